	.target	sm_90a

	.elftype	@"ET_EXEC"


//--------------------- .note.nv.tkinfo           --------------------------
	.section	.note.nv.tkinfo,"",@"SHT_NOTE"
	.sectionflags	@"SHF_NOTE_NV_TKINFO"
	.tkinfo
        /*0018*/ 	.word	0x00000002
        /*0030*/ 	.string	""
        /*0030*/ 	.string	"ptxas"
        /*0030*/ 	.string	"Cuda compilation tools, release 13.0, V13.0.88"
        /*0030*/ 	.string	"Build cuda_13.0.r13.0/compiler.36424714_0"
        /*0030*/ 	.string	"-arch sm_90a -m 64 "



//--------------------- .note.nv.cuinfo           --------------------------
	.section	.note.nv.cuinfo,"",@"SHT_NOTE"
	.sectionflags	@"SHF_NOTE_NV_CUINFO"
        /*0018*/ 	.short	0x0002
        /*001a*/ 	.short	0x005a
        /*001c*/ 	.short	0x0082
	.zero		2


//--------------------- .nv.info                  --------------------------
	.section	.nv.info,"",@"SHT_CUDA_INFO"
	.align	4


	//----- nvinfo : EIATTR_REGCOUNT
	.align		4
        /*0000*/ 	.byte	0x04, 0x2f
        /*0002*/ 	.short	(.L_57 - .L_56)
	.align		4
.L_56:
        /*0004*/ 	.word	index@(_ZN7cutlass13device_kernelIN5flash11enable_sm90INS1_16FlashAttnFwdSm90INS1_25CollectiveMainloopFwdSm90ILi2EN4cute5tupleIJNS5_1CILi1EEES8_S8_EEENS6_IJNS7_ILi192EEENS7_ILi128EEENS7_ILi64EEEEEELi64ENS_10bfloat16_tEfNS_4arch4Sm90ELb1ELb0ELb1ELb1ELb0ELb1ELb0ELb1ELb1ELb1ELb0ELb0EEENS1_21CollectiveEpilogueFwdINS6_IJSA_SC_SB_EEES9_SE_SG_Li384ELb1ELb1ELb0ELb0EEENS1_36VarlenDynamicPersistentTileSchedulerILi192ELi128ELi384ELi128ELb0ELb1ELb1ELb1ELb1ELb1EEEEEEEEEvNT_6ParamsE)
        /*0008*/ 	.word	0x00000080


	//----- nvinfo : EIATTR_FRAME_SIZE
	.align		4
.L_57:
        /*000c*/ 	.byte	0x04, 0x11
        /*000e*/ 	.short	(.L_59 - .L_58)
	.align		4
.L_58:
        /*0010*/ 	.word	index@(_ZN7cutlass13device_kernelIN5flash11enable_sm90INS1_16FlashAttnFwdSm90INS1_25CollectiveMainloopFwdSm90ILi2EN4cute5tupleIJNS5_1CILi1EEES8_S8_EEENS6_IJNS7_ILi192EEENS7_ILi128EEENS7_ILi64EEEEEELi64ENS_10bfloat16_tEfNS_4arch4Sm90ELb1ELb0ELb1ELb1ELb0ELb1ELb0ELb1ELb1ELb1ELb0ELb0EEENS1_21CollectiveEpilogueFwdINS6_IJSA_SC_SB_EEES9_SE_SG_Li384ELb1ELb1ELb0ELb0EEENS1_36VarlenDynamicPersistentTileSchedulerILi192ELi128ELi384ELi128ELb0ELb1ELb1ELb1ELb1ELb1EEEEEEEEEvNT_6ParamsE)
        /*0014*/ 	.word	0x00000060


	//----- nvinfo : EIATTR_REGCOUNT
	.align		4
.L_59:
        /*0018*/ 	.byte	0x04, 0x2f
        /*001a*/ 	.short	(.L_61 - .L_60)
	.align		4
.L_60:
        /*001c*/ 	.word	index@(_ZN7cutlass13device_kernelIN5flash11enable_sm90INS1_16FlashAttnFwdSm90INS1_25CollectiveMainloopFwdSm90ILi2EN4cute5tupleIJNS5_1CILi1EEES8_S8_EEENS6_IJNS7_ILi192EEENS7_ILi128EEENS7_ILi64EEEEEELi64ENS_10bfloat16_tEfNS_4arch4Sm90ELb1ELb0ELb1ELb1ELb0ELb0ELb0ELb1ELb1ELb1ELb0ELb0EEENS1_21CollectiveEpilogueFwdINS6_IJSA_SC_SB_EEES9_SE_SG_Li384ELb1ELb1ELb0ELb0EEENS1_36VarlenDynamicPersistentTileSchedulerILi192ELi128ELi384ELi128ELb0ELb1ELb1ELb1ELb1ELb1EEEEEEEEEvNT_6ParamsE)
        /*0020*/ 	.word	0x00000080


	//----- nvinfo : EIATTR_FRAME_SIZE
	.align		4
.L_61:
        /*0024*/ 	.byte	0x04, 0x11
        /*0026*/ 	.short	(.L_63 - .L_62)
	.align		4
.L_62:
        /*0028*/ 	.word	index@(_ZN7cutlass13device_kernelIN5flash11enable_sm90INS1_16FlashAttnFwdSm90INS1_25CollectiveMainloopFwdSm90ILi2EN4cute5tupleIJNS5_1CILi1EEES8_S8_EEENS6_IJNS7_ILi192EEENS7_ILi128EEENS7_ILi64EEEEEELi64ENS_10bfloat16_tEfNS_4arch4Sm90ELb1ELb0ELb1ELb1ELb0ELb0ELb0ELb1ELb1ELb1ELb0ELb0EEENS1_21CollectiveEpilogueFwdINS6_IJSA_SC_SB_EEES9_SE_SG_Li384ELb1ELb1ELb0ELb0EEENS1_36VarlenDynamicPersistentTileSchedulerILi192ELi128ELi384ELi128ELb0ELb1ELb1ELb1ELb1ELb1EEEEEEEEEvNT_6ParamsE)
        /*002c*/ 	.word	0x00000038


	//----- nvinfo : EIATTR_REGCOUNT
	.align		4
.L_63:
        /*0030*/ 	.byte	0x04, 0x2f
        /*0032*/ 	.short	(.L_65 - .L_64)
	.align		4
.L_64:
        /*0034*/ 	.word	index@(_ZN7cutlass13device_kernelIN5flash11enable_sm90INS1_16FlashAttnFwdSm90INS1_25CollectiveMainloopFwdSm90ILi2EN4cute5tupleIJNS5_1CILi1EEES8_S8_EEENS6_IJNS7_ILi192EEENS7_ILi128EEENS7_ILi64EEEEEELi64ENS_10bfloat16_tEfNS_4arch4Sm90ELb1ELb0ELb1ELb0ELb0ELb0ELb0ELb1ELb1ELb1ELb0ELb0EEENS1_21CollectiveEpilogueFwdINS6_IJSA_SC_SB_EEES9_SE_SG_Li384ELb0ELb1ELb0ELb0EEENS1_30DynamicPersistentTileSchedulerILi384ELi128ELb0ELb1ELb1EEEEEEEEEvNT_6ParamsE)
        /*0038*/ 	.word	0x00000080


	//----- nvinfo : EIATTR_FRAME_SIZE
	.align		4
.L_65:
        /*003c*/ 	.byte	0x04, 0x11
        /*003e*/ 	.short	(.L_67 - .L_66)
	.align		4
.L_66:
        /*0040*/ 	.word	index@(_ZN7cutlass13device_kernelIN5flash11enable_sm90INS1_16FlashAttnFwdSm90INS1_25CollectiveMainloopFwdSm90ILi2EN4cute5tupleIJNS5_1CILi1EEES8_S8_EEENS6_IJNS7_ILi192EEENS7_ILi128EEENS7_ILi64EEEEEELi64ENS_10bfloat16_tEfNS_4arch4Sm90ELb1ELb0ELb1ELb0ELb0ELb0ELb0ELb1ELb1ELb1ELb0ELb0EEENS1_21CollectiveEpilogueFwdINS6_IJSA_SC_SB_EEES9_SE_SG_Li384ELb0ELb1ELb0ELb0EEENS1_30DynamicPersistentTileSchedulerILi384ELi128ELb0ELb1ELb1EEEEEEEEEvNT_6ParamsE)
        /*0044*/ 	.word	0x00000008


	//----- nvinfo : EIATTR_REGCOUNT
	.align		4
.L_67:
        /*0048*/ 	.byte	0x04, 0x2f
        /*004a*/ 	.short	(.L_69 - .L_68)
	.align		4
.L_68:
        /*004c*/ 	.word	index@(_ZN7cutlass13device_kernelIN5flash11enable_sm90INS1_16FlashAttnFwdSm90INS1_25CollectiveMainloopFwdSm90ILi2EN4cute5tupleIJNS5_1CILi1EEES8_S8_EEENS6_IJNS7_ILi192EEENS7_ILi128EEENS7_ILi64EEEEEELi64ENS_10bfloat16_tEfNS_4arch4Sm90ELb0ELb1ELb1ELb1ELb0ELb1ELb0ELb1ELb1ELb1ELb0ELb0EEENS1_21CollectiveEpilogueFwdINS6_IJSA_SC_SB_EEES9_SE_SG_Li384ELb1ELb1ELb0ELb0EEENS1_36VarlenDynamicPersistentTileSchedulerILi192ELi128ELi384ELi128ELb0ELb1ELb1ELb1ELb0ELb1EEEEEEEEEvNT_6ParamsE)
        /*0050*/ 	.word	0x00000080


	//----- nvinfo : EIATTR_FRAME_SIZE
	.align		4
.L_69:
        /*0054*/ 	.byte	0x04, 0x11
        /*0056*/ 	.short	(.L_71 - .L_70)
	.align		4
.L_70:
        /*0058*/ 	.word	index@(_ZN7cutlass13device_kernelIN5flash11enable_sm90INS1_16FlashAttnFwdSm90INS1_25CollectiveMainloopFwdSm90ILi2EN4cute5tupleIJNS5_1CILi1EEES8_S8_EEENS6_IJNS7_ILi192EEENS7_ILi128EEENS7_ILi64EEEEEELi64ENS_10bfloat16_tEfNS_4arch4Sm90ELb0ELb1ELb1ELb1ELb0ELb1ELb0ELb1ELb1ELb1ELb0ELb0EEENS1_21CollectiveEpilogueFwdINS6_IJSA_SC_SB_EEES9_SE_SG_Li384ELb1ELb1ELb0ELb0EEENS1_36VarlenDynamicPersistentTileSchedulerILi192ELi128ELi384ELi128ELb0ELb1ELb1ELb1ELb0ELb1EEEEEEEEEvNT_6ParamsE)
        /*005c*/ 	.word	0x00000068


	//----- nvinfo : EIATTR_REGCOUNT
	.align		4
.L_71:
        /*0060*/ 	.byte	0x04, 0x2f
        /*0062*/ 	.short	(.L_73 - .L_72)
	.align		4
.L_72:
        /*0064*/ 	.word	index@(_ZN7cutlass13device_kernelIN5flash11enable_sm90INS1_16FlashAttnFwdSm90INS1_25CollectiveMainloopFwdSm90ILi2EN4cute5tupleIJNS5_1CILi1EEES8_S8_EEENS6_IJNS7_ILi192EEENS7_ILi128EEENS7_ILi64EEEEEELi64ENS_10bfloat16_tEfNS_4arch4Sm90ELb0ELb1ELb1ELb1ELb0ELb0ELb0ELb1ELb1ELb1ELb0ELb0EEENS1_21CollectiveEpilogueFwdINS6_IJSA_SC_SB_EEES9_SE_SG_Li384ELb1ELb1ELb0ELb0EEENS1_36VarlenDynamicPersistentTileSchedulerILi192ELi128ELi384ELi128ELb0ELb1ELb1ELb1ELb0ELb1EEEEEEEEEvNT_6ParamsE)
        /*0068*/ 	.word	0x00000080


	//----- nvinfo : EIATTR_FRAME_SIZE
	.align		4
.L_73:
        /*006c*/ 	.byte	0x04, 0x11
        /*006e*/ 	.short	(.L_75 - .L_74)
	.align		4
.L_74:
        /*0070*/ 	.word	index@(_ZN7cutlass13device_kernelIN5flash11enable_sm90INS1_16FlashAttnFwdSm90INS1_25CollectiveMainloopFwdSm90ILi2EN4cute5tupleIJNS5_1CILi1EEES8_S8_EEENS6_IJNS7_ILi192EEENS7_ILi128EEENS7_ILi64EEEEEELi64ENS_10bfloat16_tEfNS_4arch4Sm90ELb0ELb1ELb1ELb1ELb0ELb0ELb0ELb1ELb1ELb1ELb0ELb0EEENS1_21CollectiveEpilogueFwdINS6_IJSA_SC_SB_EEES9_SE_SG_Li384ELb1ELb1ELb0ELb0EEENS1_36VarlenDynamicPersistentTileSchedulerILi192ELi128ELi384ELi128ELb0ELb1ELb1ELb1ELb0ELb1EEEEEEEEEvNT_6ParamsE)
        /*0074*/ 	.word	0x00000038


	//----- nvinfo : EIATTR_REGCOUNT
	.align		4
.L_75:
        /*0078*/ 	.byte	0x04, 0x2f
        /*007a*/ 	.short	(.L_77 - .L_76)
	.align		4
.L_76:
        /*007c*/ 	.word	index@(_ZN7cutlass13device_kernelIN5flash11enable_sm90INS1_16FlashAttnFwdSm90INS1_25CollectiveMainloopFwdSm90ILi2EN4cute5tupleIJNS5_1CILi1EEES8_S8_EEENS6_IJNS7_ILi192EEENS7_ILi128EEENS7_ILi64EEEEEELi64ENS_10bfloat16_tEfNS_4arch4Sm90ELb0ELb1ELb1ELb0ELb0ELb0ELb0ELb1ELb1ELb1ELb0ELb0EEENS1_21CollectiveEpilogueFwdINS6_IJSA_SC_SB_EEES9_SE_SG_Li384ELb0ELb1ELb0ELb0EEENS1_30DynamicPersistentTileSchedulerILi384ELi128ELb0ELb1ELb1EEEEEEEEEvNT_6ParamsE)
        /*0080*/ 	.word	0x00000080


	//----- nvinfo : EIATTR_FRAME_SIZE
	.align		4
.L_77:
        /*0084*/ 	.byte	0x04, 0x11
        /*0086*/ 	.short	(.L_79 - .L_78)
	.align		4
.L_78:
        /*0088*/ 	.word	index@(_ZN7cutlass13device_kernelIN5flash11enable_sm90INS1_16FlashAttnFwdSm90INS1_25CollectiveMainloopFwdSm90ILi2EN4cute5tupleIJNS5_1CILi1EEES8_S8_EEENS6_IJNS7_ILi192EEENS7_ILi128EEENS7_ILi64EEEEEELi64ENS_10bfloat16_tEfNS_4arch4Sm90ELb0ELb1ELb1ELb0ELb0ELb0ELb0ELb1ELb1ELb1ELb0ELb0EEENS1_21CollectiveEpilogueFwdINS6_IJSA_SC_SB_EEES9_SE_SG_Li384ELb0ELb1ELb0ELb0EEENS1_30DynamicPersistentTileSchedulerILi384ELi128ELb0ELb1ELb1EEEEEEEEEvNT_6ParamsE)
        /*008c*/ 	.word	0x00000000


	//----- nvinfo : EIATTR_REGCOUNT
	.align		4
.L_79:
        /*0090*/ 	.byte	0x04, 0x2f
        /*0092*/ 	.short	(.L_81 - .L_80)
	.align		4
.L_80:
        /*0094*/ 	.word	index@(_ZN7cutlass13device_kernelIN5flash11enable_sm90INS1_16FlashAttnFwdSm90INS1_25CollectiveMainloopFwdSm90ILi2EN4cute5tupleIJNS5_1CILi1EEES8_S8_EEENS6_IJNS7_ILi192EEESA_NS7_ILi64EEEEEELi64ENS_10bfloat16_tEfNS_4arch4Sm90ELb0ELb0ELb1ELb1ELb0ELb1ELb0ELb0ELb1ELb1ELb0ELb0EEENS1_21CollectiveEpilogueFwdINS6_IJSA_SB_SA_EEES9_SD_SF_Li384ELb1ELb1ELb0ELb0EEENS1_36VarlenDynamicPersistentTileSchedulerILi192ELi192ELi384ELi128ELb0ELb1ELb1ELb0ELb1ELb1EEEEEEEEEvNT_6ParamsE)
        /*0098*/ 	.word	0x00000080


	//----- nvinfo : EIATTR_FRAME_SIZE
	.align		4
.L_81:
        /*009c*/ 	.byte	0x04, 0x11
        /*009e*/ 	.short	(.L_83 - .L_82)
	.align		4
.L_82:
        /*00a0*/ 	.word	index@(_ZN7cutlass13device_kernelIN5flash11enable_sm90INS1_16FlashAttnFwdSm90INS1_25CollectiveMainloopFwdSm90ILi2EN4cute5tupleIJNS5_1CILi1EEES8_S8_EEENS6_IJNS7_ILi192EEESA_NS7_ILi64EEEEEELi64ENS_10bfloat16_tEfNS_4arch4Sm90ELb0ELb0ELb1ELb1ELb0ELb1ELb0ELb0ELb1ELb1ELb0ELb0EEENS1_21CollectiveEpilogueFwdINS6_IJSA_SB_SA_EEES9_SD_SF_Li384ELb1ELb1ELb0ELb0EEENS1_36VarlenDynamicPersistentTileSchedulerILi192ELi192ELi384ELi128ELb0ELb1ELb1ELb0ELb1ELb1EEEEEEEEEvNT_6ParamsE)
        /*00a4*/ 	.word	0x000000c8


	//----- nvinfo : EIATTR_REGCOUNT
	.align		4
.L_83:
        /*00a8*/ 	.byte	0x04, 0x2f
        /*00aa*/ 	.short	(.L_85 - .L_84)
	.align		4
.L_84:
        /*00ac*/ 	.word	index@(_ZN7cutlass13device_kernelIN5flash11enable_sm90INS1_16FlashAttnFwdSm90INS1_25CollectiveMainloopFwdSm90ILi2EN4cute5tupleIJNS5_1CILi1EEES8_S8_EEENS6_IJNS7_ILi192EEESA_NS7_ILi64EEEEEELi64ENS_10bfloat16_tEfNS_4arch4Sm90ELb0ELb0ELb1ELb1ELb0ELb0ELb0ELb0ELb1ELb1ELb0ELb0EEENS1_21CollectiveEpilogueFwdINS6_IJSA_SB_SA_EEES9_SD_SF_Li384ELb1ELb1ELb0ELb0EEENS1_36VarlenDynamicPersistentTileSchedulerILi192ELi192ELi384ELi128ELb0ELb1ELb1ELb0ELb1ELb1EEEEEEEEEvNT_6ParamsE)
        /*00b0*/ 	.word	0x00000080


	//----- nvinfo : EIATTR_FRAME_SIZE
	.align		4
.L_85:
        /*00b4*/ 	.byte	0x04, 0x11
        /*00b6*/ 	.short	(.L_87 - .L_86)
	.align		4
.L_86:
        /*00b8*/ 	.word	index@(_ZN7cutlass13device_kernelIN5flash11enable_sm90INS1_16FlashAttnFwdSm90INS1_25CollectiveMainloopFwdSm90ILi2EN4cute5tupleIJNS5_1CILi1EEES8_S8_EEENS6_IJNS7_ILi192EEESA_NS7_ILi64EEEEEELi64ENS_10bfloat16_tEfNS_4arch4Sm90ELb0ELb0ELb1ELb1ELb0ELb0ELb0ELb0ELb1ELb1ELb0ELb0EEENS1_21CollectiveEpilogueFwdINS6_IJSA_SB_SA_EEES9_SD_SF_Li384ELb1ELb1ELb0ELb0EEENS1_36VarlenDynamicPersistentTileSchedulerILi192ELi192ELi384ELi128ELb0ELb1ELb1ELb0ELb1ELb1EEEEEEEEEvNT_6ParamsE)
        /*00bc*/ 	.word	0x00000040


	//----- nvinfo : EIATTR_REGCOUNT
	.align		4
.L_87:
        /*00c0*/ 	.byte	0x04, 0x2f
        /*00c2*/ 	.short	(.L_89 - .L_88)
	.align		4
.L_88:
        /*00c4*/ 	.word	index@(_ZN7cutlass13device_kernelIN5flash11enable_sm90INS1_16FlashAttnFwdSm90INS1_25CollectiveMainloopFwdSm90ILi2EN4cute5tupleIJNS5_1CILi1EEES8_S8_EEENS6_IJNS7_ILi192EEESA_NS7_ILi64EEEEEELi64ENS_10bfloat16_tEfNS_4arch4Sm90ELb0ELb0ELb1ELb0ELb0ELb0ELb0ELb0ELb1ELb1ELb0ELb0EEENS1_21CollectiveEpilogueFwdINS6_IJSA_SB_SA_EEES9_SD_SF_Li384ELb0ELb1ELb0ELb0EEENS1_29StaticPersistentTileSchedulerILb0EEEEEEEEEvNT_6ParamsE)
        /*00c8*/ 	.word	0x00000080


	//----- nvinfo : EIATTR_FRAME_SIZE
	.align		4
.L_89:
        /*00cc*/ 	.byte	0x04, 0x11
        /*00ce*/ 	.short	(.L_91 - .L_90)
	.align		4
.L_90:
        /*00d0*/ 	.word	index@(_ZN7cutlass13device_kernelIN5flash11enable_sm90INS1_16FlashAttnFwdSm90INS1_25CollectiveMainloopFwdSm90ILi2EN4cute5tupleIJNS5_1CILi1EEES8_S8_EEENS6_IJNS7_ILi192EEESA_NS7_ILi64EEEEEELi64ENS_10bfloat16_tEfNS_4arch4Sm90ELb0ELb0ELb1ELb0ELb0ELb0ELb0ELb0ELb1ELb1ELb0ELb0EEENS1_21CollectiveEpilogueFwdINS6_IJSA_SB_SA_EEES9_SD_SF_Li384ELb0ELb1ELb0ELb0EEENS1_29StaticPersistentTileSchedulerILb0EEEEEEEEEvNT_6ParamsE)
        /*00d4*/ 	.word	0x00000030


	//----- nvinfo : EIATTR_REGCOUNT
	.align		4
.L_91:
        /*00d8*/ 	.byte	0x04, 0x2f
        /*00da*/ 	.short	(.L_93 - .L_92)
	.align		4
.L_92:
        /*00dc*/ 	.word	index@(_ZN7cutlass13device_kernelIN5flash11enable_sm90INS1_16FlashAttnFwdSm90INS1_25CollectiveMainloopFwdSm90ILi2EN4cute5tupleIJNS5_1CILi1EEES8_S8_EEENS6_IJNS7_ILi192EEENS7_ILi144EEENS7_ILi96EEEEEELi96ENS_10bfloat16_tEfNS_4arch4Sm90ELb1ELb0ELb1ELb1ELb0ELb1ELb0ELb0ELb1ELb1ELb0ELb0EEENS1_21CollectiveEpilogueFwdINS6_IJSA_SC_SB_EEES9_SE_SG_Li384ELb1ELb1ELb0ELb0EEENS1_36VarlenDynamicPersistentTileSchedulerILi192ELi144ELi384ELi128ELb0ELb1ELb1ELb1ELb1ELb1EEEEEEEEEvNT_6ParamsE)
        /*00e0*/ 	.word	0x00000080


	//----- nvinfo : EIATTR_FRAME_SIZE
	.align		4
.L_93:
        /*00e4*/ 	.byte	0x04, 0x11
        /*00e6*/ 	.short	(.L_95 - .L_94)
	.align		4
.L_94:
        /*00e8*/ 	.word	index@(_ZN7cutlass13device_kernelIN5flash11enable_sm90INS1_16FlashAttnFwdSm90INS1_25CollectiveMainloopFwdSm90ILi2EN4cute5tupleIJNS5_1CILi1EEES8_S8_EEENS6_IJNS7_ILi192EEENS7_ILi144EEENS7_ILi96EEEEEELi96ENS_10bfloat16_tEfNS_4arch4Sm90ELb1ELb0ELb1ELb1ELb0ELb1ELb0ELb0ELb1ELb1ELb0ELb0EEENS1_21CollectiveEpilogueFwdINS6_IJSA_SC_SB_EEES9_SE_SG_Li384ELb1ELb1ELb0ELb0EEENS1_36VarlenDynamicPersistentTileSchedulerILi192ELi144ELi384ELi128ELb0ELb1ELb1ELb1ELb1ELb1EEEEEEEEEvNT_6ParamsE)
        /*00ec*/ 	.word	0x000000c8


	//----- nvinfo : EIATTR_REGCOUNT
	.align		4
.L_95:
        /*00f0*/ 	.byte	0x04, 0x2f
        /*00f2*/ 	.short	(.L_97 - .L_96)
	.align		4
.L_96:
        /*00f4*/ 	.word	index@(_ZN7cutlass13device_kernelIN5flash11enable_sm90INS1_16FlashAttnFwdSm90INS1_25CollectiveMainloopFwdSm90ILi2EN4cute5tupleIJNS5_1CILi1EEES8_S8_EEENS6_IJNS7_ILi192EEENS7_ILi144EEENS7_ILi96EEEEEELi96ENS_10bfloat16_tEfNS_4arch4Sm90ELb1ELb0ELb1ELb1ELb0ELb0ELb0ELb0ELb1ELb1ELb0ELb0EEENS1_21CollectiveEpilogueFwdINS6_IJSA_SC_SB_EEES9_SE_SG_Li384ELb1ELb1ELb0ELb0EEENS1_36VarlenDynamicPersistentTileSchedulerILi192ELi144ELi384ELi128ELb0ELb1ELb1ELb1ELb1ELb1EEEEEEEEEvNT_6ParamsE)
        /*00f8*/ 	.word	0x00000080


	//----- nvinfo : EIATTR_FRAME_SIZE
	.align		4
.L_97:
        /*00fc*/ 	.byte	0x04, 0x11
        /*00fe*/ 	.short	(.L_99 - .L_98)
	.align		4
.L_98:
        /*0100*/ 	.word	index@(_ZN7cutlass13device_kernelIN5flash11enable_sm90INS1_16FlashAttnFwdSm90INS1_25CollectiveMainloopFwdSm90ILi2EN4cute5tupleIJNS5_1CILi1EEES8_S8_EEENS6_IJNS7_ILi192EEENS7_ILi144EEENS7_ILi96EEEEEELi96ENS_10bfloat16_tEfNS_4arch4Sm90ELb1ELb0ELb1ELb1ELb0ELb0ELb0ELb0ELb1ELb1ELb0ELb0EEENS1_21CollectiveEpilogueFwdINS6_IJSA_SC_SB_EEES9_SE_SG_Li384ELb1ELb1ELb0ELb0EEENS1_36VarlenDynamicPersistentTileSchedulerILi192ELi144ELi384ELi128ELb0ELb1ELb1ELb1ELb1ELb1EEEEEEEEEvNT_6ParamsE)
        /*0104*/ 	.word	0x00000038


	//----- nvinfo : EIATTR_REGCOUNT
	.align		4
.L_99:
        /*0108*/ 	.byte	0x04, 0x2f
        /*010a*/ 	.short	(.L_101 - .L_100)
	.align		4
.L_100:
        /*010c*/ 	.word	index@(_ZN7cutlass13device_kernelIN5flash11enable_sm90INS1_16FlashAttnFwdSm90INS1_25CollectiveMainloopFwdSm90ILi2EN4cute5tupleIJNS5_1CILi1EEES8_S8_EEENS6_IJNS7_ILi192EEENS7_ILi144EEENS7_ILi96EEEEEELi96ENS_10bfloat16_tEfNS_4arch4Sm90ELb1ELb0ELb1ELb0ELb0ELb0ELb0ELb0ELb1ELb1ELb0ELb0EEENS1_21CollectiveEpilogueFwdINS6_IJSA_SC_SB_EEES9_SE_SG_Li384ELb0ELb1ELb0ELb0EEENS1_30DynamicPersistentTileSchedulerILi384ELi128ELb0ELb1ELb1EEEEEEEEEvNT_6ParamsE)
        /*0110*/ 	.word	0x00000080


	//----- nvinfo : EIATTR_FRAME_SIZE
	.align		4
.L_101:
        /*0114*/ 	.byte	0x04, 0x11
        /*0116*/ 	.short	(.L_103 - .L_102)
	.align		4
.L_102:
        /*0118*/ 	.word	index@(_ZN7cutlass13device_kernelIN5flash11enable_sm90INS1_16FlashAttnFwdSm90INS1_25CollectiveMainloopFwdSm90ILi2EN4cute5tupleIJNS5_1CILi1EEES8_S8_EEENS6_IJNS7_ILi192EEENS7_ILi144EEENS7_ILi96EEEEEELi96ENS_10bfloat16_tEfNS_4arch4Sm90ELb1ELb0ELb1ELb0ELb0ELb0ELb0ELb0ELb1ELb1ELb0ELb0EEENS1_21CollectiveEpilogueFwdINS6_IJSA_SC_SB_EEES9_SE_SG_Li384ELb0ELb1ELb0ELb0EEENS1_30DynamicPersistentTileSchedulerILi384ELi128ELb0ELb1ELb1EEEEEEEEEvNT_6ParamsE)
        /*011c*/ 	.word	0x00000010


	//----- nvinfo : EIATTR_REGCOUNT
	.align		4
.L_103:
        /*0120*/ 	.byte	0x04, 0x2f
        /*0122*/ 	.short	(.L_105 - .L_104)
	.align		4
.L_104:
        /*0124*/ 	.word	index@(_ZN7cutlass13device_kernelIN5flash11enable_sm90INS1_16FlashAttnFwdSm90INS1_25CollectiveMainloopFwdSm90ILi2EN4cute5tupleIJNS5_1CILi1EEES8_S8_EEENS6_IJNS7_ILi192EEENS7_ILi128EEENS7_ILi96EEEEEELi96ENS_10bfloat16_tEfNS_4arch4Sm90ELb0ELb1ELb1ELb1ELb0ELb1ELb0ELb0ELb1ELb1ELb0ELb0EEENS1_21CollectiveEpilogueFwdINS6_IJSA_SC_SB_EEES9_SE_SG_Li384ELb1ELb1ELb0ELb0EEENS1_36VarlenDynamicPersistentTileSchedulerILi192ELi128ELi384ELi128ELb0ELb1ELb1ELb1ELb0ELb1EEEEEEEEEvNT_6ParamsE)
        /*0128*/ 	.word	0x00000080


	//----- nvinfo : EIATTR_FRAME_SIZE
	.align		4
.L_105:
        /*012c*/ 	.byte	0x04, 0x11
        /*012e*/ 	.short	(.L_107 - .L_106)
	.align		4
.L_106:
        /*0130*/ 	.word	index@(_ZN7cutlass13device_kernelIN5flash11enable_sm90INS1_16FlashAttnFwdSm90INS1_25CollectiveMainloopFwdSm90ILi2EN4cute5tupleIJNS5_1CILi1EEES8_S8_EEENS6_IJNS7_ILi192EEENS7_ILi128EEENS7_ILi96EEEEEELi96ENS_10bfloat16_tEfNS_4arch4Sm90ELb0ELb1ELb1ELb1ELb0ELb1ELb0ELb0ELb1ELb1ELb0ELb0EEENS1_21CollectiveEpilogueFwdINS6_IJSA_SC_SB_EEES9_SE_SG_Li384ELb1ELb1ELb0ELb0EEENS1_36VarlenDynamicPersistentTileSchedulerILi192ELi128ELi384ELi128ELb0ELb1ELb1ELb1ELb0ELb1EEEEEEEEEvNT_6ParamsE)
        /*0134*/ 	.word	0x00000068


	//----- nvinfo : EIATTR_REGCOUNT
	.align		4
.L_107:
        /*0138*/ 	.byte	0x04, 0x2f
        /*013a*/ 	.short	(.L_109 - .L_108)
	.align		4
.L_108:
        /*013c*/ 	.word	index@(_ZN7cutlass13device_kernelIN5flash11enable_sm90INS1_16FlashAttnFwdSm90INS1_25CollectiveMainloopFwdSm90ILi2EN4cute5tupleIJNS5_1CILi1EEES8_S8_EEENS6_IJNS7_ILi192EEENS7_ILi128EEENS7_ILi96EEEEEELi96ENS_10bfloat16_tEfNS_4arch4Sm90ELb0ELb1ELb1ELb1ELb0ELb0ELb0ELb0ELb1ELb1ELb0ELb0EEENS1_21CollectiveEpilogueFwdINS6_IJSA_SC_SB_EEES9_SE_SG_Li384ELb1ELb1ELb0ELb0EEENS1_36VarlenDynamicPersistentTileSchedulerILi192ELi128ELi384ELi128ELb0ELb1ELb1ELb1ELb0ELb1EEEEEEEEEvNT_6ParamsE)
        /*0140*/ 	.word	0x00000080


	//----- nvinfo : EIATTR_FRAME_SIZE
	.align		4
.L_109:
        /*0144*/ 	.byte	0x04, 0x11
        /*0146*/ 	.short	(.L_111 - .L_110)
	.align		4
.L_110:
        /*0148*/ 	.word	index@(_ZN7cutlass13device_kernelIN5flash11enable_sm90INS1_16FlashAttnFwdSm90INS1_25CollectiveMainloopFwdSm90ILi2EN4cute5tupleIJNS5_1CILi1EEES8_S8_EEENS6_IJNS7_ILi192EEENS7_ILi128EEENS7_ILi96EEEEEELi96ENS_10bfloat16_tEfNS_4arch4Sm90ELb0ELb1ELb1ELb1ELb0ELb0ELb0ELb0ELb1ELb1ELb0ELb0EEENS1_21CollectiveEpilogueFwdINS6_IJSA_SC_SB_EEES9_SE_SG_Li384ELb1ELb1ELb0ELb0EEENS1_36VarlenDynamicPersistentTileSchedulerILi192ELi128ELi384ELi128ELb0ELb1ELb1ELb1ELb0ELb1EEEEEEEEEvNT_6ParamsE)
        /*014c*/ 	.word	0x00000038


	//----- nvinfo : EIATTR_REGCOUNT
	.align		4
.L_111:
        /*0150*/ 	.byte	0x04, 0x2f
        /*0152*/ 	.short	(.L_113 - .L_112)
	.align		4
.L_112:
        /*0154*/ 	.word	index@(_ZN7cutlass13device_kernelIN5flash11enable_sm90INS1_16FlashAttnFwdSm90INS1_25CollectiveMainloopFwdSm90ILi2EN4cute5tupleIJNS5_1CILi1EEES8_S8_EEENS6_IJNS7_ILi192EEENS7_ILi128EEENS7_ILi96EEEEEELi96ENS_10bfloat16_tEfNS_4arch4Sm90ELb0ELb1ELb1ELb0ELb0ELb0ELb0ELb0ELb1ELb1ELb0ELb0EEENS1_21CollectiveEpilogueFwdINS6_IJSA_SC_SB_EEES9_SE_SG_Li384ELb0ELb1ELb0ELb0EEENS1_30DynamicPersistentTileSchedulerILi384ELi128ELb0ELb1ELb1EEEEEEEEEvNT_6ParamsE)
        /*0158*/ 	.word	0x00000080


	//----- nvinfo : EIATTR_FRAME_SIZE
	.align		4
.L_113:
        /*015c*/ 	.byte	0x04, 0x11
        /*015e*/ 	.short	(.L_115 - .L_114)
	.align		4
.L_114:
        /*0160*/ 	.word	index@(_ZN7cutlass13device_kernelIN5flash11enable_sm90INS1_16FlashAttnFwdSm90INS1_25CollectiveMainloopFwdSm90ILi2EN4cute5tupleIJNS5_1CILi1EEES8_S8_EEENS6_IJNS7_ILi192EEENS7_ILi128EEENS7_ILi96EEEEEELi96ENS_10bfloat16_tEfNS_4arch4Sm90ELb0ELb1ELb1ELb0ELb0ELb0ELb0ELb0ELb1ELb1ELb0ELb0EEENS1_21CollectiveEpilogueFwdINS6_IJSA_SC_SB_EEES9_SE_SG_Li384ELb0ELb1ELb0ELb0EEENS1_30DynamicPersistentTileSchedulerILi384ELi128ELb0ELb1ELb1EEEEEEEEEvNT_6ParamsE)
        /*0164*/ 	.word	0x00000000


	//----- nvinfo : EIATTR_REGCOUNT
	.align		4
.L_115:
        /*0168*/ 	.byte	0x04, 0x2f
        /*016a*/ 	.short	(.L_117 - .L_116)
	.align		4
.L_116:
        /*016c*/ 	.word	index@(_ZN7cutlass13device_kernelIN5flash11enable_sm90INS1_16FlashAttnFwdSm90INS1_25CollectiveMainloopFwdSm90ILi2EN4cute5tupleIJNS5_1CILi1EEES8_S8_EEENS6_IJNS7_ILi192EEENS7_ILi144EEENS7_ILi96EEEEEELi96ENS_10bfloat16_tEfNS_4arch4Sm90ELb0ELb0ELb1ELb1ELb0ELb1ELb0ELb0ELb1ELb1ELb0ELb0EEENS1_21CollectiveEpilogueFwdINS6_IJSA_SC_SB_EEES9_SE_SG_Li384ELb1ELb1ELb0ELb0EEENS1_36VarlenDynamicPersistentTileSchedulerILi192ELi144ELi384ELi128ELb0ELb1ELb1ELb0ELb1ELb1EEEEEEEEEvNT_6ParamsE)
        /*0170*/ 	.word	0x00000080


	//----- nvinfo : EIATTR_FRAME_SIZE
	.align		4
.L_117:
        /*0174*/ 	.byte	0x04, 0x11
        /*0176*/ 	.short	(.L_119 - .L_118)
	.align		4
.L_118:
        /*0178*/ 	.word	index@(_ZN7cutlass13device_kernelIN5flash11enable_sm90INS1_16FlashAttnFwdSm90INS1_25CollectiveMainloopFwdSm90ILi2EN4cute5tupleIJNS5_1CILi1EEES8_S8_EEENS6_IJNS7_ILi192EEENS7_ILi144EEENS7_ILi96EEEEEELi96ENS_10bfloat16_tEfNS_4arch4Sm90ELb0ELb0ELb1ELb1ELb0ELb1ELb0ELb0ELb1ELb1ELb0ELb0EEENS1_21CollectiveEpilogueFwdINS6_IJSA_SC_SB_EEES9_SE_SG_Li384ELb1ELb1ELb0ELb0EEENS1_36VarlenDynamicPersistentTileSchedulerILi192ELi144ELi384ELi128ELb0ELb1ELb1ELb0ELb1ELb1EEEEEEEEEvNT_6ParamsE)
        /*017c*/ 	.word	0x00000108


	//----- nvinfo : EIATTR_REGCOUNT
	.align		4
.L_119:
        /*0180*/ 	.byte	0x04, 0x2f
        /*0182*/ 	.short	(.L_121 - .L_120)
	.align		4
.L_120:
        /*0184*/ 	.word	index@(_ZN7cutlass13device_kernelIN5flash11enable_sm90INS1_16FlashAttnFwdSm90INS1_25CollectiveMainloopFwdSm90ILi2EN4cute5tupleIJNS5_1CILi1EEES8_S8_EEENS6_IJNS7_ILi192EEENS7_ILi144EEENS7_ILi96EEEEEELi96ENS_10bfloat16_tEfNS_4arch4Sm90ELb0ELb0ELb1ELb1ELb0ELb0ELb0ELb0ELb1ELb1ELb0ELb0EEENS1_21CollectiveEpilogueFwdINS6_IJSA_SC_SB_EEES9_SE_SG_Li384ELb1ELb1ELb0ELb0EEENS1_36VarlenDynamicPersistentTileSchedulerILi192ELi144ELi384ELi128ELb0ELb1ELb1ELb0ELb1ELb1EEEEEEEEEvNT_6ParamsE)
        /*0188*/ 	.word	0x00000080


	//----- nvinfo : EIATTR_FRAME_SIZE
	.align		4
.L_121:
        /*018c*/ 	.byte	0x04, 0x11
        /*018e*/ 	.short	(.L_123 - .L_122)
	.align		4
.L_122:
        /*0190*/ 	.word	index@(_ZN7cutlass13device_kernelIN5flash11enable_sm90INS1_16FlashAttnFwdSm90INS1_25CollectiveMainloopFwdSm90ILi2EN4cute5tupleIJNS5_1CILi1EEES8_S8_EEENS6_IJNS7_ILi192EEENS7_ILi144EEENS7_ILi96EEEEEELi96ENS_10bfloat16_tEfNS_4arch4Sm90ELb0ELb0ELb1ELb1ELb0ELb0ELb0ELb0ELb1ELb1ELb0ELb0EEENS1_21CollectiveEpilogueFwdINS6_IJSA_SC_SB_EEES9_SE_SG_Li384ELb1ELb1ELb0ELb0EEENS1_36VarlenDynamicPersistentTileSchedulerILi192ELi144ELi384ELi128ELb0ELb1ELb1ELb0ELb1ELb1EEEEEEEEEvNT_6ParamsE)
        /*0194*/ 	.word	0x00000040


	//----- nvinfo : EIATTR_REGCOUNT
	.align		4
.L_123:
        /*0198*/ 	.byte	0x04, 0x2f
        /*019a*/ 	.short	(.L_125 - .L_124)
	.align		4
.L_124:
        /*019c*/ 	.word	index@(_ZN7cutlass13device_kernelIN5flash11enable_sm90INS1_16FlashAttnFwdSm90INS1_25CollectiveMainloopFwdSm90ILi2EN4cute5tupleIJNS5_1CILi1EEES8_S8_EEENS6_IJNS7_ILi192EEENS7_ILi144EEENS7_ILi96EEEEEELi96ENS_10bfloat16_tEfNS_4arch4Sm90ELb0ELb0ELb1ELb0ELb0ELb0ELb0ELb0ELb1ELb1ELb0ELb0EEENS1_21CollectiveEpilogueFwdINS6_IJSA_SC_SB_EEES9_SE_SG_Li384ELb0ELb1ELb0ELb0EEENS1_29StaticPersistentTileSchedulerILb0EEEEEEEEEvNT_6ParamsE)
        /*01a0*/ 	.word	0x00000080


	//----- nvinfo : EIATTR_FRAME_SIZE
	.align		4
.L_125:
        /*01a4*/ 	.byte	0x04, 0x11
        /*01a6*/ 	.short	(.L_127 - .L_126)
	.align		4
.L_126:
        /*01a8*/ 	.word	index@(_ZN7cutlass13device_kernelIN5flash11enable_sm90INS1_16FlashAttnFwdSm90INS1_25CollectiveMainloopFwdSm90ILi2EN4cute5tupleIJNS5_1CILi1EEES8_S8_EEENS6_IJNS7_ILi192EEENS7_ILi144EEENS7_ILi96EEEEEELi96ENS_10bfloat16_tEfNS_4arch4Sm90ELb0ELb0ELb1ELb0ELb0ELb0ELb0ELb0ELb1ELb1ELb0ELb0EEENS1_21CollectiveEpilogueFwdINS6_IJSA_SC_SB_EEES9_SE_SG_Li384ELb0ELb1ELb0ELb0EEENS1_29StaticPersistentTileSchedulerILb0EEEEEEEEEvNT_6ParamsE)
        /*01ac*/ 	.word	0x00000030


	//----- nvinfo : EIATTR_REGCOUNT
	.align		4
.L_127:
        /*01b0*/ 	.byte	0x04, 0x2f
        /*01b2*/ 	.short	(.L_129 - .L_128)
	.align		4
.L_128:
        /*01b4*/ 	.word	index@(_ZN7cutlass13device_kernelIN5flash11enable_sm90INS1_16FlashAttnFwdSm90INS1_25CollectiveMainloopFwdSm90ILi2EN4cute5tupleIJNS5_1CILi1EEES8_S8_EEENS6_IJNS7_ILi128EEESA_SA_EEELi128ENS_10bfloat16_tEfNS_4arch4Sm90ELb1ELb0ELb1ELb1ELb0ELb1ELb0ELb1ELb1ELb1ELb0ELb0EEENS1_21CollectiveEpilogueFwdISB_S9_SC_SE_Li256ELb1ELb1ELb0ELb0EEENS1_36VarlenDynamicPersistentTileSchedulerILi128ELi128ELi256ELi128ELb0ELb1ELb1ELb1ELb1ELb1EEEEEEEEEvNT_6ParamsE)
        /*01b8*/ 	.word	0x000000a8


	//----- nvinfo : EIATTR_FRAME_SIZE
	.align		4
.L_129:
        /*01bc*/ 	.byte	0x04, 0x11
        /*01be*/ 	.short	(.L_131 - .L_130)
	.align		4
.L_130:
        /*01c0*/ 	.word	index@(_ZN7cutlass13device_kernelIN5flash11enable_sm90INS1_16FlashAttnFwdSm90INS1_25CollectiveMainloopFwdSm90ILi2EN4cute5tupleIJNS5_1CILi1EEES8_S8_EEENS6_IJNS7_ILi128EEESA_SA_EEELi128ENS_10bfloat16_tEfNS_4arch4Sm90ELb1ELb0ELb1ELb1ELb0ELb1ELb0ELb1ELb1ELb1ELb0ELb0EEENS1_21CollectiveEpilogueFwdISB_S9_SC_SE_Li256ELb1ELb1ELb0ELb0EEENS1_36VarlenDynamicPersistentTileSchedulerILi128ELi128ELi256ELi128ELb0ELb1ELb1ELb1ELb1ELb1EEEEEEEEEvNT_6ParamsE)
        /*01c4*/ 	.word	0x00000060


	//----- nvinfo : EIATTR_REGCOUNT
	.align		4
.L_131:
        /*01c8*/ 	.byte	0x04, 0x2f
        /*01ca*/ 	.short	(.L_133 - .L_132)
	.align		4
.L_132:
        /*01cc*/ 	.word	index@(_ZN7cutlass13device_kernelIN5flash11enable_sm90INS1_16FlashAttnFwdSm90INS1_25CollectiveMainloopFwdSm90ILi2EN4cute5tupleIJNS5_1CILi1EEES8_S8_EEENS6_IJNS7_ILi128EEESA_SA_EEELi128ENS_10bfloat16_tEfNS_4arch4Sm90ELb1ELb0ELb1ELb1ELb0ELb0ELb0ELb1ELb1ELb1ELb0ELb0EEENS1_21CollectiveEpilogueFwdISB_S9_SC_SE_Li256ELb1ELb1ELb0ELb0EEENS1_36VarlenDynamicPersistentTileSchedulerILi128ELi128ELi256ELi128ELb0ELb1ELb1ELb1ELb1ELb1EEEEEEEEEvNT_6ParamsE)
        /*01d0*/ 	.word	0x000000a8


	//----- nvinfo : EIATTR_FRAME_SIZE
	.align		4
.L_133:
        /*01d4*/ 	.byte	0x04, 0x11
        /*01d6*/ 	.short	(.L_135 - .L_134)
	.align		4
.L_134:
        /*01d8*/ 	.word	index@(_ZN7cutlass13device_kernelIN5flash11enable_sm90INS1_16FlashAttnFwdSm90INS1_25CollectiveMainloopFwdSm90ILi2EN4cute5tupleIJNS5_1CILi1EEES8_S8_EEENS6_IJNS7_ILi128EEESA_SA_EEELi128ENS_10bfloat16_tEfNS_4arch4Sm90ELb1ELb0ELb1ELb1ELb0ELb0ELb0ELb1ELb1ELb1ELb0ELb0EEENS1_21CollectiveEpilogueFwdISB_S9_SC_SE_Li256ELb1ELb1ELb0ELb0EEENS1_36VarlenDynamicPersistentTileSchedulerILi128ELi128ELi256ELi128ELb0ELb1ELb1ELb1ELb1ELb1EEEEEEEEEvNT_6ParamsE)
        /*01dc*/ 	.word	0x00000058


	//----- nvinfo : EIATTR_REGCOUNT
	.align		4
.L_135:
        /*01e0*/ 	.byte	0x04, 0x2f
        /*01e2*/ 	.short	(.L_137 - .L_136)
	.align		4
.L_136:
        /*01e4*/ 	.word	index@(_ZN7cutlass13device_kernelIN5flash11enable_sm90INS1_16FlashAttnFwdSm90INS1_25CollectiveMainloopFwdSm90ILi2EN4cute5tupleIJNS5_1CILi1EEES8_S8_EEENS6_IJNS7_ILi128EEESA_SA_EEELi128ENS_10bfloat16_tEfNS_4arch4Sm90ELb1ELb0ELb1ELb0ELb0ELb0ELb0ELb1ELb1ELb1ELb0ELb0EEENS1_21CollectiveEpilogueFwdISB_S9_SC_SE_Li256ELb0ELb1ELb0ELb0EEENS1_30DynamicPersistentTileSchedulerILi256ELi128ELb0ELb1ELb1EEEEEEEEEvNT_6ParamsE)
        /*01e8*/ 	.word	0x000000a8


	//----- nvinfo : EIATTR_FRAME_SIZE
	.align		4
.L_137:
        /*01ec*/ 	.byte	0x04, 0x11
        /*01ee*/ 	.short	(.L_139 - .L_138)
	.align		4
.L_138:
        /*01f0*/ 	.word	index@(_ZN7cutlass13device_kernelIN5flash11enable_sm90INS1_16FlashAttnFwdSm90INS1_25CollectiveMainloopFwdSm90ILi2EN4cute5tupleIJNS5_1CILi1EEES8_S8_EEENS6_IJNS7_ILi128EEESA_SA_EEELi128ENS_10bfloat16_tEfNS_4arch4Sm90ELb1ELb0ELb1ELb0ELb0ELb0ELb0ELb1ELb1ELb1ELb0ELb0EEENS1_21CollectiveEpilogueFwdISB_S9_SC_SE_Li256ELb0ELb1ELb0ELb0EEENS1_30DynamicPersistentTileSchedulerILi256ELi128ELb0ELb1ELb1EEEEEEEEEvNT_6ParamsE)
        /*01f4*/ 	.word	0x00000028


	//----- nvinfo : EIATTR_REGCOUNT
	.align		4
.L_139:
        /*01f8*/ 	.byte	0x04, 0x2f
        /*01fa*/ 	.short	(.L_141 - .L_140)
	.align		4
.L_140:
        /*01fc*/ 	.word	index@(_ZN7cutlass13device_kernelIN5flash11enable_sm90INS1_16FlashAttnFwdSm90INS1_25CollectiveMainloopFwdSm90ILi2EN4cute5tupleIJNS5_1CILi1EEES8_S8_EEENS6_IJNS7_ILi128EEESA_SA_EEELi128ENS_10bfloat16_tEfNS_4arch4Sm90ELb0ELb1ELb1ELb1ELb0ELb1ELb0ELb1ELb1ELb1ELb0ELb0EEENS1_21CollectiveEpilogueFwdISB_S9_SC_SE_Li256ELb1ELb1ELb0ELb0EEENS1_36VarlenDynamicPersistentTileSchedulerILi128ELi128ELi256ELi128ELb0ELb1ELb1ELb1ELb0ELb1EEEEEEEEEvNT_6ParamsE)
        /*0200*/ 	.word	0x000000a8


	//----- nvinfo : EIATTR_FRAME_SIZE
	.align		4
.L_141:
        /*0204*/ 	.byte	0x04, 0x11
        /*0206*/ 	.short	(.L_143 - .L_142)
	.align		4
.L_142:
        /*0208*/ 	.word	index@(_ZN7cutlass13device_kernelIN5flash11enable_sm90INS1_16FlashAttnFwdSm90INS1_25CollectiveMainloopFwdSm90ILi2EN4cute5tupleIJNS5_1CILi1EEES8_S8_EEENS6_IJNS7_ILi128EEESA_SA_EEELi128ENS_10bfloat16_tEfNS_4arch4Sm90ELb0ELb1ELb1ELb1ELb0ELb1ELb0ELb1ELb1ELb1ELb0ELb0EEENS1_21CollectiveEpilogueFwdISB_S9_SC_SE_Li256ELb1ELb1ELb0ELb0EEENS1_36VarlenDynamicPersistentTileSchedulerILi128ELi128ELi256ELi128ELb0ELb1ELb1ELb1ELb0ELb1EEEEEEEEEvNT_6ParamsE)
        /*020c*/ 	.word	0x00000058


	//----- nvinfo : EIATTR_REGCOUNT
	.align		4
.L_143:
        /*0210*/ 	.byte	0x04, 0x2f
        /*0212*/ 	.short	(.L_145 - .L_144)
	.align		4
.L_144:
        /*0214*/ 	.word	index@(_ZN7cutlass13device_kernelIN5flash11enable_sm90INS1_16FlashAttnFwdSm90INS1_25CollectiveMainloopFwdSm90ILi2EN4cute5tupleIJNS5_1CILi1EEES8_S8_EEENS6_IJNS7_ILi128EEESA_SA_EEELi128ENS_10bfloat16_tEfNS_4arch4Sm90ELb0ELb1ELb1ELb1ELb0ELb0ELb0ELb1ELb1ELb1ELb0ELb0EEENS1_21CollectiveEpilogueFwdISB_S9_SC_SE_Li256ELb1ELb1ELb0ELb0EEENS1_36VarlenDynamicPersistentTileSchedulerILi128ELi128ELi256ELi128ELb0ELb1ELb1ELb1ELb0ELb1EEEEEEEEEvNT_6ParamsE)
        /*0218*/ 	.word	0x000000a8


	//----- nvinfo : EIATTR_FRAME_SIZE
	.align		4
.L_145:
        /*021c*/ 	.byte	0x04, 0x11
        /*021e*/ 	.short	(.L_147 - .L_146)
	.align		4
.L_146:
        /*0220*/ 	.word	index@(_ZN7cutlass13device_kernelIN5flash11enable_sm90INS1_16FlashAttnFwdSm90INS1_25CollectiveMainloopFwdSm90ILi2EN4cute5tupleIJNS5_1CILi1EEES8_S8_EEENS6_IJNS7_ILi128EEESA_SA_EEELi128ENS_10bfloat16_tEfNS_4arch4Sm90ELb0ELb1ELb1ELb1ELb0ELb0ELb0ELb1ELb1ELb1ELb0ELb0EEENS1_21CollectiveEpilogueFwdISB_S9_SC_SE_Li256ELb1ELb1ELb0ELb0EEENS1_36VarlenDynamicPersistentTileSchedulerILi128ELi128ELi256ELi128ELb0ELb1ELb1ELb1ELb0ELb1EEEEEEEEEvNT_6ParamsE)
        /*0224*/ 	.word	0x00000048


	//----- nvinfo : EIATTR_REGCOUNT
	.align		4
.L_147:
        /*0228*/ 	.byte	0x04, 0x2f
        /*022a*/ 	.short	(.L_149 - .L_148)
	.align		4
.L_148:
        /*022c*/ 	.word	index@(_ZN7cutlass13device_kernelIN5flash11enable_sm90INS1_16FlashAttnFwdSm90INS1_25CollectiveMainloopFwdSm90ILi2EN4cute5tupleIJNS5_1CILi1EEES8_S8_EEENS6_IJNS7_ILi128EEESA_SA_EEELi128ENS_10bfloat16_tEfNS_4arch4Sm90ELb0ELb1ELb1ELb0ELb0ELb0ELb0ELb1ELb1ELb1ELb0ELb0EEENS1_21CollectiveEpilogueFwdISB_S9_SC_SE_Li256ELb0ELb1ELb0ELb0EEENS1_30DynamicPersistentTileSchedulerILi256ELi128ELb0ELb1ELb1EEEEEEEEEvNT_6ParamsE)
        /*0230*/ 	.word	0x000000a8


	//----- nvinfo : EIATTR_FRAME_SIZE
	.align		4
.L_149:
        /*0234*/ 	.byte	0x04, 0x11
        /*0236*/ 	.short	(.L_151 - .L_150)
	.align		4
.L_150:
        /*0238*/ 	.word	index@(_ZN7cutlass13device_kernelIN5flash11enable_sm90INS1_16FlashAttnFwdSm90INS1_25CollectiveMainloopFwdSm90ILi2EN4cute5tupleIJNS5_1CILi1EEES8_S8_EEENS6_IJNS7_ILi128EEESA_SA_EEELi128ENS_10bfloat16_tEfNS_4arch4Sm90ELb0ELb1ELb1ELb0ELb0ELb0ELb0ELb1ELb1ELb1ELb0ELb0EEENS1_21CollectiveEpilogueFwdISB_S9_SC_SE_Li256ELb0ELb1ELb0ELb0EEENS1_30DynamicPersistentTileSchedulerILi256ELi128ELb0ELb1ELb1EEEEEEEEEvNT_6ParamsE)
        /*023c*/ 	.word	0x00000020


	//----- nvinfo : EIATTR_REGCOUNT
	.align		4
.L_151:
        /*0240*/ 	.byte	0x04, 0x2f
        /*0242*/ 	.short	(.L_153 - .L_152)
	.align		4
.L_152:
        /*0244*/ 	.word	index@(_ZN7cutlass13device_kernelIN5flash11enable_sm90INS1_16FlashAttnFwdSm90INS1_25CollectiveMainloopFwdSm90ILi2EN4cute5tupleIJNS5_1CILi1EEES8_S8_EEENS6_IJNS7_ILi128EEENS7_ILi176EEESA_EEELi128ENS_10bfloat16_tEfNS_4arch4Sm90ELb0ELb0ELb1ELb1ELb0ELb1ELb0ELb1ELb1ELb1ELb0ELb0EEENS1_21CollectiveEpilogueFwdINS6_IJSA_SA_SB_EEES9_SD_SF_Li256ELb1ELb1ELb0ELb0EEENS1_36VarlenDynamicPersistentTileSchedulerILi128ELi176ELi256ELi128ELb0ELb1ELb1ELb0ELb1ELb1EEEEEEEEEvNT_6ParamsE)
        /*0248*/ 	.word	0x000000a8


	//----- nvinfo : EIATTR_FRAME_SIZE
	.align		4
.L_153:
        /*024c*/ 	.byte	0x04, 0x11
        /*024e*/ 	.short	(.L_155 - .L_154)
	.align		4
.L_154:
        /*0250*/ 	.word	index@(_ZN7cutlass13device_kernelIN5flash11enable_sm90INS1_16FlashAttnFwdSm90INS1_25CollectiveMainloopFwdSm90ILi2EN4cute5tupleIJNS5_1CILi1EEES8_S8_EEENS6_IJNS7_ILi128EEENS7_ILi176EEESA_EEELi128ENS_10bfloat16_tEfNS_4arch4Sm90ELb0ELb0ELb1ELb1ELb0ELb1ELb0ELb1ELb1ELb1ELb0ELb0EEENS1_21CollectiveEpilogueFwdINS6_IJSA_SA_SB_EEES9_SD_SF_Li256ELb1ELb1ELb0ELb0EEENS1_36VarlenDynamicPersistentTileSchedulerILi128ELi176ELi256ELi128ELb0ELb1ELb1ELb0ELb1ELb1EEEEEEEEEvNT_6ParamsE)
        /*0254*/ 	.word	0x00000090


	//----- nvinfo : EIATTR_REGCOUNT
	.align		4
.L_155:
        /*0258*/ 	.byte	0x04, 0x2f
        /*025a*/ 	.short	(.L_157 - .L_156)
	.align		4
.L_156:
        /*025c*/ 	.word	index@(_ZN7cutlass13device_kernelIN5flash11enable_sm90INS1_16FlashAttnFwdSm90INS1_25CollectiveMainloopFwdSm90ILi2EN4cute5tupleIJNS5_1CILi1EEES8_S8_EEENS6_IJNS7_ILi128EEENS7_ILi176EEESA_EEELi128ENS_10bfloat16_tEfNS_4arch4Sm90ELb0ELb0ELb1ELb1ELb0ELb0ELb0ELb1ELb1ELb1ELb0ELb0EEENS1_21CollectiveEpilogueFwdINS6_IJSA_SA_SB_EEES9_SD_SF_Li256ELb1ELb1ELb0ELb0EEENS1_36VarlenDynamicPersistentTileSchedulerILi128ELi176ELi256ELi128ELb0ELb1ELb1ELb0ELb1ELb1EEEEEEEEEvNT_6ParamsE)
        /*0260*/ 	.word	0x000000a8


	//----- nvinfo : EIATTR_FRAME_SIZE
	.align		4
.L_157:
        /*0264*/ 	.byte	0x04, 0x11
        /*0266*/ 	.short	(.L_159 - .L_158)
	.align		4
.L_158:
        /*0268*/ 	.word	index@(_ZN7cutlass13device_kernelIN5flash11enable_sm90INS1_16FlashAttnFwdSm90INS1_25CollectiveMainloopFwdSm90ILi2EN4cute5tupleIJNS5_1CILi1EEES8_S8_EEENS6_IJNS7_ILi128EEENS7_ILi176EEESA_EEELi128ENS_10bfloat16_tEfNS_4arch4Sm90ELb0ELb0ELb1ELb1ELb0ELb0ELb0ELb1ELb1ELb1ELb0ELb0EEENS1_21CollectiveEpilogueFwdINS6_IJSA_SA_SB_EEES9_SD_SF_Li256ELb1ELb1ELb0ELb0EEENS1_36VarlenDynamicPersistentTileSchedulerILi128ELi176ELi256ELi128ELb0ELb1ELb1ELb0ELb1ELb1EEEEEEEEEvNT_6ParamsE)
        /*026c*/ 	.word	0x00000060


	//----- nvinfo : EIATTR_REGCOUNT
	.align		4
.L_159:
        /*0270*/ 	.byte	0x04, 0x2f
        /*0272*/ 	.short	(.L_161 - .L_160)
	.align		4
.L_160:
        /*0274*/ 	.word	index@(_ZN7cutlass13device_kernelIN5flash11enable_sm90INS1_16FlashAttnFwdSm90INS1_25CollectiveMainloopFwdSm90ILi2EN4cute5tupleIJNS5_1CILi2EEENS7_ILi1EEES9_EEENS6_IJNS7_ILi128EEENS7_ILi176EEESB_EEELi128ENS_10bfloat16_tEfNS_4arch4Sm90ELb0ELb0ELb1ELb0ELb0ELb0ELb0ELb1ELb1ELb1ELb0ELb0EEENS1_21CollectiveEpilogueFwdINS6_IJSB_SB_SC_EEESA_SE_SG_Li256ELb0ELb1ELb0ELb0EEENS1_29StaticPersistentTileSchedulerILb0EEEEEEEEEvNT_6ParamsE)
        /*0278*/ 	.word	0x000000a8


	//----- nvinfo : EIATTR_FRAME_SIZE
	.align		4
.L_161:
        /*027c*/ 	.byte	0x04, 0x11
        /*027e*/ 	.short	(.L_163 - .L_162)
	.align		4
.L_162:
        /*0280*/ 	.word	index@(_ZN7cutlass13device_kernelIN5flash11enable_sm90INS1_16FlashAttnFwdSm90INS1_25CollectiveMainloopFwdSm90ILi2EN4cute5tupleIJNS5_1CILi2EEENS7_ILi1EEES9_EEENS6_IJNS7_ILi128EEENS7_ILi176EEESB_EEELi128ENS_10bfloat16_tEfNS_4arch4Sm90ELb0ELb0ELb1ELb0ELb0ELb0ELb0ELb1ELb1ELb1ELb0ELb0EEENS1_21CollectiveEpilogueFwdINS6_IJSB_SB_SC_EEESA_SE_SG_Li256ELb0ELb1ELb0ELb0EEENS1_29StaticPersistentTileSchedulerILb0EEEEEEEEEvNT_6ParamsE)
        /*0284*/ 	.word	0x00000038


	//----- nvinfo : EIATTR_REGCOUNT
	.align		4
.L_163:
        /*0288*/ 	.byte	0x04, 0x2f
        /*028a*/ 	.short	(.L_165 - .L_164)
	.align		4
.L_164:
        /*028c*/ 	.word	index@(_ZN7cutlass13device_kernelIN5flash11enable_sm90INS1_16FlashAttnFwdSm90INS1_25CollectiveMainloopFwdSm90ILi2EN4cute5tupleIJNS5_1CILi1EEES8_S8_EEENS6_IJNS7_ILi128EEENS7_ILi176EEESA_EEELi128ENS_10bfloat16_tEfNS_4arch4Sm90ELb0ELb0ELb1ELb0ELb0ELb0ELb0ELb1ELb1ELb1ELb0ELb0EEENS1_21CollectiveEpilogueFwdINS6_IJSA_SA_SB_EEES9_SD_SF_Li256ELb0ELb1ELb0ELb0EEENS1_29StaticPersistentTileSchedulerILb0EEEEEEEEEvNT_6ParamsE)
        /*0290*/ 	.word	0x000000a8


	//----- nvinfo : EIATTR_FRAME_SIZE
	.align		4
.L_165:
        /*0294*/ 	.byte	0x04, 0x11
        /*0296*/ 	.short	(.L_167 - .L_166)
	.align		4
.L_166:
        /*0298*/ 	.word	index@(_ZN7cutlass13device_kernelIN5flash11enable_sm90INS1_16FlashAttnFwdSm90INS1_25CollectiveMainloopFwdSm90ILi2EN4cute5tupleIJNS5_1CILi1EEES8_S8_EEENS6_IJNS7_ILi128EEENS7_ILi176EEESA_EEELi128ENS_10bfloat16_tEfNS_4arch4Sm90ELb0ELb0ELb1ELb0ELb0ELb0ELb0ELb1ELb1ELb1ELb0ELb0EEENS1_21CollectiveEpilogueFwdINS6_IJSA_SA_SB_EEES9_SD_SF_Li256ELb0ELb1ELb0ELb0EEENS1_29StaticPersistentTileSchedulerILb0EEEEEEEEEvNT_6ParamsE)
        /*029c*/ 	.word	0x00000038


	//----- nvinfo : EIATTR_REGCOUNT
	.align		4
.L_167:
        /*02a0*/ 	.byte	0x04, 0x2f
        /*02a2*/ 	.short	(.L_169 - .L_168)
	.align		4
.L_168:
        /*02a4*/ 	.word	index@(_ZN7cutlass13device_kernelIN5flash11enable_sm90INS1_16FlashAttnFwdSm90INS1_25CollectiveMainloopFwdSm90ILi2EN4cute5tupleIJNS5_1CILi1EEES8_S8_EEENS6_IJNS7_ILi128EEENS7_ILi112EEENS7_ILi192EEEEEELi192ENS_10bfloat16_tEfNS_4arch4Sm90ELb1ELb0ELb1ELb1ELb0ELb1ELb0ELb1ELb1ELb1ELb0ELb0EEENS1_21CollectiveEpilogueFwdINS6_IJSA_SC_SB_EEES9_SE_SG_Li256ELb1ELb1ELb0ELb0EEENS1_36VarlenDynamicPersistentTileSchedulerILi128ELi112ELi256ELi128ELb0ELb1ELb1ELb1ELb1ELb1EEEEEEEEEvNT_6ParamsE)
        /*02a8*/ 	.word	0x000000a8


	//----- nvinfo : EIATTR_FRAME_SIZE
	.align		4
.L_169:
        /*02ac*/ 	.byte	0x04, 0x11
        /*02ae*/ 	.short	(.L_171 - .L_170)
	.align		4
.L_170:
        /*02b0*/ 	.word	index@(_ZN7cutlass13device_kernelIN5flash11enable_sm90INS1_16FlashAttnFwdSm90INS1_25CollectiveMainloopFwdSm90ILi2EN4cute5tupleIJNS5_1CILi1EEES8_S8_EEENS6_IJNS7_ILi128EEENS7_ILi112EEENS7_ILi192EEEEEELi192ENS_10bfloat16_tEfNS_4arch4Sm90ELb1ELb0ELb1ELb1ELb0ELb1ELb0ELb1ELb1ELb1ELb0ELb0EEENS1_21CollectiveEpilogueFwdINS6_IJSA_SC_SB_EEES9_SE_SG_Li256ELb1ELb1ELb0ELb0EEENS1_36VarlenDynamicPersistentTileSchedulerILi128ELi112ELi256ELi128ELb0ELb1ELb1ELb1ELb1ELb1EEEEEEEEEvNT_6ParamsE)
        /*02b4*/ 	.word	0x000000a8


	//----- nvinfo : EIATTR_REGCOUNT
	.align		4
.L_171:
        /*02b8*/ 	.byte	0x04, 0x2f
        /*02ba*/ 	.short	(.L_173 - .L_172)
	.align		4
.L_172:
        /*02bc*/ 	.word	index@(_ZN7cutlass13device_kernelIN5flash11enable_sm90INS1_16FlashAttnFwdSm90INS1_25CollectiveMainloopFwdSm90ILi2EN4cute5tupleIJNS5_1CILi1EEES8_S8_EEENS6_IJNS7_ILi128EEENS7_ILi112EEENS7_ILi192EEEEEELi192ENS_10bfloat16_tEfNS_4arch4Sm90ELb1ELb0ELb1ELb1ELb0ELb0ELb0ELb1ELb1ELb1ELb0ELb0EEENS1_21CollectiveEpilogueFwdINS6_IJSA_SC_SB_EEES9_SE_SG_Li256ELb1ELb1ELb0ELb0EEENS1_36VarlenDynamicPersistentTileSchedulerILi128ELi112ELi256ELi128ELb0ELb1ELb1ELb1ELb1ELb1EEEEEEEEEvNT_6ParamsE)
        /*02c0*/ 	.word	0x000000a8


	//----- nvinfo : EIATTR_FRAME_SIZE
	.align		4
.L_173:
        /*02c4*/ 	.byte	0x04, 0x11
        /*02c6*/ 	.short	(.L_175 - .L_174)
	.align		4
.L_174:
        /*02c8*/ 	.word	index@(_ZN7cutlass13device_kernelIN5flash11enable_sm90INS1_16FlashAttnFwdSm90INS1_25CollectiveMainloopFwdSm90ILi2EN4cute5tupleIJNS5_1CILi1EEES8_S8_EEENS6_IJNS7_ILi128EEENS7_ILi112EEENS7_ILi192EEEEEELi192ENS_10bfloat16_tEfNS_4arch4Sm90ELb1ELb0ELb1ELb1ELb0ELb0ELb0ELb1ELb1ELb1ELb0ELb0EEENS1_21CollectiveEpilogueFwdINS6_IJSA_SC_SB_EEES9_SE_SG_Li256ELb1ELb1ELb0ELb0EEENS1_36VarlenDynamicPersistentTileSchedulerILi128ELi112ELi256ELi128ELb0ELb1ELb1ELb1ELb1ELb1EEEEEEEEEvNT_6ParamsE)
        /*02cc*/ 	.word	0x00000058


	//----- nvinfo : EIATTR_REGCOUNT
	.align		4
.L_175:
        /*02d0*/ 	.byte	0x04, 0x2f
        /*02d2*/ 	.short	(.L_177 - .L_176)
	.align		4
.L_176:
        /*02d4*/ 	.word	index@(_ZN7cutlass13device_kernelIN5flash11enable_sm90INS1_16FlashAttnFwdSm90INS1_25CollectiveMainloopFwdSm90ILi2EN4cute5tupleIJNS5_1CILi1EEES8_S8_EEENS6_IJNS7_ILi128EEENS7_ILi112EEENS7_ILi192EEEEEELi192ENS_10bfloat16_tEfNS_4arch4Sm90ELb1ELb0ELb1ELb0ELb0ELb0ELb0ELb1ELb1ELb1ELb0ELb0EEENS1_21CollectiveEpilogueFwdINS6_IJSA_SC_SB_EEES9_SE_SG_Li256ELb0ELb1ELb0ELb0EEENS1_30DynamicPersistentTileSchedulerILi256ELi128ELb0ELb1ELb1EEEEEEEEEvNT_6ParamsE)
        /*02d8*/ 	.word	0x000000a8


	//----- nvinfo : EIATTR_FRAME_SIZE
	.align		4
.L_177:
        /*02dc*/ 	.byte	0x04, 0x11
        /*02de*/ 	.short	(.L_179 - .L_178)
	.align		4
.L_178:
        /*02e0*/ 	.word	index@(_ZN7cutlass13device_kernelIN5flash11enable_sm90INS1_16FlashAttnFwdSm90INS1_25CollectiveMainloopFwdSm90ILi2EN4cute5tupleIJNS5_1CILi1EEES8_S8_EEENS6_IJNS7_ILi128EEENS7_ILi112EEENS7_ILi192EEEEEELi192ENS_10bfloat16_tEfNS_4arch4Sm90ELb1ELb0ELb1ELb0ELb0ELb0ELb0ELb1ELb1ELb1ELb0ELb0EEENS1_21CollectiveEpilogueFwdINS6_IJSA_SC_SB_EEES9_SE_SG_Li256ELb0ELb1ELb0ELb0EEENS1_30DynamicPersistentTileSchedulerILi256ELi128ELb0ELb1ELb1EEEEEEEEEvNT_6ParamsE)
        /*02e4*/ 	.word	0x00000038


	//----- nvinfo : EIATTR_REGCOUNT
	.align		4
.L_179:
        /*02e8*/ 	.byte	0x04, 0x2f
        /*02ea*/ 	.short	(.L_181 - .L_180)
	.align		4
.L_180:
        /*02ec*/ 	.word	index@(_ZN7cutlass13device_kernelIN5flash11enable_sm90INS1_16FlashAttnFwdSm90INS1_25CollectiveMainloopFwdSm90ILi2EN4cute5tupleIJNS5_1CILi1EEES8_S8_EEENS6_IJNS7_ILi128EEENS7_ILi96EEENS7_ILi192EEEEEELi192ENS_10bfloat16_tEfNS_4arch4Sm90ELb0ELb1ELb1ELb1ELb0ELb1ELb0ELb1ELb1ELb1ELb0ELb0EEENS1_21CollectiveEpilogueFwdINS6_IJSA_SC_SB_EEES9_SE_SG_Li256ELb1ELb1ELb0ELb0EEENS1_36VarlenDynamicPersistentTileSchedulerILi128ELi96ELi256ELi128ELb0ELb1ELb1ELb1ELb0ELb1EEEEEEEEEvNT_6ParamsE)
        /*02f0*/ 	.word	0x000000a8


	//----- nvinfo : EIATTR_FRAME_SIZE
	.align		4
.L_181:
        /*02f4*/ 	.byte	0x04, 0x11
        /*02f6*/ 	.short	(.L_183 - .L_182)
	.align		4
.L_182:
        /*02f8*/ 	.word	index@($_ZN7cutlass13device_kernelIN5flash11enable_sm90INS1_16FlashAttnFwdSm90INS1_25CollectiveMainloopFwdSm90ILi2EN4cute5tupleIJNS5_1CILi1EEES8_S8_EEENS6_IJNS7_ILi128EEENS7_ILi96EEENS7_ILi192EEEEEELi192ENS_10bfloat16_tEfNS_4arch4Sm90ELb0ELb1ELb1ELb1ELb0ELb1ELb0ELb1ELb1ELb1ELb0ELb0EEENS1_21CollectiveEpilogueFwdINS6_IJSA_SC_SB_EEES9_SE_SG_Li256ELb1ELb1ELb0ELb0EEENS1_36VarlenDynamicPersistentTileSchedulerILi128ELi96ELi256ELi128ELb0ELb1ELb1ELb1ELb0ELb1EEEEEEEEEvNT_6ParamsE$_ZZN5flash25CollectiveMainloopFwdSm90ILi2EN4cute5tupleIJNS1_1CILi1EEES4_S4_EEENS2_IJNS3_ILi128EEENS3_ILi96EEENS3_ILi192EEEEEELi192EN7cutlass10bfloat16_tEfNSA_4arch4Sm90ELb0ELb1ELb1ELb1ELb0ELb1ELb0ELb1ELb1ELb1ELb0ELb0EE12store_kv_newINS_16FlashAttnFwdSm90ISE_NS_21CollectiveEpilogueFwdINS2_IJS6_S8_S7_EEES5_SB_SD_Li256ELb1ELb1ELb0ELb0EEENS_36VarlenDynamicPersistentTileSchedulerILi128ELi96ELi256ELi128ELb0ELb1ELb1ELb1ELb0ELb1EEEE13SharedStorageEEEbRKNSE_6ParamsENSA_25PipelineTmaAsyncNoClusterILi2ENSA_16PipelineTmaAsyncILi2EEEEESU_RNSA_13PipelineStateILj2EEEiRT_RKNS_16SeqlenInfoQKNewKILb1ELb1EEENS2_IJiiiiEEEENKUliRKT_E_clISW_EEDaiS17_)
        /*02fc*/ 	.word	0x00000330


	//----- nvinfo : EIATTR_FRAME_SIZE
	.align		4
.L_183:
        /*0300*/ 	.byte	0x04, 0x11
        /*0302*/ 	.short	(.L_185 - .L_184)
	.align		4
.L_184:
        /*0304*/ 	.word	index@(_ZN7cutlass13device_kernelIN5flash11enable_sm90INS1_16FlashAttnFwdSm90INS1_25CollectiveMainloopFwdSm90ILi2EN4cute5tupleIJNS5_1CILi1EEES8_S8_EEENS6_IJNS7_ILi128EEENS7_ILi96EEENS7_ILi192EEEEEELi192ENS_10bfloat16_tEfNS_4arch4Sm90ELb0ELb1ELb1ELb1ELb0ELb1ELb0ELb1ELb1ELb1ELb0ELb0EEENS1_21CollectiveEpilogueFwdINS6_IJSA_SC_SB_EEES9_SE_SG_Li256ELb1ELb1ELb0ELb0EEENS1_36VarlenDynamicPersistentTileSchedulerILi128ELi96ELi256ELi128ELb0ELb1ELb1ELb1ELb0ELb1EEEEEEEEEvNT_6ParamsE)
        /*0308*/ 	.word	0x00000330


	//----- nvinfo : EIATTR_REGCOUNT
	.align		4
.L_185:
        /*030c*/ 	.byte	0x04, 0x2f
        /*030e*/ 	.short	(.L_187 - .L_186)
	.align		4
.L_186:
        /*0310*/ 	.word	index@(_ZN7cutlass13device_kernelIN5flash11enable_sm90INS1_16FlashAttnFwdSm90INS1_25CollectiveMainloopFwdSm90ILi2EN4cute5tupleIJNS5_1CILi1EEES8_S8_EEENS6_IJNS7_ILi128EEENS7_ILi96EEENS7_ILi192EEEEEELi192ENS_10bfloat16_tEfNS_4arch4Sm90ELb0ELb1ELb1ELb1ELb0ELb0ELb0ELb1ELb1ELb1ELb0ELb0EEENS1_21CollectiveEpilogueFwdINS6_IJSA_SC_SB_EEES9_SE_SG_Li256ELb1ELb1ELb0ELb0EEENS1_36VarlenDynamicPersistentTileSchedulerILi128ELi96ELi256ELi128ELb0ELb1ELb1ELb1ELb0ELb1EEEEEEEEEvNT_6ParamsE)
        /*0314*/ 	.word	0x000000a8


	//----- nvinfo : EIATTR_FRAME_SIZE
	.align		4
.L_187:
        /*0318*/ 	.byte	0x04, 0x11
        /*031a*/ 	.short	(.L_189 - .L_188)
	.align		4
.L_188:
        /*031c*/ 	.word	index@(_ZN7cutlass13device_kernelIN5flash11enable_sm90INS1_16FlashAttnFwdSm90INS1_25CollectiveMainloopFwdSm90ILi2EN4cute5tupleIJNS5_1CILi1EEES8_S8_EEENS6_IJNS7_ILi128EEENS7_ILi96EEENS7_ILi192EEEEEELi192ENS_10bfloat16_tEfNS_4arch4Sm90ELb0ELb1ELb1ELb1ELb0ELb0ELb0ELb1ELb1ELb1ELb0ELb0EEENS1_21CollectiveEpilogueFwdINS6_IJSA_SC_SB_EEES9_SE_SG_Li256ELb1ELb1ELb0ELb0EEENS1_36VarlenDynamicPersistentTileSchedulerILi128ELi96ELi256ELi128ELb0ELb1ELb1ELb1ELb0ELb1EEEEEEEEEvNT_6ParamsE)
        /*0320*/ 	.word	0x00000050


	//----- nvinfo : EIATTR_REGCOUNT
	.align		4
.L_189:
        /*0324*/ 	.byte	0x04, 0x2f
        /*0326*/ 	.short	(.L_191 - .L_190)
	.align		4
.L_190:
        /*0328*/ 	.word	index@(_ZN7cutlass13device_kernelIN5flash11enable_sm90INS1_16FlashAttnFwdSm90INS1_25CollectiveMainloopFwdSm90ILi2EN4cute5tupleIJNS5_1CILi1EEES8_S8_EEENS6_IJNS7_ILi128EEENS7_ILi96EEENS7_ILi192EEEEEELi192ENS_10bfloat16_tEfNS_4arch4Sm90ELb0ELb1ELb1ELb0ELb0ELb0ELb0ELb1ELb1ELb1ELb0ELb0EEENS1_21CollectiveEpilogueFwdINS6_IJSA_SC_SB_EEES9_SE_SG_Li256ELb0ELb1ELb0ELb0EEENS1_30DynamicPersistentTileSchedulerILi256ELi128ELb0ELb1ELb1EEEEEEEEEvNT_6ParamsE)
        /*032c*/ 	.word	0x000000a8


	//----- nvinfo : EIATTR_FRAME_SIZE
	.align		4
.L_191:
        /*0330*/ 	.byte	0x04, 0x11
        /*0332*/ 	.short	(.L_193 - .L_192)
	.align		4
.L_192:
        /*0334*/ 	.word	index@(_ZN7cutlass13device_kernelIN5flash11enable_sm90INS1_16FlashAttnFwdSm90INS1_25CollectiveMainloopFwdSm90ILi2EN4cute5tupleIJNS5_1CILi1EEES8_S8_EEENS6_IJNS7_ILi128EEENS7_ILi96EEENS7_ILi192EEEEEELi192ENS_10bfloat16_tEfNS_4arch4Sm90ELb0ELb1ELb1ELb0ELb0ELb0ELb0ELb1ELb1ELb1ELb0ELb0EEENS1_21CollectiveEpilogueFwdINS6_IJSA_SC_SB_EEES9_SE_SG_Li256ELb0ELb1ELb0ELb0EEENS1_30DynamicPersistentTileSchedulerILi256ELi128ELb0ELb1ELb1EEEEEEEEEvNT_6ParamsE)
        /*0338*/ 	.word	0x00000020


	//----- nvinfo : EIATTR_REGCOUNT
	.align		4
.L_193:
        /*033c*/ 	.byte	0x04, 0x2f
        /*033e*/ 	.short	(.L_195 - .L_194)
	.align		4
.L_194:
        /*0340*/ 	.word	index@(_ZN7cutlass13device_kernelIN5flash11enable_sm90INS1_16FlashAttnFwdSm90INS1_25CollectiveMainloopFwdSm90ILi2EN4cute5tupleIJNS5_1CILi1EEES8_S8_EEENS6_IJNS7_ILi128EEENS7_ILi112EEENS7_ILi192EEEEEELi192ENS_10bfloat16_tEfNS_4arch4Sm90ELb0ELb0ELb1ELb1ELb0ELb1ELb0ELb1ELb1ELb1ELb0ELb0EEENS1_21CollectiveEpilogueFwdINS6_IJSA_SC_SB_EEES9_SE_SG_Li256ELb1ELb1ELb0ELb0EEENS1_36VarlenDynamicPersistentTileSchedulerILi128ELi112ELi256ELi128ELb0ELb1ELb1ELb0ELb1ELb1EEEEEEEEEvNT_6ParamsE)
        /*0344*/ 	.word	0x000000a8


	//----- nvinfo : EIATTR_FRAME_SIZE
	.align		4
.L_195:
        /*0348*/ 	.byte	0x04, 0x11
        /*034a*/ 	.short	(.L_197 - .L_196)
	.align		4
.L_196:
        /*034c*/ 	.word	index@(_ZN7cutlass13device_kernelIN5flash11enable_sm90INS1_16FlashAttnFwdSm90INS1_25CollectiveMainloopFwdSm90ILi2EN4cute5tupleIJNS5_1CILi1EEES8_S8_EEENS6_IJNS7_ILi128EEENS7_ILi112EEENS7_ILi192EEEEEELi192ENS_10bfloat16_tEfNS_4arch4Sm90ELb0ELb0ELb1ELb1ELb0ELb1ELb0ELb1ELb1ELb1ELb0ELb0EEENS1_21CollectiveEpilogueFwdINS6_IJSA_SC_SB_EEES9_SE_SG_Li256ELb1ELb1ELb0ELb0EEENS1_36VarlenDynamicPersistentTileSchedulerILi128ELi112ELi256ELi128ELb0ELb1ELb1ELb0ELb1ELb1EEEEEEEEEvNT_6ParamsE)
        /*0350*/ 	.word	0x000000a0


	//----- nvinfo : EIATTR_REGCOUNT
	.align		4
.L_197:
        /*0354*/ 	.byte	0x04, 0x2f
        /*0356*/ 	.short	(.L_199 - .L_198)
	.align		4
.L_198:
        /*0358*/ 	.word	index@(_ZN7cutlass13device_kernelIN5flash11enable_sm90INS1_16FlashAttnFwdSm90INS1_25CollectiveMainloopFwdSm90ILi2EN4cute5tupleIJNS5_1CILi1EEES8_S8_EEENS6_IJNS7_ILi128EEENS7_ILi112EEENS7_ILi192EEEEEELi192ENS_10bfloat16_tEfNS_4arch4Sm90ELb0ELb0ELb1ELb1ELb0ELb0ELb0ELb1ELb1ELb1ELb0ELb0EEENS1_21CollectiveEpilogueFwdINS6_IJSA_SC_SB_EEES9_SE_SG_Li256ELb1ELb1ELb0ELb0EEENS1_36VarlenDynamicPersistentTileSchedulerILi128ELi112ELi256ELi128ELb0ELb1ELb1ELb0ELb1ELb1EEEEEEEEEvNT_6ParamsE)
        /*035c*/ 	.word	0x000000a8


	//----- nvinfo : EIATTR_FRAME_SIZE
	.align		4
.L_199:
        /*0360*/ 	.byte	0x04, 0x11
        /*0362*/ 	.short	(.L_201 - .L_200)
	.align		4
.L_200:
        /*0364*/ 	.word	index@(_ZN7cutlass13device_kernelIN5flash11enable_sm90INS1_16FlashAttnFwdSm90INS1_25CollectiveMainloopFwdSm90ILi2EN4cute5tupleIJNS5_1CILi1EEES8_S8_EEENS6_IJNS7_ILi128EEENS7_ILi112EEENS7_ILi192EEEEEELi192ENS_10bfloat16_tEfNS_4arch4Sm90ELb0ELb0ELb1ELb1ELb0ELb0ELb0ELb1ELb1ELb1ELb0ELb0EEENS1_21CollectiveEpilogueFwdINS6_IJSA_SC_SB_EEES9_SE_SG_Li256ELb1ELb1ELb0ELb0EEENS1_36VarlenDynamicPersistentTileSchedulerILi128ELi112ELi256ELi128ELb0ELb1ELb1ELb0ELb1ELb1EEEEEEEEEvNT_6ParamsE)
        /*0368*/ 	.word	0x00000060


	//----- nvinfo : EIATTR_REGCOUNT
	.align		4
.L_201:
        /*036c*/ 	.byte	0x04, 0x2f
        /*036e*/ 	.short	(.L_203 - .L_202)
	.align		4
.L_202:
        /*0370*/ 	.word	index@(_ZN7cutlass13device_kernelIN5flash11enable_sm90INS1_16FlashAttnFwdSm90INS1_25CollectiveMainloopFwdSm90ILi2EN4cute5tupleIJNS5_1CILi2EEENS7_ILi1EEES9_EEENS6_IJNS7_ILi128EEENS7_ILi112EEENS7_ILi192EEEEEELi192ENS_10bfloat16_tEfNS_4arch4Sm90ELb0ELb0ELb1ELb0ELb0ELb0ELb0ELb1ELb1ELb1ELb0ELb0EEENS1_21CollectiveEpilogueFwdINS6_IJSB_SD_SC_EEESA_SF_SH_Li256ELb0ELb1ELb0ELb0EEENS1_29StaticPersistentTileSchedulerILb0EEEEEEEEEvNT_6ParamsE)
        /*0374*/ 	.word	0x000000a8


	//----- nvinfo : EIATTR_FRAME_SIZE
	.align		4
.L_203:
        /*0378*/ 	.byte	0x04, 0x11
        /*037a*/ 	.short	(.L_205 - .L_204)
	.align		4
.L_204:
        /*037c*/ 	.word	index@(_ZN7cutlass13device_kernelIN5flash11enable_sm90INS1_16FlashAttnFwdSm90INS1_25CollectiveMainloopFwdSm90ILi2EN4cute5tupleIJNS5_1CILi2EEENS7_ILi1EEES9_EEENS6_IJNS7_ILi128EEENS7_ILi112EEENS7_ILi192EEEEEELi192ENS_10bfloat16_tEfNS_4arch4Sm90ELb0ELb0ELb1ELb0ELb0ELb0ELb0ELb1ELb1ELb1ELb0ELb0EEENS1_21CollectiveEpilogueFwdINS6_IJSB_SD_SC_EEESA_SF_SH_Li256ELb0ELb1ELb0ELb0EEENS1_29StaticPersistentTileSchedulerILb0EEEEEEEEEvNT_6ParamsE)
        /*0380*/ 	.word	0x00000038


	//----- nvinfo : EIATTR_REGCOUNT
	.align		4
.L_205:
        /*0384*/ 	.byte	0x04, 0x2f
        /*0386*/ 	.short	(.L_207 - .L_206)
	.align		4
.L_206:
        /*0388*/ 	.word	index@(_ZN7cutlass13device_kernelIN5flash11enable_sm90INS1_16FlashAttnFwdSm90INS1_25CollectiveMainloopFwdSm90ILi2EN4cute5tupleIJNS5_1CILi1EEES8_S8_EEENS6_IJNS7_ILi128EEENS7_ILi112EEENS7_ILi192EEEEEELi192ENS_10bfloat16_tEfNS_4arch4Sm90ELb0ELb0ELb1ELb0ELb0ELb0ELb0ELb1ELb1ELb1ELb0ELb0EEENS1_21CollectiveEpilogueFwdINS6_IJSA_SC_SB_EEES9_SE_SG_Li256ELb0ELb1ELb0ELb0EEENS1_29StaticPersistentTileSchedulerILb0EEEEEEEEEvNT_6ParamsE)
        /*038c*/ 	.word	0x000000a8


	//----- nvinfo : EIATTR_FRAME_SIZE
	.align		4
.L_207:
        /*0390*/ 	.byte	0x04, 0x11
        /*0392*/ 	.short	(.L_209 - .L_208)
	.align		4
.L_208:
        /*0394*/ 	.word	index@(_ZN7cutlass13device_kernelIN5flash11enable_sm90INS1_16FlashAttnFwdSm90INS1_25CollectiveMainloopFwdSm90ILi2EN4cute5tupleIJNS5_1CILi1EEES8_S8_EEENS6_IJNS7_ILi128EEENS7_ILi112EEENS7_ILi192EEEEEELi192ENS_10bfloat16_tEfNS_4arch4Sm90ELb0ELb0ELb1ELb0ELb0ELb0ELb0ELb1ELb1ELb1ELb0ELb0EEENS1_21CollectiveEpilogueFwdINS6_IJSA_SC_SB_EEES9_SE_SG_Li256ELb0ELb1ELb0ELb0EEENS1_29StaticPersistentTileSchedulerILb0EEEEEEEEEvNT_6ParamsE)
        /*0398*/ 	.word	0x00000038


	//----- nvinfo : EIATTR_REGCOUNT
	.align		4
.L_209:
        /*039c*/ 	.byte	0x04, 0x2f
        /*039e*/ 	.short	(.L_211 - .L_210)
	.align		4
.L_210:
        /*03a0*/ 	.word	index@(_ZN7cutlass13device_kernelIN5flash11enable_sm90INS1_16FlashAttnFwdSm90INS1_25CollectiveMainloopFwdSm90ILi2EN4cute5tupleIJNS5_1CILi1EEES8_S8_EEENS6_IJNS7_ILi128EEENS7_ILi80EEENS7_ILi256EEEEEELi256ENS_10bfloat16_tEfNS_4arch4Sm90ELb1ELb0ELb1ELb1ELb0ELb1ELb0ELb1ELb1ELb1ELb0ELb0EEENS1_21CollectiveEpilogueFwdINS6_IJSA_SC_SB_EEES9_SE_SG_Li256ELb1ELb1ELb0ELb0EEENS1_36VarlenDynamicPersistentTileSchedulerILi128ELi80ELi256ELi128ELb0ELb1ELb1ELb1ELb1ELb1EEEEEEEEEvNT_6ParamsE)
        /*03a4*/ 	.word	0x000000a8


	//----- nvinfo : EIATTR_FRAME_SIZE
	.align		4
.L_211:
        /*03a8*/ 	.byte	0x04, 0x11
        /*03aa*/ 	.short	(.L_213 - .L_212)
	.align		4
.L_212:
        /*03ac*/ 	.word	index@(_ZN7cutlass13device_kernelIN5flash11enable_sm90INS1_16FlashAttnFwdSm90INS1_25CollectiveMainloopFwdSm90ILi2EN4cute5tupleIJNS5_1CILi1EEES8_S8_EEENS6_IJNS7_ILi128EEENS7_ILi80EEENS7_ILi256EEEEEELi256ENS_10bfloat16_tEfNS_4arch4Sm90ELb1ELb0ELb1ELb1ELb0ELb1ELb0ELb1ELb1ELb1ELb0ELb0EEENS1_21CollectiveEpilogueFwdINS6_IJSA_SC_SB_EEES9_SE_SG_Li256ELb1ELb1ELb0ELb0EEENS1_36VarlenDynamicPersistentTileSchedulerILi128ELi80ELi256ELi128ELb0ELb1ELb1ELb1ELb1ELb1EEEEEEEEEvNT_6ParamsE)
        /*03b0*/ 	.word	0x000000a0


	//----- nvinfo : EIATTR_REGCOUNT
	.align		4
.L_213:
        /*03b4*/ 	.byte	0x04, 0x2f
        /*03b6*/ 	.short	(.L_215 - .L_214)
	.align		4
.L_214:
        /*03b8*/ 	.word	index@(_ZN7cutlass13device_kernelIN5flash11enable_sm90INS1_16FlashAttnFwdSm90INS1_25CollectiveMainloopFwdSm90ILi2EN4cute5tupleIJNS5_1CILi1EEES8_S8_EEENS6_IJNS7_ILi128EEENS7_ILi80EEENS7_ILi256EEEEEELi256ENS_10bfloat16_tEfNS_4arch4Sm90ELb1ELb0ELb1ELb1ELb0ELb0ELb0ELb1ELb1ELb1ELb0ELb0EEENS1_21CollectiveEpilogueFwdINS6_IJSA_SC_SB_EEES9_SE_SG_Li256ELb1ELb1ELb0ELb0EEENS1_36VarlenDynamicPersistentTileSchedulerILi128ELi80ELi256ELi128ELb0ELb1ELb1ELb1ELb1ELb1EEEEEEEEEvNT_6ParamsE)
        /*03bc*/ 	.word	0x000000a8


	//----- nvinfo : EIATTR_FRAME_SIZE
	.align		4
.L_215:
        /*03c0*/ 	.byte	0x04, 0x11
        /*03c2*/ 	.short	(.L_217 - .L_216)
	.align		4
.L_216:
        /*03c4*/ 	.word	index@(_ZN7cutlass13device_kernelIN5flash11enable_sm90INS1_16FlashAttnFwdSm90INS1_25CollectiveMainloopFwdSm90ILi2EN4cute5tupleIJNS5_1CILi1EEES8_S8_EEENS6_IJNS7_ILi128EEENS7_ILi80EEENS7_ILi256EEEEEELi256ENS_10bfloat16_tEfNS_4arch4Sm90ELb1ELb0ELb1ELb1ELb0ELb0ELb0ELb1ELb1ELb1ELb0ELb0EEENS1_21CollectiveEpilogueFwdINS6_IJSA_SC_SB_EEES9_SE_SG_Li256ELb1ELb1ELb0ELb0EEENS1_36VarlenDynamicPersistentTileSchedulerILi128ELi80ELi256ELi128ELb0ELb1ELb1ELb1ELb1ELb1EEEEEEEEEvNT_6ParamsE)
        /*03c8*/ 	.word	0x00000058


	//----- nvinfo : EIATTR_REGCOUNT
	.align		4
.L_217:
        /*03cc*/ 	.byte	0x04, 0x2f
        /*03ce*/ 	.short	(.L_219 - .L_218)
	.align		4
.L_218:
        /*03d0*/ 	.word	index@(_ZN7cutlass13device_kernelIN5flash11enable_sm90INS1_16FlashAttnFwdSm90INS1_25CollectiveMainloopFwdSm90ILi2EN4cute5tupleIJNS5_1CILi1EEES8_S8_EEENS6_IJNS7_ILi128EEENS7_ILi80EEENS7_ILi256EEEEEELi256ENS_10bfloat16_tEfNS_4arch4Sm90ELb1ELb0ELb1ELb0ELb0ELb0ELb0ELb1ELb1ELb1ELb0ELb0EEENS1_21CollectiveEpilogueFwdINS6_IJSA_SC_SB_EEES9_SE_SG_Li256ELb0ELb1ELb0ELb0EEENS1_30DynamicPersistentTileSchedulerILi256ELi128ELb0ELb1ELb1EEEEEEEEEvNT_6ParamsE)
        /*03d4*/ 	.word	0x000000a8


	//----- nvinfo : EIATTR_FRAME_SIZE
	.align		4
.L_219:
        /*03d8*/ 	.byte	0x04, 0x11
        /*03da*/ 	.short	(.L_221 - .L_220)
	.align		4
.L_220:
        /*03dc*/ 	.word	index@(_ZN7cutlass13device_kernelIN5flash11enable_sm90INS1_16FlashAttnFwdSm90INS1_25CollectiveMainloopFwdSm90ILi2EN4cute5tupleIJNS5_1CILi1EEES8_S8_EEENS6_IJNS7_ILi128EEENS7_ILi80EEENS7_ILi256EEEEEELi256ENS_10bfloat16_tEfNS_4arch4Sm90ELb1ELb0ELb1ELb0ELb0ELb0ELb0ELb1ELb1ELb1ELb0ELb0EEENS1_21CollectiveEpilogueFwdINS6_IJSA_SC_SB_EEES9_SE_SG_Li256ELb0ELb1ELb0ELb0EEENS1_30DynamicPersistentTileSchedulerILi256ELi128ELb0ELb1ELb1EEEEEEEEEvNT_6ParamsE)
        /*03e0*/ 	.word	0x00000028


	//----- nvinfo : EIATTR_REGCOUNT
	.align		4
.L_221:
        /*03e4*/ 	.byte	0x04, 0x2f
        /*03e6*/ 	.short	(.L_223 - .L_222)
	.align		4
.L_222:
        /*03e8*/ 	.word	index@(_ZN7cutlass13device_kernelIN5flash11enable_sm90INS1_16FlashAttnFwdSm90INS1_25CollectiveMainloopFwdSm90ILi2EN4cute5tupleIJNS5_1CILi1EEES8_S8_EEENS6_IJNS7_ILi128EEENS7_ILi64EEENS7_ILi256EEEEEELi256ENS_10bfloat16_tEfNS_4arch4Sm90ELb0ELb1ELb1ELb1ELb0ELb1ELb0ELb1ELb1ELb1ELb0ELb0EEENS1_21CollectiveEpilogueFwdINS6_IJSA_SC_SB_EEES9_SE_SG_Li256ELb1ELb1ELb0ELb0EEENS1_36VarlenDynamicPersistentTileSchedulerILi128ELi64ELi256ELi128ELb0ELb1ELb1ELb1ELb0ELb1EEEEEEEEEvNT_6ParamsE)
        /*03ec*/ 	.word	0x000000a8


	//----- nvinfo : EIATTR_FRAME_SIZE
	.align		4
.L_223:
        /*03f0*/ 	.byte	0x04, 0x11
        /*03f2*/ 	.short	(.L_225 - .L_224)
	.align		4
.L_224:
        /*03f4*/ 	.word	index@(_ZN7cutlass13device_kernelIN5flash11enable_sm90INS1_16FlashAttnFwdSm90INS1_25CollectiveMainloopFwdSm90ILi2EN4cute5tupleIJNS5_1CILi1EEES8_S8_EEENS6_IJNS7_ILi128EEENS7_ILi64EEENS7_ILi256EEEEEELi256ENS_10bfloat16_tEfNS_4arch4Sm90ELb0ELb1ELb1ELb1ELb0ELb1ELb0ELb1ELb1ELb1ELb0ELb0EEENS1_21CollectiveEpilogueFwdINS6_IJSA_SC_SB_EEES9_SE_SG_Li256ELb1ELb1ELb0ELb0EEENS1_36VarlenDynamicPersistentTileSchedulerILi128ELi64ELi256ELi128ELb0ELb1ELb1ELb1ELb0ELb1EEEEEEEEEvNT_6ParamsE)
        /*03f8*/ 	.word	0x000000c8


	//----- nvinfo : EIATTR_REGCOUNT
	.align		4
.L_225:
        /*03fc*/ 	.byte	0x04, 0x2f
        /*03fe*/ 	.short	(.L_227 - .L_226)
	.align		4
.L_226:
        /*0400*/ 	.word	index@(_ZN7cutlass13device_kernelIN5flash11enable_sm90INS1_16FlashAttnFwdSm90INS1_25CollectiveMainloopFwdSm90ILi2EN4cute5tupleIJNS5_1CILi1EEES8_S8_EEENS6_IJNS7_ILi128EEENS7_ILi64EEENS7_ILi256EEEEEELi256ENS_10bfloat16_tEfNS_4arch4Sm90ELb0ELb1ELb1ELb1ELb0ELb0ELb0ELb1ELb1ELb1ELb0ELb0EEENS1_21CollectiveEpilogueFwdINS6_IJSA_SC_SB_EEES9_SE_SG_Li256ELb1ELb1ELb0ELb0EEENS1_36VarlenDynamicPersistentTileSchedulerILi128ELi64ELi256ELi128ELb0ELb1ELb1ELb1ELb0ELb1EEEEEEEEEvNT_6ParamsE)
        /*0404*/ 	.word	0x000000a8


	//----- nvinfo : EIATTR_FRAME_SIZE
	.align		4
.L_227:
        /*0408*/ 	.byte	0x04, 0x11
        /*040a*/ 	.short	(.L_229 - .L_228)
	.align		4
.L_228:
        /*040c*/ 	.word	index@(_ZN7cutlass13device_kernelIN5flash11enable_sm90INS1_16FlashAttnFwdSm90INS1_25CollectiveMainloopFwdSm90ILi2EN4cute5tupleIJNS5_1CILi1EEES8_S8_EEENS6_IJNS7_ILi128EEENS7_ILi64EEENS7_ILi256EEEEEELi256ENS_10bfloat16_tEfNS_4arch4Sm90ELb0ELb1ELb1ELb1ELb0ELb0ELb0ELb1ELb1ELb1ELb0ELb0EEENS1_21CollectiveEpilogueFwdINS6_IJSA_SC_SB_EEES9_SE_SG_Li256ELb1ELb1ELb0ELb0EEENS1_36VarlenDynamicPersistentTileSchedulerILi128ELi64ELi256ELi128ELb0ELb1ELb1ELb1ELb0ELb1EEEEEEEEEvNT_6ParamsE)
        /*0410*/ 	.word	0x00000050


	//----- nvinfo : EIATTR_REGCOUNT
	.align		4
.L_229:
        /*0414*/ 	.byte	0x04, 0x2f
        /*0416*/ 	.short	(.L_231 - .L_230)
	.align		4
.L_230:
        /*0418*/ 	.word	index@(_ZN7cutlass13device_kernelIN5flash11enable_sm90INS1_16FlashAttnFwdSm90INS1_25CollectiveMainloopFwdSm90ILi2EN4cute5tupleIJNS5_1CILi1EEES8_S8_EEENS6_IJNS7_ILi128EEENS7_ILi64EEENS7_ILi256EEEEEELi256ENS_10bfloat16_tEfNS_4arch4Sm90ELb0ELb1ELb1ELb0ELb0ELb0ELb0ELb1ELb1ELb1ELb0ELb0EEENS1_21CollectiveEpilogueFwdINS6_IJSA_SC_SB_EEES9_SE_SG_Li256ELb0ELb1ELb0ELb0EEENS1_30DynamicPersistentTileSchedulerILi256ELi128ELb0ELb1ELb1EEEEEEEEEvNT_6ParamsE)
        /*041c*/ 	.word	0x000000a8


	//----- nvinfo : EIATTR_FRAME_SIZE
	.align		4
.L_231:
        /*0420*/ 	.byte	0x04, 0x11
        /*0422*/ 	.short	(.L_233 - .L_232)
	.align		4
.L_232:
        /*0424*/ 	.word	index@(_ZN7cutlass13device_kernelIN5flash11enable_sm90INS1_16FlashAttnFwdSm90INS1_25CollectiveMainloopFwdSm90ILi2EN4cute5tupleIJNS5_1CILi1EEES8_S8_EEENS6_IJNS7_ILi128EEENS7_ILi64EEENS7_ILi256EEEEEELi256ENS_10bfloat16_tEfNS_4arch4Sm90ELb0ELb1ELb1ELb0ELb0ELb0ELb0ELb1ELb1ELb1ELb0ELb0EEENS1_21CollectiveEpilogueFwdINS6_IJSA_SC_SB_EEES9_SE_SG_Li256ELb0ELb1ELb0ELb0EEENS1_30DynamicPersistentTileSchedulerILi256ELi128ELb0ELb1ELb1EEEEEEEEEvNT_6ParamsE)
        /*0428*/ 	.word	0x00000020


	//----- nvinfo : EIATTR_REGCOUNT
	.align		4
.L_233:
        /*042c*/ 	.byte	0x04, 0x2f
        /*042e*/ 	.short	(.L_235 - .L_234)
	.align		4
.L_234:
        /*0430*/ 	.word	index@(_ZN7cutlass13device_kernelIN5flash11enable_sm90INS1_16FlashAttnFwdSm90INS1_25CollectiveMainloopFwdSm90ILi2EN4cute5tupleIJNS5_1CILi1EEES8_S8_EEENS6_IJNS7_ILi128EEENS7_ILi80EEENS7_ILi256EEEEEELi256ENS_10bfloat16_tEfNS_4arch4Sm90ELb0ELb0ELb1ELb1ELb0ELb1ELb0ELb1ELb1ELb1ELb0ELb0EEENS1_21CollectiveEpilogueFwdINS6_IJSA_SC_SB_EEES9_SE_SG_Li256ELb1ELb1ELb0ELb0EEENS1_36VarlenDynamicPersistentTileSchedulerILi128ELi80ELi256ELi128ELb0ELb1ELb1ELb0ELb1ELb1EEEEEEEEEvNT_6ParamsE)
        /*0434*/ 	.word	0x000000a8


	//----- nvinfo : EIATTR_FRAME_SIZE
	.align		4
.L_235:
        /*0438*/ 	.byte	0x04, 0x11
        /*043a*/ 	.short	(.L_237 - .L_236)
	.align		4
.L_236:
        /*043c*/ 	.word	index@(_ZN7cutlass13device_kernelIN5flash11enable_sm90INS1_16FlashAttnFwdSm90INS1_25CollectiveMainloopFwdSm90ILi2EN4cute5tupleIJNS5_1CILi1EEES8_S8_EEENS6_IJNS7_ILi128EEENS7_ILi80EEENS7_ILi256EEEEEELi256ENS_10bfloat16_tEfNS_4arch4Sm90ELb0ELb0ELb1ELb1ELb0ELb1ELb0ELb1ELb1ELb1ELb0ELb0EEENS1_21CollectiveEpilogueFwdINS6_IJSA_SC_SB_EEES9_SE_SG_Li256ELb1ELb1ELb0ELb0EEENS1_36VarlenDynamicPersistentTileSchedulerILi128ELi80ELi256ELi128ELb0ELb1ELb1ELb0ELb1ELb1EEEEEEEEEvNT_6ParamsE)
        /*0440*/ 	.word	0x00000098


	//----- nvinfo : EIATTR_REGCOUNT
	.align		4
.L_237:
        /*0444*/ 	.byte	0x04, 0x2f
        /*0446*/ 	.short	(.L_239 - .L_238)
	.align		4
.L_238:
        /*0448*/ 	.word	index@(_ZN7cutlass13device_kernelIN5flash11enable_sm90INS1_16FlashAttnFwdSm90INS1_25CollectiveMainloopFwdSm90ILi2EN4cute5tupleIJNS5_1CILi1EEES8_S8_EEENS6_IJNS7_ILi128EEENS7_ILi80EEENS7_ILi256EEEEEELi256ENS_10bfloat16_tEfNS_4arch4Sm90ELb0ELb0ELb1ELb1ELb0ELb0ELb0ELb1ELb1ELb1ELb0ELb0EEENS1_21CollectiveEpilogueFwdINS6_IJSA_SC_SB_EEES9_SE_SG_Li256ELb1ELb1ELb0ELb0EEENS1_36VarlenDynamicPersistentTileSchedulerILi128ELi80ELi256ELi128ELb0ELb1ELb1ELb0ELb1ELb1EEEEEEEEEvNT_6ParamsE)
        /*044c*/ 	.word	0x000000a8


	//----- nvinfo : EIATTR_FRAME_SIZE
	.align		4
.L_239:
        /*0450*/ 	.byte	0x04, 0x11
        /*0452*/ 	.short	(.L_241 - .L_240)
	.align		4
.L_240:
        /*0454*/ 	.word	index@(_ZN7cutlass13device_kernelIN5flash11enable_sm90INS1_16FlashAttnFwdSm90INS1_25CollectiveMainloopFwdSm90ILi2EN4cute5tupleIJNS5_1CILi1EEES8_S8_EEENS6_IJNS7_ILi128EEENS7_ILi80EEENS7_ILi256EEEEEELi256ENS_10bfloat16_tEfNS_4arch4Sm90ELb0ELb0ELb1ELb1ELb0ELb0ELb0ELb1ELb1ELb1ELb0ELb0EEENS1_21CollectiveEpilogueFwdINS6_IJSA_SC_SB_EEES9_SE_SG_Li256ELb1ELb1ELb0ELb0EEENS1_36VarlenDynamicPersistentTileSchedulerILi128ELi80ELi256ELi128ELb0ELb1ELb1ELb0ELb1ELb1EEEEEEEEEvNT_6ParamsE)
        /*0458*/ 	.word	0x00000060


	//----- nvinfo : EIATTR_REGCOUNT
	.align		4
.L_241:
        /*045c*/ 	.byte	0x04, 0x2f
        /*045e*/ 	.short	(.L_243 - .L_242)
	.align		4
.L_242:
        /*0460*/ 	.word	index@(_ZN7cutlass13device_kernelIN5flash11enable_sm90INS1_16FlashAttnFwdSm90INS1_25CollectiveMainloopFwdSm90ILi2EN4cute5tupleIJNS5_1CILi2EEENS7_ILi1EEES9_EEENS6_IJNS7_ILi128EEENS7_ILi80EEENS7_ILi256EEEEEELi256ENS_10bfloat16_tEfNS_4arch4Sm90ELb0ELb0ELb1ELb0ELb0ELb0ELb0ELb1ELb1ELb1ELb0ELb0EEENS1_21CollectiveEpilogueFwdINS6_IJSB_SD_SC_EEESA_SF_SH_Li256ELb0ELb1ELb0ELb0EEENS1_29StaticPersistentTileSchedulerILb0EEEEEEEEEvNT_6ParamsE)
        /*0464*/ 	.word	0x000000a8


	//----- nvinfo : EIATTR_FRAME_SIZE
	.align		4
.L_243:
        /*0468*/ 	.byte	0x04, 0x11
        /*046a*/ 	.short	(.L_245 - .L_244)
	.align		4
.L_244:
        /*046c*/ 	.word	index@(_ZN7cutlass13device_kernelIN5flash11enable_sm90INS1_16FlashAttnFwdSm90INS1_25CollectiveMainloopFwdSm90ILi2EN4cute5tupleIJNS5_1CILi2EEENS7_ILi1EEES9_EEENS6_IJNS7_ILi128EEENS7_ILi80EEENS7_ILi256EEEEEELi256ENS_10bfloat16_tEfNS_4arch4Sm90ELb0ELb0ELb1ELb0ELb0ELb0ELb0ELb1ELb1ELb1ELb0ELb0EEENS1_21CollectiveEpilogueFwdINS6_IJSB_SD_SC_EEESA_SF_SH_Li256ELb0ELb1ELb0ELb0EEENS1_29StaticPersistentTileSchedulerILb0EEEEEEEEEvNT_6ParamsE)
        /*0470*/ 	.word	0x00000038


	//----- nvinfo : EIATTR_REGCOUNT
	.align		4
.L_245:
        /*0474*/ 	.byte	0x04, 0x2f
        /*0476*/ 	.short	(.L_247 - .L_246)
	.align		4
.L_246:
        /*0478*/ 	.word	index@(_ZN7cutlass13device_kernelIN5flash11enable_sm90INS1_16FlashAttnFwdSm90INS1_25CollectiveMainloopFwdSm90ILi2EN4cute5tupleIJNS5_1CILi1EEES8_S8_EEENS6_IJNS7_ILi128EEENS7_ILi80EEENS7_ILi256EEEEEELi256ENS_10bfloat16_tEfNS_4arch4Sm90ELb0ELb0ELb1ELb0ELb0ELb0ELb0ELb1ELb1ELb1ELb0ELb0EEENS1_21CollectiveEpilogueFwdINS6_IJSA_SC_SB_EEES9_SE_SG_Li256ELb0ELb1ELb0ELb0EEENS1_29StaticPersistentTileSchedulerILb0EEEEEEEEEvNT_6ParamsE)
        /*047c*/ 	.word	0x000000a8


	//----- nvinfo : EIATTR_FRAME_SIZE
	.align		4
.L_247:
        /*0480*/ 	.byte	0x04, 0x11
        /*0482*/ 	.short	(.L_249 - .L_248)
	.align		4
.L_248:
        /*0484*/ 	.word	index@(_ZN7cutlass13device_kernelIN5flash11enable_sm90INS1_16FlashAttnFwdSm90INS1_25CollectiveMainloopFwdSm90ILi2EN4cute5tupleIJNS5_1CILi1EEES8_S8_EEENS6_IJNS7_ILi128EEENS7_ILi80EEENS7_ILi256EEEEEELi256ENS_10bfloat16_tEfNS_4arch4Sm90ELb0ELb0ELb1ELb0ELb0ELb0ELb0ELb1ELb1ELb1ELb0ELb0EEENS1_21CollectiveEpilogueFwdINS6_IJSA_SC_SB_EEES9_SE_SG_Li256ELb0ELb1ELb0ELb0EEENS1_29StaticPersistentTileSchedulerILb0EEEEEEEEEvNT_6ParamsE)
        /*0488*/ 	.word	0x00000038


	//----- nvinfo : EIATTR_MIN_STACK_SIZE
	.align		4
.L_249:
        /*048c*/ 	.byte	0x04, 0x12
        /*048e*/ 	.short	(.L_251 - .L_250)
	.align		4
.L_250:
        /*0490*/ 	.word	index@(_ZN7cutlass13device_kernelIN5flash11enable_sm90INS1_16FlashAttnFwdSm90INS1_25CollectiveMainloopFwdSm90ILi2EN4cute5tupleIJNS5_1CILi1EEES8_S8_EEENS6_IJNS7_ILi128EEENS7_ILi80EEENS7_ILi256EEEEEELi256ENS_10bfloat16_tEfNS_4arch4Sm90ELb0ELb0ELb1ELb0ELb0ELb0ELb0ELb1ELb1ELb1ELb0ELb0EEENS1_21CollectiveEpilogueFwdINS6_IJSA_SC_SB_EEES9_SE_SG_Li256ELb0ELb1ELb0ELb0EEENS1_29StaticPersistentTileSchedulerILb0EEEEEEEEEvNT_6ParamsE)
        /*0494*/ 	.word	0x00000038


	//----- nvinfo : EIATTR_MIN_STACK_SIZE
	.align		4
.L_251:
        /*0498*/ 	.byte	0x04, 0x12
        /*049a*/ 	.short	(.L_253 - .L_252)
	.align		4
.L_252:
        /*049c*/ 	.word	index@(_ZN7cutlass13device_kernelIN5flash11enable_sm90INS1_16FlashAttnFwdSm90INS1_25CollectiveMainloopFwdSm90ILi2EN4cute5tupleIJNS5_1CILi2EEENS7_ILi1EEES9_EEENS6_IJNS7_ILi128EEENS7_ILi80EEENS7_ILi256EEEEEELi256ENS_10bfloat16_tEfNS_4arch4Sm90ELb0ELb0ELb1ELb0ELb0ELb0ELb0ELb1ELb1ELb1ELb0ELb0EEENS1_21CollectiveEpilogueFwdINS6_IJSB_SD_SC_EEESA_SF_SH_Li256ELb0ELb1ELb0ELb0EEENS1_29StaticPersistentTileSchedulerILb0EEEEEEEEEvNT_6ParamsE)
        /*04a0*/ 	.word	0x00000038


	//----- nvinfo : EIATTR_MIN_STACK_SIZE
	.align		4
.L_253:
        /*04a4*/ 	.byte	0x04, 0x12
        /*04a6*/ 	.short	(.L_255 - .L_254)
	.align		4
.L_254:
        /*04a8*/ 	.word	index@(_ZN7cutlass13device_kernelIN5flash11enable_sm90INS1_16FlashAttnFwdSm90INS1_25CollectiveMainloopFwdSm90ILi2EN4cute5tupleIJNS5_1CILi1EEES8_S8_EEENS6_IJNS7_ILi128EEENS7_ILi80EEENS7_ILi256EEEEEELi256ENS_10bfloat16_tEfNS_4arch4Sm90ELb0ELb0ELb1ELb1ELb0ELb0ELb0ELb1ELb1ELb1ELb0ELb0EEENS1_21CollectiveEpilogueFwdINS6_IJSA_SC_SB_EEES9_SE_SG_Li256ELb1ELb1ELb0ELb0EEENS1_36VarlenDynamicPersistentTileSchedulerILi128ELi80ELi256ELi128ELb0ELb1ELb1ELb0ELb1ELb1EEEEEEEEEvNT_6ParamsE)
        /*04ac*/ 	.word	0x00000060


	//----- nvinfo : EIATTR_MIN_STACK_SIZE
	.align		4
.L_255:
        /*04b0*/ 	.byte	0x04, 0x12
        /*04b2*/ 	.short	(.L_257 - .L_256)
	.align		4
.L_256:
        /*04b4*/ 	.word	index@(_ZN7cutlass13device_kernelIN5flash11enable_sm90INS1_16FlashAttnFwdSm90INS1_25CollectiveMainloopFwdSm90ILi2EN4cute5tupleIJNS5_1CILi1EEES8_S8_EEENS6_IJNS7_ILi128EEENS7_ILi80EEENS7_ILi256EEEEEELi256ENS_10bfloat16_tEfNS_4arch4Sm90ELb0ELb0ELb1ELb1ELb0ELb1ELb0ELb1ELb1ELb1ELb0ELb0EEENS1_21CollectiveEpilogueFwdINS6_IJSA_SC_SB_EEES9_SE_SG_Li256ELb1ELb1ELb0ELb0EEENS1_36VarlenDynamicPersistentTileSchedulerILi128ELi80ELi256ELi128ELb0ELb1ELb1ELb0ELb1ELb1EEEEEEEEEvNT_6ParamsE)
        /*04b8*/ 	.word	0x00000098


	//----- nvinfo : EIATTR_MIN_STACK_SIZE
	.align		4
.L_257:
        /*04bc*/ 	.byte	0x04, 0x12
        /*04be*/ 	.short	(.L_259 - .L_258)
	.align		4
.L_258:
        /*04c0*/ 	.word	index@(_ZN7cutlass13device_kernelIN5flash11enable_sm90INS1_16FlashAttnFwdSm90INS1_25CollectiveMainloopFwdSm90ILi2EN4cute5tupleIJNS5_1CILi1EEES8_S8_EEENS6_IJNS7_ILi128EEENS7_ILi64EEENS7_ILi256EEEEEELi256ENS_10bfloat16_tEfNS_4arch4Sm90ELb0ELb1ELb1ELb0ELb0ELb0ELb0ELb1ELb1ELb1ELb0ELb0EEENS1_21CollectiveEpilogueFwdINS6_IJSA_SC_SB_EEES9_SE_SG_Li256ELb0ELb1ELb0ELb0EEENS1_30DynamicPersistentTileSchedulerILi256ELi128ELb0ELb1ELb1EEEEEEEEEvNT_6ParamsE)
        /*04c4*/ 	.word	0x00000020


	//----- nvinfo : EIATTR_MIN_STACK_SIZE
	.align		4
.L_259:
        /*04c8*/ 	.byte	0x04, 0x12
        /*04ca*/ 	.short	(.L_261 - .L_260)
	.align		4
.L_260:
        /*04cc*/ 	.word	index@(_ZN7cutlass13device_kernelIN5flash11enable_sm90INS1_16FlashAttnFwdSm90INS1_25CollectiveMainloopFwdSm90ILi2EN4cute5tupleIJNS5_1CILi1EEES8_S8_EEENS6_IJNS7_ILi128EEENS7_ILi64EEENS7_ILi256EEEEEELi256ENS_10bfloat16_tEfNS_4arch4Sm90ELb0ELb1ELb1ELb1ELb0ELb0ELb0ELb1ELb1ELb1ELb0ELb0EEENS1_21CollectiveEpilogueFwdINS6_IJSA_SC_SB_EEES9_SE_SG_Li256ELb1ELb1ELb0ELb0EEENS1_36VarlenDynamicPersistentTileSchedulerILi128ELi64ELi256ELi128ELb0ELb1ELb1ELb1ELb0ELb1EEEEEEEEEvNT_6ParamsE)
        /*04d0*/ 	.word	0x00000050


	//----- nvinfo : EIATTR_MIN_STACK_SIZE
	.align		4
.L_261:
        /*04d4*/ 	.byte	0x04, 0x12
        /*04d6*/ 	.short	(.L_263 - .L_262)
	.align		4
.L_262:
        /*04d8*/ 	.word	index@(_ZN7cutlass13device_kernelIN5flash11enable_sm90INS1_16FlashAttnFwdSm90INS1_25CollectiveMainloopFwdSm90ILi2EN4cute5tupleIJNS5_1CILi1EEES8_S8_EEENS6_IJNS7_ILi128EEENS7_ILi64EEENS7_ILi256EEEEEELi256ENS_10bfloat16_tEfNS_4arch4Sm90ELb0ELb1ELb1ELb1ELb0ELb1ELb0ELb1ELb1ELb1ELb0ELb0EEENS1_21CollectiveEpilogueFwdINS6_IJSA_SC_SB_EEES9_SE_SG_Li256ELb1ELb1ELb0ELb0EEENS1_36VarlenDynamicPersistentTileSchedulerILi128ELi64ELi256ELi128ELb0ELb1ELb1ELb1ELb0ELb1EEEEEEEEEvNT_6ParamsE)
        /*04dc*/ 	.word	0x000000c8


	//----- nvinfo : EIATTR_MIN_STACK_SIZE
	.align		4
.L_263:
        /*04e0*/ 	.byte	0x04, 0x12
        /*04e2*/ 	.short	(.L_265 - .L_264)
	.align		4
.L_264:
        /*04e4*/ 	.word	index@(_ZN7cutlass13device_kernelIN5flash11enable_sm90INS1_16FlashAttnFwdSm90INS1_25CollectiveMainloopFwdSm90ILi2EN4cute5tupleIJNS5_1CILi1EEES8_S8_EEENS6_IJNS7_ILi128EEENS7_ILi80EEENS7_ILi256EEEEEELi256ENS_10bfloat16_tEfNS_4arch4Sm90ELb1ELb0ELb1ELb0ELb0ELb0ELb0ELb1ELb1ELb1ELb0ELb0EEENS1_21CollectiveEpilogueFwdINS6_IJSA_SC_SB_EEES9_SE_SG_Li256ELb0ELb1ELb0ELb0EEENS1_30DynamicPersistentTileSchedulerILi256ELi128ELb0ELb1ELb1EEEEEEEEEvNT_6ParamsE)
        /*04e8*/ 	.word	0x00000028


	//----- nvinfo : EIATTR_MIN_STACK_SIZE
	.align		4
.L_265:
        /*04ec*/ 	.byte	0x04, 0x12
        /*04ee*/ 	.short	(.L_267 - .L_266)
	.align		4
.L_266:
        /*04f0*/ 	.word	index@(_ZN7cutlass13device_kernelIN5flash11enable_sm90INS1_16FlashAttnFwdSm90INS1_25CollectiveMainloopFwdSm90ILi2EN4cute5tupleIJNS5_1CILi1EEES8_S8_EEENS6_IJNS7_ILi128EEENS7_ILi80EEENS7_ILi256EEEEEELi256ENS_10bfloat16_tEfNS_4arch4Sm90ELb1ELb0ELb1ELb1ELb0ELb0ELb0ELb1ELb1ELb1ELb0ELb0EEENS1_21CollectiveEpilogueFwdINS6_IJSA_SC_SB_EEES9_SE_SG_Li256ELb1ELb1ELb0ELb0EEENS1_36VarlenDynamicPersistentTileSchedulerILi128ELi80ELi256ELi128ELb0ELb1ELb1ELb1ELb1ELb1EEEEEEEEEvNT_6ParamsE)
        /*04f4*/ 	.word	0x00000058


	//----- nvinfo : EIATTR_MIN_STACK_SIZE
	.align		4
.L_267:
        /*04f8*/ 	.byte	0x04, 0x12
        /*04fa*/ 	.short	(.L_269 - .L_268)
	.align		4
.L_268:
        /*04fc*/ 	.word	index@(_ZN7cutlass13device_kernelIN5flash11enable_sm90INS1_16FlashAttnFwdSm90INS1_25CollectiveMainloopFwdSm90ILi2EN4cute5tupleIJNS5_1CILi1EEES8_S8_EEENS6_IJNS7_ILi128EEENS7_ILi80EEENS7_ILi256EEEEEELi256ENS_10bfloat16_tEfNS_4arch4Sm90ELb1ELb0ELb1ELb1ELb0ELb1ELb0ELb1ELb1ELb1ELb0ELb0EEENS1_21CollectiveEpilogueFwdINS6_IJSA_SC_SB_EEES9_SE_SG_Li256ELb1ELb1ELb0ELb0EEENS1_36VarlenDynamicPersistentTileSchedulerILi128ELi80ELi256ELi128ELb0ELb1ELb1ELb1ELb1ELb1EEEEEEEEEvNT_6ParamsE)
        /*0500*/ 	.word	0x000000a0


	//----- nvinfo : EIATTR_MIN_STACK_SIZE
	.align		4
.L_269:
        /*0504*/ 	.byte	0x04, 0x12
        /*0506*/ 	.short	(.L_271 - .L_270)
	.align		4
.L_270:
        /*0508*/ 	.word	index@(_ZN7cutlass13device_kernelIN5flash11enable_sm90INS1_16FlashAttnFwdSm90INS1_25CollectiveMainloopFwdSm90ILi2EN4cute5tupleIJNS5_1CILi1EEES8_S8_EEENS6_IJNS7_ILi128EEENS7_ILi112EEENS7_ILi192EEEEEELi192ENS_10bfloat16_tEfNS_4arch4Sm90ELb0ELb0ELb1ELb0ELb0ELb0ELb0ELb1ELb1ELb1ELb0ELb0EEENS1_21CollectiveEpilogueFwdINS6_IJSA_SC_SB_EEES9_SE_SG_Li256ELb0ELb1ELb0ELb0EEENS1_29StaticPersistentTileSchedulerILb0EEEEEEEEEvNT_6ParamsE)
        /*050c*/ 	.word	0x00000038


	//----- nvinfo : EIATTR_MIN_STACK_SIZE
	.align		4
.L_271:
        /*0510*/ 	.byte	0x04, 0x12
        /*0512*/ 	.short	(.L_273 - .L_272)
	.align		4
.L_272:
        /*0514*/ 	.word	index@(_ZN7cutlass13device_kernelIN5flash11enable_sm90INS1_16FlashAttnFwdSm90INS1_25CollectiveMainloopFwdSm90ILi2EN4cute5tupleIJNS5_1CILi2EEENS7_ILi1EEES9_EEENS6_IJNS7_ILi128EEENS7_ILi112EEENS7_ILi192EEEEEELi192ENS_10bfloat16_tEfNS_4arch4Sm90ELb0ELb0ELb1ELb0ELb0ELb0ELb0ELb1ELb1ELb1ELb0ELb0EEENS1_21CollectiveEpilogueFwdINS6_IJSB_SD_SC_EEESA_SF_SH_Li256ELb0ELb1ELb0ELb0EEENS1_29StaticPersistentTileSchedulerILb0EEEEEEEEEvNT_6ParamsE)
        /*0518*/ 	.word	0x00000038


	//----- nvinfo : EIATTR_MIN_STACK_SIZE
	.align		4
.L_273:
        /*051c*/ 	.byte	0x04, 0x12
        /*051e*/ 	.short	(.L_275 - .L_274)
	.align		4
.L_274:
        /*0520*/ 	.word	index@(_ZN7cutlass13device_kernelIN5flash11enable_sm90INS1_16FlashAttnFwdSm90INS1_25CollectiveMainloopFwdSm90ILi2EN4cute5tupleIJNS5_1CILi1EEES8_S8_EEENS6_IJNS7_ILi128EEENS7_ILi112EEENS7_ILi192EEEEEELi192ENS_10bfloat16_tEfNS_4arch4Sm90ELb0ELb0ELb1ELb1ELb0ELb0ELb0ELb1ELb1ELb1ELb0ELb0EEENS1_21CollectiveEpilogueFwdINS6_IJSA_SC_SB_EEES9_SE_SG_Li256ELb1ELb1ELb0ELb0EEENS1_36VarlenDynamicPersistentTileSchedulerILi128ELi112ELi256ELi128ELb0ELb1ELb1ELb0ELb1ELb1EEEEEEEEEvNT_6ParamsE)
        /*0524*/ 	.word	0x00000060


	//----- nvinfo : EIATTR_MIN_STACK_SIZE
	.align		4
.L_275:
        /*0528*/ 	.byte	0x04, 0x12
        /*052a*/ 	.short	(.L_277 - .L_276)
	.align		4
.L_276:
        /*052c*/ 	.word	index@(_ZN7cutlass13device_kernelIN5flash11enable_sm90INS1_16FlashAttnFwdSm90INS1_25CollectiveMainloopFwdSm90ILi2EN4cute5tupleIJNS5_1CILi1EEES8_S8_EEENS6_IJNS7_ILi128EEENS7_ILi112EEENS7_ILi192EEEEEELi192ENS_10bfloat16_tEfNS_4arch4Sm90ELb0ELb0ELb1ELb1ELb0ELb1ELb0ELb1ELb1ELb1ELb0ELb0EEENS1_21CollectiveEpilogueFwdINS6_IJSA_SC_SB_EEES9_SE_SG_Li256ELb1ELb1ELb0ELb0EEENS1_36VarlenDynamicPersistentTileSchedulerILi128ELi112ELi256ELi128ELb0ELb1ELb1ELb0ELb1ELb1EEEEEEEEEvNT_6ParamsE)
        /*0530*/ 	.word	0x000000a0


	//----- nvinfo : EIATTR_MIN_STACK_SIZE
	.align		4
.L_277:
        /*0534*/ 	.byte	0x04, 0x12
        /*0536*/ 	.short	(.L_279 - .L_278)
	.align		4
.L_278:
        /*0538*/ 	.word	index@(_ZN7cutlass13device_kernelIN5flash11enable_sm90INS1_16FlashAttnFwdSm90INS1_25CollectiveMainloopFwdSm90ILi2EN4cute5tupleIJNS5_1CILi1EEES8_S8_EEENS6_IJNS7_ILi128EEENS7_ILi96EEENS7_ILi192EEEEEELi192ENS_10bfloat16_tEfNS_4arch4Sm90ELb0ELb1ELb1ELb0ELb0ELb0ELb0ELb1ELb1ELb1ELb0ELb0EEENS1_21CollectiveEpilogueFwdINS6_IJSA_SC_SB_EEES9_SE_SG_Li256ELb0ELb1ELb0ELb0EEENS1_30DynamicPersistentTileSchedulerILi256ELi128ELb0ELb1ELb1EEEEEEEEEvNT_6ParamsE)
        /*053c*/ 	.word	0x00000020


	//----- nvinfo : EIATTR_MIN_STACK_SIZE
	.align		4
.L_279:
        /*0540*/ 	.byte	0x04, 0x12
        /*0542*/ 	.short	(.L_281 - .L_280)
	.align		4
.L_280:
        /*0544*/ 	.word	index@(_ZN7cutlass13device_kernelIN5flash11enable_sm90INS1_16FlashAttnFwdSm90INS1_25CollectiveMainloopFwdSm90ILi2EN4cute5tupleIJNS5_1CILi1EEES8_S8_EEENS6_IJNS7_ILi128EEENS7_ILi96EEENS7_ILi192EEEEEELi192ENS_10bfloat16_tEfNS_4arch4Sm90ELb0ELb1ELb1ELb1ELb0ELb0ELb0ELb1ELb1ELb1ELb0ELb0EEENS1_21CollectiveEpilogueFwdINS6_IJSA_SC_SB_EEES9_SE_SG_Li256ELb1ELb1ELb0ELb0EEENS1_36VarlenDynamicPersistentTileSchedulerILi128ELi96ELi256ELi128ELb0ELb1ELb1ELb1ELb0ELb1EEEEEEEEEvNT_6ParamsE)
        /*0548*/ 	.word	0x00000050


	//----- nvinfo : EIATTR_MIN_STACK_SIZE
	.align		4
.L_281:
        /*054c*/ 	.byte	0x04, 0x12
        /*054e*/ 	.short	(.L_283 - .L_282)
	.align		4
.L_282:
        /*0550*/ 	.word	index@(_ZN7cutlass13device_kernelIN5flash11enable_sm90INS1_16FlashAttnFwdSm90INS1_25CollectiveMainloopFwdSm90ILi2EN4cute5tupleIJNS5_1CILi1EEES8_S8_EEENS6_IJNS7_ILi128EEENS7_ILi96EEENS7_ILi192EEEEEELi192ENS_10bfloat16_tEfNS_4arch4Sm90ELb0ELb1ELb1ELb1ELb0ELb1ELb0ELb1ELb1ELb1ELb0ELb0EEENS1_21CollectiveEpilogueFwdINS6_IJSA_SC_SB_EEES9_SE_SG_Li256ELb1ELb1ELb0ELb0EEENS1_36VarlenDynamicPersistentTileSchedulerILi128ELi96ELi256ELi128ELb0ELb1ELb1ELb1ELb0ELb1EEEEEEEEEvNT_6ParamsE)
        /*0554*/ 	.word	0x00000330


	//----- nvinfo : EIATTR_MIN_STACK_SIZE
	.align		4
.L_283:
        /*0558*/ 	.byte	0x04, 0x12
        /*055a*/ 	.short	(.L_285 - .L_284)
	.align		4
.L_284:
        /*055c*/ 	.word	index@(_ZN7cutlass13device_kernelIN5flash11enable_sm90INS1_16FlashAttnFwdSm90INS1_25CollectiveMainloopFwdSm90ILi2EN4cute5tupleIJNS5_1CILi1EEES8_S8_EEENS6_IJNS7_ILi128EEENS7_ILi112EEENS7_ILi192EEEEEELi192ENS_10bfloat16_tEfNS_4arch4Sm90ELb1ELb0ELb1ELb0ELb0ELb0ELb0ELb1ELb1ELb1ELb0ELb0EEENS1_21CollectiveEpilogueFwdINS6_IJSA_SC_SB_EEES9_SE_SG_Li256ELb0ELb1ELb0ELb0EEENS1_30DynamicPersistentTileSchedulerILi256ELi128ELb0ELb1ELb1EEEEEEEEEvNT_6ParamsE)
        /*0560*/ 	.word	0x00000038


	//----- nvinfo : EIATTR_MIN_STACK_SIZE
	.align		4
.L_285:
        /*0564*/ 	.byte	0x04, 0x12
        /*0566*/ 	.short	(.L_287 - .L_286)
	.align		4
.L_286:
        /*0568*/ 	.word	index@(_ZN7cutlass13device_kernelIN5flash11enable_sm90INS1_16FlashAttnFwdSm90INS1_25CollectiveMainloopFwdSm90ILi2EN4cute5tupleIJNS5_1CILi1EEES8_S8_EEENS6_IJNS7_ILi128EEENS7_ILi112EEENS7_ILi192EEEEEELi192ENS_10bfloat16_tEfNS_4arch4Sm90ELb1ELb0ELb1ELb1ELb0ELb0ELb0ELb1ELb1ELb1ELb0ELb0EEENS1_21CollectiveEpilogueFwdINS6_IJSA_SC_SB_EEES9_SE_SG_Li256ELb1ELb1ELb0ELb0EEENS1_36VarlenDynamicPersistentTileSchedulerILi128ELi112ELi256ELi128ELb0ELb1ELb1ELb1ELb1ELb1EEEEEEEEEvNT_6ParamsE)
        /*056c*/ 	.word	0x00000058


	//----- nvinfo : EIATTR_MIN_STACK_SIZE
	.align		4
.L_287:
        /*0570*/ 	.byte	0x04, 0x12
        /*0572*/ 	.short	(.L_289 - .L_288)
	.align		4
.L_288:
        /*0574*/ 	.word	index@(_ZN7cutlass13device_kernelIN5flash11enable_sm90INS1_16FlashAttnFwdSm90INS1_25CollectiveMainloopFwdSm90ILi2EN4cute5tupleIJNS5_1CILi1EEES8_S8_EEENS6_IJNS7_ILi128EEENS7_ILi112EEENS7_ILi192EEEEEELi192ENS_10bfloat16_tEfNS_4arch4Sm90ELb1ELb0ELb1ELb1ELb0ELb1ELb0ELb1ELb1ELb1ELb0ELb0EEENS1_21CollectiveEpilogueFwdINS6_IJSA_SC_SB_EEES9_SE_SG_Li256ELb1ELb1ELb0ELb0EEENS1_36VarlenDynamicPersistentTileSchedulerILi128ELi112ELi256ELi128ELb0ELb1ELb1ELb1ELb1ELb1EEEEEEEEEvNT_6ParamsE)
        /*0578*/ 	.word	0x000000a8


	//----- nvinfo : EIATTR_MIN_STACK_SIZE
	.align		4
.L_289:
        /*057c*/ 	.byte	0x04, 0x12
        /*057e*/ 	.short	(.L_291 - .L_290)
	.align		4
.L_290:
        /*0580*/ 	.word	index@(_ZN7cutlass13device_kernelIN5flash11enable_sm90INS1_16FlashAttnFwdSm90INS1_25CollectiveMainloopFwdSm90ILi2EN4cute5tupleIJNS5_1CILi1EEES8_S8_EEENS6_IJNS7_ILi128EEENS7_ILi176EEESA_EEELi128ENS_10bfloat16_tEfNS_4arch4Sm90ELb0ELb0ELb1ELb0ELb0ELb0ELb0ELb1ELb1ELb1ELb0ELb0EEENS1_21CollectiveEpilogueFwdINS6_IJSA_SA_SB_EEES9_SD_SF_Li256ELb0ELb1ELb0ELb0EEENS1_29StaticPersistentTileSchedulerILb0EEEEEEEEEvNT_6ParamsE)
        /*0584*/ 	.word	0x00000038


	//----- nvinfo : EIATTR_MIN_STACK_SIZE
	.align		4
.L_291:
        /*0588*/ 	.byte	0x04, 0x12
        /*058a*/ 	.short	(.L_293 - .L_292)
	.align		4
.L_292:
        /*058c*/ 	.word	index@(_ZN7cutlass13device_kernelIN5flash11enable_sm90INS1_16FlashAttnFwdSm90INS1_25CollectiveMainloopFwdSm90ILi2EN4cute5tupleIJNS5_1CILi2EEENS7_ILi1EEES9_EEENS6_IJNS7_ILi128EEENS7_ILi176EEESB_EEELi128ENS_10bfloat16_tEfNS_4arch4Sm90ELb0ELb0ELb1ELb0ELb0ELb0ELb0ELb1ELb1ELb1ELb0ELb0EEENS1_21CollectiveEpilogueFwdINS6_IJSB_SB_SC_EEESA_SE_SG_Li256ELb0ELb1ELb0ELb0EEENS1_29StaticPersistentTileSchedulerILb0EEEEEEEEEvNT_6ParamsE)
        /*0590*/ 	.word	0x00000038


	//----- nvinfo : EIATTR_MIN_STACK_SIZE
	.align		4
.L_293:
        /*0594*/ 	.byte	0x04, 0x12
        /*0596*/ 	.short	(.L_295 - .L_294)
	.align		4
.L_294:
        /*0598*/ 	.word	index@(_ZN7cutlass13device_kernelIN5flash11enable_sm90INS1_16FlashAttnFwdSm90INS1_25CollectiveMainloopFwdSm90ILi2EN4cute5tupleIJNS5_1CILi1EEES8_S8_EEENS6_IJNS7_ILi128EEENS7_ILi176EEESA_EEELi128ENS_10bfloat16_tEfNS_4arch4Sm90ELb0ELb0ELb1ELb1ELb0ELb0ELb0ELb1ELb1ELb1ELb0ELb0EEENS1_21CollectiveEpilogueFwdINS6_IJSA_SA_SB_EEES9_SD_SF_Li256ELb1ELb1ELb0ELb0EEENS1_36VarlenDynamicPersistentTileSchedulerILi128ELi176ELi256ELi128ELb0ELb1ELb1ELb0ELb1ELb1EEEEEEEEEvNT_6ParamsE)
        /*059c*/ 	.word	0x00000060


	//----- nvinfo : EIATTR_MIN_STACK_SIZE
	.align		4
.L_295:
        /*05a0*/ 	.byte	0x04, 0x12
        /*05a2*/ 	.short	(.L_297 - .L_296)
	.align		4
.L_296:
        /*05a4*/ 	.word	index@(_ZN7cutlass13device_kernelIN5flash11enable_sm90INS1_16FlashAttnFwdSm90INS1_25CollectiveMainloopFwdSm90ILi2EN4cute5tupleIJNS5_1CILi1EEES8_S8_EEENS6_IJNS7_ILi128EEENS7_ILi176EEESA_EEELi128ENS_10bfloat16_tEfNS_4arch4Sm90ELb0ELb0ELb1ELb1ELb0ELb1ELb0ELb1ELb1ELb1ELb0ELb0EEENS1_21CollectiveEpilogueFwdINS6_IJSA_SA_SB_EEES9_SD_SF_Li256ELb1ELb1ELb0ELb0EEENS1_36VarlenDynamicPersistentTileSchedulerILi128ELi176ELi256ELi128ELb0ELb1ELb1ELb0ELb1ELb1EEEEEEEEEvNT_6ParamsE)
        /*05a8*/ 	.word	0x00000090


	//----- nvinfo : EIATTR_MIN_STACK_SIZE
	.align		4
.L_297:
        /*05ac*/ 	.byte	0x04, 0x12
        /*05ae*/ 	.short	(.L_299 - .L_298)
	.align		4
.L_298:
        /*05b0*/ 	.word	index@(_ZN7cutlass13device_kernelIN5flash11enable_sm90INS1_16FlashAttnFwdSm90INS1_25CollectiveMainloopFwdSm90ILi2EN4cute5tupleIJNS5_1CILi1EEES8_S8_EEENS6_IJNS7_ILi128EEESA_SA_EEELi128ENS_10bfloat16_tEfNS_4arch4Sm90ELb0ELb1ELb1ELb0ELb0ELb0ELb0ELb1ELb1ELb1ELb0ELb0EEENS1_21CollectiveEpilogueFwdISB_S9_SC_SE_Li256ELb0ELb1ELb0ELb0EEENS1_30DynamicPersistentTileSchedulerILi256ELi128ELb0ELb1ELb1EEEEEEEEEvNT_6ParamsE)
        /*05b4*/ 	.word	0x00000020


	//----- nvinfo : EIATTR_MIN_STACK_SIZE
	.align		4
.L_299:
        /*05b8*/ 	.byte	0x04, 0x12
        /*05ba*/ 	.short	(.L_301 - .L_300)
	.align		4
.L_300:
        /*05bc*/ 	.word	index@(_ZN7cutlass13device_kernelIN5flash11enable_sm90INS1_16FlashAttnFwdSm90INS1_25CollectiveMainloopFwdSm90ILi2EN4cute5tupleIJNS5_1CILi1EEES8_S8_EEENS6_IJNS7_ILi128EEESA_SA_EEELi128ENS_10bfloat16_tEfNS_4arch4Sm90ELb0ELb1ELb1ELb1ELb0ELb0ELb0ELb1ELb1ELb1ELb0ELb0EEENS1_21CollectiveEpilogueFwdISB_S9_SC_SE_Li256ELb1ELb1ELb0ELb0EEENS1_36VarlenDynamicPersistentTileSchedulerILi128ELi128ELi256ELi128ELb0ELb1ELb1ELb1ELb0ELb1EEEEEEEEEvNT_6ParamsE)
        /*05c0*/ 	.word	0x00000048


	//----- nvinfo : EIATTR_MIN_STACK_SIZE
	.align		4
.L_301:
        /*05c4*/ 	.byte	0x04, 0x12
        /*05c6*/ 	.short	(.L_303 - .L_302)
	.align		4
.L_302:
        /*05c8*/ 	.word	index@(_ZN7cutlass13device_kernelIN5flash11enable_sm90INS1_16FlashAttnFwdSm90INS1_25CollectiveMainloopFwdSm90ILi2EN4cute5tupleIJNS5_1CILi1EEES8_S8_EEENS6_IJNS7_ILi128EEESA_SA_EEELi128ENS_10bfloat16_tEfNS_4arch4Sm90ELb0ELb1ELb1ELb1ELb0ELb1ELb0ELb1ELb1ELb1ELb0ELb0EEENS1_21CollectiveEpilogueFwdISB_S9_SC_SE_Li256ELb1ELb1ELb0ELb0EEENS1_36VarlenDynamicPersistentTileSchedulerILi128ELi128ELi256ELi128ELb0ELb1ELb1ELb1ELb0ELb1EEEEEEEEEvNT_6ParamsE)
        /*05cc*/ 	.word	0x00000058


	//----- nvinfo : EIATTR_MIN_STACK_SIZE
	.align		4
.L_303:
        /*05d0*/ 	.byte	0x04, 0x12
        /*05d2*/ 	.short	(.L_305 - .L_304)
	.align		4
.L_304:
        /*05d4*/ 	.word	index@(_ZN7cutlass13device_kernelIN5flash11enable_sm90INS1_16FlashAttnFwdSm90INS1_25CollectiveMainloopFwdSm90ILi2EN4cute5tupleIJNS5_1CILi1EEES8_S8_EEENS6_IJNS7_ILi128EEESA_SA_EEELi128ENS_10bfloat16_tEfNS_4arch4Sm90ELb1ELb0ELb1ELb0ELb0ELb0ELb0ELb1ELb1ELb1ELb0ELb0EEENS1_21CollectiveEpilogueFwdISB_S9_SC_SE_Li256ELb0ELb1ELb0ELb0EEENS1_30DynamicPersistentTileSchedulerILi256ELi128ELb0ELb1ELb1EEEEEEEEEvNT_6ParamsE)
        /*05d8*/ 	.word	0x00000028


	//----- nvinfo : EIATTR_MIN_STACK_SIZE
	.align		4
.L_305:
        /*05dc*/ 	.byte	0x04, 0x12
        /*05de*/ 	.short	(.L_307 - .L_306)
	.align		4
.L_306:
        /*05e0*/ 	.word	index@(_ZN7cutlass13device_kernelIN5flash11enable_sm90INS1_16FlashAttnFwdSm90INS1_25CollectiveMainloopFwdSm90ILi2EN4cute5tupleIJNS5_1CILi1EEES8_S8_EEENS6_IJNS7_ILi128EEESA_SA_EEELi128ENS_10bfloat16_tEfNS_4arch4Sm90ELb1ELb0ELb1ELb1ELb0ELb0ELb0ELb1ELb1ELb1ELb0ELb0EEENS1_21CollectiveEpilogueFwdISB_S9_SC_SE_Li256ELb1ELb1ELb0ELb0EEENS1_36VarlenDynamicPersistentTileSchedulerILi128ELi128ELi256ELi128ELb0ELb1ELb1ELb1ELb1ELb1EEEEEEEEEvNT_6ParamsE)
        /*05e4*/ 	.word	0x00000058


	//----- nvinfo : EIATTR_MIN_STACK_SIZE
	.align		4
.L_307:
        /*05e8*/ 	.byte	0x04, 0x12
        /*05ea*/ 	.short	(.L_309 - .L_308)
	.align		4
.L_308:
        /*05ec*/ 	.word	index@(_ZN7cutlass13device_kernelIN5flash11enable_sm90INS1_16FlashAttnFwdSm90INS1_25CollectiveMainloopFwdSm90ILi2EN4cute5tupleIJNS5_1CILi1EEES8_S8_EEENS6_IJNS7_ILi128EEESA_SA_EEELi128ENS_10bfloat16_tEfNS_4arch4Sm90ELb1ELb0ELb1ELb1ELb0ELb1ELb0ELb1ELb1ELb1ELb0ELb0EEENS1_21CollectiveEpilogueFwdISB_S9_SC_SE_Li256ELb1ELb1ELb0ELb0EEENS1_36VarlenDynamicPersistentTileSchedulerILi128ELi128ELi256ELi128ELb0ELb1ELb1ELb1ELb1ELb1EEEEEEEEEvNT_6ParamsE)
        /*05f0*/ 	.word	0x00000060


	//----- nvinfo : EIATTR_MIN_STACK_SIZE
	.align		4
.L_309:
        /*05f4*/ 	.byte	0x04, 0x12
        /*05f6*/ 	.short	(.L_311 - .L_310)
	.align		4
.L_310:
        /*05f8*/ 	.word	index@(_ZN7cutlass13device_kernelIN5flash11enable_sm90INS1_16FlashAttnFwdSm90INS1_25CollectiveMainloopFwdSm90ILi2EN4cute5tupleIJNS5_1CILi1EEES8_S8_EEENS6_IJNS7_ILi192EEENS7_ILi144EEENS7_ILi96EEEEEELi96ENS_10bfloat16_tEfNS_4arch4Sm90ELb0ELb0ELb1ELb0ELb0ELb0ELb0ELb0ELb1ELb1ELb0ELb0EEENS1_21CollectiveEpilogueFwdINS6_IJSA_SC_SB_EEES9_SE_SG_Li384ELb0ELb1ELb0ELb0EEENS1_29StaticPersistentTileSchedulerILb0EEEEEEEEEvNT_6ParamsE)
        /*05fc*/ 	.word	0x00000030


	//----- nvinfo : EIATTR_MIN_STACK_SIZE
	.align		4
.L_311:
        /*0600*/ 	.byte	0x04, 0x12
        /*0602*/ 	.short	(.L_313 - .L_312)
	.align		4
.L_312:
        /*0604*/ 	.word	index@(_ZN7cutlass13device_kernelIN5flash11enable_sm90INS1_16FlashAttnFwdSm90INS1_25CollectiveMainloopFwdSm90ILi2EN4cute5tupleIJNS5_1CILi1EEES8_S8_EEENS6_IJNS7_ILi192EEENS7_ILi144EEENS7_ILi96EEEEEELi96ENS_10bfloat16_tEfNS_4arch4Sm90ELb0ELb0ELb1ELb1ELb0ELb0ELb0ELb0ELb1ELb1ELb0ELb0EEENS1_21CollectiveEpilogueFwdINS6_IJSA_SC_SB_EEES9_SE_SG_Li384ELb1ELb1ELb0ELb0EEENS1_36VarlenDynamicPersistentTileSchedulerILi192ELi144ELi384ELi128ELb0ELb1ELb1ELb0ELb1ELb1EEEEEEEEEvNT_6ParamsE)
        /*0608*/ 	.word	0x00000040


	//----- nvinfo : EIATTR_MIN_STACK_SIZE
	.align		4
.L_313:
        /*060c*/ 	.byte	0x04, 0x12
        /*060e*/ 	.short	(.L_315 - .L_314)
	.align		4
.L_314:
        /*0610*/ 	.word	index@(_ZN7cutlass13device_kernelIN5flash11enable_sm90INS1_16FlashAttnFwdSm90INS1_25CollectiveMainloopFwdSm90ILi2EN4cute5tupleIJNS5_1CILi1EEES8_S8_EEENS6_IJNS7_ILi192EEENS7_ILi144EEENS7_ILi96EEEEEELi96ENS_10bfloat16_tEfNS_4arch4Sm90ELb0ELb0ELb1ELb1ELb0ELb1ELb0ELb0ELb1ELb1ELb0ELb0EEENS1_21CollectiveEpilogueFwdINS6_IJSA_SC_SB_EEES9_SE_SG_Li384ELb1ELb1ELb0ELb0EEENS1_36VarlenDynamicPersistentTileSchedulerILi192ELi144ELi384ELi128ELb0ELb1ELb1ELb0ELb1ELb1EEEEEEEEEvNT_6ParamsE)
        /*0614*/ 	.word	0x00000108


	//----- nvinfo : EIATTR_MIN_STACK_SIZE
	.align		4
.L_315:
        /*0618*/ 	.byte	0x04, 0x12
        /*061a*/ 	.short	(.L_317 - .L_316)
	.align		4
.L_316:
        /*061c*/ 	.word	index@(_ZN7cutlass13device_kernelIN5flash11enable_sm90INS1_16FlashAttnFwdSm90INS1_25CollectiveMainloopFwdSm90ILi2EN4cute5tupleIJNS5_1CILi1EEES8_S8_EEENS6_IJNS7_ILi192EEENS7_ILi128EEENS7_ILi96EEEEEELi96ENS_10bfloat16_tEfNS_4arch4Sm90ELb0ELb1ELb1ELb0ELb0ELb0ELb0ELb0ELb1ELb1ELb0ELb0EEENS1_21CollectiveEpilogueFwdINS6_IJSA_SC_SB_EEES9_SE_SG_Li384ELb0ELb1ELb0ELb0EEENS1_30DynamicPersistentTileSchedulerILi384ELi128ELb0ELb1ELb1EEEEEEEEEvNT_6ParamsE)
        /*0620*/ 	.word	0x00000000


	//----- nvinfo : EIATTR_MIN_STACK_SIZE
	.align		4
.L_317:
        /*0624*/ 	.byte	0x04, 0x12
        /*0626*/ 	.short	(.L_319 - .L_318)
	.align		4
.L_318:
        /*0628*/ 	.word	index@(_ZN7cutlass13device_kernelIN5flash11enable_sm90INS1_16FlashAttnFwdSm90INS1_25CollectiveMainloopFwdSm90ILi2EN4cute5tupleIJNS5_1CILi1EEES8_S8_EEENS6_IJNS7_ILi192EEENS7_ILi128EEENS7_ILi96EEEEEELi96ENS_10bfloat16_tEfNS_4arch4Sm90ELb0ELb1ELb1ELb1ELb0ELb0ELb0ELb0ELb1ELb1ELb0ELb0EEENS1_21CollectiveEpilogueFwdINS6_IJSA_SC_SB_EEES9_SE_SG_Li384ELb1ELb1ELb0ELb0EEENS1_36VarlenDynamicPersistentTileSchedulerILi192ELi128ELi384ELi128ELb0ELb1ELb1ELb1ELb0ELb1EEEEEEEEEvNT_6ParamsE)
        /*062c*/ 	.word	0x00000038


	//----- nvinfo : EIATTR_MIN_STACK_SIZE
	.align		4
.L_319:
        /*0630*/ 	.byte	0x04, 0x12
        /*0632*/ 	.short	(.L_321 - .L_320)
	.align		4
.L_320:
        /*0634*/ 	.word	index@(_ZN7cutlass13device_kernelIN5flash11enable_sm90INS1_16FlashAttnFwdSm90INS1_25CollectiveMainloopFwdSm90ILi2EN4cute5tupleIJNS5_1CILi1EEES8_S8_EEENS6_IJNS7_ILi192EEENS7_ILi128EEENS7_ILi96EEEEEELi96ENS_10bfloat16_tEfNS_4arch4Sm90ELb0ELb1ELb1ELb1ELb0ELb1ELb0ELb0ELb1ELb1ELb0ELb0EEENS1_21CollectiveEpilogueFwdINS6_IJSA_SC_SB_EEES9_SE_SG_Li384ELb1ELb1ELb0ELb0EEENS1_36VarlenDynamicPersistentTileSchedulerILi192ELi128ELi384ELi128ELb0ELb1ELb1ELb1ELb0ELb1EEEEEEEEEvNT_6ParamsE)
        /*0638*/ 	.word	0x00000068


	//----- nvinfo : EIATTR_MIN_STACK_SIZE
	.align		4
.L_321:
        /*063c*/ 	.byte	0x04, 0x12
        /*063e*/ 	.short	(.L_323 - .L_322)
	.align		4
.L_322:
        /*0640*/ 	.word	index@(_ZN7cutlass13device_kernelIN5flash11enable_sm90INS1_16FlashAttnFwdSm90INS1_25CollectiveMainloopFwdSm90ILi2EN4cute5tupleIJNS5_1CILi1EEES8_S8_EEENS6_IJNS7_ILi192EEENS7_ILi144EEENS7_ILi96EEEEEELi96ENS_10bfloat16_tEfNS_4arch4Sm90ELb1ELb0ELb1ELb0ELb0ELb0ELb0ELb0ELb1ELb1ELb0ELb0EEENS1_21CollectiveEpilogueFwdINS6_IJSA_SC_SB_EEES9_SE_SG_Li384ELb0ELb1ELb0ELb0EEENS1_30DynamicPersistentTileSchedulerILi384ELi128ELb0ELb1ELb1EEEEEEEEEvNT_6ParamsE)
        /*0644*/ 	.word	0x00000010


	//----- nvinfo : EIATTR_MIN_STACK_SIZE
	.align		4
.L_323:
        /*0648*/ 	.byte	0x04, 0x12
        /*064a*/ 	.short	(.L_325 - .L_324)
	.align		4
.L_324:
        /*064c*/ 	.word	index@(_ZN7cutlass13device_kernelIN5flash11enable_sm90INS1_16FlashAttnFwdSm90INS1_25CollectiveMainloopFwdSm90ILi2EN4cute5tupleIJNS5_1CILi1EEES8_S8_EEENS6_IJNS7_ILi192EEENS7_ILi144EEENS7_ILi96EEEEEELi96ENS_10bfloat16_tEfNS_4arch4Sm90ELb1ELb0ELb1ELb1ELb0ELb0ELb0ELb0ELb1ELb1ELb0ELb0EEENS1_21CollectiveEpilogueFwdINS6_IJSA_SC_SB_EEES9_SE_SG_Li384ELb1ELb1ELb0ELb0EEENS1_36VarlenDynamicPersistentTileSchedulerILi192ELi144ELi384ELi128ELb0ELb1ELb1ELb1ELb1ELb1EEEEEEEEEvNT_6ParamsE)
        /*0650*/ 	.word	0x00000038


	//----- nvinfo : EIATTR_MIN_STACK_SIZE
	.align		4
.L_325:
        /*0654*/ 	.byte	0x04, 0x12
        /*0656*/ 	.short	(.L_327 - .L_326)
	.align		4
.L_326:
        /*0658*/ 	.word	index@(_ZN7cutlass13device_kernelIN5flash11enable_sm90INS1_16FlashAttnFwdSm90INS1_25CollectiveMainloopFwdSm90ILi2EN4cute5tupleIJNS5_1CILi1EEES8_S8_EEENS6_IJNS7_ILi192EEENS7_ILi144EEENS7_ILi96EEEEEELi96ENS_10bfloat16_tEfNS_4arch4Sm90ELb1ELb0ELb1ELb1ELb0ELb1ELb0ELb0ELb1ELb1ELb0ELb0EEENS1_21CollectiveEpilogueFwdINS6_IJSA_SC_SB_EEES9_SE_SG_Li384ELb1ELb1ELb0ELb0EEENS1_36VarlenDynamicPersistentTileSchedulerILi192ELi144ELi384ELi128ELb0ELb1ELb1ELb1ELb1ELb1EEEEEEEEEvNT_6ParamsE)
        /*065c*/ 	.word	0x000000c8


	//----- nvinfo : EIATTR_MIN_STACK_SIZE
	.align		4
.L_327:
        /*0660*/ 	.byte	0x04, 0x12
        /*0662*/ 	.short	(.L_329 - .L_328)
	.align		4
.L_328:
        /*0664*/ 	.word	index@(_ZN7cutlass13device_kernelIN5flash11enable_sm90INS1_16FlashAttnFwdSm90INS1_25CollectiveMainloopFwdSm90ILi2EN4cute5tupleIJNS5_1CILi1EEES8_S8_EEENS6_IJNS7_ILi192EEESA_NS7_ILi64EEEEEELi64ENS_10bfloat16_tEfNS_4arch4Sm90ELb0ELb0ELb1ELb0ELb0ELb0ELb0ELb0ELb1ELb1ELb0ELb0EEENS1_21CollectiveEpilogueFwdINS6_IJSA_SB_SA_EEES9_SD_SF_Li384ELb0ELb1ELb0ELb0EEENS1_29StaticPersistentTileSchedulerILb0EEEEEEEEEvNT_6ParamsE)
        /*0668*/ 	.word	0x00000030


	//----- nvinfo : EIATTR_MIN_STACK_SIZE
	.align		4
.L_329:
        /*066c*/ 	.byte	0x04, 0x12
        /*066e*/ 	.short	(.L_331 - .L_330)
	.align		4
.L_330:
        /*0670*/ 	.word	index@(_ZN7cutlass13device_kernelIN5flash11enable_sm90INS1_16FlashAttnFwdSm90INS1_25CollectiveMainloopFwdSm90ILi2EN4cute5tupleIJNS5_1CILi1EEES8_S8_EEENS6_IJNS7_ILi192EEESA_NS7_ILi64EEEEEELi64ENS_10bfloat16_tEfNS_4arch4Sm90ELb0ELb0ELb1ELb1ELb0ELb0ELb0ELb0ELb1ELb1ELb0ELb0EEENS1_21CollectiveEpilogueFwdINS6_IJSA_SB_SA_EEES9_SD_SF_Li384ELb1ELb1ELb0ELb0EEENS1_36VarlenDynamicPersistentTileSchedulerILi192ELi192ELi384ELi128ELb0ELb1ELb1ELb0ELb1ELb1EEEEEEEEEvNT_6ParamsE)
        /*0674*/ 	.word	0x00000040


	//----- nvinfo : EIATTR_MIN_STACK_SIZE
	.align		4
.L_331:
        /*0678*/ 	.byte	0x04, 0x12
        /*067a*/ 	.short	(.L_333 - .L_332)
	.align		4
.L_332:
        /*067c*/ 	.word	index@(_ZN7cutlass13device_kernelIN5flash11enable_sm90INS1_16FlashAttnFwdSm90INS1_25CollectiveMainloopFwdSm90ILi2EN4cute5tupleIJNS5_1CILi1EEES8_S8_EEENS6_IJNS7_ILi192EEESA_NS7_ILi64EEEEEELi64ENS_10bfloat16_tEfNS_4arch4Sm90ELb0ELb0ELb1ELb1ELb0ELb1ELb0ELb0ELb1ELb1ELb0ELb0EEENS1_21CollectiveEpilogueFwdINS6_IJSA_SB_SA_EEES9_SD_SF_Li384ELb1ELb1ELb0ELb0EEENS1_36VarlenDynamicPersistentTileSchedulerILi192ELi192ELi384ELi128ELb0ELb1ELb1ELb0ELb1ELb1EEEEEEEEEvNT_6ParamsE)
        /*0680*/ 	.word	0x000000c8


	//----- nvinfo : EIATTR_MIN_STACK_SIZE
	.align		4
.L_333:
        /*0684*/ 	.byte	0x04, 0x12
        /*0686*/ 	.short	(.L_335 - .L_334)
	.align		4
.L_334:
        /*0688*/ 	.word	index@(_ZN7cutlass13device_kernelIN5flash11enable_sm90INS1_16FlashAttnFwdSm90INS1_25CollectiveMainloopFwdSm90ILi2EN4cute5tupleIJNS5_1CILi1EEES8_S8_EEENS6_IJNS7_ILi192EEENS7_ILi128EEENS7_ILi64EEEEEELi64ENS_10bfloat16_tEfNS_4arch4Sm90ELb0ELb1ELb1ELb0ELb0ELb0ELb0ELb1ELb1ELb1ELb0ELb0EEENS1_21CollectiveEpilogueFwdINS6_IJSA_SC_SB_EEES9_SE_SG_Li384ELb0ELb1ELb0ELb0EEENS1_30DynamicPersistentTileSchedulerILi384ELi128ELb0ELb1ELb1EEEEEEEEEvNT_6ParamsE)
        /*068c*/ 	.word	0x00000000


	//----- nvinfo : EIATTR_MIN_STACK_SIZE
	.align		4
.L_335:
        /*0690*/ 	.byte	0x04, 0x12
        /*0692*/ 	.short	(.L_337 - .L_336)
	.align		4
.L_336:
        /*0694*/ 	.word	index@(_ZN7cutlass13device_kernelIN5flash11enable_sm90INS1_16FlashAttnFwdSm90INS1_25CollectiveMainloopFwdSm90ILi2EN4cute5tupleIJNS5_1CILi1EEES8_S8_EEENS6_IJNS7_ILi192EEENS7_ILi128EEENS7_ILi64EEEEEELi64ENS_10bfloat16_tEfNS_4arch4Sm90ELb0ELb1ELb1ELb1ELb0ELb0ELb0ELb1ELb1ELb1ELb0ELb0EEENS1_21CollectiveEpilogueFwdINS6_IJSA_SC_SB_EEES9_SE_SG_Li384ELb1ELb1ELb0ELb0EEENS1_36VarlenDynamicPersistentTileSchedulerILi192ELi128ELi384ELi128ELb0ELb1ELb1ELb1ELb0ELb1EEEEEEEEEvNT_6ParamsE)
        /*0698*/ 	.word	0x00000038


	//----- nvinfo : EIATTR_MIN_STACK_SIZE
	.align		4
.L_337:
        /*069c*/ 	.byte	0x04, 0x12
        /*069e*/ 	.short	(.L_339 - .L_338)
	.align		4
.L_338:
        /*06a0*/ 	.word	index@(_ZN7cutlass13device_kernelIN5flash11enable_sm90INS1_16FlashAttnFwdSm90INS1_25CollectiveMainloopFwdSm90ILi2EN4cute5tupleIJNS5_1CILi1EEES8_S8_EEENS6_IJNS7_ILi192EEENS7_ILi128EEENS7_ILi64EEEEEELi64ENS_10bfloat16_tEfNS_4arch4Sm90ELb0ELb1ELb1ELb1ELb0ELb1ELb0ELb1ELb1ELb1ELb0ELb0EEENS1_21CollectiveEpilogueFwdINS6_IJSA_SC_SB_EEES9_SE_SG_Li384ELb1ELb1ELb0ELb0EEENS1_36VarlenDynamicPersistentTileSchedulerILi192ELi128ELi384ELi128ELb0ELb1ELb1ELb1ELb0ELb1EEEEEEEEEvNT_6ParamsE)
        /*06a4*/ 	.word	0x00000068


	//----- nvinfo : EIATTR_MIN_STACK_SIZE
	.align		4
.L_339:
        /*06a8*/ 	.byte	0x04, 0x12
        /*06aa*/ 	.short	(.L_341 - .L_340)
	.align		4
.L_340:
        /*06ac*/ 	.word	index@(_ZN7cutlass13device_kernelIN5flash11enable_sm90INS1_16FlashAttnFwdSm90INS1_25CollectiveMainloopFwdSm90ILi2EN4cute5tupleIJNS5_1CILi1EEES8_S8_EEENS6_IJNS7_ILi192EEENS7_ILi128EEENS7_ILi64EEEEEELi64ENS_10bfloat16_tEfNS_4arch4Sm90ELb1ELb0ELb1ELb0ELb0ELb0ELb0ELb1ELb1ELb1ELb0ELb0EEENS1_21CollectiveEpilogueFwdINS6_IJSA_SC_SB_EEES9_SE_SG_Li384ELb0ELb1ELb0ELb0EEENS1_30DynamicPersistentTileSchedulerILi384ELi128ELb0ELb1ELb1EEEEEEEEEvNT_6ParamsE)
        /*06b0*/ 	.word	0x00000008


	//----- nvinfo : EIATTR_MIN_STACK_SIZE
	.align		4
.L_341:
        /*06b4*/ 	.byte	0x04, 0x12
        /*06b6*/ 	.short	(.L_343 - .L_342)
	.align		4
.L_342:
        /*06b8*/ 	.word	index@(_ZN7cutlass13device_kernelIN5flash11enable_sm90INS1_16FlashAttnFwdSm90INS1_25CollectiveMainloopFwdSm90ILi2EN4cute5tupleIJNS5_1CILi1EEES8_S8_EEENS6_IJNS7_ILi192EEENS7_ILi128EEENS7_ILi64EEEEEELi64ENS_10bfloat16_tEfNS_4arch4Sm90ELb1ELb0ELb1ELb1ELb0ELb0ELb0ELb1ELb1ELb1ELb0ELb0EEENS1_21CollectiveEpilogueFwdINS6_IJSA_SC_SB_EEES9_SE_SG_Li384ELb1ELb1ELb0ELb0EEENS1_36VarlenDynamicPersistentTileSchedulerILi192ELi128ELi384ELi128ELb0ELb1ELb1ELb1ELb1ELb1EEEEEEEEEvNT_6ParamsE)
        /*06bc*/ 	.word	0x00000038


	//----- nvinfo : EIATTR_MIN_STACK_SIZE
	.align		4
.L_343:
        /*06c0*/ 	.byte	0x04, 0x12
        /*06c2*/ 	.short	(.L_345 - .L_344)
	.align		4
.L_344:
        /*06c4*/ 	.word	index@(_ZN7cutlass13device_kernelIN5flash11enable_sm90INS1_16FlashAttnFwdSm90INS1_25CollectiveMainloopFwdSm90ILi2EN4cute5tupleIJNS5_1CILi1EEES8_S8_EEENS6_IJNS7_ILi192EEENS7_ILi128EEENS7_ILi64EEEEEELi64ENS_10bfloat16_tEfNS_4arch4Sm90ELb1ELb0ELb1ELb1ELb0ELb1ELb0ELb1ELb1ELb1ELb0ELb0EEENS1_21CollectiveEpilogueFwdINS6_IJSA_SC_SB_EEES9_SE_SG_Li384ELb1ELb1ELb0ELb0EEENS1_36VarlenDynamicPersistentTileSchedulerILi192ELi128ELi384ELi128ELb0ELb1ELb1ELb1ELb1ELb1EEEEEEEEEvNT_6ParamsE)
        /*06c8*/ 	.word	0x00000060
.L_345:


//--------------------- .nv.compat                --------------------------
	.section	.nv.compat,"",@"SHT_CUDA_COMPAT_INFO"
	.align	4
        /*0000*/ 	.byte	0x02, 0x09, 0x01, 0x00, 0x02, 0x02, 0x04, 0x00, 0x02, 0x05, 0x05, 0x00, 0x03, 0x07, 0x01, 0x01
        /*0010*/ 	.byte	0x02, 0x03, 0x01, 0x00, 0x02, 0x06, 0x01, 0x00, 0x04, 0x0b, 0x08, 0x00, 0x00, 0x00, 0x00, 0x00
        /*0020*/ 	.byte	0x00, 0x00, 0x00, 0x00


//--------------------- .nv.info._ZN7cutlass13device_kernelIN5flash11enable_sm90INS1_16FlashAttnFwdSm90INS1_25CollectiveMainloopFwdSm90ILi2EN4cute5tupleIJNS5_1CILi1EEES8_S8_EEENS6_IJNS7_ILi128EEENS7_ILi80EEENS7_ILi256EEEEEELi256ENS_10bfloat16_tEfNS_4arch4Sm90ELb0ELb0ELb1ELb0ELb0ELb0ELb0ELb1ELb1ELb1ELb0ELb0EEENS1_21CollectiveEpilogueFwdINS6_IJSA_SC_SB_EEES9_SE_SG_Li256ELb0ELb1ELb0ELb0EEENS1_29StaticPersistentTileSchedulerILb0EEEEEEEEEvNT_6ParamsE --------------------------
	.section	.nv.info._ZN7cutlass13device_kernelIN5flash11enable_sm90INS1_16FlashAttnFwdSm90INS1_25CollectiveMainloopFwdSm90ILi2EN4cute5tupleIJNS5_1CILi1EEES8_S8_EEENS6_IJNS7_ILi128EEENS7_ILi80EEENS7_ILi256EEEEEELi256ENS_10bfloat16_tEfNS_4arch4Sm90ELb0ELb0ELb1ELb0ELb0ELb0ELb0ELb1ELb1ELb1ELb0ELb0EEENS1_21CollectiveEpilogueFwdINS6_IJSA_SC_SB_EEES9_SE_SG_Li256ELb0ELb1ELb0ELb0EEENS1_29StaticPersistentTileSchedulerILb0EEEEEEEEEvNT_6ParamsE,"",@"SHT_CUDA_INFO"
	.sectionflags	@""
	.align	4


	//----- nvinfo : EIATTR_CUDA_API_VERSION
	.align		4
        /*0000*/ 	.byte	0x04, 0x37
        /*0002*/ 	.short	(.L_347 - .L_346)
.L_346:
        /*0004*/ 	.word	0x00000082


	//----- nvinfo : EIATTR_KPARAM_INFO
	.align		4
.L_347:
        /*0008*/ 	.byte	0x04, 0x17
        /*000a*/ 	.short	(.L_349 - .L_348)
.L_348:
        /*000c*/ 	.word	0x00000000
        /*0010*/ 	.short	0x0000
        /*0012*/ 	.short	0x0070
        /*0014*/ 	.byte	0x00, 0xf0, 0x01, 0x28


	//----- nvinfo : EIATTR_SPARSE_MMA_MASK
	.align		4
.L_349:
        /*0018*/ 	.byte	0x03, 0x50
        /*001a*/ 	.short	0x0000


	//----- nvinfo : EIATTR_MAXREG_COUNT
	.align		4
        /*001c*/ 	.byte	0x03, 0x1b
        /*001e*/ 	.short	0x00a8


	//----- nvinfo : EIATTR_NUM_BARRIERS
	.align		4
        /*0020*/ 	.byte	0x02, 0x4c
        /*0022*/ 	.byte	0x09
	.zero		1


	//----- nvinfo : EIATTR_EXTERNS
	.align		4
        /*0024*/ 	.byte	0x04, 0x0f
        /*0026*/ 	.short	(.L_351 - .L_350)


	//   ....[0]....
	.align		4
.L_350:
        /*0028*/ 	.word	index@(__assertfail)


	//----- nvinfo : EIATTR_ANNOTATIONS
	.align		4
.L_351:
        /*002c*/ 	.byte	0x04, 0x55
        /*002e*/ 	.short	(.L_353 - .L_352)


	//   ....[0]....
.L_352:
        /*0030*/ 	.word	0x00000001
        /*0034*/ 	.byte	0x50, 0x09, 0x00, 0x00, 0x01, 0x00, 0x00, 0x00, 0x10, 0x0a, 0x00, 0x00, 0x01, 0x00, 0x00, 0x00
        /* <DEDUP_REMOVED lines=30> */
        /*0224*/ 	.byte	0xd0, 0x18, 0x01, 0x00


	//----- nvinfo : EIATTR_MERCURY_ISA_VERSION
	.align		4
.L_353:
        /*0228*/ 	.byte	0x03, 0x5f
        /*022a*/ 	.short	0x0101


	//----- nvinfo : EIATTR_INT_WARP_WIDE_INSTR_OFFSETS
	.align		4
        /*022c*/ 	.byte	0x04, 0x31
        /*022e*/ 	.short	(.L_355 - .L_354)


	//   ....[0]....
.L_354:
        /*0230*/ 	.word	0x00000130


	//   ....[1]....
        /*0234*/ 	.word	0x00000170


	//   ....[2]....
        /*0238*/ 	.word	0x000001e0


	//----- nvinfo : EIATTR_COOP_GROUP_MASK_REGIDS
	.align		4
.L_355:
        /*023c*/ 	.byte	0x04, 0x29
        /*023e*/ 	.short	(.L_357 - .L_356)


	//   ....[0]....
.L_356:
        /*0240*/ 	.word	0xffffffff


	//   ....[1]....
        /*0244*/ 	.word	0xffffffff


	//   ....[2]....
        /*0248*/ 	.word	0xffffffff


	//   ....[3]....
        /*024c*/ 	.word	0xffffffff


	//   ....[4]....
        /*0250*/ 	.word	0xffffffff


	//   ....[5]....
        /*0254*/ 	.word	0xffffffff


	//   ....[6]....
        /*0258*/ 	.word	0xffffffff


	//   ....[7]....
        /*025c*/ 	.word	0xffffffff


	//   ....[8]....
        /*0260*/ 	.word	0xffffffff


	//   ....[9]....
        /*0264*/ 	.word	0xffffffff


	//   ....[10]....
        /*0268*/ 	.word	0xffffffff


	//   ....[11]....
        /*026c*/ 	.word	0xffffffff


	//   ....[12]....
        /*0270*/ 	.word	0xffffffff


	//   ....[13]....
        /*0274*/ 	.word	0xffffffff


	//   ....[14]....
        /*0278*/ 	.word	0xffffffff


	//   ....[15]....
        /*027c*/ 	.word	0xffffffff


	//   ....[16]....
        /*0280*/ 	.word	0xffffffff


	//   ....[17]....
        /*0284*/ 	.word	0xffffffff


	//   ....[18]....
        /*0288*/ 	.word	0xffffffff


	//   ....[19]....
        /*028c*/ 	.word	0xffffffff


	//   ....[20]....
        /*0290*/ 	.word	0xffffffff


	//   ....[21]....
        /*0294*/ 	.word	0xffffffff


	//   ....[22]....
        /*0298*/ 	.word	0xffffffff


	//   ....[23]....
        /*029c*/ 	.word	0xffffffff


	//   ....[24]....
        /*02a0*/ 	.word	0xffffffff


	//   ....[25]....
        /*02a4*/ 	.word	0xffffffff


	//   ....[26]....
        /*02a8*/ 	.word	0xffffffff


	//   ....[27]....
        /*02ac*/ 	.word	0xffffffff


	//   ....[28]....
        /*02b0*/ 	.word	0xffffffff


	//   ....[29]....
        /*02b4*/ 	.word	0xffffffff


	//   ....[30]....
        /*02b8*/ 	.word	0xffffffff


	//   ....[31]....
        /*02bc*/ 	.word	0xffffffff


	//   ....[32]....
        /*02c0*/ 	.word	0xffffffff


	//   ....[33]....
        /*02c4*/ 	.word	0xffffffff


	//   ....[34]....
        /*02c8*/ 	.word	0xffffffff


	//   ....[35]....
        /*02cc*/ 	.word	0xffffffff


	//   ....[36]....
        /*02d0*/ 	.word	0xffffffff


	//   ....[37]....
        /*02d4*/ 	.word	0xffffffff


	//   ....[38]....
        /*02d8*/ 	.word	0xffffffff


	//   ....[39]....
        /*02dc*/ 	.word	0xffffffff


	//   ....[40]....
        /*02e0*/ 	.word	0xffffffff


	//   ....[41]....
        /*02e4*/ 	.word	0xffffffff


	//   ....[42]....
        /*02e8*/ 	.word	0xffffffff


	//   ....[43]....
        /*02ec*/ 	.word	0xffffffff


	//   ....[44]....
        /*02f0*/ 	.word	0xffffffff


	//   ....[45]....
        /*02f4*/ 	.word	0xffffffff


	//   ....[46]....
        /*02f8*/ 	.word	0xffffffff


	//   ....[47]....
        /*02fc*/ 	.word	0xffffffff


	//   ....[48]....
        /*0300*/ 	.word	0xffffffff


	//   ....[49]....
        /*0304*/ 	.word	0xffffffff


	//   ....[50]....
        /*0308*/ 	.word	0x0500000f


	//   ....[51]....
        /*030c*/ 	.word	0x0500000f


	//   ....[52]....
        /*0310*/ 	.word	0x0500000f


	//   ....[53]....
        /*0314*/ 	.word	0x0500000f


	//   ....[54]....
        /*0318*/ 	.word	0x0500000f


	//   ....[55]....
        /*031c*/ 	.word	0x0500000f


	//   ....[56]....
        /*0320*/ 	.word	0x0500000f


	//   ....[57]....
        /*0324*/ 	.word	0x0500000f


	//   ....[58]....
        /*0328*/ 	.word	0x0500000f


	//   ....[59]....
        /*032c*/ 	.word	0x0500000f


	//   ....[60]....
        /*0330*/ 	.word	0x0500000f


	//   ....[61]....
        /*0334*/ 	.word	0x0500000f


	//   ....[62]....
        /*0338*/ 	.word	0x0500000f


	//   ....[63]....
        /*033c*/ 	.word	0x0500000f


	//   ....[64]....
        /*0340*/ 	.word	0x0500000f


	//   ....[65]....
        /*0344*/ 	.word	0x0500000f


	//   ....[66]....
        /*0348*/ 	.word	0x0500000f


	//   ....[67]....
        /*034c*/ 	.word	0x0500000f


	//----- nvinfo : EIATTR_COOP_GROUP_INSTR_OFFSETS
	.align		4
.L_357:
        /*0350*/ 	.byte	0x04, 0x28
        /*0352*/ 	.short	(.L_359 - .L_358)


	//   ....[0]....
.L_358:
        /*0354*/ 	.word	0x00000060


	//   ....[1]....
        /*0358*/ 	.word	0x00000140


	//   ....[2]....
        /*035c*/ 	.word	0x00000190


	//   ....[3]....
        /*0360*/ 	.word	0x000003c0


	//   ....[4]....
        /*0364*/ 	.word	0x00000520


	//   ....[5]....
        /*0368*/ 	.word	0x00000640


	//   ....[6]....
        /*036c*/ 	.word	0x000007a0


	//   ....[7]....
        /*0370*/ 	.word	0x00000e00


	//   ....[8]....
        /*0374*/ 	.word	0x00004680


	//   ....[9]....
        /*0378*/ 	.word	0x000046f0


	//   ....[10]....
        /*037c*/ 	.word	0x00004a90


	//   ....[11]....
        /*0380*/ 	.word	0x00004b10


	//   ....[12]....
        /*0384*/ 	.word	0x000089c0


	//   ....[13]....
        /*0388*/ 	.word	0x00008a20


	//   ....[14]....
        /*038c*/ 	.word	0x00009010


	//   ....[15]....
        /*0390*/ 	.word	0x00009070


	//   ....[16]....
        /*0394*/ 	.word	0x0000a160


	//   ....[17]....
        /*0398*/ 	.word	0x0000a1a0


	//   ....[18]....
        /*039c*/ 	.word	0x0000a2a0


	//   ....[19]....
        /*03a0*/ 	.word	0x0000a2b0


	//   ....[20]....
        /*03a4*/ 	.word	0x0000c000


	//   ....[21]....
        /*03a8*/ 	.word	0x0000c060


	//   ....[22]....
        /*03ac*/ 	.word	0x0000c170


	//   ....[23]....
        /*03b0*/ 	.word	0x0000c180


	//   ....[24]....
        /*03b4*/ 	.word	0x0000c5e0


	//   ....[25]....
        /*03b8*/ 	.word	0x0000c620


	//   ....[26]....
        /*03bc*/ 	.word	0x0000c760


	//   ....[27]....
        /*03c0*/ 	.word	0x0000c780


	//   ....[28]....
        /*03c4*/ 	.word	0x0000c8c0


	//   ....[29]....
        /*03c8*/ 	.word	0x0000c8e0


	//   ....[30]....
        /*03cc*/ 	.word	0x0000ca40


	//   ....[31]....
        /*03d0*/ 	.word	0x0000ca70


	//   ....[32]....
        /*03d4*/ 	.word	0x0000d540


	//   ....[33]....
        /*03d8*/ 	.word	0x0000e050


	//   ....[34]....
        /*03dc*/ 	.word	0x0000e080


	//   ....[35]....
        /*03e0*/ 	.word	0x0000e140


	//   ....[36]....
        /*03e4*/ 	.word	0x0000e150


	//   ....[37]....
        /*03e8*/ 	.word	0x0000e1f0


	//   ....[38]....
        /*03ec*/ 	.word	0x0000e200


	//   ....[39]....
        /*03f0*/ 	.word	0x0000e2a0


	//   ....[40]....
        /*03f4*/ 	.word	0x0000e2b0


	//   ....[41]....
        /*03f8*/ 	.word	0x0000e350


	//   ....[42]....
        /*03fc*/ 	.word	0x0000e360


	//   ....[43]....
        /*0400*/ 	.word	0x0000e400


	//   ....[44]....
        /*0404*/ 	.word	0x0000e410


	//   ....[45]....
        /*0408*/ 	.word	0x0000e4b0


	//   ....[46]....
        /*040c*/ 	.word	0x0000e4c0


	//   ....[47]....
        /*0410*/ 	.word	0x0000e500


	//   ....[48]....
        /*0414*/ 	.word	0x0000e550


	//   ....[49]....
        /*0418*/ 	.word	0x000117e0


	//   ....[50]....
        /*041c*/ 	.word	0x00011d00


	//   ....[51]....
        /*0420*/ 	.word	0x00011e70


	//   ....[52]....
        /*0424*/ 	.word	0x00011ed0


	//   ....[53]....
        /*0428*/ 	.word	0x00012040


	//   ....[54]....
        /*042c*/ 	.word	0x00012090


	//   ....[55]....
        /*0430*/ 	.word	0x000121c0


	//   ....[56]....
        /*0434*/ 	.word	0x00012210


	//   ....[57]....
        /*0438*/ 	.word	0x00012340


	//   ....[58]....
        /*043c*/ 	.word	0x00012390


	//   ....[59]....
        /*0440*/ 	.word	0x000124c0


	//   ....[60]....
        /*0444*/ 	.word	0x00012510


	//   ....[61]....
        /*0448*/ 	.word	0x00012640


	//   ....[62]....
        /*044c*/ 	.word	0x00012690


	//   ....[63]....
        /*0450*/ 	.word	0x000127c0


	//   ....[64]....
        /*0454*/ 	.word	0x00012810


	//   ....[65]....
        /*0458*/ 	.word	0x00012920


	//   ....[66]....
        /*045c*/ 	.word	0x00012970


	//   ....[67]....
        /*0460*/ 	.word	0x00012d10


	//----- nvinfo : EIATTR_REG_RECONFIG
	.align		4
.L_359:
        /*0464*/ 	.byte	0x01, 0x54
	.zero		2


	//----- nvinfo : EIATTR_SYSCALL_OFFSETS
	.align		4
        /*0468*/ 	.byte	0x04, 0x46
        /*046a*/ 	.short	(.L_361 - .L_360)


	//   ....[0]....
.L_360:
        /*046c*/ 	.word	0x000011c0


	//   ....[1]....
        /*0470*/ 	.word	0x0000d190


	//   ....[2]....
        /*0474*/ 	.word	0x0000d2d0


	//   ....[3]....
        /*0478*/ 	.word	0x0000d3c0


	//   ....[4]....
        /*047c*/ 	.word	0x0000dbd0


	//----- nvinfo : EIATTR_MBARRIER_INSTR_OFFSETS
	.align		4
.L_361:
        /*0480*/ 	.byte	0x04, 0x39
        /*0482*/ 	.short	(.L_363 - .L_362)


	//   ....[0]....
.L_362:
        /*0484*/ 	.word	0x00000270
        /*0488*/ 	.word	0x000000ff
        /*048c*/ 	.word	0x00038800
        /*0490*/ 	.short	0x0100
        /*0492*/ 	.byte	0x08
	.zero		1


	//   ....[1]....
        /*0494*/ 	.word	0x00000280
        /*0498*/ 	.word	0x000000ff
        /*049c*/ 	.word	0x00038820
        /*04a0*/ 	.short	0x0100
        /*04a2*/ 	.byte	0x08
	.zero		1


	//   ....[2]....
        /*04a4*/ 	.word	0x00000370
        /*04a8*/ 	.word	0x000000ff
        /*04ac*/ 	.word	0x00038830
        /*04b0*/ 	.short	0x0100
        /*04b2*/ 	.byte	0x08
	.zero		1


	//   ....[3]....
        /*04b4*/ 	.word	0x00000380
        /*04b8*/ 	.word	0x000000ff
        /*04bc*/ 	.word	0x00038840
        /*04c0*/ 	.short	0x0100
        /*04c2*/ 	.byte	0x08
	.zero		1


	//   ....[4]....
        /*04c4*/ 	.word	0x00000390
        /*04c8*/ 	.word	0x000000ff
        /*04cc*/ 	.word	0x00038838
        /*04d0*/ 	.short	0x0100
        /*04d2*/ 	.byte	0x08
	.zero		1


	//   ....[5]....
        /*04d4*/ 	.word	0x000003a0
        /*04d8*/ 	.word	0x000000ff
        /*04dc*/ 	.word	0x00038848
        /*04e0*/ 	.short	0x0100
        /*04e2*/ 	.byte	0x08
	.zero		1


	//   ....[6]....
        /*04e4*/ 	.word	0x000004d0
        /*04e8*/ 	.word	0x000000ff
        /*04ec*/ 	.word	0x00038850
        /*04f0*/ 	.short	0x0100
        /*04f2*/ 	.byte	0x08
	.zero		1


	//   ....[7]....
        /*04f4*/ 	.word	0x000004e0
        /*04f8*/ 	.word	0x000000ff
        /*04fc*/ 	.word	0x00038860
        /*0500*/ 	.short	0x0100
        /*0502*/ 	.byte	0x08
	.zero		1


	//   ....[8]....
        /*0504*/ 	.word	0x000004f0
        /*0508*/ 	.word	0x000000ff
        /*050c*/ 	.word	0x00038858
        /*0510*/ 	.short	0x0100
        /*0512*/ 	.byte	0x08
	.zero		1


	//   ....[9]....
        /*0514*/ 	.word	0x00000500
        /*0518*/ 	.word	0x000000ff
        /*051c*/ 	.word	0x00038868
        /*0520*/ 	.short	0x0100
        /*0522*/ 	.byte	0x08
	.zero		1


	//   ....[10]....
        /*0524*/ 	.word	0x000005f0
        /*0528*/ 	.word	0x000000ff
        /*052c*/ 	.word	0x00038870
        /*0530*/ 	.short	0x0100
        /*0532*/ 	.byte	0x06
	.zero		1


	//   ....[11]....
        /*0534*/ 	.word	0x00000600
        /*0538*/ 	.word	0x000000ff
        /*053c*/ 	.word	0x00038880
        /*0540*/ 	.short	0x0100
        /*0542*/ 	.byte	0x06
	.zero		1


	//   ....[12]....
        /*0544*/ 	.word	0x00000610
        /*0548*/ 	.word	0x000000ff
        /*054c*/ 	.word	0x00038878
        /*0550*/ 	.short	0x0100
        /*0552*/ 	.byte	0x06
	.zero		1


	//   ....[13]....
        /*0554*/ 	.word	0x00000620
        /*0558*/ 	.word	0x000000ff
        /*055c*/ 	.word	0x00038888
        /*0560*/ 	.short	0x0100
        /*0562*/ 	.byte	0x06
	.zero		1


	//   ....[14]....
        /*0564*/ 	.word	0x00000750
        /*0568*/ 	.word	0x000000ff
        /*056c*/ 	.word	0x00038890
        /*0570*/ 	.short	0x0100
        /*0572*/ 	.byte	0x08
	.zero		1


	//   ....[15]....
        /*0574*/ 	.word	0x00000760
        /*0578*/ 	.word	0x000000ff
        /*057c*/ 	.word	0x000388a0
        /*0580*/ 	.short	0x0100
        /*0582*/ 	.byte	0x08
	.zero		1


	//   ....[16]....
        /*0584*/ 	.word	0x00000770
        /*0588*/ 	.word	0x000000ff
        /*058c*/ 	.word	0x00038898
        /*0590*/ 	.short	0x0100
        /*0592*/ 	.byte	0x08
	.zero		1


	//   ....[17]....
        /*0594*/ 	.word	0x00000780
        /*0598*/ 	.word	0x000000ff
        /*059c*/ 	.word	0x000388a8
        /*05a0*/ 	.short	0x0100
        /*05a2*/ 	.byte	0x08
	.zero		1


	//   ....[18]....
        /*05a4*/ 	.word	0x000008b0
        /*05a8*/ 	.word	0x000000ff
        /*05ac*/ 	.word	0x000388b0
        /*05b0*/ 	.short	0x0100
        /*05b2*/ 	.byte	0x08
	.zero		1


	//   ....[19]....
        /*05b4*/ 	.word	0x000008c0
        /*05b8*/ 	.word	0x000000ff
        /*05bc*/ 	.word	0x000388c0
        /*05c0*/ 	.short	0x0100
        /*05c2*/ 	.byte	0x08
	.zero		1


	//   ....[20]....
        /*05c4*/ 	.word	0x000008d0
        /*05c8*/ 	.word	0x000000ff
        /*05cc*/ 	.word	0x000388b8
        /*05d0*/ 	.short	0x0100
        /*05d2*/ 	.byte	0x08
	.zero		1


	//   ....[21]....
        /*05d4*/ 	.word	0x000008e0
        /*05d8*/ 	.word	0x000000ff
        /*05dc*/ 	.word	0x000388c8
        /*05e0*/ 	.short	0x0100
        /*05e2*/ 	.byte	0x08
	.zero		1


	//   ....[22]....
        /*05e4*/ 	.word	0x00001240
        /*05e8*/ 	.word	0x000000ff
        /*05ec*/ 	.word	0x00038800
        /*05f0*/ 	.short	0x010a
        /*05f2*/ 	.byte	0x24
	.zero		1


	//   ....[23]....
        /*05f4*/ 	.word	0x000012d0
        /*05f8*/ 	.word	0x00000000
        /*05fc*/ 	.word	0x00038830
        /*0600*/ 	.short	0x010a
        /*0602*/ 	.byte	0x3f
	.zero		1


	//   ....[24]....
        /*0604*/ 	.word	0x00001350
        /*0608*/ 	.word	0x00000000
        /*060c*/ 	.word	0x00038830
        /*0610*/ 	.short	0x010a
        /*0612*/ 	.byte	0x3f
	.zero		1


	//   ....[25]....
        /*0614*/ 	.word	0x00004500
        /*0618*/ 	.word	0x00000000
        /*061c*/ 	.word	0x00000000
        /*0620*/ 	.short	0x0101
        /*0622*/ 	.byte	0x3f
	.zero		1


	//   ....[26]....
        /*0624*/ 	.word	0x00005a30
        /*0628*/ 	.word	0x000000ff
        /*062c*/ 	.word	0x00038830
        /*0630*/ 	.short	0x010a
        /*0632*/ 	.byte	0x06
	.zero		1


	//   ....[27]....
        /*0634*/ 	.word	0x00005a80
        /*0638*/ 	.word	0x000000ff
        /*063c*/ 	.word	0x00038830
        /*0640*/ 	.short	0x010a
        /*0642*/ 	.byte	0x04
	.zero		1


	//   ....[28]....
        /*0644*/ 	.word	0x00008330
        /*0648*/ 	.word	0x000000ff
        /*064c*/ 	.word	0x00038850
        /*0650*/ 	.short	0x010a
        /*0652*/ 	.byte	0x04
	.zero		1


	//   ....[29]....
        /*0654*/ 	.word	0x00008370
        /*0658*/ 	.word	0x000000ff
        /*065c*/ 	.word	0x00038850
        /*0660*/ 	.short	0x010a
        /*0662*/ 	.byte	0x04
	.zero		1


	//   ....[30]....
        /*0664*/ 	.word	0x000093d0
        /*0668*/ 	.word	0x0000009d
        /*066c*/ 	.word	0x00000000
        /*0670*/ 	.short	0x0101
        /*0672*/ 	.byte	0x3f
	.zero		1


	//   ....[31]....
        /*0674*/ 	.word	0x00009440
        /*0678*/ 	.word	0x000000a5
        /*067c*/ 	.word	0x00000000
        /*0680*/ 	.short	0x0101
        /*0682*/ 	.byte	0x3f
	.zero		1


	//   ....[32]....
        /*0684*/ 	.word	0x0000a0d0
        /*0688*/ 	.word	0x000000ff
        /*068c*/ 	.word	0x00038850
        /*0690*/ 	.short	0x010a
        /*0692*/ 	.byte	0x0c
	.zero		1


	//   ....[33]....
        /*0694*/ 	.word	0x0000a110
        /*0698*/ 	.word	0x000000ff
        /*069c*/ 	.word	0x00038850
        /*06a0*/ 	.short	0x010a
        /*06a2*/ 	.byte	0x0c
	.zero		1


	//   ....[34]....
        /*06a4*/ 	.word	0x0000b250
        /*06a8*/ 	.word	0x0000009b
        /*06ac*/ 	.word	0x00000000
        /*06b0*/ 	.short	0x0101
        /*06b2*/ 	.byte	0x3f
	.zero		1


	//   ....[35]....
        /*06b4*/ 	.word	0x0000c500
        /*06b8*/ 	.word	0x000000ff
        /*06bc*/ 	.word	0x00000000
        /*06c0*/ 	.short	0x0101
        /*06c2*/ 	.byte	0x04
	.zero		1


	//   ....[36]....
        /*06c4*/ 	.word	0x0000d780
        /*06c8*/ 	.word	0x00000000
        /*06cc*/ 	.word	0x00038840
        /*06d0*/ 	.short	0x010a
        /*06d2*/ 	.byte	0x3f
	.zero		1


	//   ....[37]....
        /*06d4*/ 	.word	0x0000e660
        /*06d8*/ 	.word	0x000000ff
        /*06dc*/ 	.word	0x00038800
        /*06e0*/ 	.short	0x0107
        /*06e2*/ 	.byte	0x24
	.zero		1


	//   ....[38]....
        /*06e4*/ 	.word	0x0000e6d0
        /*06e8*/ 	.word	0x000000ff
        /*06ec*/ 	.word	0x00038800
        /*06f0*/ 	.short	0x0101
        /*06f2*/ 	.byte	0x24
	.zero		1


	//   ....[39]....
        /*06f4*/ 	.word	0x0000e700
        /*06f8*/ 	.word	0x000000ff
        /*06fc*/ 	.word	0x00038820
        /*0700*/ 	.short	0x010a
        /*0702*/ 	.byte	0x24
	.zero		1


	//   ....[40]....
        /*0704*/ 	.word	0x0000ea40
        /*0708*/ 	.word	0x00000003
        /*070c*/ 	.word	0x00038840
        /*0710*/ 	.short	0x010a
        /*0712*/ 	.byte	0x3f
	.zero		1


	//   ....[41]....
        /*0714*/ 	.word	0x0000efd0
        /*0718*/ 	.word	0x00000003
        /*071c*/ 	.word	0x00000060
        /*0720*/ 	.short	0x010a
        /*0722*/ 	.byte	0x3f
	.zero		1


	//   ....[42]....
        /*0724*/ 	.word	0x0000f820
        /*0728*/ 	.word	0x00000003
        /*072c*/ 	.word	0x00038840
        /*0730*/ 	.short	0x010a
        /*0732*/ 	.byte	0x3f
	.zero		1


	//   ....[43]....
        /*0734*/ 	.word	0x0000fdb0
        /*0738*/ 	.word	0x00000005
        /*073c*/ 	.word	0x00000060
        /*0740*/ 	.short	0x010a
        /*0742*/ 	.byte	0x3f
	.zero		1


	//   ....[44]....
        /*0744*/ 	.word	0x00010540
        /*0748*/ 	.word	0x00000002
        /*074c*/ 	.word	0x00038840
        /*0750*/ 	.short	0x010a
        /*0752*/ 	.byte	0x3f
	.zero		1


	//   ....[45]....
        /*0754*/ 	.word	0x00010ad0
        /*0758*/ 	.word	0x00000005
        /*075c*/ 	.word	0x00000060
        /*0760*/ 	.short	0x010a
        /*0762*/ 	.byte	0x3f
	.zero		1


	//   ....[46]....
        /*0764*/ 	.word	0x00011100
        /*0768*/ 	.word	0x00000002
        /*076c*/ 	.word	0x00038860
        /*0770*/ 	.short	0x010a
        /*0772*/ 	.byte	0x3f
	.zero		1


	//   ....[47]....
        /*0774*/ 	.word	0x00011760
        /*0778*/ 	.word	0x00000000
        /*077c*/ 	.word	0x00038820
        /*0780*/ 	.short	0x010a
        /*0782*/ 	.byte	0x3f
	.zero		1


	//   ....[48]....
        /*0784*/ 	.word	0x00011950
        /*0788*/ 	.word	0x00000006
        /*078c*/ 	.word	0x00000000
        /*0790*/ 	.short	0x010a
        /*0792*/ 	.byte	0x3f
	.zero		1


	//   ....[49]....
        /*0794*/ 	.word	0x000119a0
        /*0798*/ 	.word	0x00000003
        /*079c*/ 	.word	0x00000000
        /*07a0*/ 	.short	0x010a
        /*07a2*/ 	.byte	0x3f
	.zero		1


	//   ....[50]....
        /*07a4*/ 	.word	0x00011a00
        /*07a8*/ 	.word	0x00000012
        /*07ac*/ 	.word	0x00000000
        /*07b0*/ 	.short	0x010a
        /*07b2*/ 	.byte	0x3f
	.zero		1


	//   ....[51]....
        /*07b4*/ 	.word	0x00011a30
        /*07b8*/ 	.word	0x00000003
        /*07bc*/ 	.word	0x00000000
        /*07c0*/ 	.short	0x010a
        /*07c2*/ 	.byte	0x3f
	.zero		1


	//   ....[52]....
        /*07c4*/ 	.word	0x00011aa0
        /*07c8*/ 	.word	0x00000003
        /*07cc*/ 	.word	0x00038800
        /*07d0*/ 	.short	0x010a
        /*07d2*/ 	.byte	0x3f
	.zero		1


	//   ....[53]....
        /*07d4*/ 	.word	0x00011af0
        /*07d8*/ 	.word	0x00000000
        /*07dc*/ 	.word	0x00038830
        /*07e0*/ 	.short	0x010a
        /*07e2*/ 	.byte	0x3f
	.zero		1


	//   ....[54]....
        /*07e4*/ 	.word	0x00011b60
        /*07e8*/ 	.word	0x00000004
        /*07ec*/ 	.word	0x00038830
        /*07f0*/ 	.short	0x010a
        /*07f2*/ 	.byte	0x3f
	.zero		1


	//   ....[55]....
        /*07f4*/ 	.word	0x00011bc0
        /*07f8*/ 	.word	0x00000003
        /*07fc*/ 	.word	0x00038850
        /*0800*/ 	.short	0x010a
        /*0802*/ 	.byte	0x3f
	.zero		1


	//   ....[56]....
        /*0804*/ 	.word	0x00011c20
        /*0808*/ 	.word	0x00000007
        /*080c*/ 	.word	0x00038850
        /*0810*/ 	.short	0x010a
        /*0812*/ 	.byte	0x3f
	.zero		1


	//   ....[57]....
        /*0814*/ 	.word	0x00011dc0
        /*0818*/ 	.word	0x00000000
        /*081c*/ 	.word	0x00038840
        /*0820*/ 	.short	0x010a
        /*0822*/ 	.byte	0x3f
	.zero		1


	//   ....[58]....
        /*0824*/ 	.word	0x000129b0
        /*0828*/ 	.word	0x00000009
        /*082c*/ 	.word	0x00038820
        /*0830*/ 	.short	0x010a
        /*0832*/ 	.byte	0x3f
	.zero		1


	//   ....[59]....
        /*0834*/ 	.word	0x00012a00
        /*0838*/ 	.word	0x00000003
        /*083c*/ 	.word	0x00038840
        /*0840*/ 	.short	0x010a
        /*0842*/ 	.byte	0x3f
	.zero		1


	//   ....[60]....
        /*0844*/ 	.word	0x00012a50
        /*0848*/ 	.word	0x00000003
        /*084c*/ 	.word	0x00000060
        /*0850*/ 	.short	0x010a
        /*0852*/ 	.byte	0x3f
	.zero		1


	//   ....[61]....
        /*0854*/ 	.word	0x00012aa0
        /*0858*/ 	.word	0x00000003
        /*085c*/ 	.word	0x00038840
        /*0860*/ 	.short	0x010a
        /*0862*/ 	.byte	0x3f
	.zero		1


	//   ....[62]....
        /*0864*/ 	.word	0x00012af0
        /*0868*/ 	.word	0x00000005
        /*086c*/ 	.word	0x00000060
        /*0870*/ 	.short	0x010a
        /*0872*/ 	.byte	0x3f
	.zero		1


	//   ....[63]....
        /*0874*/ 	.word	0x00012b40
        /*0878*/ 	.word	0x00000002
        /*087c*/ 	.word	0x00038840
        /*0880*/ 	.short	0x010a
        /*0882*/ 	.byte	0x3f
	.zero		1


	//   ....[64]....
        /*0884*/ 	.word	0x00012b90
        /*0888*/ 	.word	0x00000005
        /*088c*/ 	.word	0x00000060
        /*0890*/ 	.short	0x010a
        /*0892*/ 	.byte	0x3f
	.zero		1


	//   ....[65]....
        /*0894*/ 	.word	0x00012be0
        /*0898*/ 	.word	0x00000002
        /*089c*/ 	.word	0x00038860
        /*08a0*/ 	.short	0x010a
        /*08a2*/ 	.byte	0x3f
	.zero		1


	//   ....[66]....
        /*08a4*/ 	.word	0x00012c30
        /*08a8*/ 	.word	0x00000000
        /*08ac*/ 	.word	0x00038820
        /*08b0*/ 	.short	0x010a
        /*08b2*/ 	.byte	0x3f
	.zero		1


	//   ....[67]....
        /*08b4*/ 	.word	0x00012dd0
        /*08b8*/ 	.word	0x00000006
        /*08bc*/ 	.word	0x00000000
        /*08c0*/ 	.short	0x010a
        /*08c2*/ 	.byte	0x3f
	.zero		1


	//   ....[68]....
        /*08c4*/ 	.word	0x00012e20
        /*08c8*/ 	.word	0x00000003
        /*08cc*/ 	.word	0x00000000
        /*08d0*/ 	.short	0x010a
        /*08d2*/ 	.byte	0x3f
	.zero		1


	//   ....[69]....
        /*08d4*/ 	.word	0x00012e70
        /*08d8*/ 	.word	0x00000012
        /*08dc*/ 	.word	0x00000000
        /*08e0*/ 	.short	0x010a
        /*08e2*/ 	.byte	0x3f
	.zero		1


	//----- nvinfo : EIATTR_NUM_MBARRIERS
	.align		4
.L_363:
        /*08e4*/ 	.byte	0x03, 0x38
        /*08e6*/ 	.short	0x0016


	//----- nvinfo : EIATTR_EXIT_INSTR_OFFSETS
	.align		4
        /*08e8*/ 	.byte	0x04, 0x1c
        /*08ea*/ 	.short	(.L_365 - .L_364)


	//   ....[0]....
.L_364:
        /*08ec*/ 	.word	0x00000a00


	//   ....[1]....
        /*08f0*/ 	.word	0x0000cc10


	//   ....[2]....
        /*08f4*/ 	.word	0x00011a80


	//----- nvinfo : EIATTR_MAX_THREADS
	.align		4
.L_365:
        /*08f8*/ 	.byte	0x04, 0x05
        /*08fa*/ 	.short	(.L_367 - .L_366)
.L_366:
        /*08fc*/ 	.word	0x00000180
        /*0900*/ 	.word	0x00000001
        /*0904*/ 	.word	0x00000001


	//----- nvinfo : EIATTR_CRS_STACK_SIZE
	.align		4
.L_367:
        /*0908*/ 	.byte	0x04, 0x1e
        /*090a*/ 	.short	(.L_369 - .L_368)
.L_368:
        /*090c*/ 	.word	0x00000000


	//----- nvinfo : EIATTR_CBANK_PARAM_SIZE
	.align		4
.L_369:
        /*0910*/ 	.byte	0x03, 0x19
        /*0912*/ 	.short	0x0a70


	//----- nvinfo : EIATTR_PARAM_CBANK
	.align		4
        /*0914*/ 	.byte	0x04, 0x0a
        /*0916*/ 	.short	(.L_371 - .L_370)
	.align		4
.L_370:
        /*0918*/ 	.word	index@(.nv.constant0._ZN7cutlass13device_kernelIN5flash11enable_sm90INS1_16FlashAttnFwdSm90INS1_25CollectiveMainloopFwdSm90ILi2EN4cute5tupleIJNS5_1CILi1EEES8_S8_EEENS6_IJNS7_ILi128EEENS7_ILi80EEENS7_ILi256EEEEEELi256ENS_10bfloat16_tEfNS_4arch4Sm90ELb0ELb0ELb1ELb0ELb0ELb0ELb0ELb1ELb1ELb1ELb0ELb0EEENS1_21CollectiveEpilogueFwdINS6_IJSA_SC_SB_EEES9_SE_SG_Li256ELb0ELb1ELb0ELb0EEENS1_29StaticPersistentTileSchedulerILb0EEEEEEEEEvNT_6ParamsE)
        /*091c*/ 	.short	0x0210
        /*091e*/ 	.short	0x0a70


	//----- nvinfo : EIATTR_SW_WAR
	.align		4
.L_371:
        /*0920*/ 	.byte	0x04, 0x36
        /*0922*/ 	.short	(.L_373 - .L_372)
.L_372:
        /*0924*/ 	.word	0x00000008
.L_373:


//--------------------- .nv.info._ZN7cutlass13device_kernelIN5flash11enable_sm90INS1_16FlashAttnFwdSm90INS1_25CollectiveMainloopFwdSm90ILi2EN4cute5tupleIJNS5_1CILi2EEENS7_ILi1EEES9_EEENS6_IJNS7_ILi128EEENS7_ILi80EEENS7_ILi256EEEEEELi256ENS_10bfloat16_tEfNS_4arch4Sm90ELb0ELb0ELb1ELb0ELb0ELb0ELb0ELb1ELb1ELb1ELb0ELb0EEENS1_21CollectiveEpilogueFwdINS6_IJSB_SD_SC_EEESA_SF_SH_Li256ELb0ELb1ELb0ELb0EEENS1_29StaticPersistentTileSchedulerILb0EEEEEEEEEvNT_6ParamsE --------------------------
	.section	.nv.info._ZN7cutlass13device_kernelIN5flash11enable_sm90INS1_16FlashAttnFwdSm90INS1_25CollectiveMainloopFwdSm90ILi2EN4cute5tupleIJNS5_1CILi2EEENS7_ILi1EEES9_EEENS6_IJNS7_ILi128EEENS7_ILi80EEENS7_ILi256EEEEEELi256ENS_10bfloat16_tEfNS_4arch4Sm90ELb0ELb0ELb1ELb0ELb0ELb0ELb0ELb1ELb1ELb1ELb0ELb0EEENS1_21CollectiveEpilogueFwdINS6_IJSB_SD_SC_EEESA_SF_SH_Li256ELb0ELb1ELb0ELb0EEENS1_29StaticPersistentTileSchedulerILb0EEEEEEEEEvNT_6ParamsE,"",@"SHT_CUDA_INFO"
	.sectionflags	@""
	.align	4


	//----- nvinfo : EIATTR_CUDA_API_VERSION
	.align		4
        /*0000*/ 	.byte	0x04, 0x37
        /*0002*/ 	.short	(.L_375 - .L_374)
.L_374:
        /*0004*/ 	.word	0x00000082


	//----- nvinfo : EIATTR_KPARAM_INFO
	.align		4
.L_375:
        /*0008*/ 	.byte	0x04, 0x17
        /*000a*/ 	.short	(.L_377 - .L_376)
.L_376:
        /*000c*/ 	.word	0x00000000
        /*0010*/ 	.short	0x0000
        /*0012*/ 	.short	0x0070
        /*0014*/ 	.byte	0x00, 0xf0, 0x01, 0x28


	//----- nvinfo : EIATTR_SPARSE_MMA_MASK
	.align		4
.L_377:
        /*0018*/ 	.byte	0x03, 0x50
        /*001a*/ 	.short	0x0000


	//----- nvinfo : EIATTR_MAXREG_COUNT
	.align		4
        /*001c*/ 	.byte	0x03, 0x1b
        /*001e*/ 	.short	0x00a8


	//----- nvinfo : EIATTR_NUM_BARRIERS
	.align		4
        /*0020*/ 	.byte	0x02, 0x4c
        /*0022*/ 	.byte	0x09
	.zero		1


	//----- nvinfo : EIATTR_EXTERNS
	.align		4
        /*0024*/ 	.byte	0x04, 0x0f
        /*0026*/ 	.short	(.L_379 - .L_378)


	//   ....[0]....
	.align		4
.L_378:
        /*0028*/ 	.word	index@(__assertfail)


	//----- nvinfo : EIATTR_ANNOTATIONS
	.align		4
.L_379:
        /*002c*/ 	.byte	0x04, 0x55
        /*002e*/ 	.short	(.L_381 - .L_380)


	//   ....[0]....
.L_380:
        /* <DEDUP_REMOVED lines=32> */


	//----- nvinfo : EIATTR_MERCURY_ISA_VERSION
	.align		4
.L_381:
        /*0218*/ 	.byte	0x03, 0x5f
        /*021a*/ 	.short	0x0101


	//----- nvinfo : EIATTR_INT_WARP_WIDE_INSTR_OFFSETS
	.align		4
        /*021c*/ 	.byte	0x04, 0x31
        /*021e*/ 	.short	(.L_383 - .L_382)


	//   ....[0]....
.L_382:
        /*0220*/ 	.word	0x00000130


	//   ....[1]....
        /*0224*/ 	.word	0x00000170


	//   ....[2]....
        /*0228*/ 	.word	0x000001e0


	//----- nvinfo : EIATTR_COOP_GROUP_MASK_REGIDS
	.align		4
.L_383:
        /*022c*/ 	.byte	0x04, 0x29
        /*022e*/ 	.short	(.L_385 - .L_384)


	//   ....[0]....
.L_384:
        /*0230*/ 	.word	0xffffffff


	//   ....[1]....
        /*0234*/ 	.word	0xffffffff


	//   ....[2]....
        /*0238*/ 	.word	0xffffffff


	//   ....[3]....
        /*023c*/ 	.word	0xffffffff


	//   ....[4]....
        /*0240*/ 	.word	0xffffffff


	//   ....[5]....
        /*0244*/ 	.word	0xffffffff


	//   ....[6]....
        /*0248*/ 	.word	0xffffffff


	//   ....[7]....
        /*024c*/ 	.word	0xffffffff


	//   ....[8]....
        /*0250*/ 	.word	0xffffffff


	//   ....[9]....
        /*0254*/ 	.word	0xffffffff


	//   ....[10]....
        /*0258*/ 	.word	0xffffffff


	//   ....[11]....
        /*025c*/ 	.word	0xffffffff


	//   ....[12]....
        /*0260*/ 	.word	0xffffffff


	//   ....[13]....
        /*0264*/ 	.word	0xffffffff


	//   ....[14]....
        /*0268*/ 	.word	0xffffffff


	//   ....[15]....
        /*026c*/ 	.word	0xffffffff


	//   ....[16]....
        /*0270*/ 	.word	0xffffffff


	//   ....[17]....
        /*0274*/ 	.word	0xffffffff


	//   ....[18]....
        /*0278*/ 	.word	0xffffffff


	//   ....[19]....
        /*027c*/ 	.word	0xffffffff


	//   ....[20]....
        /*0280*/ 	.word	0xffffffff


	//   ....[21]....
        /*0284*/ 	.word	0xffffffff


	//   ....[22]....
        /*0288*/ 	.word	0xffffffff


	//   ....[23]....
        /*028c*/ 	.word	0xffffffff


	//   ....[24]....
        /*0290*/ 	.word	0xffffffff


	//   ....[25]....
        /*0294*/ 	.word	0xffffffff


	//   ....[26]....
        /*0298*/ 	.word	0xffffffff


	//   ....[27]....
        /*029c*/ 	.word	0xffffffff


	//   ....[28]....
        /*02a0*/ 	.word	0xffffffff


	//   ....[29]....
        /*02a4*/ 	.word	0xffffffff


	//   ....[30]....
        /*02a8*/ 	.word	0xffffffff


	//   ....[31]....
        /*02ac*/ 	.word	0xffffffff


	//   ....[32]....
        /*02b0*/ 	.word	0xffffffff


	//   ....[33]....
        /*02b4*/ 	.word	0xffffffff


	//   ....[34]....
        /*02b8*/ 	.word	0xffffffff


	//   ....[35]....
        /*02bc*/ 	.word	0xffffffff


	//   ....[36]....
        /*02c0*/ 	.word	0xffffffff


	//   ....[37]....
        /*02c4*/ 	.word	0xffffffff


	//   ....[38]....
        /*02c8*/ 	.word	0xffffffff


	//   ....[39]....
        /*02cc*/ 	.word	0xffffffff


	//   ....[40]....
        /*02d0*/ 	.word	0xffffffff


	//   ....[41]....
        /*02d4*/ 	.word	0xffffffff


	//   ....[42]....
        /*02d8*/ 	.word	0xffffffff


	//   ....[43]....
        /*02dc*/ 	.word	0xffffffff


	//   ....[44]....
        /*02e0*/ 	.word	0xffffffff


	//   ....[45]....
        /*02e4*/ 	.word	0xffffffff


	//   ....[46]....
        /*02e8*/ 	.word	0xffffffff


	//   ....[47]....
        /*02ec*/ 	.word	0xffffffff


	//   ....[48]....
        /*02f0*/ 	.word	0xffffffff


	//   ....[49]....
        /*02f4*/ 	.word	0xffffffff


	//   ....[50]....
        /*02f8*/ 	.word	0xffffffff


	//   ....[51]....
        /*02fc*/ 	.word	0x0500000f


	//   ....[52]....
        /*0300*/ 	.word	0x0500000f


	//   ....[53]....
        /*0304*/ 	.word	0x0500000f


	//   ....[54]....
        /*0308*/ 	.word	0x0500000f


	//   ....[55]....
        /*030c*/ 	.word	0x0500000f


	//   ....[56]....
        /*0310*/ 	.word	0x0500000f


	//   ....[57]....
        /*0314*/ 	.word	0x0500000f


	//   ....[58]....
        /*0318*/ 	.word	0x0500000f


	//   ....[59]....
        /*031c*/ 	.word	0x0500000f


	//   ....[60]....
        /*0320*/ 	.word	0x0500000f


	//   ....[61]....
        /*0324*/ 	.word	0x0500000f


	//   ....[62]....
        /*0328*/ 	.word	0x0500000f


	//   ....[63]....
        /*032c*/ 	.word	0x0500000f


	//   ....[64]....
        /*0330*/ 	.word	0x0500000f


	//   ....[65]....
        /*0334*/ 	.word	0x0500000f


	//   ....[66]....
        /*0338*/ 	.word	0x0500000f


	//   ....[67]....
        /*033c*/ 	.word	0x0500000f


	//   ....[68]....
        /*0340*/ 	.word	0x0500000f


	//----- nvinfo : EIATTR_COOP_GROUP_INSTR_OFFSETS
	.align		4
.L_385:
        /*0344*/ 	.byte	0x04, 0x28
        /*0346*/ 	.short	(.L_387 - .L_386)


	//   ....[0]....
.L_386:
        /*0348*/ 	.word	0x00000060


	//   ....[1]....
        /*034c*/ 	.word	0x00000140


	//   ....[2]....
        /*0350*/ 	.word	0x00000190


	//   ....[3]....
        /*0354*/ 	.word	0x000003d0


	//   ....[4]....
        /*0358*/ 	.word	0x00000600


	//   ....[5]....
        /*035c*/ 	.word	0x00000830


	//   ....[6]....
        /*0360*/ 	.word	0x00000ac0


	//   ....[7]....
        /*0364*/ 	.word	0x00000dd0


	//   ....[8]....
        /*0368*/ 	.word	0x00001310


	//   ....[9]....
        /*036c*/ 	.word	0x00004850


	//   ....[10]....
        /*0370*/ 	.word	0x000048d0


	//   ....[11]....
        /*0374*/ 	.word	0x00004c70


	//   ....[12]....
        /*0378*/ 	.word	0x00004cf0


	//   ....[13]....
        /*037c*/ 	.word	0x00008a90


	//   ....[14]....
        /*0380*/ 	.word	0x00008ab0


	//   ....[15]....
        /*0384*/ 	.word	0x00008ad0


	//   ....[16]....
        /*0388*/ 	.word	0x00008af0


	//   ....[17]....
        /*038c*/ 	.word	0x00009ee0


	//   ....[18]....
        /*0390*/ 	.word	0x00009f10


	//   ....[19]....
        /*0394*/ 	.word	0x00009fd0


	//   ....[20]....
        /*0398*/ 	.word	0x00009fe0


	//   ....[21]....
        /*039c*/ 	.word	0x0000bb80


	//   ....[22]....
        /*03a0*/ 	.word	0x0000bbb0


	//   ....[23]....
        /*03a4*/ 	.word	0x0000bcd0


	//   ....[24]....
        /*03a8*/ 	.word	0x0000bd00


	//   ....[25]....
        /*03ac*/ 	.word	0x0000c3d0


	//   ....[26]....
        /*03b0*/ 	.word	0x0000c400


	//   ....[27]....
        /*03b4*/ 	.word	0x0000c560


	//   ....[28]....
        /*03b8*/ 	.word	0x0000c580


	//   ....[29]....
        /*03bc*/ 	.word	0x0000c6c0


	//   ....[30]....
        /*03c0*/ 	.word	0x0000c6e0


	//   ....[31]....
        /*03c4*/ 	.word	0x0000c840


	//   ....[32]....
        /*03c8*/ 	.word	0x0000c870


	//   ....[33]....
        /*03cc*/ 	.word	0x0000d420


	//   ....[34]....
        /*03d0*/ 	.word	0x0000dfb0


	//   ....[35]....
        /*03d4*/ 	.word	0x0000dff0


	//   ....[36]....
        /*03d8*/ 	.word	0x0000e0f0


	//   ....[37]....
        /*03dc*/ 	.word	0x0000e100


	//   ....[38]....
        /*03e0*/ 	.word	0x0000e1b0


	//   ....[39]....
        /*03e4*/ 	.word	0x0000e1c0


	//   ....[40]....
        /*03e8*/ 	.word	0x0000e280


	//   ....[41]....
        /*03ec*/ 	.word	0x0000e290


	//   ....[42]....
        /*03f0*/ 	.word	0x0000e350


	//   ....[43]....
        /*03f4*/ 	.word	0x0000e360


	//   ....[44]....
        /*03f8*/ 	.word	0x0000e420


	//   ....[45]....
        /*03fc*/ 	.word	0x0000e430


	//   ....[46]....
        /*0400*/ 	.word	0x0000e4f0


	//   ....[47]....
        /*0404*/ 	.word	0x0000e500


	//   ....[48]....
        /*0408*/ 	.word	0x0000e570


	//   ....[49]....
        /*040c*/ 	.word	0x0000e5c0


	//   ....[50]....
        /*0410*/ 	.word	0x00011d20


	//   ....[51]....
        /*0414*/ 	.word	0x00012240


	//   ....[52]....
        /*0418*/ 	.word	0x000123c0


	//   ....[53]....
        /*041c*/ 	.word	0x00012420


	//   ....[54]....
        /*0420*/ 	.word	0x000125d0


	//   ....[55]....
        /*0424*/ 	.word	0x00012620


	//   ....[56]....
        /*0428*/ 	.word	0x00012770


	//   ....[57]....
        /*042c*/ 	.word	0x000127c0


	//   ....[58]....
        /*0430*/ 	.word	0x00012910


	//   ....[59]....
        /*0434*/ 	.word	0x00012960


	//   ....[60]....
        /*0438*/ 	.word	0x00012ab0


	//   ....[61]....
        /*043c*/ 	.word	0x00012b00


	//   ....[62]....
        /*0440*/ 	.word	0x00012c50


	//   ....[63]....
        /*0444*/ 	.word	0x00012ca0


	//   ....[64]....
        /*0448*/ 	.word	0x00012de0


	//   ....[65]....
        /*044c*/ 	.word	0x00012e30


	//   ....[66]....
        /*0450*/ 	.word	0x00012f60


	//   ....[67]....
        /*0454*/ 	.word	0x00012fb0


	//   ....[68]....
        /*0458*/ 	.word	0x00013360


	//----- nvinfo : EIATTR_REG_RECONFIG
	.align		4
.L_387:
        /*045c*/ 	.byte	0x01, 0x54
	.zero		2


	//----- nvinfo : EIATTR_SYSCALL_OFFSETS
	.align		4
        /*0460*/ 	.byte	0x04, 0x46
        /*0462*/ 	.short	(.L_389 - .L_388)


	//   ....[0]....
.L_388:
        /*0464*/ 	.word	0x000016d0


	//   ....[1]....
        /*0468*/ 	.word	0x0000d040


	//   ....[2]....
        /*046c*/ 	.word	0x0000d180


	//   ....[3]....
        /*0470*/ 	.word	0x0000d270


	//   ....[4]....
        /*0474*/ 	.word	0x0000db50


	//----- nvinfo : EIATTR_MBARRIER_INSTR_OFFSETS
	.align		4
.L_389:
        /*0478*/ 	.byte	0x04, 0x39
        /*047a*/ 	.short	(.L_391 - .L_390)


	//   ....[0]....
.L_390:
        /*047c*/ 	.word	0x00000270
        /*0480*/ 	.word	0x000000ff
        /*0484*/ 	.word	0x00038800
        /*0488*/ 	.short	0x0100
        /*048a*/ 	.byte	0x08
	.zero		1


	//   ....[1]....
        /*048c*/ 	.word	0x00000280
        /*0490*/ 	.word	0x000000ff
        /*0494*/ 	.word	0x00038820
        /*0498*/ 	.short	0x0100
        /*049a*/ 	.byte	0x08
	.zero		1


	//   ....[2]....
        /*049c*/ 	.word	0x00000370
        /*04a0*/ 	.word	0x000000ff
        /*04a4*/ 	.word	0x00038830
        /*04a8*/ 	.short	0x0100
        /*04aa*/ 	.byte	0x08
	.zero		1


	//   ....[3]....
        /*04ac*/ 	.word	0x00000380
        /*04b0*/ 	.word	0x000000ff
        /*04b4*/ 	.word	0x00038840
        /*04b8*/ 	.short	0x0100
        /*04ba*/ 	.byte	0x08
	.zero		1


	//   ....[4]....
        /*04bc*/ 	.word	0x00000390
        /*04c0*/ 	.word	0x000000ff
        /*04c4*/ 	.word	0x00038838
        /*04c8*/ 	.short	0x0100
        /*04ca*/ 	.byte	0x08
	.zero		1


	//   ....[5]....
        /*04cc*/ 	.word	0x000003a0
        /*04d0*/ 	.word	0x000000ff
        /*04d4*/ 	.word	0x00038848
        /*04d8*/ 	.short	0x0100
        /*04da*/ 	.byte	0x08
	.zero		1


	//   ....[6]....
        /*04dc*/ 	.word	0x000005b0
        /*04e0*/ 	.word	0x000000ff
        /*04e4*/ 	.word	0x00038850
        /*04e8*/ 	.short	0x0100
        /*04ea*/ 	.byte	0x08
	.zero		1


	//   ....[7]....
        /*04ec*/ 	.word	0x000005c0
        /*04f0*/ 	.word	0x000000ff
        /*04f4*/ 	.word	0x00038860
        /*04f8*/ 	.short	0x0100
        /*04fa*/ 	.byte	0x08
	.zero		1


	//   ....[8]....
        /*04fc*/ 	.word	0x000005d0
        /*0500*/ 	.word	0x000000ff
        /*0504*/ 	.word	0x00038858
        /*0508*/ 	.short	0x0100
        /*050a*/ 	.byte	0x08
	.zero		1


	//   ....[9]....
        /*050c*/ 	.word	0x000005e0
        /*0510*/ 	.word	0x000000ff
        /*0514*/ 	.word	0x00038868
        /*0518*/ 	.short	0x0100
        /*051a*/ 	.byte	0x08
	.zero		1


	//   ....[10]....
        /*051c*/ 	.word	0x000007e0
        /*0520*/ 	.word	0x000000ff
        /*0524*/ 	.word	0x00038870
        /*0528*/ 	.short	0x0100
        /*052a*/ 	.byte	0x08
	.zero		1


	//   ....[11]....
        /*052c*/ 	.word	0x000007f0
        /*0530*/ 	.word	0x000000ff
        /*0534*/ 	.word	0x00038880
        /*0538*/ 	.short	0x0100
        /*053a*/ 	.byte	0x08
	.zero		1


	//   ....[12]....
        /*053c*/ 	.word	0x00000800
        /*0540*/ 	.word	0x000000ff
        /*0544*/ 	.word	0x00038878
        /*0548*/ 	.short	0x0100
        /*054a*/ 	.byte	0x08
	.zero		1


	//   ....[13]....
        /*054c*/ 	.word	0x00000810
        /*0550*/ 	.word	0x000000ff
        /*0554*/ 	.word	0x00038888
        /*0558*/ 	.short	0x0100
        /*055a*/ 	.byte	0x08
	.zero		1


	//   ....[14]....
        /*055c*/ 	.word	0x00000a70
        /*0560*/ 	.word	0x000000ff
        /*0564*/ 	.word	0x00038890
        /*0568*/ 	.short	0x0100
        /*056a*/ 	.byte	0x08
	.zero		1


	//   ....[15]....
        /*056c*/ 	.word	0x00000a80
        /*0570*/ 	.word	0x000000ff
        /*0574*/ 	.word	0x000388a0
        /*0578*/ 	.short	0x0100
        /*057a*/ 	.byte	0x08
	.zero		1


	//   ....[16]....
        /*057c*/ 	.word	0x00000a90
        /*0580*/ 	.word	0x000000ff
        /*0584*/ 	.word	0x00038898
        /*0588*/ 	.short	0x0100
        /*058a*/ 	.byte	0x08
	.zero		1


	//   ....[17]....
        /*058c*/ 	.word	0x00000aa0
        /*0590*/ 	.word	0x000000ff
        /*0594*/ 	.word	0x000388a8
        /*0598*/ 	.short	0x0100
        /*059a*/ 	.byte	0x08
	.zero		1


	//   ....[18]....
        /*059c*/ 	.word	0x00000d30
        /*05a0*/ 	.word	0x000000ff
        /*05a4*/ 	.word	0x000388b0
        /*05a8*/ 	.short	0x0100
        /*05aa*/ 	.byte	0x08
	.zero		1


	//   ....[19]....
        /*05ac*/ 	.word	0x00000d40
        /*05b0*/ 	.word	0x000000ff
        /*05b4*/ 	.word	0x000388c0
        /*05b8*/ 	.short	0x0100
        /*05ba*/ 	.byte	0x08
	.zero		1


	//   ....[20]....
        /*05bc*/ 	.word	0x00000d50
        /*05c0*/ 	.word	0x000000ff
        /*05c4*/ 	.word	0x000388b8
        /*05c8*/ 	.short	0x0100
        /*05ca*/ 	.byte	0x08
	.zero		1


	//   ....[21]....
        /*05cc*/ 	.word	0x00000d60
        /*05d0*/ 	.word	0x000000ff
        /*05d4*/ 	.word	0x000388c8
        /*05d8*/ 	.short	0x0100
        /*05da*/ 	.byte	0x08
	.zero		1


	//   ....[22]....
        /*05dc*/ 	.word	0x00001750
        /*05e0*/ 	.word	0x000000ff
        /*05e4*/ 	.word	0x00038800
        /*05e8*/ 	.short	0x010a
        /*05ea*/ 	.byte	0x24
	.zero		1


	//   ....[23]....
        /*05ec*/ 	.word	0x000017e0
        /*05f0*/ 	.word	0x00000000
        /*05f4*/ 	.word	0x00038830
        /*05f8*/ 	.short	0x010a
        /*05fa*/ 	.byte	0x3f
	.zero		1


	//   ....[24]....
        /*05fc*/ 	.word	0x00001820
        /*0600*/ 	.word	0x00000000
        /*0604*/ 	.word	0x00038830
        /*0608*/ 	.short	0x010a
        /*060a*/ 	.byte	0x3f
	.zero		1


	//   ....[25]....
        /*060c*/ 	.word	0x00004f60
        /*0610*/ 	.word	0x00000000
        /*0614*/ 	.word	0x00000000
        /*0618*/ 	.short	0x0101
        /*061a*/ 	.byte	0x3f
	.zero		1


	//   ....[26]....
        /*061c*/ 	.word	0x00005730
        /*0620*/ 	.word	0x000000ff
        /*0624*/ 	.word	0x00038830
        /*0628*/ 	.short	0x010a
        /*062a*/ 	.byte	0x06
	.zero		1


	//   ....[27]....
        /*062c*/ 	.word	0x00005780
        /*0630*/ 	.word	0x000000ff
        /*0634*/ 	.word	0x00038830
        /*0638*/ 	.short	0x010a
        /*063a*/ 	.byte	0x04
	.zero		1


	//   ....[28]....
        /*063c*/ 	.word	0x00008030
        /*0640*/ 	.word	0x000000ff
        /*0644*/ 	.word	0x00038850
        /*0648*/ 	.short	0x010a
        /*064a*/ 	.byte	0x04
	.zero		1


	//   ....[29]....
        /*064c*/ 	.word	0x00008070
        /*0650*/ 	.word	0x000000ff
        /*0654*/ 	.word	0x00038850
        /*0658*/ 	.short	0x010a
        /*065a*/ 	.byte	0x04
	.zero		1


	//   ....[30]....
        /*065c*/ 	.word	0x000091d0
        /*0660*/ 	.word	0x0000000e
        /*0664*/ 	.word	0x00000000
        /*0668*/ 	.short	0x0101
        /*066a*/ 	.byte	0x3f
	.zero		1


	//   ....[31]....
        /*066c*/ 	.word	0x000094a0
        /*0670*/ 	.word	0x0000009b
        /*0674*/ 	.word	0x00000000
        /*0678*/ 	.short	0x0101
        /*067a*/ 	.byte	0x3f
	.zero		1


	//   ....[32]....
        /*067c*/ 	.word	0x00009e50
        /*0680*/ 	.word	0x000000ff
        /*0684*/ 	.word	0x00038850
        /*0688*/ 	.short	0x010a
        /*068a*/ 	.byte	0x09
	.zero		1


	//   ....[33]....
        /*068c*/ 	.word	0x00009e90
        /*0690*/ 	.word	0x000000ff
        /*0694*/ 	.word	0x00038850
        /*0698*/ 	.short	0x010a
        /*069a*/ 	.byte	0x09
	.zero		1


	//   ....[34]....
        /*069c*/ 	.word	0x0000a850
        /*06a0*/ 	.word	0x00000007
        /*06a4*/ 	.word	0x00000000
        /*06a8*/ 	.short	0x0101
        /*06aa*/ 	.byte	0x3f
	.zero		1


	//   ....[35]....
        /*06ac*/ 	.word	0x0000c3a0
        /*06b0*/ 	.word	0x000000ff
        /*06b4*/ 	.word	0x00000000
        /*06b8*/ 	.short	0x0101
        /*06ba*/ 	.byte	0x05
	.zero		1


	//   ....[36]....
        /*06bc*/ 	.word	0x0000c410
        /*06c0*/ 	.word	0x000000ff
        /*06c4*/ 	.word	0x00000000
        /*06c8*/ 	.short	0x0101
        /*06ca*/ 	.byte	0x04
	.zero		1


	//   ....[37]....
        /*06cc*/ 	.word	0x0000d640
        /*06d0*/ 	.word	0x00000002
        /*06d4*/ 	.word	0x00038840
        /*06d8*/ 	.short	0x010a
        /*06da*/ 	.byte	0x3f
	.zero		1


	//   ....[38]....
        /*06dc*/ 	.word	0x0000e6e0
        /*06e0*/ 	.word	0x000000ff
        /*06e4*/ 	.word	0x00038800
        /*06e8*/ 	.short	0x0107
        /*06ea*/ 	.byte	0x24
	.zero		1


	//   ....[39]....
        /*06ec*/ 	.word	0x0000e750
        /*06f0*/ 	.word	0x000000ff
        /*06f4*/ 	.word	0x00038800
        /*06f8*/ 	.short	0x0101
        /*06fa*/ 	.byte	0x24
	.zero		1


	//   ....[40]....
        /*06fc*/ 	.word	0x0000e770
        /*0700*/ 	.word	0x000000ff
        /*0704*/ 	.word	0x00038820
        /*0708*/ 	.short	0x010a
        /*070a*/ 	.byte	0x24
	.zero		1


	//   ....[41]....
        /*070c*/ 	.word	0x0000ea90
        /*0710*/ 	.word	0x00000003
        /*0714*/ 	.word	0x00038840
        /*0718*/ 	.short	0x010a
        /*071a*/ 	.byte	0x3f
	.zero		1


	//   ....[42]....
        /*071c*/ 	.word	0x0000f0f0
        /*0720*/ 	.word	0x00000002
        /*0724*/ 	.word	0x00038860
        /*0728*/ 	.short	0x010a
        /*072a*/ 	.byte	0x3f
	.zero		1


	//   ....[43]....
        /*072c*/ 	.word	0x0000f9c0
        /*0730*/ 	.word	0x00000003
        /*0734*/ 	.word	0x00038840
        /*0738*/ 	.short	0x010a
        /*073a*/ 	.byte	0x3f
	.zero		1


	//   ....[44]....
        /*073c*/ 	.word	0x00010020
        /*0740*/ 	.word	0x00000002
        /*0744*/ 	.word	0x00038860
        /*0748*/ 	.short	0x010a
        /*074a*/ 	.byte	0x3f
	.zero		1


	//   ....[45]....
        /*074c*/ 	.word	0x00010850
        /*0750*/ 	.word	0x00000003
        /*0754*/ 	.word	0x00038840
        /*0758*/ 	.short	0x010a
        /*075a*/ 	.byte	0x3f
	.zero		1


	//   ....[46]....
        /*075c*/ 	.word	0x00010ea0
        /*0760*/ 	.word	0x00000002
        /*0764*/ 	.word	0x00038860
        /*0768*/ 	.short	0x010a
        /*076a*/ 	.byte	0x3f
	.zero		1


	//   ....[47]....
        /*076c*/ 	.word	0x00011540
        /*0770*/ 	.word	0x00000000
        /*0774*/ 	.word	0x00038860
        /*0778*/ 	.short	0x010a
        /*077a*/ 	.byte	0x3f
	.zero		1


	//   ....[48]....
        /*077c*/ 	.word	0x00011ca0
        /*0780*/ 	.word	0x00000000
        /*0784*/ 	.word	0x00038820
        /*0788*/ 	.short	0x010a
        /*078a*/ 	.byte	0x3f
	.zero		1


	//   ....[49]....
        /*078c*/ 	.word	0x00011eb0
        /*0790*/ 	.word	0x00000006
        /*0794*/ 	.word	0x00000000
        /*0798*/ 	.short	0x010a
        /*079a*/ 	.byte	0x3f
	.zero		1


	//   ....[50]....
        /*079c*/ 	.word	0x00011ee0
        /*07a0*/ 	.word	0x00000007
        /*07a4*/ 	.word	0x00000000
        /*07a8*/ 	.short	0x010a
        /*07aa*/ 	.byte	0x3f
	.zero		1


	//   ....[51]....
        /*07ac*/ 	.word	0x00011f40
        /*07b0*/ 	.word	0x00000004
        /*07b4*/ 	.word	0x00000000
        /*07b8*/ 	.short	0x010a
        /*07ba*/ 	.byte	0x3f
	.zero		1


	//   ....[52]....
        /*07bc*/ 	.word	0x00011f70
        /*07c0*/ 	.word	0x00000003
        /*07c4*/ 	.word	0x00000000
        /*07c8*/ 	.short	0x010a
        /*07ca*/ 	.byte	0x3f
	.zero		1


	//   ....[53]....
        /*07cc*/ 	.word	0x00011fe0
        /*07d0*/ 	.word	0x00000003
        /*07d4*/ 	.word	0x00038800
        /*07d8*/ 	.short	0x010a
        /*07da*/ 	.byte	0x3f
	.zero		1


	//   ....[54]....
        /*07dc*/ 	.word	0x00012030
        /*07e0*/ 	.word	0x00000000
        /*07e4*/ 	.word	0x00038830
        /*07e8*/ 	.short	0x010a
        /*07ea*/ 	.byte	0x3f
	.zero		1


	//   ....[55]....
        /*07ec*/ 	.word	0x000120a0
        /*07f0*/ 	.word	0x00000098
        /*07f4*/ 	.word	0x00038830
        /*07f8*/ 	.short	0x010a
        /*07fa*/ 	.byte	0x3f
	.zero		1


	//   ....[56]....
        /*07fc*/ 	.word	0x00012100
        /*0800*/ 	.word	0x00000003
        /*0804*/ 	.word	0x00038850
        /*0808*/ 	.short	0x010a
        /*080a*/ 	.byte	0x3f
	.zero		1


	//   ....[57]....
        /*080c*/ 	.word	0x00012160
        /*0810*/ 	.word	0x00000007
        /*0814*/ 	.word	0x00038850
        /*0818*/ 	.short	0x010a
        /*081a*/ 	.byte	0x3f
	.zero		1


	//   ....[58]....
        /*081c*/ 	.word	0x00012300
        /*0820*/ 	.word	0x00000002
        /*0824*/ 	.word	0x00038840
        /*0828*/ 	.short	0x010a
        /*082a*/ 	.byte	0x3f
	.zero		1


	//   ....[59]....
        /*082c*/ 	.word	0x00013000
        /*0830*/ 	.word	0x00000002
        /*0834*/ 	.word	0x00038820
        /*0838*/ 	.short	0x010a
        /*083a*/ 	.byte	0x3f
	.zero		1


	//   ....[60]....
        /*083c*/ 	.word	0x00013050
        /*0840*/ 	.word	0x00000003
        /*0844*/ 	.word	0x00038840
        /*0848*/ 	.short	0x010a
        /*084a*/ 	.byte	0x3f
	.zero		1


	//   ....[61]....
        /*084c*/ 	.word	0x000130a0
        /*0850*/ 	.word	0x00000002
        /*0854*/ 	.word	0x00038860
        /*0858*/ 	.short	0x010a
        /*085a*/ 	.byte	0x3f
	.zero		1


	//   ....[62]....
        /*085c*/ 	.word	0x000130f0
        /*0860*/ 	.word	0x00000003
        /*0864*/ 	.word	0x00038840
        /*0868*/ 	.short	0x010a
        /*086a*/ 	.byte	0x3f
	.zero		1


	//   ....[63]....
        /*086c*/ 	.word	0x00013140
        /*0870*/ 	.word	0x00000002
        /*0874*/ 	.word	0x00038860
        /*0878*/ 	.short	0x010a
        /*087a*/ 	.byte	0x3f
	.zero		1


	//   ....[64]....
        /*087c*/ 	.word	0x00013190
        /*0880*/ 	.word	0x00000003
        /*0884*/ 	.word	0x00038840
        /*0888*/ 	.short	0x010a
        /*088a*/ 	.byte	0x3f
	.zero		1


	//   ....[65]....
        /*088c*/ 	.word	0x000131e0
        /*0890*/ 	.word	0x00000002
        /*0894*/ 	.word	0x00038860
        /*0898*/ 	.short	0x010a
        /*089a*/ 	.byte	0x3f
	.zero		1


	//   ....[66]....
        /*089c*/ 	.word	0x00013230
        /*08a0*/ 	.word	0x00000000
        /*08a4*/ 	.word	0x00038860
        /*08a8*/ 	.short	0x010a
        /*08aa*/ 	.byte	0x3f
	.zero		1


	//   ....[67]....
        /*08ac*/ 	.word	0x00013280
        /*08b0*/ 	.word	0x00000000
        /*08b4*/ 	.word	0x00038820
        /*08b8*/ 	.short	0x010a
        /*08ba*/ 	.byte	0x3f
	.zero		1


	//   ....[68]....
        /*08bc*/ 	.word	0x00013420
        /*08c0*/ 	.word	0x00000006
        /*08c4*/ 	.word	0x00000000
        /*08c8*/ 	.short	0x010a
        /*08ca*/ 	.byte	0x3f
	.zero		1


	//   ....[69]....
        /*08cc*/ 	.word	0x00013470
        /*08d0*/ 	.word	0x00000007
        /*08d4*/ 	.word	0x00000000
        /*08d8*/ 	.short	0x010a
        /*08da*/ 	.byte	0x3f
	.zero		1


	//   ....[70]....
        /*08dc*/ 	.word	0x000134c0
        /*08e0*/ 	.word	0x00000004
        /*08e4*/ 	.word	0x00000000
        /*08e8*/ 	.short	0x010a
        /*08ea*/ 	.byte	0x3f
	.zero		1


	//----- nvinfo : EIATTR_NUM_MBARRIERS
	.align		4
.L_391:
        /*08ec*/ 	.byte	0x03, 0x38
        /*08ee*/ 	.short	0x0016


	//----- nvinfo : EIATTR_EXIT_INSTR_OFFSETS
	.align		4
        /*08f0*/ 	.byte	0x04, 0x1c
        /*08f2*/ 	.short	(.L_393 - .L_392)


	//   ....[0]....
.L_392:
        /*08f4*/ 	.word	0x00000f10


	//   ....[1]....
        /*08f8*/ 	.word	0x0000ca10


	//   ....[2]....
        /*08fc*/ 	.word	0x00011fc0


	//----- nvinfo : EIATTR_MAX_THREADS
	.align		4
.L_393:
        /*0900*/ 	.byte	0x04, 0x05
        /*0902*/ 	.short	(.L_395 - .L_394)
.L_394:
        /*0904*/ 	.word	0x00000180
        /*0908*/ 	.word	0x00000001
        /*090c*/ 	.word	0x00000001


	//----- nvinfo : EIATTR_CRS_STACK_SIZE
	.align		4
.L_395:
        /*0910*/ 	.byte	0x04, 0x1e
        /*0912*/ 	.short	(.L_397 - .L_396)
.L_396:
        /*0914*/ 	.word	0x00000000


	//----- nvinfo : EIATTR_CBANK_PARAM_SIZE
	.align		4
.L_397:
        /*0918*/ 	.byte	0x03, 0x19
        /*091a*/ 	.short	0x0a70


	//----- nvinfo : EIATTR_PARAM_CBANK
	.align		4
        /*091c*/ 	.byte	0x04, 0x0a
        /*091e*/ 	.short	(.L_399 - .L_398)
	.align		4
.L_398:
        /*0920*/ 	.word	index@(.nv.constant0._ZN7cutlass13device_kernelIN5flash11enable_sm90INS1_16FlashAttnFwdSm90INS1_25CollectiveMainloopFwdSm90ILi2EN4cute5tupleIJNS5_1CILi2EEENS7_ILi1EEES9_EEENS6_IJNS7_ILi128EEENS7_ILi80EEENS7_ILi256EEEEEELi256ENS_10bfloat16_tEfNS_4arch4Sm90ELb0ELb0ELb1ELb0ELb0ELb0ELb0ELb1ELb1ELb1ELb0ELb0EEENS1_21CollectiveEpilogueFwdINS6_IJSB_SD_SC_EEESA_SF_SH_Li256ELb0ELb1ELb0ELb0EEENS1_29StaticPersistentTileSchedulerILb0EEEEEEEEEvNT_6ParamsE)
        /*0924*/ 	.short	0x0210
        /*0926*/ 	.short	0x0a70


	//----- nvinfo : EIATTR_SW_WAR
	.align		4
.L_399:
        /*0928*/ 	.byte	0x04, 0x36
        /*092a*/ 	.short	(.L_401 - .L_400)
.L_400:
        /*092c*/ 	.word	0x00000008
.L_401:


//--------------------- .nv.info._ZN7cutlass13device_kernelIN5flash11enable_sm90INS1_16FlashAttnFwdSm90INS1_25CollectiveMainloopFwdSm90ILi2EN4cute5tupleIJNS5_1CILi1EEES8_S8_EEENS6_IJNS7_ILi128EEENS7_ILi80EEENS7_ILi256EEEEEELi256ENS_10bfloat16_tEfNS_4arch4Sm90ELb0ELb0ELb1ELb1ELb0ELb0ELb0ELb1ELb1ELb1ELb0ELb0EEENS1_21CollectiveEpilogueFwdINS6_IJSA_SC_SB_EEES9_SE_SG_Li256ELb1ELb1ELb0ELb0EEENS1_36VarlenDynamicPersistentTileSchedulerILi128ELi80ELi256ELi128ELb0ELb1ELb1ELb0ELb1ELb1EEEEEEEEEvNT_6ParamsE --------------------------
	.section	.nv.info._ZN7cutlass13device_kernelIN5flash11enable_sm90INS1_16FlashAttnFwdSm90INS1_25CollectiveMainloopFwdSm90ILi2EN4cute5tupleIJNS5_1CILi1EEES8_S8_EEENS6_IJNS7_ILi128EEENS7_ILi80EEENS7_ILi256EEEEEELi256ENS_10bfloat16_tEfNS_4arch4Sm90ELb0ELb0ELb1ELb1ELb0ELb0ELb0ELb1ELb1ELb1ELb0ELb0EEENS1_21CollectiveEpilogueFwdINS6_IJSA_SC_SB_EEES9_SE_SG_Li256ELb1ELb1ELb0ELb0EEENS1_36VarlenDynamicPersistentTileSchedulerILi128ELi80ELi256ELi128ELb0ELb1ELb1ELb0ELb1ELb1EEEEEEEEEvNT_6ParamsE,"",@"SHT_CUDA_INFO"
	.sectionflags	@""
	.align	4


	//----- nvinfo : EIATTR_CUDA_API_VERSION
	.align		4
        /*0000*/ 	.byte	0x04, 0x37
        /*0002*/ 	.short	(.L_403 - .L_402)
.L_402:
        /*0004*/ 	.word	0x00000082


	//----- nvinfo : EIATTR_KPARAM_INFO
	.align		4
.L_403:
        /*0008*/ 	.byte	0x04, 0x17
        /*000a*/ 	.short	(.L_405 - .L_404)
.L_404:
        /*000c*/ 	.word	0x00000000
        /*0010*/ 	.short	0x0000
        /*0012*/ 	.short	0x0070
        /*0014*/ 	.byte	0x00, 0xf0, 0x01, 0x2a


	//----- nvinfo : EIATTR_SPARSE_MMA_MASK
	.align		4
.L_405:
        /*0018*/ 	.byte	0x03, 0x50
        /*001a*/ 	.short	0x0000


	//----- nvinfo : EIATTR_MAXREG_COUNT
	.align		4
        /*001c*/ 	.byte	0x03, 0x1b
        /*001e*/ 	.short	0x00a8


	//----- nvinfo : EIATTR_NUM_BARRIERS
	.align		4
        /*0020*/ 	.byte	0x02, 0x4c
        /*0022*/ 	.byte	0x09
	.zero		1


	//----- nvinfo : EIATTR_EXTERNS
	.align		4
        /*0024*/ 	.byte	0x04, 0x0f
        /*0026*/ 	.short	(.L_407 - .L_406)


	//   ....[0]....
	.align		4
.L_406:
        /*0028*/ 	.word	index@(__assertfail)


	//----- nvinfo : EIATTR_ANNOTATIONS
	.align		4
.L_407:
        /*002c*/ 	.byte	0x04, 0x55
        /*002e*/ 	.short	(.L_409 - .L_408)


	//   ....[0]....
.L_408:
        /* <DEDUP_REMOVED lines=80> */
        /*0524*/ 	.byte	0xd0, 0x55, 0x01, 0x00, 0x01, 0x00, 0x00, 0x00, 0xf0, 0x61, 0x01, 0x00


	//----- nvinfo : EIATTR_MERCURY_ISA_VERSION
	.align		4
.L_409:
        /*0530*/ 	.byte	0x03, 0x5f
        /*0532*/ 	.short	0x0101


	//----- nvinfo : EIATTR_UNUSED_LOAD_BYTE_OFFSET
	.align		4
        /*0534*/ 	.byte	0x04, 0x44
        /*0536*/ 	.short	(.L_411 - .L_410)


	//   ....[0]....
.L_410:
        /*0538*/ 	.word	0x00000a10
        /*053c*/ 	.word	0x0000fff0


	//   ....[1]....
        /*0540*/ 	.word	0x0000b4a0
        /*0544*/ 	.word	0x0000fff0


	//----- nvinfo : EIATTR_INT_WARP_WIDE_INSTR_OFFSETS
	.align		4
.L_411:
        /*0548*/ 	.byte	0x04, 0x31
        /*054a*/ 	.short	(.L_413 - .L_412)


	//   ....[0]....
.L_412:
        /*054c*/ 	.word	0x00000130


	//   ....[1]....
        /*0550*/ 	.word	0x00000170


	//   ....[2]....
        /*0554*/ 	.word	0x000001e0


	//   ....[3]....
        /*0558*/ 	.word	0x00008e90


	//   ....[4]....
        /*055c*/ 	.word	0x0000f560


	//   ....[5]....
        /*0560*/ 	.word	0x0000f600


	//   ....[6]....
        /*0564*/ 	.word	0x00013ca0


	//   ....[7]....
        /*0568*/ 	.word	0x00013d10


	//----- nvinfo : EIATTR_COOP_GROUP_MASK_REGIDS
	.align		4
.L_413:
        /*056c*/ 	.byte	0x04, 0x29
        /*056e*/ 	.short	(.L_415 - .L_414)


	//   ....[0]....
.L_414:
        /*0570*/ 	.word	0xffffffff


	//   ....[1]....
        /*0574*/ 	.word	0xffffffff


	//   ....[2]....
        /*0578*/ 	.word	0xffffffff


	//   ....[3]....
        /*057c*/ 	.word	0xffffffff


	//   ....[4]....
        /*0580*/ 	.word	0xffffffff


	//   ....[5]....
        /*0584*/ 	.word	0xffffffff


	//   ....[6]....
        /*0588*/ 	.word	0xffffffff


	//   ....[7]....
        /*058c*/ 	.word	0xffffffff


	//   ....[8]....
        /*0590*/ 	.word	0xffffffff


	//   ....[9]....
        /*0594*/ 	.word	0xffffffff


	//   ....[10]....
        /*0598*/ 	.word	0xffffffff


	//   ....[11]....
        /*059c*/ 	.word	0xffffffff


	//   ....[12]....
        /*05a0*/ 	.word	0xffffffff


	//   ....[13]....
        /*05a4*/ 	.word	0xffffffff


	//   ....[14]....
        /*05a8*/ 	.word	0xffffffff


	//   ....[15]....
        /*05ac*/ 	.word	0xffffffff


	//   ....[16]....
        /*05b0*/ 	.word	0xffffffff


	//   ....[17]....
        /*05b4*/ 	.word	0xffffffff


	//   ....[18]....
        /*05b8*/ 	.word	0xffffffff


	//   ....[19]....
        /*05bc*/ 	.word	0xffffffff


	//   ....[20]....
        /*05c0*/ 	.word	0xffffffff


	//   ....[21]....
        /*05c4*/ 	.word	0xffffffff


	//   ....[22]....
        /*05c8*/ 	.word	0xffffffff


	//   ....[23]....
        /*05cc*/ 	.word	0xffffffff


	//   ....[24]....
        /*05d0*/ 	.word	0xffffffff


	//   ....[25]....
        /*05d4*/ 	.word	0xffffffff


	//   ....[26]....
        /*05d8*/ 	.word	0xffffffff


	//   ....[27]....
        /*05dc*/ 	.word	0xffffffff


	//   ....[28]....
        /*05e0*/ 	.word	0xffffffff


	//   ....[29]....
        /*05e4*/ 	.word	0xffffffff


	//   ....[30]....
        /*05e8*/ 	.word	0xffffffff


	//   ....[31]....
        /*05ec*/ 	.word	0xffffffff


	//   ....[32]....
        /*05f0*/ 	.word	0xffffffff


	//   ....[33]....
        /*05f4*/ 	.word	0xffffffff


	//   ....[34]....
        /*05f8*/ 	.word	0xffffffff


	//   ....[35]....
        /*05fc*/ 	.word	0xffffffff


	//   ....[36]....
        /*0600*/ 	.word	0xffffffff


	//   ....[37]....
        /*0604*/ 	.word	0xffffffff


	//   ....[38]....
        /*0608*/ 	.word	0xffffffff


	//   ....[39]....
        /*060c*/ 	.word	0xffffffff


	//   ....[40]....
        /*0610*/ 	.word	0xffffffff


	//   ....[41]....
        /*0614*/ 	.word	0xffffffff


	//   ....[42]....
        /*0618*/ 	.word	0xffffffff


	//   ....[43]....
        /*061c*/ 	.word	0xffffffff


	//   ....[44]....
        /*0620*/ 	.word	0xffffffff


	//   ....[45]....
        /*0624*/ 	.word	0xffffffff


	//   ....[46]....
        /*0628*/ 	.word	0xffffffff


	//   ....[47]....
        /*062c*/ 	.word	0xffffffff


	//   ....[48]....
        /*0630*/ 	.word	0xffffffff


	//   ....[49]....
        /*0634*/ 	.word	0xffffffff


	//   ....[50]....
        /*0638*/ 	.word	0xffffffff


	//   ....[51]....
        /*063c*/ 	.word	0xffffffff


	//   ....[52]....
        /*0640*/ 	.word	0xffffffff


	//   ....[53]....
        /*0644*/ 	.word	0xffffffff


	//   ....[54]....
        /*0648*/ 	.word	0xffffffff


	//   ....[55]....
        /*064c*/ 	.word	0xffffffff


	//   ....[56]....
        /*0650*/ 	.word	0xffffffff


	//   ....[57]....
        /*0654*/ 	.word	0xffffffff


	//   ....[58]....
        /*0658*/ 	.word	0xffffffff


	//   ....[59]....
        /*065c*/ 	.word	0xffffffff


	//   ....[60]....
        /*0660*/ 	.word	0xffffffff


	//   ....[61]....
        /*0664*/ 	.word	0xffffffff


	//   ....[62]....
        /*0668*/ 	.word	0xffffffff


	//   ....[63]....
        /*066c*/ 	.word	0xffffffff


	//   ....[64]....
        /*0670*/ 	.word	0xffffffff


	//   ....[65]....
        /*0674*/ 	.word	0xffffffff


	//   ....[66]....
        /*0678*/ 	.word	0xffffffff


	//   ....[67]....
        /*067c*/ 	.word	0xffffffff


	//   ....[68]....
        /*0680*/ 	.word	0xffffffff


	//   ....[69]....
        /*0684*/ 	.word	0xffffffff


	//   ....[70]....
        /*0688*/ 	.word	0xffffffff


	//   ....[71]....
        /*068c*/ 	.word	0xffffffff


	//   ....[72]....
        /*0690*/ 	.word	0xffffffff


	//   ....[73]....
        /*0694*/ 	.word	0xffffffff


	//   ....[74]....
        /*0698*/ 	.word	0xffffffff


	//   ....[75]....
        /*069c*/ 	.word	0xffffffff


	//   ....[76]....
        /*06a0*/ 	.word	0xffffffff


	//   ....[77]....
        /*06a4*/ 	.word	0xffffffff


	//   ....[78]....
        /*06a8*/ 	.word	0xffffffff


	//   ....[79]....
        /*06ac*/ 	.word	0xffffffff


	//   ....[80]....
        /*06b0*/ 	.word	0xffffffff


	//   ....[81]....
        /*06b4*/ 	.word	0xffffffff


	//   ....[82]....
        /*06b8*/ 	.word	0xffffffff


	//   ....[83]....
        /*06bc*/ 	.word	0xffffffff


	//   ....[84]....
        /*06c0*/ 	.word	0xffffffff


	//   ....[85]....
        /*06c4*/ 	.word	0xffffffff


	//   ....[86]....
        /*06c8*/ 	.word	0xffffffff


	//   ....[87]....
        /*06cc*/ 	.word	0xffffffff


	//   ....[88]....
        /*06d0*/ 	.word	0xffffffff


	//   ....[89]....
        /*06d4*/ 	.word	0xffffffff


	//   ....[90]....
        /*06d8*/ 	.word	0xffffffff


	//   ....[91]....
        /*06dc*/ 	.word	0x0500000f


	//   ....[92]....
        /*06e0*/ 	.word	0x0500000f


	//   ....[93]....
        /*06e4*/ 	.word	0x0500000f


	//   ....[94]....
        /*06e8*/ 	.word	0x0500000f


	//   ....[95]....
        /*06ec*/ 	.word	0x0500000f


	//   ....[96]....
        /*06f0*/ 	.word	0x0500000f


	//   ....[97]....
        /*06f4*/ 	.word	0x0500000f


	//   ....[98]....
        /*06f8*/ 	.word	0x0500000f


	//   ....[99]....
        /*06fc*/ 	.word	0x0500000f


	//   ....[100]....
        /*0700*/ 	.word	0x0500000f


	//   ....[101]....
        /*0704*/ 	.word	0x0500000f


	//   ....[102]....
        /*0708*/ 	.word	0x0500000f


	//   ....[103]....
        /*070c*/ 	.word	0x0500000f


	//   ....[104]....
        /*0710*/ 	.word	0x0500000f


	//   ....[105]....
        /*0714*/ 	.word	0x0500000f


	//   ....[106]....
        /*0718*/ 	.word	0x0500000f


	//   ....[107]....
        /*071c*/ 	.word	0x0500000f


	//   ....[108]....
        /*0720*/ 	.word	0x0500000f


	//   ....[109]....
        /*0724*/ 	.word	0x0500000f


	//   ....[110]....
        /*0728*/ 	.word	0x0500000f


	//   ....[111]....
        /*072c*/ 	.word	0x0500000f


	//   ....[112]....
        /*0730*/ 	.word	0x0500000f


	//   ....[113]....
        /*0734*/ 	.word	0x0500000f


	//   ....[114]....
        /*0738*/ 	.word	0x0500000f


	//   ....[115]....
        /*073c*/ 	.word	0x0500000f


	//   ....[116]....
        /*0740*/ 	.word	0x0500000f


	//   ....[117]....
        /*0744*/ 	.word	0x0500000f


	//   ....[118]....
        /*0748*/ 	.word	0x0500000f


	//   ....[119]....
        /*074c*/ 	.word	0x0500000f


	//   ....[120]....
        /*0750*/ 	.word	0x0500000f


	//   ....[121]....
        /*0754*/ 	.word	0x0500000f


	//   ....[122]....
        /*0758*/ 	.word	0x0500000f


	//   ....[123]....
        /*075c*/ 	.word	0x0500000f


	//   ....[124]....
        /*0760*/ 	.word	0x0500000f


	//   ....[125]....
        /*0764*/ 	.word	0x0500000f


	//----- nvinfo : EIATTR_COOP_GROUP_INSTR_OFFSETS
	.align		4
.L_415:
        /*0768*/ 	.byte	0x04, 0x28
        /*076a*/ 	.short	(.L_417 - .L_416)


	//   ....[0]....
.L_416:
        /*076c*/ 	.word	0x00000060


	//   ....[1]....
        /*0770*/ 	.word	0x00000140


	//   ....[2]....
        /*0774*/ 	.word	0x00000190


	//   ....[3]....
        /*0778*/ 	.word	0x000003c0


	//   ....[4]....
        /*077c*/ 	.word	0x00000520


	//   ....[5]....
        /*0780*/ 	.word	0x00000640


	//   ....[6]....
        /*0784*/ 	.word	0x000007a0


	//   ....[7]....
        /*0788*/ 	.word	0x000016c0


	//   ....[8]....
        /*078c*/ 	.word	0x00004d90


	//   ....[9]....
        /*0790*/ 	.word	0x00004e10


	//   ....[10]....
        /*0794*/ 	.word	0x00005180


	//   ....[11]....
        /*0798*/ 	.word	0x00005200


	//   ....[12]....
        /*079c*/ 	.word	0x000090a0


	//   ....[13]....
        /*07a0*/ 	.word	0x00009100


	//   ....[14]....
        /*07a4*/ 	.word	0x000096f0


	//   ....[15]....
        /*07a8*/ 	.word	0x00009750


	//   ....[16]....
        /*07ac*/ 	.word	0x0000a7b0


	//   ....[17]....
        /*07b0*/ 	.word	0x0000a880


	//   ....[18]....
        /*07b4*/ 	.word	0x0000a940


	//   ....[19]....
        /*07b8*/ 	.word	0x0000ab20


	//   ....[20]....
        /*07bc*/ 	.word	0x0000c670


	//   ....[21]....
        /*07c0*/ 	.word	0x0000c6a0


	//   ....[22]....
        /*07c4*/ 	.word	0x0000c750


	//   ....[23]....
        /*07c8*/ 	.word	0x0000c790


	//   ....[24]....
        /*07cc*/ 	.word	0x0000cf20


	//   ....[25]....
        /*07d0*/ 	.word	0x0000cf60


	//   ....[26]....
        /*07d4*/ 	.word	0x0000d0d0


	//   ....[27]....
        /*07d8*/ 	.word	0x0000d0f0


	//   ....[28]....
        /*07dc*/ 	.word	0x0000d240


	//   ....[29]....
        /*07e0*/ 	.word	0x0000d260


	//   ....[30]....
        /*07e4*/ 	.word	0x0000d3c0


	//   ....[31]....
        /*07e8*/ 	.word	0x0000d3e0


	//   ....[32]....
        /*07ec*/ 	.word	0x0000de30


	//   ....[33]....
        /*07f0*/ 	.word	0x0000de60


	//   ....[34]....
        /*07f4*/ 	.word	0x0000dfc0


	//   ....[35]....
        /*07f8*/ 	.word	0x0000dfe0


	//   ....[36]....
        /*07fc*/ 	.word	0x0000e130


	//   ....[37]....
        /*0800*/ 	.word	0x0000e150


	//   ....[38]....
        /*0804*/ 	.word	0x0000e2b0


	//   ....[39]....
        /*0808*/ 	.word	0x0000e2d0


	//   ....[40]....
        /*080c*/ 	.word	0x0000e490


	//   ....[41]....
        /*0810*/ 	.word	0x0000e680


	//   ....[42]....
        /*0814*/ 	.word	0x0000e6b0


	//   ....[43]....
        /*0818*/ 	.word	0x0000e6e0


	//   ....[44]....
        /*081c*/ 	.word	0x0000e710


	//   ....[45]....
        /*0820*/ 	.word	0x0000e740


	//   ....[46]....
        /*0824*/ 	.word	0x0000e770


	//   ....[47]....
        /*0828*/ 	.word	0x0000e8f0


	//   ....[48]....
        /*082c*/ 	.word	0x0000e920


	//   ....[49]....
        /*0830*/ 	.word	0x0000e950


	//   ....[50]....
        /*0834*/ 	.word	0x0000e980


	//   ....[51]....
        /*0838*/ 	.word	0x0000e9b0


	//   ....[52]....
        /*083c*/ 	.word	0x0000e9e0


	//   ....[53]....
        /*0840*/ 	.word	0x0000ea80


	//   ....[54]....
        /*0844*/ 	.word	0x0000eab0


	//   ....[55]....
        /*0848*/ 	.word	0x0000eb40


	//   ....[56]....
        /*084c*/ 	.word	0x0000fb90


	//   ....[57]....
        /*0850*/ 	.word	0x00010890


	//   ....[58]....
        /*0854*/ 	.word	0x000108c0


	//   ....[59]....
        /*0858*/ 	.word	0x000108e0


	//   ....[60]....
        /*085c*/ 	.word	0x00010990


	//   ....[61]....
        /*0860*/ 	.word	0x000109a0


	//   ....[62]....
        /*0864*/ 	.word	0x00010a50


	//   ....[63]....
        /*0868*/ 	.word	0x00010a60


	//   ....[64]....
        /*086c*/ 	.word	0x00010b10


	//   ....[65]....
        /*0870*/ 	.word	0x00010b20


	//   ....[66]....
        /*0874*/ 	.word	0x00010bd0


	//   ....[67]....
        /*0878*/ 	.word	0x00010be0


	//   ....[68]....
        /*087c*/ 	.word	0x00010c90


	//   ....[69]....
        /*0880*/ 	.word	0x00010ca0


	//   ....[70]....
        /*0884*/ 	.word	0x00010d50


	//   ....[71]....
        /*0888*/ 	.word	0x00010d60


	//   ....[72]....
        /*088c*/ 	.word	0x00010db0


	//   ....[73]....
        /*0890*/ 	.word	0x000145e0


	//   ....[74]....
        /*0894*/ 	.word	0x00014610


	//   ....[75]....
        /*0898*/ 	.word	0x00014650


	//   ....[76]....
        /*089c*/ 	.word	0x00014680


	//   ....[77]....
        /*08a0*/ 	.word	0x000146b0


	//   ....[78]....
        /*08a4*/ 	.word	0x000146e0


	//   ....[79]....
        /*08a8*/ 	.word	0x00014710


	//   ....[80]....
        /*08ac*/ 	.word	0x00014740


	//   ....[81]....
        /*08b0*/ 	.word	0x000148d0


	//   ....[82]....
        /*08b4*/ 	.word	0x00014900


	//   ....[83]....
        /*08b8*/ 	.word	0x00014930


	//   ....[84]....
        /*08bc*/ 	.word	0x00014960


	//   ....[85]....
        /*08c0*/ 	.word	0x00014990


	//   ....[86]....
        /*08c4*/ 	.word	0x000149c0


	//   ....[87]....
        /*08c8*/ 	.word	0x00014a80


	//   ....[88]....
        /*08cc*/ 	.word	0x00014aa0


	//   ....[89]....
        /*08d0*/ 	.word	0x00014b10


	//   ....[90]....
        /*08d4*/ 	.word	0x00014fa0


	//   ....[91]....
        /*08d8*/ 	.word	0x000154c0


	//   ....[92]....
        /*08dc*/ 	.word	0x00015690


	//   ....[93]....
        /*08e0*/ 	.word	0x000156e0


	//   ....[94]....
        /*08e4*/ 	.word	0x00015820


	//   ....[95]....
        /*08e8*/ 	.word	0x00015870


	//   ....[96]....
        /*08ec*/ 	.word	0x000159b0


	//   ....[97]....
        /*08f0*/ 	.word	0x00015a00


	//   ....[98]....
        /*08f4*/ 	.word	0x00015b40


	//   ....[99]....
        /*08f8*/ 	.word	0x00015b90


	//   ....[100]....
        /*08fc*/ 	.word	0x00015cd0


	//   ....[101]....
        /*0900*/ 	.word	0x00015d20


	//   ....[102]....
        /*0904*/ 	.word	0x00015e60


	//   ....[103]....
        /*0908*/ 	.word	0x00015eb0


	//   ....[104]....
        /*090c*/ 	.word	0x00015fd0


	//   ....[105]....
        /*0910*/ 	.word	0x00016040


	//   ....[106]....
        /*0914*/ 	.word	0x00016160


	//   ....[107]....
        /*0918*/ 	.word	0x000161b0


	//   ....[108]....
        /*091c*/ 	.word	0x000164e0


	//   ....[109]....
        /*0920*/ 	.word	0x00016580


	//   ....[110]....
        /*0924*/ 	.word	0x000166b0


	//   ....[111]....
        /*0928*/ 	.word	0x00016730


	//   ....[112]....
        /*092c*/ 	.word	0x000167b0


	//   ....[113]....
        /*0930*/ 	.word	0x00016830


	//   ....[114]....
        /*0934*/ 	.word	0x000168b0


	//   ....[115]....
        /*0938*/ 	.word	0x00016940


	//   ....[116]....
        /*093c*/ 	.word	0x000169e0


	//   ....[117]....
        /*0940*/ 	.word	0x00016a90


	//   ....[118]....
        /*0944*/ 	.word	0x00016b10


	//   ....[119]....
        /*0948*/ 	.word	0x00016b90


	//   ....[120]....
        /*094c*/ 	.word	0x00016c10


	//   ....[121]....
        /*0950*/ 	.word	0x00016ca0


	//   ....[122]....
        /*0954*/ 	.word	0x00016d20


	//   ....[123]....
        /*0958*/ 	.word	0x00016dc0


	//   ....[124]....
        /*095c*/ 	.word	0x00016e50


	//   ....[125]....
        /*0960*/ 	.word	0x00016f80


	//----- nvinfo : EIATTR_REG_RECONFIG
	.align		4
.L_417:
        /*0964*/ 	.byte	0x01, 0x54
	.zero		2


	//----- nvinfo : EIATTR_SYSCALL_OFFSETS
	.align		4
        /*0968*/ 	.byte	0x04, 0x46
        /*096a*/ 	.short	(.L_419 - .L_418)


	//   ....[0]....
.L_418:
        /*096c*/ 	.word	0x000018a0


	//   ....[1]....
        /*0970*/ 	.word	0x0000f770


	//   ....[2]....
        /*0974*/ 	.word	0x0000f8d0


	//   ....[3]....
        /*0978*/ 	.word	0x0000f9d0


	//   ....[4]....
        /*097c*/ 	.word	0x00010410


	//----- nvinfo : EIATTR_MBARRIER_INSTR_OFFSETS
	.align		4
.L_419:
        /*0980*/ 	.byte	0x04, 0x39
        /*0982*/ 	.short	(.L_421 - .L_420)


	//   ....[0]....
.L_420:
        /*0984*/ 	.word	0x00000270
        /*0988*/ 	.word	0x000000ff
        /*098c*/ 	.word	0x00038800
        /*0990*/ 	.short	0x0100
        /*0992*/ 	.byte	0x08
	.zero		1


	//   ....[1]....
        /*0994*/ 	.word	0x00000280
        /*0998*/ 	.word	0x000000ff
        /*099c*/ 	.word	0x00038820
        /*09a0*/ 	.short	0x0100
        /*09a2*/ 	.byte	0x08
	.zero		1


	//   ....[2]....
        /*09a4*/ 	.word	0x00000370
        /*09a8*/ 	.word	0x000000ff
        /*09ac*/ 	.word	0x00038830
        /*09b0*/ 	.short	0x0100
        /*09b2*/ 	.byte	0x08
	.zero		1


	//   ....[3]....
        /*09b4*/ 	.word	0x00000380
        /*09b8*/ 	.word	0x000000ff
        /*09bc*/ 	.word	0x00038840
        /*09c0*/ 	.short	0x0100
        /*09c2*/ 	.byte	0x08
	.zero		1


	//   ....[4]....
        /*09c4*/ 	.word	0x00000390
        /*09c8*/ 	.word	0x000000ff
        /*09cc*/ 	.word	0x00038838
        /*09d0*/ 	.short	0x0100
        /*09d2*/ 	.byte	0x08
	.zero		1


	//   ....[5]....
        /*09d4*/ 	.word	0x000003a0
        /*09d8*/ 	.word	0x000000ff
        /*09dc*/ 	.word	0x00038848
        /*09e0*/ 	.short	0x0100
        /*09e2*/ 	.byte	0x08
	.zero		1


	//   ....[6]....
        /*09e4*/ 	.word	0x000004d0
        /*09e8*/ 	.word	0x000000ff
        /*09ec*/ 	.word	0x00038850
        /*09f0*/ 	.short	0x0100
        /*09f2*/ 	.byte	0x08
	.zero		1


	//   ....[7]....
        /*09f4*/ 	.word	0x000004e0
        /*09f8*/ 	.word	0x000000ff
        /*09fc*/ 	.word	0x00038860
        /*0a00*/ 	.short	0x0100
        /*0a02*/ 	.byte	0x08
	.zero		1


	//   ....[8]....
        /*0a04*/ 	.word	0x000004f0
        /*0a08*/ 	.word	0x000000ff
        /*0a0c*/ 	.word	0x00038858
        /*0a10*/ 	.short	0x0100
        /*0a12*/ 	.byte	0x08
	.zero		1


	//   ....[9]....
        /*0a14*/ 	.word	0x00000500
        /*0a18*/ 	.word	0x000000ff
        /*0a1c*/ 	.word	0x00038868
        /*0a20*/ 	.short	0x0100
        /*0a22*/ 	.byte	0x08
	.zero		1


	//   ....[10]....
        /*0a24*/ 	.word	0x000005f0
        /*0a28*/ 	.word	0x000000ff
        /*0a2c*/ 	.word	0x00038870
        /*0a30*/ 	.short	0x0100
        /*0a32*/ 	.byte	0x06
	.zero		1


	//   ....[11]....
        /*0a34*/ 	.word	0x00000600
        /*0a38*/ 	.word	0x000000ff
        /*0a3c*/ 	.word	0x00038880
        /*0a40*/ 	.short	0x0100
        /*0a42*/ 	.byte	0x06
	.zero		1


	//   ....[12]....
        /*0a44*/ 	.word	0x00000610
        /*0a48*/ 	.word	0x000000ff
        /*0a4c*/ 	.word	0x00038878
        /*0a50*/ 	.short	0x0100
        /*0a52*/ 	.byte	0x06
	.zero		1


	//   ....[13]....
        /*0a54*/ 	.word	0x00000620
        /*0a58*/ 	.word	0x000000ff
        /*0a5c*/ 	.word	0x00038888
        /*0a60*/ 	.short	0x0100
        /*0a62*/ 	.byte	0x06
	.zero		1


	//   ....[14]....
        /*0a64*/ 	.word	0x00000750
        /*0a68*/ 	.word	0x000000ff
        /*0a6c*/ 	.word	0x00038890
        /*0a70*/ 	.short	0x0100
        /*0a72*/ 	.byte	0x08
	.zero		1


	//   ....[15]....
        /*0a74*/ 	.word	0x00000760
        /*0a78*/ 	.word	0x000000ff
        /*0a7c*/ 	.word	0x000388a0
        /*0a80*/ 	.short	0x0100
        /*0a82*/ 	.byte	0x08
	.zero		1


	//   ....[16]....
        /*0a84*/ 	.word	0x00000770
        /*0a88*/ 	.word	0x000000ff
        /*0a8c*/ 	.word	0x00038898
        /*0a90*/ 	.short	0x0100
        /*0a92*/ 	.byte	0x08
	.zero		1


	//   ....[17]....
        /*0a94*/ 	.word	0x00000780
        /*0a98*/ 	.word	0x000000ff
        /*0a9c*/ 	.word	0x000388a8
        /*0aa0*/ 	.short	0x0100
        /*0aa2*/ 	.byte	0x08
	.zero		1


	//   ....[18]....
        /*0aa4*/ 	.word	0x000008b0
        /*0aa8*/ 	.word	0x000000ff
        /*0aac*/ 	.word	0x000388b0
        /*0ab0*/ 	.short	0x0100
        /*0ab2*/ 	.byte	0x08
	.zero		1


	//   ....[19]....
        /*0ab4*/ 	.word	0x000008c0
        /*0ab8*/ 	.word	0x000000ff
        /*0abc*/ 	.word	0x000388c0
        /*0ac0*/ 	.short	0x0100
        /*0ac2*/ 	.byte	0x08
	.zero		1


	//   ....[20]....
        /*0ac4*/ 	.word	0x000008d0
        /*0ac8*/ 	.word	0x000000ff
        /*0acc*/ 	.word	0x000388b8
        /*0ad0*/ 	.short	0x0100
        /*0ad2*/ 	.byte	0x08
	.zero		1


	//   ....[21]....
        /*0ad4*/ 	.word	0x000008e0
        /*0ad8*/ 	.word	0x000000ff
        /*0adc*/ 	.word	0x000388c8
        /*0ae0*/ 	.short	0x0100
        /*0ae2*/ 	.byte	0x08
	.zero		1


	//   ....[22]....
        /*0ae4*/ 	.word	0x00001970
        /*0ae8*/ 	.word	0x00000005
        /*0aec*/ 	.word	0x00038800
        /*0af0*/ 	.short	0x010a
        /*0af2*/ 	.byte	0x3f
	.zero		1


	//   ....[23]....
        /*0af4*/ 	.word	0x000019e0
        /*0af8*/ 	.word	0x00000000
        /*0afc*/ 	.word	0x00038830
        /*0b00*/ 	.short	0x010a
        /*0b02*/ 	.byte	0x3f
	.zero		1


	//   ....[24]....
        /*0b04*/ 	.word	0x00001a50
        /*0b08*/ 	.word	0x00000000
        /*0b0c*/ 	.word	0x00038830
        /*0b10*/ 	.short	0x010a
        /*0b12*/ 	.byte	0x3f
	.zero		1


	//   ....[25]....
        /*0b14*/ 	.word	0x00004c10
        /*0b18*/ 	.word	0x00000000
        /*0b1c*/ 	.word	0x00000000
        /*0b20*/ 	.short	0x0101
        /*0b22*/ 	.byte	0x3f
	.zero		1


	//   ....[26]....
        /*0b24*/ 	.word	0x00006100
        /*0b28*/ 	.word	0x000000ff
        /*0b2c*/ 	.word	0x00038830
        /*0b30*/ 	.short	0x010a
        /*0b32*/ 	.byte	0x04
	.zero		1


	//   ....[27]....
        /*0b34*/ 	.word	0x00006150
        /*0b38*/ 	.word	0x000000ff
        /*0b3c*/ 	.word	0x00038830
        /*0b40*/ 	.short	0x010a
        /*0b42*/ 	.byte	0x04
	.zero		1


	//   ....[28]....
        /*0b44*/ 	.word	0x000089f0
        /*0b48*/ 	.word	0x000000ff
        /*0b4c*/ 	.word	0x00038850
        /*0b50*/ 	.short	0x010a
        /*0b52*/ 	.byte	0x04
	.zero		1


	//   ....[29]....
        /*0b54*/ 	.word	0x00008a30
        /*0b58*/ 	.word	0x000000ff
        /*0b5c*/ 	.word	0x00038850
        /*0b60*/ 	.short	0x010a
        /*0b62*/ 	.byte	0x04
	.zero		1


	//   ....[30]....
        /*0b64*/ 	.word	0x00009c80
        /*0b68*/ 	.word	0x000000ff
        /*0b6c*/ 	.word	0x00000000
        /*0b70*/ 	.short	0x0101
        /*0b72*/ 	.byte	0x06
	.zero		1


	//   ....[31]....
        /*0b74*/ 	.word	0x00009ca0
        /*0b78*/ 	.word	0x000000ff
        /*0b7c*/ 	.word	0x00000000
        /*0b80*/ 	.short	0x0101
        /*0b82*/ 	.byte	0x04
	.zero		1


	//   ....[32]....
        /*0b84*/ 	.word	0x0000a710
        /*0b88*/ 	.word	0x0000000b
        /*0b8c*/ 	.word	0x00038850
        /*0b90*/ 	.short	0x010a
        /*0b92*/ 	.byte	0x3f
	.zero		1


	//   ....[33]....
        /*0b94*/ 	.word	0x0000a750
        /*0b98*/ 	.word	0x0000000b
        /*0b9c*/ 	.word	0x00038850
        /*0ba0*/ 	.short	0x010a
        /*0ba2*/ 	.byte	0x3f
	.zero		1


	//   ....[34]....
        /*0ba4*/ 	.word	0x0000ac40
        /*0ba8*/ 	.word	0x0000000b
        /*0bac*/ 	.word	0x00000000
        /*0bb0*/ 	.short	0x0101
        /*0bb2*/ 	.byte	0x3f
	.zero		1


	//   ....[35]....
        /*0bb4*/ 	.word	0x0000cf70
        /*0bb8*/ 	.word	0x00000098
        /*0bbc*/ 	.word	0x00000000
        /*0bc0*/ 	.short	0x0101
        /*0bc2*/ 	.byte	0x3f
	.zero		1


	//   ....[36]....
        /*0bc4*/ 	.word	0x0000fe20
        /*0bc8*/ 	.word	0x00000000
        /*0bcc*/ 	.word	0x00038840
        /*0bd0*/ 	.short	0x010a
        /*0bd2*/ 	.byte	0x3f
	.zero		1


	//   ....[37]....
        /*0bd4*/ 	.word	0x00010f10
        /*0bd8*/ 	.word	0x00000009
        /*0bdc*/ 	.word	0x00038800
        /*0be0*/ 	.short	0x0107
        /*0be2*/ 	.byte	0x3f
	.zero		1


	//   ....[38]....
        /*0be4*/ 	.word	0x00011020
        /*0be8*/ 	.word	0x00000002
        /*0bec*/ 	.word	0x00038800
        /*0bf0*/ 	.short	0x0101
        /*0bf2*/ 	.byte	0x3f
	.zero		1


	//   ....[39]....
        /*0bf4*/ 	.word	0x00011040
        /*0bf8*/ 	.word	0x00000002
        /*0bfc*/ 	.word	0x00038820
        /*0c00*/ 	.short	0x010a
        /*0c02*/ 	.byte	0x3f
	.zero		1


	//   ....[40]....
        /*0c04*/ 	.word	0x000113d0
        /*0c08*/ 	.word	0x00000003
        /*0c0c*/ 	.word	0x00038840
        /*0c10*/ 	.short	0x010a
        /*0c12*/ 	.byte	0x3f
	.zero		1


	//   ....[41]....
        /*0c14*/ 	.word	0x00011990
        /*0c18*/ 	.word	0x00000003
        /*0c1c*/ 	.word	0x00000060
        /*0c20*/ 	.short	0x010a
        /*0c22*/ 	.byte	0x3f
	.zero		1


	//   ....[42]....
        /*0c24*/ 	.word	0x000122b0
        /*0c28*/ 	.word	0x00000003
        /*0c2c*/ 	.word	0x00038840
        /*0c30*/ 	.short	0x010a
        /*0c32*/ 	.byte	0x3f
	.zero		1


	//   ....[43]....
        /*0c34*/ 	.word	0x00012870
        /*0c38*/ 	.word	0x00000002
        /*0c3c*/ 	.word	0x00000060
        /*0c40*/ 	.short	0x010a
        /*0c42*/ 	.byte	0x3f
	.zero		1


	//   ....[44]....
        /*0c44*/ 	.word	0x000130a0
        /*0c48*/ 	.word	0x00000002
        /*0c4c*/ 	.word	0x00038840
        /*0c50*/ 	.short	0x010a
        /*0c52*/ 	.byte	0x3f
	.zero		1


	//   ....[45]....
        /*0c54*/ 	.word	0x00013660
        /*0c58*/ 	.word	0x00000002
        /*0c5c*/ 	.word	0x00000060
        /*0c60*/ 	.short	0x010a
        /*0c62*/ 	.byte	0x3f
	.zero		1


	//   ....[46]....
        /*0c64*/ 	.word	0x00013e20
        /*0c68*/ 	.word	0x00000002
        /*0c6c*/ 	.word	0x00038860
        /*0c70*/ 	.short	0x010a
        /*0c72*/ 	.byte	0x3f
	.zero		1


	//   ....[47]....
        /*0c74*/ 	.word	0x00014f20
        /*0c78*/ 	.word	0x00000000
        /*0c7c*/ 	.word	0x00038820
        /*0c80*/ 	.short	0x010a
        /*0c82*/ 	.byte	0x3f
	.zero		1


	//   ....[48]....
        /*0c84*/ 	.word	0x00015100
        /*0c88*/ 	.word	0x00000006
        /*0c8c*/ 	.word	0x00000000
        /*0c90*/ 	.short	0x010a
        /*0c92*/ 	.byte	0x3f
	.zero		1


	//   ....[49]....
        /*0c94*/ 	.word	0x00015170
        /*0c98*/ 	.word	0x00000007
        /*0c9c*/ 	.word	0x00000000
        /*0ca0*/ 	.short	0x010a
        /*0ca2*/ 	.byte	0x3f
	.zero		1


	//   ....[50]....
        /*0ca4*/ 	.word	0x000151e0
        /*0ca8*/ 	.word	0x00000004
        /*0cac*/ 	.word	0x00000000
        /*0cb0*/ 	.short	0x010a
        /*0cb2*/ 	.byte	0x3f
	.zero		1


	//   ....[51]....
        /*0cb4*/ 	.word	0x00015210
        /*0cb8*/ 	.word	0x00000003
        /*0cbc*/ 	.word	0x00000000
        /*0cc0*/ 	.short	0x010a
        /*0cc2*/ 	.byte	0x3f
	.zero		1


	//   ....[52]....
        /*0cc4*/ 	.word	0x00015270
        /*0cc8*/ 	.word	0x00000005
        /*0ccc*/ 	.word	0x00038800
        /*0cd0*/ 	.short	0x010a
        /*0cd2*/ 	.byte	0x3f
	.zero		1


	//   ....[53]....
        /*0cd4*/ 	.word	0x000152c0
        /*0cd8*/ 	.word	0x00000000
        /*0cdc*/ 	.word	0x00038830
        /*0ce0*/ 	.short	0x010a
        /*0ce2*/ 	.byte	0x3f
	.zero		1


	//   ....[54]....
        /*0ce4*/ 	.word	0x00015330
        /*0ce8*/ 	.word	0x00000004
        /*0cec*/ 	.word	0x00038830
        /*0cf0*/ 	.short	0x010a
        /*0cf2*/ 	.byte	0x3f
	.zero		1


	//   ....[55]....
        /*0cf4*/ 	.word	0x00015390
        /*0cf8*/ 	.word	0x00000003
        /*0cfc*/ 	.word	0x00038850
        /*0d00*/ 	.short	0x010a
        /*0d02*/ 	.byte	0x3f
	.zero		1


	//   ....[56]....
        /*0d04*/ 	.word	0x000153e0
        /*0d08*/ 	.word	0x0000000b
        /*0d0c*/ 	.word	0x00038850
        /*0d10*/ 	.short	0x010a
        /*0d12*/ 	.byte	0x3f
	.zero		1


	//   ....[57]....
        /*0d14*/ 	.word	0x00015580
        /*0d18*/ 	.word	0x00000000
        /*0d1c*/ 	.word	0x00038840
        /*0d20*/ 	.short	0x010a
        /*0d22*/ 	.byte	0x3f
	.zero		1


	//   ....[58]....
        /*0d24*/ 	.word	0x00016200
        /*0d28*/ 	.word	0x00000002
        /*0d2c*/ 	.word	0x00038820
        /*0d30*/ 	.short	0x010a
        /*0d32*/ 	.byte	0x3f
	.zero		1


	//   ....[59]....
        /*0d34*/ 	.word	0x00016250
        /*0d38*/ 	.word	0x00000003
        /*0d3c*/ 	.word	0x00038840
        /*0d40*/ 	.short	0x010a
        /*0d42*/ 	.byte	0x3f
	.zero		1


	//   ....[60]....
        /*0d44*/ 	.word	0x000162a0
        /*0d48*/ 	.word	0x00000003
        /*0d4c*/ 	.word	0x00000060
        /*0d50*/ 	.short	0x010a
        /*0d52*/ 	.byte	0x3f
	.zero		1


	//   ....[61]....
        /*0d54*/ 	.word	0x000162f0
        /*0d58*/ 	.word	0x00000003
        /*0d5c*/ 	.word	0x00038840
        /*0d60*/ 	.short	0x010a
        /*0d62*/ 	.byte	0x3f
	.zero		1


	//   ....[62]....
        /*0d64*/ 	.word	0x00016340
        /*0d68*/ 	.word	0x00000002
        /*0d6c*/ 	.word	0x00000060
        /*0d70*/ 	.short	0x010a
        /*0d72*/ 	.byte	0x3f
	.zero		1


	//   ....[63]....
        /*0d74*/ 	.word	0x00016390
        /*0d78*/ 	.word	0x00000002
        /*0d7c*/ 	.word	0x00038840
        /*0d80*/ 	.short	0x010a
        /*0d82*/ 	.byte	0x3f
	.zero		1


	//   ....[64]....
        /*0d84*/ 	.word	0x000163e0
        /*0d88*/ 	.word	0x00000002
        /*0d8c*/ 	.word	0x00000060
        /*0d90*/ 	.short	0x010a
        /*0d92*/ 	.byte	0x3f
	.zero		1


	//   ....[65]....
        /*0d94*/ 	.word	0x00016430
        /*0d98*/ 	.word	0x00000002
        /*0d9c*/ 	.word	0x00038860
        /*0da0*/ 	.short	0x010a
        /*0da2*/ 	.byte	0x3f
	.zero		1


	//   ....[66]....
        /*0da4*/ 	.word	0x00016ea0
        /*0da8*/ 	.word	0x00000000
        /*0dac*/ 	.word	0x00038820
        /*0db0*/ 	.short	0x010a
        /*0db2*/ 	.byte	0x3f
	.zero		1


	//   ....[67]....
        /*0db4*/ 	.word	0x00017040
        /*0db8*/ 	.word	0x00000006
        /*0dbc*/ 	.word	0x00000000
        /*0dc0*/ 	.short	0x010a
        /*0dc2*/ 	.byte	0x3f
	.zero		1


	//   ....[68]....
        /*0dc4*/ 	.word	0x00017090
        /*0dc8*/ 	.word	0x00000007
        /*0dcc*/ 	.word	0x00000000
        /*0dd0*/ 	.short	0x010a
        /*0dd2*/ 	.byte	0x3f
	.zero		1


	//   ....[69]....
        /*0dd4*/ 	.word	0x000170e0
        /*0dd8*/ 	.word	0x00000004
        /*0ddc*/ 	.word	0x00000000
        /*0de0*/ 	.short	0x010a
        /*0de2*/ 	.byte	0x3f
	.zero		1


	//----- nvinfo : EIATTR_NUM_MBARRIERS
	.align		4
.L_421:
        /*0de4*/ 	.byte	0x03, 0x38
        /*0de6*/ 	.short	0x0016


	//----- nvinfo : EIATTR_EXIT_INSTR_OFFSETS
	.align		4
        /*0de8*/ 	.byte	0x04, 0x1c
        /*0dea*/ 	.short	(.L_423 - .L_422)


	//   ....[0]....
.L_422:
        /*0dec*/ 	.word	0x00000a50


	//   ....[1]....
        /*0df0*/ 	.word	0x0000e450


	//   ....[2]....
        /*0df4*/ 	.word	0x00015260


	//----- nvinfo : EIATTR_MAX_THREADS
	.align		4
.L_423:
        /*0df8*/ 	.byte	0x04, 0x05
        /*0dfa*/ 	.short	(.L_425 - .L_424)
.L_424:
        /*0dfc*/ 	.word	0x00000180
        /*0e00*/ 	.word	0x00000001
        /*0e04*/ 	.word	0x00000001


	//----- nvinfo : EIATTR_CRS_STACK_SIZE
	.align		4
.L_425:
        /*0e08*/ 	.byte	0x04, 0x1e
        /*0e0a*/ 	.short	(.L_427 - .L_426)
.L_426:
        /*0e0c*/ 	.word	0x00000000


	//----- nvinfo : EIATTR_CBANK_PARAM_SIZE
	.align		4
.L_427:
        /*0e10*/ 	.byte	0x03, 0x19
        /*0e12*/ 	.short	0x0af0


	//----- nvinfo : EIATTR_PARAM_CBANK
	.align		4
        /*0e14*/ 	.byte	0x04, 0x0a
        /*0e16*/ 	.short	(.L_429 - .L_428)
	.align		4
.L_428:
        /*0e18*/ 	.word	index@(.nv.constant0._ZN7cutlass13device_kernelIN5flash11enable_sm90INS1_16FlashAttnFwdSm90INS1_25CollectiveMainloopFwdSm90ILi2EN4cute5tupleIJNS5_1CILi1EEES8_S8_EEENS6_IJNS7_ILi128EEENS7_ILi80EEENS7_ILi256EEEEEELi256ENS_10bfloat16_tEfNS_4arch4Sm90ELb0ELb0ELb1ELb1ELb0ELb0ELb0ELb1ELb1ELb1ELb0ELb0EEENS1_21CollectiveEpilogueFwdINS6_IJSA_SC_SB_EEES9_SE_SG_Li256ELb1ELb1ELb0ELb0EEENS1_36VarlenDynamicPersistentTileSchedulerILi128ELi80ELi256ELi128ELb0ELb1ELb1ELb0ELb1ELb1EEEEEEEEEvNT_6ParamsE)
        /*0e1c*/ 	.short	0x0210
        /*0e1e*/ 	.short	0x0af0


	//----- nvinfo : EIATTR_SW_WAR
	.align		4
.L_429:
        /*0e20*/ 	.byte	0x04, 0x36
        /*0e22*/ 	.short	(.L_431 - .L_430)
.L_430:
        /*0e24*/ 	.word	0x00000008
.L_431:


//--------------------- .nv.info._ZN7cutlass13device_kernelIN5flash11enable_sm90INS1_16FlashAttnFwdSm90INS1_25CollectiveMainloopFwdSm90ILi2EN4cute5tupleIJNS5_1CILi1EEES8_S8_EEENS6_IJNS7_ILi128EEENS7_ILi80EEENS7_ILi256EEEEEELi256ENS_10bfloat16_tEfNS_4arch4Sm90ELb0ELb0ELb1ELb1ELb0ELb1ELb0ELb1ELb1ELb1ELb0ELb0EEENS1_21CollectiveEpilogueFwdINS6_IJSA_SC_SB_EEES9_SE_SG_Li256ELb1ELb1ELb0ELb0EEENS1_36VarlenDynamicPersistentTileSchedulerILi128ELi80ELi256ELi128ELb0ELb1ELb1ELb0ELb1ELb1EEEEEEEEEvNT_6ParamsE --------------------------
	.section	.nv.info._ZN7cutlass13device_kernelIN5flash11enable_sm90INS1_16FlashAttnFwdSm90INS1_25CollectiveMainloopFwdSm90ILi2EN4cute5tupleIJNS5_1CILi1EEES8_S8_EEENS6_IJNS7_ILi128EEENS7_ILi80EEENS7_ILi256EEEEEELi256ENS_10bfloat16_tEfNS_4arch4Sm90ELb0ELb0ELb1ELb1ELb0ELb1ELb0ELb1ELb1ELb1ELb0ELb0EEENS1_21CollectiveEpilogueFwdINS6_IJSA_SC_SB_EEES9_SE_SG_Li256ELb1ELb1ELb0ELb0EEENS1_36VarlenDynamicPersistentTileSchedulerILi128ELi80ELi256ELi128ELb0ELb1ELb1ELb0ELb1ELb1EEEEEEEEEvNT_6ParamsE,"",@"SHT_CUDA_INFO"
	.sectionflags	@""
	.align	4


	//----- nvinfo : EIATTR_CUDA_API_VERSION
	.align		4
        /*0000*/ 	.byte	0x04, 0x37
        /*0002*/ 	.short	(.L_433 - .L_432)
.L_432:
        /*0004*/ 	.word	0x00000082


	//----- nvinfo : EIATTR_KPARAM_INFO
	.align		4
.L_433:
        /*0008*/ 	.byte	0x04, 0x17
        /*000a*/ 	.short	(.L_435 - .L_434)
.L_434:
        /*000c*/ 	.word	0x00000000
        /*0010*/ 	.short	0x0000
        /*0012*/ 	.short	0x0070
        /*0014*/ 	.byte	0x00, 0xf0, 0x01, 0x2a


	//----- nvinfo : EIATTR_SPARSE_MMA_MASK
	.align		4
.L_435:
        /*0018*/ 	.byte	0x03, 0x50
        /*001a*/ 	.short	0x0000


	//----- nvinfo : EIATTR_MAXREG_COUNT
	.align		4
        /*001c*/ 	.byte	0x03, 0x1b
        /*001e*/ 	.short	0x00a8


	//----- nvinfo : EIATTR_NUM_BARRIERS
	.align		4
        /*0020*/ 	.byte	0x02, 0x4c
        /*0022*/ 	.byte	0x10
	.zero		1


	//----- nvinfo : EIATTR_EXTERNS
	.align		4
        /*0024*/ 	.byte	0x04, 0x0f
        /*0026*/ 	.short	(.L_437 - .L_436)


	//   ....[0]....
	.align		4
.L_436:
        /*0028*/ 	.word	index@(__assertfail)


	//----- nvinfo : EIATTR_ANNOTATIONS
	.align		4
.L_437:
        /*002c*/ 	.byte	0x04, 0x55
        /*002e*/ 	.short	(.L_439 - .L_438)


	//   ....[0]....
.L_438:
        /* <DEDUP_REMOVED lines=133> */


	//----- nvinfo : EIATTR_MERCURY_ISA_VERSION
	.align		4
.L_439:
        /*0870*/ 	.byte	0x03, 0x5f
        /*0872*/ 	.short	0x0101


	//----- nvinfo : EIATTR_UNUSED_LOAD_BYTE_OFFSET
	.align		4
        /*0874*/ 	.byte	0x04, 0x44
        /*0876*/ 	.short	(.L_441 - .L_440)


	//   ....[0]....
.L_440:
        /*0878*/ 	.word	0x00000a80
        /*087c*/ 	.word	0x0000fff0


	//   ....[1]....
        /*0880*/ 	.word	0x0001da60
        /*0884*/ 	.word	0x0000fff0


	//----- nvinfo : EIATTR_INT_WARP_WIDE_INSTR_OFFSETS
	.align		4
.L_441:
        /*0888*/ 	.byte	0x04, 0x31
        /*088a*/ 	.short	(.L_443 - .L_442)


	//   ....[0]....
.L_442:
        /*088c*/ 	.word	0x00000190


	//   ....[1]....
        /*0890*/ 	.word	0x000001d0


	//   ....[2]....
        /*0894*/ 	.word	0x00000240


	//   ....[3]....
        /*0898*/ 	.word	0x00023520


	//   ....[4]....
        /*089c*/ 	.word	0x000235c0


	//   ....[5]....
        /*08a0*/ 	.word	0x00027d00


	//   ....[6]....
        /*08a4*/ 	.word	0x00027d70


	//----- nvinfo : EIATTR_COOP_GROUP_MASK_REGIDS
	.align		4
.L_443:
        /*08a8*/ 	.byte	0x04, 0x29
        /*08aa*/ 	.short	(.L_445 - .L_444)


	//   ....[0]....
.L_444:
        /*08ac*/ 	.word	0xffffffff


	//   ....[1]....
        /*08b0*/ 	.word	0xffffffff


	//   ....[2]....
        /*08b4*/ 	.word	0xffffffff


	//   ....[3]....
        /*08b8*/ 	.word	0xffffffff


	//   ....[4]....
        /*08bc*/ 	.word	0xffffffff


	//   ....[5]....
        /*08c0*/ 	.word	0xffffffff


	//   ....[6]....
        /*08c4*/ 	.word	0xffffffff


	//   ....[7]....
        /*08c8*/ 	.word	0xffffffff


	//   ....[8]....
        /*08cc*/ 	.word	0xffffffff


	//   ....[9]....
        /*08d0*/ 	.word	0xffffffff


	//   ....[10]....
        /*08d4*/ 	.word	0xffffffff


	//   ....[11]....
        /*08d8*/ 	.word	0xffffffff


	//   ....[12]....
        /*08dc*/ 	.word	0xffffffff


	//   ....[13]....
        /*08e0*/ 	.word	0xffffffff


	//   ....[14]....
        /*08e4*/ 	.word	0xffffffff


	//   ....[15]....
        /*08e8*/ 	.word	0xffffffff


	//   ....[16]....
        /*08ec*/ 	.word	0xffffffff


	//   ....[17]....
        /*08f0*/ 	.word	0xffffffff


	//   ....[18]....
        /*08f4*/ 	.word	0xffffffff


	//   ....[19]....
        /*08f8*/ 	.word	0xffffffff


	//   ....[20]....
        /*08fc*/ 	.word	0xffffffff


	//   ....[21]....
        /*0900*/ 	.word	0xffffffff


	//   ....[22]....
        /*0904*/ 	.word	0xffffffff


	//   ....[23]....
        /*0908*/ 	.word	0xffffffff


	//   ....[24]....
        /*090c*/ 	.word	0xffffffff


	//   ....[25]....
        /*0910*/ 	.word	0xffffffff


	//   ....[26]....
        /*0914*/ 	.word	0xffffffff


	//   ....[27]....
        /*0918*/ 	.word	0xffffffff


	//   ....[28]....
        /*091c*/ 	.word	0xffffffff


	//   ....[29]....
        /*0920*/ 	.word	0xffffffff


	//   ....[30]....
        /*0924*/ 	.word	0xffffffff


	//   ....[31]....
        /*0928*/ 	.word	0xffffffff


	//   ....[32]....
        /*092c*/ 	.word	0xffffffff


	//   ....[33]....
        /*0930*/ 	.word	0xffffffff


	//   ....[34]....
        /*0934*/ 	.word	0xffffffff


	//   ....[35]....
        /*0938*/ 	.word	0xffffffff


	//   ....[36]....
        /*093c*/ 	.word	0xffffffff


	//   ....[37]....
        /*0940*/ 	.word	0xffffffff


	//   ....[38]....
        /*0944*/ 	.word	0xffffffff


	//   ....[39]....
        /*0948*/ 	.word	0xffffffff


	//   ....[40]....
        /*094c*/ 	.word	0xffffffff


	//   ....[41]....
        /*0950*/ 	.word	0xffffffff


	//   ....[42]....
        /*0954*/ 	.word	0xffffffff


	//   ....[43]....
        /*0958*/ 	.word	0xffffffff


	//   ....[44]....
        /*095c*/ 	.word	0xffffffff


	//   ....[45]....
        /*0960*/ 	.word	0xffffffff


	//   ....[46]....
        /*0964*/ 	.word	0xffffffff


	//   ....[47]....
        /*0968*/ 	.word	0xffffffff


	//   ....[48]....
        /*096c*/ 	.word	0xffffffff


	//   ....[49]....
        /*0970*/ 	.word	0xffffffff


	//   ....[50]....
        /*0974*/ 	.word	0xffffffff


	//   ....[51]....
        /*0978*/ 	.word	0xffffffff


	//   ....[52]....
        /*097c*/ 	.word	0xffffffff


	//   ....[53]....
        /*0980*/ 	.word	0xffffffff


	//   ....[54]....
        /*0984*/ 	.word	0xffffffff


	//   ....[55]....
        /*0988*/ 	.word	0xffffffff


	//   ....[56]....
        /*098c*/ 	.word	0xffffffff


	//   ....[57]....
        /*0990*/ 	.word	0xffffffff


	//   ....[58]....
        /*0994*/ 	.word	0xffffffff


	//   ....[59]....
        /*0998*/ 	.word	0xffffffff


	//   ....[60]....
        /*099c*/ 	.word	0xffffffff


	//   ....[61]....
        /*09a0*/ 	.word	0xffffffff


	//   ....[62]....
        /*09a4*/ 	.word	0xffffffff


	//   ....[63]....
        /*09a8*/ 	.word	0xffffffff


	//   ....[64]....
        /*09ac*/ 	.word	0xffffffff


	//   ....[65]....
        /*09b0*/ 	.word	0xffffffff


	//   ....[66]....
        /*09b4*/ 	.word	0xffffffff


	//   ....[67]....
        /*09b8*/ 	.word	0xffffffff


	//   ....[68]....
        /*09bc*/ 	.word	0xffffffff


	//   ....[69]....
        /*09c0*/ 	.word	0xffffffff


	//   ....[70]....
        /*09c4*/ 	.word	0xffffffff


	//   ....[71]....
        /*09c8*/ 	.word	0xffffffff


	//   ....[72]....
        /*09cc*/ 	.word	0xffffffff


	//   ....[73]....
        /*09d0*/ 	.word	0xffffffff


	//   ....[74]....
        /*09d4*/ 	.word	0xffffffff


	//   ....[75]....
        /*09d8*/ 	.word	0xffffffff


	//   ....[76]....
        /*09dc*/ 	.word	0xffffffff


	//   ....[77]....
        /*09e0*/ 	.word	0xffffffff


	//   ....[78]....
        /*09e4*/ 	.word	0xffffffff


	//   ....[79]....
        /*09e8*/ 	.word	0xffffffff


	//   ....[80]....
        /*09ec*/ 	.word	0xffffffff


	//   ....[81]....
        /*09f0*/ 	.word	0xffffffff


	//   ....[82]....
        /*09f4*/ 	.word	0xffffffff


	//   ....[83]....
        /*09f8*/ 	.word	0xffffffff


	//   ....[84]....
        /*09fc*/ 	.word	0xffffffff


	//   ....[85]....
        /*0a00*/ 	.word	0xffffffff


	//   ....[86]....
        /*0a04*/ 	.word	0xffffffff


	//   ....[87]....
        /*0a08*/ 	.word	0xffffffff


	//   ....[88]....
        /*0a0c*/ 	.word	0xffffffff


	//   ....[89]....
        /*0a10*/ 	.word	0xffffffff


	//   ....[90]....
        /*0a14*/ 	.word	0xffffffff


	//   ....[91]....
        /*0a18*/ 	.word	0xffffffff


	//   ....[92]....
        /*0a1c*/ 	.word	0xffffffff


	//   ....[93]....
        /*0a20*/ 	.word	0xffffffff


	//   ....[94]....
        /*0a24*/ 	.word	0xffffffff


	//   ....[95]....
        /*0a28*/ 	.word	0xffffffff


	//   ....[96]....
        /*0a2c*/ 	.word	0xffffffff


	//   ....[97]....
        /*0a30*/ 	.word	0xffffffff


	//   ....[98]....
        /*0a34*/ 	.word	0xffffffff


	//   ....[99]....
        /*0a38*/ 	.word	0xffffffff


	//   ....[100]....
        /*0a3c*/ 	.word	0x0500000f


	//   ....[101]....
        /*0a40*/ 	.word	0x0500000f


	//   ....[102]....
        /*0a44*/ 	.word	0x0500000f


	//   ....[103]....
        /*0a48*/ 	.word	0x0500000f


	//   ....[104]....
        /*0a4c*/ 	.word	0x0500000f


	//   ....[105]....
        /*0a50*/ 	.word	0x0500000f


	//   ....[106]....
        /*0a54*/ 	.word	0x0500000f


	//   ....[107]....
        /*0a58*/ 	.word	0x0500000f


	//   ....[108]....
        /*0a5c*/ 	.word	0x0500000f


	//   ....[109]....
        /*0a60*/ 	.word	0x0500000f


	//   ....[110]....
        /*0a64*/ 	.word	0x0500000f


	//   ....[111]....
        /*0a68*/ 	.word	0x0500000f


	//   ....[112]....
        /*0a6c*/ 	.word	0x0500000f


	//   ....[113]....
        /*0a70*/ 	.word	0x0500000f


	//   ....[114]....
        /*0a74*/ 	.word	0x0500000f


	//   ....[115]....
        /*0a78*/ 	.word	0x0500000f


	//   ....[116]....
        /*0a7c*/ 	.word	0x0500000f


	//   ....[117]....
        /*0a80*/ 	.word	0x0500000f


	//   ....[118]....
        /*0a84*/ 	.word	0x0500000f


	//   ....[119]....
        /*0a88*/ 	.word	0x0500000f


	//   ....[120]....
        /*0a8c*/ 	.word	0x0500000f


	//   ....[121]....
        /*0a90*/ 	.word	0x0500000f


	//   ....[122]....
        /*0a94*/ 	.word	0x0500000f


	//   ....[123]....
        /*0a98*/ 	.word	0x0500000f


	//   ....[124]....
        /*0a9c*/ 	.word	0x0500000f


	//   ....[125]....
        /*0aa0*/ 	.word	0x0500000f


	//   ....[126]....
        /*0aa4*/ 	.word	0x0500000f


	//   ....[127]....
        /*0aa8*/ 	.word	0x0500000f


	//   ....[128]....
        /*0aac*/ 	.word	0x0500000f


	//   ....[129]....
        /*0ab0*/ 	.word	0x0500000f


	//   ....[130]....
        /*0ab4*/ 	.word	0x0500000f


	//   ....[131]....
        /*0ab8*/ 	.word	0x0500000f


	//   ....[132]....
        /*0abc*/ 	.word	0x0500000f


	//   ....[133]....
        /*0ac0*/ 	.word	0x0500000f


	//   ....[134]....
        /*0ac4*/ 	.word	0x0500000f


	//   ....[135]....
        /*0ac8*/ 	.word	0x0500000f


	//   ....[136]....
        /*0acc*/ 	.word	0x0500000f


	//   ....[137]....
        /*0ad0*/ 	.word	0x0500000f


	//   ....[138]....
        /*0ad4*/ 	.word	0x0500000f


	//   ....[139]....
        /*0ad8*/ 	.word	0x0500000f


	//   ....[140]....
        /*0adc*/ 	.word	0x0500000f


	//   ....[141]....
        /*0ae0*/ 	.word	0x0500000f


	//   ....[142]....
        /*0ae4*/ 	.word	0x0500000f


	//   ....[143]....
        /*0ae8*/ 	.word	0x0500000f


	//----- nvinfo : EIATTR_COOP_GROUP_INSTR_OFFSETS
	.align		4
.L_445:
        /*0aec*/ 	.byte	0x04, 0x28
        /*0aee*/ 	.short	(.L_447 - .L_446)


	//   ....[0]....
.L_446:
        /*0af0*/ 	.word	0x00000060


	//   ....[1]....
        /*0af4*/ 	.word	0x000001a0


	//   ....[2]....
        /*0af8*/ 	.word	0x000001f0


	//   ....[3]....
        /*0afc*/ 	.word	0x00000420


	//   ....[4]....
        /*0b00*/ 	.word	0x00000580


	//   ....[5]....
        /*0b04*/ 	.word	0x000006a0


	//   ....[6]....
        /*0b08*/ 	.word	0x00000800


	//   ....[7]....
        /*0b0c*/ 	.word	0x0000b540


	//   ....[8]....
        /*0b10*/ 	.word	0x0000bb00


	//   ....[9]....
        /*0b14*/ 	.word	0x0000bb10


	//   ....[10]....
        /*0b18*/ 	.word	0x0000bb20


	//   ....[11]....
        /*0b1c*/ 	.word	0x0000bb30


	//   ....[12]....
        /*0b20*/ 	.word	0x0000edc0


	//   ....[13]....
        /*0b24*/ 	.word	0x0000edd0


	//   ....[14]....
        /*0b28*/ 	.word	0x0000ede0


	//   ....[15]....
        /*0b2c*/ 	.word	0x0000edf0


	//   ....[16]....
        /*0b30*/ 	.word	0x00015e70


	//   ....[17]....
        /*0b34*/ 	.word	0x00015e90


	//   ....[18]....
        /*0b38*/ 	.word	0x00016170


	//   ....[19]....
        /*0b3c*/ 	.word	0x000161b0


	//   ....[20]....
        /*0b40*/ 	.word	0x0001b880


	//   ....[21]....
        /*0b44*/ 	.word	0x0001b8b0


	//   ....[22]....
        /*0b48*/ 	.word	0x0001bc30


	//   ....[23]....
        /*0b4c*/ 	.word	0x0001bcd0


	//   ....[24]....
        /*0b50*/ 	.word	0x0001cfa0


	//   ....[25]....
        /*0b54*/ 	.word	0x0001d030


	//   ....[26]....
        /*0b58*/ 	.word	0x0001d040


	//   ....[27]....
        /*0b5c*/ 	.word	0x0001d070


	//   ....[28]....
        /*0b60*/ 	.word	0x0001eca0


	//   ....[29]....
        /*0b64*/ 	.word	0x0001ece0


	//   ....[30]....
        /*0b68*/ 	.word	0x0001ed70


	//   ....[31]....
        /*0b6c*/ 	.word	0x0001eda0


	//   ....[32]....
        /*0b70*/ 	.word	0x0001f490


	//   ....[33]....
        /*0b74*/ 	.word	0x0001f4b0


	//   ....[34]....
        /*0b78*/ 	.word	0x0001f600


	//   ....[35]....
        /*0b7c*/ 	.word	0x0001f620


	//   ....[36]....
        /*0b80*/ 	.word	0x0001f770


	//   ....[37]....
        /*0b84*/ 	.word	0x0001f790


	//   ....[38]....
        /*0b88*/ 	.word	0x0001f8f0


	//   ....[39]....
        /*0b8c*/ 	.word	0x0001f910


	//   ....[40]....
        /*0b90*/ 	.word	0x00020250


	//   ....[41]....
        /*0b94*/ 	.word	0x00020260


	//   ....[42]....
        /*0b98*/ 	.word	0x000203c0


	//   ....[43]....
        /*0b9c*/ 	.word	0x000203e0


	//   ....[44]....
        /*0ba0*/ 	.word	0x00020530


	//   ....[45]....
        /*0ba4*/ 	.word	0x00020550


	//   ....[46]....
        /*0ba8*/ 	.word	0x000206b0


	//   ....[47]....
        /*0bac*/ 	.word	0x000206d0


	//   ....[48]....
        /*0bb0*/ 	.word	0x000208b0


	//   ....[49]....
        /*0bb4*/ 	.word	0x00020a90


	//   ....[50]....
        /*0bb8*/ 	.word	0x00020ac0


	//   ....[51]....
        /*0bbc*/ 	.word	0x00020af0


	//   ....[52]....
        /*0bc0*/ 	.word	0x00020b20


	//   ....[53]....
        /*0bc4*/ 	.word	0x00020b50


	//   ....[54]....
        /*0bc8*/ 	.word	0x00020b80


	//   ....[55]....
        /*0bcc*/ 	.word	0x00020d00


	//   ....[56]....
        /*0bd0*/ 	.word	0x00020d30


	//   ....[57]....
        /*0bd4*/ 	.word	0x00020d60


	//   ....[58]....
        /*0bd8*/ 	.word	0x00020d90


	//   ....[59]....
        /*0bdc*/ 	.word	0x00020dc0


	//   ....[60]....
        /*0be0*/ 	.word	0x00020df0


	//   ....[61]....
        /*0be4*/ 	.word	0x00020e80


	//   ....[62]....
        /*0be8*/ 	.word	0x00020eb0


	//   ....[63]....
        /*0bec*/ 	.word	0x00020f40


	//   ....[64]....
        /*0bf0*/ 	.word	0x00021bf0


	//   ....[65]....
        /*0bf4*/ 	.word	0x00023b50


	//   ....[66]....
        /*0bf8*/ 	.word	0x00024880


	//   ....[67]....
        /*0bfc*/ 	.word	0x000248a0


	//   ....[68]....
        /*0c00*/ 	.word	0x000248c0


	//   ....[69]....
        /*0c04*/ 	.word	0x00024960


	//   ....[70]....
        /*0c08*/ 	.word	0x000249d0


	//   ....[71]....
        /*0c0c*/ 	.word	0x00024a20


	//   ....[72]....
        /*0c10*/ 	.word	0x00024a90


	//   ....[73]....
        /*0c14*/ 	.word	0x00024ae0


	//   ....[74]....
        /*0c18*/ 	.word	0x00024b50


	//   ....[75]....
        /*0c1c*/ 	.word	0x00024ba0


	//   ....[76]....
        /*0c20*/ 	.word	0x00024c10


	//   ....[77]....
        /*0c24*/ 	.word	0x00024c60


	//   ....[78]....
        /*0c28*/ 	.word	0x00024cd0


	//   ....[79]....
        /*0c2c*/ 	.word	0x00024d20


	//   ....[80]....
        /*0c30*/ 	.word	0x00024d90


	//   ....[81]....
        /*0c34*/ 	.word	0x00024de0


	//   ....[82]....
        /*0c38*/ 	.word	0x00028690


	//   ....[83]....
        /*0c3c*/ 	.word	0x000286b0


	//   ....[84]....
        /*0c40*/ 	.word	0x000286f0


	//   ....[85]....
        /*0c44*/ 	.word	0x00028720


	//   ....[86]....
        /*0c48*/ 	.word	0x00028750


	//   ....[87]....
        /*0c4c*/ 	.word	0x00028780


	//   ....[88]....
        /*0c50*/ 	.word	0x000287b0


	//   ....[89]....
        /*0c54*/ 	.word	0x000287e0


	//   ....[90]....
        /*0c58*/ 	.word	0x00028980


	//   ....[91]....
        /*0c5c*/ 	.word	0x000289b0


	//   ....[92]....
        /*0c60*/ 	.word	0x000289e0


	//   ....[93]....
        /*0c64*/ 	.word	0x00028a10


	//   ....[94]....
        /*0c68*/ 	.word	0x00028a40


	//   ....[95]....
        /*0c6c*/ 	.word	0x00028a70


	//   ....[96]....
        /*0c70*/ 	.word	0x00028b30


	//   ....[97]....
        /*0c74*/ 	.word	0x00028b50


	//   ....[98]....
        /*0c78*/ 	.word	0x00028bc0


	//   ....[99]....
        /*0c7c*/ 	.word	0x00029040


	//   ....[100]....
        /*0c80*/ 	.word	0x00029480


	//   ....[101]....
        /*0c84*/ 	.word	0x00029510


	//   ....[102]....
        /*0c88*/ 	.word	0x00029560


	//   ....[103]....
        /*0c8c*/ 	.word	0x000295b0


	//   ....[104]....
        /*0c90*/ 	.word	0x00029690


	//   ....[105]....
        /*0c94*/ 	.word	0x00029720


	//   ....[106]....
        /*0c98*/ 	.word	0x00029770


	//   ....[107]....
        /*0c9c*/ 	.word	0x000297c0


	//   ....[108]....
        /*0ca0*/ 	.word	0x00029a20


	//   ....[109]....
        /*0ca4*/ 	.word	0x00029d20


	//   ....[110]....
        /*0ca8*/ 	.word	0x00029e90


	//   ....[111]....
        /*0cac*/ 	.word	0x00029ee0


	//   ....[112]....
        /*0cb0*/ 	.word	0x0002a070


	//   ....[113]....
        /*0cb4*/ 	.word	0x0002a0c0


	//   ....[114]....
        /*0cb8*/ 	.word	0x0002a200


	//   ....[115]....
        /*0cbc*/ 	.word	0x0002a250


	//   ....[116]....
        /*0cc0*/ 	.word	0x0002a390


	//   ....[117]....
        /*0cc4*/ 	.word	0x0002a3e0


	//   ....[118]....
        /*0cc8*/ 	.word	0x0002a520


	//   ....[119]....
        /*0ccc*/ 	.word	0x0002a570


	//   ....[120]....
        /*0cd0*/ 	.word	0x0002a6b0


	//   ....[121]....
        /*0cd4*/ 	.word	0x0002a700


	//   ....[122]....
        /*0cd8*/ 	.word	0x0002a840


	//   ....[123]....
        /*0cdc*/ 	.word	0x0002a890


	//   ....[124]....
        /*0ce0*/ 	.word	0x0002a9b0


	//   ....[125]....
        /*0ce4*/ 	.word	0x0002aa00


	//   ....[126]....
        /*0ce8*/ 	.word	0x0002ad30


	//   ....[127]....
        /*0cec*/ 	.word	0x0002ade0


	//   ....[128]....
        /*0cf0*/ 	.word	0x0002aef0


	//   ....[129]....
        /*0cf4*/ 	.word	0x0002af80


	//   ....[130]....
        /*0cf8*/ 	.word	0x0002b000


	//   ....[131]....
        /*0cfc*/ 	.word	0x0002b080


	//   ....[132]....
        /*0d00*/ 	.word	0x0002b100


	//   ....[133]....
        /*0d04*/ 	.word	0x0002b190


	//   ....[134]....
        /*0d08*/ 	.word	0x0002b230


	//   ....[135]....
        /*0d0c*/ 	.word	0x0002b300


	//   ....[136]....
        /*0d10*/ 	.word	0x0002b380


	//   ....[137]....
        /*0d14*/ 	.word	0x0002b400


	//   ....[138]....
        /*0d18*/ 	.word	0x0002b480


	//   ....[139]....
        /*0d1c*/ 	.word	0x0002b510


	//   ....[140]....
        /*0d20*/ 	.word	0x0002b590


	//   ....[141]....
        /*0d24*/ 	.word	0x0002b630


	//   ....[142]....
        /*0d28*/ 	.word	0x0002b6c0


	//   ....[143]....
        /*0d2c*/ 	.word	0x0002b7f0


	//----- nvinfo : EIATTR_REG_RECONFIG
	.align		4
.L_447:
        /*0d30*/ 	.byte	0x01, 0x54
	.zero		2


	//----- nvinfo : EIATTR_SYSCALL_OFFSETS
	.align		4
        /*0d34*/ 	.byte	0x04, 0x46
        /*0d36*/ 	.short	(.L_449 - .L_448)


	//   ....[0]....
.L_448:
        /*0d38*/ 	.word	0x00001b80


	//   ....[1]....
        /*0d3c*/ 	.word	0x00001cd0


	//   ....[2]....
        /*0d40*/ 	.word	0x0000b6e0


	//   ....[3]....
        /*0d44*/ 	.word	0x0000ba60


	//   ....[4]....
        /*0d48*/ 	.word	0x00023730


	//   ....[5]....
        /*0d4c*/ 	.word	0x00023890


	//   ....[6]....
        /*0d50*/ 	.word	0x00023990


	//   ....[7]....
        /*0d54*/ 	.word	0x000243f0


	//----- nvinfo : EIATTR_MBARRIER_INSTR_OFFSETS
	.align		4
.L_449:
        /*0d58*/ 	.byte	0x04, 0x39
        /*0d5a*/ 	.short	(.L_451 - .L_450)


	//   ....[0]....
.L_450:
        /*0d5c*/ 	.word	0x000002d0
        /*0d60*/ 	.word	0x000000ff
        /*0d64*/ 	.word	0x00038800
        /*0d68*/ 	.short	0x0100
        /*0d6a*/ 	.byte	0x08
	.zero		1


	//   ....[1]....
        /*0d6c*/ 	.word	0x000002e0
        /*0d70*/ 	.word	0x000000ff
        /*0d74*/ 	.word	0x00038820
        /*0d78*/ 	.short	0x0100
        /*0d7a*/ 	.byte	0x08
	.zero		1


	//   ....[2]....
        /*0d7c*/ 	.word	0x000003d0
        /*0d80*/ 	.word	0x000000ff
        /*0d84*/ 	.word	0x00038830
        /*0d88*/ 	.short	0x0100
        /*0d8a*/ 	.byte	0x08
	.zero		1


	//   ....[3]....
        /*0d8c*/ 	.word	0x000003e0
        /*0d90*/ 	.word	0x000000ff
        /*0d94*/ 	.word	0x00038840
        /*0d98*/ 	.short	0x0100
        /*0d9a*/ 	.byte	0x08
	.zero		1


	//   ....[4]....
        /*0d9c*/ 	.word	0x000003f0
        /*0da0*/ 	.word	0x000000ff
        /*0da4*/ 	.word	0x00038838
        /*0da8*/ 	.short	0x0100
        /*0daa*/ 	.byte	0x08
	.zero		1


	//   ....[5]....
        /*0dac*/ 	.word	0x00000400
        /*0db0*/ 	.word	0x000000ff
        /*0db4*/ 	.word	0x00038848
        /*0db8*/ 	.short	0x0100
        /*0dba*/ 	.byte	0x08
	.zero		1


	//   ....[6]....
        /*0dbc*/ 	.word	0x00000530
        /*0dc0*/ 	.word	0x000000ff
        /*0dc4*/ 	.word	0x00038850
        /*0dc8*/ 	.short	0x0100
        /*0dca*/ 	.byte	0x08
	.zero		1


	//   ....[7]....
        /*0dcc*/ 	.word	0x00000540
        /*0dd0*/ 	.word	0x000000ff
        /*0dd4*/ 	.word	0x00038860
        /*0dd8*/ 	.short	0x0100
        /*0dda*/ 	.byte	0x08
	.zero		1


	//   ....[8]....
        /*0ddc*/ 	.word	0x00000550
        /*0de0*/ 	.word	0x000000ff
        /*0de4*/ 	.word	0x00038858
        /*0de8*/ 	.short	0x0100
        /*0dea*/ 	.byte	0x08
	.zero		1


	//   ....[9]....
        /*0dec*/ 	.word	0x00000560
        /*0df0*/ 	.word	0x000000ff
        /*0df4*/ 	.word	0x00038868
        /*0df8*/ 	.short	0x0100
        /*0dfa*/ 	.byte	0x08
	.zero		1


	//   ....[10]....
        /*0dfc*/ 	.word	0x00000650
        /*0e00*/ 	.word	0x000000ff
        /*0e04*/ 	.word	0x00038870
        /*0e08*/ 	.short	0x0100
        /*0e0a*/ 	.byte	0x06
	.zero		1


	//   ....[11]....
        /*0e0c*/ 	.word	0x00000660
        /*0e10*/ 	.word	0x000000ff
        /*0e14*/ 	.word	0x00038880
        /*0e18*/ 	.short	0x0100
        /*0e1a*/ 	.byte	0x06
	.zero		1


	//   ....[12]....
        /*0e1c*/ 	.word	0x00000670
        /*0e20*/ 	.word	0x000000ff
        /*0e24*/ 	.word	0x00038878
        /*0e28*/ 	.short	0x0100
        /*0e2a*/ 	.byte	0x06
	.zero		1


	//   ....[13]....
        /*0e2c*/ 	.word	0x00000680
        /*0e30*/ 	.word	0x000000ff
        /*0e34*/ 	.word	0x00038888
        /*0e38*/ 	.short	0x0100
        /*0e3a*/ 	.byte	0x06
	.zero		1


	//   ....[14]....
        /*0e3c*/ 	.word	0x000007b0
        /*0e40*/ 	.word	0x000000ff
        /*0e44*/ 	.word	0x00038890
        /*0e48*/ 	.short	0x0100
        /*0e4a*/ 	.byte	0x08
	.zero		1


	//   ....[15]....
        /*0e4c*/ 	.word	0x000007c0
        /*0e50*/ 	.word	0x000000ff
        /*0e54*/ 	.word	0x000388a0
        /*0e58*/ 	.short	0x0100
        /*0e5a*/ 	.byte	0x08
	.zero		1


	//   ....[16]....
        /*0e5c*/ 	.word	0x000007d0
        /*0e60*/ 	.word	0x000000ff
        /*0e64*/ 	.word	0x00038898
        /*0e68*/ 	.short	0x0100
        /*0e6a*/ 	.byte	0x08
	.zero		1


	//   ....[17]....
        /*0e6c*/ 	.word	0x000007e0
        /*0e70*/ 	.word	0x000000ff
        /*0e74*/ 	.word	0x000388a8
        /*0e78*/ 	.short	0x0100
        /*0e7a*/ 	.byte	0x08
	.zero		1


	//   ....[18]....
        /*0e7c*/ 	.word	0x00000910
        /*0e80*/ 	.word	0x000000ff
        /*0e84*/ 	.word	0x000388b0
        /*0e88*/ 	.short	0x0100
        /*0e8a*/ 	.byte	0x08
	.zero		1


	//   ....[19]....
        /*0e8c*/ 	.word	0x00000920
        /*0e90*/ 	.word	0x000000ff
        /*0e94*/ 	.word	0x000388c0
        /*0e98*/ 	.short	0x0100
        /*0e9a*/ 	.byte	0x08
	.zero		1


	//   ....[20]....
        /*0e9c*/ 	.word	0x00000930
        /*0ea0*/ 	.word	0x000000ff
        /*0ea4*/ 	.word	0x000388b8
        /*0ea8*/ 	.short	0x0100
        /*0eaa*/ 	.byte	0x08
	.zero		1


	//   ....[21]....
        /*0eac*/ 	.word	0x00000940
        /*0eb0*/ 	.word	0x000000ff
        /*0eb4*/ 	.word	0x000388c8
        /*0eb8*/ 	.short	0x0100
        /*0eba*/ 	.byte	0x08
	.zero		1


	//   ....[22]....
        /*0ebc*/ 	.word	0x00003930
        /*0ec0*/ 	.word	0x00000000
        /*0ec4*/ 	.word	0x00038890
        /*0ec8*/ 	.short	0x010a
        /*0eca*/ 	.byte	0x3f
	.zero		1


	//   ....[23]....
        /*0ecc*/ 	.word	0x000070b0
        /*0ed0*/ 	.word	0x00000000
        /*0ed4*/ 	.word	0x00038890
        /*0ed8*/ 	.short	0x010a
        /*0eda*/ 	.byte	0x3f
	.zero		1


	//   ....[24]....
        /*0edc*/ 	.word	0x0000a4c0
        /*0ee0*/ 	.word	0x00000000
        /*0ee4*/ 	.word	0x00038890
        /*0ee8*/ 	.short	0x010a
        /*0eea*/ 	.byte	0x3f
	.zero		1


	//   ....[25]....
        /*0eec*/ 	.word	0x0000a920
        /*0ef0*/ 	.word	0x00000024
        /*0ef4*/ 	.word	0x00000000
        /*0ef8*/ 	.short	0x0101
        /*0efa*/ 	.byte	0x3f
	.zero		1


	//   ....[26]....
        /*0efc*/ 	.word	0x0000a960
        /*0f00*/ 	.word	0x00000000
        /*0f04*/ 	.word	0x000388b0
        /*0f08*/ 	.short	0x010a
        /*0f0a*/ 	.byte	0x3f
	.zero		1


	//   ....[27]....
        /*0f0c*/ 	.word	0x0000afb0
        /*0f10*/ 	.word	0x00000000
        /*0f14*/ 	.word	0x00000000
        /*0f18*/ 	.short	0x0101
        /*0f1a*/ 	.byte	0x3f
	.zero		1


	//   ....[28]....
        /*0f1c*/ 	.word	0x0000b760
        /*0f20*/ 	.word	0x00000012
        /*0f24*/ 	.word	0x00038800
        /*0f28*/ 	.short	0x010a
        /*0f2a*/ 	.byte	0x3f
	.zero		1


	//   ....[29]....
        /*0f2c*/ 	.word	0x0000b7b0
        /*0f30*/ 	.word	0x00000012
        /*0f34*/ 	.word	0x00038800
        /*0f38*/ 	.short	0x010a
        /*0f3a*/ 	.byte	0x3f
	.zero		1


	//   ....[30]....
        /*0f3c*/ 	.word	0x0000bfa0
        /*0f40*/ 	.word	0x00000012
        /*0f44*/ 	.word	0x00038800
        /*0f48*/ 	.short	0x010a
        /*0f4a*/ 	.byte	0x3f
	.zero		1


	//   ....[31]....
        /*0f4c*/ 	.word	0x0000f130
        /*0f50*/ 	.word	0x00000012
        /*0f54*/ 	.word	0x00038800
        /*0f58*/ 	.short	0x010a
        /*0f5a*/ 	.byte	0x3f
	.zero		1


	//   ....[32]....
        /*0f5c*/ 	.word	0x00012420
        /*0f60*/ 	.word	0x00000000
        /*0f64*/ 	.word	0x00038830
        /*0f68*/ 	.short	0x010a
        /*0f6a*/ 	.byte	0x3f
	.zero		1


	//   ....[33]....
        /*0f6c*/ 	.word	0x000124a0
        /*0f70*/ 	.word	0x00000000
        /*0f74*/ 	.word	0x00038830
        /*0f78*/ 	.short	0x010a
        /*0f7a*/ 	.byte	0x3f
	.zero		1


	//   ....[34]....
        /*0f7c*/ 	.word	0x00016770
        /*0f80*/ 	.word	0x00000000
        /*0f84*/ 	.word	0x00000000
        /*0f88*/ 	.short	0x0101
        /*0f8a*/ 	.byte	0x3f
	.zero		1


	//   ....[35]....
        /*0f8c*/ 	.word	0x00017790
        /*0f90*/ 	.word	0x0000000b
        /*0f94*/ 	.word	0x00038830
        /*0f98*/ 	.short	0x010a
        /*0f9a*/ 	.byte	0x3f
	.zero		1


	//   ....[36]....
        /*0f9c*/ 	.word	0x00017810
        /*0fa0*/ 	.word	0x0000000b
        /*0fa4*/ 	.word	0x00038830
        /*0fa8*/ 	.short	0x010a
        /*0faa*/ 	.byte	0x3f
	.zero		1


	//   ....[37]....
        /*0fac*/ 	.word	0x0001af30
        /*0fb0*/ 	.word	0x00000009
        /*0fb4*/ 	.word	0x00038850
        /*0fb8*/ 	.short	0x010a
        /*0fba*/ 	.byte	0x3f
	.zero		1


	//   ....[38]....
        /*0fbc*/ 	.word	0x0001af80
        /*0fc0*/ 	.word	0x00000009
        /*0fc4*/ 	.word	0x00038850
        /*0fc8*/ 	.short	0x010a
        /*0fca*/ 	.byte	0x3f
	.zero		1


	//   ....[39]....
        /*0fcc*/ 	.word	0x0001bf00
        /*0fd0*/ 	.word	0x000000a4
        /*0fd4*/ 	.word	0x00000000
        /*0fd8*/ 	.short	0x0101
        /*0fda*/ 	.byte	0x3f
	.zero		1


	//   ....[40]....
        /*0fdc*/ 	.word	0x0001c020
        /*0fe0*/ 	.word	0x00000009
        /*0fe4*/ 	.word	0x00000000
        /*0fe8*/ 	.short	0x0101
        /*0fea*/ 	.byte	0x3f
	.zero		1


	//   ....[41]....
        /*0fec*/ 	.word	0x0001ccb0
        /*0ff0*/ 	.word	0x00000000
        /*0ff4*/ 	.word	0x00038850
        /*0ff8*/ 	.short	0x010a
        /*0ffa*/ 	.byte	0x3f
	.zero		1


	//   ....[42]....
        /*0ffc*/ 	.word	0x0001cd50
        /*1000*/ 	.word	0x00000000
        /*1004*/ 	.word	0x00038850
        /*1008*/ 	.short	0x010a
        /*100a*/ 	.byte	0x3f
	.zero		1


	//   ....[43]....
        /*100c*/ 	.word	0x0001d1f0
        /*1010*/ 	.word	0x0000000c
        /*1014*/ 	.word	0x00000000
        /*1018*/ 	.short	0x0101
        /*101a*/ 	.byte	0x3f
	.zero		1


	//   ....[44]....
        /*101c*/ 	.word	0x0001f480
        /*1020*/ 	.word	0x00000000
        /*1024*/ 	.word	0x00000000
        /*1028*/ 	.short	0x0101
        /*102a*/ 	.byte	0x3f
	.zero		1


	//   ....[45]....
        /*102c*/ 	.word	0x00021ce0
        /*1030*/ 	.word	0x00000004
        /*1034*/ 	.word	0x00038820
        /*1038*/ 	.short	0x010a
        /*103a*/ 	.byte	0x3f
	.zero		1


	//   ....[46]....
        /*103c*/ 	.word	0x00021dc0
        /*1040*/ 	.word	0x00000006
        /*1044*/ 	.word	0x000388a0
        /*1048*/ 	.short	0x010a
        /*104a*/ 	.byte	0x3f
	.zero		1


	//   ....[47]....
        /*104c*/ 	.word	0x00022300
        /*1050*/ 	.word	0x00000006
        /*1054*/ 	.word	0x000388c0
        /*1058*/ 	.short	0x010a
        /*105a*/ 	.byte	0x3f
	.zero		1


	//   ....[48]....
        /*105c*/ 	.word	0x00022980
        /*1060*/ 	.word	0x00000006
        /*1064*/ 	.word	0x000388a0
        /*1068*/ 	.short	0x010a
        /*106a*/ 	.byte	0x3f
	.zero		1


	//   ....[49]....
        /*106c*/ 	.word	0x00022eb0
        /*1070*/ 	.word	0x00000006
        /*1074*/ 	.word	0x000388c0
        /*1078*/ 	.short	0x010a
        /*107a*/ 	.byte	0x3f
	.zero		1


	//   ....[50]....
        /*107c*/ 	.word	0x00023e00
        /*1080*/ 	.word	0x00000000
        /*1084*/ 	.word	0x00038840
        /*1088*/ 	.short	0x010a
        /*108a*/ 	.byte	0x3f
	.zero		1


	//   ....[51]....
        /*108c*/ 	.word	0x00024f10
        /*1090*/ 	.word	0x00000008
        /*1094*/ 	.word	0x00038800
        /*1098*/ 	.short	0x0107
        /*109a*/ 	.byte	0x3f
	.zero		1


	//   ....[52]....
        /*109c*/ 	.word	0x00025010
        /*10a0*/ 	.word	0x00000002
        /*10a4*/ 	.word	0x00038800
        /*10a8*/ 	.short	0x0101
        /*10aa*/ 	.byte	0x3f
	.zero		1


	//   ....[53]....
        /*10ac*/ 	.word	0x00025030
        /*10b0*/ 	.word	0x00000002
        /*10b4*/ 	.word	0x00038820
        /*10b8*/ 	.short	0x010a
        /*10ba*/ 	.byte	0x3f
	.zero		1


	//   ....[54]....
        /*10bc*/ 	.word	0x000253c0
        /*10c0*/ 	.word	0x00000003
        /*10c4*/ 	.word	0x00038840
        /*10c8*/ 	.short	0x010a
        /*10ca*/ 	.byte	0x3f
	.zero		1


	//   ....[55]....
        /*10cc*/ 	.word	0x00025980
        /*10d0*/ 	.word	0x00000002
        /*10d4*/ 	.word	0x00038860
        /*10d8*/ 	.short	0x010a
        /*10da*/ 	.byte	0x3f
	.zero		1


	//   ....[56]....
        /*10dc*/ 	.word	0x000262a0
        /*10e0*/ 	.word	0x00000003
        /*10e4*/ 	.word	0x00038840
        /*10e8*/ 	.short	0x010a
        /*10ea*/ 	.byte	0x3f
	.zero		1


	//   ....[57]....
        /*10ec*/ 	.word	0x00026860
        /*10f0*/ 	.word	0x00000002
        /*10f4*/ 	.word	0x00038860
        /*10f8*/ 	.short	0x010a
        /*10fa*/ 	.byte	0x3f
	.zero		1


	//   ....[58]....
        /*10fc*/ 	.word	0x000270d0
        /*1100*/ 	.word	0x00000003
        /*1104*/ 	.word	0x00038840
        /*1108*/ 	.short	0x010a
        /*110a*/ 	.byte	0x3f
	.zero		1


	//   ....[59]....
        /*110c*/ 	.word	0x00027680
        /*1110*/ 	.word	0x00000002
        /*1114*/ 	.word	0x00038860
        /*1118*/ 	.short	0x010a
        /*111a*/ 	.byte	0x3f
	.zero		1


	//   ....[60]....
        /*111c*/ 	.word	0x00027e70
        /*1120*/ 	.word	0x00000002
        /*1124*/ 	.word	0x00038860
        /*1128*/ 	.short	0x010a
        /*112a*/ 	.byte	0x3f
	.zero		1


	//   ....[61]....
        /*112c*/ 	.word	0x00028fc0
        /*1130*/ 	.word	0x00000000
        /*1134*/ 	.word	0x00038820
        /*1138*/ 	.short	0x010a
        /*113a*/ 	.byte	0x3f
	.zero		1


	//   ....[62]....
        /*113c*/ 	.word	0x00029170
        /*1140*/ 	.word	0x00000006
        /*1144*/ 	.word	0x00000000
        /*1148*/ 	.short	0x010a
        /*114a*/ 	.byte	0x3f
	.zero		1


	//   ....[63]....
        /*114c*/ 	.word	0x000291e0
        /*1150*/ 	.word	0x00000007
        /*1154*/ 	.word	0x00000000
        /*1158*/ 	.short	0x010a
        /*115a*/ 	.byte	0x3f
	.zero		1


	//   ....[64]....
        /*115c*/ 	.word	0x00029250
        /*1160*/ 	.word	0x00000004
        /*1164*/ 	.word	0x00000000
        /*1168*/ 	.short	0x010a
        /*116a*/ 	.byte	0x3f
	.zero		1


	//   ....[65]....
        /*116c*/ 	.word	0x00029280
        /*1170*/ 	.word	0x00000003
        /*1174*/ 	.word	0x00000000
        /*1178*/ 	.short	0x010a
        /*117a*/ 	.byte	0x3f
	.zero		1


	//   ....[66]....
        /*117c*/ 	.word	0x000292e0
        /*1180*/ 	.word	0x00000000
        /*1184*/ 	.word	0x00038890
        /*1188*/ 	.short	0x010a
        /*118a*/ 	.byte	0x3f
	.zero		1


	//   ....[67]....
        /*118c*/ 	.word	0x00029330
        /*1190*/ 	.word	0x00000000
        /*1194*/ 	.word	0x00038890
        /*1198*/ 	.short	0x010a
        /*119a*/ 	.byte	0x3f
	.zero		1


	//   ....[68]....
        /*119c*/ 	.word	0x00029380
        /*11a0*/ 	.word	0x00000000
        /*11a4*/ 	.word	0x00038890
        /*11a8*/ 	.short	0x010a
        /*11aa*/ 	.byte	0x3f
	.zero		1


	//   ....[69]....
        /*11ac*/ 	.word	0x000293d0
        /*11b0*/ 	.word	0x00000000
        /*11b4*/ 	.word	0x000388b0
        /*11b8*/ 	.short	0x010a
        /*11ba*/ 	.byte	0x3f
	.zero		1


	//   ....[70]....
        /*11bc*/ 	.word	0x000295e0
        /*11c0*/ 	.word	0x00000012
        /*11c4*/ 	.word	0x00038800
        /*11c8*/ 	.short	0x010a
        /*11ca*/ 	.byte	0x3f
	.zero		1


	//   ....[71]....
        /*11cc*/ 	.word	0x00029800
        /*11d0*/ 	.word	0x00000012
        /*11d4*/ 	.word	0x00038800
        /*11d8*/ 	.short	0x010a
        /*11da*/ 	.byte	0x3f
	.zero		1


	//   ....[72]....
        /*11dc*/ 	.word	0x00029850
        /*11e0*/ 	.word	0x00000000
        /*11e4*/ 	.word	0x00038830
        /*11e8*/ 	.short	0x010a
        /*11ea*/ 	.byte	0x3f
	.zero		1


	//   ....[73]....
        /*11ec*/ 	.word	0x000298a0
        /*11f0*/ 	.word	0x0000000b
        /*11f4*/ 	.word	0x00038830
        /*11f8*/ 	.short	0x010a
        /*11fa*/ 	.byte	0x3f
	.zero		1


	//   ....[74]....
        /*11fc*/ 	.word	0x000298f0
        /*1200*/ 	.word	0x00000009
        /*1204*/ 	.word	0x00038850
        /*1208*/ 	.short	0x010a
        /*120a*/ 	.byte	0x3f
	.zero		1


	//   ....[75]....
        /*120c*/ 	.word	0x00029940
        /*1210*/ 	.word	0x00000000
        /*1214*/ 	.word	0x00038850
        /*1218*/ 	.short	0x010a
        /*121a*/ 	.byte	0x3f
	.zero		1


	//   ....[76]....
        /*121c*/ 	.word	0x00029b00
        /*1220*/ 	.word	0x00000003
        /*1224*/ 	.word	0x00038820
        /*1228*/ 	.short	0x010a
        /*122a*/ 	.byte	0x3f
	.zero		1


	//   ....[77]....
        /*122c*/ 	.word	0x00029b50
        /*1230*/ 	.word	0x00000006
        /*1234*/ 	.word	0x000388a0
        /*1238*/ 	.short	0x010a
        /*123a*/ 	.byte	0x3f
	.zero		1


	//   ....[78]....
        /*123c*/ 	.word	0x00029ba0
        /*1240*/ 	.word	0x00000006
        /*1244*/ 	.word	0x000388c0
        /*1248*/ 	.short	0x010a
        /*124a*/ 	.byte	0x3f
	.zero		1


	//   ....[79]....
        /*124c*/ 	.word	0x00029bf0
        /*1250*/ 	.word	0x00000006
        /*1254*/ 	.word	0x000388a0
        /*1258*/ 	.short	0x010a
        /*125a*/ 	.byte	0x3f
	.zero		1


	//   ....[80]....
        /*125c*/ 	.word	0x00029c40
        /*1260*/ 	.word	0x00000006
        /*1264*/ 	.word	0x000388c0
        /*1268*/ 	.short	0x010a
        /*126a*/ 	.byte	0x3f
	.zero		1


	//   ....[81]....
        /*126c*/ 	.word	0x00029de0
        /*1270*/ 	.word	0x00000000
        /*1274*/ 	.word	0x00038840
        /*1278*/ 	.short	0x010a
        /*127a*/ 	.byte	0x3f
	.zero		1


	//   ....[82]....
        /*127c*/ 	.word	0x0002aa50
        /*1280*/ 	.word	0x00000002
        /*1284*/ 	.word	0x00038820
        /*1288*/ 	.short	0x010a
        /*128a*/ 	.byte	0x3f
	.zero		1


	//   ....[83]....
        /*128c*/ 	.word	0x0002aaa0
        /*1290*/ 	.word	0x00000003
        /*1294*/ 	.word	0x00038840
        /*1298*/ 	.short	0x010a
        /*129a*/ 	.byte	0x3f
	.zero		1


	//   ....[84]....
        /*129c*/ 	.word	0x0002aaf0
        /*12a0*/ 	.word	0x00000002
        /*12a4*/ 	.word	0x00038860
        /*12a8*/ 	.short	0x010a
        /*12aa*/ 	.byte	0x3f
	.zero		1


	//   ....[85]....
        /*12ac*/ 	.word	0x0002ab40
        /*12b0*/ 	.word	0x00000003
        /*12b4*/ 	.word	0x00038840
        /*12b8*/ 	.short	0x010a
        /*12ba*/ 	.byte	0x3f
	.zero		1


	//   ....[86]....
        /*12bc*/ 	.word	0x0002ab90
        /*12c0*/ 	.word	0x00000002
        /*12c4*/ 	.word	0x00038860
        /*12c8*/ 	.short	0x010a
        /*12ca*/ 	.byte	0x3f
	.zero		1


	//   ....[87]....
        /*12cc*/ 	.word	0x0002abe0
        /*12d0*/ 	.word	0x00000003
        /*12d4*/ 	.word	0x00038840
        /*12d8*/ 	.short	0x010a
        /*12da*/ 	.byte	0x3f
	.zero		1


	//   ....[88]....
        /*12dc*/ 	.word	0x0002ac30
        /*12e0*/ 	.word	0x00000002
        /*12e4*/ 	.word	0x00038860
        /*12e8*/ 	.short	0x010a
        /*12ea*/ 	.byte	0x3f
	.zero		1


	//   ....[89]....
        /*12ec*/ 	.word	0x0002ac80
        /*12f0*/ 	.word	0x00000002
        /*12f4*/ 	.word	0x00038860
        /*12f8*/ 	.short	0x010a
        /*12fa*/ 	.byte	0x3f
	.zero		1


	//   ....[90]....
        /*12fc*/ 	.word	0x0002b710
        /*1300*/ 	.word	0x00000000
        /*1304*/ 	.word	0x00038820
        /*1308*/ 	.short	0x010a
        /*130a*/ 	.byte	0x3f
	.zero		1


	//   ....[91]....
        /*130c*/ 	.word	0x0002b8b0
        /*1310*/ 	.word	0x00000006
        /*1314*/ 	.word	0x00000000
        /*1318*/ 	.short	0x010a
        /*131a*/ 	.byte	0x3f
	.zero		1


	//   ....[92]....
        /*131c*/ 	.word	0x0002b900
        /*1320*/ 	.word	0x00000007
        /*1324*/ 	.word	0x00000000
        /*1328*/ 	.short	0x010a
        /*132a*/ 	.byte	0x3f
	.zero		1


	//   ....[93]....
        /*132c*/ 	.word	0x0002b950
        /*1330*/ 	.word	0x00000004
        /*1334*/ 	.word	0x00000000
        /*1338*/ 	.short	0x010a
        /*133a*/ 	.byte	0x3f
	.zero		1


	//----- nvinfo : EIATTR_NUM_MBARRIERS
	.align		4
.L_451:
        /*133c*/ 	.byte	0x03, 0x38
        /*133e*/ 	.short	0x0016


	//----- nvinfo : EIATTR_EXIT_INSTR_OFFSETS
	.align		4
        /*1340*/ 	.byte	0x04, 0x1c
        /*1342*/ 	.short	(.L_453 - .L_452)


	//   ....[0]....
.L_452:
        /*1344*/ 	.word	0x000292d0


	//----- nvinfo : EIATTR_MAX_THREADS
	.align		4
.L_453:
        /*1348*/ 	.byte	0x04, 0x05
        /*134a*/ 	.short	(.L_455 - .L_454)
.L_454:
        /*134c*/ 	.word	0x00000180
        /*1350*/ 	.word	0x00000001
        /*1354*/ 	.word	0x00000001


	//----- nvinfo : EIATTR_CRS_STACK_SIZE
	.align		4
.L_455:
        /*1358*/ 	.byte	0x04, 0x1e
        /*135a*/ 	.short	(.L_457 - .L_456)
.L_456:
        /*135c*/ 	.word	0x00000000


	//----- nvinfo : EIATTR_CBANK_PARAM_SIZE
	.align		4
.L_457:
        /*1360*/ 	.byte	0x03, 0x19
        /*1362*/ 	.short	0x0af0


	//----- nvinfo : EIATTR_PARAM_CBANK
	.align		4
        /*1364*/ 	.byte	0x04, 0x0a
        /*1366*/ 	.short	(.L_459 - .L_458)
	.align		4
.L_458:
        /*1368*/ 	.word	index@(.nv.constant0._ZN7cutlass13device_kernelIN5flash11enable_sm90INS1_16FlashAttnFwdSm90INS1_25CollectiveMainloopFwdSm90ILi2EN4cute5tupleIJNS5_1CILi1EEES8_S8_EEENS6_IJNS7_ILi128EEENS7_ILi80EEENS7_ILi256EEEEEELi256ENS_10bfloat16_tEfNS_4arch4Sm90ELb0ELb0ELb1ELb1ELb0ELb1ELb0ELb1ELb1ELb1ELb0ELb0EEENS1_21CollectiveEpilogueFwdINS6_IJSA_SC_SB_EEES9_SE_SG_Li256ELb1ELb1ELb0ELb0EEENS1_36VarlenDynamicPersistentTileSchedulerILi128ELi80ELi256ELi128ELb0ELb1ELb1ELb0ELb1ELb1EEEEEEEEEvNT_6ParamsE)
        /*136c*/ 	.short	0x0210
        /*136e*/ 	.short	0x0af0


	//----- nvinfo : EIATTR_SW_WAR
	.align		4
.L_459:
        /*1370*/ 	.byte	0x04, 0x36
        /*1372*/ 	.short	(.L_461 - .L_460)
.L_460:
        /*1374*/ 	.word	0x00000008
.L_461:


//--------------------- .nv.info._ZN7cutlass13device_kernelIN5flash11enable_sm90INS1_16FlashAttnFwdSm90INS1_25CollectiveMainloopFwdSm90ILi2EN4cute5tupleIJNS5_1CILi1EEES8_S8_EEENS6_IJNS7_ILi128EEENS7_ILi64EEENS7_ILi256EEEEEELi256ENS_10bfloat16_tEfNS_4arch4Sm90ELb0ELb1ELb1ELb0ELb0ELb0ELb0ELb1ELb1ELb1ELb0ELb0EEENS1_21CollectiveEpilogueFwdINS6_IJSA_SC_SB_EEES9_SE_SG_Li256ELb0ELb1ELb0ELb0EEENS1_30DynamicPersistentTileSchedulerILi256ELi128ELb0ELb1ELb1EEEEEEEEEvNT_6ParamsE --------------------------
	.section	.nv.info._ZN7cutlass13device_kernelIN5flash11enable_sm90INS1_16FlashAttnFwdSm90INS1_25CollectiveMainloopFwdSm90ILi2EN4cute5tupleIJNS5_1CILi1EEES8_S8_EEENS6_IJNS7_ILi128EEENS7_ILi64EEENS7_ILi256EEEEEELi256ENS_10bfloat16_tEfNS_4arch4Sm90ELb0ELb1ELb1ELb0ELb0ELb0ELb0ELb1ELb1ELb1ELb0ELb0EEENS1_21CollectiveEpilogueFwdINS6_IJSA_SC_SB_EEES9_SE_SG_Li256ELb0ELb1ELb0ELb0EEENS1_30DynamicPersistentTileSchedulerILi256ELi128ELb0ELb1ELb1EEEEEEEEEvNT_6ParamsE,"",@"SHT_CUDA_INFO"
	.sectionflags	@""
	.align	4


	//----- nvinfo : EIATTR_CUDA_API_VERSION
	.align		4
        /*0000*/ 	.byte	0x04, 0x37
        /*0002*/ 	.short	(.L_463 - .L_462)
.L_462:
        /*0004*/ 	.word	0x00000082


	//----- nvinfo : EIATTR_KPARAM_INFO
	.align		4
.L_463:
        /*0008*/ 	.byte	0x04, 0x17
        /*000a*/ 	.short	(.L_465 - .L_464)
.L_464:
        /*000c*/ 	.word	0x00000000
        /*0010*/ 	.short	0x0000
        /*0012*/ 	.short	0x0070
        /*0014*/ 	.byte	0x00, 0xf0, 0x01, 0x2a


	//----- nvinfo : EIATTR_SPARSE_MMA_MASK
	.align		4
.L_465:
        /*0018*/ 	.byte	0x03, 0x50
        /*001a*/ 	.short	0x0000


	//----- nvinfo : EIATTR_MAXREG_COUNT
	.align		4
        /*001c*/ 	.byte	0x03, 0x1b
        /*001e*/ 	.short	0x00a8


	//----- nvinfo : EIATTR_NUM_BARRIERS
	.align		4
        /*0020*/ 	.byte	0x02, 0x4c
        /*0022*/ 	.byte	0x09
	.zero		1


	//----- nvinfo : EIATTR_EXTERNS
	.align		4
        /*0024*/ 	.byte	0x04, 0x0f
        /*0026*/ 	.short	(.L_467 - .L_466)


	//   ....[0]....
	.align		4
.L_466:
        /*0028*/ 	.word	index@(__assertfail)


	//----- nvinfo : EIATTR_ANNOTATIONS
	.align		4
.L_467:
        /*002c*/ 	.byte	0x04, 0x55
        /*002e*/ 	.short	(.L_469 - .L_468)


	//   ....[0]....
.L_468:
        /* <DEDUP_REMOVED lines=26> */


	//----- nvinfo : EIATTR_MERCURY_ISA_VERSION
	.align		4
.L_469:
        /*01b8*/ 	.byte	0x03, 0x5f
        /*01ba*/ 	.short	0x0101


	//----- nvinfo : EIATTR_INT_WARP_WIDE_INSTR_OFFSETS
	.align		4
        /*01bc*/ 	.byte	0x04, 0x31
        /*01be*/ 	.short	(.L_471 - .L_470)


	//   ....[0]....
.L_470:
        /*01c0*/ 	.word	0x00000130


	//   ....[1]....
        /*01c4*/ 	.word	0x00000170


	//   ....[2]....
        /*01c8*/ 	.word	0x000001e0


	//   ....[3]....
        /*01cc*/ 	.word	0x00010ea0


	//   ....[4]....
        /*01d0*/ 	.word	0x00010f40


	//   ....[5]....
        /*01d4*/ 	.word	0x000151a0


	//   ....[6]....
        /*01d8*/ 	.word	0x00015240


	//----- nvinfo : EIATTR_COOP_GROUP_MASK_REGIDS
	.align		4
.L_471:
        /*01dc*/ 	.byte	0x04, 0x29
        /*01de*/ 	.short	(.L_473 - .L_472)


	//   ....[0]....
.L_472:
        /*01e0*/ 	.word	0xffffffff


	//   ....[1]....
        /*01e4*/ 	.word	0xffffffff


	//   ....[2]....
        /*01e8*/ 	.word	0xffffffff


	//   ....[3]....
        /*01ec*/ 	.word	0xffffffff


	//   ....[4]....
        /*01f0*/ 	.word	0xffffffff


	//   ....[5]....
        /*01f4*/ 	.word	0xffffffff


	//   ....[6]....
        /*01f8*/ 	.word	0xffffffff


	//   ....[7]....
        /*01fc*/ 	.word	0xffffffff


	//   ....[8]....
        /*0200*/ 	.word	0xffffffff


	//   ....[9]....
        /*0204*/ 	.word	0xffffffff


	//   ....[10]....
        /*0208*/ 	.word	0xffffffff


	//   ....[11]....
        /*020c*/ 	.word	0xffffffff


	//   ....[12]....
        /*0210*/ 	.word	0xffffffff


	//   ....[13]....
        /*0214*/ 	.word	0xffffffff


	//   ....[14]....
        /*0218*/ 	.word	0xffffffff


	//   ....[15]....
        /*021c*/ 	.word	0xffffffff


	//   ....[16]....
        /*0220*/ 	.word	0xffffffff


	//   ....[17]....
        /*0224*/ 	.word	0xffffffff


	//   ....[18]....
        /*0228*/ 	.word	0xffffffff


	//   ....[19]....
        /*022c*/ 	.word	0xffffffff


	//   ....[20]....
        /*0230*/ 	.word	0xffffffff


	//   ....[21]....
        /*0234*/ 	.word	0xffffffff


	//   ....[22]....
        /*0238*/ 	.word	0xffffffff


	//   ....[23]....
        /*023c*/ 	.word	0xffffffff


	//   ....[24]....
        /*0240*/ 	.word	0xffffffff


	//   ....[25]....
        /*0244*/ 	.word	0xffffffff


	//   ....[26]....
        /*0248*/ 	.word	0xffffffff


	//   ....[27]....
        /*024c*/ 	.word	0xffffffff


	//   ....[28]....
        /*0250*/ 	.word	0xffffffff


	//   ....[29]....
        /*0254*/ 	.word	0xffffffff


	//   ....[30]....
        /*0258*/ 	.word	0xffffffff


	//   ....[31]....
        /*025c*/ 	.word	0xffffffff


	//   ....[32]....
        /*0260*/ 	.word	0xffffffff


	//   ....[33]....
        /*0264*/ 	.word	0xffffffff


	//   ....[34]....
        /*0268*/ 	.word	0xffffffff


	//   ....[35]....
        /*026c*/ 	.word	0xffffffff


	//   ....[36]....
        /*0270*/ 	.word	0xffffffff


	//   ....[37]....
        /*0274*/ 	.word	0xffffffff


	//   ....[38]....
        /*0278*/ 	.word	0xffffffff


	//   ....[39]....
        /*027c*/ 	.word	0xffffffff


	//   ....[40]....
        /*0280*/ 	.word	0xffffffff


	//   ....[41]....
        /*0284*/ 	.word	0xffffffff


	//   ....[42]....
        /*0288*/ 	.word	0xffffffff


	//   ....[43]....
        /*028c*/ 	.word	0xffffffff


	//   ....[44]....
        /*0290*/ 	.word	0xffffffff


	//   ....[45]....
        /*0294*/ 	.word	0xffffffff


	//   ....[46]....
        /*0298*/ 	.word	0xffffffff


	//   ....[47]....
        /*029c*/ 	.word	0xffffffff


	//   ....[48]....
        /*02a0*/ 	.word	0xffffffff


	//   ....[49]....
        /*02a4*/ 	.word	0xffffffff


	//   ....[50]....
        /*02a8*/ 	.word	0xffffffff


	//   ....[51]....
        /*02ac*/ 	.word	0xffffffff


	//   ....[52]....
        /*02b0*/ 	.word	0xffffffff


	//   ....[53]....
        /*02b4*/ 	.word	0xffffffff


	//   ....[54]....
        /*02b8*/ 	.word	0xffffffff


	//   ....[55]....
        /*02bc*/ 	.word	0xffffffff


	//   ....[56]....
        /*02c0*/ 	.word	0xffffffff


	//   ....[57]....
        /*02c4*/ 	.word	0xffffffff


	//   ....[58]....
        /*02c8*/ 	.word	0xffffffff


	//   ....[59]....
        /*02cc*/ 	.word	0xffffffff


	//   ....[60]....
        /*02d0*/ 	.word	0xffffffff


	//   ....[61]....
        /*02d4*/ 	.word	0xffffffff


	//   ....[62]....
        /*02d8*/ 	.word	0xffffffff


	//   ....[63]....
        /*02dc*/ 	.word	0xffffffff


	//   ....[64]....
        /*02e0*/ 	.word	0xffffffff


	//   ....[65]....
        /*02e4*/ 	.word	0xffffffff


	//   ....[66]....
        /*02e8*/ 	.word	0xffffffff


	//   ....[67]....
        /*02ec*/ 	.word	0xffffffff


	//   ....[68]....
        /*02f0*/ 	.word	0xffffffff


	//   ....[69]....
        /*02f4*/ 	.word	0xffffffff


	//   ....[70]....
        /*02f8*/ 	.word	0xffffffff


	//   ....[71]....
        /*02fc*/ 	.word	0xffffffff


	//   ....[72]....
        /*0300*/ 	.word	0xffffffff


	//   ....[73]....
        /*0304*/ 	.word	0xffffffff


	//   ....[74]....
        /*0308*/ 	.word	0x0500000f


	//   ....[75]....
        /*030c*/ 	.word	0x0500000f


	//   ....[76]....
        /*0310*/ 	.word	0x0500000f


	//   ....[77]....
        /*0314*/ 	.word	0x0500000f


	//   ....[78]....
        /*0318*/ 	.word	0x0500000f


	//   ....[79]....
        /*031c*/ 	.word	0x0500000f


	//   ....[80]....
        /*0320*/ 	.word	0x0500000f


	//   ....[81]....
        /*0324*/ 	.word	0x0500000f


	//   ....[82]....
        /*0328*/ 	.word	0x0500000f


	//   ....[83]....
        /*032c*/ 	.word	0x0500000f


	//   ....[84]....
        /*0330*/ 	.word	0x0500000f


	//   ....[85]....
        /*0334*/ 	.word	0x0500000f


	//   ....[86]....
        /*0338*/ 	.word	0x0500000f


	//   ....[87]....
        /*033c*/ 	.word	0x0500000f


	//   ....[88]....
        /*0340*/ 	.word	0x0500000f


	//   ....[89]....
        /*0344*/ 	.word	0x0500000f


	//   ....[90]....
        /*0348*/ 	.word	0x0500000f


	//   ....[91]....
        /*034c*/ 	.word	0x0500000f


	//   ....[92]....
        /*0350*/ 	.word	0x0500000f


	//----- nvinfo : EIATTR_COOP_GROUP_INSTR_OFFSETS
	.align		4
.L_473:
        /*0354*/ 	.byte	0x04, 0x28
        /*0356*/ 	.short	(.L_475 - .L_474)


	//   ....[0]....
.L_474:
        /*0358*/ 	.word	0x00000060


	//   ....[1]....
        /*035c*/ 	.word	0x00000140


	//   ....[2]....
        /*0360*/ 	.word	0x00000190


	//   ....[3]....
        /*0364*/ 	.word	0x000003c0


	//   ....[4]....
        /*0368*/ 	.word	0x00000520


	//   ....[5]....
        /*036c*/ 	.word	0x00000640


	//   ....[6]....
        /*0370*/ 	.word	0x000007a0


	//   ....[7]....
        /*0374*/ 	.word	0x00001a50


	//   ....[8]....
        /*0378*/ 	.word	0x00002570


	//   ....[9]....
        /*037c*/ 	.word	0x00002e30


	//   ....[10]....
        /*0380*/ 	.word	0x000037b0


	//   ....[11]....
        /*0384*/ 	.word	0x000038c0


	//   ....[12]....
        /*0388*/ 	.word	0x00003c60


	//   ....[13]....
        /*038c*/ 	.word	0x00003cf0


	//   ....[14]....
        /*0390*/ 	.word	0x00005cd0


	//   ....[15]....
        /*0394*/ 	.word	0x00006150


	//   ....[16]....
        /*0398*/ 	.word	0x00006850


	//   ....[17]....
        /*039c*/ 	.word	0x00006950


	//   ....[18]....
        /*03a0*/ 	.word	0x00006c90


	//   ....[19]....
        /*03a4*/ 	.word	0x00006d50


	//   ....[20]....
        /*03a8*/ 	.word	0x00008d80


	//   ....[21]....
        /*03ac*/ 	.word	0x00008e40


	//   ....[22]....
        /*03b0*/ 	.word	0x00009090


	//   ....[23]....
        /*03b4*/ 	.word	0x000090e0


	//   ....[24]....
        /*03b8*/ 	.word	0x0000aad0


	//   ....[25]....
        /*03bc*/ 	.word	0x0000b0d0


	//   ....[26]....
        /*03c0*/ 	.word	0x0000b7b0


	//   ....[27]....
        /*03c4*/ 	.word	0x0000b8b0


	//   ....[28]....
        /*03c8*/ 	.word	0x0000bc40


	//   ....[29]....
        /*03cc*/ 	.word	0x0000bcc0


	//   ....[30]....
        /*03d0*/ 	.word	0x0000cca0


	//   ....[31]....
        /*03d4*/ 	.word	0x0000cce0


	//   ....[32]....
        /*03d8*/ 	.word	0x0000ce20


	//   ....[33]....
        /*03dc*/ 	.word	0x0000ce40


	//   ....[34]....
        /*03e0*/ 	.word	0x0000ea00


	//   ....[35]....
        /*03e4*/ 	.word	0x0000ea30


	//   ....[36]....
        /*03e8*/ 	.word	0x0000eb20


	//   ....[37]....
        /*03ec*/ 	.word	0x0000eb50


	//   ....[38]....
        /*03f0*/ 	.word	0x0000f0f0


	//   ....[39]....
        /*03f4*/ 	.word	0x0000f130


	//   ....[40]....
        /*03f8*/ 	.word	0x0000f280


	//   ....[41]....
        /*03fc*/ 	.word	0x0000f2a0


	//   ....[42]....
        /*0400*/ 	.word	0x0000f3f0


	//   ....[43]....
        /*0404*/ 	.word	0x0000f410


	//   ....[44]....
        /*0408*/ 	.word	0x0000f570


	//   ....[45]....
        /*040c*/ 	.word	0x0000f590


	//   ....[46]....
        /*0410*/ 	.word	0x0000fd40


	//   ....[47]....
        /*0414*/ 	.word	0x0000fd60


	//   ....[48]....
        /*0418*/ 	.word	0x0000feb0


	//   ....[49]....
        /*041c*/ 	.word	0x0000fed0


	//   ....[50]....
        /*0420*/ 	.word	0x00010020


	//   ....[51]....
        /*0424*/ 	.word	0x00010040


	//   ....[52]....
        /*0428*/ 	.word	0x000101a0


	//   ....[53]....
        /*042c*/ 	.word	0x000101c0


	//   ....[54]....
        /*0430*/ 	.word	0x000103d0


	//   ....[55]....
        /*0434*/ 	.word	0x000114c0


	//   ....[56]....
        /*0438*/ 	.word	0x00011fd0


	//   ....[57]....
        /*043c*/ 	.word	0x00012010


	//   ....[58]....
        /*0440*/ 	.word	0x00012030


	//   ....[59]....
        /*0444*/ 	.word	0x000120f0


	//   ....[60]....
        /*0448*/ 	.word	0x00012110


	//   ....[61]....
        /*044c*/ 	.word	0x000121c0


	//   ....[62]....
        /*0450*/ 	.word	0x000121e0


	//   ....[63]....
        /*0454*/ 	.word	0x00012290


	//   ....[64]....
        /*0458*/ 	.word	0x000122b0


	//   ....[65]....
        /*045c*/ 	.word	0x00012360


	//   ....[66]....
        /*0460*/ 	.word	0x00012380


	//   ....[67]....
        /*0464*/ 	.word	0x00012430


	//   ....[68]....
        /*0468*/ 	.word	0x00012450


	//   ....[69]....
        /*046c*/ 	.word	0x00012500


	//   ....[70]....
        /*0470*/ 	.word	0x00012520


	//   ....[71]....
        /*0474*/ 	.word	0x000125c0


	//   ....[72]....
        /*0478*/ 	.word	0x00015970


	//   ....[73]....
        /*047c*/ 	.word	0x00015b60


	//   ....[74]....
        /*0480*/ 	.word	0x000161b0


	//   ....[75]....
        /*0484*/ 	.word	0x00016310


	//   ....[76]....
        /*0488*/ 	.word	0x00016360


	//   ....[77]....
        /*048c*/ 	.word	0x000164e0


	//   ....[78]....
        /*0490*/ 	.word	0x00016530


	//   ....[79]....
        /*0494*/ 	.word	0x00016660


	//   ....[80]....
        /*0498*/ 	.word	0x000166d0


	//   ....[81]....
        /*049c*/ 	.word	0x00016800


	//   ....[82]....
        /*04a0*/ 	.word	0x00016870


	//   ....[83]....
        /*04a4*/ 	.word	0x000169a0


	//   ....[84]....
        /*04a8*/ 	.word	0x00016a10


	//   ....[85]....
        /*04ac*/ 	.word	0x00016b40


	//   ....[86]....
        /*04b0*/ 	.word	0x00016bb0


	//   ....[87]....
        /*04b4*/ 	.word	0x00016ce0


	//   ....[88]....
        /*04b8*/ 	.word	0x00016d50


	//   ....[89]....
        /*04bc*/ 	.word	0x00016e80


	//   ....[90]....
        /*04c0*/ 	.word	0x00016ed0


	//   ....[91]....
        /*04c4*/ 	.word	0x000171f0


	//   ....[92]....
        /*04c8*/ 	.word	0x00017310


	//----- nvinfo : EIATTR_REG_RECONFIG
	.align		4
.L_475:
        /*04cc*/ 	.byte	0x01, 0x54
	.zero		2


	//----- nvinfo : EIATTR_SYSCALL_OFFSETS
	.align		4
        /*04d0*/ 	.byte	0x04, 0x46
        /*04d2*/ 	.short	(.L_477 - .L_476)


	//   ....[0]....
.L_476:
        /*04d4*/ 	.word	0x00001c30


	//   ....[1]....
        /*04d8*/ 	.word	0x000110b0


	//   ....[2]....
        /*04dc*/ 	.word	0x00011200


	//   ....[3]....
        /*04e0*/ 	.word	0x000112f0


	//   ....[4]....
        /*04e4*/ 	.word	0x00011ba0


	//----- nvinfo : EIATTR_MBARRIER_INSTR_OFFSETS
	.align		4
.L_477:
        /*04e8*/ 	.byte	0x04, 0x39
        /*04ea*/ 	.short	(.L_479 - .L_478)


	//   ....[0]....
.L_478:
        /*04ec*/ 	.word	0x00000270
        /*04f0*/ 	.word	0x000000ff
        /*04f4*/ 	.word	0x00030800
        /*04f8*/ 	.short	0x0100
        /*04fa*/ 	.byte	0x08
	.zero		1


	//   ....[1]....
        /*04fc*/ 	.word	0x00000280
        /*0500*/ 	.word	0x000000ff
        /*0504*/ 	.word	0x00030820
        /*0508*/ 	.short	0x0100
        /*050a*/ 	.byte	0x08
	.zero		1


	//   ....[2]....
        /*050c*/ 	.word	0x00000370
        /*0510*/ 	.word	0x000000ff
        /*0514*/ 	.word	0x00030830
        /*0518*/ 	.short	0x0100
        /*051a*/ 	.byte	0x08
	.zero		1


	//   ....[3]....
        /*051c*/ 	.word	0x00000380
        /*0520*/ 	.word	0x000000ff
        /*0524*/ 	.word	0x00030840
        /*0528*/ 	.short	0x0100
        /*052a*/ 	.byte	0x08
	.zero		1


	//   ....[4]....
        /*052c*/ 	.word	0x00000390
        /*0530*/ 	.word	0x000000ff
        /*0534*/ 	.word	0x00030838
        /*0538*/ 	.short	0x0100
        /*053a*/ 	.byte	0x08
	.zero		1


	//   ....[5]....
        /*053c*/ 	.word	0x000003a0
        /*0540*/ 	.word	0x000000ff
        /*0544*/ 	.word	0x00030848
        /*0548*/ 	.short	0x0100
        /*054a*/ 	.byte	0x08
	.zero		1


	//   ....[6]....
        /*054c*/ 	.word	0x000004d0
        /*0550*/ 	.word	0x000000ff
        /*0554*/ 	.word	0x00030850
        /*0558*/ 	.short	0x0100
        /*055a*/ 	.byte	0x08
	.zero		1


	//   ....[7]....
        /*055c*/ 	.word	0x000004e0
        /*0560*/ 	.word	0x000000ff
        /*0564*/ 	.word	0x00030860
        /*0568*/ 	.short	0x0100
        /*056a*/ 	.byte	0x08
	.zero		1


	//   ....[8]....
        /*056c*/ 	.word	0x000004f0
        /*0570*/ 	.word	0x000000ff
        /*0574*/ 	.word	0x00030858
        /*0578*/ 	.short	0x0100
        /*057a*/ 	.byte	0x08
	.zero		1


	//   ....[9]....
        /*057c*/ 	.word	0x00000500
        /*0580*/ 	.word	0x000000ff
        /*0584*/ 	.word	0x00030868
        /*0588*/ 	.short	0x0100
        /*058a*/ 	.byte	0x08
	.zero		1


	//   ....[10]....
        /*058c*/ 	.word	0x000005f0
        /*0590*/ 	.word	0x000000ff
        /*0594*/ 	.word	0x00030870
        /*0598*/ 	.short	0x0100
        /*059a*/ 	.byte	0x06
	.zero		1


	//   ....[11]....
        /*059c*/ 	.word	0x00000600
        /*05a0*/ 	.word	0x000000ff
        /*05a4*/ 	.word	0x00030880
        /*05a8*/ 	.short	0x0100
        /*05aa*/ 	.byte	0x06
	.zero		1


	//   ....[12]....
        /*05ac*/ 	.word	0x00000610
        /*05b0*/ 	.word	0x000000ff
        /*05b4*/ 	.word	0x00030878
        /*05b8*/ 	.short	0x0100
        /*05ba*/ 	.byte	0x06
	.zero		1


	//   ....[13]....
        /*05bc*/ 	.word	0x00000620
        /*05c0*/ 	.word	0x000000ff
        /*05c4*/ 	.word	0x00030888
        /*05c8*/ 	.short	0x0100
        /*05ca*/ 	.byte	0x06
	.zero		1


	//   ....[14]....
        /*05cc*/ 	.word	0x00000750
        /*05d0*/ 	.word	0x000000ff
        /*05d4*/ 	.word	0x00030890
        /*05d8*/ 	.short	0x0100
        /*05da*/ 	.byte	0x08
	.zero		1


	//   ....[15]....
        /*05dc*/ 	.word	0x00000760
        /*05e0*/ 	.word	0x000000ff
        /*05e4*/ 	.word	0x000308a0
        /*05e8*/ 	.short	0x0100
        /*05ea*/ 	.byte	0x08
	.zero		1


	//   ....[16]....
        /*05ec*/ 	.word	0x00000770
        /*05f0*/ 	.word	0x000000ff
        /*05f4*/ 	.word	0x00030898
        /*05f8*/ 	.short	0x0100
        /*05fa*/ 	.byte	0x08
	.zero		1


	//   ....[17]....
        /*05fc*/ 	.word	0x00000780
        /*0600*/ 	.word	0x000000ff
        /*0604*/ 	.word	0x000308a8
        /*0608*/ 	.short	0x0100
        /*060a*/ 	.byte	0x08
	.zero		1


	//   ....[18]....
        /*060c*/ 	.word	0x000008b0
        /*0610*/ 	.word	0x000000ff
        /*0614*/ 	.word	0x000308b0
        /*0618*/ 	.short	0x0100
        /*061a*/ 	.byte	0x08
	.zero		1


	//   ....[19]....
        /*061c*/ 	.word	0x000008c0
        /*0620*/ 	.word	0x000000ff
        /*0624*/ 	.word	0x000308c0
        /*0628*/ 	.short	0x0100
        /*062a*/ 	.byte	0x08
	.zero		1


	//   ....[20]....
        /*062c*/ 	.word	0x000008d0
        /*0630*/ 	.word	0x000000ff
        /*0634*/ 	.word	0x000308b8
        /*0638*/ 	.short	0x0100
        /*063a*/ 	.byte	0x08
	.zero		1


	//   ....[21]....
        /*063c*/ 	.word	0x000008e0
        /*0640*/ 	.word	0x000000ff
        /*0644*/ 	.word	0x000308c8
        /*0648*/ 	.short	0x0100
        /*064a*/ 	.byte	0x08
	.zero		1


	//   ....[22]....
        /*064c*/ 	.word	0x00001cd0
        /*0650*/ 	.word	0x000000ff
        /*0654*/ 	.word	0x00030800
        /*0658*/ 	.short	0x010a
        /*065a*/ 	.byte	0x26
	.zero		1


	//   ....[23]....
        /*065c*/ 	.word	0x00001d50
        /*0660*/ 	.word	0x00000039
        /*0664*/ 	.word	0x00030830
        /*0668*/ 	.short	0x010a
        /*066a*/ 	.byte	0x3f
	.zero		1


	//   ....[24]....
        /*066c*/ 	.word	0x00001db0
        /*0670*/ 	.word	0x00000039
        /*0674*/ 	.word	0x00030830
        /*0678*/ 	.short	0x010a
        /*067a*/ 	.byte	0x3f
	.zero		1


	//   ....[25]....
        /*067c*/ 	.word	0x00002a40
        /*0680*/ 	.word	0x00000000
        /*0684*/ 	.word	0x00000000
        /*0688*/ 	.short	0x0101
        /*068a*/ 	.byte	0x3f
	.zero		1


	//   ....[26]....
        /*068c*/ 	.word	0x00004980
        /*0690*/ 	.word	0x000000ff
        /*0694*/ 	.word	0x00030830
        /*0698*/ 	.short	0x010a
        /*069a*/ 	.byte	0x07
	.zero		1


	//   ....[27]....
        /*069c*/ 	.word	0x000049c0
        /*06a0*/ 	.word	0x000000ff
        /*06a4*/ 	.word	0x00030830
        /*06a8*/ 	.short	0x010a
        /*06aa*/ 	.byte	0x07
	.zero		1


	//   ....[28]....
        /*06ac*/ 	.word	0x00005850
        /*06b0*/ 	.word	0x000000ff
        /*06b4*/ 	.word	0x00030850
        /*06b8*/ 	.short	0x010a
        /*06ba*/ 	.byte	0x0e
	.zero		1


	//   ....[29]....
        /*06bc*/ 	.word	0x00005890
        /*06c0*/ 	.word	0x000000ff
        /*06c4*/ 	.word	0x00030850
        /*06c8*/ 	.short	0x010a
        /*06ca*/ 	.byte	0x0e
	.zero		1


	//   ....[30]....
        /*06cc*/ 	.word	0x00005ed0
        /*06d0*/ 	.word	0x00000098
        /*06d4*/ 	.word	0x00000000
        /*06d8*/ 	.short	0x0101
        /*06da*/ 	.byte	0x3f
	.zero		1


	//   ....[31]....
        /*06dc*/ 	.word	0x00007040
        /*06e0*/ 	.word	0x0000009d
        /*06e4*/ 	.word	0x00000000
        /*06e8*/ 	.short	0x0101
        /*06ea*/ 	.byte	0x3f
	.zero		1


	//   ....[32]....
        /*06ec*/ 	.word	0x000077e0
        /*06f0*/ 	.word	0x000000ff
        /*06f4*/ 	.word	0x00030830
        /*06f8*/ 	.short	0x010a
        /*06fa*/ 	.byte	0x06
	.zero		1


	//   ....[33]....
        /*06fc*/ 	.word	0x00007820
        /*0700*/ 	.word	0x000000ff
        /*0704*/ 	.word	0x00030830
        /*0708*/ 	.short	0x010a
        /*070a*/ 	.byte	0x06
	.zero		1


	//   ....[34]....
        /*070c*/ 	.word	0x000086b0
        /*0710*/ 	.word	0x000000ff
        /*0714*/ 	.word	0x00030850
        /*0718*/ 	.short	0x010a
        /*071a*/ 	.byte	0x0e
	.zero		1


	//   ....[35]....
        /*071c*/ 	.word	0x000086f0
        /*0720*/ 	.word	0x000000ff
        /*0724*/ 	.word	0x00030850
        /*0728*/ 	.short	0x010a
        /*072a*/ 	.byte	0x0e
	.zero		1


	//   ....[36]....
        /*072c*/ 	.word	0x00009340
        /*0730*/ 	.word	0x00000099
        /*0734*/ 	.word	0x00000000
        /*0738*/ 	.short	0x0101
        /*073a*/ 	.byte	0x3f
	.zero		1


	//   ....[37]....
        /*073c*/ 	.word	0x000093e0
        /*0740*/ 	.word	0x00000010
        /*0744*/ 	.word	0x00000000
        /*0748*/ 	.short	0x0101
        /*074a*/ 	.byte	0x3f
	.zero		1


	//   ....[38]....
        /*074c*/ 	.word	0x00009920
        /*0750*/ 	.word	0x000000ff
        /*0754*/ 	.word	0x00030830
        /*0758*/ 	.short	0x010a
        /*075a*/ 	.byte	0x06
	.zero		1


	//   ....[39]....
        /*075c*/ 	.word	0x00009960
        /*0760*/ 	.word	0x000000ff
        /*0764*/ 	.word	0x00030830
        /*0768*/ 	.short	0x010a
        /*076a*/ 	.byte	0x06
	.zero		1


	//   ....[40]....
        /*076c*/ 	.word	0x0000a7f0
        /*0770*/ 	.word	0x000000ff
        /*0774*/ 	.word	0x00030850
        /*0778*/ 	.short	0x010a
        /*077a*/ 	.byte	0x0a
	.zero		1


	//   ....[41]....
        /*077c*/ 	.word	0x0000a830
        /*0780*/ 	.word	0x000000ff
        /*0784*/ 	.word	0x00030850
        /*0788*/ 	.short	0x010a
        /*078a*/ 	.byte	0x0a
	.zero		1


	//   ....[42]....
        /*078c*/ 	.word	0x0000ae40
        /*0790*/ 	.word	0x00000002
        /*0794*/ 	.word	0x00000000
        /*0798*/ 	.short	0x0101
        /*079a*/ 	.byte	0x3f
	.zero		1


	//   ....[43]....
        /*079c*/ 	.word	0x0000bf80
        /*07a0*/ 	.word	0x0000009b
        /*07a4*/ 	.word	0x00000000
        /*07a8*/ 	.short	0x0101
        /*07aa*/ 	.byte	0x3f
	.zero		1


	//   ....[44]....
        /*07ac*/ 	.word	0x0000cc10
        /*07b0*/ 	.word	0x000000ff
        /*07b4*/ 	.word	0x00030850
        /*07b8*/ 	.short	0x010a
        /*07ba*/ 	.byte	0x05
	.zero		1


	//   ....[45]....
        /*07bc*/ 	.word	0x0000cc50
        /*07c0*/ 	.word	0x000000ff
        /*07c4*/ 	.word	0x00030850
        /*07c8*/ 	.short	0x010a
        /*07ca*/ 	.byte	0x05
	.zero		1


	//   ....[46]....
        /*07cc*/ 	.word	0x0000d0b0
        /*07d0*/ 	.word	0x00000009
        /*07d4*/ 	.word	0x00000000
        /*07d8*/ 	.short	0x0101
        /*07da*/ 	.byte	0x3f
	.zero		1


	//   ....[47]....
        /*07dc*/ 	.word	0x0000f120
        /*07e0*/ 	.word	0x000000cf
        /*07e4*/ 	.word	0x00000000
        /*07e8*/ 	.short	0x0101
        /*07ea*/ 	.byte	0x3f
	.zero		1


	//   ....[48]....
        /*07ec*/ 	.word	0x00011700
        /*07f0*/ 	.word	0x00000000
        /*07f4*/ 	.word	0x00030840
        /*07f8*/ 	.short	0x010a
        /*07fa*/ 	.byte	0x3f
	.zero		1


	//   ....[49]....
        /*07fc*/ 	.word	0x000126c0
        /*0800*/ 	.word	0x00000011
        /*0804*/ 	.word	0x00030800
        /*0808*/ 	.short	0x0107
        /*080a*/ 	.byte	0x3f
	.zero		1


	//   ....[50]....
        /*080c*/ 	.word	0x000127d0
        /*0810*/ 	.word	0x00000011
        /*0814*/ 	.word	0x00030800
        /*0818*/ 	.short	0x0101
        /*081a*/ 	.byte	0x3f
	.zero		1


	//   ....[51]....
        /*081c*/ 	.word	0x000127f0
        /*0820*/ 	.word	0x00000011
        /*0824*/ 	.word	0x00030820
        /*0828*/ 	.short	0x010a
        /*082a*/ 	.byte	0x3f
	.zero		1


	//   ....[52]....
        /*082c*/ 	.word	0x00012b30
        /*0830*/ 	.word	0x00000003
        /*0834*/ 	.word	0x00030840
        /*0838*/ 	.short	0x010a
        /*083a*/ 	.byte	0x3f
	.zero		1


	//   ....[53]....
        /*083c*/ 	.word	0x000130c0
        /*0840*/ 	.word	0x00000003
        /*0844*/ 	.word	0x00000060
        /*0848*/ 	.short	0x010a
        /*084a*/ 	.byte	0x3f
	.zero		1


	//   ....[54]....
        /*084c*/ 	.word	0x00013910
        /*0850*/ 	.word	0x00000003
        /*0854*/ 	.word	0x00030840
        /*0858*/ 	.short	0x010a
        /*085a*/ 	.byte	0x3f
	.zero		1


	//   ....[55]....
        /*085c*/ 	.word	0x00013ea0
        /*0860*/ 	.word	0x00000009
        /*0864*/ 	.word	0x00000060
        /*0868*/ 	.short	0x010a
        /*086a*/ 	.byte	0x3f
	.zero		1


	//   ....[56]....
        /*086c*/ 	.word	0x00014630
        /*0870*/ 	.word	0x00000002
        /*0874*/ 	.word	0x00030840
        /*0878*/ 	.short	0x010a
        /*087a*/ 	.byte	0x3f
	.zero		1


	//   ....[57]....
        /*087c*/ 	.word	0x00014bc0
        /*0880*/ 	.word	0x00000002
        /*0884*/ 	.word	0x00000060
        /*0888*/ 	.short	0x010a
        /*088a*/ 	.byte	0x3f
	.zero		1


	//   ....[58]....
        /*088c*/ 	.word	0x00015300
        /*0890*/ 	.word	0x00000000
        /*0894*/ 	.word	0x00030860
        /*0898*/ 	.short	0x010a
        /*089a*/ 	.byte	0x3f
	.zero		1


	//   ....[59]....
        /*089c*/ 	.word	0x00015ae0
        /*08a0*/ 	.word	0x00000000
        /*08a4*/ 	.word	0x00030820
        /*08a8*/ 	.short	0x010a
        /*08aa*/ 	.byte	0x3f
	.zero		1


	//   ....[60]....
        /*08ac*/ 	.word	0x00015cd0
        /*08b0*/ 	.word	0x00000006
        /*08b4*/ 	.word	0x00000000
        /*08b8*/ 	.short	0x010a
        /*08ba*/ 	.byte	0x3f
	.zero		1


	//   ....[61]....
        /*08bc*/ 	.word	0x00015d20
        /*08c0*/ 	.word	0x00000003
        /*08c4*/ 	.word	0x00000000
        /*08c8*/ 	.short	0x010a
        /*08ca*/ 	.byte	0x3f
	.zero		1


	//   ....[62]....
        /*08cc*/ 	.word	0x00015d80
        /*08d0*/ 	.word	0x00000012
        /*08d4*/ 	.word	0x00000000
        /*08d8*/ 	.short	0x010a
        /*08da*/ 	.byte	0x3f
	.zero		1


	//   ....[63]....
        /*08dc*/ 	.word	0x00015db0
        /*08e0*/ 	.word	0x00000003
        /*08e4*/ 	.word	0x00000000
        /*08e8*/ 	.short	0x010a
        /*08ea*/ 	.byte	0x3f
	.zero		1


	//   ....[64]....
        /*08ec*/ 	.word	0x00015e20
        /*08f0*/ 	.word	0x00000003
        /*08f4*/ 	.word	0x00030800
        /*08f8*/ 	.short	0x010a
        /*08fa*/ 	.byte	0x3f
	.zero		1


	//   ....[65]....
        /*08fc*/ 	.word	0x00015e70
        /*0900*/ 	.word	0x00000039
        /*0904*/ 	.word	0x00030830
        /*0908*/ 	.short	0x010a
        /*090a*/ 	.byte	0x3f
	.zero		1


	//   ....[66]....
        /*090c*/ 	.word	0x00015ed0
        /*0910*/ 	.word	0x00000098
        /*0914*/ 	.word	0x00030830
        /*0918*/ 	.short	0x010a
        /*091a*/ 	.byte	0x3f
	.zero		1


	//   ....[67]....
        /*091c*/ 	.word	0x00015f30
        /*0920*/ 	.word	0x00000015
        /*0924*/ 	.word	0x00030850
        /*0928*/ 	.short	0x010a
        /*092a*/ 	.byte	0x3f
	.zero		1


	//   ....[68]....
        /*092c*/ 	.word	0x00015f90
        /*0930*/ 	.word	0x00000004
        /*0934*/ 	.word	0x00030830
        /*0938*/ 	.short	0x010a
        /*093a*/ 	.byte	0x3f
	.zero		1


	//   ....[69]....
        /*093c*/ 	.word	0x00015ff0
        /*0940*/ 	.word	0x00000003
        /*0944*/ 	.word	0x00030850
        /*0948*/ 	.short	0x010a
        /*094a*/ 	.byte	0x3f
	.zero		1


	//   ....[70]....
        /*094c*/ 	.word	0x00016050
        /*0950*/ 	.word	0x00000004
        /*0954*/ 	.word	0x00030830
        /*0958*/ 	.short	0x010a
        /*095a*/ 	.byte	0x3f
	.zero		1


	//   ....[71]....
        /*095c*/ 	.word	0x000160b0
        /*0960*/ 	.word	0x00000003
        /*0964*/ 	.word	0x00030850
        /*0968*/ 	.short	0x010a
        /*096a*/ 	.byte	0x3f
	.zero		1


	//   ....[72]....
        /*096c*/ 	.word	0x00016110
        /*0970*/ 	.word	0x00000007
        /*0974*/ 	.word	0x00030850
        /*0978*/ 	.short	0x010a
        /*097a*/ 	.byte	0x3f
	.zero		1


	//   ....[73]....
        /*097c*/ 	.word	0x00016260
        /*0980*/ 	.word	0x00000000
        /*0984*/ 	.word	0x00030840
        /*0988*/ 	.short	0x010a
        /*098a*/ 	.byte	0x3f
	.zero		1


	//   ....[74]....
        /*098c*/ 	.word	0x00016f10
        /*0990*/ 	.word	0x00000011
        /*0994*/ 	.word	0x00030820
        /*0998*/ 	.short	0x010a
        /*099a*/ 	.byte	0x3f
	.zero		1


	//   ....[75]....
        /*099c*/ 	.word	0x00016f60
        /*09a0*/ 	.word	0x00000003
        /*09a4*/ 	.word	0x00030840
        /*09a8*/ 	.short	0x010a
        /*09aa*/ 	.byte	0x3f
	.zero		1


	//   ....[76]....
        /*09ac*/ 	.word	0x00016fb0
        /*09b0*/ 	.word	0x00000003
        /*09b4*/ 	.word	0x00000060
        /*09b8*/ 	.short	0x010a
        /*09ba*/ 	.byte	0x3f
	.zero		1


	//   ....[77]....
        /*09bc*/ 	.word	0x00017000
        /*09c0*/ 	.word	0x00000003
        /*09c4*/ 	.word	0x00030840
        /*09c8*/ 	.short	0x010a
        /*09ca*/ 	.byte	0x3f
	.zero		1


	//   ....[78]....
        /*09cc*/ 	.word	0x00017050
        /*09d0*/ 	.word	0x00000009
        /*09d4*/ 	.word	0x00000060
        /*09d8*/ 	.short	0x010a
        /*09da*/ 	.byte	0x3f
	.zero		1


	//   ....[79]....
        /*09dc*/ 	.word	0x000170a0
        /*09e0*/ 	.word	0x00000002
        /*09e4*/ 	.word	0x00030840
        /*09e8*/ 	.short	0x010a
        /*09ea*/ 	.byte	0x3f
	.zero		1


	//   ....[80]....
        /*09ec*/ 	.word	0x000170f0
        /*09f0*/ 	.word	0x00000002
        /*09f4*/ 	.word	0x00000060
        /*09f8*/ 	.short	0x010a
        /*09fa*/ 	.byte	0x3f
	.zero		1


	//   ....[81]....
        /*09fc*/ 	.word	0x00017140
        /*0a00*/ 	.word	0x00000000
        /*0a04*/ 	.word	0x00030860
        /*0a08*/ 	.short	0x010a
        /*0a0a*/ 	.byte	0x3f
	.zero		1


	//   ....[82]....
        /*0a0c*/ 	.word	0x00017230
        /*0a10*/ 	.word	0x00000000
        /*0a14*/ 	.word	0x00030820
        /*0a18*/ 	.short	0x010a
        /*0a1a*/ 	.byte	0x3f
	.zero		1


	//   ....[83]....
        /*0a1c*/ 	.word	0x000173d0
        /*0a20*/ 	.word	0x00000006
        /*0a24*/ 	.word	0x00000000
        /*0a28*/ 	.short	0x010a
        /*0a2a*/ 	.byte	0x3f
	.zero		1


	//   ....[84]....
        /*0a2c*/ 	.word	0x00017420
        /*0a30*/ 	.word	0x00000003
        /*0a34*/ 	.word	0x00000000
        /*0a38*/ 	.short	0x010a
        /*0a3a*/ 	.byte	0x3f
	.zero		1


	//   ....[85]....
        /*0a3c*/ 	.word	0x00017470
        /*0a40*/ 	.word	0x00000012
        /*0a44*/ 	.word	0x00000000
        /*0a48*/ 	.short	0x010a
        /*0a4a*/ 	.byte	0x3f
	.zero		1


	//----- nvinfo : EIATTR_NUM_MBARRIERS
	.align		4
.L_479:
        /*0a4c*/ 	.byte	0x03, 0x38
        /*0a4e*/ 	.short	0x0016


	//----- nvinfo : EIATTR_EXIT_INSTR_OFFSETS
	.align		4
        /*0a50*/ 	.byte	0x04, 0x1c
        /*0a52*/ 	.short	(.L_481 - .L_480)


	//   ....[0]....
.L_480:
        /*0a54*/ 	.word	0x00000a10


	//   ....[1]....
        /*0a58*/ 	.word	0x00010350


	//   ....[2]....
        /*0a5c*/ 	.word	0x00015e00


	//----- nvinfo : EIATTR_MAX_THREADS
	.align		4
.L_481:
        /*0a60*/ 	.byte	0x04, 0x05
        /*0a62*/ 	.short	(.L_483 - .L_482)
.L_482:
        /*0a64*/ 	.word	0x00000180
        /*0a68*/ 	.word	0x00000001
        /*0a6c*/ 	.word	0x00000001


	//----- nvinfo : EIATTR_CRS_STACK_SIZE
	.align		4
.L_483:
        /*0a70*/ 	.byte	0x04, 0x1e
        /*0a72*/ 	.short	(.L_485 - .L_484)
.L_484:
        /*0a74*/ 	.word	0x00000000


	//----- nvinfo : EIATTR_CBANK_PARAM_SIZE
	.align		4
.L_485:
        /*0a78*/ 	.byte	0x03, 0x19
        /*0a7a*/ 	.short	0x0af0


	//----- nvinfo : EIATTR_PARAM_CBANK
	.align		4
        /*0a7c*/ 	.byte	0x04, 0x0a
        /*0a7e*/ 	.short	(.L_487 - .L_486)
	.align		4
.L_486:
        /*0a80*/ 	.word	index@(.nv.constant0._ZN7cutlass13device_kernelIN5flash11enable_sm90INS1_16FlashAttnFwdSm90INS1_25CollectiveMainloopFwdSm90ILi2EN4cute5tupleIJNS5_1CILi1EEES8_S8_EEENS6_IJNS7_ILi128EEENS7_ILi64EEENS7_ILi256EEEEEELi256ENS_10bfloat16_tEfNS_4arch4Sm90ELb0ELb1ELb1ELb0ELb0ELb0ELb0ELb1ELb1ELb1ELb0ELb0EEENS1_21CollectiveEpilogueFwdINS6_IJSA_SC_SB_EEES9_SE_SG_Li256ELb0ELb1ELb0ELb0EEENS1_30DynamicPersistentTileSchedulerILi256ELi128ELb0ELb1ELb1EEEEEEEEEvNT_6ParamsE)
        /*0a84*/ 	.short	0x0210
        /*0a86*/ 	.short	0x0af0


	//----- nvinfo : EIATTR_SW_WAR
	.align		4
.L_487:
        /*0a88*/ 	.byte	0x04, 0x36
        /*0a8a*/ 	.short	(.L_489 - .L_488)
.L_488:
        /*0a8c*/ 	.word	0x00000008
.L_489:


//--------------------- .nv.info._ZN7cutlass13device_kernelIN5flash11enable_sm90INS1_16FlashAttnFwdSm90INS1_25CollectiveMainloopFwdSm90ILi2EN4cute5tupleIJNS5_1CILi1EEES8_S8_EEENS6_IJNS7_ILi128EEENS7_ILi64EEENS7_ILi256EEEEEELi256ENS_10bfloat16_tEfNS_4arch4Sm90ELb0ELb1ELb1ELb1ELb0ELb0ELb0ELb1ELb1ELb1ELb0ELb0EEENS1_21CollectiveEpilogueFwdINS6_IJSA_SC_SB_EEES9_SE_SG_Li256ELb1ELb1ELb0ELb0EEENS1_36VarlenDynamicPersistentTileSchedulerILi128ELi64ELi256ELi128ELb0ELb1ELb1ELb1ELb0ELb1EEEEEEEEEvNT_6ParamsE --------------------------
	.section	.nv.info._ZN7cutlass13device_kernelIN5flash11enable_sm90INS1_16FlashAttnFwdSm90INS1_25CollectiveMainloopFwdSm90ILi2EN4cute5tupleIJNS5_1CILi1EEES8_S8_EEENS6_IJNS7_ILi128EEENS7_ILi64EEENS7_ILi256EEEEEELi256ENS_10bfloat16_tEfNS_4arch4Sm90ELb0ELb1ELb1ELb1ELb0ELb0ELb0ELb1ELb1ELb1ELb0ELb0EEENS1_21CollectiveEpilogueFwdINS6_IJSA_SC_SB_EEES9_SE_SG_Li256ELb1ELb1ELb0ELb0EEENS1_36VarlenDynamicPersistentTileSchedulerILi128ELi64ELi256ELi128ELb0ELb1ELb1ELb1ELb0ELb1EEEEEEEEEvNT_6ParamsE,"",@"SHT_CUDA_INFO"
	.sectionflags	@""
	.align	4


	//----- nvinfo : EIATTR_CUDA_API_VERSION
	.align		4
        /*0000*/ 	.byte	0x04, 0x37
        /*0002*/ 	.short	(.L_491 - .L_490)
.L_490:
        /*0004*/ 	.word	0x00000082


	//----- nvinfo : EIATTR_KPARAM_INFO
	.align		4
.L_491:
        /*0008*/ 	.byte	0x04, 0x17
        /*000a*/ 	.short	(.L_493 - .L_492)
.L_492:
        /*000c*/ 	.word	0x00000000
        /*0010*/ 	.short	0x0000
        /*0012*/ 	.short	0x0070
        /*0014*/ 	.byte	0x00, 0xf0, 0x01, 0x2a


	//----- nvinfo : EIATTR_SPARSE_MMA_MASK
	.align		4
.L_493:
        /*0018*/ 	.byte	0x03, 0x50
        /*001a*/ 	.short	0x0000


	//----- nvinfo : EIATTR_MAXREG_COUNT
	.align		4
        /*001c*/ 	.byte	0x03, 0x1b
        /*001e*/ 	.short	0x00a8


	//----- nvinfo : EIATTR_NUM_BARRIERS
	.align		4
        /*0020*/ 	.byte	0x02, 0x4c
        /*0022*/ 	.byte	0x09
	.zero		1


	//----- nvinfo : EIATTR_EXTERNS
	.align		4
        /*0024*/ 	.byte	0x04, 0x0f
        /*0026*/ 	.short	(.L_495 - .L_494)


	//   ....[0]....
	.align		4
.L_494:
        /*0028*/ 	.word	index@(__assertfail)


	//----- nvinfo : EIATTR_ANNOTATIONS
	.align		4
.L_495:
        /*002c*/ 	.byte	0x04, 0x55
        /*002e*/ 	.short	(.L_497 - .L_496)


	//   ....[0]....
.L_496:
        /* <DEDUP_REMOVED lines=64> */


	//----- nvinfo : EIATTR_MERCURY_ISA_VERSION
	.align		4
.L_497:
        /*0418*/ 	.byte	0x03, 0x5f
        /*041a*/ 	.short	0x0101


	//----- nvinfo : EIATTR_UNUSED_LOAD_BYTE_OFFSET
	.align		4
        /*041c*/ 	.byte	0x04, 0x44
        /*041e*/ 	.short	(.L_499 - .L_498)


	//   ....[0]....
.L_498:
        /*0420*/ 	.word	0x00000a10
        /*0424*/ 	.word	0x0000fff0


	//   ....[1]....
        /*0428*/ 	.word	0x0000db20
        /*042c*/ 	.word	0x0000fff0


	//----- nvinfo : EIATTR_INT_WARP_WIDE_INSTR_OFFSETS
	.align		4
.L_499:
        /*0430*/ 	.byte	0x04, 0x31
        /*0432*/ 	.short	(.L_501 - .L_500)


	//   ....[0]....
.L_500:
        /*0434*/ 	.word	0x00000130


	//   ....[1]....
        /*0438*/ 	.word	0x00000170


	//   ....[2]....
        /*043c*/ 	.word	0x000001e0


	//   ....[3]....
        /*0440*/ 	.word	0x00012110


	//   ....[4]....
        /*0444*/ 	.word	0x000121b0


	//   ....[5]....
        /*0448*/ 	.word	0x000167b0


	//   ....[6]....
        /*044c*/ 	.word	0x00016820


	//----- nvinfo : EIATTR_COOP_GROUP_MASK_REGIDS
	.align		4
.L_501:
        /*0450*/ 	.byte	0x04, 0x29
        /*0452*/ 	.short	(.L_503 - .L_502)


	//   ....[0]....
.L_502:
        /*0454*/ 	.word	0xffffffff


	//   ....[1]....
        /*0458*/ 	.word	0xffffffff


	//   ....[2]....
        /*045c*/ 	.word	0xffffffff


	//   ....[3]....
        /*0460*/ 	.word	0xffffffff


	//   ....[4]....
        /*0464*/ 	.word	0xffffffff


	//   ....[5]....
        /*0468*/ 	.word	0xffffffff


	//   ....[6]....
        /*046c*/ 	.word	0xffffffff


	//   ....[7]....
        /*0470*/ 	.word	0xffffffff


	//   ....[8]....
        /*0474*/ 	.word	0xffffffff


	//   ....[9]....
        /*0478*/ 	.word	0xffffffff


	//   ....[10]....
        /*047c*/ 	.word	0xffffffff


	//   ....[11]....
        /*0480*/ 	.word	0xffffffff


	//   ....[12]....
        /*0484*/ 	.word	0xffffffff


	//   ....[13]....
        /*0488*/ 	.word	0xffffffff


	//   ....[14]....
        /*048c*/ 	.word	0xffffffff


	//   ....[15]....
        /*0490*/ 	.word	0xffffffff


	//   ....[16]....
        /*0494*/ 	.word	0xffffffff


	//   ....[17]....
        /*0498*/ 	.word	0xffffffff


	//   ....[18]....
        /*049c*/ 	.word	0xffffffff


	//   ....[19]....
        /*04a0*/ 	.word	0xffffffff


	//   ....[20]....
        /*04a4*/ 	.word	0xffffffff


	//   ....[21]....
        /*04a8*/ 	.word	0xffffffff


	//   ....[22]....
        /*04ac*/ 	.word	0xffffffff


	//   ....[23]....
        /*04b0*/ 	.word	0xffffffff


	//   ....[24]....
        /*04b4*/ 	.word	0xffffffff


	//   ....[25]....
        /*04b8*/ 	.word	0xffffffff


	//   ....[26]....
        /*04bc*/ 	.word	0xffffffff


	//   ....[27]....
        /*04c0*/ 	.word	0xffffffff


	//   ....[28]....
        /*04c4*/ 	.word	0xffffffff


	//   ....[29]....
        /*04c8*/ 	.word	0xffffffff


	//   ....[30]....
        /*04cc*/ 	.word	0xffffffff


	//   ....[31]....
        /*04d0*/ 	.word	0xffffffff


	//   ....[32]....
        /*04d4*/ 	.word	0xffffffff


	//   ....[33]....
        /*04d8*/ 	.word	0xffffffff


	//   ....[34]....
        /*04dc*/ 	.word	0xffffffff


	//   ....[35]....
        /*04e0*/ 	.word	0xffffffff


	//   ....[36]....
        /*04e4*/ 	.word	0xffffffff


	//   ....[37]....
        /*04e8*/ 	.word	0xffffffff


	//   ....[38]....
        /*04ec*/ 	.word	0xffffffff


	//   ....[39]....
        /*04f0*/ 	.word	0xffffffff


	//   ....[40]....
        /*04f4*/ 	.word	0xffffffff


	//   ....[41]....
        /*04f8*/ 	.word	0xffffffff


	//   ....[42]....
        /*04fc*/ 	.word	0xffffffff


	//   ....[43]....
        /*0500*/ 	.word	0xffffffff


	//   ....[44]....
        /*0504*/ 	.word	0xffffffff


	//   ....[45]....
        /*0508*/ 	.word	0xffffffff


	//   ....[46]....
        /*050c*/ 	.word	0xffffffff


	//   ....[47]....
        /*0510*/ 	.word	0xffffffff


	//   ....[48]....
        /*0514*/ 	.word	0xffffffff


	//   ....[49]....
        /*0518*/ 	.word	0xffffffff


	//   ....[50]....
        /*051c*/ 	.word	0xffffffff


	//   ....[51]....
        /*0520*/ 	.word	0xffffffff


	//   ....[52]....
        /*0524*/ 	.word	0xffffffff


	//   ....[53]....
        /*0528*/ 	.word	0xffffffff


	//   ....[54]....
        /*052c*/ 	.word	0xffffffff


	//   ....[55]....
        /*0530*/ 	.word	0xffffffff


	//   ....[56]....
        /*0534*/ 	.word	0xffffffff


	//   ....[57]....
        /*0538*/ 	.word	0xffffffff


	//   ....[58]....
        /*053c*/ 	.word	0xffffffff


	//   ....[59]....
        /*0540*/ 	.word	0xffffffff


	//   ....[60]....
        /*0544*/ 	.word	0xffffffff


	//   ....[61]....
        /*0548*/ 	.word	0xffffffff


	//   ....[62]....
        /*054c*/ 	.word	0xffffffff


	//   ....[63]....
        /*0550*/ 	.word	0xffffffff


	//   ....[64]....
        /*0554*/ 	.word	0xffffffff


	//   ....[65]....
        /*0558*/ 	.word	0xffffffff


	//   ....[66]....
        /*055c*/ 	.word	0xffffffff


	//   ....[67]....
        /*0560*/ 	.word	0xffffffff


	//   ....[68]....
        /*0564*/ 	.word	0xffffffff


	//   ....[69]....
        /*0568*/ 	.word	0xffffffff


	//   ....[70]....
        /*056c*/ 	.word	0xffffffff


	//   ....[71]....
        /*0570*/ 	.word	0xffffffff


	//   ....[72]....
        /*0574*/ 	.word	0xffffffff


	//   ....[73]....
        /*0578*/ 	.word	0xffffffff


	//   ....[74]....
        /*057c*/ 	.word	0xffffffff


	//   ....[75]....
        /*0580*/ 	.word	0xffffffff


	//   ....[76]....
        /*0584*/ 	.word	0xffffffff


	//   ....[77]....
        /*0588*/ 	.word	0xffffffff


	//   ....[78]....
        /*058c*/ 	.word	0xffffffff


	//   ....[79]....
        /*0590*/ 	.word	0xffffffff


	//   ....[80]....
        /*0594*/ 	.word	0xffffffff


	//   ....[81]....
        /*0598*/ 	.word	0xffffffff


	//   ....[82]....
        /*059c*/ 	.word	0xffffffff


	//   ....[83]....
        /*05a0*/ 	.word	0xffffffff


	//   ....[84]....
        /*05a4*/ 	.word	0xffffffff


	//   ....[85]....
        /*05a8*/ 	.word	0xffffffff


	//   ....[86]....
        /*05ac*/ 	.word	0xffffffff


	//   ....[87]....
        /*05b0*/ 	.word	0xffffffff


	//   ....[88]....
        /*05b4*/ 	.word	0xffffffff


	//   ....[89]....
        /*05b8*/ 	.word	0xffffffff


	//   ....[90]....
        /*05bc*/ 	.word	0xffffffff


	//   ....[91]....
        /*05c0*/ 	.word	0xffffffff


	//   ....[92]....
        /*05c4*/ 	.word	0xffffffff


	//   ....[93]....
        /*05c8*/ 	.word	0xffffffff


	//   ....[94]....
        /*05cc*/ 	.word	0xffffffff


	//   ....[95]....
        /*05d0*/ 	.word	0xffffffff


	//   ....[96]....
        /*05d4*/ 	.word	0xffffffff


	//   ....[97]....
        /*05d8*/ 	.word	0xffffffff


	//   ....[98]....
        /*05dc*/ 	.word	0xffffffff


	//   ....[99]....
        /*05e0*/ 	.word	0xffffffff


	//   ....[100]....
        /*05e4*/ 	.word	0xffffffff


	//   ....[101]....
        /*05e8*/ 	.word	0xffffffff


	//   ....[102]....
        /*05ec*/ 	.word	0xffffffff


	//   ....[103]....
        /*05f0*/ 	.word	0xffffffff


	//   ....[104]....
        /*05f4*/ 	.word	0xffffffff


	//   ....[105]....
        /*05f8*/ 	.word	0x0500000f


	//   ....[106]....
        /*05fc*/ 	.word	0x0500000f


	//   ....[107]....
        /*0600*/ 	.word	0x0500000f


	//   ....[108]....
        /*0604*/ 	.word	0x0500000f


	//   ....[109]....
        /*0608*/ 	.word	0x0500000f


	//   ....[110]....
        /*060c*/ 	.word	0x0500000f


	//   ....[111]....
        /*0610*/ 	.word	0x0500000f


	//   ....[112]....
        /*0614*/ 	.word	0x0500000f


	//   ....[113]....
        /*0618*/ 	.word	0x0500000f


	//   ....[114]....
        /*061c*/ 	.word	0x0500000f


	//   ....[115]....
        /*0620*/ 	.word	0x0500000f


	//   ....[116]....
        /*0624*/ 	.word	0x0500000f


	//   ....[117]....
        /*0628*/ 	.word	0x0500000f


	//   ....[118]....
        /*062c*/ 	.word	0x0500000f


	//   ....[119]....
        /*0630*/ 	.word	0x0500000f


	//   ....[120]....
        /*0634*/ 	.word	0x0500000f


	//   ....[121]....
        /*0638*/ 	.word	0x0500000f


	//   ....[122]....
        /*063c*/ 	.word	0x0500000f


	//   ....[123]....
        /*0640*/ 	.word	0x0500000f


	//   ....[124]....
        /*0644*/ 	.word	0x0500000f


	//   ....[125]....
        /*0648*/ 	.word	0x0500000f


	//   ....[126]....
        /*064c*/ 	.word	0x0500000f


	//   ....[127]....
        /*0650*/ 	.word	0x0500000f


	//   ....[128]....
        /*0654*/ 	.word	0x0500000f


	//   ....[129]....
        /*0658*/ 	.word	0x0500000f


	//   ....[130]....
        /*065c*/ 	.word	0x0500000f


	//   ....[131]....
        /*0660*/ 	.word	0x0500000f


	//   ....[132]....
        /*0664*/ 	.word	0x0500000f


	//   ....[133]....
        /*0668*/ 	.word	0x0500000f


	//   ....[134]....
        /*066c*/ 	.word	0x0500000f


	//   ....[135]....
        /*0670*/ 	.word	0x0500000f


	//   ....[136]....
        /*0674*/ 	.word	0x0500000f


	//   ....[137]....
        /*0678*/ 	.word	0x0500000f


	//   ....[138]....
        /*067c*/ 	.word	0x0500000f


	//   ....[139]....
        /*0680*/ 	.word	0x0500000f


	//----- nvinfo : EIATTR_COOP_GROUP_INSTR_OFFSETS
	.align		4
.L_503:
        /*0684*/ 	.byte	0x04, 0x28
        /*0686*/ 	.short	(.L_505 - .L_504)


	//   ....[0]....
.L_504:
        /*0688*/ 	.word	0x00000060


	//   ....[1]....
        /*068c*/ 	.word	0x00000140


	//   ....[2]....
        /*0690*/ 	.word	0x00000190


	//   ....[3]....
        /*0694*/ 	.word	0x000003c0


	//   ....[4]....
        /*0698*/ 	.word	0x00000520


	//   ....[5]....
        /*069c*/ 	.word	0x00000640


	//   ....[6]....
        /*06a0*/ 	.word	0x000007a0


	//   ....[7]....
        /*06a4*/ 	.word	0x00001c30


	//   ....[8]....
        /*06a8*/ 	.word	0x00002750


	//   ....[9]....
        /*06ac*/ 	.word	0x00003000


	//   ....[10]....
        /*06b0*/ 	.word	0x00003950


	//   ....[11]....
        /*06b4*/ 	.word	0x00003a70


	//   ....[12]....
        /*06b8*/ 	.word	0x00003de0


	//   ....[13]....
        /*06bc*/ 	.word	0x00003e90


	//   ....[14]....
        /*06c0*/ 	.word	0x00005e80


	//   ....[15]....
        /*06c4*/ 	.word	0x00006320


	//   ....[16]....
        /*06c8*/ 	.word	0x00006a20


	//   ....[17]....
        /*06cc*/ 	.word	0x00006b20


	//   ....[18]....
        /*06d0*/ 	.word	0x00006e60


	//   ....[19]....
        /*06d4*/ 	.word	0x00006f20


	//   ....[20]....
        /*06d8*/ 	.word	0x00008f90


	//   ....[21]....
        /*06dc*/ 	.word	0x00009050


	//   ....[22]....
        /*06e0*/ 	.word	0x00009290


	//   ....[23]....
        /*06e4*/ 	.word	0x000092e0


	//   ....[24]....
        /*06e8*/ 	.word	0x0000ad80


	//   ....[25]....
        /*06ec*/ 	.word	0x0000b340


	//   ....[26]....
        /*06f0*/ 	.word	0x0000b9c0


	//   ....[27]....
        /*06f4*/ 	.word	0x0000ba90


	//   ....[28]....
        /*06f8*/ 	.word	0x0000be70


	//   ....[29]....
        /*06fc*/ 	.word	0x0000bed0


	//   ....[30]....
        /*0700*/ 	.word	0x0000ceb0


	//   ....[31]....
        /*0704*/ 	.word	0x0000cef0


	//   ....[32]....
        /*0708*/ 	.word	0x0000d030


	//   ....[33]....
        /*070c*/ 	.word	0x0000d050


	//   ....[34]....
        /*0710*/ 	.word	0x0000ec40


	//   ....[35]....
        /*0714*/ 	.word	0x0000ec80


	//   ....[36]....
        /*0718*/ 	.word	0x0000ecc0


	//   ....[37]....
        /*071c*/ 	.word	0x0000ed00


	//   ....[38]....
        /*0720*/ 	.word	0x0000f570


	//   ....[39]....
        /*0724*/ 	.word	0x0000f5a0


	//   ....[40]....
        /*0728*/ 	.word	0x0000f700


	//   ....[41]....
        /*072c*/ 	.word	0x0000f720


	//   ....[42]....
        /*0730*/ 	.word	0x0000f870


	//   ....[43]....
        /*0734*/ 	.word	0x0000f890


	//   ....[44]....
        /*0738*/ 	.word	0x0000f9f0


	//   ....[45]....
        /*073c*/ 	.word	0x0000fa10


	//   ....[46]....
        /*0740*/ 	.word	0x00010420


	//   ....[47]....
        /*0744*/ 	.word	0x00010440


	//   ....[48]....
        /*0748*/ 	.word	0x00010590


	//   ....[49]....
        /*074c*/ 	.word	0x000105b0


	//   ....[50]....
        /*0750*/ 	.word	0x00010700


	//   ....[51]....
        /*0754*/ 	.word	0x00010720


	//   ....[52]....
        /*0758*/ 	.word	0x00010880


	//   ....[53]....
        /*075c*/ 	.word	0x000108a0


	//   ....[54]....
        /*0760*/ 	.word	0x00010a90


	//   ....[55]....
        /*0764*/ 	.word	0x00010c80


	//   ....[56]....
        /*0768*/ 	.word	0x00010cb0


	//   ....[57]....
        /*076c*/ 	.word	0x00010ce0


	//   ....[58]....
        /*0770*/ 	.word	0x00010d10


	//   ....[59]....
        /*0774*/ 	.word	0x00010d40


	//   ....[60]....
        /*0778*/ 	.word	0x00010d70


	//   ....[61]....
        /*077c*/ 	.word	0x00010ef0


	//   ....[62]....
        /*0780*/ 	.word	0x00010f20


	//   ....[63]....
        /*0784*/ 	.word	0x00010f50


	//   ....[64]....
        /*0788*/ 	.word	0x00010f80


	//   ....[65]....
        /*078c*/ 	.word	0x00010fb0


	//   ....[66]....
        /*0790*/ 	.word	0x00010fe0


	//   ....[67]....
        /*0794*/ 	.word	0x00011090


	//   ....[68]....
        /*0798*/ 	.word	0x000110f0


	//   ....[69]....
        /*079c*/ 	.word	0x00011180


	//   ....[70]....
        /*07a0*/ 	.word	0x000126f0


	//   ....[71]....
        /*07a4*/ 	.word	0x000133c0


	//   ....[72]....
        /*07a8*/ 	.word	0x000133e0


	//   ....[73]....
        /*07ac*/ 	.word	0x000134d0


	//   ....[74]....
        /*07b0*/ 	.word	0x000134e0


	//   ....[75]....
        /*07b4*/ 	.word	0x000135a0


	//   ....[76]....
        /*07b8*/ 	.word	0x000135b0


	//   ....[77]....
        /*07bc*/ 	.word	0x00013670


	//   ....[78]....
        /*07c0*/ 	.word	0x00013680


	//   ....[79]....
        /*07c4*/ 	.word	0x00013740


	//   ....[80]....
        /*07c8*/ 	.word	0x00013750


	//   ....[81]....
        /*07cc*/ 	.word	0x00013810


	//   ....[82]....
        /*07d0*/ 	.word	0x00013820


	//   ....[83]....
        /*07d4*/ 	.word	0x000138d0


	//   ....[84]....
        /*07d8*/ 	.word	0x000138e0


	//   ....[85]....
        /*07dc*/ 	.word	0x00013910


	//   ....[86]....
        /*07e0*/ 	.word	0x00013930


	//   ....[87]....
        /*07e4*/ 	.word	0x000170b0


	//   ....[88]....
        /*07e8*/ 	.word	0x00017110


	//   ....[89]....
        /*07ec*/ 	.word	0x00017140


	//   ....[90]....
        /*07f0*/ 	.word	0x00017150


	//   ....[91]....
        /*07f4*/ 	.word	0x00017180


	//   ....[92]....
        /*07f8*/ 	.word	0x000171b0


	//   ....[93]....
        /*07fc*/ 	.word	0x000171e0


	//   ....[94]....
        /*0800*/ 	.word	0x00017210


	//   ....[95]....
        /*0804*/ 	.word	0x000173a0


	//   ....[96]....
        /*0808*/ 	.word	0x000173d0


	//   ....[97]....
        /*080c*/ 	.word	0x00017400


	//   ....[98]....
        /*0810*/ 	.word	0x00017430


	//   ....[99]....
        /*0814*/ 	.word	0x00017460


	//   ....[100]....
        /*0818*/ 	.word	0x00017490


	//   ....[101]....
        /*081c*/ 	.word	0x00017550


	//   ....[102]....
        /*0820*/ 	.word	0x00017570


	//   ....[103]....
        /*0824*/ 	.word	0x000175e0


	//   ....[104]....
        /*0828*/ 	.word	0x00017cc0


	//   ....[105]....
        /*082c*/ 	.word	0x00018370


	//   ....[106]....
        /*0830*/ 	.word	0x00018550


	//   ....[107]....
        /*0834*/ 	.word	0x000185a0


	//   ....[108]....
        /*0838*/ 	.word	0x000186f0


	//   ....[109]....
        /*083c*/ 	.word	0x00018740


	//   ....[110]....
        /*0840*/ 	.word	0x00018890


	//   ....[111]....
        /*0844*/ 	.word	0x000188e0


	//   ....[112]....
        /*0848*/ 	.word	0x00018a30


	//   ....[113]....
        /*084c*/ 	.word	0x00018a80


	//   ....[114]....
        /*0850*/ 	.word	0x00018bd0


	//   ....[115]....
        /*0854*/ 	.word	0x00018c20


	//   ....[116]....
        /*0858*/ 	.word	0x00018d60


	//   ....[117]....
        /*085c*/ 	.word	0x00018db0


	//   ....[118]....
        /*0860*/ 	.word	0x00018ef0


	//   ....[119]....
        /*0864*/ 	.word	0x00018f40


	//   ....[120]....
        /*0868*/ 	.word	0x00019070


	//   ....[121]....
        /*086c*/ 	.word	0x000190c0


	//   ....[122]....
        /*0870*/ 	.word	0x000193f0


	//   ....[123]....
        /*0874*/ 	.word	0x00019490


	//   ....[124]....
        /*0878*/ 	.word	0x000195c0


	//   ....[125]....
        /*087c*/ 	.word	0x00019640


	//   ....[126]....
        /*0880*/ 	.word	0x000196c0


	//   ....[127]....
        /*0884*/ 	.word	0x00019740


	//   ....[128]....
        /*0888*/ 	.word	0x000197c0


	//   ....[129]....
        /*088c*/ 	.word	0x00019850


	//   ....[130]....
        /*0890*/ 	.word	0x000198f0


	//   ....[131]....
        /*0894*/ 	.word	0x00019990


	//   ....[132]....
        /*0898*/ 	.word	0x00019a10


	//   ....[133]....
        /*089c*/ 	.word	0x00019a90


	//   ....[134]....
        /*08a0*/ 	.word	0x00019b10


	//   ....[135]....
        /*08a4*/ 	.word	0x00019ba0


	//   ....[136]....
        /*08a8*/ 	.word	0x00019c20


	//   ....[137]....
        /*08ac*/ 	.word	0x00019cc0


	//   ....[138]....
        /*08b0*/ 	.word	0x00019d50


	//   ....[139]....
        /*08b4*/ 	.word	0x00019e80


	//----- nvinfo : EIATTR_REG_RECONFIG
	.align		4
.L_505:
        /*08b8*/ 	.byte	0x01, 0x54
	.zero		2


	//----- nvinfo : EIATTR_SYSCALL_OFFSETS
	.align		4
        /*08bc*/ 	.byte	0x04, 0x46
        /*08be*/ 	.short	(.L_507 - .L_506)


	//   ....[0]....
.L_506:
        /*08c0*/ 	.word	0x00001e10


	//   ....[1]....
        /*08c4*/ 	.word	0x00012320


	//   ....[2]....
        /*08c8*/ 	.word	0x00012470


	//   ....[3]....
        /*08cc*/ 	.word	0x00012560


	//   ....[4]....
        /*08d0*/ 	.word	0x00012ee0


	//----- nvinfo : EIATTR_MBARRIER_INSTR_OFFSETS
	.align		4
.L_507:
        /*08d4*/ 	.byte	0x04, 0x39
        /*08d6*/ 	.short	(.L_509 - .L_508)


	//   ....[0]....
.L_508:
        /*08d8*/ 	.word	0x00000270
        /*08dc*/ 	.word	0x000000ff
        /*08e0*/ 	.word	0x00030800
        /*08e4*/ 	.short	0x0100
        /*08e6*/ 	.byte	0x08
	.zero		1


	//   ....[1]....
        /*08e8*/ 	.word	0x00000280
        /*08ec*/ 	.word	0x000000ff
        /*08f0*/ 	.word	0x00030820
        /*08f4*/ 	.short	0x0100
        /*08f6*/ 	.byte	0x08
	.zero		1


	//   ....[2]....
        /*08f8*/ 	.word	0x00000370
        /*08fc*/ 	.word	0x000000ff
        /*0900*/ 	.word	0x00030830
        /*0904*/ 	.short	0x0100
        /*0906*/ 	.byte	0x08
	.zero		1


	//   ....[3]....
        /*0908*/ 	.word	0x00000380
        /*090c*/ 	.word	0x000000ff
        /*0910*/ 	.word	0x00030840
        /*0914*/ 	.short	0x0100
        /*0916*/ 	.byte	0x08
	.zero		1


	//   ....[4]....
        /*0918*/ 	.word	0x00000390
        /*091c*/ 	.word	0x000000ff
        /*0920*/ 	.word	0x00030838
        /*0924*/ 	.short	0x0100
        /*0926*/ 	.byte	0x08
	.zero		1


	//   ....[5]....
        /*0928*/ 	.word	0x000003a0
        /*092c*/ 	.word	0x000000ff
        /*0930*/ 	.word	0x00030848
        /*0934*/ 	.short	0x0100
        /*0936*/ 	.byte	0x08
	.zero		1


	//   ....[6]....
        /*0938*/ 	.word	0x000004d0
        /*093c*/ 	.word	0x000000ff
        /*0940*/ 	.word	0x00030850
        /*0944*/ 	.short	0x0100
        /*0946*/ 	.byte	0x08
	.zero		1


	//   ....[7]....
        /*0948*/ 	.word	0x000004e0
        /*094c*/ 	.word	0x000000ff
        /*0950*/ 	.word	0x00030860
        /*0954*/ 	.short	0x0100
        /*0956*/ 	.byte	0x08
	.zero		1


	//   ....[8]....
        /*0958*/ 	.word	0x000004f0
        /*095c*/ 	.word	0x000000ff
        /*0960*/ 	.word	0x00030858
        /*0964*/ 	.short	0x0100
        /*0966*/ 	.byte	0x08
	.zero		1


	//   ....[9]....
        /*0968*/ 	.word	0x00000500
        /*096c*/ 	.word	0x000000ff
        /*0970*/ 	.word	0x00030868
        /*0974*/ 	.short	0x0100
        /*0976*/ 	.byte	0x08
	.zero		1


	//   ....[10]....
        /*0978*/ 	.word	0x000005f0
        /*097c*/ 	.word	0x000000ff
        /*0980*/ 	.word	0x00030870
        /*0984*/ 	.short	0x0100
        /*0986*/ 	.byte	0x06
	.zero		1


	//   ....[11]....
        /*0988*/ 	.word	0x00000600
        /*098c*/ 	.word	0x000000ff
        /*0990*/ 	.word	0x00030880
        /*0994*/ 	.short	0x0100
        /*0996*/ 	.byte	0x06
	.zero		1


	//   ....[12]....
        /*0998*/ 	.word	0x00000610
        /*099c*/ 	.word	0x000000ff
        /*09a0*/ 	.word	0x00030878
        /*09a4*/ 	.short	0x0100
        /*09a6*/ 	.byte	0x06
	.zero		1


	//   ....[13]....
        /*09a8*/ 	.word	0x00000620
        /*09ac*/ 	.word	0x000000ff
        /*09b0*/ 	.word	0x00030888
        /*09b4*/ 	.short	0x0100
        /*09b6*/ 	.byte	0x06
	.zero		1


	//   ....[14]....
        /*09b8*/ 	.word	0x00000750
        /*09bc*/ 	.word	0x000000ff
        /*09c0*/ 	.word	0x00030890
        /*09c4*/ 	.short	0x0100
        /*09c6*/ 	.byte	0x08
	.zero		1


	//   ....[15]....
        /*09c8*/ 	.word	0x00000760
        /*09cc*/ 	.word	0x000000ff
        /*09d0*/ 	.word	0x000308a0
        /*09d4*/ 	.short	0x0100
        /*09d6*/ 	.byte	0x08
	.zero		1


	//   ....[16]....
        /*09d8*/ 	.word	0x00000770
        /*09dc*/ 	.word	0x000000ff
        /*09e0*/ 	.word	0x00030898
        /*09e4*/ 	.short	0x0100
        /*09e6*/ 	.byte	0x08
	.zero		1


	//   ....[17]....
        /*09e8*/ 	.word	0x00000780
        /*09ec*/ 	.word	0x000000ff
        /*09f0*/ 	.word	0x000308a8
        /*09f4*/ 	.short	0x0100
        /*09f6*/ 	.byte	0x08
	.zero		1


	//   ....[18]....
        /*09f8*/ 	.word	0x000008b0
        /*09fc*/ 	.word	0x000000ff
        /*0a00*/ 	.word	0x000308b0
        /*0a04*/ 	.short	0x0100
        /*0a06*/ 	.byte	0x08
	.zero		1


	//   ....[19]....
        /*0a08*/ 	.word	0x000008c0
        /*0a0c*/ 	.word	0x000000ff
        /*0a10*/ 	.word	0x000308c0
        /*0a14*/ 	.short	0x0100
        /*0a16*/ 	.byte	0x08
	.zero		1


	//   ....[20]....
        /*0a18*/ 	.word	0x000008d0
        /*0a1c*/ 	.word	0x000000ff
        /*0a20*/ 	.word	0x000308b8
        /*0a24*/ 	.short	0x0100
        /*0a26*/ 	.byte	0x08
	.zero		1


	//   ....[21]....
        /*0a28*/ 	.word	0x000008e0
        /*0a2c*/ 	.word	0x000000ff
        /*0a30*/ 	.word	0x000308c8
        /*0a34*/ 	.short	0x0100
        /*0a36*/ 	.byte	0x08
	.zero		1


	//   ....[22]....
        /*0a38*/ 	.word	0x00001eb0
        /*0a3c*/ 	.word	0x000000ff
        /*0a40*/ 	.word	0x00030800
        /*0a44*/ 	.short	0x010a
        /*0a46*/ 	.byte	0x26
	.zero		1


	//   ....[23]....
        /*0a48*/ 	.word	0x00001f30
        /*0a4c*/ 	.word	0x00000005
        /*0a50*/ 	.word	0x00030830
        /*0a54*/ 	.short	0x010a
        /*0a56*/ 	.byte	0x3f
	.zero		1


	//   ....[24]....
        /*0a58*/ 	.word	0x00001f90
        /*0a5c*/ 	.word	0x00000005
        /*0a60*/ 	.word	0x00030830
        /*0a64*/ 	.short	0x010a
        /*0a66*/ 	.byte	0x3f
	.zero		1


	//   ....[25]....
        /*0a68*/ 	.word	0x000029d0
        /*0a6c*/ 	.word	0x00000000
        /*0a70*/ 	.word	0x00000000
        /*0a74*/ 	.short	0x0101
        /*0a76*/ 	.byte	0x3f
	.zero		1


	//   ....[26]....
        /*0a78*/ 	.word	0x00004b40
        /*0a7c*/ 	.word	0x000000ff
        /*0a80*/ 	.word	0x00030830
        /*0a84*/ 	.short	0x010a
        /*0a86*/ 	.byte	0x07
	.zero		1


	//   ....[27]....
        /*0a88*/ 	.word	0x00004b80
        /*0a8c*/ 	.word	0x000000ff
        /*0a90*/ 	.word	0x00030830
        /*0a94*/ 	.short	0x010a
        /*0a96*/ 	.byte	0x07
	.zero		1


	//   ....[28]....
        /*0a98*/ 	.word	0x00005a10
        /*0a9c*/ 	.word	0x000000ff
        /*0aa0*/ 	.word	0x00030850
        /*0aa4*/ 	.short	0x010a
        /*0aa6*/ 	.byte	0x0e
	.zero		1


	//   ....[29]....
        /*0aa8*/ 	.word	0x00005a50
        /*0aac*/ 	.word	0x000000ff
        /*0ab0*/ 	.word	0x00030850
        /*0ab4*/ 	.short	0x010a
        /*0ab6*/ 	.byte	0x0e
	.zero		1


	//   ....[30]....
        /*0ab8*/ 	.word	0x00006090
        /*0abc*/ 	.word	0x00000098
        /*0ac0*/ 	.word	0x00000000
        /*0ac4*/ 	.short	0x0101
        /*0ac6*/ 	.byte	0x3f
	.zero		1


	//   ....[31]....
        /*0ac8*/ 	.word	0x000071d0
        /*0acc*/ 	.word	0x00000015
        /*0ad0*/ 	.word	0x00000000
        /*0ad4*/ 	.short	0x0101
        /*0ad6*/ 	.byte	0x3f
	.zero		1


	//   ....[32]....
        /*0ad8*/ 	.word	0x000079f0
        /*0adc*/ 	.word	0x000000ff
        /*0ae0*/ 	.word	0x00030830
        /*0ae4*/ 	.short	0x010a
        /*0ae6*/ 	.byte	0x06
	.zero		1


	//   ....[33]....
        /*0ae8*/ 	.word	0x00007a30
        /*0aec*/ 	.word	0x000000ff
        /*0af0*/ 	.word	0x00030830
        /*0af4*/ 	.short	0x010a
        /*0af6*/ 	.byte	0x06
	.zero		1


	//   ....[34]....
        /*0af8*/ 	.word	0x000088c0
        /*0afc*/ 	.word	0x000000ff
        /*0b00*/ 	.word	0x00030850
        /*0b04*/ 	.short	0x010a
        /*0b06*/ 	.byte	0x0e
	.zero		1


	//   ....[35]....
        /*0b08*/ 	.word	0x00008900
        /*0b0c*/ 	.word	0x000000ff
        /*0b10*/ 	.word	0x00030850
        /*0b14*/ 	.short	0x010a
        /*0b16*/ 	.byte	0x0e
	.zero		1


	//   ....[36]....
        /*0b18*/ 	.word	0x00009540
        /*0b1c*/ 	.word	0x00000099
        /*0b20*/ 	.word	0x00000000
        /*0b24*/ 	.short	0x0101
        /*0b26*/ 	.byte	0x3f
	.zero		1


	//   ....[37]....
        /*0b28*/ 	.word	0x000095e0
        /*0b2c*/ 	.word	0x00000010
        /*0b30*/ 	.word	0x00000000
        /*0b34*/ 	.short	0x0101
        /*0b36*/ 	.byte	0x3f
	.zero		1


	//   ....[38]....
        /*0b38*/ 	.word	0x00009b20
        /*0b3c*/ 	.word	0x000000ff
        /*0b40*/ 	.word	0x00030830
        /*0b44*/ 	.short	0x010a
        /*0b46*/ 	.byte	0x06
	.zero		1


	//   ....[39]....
        /*0b48*/ 	.word	0x00009b60
        /*0b4c*/ 	.word	0x000000ff
        /*0b50*/ 	.word	0x00030830
        /*0b54*/ 	.short	0x010a
        /*0b56*/ 	.byte	0x06
	.zero		1


	//   ....[40]....
        /*0b58*/ 	.word	0x0000a9f0
        /*0b5c*/ 	.word	0x000000ff
        /*0b60*/ 	.word	0x00030850
        /*0b64*/ 	.short	0x010a
        /*0b66*/ 	.byte	0x0a
	.zero		1


	//   ....[41]....
        /*0b68*/ 	.word	0x0000aa30
        /*0b6c*/ 	.word	0x000000ff
        /*0b70*/ 	.word	0x00030850
        /*0b74*/ 	.short	0x010a
        /*0b76*/ 	.byte	0x0a
	.zero		1


	//   ....[42]....
        /*0b78*/ 	.word	0x0000b070
        /*0b7c*/ 	.word	0x00000002
        /*0b80*/ 	.word	0x00000000
        /*0b84*/ 	.short	0x0101
        /*0b86*/ 	.byte	0x3f
	.zero		1


	//   ....[43]....
        /*0b88*/ 	.word	0x0000c210
        /*0b8c*/ 	.word	0x0000009b
        /*0b90*/ 	.word	0x00000000
        /*0b94*/ 	.short	0x0101
        /*0b96*/ 	.byte	0x3f
	.zero		1


	//   ....[44]....
        /*0b98*/ 	.word	0x0000ce20
        /*0b9c*/ 	.word	0x000000ff
        /*0ba0*/ 	.word	0x00030850
        /*0ba4*/ 	.short	0x010a
        /*0ba6*/ 	.byte	0x05
	.zero		1


	//   ....[45]....
        /*0ba8*/ 	.word	0x0000ce60
        /*0bac*/ 	.word	0x000000ff
        /*0bb0*/ 	.word	0x00030850
        /*0bb4*/ 	.short	0x010a
        /*0bb6*/ 	.byte	0x05
	.zero		1


	//   ....[46]....
        /*0bb8*/ 	.word	0x0000d2c0
        /*0bbc*/ 	.word	0x00000009
        /*0bc0*/ 	.word	0x00000000
        /*0bc4*/ 	.short	0x0101
        /*0bc6*/ 	.byte	0x3f
	.zero		1


	//   ....[47]....
        /*0bc8*/ 	.word	0x0000f5b0
        /*0bcc*/ 	.word	0x000000a8
        /*0bd0*/ 	.word	0x00000000
        /*0bd4*/ 	.short	0x0101
        /*0bd6*/ 	.byte	0x3f
	.zero		1


	//   ....[48]....
        /*0bd8*/ 	.word	0x00012990
        /*0bdc*/ 	.word	0x00000000
        /*0be0*/ 	.word	0x00030840
        /*0be4*/ 	.short	0x010a
        /*0be6*/ 	.byte	0x3f
	.zero		1


	//   ....[49]....
        /*0be8*/ 	.word	0x00013ab0
        /*0bec*/ 	.word	0x00000008
        /*0bf0*/ 	.word	0x00030800
        /*0bf4*/ 	.short	0x0107
        /*0bf6*/ 	.byte	0x3f
	.zero		1


	//   ....[50]....
        /*0bf8*/ 	.word	0x00013bc0
        /*0bfc*/ 	.word	0x00000002
        /*0c00*/ 	.word	0x00030800
        /*0c04*/ 	.short	0x0101
        /*0c06*/ 	.byte	0x3f
	.zero		1


	//   ....[51]....
        /*0c08*/ 	.word	0x00013be0
        /*0c0c*/ 	.word	0x00000002
        /*0c10*/ 	.word	0x00030820
        /*0c14*/ 	.short	0x010a
        /*0c16*/ 	.byte	0x3f
	.zero		1


	//   ....[52]....
        /*0c18*/ 	.word	0x00013f70
        /*0c1c*/ 	.word	0x00000003
        /*0c20*/ 	.word	0x00030840
        /*0c24*/ 	.short	0x010a
        /*0c26*/ 	.byte	0x3f
	.zero		1


	//   ....[53]....
        /*0c28*/ 	.word	0x00014530
        /*0c2c*/ 	.word	0x00000003
        /*0c30*/ 	.word	0x00000060
        /*0c34*/ 	.short	0x010a
        /*0c36*/ 	.byte	0x3f
	.zero		1


	//   ....[54]....
        /*0c38*/ 	.word	0x00014e20
        /*0c3c*/ 	.word	0x00000003
        /*0c40*/ 	.word	0x00030840
        /*0c44*/ 	.short	0x010a
        /*0c46*/ 	.byte	0x3f
	.zero		1


	//   ....[55]....
        /*0c48*/ 	.word	0x000153e0
        /*0c4c*/ 	.word	0x00000002
        /*0c50*/ 	.word	0x00000060
        /*0c54*/ 	.short	0x010a
        /*0c56*/ 	.byte	0x3f
	.zero		1


	//   ....[56]....
        /*0c58*/ 	.word	0x00015be0
        /*0c5c*/ 	.word	0x00000002
        /*0c60*/ 	.word	0x00030840
        /*0c64*/ 	.short	0x010a
        /*0c66*/ 	.byte	0x3f
	.zero		1


	//   ....[57]....
        /*0c68*/ 	.word	0x000161a0
        /*0c6c*/ 	.word	0x00000002
        /*0c70*/ 	.word	0x00000060
        /*0c74*/ 	.short	0x010a
        /*0c76*/ 	.byte	0x3f
	.zero		1


	//   ....[58]....
        /*0c78*/ 	.word	0x00016930
        /*0c7c*/ 	.word	0x00000000
        /*0c80*/ 	.word	0x00030860
        /*0c84*/ 	.short	0x010a
        /*0c86*/ 	.byte	0x3f
	.zero		1


	//   ....[59]....
        /*0c88*/ 	.word	0x00017c40
        /*0c8c*/ 	.word	0x00000000
        /*0c90*/ 	.word	0x00030820
        /*0c94*/ 	.short	0x010a
        /*0c96*/ 	.byte	0x3f
	.zero		1


	//   ....[60]....
        /*0c98*/ 	.word	0x00017e20
        /*0c9c*/ 	.word	0x00000006
        /*0ca0*/ 	.word	0x00000000
        /*0ca4*/ 	.short	0x010a
        /*0ca6*/ 	.byte	0x3f
	.zero		1


	//   ....[61]....
        /*0ca8*/ 	.word	0x00017e90
        /*0cac*/ 	.word	0x00000007
        /*0cb0*/ 	.word	0x00000000
        /*0cb4*/ 	.short	0x010a
        /*0cb6*/ 	.byte	0x3f
	.zero		1


	//   ....[62]....
        /*0cb8*/ 	.word	0x00017f00
        /*0cbc*/ 	.word	0x00000004
        /*0cc0*/ 	.word	0x00000000
        /*0cc4*/ 	.short	0x010a
        /*0cc6*/ 	.byte	0x3f
	.zero		1


	//   ....[63]....
        /*0cc8*/ 	.word	0x00017f30
        /*0ccc*/ 	.word	0x00000003
        /*0cd0*/ 	.word	0x00000000
        /*0cd4*/ 	.short	0x010a
        /*0cd6*/ 	.byte	0x3f
	.zero		1


	//   ....[64]....
        /*0cd8*/ 	.word	0x00017fa0
        /*0cdc*/ 	.word	0x00000003
        /*0ce0*/ 	.word	0x00030800
        /*0ce4*/ 	.short	0x010a
        /*0ce6*/ 	.byte	0x3f
	.zero		1


	//   ....[65]....
        /*0ce8*/ 	.word	0x00017ff0
        /*0cec*/ 	.word	0x00000005
        /*0cf0*/ 	.word	0x00030830
        /*0cf4*/ 	.short	0x010a
        /*0cf6*/ 	.byte	0x3f
	.zero		1


	//   ....[66]....
        /*0cf8*/ 	.word	0x00018050
        /*0cfc*/ 	.word	0x00000098
        /*0d00*/ 	.word	0x00030830
        /*0d04*/ 	.short	0x010a
        /*0d06*/ 	.byte	0x3f
	.zero		1


	//   ....[67]....
        /*0d08*/ 	.word	0x000180b0
        /*0d0c*/ 	.word	0x00000015
        /*0d10*/ 	.word	0x00030850
        /*0d14*/ 	.short	0x010a
        /*0d16*/ 	.byte	0x3f
	.zero		1


	//   ....[68]....
        /*0d18*/ 	.word	0x00018110
        /*0d1c*/ 	.word	0x00000004
        /*0d20*/ 	.word	0x00030830
        /*0d24*/ 	.short	0x010a
        /*0d26*/ 	.byte	0x3f
	.zero		1


	//   ....[69]....
        /*0d28*/ 	.word	0x00018170
        /*0d2c*/ 	.word	0x00000003
        /*0d30*/ 	.word	0x00030850
        /*0d34*/ 	.short	0x010a
        /*0d36*/ 	.byte	0x3f
	.zero		1


	//   ....[70]....
        /*0d38*/ 	.word	0x000181d0
        /*0d3c*/ 	.word	0x00000004
        /*0d40*/ 	.word	0x00030830
        /*0d44*/ 	.short	0x010a
        /*0d46*/ 	.byte	0x3f
	.zero		1


	//   ....[71]....
        /*0d48*/ 	.word	0x00018230
        /*0d4c*/ 	.word	0x00000003
        /*0d50*/ 	.word	0x00030850
        /*0d54*/ 	.short	0x010a
        /*0d56*/ 	.byte	0x3f
	.zero		1


	//   ....[72]....
        /*0d58*/ 	.word	0x00018290
        /*0d5c*/ 	.word	0x00000007
        /*0d60*/ 	.word	0x00030850
        /*0d64*/ 	.short	0x010a
        /*0d66*/ 	.byte	0x3f
	.zero		1


	//   ....[73]....
        /*0d68*/ 	.word	0x00018430
        /*0d6c*/ 	.word	0x00000000
        /*0d70*/ 	.word	0x00030840
        /*0d74*/ 	.short	0x010a
        /*0d76*/ 	.byte	0x3f
	.zero		1


	//   ....[74]....
        /*0d78*/ 	.word	0x00019110
        /*0d7c*/ 	.word	0x00000002
        /*0d80*/ 	.word	0x00030820
        /*0d84*/ 	.short	0x010a
        /*0d86*/ 	.byte	0x3f
	.zero		1


	//   ....[75]....
        /*0d88*/ 	.word	0x00019160
        /*0d8c*/ 	.word	0x00000003
        /*0d90*/ 	.word	0x00030840
        /*0d94*/ 	.short	0x010a
        /*0d96*/ 	.byte	0x3f
	.zero		1


	//   ....[76]....
        /*0d98*/ 	.word	0x000191b0
        /*0d9c*/ 	.word	0x00000003
        /*0da0*/ 	.word	0x00000060
        /*0da4*/ 	.short	0x010a
        /*0da6*/ 	.byte	0x3f
	.zero		1


	//   ....[77]....
        /*0da8*/ 	.word	0x00019200
        /*0dac*/ 	.word	0x00000003
        /*0db0*/ 	.word	0x00030840
        /*0db4*/ 	.short	0x010a
        /*0db6*/ 	.byte	0x3f
	.zero		1


	//   ....[78]....
        /*0db8*/ 	.word	0x00019250
        /*0dbc*/ 	.word	0x00000002
        /*0dc0*/ 	.word	0x00000060
        /*0dc4*/ 	.short	0x010a
        /*0dc6*/ 	.byte	0x3f
	.zero		1


	//   ....[79]....
        /*0dc8*/ 	.word	0x000192a0
        /*0dcc*/ 	.word	0x00000002
        /*0dd0*/ 	.word	0x00030840
        /*0dd4*/ 	.short	0x010a
        /*0dd6*/ 	.byte	0x3f
	.zero		1


	//   ....[80]....
        /*0dd8*/ 	.word	0x000192f0
        /*0ddc*/ 	.word	0x00000002
        /*0de0*/ 	.word	0x00000060
        /*0de4*/ 	.short	0x010a
        /*0de6*/ 	.byte	0x3f
	.zero		1


	//   ....[81]....
        /*0de8*/ 	.word	0x00019340
        /*0dec*/ 	.word	0x00000000
        /*0df0*/ 	.word	0x00030860
        /*0df4*/ 	.short	0x010a
        /*0df6*/ 	.byte	0x3f
	.zero		1


	//   ....[82]....
        /*0df8*/ 	.word	0x00019da0
        /*0dfc*/ 	.word	0x00000000
        /*0e00*/ 	.word	0x00030820
        /*0e04*/ 	.short	0x010a
        /*0e06*/ 	.byte	0x3f
	.zero		1


	//   ....[83]....
        /*0e08*/ 	.word	0x00019f40
        /*0e0c*/ 	.word	0x00000006
        /*0e10*/ 	.word	0x00000000
        /*0e14*/ 	.short	0x010a
        /*0e16*/ 	.byte	0x3f
	.zero		1


	//   ....[84]....
        /*0e18*/ 	.word	0x00019f90
        /*0e1c*/ 	.word	0x00000007
        /*0e20*/ 	.word	0x00000000
        /*0e24*/ 	.short	0x010a
        /*0e26*/ 	.byte	0x3f
	.zero		1


	//   ....[85]....
        /*0e28*/ 	.word	0x00019fe0
        /*0e2c*/ 	.word	0x00000004
        /*0e30*/ 	.word	0x00000000
        /*0e34*/ 	.short	0x010a
        /*0e36*/ 	.byte	0x3f
	.zero		1


	//----- nvinfo : EIATTR_NUM_MBARRIERS
	.align		4
.L_509:
        /*0e38*/ 	.byte	0x03, 0x38
        /*0e3a*/ 	.short	0x0016


	//----- nvinfo : EIATTR_EXIT_INSTR_OFFSETS
	.align		4
        /*0e3c*/ 	.byte	0x04, 0x1c
        /*0e3e*/ 	.short	(.L_511 - .L_510)


	//   ....[0]....
.L_510:
        /*0e40*/ 	.word	0x00000a50


	//   ....[1]....
        /*0e44*/ 	.word	0x00010a30


	//   ....[2]....
        /*0e48*/ 	.word	0x00017f80


	//----- nvinfo : EIATTR_MAX_THREADS
	.align		4
.L_511:
        /*0e4c*/ 	.byte	0x04, 0x05
        /*0e4e*/ 	.short	(.L_513 - .L_512)
.L_512:
        /*0e50*/ 	.word	0x00000180
        /*0e54*/ 	.word	0x00000001
        /*0e58*/ 	.word	0x00000001


	//----- nvinfo : EIATTR_CRS_STACK_SIZE
	.align		4
.L_513:
        /*0e5c*/ 	.byte	0x04, 0x1e
        /*0e5e*/ 	.short	(.L_515 - .L_514)
.L_514:
        /*0e60*/ 	.word	0x00000000


	//----- nvinfo : EIATTR_CBANK_PARAM_SIZE
	.align		4
.L_515:
        /*0e64*/ 	.byte	0x03, 0x19
        /*0e66*/ 	.short	0x0af0


	//----- nvinfo : EIATTR_PARAM_CBANK
	.align		4
        /*0e68*/ 	.byte	0x04, 0x0a
        /*0e6a*/ 	.short	(.L_517 - .L_516)
	.align		4
.L_516:
        /*0e6c*/ 	.word	index@(.nv.constant0._ZN7cutlass13device_kernelIN5flash11enable_sm90INS1_16FlashAttnFwdSm90INS1_25CollectiveMainloopFwdSm90ILi2EN4cute5tupleIJNS5_1CILi1EEES8_S8_EEENS6_IJNS7_ILi128EEENS7_ILi64EEENS7_ILi256EEEEEELi256ENS_10bfloat16_tEfNS_4arch4Sm90ELb0ELb1ELb1ELb1ELb0ELb0ELb0ELb1ELb1ELb1ELb0ELb0EEENS1_21CollectiveEpilogueFwdINS6_IJSA_SC_SB_EEES9_SE_SG_Li256ELb1ELb1ELb0ELb0EEENS1_36VarlenDynamicPersistentTileSchedulerILi128ELi64ELi256ELi128ELb0ELb1ELb1ELb1ELb0ELb1EEEEEEEEEvNT_6ParamsE)
        /*0e70*/ 	.short	0x0210
        /*0e72*/ 	.short	0x0af0


	//----- nvinfo : EIATTR_SW_WAR
	.align		4
.L_517:
        /*0e74*/ 	.byte	0x04, 0x36
        /*0e76*/ 	.short	(.L_519 - .L_518)
.L_518:
        /*0e78*/ 	.word	0x00000008
.L_519:


//--------------------- .nv.info._ZN7cutlass13device_kernelIN5flash11enable_sm90INS1_16FlashAttnFwdSm90INS1_25CollectiveMainloopFwdSm90ILi2EN4cute5tupleIJNS5_1CILi1EEES8_S8_EEENS6_IJNS7_ILi128EEENS7_ILi64EEENS7_ILi256EEEEEELi256ENS_10bfloat16_tEfNS_4arch4Sm90ELb0ELb1ELb1ELb1ELb0ELb1ELb0ELb1ELb1ELb1ELb0ELb0EEENS1_21CollectiveEpilogueFwdINS6_IJSA_SC_SB_EEES9_SE_SG_Li256ELb1ELb1ELb0ELb0EEENS1_36VarlenDynamicPersistentTileSchedulerILi128ELi64ELi256ELi128ELb0ELb1ELb1ELb1ELb0ELb1EEEEEEEEEvNT_6ParamsE --------------------------
	.section	.nv.info._ZN7cutlass13device_kernelIN5flash11enable_sm90INS1_16FlashAttnFwdSm90INS1_25CollectiveMainloopFwdSm90ILi2EN4cute5tupleIJNS5_1CILi1EEES8_S8_EEENS6_IJNS7_ILi128EEENS7_ILi64EEENS7_ILi256EEEEEELi256ENS_10bfloat16_tEfNS_4arch4Sm90ELb0ELb1ELb1ELb1ELb0ELb1ELb0ELb1ELb1ELb1ELb0ELb0EEENS1_21CollectiveEpilogueFwdINS6_IJSA_SC_SB_EEES9_SE_SG_Li256ELb1ELb1ELb0ELb0EEENS1_36VarlenDynamicPersistentTileSchedulerILi128ELi64ELi256ELi128ELb0ELb1ELb1ELb1ELb0ELb1EEEEEEEEEvNT_6ParamsE,"",@"SHT_CUDA_INFO"
	.sectionflags	@""
	.align	4


	//----- nvinfo : EIATTR_CUDA_API_VERSION
	.align		4
        /*0000*/ 	.byte	0x04, 0x37
        /*0002*/ 	.short	(.L_521 - .L_520)
.L_520:
        /*0004*/ 	.word	0x00000082


	//----- nvinfo : EIATTR_KPARAM_INFO
	.align		4
.L_521:
        /*0008*/ 	.byte	0x04, 0x17
        /*000a*/ 	.short	(.L_523 - .L_522)
.L_522:
        /*000c*/ 	.word	0x00000000
        /*0010*/ 	.short	0x0000
        /*0012*/ 	.short	0x0070
        /*0014*/ 	.byte	0x00, 0xf0, 0x01, 0x2a


	//----- nvinfo : EIATTR_SPARSE_MMA_MASK
	.align		4
.L_523:
        /*0018*/ 	.byte	0x03, 0x50
        /*001a*/ 	.short	0x0000


	//----- nvinfo : EIATTR_MAXREG_COUNT
	.align		4
        /*001c*/ 	.byte	0x03, 0x1b
        /*001e*/ 	.short	0x00a8


	//----- nvinfo : EIATTR_NUM_BARRIERS
	.align		4
        /*0020*/ 	.byte	0x02, 0x4c
        /*0022*/ 	.byte	0x10
	.zero		1


	//----- nvinfo : EIATTR_EXTERNS
	.align		4
        /*0024*/ 	.byte	0x04, 0x0f
        /*0026*/ 	.short	(.L_525 - .L_524)


	//   ....[0]....
	.align		4
.L_524:
        /*0028*/ 	.word	index@(__assertfail)


	//----- nvinfo : EIATTR_ANNOTATIONS
	.align		4
.L_525:
        /*002c*/ 	.byte	0x04, 0x55
        /*002e*/ 	.short	(.L_527 - .L_526)


	//   ....[0]....
.L_526:
        /* <DEDUP_REMOVED lines=172> */


	//----- nvinfo : EIATTR_MERCURY_ISA_VERSION
	.align		4
.L_527:
        /*0ae0*/ 	.byte	0x03, 0x5f
        /*0ae2*/ 	.short	0x0101


	//----- nvinfo : EIATTR_UNUSED_LOAD_BYTE_OFFSET
	.align		4
        /*0ae4*/ 	.byte	0x04, 0x44
        /*0ae6*/ 	.short	(.L_529 - .L_528)


	//   ....[0]....
.L_528:
        /*0ae8*/ 	.word	0x00000a80
        /*0aec*/ 	.word	0x0000fff0


	//   ....[1]....
        /*0af0*/ 	.word	0x000201a0
        /*0af4*/ 	.word	0x0000fff0


	//----- nvinfo : EIATTR_INT_WARP_WIDE_INSTR_OFFSETS
	.align		4
.L_529:
        /*0af8*/ 	.byte	0x04, 0x31
        /*0afa*/ 	.short	(.L_531 - .L_530)


	//   ....[0]....
.L_530:
        /*0afc*/ 	.word	0x00000180


	//   ....[1]....
        /*0b00*/ 	.word	0x000001c0


	//   ....[2]....
        /*0b04*/ 	.word	0x00000280


	//   ....[3]....
        /*0b08*/ 	.word	0x00026590


	//   ....[4]....
        /*0b0c*/ 	.word	0x000265f0


	//   ....[5]....
        /*0b10*/ 	.word	0x0002ab90


	//   ....[6]....
        /*0b14*/ 	.word	0x0002abf0


	//----- nvinfo : EIATTR_COOP_GROUP_MASK_REGIDS
	.align		4
.L_531:
        /*0b18*/ 	.byte	0x04, 0x29
        /*0b1a*/ 	.short	(.L_533 - .L_532)


	//   ....[0]....
.L_532:
        /*0b1c*/ 	.word	0xffffffff


	//   ....[1]....
        /*0b20*/ 	.word	0xffffffff


	//   ....[2]....
        /*0b24*/ 	.word	0xffffffff


	//   ....[3]....
        /*0b28*/ 	.word	0xffffffff


	//   ....[4]....
        /*0b2c*/ 	.word	0xffffffff


	//   ....[5]....
        /*0b30*/ 	.word	0xffffffff


	//   ....[6]....
        /*0b34*/ 	.word	0xffffffff


	//   ....[7]....
        /*0b38*/ 	.word	0xffffffff


	//   ....[8]....
        /*0b3c*/ 	.word	0xffffffff


	//   ....[9]....
        /*0b40*/ 	.word	0xffffffff


	//   ....[10]....
        /*0b44*/ 	.word	0xffffffff


	//   ....[11]....
        /*0b48*/ 	.word	0xffffffff


	//   ....[12]....
        /*0b4c*/ 	.word	0xffffffff


	//   ....[13]....
        /*0b50*/ 	.word	0xffffffff


	//   ....[14]....
        /*0b54*/ 	.word	0xffffffff


	//   ....[15]....
        /*0b58*/ 	.word	0xffffffff


	//   ....[16]....
        /*0b5c*/ 	.word	0xffffffff


	//   ....[17]....
        /*0b60*/ 	.word	0xffffffff


	//   ....[18]....
        /*0b64*/ 	.word	0xffffffff


	//   ....[19]....
        /*0b68*/ 	.word	0xffffffff


	//   ....[20]....
        /*0b6c*/ 	.word	0xffffffff


	//   ....[21]....
        /*0b70*/ 	.word	0xffffffff


	//   ....[22]....
        /*0b74*/ 	.word	0xffffffff


	//   ....[23]....
        /*0b78*/ 	.word	0xffffffff


	//   ....[24]....
        /*0b7c*/ 	.word	0xffffffff


	//   ....[25]....
        /*0b80*/ 	.word	0xffffffff


	//   ....[26]....
        /*0b84*/ 	.word	0xffffffff


	//   ....[27]....
        /*0b88*/ 	.word	0xffffffff


	//   ....[28]....
        /*0b8c*/ 	.word	0xffffffff


	//   ....[29]....
        /*0b90*/ 	.word	0xffffffff


	//   ....[30]....
        /*0b94*/ 	.word	0xffffffff


	//   ....[31]....
        /*0b98*/ 	.word	0xffffffff


	//   ....[32]....
        /*0b9c*/ 	.word	0xffffffff


	//   ....[33]....
        /*0ba0*/ 	.word	0xffffffff


	//   ....[34]....
        /*0ba4*/ 	.word	0xffffffff


	//   ....[35]....
        /*0ba8*/ 	.word	0xffffffff


	//   ....[36]....
        /*0bac*/ 	.word	0xffffffff


	//   ....[37]....
        /*0bb0*/ 	.word	0xffffffff


	//   ....[38]....
        /*0bb4*/ 	.word	0xffffffff


	//   ....[39]....
        /*0bb8*/ 	.word	0xffffffff


	//   ....[40]....
        /*0bbc*/ 	.word	0xffffffff


	//   ....[41]....
        /*0bc0*/ 	.word	0xffffffff


	//   ....[42]....
        /*0bc4*/ 	.word	0xffffffff


	//   ....[43]....
        /*0bc8*/ 	.word	0xffffffff


	//   ....[44]....
        /*0bcc*/ 	.word	0xffffffff


	//   ....[45]....
        /*0bd0*/ 	.word	0xffffffff


	//   ....[46]....
        /*0bd4*/ 	.word	0xffffffff


	//   ....[47]....
        /*0bd8*/ 	.word	0xffffffff


	//   ....[48]....
        /*0bdc*/ 	.word	0xffffffff


	//   ....[49]....
        /*0be0*/ 	.word	0xffffffff


	//   ....[50]....
        /*0be4*/ 	.word	0xffffffff


	//   ....[51]....
        /*0be8*/ 	.word	0xffffffff


	//   ....[52]....
        /*0bec*/ 	.word	0xffffffff


	//   ....[53]....
        /*0bf0*/ 	.word	0xffffffff


	//   ....[54]....
        /*0bf4*/ 	.word	0xffffffff


	//   ....[55]....
        /*0bf8*/ 	.word	0xffffffff


	//   ....[56]....
        /*0bfc*/ 	.word	0xffffffff


	//   ....[57]....
        /*0c00*/ 	.word	0xffffffff


	//   ....[58]....
        /*0c04*/ 	.word	0xffffffff


	//   ....[59]....
        /*0c08*/ 	.word	0xffffffff


	//   ....[60]....
        /*0c0c*/ 	.word	0xffffffff


	//   ....[61]....
        /*0c10*/ 	.word	0xffffffff


	//   ....[62]....
        /*0c14*/ 	.word	0xffffffff


	//   ....[63]....
        /*0c18*/ 	.word	0xffffffff


	//   ....[64]....
        /*0c1c*/ 	.word	0xffffffff


	//   ....[65]....
        /*0c20*/ 	.word	0xffffffff


	//   ....[66]....
        /*0c24*/ 	.word	0xffffffff


	//   ....[67]....
        /*0c28*/ 	.word	0xffffffff


	//   ....[68]....
        /*0c2c*/ 	.word	0xffffffff


	//   ....[69]....
        /*0c30*/ 	.word	0xffffffff


	//   ....[70]....
        /*0c34*/ 	.word	0xffffffff


	//   ....[71]....
        /*0c38*/ 	.word	0xffffffff


	//   ....[72]....
        /*0c3c*/ 	.word	0xffffffff


	//   ....[73]....
        /*0c40*/ 	.word	0xffffffff


	//   ....[74]....
        /*0c44*/ 	.word	0xffffffff


	//   ....[75]....
        /*0c48*/ 	.word	0xffffffff


	//   ....[76]....
        /*0c4c*/ 	.word	0xffffffff


	//   ....[77]....
        /*0c50*/ 	.word	0xffffffff


	//   ....[78]....
        /*0c54*/ 	.word	0xffffffff


	//   ....[79]....
        /*0c58*/ 	.word	0xffffffff


	//   ....[80]....
        /*0c5c*/ 	.word	0xffffffff


	//   ....[81]....
        /*0c60*/ 	.word	0xffffffff


	//   ....[82]....
        /*0c64*/ 	.word	0xffffffff


	//   ....[83]....
        /*0c68*/ 	.word	0xffffffff


	//   ....[84]....
        /*0c6c*/ 	.word	0xffffffff


	//   ....[85]....
        /*0c70*/ 	.word	0xffffffff


	//   ....[86]....
        /*0c74*/ 	.word	0xffffffff


	//   ....[87]....
        /*0c78*/ 	.word	0xffffffff


	//   ....[88]....
        /*0c7c*/ 	.word	0xffffffff


	//   ....[89]....
        /*0c80*/ 	.word	0xffffffff


	//   ....[90]....
        /*0c84*/ 	.word	0xffffffff


	//   ....[91]....
        /*0c88*/ 	.word	0xffffffff


	//   ....[92]....
        /*0c8c*/ 	.word	0xffffffff


	//   ....[93]....
        /*0c90*/ 	.word	0xffffffff


	//   ....[94]....
        /*0c94*/ 	.word	0xffffffff


	//   ....[95]....
        /*0c98*/ 	.word	0xffffffff


	//   ....[96]....
        /*0c9c*/ 	.word	0xffffffff


	//   ....[97]....
        /*0ca0*/ 	.word	0xffffffff


	//   ....[98]....
        /*0ca4*/ 	.word	0xffffffff


	//   ....[99]....
        /*0ca8*/ 	.word	0xffffffff


	//   ....[100]....
        /*0cac*/ 	.word	0xffffffff


	//   ....[101]....
        /*0cb0*/ 	.word	0xffffffff


	//   ....[102]....
        /*0cb4*/ 	.word	0xffffffff


	//   ....[103]....
        /*0cb8*/ 	.word	0xffffffff


	//   ....[104]....
        /*0cbc*/ 	.word	0xffffffff


	//   ....[105]....
        /*0cc0*/ 	.word	0xffffffff


	//   ....[106]....
        /*0cc4*/ 	.word	0xffffffff


	//   ....[107]....
        /*0cc8*/ 	.word	0xffffffff


	//   ....[108]....
        /*0ccc*/ 	.word	0xffffffff


	//   ....[109]....
        /*0cd0*/ 	.word	0xffffffff


	//   ....[110]....
        /*0cd4*/ 	.word	0xffffffff


	//   ....[111]....
        /*0cd8*/ 	.word	0xffffffff


	//   ....[112]....
        /*0cdc*/ 	.word	0xffffffff


	//   ....[113]....
        /*0ce0*/ 	.word	0xffffffff


	//   ....[114]....
        /*0ce4*/ 	.word	0xffffffff


	//   ....[115]....
        /*0ce8*/ 	.word	0xffffffff


	//   ....[116]....
        /*0cec*/ 	.word	0xffffffff


	//   ....[117]....
        /*0cf0*/ 	.word	0xffffffff


	//   ....[118]....
        /*0cf4*/ 	.word	0xffffffff


	//   ....[119]....
        /*0cf8*/ 	.word	0xffffffff


	//   ....[120]....
        /*0cfc*/ 	.word	0xffffffff


	//   ....[121]....
        /*0d00*/ 	.word	0xffffffff


	//   ....[122]....
        /*0d04*/ 	.word	0xffffffff


	//   ....[123]....
        /*0d08*/ 	.word	0xffffffff


	//   ....[124]....
        /*0d0c*/ 	.word	0xffffffff


	//   ....[125]....
        /*0d10*/ 	.word	0xffffffff


	//   ....[126]....
        /*0d14*/ 	.word	0xffffffff


	//   ....[127]....
        /*0d18*/ 	.word	0xffffffff


	//   ....[128]....
        /*0d1c*/ 	.word	0xffffffff


	//   ....[129]....
        /*0d20*/ 	.word	0xffffffff


	//   ....[130]....
        /*0d24*/ 	.word	0xffffffff


	//   ....[131]....
        /*0d28*/ 	.word	0xffffffff


	//   ....[132]....
        /*0d2c*/ 	.word	0xffffffff


	//   ....[133]....
        /*0d30*/ 	.word	0xffffffff


	//   ....[134]....
        /*0d34*/ 	.word	0xffffffff


	//   ....[135]....
        /*0d38*/ 	.word	0xffffffff


	//   ....[136]....
        /*0d3c*/ 	.word	0xffffffff


	//   ....[137]....
        /*0d40*/ 	.word	0xffffffff


	//   ....[138]....
        /*0d44*/ 	.word	0x0500000f


	//   ....[139]....
        /*0d48*/ 	.word	0x0500000f


	//   ....[140]....
        /*0d4c*/ 	.word	0x0500000f


	//   ....[141]....
        /*0d50*/ 	.word	0x0500000f


	//   ....[142]....
        /*0d54*/ 	.word	0x0500000f


	//   ....[143]....
        /*0d58*/ 	.word	0x0500000f


	//   ....[144]....
        /*0d5c*/ 	.word	0x0500000f


	//   ....[145]....
        /*0d60*/ 	.word	0x0500000f


	//   ....[146]....
        /*0d64*/ 	.word	0x0500000f


	//   ....[147]....
        /*0d68*/ 	.word	0x0500000f


	//   ....[148]....
        /*0d6c*/ 	.word	0x0500000f


	//   ....[149]....
        /*0d70*/ 	.word	0x0500000f


	//   ....[150]....
        /*0d74*/ 	.word	0x0500000f


	//   ....[151]....
        /*0d78*/ 	.word	0x0500000f


	//   ....[152]....
        /*0d7c*/ 	.word	0x0500000f


	//   ....[153]....
        /*0d80*/ 	.word	0x0500000f


	//   ....[154]....
        /*0d84*/ 	.word	0x0500000f


	//   ....[155]....
        /*0d88*/ 	.word	0x0500000f


	//   ....[156]....
        /*0d8c*/ 	.word	0x0500000f


	//   ....[157]....
        /*0d90*/ 	.word	0x0500000f


	//   ....[158]....
        /*0d94*/ 	.word	0x0500000f


	//   ....[159]....
        /*0d98*/ 	.word	0x0500000f


	//   ....[160]....
        /*0d9c*/ 	.word	0x0500000f


	//   ....[161]....
        /*0da0*/ 	.word	0x0500000f


	//   ....[162]....
        /*0da4*/ 	.word	0x0500000f


	//   ....[163]....
        /*0da8*/ 	.word	0x0500000f


	//   ....[164]....
        /*0dac*/ 	.word	0x0500000f


	//   ....[165]....
        /*0db0*/ 	.word	0x0500000f


	//   ....[166]....
        /*0db4*/ 	.word	0x0500000f


	//   ....[167]....
        /*0db8*/ 	.word	0x0500000f


	//   ....[168]....
        /*0dbc*/ 	.word	0x0500000f


	//   ....[169]....
        /*0dc0*/ 	.word	0x0500000f


	//   ....[170]....
        /*0dc4*/ 	.word	0x0500000f


	//   ....[171]....
        /*0dc8*/ 	.word	0x0500000f


	//   ....[172]....
        /*0dcc*/ 	.word	0x0500000f


	//   ....[173]....
        /*0dd0*/ 	.word	0x0500000f


	//   ....[174]....
        /*0dd4*/ 	.word	0x0500000f


	//   ....[175]....
        /*0dd8*/ 	.word	0x0500000f


	//   ....[176]....
        /*0ddc*/ 	.word	0x0500000f


	//   ....[177]....
        /*0de0*/ 	.word	0x0500000f


	//   ....[178]....
        /*0de4*/ 	.word	0x0500000f


	//   ....[179]....
        /*0de8*/ 	.word	0x0500000f


	//   ....[180]....
        /*0dec*/ 	.word	0x0500000f


	//   ....[181]....
        /*0df0*/ 	.word	0x0500000f


	//   ....[182]....
        /*0df4*/ 	.word	0x0500000f


	//   ....[183]....
        /*0df8*/ 	.word	0x0500000f


	//   ....[184]....
        /*0dfc*/ 	.word	0x0500000f


	//   ....[185]....
        /*0e00*/ 	.word	0x0500000f


	//   ....[186]....
        /*0e04*/ 	.word	0x0500000f


	//   ....[187]....
        /*0e08*/ 	.word	0x0500000f


	//   ....[188]....
        /*0e0c*/ 	.word	0x0500000f


	//   ....[189]....
        /*0e10*/ 	.word	0x0500000f


	//   ....[190]....
        /*0e14*/ 	.word	0x0500000f


	//   ....[191]....
        /*0e18*/ 	.word	0x0500000f


	//   ....[192]....
        /*0e1c*/ 	.word	0x0500000f


	//   ....[193]....
        /*0e20*/ 	.word	0x0500000f


	//   ....[194]....
        /*0e24*/ 	.word	0x0500000f


	//   ....[195]....
        /*0e28*/ 	.word	0x0500000f


	//   ....[196]....
        /*0e2c*/ 	.word	0x0500000f


	//   ....[197]....
        /*0e30*/ 	.word	0x0500000f


	//   ....[198]....
        /*0e34*/ 	.word	0x0500000f


	//   ....[199]....
        /*0e38*/ 	.word	0x0500000f


	//   ....[200]....
        /*0e3c*/ 	.word	0x0500000f


	//   ....[201]....
        /*0e40*/ 	.word	0x0500000f


	//   ....[202]....
        /*0e44*/ 	.word	0x0500000f


	//   ....[203]....
        /*0e48*/ 	.word	0x0500000f


	//   ....[204]....
        /*0e4c*/ 	.word	0x0500000f


	//   ....[205]....
        /*0e50*/ 	.word	0x0500000f


	//----- nvinfo : EIATTR_COOP_GROUP_INSTR_OFFSETS
	.align		4
.L_533:
        /*0e54*/ 	.byte	0x04, 0x28
        /*0e56*/ 	.short	(.L_535 - .L_534)


	//   ....[0]....
.L_534:
        /*0e58*/ 	.word	0x00000060


	//   ....[1]....
        /*0e5c*/ 	.word	0x00000190


	//   ....[2]....
        /*0e60*/ 	.word	0x00000290


	//   ....[3]....
        /*0e64*/ 	.word	0x00000400


	//   ....[4]....
        /*0e68*/ 	.word	0x00000560


	//   ....[5]....
        /*0e6c*/ 	.word	0x00000680


	//   ....[6]....
        /*0e70*/ 	.word	0x000007e0


	//   ....[7]....
        /*0e74*/ 	.word	0x00009280


	//   ....[8]....
        /*0e78*/ 	.word	0x000099d0


	//   ....[9]....
        /*0e7c*/ 	.word	0x000099e0


	//   ....[10]....
        /*0e80*/ 	.word	0x000099f0


	//   ....[11]....
        /*0e84*/ 	.word	0x00009a00


	//   ....[12]....
        /*0e88*/ 	.word	0x00009fc0


	//   ....[13]....
        /*0e8c*/ 	.word	0x00009fd0


	//   ....[14]....
        /*0e90*/ 	.word	0x00009fe0


	//   ....[15]....
        /*0e94*/ 	.word	0x00009ff0


	//   ....[16]....
        /*0e98*/ 	.word	0x0000a590


	//   ....[17]....
        /*0e9c*/ 	.word	0x0000a5a0


	//   ....[18]....
        /*0ea0*/ 	.word	0x0000a5b0


	//   ....[19]....
        /*0ea4*/ 	.word	0x0000a5c0


	//   ....[20]....
        /*0ea8*/ 	.word	0x0000ab80


	//   ....[21]....
        /*0eac*/ 	.word	0x0000ab90


	//   ....[22]....
        /*0eb0*/ 	.word	0x0000aba0


	//   ....[23]....
        /*0eb4*/ 	.word	0x0000abb0


	//   ....[24]....
        /*0eb8*/ 	.word	0x0000e6a0


	//   ....[25]....
        /*0ebc*/ 	.word	0x0000e6b0


	//   ....[26]....
        /*0ec0*/ 	.word	0x0000e6c0


	//   ....[27]....
        /*0ec4*/ 	.word	0x0000e6d0


	//   ....[28]....
        /*0ec8*/ 	.word	0x0000eba0


	//   ....[29]....
        /*0ecc*/ 	.word	0x0000ebb0


	//   ....[30]....
        /*0ed0*/ 	.word	0x0000ebc0


	//   ....[31]....
        /*0ed4*/ 	.word	0x0000ebd0


	//   ....[32]....
        /*0ed8*/ 	.word	0x0000f080


	//   ....[33]....
        /*0edc*/ 	.word	0x0000f090


	//   ....[34]....
        /*0ee0*/ 	.word	0x0000f0a0


	//   ....[35]....
        /*0ee4*/ 	.word	0x0000f0b0


	//   ....[36]....
        /*0ee8*/ 	.word	0x0000f580


	//   ....[37]....
        /*0eec*/ 	.word	0x0000f590


	//   ....[38]....
        /*0ef0*/ 	.word	0x0000f5a0


	//   ....[39]....
        /*0ef4*/ 	.word	0x0000f5b0


	//   ....[40]....
        /*0ef8*/ 	.word	0x00014480


	//   ....[41]....
        /*0efc*/ 	.word	0x000147d0


	//   ....[42]....
        /*0f00*/ 	.word	0x000150b0


	//   ....[43]....
        /*0f04*/ 	.word	0x00015180


	//   ....[44]....
        /*0f08*/ 	.word	0x00015620


	//   ....[45]....
        /*0f0c*/ 	.word	0x000156a0


	//   ....[46]....
        /*0f10*/ 	.word	0x00017ab0


	//   ....[47]....
        /*0f14*/ 	.word	0x00017f70


	//   ....[48]....
        /*0f18*/ 	.word	0x00018590


	//   ....[49]....
        /*0f1c*/ 	.word	0x000185b0


	//   ....[50]....
        /*0f20*/ 	.word	0x00018ca0


	//   ....[51]....
        /*0f24*/ 	.word	0x00018cd0


	//   ....[52]....
        /*0f28*/ 	.word	0x0001af20


	//   ....[53]....
        /*0f2c*/ 	.word	0x0001afb0


	//   ....[54]....
        /*0f30*/ 	.word	0x0001b3f0


	//   ....[55]....
        /*0f34*/ 	.word	0x0001b450


	//   ....[56]....
        /*0f38*/ 	.word	0x0001d410


	//   ....[57]....
        /*0f3c*/ 	.word	0x0001d910


	//   ....[58]....
        /*0f40*/ 	.word	0x0001df40


	//   ....[59]....
        /*0f44*/ 	.word	0x0001df60


	//   ....[60]....
        /*0f48*/ 	.word	0x0001e660


	//   ....[61]....
        /*0f4c*/ 	.word	0x0001e6a0


	//   ....[62]....
        /*0f50*/ 	.word	0x0001f6e0


	//   ....[63]....
        /*0f54*/ 	.word	0x0001f770


	//   ....[64]....
        /*0f58*/ 	.word	0x0001f790


	//   ....[65]....
        /*0f5c*/ 	.word	0x0001f7a0


	//   ....[66]....
        /*0f60*/ 	.word	0x000212b0


	//   ....[67]....
        /*0f64*/ 	.word	0x000213c0


	//   ....[68]....
        /*0f68*/ 	.word	0x000215b0


	//   ....[69]....
        /*0f6c*/ 	.word	0x000215e0


	//   ....[70]....
        /*0f70*/ 	.word	0x00021ba0


	//   ....[71]....
        /*0f74*/ 	.word	0x00021bc0


	//   ....[72]....
        /*0f78*/ 	.word	0x00021d10


	//   ....[73]....
        /*0f7c*/ 	.word	0x00021d30


	//   ....[74]....
        /*0f80*/ 	.word	0x00021e70


	//   ....[75]....
        /*0f84*/ 	.word	0x00021e90


	//   ....[76]....
        /*0f88*/ 	.word	0x00021fe0


	//   ....[77]....
        /*0f8c*/ 	.word	0x00022000


	//   ....[78]....
        /*0f90*/ 	.word	0x00022920


	//   ....[79]....
        /*0f94*/ 	.word	0x00022940


	//   ....[80]....
        /*0f98*/ 	.word	0x00022aa0


	//   ....[81]....
        /*0f9c*/ 	.word	0x00022ac0


	//   ....[82]....
        /*0fa0*/ 	.word	0x00022c00


	//   ....[83]....
        /*0fa4*/ 	.word	0x00022c20


	//   ....[84]....
        /*0fa8*/ 	.word	0x00022d70


	//   ....[85]....
        /*0fac*/ 	.word	0x00022d90


	//   ....[86]....
        /*0fb0*/ 	.word	0x00022f60


	//   ....[87]....
        /*0fb4*/ 	.word	0x00023130


	//   ....[88]....
        /*0fb8*/ 	.word	0x00023160


	//   ....[89]....
        /*0fbc*/ 	.word	0x00023190


	//   ....[90]....
        /*0fc0*/ 	.word	0x000231c0


	//   ....[91]....
        /*0fc4*/ 	.word	0x000231f0


	//   ....[92]....
        /*0fc8*/ 	.word	0x00023220


	//   ....[93]....
        /*0fcc*/ 	.word	0x00023390


	//   ....[94]....
        /*0fd0*/ 	.word	0x000233c0


	//   ....[95]....
        /*0fd4*/ 	.word	0x000233f0


	//   ....[96]....
        /*0fd8*/ 	.word	0x00023420


	//   ....[97]....
        /*0fdc*/ 	.word	0x00023450


	//   ....[98]....
        /*0fe0*/ 	.word	0x00023480


	//   ....[99]....
        /*0fe4*/ 	.word	0x00023520


	//   ....[100]....
        /*0fe8*/ 	.word	0x00023580


	//   ....[101]....
        /*0fec*/ 	.word	0x00023610


	//   ....[102]....
        /*0ff0*/ 	.word	0x000247f0


	//   ....[103]....
        /*0ff4*/ 	.word	0x00026b50


	//   ....[104]....
        /*0ff8*/ 	.word	0x000277d0


	//   ....[105]....
        /*0ffc*/ 	.word	0x000277f0


	//   ....[106]....
        /*1000*/ 	.word	0x00027810


	//   ....[107]....
        /*1004*/ 	.word	0x000278c0


	//   ....[108]....
        /*1008*/ 	.word	0x00027930


	//   ....[109]....
        /*100c*/ 	.word	0x00027980


	//   ....[110]....
        /*1010*/ 	.word	0x000279f0


	//   ....[111]....
        /*1014*/ 	.word	0x00027a40


	//   ....[112]....
        /*1018*/ 	.word	0x00027ab0


	//   ....[113]....
        /*101c*/ 	.word	0x00027b00


	//   ....[114]....
        /*1020*/ 	.word	0x00027b70


	//   ....[115]....
        /*1024*/ 	.word	0x00027bc0


	//   ....[116]....
        /*1028*/ 	.word	0x00027c30


	//   ....[117]....
        /*102c*/ 	.word	0x00027c80


	//   ....[118]....
        /*1030*/ 	.word	0x00027cf0


	//   ....[119]....
        /*1034*/ 	.word	0x00027d40


	//   ....[120]....
        /*1038*/ 	.word	0x0002b4c0


	//   ....[121]....
        /*103c*/ 	.word	0x0002b4e0


	//   ....[122]....
        /*1040*/ 	.word	0x0002b520


	//   ....[123]....
        /*1044*/ 	.word	0x0002b550


	//   ....[124]....
        /*1048*/ 	.word	0x0002b580


	//   ....[125]....
        /*104c*/ 	.word	0x0002b5b0


	//   ....[126]....
        /*1050*/ 	.word	0x0002b5e0


	//   ....[127]....
        /*1054*/ 	.word	0x0002b610


	//   ....[128]....
        /*1058*/ 	.word	0x0002b790


	//   ....[129]....
        /*105c*/ 	.word	0x0002b7d0


	//   ....[130]....
        /*1060*/ 	.word	0x0002b800


	//   ....[131]....
        /*1064*/ 	.word	0x0002b830


	//   ....[132]....
        /*1068*/ 	.word	0x0002b860


	//   ....[133]....
        /*106c*/ 	.word	0x0002b890


	//   ....[134]....
        /*1070*/ 	.word	0x0002b950


	//   ....[135]....
        /*1074*/ 	.word	0x0002b970


	//   ....[136]....
        /*1078*/ 	.word	0x0002b9e0


	//   ....[137]....
        /*107c*/ 	.word	0x0002c0b0


	//   ....[138]....
        /*1080*/ 	.word	0x0002c4f0


	//   ....[139]....
        /*1084*/ 	.word	0x0002c580


	//   ....[140]....
        /*1088*/ 	.word	0x0002c5d0


	//   ....[141]....
        /*108c*/ 	.word	0x0002c620


	//   ....[142]....
        /*1090*/ 	.word	0x0002c6b0


	//   ....[143]....
        /*1094*/ 	.word	0x0002c740


	//   ....[144]....
        /*1098*/ 	.word	0x0002c790


	//   ....[145]....
        /*109c*/ 	.word	0x0002c7e0


	//   ....[146]....
        /*10a0*/ 	.word	0x0002c870


	//   ....[147]....
        /*10a4*/ 	.word	0x0002c900


	//   ....[148]....
        /*10a8*/ 	.word	0x0002c950


	//   ....[149]....
        /*10ac*/ 	.word	0x0002c9a0


	//   ....[150]....
        /*10b0*/ 	.word	0x0002ca30


	//   ....[151]....
        /*10b4*/ 	.word	0x0002cac0


	//   ....[152]....
        /*10b8*/ 	.word	0x0002cb10


	//   ....[153]....
        /*10bc*/ 	.word	0x0002cb60


	//   ....[154]....
        /*10c0*/ 	.word	0x0002cc50


	//   ....[155]....
        /*10c4*/ 	.word	0x0002cce0


	//   ....[156]....
        /*10c8*/ 	.word	0x0002cd30


	//   ....[157]....
        /*10cc*/ 	.word	0x0002cd80


	//   ....[158]....
        /*10d0*/ 	.word	0x0002ce10


	//   ....[159]....
        /*10d4*/ 	.word	0x0002cea0


	//   ....[160]....
        /*10d8*/ 	.word	0x0002cef0


	//   ....[161]....
        /*10dc*/ 	.word	0x0002cf40


	//   ....[162]....
        /*10e0*/ 	.word	0x0002cfd0


	//   ....[163]....
        /*10e4*/ 	.word	0x0002d060


	//   ....[164]....
        /*10e8*/ 	.word	0x0002d0b0


	//   ....[165]....
        /*10ec*/ 	.word	0x0002d100


	//   ....[166]....
        /*10f0*/ 	.word	0x0002d190


	//   ....[167]....
        /*10f4*/ 	.word	0x0002d220


	//   ....[168]....
        /*10f8*/ 	.word	0x0002d270


	//   ....[169]....
        /*10fc*/ 	.word	0x0002d2c0


	//   ....[170]....
        /*1100*/ 	.word	0x0002d660


	//   ....[171]....
        /*1104*/ 	.word	0x0002d960


	//   ....[172]....
        /*1108*/ 	.word	0x0002dae0


	//   ....[173]....
        /*110c*/ 	.word	0x0002db30


	//   ....[174]....
        /*1110*/ 	.word	0x0002dbe0


	//   ....[175]....
        /*1114*/ 	.word	0x0002dd00


	//   ....[176]....
        /*1118*/ 	.word	0x0002dd60


	//   ....[177]....
        /*111c*/ 	.word	0x0002de80


	//   ....[178]....
        /*1120*/ 	.word	0x0002dee0


	//   ....[179]....
        /*1124*/ 	.word	0x0002e000


	//   ....[180]....
        /*1128*/ 	.word	0x0002e060


	//   ....[181]....
        /*112c*/ 	.word	0x0002e180


	//   ....[182]....
        /*1130*/ 	.word	0x0002e1e0


	//   ....[183]....
        /*1134*/ 	.word	0x0002e300


	//   ....[184]....
        /*1138*/ 	.word	0x0002e360


	//   ....[185]....
        /*113c*/ 	.word	0x0002e480


	//   ....[186]....
        /*1140*/ 	.word	0x0002e4e0


	//   ....[187]....
        /*1144*/ 	.word	0x0002e5c0


	//   ....[188]....
        /*1148*/ 	.word	0x0002e940


	//   ....[189]....
        /*114c*/ 	.word	0x0002e9f0


	//   ....[190]....
        /*1150*/ 	.word	0x0002eaf0


	//   ....[191]....
        /*1154*/ 	.word	0x0002eb80


	//   ....[192]....
        /*1158*/ 	.word	0x0002ec00


	//   ....[193]....
        /*115c*/ 	.word	0x0002ec80


	//   ....[194]....
        /*1160*/ 	.word	0x0002ed00


	//   ....[195]....
        /*1164*/ 	.word	0x0002ed90


	//   ....[196]....
        /*1168*/ 	.word	0x0002ee30


	//   ....[197]....
        /*116c*/ 	.word	0x0002ef00


	//   ....[198]....
        /*1170*/ 	.word	0x0002ef80


	//   ....[199]....
        /*1174*/ 	.word	0x0002f000


	//   ....[200]....
        /*1178*/ 	.word	0x0002f080


	//   ....[201]....
        /*117c*/ 	.word	0x0002f110


	//   ....[202]....
        /*1180*/ 	.word	0x0002f190


	//   ....[203]....
        /*1184*/ 	.word	0x0002f230


	//   ....[204]....
        /*1188*/ 	.word	0x0002f2c0


	//   ....[205]....
        /*118c*/ 	.word	0x0002f3f0


	//----- nvinfo : EIATTR_REG_RECONFIG
	.align		4
.L_535:
        /*1190*/ 	.byte	0x01, 0x54
	.zero		2


	//----- nvinfo : EIATTR_SYSCALL_OFFSETS
	.align		4
        /*1194*/ 	.byte	0x04, 0x46
        /*1196*/ 	.short	(.L_537 - .L_536)


	//   ....[0]....
.L_536:
        /*1198*/ 	.word	0x00002000


	//   ....[1]....
        /*119c*/ 	.word	0x00002150


	//   ....[2]....
        /*11a0*/ 	.word	0x00009420


	//   ....[3]....
        /*11a4*/ 	.word	0x00009740


	//   ....[4]....
        /*11a8*/ 	.word	0x00026790


	//   ....[5]....
        /*11ac*/ 	.word	0x000268e0


	//   ....[6]....
        /*11b0*/ 	.word	0x000269d0


	//   ....[7]....
        /*11b4*/ 	.word	0x00027310


	//----- nvinfo : EIATTR_MBARRIER_INSTR_OFFSETS
	.align		4
.L_537:
        /*11b8*/ 	.byte	0x04, 0x39
        /*11ba*/ 	.short	(.L_539 - .L_538)


	//   ....[0]....
.L_538:
        /*11bc*/ 	.word	0x000002b0
        /*11c0*/ 	.word	0x000000ff
        /*11c4*/ 	.word	0x00030800
        /*11c8*/ 	.short	0x0100
        /*11ca*/ 	.byte	0x08
	.zero		1


	//   ....[1]....
        /*11cc*/ 	.word	0x000002c0
        /*11d0*/ 	.word	0x000000ff
        /*11d4*/ 	.word	0x00030820
        /*11d8*/ 	.short	0x0100
        /*11da*/ 	.byte	0x08
	.zero		1


	//   ....[2]....
        /*11dc*/ 	.word	0x000003b0
        /*11e0*/ 	.word	0x000000ff
        /*11e4*/ 	.word	0x00030830
        /*11e8*/ 	.short	0x0100
        /*11ea*/ 	.byte	0x08
	.zero		1


	//   ....[3]....
        /*11ec*/ 	.word	0x000003c0
        /*11f0*/ 	.word	0x000000ff
        /*11f4*/ 	.word	0x00030840
        /*11f8*/ 	.short	0x0100
        /*11fa*/ 	.byte	0x08
	.zero		1


	//   ....[4]....
        /*11fc*/ 	.word	0x000003d0
        /*1200*/ 	.word	0x000000ff
        /*1204*/ 	.word	0x00030838
        /*1208*/ 	.short	0x0100
        /*120a*/ 	.byte	0x08
	.zero		1


	//   ....[5]....
        /*120c*/ 	.word	0x000003e0
        /*1210*/ 	.word	0x000000ff
        /*1214*/ 	.word	0x00030848
        /*1218*/ 	.short	0x0100
        /*121a*/ 	.byte	0x08
	.zero		1


	//   ....[6]....
        /*121c*/ 	.word	0x00000510
        /*1220*/ 	.word	0x000000ff
        /*1224*/ 	.word	0x00030850
        /*1228*/ 	.short	0x0100
        /*122a*/ 	.byte	0x08
	.zero		1


	//   ....[7]....
        /*122c*/ 	.word	0x00000520
        /*1230*/ 	.word	0x000000ff
        /*1234*/ 	.word	0x00030860
        /*1238*/ 	.short	0x0100
        /*123a*/ 	.byte	0x08
	.zero		1


	//   ....[8]....
        /*123c*/ 	.word	0x00000530
        /*1240*/ 	.word	0x000000ff
        /*1244*/ 	.word	0x00030858
        /*1248*/ 	.short	0x0100
        /*124a*/ 	.byte	0x08
	.zero		1


	//   ....[9]....
        /*124c*/ 	.word	0x00000540
        /*1250*/ 	.word	0x000000ff
        /*1254*/ 	.word	0x00030868
        /*1258*/ 	.short	0x0100
        /*125a*/ 	.byte	0x08
	.zero		1


	//   ....[10]....
        /*125c*/ 	.word	0x00000630
        /*1260*/ 	.word	0x000000ff
        /*1264*/ 	.word	0x00030870
        /*1268*/ 	.short	0x0100
        /*126a*/ 	.byte	0x06
	.zero		1


	//   ....[11]....
        /*126c*/ 	.word	0x00000640
        /*1270*/ 	.word	0x000000ff
        /*1274*/ 	.word	0x00030880
        /*1278*/ 	.short	0x0100
        /*127a*/ 	.byte	0x06
	.zero		1


	//   ....[12]....
        /*127c*/ 	.word	0x00000650
        /*1280*/ 	.word	0x000000ff
        /*1284*/ 	.word	0x00030878
        /*1288*/ 	.short	0x0100
        /*128a*/ 	.byte	0x06
	.zero		1


	//   ....[13]....
        /*128c*/ 	.word	0x00000660
        /*1290*/ 	.word	0x000000ff
        /*1294*/ 	.word	0x00030888
        /*1298*/ 	.short	0x0100
        /*129a*/ 	.byte	0x06
	.zero		1


	//   ....[14]....
        /*129c*/ 	.word	0x00000790
        /*12a0*/ 	.word	0x000000ff
        /*12a4*/ 	.word	0x00030890
        /*12a8*/ 	.short	0x0100
        /*12aa*/ 	.byte	0x08
	.zero		1


	//   ....[15]....
        /*12ac*/ 	.word	0x000007a0
        /*12b0*/ 	.word	0x000000ff
        /*12b4*/ 	.word	0x000308a0
        /*12b8*/ 	.short	0x0100
        /*12ba*/ 	.byte	0x08
	.zero		1


	//   ....[16]....
        /*12bc*/ 	.word	0x000007b0
        /*12c0*/ 	.word	0x000000ff
        /*12c4*/ 	.word	0x00030898
        /*12c8*/ 	.short	0x0100
        /*12ca*/ 	.byte	0x08
	.zero		1


	//   ....[17]....
        /*12cc*/ 	.word	0x000007c0
        /*12d0*/ 	.word	0x000000ff
        /*12d4*/ 	.word	0x000308a8
        /*12d8*/ 	.short	0x0100
        /*12da*/ 	.byte	0x08
	.zero		1


	//   ....[18]....
        /*12dc*/ 	.word	0x000008f0
        /*12e0*/ 	.word	0x000000ff
        /*12e4*/ 	.word	0x000308b0
        /*12e8*/ 	.short	0x0100
        /*12ea*/ 	.byte	0x08
	.zero		1


	//   ....[19]....
        /*12ec*/ 	.word	0x00000900
        /*12f0*/ 	.word	0x000000ff
        /*12f4*/ 	.word	0x000308c0
        /*12f8*/ 	.short	0x0100
        /*12fa*/ 	.byte	0x08
	.zero		1


	//   ....[20]....
        /*12fc*/ 	.word	0x00000910
        /*1300*/ 	.word	0x000000ff
        /*1304*/ 	.word	0x000308b8
        /*1308*/ 	.short	0x0100
        /*130a*/ 	.byte	0x08
	.zero		1


	//   ....[21]....
        /*130c*/ 	.word	0x00000920
        /*1310*/ 	.word	0x000000ff
        /*1314*/ 	.word	0x000308c8
        /*1318*/ 	.short	0x0100
        /*131a*/ 	.byte	0x08
	.zero		1


	//   ....[22]....
        /*131c*/ 	.word	0x000037c0
        /*1320*/ 	.word	0x00000063
        /*1324*/ 	.word	0x00030890
        /*1328*/ 	.short	0x010a
        /*132a*/ 	.byte	0x3f
	.zero		1


	//   ....[23]....
        /*132c*/ 	.word	0x00005d20
        /*1330*/ 	.word	0x00000063
        /*1334*/ 	.word	0x00030890
        /*1338*/ 	.short	0x010a
        /*133a*/ 	.byte	0x3f
	.zero		1


	//   ....[24]....
        /*133c*/ 	.word	0x00008100
        /*1340*/ 	.word	0x00000063
        /*1344*/ 	.word	0x00030890
        /*1348*/ 	.short	0x010a
        /*134a*/ 	.byte	0x3f
	.zero		1


	//   ....[25]....
        /*134c*/ 	.word	0x00008400
        /*1350*/ 	.word	0x00000024
        /*1354*/ 	.word	0x00000000
        /*1358*/ 	.short	0x0101
        /*135a*/ 	.byte	0x3f
	.zero		1


	//   ....[26]....
        /*135c*/ 	.word	0x00008440
        /*1360*/ 	.word	0x00000063
        /*1364*/ 	.word	0x000308b0
        /*1368*/ 	.short	0x010a
        /*136a*/ 	.byte	0x3f
	.zero		1


	//   ....[27]....
        /*136c*/ 	.word	0x00008930
        /*1370*/ 	.word	0x00000063
        /*1374*/ 	.word	0x00000000
        /*1378*/ 	.short	0x0101
        /*137a*/ 	.byte	0x3f
	.zero		1


	//   ....[28]....
        /*137c*/ 	.word	0x000094c0
        /*1380*/ 	.word	0x00000010
        /*1384*/ 	.word	0x00030800
        /*1388*/ 	.short	0x010a
        /*138a*/ 	.byte	0x3f
	.zero		1


	//   ....[29]....
        /*138c*/ 	.word	0x00009510
        /*1390*/ 	.word	0x00000010
        /*1394*/ 	.word	0x00030800
        /*1398*/ 	.short	0x010a
        /*139a*/ 	.byte	0x3f
	.zero		1


	//   ....[30]....
        /*139c*/ 	.word	0x0000af90
        /*13a0*/ 	.word	0x00000010
        /*13a4*/ 	.word	0x00030800
        /*13a8*/ 	.short	0x010a
        /*13aa*/ 	.byte	0x3f
	.zero		1


	//   ....[31]....
        /*13ac*/ 	.word	0x0000f8b0
        /*13b0*/ 	.word	0x00000010
        /*13b4*/ 	.word	0x00030800
        /*13b8*/ 	.short	0x010a
        /*13ba*/ 	.byte	0x3f
	.zero		1


	//   ....[32]....
        /*13bc*/ 	.word	0x00013470
        /*13c0*/ 	.word	0x00000039
        /*13c4*/ 	.word	0x00030830
        /*13c8*/ 	.short	0x010a
        /*13ca*/ 	.byte	0x3f
	.zero		1


	//   ....[33]....
        /*13cc*/ 	.word	0x000134e0
        /*13d0*/ 	.word	0x00000039
        /*13d4*/ 	.word	0x00030830
        /*13d8*/ 	.short	0x010a
        /*13da*/ 	.byte	0x3f
	.zero		1


	//   ....[34]....
        /*13dc*/ 	.word	0x000144a0
        /*13e0*/ 	.word	0x00000002
        /*13e4*/ 	.word	0x00000000
        /*13e8*/ 	.short	0x0101
        /*13ea*/ 	.byte	0x3f
	.zero		1


	//   ....[35]....
        /*13ec*/ 	.word	0x000162e0
        /*13f0*/ 	.word	0x00000002
        /*13f4*/ 	.word	0x00030830
        /*13f8*/ 	.short	0x010a
        /*13fa*/ 	.byte	0x3f
	.zero		1


	//   ....[36]....
        /*13fc*/ 	.word	0x00016370
        /*1400*/ 	.word	0x00000002
        /*1404*/ 	.word	0x00030830
        /*1408*/ 	.short	0x010a
        /*140a*/ 	.byte	0x3f
	.zero		1


	//   ....[37]....
        /*140c*/ 	.word	0x000175d0
        /*1410*/ 	.word	0x00000000
        /*1414*/ 	.word	0x00030850
        /*1418*/ 	.short	0x010a
        /*141a*/ 	.byte	0x3f
	.zero		1


	//   ....[38]....
        /*141c*/ 	.word	0x00017620
        /*1420*/ 	.word	0x00000000
        /*1424*/ 	.word	0x00030850
        /*1428*/ 	.short	0x010a
        /*142a*/ 	.byte	0x3f
	.zero		1


	//   ....[39]....
        /*142c*/ 	.word	0x00017a30
        /*1430*/ 	.word	0x00000002
        /*1434*/ 	.word	0x00000000
        /*1438*/ 	.short	0x0101
        /*143a*/ 	.byte	0x3f
	.zero		1


	//   ....[40]....
        /*143c*/ 	.word	0x00018480
        /*1440*/ 	.word	0x00000000
        /*1444*/ 	.word	0x00000000
        /*1448*/ 	.short	0x0101
        /*144a*/ 	.byte	0x3f
	.zero		1


	//   ....[41]....
        /*144c*/ 	.word	0x00019660
        /*1450*/ 	.word	0x00000003
        /*1454*/ 	.word	0x00030830
        /*1458*/ 	.short	0x010a
        /*145a*/ 	.byte	0x3f
	.zero		1


	//   ....[42]....
        /*145c*/ 	.word	0x000196f0
        /*1460*/ 	.word	0x00000003
        /*1464*/ 	.word	0x00030830
        /*1468*/ 	.short	0x010a
        /*146a*/ 	.byte	0x3f
	.zero		1


	//   ....[43]....
        /*146c*/ 	.word	0x0001a940
        /*1470*/ 	.word	0x000000e8
        /*1474*/ 	.word	0x00030850
        /*1478*/ 	.short	0x010a
        /*147a*/ 	.byte	0x3f
	.zero		1


	//   ....[44]....
        /*147c*/ 	.word	0x0001a990
        /*1480*/ 	.word	0x000000e8
        /*1484*/ 	.word	0x00030850
        /*1488*/ 	.short	0x010a
        /*148a*/ 	.byte	0x3f
	.zero		1


	//   ....[45]....
        /*148c*/ 	.word	0x0001b610
        /*1490*/ 	.word	0x0000009c
        /*1494*/ 	.word	0x00000000
        /*1498*/ 	.short	0x0101
        /*149a*/ 	.byte	0x3f
	.zero		1


	//   ....[46]....
        /*149c*/ 	.word	0x0001b660
        /*14a0*/ 	.word	0x000000e8
        /*14a4*/ 	.word	0x00000000
        /*14a8*/ 	.short	0x0101
        /*14aa*/ 	.byte	0x3f
	.zero		1


	//   ....[47]....
        /*14ac*/ 	.word	0x0001bc50
        /*14b0*/ 	.word	0x00000003
        /*14b4*/ 	.word	0x00030830
        /*14b8*/ 	.short	0x010a
        /*14ba*/ 	.byte	0x3f
	.zero		1


	//   ....[48]....
        /*14bc*/ 	.word	0x0001bce0
        /*14c0*/ 	.word	0x00000003
        /*14c4*/ 	.word	0x00030830
        /*14c8*/ 	.short	0x010a
        /*14ca*/ 	.byte	0x3f
	.zero		1


	//   ....[49]....
        /*14cc*/ 	.word	0x0001cf60
        /*14d0*/ 	.word	0x00000000
        /*14d4*/ 	.word	0x00030850
        /*14d8*/ 	.short	0x010a
        /*14da*/ 	.byte	0x3f
	.zero		1


	//   ....[50]....
        /*14dc*/ 	.word	0x0001cfb0
        /*14e0*/ 	.word	0x00000000
        /*14e4*/ 	.word	0x00030850
        /*14e8*/ 	.short	0x010a
        /*14ea*/ 	.byte	0x3f
	.zero		1


	//   ....[51]....
        /*14ec*/ 	.word	0x0001d4f0
        /*14f0*/ 	.word	0x00000004
        /*14f4*/ 	.word	0x00000000
        /*14f8*/ 	.short	0x0101
        /*14fa*/ 	.byte	0x3f
	.zero		1


	//   ....[52]....
        /*14fc*/ 	.word	0x0001de30
        /*1500*/ 	.word	0x00000000
        /*1504*/ 	.word	0x00000000
        /*1508*/ 	.short	0x0101
        /*150a*/ 	.byte	0x3f
	.zero		1


	//   ....[53]....
        /*150c*/ 	.word	0x0001f460
        /*1510*/ 	.word	0x00000000
        /*1514*/ 	.word	0x00030850
        /*1518*/ 	.short	0x010a
        /*151a*/ 	.byte	0x3f
	.zero		1


	//   ....[54]....
        /*151c*/ 	.word	0x0001f500
        /*1520*/ 	.word	0x00000000
        /*1524*/ 	.word	0x00030850
        /*1528*/ 	.short	0x010a
        /*152a*/ 	.byte	0x3f
	.zero		1


	//   ....[55]....
        /*152c*/ 	.word	0x0001f950
        /*1530*/ 	.word	0x0000000c
        /*1534*/ 	.word	0x00000000
        /*1538*/ 	.short	0x0101
        /*153a*/ 	.byte	0x3f
	.zero		1


	//   ....[56]....
        /*153c*/ 	.word	0x00021b90
        /*1540*/ 	.word	0x00000000
        /*1544*/ 	.word	0x00000000
        /*1548*/ 	.short	0x0101
        /*154a*/ 	.byte	0x3f
	.zero		1


	//   ....[57]....
        /*154c*/ 	.word	0x000248e0
        /*1550*/ 	.word	0x00000006
        /*1554*/ 	.word	0x00030820
        /*1558*/ 	.short	0x010a
        /*155a*/ 	.byte	0x3f
	.zero		1


	//   ....[58]....
        /*155c*/ 	.word	0x000249c0
        /*1560*/ 	.word	0x00000006
        /*1564*/ 	.word	0x000308a0
        /*1568*/ 	.short	0x010a
        /*156a*/ 	.byte	0x3f
	.zero		1


	//   ....[59]....
        /*156c*/ 	.word	0x00024f10
        /*1570*/ 	.word	0x00000006
        /*1574*/ 	.word	0x000308c0
        /*1578*/ 	.short	0x010a
        /*157a*/ 	.byte	0x3f
	.zero		1


	//   ....[60]....
        /*157c*/ 	.word	0x000255b0
        /*1580*/ 	.word	0x00000007
        /*1584*/ 	.word	0x000308a0
        /*1588*/ 	.short	0x010a
        /*158a*/ 	.byte	0x3f
	.zero		1


	//   ....[61]....
        /*158c*/ 	.word	0x00025ae0
        /*1590*/ 	.word	0x00000007
        /*1594*/ 	.word	0x000308c0
        /*1598*/ 	.short	0x010a
        /*159a*/ 	.byte	0x3f
	.zero		1


	//   ....[62]....
        /*159c*/ 	.word	0x00026de0
        /*15a0*/ 	.word	0x00000000
        /*15a4*/ 	.word	0x00030840
        /*15a8*/ 	.short	0x010a
        /*15aa*/ 	.byte	0x3f
	.zero		1


	//   ....[63]....
        /*15ac*/ 	.word	0x00027e60
        /*15b0*/ 	.word	0x00000008
        /*15b4*/ 	.word	0x00030800
        /*15b8*/ 	.short	0x0107
        /*15ba*/ 	.byte	0x3f
	.zero		1


	//   ....[64]....
        /*15bc*/ 	.word	0x00027f60
        /*15c0*/ 	.word	0x00000002
        /*15c4*/ 	.word	0x00030800
        /*15c8*/ 	.short	0x0101
        /*15ca*/ 	.byte	0x3f
	.zero		1


	//   ....[65]....
        /*15cc*/ 	.word	0x00027f80
        /*15d0*/ 	.word	0x00000002
        /*15d4*/ 	.word	0x00030820
        /*15d8*/ 	.short	0x010a
        /*15da*/ 	.byte	0x3f
	.zero		1


	//   ....[66]....
        /*15dc*/ 	.word	0x00028300
        /*15e0*/ 	.word	0x00000003
        /*15e4*/ 	.word	0x00030840
        /*15e8*/ 	.short	0x010a
        /*15ea*/ 	.byte	0x3f
	.zero		1


	//   ....[67]....
        /*15ec*/ 	.word	0x000288c0
        /*15f0*/ 	.word	0x00000002
        /*15f4*/ 	.word	0x00030860
        /*15f8*/ 	.short	0x010a
        /*15fa*/ 	.byte	0x3f
	.zero		1


	//   ....[68]....
        /*15fc*/ 	.word	0x000291a0
        /*1600*/ 	.word	0x00000003
        /*1604*/ 	.word	0x00030840
        /*1608*/ 	.short	0x010a
        /*160a*/ 	.byte	0x3f
	.zero		1


	//   ....[69]....
        /*160c*/ 	.word	0x00029760
        /*1610*/ 	.word	0x00000002
        /*1614*/ 	.word	0x00030860
        /*1618*/ 	.short	0x010a
        /*161a*/ 	.byte	0x3f
	.zero		1


	//   ....[70]....
        /*161c*/ 	.word	0x00029f90
        /*1620*/ 	.word	0x00000003
        /*1624*/ 	.word	0x00030840
        /*1628*/ 	.short	0x010a
        /*162a*/ 	.byte	0x3f
	.zero		1


	//   ....[71]....
        /*162c*/ 	.word	0x0002a540
        /*1630*/ 	.word	0x00000002
        /*1634*/ 	.word	0x00030860
        /*1638*/ 	.short	0x010a
        /*163a*/ 	.byte	0x3f
	.zero		1


	//   ....[72]....
        /*163c*/ 	.word	0x0002acf0
        /*1640*/ 	.word	0x00000000
        /*1644*/ 	.word	0x00030860
        /*1648*/ 	.short	0x010a
        /*164a*/ 	.byte	0x3f
	.zero		1


	//   ....[73]....
        /*164c*/ 	.word	0x0002c030
        /*1650*/ 	.word	0x00000000
        /*1654*/ 	.word	0x00030820
        /*1658*/ 	.short	0x010a
        /*165a*/ 	.byte	0x3f
	.zero		1


	//   ....[74]....
        /*165c*/ 	.word	0x0002c1e0
        /*1660*/ 	.word	0x00000006
        /*1664*/ 	.word	0x00000000
        /*1668*/ 	.short	0x010a
        /*166a*/ 	.byte	0x3f
	.zero		1


	//   ....[75]....
        /*166c*/ 	.word	0x0002c250
        /*1670*/ 	.word	0x00000007
        /*1674*/ 	.word	0x00000000
        /*1678*/ 	.short	0x010a
        /*167a*/ 	.byte	0x3f
	.zero		1


	//   ....[76]....
        /*167c*/ 	.word	0x0002c2c0
        /*1680*/ 	.word	0x00000004
        /*1684*/ 	.word	0x00000000
        /*1688*/ 	.short	0x010a
        /*168a*/ 	.byte	0x3f
	.zero		1


	//   ....[77]....
        /*168c*/ 	.word	0x0002c2f0
        /*1690*/ 	.word	0x00000003
        /*1694*/ 	.word	0x00000000
        /*1698*/ 	.short	0x010a
        /*169a*/ 	.byte	0x3f
	.zero		1


	//   ....[78]....
        /*169c*/ 	.word	0x0002c350
        /*16a0*/ 	.word	0x00000063
        /*16a4*/ 	.word	0x00030890
        /*16a8*/ 	.short	0x010a
        /*16aa*/ 	.byte	0x3f
	.zero		1


	//   ....[79]....
        /*16ac*/ 	.word	0x0002c3a0
        /*16b0*/ 	.word	0x00000063
        /*16b4*/ 	.word	0x00030890
        /*16b8*/ 	.short	0x010a
        /*16ba*/ 	.byte	0x3f
	.zero		1


	//   ....[80]....
        /*16bc*/ 	.word	0x0002c3f0
        /*16c0*/ 	.word	0x00000063
        /*16c4*/ 	.word	0x00030890
        /*16c8*/ 	.short	0x010a
        /*16ca*/ 	.byte	0x3f
	.zero		1


	//   ....[81]....
        /*16cc*/ 	.word	0x0002c440
        /*16d0*/ 	.word	0x00000063
        /*16d4*/ 	.word	0x000308b0
        /*16d8*/ 	.short	0x010a
        /*16da*/ 	.byte	0x3f
	.zero		1


	//   ....[82]....
        /*16dc*/ 	.word	0x0002cba0
        /*16e0*/ 	.word	0x00000010
        /*16e4*/ 	.word	0x00030800
        /*16e8*/ 	.short	0x010a
        /*16ea*/ 	.byte	0x3f
	.zero		1


	//   ....[83]....
        /*16ec*/ 	.word	0x0002d300
        /*16f0*/ 	.word	0x00000010
        /*16f4*/ 	.word	0x00030800
        /*16f8*/ 	.short	0x010a
        /*16fa*/ 	.byte	0x3f
	.zero		1


	//   ....[84]....
        /*16fc*/ 	.word	0x0002d350
        /*1700*/ 	.word	0x00000039
        /*1704*/ 	.word	0x00030830
        /*1708*/ 	.short	0x010a
        /*170a*/ 	.byte	0x3f
	.zero		1


	//   ....[85]....
        /*170c*/ 	.word	0x0002d3a0
        /*1710*/ 	.word	0x00000002
        /*1714*/ 	.word	0x00030830
        /*1718*/ 	.short	0x010a
        /*171a*/ 	.byte	0x3f
	.zero		1


	//   ....[86]....
        /*171c*/ 	.word	0x0002d3f0
        /*1720*/ 	.word	0x00000000
        /*1724*/ 	.word	0x00030850
        /*1728*/ 	.short	0x010a
        /*172a*/ 	.byte	0x3f
	.zero		1


	//   ....[87]....
        /*172c*/ 	.word	0x0002d440
        /*1730*/ 	.word	0x00000003
        /*1734*/ 	.word	0x00030830
        /*1738*/ 	.short	0x010a
        /*173a*/ 	.byte	0x3f
	.zero		1


	//   ....[88]....
        /*173c*/ 	.word	0x0002d490
        /*1740*/ 	.word	0x000000e8
        /*1744*/ 	.word	0x00030850
        /*1748*/ 	.short	0x010a
        /*174a*/ 	.byte	0x3f
	.zero		1


	//   ....[89]....
        /*174c*/ 	.word	0x0002d4e0
        /*1750*/ 	.word	0x00000003
        /*1754*/ 	.word	0x00030830
        /*1758*/ 	.short	0x010a
        /*175a*/ 	.byte	0x3f
	.zero		1


	//   ....[90]....
        /*175c*/ 	.word	0x0002d530
        /*1760*/ 	.word	0x00000000
        /*1764*/ 	.word	0x00030850
        /*1768*/ 	.short	0x010a
        /*176a*/ 	.byte	0x3f
	.zero		1


	//   ....[91]....
        /*176c*/ 	.word	0x0002d580
        /*1770*/ 	.word	0x00000000
        /*1774*/ 	.word	0x00030850
        /*1778*/ 	.short	0x010a
        /*177a*/ 	.byte	0x3f
	.zero		1


	//   ....[92]....
        /*177c*/ 	.word	0x0002d740
        /*1780*/ 	.word	0x00000005
        /*1784*/ 	.word	0x00030820
        /*1788*/ 	.short	0x010a
        /*178a*/ 	.byte	0x3f
	.zero		1


	//   ....[93]....
        /*178c*/ 	.word	0x0002d790
        /*1790*/ 	.word	0x00000006
        /*1794*/ 	.word	0x000308a0
        /*1798*/ 	.short	0x010a
        /*179a*/ 	.byte	0x3f
	.zero		1


	//   ....[94]....
        /*179c*/ 	.word	0x0002d7e0
        /*17a0*/ 	.word	0x00000006
        /*17a4*/ 	.word	0x000308c0
        /*17a8*/ 	.short	0x010a
        /*17aa*/ 	.byte	0x3f
	.zero		1


	//   ....[95]....
        /*17ac*/ 	.word	0x0002d830
        /*17b0*/ 	.word	0x00000007
        /*17b4*/ 	.word	0x000308a0
        /*17b8*/ 	.short	0x010a
        /*17ba*/ 	.byte	0x3f
	.zero		1


	//   ....[96]....
        /*17bc*/ 	.word	0x0002d880
        /*17c0*/ 	.word	0x00000007
        /*17c4*/ 	.word	0x000308c0
        /*17c8*/ 	.short	0x010a
        /*17ca*/ 	.byte	0x3f
	.zero		1


	//   ....[97]....
        /*17cc*/ 	.word	0x0002da20
        /*17d0*/ 	.word	0x00000000
        /*17d4*/ 	.word	0x00030840
        /*17d8*/ 	.short	0x010a
        /*17da*/ 	.byte	0x3f
	.zero		1


	//   ....[98]....
        /*17dc*/ 	.word	0x0002e660
        /*17e0*/ 	.word	0x00000002
        /*17e4*/ 	.word	0x00030820
        /*17e8*/ 	.short	0x010a
        /*17ea*/ 	.byte	0x3f
	.zero		1


	//   ....[99]....
        /*17ec*/ 	.word	0x0002e6b0
        /*17f0*/ 	.word	0x00000003
        /*17f4*/ 	.word	0x00030840
        /*17f8*/ 	.short	0x010a
        /*17fa*/ 	.byte	0x3f
	.zero		1


	//   ....[100]....
        /*17fc*/ 	.word	0x0002e700
        /*1800*/ 	.word	0x00000002
        /*1804*/ 	.word	0x00030860
        /*1808*/ 	.short	0x010a
        /*180a*/ 	.byte	0x3f
	.zero		1


	//   ....[101]....
        /*180c*/ 	.word	0x0002e750
        /*1810*/ 	.word	0x00000003
        /*1814*/ 	.word	0x00030840
        /*1818*/ 	.short	0x010a
        /*181a*/ 	.byte	0x3f
	.zero		1


	//   ....[102]....
        /*181c*/ 	.word	0x0002e7a0
        /*1820*/ 	.word	0x00000002
        /*1824*/ 	.word	0x00030860
        /*1828*/ 	.short	0x010a
        /*182a*/ 	.byte	0x3f
	.zero		1


	//   ....[103]....
        /*182c*/ 	.word	0x0002e7f0
        /*1830*/ 	.word	0x00000003
        /*1834*/ 	.word	0x00030840
        /*1838*/ 	.short	0x010a
        /*183a*/ 	.byte	0x3f
	.zero		1


	//   ....[104]....
        /*183c*/ 	.word	0x0002e840
        /*1840*/ 	.word	0x00000002
        /*1844*/ 	.word	0x00030860
        /*1848*/ 	.short	0x010a
        /*184a*/ 	.byte	0x3f
	.zero		1


	//   ....[105]....
        /*184c*/ 	.word	0x0002e890
        /*1850*/ 	.word	0x00000000
        /*1854*/ 	.word	0x00030860
        /*1858*/ 	.short	0x010a
        /*185a*/ 	.byte	0x3f
	.zero		1


	//   ....[106]....
        /*185c*/ 	.word	0x0002f310
        /*1860*/ 	.word	0x00000000
        /*1864*/ 	.word	0x00030820
        /*1868*/ 	.short	0x010a
        /*186a*/ 	.byte	0x3f
	.zero		1


	//   ....[107]....
        /*186c*/ 	.word	0x0002f4b0
        /*1870*/ 	.word	0x00000006
        /*1874*/ 	.word	0x00000000
        /*1878*/ 	.short	0x010a
        /*187a*/ 	.byte	0x3f
	.zero		1


	//   ....[108]....
        /*187c*/ 	.word	0x0002f500
        /*1880*/ 	.word	0x00000007
        /*1884*/ 	.word	0x00000000
        /*1888*/ 	.short	0x010a
        /*188a*/ 	.byte	0x3f
	.zero		1


	//   ....[109]....
        /*188c*/ 	.word	0x0002f550
        /*1890*/ 	.word	0x00000004
        /*1894*/ 	.word	0x00000000
        /*1898*/ 	.short	0x010a
        /*189a*/ 	.byte	0x3f
	.zero		1


	//----- nvinfo : EIATTR_NUM_MBARRIERS
	.align		4
.L_539:
        /*189c*/ 	.byte	0x03, 0x38
        /*189e*/ 	.short	0x0016


	//----- nvinfo : EIATTR_EXIT_INSTR_OFFSETS
	.align		4
        /*18a0*/ 	.byte	0x04, 0x1c
        /*18a2*/ 	.short	(.L_541 - .L_540)


	//   ....[0]....
.L_540:
        /*18a4*/ 	.word	0x0002c340


	//----- nvinfo : EIATTR_MAX_THREADS
	.align		4
.L_541:
        /*18a8*/ 	.byte	0x04, 0x05
        /*18aa*/ 	.short	(.L_543 - .L_542)
.L_542:
        /*18ac*/ 	.word	0x00000180
        /*18b0*/ 	.word	0x00000001
        /*18b4*/ 	.word	0x00000001


	//----- nvinfo : EIATTR_CRS_STACK_SIZE
	.align		4
.L_543:
        /*18b8*/ 	.byte	0x04, 0x1e
        /*18ba*/ 	.short	(.L_545 - .L_544)
.L_544:
        /*18bc*/ 	.word	0x00000000


	//----- nvinfo : EIATTR_CBANK_PARAM_SIZE
	.align		4
.L_545:
        /*18c0*/ 	.byte	0x03, 0x19
        /*18c2*/ 	.short	0x0af0


	//----- nvinfo : EIATTR_PARAM_CBANK
	.align		4
        /*18c4*/ 	.byte	0x04, 0x0a
        /*18c6*/ 	.short	(.L_547 - .L_546)
	.align		4
.L_546:
        /*18c8*/ 	.word	index@(.nv.constant0._ZN7cutlass13device_kernelIN5flash11enable_sm90INS1_16FlashAttnFwdSm90INS1_25CollectiveMainloopFwdSm90ILi2EN4cute5tupleIJNS5_1CILi1EEES8_S8_EEENS6_IJNS7_ILi128EEENS7_ILi64EEENS7_ILi256EEEEEELi256ENS_10bfloat16_tEfNS_4arch4Sm90ELb0ELb1ELb1ELb1ELb0ELb1ELb0ELb1ELb1ELb1ELb0ELb0EEENS1_21CollectiveEpilogueFwdINS6_IJSA_SC_SB_EEES9_SE_SG_Li256ELb1ELb1ELb0ELb0EEENS1_36VarlenDynamicPersistentTileSchedulerILi128ELi64ELi256ELi128ELb0ELb1ELb1ELb1ELb0ELb1EEEEEEEEEvNT_6ParamsE)
        /*18cc*/ 	.short	0x0210
        /*18ce*/ 	.short	0x0af0


	//----- nvinfo : EIATTR_SW_WAR
	.align		4
.L_547:
        /*18d0*/ 	.byte	0x04, 0x36
        /*18d2*/ 	.short	(.L_549 - .L_548)
.L_548:
        /*18d4*/ 	.word	0x00000008
.L_549:


//--------------------- .nv.info._ZN7cutlass13device_kernelIN5flash11enable_sm90INS1_16FlashAttnFwdSm90INS1_25CollectiveMainloopFwdSm90ILi2EN4cute5tupleIJNS5_1CILi1EEES8_S8_EEENS6_IJNS7_ILi128EEENS7_ILi80EEENS7_ILi256EEEEEELi256ENS_10bfloat16_tEfNS_4arch4Sm90ELb1ELb0ELb1ELb0ELb0ELb0ELb0ELb1ELb1ELb1ELb0ELb0EEENS1_21CollectiveEpilogueFwdINS6_IJSA_SC_SB_EEES9_SE_SG_Li256ELb0ELb1ELb0ELb0EEENS1_30DynamicPersistentTileSchedulerILi256ELi128ELb0ELb1ELb1EEEEEEEEEvNT_6ParamsE --------------------------
	.section	.nv.info._ZN7cutlass13device_kernelIN5flash11enable_sm90INS1_16FlashAttnFwdSm90INS1_25CollectiveMainloopFwdSm90ILi2EN4cute5tupleIJNS5_1CILi1EEES8_S8_EEENS6_IJNS7_ILi128EEENS7_ILi80EEENS7_ILi256EEEEEELi256ENS_10bfloat16_tEfNS_4arch4Sm90ELb1ELb0ELb1ELb0ELb0ELb0ELb0ELb1ELb1ELb1ELb0ELb0EEENS1_21CollectiveEpilogueFwdINS6_IJSA_SC_SB_EEES9_SE_SG_Li256ELb0ELb1ELb0ELb0EEENS1_30DynamicPersistentTileSchedulerILi256ELi128ELb0ELb1ELb1EEEEEEEEEvNT_6ParamsE,"",@"SHT_CUDA_INFO"
	.sectionflags	@""
	.align	4


	//----- nvinfo : EIATTR_CUDA_API_VERSION
	.align		4
        /*0000*/ 	.byte	0x04, 0x37
        /*0002*/ 	.short	(.L_551 - .L_550)
.L_550:
        /*0004*/ 	.word	0x00000082


	//----- nvinfo : EIATTR_KPARAM_INFO
	.align		4
.L_551:
        /*0008*/ 	.byte	0x04, 0x17
        /*000a*/ 	.short	(.L_553 - .L_552)
.L_552:
        /*000c*/ 	.word	0x00000000
        /*0010*/ 	.short	0x0000
        /*0012*/ 	.short	0x0070
        /*0014*/ 	.byte	0x00, 0xf0, 0x01, 0x2a


	//----- nvinfo : EIATTR_SPARSE_MMA_MASK
	.align		4
.L_553:
        /*0018*/ 	.byte	0x03, 0x50
        /*001a*/ 	.short	0x0000


	//----- nvinfo : EIATTR_MAXREG_COUNT
	.align		4
        /*001c*/ 	.byte	0x03, 0x1b
        /*001e*/ 	.short	0x00a8


	//----- nvinfo : EIATTR_NUM_BARRIERS
	.align		4
        /*0020*/ 	.byte	0x02, 0x4c
        /*0022*/ 	.byte	0x09
	.zero		1


	//----- nvinfo : EIATTR_EXTERNS
	.align		4
        /*0024*/ 	.byte	0x04, 0x0f
        /*0026*/ 	.short	(.L_555 - .L_554)


	//   ....[0]....
	.align		4
.L_554:
        /*0028*/ 	.word	index@(__assertfail)


	//----- nvinfo : EIATTR_ANNOTATIONS
	.align		4
.L_555:
        /*002c*/ 	.byte	0x04, 0x55
        /*002e*/ 	.short	(.L_557 - .L_556)


	//   ....[0]....
.L_556:
        /* <DEDUP_REMOVED lines=27> */


	//----- nvinfo : EIATTR_MERCURY_ISA_VERSION
	.align		4
.L_557:
        /*01c8*/ 	.byte	0x03, 0x5f
        /*01ca*/ 	.short	0x0101


	//----- nvinfo : EIATTR_INT_WARP_WIDE_INSTR_OFFSETS
	.align		4
        /*01cc*/ 	.byte	0x04, 0x31
        /*01ce*/ 	.short	(.L_559 - .L_558)


	//   ....[0]....
.L_558:
        /*01d0*/ 	.word	0x00000130


	//   ....[1]....
        /*01d4*/ 	.word	0x00000170


	//   ....[2]....
        /*01d8*/ 	.word	0x000001e0


	//   ....[3]....
        /*01dc*/ 	.word	0x000125c0


	//   ....[4]....
        /*01e0*/ 	.word	0x00012660


	//   ....[5]....
        /*01e4*/ 	.word	0x00016790


	//   ....[6]....
        /*01e8*/ 	.word	0x00016830


	//----- nvinfo : EIATTR_COOP_GROUP_MASK_REGIDS
	.align		4
.L_559:
        /*01ec*/ 	.byte	0x04, 0x29
        /*01ee*/ 	.short	(.L_561 - .L_560)


	//   ....[0]....
.L_560:
        /*01f0*/ 	.word	0xffffffff


	//   ....[1]....
        /*01f4*/ 	.word	0xffffffff


	//   ....[2]....
        /*01f8*/ 	.word	0xffffffff


	//   ....[3]....
        /*01fc*/ 	.word	0xffffffff


	//   ....[4]....
        /*0200*/ 	.word	0xffffffff


	//   ....[5]....
        /*0204*/ 	.word	0xffffffff


	//   ....[6]....
        /*0208*/ 	.word	0xffffffff


	//   ....[7]....
        /*020c*/ 	.word	0xffffffff


	//   ....[8]....
        /*0210*/ 	.word	0xffffffff


	//   ....[9]....
        /*0214*/ 	.word	0xffffffff


	//   ....[10]....
        /*0218*/ 	.word	0xffffffff


	//   ....[11]....
        /*021c*/ 	.word	0xffffffff


	//   ....[12]....
        /*0220*/ 	.word	0xffffffff


	//   ....[13]....
        /*0224*/ 	.word	0xffffffff


	//   ....[14]....
        /*0228*/ 	.word	0xffffffff


	//   ....[15]....
        /*022c*/ 	.word	0xffffffff


	//   ....[16]....
        /*0230*/ 	.word	0xffffffff


	//   ....[17]....
        /*0234*/ 	.word	0xffffffff


	//   ....[18]....
        /*0238*/ 	.word	0xffffffff


	//   ....[19]....
        /*023c*/ 	.word	0xffffffff


	//   ....[20]....
        /*0240*/ 	.word	0xffffffff


	//   ....[21]....
        /*0244*/ 	.word	0xffffffff


	//   ....[22]....
        /*0248*/ 	.word	0xffffffff


	//   ....[23]....
        /*024c*/ 	.word	0xffffffff


	//   ....[24]....
        /*0250*/ 	.word	0xffffffff


	//   ....[25]....
        /*0254*/ 	.word	0xffffffff


	//   ....[26]....
        /*0258*/ 	.word	0xffffffff


	//   ....[27]....
        /*025c*/ 	.word	0xffffffff


	//   ....[28]....
        /*0260*/ 	.word	0xffffffff


	//   ....[29]....
        /*0264*/ 	.word	0xffffffff


	//   ....[30]....
        /*0268*/ 	.word	0xffffffff


	//   ....[31]....
        /*026c*/ 	.word	0xffffffff


	//   ....[32]....
        /*0270*/ 	.word	0xffffffff


	//   ....[33]....
        /*0274*/ 	.word	0xffffffff


	//   ....[34]....
        /*0278*/ 	.word	0xffffffff


	//   ....[35]....
        /*027c*/ 	.word	0xffffffff


	//   ....[36]....
        /*0280*/ 	.word	0xffffffff


	//   ....[37]....
        /*0284*/ 	.word	0xffffffff


	//   ....[38]....
        /*0288*/ 	.word	0xffffffff


	//   ....[39]....
        /*028c*/ 	.word	0xffffffff


	//   ....[40]....
        /*0290*/ 	.word	0xffffffff


	//   ....[41]....
        /*0294*/ 	.word	0xffffffff


	//   ....[42]....
        /*0298*/ 	.word	0xffffffff


	//   ....[43]....
        /*029c*/ 	.word	0xffffffff


	//   ....[44]....
        /*02a0*/ 	.word	0xffffffff


	//   ....[45]....
        /*02a4*/ 	.word	0xffffffff


	//   ....[46]....
        /*02a8*/ 	.word	0xffffffff


	//   ....[47]....
        /*02ac*/ 	.word	0xffffffff


	//   ....[48]....
        /*02b0*/ 	.word	0xffffffff


	//   ....[49]....
        /*02b4*/ 	.word	0xffffffff


	//   ....[50]....
        /*02b8*/ 	.word	0xffffffff


	//   ....[51]....
        /*02bc*/ 	.word	0xffffffff


	//   ....[52]....
        /*02c0*/ 	.word	0xffffffff


	//   ....[53]....
        /*02c4*/ 	.word	0xffffffff


	//   ....[54]....
        /*02c8*/ 	.word	0xffffffff


	//   ....[55]....
        /*02cc*/ 	.word	0xffffffff


	//   ....[56]....
        /*02d0*/ 	.word	0xffffffff


	//   ....[57]....
        /*02d4*/ 	.word	0xffffffff


	//   ....[58]....
        /*02d8*/ 	.word	0xffffffff


	//   ....[59]....
        /*02dc*/ 	.word	0xffffffff


	//   ....[60]....
        /*02e0*/ 	.word	0xffffffff


	//   ....[61]....
        /*02e4*/ 	.word	0xffffffff


	//   ....[62]....
        /*02e8*/ 	.word	0xffffffff


	//   ....[63]....
        /*02ec*/ 	.word	0xffffffff


	//   ....[64]....
        /*02f0*/ 	.word	0xffffffff


	//   ....[65]....
        /*02f4*/ 	.word	0xffffffff


	//   ....[66]....
        /*02f8*/ 	.word	0xffffffff


	//   ....[67]....
        /*02fc*/ 	.word	0xffffffff


	//   ....[68]....
        /*0300*/ 	.word	0x0500000f


	//   ....[69]....
        /*0304*/ 	.word	0x0500000f


	//   ....[70]....
        /*0308*/ 	.word	0x0500000f


	//   ....[71]....
        /*030c*/ 	.word	0x0500000f


	//   ....[72]....
        /*0310*/ 	.word	0x0500000f


	//   ....[73]....
        /*0314*/ 	.word	0x0500000f


	//   ....[74]....
        /*0318*/ 	.word	0x0500000f


	//   ....[75]....
        /*031c*/ 	.word	0x0500000f


	//   ....[76]....
        /*0320*/ 	.word	0x0500000f


	//   ....[77]....
        /*0324*/ 	.word	0x0500000f


	//   ....[78]....
        /*0328*/ 	.word	0x0500000f


	//   ....[79]....
        /*032c*/ 	.word	0x0500000f


	//   ....[80]....
        /*0330*/ 	.word	0x0500000f


	//   ....[81]....
        /*0334*/ 	.word	0x0500000f


	//   ....[82]....
        /*0338*/ 	.word	0x0500000f


	//   ....[83]....
        /*033c*/ 	.word	0x0500000f


	//   ....[84]....
        /*0340*/ 	.word	0x0500000f


	//   ....[85]....
        /*0344*/ 	.word	0x0500000f


	//   ....[86]....
        /*0348*/ 	.word	0x0500000f


	//----- nvinfo : EIATTR_COOP_GROUP_INSTR_OFFSETS
	.align		4
.L_561:
        /*034c*/ 	.byte	0x04, 0x28
        /*034e*/ 	.short	(.L_563 - .L_562)


	//   ....[0]....
.L_562:
        /*0350*/ 	.word	0x00000060


	//   ....[1]....
        /*0354*/ 	.word	0x00000140


	//   ....[2]....
        /*0358*/ 	.word	0x00000190


	//   ....[3]....
        /*035c*/ 	.word	0x000003c0


	//   ....[4]....
        /*0360*/ 	.word	0x00000520


	//   ....[5]....
        /*0364*/ 	.word	0x00000640


	//   ....[6]....
        /*0368*/ 	.word	0x000007a0


	//   ....[7]....
        /*036c*/ 	.word	0x00001710


	//   ....[8]....
        /*0370*/ 	.word	0x00003f70


	//   ....[9]....
        /*0374*/ 	.word	0x00003fa0


	//   ....[10]....
        /*0378*/ 	.word	0x00004cb0


	//   ....[11]....
        /*037c*/ 	.word	0x00004d20


	//   ....[12]....
        /*0380*/ 	.word	0x000052d0


	//   ....[13]....
        /*0384*/ 	.word	0x00005340


	//   ....[14]....
        /*0388*/ 	.word	0x00008670


	//   ....[15]....
        /*038c*/ 	.word	0x00008680


	//   ....[16]....
        /*0390*/ 	.word	0x00008dc0


	//   ....[17]....
        /*0394*/ 	.word	0x00008ec0


	//   ....[18]....
        /*0398*/ 	.word	0x000094a0


	//   ....[19]....
        /*039c*/ 	.word	0x00009520


	//   ....[20]....
        /*03a0*/ 	.word	0x0000ced0


	//   ....[21]....
        /*03a4*/ 	.word	0x0000cf30


	//   ....[22]....
        /*03a8*/ 	.word	0x0000d4c0


	//   ....[23]....
        /*03ac*/ 	.word	0x0000d520


	//   ....[24]....
        /*03b0*/ 	.word	0x0000e680


	//   ....[25]....
        /*03b4*/ 	.word	0x0000e6c0


	//   ....[26]....
        /*03b8*/ 	.word	0x0000e790


	//   ....[27]....
        /*03bc*/ 	.word	0x0000e7c0


	//   ....[28]....
        /*03c0*/ 	.word	0x00010520


	//   ....[29]....
        /*03c4*/ 	.word	0x00010550


	//   ....[30]....
        /*03c8*/ 	.word	0x000105f0


	//   ....[31]....
        /*03cc*/ 	.word	0x00010620


	//   ....[32]....
        /*03d0*/ 	.word	0x00010b70


	//   ....[33]....
        /*03d4*/ 	.word	0x00010ba0


	//   ....[34]....
        /*03d8*/ 	.word	0x00010d00


	//   ....[35]....
        /*03dc*/ 	.word	0x00010d20


	//   ....[36]....
        /*03e0*/ 	.word	0x00010e70


	//   ....[37]....
        /*03e4*/ 	.word	0x00010e90


	//   ....[38]....
        /*03e8*/ 	.word	0x00010ff0


	//   ....[39]....
        /*03ec*/ 	.word	0x00011010


	//   ....[40]....
        /*03f0*/ 	.word	0x000117e0


	//   ....[41]....
        /*03f4*/ 	.word	0x00011800


	//   ....[42]....
        /*03f8*/ 	.word	0x00011950


	//   ....[43]....
        /*03fc*/ 	.word	0x00011970


	//   ....[44]....
        /*0400*/ 	.word	0x00011ac0


	//   ....[45]....
        /*0404*/ 	.word	0x00011ae0


	//   ....[46]....
        /*0408*/ 	.word	0x00011c40


	//   ....[47]....
        /*040c*/ 	.word	0x00011c60


	//   ....[48]....
        /*0410*/ 	.word	0x00011e50


	//   ....[49]....
        /*0414*/ 	.word	0x00012be0


	//   ....[50]....
        /*0418*/ 	.word	0x000136d0


	//   ....[51]....
        /*041c*/ 	.word	0x00013710


	//   ....[52]....
        /*0420*/ 	.word	0x000137f0


	//   ....[53]....
        /*0424*/ 	.word	0x00013800


	//   ....[54]....
        /*0428*/ 	.word	0x000138a0


	//   ....[55]....
        /*042c*/ 	.word	0x000138b0


	//   ....[56]....
        /*0430*/ 	.word	0x00013950


	//   ....[57]....
        /*0434*/ 	.word	0x00013960


	//   ....[58]....
        /*0438*/ 	.word	0x00013a00


	//   ....[59]....
        /*043c*/ 	.word	0x00013a10


	//   ....[60]....
        /*0440*/ 	.word	0x00013ab0


	//   ....[61]....
        /*0444*/ 	.word	0x00013ac0


	//   ....[62]....
        /*0448*/ 	.word	0x00013b60


	//   ....[63]....
        /*044c*/ 	.word	0x00013b70


	//   ....[64]....
        /*0450*/ 	.word	0x00013bb0


	//   ....[65]....
        /*0454*/ 	.word	0x00013c00


	//   ....[66]....
        /*0458*/ 	.word	0x00016f70


	//   ....[67]....
        /*045c*/ 	.word	0x00017160


	//   ....[68]....
        /*0460*/ 	.word	0x00017710


	//   ....[69]....
        /*0464*/ 	.word	0x00017870


	//   ....[70]....
        /*0468*/ 	.word	0x000178d0


	//   ....[71]....
        /*046c*/ 	.word	0x00017a30


	//   ....[72]....
        /*0470*/ 	.word	0x00017a80


	//   ....[73]....
        /*0474*/ 	.word	0x00017bb0


	//   ....[74]....
        /*0478*/ 	.word	0x00017c00


	//   ....[75]....
        /*047c*/ 	.word	0x00017d30


	//   ....[76]....
        /*0480*/ 	.word	0x00017d80


	//   ....[77]....
        /*0484*/ 	.word	0x00017eb0


	//   ....[78]....
        /*0488*/ 	.word	0x00017f00


	//   ....[79]....
        /*048c*/ 	.word	0x00018030


	//   ....[80]....
        /*0490*/ 	.word	0x00018080


	//   ....[81]....
        /*0494*/ 	.word	0x000181b0


	//   ....[82]....
        /*0498*/ 	.word	0x00018200


	//   ....[83]....
        /*049c*/ 	.word	0x00018310


	//   ....[84]....
        /*04a0*/ 	.word	0x00018360


	//   ....[85]....
        /*04a4*/ 	.word	0x00018680


	//   ....[86]....
        /*04a8*/ 	.word	0x000187a0


	//----- nvinfo : EIATTR_REG_RECONFIG
	.align		4
.L_563:
        /*04ac*/ 	.byte	0x01, 0x54
	.zero		2


	//----- nvinfo : EIATTR_SYSCALL_OFFSETS
	.align		4
        /*04b0*/ 	.byte	0x04, 0x46
        /*04b2*/ 	.short	(.L_565 - .L_564)


	//   ....[0]....
.L_564:
        /*04b4*/ 	.word	0x00001900


	//   ....[1]....
        /*04b8*/ 	.word	0x000127d0


	//   ....[2]....
        /*04bc*/ 	.word	0x00012920


	//   ....[3]....
        /*04c0*/ 	.word	0x00012a10


	//   ....[4]....
        /*04c4*/ 	.word	0x00013280


	//----- nvinfo : EIATTR_MBARRIER_INSTR_OFFSETS
	.align		4
.L_565:
        /*04c8*/ 	.byte	0x04, 0x39
        /*04ca*/ 	.short	(.L_567 - .L_566)


	//   ....[0]....
.L_566:
        /*04cc*/ 	.word	0x00000270
        /*04d0*/ 	.word	0x000000ff
        /*04d4*/ 	.word	0x00038800
        /*04d8*/ 	.short	0x0100
        /*04da*/ 	.byte	0x08
	.zero		1


	//   ....[1]....
        /*04dc*/ 	.word	0x00000280
        /*04e0*/ 	.word	0x000000ff
        /*04e4*/ 	.word	0x00038820
        /*04e8*/ 	.short	0x0100
        /*04ea*/ 	.byte	0x08
	.zero		1


	//   ....[2]....
        /*04ec*/ 	.word	0x00000370
        /*04f0*/ 	.word	0x000000ff
        /*04f4*/ 	.word	0x00038830
        /*04f8*/ 	.short	0x0100
        /*04fa*/ 	.byte	0x08
	.zero		1


	//   ....[3]....
        /*04fc*/ 	.word	0x00000380
        /*0500*/ 	.word	0x000000ff
        /*0504*/ 	.word	0x00038840
        /*0508*/ 	.short	0x0100
        /*050a*/ 	.byte	0x08
	.zero		1


	//   ....[4]....
        /*050c*/ 	.word	0x00000390
        /*0510*/ 	.word	0x000000ff
        /*0514*/ 	.word	0x00038838
        /*0518*/ 	.short	0x0100
        /*051a*/ 	.byte	0x08
	.zero		1


	//   ....[5]....
        /*051c*/ 	.word	0x000003a0
        /*0520*/ 	.word	0x000000ff
        /*0524*/ 	.word	0x00038848
        /*0528*/ 	.short	0x0100
        /*052a*/ 	.byte	0x08
	.zero		1


	//   ....[6]....
        /*052c*/ 	.word	0x000004d0
        /*0530*/ 	.word	0x000000ff
        /*0534*/ 	.word	0x00038850
        /*0538*/ 	.short	0x0100
        /*053a*/ 	.byte	0x08
	.zero		1


	//   ....[7]....
        /*053c*/ 	.word	0x000004e0
        /*0540*/ 	.word	0x000000ff
        /*0544*/ 	.word	0x00038860
        /*0548*/ 	.short	0x0100
        /*054a*/ 	.byte	0x08
	.zero		1


	//   ....[8]....
        /*054c*/ 	.word	0x000004f0
        /*0550*/ 	.word	0x000000ff
        /*0554*/ 	.word	0x00038858
        /*0558*/ 	.short	0x0100
        /*055a*/ 	.byte	0x08
	.zero		1


	//   ....[9]....
        /*055c*/ 	.word	0x00000500
        /*0560*/ 	.word	0x000000ff
        /*0564*/ 	.word	0x00038868
        /*0568*/ 	.short	0x0100
        /*056a*/ 	.byte	0x08
	.zero		1


	//   ....[10]....
        /*056c*/ 	.word	0x000005f0
        /*0570*/ 	.word	0x000000ff
        /*0574*/ 	.word	0x00038870
        /*0578*/ 	.short	0x0100
        /*057a*/ 	.byte	0x06
	.zero		1


	//   ....[11]....
        /*057c*/ 	.word	0x00000600
        /*0580*/ 	.word	0x000000ff
        /*0584*/ 	.word	0x00038880
        /*0588*/ 	.short	0x0100
        /*058a*/ 	.byte	0x06
	.zero		1


	//   ....[12]....
        /*058c*/ 	.word	0x00000610
        /*0590*/ 	.word	0x000000ff
        /*0594*/ 	.word	0x00038878
        /*0598*/ 	.short	0x0100
        /*059a*/ 	.byte	0x06
	.zero		1


	//   ....[13]....
        /*059c*/ 	.word	0x00000620
        /*05a0*/ 	.word	0x000000ff
        /*05a4*/ 	.word	0x00038888
        /*05a8*/ 	.short	0x0100
        /*05aa*/ 	.byte	0x06
	.zero		1


	//   ....[14]....
        /*05ac*/ 	.word	0x00000750
        /*05b0*/ 	.word	0x000000ff
        /*05b4*/ 	.word	0x00038890
        /*05b8*/ 	.short	0x0100
        /*05ba*/ 	.byte	0x08
	.zero		1


	//   ....[15]....
        /*05bc*/ 	.word	0x00000760
        /*05c0*/ 	.word	0x000000ff
        /*05c4*/ 	.word	0x000388a0
        /*05c8*/ 	.short	0x0100
        /*05ca*/ 	.byte	0x08
	.zero		1


	//   ....[16]....
        /*05cc*/ 	.word	0x00000770
        /*05d0*/ 	.word	0x000000ff
        /*05d4*/ 	.word	0x00038898
        /*05d8*/ 	.short	0x0100
        /*05da*/ 	.byte	0x08
	.zero		1


	//   ....[17]....
        /*05dc*/ 	.word	0x00000780
        /*05e0*/ 	.word	0x000000ff
        /*05e4*/ 	.word	0x000388a8
        /*05e8*/ 	.short	0x0100
        /*05ea*/ 	.byte	0x08
	.zero		1


	//   ....[18]....
        /*05ec*/ 	.word	0x000008b0
        /*05f0*/ 	.word	0x000000ff
        /*05f4*/ 	.word	0x000388b0
        /*05f8*/ 	.short	0x0100
        /*05fa*/ 	.byte	0x08
	.zero		1


	//   ....[19]....
        /*05fc*/ 	.word	0x000008c0
        /*0600*/ 	.word	0x000000ff
        /*0604*/ 	.word	0x000388c0
        /*0608*/ 	.short	0x0100
        /*060a*/ 	.byte	0x08
	.zero		1


	//   ....[20]....
        /*060c*/ 	.word	0x000008d0
        /*0610*/ 	.word	0x000000ff
        /*0614*/ 	.word	0x000388b8
        /*0618*/ 	.short	0x0100
        /*061a*/ 	.byte	0x08
	.zero		1


	//   ....[21]....
        /*061c*/ 	.word	0x000008e0
        /*0620*/ 	.word	0x000000ff
        /*0624*/ 	.word	0x000388c8
        /*0628*/ 	.short	0x0100
        /*062a*/ 	.byte	0x08
	.zero		1


	//   ....[22]....
        /*062c*/ 	.word	0x000019b0
        /*0630*/ 	.word	0x000000ff
        /*0634*/ 	.word	0x00038800
        /*0638*/ 	.short	0x010a
        /*063a*/ 	.byte	0x06
	.zero		1


	//   ....[23]....
        /*063c*/ 	.word	0x00001a50
        /*0640*/ 	.word	0x00000000
        /*0644*/ 	.word	0x00038830
        /*0648*/ 	.short	0x010a
        /*064a*/ 	.byte	0x3f
	.zero		1


	//   ....[24]....
        /*064c*/ 	.word	0x00001ab0
        /*0650*/ 	.word	0x00000000
        /*0654*/ 	.word	0x00038830
        /*0658*/ 	.short	0x010a
        /*065a*/ 	.byte	0x3f
	.zero		1


	//   ....[25]....
        /*065c*/ 	.word	0x00004ae0
        /*0660*/ 	.word	0x00000000
        /*0664*/ 	.word	0x00000000
        /*0668*/ 	.short	0x0101
        /*066a*/ 	.byte	0x3f
	.zero		1


	//   ....[26]....
        /*066c*/ 	.word	0x00005d10
        /*0670*/ 	.word	0x000000ff
        /*0674*/ 	.word	0x00038830
        /*0678*/ 	.short	0x010a
        /*067a*/ 	.byte	0x04
	.zero		1


	//   ....[27]....
        /*067c*/ 	.word	0x00005d60
        /*0680*/ 	.word	0x000000ff
        /*0684*/ 	.word	0x00038830
        /*0688*/ 	.short	0x010a
        /*068a*/ 	.byte	0x04
	.zero		1


	//   ....[28]....
        /*068c*/ 	.word	0x00008230
        /*0690*/ 	.word	0x000000ff
        /*0694*/ 	.word	0x00038850
        /*0698*/ 	.short	0x010a
        /*069a*/ 	.byte	0x04
	.zero		1


	//   ....[29]....
        /*069c*/ 	.word	0x00008270
        /*06a0*/ 	.word	0x000000ff
        /*06a4*/ 	.word	0x00038850
        /*06a8*/ 	.short	0x010a
        /*06aa*/ 	.byte	0x04
	.zero		1


	//   ....[30]....
        /*06ac*/ 	.word	0x00009900
        /*06b0*/ 	.word	0x00000014
        /*06b4*/ 	.word	0x00000000
        /*06b8*/ 	.short	0x0101
        /*06ba*/ 	.byte	0x3f
	.zero		1


	//   ....[31]....
        /*06bc*/ 	.word	0x00009960
        /*06c0*/ 	.word	0x00000098
        /*06c4*/ 	.word	0x00000000
        /*06c8*/ 	.short	0x0101
        /*06ca*/ 	.byte	0x3f
	.zero		1


	//   ....[32]....
        /*06cc*/ 	.word	0x00009f60
        /*06d0*/ 	.word	0x000000ff
        /*06d4*/ 	.word	0x00038830
        /*06d8*/ 	.short	0x010a
        /*06da*/ 	.byte	0x04
	.zero		1


	//   ....[33]....
        /*06dc*/ 	.word	0x00009fa0
        /*06e0*/ 	.word	0x000000ff
        /*06e4*/ 	.word	0x00038830
        /*06e8*/ 	.short	0x010a
        /*06ea*/ 	.byte	0x04
	.zero		1


	//   ....[34]....
        /*06ec*/ 	.word	0x0000c860
        /*06f0*/ 	.word	0x000000ff
        /*06f4*/ 	.word	0x00038850
        /*06f8*/ 	.short	0x010a
        /*06fa*/ 	.byte	0x04
	.zero		1


	//   ....[35]....
        /*06fc*/ 	.word	0x0000c8a0
        /*0700*/ 	.word	0x000000ff
        /*0704*/ 	.word	0x00038850
        /*0708*/ 	.short	0x010a
        /*070a*/ 	.byte	0x04
	.zero		1


	//   ....[36]....
        /*070c*/ 	.word	0x0000d920
        /*0710*/ 	.word	0x00000015
        /*0714*/ 	.word	0x00000000
        /*0718*/ 	.short	0x0101
        /*071a*/ 	.byte	0x3f
	.zero		1


	//   ....[37]....
        /*071c*/ 	.word	0x0000d9d0
        /*0720*/ 	.word	0x0000009d
        /*0724*/ 	.word	0x00000000
        /*0728*/ 	.short	0x0101
        /*072a*/ 	.byte	0x3f
	.zero		1


	//   ....[38]....
        /*072c*/ 	.word	0x0000e5f0
        /*0730*/ 	.word	0x000000ff
        /*0734*/ 	.word	0x00038850
        /*0738*/ 	.short	0x010a
        /*073a*/ 	.byte	0x07
	.zero		1


	//   ....[39]....
        /*073c*/ 	.word	0x0000e630
        /*0740*/ 	.word	0x000000ff
        /*0744*/ 	.word	0x00038850
        /*0748*/ 	.short	0x010a
        /*074a*/ 	.byte	0x07
	.zero		1


	//   ....[40]....
        /*074c*/ 	.word	0x0000eb20
        /*0750*/ 	.word	0x00000009
        /*0754*/ 	.word	0x00000000
        /*0758*/ 	.short	0x0101
        /*075a*/ 	.byte	0x3f
	.zero		1


	//   ....[41]....
        /*075c*/ 	.word	0x00010bb0
        /*0760*/ 	.word	0x000000c7
        /*0764*/ 	.word	0x00000000
        /*0768*/ 	.short	0x0101
        /*076a*/ 	.byte	0x3f
	.zero		1


	//   ....[42]....
        /*076c*/ 	.word	0x00012df0
        /*0770*/ 	.word	0x00000000
        /*0774*/ 	.word	0x00038840
        /*0778*/ 	.short	0x010a
        /*077a*/ 	.byte	0x3f
	.zero		1


	//   ....[43]....
        /*077c*/ 	.word	0x00013d00
        /*0780*/ 	.word	0x00000011
        /*0784*/ 	.word	0x00038800
        /*0788*/ 	.short	0x0107
        /*078a*/ 	.byte	0x3f
	.zero		1


	//   ....[44]....
        /*078c*/ 	.word	0x00013e10
        /*0790*/ 	.word	0x00000011
        /*0794*/ 	.word	0x00038800
        /*0798*/ 	.short	0x0101
        /*079a*/ 	.byte	0x3f
	.zero		1


	//   ....[45]....
        /*079c*/ 	.word	0x00013e30
        /*07a0*/ 	.word	0x00000011
        /*07a4*/ 	.word	0x00038820
        /*07a8*/ 	.short	0x010a
        /*07aa*/ 	.byte	0x3f
	.zero		1


	//   ....[46]....
        /*07ac*/ 	.word	0x00014170
        /*07b0*/ 	.word	0x00000002
        /*07b4*/ 	.word	0x00038840
        /*07b8*/ 	.short	0x010a
        /*07ba*/ 	.byte	0x3f
	.zero		1


	//   ....[47]....
        /*07bc*/ 	.word	0x000146d0
        /*07c0*/ 	.word	0x00000003
        /*07c4*/ 	.word	0x00000060
        /*07c8*/ 	.short	0x010a
        /*07ca*/ 	.byte	0x3f
	.zero		1


	//   ....[48]....
        /*07cc*/ 	.word	0x00014f10
        /*07d0*/ 	.word	0x00000003
        /*07d4*/ 	.word	0x00038840
        /*07d8*/ 	.short	0x010a
        /*07da*/ 	.byte	0x3f
	.zero		1


	//   ....[49]....
        /*07dc*/ 	.word	0x000154a0
        /*07e0*/ 	.word	0x00000002
        /*07e4*/ 	.word	0x00000060
        /*07e8*/ 	.short	0x010a
        /*07ea*/ 	.byte	0x3f
	.zero		1


	//   ....[50]....
        /*07ec*/ 	.word	0x00015c30
        /*07f0*/ 	.word	0x00000002
        /*07f4*/ 	.word	0x00038840
        /*07f8*/ 	.short	0x010a
        /*07fa*/ 	.byte	0x3f
	.zero		1


	//   ....[51]....
        /*07fc*/ 	.word	0x000161c0
        /*0800*/ 	.word	0x00000002
        /*0804*/ 	.word	0x00000060
        /*0808*/ 	.short	0x010a
        /*080a*/ 	.byte	0x3f
	.zero		1


	//   ....[52]....
        /*080c*/ 	.word	0x00016900
        /*0810*/ 	.word	0x00000002
        /*0814*/ 	.word	0x00038860
        /*0818*/ 	.short	0x010a
        /*081a*/ 	.byte	0x3f
	.zero		1


	//   ....[53]....
        /*081c*/ 	.word	0x000170e0
        /*0820*/ 	.word	0x00000000
        /*0824*/ 	.word	0x00038820
        /*0828*/ 	.short	0x010a
        /*082a*/ 	.byte	0x3f
	.zero		1


	//   ....[54]....
        /*082c*/ 	.word	0x000172d0
        /*0830*/ 	.word	0x00000006
        /*0834*/ 	.word	0x00000000
        /*0838*/ 	.short	0x010a
        /*083a*/ 	.byte	0x3f
	.zero		1


	//   ....[55]....
        /*083c*/ 	.word	0x00017320
        /*0840*/ 	.word	0x00000003
        /*0844*/ 	.word	0x00000000
        /*0848*/ 	.short	0x010a
        /*084a*/ 	.byte	0x3f
	.zero		1


	//   ....[56]....
        /*084c*/ 	.word	0x00017380
        /*0850*/ 	.word	0x00000012
        /*0854*/ 	.word	0x00000000
        /*0858*/ 	.short	0x010a
        /*085a*/ 	.byte	0x3f
	.zero		1


	//   ....[57]....
        /*085c*/ 	.word	0x000173b0
        /*0860*/ 	.word	0x00000003
        /*0864*/ 	.word	0x00000000
        /*0868*/ 	.short	0x010a
        /*086a*/ 	.byte	0x3f
	.zero		1


	//   ....[58]....
        /*086c*/ 	.word	0x00017430
        /*0870*/ 	.word	0x00000003
        /*0874*/ 	.word	0x00038800
        /*0878*/ 	.short	0x010a
        /*087a*/ 	.byte	0x3f
	.zero		1


	//   ....[59]....
        /*087c*/ 	.word	0x00017480
        /*0880*/ 	.word	0x00000000
        /*0884*/ 	.word	0x00038830
        /*0888*/ 	.short	0x010a
        /*088a*/ 	.byte	0x3f
	.zero		1


	//   ....[60]....
        /*088c*/ 	.word	0x000174f0
        /*0890*/ 	.word	0x00000004
        /*0894*/ 	.word	0x00038830
        /*0898*/ 	.short	0x010a
        /*089a*/ 	.byte	0x3f
	.zero		1


	//   ....[61]....
        /*089c*/ 	.word	0x00017550
        /*08a0*/ 	.word	0x00000003
        /*08a4*/ 	.word	0x00038850
        /*08a8*/ 	.short	0x010a
        /*08aa*/ 	.byte	0x3f
	.zero		1


	//   ....[62]....
        /*08ac*/ 	.word	0x000175b0
        /*08b0*/ 	.word	0x00000004
        /*08b4*/ 	.word	0x00038830
        /*08b8*/ 	.short	0x010a
        /*08ba*/ 	.byte	0x3f
	.zero		1


	//   ....[63]....
        /*08bc*/ 	.word	0x00017610
        /*08c0*/ 	.word	0x00000003
        /*08c4*/ 	.word	0x00038850
        /*08c8*/ 	.short	0x010a
        /*08ca*/ 	.byte	0x3f
	.zero		1


	//   ....[64]....
        /*08cc*/ 	.word	0x00017670
        /*08d0*/ 	.word	0x00000007
        /*08d4*/ 	.word	0x00038850
        /*08d8*/ 	.short	0x010a
        /*08da*/ 	.byte	0x3f
	.zero		1


	//   ....[65]....
        /*08dc*/ 	.word	0x000177c0
        /*08e0*/ 	.word	0x00000000
        /*08e4*/ 	.word	0x00038840
        /*08e8*/ 	.short	0x010a
        /*08ea*/ 	.byte	0x3f
	.zero		1


	//   ....[66]....
        /*08ec*/ 	.word	0x000183a0
        /*08f0*/ 	.word	0x00000011
        /*08f4*/ 	.word	0x00038820
        /*08f8*/ 	.short	0x010a
        /*08fa*/ 	.byte	0x3f
	.zero		1


	//   ....[67]....
        /*08fc*/ 	.word	0x000183f0
        /*0900*/ 	.word	0x00000002
        /*0904*/ 	.word	0x00038840
        /*0908*/ 	.short	0x010a
        /*090a*/ 	.byte	0x3f
	.zero		1


	//   ....[68]....
        /*090c*/ 	.word	0x00018440
        /*0910*/ 	.word	0x00000003
        /*0914*/ 	.word	0x00000060
        /*0918*/ 	.short	0x010a
        /*091a*/ 	.byte	0x3f
	.zero		1


	//   ....[69]....
        /*091c*/ 	.word	0x00018490
        /*0920*/ 	.word	0x00000003
        /*0924*/ 	.word	0x00038840
        /*0928*/ 	.short	0x010a
        /*092a*/ 	.byte	0x3f
	.zero		1


	//   ....[70]....
        /*092c*/ 	.word	0x000184e0
        /*0930*/ 	.word	0x00000002
        /*0934*/ 	.word	0x00000060
        /*0938*/ 	.short	0x010a
        /*093a*/ 	.byte	0x3f
	.zero		1


	//   ....[71]....
        /*093c*/ 	.word	0x00018530
        /*0940*/ 	.word	0x00000002
        /*0944*/ 	.word	0x00038840
        /*0948*/ 	.short	0x010a
        /*094a*/ 	.byte	0x3f
	.zero		1


	//   ....[72]....
        /*094c*/ 	.word	0x00018580
        /*0950*/ 	.word	0x00000002
        /*0954*/ 	.word	0x00000060
        /*0958*/ 	.short	0x010a
        /*095a*/ 	.byte	0x3f
	.zero		1


	//   ....[73]....
        /*095c*/ 	.word	0x000185d0
        /*0960*/ 	.word	0x00000002
        /*0964*/ 	.word	0x00038860
        /*0968*/ 	.short	0x010a
        /*096a*/ 	.byte	0x3f
	.zero		1


	//   ....[74]....
        /*096c*/ 	.word	0x000186c0
        /*0970*/ 	.word	0x00000000
        /*0974*/ 	.word	0x00038820
        /*0978*/ 	.short	0x010a
        /*097a*/ 	.byte	0x3f
	.zero		1


	//   ....[75]....
        /*097c*/ 	.word	0x00018860
        /*0980*/ 	.word	0x00000006
        /*0984*/ 	.word	0x00000000
        /*0988*/ 	.short	0x010a
        /*098a*/ 	.byte	0x3f
	.zero		1


	//   ....[76]....
        /*098c*/ 	.word	0x000188b0
        /*0990*/ 	.word	0x00000003
        /*0994*/ 	.word	0x00000000
        /*0998*/ 	.short	0x010a
        /*099a*/ 	.byte	0x3f
	.zero		1


	//   ....[77]....
        /*099c*/ 	.word	0x00018900
        /*09a0*/ 	.word	0x00000012
        /*09a4*/ 	.word	0x00000000
        /*09a8*/ 	.short	0x010a
        /*09aa*/ 	.byte	0x3f
	.zero		1


	//----- nvinfo : EIATTR_NUM_MBARRIERS
	.align		4
.L_567:
        /*09ac*/ 	.byte	0x03, 0x38
        /*09ae*/ 	.short	0x0016


	//----- nvinfo : EIATTR_EXIT_INSTR_OFFSETS
	.align		4
        /*09b0*/ 	.byte	0x04, 0x1c
        /*09b2*/ 	.short	(.L_569 - .L_568)


	//   ....[0]....
.L_568:
        /*09b4*/ 	.word	0x00000a10


	//   ....[1]....
        /*09b8*/ 	.word	0x00011df0


	//   ....[2]....
        /*09bc*/ 	.word	0x00017400


	//----- nvinfo : EIATTR_MAX_THREADS
	.align		4
.L_569:
        /*09c0*/ 	.byte	0x04, 0x05
        /*09c2*/ 	.short	(.L_571 - .L_570)
.L_570:
        /*09c4*/ 	.word	0x00000180
        /*09c8*/ 	.word	0x00000001
        /*09cc*/ 	.word	0x00000001


	//----- nvinfo : EIATTR_CRS_STACK_SIZE
	.align		4
.L_571:
        /*09d0*/ 	.byte	0x04, 0x1e
        /*09d2*/ 	.short	(.L_573 - .L_572)
.L_572:
        /*09d4*/ 	.word	0x00000000


	//----- nvinfo : EIATTR_CBANK_PARAM_SIZE
	.align		4
.L_573:
        /*09d8*/ 	.byte	0x03, 0x19
        /*09da*/ 	.short	0x0af0


	//----- nvinfo : EIATTR_PARAM_CBANK
	.align		4
        /*09dc*/ 	.byte	0x04, 0x0a
        /*09de*/ 	.short	(.L_575 - .L_574)
	.align		4
.L_574:
        /*09e0*/ 	.word	index@(.nv.constant0._ZN7cutlass13device_kernelIN5flash11enable_sm90INS1_16FlashAttnFwdSm90INS1_25CollectiveMainloopFwdSm90ILi2EN4cute5tupleIJNS5_1CILi1EEES8_S8_EEENS6_IJNS7_ILi128EEENS7_ILi80EEENS7_ILi256EEEEEELi256ENS_10bfloat16_tEfNS_4arch4Sm90ELb1ELb0ELb1ELb0ELb0ELb0ELb0ELb1ELb1ELb1ELb0ELb0EEENS1_21CollectiveEpilogueFwdINS6_IJSA_SC_SB_EEES9_SE_SG_Li256ELb0ELb1ELb0ELb0EEENS1_30DynamicPersistentTileSchedulerILi256ELi128ELb0ELb1ELb1EEEEEEEEEvNT_6ParamsE)
        /*09e4*/ 	.short	0x0210
        /*09e6*/ 	.short	0x0af0


	//----- nvinfo : EIATTR_SW_WAR
	.align		4
.L_575:
        /*09e8*/ 	.byte	0x04, 0x36
        /*09ea*/ 	.short	(.L_577 - .L_576)
.L_576:
        /*09ec*/ 	.word	0x00000008
.L_577:


//--------------------- .nv.info._ZN7cutlass13device_kernelIN5flash11enable_sm90INS1_16FlashAttnFwdSm90INS1_25CollectiveMainloopFwdSm90ILi2EN4cute5tupleIJNS5_1CILi1EEES8_S8_EEENS6_IJNS7_ILi128EEENS7_ILi80EEENS7_ILi256EEEEEELi256ENS_10bfloat16_tEfNS_4arch4Sm90ELb1ELb0ELb1ELb1ELb0ELb0ELb0ELb1ELb1ELb1ELb0ELb0EEENS1_21CollectiveEpilogueFwdINS6_IJSA_SC_SB_EEES9_SE_SG_Li256ELb1ELb1ELb0ELb0EEENS1_36VarlenDynamicPersistentTileSchedulerILi128ELi80ELi256ELi128ELb0ELb1ELb1ELb1ELb1ELb1EEEEEEEEEvNT_6ParamsE --------------------------
	.section	.nv.info._ZN7cutlass13device_kernelIN5flash11enable_sm90INS1_16FlashAttnFwdSm90INS1_25CollectiveMainloopFwdSm90ILi2EN4cute5tupleIJNS5_1CILi1EEES8_S8_EEENS6_IJNS7_ILi128EEENS7_ILi80EEENS7_ILi256EEEEEELi256ENS_10bfloat16_tEfNS_4arch4Sm90ELb1ELb0ELb1ELb1ELb0ELb0ELb0ELb1ELb1ELb1ELb0ELb0EEENS1_21CollectiveEpilogueFwdINS6_IJSA_SC_SB_EEES9_SE_SG_Li256ELb1ELb1ELb0ELb0EEENS1_36VarlenDynamicPersistentTileSchedulerILi128ELi80ELi256ELi128ELb0ELb1ELb1ELb1ELb1ELb1EEEEEEEEEvNT_6ParamsE,"",@"SHT_CUDA_INFO"
	.sectionflags	@""
	.align	4


	//----- nvinfo : EIATTR_CUDA_API_VERSION
	.align		4
        /*0000*/ 	.byte	0x04, 0x37
        /*0002*/ 	.short	(.L_579 - .L_578)
.L_578:
        /*0004*/ 	.word	0x00000082


	//----- nvinfo : EIATTR_KPARAM_INFO
	.align		4
.L_579:
        /*0008*/ 	.byte	0x04, 0x17
        /*000a*/ 	.short	(.L_581 - .L_580)
.L_580:
        /*000c*/ 	.word	0x00000000
        /*0010*/ 	.short	0x0000
        /*0012*/ 	.short	0x0070
        /*0014*/ 	.byte	0x00, 0xf0, 0x01, 0x2a


	//----- nvinfo : EIATTR_SPARSE_MMA_MASK
	.align		4
.L_581:
        /*0018*/ 	.byte	0x03, 0x50
        /*001a*/ 	.short	0x0000


	//----- nvinfo : EIATTR_MAXREG_COUNT
	.align		4
        /*001c*/ 	.byte	0x03, 0x1b
        /*001e*/ 	.short	0x00a8


	//----- nvinfo : EIATTR_NUM_BARRIERS
	.align		4
        /*0020*/ 	.byte	0x02, 0x4c
        /*0022*/ 	.byte	0x09
	.zero		1


	//----- nvinfo : EIATTR_EXTERNS
	.align		4
        /*0024*/ 	.byte	0x04, 0x0f
        /*0026*/ 	.short	(.L_583 - .L_582)


	//   ....[0]....
	.align		4
.L_582:
        /*0028*/ 	.word	index@(__assertfail)


	//----- nvinfo : EIATTR_ANNOTATIONS
	.align		4
.L_583:
        /*002c*/ 	.byte	0x04, 0x55
        /*002e*/ 	.short	(.L_585 - .L_584)


	//   ....[0]....
.L_584:
        /* <DEDUP_REMOVED lines=79> */


	//----- nvinfo : EIATTR_MERCURY_ISA_VERSION
	.align		4
.L_585:
        /*0510*/ 	.byte	0x03, 0x5f
        /*0512*/ 	.short	0x0101


	//----- nvinfo : EIATTR_UNUSED_LOAD_BYTE_OFFSET
	.align		4
        /*0514*/ 	.byte	0x04, 0x44
        /*0516*/ 	.short	(.L_587 - .L_586)


	//   ....[0]....
.L_586:
        /*0518*/ 	.word	0x00000a10
        /*051c*/ 	.word	0x0000fff0


	//   ....[1]....
        /*0520*/ 	.word	0x0000f5b0
        /*0524*/ 	.word	0x0000fff0


	//----- nvinfo : EIATTR_INT_WARP_WIDE_INSTR_OFFSETS
	.align		4
.L_587:
        /*0528*/ 	.byte	0x04, 0x31
        /*052a*/ 	.short	(.L_589 - .L_588)


	//   ....[0]....
.L_588:
        /*052c*/ 	.word	0x00000130


	//   ....[1]....
        /*0530*/ 	.word	0x00000170


	//   ....[2]....
        /*0534*/ 	.word	0x000001e0


	//   ....[3]....
        /*0538*/ 	.word	0x00013900


	//   ....[4]....
        /*053c*/ 	.word	0x000139a0


	//   ....[5]....
        /*0540*/ 	.word	0x00018050


	//   ....[6]....
        /*0544*/ 	.word	0x000180c0


	//----- nvinfo : EIATTR_COOP_GROUP_MASK_REGIDS
	.align		4
.L_589:
        /*0548*/ 	.byte	0x04, 0x29
        /*054a*/ 	.short	(.L_591 - .L_590)


	//   ....[0]....
.L_590:
        /*054c*/ 	.word	0xffffffff


	//   ....[1]....
        /*0550*/ 	.word	0xffffffff


	//   ....[2]....
        /*0554*/ 	.word	0xffffffff


	//   ....[3]....
        /*0558*/ 	.word	0xffffffff


	//   ....[4]....
        /*055c*/ 	.word	0xffffffff


	//   ....[5]....
        /*0560*/ 	.word	0xffffffff


	//   ....[6]....
        /*0564*/ 	.word	0xffffffff


	//   ....[7]....
        /*0568*/ 	.word	0xffffffff


	//   ....[8]....
        /*056c*/ 	.word	0xffffffff


	//   ....[9]....
        /*0570*/ 	.word	0xffffffff


	//   ....[10]....
        /*0574*/ 	.word	0xffffffff


	//   ....[11]....
        /*0578*/ 	.word	0xffffffff


	//   ....[12]....
        /*057c*/ 	.word	0xffffffff


	//   ....[13]....
        /*0580*/ 	.word	0xffffffff


	//   ....[14]....
        /*0584*/ 	.word	0xffffffff


	//   ....[15]....
        /*0588*/ 	.word	0xffffffff


	//   ....[16]....
        /*058c*/ 	.word	0xffffffff


	//   ....[17]....
        /*0590*/ 	.word	0xffffffff


	//   ....[18]....
        /*0594*/ 	.word	0xffffffff


	//   ....[19]....
        /*0598*/ 	.word	0xffffffff


	//   ....[20]....
        /*059c*/ 	.word	0xffffffff


	//   ....[21]....
        /*05a0*/ 	.word	0xffffffff


	//   ....[22]....
        /*05a4*/ 	.word	0xffffffff


	//   ....[23]....
        /*05a8*/ 	.word	0xffffffff


	//   ....[24]....
        /*05ac*/ 	.word	0xffffffff


	//   ....[25]....
        /*05b0*/ 	.word	0xffffffff


	//   ....[26]....
        /*05b4*/ 	.word	0xffffffff


	//   ....[27]....
        /*05b8*/ 	.word	0xffffffff


	//   ....[28]....
        /*05bc*/ 	.word	0xffffffff


	//   ....[29]....
        /*05c0*/ 	.word	0xffffffff


	//   ....[30]....
        /*05c4*/ 	.word	0xffffffff


	//   ....[31]....
        /*05c8*/ 	.word	0xffffffff


	//   ....[32]....
        /*05cc*/ 	.word	0xffffffff


	//   ....[33]....
        /*05d0*/ 	.word	0xffffffff


	//   ....[34]....
        /*05d4*/ 	.word	0xffffffff


	//   ....[35]....
        /*05d8*/ 	.word	0xffffffff


	//   ....[36]....
        /*05dc*/ 	.word	0xffffffff


	//   ....[37]....
        /*05e0*/ 	.word	0xffffffff


	//   ....[38]....
        /*05e4*/ 	.word	0xffffffff


	//   ....[39]....
        /*05e8*/ 	.word	0xffffffff


	//   ....[40]....
        /*05ec*/ 	.word	0xffffffff


	//   ....[41]....
        /*05f0*/ 	.word	0xffffffff


	//   ....[42]....
        /*05f4*/ 	.word	0xffffffff


	//   ....[43]....
        /*05f8*/ 	.word	0xffffffff


	//   ....[44]....
        /*05fc*/ 	.word	0xffffffff


	//   ....[45]....
        /*0600*/ 	.word	0xffffffff


	//   ....[46]....
        /*0604*/ 	.word	0xffffffff


	//   ....[47]....
        /*0608*/ 	.word	0xffffffff


	//   ....[48]....
        /*060c*/ 	.word	0xffffffff


	//   ....[49]....
        /*0610*/ 	.word	0xffffffff


	//   ....[50]....
        /*0614*/ 	.word	0xffffffff


	//   ....[51]....
        /*0618*/ 	.word	0xffffffff


	//   ....[52]....
        /*061c*/ 	.word	0xffffffff


	//   ....[53]....
        /*0620*/ 	.word	0xffffffff


	//   ....[54]....
        /*0624*/ 	.word	0xffffffff


	//   ....[55]....
        /*0628*/ 	.word	0xffffffff


	//   ....[56]....
        /*062c*/ 	.word	0xffffffff


	//   ....[57]....
        /*0630*/ 	.word	0xffffffff


	//   ....[58]....
        /*0634*/ 	.word	0xffffffff


	//   ....[59]....
        /*0638*/ 	.word	0xffffffff


	//   ....[60]....
        /*063c*/ 	.word	0xffffffff


	//   ....[61]....
        /*0640*/ 	.word	0xffffffff


	//   ....[62]....
        /*0644*/ 	.word	0xffffffff


	//   ....[63]....
        /*0648*/ 	.word	0xffffffff


	//   ....[64]....
        /*064c*/ 	.word	0xffffffff


	//   ....[65]....
        /*0650*/ 	.word	0xffffffff


	//   ....[66]....
        /*0654*/ 	.word	0xffffffff


	//   ....[67]....
        /*0658*/ 	.word	0xffffffff


	//   ....[68]....
        /*065c*/ 	.word	0xffffffff


	//   ....[69]....
        /*0660*/ 	.word	0xffffffff


	//   ....[70]....
        /*0664*/ 	.word	0xffffffff


	//   ....[71]....
        /*0668*/ 	.word	0xffffffff


	//   ....[72]....
        /*066c*/ 	.word	0xffffffff


	//   ....[73]....
        /*0670*/ 	.word	0xffffffff


	//   ....[74]....
        /*0674*/ 	.word	0xffffffff


	//   ....[75]....
        /*0678*/ 	.word	0xffffffff


	//   ....[76]....
        /*067c*/ 	.word	0xffffffff


	//   ....[77]....
        /*0680*/ 	.word	0xffffffff


	//   ....[78]....
        /*0684*/ 	.word	0xffffffff


	//   ....[79]....
        /*0688*/ 	.word	0xffffffff


	//   ....[80]....
        /*068c*/ 	.word	0xffffffff


	//   ....[81]....
        /*0690*/ 	.word	0xffffffff


	//   ....[82]....
        /*0694*/ 	.word	0xffffffff


	//   ....[83]....
        /*0698*/ 	.word	0xffffffff


	//   ....[84]....
        /*069c*/ 	.word	0xffffffff


	//   ....[85]....
        /*06a0*/ 	.word	0xffffffff


	//   ....[86]....
        /*06a4*/ 	.word	0xffffffff


	//   ....[87]....
        /*06a8*/ 	.word	0xffffffff


	//   ....[88]....
        /*06ac*/ 	.word	0xffffffff


	//   ....[89]....
        /*06b0*/ 	.word	0xffffffff


	//   ....[90]....
        /*06b4*/ 	.word	0xffffffff


	//   ....[91]....
        /*06b8*/ 	.word	0xffffffff


	//   ....[92]....
        /*06bc*/ 	.word	0xffffffff


	//   ....[93]....
        /*06c0*/ 	.word	0xffffffff


	//   ....[94]....
        /*06c4*/ 	.word	0xffffffff


	//   ....[95]....
        /*06c8*/ 	.word	0xffffffff


	//   ....[96]....
        /*06cc*/ 	.word	0xffffffff


	//   ....[97]....
        /*06d0*/ 	.word	0xffffffff


	//   ....[98]....
        /*06d4*/ 	.word	0xffffffff


	//   ....[99]....
        /*06d8*/ 	.word	0x0500000f


	//   ....[100]....
        /*06dc*/ 	.word	0x0500000f


	//   ....[101]....
        /*06e0*/ 	.word	0x0500000f


	//   ....[102]....
        /*06e4*/ 	.word	0x0500000f


	//   ....[103]....
        /*06e8*/ 	.word	0x0500000f


	//   ....[104]....
        /*06ec*/ 	.word	0x0500000f


	//   ....[105]....
        /*06f0*/ 	.word	0x0500000f


	//   ....[106]....
        /*06f4*/ 	.word	0x0500000f


	//   ....[107]....
        /*06f8*/ 	.word	0x0500000f


	//   ....[108]....
        /*06fc*/ 	.word	0x0500000f


	//   ....[109]....
        /*0700*/ 	.word	0x0500000f


	//   ....[110]....
        /*0704*/ 	.word	0x0500000f


	//   ....[111]....
        /*0708*/ 	.word	0x0500000f


	//   ....[112]....
        /*070c*/ 	.word	0x0500000f


	//   ....[113]....
        /*0710*/ 	.word	0x0500000f


	//   ....[114]....
        /*0714*/ 	.word	0x0500000f


	//   ....[115]....
        /*0718*/ 	.word	0x0500000f


	//   ....[116]....
        /*071c*/ 	.word	0x0500000f


	//   ....[117]....
        /*0720*/ 	.word	0x0500000f


	//   ....[118]....
        /*0724*/ 	.word	0x0500000f


	//   ....[119]....
        /*0728*/ 	.word	0x0500000f


	//   ....[120]....
        /*072c*/ 	.word	0x0500000f


	//   ....[121]....
        /*0730*/ 	.word	0x0500000f


	//   ....[122]....
        /*0734*/ 	.word	0x0500000f


	//   ....[123]....
        /*0738*/ 	.word	0x0500000f


	//   ....[124]....
        /*073c*/ 	.word	0x0500000f


	//   ....[125]....
        /*0740*/ 	.word	0x0500000f


	//   ....[126]....
        /*0744*/ 	.word	0x0500000f


	//   ....[127]....
        /*0748*/ 	.word	0x0500000f


	//   ....[128]....
        /*074c*/ 	.word	0x0500000f


	//   ....[129]....
        /*0750*/ 	.word	0x0500000f


	//   ....[130]....
        /*0754*/ 	.word	0x0500000f


	//   ....[131]....
        /*0758*/ 	.word	0x0500000f


	//   ....[132]....
        /*075c*/ 	.word	0x0500000f


	//   ....[133]....
        /*0760*/ 	.word	0x0500000f


	//----- nvinfo : EIATTR_COOP_GROUP_INSTR_OFFSETS
	.align		4
.L_591:
        /*0764*/ 	.byte	0x04, 0x28
        /*0766*/ 	.short	(.L_593 - .L_592)


	//   ....[0]....
.L_592:
        /*0768*/ 	.word	0x00000060


	//   ....[1]....
        /*076c*/ 	.word	0x00000140


	//   ....[2]....
        /*0770*/ 	.word	0x00000190


	//   ....[3]....
        /*0774*/ 	.word	0x000003c0


	//   ....[4]....
        /*0778*/ 	.word	0x00000520


	//   ....[5]....
        /*077c*/ 	.word	0x00000640


	//   ....[6]....
        /*0780*/ 	.word	0x000007a0


	//   ....[7]....
        /*0784*/ 	.word	0x000019a0


	//   ....[8]....
        /*0788*/ 	.word	0x00004250


	//   ....[9]....
        /*078c*/ 	.word	0x00004280


	//   ....[10]....
        /*0790*/ 	.word	0x00004ed0


	//   ....[11]....
        /*0794*/ 	.word	0x00004f20


	//   ....[12]....
        /*0798*/ 	.word	0x00005510


	//   ....[13]....
        /*079c*/ 	.word	0x00005580


	//   ....[14]....
        /*07a0*/ 	.word	0x00008af0


	//   ....[15]....
        /*07a4*/ 	.word	0x00009030


	//   ....[16]....
        /*07a8*/ 	.word	0x00009050


	//   ....[17]....
        /*07ac*/ 	.word	0x000090f0


	//   ....[18]....
        /*07b0*/ 	.word	0x000096d0


	//   ....[19]....
        /*07b4*/ 	.word	0x00009720


	//   ....[20]....
        /*07b8*/ 	.word	0x0000d100


	//   ....[21]....
        /*07bc*/ 	.word	0x0000d160


	//   ....[22]....
        /*07c0*/ 	.word	0x0000d6f0


	//   ....[23]....
        /*07c4*/ 	.word	0x0000d750


	//   ....[24]....
        /*07c8*/ 	.word	0x0000e8b0


	//   ....[25]....
        /*07cc*/ 	.word	0x0000e8f0


	//   ....[26]....
        /*07d0*/ 	.word	0x0000e9c0


	//   ....[27]....
        /*07d4*/ 	.word	0x0000e9f0


	//   ....[28]....
        /*07d8*/ 	.word	0x00010720


	//   ....[29]....
        /*07dc*/ 	.word	0x00010750


	//   ....[30]....
        /*07e0*/ 	.word	0x00010790


	//   ....[31]....
        /*07e4*/ 	.word	0x000107c0


	//   ....[32]....
        /*07e8*/ 	.word	0x00011010


	//   ....[33]....
        /*07ec*/ 	.word	0x00011040


	//   ....[34]....
        /*07f0*/ 	.word	0x00011190


	//   ....[35]....
        /*07f4*/ 	.word	0x000111b0


	//   ....[36]....
        /*07f8*/ 	.word	0x00011300


	//   ....[37]....
        /*07fc*/ 	.word	0x00011320


	//   ....[38]....
        /*0800*/ 	.word	0x00011480


	//   ....[39]....
        /*0804*/ 	.word	0x000114a0


	//   ....[40]....
        /*0808*/ 	.word	0x00011ec0


	//   ....[41]....
        /*080c*/ 	.word	0x00011ef0


	//   ....[42]....
        /*0810*/ 	.word	0x00012050


	//   ....[43]....
        /*0814*/ 	.word	0x00012070


	//   ....[44]....
        /*0818*/ 	.word	0x000121c0


	//   ....[45]....
        /*081c*/ 	.word	0x000121e0


	//   ....[46]....
        /*0820*/ 	.word	0x00012340


	//   ....[47]....
        /*0824*/ 	.word	0x00012360


	//   ....[48]....
        /*0828*/ 	.word	0x00012530


	//   ....[49]....
        /*082c*/ 	.word	0x00012710


	//   ....[50]....
        /*0830*/ 	.word	0x00012740


	//   ....[51]....
        /*0834*/ 	.word	0x00012770


	//   ....[52]....
        /*0838*/ 	.word	0x000127a0


	//   ....[53]....
        /*083c*/ 	.word	0x000127d0


	//   ....[54]....
        /*0840*/ 	.word	0x00012800


	//   ....[55]....
        /*0844*/ 	.word	0x00012980


	//   ....[56]....
        /*0848*/ 	.word	0x000129b0


	//   ....[57]....
        /*084c*/ 	.word	0x000129e0


	//   ....[58]....
        /*0850*/ 	.word	0x00012a10


	//   ....[59]....
        /*0854*/ 	.word	0x00012a40


	//   ....[60]....
        /*0858*/ 	.word	0x00012a70


	//   ....[61]....
        /*085c*/ 	.word	0x00012b20


	//   ....[62]....
        /*0860*/ 	.word	0x00012b80


	//   ....[63]....
        /*0864*/ 	.word	0x00012c10


	//   ....[64]....
        /*0868*/ 	.word	0x00013f20


	//   ....[65]....
        /*086c*/ 	.word	0x00014c20


	//   ....[66]....
        /*0870*/ 	.word	0x00014c30


	//   ....[67]....
        /*0874*/ 	.word	0x00014c50


	//   ....[68]....
        /*0878*/ 	.word	0x00014d10


	//   ....[69]....
        /*087c*/ 	.word	0x00014d30


	//   ....[70]....
        /*0880*/ 	.word	0x00014de0


	//   ....[71]....
        /*0884*/ 	.word	0x00014e00


	//   ....[72]....
        /*0888*/ 	.word	0x00014eb0


	//   ....[73]....
        /*088c*/ 	.word	0x00014ed0


	//   ....[74]....
        /*0890*/ 	.word	0x00014f80


	//   ....[75]....
        /*0894*/ 	.word	0x00014fa0


	//   ....[76]....
        /*0898*/ 	.word	0x00015050


	//   ....[77]....
        /*089c*/ 	.word	0x00015070


	//   ....[78]....
        /*08a0*/ 	.word	0x00015110


	//   ....[79]....
        /*08a4*/ 	.word	0x00015130


	//   ....[80]....
        /*08a8*/ 	.word	0x00015170


	//   ....[81]....
        /*08ac*/ 	.word	0x00018990


	//   ....[82]....
        /*08b0*/ 	.word	0x000189f0


	//   ....[83]....
        /*08b4*/ 	.word	0x00018a20


	//   ....[84]....
        /*08b8*/ 	.word	0x00018a30


	//   ....[85]....
        /*08bc*/ 	.word	0x00018a60


	//   ....[86]....
        /*08c0*/ 	.word	0x00018a90


	//   ....[87]....
        /*08c4*/ 	.word	0x00018ac0


	//   ....[88]....
        /*08c8*/ 	.word	0x00018af0


	//   ....[89]....
        /*08cc*/ 	.word	0x00018c80


	//   ....[90]....
        /*08d0*/ 	.word	0x00018cb0


	//   ....[91]....
        /*08d4*/ 	.word	0x00018ce0


	//   ....[92]....
        /*08d8*/ 	.word	0x00018d10


	//   ....[93]....
        /*08dc*/ 	.word	0x00018d40


	//   ....[94]....
        /*08e0*/ 	.word	0x00018d70


	//   ....[95]....
        /*08e4*/ 	.word	0x00018e30


	//   ....[96]....
        /*08e8*/ 	.word	0x00018e50


	//   ....[97]....
        /*08ec*/ 	.word	0x00018ec0


	//   ....[98]....
        /*08f0*/ 	.word	0x000195a0


	//   ....[99]....
        /*08f4*/ 	.word	0x00019bb0


	//   ....[100]....
        /*08f8*/ 	.word	0x00019d60


	//   ....[101]....
        /*08fc*/ 	.word	0x00019db0


	//   ....[102]....
        /*0900*/ 	.word	0x00019ee0


	//   ....[103]....
        /*0904*/ 	.word	0x00019f50


	//   ....[104]....
        /*0908*/ 	.word	0x0001a080


	//   ....[105]....
        /*090c*/ 	.word	0x0001a0f0


	//   ....[106]....
        /*0910*/ 	.word	0x0001a220


	//   ....[107]....
        /*0914*/ 	.word	0x0001a290


	//   ....[108]....
        /*0918*/ 	.word	0x0001a3c0


	//   ....[109]....
        /*091c*/ 	.word	0x0001a430


	//   ....[110]....
        /*0920*/ 	.word	0x0001a560


	//   ....[111]....
        /*0924*/ 	.word	0x0001a5d0


	//   ....[112]....
        /*0928*/ 	.word	0x0001a710


	//   ....[113]....
        /*092c*/ 	.word	0x0001a760


	//   ....[114]....
        /*0930*/ 	.word	0x0001a890


	//   ....[115]....
        /*0934*/ 	.word	0x0001a8e0


	//   ....[116]....
        /*0938*/ 	.word	0x0001ac10


	//   ....[117]....
        /*093c*/ 	.word	0x0001acb0


	//   ....[118]....
        /*0940*/ 	.word	0x0001ade0


	//   ....[119]....
        /*0944*/ 	.word	0x0001ae60


	//   ....[120]....
        /*0948*/ 	.word	0x0001aee0


	//   ....[121]....
        /*094c*/ 	.word	0x0001af60


	//   ....[122]....
        /*0950*/ 	.word	0x0001afe0


	//   ....[123]....
        /*0954*/ 	.word	0x0001b070


	//   ....[124]....
        /*0958*/ 	.word	0x0001b110


	//   ....[125]....
        /*095c*/ 	.word	0x0001b1b0


	//   ....[126]....
        /*0960*/ 	.word	0x0001b230


	//   ....[127]....
        /*0964*/ 	.word	0x0001b2b0


	//   ....[128]....
        /*0968*/ 	.word	0x0001b330


	//   ....[129]....
        /*096c*/ 	.word	0x0001b3c0


	//   ....[130]....
        /*0970*/ 	.word	0x0001b440


	//   ....[131]....
        /*0974*/ 	.word	0x0001b4e0


	//   ....[132]....
        /*0978*/ 	.word	0x0001b570


	//   ....[133]....
        /*097c*/ 	.word	0x0001b6a0


	//----- nvinfo : EIATTR_REG_RECONFIG
	.align		4
.L_593:
        /*0980*/ 	.byte	0x01, 0x54
	.zero		2


	//----- nvinfo : EIATTR_SYSCALL_OFFSETS
	.align		4
        /*0984*/ 	.byte	0x04, 0x46
        /*0986*/ 	.short	(.L_595 - .L_594)


	//   ....[0]....
.L_594:
        /*0988*/ 	.word	0x00001b90


	//   ....[1]....
        /*098c*/ 	.word	0x00013b10


	//   ....[2]....
        /*0990*/ 	.word	0x00013c70


	//   ....[3]....
        /*0994*/ 	.word	0x00013d70


	//   ....[4]....
        /*0998*/ 	.word	0x000147b0


	//----- nvinfo : EIATTR_MBARRIER_INSTR_OFFSETS
	.align		4
.L_595:
        /*099c*/ 	.byte	0x04, 0x39
        /*099e*/ 	.short	(.L_597 - .L_596)


	//   ....[0]....
.L_596:
        /*09a0*/ 	.word	0x00000270
        /*09a4*/ 	.word	0x000000ff
        /*09a8*/ 	.word	0x00038800
        /*09ac*/ 	.short	0x0100
        /*09ae*/ 	.byte	0x08
	.zero		1


	//   ....[1]....
        /*09b0*/ 	.word	0x00000280
        /*09b4*/ 	.word	0x000000ff
        /*09b8*/ 	.word	0x00038820
        /*09bc*/ 	.short	0x0100
        /*09be*/ 	.byte	0x08
	.zero		1


	//   ....[2]....
        /*09c0*/ 	.word	0x00000370
        /*09c4*/ 	.word	0x000000ff
        /*09c8*/ 	.word	0x00038830
        /*09cc*/ 	.short	0x0100
        /*09ce*/ 	.byte	0x08
	.zero		1


	//   ....[3]....
        /*09d0*/ 	.word	0x00000380
        /*09d4*/ 	.word	0x000000ff
        /*09d8*/ 	.word	0x00038840
        /*09dc*/ 	.short	0x0100
        /*09de*/ 	.byte	0x08
	.zero		1


	//   ....[4]....
        /*09e0*/ 	.word	0x00000390
        /*09e4*/ 	.word	0x000000ff
        /*09e8*/ 	.word	0x00038838
        /*09ec*/ 	.short	0x0100
        /*09ee*/ 	.byte	0x08
	.zero		1


	//   ....[5]....
        /*09f0*/ 	.word	0x000003a0
        /*09f4*/ 	.word	0x000000ff
        /*09f8*/ 	.word	0x00038848
        /*09fc*/ 	.short	0x0100
        /*09fe*/ 	.byte	0x08
	.zero		1


	//   ....[6]....
        /*0a00*/ 	.word	0x000004d0
        /*0a04*/ 	.word	0x000000ff
        /*0a08*/ 	.word	0x00038850
        /*0a0c*/ 	.short	0x0100
        /*0a0e*/ 	.byte	0x08
	.zero		1


	//   ....[7]....
        /*0a10*/ 	.word	0x000004e0
        /*0a14*/ 	.word	0x000000ff
        /*0a18*/ 	.word	0x00038860
        /*0a1c*/ 	.short	0x0100
        /*0a1e*/ 	.byte	0x08
	.zero		1


	//   ....[8]....
        /*0a20*/ 	.word	0x000004f0
        /*0a24*/ 	.word	0x000000ff
        /*0a28*/ 	.word	0x00038858
        /*0a2c*/ 	.short	0x0100
        /*0a2e*/ 	.byte	0x08
	.zero		1


	//   ....[9]....
        /*0a30*/ 	.word	0x00000500
        /*0a34*/ 	.word	0x000000ff
        /*0a38*/ 	.word	0x00038868
        /*0a3c*/ 	.short	0x0100
        /*0a3e*/ 	.byte	0x08
	.zero		1


	//   ....[10]....
        /*0a40*/ 	.word	0x000005f0
        /*0a44*/ 	.word	0x000000ff
        /*0a48*/ 	.word	0x00038870
        /*0a4c*/ 	.short	0x0100
        /*0a4e*/ 	.byte	0x06
	.zero		1


	//   ....[11]....
        /*0a50*/ 	.word	0x00000600
        /*0a54*/ 	.word	0x000000ff
        /*0a58*/ 	.word	0x00038880
        /*0a5c*/ 	.short	0x0100
        /*0a5e*/ 	.byte	0x06
	.zero		1


	//   ....[12]....
        /*0a60*/ 	.word	0x00000610
        /*0a64*/ 	.word	0x000000ff
        /*0a68*/ 	.word	0x00038878
        /*0a6c*/ 	.short	0x0100
        /*0a6e*/ 	.byte	0x06
	.zero		1


	//   ....[13]....
        /*0a70*/ 	.word	0x00000620
        /*0a74*/ 	.word	0x000000ff
        /*0a78*/ 	.word	0x00038888
        /*0a7c*/ 	.short	0x0100
        /*0a7e*/ 	.byte	0x06
	.zero		1


	//   ....[14]....
        /*0a80*/ 	.word	0x00000750
        /*0a84*/ 	.word	0x000000ff
        /*0a88*/ 	.word	0x00038890
        /*0a8c*/ 	.short	0x0100
        /*0a8e*/ 	.byte	0x08
	.zero		1


	//   ....[15]....
        /*0a90*/ 	.word	0x00000760
        /*0a94*/ 	.word	0x000000ff
        /*0a98*/ 	.word	0x000388a0
        /*0a9c*/ 	.short	0x0100
        /*0a9e*/ 	.byte	0x08
	.zero		1


	//   ....[16]....
        /*0aa0*/ 	.word	0x00000770
        /*0aa4*/ 	.word	0x000000ff
        /*0aa8*/ 	.word	0x00038898
        /*0aac*/ 	.short	0x0100
        /*0aae*/ 	.byte	0x08
	.zero		1


	//   ....[17]....
        /*0ab0*/ 	.word	0x00000780
        /*0ab4*/ 	.word	0x000000ff
        /*0ab8*/ 	.word	0x000388a8
        /*0abc*/ 	.short	0x0100
        /*0abe*/ 	.byte	0x08
	.zero		1


	//   ....[18]....
        /*0ac0*/ 	.word	0x000008b0
        /*0ac4*/ 	.word	0x000000ff
        /*0ac8*/ 	.word	0x000388b0
        /*0acc*/ 	.short	0x0100
        /*0ace*/ 	.byte	0x08
	.zero		1


	//   ....[19]....
        /*0ad0*/ 	.word	0x000008c0
        /*0ad4*/ 	.word	0x000000ff
        /*0ad8*/ 	.word	0x000388c0
        /*0adc*/ 	.short	0x0100
        /*0ade*/ 	.byte	0x08
	.zero		1


	//   ....[20]....
        /*0ae0*/ 	.word	0x000008d0
        /*0ae4*/ 	.word	0x000000ff
        /*0ae8*/ 	.word	0x000388b8
        /*0aec*/ 	.short	0x0100
        /*0aee*/ 	.byte	0x08
	.zero		1


	//   ....[21]....
        /*0af0*/ 	.word	0x000008e0
        /*0af4*/ 	.word	0x000000ff
        /*0af8*/ 	.word	0x000388c8
        /*0afc*/ 	.short	0x0100
        /*0afe*/ 	.byte	0x08
	.zero		1


	//   ....[22]....
        /*0b00*/ 	.word	0x00001c40
        /*0b04*/ 	.word	0x000000ff
        /*0b08*/ 	.word	0x00038800
        /*0b0c*/ 	.short	0x010a
        /*0b0e*/ 	.byte	0x06
	.zero		1


	//   ....[23]....
        /*0b10*/ 	.word	0x00001ce0
        /*0b14*/ 	.word	0x00000000
        /*0b18*/ 	.word	0x00038830
        /*0b1c*/ 	.short	0x010a
        /*0b1e*/ 	.byte	0x3f
	.zero		1


	//   ....[24]....
        /*0b20*/ 	.word	0x00001d40
        /*0b24*/ 	.word	0x00000000
        /*0b28*/ 	.word	0x00038830
        /*0b2c*/ 	.short	0x010a
        /*0b2e*/ 	.byte	0x3f
	.zero		1


	//   ....[25]....
        /*0b30*/ 	.word	0x00004d20
        /*0b34*/ 	.word	0x00000000
        /*0b38*/ 	.word	0x00000000
        /*0b3c*/ 	.short	0x0101
        /*0b3e*/ 	.byte	0x3f
	.zero		1


	//   ....[26]....
        /*0b40*/ 	.word	0x00005f60
        /*0b44*/ 	.word	0x000000ff
        /*0b48*/ 	.word	0x00038830
        /*0b4c*/ 	.short	0x010a
        /*0b4e*/ 	.byte	0x04
	.zero		1


	//   ....[27]....
        /*0b50*/ 	.word	0x00005fb0
        /*0b54*/ 	.word	0x000000ff
        /*0b58*/ 	.word	0x00038830
        /*0b5c*/ 	.short	0x010a
        /*0b5e*/ 	.byte	0x04
	.zero		1


	//   ....[28]....
        /*0b60*/ 	.word	0x00008470
        /*0b64*/ 	.word	0x000000ff
        /*0b68*/ 	.word	0x00038850
        /*0b6c*/ 	.short	0x010a
        /*0b6e*/ 	.byte	0x04
	.zero		1


	//   ....[29]....
        /*0b70*/ 	.word	0x000084b0
        /*0b74*/ 	.word	0x000000ff
        /*0b78*/ 	.word	0x00038850
        /*0b7c*/ 	.short	0x010a
        /*0b7e*/ 	.byte	0x04
	.zero		1


	//   ....[30]....
        /*0b80*/ 	.word	0x00009c30
        /*0b84*/ 	.word	0x00000014
        /*0b88*/ 	.word	0x00000000
        /*0b8c*/ 	.short	0x0101
        /*0b8e*/ 	.byte	0x3f
	.zero		1


	//   ....[31]....
        /*0b90*/ 	.word	0x00009c90
        /*0b94*/ 	.word	0x000000a0
        /*0b98*/ 	.word	0x00000000
        /*0b9c*/ 	.short	0x0101
        /*0b9e*/ 	.byte	0x3f
	.zero		1


	//   ....[32]....
        /*0ba0*/ 	.word	0x0000a1a0
        /*0ba4*/ 	.word	0x000000ff
        /*0ba8*/ 	.word	0x00038830
        /*0bac*/ 	.short	0x010a
        /*0bae*/ 	.byte	0x04
	.zero		1


	//   ....[33]....
        /*0bb0*/ 	.word	0x0000a1e0
        /*0bb4*/ 	.word	0x000000ff
        /*0bb8*/ 	.word	0x00038830
        /*0bbc*/ 	.short	0x010a
        /*0bbe*/ 	.byte	0x04
	.zero		1


	//   ....[34]....
        /*0bc0*/ 	.word	0x0000ca90
        /*0bc4*/ 	.word	0x000000ff
        /*0bc8*/ 	.word	0x00038850
        /*0bcc*/ 	.short	0x010a
        /*0bce*/ 	.byte	0x04
	.zero		1


	//   ....[35]....
        /*0bd0*/ 	.word	0x0000cad0
        /*0bd4*/ 	.word	0x000000ff
        /*0bd8*/ 	.word	0x00038850
        /*0bdc*/ 	.short	0x010a
        /*0bde*/ 	.byte	0x04
	.zero		1


	//   ....[36]....
        /*0be0*/ 	.word	0x0000db40
        /*0be4*/ 	.word	0x00000015
        /*0be8*/ 	.word	0x00000000
        /*0bec*/ 	.short	0x0101
        /*0bee*/ 	.byte	0x3f
	.zero		1


	//   ....[37]....
        /*0bf0*/ 	.word	0x0000dbf0
        /*0bf4*/ 	.word	0x0000009d
        /*0bf8*/ 	.word	0x00000000
        /*0bfc*/ 	.short	0x0101
        /*0bfe*/ 	.byte	0x3f
	.zero		1


	//   ....[38]....
        /*0c00*/ 	.word	0x0000e820
        /*0c04*/ 	.word	0x000000ff
        /*0c08*/ 	.word	0x00038850
        /*0c0c*/ 	.short	0x010a
        /*0c0e*/ 	.byte	0x07
	.zero		1


	//   ....[39]....
        /*0c10*/ 	.word	0x0000e860
        /*0c14*/ 	.word	0x000000ff
        /*0c18*/ 	.word	0x00038850
        /*0c1c*/ 	.short	0x010a
        /*0c1e*/ 	.byte	0x07
	.zero		1


	//   ....[40]....
        /*0c20*/ 	.word	0x0000ed50
        /*0c24*/ 	.word	0x00000009
        /*0c28*/ 	.word	0x00000000
        /*0c2c*/ 	.short	0x0101
        /*0c2e*/ 	.byte	0x3f
	.zero		1


	//   ....[41]....
        /*0c30*/ 	.word	0x00011000
        /*0c34*/ 	.word	0x00000013
        /*0c38*/ 	.word	0x00000000
        /*0c3c*/ 	.short	0x0101
        /*0c3e*/ 	.byte	0x3f
	.zero		1


	//   ....[42]....
        /*0c40*/ 	.word	0x000141c0
        /*0c44*/ 	.word	0x00000000
        /*0c48*/ 	.word	0x00038840
        /*0c4c*/ 	.short	0x010a
        /*0c4e*/ 	.byte	0x3f
	.zero		1


	//   ....[43]....
        /*0c50*/ 	.word	0x00015300
        /*0c54*/ 	.word	0x00000008
        /*0c58*/ 	.word	0x00038800
        /*0c5c*/ 	.short	0x0107
        /*0c5e*/ 	.byte	0x3f
	.zero		1


	//   ....[44]....
        /*0c60*/ 	.word	0x00015410
        /*0c64*/ 	.word	0x00000002
        /*0c68*/ 	.word	0x00038800
        /*0c6c*/ 	.short	0x0101
        /*0c6e*/ 	.byte	0x3f
	.zero		1


	//   ....[45]....
        /*0c70*/ 	.word	0x00015430
        /*0c74*/ 	.word	0x00000002
        /*0c78*/ 	.word	0x00038820
        /*0c7c*/ 	.short	0x010a
        /*0c7e*/ 	.byte	0x3f
	.zero		1


	//   ....[46]....
        /*0c80*/ 	.word	0x000157a0
        /*0c84*/ 	.word	0x00000002
        /*0c88*/ 	.word	0x00038840
        /*0c8c*/ 	.short	0x010a
        /*0c8e*/ 	.byte	0x3f
	.zero		1


	//   ....[47]....
        /*0c90*/ 	.word	0x00015d60
        /*0c94*/ 	.word	0x00000002
        /*0c98*/ 	.word	0x00000060
        /*0c9c*/ 	.short	0x010a
        /*0c9e*/ 	.byte	0x3f
	.zero		1


	//   ....[48]....
        /*0ca0*/ 	.word	0x00016660
        /*0ca4*/ 	.word	0x00000003
        /*0ca8*/ 	.word	0x00038840
        /*0cac*/ 	.short	0x010a
        /*0cae*/ 	.byte	0x3f
	.zero		1


	//   ....[49]....
        /*0cb0*/ 	.word	0x00016c20
        /*0cb4*/ 	.word	0x00000002
        /*0cb8*/ 	.word	0x00000060
        /*0cbc*/ 	.short	0x010a
        /*0cbe*/ 	.byte	0x3f
	.zero		1


	//   ....[50]....
        /*0cc0*/ 	.word	0x00017450
        /*0cc4*/ 	.word	0x00000002
        /*0cc8*/ 	.word	0x00038840
        /*0ccc*/ 	.short	0x010a
        /*0cce*/ 	.byte	0x3f
	.zero		1


	//   ....[51]....
        /*0cd0*/ 	.word	0x00017a10
        /*0cd4*/ 	.word	0x00000002
        /*0cd8*/ 	.word	0x00000060
        /*0cdc*/ 	.short	0x010a
        /*0cde*/ 	.byte	0x3f
	.zero		1


	//   ....[52]....
        /*0ce0*/ 	.word	0x000181d0
        /*0ce4*/ 	.word	0x00000000
        /*0ce8*/ 	.word	0x00038860
        /*0cec*/ 	.short	0x010a
        /*0cee*/ 	.byte	0x3f
	.zero		1


	//   ....[53]....
        /*0cf0*/ 	.word	0x00019520
        /*0cf4*/ 	.word	0x00000000
        /*0cf8*/ 	.word	0x00038820
        /*0cfc*/ 	.short	0x010a
        /*0cfe*/ 	.byte	0x3f
	.zero		1


	//   ....[54]....
        /*0d00*/ 	.word	0x00019700
        /*0d04*/ 	.word	0x00000006
        /*0d08*/ 	.word	0x00000000
        /*0d0c*/ 	.short	0x010a
        /*0d0e*/ 	.byte	0x3f
	.zero		1


	//   ....[55]....
        /*0d10*/ 	.word	0x00019770
        /*0d14*/ 	.word	0x00000007
        /*0d18*/ 	.word	0x00000000
        /*0d1c*/ 	.short	0x010a
        /*0d1e*/ 	.byte	0x3f
	.zero		1


	//   ....[56]....
        /*0d20*/ 	.word	0x000197e0
        /*0d24*/ 	.word	0x00000004
        /*0d28*/ 	.word	0x00000000
        /*0d2c*/ 	.short	0x010a
        /*0d2e*/ 	.byte	0x3f
	.zero		1


	//   ....[57]....
        /*0d30*/ 	.word	0x00019810
        /*0d34*/ 	.word	0x00000003
        /*0d38*/ 	.word	0x00000000
        /*0d3c*/ 	.short	0x010a
        /*0d3e*/ 	.byte	0x3f
	.zero		1


	//   ....[58]....
        /*0d40*/ 	.word	0x00019890
        /*0d44*/ 	.word	0x00000003
        /*0d48*/ 	.word	0x00038800
        /*0d4c*/ 	.short	0x010a
        /*0d4e*/ 	.byte	0x3f
	.zero		1


	//   ....[59]....
        /*0d50*/ 	.word	0x000198e0
        /*0d54*/ 	.word	0x00000000
        /*0d58*/ 	.word	0x00038830
        /*0d5c*/ 	.short	0x010a
        /*0d5e*/ 	.byte	0x3f
	.zero		1


	//   ....[60]....
        /*0d60*/ 	.word	0x00019950
        /*0d64*/ 	.word	0x00000098
        /*0d68*/ 	.word	0x00038830
        /*0d6c*/ 	.short	0x010a
        /*0d6e*/ 	.byte	0x3f
	.zero		1


	//   ....[61]....
        /*0d70*/ 	.word	0x000199b0
        /*0d74*/ 	.word	0x00000003
        /*0d78*/ 	.word	0x00038850
        /*0d7c*/ 	.short	0x010a
        /*0d7e*/ 	.byte	0x3f
	.zero		1


	//   ....[62]....
        /*0d80*/ 	.word	0x00019a10
        /*0d84*/ 	.word	0x00000004
        /*0d88*/ 	.word	0x00038830
        /*0d8c*/ 	.short	0x010a
        /*0d8e*/ 	.byte	0x3f
	.zero		1


	//   ....[63]....
        /*0d90*/ 	.word	0x00019a70
        /*0d94*/ 	.word	0x00000003
        /*0d98*/ 	.word	0x00038850
        /*0d9c*/ 	.short	0x010a
        /*0d9e*/ 	.byte	0x3f
	.zero		1


	//   ....[64]....
        /*0da0*/ 	.word	0x00019ad0
        /*0da4*/ 	.word	0x00000007
        /*0da8*/ 	.word	0x00038850
        /*0dac*/ 	.short	0x010a
        /*0dae*/ 	.byte	0x3f
	.zero		1


	//   ....[65]....
        /*0db0*/ 	.word	0x00019c70
        /*0db4*/ 	.word	0x00000000
        /*0db8*/ 	.word	0x00038840
        /*0dbc*/ 	.short	0x010a
        /*0dbe*/ 	.byte	0x3f
	.zero		1


	//   ....[66]....
        /*0dc0*/ 	.word	0x0001a930
        /*0dc4*/ 	.word	0x00000002
        /*0dc8*/ 	.word	0x00038820
        /*0dcc*/ 	.short	0x010a
        /*0dce*/ 	.byte	0x3f
	.zero		1


	//   ....[67]....
        /*0dd0*/ 	.word	0x0001a980
        /*0dd4*/ 	.word	0x00000002
        /*0dd8*/ 	.word	0x00038840
        /*0ddc*/ 	.short	0x010a
        /*0dde*/ 	.byte	0x3f
	.zero		1


	//   ....[68]....
        /*0de0*/ 	.word	0x0001a9d0
        /*0de4*/ 	.word	0x00000002
        /*0de8*/ 	.word	0x00000060
        /*0dec*/ 	.short	0x010a
        /*0dee*/ 	.byte	0x3f
	.zero		1


	//   ....[69]....
        /*0df0*/ 	.word	0x0001aa20
        /*0df4*/ 	.word	0x00000003
        /*0df8*/ 	.word	0x00038840
        /*0dfc*/ 	.short	0x010a
        /*0dfe*/ 	.byte	0x3f
	.zero		1


	//   ....[70]....
        /*0e00*/ 	.word	0x0001aa70
        /*0e04*/ 	.word	0x00000002
        /*0e08*/ 	.word	0x00000060
        /*0e0c*/ 	.short	0x010a
        /*0e0e*/ 	.byte	0x3f
	.zero		1


	//   ....[71]....
        /*0e10*/ 	.word	0x0001aac0
        /*0e14*/ 	.word	0x00000002
        /*0e18*/ 	.word	0x00038840
        /*0e1c*/ 	.short	0x010a
        /*0e1e*/ 	.byte	0x3f
	.zero		1


	//   ....[72]....
        /*0e20*/ 	.word	0x0001ab10
        /*0e24*/ 	.word	0x00000002
        /*0e28*/ 	.word	0x00000060
        /*0e2c*/ 	.short	0x010a
        /*0e2e*/ 	.byte	0x3f
	.zero		1


	//   ....[73]....
        /*0e30*/ 	.word	0x0001ab60
        /*0e34*/ 	.word	0x00000000
        /*0e38*/ 	.word	0x00038860
        /*0e3c*/ 	.short	0x010a
        /*0e3e*/ 	.byte	0x3f
	.zero		1


	//   ....[74]....
        /*0e40*/ 	.word	0x0001b5c0
        /*0e44*/ 	.word	0x00000000
        /*0e48*/ 	.word	0x00038820
        /*0e4c*/ 	.short	0x010a
        /*0e4e*/ 	.byte	0x3f
	.zero		1


	//   ....[75]....
        /*0e50*/ 	.word	0x0001b760
        /*0e54*/ 	.word	0x00000006
        /*0e58*/ 	.word	0x00000000
        /*0e5c*/ 	.short	0x010a
        /*0e5e*/ 	.byte	0x3f
	.zero		1


	//   ....[76]....
        /*0e60*/ 	.word	0x0001b7b0
        /*0e64*/ 	.word	0x00000007
        /*0e68*/ 	.word	0x00000000
        /*0e6c*/ 	.short	0x010a
        /*0e6e*/ 	.byte	0x3f
	.zero		1


	//   ....[77]....
        /*0e70*/ 	.word	0x0001b800
        /*0e74*/ 	.word	0x00000004
        /*0e78*/ 	.word	0x00000000
        /*0e7c*/ 	.short	0x010a
        /*0e7e*/ 	.byte	0x3f
	.zero		1


	//----- nvinfo : EIATTR_NUM_MBARRIERS
	.align		4
.L_597:
        /*0e80*/ 	.byte	0x03, 0x38
        /*0e82*/ 	.short	0x0016


	//----- nvinfo : EIATTR_EXIT_INSTR_OFFSETS
	.align		4
        /*0e84*/ 	.byte	0x04, 0x1c
        /*0e86*/ 	.short	(.L_599 - .L_598)


	//   ....[0]....
.L_598:
        /*0e88*/ 	.word	0x00000a50


	//   ....[1]....
        /*0e8c*/ 	.word	0x000124e0


	//   ....[2]....
        /*0e90*/ 	.word	0x00019860


	//----- nvinfo : EIATTR_MAX_THREADS
	.align		4
.L_599:
        /*0e94*/ 	.byte	0x04, 0x05
        /*0e96*/ 	.short	(.L_601 - .L_600)
.L_600:
        /*0e98*/ 	.word	0x00000180
        /*0e9c*/ 	.word	0x00000001
        /*0ea0*/ 	.word	0x00000001


	//----- nvinfo : EIATTR_CRS_STACK_SIZE
	.align		4
.L_601:
        /*0ea4*/ 	.byte	0x04, 0x1e
        /*0ea6*/ 	.short	(.L_603 - .L_602)
.L_602:
        /*0ea8*/ 	.word	0x00000000


	//----- nvinfo : EIATTR_CBANK_PARAM_SIZE
	.align		4
.L_603:
        /*0eac*/ 	.byte	0x03, 0x19
        /*0eae*/ 	.short	0x0af0


	//----- nvinfo : EIATTR_PARAM_CBANK
	.align		4
        /*0eb0*/ 	.byte	0x04, 0x0a
        /*0eb2*/ 	.short	(.L_605 - .L_604)
	.align		4
.L_604:
        /*0eb4*/ 	.word	index@(.nv.constant0._ZN7cutlass13device_kernelIN5flash11enable_sm90INS1_16FlashAttnFwdSm90INS1_25CollectiveMainloopFwdSm90ILi2EN4cute5tupleIJNS5_1CILi1EEES8_S8_EEENS6_IJNS7_ILi128EEENS7_ILi80EEENS7_ILi256EEEEEELi256ENS_10bfloat16_tEfNS_4arch4Sm90ELb1ELb0ELb1ELb1ELb0ELb0ELb0ELb1ELb1ELb1ELb0ELb0EEENS1_21CollectiveEpilogueFwdINS6_IJSA_SC_SB_EEES9_SE_SG_Li256ELb1ELb1ELb0ELb0EEENS1_36VarlenDynamicPersistentTileSchedulerILi128ELi80ELi256ELi128ELb0ELb1ELb1ELb1ELb1ELb1EEEEEEEEEvNT_6ParamsE)
        /*0eb8*/ 	.short	0x0210
        /*0eba*/ 	.short	0x0af0


	//----- nvinfo : EIATTR_SW_WAR
	.align		4
.L_605:
        /*0ebc*/ 	.byte	0x04, 0x36
        /*0ebe*/ 	.short	(.L_607 - .L_606)
.L_606:
        /*0ec0*/ 	.word	0x00000008
.L_607:


//--------------------- .nv.info._ZN7cutlass13device_kernelIN5flash11enable_sm90INS1_16FlashAttnFwdSm90INS1_25CollectiveMainloopFwdSm90ILi2EN4cute5tupleIJNS5_1CILi1EEES8_S8_EEENS6_IJNS7_ILi128EEENS7_ILi80EEENS7_ILi256EEEEEELi256ENS_10bfloat16_tEfNS_4arch4Sm90ELb1ELb0ELb1ELb1ELb0ELb1ELb0ELb1ELb1ELb1ELb0ELb0EEENS1_21CollectiveEpilogueFwdINS6_IJSA_SC_SB_EEES9_SE_SG_Li256ELb1ELb1ELb0ELb0EEENS1_36VarlenDynamicPersistentTileSchedulerILi128ELi80ELi256ELi128ELb0ELb1ELb1ELb1ELb1ELb1EEEEEEEEEvNT_6ParamsE --------------------------
	.section	.nv.info._ZN7cutlass13device_kernelIN5flash11enable_sm90INS1_16FlashAttnFwdSm90INS1_25CollectiveMainloopFwdSm90ILi2EN4cute5tupleIJNS5_1CILi1EEES8_S8_EEENS6_IJNS7_ILi128EEENS7_ILi80EEENS7_ILi256EEEEEELi256ENS_10bfloat16_tEfNS_4arch4Sm90ELb1ELb0ELb1ELb1ELb0ELb1ELb0ELb1ELb1ELb1ELb0ELb0EEENS1_21CollectiveEpilogueFwdINS6_IJSA_SC_SB_EEES9_SE_SG_Li256ELb1ELb1ELb0ELb0EEENS1_36VarlenDynamicPersistentTileSchedulerILi128ELi80ELi256ELi128ELb0ELb1ELb1ELb1ELb1ELb1EEEEEEEEEvNT_6ParamsE,"",@"SHT_CUDA_INFO"
	.sectionflags	@""
	.align	4


	//----- nvinfo : EIATTR_CUDA_API_VERSION
	.align		4
        /*0000*/ 	.byte	0x04, 0x37
        /*0002*/ 	.short	(.L_609 - .L_608)
.L_608:
        /*0004*/ 	.word	0x00000082


	//----- nvinfo : EIATTR_KPARAM_INFO
	.align		4
.L_609:
        /*0008*/ 	.byte	0x04, 0x17
        /*000a*/ 	.short	(.L_611 - .L_610)
.L_610:
        /*000c*/ 	.word	0x00000000
        /*0010*/ 	.short	0x0000
        /*0012*/ 	.short	0x0070
        /*0014*/ 	.byte	0x00, 0xf0, 0x01, 0x2a


	//----- nvinfo : EIATTR_SPARSE_MMA_MASK
	.align		4
.L_611:
        /*0018*/ 	.byte	0x03, 0x50
        /*001a*/ 	.short	0x0000


	//----- nvinfo : EIATTR_MAXREG_COUNT
	.align		4
        /*001c*/ 	.byte	0x03, 0x1b
        /*001e*/ 	.short	0x00a8


	//----- nvinfo : EIATTR_NUM_BARRIERS
	.align		4
        /*0020*/ 	.byte	0x02, 0x4c
        /*0022*/ 	.byte	0x10
	.zero		1


	//----- nvinfo : EIATTR_EXTERNS
	.align		4
        /*0024*/ 	.byte	0x04, 0x0f
        /*0026*/ 	.short	(.L_613 - .L_612)


	//   ....[0]....
	.align		4
.L_612:
        /*0028*/ 	.word	index@(__assertfail)


	//----- nvinfo : EIATTR_ANNOTATIONS
	.align		4
.L_613:
        /*002c*/ 	.byte	0x04, 0x55
        /*002e*/ 	.short	(.L_615 - .L_614)


	//   ....[0]....
.L_614:
        /* <DEDUP_REMOVED lines=149> */


	//----- nvinfo : EIATTR_MERCURY_ISA_VERSION
	.align		4
.L_615:
        /*0968*/ 	.byte	0x03, 0x5f
        /*096a*/ 	.short	0x0101


	//----- nvinfo : EIATTR_UNUSED_LOAD_BYTE_OFFSET
	.align		4
        /*096c*/ 	.byte	0x04, 0x44
        /*096e*/ 	.short	(.L_617 - .L_616)


	//   ....[0]....
.L_616:
        /*0970*/ 	.word	0x00000aa0
        /*0974*/ 	.word	0x0000fff0


	//   ....[1]....
        /*0978*/ 	.word	0x00025eb0
        /*097c*/ 	.word	0x0000fff0


	//----- nvinfo : EIATTR_INT_WARP_WIDE_INSTR_OFFSETS
	.align		4
.L_617:
        /*0980*/ 	.byte	0x04, 0x31
        /*0982*/ 	.short	(.L_619 - .L_618)


	//   ....[0]....
.L_618:
        /*0984*/ 	.word	0x00000190


	//   ....[1]....
        /*0988*/ 	.word	0x000001d0


	//   ....[2]....
        /*098c*/ 	.word	0x00000240


	//   ....[3]....
        /*0990*/ 	.word	0x0002bda0


	//   ....[4]....
        /*0994*/ 	.word	0x0002be40


	//   ....[5]....
        /*0998*/ 	.word	0x00030590


	//   ....[6]....
        /*099c*/ 	.word	0x00030600


	//----- nvinfo : EIATTR_COOP_GROUP_MASK_REGIDS
	.align		4
.L_619:
        /*09a0*/ 	.byte	0x04, 0x29
        /*09a2*/ 	.short	(.L_621 - .L_620)


	//   ....[0]....
.L_620:
        /*09a4*/ 	.word	0xffffffff


	//   ....[1]....
        /*09a8*/ 	.word	0xffffffff


	//   ....[2]....
        /*09ac*/ 	.word	0xffffffff


	//   ....[3]....
        /*09b0*/ 	.word	0xffffffff


	//   ....[4]....
        /*09b4*/ 	.word	0xffffffff


	//   ....[5]....
        /*09b8*/ 	.word	0xffffffff


	//   ....[6]....
        /*09bc*/ 	.word	0xffffffff


	//   ....[7]....
        /*09c0*/ 	.word	0xffffffff


	//   ....[8]....
        /*09c4*/ 	.word	0xffffffff


	//   ....[9]....
        /*09c8*/ 	.word	0xffffffff


	//   ....[10]....
        /*09cc*/ 	.word	0xffffffff


	//   ....[11]....
        /*09d0*/ 	.word	0xffffffff


	//   ....[12]....
        /*09d4*/ 	.word	0xffffffff


	//   ....[13]....
        /*09d8*/ 	.word	0xffffffff


	//   ....[14]....
        /*09dc*/ 	.word	0xffffffff


	//   ....[15]....
        /*09e0*/ 	.word	0xffffffff


	//   ....[16]....
        /*09e4*/ 	.word	0xffffffff


	//   ....[17]....
        /*09e8*/ 	.word	0xffffffff


	//   ....[18]....
        /*09ec*/ 	.word	0xffffffff


	//   ....[19]....
        /*09f0*/ 	.word	0xffffffff


	//   ....[20]....
        /*09f4*/ 	.word	0xffffffff


	//   ....[21]....
        /*09f8*/ 	.word	0xffffffff


	//   ....[22]....
        /*09fc*/ 	.word	0xffffffff


	//   ....[23]....
        /*0a00*/ 	.word	0xffffffff


	//   ....[24]....
        /*0a04*/ 	.word	0xffffffff


	//   ....[25]....
        /*0a08*/ 	.word	0xffffffff


	//   ....[26]....
        /*0a0c*/ 	.word	0xffffffff


	//   ....[27]....
        /*0a10*/ 	.word	0xffffffff


	//   ....[28]....
        /*0a14*/ 	.word	0xffffffff


	//   ....[29]....
        /*0a18*/ 	.word	0xffffffff


	//   ....[30]....
        /*0a1c*/ 	.word	0xffffffff


	//   ....[31]....
        /*0a20*/ 	.word	0xffffffff


	//   ....[32]....
        /*0a24*/ 	.word	0xffffffff


	//   ....[33]....
        /*0a28*/ 	.word	0xffffffff


	//   ....[34]....
        /*0a2c*/ 	.word	0xffffffff


	//   ....[35]....
        /*0a30*/ 	.word	0xffffffff


	//   ....[36]....
        /*0a34*/ 	.word	0xffffffff


	//   ....[37]....
        /*0a38*/ 	.word	0xffffffff


	//   ....[38]....
        /*0a3c*/ 	.word	0xffffffff


	//   ....[39]....
        /*0a40*/ 	.word	0xffffffff


	//   ....[40]....
        /*0a44*/ 	.word	0xffffffff


	//   ....[41]....
        /*0a48*/ 	.word	0xffffffff


	//   ....[42]....
        /*0a4c*/ 	.word	0xffffffff


	//   ....[43]....
        /*0a50*/ 	.word	0xffffffff


	//   ....[44]....
        /*0a54*/ 	.word	0xffffffff


	//   ....[45]....
        /*0a58*/ 	.word	0xffffffff


	//   ....[46]....
        /*0a5c*/ 	.word	0xffffffff


	//   ....[47]....
        /*0a60*/ 	.word	0xffffffff


	//   ....[48]....
        /*0a64*/ 	.word	0xffffffff


	//   ....[49]....
        /*0a68*/ 	.word	0xffffffff


	//   ....[50]....
        /*0a6c*/ 	.word	0xffffffff


	//   ....[51]....
        /*0a70*/ 	.word	0xffffffff


	//   ....[52]....
        /*0a74*/ 	.word	0xffffffff


	//   ....[53]....
        /*0a78*/ 	.word	0xffffffff


	//   ....[54]....
        /*0a7c*/ 	.word	0xffffffff


	//   ....[55]....
        /*0a80*/ 	.word	0xffffffff


	//   ....[56]....
        /*0a84*/ 	.word	0xffffffff


	//   ....[57]....
        /*0a88*/ 	.word	0xffffffff


	//   ....[58]....
        /*0a8c*/ 	.word	0xffffffff


	//   ....[59]....
        /*0a90*/ 	.word	0xffffffff


	//   ....[60]....
        /*0a94*/ 	.word	0xffffffff


	//   ....[61]....
        /*0a98*/ 	.word	0xffffffff


	//   ....[62]....
        /*0a9c*/ 	.word	0xffffffff


	//   ....[63]....
        /*0aa0*/ 	.word	0xffffffff


	//   ....[64]....
        /*0aa4*/ 	.word	0xffffffff


	//   ....[65]....
        /*0aa8*/ 	.word	0xffffffff


	//   ....[66]....
        /*0aac*/ 	.word	0xffffffff


	//   ....[67]....
        /*0ab0*/ 	.word	0xffffffff


	//   ....[68]....
        /*0ab4*/ 	.word	0xffffffff


	//   ....[69]....
        /*0ab8*/ 	.word	0xffffffff


	//   ....[70]....
        /*0abc*/ 	.word	0xffffffff


	//   ....[71]....
        /*0ac0*/ 	.word	0xffffffff


	//   ....[72]....
        /*0ac4*/ 	.word	0xffffffff


	//   ....[73]....
        /*0ac8*/ 	.word	0xffffffff


	//   ....[74]....
        /*0acc*/ 	.word	0xffffffff


	//   ....[75]....
        /*0ad0*/ 	.word	0xffffffff


	//   ....[76]....
        /*0ad4*/ 	.word	0xffffffff


	//   ....[77]....
        /*0ad8*/ 	.word	0xffffffff


	//   ....[78]....
        /*0adc*/ 	.word	0xffffffff


	//   ....[79]....
        /*0ae0*/ 	.word	0xffffffff


	//   ....[80]....
        /*0ae4*/ 	.word	0xffffffff


	//   ....[81]....
        /*0ae8*/ 	.word	0xffffffff


	//   ....[82]....
        /*0aec*/ 	.word	0xffffffff


	//   ....[83]....
        /*0af0*/ 	.word	0xffffffff


	//   ....[84]....
        /*0af4*/ 	.word	0xffffffff


	//   ....[85]....
        /*0af8*/ 	.word	0xffffffff


	//   ....[86]....
        /*0afc*/ 	.word	0xffffffff


	//   ....[87]....
        /*0b00*/ 	.word	0xffffffff


	//   ....[88]....
        /*0b04*/ 	.word	0xffffffff


	//   ....[89]....
        /*0b08*/ 	.word	0xffffffff


	//   ....[90]....
        /*0b0c*/ 	.word	0xffffffff


	//   ....[91]....
        /*0b10*/ 	.word	0xffffffff


	//   ....[92]....
        /*0b14*/ 	.word	0xffffffff


	//   ....[93]....
        /*0b18*/ 	.word	0xffffffff


	//   ....[94]....
        /*0b1c*/ 	.word	0xffffffff


	//   ....[95]....
        /*0b20*/ 	.word	0xffffffff


	//   ....[96]....
        /*0b24*/ 	.word	0xffffffff


	//   ....[97]....
        /*0b28*/ 	.word	0xffffffff


	//   ....[98]....
        /*0b2c*/ 	.word	0xffffffff


	//   ....[99]....
        /*0b30*/ 	.word	0xffffffff


	//   ....[100]....
        /*0b34*/ 	.word	0xffffffff


	//   ....[101]....
        /*0b38*/ 	.word	0xffffffff


	//   ....[102]....
        /*0b3c*/ 	.word	0xffffffff


	//   ....[103]....
        /*0b40*/ 	.word	0xffffffff


	//   ....[104]....
        /*0b44*/ 	.word	0xffffffff


	//   ....[105]....
        /*0b48*/ 	.word	0xffffffff


	//   ....[106]....
        /*0b4c*/ 	.word	0xffffffff


	//   ....[107]....
        /*0b50*/ 	.word	0xffffffff


	//   ....[108]....
        /*0b54*/ 	.word	0xffffffff


	//   ....[109]....
        /*0b58*/ 	.word	0xffffffff


	//   ....[110]....
        /*0b5c*/ 	.word	0xffffffff


	//   ....[111]....
        /*0b60*/ 	.word	0xffffffff


	//   ....[112]....
        /*0b64*/ 	.word	0xffffffff


	//   ....[113]....
        /*0b68*/ 	.word	0xffffffff


	//   ....[114]....
        /*0b6c*/ 	.word	0xffffffff


	//   ....[115]....
        /*0b70*/ 	.word	0xffffffff


	//   ....[116]....
        /*0b74*/ 	.word	0xffffffff


	//   ....[117]....
        /*0b78*/ 	.word	0xffffffff


	//   ....[118]....
        /*0b7c*/ 	.word	0xffffffff


	//   ....[119]....
        /*0b80*/ 	.word	0xffffffff


	//   ....[120]....
        /*0b84*/ 	.word	0xffffffff


	//   ....[121]....
        /*0b88*/ 	.word	0xffffffff


	//   ....[122]....
        /*0b8c*/ 	.word	0xffffffff


	//   ....[123]....
        /*0b90*/ 	.word	0xffffffff


	//   ....[124]....
        /*0b94*/ 	.word	0xffffffff


	//   ....[125]....
        /*0b98*/ 	.word	0xffffffff


	//   ....[126]....
        /*0b9c*/ 	.word	0xffffffff


	//   ....[127]....
        /*0ba0*/ 	.word	0xffffffff


	//   ....[128]....
        /*0ba4*/ 	.word	0xffffffff


	//   ....[129]....
        /*0ba8*/ 	.word	0xffffffff


	//   ....[130]....
        /*0bac*/ 	.word	0xffffffff


	//   ....[131]....
        /*0bb0*/ 	.word	0xffffffff


	//   ....[132]....
        /*0bb4*/ 	.word	0x0500000f


	//   ....[133]....
        /*0bb8*/ 	.word	0x0500000f


	//   ....[134]....
        /*0bbc*/ 	.word	0x0500000f


	//   ....[135]....
        /*0bc0*/ 	.word	0x0500000f


	//   ....[136]....
        /*0bc4*/ 	.word	0x0500000f


	//   ....[137]....
        /*0bc8*/ 	.word	0x0500000f


	//   ....[138]....
        /*0bcc*/ 	.word	0x0500000f


	//   ....[139]....
        /*0bd0*/ 	.word	0x0500000f


	//   ....[140]....
        /*0bd4*/ 	.word	0x0500000f


	//   ....[141]....
        /*0bd8*/ 	.word	0x0500000f


	//   ....[142]....
        /*0bdc*/ 	.word	0x0500000f


	//   ....[143]....
        /*0be0*/ 	.word	0x0500000f


	//   ....[144]....
        /*0be4*/ 	.word	0x0500000f


	//   ....[145]....
        /*0be8*/ 	.word	0x0500000f


	//   ....[146]....
        /*0bec*/ 	.word	0x0500000f


	//   ....[147]....
        /*0bf0*/ 	.word	0x0500000f


	//   ....[148]....
        /*0bf4*/ 	.word	0x0500000f


	//   ....[149]....
        /*0bf8*/ 	.word	0x0500000f


	//   ....[150]....
        /*0bfc*/ 	.word	0x0500000f


	//   ....[151]....
        /*0c00*/ 	.word	0x0500000f


	//   ....[152]....
        /*0c04*/ 	.word	0x0500000f


	//   ....[153]....
        /*0c08*/ 	.word	0x0500000f


	//   ....[154]....
        /*0c0c*/ 	.word	0x0500000f


	//   ....[155]....
        /*0c10*/ 	.word	0x0500000f


	//   ....[156]....
        /*0c14*/ 	.word	0x0500000f


	//   ....[157]....
        /*0c18*/ 	.word	0x0500000f


	//   ....[158]....
        /*0c1c*/ 	.word	0x0500000f


	//   ....[159]....
        /*0c20*/ 	.word	0x0500000f


	//   ....[160]....
        /*0c24*/ 	.word	0x0500000f


	//   ....[161]....
        /*0c28*/ 	.word	0x0500000f


	//   ....[162]....
        /*0c2c*/ 	.word	0x0500000f


	//   ....[163]....
        /*0c30*/ 	.word	0x0500000f


	//   ....[164]....
        /*0c34*/ 	.word	0x0500000f


	//   ....[165]....
        /*0c38*/ 	.word	0x0500000f


	//   ....[166]....
        /*0c3c*/ 	.word	0x0500000f


	//   ....[167]....
        /*0c40*/ 	.word	0x0500000f


	//   ....[168]....
        /*0c44*/ 	.word	0x0500000f


	//   ....[169]....
        /*0c48*/ 	.word	0x0500000f


	//   ....[170]....
        /*0c4c*/ 	.word	0x0500000f


	//   ....[171]....
        /*0c50*/ 	.word	0x0500000f


	//   ....[172]....
        /*0c54*/ 	.word	0x0500000f


	//   ....[173]....
        /*0c58*/ 	.word	0x0500000f


	//   ....[174]....
        /*0c5c*/ 	.word	0x0500000f


	//   ....[175]....
        /*0c60*/ 	.word	0x0500000f


	//   ....[176]....
        /*0c64*/ 	.word	0x0500000f


	//   ....[177]....
        /*0c68*/ 	.word	0x0500000f


	//   ....[178]....
        /*0c6c*/ 	.word	0x0500000f


	//   ....[179]....
        /*0c70*/ 	.word	0x0500000f


	//   ....[180]....
        /*0c74*/ 	.word	0x0500000f


	//   ....[181]....
        /*0c78*/ 	.word	0x0500000f


	//   ....[182]....
        /*0c7c*/ 	.word	0x0500000f


	//   ....[183]....
        /*0c80*/ 	.word	0x0500000f


	//   ....[184]....
        /*0c84*/ 	.word	0x0500000f


	//   ....[185]....
        /*0c88*/ 	.word	0x0500000f


	//   ....[186]....
        /*0c8c*/ 	.word	0x0500000f


	//   ....[187]....
        /*0c90*/ 	.word	0x0500000f


	//   ....[188]....
        /*0c94*/ 	.word	0x0500000f


	//   ....[189]....
        /*0c98*/ 	.word	0x0500000f


	//   ....[190]....
        /*0c9c*/ 	.word	0x0500000f


	//   ....[191]....
        /*0ca0*/ 	.word	0x0500000f


	//   ....[192]....
        /*0ca4*/ 	.word	0x0500000f


	//   ....[193]....
        /*0ca8*/ 	.word	0x0500000f


	//   ....[194]....
        /*0cac*/ 	.word	0x0500000f


	//   ....[195]....
        /*0cb0*/ 	.word	0x0500000f


	//   ....[196]....
        /*0cb4*/ 	.word	0x0500000f


	//   ....[197]....
        /*0cb8*/ 	.word	0x0500000f


	//   ....[198]....
        /*0cbc*/ 	.word	0x0500000f


	//   ....[199]....
        /*0cc0*/ 	.word	0x0500000f


	//----- nvinfo : EIATTR_COOP_GROUP_INSTR_OFFSETS
	.align		4
.L_621:
        /*0cc4*/ 	.byte	0x04, 0x28
        /*0cc6*/ 	.short	(.L_623 - .L_622)


	//   ....[0]....
.L_622:
        /*0cc8*/ 	.word	0x00000060


	//   ....[1]....
        /*0ccc*/ 	.word	0x000001a0


	//   ....[2]....
        /*0cd0*/ 	.word	0x000001f0


	//   ....[3]....
        /*0cd4*/ 	.word	0x00000420


	//   ....[4]....
        /*0cd8*/ 	.word	0x00000580


	//   ....[5]....
        /*0cdc*/ 	.word	0x000006a0


	//   ....[6]....
        /*0ce0*/ 	.word	0x00000800


	//   ....[7]....
        /*0ce4*/ 	.word	0x0000b780


	//   ....[8]....
        /*0ce8*/ 	.word	0x0000bef0


	//   ....[9]....
        /*0cec*/ 	.word	0x0000bf00


	//   ....[10]....
        /*0cf0*/ 	.word	0x0000bf10


	//   ....[11]....
        /*0cf4*/ 	.word	0x0000bf20


	//   ....[12]....
        /*0cf8*/ 	.word	0x0000c510


	//   ....[13]....
        /*0cfc*/ 	.word	0x0000c520


	//   ....[14]....
        /*0d00*/ 	.word	0x0000c530


	//   ....[15]....
        /*0d04*/ 	.word	0x0000c540


	//   ....[16]....
        /*0d08*/ 	.word	0x0000cb10


	//   ....[17]....
        /*0d0c*/ 	.word	0x0000cb20


	//   ....[18]....
        /*0d10*/ 	.word	0x0000cb30


	//   ....[19]....
        /*0d14*/ 	.word	0x0000cb40


	//   ....[20]....
        /*0d18*/ 	.word	0x0000d130


	//   ....[21]....
        /*0d1c*/ 	.word	0x0000d140


	//   ....[22]....
        /*0d20*/ 	.word	0x0000d150


	//   ....[23]....
        /*0d24*/ 	.word	0x0000d160


	//   ....[24]....
        /*0d28*/ 	.word	0x00010c40


	//   ....[25]....
        /*0d2c*/ 	.word	0x00010c50


	//   ....[26]....
        /*0d30*/ 	.word	0x00010c60


	//   ....[27]....
        /*0d34*/ 	.word	0x00010c70


	//   ....[28]....
        /*0d38*/ 	.word	0x00011150


	//   ....[29]....
        /*0d3c*/ 	.word	0x00011160


	//   ....[30]....
        /*0d40*/ 	.word	0x00011170


	//   ....[31]....
        /*0d44*/ 	.word	0x00011180


	//   ....[32]....
        /*0d48*/ 	.word	0x00011640


	//   ....[33]....
        /*0d4c*/ 	.word	0x00011650


	//   ....[34]....
        /*0d50*/ 	.word	0x00011660


	//   ....[35]....
        /*0d54*/ 	.word	0x00011670


	//   ....[36]....
        /*0d58*/ 	.word	0x00011b50


	//   ....[37]....
        /*0d5c*/ 	.word	0x00011b60


	//   ....[38]....
        /*0d60*/ 	.word	0x00011b70


	//   ....[39]....
        /*0d64*/ 	.word	0x00011b80


	//   ....[40]....
        /*0d68*/ 	.word	0x00018ef0


	//   ....[41]....
        /*0d6c*/ 	.word	0x00018f50


	//   ....[42]....
        /*0d70*/ 	.word	0x00019670


	//   ....[43]....
        /*0d74*/ 	.word	0x00019790


	//   ....[44]....
        /*0d78*/ 	.word	0x00019c70


	//   ....[45]....
        /*0d7c*/ 	.word	0x00019d40


	//   ....[46]....
        /*0d80*/ 	.word	0x0001e5b0


	//   ....[47]....
        /*0d84*/ 	.word	0x0001ea90


	//   ....[48]....
        /*0d88*/ 	.word	0x0001ec20


	//   ....[49]....
        /*0d8c*/ 	.word	0x0001ed20


	//   ....[50]....
        /*0d90*/ 	.word	0x0001f1a0


	//   ....[51]....
        /*0d94*/ 	.word	0x0001f200


	//   ....[52]....
        /*0d98*/ 	.word	0x00023cc0


	//   ....[53]....
        /*0d9c*/ 	.word	0x00023cf0


	//   ....[54]....
        /*0da0*/ 	.word	0x00023fe0


	//   ....[55]....
        /*0da4*/ 	.word	0x000240a0


	//   ....[56]....
        /*0da8*/ 	.word	0x00025420


	//   ....[57]....
        /*0dac*/ 	.word	0x000254a0


	//   ....[58]....
        /*0db0*/ 	.word	0x000254c0


	//   ....[59]....
        /*0db4*/ 	.word	0x000254d0


	//   ....[60]....
        /*0db8*/ 	.word	0x000270c0


	//   ....[61]....
        /*0dbc*/ 	.word	0x00027110


	//   ....[62]....
        /*0dc0*/ 	.word	0x000271d0


	//   ....[63]....
        /*0dc4*/ 	.word	0x00027230


	//   ....[64]....
        /*0dc8*/ 	.word	0x00027890


	//   ....[65]....
        /*0dcc*/ 	.word	0x000278d0


	//   ....[66]....
        /*0dd0*/ 	.word	0x00027a40


	//   ....[67]....
        /*0dd4*/ 	.word	0x00027a60


	//   ....[68]....
        /*0dd8*/ 	.word	0x00027bb0


	//   ....[69]....
        /*0ddc*/ 	.word	0x00027bd0


	//   ....[70]....
        /*0de0*/ 	.word	0x00027d30


	//   ....[71]....
        /*0de4*/ 	.word	0x00027d50


	//   ....[72]....
        /*0de8*/ 	.word	0x00028670


	//   ....[73]....
        /*0dec*/ 	.word	0x00028690


	//   ....[74]....
        /*0df0*/ 	.word	0x00028810


	//   ....[75]....
        /*0df4*/ 	.word	0x00028830


	//   ....[76]....
        /*0df8*/ 	.word	0x00028980


	//   ....[77]....
        /*0dfc*/ 	.word	0x000289a0


	//   ....[78]....
        /*0e00*/ 	.word	0x00028b00


	//   ....[79]....
        /*0e04*/ 	.word	0x00028b20


	//   ....[80]....
        /*0e08*/ 	.word	0x00028d00


	//   ....[81]....
        /*0e0c*/ 	.word	0x00028ee0


	//   ....[82]....
        /*0e10*/ 	.word	0x00028f10


	//   ....[83]....
        /*0e14*/ 	.word	0x00028f40


	//   ....[84]....
        /*0e18*/ 	.word	0x00028f70


	//   ....[85]....
        /*0e1c*/ 	.word	0x00028fa0


	//   ....[86]....
        /*0e20*/ 	.word	0x00028fd0


	//   ....[87]....
        /*0e24*/ 	.word	0x00029150


	//   ....[88]....
        /*0e28*/ 	.word	0x00029180


	//   ....[89]....
        /*0e2c*/ 	.word	0x000291b0


	//   ....[90]....
        /*0e30*/ 	.word	0x000291e0


	//   ....[91]....
        /*0e34*/ 	.word	0x00029210


	//   ....[92]....
        /*0e38*/ 	.word	0x00029240


	//   ....[93]....
        /*0e3c*/ 	.word	0x000292f0


	//   ....[94]....
        /*0e40*/ 	.word	0x00029350


	//   ....[95]....
        /*0e44*/ 	.word	0x000293e0


	//   ....[96]....
        /*0e48*/ 	.word	0x0002a390


	//   ....[97]....
        /*0e4c*/ 	.word	0x0002c3c0


	//   ....[98]....
        /*0e50*/ 	.word	0x0002d0f0


	//   ....[99]....
        /*0e54*/ 	.word	0x0002d100


	//   ....[100]....
        /*0e58*/ 	.word	0x0002d120


	//   ....[101]....
        /*0e5c*/ 	.word	0x0002d1d0


	//   ....[102]....
        /*0e60*/ 	.word	0x0002d220


	//   ....[103]....
        /*0e64*/ 	.word	0x0002d2a0


	//   ....[104]....
        /*0e68*/ 	.word	0x0002d2f0


	//   ....[105]....
        /*0e6c*/ 	.word	0x0002d370


	//   ....[106]....
        /*0e70*/ 	.word	0x0002d3c0


	//   ....[107]....
        /*0e74*/ 	.word	0x0002d440


	//   ....[108]....
        /*0e78*/ 	.word	0x0002d490


	//   ....[109]....
        /*0e7c*/ 	.word	0x0002d510


	//   ....[110]....
        /*0e80*/ 	.word	0x0002d560


	//   ....[111]....
        /*0e84*/ 	.word	0x0002d5e0


	//   ....[112]....
        /*0e88*/ 	.word	0x0002d600


	//   ....[113]....
        /*0e8c*/ 	.word	0x0002d640


	//   ....[114]....
        /*0e90*/ 	.word	0x00030f20


	//   ....[115]....
        /*0e94*/ 	.word	0x00030f40


	//   ....[116]....
        /*0e98*/ 	.word	0x00030f80


	//   ....[117]....
        /*0e9c*/ 	.word	0x00030fb0


	//   ....[118]....
        /*0ea0*/ 	.word	0x00030fe0


	//   ....[119]....
        /*0ea4*/ 	.word	0x00031010


	//   ....[120]....
        /*0ea8*/ 	.word	0x00031040


	//   ....[121]....
        /*0eac*/ 	.word	0x00031070


	//   ....[122]....
        /*0eb0*/ 	.word	0x00031200


	//   ....[123]....
        /*0eb4*/ 	.word	0x00031240


	//   ....[124]....
        /*0eb8*/ 	.word	0x00031270


	//   ....[125]....
        /*0ebc*/ 	.word	0x000312a0


	//   ....[126]....
        /*0ec0*/ 	.word	0x000312d0


	//   ....[127]....
        /*0ec4*/ 	.word	0x00031300


	//   ....[128]....
        /*0ec8*/ 	.word	0x000313c0


	//   ....[129]....
        /*0ecc*/ 	.word	0x000313e0


	//   ....[130]....
        /*0ed0*/ 	.word	0x00031450


	//   ....[131]....
        /*0ed4*/ 	.word	0x00031b30


	//   ....[132]....
        /*0ed8*/ 	.word	0x00031f90


	//   ....[133]....
        /*0edc*/ 	.word	0x00032020


	//   ....[134]....
        /*0ee0*/ 	.word	0x00032070


	//   ....[135]....
        /*0ee4*/ 	.word	0x000320c0


	//   ....[136]....
        /*0ee8*/ 	.word	0x00032150


	//   ....[137]....
        /*0eec*/ 	.word	0x000321e0


	//   ....[138]....
        /*0ef0*/ 	.word	0x00032230


	//   ....[139]....
        /*0ef4*/ 	.word	0x00032280


	//   ....[140]....
        /*0ef8*/ 	.word	0x00032310


	//   ....[141]....
        /*0efc*/ 	.word	0x000323a0


	//   ....[142]....
        /*0f00*/ 	.word	0x000323f0


	//   ....[143]....
        /*0f04*/ 	.word	0x00032440


	//   ....[144]....
        /*0f08*/ 	.word	0x000324d0


	//   ....[145]....
        /*0f0c*/ 	.word	0x00032560


	//   ....[146]....
        /*0f10*/ 	.word	0x000325b0


	//   ....[147]....
        /*0f14*/ 	.word	0x00032600


	//   ....[148]....
        /*0f18*/ 	.word	0x000326f0


	//   ....[149]....
        /*0f1c*/ 	.word	0x00032780


	//   ....[150]....
        /*0f20*/ 	.word	0x000327d0


	//   ....[151]....
        /*0f24*/ 	.word	0x00032820


	//   ....[152]....
        /*0f28*/ 	.word	0x000328b0


	//   ....[153]....
        /*0f2c*/ 	.word	0x00032940


	//   ....[154]....
        /*0f30*/ 	.word	0x00032990


	//   ....[155]....
        /*0f34*/ 	.word	0x000329e0


	//   ....[156]....
        /*0f38*/ 	.word	0x00032a70


	//   ....[157]....
        /*0f3c*/ 	.word	0x00032b00


	//   ....[158]....
        /*0f40*/ 	.word	0x00032b50


	//   ....[159]....
        /*0f44*/ 	.word	0x00032ba0


	//   ....[160]....
        /*0f48*/ 	.word	0x00032c30


	//   ....[161]....
        /*0f4c*/ 	.word	0x00032cc0


	//   ....[162]....
        /*0f50*/ 	.word	0x00032d10


	//   ....[163]....
        /*0f54*/ 	.word	0x00032d60


	//   ....[164]....
        /*0f58*/ 	.word	0x00033060


	//   ....[165]....
        /*0f5c*/ 	.word	0x00033360


	//   ....[166]....
        /*0f60*/ 	.word	0x000334d0


	//   ....[167]....
        /*0f64*/ 	.word	0x00033520


	//   ....[168]....
        /*0f68*/ 	.word	0x000336b0


	//   ....[169]....
        /*0f6c*/ 	.word	0x00033700


	//   ....[170]....
        /*0f70*/ 	.word	0x00033830


	//   ....[171]....
        /*0f74*/ 	.word	0x000338a0


	//   ....[172]....
        /*0f78*/ 	.word	0x000339d0


	//   ....[173]....
        /*0f7c*/ 	.word	0x00033a40


	//   ....[174]....
        /*0f80*/ 	.word	0x00033b70


	//   ....[175]....
        /*0f84*/ 	.word	0x00033be0


	//   ....[176]....
        /*0f88*/ 	.word	0x00033d10


	//   ....[177]....
        /*0f8c*/ 	.word	0x00033d80


	//   ....[178]....
        /*0f90*/ 	.word	0x00033eb0


	//   ....[179]....
        /*0f94*/ 	.word	0x00033f20


	//   ....[180]....
        /*0f98*/ 	.word	0x00034050


	//   ....[181]....
        /*0f9c*/ 	.word	0x000340a0


	//   ....[182]....
        /*0fa0*/ 	.word	0x000343d0


	//   ....[183]....
        /*0fa4*/ 	.word	0x00034480


	//   ....[184]....
        /*0fa8*/ 	.word	0x00034590


	//   ....[185]....
        /*0fac*/ 	.word	0x00034620


	//   ....[186]....
        /*0fb0*/ 	.word	0x000346a0


	//   ....[187]....
        /*0fb4*/ 	.word	0x00034720


	//   ....[188]....
        /*0fb8*/ 	.word	0x000347a0


	//   ....[189]....
        /*0fbc*/ 	.word	0x00034830


	//   ....[190]....
        /*0fc0*/ 	.word	0x000348d0


	//   ....[191]....
        /*0fc4*/ 	.word	0x000349a0


	//   ....[192]....
        /*0fc8*/ 	.word	0x00034a20


	//   ....[193]....
        /*0fcc*/ 	.word	0x00034aa0


	//   ....[194]....
        /*0fd0*/ 	.word	0x00034b20


	//   ....[195]....
        /*0fd4*/ 	.word	0x00034bb0


	//   ....[196]....
        /*0fd8*/ 	.word	0x00034c30


	//   ....[197]....
        /*0fdc*/ 	.word	0x00034cd0


	//   ....[198]....
        /*0fe0*/ 	.word	0x00034d60


	//   ....[199]....
        /*0fe4*/ 	.word	0x00034e90


	//----- nvinfo : EIATTR_REG_RECONFIG
	.align		4
.L_623:
        /*0fe8*/ 	.byte	0x01, 0x54
	.zero		2


	//----- nvinfo : EIATTR_SYSCALL_OFFSETS
	.align		4
        /*0fec*/ 	.byte	0x04, 0x46
        /*0fee*/ 	.short	(.L_625 - .L_624)


	//   ....[0]....
.L_624:
        /*0ff0*/ 	.word	0x00001bf0


	//   ....[1]....
        /*0ff4*/ 	.word	0x00001d40


	//   ....[2]....
        /*0ff8*/ 	.word	0x0000b920


	//   ....[3]....
        /*0ffc*/ 	.word	0x0000bc50


	//   ....[4]....
        /*1000*/ 	.word	0x0002bfb0


	//   ....[5]....
        /*1004*/ 	.word	0x0002c110


	//   ....[6]....
        /*1008*/ 	.word	0x0002c210


	//   ....[7]....
        /*100c*/ 	.word	0x0002cc70


	//----- nvinfo : EIATTR_MBARRIER_INSTR_OFFSETS
	.align		4
.L_625:
        /*1010*/ 	.byte	0x04, 0x39
        /*1012*/ 	.short	(.L_627 - .L_626)


	//   ....[0]....
.L_626:
        /*1014*/ 	.word	0x000002d0
        /*1018*/ 	.word	0x000000ff
        /*101c*/ 	.word	0x00038800
        /*1020*/ 	.short	0x0100
        /*1022*/ 	.byte	0x08
	.zero		1


	//   ....[1]....
        /*1024*/ 	.word	0x000002e0
        /*1028*/ 	.word	0x000000ff
        /*102c*/ 	.word	0x00038820
        /*1030*/ 	.short	0x0100
        /*1032*/ 	.byte	0x08
	.zero		1


	//   ....[2]....
        /*1034*/ 	.word	0x000003d0
        /*1038*/ 	.word	0x000000ff
        /*103c*/ 	.word	0x00038830
        /*1040*/ 	.short	0x0100
        /*1042*/ 	.byte	0x08
	.zero		1


	//   ....[3]....
        /*1044*/ 	.word	0x000003e0
        /*1048*/ 	.word	0x000000ff
        /*104c*/ 	.word	0x00038840
        /*1050*/ 	.short	0x0100
        /*1052*/ 	.byte	0x08
	.zero		1


	//   ....[4]....
        /*1054*/ 	.word	0x000003f0
        /*1058*/ 	.word	0x000000ff
        /*105c*/ 	.word	0x00038838
        /*1060*/ 	.short	0x0100
        /*1062*/ 	.byte	0x08
	.zero		1


	//   ....[5]....
        /*1064*/ 	.word	0x00000400
        /*1068*/ 	.word	0x000000ff
        /*106c*/ 	.word	0x00038848
        /*1070*/ 	.short	0x0100
        /*1072*/ 	.byte	0x08
	.zero		1


	//   ....[6]....
        /*1074*/ 	.word	0x00000530
        /*1078*/ 	.word	0x000000ff
        /*107c*/ 	.word	0x00038850
        /*1080*/ 	.short	0x0100
        /*1082*/ 	.byte	0x08
	.zero		1


	//   ....[7]....
        /*1084*/ 	.word	0x00000540
        /*1088*/ 	.word	0x000000ff
        /*108c*/ 	.word	0x00038860
        /*1090*/ 	.short	0x0100
        /*1092*/ 	.byte	0x08
	.zero		1


	//   ....[8]....
        /*1094*/ 	.word	0x00000550
        /*1098*/ 	.word	0x000000ff
        /*109c*/ 	.word	0x00038858
        /*10a0*/ 	.short	0x0100
        /*10a2*/ 	.byte	0x08
	.zero		1


	//   ....[9]....
        /*10a4*/ 	.word	0x00000560
        /*10a8*/ 	.word	0x000000ff
        /*10ac*/ 	.word	0x00038868
        /*10b0*/ 	.short	0x0100
        /*10b2*/ 	.byte	0x08
	.zero		1


	//   ....[10]....
        /*10b4*/ 	.word	0x00000650
        /*10b8*/ 	.word	0x000000ff
        /*10bc*/ 	.word	0x00038870
        /*10c0*/ 	.short	0x0100
        /*10c2*/ 	.byte	0x06
	.zero		1


	//   ....[11]....
        /*10c4*/ 	.word	0x00000660
        /*10c8*/ 	.word	0x000000ff
        /*10cc*/ 	.word	0x00038880
        /*10d0*/ 	.short	0x0100
        /*10d2*/ 	.byte	0x06
	.zero		1


	//   ....[12]....
        /*10d4*/ 	.word	0x00000670
        /*10d8*/ 	.word	0x000000ff
        /*10dc*/ 	.word	0x00038878
        /*10e0*/ 	.short	0x0100
        /*10e2*/ 	.byte	0x06
	.zero		1


	//   ....[13]....
        /*10e4*/ 	.word	0x00000680
        /*10e8*/ 	.word	0x000000ff
        /*10ec*/ 	.word	0x00038888
        /*10f0*/ 	.short	0x0100
        /*10f2*/ 	.byte	0x06
	.zero		1


	//   ....[14]....
        /*10f4*/ 	.word	0x000007b0
        /*10f8*/ 	.word	0x000000ff
        /*10fc*/ 	.word	0x00038890
        /*1100*/ 	.short	0x0100
        /*1102*/ 	.byte	0x08
	.zero		1


	//   ....[15]....
        /*1104*/ 	.word	0x000007c0
        /*1108*/ 	.word	0x000000ff
        /*110c*/ 	.word	0x000388a0
        /*1110*/ 	.short	0x0100
        /*1112*/ 	.byte	0x08
	.zero		1


	//   ....[16]....
        /*1114*/ 	.word	0x000007d0
        /*1118*/ 	.word	0x000000ff
        /*111c*/ 	.word	0x00038898
        /*1120*/ 	.short	0x0100
        /*1122*/ 	.byte	0x08
	.zero		1


	//   ....[17]....
        /*1124*/ 	.word	0x000007e0
        /*1128*/ 	.word	0x000000ff
        /*112c*/ 	.word	0x000388a8
        /*1130*/ 	.short	0x0100
        /*1132*/ 	.byte	0x08
	.zero		1


	//   ....[18]....
        /*1134*/ 	.word	0x00000910
        /*1138*/ 	.word	0x000000ff
        /*113c*/ 	.word	0x000388b0
        /*1140*/ 	.short	0x0100
        /*1142*/ 	.byte	0x08
	.zero		1


	//   ....[19]....
        /*1144*/ 	.word	0x00000920
        /*1148*/ 	.word	0x000000ff
        /*114c*/ 	.word	0x000388c0
        /*1150*/ 	.short	0x0100
        /*1152*/ 	.byte	0x08
	.zero		1


	//   ....[20]....
        /*1154*/ 	.word	0x00000930
        /*1158*/ 	.word	0x000000ff
        /*115c*/ 	.word	0x000388b8
        /*1160*/ 	.short	0x0100
        /*1162*/ 	.byte	0x08
	.zero		1


	//   ....[21]....
        /*1164*/ 	.word	0x00000940
        /*1168*/ 	.word	0x000000ff
        /*116c*/ 	.word	0x000388c8
        /*1170*/ 	.short	0x0100
        /*1172*/ 	.byte	0x08
	.zero		1


	//   ....[22]....
        /*1174*/ 	.word	0x000039a0
        /*1178*/ 	.word	0x00000000
        /*117c*/ 	.word	0x00038890
        /*1180*/ 	.short	0x010a
        /*1182*/ 	.byte	0x3f
	.zero		1


	//   ....[23]....
        /*1184*/ 	.word	0x00007130
        /*1188*/ 	.word	0x00000000
        /*118c*/ 	.word	0x00038890
        /*1190*/ 	.short	0x010a
        /*1192*/ 	.byte	0x3f
	.zero		1


	//   ....[24]....
        /*1194*/ 	.word	0x0000a540
        /*1198*/ 	.word	0x00000000
        /*119c*/ 	.word	0x00038890
        /*11a0*/ 	.short	0x010a
        /*11a2*/ 	.byte	0x3f
	.zero		1


	//   ....[25]....
        /*11a4*/ 	.word	0x0000a9a0
        /*11a8*/ 	.word	0x00000024
        /*11ac*/ 	.word	0x00000000
        /*11b0*/ 	.short	0x0101
        /*11b2*/ 	.byte	0x3f
	.zero		1


	//   ....[26]....
        /*11b4*/ 	.word	0x0000a9e0
        /*11b8*/ 	.word	0x00000000
        /*11bc*/ 	.word	0x000388b0
        /*11c0*/ 	.short	0x010a
        /*11c2*/ 	.byte	0x3f
	.zero		1


	//   ....[27]....
        /*11c4*/ 	.word	0x0000b150
        /*11c8*/ 	.word	0x00000000
        /*11cc*/ 	.word	0x00000000
        /*11d0*/ 	.short	0x0101
        /*11d2*/ 	.byte	0x3f
	.zero		1


	//   ....[28]....
        /*11d4*/ 	.word	0x0000b9b0
        /*11d8*/ 	.word	0x00000010
        /*11dc*/ 	.word	0x00038800
        /*11e0*/ 	.short	0x010a
        /*11e2*/ 	.byte	0x3f
	.zero		1


	//   ....[29]....
        /*11e4*/ 	.word	0x0000ba00
        /*11e8*/ 	.word	0x00000010
        /*11ec*/ 	.word	0x00038800
        /*11f0*/ 	.short	0x010a
        /*11f2*/ 	.byte	0x3f
	.zero		1


	//   ....[30]....
        /*11f4*/ 	.word	0x0000d560
        /*11f8*/ 	.word	0x00000010
        /*11fc*/ 	.word	0x00038800
        /*1200*/ 	.short	0x010a
        /*1202*/ 	.byte	0x3f
	.zero		1


	//   ....[31]....
        /*1204*/ 	.word	0x00011e60
        /*1208*/ 	.word	0x00000010
        /*120c*/ 	.word	0x00038800
        /*1210*/ 	.short	0x010a
        /*1212*/ 	.byte	0x3f
	.zero		1


	//   ....[32]....
        /*1214*/ 	.word	0x00015970
        /*1218*/ 	.word	0x00000000
        /*121c*/ 	.word	0x00038830
        /*1220*/ 	.short	0x010a
        /*1222*/ 	.byte	0x3f
	.zero		1


	//   ....[33]....
        /*1224*/ 	.word	0x000159e0
        /*1228*/ 	.word	0x00000000
        /*122c*/ 	.word	0x00038830
        /*1230*/ 	.short	0x010a
        /*1232*/ 	.byte	0x3f
	.zero		1


	//   ....[34]....
        /*1234*/ 	.word	0x000194e0
        /*1238*/ 	.word	0x00000000
        /*123c*/ 	.word	0x00000000
        /*1240*/ 	.short	0x0101
        /*1242*/ 	.byte	0x3f
	.zero		1


	//   ....[35]....
        /*1244*/ 	.word	0x0001a7a0
        /*1248*/ 	.word	0x0000000b
        /*124c*/ 	.word	0x00038830
        /*1250*/ 	.short	0x010a
        /*1252*/ 	.byte	0x3f
	.zero		1


	//   ....[36]....
        /*1254*/ 	.word	0x0001a820
        /*1258*/ 	.word	0x0000000b
        /*125c*/ 	.word	0x00038830
        /*1260*/ 	.short	0x010a
        /*1262*/ 	.byte	0x3f
	.zero		1


	//   ....[37]....
        /*1264*/ 	.word	0x0001df40
        /*1268*/ 	.word	0x00000009
        /*126c*/ 	.word	0x00038850
        /*1270*/ 	.short	0x010a
        /*1272*/ 	.byte	0x3f
	.zero		1


	//   ....[38]....
        /*1274*/ 	.word	0x0001df90
        /*1278*/ 	.word	0x00000009
        /*127c*/ 	.word	0x00038850
        /*1280*/ 	.short	0x010a
        /*1282*/ 	.byte	0x3f
	.zero		1


	//   ....[39]....
        /*1284*/ 	.word	0x0001f4e0
        /*1288*/ 	.word	0x0000000b
        /*128c*/ 	.word	0x00000000
        /*1290*/ 	.short	0x0101
        /*1292*/ 	.byte	0x3f
	.zero		1


	//   ....[40]....
        /*1294*/ 	.word	0x0001f520
        /*1298*/ 	.word	0x00000009
        /*129c*/ 	.word	0x00000000
        /*12a0*/ 	.short	0x0101
        /*12a2*/ 	.byte	0x3f
	.zero		1


	//   ....[41]....
        /*12a4*/ 	.word	0x0001fbc0
        /*12a8*/ 	.word	0x00000003
        /*12ac*/ 	.word	0x00038830
        /*12b0*/ 	.short	0x010a
        /*12b2*/ 	.byte	0x3f
	.zero		1


	//   ....[42]....
        /*12b4*/ 	.word	0x0001fc40
        /*12b8*/ 	.word	0x00000003
        /*12bc*/ 	.word	0x00038830
        /*12c0*/ 	.short	0x010a
        /*12c2*/ 	.byte	0x3f
	.zero		1


	//   ....[43]....
        /*12c4*/ 	.word	0x00023360
        /*12c8*/ 	.word	0x00000009
        /*12cc*/ 	.word	0x00038850
        /*12d0*/ 	.short	0x010a
        /*12d2*/ 	.byte	0x3f
	.zero		1


	//   ....[44]....
        /*12d4*/ 	.word	0x000233b0
        /*12d8*/ 	.word	0x00000009
        /*12dc*/ 	.word	0x00038850
        /*12e0*/ 	.short	0x010a
        /*12e2*/ 	.byte	0x3f
	.zero		1


	//   ....[45]....
        /*12e4*/ 	.word	0x00024480
        /*12e8*/ 	.word	0x0000009d
        /*12ec*/ 	.word	0x00000000
        /*12f0*/ 	.short	0x0101
        /*12f2*/ 	.byte	0x3f
	.zero		1


	//   ....[46]....
        /*12f4*/ 	.word	0x00024500
        /*12f8*/ 	.word	0x00000009
        /*12fc*/ 	.word	0x00000000
        /*1300*/ 	.short	0x0101
        /*1302*/ 	.byte	0x3f
	.zero		1


	//   ....[47]....
        /*1304*/ 	.word	0x000250f0
        /*1308*/ 	.word	0x00000000
        /*130c*/ 	.word	0x00038850
        /*1310*/ 	.short	0x010a
        /*1312*/ 	.byte	0x3f
	.zero		1


	//   ....[48]....
        /*1314*/ 	.word	0x00025190
        /*1318*/ 	.word	0x00000000
        /*131c*/ 	.word	0x00038850
        /*1320*/ 	.short	0x010a
        /*1322*/ 	.byte	0x3f
	.zero		1


	//   ....[49]....
        /*1324*/ 	.word	0x00025690
        /*1328*/ 	.word	0x0000000b
        /*132c*/ 	.word	0x00000000
        /*1330*/ 	.short	0x0101
        /*1332*/ 	.byte	0x3f
	.zero		1


	//   ....[50]....
        /*1334*/ 	.word	0x000278c0
        /*1338*/ 	.word	0x00000000
        /*133c*/ 	.word	0x00000000
        /*1340*/ 	.short	0x0101
        /*1342*/ 	.byte	0x3f
	.zero		1


	//   ....[51]....
        /*1344*/ 	.word	0x0002a480
        /*1348*/ 	.word	0x00000004
        /*134c*/ 	.word	0x00038820
        /*1350*/ 	.short	0x010a
        /*1352*/ 	.byte	0x3f
	.zero		1


	//   ....[52]....
        /*1354*/ 	.word	0x0002a560
        /*1358*/ 	.word	0x00000006
        /*135c*/ 	.word	0x000388a0
        /*1360*/ 	.short	0x010a
        /*1362*/ 	.byte	0x3f
	.zero		1


	//   ....[53]....
        /*1364*/ 	.word	0x0002aaa0
        /*1368*/ 	.word	0x00000006
        /*136c*/ 	.word	0x000388c0
        /*1370*/ 	.short	0x010a
        /*1372*/ 	.byte	0x3f
	.zero		1


	//   ....[54]....
        /*1374*/ 	.word	0x0002b130
        /*1378*/ 	.word	0x00000006
        /*137c*/ 	.word	0x000388a0
        /*1380*/ 	.short	0x010a
        /*1382*/ 	.byte	0x3f
	.zero		1


	//   ....[55]....
        /*1384*/ 	.word	0x0002b660
        /*1388*/ 	.word	0x00000006
        /*138c*/ 	.word	0x000388c0
        /*1390*/ 	.short	0x010a
        /*1392*/ 	.byte	0x3f
	.zero		1


	//   ....[56]....
        /*1394*/ 	.word	0x0002c680
        /*1398*/ 	.word	0x00000000
        /*139c*/ 	.word	0x00038840
        /*13a0*/ 	.short	0x010a
        /*13a2*/ 	.byte	0x3f
	.zero		1


	//   ....[57]....
        /*13a4*/ 	.word	0x0002d7e0
        /*13a8*/ 	.word	0x00000008
        /*13ac*/ 	.word	0x00038800
        /*13b0*/ 	.short	0x0107
        /*13b2*/ 	.byte	0x3f
	.zero		1


	//   ....[58]....
        /*13b4*/ 	.word	0x0002d8e0
        /*13b8*/ 	.word	0x00000002
        /*13bc*/ 	.word	0x00038800
        /*13c0*/ 	.short	0x0101
        /*13c2*/ 	.byte	0x3f
	.zero		1


	//   ....[59]....
        /*13c4*/ 	.word	0x0002d900
        /*13c8*/ 	.word	0x00000002
        /*13cc*/ 	.word	0x00038820
        /*13d0*/ 	.short	0x010a
        /*13d2*/ 	.byte	0x3f
	.zero		1


	//   ....[60]....
        /*13d4*/ 	.word	0x0002dc70
        /*13d8*/ 	.word	0x00000003
        /*13dc*/ 	.word	0x00038840
        /*13e0*/ 	.short	0x010a
        /*13e2*/ 	.byte	0x3f
	.zero		1


	//   ....[61]....
        /*13e4*/ 	.word	0x0002e230
        /*13e8*/ 	.word	0x00000000
        /*13ec*/ 	.word	0x00038860
        /*13f0*/ 	.short	0x010a
        /*13f2*/ 	.byte	0x3f
	.zero		1


	//   ....[62]....
        /*13f4*/ 	.word	0x0002eb30
        /*13f8*/ 	.word	0x00000003
        /*13fc*/ 	.word	0x00038840
        /*1400*/ 	.short	0x010a
        /*1402*/ 	.byte	0x3f
	.zero		1


	//   ....[63]....
        /*1404*/ 	.word	0x0002f0f0
        /*1408*/ 	.word	0x00000002
        /*140c*/ 	.word	0x00038860
        /*1410*/ 	.short	0x010a
        /*1412*/ 	.byte	0x3f
	.zero		1


	//   ....[64]....
        /*1414*/ 	.word	0x0002f960
        /*1418*/ 	.word	0x00000003
        /*141c*/ 	.word	0x00038840
        /*1420*/ 	.short	0x010a
        /*1422*/ 	.byte	0x3f
	.zero		1


	//   ....[65]....
        /*1424*/ 	.word	0x0002ff10
        /*1428*/ 	.word	0x00000002
        /*142c*/ 	.word	0x00038860
        /*1430*/ 	.short	0x010a
        /*1432*/ 	.byte	0x3f
	.zero		1


	//   ....[66]....
        /*1434*/ 	.word	0x00030700
        /*1438*/ 	.word	0x00000000
        /*143c*/ 	.word	0x00038860
        /*1440*/ 	.short	0x010a
        /*1442*/ 	.byte	0x3f
	.zero		1


	//   ....[67]....
        /*1444*/ 	.word	0x00031ab0
        /*1448*/ 	.word	0x00000000
        /*144c*/ 	.word	0x00038820
        /*1450*/ 	.short	0x010a
        /*1452*/ 	.byte	0x3f
	.zero		1


	//   ....[68]....
        /*1454*/ 	.word	0x00031c80
        /*1458*/ 	.word	0x00000006
        /*145c*/ 	.word	0x00000000
        /*1460*/ 	.short	0x010a
        /*1462*/ 	.byte	0x3f
	.zero		1


	//   ....[69]....
        /*1464*/ 	.word	0x00031cf0
        /*1468*/ 	.word	0x00000007
        /*146c*/ 	.word	0x00000000
        /*1470*/ 	.short	0x010a
        /*1472*/ 	.byte	0x3f
	.zero		1


	//   ....[70]....
        /*1474*/ 	.word	0x00031d60
        /*1478*/ 	.word	0x00000004
        /*147c*/ 	.word	0x00000000
        /*1480*/ 	.short	0x010a
        /*1482*/ 	.byte	0x3f
	.zero		1


	//   ....[71]....
        /*1484*/ 	.word	0x00031d90
        /*1488*/ 	.word	0x00000003
        /*148c*/ 	.word	0x00000000
        /*1490*/ 	.short	0x010a
        /*1492*/ 	.byte	0x3f
	.zero		1


	//   ....[72]....
        /*1494*/ 	.word	0x00031df0
        /*1498*/ 	.word	0x00000000
        /*149c*/ 	.word	0x00038890
        /*14a0*/ 	.short	0x010a
        /*14a2*/ 	.byte	0x3f
	.zero		1


	//   ....[73]....
        /*14a4*/ 	.word	0x00031e40
        /*14a8*/ 	.word	0x00000000
        /*14ac*/ 	.word	0x00038890
        /*14b0*/ 	.short	0x010a
        /*14b2*/ 	.byte	0x3f
	.zero		1


	//   ....[74]....
        /*14b4*/ 	.word	0x00031e90
        /*14b8*/ 	.word	0x00000000
        /*14bc*/ 	.word	0x00038890
        /*14c0*/ 	.short	0x010a
        /*14c2*/ 	.byte	0x3f
	.zero		1


	//   ....[75]....
        /*14c4*/ 	.word	0x00031ee0
        /*14c8*/ 	.word	0x00000000
        /*14cc*/ 	.word	0x000388b0
        /*14d0*/ 	.short	0x010a
        /*14d2*/ 	.byte	0x3f
	.zero		1


	//   ....[76]....
        /*14d4*/ 	.word	0x00032640
        /*14d8*/ 	.word	0x00000010
        /*14dc*/ 	.word	0x00038800
        /*14e0*/ 	.short	0x010a
        /*14e2*/ 	.byte	0x3f
	.zero		1


	//   ....[77]....
        /*14e4*/ 	.word	0x00032da0
        /*14e8*/ 	.word	0x00000010
        /*14ec*/ 	.word	0x00038800
        /*14f0*/ 	.short	0x010a
        /*14f2*/ 	.byte	0x3f
	.zero		1


	//   ....[78]....
        /*14f4*/ 	.word	0x00032df0
        /*14f8*/ 	.word	0x00000000
        /*14fc*/ 	.word	0x00038830
        /*1500*/ 	.short	0x010a
        /*1502*/ 	.byte	0x3f
	.zero		1


	//   ....[79]....
        /*1504*/ 	.word	0x00032e40
        /*1508*/ 	.word	0x0000000b
        /*150c*/ 	.word	0x00038830
        /*1510*/ 	.short	0x010a
        /*1512*/ 	.byte	0x3f
	.zero		1


	//   ....[80]....
        /*1514*/ 	.word	0x00032e90
        /*1518*/ 	.word	0x00000009
        /*151c*/ 	.word	0x00038850
        /*1520*/ 	.short	0x010a
        /*1522*/ 	.byte	0x3f
	.zero		1


	//   ....[81]....
        /*1524*/ 	.word	0x00032ee0
        /*1528*/ 	.word	0x00000003
        /*152c*/ 	.word	0x00038830
        /*1530*/ 	.short	0x010a
        /*1532*/ 	.byte	0x3f
	.zero		1


	//   ....[82]....
        /*1534*/ 	.word	0x00032f30
        /*1538*/ 	.word	0x00000009
        /*153c*/ 	.word	0x00038850
        /*1540*/ 	.short	0x010a
        /*1542*/ 	.byte	0x3f
	.zero		1


	//   ....[83]....
        /*1544*/ 	.word	0x00032f80
        /*1548*/ 	.word	0x00000000
        /*154c*/ 	.word	0x00038850
        /*1550*/ 	.short	0x010a
        /*1552*/ 	.byte	0x3f
	.zero		1


	//   ....[84]....
        /*1554*/ 	.word	0x00033140
        /*1558*/ 	.word	0x00000003
        /*155c*/ 	.word	0x00038820
        /*1560*/ 	.short	0x010a
        /*1562*/ 	.byte	0x3f
	.zero		1


	//   ....[85]....
        /*1564*/ 	.word	0x00033190
        /*1568*/ 	.word	0x00000006
        /*156c*/ 	.word	0x000388a0
        /*1570*/ 	.short	0x010a
        /*1572*/ 	.byte	0x3f
	.zero		1


	//   ....[86]....
        /*1574*/ 	.word	0x000331e0
        /*1578*/ 	.word	0x00000006
        /*157c*/ 	.word	0x000388c0
        /*1580*/ 	.short	0x010a
        /*1582*/ 	.byte	0x3f
	.zero		1


	//   ....[87]....
        /*1584*/ 	.word	0x00033230
        /*1588*/ 	.word	0x00000006
        /*158c*/ 	.word	0x000388a0
        /*1590*/ 	.short	0x010a
        /*1592*/ 	.byte	0x3f
	.zero		1


	//   ....[88]....
        /*1594*/ 	.word	0x00033280
        /*1598*/ 	.word	0x00000006
        /*159c*/ 	.word	0x000388c0
        /*15a0*/ 	.short	0x010a
        /*15a2*/ 	.byte	0x3f
	.zero		1


	//   ....[89]....
        /*15a4*/ 	.word	0x00033420
        /*15a8*/ 	.word	0x00000000
        /*15ac*/ 	.word	0x00038840
        /*15b0*/ 	.short	0x010a
        /*15b2*/ 	.byte	0x3f
	.zero		1


	//   ....[90]....
        /*15b4*/ 	.word	0x000340f0
        /*15b8*/ 	.word	0x00000002
        /*15bc*/ 	.word	0x00038820
        /*15c0*/ 	.short	0x010a
        /*15c2*/ 	.byte	0x3f
	.zero		1


	//   ....[91]....
        /*15c4*/ 	.word	0x00034140
        /*15c8*/ 	.word	0x00000003
        /*15cc*/ 	.word	0x00038840
        /*15d0*/ 	.short	0x010a
        /*15d2*/ 	.byte	0x3f
	.zero		1


	//   ....[92]....
        /*15d4*/ 	.word	0x00034190
        /*15d8*/ 	.word	0x00000000
        /*15dc*/ 	.word	0x00038860
        /*15e0*/ 	.short	0x010a
        /*15e2*/ 	.byte	0x3f
	.zero		1


	//   ....[93]....
        /*15e4*/ 	.word	0x000341e0
        /*15e8*/ 	.word	0x00000003
        /*15ec*/ 	.word	0x00038840
        /*15f0*/ 	.short	0x010a
        /*15f2*/ 	.byte	0x3f
	.zero		1


	//   ....[94]....
        /*15f4*/ 	.word	0x00034230
        /*15f8*/ 	.word	0x00000002
        /*15fc*/ 	.word	0x00038860
        /*1600*/ 	.short	0x010a
        /*1602*/ 	.byte	0x3f
	.zero		1


	//   ....[95]....
        /*1604*/ 	.word	0x00034280
        /*1608*/ 	.word	0x00000003
        /*160c*/ 	.word	0x00038840
        /*1610*/ 	.short	0x010a
        /*1612*/ 	.byte	0x3f
	.zero		1


	//   ....[96]....
        /*1614*/ 	.word	0x000342d0
        /*1618*/ 	.word	0x00000002
        /*161c*/ 	.word	0x00038860
        /*1620*/ 	.short	0x010a
        /*1622*/ 	.byte	0x3f
	.zero		1


	//   ....[97]....
        /*1624*/ 	.word	0x00034320
        /*1628*/ 	.word	0x00000000
        /*162c*/ 	.word	0x00038860
        /*1630*/ 	.short	0x010a
        /*1632*/ 	.byte	0x3f
	.zero		1


	//   ....[98]....
        /*1634*/ 	.word	0x00034db0
        /*1638*/ 	.word	0x00000000
        /*163c*/ 	.word	0x00038820
        /*1640*/ 	.short	0x010a
        /*1642*/ 	.byte	0x3f
	.zero		1


	//   ....[99]....
        /*1644*/ 	.word	0x00034f50
        /*1648*/ 	.word	0x00000006
        /*164c*/ 	.word	0x00000000
        /*1650*/ 	.short	0x010a
        /*1652*/ 	.byte	0x3f
	.zero		1


	//   ....[100]....
        /*1654*/ 	.word	0x00034fa0
        /*1658*/ 	.word	0x00000007
        /*165c*/ 	.word	0x00000000
        /*1660*/ 	.short	0x010a
        /*1662*/ 	.byte	0x3f
	.zero		1


	//   ....[101]....
        /*1664*/ 	.word	0x00034ff0
        /*1668*/ 	.word	0x00000004
        /*166c*/ 	.word	0x00000000
        /*1670*/ 	.short	0x010a
        /*1672*/ 	.byte	0x3f
	.zero		1


	//----- nvinfo : EIATTR_NUM_MBARRIERS
	.align		4
.L_627:
        /*1674*/ 	.byte	0x03, 0x38
        /*1676*/ 	.short	0x0016


	//----- nvinfo : EIATTR_EXIT_INSTR_OFFSETS
	.align		4
        /*1678*/ 	.byte	0x04, 0x1c
        /*167a*/ 	.short	(.L_629 - .L_628)


	//   ....[0]....
.L_628:
        /*167c*/ 	.word	0x00031de0


	//----- nvinfo : EIATTR_MAX_THREADS
	.align		4
.L_629:
        /*1680*/ 	.byte	0x04, 0x05
        /*1682*/ 	.short	(.L_631 - .L_630)
.L_630:
        /*1684*/ 	.word	0x00000180
        /*1688*/ 	.word	0x00000001
        /*168c*/ 	.word	0x00000001


	//----- nvinfo : EIATTR_CRS_STACK_SIZE
	.align		4
.L_631:
        /*1690*/ 	.byte	0x04, 0x1e
        /*1692*/ 	.short	(.L_633 - .L_632)
.L_632:
        /*1694*/ 	.word	0x00000000


	//----- nvinfo : EIATTR_CBANK_PARAM_SIZE
	.align		4
.L_633:
        /*1698*/ 	.byte	0x03, 0x19
        /*169a*/ 	.short	0x0af0


	//----- nvinfo : EIATTR_PARAM_CBANK
	.align		4
        /*169c*/ 	.byte	0x04, 0x0a
        /*169e*/ 	.short	(.L_635 - .L_634)
	.align		4
.L_634:
        /*16a0*/ 	.word	index@(.nv.constant0._ZN7cutlass13device_kernelIN5flash11enable_sm90INS1_16FlashAttnFwdSm90INS1_25CollectiveMainloopFwdSm90ILi2EN4cute5tupleIJNS5_1CILi1EEES8_S8_EEENS6_IJNS7_ILi128EEENS7_ILi80EEENS7_ILi256EEEEEELi256ENS_10bfloat16_tEfNS_4arch4Sm90ELb1ELb0ELb1ELb1ELb0ELb1ELb0ELb1ELb1ELb1ELb0ELb0EEENS1_21CollectiveEpilogueFwdINS6_IJSA_SC_SB_EEES9_SE_SG_Li256ELb1ELb1ELb0ELb0EEENS1_36VarlenDynamicPersistentTileSchedulerILi128ELi80ELi256ELi128ELb0ELb1ELb1ELb1ELb1ELb1EEEEEEEEEvNT_6ParamsE)
        /*16a4*/ 	.short	0x0210
        /*16a6*/ 	.short	0x0af0


	//----- nvinfo : EIATTR_SW_WAR
	.align		4
.L_635:
        /*16a8*/ 	.byte	0x04, 0x36
        /*16aa*/ 	.short	(.L_637 - .L_636)
.L_636:
        /*16ac*/ 	.word	0x00000008
.L_637:


//--------------------- .nv.info._ZN7cutlass13device_kernelIN5flash11enable_sm90INS1_16FlashAttnFwdSm90INS1_25CollectiveMainloopFwdSm90ILi2EN4cute5tupleIJNS5_1CILi1EEES8_S8_EEENS6_IJNS7_ILi128EEENS7_ILi112EEENS7_ILi192EEEEEELi192ENS_10bfloat16_tEfNS_4arch4Sm90ELb0ELb0ELb1ELb0ELb0ELb0ELb0ELb1ELb1ELb1ELb0ELb0EEENS1_21CollectiveEpilogueFwdINS6_IJSA_SC_SB_EEES9_SE_SG_Li256ELb0ELb1ELb0ELb0EEENS1_29StaticPersistentTileSchedulerILb0EEEEEEEEEvNT_6ParamsE --------------------------
	.section	.nv.info._ZN7cutlass13device_kernelIN5flash11enable_sm90INS1_16FlashAttnFwdSm90INS1_25CollectiveMainloopFwdSm90ILi2EN4cute5tupleIJNS5_1CILi1EEES8_S8_EEENS6_IJNS7_ILi128EEENS7_ILi112EEENS7_ILi192EEEEEELi192ENS_10bfloat16_tEfNS_4arch4Sm90ELb0ELb0ELb1ELb0ELb0ELb0ELb0ELb1ELb1ELb1ELb0ELb0EEENS1_21CollectiveEpilogueFwdINS6_IJSA_SC_SB_EEES9_SE_SG_Li256ELb0ELb1ELb0ELb0EEENS1_29StaticPersistentTileSchedulerILb0EEEEEEEEEvNT_6ParamsE,"",@"SHT_CUDA_INFO"
	.sectionflags	@""
	.align	4


	//----- nvinfo : EIATTR_CUDA_API_VERSION
	.align		4
        /*0000*/ 	.byte	0x04, 0x37
        /*0002*/ 	.short	(.L_639 - .L_638)
.L_638:
        /*0004*/ 	.word	0x00000082


	//----- nvinfo : EIATTR_KPARAM_INFO
	.align		4
.L_639:
        /*0008*/ 	.byte	0x04, 0x17
        /*000a*/ 	.short	(.L_641 - .L_640)
.L_640:
        /*000c*/ 	.word	0x00000000
        /*0010*/ 	.short	0x0000
        /*0012*/ 	.short	0x0070
        /*0014*/ 	.byte	0x00, 0xf0, 0x01, 0x28


	//----- nvinfo : EIATTR_SPARSE_MMA_MASK
	.align		4
.L_641:
        /*0018*/ 	.byte	0x03, 0x50
        /*001a*/ 	.short	0x0000


	//----- nvinfo : EIATTR_MAXREG_COUNT
	.align		4
        /*001c*/ 	.byte	0x03, 0x1b
        /*001e*/ 	.short	0x00a8


	//----- nvinfo : EIATTR_NUM_BARRIERS
	.align		4
        /*0020*/ 	.byte	0x02, 0x4c
        /*0022*/ 	.byte	0x09
	.zero		1


	//----- nvinfo : EIATTR_EXTERNS
	.align		4
        /*0024*/ 	.byte	0x04, 0x0f
        /*0026*/ 	.short	(.L_643 - .L_642)


	//   ....[0]....
	.align		4
.L_642:
        /*0028*/ 	.word	index@(__assertfail)


	//----- nvinfo : EIATTR_ANNOTATIONS
	.align		4
.L_643:
        /*002c*/ 	.byte	0x04, 0x55
        /*002e*/ 	.short	(.L_645 - .L_644)


	//   ....[0]....
.L_644:
        /* <DEDUP_REMOVED lines=33> */


	//----- nvinfo : EIATTR_MERCURY_ISA_VERSION
	.align		4
.L_645:
        /*0228*/ 	.byte	0x03, 0x5f
        /*022a*/ 	.short	0x0101


	//----- nvinfo : EIATTR_INT_WARP_WIDE_INSTR_OFFSETS
	.align		4
        /*022c*/ 	.byte	0x04, 0x31
        /*022e*/ 	.short	(.L_647 - .L_646)


	//   ....[0]....
.L_646:
        /*0230*/ 	.word	0x00000120


	//   ....[1]....
        /*0234*/ 	.word	0x00000160


	//   ....[2]....
        /*0238*/ 	.word	0x00000220


	//----- nvinfo : EIATTR_COOP_GROUP_MASK_REGIDS
	.align		4
.L_647:
        /*023c*/ 	.byte	0x04, 0x29
        /*023e*/ 	.short	(.L_649 - .L_648)


	//   ....[0]....
.L_648:
        /*0240*/ 	.word	0xffffffff


	//   ....[1]....
        /*0244*/ 	.word	0xffffffff


	//   ....[2]....
        /*0248*/ 	.word	0xffffffff


	//   ....[3]....
        /*024c*/ 	.word	0xffffffff


	//   ....[4]....
        /*0250*/ 	.word	0xffffffff


	//   ....[5]....
        /*0254*/ 	.word	0xffffffff


	//   ....[6]....
        /*0258*/ 	.word	0xffffffff


	//   ....[7]....
        /*025c*/ 	.word	0xffffffff


	//   ....[8]....
        /*0260*/ 	.word	0xffffffff


	//   ....[9]....
        /*0264*/ 	.word	0xffffffff


	//   ....[10]....
        /*0268*/ 	.word	0xffffffff


	//   ....[11]....
        /*026c*/ 	.word	0xffffffff


	//   ....[12]....
        /*0270*/ 	.word	0xffffffff


	//   ....[13]....
        /*0274*/ 	.word	0xffffffff


	//   ....[14]....
        /*0278*/ 	.word	0xffffffff


	//   ....[15]....
        /*027c*/ 	.word	0xffffffff


	//   ....[16]....
        /*0280*/ 	.word	0xffffffff


	//   ....[17]....
        /*0284*/ 	.word	0xffffffff


	//   ....[18]....
        /*0288*/ 	.word	0xffffffff


	//   ....[19]....
        /*028c*/ 	.word	0xffffffff


	//   ....[20]....
        /*0290*/ 	.word	0xffffffff


	//   ....[21]....
        /*0294*/ 	.word	0xffffffff


	//   ....[22]....
        /*0298*/ 	.word	0xffffffff


	//   ....[23]....
        /*029c*/ 	.word	0xffffffff


	//   ....[24]....
        /*02a0*/ 	.word	0xffffffff


	//   ....[25]....
        /*02a4*/ 	.word	0xffffffff


	//   ....[26]....
        /*02a8*/ 	.word	0xffffffff


	//   ....[27]....
        /*02ac*/ 	.word	0xffffffff


	//   ....[28]....
        /*02b0*/ 	.word	0xffffffff


	//   ....[29]....
        /*02b4*/ 	.word	0xffffffff


	//   ....[30]....
        /*02b8*/ 	.word	0xffffffff


	//   ....[31]....
        /*02bc*/ 	.word	0xffffffff


	//   ....[32]....
        /*02c0*/ 	.word	0xffffffff


	//   ....[33]....
        /*02c4*/ 	.word	0xffffffff


	//   ....[34]....
        /*02c8*/ 	.word	0xffffffff


	//   ....[35]....
        /*02cc*/ 	.word	0xffffffff


	//   ....[36]....
        /*02d0*/ 	.word	0xffffffff


	//   ....[37]....
        /*02d4*/ 	.word	0xffffffff


	//   ....[38]....
        /*02d8*/ 	.word	0xffffffff


	//   ....[39]....
        /*02dc*/ 	.word	0xffffffff


	//   ....[40]....
        /*02e0*/ 	.word	0xffffffff


	//   ....[41]....
        /*02e4*/ 	.word	0xffffffff


	//   ....[42]....
        /*02e8*/ 	.word	0xffffffff


	//   ....[43]....
        /*02ec*/ 	.word	0xffffffff


	//   ....[44]....
        /*02f0*/ 	.word	0xffffffff


	//   ....[45]....
        /*02f4*/ 	.word	0xffffffff


	//   ....[46]....
        /*02f8*/ 	.word	0xffffffff


	//   ....[47]....
        /*02fc*/ 	.word	0xffffffff


	//   ....[48]....
        /*0300*/ 	.word	0xffffffff


	//   ....[49]....
        /*0304*/ 	.word	0xffffffff


	//   ....[50]....
        /*0308*/ 	.word	0x0500000f


	//   ....[51]....
        /*030c*/ 	.word	0x0500000f


	//   ....[52]....
        /*0310*/ 	.word	0x0500000f


	//   ....[53]....
        /*0314*/ 	.word	0x0500000f


	//   ....[54]....
        /*0318*/ 	.word	0x0500000f


	//   ....[55]....
        /*031c*/ 	.word	0x0500000f


	//   ....[56]....
        /*0320*/ 	.word	0x0500000f


	//   ....[57]....
        /*0324*/ 	.word	0x0500000f


	//   ....[58]....
        /*0328*/ 	.word	0x0500000f


	//   ....[59]....
        /*032c*/ 	.word	0x0500000f


	//   ....[60]....
        /*0330*/ 	.word	0x0500000f


	//   ....[61]....
        /*0334*/ 	.word	0x0500000f


	//   ....[62]....
        /*0338*/ 	.word	0x0500000f


	//   ....[63]....
        /*033c*/ 	.word	0x0500000f


	//   ....[64]....
        /*0340*/ 	.word	0x0500000f


	//   ....[65]....
        /*0344*/ 	.word	0x0500000f


	//   ....[66]....
        /*0348*/ 	.word	0x0500000f


	//   ....[67]....
        /*034c*/ 	.word	0x0500000f


	//----- nvinfo : EIATTR_COOP_GROUP_INSTR_OFFSETS
	.align		4
.L_649:
        /*0350*/ 	.byte	0x04, 0x28
        /*0352*/ 	.short	(.L_651 - .L_650)


	//   ....[0]....
.L_650:
        /*0354*/ 	.word	0x00000060


	//   ....[1]....
        /*0358*/ 	.word	0x00000130


	//   ....[2]....
        /*035c*/ 	.word	0x00000230


	//   ....[3]....
        /*0360*/ 	.word	0x000003a0


	//   ....[4]....
        /*0364*/ 	.word	0x00000500


	//   ....[5]....
        /*0368*/ 	.word	0x00000620


	//   ....[6]....
        /*036c*/ 	.word	0x00000780


	//   ....[7]....
        /*0370*/ 	.word	0x00000d90


	//   ....[8]....
        /*0374*/ 	.word	0x00004780


	//   ....[9]....
        /*0378*/ 	.word	0x00004860


	//   ....[10]....
        /*037c*/ 	.word	0x00004ad0


	//   ....[11]....
        /*0380*/ 	.word	0x00004c50


	//   ....[12]....
        /*0384*/ 	.word	0x00009000


	//   ....[13]....
        /*0388*/ 	.word	0x00009030


	//   ....[14]....
        /*038c*/ 	.word	0x00009410


	//   ....[15]....
        /*0390*/ 	.word	0x00009490


	//   ....[16]....
        /*0394*/ 	.word	0x0000a700


	//   ....[17]....
        /*0398*/ 	.word	0x0000a740


	//   ....[18]....
        /*039c*/ 	.word	0x0000a840


	//   ....[19]....
        /*03a0*/ 	.word	0x0000a850


	//   ....[20]....
        /*03a4*/ 	.word	0x0000bf70


	//   ....[21]....
        /*03a8*/ 	.word	0x0000bfe0


	//   ....[22]....
        /*03ac*/ 	.word	0x0000c010


	//   ....[23]....
        /*03b0*/ 	.word	0x0000c070


	//   ....[24]....
        /*03b4*/ 	.word	0x0000c540


	//   ....[25]....
        /*03b8*/ 	.word	0x0000c580


	//   ....[26]....
        /*03bc*/ 	.word	0x0000c680


	//   ....[27]....
        /*03c0*/ 	.word	0x0000c6a0


	//   ....[28]....
        /*03c4*/ 	.word	0x0000c790


	//   ....[29]....
        /*03c8*/ 	.word	0x0000c7b0


	//   ....[30]....
        /*03cc*/ 	.word	0x0000c8b0


	//   ....[31]....
        /*03d0*/ 	.word	0x0000c8f0


	//   ....[32]....
        /*03d4*/ 	.word	0x0000d340


	//   ....[33]....
        /*03d8*/ 	.word	0x0000ddb0


	//   ....[34]....
        /*03dc*/ 	.word	0x0000ddc0


	//   ....[35]....
        /*03e0*/ 	.word	0x0000de20


	//   ....[36]....
        /*03e4*/ 	.word	0x0000de60


	//   ....[37]....
        /*03e8*/ 	.word	0x0000df30


	//   ....[38]....
        /*03ec*/ 	.word	0x0000df90


	//   ....[39]....
        /*03f0*/ 	.word	0x0000e030


	//   ....[40]....
        /*03f4*/ 	.word	0x0000e040


	//   ....[41]....
        /*03f8*/ 	.word	0x0000e0d0


	//   ....[42]....
        /*03fc*/ 	.word	0x0000e0e0


	//   ....[43]....
        /*0400*/ 	.word	0x0000e170


	//   ....[44]....
        /*0404*/ 	.word	0x0000e180


	//   ....[45]....
        /*0408*/ 	.word	0x0000e210


	//   ....[46]....
        /*040c*/ 	.word	0x0000e220


	//   ....[47]....
        /*0410*/ 	.word	0x0000e230


	//   ....[48]....
        /*0414*/ 	.word	0x0000e270


	//   ....[49]....
        /*0418*/ 	.word	0x00010e50


	//   ....[50]....
        /*041c*/ 	.word	0x00011340


	//   ....[51]....
        /*0420*/ 	.word	0x000114b0


	//   ....[52]....
        /*0424*/ 	.word	0x00011500


	//   ....[53]....
        /*0428*/ 	.word	0x000115e0


	//   ....[54]....
        /*042c*/ 	.word	0x00011670


	//   ....[55]....
        /*0430*/ 	.word	0x00011770


	//   ....[56]....
        /*0434*/ 	.word	0x00011890


	//   ....[57]....
        /*0438*/ 	.word	0x00011910


	//   ....[58]....
        /*043c*/ 	.word	0x00011a40


	//   ....[59]....
        /*0440*/ 	.word	0x00011ac0


	//   ....[60]....
        /*0444*/ 	.word	0x00011bc0


	//   ....[61]....
        /*0448*/ 	.word	0x00011c20


	//   ....[62]....
        /*044c*/ 	.word	0x00011d20


	//   ....[63]....
        /*0450*/ 	.word	0x00011d80


	//   ....[64]....
        /*0454*/ 	.word	0x00011e70


	//   ....[65]....
        /*0458*/ 	.word	0x00011ed0


	//   ....[66]....
        /*045c*/ 	.word	0x00011fa0


	//   ....[67]....
        /*0460*/ 	.word	0x00012380


	//----- nvinfo : EIATTR_REG_RECONFIG
	.align		4
.L_651:
        /*0464*/ 	.byte	0x01, 0x54
	.zero		2


	//----- nvinfo : EIATTR_SYSCALL_OFFSETS
	.align		4
        /*0468*/ 	.byte	0x04, 0x46
        /*046a*/ 	.short	(.L_653 - .L_652)


	//   ....[0]....
.L_652:
        /*046c*/ 	.word	0x00001150


	//   ....[1]....
        /*0470*/ 	.word	0x0000cfa0


	//   ....[2]....
        /*0474*/ 	.word	0x0000d0e0


	//   ....[3]....
        /*0478*/ 	.word	0x0000d1d0


	//   ....[4]....
        /*047c*/ 	.word	0x0000d980


	//----- nvinfo : EIATTR_MBARRIER_INSTR_OFFSETS
	.align		4
.L_653:
        /*0480*/ 	.byte	0x04, 0x39
        /*0482*/ 	.short	(.L_655 - .L_654)


	//   ....[0]....
.L_654:
        /*0484*/ 	.word	0x00000250
        /*0488*/ 	.word	0x000000ff
        /*048c*/ 	.word	0x00036800
        /*0490*/ 	.short	0x0100
        /*0492*/ 	.byte	0x08
	.zero		1


	//   ....[1]....
        /*0494*/ 	.word	0x00000260
        /*0498*/ 	.word	0x000000ff
        /*049c*/ 	.word	0x00036820
        /*04a0*/ 	.short	0x0100
        /*04a2*/ 	.byte	0x08
	.zero		1


	//   ....[2]....
        /*04a4*/ 	.word	0x00000350
        /*04a8*/ 	.word	0x000000ff
        /*04ac*/ 	.word	0x00036830
        /*04b0*/ 	.short	0x0100
        /*04b2*/ 	.byte	0x08
	.zero		1


	//   ....[3]....
        /*04b4*/ 	.word	0x00000360
        /*04b8*/ 	.word	0x000000ff
        /*04bc*/ 	.word	0x00036840
        /*04c0*/ 	.short	0x0100
        /*04c2*/ 	.byte	0x08
	.zero		1


	//   ....[4]....
        /*04c4*/ 	.word	0x00000370
        /*04c8*/ 	.word	0x000000ff
        /*04cc*/ 	.word	0x00036838
        /*04d0*/ 	.short	0x0100
        /*04d2*/ 	.byte	0x08
	.zero		1


	//   ....[5]....
        /*04d4*/ 	.word	0x00000380
        /*04d8*/ 	.word	0x000000ff
        /*04dc*/ 	.word	0x00036848
        /*04e0*/ 	.short	0x0100
        /*04e2*/ 	.byte	0x08
	.zero		1


	//   ....[6]....
        /*04e4*/ 	.word	0x000004b0
        /*04e8*/ 	.word	0x000000ff
        /*04ec*/ 	.word	0x00036850
        /*04f0*/ 	.short	0x0100
        /*04f2*/ 	.byte	0x08
	.zero		1


	//   ....[7]....
        /*04f4*/ 	.word	0x000004c0
        /*04f8*/ 	.word	0x000000ff
        /*04fc*/ 	.word	0x00036860
        /*0500*/ 	.short	0x0100
        /*0502*/ 	.byte	0x08
	.zero		1


	//   ....[8]....
        /*0504*/ 	.word	0x000004d0
        /*0508*/ 	.word	0x000000ff
        /*050c*/ 	.word	0x00036858
        /*0510*/ 	.short	0x0100
        /*0512*/ 	.byte	0x08
	.zero		1


	//   ....[9]....
        /*0514*/ 	.word	0x000004e0
        /*0518*/ 	.word	0x000000ff
        /*051c*/ 	.word	0x00036868
        /*0520*/ 	.short	0x0100
        /*0522*/ 	.byte	0x08
	.zero		1


	//   ....[10]....
        /*0524*/ 	.word	0x000005d0
        /*0528*/ 	.word	0x000000ff
        /*052c*/ 	.word	0x00036870
        /*0530*/ 	.short	0x0100
        /*0532*/ 	.byte	0x06
	.zero		1


	//   ....[11]....
        /*0534*/ 	.word	0x000005e0
        /*0538*/ 	.word	0x000000ff
        /*053c*/ 	.word	0x00036880
        /*0540*/ 	.short	0x0100
        /*0542*/ 	.byte	0x06
	.zero		1


	//   ....[12]....
        /*0544*/ 	.word	0x000005f0
        /*0548*/ 	.word	0x000000ff
        /*054c*/ 	.word	0x00036878
        /*0550*/ 	.short	0x0100
        /*0552*/ 	.byte	0x06
	.zero		1


	//   ....[13]....
        /*0554*/ 	.word	0x00000600
        /*0558*/ 	.word	0x000000ff
        /*055c*/ 	.word	0x00036888
        /*0560*/ 	.short	0x0100
        /*0562*/ 	.byte	0x06
	.zero		1


	//   ....[14]....
        /*0564*/ 	.word	0x00000730
        /*0568*/ 	.word	0x000000ff
        /*056c*/ 	.word	0x00036890
        /*0570*/ 	.short	0x0100
        /*0572*/ 	.byte	0x08
	.zero		1


	//   ....[15]....
        /*0574*/ 	.word	0x00000740
        /*0578*/ 	.word	0x000000ff
        /*057c*/ 	.word	0x000368a0
        /*0580*/ 	.short	0x0100
        /*0582*/ 	.byte	0x08
	.zero		1


	//   ....[16]....
        /*0584*/ 	.word	0x00000750
        /*0588*/ 	.word	0x000000ff
        /*058c*/ 	.word	0x00036898
        /*0590*/ 	.short	0x0100
        /*0592*/ 	.byte	0x08
	.zero		1


	//   ....[17]....
        /*0594*/ 	.word	0x00000760
        /*0598*/ 	.word	0x000000ff
        /*059c*/ 	.word	0x000368a8
        /*05a0*/ 	.short	0x0100
        /*05a2*/ 	.byte	0x08
	.zero		1


	//   ....[18]....
        /*05a4*/ 	.word	0x00000890
        /*05a8*/ 	.word	0x000000ff
        /*05ac*/ 	.word	0x000368b0
        /*05b0*/ 	.short	0x0100
        /*05b2*/ 	.byte	0x08
	.zero		1


	//   ....[19]....
        /*05b4*/ 	.word	0x000008a0
        /*05b8*/ 	.word	0x000000ff
        /*05bc*/ 	.word	0x000368c0
        /*05c0*/ 	.short	0x0100
        /*05c2*/ 	.byte	0x08
	.zero		1


	//   ....[20]....
        /*05c4*/ 	.word	0x000008b0
        /*05c8*/ 	.word	0x000000ff
        /*05cc*/ 	.word	0x000368b8
        /*05d0*/ 	.short	0x0100
        /*05d2*/ 	.byte	0x08
	.zero		1


	//   ....[21]....
        /*05d4*/ 	.word	0x000008c0
        /*05d8*/ 	.word	0x000000ff
        /*05dc*/ 	.word	0x000368c8
        /*05e0*/ 	.short	0x0100
        /*05e2*/ 	.byte	0x08
	.zero		1


	//   ....[22]....
        /*05e4*/ 	.word	0x00001190
        /*05e8*/ 	.word	0x000000ff
        /*05ec*/ 	.word	0x00036800
        /*05f0*/ 	.short	0x010a
        /*05f2*/ 	.byte	0x25
	.zero		1


	//   ....[23]....
        /*05f4*/ 	.word	0x00001210
        /*05f8*/ 	.word	0x00000000
        /*05fc*/ 	.word	0x00036830
        /*0600*/ 	.short	0x010a
        /*0602*/ 	.byte	0x3f
	.zero		1


	//   ....[24]....
        /*0604*/ 	.word	0x00001290
        /*0608*/ 	.word	0x00000000
        /*060c*/ 	.word	0x00036830
        /*0610*/ 	.short	0x010a
        /*0612*/ 	.byte	0x3f
	.zero		1


	//   ....[25]....
        /*0614*/ 	.word	0x00004490
        /*0618*/ 	.word	0x00000000
        /*061c*/ 	.word	0x00000000
        /*0620*/ 	.short	0x0101
        /*0622*/ 	.byte	0x3f
	.zero		1


	//   ....[26]....
        /*0624*/ 	.word	0x00005e50
        /*0628*/ 	.word	0x000000ff
        /*062c*/ 	.word	0x00036830
        /*0630*/ 	.short	0x010a
        /*0632*/ 	.byte	0x07
	.zero		1


	//   ....[27]....
        /*0634*/ 	.word	0x00005e90
        /*0638*/ 	.word	0x000000ff
        /*063c*/ 	.word	0x00036830
        /*0640*/ 	.short	0x010a
        /*0642*/ 	.byte	0x07
	.zero		1


	//   ....[28]....
        /*0644*/ 	.word	0x000083e0
        /*0648*/ 	.word	0x000000ff
        /*064c*/ 	.word	0x00036850
        /*0650*/ 	.short	0x010a
        /*0652*/ 	.byte	0x0a
	.zero		1


	//   ....[29]....
        /*0654*/ 	.word	0x00008420
        /*0658*/ 	.word	0x000000ff
        /*065c*/ 	.word	0x00036850
        /*0660*/ 	.short	0x010a
        /*0662*/ 	.byte	0x0a
	.zero		1


	//   ....[30]....
        /*0664*/ 	.word	0x00009a10
        /*0668*/ 	.word	0x00000092
        /*066c*/ 	.word	0x00000000
        /*0670*/ 	.short	0x0101
        /*0672*/ 	.byte	0x3f
	.zero		1


	//   ....[31]....
        /*0674*/ 	.word	0x00009ac0
        /*0678*/ 	.word	0x00000092
        /*067c*/ 	.word	0x00000000
        /*0680*/ 	.short	0x0101
        /*0682*/ 	.byte	0x3f
	.zero		1


	//   ....[32]....
        /*0684*/ 	.word	0x0000a670
        /*0688*/ 	.word	0x000000ff
        /*068c*/ 	.word	0x00036850
        /*0690*/ 	.short	0x010a
        /*0692*/ 	.byte	0x0c
	.zero		1


	//   ....[33]....
        /*0694*/ 	.word	0x0000a6b0
        /*0698*/ 	.word	0x000000ff
        /*069c*/ 	.word	0x00036850
        /*06a0*/ 	.short	0x010a
        /*06a2*/ 	.byte	0x0c
	.zero		1


	//   ....[34]....
        /*06a4*/ 	.word	0x0000b5a0
        /*06a8*/ 	.word	0x00000096
        /*06ac*/ 	.word	0x00000000
        /*06b0*/ 	.short	0x0101
        /*06b2*/ 	.byte	0x3f
	.zero		1


	//   ....[35]....
        /*06b4*/ 	.word	0x0000c590
        /*06b8*/ 	.word	0x000000ff
        /*06bc*/ 	.word	0x00000000
        /*06c0*/ 	.short	0x0101
        /*06c2*/ 	.byte	0x04
	.zero		1


	//   ....[36]....
        /*06c4*/ 	.word	0x0000d570
        /*06c8*/ 	.word	0x00000000
        /*06cc*/ 	.word	0x00036840
        /*06d0*/ 	.short	0x010a
        /*06d2*/ 	.byte	0x3f
	.zero		1


	//   ....[37]....
        /*06d4*/ 	.word	0x0000e3c0
        /*06d8*/ 	.word	0x000000ff
        /*06dc*/ 	.word	0x00036800
        /*06e0*/ 	.short	0x0107
        /*06e2*/ 	.byte	0x24
	.zero		1


	//   ....[38]....
        /*06e4*/ 	.word	0x0000e430
        /*06e8*/ 	.word	0x000000ff
        /*06ec*/ 	.word	0x00036800
        /*06f0*/ 	.short	0x0101
        /*06f2*/ 	.byte	0x24
	.zero		1


	//   ....[39]....
        /*06f4*/ 	.word	0x0000e460
        /*06f8*/ 	.word	0x000000ff
        /*06fc*/ 	.word	0x00036820
        /*0700*/ 	.short	0x010a
        /*0702*/ 	.byte	0x24
	.zero		1


	//   ....[40]....
        /*0704*/ 	.word	0x0000e790
        /*0708*/ 	.word	0x00000003
        /*070c*/ 	.word	0x00036840
        /*0710*/ 	.short	0x010a
        /*0712*/ 	.byte	0x3f
	.zero		1


	//   ....[41]....
        /*0714*/ 	.word	0x0000ec20
        /*0718*/ 	.word	0x00000003
        /*071c*/ 	.word	0x00000060
        /*0720*/ 	.short	0x010a
        /*0722*/ 	.byte	0x3f
	.zero		1


	//   ....[42]....
        /*0724*/ 	.word	0x0000f370
        /*0728*/ 	.word	0x00000003
        /*072c*/ 	.word	0x00036840
        /*0730*/ 	.short	0x010a
        /*0732*/ 	.byte	0x3f
	.zero		1


	//   ....[43]....
        /*0734*/ 	.word	0x0000f800
        /*0738*/ 	.word	0x00000002
        /*073c*/ 	.word	0x00000060
        /*0740*/ 	.short	0x010a
        /*0742*/ 	.byte	0x3f
	.zero		1


	//   ....[44]....
        /*0744*/ 	.word	0x0000fe90
        /*0748*/ 	.word	0x00000002
        /*074c*/ 	.word	0x00036840
        /*0750*/ 	.short	0x010a
        /*0752*/ 	.byte	0x3f
	.zero		1


	//   ....[45]....
        /*0754*/ 	.word	0x00010320
        /*0758*/ 	.word	0x00000002
        /*075c*/ 	.word	0x00000060
        /*0760*/ 	.short	0x010a
        /*0762*/ 	.byte	0x3f
	.zero		1


	//   ....[46]....
        /*0764*/ 	.word	0x00010860
        /*0768*/ 	.word	0x00000000
        /*076c*/ 	.word	0x00036860
        /*0770*/ 	.short	0x010a
        /*0772*/ 	.byte	0x3f
	.zero		1


	//   ....[47]....
        /*0774*/ 	.word	0x00010dd0
        /*0778*/ 	.word	0x00000000
        /*077c*/ 	.word	0x00036820
        /*0780*/ 	.short	0x010a
        /*0782*/ 	.byte	0x3f
	.zero		1


	//   ....[48]....
        /*0784*/ 	.word	0x00010fa0
        /*0788*/ 	.word	0x00000006
        /*078c*/ 	.word	0x00000000
        /*0790*/ 	.short	0x010a
        /*0792*/ 	.byte	0x3f
	.zero		1


	//   ....[49]....
        /*0794*/ 	.word	0x00010ff0
        /*0798*/ 	.word	0x00000003
        /*079c*/ 	.word	0x00000000
        /*07a0*/ 	.short	0x010a
        /*07a2*/ 	.byte	0x3f
	.zero		1


	//   ....[50]....
        /*07a4*/ 	.word	0x00011050
        /*07a8*/ 	.word	0x00000012
        /*07ac*/ 	.word	0x00000000
        /*07b0*/ 	.short	0x010a
        /*07b2*/ 	.byte	0x3f
	.zero		1


	//   ....[51]....
        /*07b4*/ 	.word	0x00011080
        /*07b8*/ 	.word	0x00000003
        /*07bc*/ 	.word	0x00000000
        /*07c0*/ 	.short	0x010a
        /*07c2*/ 	.byte	0x3f
	.zero		1


	//   ....[52]....
        /*07c4*/ 	.word	0x000110f0
        /*07c8*/ 	.word	0x00000003
        /*07cc*/ 	.word	0x00036800
        /*07d0*/ 	.short	0x010a
        /*07d2*/ 	.byte	0x3f
	.zero		1


	//   ....[53]....
        /*07d4*/ 	.word	0x00011140
        /*07d8*/ 	.word	0x00000000
        /*07dc*/ 	.word	0x00036830
        /*07e0*/ 	.short	0x010a
        /*07e2*/ 	.byte	0x3f
	.zero		1


	//   ....[54]....
        /*07e4*/ 	.word	0x000111a0
        /*07e8*/ 	.word	0x00000008
        /*07ec*/ 	.word	0x00036830
        /*07f0*/ 	.short	0x010a
        /*07f2*/ 	.byte	0x3f
	.zero		1


	//   ....[55]....
        /*07f4*/ 	.word	0x00011200
        /*07f8*/ 	.word	0x00000005
        /*07fc*/ 	.word	0x00036850
        /*0800*/ 	.short	0x010a
        /*0802*/ 	.byte	0x3f
	.zero		1


	//   ....[56]....
        /*0804*/ 	.word	0x00011260
        /*0808*/ 	.word	0x00000009
        /*080c*/ 	.word	0x00036850
        /*0810*/ 	.short	0x010a
        /*0812*/ 	.byte	0x3f
	.zero		1


	//   ....[57]....
        /*0814*/ 	.word	0x00011400
        /*0818*/ 	.word	0x00000000
        /*081c*/ 	.word	0x00036840
        /*0820*/ 	.short	0x010a
        /*0822*/ 	.byte	0x3f
	.zero		1


	//   ....[58]....
        /*0824*/ 	.word	0x00012020
        /*0828*/ 	.word	0x00000009
        /*082c*/ 	.word	0x00036820
        /*0830*/ 	.short	0x010a
        /*0832*/ 	.byte	0x3f
	.zero		1


	//   ....[59]....
        /*0834*/ 	.word	0x00012070
        /*0838*/ 	.word	0x00000003
        /*083c*/ 	.word	0x00036840
        /*0840*/ 	.short	0x010a
        /*0842*/ 	.byte	0x3f
	.zero		1


	//   ....[60]....
        /*0844*/ 	.word	0x000120c0
        /*0848*/ 	.word	0x00000003
        /*084c*/ 	.word	0x00000060
        /*0850*/ 	.short	0x010a
        /*0852*/ 	.byte	0x3f
	.zero		1


	//   ....[61]....
        /*0854*/ 	.word	0x00012110
        /*0858*/ 	.word	0x00000003
        /*085c*/ 	.word	0x00036840
        /*0860*/ 	.short	0x010a
        /*0862*/ 	.byte	0x3f
	.zero		1


	//   ....[62]....
        /*0864*/ 	.word	0x00012160
        /*0868*/ 	.word	0x00000002
        /*086c*/ 	.word	0x00000060
        /*0870*/ 	.short	0x010a
        /*0872*/ 	.byte	0x3f
	.zero		1


	//   ....[63]....
        /*0874*/ 	.word	0x000121b0
        /*0878*/ 	.word	0x00000002
        /*087c*/ 	.word	0x00036840
        /*0880*/ 	.short	0x010a
        /*0882*/ 	.byte	0x3f
	.zero		1


	//   ....[64]....
        /*0884*/ 	.word	0x00012200
        /*0888*/ 	.word	0x00000002
        /*088c*/ 	.word	0x00000060
        /*0890*/ 	.short	0x010a
        /*0892*/ 	.byte	0x3f
	.zero		1


	//   ....[65]....
        /*0894*/ 	.word	0x00012250
        /*0898*/ 	.word	0x00000000
        /*089c*/ 	.word	0x00036860
        /*08a0*/ 	.short	0x010a
        /*08a2*/ 	.byte	0x3f
	.zero		1


	//   ....[66]....
        /*08a4*/ 	.word	0x000122a0
        /*08a8*/ 	.word	0x00000000
        /*08ac*/ 	.word	0x00036820
        /*08b0*/ 	.short	0x010a
        /*08b2*/ 	.byte	0x3f
	.zero		1


	//   ....[67]....
        /*08b4*/ 	.word	0x00012440
        /*08b8*/ 	.word	0x00000006
        /*08bc*/ 	.word	0x00000000
        /*08c0*/ 	.short	0x010a
        /*08c2*/ 	.byte	0x3f
	.zero		1


	//   ....[68]....
        /*08c4*/ 	.word	0x00012490
        /*08c8*/ 	.word	0x00000003
        /*08cc*/ 	.word	0x00000000
        /*08d0*/ 	.short	0x010a
        /*08d2*/ 	.byte	0x3f
	.zero		1


	//   ....[69]....
        /*08d4*/ 	.word	0x000124e0
        /*08d8*/ 	.word	0x00000012
        /*08dc*/ 	.word	0x00000000
        /*08e0*/ 	.short	0x010a
        /*08e2*/ 	.byte	0x3f
	.zero		1


	//----- nvinfo : EIATTR_NUM_MBARRIERS
	.align		4
.L_655:
        /*08e4*/ 	.byte	0x03, 0x38
        /*08e6*/ 	.short	0x0016


	//----- nvinfo : EIATTR_EXIT_INSTR_OFFSETS
	.align		4
        /*08e8*/ 	.byte	0x04, 0x1c
        /*08ea*/ 	.short	(.L_657 - .L_656)


	//   ....[0]....
.L_656:
        /*08ec*/ 	.word	0x000009e0


	//   ....[1]....
        /*08f0*/ 	.word	0x0000ca20


	//   ....[2]....
        /*08f4*/ 	.word	0x000110d0


	//----- nvinfo : EIATTR_MAX_THREADS
	.align		4
.L_657:
        /*08f8*/ 	.byte	0x04, 0x05
        /*08fa*/ 	.short	(.L_659 - .L_658)
.L_658:
        /*08fc*/ 	.word	0x00000180
        /*0900*/ 	.word	0x00000001
        /*0904*/ 	.word	0x00000001


	//----- nvinfo : EIATTR_CRS_STACK_SIZE
	.align		4
.L_659:
        /*0908*/ 	.byte	0x04, 0x1e
        /*090a*/ 	.short	(.L_661 - .L_660)
.L_660:
        /*090c*/ 	.word	0x00000000


	//----- nvinfo : EIATTR_CBANK_PARAM_SIZE
	.align		4
.L_661:
        /*0910*/ 	.byte	0x03, 0x19
        /*0912*/ 	.short	0x0a70


	//----- nvinfo : EIATTR_PARAM_CBANK
	.align		4
        /*0914*/ 	.byte	0x04, 0x0a
        /*0916*/ 	.short	(.L_663 - .L_662)
	.align		4
.L_662:
        /*0918*/ 	.word	index@(.nv.constant0._ZN7cutlass13device_kernelIN5flash11enable_sm90INS1_16FlashAttnFwdSm90INS1_25CollectiveMainloopFwdSm90ILi2EN4cute5tupleIJNS5_1CILi1EEES8_S8_EEENS6_IJNS7_ILi128EEENS7_ILi112EEENS7_ILi192EEEEEELi192ENS_10bfloat16_tEfNS_4arch4Sm90ELb0ELb0ELb1ELb0ELb0ELb0ELb0ELb1ELb1ELb1ELb0ELb0EEENS1_21CollectiveEpilogueFwdINS6_IJSA_SC_SB_EEES9_SE_SG_Li256ELb0ELb1ELb0ELb0EEENS1_29StaticPersistentTileSchedulerILb0EEEEEEEEEvNT_6ParamsE)
        /*091c*/ 	.short	0x0210
        /*091e*/ 	.short	0x0a70


	//----- nvinfo : EIATTR_SW_WAR
	.align		4
.L_663:
        /*0920*/ 	.byte	0x04, 0x36
        /*0922*/ 	.short	(.L_665 - .L_664)
.L_664:
        /*0924*/ 	.word	0x00000008
.L_665:


//--------------------- .nv.info._ZN7cutlass13device_kernelIN5flash11enable_sm90INS1_16FlashAttnFwdSm90INS1_25CollectiveMainloopFwdSm90ILi2EN4cute5tupleIJNS5_1CILi2EEENS7_ILi1EEES9_EEENS6_IJNS7_ILi128EEENS7_ILi112EEENS7_ILi192EEEEEELi192ENS_10bfloat16_tEfNS_4arch4Sm90ELb0ELb0ELb1ELb0ELb0ELb0ELb0ELb1ELb1ELb1ELb0ELb0EEENS1_21CollectiveEpilogueFwdINS6_IJSB_SD_SC_EEESA_SF_SH_Li256ELb0ELb1ELb0ELb0EEENS1_29StaticPersistentTileSchedulerILb0EEEEEEEEEvNT_6ParamsE --------------------------
	.section	.nv.info._ZN7cutlass13device_kernelIN5flash11enable_sm90INS1_16FlashAttnFwdSm90INS1_25CollectiveMainloopFwdSm90ILi2EN4cute5tupleIJNS5_1CILi2EEENS7_ILi1EEES9_EEENS6_IJNS7_ILi128EEENS7_ILi112EEENS7_ILi192EEEEEELi192ENS_10bfloat16_tEfNS_4arch4Sm90ELb0ELb0ELb1ELb0ELb0ELb0ELb0ELb1ELb1ELb1ELb0ELb0EEENS1_21CollectiveEpilogueFwdINS6_IJSB_SD_SC_EEESA_SF_SH_Li256ELb0ELb1ELb0ELb0EEENS1_29StaticPersistentTileSchedulerILb0EEEEEEEEEvNT_6ParamsE,"",@"SHT_CUDA_INFO"
	.sectionflags	@""
	.align	4


	//----- nvinfo : EIATTR_CUDA_API_VERSION
	.align		4
        /*0000*/ 	.byte	0x04, 0x37
        /*0002*/ 	.short	(.L_667 - .L_666)
.L_666:
        /*0004*/ 	.word	0x00000082


	//----- nvinfo : EIATTR_KPARAM_INFO
	.align		4
.L_667:
        /*0008*/ 	.byte	0x04, 0x17
        /*000a*/ 	.short	(.L_669 - .L_668)
.L_668:
        /*000c*/ 	.word	0x00000000
        /*0010*/ 	.short	0x0000
        /*0012*/ 	.short	0x0070
        /*0014*/ 	.byte	0x00, 0xf0, 0x01, 0x28


	//----- nvinfo : EIATTR_SPARSE_MMA_MASK
	.align		4
.L_669:
        /*0018*/ 	.byte	0x03, 0x50
        /*001a*/ 	.short	0x0000


	//----- nvinfo : EIATTR_MAXREG_COUNT
	.align		4
        /*001c*/ 	.byte	0x03, 0x1b
        /*001e*/ 	.short	0x00a8


	//----- nvinfo : EIATTR_NUM_BARRIERS
	.align		4
        /*0020*/ 	.byte	0x02, 0x4c
        /*0022*/ 	.byte	0x09
	.zero		1


	//----- nvinfo : EIATTR_EXTERNS
	.align		4
        /*0024*/ 	.byte	0x04, 0x0f
        /*0026*/ 	.short	(.L_671 - .L_670)


	//   ....[0]....
	.align		4
.L_670:
        /*0028*/ 	.word	index@(__assertfail)


	//----- nvinfo : EIATTR_ANNOTATIONS
	.align		4
.L_671:
        /*002c*/ 	.byte	0x04, 0x55
        /*002e*/ 	.short	(.L_673 - .L_672)


	//   ....[0]....
.L_672:
        /* <DEDUP_REMOVED lines=34> */


	//----- nvinfo : EIATTR_MERCURY_ISA_VERSION
	.align		4
.L_673:
        /*0238*/ 	.byte	0x03, 0x5f
        /*023a*/ 	.short	0x0101


	//----- nvinfo : EIATTR_INT_WARP_WIDE_INSTR_OFFSETS
	.align		4
        /*023c*/ 	.byte	0x04, 0x31
        /*023e*/ 	.short	(.L_675 - .L_674)


	//   ....[0]....
.L_674:
        /*0240*/ 	.word	0x00000120


	//   ....[1]....
        /*0244*/ 	.word	0x000001c0


	//   ....[2]....
        /*0248*/ 	.word	0x00000230


	//----- nvinfo : EIATTR_COOP_GROUP_MASK_REGIDS
	.align		4
.L_675:
        /*024c*/ 	.byte	0x04, 0x29
        /*024e*/ 	.short	(.L_677 - .L_676)


	//   ....[0]....
.L_676:
        /*0250*/ 	.word	0xffffffff


	//   ....[1]....
        /*0254*/ 	.word	0xffffffff


	//   ....[2]....
        /*0258*/ 	.word	0xffffffff


	//   ....[3]....
        /*025c*/ 	.word	0xffffffff


	//   ....[4]....
        /*0260*/ 	.word	0xffffffff


	//   ....[5]....
        /*0264*/ 	.word	0xffffffff


	//   ....[6]....
        /*0268*/ 	.word	0xffffffff


	//   ....[7]....
        /*026c*/ 	.word	0xffffffff


	//   ....[8]....
        /*0270*/ 	.word	0xffffffff


	//   ....[9]....
        /*0274*/ 	.word	0xffffffff


	//   ....[10]....
        /*0278*/ 	.word	0xffffffff


	//   ....[11]....
        /*027c*/ 	.word	0xffffffff


	//   ....[12]....
        /*0280*/ 	.word	0xffffffff


	//   ....[13]....
        /*0284*/ 	.word	0xffffffff


	//   ....[14]....
        /*0288*/ 	.word	0xffffffff


	//   ....[15]....
        /*028c*/ 	.word	0xffffffff


	//   ....[16]....
        /*0290*/ 	.word	0xffffffff


	//   ....[17]....
        /*0294*/ 	.word	0xffffffff


	//   ....[18]....
        /*0298*/ 	.word	0xffffffff


	//   ....[19]....
        /*029c*/ 	.word	0xffffffff


	//   ....[20]....
        /*02a0*/ 	.word	0xffffffff


	//   ....[21]....
        /*02a4*/ 	.word	0xffffffff


	//   ....[22]....
        /*02a8*/ 	.word	0xffffffff


	//   ....[23]....
        /*02ac*/ 	.word	0xffffffff


	//   ....[24]....
        /*02b0*/ 	.word	0xffffffff


	//   ....[25]....
        /*02b4*/ 	.word	0xffffffff


	//   ....[26]....
        /*02b8*/ 	.word	0xffffffff


	//   ....[27]....
        /*02bc*/ 	.word	0xffffffff


	//   ....[28]....
        /*02c0*/ 	.word	0xffffffff


	//   ....[29]....
        /*02c4*/ 	.word	0xffffffff


	//   ....[30]....
        /*02c8*/ 	.word	0xffffffff


	//   ....[31]....
        /*02cc*/ 	.word	0xffffffff


	//   ....[32]....
        /*02d0*/ 	.word	0xffffffff


	//   ....[33]....
        /*02d4*/ 	.word	0xffffffff


	//   ....[34]....
        /*02d8*/ 	.word	0xffffffff


	//   ....[35]....
        /*02dc*/ 	.word	0xffffffff


	//   ....[36]....
        /*02e0*/ 	.word	0xffffffff


	//   ....[37]....
        /*02e4*/ 	.word	0xffffffff


	//   ....[38]....
        /*02e8*/ 	.word	0xffffffff


	//   ....[39]....
        /*02ec*/ 	.word	0xffffffff


	//   ....[40]....
        /*02f0*/ 	.word	0xffffffff


	//   ....[41]....
        /*02f4*/ 	.word	0xffffffff


	//   ....[42]....
        /*02f8*/ 	.word	0xffffffff


	//   ....[43]....
        /*02fc*/ 	.word	0xffffffff


	//   ....[44]....
        /*0300*/ 	.word	0xffffffff


	//   ....[45]....
        /*0304*/ 	.word	0xffffffff


	//   ....[46]....
        /*0308*/ 	.word	0xffffffff


	//   ....[47]....
        /*030c*/ 	.word	0xffffffff


	//   ....[48]....
        /*0310*/ 	.word	0xffffffff


	//   ....[49]....
        /*0314*/ 	.word	0xffffffff


	//   ....[50]....
        /*0318*/ 	.word	0xffffffff


	//   ....[51]....
        /*031c*/ 	.word	0x0500000f


	//   ....[52]....
        /*0320*/ 	.word	0x0500000f


	//   ....[53]....
        /*0324*/ 	.word	0x0500000f


	//   ....[54]....
        /*0328*/ 	.word	0x0500000f


	//   ....[55]....
        /*032c*/ 	.word	0x0500000f


	//   ....[56]....
        /*0330*/ 	.word	0x0500000f


	//   ....[57]....
        /*0334*/ 	.word	0x0500000f


	//   ....[58]....
        /*0338*/ 	.word	0x0500000f


	//   ....[59]....
        /*033c*/ 	.word	0x0500000f


	//   ....[60]....
        /*0340*/ 	.word	0x0500000f


	//   ....[61]....
        /*0344*/ 	.word	0x0500000f


	//   ....[62]....
        /*0348*/ 	.word	0x0500000f


	//   ....[63]....
        /*034c*/ 	.word	0x0500000f


	//   ....[64]....
        /*0350*/ 	.word	0x0500000f


	//   ....[65]....
        /*0354*/ 	.word	0x0500000f


	//   ....[66]....
        /*0358*/ 	.word	0x0500000f


	//   ....[67]....
        /*035c*/ 	.word	0x0500000f


	//   ....[68]....
        /*0360*/ 	.word	0x0500000f


	//----- nvinfo : EIATTR_COOP_GROUP_INSTR_OFFSETS
	.align		4
.L_677:
        /*0364*/ 	.byte	0x04, 0x28
        /*0366*/ 	.short	(.L_679 - .L_678)


	//   ....[0]....
.L_678:
        /*0368*/ 	.word	0x00000060


	//   ....[1]....
        /*036c*/ 	.word	0x00000130


	//   ....[2]....
        /*0370*/ 	.word	0x000001d0


	//   ....[3]....
        /*0374*/ 	.word	0x000003b0


	//   ....[4]....
        /*0378*/ 	.word	0x000005e0


	//   ....[5]....
        /*037c*/ 	.word	0x00000810


	//   ....[6]....
        /*0380*/ 	.word	0x00000aa0


	//   ....[7]....
        /*0384*/ 	.word	0x00000dc0


	//   ....[8]....
        /*0388*/ 	.word	0x000012a0


	//   ....[9]....
        /*038c*/ 	.word	0x00004900


	//   ....[10]....
        /*0390*/ 	.word	0x00004970


	//   ....[11]....
        /*0394*/ 	.word	0x00004ed0


	//   ....[12]....
        /*0398*/ 	.word	0x00004f60


	//   ....[13]....
        /*039c*/ 	.word	0x00009070


	//   ....[14]....
        /*03a0*/ 	.word	0x00009080


	//   ....[15]....
        /*03a4*/ 	.word	0x000090c0


	//   ....[16]....
        /*03a8*/ 	.word	0x000090d0


	//   ....[17]....
        /*03ac*/ 	.word	0x0000a620


	//   ....[18]....
        /*03b0*/ 	.word	0x0000a650


	//   ....[19]....
        /*03b4*/ 	.word	0x0000a700


	//   ....[20]....
        /*03b8*/ 	.word	0x0000a710


	//   ....[21]....
        /*03bc*/ 	.word	0x0000bcb0


	//   ....[22]....
        /*03c0*/ 	.word	0x0000bd50


	//   ....[23]....
        /*03c4*/ 	.word	0x0000bd80


	//   ....[24]....
        /*03c8*/ 	.word	0x0000bde0


	//   ....[25]....
        /*03cc*/ 	.word	0x0000c4d0


	//   ....[26]....
        /*03d0*/ 	.word	0x0000c500


	//   ....[27]....
        /*03d4*/ 	.word	0x0000c610


	//   ....[28]....
        /*03d8*/ 	.word	0x0000c630


	//   ....[29]....
        /*03dc*/ 	.word	0x0000c720


	//   ....[30]....
        /*03e0*/ 	.word	0x0000c740


	//   ....[31]....
        /*03e4*/ 	.word	0x0000c840


	//   ....[32]....
        /*03e8*/ 	.word	0x0000c880


	//   ....[33]....
        /*03ec*/ 	.word	0x0000d3b0


	//   ....[34]....
        /*03f0*/ 	.word	0x0000dee0


	//   ....[35]....
        /*03f4*/ 	.word	0x0000df10


	//   ....[36]....
        /*03f8*/ 	.word	0x0000dff0


	//   ....[37]....
        /*03fc*/ 	.word	0x0000e000


	//   ....[38]....
        /*0400*/ 	.word	0x0000e0a0


	//   ....[39]....
        /*0404*/ 	.word	0x0000e0b0


	//   ....[40]....
        /*0408*/ 	.word	0x0000e150


	//   ....[41]....
        /*040c*/ 	.word	0x0000e160


	//   ....[42]....
        /*0410*/ 	.word	0x0000e200


	//   ....[43]....
        /*0414*/ 	.word	0x0000e210


	//   ....[44]....
        /*0418*/ 	.word	0x0000e2b0


	//   ....[45]....
        /*041c*/ 	.word	0x0000e2c0


	//   ....[46]....
        /*0420*/ 	.word	0x0000e360


	//   ....[47]....
        /*0424*/ 	.word	0x0000e370


	//   ....[48]....
        /*0428*/ 	.word	0x0000e380


	//   ....[49]....
        /*042c*/ 	.word	0x0000e3d0


	//   ....[50]....
        /*0430*/ 	.word	0x000113d0


	//   ....[51]....
        /*0434*/ 	.word	0x000118c0


	//   ....[52]....
        /*0438*/ 	.word	0x00011a30


	//   ....[53]....
        /*043c*/ 	.word	0x00011a90


	//   ....[54]....
        /*0440*/ 	.word	0x00011b50


	//   ....[55]....
        /*0444*/ 	.word	0x00011c60


	//   ....[56]....
        /*0448*/ 	.word	0x00011cc0


	//   ....[57]....
        /*044c*/ 	.word	0x00011dd0


	//   ....[58]....
        /*0450*/ 	.word	0x00011e30


	//   ....[59]....
        /*0454*/ 	.word	0x00011f40


	//   ....[60]....
        /*0458*/ 	.word	0x00011fa0


	//   ....[61]....
        /*045c*/ 	.word	0x000120b0


	//   ....[62]....
        /*0460*/ 	.word	0x00012110


	//   ....[63]....
        /*0464*/ 	.word	0x00012220


	//   ....[64]....
        /*0468*/ 	.word	0x00012280


	//   ....[65]....
        /*046c*/ 	.word	0x00012390


	//   ....[66]....
        /*0470*/ 	.word	0x000123f0


	//   ....[67]....
        /*0474*/ 	.word	0x000124d0


	//   ....[68]....
        /*0478*/ 	.word	0x000128c0


	//----- nvinfo : EIATTR_REG_RECONFIG
	.align		4
.L_679:
        /*047c*/ 	.byte	0x01, 0x54
	.zero		2


	//----- nvinfo : EIATTR_SYSCALL_OFFSETS
	.align		4
        /*0480*/ 	.byte	0x04, 0x46
        /*0482*/ 	.short	(.L_681 - .L_680)


	//   ....[0]....
.L_680:
        /*0484*/ 	.word	0x00001660


	//   ....[1]....
        /*0488*/ 	.word	0x0000cfe0


	//   ....[2]....
        /*048c*/ 	.word	0x0000d120


	//   ....[3]....
        /*0490*/ 	.word	0x0000d210


	//   ....[4]....
        /*0494*/ 	.word	0x0000da90


	//----- nvinfo : EIATTR_MBARRIER_INSTR_OFFSETS
	.align		4
.L_681:
        /*0498*/ 	.byte	0x04, 0x39
        /*049a*/ 	.short	(.L_683 - .L_682)


	//   ....[0]....
.L_682:
        /*049c*/ 	.word	0x00000250
        /*04a0*/ 	.word	0x000000ff
        /*04a4*/ 	.word	0x00036800
        /*04a8*/ 	.short	0x0100
        /*04aa*/ 	.byte	0x08
	.zero		1


	//   ....[1]....
        /*04ac*/ 	.word	0x00000260
        /*04b0*/ 	.word	0x000000ff
        /*04b4*/ 	.word	0x00036820
        /*04b8*/ 	.short	0x0100
        /*04ba*/ 	.byte	0x08
	.zero		1


	//   ....[2]....
        /*04bc*/ 	.word	0x00000350
        /*04c0*/ 	.word	0x000000ff
        /*04c4*/ 	.word	0x00036830
        /*04c8*/ 	.short	0x0100
        /*04ca*/ 	.byte	0x08
	.zero		1


	//   ....[3]....
        /*04cc*/ 	.word	0x00000360
        /*04d0*/ 	.word	0x000000ff
        /*04d4*/ 	.word	0x00036840
        /*04d8*/ 	.short	0x0100
        /*04da*/ 	.byte	0x08
	.zero		1


	//   ....[4]....
        /*04dc*/ 	.word	0x00000370
        /*04e0*/ 	.word	0x000000ff
        /*04e4*/ 	.word	0x00036838
        /*04e8*/ 	.short	0x0100
        /*04ea*/ 	.byte	0x08
	.zero		1


	//   ....[5]....
        /*04ec*/ 	.word	0x00000380
        /*04f0*/ 	.word	0x000000ff
        /*04f4*/ 	.word	0x00036848
        /*04f8*/ 	.short	0x0100
        /*04fa*/ 	.byte	0x08
	.zero		1


	//   ....[6]....
        /*04fc*/ 	.word	0x00000590
        /*0500*/ 	.word	0x000000ff
        /*0504*/ 	.word	0x00036850
        /*0508*/ 	.short	0x0100
        /*050a*/ 	.byte	0x08
	.zero		1


	//   ....[7]....
        /*050c*/ 	.word	0x000005a0
        /*0510*/ 	.word	0x000000ff
        /*0514*/ 	.word	0x00036860
        /*0518*/ 	.short	0x0100
        /*051a*/ 	.byte	0x08
	.zero		1


	//   ....[8]....
        /*051c*/ 	.word	0x000005b0
        /*0520*/ 	.word	0x000000ff
        /*0524*/ 	.word	0x00036858
        /*0528*/ 	.short	0x0100
        /*052a*/ 	.byte	0x08
	.zero		1


	//   ....[9]....
        /*052c*/ 	.word	0x000005c0
        /*0530*/ 	.word	0x000000ff
        /*0534*/ 	.word	0x00036868
        /*0538*/ 	.short	0x0100
        /*053a*/ 	.byte	0x08
	.zero		1


	//   ....[10]....
        /*053c*/ 	.word	0x000007c0
        /*0540*/ 	.word	0x000000ff
        /*0544*/ 	.word	0x00036870
        /*0548*/ 	.short	0x0100
        /*054a*/ 	.byte	0x08
	.zero		1


	//   ....[11]....
        /*054c*/ 	.word	0x000007d0
        /*0550*/ 	.word	0x000000ff
        /*0554*/ 	.word	0x00036880
        /*0558*/ 	.short	0x0100
        /*055a*/ 	.byte	0x08
	.zero		1


	//   ....[12]....
        /*055c*/ 	.word	0x000007e0
        /*0560*/ 	.word	0x000000ff
        /*0564*/ 	.word	0x00036878
        /*0568*/ 	.short	0x0100
        /*056a*/ 	.byte	0x08
	.zero		1


	//   ....[13]....
        /*056c*/ 	.word	0x000007f0
        /*0570*/ 	.word	0x000000ff
        /*0574*/ 	.word	0x00036888
        /*0578*/ 	.short	0x0100
        /*057a*/ 	.byte	0x08
	.zero		1


	//   ....[14]....
        /*057c*/ 	.word	0x00000a50
        /*0580*/ 	.word	0x000000ff
        /*0584*/ 	.word	0x00036890
        /*0588*/ 	.short	0x0100
        /*058a*/ 	.byte	0x08
	.zero		1


	//   ....[15]....
        /*058c*/ 	.word	0x00000a60
        /*0590*/ 	.word	0x000000ff
        /*0594*/ 	.word	0x000368a0
        /*0598*/ 	.short	0x0100
        /*059a*/ 	.byte	0x08
	.zero		1


	//   ....[16]....
        /*059c*/ 	.word	0x00000a70
        /*05a0*/ 	.word	0x000000ff
        /*05a4*/ 	.word	0x00036898
        /*05a8*/ 	.short	0x0100
        /*05aa*/ 	.byte	0x08
	.zero		1


	//   ....[17]....
        /*05ac*/ 	.word	0x00000a80
        /*05b0*/ 	.word	0x000000ff
        /*05b4*/ 	.word	0x000368a8
        /*05b8*/ 	.short	0x0100
        /*05ba*/ 	.byte	0x08
	.zero		1


	//   ....[18]....
        /*05bc*/ 	.word	0x00000d20
        /*05c0*/ 	.word	0x000000ff
        /*05c4*/ 	.word	0x000368b0
        /*05c8*/ 	.short	0x0100
        /*05ca*/ 	.byte	0x08
	.zero		1


	//   ....[19]....
        /*05cc*/ 	.word	0x00000d30
        /*05d0*/ 	.word	0x000000ff
        /*05d4*/ 	.word	0x000368c0
        /*05d8*/ 	.short	0x0100
        /*05da*/ 	.byte	0x08
	.zero		1


	//   ....[20]....
        /*05dc*/ 	.word	0x00000d40
        /*05e0*/ 	.word	0x000000ff
        /*05e4*/ 	.word	0x000368b8
        /*05e8*/ 	.short	0x0100
        /*05ea*/ 	.byte	0x08
	.zero		1


	//   ....[21]....
        /*05ec*/ 	.word	0x00000d50
        /*05f0*/ 	.word	0x000000ff
        /*05f4*/ 	.word	0x000368c8
        /*05f8*/ 	.short	0x0100
        /*05fa*/ 	.byte	0x08
	.zero		1


	//   ....[22]....
        /*05fc*/ 	.word	0x000016a0
        /*0600*/ 	.word	0x000000ff
        /*0604*/ 	.word	0x00036800
        /*0608*/ 	.short	0x010a
        /*060a*/ 	.byte	0x25
	.zero		1


	//   ....[23]....
        /*060c*/ 	.word	0x00001720
        /*0610*/ 	.word	0x00000000
        /*0614*/ 	.word	0x00036830
        /*0618*/ 	.short	0x010a
        /*061a*/ 	.byte	0x3f
	.zero		1


	//   ....[24]....
        /*061c*/ 	.word	0x00001760
        /*0620*/ 	.word	0x00000000
        /*0624*/ 	.word	0x00036830
        /*0628*/ 	.short	0x010a
        /*062a*/ 	.byte	0x3f
	.zero		1


	//   ....[25]....
        /*062c*/ 	.word	0x000054e0
        /*0630*/ 	.word	0x00000003
        /*0634*/ 	.word	0x00000000
        /*0638*/ 	.short	0x0101
        /*063a*/ 	.byte	0x3f
	.zero		1


	//   ....[26]....
        /*063c*/ 	.word	0x00005cf0
        /*0640*/ 	.word	0x000000ff
        /*0644*/ 	.word	0x00036830
        /*0648*/ 	.short	0x010a
        /*064a*/ 	.byte	0x07
	.zero		1


	//   ....[27]....
        /*064c*/ 	.word	0x00005d30
        /*0650*/ 	.word	0x000000ff
        /*0654*/ 	.word	0x00036830
        /*0658*/ 	.short	0x010a
        /*065a*/ 	.byte	0x07
	.zero		1


	//   ....[28]....
        /*065c*/ 	.word	0x00008280
        /*0660*/ 	.word	0x000000ff
        /*0664*/ 	.word	0x00036850
        /*0668*/ 	.short	0x010a
        /*066a*/ 	.byte	0x0a
	.zero		1


	//   ....[29]....
        /*066c*/ 	.word	0x000082c0
        /*0670*/ 	.word	0x000000ff
        /*0674*/ 	.word	0x00036850
        /*0678*/ 	.short	0x010a
        /*067a*/ 	.byte	0x0a
	.zero		1


	//   ....[30]....
        /*067c*/ 	.word	0x00009a70
        /*0680*/ 	.word	0x00000003
        /*0684*/ 	.word	0x00000000
        /*0688*/ 	.short	0x0101
        /*068a*/ 	.byte	0x3f
	.zero		1


	//   ....[31]....
        /*068c*/ 	.word	0x00009d60
        /*0690*/ 	.word	0x0000007a
        /*0694*/ 	.word	0x00000000
        /*0698*/ 	.short	0x0101
        /*069a*/ 	.byte	0x3f
	.zero		1


	//   ....[32]....
        /*069c*/ 	.word	0x0000a570
        /*06a0*/ 	.word	0x000000ff
        /*06a4*/ 	.word	0x00036850
        /*06a8*/ 	.short	0x010a
        /*06aa*/ 	.byte	0x09
	.zero		1


	//   ....[33]....
        /*06ac*/ 	.word	0x0000a5b0
        /*06b0*/ 	.word	0x000000ff
        /*06b4*/ 	.word	0x00036850
        /*06b8*/ 	.short	0x010a
        /*06ba*/ 	.byte	0x09
	.zero		1


	//   ....[34]....
        /*06bc*/ 	.word	0x0000ae60
        /*06c0*/ 	.word	0x0000001a
        /*06c4*/ 	.word	0x00000000
        /*06c8*/ 	.short	0x0101
        /*06ca*/ 	.byte	0x3f
	.zero		1


	//   ....[35]....
        /*06cc*/ 	.word	0x0000c4a0
        /*06d0*/ 	.word	0x000000ff
        /*06d4*/ 	.word	0x00000000
        /*06d8*/ 	.short	0x0101
        /*06da*/ 	.byte	0x05
	.zero		1


	//   ....[36]....
        /*06dc*/ 	.word	0x0000c510
        /*06e0*/ 	.word	0x000000ff
        /*06e4*/ 	.word	0x00000000
        /*06e8*/ 	.short	0x0101
        /*06ea*/ 	.byte	0x04
	.zero		1


	//   ....[37]....
        /*06ec*/ 	.word	0x0000d5c0
        /*06f0*/ 	.word	0x00000002
        /*06f4*/ 	.word	0x00036840
        /*06f8*/ 	.short	0x010a
        /*06fa*/ 	.byte	0x3f
	.zero		1


	//   ....[38]....
        /*06fc*/ 	.word	0x0000e4f0
        /*0700*/ 	.word	0x000000ff
        /*0704*/ 	.word	0x00036800
        /*0708*/ 	.short	0x0107
        /*070a*/ 	.byte	0x24
	.zero		1


	//   ....[39]....
        /*070c*/ 	.word	0x0000e560
        /*0710*/ 	.word	0x000000ff
        /*0714*/ 	.word	0x00036800
        /*0718*/ 	.short	0x0101
        /*071a*/ 	.byte	0x24
	.zero		1


	//   ....[40]....
        /*071c*/ 	.word	0x0000e580
        /*0720*/ 	.word	0x000000ff
        /*0724*/ 	.word	0x00036820
        /*0728*/ 	.short	0x010a
        /*072a*/ 	.byte	0x24
	.zero		1


	//   ....[41]....
        /*072c*/ 	.word	0x0000e890
        /*0730*/ 	.word	0x00000003
        /*0734*/ 	.word	0x00036840
        /*0738*/ 	.short	0x010a
        /*073a*/ 	.byte	0x3f
	.zero		1


	//   ....[42]....
        /*073c*/ 	.word	0x0000ede0
        /*0740*/ 	.word	0x00000002
        /*0744*/ 	.word	0x00036860
        /*0748*/ 	.short	0x010a
        /*074a*/ 	.byte	0x3f
	.zero		1


	//   ....[43]....
        /*074c*/ 	.word	0x0000f5a0
        /*0750*/ 	.word	0x00000003
        /*0754*/ 	.word	0x00036840
        /*0758*/ 	.short	0x010a
        /*075a*/ 	.byte	0x3f
	.zero		1


	//   ....[44]....
        /*075c*/ 	.word	0x0000faf0
        /*0760*/ 	.word	0x00000002
        /*0764*/ 	.word	0x00036860
        /*0768*/ 	.short	0x010a
        /*076a*/ 	.byte	0x3f
	.zero		1


	//   ....[45]....
        /*076c*/ 	.word	0x00010210
        /*0770*/ 	.word	0x00000003
        /*0774*/ 	.word	0x00036840
        /*0778*/ 	.short	0x010a
        /*077a*/ 	.byte	0x3f
	.zero		1


	//   ....[46]....
        /*077c*/ 	.word	0x00010750
        /*0780*/ 	.word	0x00000002
        /*0784*/ 	.word	0x00036860
        /*0788*/ 	.short	0x010a
        /*078a*/ 	.byte	0x3f
	.zero		1


	//   ....[47]....
        /*078c*/ 	.word	0x00010cf0
        /*0790*/ 	.word	0x00000000
        /*0794*/ 	.word	0x00036860
        /*0798*/ 	.short	0x010a
        /*079a*/ 	.byte	0x3f
	.zero		1


	//   ....[48]....
        /*079c*/ 	.word	0x00011350
        /*07a0*/ 	.word	0x00000000
        /*07a4*/ 	.word	0x00036820
        /*07a8*/ 	.short	0x010a
        /*07aa*/ 	.byte	0x3f
	.zero		1


	//   ....[49]....
        /*07ac*/ 	.word	0x00011540
        /*07b0*/ 	.word	0x00000006
        /*07b4*/ 	.word	0x00000000
        /*07b8*/ 	.short	0x010a
        /*07ba*/ 	.byte	0x3f
	.zero		1


	//   ....[50]....
        /*07bc*/ 	.word	0x00011570
        /*07c0*/ 	.word	0x00000007
        /*07c4*/ 	.word	0x00000000
        /*07c8*/ 	.short	0x010a
        /*07ca*/ 	.byte	0x3f
	.zero		1


	//   ....[51]....
        /*07cc*/ 	.word	0x000115d0
        /*07d0*/ 	.word	0x00000004
        /*07d4*/ 	.word	0x00000000
        /*07d8*/ 	.short	0x010a
        /*07da*/ 	.byte	0x3f
	.zero		1


	//   ....[52]....
        /*07dc*/ 	.word	0x00011600
        /*07e0*/ 	.word	0x00000003
        /*07e4*/ 	.word	0x00000000
        /*07e8*/ 	.short	0x010a
        /*07ea*/ 	.byte	0x3f
	.zero		1


	//   ....[53]....
        /*07ec*/ 	.word	0x00011670
        /*07f0*/ 	.word	0x00000003
        /*07f4*/ 	.word	0x00036800
        /*07f8*/ 	.short	0x010a
        /*07fa*/ 	.byte	0x3f
	.zero		1


	//   ....[54]....
        /*07fc*/ 	.word	0x000116c0
        /*0800*/ 	.word	0x00000000
        /*0804*/ 	.word	0x00036830
        /*0808*/ 	.short	0x010a
        /*080a*/ 	.byte	0x3f
	.zero		1


	//   ....[55]....
        /*080c*/ 	.word	0x00011720
        /*0810*/ 	.word	0x00000007
        /*0814*/ 	.word	0x00036830
        /*0818*/ 	.short	0x010a
        /*081a*/ 	.byte	0x3f
	.zero		1


	//   ....[56]....
        /*081c*/ 	.word	0x00011780
        /*0820*/ 	.word	0x00000005
        /*0824*/ 	.word	0x00036850
        /*0828*/ 	.short	0x010a
        /*082a*/ 	.byte	0x3f
	.zero		1


	//   ....[57]....
        /*082c*/ 	.word	0x000117e0
        /*0830*/ 	.word	0x00000005
        /*0834*/ 	.word	0x00036850
        /*0838*/ 	.short	0x010a
        /*083a*/ 	.byte	0x3f
	.zero		1


	//   ....[58]....
        /*083c*/ 	.word	0x00011980
        /*0840*/ 	.word	0x00000002
        /*0844*/ 	.word	0x00036840
        /*0848*/ 	.short	0x010a
        /*084a*/ 	.byte	0x3f
	.zero		1


	//   ....[59]....
        /*084c*/ 	.word	0x00012560
        /*0850*/ 	.word	0x00000002
        /*0854*/ 	.word	0x00036820
        /*0858*/ 	.short	0x010a
        /*085a*/ 	.byte	0x3f
	.zero		1


	//   ....[60]....
        /*085c*/ 	.word	0x000125b0
        /*0860*/ 	.word	0x00000003
        /*0864*/ 	.word	0x00036840
        /*0868*/ 	.short	0x010a
        /*086a*/ 	.byte	0x3f
	.zero		1


	//   ....[61]....
        /*086c*/ 	.word	0x00012600
        /*0870*/ 	.word	0x00000002
        /*0874*/ 	.word	0x00036860
        /*0878*/ 	.short	0x010a
        /*087a*/ 	.byte	0x3f
	.zero		1


	//   ....[62]....
        /*087c*/ 	.word	0x00012650
        /*0880*/ 	.word	0x00000003
        /*0884*/ 	.word	0x00036840
        /*0888*/ 	.short	0x010a
        /*088a*/ 	.byte	0x3f
	.zero		1


	//   ....[63]....
        /*088c*/ 	.word	0x000126a0
        /*0890*/ 	.word	0x00000002
        /*0894*/ 	.word	0x00036860
        /*0898*/ 	.short	0x010a
        /*089a*/ 	.byte	0x3f
	.zero		1


	//   ....[64]....
        /*089c*/ 	.word	0x000126f0
        /*08a0*/ 	.word	0x00000003
        /*08a4*/ 	.word	0x00036840
        /*08a8*/ 	.short	0x010a
        /*08aa*/ 	.byte	0x3f
	.zero		1


	//   ....[65]....
        /*08ac*/ 	.word	0x00012740
        /*08b0*/ 	.word	0x00000002
        /*08b4*/ 	.word	0x00036860
        /*08b8*/ 	.short	0x010a
        /*08ba*/ 	.byte	0x3f
	.zero		1


	//   ....[66]....
        /*08bc*/ 	.word	0x00012790
        /*08c0*/ 	.word	0x00000000
        /*08c4*/ 	.word	0x00036860
        /*08c8*/ 	.short	0x010a
        /*08ca*/ 	.byte	0x3f
	.zero		1


	//   ....[67]....
        /*08cc*/ 	.word	0x000127e0
        /*08d0*/ 	.word	0x00000000
        /*08d4*/ 	.word	0x00036820
        /*08d8*/ 	.short	0x010a
        /*08da*/ 	.byte	0x3f
	.zero		1


	//   ....[68]....
        /*08dc*/ 	.word	0x00012980
        /*08e0*/ 	.word	0x00000006
        /*08e4*/ 	.word	0x00000000
        /*08e8*/ 	.short	0x010a
        /*08ea*/ 	.byte	0x3f
	.zero		1


	//   ....[69]....
        /*08ec*/ 	.word	0x000129d0
        /*08f0*/ 	.word	0x00000007
        /*08f4*/ 	.word	0x00000000
        /*08f8*/ 	.short	0x010a
        /*08fa*/ 	.byte	0x3f
	.zero		1


	//   ....[70]....
        /*08fc*/ 	.word	0x00012a20
        /*0900*/ 	.word	0x00000004
        /*0904*/ 	.word	0x00000000
        /*0908*/ 	.short	0x010a
        /*090a*/ 	.byte	0x3f
	.zero		1


	//----- nvinfo : EIATTR_NUM_MBARRIERS
	.align		4
.L_683:
        /*090c*/ 	.byte	0x03, 0x38
        /*090e*/ 	.short	0x0016


	//----- nvinfo : EIATTR_EXIT_INSTR_OFFSETS
	.align		4
        /*0910*/ 	.byte	0x04, 0x1c
        /*0912*/ 	.short	(.L_685 - .L_684)


	//   ....[0]....
.L_684:
        /*0914*/ 	.word	0x00000ef0


	//   ....[1]....
        /*0918*/ 	.word	0x0000c9b0


	//   ....[2]....
        /*091c*/ 	.word	0x00011650


	//----- nvinfo : EIATTR_MAX_THREADS
	.align		4
.L_685:
        /*0920*/ 	.byte	0x04, 0x05
        /*0922*/ 	.short	(.L_687 - .L_686)
.L_686:
        /*0924*/ 	.word	0x00000180
        /*0928*/ 	.word	0x00000001
        /*092c*/ 	.word	0x00000001


	//----- nvinfo : EIATTR_CRS_STACK_SIZE
	.align		4
.L_687:
        /*0930*/ 	.byte	0x04, 0x1e
        /*0932*/ 	.short	(.L_689 - .L_688)
.L_688:
        /*0934*/ 	.word	0x00000000


	//----- nvinfo : EIATTR_CBANK_PARAM_SIZE
	.align		4
.L_689:
        /*0938*/ 	.byte	0x03, 0x19
        /*093a*/ 	.short	0x0a70


	//----- nvinfo : EIATTR_PARAM_CBANK
	.align		4
        /*093c*/ 	.byte	0x04, 0x0a
        /*093e*/ 	.short	(.L_691 - .L_690)
	.align		4
.L_690:
        /*0940*/ 	.word	index@(.nv.constant0._ZN7cutlass13device_kernelIN5flash11enable_sm90INS1_16FlashAttnFwdSm90INS1_25CollectiveMainloopFwdSm90ILi2EN4cute5tupleIJNS5_1CILi2EEENS7_ILi1EEES9_EEENS6_IJNS7_ILi128EEENS7_ILi112EEENS7_ILi192EEEEEELi192ENS_10bfloat16_tEfNS_4arch4Sm90ELb0ELb0ELb1ELb0ELb0ELb0ELb0ELb1ELb1ELb1ELb0ELb0EEENS1_21CollectiveEpilogueFwdINS6_IJSB_SD_SC_EEESA_SF_SH_Li256ELb0ELb1ELb0ELb0EEENS1_29StaticPersistentTileSchedulerILb0EEEEEEEEEvNT_6ParamsE)
        /*0944*/ 	.short	0x0210
        /*0946*/ 	.short	0x0a70


	//----- nvinfo : EIATTR_SW_WAR
	.align		4
.L_691:
        /*0948*/ 	.byte	0x04, 0x36
        /*094a*/ 	.short	(.L_693 - .L_692)
.L_692:
        /*094c*/ 	.word	0x00000008
.L_693:


//--------------------- .nv.info._ZN7cutlass13device_kernelIN5flash11enable_sm90INS1_16FlashAttnFwdSm90INS1_25CollectiveMainloopFwdSm90ILi2EN4cute5tupleIJNS5_1CILi1EEES8_S8_EEENS6_IJNS7_ILi128EEENS7_ILi112EEENS7_ILi192EEEEEELi192ENS_10bfloat16_tEfNS_4arch4Sm90ELb0ELb0ELb1ELb1ELb0ELb0ELb0ELb1ELb1ELb1ELb0ELb0EEENS1_21CollectiveEpilogueFwdINS6_IJSA_SC_SB_EEES9_SE_SG_Li256ELb1ELb1ELb0ELb0EEENS1_36VarlenDynamicPersistentTileSchedulerILi128ELi112ELi256ELi128ELb0ELb1ELb1ELb0ELb1ELb1EEEEEEEEEvNT_6ParamsE --------------------------
	.section	.nv.info._ZN7cutlass13device_kernelIN5flash11enable_sm90INS1_16FlashAttnFwdSm90INS1_25CollectiveMainloopFwdSm90ILi2EN4cute5tupleIJNS5_1CILi1EEES8_S8_EEENS6_IJNS7_ILi128EEENS7_ILi112EEENS7_ILi192EEEEEELi192ENS_10bfloat16_tEfNS_4arch4Sm90ELb0ELb0ELb1ELb1ELb0ELb0ELb0ELb1ELb1ELb1ELb0ELb0EEENS1_21CollectiveEpilogueFwdINS6_IJSA_SC_SB_EEES9_SE_SG_Li256ELb1ELb1ELb0ELb0EEENS1_36VarlenDynamicPersistentTileSchedulerILi128ELi112ELi256ELi128ELb0ELb1ELb1ELb0ELb1ELb1EEEEEEEEEvNT_6ParamsE,"",@"SHT_CUDA_INFO"
	.sectionflags	@""
	.align	4


	//----- nvinfo : EIATTR_CUDA_API_VERSION
	.align		4
        /*0000*/ 	.byte	0x04, 0x37
        /*0002*/ 	.short	(.L_695 - .L_694)
.L_694:
        /*0004*/ 	.word	0x00000082


	//----- nvinfo : EIATTR_KPARAM_INFO
	.align		4
.L_695:
        /*0008*/ 	.byte	0x04, 0x17
        /*000a*/ 	.short	(.L_697 - .L_696)
.L_696:
        /*000c*/ 	.word	0x00000000
        /*0010*/ 	.short	0x0000
        /*0012*/ 	.short	0x0070
        /*0014*/ 	.byte	0x00, 0xf0, 0x01, 0x2a


	//----- nvinfo : EIATTR_SPARSE_MMA_MASK
	.align		4
.L_697:
        /*0018*/ 	.byte	0x03, 0x50
        /*001a*/ 	.short	0x0000


	//----- nvinfo : EIATTR_MAXREG_COUNT
	.align		4
        /*001c*/ 	.byte	0x03, 0x1b
        /*001e*/ 	.short	0x00a8


	//----- nvinfo : EIATTR_NUM_BARRIERS
	.align		4
        /*0020*/ 	.byte	0x02, 0x4c
        /*0022*/ 	.byte	0x09
	.zero		1


	//----- nvinfo : EIATTR_EXTERNS
	.align		4
        /*0024*/ 	.byte	0x04, 0x0f
        /*0026*/ 	.short	(.L_699 - .L_698)


	//   ....[0]....
	.align		4
.L_698:
        /*0028*/ 	.word	index@(__assertfail)


	//----- nvinfo : EIATTR_ANNOTATIONS
	.align		4
.L_699:
        /*002c*/ 	.byte	0x04, 0x55
        /*002e*/ 	.short	(.L_701 - .L_700)


	//   ....[0]....
.L_700:
        /* <DEDUP_REMOVED lines=79> */


	//----- nvinfo : EIATTR_MERCURY_ISA_VERSION
	.align		4
.L_701:
        /*0508*/ 	.byte	0x03, 0x5f
        /*050a*/ 	.short	0x0101


	//----- nvinfo : EIATTR_UNUSED_LOAD_BYTE_OFFSET
	.align		4
        /*050c*/ 	.byte	0x04, 0x44
        /*050e*/ 	.short	(.L_703 - .L_702)


	//   ....[0]....
.L_702:
        /*0510*/ 	.word	0x000009f0
        /*0514*/ 	.word	0x0000fff0


	//   ....[1]....
        /*0518*/ 	.word	0x0000b680
        /*051c*/ 	.word	0x0000fff0


	//----- nvinfo : EIATTR_INT_WARP_WIDE_INSTR_OFFSETS
	.align		4
.L_703:
        /*0520*/ 	.byte	0x04, 0x31
        /*0522*/ 	.short	(.L_705 - .L_704)


	//   ....[0]....
.L_704:
        /*0524*/ 	.word	0x00000120


	//   ....[1]....
        /*0528*/ 	.word	0x00000160


	//   ....[2]....
        /*052c*/ 	.word	0x00000220


	//   ....[3]....
        /*0530*/ 	.word	0x0000eca0


	//   ....[4]....
        /*0534*/ 	.word	0x0000ed30


	//   ....[5]....
        /*0538*/ 	.word	0x00012ca0


	//   ....[6]....
        /*053c*/ 	.word	0x00012d00


	//----- nvinfo : EIATTR_COOP_GROUP_MASK_REGIDS
	.align		4
.L_705:
        /*0540*/ 	.byte	0x04, 0x29
        /*0542*/ 	.short	(.L_707 - .L_706)


	//   ....[0]....
.L_706:
        /*0544*/ 	.word	0xffffffff


	//   ....[1]....
        /*0548*/ 	.word	0xffffffff


	//   ....[2]....
        /*054c*/ 	.word	0xffffffff


	//   ....[3]....
        /*0550*/ 	.word	0xffffffff


	//   ....[4]....
        /*0554*/ 	.word	0xffffffff


	//   ....[5]....
        /*0558*/ 	.word	0xffffffff


	//   ....[6]....
        /*055c*/ 	.word	0xffffffff


	//   ....[7]....
        /*0560*/ 	.word	0xffffffff


	//   ....[8]....
        /*0564*/ 	.word	0xffffffff


	//   ....[9]....
        /*0568*/ 	.word	0xffffffff


	//   ....[10]....
        /*056c*/ 	.word	0xffffffff


	//   ....[11]....
        /*0570*/ 	.word	0xffffffff


	//   ....[12]....
        /*0574*/ 	.word	0xffffffff


	//   ....[13]....
        /*0578*/ 	.word	0xffffffff


	//   ....[14]....
        /*057c*/ 	.word	0xffffffff


	//   ....[15]....
        /*0580*/ 	.word	0xffffffff


	//   ....[16]....
        /*0584*/ 	.word	0xffffffff


	//   ....[17]....
        /*0588*/ 	.word	0xffffffff


	//   ....[18]....
        /*058c*/ 	.word	0xffffffff


	//   ....[19]....
        /*0590*/ 	.word	0xffffffff


	//   ....[20]....
        /*0594*/ 	.word	0xffffffff


	//   ....[21]....
        /*0598*/ 	.word	0xffffffff


	//   ....[22]....
        /*059c*/ 	.word	0xffffffff


	//   ....[23]....
        /*05a0*/ 	.word	0xffffffff


	//   ....[24]....
        /*05a4*/ 	.word	0xffffffff


	//   ....[25]....
        /*05a8*/ 	.word	0xffffffff


	//   ....[26]....
        /*05ac*/ 	.word	0xffffffff


	//   ....[27]....
        /*05b0*/ 	.word	0xffffffff


	//   ....[28]....
        /*05b4*/ 	.word	0xffffffff


	//   ....[29]....
        /*05b8*/ 	.word	0xffffffff


	//   ....[30]....
        /*05bc*/ 	.word	0xffffffff


	//   ....[31]....
        /*05c0*/ 	.word	0xffffffff


	//   ....[32]....
        /*05c4*/ 	.word	0xffffffff


	//   ....[33]....
        /*05c8*/ 	.word	0xffffffff


	//   ....[34]....
        /*05cc*/ 	.word	0xffffffff


	//   ....[35]....
        /*05d0*/ 	.word	0xffffffff


	//   ....[36]....
        /*05d4*/ 	.word	0xffffffff


	//   ....[37]....
        /*05d8*/ 	.word	0xffffffff


	//   ....[38]....
        /*05dc*/ 	.word	0xffffffff


	//   ....[39]....
        /*05e0*/ 	.word	0xffffffff


	//   ....[40]....
        /*05e4*/ 	.word	0xffffffff


	//   ....[41]....
        /*05e8*/ 	.word	0xffffffff


	//   ....[42]....
        /*05ec*/ 	.word	0xffffffff


	//   ....[43]....
        /*05f0*/ 	.word	0xffffffff


	//   ....[44]....
        /*05f4*/ 	.word	0xffffffff


	//   ....[45]....
        /*05f8*/ 	.word	0xffffffff


	//   ....[46]....
        /*05fc*/ 	.word	0xffffffff


	//   ....[47]....
        /*0600*/ 	.word	0xffffffff


	//   ....[48]....
        /*0604*/ 	.word	0xffffffff


	//   ....[49]....
        /*0608*/ 	.word	0xffffffff


	//   ....[50]....
        /*060c*/ 	.word	0xffffffff


	//   ....[51]....
        /*0610*/ 	.word	0xffffffff


	//   ....[52]....
        /*0614*/ 	.word	0xffffffff


	//   ....[53]....
        /*0618*/ 	.word	0xffffffff


	//   ....[54]....
        /*061c*/ 	.word	0xffffffff


	//   ....[55]....
        /*0620*/ 	.word	0xffffffff


	//   ....[56]....
        /*0624*/ 	.word	0xffffffff


	//   ....[57]....
        /*0628*/ 	.word	0xffffffff


	//   ....[58]....
        /*062c*/ 	.word	0xffffffff


	//   ....[59]....
        /*0630*/ 	.word	0xffffffff


	//   ....[60]....
        /*0634*/ 	.word	0xffffffff


	//   ....[61]....
        /*0638*/ 	.word	0xffffffff


	//   ....[62]....
        /*063c*/ 	.word	0xffffffff


	//   ....[63]....
        /*0640*/ 	.word	0xffffffff


	//   ....[64]....
        /*0644*/ 	.word	0xffffffff


	//   ....[65]....
        /*0648*/ 	.word	0xffffffff


	//   ....[66]....
        /*064c*/ 	.word	0xffffffff


	//   ....[67]....
        /*0650*/ 	.word	0xffffffff


	//   ....[68]....
        /*0654*/ 	.word	0xffffffff


	//   ....[69]....
        /*0658*/ 	.word	0xffffffff


	//   ....[70]....
        /*065c*/ 	.word	0xffffffff


	//   ....[71]....
        /*0660*/ 	.word	0xffffffff


	//   ....[72]....
        /*0664*/ 	.word	0xffffffff


	//   ....[73]....
        /*0668*/ 	.word	0xffffffff


	//   ....[74]....
        /*066c*/ 	.word	0xffffffff


	//   ....[75]....
        /*0670*/ 	.word	0xffffffff


	//   ....[76]....
        /*0674*/ 	.word	0xffffffff


	//   ....[77]....
        /*0678*/ 	.word	0xffffffff


	//   ....[78]....
        /*067c*/ 	.word	0xffffffff


	//   ....[79]....
        /*0680*/ 	.word	0xffffffff


	//   ....[80]....
        /*0684*/ 	.word	0xffffffff


	//   ....[81]....
        /*0688*/ 	.word	0xffffffff


	//   ....[82]....
        /*068c*/ 	.word	0xffffffff


	//   ....[83]....
        /*0690*/ 	.word	0xffffffff


	//   ....[84]....
        /*0694*/ 	.word	0xffffffff


	//   ....[85]....
        /*0698*/ 	.word	0xffffffff


	//   ....[86]....
        /*069c*/ 	.word	0xffffffff


	//   ....[87]....
        /*06a0*/ 	.word	0xffffffff


	//   ....[88]....
        /*06a4*/ 	.word	0xffffffff


	//   ....[89]....
        /*06a8*/ 	.word	0xffffffff


	//   ....[90]....
        /*06ac*/ 	.word	0xffffffff


	//   ....[91]....
        /*06b0*/ 	.word	0x0500000f


	//   ....[92]....
        /*06b4*/ 	.word	0x0500000f


	//   ....[93]....
        /*06b8*/ 	.word	0x0500000f


	//   ....[94]....
        /*06bc*/ 	.word	0x0500000f


	//   ....[95]....
        /*06c0*/ 	.word	0x0500000f


	//   ....[96]....
        /*06c4*/ 	.word	0x0500000f


	//   ....[97]....
        /*06c8*/ 	.word	0x0500000f


	//   ....[98]....
        /*06cc*/ 	.word	0x0500000f


	//   ....[99]....
        /*06d0*/ 	.word	0x0500000f


	//   ....[100]....
        /*06d4*/ 	.word	0x0500000f


	//   ....[101]....
        /*06d8*/ 	.word	0x0500000f


	//   ....[102]....
        /*06dc*/ 	.word	0x0500000f


	//   ....[103]....
        /*06e0*/ 	.word	0x0500000f


	//   ....[104]....
        /*06e4*/ 	.word	0x0500000f


	//   ....[105]....
        /*06e8*/ 	.word	0x0500000f


	//   ....[106]....
        /*06ec*/ 	.word	0x0500000f


	//   ....[107]....
        /*06f0*/ 	.word	0x0500000f


	//   ....[108]....
        /*06f4*/ 	.word	0x0500000f


	//   ....[109]....
        /*06f8*/ 	.word	0x0500000f


	//   ....[110]....
        /*06fc*/ 	.word	0x0500000f


	//   ....[111]....
        /*0700*/ 	.word	0x0500000f


	//   ....[112]....
        /*0704*/ 	.word	0x0500000f


	//   ....[113]....
        /*0708*/ 	.word	0x0500000f


	//   ....[114]....
        /*070c*/ 	.word	0x0500000f


	//   ....[115]....
        /*0710*/ 	.word	0x0500000f


	//   ....[116]....
        /*0714*/ 	.word	0x0500000f


	//   ....[117]....
        /*0718*/ 	.word	0x0500000f


	//   ....[118]....
        /*071c*/ 	.word	0x0500000f


	//   ....[119]....
        /*0720*/ 	.word	0x0500000f


	//   ....[120]....
        /*0724*/ 	.word	0x0500000f


	//   ....[121]....
        /*0728*/ 	.word	0x0500000f


	//   ....[122]....
        /*072c*/ 	.word	0x0500000f


	//   ....[123]....
        /*0730*/ 	.word	0x0500000f


	//   ....[124]....
        /*0734*/ 	.word	0x0500000f


	//   ....[125]....
        /*0738*/ 	.word	0x0500000f


	//----- nvinfo : EIATTR_COOP_GROUP_INSTR_OFFSETS
	.align		4
.L_707:
        /*073c*/ 	.byte	0x04, 0x28
        /*073e*/ 	.short	(.L_709 - .L_708)


	//   ....[0]....
.L_708:
        /*0740*/ 	.word	0x00000060


	//   ....[1]....
        /*0744*/ 	.word	0x00000130


	//   ....[2]....
        /*0748*/ 	.word	0x00000230


	//   ....[3]....
        /*074c*/ 	.word	0x000003a0


	//   ....[4]....
        /*0750*/ 	.word	0x00000500


	//   ....[5]....
        /*0754*/ 	.word	0x00000620


	//   ....[6]....
        /*0758*/ 	.word	0x00000780


	//   ....[7]....
        /*075c*/ 	.word	0x00001400


	//   ....[8]....
        /*0760*/ 	.word	0x00004bf0


	//   ....[9]....
        /*0764*/ 	.word	0x00004c90


	//   ....[10]....
        /*0768*/ 	.word	0x00005030


	//   ....[11]....
        /*076c*/ 	.word	0x000050f0


	//   ....[12]....
        /*0770*/ 	.word	0x00009400


	//   ....[13]....
        /*0774*/ 	.word	0x00009440


	//   ....[14]....
        /*0778*/ 	.word	0x00009860


	//   ....[15]....
        /*077c*/ 	.word	0x00009900


	//   ....[16]....
        /*0780*/ 	.word	0x0000ab00


	//   ....[17]....
        /*0784*/ 	.word	0x0000ab30


	//   ....[18]....
        /*0788*/ 	.word	0x0000ac00


	//   ....[19]....
        /*078c*/ 	.word	0x0000ac20


	//   ....[20]....
        /*0790*/ 	.word	0x0000c390


	//   ....[21]....
        /*0794*/ 	.word	0x0000c3d0


	//   ....[22]....
        /*0798*/ 	.word	0x0000c410


	//   ....[23]....
        /*079c*/ 	.word	0x0000c440


	//   ....[24]....
        /*07a0*/ 	.word	0x0000cb20


	//   ....[25]....
        /*07a4*/ 	.word	0x0000cb60


	//   ....[26]....
        /*07a8*/ 	.word	0x0000cc60


	//   ....[27]....
        /*07ac*/ 	.word	0x0000cc80


	//   ....[28]....
        /*07b0*/ 	.word	0x0000cd80


	//   ....[29]....
        /*07b4*/ 	.word	0x0000cda0


	//   ....[30]....
        /*07b8*/ 	.word	0x0000ceb0


	//   ....[31]....
        /*07bc*/ 	.word	0x0000ced0


	//   ....[32]....
        /*07c0*/ 	.word	0x0000d740


	//   ....[33]....
        /*07c4*/ 	.word	0x0000d760


	//   ....[34]....
        /*07c8*/ 	.word	0x0000d860


	//   ....[35]....
        /*07cc*/ 	.word	0x0000d880


	//   ....[36]....
        /*07d0*/ 	.word	0x0000d980


	//   ....[37]....
        /*07d4*/ 	.word	0x0000d9a0


	//   ....[38]....
        /*07d8*/ 	.word	0x0000dab0


	//   ....[39]....
        /*07dc*/ 	.word	0x0000dad0


	//   ....[40]....
        /*07e0*/ 	.word	0x0000dc40


	//   ....[41]....
        /*07e4*/ 	.word	0x0000de20


	//   ....[42]....
        /*07e8*/ 	.word	0x0000de50


	//   ....[43]....
        /*07ec*/ 	.word	0x0000de80


	//   ....[44]....
        /*07f0*/ 	.word	0x0000deb0


	//   ....[45]....
        /*07f4*/ 	.word	0x0000dee0


	//   ....[46]....
        /*07f8*/ 	.word	0x0000df10


	//   ....[47]....
        /*07fc*/ 	.word	0x0000e080


	//   ....[48]....
        /*0800*/ 	.word	0x0000e0b0


	//   ....[49]....
        /*0804*/ 	.word	0x0000e0e0


	//   ....[50]....
        /*0808*/ 	.word	0x0000e110


	//   ....[51]....
        /*080c*/ 	.word	0x0000e140


	//   ....[52]....
        /*0810*/ 	.word	0x0000e170


	//   ....[53]....
        /*0814*/ 	.word	0x0000e210


	//   ....[54]....
        /*0818*/ 	.word	0x0000e240


	//   ....[55]....
        /*081c*/ 	.word	0x0000e2d0


	//   ....[56]....
        /*0820*/ 	.word	0x0000f2b0


	//   ....[57]....
        /*0824*/ 	.word	0x0000ff10


	//   ....[58]....
        /*0828*/ 	.word	0x0000ff30


	//   ....[59]....
        /*082c*/ 	.word	0x0000ff60


	//   ....[60]....
        /*0830*/ 	.word	0x0000ffa0


	//   ....[61]....
        /*0834*/ 	.word	0x00010070


	//   ....[62]....
        /*0838*/ 	.word	0x000100d0


	//   ....[63]....
        /*083c*/ 	.word	0x00010170


	//   ....[64]....
        /*0840*/ 	.word	0x00010180


	//   ....[65]....
        /*0844*/ 	.word	0x00010220


	//   ....[66]....
        /*0848*/ 	.word	0x00010230


	//   ....[67]....
        /*084c*/ 	.word	0x000102d0


	//   ....[68]....
        /*0850*/ 	.word	0x000102e0


	//   ....[69]....
        /*0854*/ 	.word	0x00010360


	//   ....[70]....
        /*0858*/ 	.word	0x00010390


	//   ....[71]....
        /*085c*/ 	.word	0x000103a0


	//   ....[72]....
        /*0860*/ 	.word	0x000103c0


	//   ....[73]....
        /*0864*/ 	.word	0x000134c0


	//   ....[74]....
        /*0868*/ 	.word	0x00013520


	//   ....[75]....
        /*086c*/ 	.word	0x00013550


	//   ....[76]....
        /*0870*/ 	.word	0x00013580


	//   ....[77]....
        /*0874*/ 	.word	0x000135b0


	//   ....[78]....
        /*0878*/ 	.word	0x000135e0


	//   ....[79]....
        /*087c*/ 	.word	0x00013610


	//   ....[80]....
        /*0880*/ 	.word	0x00013620


	//   ....[81]....
        /*0884*/ 	.word	0x000137a0


	//   ....[82]....
        /*0888*/ 	.word	0x000137d0


	//   ....[83]....
        /*088c*/ 	.word	0x00013800


	//   ....[84]....
        /*0890*/ 	.word	0x00013830


	//   ....[85]....
        /*0894*/ 	.word	0x00013860


	//   ....[86]....
        /*0898*/ 	.word	0x00013890


	//   ....[87]....
        /*089c*/ 	.word	0x00013950


	//   ....[88]....
        /*08a0*/ 	.word	0x00013970


	//   ....[89]....
        /*08a4*/ 	.word	0x000139e0


	//   ....[90]....
        /*08a8*/ 	.word	0x00013e70


	//   ....[91]....
        /*08ac*/ 	.word	0x00014340


	//   ....[92]....
        /*08b0*/ 	.word	0x000144c0


	//   ....[93]....
        /*08b4*/ 	.word	0x00014510


	//   ....[94]....
        /*08b8*/ 	.word	0x00014590


	//   ....[95]....
        /*08bc*/ 	.word	0x000145e0


	//   ....[96]....
        /*08c0*/ 	.word	0x00014770


	//   ....[97]....
        /*08c4*/ 	.word	0x00014800


	//   ....[98]....
        /*08c8*/ 	.word	0x000148e0


	//   ....[99]....
        /*08cc*/ 	.word	0x00014a00


	//   ....[100]....
        /*08d0*/ 	.word	0x00014a60


	//   ....[101]....
        /*08d4*/ 	.word	0x00014b70


	//   ....[102]....
        /*08d8*/ 	.word	0x00014bd0


	//   ....[103]....
        /*08dc*/ 	.word	0x00014ce0


	//   ....[104]....
        /*08e0*/ 	.word	0x00014d40


	//   ....[105]....
        /*08e4*/ 	.word	0x00014e40


	//   ....[106]....
        /*08e8*/ 	.word	0x00014ea0


	//   ....[107]....
        /*08ec*/ 	.word	0x00014f80


	//   ....[108]....
        /*08f0*/ 	.word	0x000152f0


	//   ....[109]....
        /*08f4*/ 	.word	0x00015390


	//   ....[110]....
        /*08f8*/ 	.word	0x000154b0


	//   ....[111]....
        /*08fc*/ 	.word	0x00015530


	//   ....[112]....
        /*0900*/ 	.word	0x000155b0


	//   ....[113]....
        /*0904*/ 	.word	0x00015630


	//   ....[114]....
        /*0908*/ 	.word	0x000156b0


	//   ....[115]....
        /*090c*/ 	.word	0x00015740


	//   ....[116]....
        /*0910*/ 	.word	0x000157e0


	//   ....[117]....
        /*0914*/ 	.word	0x00015880


	//   ....[118]....
        /*0918*/ 	.word	0x00015900


	//   ....[119]....
        /*091c*/ 	.word	0x00015980


	//   ....[120]....
        /*0920*/ 	.word	0x00015a00


	//   ....[121]....
        /*0924*/ 	.word	0x00015a90


	//   ....[122]....
        /*0928*/ 	.word	0x00015b10


	//   ....[123]....
        /*092c*/ 	.word	0x00015bb0


	//   ....[124]....
        /*0930*/ 	.word	0x00015c40


	//   ....[125]....
        /*0934*/ 	.word	0x00015d70


	//----- nvinfo : EIATTR_REG_RECONFIG
	.align		4
.L_709:
        /*0938*/ 	.byte	0x01, 0x54
	.zero		2


	//----- nvinfo : EIATTR_SYSCALL_OFFSETS
	.align		4
        /*093c*/ 	.byte	0x04, 0x46
        /*093e*/ 	.short	(.L_711 - .L_710)


	//   ....[0]....
.L_710:
        /*0940*/ 	.word	0x000015e0


	//   ....[1]....
        /*0944*/ 	.word	0x0000eea0


	//   ....[2]....
        /*0948*/ 	.word	0x0000f000


	//   ....[3]....
        /*094c*/ 	.word	0x0000f100


	//   ....[4]....
        /*0950*/ 	.word	0x0000fae0


	//----- nvinfo : EIATTR_MBARRIER_INSTR_OFFSETS
	.align		4
.L_711:
        /*0954*/ 	.byte	0x04, 0x39
        /*0956*/ 	.short	(.L_713 - .L_712)


	//   ....[0]....
.L_712:
        /*0958*/ 	.word	0x00000250
        /*095c*/ 	.word	0x000000ff
        /*0960*/ 	.word	0x00036800
        /*0964*/ 	.short	0x0100
        /*0966*/ 	.byte	0x08
	.zero		1


	//   ....[1]....
        /*0968*/ 	.word	0x00000260
        /*096c*/ 	.word	0x000000ff
        /*0970*/ 	.word	0x00036820
        /*0974*/ 	.short	0x0100
        /*0976*/ 	.byte	0x08
	.zero		1


	//   ....[2]....
        /*0978*/ 	.word	0x00000350
        /*097c*/ 	.word	0x000000ff
        /*0980*/ 	.word	0x00036830
        /*0984*/ 	.short	0x0100
        /*0986*/ 	.byte	0x08
	.zero		1


	//   ....[3]....
        /*0988*/ 	.word	0x00000360
        /*098c*/ 	.word	0x000000ff
        /*0990*/ 	.word	0x00036840
        /*0994*/ 	.short	0x0100
        /*0996*/ 	.byte	0x08
	.zero		1


	//   ....[4]....
        /*0998*/ 	.word	0x00000370
        /*099c*/ 	.word	0x000000ff
        /*09a0*/ 	.word	0x00036838
        /*09a4*/ 	.short	0x0100
        /*09a6*/ 	.byte	0x08
	.zero		1


	//   ....[5]....
        /*09a8*/ 	.word	0x00000380
        /*09ac*/ 	.word	0x000000ff
        /*09b0*/ 	.word	0x00036848
        /*09b4*/ 	.short	0x0100
        /*09b6*/ 	.byte	0x08
	.zero		1


	//   ....[6]....
        /*09b8*/ 	.word	0x000004b0
        /*09bc*/ 	.word	0x000000ff
        /*09c0*/ 	.word	0x00036850
        /*09c4*/ 	.short	0x0100
        /*09c6*/ 	.byte	0x08
	.zero		1


	//   ....[7]....
        /*09c8*/ 	.word	0x000004c0
        /*09cc*/ 	.word	0x000000ff
        /*09d0*/ 	.word	0x00036860
        /*09d4*/ 	.short	0x0100
        /*09d6*/ 	.byte	0x08
	.zero		1


	//   ....[8]....
        /*09d8*/ 	.word	0x000004d0
        /*09dc*/ 	.word	0x000000ff
        /*09e0*/ 	.word	0x00036858
        /*09e4*/ 	.short	0x0100
        /*09e6*/ 	.byte	0x08
	.zero		1


	//   ....[9]....
        /*09e8*/ 	.word	0x000004e0
        /*09ec*/ 	.word	0x000000ff
        /*09f0*/ 	.word	0x00036868
        /*09f4*/ 	.short	0x0100
        /*09f6*/ 	.byte	0x08
	.zero		1


	//   ....[10]....
        /*09f8*/ 	.word	0x000005d0
        /*09fc*/ 	.word	0x000000ff
        /*0a00*/ 	.word	0x00036870
        /*0a04*/ 	.short	0x0100
        /*0a06*/ 	.byte	0x06
	.zero		1


	//   ....[11]....
        /*0a08*/ 	.word	0x000005e0
        /*0a0c*/ 	.word	0x000000ff
        /*0a10*/ 	.word	0x00036880
        /*0a14*/ 	.short	0x0100
        /*0a16*/ 	.byte	0x06
	.zero		1


	//   ....[12]....
        /*0a18*/ 	.word	0x000005f0
        /*0a1c*/ 	.word	0x000000ff
        /*0a20*/ 	.word	0x00036878
        /*0a24*/ 	.short	0x0100
        /*0a26*/ 	.byte	0x06
	.zero		1


	//   ....[13]....
        /*0a28*/ 	.word	0x00000600
        /*0a2c*/ 	.word	0x000000ff
        /*0a30*/ 	.word	0x00036888
        /*0a34*/ 	.short	0x0100
        /*0a36*/ 	.byte	0x06
	.zero		1


	//   ....[14]....
        /*0a38*/ 	.word	0x00000730
        /*0a3c*/ 	.word	0x000000ff
        /*0a40*/ 	.word	0x00036890
        /*0a44*/ 	.short	0x0100
        /*0a46*/ 	.byte	0x08
	.zero		1


	//   ....[15]....
        /*0a48*/ 	.word	0x00000740
        /*0a4c*/ 	.word	0x000000ff
        /*0a50*/ 	.word	0x000368a0
        /*0a54*/ 	.short	0x0100
        /*0a56*/ 	.byte	0x08
	.zero		1


	//   ....[16]....
        /*0a58*/ 	.word	0x00000750
        /*0a5c*/ 	.word	0x000000ff
        /*0a60*/ 	.word	0x00036898
        /*0a64*/ 	.short	0x0100
        /*0a66*/ 	.byte	0x08
	.zero		1


	//   ....[17]....
        /*0a68*/ 	.word	0x00000760
        /*0a6c*/ 	.word	0x000000ff
        /*0a70*/ 	.word	0x000368a8
        /*0a74*/ 	.short	0x0100
        /*0a76*/ 	.byte	0x08
	.zero		1


	//   ....[18]....
        /*0a78*/ 	.word	0x00000890
        /*0a7c*/ 	.word	0x000000ff
        /*0a80*/ 	.word	0x000368b0
        /*0a84*/ 	.short	0x0100
        /*0a86*/ 	.byte	0x08
	.zero		1


	//   ....[19]....
        /*0a88*/ 	.word	0x000008a0
        /*0a8c*/ 	.word	0x000000ff
        /*0a90*/ 	.word	0x000368c0
        /*0a94*/ 	.short	0x0100
        /*0a96*/ 	.byte	0x08
	.zero		1


	//   ....[20]....
        /*0a98*/ 	.word	0x000008b0
        /*0a9c*/ 	.word	0x000000ff
        /*0aa0*/ 	.word	0x000368b8
        /*0aa4*/ 	.short	0x0100
        /*0aa6*/ 	.byte	0x08
	.zero		1


	//   ....[21]....
        /*0aa8*/ 	.word	0x000008c0
        /*0aac*/ 	.word	0x000000ff
        /*0ab0*/ 	.word	0x000368c8
        /*0ab4*/ 	.short	0x0100
        /*0ab6*/ 	.byte	0x08
	.zero		1


	//   ....[22]....
        /*0ab8*/ 	.word	0x00001690
        /*0abc*/ 	.word	0x00000002
        /*0ac0*/ 	.word	0x00036800
        /*0ac4*/ 	.short	0x010a
        /*0ac6*/ 	.byte	0x3f
	.zero		1


	//   ....[23]....
        /*0ac8*/ 	.word	0x00001700
        /*0acc*/ 	.word	0x00000000
        /*0ad0*/ 	.word	0x00036830
        /*0ad4*/ 	.short	0x010a
        /*0ad6*/ 	.byte	0x3f
	.zero		1


	//   ....[24]....
        /*0ad8*/ 	.word	0x00001770
        /*0adc*/ 	.word	0x00000000
        /*0ae0*/ 	.word	0x00036830
        /*0ae4*/ 	.short	0x010a
        /*0ae6*/ 	.byte	0x3f
	.zero		1


	//   ....[25]....
        /*0ae8*/ 	.word	0x00004960
        /*0aec*/ 	.word	0x00000000
        /*0af0*/ 	.word	0x00000000
        /*0af4*/ 	.short	0x0101
        /*0af6*/ 	.byte	0x3f
	.zero		1


	//   ....[26]....
        /*0af8*/ 	.word	0x00006300
        /*0afc*/ 	.word	0x0000000c
        /*0b00*/ 	.word	0x00036830
        /*0b04*/ 	.short	0x010a
        /*0b06*/ 	.byte	0x3f
	.zero		1


	//   ....[27]....
        /*0b08*/ 	.word	0x00006350
        /*0b0c*/ 	.word	0x0000000c
        /*0b10*/ 	.word	0x00036830
        /*0b14*/ 	.short	0x010a
        /*0b16*/ 	.byte	0x3f
	.zero		1


	//   ....[28]....
        /*0b18*/ 	.word	0x00008890
        /*0b1c*/ 	.word	0x0000000e
        /*0b20*/ 	.word	0x00036850
        /*0b24*/ 	.short	0x010a
        /*0b26*/ 	.byte	0x3f
	.zero		1


	//   ....[29]....
        /*0b28*/ 	.word	0x000088d0
        /*0b2c*/ 	.word	0x0000000e
        /*0b30*/ 	.word	0x00036850
        /*0b34*/ 	.short	0x010a
        /*0b36*/ 	.byte	0x3f
	.zero		1


	//   ....[30]....
        /*0b38*/ 	.word	0x00009e20
        /*0b3c*/ 	.word	0x0000000c
        /*0b40*/ 	.word	0x00000000
        /*0b44*/ 	.short	0x0101
        /*0b46*/ 	.byte	0x3f
	.zero		1


	//   ....[31]....
        /*0b48*/ 	.word	0x00009e70
        /*0b4c*/ 	.word	0x0000000c
        /*0b50*/ 	.word	0x00000000
        /*0b54*/ 	.short	0x0101
        /*0b56*/ 	.byte	0x3f
	.zero		1


	//   ....[32]....
        /*0b58*/ 	.word	0x0000aa60
        /*0b5c*/ 	.word	0x0000000d
        /*0b60*/ 	.word	0x00036850
        /*0b64*/ 	.short	0x010a
        /*0b66*/ 	.byte	0x3f
	.zero		1


	//   ....[33]....
        /*0b68*/ 	.word	0x0000aaa0
        /*0b6c*/ 	.word	0x0000000d
        /*0b70*/ 	.word	0x00036850
        /*0b74*/ 	.short	0x010a
        /*0b76*/ 	.byte	0x3f
	.zero		1


	//   ....[34]....
        /*0b78*/ 	.word	0x0000b020
        /*0b7c*/ 	.word	0x0000000b
        /*0b80*/ 	.word	0x00000000
        /*0b84*/ 	.short	0x0101
        /*0b86*/ 	.byte	0x3f
	.zero		1


	//   ....[35]....
        /*0b88*/ 	.word	0x0000cb50
        /*0b8c*/ 	.word	0x00000026
        /*0b90*/ 	.word	0x00000000
        /*0b94*/ 	.short	0x0101
        /*0b96*/ 	.byte	0x3f
	.zero		1


	//   ....[36]....
        /*0b98*/ 	.word	0x0000f530
        /*0b9c*/ 	.word	0x00000000
        /*0ba0*/ 	.word	0x00036840
        /*0ba4*/ 	.short	0x010a
        /*0ba6*/ 	.byte	0x3f
	.zero		1


	//   ....[37]....
        /*0ba8*/ 	.word	0x00010550
        /*0bac*/ 	.word	0x0000000a
        /*0bb0*/ 	.word	0x00036800
        /*0bb4*/ 	.short	0x0107
        /*0bb6*/ 	.byte	0x3f
	.zero		1


	//   ....[38]....
        /*0bb8*/ 	.word	0x00010660
        /*0bbc*/ 	.word	0x00000002
        /*0bc0*/ 	.word	0x00036800
        /*0bc4*/ 	.short	0x0101
        /*0bc6*/ 	.byte	0x3f
	.zero		1


	//   ....[39]....
        /*0bc8*/ 	.word	0x00010680
        /*0bcc*/ 	.word	0x00000002
        /*0bd0*/ 	.word	0x00036820
        /*0bd4*/ 	.short	0x010a
        /*0bd6*/ 	.byte	0x3f
	.zero		1


	//   ....[40]....
        /*0bd8*/ 	.word	0x00010a00
        /*0bdc*/ 	.word	0x00000003
        /*0be0*/ 	.word	0x00036840
        /*0be4*/ 	.short	0x010a
        /*0be6*/ 	.byte	0x3f
	.zero		1


	//   ....[41]....
        /*0be8*/ 	.word	0x00010ec0
        /*0bec*/ 	.word	0x00000003
        /*0bf0*/ 	.word	0x00000060
        /*0bf4*/ 	.short	0x010a
        /*0bf6*/ 	.byte	0x3f
	.zero		1


	//   ....[42]....
        /*0bf8*/ 	.word	0x000116c0
        /*0bfc*/ 	.word	0x00000003
        /*0c00*/ 	.word	0x00036840
        /*0c04*/ 	.short	0x010a
        /*0c06*/ 	.byte	0x3f
	.zero		1


	//   ....[43]....
        /*0c08*/ 	.word	0x00011b80
        /*0c0c*/ 	.word	0x00000002
        /*0c10*/ 	.word	0x00000060
        /*0c14*/ 	.short	0x010a
        /*0c16*/ 	.byte	0x3f
	.zero		1


	//   ....[44]....
        /*0c18*/ 	.word	0x000122a0
        /*0c1c*/ 	.word	0x00000002
        /*0c20*/ 	.word	0x00036840
        /*0c24*/ 	.short	0x010a
        /*0c26*/ 	.byte	0x3f
	.zero		1


	//   ....[45]....
        /*0c28*/ 	.word	0x00012760
        /*0c2c*/ 	.word	0x00000002
        /*0c30*/ 	.word	0x00000060
        /*0c34*/ 	.short	0x010a
        /*0c36*/ 	.byte	0x3f
	.zero		1


	//   ....[46]....
        /*0c38*/ 	.word	0x00012e10
        /*0c3c*/ 	.word	0x00000002
        /*0c40*/ 	.word	0x00036860
        /*0c44*/ 	.short	0x010a
        /*0c46*/ 	.byte	0x3f
	.zero		1


	//   ....[47]....
        /*0c48*/ 	.word	0x00013df0
        /*0c4c*/ 	.word	0x00000000
        /*0c50*/ 	.word	0x00036820
        /*0c54*/ 	.short	0x010a
        /*0c56*/ 	.byte	0x3f
	.zero		1


	//   ....[48]....
        /*0c58*/ 	.word	0x00013fb0
        /*0c5c*/ 	.word	0x00000006
        /*0c60*/ 	.word	0x00000000
        /*0c64*/ 	.short	0x010a
        /*0c66*/ 	.byte	0x3f
	.zero		1


	//   ....[49]....
        /*0c68*/ 	.word	0x00014020
        /*0c6c*/ 	.word	0x00000007
        /*0c70*/ 	.word	0x00000000
        /*0c74*/ 	.short	0x010a
        /*0c76*/ 	.byte	0x3f
	.zero		1


	//   ....[50]....
        /*0c78*/ 	.word	0x00014090
        /*0c7c*/ 	.word	0x00000004
        /*0c80*/ 	.word	0x00000000
        /*0c84*/ 	.short	0x010a
        /*0c86*/ 	.byte	0x3f
	.zero		1


	//   ....[51]....
        /*0c88*/ 	.word	0x000140c0
        /*0c8c*/ 	.word	0x00000003
        /*0c90*/ 	.word	0x00000000
        /*0c94*/ 	.short	0x010a
        /*0c96*/ 	.byte	0x3f
	.zero		1


	//   ....[52]....
        /*0c98*/ 	.word	0x00014120
        /*0c9c*/ 	.word	0x00000002
        /*0ca0*/ 	.word	0x00036800
        /*0ca4*/ 	.short	0x010a
        /*0ca6*/ 	.byte	0x3f
	.zero		1


	//   ....[53]....
        /*0ca8*/ 	.word	0x00014170
        /*0cac*/ 	.word	0x00000000
        /*0cb0*/ 	.word	0x00036830
        /*0cb4*/ 	.short	0x010a
        /*0cb6*/ 	.byte	0x3f
	.zero		1


	//   ....[54]....
        /*0cb8*/ 	.word	0x000141c0
        /*0cbc*/ 	.word	0x0000000c
        /*0cc0*/ 	.word	0x00036830
        /*0cc4*/ 	.short	0x010a
        /*0cc6*/ 	.byte	0x3f
	.zero		1


	//   ....[55]....
        /*0cc8*/ 	.word	0x00014210
        /*0ccc*/ 	.word	0x0000000e
        /*0cd0*/ 	.word	0x00036850
        /*0cd4*/ 	.short	0x010a
        /*0cd6*/ 	.byte	0x3f
	.zero		1


	//   ....[56]....
        /*0cd8*/ 	.word	0x00014260
        /*0cdc*/ 	.word	0x0000000d
        /*0ce0*/ 	.word	0x00036850
        /*0ce4*/ 	.short	0x010a
        /*0ce6*/ 	.byte	0x3f
	.zero		1


	//   ....[57]....
        /*0ce8*/ 	.word	0x00014400
        /*0cec*/ 	.word	0x00000000
        /*0cf0*/ 	.word	0x00036840
        /*0cf4*/ 	.short	0x010a
        /*0cf6*/ 	.byte	0x3f
	.zero		1


	//   ....[58]....
        /*0cf8*/ 	.word	0x00015010
        /*0cfc*/ 	.word	0x00000002
        /*0d00*/ 	.word	0x00036820
        /*0d04*/ 	.short	0x010a
        /*0d06*/ 	.byte	0x3f
	.zero		1


	//   ....[59]....
        /*0d08*/ 	.word	0x00015060
        /*0d0c*/ 	.word	0x00000003
        /*0d10*/ 	.word	0x00036840
        /*0d14*/ 	.short	0x010a
        /*0d16*/ 	.byte	0x3f
	.zero		1


	//   ....[60]....
        /*0d18*/ 	.word	0x000150b0
        /*0d1c*/ 	.word	0x00000003
        /*0d20*/ 	.word	0x00000060
        /*0d24*/ 	.short	0x010a
        /*0d26*/ 	.byte	0x3f
	.zero		1


	//   ....[61]....
        /*0d28*/ 	.word	0x00015100
        /*0d2c*/ 	.word	0x00000003
        /*0d30*/ 	.word	0x00036840
        /*0d34*/ 	.short	0x010a
        /*0d36*/ 	.byte	0x3f
	.zero		1


	//   ....[62]....
        /*0d38*/ 	.word	0x00015150
        /*0d3c*/ 	.word	0x00000002
        /*0d40*/ 	.word	0x00000060
        /*0d44*/ 	.short	0x010a
        /*0d46*/ 	.byte	0x3f
	.zero		1


	//   ....[63]....
        /*0d48*/ 	.word	0x000151a0
        /*0d4c*/ 	.word	0x00000002
        /*0d50*/ 	.word	0x00036840
        /*0d54*/ 	.short	0x010a
        /*0d56*/ 	.byte	0x3f
	.zero		1


	//   ....[64]....
        /*0d58*/ 	.word	0x000151f0
        /*0d5c*/ 	.word	0x00000002
        /*0d60*/ 	.word	0x00000060
        /*0d64*/ 	.short	0x010a
        /*0d66*/ 	.byte	0x3f
	.zero		1


	//   ....[65]....
        /*0d68*/ 	.word	0x00015240
        /*0d6c*/ 	.word	0x00000002
        /*0d70*/ 	.word	0x00036860
        /*0d74*/ 	.short	0x010a
        /*0d76*/ 	.byte	0x3f
	.zero		1


	//   ....[66]....
        /*0d78*/ 	.word	0x00015c90
        /*0d7c*/ 	.word	0x00000000
        /*0d80*/ 	.word	0x00036820
        /*0d84*/ 	.short	0x010a
        /*0d86*/ 	.byte	0x3f
	.zero		1


	//   ....[67]....
        /*0d88*/ 	.word	0x00015e30
        /*0d8c*/ 	.word	0x00000006
        /*0d90*/ 	.word	0x00000000
        /*0d94*/ 	.short	0x010a
        /*0d96*/ 	.byte	0x3f
	.zero		1


	//   ....[68]....
        /*0d98*/ 	.word	0x00015e80
        /*0d9c*/ 	.word	0x00000007
        /*0da0*/ 	.word	0x00000000
        /*0da4*/ 	.short	0x010a
        /*0da6*/ 	.byte	0x3f
	.zero		1


	//   ....[69]....
        /*0da8*/ 	.word	0x00015ed0
        /*0dac*/ 	.word	0x00000004
        /*0db0*/ 	.word	0x00000000
        /*0db4*/ 	.short	0x010a
        /*0db6*/ 	.byte	0x3f
	.zero		1


	//----- nvinfo : EIATTR_NUM_MBARRIERS
	.align		4
.L_713:
        /*0db8*/ 	.byte	0x03, 0x38
        /*0dba*/ 	.short	0x0016


	//----- nvinfo : EIATTR_EXIT_INSTR_OFFSETS
	.align		4
        /*0dbc*/ 	.byte	0x04, 0x1c
        /*0dbe*/ 	.short	(.L_715 - .L_714)


	//   ....[0]....
.L_714:
        /*0dc0*/ 	.word	0x00000a30


	//   ....[1]....
        /*0dc4*/ 	.word	0x0000dc00


	//   ....[2]....
        /*0dc8*/ 	.word	0x00014110


	//----- nvinfo : EIATTR_MAX_THREADS
	.align		4
.L_715:
        /*0dcc*/ 	.byte	0x04, 0x05
        /*0dce*/ 	.short	(.L_717 - .L_716)
.L_716:
        /*0dd0*/ 	.word	0x00000180
        /*0dd4*/ 	.word	0x00000001
        /*0dd8*/ 	.word	0x00000001


	//----- nvinfo : EIATTR_CRS_STACK_SIZE
	.align		4
.L_717:
        /*0ddc*/ 	.byte	0x04, 0x1e
        /*0dde*/ 	.short	(.L_719 - .L_718)
.L_718:
        /*0de0*/ 	.word	0x00000000


	//----- nvinfo : EIATTR_CBANK_PARAM_SIZE
	.align		4
.L_719:
        /*0de4*/ 	.byte	0x03, 0x19
        /*0de6*/ 	.short	0x0af0


	//----- nvinfo : EIATTR_PARAM_CBANK
	.align		4
        /*0de8*/ 	.byte	0x04, 0x0a
        /*0dea*/ 	.short	(.L_721 - .L_720)
	.align		4
.L_720:
        /*0dec*/ 	.word	index@(.nv.constant0._ZN7cutlass13device_kernelIN5flash11enable_sm90INS1_16FlashAttnFwdSm90INS1_25CollectiveMainloopFwdSm90ILi2EN4cute5tupleIJNS5_1CILi1EEES8_S8_EEENS6_IJNS7_ILi128EEENS7_ILi112EEENS7_ILi192EEEEEELi192ENS_10bfloat16_tEfNS_4arch4Sm90ELb0ELb0ELb1ELb1ELb0ELb0ELb0ELb1ELb1ELb1ELb0ELb0EEENS1_21CollectiveEpilogueFwdINS6_IJSA_SC_SB_EEES9_SE_SG_Li256ELb1ELb1ELb0ELb0EEENS1_36VarlenDynamicPersistentTileSchedulerILi128ELi112ELi256ELi128ELb0ELb1ELb1ELb0ELb1ELb1EEEEEEEEEvNT_6ParamsE)
        /*0df0*/ 	.short	0x0210
        /*0df2*/ 	.short	0x0af0


	//----- nvinfo : EIATTR_SW_WAR
	.align		4
.L_721:
        /*0df4*/ 	.byte	0x04, 0x36
        /*0df6*/ 	.short	(.L_723 - .L_722)
.L_722:
        /*0df8*/ 	.word	0x00000008
.L_723:


//--------------------- .nv.info._ZN7cutlass13device_kernelIN5flash11enable_sm90INS1_16FlashAttnFwdSm90INS1_25CollectiveMainloopFwdSm90ILi2EN4cute5tupleIJNS5_1CILi1EEES8_S8_EEENS6_IJNS7_ILi128EEENS7_ILi112EEENS7_ILi192EEEEEELi192ENS_10bfloat16_tEfNS_4arch4Sm90ELb0ELb0ELb1ELb1ELb0ELb1ELb0ELb1ELb1ELb1ELb0ELb0EEENS1_21CollectiveEpilogueFwdINS6_IJSA_SC_SB_EEES9_SE_SG_Li256ELb1ELb1ELb0ELb0EEENS1_36VarlenDynamicPersistentTileSchedulerILi128ELi112ELi256ELi128ELb0ELb1ELb1ELb0ELb1ELb1EEEEEEEEEvNT_6ParamsE --------------------------
	.section	.nv.info._ZN7cutlass13device_kernelIN5flash11enable_sm90INS1_16FlashAttnFwdSm90INS1_25CollectiveMainloopFwdSm90ILi2EN4cute5tupleIJNS5_1CILi1EEES8_S8_EEENS6_IJNS7_ILi128EEENS7_ILi112EEENS7_ILi192EEEEEELi192ENS_10bfloat16_tEfNS_4arch4Sm90ELb0ELb0ELb1ELb1ELb0ELb1ELb0ELb1ELb1ELb1ELb0ELb0EEENS1_21CollectiveEpilogueFwdINS6_IJSA_SC_SB_EEES9_SE_SG_Li256ELb1ELb1ELb0ELb0EEENS1_36VarlenDynamicPersistentTileSchedulerILi128ELi112ELi256ELi128ELb0ELb1ELb1ELb0ELb1ELb1EEEEEEEEEvNT_6ParamsE,"",@"SHT_CUDA_INFO"
	.sectionflags	@""
	.align	4


	//----- nvinfo : EIATTR_CUDA_API_VERSION
	.align		4
        /*0000*/ 	.byte	0x04, 0x37
        /*0002*/ 	.short	(.L_725 - .L_724)
.L_724:
        /*0004*/ 	.word	0x00000082


	//----- nvinfo : EIATTR_KPARAM_INFO
	.align		4
.L_725:
        /*0008*/ 	.byte	0x04, 0x17
        /*000a*/ 	.short	(.L_727 - .L_726)
.L_726:
        /*000c*/ 	.word	0x00000000
        /*0010*/ 	.short	0x0000
        /*0012*/ 	.short	0x0070
        /*0014*/ 	.byte	0x00, 0xf0, 0x01, 0x2a


	//----- nvinfo : EIATTR_SPARSE_MMA_MASK
	.align		4
.L_727:
        /*0018*/ 	.byte	0x03, 0x50
        /*001a*/ 	.short	0x0000


	//----- nvinfo : EIATTR_MAXREG_COUNT
	.align		4
        /*001c*/ 	.byte	0x03, 0x1b
        /*001e*/ 	.short	0x00a8


	//----- nvinfo : EIATTR_NUM_BARRIERS
	.align		4
        /*0020*/ 	.byte	0x02, 0x4c
        /*0022*/ 	.byte	0x10
	.zero		1


	//----- nvinfo : EIATTR_EXTERNS
	.align		4
        /*0024*/ 	.byte	0x04, 0x0f
        /*0026*/ 	.short	(.L_729 - .L_728)


	//   ....[0]....
	.align		4
.L_728:
        /*0028*/ 	.word	index@(__assertfail)


	//----- nvinfo : EIATTR_ANNOTATIONS
	.align		4
.L_729:
        /*002c*/ 	.byte	0x04, 0x55
        /*002e*/ 	.short	(.L_731 - .L_730)


	//   ....[0]....
.L_730:
        /* <DEDUP_REMOVED lines=140> */


	//----- nvinfo : EIATTR_MERCURY_ISA_VERSION
	.align		4
.L_731:
        /*08d8*/ 	.byte	0x03, 0x5f
        /*08da*/ 	.short	0x0101


	//----- nvinfo : EIATTR_UNUSED_LOAD_BYTE_OFFSET
	.align		4
        /*08dc*/ 	.byte	0x04, 0x44
        /*08de*/ 	.short	(.L_733 - .L_732)


	//   ....[0]....
.L_732:
        /*08e0*/ 	.word	0x00000ab0
        /*08e4*/ 	.word	0x0000fff0


	//   ....[1]....
        /*08e8*/ 	.word	0x0001cf70
        /*08ec*/ 	.word	0x0000fff0


	//----- nvinfo : EIATTR_INT_WARP_WIDE_INSTR_OFFSETS
	.align		4
.L_733:
        /*08f0*/ 	.byte	0x04, 0x31
        /*08f2*/ 	.short	(.L_735 - .L_734)


	//   ....[0]....
.L_734:
        /*08f4*/ 	.word	0x00000190


	//   ....[1]....
        /*08f8*/ 	.word	0x000001d0


	//   ....[2]....
        /*08fc*/ 	.word	0x00000240


	//   ....[3]....
        /*0900*/ 	.word	0x00021e30


	//   ....[4]....
        /*0904*/ 	.word	0x00021ec0


	//   ....[5]....
        /*0908*/ 	.word	0x00025ec0


	//   ....[6]....
        /*090c*/ 	.word	0x00025f20


	//----- nvinfo : EIATTR_COOP_GROUP_MASK_REGIDS
	.align		4
.L_735:
        /*0910*/ 	.byte	0x04, 0x29
        /*0912*/ 	.short	(.L_737 - .L_736)


	//   ....[0]....
.L_736:
        /*0914*/ 	.word	0xffffffff


	//   ....[1]....
        /*0918*/ 	.word	0xffffffff


	//   ....[2]....
        /*091c*/ 	.word	0xffffffff


	//   ....[3]....
        /*0920*/ 	.word	0xffffffff


	//   ....[4]....
        /*0924*/ 	.word	0xffffffff


	//   ....[5]....
        /*0928*/ 	.word	0xffffffff


	//   ....[6]....
        /*092c*/ 	.word	0xffffffff


	//   ....[7]....
        /*0930*/ 	.word	0xffffffff


	//   ....[8]....
        /*0934*/ 	.word	0xffffffff


	//   ....[9]....
        /*0938*/ 	.word	0xffffffff


	//   ....[10]....
        /*093c*/ 	.word	0xffffffff


	//   ....[11]....
        /*0940*/ 	.word	0xffffffff


	//   ....[12]....
        /*0944*/ 	.word	0xffffffff


	//   ....[13]....
        /*0948*/ 	.word	0xffffffff


	//   ....[14]....
        /*094c*/ 	.word	0xffffffff


	//   ....[15]....
        /*0950*/ 	.word	0xffffffff


	//   ....[16]....
        /*0954*/ 	.word	0xffffffff


	//   ....[17]....
        /*0958*/ 	.word	0xffffffff


	//   ....[18]....
        /*095c*/ 	.word	0xffffffff


	//   ....[19]....
        /*0960*/ 	.word	0xffffffff


	//   ....[20]....
        /*0964*/ 	.word	0xffffffff


	//   ....[21]....
        /*0968*/ 	.word	0xffffffff


	//   ....[22]....
        /*096c*/ 	.word	0xffffffff


	//   ....[23]....
        /*0970*/ 	.word	0xffffffff


	//   ....[24]....
        /*0974*/ 	.word	0xffffffff


	//   ....[25]....
        /*0978*/ 	.word	0xffffffff


	//   ....[26]....
        /*097c*/ 	.word	0xffffffff


	//   ....[27]....
        /*0980*/ 	.word	0xffffffff


	//   ....[28]....
        /*0984*/ 	.word	0xffffffff


	//   ....[29]....
        /*0988*/ 	.word	0xffffffff


	//   ....[30]....
        /*098c*/ 	.word	0xffffffff


	//   ....[31]....
        /*0990*/ 	.word	0xffffffff


	//   ....[32]....
        /*0994*/ 	.word	0xffffffff


	//   ....[33]....
        /*0998*/ 	.word	0xffffffff


	//   ....[34]....
        /*099c*/ 	.word	0xffffffff


	//   ....[35]....
        /*09a0*/ 	.word	0xffffffff


	//   ....[36]....
        /*09a4*/ 	.word	0xffffffff


	//   ....[37]....
        /*09a8*/ 	.word	0xffffffff


	//   ....[38]....
        /*09ac*/ 	.word	0xffffffff


	//   ....[39]....
        /*09b0*/ 	.word	0xffffffff


	//   ....[40]....
        /*09b4*/ 	.word	0xffffffff


	//   ....[41]....
        /*09b8*/ 	.word	0xffffffff


	//   ....[42]....
        /*09bc*/ 	.word	0xffffffff


	//   ....[43]....
        /*09c0*/ 	.word	0xffffffff


	//   ....[44]....
        /*09c4*/ 	.word	0xffffffff


	//   ....[45]....
        /*09c8*/ 	.word	0xffffffff


	//   ....[46]....
        /*09cc*/ 	.word	0xffffffff


	//   ....[47]....
        /*09d0*/ 	.word	0xffffffff


	//   ....[48]....
        /*09d4*/ 	.word	0xffffffff


	//   ....[49]....
        /*09d8*/ 	.word	0xffffffff


	//   ....[50]....
        /*09dc*/ 	.word	0xffffffff


	//   ....[51]....
        /*09e0*/ 	.word	0xffffffff


	//   ....[52]....
        /*09e4*/ 	.word	0xffffffff


	//   ....[53]....
        /*09e8*/ 	.word	0xffffffff


	//   ....[54]....
        /*09ec*/ 	.word	0xffffffff


	//   ....[55]....
        /*09f0*/ 	.word	0xffffffff


	//   ....[56]....
        /*09f4*/ 	.word	0xffffffff


	//   ....[57]....
        /*09f8*/ 	.word	0xffffffff


	//   ....[58]....
        /*09fc*/ 	.word	0xffffffff


	//   ....[59]....
        /*0a00*/ 	.word	0xffffffff


	//   ....[60]....
        /*0a04*/ 	.word	0xffffffff


	//   ....[61]....
        /*0a08*/ 	.word	0xffffffff


	//   ....[62]....
        /*0a0c*/ 	.word	0xffffffff


	//   ....[63]....
        /*0a10*/ 	.word	0xffffffff


	//   ....[64]....
        /*0a14*/ 	.word	0xffffffff


	//   ....[65]....
        /*0a18*/ 	.word	0xffffffff


	//   ....[66]....
        /*0a1c*/ 	.word	0xffffffff


	//   ....[67]....
        /*0a20*/ 	.word	0xffffffff


	//   ....[68]....
        /*0a24*/ 	.word	0xffffffff


	//   ....[69]....
        /*0a28*/ 	.word	0xffffffff


	//   ....[70]....
        /*0a2c*/ 	.word	0xffffffff


	//   ....[71]....
        /*0a30*/ 	.word	0xffffffff


	//   ....[72]....
        /*0a34*/ 	.word	0xffffffff


	//   ....[73]....
        /*0a38*/ 	.word	0xffffffff


	//   ....[74]....
        /*0a3c*/ 	.word	0xffffffff


	//   ....[75]....
        /*0a40*/ 	.word	0xffffffff


	//   ....[76]....
        /*0a44*/ 	.word	0xffffffff


	//   ....[77]....
        /*0a48*/ 	.word	0xffffffff


	//   ....[78]....
        /*0a4c*/ 	.word	0xffffffff


	//   ....[79]....
        /*0a50*/ 	.word	0xffffffff


	//   ....[80]....
        /*0a54*/ 	.word	0xffffffff


	//   ....[81]....
        /*0a58*/ 	.word	0xffffffff


	//   ....[82]....
        /*0a5c*/ 	.word	0xffffffff


	//   ....[83]....
        /*0a60*/ 	.word	0xffffffff


	//   ....[84]....
        /*0a64*/ 	.word	0xffffffff


	//   ....[85]....
        /*0a68*/ 	.word	0xffffffff


	//   ....[86]....
        /*0a6c*/ 	.word	0xffffffff


	//   ....[87]....
        /*0a70*/ 	.word	0xffffffff


	//   ....[88]....
        /*0a74*/ 	.word	0xffffffff


	//   ....[89]....
        /*0a78*/ 	.word	0xffffffff


	//   ....[90]....
        /*0a7c*/ 	.word	0xffffffff


	//   ....[91]....
        /*0a80*/ 	.word	0xffffffff


	//   ....[92]....
        /*0a84*/ 	.word	0xffffffff


	//   ....[93]....
        /*0a88*/ 	.word	0xffffffff


	//   ....[94]....
        /*0a8c*/ 	.word	0xffffffff


	//   ....[95]....
        /*0a90*/ 	.word	0xffffffff


	//   ....[96]....
        /*0a94*/ 	.word	0xffffffff


	//   ....[97]....
        /*0a98*/ 	.word	0xffffffff


	//   ....[98]....
        /*0a9c*/ 	.word	0xffffffff


	//   ....[99]....
        /*0aa0*/ 	.word	0xffffffff


	//   ....[100]....
        /*0aa4*/ 	.word	0x0500000f


	//   ....[101]....
        /*0aa8*/ 	.word	0x0500000f


	//   ....[102]....
        /*0aac*/ 	.word	0x0500000f


	//   ....[103]....
        /*0ab0*/ 	.word	0x0500000f


	//   ....[104]....
        /*0ab4*/ 	.word	0x0500000f


	//   ....[105]....
        /*0ab8*/ 	.word	0x0500000f


	//   ....[106]....
        /*0abc*/ 	.word	0x0500000f


	//   ....[107]....
        /*0ac0*/ 	.word	0x0500000f


	//   ....[108]....
        /*0ac4*/ 	.word	0x0500000f


	//   ....[109]....
        /*0ac8*/ 	.word	0x0500000f


	//   ....[110]....
        /*0acc*/ 	.word	0x0500000f


	//   ....[111]....
        /*0ad0*/ 	.word	0x0500000f


	//   ....[112]....
        /*0ad4*/ 	.word	0x0500000f


	//   ....[113]....
        /*0ad8*/ 	.word	0x0500000f


	//   ....[114]....
        /*0adc*/ 	.word	0x0500000f


	//   ....[115]....
        /*0ae0*/ 	.word	0x0500000f


	//   ....[116]....
        /*0ae4*/ 	.word	0x0500000f


	//   ....[117]....
        /*0ae8*/ 	.word	0x0500000f


	//   ....[118]....
        /*0aec*/ 	.word	0x0500000f


	//   ....[119]....
        /*0af0*/ 	.word	0x0500000f


	//   ....[120]....
        /*0af4*/ 	.word	0x0500000f


	//   ....[121]....
        /*0af8*/ 	.word	0x0500000f


	//   ....[122]....
        /*0afc*/ 	.word	0x0500000f


	//   ....[123]....
        /*0b00*/ 	.word	0x0500000f


	//   ....[124]....
        /*0b04*/ 	.word	0x0500000f


	//   ....[125]....
        /*0b08*/ 	.word	0x0500000f


	//   ....[126]....
        /*0b0c*/ 	.word	0x0500000f


	//   ....[127]....
        /*0b10*/ 	.word	0x0500000f


	//   ....[128]....
        /*0b14*/ 	.word	0x0500000f


	//   ....[129]....
        /*0b18*/ 	.word	0x0500000f


	//   ....[130]....
        /*0b1c*/ 	.word	0x0500000f


	//   ....[131]....
        /*0b20*/ 	.word	0x0500000f


	//   ....[132]....
        /*0b24*/ 	.word	0x0500000f


	//   ....[133]....
        /*0b28*/ 	.word	0x0500000f


	//   ....[134]....
        /*0b2c*/ 	.word	0x0500000f


	//   ....[135]....
        /*0b30*/ 	.word	0x0500000f


	//   ....[136]....
        /*0b34*/ 	.word	0x0500000f


	//   ....[137]....
        /*0b38*/ 	.word	0x0500000f


	//   ....[138]....
        /*0b3c*/ 	.word	0x0500000f


	//   ....[139]....
        /*0b40*/ 	.word	0x0500000f


	//   ....[140]....
        /*0b44*/ 	.word	0x0500000f


	//   ....[141]....
        /*0b48*/ 	.word	0x0500000f


	//   ....[142]....
        /*0b4c*/ 	.word	0x0500000f


	//   ....[143]....
        /*0b50*/ 	.word	0x0500000f


	//----- nvinfo : EIATTR_COOP_GROUP_INSTR_OFFSETS
	.align		4
.L_737:
        /*0b54*/ 	.byte	0x04, 0x28
        /*0b56*/ 	.short	(.L_739 - .L_738)


	//   ....[0]....
.L_738:
        /*0b58*/ 	.word	0x00000070


	//   ....[1]....
        /*0b5c*/ 	.word	0x000001a0


	//   ....[2]....
        /*0b60*/ 	.word	0x000001f0


	//   ....[3]....
        /*0b64*/ 	.word	0x00000420


	//   ....[4]....
        /*0b68*/ 	.word	0x00000580


	//   ....[5]....
        /*0b6c*/ 	.word	0x000006a0


	//   ....[6]....
        /*0b70*/ 	.word	0x00000800


	//   ....[7]....
        /*0b74*/ 	.word	0x0000b180


	//   ....[8]....
        /*0b78*/ 	.word	0x0000b720


	//   ....[9]....
        /*0b7c*/ 	.word	0x0000b730


	//   ....[10]....
        /*0b80*/ 	.word	0x0000b740


	//   ....[11]....
        /*0b84*/ 	.word	0x0000b750


	//   ....[12]....
        /*0b88*/ 	.word	0x0000e200


	//   ....[13]....
        /*0b8c*/ 	.word	0x0000e210


	//   ....[14]....
        /*0b90*/ 	.word	0x0000e220


	//   ....[15]....
        /*0b94*/ 	.word	0x0000e230


	//   ....[16]....
        /*0b98*/ 	.word	0x00014ef0


	//   ....[17]....
        /*0b9c*/ 	.word	0x00014f10


	//   ....[18]....
        /*0ba0*/ 	.word	0x00015280


	//   ....[19]....
        /*0ba4*/ 	.word	0x000152a0


	//   ....[20]....
        /*0ba8*/ 	.word	0x0001ac50


	//   ....[21]....
        /*0bac*/ 	.word	0x0001ac70


	//   ....[22]....
        /*0bb0*/ 	.word	0x0001b290


	//   ....[23]....
        /*0bb4*/ 	.word	0x0001b330


	//   ....[24]....
        /*0bb8*/ 	.word	0x0001c6f0


	//   ....[25]....
        /*0bbc*/ 	.word	0x0001c700


	//   ....[26]....
        /*0bc0*/ 	.word	0x0001c730


	//   ....[27]....
        /*0bc4*/ 	.word	0x0001c740


	//   ....[28]....
        /*0bc8*/ 	.word	0x0001dda0


	//   ....[29]....
        /*0bcc*/ 	.word	0x0001de00


	//   ....[30]....
        /*0bd0*/ 	.word	0x0001de40


	//   ....[31]....
        /*0bd4*/ 	.word	0x0001ded0


	//   ....[32]....
        /*0bd8*/ 	.word	0x0001e480


	//   ....[33]....
        /*0bdc*/ 	.word	0x0001e4b0


	//   ....[34]....
        /*0be0*/ 	.word	0x0001e5b0


	//   ....[35]....
        /*0be4*/ 	.word	0x0001e5d0


	//   ....[36]....
        /*0be8*/ 	.word	0x0001e6d0


	//   ....[37]....
        /*0bec*/ 	.word	0x0001e6f0


	//   ....[38]....
        /*0bf0*/ 	.word	0x0001e800


	//   ....[39]....
        /*0bf4*/ 	.word	0x0001e820


	//   ....[40]....
        /*0bf8*/ 	.word	0x0001f0c0


	//   ....[41]....
        /*0bfc*/ 	.word	0x0001f0e0


	//   ....[42]....
        /*0c00*/ 	.word	0x0001f1e0


	//   ....[43]....
        /*0c04*/ 	.word	0x0001f200


	//   ....[44]....
        /*0c08*/ 	.word	0x0001f300


	//   ....[45]....
        /*0c0c*/ 	.word	0x0001f320


	//   ....[46]....
        /*0c10*/ 	.word	0x0001f430


	//   ....[47]....
        /*0c14*/ 	.word	0x0001f450


	//   ....[48]....
        /*0c18*/ 	.word	0x0001f5e0


	//   ....[49]....
        /*0c1c*/ 	.word	0x0001f7b0


	//   ....[50]....
        /*0c20*/ 	.word	0x0001f7e0


	//   ....[51]....
        /*0c24*/ 	.word	0x0001f810


	//   ....[52]....
        /*0c28*/ 	.word	0x0001f840


	//   ....[53]....
        /*0c2c*/ 	.word	0x0001f870


	//   ....[54]....
        /*0c30*/ 	.word	0x0001f8a0


	//   ....[55]....
        /*0c34*/ 	.word	0x0001fa10


	//   ....[56]....
        /*0c38*/ 	.word	0x0001fa40


	//   ....[57]....
        /*0c3c*/ 	.word	0x0001fa70


	//   ....[58]....
        /*0c40*/ 	.word	0x0001faa0


	//   ....[59]....
        /*0c44*/ 	.word	0x0001fad0


	//   ....[60]....
        /*0c48*/ 	.word	0x0001fb00


	//   ....[61]....
        /*0c4c*/ 	.word	0x0001fb90


	//   ....[62]....
        /*0c50*/ 	.word	0x0001fbc0


	//   ....[63]....
        /*0c54*/ 	.word	0x0001fc50


	//   ....[64]....
        /*0c58*/ 	.word	0x000208e0


	//   ....[65]....
        /*0c5c*/ 	.word	0x00022440


	//   ....[66]....
        /*0c60*/ 	.word	0x00023110


	//   ....[67]....
        /*0c64*/ 	.word	0x00023130


	//   ....[68]....
        /*0c68*/ 	.word	0x000231e0


	//   ....[69]....
        /*0c6c*/ 	.word	0x000231f0


	//   ....[70]....
        /*0c70*/ 	.word	0x00023290


	//   ....[71]....
        /*0c74*/ 	.word	0x000232a0


	//   ....[72]....
        /*0c78*/ 	.word	0x00023340


	//   ....[73]....
        /*0c7c*/ 	.word	0x00023350


	//   ....[74]....
        /*0c80*/ 	.word	0x000233f0


	//   ....[75]....
        /*0c84*/ 	.word	0x00023400


	//   ....[76]....
        /*0c88*/ 	.word	0x000234a0


	//   ....[77]....
        /*0c8c*/ 	.word	0x000234b0


	//   ....[78]....
        /*0c90*/ 	.word	0x00023550


	//   ....[79]....
        /*0c94*/ 	.word	0x00023560


	//   ....[80]....
        /*0c98*/ 	.word	0x000235b0


	//   ....[81]....
        /*0c9c*/ 	.word	0x000235f0


	//   ....[82]....
        /*0ca0*/ 	.word	0x00026730


	//   ....[83]....
        /*0ca4*/ 	.word	0x00026750


	//   ....[84]....
        /*0ca8*/ 	.word	0x00026790


	//   ....[85]....
        /*0cac*/ 	.word	0x000267c0


	//   ....[86]....
        /*0cb0*/ 	.word	0x000267f0


	//   ....[87]....
        /*0cb4*/ 	.word	0x00026820


	//   ....[88]....
        /*0cb8*/ 	.word	0x00026850


	//   ....[89]....
        /*0cbc*/ 	.word	0x00026880


	//   ....[90]....
        /*0cc0*/ 	.word	0x00026a10


	//   ....[91]....
        /*0cc4*/ 	.word	0x00026a40


	//   ....[92]....
        /*0cc8*/ 	.word	0x00026a70


	//   ....[93]....
        /*0ccc*/ 	.word	0x00026aa0


	//   ....[94]....
        /*0cd0*/ 	.word	0x00026ad0


	//   ....[95]....
        /*0cd4*/ 	.word	0x00026b00


	//   ....[96]....
        /*0cd8*/ 	.word	0x00026bc0


	//   ....[97]....
        /*0cdc*/ 	.word	0x00026be0


	//   ....[98]....
        /*0ce0*/ 	.word	0x00026c50


	//   ....[99]....
        /*0ce4*/ 	.word	0x000270d0


	//   ....[100]....
        /*0ce8*/ 	.word	0x00027530


	//   ....[101]....
        /*0cec*/ 	.word	0x000275c0


	//   ....[102]....
        /*0cf0*/ 	.word	0x00027610


	//   ....[103]....
        /*0cf4*/ 	.word	0x00027660


	//   ....[104]....
        /*0cf8*/ 	.word	0x00027740


	//   ....[105]....
        /*0cfc*/ 	.word	0x000277d0


	//   ....[106]....
        /*0d00*/ 	.word	0x00027830


	//   ....[107]....
        /*0d04*/ 	.word	0x00027890


	//   ....[108]....
        /*0d08*/ 	.word	0x00027ae0


	//   ....[109]....
        /*0d0c*/ 	.word	0x00027de0


	//   ....[110]....
        /*0d10*/ 	.word	0x00027f50


	//   ....[111]....
        /*0d14*/ 	.word	0x00027fa0


	//   ....[112]....
        /*0d18*/ 	.word	0x00028050


	//   ....[113]....
        /*0d1c*/ 	.word	0x00028160


	//   ....[114]....
        /*0d20*/ 	.word	0x000281c0


	//   ....[115]....
        /*0d24*/ 	.word	0x000282d0


	//   ....[116]....
        /*0d28*/ 	.word	0x00028330


	//   ....[117]....
        /*0d2c*/ 	.word	0x00028440


	//   ....[118]....
        /*0d30*/ 	.word	0x000284a0


	//   ....[119]....
        /*0d34*/ 	.word	0x000285b0


	//   ....[120]....
        /*0d38*/ 	.word	0x00028610


	//   ....[121]....
        /*0d3c*/ 	.word	0x00028720


	//   ....[122]....
        /*0d40*/ 	.word	0x00028780


	//   ....[123]....
        /*0d44*/ 	.word	0x00028890


	//   ....[124]....
        /*0d48*/ 	.word	0x000288f0


	//   ....[125]....
        /*0d4c*/ 	.word	0x000289d0


	//   ....[126]....
        /*0d50*/ 	.word	0x00028d40


	//   ....[127]....
        /*0d54*/ 	.word	0x00028df0


	//   ....[128]....
        /*0d58*/ 	.word	0x00028ef0


	//   ....[129]....
        /*0d5c*/ 	.word	0x00028f80


	//   ....[130]....
        /*0d60*/ 	.word	0x00029000


	//   ....[131]....
        /*0d64*/ 	.word	0x00029080


	//   ....[132]....
        /*0d68*/ 	.word	0x00029100


	//   ....[133]....
        /*0d6c*/ 	.word	0x00029190


	//   ....[134]....
        /*0d70*/ 	.word	0x00029230


	//   ....[135]....
        /*0d74*/ 	.word	0x00029300


	//   ....[136]....
        /*0d78*/ 	.word	0x00029380


	//   ....[137]....
        /*0d7c*/ 	.word	0x00029400


	//   ....[138]....
        /*0d80*/ 	.word	0x00029480


	//   ....[139]....
        /*0d84*/ 	.word	0x00029510


	//   ....[140]....
        /*0d88*/ 	.word	0x00029590


	//   ....[141]....
        /*0d8c*/ 	.word	0x00029630


	//   ....[142]....
        /*0d90*/ 	.word	0x000296c0


	//   ....[143]....
        /*0d94*/ 	.word	0x000297f0


	//----- nvinfo : EIATTR_REG_RECONFIG
	.align		4
.L_739:
        /*0d98*/ 	.byte	0x01, 0x54
	.zero		2


	//----- nvinfo : EIATTR_SYSCALL_OFFSETS
	.align		4
        /*0d9c*/ 	.byte	0x04, 0x46
        /*0d9e*/ 	.short	(.L_741 - .L_740)


	//   ....[0]....
.L_740:
        /*0da0*/ 	.word	0x00001c30


	//   ....[1]....
        /*0da4*/ 	.word	0x00001d80


	//   ....[2]....
        /*0da8*/ 	.word	0x0000b320


	//   ....[3]....
        /*0dac*/ 	.word	0x0000b6a0


	//   ....[4]....
        /*0db0*/ 	.word	0x00022030


	//   ....[5]....
        /*0db4*/ 	.word	0x00022190


	//   ....[6]....
        /*0db8*/ 	.word	0x00022290


	//   ....[7]....
        /*0dbc*/ 	.word	0x00022c90


	//----- nvinfo : EIATTR_MBARRIER_INSTR_OFFSETS
	.align		4
.L_741:
        /*0dc0*/ 	.byte	0x04, 0x39
        /*0dc2*/ 	.short	(.L_743 - .L_742)


	//   ....[0]....
.L_742:
        /*0dc4*/ 	.word	0x000002d0
        /*0dc8*/ 	.word	0x000000ff
        /*0dcc*/ 	.word	0x00036800
        /*0dd0*/ 	.short	0x0100
        /*0dd2*/ 	.byte	0x08
	.zero		1


	//   ....[1]....
        /*0dd4*/ 	.word	0x000002e0
        /*0dd8*/ 	.word	0x000000ff
        /*0ddc*/ 	.word	0x00036820
        /*0de0*/ 	.short	0x0100
        /*0de2*/ 	.byte	0x08
	.zero		1


	//   ....[2]....
        /*0de4*/ 	.word	0x000003d0
        /*0de8*/ 	.word	0x000000ff
        /*0dec*/ 	.word	0x00036830
        /*0df0*/ 	.short	0x0100
        /*0df2*/ 	.byte	0x08
	.zero		1


	//   ....[3]....
        /*0df4*/ 	.word	0x000003e0
        /*0df8*/ 	.word	0x000000ff
        /*0dfc*/ 	.word	0x00036840
        /*0e00*/ 	.short	0x0100
        /*0e02*/ 	.byte	0x08
	.zero		1


	//   ....[4]....
        /*0e04*/ 	.word	0x000003f0
        /*0e08*/ 	.word	0x000000ff
        /*0e0c*/ 	.word	0x00036838
        /*0e10*/ 	.short	0x0100
        /*0e12*/ 	.byte	0x08
	.zero		1


	//   ....[5]....
        /*0e14*/ 	.word	0x00000400
        /*0e18*/ 	.word	0x000000ff
        /*0e1c*/ 	.word	0x00036848
        /*0e20*/ 	.short	0x0100
        /*0e22*/ 	.byte	0x08
	.zero		1


	//   ....[6]....
        /*0e24*/ 	.word	0x00000530
        /*0e28*/ 	.word	0x000000ff
        /*0e2c*/ 	.word	0x00036850
        /*0e30*/ 	.short	0x0100
        /*0e32*/ 	.byte	0x08
	.zero		1


	//   ....[7]....
        /*0e34*/ 	.word	0x00000540
        /*0e38*/ 	.word	0x000000ff
        /*0e3c*/ 	.word	0x00036860
        /*0e40*/ 	.short	0x0100
        /*0e42*/ 	.byte	0x08
	.zero		1


	//   ....[8]....
        /*0e44*/ 	.word	0x00000550
        /*0e48*/ 	.word	0x000000ff
        /*0e4c*/ 	.word	0x00036858
        /*0e50*/ 	.short	0x0100
        /*0e52*/ 	.byte	0x08
	.zero		1


	//   ....[9]....
        /*0e54*/ 	.word	0x00000560
        /*0e58*/ 	.word	0x000000ff
        /*0e5c*/ 	.word	0x00036868
        /*0e60*/ 	.short	0x0100
        /*0e62*/ 	.byte	0x08
	.zero		1


	//   ....[10]....
        /*0e64*/ 	.word	0x00000650
        /*0e68*/ 	.word	0x000000ff
        /*0e6c*/ 	.word	0x00036870
        /*0e70*/ 	.short	0x0100
        /*0e72*/ 	.byte	0x06
	.zero		1


	//   ....[11]....
        /*0e74*/ 	.word	0x00000660
        /*0e78*/ 	.word	0x000000ff
        /*0e7c*/ 	.word	0x00036880
        /*0e80*/ 	.short	0x0100
        /*0e82*/ 	.byte	0x06
	.zero		1


	//   ....[12]....
        /*0e84*/ 	.word	0x00000670
        /*0e88*/ 	.word	0x000000ff
        /*0e8c*/ 	.word	0x00036878
        /*0e90*/ 	.short	0x0100
        /*0e92*/ 	.byte	0x06
	.zero		1


	//   ....[13]....
        /*0e94*/ 	.word	0x00000680
        /*0e98*/ 	.word	0x000000ff
        /*0e9c*/ 	.word	0x00036888
        /*0ea0*/ 	.short	0x0100
        /*0ea2*/ 	.byte	0x06
	.zero		1


	//   ....[14]....
        /*0ea4*/ 	.word	0x000007b0
        /*0ea8*/ 	.word	0x000000ff
        /*0eac*/ 	.word	0x00036890
        /*0eb0*/ 	.short	0x0100
        /*0eb2*/ 	.byte	0x08
	.zero		1


	//   ....[15]....
        /*0eb4*/ 	.word	0x000007c0
        /*0eb8*/ 	.word	0x000000ff
        /*0ebc*/ 	.word	0x000368a0
        /*0ec0*/ 	.short	0x0100
        /*0ec2*/ 	.byte	0x08
	.zero		1


	//   ....[16]....
        /*0ec4*/ 	.word	0x000007d0
        /*0ec8*/ 	.word	0x000000ff
        /*0ecc*/ 	.word	0x00036898
        /*0ed0*/ 	.short	0x0100
        /*0ed2*/ 	.byte	0x08
	.zero		1


	//   ....[17]....
        /*0ed4*/ 	.word	0x000007e0
        /*0ed8*/ 	.word	0x000000ff
        /*0edc*/ 	.word	0x000368a8
        /*0ee0*/ 	.short	0x0100
        /*0ee2*/ 	.byte	0x08
	.zero		1


	//   ....[18]....
        /*0ee4*/ 	.word	0x00000910
        /*0ee8*/ 	.word	0x000000ff
        /*0eec*/ 	.word	0x000368b0
        /*0ef0*/ 	.short	0x0100
        /*0ef2*/ 	.byte	0x08
	.zero		1


	//   ....[19]....
        /*0ef4*/ 	.word	0x00000920
        /*0ef8*/ 	.word	0x000000ff
        /*0efc*/ 	.word	0x000368c0
        /*0f00*/ 	.short	0x0100
        /*0f02*/ 	.byte	0x08
	.zero		1


	//   ....[20]....
        /*0f04*/ 	.word	0x00000930
        /*0f08*/ 	.word	0x000000ff
        /*0f0c*/ 	.word	0x000368b8
        /*0f10*/ 	.short	0x0100
        /*0f12*/ 	.byte	0x08
	.zero		1


	//   ....[21]....
        /*0f14*/ 	.word	0x00000940
        /*0f18*/ 	.word	0x000000ff
        /*0f1c*/ 	.word	0x000368c8
        /*0f20*/ 	.short	0x0100
        /*0f22*/ 	.byte	0x08
	.zero		1


	//   ....[22]....
        /*0f24*/ 	.word	0x00003930
        /*0f28*/ 	.word	0x00000064
        /*0f2c*/ 	.word	0x00036890
        /*0f30*/ 	.short	0x010a
        /*0f32*/ 	.byte	0x3f
	.zero		1


	//   ....[23]....
        /*0f34*/ 	.word	0x00006f40
        /*0f38*/ 	.word	0x00000064
        /*0f3c*/ 	.word	0x00036890
        /*0f40*/ 	.short	0x010a
        /*0f42*/ 	.byte	0x3f
	.zero		1


	//   ....[24]....
        /*0f44*/ 	.word	0x0000a260
        /*0f48*/ 	.word	0x00000064
        /*0f4c*/ 	.word	0x00036890
        /*0f50*/ 	.short	0x010a
        /*0f52*/ 	.byte	0x3f
	.zero		1


	//   ....[25]....
        /*0f54*/ 	.word	0x0000a630
        /*0f58*/ 	.word	0x0000002c
        /*0f5c*/ 	.word	0x00000000
        /*0f60*/ 	.short	0x0101
        /*0f62*/ 	.byte	0x3f
	.zero		1


	//   ....[26]....
        /*0f64*/ 	.word	0x0000a670
        /*0f68*/ 	.word	0x00000064
        /*0f6c*/ 	.word	0x000368b0
        /*0f70*/ 	.short	0x010a
        /*0f72*/ 	.byte	0x3f
	.zero		1


	//   ....[27]....
        /*0f74*/ 	.word	0x0000ace0
        /*0f78*/ 	.word	0x00000064
        /*0f7c*/ 	.word	0x00000000
        /*0f80*/ 	.short	0x0101
        /*0f82*/ 	.byte	0x3f
	.zero		1


	//   ....[28]....
        /*0f84*/ 	.word	0x0000b3a0
        /*0f88*/ 	.word	0x00000002
        /*0f8c*/ 	.word	0x00036800
        /*0f90*/ 	.short	0x010a
        /*0f92*/ 	.byte	0x3f
	.zero		1


	//   ....[29]....
        /*0f94*/ 	.word	0x0000b3f0
        /*0f98*/ 	.word	0x00000002
        /*0f9c*/ 	.word	0x00036800
        /*0fa0*/ 	.short	0x010a
        /*0fa2*/ 	.byte	0x3f
	.zero		1


	//   ....[30]....
        /*0fa4*/ 	.word	0x0000be30
        /*0fa8*/ 	.word	0x00000002
        /*0fac*/ 	.word	0x00036800
        /*0fb0*/ 	.short	0x010a
        /*0fb2*/ 	.byte	0x3f
	.zero		1


	//   ....[31]....
        /*0fb4*/ 	.word	0x0000e6d0
        /*0fb8*/ 	.word	0x00000002
        /*0fbc*/ 	.word	0x00036800
        /*0fc0*/ 	.short	0x010a
        /*0fc2*/ 	.byte	0x3f
	.zero		1


	//   ....[32]....
        /*0fc4*/ 	.word	0x00010eb0
        /*0fc8*/ 	.word	0x00000000
        /*0fcc*/ 	.word	0x00036830
        /*0fd0*/ 	.short	0x010a
        /*0fd2*/ 	.byte	0x3f
	.zero		1


	//   ....[33]....
        /*0fd4*/ 	.word	0x00010f30
        /*0fd8*/ 	.word	0x00000000
        /*0fdc*/ 	.word	0x00036830
        /*0fe0*/ 	.short	0x010a
        /*0fe2*/ 	.byte	0x3f
	.zero		1


	//   ....[34]....
        /*0fe4*/ 	.word	0x00015700
        /*0fe8*/ 	.word	0x00000000
        /*0fec*/ 	.word	0x00000000
        /*0ff0*/ 	.short	0x0101
        /*0ff2*/ 	.byte	0x3f
	.zero		1


	//   ....[35]....
        /*0ff4*/ 	.word	0x00016910
        /*0ff8*/ 	.word	0x0000000c
        /*0ffc*/ 	.word	0x00036830
        /*1000*/ 	.short	0x010a
        /*1002*/ 	.byte	0x3f
	.zero		1


	//   ....[36]....
        /*1004*/ 	.word	0x00016990
        /*1008*/ 	.word	0x0000000c
        /*100c*/ 	.word	0x00036830
        /*1010*/ 	.short	0x010a
        /*1012*/ 	.byte	0x3f
	.zero		1


	//   ....[37]....
        /*1014*/ 	.word	0x0001a020
        /*1018*/ 	.word	0x0000000e
        /*101c*/ 	.word	0x00036850
        /*1020*/ 	.short	0x010a
        /*1022*/ 	.byte	0x3f
	.zero		1


	//   ....[38]....
        /*1024*/ 	.word	0x0001a070
        /*1028*/ 	.word	0x0000000e
        /*102c*/ 	.word	0x00036850
        /*1030*/ 	.short	0x010a
        /*1032*/ 	.byte	0x3f
	.zero		1


	//   ....[39]....
        /*1034*/ 	.word	0x0001b8a0
        /*1038*/ 	.word	0x0000000c
        /*103c*/ 	.word	0x00000000
        /*1040*/ 	.short	0x0101
        /*1042*/ 	.byte	0x3f
	.zero		1


	//   ....[40]....
        /*1044*/ 	.word	0x0001b8e0
        /*1048*/ 	.word	0x0000000e
        /*104c*/ 	.word	0x00000000
        /*1050*/ 	.short	0x0101
        /*1052*/ 	.byte	0x3f
	.zero		1


	//   ....[41]....
        /*1054*/ 	.word	0x0001c310
        /*1058*/ 	.word	0x00000000
        /*105c*/ 	.word	0x00036850
        /*1060*/ 	.short	0x010a
        /*1062*/ 	.byte	0x3f
	.zero		1


	//   ....[42]....
        /*1064*/ 	.word	0x0001c3b0
        /*1068*/ 	.word	0x00000000
        /*106c*/ 	.word	0x00036850
        /*1070*/ 	.short	0x010a
        /*1072*/ 	.byte	0x3f
	.zero		1


	//   ....[43]....
        /*1074*/ 	.word	0x0001c900
        /*1078*/ 	.word	0x00000008
        /*107c*/ 	.word	0x00000000
        /*1080*/ 	.short	0x0101
        /*1082*/ 	.byte	0x3f
	.zero		1


	//   ....[44]....
        /*1084*/ 	.word	0x0001e490
        /*1088*/ 	.word	0x00000000
        /*108c*/ 	.word	0x00000000
        /*1090*/ 	.short	0x0101
        /*1092*/ 	.byte	0x3f
	.zero		1


	//   ....[45]....
        /*1094*/ 	.word	0x000209d0
        /*1098*/ 	.word	0x00000004
        /*109c*/ 	.word	0x00036820
        /*10a0*/ 	.short	0x010a
        /*10a2*/ 	.byte	0x3f
	.zero		1


	//   ....[46]....
        /*10a4*/ 	.word	0x00020ab0
        /*10a8*/ 	.word	0x00000005
        /*10ac*/ 	.word	0x000368a0
        /*10b0*/ 	.short	0x010a
        /*10b2*/ 	.byte	0x3f
	.zero		1


	//   ....[47]....
        /*10b4*/ 	.word	0x00020ef0
        /*10b8*/ 	.word	0x00000005
        /*10bc*/ 	.word	0x000368c0
        /*10c0*/ 	.short	0x010a
        /*10c2*/ 	.byte	0x3f
	.zero		1


	//   ....[48]....
        /*10c4*/ 	.word	0x00021480
        /*10c8*/ 	.word	0x00000006
        /*10cc*/ 	.word	0x000368a0
        /*10d0*/ 	.short	0x010a
        /*10d2*/ 	.byte	0x3f
	.zero		1


	//   ....[49]....
        /*10d4*/ 	.word	0x000218b0
        /*10d8*/ 	.word	0x00000006
        /*10dc*/ 	.word	0x000368c0
        /*10e0*/ 	.short	0x010a
        /*10e2*/ 	.byte	0x3f
	.zero		1


	//   ....[50]....
        /*10e4*/ 	.word	0x000226e0
        /*10e8*/ 	.word	0x00000000
        /*10ec*/ 	.word	0x00036840
        /*10f0*/ 	.short	0x010a
        /*10f2*/ 	.byte	0x3f
	.zero		1


	//   ....[51]....
        /*10f4*/ 	.word	0x00023700
        /*10f8*/ 	.word	0x00000008
        /*10fc*/ 	.word	0x00036800
        /*1100*/ 	.short	0x0107
        /*1102*/ 	.byte	0x3f
	.zero		1


	//   ....[52]....
        /*1104*/ 	.word	0x00023800
        /*1108*/ 	.word	0x00000002
        /*110c*/ 	.word	0x00036800
        /*1110*/ 	.short	0x0101
        /*1112*/ 	.byte	0x3f
	.zero		1


	//   ....[53]....
        /*1114*/ 	.word	0x00023820
        /*1118*/ 	.word	0x00000002
        /*111c*/ 	.word	0x00036820
        /*1120*/ 	.short	0x010a
        /*1122*/ 	.byte	0x3f
	.zero		1


	//   ....[54]....
        /*1124*/ 	.word	0x00023ba0
        /*1128*/ 	.word	0x00000003
        /*112c*/ 	.word	0x00036840
        /*1130*/ 	.short	0x010a
        /*1132*/ 	.byte	0x3f
	.zero		1


	//   ....[55]....
        /*1134*/ 	.word	0x00024060
        /*1138*/ 	.word	0x00000002
        /*113c*/ 	.word	0x00036860
        /*1140*/ 	.short	0x010a
        /*1142*/ 	.byte	0x3f
	.zero		1


	//   ....[56]....
        /*1144*/ 	.word	0x00024870
        /*1148*/ 	.word	0x00000003
        /*114c*/ 	.word	0x00036840
        /*1150*/ 	.short	0x010a
        /*1152*/ 	.byte	0x3f
	.zero		1


	//   ....[57]....
        /*1154*/ 	.word	0x00024d30
        /*1158*/ 	.word	0x00000002
        /*115c*/ 	.word	0x00036860
        /*1160*/ 	.short	0x010a
        /*1162*/ 	.byte	0x3f
	.zero		1


	//   ....[58]....
        /*1164*/ 	.word	0x00025490
        /*1168*/ 	.word	0x00000003
        /*116c*/ 	.word	0x00036840
        /*1170*/ 	.short	0x010a
        /*1172*/ 	.byte	0x3f
	.zero		1


	//   ....[59]....
        /*1174*/ 	.word	0x00025940
        /*1178*/ 	.word	0x00000002
        /*117c*/ 	.word	0x00036860
        /*1180*/ 	.short	0x010a
        /*1182*/ 	.byte	0x3f
	.zero		1


	//   ....[60]....
        /*1184*/ 	.word	0x00026020
        /*1188*/ 	.word	0x00000002
        /*118c*/ 	.word	0x00036860
        /*1190*/ 	.short	0x010a
        /*1192*/ 	.byte	0x3f
	.zero		1


	//   ....[61]....
        /*1194*/ 	.word	0x00027050
        /*1198*/ 	.word	0x00000000
        /*119c*/ 	.word	0x00036820
        /*11a0*/ 	.short	0x010a
        /*11a2*/ 	.byte	0x3f
	.zero		1


	//   ....[62]....
        /*11a4*/ 	.word	0x00027220
        /*11a8*/ 	.word	0x00000006
        /*11ac*/ 	.word	0x00000000
        /*11b0*/ 	.short	0x010a
        /*11b2*/ 	.byte	0x3f
	.zero		1


	//   ....[63]....
        /*11b4*/ 	.word	0x00027290
        /*11b8*/ 	.word	0x00000007
        /*11bc*/ 	.word	0x00000000
        /*11c0*/ 	.short	0x010a
        /*11c2*/ 	.byte	0x3f
	.zero		1


	//   ....[64]....
        /*11c4*/ 	.word	0x00027300
        /*11c8*/ 	.word	0x00000004
        /*11cc*/ 	.word	0x00000000
        /*11d0*/ 	.short	0x010a
        /*11d2*/ 	.byte	0x3f
	.zero		1


	//   ....[65]....
        /*11d4*/ 	.word	0x00027330
        /*11d8*/ 	.word	0x00000003
        /*11dc*/ 	.word	0x00000000
        /*11e0*/ 	.short	0x010a
        /*11e2*/ 	.byte	0x3f
	.zero		1


	//   ....[66]....
        /*11e4*/ 	.word	0x00027390
        /*11e8*/ 	.word	0x00000064
        /*11ec*/ 	.word	0x00036890
        /*11f0*/ 	.short	0x010a
        /*11f2*/ 	.byte	0x3f
	.zero		1


	//   ....[67]....
        /*11f4*/ 	.word	0x000273e0
        /*11f8*/ 	.word	0x00000064
        /*11fc*/ 	.word	0x00036890
        /*1200*/ 	.short	0x010a
        /*1202*/ 	.byte	0x3f
	.zero		1


	//   ....[68]....
        /*1204*/ 	.word	0x00027430
        /*1208*/ 	.word	0x00000064
        /*120c*/ 	.word	0x00036890
        /*1210*/ 	.short	0x010a
        /*1212*/ 	.byte	0x3f
	.zero		1


	//   ....[69]....
        /*1214*/ 	.word	0x00027480
        /*1218*/ 	.word	0x00000064
        /*121c*/ 	.word	0x000368b0
        /*1220*/ 	.short	0x010a
        /*1222*/ 	.byte	0x3f
	.zero		1


	//   ....[70]....
        /*1224*/ 	.word	0x00027690
        /*1228*/ 	.word	0x00000002
        /*122c*/ 	.word	0x00036800
        /*1230*/ 	.short	0x010a
        /*1232*/ 	.byte	0x3f
	.zero		1


	//   ....[71]....
        /*1234*/ 	.word	0x000278c0
        /*1238*/ 	.word	0x00000002
        /*123c*/ 	.word	0x00036800
        /*1240*/ 	.short	0x010a
        /*1242*/ 	.byte	0x3f
	.zero		1


	//   ....[72]....
        /*1244*/ 	.word	0x00027910
        /*1248*/ 	.word	0x00000000
        /*124c*/ 	.word	0x00036830
        /*1250*/ 	.short	0x010a
        /*1252*/ 	.byte	0x3f
	.zero		1


	//   ....[73]....
        /*1254*/ 	.word	0x00027960
        /*1258*/ 	.word	0x0000000c
        /*125c*/ 	.word	0x00036830
        /*1260*/ 	.short	0x010a
        /*1262*/ 	.byte	0x3f
	.zero		1


	//   ....[74]....
        /*1264*/ 	.word	0x000279b0
        /*1268*/ 	.word	0x0000000e
        /*126c*/ 	.word	0x00036850
        /*1270*/ 	.short	0x010a
        /*1272*/ 	.byte	0x3f
	.zero		1


	//   ....[75]....
        /*1274*/ 	.word	0x00027a00
        /*1278*/ 	.word	0x00000000
        /*127c*/ 	.word	0x00036850
        /*1280*/ 	.short	0x010a
        /*1282*/ 	.byte	0x3f
	.zero		1


	//   ....[76]....
        /*1284*/ 	.word	0x00027bc0
        /*1288*/ 	.word	0x00000003
        /*128c*/ 	.word	0x00036820
        /*1290*/ 	.short	0x010a
        /*1292*/ 	.byte	0x3f
	.zero		1


	//   ....[77]....
        /*1294*/ 	.word	0x00027c10
        /*1298*/ 	.word	0x00000005
        /*129c*/ 	.word	0x000368a0
        /*12a0*/ 	.short	0x010a
        /*12a2*/ 	.byte	0x3f
	.zero		1


	//   ....[78]....
        /*12a4*/ 	.word	0x00027c60
        /*12a8*/ 	.word	0x00000005
        /*12ac*/ 	.word	0x000368c0
        /*12b0*/ 	.short	0x010a
        /*12b2*/ 	.byte	0x3f
	.zero		1


	//   ....[79]....
        /*12b4*/ 	.word	0x00027cb0
        /*12b8*/ 	.word	0x00000006
        /*12bc*/ 	.word	0x000368a0
        /*12c0*/ 	.short	0x010a
        /*12c2*/ 	.byte	0x3f
	.zero		1


	//   ....[80]....
        /*12c4*/ 	.word	0x00027d00
        /*12c8*/ 	.word	0x00000006
        /*12cc*/ 	.word	0x000368c0
        /*12d0*/ 	.short	0x010a
        /*12d2*/ 	.byte	0x3f
	.zero		1


	//   ....[81]....
        /*12d4*/ 	.word	0x00027ea0
        /*12d8*/ 	.word	0x00000000
        /*12dc*/ 	.word	0x00036840
        /*12e0*/ 	.short	0x010a
        /*12e2*/ 	.byte	0x3f
	.zero		1


	//   ....[82]....
        /*12e4*/ 	.word	0x00028a60
        /*12e8*/ 	.word	0x00000002
        /*12ec*/ 	.word	0x00036820
        /*12f0*/ 	.short	0x010a
        /*12f2*/ 	.byte	0x3f
	.zero		1


	//   ....[83]....
        /*12f4*/ 	.word	0x00028ab0
        /*12f8*/ 	.word	0x00000003
        /*12fc*/ 	.word	0x00036840
        /*1300*/ 	.short	0x010a
        /*1302*/ 	.byte	0x3f
	.zero		1


	//   ....[84]....
        /*1304*/ 	.word	0x00028b00
        /*1308*/ 	.word	0x00000002
        /*130c*/ 	.word	0x00036860
        /*1310*/ 	.short	0x010a
        /*1312*/ 	.byte	0x3f
	.zero		1


	//   ....[85]....
        /*1314*/ 	.word	0x00028b50
        /*1318*/ 	.word	0x00000003
        /*131c*/ 	.word	0x00036840
        /*1320*/ 	.short	0x010a
        /*1322*/ 	.byte	0x3f
	.zero		1


	//   ....[86]....
        /*1324*/ 	.word	0x00028ba0
        /*1328*/ 	.word	0x00000002
        /*132c*/ 	.word	0x00036860
        /*1330*/ 	.short	0x010a
        /*1332*/ 	.byte	0x3f
	.zero		1


	//   ....[87]....
        /*1334*/ 	.word	0x00028bf0
        /*1338*/ 	.word	0x00000003
        /*133c*/ 	.word	0x00036840
        /*1340*/ 	.short	0x010a
        /*1342*/ 	.byte	0x3f
	.zero		1


	//   ....[88]....
        /*1344*/ 	.word	0x00028c40
        /*1348*/ 	.word	0x00000002
        /*134c*/ 	.word	0x00036860
        /*1350*/ 	.short	0x010a
        /*1352*/ 	.byte	0x3f
	.zero		1


	//   ....[89]....
        /*1354*/ 	.word	0x00028c90
        /*1358*/ 	.word	0x00000002
        /*135c*/ 	.word	0x00036860
        /*1360*/ 	.short	0x010a
        /*1362*/ 	.byte	0x3f
	.zero		1


	//   ....[90]....
        /*1364*/ 	.word	0x00029710
        /*1368*/ 	.word	0x00000000
        /*136c*/ 	.word	0x00036820
        /*1370*/ 	.short	0x010a
        /*1372*/ 	.byte	0x3f
	.zero		1


	//   ....[91]....
        /*1374*/ 	.word	0x000298b0
        /*1378*/ 	.word	0x00000006
        /*137c*/ 	.word	0x00000000
        /*1380*/ 	.short	0x010a
        /*1382*/ 	.byte	0x3f
	.zero		1


	//   ....[92]....
        /*1384*/ 	.word	0x00029900
        /*1388*/ 	.word	0x00000007
        /*138c*/ 	.word	0x00000000
        /*1390*/ 	.short	0x010a
        /*1392*/ 	.byte	0x3f
	.zero		1


	//   ....[93]....
        /*1394*/ 	.word	0x00029950
        /*1398*/ 	.word	0x00000004
        /*139c*/ 	.word	0x00000000
        /*13a0*/ 	.short	0x010a
        /*13a2*/ 	.byte	0x3f
	.zero		1


	//----- nvinfo : EIATTR_NUM_MBARRIERS
	.align		4
.L_743:
        /*13a4*/ 	.byte	0x03, 0x38
        /*13a6*/ 	.short	0x0016


	//----- nvinfo : EIATTR_EXIT_INSTR_OFFSETS
	.align		4
        /*13a8*/ 	.byte	0x04, 0x1c
        /*13aa*/ 	.short	(.L_745 - .L_744)


	//   ....[0]....
.L_744:
        /*13ac*/ 	.word	0x00027380


	//----- nvinfo : EIATTR_MAX_THREADS
	.align		4
.L_745:
        /*13b0*/ 	.byte	0x04, 0x05
        /*13b2*/ 	.short	(.L_747 - .L_746)
.L_746:
        /*13b4*/ 	.word	0x00000180
        /*13b8*/ 	.word	0x00000001
        /*13bc*/ 	.word	0x00000001


	//----- nvinfo : EIATTR_CRS_STACK_SIZE
	.align		4
.L_747:
        /*13c0*/ 	.byte	0x04, 0x1e
        /*13c2*/ 	.short	(.L_749 - .L_748)
.L_748:
        /*13c4*/ 	.word	0x00000000


	//----- nvinfo : EIATTR_CBANK_PARAM_SIZE
	.align		4
.L_749:
        /*13c8*/ 	.byte	0x03, 0x19
        /*13ca*/ 	.short	0x0af0


	//----- nvinfo : EIATTR_PARAM_CBANK
	.align		4
        /*13cc*/ 	.byte	0x04, 0x0a
        /*13ce*/ 	.short	(.L_751 - .L_750)
	.align		4
.L_750:
        /*13d0*/ 	.word	index@(.nv.constant0._ZN7cutlass13device_kernelIN5flash11enable_sm90INS1_16FlashAttnFwdSm90INS1_25CollectiveMainloopFwdSm90ILi2EN4cute5tupleIJNS5_1CILi1EEES8_S8_EEENS6_IJNS7_ILi128EEENS7_ILi112EEENS7_ILi192EEEEEELi192ENS_10bfloat16_tEfNS_4arch4Sm90ELb0ELb0ELb1ELb1ELb0ELb1ELb0ELb1ELb1ELb1ELb0ELb0EEENS1_21CollectiveEpilogueFwdINS6_IJSA_SC_SB_EEES9_SE_SG_Li256ELb1ELb1ELb0ELb0EEENS1_36VarlenDynamicPersistentTileSchedulerILi128ELi112ELi256ELi128ELb0ELb1ELb1ELb0ELb1ELb1EEEEEEEEEvNT_6ParamsE)
        /*13d4*/ 	.short	0x0210
        /*13d6*/ 	.short	0x0af0


	//----- nvinfo : EIATTR_SW_WAR
	.align		4
.L_751:
        /*13d8*/ 	.byte	0x04, 0x36
        /*13da*/ 	.short	(.L_753 - .L_752)
.L_752:
        /*13dc*/ 	.word	0x00000008
.L_753:


//--------------------- .nv.info._ZN7cutlass13device_kernelIN5flash11enable_sm90INS1_16FlashAttnFwdSm90INS1_25CollectiveMainloopFwdSm90ILi2EN4cute5tupleIJNS5_1CILi1EEES8_S8_EEENS6_IJNS7_ILi128EEENS7_ILi96EEENS7_ILi192EEEEEELi192ENS_10bfloat16_tEfNS_4arch4Sm90ELb0ELb1ELb1ELb0ELb0ELb0ELb0ELb1ELb1ELb1ELb0ELb0EEENS1_21CollectiveEpilogueFwdINS6_IJSA_SC_SB_EEES9_SE_SG_Li256ELb0ELb1ELb0ELb0EEENS1_30DynamicPersistentTileSchedulerILi256ELi128ELb0ELb1ELb1EEEEEEEEEvNT_6ParamsE --------------------------
	.section	.nv.info._ZN7cutlass13device_kernelIN5flash11enable_sm90INS1_16FlashAttnFwdSm90INS1_25CollectiveMainloopFwdSm90ILi2EN4cute5tupleIJNS5_1CILi1EEES8_S8_EEENS6_IJNS7_ILi128EEENS7_ILi96EEENS7_ILi192EEEEEELi192ENS_10bfloat16_tEfNS_4arch4Sm90ELb0ELb1ELb1ELb0ELb0ELb0ELb0ELb1ELb1ELb1ELb0ELb0EEENS1_21CollectiveEpilogueFwdINS6_IJSA_SC_SB_EEES9_SE_SG_Li256ELb0ELb1ELb0ELb0EEENS1_30DynamicPersistentTileSchedulerILi256ELi128ELb0ELb1ELb1EEEEEEEEEvNT_6ParamsE,"",@"SHT_CUDA_INFO"
	.sectionflags	@""
	.align	4


	//----- nvinfo : EIATTR_CUDA_API_VERSION
	.align		4
        /*0000*/ 	.byte	0x04, 0x37
        /*0002*/ 	.short	(.L_755 - .L_754)
.L_754:
        /*0004*/ 	.word	0x00000082


	//----- nvinfo : EIATTR_KPARAM_INFO
	.align		4
.L_755:
        /*0008*/ 	.byte	0x04, 0x17
        /*000a*/ 	.short	(.L_757 - .L_756)
.L_756:
        /*000c*/ 	.word	0x00000000
        /*0010*/ 	.short	0x0000
        /*0012*/ 	.short	0x0070
        /*0014*/ 	.byte	0x00, 0xf0, 0x01, 0x2a


	//----- nvinfo : EIATTR_SPARSE_MMA_MASK
	.align		4
.L_757:
        /*0018*/ 	.byte	0x03, 0x50
        /*001a*/ 	.short	0x0000


	//----- nvinfo : EIATTR_MAXREG_COUNT
	.align		4
        /*001c*/ 	.byte	0x03, 0x1b
        /*001e*/ 	.short	0x00a8


	//----- nvinfo : EIATTR_NUM_BARRIERS
	.align		4
        /*0020*/ 	.byte	0x02, 0x4c
        /*0022*/ 	.byte	0x09
	.zero		1


	//----- nvinfo : EIATTR_EXTERNS
	.align		4
        /*0024*/ 	.byte	0x04, 0x0f
        /*0026*/ 	.short	(.L_759 - .L_758)


	//   ....[0]....
	.align		4
.L_758:
        /*0028*/ 	.word	index@(__assertfail)


	//----- nvinfo : EIATTR_ANNOTATIONS
	.align		4
.L_759:
        /*002c*/ 	.byte	0x04, 0x55
        /*002e*/ 	.short	(.L_761 - .L_760)


	//   ....[0]....
.L_760:
        /* <DEDUP_REMOVED lines=28> */


	//----- nvinfo : EIATTR_MERCURY_ISA_VERSION
	.align		4
.L_761:
        /*01d8*/ 	.byte	0x03, 0x5f
        /*01da*/ 	.short	0x0101


	//----- nvinfo : EIATTR_INT_WARP_WIDE_INSTR_OFFSETS
	.align		4
        /*01dc*/ 	.byte	0x04, 0x31
        /*01de*/ 	.short	(.L_763 - .L_762)


	//   ....[0]....
.L_762:
        /*01e0*/ 	.word	0x00000130


	//   ....[1]....
        /*01e4*/ 	.word	0x00000170


	//   ....[2]....
        /*01e8*/ 	.word	0x000001e0


	//   ....[3]....
        /*01ec*/ 	.word	0x00012290


	//   ....[4]....
        /*01f0*/ 	.word	0x00012330


	//   ....[5]....
        /*01f4*/ 	.word	0x00015ed0


	//   ....[6]....
        /*01f8*/ 	.word	0x00015f70


	//----- nvinfo : EIATTR_COOP_GROUP_MASK_REGIDS
	.align		4
.L_763:
        /*01fc*/ 	.byte	0x04, 0x29
        /*01fe*/ 	.short	(.L_765 - .L_764)


	//   ....[0]....
.L_764:
        /*0200*/ 	.word	0xffffffff


	//   ....[1]....
        /*0204*/ 	.word	0xffffffff


	//   ....[2]....
        /*0208*/ 	.word	0xffffffff


	//   ....[3]....
        /*020c*/ 	.word	0xffffffff


	//   ....[4]....
        /*0210*/ 	.word	0xffffffff


	//   ....[5]....
        /*0214*/ 	.word	0xffffffff


	//   ....[6]....
        /*0218*/ 	.word	0xffffffff


	//   ....[7]....
        /*021c*/ 	.word	0xffffffff


	//   ....[8]....
        /*0220*/ 	.word	0xffffffff


	//   ....[9]....
        /*0224*/ 	.word	0xffffffff


	//   ....[10]....
        /*0228*/ 	.word	0xffffffff


	//   ....[11]....
        /*022c*/ 	.word	0xffffffff


	//   ....[12]....
        /*0230*/ 	.word	0xffffffff


	//   ....[13]....
        /*0234*/ 	.word	0xffffffff


	//   ....[14]....
        /*0238*/ 	.word	0xffffffff


	//   ....[15]....
        /*023c*/ 	.word	0xffffffff


	//   ....[16]....
        /*0240*/ 	.word	0xffffffff


	//   ....[17]....
        /*0244*/ 	.word	0xffffffff


	//   ....[18]....
        /*0248*/ 	.word	0xffffffff


	//   ....[19]....
        /*024c*/ 	.word	0xffffffff


	//   ....[20]....
        /*0250*/ 	.word	0xffffffff


	//   ....[21]....
        /*0254*/ 	.word	0xffffffff


	//   ....[22]....
        /*0258*/ 	.word	0xffffffff


	//   ....[23]....
        /*025c*/ 	.word	0xffffffff


	//   ....[24]....
        /*0260*/ 	.word	0xffffffff


	//   ....[25]....
        /*0264*/ 	.word	0xffffffff


	//   ....[26]....
        /*0268*/ 	.word	0xffffffff


	//   ....[27]....
        /*026c*/ 	.word	0xffffffff


	//   ....[28]....
        /*0270*/ 	.word	0xffffffff


	//   ....[29]....
        /*0274*/ 	.word	0xffffffff


	//   ....[30]....
        /*0278*/ 	.word	0xffffffff


	//   ....[31]....
        /*027c*/ 	.word	0xffffffff


	//   ....[32]....
        /*0280*/ 	.word	0xffffffff


	//   ....[33]....
        /*0284*/ 	.word	0xffffffff


	//   ....[34]....
        /*0288*/ 	.word	0xffffffff


	//   ....[35]....
        /*028c*/ 	.word	0xffffffff


	//   ....[36]....
        /*0290*/ 	.word	0xffffffff


	//   ....[37]....
        /*0294*/ 	.word	0xffffffff


	//   ....[38]....
        /*0298*/ 	.word	0xffffffff


	//   ....[39]....
        /*029c*/ 	.word	0xffffffff


	//   ....[40]....
        /*02a0*/ 	.word	0xffffffff


	//   ....[41]....
        /*02a4*/ 	.word	0xffffffff


	//   ....[42]....
        /*02a8*/ 	.word	0xffffffff


	//   ....[43]....
        /*02ac*/ 	.word	0xffffffff


	//   ....[44]....
        /*02b0*/ 	.word	0xffffffff


	//   ....[45]....
        /*02b4*/ 	.word	0xffffffff


	//   ....[46]....
        /*02b8*/ 	.word	0xffffffff


	//   ....[47]....
        /*02bc*/ 	.word	0xffffffff


	//   ....[48]....
        /*02c0*/ 	.word	0xffffffff


	//   ....[49]....
        /*02c4*/ 	.word	0xffffffff


	//   ....[50]....
        /*02c8*/ 	.word	0xffffffff


	//   ....[51]....
        /*02cc*/ 	.word	0xffffffff


	//   ....[52]....
        /*02d0*/ 	.word	0xffffffff


	//   ....[53]....
        /*02d4*/ 	.word	0xffffffff


	//   ....[54]....
        /*02d8*/ 	.word	0xffffffff


	//   ....[55]....
        /*02dc*/ 	.word	0xffffffff


	//   ....[56]....
        /*02e0*/ 	.word	0xffffffff


	//   ....[57]....
        /*02e4*/ 	.word	0xffffffff


	//   ....[58]....
        /*02e8*/ 	.word	0xffffffff


	//   ....[59]....
        /*02ec*/ 	.word	0xffffffff


	//   ....[60]....
        /*02f0*/ 	.word	0xffffffff


	//   ....[61]....
        /*02f4*/ 	.word	0xffffffff


	//   ....[62]....
        /*02f8*/ 	.word	0xffffffff


	//   ....[63]....
        /*02fc*/ 	.word	0xffffffff


	//   ....[64]....
        /*0300*/ 	.word	0xffffffff


	//   ....[65]....
        /*0304*/ 	.word	0xffffffff


	//   ....[66]....
        /*0308*/ 	.word	0xffffffff


	//   ....[67]....
        /*030c*/ 	.word	0xffffffff


	//   ....[68]....
        /*0310*/ 	.word	0xffffffff


	//   ....[69]....
        /*0314*/ 	.word	0xffffffff


	//   ....[70]....
        /*0318*/ 	.word	0xffffffff


	//   ....[71]....
        /*031c*/ 	.word	0xffffffff


	//   ....[72]....
        /*0320*/ 	.word	0xffffffff


	//   ....[73]....
        /*0324*/ 	.word	0xffffffff


	//   ....[74]....
        /*0328*/ 	.word	0x0500000f


	//   ....[75]....
        /*032c*/ 	.word	0x0500000f


	//   ....[76]....
        /*0330*/ 	.word	0x0500000f


	//   ....[77]....
        /*0334*/ 	.word	0x0500000f


	//   ....[78]....
        /*0338*/ 	.word	0x0500000f


	//   ....[79]....
        /*033c*/ 	.word	0x0500000f


	//   ....[80]....
        /*0340*/ 	.word	0x0500000f


	//   ....[81]....
        /*0344*/ 	.word	0x0500000f


	//   ....[82]....
        /*0348*/ 	.word	0x0500000f


	//   ....[83]....
        /*034c*/ 	.word	0x0500000f


	//   ....[84]....
        /*0350*/ 	.word	0x0500000f


	//   ....[85]....
        /*0354*/ 	.word	0x0500000f


	//   ....[86]....
        /*0358*/ 	.word	0x0500000f


	//   ....[87]....
        /*035c*/ 	.word	0x0500000f


	//   ....[88]....
        /*0360*/ 	.word	0x0500000f


	//   ....[89]....
        /*0364*/ 	.word	0x0500000f


	//   ....[90]....
        /*0368*/ 	.word	0x0500000f


	//   ....[91]....
        /*036c*/ 	.word	0x0500000f


	//   ....[92]....
        /*0370*/ 	.word	0x0500000f


	//----- nvinfo : EIATTR_COOP_GROUP_INSTR_OFFSETS
	.align		4
.L_765:
        /*0374*/ 	.byte	0x04, 0x28
        /*0376*/ 	.short	(.L_767 - .L_766)


	//   ....[0]....
.L_766:
        /*0378*/ 	.word	0x00000060


	//   ....[1]....
        /*037c*/ 	.word	0x00000140


	//   ....[2]....
        /*0380*/ 	.word	0x00000190


	//   ....[3]....
        /*0384*/ 	.word	0x000003c0


	//   ....[4]....
        /*0388*/ 	.word	0x00000520


	//   ....[5]....
        /*038c*/ 	.word	0x00000640


	//   ....[6]....
        /*0390*/ 	.word	0x000007a0


	//   ....[7]....
        /*0394*/ 	.word	0x00001940


	//   ....[8]....
        /*0398*/ 	.word	0x00002710


	//   ....[9]....
        /*039c*/ 	.word	0x00003390


	//   ....[10]....
        /*03a0*/ 	.word	0x000039d0


	//   ....[11]....
        /*03a4*/ 	.word	0x00003b00


	//   ....[12]....
        /*03a8*/ 	.word	0x00004050


	//   ....[13]....
        /*03ac*/ 	.word	0x00004100


	//   ....[14]....
        /*03b0*/ 	.word	0x00006480


	//   ....[15]....
        /*03b4*/ 	.word	0x00006630


	//   ....[16]....
        /*03b8*/ 	.word	0x000073a0


	//   ....[17]....
        /*03bc*/ 	.word	0x000074c0


	//   ....[18]....
        /*03c0*/ 	.word	0x00007a50


	//   ....[19]....
        /*03c4*/ 	.word	0x00007ae0


	//   ....[20]....
        /*03c8*/ 	.word	0x00009ca0


	//   ....[21]....
        /*03cc*/ 	.word	0x00009cc0


	//   ....[22]....
        /*03d0*/ 	.word	0x0000a150


	//   ....[23]....
        /*03d4*/ 	.word	0x0000a1c0


	//   ....[24]....
        /*03d8*/ 	.word	0x0000be80


	//   ....[25]....
        /*03dc*/ 	.word	0x0000c350


	//   ....[26]....
        /*03e0*/ 	.word	0x0000d0e0


	//   ....[27]....
        /*03e4*/ 	.word	0x0000d1f0


	//   ....[28]....
        /*03e8*/ 	.word	0x0000d790


	//   ....[29]....
        /*03ec*/ 	.word	0x0000d7f0


	//   ....[30]....
        /*03f0*/ 	.word	0x0000e870


	//   ....[31]....
        /*03f4*/ 	.word	0x0000e8b0


	//   ....[32]....
        /*03f8*/ 	.word	0x0000e9c0


	//   ....[33]....
        /*03fc*/ 	.word	0x0000e9e0


	//   ....[34]....
        /*0400*/ 	.word	0x0000fe50


	//   ....[35]....
        /*0404*/ 	.word	0x0000ff30


	//   ....[36]....
        /*0408*/ 	.word	0x0000ff60


	//   ....[37]....
        /*040c*/ 	.word	0x0000ff90


	//   ....[38]....
        /*0410*/ 	.word	0x000106c0


	//   ....[39]....
        /*0414*/ 	.word	0x00010700


	//   ....[40]....
        /*0418*/ 	.word	0x00010810


	//   ....[41]....
        /*041c*/ 	.word	0x00010830


	//   ....[42]....
        /*0420*/ 	.word	0x00010940


	//   ....[43]....
        /*0424*/ 	.word	0x00010960


	//   ....[44]....
        /*0428*/ 	.word	0x00010a80


	//   ....[45]....
        /*042c*/ 	.word	0x00010aa0


	//   ....[46]....
        /*0430*/ 	.word	0x00011210


	//   ....[47]....
        /*0434*/ 	.word	0x00011230


	//   ....[48]....
        /*0438*/ 	.word	0x00011340


	//   ....[49]....
        /*043c*/ 	.word	0x00011360


	//   ....[50]....
        /*0440*/ 	.word	0x00011470


	//   ....[51]....
        /*0444*/ 	.word	0x00011490


	//   ....[52]....
        /*0448*/ 	.word	0x000115b0


	//   ....[53]....
        /*044c*/ 	.word	0x000115d0


	//   ....[54]....
        /*0450*/ 	.word	0x00011790


	//   ....[55]....
        /*0454*/ 	.word	0x000128d0


	//   ....[56]....
        /*0458*/ 	.word	0x00013360


	//   ....[57]....
        /*045c*/ 	.word	0x00013390


	//   ....[58]....
        /*0460*/ 	.word	0x00013460


	//   ....[59]....
        /*0464*/ 	.word	0x00013480


	//   ....[60]....
        /*0468*/ 	.word	0x00013520


	//   ....[61]....
        /*046c*/ 	.word	0x00013540


	//   ....[62]....
        /*0470*/ 	.word	0x000135e0


	//   ....[63]....
        /*0474*/ 	.word	0x00013600


	//   ....[64]....
        /*0478*/ 	.word	0x000136a0


	//   ....[65]....
        /*047c*/ 	.word	0x000136c0


	//   ....[66]....
        /*0480*/ 	.word	0x00013760


	//   ....[67]....
        /*0484*/ 	.word	0x00013780


	//   ....[68]....
        /*0488*/ 	.word	0x00013820


	//   ....[69]....
        /*048c*/ 	.word	0x00013840


	//   ....[70]....
        /*0490*/ 	.word	0x00013850


	//   ....[71]....
        /*0494*/ 	.word	0x00013860


	//   ....[72]....
        /*0498*/ 	.word	0x000165c0


	//   ....[73]....
        /*049c*/ 	.word	0x000167b0


	//   ....[74]....
        /*04a0*/ 	.word	0x00016e00


	//   ....[75]....
        /*04a4*/ 	.word	0x00016f80


	//   ....[76]....
        /*04a8*/ 	.word	0x00016fe0


	//   ....[77]....
        /*04ac*/ 	.word	0x00017140


	//   ....[78]....
        /*04b0*/ 	.word	0x00017190


	//   ....[79]....
        /*04b4*/ 	.word	0x000172b0


	//   ....[80]....
        /*04b8*/ 	.word	0x00017320


	//   ....[81]....
        /*04bc*/ 	.word	0x00017440


	//   ....[82]....
        /*04c0*/ 	.word	0x000174b0


	//   ....[83]....
        /*04c4*/ 	.word	0x000175d0


	//   ....[84]....
        /*04c8*/ 	.word	0x00017640


	//   ....[85]....
        /*04cc*/ 	.word	0x00017760


	//   ....[86]....
        /*04d0*/ 	.word	0x000177d0


	//   ....[87]....
        /*04d4*/ 	.word	0x000178f0


	//   ....[88]....
        /*04d8*/ 	.word	0x00017960


	//   ....[89]....
        /*04dc*/ 	.word	0x00017a80


	//   ....[90]....
        /*04e0*/ 	.word	0x00017ad0


	//   ....[91]....
        /*04e4*/ 	.word	0x00017df0


	//   ....[92]....
        /*04e8*/ 	.word	0x00017f10


	//----- nvinfo : EIATTR_REG_RECONFIG
	.align		4
.L_767:
        /*04ec*/ 	.byte	0x01, 0x54
	.zero		2


	//----- nvinfo : EIATTR_SYSCALL_OFFSETS
	.align		4
        /*04f0*/ 	.byte	0x04, 0x46
        /*04f2*/ 	.short	(.L_769 - .L_768)


	//   ....[0]....
.L_768:
        /*04f4*/ 	.word	0x00001b20


	//   ....[1]....
        /*04f8*/ 	.word	0x000124a0


	//   ....[2]....
        /*04fc*/ 	.word	0x000125f0


	//   ....[3]....
        /*0500*/ 	.word	0x000126e0


	//   ....[4]....
        /*0504*/ 	.word	0x00012f30


	//----- nvinfo : EIATTR_MBARRIER_INSTR_OFFSETS
	.align		4
.L_769:
        /*0508*/ 	.byte	0x04, 0x39
        /*050a*/ 	.short	(.L_771 - .L_770)


	//   ....[0]....
.L_770:
        /*050c*/ 	.word	0x00000270
        /*0510*/ 	.word	0x000000ff
        /*0514*/ 	.word	0x00030800
        /*0518*/ 	.short	0x0100
        /*051a*/ 	.byte	0x08
	.zero		1


	//   ....[1]....
        /*051c*/ 	.word	0x00000280
        /*0520*/ 	.word	0x000000ff
        /*0524*/ 	.word	0x00030820
        /*0528*/ 	.short	0x0100
        /*052a*/ 	.byte	0x08
	.zero		1


	//   ....[2]....
        /*052c*/ 	.word	0x00000370
        /*0530*/ 	.word	0x000000ff
        /*0534*/ 	.word	0x00030830
        /*0538*/ 	.short	0x0100
        /*053a*/ 	.byte	0x08
	.zero		1


	//   ....[3]....
        /*053c*/ 	.word	0x00000380
        /*0540*/ 	.word	0x000000ff
        /*0544*/ 	.word	0x00030840
        /*0548*/ 	.short	0x0100
        /*054a*/ 	.byte	0x08
	.zero		1


	//   ....[4]....
        /*054c*/ 	.word	0x00000390
        /*0550*/ 	.word	0x000000ff
        /*0554*/ 	.word	0x00030838
        /*0558*/ 	.short	0x0100
        /*055a*/ 	.byte	0x08
	.zero		1


	//   ....[5]....
        /*055c*/ 	.word	0x000003a0
        /*0560*/ 	.word	0x000000ff
        /*0564*/ 	.word	0x00030848
        /*0568*/ 	.short	0x0100
        /*056a*/ 	.byte	0x08
	.zero		1


	//   ....[6]....
        /*056c*/ 	.word	0x000004d0
        /*0570*/ 	.word	0x000000ff
        /*0574*/ 	.word	0x00030850
        /*0578*/ 	.short	0x0100
        /*057a*/ 	.byte	0x08
	.zero		1


	//   ....[7]....
        /*057c*/ 	.word	0x000004e0
        /*0580*/ 	.word	0x000000ff
        /*0584*/ 	.word	0x00030860
        /*0588*/ 	.short	0x0100
        /*058a*/ 	.byte	0x08
	.zero		1


	//   ....[8]....
        /*058c*/ 	.word	0x000004f0
        /*0590*/ 	.word	0x000000ff
        /*0594*/ 	.word	0x00030858
        /*0598*/ 	.short	0x0100
        /*059a*/ 	.byte	0x08
	.zero		1


	//   ....[9]....
        /*059c*/ 	.word	0x00000500
        /*05a0*/ 	.word	0x000000ff
        /*05a4*/ 	.word	0x00030868
        /*05a8*/ 	.short	0x0100
        /*05aa*/ 	.byte	0x08
	.zero		1


	//   ....[10]....
        /*05ac*/ 	.word	0x000005f0
        /*05b0*/ 	.word	0x000000ff
        /*05b4*/ 	.word	0x00030870
        /*05b8*/ 	.short	0x0100
        /*05ba*/ 	.byte	0x06
	.zero		1


	//   ....[11]....
        /*05bc*/ 	.word	0x00000600
        /*05c0*/ 	.word	0x000000ff
        /*05c4*/ 	.word	0x00030880
        /*05c8*/ 	.short	0x0100
        /*05ca*/ 	.byte	0x06
	.zero		1


	//   ....[12]....
        /*05cc*/ 	.word	0x00000610
        /*05d0*/ 	.word	0x000000ff
        /*05d4*/ 	.word	0x00030878
        /*05d8*/ 	.short	0x0100
        /*05da*/ 	.byte	0x06
	.zero		1


	//   ....[13]....
        /*05dc*/ 	.word	0x00000620
        /*05e0*/ 	.word	0x000000ff
        /*05e4*/ 	.word	0x00030888
        /*05e8*/ 	.short	0x0100
        /*05ea*/ 	.byte	0x06
	.zero		1


	//   ....[14]....
        /*05ec*/ 	.word	0x00000750
        /*05f0*/ 	.word	0x000000ff
        /*05f4*/ 	.word	0x00030890
        /*05f8*/ 	.short	0x0100
        /*05fa*/ 	.byte	0x08
	.zero		1


	//   ....[15]....
        /*05fc*/ 	.word	0x00000760
        /*0600*/ 	.word	0x000000ff
        /*0604*/ 	.word	0x000308a0
        /*0608*/ 	.short	0x0100
        /*060a*/ 	.byte	0x08
	.zero		1


	//   ....[16]....
        /*060c*/ 	.word	0x00000770
        /*0610*/ 	.word	0x000000ff
        /*0614*/ 	.word	0x00030898
        /*0618*/ 	.short	0x0100
        /*061a*/ 	.byte	0x08
	.zero		1


	//   ....[17]....
        /*061c*/ 	.word	0x00000780
        /*0620*/ 	.word	0x000000ff
        /*0624*/ 	.word	0x000308a8
        /*0628*/ 	.short	0x0100
        /*062a*/ 	.byte	0x08
	.zero		1


	//   ....[18]....
        /*062c*/ 	.word	0x000008b0
        /*0630*/ 	.word	0x000000ff
        /*0634*/ 	.word	0x000308b0
        /*0638*/ 	.short	0x0100
        /*063a*/ 	.byte	0x08
	.zero		1


	//   ....[19]....
        /*063c*/ 	.word	0x000008c0
        /*0640*/ 	.word	0x000000ff
        /*0644*/ 	.word	0x000308c0
        /*0648*/ 	.short	0x0100
        /*064a*/ 	.byte	0x08
	.zero		1


	//   ....[20]....
        /*064c*/ 	.word	0x000008d0
        /*0650*/ 	.word	0x000000ff
        /*0654*/ 	.word	0x000308b8
        /*0658*/ 	.short	0x0100
        /*065a*/ 	.byte	0x08
	.zero		1


	//   ....[21]....
        /*065c*/ 	.word	0x000008e0
        /*0660*/ 	.word	0x000000ff
        /*0664*/ 	.word	0x000308c8
        /*0668*/ 	.short	0x0100
        /*066a*/ 	.byte	0x08
	.zero		1


	//   ....[22]....
        /*066c*/ 	.word	0x00001bc0
        /*0670*/ 	.word	0x000000ff
        /*0674*/ 	.word	0x00030800
        /*0678*/ 	.short	0x010a
        /*067a*/ 	.byte	0x26
	.zero		1


	//   ....[23]....
        /*067c*/ 	.word	0x00001c40
        /*0680*/ 	.word	0x0000000b
        /*0684*/ 	.word	0x00030830
        /*0688*/ 	.short	0x010a
        /*068a*/ 	.byte	0x3f
	.zero		1


	//   ....[24]....
        /*068c*/ 	.word	0x00001ce0
        /*0690*/ 	.word	0x0000000b
        /*0694*/ 	.word	0x00030830
        /*0698*/ 	.short	0x010a
        /*069a*/ 	.byte	0x3f
	.zero		1


	//   ....[25]....
        /*069c*/ 	.word	0x00002750
        /*06a0*/ 	.word	0x00000004
        /*06a4*/ 	.word	0x00000000
        /*06a8*/ 	.short	0x0101
        /*06aa*/ 	.byte	0x3f
	.zero		1


	//   ....[26]....
        /*06ac*/ 	.word	0x00004fa0
        /*06b0*/ 	.word	0x000000ff
        /*06b4*/ 	.word	0x00030830
        /*06b8*/ 	.short	0x010a
        /*06ba*/ 	.byte	0x07
	.zero		1


	//   ....[27]....
        /*06bc*/ 	.word	0x00004fe0
        /*06c0*/ 	.word	0x000000ff
        /*06c4*/ 	.word	0x00030830
        /*06c8*/ 	.short	0x010a
        /*06ca*/ 	.byte	0x07
	.zero		1


	//   ....[28]....
        /*06cc*/ 	.word	0x00005aa0
        /*06d0*/ 	.word	0x000000ff
        /*06d4*/ 	.word	0x00030850
        /*06d8*/ 	.short	0x010a
        /*06da*/ 	.byte	0x06
	.zero		1


	//   ....[29]....
        /*06dc*/ 	.word	0x00005ae0
        /*06e0*/ 	.word	0x000000ff
        /*06e4*/ 	.word	0x00030850
        /*06e8*/ 	.short	0x010a
        /*06ea*/ 	.byte	0x06
	.zero		1


	//   ....[30]....
        /*06ec*/ 	.word	0x00006490
        /*06f0*/ 	.word	0x0000000c
        /*06f4*/ 	.word	0x00000000
        /*06f8*/ 	.short	0x0101
        /*06fa*/ 	.byte	0x3f
	.zero		1


	//   ....[31]....
        /*06fc*/ 	.word	0x00007f50
        /*0700*/ 	.word	0x00000005
        /*0704*/ 	.word	0x00000000
        /*0708*/ 	.short	0x0101
        /*070a*/ 	.byte	0x3f
	.zero		1


	//   ....[32]....
        /*070c*/ 	.word	0x00008830
        /*0710*/ 	.word	0x000000ff
        /*0714*/ 	.word	0x00030830
        /*0718*/ 	.short	0x010a
        /*071a*/ 	.byte	0x06
	.zero		1


	//   ....[33]....
        /*071c*/ 	.word	0x00008870
        /*0720*/ 	.word	0x000000ff
        /*0724*/ 	.word	0x00030830
        /*0728*/ 	.short	0x010a
        /*072a*/ 	.byte	0x06
	.zero		1


	//   ....[34]....
        /*072c*/ 	.word	0x00009330
        /*0730*/ 	.word	0x000000ff
        /*0734*/ 	.word	0x00030850
        /*0738*/ 	.short	0x010a
        /*073a*/ 	.byte	0x0a
	.zero		1


	//   ....[35]....
        /*073c*/ 	.word	0x00009370
        /*0740*/ 	.word	0x000000ff
        /*0744*/ 	.word	0x00030850
        /*0748*/ 	.short	0x010a
        /*074a*/ 	.byte	0x0a
	.zero		1


	//   ....[36]....
        /*074c*/ 	.word	0x0000a6b0
        /*0750*/ 	.word	0x0000000d
        /*0754*/ 	.word	0x00000000
        /*0758*/ 	.short	0x0101
        /*075a*/ 	.byte	0x3f
	.zero		1


	//   ....[37]....
        /*075c*/ 	.word	0x0000a6f0
        /*0760*/ 	.word	0x00000088
        /*0764*/ 	.word	0x00000000
        /*0768*/ 	.short	0x0101
        /*076a*/ 	.byte	0x3f
	.zero		1


	//   ....[38]....
        /*076c*/ 	.word	0x0000acc0
        /*0770*/ 	.word	0x000000ff
        /*0774*/ 	.word	0x00030830
        /*0778*/ 	.short	0x010a
        /*077a*/ 	.byte	0x06
	.zero		1


	//   ....[39]....
        /*077c*/ 	.word	0x0000ad00
        /*0780*/ 	.word	0x000000ff
        /*0784*/ 	.word	0x00030830
        /*0788*/ 	.short	0x010a
        /*078a*/ 	.byte	0x06
	.zero		1


	//   ....[40]....
        /*078c*/ 	.word	0x0000b7c0
        /*0790*/ 	.word	0x000000ff
        /*0794*/ 	.word	0x00030850
        /*0798*/ 	.short	0x010a
        /*079a*/ 	.byte	0x0a
	.zero		1


	//   ....[41]....
        /*079c*/ 	.word	0x0000b800
        /*07a0*/ 	.word	0x000000ff
        /*07a4*/ 	.word	0x00030850
        /*07a8*/ 	.short	0x010a
        /*07aa*/ 	.byte	0x0a
	.zero		1


	//   ....[42]....
        /*07ac*/ 	.word	0x0000c1d0
        /*07b0*/ 	.word	0x00000002
        /*07b4*/ 	.word	0x00000000
        /*07b8*/ 	.short	0x0101
        /*07ba*/ 	.byte	0x3f
	.zero		1


	//   ....[43]....
        /*07bc*/ 	.word	0x0000db50
        /*07c0*/ 	.word	0x0000007d
        /*07c4*/ 	.word	0x00000000
        /*07c8*/ 	.short	0x0101
        /*07ca*/ 	.byte	0x3f
	.zero		1


	//   ....[44]....
        /*07cc*/ 	.word	0x0000e7e0
        /*07d0*/ 	.word	0x000000ff
        /*07d4*/ 	.word	0x00030850
        /*07d8*/ 	.short	0x010a
        /*07da*/ 	.byte	0x05
	.zero		1


	//   ....[45]....
        /*07dc*/ 	.word	0x0000e820
        /*07e0*/ 	.word	0x000000ff
        /*07e4*/ 	.word	0x00030850
        /*07e8*/ 	.short	0x010a
        /*07ea*/ 	.byte	0x05
	.zero		1


	//   ....[46]....
        /*07ec*/ 	.word	0x0000eff0
        /*07f0*/ 	.word	0x00000007
        /*07f4*/ 	.word	0x00000000
        /*07f8*/ 	.short	0x0101
        /*07fa*/ 	.byte	0x3f
	.zero		1


	//   ....[47]....
        /*07fc*/ 	.word	0x000106f0
        /*0800*/ 	.word	0x00000010
        /*0804*/ 	.word	0x00000000
        /*0808*/ 	.short	0x0101
        /*080a*/ 	.byte	0x3f
	.zero		1


	//   ....[48]....
        /*080c*/ 	.word	0x00012af0
        /*0810*/ 	.word	0x00000000
        /*0814*/ 	.word	0x00030840
        /*0818*/ 	.short	0x010a
        /*081a*/ 	.byte	0x3f
	.zero		1


	//   ....[49]....
        /*081c*/ 	.word	0x000139d0
        /*0820*/ 	.word	0x00000011
        /*0824*/ 	.word	0x00030800
        /*0828*/ 	.short	0x0107
        /*082a*/ 	.byte	0x3f
	.zero		1


	//   ....[50]....
        /*082c*/ 	.word	0x00013ae0
        /*0830*/ 	.word	0x00000011
        /*0834*/ 	.word	0x00030800
        /*0838*/ 	.short	0x0101
        /*083a*/ 	.byte	0x3f
	.zero		1


	//   ....[51]....
        /*083c*/ 	.word	0x00013b00
        /*0840*/ 	.word	0x00000011
        /*0844*/ 	.word	0x00030820
        /*0848*/ 	.short	0x010a
        /*084a*/ 	.byte	0x3f
	.zero		1


	//   ....[52]....
        /*084c*/ 	.word	0x00013e40
        /*0850*/ 	.word	0x00000003
        /*0854*/ 	.word	0x00030840
        /*0858*/ 	.short	0x010a
        /*085a*/ 	.byte	0x3f
	.zero		1


	//   ....[53]....
        /*085c*/ 	.word	0x000142d0
        /*0860*/ 	.word	0x00000003
        /*0864*/ 	.word	0x00000060
        /*0868*/ 	.short	0x010a
        /*086a*/ 	.byte	0x3f
	.zero		1


	//   ....[54]....
        /*086c*/ 	.word	0x00014a30
        /*0870*/ 	.word	0x00000003
        /*0874*/ 	.word	0x00030840
        /*0878*/ 	.short	0x010a
        /*087a*/ 	.byte	0x3f
	.zero		1


	//   ....[55]....
        /*087c*/ 	.word	0x00014ec0
        /*0880*/ 	.word	0x00000009
        /*0884*/ 	.word	0x00000060
        /*0888*/ 	.short	0x010a
        /*088a*/ 	.byte	0x3f
	.zero		1


	//   ....[56]....
        /*088c*/ 	.word	0x00015560
        /*0890*/ 	.word	0x00000002
        /*0894*/ 	.word	0x00030840
        /*0898*/ 	.short	0x010a
        /*089a*/ 	.byte	0x3f
	.zero		1


	//   ....[57]....
        /*089c*/ 	.word	0x000159f0
        /*08a0*/ 	.word	0x00000002
        /*08a4*/ 	.word	0x00000060
        /*08a8*/ 	.short	0x010a
        /*08aa*/ 	.byte	0x3f
	.zero		1


	//   ....[58]....
        /*08ac*/ 	.word	0x00016040
        /*08b0*/ 	.word	0x00000002
        /*08b4*/ 	.word	0x00030860
        /*08b8*/ 	.short	0x010a
        /*08ba*/ 	.byte	0x3f
	.zero		1


	//   ....[59]....
        /*08bc*/ 	.word	0x00016730
        /*08c0*/ 	.word	0x00000000
        /*08c4*/ 	.word	0x00030820
        /*08c8*/ 	.short	0x010a
        /*08ca*/ 	.byte	0x3f
	.zero		1


	//   ....[60]....
        /*08cc*/ 	.word	0x00016920
        /*08d0*/ 	.word	0x00000006
        /*08d4*/ 	.word	0x00000000
        /*08d8*/ 	.short	0x010a
        /*08da*/ 	.byte	0x3f
	.zero		1


	//   ....[61]....
        /*08dc*/ 	.word	0x00016970
        /*08e0*/ 	.word	0x00000003
        /*08e4*/ 	.word	0x00000000
        /*08e8*/ 	.short	0x010a
        /*08ea*/ 	.byte	0x3f
	.zero		1


	//   ....[62]....
        /*08ec*/ 	.word	0x000169d0
        /*08f0*/ 	.word	0x00000012
        /*08f4*/ 	.word	0x00000000
        /*08f8*/ 	.short	0x010a
        /*08fa*/ 	.byte	0x3f
	.zero		1


	//   ....[63]....
        /*08fc*/ 	.word	0x00016a00
        /*0900*/ 	.word	0x00000003
        /*0904*/ 	.word	0x00000000
        /*0908*/ 	.short	0x010a
        /*090a*/ 	.byte	0x3f
	.zero		1


	//   ....[64]....
        /*090c*/ 	.word	0x00016a70
        /*0910*/ 	.word	0x00000003
        /*0914*/ 	.word	0x00030800
        /*0918*/ 	.short	0x010a
        /*091a*/ 	.byte	0x3f
	.zero		1


	//   ....[65]....
        /*091c*/ 	.word	0x00016ac0
        /*0920*/ 	.word	0x0000000b
        /*0924*/ 	.word	0x00030830
        /*0928*/ 	.short	0x010a
        /*092a*/ 	.byte	0x3f
	.zero		1


	//   ....[66]....
        /*092c*/ 	.word	0x00016b20
        /*0930*/ 	.word	0x0000000c
        /*0934*/ 	.word	0x00030830
        /*0938*/ 	.short	0x010a
        /*093a*/ 	.byte	0x3f
	.zero		1


	//   ....[67]....
        /*093c*/ 	.word	0x00016b80
        /*0940*/ 	.word	0x00000009
        /*0944*/ 	.word	0x00030850
        /*0948*/ 	.short	0x010a
        /*094a*/ 	.byte	0x3f
	.zero		1


	//   ....[68]....
        /*094c*/ 	.word	0x00016be0
        /*0950*/ 	.word	0x00000004
        /*0954*/ 	.word	0x00030830
        /*0958*/ 	.short	0x010a
        /*095a*/ 	.byte	0x3f
	.zero		1


	//   ....[69]....
        /*095c*/ 	.word	0x00016c40
        /*0960*/ 	.word	0x00000003
        /*0964*/ 	.word	0x00030850
        /*0968*/ 	.short	0x010a
        /*096a*/ 	.byte	0x3f
	.zero		1


	//   ....[70]....
        /*096c*/ 	.word	0x00016ca0
        /*0970*/ 	.word	0x00000004
        /*0974*/ 	.word	0x00030830
        /*0978*/ 	.short	0x010a
        /*097a*/ 	.byte	0x3f
	.zero		1


	//   ....[71]....
        /*097c*/ 	.word	0x00016d00
        /*0980*/ 	.word	0x00000003
        /*0984*/ 	.word	0x00030850
        /*0988*/ 	.short	0x010a
        /*098a*/ 	.byte	0x3f
	.zero		1


	//   ....[72]....
        /*098c*/ 	.word	0x00016d60
        /*0990*/ 	.word	0x00000007
        /*0994*/ 	.word	0x00030850
        /*0998*/ 	.short	0x010a
        /*099a*/ 	.byte	0x3f
	.zero		1


	//   ....[73]....
        /*099c*/ 	.word	0x00016eb0
        /*09a0*/ 	.word	0x00000000
        /*09a4*/ 	.word	0x00030840
        /*09a8*/ 	.short	0x010a
        /*09aa*/ 	.byte	0x3f
	.zero		1


	//   ....[74]....
        /*09ac*/ 	.word	0x00017b10
        /*09b0*/ 	.word	0x00000011
        /*09b4*/ 	.word	0x00030820
        /*09b8*/ 	.short	0x010a
        /*09ba*/ 	.byte	0x3f
	.zero		1


	//   ....[75]....
        /*09bc*/ 	.word	0x00017b60
        /*09c0*/ 	.word	0x00000003
        /*09c4*/ 	.word	0x00030840
        /*09c8*/ 	.short	0x010a
        /*09ca*/ 	.byte	0x3f
	.zero		1


	//   ....[76]....
        /*09cc*/ 	.word	0x00017bb0
        /*09d0*/ 	.word	0x00000003
        /*09d4*/ 	.word	0x00000060
        /*09d8*/ 	.short	0x010a
        /*09da*/ 	.byte	0x3f
	.zero		1


	//   ....[77]....
        /*09dc*/ 	.word	0x00017c00
        /*09e0*/ 	.word	0x00000003
        /*09e4*/ 	.word	0x00030840
        /*09e8*/ 	.short	0x010a
        /*09ea*/ 	.byte	0x3f
	.zero		1


	//   ....[78]....
        /*09ec*/ 	.word	0x00017c50
        /*09f0*/ 	.word	0x00000009
        /*09f4*/ 	.word	0x00000060
        /*09f8*/ 	.short	0x010a
        /*09fa*/ 	.byte	0x3f
	.zero		1


	//   ....[79]....
        /*09fc*/ 	.word	0x00017ca0
        /*0a00*/ 	.word	0x00000002
        /*0a04*/ 	.word	0x00030840
        /*0a08*/ 	.short	0x010a
        /*0a0a*/ 	.byte	0x3f
	.zero		1


	//   ....[80]....
        /*0a0c*/ 	.word	0x00017cf0
        /*0a10*/ 	.word	0x00000002
        /*0a14*/ 	.word	0x00000060
        /*0a18*/ 	.short	0x010a
        /*0a1a*/ 	.byte	0x3f
	.zero		1


	//   ....[81]....
        /*0a1c*/ 	.word	0x00017d40
        /*0a20*/ 	.word	0x00000002
        /*0a24*/ 	.word	0x00030860
        /*0a28*/ 	.short	0x010a
        /*0a2a*/ 	.byte	0x3f
	.zero		1


	//   ....[82]....
        /*0a2c*/ 	.word	0x00017e30
        /*0a30*/ 	.word	0x00000000
        /*0a34*/ 	.word	0x00030820
        /*0a38*/ 	.short	0x010a
        /*0a3a*/ 	.byte	0x3f
	.zero		1


	//   ....[83]....
        /*0a3c*/ 	.word	0x00017fd0
        /*0a40*/ 	.word	0x00000006
        /*0a44*/ 	.word	0x00000000
        /*0a48*/ 	.short	0x010a
        /*0a4a*/ 	.byte	0x3f
	.zero		1


	//   ....[84]....
        /*0a4c*/ 	.word	0x00018020
        /*0a50*/ 	.word	0x00000003
        /*0a54*/ 	.word	0x00000000
        /*0a58*/ 	.short	0x010a
        /*0a5a*/ 	.byte	0x3f
	.zero		1


	//   ....[85]....
        /*0a5c*/ 	.word	0x00018070
        /*0a60*/ 	.word	0x00000012
        /*0a64*/ 	.word	0x00000000
        /*0a68*/ 	.short	0x010a
        /*0a6a*/ 	.byte	0x3f
	.zero		1


	//----- nvinfo : EIATTR_NUM_MBARRIERS
	.align		4
.L_771:
        /*0a6c*/ 	.byte	0x03, 0x38
        /*0a6e*/ 	.short	0x0016


	//----- nvinfo : EIATTR_EXIT_INSTR_OFFSETS
	.align		4
        /*0a70*/ 	.byte	0x04, 0x1c
        /*0a72*/ 	.short	(.L_773 - .L_772)


	//   ....[0]....
.L_772:
        /*0a74*/ 	.word	0x00000a10


	//   ....[1]....
        /*0a78*/ 	.word	0x00011720


	//   ....[2]....
        /*0a7c*/ 	.word	0x00016a50


	//----- nvinfo : EIATTR_MAX_THREADS
	.align		4
.L_773:
        /*0a80*/ 	.byte	0x04, 0x05
        /*0a82*/ 	.short	(.L_775 - .L_774)
.L_774:
        /*0a84*/ 	.word	0x00000180
        /*0a88*/ 	.word	0x00000001
        /*0a8c*/ 	.word	0x00000001


	//----- nvinfo : EIATTR_CRS_STACK_SIZE
	.align		4
.L_775:
        /*0a90*/ 	.byte	0x04, 0x1e
        /*0a92*/ 	.short	(.L_777 - .L_776)
.L_776:
        /*0a94*/ 	.word	0x00000000


	//----- nvinfo : EIATTR_CBANK_PARAM_SIZE
	.align		4
.L_777:
        /*0a98*/ 	.byte	0x03, 0x19
        /*0a9a*/ 	.short	0x0af0


	//----- nvinfo : EIATTR_PARAM_CBANK
	.align		4
        /*0a9c*/ 	.byte	0x04, 0x0a
        /*0a9e*/ 	.short	(.L_779 - .L_778)
	.align		4
.L_778:
        /*0aa0*/ 	.word	index@(.nv.constant0._ZN7cutlass13device_kernelIN5flash11enable_sm90INS1_16FlashAttnFwdSm90INS1_25CollectiveMainloopFwdSm90ILi2EN4cute5tupleIJNS5_1CILi1EEES8_S8_EEENS6_IJNS7_ILi128EEENS7_ILi96EEENS7_ILi192EEEEEELi192ENS_10bfloat16_tEfNS_4arch4Sm90ELb0ELb1ELb1ELb0ELb0ELb0ELb0ELb1ELb1ELb1ELb0ELb0EEENS1_21CollectiveEpilogueFwdINS6_IJSA_SC_SB_EEES9_SE_SG_Li256ELb0ELb1ELb0ELb0EEENS1_30DynamicPersistentTileSchedulerILi256ELi128ELb0ELb1ELb1EEEEEEEEEvNT_6ParamsE)
        /*0aa4*/ 	.short	0x0210
        /*0aa6*/ 	.short	0x0af0


	//----- nvinfo : EIATTR_SW_WAR
	.align		4
.L_779:
        /*0aa8*/ 	.byte	0x04, 0x36
        /*0aaa*/ 	.short	(.L_781 - .L_780)
.L_780:
        /*0aac*/ 	.word	0x00000008
.L_781:


//--------------------- .nv.info._ZN7cutlass13device_kernelIN5flash11enable_sm90INS1_16FlashAttnFwdSm90INS1_25CollectiveMainloopFwdSm90ILi2EN4cute5tupleIJNS5_1CILi1EEES8_S8_EEENS6_IJNS7_ILi128EEENS7_ILi96EEENS7_ILi192EEEEEELi192ENS_10bfloat16_tEfNS_4arch4Sm90ELb0ELb1ELb1ELb1ELb0ELb0ELb0ELb1ELb1ELb1ELb0ELb0EEENS1_21CollectiveEpilogueFwdINS6_IJSA_SC_SB_EEES9_SE_SG_Li256ELb1ELb1ELb0ELb0EEENS1_36VarlenDynamicPersistentTileSchedulerILi128ELi96ELi256ELi128ELb0ELb1ELb1ELb1ELb0ELb1EEEEEEEEEvNT_6ParamsE --------------------------
	.section	.nv.info._ZN7cutlass13device_kernelIN5flash11enable_sm90INS1_16FlashAttnFwdSm90INS1_25CollectiveMainloopFwdSm90ILi2EN4cute5tupleIJNS5_1CILi1EEES8_S8_EEENS6_IJNS7_ILi128EEENS7_ILi96EEENS7_ILi192EEEEEELi192ENS_10bfloat16_tEfNS_4arch4Sm90ELb0ELb1ELb1ELb1ELb0ELb0ELb0ELb1ELb1ELb1ELb0ELb0EEENS1_21CollectiveEpilogueFwdINS6_IJSA_SC_SB_EEES9_SE_SG_Li256ELb1ELb1ELb0ELb0EEENS1_36VarlenDynamicPersistentTileSchedulerILi128ELi96ELi256ELi128ELb0ELb1ELb1ELb1ELb0ELb1EEEEEEEEEvNT_6ParamsE,"",@"SHT_CUDA_INFO"
	.sectionflags	@""
	.align	4


	//----- nvinfo : EIATTR_CUDA_API_VERSION
	.align		4
        /*0000*/ 	.byte	0x04, 0x37
        /*0002*/ 	.short	(.L_783 - .L_782)
.L_782:
        /*0004*/ 	.word	0x00000082


	//----- nvinfo : EIATTR_KPARAM_INFO
	.align		4
.L_783:
        /*0008*/ 	.byte	0x04, 0x17
        /*000a*/ 	.short	(.L_785 - .L_784)
.L_784:
        /*000c*/ 	.word	0x00000000
        /*0010*/ 	.short	0x0000
        /*0012*/ 	.short	0x0070
        /*0014*/ 	.byte	0x00, 0xf0, 0x01, 0x2a


	//----- nvinfo : EIATTR_SPARSE_MMA_MASK
	.align		4
.L_785:
        /*0018*/ 	.byte	0x03, 0x50
        /*001a*/ 	.short	0x0000


	//----- nvinfo : EIATTR_MAXREG_COUNT
	.align		4
        /*001c*/ 	.byte	0x03, 0x1b
        /*001e*/ 	.short	0x00a8


	//----- nvinfo : EIATTR_NUM_BARRIERS
	.align		4
        /*0020*/ 	.byte	0x02, 0x4c
        /*0022*/ 	.byte	0x09
	.zero		1


	//----- nvinfo : EIATTR_EXTERNS
	.align		4
        /*0024*/ 	.byte	0x04, 0x0f
        /*0026*/ 	.short	(.L_787 - .L_786)


	//   ....[0]....
	.align		4
.L_786:
        /*0028*/ 	.word	index@(__assertfail)


	//----- nvinfo : EIATTR_ANNOTATIONS
	.align		4
.L_787:
        /*002c*/ 	.byte	0x04, 0x55
        /*002e*/ 	.short	(.L_789 - .L_788)


	//   ....[0]....
.L_788:
        /* <DEDUP_REMOVED lines=65> */


	//----- nvinfo : EIATTR_MERCURY_ISA_VERSION
	.align		4
.L_789:
        /*0428*/ 	.byte	0x03, 0x5f
        /*042a*/ 	.short	0x0101


	//----- nvinfo : EIATTR_UNUSED_LOAD_BYTE_OFFSET
	.align		4
        /*042c*/ 	.byte	0x04, 0x44
        /*042e*/ 	.short	(.L_791 - .L_790)


	//   ....[0]....
.L_790:
        /*0430*/ 	.word	0x00000a10
        /*0434*/ 	.word	0x0000fff0


	//   ....[1]....
        /*0438*/ 	.word	0x0000f470
        /*043c*/ 	.word	0x0000fff0


	//----- nvinfo : EIATTR_INT_WARP_WIDE_INSTR_OFFSETS
	.align		4
.L_791:
        /*0440*/ 	.byte	0x04, 0x31
        /*0442*/ 	.short	(.L_793 - .L_792)


	//   ....[0]....
.L_792:
        /*0444*/ 	.word	0x00000130


	//   ....[1]....
        /*0448*/ 	.word	0x00000170


	//   ....[2]....
        /*044c*/ 	.word	0x000001e0


	//   ....[3]....
        /*0450*/ 	.word	0x000133e0


	//   ....[4]....
        /*0454*/ 	.word	0x00013480


	//   ....[5]....
        /*0458*/ 	.word	0x000173c0


	//   ....[6]....
        /*045c*/ 	.word	0x00017430


	//----- nvinfo : EIATTR_COOP_GROUP_MASK_REGIDS
	.align		4
.L_793:
        /*0460*/ 	.byte	0x04, 0x29
        /*0462*/ 	.short	(.L_795 - .L_794)


	//   ....[0]....
.L_794:
        /*0464*/ 	.word	0xffffffff


	//   ....[1]....
        /*0468*/ 	.word	0xffffffff


	//   ....[2]....
        /*046c*/ 	.word	0xffffffff


	//   ....[3]....
        /*0470*/ 	.word	0xffffffff


	//   ....[4]....
        /*0474*/ 	.word	0xffffffff


	//   ....[5]....
        /*0478*/ 	.word	0xffffffff


	//   ....[6]....
        /*047c*/ 	.word	0xffffffff


	//   ....[7]....
        /*0480*/ 	.word	0xffffffff


	//   ....[8]....
        /*0484*/ 	.word	0xffffffff


	//   ....[9]....
        /*0488*/ 	.word	0xffffffff


	//   ....[10]....
        /*048c*/ 	.word	0xffffffff


	//   ....[11]....
        /*0490*/ 	.word	0xffffffff


	//   ....[12]....
        /*0494*/ 	.word	0xffffffff


	//   ....[13]....
        /*0498*/ 	.word	0xffffffff


	//   ....[14]....
        /*049c*/ 	.word	0xffffffff


	//   ....[15]....
        /*04a0*/ 	.word	0xffffffff


	//   ....[16]....
        /*04a4*/ 	.word	0xffffffff


	//   ....[17]....
        /*04a8*/ 	.word	0xffffffff


	//   ....[18]....
        /*04ac*/ 	.word	0xffffffff


	//   ....[19]....
        /*04b0*/ 	.word	0xffffffff


	//   ....[20]....
        /*04b4*/ 	.word	0xffffffff


	//   ....[21]....
        /*04b8*/ 	.word	0xffffffff


	//   ....[22]....
        /*04bc*/ 	.word	0xffffffff


	//   ....[23]....
        /*04c0*/ 	.word	0xffffffff


	//   ....[24]....
        /*04c4*/ 	.word	0xffffffff


	//   ....[25]....
        /*04c8*/ 	.word	0xffffffff


	//   ....[26]....
        /*04cc*/ 	.word	0xffffffff


	//   ....[27]....
        /*04d0*/ 	.word	0xffffffff


	//   ....[28]....
        /*04d4*/ 	.word	0xffffffff


	//   ....[29]....
        /*04d8*/ 	.word	0xffffffff


	//   ....[30]....
        /*04dc*/ 	.word	0xffffffff


	//   ....[31]....
        /*04e0*/ 	.word	0xffffffff


	//   ....[32]....
        /*04e4*/ 	.word	0xffffffff


	//   ....[33]....
        /*04e8*/ 	.word	0xffffffff


	//   ....[34]....
        /*04ec*/ 	.word	0xffffffff


	//   ....[35]....
        /*04f0*/ 	.word	0xffffffff


	//   ....[36]....
        /*04f4*/ 	.word	0xffffffff


	//   ....[37]....
        /*04f8*/ 	.word	0xffffffff


	//   ....[38]....
        /*04fc*/ 	.word	0xffffffff


	//   ....[39]....
        /*0500*/ 	.word	0xffffffff


	//   ....[40]....
        /*0504*/ 	.word	0xffffffff


	//   ....[41]....
        /*0508*/ 	.word	0xffffffff


	//   ....[42]....
        /*050c*/ 	.word	0xffffffff


	//   ....[43]....
        /*0510*/ 	.word	0xffffffff


	//   ....[44]....
        /*0514*/ 	.word	0xffffffff


	//   ....[45]....
        /*0518*/ 	.word	0xffffffff


	//   ....[46]....
        /*051c*/ 	.word	0xffffffff


	//   ....[47]....
        /*0520*/ 	.word	0xffffffff


	//   ....[48]....
        /*0524*/ 	.word	0xffffffff


	//   ....[49]....
        /*0528*/ 	.word	0xffffffff


	//   ....[50]....
        /*052c*/ 	.word	0xffffffff


	//   ....[51]....
        /*0530*/ 	.word	0xffffffff


	//   ....[52]....
        /*0534*/ 	.word	0xffffffff


	//   ....[53]....
        /*0538*/ 	.word	0xffffffff


	//   ....[54]....
        /*053c*/ 	.word	0xffffffff


	//   ....[55]....
        /*0540*/ 	.word	0xffffffff


	//   ....[56]....
        /*0544*/ 	.word	0xffffffff


	//   ....[57]....
        /*0548*/ 	.word	0xffffffff


	//   ....[58]....
        /*054c*/ 	.word	0xffffffff


	//   ....[59]....
        /*0550*/ 	.word	0xffffffff


	//   ....[60]....
        /*0554*/ 	.word	0xffffffff


	//   ....[61]....
        /*0558*/ 	.word	0xffffffff


	//   ....[62]....
        /*055c*/ 	.word	0xffffffff


	//   ....[63]....
        /*0560*/ 	.word	0xffffffff


	//   ....[64]....
        /*0564*/ 	.word	0xffffffff


	//   ....[65]....
        /*0568*/ 	.word	0xffffffff


	//   ....[66]....
        /*056c*/ 	.word	0xffffffff


	//   ....[67]....
        /*0570*/ 	.word	0xffffffff


	//   ....[68]....
        /*0574*/ 	.word	0xffffffff


	//   ....[69]....
        /*0578*/ 	.word	0xffffffff


	//   ....[70]....
        /*057c*/ 	.word	0xffffffff


	//   ....[71]....
        /*0580*/ 	.word	0xffffffff


	//   ....[72]....
        /*0584*/ 	.word	0xffffffff


	//   ....[73]....
        /*0588*/ 	.word	0xffffffff


	//   ....[74]....
        /*058c*/ 	.word	0xffffffff


	//   ....[75]....
        /*0590*/ 	.word	0xffffffff


	//   ....[76]....
        /*0594*/ 	.word	0xffffffff


	//   ....[77]....
        /*0598*/ 	.word	0xffffffff


	//   ....[78]....
        /*059c*/ 	.word	0xffffffff


	//   ....[79]....
        /*05a0*/ 	.word	0xffffffff


	//   ....[80]....
        /*05a4*/ 	.word	0xffffffff


	//   ....[81]....
        /*05a8*/ 	.word	0xffffffff


	//   ....[82]....
        /*05ac*/ 	.word	0xffffffff


	//   ....[83]....
        /*05b0*/ 	.word	0xffffffff


	//   ....[84]....
        /*05b4*/ 	.word	0xffffffff


	//   ....[85]....
        /*05b8*/ 	.word	0xffffffff


	//   ....[86]....
        /*05bc*/ 	.word	0xffffffff


	//   ....[87]....
        /*05c0*/ 	.word	0xffffffff


	//   ....[88]....
        /*05c4*/ 	.word	0xffffffff


	//   ....[89]....
        /*05c8*/ 	.word	0xffffffff


	//   ....[90]....
        /*05cc*/ 	.word	0xffffffff


	//   ....[91]....
        /*05d0*/ 	.word	0xffffffff


	//   ....[92]....
        /*05d4*/ 	.word	0xffffffff


	//   ....[93]....
        /*05d8*/ 	.word	0xffffffff


	//   ....[94]....
        /*05dc*/ 	.word	0xffffffff


	//   ....[95]....
        /*05e0*/ 	.word	0xffffffff


	//   ....[96]....
        /*05e4*/ 	.word	0xffffffff


	//   ....[97]....
        /*05e8*/ 	.word	0xffffffff


	//   ....[98]....
        /*05ec*/ 	.word	0xffffffff


	//   ....[99]....
        /*05f0*/ 	.word	0xffffffff


	//   ....[100]....
        /*05f4*/ 	.word	0xffffffff


	//   ....[101]....
        /*05f8*/ 	.word	0xffffffff


	//   ....[102]....
        /*05fc*/ 	.word	0xffffffff


	//   ....[103]....
        /*0600*/ 	.word	0xffffffff


	//   ....[104]....
        /*0604*/ 	.word	0xffffffff


	//   ....[105]....
        /*0608*/ 	.word	0x0500000f


	//   ....[106]....
        /*060c*/ 	.word	0x0500000f


	//   ....[107]....
        /*0610*/ 	.word	0x0500000f


	//   ....[108]....
        /*0614*/ 	.word	0x0500000f


	//   ....[109]....
        /*0618*/ 	.word	0x0500000f


	//   ....[110]....
        /*061c*/ 	.word	0x0500000f


	//   ....[111]....
        /*0620*/ 	.word	0x0500000f


	//   ....[112]....
        /*0624*/ 	.word	0x0500000f


	//   ....[113]....
        /*0628*/ 	.word	0x0500000f


	//   ....[114]....
        /*062c*/ 	.word	0x0500000f


	//   ....[115]....
        /*0630*/ 	.word	0x0500000f


	//   ....[116]....
        /*0634*/ 	.word	0x0500000f


	//   ....[117]....
        /*0638*/ 	.word	0x0500000f


	//   ....[118]....
        /*063c*/ 	.word	0x0500000f


	//   ....[119]....
        /*0640*/ 	.word	0x0500000f


	//   ....[120]....
        /*0644*/ 	.word	0x0500000f


	//   ....[121]....
        /*0648*/ 	.word	0x0500000f


	//   ....[122]....
        /*064c*/ 	.word	0x0500000f


	//   ....[123]....
        /*0650*/ 	.word	0x0500000f


	//   ....[124]....
        /*0654*/ 	.word	0x0500000f


	//   ....[125]....
        /*0658*/ 	.word	0x0500000f


	//   ....[126]....
        /*065c*/ 	.word	0x0500000f


	//   ....[127]....
        /*0660*/ 	.word	0x0500000f


	//   ....[128]....
        /*0664*/ 	.word	0x0500000f


	//   ....[129]....
        /*0668*/ 	.word	0x0500000f


	//   ....[130]....
        /*066c*/ 	.word	0x0500000f


	//   ....[131]....
        /*0670*/ 	.word	0x0500000f


	//   ....[132]....
        /*0674*/ 	.word	0x0500000f


	//   ....[133]....
        /*0678*/ 	.word	0x0500000f


	//   ....[134]....
        /*067c*/ 	.word	0x0500000f


	//   ....[135]....
        /*0680*/ 	.word	0x0500000f


	//   ....[136]....
        /*0684*/ 	.word	0x0500000f


	//   ....[137]....
        /*0688*/ 	.word	0x0500000f


	//   ....[138]....
        /*068c*/ 	.word	0x0500000f


	//   ....[139]....
        /*0690*/ 	.word	0x0500000f


	//----- nvinfo : EIATTR_COOP_GROUP_INSTR_OFFSETS
	.align		4
.L_795:
        /*0694*/ 	.byte	0x04, 0x28
        /*0696*/ 	.short	(.L_797 - .L_796)


	//   ....[0]....
.L_796:
        /*0698*/ 	.word	0x00000060


	//   ....[1]....
        /*069c*/ 	.word	0x00000140


	//   ....[2]....
        /*06a0*/ 	.word	0x00000190


	//   ....[3]....
        /*06a4*/ 	.word	0x000003c0


	//   ....[4]....
        /*06a8*/ 	.word	0x00000520


	//   ....[5]....
        /*06ac*/ 	.word	0x00000640


	//   ....[6]....
        /*06b0*/ 	.word	0x000007a0


	//   ....[7]....
        /*06b4*/ 	.word	0x00001aa0


	//   ....[8]....
        /*06b8*/ 	.word	0x00002860


	//   ....[9]....
        /*06bc*/ 	.word	0x000034e0


	//   ....[10]....
        /*06c0*/ 	.word	0x00003b20


	//   ....[11]....
        /*06c4*/ 	.word	0x00003c50


	//   ....[12]....
        /*06c8*/ 	.word	0x000041c0


	//   ....[13]....
        /*06cc*/ 	.word	0x00004260


	//   ....[14]....
        /*06d0*/ 	.word	0x000064b0


	//   ....[15]....
        /*06d4*/ 	.word	0x00006770


	//   ....[16]....
        /*06d8*/ 	.word	0x000074c0


	//   ....[17]....
        /*06dc*/ 	.word	0x000075d0


	//   ....[18]....
        /*06e0*/ 	.word	0x00007ba0


	//   ....[19]....
        /*06e4*/ 	.word	0x00007c30


	//   ....[20]....
        /*06e8*/ 	.word	0x00009de0


	//   ....[21]....
        /*06ec*/ 	.word	0x00009e00


	//   ....[22]....
        /*06f0*/ 	.word	0x0000a280


	//   ....[23]....
        /*06f4*/ 	.word	0x0000a2f0


	//   ....[24]....
        /*06f8*/ 	.word	0x0000c030


	//   ....[25]....
        /*06fc*/ 	.word	0x0000c480


	//   ....[26]....
        /*0700*/ 	.word	0x0000d1e0


	//   ....[27]....
        /*0704*/ 	.word	0x0000d300


	//   ....[28]....
        /*0708*/ 	.word	0x0000d8c0


	//   ....[29]....
        /*070c*/ 	.word	0x0000d920


	//   ....[30]....
        /*0710*/ 	.word	0x0000e9a0


	//   ....[31]....
        /*0714*/ 	.word	0x0000e9e0


	//   ....[32]....
        /*0718*/ 	.word	0x0000eae0


	//   ....[33]....
        /*071c*/ 	.word	0x0000eb00


	//   ....[34]....
        /*0720*/ 	.word	0x000102f0


	//   ....[35]....
        /*0724*/ 	.word	0x00010320


	//   ....[36]....
        /*0728*/ 	.word	0x00010350


	//   ....[37]....
        /*072c*/ 	.word	0x000103c0


	//   ....[38]....
        /*0730*/ 	.word	0x00010a80


	//   ....[39]....
        /*0734*/ 	.word	0x00010aa0


	//   ....[40]....
        /*0738*/ 	.word	0x00010bc0


	//   ....[41]....
        /*073c*/ 	.word	0x00010be0


	//   ....[42]....
        /*0740*/ 	.word	0x00010cf0


	//   ....[43]....
        /*0744*/ 	.word	0x00010d10


	//   ....[44]....
        /*0748*/ 	.word	0x00010e30


	//   ....[45]....
        /*074c*/ 	.word	0x00010e50


	//   ....[46]....
        /*0750*/ 	.word	0x000117e0


	//   ....[47]....
        /*0754*/ 	.word	0x00011810


	//   ....[48]....
        /*0758*/ 	.word	0x00011930


	//   ....[49]....
        /*075c*/ 	.word	0x00011950


	//   ....[50]....
        /*0760*/ 	.word	0x00011a60


	//   ....[51]....
        /*0764*/ 	.word	0x00011a80


	//   ....[52]....
        /*0768*/ 	.word	0x00011ba0


	//   ....[53]....
        /*076c*/ 	.word	0x00011bc0


	//   ....[54]....
        /*0770*/ 	.word	0x00011d70


	//   ....[55]....
        /*0774*/ 	.word	0x00011f60


	//   ....[56]....
        /*0778*/ 	.word	0x00011f90


	//   ....[57]....
        /*077c*/ 	.word	0x00011fc0


	//   ....[58]....
        /*0780*/ 	.word	0x00011ff0


	//   ....[59]....
        /*0784*/ 	.word	0x00012020


	//   ....[60]....
        /*0788*/ 	.word	0x00012050


	//   ....[61]....
        /*078c*/ 	.word	0x000121d0


	//   ....[62]....
        /*0790*/ 	.word	0x00012200


	//   ....[63]....
        /*0794*/ 	.word	0x00012230


	//   ....[64]....
        /*0798*/ 	.word	0x00012260


	//   ....[65]....
        /*079c*/ 	.word	0x00012290


	//   ....[66]....
        /*07a0*/ 	.word	0x000122c0


	//   ....[67]....
        /*07a4*/ 	.word	0x00012370


	//   ....[68]....
        /*07a8*/ 	.word	0x000123d0


	//   ....[69]....
        /*07ac*/ 	.word	0x00012460


	//   ....[70]....
        /*07b0*/ 	.word	0x000139c0


	//   ....[71]....
        /*07b4*/ 	.word	0x00014610


	//   ....[72]....
        /*07b8*/ 	.word	0x00014660


	//   ....[73]....
        /*07bc*/ 	.word	0x00014680


	//   ....[74]....
        /*07c0*/ 	.word	0x000146c0


	//   ....[75]....
        /*07c4*/ 	.word	0x000147f0


	//   ....[76]....
        /*07c8*/ 	.word	0x00014800


	//   ....[77]....
        /*07cc*/ 	.word	0x000148a0


	//   ....[78]....
        /*07d0*/ 	.word	0x000148b0


	//   ....[79]....
        /*07d4*/ 	.word	0x00014950


	//   ....[80]....
        /*07d8*/ 	.word	0x00014960


	//   ....[81]....
        /*07dc*/ 	.word	0x00014a00


	//   ....[82]....
        /*07e0*/ 	.word	0x00014a10


	//   ....[83]....
        /*07e4*/ 	.word	0x00014a90


	//   ....[84]....
        /*07e8*/ 	.word	0x00014ac0


	//   ....[85]....
        /*07ec*/ 	.word	0x00014ae0


	//   ....[86]....
        /*07f0*/ 	.word	0x00014af0


	//   ....[87]....
        /*07f4*/ 	.word	0x00017bd0


	//   ....[88]....
        /*07f8*/ 	.word	0x00017c30


	//   ....[89]....
        /*07fc*/ 	.word	0x00017c60


	//   ....[90]....
        /*0800*/ 	.word	0x00017c70


	//   ....[91]....
        /*0804*/ 	.word	0x00017ca0


	//   ....[92]....
        /*0808*/ 	.word	0x00017cd0


	//   ....[93]....
        /*080c*/ 	.word	0x00017d00


	//   ....[94]....
        /*0810*/ 	.word	0x00017d30


	//   ....[95]....
        /*0814*/ 	.word	0x00017ec0


	//   ....[96]....
        /*0818*/ 	.word	0x00017ef0


	//   ....[97]....
        /*081c*/ 	.word	0x00017f20


	//   ....[98]....
        /*0820*/ 	.word	0x00017f50


	//   ....[99]....
        /*0824*/ 	.word	0x00017f80


	//   ....[100]....
        /*0828*/ 	.word	0x00017fb0


	//   ....[101]....
        /*082c*/ 	.word	0x00018070


	//   ....[102]....
        /*0830*/ 	.word	0x00018090


	//   ....[103]....
        /*0834*/ 	.word	0x00018100


	//   ....[104]....
        /*0838*/ 	.word	0x000187e0


	//   ....[105]....
        /*083c*/ 	.word	0x00018e90


	//   ....[106]....
        /*0840*/ 	.word	0x00019060


	//   ....[107]....
        /*0844*/ 	.word	0x000190b0


	//   ....[108]....
        /*0848*/ 	.word	0x000191e0


	//   ....[109]....
        /*084c*/ 	.word	0x00019230


	//   ....[110]....
        /*0850*/ 	.word	0x00019370


	//   ....[111]....
        /*0854*/ 	.word	0x000193e0


	//   ....[112]....
        /*0858*/ 	.word	0x00019510


	//   ....[113]....
        /*085c*/ 	.word	0x00019560


	//   ....[114]....
        /*0860*/ 	.word	0x00019690


	//   ....[115]....
        /*0864*/ 	.word	0x000196e0


	//   ....[116]....
        /*0868*/ 	.word	0x00019810


	//   ....[117]....
        /*086c*/ 	.word	0x00019860


	//   ....[118]....
        /*0870*/ 	.word	0x00019970


	//   ....[119]....
        /*0874*/ 	.word	0x000199e0


	//   ....[120]....
        /*0878*/ 	.word	0x00019af0


	//   ....[121]....
        /*087c*/ 	.word	0x00019b40


	//   ....[122]....
        /*0880*/ 	.word	0x00019e70


	//   ....[123]....
        /*0884*/ 	.word	0x00019f10


	//   ....[124]....
        /*0888*/ 	.word	0x0001a040


	//   ....[125]....
        /*088c*/ 	.word	0x0001a0b0


	//   ....[126]....
        /*0890*/ 	.word	0x0001a130


	//   ....[127]....
        /*0894*/ 	.word	0x0001a1b0


	//   ....[128]....
        /*0898*/ 	.word	0x0001a230


	//   ....[129]....
        /*089c*/ 	.word	0x0001a2c0


	//   ....[130]....
        /*08a0*/ 	.word	0x0001a360


	//   ....[131]....
        /*08a4*/ 	.word	0x0001a400


	//   ....[132]....
        /*08a8*/ 	.word	0x0001a470


	//   ....[133]....
        /*08ac*/ 	.word	0x0001a4e0


	//   ....[134]....
        /*08b0*/ 	.word	0x0001a550


	//   ....[135]....
        /*08b4*/ 	.word	0x0001a5d0


	//   ....[136]....
        /*08b8*/ 	.word	0x0001a650


	//   ....[137]....
        /*08bc*/ 	.word	0x0001a6f0


	//   ....[138]....
        /*08c0*/ 	.word	0x0001a780


	//   ....[139]....
        /*08c4*/ 	.word	0x0001a8b0


	//----- nvinfo : EIATTR_REG_RECONFIG
	.align		4
.L_797:
        /*08c8*/ 	.byte	0x01, 0x54
	.zero		2


	//----- nvinfo : EIATTR_SYSCALL_OFFSETS
	.align		4
        /*08cc*/ 	.byte	0x04, 0x46
        /*08ce*/ 	.short	(.L_799 - .L_798)


	//   ....[0]....
.L_798:
        /*08d0*/ 	.word	0x00001c80


	//   ....[1]....
        /*08d4*/ 	.word	0x000135f0


	//   ....[2]....
        /*08d8*/ 	.word	0x00013740


	//   ....[3]....
        /*08dc*/ 	.word	0x00013830


	//   ....[4]....
        /*08e0*/ 	.word	0x00014170


	//----- nvinfo : EIATTR_MBARRIER_INSTR_OFFSETS
	.align		4
.L_799:
        /*08e4*/ 	.byte	0x04, 0x39
        /*08e6*/ 	.short	(.L_801 - .L_800)


	//   ....[0]....
.L_800:
        /*08e8*/ 	.word	0x00000270
        /*08ec*/ 	.word	0x000000ff
        /*08f0*/ 	.word	0x00030800
        /*08f4*/ 	.short	0x0100
        /*08f6*/ 	.byte	0x08
	.zero		1


	//   ....[1]....
        /*08f8*/ 	.word	0x00000280
        /*08fc*/ 	.word	0x000000ff
        /*0900*/ 	.word	0x00030820
        /*0904*/ 	.short	0x0100
        /*0906*/ 	.byte	0x08
	.zero		1


	//   ....[2]....
        /*0908*/ 	.word	0x00000370
        /*090c*/ 	.word	0x000000ff
        /*0910*/ 	.word	0x00030830
        /*0914*/ 	.short	0x0100
        /*0916*/ 	.byte	0x08
	.zero		1


	//   ....[3]....
        /*0918*/ 	.word	0x00000380
        /*091c*/ 	.word	0x000000ff
        /*0920*/ 	.word	0x00030840
        /*0924*/ 	.short	0x0100
        /*0926*/ 	.byte	0x08
	.zero		1


	//   ....[4]....
        /*0928*/ 	.word	0x00000390
        /*092c*/ 	.word	0x000000ff
        /*0930*/ 	.word	0x00030838
        /*0934*/ 	.short	0x0100
        /*0936*/ 	.byte	0x08
	.zero		1


	//   ....[5]....
        /*0938*/ 	.word	0x000003a0
        /*093c*/ 	.word	0x000000ff
        /*0940*/ 	.word	0x00030848
        /*0944*/ 	.short	0x0100
        /*0946*/ 	.byte	0x08
	.zero		1


	//   ....[6]....
        /*0948*/ 	.word	0x000004d0
        /*094c*/ 	.word	0x000000ff
        /*0950*/ 	.word	0x00030850
        /*0954*/ 	.short	0x0100
        /*0956*/ 	.byte	0x08
	.zero		1


	//   ....[7]....
        /*0958*/ 	.word	0x000004e0
        /*095c*/ 	.word	0x000000ff
        /*0960*/ 	.word	0x00030860
        /*0964*/ 	.short	0x0100
        /*0966*/ 	.byte	0x08
	.zero		1


	//   ....[8]....
        /*0968*/ 	.word	0x000004f0
        /*096c*/ 	.word	0x000000ff
        /*0970*/ 	.word	0x00030858
        /*0974*/ 	.short	0x0100
        /*0976*/ 	.byte	0x08
	.zero		1


	//   ....[9]....
        /*0978*/ 	.word	0x00000500
        /*097c*/ 	.word	0x000000ff
        /*0980*/ 	.word	0x00030868
        /*0984*/ 	.short	0x0100
        /*0986*/ 	.byte	0x08
	.zero		1


	//   ....[10]....
        /*0988*/ 	.word	0x000005f0
        /*098c*/ 	.word	0x000000ff
        /*0990*/ 	.word	0x00030870
        /*0994*/ 	.short	0x0100
        /*0996*/ 	.byte	0x06
	.zero		1


	//   ....[11]....
        /*0998*/ 	.word	0x00000600
        /*099c*/ 	.word	0x000000ff
        /*09a0*/ 	.word	0x00030880
        /*09a4*/ 	.short	0x0100
        /*09a6*/ 	.byte	0x06
	.zero		1


	//   ....[12]....
        /*09a8*/ 	.word	0x00000610
        /*09ac*/ 	.word	0x000000ff
        /*09b0*/ 	.word	0x00030878
        /*09b4*/ 	.short	0x0100
        /*09b6*/ 	.byte	0x06
	.zero		1


	//   ....[13]....
        /*09b8*/ 	.word	0x00000620
        /*09bc*/ 	.word	0x000000ff
        /*09c0*/ 	.word	0x00030888
        /*09c4*/ 	.short	0x0100
        /*09c6*/ 	.byte	0x06
	.zero		1


	//   ....[14]....
        /*09c8*/ 	.word	0x00000750
        /*09cc*/ 	.word	0x000000ff
        /*09d0*/ 	.word	0x00030890
        /*09d4*/ 	.short	0x0100
        /*09d6*/ 	.byte	0x08
	.zero		1


	//   ....[15]....
        /*09d8*/ 	.word	0x00000760
        /*09dc*/ 	.word	0x000000ff
        /*09e0*/ 	.word	0x000308a0
        /*09e4*/ 	.short	0x0100
        /*09e6*/ 	.byte	0x08
	.zero		1


	//   ....[16]....
        /*09e8*/ 	.word	0x00000770
        /*09ec*/ 	.word	0x000000ff
        /*09f0*/ 	.word	0x00030898
        /*09f4*/ 	.short	0x0100
        /*09f6*/ 	.byte	0x08
	.zero		1


	//   ....[17]....
        /*09f8*/ 	.word	0x00000780
        /*09fc*/ 	.word	0x000000ff
        /*0a00*/ 	.word	0x000308a8
        /*0a04*/ 	.short	0x0100
        /*0a06*/ 	.byte	0x08
	.zero		1


	//   ....[18]....
        /*0a08*/ 	.word	0x000008b0
        /*0a0c*/ 	.word	0x000000ff
        /*0a10*/ 	.word	0x000308b0
        /*0a14*/ 	.short	0x0100
        /*0a16*/ 	.byte	0x08
	.zero		1


	//   ....[19]....
        /*0a18*/ 	.word	0x000008c0
        /*0a1c*/ 	.word	0x000000ff
        /*0a20*/ 	.word	0x000308c0
        /*0a24*/ 	.short	0x0100
        /*0a26*/ 	.byte	0x08
	.zero		1


	//   ....[20]....
        /*0a28*/ 	.word	0x000008d0
        /*0a2c*/ 	.word	0x000000ff
        /*0a30*/ 	.word	0x000308b8
        /*0a34*/ 	.short	0x0100
        /*0a36*/ 	.byte	0x08
	.zero		1


	//   ....[21]....
        /*0a38*/ 	.word	0x000008e0
        /*0a3c*/ 	.word	0x000000ff
        /*0a40*/ 	.word	0x000308c8
        /*0a44*/ 	.short	0x0100
        /*0a46*/ 	.byte	0x08
	.zero		1


	//   ....[22]....
        /*0a48*/ 	.word	0x00001d20
        /*0a4c*/ 	.word	0x000000ff
        /*0a50*/ 	.word	0x00030800
        /*0a54*/ 	.short	0x010a
        /*0a56*/ 	.byte	0x26
	.zero		1


	//   ....[23]....
        /*0a58*/ 	.word	0x00001da0
        /*0a5c*/ 	.word	0x0000000b
        /*0a60*/ 	.word	0x00030830
        /*0a64*/ 	.short	0x010a
        /*0a66*/ 	.byte	0x3f
	.zero		1


	//   ....[24]....
        /*0a68*/ 	.word	0x00001e40
        /*0a6c*/ 	.word	0x0000000b
        /*0a70*/ 	.word	0x00030830
        /*0a74*/ 	.short	0x010a
        /*0a76*/ 	.byte	0x3f
	.zero		1


	//   ....[25]....
        /*0a78*/ 	.word	0x000028a0
        /*0a7c*/ 	.word	0x00000004
        /*0a80*/ 	.word	0x00000000
        /*0a84*/ 	.short	0x0101
        /*0a86*/ 	.byte	0x3f
	.zero		1


	//   ....[26]....
        /*0a88*/ 	.word	0x000050f0
        /*0a8c*/ 	.word	0x000000ff
        /*0a90*/ 	.word	0x00030830
        /*0a94*/ 	.short	0x010a
        /*0a96*/ 	.byte	0x07
	.zero		1


	//   ....[27]....
        /*0a98*/ 	.word	0x00005130
        /*0a9c*/ 	.word	0x000000ff
        /*0aa0*/ 	.word	0x00030830
        /*0aa4*/ 	.short	0x010a
        /*0aa6*/ 	.byte	0x07
	.zero		1


	//   ....[28]....
        /*0aa8*/ 	.word	0x00005bf0
        /*0aac*/ 	.word	0x000000ff
        /*0ab0*/ 	.word	0x00030850
        /*0ab4*/ 	.short	0x010a
        /*0ab6*/ 	.byte	0x06
	.zero		1


	//   ....[29]....
        /*0ab8*/ 	.word	0x00005c30
        /*0abc*/ 	.word	0x000000ff
        /*0ac0*/ 	.word	0x00030850
        /*0ac4*/ 	.short	0x010a
        /*0ac6*/ 	.byte	0x06
	.zero		1


	//   ....[30]....
        /*0ac8*/ 	.word	0x000065f0
        /*0acc*/ 	.word	0x0000000c
        /*0ad0*/ 	.word	0x00000000
        /*0ad4*/ 	.short	0x0101
        /*0ad6*/ 	.byte	0x3f
	.zero		1


	//   ....[31]....
        /*0ad8*/ 	.word	0x00008030
        /*0adc*/ 	.word	0x00000084
        /*0ae0*/ 	.word	0x00000000
        /*0ae4*/ 	.short	0x0101
        /*0ae6*/ 	.byte	0x3f
	.zero		1


	//   ....[32]....
        /*0ae8*/ 	.word	0x00008970
        /*0aec*/ 	.word	0x000000ff
        /*0af0*/ 	.word	0x00030830
        /*0af4*/ 	.short	0x010a
        /*0af6*/ 	.byte	0x06
	.zero		1


	//   ....[33]....
        /*0af8*/ 	.word	0x000089b0
        /*0afc*/ 	.word	0x000000ff
        /*0b00*/ 	.word	0x00030830
        /*0b04*/ 	.short	0x010a
        /*0b06*/ 	.byte	0x06
	.zero		1


	//   ....[34]....
        /*0b08*/ 	.word	0x00009470
        /*0b0c*/ 	.word	0x000000ff
        /*0b10*/ 	.word	0x00030850
        /*0b14*/ 	.short	0x010a
        /*0b16*/ 	.byte	0x0a
	.zero		1


	//   ....[35]....
        /*0b18*/ 	.word	0x000094b0
        /*0b1c*/ 	.word	0x000000ff
        /*0b20*/ 	.word	0x00030850
        /*0b24*/ 	.short	0x010a
        /*0b26*/ 	.byte	0x0a
	.zero		1


	//   ....[36]....
        /*0b28*/ 	.word	0x0000a7f0
        /*0b2c*/ 	.word	0x0000000d
        /*0b30*/ 	.word	0x00000000
        /*0b34*/ 	.short	0x0101
        /*0b36*/ 	.byte	0x3f
	.zero		1


	//   ....[37]....
        /*0b38*/ 	.word	0x0000a830
        /*0b3c*/ 	.word	0x0000008a
        /*0b40*/ 	.word	0x00000000
        /*0b44*/ 	.short	0x0101
        /*0b46*/ 	.byte	0x3f
	.zero		1


	//   ....[38]....
        /*0b48*/ 	.word	0x0000adf0
        /*0b4c*/ 	.word	0x000000ff
        /*0b50*/ 	.word	0x00030830
        /*0b54*/ 	.short	0x010a
        /*0b56*/ 	.byte	0x06
	.zero		1


	//   ....[39]....
        /*0b58*/ 	.word	0x0000ae30
        /*0b5c*/ 	.word	0x000000ff
        /*0b60*/ 	.word	0x00030830
        /*0b64*/ 	.short	0x010a
        /*0b66*/ 	.byte	0x06
	.zero		1


	//   ....[40]....
        /*0b68*/ 	.word	0x0000b8f0
        /*0b6c*/ 	.word	0x000000ff
        /*0b70*/ 	.word	0x00030850
        /*0b74*/ 	.short	0x010a
        /*0b76*/ 	.byte	0x0a
	.zero		1


	//   ....[41]....
        /*0b78*/ 	.word	0x0000b930
        /*0b7c*/ 	.word	0x000000ff
        /*0b80*/ 	.word	0x00030850
        /*0b84*/ 	.short	0x010a
        /*0b86*/ 	.byte	0x0a
	.zero		1


	//   ....[42]....
        /*0b88*/ 	.word	0x0000c300
        /*0b8c*/ 	.word	0x0000000e
        /*0b90*/ 	.word	0x00000000
        /*0b94*/ 	.short	0x0101
        /*0b96*/ 	.byte	0x3f
	.zero		1


	//   ....[43]....
        /*0b98*/ 	.word	0x0000dc80
        /*0b9c*/ 	.word	0x0000007d
        /*0ba0*/ 	.word	0x00000000
        /*0ba4*/ 	.short	0x0101
        /*0ba6*/ 	.byte	0x3f
	.zero		1


	//   ....[44]....
        /*0ba8*/ 	.word	0x0000e910
        /*0bac*/ 	.word	0x000000ff
        /*0bb0*/ 	.word	0x00030850
        /*0bb4*/ 	.short	0x010a
        /*0bb6*/ 	.byte	0x05
	.zero		1


	//   ....[45]....
        /*0bb8*/ 	.word	0x0000e950
        /*0bbc*/ 	.word	0x000000ff
        /*0bc0*/ 	.word	0x00030850
        /*0bc4*/ 	.short	0x010a
        /*0bc6*/ 	.byte	0x05
	.zero		1


	//   ....[46]....
        /*0bc8*/ 	.word	0x0000ee10
        /*0bcc*/ 	.word	0x00000009
        /*0bd0*/ 	.word	0x00000000
        /*0bd4*/ 	.short	0x0101
        /*0bd6*/ 	.byte	0x3f
	.zero		1


	//   ....[47]....
        /*0bd8*/ 	.word	0x00010a70
        /*0bdc*/ 	.word	0x00000017
        /*0be0*/ 	.word	0x00000000
        /*0be4*/ 	.short	0x0101
        /*0be6*/ 	.byte	0x3f
	.zero		1


	//   ....[48]....
        /*0be8*/ 	.word	0x00013c60
        /*0bec*/ 	.word	0x00000000
        /*0bf0*/ 	.word	0x00030840
        /*0bf4*/ 	.short	0x010a
        /*0bf6*/ 	.byte	0x3f
	.zero		1


	//   ....[49]....
        /*0bf8*/ 	.word	0x00014c90
        /*0bfc*/ 	.word	0x0000000a
        /*0c00*/ 	.word	0x00030800
        /*0c04*/ 	.short	0x0107
        /*0c06*/ 	.byte	0x3f
	.zero		1


	//   ....[50]....
        /*0c08*/ 	.word	0x00014da0
        /*0c0c*/ 	.word	0x00000002
        /*0c10*/ 	.word	0x00030800
        /*0c14*/ 	.short	0x0101
        /*0c16*/ 	.byte	0x3f
	.zero		1


	//   ....[51]....
        /*0c18*/ 	.word	0x00014dc0
        /*0c1c*/ 	.word	0x00000002
        /*0c20*/ 	.word	0x00030820
        /*0c24*/ 	.short	0x010a
        /*0c26*/ 	.byte	0x3f
	.zero		1


	//   ....[52]....
        /*0c28*/ 	.word	0x00015150
        /*0c2c*/ 	.word	0x00000003
        /*0c30*/ 	.word	0x00030840
        /*0c34*/ 	.short	0x010a
        /*0c36*/ 	.byte	0x3f
	.zero		1


	//   ....[53]....
        /*0c38*/ 	.word	0x00015610
        /*0c3c*/ 	.word	0x00000003
        /*0c40*/ 	.word	0x00000060
        /*0c44*/ 	.short	0x010a
        /*0c46*/ 	.byte	0x3f
	.zero		1


	//   ....[54]....
        /*0c48*/ 	.word	0x00015e10
        /*0c4c*/ 	.word	0x00000003
        /*0c50*/ 	.word	0x00030840
        /*0c54*/ 	.short	0x010a
        /*0c56*/ 	.byte	0x3f
	.zero		1


	//   ....[55]....
        /*0c58*/ 	.word	0x000162d0
        /*0c5c*/ 	.word	0x00000002
        /*0c60*/ 	.word	0x00000060
        /*0c64*/ 	.short	0x010a
        /*0c66*/ 	.byte	0x3f
	.zero		1


	//   ....[56]....
        /*0c68*/ 	.word	0x000169e0
        /*0c6c*/ 	.word	0x00000002
        /*0c70*/ 	.word	0x00030840
        /*0c74*/ 	.short	0x010a
        /*0c76*/ 	.byte	0x3f
	.zero		1


	//   ....[57]....
        /*0c78*/ 	.word	0x00016ea0
        /*0c7c*/ 	.word	0x00000002
        /*0c80*/ 	.word	0x00000060
        /*0c84*/ 	.short	0x010a
        /*0c86*/ 	.byte	0x3f
	.zero		1


	//   ....[58]....
        /*0c88*/ 	.word	0x00017540
        /*0c8c*/ 	.word	0x00000000
        /*0c90*/ 	.word	0x00030860
        /*0c94*/ 	.short	0x010a
        /*0c96*/ 	.byte	0x3f
	.zero		1


	//   ....[59]....
        /*0c98*/ 	.word	0x00018760
        /*0c9c*/ 	.word	0x00000000
        /*0ca0*/ 	.word	0x00030820
        /*0ca4*/ 	.short	0x010a
        /*0ca6*/ 	.byte	0x3f
	.zero		1


	//   ....[60]....
        /*0ca8*/ 	.word	0x00018940
        /*0cac*/ 	.word	0x00000006
        /*0cb0*/ 	.word	0x00000000
        /*0cb4*/ 	.short	0x010a
        /*0cb6*/ 	.byte	0x3f
	.zero		1


	//   ....[61]....
        /*0cb8*/ 	.word	0x000189b0
        /*0cbc*/ 	.word	0x00000007
        /*0cc0*/ 	.word	0x00000000
        /*0cc4*/ 	.short	0x010a
        /*0cc6*/ 	.byte	0x3f
	.zero		1


	//   ....[62]....
        /*0cc8*/ 	.word	0x00018a20
        /*0ccc*/ 	.word	0x00000004
        /*0cd0*/ 	.word	0x00000000
        /*0cd4*/ 	.short	0x010a
        /*0cd6*/ 	.byte	0x3f
	.zero		1


	//   ....[63]....
        /*0cd8*/ 	.word	0x00018a50
        /*0cdc*/ 	.word	0x00000003
        /*0ce0*/ 	.word	0x00000000
        /*0ce4*/ 	.short	0x010a
        /*0ce6*/ 	.byte	0x3f
	.zero		1


	//   ....[64]....
        /*0ce8*/ 	.word	0x00018ac0
        /*0cec*/ 	.word	0x00000003
        /*0cf0*/ 	.word	0x00030800
        /*0cf4*/ 	.short	0x010a
        /*0cf6*/ 	.byte	0x3f
	.zero		1


	//   ....[65]....
        /*0cf8*/ 	.word	0x00018b10
        /*0cfc*/ 	.word	0x0000000b
        /*0d00*/ 	.word	0x00030830
        /*0d04*/ 	.short	0x010a
        /*0d06*/ 	.byte	0x3f
	.zero		1


	//   ....[66]....
        /*0d08*/ 	.word	0x00018b70
        /*0d0c*/ 	.word	0x0000000c
        /*0d10*/ 	.word	0x00030830
        /*0d14*/ 	.short	0x010a
        /*0d16*/ 	.byte	0x3f
	.zero		1


	//   ....[67]....
        /*0d18*/ 	.word	0x00018bd0
        /*0d1c*/ 	.word	0x00000009
        /*0d20*/ 	.word	0x00030850
        /*0d24*/ 	.short	0x010a
        /*0d26*/ 	.byte	0x3f
	.zero		1


	//   ....[68]....
        /*0d28*/ 	.word	0x00018c30
        /*0d2c*/ 	.word	0x00000004
        /*0d30*/ 	.word	0x00030830
        /*0d34*/ 	.short	0x010a
        /*0d36*/ 	.byte	0x3f
	.zero		1


	//   ....[69]....
        /*0d38*/ 	.word	0x00018c90
        /*0d3c*/ 	.word	0x00000003
        /*0d40*/ 	.word	0x00030850
        /*0d44*/ 	.short	0x010a
        /*0d46*/ 	.byte	0x3f
	.zero		1


	//   ....[70]....
        /*0d48*/ 	.word	0x00018cf0
        /*0d4c*/ 	.word	0x00000004
        /*0d50*/ 	.word	0x00030830
        /*0d54*/ 	.short	0x010a
        /*0d56*/ 	.byte	0x3f
	.zero		1


	//   ....[71]....
        /*0d58*/ 	.word	0x00018d50
        /*0d5c*/ 	.word	0x00000003
        /*0d60*/ 	.word	0x00030850
        /*0d64*/ 	.short	0x010a
        /*0d66*/ 	.byte	0x3f
	.zero		1


	//   ....[72]....
        /*0d68*/ 	.word	0x00018db0
        /*0d6c*/ 	.word	0x00000007
        /*0d70*/ 	.word	0x00030850
        /*0d74*/ 	.short	0x010a
        /*0d76*/ 	.byte	0x3f
	.zero		1


	//   ....[73]....
        /*0d78*/ 	.word	0x00018f50
        /*0d7c*/ 	.word	0x00000000
        /*0d80*/ 	.word	0x00030840
        /*0d84*/ 	.short	0x010a
        /*0d86*/ 	.byte	0x3f
	.zero		1


	//   ....[74]....
        /*0d88*/ 	.word	0x00019b90
        /*0d8c*/ 	.word	0x00000002
        /*0d90*/ 	.word	0x00030820
        /*0d94*/ 	.short	0x010a
        /*0d96*/ 	.byte	0x3f
	.zero		1


	//   ....[75]....
        /*0d98*/ 	.word	0x00019be0
        /*0d9c*/ 	.word	0x00000003
        /*0da0*/ 	.word	0x00030840
        /*0da4*/ 	.short	0x010a
        /*0da6*/ 	.byte	0x3f
	.zero		1


	//   ....[76]....
        /*0da8*/ 	.word	0x00019c30
        /*0dac*/ 	.word	0x00000003
        /*0db0*/ 	.word	0x00000060
        /*0db4*/ 	.short	0x010a
        /*0db6*/ 	.byte	0x3f
	.zero		1


	//   ....[77]....
        /*0db8*/ 	.word	0x00019c80
        /*0dbc*/ 	.word	0x00000003
        /*0dc0*/ 	.word	0x00030840
        /*0dc4*/ 	.short	0x010a
        /*0dc6*/ 	.byte	0x3f
	.zero		1


	//   ....[78]....
        /*0dc8*/ 	.word	0x00019cd0
        /*0dcc*/ 	.word	0x00000002
        /*0dd0*/ 	.word	0x00000060
        /*0dd4*/ 	.short	0x010a
        /*0dd6*/ 	.byte	0x3f
	.zero		1


	//   ....[79]....
        /*0dd8*/ 	.word	0x00019d20
        /*0ddc*/ 	.word	0x00000002
        /*0de0*/ 	.word	0x00030840
        /*0de4*/ 	.short	0x010a
        /*0de6*/ 	.byte	0x3f
	.zero		1


	//   ....[80]....
        /*0de8*/ 	.word	0x00019d70
        /*0dec*/ 	.word	0x00000002
        /*0df0*/ 	.word	0x00000060
        /*0df4*/ 	.short	0x010a
        /*0df6*/ 	.byte	0x3f
	.zero		1


	//   ....[81]....
        /*0df8*/ 	.word	0x00019dc0
        /*0dfc*/ 	.word	0x00000000
        /*0e00*/ 	.word	0x00030860
        /*0e04*/ 	.short	0x010a
        /*0e06*/ 	.byte	0x3f
	.zero		1


	//   ....[82]....
        /*0e08*/ 	.word	0x0001a7d0
        /*0e0c*/ 	.word	0x00000000
        /*0e10*/ 	.word	0x00030820
        /*0e14*/ 	.short	0x010a
        /*0e16*/ 	.byte	0x3f
	.zero		1


	//   ....[83]....
        /*0e18*/ 	.word	0x0001a970
        /*0e1c*/ 	.word	0x00000006
        /*0e20*/ 	.word	0x00000000
        /*0e24*/ 	.short	0x010a
        /*0e26*/ 	.byte	0x3f
	.zero		1


	//   ....[84]....
        /*0e28*/ 	.word	0x0001a9c0
        /*0e2c*/ 	.word	0x00000007
        /*0e30*/ 	.word	0x00000000
        /*0e34*/ 	.short	0x010a
        /*0e36*/ 	.byte	0x3f
	.zero		1


	//   ....[85]....
        /*0e38*/ 	.word	0x0001aa10
        /*0e3c*/ 	.word	0x00000004
        /*0e40*/ 	.word	0x00000000
        /*0e44*/ 	.short	0x010a
        /*0e46*/ 	.byte	0x3f
	.zero		1


	//----- nvinfo : EIATTR_NUM_MBARRIERS
	.align		4
.L_801:
        /*0e48*/ 	.byte	0x03, 0x38
        /*0e4a*/ 	.short	0x0016


	//----- nvinfo : EIATTR_EXIT_INSTR_OFFSETS
	.align		4
        /*0e4c*/ 	.byte	0x04, 0x1c
        /*0e4e*/ 	.short	(.L_803 - .L_802)


	//   ....[0]....
.L_802:
        /*0e50*/ 	.word	0x00000a50


	//   ....[1]....
        /*0e54*/ 	.word	0x00011d10


	//   ....[2]....
        /*0e58*/ 	.word	0x00018aa0


	//----- nvinfo : EIATTR_MAX_THREADS
	.align		4
.L_803:
        /*0e5c*/ 	.byte	0x04, 0x05
        /*0e5e*/ 	.short	(.L_805 - .L_804)
.L_804:
        /*0e60*/ 	.word	0x00000180
        /*0e64*/ 	.word	0x00000001
        /*0e68*/ 	.word	0x00000001


	//----- nvinfo : EIATTR_CRS_STACK_SIZE
	.align		4
.L_805:
        /*0e6c*/ 	.byte	0x04, 0x1e
        /*0e6e*/ 	.short	(.L_807 - .L_806)
.L_806:
        /*0e70*/ 	.word	0x00000000


	//----- nvinfo : EIATTR_CBANK_PARAM_SIZE
	.align		4
.L_807:
        /*0e74*/ 	.byte	0x03, 0x19
        /*0e76*/ 	.short	0x0af0


	//----- nvinfo : EIATTR_PARAM_CBANK
	.align		4
        /*0e78*/ 	.byte	0x04, 0x0a
        /*0e7a*/ 	.short	(.L_809 - .L_808)
	.align		4
.L_808:
        /*0e7c*/ 	.word	index@(.nv.constant0._ZN7cutlass13device_kernelIN5flash11enable_sm90INS1_16FlashAttnFwdSm90INS1_25CollectiveMainloopFwdSm90ILi2EN4cute5tupleIJNS5_1CILi1EEES8_S8_EEENS6_IJNS7_ILi128EEENS7_ILi96EEENS7_ILi192EEEEEELi192ENS_10bfloat16_tEfNS_4arch4Sm90ELb0ELb1ELb1ELb1ELb0ELb0ELb0ELb1ELb1ELb1ELb0ELb0EEENS1_21CollectiveEpilogueFwdINS6_IJSA_SC_SB_EEES9_SE_SG_Li256ELb1ELb1ELb0ELb0EEENS1_36VarlenDynamicPersistentTileSchedulerILi128ELi96ELi256ELi128ELb0ELb1ELb1ELb1ELb0ELb1EEEEEEEEEvNT_6ParamsE)
        /*0e80*/ 	.short	0x0210
        /*0e82*/ 	.short	0x0af0


	//----- nvinfo : EIATTR_SW_WAR
	.align		4
.L_809:
        /*0e84*/ 	.byte	0x04, 0x36
        /*0e86*/ 	.short	(.L_811 - .L_810)
.L_810:
        /*0e88*/ 	.word	0x00000008
.L_811:


//--------------------- .nv.info._ZN7cutlass13device_kernelIN5flash11enable_sm90INS1_16FlashAttnFwdSm90INS1_25CollectiveMainloopFwdSm90ILi2EN4cute5tupleIJNS5_1CILi1EEES8_S8_EEENS6_IJNS7_ILi128EEENS7_ILi96EEENS7_ILi192EEEEEELi192ENS_10bfloat16_tEfNS_4arch4Sm90ELb0ELb1ELb1ELb1ELb0ELb1ELb0ELb1ELb1ELb1ELb0ELb0EEENS1_21CollectiveEpilogueFwdINS6_IJSA_SC_SB_EEES9_SE_SG_Li256ELb1ELb1ELb0ELb0EEENS1_36VarlenDynamicPersistentTileSchedulerILi128ELi96ELi256ELi128ELb0ELb1ELb1ELb1ELb0ELb1EEEEEEEEEvNT_6ParamsE --------------------------
	.section	.nv.info._ZN7cutlass13device_kernelIN5flash11enable_sm90INS1_16FlashAttnFwdSm90INS1_25CollectiveMainloopFwdSm90ILi2EN4cute5tupleIJNS5_1CILi1EEES8_S8_EEENS6_IJNS7_ILi128EEENS7_ILi96EEENS7_ILi192EEEEEELi192ENS_10bfloat16_tEfNS_4arch4Sm90ELb0ELb1ELb1ELb1ELb0ELb1ELb0ELb1ELb1ELb1ELb0ELb0EEENS1_21CollectiveEpilogueFwdINS6_IJSA_SC_SB_EEES9_SE_SG_Li256ELb1ELb1ELb0ELb0EEENS1_36VarlenDynamicPersistentTileSchedulerILi128ELi96ELi256ELi128ELb0ELb1ELb1ELb1ELb0ELb1EEEEEEEEEvNT_6ParamsE,"",@"SHT_CUDA_INFO"
	.sectionflags	@""
	.align	4


	//----- nvinfo : EIATTR_CUDA_API_VERSION
	.align		4
        /*0000*/ 	.byte	0x04, 0x37
        /*0002*/ 	.short	(.L_813 - .L_812)
.L_812:
        /*0004*/ 	.word	0x00000082


	//----- nvinfo : EIATTR_KPARAM_INFO
	.align		4
.L_813:
        /*0008*/ 	.byte	0x04, 0x17
        /*000a*/ 	.short	(.L_815 - .L_814)
.L_814:
        /*000c*/ 	.word	0x00000000
        /*0010*/ 	.short	0x0000
        /*0012*/ 	.short	0x0070
        /*0014*/ 	.byte	0x00, 0xf0, 0x01, 0x2a


	//----- nvinfo : EIATTR_SPARSE_MMA_MASK
	.align		4
.L_815:
        /*0018*/ 	.byte	0x03, 0x50
        /*001a*/ 	.short	0x0000


	//----- nvinfo : EIATTR_MAXREG_COUNT
	.align		4
        /*001c*/ 	.byte	0x03, 0x1b
        /*001e*/ 	.short	0x00a8


	//----- nvinfo : EIATTR_NUM_BARRIERS
	.align		4
        /*0020*/ 	.byte	0x02, 0x4c
        /*0022*/ 	.byte	0x10
	.zero		1


	//----- nvinfo : EIATTR_EXTERNS
	.align		4
        /*0024*/ 	.byte	0x04, 0x0f
        /*0026*/ 	.short	(.L_817 - .L_816)


	//   ....[0]....
	.align		4
.L_816:
        /*0028*/ 	.word	index@(__assertfail)


	//----- nvinfo : EIATTR_ANNOTATIONS
	.align		4
.L_817:
        /*002c*/ 	.byte	0x04, 0x55
        /*002e*/ 	.short	(.L_819 - .L_818)


	//   ....[0]....
.L_818:
        /* <DEDUP_REMOVED lines=97> */


	//----- nvinfo : EIATTR_MERCURY_ISA_VERSION
	.align		4
.L_819:
        /*0628*/ 	.byte	0x03, 0x5f
        /*062a*/ 	.short	0x0101


	//----- nvinfo : EIATTR_UNUSED_LOAD_BYTE_OFFSET
	.align		4
        /*062c*/ 	.byte	0x04, 0x44
        /*062e*/ 	.short	(.L_821 - .L_820)


	//   ....[0]....
.L_820:
        /*0630*/ 	.word	0x00000b30
        /*0634*/ 	.word	0x0000fff0


	//   ....[1]....
        /*0638*/ 	.word	0x00019a70
        /*063c*/ 	.word	0x0000fff0


	//----- nvinfo : EIATTR_INT_WARP_WIDE_INSTR_OFFSETS
	.align		4
.L_821:
        /*0640*/ 	.byte	0x04, 0x31
        /*0642*/ 	.short	(.L_823 - .L_822)


	//   ....[0]....
.L_822:
        /*0644*/ 	.word	0x00000220


	//   ....[1]....
        /*0648*/ 	.word	0x00000260


	//   ....[2]....
        /*064c*/ 	.word	0x000002d0


	//   ....[3]....
        /*0650*/ 	.word	0x0001f5b0


	//   ....[4]....
        /*0654*/ 	.word	0x0001f650


	//   ....[5]....
        /*0658*/ 	.word	0x00023570


	//   ....[6]....
        /*065c*/ 	.word	0x000235e0


	//----- nvinfo : EIATTR_COOP_GROUP_MASK_REGIDS
	.align		4
.L_823:
        /*0660*/ 	.byte	0x04, 0x29
        /*0662*/ 	.short	(.L_825 - .L_824)


	//   ....[0]....
.L_824:
        /*0664*/ 	.word	0xffffffff


	//   ....[1]....
        /*0668*/ 	.word	0xffffffff


	//   ....[2]....
        /*066c*/ 	.word	0xffffffff


	//   ....[3]....
        /*0670*/ 	.word	0xffffffff


	//   ....[4]....
        /*0674*/ 	.word	0xffffffff


	//   ....[5]....
        /*0678*/ 	.word	0xffffffff


	//   ....[6]....
        /*067c*/ 	.word	0xffffffff


	//   ....[7]....
        /*0680*/ 	.word	0xffffffff


	//   ....[8]....
        /*0684*/ 	.word	0xffffffff


	//   ....[9]....
        /*0688*/ 	.word	0xffffffff


	//   ....[10]....
        /*068c*/ 	.word	0xffffffff


	//   ....[11]....
        /*0690*/ 	.word	0xffffffff


	//   ....[12]....
        /*0694*/ 	.word	0xffffffff


	//   ....[13]....
        /*0698*/ 	.word	0xffffffff


	//   ....[14]....
        /*069c*/ 	.word	0xffffffff


	//   ....[15]....
        /*06a0*/ 	.word	0xffffffff


	//   ....[16]....
        /*06a4*/ 	.word	0xffffffff


	//   ....[17]....
        /*06a8*/ 	.word	0xffffffff


	//   ....[18]....
        /*06ac*/ 	.word	0xffffffff


	//   ....[19]....
        /*06b0*/ 	.word	0xffffffff


	//   ....[20]....
        /*06b4*/ 	.word	0xffffffff


	//   ....[21]....
        /*06b8*/ 	.word	0xffffffff


	//   ....[22]....
        /*06bc*/ 	.word	0xffffffff


	//   ....[23]....
        /*06c0*/ 	.word	0xffffffff


	//   ....[24]....
        /*06c4*/ 	.word	0xffffffff


	//   ....[25]....
        /*06c8*/ 	.word	0xffffffff


	//   ....[26]....
        /*06cc*/ 	.word	0xffffffff


	//   ....[27]....
        /*06d0*/ 	.word	0xffffffff


	//   ....[28]....
        /*06d4*/ 	.word	0xffffffff


	//   ....[29]....
        /*06d8*/ 	.word	0xffffffff


	//   ....[30]....
        /*06dc*/ 	.word	0xffffffff


	//   ....[31]....
        /*06e0*/ 	.word	0xffffffff


	//   ....[32]....
        /*06e4*/ 	.word	0xffffffff


	//   ....[33]....
        /*06e8*/ 	.word	0xffffffff


	//   ....[34]....
        /*06ec*/ 	.word	0xffffffff


	//   ....[35]....
        /*06f0*/ 	.word	0xffffffff


	//   ....[36]....
        /*06f4*/ 	.word	0xffffffff


	//   ....[37]....
        /*06f8*/ 	.word	0xffffffff


	//   ....[38]....
        /*06fc*/ 	.word	0xffffffff


	//   ....[39]....
        /*0700*/ 	.word	0xffffffff


	//   ....[40]....
        /*0704*/ 	.word	0xffffffff


	//   ....[41]....
        /*0708*/ 	.word	0xffffffff


	//   ....[42]....
        /*070c*/ 	.word	0xffffffff


	//   ....[43]....
        /*0710*/ 	.word	0xffffffff


	//   ....[44]....
        /*0714*/ 	.word	0xffffffff


	//   ....[45]....
        /*0718*/ 	.word	0xffffffff


	//   ....[46]....
        /*071c*/ 	.word	0xffffffff


	//   ....[47]....
        /*0720*/ 	.word	0xffffffff


	//   ....[48]....
        /*0724*/ 	.word	0xffffffff


	//   ....[49]....
        /*0728*/ 	.word	0xffffffff


	//   ....[50]....
        /*072c*/ 	.word	0xffffffff


	//   ....[51]....
        /*0730*/ 	.word	0xffffffff


	//   ....[52]....
        /*0734*/ 	.word	0xffffffff


	//   ....[53]....
        /*0738*/ 	.word	0xffffffff


	//   ....[54]....
        /*073c*/ 	.word	0xffffffff


	//   ....[55]....
        /*0740*/ 	.word	0xffffffff


	//   ....[56]....
        /*0744*/ 	.word	0xffffffff


	//   ....[57]....
        /*0748*/ 	.word	0xffffffff


	//   ....[58]....
        /*074c*/ 	.word	0xffffffff


	//   ....[59]....
        /*0750*/ 	.word	0xffffffff


	//   ....[60]....
        /*0754*/ 	.word	0xffffffff


	//   ....[61]....
        /*0758*/ 	.word	0xffffffff


	//   ....[62]....
        /*075c*/ 	.word	0xffffffff


	//   ....[63]....
        /*0760*/ 	.word	0xffffffff


	//   ....[64]....
        /*0764*/ 	.word	0xffffffff


	//   ....[65]....
        /*0768*/ 	.word	0xffffffff


	//   ....[66]....
        /*076c*/ 	.word	0xffffffff


	//   ....[67]....
        /*0770*/ 	.word	0xffffffff


	//   ....[68]....
        /*0774*/ 	.word	0xffffffff


	//   ....[69]....
        /*0778*/ 	.word	0xffffffff


	//   ....[70]....
        /*077c*/ 	.word	0xffffffff


	//   ....[71]....
        /*0780*/ 	.word	0xffffffff


	//   ....[72]....
        /*0784*/ 	.word	0xffffffff


	//   ....[73]....
        /*0788*/ 	.word	0xffffffff


	//   ....[74]....
        /*078c*/ 	.word	0xffffffff


	//   ....[75]....
        /*0790*/ 	.word	0xffffffff


	//   ....[76]....
        /*0794*/ 	.word	0xffffffff


	//   ....[77]....
        /*0798*/ 	.word	0xffffffff


	//   ....[78]....
        /*079c*/ 	.word	0xffffffff


	//   ....[79]....
        /*07a0*/ 	.word	0xffffffff


	//   ....[80]....
        /*07a4*/ 	.word	0xffffffff


	//   ....[81]....
        /*07a8*/ 	.word	0xffffffff


	//   ....[82]....
        /*07ac*/ 	.word	0xffffffff


	//   ....[83]....
        /*07b0*/ 	.word	0xffffffff


	//   ....[84]....
        /*07b4*/ 	.word	0xffffffff


	//   ....[85]....
        /*07b8*/ 	.word	0xffffffff


	//   ....[86]....
        /*07bc*/ 	.word	0xffffffff


	//   ....[87]....
        /*07c0*/ 	.word	0xffffffff


	//   ....[88]....
        /*07c4*/ 	.word	0xffffffff


	//   ....[89]....
        /*07c8*/ 	.word	0xffffffff


	//   ....[90]....
        /*07cc*/ 	.word	0xffffffff


	//   ....[91]....
        /*07d0*/ 	.word	0xffffffff


	//   ....[92]....
        /*07d4*/ 	.word	0xffffffff


	//   ....[93]....
        /*07d8*/ 	.word	0xffffffff


	//   ....[94]....
        /*07dc*/ 	.word	0xffffffff


	//   ....[95]....
        /*07e0*/ 	.word	0xffffffff


	//   ....[96]....
        /*07e4*/ 	.word	0xffffffff


	//   ....[97]....
        /*07e8*/ 	.word	0xffffffff


	//   ....[98]....
        /*07ec*/ 	.word	0xffffffff


	//   ....[99]....
        /*07f0*/ 	.word	0xffffffff


	//   ....[100]....
        /*07f4*/ 	.word	0xffffffff


	//   ....[101]....
        /*07f8*/ 	.word	0xffffffff


	//   ....[102]....
        /*07fc*/ 	.word	0xffffffff


	//   ....[103]....
        /*0800*/ 	.word	0xffffffff


	//   ....[104]....
        /*0804*/ 	.word	0xffffffff


	//   ....[105]....
        /*0808*/ 	.word	0xffffffff


	//   ....[106]....
        /*080c*/ 	.word	0xffffffff


	//   ....[107]....
        /*0810*/ 	.word	0xffffffff


	//   ....[108]....
        /*0814*/ 	.word	0xffffffff


	//   ....[109]....
        /*0818*/ 	.word	0xffffffff


	//   ....[110]....
        /*081c*/ 	.word	0xffffffff


	//   ....[111]....
        /*0820*/ 	.word	0xffffffff


	//   ....[112]....
        /*0824*/ 	.word	0xffffffff


	//   ....[113]....
        /*0828*/ 	.word	0xffffffff


	//   ....[114]....
        /*082c*/ 	.word	0xffffffff


	//   ....[115]....
        /*0830*/ 	.word	0xffffffff


	//   ....[116]....
        /*0834*/ 	.word	0xffffffff


	//   ....[117]....
        /*0838*/ 	.word	0xffffffff


	//   ....[118]....
        /*083c*/ 	.word	0xffffffff


	//   ....[119]....
        /*0840*/ 	.word	0xffffffff


	//   ....[120]....
        /*0844*/ 	.word	0xffffffff


	//   ....[121]....
        /*0848*/ 	.word	0xffffffff


	//   ....[122]....
        /*084c*/ 	.word	0x0500000f


	//   ....[123]....
        /*0850*/ 	.word	0x0500000f


	//   ....[124]....
        /*0854*/ 	.word	0x0500000f


	//   ....[125]....
        /*0858*/ 	.word	0x0500000f


	//   ....[126]....
        /*085c*/ 	.word	0x0500000f


	//   ....[127]....
        /*0860*/ 	.word	0x0500000f


	//   ....[128]....
        /*0864*/ 	.word	0x0500000f


	//   ....[129]....
        /*0868*/ 	.word	0x0500000f


	//   ....[130]....
        /*086c*/ 	.word	0x0500000f


	//   ....[131]....
        /*0870*/ 	.word	0x0500000f


	//   ....[132]....
        /*0874*/ 	.word	0x0500000f


	//   ....[133]....
        /*0878*/ 	.word	0x0500000f


	//   ....[134]....
        /*087c*/ 	.word	0x0500000f


	//   ....[135]....
        /*0880*/ 	.word	0x0500000f


	//   ....[136]....
        /*0884*/ 	.word	0x0500000f


	//   ....[137]....
        /*0888*/ 	.word	0x0500000f


	//   ....[138]....
        /*088c*/ 	.word	0x0500000f


	//   ....[139]....
        /*0890*/ 	.word	0x0500000f


	//   ....[140]....
        /*0894*/ 	.word	0x0500000f


	//   ....[141]....
        /*0898*/ 	.word	0x0500000f


	//   ....[142]....
        /*089c*/ 	.word	0x0500000f


	//   ....[143]....
        /*08a0*/ 	.word	0x0500000f


	//   ....[144]....
        /*08a4*/ 	.word	0x0500000f


	//   ....[145]....
        /*08a8*/ 	.word	0x0500000f


	//   ....[146]....
        /*08ac*/ 	.word	0x0500000f


	//   ....[147]....
        /*08b0*/ 	.word	0x0500000f


	//   ....[148]....
        /*08b4*/ 	.word	0x0500000f


	//   ....[149]....
        /*08b8*/ 	.word	0x0500000f


	//   ....[150]....
        /*08bc*/ 	.word	0x0500000f


	//   ....[151]....
        /*08c0*/ 	.word	0x0500000f


	//   ....[152]....
        /*08c4*/ 	.word	0x0500000f


	//   ....[153]....
        /*08c8*/ 	.word	0x0500000f


	//   ....[154]....
        /*08cc*/ 	.word	0x0500000f


	//   ....[155]....
        /*08d0*/ 	.word	0x0500000f


	//   ....[156]....
        /*08d4*/ 	.word	0x0500000f


	//   ....[157]....
        /*08d8*/ 	.word	0x0500000f


	//   ....[158]....
        /*08dc*/ 	.word	0x0500000f


	//   ....[159]....
        /*08e0*/ 	.word	0x0500000f


	//   ....[160]....
        /*08e4*/ 	.word	0x0500000f


	//   ....[161]....
        /*08e8*/ 	.word	0x0500000f


	//   ....[162]....
        /*08ec*/ 	.word	0x0500000f


	//   ....[163]....
        /*08f0*/ 	.word	0x0500000f


	//   ....[164]....
        /*08f4*/ 	.word	0x0500000f


	//   ....[165]....
        /*08f8*/ 	.word	0x0500000f


	//   ....[166]....
        /*08fc*/ 	.word	0x0500000f


	//   ....[167]....
        /*0900*/ 	.word	0x0500000f


	//   ....[168]....
        /*0904*/ 	.word	0x0500000f


	//   ....[169]....
        /*0908*/ 	.word	0x0500000f


	//   ....[170]....
        /*090c*/ 	.word	0x0500000f


	//   ....[171]....
        /*0910*/ 	.word	0x0500000f


	//   ....[172]....
        /*0914*/ 	.word	0x0500000f


	//   ....[173]....
        /*0918*/ 	.word	0x0500000f


	//----- nvinfo : EIATTR_COOP_GROUP_INSTR_OFFSETS
	.align		4
.L_825:
        /*091c*/ 	.byte	0x04, 0x28
        /*091e*/ 	.short	(.L_827 - .L_826)


	//   ....[0]....
.L_826:
        /*0920*/ 	.word	0x000000e0


	//   ....[1]....
        /*0924*/ 	.word	0x00000230


	//   ....[2]....
        /*0928*/ 	.word	0x00000280


	//   ....[3]....
        /*092c*/ 	.word	0x000004b0


	//   ....[4]....
        /*0930*/ 	.word	0x00000610


	//   ....[5]....
        /*0934*/ 	.word	0x00000730


	//   ....[6]....
        /*0938*/ 	.word	0x00000890


	//   ....[7]....
        /*093c*/ 	.word	0x00004be0


	//   ....[8]....
        /*0940*/ 	.word	0x00005330


	//   ....[9]....
        /*0944*/ 	.word	0x00005340


	//   ....[10]....
        /*0948*/ 	.word	0x00005350


	//   ....[11]....
        /*094c*/ 	.word	0x00005360


	//   ....[12]....
        /*0950*/ 	.word	0x00005bc0


	//   ....[13]....
        /*0954*/ 	.word	0x00005bd0


	//   ....[14]....
        /*0958*/ 	.word	0x00005be0


	//   ....[15]....
        /*095c*/ 	.word	0x00005bf0


	//   ....[16]....
        /*0960*/ 	.word	0x00008ca0


	//   ....[17]....
        /*0964*/ 	.word	0x00008cb0


	//   ....[18]....
        /*0968*/ 	.word	0x00008cc0


	//   ....[19]....
        /*096c*/ 	.word	0x00008cd0


	//   ....[20]....
        /*0970*/ 	.word	0x00009370


	//   ....[21]....
        /*0974*/ 	.word	0x00009380


	//   ....[22]....
        /*0978*/ 	.word	0x00009390


	//   ....[23]....
        /*097c*/ 	.word	0x000093a0


	//   ....[24]....
        /*0980*/ 	.word	0x0000ce90


	//   ....[25]....
        /*0984*/ 	.word	0x0000db30


	//   ....[26]....
        /*0988*/ 	.word	0x0000e410


	//   ....[27]....
        /*098c*/ 	.word	0x0000e440


	//   ....[28]....
        /*0990*/ 	.word	0x0000e850


	//   ....[29]....
        /*0994*/ 	.word	0x0000e8b0


	//   ....[30]....
        /*0998*/ 	.word	0x00010bb0


	//   ....[31]....
        /*099c*/ 	.word	0x00010d90


	//   ....[32]....
        /*09a0*/ 	.word	0x00011af0


	//   ....[33]....
        /*09a4*/ 	.word	0x00011c00


	//   ....[34]....
        /*09a8*/ 	.word	0x00012220


	//   ....[35]....
        /*09ac*/ 	.word	0x00012290


	//   ....[36]....
        /*09b0*/ 	.word	0x000141f0


	//   ....[37]....
        /*09b4*/ 	.word	0x000142c0


	//   ....[38]....
        /*09b8*/ 	.word	0x00014660


	//   ....[39]....
        /*09bc*/ 	.word	0x00014920


	//   ....[40]....
        /*09c0*/ 	.word	0x00016860


	//   ....[41]....
        /*09c4*/ 	.word	0x00016a70


	//   ....[42]....
        /*09c8*/ 	.word	0x000177c0


	//   ....[43]....
        /*09cc*/ 	.word	0x000178d0


	//   ....[44]....
        /*09d0*/ 	.word	0x00017ed0


	//   ....[45]....
        /*09d4*/ 	.word	0x00017f30


	//   ....[46]....
        /*09d8*/ 	.word	0x00018fa0


	//   ....[47]....
        /*09dc*/ 	.word	0x00018fe0


	//   ....[48]....
        /*09e0*/ 	.word	0x000190e0


	//   ....[49]....
        /*09e4*/ 	.word	0x00019100


	//   ....[50]....
        /*09e8*/ 	.word	0x0001a8c0


	//   ....[51]....
        /*09ec*/ 	.word	0x0001a8f0


	//   ....[52]....
        /*09f0*/ 	.word	0x0001a920


	//   ....[53]....
        /*09f4*/ 	.word	0x0001a950


	//   ....[54]....
        /*09f8*/ 	.word	0x0001b050


	//   ....[55]....
        /*09fc*/ 	.word	0x0001b080


	//   ....[56]....
        /*0a00*/ 	.word	0x0001b1a0


	//   ....[57]....
        /*0a04*/ 	.word	0x0001b1c0


	//   ....[58]....
        /*0a08*/ 	.word	0x0001b2d0


	//   ....[59]....
        /*0a0c*/ 	.word	0x0001b2f0


	//   ....[60]....
        /*0a10*/ 	.word	0x0001b410


	//   ....[61]....
        /*0a14*/ 	.word	0x0001b430


	//   ....[62]....
        /*0a18*/ 	.word	0x0001bd60


	//   ....[63]....
        /*0a1c*/ 	.word	0x0001bd90


	//   ....[64]....
        /*0a20*/ 	.word	0x0001beb0


	//   ....[65]....
        /*0a24*/ 	.word	0x0001bed0


	//   ....[66]....
        /*0a28*/ 	.word	0x0001bfe0


	//   ....[67]....
        /*0a2c*/ 	.word	0x0001c000


	//   ....[68]....
        /*0a30*/ 	.word	0x0001c120


	//   ....[69]....
        /*0a34*/ 	.word	0x0001c140


	//   ....[70]....
        /*0a38*/ 	.word	0x0001c2e0


	//   ....[71]....
        /*0a3c*/ 	.word	0x0001c4d0


	//   ....[72]....
        /*0a40*/ 	.word	0x0001c500


	//   ....[73]....
        /*0a44*/ 	.word	0x0001c530


	//   ....[74]....
        /*0a48*/ 	.word	0x0001c560


	//   ....[75]....
        /*0a4c*/ 	.word	0x0001c590


	//   ....[76]....
        /*0a50*/ 	.word	0x0001c5c0


	//   ....[77]....
        /*0a54*/ 	.word	0x0001c740


	//   ....[78]....
        /*0a58*/ 	.word	0x0001c770


	//   ....[79]....
        /*0a5c*/ 	.word	0x0001c7a0


	//   ....[80]....
        /*0a60*/ 	.word	0x0001c7d0


	//   ....[81]....
        /*0a64*/ 	.word	0x0001c800


	//   ....[82]....
        /*0a68*/ 	.word	0x0001c830


	//   ....[83]....
        /*0a6c*/ 	.word	0x0001c8e0


	//   ....[84]....
        /*0a70*/ 	.word	0x0001c940


	//   ....[85]....
        /*0a74*/ 	.word	0x0001c9d0


	//   ....[86]....
        /*0a78*/ 	.word	0x0001dc20


	//   ....[87]....
        /*0a7c*/ 	.word	0x0001fb90


	//   ....[88]....
        /*0a80*/ 	.word	0x000207c0


	//   ....[89]....
        /*0a84*/ 	.word	0x000207e0


	//   ....[90]....
        /*0a88*/ 	.word	0x000208b0


	//   ....[91]....
        /*0a8c*/ 	.word	0x000208c0


	//   ....[92]....
        /*0a90*/ 	.word	0x00020960


	//   ....[93]....
        /*0a94*/ 	.word	0x00020970


	//   ....[94]....
        /*0a98*/ 	.word	0x00020a10


	//   ....[95]....
        /*0a9c*/ 	.word	0x00020a20


	//   ....[96]....
        /*0aa0*/ 	.word	0x00020ac0


	//   ....[97]....
        /*0aa4*/ 	.word	0x00020ad0


	//   ....[98]....
        /*0aa8*/ 	.word	0x00020b70


	//   ....[99]....
        /*0aac*/ 	.word	0x00020b80


	//   ....[100]....
        /*0ab0*/ 	.word	0x00020c20


	//   ....[101]....
        /*0ab4*/ 	.word	0x00020c30


	//   ....[102]....
        /*0ab8*/ 	.word	0x00020c80


	//   ....[103]....
        /*0abc*/ 	.word	0x00020cc0


	//   ....[104]....
        /*0ac0*/ 	.word	0x00023dd0


	//   ....[105]....
        /*0ac4*/ 	.word	0x00023e20


	//   ....[106]....
        /*0ac8*/ 	.word	0x00023e50


	//   ....[107]....
        /*0acc*/ 	.word	0x00023e60


	//   ....[108]....
        /*0ad0*/ 	.word	0x00023e90


	//   ....[109]....
        /*0ad4*/ 	.word	0x00023ec0


	//   ....[110]....
        /*0ad8*/ 	.word	0x00023ef0


	//   ....[111]....
        /*0adc*/ 	.word	0x00023f20


	//   ....[112]....
        /*0ae0*/ 	.word	0x000240b0


	//   ....[113]....
        /*0ae4*/ 	.word	0x000240f0


	//   ....[114]....
        /*0ae8*/ 	.word	0x00024120


	//   ....[115]....
        /*0aec*/ 	.word	0x00024150


	//   ....[116]....
        /*0af0*/ 	.word	0x00024180


	//   ....[117]....
        /*0af4*/ 	.word	0x000241b0


	//   ....[118]....
        /*0af8*/ 	.word	0x00024270


	//   ....[119]....
        /*0afc*/ 	.word	0x00024290


	//   ....[120]....
        /*0b00*/ 	.word	0x00024300


	//   ....[121]....
        /*0b04*/ 	.word	0x000249e0


	//   ....[122]....
        /*0b08*/ 	.word	0x00024d50


	//   ....[123]....
        /*0b0c*/ 	.word	0x00024da0


	//   ....[124]....
        /*0b10*/ 	.word	0x00024df0


	//   ....[125]....
        /*0b14*/ 	.word	0x00024e40


	//   ....[126]....
        /*0b18*/ 	.word	0x00024ed0


	//   ....[127]....
        /*0b1c*/ 	.word	0x00024f60


	//   ....[128]....
        /*0b20*/ 	.word	0x00024fb0


	//   ....[129]....
        /*0b24*/ 	.word	0x00025000


	//   ....[130]....
        /*0b28*/ 	.word	0x000250e0


	//   ....[131]....
        /*0b2c*/ 	.word	0x00025130


	//   ....[132]....
        /*0b30*/ 	.word	0x00025180


	//   ....[133]....
        /*0b34*/ 	.word	0x000251d0


	//   ....[134]....
        /*0b38*/ 	.word	0x00025280


	//   ....[135]....
        /*0b3c*/ 	.word	0x00025310


	//   ....[136]....
        /*0b40*/ 	.word	0x00025370


	//   ....[137]....
        /*0b44*/ 	.word	0x000253d0


	//   ....[138]....
        /*0b48*/ 	.word	0x000257e0


	//   ....[139]....
        /*0b4c*/ 	.word	0x00025ae0


	//   ....[140]....
        /*0b50*/ 	.word	0x00025c60


	//   ....[141]....
        /*0b54*/ 	.word	0x00025cb0


	//   ....[142]....
        /*0b58*/ 	.word	0x00025e30


	//   ....[143]....
        /*0b5c*/ 	.word	0x00025e80


	//   ....[144]....
        /*0b60*/ 	.word	0x00025fb0


	//   ....[145]....
        /*0b64*/ 	.word	0x00026000


	//   ....[146]....
        /*0b68*/ 	.word	0x00026130


	//   ....[147]....
        /*0b6c*/ 	.word	0x00026180


	//   ....[148]....
        /*0b70*/ 	.word	0x000262b0


	//   ....[149]....
        /*0b74*/ 	.word	0x00026300


	//   ....[150]....
        /*0b78*/ 	.word	0x00026430


	//   ....[151]....
        /*0b7c*/ 	.word	0x00026480


	//   ....[152]....
        /*0b80*/ 	.word	0x000265b0


	//   ....[153]....
        /*0b84*/ 	.word	0x00026600


	//   ....[154]....
        /*0b88*/ 	.word	0x00026710


	//   ....[155]....
        /*0b8c*/ 	.word	0x00026760


	//   ....[156]....
        /*0b90*/ 	.word	0x00026a90


	//   ....[157]....
        /*0b94*/ 	.word	0x00026b40


	//   ....[158]....
        /*0b98*/ 	.word	0x00026c50


	//   ....[159]....
        /*0b9c*/ 	.word	0x00026ce0


	//   ....[160]....
        /*0ba0*/ 	.word	0x00026d60


	//   ....[161]....
        /*0ba4*/ 	.word	0x00026de0


	//   ....[162]....
        /*0ba8*/ 	.word	0x00026e60


	//   ....[163]....
        /*0bac*/ 	.word	0x00026ef0


	//   ....[164]....
        /*0bb0*/ 	.word	0x00026f90


	//   ....[165]....
        /*0bb4*/ 	.word	0x00027060


	//   ....[166]....
        /*0bb8*/ 	.word	0x000270e0


	//   ....[167]....
        /*0bbc*/ 	.word	0x00027160


	//   ....[168]....
        /*0bc0*/ 	.word	0x000271e0


	//   ....[169]....
        /*0bc4*/ 	.word	0x00027270


	//   ....[170]....
        /*0bc8*/ 	.word	0x000272f0


	//   ....[171]....
        /*0bcc*/ 	.word	0x00027390


	//   ....[172]....
        /*0bd0*/ 	.word	0x00027420


	//   ....[173]....
        /*0bd4*/ 	.word	0x00027550


	//----- nvinfo : EIATTR_REG_RECONFIG
	.align		4
.L_827:
        /*0bd8*/ 	.byte	0x01, 0x54
	.zero		2


	//----- nvinfo : EIATTR_SYSCALL_OFFSETS
	.align		4
        /*0bdc*/ 	.byte	0x04, 0x46
        /*0bde*/ 	.short	(.L_829 - .L_828)


	//   ....[0]....
.L_828:
        /*0be0*/ 	.word	0x00002130


	//   ....[1]....
        /*0be4*/ 	.word	0x00002330


	//   ....[2]....
        /*0be8*/ 	.word	0x00004d90


	//   ....[3]....
        /*0bec*/ 	.word	0x000050f0


	//   ....[4]....
        /*0bf0*/ 	.word	0x0001f7c0


	//   ....[5]....
        /*0bf4*/ 	.word	0x0001f910


	//   ....[6]....
        /*0bf8*/ 	.word	0x0001fa00


	//   ....[7]....
        /*0bfc*/ 	.word	0x00020320


	//----- nvinfo : EIATTR_MBARRIER_INSTR_OFFSETS
	.align		4
.L_829:
        /*0c00*/ 	.byte	0x04, 0x39
        /*0c02*/ 	.short	(.L_831 - .L_830)


	//   ....[0]....
.L_830:
        /*0c04*/ 	.word	0x00000360
        /*0c08*/ 	.word	0x000000ff
        /*0c0c*/ 	.word	0x00030800
        /*0c10*/ 	.short	0x0100
        /*0c12*/ 	.byte	0x08
	.zero		1


	//   ....[1]....
        /*0c14*/ 	.word	0x00000370
        /*0c18*/ 	.word	0x000000ff
        /*0c1c*/ 	.word	0x00030820
        /*0c20*/ 	.short	0x0100
        /*0c22*/ 	.byte	0x08
	.zero		1


	//   ....[2]....
        /*0c24*/ 	.word	0x00000460
        /*0c28*/ 	.word	0x000000ff
        /*0c2c*/ 	.word	0x00030830
        /*0c30*/ 	.short	0x0100
        /*0c32*/ 	.byte	0x08
	.zero		1


	//   ....[3]....
        /*0c34*/ 	.word	0x00000470
        /*0c38*/ 	.word	0x000000ff
        /*0c3c*/ 	.word	0x00030840
        /*0c40*/ 	.short	0x0100
        /*0c42*/ 	.byte	0x08
	.zero		1


	//   ....[4]....
        /*0c44*/ 	.word	0x00000480
        /*0c48*/ 	.word	0x000000ff
        /*0c4c*/ 	.word	0x00030838
        /*0c50*/ 	.short	0x0100
        /*0c52*/ 	.byte	0x08
	.zero		1


	//   ....[5]....
        /*0c54*/ 	.word	0x00000490
        /*0c58*/ 	.word	0x000000ff
        /*0c5c*/ 	.word	0x00030848
        /*0c60*/ 	.short	0x0100
        /*0c62*/ 	.byte	0x08
	.zero		1


	//   ....[6]....
        /*0c64*/ 	.word	0x000005c0
        /*0c68*/ 	.word	0x000000ff
        /*0c6c*/ 	.word	0x00030850
        /*0c70*/ 	.short	0x0100
        /*0c72*/ 	.byte	0x08
	.zero		1


	//   ....[7]....
        /*0c74*/ 	.word	0x000005d0
        /*0c78*/ 	.word	0x000000ff
        /*0c7c*/ 	.word	0x00030860
        /*0c80*/ 	.short	0x0100
        /*0c82*/ 	.byte	0x08
	.zero		1


	//   ....[8]....
        /*0c84*/ 	.word	0x000005e0
        /*0c88*/ 	.word	0x000000ff
        /*0c8c*/ 	.word	0x00030858
        /*0c90*/ 	.short	0x0100
        /*0c92*/ 	.byte	0x08
	.zero		1


	//   ....[9]....
        /*0c94*/ 	.word	0x000005f0
        /*0c98*/ 	.word	0x000000ff
        /*0c9c*/ 	.word	0x00030868
        /*0ca0*/ 	.short	0x0100
        /*0ca2*/ 	.byte	0x08
	.zero		1


	//   ....[10]....
        /*0ca4*/ 	.word	0x000006e0
        /*0ca8*/ 	.word	0x000000ff
        /*0cac*/ 	.word	0x00030870
        /*0cb0*/ 	.short	0x0100
        /*0cb2*/ 	.byte	0x06
	.zero		1


	//   ....[11]....
        /*0cb4*/ 	.word	0x000006f0
        /*0cb8*/ 	.word	0x000000ff
        /*0cbc*/ 	.word	0x00030880
        /*0cc0*/ 	.short	0x0100
        /*0cc2*/ 	.byte	0x06
	.zero		1


	//   ....[12]....
        /*0cc4*/ 	.word	0x00000700
        /*0cc8*/ 	.word	0x000000ff
        /*0ccc*/ 	.word	0x00030878
        /*0cd0*/ 	.short	0x0100
        /*0cd2*/ 	.byte	0x06
	.zero		1


	//   ....[13]....
        /*0cd4*/ 	.word	0x00000710
        /*0cd8*/ 	.word	0x000000ff
        /*0cdc*/ 	.word	0x00030888
        /*0ce0*/ 	.short	0x0100
        /*0ce2*/ 	.byte	0x06
	.zero		1


	//   ....[14]....
        /*0ce4*/ 	.word	0x00000840
        /*0ce8*/ 	.word	0x000000ff
        /*0cec*/ 	.word	0x00030890
        /*0cf0*/ 	.short	0x0100
        /*0cf2*/ 	.byte	0x08
	.zero		1


	//   ....[15]....
        /*0cf4*/ 	.word	0x00000850
        /*0cf8*/ 	.word	0x000000ff
        /*0cfc*/ 	.word	0x000308a0
        /*0d00*/ 	.short	0x0100
        /*0d02*/ 	.byte	0x08
	.zero		1


	//   ....[16]....
        /*0d04*/ 	.word	0x00000860
        /*0d08*/ 	.word	0x000000ff
        /*0d0c*/ 	.word	0x00030898
        /*0d10*/ 	.short	0x0100
        /*0d12*/ 	.byte	0x08
	.zero		1


	//   ....[17]....
        /*0d14*/ 	.word	0x00000870
        /*0d18*/ 	.word	0x000000ff
        /*0d1c*/ 	.word	0x000308a8
        /*0d20*/ 	.short	0x0100
        /*0d22*/ 	.byte	0x08
	.zero		1


	//   ....[18]....
        /*0d24*/ 	.word	0x000009a0
        /*0d28*/ 	.word	0x000000ff
        /*0d2c*/ 	.word	0x000308b0
        /*0d30*/ 	.short	0x0100
        /*0d32*/ 	.byte	0x08
	.zero		1


	//   ....[19]....
        /*0d34*/ 	.word	0x000009b0
        /*0d38*/ 	.word	0x000000ff
        /*0d3c*/ 	.word	0x000308c0
        /*0d40*/ 	.short	0x0100
        /*0d42*/ 	.byte	0x08
	.zero		1


	//   ....[20]....
        /*0d44*/ 	.word	0x000009c0
        /*0d48*/ 	.word	0x000000ff
        /*0d4c*/ 	.word	0x000308b8
        /*0d50*/ 	.short	0x0100
        /*0d52*/ 	.byte	0x08
	.zero		1


	//   ....[21]....
        /*0d54*/ 	.word	0x000009d0
        /*0d58*/ 	.word	0x000000ff
        /*0d5c*/ 	.word	0x000308c8
        /*0d60*/ 	.short	0x0100
        /*0d62*/ 	.byte	0x08
	.zero		1


	//   ....[22]....
        /*0d64*/ 	.word	0x00003d40
        /*0d68*/ 	.word	0x00000031
        /*0d6c*/ 	.word	0x000308b0
        /*0d70*/ 	.short	0x010a
        /*0d72*/ 	.byte	0x3f
	.zero		1


	//   ....[23]....
        /*0d74*/ 	.word	0x00004320
        /*0d78*/ 	.word	0x00000008
        /*0d7c*/ 	.word	0x00000000
        /*0d80*/ 	.short	0x0101
        /*0d82*/ 	.byte	0x3f
	.zero		1


	//   ....[24]....
        /*0d84*/ 	.word	0x00004e40
        /*0d88*/ 	.word	0x00000003
        /*0d8c*/ 	.word	0x00030800
        /*0d90*/ 	.short	0x010a
        /*0d92*/ 	.byte	0x3f
	.zero		1


	//   ....[25]....
        /*0d94*/ 	.word	0x00004e90
        /*0d98*/ 	.word	0x00000003
        /*0d9c*/ 	.word	0x00030800
        /*0da0*/ 	.short	0x010a
        /*0da2*/ 	.byte	0x3f
	.zero		1


	//   ....[26]....
        /*0da4*/ 	.word	0x00006370
        /*0da8*/ 	.word	0x000000ff
        /*0dac*/ 	.word	0x00030800
        /*0db0*/ 	.short	0x010a
        /*0db2*/ 	.byte	0x27
	.zero		1


	//   ....[27]....
        /*0db4*/ 	.word	0x00009920
        /*0db8*/ 	.word	0x000000ff
        /*0dbc*/ 	.word	0x00030800
        /*0dc0*/ 	.short	0x010a
        /*0dc2*/ 	.byte	0x27
	.zero		1


	//   ....[28]....
        /*0dc4*/ 	.word	0x0000c440
        /*0dc8*/ 	.word	0x00000049
        /*0dcc*/ 	.word	0x00030830
        /*0dd0*/ 	.short	0x010a
        /*0dd2*/ 	.byte	0x3f
	.zero		1


	//   ....[29]....
        /*0dd4*/ 	.word	0x0000c4b0
        /*0dd8*/ 	.word	0x00000049
        /*0ddc*/ 	.word	0x00030830
        /*0de0*/ 	.short	0x010a
        /*0de2*/ 	.byte	0x3f
	.zero		1


	//   ....[30]....
        /*0de4*/ 	.word	0x0000cf10
        /*0de8*/ 	.word	0x00000000
        /*0dec*/ 	.word	0x00000000
        /*0df0*/ 	.short	0x0101
        /*0df2*/ 	.byte	0x3f
	.zero		1


	//   ....[31]....
        /*0df4*/ 	.word	0x0000f740
        /*0df8*/ 	.word	0x000000ff
        /*0dfc*/ 	.word	0x00030830
        /*0e00*/ 	.short	0x010a
        /*0e02*/ 	.byte	0x07
	.zero		1


	//   ....[32]....
        /*0e04*/ 	.word	0x0000f780
        /*0e08*/ 	.word	0x000000ff
        /*0e0c*/ 	.word	0x00030830
        /*0e10*/ 	.short	0x010a
        /*0e12*/ 	.byte	0x07
	.zero		1


	//   ....[33]....
        /*0e14*/ 	.word	0x00010220
        /*0e18*/ 	.word	0x000000ff
        /*0e1c*/ 	.word	0x00030850
        /*0e20*/ 	.short	0x010a
        /*0e22*/ 	.byte	0x06
	.zero		1


	//   ....[34]....
        /*0e24*/ 	.word	0x00010260
        /*0e28*/ 	.word	0x000000ff
        /*0e2c*/ 	.word	0x00030850
        /*0e30*/ 	.short	0x010a
        /*0e32*/ 	.byte	0x06
	.zero		1


	//   ....[35]....
        /*0e34*/ 	.word	0x00010c10
        /*0e38*/ 	.word	0x00000078
        /*0e3c*/ 	.word	0x00000000
        /*0e40*/ 	.short	0x0101
        /*0e42*/ 	.byte	0x3f
	.zero		1


	//   ....[36]....
        /*0e44*/ 	.word	0x000126f0
        /*0e48*/ 	.word	0x0000000b
        /*0e4c*/ 	.word	0x00000000
        /*0e50*/ 	.short	0x0101
        /*0e52*/ 	.byte	0x3f
	.zero		1


	//   ....[37]....
        /*0e54*/ 	.word	0x00012fc0
        /*0e58*/ 	.word	0x000000ff
        /*0e5c*/ 	.word	0x00030830
        /*0e60*/ 	.short	0x010a
        /*0e62*/ 	.byte	0x06
	.zero		1


	//   ....[38]....
        /*0e64*/ 	.word	0x00013000
        /*0e68*/ 	.word	0x000000ff
        /*0e6c*/ 	.word	0x00030830
        /*0e70*/ 	.short	0x010a
        /*0e72*/ 	.byte	0x06
	.zero		1


	//   ....[39]....
        /*0e74*/ 	.word	0x00013aa0
        /*0e78*/ 	.word	0x000000ff
        /*0e7c*/ 	.word	0x00030850
        /*0e80*/ 	.short	0x010a
        /*0e82*/ 	.byte	0x0b
	.zero		1


	//   ....[40]....
        /*0e84*/ 	.word	0x00013ae0
        /*0e88*/ 	.word	0x000000ff
        /*0e8c*/ 	.word	0x00030850
        /*0e90*/ 	.short	0x010a
        /*0e92*/ 	.byte	0x0b
	.zero		1


	//   ....[41]....
        /*0e94*/ 	.word	0x00014e00
        /*0e98*/ 	.word	0x0000000d
        /*0e9c*/ 	.word	0x00000000
        /*0ea0*/ 	.short	0x0101
        /*0ea2*/ 	.byte	0x3f
	.zero		1


	//   ....[42]....
        /*0ea4*/ 	.word	0x00014e70
        /*0ea8*/ 	.word	0x0000007b
        /*0eac*/ 	.word	0x00000000
        /*0eb0*/ 	.short	0x0101
        /*0eb2*/ 	.byte	0x3f
	.zero		1


	//   ....[43]....
        /*0eb4*/ 	.word	0x00015420
        /*0eb8*/ 	.word	0x000000ff
        /*0ebc*/ 	.word	0x00030830
        /*0ec0*/ 	.short	0x010a
        /*0ec2*/ 	.byte	0x06
	.zero		1


	//   ....[44]....
        /*0ec4*/ 	.word	0x00015460
        /*0ec8*/ 	.word	0x000000ff
        /*0ecc*/ 	.word	0x00030830
        /*0ed0*/ 	.short	0x010a
        /*0ed2*/ 	.byte	0x06
	.zero		1


	//   ....[45]....
        /*0ed4*/ 	.word	0x00015f00
        /*0ed8*/ 	.word	0x000000ff
        /*0edc*/ 	.word	0x00030850
        /*0ee0*/ 	.short	0x010a
        /*0ee2*/ 	.byte	0x0b
	.zero		1


	//   ....[46]....
        /*0ee4*/ 	.word	0x00015f40
        /*0ee8*/ 	.word	0x000000ff
        /*0eec*/ 	.word	0x00030850
        /*0ef0*/ 	.short	0x010a
        /*0ef2*/ 	.byte	0x0b
	.zero		1


	//   ....[47]....
        /*0ef4*/ 	.word	0x000168f0
        /*0ef8*/ 	.word	0x00000078
        /*0efc*/ 	.word	0x00000000
        /*0f00*/ 	.short	0x0101
        /*0f02*/ 	.byte	0x3f
	.zero		1


	//   ....[48]....
        /*0f04*/ 	.word	0x00018310
        /*0f08*/ 	.word	0x0000000f
        /*0f0c*/ 	.word	0x00000000
        /*0f10*/ 	.short	0x0101
        /*0f12*/ 	.byte	0x3f
	.zero		1


	//   ....[49]....
        /*0f14*/ 	.word	0x00018f10
        /*0f18*/ 	.word	0x000000ff
        /*0f1c*/ 	.word	0x00030850
        /*0f20*/ 	.short	0x010a
        /*0f22*/ 	.byte	0x05
	.zero		1


	//   ....[50]....
        /*0f24*/ 	.word	0x00018f50
        /*0f28*/ 	.word	0x000000ff
        /*0f2c*/ 	.word	0x00030850
        /*0f30*/ 	.short	0x010a
        /*0f32*/ 	.byte	0x05
	.zero		1


	//   ....[51]....
        /*0f34*/ 	.word	0x00019710
        /*0f38*/ 	.word	0x0000000b
        /*0f3c*/ 	.word	0x00000000
        /*0f40*/ 	.short	0x0101
        /*0f42*/ 	.byte	0x3f
	.zero		1


	//   ....[52]....
        /*0f44*/ 	.word	0x0001afd0
        /*0f48*/ 	.word	0x000000ff
        /*0f4c*/ 	.word	0x00000000
        /*0f50*/ 	.short	0x0101
        /*0f52*/ 	.byte	0x04
	.zero		1


	//   ....[53]....
        /*0f54*/ 	.word	0x0001dd10
        /*0f58*/ 	.word	0x00000006
        /*0f5c*/ 	.word	0x00030820
        /*0f60*/ 	.short	0x010a
        /*0f62*/ 	.byte	0x3f
	.zero		1


	//   ....[54]....
        /*0f64*/ 	.word	0x0001de00
        /*0f68*/ 	.word	0x00000007
        /*0f6c*/ 	.word	0x000308a0
        /*0f70*/ 	.short	0x010a
        /*0f72*/ 	.byte	0x3f
	.zero		1


	//   ....[55]....
        /*0f74*/ 	.word	0x0001e240
        /*0f78*/ 	.word	0x00000007
        /*0f7c*/ 	.word	0x000308c0
        /*0f80*/ 	.short	0x010a
        /*0f82*/ 	.byte	0x3f
	.zero		1


	//   ....[56]....
        /*0f84*/ 	.word	0x0001e7d0
        /*0f88*/ 	.word	0x00000008
        /*0f8c*/ 	.word	0x000308a0
        /*0f90*/ 	.short	0x010a
        /*0f92*/ 	.byte	0x3f
	.zero		1


	//   ....[57]....
        /*0f94*/ 	.word	0x0001ec00
        /*0f98*/ 	.word	0x00000008
        /*0f9c*/ 	.word	0x000308c0
        /*0fa0*/ 	.short	0x010a
        /*0fa2*/ 	.byte	0x3f
	.zero		1


	//   ....[58]....
        /*0fa4*/ 	.word	0x0001fe30
        /*0fa8*/ 	.word	0x00000000
        /*0fac*/ 	.word	0x00030840
        /*0fb0*/ 	.short	0x010a
        /*0fb2*/ 	.byte	0x3f
	.zero		1


	//   ....[59]....
        /*0fb4*/ 	.word	0x00020de0
        /*0fb8*/ 	.word	0x00000008
        /*0fbc*/ 	.word	0x00030800
        /*0fc0*/ 	.short	0x0107
        /*0fc2*/ 	.byte	0x3f
	.zero		1


	//   ....[60]....
        /*0fc4*/ 	.word	0x00020ee0
        /*0fc8*/ 	.word	0x00000002
        /*0fcc*/ 	.word	0x00030800
        /*0fd0*/ 	.short	0x0101
        /*0fd2*/ 	.byte	0x3f
	.zero		1


	//   ....[61]....
        /*0fd4*/ 	.word	0x00020f00
        /*0fd8*/ 	.word	0x00000002
        /*0fdc*/ 	.word	0x00030820
        /*0fe0*/ 	.short	0x010a
        /*0fe2*/ 	.byte	0x3f
	.zero		1


	//   ....[62]....
        /*0fe4*/ 	.word	0x00021290
        /*0fe8*/ 	.word	0x00000003
        /*0fec*/ 	.word	0x00030840
        /*0ff0*/ 	.short	0x010a
        /*0ff2*/ 	.byte	0x3f
	.zero		1


	//   ....[63]....
        /*0ff4*/ 	.word	0x00021750
        /*0ff8*/ 	.word	0x00000002
        /*0ffc*/ 	.word	0x00030860
        /*1000*/ 	.short	0x010a
        /*1002*/ 	.byte	0x3f
	.zero		1


	//   ....[64]....
        /*1004*/ 	.word	0x00021f50
        /*1008*/ 	.word	0x00000003
        /*100c*/ 	.word	0x00030840
        /*1010*/ 	.short	0x010a
        /*1012*/ 	.byte	0x3f
	.zero		1


	//   ....[65]....
        /*1014*/ 	.word	0x00022410
        /*1018*/ 	.word	0x00000002
        /*101c*/ 	.word	0x00030860
        /*1020*/ 	.short	0x010a
        /*1022*/ 	.byte	0x3f
	.zero		1


	//   ....[66]....
        /*1024*/ 	.word	0x00022b60
        /*1028*/ 	.word	0x00000003
        /*102c*/ 	.word	0x00030840
        /*1030*/ 	.short	0x010a
        /*1032*/ 	.byte	0x3f
	.zero		1


	//   ....[67]....
        /*1034*/ 	.word	0x00023010
        /*1038*/ 	.word	0x00000002
        /*103c*/ 	.word	0x00030860
        /*1040*/ 	.short	0x010a
        /*1042*/ 	.byte	0x3f
	.zero		1


	//   ....[68]....
        /*1044*/ 	.word	0x000236e0
        /*1048*/ 	.word	0x00000000
        /*104c*/ 	.word	0x00030860
        /*1050*/ 	.short	0x010a
        /*1052*/ 	.byte	0x3f
	.zero		1


	//   ....[69]....
        /*1054*/ 	.word	0x00024960
        /*1058*/ 	.word	0x00000000
        /*105c*/ 	.word	0x00030820
        /*1060*/ 	.short	0x010a
        /*1062*/ 	.byte	0x3f
	.zero		1


	//   ....[70]....
        /*1064*/ 	.word	0x00024b40
        /*1068*/ 	.word	0x00000006
        /*106c*/ 	.word	0x00000000
        /*1070*/ 	.short	0x010a
        /*1072*/ 	.byte	0x3f
	.zero		1


	//   ....[71]....
        /*1074*/ 	.word	0x00024bb0
        /*1078*/ 	.word	0x00000007
        /*107c*/ 	.word	0x00000000
        /*1080*/ 	.short	0x010a
        /*1082*/ 	.byte	0x3f
	.zero		1


	//   ....[72]....
        /*1084*/ 	.word	0x00024c20
        /*1088*/ 	.word	0x00000004
        /*108c*/ 	.word	0x00000000
        /*1090*/ 	.short	0x010a
        /*1092*/ 	.byte	0x3f
	.zero		1


	//   ....[73]....
        /*1094*/ 	.word	0x00024c50
        /*1098*/ 	.word	0x00000003
        /*109c*/ 	.word	0x00000000
        /*10a0*/ 	.short	0x010a
        /*10a2*/ 	.byte	0x3f
	.zero		1


	//   ....[74]....
        /*10a4*/ 	.word	0x00024cb0
        /*10a8*/ 	.word	0x00000031
        /*10ac*/ 	.word	0x000308b0
        /*10b0*/ 	.short	0x010a
        /*10b2*/ 	.byte	0x3f
	.zero		1


	//   ....[75]....
        /*10b4*/ 	.word	0x00025040
        /*10b8*/ 	.word	0x00000005
        /*10bc*/ 	.word	0x00030800
        /*10c0*/ 	.short	0x010a
        /*10c2*/ 	.byte	0x3f
	.zero		1


	//   ....[76]....
        /*10c4*/ 	.word	0x00025410
        /*10c8*/ 	.word	0x0000003d
        /*10cc*/ 	.word	0x00030800
        /*10d0*/ 	.short	0x010a
        /*10d2*/ 	.byte	0x3f
	.zero		1


	//   ....[77]....
        /*10d4*/ 	.word	0x00025460
        /*10d8*/ 	.word	0x00000049
        /*10dc*/ 	.word	0x00030830
        /*10e0*/ 	.short	0x010a
        /*10e2*/ 	.byte	0x3f
	.zero		1


	//   ....[78]....
        /*10e4*/ 	.word	0x000254c0
        /*10e8*/ 	.word	0x0000000b
        /*10ec*/ 	.word	0x00030830
        /*10f0*/ 	.short	0x010a
        /*10f2*/ 	.byte	0x3f
	.zero		1


	//   ....[79]....
        /*10f4*/ 	.word	0x00025520
        /*10f8*/ 	.word	0x00000002
        /*10fc*/ 	.word	0x00030850
        /*1100*/ 	.short	0x010a
        /*1102*/ 	.byte	0x3f
	.zero		1


	//   ....[80]....
        /*1104*/ 	.word	0x00025580
        /*1108*/ 	.word	0x00000004
        /*110c*/ 	.word	0x00030830
        /*1110*/ 	.short	0x010a
        /*1112*/ 	.byte	0x3f
	.zero		1


	//   ....[81]....
        /*1114*/ 	.word	0x000255e0
        /*1118*/ 	.word	0x00000002
        /*111c*/ 	.word	0x00030850
        /*1120*/ 	.short	0x010a
        /*1122*/ 	.byte	0x3f
	.zero		1


	//   ....[82]....
        /*1124*/ 	.word	0x00025640
        /*1128*/ 	.word	0x00000004
        /*112c*/ 	.word	0x00030830
        /*1130*/ 	.short	0x010a
        /*1132*/ 	.byte	0x3f
	.zero		1


	//   ....[83]....
        /*1134*/ 	.word	0x000256a0
        /*1138*/ 	.word	0x00000002
        /*113c*/ 	.word	0x00030850
        /*1140*/ 	.short	0x010a
        /*1142*/ 	.byte	0x3f
	.zero		1


	//   ....[84]....
        /*1144*/ 	.word	0x00025700
        /*1148*/ 	.word	0x00000007
        /*114c*/ 	.word	0x00030850
        /*1150*/ 	.short	0x010a
        /*1152*/ 	.byte	0x3f
	.zero		1


	//   ....[85]....
        /*1154*/ 	.word	0x000258c0
        /*1158*/ 	.word	0x00000005
        /*115c*/ 	.word	0x00030820
        /*1160*/ 	.short	0x010a
        /*1162*/ 	.byte	0x3f
	.zero		1


	//   ....[86]....
        /*1164*/ 	.word	0x00025910
        /*1168*/ 	.word	0x00000007
        /*116c*/ 	.word	0x000308a0
        /*1170*/ 	.short	0x010a
        /*1172*/ 	.byte	0x3f
	.zero		1


	//   ....[87]....
        /*1174*/ 	.word	0x00025960
        /*1178*/ 	.word	0x00000007
        /*117c*/ 	.word	0x000308c0
        /*1180*/ 	.short	0x010a
        /*1182*/ 	.byte	0x3f
	.zero		1


	//   ....[88]....
        /*1184*/ 	.word	0x000259b0
        /*1188*/ 	.word	0x00000008
        /*118c*/ 	.word	0x000308a0
        /*1190*/ 	.short	0x010a
        /*1192*/ 	.byte	0x3f
	.zero		1


	//   ....[89]....
        /*1194*/ 	.word	0x00025a00
        /*1198*/ 	.word	0x00000008
        /*119c*/ 	.word	0x000308c0
        /*11a0*/ 	.short	0x010a
        /*11a2*/ 	.byte	0x3f
	.zero		1


	//   ....[90]....
        /*11a4*/ 	.word	0x00025ba0
        /*11a8*/ 	.word	0x00000000
        /*11ac*/ 	.word	0x00030840
        /*11b0*/ 	.short	0x010a
        /*11b2*/ 	.byte	0x3f
	.zero		1


	//   ....[91]....
        /*11b4*/ 	.word	0x000267b0
        /*11b8*/ 	.word	0x00000002
        /*11bc*/ 	.word	0x00030820
        /*11c0*/ 	.short	0x010a
        /*11c2*/ 	.byte	0x3f
	.zero		1


	//   ....[92]....
        /*11c4*/ 	.word	0x00026800
        /*11c8*/ 	.word	0x00000003
        /*11cc*/ 	.word	0x00030840
        /*11d0*/ 	.short	0x010a
        /*11d2*/ 	.byte	0x3f
	.zero		1


	//   ....[93]....
        /*11d4*/ 	.word	0x00026850
        /*11d8*/ 	.word	0x00000002
        /*11dc*/ 	.word	0x00030860
        /*11e0*/ 	.short	0x010a
        /*11e2*/ 	.byte	0x3f
	.zero		1


	//   ....[94]....
        /*11e4*/ 	.word	0x000268a0
        /*11e8*/ 	.word	0x00000003
        /*11ec*/ 	.word	0x00030840
        /*11f0*/ 	.short	0x010a
        /*11f2*/ 	.byte	0x3f
	.zero		1


	//   ....[95]....
        /*11f4*/ 	.word	0x000268f0
        /*11f8*/ 	.word	0x00000002
        /*11fc*/ 	.word	0x00030860
        /*1200*/ 	.short	0x010a
        /*1202*/ 	.byte	0x3f
	.zero		1


	//   ....[96]....
        /*1204*/ 	.word	0x00026940
        /*1208*/ 	.word	0x00000003
        /*120c*/ 	.word	0x00030840
        /*1210*/ 	.short	0x010a
        /*1212*/ 	.byte	0x3f
	.zero		1


	//   ....[97]....
        /*1214*/ 	.word	0x00026990
        /*1218*/ 	.word	0x00000002
        /*121c*/ 	.word	0x00030860
        /*1220*/ 	.short	0x010a
        /*1222*/ 	.byte	0x3f
	.zero		1


	//   ....[98]....
        /*1224*/ 	.word	0x000269e0
        /*1228*/ 	.word	0x00000000
        /*122c*/ 	.word	0x00030860
        /*1230*/ 	.short	0x010a
        /*1232*/ 	.byte	0x3f
	.zero		1


	//   ....[99]....
        /*1234*/ 	.word	0x00027470
        /*1238*/ 	.word	0x00000000
        /*123c*/ 	.word	0x00030820
        /*1240*/ 	.short	0x010a
        /*1242*/ 	.byte	0x3f
	.zero		1


	//   ....[100]....
        /*1244*/ 	.word	0x00027610
        /*1248*/ 	.word	0x00000006
        /*124c*/ 	.word	0x00000000
        /*1250*/ 	.short	0x010a
        /*1252*/ 	.byte	0x3f
	.zero		1


	//   ....[101]....
        /*1254*/ 	.word	0x00027660
        /*1258*/ 	.word	0x00000007
        /*125c*/ 	.word	0x00000000
        /*1260*/ 	.short	0x010a
        /*1262*/ 	.byte	0x3f
	.zero		1


	//   ....[102]....
        /*1264*/ 	.word	0x000276b0
        /*1268*/ 	.word	0x00000004
        /*126c*/ 	.word	0x00000000
        /*1270*/ 	.short	0x010a
        /*1272*/ 	.byte	0x3f
	.zero		1


	//   ....[103]....
        /*1274*/ 	.word	0x000289d0
        /*1278*/ 	.word	0x0000000a
        /*127c*/ 	.word	0x00000000
        /*1280*/ 	.short	0x010a
        /*1282*/ 	.byte	0x3f
	.zero		1


	//   ....[104]....
        /*1284*/ 	.word	0x0002d060
        /*1288*/ 	.word	0x0000004a
        /*128c*/ 	.word	0x00000000
        /*1290*/ 	.short	0x010a
        /*1292*/ 	.byte	0x3f
	.zero		1


	//   ....[105]....
        /*1294*/ 	.word	0x000313e0
        /*1298*/ 	.word	0x0000000a
        /*129c*/ 	.word	0x00000000
        /*12a0*/ 	.short	0x010a
        /*12a2*/ 	.byte	0x3f
	.zero		1


	//   ....[106]....
        /*12a4*/ 	.word	0x000320a0
        /*12a8*/ 	.word	0x0000000a
        /*12ac*/ 	.word	0x00000000
        /*12b0*/ 	.short	0x0101
        /*12b2*/ 	.byte	0x3f
	.zero		1


	//   ....[107]....
        /*12b4*/ 	.word	0x000320d0
        /*12b8*/ 	.word	0x0000000a
        /*12bc*/ 	.word	0x00000000
        /*12c0*/ 	.short	0x010a
        /*12c2*/ 	.byte	0x3f
	.zero		1


	//   ....[108]....
        /*12c4*/ 	.word	0x00032120
        /*12c8*/ 	.word	0x0000004a
        /*12cc*/ 	.word	0x00000000
        /*12d0*/ 	.short	0x010a
        /*12d2*/ 	.byte	0x3f
	.zero		1


	//   ....[109]....
        /*12d4*/ 	.word	0x00032170
        /*12d8*/ 	.word	0x0000000a
        /*12dc*/ 	.word	0x00000000
        /*12e0*/ 	.short	0x010a
        /*12e2*/ 	.byte	0x3f
	.zero		1


	//----- nvinfo : EIATTR_NUM_MBARRIERS
	.align		4
.L_831:
        /*12e4*/ 	.byte	0x03, 0x38
        /*12e6*/ 	.short	0x0016


	//----- nvinfo : EIATTR_EXIT_INSTR_OFFSETS
	.align		4
        /*12e8*/ 	.byte	0x04, 0x1c
        /*12ea*/ 	.short	(.L_833 - .L_832)


	//   ....[0]....
.L_832:
        /*12ec*/ 	.word	0x00000b60


	//   ....[1]....
        /*12f0*/ 	.word	0x0001c280


	//   ....[2]....
        /*12f4*/ 	.word	0x00024ca0


	//----- nvinfo : EIATTR_MAX_THREADS
	.align		4
.L_833:
        /*12f8*/ 	.byte	0x04, 0x05
        /*12fa*/ 	.short	(.L_835 - .L_834)
.L_834:
        /*12fc*/ 	.word	0x00000180
        /*1300*/ 	.word	0x00000001
        /*1304*/ 	.word	0x00000001


	//----- nvinfo : EIATTR_CRS_STACK_SIZE
	.align		4
.L_835:
        /*1308*/ 	.byte	0x04, 0x1e
        /*130a*/ 	.short	(.L_837 - .L_836)
.L_836:
        /*130c*/ 	.word	0x00000000


	//----- nvinfo : EIATTR_CBANK_PARAM_SIZE
	.align		4
.L_837:
        /*1310*/ 	.byte	0x03, 0x19
        /*1312*/ 	.short	0x0af0


	//----- nvinfo : EIATTR_PARAM_CBANK
	.align		4
        /*1314*/ 	.byte	0x04, 0x0a
        /*1316*/ 	.short	(.L_839 - .L_838)
	.align		4
.L_838:
        /*1318*/ 	.word	index@(.nv.constant0._ZN7cutlass13device_kernelIN5flash11enable_sm90INS1_16FlashAttnFwdSm90INS1_25CollectiveMainloopFwdSm90ILi2EN4cute5tupleIJNS5_1CILi1EEES8_S8_EEENS6_IJNS7_ILi128EEENS7_ILi96EEENS7_ILi192EEEEEELi192ENS_10bfloat16_tEfNS_4arch4Sm90ELb0ELb1ELb1ELb1ELb0ELb1ELb0ELb1ELb1ELb1ELb0ELb0EEENS1_21CollectiveEpilogueFwdINS6_IJSA_SC_SB_EEES9_SE_SG_Li256ELb1ELb1ELb0ELb0EEENS1_36VarlenDynamicPersistentTileSchedulerILi128ELi96ELi256ELi128ELb0ELb1ELb1ELb1ELb0ELb1EEEEEEEEEvNT_6ParamsE)
        /*131c*/ 	.short	0x0210
        /*131e*/ 	.short	0x0af0


	//----- nvinfo : EIATTR_SW_WAR
	.align		4
.L_839:
        /*1320*/ 	.byte	0x04, 0x36
        /*1322*/ 	.short	(.L_841 - .L_840)
.L_840:
        /*1324*/ 	.word	0x00000008
.L_841:


//--------------------- .nv.info._ZN7cutlass13device_kernelIN5flash11enable_sm90INS1_16FlashAttnFwdSm90INS1_25CollectiveMainloopFwdSm90ILi2EN4cute5tupleIJNS5_1CILi1EEES8_S8_EEENS6_IJNS7_ILi128EEENS7_ILi112EEENS7_ILi192EEEEEELi192ENS_10bfloat16_tEfNS_4arch4Sm90ELb1ELb0ELb1ELb0ELb0ELb0ELb0ELb1ELb1ELb1ELb0ELb0EEENS1_21CollectiveEpilogueFwdINS6_IJSA_SC_SB_EEES9_SE_SG_Li256ELb0ELb1ELb0ELb0EEENS1_30DynamicPersistentTileSchedulerILi256ELi128ELb0ELb1ELb1EEEEEEEEEvNT_6ParamsE --------------------------
	.section	.nv.info._ZN7cutlass13device_kernelIN5flash11enable_sm90INS1_16FlashAttnFwdSm90INS1_25CollectiveMainloopFwdSm90ILi2EN4cute5tupleIJNS5_1CILi1EEES8_S8_EEENS6_IJNS7_ILi128EEENS7_ILi112EEENS7_ILi192EEEEEELi192ENS_10bfloat16_tEfNS_4arch4Sm90ELb1ELb0ELb1ELb0ELb0ELb0ELb0ELb1ELb1ELb1ELb0ELb0EEENS1_21CollectiveEpilogueFwdINS6_IJSA_SC_SB_EEES9_SE_SG_Li256ELb0ELb1ELb0ELb0EEENS1_30DynamicPersistentTileSchedulerILi256ELi128ELb0ELb1ELb1EEEEEEEEEvNT_6ParamsE,"",@"SHT_CUDA_INFO"
	.sectionflags	@""
	.align	4


	//----- nvinfo : EIATTR_CUDA_API_VERSION
	.align		4
        /*0000*/ 	.byte	0x04, 0x37
        /*0002*/ 	.short	(.L_843 - .L_842)
.L_842:
        /*0004*/ 	.word	0x00000082


	//----- nvinfo : EIATTR_KPARAM_INFO
	.align		4
.L_843:
        /*0008*/ 	.byte	0x04, 0x17
        /*000a*/ 	.short	(.L_845 - .L_844)
.L_844:
        /*000c*/ 	.word	0x00000000
        /*0010*/ 	.short	0x0000
        /*0012*/ 	.short	0x0070
        /*0014*/ 	.byte	0x00, 0xf0, 0x01, 0x2a


	//----- nvinfo : EIATTR_SPARSE_MMA_MASK
	.align		4
.L_845:
        /*0018*/ 	.byte	0x03, 0x50
        /*001a*/ 	.short	0x0000


	//----- nvinfo : EIATTR_MAXREG_COUNT
	.align		4
        /*001c*/ 	.byte	0x03, 0x1b
        /*001e*/ 	.short	0x00a8


	//----- nvinfo : EIATTR_NUM_BARRIERS
	.align		4
        /*0020*/ 	.byte	0x02, 0x4c
        /*0022*/ 	.byte	0x09
	.zero		1


	//----- nvinfo : EIATTR_EXTERNS
	.align		4
        /*0024*/ 	.byte	0x04, 0x0f
        /*0026*/ 	.short	(.L_847 - .L_846)


	//   ....[0]....
	.align		4
.L_846:
        /*0028*/ 	.word	index@(__assertfail)


	//----- nvinfo : EIATTR_ANNOTATIONS
	.align		4
.L_847:
        /*002c*/ 	.byte	0x04, 0x55
        /*002e*/ 	.short	(.L_849 - .L_848)


	//   ....[0]....
.L_848:
        /* <DEDUP_REMOVED lines=31> */


	//----- nvinfo : EIATTR_MERCURY_ISA_VERSION
	.align		4
.L_849:
        /*0210*/ 	.byte	0x03, 0x5f
        /*0212*/ 	.short	0x0101


	//----- nvinfo : EIATTR_INT_WARP_WIDE_INSTR_OFFSETS
	.align		4
        /*0214*/ 	.byte	0x04, 0x31
        /*0216*/ 	.short	(.L_851 - .L_850)


	//   ....[0]....
.L_850:
        /*0218*/ 	.word	0x00000120


	//   ....[1]....
        /*021c*/ 	.word	0x00000160


	//   ....[2]....
        /*0220*/ 	.word	0x00000220


	//   ....[3]....
        /*0224*/ 	.word	0x00012aa0


	//   ....[4]....
        /*0228*/ 	.word	0x00012b40


	//   ....[5]....
        /*022c*/ 	.word	0x00016520


	//   ....[6]....
        /*0230*/ 	.word	0x000165c0


	//----- nvinfo : EIATTR_COOP_GROUP_MASK_REGIDS
	.align		4
.L_851:
        /*0234*/ 	.byte	0x04, 0x29
        /*0236*/ 	.short	(.L_853 - .L_852)


	//   ....[0]....
.L_852:
        /*0238*/ 	.word	0xffffffff


	//   ....[1]....
        /*023c*/ 	.word	0xffffffff


	//   ....[2]....
        /*0240*/ 	.word	0xffffffff


	//   ....[3]....
        /*0244*/ 	.word	0xffffffff


	//   ....[4]....
        /*0248*/ 	.word	0xffffffff


	//   ....[5]....
        /*024c*/ 	.word	0xffffffff


	//   ....[6]....
        /*0250*/ 	.word	0xffffffff


	//   ....[7]....
        /*0254*/ 	.word	0xffffffff


	//   ....[8]....
        /*0258*/ 	.word	0xffffffff


	//   ....[9]....
        /*025c*/ 	.word	0xffffffff


	//   ....[10]....
        /*0260*/ 	.word	0xffffffff


	//   ....[11]....
        /*0264*/ 	.word	0xffffffff


	//   ....[12]....
        /*0268*/ 	.word	0xffffffff


	//   ....[13]....
        /*026c*/ 	.word	0xffffffff


	//   ....[14]....
        /*0270*/ 	.word	0xffffffff


	//   ....[15]....
        /*0274*/ 	.word	0xffffffff


	//   ....[16]....
        /*0278*/ 	.word	0xffffffff


	//   ....[17]....
        /*027c*/ 	.word	0xffffffff


	//   ....[18]....
        /*0280*/ 	.word	0xffffffff


	//   ....[19]....
        /*0284*/ 	.word	0xffffffff


	//   ....[20]....
        /*0288*/ 	.word	0xffffffff


	//   ....[21]....
        /*028c*/ 	.word	0xffffffff


	//   ....[22]....
        /*0290*/ 	.word	0xffffffff


	//   ....[23]....
        /*0294*/ 	.word	0xffffffff


	//   ....[24]....
        /*0298*/ 	.word	0xffffffff


	//   ....[25]....
        /*029c*/ 	.word	0xffffffff


	//   ....[26]....
        /*02a0*/ 	.word	0xffffffff


	//   ....[27]....
        /*02a4*/ 	.word	0xffffffff


	//   ....[28]....
        /*02a8*/ 	.word	0xffffffff


	//   ....[29]....
        /*02ac*/ 	.word	0xffffffff


	//   ....[30]....
        /*02b0*/ 	.word	0xffffffff


	//   ....[31]....
        /*02b4*/ 	.word	0xffffffff


	//   ....[32]....
        /*02b8*/ 	.word	0xffffffff


	//   ....[33]....
        /*02bc*/ 	.word	0xffffffff


	//   ....[34]....
        /*02c0*/ 	.word	0xffffffff


	//   ....[35]....
        /*02c4*/ 	.word	0xffffffff


	//   ....[36]....
        /*02c8*/ 	.word	0xffffffff


	//   ....[37]....
        /*02cc*/ 	.word	0xffffffff


	//   ....[38]....
        /*02d0*/ 	.word	0xffffffff


	//   ....[39]....
        /*02d4*/ 	.word	0xffffffff


	//   ....[40]....
        /*02d8*/ 	.word	0xffffffff


	//   ....[41]....
        /*02dc*/ 	.word	0xffffffff


	//   ....[42]....
        /*02e0*/ 	.word	0xffffffff


	//   ....[43]....
        /*02e4*/ 	.word	0xffffffff


	//   ....[44]....
        /*02e8*/ 	.word	0xffffffff


	//   ....[45]....
        /*02ec*/ 	.word	0xffffffff


	//   ....[46]....
        /*02f0*/ 	.word	0xffffffff


	//   ....[47]....
        /*02f4*/ 	.word	0xffffffff


	//   ....[48]....
        /*02f8*/ 	.word	0xffffffff


	//   ....[49]....
        /*02fc*/ 	.word	0xffffffff


	//   ....[50]....
        /*0300*/ 	.word	0xffffffff


	//   ....[51]....
        /*0304*/ 	.word	0xffffffff


	//   ....[52]....
        /*0308*/ 	.word	0xffffffff


	//   ....[53]....
        /*030c*/ 	.word	0xffffffff


	//   ....[54]....
        /*0310*/ 	.word	0xffffffff


	//   ....[55]....
        /*0314*/ 	.word	0xffffffff


	//   ....[56]....
        /*0318*/ 	.word	0xffffffff


	//   ....[57]....
        /*031c*/ 	.word	0xffffffff


	//   ....[58]....
        /*0320*/ 	.word	0xffffffff


	//   ....[59]....
        /*0324*/ 	.word	0xffffffff


	//   ....[60]....
        /*0328*/ 	.word	0xffffffff


	//   ....[61]....
        /*032c*/ 	.word	0xffffffff


	//   ....[62]....
        /*0330*/ 	.word	0xffffffff


	//   ....[63]....
        /*0334*/ 	.word	0xffffffff


	//   ....[64]....
        /*0338*/ 	.word	0xffffffff


	//   ....[65]....
        /*033c*/ 	.word	0xffffffff


	//   ....[66]....
        /*0340*/ 	.word	0xffffffff


	//   ....[67]....
        /*0344*/ 	.word	0xffffffff


	//   ....[68]....
        /*0348*/ 	.word	0x0500000f


	//   ....[69]....
        /*034c*/ 	.word	0x0500000f


	//   ....[70]....
        /*0350*/ 	.word	0x0500000f


	//   ....[71]....
        /*0354*/ 	.word	0x0500000f


	//   ....[72]....
        /*0358*/ 	.word	0x0500000f


	//   ....[73]....
        /*035c*/ 	.word	0x0500000f


	//   ....[74]....
        /*0360*/ 	.word	0x0500000f


	//   ....[75]....
        /*0364*/ 	.word	0x0500000f


	//   ....[76]....
        /*0368*/ 	.word	0x0500000f


	//   ....[77]....
        /*036c*/ 	.word	0x0500000f


	//   ....[78]....
        /*0370*/ 	.word	0x0500000f


	//   ....[79]....
        /*0374*/ 	.word	0x0500000f


	//   ....[80]....
        /*0378*/ 	.word	0x0500000f


	//   ....[81]....
        /*037c*/ 	.word	0x0500000f


	//   ....[82]....
        /*0380*/ 	.word	0x0500000f


	//   ....[83]....
        /*0384*/ 	.word	0x0500000f


	//   ....[84]....
        /*0388*/ 	.word	0x0500000f


	//   ....[85]....
        /*038c*/ 	.word	0x0500000f


	//   ....[86]....
        /*0390*/ 	.word	0x0500000f


	//----- nvinfo : EIATTR_COOP_GROUP_INSTR_OFFSETS
	.align		4
.L_853:
        /*0394*/ 	.byte	0x04, 0x28
        /*0396*/ 	.short	(.L_855 - .L_854)


	//   ....[0]....
.L_854:
        /*0398*/ 	.word	0x00000060


	//   ....[1]....
        /*039c*/ 	.word	0x00000130


	//   ....[2]....
        /*03a0*/ 	.word	0x00000230


	//   ....[3]....
        /*03a4*/ 	.word	0x000003a0


	//   ....[4]....
        /*03a8*/ 	.word	0x00000500


	//   ....[5]....
        /*03ac*/ 	.word	0x00000620


	//   ....[6]....
        /*03b0*/ 	.word	0x00000780


	//   ....[7]....
        /*03b4*/ 	.word	0x00001580


	//   ....[8]....
        /*03b8*/ 	.word	0x00003fa0


	//   ....[9]....
        /*03bc*/ 	.word	0x00003fe0


	//   ....[10]....
        /*03c0*/ 	.word	0x00004ad0


	//   ....[11]....
        /*03c4*/ 	.word	0x00004ba0


	//   ....[12]....
        /*03c8*/ 	.word	0x00005430


	//   ....[13]....
        /*03cc*/ 	.word	0x000054a0


	//   ....[14]....
        /*03d0*/ 	.word	0x00009040


	//   ....[15]....
        /*03d4*/ 	.word	0x00009070


	//   ....[16]....
        /*03d8*/ 	.word	0x00009830


	//   ....[17]....
        /*03dc*/ 	.word	0x000098f0


	//   ....[18]....
        /*03e0*/ 	.word	0x00009fd0


	//   ....[19]....
        /*03e4*/ 	.word	0x0000a030


	//   ....[20]....
        /*03e8*/ 	.word	0x0000de10


	//   ....[21]....
        /*03ec*/ 	.word	0x0000de40


	//   ....[22]....
        /*03f0*/ 	.word	0x0000e200


	//   ....[23]....
        /*03f4*/ 	.word	0x0000e360


	//   ....[24]....
        /*03f8*/ 	.word	0x0000f510


	//   ....[25]....
        /*03fc*/ 	.word	0x0000f550


	//   ....[26]....
        /*0400*/ 	.word	0x0000f620


	//   ....[27]....
        /*0404*/ 	.word	0x0000f630


	//   ....[28]....
        /*0408*/ 	.word	0x00010b30


	//   ....[29]....
        /*040c*/ 	.word	0x00010ba0


	//   ....[30]....
        /*0410*/ 	.word	0x00010c10


	//   ....[31]....
        /*0414*/ 	.word	0x00010c40


	//   ....[32]....
        /*0418*/ 	.word	0x00011300


	//   ....[33]....
        /*041c*/ 	.word	0x00011320


	//   ....[34]....
        /*0420*/ 	.word	0x00011440


	//   ....[35]....
        /*0424*/ 	.word	0x00011460


	//   ....[36]....
        /*0428*/ 	.word	0x00011570


	//   ....[37]....
        /*042c*/ 	.word	0x00011590


	//   ....[38]....
        /*0430*/ 	.word	0x000116b0


	//   ....[39]....
        /*0434*/ 	.word	0x000116d0


	//   ....[40]....
        /*0438*/ 	.word	0x00011d70


	//   ....[41]....
        /*043c*/ 	.word	0x00011da0


	//   ....[42]....
        /*0440*/ 	.word	0x00011ec0


	//   ....[43]....
        /*0444*/ 	.word	0x00011ee0


	//   ....[44]....
        /*0448*/ 	.word	0x00011ff0


	//   ....[45]....
        /*044c*/ 	.word	0x00012010


	//   ....[46]....
        /*0450*/ 	.word	0x00012130


	//   ....[47]....
        /*0454*/ 	.word	0x00012150


	//   ....[48]....
        /*0458*/ 	.word	0x000122f0


	//   ....[49]....
        /*045c*/ 	.word	0x00013090


	//   ....[50]....
        /*0460*/ 	.word	0x00013ac0


	//   ....[51]....
        /*0464*/ 	.word	0x00013b00


	//   ....[52]....
        /*0468*/ 	.word	0x00013bd0


	//   ....[53]....
        /*046c*/ 	.word	0x00013be0


	//   ....[54]....
        /*0470*/ 	.word	0x00013c70


	//   ....[55]....
        /*0474*/ 	.word	0x00013c80


	//   ....[56]....
        /*0478*/ 	.word	0x00013d10


	//   ....[57]....
        /*047c*/ 	.word	0x00013d20


	//   ....[58]....
        /*0480*/ 	.word	0x00013db0


	//   ....[59]....
        /*0484*/ 	.word	0x00013dc0


	//   ....[60]....
        /*0488*/ 	.word	0x00013e50


	//   ....[61]....
        /*048c*/ 	.word	0x00013e60


	//   ....[62]....
        /*0490*/ 	.word	0x00013ef0


	//   ....[63]....
        /*0494*/ 	.word	0x00013f00


	//   ....[64]....
        /*0498*/ 	.word	0x00013f10


	//   ....[65]....
        /*049c*/ 	.word	0x00013f20


	//   ....[66]....
        /*04a0*/ 	.word	0x00016c10


	//   ....[67]....
        /*04a4*/ 	.word	0x00016e00


	//   ....[68]....
        /*04a8*/ 	.word	0x00017370


	//   ....[69]....
        /*04ac*/ 	.word	0x000174e0


	//   ....[70]....
        /*04b0*/ 	.word	0x00017550


	//   ....[71]....
        /*04b4*/ 	.word	0x00017690


	//   ....[72]....
        /*04b8*/ 	.word	0x000176e0


	//   ....[73]....
        /*04bc*/ 	.word	0x00017800


	//   ....[74]....
        /*04c0*/ 	.word	0x00017850


	//   ....[75]....
        /*04c4*/ 	.word	0x00017970


	//   ....[76]....
        /*04c8*/ 	.word	0x000179c0


	//   ....[77]....
        /*04cc*/ 	.word	0x00017ae0


	//   ....[78]....
        /*04d0*/ 	.word	0x00017b30


	//   ....[79]....
        /*04d4*/ 	.word	0x00017c50


	//   ....[80]....
        /*04d8*/ 	.word	0x00017ca0


	//   ....[81]....
        /*04dc*/ 	.word	0x00017dc0


	//   ....[82]....
        /*04e0*/ 	.word	0x00017e10


	//   ....[83]....
        /*04e4*/ 	.word	0x00017f10


	//   ....[84]....
        /*04e8*/ 	.word	0x00017f60


	//   ....[85]....
        /*04ec*/ 	.word	0x00018280


	//   ....[86]....
        /*04f0*/ 	.word	0x000183a0


	//----- nvinfo : EIATTR_REG_RECONFIG
	.align		4
.L_855:
        /*04f4*/ 	.byte	0x01, 0x54
	.zero		2


	//----- nvinfo : EIATTR_SYSCALL_OFFSETS
	.align		4
        /*04f8*/ 	.byte	0x04, 0x46
        /*04fa*/ 	.short	(.L_857 - .L_856)


	//   ....[0]....
.L_856:
        /*04fc*/ 	.word	0x00001760


	//   ....[1]....
        /*0500*/ 	.word	0x00012cb0


	//   ....[2]....
        /*0504*/ 	.word	0x00012e00


	//   ....[3]....
        /*0508*/ 	.word	0x00012ef0


	//   ....[4]....
        /*050c*/ 	.word	0x000136c0


	//----- nvinfo : EIATTR_MBARRIER_INSTR_OFFSETS
	.align		4
.L_857:
        /*0510*/ 	.byte	0x04, 0x39
        /*0512*/ 	.short	(.L_859 - .L_858)


	//   ....[0]....
.L_858:
        /*0514*/ 	.word	0x00000250
        /*0518*/ 	.word	0x000000ff
        /*051c*/ 	.word	0x00036800
        /*0520*/ 	.short	0x0100
        /*0522*/ 	.byte	0x08
	.zero		1


	//   ....[1]....
        /*0524*/ 	.word	0x00000260
        /*0528*/ 	.word	0x000000ff
        /*052c*/ 	.word	0x00036820
        /*0530*/ 	.short	0x0100
        /*0532*/ 	.byte	0x08
	.zero		1


	//   ....[2]....
        /*0534*/ 	.word	0x00000350
        /*0538*/ 	.word	0x000000ff
        /*053c*/ 	.word	0x00036830
        /*0540*/ 	.short	0x0100
        /*0542*/ 	.byte	0x08
	.zero		1


	//   ....[3]....
        /*0544*/ 	.word	0x00000360
        /*0548*/ 	.word	0x000000ff
        /*054c*/ 	.word	0x00036840
        /*0550*/ 	.short	0x0100
        /*0552*/ 	.byte	0x08
	.zero		1


	//   ....[4]....
        /*0554*/ 	.word	0x00000370
        /*0558*/ 	.word	0x000000ff
        /*055c*/ 	.word	0x00036838
        /*0560*/ 	.short	0x0100
        /*0562*/ 	.byte	0x08
	.zero		1


	//   ....[5]....
        /*0564*/ 	.word	0x00000380
        /*0568*/ 	.word	0x000000ff
        /*056c*/ 	.word	0x00036848
        /*0570*/ 	.short	0x0100
        /*0572*/ 	.byte	0x08
	.zero		1


	//   ....[6]....
        /*0574*/ 	.word	0x000004b0
        /*0578*/ 	.word	0x000000ff
        /*057c*/ 	.word	0x00036850
        /*0580*/ 	.short	0x0100
        /*0582*/ 	.byte	0x08
	.zero		1


	//   ....[7]....
        /*0584*/ 	.word	0x000004c0
        /*0588*/ 	.word	0x000000ff
        /*058c*/ 	.word	0x00036860
        /*0590*/ 	.short	0x0100
        /*0592*/ 	.byte	0x08
	.zero		1


	//   ....[8]....
        /*0594*/ 	.word	0x000004d0
        /*0598*/ 	.word	0x000000ff
        /*059c*/ 	.word	0x00036858
        /*05a0*/ 	.short	0x0100
        /*05a2*/ 	.byte	0x08
	.zero		1


	//   ....[9]....
        /*05a4*/ 	.word	0x000004e0
        /*05a8*/ 	.word	0x000000ff
        /*05ac*/ 	.word	0x00036868
        /*05b0*/ 	.short	0x0100
        /*05b2*/ 	.byte	0x08
	.zero		1


	//   ....[10]....
        /*05b4*/ 	.word	0x000005d0
        /*05b8*/ 	.word	0x000000ff
        /*05bc*/ 	.word	0x00036870
        /*05c0*/ 	.short	0x0100
        /*05c2*/ 	.byte	0x06
	.zero		1


	//   ....[11]....
        /*05c4*/ 	.word	0x000005e0
        /*05c8*/ 	.word	0x000000ff
        /*05cc*/ 	.word	0x00036880
        /*05d0*/ 	.short	0x0100
        /*05d2*/ 	.byte	0x06
	.zero		1


	//   ....[12]....
        /*05d4*/ 	.word	0x000005f0
        /*05d8*/ 	.word	0x000000ff
        /*05dc*/ 	.word	0x00036878
        /*05e0*/ 	.short	0x0100
        /*05e2*/ 	.byte	0x06
	.zero		1


	//   ....[13]....
        /*05e4*/ 	.word	0x00000600
        /*05e8*/ 	.word	0x000000ff
        /*05ec*/ 	.word	0x00036888
        /*05f0*/ 	.short	0x0100
        /*05f2*/ 	.byte	0x06
	.zero		1


	//   ....[14]....
        /*05f4*/ 	.word	0x00000730
        /*05f8*/ 	.word	0x000000ff
        /*05fc*/ 	.word	0x00036890
        /*0600*/ 	.short	0x0100
        /*0602*/ 	.byte	0x08
	.zero		1


	//   ....[15]....
        /*0604*/ 	.word	0x00000740
        /*0608*/ 	.word	0x000000ff
        /*060c*/ 	.word	0x000368a0
        /*0610*/ 	.short	0x0100
        /*0612*/ 	.byte	0x08
	.zero		1


	//   ....[16]....
        /*0614*/ 	.word	0x00000750
        /*0618*/ 	.word	0x000000ff
        /*061c*/ 	.word	0x00036898
        /*0620*/ 	.short	0x0100
        /*0622*/ 	.byte	0x08
	.zero		1


	//   ....[17]....
        /*0624*/ 	.word	0x00000760
        /*0628*/ 	.word	0x000000ff
        /*062c*/ 	.word	0x000368a8
        /*0630*/ 	.short	0x0100
        /*0632*/ 	.byte	0x08
	.zero		1


	//   ....[18]....
        /*0634*/ 	.word	0x00000890
        /*0638*/ 	.word	0x000000ff
        /*063c*/ 	.word	0x000368b0
        /*0640*/ 	.short	0x0100
        /*0642*/ 	.byte	0x08
	.zero		1


	//   ....[19]....
        /*0644*/ 	.word	0x000008a0
        /*0648*/ 	.word	0x000000ff
        /*064c*/ 	.word	0x000368c0
        /*0650*/ 	.short	0x0100
        /*0652*/ 	.byte	0x08
	.zero		1


	//   ....[20]....
        /*0654*/ 	.word	0x000008b0
        /*0658*/ 	.word	0x000000ff
        /*065c*/ 	.word	0x000368b8
        /*0660*/ 	.short	0x0100
        /*0662*/ 	.byte	0x08
	.zero		1


	//   ....[21]....
        /*0664*/ 	.word	0x000008c0
        /*0668*/ 	.word	0x000000ff
        /*066c*/ 	.word	0x000368c8
        /*0670*/ 	.short	0x0100
        /*0672*/ 	.byte	0x08
	.zero		1


	//   ....[22]....
        /*0674*/ 	.word	0x000017c0
        /*0678*/ 	.word	0x000000ff
        /*067c*/ 	.word	0x00036800
        /*0680*/ 	.short	0x010a
        /*0682*/ 	.byte	0x25
	.zero		1


	//   ....[23]....
        /*0684*/ 	.word	0x00001840
        /*0688*/ 	.word	0x00000000
        /*068c*/ 	.word	0x00036830
        /*0690*/ 	.short	0x010a
        /*0692*/ 	.byte	0x3f
	.zero		1


	//   ....[24]....
        /*0694*/ 	.word	0x000018a0
        /*0698*/ 	.word	0x00000000
        /*069c*/ 	.word	0x00036830
        /*06a0*/ 	.short	0x010a
        /*06a2*/ 	.byte	0x3f
	.zero		1


	//   ....[25]....
        /*06a4*/ 	.word	0x000048c0
        /*06a8*/ 	.word	0x00000000
        /*06ac*/ 	.word	0x00000000
        /*06b0*/ 	.short	0x0101
        /*06b2*/ 	.byte	0x3f
	.zero		1


	//   ....[26]....
        /*06b4*/ 	.word	0x00006200
        /*06b8*/ 	.word	0x000000ff
        /*06bc*/ 	.word	0x00036830
        /*06c0*/ 	.short	0x010a
        /*06c2*/ 	.byte	0x07
	.zero		1


	//   ....[27]....
        /*06c4*/ 	.word	0x00006240
        /*06c8*/ 	.word	0x000000ff
        /*06cc*/ 	.word	0x00036830
        /*06d0*/ 	.short	0x010a
        /*06d2*/ 	.byte	0x07
	.zero		1


	//   ....[28]....
        /*06d4*/ 	.word	0x00008780
        /*06d8*/ 	.word	0x000000ff
        /*06dc*/ 	.word	0x00036850
        /*06e0*/ 	.short	0x010a
        /*06e2*/ 	.byte	0x0a
	.zero		1


	//   ....[29]....
        /*06e4*/ 	.word	0x000087c0
        /*06e8*/ 	.word	0x000000ff
        /*06ec*/ 	.word	0x00036850
        /*06f0*/ 	.short	0x010a
        /*06f2*/ 	.byte	0x0a
	.zero		1


	//   ....[30]....
        /*06f4*/ 	.word	0x0000a620
        /*06f8*/ 	.word	0x0000000a
        /*06fc*/ 	.word	0x00000000
        /*0700*/ 	.short	0x0101
        /*0702*/ 	.byte	0x3f
	.zero		1


	//   ....[31]....
        /*0704*/ 	.word	0x0000a6b0
        /*0708*/ 	.word	0x00000004
        /*070c*/ 	.word	0x00000000
        /*0710*/ 	.short	0x0101
        /*0712*/ 	.byte	0x3f
	.zero		1


	//   ....[32]....
        /*0714*/ 	.word	0x0000ace0
        /*0718*/ 	.word	0x000000ff
        /*071c*/ 	.word	0x00036830
        /*0720*/ 	.short	0x010a
        /*0722*/ 	.byte	0x04
	.zero		1


	//   ....[33]....
        /*0724*/ 	.word	0x0000ad20
        /*0728*/ 	.word	0x000000ff
        /*072c*/ 	.word	0x00036830
        /*0730*/ 	.short	0x010a
        /*0732*/ 	.byte	0x04
	.zero		1


	//   ....[34]....
        /*0734*/ 	.word	0x0000d260
        /*0738*/ 	.word	0x000000ff
        /*073c*/ 	.word	0x00036850
        /*0740*/ 	.short	0x010a
        /*0742*/ 	.byte	0x0a
	.zero		1


	//   ....[35]....
        /*0744*/ 	.word	0x0000d2a0
        /*0748*/ 	.word	0x000000ff
        /*074c*/ 	.word	0x00036850
        /*0750*/ 	.short	0x010a
        /*0752*/ 	.byte	0x0a
	.zero		1


	//   ....[36]....
        /*0754*/ 	.word	0x0000e880
        /*0758*/ 	.word	0x00000092
        /*075c*/ 	.word	0x00000000
        /*0760*/ 	.short	0x0101
        /*0762*/ 	.byte	0x3f
	.zero		1


	//   ....[37]....
        /*0764*/ 	.word	0x0000e920
        /*0768*/ 	.word	0x00000092
        /*076c*/ 	.word	0x00000000
        /*0770*/ 	.short	0x0101
        /*0772*/ 	.byte	0x3f
	.zero		1


	//   ....[38]....
        /*0774*/ 	.word	0x0000f480
        /*0778*/ 	.word	0x000000ff
        /*077c*/ 	.word	0x00036850
        /*0780*/ 	.short	0x010a
        /*0782*/ 	.byte	0x05
	.zero		1


	//   ....[39]....
        /*0784*/ 	.word	0x0000f4c0
        /*0788*/ 	.word	0x000000ff
        /*078c*/ 	.word	0x00036850
        /*0790*/ 	.short	0x010a
        /*0792*/ 	.byte	0x05
	.zero		1


	//   ....[40]....
        /*0794*/ 	.word	0x0000f9c0
        /*0798*/ 	.word	0x00000079
        /*079c*/ 	.word	0x00000000
        /*07a0*/ 	.short	0x0101
        /*07a2*/ 	.byte	0x3f
	.zero		1


	//   ....[41]....
        /*07a4*/ 	.word	0x000112f0
        /*07a8*/ 	.word	0x0000005a
        /*07ac*/ 	.word	0x00000000
        /*07b0*/ 	.short	0x0101
        /*07b2*/ 	.byte	0x3f
	.zero		1


	//   ....[42]....
        /*07b4*/ 	.word	0x000132a0
        /*07b8*/ 	.word	0x00000002
        /*07bc*/ 	.word	0x00036840
        /*07c0*/ 	.short	0x010a
        /*07c2*/ 	.byte	0x3f
	.zero		1


	//   ....[43]....
        /*07c4*/ 	.word	0x00014070
        /*07c8*/ 	.word	0x00000011
        /*07cc*/ 	.word	0x00036800
        /*07d0*/ 	.short	0x0107
        /*07d2*/ 	.byte	0x3f
	.zero		1


	//   ....[44]....
        /*07d4*/ 	.word	0x00014180
        /*07d8*/ 	.word	0x00000011
        /*07dc*/ 	.word	0x00036800
        /*07e0*/ 	.short	0x0101
        /*07e2*/ 	.byte	0x3f
	.zero		1


	//   ....[45]....
        /*07e4*/ 	.word	0x000141a0
        /*07e8*/ 	.word	0x00000011
        /*07ec*/ 	.word	0x00036820
        /*07f0*/ 	.short	0x010a
        /*07f2*/ 	.byte	0x3f
	.zero		1


	//   ....[46]....
        /*07f4*/ 	.word	0x000144c0
        /*07f8*/ 	.word	0x00000002
        /*07fc*/ 	.word	0x00036840
        /*0800*/ 	.short	0x010a
        /*0802*/ 	.byte	0x3f
	.zero		1


	//   ....[47]....
        /*0804*/ 	.word	0x00014930
        /*0808*/ 	.word	0x00000003
        /*080c*/ 	.word	0x00000060
        /*0810*/ 	.short	0x010a
        /*0812*/ 	.byte	0x3f
	.zero		1


	//   ....[48]....
        /*0814*/ 	.word	0x00015080
        /*0818*/ 	.word	0x00000003
        /*081c*/ 	.word	0x00036840
        /*0820*/ 	.short	0x010a
        /*0822*/ 	.byte	0x3f
	.zero		1


	//   ....[49]....
        /*0824*/ 	.word	0x00015510
        /*0828*/ 	.word	0x00000002
        /*082c*/ 	.word	0x00000060
        /*0830*/ 	.short	0x010a
        /*0832*/ 	.byte	0x3f
	.zero		1


	//   ....[50]....
        /*0834*/ 	.word	0x00015bb0
        /*0838*/ 	.word	0x00000002
        /*083c*/ 	.word	0x00036840
        /*0840*/ 	.short	0x010a
        /*0842*/ 	.byte	0x3f
	.zero		1


	//   ....[51]....
        /*0844*/ 	.word	0x00016040
        /*0848*/ 	.word	0x00000002
        /*084c*/ 	.word	0x00000060
        /*0850*/ 	.short	0x010a
        /*0852*/ 	.byte	0x3f
	.zero		1


	//   ....[52]....
        /*0854*/ 	.word	0x00016690
        /*0858*/ 	.word	0x00000002
        /*085c*/ 	.word	0x00036860
        /*0860*/ 	.short	0x010a
        /*0862*/ 	.byte	0x3f
	.zero		1


	//   ....[53]....
        /*0864*/ 	.word	0x00016d80
        /*0868*/ 	.word	0x00000000
        /*086c*/ 	.word	0x00036820
        /*0870*/ 	.short	0x010a
        /*0872*/ 	.byte	0x3f
	.zero		1


	//   ....[54]....
        /*0874*/ 	.word	0x00016f50
        /*0878*/ 	.word	0x00000006
        /*087c*/ 	.word	0x00000000
        /*0880*/ 	.short	0x010a
        /*0882*/ 	.byte	0x3f
	.zero		1


	//   ....[55]....
        /*0884*/ 	.word	0x00016fa0
        /*0888*/ 	.word	0x00000003
        /*088c*/ 	.word	0x00000000
        /*0890*/ 	.short	0x010a
        /*0892*/ 	.byte	0x3f
	.zero		1


	//   ....[56]....
        /*0894*/ 	.word	0x00017000
        /*0898*/ 	.word	0x00000012
        /*089c*/ 	.word	0x00000000
        /*08a0*/ 	.short	0x010a
        /*08a2*/ 	.byte	0x3f
	.zero		1


	//   ....[57]....
        /*08a4*/ 	.word	0x00017030
        /*08a8*/ 	.word	0x00000003
        /*08ac*/ 	.word	0x00000000
        /*08b0*/ 	.short	0x010a
        /*08b2*/ 	.byte	0x3f
	.zero		1


	//   ....[58]....
        /*08b4*/ 	.word	0x000170a0
        /*08b8*/ 	.word	0x00000003
        /*08bc*/ 	.word	0x00036800
        /*08c0*/ 	.short	0x010a
        /*08c2*/ 	.byte	0x3f
	.zero		1


	//   ....[59]....
        /*08c4*/ 	.word	0x000170f0
        /*08c8*/ 	.word	0x00000000
        /*08cc*/ 	.word	0x00036830
        /*08d0*/ 	.short	0x010a
        /*08d2*/ 	.byte	0x3f
	.zero		1


	//   ....[60]....
        /*08d4*/ 	.word	0x00017150
        /*08d8*/ 	.word	0x00000006
        /*08dc*/ 	.word	0x00036830
        /*08e0*/ 	.short	0x010a
        /*08e2*/ 	.byte	0x3f
	.zero		1


	//   ....[61]....
        /*08e4*/ 	.word	0x000171b0
        /*08e8*/ 	.word	0x00000005
        /*08ec*/ 	.word	0x00036850
        /*08f0*/ 	.short	0x010a
        /*08f2*/ 	.byte	0x3f
	.zero		1


	//   ....[62]....
        /*08f4*/ 	.word	0x00017210
        /*08f8*/ 	.word	0x00000006
        /*08fc*/ 	.word	0x00036830
        /*0900*/ 	.short	0x010a
        /*0902*/ 	.byte	0x3f
	.zero		1


	//   ....[63]....
        /*0904*/ 	.word	0x00017270
        /*0908*/ 	.word	0x00000005
        /*090c*/ 	.word	0x00036850
        /*0910*/ 	.short	0x010a
        /*0912*/ 	.byte	0x3f
	.zero		1


	//   ....[64]....
        /*0914*/ 	.word	0x000172d0
        /*0918*/ 	.word	0x00000009
        /*091c*/ 	.word	0x00036850
        /*0920*/ 	.short	0x010a
        /*0922*/ 	.byte	0x3f
	.zero		1


	//   ....[65]....
        /*0924*/ 	.word	0x00017420
        /*0928*/ 	.word	0x00000002
        /*092c*/ 	.word	0x00036840
        /*0930*/ 	.short	0x010a
        /*0932*/ 	.byte	0x3f
	.zero		1


	//   ....[66]....
        /*0934*/ 	.word	0x00017fa0
        /*0938*/ 	.word	0x00000011
        /*093c*/ 	.word	0x00036820
        /*0940*/ 	.short	0x010a
        /*0942*/ 	.byte	0x3f
	.zero		1


	//   ....[67]....
        /*0944*/ 	.word	0x00017ff0
        /*0948*/ 	.word	0x00000002
        /*094c*/ 	.word	0x00036840
        /*0950*/ 	.short	0x010a
        /*0952*/ 	.byte	0x3f
	.zero		1


	//   ....[68]....
        /*0954*/ 	.word	0x00018040
        /*0958*/ 	.word	0x00000003
        /*095c*/ 	.word	0x00000060
        /*0960*/ 	.short	0x010a
        /*0962*/ 	.byte	0x3f
	.zero		1


	//   ....[69]....
        /*0964*/ 	.word	0x00018090
        /*0968*/ 	.word	0x00000003
        /*096c*/ 	.word	0x00036840
        /*0970*/ 	.short	0x010a
        /*0972*/ 	.byte	0x3f
	.zero		1


	//   ....[70]....
        /*0974*/ 	.word	0x000180e0
        /*0978*/ 	.word	0x00000002
        /*097c*/ 	.word	0x00000060
        /*0980*/ 	.short	0x010a
        /*0982*/ 	.byte	0x3f
	.zero		1


	//   ....[71]....
        /*0984*/ 	.word	0x00018130
        /*0988*/ 	.word	0x00000002
        /*098c*/ 	.word	0x00036840
        /*0990*/ 	.short	0x010a
        /*0992*/ 	.byte	0x3f
	.zero		1


	//   ....[72]....
        /*0994*/ 	.word	0x00018180
        /*0998*/ 	.word	0x00000002
        /*099c*/ 	.word	0x00000060
        /*09a0*/ 	.short	0x010a
        /*09a2*/ 	.byte	0x3f
	.zero		1


	//   ....[73]....
        /*09a4*/ 	.word	0x000181d0
        /*09a8*/ 	.word	0x00000002
        /*09ac*/ 	.word	0x00036860
        /*09b0*/ 	.short	0x010a
        /*09b2*/ 	.byte	0x3f
	.zero		1


	//   ....[74]....
        /*09b4*/ 	.word	0x000182c0
        /*09b8*/ 	.word	0x00000000
        /*09bc*/ 	.word	0x00036820
        /*09c0*/ 	.short	0x010a
        /*09c2*/ 	.byte	0x3f
	.zero		1


	//   ....[75]....
        /*09c4*/ 	.word	0x00018460
        /*09c8*/ 	.word	0x00000006
        /*09cc*/ 	.word	0x00000000
        /*09d0*/ 	.short	0x010a
        /*09d2*/ 	.byte	0x3f
	.zero		1


	//   ....[76]....
        /*09d4*/ 	.word	0x000184b0
        /*09d8*/ 	.word	0x00000003
        /*09dc*/ 	.word	0x00000000
        /*09e0*/ 	.short	0x010a
        /*09e2*/ 	.byte	0x3f
	.zero		1


	//   ....[77]....
        /*09e4*/ 	.word	0x00018500
        /*09e8*/ 	.word	0x00000012
        /*09ec*/ 	.word	0x00000000
        /*09f0*/ 	.short	0x010a
        /*09f2*/ 	.byte	0x3f
	.zero		1


	//----- nvinfo : EIATTR_NUM_MBARRIERS
	.align		4
.L_859:
        /*09f4*/ 	.byte	0x03, 0x38
        /*09f6*/ 	.short	0x0016


	//----- nvinfo : EIATTR_EXIT_INSTR_OFFSETS
	.align		4
        /*09f8*/ 	.byte	0x04, 0x1c
        /*09fa*/ 	.short	(.L_861 - .L_860)


	//   ....[0]....
.L_860:
        /*09fc*/ 	.word	0x000009e0


	//   ....[1]....
        /*0a00*/ 	.word	0x00012290


	//   ....[2]....
        /*0a04*/ 	.word	0x00017080


	//----- nvinfo : EIATTR_MAX_THREADS
	.align		4
.L_861:
        /*0a08*/ 	.byte	0x04, 0x05
        /*0a0a*/ 	.short	(.L_863 - .L_862)
.L_862:
        /*0a0c*/ 	.word	0x00000180
        /*0a10*/ 	.word	0x00000001
        /*0a14*/ 	.word	0x00000001


	//----- nvinfo : EIATTR_CRS_STACK_SIZE
	.align		4
.L_863:
        /*0a18*/ 	.byte	0x04, 0x1e
        /*0a1a*/ 	.short	(.L_865 - .L_864)
.L_864:
        /*0a1c*/ 	.word	0x00000000


	//----- nvinfo : EIATTR_CBANK_PARAM_SIZE
	.align		4
.L_865:
        /*0a20*/ 	.byte	0x03, 0x19
        /*0a22*/ 	.short	0x0af0


	//----- nvinfo : EIATTR_PARAM_CBANK
	.align		4
        /*0a24*/ 	.byte	0x04, 0x0a
        /*0a26*/ 	.short	(.L_867 - .L_866)
	.align		4
.L_866:
        /*0a28*/ 	.word	index@(.nv.constant0._ZN7cutlass13device_kernelIN5flash11enable_sm90INS1_16FlashAttnFwdSm90INS1_25CollectiveMainloopFwdSm90ILi2EN4cute5tupleIJNS5_1CILi1EEES8_S8_EEENS6_IJNS7_ILi128EEENS7_ILi112EEENS7_ILi192EEEEEELi192ENS_10bfloat16_tEfNS_4arch4Sm90ELb1ELb0ELb1ELb0ELb0ELb0ELb0ELb1ELb1ELb1ELb0ELb0EEENS1_21CollectiveEpilogueFwdINS6_IJSA_SC_SB_EEES9_SE_SG_Li256ELb0ELb1ELb0ELb0EEENS1_30DynamicPersistentTileSchedulerILi256ELi128ELb0ELb1ELb1EEEEEEEEEvNT_6ParamsE)
        /*0a2c*/ 	.short	0x0210
        /*0a2e*/ 	.short	0x0af0


	//----- nvinfo : EIATTR_SW_WAR
	.align		4
.L_867:
        /*0a30*/ 	.byte	0x04, 0x36
        /*0a32*/ 	.short	(.L_869 - .L_868)
.L_868:
        /*0a34*/ 	.word	0x00000008
.L_869:


//--------------------- .nv.info._ZN7cutlass13device_kernelIN5flash11enable_sm90INS1_16FlashAttnFwdSm90INS1_25CollectiveMainloopFwdSm90ILi2EN4cute5tupleIJNS5_1CILi1EEES8_S8_EEENS6_IJNS7_ILi128EEENS7_ILi112EEENS7_ILi192EEEEEELi192ENS_10bfloat16_tEfNS_4arch4Sm90ELb1ELb0ELb1ELb1ELb0ELb0ELb0ELb1ELb1ELb1ELb0ELb0EEENS1_21CollectiveEpilogueFwdINS6_IJSA_SC_SB_EEES9_SE_SG_Li256ELb1ELb1ELb0ELb0EEENS1_36VarlenDynamicPersistentTileSchedulerILi128ELi112ELi256ELi128ELb0ELb1ELb1ELb1ELb1ELb1EEEEEEEEEvNT_6ParamsE --------------------------
	.section	.nv.info._ZN7cutlass13device_kernelIN5flash11enable_sm90INS1_16FlashAttnFwdSm90INS1_25CollectiveMainloopFwdSm90ILi2EN4cute5tupleIJNS5_1CILi1EEES8_S8_EEENS6_IJNS7_ILi128EEENS7_ILi112EEENS7_ILi192EEEEEELi192ENS_10bfloat16_tEfNS_4arch4Sm90ELb1ELb0ELb1ELb1ELb0ELb0ELb0ELb1ELb1ELb1ELb0ELb0EEENS1_21CollectiveEpilogueFwdINS6_IJSA_SC_SB_EEES9_SE_SG_Li256ELb1ELb1ELb0ELb0EEENS1_36VarlenDynamicPersistentTileSchedulerILi128ELi112ELi256ELi128ELb0ELb1ELb1ELb1ELb1ELb1EEEEEEEEEvNT_6ParamsE,"",@"SHT_CUDA_INFO"
	.sectionflags	@""
	.align	4


	//----- nvinfo : EIATTR_CUDA_API_VERSION
	.align		4
        /*0000*/ 	.byte	0x04, 0x37
        /*0002*/ 	.short	(.L_871 - .L_870)
.L_870:
        /*0004*/ 	.word	0x00000082


	//----- nvinfo : EIATTR_KPARAM_INFO
	.align		4
.L_871:
        /*0008*/ 	.byte	0x04, 0x17
        /*000a*/ 	.short	(.L_873 - .L_872)
.L_872:
        /*000c*/ 	.word	0x00000000
        /*0010*/ 	.short	0x0000
        /*0012*/ 	.short	0x0070
        /*0014*/ 	.byte	0x00, 0xf0, 0x01, 0x2a


	//----- nvinfo : EIATTR_SPARSE_MMA_MASK
	.align		4
.L_873:
        /*0018*/ 	.byte	0x03, 0x50
        /*001a*/ 	.short	0x0000


	//----- nvinfo : EIATTR_MAXREG_COUNT
	.align		4
        /*001c*/ 	.byte	0x03, 0x1b
        /*001e*/ 	.short	0x00a8


	//----- nvinfo : EIATTR_NUM_BARRIERS
	.align		4
        /*0020*/ 	.byte	0x02, 0x4c
        /*0022*/ 	.byte	0x09
	.zero		1


	//----- nvinfo : EIATTR_EXTERNS
	.align		4
        /*0024*/ 	.byte	0x04, 0x0f
        /*0026*/ 	.short	(.L_875 - .L_874)


	//   ....[0]....
	.align		4
.L_874:
        /*0028*/ 	.word	index@(__assertfail)


	//----- nvinfo : EIATTR_ANNOTATIONS
	.align		4
.L_875:
        /*002c*/ 	.byte	0x04, 0x55
        /*002e*/ 	.short	(.L_877 - .L_876)


	//   ....[0]....
.L_876:
        /* <DEDUP_REMOVED lines=77> */


	//----- nvinfo : EIATTR_MERCURY_ISA_VERSION
	.align		4
.L_877:
        /*04e8*/ 	.byte	0x03, 0x5f
        /*04ea*/ 	.short	0x0101


	//----- nvinfo : EIATTR_UNUSED_LOAD_BYTE_OFFSET
	.align		4
        /*04ec*/ 	.byte	0x04, 0x44
        /*04ee*/ 	.short	(.L_879 - .L_878)


	//   ....[0]....
.L_878:
        /*04f0*/ 	.word	0x00000a10
        /*04f4*/ 	.word	0x0000fff0


	//   ....[1]....
        /*04f8*/ 	.word	0x000103e0
        /*04fc*/ 	.word	0x0000fff0


	//----- nvinfo : EIATTR_INT_WARP_WIDE_INSTR_OFFSETS
	.align		4
.L_879:
        /*0500*/ 	.byte	0x04, 0x31
        /*0502*/ 	.short	(.L_881 - .L_880)


	//   ....[0]....
.L_880:
        /*0504*/ 	.word	0x00000130


	//   ....[1]....
        /*0508*/ 	.word	0x00000170


	//   ....[2]....
        /*050c*/ 	.word	0x000001e0


	//   ....[3]....
        /*0510*/ 	.word	0x00014100


	//   ....[4]....
        /*0514*/ 	.word	0x000141a0


	//   ....[5]....
        /*0518*/ 	.word	0x00018150


	//   ....[6]....
        /*051c*/ 	.word	0x000181c0


	//----- nvinfo : EIATTR_COOP_GROUP_MASK_REGIDS
	.align		4
.L_881:
        /*0520*/ 	.byte	0x04, 0x29
        /*0522*/ 	.short	(.L_883 - .L_882)


	//   ....[0]....
.L_882:
        /*0524*/ 	.word	0xffffffff


	//   ....[1]....
        /*0528*/ 	.word	0xffffffff


	//   ....[2]....
        /*052c*/ 	.word	0xffffffff


	//   ....[3]....
        /*0530*/ 	.word	0xffffffff


	//   ....[4]....
        /*0534*/ 	.word	0xffffffff


	//   ....[5]....
        /*0538*/ 	.word	0xffffffff


	//   ....[6]....
        /*053c*/ 	.word	0xffffffff


	//   ....[7]....
        /*0540*/ 	.word	0xffffffff


	//   ....[8]....
        /*0544*/ 	.word	0xffffffff


	//   ....[9]....
        /*0548*/ 	.word	0xffffffff


	//   ....[10]....
        /*054c*/ 	.word	0xffffffff


	//   ....[11]....
        /*0550*/ 	.word	0xffffffff


	//   ....[12]....
        /*0554*/ 	.word	0xffffffff


	//   ....[13]....
        /*0558*/ 	.word	0xffffffff


	//   ....[14]....
        /*055c*/ 	.word	0xffffffff


	//   ....[15]....
        /*0560*/ 	.word	0xffffffff


	//   ....[16]....
        /*0564*/ 	.word	0xffffffff


	//   ....[17]....
        /*0568*/ 	.word	0xffffffff


	//   ....[18]....
        /*056c*/ 	.word	0xffffffff


	//   ....[19]....
        /*0570*/ 	.word	0xffffffff


	//   ....[20]....
        /*0574*/ 	.word	0xffffffff


	//   ....[21]....
        /*0578*/ 	.word	0xffffffff


	//   ....[22]....
        /*057c*/ 	.word	0xffffffff


	//   ....[23]....
        /*0580*/ 	.word	0xffffffff


	//   ....[24]....
        /*0584*/ 	.word	0xffffffff


	//   ....[25]....
        /*0588*/ 	.word	0xffffffff


	//   ....[26]....
        /*058c*/ 	.word	0xffffffff


	//   ....[27]....
        /*0590*/ 	.word	0xffffffff


	//   ....[28]....
        /*0594*/ 	.word	0xffffffff


	//   ....[29]....
        /*0598*/ 	.word	0xffffffff


	//   ....[30]....
        /*059c*/ 	.word	0xffffffff


	//   ....[31]....
        /*05a0*/ 	.word	0xffffffff


	//   ....[32]....
        /*05a4*/ 	.word	0xffffffff


	//   ....[33]....
        /*05a8*/ 	.word	0xffffffff


	//   ....[34]....
        /*05ac*/ 	.word	0xffffffff


	//   ....[35]....
        /*05b0*/ 	.word	0xffffffff


	//   ....[36]....
        /*05b4*/ 	.word	0xffffffff


	//   ....[37]....
        /*05b8*/ 	.word	0xffffffff


	//   ....[38]....
        /*05bc*/ 	.word	0xffffffff


	//   ....[39]....
        /*05c0*/ 	.word	0xffffffff


	//   ....[40]....
        /*05c4*/ 	.word	0xffffffff


	//   ....[41]....
        /*05c8*/ 	.word	0xffffffff


	//   ....[42]....
        /*05cc*/ 	.word	0xffffffff


	//   ....[43]....
        /*05d0*/ 	.word	0xffffffff


	//   ....[44]....
        /*05d4*/ 	.word	0xffffffff


	//   ....[45]....
        /*05d8*/ 	.word	0xffffffff


	//   ....[46]....
        /*05dc*/ 	.word	0xffffffff


	//   ....[47]....
        /*05e0*/ 	.word	0xffffffff


	//   ....[48]....
        /*05e4*/ 	.word	0xffffffff


	//   ....[49]....
        /*05e8*/ 	.word	0xffffffff


	//   ....[50]....
        /*05ec*/ 	.word	0xffffffff


	//   ....[51]....
        /*05f0*/ 	.word	0xffffffff


	//   ....[52]....
        /*05f4*/ 	.word	0xffffffff


	//   ....[53]....
        /*05f8*/ 	.word	0xffffffff


	//   ....[54]....
        /*05fc*/ 	.word	0xffffffff


	//   ....[55]....
        /*0600*/ 	.word	0xffffffff


	//   ....[56]....
        /*0604*/ 	.word	0xffffffff


	//   ....[57]....
        /*0608*/ 	.word	0xffffffff


	//   ....[58]....
        /*060c*/ 	.word	0xffffffff


	//   ....[59]....
        /*0610*/ 	.word	0xffffffff


	//   ....[60]....
        /*0614*/ 	.word	0xffffffff


	//   ....[61]....
        /*0618*/ 	.word	0xffffffff


	//   ....[62]....
        /*061c*/ 	.word	0xffffffff


	//   ....[63]....
        /*0620*/ 	.word	0xffffffff


	//   ....[64]....
        /*0624*/ 	.word	0xffffffff


	//   ....[65]....
        /*0628*/ 	.word	0xffffffff


	//   ....[66]....
        /*062c*/ 	.word	0xffffffff


	//   ....[67]....
        /*0630*/ 	.word	0xffffffff


	//   ....[68]....
        /*0634*/ 	.word	0xffffffff


	//   ....[69]....
        /*0638*/ 	.word	0xffffffff


	//   ....[70]....
        /*063c*/ 	.word	0xffffffff


	//   ....[71]....
        /*0640*/ 	.word	0xffffffff


	//   ....[72]....
        /*0644*/ 	.word	0xffffffff


	//   ....[73]....
        /*0648*/ 	.word	0xffffffff


	//   ....[74]....
        /*064c*/ 	.word	0xffffffff


	//   ....[75]....
        /*0650*/ 	.word	0xffffffff


	//   ....[76]....
        /*0654*/ 	.word	0xffffffff


	//   ....[77]....
        /*0658*/ 	.word	0xffffffff


	//   ....[78]....
        /*065c*/ 	.word	0xffffffff


	//   ....[79]....
        /*0660*/ 	.word	0xffffffff


	//   ....[80]....
        /*0664*/ 	.word	0xffffffff


	//   ....[81]....
        /*0668*/ 	.word	0xffffffff


	//   ....[82]....
        /*066c*/ 	.word	0xffffffff


	//   ....[83]....
        /*0670*/ 	.word	0xffffffff


	//   ....[84]....
        /*0674*/ 	.word	0xffffffff


	//   ....[85]....
        /*0678*/ 	.word	0xffffffff


	//   ....[86]....
        /*067c*/ 	.word	0xffffffff


	//   ....[87]....
        /*0680*/ 	.word	0xffffffff


	//   ....[88]....
        /*0684*/ 	.word	0xffffffff


	//   ....[89]....
        /*0688*/ 	.word	0xffffffff


	//   ....[90]....
        /*068c*/ 	.word	0xffffffff


	//   ....[91]....
        /*0690*/ 	.word	0xffffffff


	//   ....[92]....
        /*0694*/ 	.word	0xffffffff


	//   ....[93]....
        /*0698*/ 	.word	0xffffffff


	//   ....[94]....
        /*069c*/ 	.word	0xffffffff


	//   ....[95]....
        /*06a0*/ 	.word	0xffffffff


	//   ....[96]....
        /*06a4*/ 	.word	0xffffffff


	//   ....[97]....
        /*06a8*/ 	.word	0xffffffff


	//   ....[98]....
        /*06ac*/ 	.word	0xffffffff


	//   ....[99]....
        /*06b0*/ 	.word	0x0500000f


	//   ....[100]....
        /*06b4*/ 	.word	0x0500000f


	//   ....[101]....
        /*06b8*/ 	.word	0x0500000f


	//   ....[102]....
        /*06bc*/ 	.word	0x0500000f


	//   ....[103]....
        /*06c0*/ 	.word	0x0500000f


	//   ....[104]....
        /*06c4*/ 	.word	0x0500000f


	//   ....[105]....
        /*06c8*/ 	.word	0x0500000f


	//   ....[106]....
        /*06cc*/ 	.word	0x0500000f


	//   ....[107]....
        /*06d0*/ 	.word	0x0500000f


	//   ....[108]....
        /*06d4*/ 	.word	0x0500000f


	//   ....[109]....
        /*06d8*/ 	.word	0x0500000f


	//   ....[110]....
        /*06dc*/ 	.word	0x0500000f


	//   ....[111]....
        /*06e0*/ 	.word	0x0500000f


	//   ....[112]....
        /*06e4*/ 	.word	0x0500000f


	//   ....[113]....
        /*06e8*/ 	.word	0x0500000f


	//   ....[114]....
        /*06ec*/ 	.word	0x0500000f


	//   ....[115]....
        /*06f0*/ 	.word	0x0500000f


	//   ....[116]....
        /*06f4*/ 	.word	0x0500000f


	//   ....[117]....
        /*06f8*/ 	.word	0x0500000f


	//   ....[118]....
        /*06fc*/ 	.word	0x0500000f


	//   ....[119]....
        /*0700*/ 	.word	0x0500000f


	//   ....[120]....
        /*0704*/ 	.word	0x0500000f


	//   ....[121]....
        /*0708*/ 	.word	0x0500000f


	//   ....[122]....
        /*070c*/ 	.word	0x0500000f


	//   ....[123]....
        /*0710*/ 	.word	0x0500000f


	//   ....[124]....
        /*0714*/ 	.word	0x0500000f


	//   ....[125]....
        /*0718*/ 	.word	0x0500000f


	//   ....[126]....
        /*071c*/ 	.word	0x0500000f


	//   ....[127]....
        /*0720*/ 	.word	0x0500000f


	//   ....[128]....
        /*0724*/ 	.word	0x0500000f


	//   ....[129]....
        /*0728*/ 	.word	0x0500000f


	//   ....[130]....
        /*072c*/ 	.word	0x0500000f


	//   ....[131]....
        /*0730*/ 	.word	0x0500000f


	//   ....[132]....
        /*0734*/ 	.word	0x0500000f


	//   ....[133]....
        /*0738*/ 	.word	0x0500000f


	//----- nvinfo : EIATTR_COOP_GROUP_INSTR_OFFSETS
	.align		4
.L_883:
        /*073c*/ 	.byte	0x04, 0x28
        /*073e*/ 	.short	(.L_885 - .L_884)


	//   ....[0]....
.L_884:
        /*0740*/ 	.word	0x00000060


	//   ....[1]....
        /*0744*/ 	.word	0x00000140


	//   ....[2]....
        /*0748*/ 	.word	0x00000190


	//   ....[3]....
        /*074c*/ 	.word	0x000003c0


	//   ....[4]....
        /*0750*/ 	.word	0x00000520


	//   ....[5]....
        /*0754*/ 	.word	0x00000640


	//   ....[6]....
        /*0758*/ 	.word	0x000007a0


	//   ....[7]....
        /*075c*/ 	.word	0x00001880


	//   ....[8]....
        /*0760*/ 	.word	0x00004330


	//   ....[9]....
        /*0764*/ 	.word	0x00004430


	//   ....[10]....
        /*0768*/ 	.word	0x00004f10


	//   ....[11]....
        /*076c*/ 	.word	0x00004f60


	//   ....[12]....
        /*0770*/ 	.word	0x00005870


	//   ....[13]....
        /*0774*/ 	.word	0x000058d0


	//   ....[14]....
        /*0778*/ 	.word	0x000092d0


	//   ....[15]....
        /*077c*/ 	.word	0x00009320


	//   ....[16]....
        /*0780*/ 	.word	0x00009b50


	//   ....[17]....
        /*0784*/ 	.word	0x00009c70


	//   ....[18]....
        /*0788*/ 	.word	0x0000a380


	//   ....[19]....
        /*078c*/ 	.word	0x0000a400


	//   ....[20]....
        /*0790*/ 	.word	0x0000e130


	//   ....[21]....
        /*0794*/ 	.word	0x0000e1b0


	//   ....[22]....
        /*0798*/ 	.word	0x0000e5c0


	//   ....[23]....
        /*079c*/ 	.word	0x0000e620


	//   ....[24]....
        /*07a0*/ 	.word	0x0000f8e0


	//   ....[25]....
        /*07a4*/ 	.word	0x0000f920


	//   ....[26]....
        /*07a8*/ 	.word	0x0000fa10


	//   ....[27]....
        /*07ac*/ 	.word	0x0000fa30


	//   ....[28]....
        /*07b0*/ 	.word	0x00011230


	//   ....[29]....
        /*07b4*/ 	.word	0x00011260


	//   ....[30]....
        /*07b8*/ 	.word	0x00011290


	//   ....[31]....
        /*07bc*/ 	.word	0x000112c0


	//   ....[32]....
        /*07c0*/ 	.word	0x000119f0


	//   ....[33]....
        /*07c4*/ 	.word	0x00011a30


	//   ....[34]....
        /*07c8*/ 	.word	0x00011b40


	//   ....[35]....
        /*07cc*/ 	.word	0x00011b60


	//   ....[36]....
        /*07d0*/ 	.word	0x00011c70


	//   ....[37]....
        /*07d4*/ 	.word	0x00011c90


	//   ....[38]....
        /*07d8*/ 	.word	0x00011db0


	//   ....[39]....
        /*07dc*/ 	.word	0x00011dd0


	//   ....[40]....
        /*07e0*/ 	.word	0x000127d0


	//   ....[41]....
        /*07e4*/ 	.word	0x000127f0


	//   ....[42]....
        /*07e8*/ 	.word	0x00012900


	//   ....[43]....
        /*07ec*/ 	.word	0x00012920


	//   ....[44]....
        /*07f0*/ 	.word	0x00012a30


	//   ....[45]....
        /*07f4*/ 	.word	0x00012a50


	//   ....[46]....
        /*07f8*/ 	.word	0x00012b70


	//   ....[47]....
        /*07fc*/ 	.word	0x00012b90


	//   ....[48]....
        /*0800*/ 	.word	0x00012d20


	//   ....[49]....
        /*0804*/ 	.word	0x00012f00


	//   ....[50]....
        /*0808*/ 	.word	0x00012f30


	//   ....[51]....
        /*080c*/ 	.word	0x00012f60


	//   ....[52]....
        /*0810*/ 	.word	0x00012f90


	//   ....[53]....
        /*0814*/ 	.word	0x00012fc0


	//   ....[54]....
        /*0818*/ 	.word	0x00012ff0


	//   ....[55]....
        /*081c*/ 	.word	0x00013170


	//   ....[56]....
        /*0820*/ 	.word	0x000131a0


	//   ....[57]....
        /*0824*/ 	.word	0x000131d0


	//   ....[58]....
        /*0828*/ 	.word	0x00013200


	//   ....[59]....
        /*082c*/ 	.word	0x00013230


	//   ....[60]....
        /*0830*/ 	.word	0x00013260


	//   ....[61]....
        /*0834*/ 	.word	0x00013310


	//   ....[62]....
        /*0838*/ 	.word	0x00013370


	//   ....[63]....
        /*083c*/ 	.word	0x00013400


	//   ....[64]....
        /*0840*/ 	.word	0x00014720


	//   ....[65]....
        /*0844*/ 	.word	0x000153d0


	//   ....[66]....
        /*0848*/ 	.word	0x000153e0


	//   ....[67]....
        /*084c*/ 	.word	0x000153f0


	//   ....[68]....
        /*0850*/ 	.word	0x00015440


	//   ....[69]....
        /*0854*/ 	.word	0x00015510


	//   ....[70]....
        /*0858*/ 	.word	0x00015550


	//   ....[71]....
        /*085c*/ 	.word	0x00015600


	//   ....[72]....
        /*0860*/ 	.word	0x00015620


	//   ....[73]....
        /*0864*/ 	.word	0x000156c0


	//   ....[74]....
        /*0868*/ 	.word	0x000156e0


	//   ....[75]....
        /*086c*/ 	.word	0x00015780


	//   ....[76]....
        /*0870*/ 	.word	0x000157a0


	//   ....[77]....
        /*0874*/ 	.word	0x00015840


	//   ....[78]....
        /*0878*/ 	.word	0x00015860


	//   ....[79]....
        /*087c*/ 	.word	0x00015870


	//   ....[80]....
        /*0880*/ 	.word	0x00015880


	//   ....[81]....
        /*0884*/ 	.word	0x00018990


	//   ....[82]....
        /*0888*/ 	.word	0x000189f0


	//   ....[83]....
        /*088c*/ 	.word	0x00018a20


	//   ....[84]....
        /*0890*/ 	.word	0x00018a30


	//   ....[85]....
        /*0894*/ 	.word	0x00018a60


	//   ....[86]....
        /*0898*/ 	.word	0x00018a90


	//   ....[87]....
        /*089c*/ 	.word	0x00018ac0


	//   ....[88]....
        /*08a0*/ 	.word	0x00018af0


	//   ....[89]....
        /*08a4*/ 	.word	0x00018c80


	//   ....[90]....
        /*08a8*/ 	.word	0x00018cb0


	//   ....[91]....
        /*08ac*/ 	.word	0x00018ce0


	//   ....[92]....
        /*08b0*/ 	.word	0x00018d10


	//   ....[93]....
        /*08b4*/ 	.word	0x00018d40


	//   ....[94]....
        /*08b8*/ 	.word	0x00018d70


	//   ....[95]....
        /*08bc*/ 	.word	0x00018e30


	//   ....[96]....
        /*08c0*/ 	.word	0x00018e50


	//   ....[97]....
        /*08c4*/ 	.word	0x00018ec0


	//   ....[98]....
        /*08c8*/ 	.word	0x000195a0


	//   ....[99]....
        /*08cc*/ 	.word	0x00019b90


	//   ....[100]....
        /*08d0*/ 	.word	0x00019d50


	//   ....[101]....
        /*08d4*/ 	.word	0x00019da0


	//   ....[102]....
        /*08d8*/ 	.word	0x00019ec0


	//   ....[103]....
        /*08dc*/ 	.word	0x00019f30


	//   ....[104]....
        /*08e0*/ 	.word	0x0001a040


	//   ....[105]....
        /*08e4*/ 	.word	0x0001a0b0


	//   ....[106]....
        /*08e8*/ 	.word	0x0001a1d0


	//   ....[107]....
        /*08ec*/ 	.word	0x0001a240


	//   ....[108]....
        /*08f0*/ 	.word	0x0001a360


	//   ....[109]....
        /*08f4*/ 	.word	0x0001a3d0


	//   ....[110]....
        /*08f8*/ 	.word	0x0001a4f0


	//   ....[111]....
        /*08fc*/ 	.word	0x0001a560


	//   ....[112]....
        /*0900*/ 	.word	0x0001a690


	//   ....[113]....
        /*0904*/ 	.word	0x0001a6e0


	//   ....[114]....
        /*0908*/ 	.word	0x0001a800


	//   ....[115]....
        /*090c*/ 	.word	0x0001a850


	//   ....[116]....
        /*0910*/ 	.word	0x0001ab80


	//   ....[117]....
        /*0914*/ 	.word	0x0001ac20


	//   ....[118]....
        /*0918*/ 	.word	0x0001ad50


	//   ....[119]....
        /*091c*/ 	.word	0x0001adc0


	//   ....[120]....
        /*0920*/ 	.word	0x0001ae40


	//   ....[121]....
        /*0924*/ 	.word	0x0001aec0


	//   ....[122]....
        /*0928*/ 	.word	0x0001af40


	//   ....[123]....
        /*092c*/ 	.word	0x0001afd0


	//   ....[124]....
        /*0930*/ 	.word	0x0001b070


	//   ....[125]....
        /*0934*/ 	.word	0x0001b110


	//   ....[126]....
        /*0938*/ 	.word	0x0001b180


	//   ....[127]....
        /*093c*/ 	.word	0x0001b1f0


	//   ....[128]....
        /*0940*/ 	.word	0x0001b260


	//   ....[129]....
        /*0944*/ 	.word	0x0001b2e0


	//   ....[130]....
        /*0948*/ 	.word	0x0001b360


	//   ....[131]....
        /*094c*/ 	.word	0x0001b400


	//   ....[132]....
        /*0950*/ 	.word	0x0001b490


	//   ....[133]....
        /*0954*/ 	.word	0x0001b5c0


	//----- nvinfo : EIATTR_REG_RECONFIG
	.align		4
.L_885:
        /*0958*/ 	.byte	0x01, 0x54
	.zero		2


	//----- nvinfo : EIATTR_SYSCALL_OFFSETS
	.align		4
        /*095c*/ 	.byte	0x04, 0x46
        /*095e*/ 	.short	(.L_887 - .L_886)


	//   ....[0]....
.L_886:
        /*0960*/ 	.word	0x00001a60


	//   ....[1]....
        /*0964*/ 	.word	0x00014310


	//   ....[2]....
        /*0968*/ 	.word	0x00014470


	//   ....[3]....
        /*096c*/ 	.word	0x00014570


	//   ....[4]....
        /*0970*/ 	.word	0x00014f70


	//----- nvinfo : EIATTR_MBARRIER_INSTR_OFFSETS
	.align		4
.L_887:
        /*0974*/ 	.byte	0x04, 0x39
        /*0976*/ 	.short	(.L_889 - .L_888)


	//   ....[0]....
.L_888:
        /*0978*/ 	.word	0x00000270
        /*097c*/ 	.word	0x000000ff
        /*0980*/ 	.word	0x00036800
        /*0984*/ 	.short	0x0100
        /*0986*/ 	.byte	0x08
	.zero		1


	//   ....[1]....
        /*0988*/ 	.word	0x00000280
        /*098c*/ 	.word	0x000000ff
        /*0990*/ 	.word	0x00036820
        /*0994*/ 	.short	0x0100
        /*0996*/ 	.byte	0x08
	.zero		1


	//   ....[2]....
        /*0998*/ 	.word	0x00000370
        /*099c*/ 	.word	0x000000ff
        /*09a0*/ 	.word	0x00036830
        /*09a4*/ 	.short	0x0100
        /*09a6*/ 	.byte	0x08
	.zero		1


	//   ....[3]....
        /*09a8*/ 	.word	0x00000380
        /*09ac*/ 	.word	0x000000ff
        /*09b0*/ 	.word	0x00036840
        /*09b4*/ 	.short	0x0100
        /*09b6*/ 	.byte	0x08
	.zero		1


	//   ....[4]....
        /*09b8*/ 	.word	0x00000390
        /*09bc*/ 	.word	0x000000ff
        /*09c0*/ 	.word	0x00036838
        /*09c4*/ 	.short	0x0100
        /*09c6*/ 	.byte	0x08
	.zero		1


	//   ....[5]....
        /*09c8*/ 	.word	0x000003a0
        /*09cc*/ 	.word	0x000000ff
        /*09d0*/ 	.word	0x00036848
        /*09d4*/ 	.short	0x0100
        /*09d6*/ 	.byte	0x08
	.zero		1


	//   ....[6]....
        /*09d8*/ 	.word	0x000004d0
        /*09dc*/ 	.word	0x000000ff
        /*09e0*/ 	.word	0x00036850
        /*09e4*/ 	.short	0x0100
        /*09e6*/ 	.byte	0x08
	.zero		1


	//   ....[7]....
        /*09e8*/ 	.word	0x000004e0
        /*09ec*/ 	.word	0x000000ff
        /*09f0*/ 	.word	0x00036860
        /*09f4*/ 	.short	0x0100
        /*09f6*/ 	.byte	0x08
	.zero		1


	//   ....[8]....
        /*09f8*/ 	.word	0x000004f0
        /*09fc*/ 	.word	0x000000ff
        /*0a00*/ 	.word	0x00036858
        /*0a04*/ 	.short	0x0100
        /*0a06*/ 	.byte	0x08
	.zero		1


	//   ....[9]....
        /*0a08*/ 	.word	0x00000500
        /*0a0c*/ 	.word	0x000000ff
        /*0a10*/ 	.word	0x00036868
        /*0a14*/ 	.short	0x0100
        /*0a16*/ 	.byte	0x08
	.zero		1


	//   ....[10]....
        /*0a18*/ 	.word	0x000005f0
        /*0a1c*/ 	.word	0x000000ff
        /*0a20*/ 	.word	0x00036870
        /*0a24*/ 	.short	0x0100
        /*0a26*/ 	.byte	0x06
	.zero		1


	//   ....[11]....
        /*0a28*/ 	.word	0x00000600
        /*0a2c*/ 	.word	0x000000ff
        /*0a30*/ 	.word	0x00036880
        /*0a34*/ 	.short	0x0100
        /*0a36*/ 	.byte	0x06
	.zero		1


	//   ....[12]....
        /*0a38*/ 	.word	0x00000610
        /*0a3c*/ 	.word	0x000000ff
        /*0a40*/ 	.word	0x00036878
        /*0a44*/ 	.short	0x0100
        /*0a46*/ 	.byte	0x06
	.zero		1


	//   ....[13]....
        /*0a48*/ 	.word	0x00000620
        /*0a4c*/ 	.word	0x000000ff
        /*0a50*/ 	.word	0x00036888
        /*0a54*/ 	.short	0x0100
        /*0a56*/ 	.byte	0x06
	.zero		1


	//   ....[14]....
        /*0a58*/ 	.word	0x00000750
        /*0a5c*/ 	.word	0x000000ff
        /*0a60*/ 	.word	0x00036890
        /*0a64*/ 	.short	0x0100
        /*0a66*/ 	.byte	0x08
	.zero		1


	//   ....[15]....
        /*0a68*/ 	.word	0x00000760
        /*0a6c*/ 	.word	0x000000ff
        /*0a70*/ 	.word	0x000368a0
        /*0a74*/ 	.short	0x0100
        /*0a76*/ 	.byte	0x08
	.zero		1


	//   ....[16]....
        /*0a78*/ 	.word	0x00000770
        /*0a7c*/ 	.word	0x000000ff
        /*0a80*/ 	.word	0x00036898
        /*0a84*/ 	.short	0x0100
        /*0a86*/ 	.byte	0x08
	.zero		1


	//   ....[17]....
        /*0a88*/ 	.word	0x00000780
        /*0a8c*/ 	.word	0x000000ff
        /*0a90*/ 	.word	0x000368a8
        /*0a94*/ 	.short	0x0100
        /*0a96*/ 	.byte	0x08
	.zero		1


	//   ....[18]....
        /*0a98*/ 	.word	0x000008b0
        /*0a9c*/ 	.word	0x000000ff
        /*0aa0*/ 	.word	0x000368b0
        /*0aa4*/ 	.short	0x0100
        /*0aa6*/ 	.byte	0x08
	.zero		1


	//   ....[19]....
        /*0aa8*/ 	.word	0x000008c0
        /*0aac*/ 	.word	0x000000ff
        /*0ab0*/ 	.word	0x000368c0
        /*0ab4*/ 	.short	0x0100
        /*0ab6*/ 	.byte	0x08
	.zero		1


	//   ....[20]....
        /*0ab8*/ 	.word	0x000008d0
        /*0abc*/ 	.word	0x000000ff
        /*0ac0*/ 	.word	0x000368b8
        /*0ac4*/ 	.short	0x0100
        /*0ac6*/ 	.byte	0x08
	.zero		1


	//   ....[21]....
        /*0ac8*/ 	.word	0x000008e0
        /*0acc*/ 	.word	0x000000ff
        /*0ad0*/ 	.word	0x000368c8
        /*0ad4*/ 	.short	0x0100
        /*0ad6*/ 	.byte	0x08
	.zero		1


	//   ....[22]....
        /*0ad8*/ 	.word	0x00001b00
        /*0adc*/ 	.word	0x000000ff
        /*0ae0*/ 	.word	0x00036800
        /*0ae4*/ 	.short	0x010a
        /*0ae6*/ 	.byte	0x26
	.zero		1


	//   ....[23]....
        /*0ae8*/ 	.word	0x00001b80
        /*0aec*/ 	.word	0x00000000
        /*0af0*/ 	.word	0x00036830
        /*0af4*/ 	.short	0x010a
        /*0af6*/ 	.byte	0x3f
	.zero		1


	//   ....[24]....
        /*0af8*/ 	.word	0x00001be0
        /*0afc*/ 	.word	0x00000000
        /*0b00*/ 	.word	0x00036830
        /*0b04*/ 	.short	0x010a
        /*0b06*/ 	.byte	0x3f
	.zero		1


	//   ....[25]....
        /*0b08*/ 	.word	0x00004d90
        /*0b0c*/ 	.word	0x00000000
        /*0b10*/ 	.word	0x00000000
        /*0b14*/ 	.short	0x0101
        /*0b16*/ 	.byte	0x3f
	.zero		1


	//   ....[26]....
        /*0b18*/ 	.word	0x000065d0
        /*0b1c*/ 	.word	0x000000ff
        /*0b20*/ 	.word	0x00036830
        /*0b24*/ 	.short	0x010a
        /*0b26*/ 	.byte	0x25
	.zero		1


	//   ....[27]....
        /*0b28*/ 	.word	0x00006610
        /*0b2c*/ 	.word	0x000000ff
        /*0b30*/ 	.word	0x00036830
        /*0b34*/ 	.short	0x010a
        /*0b36*/ 	.byte	0x25
	.zero		1


	//   ....[28]....
        /*0b38*/ 	.word	0x00008b60
        /*0b3c*/ 	.word	0x000000ff
        /*0b40*/ 	.word	0x00036850
        /*0b44*/ 	.short	0x010a
        /*0b46*/ 	.byte	0x04
	.zero		1


	//   ....[29]....
        /*0b48*/ 	.word	0x00008ba0
        /*0b4c*/ 	.word	0x000000ff
        /*0b50*/ 	.word	0x00036850
        /*0b54*/ 	.short	0x010a
        /*0b56*/ 	.byte	0x04
	.zero		1


	//   ....[30]....
        /*0b58*/ 	.word	0x0000aa00
        /*0b5c*/ 	.word	0x0000000a
        /*0b60*/ 	.word	0x00000000
        /*0b64*/ 	.short	0x0101
        /*0b66*/ 	.byte	0x3f
	.zero		1


	//   ....[31]....
        /*0b68*/ 	.word	0x0000aa20
        /*0b6c*/ 	.word	0x00000004
        /*0b70*/ 	.word	0x00000000
        /*0b74*/ 	.short	0x0101
        /*0b76*/ 	.byte	0x3f
	.zero		1


	//   ....[32]....
        /*0b78*/ 	.word	0x0000b0a0
        /*0b7c*/ 	.word	0x000000ff
        /*0b80*/ 	.word	0x00036830
        /*0b84*/ 	.short	0x010a
        /*0b86*/ 	.byte	0x04
	.zero		1


	//   ....[33]....
        /*0b88*/ 	.word	0x0000b0e0
        /*0b8c*/ 	.word	0x000000ff
        /*0b90*/ 	.word	0x00036830
        /*0b94*/ 	.short	0x010a
        /*0b96*/ 	.byte	0x04
	.zero		1


	//   ....[34]....
        /*0b98*/ 	.word	0x0000d630
        /*0b9c*/ 	.word	0x000000ff
        /*0ba0*/ 	.word	0x00036850
        /*0ba4*/ 	.short	0x010a
        /*0ba6*/ 	.byte	0x0e
	.zero		1


	//   ....[35]....
        /*0ba8*/ 	.word	0x0000d670
        /*0bac*/ 	.word	0x000000ff
        /*0bb0*/ 	.word	0x00036850
        /*0bb4*/ 	.short	0x010a
        /*0bb6*/ 	.byte	0x0e
	.zero		1


	//   ....[36]....
        /*0bb8*/ 	.word	0x0000ebe0
        /*0bbc*/ 	.word	0x0000000f
        /*0bc0*/ 	.word	0x00000000
        /*0bc4*/ 	.short	0x0101
        /*0bc6*/ 	.byte	0x3f
	.zero		1


	//   ....[37]....
        /*0bc8*/ 	.word	0x0000ec60
        /*0bcc*/ 	.word	0x00000004
        /*0bd0*/ 	.word	0x00000000
        /*0bd4*/ 	.short	0x0101
        /*0bd6*/ 	.byte	0x3f
	.zero		1


	//   ....[38]....
        /*0bd8*/ 	.word	0x0000f850
        /*0bdc*/ 	.word	0x000000ff
        /*0be0*/ 	.word	0x00036850
        /*0be4*/ 	.short	0x010a
        /*0be6*/ 	.byte	0x05
	.zero		1


	//   ....[39]....
        /*0be8*/ 	.word	0x0000f890
        /*0bec*/ 	.word	0x000000ff
        /*0bf0*/ 	.word	0x00036850
        /*0bf4*/ 	.short	0x010a
        /*0bf6*/ 	.byte	0x05
	.zero		1


	//   ....[40]....
        /*0bf8*/ 	.word	0x0000fd80
        /*0bfc*/ 	.word	0x00000005
        /*0c00*/ 	.word	0x00000000
        /*0c04*/ 	.short	0x0101
        /*0c06*/ 	.byte	0x3f
	.zero		1


	//   ....[41]....
        /*0c08*/ 	.word	0x00011a20
        /*0c0c*/ 	.word	0x00000011
        /*0c10*/ 	.word	0x00000000
        /*0c14*/ 	.short	0x0101
        /*0c16*/ 	.byte	0x3f
	.zero		1


	//   ....[42]....
        /*0c18*/ 	.word	0x000149c0
        /*0c1c*/ 	.word	0x00000000
        /*0c20*/ 	.word	0x00036840
        /*0c24*/ 	.short	0x010a
        /*0c26*/ 	.byte	0x3f
	.zero		1


	//   ....[43]....
        /*0c28*/ 	.word	0x00015a10
        /*0c2c*/ 	.word	0x00000009
        /*0c30*/ 	.word	0x00036800
        /*0c34*/ 	.short	0x0107
        /*0c36*/ 	.byte	0x3f
	.zero		1


	//   ....[44]....
        /*0c38*/ 	.word	0x00015b20
        /*0c3c*/ 	.word	0x00000002
        /*0c40*/ 	.word	0x00036800
        /*0c44*/ 	.short	0x0101
        /*0c46*/ 	.byte	0x3f
	.zero		1


	//   ....[45]....
        /*0c48*/ 	.word	0x00015b40
        /*0c4c*/ 	.word	0x00000002
        /*0c50*/ 	.word	0x00036820
        /*0c54*/ 	.short	0x010a
        /*0c56*/ 	.byte	0x3f
	.zero		1


	//   ....[46]....
        /*0c58*/ 	.word	0x00015eb0
        /*0c5c*/ 	.word	0x00000002
        /*0c60*/ 	.word	0x00036840
        /*0c64*/ 	.short	0x010a
        /*0c66*/ 	.byte	0x3f
	.zero		1


	//   ....[47]....
        /*0c68*/ 	.word	0x00016370
        /*0c6c*/ 	.word	0x00000002
        /*0c70*/ 	.word	0x00000060
        /*0c74*/ 	.short	0x010a
        /*0c76*/ 	.byte	0x3f
	.zero		1


	//   ....[48]....
        /*0c78*/ 	.word	0x00016b60
        /*0c7c*/ 	.word	0x00000003
        /*0c80*/ 	.word	0x00036840
        /*0c84*/ 	.short	0x010a
        /*0c86*/ 	.byte	0x3f
	.zero		1


	//   ....[49]....
        /*0c88*/ 	.word	0x00017020
        /*0c8c*/ 	.word	0x00000002
        /*0c90*/ 	.word	0x00000060
        /*0c94*/ 	.short	0x010a
        /*0c96*/ 	.byte	0x3f
	.zero		1


	//   ....[50]....
        /*0c98*/ 	.word	0x00017750
        /*0c9c*/ 	.word	0x00000002
        /*0ca0*/ 	.word	0x00036840
        /*0ca4*/ 	.short	0x010a
        /*0ca6*/ 	.byte	0x3f
	.zero		1


	//   ....[51]....
        /*0ca8*/ 	.word	0x00017c10
        /*0cac*/ 	.word	0x00000002
        /*0cb0*/ 	.word	0x00000060
        /*0cb4*/ 	.short	0x010a
        /*0cb6*/ 	.byte	0x3f
	.zero		1


	//   ....[52]....
        /*0cb8*/ 	.word	0x000182d0
        /*0cbc*/ 	.word	0x00000000
        /*0cc0*/ 	.word	0x00036860
        /*0cc4*/ 	.short	0x010a
        /*0cc6*/ 	.byte	0x3f
	.zero		1


	//   ....[53]....
        /*0cc8*/ 	.word	0x00019520
        /*0ccc*/ 	.word	0x00000000
        /*0cd0*/ 	.word	0x00036820
        /*0cd4*/ 	.short	0x010a
        /*0cd6*/ 	.byte	0x3f
	.zero		1


	//   ....[54]....
        /*0cd8*/ 	.word	0x00019700
        /*0cdc*/ 	.word	0x00000006
        /*0ce0*/ 	.word	0x00000000
        /*0ce4*/ 	.short	0x010a
        /*0ce6*/ 	.byte	0x3f
	.zero		1


	//   ....[55]....
        /*0ce8*/ 	.word	0x00019770
        /*0cec*/ 	.word	0x00000007
        /*0cf0*/ 	.word	0x00000000
        /*0cf4*/ 	.short	0x010a
        /*0cf6*/ 	.byte	0x3f
	.zero		1


	//   ....[56]....
        /*0cf8*/ 	.word	0x000197e0
        /*0cfc*/ 	.word	0x00000004
        /*0d00*/ 	.word	0x00000000
        /*0d04*/ 	.short	0x010a
        /*0d06*/ 	.byte	0x3f
	.zero		1


	//   ....[57]....
        /*0d08*/ 	.word	0x00019810
        /*0d0c*/ 	.word	0x00000003
        /*0d10*/ 	.word	0x00000000
        /*0d14*/ 	.short	0x010a
        /*0d16*/ 	.byte	0x3f
	.zero		1


	//   ....[58]....
        /*0d18*/ 	.word	0x00019880
        /*0d1c*/ 	.word	0x00000003
        /*0d20*/ 	.word	0x00036800
        /*0d24*/ 	.short	0x010a
        /*0d26*/ 	.byte	0x3f
	.zero		1


	//   ....[59]....
        /*0d28*/ 	.word	0x000198d0
        /*0d2c*/ 	.word	0x00000000
        /*0d30*/ 	.word	0x00036830
        /*0d34*/ 	.short	0x010a
        /*0d36*/ 	.byte	0x3f
	.zero		1


	//   ....[60]....
        /*0d38*/ 	.word	0x00019930
        /*0d3c*/ 	.word	0x00000007
        /*0d40*/ 	.word	0x00036830
        /*0d44*/ 	.short	0x010a
        /*0d46*/ 	.byte	0x3f
	.zero		1


	//   ....[61]....
        /*0d48*/ 	.word	0x00019990
        /*0d4c*/ 	.word	0x00000007
        /*0d50*/ 	.word	0x00036850
        /*0d54*/ 	.short	0x010a
        /*0d56*/ 	.byte	0x3f
	.zero		1


	//   ....[62]....
        /*0d58*/ 	.word	0x000199f0
        /*0d5c*/ 	.word	0x00000007
        /*0d60*/ 	.word	0x00036830
        /*0d64*/ 	.short	0x010a
        /*0d66*/ 	.byte	0x3f
	.zero		1


	//   ....[63]....
        /*0d68*/ 	.word	0x00019a50
        /*0d6c*/ 	.word	0x00000007
        /*0d70*/ 	.word	0x00036850
        /*0d74*/ 	.short	0x010a
        /*0d76*/ 	.byte	0x3f
	.zero		1


	//   ....[64]....
        /*0d78*/ 	.word	0x00019ab0
        /*0d7c*/ 	.word	0x00000005
        /*0d80*/ 	.word	0x00036850
        /*0d84*/ 	.short	0x010a
        /*0d86*/ 	.byte	0x3f
	.zero		1


	//   ....[65]....
        /*0d88*/ 	.word	0x00019c50
        /*0d8c*/ 	.word	0x00000000
        /*0d90*/ 	.word	0x00036840
        /*0d94*/ 	.short	0x010a
        /*0d96*/ 	.byte	0x3f
	.zero		1


	//   ....[66]....
        /*0d98*/ 	.word	0x0001a8a0
        /*0d9c*/ 	.word	0x00000002
        /*0da0*/ 	.word	0x00036820
        /*0da4*/ 	.short	0x010a
        /*0da6*/ 	.byte	0x3f
	.zero		1


	//   ....[67]....
        /*0da8*/ 	.word	0x0001a8f0
        /*0dac*/ 	.word	0x00000002
        /*0db0*/ 	.word	0x00036840
        /*0db4*/ 	.short	0x010a
        /*0db6*/ 	.byte	0x3f
	.zero		1


	//   ....[68]....
        /*0db8*/ 	.word	0x0001a940
        /*0dbc*/ 	.word	0x00000002
        /*0dc0*/ 	.word	0x00000060
        /*0dc4*/ 	.short	0x010a
        /*0dc6*/ 	.byte	0x3f
	.zero		1


	//   ....[69]....
        /*0dc8*/ 	.word	0x0001a990
        /*0dcc*/ 	.word	0x00000003
        /*0dd0*/ 	.word	0x00036840
        /*0dd4*/ 	.short	0x010a
        /*0dd6*/ 	.byte	0x3f
	.zero		1


	//   ....[70]....
        /*0dd8*/ 	.word	0x0001a9e0
        /*0ddc*/ 	.word	0x00000002
        /*0de0*/ 	.word	0x00000060
        /*0de4*/ 	.short	0x010a
        /*0de6*/ 	.byte	0x3f
	.zero		1


	//   ....[71]....
        /*0de8*/ 	.word	0x0001aa30
        /*0dec*/ 	.word	0x00000002
        /*0df0*/ 	.word	0x00036840
        /*0df4*/ 	.short	0x010a
        /*0df6*/ 	.byte	0x3f
	.zero		1


	//   ....[72]....
        /*0df8*/ 	.word	0x0001aa80
        /*0dfc*/ 	.word	0x00000002
        /*0e00*/ 	.word	0x00000060
        /*0e04*/ 	.short	0x010a
        /*0e06*/ 	.byte	0x3f
	.zero		1


	//   ....[73]....
        /*0e08*/ 	.word	0x0001aad0
        /*0e0c*/ 	.word	0x00000000
        /*0e10*/ 	.word	0x00036860
        /*0e14*/ 	.short	0x010a
        /*0e16*/ 	.byte	0x3f
	.zero		1


	//   ....[74]....
        /*0e18*/ 	.word	0x0001b4e0
        /*0e1c*/ 	.word	0x00000000
        /*0e20*/ 	.word	0x00036820
        /*0e24*/ 	.short	0x010a
        /*0e26*/ 	.byte	0x3f
	.zero		1


	//   ....[75]....
        /*0e28*/ 	.word	0x0001b680
        /*0e2c*/ 	.word	0x00000006
        /*0e30*/ 	.word	0x00000000
        /*0e34*/ 	.short	0x010a
        /*0e36*/ 	.byte	0x3f
	.zero		1


	//   ....[76]....
        /*0e38*/ 	.word	0x0001b6d0
        /*0e3c*/ 	.word	0x00000007
        /*0e40*/ 	.word	0x00000000
        /*0e44*/ 	.short	0x010a
        /*0e46*/ 	.byte	0x3f
	.zero		1


	//   ....[77]....
        /*0e48*/ 	.word	0x0001b720
        /*0e4c*/ 	.word	0x00000004
        /*0e50*/ 	.word	0x00000000
        /*0e54*/ 	.short	0x010a
        /*0e56*/ 	.byte	0x3f
	.zero		1


	//----- nvinfo : EIATTR_NUM_MBARRIERS
	.align		4
.L_889:
        /*0e58*/ 	.byte	0x03, 0x38
        /*0e5a*/ 	.short	0x0016


	//----- nvinfo : EIATTR_EXIT_INSTR_OFFSETS
	.align		4
        /*0e5c*/ 	.byte	0x04, 0x1c
        /*0e5e*/ 	.short	(.L_891 - .L_890)


	//   ....[0]....
.L_890:
        /*0e60*/ 	.word	0x00000a50


	//   ....[1]....
        /*0e64*/ 	.word	0x00012cd0


	//   ....[2]....
        /*0e68*/ 	.word	0x00019860


	//----- nvinfo : EIATTR_MAX_THREADS
	.align		4
.L_891:
        /*0e6c*/ 	.byte	0x04, 0x05
        /*0e6e*/ 	.short	(.L_893 - .L_892)
.L_892:
        /*0e70*/ 	.word	0x00000180
        /*0e74*/ 	.word	0x00000001
        /*0e78*/ 	.word	0x00000001


	//----- nvinfo : EIATTR_CRS_STACK_SIZE
	.align		4
.L_893:
        /*0e7c*/ 	.byte	0x04, 0x1e
        /*0e7e*/ 	.short	(.L_895 - .L_894)
.L_894:
        /*0e80*/ 	.word	0x00000000


	//----- nvinfo : EIATTR_CBANK_PARAM_SIZE
	.align		4
.L_895:
        /*0e84*/ 	.byte	0x03, 0x19
        /*0e86*/ 	.short	0x0af0


	//----- nvinfo : EIATTR_PARAM_CBANK
	.align		4
        /*0e88*/ 	.byte	0x04, 0x0a
        /*0e8a*/ 	.short	(.L_897 - .L_896)
	.align		4
.L_896:
        /*0e8c*/ 	.word	index@(.nv.constant0._ZN7cutlass13device_kernelIN5flash11enable_sm90INS1_16FlashAttnFwdSm90INS1_25CollectiveMainloopFwdSm90ILi2EN4cute5tupleIJNS5_1CILi1EEES8_S8_EEENS6_IJNS7_ILi128EEENS7_ILi112EEENS7_ILi192EEEEEELi192ENS_10bfloat16_tEfNS_4arch4Sm90ELb1ELb0ELb1ELb1ELb0ELb0ELb0ELb1ELb1ELb1ELb0ELb0EEENS1_21CollectiveEpilogueFwdINS6_IJSA_SC_SB_EEES9_SE_SG_Li256ELb1ELb1ELb0ELb0EEENS1_36VarlenDynamicPersistentTileSchedulerILi128ELi112ELi256ELi128ELb0ELb1ELb1ELb1ELb1ELb1EEEEEEEEEvNT_6ParamsE)
        /*0e90*/ 	.short	0x0210
        /*0e92*/ 	.short	0x0af0


	//----- nvinfo : EIATTR_SW_WAR
	.align		4
.L_897:
        /*0e94*/ 	.byte	0x04, 0x36
        /*0e96*/ 	.short	(.L_899 - .L_898)
.L_898:
        /*0e98*/ 	.word	0x00000008
.L_899:


//--------------------- .nv.info._ZN7cutlass13device_kernelIN5flash11enable_sm90INS1_16FlashAttnFwdSm90INS1_25CollectiveMainloopFwdSm90ILi2EN4cute5tupleIJNS5_1CILi1EEES8_S8_EEENS6_IJNS7_ILi128EEENS7_ILi112EEENS7_ILi192EEEEEELi192ENS_10bfloat16_tEfNS_4arch4Sm90ELb1ELb0ELb1ELb1ELb0ELb1ELb0ELb1ELb1ELb1ELb0ELb0EEENS1_21CollectiveEpilogueFwdINS6_IJSA_SC_SB_EEES9_SE_SG_Li256ELb1ELb1ELb0ELb0EEENS1_36VarlenDynamicPersistentTileSchedulerILi128ELi112ELi256ELi128ELb0ELb1ELb1ELb1ELb1ELb1EEEEEEEEEvNT_6ParamsE --------------------------
	.section	.nv.info._ZN7cutlass13device_kernelIN5flash11enable_sm90INS1_16FlashAttnFwdSm90INS1_25CollectiveMainloopFwdSm90ILi2EN4cute5tupleIJNS5_1CILi1EEES8_S8_EEENS6_IJNS7_ILi128EEENS7_ILi112EEENS7_ILi192EEEEEELi192ENS_10bfloat16_tEfNS_4arch4Sm90ELb1ELb0ELb1ELb1ELb0ELb1ELb0ELb1ELb1ELb1ELb0ELb0EEENS1_21CollectiveEpilogueFwdINS6_IJSA_SC_SB_EEES9_SE_SG_Li256ELb1ELb1ELb0ELb0EEENS1_36VarlenDynamicPersistentTileSchedulerILi128ELi112ELi256ELi128ELb0ELb1ELb1ELb1ELb1ELb1EEEEEEEEEvNT_6ParamsE,"",@"SHT_CUDA_INFO"
	.sectionflags	@""
	.align	4


	//----- nvinfo : EIATTR_CUDA_API_VERSION
	.align		4
        /*0000*/ 	.byte	0x04, 0x37
        /*0002*/ 	.short	(.L_901 - .L_900)
.L_900:
        /*0004*/ 	.word	0x00000082


	//----- nvinfo : EIATTR_KPARAM_INFO
	.align		4
.L_901:
        /*0008*/ 	.byte	0x04, 0x17
        /*000a*/ 	.short	(.L_903 - .L_902)
.L_902:
        /*000c*/ 	.word	0x00000000
        /*0010*/ 	.short	0x0000
        /*0012*/ 	.short	0x0070
        /*0014*/ 	.byte	0x00, 0xf0, 0x01, 0x2a


	//----- nvinfo : EIATTR_SPARSE_MMA_MASK
	.align		4
.L_903:
        /*0018*/ 	.byte	0x03, 0x50
        /*001a*/ 	.short	0x0000


	//----- nvinfo : EIATTR_MAXREG_COUNT
	.align		4
        /*001c*/ 	.byte	0x03, 0x1b
        /*001e*/ 	.short	0x00a8


	//----- nvinfo : EIATTR_NUM_BARRIERS
	.align		4
        /*0020*/ 	.byte	0x02, 0x4c
        /*0022*/ 	.byte	0x10
	.zero		1


	//----- nvinfo : EIATTR_EXTERNS
	.align		4
        /*0024*/ 	.byte	0x04, 0x0f
        /*0026*/ 	.short	(.L_905 - .L_904)


	//   ....[0]....
	.align		4
.L_904:
        /*0028*/ 	.word	index@(__assertfail)


	//----- nvinfo : EIATTR_ANNOTATIONS
	.align		4
.L_905:
        /*002c*/ 	.byte	0x04, 0x55
        /*002e*/ 	.short	(.L_907 - .L_906)


	//   ....[0]....
.L_906:
        /* <DEDUP_REMOVED lines=150> */


	//----- nvinfo : EIATTR_MERCURY_ISA_VERSION
	.align		4
.L_907:
        /*0980*/ 	.byte	0x03, 0x5f
        /*0982*/ 	.short	0x0101


	//----- nvinfo : EIATTR_UNUSED_LOAD_BYTE_OFFSET
	.align		4
        /*0984*/ 	.byte	0x04, 0x44
        /*0986*/ 	.short	(.L_909 - .L_908)


	//   ....[0]....
.L_908:
        /*0988*/ 	.word	0x00000ab0
        /*098c*/ 	.word	0x0000fff0


	//   ....[1]....
        /*0990*/ 	.word	0x000248e0
        /*0994*/ 	.word	0x0000fff0


	//----- nvinfo : EIATTR_INT_WARP_WIDE_INSTR_OFFSETS
	.align		4
.L_909:
        /*0998*/ 	.byte	0x04, 0x31
        /*099a*/ 	.short	(.L_911 - .L_910)


	//   ....[0]....
.L_910:
        /*099c*/ 	.word	0x00000190


	//   ....[1]....
        /*09a0*/ 	.word	0x000001d0


	//   ....[2]....
        /*09a4*/ 	.word	0x00000240


	//   ....[3]....
        /*09a8*/ 	.word	0x00029c60


	//   ....[4]....
        /*09ac*/ 	.word	0x00029cf0


	//   ....[5]....
        /*09b0*/ 	.word	0x0002dcf0


	//   ....[6]....
        /*09b4*/ 	.word	0x0002dd50


	//----- nvinfo : EIATTR_COOP_GROUP_MASK_REGIDS
	.align		4
.L_911:
        /*09b8*/ 	.byte	0x04, 0x29
        /*09ba*/ 	.short	(.L_913 - .L_912)


	//   ....[0]....
.L_912:
        /*09bc*/ 	.word	0xffffffff


	//   ....[1]....
        /*09c0*/ 	.word	0xffffffff


	//   ....[2]....
        /*09c4*/ 	.word	0xffffffff


	//   ....[3]....
        /*09c8*/ 	.word	0xffffffff


	//   ....[4]....
        /*09cc*/ 	.word	0xffffffff


	//   ....[5]....
        /*09d0*/ 	.word	0xffffffff


	//   ....[6]....
        /*09d4*/ 	.word	0xffffffff


	//   ....[7]....
        /*09d8*/ 	.word	0xffffffff


	//   ....[8]....
        /*09dc*/ 	.word	0xffffffff


	//   ....[9]....
        /*09e0*/ 	.word	0xffffffff


	//   ....[10]....
        /*09e4*/ 	.word	0xffffffff


	//   ....[11]....
        /*09e8*/ 	.word	0xffffffff


	//   ....[12]....
        /*09ec*/ 	.word	0xffffffff


	//   ....[13]....
        /*09f0*/ 	.word	0xffffffff


	//   ....[14]....
        /*09f4*/ 	.word	0xffffffff


	//   ....[15]....
        /*09f8*/ 	.word	0xffffffff


	//   ....[16]....
        /*09fc*/ 	.word	0xffffffff


	//   ....[17]....
        /*0a00*/ 	.word	0xffffffff


	//   ....[18]....
        /*0a04*/ 	.word	0xffffffff


	//   ....[19]....
        /*0a08*/ 	.word	0xffffffff


	//   ....[20]....
        /*0a0c*/ 	.word	0xffffffff


	//   ....[21]....
        /*0a10*/ 	.word	0xffffffff


	//   ....[22]....
        /*0a14*/ 	.word	0xffffffff


	//   ....[23]....
        /*0a18*/ 	.word	0xffffffff


	//   ....[24]....
        /*0a1c*/ 	.word	0xffffffff


	//   ....[25]....
        /*0a20*/ 	.word	0xffffffff


	//   ....[26]....
        /*0a24*/ 	.word	0xffffffff


	//   ....[27]....
        /*0a28*/ 	.word	0xffffffff


	//   ....[28]....
        /*0a2c*/ 	.word	0xffffffff


	//   ....[29]....
        /*0a30*/ 	.word	0xffffffff


	//   ....[30]....
        /*0a34*/ 	.word	0xffffffff


	//   ....[31]....
        /*0a38*/ 	.word	0xffffffff


	//   ....[32]....
        /*0a3c*/ 	.word	0xffffffff


	//   ....[33]....
        /*0a40*/ 	.word	0xffffffff


	//   ....[34]....
        /*0a44*/ 	.word	0xffffffff


	//   ....[35]....
        /*0a48*/ 	.word	0xffffffff


	//   ....[36]....
        /*0a4c*/ 	.word	0xffffffff


	//   ....[37]....
        /*0a50*/ 	.word	0xffffffff


	//   ....[38]....
        /*0a54*/ 	.word	0xffffffff


	//   ....[39]....
        /*0a58*/ 	.word	0xffffffff


	//   ....[40]....
        /*0a5c*/ 	.word	0xffffffff


	//   ....[41]....
        /*0a60*/ 	.word	0xffffffff


	//   ....[42]....
        /*0a64*/ 	.word	0xffffffff


	//   ....[43]....
        /*0a68*/ 	.word	0xffffffff


	//   ....[44]....
        /*0a6c*/ 	.word	0xffffffff


	//   ....[45]....
        /*0a70*/ 	.word	0xffffffff


	//   ....[46]....
        /*0a74*/ 	.word	0xffffffff


	//   ....[47]....
        /*0a78*/ 	.word	0xffffffff


	//   ....[48]....
        /*0a7c*/ 	.word	0xffffffff


	//   ....[49]....
        /*0a80*/ 	.word	0xffffffff


	//   ....[50]....
        /*0a84*/ 	.word	0xffffffff


	//   ....[51]....
        /*0a88*/ 	.word	0xffffffff


	//   ....[52]....
        /*0a8c*/ 	.word	0xffffffff


	//   ....[53]....
        /*0a90*/ 	.word	0xffffffff


	//   ....[54]....
        /*0a94*/ 	.word	0xffffffff


	//   ....[55]....
        /*0a98*/ 	.word	0xffffffff


	//   ....[56]....
        /*0a9c*/ 	.word	0xffffffff


	//   ....[57]....
        /*0aa0*/ 	.word	0xffffffff


	//   ....[58]....
        /*0aa4*/ 	.word	0xffffffff


	//   ....[59]....
        /*0aa8*/ 	.word	0xffffffff


	//   ....[60]....
        /*0aac*/ 	.word	0xffffffff


	//   ....[61]....
        /*0ab0*/ 	.word	0xffffffff


	//   ....[62]....
        /*0ab4*/ 	.word	0xffffffff


	//   ....[63]....
        /*0ab8*/ 	.word	0xffffffff


	//   ....[64]....
        /*0abc*/ 	.word	0xffffffff


	//   ....[65]....
        /*0ac0*/ 	.word	0xffffffff


	//   ....[66]....
        /*0ac4*/ 	.word	0xffffffff


	//   ....[67]....
        /*0ac8*/ 	.word	0xffffffff


	//   ....[68]....
        /*0acc*/ 	.word	0xffffffff


	//   ....[69]....
        /*0ad0*/ 	.word	0xffffffff


	//   ....[70]....
        /*0ad4*/ 	.word	0xffffffff


	//   ....[71]....
        /*0ad8*/ 	.word	0xffffffff


	//   ....[72]....
        /*0adc*/ 	.word	0xffffffff


	//   ....[73]....
        /*0ae0*/ 	.word	0xffffffff


	//   ....[74]....
        /*0ae4*/ 	.word	0xffffffff


	//   ....[75]....
        /*0ae8*/ 	.word	0xffffffff


	//   ....[76]....
        /*0aec*/ 	.word	0xffffffff


	//   ....[77]....
        /*0af0*/ 	.word	0xffffffff


	//   ....[78]....
        /*0af4*/ 	.word	0xffffffff


	//   ....[79]....
        /*0af8*/ 	.word	0xffffffff


	//   ....[80]....
        /*0afc*/ 	.word	0xffffffff


	//   ....[81]....
        /*0b00*/ 	.word	0xffffffff


	//   ....[82]....
        /*0b04*/ 	.word	0xffffffff


	//   ....[83]....
        /*0b08*/ 	.word	0xffffffff


	//   ....[84]....
        /*0b0c*/ 	.word	0xffffffff


	//   ....[85]....
        /*0b10*/ 	.word	0xffffffff


	//   ....[86]....
        /*0b14*/ 	.word	0xffffffff


	//   ....[87]....
        /*0b18*/ 	.word	0xffffffff


	//   ....[88]....
        /*0b1c*/ 	.word	0xffffffff


	//   ....[89]....
        /*0b20*/ 	.word	0xffffffff


	//   ....[90]....
        /*0b24*/ 	.word	0xffffffff


	//   ....[91]....
        /*0b28*/ 	.word	0xffffffff


	//   ....[92]....
        /*0b2c*/ 	.word	0xffffffff


	//   ....[93]....
        /*0b30*/ 	.word	0xffffffff


	//   ....[94]....
        /*0b34*/ 	.word	0xffffffff


	//   ....[95]....
        /*0b38*/ 	.word	0xffffffff


	//   ....[96]....
        /*0b3c*/ 	.word	0xffffffff


	//   ....[97]....
        /*0b40*/ 	.word	0xffffffff


	//   ....[98]....
        /*0b44*/ 	.word	0xffffffff


	//   ....[99]....
        /*0b48*/ 	.word	0xffffffff


	//   ....[100]....
        /*0b4c*/ 	.word	0xffffffff


	//   ....[101]....
        /*0b50*/ 	.word	0xffffffff


	//   ....[102]....
        /*0b54*/ 	.word	0xffffffff


	//   ....[103]....
        /*0b58*/ 	.word	0xffffffff


	//   ....[104]....
        /*0b5c*/ 	.word	0xffffffff


	//   ....[105]....
        /*0b60*/ 	.word	0xffffffff


	//   ....[106]....
        /*0b64*/ 	.word	0xffffffff


	//   ....[107]....
        /*0b68*/ 	.word	0xffffffff


	//   ....[108]....
        /*0b6c*/ 	.word	0xffffffff


	//   ....[109]....
        /*0b70*/ 	.word	0xffffffff


	//   ....[110]....
        /*0b74*/ 	.word	0xffffffff


	//   ....[111]....
        /*0b78*/ 	.word	0xffffffff


	//   ....[112]....
        /*0b7c*/ 	.word	0xffffffff


	//   ....[113]....
        /*0b80*/ 	.word	0xffffffff


	//   ....[114]....
        /*0b84*/ 	.word	0xffffffff


	//   ....[115]....
        /*0b88*/ 	.word	0xffffffff


	//   ....[116]....
        /*0b8c*/ 	.word	0x0500000f


	//   ....[117]....
        /*0b90*/ 	.word	0x0500000f


	//   ....[118]....
        /*0b94*/ 	.word	0x0500000f


	//   ....[119]....
        /*0b98*/ 	.word	0x0500000f


	//   ....[120]....
        /*0b9c*/ 	.word	0x0500000f


	//   ....[121]....
        /*0ba0*/ 	.word	0x0500000f


	//   ....[122]....
        /*0ba4*/ 	.word	0x0500000f


	//   ....[123]....
        /*0ba8*/ 	.word	0x0500000f


	//   ....[124]....
        /*0bac*/ 	.word	0x0500000f


	//   ....[125]....
        /*0bb0*/ 	.word	0x0500000f


	//   ....[126]....
        /*0bb4*/ 	.word	0x0500000f


	//   ....[127]....
        /*0bb8*/ 	.word	0x0500000f


	//   ....[128]....
        /*0bbc*/ 	.word	0x0500000f


	//   ....[129]....
        /*0bc0*/ 	.word	0x0500000f


	//   ....[130]....
        /*0bc4*/ 	.word	0x0500000f


	//   ....[131]....
        /*0bc8*/ 	.word	0x0500000f


	//   ....[132]....
        /*0bcc*/ 	.word	0x0500000f


	//   ....[133]....
        /*0bd0*/ 	.word	0x0500000f


	//   ....[134]....
        /*0bd4*/ 	.word	0x0500000f


	//   ....[135]....
        /*0bd8*/ 	.word	0x0500000f


	//   ....[136]....
        /*0bdc*/ 	.word	0x0500000f


	//   ....[137]....
        /*0be0*/ 	.word	0x0500000f


	//   ....[138]....
        /*0be4*/ 	.word	0x0500000f


	//   ....[139]....
        /*0be8*/ 	.word	0x0500000f


	//   ....[140]....
        /*0bec*/ 	.word	0x0500000f


	//   ....[141]....
        /*0bf0*/ 	.word	0x0500000f


	//   ....[142]....
        /*0bf4*/ 	.word	0x0500000f


	//   ....[143]....
        /*0bf8*/ 	.word	0x0500000f


	//   ....[144]....
        /*0bfc*/ 	.word	0x0500000f


	//   ....[145]....
        /*0c00*/ 	.word	0x0500000f


	//   ....[146]....
        /*0c04*/ 	.word	0x0500000f


	//   ....[147]....
        /*0c08*/ 	.word	0x0500000f


	//   ....[148]....
        /*0c0c*/ 	.word	0x0500000f


	//   ....[149]....
        /*0c10*/ 	.word	0x0500000f


	//   ....[150]....
        /*0c14*/ 	.word	0x0500000f


	//   ....[151]....
        /*0c18*/ 	.word	0x0500000f


	//   ....[152]....
        /*0c1c*/ 	.word	0x0500000f


	//   ....[153]....
        /*0c20*/ 	.word	0x0500000f


	//   ....[154]....
        /*0c24*/ 	.word	0x0500000f


	//   ....[155]....
        /*0c28*/ 	.word	0x0500000f


	//   ....[156]....
        /*0c2c*/ 	.word	0x0500000f


	//   ....[157]....
        /*0c30*/ 	.word	0x0500000f


	//   ....[158]....
        /*0c34*/ 	.word	0x0500000f


	//   ....[159]....
        /*0c38*/ 	.word	0x0500000f


	//   ....[160]....
        /*0c3c*/ 	.word	0x0500000f


	//   ....[161]....
        /*0c40*/ 	.word	0x0500000f


	//   ....[162]....
        /*0c44*/ 	.word	0x0500000f


	//   ....[163]....
        /*0c48*/ 	.word	0x0500000f


	//   ....[164]....
        /*0c4c*/ 	.word	0x0500000f


	//   ....[165]....
        /*0c50*/ 	.word	0x0500000f


	//   ....[166]....
        /*0c54*/ 	.word	0x0500000f


	//   ....[167]....
        /*0c58*/ 	.word	0x0500000f


	//----- nvinfo : EIATTR_COOP_GROUP_INSTR_OFFSETS
	.align		4
.L_913:
        /*0c5c*/ 	.byte	0x04, 0x28
        /*0c5e*/ 	.short	(.L_915 - .L_914)


	//   ....[0]....
.L_914:
        /*0c60*/ 	.word	0x00000060


	//   ....[1]....
        /*0c64*/ 	.word	0x000001a0


	//   ....[2]....
        /*0c68*/ 	.word	0x000001f0


	//   ....[3]....
        /*0c6c*/ 	.word	0x00000420


	//   ....[4]....
        /*0c70*/ 	.word	0x00000580


	//   ....[5]....
        /*0c74*/ 	.word	0x000006a0


	//   ....[6]....
        /*0c78*/ 	.word	0x00000800


	//   ....[7]....
        /*0c7c*/ 	.word	0x0000b260


	//   ....[8]....
        /*0c80*/ 	.word	0x0000b9d0


	//   ....[9]....
        /*0c84*/ 	.word	0x0000b9e0


	//   ....[10]....
        /*0c88*/ 	.word	0x0000b9f0


	//   ....[11]....
        /*0c8c*/ 	.word	0x0000ba00


	//   ....[12]....
        /*0c90*/ 	.word	0x0000c2c0


	//   ....[13]....
        /*0c94*/ 	.word	0x0000c2d0


	//   ....[14]....
        /*0c98*/ 	.word	0x0000c2e0


	//   ....[15]....
        /*0c9c*/ 	.word	0x0000c2f0


	//   ....[16]....
        /*0ca0*/ 	.word	0x0000f4b0


	//   ....[17]....
        /*0ca4*/ 	.word	0x0000f4c0


	//   ....[18]....
        /*0ca8*/ 	.word	0x0000f4d0


	//   ....[19]....
        /*0cac*/ 	.word	0x0000f4e0


	//   ....[20]....
        /*0cb0*/ 	.word	0x0000fb70


	//   ....[21]....
        /*0cb4*/ 	.word	0x0000fb80


	//   ....[22]....
        /*0cb8*/ 	.word	0x0000fb90


	//   ....[23]....
        /*0cbc*/ 	.word	0x0000fba0


	//   ....[24]....
        /*0cc0*/ 	.word	0x000163b0


	//   ....[25]....
        /*0cc4*/ 	.word	0x00016400


	//   ....[26]....
        /*0cc8*/ 	.word	0x00016dd0


	//   ....[27]....
        /*0ccc*/ 	.word	0x00016e80


	//   ....[28]....
        /*0cd0*/ 	.word	0x00017720


	//   ....[29]....
        /*0cd4*/ 	.word	0x000177b0


	//   ....[30]....
        /*0cd8*/ 	.word	0x0001c5e0


	//   ....[31]....
        /*0cdc*/ 	.word	0x0001c620


	//   ....[32]....
        /*0ce0*/ 	.word	0x0001cda0


	//   ....[33]....
        /*0ce4*/ 	.word	0x0001cea0


	//   ....[34]....
        /*0ce8*/ 	.word	0x0001d480


	//   ....[35]....
        /*0cec*/ 	.word	0x0001d510


	//   ....[36]....
        /*0cf0*/ 	.word	0x00022590


	//   ....[37]....
        /*0cf4*/ 	.word	0x000225b0


	//   ....[38]....
        /*0cf8*/ 	.word	0x00022a80


	//   ....[39]....
        /*0cfc*/ 	.word	0x00022ad0


	//   ....[40]....
        /*0d00*/ 	.word	0x00024010


	//   ....[41]....
        /*0d04*/ 	.word	0x000240c0


	//   ....[42]....
        /*0d08*/ 	.word	0x000240e0


	//   ....[43]....
        /*0d0c*/ 	.word	0x000240f0


	//   ....[44]....
        /*0d10*/ 	.word	0x00025810


	//   ....[45]....
        /*0d14*/ 	.word	0x00025850


	//   ....[46]....
        /*0d18*/ 	.word	0x00025890


	//   ....[47]....
        /*0d1c*/ 	.word	0x000258a0


	//   ....[48]....
        /*0d20*/ 	.word	0x00025ea0


	//   ....[49]....
        /*0d24*/ 	.word	0x00025ec0


	//   ....[50]....
        /*0d28*/ 	.word	0x00025fc0


	//   ....[51]....
        /*0d2c*/ 	.word	0x00025fe0


	//   ....[52]....
        /*0d30*/ 	.word	0x000260e0


	//   ....[53]....
        /*0d34*/ 	.word	0x00026100


	//   ....[54]....
        /*0d38*/ 	.word	0x00026210


	//   ....[55]....
        /*0d3c*/ 	.word	0x00026230


	//   ....[56]....
        /*0d40*/ 	.word	0x00026b00


	//   ....[57]....
        /*0d44*/ 	.word	0x00026b20


	//   ....[58]....
        /*0d48*/ 	.word	0x00026c20


	//   ....[59]....
        /*0d4c*/ 	.word	0x00026c40


	//   ....[60]....
        /*0d50*/ 	.word	0x00026d40


	//   ....[61]....
        /*0d54*/ 	.word	0x00026d60


	//   ....[62]....
        /*0d58*/ 	.word	0x00026e70


	//   ....[63]....
        /*0d5c*/ 	.word	0x00026e90


	//   ....[64]....
        /*0d60*/ 	.word	0x00027020


	//   ....[65]....
        /*0d64*/ 	.word	0x000271f0


	//   ....[66]....
        /*0d68*/ 	.word	0x00027220


	//   ....[67]....
        /*0d6c*/ 	.word	0x00027250


	//   ....[68]....
        /*0d70*/ 	.word	0x00027280


	//   ....[69]....
        /*0d74*/ 	.word	0x000272b0


	//   ....[70]....
        /*0d78*/ 	.word	0x000272e0


	//   ....[71]....
        /*0d7c*/ 	.word	0x00027450


	//   ....[72]....
        /*0d80*/ 	.word	0x00027480


	//   ....[73]....
        /*0d84*/ 	.word	0x000274b0


	//   ....[74]....
        /*0d88*/ 	.word	0x000274e0


	//   ....[75]....
        /*0d8c*/ 	.word	0x00027510


	//   ....[76]....
        /*0d90*/ 	.word	0x00027540


	//   ....[77]....
        /*0d94*/ 	.word	0x000275e0


	//   ....[78]....
        /*0d98*/ 	.word	0x00027640


	//   ....[79]....
        /*0d9c*/ 	.word	0x000276d0


	//   ....[80]....
        /*0da0*/ 	.word	0x00028640


	//   ....[81]....
        /*0da4*/ 	.word	0x0002a260


	//   ....[82]....
        /*0da8*/ 	.word	0x0002af10


	//   ....[83]....
        /*0dac*/ 	.word	0x0002af20


	//   ....[84]....
        /*0db0*/ 	.word	0x0002af40


	//   ....[85]....
        /*0db4*/ 	.word	0x0002b000


	//   ....[86]....
        /*0db8*/ 	.word	0x0002b030


	//   ....[87]....
        /*0dbc*/ 	.word	0x0002b0c0


	//   ....[88]....
        /*0dc0*/ 	.word	0x0002b0f0


	//   ....[89]....
        /*0dc4*/ 	.word	0x0002b180


	//   ....[90]....
        /*0dc8*/ 	.word	0x0002b1b0


	//   ....[91]....
        /*0dcc*/ 	.word	0x0002b240


	//   ....[92]....
        /*0dd0*/ 	.word	0x0002b270


	//   ....[93]....
        /*0dd4*/ 	.word	0x0002b300


	//   ....[94]....
        /*0dd8*/ 	.word	0x0002b330


	//   ....[95]....
        /*0ddc*/ 	.word	0x0002b3c0


	//   ....[96]....
        /*0de0*/ 	.word	0x0002b3d0


	//   ....[97]....
        /*0de4*/ 	.word	0x0002b460


	//   ....[98]....
        /*0de8*/ 	.word	0x0002e560


	//   ....[99]....
        /*0dec*/ 	.word	0x0002e5b0


	//   ....[100]....
        /*0df0*/ 	.word	0x0002e5e0


	//   ....[101]....
        /*0df4*/ 	.word	0x0002e5f0


	//   ....[102]....
        /*0df8*/ 	.word	0x0002e620


	//   ....[103]....
        /*0dfc*/ 	.word	0x0002e650


	//   ....[104]....
        /*0e00*/ 	.word	0x0002e680


	//   ....[105]....
        /*0e04*/ 	.word	0x0002e6b0


	//   ....[106]....
        /*0e08*/ 	.word	0x0002e830


	//   ....[107]....
        /*0e0c*/ 	.word	0x0002e870


	//   ....[108]....
        /*0e10*/ 	.word	0x0002e8a0


	//   ....[109]....
        /*0e14*/ 	.word	0x0002e8d0


	//   ....[110]....
        /*0e18*/ 	.word	0x0002e900


	//   ....[111]....
        /*0e1c*/ 	.word	0x0002e930


	//   ....[112]....
        /*0e20*/ 	.word	0x0002e9f0


	//   ....[113]....
        /*0e24*/ 	.word	0x0002ea10


	//   ....[114]....
        /*0e28*/ 	.word	0x0002ea80


	//   ....[115]....
        /*0e2c*/ 	.word	0x0002f150


	//   ....[116]....
        /*0e30*/ 	.word	0x0002f5b0


	//   ....[117]....
        /*0e34*/ 	.word	0x0002f640


	//   ....[118]....
        /*0e38*/ 	.word	0x0002f690


	//   ....[119]....
        /*0e3c*/ 	.word	0x0002f6e0


	//   ....[120]....
        /*0e40*/ 	.word	0x0002f770


	//   ....[121]....
        /*0e44*/ 	.word	0x0002f800


	//   ....[122]....
        /*0e48*/ 	.word	0x0002f850


	//   ....[123]....
        /*0e4c*/ 	.word	0x0002f8a0


	//   ....[124]....
        /*0e50*/ 	.word	0x0002f990


	//   ....[125]....
        /*0e54*/ 	.word	0x0002fa20


	//   ....[126]....
        /*0e58*/ 	.word	0x0002fa80


	//   ....[127]....
        /*0e5c*/ 	.word	0x0002fae0


	//   ....[128]....
        /*0e60*/ 	.word	0x0002fb70


	//   ....[129]....
        /*0e64*/ 	.word	0x0002fc00


	//   ....[130]....
        /*0e68*/ 	.word	0x0002fc60


	//   ....[131]....
        /*0e6c*/ 	.word	0x0002fcc0


	//   ....[132]....
        /*0e70*/ 	.word	0x0002ffb0


	//   ....[133]....
        /*0e74*/ 	.word	0x000302b0


	//   ....[134]....
        /*0e78*/ 	.word	0x00030420


	//   ....[135]....
        /*0e7c*/ 	.word	0x00030470


	//   ....[136]....
        /*0e80*/ 	.word	0x00030520


	//   ....[137]....
        /*0e84*/ 	.word	0x000305b0


	//   ....[138]....
        /*0e88*/ 	.word	0x00030690


	//   ....[139]....
        /*0e8c*/ 	.word	0x00030730


	//   ....[140]....
        /*0e90*/ 	.word	0x00030810


	//   ....[141]....
        /*0e94*/ 	.word	0x000308a0


	//   ....[142]....
        /*0e98*/ 	.word	0x00030990


	//   ....[143]....
        /*0e9c*/ 	.word	0x00030a20


	//   ....[144]....
        /*0ea0*/ 	.word	0x00030b10


	//   ....[145]....
        /*0ea4*/ 	.word	0x00030ba0


	//   ....[146]....
        /*0ea8*/ 	.word	0x00030c90


	//   ....[147]....
        /*0eac*/ 	.word	0x00030d20


	//   ....[148]....
        /*0eb0*/ 	.word	0x00030e10


	//   ....[149]....
        /*0eb4*/ 	.word	0x00030f10


	//   ....[150]....
        /*0eb8*/ 	.word	0x00031240


	//   ....[151]....
        /*0ebc*/ 	.word	0x000312f0


	//   ....[152]....
        /*0ec0*/ 	.word	0x000313f0


	//   ....[153]....
        /*0ec4*/ 	.word	0x00031480


	//   ....[154]....
        /*0ec8*/ 	.word	0x00031500


	//   ....[155]....
        /*0ecc*/ 	.word	0x00031580


	//   ....[156]....
        /*0ed0*/ 	.word	0x00031600


	//   ....[157]....
        /*0ed4*/ 	.word	0x00031690


	//   ....[158]....
        /*0ed8*/ 	.word	0x00031730


	//   ....[159]....
        /*0edc*/ 	.word	0x00031800


	//   ....[160]....
        /*0ee0*/ 	.word	0x00031880


	//   ....[161]....
        /*0ee4*/ 	.word	0x00031900


	//   ....[162]....
        /*0ee8*/ 	.word	0x00031980


	//   ....[163]....
        /*0eec*/ 	.word	0x00031a10


	//   ....[164]....
        /*0ef0*/ 	.word	0x00031a90


	//   ....[165]....
        /*0ef4*/ 	.word	0x00031b30


	//   ....[166]....
        /*0ef8*/ 	.word	0x00031bc0


	//   ....[167]....
        /*0efc*/ 	.word	0x00031cf0


	//----- nvinfo : EIATTR_REG_RECONFIG
	.align		4
.L_915:
        /*0f00*/ 	.byte	0x01, 0x54
	.zero		2


	//----- nvinfo : EIATTR_SYSCALL_OFFSETS
	.align		4
        /*0f04*/ 	.byte	0x04, 0x46
        /*0f06*/ 	.short	(.L_917 - .L_916)


	//   ....[0]....
.L_916:
        /*0f08*/ 	.word	0x00001c20


	//   ....[1]....
        /*0f0c*/ 	.word	0x00001d70


	//   ....[2]....
        /*0f10*/ 	.word	0x0000b400


	//   ....[3]....
        /*0f14*/ 	.word	0x0000b730


	//   ....[4]....
        /*0f18*/ 	.word	0x00029e60


	//   ....[5]....
        /*0f1c*/ 	.word	0x00029fc0


	//   ....[6]....
        /*0f20*/ 	.word	0x0002a0c0


	//   ....[7]....
        /*0f24*/ 	.word	0x0002aac0


	//----- nvinfo : EIATTR_MBARRIER_INSTR_OFFSETS
	.align		4
.L_917:
        /*0f28*/ 	.byte	0x04, 0x39
        /*0f2a*/ 	.short	(.L_919 - .L_918)


	//   ....[0]....
.L_918:
        /*0f2c*/ 	.word	0x000002d0
        /*0f30*/ 	.word	0x000000ff
        /*0f34*/ 	.word	0x00036800
        /*0f38*/ 	.short	0x0100
        /*0f3a*/ 	.byte	0x08
	.zero		1


	//   ....[1]....
        /*0f3c*/ 	.word	0x000002e0
        /*0f40*/ 	.word	0x000000ff
        /*0f44*/ 	.word	0x00036820
        /*0f48*/ 	.short	0x0100
        /*0f4a*/ 	.byte	0x08
	.zero		1


	//   ....[2]....
        /*0f4c*/ 	.word	0x000003d0
        /*0f50*/ 	.word	0x000000ff
        /*0f54*/ 	.word	0x00036830
        /*0f58*/ 	.short	0x0100
        /*0f5a*/ 	.byte	0x08
	.zero		1


	//   ....[3]....
        /*0f5c*/ 	.word	0x000003e0
        /*0f60*/ 	.word	0x000000ff
        /*0f64*/ 	.word	0x00036840
        /*0f68*/ 	.short	0x0100
        /*0f6a*/ 	.byte	0x08
	.zero		1


	//   ....[4]....
        /*0f6c*/ 	.word	0x000003f0
        /*0f70*/ 	.word	0x000000ff
        /*0f74*/ 	.word	0x00036838
        /*0f78*/ 	.short	0x0100
        /*0f7a*/ 	.byte	0x08
	.zero		1


	//   ....[5]....
        /*0f7c*/ 	.word	0x00000400
        /*0f80*/ 	.word	0x000000ff
        /*0f84*/ 	.word	0x00036848
        /*0f88*/ 	.short	0x0100
        /*0f8a*/ 	.byte	0x08
	.zero		1


	//   ....[6]....
        /*0f8c*/ 	.word	0x00000530
        /*0f90*/ 	.word	0x000000ff
        /*0f94*/ 	.word	0x00036850
        /*0f98*/ 	.short	0x0100
        /*0f9a*/ 	.byte	0x08
	.zero		1


	//   ....[7]....
        /*0f9c*/ 	.word	0x00000540
        /*0fa0*/ 	.word	0x000000ff
        /*0fa4*/ 	.word	0x00036860
        /*0fa8*/ 	.short	0x0100
        /*0faa*/ 	.byte	0x08
	.zero		1


	//   ....[8]....
        /*0fac*/ 	.word	0x00000550
        /*0fb0*/ 	.word	0x000000ff
        /*0fb4*/ 	.word	0x00036858
        /*0fb8*/ 	.short	0x0100
        /*0fba*/ 	.byte	0x08
	.zero		1


	//   ....[9]....
        /*0fbc*/ 	.word	0x00000560
        /*0fc0*/ 	.word	0x000000ff
        /*0fc4*/ 	.word	0x00036868
        /*0fc8*/ 	.short	0x0100
        /*0fca*/ 	.byte	0x08
	.zero		1


	//   ....[10]....
        /*0fcc*/ 	.word	0x00000650
        /*0fd0*/ 	.word	0x000000ff
        /*0fd4*/ 	.word	0x00036870
        /*0fd8*/ 	.short	0x0100
        /*0fda*/ 	.byte	0x06
	.zero		1


	//   ....[11]....
        /*0fdc*/ 	.word	0x00000660
        /*0fe0*/ 	.word	0x000000ff
        /*0fe4*/ 	.word	0x00036880
        /*0fe8*/ 	.short	0x0100
        /*0fea*/ 	.byte	0x06
	.zero		1


	//   ....[12]....
        /*0fec*/ 	.word	0x00000670
        /*0ff0*/ 	.word	0x000000ff
        /*0ff4*/ 	.word	0x00036878
        /*0ff8*/ 	.short	0x0100
        /*0ffa*/ 	.byte	0x06
	.zero		1


	//   ....[13]....
        /*0ffc*/ 	.word	0x00000680
        /*1000*/ 	.word	0x000000ff
        /*1004*/ 	.word	0x00036888
        /*1008*/ 	.short	0x0100
        /*100a*/ 	.byte	0x06
	.zero		1


	//   ....[14]....
        /*100c*/ 	.word	0x000007b0
        /*1010*/ 	.word	0x000000ff
        /*1014*/ 	.word	0x00036890
        /*1018*/ 	.short	0x0100
        /*101a*/ 	.byte	0x08
	.zero		1


	//   ....[15]....
        /*101c*/ 	.word	0x000007c0
        /*1020*/ 	.word	0x000000ff
        /*1024*/ 	.word	0x000368a0
        /*1028*/ 	.short	0x0100
        /*102a*/ 	.byte	0x08
	.zero		1


	//   ....[16]....
        /*102c*/ 	.word	0x000007d0
        /*1030*/ 	.word	0x000000ff
        /*1034*/ 	.word	0x00036898
        /*1038*/ 	.short	0x0100
        /*103a*/ 	.byte	0x08
	.zero		1


	//   ....[17]....
        /*103c*/ 	.word	0x000007e0
        /*1040*/ 	.word	0x000000ff
        /*1044*/ 	.word	0x000368a8
        /*1048*/ 	.short	0x0100
        /*104a*/ 	.byte	0x08
	.zero		1


	//   ....[18]....
        /*104c*/ 	.word	0x00000910
        /*1050*/ 	.word	0x000000ff
        /*1054*/ 	.word	0x000368b0
        /*1058*/ 	.short	0x0100
        /*105a*/ 	.byte	0x08
	.zero		1


	//   ....[19]....
        /*105c*/ 	.word	0x00000920
        /*1060*/ 	.word	0x000000ff
        /*1064*/ 	.word	0x000368c0
        /*1068*/ 	.short	0x0100
        /*106a*/ 	.byte	0x08
	.zero		1


	//   ....[20]....
        /*106c*/ 	.word	0x00000930
        /*1070*/ 	.word	0x000000ff
        /*1074*/ 	.word	0x000368b8
        /*1078*/ 	.short	0x0100
        /*107a*/ 	.byte	0x08
	.zero		1


	//   ....[21]....
        /*107c*/ 	.word	0x00000940
        /*1080*/ 	.word	0x000000ff
        /*1084*/ 	.word	0x000368c8
        /*1088*/ 	.short	0x0100
        /*108a*/ 	.byte	0x08
	.zero		1


	//   ....[22]....
        /*108c*/ 	.word	0x000039e0
        /*1090*/ 	.word	0x00000062
        /*1094*/ 	.word	0x00036890
        /*1098*/ 	.short	0x010a
        /*109a*/ 	.byte	0x3f
	.zero		1


	//   ....[23]....
        /*109c*/ 	.word	0x00006f10
        /*10a0*/ 	.word	0x00000062
        /*10a4*/ 	.word	0x00036890
        /*10a8*/ 	.short	0x010a
        /*10aa*/ 	.byte	0x3f
	.zero		1


	//   ....[24]....
        /*10ac*/ 	.word	0x0000a220
        /*10b0*/ 	.word	0x00000062
        /*10b4*/ 	.word	0x00036890
        /*10b8*/ 	.short	0x010a
        /*10ba*/ 	.byte	0x3f
	.zero		1


	//   ....[25]....
        /*10bc*/ 	.word	0x0000a600
        /*10c0*/ 	.word	0x00000028
        /*10c4*/ 	.word	0x00000000
        /*10c8*/ 	.short	0x0101
        /*10ca*/ 	.byte	0x3f
	.zero		1


	//   ....[26]....
        /*10cc*/ 	.word	0x0000a640
        /*10d0*/ 	.word	0x00000062
        /*10d4*/ 	.word	0x000368b0
        /*10d8*/ 	.short	0x010a
        /*10da*/ 	.byte	0x3f
	.zero		1


	//   ....[27]....
        /*10dc*/ 	.word	0x0000acc0
        /*10e0*/ 	.word	0x00000062
        /*10e4*/ 	.word	0x00000000
        /*10e8*/ 	.short	0x0101
        /*10ea*/ 	.byte	0x3f
	.zero		1


	//   ....[28]....
        /*10ec*/ 	.word	0x0000b490
        /*10f0*/ 	.word	0x00000010
        /*10f4*/ 	.word	0x00036800
        /*10f8*/ 	.short	0x010a
        /*10fa*/ 	.byte	0x3f
	.zero		1


	//   ....[29]....
        /*10fc*/ 	.word	0x0000b4e0
        /*1100*/ 	.word	0x00000010
        /*1104*/ 	.word	0x00036800
        /*1108*/ 	.short	0x010a
        /*110a*/ 	.byte	0x3f
	.zero		1


	//   ....[30]....
        /*110c*/ 	.word	0x0000cb40
        /*1110*/ 	.word	0x00000010
        /*1114*/ 	.word	0x00036800
        /*1118*/ 	.short	0x010a
        /*111a*/ 	.byte	0x3f
	.zero		1


	//   ....[31]....
        /*111c*/ 	.word	0x00010180
        /*1120*/ 	.word	0x00000010
        /*1124*/ 	.word	0x00036800
        /*1128*/ 	.short	0x010a
        /*112a*/ 	.byte	0x3f
	.zero		1


	//   ....[32]....
        /*112c*/ 	.word	0x00012d30
        /*1130*/ 	.word	0x00000000
        /*1134*/ 	.word	0x00036830
        /*1138*/ 	.short	0x010a
        /*113a*/ 	.byte	0x3f
	.zero		1


	//   ....[33]....
        /*113c*/ 	.word	0x00012da0
        /*1140*/ 	.word	0x00000000
        /*1144*/ 	.word	0x00036830
        /*1148*/ 	.short	0x010a
        /*114a*/ 	.byte	0x3f
	.zero		1


	//   ....[34]....
        /*114c*/ 	.word	0x00016c30
        /*1150*/ 	.word	0x00000000
        /*1154*/ 	.word	0x00000000
        /*1158*/ 	.short	0x0101
        /*115a*/ 	.byte	0x3f
	.zero		1


	//   ....[35]....
        /*115c*/ 	.word	0x000184b0
        /*1160*/ 	.word	0x0000000d
        /*1164*/ 	.word	0x00036830
        /*1168*/ 	.short	0x010a
        /*116a*/ 	.byte	0x3f
	.zero		1


	//   ....[36]....
        /*116c*/ 	.word	0x00018530
        /*1170*/ 	.word	0x0000000d
        /*1174*/ 	.word	0x00036830
        /*1178*/ 	.short	0x010a
        /*117a*/ 	.byte	0x3f
	.zero		1


	//   ....[37]....
        /*117c*/ 	.word	0x0001bc30
        /*1180*/ 	.word	0x0000000b
        /*1184*/ 	.word	0x00036850
        /*1188*/ 	.short	0x010a
        /*118a*/ 	.byte	0x3f
	.zero		1


	//   ....[38]....
        /*118c*/ 	.word	0x0001bc80
        /*1190*/ 	.word	0x0000000b
        /*1194*/ 	.word	0x00036850
        /*1198*/ 	.short	0x010a
        /*119a*/ 	.byte	0x3f
	.zero		1


	//   ....[39]....
        /*119c*/ 	.word	0x0001da70
        /*11a0*/ 	.word	0x0000000d
        /*11a4*/ 	.word	0x00000000
        /*11a8*/ 	.short	0x0101
        /*11aa*/ 	.byte	0x3f
	.zero		1


	//   ....[40]....
        /*11ac*/ 	.word	0x0001daa0
        /*11b0*/ 	.word	0x0000000b
        /*11b4*/ 	.word	0x00000000
        /*11b8*/ 	.short	0x0101
        /*11ba*/ 	.byte	0x3f
	.zero		1


	//   ....[41]....
        /*11bc*/ 	.word	0x0001e210
        /*11c0*/ 	.word	0x00000004
        /*11c4*/ 	.word	0x00036830
        /*11c8*/ 	.short	0x010a
        /*11ca*/ 	.byte	0x3f
	.zero		1


	//   ....[42]....
        /*11cc*/ 	.word	0x0001e290
        /*11d0*/ 	.word	0x00000004
        /*11d4*/ 	.word	0x00036830
        /*11d8*/ 	.short	0x010a
        /*11da*/ 	.byte	0x3f
	.zero		1


	//   ....[43]....
        /*11dc*/ 	.word	0x00021970
        /*11e0*/ 	.word	0x0000000b
        /*11e4*/ 	.word	0x00036850
        /*11e8*/ 	.short	0x010a
        /*11ea*/ 	.byte	0x3f
	.zero		1


	//   ....[44]....
        /*11ec*/ 	.word	0x000219c0
        /*11f0*/ 	.word	0x0000000b
        /*11f4*/ 	.word	0x00036850
        /*11f8*/ 	.short	0x010a
        /*11fa*/ 	.byte	0x3f
	.zero		1


	//   ....[45]....
        /*11fc*/ 	.word	0x00023070
        /*1200*/ 	.word	0x0000000f
        /*1204*/ 	.word	0x00000000
        /*1208*/ 	.short	0x0101
        /*120a*/ 	.byte	0x3f
	.zero		1


	//   ....[46]....
        /*120c*/ 	.word	0x000230c0
        /*1210*/ 	.word	0x0000000b
        /*1214*/ 	.word	0x00000000
        /*1218*/ 	.short	0x0101
        /*121a*/ 	.byte	0x3f
	.zero		1


	//   ....[47]....
        /*121c*/ 	.word	0x00023c60
        /*1220*/ 	.word	0x00000000
        /*1224*/ 	.word	0x00036850
        /*1228*/ 	.short	0x010a
        /*122a*/ 	.byte	0x3f
	.zero		1


	//   ....[48]....
        /*122c*/ 	.word	0x00023d00
        /*1230*/ 	.word	0x00000000
        /*1234*/ 	.word	0x00036850
        /*1238*/ 	.short	0x010a
        /*123a*/ 	.byte	0x3f
	.zero		1


	//   ....[49]....
        /*123c*/ 	.word	0x000242d0
        /*1240*/ 	.word	0x0000000a
        /*1244*/ 	.word	0x00000000
        /*1248*/ 	.short	0x0101
        /*124a*/ 	.byte	0x3f
	.zero		1


	//   ....[50]....
        /*124c*/ 	.word	0x00025e90
        /*1250*/ 	.word	0x00000000
        /*1254*/ 	.word	0x00000000
        /*1258*/ 	.short	0x0101
        /*125a*/ 	.byte	0x3f
	.zero		1


	//   ....[51]....
        /*125c*/ 	.word	0x00028730
        /*1260*/ 	.word	0x00000004
        /*1264*/ 	.word	0x00036820
        /*1268*/ 	.short	0x010a
        /*126a*/ 	.byte	0x3f
	.zero		1


	//   ....[52]....
        /*126c*/ 	.word	0x00028810
        /*1270*/ 	.word	0x00000004
        /*1274*/ 	.word	0x000368a0
        /*1278*/ 	.short	0x010a
        /*127a*/ 	.byte	0x3f
	.zero		1


	//   ....[53]....
        /*127c*/ 	.word	0x00028c50
        /*1280*/ 	.word	0x00000004
        /*1284*/ 	.word	0x000368c0
        /*1288*/ 	.short	0x010a
        /*128a*/ 	.byte	0x3f
	.zero		1


	//   ....[54]....
        /*128c*/ 	.word	0x000291e0
        /*1290*/ 	.word	0x00000006
        /*1294*/ 	.word	0x000368a0
        /*1298*/ 	.short	0x010a
        /*129a*/ 	.byte	0x3f
	.zero		1


	//   ....[55]....
        /*129c*/ 	.word	0x00029610
        /*12a0*/ 	.word	0x00000006
        /*12a4*/ 	.word	0x000368c0
        /*12a8*/ 	.short	0x010a
        /*12aa*/ 	.byte	0x3f
	.zero		1


	//   ....[56]....
        /*12ac*/ 	.word	0x0002a510
        /*12b0*/ 	.word	0x00000000
        /*12b4*/ 	.word	0x00036840
        /*12b8*/ 	.short	0x010a
        /*12ba*/ 	.byte	0x3f
	.zero		1


	//   ....[57]....
        /*12bc*/ 	.word	0x0002b570
        /*12c0*/ 	.word	0x00000008
        /*12c4*/ 	.word	0x00036800
        /*12c8*/ 	.short	0x0107
        /*12ca*/ 	.byte	0x3f
	.zero		1


	//   ....[58]....
        /*12cc*/ 	.word	0x0002b670
        /*12d0*/ 	.word	0x00000002
        /*12d4*/ 	.word	0x00036800
        /*12d8*/ 	.short	0x0101
        /*12da*/ 	.byte	0x3f
	.zero		1


	//   ....[59]....
        /*12dc*/ 	.word	0x0002b690
        /*12e0*/ 	.word	0x00000002
        /*12e4*/ 	.word	0x00036820
        /*12e8*/ 	.short	0x010a
        /*12ea*/ 	.byte	0x3f
	.zero		1


	//   ....[60]....
        /*12ec*/ 	.word	0x0002b9f0
        /*12f0*/ 	.word	0x00000003
        /*12f4*/ 	.word	0x00036840
        /*12f8*/ 	.short	0x010a
        /*12fa*/ 	.byte	0x3f
	.zero		1


	//   ....[61]....
        /*12fc*/ 	.word	0x0002beb0
        /*1300*/ 	.word	0x00000000
        /*1304*/ 	.word	0x00036860
        /*1308*/ 	.short	0x010a
        /*130a*/ 	.byte	0x3f
	.zero		1


	//   ....[62]....
        /*130c*/ 	.word	0x0002c6a0
        /*1310*/ 	.word	0x00000003
        /*1314*/ 	.word	0x00036840
        /*1318*/ 	.short	0x010a
        /*131a*/ 	.byte	0x3f
	.zero		1


	//   ....[63]....
        /*131c*/ 	.word	0x0002cb60
        /*1320*/ 	.word	0x00000002
        /*1324*/ 	.word	0x00036860
        /*1328*/ 	.short	0x010a
        /*132a*/ 	.byte	0x3f
	.zero		1


	//   ....[64]....
        /*132c*/ 	.word	0x0002d2c0
        /*1330*/ 	.word	0x00000003
        /*1334*/ 	.word	0x00036840
        /*1338*/ 	.short	0x010a
        /*133a*/ 	.byte	0x3f
	.zero		1


	//   ....[65]....
        /*133c*/ 	.word	0x0002d770
        /*1340*/ 	.word	0x00000002
        /*1344*/ 	.word	0x00036860
        /*1348*/ 	.short	0x010a
        /*134a*/ 	.byte	0x3f
	.zero		1


	//   ....[66]....
        /*134c*/ 	.word	0x0002de50
        /*1350*/ 	.word	0x00000000
        /*1354*/ 	.word	0x00036860
        /*1358*/ 	.short	0x010a
        /*135a*/ 	.byte	0x3f
	.zero		1


	//   ....[67]....
        /*135c*/ 	.word	0x0002f0d0
        /*1360*/ 	.word	0x00000000
        /*1364*/ 	.word	0x00036820
        /*1368*/ 	.short	0x010a
        /*136a*/ 	.byte	0x3f
	.zero		1


	//   ....[68]....
        /*136c*/ 	.word	0x0002f2a0
        /*1370*/ 	.word	0x00000006
        /*1374*/ 	.word	0x00000000
        /*1378*/ 	.short	0x010a
        /*137a*/ 	.byte	0x3f
	.zero		1


	//   ....[69]....
        /*137c*/ 	.word	0x0002f310
        /*1380*/ 	.word	0x00000007
        /*1384*/ 	.word	0x00000000
        /*1388*/ 	.short	0x010a
        /*138a*/ 	.byte	0x3f
	.zero		1


	//   ....[70]....
        /*138c*/ 	.word	0x0002f380
        /*1390*/ 	.word	0x00000004
        /*1394*/ 	.word	0x00000000
        /*1398*/ 	.short	0x010a
        /*139a*/ 	.byte	0x3f
	.zero		1


	//   ....[71]....
        /*139c*/ 	.word	0x0002f3b0
        /*13a0*/ 	.word	0x00000003
        /*13a4*/ 	.word	0x00000000
        /*13a8*/ 	.short	0x010a
        /*13aa*/ 	.byte	0x3f
	.zero		1


	//   ....[72]....
        /*13ac*/ 	.word	0x0002f410
        /*13b0*/ 	.word	0x00000062
        /*13b4*/ 	.word	0x00036890
        /*13b8*/ 	.short	0x010a
        /*13ba*/ 	.byte	0x3f
	.zero		1


	//   ....[73]....
        /*13bc*/ 	.word	0x0002f460
        /*13c0*/ 	.word	0x00000062
        /*13c4*/ 	.word	0x00036890
        /*13c8*/ 	.short	0x010a
        /*13ca*/ 	.byte	0x3f
	.zero		1


	//   ....[74]....
        /*13cc*/ 	.word	0x0002f4b0
        /*13d0*/ 	.word	0x00000062
        /*13d4*/ 	.word	0x00036890
        /*13d8*/ 	.short	0x010a
        /*13da*/ 	.byte	0x3f
	.zero		1


	//   ....[75]....
        /*13dc*/ 	.word	0x0002f500
        /*13e0*/ 	.word	0x00000062
        /*13e4*/ 	.word	0x000368b0
        /*13e8*/ 	.short	0x010a
        /*13ea*/ 	.byte	0x3f
	.zero		1


	//   ....[76]....
        /*13ec*/ 	.word	0x0002f8e0
        /*13f0*/ 	.word	0x00000010
        /*13f4*/ 	.word	0x00036800
        /*13f8*/ 	.short	0x010a
        /*13fa*/ 	.byte	0x3f
	.zero		1


	//   ....[77]....
        /*13fc*/ 	.word	0x0002fcf0
        /*1400*/ 	.word	0x00000010
        /*1404*/ 	.word	0x00036800
        /*1408*/ 	.short	0x010a
        /*140a*/ 	.byte	0x3f
	.zero		1


	//   ....[78]....
        /*140c*/ 	.word	0x0002fd40
        /*1410*/ 	.word	0x00000000
        /*1414*/ 	.word	0x00036830
        /*1418*/ 	.short	0x010a
        /*141a*/ 	.byte	0x3f
	.zero		1


	//   ....[79]....
        /*141c*/ 	.word	0x0002fd90
        /*1420*/ 	.word	0x0000000d
        /*1424*/ 	.word	0x00036830
        /*1428*/ 	.short	0x010a
        /*142a*/ 	.byte	0x3f
	.zero		1


	//   ....[80]....
        /*142c*/ 	.word	0x0002fde0
        /*1430*/ 	.word	0x0000000b
        /*1434*/ 	.word	0x00036850
        /*1438*/ 	.short	0x010a
        /*143a*/ 	.byte	0x3f
	.zero		1


	//   ....[81]....
        /*143c*/ 	.word	0x0002fe30
        /*1440*/ 	.word	0x00000004
        /*1444*/ 	.word	0x00036830
        /*1448*/ 	.short	0x010a
        /*144a*/ 	.byte	0x3f
	.zero		1


	//   ....[82]....
        /*144c*/ 	.word	0x0002fe80
        /*1450*/ 	.word	0x0000000b
        /*1454*/ 	.word	0x00036850
        /*1458*/ 	.short	0x010a
        /*145a*/ 	.byte	0x3f
	.zero		1


	//   ....[83]....
        /*145c*/ 	.word	0x0002fed0
        /*1460*/ 	.word	0x00000000
        /*1464*/ 	.word	0x00036850
        /*1468*/ 	.short	0x010a
        /*146a*/ 	.byte	0x3f
	.zero		1


	//   ....[84]....
        /*146c*/ 	.word	0x00030090
        /*1470*/ 	.word	0x00000003
        /*1474*/ 	.word	0x00036820
        /*1478*/ 	.short	0x010a
        /*147a*/ 	.byte	0x3f
	.zero		1


	//   ....[85]....
        /*147c*/ 	.word	0x000300e0
        /*1480*/ 	.word	0x00000004
        /*1484*/ 	.word	0x000368a0
        /*1488*/ 	.short	0x010a
        /*148a*/ 	.byte	0x3f
	.zero		1


	//   ....[86]....
        /*148c*/ 	.word	0x00030130
        /*1490*/ 	.word	0x00000004
        /*1494*/ 	.word	0x000368c0
        /*1498*/ 	.short	0x010a
        /*149a*/ 	.byte	0x3f
	.zero		1


	//   ....[87]....
        /*149c*/ 	.word	0x00030180
        /*14a0*/ 	.word	0x00000006
        /*14a4*/ 	.word	0x000368a0
        /*14a8*/ 	.short	0x010a
        /*14aa*/ 	.byte	0x3f
	.zero		1


	//   ....[88]....
        /*14ac*/ 	.word	0x000301d0
        /*14b0*/ 	.word	0x00000006
        /*14b4*/ 	.word	0x000368c0
        /*14b8*/ 	.short	0x010a
        /*14ba*/ 	.byte	0x3f
	.zero		1


	//   ....[89]....
        /*14bc*/ 	.word	0x00030370
        /*14c0*/ 	.word	0x00000000
        /*14c4*/ 	.word	0x00036840
        /*14c8*/ 	.short	0x010a
        /*14ca*/ 	.byte	0x3f
	.zero		1


	//   ....[90]....
        /*14cc*/ 	.word	0x00030f60
        /*14d0*/ 	.word	0x00000002
        /*14d4*/ 	.word	0x00036820
        /*14d8*/ 	.short	0x010a
        /*14da*/ 	.byte	0x3f
	.zero		1


	//   ....[91]....
        /*14dc*/ 	.word	0x00030fb0
        /*14e0*/ 	.word	0x00000003
        /*14e4*/ 	.word	0x00036840
        /*14e8*/ 	.short	0x010a
        /*14ea*/ 	.byte	0x3f
	.zero		1


	//   ....[92]....
        /*14ec*/ 	.word	0x00031000
        /*14f0*/ 	.word	0x00000000
        /*14f4*/ 	.word	0x00036860
        /*14f8*/ 	.short	0x010a
        /*14fa*/ 	.byte	0x3f
	.zero		1


	//   ....[93]....
        /*14fc*/ 	.word	0x00031050
        /*1500*/ 	.word	0x00000003
        /*1504*/ 	.word	0x00036840
        /*1508*/ 	.short	0x010a
        /*150a*/ 	.byte	0x3f
	.zero		1


	//   ....[94]....
        /*150c*/ 	.word	0x000310a0
        /*1510*/ 	.word	0x00000002
        /*1514*/ 	.word	0x00036860
        /*1518*/ 	.short	0x010a
        /*151a*/ 	.byte	0x3f
	.zero		1


	//   ....[95]....
        /*151c*/ 	.word	0x000310f0
        /*1520*/ 	.word	0x00000003
        /*1524*/ 	.word	0x00036840
        /*1528*/ 	.short	0x010a
        /*152a*/ 	.byte	0x3f
	.zero		1


	//   ....[96]....
        /*152c*/ 	.word	0x00031140
        /*1530*/ 	.word	0x00000002
        /*1534*/ 	.word	0x00036860
        /*1538*/ 	.short	0x010a
        /*153a*/ 	.byte	0x3f
	.zero		1


	//   ....[97]....
        /*153c*/ 	.word	0x00031190
        /*1540*/ 	.word	0x00000000
        /*1544*/ 	.word	0x00036860
        /*1548*/ 	.short	0x010a
        /*154a*/ 	.byte	0x3f
	.zero		1


	//   ....[98]....
        /*154c*/ 	.word	0x00031c10
        /*1550*/ 	.word	0x00000000
        /*1554*/ 	.word	0x00036820
        /*1558*/ 	.short	0x010a
        /*155a*/ 	.byte	0x3f
	.zero		1


	//   ....[99]....
        /*155c*/ 	.word	0x00031db0
        /*1560*/ 	.word	0x00000006
        /*1564*/ 	.word	0x00000000
        /*1568*/ 	.short	0x010a
        /*156a*/ 	.byte	0x3f
	.zero		1


	//   ....[100]....
        /*156c*/ 	.word	0x00031e00
        /*1570*/ 	.word	0x00000007
        /*1574*/ 	.word	0x00000000
        /*1578*/ 	.short	0x010a
        /*157a*/ 	.byte	0x3f
	.zero		1


	//   ....[101]....
        /*157c*/ 	.word	0x00031e50
        /*1580*/ 	.word	0x00000004
        /*1584*/ 	.word	0x00000000
        /*1588*/ 	.short	0x010a
        /*158a*/ 	.byte	0x3f
	.zero		1


	//----- nvinfo : EIATTR_NUM_MBARRIERS
	.align		4
.L_919:
        /*158c*/ 	.byte	0x03, 0x38
        /*158e*/ 	.short	0x0016


	//----- nvinfo : EIATTR_EXIT_INSTR_OFFSETS
	.align		4
        /*1590*/ 	.byte	0x04, 0x1c
        /*1592*/ 	.short	(.L_921 - .L_920)


	//   ....[0]....
.L_920:
        /*1594*/ 	.word	0x0002f400


	//----- nvinfo : EIATTR_MAX_THREADS
	.align		4
.L_921:
        /*1598*/ 	.byte	0x04, 0x05
        /*159a*/ 	.short	(.L_923 - .L_922)
.L_922:
        /*159c*/ 	.word	0x00000180
        /*15a0*/ 	.word	0x00000001
        /*15a4*/ 	.word	0x00000001


	//----- nvinfo : EIATTR_CRS_STACK_SIZE
	.align		4
.L_923:
        /*15a8*/ 	.byte	0x04, 0x1e
        /*15aa*/ 	.short	(.L_925 - .L_924)
.L_924:
        /*15ac*/ 	.word	0x00000000


	//----- nvinfo : EIATTR_CBANK_PARAM_SIZE
	.align		4
.L_925:
        /*15b0*/ 	.byte	0x03, 0x19
        /*15b2*/ 	.short	0x0af0


	//----- nvinfo : EIATTR_PARAM_CBANK
	.align		4
        /*15b4*/ 	.byte	0x04, 0x0a
        /*15b6*/ 	.short	(.L_927 - .L_926)
	.align		4
.L_926:
        /*15b8*/ 	.word	index@(.nv.constant0._ZN7cutlass13device_kernelIN5flash11enable_sm90INS1_16FlashAttnFwdSm90INS1_25CollectiveMainloopFwdSm90ILi2EN4cute5tupleIJNS5_1CILi1EEES8_S8_EEENS6_IJNS7_ILi128EEENS7_ILi112EEENS7_ILi192EEEEEELi192ENS_10bfloat16_tEfNS_4arch4Sm90ELb1ELb0ELb1ELb1ELb0ELb1ELb0ELb1ELb1ELb1ELb0ELb0EEENS1_21CollectiveEpilogueFwdINS6_IJSA_SC_SB_EEES9_SE_SG_Li256ELb1ELb1ELb0ELb0EEENS1_36VarlenDynamicPersistentTileSchedulerILi128ELi112ELi256ELi128ELb0ELb1ELb1ELb1ELb1ELb1EEEEEEEEEvNT_6ParamsE)
        /*15bc*/ 	.short	0x0210
        /*15be*/ 	.short	0x0af0


	//----- nvinfo : EIATTR_SW_WAR
	.align		4
.L_927:
        /*15c0*/ 	.byte	0x04, 0x36
        /*15c2*/ 	.short	(.L_929 - .L_928)
.L_928:
        /*15c4*/ 	.word	0x00000008
.L_929:


//--------------------- .nv.info._ZN7cutlass13device_kernelIN5flash11enable_sm90INS1_16FlashAttnFwdSm90INS1_25CollectiveMainloopFwdSm90ILi2EN4cute5tupleIJNS5_1CILi1EEES8_S8_EEENS6_IJNS7_ILi128EEENS7_ILi176EEESA_EEELi128ENS_10bfloat16_tEfNS_4arch4Sm90ELb0ELb0ELb1ELb0ELb0ELb0ELb0ELb1ELb1ELb1ELb0ELb0EEENS1_21CollectiveEpilogueFwdINS6_IJSA_SA_SB_EEES9_SD_SF_Li256ELb0ELb1ELb0ELb0EEENS1_29StaticPersistentTileSchedulerILb0EEEEEEEEEvNT_6ParamsE --------------------------
	.section	.nv.info._ZN7cutlass13device_kernelIN5flash11enable_sm90INS1_16FlashAttnFwdSm90INS1_25CollectiveMainloopFwdSm90ILi2EN4cute5tupleIJNS5_1CILi1EEES8_S8_EEENS6_IJNS7_ILi128EEENS7_ILi176EEESA_EEELi128ENS_10bfloat16_tEfNS_4arch4Sm90ELb0ELb0ELb1ELb0ELb0ELb0ELb0ELb1ELb1ELb1ELb0ELb0EEENS1_21CollectiveEpilogueFwdINS6_IJSA_SA_SB_EEES9_SD_SF_Li256ELb0ELb1ELb0ELb0EEENS1_29StaticPersistentTileSchedulerILb0EEEEEEEEEvNT_6ParamsE,"",@"SHT_CUDA_INFO"
	.sectionflags	@""
	.align	4


	//----- nvinfo : EIATTR_CUDA_API_VERSION
	.align		4
        /*0000*/ 	.byte	0x04, 0x37
        /*0002*/ 	.short	(.L_931 - .L_930)
.L_930:
        /*0004*/ 	.word	0x00000082


	//----- nvinfo : EIATTR_KPARAM_INFO
	.align		4
.L_931:
        /*0008*/ 	.byte	0x04, 0x17
        /*000a*/ 	.short	(.L_933 - .L_932)
.L_932:
        /*000c*/ 	.word	0x00000000
        /*0010*/ 	.short	0x0000
        /*0012*/ 	.short	0x0070
        /*0014*/ 	.byte	0x00, 0xf0, 0x01, 0x28


	//----- nvinfo : EIATTR_SPARSE_MMA_MASK
	.align		4
.L_933:
        /*0018*/ 	.byte	0x03, 0x50
        /*001a*/ 	.short	0x0000


	//----- nvinfo : EIATTR_MAXREG_COUNT
	.align		4
        /*001c*/ 	.byte	0x03, 0x1b
        /*001e*/ 	.short	0x00a8


	//----- nvinfo : EIATTR_NUM_BARRIERS
	.align		4
        /*0020*/ 	.byte	0x02, 0x4c
        /*0022*/ 	.byte	0x10
	.zero		1


	//----- nvinfo : EIATTR_EXTERNS
	.align		4
        /*0024*/ 	.byte	0x04, 0x0f
        /*0026*/ 	.short	(.L_935 - .L_934)


	//   ....[0]....
	.align		4
.L_934:
        /*0028*/ 	.word	index@(__assertfail)


	//----- nvinfo : EIATTR_ANNOTATIONS
	.align		4
.L_935:
        /*002c*/ 	.byte	0x04, 0x55
        /*002e*/ 	.short	(.L_937 - .L_936)


	//   ....[0]....
.L_936:
        /* <DEDUP_REMOVED lines=33> */


	//----- nvinfo : EIATTR_MERCURY_ISA_VERSION
	.align		4
.L_937:
        /*0228*/ 	.byte	0x03, 0x5f
        /*022a*/ 	.short	0x0101


	//----- nvinfo : EIATTR_INT_WARP_WIDE_INSTR_OFFSETS
	.align		4
        /*022c*/ 	.byte	0x04, 0x31
        /*022e*/ 	.short	(.L_939 - .L_938)


	//   ....[0]....
.L_938:
        /*0230*/ 	.word	0x00000120


	//   ....[1]....
        /*0234*/ 	.word	0x000001c0


	//   ....[2]....
        /*0238*/ 	.word	0x00000230


	//----- nvinfo : EIATTR_COOP_GROUP_MASK_REGIDS
	.align		4
.L_939:
        /*023c*/ 	.byte	0x04, 0x29
        /*023e*/ 	.short	(.L_941 - .L_940)


	//   ....[0]....
.L_940:
        /*0240*/ 	.word	0xffffffff


	//   ....[1]....
        /*0244*/ 	.word	0xffffffff


	//   ....[2]....
        /*0248*/ 	.word	0xffffffff


	//   ....[3]....
        /*024c*/ 	.word	0xffffffff


	//   ....[4]....
        /*0250*/ 	.word	0xffffffff


	//   ....[5]....
        /*0254*/ 	.word	0xffffffff


	//   ....[6]....
        /*0258*/ 	.word	0xffffffff


	//   ....[7]....
        /*025c*/ 	.word	0xffffffff


	//   ....[8]....
        /*0260*/ 	.word	0xffffffff


	//   ....[9]....
        /*0264*/ 	.word	0xffffffff


	//   ....[10]....
        /*0268*/ 	.word	0xffffffff


	//   ....[11]....
        /*026c*/ 	.word	0xffffffff


	//   ....[12]....
        /*0270*/ 	.word	0xffffffff


	//   ....[13]....
        /*0274*/ 	.word	0xffffffff


	//   ....[14]....
        /*0278*/ 	.word	0xffffffff


	//   ....[15]....
        /*027c*/ 	.word	0xffffffff


	//   ....[16]....
        /*0280*/ 	.word	0xffffffff


	//   ....[17]....
        /*0284*/ 	.word	0xffffffff


	//   ....[18]....
        /*0288*/ 	.word	0xffffffff


	//   ....[19]....
        /*028c*/ 	.word	0xffffffff


	//   ....[20]....
        /*0290*/ 	.word	0xffffffff


	//   ....[21]....
        /*0294*/ 	.word	0xffffffff


	//   ....[22]....
        /*0298*/ 	.word	0xffffffff


	//   ....[23]....
        /*029c*/ 	.word	0xffffffff


	//   ....[24]....
        /*02a0*/ 	.word	0xffffffff


	//   ....[25]....
        /*02a4*/ 	.word	0xffffffff


	//   ....[26]....
        /*02a8*/ 	.word	0xffffffff


	//   ....[27]....
        /*02ac*/ 	.word	0xffffffff


	//   ....[28]....
        /*02b0*/ 	.word	0xffffffff


	//   ....[29]....
        /*02b4*/ 	.word	0xffffffff


	//   ....[30]....
        /*02b8*/ 	.word	0xffffffff


	//   ....[31]....
        /*02bc*/ 	.word	0xffffffff


	//   ....[32]....
        /*02c0*/ 	.word	0xffffffff


	//   ....[33]....
        /*02c4*/ 	.word	0xffffffff


	//   ....[34]....
        /*02c8*/ 	.word	0xffffffff


	//   ....[35]....
        /*02cc*/ 	.word	0xffffffff


	//   ....[36]....
        /*02d0*/ 	.word	0xffffffff


	//   ....[37]....
        /*02d4*/ 	.word	0xffffffff


	//   ....[38]....
        /*02d8*/ 	.word	0xffffffff


	//   ....[39]....
        /*02dc*/ 	.word	0xffffffff


	//   ....[40]....
        /*02e0*/ 	.word	0xffffffff


	//   ....[41]....
        /*02e4*/ 	.word	0xffffffff


	//   ....[42]....
        /*02e8*/ 	.word	0xffffffff


	//   ....[43]....
        /*02ec*/ 	.word	0xffffffff


	//   ....[44]....
        /*02f0*/ 	.word	0xffffffff


	//   ....[45]....
        /*02f4*/ 	.word	0xffffffff


	//   ....[46]....
        /*02f8*/ 	.word	0xffffffff


	//   ....[47]....
        /*02fc*/ 	.word	0xffffffff


	//   ....[48]....
        /*0300*/ 	.word	0xffffffff


	//   ....[49]....
        /*0304*/ 	.word	0xffffffff


	//   ....[50]....
        /*0308*/ 	.word	0x0500000f


	//   ....[51]....
        /*030c*/ 	.word	0x0500000f


	//   ....[52]....
        /*0310*/ 	.word	0x0500000f


	//   ....[53]....
        /*0314*/ 	.word	0x0500000f


	//   ....[54]....
        /*0318*/ 	.word	0x0500000f


	//   ....[55]....
        /*031c*/ 	.word	0x0500000f


	//   ....[56]....
        /*0320*/ 	.word	0x0500000f


	//   ....[57]....
        /*0324*/ 	.word	0x0500000f


	//   ....[58]....
        /*0328*/ 	.word	0x0500000f


	//   ....[59]....
        /*032c*/ 	.word	0x0500000f


	//   ....[60]....
        /*0330*/ 	.word	0x0500000f


	//   ....[61]....
        /*0334*/ 	.word	0x0500000f


	//   ....[62]....
        /*0338*/ 	.word	0x0500000f


	//   ....[63]....
        /*033c*/ 	.word	0x0500000f


	//   ....[64]....
        /*0340*/ 	.word	0x0500000f


	//   ....[65]....
        /*0344*/ 	.word	0x0500000f


	//   ....[66]....
        /*0348*/ 	.word	0x0500000f


	//   ....[67]....
        /*034c*/ 	.word	0x0500000f


	//----- nvinfo : EIATTR_COOP_GROUP_INSTR_OFFSETS
	.align		4
.L_941:
        /*0350*/ 	.byte	0x04, 0x28
        /*0352*/ 	.short	(.L_943 - .L_942)


	//   ....[0]....
.L_942:
        /*0354*/ 	.word	0x00000060


	//   ....[1]....
        /*0358*/ 	.word	0x00000130


	//   ....[2]....
        /*035c*/ 	.word	0x000001e0


	//   ....[3]....
        /*0360*/ 	.word	0x000003a0


	//   ....[4]....
        /*0364*/ 	.word	0x00000500


	//   ....[5]....
        /*0368*/ 	.word	0x00000620


	//   ....[6]....
        /*036c*/ 	.word	0x00000780


	//   ....[7]....
        /*0370*/ 	.word	0x00000da0


	//   ....[8]....
        /*0374*/ 	.word	0x00004fe0


	//   ....[9]....
        /*0378*/ 	.word	0x00005020


	//   ....[10]....
        /*037c*/ 	.word	0x000057a0


	//   ....[11]....
        /*0380*/ 	.word	0x000057f0


	//   ....[12]....
        /*0384*/ 	.word	0x0000a3a0


	//   ....[13]....
        /*0388*/ 	.word	0x0000a3f0


	//   ....[14]....
        /*038c*/ 	.word	0x0000afc0


	//   ....[15]....
        /*0390*/ 	.word	0x0000b000


	//   ....[16]....
        /*0394*/ 	.word	0x0000c4b0


	//   ....[17]....
        /*0398*/ 	.word	0x0000c4f0


	//   ....[18]....
        /*039c*/ 	.word	0x0000c5d0


	//   ....[19]....
        /*03a0*/ 	.word	0x0000c620


	//   ....[20]....
        /*03a4*/ 	.word	0x0000d900


	//   ....[21]....
        /*03a8*/ 	.word	0x0000d930


	//   ....[22]....
        /*03ac*/ 	.word	0x0000d960


	//   ....[23]....
        /*03b0*/ 	.word	0x0000d9d0


	//   ....[24]....
        /*03b4*/ 	.word	0x0000dea0


	//   ....[25]....
        /*03b8*/ 	.word	0x0000dee0


	//   ....[26]....
        /*03bc*/ 	.word	0x0000dfc0


	//   ....[27]....
        /*03c0*/ 	.word	0x0000dfe0


	//   ....[28]....
        /*03c4*/ 	.word	0x0000e0a0


	//   ....[29]....
        /*03c8*/ 	.word	0x0000e0c0


	//   ....[30]....
        /*03cc*/ 	.word	0x0000e190


	//   ....[31]....
        /*03d0*/ 	.word	0x0000e1d0


	//   ....[32]....
        /*03d4*/ 	.word	0x0000ebe0


	//   ....[33]....
        /*03d8*/ 	.word	0x0000f610


	//   ....[34]....
        /*03dc*/ 	.word	0x0000f620


	//   ....[35]....
        /*03e0*/ 	.word	0x0000f660


	//   ....[36]....
        /*03e4*/ 	.word	0x0000f6a0


	//   ....[37]....
        /*03e8*/ 	.word	0x0000f7a0


	//   ....[38]....
        /*03ec*/ 	.word	0x0000f7b0


	//   ....[39]....
        /*03f0*/ 	.word	0x0000f830


	//   ....[40]....
        /*03f4*/ 	.word	0x0000f840


	//   ....[41]....
        /*03f8*/ 	.word	0x0000f8c0


	//   ....[42]....
        /*03fc*/ 	.word	0x0000f8d0


	//   ....[43]....
        /*0400*/ 	.word	0x0000f950


	//   ....[44]....
        /*0404*/ 	.word	0x0000f960


	//   ....[45]....
        /*0408*/ 	.word	0x0000f9e0


	//   ....[46]....
        /*040c*/ 	.word	0x0000f9f0


	//   ....[47]....
        /*0410*/ 	.word	0x0000fa00


	//   ....[48]....
        /*0414*/ 	.word	0x0000fa40


	//   ....[49]....
        /*0418*/ 	.word	0x00011f50


	//   ....[50]....
        /*041c*/ 	.word	0x00012450


	//   ....[51]....
        /*0420*/ 	.word	0x000125c0


	//   ....[52]....
        /*0424*/ 	.word	0x00012610


	//   ....[53]....
        /*0428*/ 	.word	0x000127a0


	//   ....[54]....
        /*042c*/ 	.word	0x000127f0


	//   ....[55]....
        /*0430*/ 	.word	0x00012920


	//   ....[56]....
        /*0434*/ 	.word	0x00012970


	//   ....[57]....
        /*0438*/ 	.word	0x00012a80


	//   ....[58]....
        /*043c*/ 	.word	0x00012ad0


	//   ....[59]....
        /*0440*/ 	.word	0x00012be0


	//   ....[60]....
        /*0444*/ 	.word	0x00012c30


	//   ....[61]....
        /*0448*/ 	.word	0x00012d40


	//   ....[62]....
        /*044c*/ 	.word	0x00012d90


	//   ....[63]....
        /*0450*/ 	.word	0x00012e90


	//   ....[64]....
        /*0454*/ 	.word	0x00012ee0


	//   ....[65]....
        /*0458*/ 	.word	0x00012fd0


	//   ....[66]....
        /*045c*/ 	.word	0x00013020


	//   ....[67]....
        /*0460*/ 	.word	0x000133c0


	//----- nvinfo : EIATTR_REG_RECONFIG
	.align		4
.L_943:
        /*0464*/ 	.byte	0x01, 0x54
	.zero		2


	//----- nvinfo : EIATTR_SYSCALL_OFFSETS
	.align		4
        /*0468*/ 	.byte	0x04, 0x46
        /*046a*/ 	.short	(.L_945 - .L_944)


	//   ....[0]....
.L_944:
        /*046c*/ 	.word	0x00001170


	//   ....[1]....
        /*0470*/ 	.word	0x0000e830


	//   ....[2]....
        /*0474*/ 	.word	0x0000e970


	//   ....[3]....
        /*0478*/ 	.word	0x0000ea60


	//   ....[4]....
        /*047c*/ 	.word	0x0000f1d0


	//----- nvinfo : EIATTR_MBARRIER_INSTR_OFFSETS
	.align		4
.L_945:
        /*0480*/ 	.byte	0x04, 0x39
        /*0482*/ 	.short	(.L_947 - .L_946)


	//   ....[0]....
.L_946:
        /*0484*/ 	.word	0x00000250
        /*0488*/ 	.word	0x000000ff
        /*048c*/ 	.word	0x00034800
        /*0490*/ 	.short	0x0100
        /*0492*/ 	.byte	0x08
	.zero		1


	//   ....[1]....
        /*0494*/ 	.word	0x00000260
        /*0498*/ 	.word	0x000000ff
        /*049c*/ 	.word	0x00034820
        /*04a0*/ 	.short	0x0100
        /*04a2*/ 	.byte	0x08
	.zero		1


	//   ....[2]....
        /*04a4*/ 	.word	0x00000350
        /*04a8*/ 	.word	0x000000ff
        /*04ac*/ 	.word	0x00034830
        /*04b0*/ 	.short	0x0100
        /*04b2*/ 	.byte	0x08
	.zero		1


	//   ....[3]....
        /*04b4*/ 	.word	0x00000360
        /*04b8*/ 	.word	0x000000ff
        /*04bc*/ 	.word	0x00034840
        /*04c0*/ 	.short	0x0100
        /*04c2*/ 	.byte	0x08
	.zero		1


	//   ....[4]....
        /*04c4*/ 	.word	0x00000370
        /*04c8*/ 	.word	0x000000ff
        /*04cc*/ 	.word	0x00034838
        /*04d0*/ 	.short	0x0100
        /*04d2*/ 	.byte	0x08
	.zero		1


	//   ....[5]....
        /*04d4*/ 	.word	0x00000380
        /*04d8*/ 	.word	0x000000ff
        /*04dc*/ 	.word	0x00034848
        /*04e0*/ 	.short	0x0100
        /*04e2*/ 	.byte	0x08
	.zero		1


	//   ....[6]....
        /*04e4*/ 	.word	0x000004b0
        /*04e8*/ 	.word	0x000000ff
        /*04ec*/ 	.word	0x00034850
        /*04f0*/ 	.short	0x0100
        /*04f2*/ 	.byte	0x08
	.zero		1


	//   ....[7]....
        /*04f4*/ 	.word	0x000004c0
        /*04f8*/ 	.word	0x000000ff
        /*04fc*/ 	.word	0x00034860
        /*0500*/ 	.short	0x0100
        /*0502*/ 	.byte	0x08
	.zero		1


	//   ....[8]....
        /*0504*/ 	.word	0x000004d0
        /*0508*/ 	.word	0x000000ff
        /*050c*/ 	.word	0x00034858
        /*0510*/ 	.short	0x0100
        /*0512*/ 	.byte	0x08
	.zero		1


	//   ....[9]....
        /*0514*/ 	.word	0x000004e0
        /*0518*/ 	.word	0x000000ff
        /*051c*/ 	.word	0x00034868
        /*0520*/ 	.short	0x0100
        /*0522*/ 	.byte	0x08
	.zero		1


	//   ....[10]....
        /*0524*/ 	.word	0x000005d0
        /*0528*/ 	.word	0x000000ff
        /*052c*/ 	.word	0x00034870
        /*0530*/ 	.short	0x0100
        /*0532*/ 	.byte	0x06
	.zero		1


	//   ....[11]....
        /*0534*/ 	.word	0x000005e0
        /*0538*/ 	.word	0x000000ff
        /*053c*/ 	.word	0x00034880
        /*0540*/ 	.short	0x0100
        /*0542*/ 	.byte	0x06
	.zero		1


	//   ....[12]....
        /*0544*/ 	.word	0x000005f0
        /*0548*/ 	.word	0x000000ff
        /*054c*/ 	.word	0x00034878
        /*0550*/ 	.short	0x0100
        /*0552*/ 	.byte	0x06
	.zero		1


	//   ....[13]....
        /*0554*/ 	.word	0x00000600
        /*0558*/ 	.word	0x000000ff
        /*055c*/ 	.word	0x00034888
        /*0560*/ 	.short	0x0100
        /*0562*/ 	.byte	0x06
	.zero		1


	//   ....[14]....
        /*0564*/ 	.word	0x00000730
        /*0568*/ 	.word	0x000000ff
        /*056c*/ 	.word	0x00034890
        /*0570*/ 	.short	0x0100
        /*0572*/ 	.byte	0x08
	.zero		1


	//   ....[15]....
        /*0574*/ 	.word	0x00000740
        /*0578*/ 	.word	0x000000ff
        /*057c*/ 	.word	0x000348a0
        /*0580*/ 	.short	0x0100
        /*0582*/ 	.byte	0x08
	.zero		1


	//   ....[16]....
        /*0584*/ 	.word	0x00000750
        /*0588*/ 	.word	0x000000ff
        /*058c*/ 	.word	0x00034898
        /*0590*/ 	.short	0x0100
        /*0592*/ 	.byte	0x08
	.zero		1


	//   ....[17]....
        /*0594*/ 	.word	0x00000760
        /*0598*/ 	.word	0x000000ff
        /*059c*/ 	.word	0x000348a8
        /*05a0*/ 	.short	0x0100
        /*05a2*/ 	.byte	0x08
	.zero		1


	//   ....[18]....
        /*05a4*/ 	.word	0x00000890
        /*05a8*/ 	.word	0x000000ff
        /*05ac*/ 	.word	0x000348b0
        /*05b0*/ 	.short	0x0100
        /*05b2*/ 	.byte	0x08
	.zero		1


	//   ....[19]....
        /*05b4*/ 	.word	0x000008a0
        /*05b8*/ 	.word	0x000000ff
        /*05bc*/ 	.word	0x000348c0
        /*05c0*/ 	.short	0x0100
        /*05c2*/ 	.byte	0x08
	.zero		1


	//   ....[20]....
        /*05c4*/ 	.word	0x000008b0
        /*05c8*/ 	.word	0x000000ff
        /*05cc*/ 	.word	0x000348b8
        /*05d0*/ 	.short	0x0100
        /*05d2*/ 	.byte	0x08
	.zero		1


	//   ....[21]....
        /*05d4*/ 	.word	0x000008c0
        /*05d8*/ 	.word	0x000000ff
        /*05dc*/ 	.word	0x000348c8
        /*05e0*/ 	.short	0x0100
        /*05e2*/ 	.byte	0x08
	.zero		1


	//   ....[22]....
        /*05e4*/ 	.word	0x000011c0
        /*05e8*/ 	.word	0x000000ff
        /*05ec*/ 	.word	0x00034800
        /*05f0*/ 	.short	0x010a
        /*05f2*/ 	.byte	0x04
	.zero		1


	//   ....[23]....
        /*05f4*/ 	.word	0x00001260
        /*05f8*/ 	.word	0x00000003
        /*05fc*/ 	.word	0x00034830
        /*0600*/ 	.short	0x010a
        /*0602*/ 	.byte	0x3f
	.zero		1


	//   ....[24]....
        /*0604*/ 	.word	0x000012e0
        /*0608*/ 	.word	0x00000003
        /*060c*/ 	.word	0x00034830
        /*0610*/ 	.short	0x010a
        /*0612*/ 	.byte	0x3f
	.zero		1


	//   ....[25]....
        /*0614*/ 	.word	0x00004930
        /*0618*/ 	.word	0x00000003
        /*061c*/ 	.word	0x00000000
        /*0620*/ 	.short	0x0101
        /*0622*/ 	.byte	0x3f
	.zero		1


	//   ....[26]....
        /*0624*/ 	.word	0x00006e00
        /*0628*/ 	.word	0x000000ff
        /*062c*/ 	.word	0x00034830
        /*0630*/ 	.short	0x010a
        /*0632*/ 	.byte	0x06
	.zero		1


	//   ....[27]....
        /*0634*/ 	.word	0x00006e40
        /*0638*/ 	.word	0x000000ff
        /*063c*/ 	.word	0x00034830
        /*0640*/ 	.short	0x010a
        /*0642*/ 	.byte	0x06
	.zero		1


	//   ....[28]....
        /*0644*/ 	.word	0x00009520
        /*0648*/ 	.word	0x000000ff
        /*064c*/ 	.word	0x00034850
        /*0650*/ 	.short	0x010a
        /*0652*/ 	.byte	0x06
	.zero		1


	//   ....[29]....
        /*0654*/ 	.word	0x00009560
        /*0658*/ 	.word	0x000000ff
        /*065c*/ 	.word	0x00034850
        /*0660*/ 	.short	0x010a
        /*0662*/ 	.byte	0x06
	.zero		1


	//   ....[30]....
        /*0664*/ 	.word	0x0000b630
        /*0668*/ 	.word	0x0000007c
        /*066c*/ 	.word	0x00000000
        /*0670*/ 	.short	0x0101
        /*0672*/ 	.byte	0x3f
	.zero		1


	//   ....[31]....
        /*0674*/ 	.word	0x0000b6d0
        /*0678*/ 	.word	0x00000080
        /*067c*/ 	.word	0x00000000
        /*0680*/ 	.short	0x0101
        /*0682*/ 	.byte	0x3f
	.zero		1


	//   ....[32]....
        /*0684*/ 	.word	0x0000c410
        /*0688*/ 	.word	0x000000ff
        /*068c*/ 	.word	0x00034850
        /*0690*/ 	.short	0x010a
        /*0692*/ 	.byte	0x08
	.zero		1


	//   ....[33]....
        /*0694*/ 	.word	0x0000c450
        /*0698*/ 	.word	0x000000ff
        /*069c*/ 	.word	0x00034850
        /*06a0*/ 	.short	0x010a
        /*06a2*/ 	.byte	0x08
	.zero		1


	//   ....[34]....
        /*06a4*/ 	.word	0x0000d270
        /*06a8*/ 	.word	0x00000066
        /*06ac*/ 	.word	0x00000000
        /*06b0*/ 	.short	0x0101
        /*06b2*/ 	.byte	0x3f
	.zero		1


	//   ....[35]....
        /*06b4*/ 	.word	0x0000dec0
        /*06b8*/ 	.word	0x000000ff
        /*06bc*/ 	.word	0x00000000
        /*06c0*/ 	.short	0x0101
        /*06c2*/ 	.byte	0x04
	.zero		1


	//   ....[36]....
        /*06c4*/ 	.word	0x0000ee20
        /*06c8*/ 	.word	0x00000000
        /*06cc*/ 	.word	0x00034840
        /*06d0*/ 	.short	0x010a
        /*06d2*/ 	.byte	0x3f
	.zero		1


	//   ....[37]....
        /*06d4*/ 	.word	0x0000fb50
        /*06d8*/ 	.word	0x000000ff
        /*06dc*/ 	.word	0x00034800
        /*06e0*/ 	.short	0x0107
        /*06e2*/ 	.byte	0x24
	.zero		1


	//   ....[38]....
        /*06e4*/ 	.word	0x0000fbc0
        /*06e8*/ 	.word	0x000000ff
        /*06ec*/ 	.word	0x00034800
        /*06f0*/ 	.short	0x0101
        /*06f2*/ 	.byte	0x24
	.zero		1


	//   ....[39]....
        /*06f4*/ 	.word	0x0000fbf0
        /*06f8*/ 	.word	0x000000ff
        /*06fc*/ 	.word	0x00034820
        /*0700*/ 	.short	0x010a
        /*0702*/ 	.byte	0x24
	.zero		1


	//   ....[40]....
        /*0704*/ 	.word	0x0000ff30
        /*0708*/ 	.word	0x00000003
        /*070c*/ 	.word	0x00034840
        /*0710*/ 	.short	0x010a
        /*0712*/ 	.byte	0x3f
	.zero		1


	//   ....[41]....
        /*0714*/ 	.word	0x000102c0
        /*0718*/ 	.word	0x00000003
        /*071c*/ 	.word	0x00000060
        /*0720*/ 	.short	0x010a
        /*0722*/ 	.byte	0x3f
	.zero		1


	//   ....[42]....
        /*0724*/ 	.word	0x00010930
        /*0728*/ 	.word	0x00000003
        /*072c*/ 	.word	0x00034840
        /*0730*/ 	.short	0x010a
        /*0732*/ 	.byte	0x3f
	.zero		1


	//   ....[43]....
        /*0734*/ 	.word	0x00010cc0
        /*0738*/ 	.word	0x00000002
        /*073c*/ 	.word	0x00000060
        /*0740*/ 	.short	0x010a
        /*0742*/ 	.byte	0x3f
	.zero		1


	//   ....[44]....
        /*0744*/ 	.word	0x00011270
        /*0748*/ 	.word	0x00000002
        /*074c*/ 	.word	0x00034840
        /*0750*/ 	.short	0x010a
        /*0752*/ 	.byte	0x3f
	.zero		1


	//   ....[45]....
        /*0754*/ 	.word	0x00011600
        /*0758*/ 	.word	0x00000002
        /*075c*/ 	.word	0x00000060
        /*0760*/ 	.short	0x010a
        /*0762*/ 	.byte	0x3f
	.zero		1


	//   ....[46]....
        /*0764*/ 	.word	0x00011a50
        /*0768*/ 	.word	0x00000003
        /*076c*/ 	.word	0x00034860
        /*0770*/ 	.short	0x010a
        /*0772*/ 	.byte	0x3f
	.zero		1


	//   ....[47]....
        /*0774*/ 	.word	0x00011ed0
        /*0778*/ 	.word	0x00000000
        /*077c*/ 	.word	0x00034820
        /*0780*/ 	.short	0x010a
        /*0782*/ 	.byte	0x3f
	.zero		1


	//   ....[48]....
        /*0784*/ 	.word	0x000120a0
        /*0788*/ 	.word	0x00000006
        /*078c*/ 	.word	0x00000000
        /*0790*/ 	.short	0x010a
        /*0792*/ 	.byte	0x3f
	.zero		1


	//   ....[49]....
        /*0794*/ 	.word	0x000120f0
        /*0798*/ 	.word	0x00000003
        /*079c*/ 	.word	0x00000000
        /*07a0*/ 	.short	0x010a
        /*07a2*/ 	.byte	0x3f
	.zero		1


	//   ....[50]....
        /*07a4*/ 	.word	0x00012150
        /*07a8*/ 	.word	0x00000012
        /*07ac*/ 	.word	0x00000000
        /*07b0*/ 	.short	0x010a
        /*07b2*/ 	.byte	0x3f
	.zero		1


	//   ....[51]....
        /*07b4*/ 	.word	0x00012180
        /*07b8*/ 	.word	0x00000003
        /*07bc*/ 	.word	0x00000000
        /*07c0*/ 	.short	0x010a
        /*07c2*/ 	.byte	0x3f
	.zero		1


	//   ....[52]....
        /*07c4*/ 	.word	0x00012200
        /*07c8*/ 	.word	0x00000003
        /*07cc*/ 	.word	0x00034800
        /*07d0*/ 	.short	0x010a
        /*07d2*/ 	.byte	0x3f
	.zero		1


	//   ....[53]....
        /*07d4*/ 	.word	0x00012250
        /*07d8*/ 	.word	0x00000003
        /*07dc*/ 	.word	0x00034830
        /*07e0*/ 	.short	0x010a
        /*07e2*/ 	.byte	0x3f
	.zero		1


	//   ....[54]....
        /*07e4*/ 	.word	0x000122b0
        /*07e8*/ 	.word	0x00000015
        /*07ec*/ 	.word	0x00034830
        /*07f0*/ 	.short	0x010a
        /*07f2*/ 	.byte	0x3f
	.zero		1


	//   ....[55]....
        /*07f4*/ 	.word	0x00012310
        /*07f8*/ 	.word	0x0000000f
        /*07fc*/ 	.word	0x00034850
        /*0800*/ 	.short	0x010a
        /*0802*/ 	.byte	0x3f
	.zero		1


	//   ....[56]....
        /*0804*/ 	.word	0x00012370
        /*0808*/ 	.word	0x00000005
        /*080c*/ 	.word	0x00034850
        /*0810*/ 	.short	0x010a
        /*0812*/ 	.byte	0x3f
	.zero		1


	//   ....[57]....
        /*0814*/ 	.word	0x00012510
        /*0818*/ 	.word	0x00000000
        /*081c*/ 	.word	0x00034840
        /*0820*/ 	.short	0x010a
        /*0822*/ 	.byte	0x3f
	.zero		1


	//   ....[58]....
        /*0824*/ 	.word	0x00013060
        /*0828*/ 	.word	0x0000000b
        /*082c*/ 	.word	0x00034820
        /*0830*/ 	.short	0x010a
        /*0832*/ 	.byte	0x3f
	.zero		1


	//   ....[59]....
        /*0834*/ 	.word	0x000130b0
        /*0838*/ 	.word	0x00000003
        /*083c*/ 	.word	0x00034840
        /*0840*/ 	.short	0x010a
        /*0842*/ 	.byte	0x3f
	.zero		1


	//   ....[60]....
        /*0844*/ 	.word	0x00013100
        /*0848*/ 	.word	0x00000003
        /*084c*/ 	.word	0x00000060
        /*0850*/ 	.short	0x010a
        /*0852*/ 	.byte	0x3f
	.zero		1


	//   ....[61]....
        /*0854*/ 	.word	0x00013150
        /*0858*/ 	.word	0x00000003
        /*085c*/ 	.word	0x00034840
        /*0860*/ 	.short	0x010a
        /*0862*/ 	.byte	0x3f
	.zero		1


	//   ....[62]....
        /*0864*/ 	.word	0x000131a0
        /*0868*/ 	.word	0x00000002
        /*086c*/ 	.word	0x00000060
        /*0870*/ 	.short	0x010a
        /*0872*/ 	.byte	0x3f
	.zero		1


	//   ....[63]....
        /*0874*/ 	.word	0x000131f0
        /*0878*/ 	.word	0x00000002
        /*087c*/ 	.word	0x00034840
        /*0880*/ 	.short	0x010a
        /*0882*/ 	.byte	0x3f
	.zero		1


	//   ....[64]....
        /*0884*/ 	.word	0x00013240
        /*0888*/ 	.word	0x00000002
        /*088c*/ 	.word	0x00000060
        /*0890*/ 	.short	0x010a
        /*0892*/ 	.byte	0x3f
	.zero		1


	//   ....[65]....
        /*0894*/ 	.word	0x00013290
        /*0898*/ 	.word	0x00000003
        /*089c*/ 	.word	0x00034860
        /*08a0*/ 	.short	0x010a
        /*08a2*/ 	.byte	0x3f
	.zero		1


	//   ....[66]....
        /*08a4*/ 	.word	0x000132e0
        /*08a8*/ 	.word	0x00000000
        /*08ac*/ 	.word	0x00034820
        /*08b0*/ 	.short	0x010a
        /*08b2*/ 	.byte	0x3f
	.zero		1


	//   ....[67]....
        /*08b4*/ 	.word	0x00013480
        /*08b8*/ 	.word	0x00000006
        /*08bc*/ 	.word	0x00000000
        /*08c0*/ 	.short	0x010a
        /*08c2*/ 	.byte	0x3f
	.zero		1


	//   ....[68]....
        /*08c4*/ 	.word	0x000134d0
        /*08c8*/ 	.word	0x00000003
        /*08cc*/ 	.word	0x00000000
        /*08d0*/ 	.short	0x010a
        /*08d2*/ 	.byte	0x3f
	.zero		1


	//   ....[69]....
        /*08d4*/ 	.word	0x00013520
        /*08d8*/ 	.word	0x00000012
        /*08dc*/ 	.word	0x00000000
        /*08e0*/ 	.short	0x010a
        /*08e2*/ 	.byte	0x3f
	.zero		1


	//----- nvinfo : EIATTR_NUM_MBARRIERS
	.align		4
.L_947:
        /*08e4*/ 	.byte	0x03, 0x38
        /*08e6*/ 	.short	0x0016


	//----- nvinfo : EIATTR_EXIT_INSTR_OFFSETS
	.align		4
        /*08e8*/ 	.byte	0x04, 0x1c
        /*08ea*/ 	.short	(.L_949 - .L_948)


	//   ....[0]....
.L_948:
        /*08ec*/ 	.word	0x00000a00


	//   ....[1]....
        /*08f0*/ 	.word	0x0000e2d0


	//   ....[2]....
        /*08f4*/ 	.word	0x000121d0


	//----- nvinfo : EIATTR_MAX_THREADS
	.align		4
.L_949:
        /*08f8*/ 	.byte	0x04, 0x05
        /*08fa*/ 	.short	(.L_951 - .L_950)
.L_950:
        /*08fc*/ 	.word	0x00000180
        /*0900*/ 	.word	0x00000001
        /*0904*/ 	.word	0x00000001


	//----- nvinfo : EIATTR_CRS_STACK_SIZE
	.align		4
.L_951:
        /*0908*/ 	.byte	0x04, 0x1e
        /*090a*/ 	.short	(.L_953 - .L_952)
.L_952:
        /*090c*/ 	.word	0x00000000


	//----- nvinfo : EIATTR_CBANK_PARAM_SIZE
	.align		4
.L_953:
        /*0910*/ 	.byte	0x03, 0x19
        /*0912*/ 	.short	0x0a70


	//----- nvinfo : EIATTR_PARAM_CBANK
	.align		4
        /*0914*/ 	.byte	0x04, 0x0a
        /*0916*/ 	.short	(.L_955 - .L_954)
	.align		4
.L_954:
        /*0918*/ 	.word	index@(.nv.constant0._ZN7cutlass13device_kernelIN5flash11enable_sm90INS1_16FlashAttnFwdSm90INS1_25CollectiveMainloopFwdSm90ILi2EN4cute5tupleIJNS5_1CILi1EEES8_S8_EEENS6_IJNS7_ILi128EEENS7_ILi176EEESA_EEELi128ENS_10bfloat16_tEfNS_4arch4Sm90ELb0ELb0ELb1ELb0ELb0ELb0ELb0ELb1ELb1ELb1ELb0ELb0EEENS1_21CollectiveEpilogueFwdINS6_IJSA_SA_SB_EEES9_SD_SF_Li256ELb0ELb1ELb0ELb0EEENS1_29StaticPersistentTileSchedulerILb0EEEEEEEEEvNT_6ParamsE)
        /*091c*/ 	.short	0x0210
        /*091e*/ 	.short	0x0a70


	//----- nvinfo : EIATTR_SW_WAR
	.align		4
.L_955:
        /*0920*/ 	.byte	0x04, 0x36
        /*0922*/ 	.short	(.L_957 - .L_956)
.L_956:
        /*0924*/ 	.word	0x00000008
.L_957:


//--------------------- .nv.info._ZN7cutlass13device_kernelIN5flash11enable_sm90INS1_16FlashAttnFwdSm90INS1_25CollectiveMainloopFwdSm90ILi2EN4cute5tupleIJNS5_1CILi2EEENS7_ILi1EEES9_EEENS6_IJNS7_ILi128EEENS7_ILi176EEESB_EEELi128ENS_10bfloat16_tEfNS_4arch4Sm90ELb0ELb0ELb1ELb0ELb0ELb0ELb0ELb1ELb1ELb1ELb0ELb0EEENS1_21CollectiveEpilogueFwdINS6_IJSB_SB_SC_EEESA_SE_SG_Li256ELb0ELb1ELb0ELb0EEENS1_29StaticPersistentTileSchedulerILb0EEEEEEEEEvNT_6ParamsE --------------------------
	.section	.nv.info._ZN7cutlass13device_kernelIN5flash11enable_sm90INS1_16FlashAttnFwdSm90INS1_25CollectiveMainloopFwdSm90ILi2EN4cute5tupleIJNS5_1CILi2EEENS7_ILi1EEES9_EEENS6_IJNS7_ILi128EEENS7_ILi176EEESB_EEELi128ENS_10bfloat16_tEfNS_4arch4Sm90ELb0ELb0ELb1ELb0ELb0ELb0ELb0ELb1ELb1ELb1ELb0ELb0EEENS1_21CollectiveEpilogueFwdINS6_IJSB_SB_SC_EEESA_SE_SG_Li256ELb0ELb1ELb0ELb0EEENS1_29StaticPersistentTileSchedulerILb0EEEEEEEEEvNT_6ParamsE,"",@"SHT_CUDA_INFO"
	.sectionflags	@""
	.align	4


	//----- nvinfo : EIATTR_CUDA_API_VERSION
	.align		4
        /*0000*/ 	.byte	0x04, 0x37
        /*0002*/ 	.short	(.L_959 - .L_958)
.L_958:
        /*0004*/ 	.word	0x00000082


	//----- nvinfo : EIATTR_KPARAM_INFO
	.align		4
.L_959:
        /*0008*/ 	.byte	0x04, 0x17
        /*000a*/ 	.short	(.L_961 - .L_960)
.L_960:
        /*000c*/ 	.word	0x00000000
        /*0010*/ 	.short	0x0000
        /*0012*/ 	.short	0x0070
        /*0014*/ 	.byte	0x00, 0xf0, 0x01, 0x28


	//----- nvinfo : EIATTR_SPARSE_MMA_MASK
	.align		4
.L_961:
        /*0018*/ 	.byte	0x03, 0x50
        /*001a*/ 	.short	0x0000


	//----- nvinfo : EIATTR_MAXREG_COUNT
	.align		4
        /*001c*/ 	.byte	0x03, 0x1b
        /*001e*/ 	.short	0x00a8


	//----- nvinfo : EIATTR_NUM_BARRIERS
	.align		4
        /*0020*/ 	.byte	0x02, 0x4c
        /*0022*/ 	.byte	0x10
	.zero		1


	//----- nvinfo : EIATTR_EXTERNS
	.align		4
        /*0024*/ 	.byte	0x04, 0x0f
        /*0026*/ 	.short	(.L_963 - .L_962)


	//   ....[0]....
	.align		4
.L_962:
        /*0028*/ 	.word	index@(__assertfail)


	//----- nvinfo : EIATTR_ANNOTATIONS
	.align		4
.L_963:
        /*002c*/ 	.byte	0x04, 0x55
        /*002e*/ 	.short	(.L_965 - .L_964)


	//   ....[0]....
.L_964:
        /* <DEDUP_REMOVED lines=35> */


	//----- nvinfo : EIATTR_MERCURY_ISA_VERSION
	.align		4
.L_965:
        /*0250*/ 	.byte	0x03, 0x5f
        /*0252*/ 	.short	0x0101


	//----- nvinfo : EIATTR_INT_WARP_WIDE_INSTR_OFFSETS
	.align		4
        /*0254*/ 	.byte	0x04, 0x31
        /*0256*/ 	.short	(.L_967 - .L_966)


	//   ....[0]....
.L_966:
        /*0258*/ 	.word	0x00000120


	//   ....[1]....
        /*025c*/ 	.word	0x000001c0


	//   ....[2]....
        /*0260*/ 	.word	0x00000230


	//----- nvinfo : EIATTR_COOP_GROUP_MASK_REGIDS
	.align		4
.L_967:
        /*0264*/ 	.byte	0x04, 0x29
        /*0266*/ 	.short	(.L_969 - .L_968)


	//   ....[0]....
.L_968:
        /*0268*/ 	.word	0xffffffff


	//   ....[1]....
        /*026c*/ 	.word	0xffffffff


	//   ....[2]....
        /*0270*/ 	.word	0xffffffff


	//   ....[3]....
        /*0274*/ 	.word	0xffffffff


	//   ....[4]....
        /*0278*/ 	.word	0xffffffff


	//   ....[5]....
        /*027c*/ 	.word	0xffffffff


	//   ....[6]....
        /*0280*/ 	.word	0xffffffff


	//   ....[7]....
        /*0284*/ 	.word	0xffffffff


	//   ....[8]....
        /*0288*/ 	.word	0xffffffff


	//   ....[9]....
        /*028c*/ 	.word	0xffffffff


	//   ....[10]....
        /*0290*/ 	.word	0xffffffff


	//   ....[11]....
        /*0294*/ 	.word	0xffffffff


	//   ....[12]....
        /*0298*/ 	.word	0xffffffff


	//   ....[13]....
        /*029c*/ 	.word	0xffffffff


	//   ....[14]....
        /*02a0*/ 	.word	0xffffffff


	//   ....[15]....
        /*02a4*/ 	.word	0xffffffff


	//   ....[16]....
        /*02a8*/ 	.word	0xffffffff


	//   ....[17]....
        /*02ac*/ 	.word	0xffffffff


	//   ....[18]....
        /*02b0*/ 	.word	0xffffffff


	//   ....[19]....
        /*02b4*/ 	.word	0xffffffff


	//   ....[20]....
        /*02b8*/ 	.word	0xffffffff


	//   ....[21]....
        /*02bc*/ 	.word	0xffffffff


	//   ....[22]....
        /*02c0*/ 	.word	0xffffffff


	//   ....[23]....
        /*02c4*/ 	.word	0xffffffff


	//   ....[24]....
        /*02c8*/ 	.word	0xffffffff


	//   ....[25]....
        /*02cc*/ 	.word	0xffffffff


	//   ....[26]....
        /*02d0*/ 	.word	0xffffffff


	//   ....[27]....
        /*02d4*/ 	.word	0xffffffff


	//   ....[28]....
        /*02d8*/ 	.word	0xffffffff


	//   ....[29]....
        /*02dc*/ 	.word	0xffffffff


	//   ....[30]....
        /*02e0*/ 	.word	0xffffffff


	//   ....[31]....
        /*02e4*/ 	.word	0xffffffff


	//   ....[32]....
        /*02e8*/ 	.word	0xffffffff


	//   ....[33]....
        /*02ec*/ 	.word	0xffffffff


	//   ....[34]....
        /*02f0*/ 	.word	0xffffffff


	//   ....[35]....
        /*02f4*/ 	.word	0xffffffff


	//   ....[36]....
        /*02f8*/ 	.word	0xffffffff


	//   ....[37]....
        /*02fc*/ 	.word	0xffffffff


	//   ....[38]....
        /*0300*/ 	.word	0xffffffff


	//   ....[39]....
        /*0304*/ 	.word	0xffffffff


	//   ....[40]....
        /*0308*/ 	.word	0xffffffff


	//   ....[41]....
        /*030c*/ 	.word	0xffffffff


	//   ....[42]....
        /*0310*/ 	.word	0xffffffff


	//   ....[43]....
        /*0314*/ 	.word	0xffffffff


	//   ....[44]....
        /*0318*/ 	.word	0xffffffff


	//   ....[45]....
        /*031c*/ 	.word	0xffffffff


	//   ....[46]....
        /*0320*/ 	.word	0xffffffff


	//   ....[47]....
        /*0324*/ 	.word	0xffffffff


	//   ....[48]....
        /*0328*/ 	.word	0xffffffff


	//   ....[49]....
        /*032c*/ 	.word	0xffffffff


	//   ....[50]....
        /*0330*/ 	.word	0xffffffff


	//   ....[51]....
        /*0334*/ 	.word	0x0500000f


	//   ....[52]....
        /*0338*/ 	.word	0x0500000f


	//   ....[53]....
        /*033c*/ 	.word	0x0500000f


	//   ....[54]....
        /*0340*/ 	.word	0x0500000f


	//   ....[55]....
        /*0344*/ 	.word	0x0500000f


	//   ....[56]....
        /*0348*/ 	.word	0x0500000f


	//   ....[57]....
        /*034c*/ 	.word	0x0500000f


	//   ....[58]....
        /*0350*/ 	.word	0x0500000f


	//   ....[59]....
        /*0354*/ 	.word	0x0500000f


	//   ....[60]....
        /*0358*/ 	.word	0x0500000f


	//   ....[61]....
        /*035c*/ 	.word	0x0500000f


	//   ....[62]....
        /*0360*/ 	.word	0x0500000f


	//   ....[63]....
        /*0364*/ 	.word	0x0500000f


	//   ....[64]....
        /*0368*/ 	.word	0x0500000f


	//   ....[65]....
        /*036c*/ 	.word	0x0500000f


	//   ....[66]....
        /*0370*/ 	.word	0x0500000f


	//   ....[67]....
        /*0374*/ 	.word	0x0500000f


	//   ....[68]....
        /*0378*/ 	.word	0x0500000f


	//----- nvinfo : EIATTR_COOP_GROUP_INSTR_OFFSETS
	.align		4
.L_969:
        /*037c*/ 	.byte	0x04, 0x28
        /*037e*/ 	.short	(.L_971 - .L_970)


	//   ....[0]....
.L_970:
        /*0380*/ 	.word	0x00000060


	//   ....[1]....
        /*0384*/ 	.word	0x00000130


	//   ....[2]....
        /*0388*/ 	.word	0x000001d0


	//   ....[3]....
        /*038c*/ 	.word	0x000003b0


	//   ....[4]....
        /*0390*/ 	.word	0x000005e0


	//   ....[5]....
        /*0394*/ 	.word	0x00000810


	//   ....[6]....
        /*0398*/ 	.word	0x00000aa0


	//   ....[7]....
        /*039c*/ 	.word	0x00000dd0


	//   ....[8]....
        /*03a0*/ 	.word	0x000012c0


	//   ....[9]....
        /*03a4*/ 	.word	0x00005660


	//   ....[10]....
        /*03a8*/ 	.word	0x00005700


	//   ....[11]....
        /*03ac*/ 	.word	0x00005a00


	//   ....[12]....
        /*03b0*/ 	.word	0x00005bd0


	//   ....[13]....
        /*03b4*/ 	.word	0x0000ac80


	//   ....[14]....
        /*03b8*/ 	.word	0x0000acb0


	//   ....[15]....
        /*03bc*/ 	.word	0x0000acf0


	//   ....[16]....
        /*03c0*/ 	.word	0x0000ad00


	//   ....[17]....
        /*03c4*/ 	.word	0x0000c780


	//   ....[18]....
        /*03c8*/ 	.word	0x0000c7b0


	//   ....[19]....
        /*03cc*/ 	.word	0x0000c850


	//   ....[20]....
        /*03d0*/ 	.word	0x0000c8b0


	//   ....[21]....
        /*03d4*/ 	.word	0x0000db40


	//   ....[22]....
        /*03d8*/ 	.word	0x0000db70


	//   ....[23]....
        /*03dc*/ 	.word	0x0000dba0


	//   ....[24]....
        /*03e0*/ 	.word	0x0000dbd0


	//   ....[25]....
        /*03e4*/ 	.word	0x0000e210


	//   ....[26]....
        /*03e8*/ 	.word	0x0000e250


	//   ....[27]....
        /*03ec*/ 	.word	0x0000e320


	//   ....[28]....
        /*03f0*/ 	.word	0x0000e340


	//   ....[29]....
        /*03f4*/ 	.word	0x0000e400


	//   ....[30]....
        /*03f8*/ 	.word	0x0000e420


	//   ....[31]....
        /*03fc*/ 	.word	0x0000e4f0


	//   ....[32]....
        /*0400*/ 	.word	0x0000e530


	//   ....[33]....
        /*0404*/ 	.word	0x0000f020


	//   ....[34]....
        /*0408*/ 	.word	0x0000faf0


	//   ....[35]....
        /*040c*/ 	.word	0x0000fb20


	//   ....[36]....
        /*0410*/ 	.word	0x0000fbf0


	//   ....[37]....
        /*0414*/ 	.word	0x0000fc00


	//   ....[38]....
        /*0418*/ 	.word	0x0000fc90


	//   ....[39]....
        /*041c*/ 	.word	0x0000fca0


	//   ....[40]....
        /*0420*/ 	.word	0x0000fd30


	//   ....[41]....
        /*0424*/ 	.word	0x0000fd40


	//   ....[42]....
        /*0428*/ 	.word	0x0000fdd0


	//   ....[43]....
        /*042c*/ 	.word	0x0000fde0


	//   ....[44]....
        /*0430*/ 	.word	0x0000fe70


	//   ....[45]....
        /*0434*/ 	.word	0x0000fe80


	//   ....[46]....
        /*0438*/ 	.word	0x0000ff10


	//   ....[47]....
        /*043c*/ 	.word	0x0000ff20


	//   ....[48]....
        /*0440*/ 	.word	0x0000ff30


	//   ....[49]....
        /*0444*/ 	.word	0x0000ff80


	//   ....[50]....
        /*0448*/ 	.word	0x00012870


	//   ....[51]....
        /*044c*/ 	.word	0x00012d70


	//   ....[52]....
        /*0450*/ 	.word	0x00012ee0


	//   ....[53]....
        /*0454*/ 	.word	0x00012f40


	//   ....[54]....
        /*0458*/ 	.word	0x000130c0


	//   ....[55]....
        /*045c*/ 	.word	0x00013110


	//   ....[56]....
        /*0460*/ 	.word	0x00013230


	//   ....[57]....
        /*0464*/ 	.word	0x00013280


	//   ....[58]....
        /*0468*/ 	.word	0x000133a0


	//   ....[59]....
        /*046c*/ 	.word	0x000133f0


	//   ....[60]....
        /*0470*/ 	.word	0x00013510


	//   ....[61]....
        /*0474*/ 	.word	0x00013560


	//   ....[62]....
        /*0478*/ 	.word	0x00013680


	//   ....[63]....
        /*047c*/ 	.word	0x000136d0


	//   ....[64]....
        /*0480*/ 	.word	0x000137f0


	//   ....[65]....
        /*0484*/ 	.word	0x00013840


	//   ....[66]....
        /*0488*/ 	.word	0x00013940


	//   ....[67]....
        /*048c*/ 	.word	0x00013990


	//   ....[68]....
        /*0490*/ 	.word	0x00013d40


	//----- nvinfo : EIATTR_REG_RECONFIG
	.align		4
.L_971:
        /*0494*/ 	.byte	0x01, 0x54
	.zero		2


	//----- nvinfo : EIATTR_SYSCALL_OFFSETS
	.align		4
        /*0498*/ 	.byte	0x04, 0x46
        /*049a*/ 	.short	(.L_973 - .L_972)


	//   ....[0]....
.L_972:
        /*049c*/ 	.word	0x00001690


	//   ....[1]....
        /*04a0*/ 	.word	0x0000ec40


	//   ....[2]....
        /*04a4*/ 	.word	0x0000ed80


	//   ....[3]....
        /*04a8*/ 	.word	0x0000ee70


	//   ....[4]....
        /*04ac*/ 	.word	0x0000f6b0


	//----- nvinfo : EIATTR_MBARRIER_INSTR_OFFSETS
	.align		4
.L_973:
        /*04b0*/ 	.byte	0x04, 0x39
        /*04b2*/ 	.short	(.L_975 - .L_974)


	//   ....[0]....
.L_974:
        /*04b4*/ 	.word	0x00000250
        /*04b8*/ 	.word	0x000000ff
        /*04bc*/ 	.word	0x00034800
        /*04c0*/ 	.short	0x0100
        /*04c2*/ 	.byte	0x08
	.zero		1


	//   ....[1]....
        /*04c4*/ 	.word	0x00000260
        /*04c8*/ 	.word	0x000000ff
        /*04cc*/ 	.word	0x00034820
        /*04d0*/ 	.short	0x0100
        /*04d2*/ 	.byte	0x08
	.zero		1


	//   ....[2]....
        /*04d4*/ 	.word	0x00000350
        /*04d8*/ 	.word	0x000000ff
        /*04dc*/ 	.word	0x00034830
        /*04e0*/ 	.short	0x0100
        /*04e2*/ 	.byte	0x08
	.zero		1


	//   ....[3]....
        /*04e4*/ 	.word	0x00000360
        /*04e8*/ 	.word	0x000000ff
        /*04ec*/ 	.word	0x00034840
        /*04f0*/ 	.short	0x0100
        /*04f2*/ 	.byte	0x08
	.zero		1


	//   ....[4]....
        /*04f4*/ 	.word	0x00000370
        /*04f8*/ 	.word	0x000000ff
        /*04fc*/ 	.word	0x00034838
        /*0500*/ 	.short	0x0100
        /*0502*/ 	.byte	0x08
	.zero		1


	//   ....[5]....
        /*0504*/ 	.word	0x00000380
        /*0508*/ 	.word	0x000000ff
        /*050c*/ 	.word	0x00034848
        /*0510*/ 	.short	0x0100
        /*0512*/ 	.byte	0x08
	.zero		1


	//   ....[6]....
        /*0514*/ 	.word	0x00000590
        /*0518*/ 	.word	0x000000ff
        /*051c*/ 	.word	0x00034850
        /*0520*/ 	.short	0x0100
        /*0522*/ 	.byte	0x08
	.zero		1


	//   ....[7]....
        /*0524*/ 	.word	0x000005a0
        /*0528*/ 	.word	0x000000ff
        /*052c*/ 	.word	0x00034860
        /*0530*/ 	.short	0x0100
        /*0532*/ 	.byte	0x08
	.zero		1


	//   ....[8]....
        /*0534*/ 	.word	0x000005b0
        /*0538*/ 	.word	0x000000ff
        /*053c*/ 	.word	0x00034858
        /*0540*/ 	.short	0x0100
        /*0542*/ 	.byte	0x08
	.zero		1


	//   ....[9]....
        /*0544*/ 	.word	0x000005c0
        /*0548*/ 	.word	0x000000ff
        /*054c*/ 	.word	0x00034868
        /*0550*/ 	.short	0x0100
        /*0552*/ 	.byte	0x08
	.zero		1


	//   ....[10]....
        /*0554*/ 	.word	0x000007c0
        /*0558*/ 	.word	0x000000ff
        /*055c*/ 	.word	0x00034870
        /*0560*/ 	.short	0x0100
        /*0562*/ 	.byte	0x08
	.zero		1


	//   ....[11]....
        /*0564*/ 	.word	0x000007d0
        /*0568*/ 	.word	0x000000ff
        /*056c*/ 	.word	0x00034880
        /*0570*/ 	.short	0x0100
        /*0572*/ 	.byte	0x08
	.zero		1


	//   ....[12]....
        /*0574*/ 	.word	0x000007e0
        /*0578*/ 	.word	0x000000ff
        /*057c*/ 	.word	0x00034878
        /*0580*/ 	.short	0x0100
        /*0582*/ 	.byte	0x08
	.zero		1


	//   ....[13]....
        /*0584*/ 	.word	0x000007f0
        /*0588*/ 	.word	0x000000ff
        /*058c*/ 	.word	0x00034888
        /*0590*/ 	.short	0x0100
        /*0592*/ 	.byte	0x08
	.zero		1


	//   ....[14]....
        /*0594*/ 	.word	0x00000a50
        /*0598*/ 	.word	0x000000ff
        /*059c*/ 	.word	0x00034890
        /*05a0*/ 	.short	0x0100
        /*05a2*/ 	.byte	0x08
	.zero		1


	//   ....[15]....
        /*05a4*/ 	.word	0x00000a60
        /*05a8*/ 	.word	0x000000ff
        /*05ac*/ 	.word	0x000348a0
        /*05b0*/ 	.short	0x0100
        /*05b2*/ 	.byte	0x08
	.zero		1


	//   ....[16]....
        /*05b4*/ 	.word	0x00000a70
        /*05b8*/ 	.word	0x000000ff
        /*05bc*/ 	.word	0x00034898
        /*05c0*/ 	.short	0x0100
        /*05c2*/ 	.byte	0x08
	.zero		1


	//   ....[17]....
        /*05c4*/ 	.word	0x00000a80
        /*05c8*/ 	.word	0x000000ff
        /*05cc*/ 	.word	0x000348a8
        /*05d0*/ 	.short	0x0100
        /*05d2*/ 	.byte	0x08
	.zero		1


	//   ....[18]....
        /*05d4*/ 	.word	0x00000d30
        /*05d8*/ 	.word	0x000000ff
        /*05dc*/ 	.word	0x000348b0
        /*05e0*/ 	.short	0x0100
        /*05e2*/ 	.byte	0x08
	.zero		1


	//   ....[19]....
        /*05e4*/ 	.word	0x00000d40
        /*05e8*/ 	.word	0x000000ff
        /*05ec*/ 	.word	0x000348c0
        /*05f0*/ 	.short	0x0100
        /*05f2*/ 	.byte	0x08
	.zero		1


	//   ....[20]....
        /*05f4*/ 	.word	0x00000d50
        /*05f8*/ 	.word	0x000000ff
        /*05fc*/ 	.word	0x000348b8
        /*0600*/ 	.short	0x0100
        /*0602*/ 	.byte	0x08
	.zero		1


	//   ....[21]....
        /*0604*/ 	.word	0x00000d60
        /*0608*/ 	.word	0x000000ff
        /*060c*/ 	.word	0x000348c8
        /*0610*/ 	.short	0x0100
        /*0612*/ 	.byte	0x08
	.zero		1


	//   ....[22]....
        /*0614*/ 	.word	0x000016e0
        /*0618*/ 	.word	0x000000ff
        /*061c*/ 	.word	0x00034800
        /*0620*/ 	.short	0x010a
        /*0622*/ 	.byte	0x04
	.zero		1


	//   ....[23]....
        /*0624*/ 	.word	0x00001780
        /*0628*/ 	.word	0x00000003
        /*062c*/ 	.word	0x00034830
        /*0630*/ 	.short	0x010a
        /*0632*/ 	.byte	0x3f
	.zero		1


	//   ....[24]....
        /*0634*/ 	.word	0x000017c0
        /*0638*/ 	.word	0x00000003
        /*063c*/ 	.word	0x00034830
        /*0640*/ 	.short	0x010a
        /*0642*/ 	.byte	0x3f
	.zero		1


	//   ....[25]....
        /*0644*/ 	.word	0x00005f20
        /*0648*/ 	.word	0x00000003
        /*064c*/ 	.word	0x00000000
        /*0650*/ 	.short	0x0101
        /*0652*/ 	.byte	0x3f
	.zero		1


	//   ....[26]....
        /*0654*/ 	.word	0x00007050
        /*0658*/ 	.word	0x000000ff
        /*065c*/ 	.word	0x00034830
        /*0660*/ 	.short	0x010a
        /*0662*/ 	.byte	0x06
	.zero		1


	//   ....[27]....
        /*0664*/ 	.word	0x00007090
        /*0668*/ 	.word	0x000000ff
        /*066c*/ 	.word	0x00034830
        /*0670*/ 	.short	0x010a
        /*0672*/ 	.byte	0x06
	.zero		1


	//   ....[28]....
        /*0674*/ 	.word	0x00009770
        /*0678*/ 	.word	0x000000ff
        /*067c*/ 	.word	0x00034850
        /*0680*/ 	.short	0x010a
        /*0682*/ 	.byte	0x06
	.zero		1


	//   ....[29]....
        /*0684*/ 	.word	0x000097b0
        /*0688*/ 	.word	0x000000ff
        /*068c*/ 	.word	0x00034850
        /*0690*/ 	.short	0x010a
        /*0692*/ 	.byte	0x06
	.zero		1


	//   ....[30]....
        /*0694*/ 	.word	0x0000bdd0
        /*0698*/ 	.word	0x00000003
        /*069c*/ 	.word	0x00000000
        /*06a0*/ 	.short	0x0101
        /*06a2*/ 	.byte	0x3f
	.zero		1


	//   ....[31]....
        /*06a4*/ 	.word	0x0000c090
        /*06a8*/ 	.word	0x00000066
        /*06ac*/ 	.word	0x00000000
        /*06b0*/ 	.short	0x0101
        /*06b2*/ 	.byte	0x3f
	.zero		1


	//   ....[32]....
        /*06b4*/ 	.word	0x0000c6f0
        /*06b8*/ 	.word	0x000000ff
        /*06bc*/ 	.word	0x00034850
        /*06c0*/ 	.short	0x010a
        /*06c2*/ 	.byte	0x07
	.zero		1


	//   ....[33]....
        /*06c4*/ 	.word	0x0000c730
        /*06c8*/ 	.word	0x000000ff
        /*06cc*/ 	.word	0x00034850
        /*06d0*/ 	.short	0x010a
        /*06d2*/ 	.byte	0x07
	.zero		1


	//   ....[34]....
        /*06d4*/ 	.word	0x0000d070
        /*06d8*/ 	.word	0x0000000a
        /*06dc*/ 	.word	0x00000000
        /*06e0*/ 	.short	0x0101
        /*06e2*/ 	.byte	0x3f
	.zero		1


	//   ....[35]....
        /*06e4*/ 	.word	0x0000e1c0
        /*06e8*/ 	.word	0x000000ff
        /*06ec*/ 	.word	0x00000000
        /*06f0*/ 	.short	0x0101
        /*06f2*/ 	.byte	0x05
	.zero		1


	//   ....[36]....
        /*06f4*/ 	.word	0x0000e240
        /*06f8*/ 	.word	0x000000ff
        /*06fc*/ 	.word	0x00000000
        /*0700*/ 	.short	0x0101
        /*0702*/ 	.byte	0x04
	.zero		1


	//   ....[37]....
        /*0704*/ 	.word	0x0000f240
        /*0708*/ 	.word	0x00000002
        /*070c*/ 	.word	0x00034840
        /*0710*/ 	.short	0x010a
        /*0712*/ 	.byte	0x3f
	.zero		1


	//   ....[38]....
        /*0714*/ 	.word	0x00010090
        /*0718*/ 	.word	0x000000ff
        /*071c*/ 	.word	0x00034800
        /*0720*/ 	.short	0x0107
        /*0722*/ 	.byte	0x24
	.zero		1


	//   ....[39]....
        /*0724*/ 	.word	0x00010100
        /*0728*/ 	.word	0x000000ff
        /*072c*/ 	.word	0x00034800
        /*0730*/ 	.short	0x0101
        /*0732*/ 	.byte	0x24
	.zero		1


	//   ....[40]....
        /*0734*/ 	.word	0x00010120
        /*0738*/ 	.word	0x000000ff
        /*073c*/ 	.word	0x00034820
        /*0740*/ 	.short	0x010a
        /*0742*/ 	.byte	0x24
	.zero		1


	//   ....[41]....
        /*0744*/ 	.word	0x00010440
        /*0748*/ 	.word	0x00000003
        /*074c*/ 	.word	0x00034840
        /*0750*/ 	.short	0x010a
        /*0752*/ 	.byte	0x3f
	.zero		1


	//   ....[42]....
        /*0754*/ 	.word	0x00010880
        /*0758*/ 	.word	0x00000002
        /*075c*/ 	.word	0x00034860
        /*0760*/ 	.short	0x010a
        /*0762*/ 	.byte	0x3f
	.zero		1


	//   ....[43]....
        /*0764*/ 	.word	0x00010f50
        /*0768*/ 	.word	0x00000003
        /*076c*/ 	.word	0x00034840
        /*0770*/ 	.short	0x010a
        /*0772*/ 	.byte	0x3f
	.zero		1


	//   ....[44]....
        /*0774*/ 	.word	0x00011390
        /*0778*/ 	.word	0x00000002
        /*077c*/ 	.word	0x00034860
        /*0780*/ 	.short	0x010a
        /*0782*/ 	.byte	0x3f
	.zero		1


	//   ....[45]....
        /*0784*/ 	.word	0x000119c0
        /*0788*/ 	.word	0x00000003
        /*078c*/ 	.word	0x00034840
        /*0790*/ 	.short	0x010a
        /*0792*/ 	.byte	0x3f
	.zero		1


	//   ....[46]....
        /*0794*/ 	.word	0x00011df0
        /*0798*/ 	.word	0x00000002
        /*079c*/ 	.word	0x00034860
        /*07a0*/ 	.short	0x010a
        /*07a2*/ 	.byte	0x3f
	.zero		1


	//   ....[47]....
        /*07a4*/ 	.word	0x00012290
        /*07a8*/ 	.word	0x00000000
        /*07ac*/ 	.word	0x00034860
        /*07b0*/ 	.short	0x010a
        /*07b2*/ 	.byte	0x3f
	.zero		1


	//   ....[48]....
        /*07b4*/ 	.word	0x000127f0
        /*07b8*/ 	.word	0x00000000
        /*07bc*/ 	.word	0x00034820
        /*07c0*/ 	.short	0x010a
        /*07c2*/ 	.byte	0x3f
	.zero		1


	//   ....[49]....
        /*07c4*/ 	.word	0x000129e0
        /*07c8*/ 	.word	0x00000006
        /*07cc*/ 	.word	0x00000000
        /*07d0*/ 	.short	0x010a
        /*07d2*/ 	.byte	0x3f
	.zero		1


	//   ....[50]....
        /*07d4*/ 	.word	0x00012a10
        /*07d8*/ 	.word	0x00000007
        /*07dc*/ 	.word	0x00000000
        /*07e0*/ 	.short	0x010a
        /*07e2*/ 	.byte	0x3f
	.zero		1


	//   ....[51]....
        /*07e4*/ 	.word	0x00012a70
        /*07e8*/ 	.word	0x00000004
        /*07ec*/ 	.word	0x00000000
        /*07f0*/ 	.short	0x010a
        /*07f2*/ 	.byte	0x3f
	.zero		1


	//   ....[52]....
        /*07f4*/ 	.word	0x00012aa0
        /*07f8*/ 	.word	0x00000003
        /*07fc*/ 	.word	0x00000000
        /*0800*/ 	.short	0x010a
        /*0802*/ 	.byte	0x3f
	.zero		1


	//   ....[53]....
        /*0804*/ 	.word	0x00012b20
        /*0808*/ 	.word	0x00000003
        /*080c*/ 	.word	0x00034800
        /*0810*/ 	.short	0x010a
        /*0812*/ 	.byte	0x3f
	.zero		1


	//   ....[54]....
        /*0814*/ 	.word	0x00012b70
        /*0818*/ 	.word	0x00000003
        /*081c*/ 	.word	0x00034830
        /*0820*/ 	.short	0x010a
        /*0822*/ 	.byte	0x3f
	.zero		1


	//   ....[55]....
        /*0824*/ 	.word	0x00012bd0
        /*0828*/ 	.word	0x00000014
        /*082c*/ 	.word	0x00034830
        /*0830*/ 	.short	0x010a
        /*0832*/ 	.byte	0x3f
	.zero		1


	//   ....[56]....
        /*0834*/ 	.word	0x00012c30
        /*0838*/ 	.word	0x0000000f
        /*083c*/ 	.word	0x00034850
        /*0840*/ 	.short	0x010a
        /*0842*/ 	.byte	0x3f
	.zero		1


	//   ....[57]....
        /*0844*/ 	.word	0x00012c90
        /*0848*/ 	.word	0x00000005
        /*084c*/ 	.word	0x00034850
        /*0850*/ 	.short	0x010a
        /*0852*/ 	.byte	0x3f
	.zero		1


	//   ....[58]....
        /*0854*/ 	.word	0x00012e30
        /*0858*/ 	.word	0x00000002
        /*085c*/ 	.word	0x00034840
        /*0860*/ 	.short	0x010a
        /*0862*/ 	.byte	0x3f
	.zero		1


	//   ....[59]....
        /*0864*/ 	.word	0x000139e0
        /*0868*/ 	.word	0x00000003
        /*086c*/ 	.word	0x00034820
        /*0870*/ 	.short	0x010a
        /*0872*/ 	.byte	0x3f
	.zero		1


	//   ....[60]....
        /*0874*/ 	.word	0x00013a30
        /*0878*/ 	.word	0x00000003
        /*087c*/ 	.word	0x00034840
        /*0880*/ 	.short	0x010a
        /*0882*/ 	.byte	0x3f
	.zero		1


	//   ....[61]....
        /*0884*/ 	.word	0x00013a80
        /*0888*/ 	.word	0x00000002
        /*088c*/ 	.word	0x00034860
        /*0890*/ 	.short	0x010a
        /*0892*/ 	.byte	0x3f
	.zero		1


	//   ....[62]....
        /*0894*/ 	.word	0x00013ad0
        /*0898*/ 	.word	0x00000003
        /*089c*/ 	.word	0x00034840
        /*08a0*/ 	.short	0x010a
        /*08a2*/ 	.byte	0x3f
	.zero		1


	//   ....[63]....
        /*08a4*/ 	.word	0x00013b20
        /*08a8*/ 	.word	0x00000002
        /*08ac*/ 	.word	0x00034860
        /*08b0*/ 	.short	0x010a
        /*08b2*/ 	.byte	0x3f
	.zero		1


	//   ....[64]....
        /*08b4*/ 	.word	0x00013b70
        /*08b8*/ 	.word	0x00000003
        /*08bc*/ 	.word	0x00034840
        /*08c0*/ 	.short	0x010a
        /*08c2*/ 	.byte	0x3f
	.zero		1


	//   ....[65]....
        /*08c4*/ 	.word	0x00013bc0
        /*08c8*/ 	.word	0x00000002
        /*08cc*/ 	.word	0x00034860
        /*08d0*/ 	.short	0x010a
        /*08d2*/ 	.byte	0x3f
	.zero		1


	//   ....[66]....
        /*08d4*/ 	.word	0x00013c10
        /*08d8*/ 	.word	0x00000000
        /*08dc*/ 	.word	0x00034860
        /*08e0*/ 	.short	0x010a
        /*08e2*/ 	.byte	0x3f
	.zero		1


	//   ....[67]....
        /*08e4*/ 	.word	0x00013c60
        /*08e8*/ 	.word	0x00000000
        /*08ec*/ 	.word	0x00034820
        /*08f0*/ 	.short	0x010a
        /*08f2*/ 	.byte	0x3f
	.zero		1


	//   ....[68]....
        /*08f4*/ 	.word	0x00013e00
        /*08f8*/ 	.word	0x00000006
        /*08fc*/ 	.word	0x00000000
        /*0900*/ 	.short	0x010a
        /*0902*/ 	.byte	0x3f
	.zero		1


	//   ....[69]....
        /*0904*/ 	.word	0x00013e50
        /*0908*/ 	.word	0x00000007
        /*090c*/ 	.word	0x00000000
        /*0910*/ 	.short	0x010a
        /*0912*/ 	.byte	0x3f
	.zero		1


	//   ....[70]....
        /*0914*/ 	.word	0x00013ea0
        /*0918*/ 	.word	0x00000004
        /*091c*/ 	.word	0x00000000
        /*0920*/ 	.short	0x010a
        /*0922*/ 	.byte	0x3f
	.zero		1


	//----- nvinfo : EIATTR_NUM_MBARRIERS
	.align		4
.L_975:
        /*0924*/ 	.byte	0x03, 0x38
        /*0926*/ 	.short	0x0016


	//----- nvinfo : EIATTR_EXIT_INSTR_OFFSETS
	.align		4
        /*0928*/ 	.byte	0x04, 0x1c
        /*092a*/ 	.short	(.L_977 - .L_976)


	//   ....[0]....
.L_976:
        /*092c*/ 	.word	0x00000f20


	//   ....[1]....
        /*0930*/ 	.word	0x0000e630


	//   ....[2]....
        /*0934*/ 	.word	0x00012af0


	//----- nvinfo : EIATTR_MAX_THREADS
	.align		4
.L_977:
        /*0938*/ 	.byte	0x04, 0x05
        /*093a*/ 	.short	(.L_979 - .L_978)
.L_978:
        /*093c*/ 	.word	0x00000180
        /*0940*/ 	.word	0x00000001
        /*0944*/ 	.word	0x00000001


	//----- nvinfo : EIATTR_CRS_STACK_SIZE
	.align		4
.L_979:
        /*0948*/ 	.byte	0x04, 0x1e
        /*094a*/ 	.short	(.L_981 - .L_980)
.L_980:
        /*094c*/ 	.word	0x00000000


	//----- nvinfo : EIATTR_CBANK_PARAM_SIZE
	.align		4
.L_981:
        /*0950*/ 	.byte	0x03, 0x19
        /*0952*/ 	.short	0x0a70


	//----- nvinfo : EIATTR_PARAM_CBANK
	.align		4
        /*0954*/ 	.byte	0x04, 0x0a
        /*0956*/ 	.short	(.L_983 - .L_982)
	.align		4
.L_982:
        /*0958*/ 	.word	index@(.nv.constant0._ZN7cutlass13device_kernelIN5flash11enable_sm90INS1_16FlashAttnFwdSm90INS1_25CollectiveMainloopFwdSm90ILi2EN4cute5tupleIJNS5_1CILi2EEENS7_ILi1EEES9_EEENS6_IJNS7_ILi128EEENS7_ILi176EEESB_EEELi128ENS_10bfloat16_tEfNS_4arch4Sm90ELb0ELb0ELb1ELb0ELb0ELb0ELb0ELb1ELb1ELb1ELb0ELb0EEENS1_21CollectiveEpilogueFwdINS6_IJSB_SB_SC_EEESA_SE_SG_Li256ELb0ELb1ELb0ELb0EEENS1_29StaticPersistentTileSchedulerILb0EEEEEEEEEvNT_6ParamsE)
        /*095c*/ 	.short	0x0210
        /*095e*/ 	.short	0x0a70


	//----- nvinfo : EIATTR_SW_WAR
	.align		4
.L_983:
        /*0960*/ 	.byte	0x04, 0x36
        /*0962*/ 	.short	(.L_985 - .L_984)
.L_984:
        /*0964*/ 	.word	0x00000008
.L_985:


//--------------------- .nv.info._ZN7cutlass13device_kernelIN5flash11enable_sm90INS1_16FlashAttnFwdSm90INS1_25CollectiveMainloopFwdSm90ILi2EN4cute5tupleIJNS5_1CILi1EEES8_S8_EEENS6_IJNS7_ILi128EEENS7_ILi176EEESA_EEELi128ENS_10bfloat16_tEfNS_4arch4Sm90ELb0ELb0ELb1ELb1ELb0ELb0ELb0ELb1ELb1ELb1ELb0ELb0EEENS1_21CollectiveEpilogueFwdINS6_IJSA_SA_SB_EEES9_SD_SF_Li256ELb1ELb1ELb0ELb0EEENS1_36VarlenDynamicPersistentTileSchedulerILi128ELi176ELi256ELi128ELb0ELb1ELb1ELb0ELb1ELb1EEEEEEEEEvNT_6ParamsE --------------------------
	.section	.nv.info._ZN7cutlass13device_kernelIN5flash11enable_sm90INS1_16FlashAttnFwdSm90INS1_25CollectiveMainloopFwdSm90ILi2EN4cute5tupleIJNS5_1CILi1EEES8_S8_EEENS6_IJNS7_ILi128EEENS7_ILi176EEESA_EEELi128ENS_10bfloat16_tEfNS_4arch4Sm90ELb0ELb0ELb1ELb1ELb0ELb0ELb0ELb1ELb1ELb1ELb0ELb0EEENS1_21CollectiveEpilogueFwdINS6_IJSA_SA_SB_EEES9_SD_SF_Li256ELb1ELb1ELb0ELb0EEENS1_36VarlenDynamicPersistentTileSchedulerILi128ELi176ELi256ELi128ELb0ELb1ELb1ELb0ELb1ELb1EEEEEEEEEvNT_6ParamsE,"",@"SHT_CUDA_INFO"
	.sectionflags	@""
	.align	4


	//----- nvinfo : EIATTR_CUDA_API_VERSION
	.align		4
        /*0000*/ 	.byte	0x04, 0x37
        /*0002*/ 	.short	(.L_987 - .L_986)
.L_986:
        /*0004*/ 	.word	0x00000082


	//----- nvinfo : EIATTR_KPARAM_INFO
	.align		4
.L_987:
        /*0008*/ 	.byte	0x04, 0x17
        /*000a*/ 	.short	(.L_989 - .L_988)
.L_988:
        /*000c*/ 	.word	0x00000000
        /*0010*/ 	.short	0x0000
        /*0012*/ 	.short	0x0070
        /*0014*/ 	.byte	0x00, 0xf0, 0x01, 0x2a


	//----- nvinfo : EIATTR_SPARSE_MMA_MASK
	.align		4
.L_989:
        /*0018*/ 	.byte	0x03, 0x50
        /*001a*/ 	.short	0x0000


	//----- nvinfo : EIATTR_MAXREG_COUNT
	.align		4
        /*001c*/ 	.byte	0x03, 0x1b
        /*001e*/ 	.short	0x00a8


	//----- nvinfo : EIATTR_NUM_BARRIERS
	.align		4
        /*0020*/ 	.byte	0x02, 0x4c
        /*0022*/ 	.byte	0x10
	.zero		1


	//----- nvinfo : EIATTR_EXTERNS
	.align		4
        /*0024*/ 	.byte	0x04, 0x0f
        /*0026*/ 	.short	(.L_991 - .L_990)


	//   ....[0]....
	.align		4
.L_990:
        /*0028*/ 	.word	index@(__assertfail)


	//----- nvinfo : EIATTR_ANNOTATIONS
	.align		4
.L_991:
        /*002c*/ 	.byte	0x04, 0x55
        /*002e*/ 	.short	(.L_993 - .L_992)


	//   ....[0]....
.L_992:
        /* <DEDUP_REMOVED lines=76> */


	//----- nvinfo : EIATTR_MERCURY_ISA_VERSION
	.align		4
.L_993:
        /*04e0*/ 	.byte	0x03, 0x5f
        /*04e2*/ 	.short	0x0101


	//----- nvinfo : EIATTR_UNUSED_LOAD_BYTE_OFFSET
	.align		4
        /*04e4*/ 	.byte	0x04, 0x44
        /*04e6*/ 	.short	(.L_995 - .L_994)


	//   ....[0]....
.L_994:
        /*04e8*/ 	.word	0x00000a20
        /*04ec*/ 	.word	0x0000fff0


	//   ....[1]....
        /*04f0*/ 	.word	0x0000d380
        /*04f4*/ 	.word	0x0000fff0


	//----- nvinfo : EIATTR_INT_WARP_WIDE_INSTR_OFFSETS
	.align		4
.L_995:
        /*04f8*/ 	.byte	0x04, 0x31
        /*04fa*/ 	.short	(.L_997 - .L_996)


	//   ....[0]....
.L_996:
        /*04fc*/ 	.word	0x00000120


	//   ....[1]....
        /*0500*/ 	.word	0x000001c0


	//   ....[2]....
        /*0504*/ 	.word	0x00000230


	//   ....[3]....
        /*0508*/ 	.word	0x000104b0


	//   ....[4]....
        /*050c*/ 	.word	0x00010550


	//   ....[5]....
        /*0510*/ 	.word	0x00013e00


	//   ....[6]....
        /*0514*/ 	.word	0x00013e70


	//----- nvinfo : EIATTR_COOP_GROUP_MASK_REGIDS
	.align		4
.L_997:
        /*0518*/ 	.byte	0x04, 0x29
        /*051a*/ 	.short	(.L_999 - .L_998)


	//   ....[0]....
.L_998:
        /*051c*/ 	.word	0xffffffff


	//   ....[1]....
        /*0520*/ 	.word	0xffffffff


	//   ....[2]....
        /*0524*/ 	.word	0xffffffff


	//   ....[3]....
        /*0528*/ 	.word	0xffffffff


	//   ....[4]....
        /*052c*/ 	.word	0xffffffff


	//   ....[5]....
        /*0530*/ 	.word	0xffffffff


	//   ....[6]....
        /*0534*/ 	.word	0xffffffff


	//   ....[7]....
        /*0538*/ 	.word	0xffffffff


	//   ....[8]....
        /*053c*/ 	.word	0xffffffff


	//   ....[9]....
        /*0540*/ 	.word	0xffffffff


	//   ....[10]....
        /*0544*/ 	.word	0xffffffff


	//   ....[11]....
        /*0548*/ 	.word	0xffffffff


	//   ....[12]....
        /*054c*/ 	.word	0xffffffff


	//   ....[13]....
        /*0550*/ 	.word	0xffffffff


	//   ....[14]....
        /*0554*/ 	.word	0xffffffff


	//   ....[15]....
        /*0558*/ 	.word	0xffffffff


	//   ....[16]....
        /*055c*/ 	.word	0xffffffff


	//   ....[17]....
        /*0560*/ 	.word	0xffffffff


	//   ....[18]....
        /*0564*/ 	.word	0xffffffff


	//   ....[19]....
        /*0568*/ 	.word	0xffffffff


	//   ....[20]....
        /*056c*/ 	.word	0xffffffff


	//   ....[21]....
        /*0570*/ 	.word	0xffffffff


	//   ....[22]....
        /*0574*/ 	.word	0xffffffff


	//   ....[23]....
        /*0578*/ 	.word	0xffffffff


	//   ....[24]....
        /*057c*/ 	.word	0xffffffff


	//   ....[25]....
        /*0580*/ 	.word	0xffffffff


	//   ....[26]....
        /*0584*/ 	.word	0xffffffff


	//   ....[27]....
        /*0588*/ 	.word	0xffffffff


	//   ....[28]....
        /*058c*/ 	.word	0xffffffff


	//   ....[29]....
        /*0590*/ 	.word	0xffffffff


	//   ....[30]....
        /*0594*/ 	.word	0xffffffff


	//   ....[31]....
        /*0598*/ 	.word	0xffffffff


	//   ....[32]....
        /*059c*/ 	.word	0xffffffff


	//   ....[33]....
        /*05a0*/ 	.word	0xffffffff


	//   ....[34]....
        /*05a4*/ 	.word	0xffffffff


	//   ....[35]....
        /*05a8*/ 	.word	0xffffffff


	//   ....[36]....
        /*05ac*/ 	.word	0xffffffff


	//   ....[37]....
        /*05b0*/ 	.word	0xffffffff


	//   ....[38]....
        /*05b4*/ 	.word	0xffffffff


	//   ....[39]....
        /*05b8*/ 	.word	0xffffffff


	//   ....[40]....
        /*05bc*/ 	.word	0xffffffff


	//   ....[41]....
        /*05c0*/ 	.word	0xffffffff


	//   ....[42]....
        /*05c4*/ 	.word	0xffffffff


	//   ....[43]....
        /*05c8*/ 	.word	0xffffffff


	//   ....[44]....
        /*05cc*/ 	.word	0xffffffff


	//   ....[45]....
        /*05d0*/ 	.word	0xffffffff


	//   ....[46]....
        /*05d4*/ 	.word	0xffffffff


	//   ....[47]....
        /*05d8*/ 	.word	0xffffffff


	//   ....[48]....
        /*05dc*/ 	.word	0xffffffff


	//   ....[49]....
        /*05e0*/ 	.word	0xffffffff


	//   ....[50]....
        /*05e4*/ 	.word	0xffffffff


	//   ....[51]....
        /*05e8*/ 	.word	0xffffffff


	//   ....[52]....
        /*05ec*/ 	.word	0xffffffff


	//   ....[53]....
        /*05f0*/ 	.word	0xffffffff


	//   ....[54]....
        /*05f4*/ 	.word	0xffffffff


	//   ....[55]....
        /*05f8*/ 	.word	0xffffffff


	//   ....[56]....
        /*05fc*/ 	.word	0xffffffff


	//   ....[57]....
        /*0600*/ 	.word	0xffffffff


	//   ....[58]....
        /*0604*/ 	.word	0xffffffff


	//   ....[59]....
        /*0608*/ 	.word	0xffffffff


	//   ....[60]....
        /*060c*/ 	.word	0xffffffff


	//   ....[61]....
        /*0610*/ 	.word	0xffffffff


	//   ....[62]....
        /*0614*/ 	.word	0xffffffff


	//   ....[63]....
        /*0618*/ 	.word	0xffffffff


	//   ....[64]....
        /*061c*/ 	.word	0xffffffff


	//   ....[65]....
        /*0620*/ 	.word	0xffffffff


	//   ....[66]....
        /*0624*/ 	.word	0xffffffff


	//   ....[67]....
        /*0628*/ 	.word	0xffffffff


	//   ....[68]....
        /*062c*/ 	.word	0xffffffff


	//   ....[69]....
        /*0630*/ 	.word	0xffffffff


	//   ....[70]....
        /*0634*/ 	.word	0xffffffff


	//   ....[71]....
        /*0638*/ 	.word	0xffffffff


	//   ....[72]....
        /*063c*/ 	.word	0xffffffff


	//   ....[73]....
        /*0640*/ 	.word	0xffffffff


	//   ....[74]....
        /*0644*/ 	.word	0xffffffff


	//   ....[75]....
        /*0648*/ 	.word	0xffffffff


	//   ....[76]....
        /*064c*/ 	.word	0xffffffff


	//   ....[77]....
        /*0650*/ 	.word	0xffffffff


	//   ....[78]....
        /*0654*/ 	.word	0xffffffff


	//   ....[79]....
        /*0658*/ 	.word	0xffffffff


	//   ....[80]....
        /*065c*/ 	.word	0xffffffff


	//   ....[81]....
        /*0660*/ 	.word	0xffffffff


	//   ....[82]....
        /*0664*/ 	.word	0xffffffff


	//   ....[83]....
        /*0668*/ 	.word	0xffffffff


	//   ....[84]....
        /*066c*/ 	.word	0xffffffff


	//   ....[85]....
        /*0670*/ 	.word	0xffffffff


	//   ....[86]....
        /*0674*/ 	.word	0xffffffff


	//   ....[87]....
        /*0678*/ 	.word	0xffffffff


	//   ....[88]....
        /*067c*/ 	.word	0xffffffff


	//   ....[89]....
        /*0680*/ 	.word	0xffffffff


	//   ....[90]....
        /*0684*/ 	.word	0xffffffff


	//   ....[91]....
        /*0688*/ 	.word	0x0500000f


	//   ....[92]....
        /*068c*/ 	.word	0x0500000f


	//   ....[93]....
        /*0690*/ 	.word	0x0500000f


	//   ....[94]....
        /*0694*/ 	.word	0x0500000f


	//   ....[95]....
        /*0698*/ 	.word	0x0500000f


	//   ....[96]....
        /*069c*/ 	.word	0x0500000f


	//   ....[97]....
        /*06a0*/ 	.word	0x0500000f


	//   ....[98]....
        /*06a4*/ 	.word	0x0500000f


	//   ....[99]....
        /*06a8*/ 	.word	0x0500000f


	//   ....[100]....
        /*06ac*/ 	.word	0x0500000f


	//   ....[101]....
        /*06b0*/ 	.word	0x0500000f


	//   ....[102]....
        /*06b4*/ 	.word	0x0500000f


	//   ....[103]....
        /*06b8*/ 	.word	0x0500000f


	//   ....[104]....
        /*06bc*/ 	.word	0x0500000f


	//   ....[105]....
        /*06c0*/ 	.word	0x0500000f


	//   ....[106]....
        /*06c4*/ 	.word	0x0500000f


	//   ....[107]....
        /*06c8*/ 	.word	0x0500000f


	//   ....[108]....
        /*06cc*/ 	.word	0x0500000f


	//   ....[109]....
        /*06d0*/ 	.word	0x0500000f


	//   ....[110]....
        /*06d4*/ 	.word	0x0500000f


	//   ....[111]....
        /*06d8*/ 	.word	0x0500000f


	//   ....[112]....
        /*06dc*/ 	.word	0x0500000f


	//   ....[113]....
        /*06e0*/ 	.word	0x0500000f


	//   ....[114]....
        /*06e4*/ 	.word	0x0500000f


	//   ....[115]....
        /*06e8*/ 	.word	0x0500000f


	//   ....[116]....
        /*06ec*/ 	.word	0x0500000f


	//   ....[117]....
        /*06f0*/ 	.word	0x0500000f


	//   ....[118]....
        /*06f4*/ 	.word	0x0500000f


	//   ....[119]....
        /*06f8*/ 	.word	0x0500000f


	//   ....[120]....
        /*06fc*/ 	.word	0x0500000f


	//   ....[121]....
        /*0700*/ 	.word	0x0500000f


	//   ....[122]....
        /*0704*/ 	.word	0x0500000f


	//   ....[123]....
        /*0708*/ 	.word	0x0500000f


	//   ....[124]....
        /*070c*/ 	.word	0x0500000f


	//   ....[125]....
        /*0710*/ 	.word	0x0500000f


	//----- nvinfo : EIATTR_COOP_GROUP_INSTR_OFFSETS
	.align		4
.L_999:
        /*0714*/ 	.byte	0x04, 0x28
        /*0716*/ 	.short	(.L_1001 - .L_1000)


	//   ....[0]....
.L_1000:
        /*0718*/ 	.word	0x00000060


	//   ....[1]....
        /*071c*/ 	.word	0x00000130


	//   ....[2]....
        /*0720*/ 	.word	0x000001e0


	//   ....[3]....
        /*0724*/ 	.word	0x000003a0


	//   ....[4]....
        /*0728*/ 	.word	0x00000500


	//   ....[5]....
        /*072c*/ 	.word	0x00000620


	//   ....[6]....
        /*0730*/ 	.word	0x00000780


	//   ....[7]....
        /*0734*/ 	.word	0x00001350


	//   ....[8]....
        /*0738*/ 	.word	0x000054f0


	//   ....[9]....
        /*073c*/ 	.word	0x00005590


	//   ....[10]....
        /*0740*/ 	.word	0x00005880


	//   ....[11]....
        /*0744*/ 	.word	0x00005a50


	//   ....[12]....
        /*0748*/ 	.word	0x0000a780


	//   ....[13]....
        /*074c*/ 	.word	0x0000a7d0


	//   ....[14]....
        /*0750*/ 	.word	0x0000b320


	//   ....[15]....
        /*0754*/ 	.word	0x0000b360


	//   ....[16]....
        /*0758*/ 	.word	0x0000c830


	//   ....[17]....
        /*075c*/ 	.word	0x0000c890


	//   ....[18]....
        /*0760*/ 	.word	0x0000cd80


	//   ....[19]....
        /*0764*/ 	.word	0x0000cd90


	//   ....[20]....
        /*0768*/ 	.word	0x0000de10


	//   ....[21]....
        /*076c*/ 	.word	0x0000de50


	//   ....[22]....
        /*0770*/ 	.word	0x0000de90


	//   ....[23]....
        /*0774*/ 	.word	0x0000dec0


	//   ....[24]....
        /*0778*/ 	.word	0x0000e450


	//   ....[25]....
        /*077c*/ 	.word	0x0000e460


	//   ....[26]....
        /*0780*/ 	.word	0x0000e530


	//   ....[27]....
        /*0784*/ 	.word	0x0000e550


	//   ....[28]....
        /*0788*/ 	.word	0x0000e620


	//   ....[29]....
        /*078c*/ 	.word	0x0000e640


	//   ....[30]....
        /*0790*/ 	.word	0x0000e720


	//   ....[31]....
        /*0794*/ 	.word	0x0000e740


	//   ....[32]....
        /*0798*/ 	.word	0x0000efc0


	//   ....[33]....
        /*079c*/ 	.word	0x0000efe0


	//   ....[34]....
        /*07a0*/ 	.word	0x0000f0b0


	//   ....[35]....
        /*07a4*/ 	.word	0x0000f0d0


	//   ....[36]....
        /*07a8*/ 	.word	0x0000f1a0


	//   ....[37]....
        /*07ac*/ 	.word	0x0000f1c0


	//   ....[38]....
        /*07b0*/ 	.word	0x0000f2a0


	//   ....[39]....
        /*07b4*/ 	.word	0x0000f2c0


	//   ....[40]....
        /*07b8*/ 	.word	0x0000f400


	//   ....[41]....
        /*07bc*/ 	.word	0x0000f5f0


	//   ....[42]....
        /*07c0*/ 	.word	0x0000f620


	//   ....[43]....
        /*07c4*/ 	.word	0x0000f650


	//   ....[44]....
        /*07c8*/ 	.word	0x0000f680


	//   ....[45]....
        /*07cc*/ 	.word	0x0000f6b0


	//   ....[46]....
        /*07d0*/ 	.word	0x0000f6e0


	//   ....[47]....
        /*07d4*/ 	.word	0x0000f860


	//   ....[48]....
        /*07d8*/ 	.word	0x0000f890


	//   ....[49]....
        /*07dc*/ 	.word	0x0000f8c0


	//   ....[50]....
        /*07e0*/ 	.word	0x0000f8f0


	//   ....[51]....
        /*07e4*/ 	.word	0x0000f920


	//   ....[52]....
        /*07e8*/ 	.word	0x0000f950


	//   ....[53]....
        /*07ec*/ 	.word	0x0000f9f0


	//   ....[54]....
        /*07f0*/ 	.word	0x0000fa20


	//   ....[55]....
        /*07f4*/ 	.word	0x0000fab0


	//   ....[56]....
        /*07f8*/ 	.word	0x00010ae0


	//   ....[57]....
        /*07fc*/ 	.word	0x00011700


	//   ....[58]....
        /*0800*/ 	.word	0x00011710


	//   ....[59]....
        /*0804*/ 	.word	0x00011730


	//   ....[60]....
        /*0808*/ 	.word	0x00011770


	//   ....[61]....
        /*080c*/ 	.word	0x00011880


	//   ....[62]....
        /*0810*/ 	.word	0x00011890


	//   ....[63]....
        /*0814*/ 	.word	0x00011920


	//   ....[64]....
        /*0818*/ 	.word	0x00011930


	//   ....[65]....
        /*081c*/ 	.word	0x000119c0


	//   ....[66]....
        /*0820*/ 	.word	0x000119d0


	//   ....[67]....
        /*0824*/ 	.word	0x00011a60


	//   ....[68]....
        /*0828*/ 	.word	0x00011a70


	//   ....[69]....
        /*082c*/ 	.word	0x00011b00


	//   ....[70]....
        /*0830*/ 	.word	0x00011b10


	//   ....[71]....
        /*0834*/ 	.word	0x00011b20


	//   ....[72]....
        /*0838*/ 	.word	0x00011b30


	//   ....[73]....
        /*083c*/ 	.word	0x00014540


	//   ....[74]....
        /*0840*/ 	.word	0x000145a0


	//   ....[75]....
        /*0844*/ 	.word	0x000145d0


	//   ....[76]....
        /*0848*/ 	.word	0x00014600


	//   ....[77]....
        /*084c*/ 	.word	0x00014630


	//   ....[78]....
        /*0850*/ 	.word	0x00014660


	//   ....[79]....
        /*0854*/ 	.word	0x00014690


	//   ....[80]....
        /*0858*/ 	.word	0x000146a0


	//   ....[81]....
        /*085c*/ 	.word	0x00014830


	//   ....[82]....
        /*0860*/ 	.word	0x00014860


	//   ....[83]....
        /*0864*/ 	.word	0x00014890


	//   ....[84]....
        /*0868*/ 	.word	0x000148c0


	//   ....[85]....
        /*086c*/ 	.word	0x000148f0


	//   ....[86]....
        /*0870*/ 	.word	0x00014920


	//   ....[87]....
        /*0874*/ 	.word	0x000149e0


	//   ....[88]....
        /*0878*/ 	.word	0x00014a00


	//   ....[89]....
        /*087c*/ 	.word	0x00014a70


	//   ....[90]....
        /*0880*/ 	.word	0x00014f00


	//   ....[91]....
        /*0884*/ 	.word	0x000153e0


	//   ....[92]....
        /*0888*/ 	.word	0x000155b0


	//   ....[93]....
        /*088c*/ 	.word	0x00015600


	//   ....[94]....
        /*0890*/ 	.word	0x00015720


	//   ....[95]....
        /*0894*/ 	.word	0x00015770


	//   ....[96]....
        /*0898*/ 	.word	0x000158b0


	//   ....[97]....
        /*089c*/ 	.word	0x00015900


	//   ....[98]....
        /*08a0*/ 	.word	0x00015a20


	//   ....[99]....
        /*08a4*/ 	.word	0x00015a70


	//   ....[100]....
        /*08a8*/ 	.word	0x00015b90


	//   ....[101]....
        /*08ac*/ 	.word	0x00015be0


	//   ....[102]....
        /*08b0*/ 	.word	0x00015d00


	//   ....[103]....
        /*08b4*/ 	.word	0x00015d50


	//   ....[104]....
        /*08b8*/ 	.word	0x00015e60


	//   ....[105]....
        /*08bc*/ 	.word	0x00015eb0


	//   ....[106]....
        /*08c0*/ 	.word	0x00015fb0


	//   ....[107]....
        /*08c4*/ 	.word	0x00016000


	//   ....[108]....
        /*08c8*/ 	.word	0x00016330


	//   ....[109]....
        /*08cc*/ 	.word	0x000163d0


	//   ....[110]....
        /*08d0*/ 	.word	0x00016500


	//   ....[111]....
        /*08d4*/ 	.word	0x00016570


	//   ....[112]....
        /*08d8*/ 	.word	0x000165f0


	//   ....[113]....
        /*08dc*/ 	.word	0x00016670


	//   ....[114]....
        /*08e0*/ 	.word	0x000166f0


	//   ....[115]....
        /*08e4*/ 	.word	0x00016780


	//   ....[116]....
        /*08e8*/ 	.word	0x00016820


	//   ....[117]....
        /*08ec*/ 	.word	0x000168c0


	//   ....[118]....
        /*08f0*/ 	.word	0x00016930


	//   ....[119]....
        /*08f4*/ 	.word	0x000169a0


	//   ....[120]....
        /*08f8*/ 	.word	0x00016a10


	//   ....[121]....
        /*08fc*/ 	.word	0x00016a90


	//   ....[122]....
        /*0900*/ 	.word	0x00016b10


	//   ....[123]....
        /*0904*/ 	.word	0x00016bb0


	//   ....[124]....
        /*0908*/ 	.word	0x00016c40


	//   ....[125]....
        /*090c*/ 	.word	0x00016d70


	//----- nvinfo : EIATTR_REG_RECONFIG
	.align		4
.L_1001:
        /*0910*/ 	.byte	0x01, 0x54
	.zero		2


	//----- nvinfo : EIATTR_SYSCALL_OFFSETS
	.align		4
        /*0914*/ 	.byte	0x04, 0x46
        /*0916*/ 	.short	(.L_1003 - .L_1002)


	//   ....[0]....
.L_1002:
        /*0918*/ 	.word	0x00001530


	//   ....[1]....
        /*091c*/ 	.word	0x000106c0


	//   ....[2]....
        /*0920*/ 	.word	0x00010820


	//   ....[3]....
        /*0924*/ 	.word	0x00010920


	//   ....[4]....
        /*0928*/ 	.word	0x000112c0


	//----- nvinfo : EIATTR_MBARRIER_INSTR_OFFSETS
	.align		4
.L_1003:
        /*092c*/ 	.byte	0x04, 0x39
        /*092e*/ 	.short	(.L_1005 - .L_1004)


	//   ....[0]....
.L_1004:
        /*0930*/ 	.word	0x00000250
        /*0934*/ 	.word	0x000000ff
        /*0938*/ 	.word	0x00034800
        /*093c*/ 	.short	0x0100
        /*093e*/ 	.byte	0x08
	.zero		1


	//   ....[1]....
        /*0940*/ 	.word	0x00000260
        /*0944*/ 	.word	0x000000ff
        /*0948*/ 	.word	0x00034820
        /*094c*/ 	.short	0x0100
        /*094e*/ 	.byte	0x08
	.zero		1


	//   ....[2]....
        /*0950*/ 	.word	0x00000350
        /*0954*/ 	.word	0x000000ff
        /*0958*/ 	.word	0x00034830
        /*095c*/ 	.short	0x0100
        /*095e*/ 	.byte	0x08
	.zero		1


	//   ....[3]....
        /*0960*/ 	.word	0x00000360
        /*0964*/ 	.word	0x000000ff
        /*0968*/ 	.word	0x00034840
        /*096c*/ 	.short	0x0100
        /*096e*/ 	.byte	0x08
	.zero		1


	//   ....[4]....
        /*0970*/ 	.word	0x00000370
        /*0974*/ 	.word	0x000000ff
        /*0978*/ 	.word	0x00034838
        /*097c*/ 	.short	0x0100
        /*097e*/ 	.byte	0x08
	.zero		1


	//   ....[5]....
        /*0980*/ 	.word	0x00000380
        /*0984*/ 	.word	0x000000ff
        /*0988*/ 	.word	0x00034848
        /*098c*/ 	.short	0x0100
        /*098e*/ 	.byte	0x08
	.zero		1


	//   ....[6]....
        /*0990*/ 	.word	0x000004b0
        /*0994*/ 	.word	0x000000ff
        /*0998*/ 	.word	0x00034850
        /*099c*/ 	.short	0x0100
        /*099e*/ 	.byte	0x08
	.zero		1


	//   ....[7]....
        /*09a0*/ 	.word	0x000004c0
        /*09a4*/ 	.word	0x000000ff
        /*09a8*/ 	.word	0x00034860
        /*09ac*/ 	.short	0x0100
        /*09ae*/ 	.byte	0x08
	.zero		1


	//   ....[8]....
        /*09b0*/ 	.word	0x000004d0
        /*09b4*/ 	.word	0x000000ff
        /*09b8*/ 	.word	0x00034858
        /*09bc*/ 	.short	0x0100
        /*09be*/ 	.byte	0x08
	.zero		1


	//   ....[9]....
        /*09c0*/ 	.word	0x000004e0
        /*09c4*/ 	.word	0x000000ff
        /*09c8*/ 	.word	0x00034868
        /*09cc*/ 	.short	0x0100
        /*09ce*/ 	.byte	0x08
	.zero		1


	//   ....[10]....
        /*09d0*/ 	.word	0x000005d0
        /*09d4*/ 	.word	0x000000ff
        /*09d8*/ 	.word	0x00034870
        /*09dc*/ 	.short	0x0100
        /*09de*/ 	.byte	0x06
	.zero		1


	//   ....[11]....
        /*09e0*/ 	.word	0x000005e0
        /*09e4*/ 	.word	0x000000ff
        /*09e8*/ 	.word	0x00034880
        /*09ec*/ 	.short	0x0100
        /*09ee*/ 	.byte	0x06
	.zero		1


	//   ....[12]....
        /*09f0*/ 	.word	0x000005f0
        /*09f4*/ 	.word	0x000000ff
        /*09f8*/ 	.word	0x00034878
        /*09fc*/ 	.short	0x0100
        /*09fe*/ 	.byte	0x06
	.zero		1


	//   ....[13]....
        /*0a00*/ 	.word	0x00000600
        /*0a04*/ 	.word	0x000000ff
        /*0a08*/ 	.word	0x00034888
        /*0a0c*/ 	.short	0x0100
        /*0a0e*/ 	.byte	0x06
	.zero		1


	//   ....[14]....
        /*0a10*/ 	.word	0x00000730
        /*0a14*/ 	.word	0x000000ff
        /*0a18*/ 	.word	0x00034890
        /*0a1c*/ 	.short	0x0100
        /*0a1e*/ 	.byte	0x08
	.zero		1


	//   ....[15]....
        /*0a20*/ 	.word	0x00000740
        /*0a24*/ 	.word	0x000000ff
        /*0a28*/ 	.word	0x000348a0
        /*0a2c*/ 	.short	0x0100
        /*0a2e*/ 	.byte	0x08
	.zero		1


	//   ....[16]....
        /*0a30*/ 	.word	0x00000750
        /*0a34*/ 	.word	0x000000ff
        /*0a38*/ 	.word	0x00034898
        /*0a3c*/ 	.short	0x0100
        /*0a3e*/ 	.byte	0x08
	.zero		1


	//   ....[17]....
        /*0a40*/ 	.word	0x00000760
        /*0a44*/ 	.word	0x000000ff
        /*0a48*/ 	.word	0x000348a8
        /*0a4c*/ 	.short	0x0100
        /*0a4e*/ 	.byte	0x08
	.zero		1


	//   ....[18]....
        /*0a50*/ 	.word	0x00000890
        /*0a54*/ 	.word	0x000000ff
        /*0a58*/ 	.word	0x000348b0
        /*0a5c*/ 	.short	0x0100
        /*0a5e*/ 	.byte	0x08
	.zero		1


	//   ....[19]....
        /*0a60*/ 	.word	0x000008a0
        /*0a64*/ 	.word	0x000000ff
        /*0a68*/ 	.word	0x000348c0
        /*0a6c*/ 	.short	0x0100
        /*0a6e*/ 	.byte	0x08
	.zero		1


	//   ....[20]....
        /*0a70*/ 	.word	0x000008b0
        /*0a74*/ 	.word	0x000000ff
        /*0a78*/ 	.word	0x000348b8
        /*0a7c*/ 	.short	0x0100
        /*0a7e*/ 	.byte	0x08
	.zero		1


	//   ....[21]....
        /*0a80*/ 	.word	0x000008c0
        /*0a84*/ 	.word	0x000000ff
        /*0a88*/ 	.word	0x000348c8
        /*0a8c*/ 	.short	0x0100
        /*0a8e*/ 	.byte	0x08
	.zero		1


	//   ....[22]....
        /*0a90*/ 	.word	0x000015e0
        /*0a94*/ 	.word	0x00000000
        /*0a98*/ 	.word	0x00034800
        /*0a9c*/ 	.short	0x010a
        /*0a9e*/ 	.byte	0x3f
	.zero		1


	//   ....[23]....
        /*0aa0*/ 	.word	0x00001650
        /*0aa4*/ 	.word	0x0000000a
        /*0aa8*/ 	.word	0x00034830
        /*0aac*/ 	.short	0x010a
        /*0aae*/ 	.byte	0x3f
	.zero		1


	//   ....[24]....
        /*0ab0*/ 	.word	0x000016c0
        /*0ab4*/ 	.word	0x0000000a
        /*0ab8*/ 	.word	0x00034830
        /*0abc*/ 	.short	0x010a
        /*0abe*/ 	.byte	0x3f
	.zero		1


	//   ....[25]....
        /*0ac0*/ 	.word	0x000063f0
        /*0ac4*/ 	.word	0x0000000b
        /*0ac8*/ 	.word	0x00000000
        /*0acc*/ 	.short	0x0101
        /*0ace*/ 	.byte	0x3f
	.zero		1


	//   ....[26]....
        /*0ad0*/ 	.word	0x000071a0
        /*0ad4*/ 	.word	0x00000000
        /*0ad8*/ 	.word	0x00034830
        /*0adc*/ 	.short	0x010a
        /*0ade*/ 	.byte	0x3f
	.zero		1


	//   ....[27]....
        /*0ae0*/ 	.word	0x000071e0
        /*0ae4*/ 	.word	0x00000000
        /*0ae8*/ 	.word	0x00034830
        /*0aec*/ 	.short	0x010a
        /*0aee*/ 	.byte	0x3f
	.zero		1


	//   ....[28]....
        /*0af0*/ 	.word	0x000098b0
        /*0af4*/ 	.word	0x000000ff
        /*0af8*/ 	.word	0x00034850
        /*0afc*/ 	.short	0x010a
        /*0afe*/ 	.byte	0x06
	.zero		1


	//   ....[29]....
        /*0b00*/ 	.word	0x000098f0
        /*0b04*/ 	.word	0x000000ff
        /*0b08*/ 	.word	0x00034850
        /*0b0c*/ 	.short	0x010a
        /*0b0e*/ 	.byte	0x06
	.zero		1


	//   ....[30]....
        /*0b10*/ 	.word	0x0000b990
        /*0b14*/ 	.word	0x00000080
        /*0b18*/ 	.word	0x00000000
        /*0b1c*/ 	.short	0x0101
        /*0b1e*/ 	.byte	0x3f
	.zero		1


	//   ....[31]....
        /*0b20*/ 	.word	0x0000ba20
        /*0b24*/ 	.word	0x00000082
        /*0b28*/ 	.word	0x00000000
        /*0b2c*/ 	.short	0x0101
        /*0b2e*/ 	.byte	0x3f
	.zero		1


	//   ....[32]....
        /*0b30*/ 	.word	0x0000c790
        /*0b34*/ 	.word	0x00000008
        /*0b38*/ 	.word	0x00034850
        /*0b3c*/ 	.short	0x010a
        /*0b3e*/ 	.byte	0x3f
	.zero		1


	//   ....[33]....
        /*0b40*/ 	.word	0x0000c7d0
        /*0b44*/ 	.word	0x00000008
        /*0b48*/ 	.word	0x00034850
        /*0b4c*/ 	.short	0x010a
        /*0b4e*/ 	.byte	0x3f
	.zero		1


	//   ....[34]....
        /*0b50*/ 	.word	0x0000d060
        /*0b54*/ 	.word	0x00000007
        /*0b58*/ 	.word	0x00000000
        /*0b5c*/ 	.short	0x0101
        /*0b5e*/ 	.byte	0x3f
	.zero		1


	//   ....[35]....
        /*0b60*/ 	.word	0x0000e440
        /*0b64*/ 	.word	0x0000001c
        /*0b68*/ 	.word	0x00000000
        /*0b6c*/ 	.short	0x0101
        /*0b6e*/ 	.byte	0x3f
	.zero		1


	//   ....[36]....
        /*0b70*/ 	.word	0x00010d70
        /*0b74*/ 	.word	0x00000000
        /*0b78*/ 	.word	0x00034840
        /*0b7c*/ 	.short	0x010a
        /*0b7e*/ 	.byte	0x3f
	.zero		1


	//   ....[37]....
        /*0b80*/ 	.word	0x00011c90
        /*0b84*/ 	.word	0x00000009
        /*0b88*/ 	.word	0x00034800
        /*0b8c*/ 	.short	0x0107
        /*0b8e*/ 	.byte	0x3f
	.zero		1


	//   ....[38]....
        /*0b90*/ 	.word	0x00011da0
        /*0b94*/ 	.word	0x00000002
        /*0b98*/ 	.word	0x00034800
        /*0b9c*/ 	.short	0x0101
        /*0b9e*/ 	.byte	0x3f
	.zero		1


	//   ....[39]....
        /*0ba0*/ 	.word	0x00011dc0
        /*0ba4*/ 	.word	0x00000002
        /*0ba8*/ 	.word	0x00034820
        /*0bac*/ 	.short	0x010a
        /*0bae*/ 	.byte	0x3f
	.zero		1


	//   ....[40]....
        /*0bb0*/ 	.word	0x00012150
        /*0bb4*/ 	.word	0x00000003
        /*0bb8*/ 	.word	0x00034840
        /*0bbc*/ 	.short	0x010a
        /*0bbe*/ 	.byte	0x3f
	.zero		1


	//   ....[41]....
        /*0bc0*/ 	.word	0x00012510
        /*0bc4*/ 	.word	0x00000003
        /*0bc8*/ 	.word	0x00000060
        /*0bcc*/ 	.short	0x010a
        /*0bce*/ 	.byte	0x3f
	.zero		1


	//   ....[42]....
        /*0bd0*/ 	.word	0x00012c10
        /*0bd4*/ 	.word	0x00000003
        /*0bd8*/ 	.word	0x00034840
        /*0bdc*/ 	.short	0x010a
        /*0bde*/ 	.byte	0x3f
	.zero		1


	//   ....[43]....
        /*0be0*/ 	.word	0x00012fd0
        /*0be4*/ 	.word	0x00000002
        /*0be8*/ 	.word	0x00000060
        /*0bec*/ 	.short	0x010a
        /*0bee*/ 	.byte	0x3f
	.zero		1


	//   ....[44]....
        /*0bf0*/ 	.word	0x00013600
        /*0bf4*/ 	.word	0x00000002
        /*0bf8*/ 	.word	0x00034840
        /*0bfc*/ 	.short	0x010a
        /*0bfe*/ 	.byte	0x3f
	.zero		1


	//   ....[45]....
        /*0c00*/ 	.word	0x000139c0
        /*0c04*/ 	.word	0x00000002
        /*0c08*/ 	.word	0x00000060
        /*0c0c*/ 	.short	0x010a
        /*0c0e*/ 	.byte	0x3f
	.zero		1


	//   ....[46]....
        /*0c10*/ 	.word	0x00013f80
        /*0c14*/ 	.word	0x00000002
        /*0c18*/ 	.word	0x00034860
        /*0c1c*/ 	.short	0x010a
        /*0c1e*/ 	.byte	0x3f
	.zero		1


	//   ....[47]....
        /*0c20*/ 	.word	0x00014e80
        /*0c24*/ 	.word	0x00000000
        /*0c28*/ 	.word	0x00034820
        /*0c2c*/ 	.short	0x010a
        /*0c2e*/ 	.byte	0x3f
	.zero		1


	//   ....[48]....
        /*0c30*/ 	.word	0x00015040
        /*0c34*/ 	.word	0x00000006
        /*0c38*/ 	.word	0x00000000
        /*0c3c*/ 	.short	0x010a
        /*0c3e*/ 	.byte	0x3f
	.zero		1


	//   ....[49]....
        /*0c40*/ 	.word	0x000150b0
        /*0c44*/ 	.word	0x00000007
        /*0c48*/ 	.word	0x00000000
        /*0c4c*/ 	.short	0x010a
        /*0c4e*/ 	.byte	0x3f
	.zero		1


	//   ....[50]....
        /*0c50*/ 	.word	0x00015120
        /*0c54*/ 	.word	0x00000004
        /*0c58*/ 	.word	0x00000000
        /*0c5c*/ 	.short	0x010a
        /*0c5e*/ 	.byte	0x3f
	.zero		1


	//   ....[51]....
        /*0c60*/ 	.word	0x00015150
        /*0c64*/ 	.word	0x00000003
        /*0c68*/ 	.word	0x00000000
        /*0c6c*/ 	.short	0x010a
        /*0c6e*/ 	.byte	0x3f
	.zero		1


	//   ....[52]....
        /*0c70*/ 	.word	0x000151b0
        /*0c74*/ 	.word	0x00000000
        /*0c78*/ 	.word	0x00034800
        /*0c7c*/ 	.short	0x010a
        /*0c7e*/ 	.byte	0x3f
	.zero		1


	//   ....[53]....
        /*0c80*/ 	.word	0x00015200
        /*0c84*/ 	.word	0x0000000a
        /*0c88*/ 	.word	0x00034830
        /*0c8c*/ 	.short	0x010a
        /*0c8e*/ 	.byte	0x3f
	.zero		1


	//   ....[54]....
        /*0c90*/ 	.word	0x00015250
        /*0c94*/ 	.word	0x00000000
        /*0c98*/ 	.word	0x00034830
        /*0c9c*/ 	.short	0x010a
        /*0c9e*/ 	.byte	0x3f
	.zero		1


	//   ....[55]....
        /*0ca0*/ 	.word	0x000152b0
        /*0ca4*/ 	.word	0x0000000f
        /*0ca8*/ 	.word	0x00034850
        /*0cac*/ 	.short	0x010a
        /*0cae*/ 	.byte	0x3f
	.zero		1


	//   ....[56]....
        /*0cb0*/ 	.word	0x00015300
        /*0cb4*/ 	.word	0x00000008
        /*0cb8*/ 	.word	0x00034850
        /*0cbc*/ 	.short	0x010a
        /*0cbe*/ 	.byte	0x3f
	.zero		1


	//   ....[57]....
        /*0cc0*/ 	.word	0x000154a0
        /*0cc4*/ 	.word	0x00000000
        /*0cc8*/ 	.word	0x00034840
        /*0ccc*/ 	.short	0x010a
        /*0cce*/ 	.byte	0x3f
	.zero		1


	//   ....[58]....
        /*0cd0*/ 	.word	0x00016050
        /*0cd4*/ 	.word	0x00000002
        /*0cd8*/ 	.word	0x00034820
        /*0cdc*/ 	.short	0x010a
        /*0cde*/ 	.byte	0x3f
	.zero		1


	//   ....[59]....
        /*0ce0*/ 	.word	0x000160a0
        /*0ce4*/ 	.word	0x00000003
        /*0ce8*/ 	.word	0x00034840
        /*0cec*/ 	.short	0x010a
        /*0cee*/ 	.byte	0x3f
	.zero		1


	//   ....[60]....
        /*0cf0*/ 	.word	0x000160f0
        /*0cf4*/ 	.word	0x00000003
        /*0cf8*/ 	.word	0x00000060
        /*0cfc*/ 	.short	0x010a
        /*0cfe*/ 	.byte	0x3f
	.zero		1


	//   ....[61]....
        /*0d00*/ 	.word	0x00016140
        /*0d04*/ 	.word	0x00000003
        /*0d08*/ 	.word	0x00034840
        /*0d0c*/ 	.short	0x010a
        /*0d0e*/ 	.byte	0x3f
	.zero		1


	//   ....[62]....
        /*0d10*/ 	.word	0x00016190
        /*0d14*/ 	.word	0x00000002
        /*0d18*/ 	.word	0x00000060
        /*0d1c*/ 	.short	0x010a
        /*0d1e*/ 	.byte	0x3f
	.zero		1


	//   ....[63]....
        /*0d20*/ 	.word	0x000161e0
        /*0d24*/ 	.word	0x00000002
        /*0d28*/ 	.word	0x00034840
        /*0d2c*/ 	.short	0x010a
        /*0d2e*/ 	.byte	0x3f
	.zero		1


	//   ....[64]....
        /*0d30*/ 	.word	0x00016230
        /*0d34*/ 	.word	0x00000002
        /*0d38*/ 	.word	0x00000060
        /*0d3c*/ 	.short	0x010a
        /*0d3e*/ 	.byte	0x3f
	.zero		1


	//   ....[65]....
        /*0d40*/ 	.word	0x00016280
        /*0d44*/ 	.word	0x00000002
        /*0d48*/ 	.word	0x00034860
        /*0d4c*/ 	.short	0x010a
        /*0d4e*/ 	.byte	0x3f
	.zero		1


	//   ....[66]....
        /*0d50*/ 	.word	0x00016c90
        /*0d54*/ 	.word	0x00000000
        /*0d58*/ 	.word	0x00034820
        /*0d5c*/ 	.short	0x010a
        /*0d5e*/ 	.byte	0x3f
	.zero		1


	//   ....[67]....
        /*0d60*/ 	.word	0x00016e30
        /*0d64*/ 	.word	0x00000006
        /*0d68*/ 	.word	0x00000000
        /*0d6c*/ 	.short	0x010a
        /*0d6e*/ 	.byte	0x3f
	.zero		1


	//   ....[68]....
        /*0d70*/ 	.word	0x00016e80
        /*0d74*/ 	.word	0x00000007
        /*0d78*/ 	.word	0x00000000
        /*0d7c*/ 	.short	0x010a
        /*0d7e*/ 	.byte	0x3f
	.zero		1


	//   ....[69]....
        /*0d80*/ 	.word	0x00016ed0
        /*0d84*/ 	.word	0x00000004
        /*0d88*/ 	.word	0x00000000
        /*0d8c*/ 	.short	0x010a
        /*0d8e*/ 	.byte	0x3f
	.zero		1


	//----- nvinfo : EIATTR_NUM_MBARRIERS
	.align		4
.L_1005:
        /*0d90*/ 	.byte	0x03, 0x38
        /*0d92*/ 	.short	0x0016


	//----- nvinfo : EIATTR_EXIT_INSTR_OFFSETS
	.align		4
        /*0d94*/ 	.byte	0x04, 0x1c
        /*0d96*/ 	.short	(.L_1007 - .L_1006)


	//   ....[0]....
.L_1006:
        /*0d98*/ 	.word	0x00000a60


	//   ....[1]....
        /*0d9c*/ 	.word	0x0000f3c0


	//   ....[2]....
        /*0da0*/ 	.word	0x000151a0


	//----- nvinfo : EIATTR_MAX_THREADS
	.align		4
.L_1007:
        /*0da4*/ 	.byte	0x04, 0x05
        /*0da6*/ 	.short	(.L_1009 - .L_1008)
.L_1008:
        /*0da8*/ 	.word	0x00000180
        /*0dac*/ 	.word	0x00000001
        /*0db0*/ 	.word	0x00000001


	//----- nvinfo : EIATTR_CRS_STACK_SIZE
	.align		4
.L_1009:
        /*0db4*/ 	.byte	0x04, 0x1e
        /*0db6*/ 	.short	(.L_1011 - .L_1010)
.L_1010:
        /*0db8*/ 	.word	0x00000000


	//----- nvinfo : EIATTR_CBANK_PARAM_SIZE
	.align		4
.L_1011:
        /*0dbc*/ 	.byte	0x03, 0x19
        /*0dbe*/ 	.short	0x0af0


	//----- nvinfo : EIATTR_PARAM_CBANK
	.align		4
        /*0dc0*/ 	.byte	0x04, 0x0a
        /*0dc2*/ 	.short	(.L_1013 - .L_1012)
	.align		4
.L_1012:
        /*0dc4*/ 	.word	index@(.nv.constant0._ZN7cutlass13device_kernelIN5flash11enable_sm90INS1_16FlashAttnFwdSm90INS1_25CollectiveMainloopFwdSm90ILi2EN4cute5tupleIJNS5_1CILi1EEES8_S8_EEENS6_IJNS7_ILi128EEENS7_ILi176EEESA_EEELi128ENS_10bfloat16_tEfNS_4arch4Sm90ELb0ELb0ELb1ELb1ELb0ELb0ELb0ELb1ELb1ELb1ELb0ELb0EEENS1_21CollectiveEpilogueFwdINS6_IJSA_SA_SB_EEES9_SD_SF_Li256ELb1ELb1ELb0ELb0EEENS1_36VarlenDynamicPersistentTileSchedulerILi128ELi176ELi256ELi128ELb0ELb1ELb1ELb0ELb1ELb1EEEEEEEEEvNT_6ParamsE)
        /*0dc8*/ 	.short	0x0210
        /*0dca*/ 	.short	0x0af0


	//----- nvinfo : EIATTR_SW_WAR
	.align		4
.L_1013:
        /*0dcc*/ 	.byte	0x04, 0x36
        /*0dce*/ 	.short	(.L_1015 - .L_1014)
.L_1014:
        /*0dd0*/ 	.word	0x00000008
.L_1015:


//--------------------- .nv.info._ZN7cutlass13device_kernelIN5flash11enable_sm90INS1_16FlashAttnFwdSm90INS1_25CollectiveMainloopFwdSm90ILi2EN4cute5tupleIJNS5_1CILi1EEES8_S8_EEENS6_IJNS7_ILi128EEENS7_ILi176EEESA_EEELi128ENS_10bfloat16_tEfNS_4arch4Sm90ELb0ELb0ELb1ELb1ELb0ELb1ELb0ELb1ELb1ELb1ELb0ELb0EEENS1_21CollectiveEpilogueFwdINS6_IJSA_SA_SB_EEES9_SD_SF_Li256ELb1ELb1ELb0ELb0EEENS1_36VarlenDynamicPersistentTileSchedulerILi128ELi176ELi256ELi128ELb0ELb1ELb1ELb0ELb1ELb1EEEEEEEEEvNT_6ParamsE --------------------------
	.section	.nv.info._ZN7cutlass13device_kernelIN5flash11enable_sm90INS1_16FlashAttnFwdSm90INS1_25CollectiveMainloopFwdSm90ILi2EN4cute5tupleIJNS5_1CILi1EEES8_S8_EEENS6_IJNS7_ILi128EEENS7_ILi176EEESA_EEELi128ENS_10bfloat16_tEfNS_4arch4Sm90ELb0ELb0ELb1ELb1ELb0ELb1ELb0ELb1ELb1ELb1ELb0ELb0EEENS1_21CollectiveEpilogueFwdINS6_IJSA_SA_SB_EEES9_SD_SF_Li256ELb1ELb1ELb0ELb0EEENS1_36VarlenDynamicPersistentTileSchedulerILi128ELi176ELi256ELi128ELb0ELb1ELb1ELb0ELb1ELb1EEEEEEEEEvNT_6ParamsE,"",@"SHT_CUDA_INFO"
	.sectionflags	@""
	.align	4


	//----- nvinfo : EIATTR_CUDA_API_VERSION
	.align		4
        /*0000*/ 	.byte	0x04, 0x37
        /*0002*/ 	.short	(.L_1017 - .L_1016)
.L_1016:
        /*0004*/ 	.word	0x00000082


	//----- nvinfo : EIATTR_KPARAM_INFO
	.align		4
.L_1017:
        /*0008*/ 	.byte	0x04, 0x17
        /*000a*/ 	.short	(.L_1019 - .L_1018)
.L_1018:
        /*000c*/ 	.word	0x00000000
        /*0010*/ 	.short	0x0000
        /*0012*/ 	.short	0x0070
        /*0014*/ 	.byte	0x00, 0xf0, 0x01, 0x2a


	//----- nvinfo : EIATTR_SPARSE_MMA_MASK
	.align		4
.L_1019:
        /*0018*/ 	.byte	0x03, 0x50
        /*001a*/ 	.short	0x0000


	//----- nvinfo : EIATTR_MAXREG_COUNT
	.align		4
        /*001c*/ 	.byte	0x03, 0x1b
        /*001e*/ 	.short	0x00a8


	//----- nvinfo : EIATTR_NUM_BARRIERS
	.align		4
        /*0020*/ 	.byte	0x02, 0x4c
        /*0022*/ 	.byte	0x10
	.zero		1


	//----- nvinfo : EIATTR_EXTERNS
	.align		4
        /*0024*/ 	.byte	0x04, 0x0f
        /*0026*/ 	.short	(.L_1021 - .L_1020)


	//   ....[0]....
	.align		4
.L_1020:
        /*0028*/ 	.word	index@(__assertfail)


	//----- nvinfo : EIATTR_ANNOTATIONS
	.align		4
.L_1021:
        /*002c*/ 	.byte	0x04, 0x55
        /*002e*/ 	.short	(.L_1023 - .L_1022)


	//   ....[0]....
.L_1022:
        /* <DEDUP_REMOVED lines=142> */


	//----- nvinfo : EIATTR_MERCURY_ISA_VERSION
	.align		4
.L_1023:
        /*0900*/ 	.byte	0x03, 0x5f
        /*0902*/ 	.short	0x0101


	//----- nvinfo : EIATTR_UNUSED_LOAD_BYTE_OFFSET
	.align		4
        /*0904*/ 	.byte	0x04, 0x44
        /*0906*/ 	.short	(.L_1025 - .L_1024)


	//   ....[0]....
.L_1024:
        /*0908*/ 	.word	0x00000ac0
        /*090c*/ 	.word	0x0000fff0


	//   ....[1]....
        /*0910*/ 	.word	0x0001e540
        /*0914*/ 	.word	0x0000fff0


	//----- nvinfo : EIATTR_INT_WARP_WIDE_INSTR_OFFSETS
	.align		4
.L_1025:
        /*0918*/ 	.byte	0x04, 0x31
        /*091a*/ 	.short	(.L_1027 - .L_1026)


	//   ....[0]....
.L_1026:
        /*091c*/ 	.word	0x00000190


	//   ....[1]....
        /*0920*/ 	.word	0x000001d0


	//   ....[2]....
        /*0924*/ 	.word	0x00000240


	//   ....[3]....
        /*0928*/ 	.word	0x00022ca0


	//   ....[4]....
        /*092c*/ 	.word	0x00022d40


	//   ....[5]....
        /*0930*/ 	.word	0x000266a0


	//   ....[6]....
        /*0934*/ 	.word	0x00026710


	//----- nvinfo : EIATTR_COOP_GROUP_MASK_REGIDS
	.align		4
.L_1027:
        /*0938*/ 	.byte	0x04, 0x29
        /*093a*/ 	.short	(.L_1029 - .L_1028)


	//   ....[0]....
.L_1028:
        /*093c*/ 	.word	0xffffffff


	//   ....[1]....
        /*0940*/ 	.word	0xffffffff


	//   ....[2]....
        /*0944*/ 	.word	0xffffffff


	//   ....[3]....
        /*0948*/ 	.word	0xffffffff


	//   ....[4]....
        /*094c*/ 	.word	0xffffffff


	//   ....[5]....
        /*0950*/ 	.word	0xffffffff


	//   ....[6]....
        /*0954*/ 	.word	0xffffffff


	//   ....[7]....
        /*0958*/ 	.word	0xffffffff


	//   ....[8]....
        /*095c*/ 	.word	0xffffffff


	//   ....[9]....
        /*0960*/ 	.word	0xffffffff


	//   ....[10]....
        /*0964*/ 	.word	0xffffffff


	//   ....[11]....
        /*0968*/ 	.word	0xffffffff


	//   ....[12]....
        /*096c*/ 	.word	0xffffffff


	//   ....[13]....
        /*0970*/ 	.word	0xffffffff


	//   ....[14]....
        /*0974*/ 	.word	0xffffffff


	//   ....[15]....
        /*0978*/ 	.word	0xffffffff


	//   ....[16]....
        /*097c*/ 	.word	0xffffffff


	//   ....[17]....
        /*0980*/ 	.word	0xffffffff


	//   ....[18]....
        /*0984*/ 	.word	0xffffffff


	//   ....[19]....
        /*0988*/ 	.word	0xffffffff


	//   ....[20]....
        /*098c*/ 	.word	0xffffffff


	//   ....[21]....
        /*0990*/ 	.word	0xffffffff


	//   ....[22]....
        /*0994*/ 	.word	0xffffffff


	//   ....[23]....
        /*0998*/ 	.word	0xffffffff


	//   ....[24]....
        /*099c*/ 	.word	0xffffffff


	//   ....[25]....
        /*09a0*/ 	.word	0xffffffff


	//   ....[26]....
        /*09a4*/ 	.word	0xffffffff


	//   ....[27]....
        /*09a8*/ 	.word	0xffffffff


	//   ....[28]....
        /*09ac*/ 	.word	0xffffffff


	//   ....[29]....
        /*09b0*/ 	.word	0xffffffff


	//   ....[30]....
        /*09b4*/ 	.word	0xffffffff


	//   ....[31]....
        /*09b8*/ 	.word	0xffffffff


	//   ....[32]....
        /*09bc*/ 	.word	0xffffffff


	//   ....[33]....
        /*09c0*/ 	.word	0xffffffff


	//   ....[34]....
        /*09c4*/ 	.word	0xffffffff


	//   ....[35]....
        /*09c8*/ 	.word	0xffffffff


	//   ....[36]....
        /*09cc*/ 	.word	0xffffffff


	//   ....[37]....
        /*09d0*/ 	.word	0xffffffff


	//   ....[38]....
        /*09d4*/ 	.word	0xffffffff


	//   ....[39]....
        /*09d8*/ 	.word	0xffffffff


	//   ....[40]....
        /*09dc*/ 	.word	0xffffffff


	//   ....[41]....
        /*09e0*/ 	.word	0xffffffff


	//   ....[42]....
        /*09e4*/ 	.word	0xffffffff


	//   ....[43]....
        /*09e8*/ 	.word	0xffffffff


	//   ....[44]....
        /*09ec*/ 	.word	0xffffffff


	//   ....[45]....
        /*09f0*/ 	.word	0xffffffff


	//   ....[46]....
        /*09f4*/ 	.word	0xffffffff


	//   ....[47]....
        /*09f8*/ 	.word	0xffffffff


	//   ....[48]....
        /*09fc*/ 	.word	0xffffffff


	//   ....[49]....
        /*0a00*/ 	.word	0xffffffff


	//   ....[50]....
        /*0a04*/ 	.word	0xffffffff


	//   ....[51]....
        /*0a08*/ 	.word	0xffffffff


	//   ....[52]....
        /*0a0c*/ 	.word	0xffffffff


	//   ....[53]....
        /*0a10*/ 	.word	0xffffffff


	//   ....[54]....
        /*0a14*/ 	.word	0xffffffff


	//   ....[55]....
        /*0a18*/ 	.word	0xffffffff


	//   ....[56]....
        /*0a1c*/ 	.word	0xffffffff


	//   ....[57]....
        /*0a20*/ 	.word	0xffffffff


	//   ....[58]....
        /*0a24*/ 	.word	0xffffffff


	//   ....[59]....
        /*0a28*/ 	.word	0xffffffff


	//   ....[60]....
        /*0a2c*/ 	.word	0xffffffff


	//   ....[61]....
        /*0a30*/ 	.word	0xffffffff


	//   ....[62]....
        /*0a34*/ 	.word	0xffffffff


	//   ....[63]....
        /*0a38*/ 	.word	0xffffffff


	//   ....[64]....
        /*0a3c*/ 	.word	0xffffffff


	//   ....[65]....
        /*0a40*/ 	.word	0xffffffff


	//   ....[66]....
        /*0a44*/ 	.word	0xffffffff


	//   ....[67]....
        /*0a48*/ 	.word	0xffffffff


	//   ....[68]....
        /*0a4c*/ 	.word	0xffffffff


	//   ....[69]....
        /*0a50*/ 	.word	0xffffffff


	//   ....[70]....
        /*0a54*/ 	.word	0xffffffff


	//   ....[71]....
        /*0a58*/ 	.word	0xffffffff


	//   ....[72]....
        /*0a5c*/ 	.word	0xffffffff


	//   ....[73]....
        /*0a60*/ 	.word	0xffffffff


	//   ....[74]....
        /*0a64*/ 	.word	0xffffffff


	//   ....[75]....
        /*0a68*/ 	.word	0xffffffff


	//   ....[76]....
        /*0a6c*/ 	.word	0xffffffff


	//   ....[77]....
        /*0a70*/ 	.word	0xffffffff


	//   ....[78]....
        /*0a74*/ 	.word	0xffffffff


	//   ....[79]....
        /*0a78*/ 	.word	0xffffffff


	//   ....[80]....
        /*0a7c*/ 	.word	0xffffffff


	//   ....[81]....
        /*0a80*/ 	.word	0xffffffff


	//   ....[82]....
        /*0a84*/ 	.word	0xffffffff


	//   ....[83]....
        /*0a88*/ 	.word	0xffffffff


	//   ....[84]....
        /*0a8c*/ 	.word	0xffffffff


	//   ....[85]....
        /*0a90*/ 	.word	0xffffffff


	//   ....[86]....
        /*0a94*/ 	.word	0xffffffff


	//   ....[87]....
        /*0a98*/ 	.word	0xffffffff


	//   ....[88]....
        /*0a9c*/ 	.word	0xffffffff


	//   ....[89]....
        /*0aa0*/ 	.word	0xffffffff


	//   ....[90]....
        /*0aa4*/ 	.word	0xffffffff


	//   ....[91]....
        /*0aa8*/ 	.word	0xffffffff


	//   ....[92]....
        /*0aac*/ 	.word	0xffffffff


	//   ....[93]....
        /*0ab0*/ 	.word	0xffffffff


	//   ....[94]....
        /*0ab4*/ 	.word	0xffffffff


	//   ....[95]....
        /*0ab8*/ 	.word	0xffffffff


	//   ....[96]....
        /*0abc*/ 	.word	0xffffffff


	//   ....[97]....
        /*0ac0*/ 	.word	0xffffffff


	//   ....[98]....
        /*0ac4*/ 	.word	0xffffffff


	//   ....[99]....
        /*0ac8*/ 	.word	0xffffffff


	//   ....[100]....
        /*0acc*/ 	.word	0x0500000f


	//   ....[101]....
        /*0ad0*/ 	.word	0x0500000f


	//   ....[102]....
        /*0ad4*/ 	.word	0x0500000f


	//   ....[103]....
        /*0ad8*/ 	.word	0x0500000f


	//   ....[104]....
        /*0adc*/ 	.word	0x0500000f


	//   ....[105]....
        /*0ae0*/ 	.word	0x0500000f


	//   ....[106]....
        /*0ae4*/ 	.word	0x0500000f


	//   ....[107]....
        /*0ae8*/ 	.word	0x0500000f


	//   ....[108]....
        /*0aec*/ 	.word	0x0500000f


	//   ....[109]....
        /*0af0*/ 	.word	0x0500000f


	//   ....[110]....
        /*0af4*/ 	.word	0x0500000f


	//   ....[111]....
        /*0af8*/ 	.word	0x0500000f


	//   ....[112]....
        /*0afc*/ 	.word	0x0500000f


	//   ....[113]....
        /*0b00*/ 	.word	0x0500000f


	//   ....[114]....
        /*0b04*/ 	.word	0x0500000f


	//   ....[115]....
        /*0b08*/ 	.word	0x0500000f


	//   ....[116]....
        /*0b0c*/ 	.word	0x0500000f


	//   ....[117]....
        /*0b10*/ 	.word	0x0500000f


	//   ....[118]....
        /*0b14*/ 	.word	0x0500000f


	//   ....[119]....
        /*0b18*/ 	.word	0x0500000f


	//   ....[120]....
        /*0b1c*/ 	.word	0x0500000f


	//   ....[121]....
        /*0b20*/ 	.word	0x0500000f


	//   ....[122]....
        /*0b24*/ 	.word	0x0500000f


	//   ....[123]....
        /*0b28*/ 	.word	0x0500000f


	//   ....[124]....
        /*0b2c*/ 	.word	0x0500000f


	//   ....[125]....
        /*0b30*/ 	.word	0x0500000f


	//   ....[126]....
        /*0b34*/ 	.word	0x0500000f


	//   ....[127]....
        /*0b38*/ 	.word	0x0500000f


	//   ....[128]....
        /*0b3c*/ 	.word	0x0500000f


	//   ....[129]....
        /*0b40*/ 	.word	0x0500000f


	//   ....[130]....
        /*0b44*/ 	.word	0x0500000f


	//   ....[131]....
        /*0b48*/ 	.word	0x0500000f


	//   ....[132]....
        /*0b4c*/ 	.word	0x0500000f


	//   ....[133]....
        /*0b50*/ 	.word	0x0500000f


	//   ....[134]....
        /*0b54*/ 	.word	0x0500000f


	//   ....[135]....
        /*0b58*/ 	.word	0x0500000f


	//   ....[136]....
        /*0b5c*/ 	.word	0x0500000f


	//   ....[137]....
        /*0b60*/ 	.word	0x0500000f


	//   ....[138]....
        /*0b64*/ 	.word	0x0500000f


	//   ....[139]....
        /*0b68*/ 	.word	0x0500000f


	//   ....[140]....
        /*0b6c*/ 	.word	0x0500000f


	//   ....[141]....
        /*0b70*/ 	.word	0x0500000f


	//   ....[142]....
        /*0b74*/ 	.word	0x0500000f


	//   ....[143]....
        /*0b78*/ 	.word	0x0500000f


	//   ....[144]....
        /*0b7c*/ 	.word	0x0500000f


	//   ....[145]....
        /*0b80*/ 	.word	0x0500000f


	//   ....[146]....
        /*0b84*/ 	.word	0x0500000f


	//   ....[147]....
        /*0b88*/ 	.word	0x0500000f


	//   ....[148]....
        /*0b8c*/ 	.word	0x0500000f


	//   ....[149]....
        /*0b90*/ 	.word	0x0500000f


	//   ....[150]....
        /*0b94*/ 	.word	0x0500000f


	//   ....[151]....
        /*0b98*/ 	.word	0x0500000f


	//   ....[152]....
        /*0b9c*/ 	.word	0x0500000f


	//----- nvinfo : EIATTR_COOP_GROUP_INSTR_OFFSETS
	.align		4
.L_1029:
        /*0ba0*/ 	.byte	0x04, 0x28
        /*0ba2*/ 	.short	(.L_1031 - .L_1030)


	//   ....[0]....
.L_1030:
        /*0ba4*/ 	.word	0x00000070


	//   ....[1]....
        /*0ba8*/ 	.word	0x000001a0


	//   ....[2]....
        /*0bac*/ 	.word	0x000001f0


	//   ....[3]....
        /*0bb0*/ 	.word	0x00000420


	//   ....[4]....
        /*0bb4*/ 	.word	0x00000580


	//   ....[5]....
        /*0bb8*/ 	.word	0x000006a0


	//   ....[6]....
        /*0bbc*/ 	.word	0x00000800


	//   ....[7]....
        /*0bc0*/ 	.word	0x0000cc30


	//   ....[8]....
        /*0bc4*/ 	.word	0x0000d240


	//   ....[9]....
        /*0bc8*/ 	.word	0x0000d250


	//   ....[10]....
        /*0bcc*/ 	.word	0x0000d260


	//   ....[11]....
        /*0bd0*/ 	.word	0x0000d270


	//   ....[12]....
        /*0bd4*/ 	.word	0x0000ecd0


	//   ....[13]....
        /*0bd8*/ 	.word	0x0000ece0


	//   ....[14]....
        /*0bdc*/ 	.word	0x0000ecf0


	//   ....[15]....
        /*0be0*/ 	.word	0x0000ed00


	//   ....[16]....
        /*0be4*/ 	.word	0x00015440


	//   ....[17]....
        /*0be8*/ 	.word	0x00015460


	//   ....[18]....
        /*0bec*/ 	.word	0x000158e0


	//   ....[19]....
        /*0bf0*/ 	.word	0x00015920


	//   ....[20]....
        /*0bf4*/ 	.word	0x0001b980


	//   ....[21]....
        /*0bf8*/ 	.word	0x0001b9e0


	//   ....[22]....
        /*0bfc*/ 	.word	0x0001c340


	//   ....[23]....
        /*0c00*/ 	.word	0x0001c430


	//   ....[24]....
        /*0c04*/ 	.word	0x0001de60


	//   ....[25]....
        /*0c08*/ 	.word	0x0001de90


	//   ....[26]....
        /*0c0c*/ 	.word	0x0001df60


	//   ....[27]....
        /*0c10*/ 	.word	0x0001df80


	//   ....[28]....
        /*0c14*/ 	.word	0x0001f110


	//   ....[29]....
        /*0c18*/ 	.word	0x0001f140


	//   ....[30]....
        /*0c1c*/ 	.word	0x0001f1a0


	//   ....[31]....
        /*0c20*/ 	.word	0x0001f200


	//   ....[32]....
        /*0c24*/ 	.word	0x0001f740


	//   ....[33]....
        /*0c28*/ 	.word	0x0001f760


	//   ....[34]....
        /*0c2c*/ 	.word	0x0001f830


	//   ....[35]....
        /*0c30*/ 	.word	0x0001f850


	//   ....[36]....
        /*0c34*/ 	.word	0x0001f920


	//   ....[37]....
        /*0c38*/ 	.word	0x0001f940


	//   ....[38]....
        /*0c3c*/ 	.word	0x0001fa20


	//   ....[39]....
        /*0c40*/ 	.word	0x0001fa40


	//   ....[40]....
        /*0c44*/ 	.word	0x000202f0


	//   ....[41]....
        /*0c48*/ 	.word	0x00020300


	//   ....[42]....
        /*0c4c*/ 	.word	0x00020420


	//   ....[43]....
        /*0c50*/ 	.word	0x00020430


	//   ....[44]....
        /*0c54*/ 	.word	0x00020550


	//   ....[45]....
        /*0c58*/ 	.word	0x00020560


	//   ....[46]....
        /*0c5c*/ 	.word	0x00020680


	//   ....[47]....
        /*0c60*/ 	.word	0x00020690


	//   ....[48]....
        /*0c64*/ 	.word	0x00020810


	//   ....[49]....
        /*0c68*/ 	.word	0x000209f0


	//   ....[50]....
        /*0c6c*/ 	.word	0x00020a20


	//   ....[51]....
        /*0c70*/ 	.word	0x00020a50


	//   ....[52]....
        /*0c74*/ 	.word	0x00020a80


	//   ....[53]....
        /*0c78*/ 	.word	0x00020ab0


	//   ....[54]....
        /*0c7c*/ 	.word	0x00020ae0


	//   ....[55]....
        /*0c80*/ 	.word	0x00020c60


	//   ....[56]....
        /*0c84*/ 	.word	0x00020c90


	//   ....[57]....
        /*0c88*/ 	.word	0x00020cc0


	//   ....[58]....
        /*0c8c*/ 	.word	0x00020cf0


	//   ....[59]....
        /*0c90*/ 	.word	0x00020d20


	//   ....[60]....
        /*0c94*/ 	.word	0x00020d50


	//   ....[61]....
        /*0c98*/ 	.word	0x00020de0


	//   ....[62]....
        /*0c9c*/ 	.word	0x00020e10


	//   ....[63]....
        /*0ca0*/ 	.word	0x00020ea0


	//   ....[64]....
        /*0ca4*/ 	.word	0x00021b30


	//   ....[65]....
        /*0ca8*/ 	.word	0x000232d0


	//   ....[66]....
        /*0cac*/ 	.word	0x00023f40


	//   ....[67]....
        /*0cb0*/ 	.word	0x00023f60


	//   ....[68]....
        /*0cb4*/ 	.word	0x00024000


	//   ....[69]....
        /*0cb8*/ 	.word	0x00024010


	//   ....[70]....
        /*0cbc*/ 	.word	0x000240a0


	//   ....[71]....
        /*0cc0*/ 	.word	0x000240b0


	//   ....[72]....
        /*0cc4*/ 	.word	0x00024140


	//   ....[73]....
        /*0cc8*/ 	.word	0x00024150


	//   ....[74]....
        /*0ccc*/ 	.word	0x000241e0


	//   ....[75]....
        /*0cd0*/ 	.word	0x000241f0


	//   ....[76]....
        /*0cd4*/ 	.word	0x00024280


	//   ....[77]....
        /*0cd8*/ 	.word	0x00024290


	//   ....[78]....
        /*0cdc*/ 	.word	0x00024320


	//   ....[79]....
        /*0ce0*/ 	.word	0x00024330


	//   ....[80]....
        /*0ce4*/ 	.word	0x00024380


	//   ....[81]....
        /*0ce8*/ 	.word	0x000243b0


	//   ....[82]....
        /*0cec*/ 	.word	0x00026e30


	//   ....[83]....
        /*0cf0*/ 	.word	0x00026e80


	//   ....[84]....
        /*0cf4*/ 	.word	0x00026eb0


	//   ....[85]....
        /*0cf8*/ 	.word	0x00026ee0


	//   ....[86]....
        /*0cfc*/ 	.word	0x00026f10


	//   ....[87]....
        /*0d00*/ 	.word	0x00026f40


	//   ....[88]....
        /*0d04*/ 	.word	0x00026f70


	//   ....[89]....
        /*0d08*/ 	.word	0x00026f80


	//   ....[90]....
        /*0d0c*/ 	.word	0x00027110


	//   ....[91]....
        /*0d10*/ 	.word	0x00027150


	//   ....[92]....
        /*0d14*/ 	.word	0x00027180


	//   ....[93]....
        /*0d18*/ 	.word	0x000271b0


	//   ....[94]....
        /*0d1c*/ 	.word	0x000271e0


	//   ....[95]....
        /*0d20*/ 	.word	0x00027210


	//   ....[96]....
        /*0d24*/ 	.word	0x000272d0


	//   ....[97]....
        /*0d28*/ 	.word	0x000272f0


	//   ....[98]....
        /*0d2c*/ 	.word	0x00027360


	//   ....[99]....
        /*0d30*/ 	.word	0x000277e0


	//   ....[100]....
        /*0d34*/ 	.word	0x00027c70


	//   ....[101]....
        /*0d38*/ 	.word	0x00027d20


	//   ....[102]....
        /*0d3c*/ 	.word	0x00027db0


	//   ....[103]....
        /*0d40*/ 	.word	0x00027e00


	//   ....[104]....
        /*0d44*/ 	.word	0x00027e50


	//   ....[105]....
        /*0d48*/ 	.word	0x00027f30


	//   ....[106]....
        /*0d4c*/ 	.word	0x00027fc0


	//   ....[107]....
        /*0d50*/ 	.word	0x00028010


	//   ....[108]....
        /*0d54*/ 	.word	0x00028060


	//   ....[109]....
        /*0d58*/ 	.word	0x00028270


	//   ....[110]....
        /*0d5c*/ 	.word	0x000282c0


	//   ....[111]....
        /*0d60*/ 	.word	0x00028350


	//   ....[112]....
        /*0d64*/ 	.word	0x000283e0


	//   ....[113]....
        /*0d68*/ 	.word	0x00028470


	//   ....[114]....
        /*0d6c*/ 	.word	0x00028500


	//   ....[115]....
        /*0d70*/ 	.word	0x00028590


	//   ....[116]....
        /*0d74*/ 	.word	0x00028620


	//   ....[117]....
        /*0d78*/ 	.word	0x000286e0


	//   ....[118]....
        /*0d7c*/ 	.word	0x000289e0


	//   ....[119]....
        /*0d80*/ 	.word	0x00028b90


	//   ....[120]....
        /*0d84*/ 	.word	0x00028be0


	//   ....[121]....
        /*0d88*/ 	.word	0x00028d00


	//   ....[122]....
        /*0d8c*/ 	.word	0x00028d50


	//   ....[123]....
        /*0d90*/ 	.word	0x00028e70


	//   ....[124]....
        /*0d94*/ 	.word	0x00028ec0


	//   ....[125]....
        /*0d98*/ 	.word	0x00028fe0


	//   ....[126]....
        /*0d9c*/ 	.word	0x00029030


	//   ....[127]....
        /*0da0*/ 	.word	0x00029150


	//   ....[128]....
        /*0da4*/ 	.word	0x000291a0


	//   ....[129]....
        /*0da8*/ 	.word	0x000292c0


	//   ....[130]....
        /*0dac*/ 	.word	0x00029310


	//   ....[131]....
        /*0db0*/ 	.word	0x00029430


	//   ....[132]....
        /*0db4*/ 	.word	0x00029480


	//   ....[133]....
        /*0db8*/ 	.word	0x00029580


	//   ....[134]....
        /*0dbc*/ 	.word	0x000295d0


	//   ....[135]....
        /*0dc0*/ 	.word	0x00029900


	//   ....[136]....
        /*0dc4*/ 	.word	0x000299b0


	//   ....[137]....
        /*0dc8*/ 	.word	0x00029ac0


	//   ....[138]....
        /*0dcc*/ 	.word	0x00029b50


	//   ....[139]....
        /*0dd0*/ 	.word	0x00029bd0


	//   ....[140]....
        /*0dd4*/ 	.word	0x00029c50


	//   ....[141]....
        /*0dd8*/ 	.word	0x00029cd0


	//   ....[142]....
        /*0ddc*/ 	.word	0x00029d60


	//   ....[143]....
        /*0de0*/ 	.word	0x00029e00


	//   ....[144]....
        /*0de4*/ 	.word	0x00029ec0


	//   ....[145]....
        /*0de8*/ 	.word	0x00029f40


	//   ....[146]....
        /*0dec*/ 	.word	0x00029fc0


	//   ....[147]....
        /*0df0*/ 	.word	0x0002a040


	//   ....[148]....
        /*0df4*/ 	.word	0x0002a0d0


	//   ....[149]....
        /*0df8*/ 	.word	0x0002a150


	//   ....[150]....
        /*0dfc*/ 	.word	0x0002a1f0


	//   ....[151]....
        /*0e00*/ 	.word	0x0002a280


	//   ....[152]....
        /*0e04*/ 	.word	0x0002a3b0


	//----- nvinfo : EIATTR_REG_RECONFIG
	.align		4
.L_1031:
        /*0e08*/ 	.byte	0x01, 0x54
	.zero		2


	//----- nvinfo : EIATTR_SYSCALL_OFFSETS
	.align		4
        /*0e0c*/ 	.byte	0x04, 0x46
        /*0e0e*/ 	.short	(.L_1033 - .L_1032)


	//   ....[0]....
.L_1032:
        /*0e10*/ 	.word	0x00001ba0


	//   ....[1]....
        /*0e14*/ 	.word	0x00001cf0


	//   ....[2]....
        /*0e18*/ 	.word	0x0000ce00


	//   ....[3]....
        /*0e1c*/ 	.word	0x0000d190


	//   ....[4]....
        /*0e20*/ 	.word	0x00022eb0


	//   ....[5]....
        /*0e24*/ 	.word	0x00023010


	//   ....[6]....
        /*0e28*/ 	.word	0x00023110


	//   ....[7]....
        /*0e2c*/ 	.word	0x00023ad0


	//----- nvinfo : EIATTR_MBARRIER_INSTR_OFFSETS
	.align		4
.L_1033:
        /*0e30*/ 	.byte	0x04, 0x39
        /*0e32*/ 	.short	(.L_1035 - .L_1034)


	//   ....[0]....
.L_1034:
        /*0e34*/ 	.word	0x000002d0
        /*0e38*/ 	.word	0x000000ff
        /*0e3c*/ 	.word	0x00034800
        /*0e40*/ 	.short	0x0100
        /*0e42*/ 	.byte	0x08
	.zero		1


	//   ....[1]....
        /*0e44*/ 	.word	0x000002e0
        /*0e48*/ 	.word	0x000000ff
        /*0e4c*/ 	.word	0x00034820
        /*0e50*/ 	.short	0x0100
        /*0e52*/ 	.byte	0x08
	.zero		1


	//   ....[2]....
        /*0e54*/ 	.word	0x000003d0
        /*0e58*/ 	.word	0x000000ff
        /*0e5c*/ 	.word	0x00034830
        /*0e60*/ 	.short	0x0100
        /*0e62*/ 	.byte	0x08
	.zero		1


	//   ....[3]....
        /*0e64*/ 	.word	0x000003e0
        /*0e68*/ 	.word	0x000000ff
        /*0e6c*/ 	.word	0x00034840
        /*0e70*/ 	.short	0x0100
        /*0e72*/ 	.byte	0x08
	.zero		1


	//   ....[4]....
        /*0e74*/ 	.word	0x000003f0
        /*0e78*/ 	.word	0x000000ff
        /*0e7c*/ 	.word	0x00034838
        /*0e80*/ 	.short	0x0100
        /*0e82*/ 	.byte	0x08
	.zero		1


	//   ....[5]....
        /*0e84*/ 	.word	0x00000400
        /*0e88*/ 	.word	0x000000ff
        /*0e8c*/ 	.word	0x00034848
        /*0e90*/ 	.short	0x0100
        /*0e92*/ 	.byte	0x08
	.zero		1


	//   ....[6]....
        /*0e94*/ 	.word	0x00000530
        /*0e98*/ 	.word	0x000000ff
        /*0e9c*/ 	.word	0x00034850
        /*0ea0*/ 	.short	0x0100
        /*0ea2*/ 	.byte	0x08
	.zero		1


	//   ....[7]....
        /*0ea4*/ 	.word	0x00000540
        /*0ea8*/ 	.word	0x000000ff
        /*0eac*/ 	.word	0x00034860
        /*0eb0*/ 	.short	0x0100
        /*0eb2*/ 	.byte	0x08
	.zero		1


	//   ....[8]....
        /*0eb4*/ 	.word	0x00000550
        /*0eb8*/ 	.word	0x000000ff
        /*0ebc*/ 	.word	0x00034858
        /*0ec0*/ 	.short	0x0100
        /*0ec2*/ 	.byte	0x08
	.zero		1


	//   ....[9]....
        /*0ec4*/ 	.word	0x00000560
        /*0ec8*/ 	.word	0x000000ff
        /*0ecc*/ 	.word	0x00034868
        /*0ed0*/ 	.short	0x0100
        /*0ed2*/ 	.byte	0x08
	.zero		1


	//   ....[10]....
        /*0ed4*/ 	.word	0x00000650
        /*0ed8*/ 	.word	0x000000ff
        /*0edc*/ 	.word	0x00034870
        /*0ee0*/ 	.short	0x0100
        /*0ee2*/ 	.byte	0x06
	.zero		1


	//   ....[11]....
        /*0ee4*/ 	.word	0x00000660
        /*0ee8*/ 	.word	0x000000ff
        /*0eec*/ 	.word	0x00034880
        /*0ef0*/ 	.short	0x0100
        /*0ef2*/ 	.byte	0x06
	.zero		1


	//   ....[12]....
        /*0ef4*/ 	.word	0x00000670
        /*0ef8*/ 	.word	0x000000ff
        /*0efc*/ 	.word	0x00034878
        /*0f00*/ 	.short	0x0100
        /*0f02*/ 	.byte	0x06
	.zero		1


	//   ....[13]....
        /*0f04*/ 	.word	0x00000680
        /*0f08*/ 	.word	0x000000ff
        /*0f0c*/ 	.word	0x00034888
        /*0f10*/ 	.short	0x0100
        /*0f12*/ 	.byte	0x06
	.zero		1


	//   ....[14]....
        /*0f14*/ 	.word	0x000007b0
        /*0f18*/ 	.word	0x000000ff
        /*0f1c*/ 	.word	0x00034890
        /*0f20*/ 	.short	0x0100
        /*0f22*/ 	.byte	0x08
	.zero		1


	//   ....[15]....
        /*0f24*/ 	.word	0x000007c0
        /*0f28*/ 	.word	0x000000ff
        /*0f2c*/ 	.word	0x000348a0
        /*0f30*/ 	.short	0x0100
        /*0f32*/ 	.byte	0x08
	.zero		1


	//   ....[16]....
        /*0f34*/ 	.word	0x000007d0
        /*0f38*/ 	.word	0x000000ff
        /*0f3c*/ 	.word	0x00034898
        /*0f40*/ 	.short	0x0100
        /*0f42*/ 	.byte	0x08
	.zero		1


	//   ....[17]....
        /*0f44*/ 	.word	0x000007e0
        /*0f48*/ 	.word	0x000000ff
        /*0f4c*/ 	.word	0x000348a8
        /*0f50*/ 	.short	0x0100
        /*0f52*/ 	.byte	0x08
	.zero		1


	//   ....[18]....
        /*0f54*/ 	.word	0x00000910
        /*0f58*/ 	.word	0x000000ff
        /*0f5c*/ 	.word	0x000348b0
        /*0f60*/ 	.short	0x0100
        /*0f62*/ 	.byte	0x08
	.zero		1


	//   ....[19]....
        /*0f64*/ 	.word	0x00000920
        /*0f68*/ 	.word	0x000000ff
        /*0f6c*/ 	.word	0x000348c0
        /*0f70*/ 	.short	0x0100
        /*0f72*/ 	.byte	0x08
	.zero		1


	//   ....[20]....
        /*0f74*/ 	.word	0x00000930
        /*0f78*/ 	.word	0x000000ff
        /*0f7c*/ 	.word	0x000348b8
        /*0f80*/ 	.short	0x0100
        /*0f82*/ 	.byte	0x08
	.zero		1


	//   ....[21]....
        /*0f84*/ 	.word	0x00000940
        /*0f88*/ 	.word	0x000000ff
        /*0f8c*/ 	.word	0x000348c8
        /*0f90*/ 	.short	0x0100
        /*0f92*/ 	.byte	0x08
	.zero		1


	//   ....[22]....
        /*0f94*/ 	.word	0x00004050
        /*0f98*/ 	.word	0x00000003
        /*0f9c*/ 	.word	0x00034890
        /*0fa0*/ 	.short	0x010a
        /*0fa2*/ 	.byte	0x3f
	.zero		1


	//   ....[23]....
        /*0fa4*/ 	.word	0x00007d60
        /*0fa8*/ 	.word	0x00000003
        /*0fac*/ 	.word	0x00034890
        /*0fb0*/ 	.short	0x010a
        /*0fb2*/ 	.byte	0x3f
	.zero		1


	//   ....[24]....
        /*0fb4*/ 	.word	0x0000b4e0
        /*0fb8*/ 	.word	0x00000003
        /*0fbc*/ 	.word	0x00034890
        /*0fc0*/ 	.short	0x010a
        /*0fc2*/ 	.byte	0x3f
	.zero		1


	//   ....[25]....
        /*0fc4*/ 	.word	0x0000beb0
        /*0fc8*/ 	.word	0x0000002c
        /*0fcc*/ 	.word	0x00000000
        /*0fd0*/ 	.short	0x0101
        /*0fd2*/ 	.byte	0x3f
	.zero		1


	//   ....[26]....
        /*0fd4*/ 	.word	0x0000bef0
        /*0fd8*/ 	.word	0x00000003
        /*0fdc*/ 	.word	0x000348b0
        /*0fe0*/ 	.short	0x010a
        /*0fe2*/ 	.byte	0x3f
	.zero		1


	//   ....[27]....
        /*0fe4*/ 	.word	0x0000c850
        /*0fe8*/ 	.word	0x00000003
        /*0fec*/ 	.word	0x00000000
        /*0ff0*/ 	.short	0x0101
        /*0ff2*/ 	.byte	0x3f
	.zero		1


	//   ....[28]....
        /*0ff4*/ 	.word	0x0000ce90
        /*0ff8*/ 	.word	0x00000002
        /*0ffc*/ 	.word	0x00034800
        /*1000*/ 	.short	0x010a
        /*1002*/ 	.byte	0x3f
	.zero		1


	//   ....[29]....
        /*1004*/ 	.word	0x0000cee0
        /*1008*/ 	.word	0x00000002
        /*100c*/ 	.word	0x00034800
        /*1010*/ 	.short	0x010a
        /*1012*/ 	.byte	0x3f
	.zero		1


	//   ....[30]....
        /*1014*/ 	.word	0x0000d4f0
        /*1018*/ 	.word	0x00000002
        /*101c*/ 	.word	0x00034800
        /*1020*/ 	.short	0x010a
        /*1022*/ 	.byte	0x3f
	.zero		1


	//   ....[31]....
        /*1024*/ 	.word	0x0000eee0
        /*1028*/ 	.word	0x00000002
        /*102c*/ 	.word	0x00034800
        /*1030*/ 	.short	0x010a
        /*1032*/ 	.byte	0x3f
	.zero		1


	//   ....[32]....
        /*1034*/ 	.word	0x00010c40
        /*1038*/ 	.word	0x00000000
        /*103c*/ 	.word	0x00034830
        /*1040*/ 	.short	0x010a
        /*1042*/ 	.byte	0x3f
	.zero		1


	//   ....[33]....
        /*1044*/ 	.word	0x00010cc0
        /*1048*/ 	.word	0x00000000
        /*104c*/ 	.word	0x00034830
        /*1050*/ 	.short	0x010a
        /*1052*/ 	.byte	0x3f
	.zero		1


	//   ....[34]....
        /*1054*/ 	.word	0x000160a0
        /*1058*/ 	.word	0x00000003
        /*105c*/ 	.word	0x00000000
        /*1060*/ 	.short	0x0101
        /*1062*/ 	.byte	0x3f
	.zero		1


	//   ....[35]....
        /*1064*/ 	.word	0x000173a0
        /*1068*/ 	.word	0x00000008
        /*106c*/ 	.word	0x00034830
        /*1070*/ 	.short	0x010a
        /*1072*/ 	.byte	0x3f
	.zero		1


	//   ....[36]....
        /*1074*/ 	.word	0x000173f0
        /*1078*/ 	.word	0x00000008
        /*107c*/ 	.word	0x00034830
        /*1080*/ 	.short	0x010a
        /*1082*/ 	.byte	0x3f
	.zero		1


	//   ....[37]....
        /*1084*/ 	.word	0x0001a8e0
        /*1088*/ 	.word	0x00000008
        /*108c*/ 	.word	0x00034850
        /*1090*/ 	.short	0x010a
        /*1092*/ 	.byte	0x3f
	.zero		1


	//   ....[38]....
        /*1094*/ 	.word	0x0001a920
        /*1098*/ 	.word	0x00000008
        /*109c*/ 	.word	0x00034850
        /*10a0*/ 	.short	0x010a
        /*10a2*/ 	.byte	0x3f
	.zero		1


	//   ....[39]....
        /*10a4*/ 	.word	0x0001cc10
        /*10a8*/ 	.word	0x00000082
        /*10ac*/ 	.word	0x00000000
        /*10b0*/ 	.short	0x0101
        /*10b2*/ 	.byte	0x3f
	.zero		1


	//   ....[40]....
        /*10b4*/ 	.word	0x0001cc90
        /*10b8*/ 	.word	0x0000000b
        /*10bc*/ 	.word	0x00000000
        /*10c0*/ 	.short	0x0101
        /*10c2*/ 	.byte	0x3f
	.zero		1


	//   ....[41]....
        /*10c4*/ 	.word	0x0001d8e0
        /*10c8*/ 	.word	0x0000000a
        /*10cc*/ 	.word	0x00034850
        /*10d0*/ 	.short	0x010a
        /*10d2*/ 	.byte	0x3f
	.zero		1


	//   ....[42]....
        /*10d4*/ 	.word	0x0001d960
        /*10d8*/ 	.word	0x0000000a
        /*10dc*/ 	.word	0x00034850
        /*10e0*/ 	.short	0x010a
        /*10e2*/ 	.byte	0x3f
	.zero		1


	//   ....[43]....
        /*10e4*/ 	.word	0x0001e200
        /*10e8*/ 	.word	0x0000000a
        /*10ec*/ 	.word	0x00000000
        /*10f0*/ 	.short	0x0101
        /*10f2*/ 	.byte	0x3f
	.zero		1


	//   ....[44]....
        /*10f4*/ 	.word	0x0001f750
        /*10f8*/ 	.word	0x00000000
        /*10fc*/ 	.word	0x00000000
        /*1100*/ 	.short	0x0101
        /*1102*/ 	.byte	0x3f
	.zero		1


	//   ....[45]....
        /*1104*/ 	.word	0x00021c20
        /*1108*/ 	.word	0x00000004
        /*110c*/ 	.word	0x00034820
        /*1110*/ 	.short	0x010a
        /*1112*/ 	.byte	0x3f
	.zero		1


	//   ....[46]....
        /*1114*/ 	.word	0x00021d00
        /*1118*/ 	.word	0x00000005
        /*111c*/ 	.word	0x000348a0
        /*1120*/ 	.short	0x010a
        /*1122*/ 	.byte	0x3f
	.zero		1


	//   ....[47]....
        /*1124*/ 	.word	0x00022040
        /*1128*/ 	.word	0x00000005
        /*112c*/ 	.word	0x000348c0
        /*1130*/ 	.short	0x010a
        /*1132*/ 	.byte	0x3f
	.zero		1


	//   ....[48]....
        /*1134*/ 	.word	0x000224e0
        /*1138*/ 	.word	0x00000006
        /*113c*/ 	.word	0x000348a0
        /*1140*/ 	.short	0x010a
        /*1142*/ 	.byte	0x3f
	.zero		1


	//   ....[49]....
        /*1144*/ 	.word	0x00022810
        /*1148*/ 	.word	0x00000006
        /*114c*/ 	.word	0x000348c0
        /*1150*/ 	.short	0x010a
        /*1152*/ 	.byte	0x3f
	.zero		1


	//   ....[50]....
        /*1154*/ 	.word	0x00023580
        /*1158*/ 	.word	0x00000000
        /*115c*/ 	.word	0x00034840
        /*1160*/ 	.short	0x010a
        /*1162*/ 	.byte	0x3f
	.zero		1


	//   ....[51]....
        /*1164*/ 	.word	0x000244b0
        /*1168*/ 	.word	0x00000008
        /*116c*/ 	.word	0x00034800
        /*1170*/ 	.short	0x0107
        /*1172*/ 	.byte	0x3f
	.zero		1


	//   ....[52]....
        /*1174*/ 	.word	0x000245b0
        /*1178*/ 	.word	0x00000002
        /*117c*/ 	.word	0x00034800
        /*1180*/ 	.short	0x0101
        /*1182*/ 	.byte	0x3f
	.zero		1


	//   ....[53]....
        /*1184*/ 	.word	0x000245d0
        /*1188*/ 	.word	0x00000002
        /*118c*/ 	.word	0x00034820
        /*1190*/ 	.short	0x010a
        /*1192*/ 	.byte	0x3f
	.zero		1


	//   ....[54]....
        /*1194*/ 	.word	0x00024960
        /*1198*/ 	.word	0x00000003
        /*119c*/ 	.word	0x00034840
        /*11a0*/ 	.short	0x010a
        /*11a2*/ 	.byte	0x3f
	.zero		1


	//   ....[55]....
        /*11a4*/ 	.word	0x00024d20
        /*11a8*/ 	.word	0x00000002
        /*11ac*/ 	.word	0x00034860
        /*11b0*/ 	.short	0x010a
        /*11b2*/ 	.byte	0x3f
	.zero		1


	//   ....[56]....
        /*11b4*/ 	.word	0x00025440
        /*11b8*/ 	.word	0x00000003
        /*11bc*/ 	.word	0x00034840
        /*11c0*/ 	.short	0x010a
        /*11c2*/ 	.byte	0x3f
	.zero		1


	//   ....[57]....
        /*11c4*/ 	.word	0x00025800
        /*11c8*/ 	.word	0x00000002
        /*11cc*/ 	.word	0x00034860
        /*11d0*/ 	.short	0x010a
        /*11d2*/ 	.byte	0x3f
	.zero		1


	//   ....[58]....
        /*11d4*/ 	.word	0x00025e70
        /*11d8*/ 	.word	0x00000003
        /*11dc*/ 	.word	0x00034840
        /*11e0*/ 	.short	0x010a
        /*11e2*/ 	.byte	0x3f
	.zero		1


	//   ....[59]....
        /*11e4*/ 	.word	0x00026220
        /*11e8*/ 	.word	0x00000002
        /*11ec*/ 	.word	0x00034860
        /*11f0*/ 	.short	0x010a
        /*11f2*/ 	.byte	0x3f
	.zero		1


	//   ....[60]....
        /*11f4*/ 	.word	0x00026810
        /*11f8*/ 	.word	0x00000002
        /*11fc*/ 	.word	0x00034860
        /*1200*/ 	.short	0x010a
        /*1202*/ 	.byte	0x3f
	.zero		1


	//   ....[61]....
        /*1204*/ 	.word	0x00027760
        /*1208*/ 	.word	0x00000000
        /*120c*/ 	.word	0x00034820
        /*1210*/ 	.short	0x010a
        /*1212*/ 	.byte	0x3f
	.zero		1


	//   ....[62]....
        /*1214*/ 	.word	0x00027910
        /*1218*/ 	.word	0x00000006
        /*121c*/ 	.word	0x00000000
        /*1220*/ 	.short	0x010a
        /*1222*/ 	.byte	0x3f
	.zero		1


	//   ....[63]....
        /*1224*/ 	.word	0x00027980
        /*1228*/ 	.word	0x00000007
        /*122c*/ 	.word	0x00000000
        /*1230*/ 	.short	0x010a
        /*1232*/ 	.byte	0x3f
	.zero		1


	//   ....[64]....
        /*1234*/ 	.word	0x000279f0
        /*1238*/ 	.word	0x00000004
        /*123c*/ 	.word	0x00000000
        /*1240*/ 	.short	0x010a
        /*1242*/ 	.byte	0x3f
	.zero		1


	//   ....[65]....
        /*1244*/ 	.word	0x00027a20
        /*1248*/ 	.word	0x00000003
        /*124c*/ 	.word	0x00000000
        /*1250*/ 	.short	0x010a
        /*1252*/ 	.byte	0x3f
	.zero		1


	//   ....[66]....
        /*1254*/ 	.word	0x00027a80
        /*1258*/ 	.word	0x00000003
        /*125c*/ 	.word	0x00034890
        /*1260*/ 	.short	0x010a
        /*1262*/ 	.byte	0x3f
	.zero		1


	//   ....[67]....
        /*1264*/ 	.word	0x00027ad0
        /*1268*/ 	.word	0x00000003
        /*126c*/ 	.word	0x00034890
        /*1270*/ 	.short	0x010a
        /*1272*/ 	.byte	0x3f
	.zero		1


	//   ....[68]....
        /*1274*/ 	.word	0x00027b20
        /*1278*/ 	.word	0x00000003
        /*127c*/ 	.word	0x00034890
        /*1280*/ 	.short	0x010a
        /*1282*/ 	.byte	0x3f
	.zero		1


	//   ....[69]....
        /*1284*/ 	.word	0x00027b70
        /*1288*/ 	.word	0x00000003
        /*128c*/ 	.word	0x000348b0
        /*1290*/ 	.short	0x010a
        /*1292*/ 	.byte	0x3f
	.zero		1


	//   ....[70]....
        /*1294*/ 	.word	0x00027e80
        /*1298*/ 	.word	0x00000002
        /*129c*/ 	.word	0x00034800
        /*12a0*/ 	.short	0x010a
        /*12a2*/ 	.byte	0x3f
	.zero		1


	//   ....[71]....
        /*12a4*/ 	.word	0x00028090
        /*12a8*/ 	.word	0x00000002
        /*12ac*/ 	.word	0x00034800
        /*12b0*/ 	.short	0x010a
        /*12b2*/ 	.byte	0x3f
	.zero		1


	//   ....[72]....
        /*12b4*/ 	.word	0x000280e0
        /*12b8*/ 	.word	0x00000000
        /*12bc*/ 	.word	0x00034830
        /*12c0*/ 	.short	0x010a
        /*12c2*/ 	.byte	0x3f
	.zero		1


	//   ....[73]....
        /*12c4*/ 	.word	0x00028130
        /*12c8*/ 	.word	0x00000008
        /*12cc*/ 	.word	0x00034830
        /*12d0*/ 	.short	0x010a
        /*12d2*/ 	.byte	0x3f
	.zero		1


	//   ....[74]....
        /*12d4*/ 	.word	0x00028180
        /*12d8*/ 	.word	0x00000008
        /*12dc*/ 	.word	0x00034850
        /*12e0*/ 	.short	0x010a
        /*12e2*/ 	.byte	0x3f
	.zero		1


	//   ....[75]....
        /*12e4*/ 	.word	0x000281d0
        /*12e8*/ 	.word	0x0000000a
        /*12ec*/ 	.word	0x00034850
        /*12f0*/ 	.short	0x010a
        /*12f2*/ 	.byte	0x3f
	.zero		1


	//   ....[76]....
        /*12f4*/ 	.word	0x000287c0
        /*12f8*/ 	.word	0x00000003
        /*12fc*/ 	.word	0x00034820
        /*1300*/ 	.short	0x010a
        /*1302*/ 	.byte	0x3f
	.zero		1


	//   ....[77]....
        /*1304*/ 	.word	0x00028810
        /*1308*/ 	.word	0x00000005
        /*130c*/ 	.word	0x000348a0
        /*1310*/ 	.short	0x010a
        /*1312*/ 	.byte	0x3f
	.zero		1


	//   ....[78]....
        /*1314*/ 	.word	0x00028860
        /*1318*/ 	.word	0x00000005
        /*131c*/ 	.word	0x000348c0
        /*1320*/ 	.short	0x010a
        /*1322*/ 	.byte	0x3f
	.zero		1


	//   ....[79]....
        /*1324*/ 	.word	0x000288b0
        /*1328*/ 	.word	0x00000006
        /*132c*/ 	.word	0x000348a0
        /*1330*/ 	.short	0x010a
        /*1332*/ 	.byte	0x3f
	.zero		1


	//   ....[80]....
        /*1334*/ 	.word	0x00028900
        /*1338*/ 	.word	0x00000006
        /*133c*/ 	.word	0x000348c0
        /*1340*/ 	.short	0x010a
        /*1342*/ 	.byte	0x3f
	.zero		1


	//   ....[81]....
        /*1344*/ 	.word	0x00028aa0
        /*1348*/ 	.word	0x00000000
        /*134c*/ 	.word	0x00034840
        /*1350*/ 	.short	0x010a
        /*1352*/ 	.byte	0x3f
	.zero		1


	//   ....[82]....
        /*1354*/ 	.word	0x00029620
        /*1358*/ 	.word	0x00000002
        /*135c*/ 	.word	0x00034820
        /*1360*/ 	.short	0x010a
        /*1362*/ 	.byte	0x3f
	.zero		1


	//   ....[83]....
        /*1364*/ 	.word	0x00029670
        /*1368*/ 	.word	0x00000003
        /*136c*/ 	.word	0x00034840
        /*1370*/ 	.short	0x010a
        /*1372*/ 	.byte	0x3f
	.zero		1


	//   ....[84]....
        /*1374*/ 	.word	0x000296c0
        /*1378*/ 	.word	0x00000002
        /*137c*/ 	.word	0x00034860
        /*1380*/ 	.short	0x010a
        /*1382*/ 	.byte	0x3f
	.zero		1


	//   ....[85]....
        /*1384*/ 	.word	0x00029710
        /*1388*/ 	.word	0x00000003
        /*138c*/ 	.word	0x00034840
        /*1390*/ 	.short	0x010a
        /*1392*/ 	.byte	0x3f
	.zero		1


	//   ....[86]....
        /*1394*/ 	.word	0x00029760
        /*1398*/ 	.word	0x00000002
        /*139c*/ 	.word	0x00034860
        /*13a0*/ 	.short	0x010a
        /*13a2*/ 	.byte	0x3f
	.zero		1


	//   ....[87]....
        /*13a4*/ 	.word	0x000297b0
        /*13a8*/ 	.word	0x00000003
        /*13ac*/ 	.word	0x00034840
        /*13b0*/ 	.short	0x010a
        /*13b2*/ 	.byte	0x3f
	.zero		1


	//   ....[88]....
        /*13b4*/ 	.word	0x00029800
        /*13b8*/ 	.word	0x00000002
        /*13bc*/ 	.word	0x00034860
        /*13c0*/ 	.short	0x010a
        /*13c2*/ 	.byte	0x3f
	.zero		1


	//   ....[89]....
        /*13c4*/ 	.word	0x00029850
        /*13c8*/ 	.word	0x00000002
        /*13cc*/ 	.word	0x00034860
        /*13d0*/ 	.short	0x010a
        /*13d2*/ 	.byte	0x3f
	.zero		1


	//   ....[90]....
        /*13d4*/ 	.word	0x0002a2d0
        /*13d8*/ 	.word	0x00000000
        /*13dc*/ 	.word	0x00034820
        /*13e0*/ 	.short	0x010a
        /*13e2*/ 	.byte	0x3f
	.zero		1


	//   ....[91]....
        /*13e4*/ 	.word	0x0002a470
        /*13e8*/ 	.word	0x00000006
        /*13ec*/ 	.word	0x00000000
        /*13f0*/ 	.short	0x010a
        /*13f2*/ 	.byte	0x3f
	.zero		1


	//   ....[92]....
        /*13f4*/ 	.word	0x0002a4c0
        /*13f8*/ 	.word	0x00000007
        /*13fc*/ 	.word	0x00000000
        /*1400*/ 	.short	0x010a
        /*1402*/ 	.byte	0x3f
	.zero		1


	//   ....[93]....
        /*1404*/ 	.word	0x0002a510
        /*1408*/ 	.word	0x00000004
        /*140c*/ 	.word	0x00000000
        /*1410*/ 	.short	0x010a
        /*1412*/ 	.byte	0x3f
	.zero		1


	//----- nvinfo : EIATTR_NUM_MBARRIERS
	.align		4
.L_1035:
        /*1414*/ 	.byte	0x03, 0x38
        /*1416*/ 	.short	0x0016


	//----- nvinfo : EIATTR_EXIT_INSTR_OFFSETS
	.align		4
        /*1418*/ 	.byte	0x04, 0x1c
        /*141a*/ 	.short	(.L_1037 - .L_1036)


	//   ....[0]....
.L_1036:
        /*141c*/ 	.word	0x00027a70


	//----- nvinfo : EIATTR_MAX_THREADS
	.align		4
.L_1037:
        /*1420*/ 	.byte	0x04, 0x05
        /*1422*/ 	.short	(.L_1039 - .L_1038)
.L_1038:
        /*1424*/ 	.word	0x00000180
        /*1428*/ 	.word	0x00000001
        /*142c*/ 	.word	0x00000001


	//----- nvinfo : EIATTR_CRS_STACK_SIZE
	.align		4
.L_1039:
        /*1430*/ 	.byte	0x04, 0x1e
        /*1432*/ 	.short	(.L_1041 - .L_1040)
.L_1040:
        /*1434*/ 	.word	0x00000000


	//----- nvinfo : EIATTR_CBANK_PARAM_SIZE
	.align		4
.L_1041:
        /*1438*/ 	.byte	0x03, 0x19
        /*143a*/ 	.short	0x0af0


	//----- nvinfo : EIATTR_PARAM_CBANK
	.align		4
        /*143c*/ 	.byte	0x04, 0x0a
        /*143e*/ 	.short	(.L_1043 - .L_1042)
	.align		4
.L_1042:
        /*1440*/ 	.word	index@(.nv.constant0._ZN7cutlass13device_kernelIN5flash11enable_sm90INS1_16FlashAttnFwdSm90INS1_25CollectiveMainloopFwdSm90ILi2EN4cute5tupleIJNS5_1CILi1EEES8_S8_EEENS6_IJNS7_ILi128EEENS7_ILi176EEESA_EEELi128ENS_10bfloat16_tEfNS_4arch4Sm90ELb0ELb0ELb1ELb1ELb0ELb1ELb0ELb1ELb1ELb1ELb0ELb0EEENS1_21CollectiveEpilogueFwdINS6_IJSA_SA_SB_EEES9_SD_SF_Li256ELb1ELb1ELb0ELb0EEENS1_36VarlenDynamicPersistentTileSchedulerILi128ELi176ELi256ELi128ELb0ELb1ELb1ELb0ELb1ELb1EEEEEEEEEvNT_6ParamsE)
        /*1444*/ 	.short	0x0210
        /*1446*/ 	.short	0x0af0


	//----- nvinfo : EIATTR_SW_WAR
	.align		4
.L_1043:
        /*1448*/ 	.byte	0x04, 0x36
        /*144a*/ 	.short	(.L_1045 - .L_1044)
.L_1044:
        /*144c*/ 	.word	0x00000008
.L_1045:


//--------------------- .nv.info._ZN7cutlass13device_kernelIN5flash11enable_sm90INS1_16FlashAttnFwdSm90INS1_25CollectiveMainloopFwdSm90ILi2EN4cute5tupleIJNS5_1CILi1EEES8_S8_EEENS6_IJNS7_ILi128EEESA_SA_EEELi128ENS_10bfloat16_tEfNS_4arch4Sm90ELb0ELb1ELb1ELb0ELb0ELb0ELb0ELb1ELb1ELb1ELb0ELb0EEENS1_21CollectiveEpilogueFwdISB_S9_SC_SE_Li256ELb0ELb1ELb0ELb0EEENS1_30DynamicPersistentTileSchedulerILi256ELi128ELb0ELb1ELb1EEEEEEEEEvNT_6ParamsE --------------------------
	.section	.nv.info._ZN7cutlass13device_kernelIN5flash11enable_sm90INS1_16FlashAttnFwdSm90INS1_25CollectiveMainloopFwdSm90ILi2EN4cute5tupleIJNS5_1CILi1EEES8_S8_EEENS6_IJNS7_ILi128EEESA_SA_EEELi128ENS_10bfloat16_tEfNS_4arch4Sm90ELb0ELb1ELb1ELb0ELb0ELb0ELb0ELb1ELb1ELb1ELb0ELb0EEENS1_21CollectiveEpilogueFwdISB_S9_SC_SE_Li256ELb0ELb1ELb0ELb0EEENS1_30DynamicPersistentTileSchedulerILi256ELi128ELb0ELb1ELb1EEEEEEEEEvNT_6ParamsE,"",@"SHT_CUDA_INFO"
	.sectionflags	@""
	.align	4


	//----- nvinfo : EIATTR_CUDA_API_VERSION
	.align		4
        /*0000*/ 	.byte	0x04, 0x37
        /*0002*/ 	.short	(.L_1047 - .L_1046)
.L_1046:
        /*0004*/ 	.word	0x00000082


	//----- nvinfo : EIATTR_KPARAM_INFO
	.align		4
.L_1047:
        /*0008*/ 	.byte	0x04, 0x17
        /*000a*/ 	.short	(.L_1049 - .L_1048)
.L_1048:
        /*000c*/ 	.word	0x00000000
        /*0010*/ 	.short	0x0000
        /*0012*/ 	.short	0x0070
        /*0014*/ 	.byte	0x00, 0xf0, 0x01, 0x2a


	//----- nvinfo : EIATTR_SPARSE_MMA_MASK
	.align		4
.L_1049:
        /*0018*/ 	.byte	0x03, 0x50
        /*001a*/ 	.short	0x0000


	//----- nvinfo : EIATTR_MAXREG_COUNT
	.align		4
        /*001c*/ 	.byte	0x03, 0x1b
        /*001e*/ 	.short	0x00a8


	//----- nvinfo : EIATTR_NUM_BARRIERS
	.align		4
        /*0020*/ 	.byte	0x02, 0x4c
        /*0022*/ 	.byte	0x10
	.zero		1


	//----- nvinfo : EIATTR_EXTERNS
	.align		4
        /*0024*/ 	.byte	0x04, 0x0f
        /*0026*/ 	.short	(.L_1051 - .L_1050)


	//   ....[0]....
	.align		4
.L_1050:
        /*0028*/ 	.word	index@(__assertfail)


	//----- nvinfo : EIATTR_ANNOTATIONS
	.align		4
.L_1051:
        /*002c*/ 	.byte	0x04, 0x55
        /*002e*/ 	.short	(.L_1053 - .L_1052)


	//   ....[0]....
.L_1052:
        /* <DEDUP_REMOVED lines=24> */


	//----- nvinfo : EIATTR_MERCURY_ISA_VERSION
	.align		4
.L_1053:
        /*01a0*/ 	.byte	0x03, 0x5f
        /*01a2*/ 	.short	0x0101


	//----- nvinfo : EIATTR_INT_WARP_WIDE_INSTR_OFFSETS
	.align		4
        /*01a4*/ 	.byte	0x04, 0x31
        /*01a6*/ 	.short	(.L_1055 - .L_1054)


	//   ....[0]....
.L_1054:
        /*01a8*/ 	.word	0x00000130


	//   ....[1]....
        /*01ac*/ 	.word	0x00000170


	//   ....[2]....
        /*01b0*/ 	.word	0x000001e0


	//   ....[3]....
        /*01b4*/ 	.word	0x000122b0


	//   ....[4]....
        /*01b8*/ 	.word	0x00012340


	//   ....[5]....
        /*01bc*/ 	.word	0x000156a0


	//   ....[6]....
        /*01c0*/ 	.word	0x00015730


	//----- nvinfo : EIATTR_COOP_GROUP_MASK_REGIDS
	.align		4
.L_1055:
        /*01c4*/ 	.byte	0x04, 0x29
        /*01c6*/ 	.short	(.L_1057 - .L_1056)


	//   ....[0]....
.L_1056:
        /*01c8*/ 	.word	0xffffffff


	//   ....[1]....
        /*01cc*/ 	.word	0xffffffff


	//   ....[2]....
        /*01d0*/ 	.word	0xffffffff


	//   ....[3]....
        /*01d4*/ 	.word	0xffffffff


	//   ....[4]....
        /*01d8*/ 	.word	0xffffffff


	//   ....[5]....
        /*01dc*/ 	.word	0xffffffff


	//   ....[6]....
        /*01e0*/ 	.word	0xffffffff


	//   ....[7]....
        /*01e4*/ 	.word	0xffffffff


	//   ....[8]....
        /*01e8*/ 	.word	0xffffffff


	//   ....[9]....
        /*01ec*/ 	.word	0xffffffff


	//   ....[10]....
        /*01f0*/ 	.word	0xffffffff


	//   ....[11]....
        /*01f4*/ 	.word	0xffffffff


	//   ....[12]....
        /*01f8*/ 	.word	0xffffffff


	//   ....[13]....
        /*01fc*/ 	.word	0xffffffff


	//   ....[14]....
        /*0200*/ 	.word	0xffffffff


	//   ....[15]....
        /*0204*/ 	.word	0xffffffff


	//   ....[16]....
        /*0208*/ 	.word	0xffffffff


	//   ....[17]....
        /*020c*/ 	.word	0xffffffff


	//   ....[18]....
        /*0210*/ 	.word	0xffffffff


	//   ....[19]....
        /*0214*/ 	.word	0xffffffff


	//   ....[20]....
        /*0218*/ 	.word	0xffffffff


	//   ....[21]....
        /*021c*/ 	.word	0xffffffff


	//   ....[22]....
        /*0220*/ 	.word	0xffffffff


	//   ....[23]....
        /*0224*/ 	.word	0xffffffff


	//   ....[24]....
        /*0228*/ 	.word	0xffffffff


	//   ....[25]....
        /*022c*/ 	.word	0xffffffff


	//   ....[26]....
        /*0230*/ 	.word	0xffffffff


	//   ....[27]....
        /*0234*/ 	.word	0xffffffff


	//   ....[28]....
        /*0238*/ 	.word	0xffffffff


	//   ....[29]....
        /*023c*/ 	.word	0xffffffff


	//   ....[30]....
        /*0240*/ 	.word	0xffffffff


	//   ....[31]....
        /*0244*/ 	.word	0xffffffff


	//   ....[32]....
        /*0248*/ 	.word	0xffffffff


	//   ....[33]....
        /*024c*/ 	.word	0xffffffff


	//   ....[34]....
        /*0250*/ 	.word	0xffffffff


	//   ....[35]....
        /*0254*/ 	.word	0xffffffff


	//   ....[36]....
        /*0258*/ 	.word	0xffffffff


	//   ....[37]....
        /*025c*/ 	.word	0xffffffff


	//   ....[38]....
        /*0260*/ 	.word	0xffffffff


	//   ....[39]....
        /*0264*/ 	.word	0xffffffff


	//   ....[40]....
        /*0268*/ 	.word	0xffffffff


	//   ....[41]....
        /*026c*/ 	.word	0xffffffff


	//   ....[42]....
        /*0270*/ 	.word	0xffffffff


	//   ....[43]....
        /*0274*/ 	.word	0xffffffff


	//   ....[44]....
        /*0278*/ 	.word	0xffffffff


	//   ....[45]....
        /*027c*/ 	.word	0xffffffff


	//   ....[46]....
        /*0280*/ 	.word	0xffffffff


	//   ....[47]....
        /*0284*/ 	.word	0xffffffff


	//   ....[48]....
        /*0288*/ 	.word	0xffffffff


	//   ....[49]....
        /*028c*/ 	.word	0xffffffff


	//   ....[50]....
        /*0290*/ 	.word	0xffffffff


	//   ....[51]....
        /*0294*/ 	.word	0xffffffff


	//   ....[52]....
        /*0298*/ 	.word	0xffffffff


	//   ....[53]....
        /*029c*/ 	.word	0xffffffff


	//   ....[54]....
        /*02a0*/ 	.word	0xffffffff


	//   ....[55]....
        /*02a4*/ 	.word	0xffffffff


	//   ....[56]....
        /*02a8*/ 	.word	0xffffffff


	//   ....[57]....
        /*02ac*/ 	.word	0xffffffff


	//   ....[58]....
        /*02b0*/ 	.word	0xffffffff


	//   ....[59]....
        /*02b4*/ 	.word	0xffffffff


	//   ....[60]....
        /*02b8*/ 	.word	0xffffffff


	//   ....[61]....
        /*02bc*/ 	.word	0xffffffff


	//   ....[62]....
        /*02c0*/ 	.word	0xffffffff


	//   ....[63]....
        /*02c4*/ 	.word	0xffffffff


	//   ....[64]....
        /*02c8*/ 	.word	0xffffffff


	//   ....[65]....
        /*02cc*/ 	.word	0xffffffff


	//   ....[66]....
        /*02d0*/ 	.word	0xffffffff


	//   ....[67]....
        /*02d4*/ 	.word	0xffffffff


	//   ....[68]....
        /*02d8*/ 	.word	0xffffffff


	//   ....[69]....
        /*02dc*/ 	.word	0xffffffff


	//   ....[70]....
        /*02e0*/ 	.word	0xffffffff


	//   ....[71]....
        /*02e4*/ 	.word	0xffffffff


	//   ....[72]....
        /*02e8*/ 	.word	0xffffffff


	//   ....[73]....
        /*02ec*/ 	.word	0xffffffff


	//   ....[74]....
        /*02f0*/ 	.word	0x0500000f


	//   ....[75]....
        /*02f4*/ 	.word	0x0500000f


	//   ....[76]....
        /*02f8*/ 	.word	0x0500000f


	//   ....[77]....
        /*02fc*/ 	.word	0x0500000f


	//   ....[78]....
        /*0300*/ 	.word	0x0500000f


	//   ....[79]....
        /*0304*/ 	.word	0x0500000f


	//   ....[80]....
        /*0308*/ 	.word	0x0500000f


	//   ....[81]....
        /*030c*/ 	.word	0x0500000f


	//   ....[82]....
        /*0310*/ 	.word	0x0500000f


	//   ....[83]....
        /*0314*/ 	.word	0x0500000f


	//   ....[84]....
        /*0318*/ 	.word	0x0500000f


	//   ....[85]....
        /*031c*/ 	.word	0x0500000f


	//   ....[86]....
        /*0320*/ 	.word	0x0500000f


	//   ....[87]....
        /*0324*/ 	.word	0x0500000f


	//   ....[88]....
        /*0328*/ 	.word	0x0500000f


	//   ....[89]....
        /*032c*/ 	.word	0x0500000f


	//   ....[90]....
        /*0330*/ 	.word	0x0500000f


	//   ....[91]....
        /*0334*/ 	.word	0x0500000f


	//   ....[92]....
        /*0338*/ 	.word	0x0500000f


	//----- nvinfo : EIATTR_COOP_GROUP_INSTR_OFFSETS
	.align		4
.L_1057:
        /*033c*/ 	.byte	0x04, 0x28
        /*033e*/ 	.short	(.L_1059 - .L_1058)


	//   ....[0]....
.L_1058:
        /*0340*/ 	.word	0x00000070


	//   ....[1]....
        /*0344*/ 	.word	0x00000140


	//   ....[2]....
        /*0348*/ 	.word	0x00000190


	//   ....[3]....
        /*034c*/ 	.word	0x000003c0


	//   ....[4]....
        /*0350*/ 	.word	0x00000520


	//   ....[5]....
        /*0354*/ 	.word	0x00000640


	//   ....[6]....
        /*0358*/ 	.word	0x000007a0


	//   ....[7]....
        /*035c*/ 	.word	0x000017c0


	//   ....[8]....
        /*0360*/ 	.word	0x00002100


	//   ....[9]....
        /*0364*/ 	.word	0x00002ab0


	//   ....[10]....
        /*0368*/ 	.word	0x00003c70


	//   ....[11]....
        /*036c*/ 	.word	0x00003d10


	//   ....[12]....
        /*0370*/ 	.word	0x000046c0


	//   ....[13]....
        /*0374*/ 	.word	0x00004730


	//   ....[14]....
        /*0378*/ 	.word	0x00006560


	//   ....[15]....
        /*037c*/ 	.word	0x000067b0


	//   ....[16]....
        /*0380*/ 	.word	0x00007330


	//   ....[17]....
        /*0384*/ 	.word	0x00007350


	//   ....[18]....
        /*0388*/ 	.word	0x00007db0


	//   ....[19]....
        /*038c*/ 	.word	0x00007e50


	//   ....[20]....
        /*0390*/ 	.word	0x0000a250


	//   ....[21]....
        /*0394*/ 	.word	0x0000a2f0


	//   ....[22]....
        /*0398*/ 	.word	0x0000a3f0


	//   ....[23]....
        /*039c*/ 	.word	0x0000a580


	//   ....[24]....
        /*03a0*/ 	.word	0x0000c6c0


	//   ....[25]....
        /*03a4*/ 	.word	0x0000cb80


	//   ....[26]....
        /*03a8*/ 	.word	0x0000d6f0


	//   ....[27]....
        /*03ac*/ 	.word	0x0000d7f0


	//   ....[28]....
        /*03b0*/ 	.word	0x0000e050


	//   ....[29]....
        /*03b4*/ 	.word	0x0000e160


	//   ....[30]....
        /*03b8*/ 	.word	0x0000f1e0


	//   ....[31]....
        /*03bc*/ 	.word	0x0000f220


	//   ....[32]....
        /*03c0*/ 	.word	0x0000f320


	//   ....[33]....
        /*03c4*/ 	.word	0x0000f340


	//   ....[34]....
        /*03c8*/ 	.word	0x00010440


	//   ....[35]....
        /*03cc*/ 	.word	0x000104a0


	//   ....[36]....
        /*03d0*/ 	.word	0x000104f0


	//   ....[37]....
        /*03d4*/ 	.word	0x00010550


	//   ....[38]....
        /*03d8*/ 	.word	0x00010a20


	//   ....[39]....
        /*03dc*/ 	.word	0x00010a60


	//   ....[40]....
        /*03e0*/ 	.word	0x00010b20


	//   ....[41]....
        /*03e4*/ 	.word	0x00010b40


	//   ....[42]....
        /*03e8*/ 	.word	0x00010c00


	//   ....[43]....
        /*03ec*/ 	.word	0x00010c20


	//   ....[44]....
        /*03f0*/ 	.word	0x00010cf0


	//   ....[45]....
        /*03f4*/ 	.word	0x00010d10


	//   ....[46]....
        /*03f8*/ 	.word	0x000113b0


	//   ....[47]....
        /*03fc*/ 	.word	0x000113d0


	//   ....[48]....
        /*0400*/ 	.word	0x00011490


	//   ....[49]....
        /*0404*/ 	.word	0x000114b0


	//   ....[50]....
        /*0408*/ 	.word	0x00011570


	//   ....[51]....
        /*040c*/ 	.word	0x00011590


	//   ....[52]....
        /*0410*/ 	.word	0x00011660


	//   ....[53]....
        /*0414*/ 	.word	0x00011680


	//   ....[54]....
        /*0418*/ 	.word	0x00011800


	//   ....[55]....
        /*041c*/ 	.word	0x000128b0


	//   ....[56]....
        /*0420*/ 	.word	0x000132a0


	//   ....[57]....
        /*0424*/ 	.word	0x000132b0


	//   ....[58]....
        /*0428*/ 	.word	0x00013320


	//   ....[59]....
        /*042c*/ 	.word	0x00013360


	//   ....[60]....
        /*0430*/ 	.word	0x00013400


	//   ....[61]....
        /*0434*/ 	.word	0x00013410


	//   ....[62]....
        /*0438*/ 	.word	0x00013490


	//   ....[63]....
        /*043c*/ 	.word	0x000134a0


	//   ....[64]....
        /*0440*/ 	.word	0x00013520


	//   ....[65]....
        /*0444*/ 	.word	0x00013530


	//   ....[66]....
        /*0448*/ 	.word	0x000135b0


	//   ....[67]....
        /*044c*/ 	.word	0x000135c0


	//   ....[68]....
        /*0450*/ 	.word	0x00013640


	//   ....[69]....
        /*0454*/ 	.word	0x00013650


	//   ....[70]....
        /*0458*/ 	.word	0x00013660


	//   ....[71]....
        /*045c*/ 	.word	0x00013670


	//   ....[72]....
        /*0460*/ 	.word	0x00015c80


	//   ....[73]....
        /*0464*/ 	.word	0x00015e70


	//   ....[74]....
        /*0468*/ 	.word	0x000164a0


	//   ....[75]....
        /*046c*/ 	.word	0x00016620


	//   ....[76]....
        /*0470*/ 	.word	0x00016670


	//   ....[77]....
        /*0474*/ 	.word	0x00016700


	//   ....[78]....
        /*0478*/ 	.word	0x000167e0


	//   ....[79]....
        /*047c*/ 	.word	0x00016840


	//   ....[80]....
        /*0480*/ 	.word	0x00016950


	//   ....[81]....
        /*0484*/ 	.word	0x000169b0


	//   ....[82]....
        /*0488*/ 	.word	0x00016aa0


	//   ....[83]....
        /*048c*/ 	.word	0x00016b00


	//   ....[84]....
        /*0490*/ 	.word	0x00016bf0


	//   ....[85]....
        /*0494*/ 	.word	0x00016c50


	//   ....[86]....
        /*0498*/ 	.word	0x00016d40


	//   ....[87]....
        /*049c*/ 	.word	0x00016da0


	//   ....[88]....
        /*04a0*/ 	.word	0x00016e80


	//   ....[89]....
        /*04a4*/ 	.word	0x00016ee0


	//   ....[90]....
        /*04a8*/ 	.word	0x00016fb0


	//   ....[91]....
        /*04ac*/ 	.word	0x000172d0


	//   ....[92]....
        /*04b0*/ 	.word	0x000173f0


	//----- nvinfo : EIATTR_REG_RECONFIG
	.align		4
.L_1059:
        /*04b4*/ 	.byte	0x01, 0x54
	.zero		2


	//----- nvinfo : EIATTR_SYSCALL_OFFSETS
	.align		4
        /*04b8*/ 	.byte	0x04, 0x46
        /*04ba*/ 	.short	(.L_1061 - .L_1060)


	//   ....[0]....
.L_1060:
        /*04bc*/ 	.word	0x000019a0


	//   ....[1]....
        /*04c0*/ 	.word	0x000124b0


	//   ....[2]....
        /*04c4*/ 	.word	0x00012600


	//   ....[3]....
        /*04c8*/ 	.word	0x000126f0


	//   ....[4]....
        /*04cc*/ 	.word	0x00012ea0


	//----- nvinfo : EIATTR_MBARRIER_INSTR_OFFSETS
	.align		4
.L_1061:
        /*04d0*/ 	.byte	0x04, 0x39
        /*04d2*/ 	.short	(.L_1063 - .L_1062)


	//   ....[0]....
.L_1062:
        /*04d4*/ 	.word	0x00000270
        /*04d8*/ 	.word	0x000000ff
        /*04dc*/ 	.word	0x00028800
        /*04e0*/ 	.short	0x0100
        /*04e2*/ 	.byte	0x08
	.zero		1


	//   ....[1]....
        /*04e4*/ 	.word	0x00000280
        /*04e8*/ 	.word	0x000000ff
        /*04ec*/ 	.word	0x00028820
        /*04f0*/ 	.short	0x0100
        /*04f2*/ 	.byte	0x08
	.zero		1


	//   ....[2]....
        /*04f4*/ 	.word	0x00000370
        /*04f8*/ 	.word	0x000000ff
        /*04fc*/ 	.word	0x00028830
        /*0500*/ 	.short	0x0100
        /*0502*/ 	.byte	0x08
	.zero		1


	//   ....[3]....
        /*0504*/ 	.word	0x00000380
        /*0508*/ 	.word	0x000000ff
        /*050c*/ 	.word	0x00028840
        /*0510*/ 	.short	0x0100
        /*0512*/ 	.byte	0x08
	.zero		1


	//   ....[4]....
        /*0514*/ 	.word	0x00000390
        /*0518*/ 	.word	0x000000ff
        /*051c*/ 	.word	0x00028838
        /*0520*/ 	.short	0x0100
        /*0522*/ 	.byte	0x08
	.zero		1


	//   ....[5]....
        /*0524*/ 	.word	0x000003a0
        /*0528*/ 	.word	0x000000ff
        /*052c*/ 	.word	0x00028848
        /*0530*/ 	.short	0x0100
        /*0532*/ 	.byte	0x08
	.zero		1


	//   ....[6]....
        /*0534*/ 	.word	0x000004d0
        /*0538*/ 	.word	0x000000ff
        /*053c*/ 	.word	0x00028850
        /*0540*/ 	.short	0x0100
        /*0542*/ 	.byte	0x08
	.zero		1


	//   ....[7]....
        /*0544*/ 	.word	0x000004e0
        /*0548*/ 	.word	0x000000ff
        /*054c*/ 	.word	0x00028860
        /*0550*/ 	.short	0x0100
        /*0552*/ 	.byte	0x08
	.zero		1


	//   ....[8]....
        /*0554*/ 	.word	0x000004f0
        /*0558*/ 	.word	0x000000ff
        /*055c*/ 	.word	0x00028858
        /*0560*/ 	.short	0x0100
        /*0562*/ 	.byte	0x08
	.zero		1


	//   ....[9]....
        /*0564*/ 	.word	0x00000500
        /*0568*/ 	.word	0x000000ff
        /*056c*/ 	.word	0x00028868
        /*0570*/ 	.short	0x0100
        /*0572*/ 	.byte	0x08
	.zero		1


	//   ....[10]....
        /*0574*/ 	.word	0x000005f0
        /*0578*/ 	.word	0x000000ff
        /*057c*/ 	.word	0x00028870
        /*0580*/ 	.short	0x0100
        /*0582*/ 	.byte	0x06
	.zero		1


	//   ....[11]....
        /*0584*/ 	.word	0x00000600
        /*0588*/ 	.word	0x000000ff
        /*058c*/ 	.word	0x00028880
        /*0590*/ 	.short	0x0100
        /*0592*/ 	.byte	0x06
	.zero		1


	//   ....[12]....
        /*0594*/ 	.word	0x00000610
        /*0598*/ 	.word	0x000000ff
        /*059c*/ 	.word	0x00028878
        /*05a0*/ 	.short	0x0100
        /*05a2*/ 	.byte	0x06
	.zero		1


	//   ....[13]....
        /*05a4*/ 	.word	0x00000620
        /*05a8*/ 	.word	0x000000ff
        /*05ac*/ 	.word	0x00028888
        /*05b0*/ 	.short	0x0100
        /*05b2*/ 	.byte	0x06
	.zero		1


	//   ....[14]....
        /*05b4*/ 	.word	0x00000750
        /*05b8*/ 	.word	0x000000ff
        /*05bc*/ 	.word	0x00028890
        /*05c0*/ 	.short	0x0100
        /*05c2*/ 	.byte	0x08
	.zero		1


	//   ....[15]....
        /*05c4*/ 	.word	0x00000760
        /*05c8*/ 	.word	0x000000ff
        /*05cc*/ 	.word	0x000288a0
        /*05d0*/ 	.short	0x0100
        /*05d2*/ 	.byte	0x08
	.zero		1


	//   ....[16]....
        /*05d4*/ 	.word	0x00000770
        /*05d8*/ 	.word	0x000000ff
        /*05dc*/ 	.word	0x00028898
        /*05e0*/ 	.short	0x0100
        /*05e2*/ 	.byte	0x08
	.zero		1


	//   ....[17]....
        /*05e4*/ 	.word	0x00000780
        /*05e8*/ 	.word	0x000000ff
        /*05ec*/ 	.word	0x000288a8
        /*05f0*/ 	.short	0x0100
        /*05f2*/ 	.byte	0x08
	.zero		1


	//   ....[18]....
        /*05f4*/ 	.word	0x000008b0
        /*05f8*/ 	.word	0x000000ff
        /*05fc*/ 	.word	0x000288b0
        /*0600*/ 	.short	0x0100
        /*0602*/ 	.byte	0x08
	.zero		1


	//   ....[19]....
        /*0604*/ 	.word	0x000008c0
        /*0608*/ 	.word	0x000000ff
        /*060c*/ 	.word	0x000288c0
        /*0610*/ 	.short	0x0100
        /*0612*/ 	.byte	0x08
	.zero		1


	//   ....[20]....
        /*0614*/ 	.word	0x000008d0
        /*0618*/ 	.word	0x000000ff
        /*061c*/ 	.word	0x000288b8
        /*0620*/ 	.short	0x0100
        /*0622*/ 	.byte	0x08
	.zero		1


	//   ....[21]....
        /*0624*/ 	.word	0x000008e0
        /*0628*/ 	.word	0x000000ff
        /*062c*/ 	.word	0x000288c8
        /*0630*/ 	.short	0x0100
        /*0632*/ 	.byte	0x08
	.zero		1


	//   ....[22]....
        /*0634*/ 	.word	0x00001a20
        /*0638*/ 	.word	0x000000ff
        /*063c*/ 	.word	0x00028800
        /*0640*/ 	.short	0x010a
        /*0642*/ 	.byte	0x29
	.zero		1


	//   ....[23]....
        /*0644*/ 	.word	0x00001aa0
        /*0648*/ 	.word	0x0000000b
        /*064c*/ 	.word	0x00028830
        /*0650*/ 	.short	0x010a
        /*0652*/ 	.byte	0x3f
	.zero		1


	//   ....[24]....
        /*0654*/ 	.word	0x00001b00
        /*0658*/ 	.word	0x0000000b
        /*065c*/ 	.word	0x00028830
        /*0660*/ 	.short	0x010a
        /*0662*/ 	.byte	0x3f
	.zero		1


	//   ....[25]....
        /*0664*/ 	.word	0x00002500
        /*0668*/ 	.word	0x00000003
        /*066c*/ 	.word	0x00000000
        /*0670*/ 	.short	0x0101
        /*0672*/ 	.byte	0x3f
	.zero		1


	//   ....[26]....
        /*0674*/ 	.word	0x000055e0
        /*0678*/ 	.word	0x000000ff
        /*067c*/ 	.word	0x00028830
        /*0680*/ 	.short	0x010a
        /*0682*/ 	.byte	0x06
	.zero		1


	//   ....[27]....
        /*0684*/ 	.word	0x00005620
        /*0688*/ 	.word	0x000000ff
        /*068c*/ 	.word	0x00028830
        /*0690*/ 	.short	0x010a
        /*0692*/ 	.byte	0x06
	.zero		1


	//   ....[28]....
        /*0694*/ 	.word	0x00005940
        /*0698*/ 	.word	0x000000ff
        /*069c*/ 	.word	0x00028850
        /*06a0*/ 	.short	0x010a
        /*06a2*/ 	.byte	0x06
	.zero		1


	//   ....[29]....
        /*06a4*/ 	.word	0x00005980
        /*06a8*/ 	.word	0x000000ff
        /*06ac*/ 	.word	0x00028850
        /*06b0*/ 	.short	0x010a
        /*06b2*/ 	.byte	0x06
	.zero		1


	//   ....[30]....
        /*06b4*/ 	.word	0x000065f0
        /*06b8*/ 	.word	0x00000031
        /*06bc*/ 	.word	0x00000000
        /*06c0*/ 	.short	0x0101
        /*06c2*/ 	.byte	0x3f
	.zero		1


	//   ....[31]....
        /*06c4*/ 	.word	0x00008370
        /*06c8*/ 	.word	0x0000001e
        /*06cc*/ 	.word	0x00000000
        /*06d0*/ 	.short	0x0101
        /*06d2*/ 	.byte	0x3f
	.zero		1


	//   ....[32]....
        /*06d4*/ 	.word	0x00009150
        /*06d8*/ 	.word	0x000000ff
        /*06dc*/ 	.word	0x00028830
        /*06e0*/ 	.short	0x010a
        /*06e2*/ 	.byte	0x06
	.zero		1


	//   ....[33]....
        /*06e4*/ 	.word	0x00009190
        /*06e8*/ 	.word	0x000000ff
        /*06ec*/ 	.word	0x00028830
        /*06f0*/ 	.short	0x010a
        /*06f2*/ 	.byte	0x06
	.zero		1


	//   ....[34]....
        /*06f4*/ 	.word	0x000094b0
        /*06f8*/ 	.word	0x000000ff
        /*06fc*/ 	.word	0x00028850
        /*0700*/ 	.short	0x010a
        /*0702*/ 	.byte	0x06
	.zero		1


	//   ....[35]....
        /*0704*/ 	.word	0x000094f0
        /*0708*/ 	.word	0x000000ff
        /*070c*/ 	.word	0x00028850
        /*0710*/ 	.short	0x010a
        /*0712*/ 	.byte	0x06
	.zero		1


	//   ....[36]....
        /*0714*/ 	.word	0x0000ae00
        /*0718*/ 	.word	0x00000015
        /*071c*/ 	.word	0x00000000
        /*0720*/ 	.short	0x0101
        /*0722*/ 	.byte	0x3f
	.zero		1


	//   ....[37]....
        /*0724*/ 	.word	0x0000ae90
        /*0728*/ 	.word	0x00000023
        /*072c*/ 	.word	0x00000000
        /*0730*/ 	.short	0x0101
        /*0732*/ 	.byte	0x3f
	.zero		1


	//   ....[38]....
        /*0734*/ 	.word	0x0000b980
        /*0738*/ 	.word	0x000000ff
        /*073c*/ 	.word	0x00028830
        /*0740*/ 	.short	0x010a
        /*0742*/ 	.byte	0x06
	.zero		1


	//   ....[39]....
        /*0744*/ 	.word	0x0000b9c0
        /*0748*/ 	.word	0x000000ff
        /*074c*/ 	.word	0x00028830
        /*0750*/ 	.short	0x010a
        /*0752*/ 	.byte	0x06
	.zero		1


	//   ....[40]....
        /*0754*/ 	.word	0x0000bce0
        /*0758*/ 	.word	0x000000ff
        /*075c*/ 	.word	0x00028850
        /*0760*/ 	.short	0x010a
        /*0762*/ 	.byte	0x06
	.zero		1


	//   ....[41]....
        /*0764*/ 	.word	0x0000bd20
        /*0768*/ 	.word	0x000000ff
        /*076c*/ 	.word	0x00028850
        /*0770*/ 	.short	0x010a
        /*0772*/ 	.byte	0x06
	.zero		1


	//   ....[42]....
        /*0774*/ 	.word	0x0000c910
        /*0778*/ 	.word	0x00000036
        /*077c*/ 	.word	0x00000000
        /*0780*/ 	.short	0x0101
        /*0782*/ 	.byte	0x3f
	.zero		1


	//   ....[43]....
        /*0784*/ 	.word	0x0000e890
        /*0788*/ 	.word	0x00000019
        /*078c*/ 	.word	0x00000000
        /*0790*/ 	.short	0x0101
        /*0792*/ 	.byte	0x3f
	.zero		1


	//   ....[44]....
        /*0794*/ 	.word	0x0000f150
        /*0798*/ 	.word	0x000000ff
        /*079c*/ 	.word	0x00028850
        /*07a0*/ 	.short	0x010a
        /*07a2*/ 	.byte	0x05
	.zero		1


	//   ....[45]....
        /*07a4*/ 	.word	0x0000f190
        /*07a8*/ 	.word	0x000000ff
        /*07ac*/ 	.word	0x00028850
        /*07b0*/ 	.short	0x010a
        /*07b2*/ 	.byte	0x05
	.zero		1


	//   ....[46]....
        /*07b4*/ 	.word	0x0000f6b0
        /*07b8*/ 	.word	0x00000003
        /*07bc*/ 	.word	0x00000000
        /*07c0*/ 	.short	0x0101
        /*07c2*/ 	.byte	0x3f
	.zero		1


	//   ....[47]....
        /*07c4*/ 	.word	0x00010a50
        /*07c8*/ 	.word	0x00000025
        /*07cc*/ 	.word	0x00000000
        /*07d0*/ 	.short	0x0101
        /*07d2*/ 	.byte	0x3f
	.zero		1


	//   ....[48]....
        /*07d4*/ 	.word	0x00012ae0
        /*07d8*/ 	.word	0x00000003
        /*07dc*/ 	.word	0x00028840
        /*07e0*/ 	.short	0x010a
        /*07e2*/ 	.byte	0x3f
	.zero		1


	//   ....[49]....
        /*07e4*/ 	.word	0x00013790
        /*07e8*/ 	.word	0x00000011
        /*07ec*/ 	.word	0x00028800
        /*07f0*/ 	.short	0x0107
        /*07f2*/ 	.byte	0x3f
	.zero		1


	//   ....[50]....
        /*07f4*/ 	.word	0x000138a0
        /*07f8*/ 	.word	0x00000011
        /*07fc*/ 	.word	0x00028800
        /*0800*/ 	.short	0x0101
        /*0802*/ 	.byte	0x3f
	.zero		1


	//   ....[51]....
        /*0804*/ 	.word	0x000138c0
        /*0808*/ 	.word	0x00000011
        /*080c*/ 	.word	0x00028820
        /*0810*/ 	.short	0x010a
        /*0812*/ 	.byte	0x3f
	.zero		1


	//   ....[52]....
        /*0814*/ 	.word	0x00013bf0
        /*0818*/ 	.word	0x00000007
        /*081c*/ 	.word	0x00028840
        /*0820*/ 	.short	0x010a
        /*0822*/ 	.byte	0x3f
	.zero		1


	//   ....[53]....
        /*0824*/ 	.word	0x00013f80
        /*0828*/ 	.word	0x00000007
        /*082c*/ 	.word	0x00000060
        /*0830*/ 	.short	0x010a
        /*0832*/ 	.byte	0x3f
	.zero		1


	//   ....[54]....
        /*0834*/ 	.word	0x000145e0
        /*0838*/ 	.word	0x00000003
        /*083c*/ 	.word	0x00028840
        /*0840*/ 	.short	0x010a
        /*0842*/ 	.byte	0x3f
	.zero		1


	//   ....[55]....
        /*0844*/ 	.word	0x00014970
        /*0848*/ 	.word	0x00000002
        /*084c*/ 	.word	0x00000060
        /*0850*/ 	.short	0x010a
        /*0852*/ 	.byte	0x3f
	.zero		1


	//   ....[56]....
        /*0854*/ 	.word	0x00014f10
        /*0858*/ 	.word	0x00000002
        /*085c*/ 	.word	0x00028840
        /*0860*/ 	.short	0x010a
        /*0862*/ 	.byte	0x3f
	.zero		1


	//   ....[57]....
        /*0864*/ 	.word	0x000152a0
        /*0868*/ 	.word	0x00000002
        /*086c*/ 	.word	0x00000060
        /*0870*/ 	.short	0x010a
        /*0872*/ 	.byte	0x3f
	.zero		1


	//   ....[58]....
        /*0874*/ 	.word	0x000157f0
        /*0878*/ 	.word	0x00000003
        /*087c*/ 	.word	0x00028860
        /*0880*/ 	.short	0x010a
        /*0882*/ 	.byte	0x3f
	.zero		1


	//   ....[59]....
        /*0884*/ 	.word	0x00015df0
        /*0888*/ 	.word	0x00000000
        /*088c*/ 	.word	0x00028820
        /*0890*/ 	.short	0x010a
        /*0892*/ 	.byte	0x3f
	.zero		1


	//   ....[60]....
        /*0894*/ 	.word	0x00015fc0
        /*0898*/ 	.word	0x00000006
        /*089c*/ 	.word	0x00000000
        /*08a0*/ 	.short	0x010a
        /*08a2*/ 	.byte	0x3f
	.zero		1


	//   ....[61]....
        /*08a4*/ 	.word	0x00016010
        /*08a8*/ 	.word	0x00000003
        /*08ac*/ 	.word	0x00000000
        /*08b0*/ 	.short	0x010a
        /*08b2*/ 	.byte	0x3f
	.zero		1


	//   ....[62]....
        /*08b4*/ 	.word	0x00016070
        /*08b8*/ 	.word	0x00000012
        /*08bc*/ 	.word	0x00000000
        /*08c0*/ 	.short	0x010a
        /*08c2*/ 	.byte	0x3f
	.zero		1


	//   ....[63]....
        /*08c4*/ 	.word	0x000160a0
        /*08c8*/ 	.word	0x00000003
        /*08cc*/ 	.word	0x00000000
        /*08d0*/ 	.short	0x010a
        /*08d2*/ 	.byte	0x3f
	.zero		1


	//   ....[64]....
        /*08d4*/ 	.word	0x00016110
        /*08d8*/ 	.word	0x00000003
        /*08dc*/ 	.word	0x00028800
        /*08e0*/ 	.short	0x010a
        /*08e2*/ 	.byte	0x3f
	.zero		1


	//   ....[65]....
        /*08e4*/ 	.word	0x00016160
        /*08e8*/ 	.word	0x0000000b
        /*08ec*/ 	.word	0x00028830
        /*08f0*/ 	.short	0x010a
        /*08f2*/ 	.byte	0x3f
	.zero		1


	//   ....[66]....
        /*08f4*/ 	.word	0x000161c0
        /*08f8*/ 	.word	0x00000007
        /*08fc*/ 	.word	0x00028830
        /*0900*/ 	.short	0x010a
        /*0902*/ 	.byte	0x3f
	.zero		1


	//   ....[67]....
        /*0904*/ 	.word	0x00016220
        /*0908*/ 	.word	0x00000007
        /*090c*/ 	.word	0x00028850
        /*0910*/ 	.short	0x010a
        /*0912*/ 	.byte	0x3f
	.zero		1


	//   ....[68]....
        /*0914*/ 	.word	0x00016280
        /*0918*/ 	.word	0x00000005
        /*091c*/ 	.word	0x00028830
        /*0920*/ 	.short	0x010a
        /*0922*/ 	.byte	0x3f
	.zero		1


	//   ....[69]....
        /*0924*/ 	.word	0x000162e0
        /*0928*/ 	.word	0x00000005
        /*092c*/ 	.word	0x00028850
        /*0930*/ 	.short	0x010a
        /*0932*/ 	.byte	0x3f
	.zero		1


	//   ....[70]....
        /*0934*/ 	.word	0x00016340
        /*0938*/ 	.word	0x00000005
        /*093c*/ 	.word	0x00028830
        /*0940*/ 	.short	0x010a
        /*0942*/ 	.byte	0x3f
	.zero		1


	//   ....[71]....
        /*0944*/ 	.word	0x000163a0
        /*0948*/ 	.word	0x00000005
        /*094c*/ 	.word	0x00028850
        /*0950*/ 	.short	0x010a
        /*0952*/ 	.byte	0x3f
	.zero		1


	//   ....[72]....
        /*0954*/ 	.word	0x00016400
        /*0958*/ 	.word	0x00000008
        /*095c*/ 	.word	0x00028850
        /*0960*/ 	.short	0x010a
        /*0962*/ 	.byte	0x3f
	.zero		1


	//   ....[73]....
        /*0964*/ 	.word	0x00016550
        /*0968*/ 	.word	0x00000003
        /*096c*/ 	.word	0x00028840
        /*0970*/ 	.short	0x010a
        /*0972*/ 	.byte	0x3f
	.zero		1


	//   ....[74]....
        /*0974*/ 	.word	0x00016ff0
        /*0978*/ 	.word	0x00000011
        /*097c*/ 	.word	0x00028820
        /*0980*/ 	.short	0x010a
        /*0982*/ 	.byte	0x3f
	.zero		1


	//   ....[75]....
        /*0984*/ 	.word	0x00017040
        /*0988*/ 	.word	0x00000007
        /*098c*/ 	.word	0x00028840
        /*0990*/ 	.short	0x010a
        /*0992*/ 	.byte	0x3f
	.zero		1


	//   ....[76]....
        /*0994*/ 	.word	0x00017090
        /*0998*/ 	.word	0x00000007
        /*099c*/ 	.word	0x00000060
        /*09a0*/ 	.short	0x010a
        /*09a2*/ 	.byte	0x3f
	.zero		1


	//   ....[77]....
        /*09a4*/ 	.word	0x000170e0
        /*09a8*/ 	.word	0x00000003
        /*09ac*/ 	.word	0x00028840
        /*09b0*/ 	.short	0x010a
        /*09b2*/ 	.byte	0x3f
	.zero		1


	//   ....[78]....
        /*09b4*/ 	.word	0x00017130
        /*09b8*/ 	.word	0x00000002
        /*09bc*/ 	.word	0x00000060
        /*09c0*/ 	.short	0x010a
        /*09c2*/ 	.byte	0x3f
	.zero		1


	//   ....[79]....
        /*09c4*/ 	.word	0x00017180
        /*09c8*/ 	.word	0x00000002
        /*09cc*/ 	.word	0x00028840
        /*09d0*/ 	.short	0x010a
        /*09d2*/ 	.byte	0x3f
	.zero		1


	//   ....[80]....
        /*09d4*/ 	.word	0x000171d0
        /*09d8*/ 	.word	0x00000002
        /*09dc*/ 	.word	0x00000060
        /*09e0*/ 	.short	0x010a
        /*09e2*/ 	.byte	0x3f
	.zero		1


	//   ....[81]....
        /*09e4*/ 	.word	0x00017220
        /*09e8*/ 	.word	0x00000003
        /*09ec*/ 	.word	0x00028860
        /*09f0*/ 	.short	0x010a
        /*09f2*/ 	.byte	0x3f
	.zero		1


	//   ....[82]....
        /*09f4*/ 	.word	0x00017310
        /*09f8*/ 	.word	0x00000000
        /*09fc*/ 	.word	0x00028820
        /*0a00*/ 	.short	0x010a
        /*0a02*/ 	.byte	0x3f
	.zero		1


	//   ....[83]....
        /*0a04*/ 	.word	0x000174b0
        /*0a08*/ 	.word	0x00000006
        /*0a0c*/ 	.word	0x00000000
        /*0a10*/ 	.short	0x010a
        /*0a12*/ 	.byte	0x3f
	.zero		1


	//   ....[84]....
        /*0a14*/ 	.word	0x00017500
        /*0a18*/ 	.word	0x00000003
        /*0a1c*/ 	.word	0x00000000
        /*0a20*/ 	.short	0x010a
        /*0a22*/ 	.byte	0x3f
	.zero		1


	//   ....[85]....
        /*0a24*/ 	.word	0x00017550
        /*0a28*/ 	.word	0x00000012
        /*0a2c*/ 	.word	0x00000000
        /*0a30*/ 	.short	0x010a
        /*0a32*/ 	.byte	0x3f
	.zero		1


	//----- nvinfo : EIATTR_NUM_MBARRIERS
	.align		4
.L_1063:
        /*0a34*/ 	.byte	0x03, 0x38
        /*0a36*/ 	.short	0x0016


	//----- nvinfo : EIATTR_EXIT_INSTR_OFFSETS
	.align		4
        /*0a38*/ 	.byte	0x04, 0x1c
        /*0a3a*/ 	.short	(.L_1065 - .L_1064)


	//   ....[0]....
.L_1064:
        /*0a3c*/ 	.word	0x00000a40


	//   ....[1]....
        /*0a40*/ 	.word	0x00011780


	//   ....[2]....
        /*0a44*/ 	.word	0x000160f0


	//----- nvinfo : EIATTR_MAX_THREADS
	.align		4
.L_1065:
        /*0a48*/ 	.byte	0x04, 0x05
        /*0a4a*/ 	.short	(.L_1067 - .L_1066)
.L_1066:
        /*0a4c*/ 	.word	0x00000180
        /*0a50*/ 	.word	0x00000001
        /*0a54*/ 	.word	0x00000001


	//----- nvinfo : EIATTR_CRS_STACK_SIZE
	.align		4
.L_1067:
        /*0a58*/ 	.byte	0x04, 0x1e
        /*0a5a*/ 	.short	(.L_1069 - .L_1068)
.L_1068:
        /*0a5c*/ 	.word	0x00000000


	//----- nvinfo : EIATTR_CBANK_PARAM_SIZE
	.align		4
.L_1069:
        /*0a60*/ 	.byte	0x03, 0x19
        /*0a62*/ 	.short	0x0af0


	//----- nvinfo : EIATTR_PARAM_CBANK
	.align		4
        /*0a64*/ 	.byte	0x04, 0x0a
        /*0a66*/ 	.short	(.L_1071 - .L_1070)
	.align		4
.L_1070:
        /*0a68*/ 	.word	index@(.nv.constant0._ZN7cutlass13device_kernelIN5flash11enable_sm90INS1_16FlashAttnFwdSm90INS1_25CollectiveMainloopFwdSm90ILi2EN4cute5tupleIJNS5_1CILi1EEES8_S8_EEENS6_IJNS7_ILi128EEESA_SA_EEELi128ENS_10bfloat16_tEfNS_4arch4Sm90ELb0ELb1ELb1ELb0ELb0ELb0ELb0ELb1ELb1ELb1ELb0ELb0EEENS1_21CollectiveEpilogueFwdISB_S9_SC_SE_Li256ELb0ELb1ELb0ELb0EEENS1_30DynamicPersistentTileSchedulerILi256ELi128ELb0ELb1ELb1EEEEEEEEEvNT_6ParamsE)
        /*0a6c*/ 	.short	0x0210
        /*0a6e*/ 	.short	0x0af0


	//----- nvinfo : EIATTR_SW_WAR
	.align		4
.L_1071:
        /*0a70*/ 	.byte	0x04, 0x36
        /*0a72*/ 	.short	(.L_1073 - .L_1072)
.L_1072:
        /*0a74*/ 	.word	0x00000008
.L_1073:


//--------------------- .nv.info._ZN7cutlass13device_kernelIN5flash11enable_sm90INS1_16FlashAttnFwdSm90INS1_25CollectiveMainloopFwdSm90ILi2EN4cute5tupleIJNS5_1CILi1EEES8_S8_EEENS6_IJNS7_ILi128EEESA_SA_EEELi128ENS_10bfloat16_tEfNS_4arch4Sm90ELb0ELb1ELb1ELb1ELb0ELb0ELb0ELb1ELb1ELb1ELb0ELb0EEENS1_21CollectiveEpilogueFwdISB_S9_SC_SE_Li256ELb1ELb1ELb0ELb0EEENS1_36VarlenDynamicPersistentTileSchedulerILi128ELi128ELi256ELi128ELb0ELb1ELb1ELb1ELb0ELb1EEEEEEEEEvNT_6ParamsE --------------------------
	.section	.nv.info._ZN7cutlass13device_kernelIN5flash11enable_sm90INS1_16FlashAttnFwdSm90INS1_25CollectiveMainloopFwdSm90ILi2EN4cute5tupleIJNS5_1CILi1EEES8_S8_EEENS6_IJNS7_ILi128EEESA_SA_EEELi128ENS_10bfloat16_tEfNS_4arch4Sm90ELb0ELb1ELb1ELb1ELb0ELb0ELb0ELb1ELb1ELb1ELb0ELb0EEENS1_21CollectiveEpilogueFwdISB_S9_SC_SE_Li256ELb1ELb1ELb0ELb0EEENS1_36VarlenDynamicPersistentTileSchedulerILi128ELi128ELi256ELi128ELb0ELb1ELb1ELb1ELb0ELb1EEEEEEEEEvNT_6ParamsE,"",@"SHT_CUDA_INFO"
	.sectionflags	@""
	.align	4


	//----- nvinfo : EIATTR_CUDA_API_VERSION
	.align		4
        /*0000*/ 	.byte	0x04, 0x37
        /*0002*/ 	.short	(.L_1075 - .L_1074)
.L_1074:
        /*0004*/ 	.word	0x00000082


	//----- nvinfo : EIATTR_KPARAM_INFO
	.align		4
.L_1075:
        /*0008*/ 	.byte	0x04, 0x17
        /*000a*/ 	.short	(.L_1077 - .L_1076)
.L_1076:
        /*000c*/ 	.word	0x00000000
        /*0010*/ 	.short	0x0000
        /*0012*/ 	.short	0x0070
        /*0014*/ 	.byte	0x00, 0xf0, 0x01, 0x2a


	//----- nvinfo : EIATTR_SPARSE_MMA_MASK
	.align		4
.L_1077:
        /*0018*/ 	.byte	0x03, 0x50
        /*001a*/ 	.short	0x0000


	//----- nvinfo : EIATTR_MAXREG_COUNT
	.align		4
        /*001c*/ 	.byte	0x03, 0x1b
        /*001e*/ 	.short	0x00a8


	//----- nvinfo : EIATTR_NUM_BARRIERS
	.align		4
        /*0020*/ 	.byte	0x02, 0x4c
        /*0022*/ 	.byte	0x10
	.zero		1


	//----- nvinfo : EIATTR_EXTERNS
	.align		4
        /*0024*/ 	.byte	0x04, 0x0f
        /*0026*/ 	.short	(.L_1079 - .L_1078)


	//   ....[0]....
	.align		4
.L_1078:
        /*0028*/ 	.word	index@(__assertfail)


	//----- nvinfo : EIATTR_ANNOTATIONS
	.align		4
.L_1079:
        /*002c*/ 	.byte	0x04, 0x55
        /*002e*/ 	.short	(.L_1081 - .L_1080)


	//   ....[0]....
.L_1080:
        /* <DEDUP_REMOVED lines=62> */


	//----- nvinfo : EIATTR_MERCURY_ISA_VERSION
	.align		4
.L_1081:
        /*03f8*/ 	.byte	0x03, 0x5f
        /*03fa*/ 	.short	0x0101


	//----- nvinfo : EIATTR_UNUSED_LOAD_BYTE_OFFSET
	.align		4
        /*03fc*/ 	.byte	0x04, 0x44
        /*03fe*/ 	.short	(.L_1083 - .L_1082)


	//   ....[0]....
.L_1082:
        /*0400*/ 	.word	0x00000a40
        /*0404*/ 	.word	0x0000fff0


	//   ....[1]....
        /*0408*/ 	.word	0x0000fc90
        /*040c*/ 	.word	0x0000fff0


	//----- nvinfo : EIATTR_INT_WARP_WIDE_INSTR_OFFSETS
	.align		4
.L_1083:
        /*0410*/ 	.byte	0x04, 0x31
        /*0412*/ 	.short	(.L_1085 - .L_1084)


	//   ....[0]....
.L_1084:
        /*0414*/ 	.word	0x00000130


	//   ....[1]....
        /*0418*/ 	.word	0x00000170


	//   ....[2]....
        /*041c*/ 	.word	0x000001e0


	//   ....[3]....
        /*0420*/ 	.word	0x000133c0


	//   ....[4]....
        /*0424*/ 	.word	0x00013450


	//   ....[5]....
        /*0428*/ 	.word	0x00016bf0


	//   ....[6]....
        /*042c*/ 	.word	0x00016c80


	//----- nvinfo : EIATTR_COOP_GROUP_MASK_REGIDS
	.align		4
.L_1085:
        /*0430*/ 	.byte	0x04, 0x29
        /*0432*/ 	.short	(.L_1087 - .L_1086)


	//   ....[0]....
.L_1086:
        /*0434*/ 	.word	0xffffffff


	//   ....[1]....
        /*0438*/ 	.word	0xffffffff


	//   ....[2]....
        /*043c*/ 	.word	0xffffffff


	//   ....[3]....
        /*0440*/ 	.word	0xffffffff


	//   ....[4]....
        /*0444*/ 	.word	0xffffffff


	//   ....[5]....
        /*0448*/ 	.word	0xffffffff


	//   ....[6]....
        /*044c*/ 	.word	0xffffffff


	//   ....[7]....
        /*0450*/ 	.word	0xffffffff


	//   ....[8]....
        /*0454*/ 	.word	0xffffffff


	//   ....[9]....
        /*0458*/ 	.word	0xffffffff


	//   ....[10]....
        /*045c*/ 	.word	0xffffffff


	//   ....[11]....
        /*0460*/ 	.word	0xffffffff


	//   ....[12]....
        /*0464*/ 	.word	0xffffffff


	//   ....[13]....
        /*0468*/ 	.word	0xffffffff


	//   ....[14]....
        /*046c*/ 	.word	0xffffffff


	//   ....[15]....
        /*0470*/ 	.word	0xffffffff


	//   ....[16]....
        /*0474*/ 	.word	0xffffffff


	//   ....[17]....
        /*0478*/ 	.word	0xffffffff


	//   ....[18]....
        /*047c*/ 	.word	0xffffffff


	//   ....[19]....
        /*0480*/ 	.word	0xffffffff


	//   ....[20]....
        /*0484*/ 	.word	0xffffffff


	//   ....[21]....
        /*0488*/ 	.word	0xffffffff


	//   ....[22]....
        /*048c*/ 	.word	0xffffffff


	//   ....[23]....
        /*0490*/ 	.word	0xffffffff


	//   ....[24]....
        /*0494*/ 	.word	0xffffffff


	//   ....[25]....
        /*0498*/ 	.word	0xffffffff


	//   ....[26]....
        /*049c*/ 	.word	0xffffffff


	//   ....[27]....
        /*04a0*/ 	.word	0xffffffff


	//   ....[28]....
        /*04a4*/ 	.word	0xffffffff


	//   ....[29]....
        /*04a8*/ 	.word	0xffffffff


	//   ....[30]....
        /*04ac*/ 	.word	0xffffffff


	//   ....[31]....
        /*04b0*/ 	.word	0xffffffff


	//   ....[32]....
        /*04b4*/ 	.word	0xffffffff


	//   ....[33]....
        /*04b8*/ 	.word	0xffffffff


	//   ....[34]....
        /*04bc*/ 	.word	0xffffffff


	//   ....[35]....
        /*04c0*/ 	.word	0xffffffff


	//   ....[36]....
        /*04c4*/ 	.word	0xffffffff


	//   ....[37]....
        /*04c8*/ 	.word	0xffffffff


	//   ....[38]....
        /*04cc*/ 	.word	0xffffffff


	//   ....[39]....
        /*04d0*/ 	.word	0xffffffff


	//   ....[40]....
        /*04d4*/ 	.word	0xffffffff


	//   ....[41]....
        /*04d8*/ 	.word	0xffffffff


	//   ....[42]....
        /*04dc*/ 	.word	0xffffffff


	//   ....[43]....
        /*04e0*/ 	.word	0xffffffff


	//   ....[44]....
        /*04e4*/ 	.word	0xffffffff


	//   ....[45]....
        /*04e8*/ 	.word	0xffffffff


	//   ....[46]....
        /*04ec*/ 	.word	0xffffffff


	//   ....[47]....
        /*04f0*/ 	.word	0xffffffff


	//   ....[48]....
        /*04f4*/ 	.word	0xffffffff


	//   ....[49]....
        /*04f8*/ 	.word	0xffffffff


	//   ....[50]....
        /*04fc*/ 	.word	0xffffffff


	//   ....[51]....
        /*0500*/ 	.word	0xffffffff


	//   ....[52]....
        /*0504*/ 	.word	0xffffffff


	//   ....[53]....
        /*0508*/ 	.word	0xffffffff


	//   ....[54]....
        /*050c*/ 	.word	0xffffffff


	//   ....[55]....
        /*0510*/ 	.word	0xffffffff


	//   ....[56]....
        /*0514*/ 	.word	0xffffffff


	//   ....[57]....
        /*0518*/ 	.word	0xffffffff


	//   ....[58]....
        /*051c*/ 	.word	0xffffffff


	//   ....[59]....
        /*0520*/ 	.word	0xffffffff


	//   ....[60]....
        /*0524*/ 	.word	0xffffffff


	//   ....[61]....
        /*0528*/ 	.word	0xffffffff


	//   ....[62]....
        /*052c*/ 	.word	0xffffffff


	//   ....[63]....
        /*0530*/ 	.word	0xffffffff


	//   ....[64]....
        /*0534*/ 	.word	0xffffffff


	//   ....[65]....
        /*0538*/ 	.word	0xffffffff


	//   ....[66]....
        /*053c*/ 	.word	0xffffffff


	//   ....[67]....
        /*0540*/ 	.word	0xffffffff


	//   ....[68]....
        /*0544*/ 	.word	0xffffffff


	//   ....[69]....
        /*0548*/ 	.word	0xffffffff


	//   ....[70]....
        /*054c*/ 	.word	0xffffffff


	//   ....[71]....
        /*0550*/ 	.word	0xffffffff


	//   ....[72]....
        /*0554*/ 	.word	0xffffffff


	//   ....[73]....
        /*0558*/ 	.word	0xffffffff


	//   ....[74]....
        /*055c*/ 	.word	0xffffffff


	//   ....[75]....
        /*0560*/ 	.word	0xffffffff


	//   ....[76]....
        /*0564*/ 	.word	0xffffffff


	//   ....[77]....
        /*0568*/ 	.word	0xffffffff


	//   ....[78]....
        /*056c*/ 	.word	0xffffffff


	//   ....[79]....
        /*0570*/ 	.word	0xffffffff


	//   ....[80]....
        /*0574*/ 	.word	0xffffffff


	//   ....[81]....
        /*0578*/ 	.word	0xffffffff


	//   ....[82]....
        /*057c*/ 	.word	0xffffffff


	//   ....[83]....
        /*0580*/ 	.word	0xffffffff


	//   ....[84]....
        /*0584*/ 	.word	0xffffffff


	//   ....[85]....
        /*0588*/ 	.word	0xffffffff


	//   ....[86]....
        /*058c*/ 	.word	0xffffffff


	//   ....[87]....
        /*0590*/ 	.word	0xffffffff


	//   ....[88]....
        /*0594*/ 	.word	0xffffffff


	//   ....[89]....
        /*0598*/ 	.word	0xffffffff


	//   ....[90]....
        /*059c*/ 	.word	0xffffffff


	//   ....[91]....
        /*05a0*/ 	.word	0xffffffff


	//   ....[92]....
        /*05a4*/ 	.word	0xffffffff


	//   ....[93]....
        /*05a8*/ 	.word	0xffffffff


	//   ....[94]....
        /*05ac*/ 	.word	0xffffffff


	//   ....[95]....
        /*05b0*/ 	.word	0xffffffff


	//   ....[96]....
        /*05b4*/ 	.word	0xffffffff


	//   ....[97]....
        /*05b8*/ 	.word	0xffffffff


	//   ....[98]....
        /*05bc*/ 	.word	0xffffffff


	//   ....[99]....
        /*05c0*/ 	.word	0xffffffff


	//   ....[100]....
        /*05c4*/ 	.word	0xffffffff


	//   ....[101]....
        /*05c8*/ 	.word	0xffffffff


	//   ....[102]....
        /*05cc*/ 	.word	0xffffffff


	//   ....[103]....
        /*05d0*/ 	.word	0xffffffff


	//   ....[104]....
        /*05d4*/ 	.word	0xffffffff


	//   ....[105]....
        /*05d8*/ 	.word	0x0500000f


	//   ....[106]....
        /*05dc*/ 	.word	0x0500000f


	//   ....[107]....
        /*05e0*/ 	.word	0x0500000f


	//   ....[108]....
        /*05e4*/ 	.word	0x0500000f


	//   ....[109]....
        /*05e8*/ 	.word	0x0500000f


	//   ....[110]....
        /*05ec*/ 	.word	0x0500000f


	//   ....[111]....
        /*05f0*/ 	.word	0x0500000f


	//   ....[112]....
        /*05f4*/ 	.word	0x0500000f


	//   ....[113]....
        /*05f8*/ 	.word	0x0500000f


	//   ....[114]....
        /*05fc*/ 	.word	0x0500000f


	//   ....[115]....
        /*0600*/ 	.word	0x0500000f


	//   ....[116]....
        /*0604*/ 	.word	0x0500000f


	//   ....[117]....
        /*0608*/ 	.word	0x0500000f


	//   ....[118]....
        /*060c*/ 	.word	0x0500000f


	//   ....[119]....
        /*0610*/ 	.word	0x0500000f


	//   ....[120]....
        /*0614*/ 	.word	0x0500000f


	//   ....[121]....
        /*0618*/ 	.word	0x0500000f


	//   ....[122]....
        /*061c*/ 	.word	0x0500000f


	//   ....[123]....
        /*0620*/ 	.word	0x0500000f


	//   ....[124]....
        /*0624*/ 	.word	0x0500000f


	//   ....[125]....
        /*0628*/ 	.word	0x0500000f


	//   ....[126]....
        /*062c*/ 	.word	0x0500000f


	//   ....[127]....
        /*0630*/ 	.word	0x0500000f


	//   ....[128]....
        /*0634*/ 	.word	0x0500000f


	//   ....[129]....
        /*0638*/ 	.word	0x0500000f


	//   ....[130]....
        /*063c*/ 	.word	0x0500000f


	//   ....[131]....
        /*0640*/ 	.word	0x0500000f


	//   ....[132]....
        /*0644*/ 	.word	0x0500000f


	//   ....[133]....
        /*0648*/ 	.word	0x0500000f


	//   ....[134]....
        /*064c*/ 	.word	0x0500000f


	//   ....[135]....
        /*0650*/ 	.word	0x0500000f


	//   ....[136]....
        /*0654*/ 	.word	0x0500000f


	//   ....[137]....
        /*0658*/ 	.word	0x0500000f


	//   ....[138]....
        /*065c*/ 	.word	0x0500000f


	//   ....[139]....
        /*0660*/ 	.word	0x0500000f


	//----- nvinfo : EIATTR_COOP_GROUP_INSTR_OFFSETS
	.align		4
.L_1087:
        /*0664*/ 	.byte	0x04, 0x28
        /*0666*/ 	.short	(.L_1089 - .L_1088)


	//   ....[0]....
.L_1088:
        /*0668*/ 	.word	0x00000070


	//   ....[1]....
        /*066c*/ 	.word	0x00000140


	//   ....[2]....
        /*0670*/ 	.word	0x00000190


	//   ....[3]....
        /*0674*/ 	.word	0x000003c0


	//   ....[4]....
        /*0678*/ 	.word	0x00000520


	//   ....[5]....
        /*067c*/ 	.word	0x00000640


	//   ....[6]....
        /*0680*/ 	.word	0x000007a0


	//   ....[7]....
        /*0684*/ 	.word	0x00001960


	//   ....[8]....
        /*0688*/ 	.word	0x000023b0


	//   ....[9]....
        /*068c*/ 	.word	0x000030d0


	//   ....[10]....
        /*0690*/ 	.word	0x00004110


	//   ....[11]....
        /*0694*/ 	.word	0x00004140


	//   ....[12]....
        /*0698*/ 	.word	0x00004840


	//   ....[13]....
        /*069c*/ 	.word	0x000048b0


	//   ....[14]....
        /*06a0*/ 	.word	0x000066f0


	//   ....[15]....
        /*06a4*/ 	.word	0x00006910


	//   ....[16]....
        /*06a8*/ 	.word	0x000073e0


	//   ....[17]....
        /*06ac*/ 	.word	0x00007400


	//   ....[18]....
        /*06b0*/ 	.word	0x00007f30


	//   ....[19]....
        /*06b4*/ 	.word	0x00007fd0


	//   ....[20]....
        /*06b8*/ 	.word	0x0000a3c0


	//   ....[21]....
        /*06bc*/ 	.word	0x0000a3f0


	//   ....[22]....
        /*06c0*/ 	.word	0x0000a6d0


	//   ....[23]....
        /*06c4*/ 	.word	0x0000a750


	//   ....[24]....
        /*06c8*/ 	.word	0x0000ca20


	//   ....[25]....
        /*06cc*/ 	.word	0x0000cc90


	//   ....[26]....
        /*06d0*/ 	.word	0x0000d760


	//   ....[27]....
        /*06d4*/ 	.word	0x0000d780


	//   ....[28]....
        /*06d8*/ 	.word	0x0000e280


	//   ....[29]....
        /*06dc*/ 	.word	0x0000e320


	//   ....[30]....
        /*06e0*/ 	.word	0x0000f360


	//   ....[31]....
        /*06e4*/ 	.word	0x0000f3a0


	//   ....[32]....
        /*06e8*/ 	.word	0x0000f480


	//   ....[33]....
        /*06ec*/ 	.word	0x0000f4a0


	//   ....[34]....
        /*06f0*/ 	.word	0x000107b0


	//   ....[35]....
        /*06f4*/ 	.word	0x000107f0


	//   ....[36]....
        /*06f8*/ 	.word	0x00010830


	//   ....[37]....
        /*06fc*/ 	.word	0x00010870


	//   ....[38]....
        /*0700*/ 	.word	0x00010df0


	//   ....[39]....
        /*0704*/ 	.word	0x00010e30


	//   ....[40]....
        /*0708*/ 	.word	0x00010ef0


	//   ....[41]....
        /*070c*/ 	.word	0x00010f10


	//   ....[42]....
        /*0710*/ 	.word	0x00010fd0


	//   ....[43]....
        /*0714*/ 	.word	0x00010ff0


	//   ....[44]....
        /*0718*/ 	.word	0x000110c0


	//   ....[45]....
        /*071c*/ 	.word	0x000110e0


	//   ....[46]....
        /*0720*/ 	.word	0x000119b0


	//   ....[47]....
        /*0724*/ 	.word	0x000119d0


	//   ....[48]....
        /*0728*/ 	.word	0x00011a90


	//   ....[49]....
        /*072c*/ 	.word	0x00011ab0


	//   ....[50]....
        /*0730*/ 	.word	0x00011b70


	//   ....[51]....
        /*0734*/ 	.word	0x00011b90


	//   ....[52]....
        /*0738*/ 	.word	0x00011c60


	//   ....[53]....
        /*073c*/ 	.word	0x00011c80


	//   ....[54]....
        /*0740*/ 	.word	0x00011de0


	//   ....[55]....
        /*0744*/ 	.word	0x00011fc0


	//   ....[56]....
        /*0748*/ 	.word	0x00011ff0


	//   ....[57]....
        /*074c*/ 	.word	0x00012020


	//   ....[58]....
        /*0750*/ 	.word	0x00012050


	//   ....[59]....
        /*0754*/ 	.word	0x00012080


	//   ....[60]....
        /*0758*/ 	.word	0x000120b0


	//   ....[61]....
        /*075c*/ 	.word	0x00012220


	//   ....[62]....
        /*0760*/ 	.word	0x00012250


	//   ....[63]....
        /*0764*/ 	.word	0x00012280


	//   ....[64]....
        /*0768*/ 	.word	0x000122b0


	//   ....[65]....
        /*076c*/ 	.word	0x000122e0


	//   ....[66]....
        /*0770*/ 	.word	0x00012310


	//   ....[67]....
        /*0774*/ 	.word	0x000123b0


	//   ....[68]....
        /*0778*/ 	.word	0x00012410


	//   ....[69]....
        /*077c*/ 	.word	0x000124a0


	//   ....[70]....
        /*0780*/ 	.word	0x00013980


	//   ....[71]....
        /*0784*/ 	.word	0x00014550


	//   ....[72]....
        /*0788*/ 	.word	0x00014570


	//   ....[73]....
        /*078c*/ 	.word	0x000145b0


	//   ....[74]....
        /*0790*/ 	.word	0x000145c0


	//   ....[75]....
        /*0794*/ 	.word	0x000146d0


	//   ....[76]....
        /*0798*/ 	.word	0x000146e0


	//   ....[77]....
        /*079c*/ 	.word	0x00014770


	//   ....[78]....
        /*07a0*/ 	.word	0x00014780


	//   ....[79]....
        /*07a4*/ 	.word	0x00014810


	//   ....[80]....
        /*07a8*/ 	.word	0x00014820


	//   ....[81]....
        /*07ac*/ 	.word	0x000148b0


	//   ....[82]....
        /*07b0*/ 	.word	0x000148c0


	//   ....[83]....
        /*07b4*/ 	.word	0x00014950


	//   ....[84]....
        /*07b8*/ 	.word	0x00014960


	//   ....[85]....
        /*07bc*/ 	.word	0x000149b0


	//   ....[86]....
        /*07c0*/ 	.word	0x000149e0


	//   ....[87]....
        /*07c4*/ 	.word	0x000172f0


	//   ....[88]....
        /*07c8*/ 	.word	0x00017350


	//   ....[89]....
        /*07cc*/ 	.word	0x00017380


	//   ....[90]....
        /*07d0*/ 	.word	0x00017390


	//   ....[91]....
        /*07d4*/ 	.word	0x000173c0


	//   ....[92]....
        /*07d8*/ 	.word	0x000173f0


	//   ....[93]....
        /*07dc*/ 	.word	0x00017420


	//   ....[94]....
        /*07e0*/ 	.word	0x00017450


	//   ....[95]....
        /*07e4*/ 	.word	0x000175d0


	//   ....[96]....
        /*07e8*/ 	.word	0x00017600


	//   ....[97]....
        /*07ec*/ 	.word	0x00017630


	//   ....[98]....
        /*07f0*/ 	.word	0x00017660


	//   ....[99]....
        /*07f4*/ 	.word	0x00017690


	//   ....[100]....
        /*07f8*/ 	.word	0x000176c0


	//   ....[101]....
        /*07fc*/ 	.word	0x00017780


	//   ....[102]....
        /*0800*/ 	.word	0x000177a0


	//   ....[103]....
        /*0804*/ 	.word	0x00017810


	//   ....[104]....
        /*0808*/ 	.word	0x00017ed0


	//   ....[105]....
        /*080c*/ 	.word	0x00018560


	//   ....[106]....
        /*0810*/ 	.word	0x00018730


	//   ....[107]....
        /*0814*/ 	.word	0x00018780


	//   ....[108]....
        /*0818*/ 	.word	0x000187e0


	//   ....[109]....
        /*081c*/ 	.word	0x00018880


	//   ....[110]....
        /*0820*/ 	.word	0x00018940


	//   ....[111]....
        /*0824*/ 	.word	0x00018a50


	//   ....[112]....
        /*0828*/ 	.word	0x00018ab0


	//   ....[113]....
        /*082c*/ 	.word	0x00018bb0


	//   ....[114]....
        /*0830*/ 	.word	0x00018c10


	//   ....[115]....
        /*0834*/ 	.word	0x00018d10


	//   ....[116]....
        /*0838*/ 	.word	0x00018d70


	//   ....[117]....
        /*083c*/ 	.word	0x00018e70


	//   ....[118]....
        /*0840*/ 	.word	0x00018ed0


	//   ....[119]....
        /*0844*/ 	.word	0x00018fb0


	//   ....[120]....
        /*0848*/ 	.word	0x00019030


	//   ....[121]....
        /*084c*/ 	.word	0x00019110


	//   ....[122]....
        /*0850*/ 	.word	0x00019440


	//   ....[123]....
        /*0854*/ 	.word	0x000194e0


	//   ....[124]....
        /*0858*/ 	.word	0x00019600


	//   ....[125]....
        /*085c*/ 	.word	0x00019670


	//   ....[126]....
        /*0860*/ 	.word	0x000196e0


	//   ....[127]....
        /*0864*/ 	.word	0x00019750


	//   ....[128]....
        /*0868*/ 	.word	0x000197c0


	//   ....[129]....
        /*086c*/ 	.word	0x00019840


	//   ....[130]....
        /*0870*/ 	.word	0x000198d0


	//   ....[131]....
        /*0874*/ 	.word	0x00019970


	//   ....[132]....
        /*0878*/ 	.word	0x000199e0


	//   ....[133]....
        /*087c*/ 	.word	0x00019a50


	//   ....[134]....
        /*0880*/ 	.word	0x00019ac0


	//   ....[135]....
        /*0884*/ 	.word	0x00019b40


	//   ....[136]....
        /*0888*/ 	.word	0x00019bb0


	//   ....[137]....
        /*088c*/ 	.word	0x00019c50


	//   ....[138]....
        /*0890*/ 	.word	0x00019ce0


	//   ....[139]....
        /*0894*/ 	.word	0x00019e10


	//----- nvinfo : EIATTR_REG_RECONFIG
	.align		4
.L_1089:
        /*0898*/ 	.byte	0x01, 0x54
	.zero		2


	//----- nvinfo : EIATTR_SYSCALL_OFFSETS
	.align		4
        /*089c*/ 	.byte	0x04, 0x46
        /*089e*/ 	.short	(.L_1091 - .L_1090)


	//   ....[0]....
.L_1090:
        /*08a0*/ 	.word	0x00001b40


	//   ....[1]....
        /*08a4*/ 	.word	0x000135c0


	//   ....[2]....
        /*08a8*/ 	.word	0x00013710


	//   ....[3]....
        /*08ac*/ 	.word	0x00013800


	//   ....[4]....
        /*08b0*/ 	.word	0x000140c0


	//----- nvinfo : EIATTR_MBARRIER_INSTR_OFFSETS
	.align		4
.L_1091:
        /*08b4*/ 	.byte	0x04, 0x39
        /*08b6*/ 	.short	(.L_1093 - .L_1092)


	//   ....[0]....
.L_1092:
        /*08b8*/ 	.word	0x00000270
        /*08bc*/ 	.word	0x000000ff
        /*08c0*/ 	.word	0x00028800
        /*08c4*/ 	.short	0x0100
        /*08c6*/ 	.byte	0x08
	.zero		1


	//   ....[1]....
        /*08c8*/ 	.word	0x00000280
        /*08cc*/ 	.word	0x000000ff
        /*08d0*/ 	.word	0x00028820
        /*08d4*/ 	.short	0x0100
        /*08d6*/ 	.byte	0x08
	.zero		1


	//   ....[2]....
        /*08d8*/ 	.word	0x00000370
        /*08dc*/ 	.word	0x000000ff
        /*08e0*/ 	.word	0x00028830
        /*08e4*/ 	.short	0x0100
        /*08e6*/ 	.byte	0x08
	.zero		1


	//   ....[3]....
        /*08e8*/ 	.word	0x00000380
        /*08ec*/ 	.word	0x000000ff
        /*08f0*/ 	.word	0x00028840
        /*08f4*/ 	.short	0x0100
        /*08f6*/ 	.byte	0x08
	.zero		1


	//   ....[4]....
        /*08f8*/ 	.word	0x00000390
        /*08fc*/ 	.word	0x000000ff
        /*0900*/ 	.word	0x00028838
        /*0904*/ 	.short	0x0100
        /*0906*/ 	.byte	0x08
	.zero		1


	//   ....[5]....
        /*0908*/ 	.word	0x000003a0
        /*090c*/ 	.word	0x000000ff
        /*0910*/ 	.word	0x00028848
        /*0914*/ 	.short	0x0100
        /*0916*/ 	.byte	0x08
	.zero		1


	//   ....[6]....
        /*0918*/ 	.word	0x000004d0
        /*091c*/ 	.word	0x000000ff
        /*0920*/ 	.word	0x00028850
        /*0924*/ 	.short	0x0100
        /*0926*/ 	.byte	0x08
	.zero		1


	//   ....[7]....
        /*0928*/ 	.word	0x000004e0
        /*092c*/ 	.word	0x000000ff
        /*0930*/ 	.word	0x00028860
        /*0934*/ 	.short	0x0100
        /*0936*/ 	.byte	0x08
	.zero		1


	//   ....[8]....
        /*0938*/ 	.word	0x000004f0
        /*093c*/ 	.word	0x000000ff
        /*0940*/ 	.word	0x00028858
        /*0944*/ 	.short	0x0100
        /*0946*/ 	.byte	0x08
	.zero		1


	//   ....[9]....
        /*0948*/ 	.word	0x00000500
        /*094c*/ 	.word	0x000000ff
        /*0950*/ 	.word	0x00028868
        /*0954*/ 	.short	0x0100
        /*0956*/ 	.byte	0x08
	.zero		1


	//   ....[10]....
        /*0958*/ 	.word	0x000005f0
        /*095c*/ 	.word	0x000000ff
        /*0960*/ 	.word	0x00028870
        /*0964*/ 	.short	0x0100
        /*0966*/ 	.byte	0x06
	.zero		1


	//   ....[11]....
        /*0968*/ 	.word	0x00000600
        /*096c*/ 	.word	0x000000ff
        /*0970*/ 	.word	0x00028880
        /*0974*/ 	.short	0x0100
        /*0976*/ 	.byte	0x06
	.zero		1


	//   ....[12]....
        /*0978*/ 	.word	0x00000610
        /*097c*/ 	.word	0x000000ff
        /*0980*/ 	.word	0x00028878
        /*0984*/ 	.short	0x0100
        /*0986*/ 	.byte	0x06
	.zero		1


	//   ....[13]....
        /*0988*/ 	.word	0x00000620
        /*098c*/ 	.word	0x000000ff
        /*0990*/ 	.word	0x00028888
        /*0994*/ 	.short	0x0100
        /*0996*/ 	.byte	0x06
	.zero		1


	//   ....[14]....
        /*0998*/ 	.word	0x00000750
        /*099c*/ 	.word	0x000000ff
        /*09a0*/ 	.word	0x00028890
        /*09a4*/ 	.short	0x0100
        /*09a6*/ 	.byte	0x08
	.zero		1


	//   ....[15]....
        /*09a8*/ 	.word	0x00000760
        /*09ac*/ 	.word	0x000000ff
        /*09b0*/ 	.word	0x000288a0
        /*09b4*/ 	.short	0x0100
        /*09b6*/ 	.byte	0x08
	.zero		1


	//   ....[16]....
        /*09b8*/ 	.word	0x00000770
        /*09bc*/ 	.word	0x000000ff
        /*09c0*/ 	.word	0x00028898
        /*09c4*/ 	.short	0x0100
        /*09c6*/ 	.byte	0x08
	.zero		1


	//   ....[17]....
        /*09c8*/ 	.word	0x00000780
        /*09cc*/ 	.word	0x000000ff
        /*09d0*/ 	.word	0x000288a8
        /*09d4*/ 	.short	0x0100
        /*09d6*/ 	.byte	0x08
	.zero		1


	//   ....[18]....
        /*09d8*/ 	.word	0x000008b0
        /*09dc*/ 	.word	0x000000ff
        /*09e0*/ 	.word	0x000288b0
        /*09e4*/ 	.short	0x0100
        /*09e6*/ 	.byte	0x08
	.zero		1


	//   ....[19]....
        /*09e8*/ 	.word	0x000008c0
        /*09ec*/ 	.word	0x000000ff
        /*09f0*/ 	.word	0x000288c0
        /*09f4*/ 	.short	0x0100
        /*09f6*/ 	.byte	0x08
	.zero		1


	//   ....[20]....
        /*09f8*/ 	.word	0x000008d0
        /*09fc*/ 	.word	0x000000ff
        /*0a00*/ 	.word	0x000288b8
        /*0a04*/ 	.short	0x0100
        /*0a06*/ 	.byte	0x08
	.zero		1


	//   ....[21]....
        /*0a08*/ 	.word	0x000008e0
        /*0a0c*/ 	.word	0x000000ff
        /*0a10*/ 	.word	0x000288c8
        /*0a14*/ 	.short	0x0100
        /*0a16*/ 	.byte	0x08
	.zero		1


	//   ....[22]....
        /*0a18*/ 	.word	0x00001bc0
        /*0a1c*/ 	.word	0x000000ff
        /*0a20*/ 	.word	0x00028800
        /*0a24*/ 	.short	0x010a
        /*0a26*/ 	.byte	0x29
	.zero		1


	//   ....[23]....
        /*0a28*/ 	.word	0x00001c40
        /*0a2c*/ 	.word	0x00000007
        /*0a30*/ 	.word	0x00028830
        /*0a34*/ 	.short	0x010a
        /*0a36*/ 	.byte	0x3f
	.zero		1


	//   ....[24]....
        /*0a38*/ 	.word	0x00001ca0
        /*0a3c*/ 	.word	0x00000007
        /*0a40*/ 	.word	0x00028830
        /*0a44*/ 	.short	0x010a
        /*0a46*/ 	.byte	0x3f
	.zero		1


	//   ....[25]....
        /*0a48*/ 	.word	0x00002360
        /*0a4c*/ 	.word	0x00000003
        /*0a50*/ 	.word	0x00000000
        /*0a54*/ 	.short	0x0101
        /*0a56*/ 	.byte	0x3f
	.zero		1


	//   ....[26]....
        /*0a58*/ 	.word	0x00005760
        /*0a5c*/ 	.word	0x000000ff
        /*0a60*/ 	.word	0x00028830
        /*0a64*/ 	.short	0x010a
        /*0a66*/ 	.byte	0x06
	.zero		1


	//   ....[27]....
        /*0a68*/ 	.word	0x000057a0
        /*0a6c*/ 	.word	0x000000ff
        /*0a70*/ 	.word	0x00028830
        /*0a74*/ 	.short	0x010a
        /*0a76*/ 	.byte	0x06
	.zero		1


	//   ....[28]....
        /*0a78*/ 	.word	0x00005ac0
        /*0a7c*/ 	.word	0x000000ff
        /*0a80*/ 	.word	0x00028850
        /*0a84*/ 	.short	0x010a
        /*0a86*/ 	.byte	0x06
	.zero		1


	//   ....[29]....
        /*0a88*/ 	.word	0x00005b00
        /*0a8c*/ 	.word	0x000000ff
        /*0a90*/ 	.word	0x00028850
        /*0a94*/ 	.short	0x010a
        /*0a96*/ 	.byte	0x06
	.zero		1


	//   ....[30]....
        /*0a98*/ 	.word	0x00006730
        /*0a9c*/ 	.word	0x00000033
        /*0aa0*/ 	.word	0x00000000
        /*0aa4*/ 	.short	0x0101
        /*0aa6*/ 	.byte	0x3f
	.zero		1


	//   ....[31]....
        /*0aa8*/ 	.word	0x00008480
        /*0aac*/ 	.word	0x0000001c
        /*0ab0*/ 	.word	0x00000000
        /*0ab4*/ 	.short	0x0101
        /*0ab6*/ 	.byte	0x3f
	.zero		1


	//   ....[32]....
        /*0ab8*/ 	.word	0x000092e0
        /*0abc*/ 	.word	0x000000ff
        /*0ac0*/ 	.word	0x00028830
        /*0ac4*/ 	.short	0x010a
        /*0ac6*/ 	.byte	0x06
	.zero		1


	//   ....[33]....
        /*0ac8*/ 	.word	0x00009320
        /*0acc*/ 	.word	0x000000ff
        /*0ad0*/ 	.word	0x00028830
        /*0ad4*/ 	.short	0x010a
        /*0ad6*/ 	.byte	0x06
	.zero		1


	//   ....[34]....
        /*0ad8*/ 	.word	0x00009640
        /*0adc*/ 	.word	0x000000ff
        /*0ae0*/ 	.word	0x00028850
        /*0ae4*/ 	.short	0x010a
        /*0ae6*/ 	.byte	0x06
	.zero		1


	//   ....[35]....
        /*0ae8*/ 	.word	0x00009680
        /*0aec*/ 	.word	0x000000ff
        /*0af0*/ 	.word	0x00028850
        /*0af4*/ 	.short	0x010a
        /*0af6*/ 	.byte	0x06
	.zero		1


	//   ....[36]....
        /*0af8*/ 	.word	0x0000af50
        /*0afc*/ 	.word	0x0000001b
        /*0b00*/ 	.word	0x00000000
        /*0b04*/ 	.short	0x0101
        /*0b06*/ 	.byte	0x3f
	.zero		1


	//   ....[37]....
        /*0b08*/ 	.word	0x0000b000
        /*0b0c*/ 	.word	0x00000023
        /*0b10*/ 	.word	0x00000000
        /*0b14*/ 	.short	0x0101
        /*0b16*/ 	.byte	0x3f
	.zero		1


	//   ....[38]....
        /*0b18*/ 	.word	0x0000bb00
        /*0b1c*/ 	.word	0x000000ff
        /*0b20*/ 	.word	0x00028830
        /*0b24*/ 	.short	0x010a
        /*0b26*/ 	.byte	0x06
	.zero		1


	//   ....[39]....
        /*0b28*/ 	.word	0x0000bb40
        /*0b2c*/ 	.word	0x000000ff
        /*0b30*/ 	.word	0x00028830
        /*0b34*/ 	.short	0x010a
        /*0b36*/ 	.byte	0x06
	.zero		1


	//   ....[40]....
        /*0b38*/ 	.word	0x0000be60
        /*0b3c*/ 	.word	0x000000ff
        /*0b40*/ 	.word	0x00028850
        /*0b44*/ 	.short	0x010a
        /*0b46*/ 	.byte	0x06
	.zero		1


	//   ....[41]....
        /*0b48*/ 	.word	0x0000bea0
        /*0b4c*/ 	.word	0x000000ff
        /*0b50*/ 	.word	0x00028850
        /*0b54*/ 	.short	0x010a
        /*0b56*/ 	.byte	0x06
	.zero		1


	//   ....[42]....
        /*0b58*/ 	.word	0x0000ca90
        /*0b5c*/ 	.word	0x00000036
        /*0b60*/ 	.word	0x00000000
        /*0b64*/ 	.short	0x0101
        /*0b66*/ 	.byte	0x3f
	.zero		1


	//   ....[43]....
        /*0b68*/ 	.word	0x0000e2e0
        /*0b6c*/ 	.word	0x00000022
        /*0b70*/ 	.word	0x00000000
        /*0b74*/ 	.short	0x0101
        /*0b76*/ 	.byte	0x3f
	.zero		1


	//   ....[44]....
        /*0b78*/ 	.word	0x0000f2d0
        /*0b7c*/ 	.word	0x000000ff
        /*0b80*/ 	.word	0x00028850
        /*0b84*/ 	.short	0x010a
        /*0b86*/ 	.byte	0x05
	.zero		1


	//   ....[45]....
        /*0b88*/ 	.word	0x0000f310
        /*0b8c*/ 	.word	0x000000ff
        /*0b90*/ 	.word	0x00028850
        /*0b94*/ 	.short	0x010a
        /*0b96*/ 	.byte	0x05
	.zero		1


	//   ....[46]....
        /*0b98*/ 	.word	0x0000f830
        /*0b9c*/ 	.word	0x00000007
        /*0ba0*/ 	.word	0x00000000
        /*0ba4*/ 	.short	0x0101
        /*0ba6*/ 	.byte	0x3f
	.zero		1


	//   ....[47]....
        /*0ba8*/ 	.word	0x00010e20
        /*0bac*/ 	.word	0x00000003
        /*0bb0*/ 	.word	0x00000000
        /*0bb4*/ 	.short	0x0101
        /*0bb6*/ 	.byte	0x3f
	.zero		1


	//   ....[48]....
        /*0bb8*/ 	.word	0x00013c10
        /*0bbc*/ 	.word	0x00000000
        /*0bc0*/ 	.word	0x00028840
        /*0bc4*/ 	.short	0x010a
        /*0bc6*/ 	.byte	0x3f
	.zero		1


	//   ....[49]....
        /*0bc8*/ 	.word	0x00014ad0
        /*0bcc*/ 	.word	0x00000009
        /*0bd0*/ 	.word	0x00028800
        /*0bd4*/ 	.short	0x0107
        /*0bd6*/ 	.byte	0x3f
	.zero		1


	//   ....[50]....
        /*0bd8*/ 	.word	0x00014be0
        /*0bdc*/ 	.word	0x00000002
        /*0be0*/ 	.word	0x00028800
        /*0be4*/ 	.short	0x0101
        /*0be6*/ 	.byte	0x3f
	.zero		1


	//   ....[51]....
        /*0be8*/ 	.word	0x00014c00
        /*0bec*/ 	.word	0x00000002
        /*0bf0*/ 	.word	0x00028820
        /*0bf4*/ 	.short	0x010a
        /*0bf6*/ 	.byte	0x3f
	.zero		1


	//   ....[52]....
        /*0bf8*/ 	.word	0x00014f80
        /*0bfc*/ 	.word	0x00000003
        /*0c00*/ 	.word	0x00028840
        /*0c04*/ 	.short	0x010a
        /*0c06*/ 	.byte	0x3f
	.zero		1


	//   ....[53]....
        /*0c08*/ 	.word	0x00015340
        /*0c0c*/ 	.word	0x00000003
        /*0c10*/ 	.word	0x00000060
        /*0c14*/ 	.short	0x010a
        /*0c16*/ 	.byte	0x3f
	.zero		1


	//   ....[54]....
        /*0c18*/ 	.word	0x00015a30
        /*0c1c*/ 	.word	0x00000003
        /*0c20*/ 	.word	0x00028840
        /*0c24*/ 	.short	0x010a
        /*0c26*/ 	.byte	0x3f
	.zero		1


	//   ....[55]....
        /*0c28*/ 	.word	0x00015df0
        /*0c2c*/ 	.word	0x00000002
        /*0c30*/ 	.word	0x00000060
        /*0c34*/ 	.short	0x010a
        /*0c36*/ 	.byte	0x3f
	.zero		1


	//   ....[56]....
        /*0c38*/ 	.word	0x00016400
        /*0c3c*/ 	.word	0x00000002
        /*0c40*/ 	.word	0x00028840
        /*0c44*/ 	.short	0x010a
        /*0c46*/ 	.byte	0x3f
	.zero		1


	//   ....[57]....
        /*0c48*/ 	.word	0x000167c0
        /*0c4c*/ 	.word	0x00000002
        /*0c50*/ 	.word	0x00000060
        /*0c54*/ 	.short	0x010a
        /*0c56*/ 	.byte	0x3f
	.zero		1


	//   ....[58]....
        /*0c58*/ 	.word	0x00016d60
        /*0c5c*/ 	.word	0x00000000
        /*0c60*/ 	.word	0x00028860
        /*0c64*/ 	.short	0x010a
        /*0c66*/ 	.byte	0x3f
	.zero		1


	//   ....[59]....
        /*0c68*/ 	.word	0x00017e50
        /*0c6c*/ 	.word	0x00000000
        /*0c70*/ 	.word	0x00028820
        /*0c74*/ 	.short	0x010a
        /*0c76*/ 	.byte	0x3f
	.zero		1


	//   ....[60]....
        /*0c78*/ 	.word	0x00018010
        /*0c7c*/ 	.word	0x00000006
        /*0c80*/ 	.word	0x00000000
        /*0c84*/ 	.short	0x010a
        /*0c86*/ 	.byte	0x3f
	.zero		1


	//   ....[61]....
        /*0c88*/ 	.word	0x00018080
        /*0c8c*/ 	.word	0x00000007
        /*0c90*/ 	.word	0x00000000
        /*0c94*/ 	.short	0x010a
        /*0c96*/ 	.byte	0x3f
	.zero		1


	//   ....[62]....
        /*0c98*/ 	.word	0x000180f0
        /*0c9c*/ 	.word	0x00000004
        /*0ca0*/ 	.word	0x00000000
        /*0ca4*/ 	.short	0x010a
        /*0ca6*/ 	.byte	0x3f
	.zero		1


	//   ....[63]....
        /*0ca8*/ 	.word	0x00018120
        /*0cac*/ 	.word	0x00000003
        /*0cb0*/ 	.word	0x00000000
        /*0cb4*/ 	.short	0x010a
        /*0cb6*/ 	.byte	0x3f
	.zero		1


	//   ....[64]....
        /*0cb8*/ 	.word	0x00018190
        /*0cbc*/ 	.word	0x00000003
        /*0cc0*/ 	.word	0x00028800
        /*0cc4*/ 	.short	0x010a
        /*0cc6*/ 	.byte	0x3f
	.zero		1


	//   ....[65]....
        /*0cc8*/ 	.word	0x000181e0
        /*0ccc*/ 	.word	0x00000007
        /*0cd0*/ 	.word	0x00028830
        /*0cd4*/ 	.short	0x010a
        /*0cd6*/ 	.byte	0x3f
	.zero		1


	//   ....[66]....
        /*0cd8*/ 	.word	0x00018240
        /*0cdc*/ 	.word	0x00000007
        /*0ce0*/ 	.word	0x00028830
        /*0ce4*/ 	.short	0x010a
        /*0ce6*/ 	.byte	0x3f
	.zero		1


	//   ....[67]....
        /*0ce8*/ 	.word	0x000182a0
        /*0cec*/ 	.word	0x00000007
        /*0cf0*/ 	.word	0x00028850
        /*0cf4*/ 	.short	0x010a
        /*0cf6*/ 	.byte	0x3f
	.zero		1


	//   ....[68]....
        /*0cf8*/ 	.word	0x00018300
        /*0cfc*/ 	.word	0x00000005
        /*0d00*/ 	.word	0x00028830
        /*0d04*/ 	.short	0x010a
        /*0d06*/ 	.byte	0x3f
	.zero		1


	//   ....[69]....
        /*0d08*/ 	.word	0x00018360
        /*0d0c*/ 	.word	0x00000005
        /*0d10*/ 	.word	0x00028850
        /*0d14*/ 	.short	0x010a
        /*0d16*/ 	.byte	0x3f
	.zero		1


	//   ....[70]....
        /*0d18*/ 	.word	0x000183c0
        /*0d1c*/ 	.word	0x00000005
        /*0d20*/ 	.word	0x00028830
        /*0d24*/ 	.short	0x010a
        /*0d26*/ 	.byte	0x3f
	.zero		1


	//   ....[71]....
        /*0d28*/ 	.word	0x00018420
        /*0d2c*/ 	.word	0x00000005
        /*0d30*/ 	.word	0x00028850
        /*0d34*/ 	.short	0x010a
        /*0d36*/ 	.byte	0x3f
	.zero		1


	//   ....[72]....
        /*0d38*/ 	.word	0x00018480
        /*0d3c*/ 	.word	0x00000008
        /*0d40*/ 	.word	0x00028850
        /*0d44*/ 	.short	0x010a
        /*0d46*/ 	.byte	0x3f
	.zero		1


	//   ....[73]....
        /*0d48*/ 	.word	0x00018620
        /*0d4c*/ 	.word	0x00000000
        /*0d50*/ 	.word	0x00028840
        /*0d54*/ 	.short	0x010a
        /*0d56*/ 	.byte	0x3f
	.zero		1


	//   ....[74]....
        /*0d58*/ 	.word	0x00019160
        /*0d5c*/ 	.word	0x00000002
        /*0d60*/ 	.word	0x00028820
        /*0d64*/ 	.short	0x010a
        /*0d66*/ 	.byte	0x3f
	.zero		1


	//   ....[75]....
        /*0d68*/ 	.word	0x000191b0
        /*0d6c*/ 	.word	0x00000003
        /*0d70*/ 	.word	0x00028840
        /*0d74*/ 	.short	0x010a
        /*0d76*/ 	.byte	0x3f
	.zero		1


	//   ....[76]....
        /*0d78*/ 	.word	0x00019200
        /*0d7c*/ 	.word	0x00000003
        /*0d80*/ 	.word	0x00000060
        /*0d84*/ 	.short	0x010a
        /*0d86*/ 	.byte	0x3f
	.zero		1


	//   ....[77]....
        /*0d88*/ 	.word	0x00019250
        /*0d8c*/ 	.word	0x00000003
        /*0d90*/ 	.word	0x00028840
        /*0d94*/ 	.short	0x010a
        /*0d96*/ 	.byte	0x3f
	.zero		1


	//   ....[78]....
        /*0d98*/ 	.word	0x000192a0
        /*0d9c*/ 	.word	0x00000002
        /*0da0*/ 	.word	0x00000060
        /*0da4*/ 	.short	0x010a
        /*0da6*/ 	.byte	0x3f
	.zero		1


	//   ....[79]....
        /*0da8*/ 	.word	0x000192f0
        /*0dac*/ 	.word	0x00000002
        /*0db0*/ 	.word	0x00028840
        /*0db4*/ 	.short	0x010a
        /*0db6*/ 	.byte	0x3f
	.zero		1


	//   ....[80]....
        /*0db8*/ 	.word	0x00019340
        /*0dbc*/ 	.word	0x00000002
        /*0dc0*/ 	.word	0x00000060
        /*0dc4*/ 	.short	0x010a
        /*0dc6*/ 	.byte	0x3f
	.zero		1


	//   ....[81]....
        /*0dc8*/ 	.word	0x00019390
        /*0dcc*/ 	.word	0x00000000
        /*0dd0*/ 	.word	0x00028860
        /*0dd4*/ 	.short	0x010a
        /*0dd6*/ 	.byte	0x3f
	.zero		1


	//   ....[82]....
        /*0dd8*/ 	.word	0x00019d30
        /*0ddc*/ 	.word	0x00000000
        /*0de0*/ 	.word	0x00028820
        /*0de4*/ 	.short	0x010a
        /*0de6*/ 	.byte	0x3f
	.zero		1


	//   ....[83]....
        /*0de8*/ 	.word	0x00019ed0
        /*0dec*/ 	.word	0x00000006
        /*0df0*/ 	.word	0x00000000
        /*0df4*/ 	.short	0x010a
        /*0df6*/ 	.byte	0x3f
	.zero		1


	//   ....[84]....
        /*0df8*/ 	.word	0x00019f20
        /*0dfc*/ 	.word	0x00000007
        /*0e00*/ 	.word	0x00000000
        /*0e04*/ 	.short	0x010a
        /*0e06*/ 	.byte	0x3f
	.zero		1


	//   ....[85]....
        /*0e08*/ 	.word	0x00019f70
        /*0e0c*/ 	.word	0x00000004
        /*0e10*/ 	.word	0x00000000
        /*0e14*/ 	.short	0x010a
        /*0e16*/ 	.byte	0x3f
	.zero		1


	//----- nvinfo : EIATTR_NUM_MBARRIERS
	.align		4
.L_1093:
        /*0e18*/ 	.byte	0x03, 0x38
        /*0e1a*/ 	.short	0x0016


	//----- nvinfo : EIATTR_EXIT_INSTR_OFFSETS
	.align		4
        /*0e1c*/ 	.byte	0x04, 0x1c
        /*0e1e*/ 	.short	(.L_1095 - .L_1094)


	//   ....[0]....
.L_1094:
        /*0e20*/ 	.word	0x00000a80


	//   ....[1]....
        /*0e24*/ 	.word	0x00011d80


	//   ....[2]....
        /*0e28*/ 	.word	0x00018170


	//----- nvinfo : EIATTR_MAX_THREADS
	.align		4
.L_1095:
        /*0e2c*/ 	.byte	0x04, 0x05
        /*0e2e*/ 	.short	(.L_1097 - .L_1096)
.L_1096:
        /*0e30*/ 	.word	0x00000180
        /*0e34*/ 	.word	0x00000001
        /*0e38*/ 	.word	0x00000001


	//----- nvinfo : EIATTR_CRS_STACK_SIZE
	.align		4
.L_1097:
        /*0e3c*/ 	.byte	0x04, 0x1e
        /*0e3e*/ 	.short	(.L_1099 - .L_1098)
.L_1098:
        /*0e40*/ 	.word	0x00000000


	//----- nvinfo : EIATTR_CBANK_PARAM_SIZE
	.align		4
.L_1099:
        /*0e44*/ 	.byte	0x03, 0x19
        /*0e46*/ 	.short	0x0af0


	//----- nvinfo : EIATTR_PARAM_CBANK
	.align		4
        /*0e48*/ 	.byte	0x04, 0x0a
        /*0e4a*/ 	.short	(.L_1101 - .L_1100)
	.align		4
.L_1100:
        /*0e4c*/ 	.word	index@(.nv.constant0._ZN7cutlass13device_kernelIN5flash11enable_sm90INS1_16FlashAttnFwdSm90INS1_25CollectiveMainloopFwdSm90ILi2EN4cute5tupleIJNS5_1CILi1EEES8_S8_EEENS6_IJNS7_ILi128EEESA_SA_EEELi128ENS_10bfloat16_tEfNS_4arch4Sm90ELb0ELb1ELb1ELb1ELb0ELb0ELb0ELb1ELb1ELb1ELb0ELb0EEENS1_21CollectiveEpilogueFwdISB_S9_SC_SE_Li256ELb1ELb1ELb0ELb0EEENS1_36VarlenDynamicPersistentTileSchedulerILi128ELi128ELi256ELi128ELb0ELb1ELb1ELb1ELb0ELb1EEEEEEEEEvNT_6ParamsE)
        /*0e50*/ 	.short	0x0210
        /*0e52*/ 	.short	0x0af0


	//----- nvinfo : EIATTR_SW_WAR
	.align		4
.L_1101:
        /*0e54*/ 	.byte	0x04, 0x36
        /*0e56*/ 	.short	(.L_1103 - .L_1102)
.L_1102:
        /*0e58*/ 	.word	0x00000008
.L_1103:


//--------------------- .nv.info._ZN7cutlass13device_kernelIN5flash11enable_sm90INS1_16FlashAttnFwdSm90INS1_25CollectiveMainloopFwdSm90ILi2EN4cute5tupleIJNS5_1CILi1EEES8_S8_EEENS6_IJNS7_ILi128EEESA_SA_EEELi128ENS_10bfloat16_tEfNS_4arch4Sm90ELb0ELb1ELb1ELb1ELb0ELb1ELb0ELb1ELb1ELb1ELb0ELb0EEENS1_21CollectiveEpilogueFwdISB_S9_SC_SE_Li256ELb1ELb1ELb0ELb0EEENS1_36VarlenDynamicPersistentTileSchedulerILi128ELi128ELi256ELi128ELb0ELb1ELb1ELb1ELb0ELb1EEEEEEEEEvNT_6ParamsE --------------------------
	.section	.nv.info._ZN7cutlass13device_kernelIN5flash11enable_sm90INS1_16FlashAttnFwdSm90INS1_25CollectiveMainloopFwdSm90ILi2EN4cute5tupleIJNS5_1CILi1EEES8_S8_EEENS6_IJNS7_ILi128EEESA_SA_EEELi128ENS_10bfloat16_tEfNS_4arch4Sm90ELb0ELb1ELb1ELb1ELb0ELb1ELb0ELb1ELb1ELb1ELb0ELb0EEENS1_21CollectiveEpilogueFwdISB_S9_SC_SE_Li256ELb1ELb1ELb0ELb0EEENS1_36VarlenDynamicPersistentTileSchedulerILi128ELi128ELi256ELi128ELb0ELb1ELb1ELb1ELb0ELb1EEEEEEEEEvNT_6ParamsE,"",@"SHT_CUDA_INFO"
	.sectionflags	@""
	.align	4


	//----- nvinfo : EIATTR_CUDA_API_VERSION
	.align		4
        /*0000*/ 	.byte	0x04, 0x37
        /*0002*/ 	.short	(.L_1105 - .L_1104)
.L_1104:
        /*0004*/ 	.word	0x00000082


	//----- nvinfo : EIATTR_KPARAM_INFO
	.align		4
.L_1105:
        /*0008*/ 	.byte	0x04, 0x17
        /*000a*/ 	.short	(.L_1107 - .L_1106)
.L_1106:
        /*000c*/ 	.word	0x00000000
        /*0010*/ 	.short	0x0000
        /*0012*/ 	.short	0x0070
        /*0014*/ 	.byte	0x00, 0xf0, 0x01, 0x2a


	//----- nvinfo : EIATTR_SPARSE_MMA_MASK
	.align		4
.L_1107:
        /*0018*/ 	.byte	0x03, 0x50
        /*001a*/ 	.short	0x0000


	//----- nvinfo : EIATTR_MAXREG_COUNT
	.align		4
        /*001c*/ 	.byte	0x03, 0x1b
        /*001e*/ 	.short	0x00a8


	//----- nvinfo : EIATTR_NUM_BARRIERS
	.align		4
        /*0020*/ 	.byte	0x02, 0x4c
        /*0022*/ 	.byte	0x10
	.zero		1


	//----- nvinfo : EIATTR_EXTERNS
	.align		4
        /*0024*/ 	.byte	0x04, 0x0f
        /*0026*/ 	.short	(.L_1109 - .L_1108)


	//   ....[0]....
	.align		4
.L_1108:
        /*0028*/ 	.word	index@(__assertfail)


	//----- nvinfo : EIATTR_ANNOTATIONS
	.align		4
.L_1109:
        /*002c*/ 	.byte	0x04, 0x55
        /*002e*/ 	.short	(.L_1111 - .L_1110)


	//   ....[0]....
.L_1110:
        /* <DEDUP_REMOVED lines=89> */


	//----- nvinfo : EIATTR_MERCURY_ISA_VERSION
	.align		4
.L_1111:
        /*05b0*/ 	.byte	0x03, 0x5f
        /*05b2*/ 	.short	0x0101


	//----- nvinfo : EIATTR_UNUSED_LOAD_BYTE_OFFSET
	.align		4
        /*05b4*/ 	.byte	0x04, 0x44
        /*05b6*/ 	.short	(.L_1113 - .L_1112)


	//   ....[0]....
.L_1112:
        /*05b8*/ 	.word	0x00000ab0
        /*05bc*/ 	.word	0x0000fff0


	//   ....[1]....
        /*05c0*/ 	.word	0x0001d280
        /*05c4*/ 	.word	0x0000fff0


	//----- nvinfo : EIATTR_INT_WARP_WIDE_INSTR_OFFSETS
	.align		4
.L_1113:
        /*05c8*/ 	.byte	0x04, 0x31
        /*05ca*/ 	.short	(.L_1115 - .L_1114)


	//   ....[0]....
.L_1114:
        /*05cc*/ 	.word	0x00000180


	//   ....[1]....
        /*05d0*/ 	.word	0x00000220


	//   ....[2]....
        /*05d4*/ 	.word	0x00000290


	//   ....[3]....
        /*05d8*/ 	.word	0x000220d0


	//   ....[4]....
        /*05dc*/ 	.word	0x00022160


	//   ....[5]....
        /*05e0*/ 	.word	0x00025950


	//   ....[6]....
        /*05e4*/ 	.word	0x000259b0


	//----- nvinfo : EIATTR_COOP_GROUP_MASK_REGIDS
	.align		4
.L_1115:
        /*05e8*/ 	.byte	0x04, 0x29
        /*05ea*/ 	.short	(.L_1117 - .L_1116)


	//   ....[0]....
.L_1116:
        /*05ec*/ 	.word	0xffffffff


	//   ....[1]....
        /*05f0*/ 	.word	0xffffffff


	//   ....[2]....
        /*05f4*/ 	.word	0xffffffff


	//   ....[3]....
        /*05f8*/ 	.word	0xffffffff


	//   ....[4]....
        /*05fc*/ 	.word	0xffffffff


	//   ....[5]....
        /*0600*/ 	.word	0xffffffff


	//   ....[6]....
        /*0604*/ 	.word	0xffffffff


	//   ....[7]....
        /*0608*/ 	.word	0xffffffff


	//   ....[8]....
        /*060c*/ 	.word	0xffffffff


	//   ....[9]....
        /*0610*/ 	.word	0xffffffff


	//   ....[10]....
        /*0614*/ 	.word	0xffffffff


	//   ....[11]....
        /*0618*/ 	.word	0xffffffff


	//   ....[12]....
        /*061c*/ 	.word	0xffffffff


	//   ....[13]....
        /*0620*/ 	.word	0xffffffff


	//   ....[14]....
        /*0624*/ 	.word	0xffffffff


	//   ....[15]....
        /*0628*/ 	.word	0xffffffff


	//   ....[16]....
        /*062c*/ 	.word	0xffffffff


	//   ....[17]....
        /*0630*/ 	.word	0xffffffff


	//   ....[18]....
        /*0634*/ 	.word	0xffffffff


	//   ....[19]....
        /*0638*/ 	.word	0xffffffff


	//   ....[20]....
        /*063c*/ 	.word	0xffffffff


	//   ....[21]....
        /*0640*/ 	.word	0xffffffff


	//   ....[22]....
        /*0644*/ 	.word	0xffffffff


	//   ....[23]....
        /*0648*/ 	.word	0xffffffff


	//   ....[24]....
        /*064c*/ 	.word	0xffffffff


	//   ....[25]....
        /*0650*/ 	.word	0xffffffff


	//   ....[26]....
        /*0654*/ 	.word	0xffffffff


	//   ....[27]....
        /*0658*/ 	.word	0xffffffff


	//   ....[28]....
        /*065c*/ 	.word	0xffffffff


	//   ....[29]....
        /*0660*/ 	.word	0xffffffff


	//   ....[30]....
        /*0664*/ 	.word	0xffffffff


	//   ....[31]....
        /*0668*/ 	.word	0xffffffff


	//   ....[32]....
        /*066c*/ 	.word	0xffffffff


	//   ....[33]....
        /*0670*/ 	.word	0xffffffff


	//   ....[34]....
        /*0674*/ 	.word	0xffffffff


	//   ....[35]....
        /*0678*/ 	.word	0xffffffff


	//   ....[36]....
        /*067c*/ 	.word	0xffffffff


	//   ....[37]....
        /*0680*/ 	.word	0xffffffff


	//   ....[38]....
        /*0684*/ 	.word	0xffffffff


	//   ....[39]....
        /*0688*/ 	.word	0xffffffff


	//   ....[40]....
        /*068c*/ 	.word	0xffffffff


	//   ....[41]....
        /*0690*/ 	.word	0xffffffff


	//   ....[42]....
        /*0694*/ 	.word	0xffffffff


	//   ....[43]....
        /*0698*/ 	.word	0xffffffff


	//   ....[44]....
        /*069c*/ 	.word	0xffffffff


	//   ....[45]....
        /*06a0*/ 	.word	0xffffffff


	//   ....[46]....
        /*06a4*/ 	.word	0xffffffff


	//   ....[47]....
        /*06a8*/ 	.word	0xffffffff


	//   ....[48]....
        /*06ac*/ 	.word	0xffffffff


	//   ....[49]....
        /*06b0*/ 	.word	0xffffffff


	//   ....[50]....
        /*06b4*/ 	.word	0xffffffff


	//   ....[51]....
        /*06b8*/ 	.word	0xffffffff


	//   ....[52]....
        /*06bc*/ 	.word	0xffffffff


	//   ....[53]....
        /*06c0*/ 	.word	0xffffffff


	//   ....[54]....
        /*06c4*/ 	.word	0xffffffff


	//   ....[55]....
        /*06c8*/ 	.word	0xffffffff


	//   ....[56]....
        /*06cc*/ 	.word	0xffffffff


	//   ....[57]....
        /*06d0*/ 	.word	0xffffffff


	//   ....[58]....
        /*06d4*/ 	.word	0xffffffff


	//   ....[59]....
        /*06d8*/ 	.word	0xffffffff


	//   ....[60]....
        /*06dc*/ 	.word	0xffffffff


	//   ....[61]....
        /*06e0*/ 	.word	0xffffffff


	//   ....[62]....
        /*06e4*/ 	.word	0xffffffff


	//   ....[63]....
        /*06e8*/ 	.word	0xffffffff


	//   ....[64]....
        /*06ec*/ 	.word	0xffffffff


	//   ....[65]....
        /*06f0*/ 	.word	0xffffffff


	//   ....[66]....
        /*06f4*/ 	.word	0xffffffff


	//   ....[67]....
        /*06f8*/ 	.word	0xffffffff


	//   ....[68]....
        /*06fc*/ 	.word	0xffffffff


	//   ....[69]....
        /*0700*/ 	.word	0xffffffff


	//   ....[70]....
        /*0704*/ 	.word	0xffffffff


	//   ....[71]....
        /*0708*/ 	.word	0xffffffff


	//   ....[72]....
        /*070c*/ 	.word	0xffffffff


	//   ....[73]....
        /*0710*/ 	.word	0xffffffff


	//   ....[74]....
        /*0714*/ 	.word	0xffffffff


	//   ....[75]....
        /*0718*/ 	.word	0xffffffff


	//   ....[76]....
        /*071c*/ 	.word	0xffffffff


	//   ....[77]....
        /*0720*/ 	.word	0xffffffff


	//   ....[78]....
        /*0724*/ 	.word	0xffffffff


	//   ....[79]....
        /*0728*/ 	.word	0xffffffff


	//   ....[80]....
        /*072c*/ 	.word	0xffffffff


	//   ....[81]....
        /*0730*/ 	.word	0xffffffff


	//   ....[82]....
        /*0734*/ 	.word	0xffffffff


	//   ....[83]....
        /*0738*/ 	.word	0xffffffff


	//   ....[84]....
        /*073c*/ 	.word	0xffffffff


	//   ....[85]....
        /*0740*/ 	.word	0xffffffff


	//   ....[86]....
        /*0744*/ 	.word	0xffffffff


	//   ....[87]....
        /*0748*/ 	.word	0xffffffff


	//   ....[88]....
        /*074c*/ 	.word	0xffffffff


	//   ....[89]....
        /*0750*/ 	.word	0xffffffff


	//   ....[90]....
        /*0754*/ 	.word	0xffffffff


	//   ....[91]....
        /*0758*/ 	.word	0xffffffff


	//   ....[92]....
        /*075c*/ 	.word	0xffffffff


	//   ....[93]....
        /*0760*/ 	.word	0xffffffff


	//   ....[94]....
        /*0764*/ 	.word	0xffffffff


	//   ....[95]....
        /*0768*/ 	.word	0xffffffff


	//   ....[96]....
        /*076c*/ 	.word	0xffffffff


	//   ....[97]....
        /*0770*/ 	.word	0xffffffff


	//   ....[98]....
        /*0774*/ 	.word	0xffffffff


	//   ....[99]....
        /*0778*/ 	.word	0xffffffff


	//   ....[100]....
        /*077c*/ 	.word	0xffffffff


	//   ....[101]....
        /*0780*/ 	.word	0xffffffff


	//   ....[102]....
        /*0784*/ 	.word	0xffffffff


	//   ....[103]....
        /*0788*/ 	.word	0xffffffff


	//   ....[104]....
        /*078c*/ 	.word	0xffffffff


	//   ....[105]....
        /*0790*/ 	.word	0xffffffff


	//   ....[106]....
        /*0794*/ 	.word	0xffffffff


	//   ....[107]....
        /*0798*/ 	.word	0xffffffff


	//   ....[108]....
        /*079c*/ 	.word	0xffffffff


	//   ....[109]....
        /*07a0*/ 	.word	0xffffffff


	//   ....[110]....
        /*07a4*/ 	.word	0xffffffff


	//   ....[111]....
        /*07a8*/ 	.word	0xffffffff


	//   ....[112]....
        /*07ac*/ 	.word	0xffffffff


	//   ....[113]....
        /*07b0*/ 	.word	0xffffffff


	//   ....[114]....
        /*07b4*/ 	.word	0xffffffff


	//   ....[115]....
        /*07b8*/ 	.word	0xffffffff


	//   ....[116]....
        /*07bc*/ 	.word	0xffffffff


	//   ....[117]....
        /*07c0*/ 	.word	0xffffffff


	//   ....[118]....
        /*07c4*/ 	.word	0xffffffff


	//   ....[119]....
        /*07c8*/ 	.word	0xffffffff


	//   ....[120]....
        /*07cc*/ 	.word	0xffffffff


	//   ....[121]....
        /*07d0*/ 	.word	0xffffffff


	//   ....[122]....
        /*07d4*/ 	.word	0xffffffff


	//   ....[123]....
        /*07d8*/ 	.word	0xffffffff


	//   ....[124]....
        /*07dc*/ 	.word	0xffffffff


	//   ....[125]....
        /*07e0*/ 	.word	0xffffffff


	//   ....[126]....
        /*07e4*/ 	.word	0xffffffff


	//   ....[127]....
        /*07e8*/ 	.word	0xffffffff


	//   ....[128]....
        /*07ec*/ 	.word	0xffffffff


	//   ....[129]....
        /*07f0*/ 	.word	0xffffffff


	//   ....[130]....
        /*07f4*/ 	.word	0xffffffff


	//   ....[131]....
        /*07f8*/ 	.word	0xffffffff


	//   ....[132]....
        /*07fc*/ 	.word	0xffffffff


	//   ....[133]....
        /*0800*/ 	.word	0xffffffff


	//   ....[134]....
        /*0804*/ 	.word	0xffffffff


	//   ....[135]....
        /*0808*/ 	.word	0xffffffff


	//   ....[136]....
        /*080c*/ 	.word	0xffffffff


	//   ....[137]....
        /*0810*/ 	.word	0xffffffff


	//   ....[138]....
        /*0814*/ 	.word	0x0500000f


	//   ....[139]....
        /*0818*/ 	.word	0x0500000f


	//   ....[140]....
        /*081c*/ 	.word	0x0500000f


	//   ....[141]....
        /*0820*/ 	.word	0x0500000f


	//   ....[142]....
        /*0824*/ 	.word	0x0500000f


	//   ....[143]....
        /*0828*/ 	.word	0x0500000f


	//   ....[144]....
        /*082c*/ 	.word	0x0500000f


	//   ....[145]....
        /*0830*/ 	.word	0x0500000f


	//   ....[146]....
        /*0834*/ 	.word	0x0500000f


	//   ....[147]....
        /*0838*/ 	.word	0x0500000f


	//   ....[148]....
        /*083c*/ 	.word	0x0500000f


	//   ....[149]....
        /*0840*/ 	.word	0x0500000f


	//   ....[150]....
        /*0844*/ 	.word	0x0500000f


	//   ....[151]....
        /*0848*/ 	.word	0x0500000f


	//   ....[152]....
        /*084c*/ 	.word	0x0500000f


	//   ....[153]....
        /*0850*/ 	.word	0x0500000f


	//   ....[154]....
        /*0854*/ 	.word	0x0500000f


	//   ....[155]....
        /*0858*/ 	.word	0x0500000f


	//   ....[156]....
        /*085c*/ 	.word	0x0500000f


	//   ....[157]....
        /*0860*/ 	.word	0x0500000f


	//   ....[158]....
        /*0864*/ 	.word	0x0500000f


	//   ....[159]....
        /*0868*/ 	.word	0x0500000f


	//   ....[160]....
        /*086c*/ 	.word	0x0500000f


	//   ....[161]....
        /*0870*/ 	.word	0x0500000f


	//   ....[162]....
        /*0874*/ 	.word	0x0500000f


	//   ....[163]....
        /*0878*/ 	.word	0x0500000f


	//   ....[164]....
        /*087c*/ 	.word	0x0500000f


	//   ....[165]....
        /*0880*/ 	.word	0x0500000f


	//   ....[166]....
        /*0884*/ 	.word	0x0500000f


	//   ....[167]....
        /*0888*/ 	.word	0x0500000f


	//   ....[168]....
        /*088c*/ 	.word	0x0500000f


	//   ....[169]....
        /*0890*/ 	.word	0x0500000f


	//   ....[170]....
        /*0894*/ 	.word	0x0500000f


	//   ....[171]....
        /*0898*/ 	.word	0x0500000f


	//   ....[172]....
        /*089c*/ 	.word	0x0500000f


	//   ....[173]....
        /*08a0*/ 	.word	0x0500000f


	//   ....[174]....
        /*08a4*/ 	.word	0x0500000f


	//   ....[175]....
        /*08a8*/ 	.word	0x0500000f


	//   ....[176]....
        /*08ac*/ 	.word	0x0500000f


	//   ....[177]....
        /*08b0*/ 	.word	0x0500000f


	//   ....[178]....
        /*08b4*/ 	.word	0x0500000f


	//   ....[179]....
        /*08b8*/ 	.word	0x0500000f


	//   ....[180]....
        /*08bc*/ 	.word	0x0500000f


	//   ....[181]....
        /*08c0*/ 	.word	0x0500000f


	//   ....[182]....
        /*08c4*/ 	.word	0x0500000f


	//   ....[183]....
        /*08c8*/ 	.word	0x0500000f


	//   ....[184]....
        /*08cc*/ 	.word	0x0500000f


	//   ....[185]....
        /*08d0*/ 	.word	0x0500000f


	//   ....[186]....
        /*08d4*/ 	.word	0x0500000f


	//   ....[187]....
        /*08d8*/ 	.word	0x0500000f


	//   ....[188]....
        /*08dc*/ 	.word	0x0500000f


	//   ....[189]....
        /*08e0*/ 	.word	0x0500000f


	//   ....[190]....
        /*08e4*/ 	.word	0x0500000f


	//   ....[191]....
        /*08e8*/ 	.word	0x0500000f


	//   ....[192]....
        /*08ec*/ 	.word	0x0500000f


	//   ....[193]....
        /*08f0*/ 	.word	0x0500000f


	//   ....[194]....
        /*08f4*/ 	.word	0x0500000f


	//   ....[195]....
        /*08f8*/ 	.word	0x0500000f


	//   ....[196]....
        /*08fc*/ 	.word	0x0500000f


	//   ....[197]....
        /*0900*/ 	.word	0x0500000f


	//   ....[198]....
        /*0904*/ 	.word	0x0500000f


	//   ....[199]....
        /*0908*/ 	.word	0x0500000f


	//   ....[200]....
        /*090c*/ 	.word	0x0500000f


	//   ....[201]....
        /*0910*/ 	.word	0x0500000f


	//   ....[202]....
        /*0914*/ 	.word	0x0500000f


	//   ....[203]....
        /*0918*/ 	.word	0x0500000f


	//   ....[204]....
        /*091c*/ 	.word	0x0500000f


	//   ....[205]....
        /*0920*/ 	.word	0x0500000f


	//   ....[206]....
        /*0924*/ 	.word	0x0500000f


	//   ....[207]....
        /*0928*/ 	.word	0x0500000f


	//   ....[208]....
        /*092c*/ 	.word	0x0500000f


	//   ....[209]....
        /*0930*/ 	.word	0x0500000f


	//   ....[210]....
        /*0934*/ 	.word	0x0500000f


	//   ....[211]....
        /*0938*/ 	.word	0x0500000f


	//   ....[212]....
        /*093c*/ 	.word	0x0500000f


	//   ....[213]....
        /*0940*/ 	.word	0x0500000f


	//   ....[214]....
        /*0944*/ 	.word	0x0500000f


	//----- nvinfo : EIATTR_COOP_GROUP_INSTR_OFFSETS
	.align		4
.L_1117:
        /*0948*/ 	.byte	0x04, 0x28
        /*094a*/ 	.short	(.L_1119 - .L_1118)


	//   ....[0]....
.L_1118:
        /*094c*/ 	.word	0x00000060


	//   ....[1]....
        /*0950*/ 	.word	0x00000190


	//   ....[2]....
        /*0954*/ 	.word	0x00000240


	//   ....[3]....
        /*0958*/ 	.word	0x00000400


	//   ....[4]....
        /*095c*/ 	.word	0x00000560


	//   ....[5]....
        /*0960*/ 	.word	0x00000680


	//   ....[6]....
        /*0964*/ 	.word	0x000007e0


	//   ....[7]....
        /*0968*/ 	.word	0x00009430


	//   ....[8]....
        /*096c*/ 	.word	0x00009af0


	//   ....[9]....
        /*0970*/ 	.word	0x00009b00


	//   ....[10]....
        /*0974*/ 	.word	0x00009b10


	//   ....[11]....
        /*0978*/ 	.word	0x00009b20


	//   ....[12]....
        /*097c*/ 	.word	0x00009e60


	//   ....[13]....
        /*0980*/ 	.word	0x00009e70


	//   ....[14]....
        /*0984*/ 	.word	0x00009e80


	//   ....[15]....
        /*0988*/ 	.word	0x00009e90


	//   ....[16]....
        /*098c*/ 	.word	0x0000a1b0


	//   ....[17]....
        /*0990*/ 	.word	0x0000a1c0


	//   ....[18]....
        /*0994*/ 	.word	0x0000a1d0


	//   ....[19]....
        /*0998*/ 	.word	0x0000a1e0


	//   ....[20]....
        /*099c*/ 	.word	0x0000a520


	//   ....[21]....
        /*09a0*/ 	.word	0x0000a530


	//   ....[22]....
        /*09a4*/ 	.word	0x0000a540


	//   ....[23]....
        /*09a8*/ 	.word	0x0000a550


	//   ....[24]....
        /*09ac*/ 	.word	0x0000c440


	//   ....[25]....
        /*09b0*/ 	.word	0x0000c460


	//   ....[26]....
        /*09b4*/ 	.word	0x0000c470


	//   ....[27]....
        /*09b8*/ 	.word	0x0000c480


	//   ....[28]....
        /*09bc*/ 	.word	0x0000c590


	//   ....[29]....
        /*09c0*/ 	.word	0x0000c5b0


	//   ....[30]....
        /*09c4*/ 	.word	0x0000c650


	//   ....[31]....
        /*09c8*/ 	.word	0x0000c680


	//   ....[32]....
        /*09cc*/ 	.word	0x0000c9d0


	//   ....[33]....
        /*09d0*/ 	.word	0x0000c9f0


	//   ....[34]....
        /*09d4*/ 	.word	0x0000ca10


	//   ....[35]....
        /*09d8*/ 	.word	0x0000ca20


	//   ....[36]....
        /*09dc*/ 	.word	0x0000caf0


	//   ....[37]....
        /*09e0*/ 	.word	0x0000cb10


	//   ....[38]....
        /*09e4*/ 	.word	0x0000cb20


	//   ....[39]....
        /*09e8*/ 	.word	0x0000cba0


	//   ....[40]....
        /*09ec*/ 	.word	0x0000f2e0


	//   ....[41]....
        /*09f0*/ 	.word	0x00010540


	//   ....[42]....
        /*09f4*/ 	.word	0x00010c10


	//   ....[43]....
        /*09f8*/ 	.word	0x00010cd0


	//   ....[44]....
        /*09fc*/ 	.word	0x00011620


	//   ....[45]....
        /*0a00*/ 	.word	0x00011690


	//   ....[46]....
        /*0a04*/ 	.word	0x000137c0


	//   ....[47]....
        /*0a08*/ 	.word	0x00013a70


	//   ....[48]....
        /*0a0c*/ 	.word	0x00014730


	//   ....[49]....
        /*0a10*/ 	.word	0x000147e0


	//   ....[50]....
        /*0a14*/ 	.word	0x00014fa0


	//   ....[51]....
        /*0a18*/ 	.word	0x00015030


	//   ....[52]....
        /*0a1c*/ 	.word	0x00017540


	//   ....[53]....
        /*0a20*/ 	.word	0x00017560


	//   ....[54]....
        /*0a24*/ 	.word	0x00017a80


	//   ....[55]....
        /*0a28*/ 	.word	0x00017b00


	//   ....[56]....
        /*0a2c*/ 	.word	0x00019e70


	//   ....[57]....
        /*0a30*/ 	.word	0x0001a1b0


	//   ....[58]....
        /*0a34*/ 	.word	0x0001ae70


	//   ....[59]....
        /*0a38*/ 	.word	0x0001af20


	//   ....[60]....
        /*0a3c*/ 	.word	0x0001b900


	//   ....[61]....
        /*0a40*/ 	.word	0x0001b990


	//   ....[62]....
        /*0a44*/ 	.word	0x0001c8d0


	//   ....[63]....
        /*0a48*/ 	.word	0x0001cc70


	//   ....[64]....
        /*0a4c*/ 	.word	0x0001cca0


	//   ....[65]....
        /*0a50*/ 	.word	0x0001ccb0


	//   ....[66]....
        /*0a54*/ 	.word	0x0001dca0


	//   ....[67]....
        /*0a58*/ 	.word	0x0001dce0


	//   ....[68]....
        /*0a5c*/ 	.word	0x0001dd20


	//   ....[69]....
        /*0a60*/ 	.word	0x0001dd50


	//   ....[70]....
        /*0a64*/ 	.word	0x0001e320


	//   ....[71]....
        /*0a68*/ 	.word	0x0001e340


	//   ....[72]....
        /*0a6c*/ 	.word	0x0001e400


	//   ....[73]....
        /*0a70*/ 	.word	0x0001e420


	//   ....[74]....
        /*0a74*/ 	.word	0x0001e4e0


	//   ....[75]....
        /*0a78*/ 	.word	0x0001e500


	//   ....[76]....
        /*0a7c*/ 	.word	0x0001e5d0


	//   ....[77]....
        /*0a80*/ 	.word	0x0001e5f0


	//   ....[78]....
        /*0a84*/ 	.word	0x0001edc0


	//   ....[79]....
        /*0a88*/ 	.word	0x0001edd0


	//   ....[80]....
        /*0a8c*/ 	.word	0x0001eee0


	//   ....[81]....
        /*0a90*/ 	.word	0x0001eef0


	//   ....[82]....
        /*0a94*/ 	.word	0x0001f000


	//   ....[83]....
        /*0a98*/ 	.word	0x0001f010


	//   ....[84]....
        /*0a9c*/ 	.word	0x0001f120


	//   ....[85]....
        /*0aa0*/ 	.word	0x0001f130


	//   ....[86]....
        /*0aa4*/ 	.word	0x0001f2a0


	//   ....[87]....
        /*0aa8*/ 	.word	0x0001f470


	//   ....[88]....
        /*0aac*/ 	.word	0x0001f4a0


	//   ....[89]....
        /*0ab0*/ 	.word	0x0001f4d0


	//   ....[90]....
        /*0ab4*/ 	.word	0x0001f500


	//   ....[91]....
        /*0ab8*/ 	.word	0x0001f530


	//   ....[92]....
        /*0abc*/ 	.word	0x0001f560


	//   ....[93]....
        /*0ac0*/ 	.word	0x0001f6d0


	//   ....[94]....
        /*0ac4*/ 	.word	0x0001f700


	//   ....[95]....
        /*0ac8*/ 	.word	0x0001f730


	//   ....[96]....
        /*0acc*/ 	.word	0x0001f760


	//   ....[97]....
        /*0ad0*/ 	.word	0x0001f790


	//   ....[98]....
        /*0ad4*/ 	.word	0x0001f7c0


	//   ....[99]....
        /*0ad8*/ 	.word	0x0001f860


	//   ....[100]....
        /*0adc*/ 	.word	0x0001f8c0


	//   ....[101]....
        /*0ae0*/ 	.word	0x0001f950


	//   ....[102]....
        /*0ae4*/ 	.word	0x00020b00


	//   ....[103]....
        /*0ae8*/ 	.word	0x00022690


	//   ....[104]....
        /*0aec*/ 	.word	0x00023240


	//   ....[105]....
        /*0af0*/ 	.word	0x00023260


	//   ....[106]....
        /*0af4*/ 	.word	0x00023320


	//   ....[107]....
        /*0af8*/ 	.word	0x00023330


	//   ....[108]....
        /*0afc*/ 	.word	0x000233c0


	//   ....[109]....
        /*0b00*/ 	.word	0x000233d0


	//   ....[110]....
        /*0b04*/ 	.word	0x00023460


	//   ....[111]....
        /*0b08*/ 	.word	0x00023470


	//   ....[112]....
        /*0b0c*/ 	.word	0x00023500


	//   ....[113]....
        /*0b10*/ 	.word	0x00023510


	//   ....[114]....
        /*0b14*/ 	.word	0x000235a0


	//   ....[115]....
        /*0b18*/ 	.word	0x000235b0


	//   ....[116]....
        /*0b1c*/ 	.word	0x00023640


	//   ....[117]....
        /*0b20*/ 	.word	0x00023650


	//   ....[118]....
        /*0b24*/ 	.word	0x000236a0


	//   ....[119]....
        /*0b28*/ 	.word	0x000236d0


	//   ....[120]....
        /*0b2c*/ 	.word	0x000260a0


	//   ....[121]....
        /*0b30*/ 	.word	0x000260f0


	//   ....[122]....
        /*0b34*/ 	.word	0x00026120


	//   ....[123]....
        /*0b38*/ 	.word	0x00026130


	//   ....[124]....
        /*0b3c*/ 	.word	0x00026160


	//   ....[125]....
        /*0b40*/ 	.word	0x00026190


	//   ....[126]....
        /*0b44*/ 	.word	0x000261c0


	//   ....[127]....
        /*0b48*/ 	.word	0x000261f0


	//   ....[128]....
        /*0b4c*/ 	.word	0x00026370


	//   ....[129]....
        /*0b50*/ 	.word	0x000263b0


	//   ....[130]....
        /*0b54*/ 	.word	0x000263e0


	//   ....[131]....
        /*0b58*/ 	.word	0x00026410


	//   ....[132]....
        /*0b5c*/ 	.word	0x00026440


	//   ....[133]....
        /*0b60*/ 	.word	0x00026470


	//   ....[134]....
        /*0b64*/ 	.word	0x00026530


	//   ....[135]....
        /*0b68*/ 	.word	0x00026550


	//   ....[136]....
        /*0b6c*/ 	.word	0x000265c0


	//   ....[137]....
        /*0b70*/ 	.word	0x00026c90


	//   ....[138]....
        /*0b74*/ 	.word	0x000270d0


	//   ....[139]....
        /*0b78*/ 	.word	0x00027180


	//   ....[140]....
        /*0b7c*/ 	.word	0x00027210


	//   ....[141]....
        /*0b80*/ 	.word	0x00027260


	//   ....[142]....
        /*0b84*/ 	.word	0x000272b0


	//   ....[143]....
        /*0b88*/ 	.word	0x00027340


	//   ....[144]....
        /*0b8c*/ 	.word	0x000273d0


	//   ....[145]....
        /*0b90*/ 	.word	0x00027420


	//   ....[146]....
        /*0b94*/ 	.word	0x00027470


	//   ....[147]....
        /*0b98*/ 	.word	0x00027500


	//   ....[148]....
        /*0b9c*/ 	.word	0x00027590


	//   ....[149]....
        /*0ba0*/ 	.word	0x000275e0


	//   ....[150]....
        /*0ba4*/ 	.word	0x00027630


	//   ....[151]....
        /*0ba8*/ 	.word	0x000276c0


	//   ....[152]....
        /*0bac*/ 	.word	0x00027750


	//   ....[153]....
        /*0bb0*/ 	.word	0x000277a0


	//   ....[154]....
        /*0bb4*/ 	.word	0x000277f0


	//   ....[155]....
        /*0bb8*/ 	.word	0x000278e0


	//   ....[156]....
        /*0bbc*/ 	.word	0x00027990


	//   ....[157]....
        /*0bc0*/ 	.word	0x00027a10


	//   ....[158]....
        /*0bc4*/ 	.word	0x00027ab0


	//   ....[159]....
        /*0bc8*/ 	.word	0x00027b40


	//   ....[160]....
        /*0bcc*/ 	.word	0x00027c00


	//   ....[161]....
        /*0bd0*/ 	.word	0x00027c80


	//   ....[162]....
        /*0bd4*/ 	.word	0x00027cf0


	//   ....[163]....
        /*0bd8*/ 	.word	0x00027e90


	//   ....[164]....
        /*0bdc*/ 	.word	0x00027f30


	//   ....[165]....
        /*0be0*/ 	.word	0x00027fb0


	//   ....[166]....
        /*0be4*/ 	.word	0x00028020


	//   ....[167]....
        /*0be8*/ 	.word	0x00028190


	//   ....[168]....
        /*0bec*/ 	.word	0x000282c0


	//   ....[169]....
        /*0bf0*/ 	.word	0x00028330


	//   ....[170]....
        /*0bf4*/ 	.word	0x00028380


	//   ....[171]....
        /*0bf8*/ 	.word	0x00028700


	//   ....[172]....
        /*0bfc*/ 	.word	0x00028750


	//   ....[173]....
        /*0c00*/ 	.word	0x000287e0


	//   ....[174]....
        /*0c04*/ 	.word	0x00028870


	//   ....[175]....
        /*0c08*/ 	.word	0x00028900


	//   ....[176]....
        /*0c0c*/ 	.word	0x00028990


	//   ....[177]....
        /*0c10*/ 	.word	0x00028a20


	//   ....[178]....
        /*0c14*/ 	.word	0x00028ab0


	//   ....[179]....
        /*0c18*/ 	.word	0x00028b70


	//   ....[180]....
        /*0c1c*/ 	.word	0x00028e70


	//   ....[181]....
        /*0c20*/ 	.word	0x00029030


	//   ....[182]....
        /*0c24*/ 	.word	0x00029080


	//   ....[183]....
        /*0c28*/ 	.word	0x000290e0


	//   ....[184]....
        /*0c2c*/ 	.word	0x000291e0


	//   ....[185]....
        /*0c30*/ 	.word	0x00029240


	//   ....[186]....
        /*0c34*/ 	.word	0x00029340


	//   ....[187]....
        /*0c38*/ 	.word	0x000293a0


	//   ....[188]....
        /*0c3c*/ 	.word	0x000294a0


	//   ....[189]....
        /*0c40*/ 	.word	0x00029500


	//   ....[190]....
        /*0c44*/ 	.word	0x00029600


	//   ....[191]....
        /*0c48*/ 	.word	0x00029660


	//   ....[192]....
        /*0c4c*/ 	.word	0x00029760


	//   ....[193]....
        /*0c50*/ 	.word	0x000297c0


	//   ....[194]....
        /*0c54*/ 	.word	0x000298c0


	//   ....[195]....
        /*0c58*/ 	.word	0x00029920


	//   ....[196]....
        /*0c5c*/ 	.word	0x00029a00


	//   ....[197]....
        /*0c60*/ 	.word	0x00029d30


	//   ....[198]....
        /*0c64*/ 	.word	0x00029de0


	//   ....[199]....
        /*0c68*/ 	.word	0x00029ee0


	//   ....[200]....
        /*0c6c*/ 	.word	0x00029f70


	//   ....[201]....
        /*0c70*/ 	.word	0x00029ff0


	//   ....[202]....
        /*0c74*/ 	.word	0x0002a070


	//   ....[203]....
        /*0c78*/ 	.word	0x0002a0f0


	//   ....[204]....
        /*0c7c*/ 	.word	0x0002a180


	//   ....[205]....
        /*0c80*/ 	.word	0x0002a220


	//   ....[206]....
        /*0c84*/ 	.word	0x0002a2f0


	//   ....[207]....
        /*0c88*/ 	.word	0x0002a370


	//   ....[208]....
        /*0c8c*/ 	.word	0x0002a3f0


	//   ....[209]....
        /*0c90*/ 	.word	0x0002a470


	//   ....[210]....
        /*0c94*/ 	.word	0x0002a500


	//   ....[211]....
        /*0c98*/ 	.word	0x0002a580


	//   ....[212]....
        /*0c9c*/ 	.word	0x0002a620


	//   ....[213]....
        /*0ca0*/ 	.word	0x0002a6b0


	//   ....[214]....
        /*0ca4*/ 	.word	0x0002a7e0


	//----- nvinfo : EIATTR_REG_RECONFIG
	.align		4
.L_1119:
        /*0ca8*/ 	.byte	0x01, 0x54
	.zero		2


	//----- nvinfo : EIATTR_SYSCALL_OFFSETS
	.align		4
        /*0cac*/ 	.byte	0x04, 0x46
        /*0cae*/ 	.short	(.L_1121 - .L_1120)


	//   ....[0]....
.L_1120:
        /*0cb0*/ 	.word	0x00001cb0


	//   ....[1]....
        /*0cb4*/ 	.word	0x00001e00


	//   ....[2]....
        /*0cb8*/ 	.word	0x000095c0


	//   ....[3]....
        /*0cbc*/ 	.word	0x000098b0


	//   ....[4]....
        /*0cc0*/ 	.word	0x000222d0


	//   ....[5]....
        /*0cc4*/ 	.word	0x00022420


	//   ....[6]....
        /*0cc8*/ 	.word	0x00022510


	//   ....[7]....
        /*0ccc*/ 	.word	0x00022db0


	//----- nvinfo : EIATTR_MBARRIER_INSTR_OFFSETS
	.align		4
.L_1121:
        /*0cd0*/ 	.byte	0x04, 0x39
        /*0cd2*/ 	.short	(.L_1123 - .L_1122)


	//   ....[0]....
.L_1122:
        /*0cd4*/ 	.word	0x000002b0
        /*0cd8*/ 	.word	0x000000ff
        /*0cdc*/ 	.word	0x00028800
        /*0ce0*/ 	.short	0x0100
        /*0ce2*/ 	.byte	0x08
	.zero		1


	//   ....[1]....
        /*0ce4*/ 	.word	0x000002c0
        /*0ce8*/ 	.word	0x000000ff
        /*0cec*/ 	.word	0x00028820
        /*0cf0*/ 	.short	0x0100
        /*0cf2*/ 	.byte	0x08
	.zero		1


	//   ....[2]....
        /*0cf4*/ 	.word	0x000003b0
        /*0cf8*/ 	.word	0x000000ff
        /*0cfc*/ 	.word	0x00028830
        /*0d00*/ 	.short	0x0100
        /*0d02*/ 	.byte	0x08
	.zero		1


	//   ....[3]....
        /*0d04*/ 	.word	0x000003c0
        /*0d08*/ 	.word	0x000000ff
        /*0d0c*/ 	.word	0x00028840
        /*0d10*/ 	.short	0x0100
        /*0d12*/ 	.byte	0x08
	.zero		1


	//   ....[4]....
        /*0d14*/ 	.word	0x000003d0
        /*0d18*/ 	.word	0x000000ff
        /*0d1c*/ 	.word	0x00028838
        /*0d20*/ 	.short	0x0100
        /*0d22*/ 	.byte	0x08
	.zero		1


	//   ....[5]....
        /*0d24*/ 	.word	0x000003e0
        /*0d28*/ 	.word	0x000000ff
        /*0d2c*/ 	.word	0x00028848
        /*0d30*/ 	.short	0x0100
        /*0d32*/ 	.byte	0x08
	.zero		1


	//   ....[6]....
        /*0d34*/ 	.word	0x00000510
        /*0d38*/ 	.word	0x000000ff
        /*0d3c*/ 	.word	0x00028850
        /*0d40*/ 	.short	0x0100
        /*0d42*/ 	.byte	0x08
	.zero		1


	//   ....[7]....
        /*0d44*/ 	.word	0x00000520
        /*0d48*/ 	.word	0x000000ff
        /*0d4c*/ 	.word	0x00028860
        /*0d50*/ 	.short	0x0100
        /*0d52*/ 	.byte	0x08
	.zero		1


	//   ....[8]....
        /*0d54*/ 	.word	0x00000530
        /*0d58*/ 	.word	0x000000ff
        /*0d5c*/ 	.word	0x00028858
        /*0d60*/ 	.short	0x0100
        /*0d62*/ 	.byte	0x08
	.zero		1


	//   ....[9]....
        /*0d64*/ 	.word	0x00000540
        /*0d68*/ 	.word	0x000000ff
        /*0d6c*/ 	.word	0x00028868
        /*0d70*/ 	.short	0x0100
        /*0d72*/ 	.byte	0x08
	.zero		1


	//   ....[10]....
        /*0d74*/ 	.word	0x00000630
        /*0d78*/ 	.word	0x000000ff
        /*0d7c*/ 	.word	0x00028870
        /*0d80*/ 	.short	0x0100
        /*0d82*/ 	.byte	0x06
	.zero		1


	//   ....[11]....
        /*0d84*/ 	.word	0x00000640
        /*0d88*/ 	.word	0x000000ff
        /*0d8c*/ 	.word	0x00028880
        /*0d90*/ 	.short	0x0100
        /*0d92*/ 	.byte	0x06
	.zero		1


	//   ....[12]....
        /*0d94*/ 	.word	0x00000650
        /*0d98*/ 	.word	0x000000ff
        /*0d9c*/ 	.word	0x00028878
        /*0da0*/ 	.short	0x0100
        /*0da2*/ 	.byte	0x06
	.zero		1


	//   ....[13]....
        /*0da4*/ 	.word	0x00000660
        /*0da8*/ 	.word	0x000000ff
        /*0dac*/ 	.word	0x00028888
        /*0db0*/ 	.short	0x0100
        /*0db2*/ 	.byte	0x06
	.zero		1


	//   ....[14]....
        /*0db4*/ 	.word	0x00000790
        /*0db8*/ 	.word	0x000000ff
        /*0dbc*/ 	.word	0x00028890
        /*0dc0*/ 	.short	0x0100
        /*0dc2*/ 	.byte	0x08
	.zero		1


	//   ....[15]....
        /*0dc4*/ 	.word	0x000007a0
        /*0dc8*/ 	.word	0x000000ff
        /*0dcc*/ 	.word	0x000288a0
        /*0dd0*/ 	.short	0x0100
        /*0dd2*/ 	.byte	0x08
	.zero		1


	//   ....[16]....
        /*0dd4*/ 	.word	0x000007b0
        /*0dd8*/ 	.word	0x000000ff
        /*0ddc*/ 	.word	0x00028898
        /*0de0*/ 	.short	0x0100
        /*0de2*/ 	.byte	0x08
	.zero		1


	//   ....[17]....
        /*0de4*/ 	.word	0x000007c0
        /*0de8*/ 	.word	0x000000ff
        /*0dec*/ 	.word	0x000288a8
        /*0df0*/ 	.short	0x0100
        /*0df2*/ 	.byte	0x08
	.zero		1


	//   ....[18]....
        /*0df4*/ 	.word	0x000008f0
        /*0df8*/ 	.word	0x000000ff
        /*0dfc*/ 	.word	0x000288b0
        /*0e00*/ 	.short	0x0100
        /*0e02*/ 	.byte	0x08
	.zero		1


	//   ....[19]....
        /*0e04*/ 	.word	0x00000900
        /*0e08*/ 	.word	0x000000ff
        /*0e0c*/ 	.word	0x000288c0
        /*0e10*/ 	.short	0x0100
        /*0e12*/ 	.byte	0x08
	.zero		1


	//   ....[20]....
        /*0e14*/ 	.word	0x00000910
        /*0e18*/ 	.word	0x000000ff
        /*0e1c*/ 	.word	0x000288b8
        /*0e20*/ 	.short	0x0100
        /*0e22*/ 	.byte	0x08
	.zero		1


	//   ....[21]....
        /*0e24*/ 	.word	0x00000920
        /*0e28*/ 	.word	0x000000ff
        /*0e2c*/ 	.word	0x000288c8
        /*0e30*/ 	.short	0x0100
        /*0e32*/ 	.byte	0x08
	.zero		1


	//   ....[22]....
        /*0e34*/ 	.word	0x000034c0
        /*0e38*/ 	.word	0x0000006a
        /*0e3c*/ 	.word	0x00028890
        /*0e40*/ 	.short	0x010a
        /*0e42*/ 	.byte	0x3f
	.zero		1


	//   ....[23]....
        /*0e44*/ 	.word	0x00005d70
        /*0e48*/ 	.word	0x0000006a
        /*0e4c*/ 	.word	0x00028890
        /*0e50*/ 	.short	0x010a
        /*0e52*/ 	.byte	0x3f
	.zero		1


	//   ....[24]....
        /*0e54*/ 	.word	0x00007fc0
        /*0e58*/ 	.word	0x0000006a
        /*0e5c*/ 	.word	0x00028890
        /*0e60*/ 	.short	0x010a
        /*0e62*/ 	.byte	0x3f
	.zero		1


	//   ....[25]....
        /*0e64*/ 	.word	0x00008620
        /*0e68*/ 	.word	0x0000002c
        /*0e6c*/ 	.word	0x00000000
        /*0e70*/ 	.short	0x0101
        /*0e72*/ 	.byte	0x3f
	.zero		1


	//   ....[26]....
        /*0e74*/ 	.word	0x00008660
        /*0e78*/ 	.word	0x0000006a
        /*0e7c*/ 	.word	0x000288b0
        /*0e80*/ 	.short	0x010a
        /*0e82*/ 	.byte	0x3f
	.zero		1


	//   ....[27]....
        /*0e84*/ 	.word	0x00008cb0
        /*0e88*/ 	.word	0x0000006a
        /*0e8c*/ 	.word	0x00000000
        /*0e90*/ 	.short	0x0101
        /*0e92*/ 	.byte	0x3f
	.zero		1


	//   ....[28]....
        /*0e94*/ 	.word	0x00009640
        /*0e98*/ 	.word	0x00000002
        /*0e9c*/ 	.word	0x00028800
        /*0ea0*/ 	.short	0x010a
        /*0ea2*/ 	.byte	0x3f
	.zero		1


	//   ....[29]....
        /*0ea4*/ 	.word	0x00009690
        /*0ea8*/ 	.word	0x00000002
        /*0eac*/ 	.word	0x00028800
        /*0eb0*/ 	.short	0x010a
        /*0eb2*/ 	.byte	0x3f
	.zero		1


	//   ....[30]....
        /*0eb4*/ 	.word	0x0000a790
        /*0eb8*/ 	.word	0x00000002
        /*0ebc*/ 	.word	0x00028800
        /*0ec0*/ 	.short	0x010a
        /*0ec2*/ 	.byte	0x3f
	.zero		1


	//   ....[31]....
        /*0ec4*/ 	.word	0x0000ce50
        /*0ec8*/ 	.word	0x00000002
        /*0ecc*/ 	.word	0x00028800
        /*0ed0*/ 	.short	0x010a
        /*0ed2*/ 	.byte	0x3f
	.zero		1


	//   ....[32]....
        /*0ed4*/ 	.word	0x0000eae0
        /*0ed8*/ 	.word	0x00000008
        /*0edc*/ 	.word	0x00028830
        /*0ee0*/ 	.short	0x010a
        /*0ee2*/ 	.byte	0x3f
	.zero		1


	//   ....[33]....
        /*0ee4*/ 	.word	0x0000eb50
        /*0ee8*/ 	.word	0x00000008
        /*0eec*/ 	.word	0x00028830
        /*0ef0*/ 	.short	0x010a
        /*0ef2*/ 	.byte	0x3f
	.zero		1


	//   ....[34]....
        /*0ef4*/ 	.word	0x0000f590
        /*0ef8*/ 	.word	0x00000008
        /*0efc*/ 	.word	0x00000000
        /*0f00*/ 	.short	0x0101
        /*0f02*/ 	.byte	0x3f
	.zero		1


	//   ....[35]....
        /*0f04*/ 	.word	0x000126c0
        /*0f08*/ 	.word	0x00000007
        /*0f0c*/ 	.word	0x00028830
        /*0f10*/ 	.short	0x010a
        /*0f12*/ 	.byte	0x3f
	.zero		1


	//   ....[36]....
        /*0f14*/ 	.word	0x00012710
        /*0f18*/ 	.word	0x00000007
        /*0f1c*/ 	.word	0x00028830
        /*0f20*/ 	.short	0x010a
        /*0f22*/ 	.byte	0x3f
	.zero		1


	//   ....[37]....
        /*0f24*/ 	.word	0x00012b60
        /*0f28*/ 	.word	0x00000007
        /*0f2c*/ 	.word	0x00028850
        /*0f30*/ 	.short	0x010a
        /*0f32*/ 	.byte	0x3f
	.zero		1


	//   ....[38]....
        /*0f34*/ 	.word	0x00012ba0
        /*0f38*/ 	.word	0x00000007
        /*0f3c*/ 	.word	0x00028850
        /*0f40*/ 	.short	0x010a
        /*0f42*/ 	.byte	0x3f
	.zero		1


	//   ....[39]....
        /*0f44*/ 	.word	0x000138e0
        /*0f48*/ 	.word	0x00000007
        /*0f4c*/ 	.word	0x00000000
        /*0f50*/ 	.short	0x0101
        /*0f52*/ 	.byte	0x3f
	.zero		1


	//   ....[40]....
        /*0f54*/ 	.word	0x00015700
        /*0f58*/ 	.word	0x00000033
        /*0f5c*/ 	.word	0x00000000
        /*0f60*/ 	.short	0x0101
        /*0f62*/ 	.byte	0x3f
	.zero		1


	//   ....[41]....
        /*0f64*/ 	.word	0x000163d0
        /*0f68*/ 	.word	0x00000006
        /*0f6c*/ 	.word	0x00028830
        /*0f70*/ 	.short	0x010a
        /*0f72*/ 	.byte	0x3f
	.zero		1


	//   ....[42]....
        /*0f74*/ 	.word	0x00016420
        /*0f78*/ 	.word	0x00000006
        /*0f7c*/ 	.word	0x00028830
        /*0f80*/ 	.short	0x010a
        /*0f82*/ 	.byte	0x3f
	.zero		1


	//   ....[43]....
        /*0f84*/ 	.word	0x00016870
        /*0f88*/ 	.word	0x00000007
        /*0f8c*/ 	.word	0x00028850
        /*0f90*/ 	.short	0x010a
        /*0f92*/ 	.byte	0x3f
	.zero		1


	//   ....[44]....
        /*0f94*/ 	.word	0x000168b0
        /*0f98*/ 	.word	0x00000007
        /*0f9c*/ 	.word	0x00028850
        /*0fa0*/ 	.short	0x010a
        /*0fa2*/ 	.byte	0x3f
	.zero		1


	//   ....[45]....
        /*0fa4*/ 	.word	0x00018300
        /*0fa8*/ 	.word	0x00000007
        /*0fac*/ 	.word	0x00000000
        /*0fb0*/ 	.short	0x0101
        /*0fb2*/ 	.byte	0x3f
	.zero		1


	//   ....[46]....
        /*0fb4*/ 	.word	0x00018390
        /*0fb8*/ 	.word	0x0000000f
        /*0fbc*/ 	.word	0x00000000
        /*0fc0*/ 	.short	0x0101
        /*0fc2*/ 	.byte	0x3f
	.zero		1


	//   ....[47]....
        /*0fc4*/ 	.word	0x00018e00
        /*0fc8*/ 	.word	0x00000006
        /*0fcc*/ 	.word	0x00028830
        /*0fd0*/ 	.short	0x010a
        /*0fd2*/ 	.byte	0x3f
	.zero		1


	//   ....[48]....
        /*0fd4*/ 	.word	0x00018e50
        /*0fd8*/ 	.word	0x00000006
        /*0fdc*/ 	.word	0x00028830
        /*0fe0*/ 	.short	0x010a
        /*0fe2*/ 	.byte	0x3f
	.zero		1


	//   ....[49]....
        /*0fe4*/ 	.word	0x000192a0
        /*0fe8*/ 	.word	0x00000007
        /*0fec*/ 	.word	0x00028850
        /*0ff0*/ 	.short	0x010a
        /*0ff2*/ 	.byte	0x3f
	.zero		1


	//   ....[50]....
        /*0ff4*/ 	.word	0x000192e0
        /*0ff8*/ 	.word	0x00000007
        /*0ffc*/ 	.word	0x00028850
        /*1000*/ 	.short	0x010a
        /*1002*/ 	.byte	0x3f
	.zero		1


	//   ....[51]....
        /*1004*/ 	.word	0x0001a000
        /*1008*/ 	.word	0x00000044
        /*100c*/ 	.word	0x00000000
        /*1010*/ 	.short	0x0101
        /*1012*/ 	.byte	0x3f
	.zero		1


	//   ....[52]....
        /*1014*/ 	.word	0x0001bef0
        /*1018*/ 	.word	0x00000037
        /*101c*/ 	.word	0x00000000
        /*1020*/ 	.short	0x0101
        /*1022*/ 	.byte	0x3f
	.zero		1


	//   ....[53]....
        /*1024*/ 	.word	0x0001c7d0
        /*1028*/ 	.word	0x00000009
        /*102c*/ 	.word	0x00028850
        /*1030*/ 	.short	0x010a
        /*1032*/ 	.byte	0x3f
	.zero		1


	//   ....[54]....
        /*1034*/ 	.word	0x0001c850
        /*1038*/ 	.word	0x00000009
        /*103c*/ 	.word	0x00028850
        /*1040*/ 	.short	0x010a
        /*1042*/ 	.byte	0x3f
	.zero		1


	//   ....[55]....
        /*1044*/ 	.word	0x0001ce00
        /*1048*/ 	.word	0x0000000c
        /*104c*/ 	.word	0x00000000
        /*1050*/ 	.short	0x0101
        /*1052*/ 	.byte	0x3f
	.zero		1


	//   ....[56]....
        /*1054*/ 	.word	0x0001e330
        /*1058*/ 	.word	0x00000000
        /*105c*/ 	.word	0x00000000
        /*1060*/ 	.short	0x0101
        /*1062*/ 	.byte	0x3f
	.zero		1


	//   ....[57]....
        /*1064*/ 	.word	0x00020bf0
        /*1068*/ 	.word	0x00000007
        /*106c*/ 	.word	0x00028820
        /*1070*/ 	.short	0x010a
        /*1072*/ 	.byte	0x3f
	.zero		1


	//   ....[58]....
        /*1074*/ 	.word	0x00020cd0
        /*1078*/ 	.word	0x00000007
        /*107c*/ 	.word	0x000288a0
        /*1080*/ 	.short	0x010a
        /*1082*/ 	.byte	0x3f
	.zero		1


	//   ....[59]....
        /*1084*/ 	.word	0x00021020
        /*1088*/ 	.word	0x00000007
        /*108c*/ 	.word	0x000288c0
        /*1090*/ 	.short	0x010a
        /*1092*/ 	.byte	0x3f
	.zero		1


	//   ....[60]....
        /*1094*/ 	.word	0x000214e0
        /*1098*/ 	.word	0x00000008
        /*109c*/ 	.word	0x000288a0
        /*10a0*/ 	.short	0x010a
        /*10a2*/ 	.byte	0x3f
	.zero		1


	//   ....[61]....
        /*10a4*/ 	.word	0x00021810
        /*10a8*/ 	.word	0x00000008
        /*10ac*/ 	.word	0x000288c0
        /*10b0*/ 	.short	0x010a
        /*10b2*/ 	.byte	0x3f
	.zero		1


	//   ....[62]....
        /*10b4*/ 	.word	0x00022920
        /*10b8*/ 	.word	0x00000000
        /*10bc*/ 	.word	0x00028840
        /*10c0*/ 	.short	0x010a
        /*10c2*/ 	.byte	0x3f
	.zero		1


	//   ....[63]....
        /*10c4*/ 	.word	0x000237c0
        /*10c8*/ 	.word	0x00000008
        /*10cc*/ 	.word	0x00028800
        /*10d0*/ 	.short	0x0107
        /*10d2*/ 	.byte	0x3f
	.zero		1


	//   ....[64]....
        /*10d4*/ 	.word	0x000238c0
        /*10d8*/ 	.word	0x00000002
        /*10dc*/ 	.word	0x00028800
        /*10e0*/ 	.short	0x0101
        /*10e2*/ 	.byte	0x3f
	.zero		1


	//   ....[65]....
        /*10e4*/ 	.word	0x000238e0
        /*10e8*/ 	.word	0x00000002
        /*10ec*/ 	.word	0x00028820
        /*10f0*/ 	.short	0x010a
        /*10f2*/ 	.byte	0x3f
	.zero		1


	//   ....[66]....
        /*10f4*/ 	.word	0x00023c60
        /*10f8*/ 	.word	0x00000003
        /*10fc*/ 	.word	0x00028840
        /*1100*/ 	.short	0x010a
        /*1102*/ 	.byte	0x3f
	.zero		1


	//   ....[67]....
        /*1104*/ 	.word	0x00024020
        /*1108*/ 	.word	0x00000002
        /*110c*/ 	.word	0x00028860
        /*1110*/ 	.short	0x010a
        /*1112*/ 	.byte	0x3f
	.zero		1


	//   ....[68]....
        /*1114*/ 	.word	0x00024720
        /*1118*/ 	.word	0x00000003
        /*111c*/ 	.word	0x00028840
        /*1120*/ 	.short	0x010a
        /*1122*/ 	.byte	0x3f
	.zero		1


	//   ....[69]....
        /*1124*/ 	.word	0x00024ae0
        /*1128*/ 	.word	0x00000002
        /*112c*/ 	.word	0x00028860
        /*1130*/ 	.short	0x010a
        /*1132*/ 	.byte	0x3f
	.zero		1


	//   ....[70]....
        /*1134*/ 	.word	0x00025130
        /*1138*/ 	.word	0x00000002
        /*113c*/ 	.word	0x00028840
        /*1140*/ 	.short	0x010a
        /*1142*/ 	.byte	0x3f
	.zero		1


	//   ....[71]....
        /*1144*/ 	.word	0x000254e0
        /*1148*/ 	.word	0x00000002
        /*114c*/ 	.word	0x00028860
        /*1150*/ 	.short	0x010a
        /*1152*/ 	.byte	0x3f
	.zero		1


	//   ....[72]....
        /*1154*/ 	.word	0x00025ab0
        /*1158*/ 	.word	0x00000000
        /*115c*/ 	.word	0x00028860
        /*1160*/ 	.short	0x010a
        /*1162*/ 	.byte	0x3f
	.zero		1


	//   ....[73]....
        /*1164*/ 	.word	0x00026c10
        /*1168*/ 	.word	0x00000000
        /*116c*/ 	.word	0x00028820
        /*1170*/ 	.short	0x010a
        /*1172*/ 	.byte	0x3f
	.zero		1


	//   ....[74]....
        /*1174*/ 	.word	0x00026dc0
        /*1178*/ 	.word	0x00000006
        /*117c*/ 	.word	0x00000000
        /*1180*/ 	.short	0x010a
        /*1182*/ 	.byte	0x3f
	.zero		1


	//   ....[75]....
        /*1184*/ 	.word	0x00026e30
        /*1188*/ 	.word	0x00000007
        /*118c*/ 	.word	0x00000000
        /*1190*/ 	.short	0x010a
        /*1192*/ 	.byte	0x3f
	.zero		1


	//   ....[76]....
        /*1194*/ 	.word	0x00026ea0
        /*1198*/ 	.word	0x00000004
        /*119c*/ 	.word	0x00000000
        /*11a0*/ 	.short	0x010a
        /*11a2*/ 	.byte	0x3f
	.zero		1


	//   ....[77]....
        /*11a4*/ 	.word	0x00026ed0
        /*11a8*/ 	.word	0x00000003
        /*11ac*/ 	.word	0x00000000
        /*11b0*/ 	.short	0x010a
        /*11b2*/ 	.byte	0x3f
	.zero		1


	//   ....[78]....
        /*11b4*/ 	.word	0x00026f30
        /*11b8*/ 	.word	0x0000006a
        /*11bc*/ 	.word	0x00028890
        /*11c0*/ 	.short	0x010a
        /*11c2*/ 	.byte	0x3f
	.zero		1


	//   ....[79]....
        /*11c4*/ 	.word	0x00026f80
        /*11c8*/ 	.word	0x0000006a
        /*11cc*/ 	.word	0x00028890
        /*11d0*/ 	.short	0x010a
        /*11d2*/ 	.byte	0x3f
	.zero		1


	//   ....[80]....
        /*11d4*/ 	.word	0x00026fd0
        /*11d8*/ 	.word	0x0000006a
        /*11dc*/ 	.word	0x00028890
        /*11e0*/ 	.short	0x010a
        /*11e2*/ 	.byte	0x3f
	.zero		1


	//   ....[81]....
        /*11e4*/ 	.word	0x00027020
        /*11e8*/ 	.word	0x0000006a
        /*11ec*/ 	.word	0x000288b0
        /*11f0*/ 	.short	0x010a
        /*11f2*/ 	.byte	0x3f
	.zero		1


	//   ....[82]....
        /*11f4*/ 	.word	0x00027820
        /*11f8*/ 	.word	0x00000002
        /*11fc*/ 	.word	0x00028800
        /*1200*/ 	.short	0x010a
        /*1202*/ 	.byte	0x3f
	.zero		1


	//   ....[83]....
        /*1204*/ 	.word	0x000283e0
        /*1208*/ 	.word	0x00000002
        /*120c*/ 	.word	0x00028800
        /*1210*/ 	.short	0x010a
        /*1212*/ 	.byte	0x3f
	.zero		1


	//   ....[84]....
        /*1214*/ 	.word	0x00028430
        /*1218*/ 	.word	0x00000008
        /*121c*/ 	.word	0x00028830
        /*1220*/ 	.short	0x010a
        /*1222*/ 	.byte	0x3f
	.zero		1


	//   ....[85]....
        /*1224*/ 	.word	0x00028480
        /*1228*/ 	.word	0x00000007
        /*122c*/ 	.word	0x00028830
        /*1230*/ 	.short	0x010a
        /*1232*/ 	.byte	0x3f
	.zero		1


	//   ....[86]....
        /*1234*/ 	.word	0x000284d0
        /*1238*/ 	.word	0x00000007
        /*123c*/ 	.word	0x00028850
        /*1240*/ 	.short	0x010a
        /*1242*/ 	.byte	0x3f
	.zero		1


	//   ....[87]....
        /*1244*/ 	.word	0x00028520
        /*1248*/ 	.word	0x00000006
        /*124c*/ 	.word	0x00028830
        /*1250*/ 	.short	0x010a
        /*1252*/ 	.byte	0x3f
	.zero		1


	//   ....[88]....
        /*1254*/ 	.word	0x00028570
        /*1258*/ 	.word	0x00000007
        /*125c*/ 	.word	0x00028850
        /*1260*/ 	.short	0x010a
        /*1262*/ 	.byte	0x3f
	.zero		1


	//   ....[89]....
        /*1264*/ 	.word	0x000285c0
        /*1268*/ 	.word	0x00000006
        /*126c*/ 	.word	0x00028830
        /*1270*/ 	.short	0x010a
        /*1272*/ 	.byte	0x3f
	.zero		1


	//   ....[90]....
        /*1274*/ 	.word	0x00028610
        /*1278*/ 	.word	0x00000007
        /*127c*/ 	.word	0x00028850
        /*1280*/ 	.short	0x010a
        /*1282*/ 	.byte	0x3f
	.zero		1


	//   ....[91]....
        /*1284*/ 	.word	0x00028660
        /*1288*/ 	.word	0x00000009
        /*128c*/ 	.word	0x00028850
        /*1290*/ 	.short	0x010a
        /*1292*/ 	.byte	0x3f
	.zero		1


	//   ....[92]....
        /*1294*/ 	.word	0x00028c50
        /*1298*/ 	.word	0x00000006
        /*129c*/ 	.word	0x00028820
        /*12a0*/ 	.short	0x010a
        /*12a2*/ 	.byte	0x3f
	.zero		1


	//   ....[93]....
        /*12a4*/ 	.word	0x00028ca0
        /*12a8*/ 	.word	0x00000007
        /*12ac*/ 	.word	0x000288a0
        /*12b0*/ 	.short	0x010a
        /*12b2*/ 	.byte	0x3f
	.zero		1


	//   ....[94]....
        /*12b4*/ 	.word	0x00028cf0
        /*12b8*/ 	.word	0x00000007
        /*12bc*/ 	.word	0x000288c0
        /*12c0*/ 	.short	0x010a
        /*12c2*/ 	.byte	0x3f
	.zero		1


	//   ....[95]....
        /*12c4*/ 	.word	0x00028d40
        /*12c8*/ 	.word	0x00000008
        /*12cc*/ 	.word	0x000288a0
        /*12d0*/ 	.short	0x010a
        /*12d2*/ 	.byte	0x3f
	.zero		1


	//   ....[96]....
        /*12d4*/ 	.word	0x00028d90
        /*12d8*/ 	.word	0x00000008
        /*12dc*/ 	.word	0x000288c0
        /*12e0*/ 	.short	0x010a
        /*12e2*/ 	.byte	0x3f
	.zero		1


	//   ....[97]....
        /*12e4*/ 	.word	0x00028f30
        /*12e8*/ 	.word	0x00000000
        /*12ec*/ 	.word	0x00028840
        /*12f0*/ 	.short	0x010a
        /*12f2*/ 	.byte	0x3f
	.zero		1


	//   ....[98]....
        /*12f4*/ 	.word	0x00029a50
        /*12f8*/ 	.word	0x00000002
        /*12fc*/ 	.word	0x00028820
        /*1300*/ 	.short	0x010a
        /*1302*/ 	.byte	0x3f
	.zero		1


	//   ....[99]....
        /*1304*/ 	.word	0x00029aa0
        /*1308*/ 	.word	0x00000003
        /*130c*/ 	.word	0x00028840
        /*1310*/ 	.short	0x010a
        /*1312*/ 	.byte	0x3f
	.zero		1


	//   ....[100]....
        /*1314*/ 	.word	0x00029af0
        /*1318*/ 	.word	0x00000002
        /*131c*/ 	.word	0x00028860
        /*1320*/ 	.short	0x010a
        /*1322*/ 	.byte	0x3f
	.zero		1


	//   ....[101]....
        /*1324*/ 	.word	0x00029b40
        /*1328*/ 	.word	0x00000003
        /*132c*/ 	.word	0x00028840
        /*1330*/ 	.short	0x010a
        /*1332*/ 	.byte	0x3f
	.zero		1


	//   ....[102]....
        /*1334*/ 	.word	0x00029b90
        /*1338*/ 	.word	0x00000002
        /*133c*/ 	.word	0x00028860
        /*1340*/ 	.short	0x010a
        /*1342*/ 	.byte	0x3f
	.zero		1


	//   ....[103]....
        /*1344*/ 	.word	0x00029be0
        /*1348*/ 	.word	0x00000002
        /*134c*/ 	.word	0x00028840
        /*1350*/ 	.short	0x010a
        /*1352*/ 	.byte	0x3f
	.zero		1


	//   ....[104]....
        /*1354*/ 	.word	0x00029c30
        /*1358*/ 	.word	0x00000002
        /*135c*/ 	.word	0x00028860
        /*1360*/ 	.short	0x010a
        /*1362*/ 	.byte	0x3f
	.zero		1


	//   ....[105]....
        /*1364*/ 	.word	0x00029c80
        /*1368*/ 	.word	0x00000000
        /*136c*/ 	.word	0x00028860
        /*1370*/ 	.short	0x010a
        /*1372*/ 	.byte	0x3f
	.zero		1


	//   ....[106]....
        /*1374*/ 	.word	0x0002a700
        /*1378*/ 	.word	0x00000000
        /*137c*/ 	.word	0x00028820
        /*1380*/ 	.short	0x010a
        /*1382*/ 	.byte	0x3f
	.zero		1


	//   ....[107]....
        /*1384*/ 	.word	0x0002a8a0
        /*1388*/ 	.word	0x00000006
        /*138c*/ 	.word	0x00000000
        /*1390*/ 	.short	0x010a
        /*1392*/ 	.byte	0x3f
	.zero		1


	//   ....[108]....
        /*1394*/ 	.word	0x0002a8f0
        /*1398*/ 	.word	0x00000007
        /*139c*/ 	.word	0x00000000
        /*13a0*/ 	.short	0x010a
        /*13a2*/ 	.byte	0x3f
	.zero		1


	//   ....[109]....
        /*13a4*/ 	.word	0x0002a940
        /*13a8*/ 	.word	0x00000004
        /*13ac*/ 	.word	0x00000000
        /*13b0*/ 	.short	0x010a
        /*13b2*/ 	.byte	0x3f
	.zero		1


	//----- nvinfo : EIATTR_NUM_MBARRIERS
	.align		4
.L_1123:
        /*13b4*/ 	.byte	0x03, 0x38
        /*13b6*/ 	.short	0x0016


	//----- nvinfo : EIATTR_EXIT_INSTR_OFFSETS
	.align		4
        /*13b8*/ 	.byte	0x04, 0x1c
        /*13ba*/ 	.short	(.L_1125 - .L_1124)


	//   ....[0]....
.L_1124:
        /*13bc*/ 	.word	0x00026f20


	//----- nvinfo : EIATTR_MAX_THREADS
	.align		4
.L_1125:
        /*13c0*/ 	.byte	0x04, 0x05
        /*13c2*/ 	.short	(.L_1127 - .L_1126)
.L_1126:
        /*13c4*/ 	.word	0x00000180
        /*13c8*/ 	.word	0x00000001
        /*13cc*/ 	.word	0x00000001


	//----- nvinfo : EIATTR_CRS_STACK_SIZE
	.align		4
.L_1127:
        /*13d0*/ 	.byte	0x04, 0x1e
        /*13d2*/ 	.short	(.L_1129 - .L_1128)
.L_1128:
        /*13d4*/ 	.word	0x00000000


	//----- nvinfo : EIATTR_CBANK_PARAM_SIZE
	.align		4
.L_1129:
        /*13d8*/ 	.byte	0x03, 0x19
        /*13da*/ 	.short	0x0af0


	//----- nvinfo : EIATTR_PARAM_CBANK
	.align		4
        /*13dc*/ 	.byte	0x04, 0x0a
        /*13de*/ 	.short	(.L_1131 - .L_1130)
	.align		4
.L_1130:
        /*13e0*/ 	.word	index@(.nv.constant0._ZN7cutlass13device_kernelIN5flash11enable_sm90INS1_16FlashAttnFwdSm90INS1_25CollectiveMainloopFwdSm90ILi2EN4cute5tupleIJNS5_1CILi1EEES8_S8_EEENS6_IJNS7_ILi128EEESA_SA_EEELi128ENS_10bfloat16_tEfNS_4arch4Sm90ELb0ELb1ELb1ELb1ELb0ELb1ELb0ELb1ELb1ELb1ELb0ELb0EEENS1_21CollectiveEpilogueFwdISB_S9_SC_SE_Li256ELb1ELb1ELb0ELb0EEENS1_36VarlenDynamicPersistentTileSchedulerILi128ELi128ELi256ELi128ELb0ELb1ELb1ELb1ELb0ELb1EEEEEEEEEvNT_6ParamsE)
        /*13e4*/ 	.short	0x0210
        /*13e6*/ 	.short	0x0af0


	//----- nvinfo : EIATTR_SW_WAR
	.align		4
.L_1131:
        /*13e8*/ 	.byte	0x04, 0x36
        /*13ea*/ 	.short	(.L_1133 - .L_1132)
.L_1132:
        /*13ec*/ 	.word	0x00000008
.L_1133:


//--------------------- .nv.info._ZN7cutlass13device_kernelIN5flash11enable_sm90INS1_16FlashAttnFwdSm90INS1_25CollectiveMainloopFwdSm90ILi2EN4cute5tupleIJNS5_1CILi1EEES8_S8_EEENS6_IJNS7_ILi128EEESA_SA_EEELi128ENS_10bfloat16_tEfNS_4arch4Sm90ELb1ELb0ELb1ELb0ELb0ELb0ELb0ELb1ELb1ELb1ELb0ELb0EEENS1_21CollectiveEpilogueFwdISB_S9_SC_SE_Li256ELb0ELb1ELb0ELb0EEENS1_30DynamicPersistentTileSchedulerILi256ELi128ELb0ELb1ELb1EEEEEEEEEvNT_6ParamsE --------------------------
	.section	.nv.info._ZN7cutlass13device_kernelIN5flash11enable_sm90INS1_16FlashAttnFwdSm90INS1_25CollectiveMainloopFwdSm90ILi2EN4cute5tupleIJNS5_1CILi1EEES8_S8_EEENS6_IJNS7_ILi128EEESA_SA_EEELi128ENS_10bfloat16_tEfNS_4arch4Sm90ELb1ELb0ELb1ELb0ELb0ELb0ELb0ELb1ELb1ELb1ELb0ELb0EEENS1_21CollectiveEpilogueFwdISB_S9_SC_SE_Li256ELb0ELb1ELb0ELb0EEENS1_30DynamicPersistentTileSchedulerILi256ELi128ELb0ELb1ELb1EEEEEEEEEvNT_6ParamsE,"",@"SHT_CUDA_INFO"
	.sectionflags	@""
	.align	4


	//----- nvinfo : EIATTR_CUDA_API_VERSION
	.align		4
        /*0000*/ 	.byte	0x04, 0x37
        /*0002*/ 	.short	(.L_1135 - .L_1134)
.L_1134:
        /*0004*/ 	.word	0x00000082


	//----- nvinfo : EIATTR_KPARAM_INFO
	.align		4
.L_1135:
        /*0008*/ 	.byte	0x04, 0x17
        /*000a*/ 	.short	(.L_1137 - .L_1136)
.L_1136:
        /*000c*/ 	.word	0x00000000
        /*0010*/ 	.short	0x0000
        /*0012*/ 	.short	0x0070
        /*0014*/ 	.byte	0x00, 0xf0, 0x01, 0x2a


	//----- nvinfo : EIATTR_SPARSE_MMA_MASK
	.align		4
.L_1137:
        /*0018*/ 	.byte	0x03, 0x50
        /*001a*/ 	.short	0x0000


	//----- nvinfo : EIATTR_MAXREG_COUNT
	.align		4
        /*001c*/ 	.byte	0x03, 0x1b
        /*001e*/ 	.short	0x00a8


	//----- nvinfo : EIATTR_NUM_BARRIERS
	.align		4
        /*0020*/ 	.byte	0x02, 0x4c
        /*0022*/ 	.byte	0x10
	.zero		1


	//----- nvinfo : EIATTR_EXTERNS
	.align		4
        /*0024*/ 	.byte	0x04, 0x0f
        /*0026*/ 	.short	(.L_1139 - .L_1138)


	//   ....[0]....
	.align		4
.L_1138:
        /*0028*/ 	.word	index@(__assertfail)


	//----- nvinfo : EIATTR_ANNOTATIONS
	.align		4
.L_1139:
        /*002c*/ 	.byte	0x04, 0x55
        /*002e*/ 	.short	(.L_1141 - .L_1140)


	//   ....[0]....
.L_1140:
        /* <DEDUP_REMOVED lines=25> */


	//----- nvinfo : EIATTR_MERCURY_ISA_VERSION
	.align		4
.L_1141:
        /*01b0*/ 	.byte	0x03, 0x5f
        /*01b2*/ 	.short	0x0101


	//----- nvinfo : EIATTR_INT_WARP_WIDE_INSTR_OFFSETS
	.align		4
        /*01b4*/ 	.byte	0x04, 0x31
        /*01b6*/ 	.short	(.L_1143 - .L_1142)


	//   ....[0]....
.L_1142:
        /*01b8*/ 	.word	0x00000130


	//   ....[1]....
        /*01bc*/ 	.word	0x00000170


	//   ....[2]....
        /*01c0*/ 	.word	0x000001e0


	//   ....[3]....
        /*01c4*/ 	.word	0x0000cb00


	//   ....[4]....
        /*01c8*/ 	.word	0x0000cb90


	//   ....[5]....
        /*01cc*/ 	.word	0x0000feb0


	//   ....[6]....
        /*01d0*/ 	.word	0x0000ff40


	//----- nvinfo : EIATTR_COOP_GROUP_MASK_REGIDS
	.align		4
.L_1143:
        /*01d4*/ 	.byte	0x04, 0x29
        /*01d6*/ 	.short	(.L_1145 - .L_1144)


	//   ....[0]....
.L_1144:
        /*01d8*/ 	.word	0xffffffff


	//   ....[1]....
        /*01dc*/ 	.word	0xffffffff


	//   ....[2]....
        /*01e0*/ 	.word	0xffffffff


	//   ....[3]....
        /*01e4*/ 	.word	0xffffffff


	//   ....[4]....
        /*01e8*/ 	.word	0xffffffff


	//   ....[5]....
        /*01ec*/ 	.word	0xffffffff


	//   ....[6]....
        /*01f0*/ 	.word	0xffffffff


	//   ....[7]....
        /*01f4*/ 	.word	0xffffffff


	//   ....[8]....
        /*01f8*/ 	.word	0xffffffff


	//   ....[9]....
        /*01fc*/ 	.word	0xffffffff


	//   ....[10]....
        /*0200*/ 	.word	0xffffffff


	//   ....[11]....
        /*0204*/ 	.word	0xffffffff


	//   ....[12]....
        /*0208*/ 	.word	0xffffffff


	//   ....[13]....
        /*020c*/ 	.word	0xffffffff


	//   ....[14]....
        /*0210*/ 	.word	0xffffffff


	//   ....[15]....
        /*0214*/ 	.word	0xffffffff


	//   ....[16]....
        /*0218*/ 	.word	0xffffffff


	//   ....[17]....
        /*021c*/ 	.word	0xffffffff


	//   ....[18]....
        /*0220*/ 	.word	0xffffffff


	//   ....[19]....
        /*0224*/ 	.word	0xffffffff


	//   ....[20]....
        /*0228*/ 	.word	0xffffffff


	//   ....[21]....
        /*022c*/ 	.word	0xffffffff


	//   ....[22]....
        /*0230*/ 	.word	0xffffffff


	//   ....[23]....
        /*0234*/ 	.word	0xffffffff


	//   ....[24]....
        /*0238*/ 	.word	0xffffffff


	//   ....[25]....
        /*023c*/ 	.word	0xffffffff


	//   ....[26]....
        /*0240*/ 	.word	0xffffffff


	//   ....[27]....
        /*0244*/ 	.word	0xffffffff


	//   ....[28]....
        /*0248*/ 	.word	0xffffffff


	//   ....[29]....
        /*024c*/ 	.word	0xffffffff


	//   ....[30]....
        /*0250*/ 	.word	0xffffffff


	//   ....[31]....
        /*0254*/ 	.word	0xffffffff


	//   ....[32]....
        /*0258*/ 	.word	0xffffffff


	//   ....[33]....
        /*025c*/ 	.word	0xffffffff


	//   ....[34]....
        /*0260*/ 	.word	0xffffffff


	//   ....[35]....
        /*0264*/ 	.word	0xffffffff


	//   ....[36]....
        /*0268*/ 	.word	0xffffffff


	//   ....[37]....
        /*026c*/ 	.word	0xffffffff


	//   ....[38]....
        /*0270*/ 	.word	0xffffffff


	//   ....[39]....
        /*0274*/ 	.word	0xffffffff


	//   ....[40]....
        /*0278*/ 	.word	0xffffffff


	//   ....[41]....
        /*027c*/ 	.word	0xffffffff


	//   ....[42]....
        /*0280*/ 	.word	0xffffffff


	//   ....[43]....
        /*0284*/ 	.word	0xffffffff


	//   ....[44]....
        /*0288*/ 	.word	0xffffffff


	//   ....[45]....
        /*028c*/ 	.word	0xffffffff


	//   ....[46]....
        /*0290*/ 	.word	0xffffffff


	//   ....[47]....
        /*0294*/ 	.word	0xffffffff


	//   ....[48]....
        /*0298*/ 	.word	0xffffffff


	//   ....[49]....
        /*029c*/ 	.word	0xffffffff


	//   ....[50]....
        /*02a0*/ 	.word	0xffffffff


	//   ....[51]....
        /*02a4*/ 	.word	0xffffffff


	//   ....[52]....
        /*02a8*/ 	.word	0xffffffff


	//   ....[53]....
        /*02ac*/ 	.word	0xffffffff


	//   ....[54]....
        /*02b0*/ 	.word	0xffffffff


	//   ....[55]....
        /*02b4*/ 	.word	0xffffffff


	//   ....[56]....
        /*02b8*/ 	.word	0xffffffff


	//   ....[57]....
        /*02bc*/ 	.word	0xffffffff


	//   ....[58]....
        /*02c0*/ 	.word	0xffffffff


	//   ....[59]....
        /*02c4*/ 	.word	0xffffffff


	//   ....[60]....
        /*02c8*/ 	.word	0xffffffff


	//   ....[61]....
        /*02cc*/ 	.word	0xffffffff


	//   ....[62]....
        /*02d0*/ 	.word	0xffffffff


	//   ....[63]....
        /*02d4*/ 	.word	0xffffffff


	//   ....[64]....
        /*02d8*/ 	.word	0xffffffff


	//   ....[65]....
        /*02dc*/ 	.word	0xffffffff


	//   ....[66]....
        /*02e0*/ 	.word	0xffffffff


	//   ....[67]....
        /*02e4*/ 	.word	0xffffffff


	//   ....[68]....
        /*02e8*/ 	.word	0x0500000f


	//   ....[69]....
        /*02ec*/ 	.word	0x0500000f


	//   ....[70]....
        /*02f0*/ 	.word	0x0500000f


	//   ....[71]....
        /*02f4*/ 	.word	0x0500000f


	//   ....[72]....
        /*02f8*/ 	.word	0x0500000f


	//   ....[73]....
        /*02fc*/ 	.word	0x0500000f


	//   ....[74]....
        /*0300*/ 	.word	0x0500000f


	//   ....[75]....
        /*0304*/ 	.word	0x0500000f


	//   ....[76]....
        /*0308*/ 	.word	0x0500000f


	//   ....[77]....
        /*030c*/ 	.word	0x0500000f


	//   ....[78]....
        /*0310*/ 	.word	0x0500000f


	//   ....[79]....
        /*0314*/ 	.word	0x0500000f


	//   ....[80]....
        /*0318*/ 	.word	0x0500000f


	//   ....[81]....
        /*031c*/ 	.word	0x0500000f


	//   ....[82]....
        /*0320*/ 	.word	0x0500000f


	//   ....[83]....
        /*0324*/ 	.word	0x0500000f


	//   ....[84]....
        /*0328*/ 	.word	0x0500000f


	//   ....[85]....
        /*032c*/ 	.word	0x0500000f


	//   ....[86]....
        /*0330*/ 	.word	0x0500000f


	//----- nvinfo : EIATTR_COOP_GROUP_INSTR_OFFSETS
	.align		4
.L_1145:
        /*0334*/ 	.byte	0x04, 0x28
        /*0336*/ 	.short	(.L_1147 - .L_1146)


	//   ....[0]....
.L_1146:
        /*0338*/ 	.word	0x00000070


	//   ....[1]....
        /*033c*/ 	.word	0x00000140


	//   ....[2]....
        /*0340*/ 	.word	0x00000190


	//   ....[3]....
        /*0344*/ 	.word	0x000003c0


	//   ....[4]....
        /*0348*/ 	.word	0x00000520


	//   ....[5]....
        /*034c*/ 	.word	0x00000640


	//   ....[6]....
        /*0350*/ 	.word	0x000007a0


	//   ....[7]....
        /*0354*/ 	.word	0x00001470


	//   ....[8]....
        /*0358*/ 	.word	0x00001ed0


	//   ....[9]....
        /*035c*/ 	.word	0x00002340


	//   ....[10]....
        /*0360*/ 	.word	0x00002b10


	//   ....[11]....
        /*0364*/ 	.word	0x00002be0


	//   ....[12]....
        /*0368*/ 	.word	0x000036f0


	//   ....[13]....
        /*036c*/ 	.word	0x00003750


	//   ....[14]....
        /*0370*/ 	.word	0x000050d0


	//   ....[15]....
        /*0374*/ 	.word	0x00005300


	//   ....[16]....
        /*0378*/ 	.word	0x000059f0


	//   ....[17]....
        /*037c*/ 	.word	0x00005b00


	//   ....[18]....
        /*0380*/ 	.word	0x00006380


	//   ....[19]....
        /*0384*/ 	.word	0x00006410


	//   ....[20]....
        /*0388*/ 	.word	0x000086e0


	//   ....[21]....
        /*038c*/ 	.word	0x00008710


	//   ....[22]....
        /*0390*/ 	.word	0x000089a0


	//   ....[23]....
        /*0394*/ 	.word	0x00008a50


	//   ....[24]....
        /*0398*/ 	.word	0x00009db0


	//   ....[25]....
        /*039c*/ 	.word	0x00009df0


	//   ....[26]....
        /*03a0*/ 	.word	0x00009ed0


	//   ....[27]....
        /*03a4*/ 	.word	0x00009ef0


	//   ....[28]....
        /*03a8*/ 	.word	0x0000aff0


	//   ....[29]....
        /*03ac*/ 	.word	0x0000b020


	//   ....[30]....
        /*03b0*/ 	.word	0x0000b050


	//   ....[31]....
        /*03b4*/ 	.word	0x0000b080


	//   ....[32]....
        /*03b8*/ 	.word	0x0000b5f0


	//   ....[33]....
        /*03bc*/ 	.word	0x0000b630


	//   ....[34]....
        /*03c0*/ 	.word	0x0000b6f0


	//   ....[35]....
        /*03c4*/ 	.word	0x0000b710


	//   ....[36]....
        /*03c8*/ 	.word	0x0000b7d0


	//   ....[37]....
        /*03cc*/ 	.word	0x0000b7f0


	//   ....[38]....
        /*03d0*/ 	.word	0x0000b8c0


	//   ....[39]....
        /*03d4*/ 	.word	0x0000b8e0


	//   ....[40]....
        /*03d8*/ 	.word	0x0000bf80


	//   ....[41]....
        /*03dc*/ 	.word	0x0000bfa0


	//   ....[42]....
        /*03e0*/ 	.word	0x0000c060


	//   ....[43]....
        /*03e4*/ 	.word	0x0000c080


	//   ....[44]....
        /*03e8*/ 	.word	0x0000c140


	//   ....[45]....
        /*03ec*/ 	.word	0x0000c160


	//   ....[46]....
        /*03f0*/ 	.word	0x0000c230


	//   ....[47]....
        /*03f4*/ 	.word	0x0000c250


	//   ....[48]....
        /*03f8*/ 	.word	0x0000c3b0


	//   ....[49]....
        /*03fc*/ 	.word	0x0000d100


	//   ....[50]....
        /*0400*/ 	.word	0x0000dae0


	//   ....[51]....
        /*0404*/ 	.word	0x0000daf0


	//   ....[52]....
        /*0408*/ 	.word	0x0000db60


	//   ....[53]....
        /*040c*/ 	.word	0x0000db90


	//   ....[54]....
        /*0410*/ 	.word	0x0000dc40


	//   ....[55]....
        /*0414*/ 	.word	0x0000dc50


	//   ....[56]....
        /*0418*/ 	.word	0x0000dcd0


	//   ....[57]....
        /*041c*/ 	.word	0x0000dce0


	//   ....[58]....
        /*0420*/ 	.word	0x0000dd60


	//   ....[59]....
        /*0424*/ 	.word	0x0000dd70


	//   ....[60]....
        /*0428*/ 	.word	0x0000ddf0


	//   ....[61]....
        /*042c*/ 	.word	0x0000de00


	//   ....[62]....
        /*0430*/ 	.word	0x0000de80


	//   ....[63]....
        /*0434*/ 	.word	0x0000de90


	//   ....[64]....
        /*0438*/ 	.word	0x0000dea0


	//   ....[65]....
        /*043c*/ 	.word	0x0000deb0


	//   ....[66]....
        /*0440*/ 	.word	0x000104a0


	//   ....[67]....
        /*0444*/ 	.word	0x00010690


	//   ....[68]....
        /*0448*/ 	.word	0x00010c00


	//   ....[69]....
        /*044c*/ 	.word	0x00010d80


	//   ....[70]....
        /*0450*/ 	.word	0x00010de0


	//   ....[71]....
        /*0454*/ 	.word	0x00010e70


	//   ....[72]....
        /*0458*/ 	.word	0x00010f50


	//   ....[73]....
        /*045c*/ 	.word	0x00010fb0


	//   ....[74]....
        /*0460*/ 	.word	0x000110c0


	//   ....[75]....
        /*0464*/ 	.word	0x00011120


	//   ....[76]....
        /*0468*/ 	.word	0x00011210


	//   ....[77]....
        /*046c*/ 	.word	0x00011270


	//   ....[78]....
        /*0470*/ 	.word	0x00011360


	//   ....[79]....
        /*0474*/ 	.word	0x000113c0


	//   ....[80]....
        /*0478*/ 	.word	0x000114b0


	//   ....[81]....
        /*047c*/ 	.word	0x00011510


	//   ....[82]....
        /*0480*/ 	.word	0x000115f0


	//   ....[83]....
        /*0484*/ 	.word	0x00011650


	//   ....[84]....
        /*0488*/ 	.word	0x00011720


	//   ....[85]....
        /*048c*/ 	.word	0x00011a40


	//   ....[86]....
        /*0490*/ 	.word	0x00011b60


	//----- nvinfo : EIATTR_REG_RECONFIG
	.align		4
.L_1147:
        /*0494*/ 	.byte	0x01, 0x54
	.zero		2


	//----- nvinfo : EIATTR_SYSCALL_OFFSETS
	.align		4
        /*0498*/ 	.byte	0x04, 0x46
        /*049a*/ 	.short	(.L_1149 - .L_1148)


	//   ....[0]....
.L_1148:
        /*049c*/ 	.word	0x00001650


	//   ....[1]....
        /*04a0*/ 	.word	0x0000cd00


	//   ....[2]....
        /*04a4*/ 	.word	0x0000ce50


	//   ....[3]....
        /*04a8*/ 	.word	0x0000cf40


	//   ....[4]....
        /*04ac*/ 	.word	0x0000d6b0


	//----- nvinfo : EIATTR_MBARRIER_INSTR_OFFSETS
	.align		4
.L_1149:
        /*04b0*/ 	.byte	0x04, 0x39
        /*04b2*/ 	.short	(.L_1151 - .L_1150)


	//   ....[0]....
.L_1150:
        /*04b4*/ 	.word	0x00000270
        /*04b8*/ 	.word	0x000000ff
        /*04bc*/ 	.word	0x00028800
        /*04c0*/ 	.short	0x0100
        /*04c2*/ 	.byte	0x08
	.zero		1


	//   ....[1]....
        /*04c4*/ 	.word	0x00000280
        /*04c8*/ 	.word	0x000000ff
        /*04cc*/ 	.word	0x00028820
        /*04d0*/ 	.short	0x0100
        /*04d2*/ 	.byte	0x08
	.zero		1


	//   ....[2]....
        /*04d4*/ 	.word	0x00000370
        /*04d8*/ 	.word	0x000000ff
        /*04dc*/ 	.word	0x00028830
        /*04e0*/ 	.short	0x0100
        /*04e2*/ 	.byte	0x08
	.zero		1


	//   ....[3]....
        /*04e4*/ 	.word	0x00000380
        /*04e8*/ 	.word	0x000000ff
        /*04ec*/ 	.word	0x00028840
        /*04f0*/ 	.short	0x0100
        /*04f2*/ 	.byte	0x08
	.zero		1


	//   ....[4]....
        /*04f4*/ 	.word	0x00000390
        /*04f8*/ 	.word	0x000000ff
        /*04fc*/ 	.word	0x00028838
        /*0500*/ 	.short	0x0100
        /*0502*/ 	.byte	0x08
	.zero		1


	//   ....[5]....
        /*0504*/ 	.word	0x000003a0
        /*0508*/ 	.word	0x000000ff
        /*050c*/ 	.word	0x00028848
        /*0510*/ 	.short	0x0100
        /*0512*/ 	.byte	0x08
	.zero		1


	//   ....[6]....
        /*0514*/ 	.word	0x000004d0
        /*0518*/ 	.word	0x000000ff
        /*051c*/ 	.word	0x00028850
        /*0520*/ 	.short	0x0100
        /*0522*/ 	.byte	0x08
	.zero		1


	//   ....[7]....
        /*0524*/ 	.word	0x000004e0
        /*0528*/ 	.word	0x000000ff
        /*052c*/ 	.word	0x00028860
        /*0530*/ 	.short	0x0100
        /*0532*/ 	.byte	0x08
	.zero		1


	//   ....[8]....
        /*0534*/ 	.word	0x000004f0
        /*0538*/ 	.word	0x000000ff
        /*053c*/ 	.word	0x00028858
        /*0540*/ 	.short	0x0100
        /*0542*/ 	.byte	0x08
	.zero		1


	//   ....[9]....
        /*0544*/ 	.word	0x00000500
        /*0548*/ 	.word	0x000000ff
        /*054c*/ 	.word	0x00028868
        /*0550*/ 	.short	0x0100
        /*0552*/ 	.byte	0x08
	.zero		1


	//   ....[10]....
        /*0554*/ 	.word	0x000005f0
        /*0558*/ 	.word	0x000000ff
        /*055c*/ 	.word	0x00028870
        /*0560*/ 	.short	0x0100
        /*0562*/ 	.byte	0x06
	.zero		1


	//   ....[11]....
        /*0564*/ 	.word	0x00000600
        /*0568*/ 	.word	0x000000ff
        /*056c*/ 	.word	0x00028880
        /*0570*/ 	.short	0x0100
        /*0572*/ 	.byte	0x06
	.zero		1


	//   ....[12]....
        /*0574*/ 	.word	0x00000610
        /*0578*/ 	.word	0x000000ff
        /*057c*/ 	.word	0x00028878
        /*0580*/ 	.short	0x0100
        /*0582*/ 	.byte	0x06
	.zero		1


	//   ....[13]....
        /*0584*/ 	.word	0x00000620
        /*0588*/ 	.word	0x000000ff
        /*058c*/ 	.word	0x00028888
        /*0590*/ 	.short	0x0100
        /*0592*/ 	.byte	0x06
	.zero		1


	//   ....[14]....
        /*0594*/ 	.word	0x00000750
        /*0598*/ 	.word	0x000000ff
        /*059c*/ 	.word	0x00028890
        /*05a0*/ 	.short	0x0100
        /*05a2*/ 	.byte	0x08
	.zero		1


	//   ....[15]....
        /*05a4*/ 	.word	0x00000760
        /*05a8*/ 	.word	0x000000ff
        /*05ac*/ 	.word	0x000288a0
        /*05b0*/ 	.short	0x0100
        /*05b2*/ 	.byte	0x08
	.zero		1


	//   ....[16]....
        /*05b4*/ 	.word	0x00000770
        /*05b8*/ 	.word	0x000000ff
        /*05bc*/ 	.word	0x00028898
        /*05c0*/ 	.short	0x0100
        /*05c2*/ 	.byte	0x08
	.zero		1


	//   ....[17]....
        /*05c4*/ 	.word	0x00000780
        /*05c8*/ 	.word	0x000000ff
        /*05cc*/ 	.word	0x000288a8
        /*05d0*/ 	.short	0x0100
        /*05d2*/ 	.byte	0x08
	.zero		1


	//   ....[18]....
        /*05d4*/ 	.word	0x000008b0
        /*05d8*/ 	.word	0x000000ff
        /*05dc*/ 	.word	0x000288b0
        /*05e0*/ 	.short	0x0100
        /*05e2*/ 	.byte	0x08
	.zero		1


	//   ....[19]....
        /*05e4*/ 	.word	0x000008c0
        /*05e8*/ 	.word	0x000000ff
        /*05ec*/ 	.word	0x000288c0
        /*05f0*/ 	.short	0x0100
        /*05f2*/ 	.byte	0x08
	.zero		1


	//   ....[20]....
        /*05f4*/ 	.word	0x000008d0
        /*05f8*/ 	.word	0x000000ff
        /*05fc*/ 	.word	0x000288b8
        /*0600*/ 	.short	0x0100
        /*0602*/ 	.byte	0x08
	.zero		1


	//   ....[21]....
        /*0604*/ 	.word	0x000008e0
        /*0608*/ 	.word	0x000000ff
        /*060c*/ 	.word	0x000288c8
        /*0610*/ 	.short	0x0100
        /*0612*/ 	.byte	0x08
	.zero		1


	//   ....[22]....
        /*0614*/ 	.word	0x000016d0
        /*0618*/ 	.word	0x000000ff
        /*061c*/ 	.word	0x00028800
        /*0620*/ 	.short	0x010a
        /*0622*/ 	.byte	0x29
	.zero		1


	//   ....[23]....
        /*0624*/ 	.word	0x00001750
        /*0628*/ 	.word	0x00000000
        /*062c*/ 	.word	0x00028830
        /*0630*/ 	.short	0x010a
        /*0632*/ 	.byte	0x3f
	.zero		1


	//   ....[24]....
        /*0634*/ 	.word	0x000017b0
        /*0638*/ 	.word	0x00000000
        /*063c*/ 	.word	0x00028830
        /*0640*/ 	.short	0x010a
        /*0642*/ 	.byte	0x3f
	.zero		1


	//   ....[25]....
        /*0644*/ 	.word	0x00002640
        /*0648*/ 	.word	0x00000000
        /*064c*/ 	.word	0x00000000
        /*0650*/ 	.short	0x0101
        /*0652*/ 	.byte	0x3f
	.zero		1


	//   ....[26]....
        /*0654*/ 	.word	0x00004480
        /*0658*/ 	.word	0x000000ff
        /*065c*/ 	.word	0x00028830
        /*0660*/ 	.short	0x010a
        /*0662*/ 	.byte	0x06
	.zero		1


	//   ....[27]....
        /*0664*/ 	.word	0x000044c0
        /*0668*/ 	.word	0x000000ff
        /*066c*/ 	.word	0x00028830
        /*0670*/ 	.short	0x010a
        /*0672*/ 	.byte	0x06
	.zero		1


	//   ....[28]....
        /*0674*/ 	.word	0x000047e0
        /*0678*/ 	.word	0x000000ff
        /*067c*/ 	.word	0x00028850
        /*0680*/ 	.short	0x010a
        /*0682*/ 	.byte	0x06
	.zero		1


	//   ....[29]....
        /*0684*/ 	.word	0x00004820
        /*0688*/ 	.word	0x000000ff
        /*068c*/ 	.word	0x00028850
        /*0690*/ 	.short	0x010a
        /*0692*/ 	.byte	0x06
	.zero		1


	//   ....[30]....
        /*0694*/ 	.word	0x00006700
        /*0698*/ 	.word	0x0000002d
        /*069c*/ 	.word	0x00000000
        /*06a0*/ 	.short	0x0101
        /*06a2*/ 	.byte	0x3f
	.zero		1


	//   ....[31]....
        /*06a4*/ 	.word	0x00006a10
        /*06a8*/ 	.word	0x0000002e
        /*06ac*/ 	.word	0x00000000
        /*06b0*/ 	.short	0x0101
        /*06b2*/ 	.byte	0x3f
	.zero		1


	//   ....[32]....
        /*06b4*/ 	.word	0x000075e0
        /*06b8*/ 	.word	0x000000ff
        /*06bc*/ 	.word	0x00028830
        /*06c0*/ 	.short	0x010a
        /*06c2*/ 	.byte	0x06
	.zero		1


	//   ....[33]....
        /*06c4*/ 	.word	0x00007620
        /*06c8*/ 	.word	0x000000ff
        /*06cc*/ 	.word	0x00028830
        /*06d0*/ 	.short	0x010a
        /*06d2*/ 	.byte	0x06
	.zero		1


	//   ....[34]....
        /*06d4*/ 	.word	0x00007940
        /*06d8*/ 	.word	0x000000ff
        /*06dc*/ 	.word	0x00028850
        /*06e0*/ 	.short	0x010a
        /*06e2*/ 	.byte	0x06
	.zero		1


	//   ....[35]....
        /*06e4*/ 	.word	0x00007980
        /*06e8*/ 	.word	0x000000ff
        /*06ec*/ 	.word	0x00028850
        /*06f0*/ 	.short	0x010a
        /*06f2*/ 	.byte	0x06
	.zero		1


	//   ....[36]....
        /*06f4*/ 	.word	0x00009320
        /*06f8*/ 	.word	0x0000001d
        /*06fc*/ 	.word	0x00000000
        /*0700*/ 	.short	0x0101
        /*0702*/ 	.byte	0x3f
	.zero		1


	//   ....[37]....
        /*0704*/ 	.word	0x000094d0
        /*0708*/ 	.word	0x0000001d
        /*070c*/ 	.word	0x00000000
        /*0710*/ 	.short	0x0101
        /*0712*/ 	.byte	0x3f
	.zero		1


	//   ....[38]....
        /*0714*/ 	.word	0x00009d20
        /*0718*/ 	.word	0x000000ff
        /*071c*/ 	.word	0x00028850
        /*0720*/ 	.short	0x010a
        /*0722*/ 	.byte	0x05
	.zero		1


	//   ....[39]....
        /*0724*/ 	.word	0x00009d60
        /*0728*/ 	.word	0x000000ff
        /*072c*/ 	.word	0x00028850
        /*0730*/ 	.short	0x010a
        /*0732*/ 	.byte	0x05
	.zero		1


	//   ....[40]....
        /*0734*/ 	.word	0x0000a280
        /*0738*/ 	.word	0x00000008
        /*073c*/ 	.word	0x00000000
        /*0740*/ 	.short	0x0101
        /*0742*/ 	.byte	0x3f
	.zero		1


	//   ....[41]....
        /*0744*/ 	.word	0x0000b620
        /*0748*/ 	.word	0x00000026
        /*074c*/ 	.word	0x00000000
        /*0750*/ 	.short	0x0101
        /*0752*/ 	.byte	0x3f
	.zero		1


	//   ....[42]....
        /*0754*/ 	.word	0x0000d300
        /*0758*/ 	.word	0x00000000
        /*075c*/ 	.word	0x00028840
        /*0760*/ 	.short	0x010a
        /*0762*/ 	.byte	0x3f
	.zero		1


	//   ....[43]....
        /*0764*/ 	.word	0x0000dfd0
        /*0768*/ 	.word	0x00000011
        /*076c*/ 	.word	0x00028800
        /*0770*/ 	.short	0x0107
        /*0772*/ 	.byte	0x3f
	.zero		1


	//   ....[44]....
        /*0774*/ 	.word	0x0000e0e0
        /*0778*/ 	.word	0x00000011
        /*077c*/ 	.word	0x00028800
        /*0780*/ 	.short	0x0101
        /*0782*/ 	.byte	0x3f
	.zero		1


	//   ....[45]....
        /*0784*/ 	.word	0x0000e100
        /*0788*/ 	.word	0x00000011
        /*078c*/ 	.word	0x00028820
        /*0790*/ 	.short	0x010a
        /*0792*/ 	.byte	0x3f
	.zero		1


	//   ....[46]....
        /*0794*/ 	.word	0x0000e430
        /*0798*/ 	.word	0x00000004
        /*079c*/ 	.word	0x00028840
        /*07a0*/ 	.short	0x010a
        /*07a2*/ 	.byte	0x3f
	.zero		1


	//   ....[47]....
        /*07a4*/ 	.word	0x0000e7b0
        /*07a8*/ 	.word	0x00000004
        /*07ac*/ 	.word	0x00000060
        /*07b0*/ 	.short	0x010a
        /*07b2*/ 	.byte	0x3f
	.zero		1


	//   ....[48]....
        /*07b4*/ 	.word	0x0000ee00
        /*07b8*/ 	.word	0x00000003
        /*07bc*/ 	.word	0x00028840
        /*07c0*/ 	.short	0x010a
        /*07c2*/ 	.byte	0x3f
	.zero		1


	//   ....[49]....
        /*07c4*/ 	.word	0x0000f190
        /*07c8*/ 	.word	0x00000002
        /*07cc*/ 	.word	0x00000060
        /*07d0*/ 	.short	0x010a
        /*07d2*/ 	.byte	0x3f
	.zero		1


	//   ....[50]....
        /*07d4*/ 	.word	0x0000f730
        /*07d8*/ 	.word	0x00000002
        /*07dc*/ 	.word	0x00028840
        /*07e0*/ 	.short	0x010a
        /*07e2*/ 	.byte	0x3f
	.zero		1


	//   ....[51]....
        /*07e4*/ 	.word	0x0000fac0
        /*07e8*/ 	.word	0x00000002
        /*07ec*/ 	.word	0x00000060
        /*07f0*/ 	.short	0x010a
        /*07f2*/ 	.byte	0x3f
	.zero		1


	//   ....[52]....
        /*07f4*/ 	.word	0x00010010
        /*07f8*/ 	.word	0x00000003
        /*07fc*/ 	.word	0x00028860
        /*0800*/ 	.short	0x010a
        /*0802*/ 	.byte	0x3f
	.zero		1


	//   ....[53]....
        /*0804*/ 	.word	0x00010610
        /*0808*/ 	.word	0x00000000
        /*080c*/ 	.word	0x00028820
        /*0810*/ 	.short	0x010a
        /*0812*/ 	.byte	0x3f
	.zero		1


	//   ....[54]....
        /*0814*/ 	.word	0x000107e0
        /*0818*/ 	.word	0x00000006
        /*081c*/ 	.word	0x00000000
        /*0820*/ 	.short	0x010a
        /*0822*/ 	.byte	0x3f
	.zero		1


	//   ....[55]....
        /*0824*/ 	.word	0x00010830
        /*0828*/ 	.word	0x00000003
        /*082c*/ 	.word	0x00000000
        /*0830*/ 	.short	0x010a
        /*0832*/ 	.byte	0x3f
	.zero		1


	//   ....[56]....
        /*0834*/ 	.word	0x00010890
        /*0838*/ 	.word	0x00000012
        /*083c*/ 	.word	0x00000000
        /*0840*/ 	.short	0x010a
        /*0842*/ 	.byte	0x3f
	.zero		1


	//   ....[57]....
        /*0844*/ 	.word	0x000108c0
        /*0848*/ 	.word	0x00000003
        /*084c*/ 	.word	0x00000000
        /*0850*/ 	.short	0x010a
        /*0852*/ 	.byte	0x3f
	.zero		1


	//   ....[58]....
        /*0854*/ 	.word	0x00010930
        /*0858*/ 	.word	0x00000003
        /*085c*/ 	.word	0x00028800
        /*0860*/ 	.short	0x010a
        /*0862*/ 	.byte	0x3f
	.zero		1


	//   ....[59]....
        /*0864*/ 	.word	0x00010980
        /*0868*/ 	.word	0x00000000
        /*086c*/ 	.word	0x00028830
        /*0870*/ 	.short	0x010a
        /*0872*/ 	.byte	0x3f
	.zero		1


	//   ....[60]....
        /*0874*/ 	.word	0x000109e0
        /*0878*/ 	.word	0x00000007
        /*087c*/ 	.word	0x00028830
        /*0880*/ 	.short	0x010a
        /*0882*/ 	.byte	0x3f
	.zero		1


	//   ....[61]....
        /*0884*/ 	.word	0x00010a40
        /*0888*/ 	.word	0x00000007
        /*088c*/ 	.word	0x00028850
        /*0890*/ 	.short	0x010a
        /*0892*/ 	.byte	0x3f
	.zero		1


	//   ....[62]....
        /*0894*/ 	.word	0x00010aa0
        /*0898*/ 	.word	0x00000005
        /*089c*/ 	.word	0x00028830
        /*08a0*/ 	.short	0x010a
        /*08a2*/ 	.byte	0x3f
	.zero		1


	//   ....[63]....
        /*08a4*/ 	.word	0x00010b00
        /*08a8*/ 	.word	0x00000005
        /*08ac*/ 	.word	0x00028850
        /*08b0*/ 	.short	0x010a
        /*08b2*/ 	.byte	0x3f
	.zero		1


	//   ....[64]....
        /*08b4*/ 	.word	0x00010b60
        /*08b8*/ 	.word	0x00000006
        /*08bc*/ 	.word	0x00028850
        /*08c0*/ 	.short	0x010a
        /*08c2*/ 	.byte	0x3f
	.zero		1


	//   ....[65]....
        /*08c4*/ 	.word	0x00010cb0
        /*08c8*/ 	.word	0x00000000
        /*08cc*/ 	.word	0x00028840
        /*08d0*/ 	.short	0x010a
        /*08d2*/ 	.byte	0x3f
	.zero		1


	//   ....[66]....
        /*08d4*/ 	.word	0x00011760
        /*08d8*/ 	.word	0x00000011
        /*08dc*/ 	.word	0x00028820
        /*08e0*/ 	.short	0x010a
        /*08e2*/ 	.byte	0x3f
	.zero		1


	//   ....[67]....
        /*08e4*/ 	.word	0x000117b0
        /*08e8*/ 	.word	0x00000004
        /*08ec*/ 	.word	0x00028840
        /*08f0*/ 	.short	0x010a
        /*08f2*/ 	.byte	0x3f
	.zero		1


	//   ....[68]....
        /*08f4*/ 	.word	0x00011800
        /*08f8*/ 	.word	0x00000004
        /*08fc*/ 	.word	0x00000060
        /*0900*/ 	.short	0x010a
        /*0902*/ 	.byte	0x3f
	.zero		1


	//   ....[69]....
        /*0904*/ 	.word	0x00011850
        /*0908*/ 	.word	0x00000003
        /*090c*/ 	.word	0x00028840
        /*0910*/ 	.short	0x010a
        /*0912*/ 	.byte	0x3f
	.zero		1


	//   ....[70]....
        /*0914*/ 	.word	0x000118a0
        /*0918*/ 	.word	0x00000002
        /*091c*/ 	.word	0x00000060
        /*0920*/ 	.short	0x010a
        /*0922*/ 	.byte	0x3f
	.zero		1


	//   ....[71]....
        /*0924*/ 	.word	0x000118f0
        /*0928*/ 	.word	0x00000002
        /*092c*/ 	.word	0x00028840
        /*0930*/ 	.short	0x010a
        /*0932*/ 	.byte	0x3f
	.zero		1


	//   ....[72]....
        /*0934*/ 	.word	0x00011940
        /*0938*/ 	.word	0x00000002
        /*093c*/ 	.word	0x00000060
        /*0940*/ 	.short	0x010a
        /*0942*/ 	.byte	0x3f
	.zero		1


	//   ....[73]....
        /*0944*/ 	.word	0x00011990
        /*0948*/ 	.word	0x00000003
        /*094c*/ 	.word	0x00028860
        /*0950*/ 	.short	0x010a
        /*0952*/ 	.byte	0x3f
	.zero		1


	//   ....[74]....
        /*0954*/ 	.word	0x00011a80
        /*0958*/ 	.word	0x00000000
        /*095c*/ 	.word	0x00028820
        /*0960*/ 	.short	0x010a
        /*0962*/ 	.byte	0x3f
	.zero		1


	//   ....[75]....
        /*0964*/ 	.word	0x00011c20
        /*0968*/ 	.word	0x00000006
        /*096c*/ 	.word	0x00000000
        /*0970*/ 	.short	0x010a
        /*0972*/ 	.byte	0x3f
	.zero		1


	//   ....[76]....
        /*0974*/ 	.word	0x00011c70
        /*0978*/ 	.word	0x00000003
        /*097c*/ 	.word	0x00000000
        /*0980*/ 	.short	0x010a
        /*0982*/ 	.byte	0x3f
	.zero		1


	//   ....[77]....
        /*0984*/ 	.word	0x00011cc0
        /*0988*/ 	.word	0x00000012
        /*098c*/ 	.word	0x00000000
        /*0990*/ 	.short	0x010a
        /*0992*/ 	.byte	0x3f
	.zero		1


	//----- nvinfo : EIATTR_NUM_MBARRIERS
	.align		4
.L_1151:
        /*0994*/ 	.byte	0x03, 0x38
        /*0996*/ 	.short	0x0016


	//----- nvinfo : EIATTR_EXIT_INSTR_OFFSETS
	.align		4
        /*0998*/ 	.byte	0x04, 0x1c
        /*099a*/ 	.short	(.L_1153 - .L_1152)


	//   ....[0]....
.L_1152:
        /*099c*/ 	.word	0x00000a40


	//   ....[1]....
        /*09a0*/ 	.word	0x0000c350


	//   ....[2]....
        /*09a4*/ 	.word	0x00010910


	//----- nvinfo : EIATTR_MAX_THREADS
	.align		4
.L_1153:
        /*09a8*/ 	.byte	0x04, 0x05
        /*09aa*/ 	.short	(.L_1155 - .L_1154)
.L_1154:
        /*09ac*/ 	.word	0x00000180
        /*09b0*/ 	.word	0x00000001
        /*09b4*/ 	.word	0x00000001


	//----- nvinfo : EIATTR_CRS_STACK_SIZE
	.align		4
.L_1155:
        /*09b8*/ 	.byte	0x04, 0x1e
        /*09ba*/ 	.short	(.L_1157 - .L_1156)
.L_1156:
        /*09bc*/ 	.word	0x00000000


	//----- nvinfo : EIATTR_CBANK_PARAM_SIZE
	.align		4
.L_1157:
        /*09c0*/ 	.byte	0x03, 0x19
        /*09c2*/ 	.short	0x0af0


	//----- nvinfo : EIATTR_PARAM_CBANK
	.align		4
        /*09c4*/ 	.byte	0x04, 0x0a
        /*09c6*/ 	.short	(.L_1159 - .L_1158)
	.align		4
.L_1158:
        /*09c8*/ 	.word	index@(.nv.constant0._ZN7cutlass13device_kernelIN5flash11enable_sm90INS1_16FlashAttnFwdSm90INS1_25CollectiveMainloopFwdSm90ILi2EN4cute5tupleIJNS5_1CILi1EEES8_S8_EEENS6_IJNS7_ILi128EEESA_SA_EEELi128ENS_10bfloat16_tEfNS_4arch4Sm90ELb1ELb0ELb1ELb0ELb0ELb0ELb0ELb1ELb1ELb1ELb0ELb0EEENS1_21CollectiveEpilogueFwdISB_S9_SC_SE_Li256ELb0ELb1ELb0ELb0EEENS1_30DynamicPersistentTileSchedulerILi256ELi128ELb0ELb1ELb1EEEEEEEEEvNT_6ParamsE)
        /*09cc*/ 	.short	0x0210
        /*09ce*/ 	.short	0x0af0


	//----- nvinfo : EIATTR_SW_WAR
	.align		4
.L_1159:
        /*09d0*/ 	.byte	0x04, 0x36
        /*09d2*/ 	.short	(.L_1161 - .L_1160)
.L_1160:
        /*09d4*/ 	.word	0x00000008
.L_1161:


//--------------------- .nv.info._ZN7cutlass13device_kernelIN5flash11enable_sm90INS1_16FlashAttnFwdSm90INS1_25CollectiveMainloopFwdSm90ILi2EN4cute5tupleIJNS5_1CILi1EEES8_S8_EEENS6_IJNS7_ILi128EEESA_SA_EEELi128ENS_10bfloat16_tEfNS_4arch4Sm90ELb1ELb0ELb1ELb1ELb0ELb0ELb0ELb1ELb1ELb1ELb0ELb0EEENS1_21CollectiveEpilogueFwdISB_S9_SC_SE_Li256ELb1ELb1ELb0ELb0EEENS1_36VarlenDynamicPersistentTileSchedulerILi128ELi128ELi256ELi128ELb0ELb1ELb1ELb1ELb1ELb1EEEEEEEEEvNT_6ParamsE --------------------------
	.section	.nv.info._ZN7cutlass13device_kernelIN5flash11enable_sm90INS1_16FlashAttnFwdSm90INS1_25CollectiveMainloopFwdSm90ILi2EN4cute5tupleIJNS5_1CILi1EEES8_S8_EEENS6_IJNS7_ILi128EEESA_SA_EEELi128ENS_10bfloat16_tEfNS_4arch4Sm90ELb1ELb0ELb1ELb1ELb0ELb0ELb0ELb1ELb1ELb1ELb0ELb0EEENS1_21CollectiveEpilogueFwdISB_S9_SC_SE_Li256ELb1ELb1ELb0ELb0EEENS1_36VarlenDynamicPersistentTileSchedulerILi128ELi128ELi256ELi128ELb0ELb1ELb1ELb1ELb1ELb1EEEEEEEEEvNT_6ParamsE,"",@"SHT_CUDA_INFO"
	.sectionflags	@""
	.align	4


	//----- nvinfo : EIATTR_CUDA_API_VERSION
	.align		4
        /*0000*/ 	.byte	0x04, 0x37
        /*0002*/ 	.short	(.L_1163 - .L_1162)
.L_1162:
        /*0004*/ 	.word	0x00000082


	//----- nvinfo : EIATTR_KPARAM_INFO
	.align		4
.L_1163:
        /*0008*/ 	.byte	0x04, 0x17
        /*000a*/ 	.short	(.L_1165 - .L_1164)
.L_1164:
        /*000c*/ 	.word	0x00000000
        /*0010*/ 	.short	0x0000
        /*0012*/ 	.short	0x0070
        /*0014*/ 	.byte	0x00, 0xf0, 0x01, 0x2a


	//----- nvinfo : EIATTR_SPARSE_MMA_MASK
	.align		4
.L_1165:
        /*0018*/ 	.byte	0x03, 0x50
        /*001a*/ 	.short	0x0000


	//----- nvinfo : EIATTR_MAXREG_COUNT
	.align		4
        /*001c*/ 	.byte	0x03, 0x1b
        /*001e*/ 	.short	0x00a8


	//----- nvinfo : EIATTR_NUM_BARRIERS
	.align		4
        /*0020*/ 	.byte	0x02, 0x4c
        /*0022*/ 	.byte	0x10
	.zero		1


	//----- nvinfo : EIATTR_EXTERNS
	.align		4
        /*0024*/ 	.byte	0x04, 0x0f
        /*0026*/ 	.short	(.L_1167 - .L_1166)


	//   ....[0]....
	.align		4
.L_1166:
        /*0028*/ 	.word	index@(__assertfail)


	//----- nvinfo : EIATTR_ANNOTATIONS
	.align		4
.L_1167:
        /*002c*/ 	.byte	0x04, 0x55
        /*002e*/ 	.short	(.L_1169 - .L_1168)


	//   ....[0]....
.L_1168:
        /* <DEDUP_REMOVED lines=74> */


	//----- nvinfo : EIATTR_MERCURY_ISA_VERSION
	.align		4
.L_1169:
        /*04b8*/ 	.byte	0x03, 0x5f
        /*04ba*/ 	.short	0x0101


	//----- nvinfo : EIATTR_UNUSED_LOAD_BYTE_OFFSET
	.align		4
        /*04bc*/ 	.byte	0x04, 0x44
        /*04be*/ 	.short	(.L_1171 - .L_1170)


	//   ....[0]....
.L_1170:
        /*04c0*/ 	.word	0x00000a30
        /*04c4*/ 	.word	0x0000fff0


	//   ....[1]....
        /*04c8*/ 	.word	0x0000a6a0
        /*04cc*/ 	.word	0x0000fff0


	//----- nvinfo : EIATTR_INT_WARP_WIDE_INSTR_OFFSETS
	.align		4
.L_1171:
        /*04d0*/ 	.byte	0x04, 0x31
        /*04d2*/ 	.short	(.L_1173 - .L_1172)


	//   ....[0]....
.L_1172:
        /*04d4*/ 	.word	0x00000120


	//   ....[1]....
        /*04d8*/ 	.word	0x000001c0


	//   ....[2]....
        /*04dc*/ 	.word	0x00000230


	//   ....[3]....
        /*04e0*/ 	.word	0x0000d950


	//   ....[4]....
        /*04e4*/ 	.word	0x0000d9e0


	//   ....[5]....
        /*04e8*/ 	.word	0x00011220


	//   ....[6]....
        /*04ec*/ 	.word	0x00011280


	//----- nvinfo : EIATTR_COOP_GROUP_MASK_REGIDS
	.align		4
.L_1173:
        /*04f0*/ 	.byte	0x04, 0x29
        /*04f2*/ 	.short	(.L_1175 - .L_1174)


	//   ....[0]....
.L_1174:
        /*04f4*/ 	.word	0xffffffff


	//   ....[1]....
        /*04f8*/ 	.word	0xffffffff


	//   ....[2]....
        /*04fc*/ 	.word	0xffffffff


	//   ....[3]....
        /*0500*/ 	.word	0xffffffff


	//   ....[4]....
        /*0504*/ 	.word	0xffffffff


	//   ....[5]....
        /*0508*/ 	.word	0xffffffff


	//   ....[6]....
        /*050c*/ 	.word	0xffffffff


	//   ....[7]....
        /*0510*/ 	.word	0xffffffff


	//   ....[8]....
        /*0514*/ 	.word	0xffffffff


	//   ....[9]....
        /*0518*/ 	.word	0xffffffff


	//   ....[10]....
        /*051c*/ 	.word	0xffffffff


	//   ....[11]....
        /*0520*/ 	.word	0xffffffff


	//   ....[12]....
        /*0524*/ 	.word	0xffffffff


	//   ....[13]....
        /*0528*/ 	.word	0xffffffff


	//   ....[14]....
        /*052c*/ 	.word	0xffffffff


	//   ....[15]....
        /*0530*/ 	.word	0xffffffff


	//   ....[16]....
        /*0534*/ 	.word	0xffffffff


	//   ....[17]....
        /*0538*/ 	.word	0xffffffff


	//   ....[18]....
        /*053c*/ 	.word	0xffffffff


	//   ....[19]....
        /*0540*/ 	.word	0xffffffff


	//   ....[20]....
        /*0544*/ 	.word	0xffffffff


	//   ....[21]....
        /*0548*/ 	.word	0xffffffff


	//   ....[22]....
        /*054c*/ 	.word	0xffffffff


	//   ....[23]....
        /*0550*/ 	.word	0xffffffff


	//   ....[24]....
        /*0554*/ 	.word	0xffffffff


	//   ....[25]....
        /*0558*/ 	.word	0xffffffff


	//   ....[26]....
        /*055c*/ 	.word	0xffffffff


	//   ....[27]....
        /*0560*/ 	.word	0xffffffff


	//   ....[28]....
        /*0564*/ 	.word	0xffffffff


	//   ....[29]....
        /*0568*/ 	.word	0xffffffff


	//   ....[30]....
        /*056c*/ 	.word	0xffffffff


	//   ....[31]....
        /*0570*/ 	.word	0xffffffff


	//   ....[32]....
        /*0574*/ 	.word	0xffffffff


	//   ....[33]....
        /*0578*/ 	.word	0xffffffff


	//   ....[34]....
        /*057c*/ 	.word	0xffffffff


	//   ....[35]....
        /*0580*/ 	.word	0xffffffff


	//   ....[36]....
        /*0584*/ 	.word	0xffffffff


	//   ....[37]....
        /*0588*/ 	.word	0xffffffff


	//   ....[38]....
        /*058c*/ 	.word	0xffffffff


	//   ....[39]....
        /*0590*/ 	.word	0xffffffff


	//   ....[40]....
        /*0594*/ 	.word	0xffffffff


	//   ....[41]....
        /*0598*/ 	.word	0xffffffff


	//   ....[42]....
        /*059c*/ 	.word	0xffffffff


	//   ....[43]....
        /*05a0*/ 	.word	0xffffffff


	//   ....[44]....
        /*05a4*/ 	.word	0xffffffff


	//   ....[45]....
        /*05a8*/ 	.word	0xffffffff


	//   ....[46]....
        /*05ac*/ 	.word	0xffffffff


	//   ....[47]....
        /*05b0*/ 	.word	0xffffffff


	//   ....[48]....
        /*05b4*/ 	.word	0xffffffff


	//   ....[49]....
        /*05b8*/ 	.word	0xffffffff


	//   ....[50]....
        /*05bc*/ 	.word	0xffffffff


	//   ....[51]....
        /*05c0*/ 	.word	0xffffffff


	//   ....[52]....
        /*05c4*/ 	.word	0xffffffff


	//   ....[53]....
        /*05c8*/ 	.word	0xffffffff


	//   ....[54]....
        /*05cc*/ 	.word	0xffffffff


	//   ....[55]....
        /*05d0*/ 	.word	0xffffffff


	//   ....[56]....
        /*05d4*/ 	.word	0xffffffff


	//   ....[57]....
        /*05d8*/ 	.word	0xffffffff


	//   ....[58]....
        /*05dc*/ 	.word	0xffffffff


	//   ....[59]....
        /*05e0*/ 	.word	0xffffffff


	//   ....[60]....
        /*05e4*/ 	.word	0xffffffff


	//   ....[61]....
        /*05e8*/ 	.word	0xffffffff


	//   ....[62]....
        /*05ec*/ 	.word	0xffffffff


	//   ....[63]....
        /*05f0*/ 	.word	0xffffffff


	//   ....[64]....
        /*05f4*/ 	.word	0xffffffff


	//   ....[65]....
        /*05f8*/ 	.word	0xffffffff


	//   ....[66]....
        /*05fc*/ 	.word	0xffffffff


	//   ....[67]....
        /*0600*/ 	.word	0xffffffff


	//   ....[68]....
        /*0604*/ 	.word	0xffffffff


	//   ....[69]....
        /*0608*/ 	.word	0xffffffff


	//   ....[70]....
        /*060c*/ 	.word	0xffffffff


	//   ....[71]....
        /*0610*/ 	.word	0xffffffff


	//   ....[72]....
        /*0614*/ 	.word	0xffffffff


	//   ....[73]....
        /*0618*/ 	.word	0xffffffff


	//   ....[74]....
        /*061c*/ 	.word	0xffffffff


	//   ....[75]....
        /*0620*/ 	.word	0xffffffff


	//   ....[76]....
        /*0624*/ 	.word	0xffffffff


	//   ....[77]....
        /*0628*/ 	.word	0xffffffff


	//   ....[78]....
        /*062c*/ 	.word	0xffffffff


	//   ....[79]....
        /*0630*/ 	.word	0xffffffff


	//   ....[80]....
        /*0634*/ 	.word	0xffffffff


	//   ....[81]....
        /*0638*/ 	.word	0xffffffff


	//   ....[82]....
        /*063c*/ 	.word	0xffffffff


	//   ....[83]....
        /*0640*/ 	.word	0xffffffff


	//   ....[84]....
        /*0644*/ 	.word	0xffffffff


	//   ....[85]....
        /*0648*/ 	.word	0xffffffff


	//   ....[86]....
        /*064c*/ 	.word	0xffffffff


	//   ....[87]....
        /*0650*/ 	.word	0xffffffff


	//   ....[88]....
        /*0654*/ 	.word	0xffffffff


	//   ....[89]....
        /*0658*/ 	.word	0xffffffff


	//   ....[90]....
        /*065c*/ 	.word	0xffffffff


	//   ....[91]....
        /*0660*/ 	.word	0xffffffff


	//   ....[92]....
        /*0664*/ 	.word	0xffffffff


	//   ....[93]....
        /*0668*/ 	.word	0xffffffff


	//   ....[94]....
        /*066c*/ 	.word	0xffffffff


	//   ....[95]....
        /*0670*/ 	.word	0xffffffff


	//   ....[96]....
        /*0674*/ 	.word	0xffffffff


	//   ....[97]....
        /*0678*/ 	.word	0xffffffff


	//   ....[98]....
        /*067c*/ 	.word	0xffffffff


	//   ....[99]....
        /*0680*/ 	.word	0x0500000f


	//   ....[100]....
        /*0684*/ 	.word	0x0500000f


	//   ....[101]....
        /*0688*/ 	.word	0x0500000f


	//   ....[102]....
        /*068c*/ 	.word	0x0500000f


	//   ....[103]....
        /*0690*/ 	.word	0x0500000f


	//   ....[104]....
        /*0694*/ 	.word	0x0500000f


	//   ....[105]....
        /*0698*/ 	.word	0x0500000f


	//   ....[106]....
        /*069c*/ 	.word	0x0500000f


	//   ....[107]....
        /*06a0*/ 	.word	0x0500000f


	//   ....[108]....
        /*06a4*/ 	.word	0x0500000f


	//   ....[109]....
        /*06a8*/ 	.word	0x0500000f


	//   ....[110]....
        /*06ac*/ 	.word	0x0500000f


	//   ....[111]....
        /*06b0*/ 	.word	0x0500000f


	//   ....[112]....
        /*06b4*/ 	.word	0x0500000f


	//   ....[113]....
        /*06b8*/ 	.word	0x0500000f


	//   ....[114]....
        /*06bc*/ 	.word	0x0500000f


	//   ....[115]....
        /*06c0*/ 	.word	0x0500000f


	//   ....[116]....
        /*06c4*/ 	.word	0x0500000f


	//   ....[117]....
        /*06c8*/ 	.word	0x0500000f


	//   ....[118]....
        /*06cc*/ 	.word	0x0500000f


	//   ....[119]....
        /*06d0*/ 	.word	0x0500000f


	//   ....[120]....
        /*06d4*/ 	.word	0x0500000f


	//   ....[121]....
        /*06d8*/ 	.word	0x0500000f


	//   ....[122]....
        /*06dc*/ 	.word	0x0500000f


	//   ....[123]....
        /*06e0*/ 	.word	0x0500000f


	//   ....[124]....
        /*06e4*/ 	.word	0x0500000f


	//   ....[125]....
        /*06e8*/ 	.word	0x0500000f


	//   ....[126]....
        /*06ec*/ 	.word	0x0500000f


	//   ....[127]....
        /*06f0*/ 	.word	0x0500000f


	//   ....[128]....
        /*06f4*/ 	.word	0x0500000f


	//   ....[129]....
        /*06f8*/ 	.word	0x0500000f


	//   ....[130]....
        /*06fc*/ 	.word	0x0500000f


	//   ....[131]....
        /*0700*/ 	.word	0x0500000f


	//   ....[132]....
        /*0704*/ 	.word	0x0500000f


	//   ....[133]....
        /*0708*/ 	.word	0x0500000f


	//----- nvinfo : EIATTR_COOP_GROUP_INSTR_OFFSETS
	.align		4
.L_1175:
        /*070c*/ 	.byte	0x04, 0x28
        /*070e*/ 	.short	(.L_1177 - .L_1176)


	//   ....[0]....
.L_1176:
        /*0710*/ 	.word	0x00000060


	//   ....[1]....
        /*0714*/ 	.word	0x00000130


	//   ....[2]....
        /*0718*/ 	.word	0x000001e0


	//   ....[3]....
        /*071c*/ 	.word	0x000003a0


	//   ....[4]....
        /*0720*/ 	.word	0x00000500


	//   ....[5]....
        /*0724*/ 	.word	0x00000620


	//   ....[6]....
        /*0728*/ 	.word	0x00000780


	//   ....[7]....
        /*072c*/ 	.word	0x000014f0


	//   ....[8]....
        /*0730*/ 	.word	0x00002060


	//   ....[9]....
        /*0734*/ 	.word	0x000021a0


	//   ....[10]....
        /*0738*/ 	.word	0x00002b00


	//   ....[11]....
        /*073c*/ 	.word	0x00002b70


	//   ....[12]....
        /*0740*/ 	.word	0x000035f0


	//   ....[13]....
        /*0744*/ 	.word	0x00003660


	//   ....[14]....
        /*0748*/ 	.word	0x00004fa0


	//   ....[15]....
        /*074c*/ 	.word	0x000051d0


	//   ....[16]....
        /*0750*/ 	.word	0x000059f0


	//   ....[17]....
        /*0754*/ 	.word	0x00005af0


	//   ....[18]....
        /*0758*/ 	.word	0x00006380


	//   ....[19]....
        /*075c*/ 	.word	0x000063d0


	//   ....[20]....
        /*0760*/ 	.word	0x00008700


	//   ....[21]....
        /*0764*/ 	.word	0x00008740


	//   ....[22]....
        /*0768*/ 	.word	0x000089a0


	//   ....[23]....
        /*076c*/ 	.word	0x00008a40


	//   ....[24]....
        /*0770*/ 	.word	0x00009d70


	//   ....[25]....
        /*0774*/ 	.word	0x00009da0


	//   ....[26]....
        /*0778*/ 	.word	0x00009e90


	//   ....[27]....
        /*077c*/ 	.word	0x00009eb0


	//   ....[28]....
        /*0780*/ 	.word	0x0000b0f0


	//   ....[29]....
        /*0784*/ 	.word	0x0000b130


	//   ....[30]....
        /*0788*/ 	.word	0x0000b170


	//   ....[31]....
        /*078c*/ 	.word	0x0000b1a0


	//   ....[32]....
        /*0790*/ 	.word	0x0000b700


	//   ....[33]....
        /*0794*/ 	.word	0x0000b740


	//   ....[34]....
        /*0798*/ 	.word	0x0000b800


	//   ....[35]....
        /*079c*/ 	.word	0x0000b820


	//   ....[36]....
        /*07a0*/ 	.word	0x0000b8e0


	//   ....[37]....
        /*07a4*/ 	.word	0x0000b900


	//   ....[38]....
        /*07a8*/ 	.word	0x0000b9d0


	//   ....[39]....
        /*07ac*/ 	.word	0x0000b9f0


	//   ....[40]....
        /*07b0*/ 	.word	0x0000c210


	//   ....[41]....
        /*07b4*/ 	.word	0x0000c230


	//   ....[42]....
        /*07b8*/ 	.word	0x0000c2f0


	//   ....[43]....
        /*07bc*/ 	.word	0x0000c310


	//   ....[44]....
        /*07c0*/ 	.word	0x0000c3d0


	//   ....[45]....
        /*07c4*/ 	.word	0x0000c3f0


	//   ....[46]....
        /*07c8*/ 	.word	0x0000c4c0


	//   ....[47]....
        /*07cc*/ 	.word	0x0000c4e0


	//   ....[48]....
        /*07d0*/ 	.word	0x0000c620


	//   ....[49]....
        /*07d4*/ 	.word	0x0000c7f0


	//   ....[50]....
        /*07d8*/ 	.word	0x0000c820


	//   ....[51]....
        /*07dc*/ 	.word	0x0000c850


	//   ....[52]....
        /*07e0*/ 	.word	0x0000c880


	//   ....[53]....
        /*07e4*/ 	.word	0x0000c8b0


	//   ....[54]....
        /*07e8*/ 	.word	0x0000c8e0


	//   ....[55]....
        /*07ec*/ 	.word	0x0000ca50


	//   ....[56]....
        /*07f0*/ 	.word	0x0000ca80


	//   ....[57]....
        /*07f4*/ 	.word	0x0000cab0


	//   ....[58]....
        /*07f8*/ 	.word	0x0000cae0


	//   ....[59]....
        /*07fc*/ 	.word	0x0000cb10


	//   ....[60]....
        /*0800*/ 	.word	0x0000cb40


	//   ....[61]....
        /*0804*/ 	.word	0x0000cbe0


	//   ....[62]....
        /*0808*/ 	.word	0x0000cc40


	//   ....[63]....
        /*080c*/ 	.word	0x0000ccd0


	//   ....[64]....
        /*0810*/ 	.word	0x0000df50


	//   ....[65]....
        /*0814*/ 	.word	0x0000eb30


	//   ....[66]....
        /*0818*/ 	.word	0x0000eb40


	//   ....[67]....
        /*081c*/ 	.word	0x0000eb50


	//   ....[68]....
        /*0820*/ 	.word	0x0000ebc0


	//   ....[69]....
        /*0824*/ 	.word	0x0000ecc0


	//   ....[70]....
        /*0828*/ 	.word	0x0000ece0


	//   ....[71]....
        /*082c*/ 	.word	0x0000ed70


	//   ....[72]....
        /*0830*/ 	.word	0x0000ed90


	//   ....[73]....
        /*0834*/ 	.word	0x0000ee20


	//   ....[74]....
        /*0838*/ 	.word	0x0000ee40


	//   ....[75]....
        /*083c*/ 	.word	0x0000eed0


	//   ....[76]....
        /*0840*/ 	.word	0x0000eef0


	//   ....[77]....
        /*0844*/ 	.word	0x0000ef80


	//   ....[78]....
        /*0848*/ 	.word	0x0000efa0


	//   ....[79]....
        /*084c*/ 	.word	0x0000efb0


	//   ....[80]....
        /*0850*/ 	.word	0x0000efc0


	//   ....[81]....
        /*0854*/ 	.word	0x00011940


	//   ....[82]....
        /*0858*/ 	.word	0x000119a0


	//   ....[83]....
        /*085c*/ 	.word	0x000119d0


	//   ....[84]....
        /*0860*/ 	.word	0x000119e0


	//   ....[85]....
        /*0864*/ 	.word	0x00011a10


	//   ....[86]....
        /*0868*/ 	.word	0x00011a40


	//   ....[87]....
        /*086c*/ 	.word	0x00011a70


	//   ....[88]....
        /*0870*/ 	.word	0x00011aa0


	//   ....[89]....
        /*0874*/ 	.word	0x00011c20


	//   ....[90]....
        /*0878*/ 	.word	0x00011c50


	//   ....[91]....
        /*087c*/ 	.word	0x00011c80


	//   ....[92]....
        /*0880*/ 	.word	0x00011cb0


	//   ....[93]....
        /*0884*/ 	.word	0x00011ce0


	//   ....[94]....
        /*0888*/ 	.word	0x00011d10


	//   ....[95]....
        /*088c*/ 	.word	0x00011dd0


	//   ....[96]....
        /*0890*/ 	.word	0x00011df0


	//   ....[97]....
        /*0894*/ 	.word	0x00011e60


	//   ....[98]....
        /*0898*/ 	.word	0x00012520


	//   ....[99]....
        /*089c*/ 	.word	0x00012af0


	//   ....[100]....
        /*08a0*/ 	.word	0x00012c70


	//   ....[101]....
        /*08a4*/ 	.word	0x00012cd0


	//   ....[102]....
        /*08a8*/ 	.word	0x00012d60


	//   ....[103]....
        /*08ac*/ 	.word	0x00012e00


	//   ....[104]....
        /*08b0*/ 	.word	0x00012ed0


	//   ....[105]....
        /*08b4*/ 	.word	0x00012ff0


	//   ....[106]....
        /*08b8*/ 	.word	0x00013050


	//   ....[107]....
        /*08bc*/ 	.word	0x00013160


	//   ....[108]....
        /*08c0*/ 	.word	0x000131c0


	//   ....[109]....
        /*08c4*/ 	.word	0x000132d0


	//   ....[110]....
        /*08c8*/ 	.word	0x00013330


	//   ....[111]....
        /*08cc*/ 	.word	0x00013440


	//   ....[112]....
        /*08d0*/ 	.word	0x000134a0


	//   ....[113]....
        /*08d4*/ 	.word	0x000135a0


	//   ....[114]....
        /*08d8*/ 	.word	0x00013600


	//   ....[115]....
        /*08dc*/ 	.word	0x000136a0


	//   ....[116]....
        /*08e0*/ 	.word	0x00013a20


	//   ....[117]....
        /*08e4*/ 	.word	0x00013ac0


	//   ....[118]....
        /*08e8*/ 	.word	0x00013be0


	//   ....[119]....
        /*08ec*/ 	.word	0x00013c50


	//   ....[120]....
        /*08f0*/ 	.word	0x00013cc0


	//   ....[121]....
        /*08f4*/ 	.word	0x00013d30


	//   ....[122]....
        /*08f8*/ 	.word	0x00013da0


	//   ....[123]....
        /*08fc*/ 	.word	0x00013e20


	//   ....[124]....
        /*0900*/ 	.word	0x00013eb0


	//   ....[125]....
        /*0904*/ 	.word	0x00013f50


	//   ....[126]....
        /*0908*/ 	.word	0x00013fc0


	//   ....[127]....
        /*090c*/ 	.word	0x00014030


	//   ....[128]....
        /*0910*/ 	.word	0x000140a0


	//   ....[129]....
        /*0914*/ 	.word	0x00014120


	//   ....[130]....
        /*0918*/ 	.word	0x00014190


	//   ....[131]....
        /*091c*/ 	.word	0x00014230


	//   ....[132]....
        /*0920*/ 	.word	0x000142c0


	//   ....[133]....
        /*0924*/ 	.word	0x000143f0


	//----- nvinfo : EIATTR_REG_RECONFIG
	.align		4
.L_1177:
        /*0928*/ 	.byte	0x01, 0x54
	.zero		2


	//----- nvinfo : EIATTR_SYSCALL_OFFSETS
	.align		4
        /*092c*/ 	.byte	0x04, 0x46
        /*092e*/ 	.short	(.L_1179 - .L_1178)


	//   ....[0]....
.L_1178:
        /*0930*/ 	.word	0x000016d0


	//   ....[1]....
        /*0934*/ 	.word	0x0000db50


	//   ....[2]....
        /*0938*/ 	.word	0x0000dcb0


	//   ....[3]....
        /*093c*/ 	.word	0x0000ddb0


	//   ....[4]....
        /*0940*/ 	.word	0x0000e730


	//----- nvinfo : EIATTR_MBARRIER_INSTR_OFFSETS
	.align		4
.L_1179:
        /*0944*/ 	.byte	0x04, 0x39
        /*0946*/ 	.short	(.L_1181 - .L_1180)


	//   ....[0]....
.L_1180:
        /*0948*/ 	.word	0x00000250
        /*094c*/ 	.word	0x000000ff
        /*0950*/ 	.word	0x00028800
        /*0954*/ 	.short	0x0100
        /*0956*/ 	.byte	0x08
	.zero		1


	//   ....[1]....
        /*0958*/ 	.word	0x00000260
        /*095c*/ 	.word	0x000000ff
        /*0960*/ 	.word	0x00028820
        /*0964*/ 	.short	0x0100
        /*0966*/ 	.byte	0x08
	.zero		1


	//   ....[2]....
        /*0968*/ 	.word	0x00000350
        /*096c*/ 	.word	0x000000ff
        /*0970*/ 	.word	0x00028830
        /*0974*/ 	.short	0x0100
        /*0976*/ 	.byte	0x08
	.zero		1


	//   ....[3]....
        /*0978*/ 	.word	0x00000360
        /*097c*/ 	.word	0x000000ff
        /*0980*/ 	.word	0x00028840
        /*0984*/ 	.short	0x0100
        /*0986*/ 	.byte	0x08
	.zero		1


	//   ....[4]....
        /*0988*/ 	.word	0x00000370
        /*098c*/ 	.word	0x000000ff
        /*0990*/ 	.word	0x00028838
        /*0994*/ 	.short	0x0100
        /*0996*/ 	.byte	0x08
	.zero		1


	//   ....[5]....
        /*0998*/ 	.word	0x00000380
        /*099c*/ 	.word	0x000000ff
        /*09a0*/ 	.word	0x00028848
        /*09a4*/ 	.short	0x0100
        /*09a6*/ 	.byte	0x08
	.zero		1


	//   ....[6]....
        /*09a8*/ 	.word	0x000004b0
        /*09ac*/ 	.word	0x000000ff
        /*09b0*/ 	.word	0x00028850
        /*09b4*/ 	.short	0x0100
        /*09b6*/ 	.byte	0x08
	.zero		1


	//   ....[7]....
        /*09b8*/ 	.word	0x000004c0
        /*09bc*/ 	.word	0x000000ff
        /*09c0*/ 	.word	0x00028860
        /*09c4*/ 	.short	0x0100
        /*09c6*/ 	.byte	0x08
	.zero		1


	//   ....[8]....
        /*09c8*/ 	.word	0x000004d0
        /*09cc*/ 	.word	0x000000ff
        /*09d0*/ 	.word	0x00028858
        /*09d4*/ 	.short	0x0100
        /*09d6*/ 	.byte	0x08
	.zero		1


	//   ....[9]....
        /*09d8*/ 	.word	0x000004e0
        /*09dc*/ 	.word	0x000000ff
        /*09e0*/ 	.word	0x00028868
        /*09e4*/ 	.short	0x0100
        /*09e6*/ 	.byte	0x08
	.zero		1


	//   ....[10]....
        /*09e8*/ 	.word	0x000005d0
        /*09ec*/ 	.word	0x000000ff
        /*09f0*/ 	.word	0x00028870
        /*09f4*/ 	.short	0x0100
        /*09f6*/ 	.byte	0x06
	.zero		1


	//   ....[11]....
        /*09f8*/ 	.word	0x000005e0
        /*09fc*/ 	.word	0x000000ff
        /*0a00*/ 	.word	0x00028880
        /*0a04*/ 	.short	0x0100
        /*0a06*/ 	.byte	0x06
	.zero		1


	//   ....[12]....
        /*0a08*/ 	.word	0x000005f0
        /*0a0c*/ 	.word	0x000000ff
        /*0a10*/ 	.word	0x00028878
        /*0a14*/ 	.short	0x0100
        /*0a16*/ 	.byte	0x06
	.zero		1


	//   ....[13]....
        /*0a18*/ 	.word	0x00000600
        /*0a1c*/ 	.word	0x000000ff
        /*0a20*/ 	.word	0x00028888
        /*0a24*/ 	.short	0x0100
        /*0a26*/ 	.byte	0x06
	.zero		1


	//   ....[14]....
        /*0a28*/ 	.word	0x00000730
        /*0a2c*/ 	.word	0x000000ff
        /*0a30*/ 	.word	0x00028890
        /*0a34*/ 	.short	0x0100
        /*0a36*/ 	.byte	0x08
	.zero		1


	//   ....[15]....
        /*0a38*/ 	.word	0x00000740
        /*0a3c*/ 	.word	0x000000ff
        /*0a40*/ 	.word	0x000288a0
        /*0a44*/ 	.short	0x0100
        /*0a46*/ 	.byte	0x08
	.zero		1


	//   ....[16]....
        /*0a48*/ 	.word	0x00000750
        /*0a4c*/ 	.word	0x000000ff
        /*0a50*/ 	.word	0x00028898
        /*0a54*/ 	.short	0x0100
        /*0a56*/ 	.byte	0x08
	.zero		1


	//   ....[17]....
        /*0a58*/ 	.word	0x00000760
        /*0a5c*/ 	.word	0x000000ff
        /*0a60*/ 	.word	0x000288a8
        /*0a64*/ 	.short	0x0100
        /*0a66*/ 	.byte	0x08
	.zero		1


	//   ....[18]....
        /*0a68*/ 	.word	0x00000890
        /*0a6c*/ 	.word	0x000000ff
        /*0a70*/ 	.word	0x000288b0
        /*0a74*/ 	.short	0x0100
        /*0a76*/ 	.byte	0x08
	.zero		1


	//   ....[19]....
        /*0a78*/ 	.word	0x000008a0
        /*0a7c*/ 	.word	0x000000ff
        /*0a80*/ 	.word	0x000288c0
        /*0a84*/ 	.short	0x0100
        /*0a86*/ 	.byte	0x08
	.zero		1


	//   ....[20]....
        /*0a88*/ 	.word	0x000008b0
        /*0a8c*/ 	.word	0x000000ff
        /*0a90*/ 	.word	0x000288b8
        /*0a94*/ 	.short	0x0100
        /*0a96*/ 	.byte	0x08
	.zero		1


	//   ....[21]....
        /*0a98*/ 	.word	0x000008c0
        /*0a9c*/ 	.word	0x000000ff
        /*0aa0*/ 	.word	0x000288c8
        /*0aa4*/ 	.short	0x0100
        /*0aa6*/ 	.byte	0x08
	.zero		1


	//   ....[22]....
        /*0aa8*/ 	.word	0x00001730
        /*0aac*/ 	.word	0x000000ff
        /*0ab0*/ 	.word	0x00028800
        /*0ab4*/ 	.short	0x010a
        /*0ab6*/ 	.byte	0x26
	.zero		1


	//   ....[23]....
        /*0ab8*/ 	.word	0x000017b0
        /*0abc*/ 	.word	0x00000000
        /*0ac0*/ 	.word	0x00028830
        /*0ac4*/ 	.short	0x010a
        /*0ac6*/ 	.byte	0x3f
	.zero		1


	//   ....[24]....
        /*0ac8*/ 	.word	0x00001810
        /*0acc*/ 	.word	0x00000000
        /*0ad0*/ 	.word	0x00028830
        /*0ad4*/ 	.short	0x010a
        /*0ad6*/ 	.byte	0x3f
	.zero		1


	//   ....[25]....
        /*0ad8*/ 	.word	0x000024b0
        /*0adc*/ 	.word	0x00000000
        /*0ae0*/ 	.word	0x00000000
        /*0ae4*/ 	.short	0x0101
        /*0ae6*/ 	.byte	0x3f
	.zero		1


	//   ....[26]....
        /*0ae8*/ 	.word	0x00004420
        /*0aec*/ 	.word	0x000000ff
        /*0af0*/ 	.word	0x00028830
        /*0af4*/ 	.short	0x010a
        /*0af6*/ 	.byte	0x06
	.zero		1


	//   ....[27]....
        /*0af8*/ 	.word	0x00004460
        /*0afc*/ 	.word	0x000000ff
        /*0b00*/ 	.word	0x00028830
        /*0b04*/ 	.short	0x010a
        /*0b06*/ 	.byte	0x06
	.zero		1


	//   ....[28]....
        /*0b08*/ 	.word	0x000047a0
        /*0b0c*/ 	.word	0x000000ff
        /*0b10*/ 	.word	0x00028850
        /*0b14*/ 	.short	0x010a
        /*0b16*/ 	.byte	0x06
	.zero		1


	//   ....[29]....
        /*0b18*/ 	.word	0x000047e0
        /*0b1c*/ 	.word	0x000000ff
        /*0b20*/ 	.word	0x00028850
        /*0b24*/ 	.short	0x010a
        /*0b26*/ 	.byte	0x06
	.zero		1


	//   ....[30]....
        /*0b28*/ 	.word	0x000067d0
        /*0b2c*/ 	.word	0x00000034
        /*0b30*/ 	.word	0x00000000
        /*0b34*/ 	.short	0x0101
        /*0b36*/ 	.byte	0x3f
	.zero		1


	//   ....[31]....
        /*0b38*/ 	.word	0x000069b0
        /*0b3c*/ 	.word	0x00000034
        /*0b40*/ 	.word	0x00000000
        /*0b44*/ 	.short	0x0101
        /*0b46*/ 	.byte	0x3f
	.zero		1


	//   ....[32]....
        /*0b48*/ 	.word	0x00007580
        /*0b4c*/ 	.word	0x000000ff
        /*0b50*/ 	.word	0x00028830
        /*0b54*/ 	.short	0x010a
        /*0b56*/ 	.byte	0x06
	.zero		1


	//   ....[33]....
        /*0b58*/ 	.word	0x000075c0
        /*0b5c*/ 	.word	0x000000ff
        /*0b60*/ 	.word	0x00028830
        /*0b64*/ 	.short	0x010a
        /*0b66*/ 	.byte	0x06
	.zero		1


	//   ....[34]....
        /*0b68*/ 	.word	0x00007900
        /*0b6c*/ 	.word	0x000000ff
        /*0b70*/ 	.word	0x00028850
        /*0b74*/ 	.short	0x010a
        /*0b76*/ 	.byte	0x06
	.zero		1


	//   ....[35]....
        /*0b78*/ 	.word	0x00007940
        /*0b7c*/ 	.word	0x000000ff
        /*0b80*/ 	.word	0x00028850
        /*0b84*/ 	.short	0x010a
        /*0b86*/ 	.byte	0x06
	.zero		1


	//   ....[36]....
        /*0b88*/ 	.word	0x00009240
        /*0b8c*/ 	.word	0x0000001f
        /*0b90*/ 	.word	0x00000000
        /*0b94*/ 	.short	0x0101
        /*0b96*/ 	.byte	0x3f
	.zero		1


	//   ....[37]....
        /*0b98*/ 	.word	0x000093f0
        /*0b9c*/ 	.word	0x00000021
        /*0ba0*/ 	.word	0x00000000
        /*0ba4*/ 	.short	0x0101
        /*0ba6*/ 	.byte	0x3f
	.zero		1


	//   ....[38]....
        /*0ba8*/ 	.word	0x00009ce0
        /*0bac*/ 	.word	0x000000ff
        /*0bb0*/ 	.word	0x00028850
        /*0bb4*/ 	.short	0x010a
        /*0bb6*/ 	.byte	0x05
	.zero		1


	//   ....[39]....
        /*0bb8*/ 	.word	0x00009d20
        /*0bbc*/ 	.word	0x000000ff
        /*0bc0*/ 	.word	0x00028850
        /*0bc4*/ 	.short	0x010a
        /*0bc6*/ 	.byte	0x05
	.zero		1


	//   ....[40]....
        /*0bc8*/ 	.word	0x0000a240
        /*0bcc*/ 	.word	0x00000004
        /*0bd0*/ 	.word	0x00000000
        /*0bd4*/ 	.short	0x0101
        /*0bd6*/ 	.byte	0x3f
	.zero		1


	//   ....[41]....
        /*0bd8*/ 	.word	0x0000b730
        /*0bdc*/ 	.word	0x00000014
        /*0be0*/ 	.word	0x00000000
        /*0be4*/ 	.short	0x0101
        /*0be6*/ 	.byte	0x3f
	.zero		1


	//   ....[42]....
        /*0be8*/ 	.word	0x0000e1e0
        /*0bec*/ 	.word	0x00000000
        /*0bf0*/ 	.word	0x00028840
        /*0bf4*/ 	.short	0x010a
        /*0bf6*/ 	.byte	0x3f
	.zero		1


	//   ....[43]....
        /*0bf8*/ 	.word	0x0000f120
        /*0bfc*/ 	.word	0x00000008
        /*0c00*/ 	.word	0x00028800
        /*0c04*/ 	.short	0x0107
        /*0c06*/ 	.byte	0x3f
	.zero		1


	//   ....[44]....
        /*0c08*/ 	.word	0x0000f230
        /*0c0c*/ 	.word	0x00000002
        /*0c10*/ 	.word	0x00028800
        /*0c14*/ 	.short	0x0101
        /*0c16*/ 	.byte	0x3f
	.zero		1


	//   ....[45]....
        /*0c18*/ 	.word	0x0000f250
        /*0c1c*/ 	.word	0x00000002
        /*0c20*/ 	.word	0x00028820
        /*0c24*/ 	.short	0x010a
        /*0c26*/ 	.byte	0x3f
	.zero		1


	//   ....[46]....
        /*0c28*/ 	.word	0x0000f5b0
        /*0c2c*/ 	.word	0x00000002
        /*0c30*/ 	.word	0x00028840
        /*0c34*/ 	.short	0x010a
        /*0c36*/ 	.byte	0x3f
	.zero		1


	//   ....[47]....
        /*0c38*/ 	.word	0x0000f970
        /*0c3c*/ 	.word	0x00000002
        /*0c40*/ 	.word	0x00000060
        /*0c44*/ 	.short	0x010a
        /*0c46*/ 	.byte	0x3f
	.zero		1


	//   ....[48]....
        /*0c48*/ 	.word	0x00010040
        /*0c4c*/ 	.word	0x00000003
        /*0c50*/ 	.word	0x00028840
        /*0c54*/ 	.short	0x010a
        /*0c56*/ 	.byte	0x3f
	.zero		1


	//   ....[49]....
        /*0c58*/ 	.word	0x00010400
        /*0c5c*/ 	.word	0x00000002
        /*0c60*/ 	.word	0x00000060
        /*0c64*/ 	.short	0x010a
        /*0c66*/ 	.byte	0x3f
	.zero		1


	//   ....[50]....
        /*0c68*/ 	.word	0x00010a20
        /*0c6c*/ 	.word	0x00000002
        /*0c70*/ 	.word	0x00028840
        /*0c74*/ 	.short	0x010a
        /*0c76*/ 	.byte	0x3f
	.zero		1


	//   ....[51]....
        /*0c78*/ 	.word	0x00010de0
        /*0c7c*/ 	.word	0x00000002
        /*0c80*/ 	.word	0x00000060
        /*0c84*/ 	.short	0x010a
        /*0c86*/ 	.byte	0x3f
	.zero		1


	//   ....[52]....
        /*0c88*/ 	.word	0x00011390
        /*0c8c*/ 	.word	0x00000000
        /*0c90*/ 	.word	0x00028860
        /*0c94*/ 	.short	0x010a
        /*0c96*/ 	.byte	0x3f
	.zero		1


	//   ....[53]....
        /*0c98*/ 	.word	0x000124a0
        /*0c9c*/ 	.word	0x00000000
        /*0ca0*/ 	.word	0x00028820
        /*0ca4*/ 	.short	0x010a
        /*0ca6*/ 	.byte	0x3f
	.zero		1


	//   ....[54]....
        /*0ca8*/ 	.word	0x00012660
        /*0cac*/ 	.word	0x00000006
        /*0cb0*/ 	.word	0x00000000
        /*0cb4*/ 	.short	0x010a
        /*0cb6*/ 	.byte	0x3f
	.zero		1


	//   ....[55]....
        /*0cb8*/ 	.word	0x000126d0
        /*0cbc*/ 	.word	0x00000007
        /*0cc0*/ 	.word	0x00000000
        /*0cc4*/ 	.short	0x010a
        /*0cc6*/ 	.byte	0x3f
	.zero		1


	//   ....[56]....
        /*0cc8*/ 	.word	0x00012740
        /*0ccc*/ 	.word	0x00000004
        /*0cd0*/ 	.word	0x00000000
        /*0cd4*/ 	.short	0x010a
        /*0cd6*/ 	.byte	0x3f
	.zero		1


	//   ....[57]....
        /*0cd8*/ 	.word	0x00012770
        /*0cdc*/ 	.word	0x00000003
        /*0ce0*/ 	.word	0x00000000
        /*0ce4*/ 	.short	0x010a
        /*0ce6*/ 	.byte	0x3f
	.zero		1


	//   ....[58]....
        /*0ce8*/ 	.word	0x000127e0
        /*0cec*/ 	.word	0x00000003
        /*0cf0*/ 	.word	0x00028800
        /*0cf4*/ 	.short	0x010a
        /*0cf6*/ 	.byte	0x3f
	.zero		1


	//   ....[59]....
        /*0cf8*/ 	.word	0x00012830
        /*0cfc*/ 	.word	0x00000000
        /*0d00*/ 	.word	0x00028830
        /*0d04*/ 	.short	0x010a
        /*0d06*/ 	.byte	0x3f
	.zero		1


	//   ....[60]....
        /*0d08*/ 	.word	0x00012890
        /*0d0c*/ 	.word	0x00000009
        /*0d10*/ 	.word	0x00028830
        /*0d14*/ 	.short	0x010a
        /*0d16*/ 	.byte	0x3f
	.zero		1


	//   ....[61]....
        /*0d18*/ 	.word	0x000128f0
        /*0d1c*/ 	.word	0x00000009
        /*0d20*/ 	.word	0x00028850
        /*0d24*/ 	.short	0x010a
        /*0d26*/ 	.byte	0x3f
	.zero		1


	//   ....[62]....
        /*0d28*/ 	.word	0x00012950
        /*0d2c*/ 	.word	0x00000008
        /*0d30*/ 	.word	0x00028830
        /*0d34*/ 	.short	0x010a
        /*0d36*/ 	.byte	0x3f
	.zero		1


	//   ....[63]....
        /*0d38*/ 	.word	0x000129b0
        /*0d3c*/ 	.word	0x00000008
        /*0d40*/ 	.word	0x00028850
        /*0d44*/ 	.short	0x010a
        /*0d46*/ 	.byte	0x3f
	.zero		1


	//   ....[64]....
        /*0d48*/ 	.word	0x00012a10
        /*0d4c*/ 	.word	0x00000005
        /*0d50*/ 	.word	0x00028850
        /*0d54*/ 	.short	0x010a
        /*0d56*/ 	.byte	0x3f
	.zero		1


	//   ....[65]....
        /*0d58*/ 	.word	0x00012bb0
        /*0d5c*/ 	.word	0x00000000
        /*0d60*/ 	.word	0x00028840
        /*0d64*/ 	.short	0x010a
        /*0d66*/ 	.byte	0x3f
	.zero		1


	//   ....[66]....
        /*0d68*/ 	.word	0x00013740
        /*0d6c*/ 	.word	0x00000002
        /*0d70*/ 	.word	0x00028820
        /*0d74*/ 	.short	0x010a
        /*0d76*/ 	.byte	0x3f
	.zero		1


	//   ....[67]....
        /*0d78*/ 	.word	0x00013790
        /*0d7c*/ 	.word	0x00000002
        /*0d80*/ 	.word	0x00028840
        /*0d84*/ 	.short	0x010a
        /*0d86*/ 	.byte	0x3f
	.zero		1


	//   ....[68]....
        /*0d88*/ 	.word	0x000137e0
        /*0d8c*/ 	.word	0x00000002
        /*0d90*/ 	.word	0x00000060
        /*0d94*/ 	.short	0x010a
        /*0d96*/ 	.byte	0x3f
	.zero		1


	//   ....[69]....
        /*0d98*/ 	.word	0x00013830
        /*0d9c*/ 	.word	0x00000003
        /*0da0*/ 	.word	0x00028840
        /*0da4*/ 	.short	0x010a
        /*0da6*/ 	.byte	0x3f
	.zero		1


	//   ....[70]....
        /*0da8*/ 	.word	0x00013880
        /*0dac*/ 	.word	0x00000002
        /*0db0*/ 	.word	0x00000060
        /*0db4*/ 	.short	0x010a
        /*0db6*/ 	.byte	0x3f
	.zero		1


	//   ....[71]....
        /*0db8*/ 	.word	0x000138d0
        /*0dbc*/ 	.word	0x00000002
        /*0dc0*/ 	.word	0x00028840
        /*0dc4*/ 	.short	0x010a
        /*0dc6*/ 	.byte	0x3f
	.zero		1


	//   ....[72]....
        /*0dc8*/ 	.word	0x00013920
        /*0dcc*/ 	.word	0x00000002
        /*0dd0*/ 	.word	0x00000060
        /*0dd4*/ 	.short	0x010a
        /*0dd6*/ 	.byte	0x3f
	.zero		1


	//   ....[73]....
        /*0dd8*/ 	.word	0x00013970
        /*0ddc*/ 	.word	0x00000000
        /*0de0*/ 	.word	0x00028860
        /*0de4*/ 	.short	0x010a
        /*0de6*/ 	.byte	0x3f
	.zero		1


	//   ....[74]....
        /*0de8*/ 	.word	0x00014310
        /*0dec*/ 	.word	0x00000000
        /*0df0*/ 	.word	0x00028820
        /*0df4*/ 	.short	0x010a
        /*0df6*/ 	.byte	0x3f
	.zero		1


	//   ....[75]....
        /*0df8*/ 	.word	0x000144b0
        /*0dfc*/ 	.word	0x00000006
        /*0e00*/ 	.word	0x00000000
        /*0e04*/ 	.short	0x010a
        /*0e06*/ 	.byte	0x3f
	.zero		1


	//   ....[76]....
        /*0e08*/ 	.word	0x00014500
        /*0e0c*/ 	.word	0x00000007
        /*0e10*/ 	.word	0x00000000
        /*0e14*/ 	.short	0x010a
        /*0e16*/ 	.byte	0x3f
	.zero		1


	//   ....[77]....
        /*0e18*/ 	.word	0x00014550
        /*0e1c*/ 	.word	0x00000004
        /*0e20*/ 	.word	0x00000000
        /*0e24*/ 	.short	0x010a
        /*0e26*/ 	.byte	0x3f
	.zero		1


	//----- nvinfo : EIATTR_NUM_MBARRIERS
	.align		4
.L_1181:
        /*0e28*/ 	.byte	0x03, 0x38
        /*0e2a*/ 	.short	0x0016


	//----- nvinfo : EIATTR_EXIT_INSTR_OFFSETS
	.align		4
        /*0e2c*/ 	.byte	0x04, 0x1c
        /*0e2e*/ 	.short	(.L_1183 - .L_1182)


	//   ....[0]....
.L_1182:
        /*0e30*/ 	.word	0x00000a70


	//   ....[1]....
        /*0e34*/ 	.word	0x0000c5d0


	//   ....[2]....
        /*0e38*/ 	.word	0x000127c0


	//----- nvinfo : EIATTR_MAX_THREADS
	.align		4
.L_1183:
        /*0e3c*/ 	.byte	0x04, 0x05
        /*0e3e*/ 	.short	(.L_1185 - .L_1184)
.L_1184:
        /*0e40*/ 	.word	0x00000180
        /*0e44*/ 	.word	0x00000001
        /*0e48*/ 	.word	0x00000001


	//----- nvinfo : EIATTR_CRS_STACK_SIZE
	.align		4
.L_1185:
        /*0e4c*/ 	.byte	0x04, 0x1e
        /*0e4e*/ 	.short	(.L_1187 - .L_1186)
.L_1186:
        /*0e50*/ 	.word	0x00000000


	//----- nvinfo : EIATTR_CBANK_PARAM_SIZE
	.align		4
.L_1187:
        /*0e54*/ 	.byte	0x03, 0x19
        /*0e56*/ 	.short	0x0af0


	//----- nvinfo : EIATTR_PARAM_CBANK
	.align		4
        /*0e58*/ 	.byte	0x04, 0x0a
        /*0e5a*/ 	.short	(.L_1189 - .L_1188)
	.align		4
.L_1188:
        /*0e5c*/ 	.word	index@(.nv.constant0._ZN7cutlass13device_kernelIN5flash11enable_sm90INS1_16FlashAttnFwdSm90INS1_25CollectiveMainloopFwdSm90ILi2EN4cute5tupleIJNS5_1CILi1EEES8_S8_EEENS6_IJNS7_ILi128EEESA_SA_EEELi128ENS_10bfloat16_tEfNS_4arch4Sm90ELb1ELb0ELb1ELb1ELb0ELb0ELb0ELb1ELb1ELb1ELb0ELb0EEENS1_21CollectiveEpilogueFwdISB_S9_SC_SE_Li256ELb1ELb1ELb0ELb0EEENS1_36VarlenDynamicPersistentTileSchedulerILi128ELi128ELi256ELi128ELb0ELb1ELb1ELb1ELb1ELb1EEEEEEEEEvNT_6ParamsE)
        /*0e60*/ 	.short	0x0210
        /*0e62*/ 	.short	0x0af0


	//----- nvinfo : EIATTR_SW_WAR
	.align		4
.L_1189:
        /*0e64*/ 	.byte	0x04, 0x36
        /*0e66*/ 	.short	(.L_1191 - .L_1190)
.L_1190:
        /*0e68*/ 	.word	0x00000008
.L_1191:


//--------------------- .nv.info._ZN7cutlass13device_kernelIN5flash11enable_sm90INS1_16FlashAttnFwdSm90INS1_25CollectiveMainloopFwdSm90ILi2EN4cute5tupleIJNS5_1CILi1EEES8_S8_EEENS6_IJNS7_ILi128EEESA_SA_EEELi128ENS_10bfloat16_tEfNS_4arch4Sm90ELb1ELb0ELb1ELb1ELb0ELb1ELb0ELb1ELb1ELb1ELb0ELb0EEENS1_21CollectiveEpilogueFwdISB_S9_SC_SE_Li256ELb1ELb1ELb0ELb0EEENS1_36VarlenDynamicPersistentTileSchedulerILi128ELi128ELi256ELi128ELb0ELb1ELb1ELb1ELb1ELb1EEEEEEEEEvNT_6ParamsE --------------------------
	.section	.nv.info._ZN7cutlass13device_kernelIN5flash11enable_sm90INS1_16FlashAttnFwdSm90INS1_25CollectiveMainloopFwdSm90ILi2EN4cute5tupleIJNS5_1CILi1EEES8_S8_EEENS6_IJNS7_ILi128EEESA_SA_EEELi128ENS_10bfloat16_tEfNS_4arch4Sm90ELb1ELb0ELb1ELb1ELb0ELb1ELb0ELb1ELb1ELb1ELb0ELb0EEENS1_21CollectiveEpilogueFwdISB_S9_SC_SE_Li256ELb1ELb1ELb0ELb0EEENS1_36VarlenDynamicPersistentTileSchedulerILi128ELi128ELi256ELi128ELb0ELb1ELb1ELb1ELb1ELb1EEEEEEEEEvNT_6ParamsE,"",@"SHT_CUDA_INFO"
	.sectionflags	@""
	.align	4


	//----- nvinfo : EIATTR_CUDA_API_VERSION
	.align		4
        /*0000*/ 	.byte	0x04, 0x37
        /*0002*/ 	.short	(.L_1193 - .L_1192)
.L_1192:
        /*0004*/ 	.word	0x00000082


	//----- nvinfo : EIATTR_KPARAM_INFO
	.align		4
.L_1193:
        /*0008*/ 	.byte	0x04, 0x17
        /*000a*/ 	.short	(.L_1195 - .L_1194)
.L_1194:
        /*000c*/ 	.word	0x00000000
        /*0010*/ 	.short	0x0000
        /*0012*/ 	.short	0x0070
        /*0014*/ 	.byte	0x00, 0xf0, 0x01, 0x2a


	//----- nvinfo : EIATTR_SPARSE_MMA_MASK
	.align		4
.L_1195:
        /*0018*/ 	.byte	0x03, 0x50
        /*001a*/ 	.short	0x0000


	//----- nvinfo : EIATTR_MAXREG_COUNT
	.align		4
        /*001c*/ 	.byte	0x03, 0x1b
        /*001e*/ 	.short	0x00a8


	//----- nvinfo : EIATTR_NUM_BARRIERS
	.align		4
        /*0020*/ 	.byte	0x02, 0x4c
        /*0022*/ 	.byte	0x10
	.zero		1


	//----- nvinfo : EIATTR_EXTERNS
	.align		4
        /*0024*/ 	.byte	0x04, 0x0f
        /*0026*/ 	.short	(.L_1197 - .L_1196)


	//   ....[0]....
	.align		4
.L_1196:
        /*0028*/ 	.word	index@(__assertfail)


	//----- nvinfo : EIATTR_ANNOTATIONS
	.align		4
.L_1197:
        /*002c*/ 	.byte	0x04, 0x55
        /*002e*/ 	.short	(.L_1199 - .L_1198)


	//   ....[0]....
.L_1198:
        /* <DEDUP_REMOVED lines=103> */


	//----- nvinfo : EIATTR_MERCURY_ISA_VERSION
	.align		4
.L_1199:
        /*0688*/ 	.byte	0x03, 0x5f
        /*068a*/ 	.short	0x0101


	//----- nvinfo : EIATTR_UNUSED_LOAD_BYTE_OFFSET
	.align		4
        /*068c*/ 	.byte	0x04, 0x44
        /*068e*/ 	.short	(.L_1201 - .L_1200)


	//   ....[0]....
.L_1200:
        /*0690*/ 	.word	0x00000ab0
        /*0694*/ 	.word	0x0000fff0


	//   ....[1]....
        /*0698*/ 	.word	0x000179c0
        /*069c*/ 	.word	0x0000fff0


	//----- nvinfo : EIATTR_INT_WARP_WIDE_INSTR_OFFSETS
	.align		4
.L_1201:
        /*06a0*/ 	.byte	0x04, 0x31
        /*06a2*/ 	.short	(.L_1203 - .L_1202)


	//   ....[0]....
.L_1202:
        /*06a4*/ 	.word	0x00000180


	//   ....[1]....
        /*06a8*/ 	.word	0x00000220


	//   ....[2]....
        /*06ac*/ 	.word	0x00000290


	//   ....[3]....
        /*06b0*/ 	.word	0x0001c1e0


	//   ....[4]....
        /*06b4*/ 	.word	0x0001c270


	//   ....[5]....
        /*06b8*/ 	.word	0x0001fb60


	//   ....[6]....
        /*06bc*/ 	.word	0x0001fbc0


	//----- nvinfo : EIATTR_COOP_GROUP_MASK_REGIDS
	.align		4
.L_1203:
        /*06c0*/ 	.byte	0x04, 0x29
        /*06c2*/ 	.short	(.L_1205 - .L_1204)


	//   ....[0]....
.L_1204:
        /*06c4*/ 	.word	0xffffffff


	//   ....[1]....
        /*06c8*/ 	.word	0xffffffff


	//   ....[2]....
        /*06cc*/ 	.word	0xffffffff


	//   ....[3]....
        /*06d0*/ 	.word	0xffffffff


	//   ....[4]....
        /*06d4*/ 	.word	0xffffffff


	//   ....[5]....
        /*06d8*/ 	.word	0xffffffff


	//   ....[6]....
        /*06dc*/ 	.word	0xffffffff


	//   ....[7]....
        /*06e0*/ 	.word	0xffffffff


	//   ....[8]....
        /*06e4*/ 	.word	0xffffffff


	//   ....[9]....
        /*06e8*/ 	.word	0xffffffff


	//   ....[10]....
        /*06ec*/ 	.word	0xffffffff


	//   ....[11]....
        /*06f0*/ 	.word	0xffffffff


	//   ....[12]....
        /*06f4*/ 	.word	0xffffffff


	//   ....[13]....
        /*06f8*/ 	.word	0xffffffff


	//   ....[14]....
        /*06fc*/ 	.word	0xffffffff


	//   ....[15]....
        /*0700*/ 	.word	0xffffffff


	//   ....[16]....
        /*0704*/ 	.word	0xffffffff


	//   ....[17]....
        /*0708*/ 	.word	0xffffffff


	//   ....[18]....
        /*070c*/ 	.word	0xffffffff


	//   ....[19]....
        /*0710*/ 	.word	0xffffffff


	//   ....[20]....
        /*0714*/ 	.word	0xffffffff


	//   ....[21]....
        /*0718*/ 	.word	0xffffffff


	//   ....[22]....
        /*071c*/ 	.word	0xffffffff


	//   ....[23]....
        /*0720*/ 	.word	0xffffffff


	//   ....[24]....
        /*0724*/ 	.word	0xffffffff


	//   ....[25]....
        /*0728*/ 	.word	0xffffffff


	//   ....[26]....
        /*072c*/ 	.word	0xffffffff


	//   ....[27]....
        /*0730*/ 	.word	0xffffffff


	//   ....[28]....
        /*0734*/ 	.word	0xffffffff


	//   ....[29]....
        /*0738*/ 	.word	0xffffffff


	//   ....[30]....
        /*073c*/ 	.word	0xffffffff


	//   ....[31]....
        /*0740*/ 	.word	0xffffffff


	//   ....[32]....
        /*0744*/ 	.word	0xffffffff


	//   ....[33]....
        /*0748*/ 	.word	0xffffffff


	//   ....[34]....
        /*074c*/ 	.word	0xffffffff


	//   ....[35]....
        /*0750*/ 	.word	0xffffffff


	//   ....[36]....
        /*0754*/ 	.word	0xffffffff


	//   ....[37]....
        /*0758*/ 	.word	0xffffffff


	//   ....[38]....
        /*075c*/ 	.word	0xffffffff


	//   ....[39]....
        /*0760*/ 	.word	0xffffffff


	//   ....[40]....
        /*0764*/ 	.word	0xffffffff


	//   ....[41]....
        /*0768*/ 	.word	0xffffffff


	//   ....[42]....
        /*076c*/ 	.word	0xffffffff


	//   ....[43]....
        /*0770*/ 	.word	0xffffffff


	//   ....[44]....
        /*0774*/ 	.word	0xffffffff


	//   ....[45]....
        /*0778*/ 	.word	0xffffffff


	//   ....[46]....
        /*077c*/ 	.word	0xffffffff


	//   ....[47]....
        /*0780*/ 	.word	0xffffffff


	//   ....[48]....
        /*0784*/ 	.word	0xffffffff


	//   ....[49]....
        /*0788*/ 	.word	0xffffffff


	//   ....[50]....
        /*078c*/ 	.word	0xffffffff


	//   ....[51]....
        /*0790*/ 	.word	0xffffffff


	//   ....[52]....
        /*0794*/ 	.word	0xffffffff


	//   ....[53]....
        /*0798*/ 	.word	0xffffffff


	//   ....[54]....
        /*079c*/ 	.word	0xffffffff


	//   ....[55]....
        /*07a0*/ 	.word	0xffffffff


	//   ....[56]....
        /*07a4*/ 	.word	0xffffffff


	//   ....[57]....
        /*07a8*/ 	.word	0xffffffff


	//   ....[58]....
        /*07ac*/ 	.word	0xffffffff


	//   ....[59]....
        /*07b0*/ 	.word	0xffffffff


	//   ....[60]....
        /*07b4*/ 	.word	0xffffffff


	//   ....[61]....
        /*07b8*/ 	.word	0xffffffff


	//   ....[62]....
        /*07bc*/ 	.word	0xffffffff


	//   ....[63]....
        /*07c0*/ 	.word	0xffffffff


	//   ....[64]....
        /*07c4*/ 	.word	0xffffffff


	//   ....[65]....
        /*07c8*/ 	.word	0xffffffff


	//   ....[66]....
        /*07cc*/ 	.word	0xffffffff


	//   ....[67]....
        /*07d0*/ 	.word	0xffffffff


	//   ....[68]....
        /*07d4*/ 	.word	0xffffffff


	//   ....[69]....
        /*07d8*/ 	.word	0xffffffff


	//   ....[70]....
        /*07dc*/ 	.word	0xffffffff


	//   ....[71]....
        /*07e0*/ 	.word	0xffffffff


	//   ....[72]....
        /*07e4*/ 	.word	0xffffffff


	//   ....[73]....
        /*07e8*/ 	.word	0xffffffff


	//   ....[74]....
        /*07ec*/ 	.word	0xffffffff


	//   ....[75]....
        /*07f0*/ 	.word	0xffffffff


	//   ....[76]....
        /*07f4*/ 	.word	0xffffffff


	//   ....[77]....
        /*07f8*/ 	.word	0xffffffff


	//   ....[78]....
        /*07fc*/ 	.word	0xffffffff


	//   ....[79]....
        /*0800*/ 	.word	0xffffffff


	//   ....[80]....
        /*0804*/ 	.word	0xffffffff


	//   ....[81]....
        /*0808*/ 	.word	0xffffffff


	//   ....[82]....
        /*080c*/ 	.word	0xffffffff


	//   ....[83]....
        /*0810*/ 	.word	0xffffffff


	//   ....[84]....
        /*0814*/ 	.word	0xffffffff


	//   ....[85]....
        /*0818*/ 	.word	0xffffffff


	//   ....[86]....
        /*081c*/ 	.word	0xffffffff


	//   ....[87]....
        /*0820*/ 	.word	0xffffffff


	//   ....[88]....
        /*0824*/ 	.word	0xffffffff


	//   ....[89]....
        /*0828*/ 	.word	0xffffffff


	//   ....[90]....
        /*082c*/ 	.word	0xffffffff


	//   ....[91]....
        /*0830*/ 	.word	0xffffffff


	//   ....[92]....
        /*0834*/ 	.word	0xffffffff


	//   ....[93]....
        /*0838*/ 	.word	0xffffffff


	//   ....[94]....
        /*083c*/ 	.word	0xffffffff


	//   ....[95]....
        /*0840*/ 	.word	0xffffffff


	//   ....[96]....
        /*0844*/ 	.word	0xffffffff


	//   ....[97]....
        /*0848*/ 	.word	0xffffffff


	//   ....[98]....
        /*084c*/ 	.word	0xffffffff


	//   ....[99]....
        /*0850*/ 	.word	0xffffffff


	//   ....[100]....
        /*0854*/ 	.word	0xffffffff


	//   ....[101]....
        /*0858*/ 	.word	0xffffffff


	//   ....[102]....
        /*085c*/ 	.word	0xffffffff


	//   ....[103]....
        /*0860*/ 	.word	0xffffffff


	//   ....[104]....
        /*0864*/ 	.word	0xffffffff


	//   ....[105]....
        /*0868*/ 	.word	0xffffffff


	//   ....[106]....
        /*086c*/ 	.word	0xffffffff


	//   ....[107]....
        /*0870*/ 	.word	0xffffffff


	//   ....[108]....
        /*0874*/ 	.word	0xffffffff


	//   ....[109]....
        /*0878*/ 	.word	0xffffffff


	//   ....[110]....
        /*087c*/ 	.word	0xffffffff


	//   ....[111]....
        /*0880*/ 	.word	0xffffffff


	//   ....[112]....
        /*0884*/ 	.word	0xffffffff


	//   ....[113]....
        /*0888*/ 	.word	0xffffffff


	//   ....[114]....
        /*088c*/ 	.word	0xffffffff


	//   ....[115]....
        /*0890*/ 	.word	0xffffffff


	//   ....[116]....
        /*0894*/ 	.word	0xffffffff


	//   ....[117]....
        /*0898*/ 	.word	0xffffffff


	//   ....[118]....
        /*089c*/ 	.word	0xffffffff


	//   ....[119]....
        /*08a0*/ 	.word	0xffffffff


	//   ....[120]....
        /*08a4*/ 	.word	0xffffffff


	//   ....[121]....
        /*08a8*/ 	.word	0xffffffff


	//   ....[122]....
        /*08ac*/ 	.word	0xffffffff


	//   ....[123]....
        /*08b0*/ 	.word	0xffffffff


	//   ....[124]....
        /*08b4*/ 	.word	0xffffffff


	//   ....[125]....
        /*08b8*/ 	.word	0xffffffff


	//   ....[126]....
        /*08bc*/ 	.word	0xffffffff


	//   ....[127]....
        /*08c0*/ 	.word	0xffffffff


	//   ....[128]....
        /*08c4*/ 	.word	0xffffffff


	//   ....[129]....
        /*08c8*/ 	.word	0xffffffff


	//   ....[130]....
        /*08cc*/ 	.word	0xffffffff


	//   ....[131]....
        /*08d0*/ 	.word	0xffffffff


	//   ....[132]....
        /*08d4*/ 	.word	0x0500000f


	//   ....[133]....
        /*08d8*/ 	.word	0x0500000f


	//   ....[134]....
        /*08dc*/ 	.word	0x0500000f


	//   ....[135]....
        /*08e0*/ 	.word	0x0500000f


	//   ....[136]....
        /*08e4*/ 	.word	0x0500000f


	//   ....[137]....
        /*08e8*/ 	.word	0x0500000f


	//   ....[138]....
        /*08ec*/ 	.word	0x0500000f


	//   ....[139]....
        /*08f0*/ 	.word	0x0500000f


	//   ....[140]....
        /*08f4*/ 	.word	0x0500000f


	//   ....[141]....
        /*08f8*/ 	.word	0x0500000f


	//   ....[142]....
        /*08fc*/ 	.word	0x0500000f


	//   ....[143]....
        /*0900*/ 	.word	0x0500000f


	//   ....[144]....
        /*0904*/ 	.word	0x0500000f


	//   ....[145]....
        /*0908*/ 	.word	0x0500000f


	//   ....[146]....
        /*090c*/ 	.word	0x0500000f


	//   ....[147]....
        /*0910*/ 	.word	0x0500000f


	//   ....[148]....
        /*0914*/ 	.word	0x0500000f


	//   ....[149]....
        /*0918*/ 	.word	0x0500000f


	//   ....[150]....
        /*091c*/ 	.word	0x0500000f


	//   ....[151]....
        /*0920*/ 	.word	0x0500000f


	//   ....[152]....
        /*0924*/ 	.word	0x0500000f


	//   ....[153]....
        /*0928*/ 	.word	0x0500000f


	//   ....[154]....
        /*092c*/ 	.word	0x0500000f


	//   ....[155]....
        /*0930*/ 	.word	0x0500000f


	//   ....[156]....
        /*0934*/ 	.word	0x0500000f


	//   ....[157]....
        /*0938*/ 	.word	0x0500000f


	//   ....[158]....
        /*093c*/ 	.word	0x0500000f


	//   ....[159]....
        /*0940*/ 	.word	0x0500000f


	//   ....[160]....
        /*0944*/ 	.word	0x0500000f


	//   ....[161]....
        /*0948*/ 	.word	0x0500000f


	//   ....[162]....
        /*094c*/ 	.word	0x0500000f


	//   ....[163]....
        /*0950*/ 	.word	0x0500000f


	//   ....[164]....
        /*0954*/ 	.word	0x0500000f


	//   ....[165]....
        /*0958*/ 	.word	0x0500000f


	//   ....[166]....
        /*095c*/ 	.word	0x0500000f


	//   ....[167]....
        /*0960*/ 	.word	0x0500000f


	//   ....[168]....
        /*0964*/ 	.word	0x0500000f


	//   ....[169]....
        /*0968*/ 	.word	0x0500000f


	//   ....[170]....
        /*096c*/ 	.word	0x0500000f


	//   ....[171]....
        /*0970*/ 	.word	0x0500000f


	//   ....[172]....
        /*0974*/ 	.word	0x0500000f


	//   ....[173]....
        /*0978*/ 	.word	0x0500000f


	//   ....[174]....
        /*097c*/ 	.word	0x0500000f


	//   ....[175]....
        /*0980*/ 	.word	0x0500000f


	//   ....[176]....
        /*0984*/ 	.word	0x0500000f


	//   ....[177]....
        /*0988*/ 	.word	0x0500000f


	//   ....[178]....
        /*098c*/ 	.word	0x0500000f


	//   ....[179]....
        /*0990*/ 	.word	0x0500000f


	//   ....[180]....
        /*0994*/ 	.word	0x0500000f


	//   ....[181]....
        /*0998*/ 	.word	0x0500000f


	//   ....[182]....
        /*099c*/ 	.word	0x0500000f


	//   ....[183]....
        /*09a0*/ 	.word	0x0500000f


	//   ....[184]....
        /*09a4*/ 	.word	0x0500000f


	//   ....[185]....
        /*09a8*/ 	.word	0x0500000f


	//   ....[186]....
        /*09ac*/ 	.word	0x0500000f


	//   ....[187]....
        /*09b0*/ 	.word	0x0500000f


	//   ....[188]....
        /*09b4*/ 	.word	0x0500000f


	//   ....[189]....
        /*09b8*/ 	.word	0x0500000f


	//   ....[190]....
        /*09bc*/ 	.word	0x0500000f


	//   ....[191]....
        /*09c0*/ 	.word	0x0500000f


	//   ....[192]....
        /*09c4*/ 	.word	0x0500000f


	//   ....[193]....
        /*09c8*/ 	.word	0x0500000f


	//   ....[194]....
        /*09cc*/ 	.word	0x0500000f


	//   ....[195]....
        /*09d0*/ 	.word	0x0500000f


	//   ....[196]....
        /*09d4*/ 	.word	0x0500000f


	//   ....[197]....
        /*09d8*/ 	.word	0x0500000f


	//   ....[198]....
        /*09dc*/ 	.word	0x0500000f


	//   ....[199]....
        /*09e0*/ 	.word	0x0500000f


	//   ....[200]....
        /*09e4*/ 	.word	0x0500000f


	//   ....[201]....
        /*09e8*/ 	.word	0x0500000f


	//   ....[202]....
        /*09ec*/ 	.word	0x0500000f


	//   ....[203]....
        /*09f0*/ 	.word	0x0500000f


	//   ....[204]....
        /*09f4*/ 	.word	0x0500000f


	//   ....[205]....
        /*09f8*/ 	.word	0x0500000f


	//   ....[206]....
        /*09fc*/ 	.word	0x0500000f


	//   ....[207]....
        /*0a00*/ 	.word	0x0500000f


	//   ....[208]....
        /*0a04*/ 	.word	0x0500000f


	//----- nvinfo : EIATTR_COOP_GROUP_INSTR_OFFSETS
	.align		4
.L_1205:
        /*0a08*/ 	.byte	0x04, 0x28
        /*0a0a*/ 	.short	(.L_1207 - .L_1206)


	//   ....[0]....
.L_1206:
        /*0a0c*/ 	.word	0x00000060


	//   ....[1]....
        /*0a10*/ 	.word	0x00000190


	//   ....[2]....
        /*0a14*/ 	.word	0x00000240


	//   ....[3]....
        /*0a18*/ 	.word	0x00000400


	//   ....[4]....
        /*0a1c*/ 	.word	0x00000560


	//   ....[5]....
        /*0a20*/ 	.word	0x00000680


	//   ....[6]....
        /*0a24*/ 	.word	0x000007e0


	//   ....[7]....
        /*0a28*/ 	.word	0x00008de0


	//   ....[8]....
        /*0a2c*/ 	.word	0x000094a0


	//   ....[9]....
        /*0a30*/ 	.word	0x000094b0


	//   ....[10]....
        /*0a34*/ 	.word	0x000094c0


	//   ....[11]....
        /*0a38*/ 	.word	0x000094d0


	//   ....[12]....
        /*0a3c*/ 	.word	0x00009810


	//   ....[13]....
        /*0a40*/ 	.word	0x00009820


	//   ....[14]....
        /*0a44*/ 	.word	0x00009830


	//   ....[15]....
        /*0a48*/ 	.word	0x00009840


	//   ....[16]....
        /*0a4c*/ 	.word	0x00009b60


	//   ....[17]....
        /*0a50*/ 	.word	0x00009b70


	//   ....[18]....
        /*0a54*/ 	.word	0x00009b80


	//   ....[19]....
        /*0a58*/ 	.word	0x00009b90


	//   ....[20]....
        /*0a5c*/ 	.word	0x00009ed0


	//   ....[21]....
        /*0a60*/ 	.word	0x00009ee0


	//   ....[22]....
        /*0a64*/ 	.word	0x00009ef0


	//   ....[23]....
        /*0a68*/ 	.word	0x00009f00


	//   ....[24]....
        /*0a6c*/ 	.word	0x0000bdf0


	//   ....[25]....
        /*0a70*/ 	.word	0x0000be10


	//   ....[26]....
        /*0a74*/ 	.word	0x0000be20


	//   ....[27]....
        /*0a78*/ 	.word	0x0000be30


	//   ....[28]....
        /*0a7c*/ 	.word	0x0000bf40


	//   ....[29]....
        /*0a80*/ 	.word	0x0000bf60


	//   ....[30]....
        /*0a84*/ 	.word	0x0000c000


	//   ....[31]....
        /*0a88*/ 	.word	0x0000c030


	//   ....[32]....
        /*0a8c*/ 	.word	0x0000c380


	//   ....[33]....
        /*0a90*/ 	.word	0x0000c3a0


	//   ....[34]....
        /*0a94*/ 	.word	0x0000c3c0


	//   ....[35]....
        /*0a98*/ 	.word	0x0000c3d0


	//   ....[36]....
        /*0a9c*/ 	.word	0x0000c4a0


	//   ....[37]....
        /*0aa0*/ 	.word	0x0000c4c0


	//   ....[38]....
        /*0aa4*/ 	.word	0x0000c4d0


	//   ....[39]....
        /*0aa8*/ 	.word	0x0000c550


	//   ....[40]....
        /*0aac*/ 	.word	0x0000ee50


	//   ....[41]....
        /*0ab0*/ 	.word	0x0000ef90


	//   ....[42]....
        /*0ab4*/ 	.word	0x0000f920


	//   ....[43]....
        /*0ab8*/ 	.word	0x0000f9a0


	//   ....[44]....
        /*0abc*/ 	.word	0x00010400


	//   ....[45]....
        /*0ac0*/ 	.word	0x00010480


	//   ....[46]....
        /*0ac4*/ 	.word	0x000120a0


	//   ....[47]....
        /*0ac8*/ 	.word	0x00012310


	//   ....[48]....
        /*0acc*/ 	.word	0x00012900


	//   ....[49]....
        /*0ad0*/ 	.word	0x00012950


	//   ....[50]....
        /*0ad4*/ 	.word	0x000133a0


	//   ....[51]....
        /*0ad8*/ 	.word	0x00013410


	//   ....[52]....
        /*0adc*/ 	.word	0x000156b0


	//   ....[53]....
        /*0ae0*/ 	.word	0x000156d0


	//   ....[54]....
        /*0ae4*/ 	.word	0x00015c50


	//   ....[55]....
        /*0ae8*/ 	.word	0x00015d30


	//   ....[56]....
        /*0aec*/ 	.word	0x00017010


	//   ....[57]....
        /*0af0*/ 	.word	0x000173b0


	//   ....[58]....
        /*0af4*/ 	.word	0x000173e0


	//   ....[59]....
        /*0af8*/ 	.word	0x000173f0


	//   ....[60]....
        /*0afc*/ 	.word	0x000183d0


	//   ....[61]....
        /*0b00*/ 	.word	0x00018410


	//   ....[62]....
        /*0b04*/ 	.word	0x00018450


	//   ....[63]....
        /*0b08*/ 	.word	0x00018480


	//   ....[64]....
        /*0b0c*/ 	.word	0x00018a50


	//   ....[65]....
        /*0b10*/ 	.word	0x00018a70


	//   ....[66]....
        /*0b14*/ 	.word	0x00018b30


	//   ....[67]....
        /*0b18*/ 	.word	0x00018b50


	//   ....[68]....
        /*0b1c*/ 	.word	0x00018c10


	//   ....[69]....
        /*0b20*/ 	.word	0x00018c30


	//   ....[70]....
        /*0b24*/ 	.word	0x00018d00


	//   ....[71]....
        /*0b28*/ 	.word	0x00018d20


	//   ....[72]....
        /*0b2c*/ 	.word	0x000194e0


	//   ....[73]....
        /*0b30*/ 	.word	0x000194f0


	//   ....[74]....
        /*0b34*/ 	.word	0x00019600


	//   ....[75]....
        /*0b38*/ 	.word	0x00019610


	//   ....[76]....
        /*0b3c*/ 	.word	0x00019720


	//   ....[77]....
        /*0b40*/ 	.word	0x00019730


	//   ....[78]....
        /*0b44*/ 	.word	0x00019840


	//   ....[79]....
        /*0b48*/ 	.word	0x00019850


	//   ....[80]....
        /*0b4c*/ 	.word	0x000199c0


	//   ....[81]....
        /*0b50*/ 	.word	0x00019b90


	//   ....[82]....
        /*0b54*/ 	.word	0x00019bc0


	//   ....[83]....
        /*0b58*/ 	.word	0x00019bf0


	//   ....[84]....
        /*0b5c*/ 	.word	0x00019c20


	//   ....[85]....
        /*0b60*/ 	.word	0x00019c50


	//   ....[86]....
        /*0b64*/ 	.word	0x00019c80


	//   ....[87]....
        /*0b68*/ 	.word	0x00019df0


	//   ....[88]....
        /*0b6c*/ 	.word	0x00019e20


	//   ....[89]....
        /*0b70*/ 	.word	0x00019e50


	//   ....[90]....
        /*0b74*/ 	.word	0x00019e80


	//   ....[91]....
        /*0b78*/ 	.word	0x00019eb0


	//   ....[92]....
        /*0b7c*/ 	.word	0x00019ee0


	//   ....[93]....
        /*0b80*/ 	.word	0x00019f80


	//   ....[94]....
        /*0b84*/ 	.word	0x00019fe0


	//   ....[95]....
        /*0b88*/ 	.word	0x0001a070


	//   ....[96]....
        /*0b8c*/ 	.word	0x0001af80


	//   ....[97]....
        /*0b90*/ 	.word	0x0001c7e0


	//   ....[98]....
        /*0b94*/ 	.word	0x0001d410


	//   ....[99]....
        /*0b98*/ 	.word	0x0001d420


	//   ....[100]....
        /*0b9c*/ 	.word	0x0001d440


	//   ....[101]....
        /*0ba0*/ 	.word	0x0001d4f0


	//   ....[102]....
        /*0ba4*/ 	.word	0x0001d520


	//   ....[103]....
        /*0ba8*/ 	.word	0x0001d5a0


	//   ....[104]....
        /*0bac*/ 	.word	0x0001d5d0


	//   ....[105]....
        /*0bb0*/ 	.word	0x0001d650


	//   ....[106]....
        /*0bb4*/ 	.word	0x0001d680


	//   ....[107]....
        /*0bb8*/ 	.word	0x0001d700


	//   ....[108]....
        /*0bbc*/ 	.word	0x0001d730


	//   ....[109]....
        /*0bc0*/ 	.word	0x0001d7b0


	//   ....[110]....
        /*0bc4*/ 	.word	0x0001d7e0


	//   ....[111]....
        /*0bc8*/ 	.word	0x0001d860


	//   ....[112]....
        /*0bcc*/ 	.word	0x0001d870


	//   ....[113]....
        /*0bd0*/ 	.word	0x0001d8f0


	//   ....[114]....
        /*0bd4*/ 	.word	0x000202d0


	//   ....[115]....
        /*0bd8*/ 	.word	0x00020320


	//   ....[116]....
        /*0bdc*/ 	.word	0x00020350


	//   ....[117]....
        /*0be0*/ 	.word	0x00020360


	//   ....[118]....
        /*0be4*/ 	.word	0x00020390


	//   ....[119]....
        /*0be8*/ 	.word	0x000203c0


	//   ....[120]....
        /*0bec*/ 	.word	0x000203f0


	//   ....[121]....
        /*0bf0*/ 	.word	0x00020420


	//   ....[122]....
        /*0bf4*/ 	.word	0x000205a0


	//   ....[123]....
        /*0bf8*/ 	.word	0x000205e0


	//   ....[124]....
        /*0bfc*/ 	.word	0x00020610


	//   ....[125]....
        /*0c00*/ 	.word	0x00020640


	//   ....[126]....
        /*0c04*/ 	.word	0x00020670


	//   ....[127]....
        /*0c08*/ 	.word	0x000206a0


	//   ....[128]....
        /*0c0c*/ 	.word	0x00020760


	//   ....[129]....
        /*0c10*/ 	.word	0x00020780


	//   ....[130]....
        /*0c14*/ 	.word	0x000207f0


	//   ....[131]....
        /*0c18*/ 	.word	0x00020ec0


	//   ....[132]....
        /*0c1c*/ 	.word	0x00021300


	//   ....[133]....
        /*0c20*/ 	.word	0x000213b0


	//   ....[134]....
        /*0c24*/ 	.word	0x00021440


	//   ....[135]....
        /*0c28*/ 	.word	0x00021490


	//   ....[136]....
        /*0c2c*/ 	.word	0x000214e0


	//   ....[137]....
        /*0c30*/ 	.word	0x00021570


	//   ....[138]....
        /*0c34*/ 	.word	0x00021600


	//   ....[139]....
        /*0c38*/ 	.word	0x00021650


	//   ....[140]....
        /*0c3c*/ 	.word	0x000216a0


	//   ....[141]....
        /*0c40*/ 	.word	0x00021730


	//   ....[142]....
        /*0c44*/ 	.word	0x000217c0


	//   ....[143]....
        /*0c48*/ 	.word	0x00021810


	//   ....[144]....
        /*0c4c*/ 	.word	0x00021860


	//   ....[145]....
        /*0c50*/ 	.word	0x000218f0


	//   ....[146]....
        /*0c54*/ 	.word	0x00021980


	//   ....[147]....
        /*0c58*/ 	.word	0x000219d0


	//   ....[148]....
        /*0c5c*/ 	.word	0x00021a20


	//   ....[149]....
        /*0c60*/ 	.word	0x00021b10


	//   ....[150]....
        /*0c64*/ 	.word	0x00021bc0


	//   ....[151]....
        /*0c68*/ 	.word	0x00021c40


	//   ....[152]....
        /*0c6c*/ 	.word	0x00021ce0


	//   ....[153]....
        /*0c70*/ 	.word	0x00021d70


	//   ....[154]....
        /*0c74*/ 	.word	0x00021e30


	//   ....[155]....
        /*0c78*/ 	.word	0x00021eb0


	//   ....[156]....
        /*0c7c*/ 	.word	0x00021f20


	//   ....[157]....
        /*0c80*/ 	.word	0x000220c0


	//   ....[158]....
        /*0c84*/ 	.word	0x00022160


	//   ....[159]....
        /*0c88*/ 	.word	0x000221e0


	//   ....[160]....
        /*0c8c*/ 	.word	0x00022250


	//   ....[161]....
        /*0c90*/ 	.word	0x000223c0


	//   ....[162]....
        /*0c94*/ 	.word	0x000224f0


	//   ....[163]....
        /*0c98*/ 	.word	0x00022560


	//   ....[164]....
        /*0c9c*/ 	.word	0x000225b0


	//   ....[165]....
        /*0ca0*/ 	.word	0x00022890


	//   ....[166]....
        /*0ca4*/ 	.word	0x000228e0


	//   ....[167]....
        /*0ca8*/ 	.word	0x00022970


	//   ....[168]....
        /*0cac*/ 	.word	0x00022a00


	//   ....[169]....
        /*0cb0*/ 	.word	0x00022a90


	//   ....[170]....
        /*0cb4*/ 	.word	0x00022b20


	//   ....[171]....
        /*0cb8*/ 	.word	0x00022bb0


	//   ....[172]....
        /*0cbc*/ 	.word	0x00022c40


	//   ....[173]....
        /*0cc0*/ 	.word	0x00022d00


	//   ....[174]....
        /*0cc4*/ 	.word	0x00023000


	//   ....[175]....
        /*0cc8*/ 	.word	0x000231b0


	//   ....[176]....
        /*0ccc*/ 	.word	0x00023200


	//   ....[177]....
        /*0cd0*/ 	.word	0x00023260


	//   ....[178]....
        /*0cd4*/ 	.word	0x00023300


	//   ....[179]....
        /*0cd8*/ 	.word	0x000233c0


	//   ....[180]....
        /*0cdc*/ 	.word	0x00023460


	//   ....[181]....
        /*0ce0*/ 	.word	0x00023530


	//   ....[182]....
        /*0ce4*/ 	.word	0x000235c0


	//   ....[183]....
        /*0ce8*/ 	.word	0x000236a0


	//   ....[184]....
        /*0cec*/ 	.word	0x00023730


	//   ....[185]....
        /*0cf0*/ 	.word	0x00023810


	//   ....[186]....
        /*0cf4*/ 	.word	0x000238a0


	//   ....[187]....
        /*0cf8*/ 	.word	0x00023980


	//   ....[188]....
        /*0cfc*/ 	.word	0x00023a10


	//   ....[189]....
        /*0d00*/ 	.word	0x00023af0


	//   ....[190]....
        /*0d04*/ 	.word	0x00023be0


	//   ....[191]....
        /*0d08*/ 	.word	0x00023f10


	//   ....[192]....
        /*0d0c*/ 	.word	0x00023fc0


	//   ....[193]....
        /*0d10*/ 	.word	0x000240c0


	//   ....[194]....
        /*0d14*/ 	.word	0x00024150


	//   ....[195]....
        /*0d18*/ 	.word	0x000241d0


	//   ....[196]....
        /*0d1c*/ 	.word	0x00024250


	//   ....[197]....
        /*0d20*/ 	.word	0x000242d0


	//   ....[198]....
        /*0d24*/ 	.word	0x00024360


	//   ....[199]....
        /*0d28*/ 	.word	0x00024400


	//   ....[200]....
        /*0d2c*/ 	.word	0x000244d0


	//   ....[201]....
        /*0d30*/ 	.word	0x00024550


	//   ....[202]....
        /*0d34*/ 	.word	0x000245d0


	//   ....[203]....
        /*0d38*/ 	.word	0x00024650


	//   ....[204]....
        /*0d3c*/ 	.word	0x000246e0


	//   ....[205]....
        /*0d40*/ 	.word	0x00024760


	//   ....[206]....
        /*0d44*/ 	.word	0x00024800


	//   ....[207]....
        /*0d48*/ 	.word	0x00024890


	//   ....[208]....
        /*0d4c*/ 	.word	0x000249c0


	//----- nvinfo : EIATTR_REG_RECONFIG
	.align		4
.L_1207:
        /*0d50*/ 	.byte	0x01, 0x54
	.zero		2


	//----- nvinfo : EIATTR_SYSCALL_OFFSETS
	.align		4
        /*0d54*/ 	.byte	0x04, 0x46
        /*0d56*/ 	.short	(.L_1209 - .L_1208)


	//   ....[0]....
.L_1208:
        /*0d58*/ 	.word	0x000019a0


	//   ....[1]....
        /*0d5c*/ 	.word	0x00001af0


	//   ....[2]....
        /*0d60*/ 	.word	0x00008f70


	//   ....[3]....
        /*0d64*/ 	.word	0x00009260


	//   ....[4]....
        /*0d68*/ 	.word	0x0001c3e0


	//   ....[5]....
        /*0d6c*/ 	.word	0x0001c540


	//   ....[6]....
        /*0d70*/ 	.word	0x0001c640


	//   ....[7]....
        /*0d74*/ 	.word	0x0001cfe0


	//----- nvinfo : EIATTR_MBARRIER_INSTR_OFFSETS
	.align		4
.L_1209:
        /*0d78*/ 	.byte	0x04, 0x39
        /*0d7a*/ 	.short	(.L_1211 - .L_1210)


	//   ....[0]....
.L_1210:
        /*0d7c*/ 	.word	0x000002b0
        /*0d80*/ 	.word	0x000000ff
        /*0d84*/ 	.word	0x00028800
        /*0d88*/ 	.short	0x0100
        /*0d8a*/ 	.byte	0x08
	.zero		1


	//   ....[1]....
        /*0d8c*/ 	.word	0x000002c0
        /*0d90*/ 	.word	0x000000ff
        /*0d94*/ 	.word	0x00028820
        /*0d98*/ 	.short	0x0100
        /*0d9a*/ 	.byte	0x08
	.zero		1


	//   ....[2]....
        /*0d9c*/ 	.word	0x000003b0
        /*0da0*/ 	.word	0x000000ff
        /*0da4*/ 	.word	0x00028830
        /*0da8*/ 	.short	0x0100
        /*0daa*/ 	.byte	0x08
	.zero		1


	//   ....[3]....
        /*0dac*/ 	.word	0x000003c0
        /*0db0*/ 	.word	0x000000ff
        /*0db4*/ 	.word	0x00028840
        /*0db8*/ 	.short	0x0100
        /*0dba*/ 	.byte	0x08
	.zero		1


	//   ....[4]....
        /*0dbc*/ 	.word	0x000003d0
        /*0dc0*/ 	.word	0x000000ff
        /*0dc4*/ 	.word	0x00028838
        /*0dc8*/ 	.short	0x0100
        /*0dca*/ 	.byte	0x08
	.zero		1


	//   ....[5]....
        /*0dcc*/ 	.word	0x000003e0
        /*0dd0*/ 	.word	0x000000ff
        /*0dd4*/ 	.word	0x00028848
        /*0dd8*/ 	.short	0x0100
        /*0dda*/ 	.byte	0x08
	.zero		1


	//   ....[6]....
        /*0ddc*/ 	.word	0x00000510
        /*0de0*/ 	.word	0x000000ff
        /*0de4*/ 	.word	0x00028850
        /*0de8*/ 	.short	0x0100
        /*0dea*/ 	.byte	0x08
	.zero		1


	//   ....[7]....
        /*0dec*/ 	.word	0x00000520
        /*0df0*/ 	.word	0x000000ff
        /*0df4*/ 	.word	0x00028860
        /*0df8*/ 	.short	0x0100
        /*0dfa*/ 	.byte	0x08
	.zero		1


	//   ....[8]....
        /*0dfc*/ 	.word	0x00000530
        /*0e00*/ 	.word	0x000000ff
        /*0e04*/ 	.word	0x00028858
        /*0e08*/ 	.short	0x0100
        /*0e0a*/ 	.byte	0x08
	.zero		1


	//   ....[9]....
        /*0e0c*/ 	.word	0x00000540
        /*0e10*/ 	.word	0x000000ff
        /*0e14*/ 	.word	0x00028868
        /*0e18*/ 	.short	0x0100
        /*0e1a*/ 	.byte	0x08
	.zero		1


	//   ....[10]....
        /*0e1c*/ 	.word	0x00000630
        /*0e20*/ 	.word	0x000000ff
        /*0e24*/ 	.word	0x00028870
        /*0e28*/ 	.short	0x0100
        /*0e2a*/ 	.byte	0x06
	.zero		1


	//   ....[11]....
        /*0e2c*/ 	.word	0x00000640
        /*0e30*/ 	.word	0x000000ff
        /*0e34*/ 	.word	0x00028880
        /*0e38*/ 	.short	0x0100
        /*0e3a*/ 	.byte	0x06
	.zero		1


	//   ....[12]....
        /*0e3c*/ 	.word	0x00000650
        /*0e40*/ 	.word	0x000000ff
        /*0e44*/ 	.word	0x00028878
        /*0e48*/ 	.short	0x0100
        /*0e4a*/ 	.byte	0x06
	.zero		1


	//   ....[13]....
        /*0e4c*/ 	.word	0x00000660
        /*0e50*/ 	.word	0x000000ff
        /*0e54*/ 	.word	0x00028888
        /*0e58*/ 	.short	0x0100
        /*0e5a*/ 	.byte	0x06
	.zero		1


	//   ....[14]....
        /*0e5c*/ 	.word	0x00000790
        /*0e60*/ 	.word	0x000000ff
        /*0e64*/ 	.word	0x00028890
        /*0e68*/ 	.short	0x0100
        /*0e6a*/ 	.byte	0x08
	.zero		1


	//   ....[15]....
        /*0e6c*/ 	.word	0x000007a0
        /*0e70*/ 	.word	0x000000ff
        /*0e74*/ 	.word	0x000288a0
        /*0e78*/ 	.short	0x0100
        /*0e7a*/ 	.byte	0x08
	.zero		1


	//   ....[16]....
        /*0e7c*/ 	.word	0x000007b0
        /*0e80*/ 	.word	0x000000ff
        /*0e84*/ 	.word	0x00028898
        /*0e88*/ 	.short	0x0100
        /*0e8a*/ 	.byte	0x08
	.zero		1


	//   ....[17]....
        /*0e8c*/ 	.word	0x000007c0
        /*0e90*/ 	.word	0x000000ff
        /*0e94*/ 	.word	0x000288a8
        /*0e98*/ 	.short	0x0100
        /*0e9a*/ 	.byte	0x08
	.zero		1


	//   ....[18]....
        /*0e9c*/ 	.word	0x000008f0
        /*0ea0*/ 	.word	0x000000ff
        /*0ea4*/ 	.word	0x000288b0
        /*0ea8*/ 	.short	0x0100
        /*0eaa*/ 	.byte	0x08
	.zero		1


	//   ....[19]....
        /*0eac*/ 	.word	0x00000900
        /*0eb0*/ 	.word	0x000000ff
        /*0eb4*/ 	.word	0x000288c0
        /*0eb8*/ 	.short	0x0100
        /*0eba*/ 	.byte	0x08
	.zero		1


	//   ....[20]....
        /*0ebc*/ 	.word	0x00000910
        /*0ec0*/ 	.word	0x000000ff
        /*0ec4*/ 	.word	0x000288b8
        /*0ec8*/ 	.short	0x0100
        /*0eca*/ 	.byte	0x08
	.zero		1


	//   ....[21]....
        /*0ecc*/ 	.word	0x00000920
        /*0ed0*/ 	.word	0x000000ff
        /*0ed4*/ 	.word	0x000288c8
        /*0ed8*/ 	.short	0x0100
        /*0eda*/ 	.byte	0x08
	.zero		1


	//   ....[22]....
        /*0edc*/ 	.word	0x000031b0
        /*0ee0*/ 	.word	0x0000006e
        /*0ee4*/ 	.word	0x00028890
        /*0ee8*/ 	.short	0x010a
        /*0eea*/ 	.byte	0x3f
	.zero		1


	//   ....[23]....
        /*0eec*/ 	.word	0x00005a60
        /*0ef0*/ 	.word	0x0000006e
        /*0ef4*/ 	.word	0x00028890
        /*0ef8*/ 	.short	0x010a
        /*0efa*/ 	.byte	0x3f
	.zero		1


	//   ....[24]....
        /*0efc*/ 	.word	0x00007cd0
        /*0f00*/ 	.word	0x0000006e
        /*0f04*/ 	.word	0x00028890
        /*0f08*/ 	.short	0x010a
        /*0f0a*/ 	.byte	0x3f
	.zero		1


	//   ....[25]....
        /*0f0c*/ 	.word	0x00008330
        /*0f10*/ 	.word	0x00000030
        /*0f14*/ 	.word	0x00000000
        /*0f18*/ 	.short	0x0101
        /*0f1a*/ 	.byte	0x3f
	.zero		1


	//   ....[26]....
        /*0f1c*/ 	.word	0x00008370
        /*0f20*/ 	.word	0x0000006e
        /*0f24*/ 	.word	0x000288b0
        /*0f28*/ 	.short	0x010a
        /*0f2a*/ 	.byte	0x3f
	.zero		1


	//   ....[27]....
        /*0f2c*/ 	.word	0x000089c0
        /*0f30*/ 	.word	0x0000006e
        /*0f34*/ 	.word	0x00000000
        /*0f38*/ 	.short	0x0101
        /*0f3a*/ 	.byte	0x3f
	.zero		1


	//   ....[28]....
        /*0f3c*/ 	.word	0x00008ff0
        /*0f40*/ 	.word	0x00000002
        /*0f44*/ 	.word	0x00028800
        /*0f48*/ 	.short	0x010a
        /*0f4a*/ 	.byte	0x3f
	.zero		1


	//   ....[29]....
        /*0f4c*/ 	.word	0x00009040
        /*0f50*/ 	.word	0x00000002
        /*0f54*/ 	.word	0x00028800
        /*0f58*/ 	.short	0x010a
        /*0f5a*/ 	.byte	0x3f
	.zero		1


	//   ....[30]....
        /*0f5c*/ 	.word	0x0000a140
        /*0f60*/ 	.word	0x00000002
        /*0f64*/ 	.word	0x00028800
        /*0f68*/ 	.short	0x010a
        /*0f6a*/ 	.byte	0x3f
	.zero		1


	//   ....[31]....
        /*0f6c*/ 	.word	0x0000c800
        /*0f70*/ 	.word	0x00000002
        /*0f74*/ 	.word	0x00028800
        /*0f78*/ 	.short	0x010a
        /*0f7a*/ 	.byte	0x3f
	.zero		1


	//   ....[32]....
        /*0f7c*/ 	.word	0x0000e490
        /*0f80*/ 	.word	0x00000000
        /*0f84*/ 	.word	0x00028830
        /*0f88*/ 	.short	0x010a
        /*0f8a*/ 	.byte	0x3f
	.zero		1


	//   ....[33]....
        /*0f8c*/ 	.word	0x0000e500
        /*0f90*/ 	.word	0x00000000
        /*0f94*/ 	.word	0x00028830
        /*0f98*/ 	.short	0x010a
        /*0f9a*/ 	.byte	0x3f
	.zero		1


	//   ....[34]....
        /*0f9c*/ 	.word	0x0000f2c0
        /*0fa0*/ 	.word	0x00000000
        /*0fa4*/ 	.word	0x00000000
        /*0fa8*/ 	.short	0x0101
        /*0faa*/ 	.byte	0x3f
	.zero		1


	//   ....[35]....
        /*0fac*/ 	.word	0x00011240
        /*0fb0*/ 	.word	0x00000006
        /*0fb4*/ 	.word	0x00028830
        /*0fb8*/ 	.short	0x010a
        /*0fba*/ 	.byte	0x3f
	.zero		1


	//   ....[36]....
        /*0fbc*/ 	.word	0x00011290
        /*0fc0*/ 	.word	0x00000006
        /*0fc4*/ 	.word	0x00028830
        /*0fc8*/ 	.short	0x010a
        /*0fca*/ 	.byte	0x3f
	.zero		1


	//   ....[37]....
        /*0fcc*/ 	.word	0x000116e0
        /*0fd0*/ 	.word	0x00000007
        /*0fd4*/ 	.word	0x00028850
        /*0fd8*/ 	.short	0x010a
        /*0fda*/ 	.byte	0x3f
	.zero		1


	//   ....[38]....
        /*0fdc*/ 	.word	0x00011720
        /*0fe0*/ 	.word	0x00000007
        /*0fe4*/ 	.word	0x00028850
        /*0fe8*/ 	.short	0x010a
        /*0fea*/ 	.byte	0x3f
	.zero		1


	//   ....[39]....
        /*0fec*/ 	.word	0x00013940
        /*0ff0*/ 	.word	0x0000000a
        /*0ff4*/ 	.word	0x00000000
        /*0ff8*/ 	.short	0x0101
        /*0ffa*/ 	.byte	0x3f
	.zero		1


	//   ....[40]....
        /*0ffc*/ 	.word	0x000139d0
        /*1000*/ 	.word	0x00000008
        /*1004*/ 	.word	0x00000000
        /*1008*/ 	.short	0x0101
        /*100a*/ 	.byte	0x3f
	.zero		1


	//   ....[41]....
        /*100c*/ 	.word	0x000145a0
        /*1010*/ 	.word	0x00000006
        /*1014*/ 	.word	0x00028830
        /*1018*/ 	.short	0x010a
        /*101a*/ 	.byte	0x3f
	.zero		1


	//   ....[42]....
        /*101c*/ 	.word	0x000145f0
        /*1020*/ 	.word	0x00000006
        /*1024*/ 	.word	0x00028830
        /*1028*/ 	.short	0x010a
        /*102a*/ 	.byte	0x3f
	.zero		1


	//   ....[43]....
        /*102c*/ 	.word	0x00014a40
        /*1030*/ 	.word	0x00000007
        /*1034*/ 	.word	0x00028850
        /*1038*/ 	.short	0x010a
        /*103a*/ 	.byte	0x3f
	.zero		1


	//   ....[44]....
        /*103c*/ 	.word	0x00014a80
        /*1040*/ 	.word	0x00000007
        /*1044*/ 	.word	0x00028850
        /*1048*/ 	.short	0x010a
        /*104a*/ 	.byte	0x3f
	.zero		1


	//   ....[45]....
        /*104c*/ 	.word	0x00016420
        /*1050*/ 	.word	0x0000001d
        /*1054*/ 	.word	0x00000000
        /*1058*/ 	.short	0x0101
        /*105a*/ 	.byte	0x3f
	.zero		1


	//   ....[46]....
        /*105c*/ 	.word	0x00016570
        /*1060*/ 	.word	0x0000001f
        /*1064*/ 	.word	0x00000000
        /*1068*/ 	.short	0x0101
        /*106a*/ 	.byte	0x3f
	.zero		1


	//   ....[47]....
        /*106c*/ 	.word	0x00016f10
        /*1070*/ 	.word	0x0000000b
        /*1074*/ 	.word	0x00028850
        /*1078*/ 	.short	0x010a
        /*107a*/ 	.byte	0x3f
	.zero		1


	//   ....[48]....
        /*107c*/ 	.word	0x00016f90
        /*1080*/ 	.word	0x0000000b
        /*1084*/ 	.word	0x00028850
        /*1088*/ 	.short	0x010a
        /*108a*/ 	.byte	0x3f
	.zero		1


	//   ....[49]....
        /*108c*/ 	.word	0x00017530
        /*1090*/ 	.word	0x0000000a
        /*1094*/ 	.word	0x00000000
        /*1098*/ 	.short	0x0101
        /*109a*/ 	.byte	0x3f
	.zero		1


	//   ....[50]....
        /*109c*/ 	.word	0x00018a40
        /*10a0*/ 	.word	0x00000000
        /*10a4*/ 	.word	0x00000000
        /*10a8*/ 	.short	0x0101
        /*10aa*/ 	.byte	0x3f
	.zero		1


	//   ....[51]....
        /*10ac*/ 	.word	0x0001b070
        /*10b0*/ 	.word	0x00000004
        /*10b4*/ 	.word	0x00028820
        /*10b8*/ 	.short	0x010a
        /*10ba*/ 	.byte	0x3f
	.zero		1


	//   ....[52]....
        /*10bc*/ 	.word	0x0001b150
        /*10c0*/ 	.word	0x00000004
        /*10c4*/ 	.word	0x000288a0
        /*10c8*/ 	.short	0x010a
        /*10ca*/ 	.byte	0x3f
	.zero		1


	//   ....[53]....
        /*10cc*/ 	.word	0x0001b4a0
        /*10d0*/ 	.word	0x00000004
        /*10d4*/ 	.word	0x000288c0
        /*10d8*/ 	.short	0x010a
        /*10da*/ 	.byte	0x3f
	.zero		1


	//   ....[54]....
        /*10dc*/ 	.word	0x0001b960
        /*10e0*/ 	.word	0x00000006
        /*10e4*/ 	.word	0x000288a0
        /*10e8*/ 	.short	0x010a
        /*10ea*/ 	.byte	0x3f
	.zero		1


	//   ....[55]....
        /*10ec*/ 	.word	0x0001bc90
        /*10f0*/ 	.word	0x00000006
        /*10f4*/ 	.word	0x000288c0
        /*10f8*/ 	.short	0x010a
        /*10fa*/ 	.byte	0x3f
	.zero		1


	//   ....[56]....
        /*10fc*/ 	.word	0x0001ca90
        /*1100*/ 	.word	0x00000000
        /*1104*/ 	.word	0x00028840
        /*1108*/ 	.short	0x010a
        /*110a*/ 	.byte	0x3f
	.zero		1


	//   ....[57]....
        /*110c*/ 	.word	0x0001d9e0
        /*1110*/ 	.word	0x00000008
        /*1114*/ 	.word	0x00028800
        /*1118*/ 	.short	0x0107
        /*111a*/ 	.byte	0x3f
	.zero		1


	//   ....[58]....
        /*111c*/ 	.word	0x0001dae0
        /*1120*/ 	.word	0x00000002
        /*1124*/ 	.word	0x00028800
        /*1128*/ 	.short	0x0101
        /*112a*/ 	.byte	0x3f
	.zero		1


	//   ....[59]....
        /*112c*/ 	.word	0x0001db00
        /*1130*/ 	.word	0x00000002
        /*1134*/ 	.word	0x00028820
        /*1138*/ 	.short	0x010a
        /*113a*/ 	.byte	0x3f
	.zero		1


	//   ....[60]....
        /*113c*/ 	.word	0x0001de60
        /*1140*/ 	.word	0x00000003
        /*1144*/ 	.word	0x00028840
        /*1148*/ 	.short	0x010a
        /*114a*/ 	.byte	0x3f
	.zero		1


	//   ....[61]....
        /*114c*/ 	.word	0x0001e220
        /*1150*/ 	.word	0x00000000
        /*1154*/ 	.word	0x00028860
        /*1158*/ 	.short	0x010a
        /*115a*/ 	.byte	0x3f
	.zero		1


	//   ....[62]....
        /*115c*/ 	.word	0x0001e910
        /*1160*/ 	.word	0x00000003
        /*1164*/ 	.word	0x00028840
        /*1168*/ 	.short	0x010a
        /*116a*/ 	.byte	0x3f
	.zero		1


	//   ....[63]....
        /*116c*/ 	.word	0x0001ecd0
        /*1170*/ 	.word	0x00000002
        /*1174*/ 	.word	0x00028860
        /*1178*/ 	.short	0x010a
        /*117a*/ 	.byte	0x3f
	.zero		1


	//   ....[64]....
        /*117c*/ 	.word	0x0001f330
        /*1180*/ 	.word	0x00000003
        /*1184*/ 	.word	0x00028840
        /*1188*/ 	.short	0x010a
        /*118a*/ 	.byte	0x3f
	.zero		1


	//   ....[65]....
        /*118c*/ 	.word	0x0001f6e0
        /*1190*/ 	.word	0x00000002
        /*1194*/ 	.word	0x00028860
        /*1198*/ 	.short	0x010a
        /*119a*/ 	.byte	0x3f
	.zero		1


	//   ....[66]....
        /*119c*/ 	.word	0x0001fcc0
        /*11a0*/ 	.word	0x00000000
        /*11a4*/ 	.word	0x00028860
        /*11a8*/ 	.short	0x010a
        /*11aa*/ 	.byte	0x3f
	.zero		1


	//   ....[67]....
        /*11ac*/ 	.word	0x00020e40
        /*11b0*/ 	.word	0x00000000
        /*11b4*/ 	.word	0x00028820
        /*11b8*/ 	.short	0x010a
        /*11ba*/ 	.byte	0x3f
	.zero		1


	//   ....[68]....
        /*11bc*/ 	.word	0x00020ff0
        /*11c0*/ 	.word	0x00000006
        /*11c4*/ 	.word	0x00000000
        /*11c8*/ 	.short	0x010a
        /*11ca*/ 	.byte	0x3f
	.zero		1


	//   ....[69]....
        /*11cc*/ 	.word	0x00021060
        /*11d0*/ 	.word	0x00000007
        /*11d4*/ 	.word	0x00000000
        /*11d8*/ 	.short	0x010a
        /*11da*/ 	.byte	0x3f
	.zero		1


	//   ....[70]....
        /*11dc*/ 	.word	0x000210d0
        /*11e0*/ 	.word	0x00000004
        /*11e4*/ 	.word	0x00000000
        /*11e8*/ 	.short	0x010a
        /*11ea*/ 	.byte	0x3f
	.zero		1


	//   ....[71]....
        /*11ec*/ 	.word	0x00021100
        /*11f0*/ 	.word	0x00000003
        /*11f4*/ 	.word	0x00000000
        /*11f8*/ 	.short	0x010a
        /*11fa*/ 	.byte	0x3f
	.zero		1


	//   ....[72]....
        /*11fc*/ 	.word	0x00021160
        /*1200*/ 	.word	0x0000006e
        /*1204*/ 	.word	0x00028890
        /*1208*/ 	.short	0x010a
        /*120a*/ 	.byte	0x3f
	.zero		1


	//   ....[73]....
        /*120c*/ 	.word	0x000211b0
        /*1210*/ 	.word	0x0000006e
        /*1214*/ 	.word	0x00028890
        /*1218*/ 	.short	0x010a
        /*121a*/ 	.byte	0x3f
	.zero		1


	//   ....[74]....
        /*121c*/ 	.word	0x00021200
        /*1220*/ 	.word	0x0000006e
        /*1224*/ 	.word	0x00028890
        /*1228*/ 	.short	0x010a
        /*122a*/ 	.byte	0x3f
	.zero		1


	//   ....[75]....
        /*122c*/ 	.word	0x00021250
        /*1230*/ 	.word	0x0000006e
        /*1234*/ 	.word	0x000288b0
        /*1238*/ 	.short	0x010a
        /*123a*/ 	.byte	0x3f
	.zero		1


	//   ....[76]....
        /*123c*/ 	.word	0x00021a50
        /*1240*/ 	.word	0x00000002
        /*1244*/ 	.word	0x00028800
        /*1248*/ 	.short	0x010a
        /*124a*/ 	.byte	0x3f
	.zero		1


	//   ....[77]....
        /*124c*/ 	.word	0x00022610
        /*1250*/ 	.word	0x00000002
        /*1254*/ 	.word	0x00028800
        /*1258*/ 	.short	0x010a
        /*125a*/ 	.byte	0x3f
	.zero		1


	//   ....[78]....
        /*125c*/ 	.word	0x00022660
        /*1260*/ 	.word	0x00000000
        /*1264*/ 	.word	0x00028830
        /*1268*/ 	.short	0x010a
        /*126a*/ 	.byte	0x3f
	.zero		1


	//   ....[79]....
        /*126c*/ 	.word	0x000226b0
        /*1270*/ 	.word	0x00000006
        /*1274*/ 	.word	0x00028830
        /*1278*/ 	.short	0x010a
        /*127a*/ 	.byte	0x3f
	.zero		1


	//   ....[80]....
        /*127c*/ 	.word	0x00022700
        /*1280*/ 	.word	0x00000007
        /*1284*/ 	.word	0x00028850
        /*1288*/ 	.short	0x010a
        /*128a*/ 	.byte	0x3f
	.zero		1


	//   ....[81]....
        /*128c*/ 	.word	0x00022750
        /*1290*/ 	.word	0x00000006
        /*1294*/ 	.word	0x00028830
        /*1298*/ 	.short	0x010a
        /*129a*/ 	.byte	0x3f
	.zero		1


	//   ....[82]....
        /*129c*/ 	.word	0x000227a0
        /*12a0*/ 	.word	0x00000007
        /*12a4*/ 	.word	0x00028850
        /*12a8*/ 	.short	0x010a
        /*12aa*/ 	.byte	0x3f
	.zero		1


	//   ....[83]....
        /*12ac*/ 	.word	0x000227f0
        /*12b0*/ 	.word	0x0000000b
        /*12b4*/ 	.word	0x00028850
        /*12b8*/ 	.short	0x010a
        /*12ba*/ 	.byte	0x3f
	.zero		1


	//   ....[84]....
        /*12bc*/ 	.word	0x00022de0
        /*12c0*/ 	.word	0x00000003
        /*12c4*/ 	.word	0x00028820
        /*12c8*/ 	.short	0x010a
        /*12ca*/ 	.byte	0x3f
	.zero		1


	//   ....[85]....
        /*12cc*/ 	.word	0x00022e30
        /*12d0*/ 	.word	0x00000004
        /*12d4*/ 	.word	0x000288a0
        /*12d8*/ 	.short	0x010a
        /*12da*/ 	.byte	0x3f
	.zero		1


	//   ....[86]....
        /*12dc*/ 	.word	0x00022e80
        /*12e0*/ 	.word	0x00000004
        /*12e4*/ 	.word	0x000288c0
        /*12e8*/ 	.short	0x010a
        /*12ea*/ 	.byte	0x3f
	.zero		1


	//   ....[87]....
        /*12ec*/ 	.word	0x00022ed0
        /*12f0*/ 	.word	0x00000006
        /*12f4*/ 	.word	0x000288a0
        /*12f8*/ 	.short	0x010a
        /*12fa*/ 	.byte	0x3f
	.zero		1


	//   ....[88]....
        /*12fc*/ 	.word	0x00022f20
        /*1300*/ 	.word	0x00000006
        /*1304*/ 	.word	0x000288c0
        /*1308*/ 	.short	0x010a
        /*130a*/ 	.byte	0x3f
	.zero		1


	//   ....[89]....
        /*130c*/ 	.word	0x000230c0
        /*1310*/ 	.word	0x00000000
        /*1314*/ 	.word	0x00028840
        /*1318*/ 	.short	0x010a
        /*131a*/ 	.byte	0x3f
	.zero		1


	//   ....[90]....
        /*131c*/ 	.word	0x00023c30
        /*1320*/ 	.word	0x00000002
        /*1324*/ 	.word	0x00028820
        /*1328*/ 	.short	0x010a
        /*132a*/ 	.byte	0x3f
	.zero		1


	//   ....[91]....
        /*132c*/ 	.word	0x00023c80
        /*1330*/ 	.word	0x00000003
        /*1334*/ 	.word	0x00028840
        /*1338*/ 	.short	0x010a
        /*133a*/ 	.byte	0x3f
	.zero		1


	//   ....[92]....
        /*133c*/ 	.word	0x00023cd0
        /*1340*/ 	.word	0x00000000
        /*1344*/ 	.word	0x00028860
        /*1348*/ 	.short	0x010a
        /*134a*/ 	.byte	0x3f
	.zero		1


	//   ....[93]....
        /*134c*/ 	.word	0x00023d20
        /*1350*/ 	.word	0x00000003
        /*1354*/ 	.word	0x00028840
        /*1358*/ 	.short	0x010a
        /*135a*/ 	.byte	0x3f
	.zero		1


	//   ....[94]....
        /*135c*/ 	.word	0x00023d70
        /*1360*/ 	.word	0x00000002
        /*1364*/ 	.word	0x00028860
        /*1368*/ 	.short	0x010a
        /*136a*/ 	.byte	0x3f
	.zero		1


	//   ....[95]....
        /*136c*/ 	.word	0x00023dc0
        /*1370*/ 	.word	0x00000003
        /*1374*/ 	.word	0x00028840
        /*1378*/ 	.short	0x010a
        /*137a*/ 	.byte	0x3f
	.zero		1


	//   ....[96]....
        /*137c*/ 	.word	0x00023e10
        /*1380*/ 	.word	0x00000002
        /*1384*/ 	.word	0x00028860
        /*1388*/ 	.short	0x010a
        /*138a*/ 	.byte	0x3f
	.zero		1


	//   ....[97]....
        /*138c*/ 	.word	0x00023e60
        /*1390*/ 	.word	0x00000000
        /*1394*/ 	.word	0x00028860
        /*1398*/ 	.short	0x010a
        /*139a*/ 	.byte	0x3f
	.zero		1


	//   ....[98]....
        /*139c*/ 	.word	0x000248e0
        /*13a0*/ 	.word	0x00000000
        /*13a4*/ 	.word	0x00028820
        /*13a8*/ 	.short	0x010a
        /*13aa*/ 	.byte	0x3f
	.zero		1


	//   ....[99]....
        /*13ac*/ 	.word	0x00024a80
        /*13b0*/ 	.word	0x00000006
        /*13b4*/ 	.word	0x00000000
        /*13b8*/ 	.short	0x010a
        /*13ba*/ 	.byte	0x3f
	.zero		1


	//   ....[100]....
        /*13bc*/ 	.word	0x00024ad0
        /*13c0*/ 	.word	0x00000007
        /*13c4*/ 	.word	0x00000000
        /*13c8*/ 	.short	0x010a
        /*13ca*/ 	.byte	0x3f
	.zero		1


	//   ....[101]....
        /*13cc*/ 	.word	0x00024b20
        /*13d0*/ 	.word	0x00000004
        /*13d4*/ 	.word	0x00000000
        /*13d8*/ 	.short	0x010a
        /*13da*/ 	.byte	0x3f
	.zero		1


	//----- nvinfo : EIATTR_NUM_MBARRIERS
	.align		4
.L_1211:
        /*13dc*/ 	.byte	0x03, 0x38
        /*13de*/ 	.short	0x0016


	//----- nvinfo : EIATTR_EXIT_INSTR_OFFSETS
	.align		4
        /*13e0*/ 	.byte	0x04, 0x1c
        /*13e2*/ 	.short	(.L_1213 - .L_1212)


	//   ....[0]....
.L_1212:
        /*13e4*/ 	.word	0x00021150


	//----- nvinfo : EIATTR_MAX_THREADS
	.align		4
.L_1213:
        /*13e8*/ 	.byte	0x04, 0x05
        /*13ea*/ 	.short	(.L_1215 - .L_1214)
.L_1214:
        /*13ec*/ 	.word	0x00000180
        /*13f0*/ 	.word	0x00000001
        /*13f4*/ 	.word	0x00000001


	//----- nvinfo : EIATTR_CRS_STACK_SIZE
	.align		4
.L_1215:
        /*13f8*/ 	.byte	0x04, 0x1e
        /*13fa*/ 	.short	(.L_1217 - .L_1216)
.L_1216:
        /*13fc*/ 	.word	0x00000000


	//----- nvinfo : EIATTR_CBANK_PARAM_SIZE
	.align		4
.L_1217:
        /*1400*/ 	.byte	0x03, 0x19
        /*1402*/ 	.short	0x0af0


	//----- nvinfo : EIATTR_PARAM_CBANK
	.align		4
        /*1404*/ 	.byte	0x04, 0x0a
        /*1406*/ 	.short	(.L_1219 - .L_1218)
	.align		4
.L_1218:
        /*1408*/ 	.word	index@(.nv.constant0._ZN7cutlass13device_kernelIN5flash11enable_sm90INS1_16FlashAttnFwdSm90INS1_25CollectiveMainloopFwdSm90ILi2EN4cute5tupleIJNS5_1CILi1EEES8_S8_EEENS6_IJNS7_ILi128EEESA_SA_EEELi128ENS_10bfloat16_tEfNS_4arch4Sm90ELb1ELb0ELb1ELb1ELb0ELb1ELb0ELb1ELb1ELb1ELb0ELb0EEENS1_21CollectiveEpilogueFwdISB_S9_SC_SE_Li256ELb1ELb1ELb0ELb0EEENS1_36VarlenDynamicPersistentTileSchedulerILi128ELi128ELi256ELi128ELb0ELb1ELb1ELb1ELb1ELb1EEEEEEEEEvNT_6ParamsE)
        /*140c*/ 	.short	0x0210
        /*140e*/ 	.short	0x0af0


	//----- nvinfo : EIATTR_SW_WAR
	.align		4
.L_1219:
        /*1410*/ 	.byte	0x04, 0x36
        /*1412*/ 	.short	(.L_1221 - .L_1220)
.L_1220:
        /*1414*/ 	.word	0x00000008
.L_1221:


//--------------------- .nv.info._ZN7cutlass13device_kernelIN5flash11enable_sm90INS1_16FlashAttnFwdSm90INS1_25CollectiveMainloopFwdSm90ILi2EN4cute5tupleIJNS5_1CILi1EEES8_S8_EEENS6_IJNS7_ILi192EEENS7_ILi144EEENS7_ILi96EEEEEELi96ENS_10bfloat16_tEfNS_4arch4Sm90ELb0ELb0ELb1ELb0ELb0ELb0ELb0ELb0ELb1ELb1ELb0ELb0EEENS1_21CollectiveEpilogueFwdINS6_IJSA_SC_SB_EEES9_SE_SG_Li384ELb0ELb1ELb0ELb0EEENS1_29StaticPersistentTileSchedulerILb0EEEEEEEEEvNT_6ParamsE --------------------------
	.section	.nv.info._ZN7cutlass13device_kernelIN5flash11enable_sm90INS1_16FlashAttnFwdSm90INS1_25CollectiveMainloopFwdSm90ILi2EN4cute5tupleIJNS5_1CILi1EEES8_S8_EEENS6_IJNS7_ILi192EEENS7_ILi144EEENS7_ILi96EEEEEELi96ENS_10bfloat16_tEfNS_4arch4Sm90ELb0ELb0ELb1ELb0ELb0ELb0ELb0ELb0ELb1ELb1ELb0ELb0EEENS1_21CollectiveEpilogueFwdINS6_IJSA_SC_SB_EEES9_SE_SG_Li384ELb0ELb1ELb0ELb0EEENS1_29StaticPersistentTileSchedulerILb0EEEEEEEEEvNT_6ParamsE,"",@"SHT_CUDA_INFO"
	.sectionflags	@""
	.align	4


	//----- nvinfo : EIATTR_CUDA_API_VERSION
	.align		4
        /*0000*/ 	.byte	0x04, 0x37
        /*0002*/ 	.short	(.L_1223 - .L_1222)
.L_1222:
        /*0004*/ 	.word	0x00000082


	//----- nvinfo : EIATTR_KPARAM_INFO
	.align		4
.L_1223:
        /*0008*/ 	.byte	0x04, 0x17
        /*000a*/ 	.short	(.L_1225 - .L_1224)
.L_1224:
        /*000c*/ 	.word	0x00000000
        /*0010*/ 	.short	0x0000
        /*0012*/ 	.short	0x0070
        /*0014*/ 	.byte	0x00, 0xf0, 0x01, 0x28


	//----- nvinfo : EIATTR_SPARSE_MMA_MASK
	.align		4
.L_1225:
        /*0018*/ 	.byte	0x03, 0x50
        /*001a*/ 	.short	0x0000


	//----- nvinfo : EIATTR_MAXREG_COUNT
	.align		4
        /*001c*/ 	.byte	0x03, 0x1b
        /*001e*/ 	.short	0x0080


	//----- nvinfo : EIATTR_NUM_BARRIERS
	.align		4
        /*0020*/ 	.byte	0x02, 0x4c
        /*0022*/ 	.byte	0x10
	.zero		1


	//----- nvinfo : EIATTR_EXTERNS
	.align		4
        /*0024*/ 	.byte	0x04, 0x0f
        /*0026*/ 	.short	(.L_1227 - .L_1226)


	//   ....[0]....
	.align		4
.L_1226:
        /*0028*/ 	.word	index@(__assertfail)


	//----- nvinfo : EIATTR_ANNOTATIONS
	.align		4
.L_1227:
        /*002c*/ 	.byte	0x04, 0x55
        /*002e*/ 	.short	(.L_1229 - .L_1228)


	//   ....[0]....
.L_1228:
        /* <DEDUP_REMOVED lines=14> */


	//----- nvinfo : EIATTR_MERCURY_ISA_VERSION
	.align		4
.L_1229:
        /*00f8*/ 	.byte	0x03, 0x5f
        /*00fa*/ 	.short	0x0101


	//----- nvinfo : EIATTR_INT_WARP_WIDE_INSTR_OFFSETS
	.align		4
        /*00fc*/ 	.byte	0x04, 0x31
        /*00fe*/ 	.short	(.L_1231 - .L_1230)


	//   ....[0]....
.L_1230:
        /*0100*/ 	.word	0x00000120


	//   ....[1]....
        /*0104*/ 	.word	0x000001c0


	//   ....[2]....
        /*0108*/ 	.word	0x00000230


	//----- nvinfo : EIATTR_COOP_GROUP_MASK_REGIDS
	.align		4
.L_1231:
        /*010c*/ 	.byte	0x04, 0x29
        /*010e*/ 	.short	(.L_1233 - .L_1232)


	//   ....[0]....
.L_1232:
        /*0110*/ 	.word	0xffffffff


	//   ....[1]....
        /*0114*/ 	.word	0xffffffff


	//   ....[2]....
        /*0118*/ 	.word	0xffffffff


	//   ....[3]....
        /*011c*/ 	.word	0xffffffff


	//   ....[4]....
        /*0120*/ 	.word	0xffffffff


	//   ....[5]....
        /*0124*/ 	.word	0xffffffff


	//   ....[6]....
        /*0128*/ 	.word	0xffffffff


	//   ....[7]....
        /*012c*/ 	.word	0xffffffff


	//   ....[8]....
        /*0130*/ 	.word	0xffffffff


	//   ....[9]....
        /*0134*/ 	.word	0xffffffff


	//   ....[10]....
        /*0138*/ 	.word	0xffffffff


	//   ....[11]....
        /*013c*/ 	.word	0xffffffff


	//   ....[12]....
        /*0140*/ 	.word	0xffffffff


	//   ....[13]....
        /*0144*/ 	.word	0xffffffff


	//   ....[14]....
        /*0148*/ 	.word	0xffffffff


	//   ....[15]....
        /*014c*/ 	.word	0xffffffff


	//   ....[16]....
        /*0150*/ 	.word	0xffffffff


	//   ....[17]....
        /*0154*/ 	.word	0xffffffff


	//   ....[18]....
        /*0158*/ 	.word	0xffffffff


	//   ....[19]....
        /*015c*/ 	.word	0xffffffff


	//   ....[20]....
        /*0160*/ 	.word	0xffffffff


	//   ....[21]....
        /*0164*/ 	.word	0xffffffff


	//   ....[22]....
        /*0168*/ 	.word	0xffffffff


	//   ....[23]....
        /*016c*/ 	.word	0xffffffff


	//   ....[24]....
        /*0170*/ 	.word	0xffffffff


	//   ....[25]....
        /*0174*/ 	.word	0xffffffff


	//   ....[26]....
        /*0178*/ 	.word	0xffffffff


	//   ....[27]....
        /*017c*/ 	.word	0xffffffff


	//   ....[28]....
        /*0180*/ 	.word	0xffffffff


	//   ....[29]....
        /*0184*/ 	.word	0xffffffff


	//   ....[30]....
        /*0188*/ 	.word	0xffffffff


	//   ....[31]....
        /*018c*/ 	.word	0xffffffff


	//   ....[32]....
        /*0190*/ 	.word	0xffffffff


	//   ....[33]....
        /*0194*/ 	.word	0xffffffff


	//   ....[34]....
        /*0198*/ 	.word	0xffffffff


	//   ....[35]....
        /*019c*/ 	.word	0xffffffff


	//   ....[36]....
        /*01a0*/ 	.word	0xffffffff


	//   ....[37]....
        /*01a4*/ 	.word	0xffffffff


	//   ....[38]....
        /*01a8*/ 	.word	0xffffffff


	//   ....[39]....
        /*01ac*/ 	.word	0xffffffff


	//   ....[40]....
        /*01b0*/ 	.word	0xffffffff


	//   ....[41]....
        /*01b4*/ 	.word	0xffffffff


	//   ....[42]....
        /*01b8*/ 	.word	0xffffffff


	//   ....[43]....
        /*01bc*/ 	.word	0xffffffff


	//   ....[44]....
        /*01c0*/ 	.word	0x0500000f


	//   ....[45]....
        /*01c4*/ 	.word	0x0500000f


	//   ....[46]....
        /*01c8*/ 	.word	0x0500000f


	//   ....[47]....
        /*01cc*/ 	.word	0x0500000f


	//   ....[48]....
        /*01d0*/ 	.word	0x0500000f


	//   ....[49]....
        /*01d4*/ 	.word	0x0500000f


	//   ....[50]....
        /*01d8*/ 	.word	0x0500000f


	//   ....[51]....
        /*01dc*/ 	.word	0x0500000f


	//   ....[52]....
        /*01e0*/ 	.word	0x0500000f


	//   ....[53]....
        /*01e4*/ 	.word	0x0500000f


	//   ....[54]....
        /*01e8*/ 	.word	0x0500000f


	//   ....[55]....
        /*01ec*/ 	.word	0x0500000f


	//   ....[56]....
        /*01f0*/ 	.word	0x0500000f


	//   ....[57]....
        /*01f4*/ 	.word	0x0500000f


	//----- nvinfo : EIATTR_COOP_GROUP_INSTR_OFFSETS
	.align		4
.L_1233:
        /*01f8*/ 	.byte	0x04, 0x28
        /*01fa*/ 	.short	(.L_1235 - .L_1234)


	//   ....[0]....
.L_1234:
        /*01fc*/ 	.word	0x00000060


	//   ....[1]....
        /*0200*/ 	.word	0x00000130


	//   ....[2]....
        /*0204*/ 	.word	0x000001e0


	//   ....[3]....
        /*0208*/ 	.word	0x000003a0


	//   ....[4]....
        /*020c*/ 	.word	0x00000500


	//   ....[5]....
        /*0210*/ 	.word	0x00000620


	//   ....[6]....
        /*0214*/ 	.word	0x00000780


	//   ....[7]....
        /*0218*/ 	.word	0x00000ee0


	//   ....[8]....
        /*021c*/ 	.word	0x00003a50


	//   ....[9]....
        /*0220*/ 	.word	0x00003a90


	//   ....[10]....
        /*0224*/ 	.word	0x00004050


	//   ....[11]....
        /*0228*/ 	.word	0x000040c0


	//   ....[12]....
        /*022c*/ 	.word	0x00005150


	//   ....[13]....
        /*0230*/ 	.word	0x00007630


	//   ....[14]....
        /*0234*/ 	.word	0x000076c0


	//   ....[15]....
        /*0238*/ 	.word	0x00007ed0


	//   ....[16]....
        /*023c*/ 	.word	0x00007f50


	//   ....[17]....
        /*0240*/ 	.word	0x00009310


	//   ....[18]....
        /*0244*/ 	.word	0x00009410


	//   ....[19]....
        /*0248*/ 	.word	0x00009470


	//   ....[20]....
        /*024c*/ 	.word	0x000095b0


	//   ....[21]....
        /*0250*/ 	.word	0x000095d0


	//   ....[22]....
        /*0254*/ 	.word	0x0000a500


	//   ....[23]....
        /*0258*/ 	.word	0x0000a530


	//   ....[24]....
        /*025c*/ 	.word	0x0000a590


	//   ....[25]....
        /*0260*/ 	.word	0x0000a5f0


	//   ....[26]....
        /*0264*/ 	.word	0x0000aa90


	//   ....[27]....
        /*0268*/ 	.word	0x0000aad0


	//   ....[28]....
        /*026c*/ 	.word	0x0000ac00


	//   ....[29]....
        /*0270*/ 	.word	0x0000ac40


	//   ....[30]....
        /*0274*/ 	.word	0x0000b630


	//   ....[31]....
        /*0278*/ 	.word	0x0000c1c0


	//   ....[32]....
        /*027c*/ 	.word	0x0000c1f0


	//   ....[33]....
        /*0280*/ 	.word	0x0000c210


	//   ....[34]....
        /*0284*/ 	.word	0x0000c2c0


	//   ....[35]....
        /*0288*/ 	.word	0x0000c2e0


	//   ....[36]....
        /*028c*/ 	.word	0x0000c380


	//   ....[37]....
        /*0290*/ 	.word	0x0000c3a0


	//   ....[38]....
        /*0294*/ 	.word	0x0000c3b0


	//   ....[39]....
        /*0298*/ 	.word	0x0000c440


	//   ....[40]....
        /*029c*/ 	.word	0x0000c490


	//   ....[41]....
        /*02a0*/ 	.word	0x0000c4a0


	//   ....[42]....
        /*02a4*/ 	.word	0x0000c4d0


	//   ....[43]....
        /*02a8*/ 	.word	0x0000ef50


	//   ....[44]....
        /*02ac*/ 	.word	0x0000f430


	//   ....[45]....
        /*02b0*/ 	.word	0x0000f5a0


	//   ....[46]....
        /*02b4*/ 	.word	0x0000f5f0


	//   ....[47]....
        /*02b8*/ 	.word	0x0000f690


	//   ....[48]....
        /*02bc*/ 	.word	0x0000f7a0


	//   ....[49]....
        /*02c0*/ 	.word	0x0000f800


	//   ....[50]....
        /*02c4*/ 	.word	0x0000f920


	//   ....[51]....
        /*02c8*/ 	.word	0x0000f980


	//   ....[52]....
        /*02cc*/ 	.word	0x0000fa30


	//   ....[53]....
        /*02d0*/ 	.word	0x0000fb00


	//   ....[54]....
        /*02d4*/ 	.word	0x0000fbd0


	//   ....[55]....
        /*02d8*/ 	.word	0x0000fc50


	//   ....[56]....
        /*02dc*/ 	.word	0x0000fd40


	//   ....[57]....
        /*02e0*/ 	.word	0x000100d0


	//----- nvinfo : EIATTR_REG_RECONFIG
	.align		4
.L_1235:
        /*02e4*/ 	.byte	0x01, 0x54
	.zero		2


	//----- nvinfo : EIATTR_SYSCALL_OFFSETS
	.align		4
        /*02e8*/ 	.byte	0x04, 0x46
        /*02ea*/ 	.short	(.L_1237 - .L_1236)


	//   ....[0]....
.L_1236:
        /*02ec*/ 	.word	0x00001260


	//   ....[1]....
        /*02f0*/ 	.word	0x0000b2c0


	//   ....[2]....
        /*02f4*/ 	.word	0x0000b400


	//   ....[3]....
        /*02f8*/ 	.word	0x0000b4f0


	//   ....[4]....
        /*02fc*/ 	.word	0x0000bcb0


	//----- nvinfo : EIATTR_MBARRIER_INSTR_OFFSETS
	.align		4
.L_1237:
        /*0300*/ 	.byte	0x04, 0x39
        /*0302*/ 	.short	(.L_1239 - .L_1238)


	//   ....[0]....
.L_1238:
        /*0304*/ 	.word	0x00000250
        /*0308*/ 	.word	0x000000ff
        /*030c*/ 	.word	0x00031c00
        /*0310*/ 	.short	0x0100
        /*0312*/ 	.byte	0x08
	.zero		1


	//   ....[1]....
        /*0314*/ 	.word	0x00000260
        /*0318*/ 	.word	0x000000ff
        /*031c*/ 	.word	0x00031c20
        /*0320*/ 	.short	0x0100
        /*0322*/ 	.byte	0x08
	.zero		1


	//   ....[2]....
        /*0324*/ 	.word	0x00000350
        /*0328*/ 	.word	0x000000ff
        /*032c*/ 	.word	0x00031c30
        /*0330*/ 	.short	0x0100
        /*0332*/ 	.byte	0x08
	.zero		1


	//   ....[3]....
        /*0334*/ 	.word	0x00000360
        /*0338*/ 	.word	0x000000ff
        /*033c*/ 	.word	0x00031c40
        /*0340*/ 	.short	0x0100
        /*0342*/ 	.byte	0x08
	.zero		1


	//   ....[4]....
        /*0344*/ 	.word	0x00000370
        /*0348*/ 	.word	0x000000ff
        /*034c*/ 	.word	0x00031c38
        /*0350*/ 	.short	0x0100
        /*0352*/ 	.byte	0x08
	.zero		1


	//   ....[5]....
        /*0354*/ 	.word	0x00000380
        /*0358*/ 	.word	0x000000ff
        /*035c*/ 	.word	0x00031c48
        /*0360*/ 	.short	0x0100
        /*0362*/ 	.byte	0x08
	.zero		1


	//   ....[6]....
        /*0364*/ 	.word	0x000004b0
        /*0368*/ 	.word	0x000000ff
        /*036c*/ 	.word	0x00031c50
        /*0370*/ 	.short	0x0100
        /*0372*/ 	.byte	0x08
	.zero		1


	//   ....[7]....
        /*0374*/ 	.word	0x000004c0
        /*0378*/ 	.word	0x000000ff
        /*037c*/ 	.word	0x00031c60
        /*0380*/ 	.short	0x0100
        /*0382*/ 	.byte	0x08
	.zero		1


	//   ....[8]....
        /*0384*/ 	.word	0x000004d0
        /*0388*/ 	.word	0x000000ff
        /*038c*/ 	.word	0x00031c58
        /*0390*/ 	.short	0x0100
        /*0392*/ 	.byte	0x08
	.zero		1


	//   ....[9]....
        /*0394*/ 	.word	0x000004e0
        /*0398*/ 	.word	0x000000ff
        /*039c*/ 	.word	0x00031c68
        /*03a0*/ 	.short	0x0100
        /*03a2*/ 	.byte	0x08
	.zero		1


	//   ....[10]....
        /*03a4*/ 	.word	0x000005d0
        /*03a8*/ 	.word	0x000000ff
        /*03ac*/ 	.word	0x00031c70
        /*03b0*/ 	.short	0x0100
        /*03b2*/ 	.byte	0x06
	.zero		1


	//   ....[11]....
        /*03b4*/ 	.word	0x000005e0
        /*03b8*/ 	.word	0x000000ff
        /*03bc*/ 	.word	0x00031c80
        /*03c0*/ 	.short	0x0100
        /*03c2*/ 	.byte	0x06
	.zero		1


	//   ....[12]....
        /*03c4*/ 	.word	0x000005f0
        /*03c8*/ 	.word	0x000000ff
        /*03cc*/ 	.word	0x00031c78
        /*03d0*/ 	.short	0x0100
        /*03d2*/ 	.byte	0x06
	.zero		1


	//   ....[13]....
        /*03d4*/ 	.word	0x00000600
        /*03d8*/ 	.word	0x000000ff
        /*03dc*/ 	.word	0x00031c88
        /*03e0*/ 	.short	0x0100
        /*03e2*/ 	.byte	0x06
	.zero		1


	//   ....[14]....
        /*03e4*/ 	.word	0x00000730
        /*03e8*/ 	.word	0x000000ff
        /*03ec*/ 	.word	0x00031c90
        /*03f0*/ 	.short	0x0100
        /*03f2*/ 	.byte	0x08
	.zero		1


	//   ....[15]....
        /*03f4*/ 	.word	0x00000740
        /*03f8*/ 	.word	0x000000ff
        /*03fc*/ 	.word	0x00031ca0
        /*0400*/ 	.short	0x0100
        /*0402*/ 	.byte	0x08
	.zero		1


	//   ....[16]....
        /*0404*/ 	.word	0x00000750
        /*0408*/ 	.word	0x000000ff
        /*040c*/ 	.word	0x00031c98
        /*0410*/ 	.short	0x0100
        /*0412*/ 	.byte	0x08
	.zero		1


	//   ....[17]....
        /*0414*/ 	.word	0x00000760
        /*0418*/ 	.word	0x000000ff
        /*041c*/ 	.word	0x00031ca8
        /*0420*/ 	.short	0x0100
        /*0422*/ 	.byte	0x08
	.zero		1


	//   ....[18]....
        /*0424*/ 	.word	0x00000890
        /*0428*/ 	.word	0x000000ff
        /*042c*/ 	.word	0x00031cb0
        /*0430*/ 	.short	0x0100
        /*0432*/ 	.byte	0x08
	.zero		1


	//   ....[19]....
        /*0434*/ 	.word	0x000008a0
        /*0438*/ 	.word	0x000000ff
        /*043c*/ 	.word	0x00031cc0
        /*0440*/ 	.short	0x0100
        /*0442*/ 	.byte	0x08
	.zero		1


	//   ....[20]....
        /*0444*/ 	.word	0x000008b0
        /*0448*/ 	.word	0x000000ff
        /*044c*/ 	.word	0x00031cb8
        /*0450*/ 	.short	0x0100
        /*0452*/ 	.byte	0x08
	.zero		1


	//   ....[21]....
        /*0454*/ 	.word	0x000008c0
        /*0458*/ 	.word	0x000000ff
        /*045c*/ 	.word	0x00031cc8
        /*0460*/ 	.short	0x0100
        /*0462*/ 	.byte	0x08
	.zero		1


	//   ....[22]....
        /*0464*/ 	.word	0x000012a0
        /*0468*/ 	.word	0x000000ff
        /*046c*/ 	.word	0x00031c00
        /*0470*/ 	.short	0x010a
        /*0472*/ 	.byte	0x25
	.zero		1


	//   ....[23]....
        /*0474*/ 	.word	0x00001310
        /*0478*/ 	.word	0x00000000
        /*047c*/ 	.word	0x00031c30
        /*0480*/ 	.short	0x010a
        /*0482*/ 	.byte	0x3f
	.zero		1


	//   ....[24]....
        /*0484*/ 	.word	0x00001380
        /*0488*/ 	.word	0x00000000
        /*048c*/ 	.word	0x00031c30
        /*0490*/ 	.short	0x010a
        /*0492*/ 	.byte	0x3f
	.zero		1


	//   ....[25]....
        /*0494*/ 	.word	0x00004300
        /*0498*/ 	.word	0x00000004
        /*049c*/ 	.word	0x00000000
        /*04a0*/ 	.short	0x0101
        /*04a2*/ 	.byte	0x3f
	.zero		1


	//   ....[26]....
        /*04a4*/ 	.word	0x00005400
        /*04a8*/ 	.word	0x000000ff
        /*04ac*/ 	.word	0x00031c30
        /*04b0*/ 	.short	0x010a
        /*04b2*/ 	.byte	0x04
	.zero		1


	//   ....[27]....
        /*04b4*/ 	.word	0x00005440
        /*04b8*/ 	.word	0x000000ff
        /*04bc*/ 	.word	0x00031c30
        /*04c0*/ 	.short	0x010a
        /*04c2*/ 	.byte	0x04
	.zero		1


	//   ....[28]....
        /*04c4*/ 	.word	0x00006ac0
        /*04c8*/ 	.word	0x000000ff
        /*04cc*/ 	.word	0x00031c50
        /*04d0*/ 	.short	0x010a
        /*04d2*/ 	.byte	0x04
	.zero		1


	//   ....[29]....
        /*04d4*/ 	.word	0x00006b00
        /*04d8*/ 	.word	0x000000ff
        /*04dc*/ 	.word	0x00031c50
        /*04e0*/ 	.short	0x010a
        /*04e2*/ 	.byte	0x04
	.zero		1


	//   ....[30]....
        /*04e4*/ 	.word	0x00008590
        /*04e8*/ 	.word	0x0000000d
        /*04ec*/ 	.word	0x00000000
        /*04f0*/ 	.short	0x0101
        /*04f2*/ 	.byte	0x3f
	.zero		1


	//   ....[31]....
        /*04f4*/ 	.word	0x00008850
        /*04f8*/ 	.word	0x00000006
        /*04fc*/ 	.word	0x00000000
        /*0500*/ 	.short	0x0101
        /*0502*/ 	.byte	0x3f
	.zero		1


	//   ....[32]....
        /*0504*/ 	.word	0x00009380
        /*0508*/ 	.word	0x000000ff
        /*050c*/ 	.word	0x00031c50
        /*0510*/ 	.short	0x010a
        /*0512*/ 	.byte	0x0c
	.zero		1


	//   ....[33]....
        /*0514*/ 	.word	0x000093c0
        /*0518*/ 	.word	0x000000ff
        /*051c*/ 	.word	0x00031c50
        /*0520*/ 	.short	0x010a
        /*0522*/ 	.byte	0x0c
	.zero		1


	//   ....[34]....
        /*0524*/ 	.word	0x0000a110
        /*0528*/ 	.word	0x00000014
        /*052c*/ 	.word	0x00000000
        /*0530*/ 	.short	0x0101
        /*0532*/ 	.byte	0x3f
	.zero		1


	//   ....[35]....
        /*0534*/ 	.word	0x0000aab0
        /*0538*/ 	.word	0x000000ff
        /*053c*/ 	.word	0x00000000
        /*0540*/ 	.short	0x0101
        /*0542*/ 	.byte	0x04
	.zero		1


	//   ....[36]....
        /*0544*/ 	.word	0x0000b850
        /*0548*/ 	.word	0x00000003
        /*054c*/ 	.word	0x00031c40
        /*0550*/ 	.short	0x010a
        /*0552*/ 	.byte	0x3f
	.zero		1


	//   ....[37]....
        /*0554*/ 	.word	0x0000c630
        /*0558*/ 	.word	0x000000ff
        /*055c*/ 	.word	0x00031c00
        /*0560*/ 	.short	0x0107
        /*0562*/ 	.byte	0x24
	.zero		1


	//   ....[38]....
        /*0564*/ 	.word	0x0000c6a0
        /*0568*/ 	.word	0x000000ff
        /*056c*/ 	.word	0x00031c00
        /*0570*/ 	.short	0x0101
        /*0572*/ 	.byte	0x24
	.zero		1


	//   ....[39]....
        /*0574*/ 	.word	0x0000c6d0
        /*0578*/ 	.word	0x000000ff
        /*057c*/ 	.word	0x00031c20
        /*0580*/ 	.short	0x010a
        /*0582*/ 	.byte	0x24
	.zero		1


	//   ....[40]....
        /*0584*/ 	.word	0x0000c9c0
        /*0588*/ 	.word	0x00000003
        /*058c*/ 	.word	0x00031c40
        /*0590*/ 	.short	0x010a
        /*0592*/ 	.byte	0x3f
	.zero		1


	//   ....[41]....
        /*0594*/ 	.word	0x0000ce40
        /*0598*/ 	.word	0x00000003
        /*059c*/ 	.word	0x00000060
        /*05a0*/ 	.short	0x010a
        /*05a2*/ 	.byte	0x3f
	.zero		1


	//   ....[42]....
        /*05a4*/ 	.word	0x0000d530
        /*05a8*/ 	.word	0x00000003
        /*05ac*/ 	.word	0x00031c40
        /*05b0*/ 	.short	0x010a
        /*05b2*/ 	.byte	0x3f
	.zero		1


	//   ....[43]....
        /*05b4*/ 	.word	0x0000d9b0
        /*05b8*/ 	.word	0x0000000d
        /*05bc*/ 	.word	0x00000060
        /*05c0*/ 	.short	0x010a
        /*05c2*/ 	.byte	0x3f
	.zero		1


	//   ....[44]....
        /*05c4*/ 	.word	0x0000dff0
        /*05c8*/ 	.word	0x00000002
        /*05cc*/ 	.word	0x00031c40
        /*05d0*/ 	.short	0x010a
        /*05d2*/ 	.byte	0x3f
	.zero		1


	//   ....[45]....
        /*05d4*/ 	.word	0x0000e480
        /*05d8*/ 	.word	0x00000007
        /*05dc*/ 	.word	0x00000060
        /*05e0*/ 	.short	0x010a
        /*05e2*/ 	.byte	0x3f
	.zero		1


	//   ....[46]....
        /*05e4*/ 	.word	0x0000e990
        /*05e8*/ 	.word	0x00000003
        /*05ec*/ 	.word	0x00031c60
        /*05f0*/ 	.short	0x010a
        /*05f2*/ 	.byte	0x3f
	.zero		1


	//   ....[47]....
        /*05f4*/ 	.word	0x0000eed0
        /*05f8*/ 	.word	0x00000009
        /*05fc*/ 	.word	0x00031c20
        /*0600*/ 	.short	0x010a
        /*0602*/ 	.byte	0x3f
	.zero		1


	//   ....[48]....
        /*0604*/ 	.word	0x0000f070
        /*0608*/ 	.word	0x00000007
        /*060c*/ 	.word	0x00000000
        /*0610*/ 	.short	0x010a
        /*0612*/ 	.byte	0x3f
	.zero		1


	//   ....[49]....
        /*0614*/ 	.word	0x0000f0e0
        /*0618*/ 	.word	0x00000003
        /*061c*/ 	.word	0x00000000
        /*0620*/ 	.short	0x010a
        /*0622*/ 	.byte	0x3f
	.zero		1


	//   ....[50]....
        /*0624*/ 	.word	0x0000f140
        /*0628*/ 	.word	0x00000005
        /*062c*/ 	.word	0x00000000
        /*0630*/ 	.short	0x010a
        /*0632*/ 	.byte	0x3f
	.zero		1


	//   ....[51]....
        /*0634*/ 	.word	0x0000f170
        /*0638*/ 	.word	0x00000003
        /*063c*/ 	.word	0x00000000
        /*0640*/ 	.short	0x010a
        /*0642*/ 	.byte	0x3f
	.zero		1


	//   ....[52]....
        /*0644*/ 	.word	0x0000f1e0
        /*0648*/ 	.word	0x00000003
        /*064c*/ 	.word	0x00031c00
        /*0650*/ 	.short	0x010a
        /*0652*/ 	.byte	0x3f
	.zero		1


	//   ....[53]....
        /*0654*/ 	.word	0x0000f230
        /*0658*/ 	.word	0x00000000
        /*065c*/ 	.word	0x00031c30
        /*0660*/ 	.short	0x010a
        /*0662*/ 	.byte	0x3f
	.zero		1


	//   ....[54]....
        /*0664*/ 	.word	0x0000f290
        /*0668*/ 	.word	0x00000009
        /*066c*/ 	.word	0x00031c30
        /*0670*/ 	.short	0x010a
        /*0672*/ 	.byte	0x3f
	.zero		1


	//   ....[55]....
        /*0674*/ 	.word	0x0000f2f0
        /*0678*/ 	.word	0x00000008
        /*067c*/ 	.word	0x00031c50
        /*0680*/ 	.short	0x010a
        /*0682*/ 	.byte	0x3f
	.zero		1


	//   ....[56]....
        /*0684*/ 	.word	0x0000f350
        /*0688*/ 	.word	0x00000005
        /*068c*/ 	.word	0x00031c50
        /*0690*/ 	.short	0x010a
        /*0692*/ 	.byte	0x3f
	.zero		1


	//   ....[57]....
        /*0694*/ 	.word	0x0000f4f0
        /*0698*/ 	.word	0x00000003
        /*069c*/ 	.word	0x00031c40
        /*06a0*/ 	.short	0x010a
        /*06a2*/ 	.byte	0x3f
	.zero		1


	//   ....[58]....
        /*06a4*/ 	.word	0x0000fd70
        /*06a8*/ 	.word	0x00000009
        /*06ac*/ 	.word	0x00031c20
        /*06b0*/ 	.short	0x010a
        /*06b2*/ 	.byte	0x3f
	.zero		1


	//   ....[59]....
        /*06b4*/ 	.word	0x0000fdc0
        /*06b8*/ 	.word	0x00000003
        /*06bc*/ 	.word	0x00031c40
        /*06c0*/ 	.short	0x010a
        /*06c2*/ 	.byte	0x3f
	.zero		1


	//   ....[60]....
        /*06c4*/ 	.word	0x0000fe10
        /*06c8*/ 	.word	0x00000003
        /*06cc*/ 	.word	0x00000060
        /*06d0*/ 	.short	0x010a
        /*06d2*/ 	.byte	0x3f
	.zero		1


	//   ....[61]....
        /*06d4*/ 	.word	0x0000fe60
        /*06d8*/ 	.word	0x00000003
        /*06dc*/ 	.word	0x00031c40
        /*06e0*/ 	.short	0x010a
        /*06e2*/ 	.byte	0x3f
	.zero		1


	//   ....[62]....
        /*06e4*/ 	.word	0x0000feb0
        /*06e8*/ 	.word	0x0000000d
        /*06ec*/ 	.word	0x00000060
        /*06f0*/ 	.short	0x010a
        /*06f2*/ 	.byte	0x3f
	.zero		1


	//   ....[63]....
        /*06f4*/ 	.word	0x0000ff00
        /*06f8*/ 	.word	0x00000002
        /*06fc*/ 	.word	0x00031c40
        /*0700*/ 	.short	0x010a
        /*0702*/ 	.byte	0x3f
	.zero		1


	//   ....[64]....
        /*0704*/ 	.word	0x0000ff50
        /*0708*/ 	.word	0x00000007
        /*070c*/ 	.word	0x00000060
        /*0710*/ 	.short	0x010a
        /*0712*/ 	.byte	0x3f
	.zero		1


	//   ....[65]....
        /*0714*/ 	.word	0x0000ffa0
        /*0718*/ 	.word	0x00000003
        /*071c*/ 	.word	0x00031c60
        /*0720*/ 	.short	0x010a
        /*0722*/ 	.byte	0x3f
	.zero		1


	//   ....[66]....
        /*0724*/ 	.word	0x0000fff0
        /*0728*/ 	.word	0x00000009
        /*072c*/ 	.word	0x00031c20
        /*0730*/ 	.short	0x010a
        /*0732*/ 	.byte	0x3f
	.zero		1


	//   ....[67]....
        /*0734*/ 	.word	0x00010190
        /*0738*/ 	.word	0x00000007
        /*073c*/ 	.word	0x00000000
        /*0740*/ 	.short	0x010a
        /*0742*/ 	.byte	0x3f
	.zero		1


	//   ....[68]....
        /*0744*/ 	.word	0x000101e0
        /*0748*/ 	.word	0x00000003
        /*074c*/ 	.word	0x00000000
        /*0750*/ 	.short	0x010a
        /*0752*/ 	.byte	0x3f
	.zero		1


	//   ....[69]....
        /*0754*/ 	.word	0x00010230
        /*0758*/ 	.word	0x00000005
        /*075c*/ 	.word	0x00000000
        /*0760*/ 	.short	0x010a
        /*0762*/ 	.byte	0x3f
	.zero		1


	//----- nvinfo : EIATTR_NUM_MBARRIERS
	.align		4
.L_1239:
        /*0764*/ 	.byte	0x03, 0x38
        /*0766*/ 	.short	0x0016


	//----- nvinfo : EIATTR_EXIT_INSTR_OFFSETS
	.align		4
        /*0768*/ 	.byte	0x04, 0x1c
        /*076a*/ 	.short	(.L_1241 - .L_1240)


	//   ....[0]....
.L_1240:
        /*076c*/ 	.word	0x00000a20


	//   ....[1]....
        /*0770*/ 	.word	0x0000ad70


	//   ....[2]....
        /*0774*/ 	.word	0x0000f1c0


	//----- nvinfo : EIATTR_MAX_THREADS
	.align		4
.L_1241:
        /*0778*/ 	.byte	0x04, 0x05
        /*077a*/ 	.short	(.L_1243 - .L_1242)
.L_1242:
        /*077c*/ 	.word	0x00000200
        /*0780*/ 	.word	0x00000001
        /*0784*/ 	.word	0x00000001


	//----- nvinfo : EIATTR_CRS_STACK_SIZE
	.align		4
.L_1243:
        /*0788*/ 	.byte	0x04, 0x1e
        /*078a*/ 	.short	(.L_1245 - .L_1244)
.L_1244:
        /*078c*/ 	.word	0x00000000


	//----- nvinfo : EIATTR_CBANK_PARAM_SIZE
	.align		4
.L_1245:
        /*0790*/ 	.byte	0x03, 0x19
        /*0792*/ 	.short	0x0a70


	//----- nvinfo : EIATTR_PARAM_CBANK
	.align		4
        /*0794*/ 	.byte	0x04, 0x0a
        /*0796*/ 	.short	(.L_1247 - .L_1246)
	.align		4
.L_1246:
        /*0798*/ 	.word	index@(.nv.constant0._ZN7cutlass13device_kernelIN5flash11enable_sm90INS1_16FlashAttnFwdSm90INS1_25CollectiveMainloopFwdSm90ILi2EN4cute5tupleIJNS5_1CILi1EEES8_S8_EEENS6_IJNS7_ILi192EEENS7_ILi144EEENS7_ILi96EEEEEELi96ENS_10bfloat16_tEfNS_4arch4Sm90ELb0ELb0ELb1ELb0ELb0ELb0ELb0ELb0ELb1ELb1ELb0ELb0EEENS1_21CollectiveEpilogueFwdINS6_IJSA_SC_SB_EEES9_SE_SG_Li384ELb0ELb1ELb0ELb0EEENS1_29StaticPersistentTileSchedulerILb0EEEEEEEEEvNT_6ParamsE)
        /*079c*/ 	.short	0x0210
        /*079e*/ 	.short	0x0a70


	//----- nvinfo : EIATTR_SW_WAR
	.align		4
.L_1247:
        /*07a0*/ 	.byte	0x04, 0x36
        /*07a2*/ 	.short	(.L_1249 - .L_1248)
.L_1248:
        /*07a4*/ 	.word	0x00000008
.L_1249:


//--------------------- .nv.info._ZN7cutlass13device_kernelIN5flash11enable_sm90INS1_16FlashAttnFwdSm90INS1_25CollectiveMainloopFwdSm90ILi2EN4cute5tupleIJNS5_1CILi1EEES8_S8_EEENS6_IJNS7_ILi192EEENS7_ILi144EEENS7_ILi96EEEEEELi96ENS_10bfloat16_tEfNS_4arch4Sm90ELb0ELb0ELb1ELb1ELb0ELb0ELb0ELb0ELb1ELb1ELb0ELb0EEENS1_21CollectiveEpilogueFwdINS6_IJSA_SC_SB_EEES9_SE_SG_Li384ELb1ELb1ELb0ELb0EEENS1_36VarlenDynamicPersistentTileSchedulerILi192ELi144ELi384ELi128ELb0ELb1ELb1ELb0ELb1ELb1EEEEEEEEEvNT_6ParamsE --------------------------
	.section	.nv.info._ZN7cutlass13device_kernelIN5flash11enable_sm90INS1_16FlashAttnFwdSm90INS1_25CollectiveMainloopFwdSm90ILi2EN4cute5tupleIJNS5_1CILi1EEES8_S8_EEENS6_IJNS7_ILi192EEENS7_ILi144EEENS7_ILi96EEEEEELi96ENS_10bfloat16_tEfNS_4arch4Sm90ELb0ELb0ELb1ELb1ELb0ELb0ELb0ELb0ELb1ELb1ELb0ELb0EEENS1_21CollectiveEpilogueFwdINS6_IJSA_SC_SB_EEES9_SE_SG_Li384ELb1ELb1ELb0ELb0EEENS1_36VarlenDynamicPersistentTileSchedulerILi192ELi144ELi384ELi128ELb0ELb1ELb1ELb0ELb1ELb1EEEEEEEEEvNT_6ParamsE,"",@"SHT_CUDA_INFO"
	.sectionflags	@""
	.align	4


	//----- nvinfo : EIATTR_CUDA_API_VERSION
	.align		4
        /*0000*/ 	.byte	0x04, 0x37
        /*0002*/ 	.short	(.L_1251 - .L_1250)
.L_1250:
        /*0004*/ 	.word	0x00000082


	//----- nvinfo : EIATTR_KPARAM_INFO
	.align		4
.L_1251:
        /*0008*/ 	.byte	0x04, 0x17
        /*000a*/ 	.short	(.L_1253 - .L_1252)
.L_1252:
        /*000c*/ 	.word	0x00000000
        /*0010*/ 	.short	0x0000
        /*0012*/ 	.short	0x0070
        /*0014*/ 	.byte	0x00, 0xf0, 0x01, 0x2a


	//----- nvinfo : EIATTR_SPARSE_MMA_MASK
	.align		4
.L_1253:
        /*0018*/ 	.byte	0x03, 0x50
        /*001a*/ 	.short	0x0000


	//----- nvinfo : EIATTR_MAXREG_COUNT
	.align		4
        /*001c*/ 	.byte	0x03, 0x1b
        /*001e*/ 	.short	0x0080


	//----- nvinfo : EIATTR_NUM_BARRIERS
	.align		4
        /*0020*/ 	.byte	0x02, 0x4c
        /*0022*/ 	.byte	0x10
	.zero		1


	//----- nvinfo : EIATTR_EXTERNS
	.align		4
        /*0024*/ 	.byte	0x04, 0x0f
        /*0026*/ 	.short	(.L_1255 - .L_1254)


	//   ....[0]....
	.align		4
.L_1254:
        /*0028*/ 	.word	index@(__assertfail)


	//----- nvinfo : EIATTR_ANNOTATIONS
	.align		4
.L_1255:
        /*002c*/ 	.byte	0x04, 0x55
        /*002e*/ 	.short	(.L_1257 - .L_1256)


	//   ....[0]....
.L_1256:
        /* <DEDUP_REMOVED lines=24> */


	//----- nvinfo : EIATTR_MERCURY_ISA_VERSION
	.align		4
.L_1257:
        /*01a0*/ 	.byte	0x03, 0x5f
        /*01a2*/ 	.short	0x0101


	//----- nvinfo : EIATTR_UNUSED_LOAD_BYTE_OFFSET
	.align		4
        /*01a4*/ 	.byte	0x04, 0x44
        /*01a6*/ 	.short	(.L_1259 - .L_1258)


	//   ....[0]....
.L_1258:
        /*01a8*/ 	.word	0x00000a40
        /*01ac*/ 	.word	0x0000fff0


	//   ....[1]....
        /*01b0*/ 	.word	0x0000a1c0
        /*01b4*/ 	.word	0x0000fff0


	//----- nvinfo : EIATTR_INT_WARP_WIDE_INSTR_OFFSETS
	.align		4
.L_1259:
        /*01b8*/ 	.byte	0x04, 0x31
        /*01ba*/ 	.short	(.L_1261 - .L_1260)


	//   ....[0]....
.L_1260:
        /*01bc*/ 	.word	0x00000120


	//   ....[1]....
        /*01c0*/ 	.word	0x000001c0


	//   ....[2]....
        /*01c4*/ 	.word	0x00000230


	//   ....[3]....
        /*01c8*/ 	.word	0x0000cc40


	//   ....[4]....
        /*01cc*/ 	.word	0x0000ccd0


	//   ....[5]....
        /*01d0*/ 	.word	0x00010770


	//   ....[6]....
        /*01d4*/ 	.word	0x00010800


	//----- nvinfo : EIATTR_COOP_GROUP_MASK_REGIDS
	.align		4
.L_1261:
        /*01d8*/ 	.byte	0x04, 0x29
        /*01da*/ 	.short	(.L_1263 - .L_1262)


	//   ....[0]....
.L_1262:
        /*01dc*/ 	.word	0xffffffff


	//   ....[1]....
        /*01e0*/ 	.word	0xffffffff


	//   ....[2]....
        /*01e4*/ 	.word	0xffffffff


	//   ....[3]....
        /*01e8*/ 	.word	0xffffffff


	//   ....[4]....
        /*01ec*/ 	.word	0xffffffff


	//   ....[5]....
        /*01f0*/ 	.word	0xffffffff


	//   ....[6]....
        /*01f4*/ 	.word	0xffffffff


	//   ....[7]....
        /*01f8*/ 	.word	0xffffffff


	//   ....[8]....
        /*01fc*/ 	.word	0xffffffff


	//   ....[9]....
        /*0200*/ 	.word	0xffffffff


	//   ....[10]....
        /*0204*/ 	.word	0xffffffff


	//   ....[11]....
        /*0208*/ 	.word	0xffffffff


	//   ....[12]....
        /*020c*/ 	.word	0xffffffff


	//   ....[13]....
        /*0210*/ 	.word	0xffffffff


	//   ....[14]....
        /*0214*/ 	.word	0xffffffff


	//   ....[15]....
        /*0218*/ 	.word	0xffffffff


	//   ....[16]....
        /*021c*/ 	.word	0xffffffff


	//   ....[17]....
        /*0220*/ 	.word	0xffffffff


	//   ....[18]....
        /*0224*/ 	.word	0xffffffff


	//   ....[19]....
        /*0228*/ 	.word	0xffffffff


	//   ....[20]....
        /*022c*/ 	.word	0xffffffff


	//   ....[21]....
        /*0230*/ 	.word	0xffffffff


	//   ....[22]....
        /*0234*/ 	.word	0xffffffff


	//   ....[23]....
        /*0238*/ 	.word	0xffffffff


	//   ....[24]....
        /*023c*/ 	.word	0xffffffff


	//   ....[25]....
        /*0240*/ 	.word	0xffffffff


	//   ....[26]....
        /*0244*/ 	.word	0xffffffff


	//   ....[27]....
        /*0248*/ 	.word	0xffffffff


	//   ....[28]....
        /*024c*/ 	.word	0xffffffff


	//   ....[29]....
        /*0250*/ 	.word	0xffffffff


	//   ....[30]....
        /*0254*/ 	.word	0xffffffff


	//   ....[31]....
        /*0258*/ 	.word	0xffffffff


	//   ....[32]....
        /*025c*/ 	.word	0xffffffff


	//   ....[33]....
        /*0260*/ 	.word	0xffffffff


	//   ....[34]....
        /*0264*/ 	.word	0xffffffff


	//   ....[35]....
        /*0268*/ 	.word	0xffffffff


	//   ....[36]....
        /*026c*/ 	.word	0xffffffff


	//   ....[37]....
        /*0270*/ 	.word	0xffffffff


	//   ....[38]....
        /*0274*/ 	.word	0xffffffff


	//   ....[39]....
        /*0278*/ 	.word	0xffffffff


	//   ....[40]....
        /*027c*/ 	.word	0xffffffff


	//   ....[41]....
        /*0280*/ 	.word	0xffffffff


	//   ....[42]....
        /*0284*/ 	.word	0xffffffff


	//   ....[43]....
        /*0288*/ 	.word	0xffffffff


	//   ....[44]....
        /*028c*/ 	.word	0xffffffff


	//   ....[45]....
        /*0290*/ 	.word	0xffffffff


	//   ....[46]....
        /*0294*/ 	.word	0xffffffff


	//   ....[47]....
        /*0298*/ 	.word	0xffffffff


	//   ....[48]....
        /*029c*/ 	.word	0xffffffff


	//   ....[49]....
        /*02a0*/ 	.word	0xffffffff


	//   ....[50]....
        /*02a4*/ 	.word	0xffffffff


	//   ....[51]....
        /*02a8*/ 	.word	0xffffffff


	//   ....[52]....
        /*02ac*/ 	.word	0xffffffff


	//   ....[53]....
        /*02b0*/ 	.word	0xffffffff


	//   ....[54]....
        /*02b4*/ 	.word	0xffffffff


	//   ....[55]....
        /*02b8*/ 	.word	0xffffffff


	//   ....[56]....
        /*02bc*/ 	.word	0xffffffff


	//   ....[57]....
        /*02c0*/ 	.word	0xffffffff


	//   ....[58]....
        /*02c4*/ 	.word	0xffffffff


	//   ....[59]....
        /*02c8*/ 	.word	0xffffffff


	//   ....[60]....
        /*02cc*/ 	.word	0xffffffff


	//   ....[61]....
        /*02d0*/ 	.word	0xffffffff


	//   ....[62]....
        /*02d4*/ 	.word	0xffffffff


	//   ....[63]....
        /*02d8*/ 	.word	0xffffffff


	//   ....[64]....
        /*02dc*/ 	.word	0xffffffff


	//   ....[65]....
        /*02e0*/ 	.word	0xffffffff


	//   ....[66]....
        /*02e4*/ 	.word	0xffffffff


	//   ....[67]....
        /*02e8*/ 	.word	0xffffffff


	//   ....[68]....
        /*02ec*/ 	.word	0xffffffff


	//   ....[69]....
        /*02f0*/ 	.word	0xffffffff


	//   ....[70]....
        /*02f4*/ 	.word	0xffffffff


	//   ....[71]....
        /*02f8*/ 	.word	0xffffffff


	//   ....[72]....
        /*02fc*/ 	.word	0xffffffff


	//   ....[73]....
        /*0300*/ 	.word	0xffffffff


	//   ....[74]....
        /*0304*/ 	.word	0xffffffff


	//   ....[75]....
        /*0308*/ 	.word	0xffffffff


	//   ....[76]....
        /*030c*/ 	.word	0xffffffff


	//   ....[77]....
        /*0310*/ 	.word	0xffffffff


	//   ....[78]....
        /*0314*/ 	.word	0xffffffff


	//   ....[79]....
        /*0318*/ 	.word	0xffffffff


	//   ....[80]....
        /*031c*/ 	.word	0xffffffff


	//   ....[81]....
        /*0320*/ 	.word	0x0500000f


	//   ....[82]....
        /*0324*/ 	.word	0x0500000f


	//   ....[83]....
        /*0328*/ 	.word	0x0500000f


	//   ....[84]....
        /*032c*/ 	.word	0x0500000f


	//   ....[85]....
        /*0330*/ 	.word	0x0500000f


	//   ....[86]....
        /*0334*/ 	.word	0x0500000f


	//   ....[87]....
        /*0338*/ 	.word	0x0500000f


	//   ....[88]....
        /*033c*/ 	.word	0x0500000f


	//   ....[89]....
        /*0340*/ 	.word	0x0500000f


	//   ....[90]....
        /*0344*/ 	.word	0x0500000f


	//   ....[91]....
        /*0348*/ 	.word	0x0500000f


	//   ....[92]....
        /*034c*/ 	.word	0x0500000f


	//   ....[93]....
        /*0350*/ 	.word	0x0500000f


	//   ....[94]....
        /*0354*/ 	.word	0x0500000f


	//   ....[95]....
        /*0358*/ 	.word	0x0500000f


	//   ....[96]....
        /*035c*/ 	.word	0x0500000f


	//   ....[97]....
        /*0360*/ 	.word	0x0500000f


	//   ....[98]....
        /*0364*/ 	.word	0x0500000f


	//   ....[99]....
        /*0368*/ 	.word	0x0500000f


	//   ....[100]....
        /*036c*/ 	.word	0x0500000f


	//   ....[101]....
        /*0370*/ 	.word	0x0500000f


	//   ....[102]....
        /*0374*/ 	.word	0x0500000f


	//   ....[103]....
        /*0378*/ 	.word	0x0500000f


	//   ....[104]....
        /*037c*/ 	.word	0x0500000f


	//   ....[105]....
        /*0380*/ 	.word	0x0500000f


	//   ....[106]....
        /*0384*/ 	.word	0x0500000f


	//   ....[107]....
        /*0388*/ 	.word	0x0500000f


	//   ....[108]....
        /*038c*/ 	.word	0x0500000f


	//   ....[109]....
        /*0390*/ 	.word	0x0500000f


	//   ....[110]....
        /*0394*/ 	.word	0x0500000f


	//   ....[111]....
        /*0398*/ 	.word	0x0500000f


	//----- nvinfo : EIATTR_COOP_GROUP_INSTR_OFFSETS
	.align		4
.L_1263:
        /*039c*/ 	.byte	0x04, 0x28
        /*039e*/ 	.short	(.L_1265 - .L_1264)


	//   ....[0]....
.L_1264:
        /*03a0*/ 	.word	0x00000060


	//   ....[1]....
        /*03a4*/ 	.word	0x00000130


	//   ....[2]....
        /*03a8*/ 	.word	0x000001e0


	//   ....[3]....
        /*03ac*/ 	.word	0x000003a0


	//   ....[4]....
        /*03b0*/ 	.word	0x00000500


	//   ....[5]....
        /*03b4*/ 	.word	0x00000620


	//   ....[6]....
        /*03b8*/ 	.word	0x00000780


	//   ....[7]....
        /*03bc*/ 	.word	0x000013a0


	//   ....[8]....
        /*03c0*/ 	.word	0x00003e60


	//   ....[9]....
        /*03c4*/ 	.word	0x00003ea0


	//   ....[10]....
        /*03c8*/ 	.word	0x00004480


	//   ....[11]....
        /*03cc*/ 	.word	0x000044e0


	//   ....[12]....
        /*03d0*/ 	.word	0x00005560


	//   ....[13]....
        /*03d4*/ 	.word	0x00007ee0


	//   ....[14]....
        /*03d8*/ 	.word	0x00007ff0


	//   ....[15]....
        /*03dc*/ 	.word	0x00008080


	//   ....[16]....
        /*03e0*/ 	.word	0x00008120


	//   ....[17]....
        /*03e4*/ 	.word	0x00009720


	//   ....[18]....
        /*03e8*/ 	.word	0x00009820


	//   ....[19]....
        /*03ec*/ 	.word	0x00009880


	//   ....[20]....
        /*03f0*/ 	.word	0x00009990


	//   ....[21]....
        /*03f4*/ 	.word	0x000099b0


	//   ....[22]....
        /*03f8*/ 	.word	0x0000aaf0


	//   ....[23]....
        /*03fc*/ 	.word	0x0000ab30


	//   ....[24]....
        /*0400*/ 	.word	0x0000ab70


	//   ....[25]....
        /*0404*/ 	.word	0x0000aba0


	//   ....[26]....
        /*0408*/ 	.word	0x0000aff0


	//   ....[27]....
        /*040c*/ 	.word	0x0000b030


	//   ....[28]....
        /*0410*/ 	.word	0x0000b130


	//   ....[29]....
        /*0414*/ 	.word	0x0000b150


	//   ....[30]....
        /*0418*/ 	.word	0x0000b9a0


	//   ....[31]....
        /*041c*/ 	.word	0x0000b9b0


	//   ....[32]....
        /*0420*/ 	.word	0x0000bab0


	//   ....[33]....
        /*0424*/ 	.word	0x0000bad0


	//   ....[34]....
        /*0428*/ 	.word	0x0000bc30


	//   ....[35]....
        /*042c*/ 	.word	0x0000be10


	//   ....[36]....
        /*0430*/ 	.word	0x0000be40


	//   ....[37]....
        /*0434*/ 	.word	0x0000be70


	//   ....[38]....
        /*0438*/ 	.word	0x0000bea0


	//   ....[39]....
        /*043c*/ 	.word	0x0000bed0


	//   ....[40]....
        /*0440*/ 	.word	0x0000bf00


	//   ....[41]....
        /*0444*/ 	.word	0x0000c070


	//   ....[42]....
        /*0448*/ 	.word	0x0000c0a0


	//   ....[43]....
        /*044c*/ 	.word	0x0000c0d0


	//   ....[44]....
        /*0450*/ 	.word	0x0000c100


	//   ....[45]....
        /*0454*/ 	.word	0x0000c130


	//   ....[46]....
        /*0458*/ 	.word	0x0000c160


	//   ....[47]....
        /*045c*/ 	.word	0x0000c1f0


	//   ....[48]....
        /*0460*/ 	.word	0x0000c220


	//   ....[49]....
        /*0464*/ 	.word	0x0000c2a0


	//   ....[50]....
        /*0468*/ 	.word	0x0000d1e0


	//   ....[51]....
        /*046c*/ 	.word	0x0000dec0


	//   ....[52]....
        /*0470*/ 	.word	0x0000dee0


	//   ....[53]....
        /*0474*/ 	.word	0x0000dfa0


	//   ....[54]....
        /*0478*/ 	.word	0x0000dfc0


	//   ....[55]....
        /*047c*/ 	.word	0x0000e060


	//   ....[56]....
        /*0480*/ 	.word	0x0000e080


	//   ....[57]....
        /*0484*/ 	.word	0x0000e090


	//   ....[58]....
        /*0488*/ 	.word	0x0000e120


	//   ....[59]....
        /*048c*/ 	.word	0x0000e170


	//   ....[60]....
        /*0490*/ 	.word	0x0000e180


	//   ....[61]....
        /*0494*/ 	.word	0x0000e1b0


	//   ....[62]....
        /*0498*/ 	.word	0x0000e260


	//   ....[63]....
        /*049c*/ 	.word	0x00010ea0


	//   ....[64]....
        /*04a0*/ 	.word	0x00010ed0


	//   ....[65]....
        /*04a4*/ 	.word	0x00010f10


	//   ....[66]....
        /*04a8*/ 	.word	0x00010f40


	//   ....[67]....
        /*04ac*/ 	.word	0x00010f70


	//   ....[68]....
        /*04b0*/ 	.word	0x00010fa0


	//   ....[69]....
        /*04b4*/ 	.word	0x00010fd0


	//   ....[70]....
        /*04b8*/ 	.word	0x00011000


	//   ....[71]....
        /*04bc*/ 	.word	0x00011180


	//   ....[72]....
        /*04c0*/ 	.word	0x000111b0


	//   ....[73]....
        /*04c4*/ 	.word	0x000111e0


	//   ....[74]....
        /*04c8*/ 	.word	0x00011210


	//   ....[75]....
        /*04cc*/ 	.word	0x00011240


	//   ....[76]....
        /*04d0*/ 	.word	0x00011270


	//   ....[77]....
        /*04d4*/ 	.word	0x00011330


	//   ....[78]....
        /*04d8*/ 	.word	0x00011350


	//   ....[79]....
        /*04dc*/ 	.word	0x000113c0


	//   ....[80]....
        /*04e0*/ 	.word	0x00011830


	//   ....[81]....
        /*04e4*/ 	.word	0x00011d10


	//   ....[82]....
        /*04e8*/ 	.word	0x00011ec0


	//   ....[83]....
        /*04ec*/ 	.word	0x00011f10


	//   ....[84]....
        /*04f0*/ 	.word	0x00011f70


	//   ....[85]....
        /*04f4*/ 	.word	0x00012080


	//   ....[86]....
        /*04f8*/ 	.word	0x000120e0


	//   ....[87]....
        /*04fc*/ 	.word	0x00012200


	//   ....[88]....
        /*0500*/ 	.word	0x00012260


	//   ....[89]....
        /*0504*/ 	.word	0x00012310


	//   ....[90]....
        /*0508*/ 	.word	0x000123e0


	//   ....[91]....
        /*050c*/ 	.word	0x000124b0


	//   ....[92]....
        /*0510*/ 	.word	0x00012530


	//   ....[93]....
        /*0514*/ 	.word	0x00012620


	//   ....[94]....
        /*0518*/ 	.word	0x00012940


	//   ....[95]....
        /*051c*/ 	.word	0x000129e0


	//   ....[96]....
        /*0520*/ 	.word	0x00012b00


	//   ....[97]....
        /*0524*/ 	.word	0x00012b70


	//   ....[98]....
        /*0528*/ 	.word	0x00012be0


	//   ....[99]....
        /*052c*/ 	.word	0x00012c50


	//   ....[100]....
        /*0530*/ 	.word	0x00012cc0


	//   ....[101]....
        /*0534*/ 	.word	0x00012d40


	//   ....[102]....
        /*0538*/ 	.word	0x00012dd0


	//   ....[103]....
        /*053c*/ 	.word	0x00012e60


	//   ....[104]....
        /*0540*/ 	.word	0x00012ed0


	//   ....[105]....
        /*0544*/ 	.word	0x00012f40


	//   ....[106]....
        /*0548*/ 	.word	0x00012fb0


	//   ....[107]....
        /*054c*/ 	.word	0x00013030


	//   ....[108]....
        /*0550*/ 	.word	0x000130a0


	//   ....[109]....
        /*0554*/ 	.word	0x00013140


	//   ....[110]....
        /*0558*/ 	.word	0x000131d0


	//   ....[111]....
        /*055c*/ 	.word	0x000132f0


	//----- nvinfo : EIATTR_REG_RECONFIG
	.align		4
.L_1265:
        /*0560*/ 	.byte	0x01, 0x54
	.zero		2


	//----- nvinfo : EIATTR_SYSCALL_OFFSETS
	.align		4
        /*0564*/ 	.byte	0x04, 0x46
        /*0566*/ 	.short	(.L_1267 - .L_1266)


	//   ....[0]....
.L_1266:
        /*0568*/ 	.word	0x00001550


	//   ....[1]....
        /*056c*/ 	.word	0x0000ce30


	//   ....[2]....
        /*0570*/ 	.word	0x0000cf80


	//   ....[3]....
        /*0574*/ 	.word	0x0000d080


	//   ....[4]....
        /*0578*/ 	.word	0x0000d940


	//----- nvinfo : EIATTR_MBARRIER_INSTR_OFFSETS
	.align		4
.L_1267:
        /*057c*/ 	.byte	0x04, 0x39
        /*057e*/ 	.short	(.L_1269 - .L_1268)


	//   ....[0]....
.L_1268:
        /*0580*/ 	.word	0x00000250
        /*0584*/ 	.word	0x000000ff
        /*0588*/ 	.word	0x00031c00
        /*058c*/ 	.short	0x0100
        /*058e*/ 	.byte	0x08
	.zero		1


	//   ....[1]....
        /*0590*/ 	.word	0x00000260
        /*0594*/ 	.word	0x000000ff
        /*0598*/ 	.word	0x00031c20
        /*059c*/ 	.short	0x0100
        /*059e*/ 	.byte	0x08
	.zero		1


	//   ....[2]....
        /*05a0*/ 	.word	0x00000350
        /*05a4*/ 	.word	0x000000ff
        /*05a8*/ 	.word	0x00031c30
        /*05ac*/ 	.short	0x0100
        /*05ae*/ 	.byte	0x08
	.zero		1


	//   ....[3]....
        /*05b0*/ 	.word	0x00000360
        /*05b4*/ 	.word	0x000000ff
        /*05b8*/ 	.word	0x00031c40
        /*05bc*/ 	.short	0x0100
        /*05be*/ 	.byte	0x08
	.zero		1


	//   ....[4]....
        /*05c0*/ 	.word	0x00000370
        /*05c4*/ 	.word	0x000000ff
        /*05c8*/ 	.word	0x00031c38
        /*05cc*/ 	.short	0x0100
        /*05ce*/ 	.byte	0x08
	.zero		1


	//   ....[5]....
        /*05d0*/ 	.word	0x00000380
        /*05d4*/ 	.word	0x000000ff
        /*05d8*/ 	.word	0x00031c48
        /*05dc*/ 	.short	0x0100
        /*05de*/ 	.byte	0x08
	.zero		1


	//   ....[6]....
        /*05e0*/ 	.word	0x000004b0
        /*05e4*/ 	.word	0x000000ff
        /*05e8*/ 	.word	0x00031c50
        /*05ec*/ 	.short	0x0100
        /*05ee*/ 	.byte	0x08
	.zero		1


	//   ....[7]....
        /*05f0*/ 	.word	0x000004c0
        /*05f4*/ 	.word	0x000000ff
        /*05f8*/ 	.word	0x00031c60
        /*05fc*/ 	.short	0x0100
        /*05fe*/ 	.byte	0x08
	.zero		1


	//   ....[8]....
        /*0600*/ 	.word	0x000004d0
        /*0604*/ 	.word	0x000000ff
        /*0608*/ 	.word	0x00031c58
        /*060c*/ 	.short	0x0100
        /*060e*/ 	.byte	0x08
	.zero		1


	//   ....[9]....
        /*0610*/ 	.word	0x000004e0
        /*0614*/ 	.word	0x000000ff
        /*0618*/ 	.word	0x00031c68
        /*061c*/ 	.short	0x0100
        /*061e*/ 	.byte	0x08
	.zero		1


	//   ....[10]....
        /*0620*/ 	.word	0x000005d0
        /*0624*/ 	.word	0x000000ff
        /*0628*/ 	.word	0x00031c70
        /*062c*/ 	.short	0x0100
        /*062e*/ 	.byte	0x06
	.zero		1


	//   ....[11]....
        /*0630*/ 	.word	0x000005e0
        /*0634*/ 	.word	0x000000ff
        /*0638*/ 	.word	0x00031c80
        /*063c*/ 	.short	0x0100
        /*063e*/ 	.byte	0x06
	.zero		1


	//   ....[12]....
        /*0640*/ 	.word	0x000005f0
        /*0644*/ 	.word	0x000000ff
        /*0648*/ 	.word	0x00031c78
        /*064c*/ 	.short	0x0100
        /*064e*/ 	.byte	0x06
	.zero		1


	//   ....[13]....
        /*0650*/ 	.word	0x00000600
        /*0654*/ 	.word	0x000000ff
        /*0658*/ 	.word	0x00031c88
        /*065c*/ 	.short	0x0100
        /*065e*/ 	.byte	0x06
	.zero		1


	//   ....[14]....
        /*0660*/ 	.word	0x00000730
        /*0664*/ 	.word	0x000000ff
        /*0668*/ 	.word	0x00031c90
        /*066c*/ 	.short	0x0100
        /*066e*/ 	.byte	0x08
	.zero		1


	//   ....[15]....
        /*0670*/ 	.word	0x00000740
        /*0674*/ 	.word	0x000000ff
        /*0678*/ 	.word	0x00031ca0
        /*067c*/ 	.short	0x0100
        /*067e*/ 	.byte	0x08
	.zero		1


	//   ....[16]....
        /*0680*/ 	.word	0x00000750
        /*0684*/ 	.word	0x000000ff
        /*0688*/ 	.word	0x00031c98
        /*068c*/ 	.short	0x0100
        /*068e*/ 	.byte	0x08
	.zero		1


	//   ....[17]....
        /*0690*/ 	.word	0x00000760
        /*0694*/ 	.word	0x000000ff
        /*0698*/ 	.word	0x00031ca8
        /*069c*/ 	.short	0x0100
        /*069e*/ 	.byte	0x08
	.zero		1


	//   ....[18]....
        /*06a0*/ 	.word	0x00000890
        /*06a4*/ 	.word	0x000000ff
        /*06a8*/ 	.word	0x00031cb0
        /*06ac*/ 	.short	0x0100
        /*06ae*/ 	.byte	0x08
	.zero		1


	//   ....[19]....
        /*06b0*/ 	.word	0x000008a0
        /*06b4*/ 	.word	0x000000ff
        /*06b8*/ 	.word	0x00031cc0
        /*06bc*/ 	.short	0x0100
        /*06be*/ 	.byte	0x08
	.zero		1


	//   ....[20]....
        /*06c0*/ 	.word	0x000008b0
        /*06c4*/ 	.word	0x000000ff
        /*06c8*/ 	.word	0x00031cb8
        /*06cc*/ 	.short	0x0100
        /*06ce*/ 	.byte	0x08
	.zero		1


	//   ....[21]....
        /*06d0*/ 	.word	0x000008c0
        /*06d4*/ 	.word	0x000000ff
        /*06d8*/ 	.word	0x00031cc8
        /*06dc*/ 	.short	0x0100
        /*06de*/ 	.byte	0x08
	.zero		1


	//   ....[22]....
        /*06e0*/ 	.word	0x000015b0
        /*06e4*/ 	.word	0x000000ff
        /*06e8*/ 	.word	0x00031c00
        /*06ec*/ 	.short	0x010a
        /*06ee*/ 	.byte	0x24
	.zero		1


	//   ....[23]....
        /*06f0*/ 	.word	0x00001620
        /*06f4*/ 	.word	0x00000000
        /*06f8*/ 	.word	0x00031c30
        /*06fc*/ 	.short	0x010a
        /*06fe*/ 	.byte	0x3f
	.zero		1


	//   ....[24]....
        /*0700*/ 	.word	0x00001690
        /*0704*/ 	.word	0x00000000
        /*0708*/ 	.word	0x00031c30
        /*070c*/ 	.short	0x010a
        /*070e*/ 	.byte	0x3f
	.zero		1


	//   ....[25]....
        /*0710*/ 	.word	0x000046b0
        /*0714*/ 	.word	0x00000004
        /*0718*/ 	.word	0x00000000
        /*071c*/ 	.short	0x0101
        /*071e*/ 	.byte	0x3f
	.zero		1


	//   ....[26]....
        /*0720*/ 	.word	0x00005810
        /*0724*/ 	.word	0x000000ff
        /*0728*/ 	.word	0x00031c30
        /*072c*/ 	.short	0x010a
        /*072e*/ 	.byte	0x06
	.zero		1


	//   ....[27]....
        /*0730*/ 	.word	0x00005850
        /*0734*/ 	.word	0x000000ff
        /*0738*/ 	.word	0x00031c30
        /*073c*/ 	.short	0x010a
        /*073e*/ 	.byte	0x06
	.zero		1


	//   ....[28]....
        /*0740*/ 	.word	0x00006ed0
        /*0744*/ 	.word	0x000000ff
        /*0748*/ 	.word	0x00031c50
        /*074c*/ 	.short	0x010a
        /*074e*/ 	.byte	0x06
	.zero		1


	//   ....[29]....
        /*0750*/ 	.word	0x00006f10
        /*0754*/ 	.word	0x000000ff
        /*0758*/ 	.word	0x00031c50
        /*075c*/ 	.short	0x010a
        /*075e*/ 	.byte	0x06
	.zero		1


	//   ....[30]....
        /*0760*/ 	.word	0x000086c0
        /*0764*/ 	.word	0x00000007
        /*0768*/ 	.word	0x00000000
        /*076c*/ 	.short	0x0101
        /*076e*/ 	.byte	0x3f
	.zero		1


	//   ....[31]....
        /*0770*/ 	.word	0x00008870
        /*0774*/ 	.word	0x00000007
        /*0778*/ 	.word	0x00000000
        /*077c*/ 	.short	0x0101
        /*077e*/ 	.byte	0x3f
	.zero		1


	//   ....[32]....
        /*0780*/ 	.word	0x00009790
        /*0784*/ 	.word	0x000000ff
        /*0788*/ 	.word	0x00031c50
        /*078c*/ 	.short	0x010a
        /*078e*/ 	.byte	0x09
	.zero		1


	//   ....[33]....
        /*0790*/ 	.word	0x000097d0
        /*0794*/ 	.word	0x000000ff
        /*0798*/ 	.word	0x00031c50
        /*079c*/ 	.short	0x010a
        /*079e*/ 	.byte	0x09
	.zero		1


	//   ....[34]....
        /*07a0*/ 	.word	0x00009e60
        /*07a4*/ 	.word	0x00000004
        /*07a8*/ 	.word	0x00000000
        /*07ac*/ 	.short	0x0101
        /*07ae*/ 	.byte	0x3f
	.zero		1


	//   ....[35]....
        /*07b0*/ 	.word	0x0000b020
        /*07b4*/ 	.word	0x000000ff
        /*07b8*/ 	.word	0x00000000
        /*07bc*/ 	.short	0x0101
        /*07be*/ 	.byte	0x04
	.zero		1


	//   ....[36]....
        /*07c0*/ 	.word	0x0000d3f0
        /*07c4*/ 	.word	0x00000000
        /*07c8*/ 	.word	0x00031c40
        /*07cc*/ 	.short	0x010a
        /*07ce*/ 	.byte	0x3f
	.zero		1


	//   ....[37]....
        /*07d0*/ 	.word	0x0000e330
        /*07d4*/ 	.word	0x00000016
        /*07d8*/ 	.word	0x00031c00
        /*07dc*/ 	.short	0x0107
        /*07de*/ 	.byte	0x3f
	.zero		1


	//   ....[38]....
        /*07e0*/ 	.word	0x0000e430
        /*07e4*/ 	.word	0x00000016
        /*07e8*/ 	.word	0x00031c00
        /*07ec*/ 	.short	0x0101
        /*07ee*/ 	.byte	0x3f
	.zero		1


	//   ....[39]....
        /*07f0*/ 	.word	0x0000e450
        /*07f4*/ 	.word	0x00000016
        /*07f8*/ 	.word	0x00031c20
        /*07fc*/ 	.short	0x010a
        /*07fe*/ 	.byte	0x3f
	.zero		1


	//   ....[40]....
        /*0800*/ 	.word	0x0000e770
        /*0804*/ 	.word	0x00000003
        /*0808*/ 	.word	0x00031c40
        /*080c*/ 	.short	0x010a
        /*080e*/ 	.byte	0x3f
	.zero		1


	//   ....[41]....
        /*0810*/ 	.word	0x0000ebf0
        /*0814*/ 	.word	0x00000003
        /*0818*/ 	.word	0x00000060
        /*081c*/ 	.short	0x010a
        /*081e*/ 	.byte	0x3f
	.zero		1


	//   ....[42]....
        /*0820*/ 	.word	0x0000f320
        /*0824*/ 	.word	0x00000003
        /*0828*/ 	.word	0x00031c40
        /*082c*/ 	.short	0x010a
        /*082e*/ 	.byte	0x3f
	.zero		1


	//   ....[43]....
        /*0830*/ 	.word	0x0000f7a0
        /*0834*/ 	.word	0x0000000c
        /*0838*/ 	.word	0x00000060
        /*083c*/ 	.short	0x010a
        /*083e*/ 	.byte	0x3f
	.zero		1


	//   ....[44]....
        /*0840*/ 	.word	0x0000fe00
        /*0844*/ 	.word	0x00000002
        /*0848*/ 	.word	0x00031c40
        /*084c*/ 	.short	0x010a
        /*084e*/ 	.byte	0x3f
	.zero		1


	//   ....[45]....
        /*0850*/ 	.word	0x00010290
        /*0854*/ 	.word	0x00000008
        /*0858*/ 	.word	0x00000060
        /*085c*/ 	.short	0x010a
        /*085e*/ 	.byte	0x3f
	.zero		1


	//   ....[46]....
        /*0860*/ 	.word	0x000108b0
        /*0864*/ 	.word	0x00000003
        /*0868*/ 	.word	0x00031c60
        /*086c*/ 	.short	0x010a
        /*086e*/ 	.byte	0x3f
	.zero		1


	//   ....[47]....
        /*0870*/ 	.word	0x000117b0
        /*0874*/ 	.word	0x00000009
        /*0878*/ 	.word	0x00031c20
        /*087c*/ 	.short	0x010a
        /*087e*/ 	.byte	0x3f
	.zero		1


	//   ....[48]....
        /*0880*/ 	.word	0x00011950
        /*0884*/ 	.word	0x00000005
        /*0888*/ 	.word	0x00000000
        /*088c*/ 	.short	0x010a
        /*088e*/ 	.byte	0x3f
	.zero		1


	//   ....[49]....
        /*0890*/ 	.word	0x000119c0
        /*0894*/ 	.word	0x00000003
        /*0898*/ 	.word	0x00000000
        /*089c*/ 	.short	0x010a
        /*089e*/ 	.byte	0x3f
	.zero		1


	//   ....[50]....
        /*08a0*/ 	.word	0x00011a20
        /*08a4*/ 	.word	0x00000017
        /*08a8*/ 	.word	0x00000000
        /*08ac*/ 	.short	0x010a
        /*08ae*/ 	.byte	0x3f
	.zero		1


	//   ....[51]....
        /*08b0*/ 	.word	0x00011a50
        /*08b4*/ 	.word	0x00000007
        /*08b8*/ 	.word	0x00000000
        /*08bc*/ 	.short	0x010a
        /*08be*/ 	.byte	0x3f
	.zero		1


	//   ....[52]....
        /*08c0*/ 	.word	0x00011ac0
        /*08c4*/ 	.word	0x00000003
        /*08c8*/ 	.word	0x00031c00
        /*08cc*/ 	.short	0x010a
        /*08ce*/ 	.byte	0x3f
	.zero		1


	//   ....[53]....
        /*08d0*/ 	.word	0x00011b10
        /*08d4*/ 	.word	0x00000000
        /*08d8*/ 	.word	0x00031c30
        /*08dc*/ 	.short	0x010a
        /*08de*/ 	.byte	0x3f
	.zero		1


	//   ....[54]....
        /*08e0*/ 	.word	0x00011b70
        /*08e4*/ 	.word	0x00000009
        /*08e8*/ 	.word	0x00031c30
        /*08ec*/ 	.short	0x010a
        /*08ee*/ 	.byte	0x3f
	.zero		1


	//   ....[55]....
        /*08f0*/ 	.word	0x00011bd0
        /*08f4*/ 	.word	0x00000008
        /*08f8*/ 	.word	0x00031c50
        /*08fc*/ 	.short	0x010a
        /*08fe*/ 	.byte	0x3f
	.zero		1


	//   ....[56]....
        /*0900*/ 	.word	0x00011c30
        /*0904*/ 	.word	0x00000005
        /*0908*/ 	.word	0x00031c50
        /*090c*/ 	.short	0x010a
        /*090e*/ 	.byte	0x3f
	.zero		1


	//   ....[57]....
        /*0910*/ 	.word	0x00011dd0
        /*0914*/ 	.word	0x00000000
        /*0918*/ 	.word	0x00031c40
        /*091c*/ 	.short	0x010a
        /*091e*/ 	.byte	0x3f
	.zero		1


	//   ....[58]....
        /*0920*/ 	.word	0x00012660
        /*0924*/ 	.word	0x00000016
        /*0928*/ 	.word	0x00031c20
        /*092c*/ 	.short	0x010a
        /*092e*/ 	.byte	0x3f
	.zero		1


	//   ....[59]....
        /*0930*/ 	.word	0x000126b0
        /*0934*/ 	.word	0x00000003
        /*0938*/ 	.word	0x00031c40
        /*093c*/ 	.short	0x010a
        /*093e*/ 	.byte	0x3f
	.zero		1


	//   ....[60]....
        /*0940*/ 	.word	0x00012700
        /*0944*/ 	.word	0x00000003
        /*0948*/ 	.word	0x00000060
        /*094c*/ 	.short	0x010a
        /*094e*/ 	.byte	0x3f
	.zero		1


	//   ....[61]....
        /*0950*/ 	.word	0x00012750
        /*0954*/ 	.word	0x00000003
        /*0958*/ 	.word	0x00031c40
        /*095c*/ 	.short	0x010a
        /*095e*/ 	.byte	0x3f
	.zero		1


	//   ....[62]....
        /*0960*/ 	.word	0x000127a0
        /*0964*/ 	.word	0x0000000c
        /*0968*/ 	.word	0x00000060
        /*096c*/ 	.short	0x010a
        /*096e*/ 	.byte	0x3f
	.zero		1


	//   ....[63]....
        /*0970*/ 	.word	0x000127f0
        /*0974*/ 	.word	0x00000002
        /*0978*/ 	.word	0x00031c40
        /*097c*/ 	.short	0x010a
        /*097e*/ 	.byte	0x3f
	.zero		1


	//   ....[64]....
        /*0980*/ 	.word	0x00012840
        /*0984*/ 	.word	0x00000008
        /*0988*/ 	.word	0x00000060
        /*098c*/ 	.short	0x010a
        /*098e*/ 	.byte	0x3f
	.zero		1


	//   ....[65]....
        /*0990*/ 	.word	0x00012890
        /*0994*/ 	.word	0x00000003
        /*0998*/ 	.word	0x00031c60
        /*099c*/ 	.short	0x010a
        /*099e*/ 	.byte	0x3f
	.zero		1


	//   ....[66]....
        /*09a0*/ 	.word	0x00013210
        /*09a4*/ 	.word	0x00000009
        /*09a8*/ 	.word	0x00031c20
        /*09ac*/ 	.short	0x010a
        /*09ae*/ 	.byte	0x3f
	.zero		1


	//   ....[67]....
        /*09b0*/ 	.word	0x000133b0
        /*09b4*/ 	.word	0x00000005
        /*09b8*/ 	.word	0x00000000
        /*09bc*/ 	.short	0x010a
        /*09be*/ 	.byte	0x3f
	.zero		1


	//   ....[68]....
        /*09c0*/ 	.word	0x00013400
        /*09c4*/ 	.word	0x00000003
        /*09c8*/ 	.word	0x00000000
        /*09cc*/ 	.short	0x010a
        /*09ce*/ 	.byte	0x3f
	.zero		1


	//   ....[69]....
        /*09d0*/ 	.word	0x00013450
        /*09d4*/ 	.word	0x00000017
        /*09d8*/ 	.word	0x00000000
        /*09dc*/ 	.short	0x010a
        /*09de*/ 	.byte	0x3f
	.zero		1


	//----- nvinfo : EIATTR_NUM_MBARRIERS
	.align		4
.L_1269:
        /*09e0*/ 	.byte	0x03, 0x38
        /*09e2*/ 	.short	0x0016


	//----- nvinfo : EIATTR_EXIT_INSTR_OFFSETS
	.align		4
        /*09e4*/ 	.byte	0x04, 0x1c
        /*09e6*/ 	.short	(.L_1271 - .L_1270)


	//   ....[0]....
.L_1270:
        /*09e8*/ 	.word	0x00000a70


	//   ....[1]....
        /*09ec*/ 	.word	0x0000bbf0


	//   ....[2]....
        /*09f0*/ 	.word	0x00011aa0


	//----- nvinfo : EIATTR_MAX_THREADS
	.align		4
.L_1271:
        /*09f4*/ 	.byte	0x04, 0x05
        /*09f6*/ 	.short	(.L_1273 - .L_1272)
.L_1272:
        /*09f8*/ 	.word	0x00000200
        /*09fc*/ 	.word	0x00000001
        /*0a00*/ 	.word	0x00000001


	//----- nvinfo : EIATTR_CRS_STACK_SIZE
	.align		4
.L_1273:
        /*0a04*/ 	.byte	0x04, 0x1e
        /*0a06*/ 	.short	(.L_1275 - .L_1274)
.L_1274:
        /*0a08*/ 	.word	0x00000000


	//----- nvinfo : EIATTR_CBANK_PARAM_SIZE
	.align		4
.L_1275:
        /*0a0c*/ 	.byte	0x03, 0x19
        /*0a0e*/ 	.short	0x0af0


	//----- nvinfo : EIATTR_PARAM_CBANK
	.align		4
        /*0a10*/ 	.byte	0x04, 0x0a
        /*0a12*/ 	.short	(.L_1277 - .L_1276)
	.align		4
.L_1276:
        /*0a14*/ 	.word	index@(.nv.constant0._ZN7cutlass13device_kernelIN5flash11enable_sm90INS1_16FlashAttnFwdSm90INS1_25CollectiveMainloopFwdSm90ILi2EN4cute5tupleIJNS5_1CILi1EEES8_S8_EEENS6_IJNS7_ILi192EEENS7_ILi144EEENS7_ILi96EEEEEELi96ENS_10bfloat16_tEfNS_4arch4Sm90ELb0ELb0ELb1ELb1ELb0ELb0ELb0ELb0ELb1ELb1ELb0ELb0EEENS1_21CollectiveEpilogueFwdINS6_IJSA_SC_SB_EEES9_SE_SG_Li384ELb1ELb1ELb0ELb0EEENS1_36VarlenDynamicPersistentTileSchedulerILi192ELi144ELi384ELi128ELb0ELb1ELb1ELb0ELb1ELb1EEEEEEEEEvNT_6ParamsE)
        /*0a18*/ 	.short	0x0210
        /*0a1a*/ 	.short	0x0af0


	//----- nvinfo : EIATTR_SW_WAR
	.align		4
.L_1277:
        /*0a1c*/ 	.byte	0x04, 0x36
        /*0a1e*/ 	.short	(.L_1279 - .L_1278)
.L_1278:
        /*0a20*/ 	.word	0x00000008
.L_1279:


//--------------------- .nv.info._ZN7cutlass13device_kernelIN5flash11enable_sm90INS1_16FlashAttnFwdSm90INS1_25CollectiveMainloopFwdSm90ILi2EN4cute5tupleIJNS5_1CILi1EEES8_S8_EEENS6_IJNS7_ILi192EEENS7_ILi144EEENS7_ILi96EEEEEELi96ENS_10bfloat16_tEfNS_4arch4Sm90ELb0ELb0ELb1ELb1ELb0ELb1ELb0ELb0ELb1ELb1ELb0ELb0EEENS1_21CollectiveEpilogueFwdINS6_IJSA_SC_SB_EEES9_SE_SG_Li384ELb1ELb1ELb0ELb0EEENS1_36VarlenDynamicPersistentTileSchedulerILi192ELi144ELi384ELi128ELb0ELb1ELb1ELb0ELb1ELb1EEEEEEEEEvNT_6ParamsE --------------------------
	.section	.nv.info._ZN7cutlass13device_kernelIN5flash11enable_sm90INS1_16FlashAttnFwdSm90INS1_25CollectiveMainloopFwdSm90ILi2EN4cute5tupleIJNS5_1CILi1EEES8_S8_EEENS6_IJNS7_ILi192EEENS7_ILi144EEENS7_ILi96EEEEEELi96ENS_10bfloat16_tEfNS_4arch4Sm90ELb0ELb0ELb1ELb1ELb0ELb1ELb0ELb0ELb1ELb1ELb0ELb0EEENS1_21CollectiveEpilogueFwdINS6_IJSA_SC_SB_EEES9_SE_SG_Li384ELb1ELb1ELb0ELb0EEENS1_36VarlenDynamicPersistentTileSchedulerILi192ELi144ELi384ELi128ELb0ELb1ELb1ELb0ELb1ELb1EEEEEEEEEvNT_6ParamsE,"",@"SHT_CUDA_INFO"
	.sectionflags	@""
	.align	4


	//----- nvinfo : EIATTR_CUDA_API_VERSION
	.align		4
        /*0000*/ 	.byte	0x04, 0x37
        /*0002*/ 	.short	(.L_1281 - .L_1280)
.L_1280:
        /*0004*/ 	.word	0x00000082


	//----- nvinfo : EIATTR_KPARAM_INFO
	.align		4
.L_1281:
        /*0008*/ 	.byte	0x04, 0x17
        /*000a*/ 	.short	(.L_1283 - .L_1282)
.L_1282:
        /*000c*/ 	.word	0x00000000
        /*0010*/ 	.short	0x0000
        /*0012*/ 	.short	0x0070
        /*0014*/ 	.byte	0x00, 0xf0, 0x01, 0x2a


	//----- nvinfo : EIATTR_SPARSE_MMA_MASK
	.align		4
.L_1283:
        /*0018*/ 	.byte	0x03, 0x50
        /*001a*/ 	.short	0x0000


	//----- nvinfo : EIATTR_MAXREG_COUNT
	.align		4
        /*001c*/ 	.byte	0x03, 0x1b
        /*001e*/ 	.short	0x0080


	//----- nvinfo : EIATTR_NUM_BARRIERS
	.align		4
        /*0020*/ 	.byte	0x02, 0x4c
        /*0022*/ 	.byte	0x10
	.zero		1


	//----- nvinfo : EIATTR_EXTERNS
	.align		4
        /*0024*/ 	.byte	0x04, 0x0f
        /*0026*/ 	.short	(.L_1285 - .L_1284)


	//   ....[0]....
	.align		4
.L_1284:
        /*0028*/ 	.word	index@(__assertfail)


	//----- nvinfo : EIATTR_ANNOTATIONS
	.align		4
.L_1285:
        /*002c*/ 	.byte	0x04, 0x55
        /*002e*/ 	.short	(.L_1287 - .L_1286)


	//   ....[0]....
.L_1286:
        /* <DEDUP_REMOVED lines=133> */


	//----- nvinfo : EIATTR_MERCURY_ISA_VERSION
	.align		4
.L_1287:
        /*0868*/ 	.byte	0x03, 0x5f
        /*086a*/ 	.short	0x0101


	//----- nvinfo : EIATTR_UNUSED_LOAD_BYTE_OFFSET
	.align		4
        /*086c*/ 	.byte	0x04, 0x44
        /*086e*/ 	.short	(.L_1289 - .L_1288)


	//   ....[0]....
.L_1288:
        /*0870*/ 	.word	0x00000ad0
        /*0874*/ 	.word	0x0000fff0


	//   ....[1]....
        /*0878*/ 	.word	0x00015ea0
        /*087c*/ 	.word	0x0000fff0


	//----- nvinfo : EIATTR_INT_WARP_WIDE_INSTR_OFFSETS
	.align		4
.L_1289:
        /*0880*/ 	.byte	0x04, 0x31
        /*0882*/ 	.short	(.L_1291 - .L_1290)


	//   ....[0]....
.L_1290:
        /*0884*/ 	.word	0x00000180


	//   ....[1]....
        /*0888*/ 	.word	0x00000220


	//   ....[2]....
        /*088c*/ 	.word	0x00000290


	//   ....[3]....
        /*0890*/ 	.word	0x0001a1f0


	//   ....[4]....
        /*0894*/ 	.word	0x0001a280


	//   ....[5]....
        /*0898*/ 	.word	0x0001ddf0


	//   ....[6]....
        /*089c*/ 	.word	0x0001de80


	//----- nvinfo : EIATTR_COOP_GROUP_MASK_REGIDS
	.align		4
.L_1291:
        /*08a0*/ 	.byte	0x04, 0x29
        /*08a2*/ 	.short	(.L_1293 - .L_1292)


	//   ....[0]....
.L_1292:
        /*08a4*/ 	.word	0xffffffff


	//   ....[1]....
        /*08a8*/ 	.word	0xffffffff


	//   ....[2]....
        /*08ac*/ 	.word	0xffffffff


	//   ....[3]....
        /*08b0*/ 	.word	0xffffffff


	//   ....[4]....
        /*08b4*/ 	.word	0xffffffff


	//   ....[5]....
        /*08b8*/ 	.word	0xffffffff


	//   ....[6]....
        /*08bc*/ 	.word	0xffffffff


	//   ....[7]....
        /*08c0*/ 	.word	0xffffffff


	//   ....[8]....
        /*08c4*/ 	.word	0xffffffff


	//   ....[9]....
        /*08c8*/ 	.word	0xffffffff


	//   ....[10]....
        /*08cc*/ 	.word	0xffffffff


	//   ....[11]....
        /*08d0*/ 	.word	0xffffffff


	//   ....[12]....
        /*08d4*/ 	.word	0xffffffff


	//   ....[13]....
        /*08d8*/ 	.word	0xffffffff


	//   ....[14]....
        /*08dc*/ 	.word	0xffffffff


	//   ....[15]....
        /*08e0*/ 	.word	0xffffffff


	//   ....[16]....
        /*08e4*/ 	.word	0xffffffff


	//   ....[17]....
        /*08e8*/ 	.word	0xffffffff


	//   ....[18]....
        /*08ec*/ 	.word	0xffffffff


	//   ....[19]....
        /*08f0*/ 	.word	0xffffffff


	//   ....[20]....
        /*08f4*/ 	.word	0xffffffff


	//   ....[21]....
        /*08f8*/ 	.word	0xffffffff


	//   ....[22]....
        /*08fc*/ 	.word	0xffffffff


	//   ....[23]....
        /*0900*/ 	.word	0xffffffff


	//   ....[24]....
        /*0904*/ 	.word	0xffffffff


	//   ....[25]....
        /*0908*/ 	.word	0xffffffff


	//   ....[26]....
        /*090c*/ 	.word	0xffffffff


	//   ....[27]....
        /*0910*/ 	.word	0xffffffff


	//   ....[28]....
        /*0914*/ 	.word	0xffffffff


	//   ....[29]....
        /*0918*/ 	.word	0xffffffff


	//   ....[30]....
        /*091c*/ 	.word	0xffffffff


	//   ....[31]....
        /*0920*/ 	.word	0xffffffff


	//   ....[32]....
        /*0924*/ 	.word	0xffffffff


	//   ....[33]....
        /*0928*/ 	.word	0xffffffff


	//   ....[34]....
        /*092c*/ 	.word	0xffffffff


	//   ....[35]....
        /*0930*/ 	.word	0xffffffff


	//   ....[36]....
        /*0934*/ 	.word	0xffffffff


	//   ....[37]....
        /*0938*/ 	.word	0xffffffff


	//   ....[38]....
        /*093c*/ 	.word	0xffffffff


	//   ....[39]....
        /*0940*/ 	.word	0xffffffff


	//   ....[40]....
        /*0944*/ 	.word	0xffffffff


	//   ....[41]....
        /*0948*/ 	.word	0xffffffff


	//   ....[42]....
        /*094c*/ 	.word	0xffffffff


	//   ....[43]....
        /*0950*/ 	.word	0xffffffff


	//   ....[44]....
        /*0954*/ 	.word	0xffffffff


	//   ....[45]....
        /*0958*/ 	.word	0xffffffff


	//   ....[46]....
        /*095c*/ 	.word	0xffffffff


	//   ....[47]....
        /*0960*/ 	.word	0xffffffff


	//   ....[48]....
        /*0964*/ 	.word	0xffffffff


	//   ....[49]....
        /*0968*/ 	.word	0xffffffff


	//   ....[50]....
        /*096c*/ 	.word	0xffffffff


	//   ....[51]....
        /*0970*/ 	.word	0xffffffff


	//   ....[52]....
        /*0974*/ 	.word	0xffffffff


	//   ....[53]....
        /*0978*/ 	.word	0xffffffff


	//   ....[54]....
        /*097c*/ 	.word	0xffffffff


	//   ....[55]....
        /*0980*/ 	.word	0xffffffff


	//   ....[56]....
        /*0984*/ 	.word	0xffffffff


	//   ....[57]....
        /*0988*/ 	.word	0xffffffff


	//   ....[58]....
        /*098c*/ 	.word	0xffffffff


	//   ....[59]....
        /*0990*/ 	.word	0xffffffff


	//   ....[60]....
        /*0994*/ 	.word	0xffffffff


	//   ....[61]....
        /*0998*/ 	.word	0xffffffff


	//   ....[62]....
        /*099c*/ 	.word	0xffffffff


	//   ....[63]....
        /*09a0*/ 	.word	0xffffffff


	//   ....[64]....
        /*09a4*/ 	.word	0xffffffff


	//   ....[65]....
        /*09a8*/ 	.word	0xffffffff


	//   ....[66]....
        /*09ac*/ 	.word	0xffffffff


	//   ....[67]....
        /*09b0*/ 	.word	0xffffffff


	//   ....[68]....
        /*09b4*/ 	.word	0xffffffff


	//   ....[69]....
        /*09b8*/ 	.word	0xffffffff


	//   ....[70]....
        /*09bc*/ 	.word	0xffffffff


	//   ....[71]....
        /*09c0*/ 	.word	0xffffffff


	//   ....[72]....
        /*09c4*/ 	.word	0xffffffff


	//   ....[73]....
        /*09c8*/ 	.word	0xffffffff


	//   ....[74]....
        /*09cc*/ 	.word	0xffffffff


	//   ....[75]....
        /*09d0*/ 	.word	0xffffffff


	//   ....[76]....
        /*09d4*/ 	.word	0xffffffff


	//   ....[77]....
        /*09d8*/ 	.word	0xffffffff


	//   ....[78]....
        /*09dc*/ 	.word	0xffffffff


	//   ....[79]....
        /*09e0*/ 	.word	0xffffffff


	//   ....[80]....
        /*09e4*/ 	.word	0xffffffff


	//   ....[81]....
        /*09e8*/ 	.word	0xffffffff


	//   ....[82]....
        /*09ec*/ 	.word	0xffffffff


	//   ....[83]....
        /*09f0*/ 	.word	0xffffffff


	//   ....[84]....
        /*09f4*/ 	.word	0xffffffff


	//   ....[85]....
        /*09f8*/ 	.word	0xffffffff


	//   ....[86]....
        /*09fc*/ 	.word	0xffffffff


	//   ....[87]....
        /*0a00*/ 	.word	0xffffffff


	//   ....[88]....
        /*0a04*/ 	.word	0xffffffff


	//   ....[89]....
        /*0a08*/ 	.word	0xffffffff


	//   ....[90]....
        /*0a0c*/ 	.word	0x0500000f


	//   ....[91]....
        /*0a10*/ 	.word	0x0500000f


	//   ....[92]....
        /*0a14*/ 	.word	0x0500000f


	//   ....[93]....
        /*0a18*/ 	.word	0x0500000f


	//   ....[94]....
        /*0a1c*/ 	.word	0x0500000f


	//   ....[95]....
        /*0a20*/ 	.word	0x0500000f


	//   ....[96]....
        /*0a24*/ 	.word	0x0500000f


	//   ....[97]....
        /*0a28*/ 	.word	0x0500000f


	//   ....[98]....
        /*0a2c*/ 	.word	0x0500000f


	//   ....[99]....
        /*0a30*/ 	.word	0x0500000f


	//   ....[100]....
        /*0a34*/ 	.word	0x0500000f


	//   ....[101]....
        /*0a38*/ 	.word	0x0500000f


	//   ....[102]....
        /*0a3c*/ 	.word	0x0500000f


	//   ....[103]....
        /*0a40*/ 	.word	0x0500000f


	//   ....[104]....
        /*0a44*/ 	.word	0x0500000f


	//   ....[105]....
        /*0a48*/ 	.word	0x0500000f


	//   ....[106]....
        /*0a4c*/ 	.word	0x0500000f


	//   ....[107]....
        /*0a50*/ 	.word	0x0500000f


	//   ....[108]....
        /*0a54*/ 	.word	0x0500000f


	//   ....[109]....
        /*0a58*/ 	.word	0x0500000f


	//   ....[110]....
        /*0a5c*/ 	.word	0x0500000f


	//   ....[111]....
        /*0a60*/ 	.word	0x0500000f


	//   ....[112]....
        /*0a64*/ 	.word	0x0500000f


	//   ....[113]....
        /*0a68*/ 	.word	0x0500000f


	//   ....[114]....
        /*0a6c*/ 	.word	0x0500000f


	//   ....[115]....
        /*0a70*/ 	.word	0x0500000f


	//   ....[116]....
        /*0a74*/ 	.word	0x0500000f


	//   ....[117]....
        /*0a78*/ 	.word	0x0500000f


	//   ....[118]....
        /*0a7c*/ 	.word	0x0500000f


	//   ....[119]....
        /*0a80*/ 	.word	0x0500000f


	//   ....[120]....
        /*0a84*/ 	.word	0x0500000f


	//   ....[121]....
        /*0a88*/ 	.word	0x0500000f


	//   ....[122]....
        /*0a8c*/ 	.word	0x0500000f


	//   ....[123]....
        /*0a90*/ 	.word	0x0500000f


	//   ....[124]....
        /*0a94*/ 	.word	0x0500000f


	//   ....[125]....
        /*0a98*/ 	.word	0x0500000f


	//   ....[126]....
        /*0a9c*/ 	.word	0x0500000f


	//   ....[127]....
        /*0aa0*/ 	.word	0x0500000f


	//   ....[128]....
        /*0aa4*/ 	.word	0x0500000f


	//   ....[129]....
        /*0aa8*/ 	.word	0x0500000f


	//   ....[130]....
        /*0aac*/ 	.word	0x0500000f


	//   ....[131]....
        /*0ab0*/ 	.word	0x0500000f


	//   ....[132]....
        /*0ab4*/ 	.word	0x0500000f


	//   ....[133]....
        /*0ab8*/ 	.word	0x0500000f


	//   ....[134]....
        /*0abc*/ 	.word	0x0500000f


	//----- nvinfo : EIATTR_COOP_GROUP_INSTR_OFFSETS
	.align		4
.L_1293:
        /*0ac0*/ 	.byte	0x04, 0x28
        /*0ac2*/ 	.short	(.L_1295 - .L_1294)


	//   ....[0]....
.L_1294:
        /*0ac4*/ 	.word	0x00000060


	//   ....[1]....
        /*0ac8*/ 	.word	0x00000190


	//   ....[2]....
        /*0acc*/ 	.word	0x00000240


	//   ....[3]....
        /*0ad0*/ 	.word	0x00000400


	//   ....[4]....
        /*0ad4*/ 	.word	0x00000560


	//   ....[5]....
        /*0ad8*/ 	.word	0x00000680


	//   ....[6]....
        /*0adc*/ 	.word	0x000007e0


	//   ....[7]....
        /*0ae0*/ 	.word	0x000071a0


	//   ....[8]....
        /*0ae4*/ 	.word	0x00007770


	//   ....[9]....
        /*0ae8*/ 	.word	0x00007780


	//   ....[10]....
        /*0aec*/ 	.word	0x00007790


	//   ....[11]....
        /*0af0*/ 	.word	0x000077a0


	//   ....[12]....
        /*0af4*/ 	.word	0x000094c0


	//   ....[13]....
        /*0af8*/ 	.word	0x000094d0


	//   ....[14]....
        /*0afc*/ 	.word	0x000094e0


	//   ....[15]....
        /*0b00*/ 	.word	0x000094f0


	//   ....[16]....
        /*0b04*/ 	.word	0x0000e370


	//   ....[17]....
        /*0b08*/ 	.word	0x0000e390


	//   ....[18]....
        /*0b0c*/ 	.word	0x0000e7f0


	//   ....[19]....
        /*0b10*/ 	.word	0x0000e830


	//   ....[20]....
        /*0b14*/ 	.word	0x0000fb60


	//   ....[21]....
        /*0b18*/ 	.word	0x00012d20


	//   ....[22]....
        /*0b1c*/ 	.word	0x00012d80


	//   ....[23]....
        /*0b20*/ 	.word	0x00013780


	//   ....[24]....
        /*0b24*/ 	.word	0x000137a0


	//   ....[25]....
        /*0b28*/ 	.word	0x00015080


	//   ....[26]....
        /*0b2c*/ 	.word	0x000157e0


	//   ....[27]....
        /*0b30*/ 	.word	0x00015810


	//   ....[28]....
        /*0b34*/ 	.word	0x00015850


	//   ....[29]....
        /*0b38*/ 	.word	0x00015860


	//   ....[30]....
        /*0b3c*/ 	.word	0x00016900


	//   ....[31]....
        /*0b40*/ 	.word	0x00016920


	//   ....[32]....
        /*0b44*/ 	.word	0x00016960


	//   ....[33]....
        /*0b48*/ 	.word	0x00016980


	//   ....[34]....
        /*0b4c*/ 	.word	0x00016dd0


	//   ....[35]....
        /*0b50*/ 	.word	0x00016df0


	//   ....[36]....
        /*0b54*/ 	.word	0x00016ef0


	//   ....[37]....
        /*0b58*/ 	.word	0x00016f10


	//   ....[38]....
        /*0b5c*/ 	.word	0x00017760


	//   ....[39]....
        /*0b60*/ 	.word	0x00017770


	//   ....[40]....
        /*0b64*/ 	.word	0x000178d0


	//   ....[41]....
        /*0b68*/ 	.word	0x000178e0


	//   ....[42]....
        /*0b6c*/ 	.word	0x00017a80


	//   ....[43]....
        /*0b70*/ 	.word	0x00017c70


	//   ....[44]....
        /*0b74*/ 	.word	0x00017ca0


	//   ....[45]....
        /*0b78*/ 	.word	0x00017cd0


	//   ....[46]....
        /*0b7c*/ 	.word	0x00017d00


	//   ....[47]....
        /*0b80*/ 	.word	0x00017d30


	//   ....[48]....
        /*0b84*/ 	.word	0x00017d60


	//   ....[49]....
        /*0b88*/ 	.word	0x00017ed0


	//   ....[50]....
        /*0b8c*/ 	.word	0x00017f00


	//   ....[51]....
        /*0b90*/ 	.word	0x00017f30


	//   ....[52]....
        /*0b94*/ 	.word	0x00017f60


	//   ....[53]....
        /*0b98*/ 	.word	0x00017f90


	//   ....[54]....
        /*0b9c*/ 	.word	0x00017fc0


	//   ....[55]....
        /*0ba0*/ 	.word	0x00018050


	//   ....[56]....
        /*0ba4*/ 	.word	0x00018080


	//   ....[57]....
        /*0ba8*/ 	.word	0x00018100


	//   ....[58]....
        /*0bac*/ 	.word	0x00018d70


	//   ....[59]....
        /*0bb0*/ 	.word	0x0001a7b0


	//   ....[60]....
        /*0bb4*/ 	.word	0x0001b4b0


	//   ....[61]....
        /*0bb8*/ 	.word	0x0001b4c0


	//   ....[62]....
        /*0bbc*/ 	.word	0x0001b5b0


	//   ....[63]....
        /*0bc0*/ 	.word	0x0001b5c0


	//   ....[64]....
        /*0bc4*/ 	.word	0x0001b670


	//   ....[65]....
        /*0bc8*/ 	.word	0x0001b680


	//   ....[66]....
        /*0bcc*/ 	.word	0x0001b690


	//   ....[67]....
        /*0bd0*/ 	.word	0x0001b6a0


	//   ....[68]....
        /*0bd4*/ 	.word	0x0001b770


	//   ....[69]....
        /*0bd8*/ 	.word	0x0001b7b0


	//   ....[70]....
        /*0bdc*/ 	.word	0x0001b7c0


	//   ....[71]....
        /*0be0*/ 	.word	0x0001b7e0


	//   ....[72]....
        /*0be4*/ 	.word	0x0001e570


	//   ....[73]....
        /*0be8*/ 	.word	0x0001e590


	//   ....[74]....
        /*0bec*/ 	.word	0x0001e5d0


	//   ....[75]....
        /*0bf0*/ 	.word	0x0001e600


	//   ....[76]....
        /*0bf4*/ 	.word	0x0001e630


	//   ....[77]....
        /*0bf8*/ 	.word	0x0001e660


	//   ....[78]....
        /*0bfc*/ 	.word	0x0001e690


	//   ....[79]....
        /*0c00*/ 	.word	0x0001e6c0


	//   ....[80]....
        /*0c04*/ 	.word	0x0001e840


	//   ....[81]....
        /*0c08*/ 	.word	0x0001e880


	//   ....[82]....
        /*0c0c*/ 	.word	0x0001e8b0


	//   ....[83]....
        /*0c10*/ 	.word	0x0001e8e0


	//   ....[84]....
        /*0c14*/ 	.word	0x0001e910


	//   ....[85]....
        /*0c18*/ 	.word	0x0001e940


	//   ....[86]....
        /*0c1c*/ 	.word	0x0001ea00


	//   ....[87]....
        /*0c20*/ 	.word	0x0001ea20


	//   ....[88]....
        /*0c24*/ 	.word	0x0001ea90


	//   ....[89]....
        /*0c28*/ 	.word	0x0001eef0


	//   ....[90]....
        /*0c2c*/ 	.word	0x0001f350


	//   ....[91]....
        /*0c30*/ 	.word	0x0001f400


	//   ....[92]....
        /*0c34*/ 	.word	0x0001f490


	//   ....[93]....
        /*0c38*/ 	.word	0x0001f4e0


	//   ....[94]....
        /*0c3c*/ 	.word	0x0001f530


	//   ....[95]....
        /*0c40*/ 	.word	0x0001f620


	//   ....[96]....
        /*0c44*/ 	.word	0x0001f6b0


	//   ....[97]....
        /*0c48*/ 	.word	0x0001f710


	//   ....[98]....
        /*0c4c*/ 	.word	0x0001f770


	//   ....[99]....
        /*0c50*/ 	.word	0x0001f980


	//   ....[100]....
        /*0c54*/ 	.word	0x0001f9d0


	//   ....[101]....
        /*0c58*/ 	.word	0x0001fa60


	//   ....[102]....
        /*0c5c*/ 	.word	0x0001faf0


	//   ....[103]....
        /*0c60*/ 	.word	0x0001fbb0


	//   ....[104]....
        /*0c64*/ 	.word	0x0001fea0


	//   ....[105]....
        /*0c68*/ 	.word	0x00020050


	//   ....[106]....
        /*0c6c*/ 	.word	0x000200a0


	//   ....[107]....
        /*0c70*/ 	.word	0x00020110


	//   ....[108]....
        /*0c74*/ 	.word	0x00020210


	//   ....[109]....
        /*0c78*/ 	.word	0x00020280


	//   ....[110]....
        /*0c7c*/ 	.word	0x00020380


	//   ....[111]....
        /*0c80*/ 	.word	0x00020400


	//   ....[112]....
        /*0c84*/ 	.word	0x00020480


	//   ....[113]....
        /*0c88*/ 	.word	0x00020580


	//   ....[114]....
        /*0c8c*/ 	.word	0x00020680


	//   ....[115]....
        /*0c90*/ 	.word	0x000206e0


	//   ....[116]....
        /*0c94*/ 	.word	0x000207c0


	//   ....[117]....
        /*0c98*/ 	.word	0x00020ae0


	//   ....[118]....
        /*0c9c*/ 	.word	0x00020b90


	//   ....[119]....
        /*0ca0*/ 	.word	0x00020c90


	//   ....[120]....
        /*0ca4*/ 	.word	0x00020d10


	//   ....[121]....
        /*0ca8*/ 	.word	0x00020d80


	//   ....[122]....
        /*0cac*/ 	.word	0x00020df0


	//   ....[123]....
        /*0cb0*/ 	.word	0x00020e60


	//   ....[124]....
        /*0cb4*/ 	.word	0x00020ee0


	//   ....[125]....
        /*0cb8*/ 	.word	0x00020f70


	//   ....[126]....
        /*0cbc*/ 	.word	0x00021020


	//   ....[127]....
        /*0cc0*/ 	.word	0x00021090


	//   ....[128]....
        /*0cc4*/ 	.word	0x00021100


	//   ....[129]....
        /*0cc8*/ 	.word	0x00021170


	//   ....[130]....
        /*0ccc*/ 	.word	0x000211f0


	//   ....[131]....
        /*0cd0*/ 	.word	0x00021260


	//   ....[132]....
        /*0cd4*/ 	.word	0x00021300


	//   ....[133]....
        /*0cd8*/ 	.word	0x00021390


	//   ....[134]....
        /*0cdc*/ 	.word	0x000214b0


	//----- nvinfo : EIATTR_REG_RECONFIG
	.align		4
.L_1295:
        /*0ce0*/ 	.byte	0x01, 0x54
	.zero		2


	//----- nvinfo : EIATTR_SYSCALL_OFFSETS
	.align		4
        /*0ce4*/ 	.byte	0x04, 0x46
        /*0ce6*/ 	.short	(.L_1297 - .L_1296)


	//   ....[0]....
.L_1296:
        /*0ce8*/ 	.word	0x00001c80


	//   ....[1]....
        /*0cec*/ 	.word	0x00001dd0


	//   ....[2]....
        /*0cf0*/ 	.word	0x00007370


	//   ....[3]....
        /*0cf4*/ 	.word	0x000076f0


	//   ....[4]....
        /*0cf8*/ 	.word	0x0001a3e0


	//   ....[5]....
        /*0cfc*/ 	.word	0x0001a530


	//   ....[6]....
        /*0d00*/ 	.word	0x0001a630


	//   ....[7]....
        /*0d04*/ 	.word	0x0001af40


	//----- nvinfo : EIATTR_MBARRIER_INSTR_OFFSETS
	.align		4
.L_1297:
        /*0d08*/ 	.byte	0x04, 0x39
        /*0d0a*/ 	.short	(.L_1299 - .L_1298)


	//   ....[0]....
.L_1298:
        /*0d0c*/ 	.word	0x000002b0
        /*0d10*/ 	.word	0x000000ff
        /*0d14*/ 	.word	0x00031c00
        /*0d18*/ 	.short	0x0100
        /*0d1a*/ 	.byte	0x08
	.zero		1


	//   ....[1]....
        /*0d1c*/ 	.word	0x000002c0
        /*0d20*/ 	.word	0x000000ff
        /*0d24*/ 	.word	0x00031c20
        /*0d28*/ 	.short	0x0100
        /*0d2a*/ 	.byte	0x08
	.zero		1


	//   ....[2]....
        /*0d2c*/ 	.word	0x000003b0
        /*0d30*/ 	.word	0x000000ff
        /*0d34*/ 	.word	0x00031c30
        /*0d38*/ 	.short	0x0100
        /*0d3a*/ 	.byte	0x08
	.zero		1


	//   ....[3]....
        /*0d3c*/ 	.word	0x000003c0
        /*0d40*/ 	.word	0x000000ff
        /*0d44*/ 	.word	0x00031c40
        /*0d48*/ 	.short	0x0100
        /*0d4a*/ 	.byte	0x08
	.zero		1


	//   ....[4]....
        /*0d4c*/ 	.word	0x000003d0
        /*0d50*/ 	.word	0x000000ff
        /*0d54*/ 	.word	0x00031c38
        /*0d58*/ 	.short	0x0100
        /*0d5a*/ 	.byte	0x08
	.zero		1


	//   ....[5]....
        /*0d5c*/ 	.word	0x000003e0
        /*0d60*/ 	.word	0x000000ff
        /*0d64*/ 	.word	0x00031c48
        /*0d68*/ 	.short	0x0100
        /*0d6a*/ 	.byte	0x08
	.zero		1


	//   ....[6]....
        /*0d6c*/ 	.word	0x00000510
        /*0d70*/ 	.word	0x000000ff
        /*0d74*/ 	.word	0x00031c50
        /*0d78*/ 	.short	0x0100
        /*0d7a*/ 	.byte	0x08
	.zero		1


	//   ....[7]....
        /*0d7c*/ 	.word	0x00000520
        /*0d80*/ 	.word	0x000000ff
        /*0d84*/ 	.word	0x00031c60
        /*0d88*/ 	.short	0x0100
        /*0d8a*/ 	.byte	0x08
	.zero		1


	//   ....[8]....
        /*0d8c*/ 	.word	0x00000530
        /*0d90*/ 	.word	0x000000ff
        /*0d94*/ 	.word	0x00031c58
        /*0d98*/ 	.short	0x0100
        /*0d9a*/ 	.byte	0x08
	.zero		1


	//   ....[9]....
        /*0d9c*/ 	.word	0x00000540
        /*0da0*/ 	.word	0x000000ff
        /*0da4*/ 	.word	0x00031c68
        /*0da8*/ 	.short	0x0100
        /*0daa*/ 	.byte	0x08
	.zero		1


	//   ....[10]....
        /*0dac*/ 	.word	0x00000630
        /*0db0*/ 	.word	0x000000ff
        /*0db4*/ 	.word	0x00031c70
        /*0db8*/ 	.short	0x0100
        /*0dba*/ 	.byte	0x06
	.zero		1


	//   ....[11]....
        /*0dbc*/ 	.word	0x00000640
        /*0dc0*/ 	.word	0x000000ff
        /*0dc4*/ 	.word	0x00031c80
        /*0dc8*/ 	.short	0x0100
        /*0dca*/ 	.byte	0x06
	.zero		1


	//   ....[12]....
        /*0dcc*/ 	.word	0x00000650
        /*0dd0*/ 	.word	0x000000ff
        /*0dd4*/ 	.word	0x00031c78
        /*0dd8*/ 	.short	0x0100
        /*0dda*/ 	.byte	0x06
	.zero		1


	//   ....[13]....
        /*0ddc*/ 	.word	0x00000660
        /*0de0*/ 	.word	0x000000ff
        /*0de4*/ 	.word	0x00031c88
        /*0de8*/ 	.short	0x0100
        /*0dea*/ 	.byte	0x06
	.zero		1


	//   ....[14]....
        /*0dec*/ 	.word	0x00000790
        /*0df0*/ 	.word	0x000000ff
        /*0df4*/ 	.word	0x00031c90
        /*0df8*/ 	.short	0x0100
        /*0dfa*/ 	.byte	0x08
	.zero		1


	//   ....[15]....
        /*0dfc*/ 	.word	0x000007a0
        /*0e00*/ 	.word	0x000000ff
        /*0e04*/ 	.word	0x00031ca0
        /*0e08*/ 	.short	0x0100
        /*0e0a*/ 	.byte	0x08
	.zero		1


	//   ....[16]....
        /*0e0c*/ 	.word	0x000007b0
        /*0e10*/ 	.word	0x000000ff
        /*0e14*/ 	.word	0x00031c98
        /*0e18*/ 	.short	0x0100
        /*0e1a*/ 	.byte	0x08
	.zero		1


	//   ....[17]....
        /*0e1c*/ 	.word	0x000007c0
        /*0e20*/ 	.word	0x000000ff
        /*0e24*/ 	.word	0x00031ca8
        /*0e28*/ 	.short	0x0100
        /*0e2a*/ 	.byte	0x08
	.zero		1


	//   ....[18]....
        /*0e2c*/ 	.word	0x000008f0
        /*0e30*/ 	.word	0x000000ff
        /*0e34*/ 	.word	0x00031cb0
        /*0e38*/ 	.short	0x0100
        /*0e3a*/ 	.byte	0x08
	.zero		1


	//   ....[19]....
        /*0e3c*/ 	.word	0x00000900
        /*0e40*/ 	.word	0x000000ff
        /*0e44*/ 	.word	0x00031cc0
        /*0e48*/ 	.short	0x0100
        /*0e4a*/ 	.byte	0x08
	.zero		1


	//   ....[20]....
        /*0e4c*/ 	.word	0x00000910
        /*0e50*/ 	.word	0x000000ff
        /*0e54*/ 	.word	0x00031cb8
        /*0e58*/ 	.short	0x0100
        /*0e5a*/ 	.byte	0x08
	.zero		1


	//   ....[21]....
        /*0e5c*/ 	.word	0x00000920
        /*0e60*/ 	.word	0x000000ff
        /*0e64*/ 	.word	0x00031cc8
        /*0e68*/ 	.short	0x0100
        /*0e6a*/ 	.byte	0x08
	.zero		1


	//   ....[22]....
        /*0e6c*/ 	.word	0x000032c0
        /*0e70*/ 	.word	0x00000014
        /*0e74*/ 	.word	0x00031c90
        /*0e78*/ 	.short	0x010a
        /*0e7a*/ 	.byte	0x3f
	.zero		1


	//   ....[23]....
        /*0e7c*/ 	.word	0x00004dc0
        /*0e80*/ 	.word	0x00000014
        /*0e84*/ 	.word	0x00031c90
        /*0e88*/ 	.short	0x010a
        /*0e8a*/ 	.byte	0x3f
	.zero		1


	//   ....[24]....
        /*0e8c*/ 	.word	0x00006880
        /*0e90*/ 	.word	0x00000014
        /*0e94*/ 	.word	0x00031c90
        /*0e98*/ 	.short	0x010a
        /*0e9a*/ 	.byte	0x3f
	.zero		1


	//   ....[25]....
        /*0e9c*/ 	.word	0x00006af0
        /*0ea0*/ 	.word	0x00000020
        /*0ea4*/ 	.word	0x00000000
        /*0ea8*/ 	.short	0x0101
        /*0eaa*/ 	.byte	0x3f
	.zero		1


	//   ....[26]....
        /*0eac*/ 	.word	0x00006b30
        /*0eb0*/ 	.word	0x00000014
        /*0eb4*/ 	.word	0x00031cb0
        /*0eb8*/ 	.short	0x010a
        /*0eba*/ 	.byte	0x3f
	.zero		1


	//   ....[27]....
        /*0ebc*/ 	.word	0x00006e50
        /*0ec0*/ 	.word	0x00000014
        /*0ec4*/ 	.word	0x00000000
        /*0ec8*/ 	.short	0x0101
        /*0eca*/ 	.byte	0x3f
	.zero		1


	//   ....[28]....
        /*0ecc*/ 	.word	0x00007410
        /*0ed0*/ 	.word	0x00000010
        /*0ed4*/ 	.word	0x00031c00
        /*0ed8*/ 	.short	0x010a
        /*0eda*/ 	.byte	0x3f
	.zero		1


	//   ....[29]....
        /*0edc*/ 	.word	0x00007460
        /*0ee0*/ 	.word	0x00000010
        /*0ee4*/ 	.word	0x00031c00
        /*0ee8*/ 	.short	0x010a
        /*0eea*/ 	.byte	0x3f
	.zero		1


	//   ....[30]....
        /*0eec*/ 	.word	0x00007e90
        /*0ef0*/ 	.word	0x00000010
        /*0ef4*/ 	.word	0x00031c00
        /*0ef8*/ 	.short	0x010a
        /*0efa*/ 	.byte	0x3f
	.zero		1


	//   ....[31]....
        /*0efc*/ 	.word	0x00009990
        /*0f00*/ 	.word	0x00000010
        /*0f04*/ 	.word	0x00031c00
        /*0f08*/ 	.short	0x010a
        /*0f0a*/ 	.byte	0x3f
	.zero		1


	//   ....[32]....
        /*0f0c*/ 	.word	0x0000b1f0
        /*0f10*/ 	.word	0x00000000
        /*0f14*/ 	.word	0x00031c30
        /*0f18*/ 	.short	0x010a
        /*0f1a*/ 	.byte	0x3f
	.zero		1


	//   ....[33]....
        /*0f1c*/ 	.word	0x0000b2c0
        /*0f20*/ 	.word	0x00000000
        /*0f24*/ 	.word	0x00031c30
        /*0f28*/ 	.short	0x010a
        /*0f2a*/ 	.byte	0x3f
	.zero		1


	//   ....[34]....
        /*0f2c*/ 	.word	0x0000ed20
        /*0f30*/ 	.word	0x00000000
        /*0f34*/ 	.word	0x00000000
        /*0f38*/ 	.short	0x0101
        /*0f3a*/ 	.byte	0x3f
	.zero		1


	//   ....[35]....
        /*0f3c*/ 	.word	0x0000fe40
        /*0f40*/ 	.word	0x0000000e
        /*0f44*/ 	.word	0x00031c30
        /*0f48*/ 	.short	0x010a
        /*0f4a*/ 	.byte	0x3f
	.zero		1


	//   ....[36]....
        /*0f4c*/ 	.word	0x0000fe90
        /*0f50*/ 	.word	0x0000000e
        /*0f54*/ 	.word	0x00031c30
        /*0f58*/ 	.short	0x010a
        /*0f5a*/ 	.byte	0x3f
	.zero		1


	//   ....[37]....
        /*0f5c*/ 	.word	0x00012490
        /*0f60*/ 	.word	0x0000000f
        /*0f64*/ 	.word	0x00031c50
        /*0f68*/ 	.short	0x010a
        /*0f6a*/ 	.byte	0x3f
	.zero		1


	//   ....[38]....
        /*0f6c*/ 	.word	0x000124d0
        /*0f70*/ 	.word	0x0000000f
        /*0f74*/ 	.word	0x00031c50
        /*0f78*/ 	.short	0x010a
        /*0f7a*/ 	.byte	0x3f
	.zero		1


	//   ....[39]....
        /*0f7c*/ 	.word	0x00014110
        /*0f80*/ 	.word	0x0000006f
        /*0f84*/ 	.word	0x00000000
        /*0f88*/ 	.short	0x0101
        /*0f8a*/ 	.byte	0x3f
	.zero		1


	//   ....[40]....
        /*0f8c*/ 	.word	0x00014120
        /*0f90*/ 	.word	0x0000006c
        /*0f94*/ 	.word	0x00000000
        /*0f98*/ 	.short	0x0101
        /*0f9a*/ 	.byte	0x3f
	.zero		1


	//   ....[41]....
        /*0f9c*/ 	.word	0x00015110
        /*0fa0*/ 	.word	0x00000000
        /*0fa4*/ 	.word	0x00031c50
        /*0fa8*/ 	.short	0x010a
        /*0faa*/ 	.byte	0x3f
	.zero		1


	//   ....[42]....
        /*0fac*/ 	.word	0x000151c0
        /*0fb0*/ 	.word	0x00000000
        /*0fb4*/ 	.word	0x00031c50
        /*0fb8*/ 	.short	0x010a
        /*0fba*/ 	.byte	0x3f
	.zero		1


	//   ....[43]....
        /*0fbc*/ 	.word	0x00015b70
        /*0fc0*/ 	.word	0x00000008
        /*0fc4*/ 	.word	0x00000000
        /*0fc8*/ 	.short	0x0101
        /*0fca*/ 	.byte	0x3f
	.zero		1


	//   ....[44]....
        /*0fcc*/ 	.word	0x00016de0
        /*0fd0*/ 	.word	0x00000000
        /*0fd4*/ 	.word	0x00000000
        /*0fd8*/ 	.short	0x0101
        /*0fda*/ 	.byte	0x3f
	.zero		1


	//   ....[45]....
        /*0fdc*/ 	.word	0x00018e50
        /*0fe0*/ 	.word	0x00000016
        /*0fe4*/ 	.word	0x00031c20
        /*0fe8*/ 	.short	0x010a
        /*0fea*/ 	.byte	0x3f
	.zero		1


	//   ....[46]....
        /*0fec*/ 	.word	0x00018f10
        /*0ff0*/ 	.word	0x00000008
        /*0ff4*/ 	.word	0x00031ca0
        /*0ff8*/ 	.short	0x010a
        /*0ffa*/ 	.byte	0x3f
	.zero		1


	//   ....[47]....
        /*0ffc*/ 	.word	0x00019330
        /*1000*/ 	.word	0x00000008
        /*1004*/ 	.word	0x00031cc0
        /*1008*/ 	.short	0x010a
        /*100a*/ 	.byte	0x3f
	.zero		1


	//   ....[48]....
        /*100c*/ 	.word	0x00019880
        /*1010*/ 	.word	0x00000008
        /*1014*/ 	.word	0x00031ca0
        /*1018*/ 	.short	0x010a
        /*101a*/ 	.byte	0x3f
	.zero		1


	//   ....[49]....
        /*101c*/ 	.word	0x00019c90
        /*1020*/ 	.word	0x00000008
        /*1024*/ 	.word	0x00031cc0
        /*1028*/ 	.short	0x010a
        /*102a*/ 	.byte	0x3f
	.zero		1


	//   ....[50]....
        /*102c*/ 	.word	0x0001a9f0
        /*1030*/ 	.word	0x00000000
        /*1034*/ 	.word	0x00031c40
        /*1038*/ 	.short	0x010a
        /*103a*/ 	.byte	0x3f
	.zero		1


	//   ....[51]....
        /*103c*/ 	.word	0x0001b920
        /*1040*/ 	.word	0x00000016
        /*1044*/ 	.word	0x00031c00
        /*1048*/ 	.short	0x0107
        /*104a*/ 	.byte	0x3f
	.zero		1


	//   ....[52]....
        /*104c*/ 	.word	0x0001ba10
        /*1050*/ 	.word	0x00000016
        /*1054*/ 	.word	0x00031c00
        /*1058*/ 	.short	0x0101
        /*105a*/ 	.byte	0x3f
	.zero		1


	//   ....[53]....
        /*105c*/ 	.word	0x0001ba30
        /*1060*/ 	.word	0x00000016
        /*1064*/ 	.word	0x00031c20
        /*1068*/ 	.short	0x010a
        /*106a*/ 	.byte	0x3f
	.zero		1


	//   ....[54]....
        /*106c*/ 	.word	0x0001bd70
        /*1070*/ 	.word	0x00000003
        /*1074*/ 	.word	0x00031c40
        /*1078*/ 	.short	0x010a
        /*107a*/ 	.byte	0x3f
	.zero		1


	//   ....[55]....
        /*107c*/ 	.word	0x0001c1e0
        /*1080*/ 	.word	0x00000002
        /*1084*/ 	.word	0x00031c60
        /*1088*/ 	.short	0x010a
        /*108a*/ 	.byte	0x3f
	.zero		1


	//   ....[56]....
        /*108c*/ 	.word	0x0001c940
        /*1090*/ 	.word	0x00000005
        /*1094*/ 	.word	0x00031c40
        /*1098*/ 	.short	0x010a
        /*109a*/ 	.byte	0x3f
	.zero		1


	//   ....[57]....
        /*109c*/ 	.word	0x0001cdb0
        /*10a0*/ 	.word	0x00000003
        /*10a4*/ 	.word	0x00031c60
        /*10a8*/ 	.short	0x010a
        /*10aa*/ 	.byte	0x3f
	.zero		1


	//   ....[58]....
        /*10ac*/ 	.word	0x0001d460
        /*10b0*/ 	.word	0x00000005
        /*10b4*/ 	.word	0x00031c40
        /*10b8*/ 	.short	0x010a
        /*10ba*/ 	.byte	0x3f
	.zero		1


	//   ....[59]....
        /*10bc*/ 	.word	0x0001d8d0
        /*10c0*/ 	.word	0x00000003
        /*10c4*/ 	.word	0x00031c60
        /*10c8*/ 	.short	0x010a
        /*10ca*/ 	.byte	0x3f
	.zero		1


	//   ....[60]....
        /*10cc*/ 	.word	0x0001df20
        /*10d0*/ 	.word	0x00000000
        /*10d4*/ 	.word	0x00031c60
        /*10d8*/ 	.short	0x010a
        /*10da*/ 	.byte	0x3f
	.zero		1


	//   ....[61]....
        /*10dc*/ 	.word	0x0001ee70
        /*10e0*/ 	.word	0x00000009
        /*10e4*/ 	.word	0x00031c20
        /*10e8*/ 	.short	0x010a
        /*10ea*/ 	.byte	0x3f
	.zero		1


	//   ....[62]....
        /*10ec*/ 	.word	0x0001f000
        /*10f0*/ 	.word	0x00000005
        /*10f4*/ 	.word	0x00000000
        /*10f8*/ 	.short	0x010a
        /*10fa*/ 	.byte	0x3f
	.zero		1


	//   ....[63]....
        /*10fc*/ 	.word	0x0001f070
        /*1100*/ 	.word	0x00000003
        /*1104*/ 	.word	0x00000000
        /*1108*/ 	.short	0x010a
        /*110a*/ 	.byte	0x3f
	.zero		1


	//   ....[64]....
        /*110c*/ 	.word	0x0001f0d0
        /*1110*/ 	.word	0x00000017
        /*1114*/ 	.word	0x00000000
        /*1118*/ 	.short	0x010a
        /*111a*/ 	.byte	0x3f
	.zero		1


	//   ....[65]....
        /*111c*/ 	.word	0x0001f100
        /*1120*/ 	.word	0x00000007
        /*1124*/ 	.word	0x00000000
        /*1128*/ 	.short	0x010a
        /*112a*/ 	.byte	0x3f
	.zero		1


	//   ....[66]....
        /*112c*/ 	.word	0x0001f160
        /*1130*/ 	.word	0x00000014
        /*1134*/ 	.word	0x00031c90
        /*1138*/ 	.short	0x010a
        /*113a*/ 	.byte	0x3f
	.zero		1


	//   ....[67]....
        /*113c*/ 	.word	0x0001f1b0
        /*1140*/ 	.word	0x00000014
        /*1144*/ 	.word	0x00031c90
        /*1148*/ 	.short	0x010a
        /*114a*/ 	.byte	0x3f
	.zero		1


	//   ....[68]....
        /*114c*/ 	.word	0x0001f200
        /*1150*/ 	.word	0x00000014
        /*1154*/ 	.word	0x00031c90
        /*1158*/ 	.short	0x010a
        /*115a*/ 	.byte	0x3f
	.zero		1


	//   ....[69]....
        /*115c*/ 	.word	0x0001f250
        /*1160*/ 	.word	0x00000014
        /*1164*/ 	.word	0x00031cb0
        /*1168*/ 	.short	0x010a
        /*116a*/ 	.byte	0x3f
	.zero		1


	//   ....[70]....
        /*116c*/ 	.word	0x0001f570
        /*1170*/ 	.word	0x00000010
        /*1174*/ 	.word	0x00031c00
        /*1178*/ 	.short	0x010a
        /*117a*/ 	.byte	0x3f
	.zero		1


	//   ....[71]....
        /*117c*/ 	.word	0x0001f7a0
        /*1180*/ 	.word	0x00000010
        /*1184*/ 	.word	0x00031c00
        /*1188*/ 	.short	0x010a
        /*118a*/ 	.byte	0x3f
	.zero		1


	//   ....[72]....
        /*118c*/ 	.word	0x0001f7f0
        /*1190*/ 	.word	0x00000000
        /*1194*/ 	.word	0x00031c30
        /*1198*/ 	.short	0x010a
        /*119a*/ 	.byte	0x3f
	.zero		1


	//   ....[73]....
        /*119c*/ 	.word	0x0001f840
        /*11a0*/ 	.word	0x0000000e
        /*11a4*/ 	.word	0x00031c30
        /*11a8*/ 	.short	0x010a
        /*11aa*/ 	.byte	0x3f
	.zero		1


	//   ....[74]....
        /*11ac*/ 	.word	0x0001f890
        /*11b0*/ 	.word	0x0000000f
        /*11b4*/ 	.word	0x00031c50
        /*11b8*/ 	.short	0x010a
        /*11ba*/ 	.byte	0x3f
	.zero		1


	//   ....[75]....
        /*11bc*/ 	.word	0x0001f8e0
        /*11c0*/ 	.word	0x00000000
        /*11c4*/ 	.word	0x00031c50
        /*11c8*/ 	.short	0x010a
        /*11ca*/ 	.byte	0x3f
	.zero		1


	//   ....[76]....
        /*11cc*/ 	.word	0x0001fc80
        /*11d0*/ 	.word	0x00000016
        /*11d4*/ 	.word	0x00031c20
        /*11d8*/ 	.short	0x010a
        /*11da*/ 	.byte	0x3f
	.zero		1


	//   ....[77]....
        /*11dc*/ 	.word	0x0001fcd0
        /*11e0*/ 	.word	0x00000008
        /*11e4*/ 	.word	0x00031ca0
        /*11e8*/ 	.short	0x010a
        /*11ea*/ 	.byte	0x3f
	.zero		1


	//   ....[78]....
        /*11ec*/ 	.word	0x0001fd20
        /*11f0*/ 	.word	0x00000008
        /*11f4*/ 	.word	0x00031cc0
        /*11f8*/ 	.short	0x010a
        /*11fa*/ 	.byte	0x3f
	.zero		1


	//   ....[79]....
        /*11fc*/ 	.word	0x0001fd70
        /*1200*/ 	.word	0x00000008
        /*1204*/ 	.word	0x00031ca0
        /*1208*/ 	.short	0x010a
        /*120a*/ 	.byte	0x3f
	.zero		1


	//   ....[80]....
        /*120c*/ 	.word	0x0001fdc0
        /*1210*/ 	.word	0x00000008
        /*1214*/ 	.word	0x00031cc0
        /*1218*/ 	.short	0x010a
        /*121a*/ 	.byte	0x3f
	.zero		1


	//   ....[81]....
        /*121c*/ 	.word	0x0001ff60
        /*1220*/ 	.word	0x00000000
        /*1224*/ 	.word	0x00031c40
        /*1228*/ 	.short	0x010a
        /*122a*/ 	.byte	0x3f
	.zero		1


	//   ....[82]....
        /*122c*/ 	.word	0x00020800
        /*1230*/ 	.word	0x00000016
        /*1234*/ 	.word	0x00031c20
        /*1238*/ 	.short	0x010a
        /*123a*/ 	.byte	0x3f
	.zero		1


	//   ....[83]....
        /*123c*/ 	.word	0x00020850
        /*1240*/ 	.word	0x00000003
        /*1244*/ 	.word	0x00031c40
        /*1248*/ 	.short	0x010a
        /*124a*/ 	.byte	0x3f
	.zero		1


	//   ....[84]....
        /*124c*/ 	.word	0x000208a0
        /*1250*/ 	.word	0x00000002
        /*1254*/ 	.word	0x00031c60
        /*1258*/ 	.short	0x010a
        /*125a*/ 	.byte	0x3f
	.zero		1


	//   ....[85]....
        /*125c*/ 	.word	0x000208f0
        /*1260*/ 	.word	0x00000005
        /*1264*/ 	.word	0x00031c40
        /*1268*/ 	.short	0x010a
        /*126a*/ 	.byte	0x3f
	.zero		1


	//   ....[86]....
        /*126c*/ 	.word	0x00020940
        /*1270*/ 	.word	0x00000003
        /*1274*/ 	.word	0x00031c60
        /*1278*/ 	.short	0x010a
        /*127a*/ 	.byte	0x3f
	.zero		1


	//   ....[87]....
        /*127c*/ 	.word	0x00020990
        /*1280*/ 	.word	0x00000005
        /*1284*/ 	.word	0x00031c40
        /*1288*/ 	.short	0x010a
        /*128a*/ 	.byte	0x3f
	.zero		1


	//   ....[88]....
        /*128c*/ 	.word	0x000209e0
        /*1290*/ 	.word	0x00000003
        /*1294*/ 	.word	0x00031c60
        /*1298*/ 	.short	0x010a
        /*129a*/ 	.byte	0x3f
	.zero		1


	//   ....[89]....
        /*129c*/ 	.word	0x00020a30
        /*12a0*/ 	.word	0x00000000
        /*12a4*/ 	.word	0x00031c60
        /*12a8*/ 	.short	0x010a
        /*12aa*/ 	.byte	0x3f
	.zero		1


	//   ....[90]....
        /*12ac*/ 	.word	0x000213d0
        /*12b0*/ 	.word	0x00000009
        /*12b4*/ 	.word	0x00031c20
        /*12b8*/ 	.short	0x010a
        /*12ba*/ 	.byte	0x3f
	.zero		1


	//   ....[91]....
        /*12bc*/ 	.word	0x00021570
        /*12c0*/ 	.word	0x00000005
        /*12c4*/ 	.word	0x00000000
        /*12c8*/ 	.short	0x010a
        /*12ca*/ 	.byte	0x3f
	.zero		1


	//   ....[92]....
        /*12cc*/ 	.word	0x000215c0
        /*12d0*/ 	.word	0x00000003
        /*12d4*/ 	.word	0x00000000
        /*12d8*/ 	.short	0x010a
        /*12da*/ 	.byte	0x3f
	.zero		1


	//   ....[93]....
        /*12dc*/ 	.word	0x00021610
        /*12e0*/ 	.word	0x00000017
        /*12e4*/ 	.word	0x00000000
        /*12e8*/ 	.short	0x010a
        /*12ea*/ 	.byte	0x3f
	.zero		1


	//----- nvinfo : EIATTR_NUM_MBARRIERS
	.align		4
.L_1299:
        /*12ec*/ 	.byte	0x03, 0x38
        /*12ee*/ 	.short	0x0016


	//----- nvinfo : EIATTR_EXIT_INSTR_OFFSETS
	.align		4
        /*12f0*/ 	.byte	0x04, 0x1c
        /*12f2*/ 	.short	(.L_1301 - .L_1300)


	//   ....[0]....
.L_1300:
        /*12f4*/ 	.word	0x0001f150


	//----- nvinfo : EIATTR_MAX_THREADS
	.align		4
.L_1301:
        /*12f8*/ 	.byte	0x04, 0x05
        /*12fa*/ 	.short	(.L_1303 - .L_1302)
.L_1302:
        /*12fc*/ 	.word	0x00000200
        /*1300*/ 	.word	0x00000001
        /*1304*/ 	.word	0x00000001


	//----- nvinfo : EIATTR_CRS_STACK_SIZE
	.align		4
.L_1303:
        /*1308*/ 	.byte	0x04, 0x1e
        /*130a*/ 	.short	(.L_1305 - .L_1304)
.L_1304:
        /*130c*/ 	.word	0x00000000


	//----- nvinfo : EIATTR_CBANK_PARAM_SIZE
	.align		4
.L_1305:
        /*1310*/ 	.byte	0x03, 0x19
        /*1312*/ 	.short	0x0af0


	//----- nvinfo : EIATTR_PARAM_CBANK
	.align		4
        /*1314*/ 	.byte	0x04, 0x0a
        /*1316*/ 	.short	(.L_1307 - .L_1306)
	.align		4
.L_1306:
        /*1318*/ 	.word	index@(.nv.constant0._ZN7cutlass13device_kernelIN5flash11enable_sm90INS1_16FlashAttnFwdSm90INS1_25CollectiveMainloopFwdSm90ILi2EN4cute5tupleIJNS5_1CILi1EEES8_S8_EEENS6_IJNS7_ILi192EEENS7_ILi144EEENS7_ILi96EEEEEELi96ENS_10bfloat16_tEfNS_4arch4Sm90ELb0ELb0ELb1ELb1ELb0ELb1ELb0ELb0ELb1ELb1ELb0ELb0EEENS1_21CollectiveEpilogueFwdINS6_IJSA_SC_SB_EEES9_SE_SG_Li384ELb1ELb1ELb0ELb0EEENS1_36VarlenDynamicPersistentTileSchedulerILi192ELi144ELi384ELi128ELb0ELb1ELb1ELb0ELb1ELb1EEEEEEEEEvNT_6ParamsE)
        /*131c*/ 	.short	0x0210
        /*131e*/ 	.short	0x0af0


	//----- nvinfo : EIATTR_SW_WAR
	.align		4
.L_1307:
        /*1320*/ 	.byte	0x04, 0x36
        /*1322*/ 	.short	(.L_1309 - .L_1308)
.L_1308:
        /*1324*/ 	.word	0x00000008
.L_1309:


//--------------------- .nv.info._ZN7cutlass13device_kernelIN5flash11enable_sm90INS1_16FlashAttnFwdSm90INS1_25CollectiveMainloopFwdSm90ILi2EN4cute5tupleIJNS5_1CILi1EEES8_S8_EEENS6_IJNS7_ILi192EEENS7_ILi128EEENS7_ILi96EEEEEELi96ENS_10bfloat16_tEfNS_4arch4Sm90ELb0ELb1ELb1ELb0ELb0ELb0ELb0ELb0ELb1ELb1ELb0ELb0EEENS1_21CollectiveEpilogueFwdINS6_IJSA_SC_SB_EEES9_SE_SG_Li384ELb0ELb1ELb0ELb0EEENS1_30DynamicPersistentTileSchedulerILi384ELi128ELb0ELb1ELb1EEEEEEEEEvNT_6ParamsE --------------------------
	.section	.nv.info._ZN7cutlass13device_kernelIN5flash11enable_sm90INS1_16FlashAttnFwdSm90INS1_25CollectiveMainloopFwdSm90ILi2EN4cute5tupleIJNS5_1CILi1EEES8_S8_EEENS6_IJNS7_ILi192EEENS7_ILi128EEENS7_ILi96EEEEEELi96ENS_10bfloat16_tEfNS_4arch4Sm90ELb0ELb1ELb1ELb0ELb0ELb0ELb0ELb0ELb1ELb1ELb0ELb0EEENS1_21CollectiveEpilogueFwdINS6_IJSA_SC_SB_EEES9_SE_SG_Li384ELb0ELb1ELb0ELb0EEENS1_30DynamicPersistentTileSchedulerILi384ELi128ELb0ELb1ELb1EEEEEEEEEvNT_6ParamsE,"",@"SHT_CUDA_INFO"
	.sectionflags	@""
	.align	4


	//----- nvinfo : EIATTR_CUDA_API_VERSION
	.align		4
        /*0000*/ 	.byte	0x04, 0x37
        /*0002*/ 	.short	(.L_1311 - .L_1310)
.L_1310:
        /*0004*/ 	.word	0x00000082


	//----- nvinfo : EIATTR_KPARAM_INFO
	.align		4
.L_1311:
        /*0008*/ 	.byte	0x04, 0x17
        /*000a*/ 	.short	(.L_1313 - .L_1312)
.L_1312:
        /*000c*/ 	.word	0x00000000
        /*0010*/ 	.short	0x0000
        /*0012*/ 	.short	0x0070
        /*0014*/ 	.byte	0x00, 0xf0, 0x01, 0x2a


	//----- nvinfo : EIATTR_SPARSE_MMA_MASK
	.align		4
.L_1313:
        /*0018*/ 	.byte	0x03, 0x50
        /*001a*/ 	.short	0x0000


	//----- nvinfo : EIATTR_MAXREG_COUNT
	.align		4
        /*001c*/ 	.byte	0x03, 0x1b
        /*001e*/ 	.short	0x0080


	//----- nvinfo : EIATTR_NUM_BARRIERS
	.align		4
        /*0020*/ 	.byte	0x02, 0x4c
        /*0022*/ 	.byte	0x10
	.zero		1


	//----- nvinfo : EIATTR_EXTERNS
	.align		4
        /*0024*/ 	.byte	0x04, 0x0f
        /*0026*/ 	.short	(.L_1315 - .L_1314)


	//   ....[0]....
	.align		4
.L_1314:
        /*0028*/ 	.word	index@(__assertfail)


	//----- nvinfo : EIATTR_MERCURY_ISA_VERSION
	.align		4
.L_1315:
        /*002c*/ 	.byte	0x03, 0x5f
        /*002e*/ 	.short	0x0101


	//----- nvinfo : EIATTR_INT_WARP_WIDE_INSTR_OFFSETS
	.align		4
        /*0030*/ 	.byte	0x04, 0x31
        /*0032*/ 	.short	(.L_1317 - .L_1316)


	//   ....[0]....
.L_1316:
        /*0034*/ 	.word	0x00000120


	//   ....[1]....
        /*0038*/ 	.word	0x00000160


	//   ....[2]....
        /*003c*/ 	.word	0x000001d0


	//   ....[3]....
        /*0040*/ 	.word	0x000121b0


	//   ....[4]....
        /*0044*/ 	.word	0x00012240


	//   ....[5]....
        /*0048*/ 	.word	0x00015a20


	//   ....[6]....
        /*004c*/ 	.word	0x00015ab0


	//----- nvinfo : EIATTR_COOP_GROUP_MASK_REGIDS
	.align		4
.L_1317:
        /*0050*/ 	.byte	0x04, 0x29
        /*0052*/ 	.short	(.L_1319 - .L_1318)


	//   ....[0]....
.L_1318:
        /*0054*/ 	.word	0xffffffff


	//   ....[1]....
        /*0058*/ 	.word	0xffffffff


	//   ....[2]....
        /*005c*/ 	.word	0xffffffff


	//   ....[3]....
        /*0060*/ 	.word	0xffffffff


	//   ....[4]....
        /*0064*/ 	.word	0xffffffff


	//   ....[5]....
        /*0068*/ 	.word	0xffffffff


	//   ....[6]....
        /*006c*/ 	.word	0xffffffff


	//   ....[7]....
        /*0070*/ 	.word	0xffffffff


	//   ....[8]....
        /*0074*/ 	.word	0xffffffff


	//   ....[9]....
        /*0078*/ 	.word	0xffffffff


	//   ....[10]....
        /*007c*/ 	.word	0xffffffff


	//   ....[11]....
        /*0080*/ 	.word	0xffffffff


	//   ....[12]....
        /*0084*/ 	.word	0xffffffff


	//   ....[13]....
        /*0088*/ 	.word	0xffffffff


	//   ....[14]....
        /*008c*/ 	.word	0xffffffff


	//   ....[15]....
        /*0090*/ 	.word	0xffffffff


	//   ....[16]....
        /*0094*/ 	.word	0xffffffff


	//   ....[17]....
        /*0098*/ 	.word	0xffffffff


	//   ....[18]....
        /*009c*/ 	.word	0xffffffff


	//   ....[19]....
        /*00a0*/ 	.word	0xffffffff


	//   ....[20]....
        /*00a4*/ 	.word	0xffffffff


	//   ....[21]....
        /*00a8*/ 	.word	0xffffffff


	//   ....[22]....
        /*00ac*/ 	.word	0xffffffff


	//   ....[23]....
        /*00b0*/ 	.word	0xffffffff


	//   ....[24]....
        /*00b4*/ 	.word	0xffffffff


	//   ....[25]....
        /*00b8*/ 	.word	0xffffffff


	//   ....[26]....
        /*00bc*/ 	.word	0xffffffff


	//   ....[27]....
        /*00c0*/ 	.word	0xffffffff


	//   ....[28]....
        /*00c4*/ 	.word	0xffffffff


	//   ....[29]....
        /*00c8*/ 	.word	0xffffffff


	//   ....[30]....
        /*00cc*/ 	.word	0xffffffff


	//   ....[31]....
        /*00d0*/ 	.word	0xffffffff


	//   ....[32]....
        /*00d4*/ 	.word	0xffffffff


	//   ....[33]....
        /*00d8*/ 	.word	0xffffffff


	//   ....[34]....
        /*00dc*/ 	.word	0xffffffff


	//   ....[35]....
        /*00e0*/ 	.word	0xffffffff


	//   ....[36]....
        /*00e4*/ 	.word	0xffffffff


	//   ....[37]....
        /*00e8*/ 	.word	0xffffffff


	//   ....[38]....
        /*00ec*/ 	.word	0xffffffff


	//   ....[39]....
        /*00f0*/ 	.word	0xffffffff


	//   ....[40]....
        /*00f4*/ 	.word	0xffffffff


	//   ....[41]....
        /*00f8*/ 	.word	0xffffffff


	//   ....[42]....
        /*00fc*/ 	.word	0xffffffff


	//   ....[43]....
        /*0100*/ 	.word	0xffffffff


	//   ....[44]....
        /*0104*/ 	.word	0xffffffff


	//   ....[45]....
        /*0108*/ 	.word	0xffffffff


	//   ....[46]....
        /*010c*/ 	.word	0xffffffff


	//   ....[47]....
        /*0110*/ 	.word	0xffffffff


	//   ....[48]....
        /*0114*/ 	.word	0xffffffff


	//   ....[49]....
        /*0118*/ 	.word	0xffffffff


	//   ....[50]....
        /*011c*/ 	.word	0xffffffff


	//   ....[51]....
        /*0120*/ 	.word	0xffffffff


	//   ....[52]....
        /*0124*/ 	.word	0xffffffff


	//   ....[53]....
        /*0128*/ 	.word	0xffffffff


	//   ....[54]....
        /*012c*/ 	.word	0xffffffff


	//   ....[55]....
        /*0130*/ 	.word	0xffffffff


	//   ....[56]....
        /*0134*/ 	.word	0xffffffff


	//   ....[57]....
        /*0138*/ 	.word	0xffffffff


	//   ....[58]....
        /*013c*/ 	.word	0xffffffff


	//   ....[59]....
        /*0140*/ 	.word	0xffffffff


	//   ....[60]....
        /*0144*/ 	.word	0xffffffff


	//   ....[61]....
        /*0148*/ 	.word	0xffffffff


	//   ....[62]....
        /*014c*/ 	.word	0xffffffff


	//   ....[63]....
        /*0150*/ 	.word	0xffffffff


	//   ....[64]....
        /*0154*/ 	.word	0xffffffff


	//   ....[65]....
        /*0158*/ 	.word	0xffffffff


	//   ....[66]....
        /*015c*/ 	.word	0x0500000f


	//   ....[67]....
        /*0160*/ 	.word	0x0500000f


	//   ....[68]....
        /*0164*/ 	.word	0x0500000f


	//   ....[69]....
        /*0168*/ 	.word	0x0500000f


	//   ....[70]....
        /*016c*/ 	.word	0x0500000f


	//   ....[71]....
        /*0170*/ 	.word	0x0500000f


	//   ....[72]....
        /*0174*/ 	.word	0x0500000f


	//   ....[73]....
        /*0178*/ 	.word	0x0500000f


	//   ....[74]....
        /*017c*/ 	.word	0x0500000f


	//   ....[75]....
        /*0180*/ 	.word	0x0500000f


	//   ....[76]....
        /*0184*/ 	.word	0x0500000f


	//   ....[77]....
        /*0188*/ 	.word	0x0500000f


	//   ....[78]....
        /*018c*/ 	.word	0x0500000f


	//   ....[79]....
        /*0190*/ 	.word	0x0500000f


	//   ....[80]....
        /*0194*/ 	.word	0x0500000f


	//----- nvinfo : EIATTR_COOP_GROUP_INSTR_OFFSETS
	.align		4
.L_1319:
        /*0198*/ 	.byte	0x04, 0x28
        /*019a*/ 	.short	(.L_1321 - .L_1320)


	//   ....[0]....
.L_1320:
        /*019c*/ 	.word	0x00000060


	//   ....[1]....
        /*01a0*/ 	.word	0x00000130


	//   ....[2]....
        /*01a4*/ 	.word	0x00000180


	//   ....[3]....
        /*01a8*/ 	.word	0x000003b0


	//   ....[4]....
        /*01ac*/ 	.word	0x00000510


	//   ....[5]....
        /*01b0*/ 	.word	0x00000630


	//   ....[6]....
        /*01b4*/ 	.word	0x00000790


	//   ....[7]....
        /*01b8*/ 	.word	0x000018e0


	//   ....[8]....
        /*01bc*/ 	.word	0x00002180


	//   ....[9]....
        /*01c0*/ 	.word	0x00003630


	//   ....[10]....
        /*01c4*/ 	.word	0x000041d0


	//   ....[11]....
        /*01c8*/ 	.word	0x000041f0


	//   ....[12]....
        /*01cc*/ 	.word	0x000047d0


	//   ....[13]....
        /*01d0*/ 	.word	0x00004830


	//   ....[14]....
        /*01d4*/ 	.word	0x000053f0


	//   ....[15]....
        /*01d8*/ 	.word	0x00006890


	//   ....[16]....
        /*01dc*/ 	.word	0x00006b00


	//   ....[17]....
        /*01e0*/ 	.word	0x000076e0


	//   ....[18]....
        /*01e4*/ 	.word	0x000077e0


	//   ....[19]....
        /*01e8*/ 	.word	0x00007fd0


	//   ....[20]....
        /*01ec*/ 	.word	0x00008060


	//   ....[21]....
        /*01f0*/ 	.word	0x00009070


	//   ....[22]....
        /*01f4*/ 	.word	0x0000a1b0


	//   ....[23]....
        /*01f8*/ 	.word	0x0000a220


	//   ....[24]....
        /*01fc*/ 	.word	0x0000a910


	//   ....[25]....
        /*0200*/ 	.word	0x0000a9f0


	//   ....[26]....
        /*0204*/ 	.word	0x0000bbb0


	//   ....[27]....
        /*0208*/ 	.word	0x0000c410


	//   ....[28]....
        /*020c*/ 	.word	0x0000cfa0


	//   ....[29]....
        /*0210*/ 	.word	0x0000db70


	//   ....[30]....
        /*0214*/ 	.word	0x0000dc70


	//   ....[31]....
        /*0218*/ 	.word	0x0000e4a0


	//   ....[32]....
        /*021c*/ 	.word	0x0000e530


	//   ....[33]....
        /*0220*/ 	.word	0x0000f500


	//   ....[34]....
        /*0224*/ 	.word	0x0000f610


	//   ....[35]....
        /*0228*/ 	.word	0x0000f670


	//   ....[36]....
        /*022c*/ 	.word	0x0000f7b0


	//   ....[37]....
        /*0230*/ 	.word	0x0000f7d0


	//   ....[38]....
        /*0234*/ 	.word	0x000106a0


	//   ....[39]....
        /*0238*/ 	.word	0x000106d0


	//   ....[40]....
        /*023c*/ 	.word	0x00010700


	//   ....[41]....
        /*0240*/ 	.word	0x00010730


	//   ....[42]....
        /*0244*/ 	.word	0x00010c40


	//   ....[43]....
        /*0248*/ 	.word	0x00010c60


	//   ....[44]....
        /*024c*/ 	.word	0x00010d70


	//   ....[45]....
        /*0250*/ 	.word	0x00010d90


	//   ....[46]....
        /*0254*/ 	.word	0x00011430


	//   ....[47]....
        /*0258*/ 	.word	0x00011440


	//   ....[48]....
        /*025c*/ 	.word	0x00011540


	//   ....[49]....
        /*0260*/ 	.word	0x00011560


	//   ....[50]....
        /*0264*/ 	.word	0x00011700


	//   ....[51]....
        /*0268*/ 	.word	0x00012780


	//   ....[52]....
        /*026c*/ 	.word	0x000132d0


	//   ....[53]....
        /*0270*/ 	.word	0x00013300


	//   ....[54]....
        /*0274*/ 	.word	0x00013370


	//   ....[55]....
        /*0278*/ 	.word	0x000133d0


	//   ....[56]....
        /*027c*/ 	.word	0x00013420


	//   ....[57]....
        /*0280*/ 	.word	0x00013480


	//   ....[58]....
        /*0284*/ 	.word	0x000134a0


	//   ....[59]....
        /*0288*/ 	.word	0x000134d0


	//   ....[60]....
        /*028c*/ 	.word	0x000134f0


	//   ....[61]....
        /*0290*/ 	.word	0x00013550


	//   ....[62]....
        /*0294*/ 	.word	0x00013590


	//   ....[63]....
        /*0298*/ 	.word	0x00013630


	//   ....[64]....
        /*029c*/ 	.word	0x00016060


	//   ....[65]....
        /*02a0*/ 	.word	0x00016230


	//   ....[66]....
        /*02a4*/ 	.word	0x00016850


	//   ....[67]....
        /*02a8*/ 	.word	0x000169b0


	//   ....[68]....
        /*02ac*/ 	.word	0x00016a10


	//   ....[69]....
        /*02b0*/ 	.word	0x00016ac0


	//   ....[70]....
        /*02b4*/ 	.word	0x00016b90


	//   ....[71]....
        /*02b8*/ 	.word	0x00016c10


	//   ....[72]....
        /*02bc*/ 	.word	0x00016ce0


	//   ....[73]....
        /*02c0*/ 	.word	0x00016d60


	//   ....[74]....
        /*02c4*/ 	.word	0x00016e50


	//   ....[75]....
        /*02c8*/ 	.word	0x00016ec0


	//   ....[76]....
        /*02cc*/ 	.word	0x00016fa0


	//   ....[77]....
        /*02d0*/ 	.word	0x00017010


	//   ....[78]....
        /*02d4*/ 	.word	0x000170e0


	//   ....[79]....
        /*02d8*/ 	.word	0x000173f0


	//   ....[80]....
        /*02dc*/ 	.word	0x00017510


	//----- nvinfo : EIATTR_REG_RECONFIG
	.align		4
.L_1321:
        /*02e0*/ 	.byte	0x01, 0x54
	.zero		2


	//----- nvinfo : EIATTR_SYSCALL_OFFSETS
	.align		4
        /*02e4*/ 	.byte	0x04, 0x46
        /*02e6*/ 	.short	(.L_1323 - .L_1322)


	//   ....[0]....
.L_1322:
        /*02e8*/ 	.word	0x00001ad0


	//   ....[1]....
        /*02ec*/ 	.word	0x000123a0


	//   ....[2]....
        /*02f0*/ 	.word	0x000124f0


	//   ....[3]....
        /*02f4*/ 	.word	0x000125e0


	//   ....[4]....
        /*02f8*/ 	.word	0x00012df0


	//----- nvinfo : EIATTR_MBARRIER_INSTR_OFFSETS
	.align		4
.L_1323:
        /*02fc*/ 	.byte	0x04, 0x39
        /*02fe*/ 	.short	(.L_1325 - .L_1324)


	//   ....[0]....
.L_1324:
        /*0300*/ 	.word	0x00000260
        /*0304*/ 	.word	0x000000ff
        /*0308*/ 	.word	0x0002d800
        /*030c*/ 	.short	0x0100
        /*030e*/ 	.byte	0x08
	.zero		1


	//   ....[1]....
        /*0310*/ 	.word	0x00000270
        /*0314*/ 	.word	0x000000ff
        /*0318*/ 	.word	0x0002d820
        /*031c*/ 	.short	0x0100
        /*031e*/ 	.byte	0x08
	.zero		1


	//   ....[2]....
        /*0320*/ 	.word	0x00000360
        /*0324*/ 	.word	0x000000ff
        /*0328*/ 	.word	0x0002d830
        /*032c*/ 	.short	0x0100
        /*032e*/ 	.byte	0x08
	.zero		1


	//   ....[3]....
        /*0330*/ 	.word	0x00000370
        /*0334*/ 	.word	0x000000ff
        /*0338*/ 	.word	0x0002d840
        /*033c*/ 	.short	0x0100
        /*033e*/ 	.byte	0x08
	.zero		1


	//   ....[4]....
        /*0340*/ 	.word	0x00000380
        /*0344*/ 	.word	0x000000ff
        /*0348*/ 	.word	0x0002d838
        /*034c*/ 	.short	0x0100
        /*034e*/ 	.byte	0x08
	.zero		1


	//   ....[5]....
        /*0350*/ 	.word	0x00000390
        /*0354*/ 	.word	0x000000ff
        /*0358*/ 	.word	0x0002d848
        /*035c*/ 	.short	0x0100
        /*035e*/ 	.byte	0x08
	.zero		1


	//   ....[6]....
        /*0360*/ 	.word	0x000004c0
        /*0364*/ 	.word	0x000000ff
        /*0368*/ 	.word	0x0002d850
        /*036c*/ 	.short	0x0100
        /*036e*/ 	.byte	0x08
	.zero		1


	//   ....[7]....
        /*0370*/ 	.word	0x000004d0
        /*0374*/ 	.word	0x000000ff
        /*0378*/ 	.word	0x0002d860
        /*037c*/ 	.short	0x0100
        /*037e*/ 	.byte	0x08
	.zero		1


	//   ....[8]....
        /*0380*/ 	.word	0x000004e0
        /*0384*/ 	.word	0x000000ff
        /*0388*/ 	.word	0x0002d858
        /*038c*/ 	.short	0x0100
        /*038e*/ 	.byte	0x08
	.zero		1


	//   ....[9]....
        /*0390*/ 	.word	0x000004f0
        /*0394*/ 	.word	0x000000ff
        /*0398*/ 	.word	0x0002d868
        /*039c*/ 	.short	0x0100
        /*039e*/ 	.byte	0x08
	.zero		1


	//   ....[10]....
        /*03a0*/ 	.word	0x000005e0
        /*03a4*/ 	.word	0x000000ff
        /*03a8*/ 	.word	0x0002d870
        /*03ac*/ 	.short	0x0100
        /*03ae*/ 	.byte	0x06
	.zero		1


	//   ....[11]....
        /*03b0*/ 	.word	0x000005f0
        /*03b4*/ 	.word	0x000000ff
        /*03b8*/ 	.word	0x0002d880
        /*03bc*/ 	.short	0x0100
        /*03be*/ 	.byte	0x06
	.zero		1


	//   ....[12]....
        /*03c0*/ 	.word	0x00000600
        /*03c4*/ 	.word	0x000000ff
        /*03c8*/ 	.word	0x0002d878
        /*03cc*/ 	.short	0x0100
        /*03ce*/ 	.byte	0x06
	.zero		1


	//   ....[13]....
        /*03d0*/ 	.word	0x00000610
        /*03d4*/ 	.word	0x000000ff
        /*03d8*/ 	.word	0x0002d888
        /*03dc*/ 	.short	0x0100
        /*03de*/ 	.byte	0x06
	.zero		1


	//   ....[14]....
        /*03e0*/ 	.word	0x00000740
        /*03e4*/ 	.word	0x000000ff
        /*03e8*/ 	.word	0x0002d890
        /*03ec*/ 	.short	0x0100
        /*03ee*/ 	.byte	0x08
	.zero		1


	//   ....[15]....
        /*03f0*/ 	.word	0x00000750
        /*03f4*/ 	.word	0x000000ff
        /*03f8*/ 	.word	0x0002d8a0
        /*03fc*/ 	.short	0x0100
        /*03fe*/ 	.byte	0x08
	.zero		1


	//   ....[16]....
        /*0400*/ 	.word	0x00000760
        /*0404*/ 	.word	0x000000ff
        /*0408*/ 	.word	0x0002d898
        /*040c*/ 	.short	0x0100
        /*040e*/ 	.byte	0x08
	.zero		1


	//   ....[17]....
        /*0410*/ 	.word	0x00000770
        /*0414*/ 	.word	0x000000ff
        /*0418*/ 	.word	0x0002d8a8
        /*041c*/ 	.short	0x0100
        /*041e*/ 	.byte	0x08
	.zero		1


	//   ....[18]....
        /*0420*/ 	.word	0x000008a0
        /*0424*/ 	.word	0x000000ff
        /*0428*/ 	.word	0x0002d8b0
        /*042c*/ 	.short	0x0100
        /*042e*/ 	.byte	0x08
	.zero		1


	//   ....[19]....
        /*0430*/ 	.word	0x000008b0
        /*0434*/ 	.word	0x000000ff
        /*0438*/ 	.word	0x0002d8c0
        /*043c*/ 	.short	0x0100
        /*043e*/ 	.byte	0x08
	.zero		1


	//   ....[20]....
        /*0440*/ 	.word	0x000008c0
        /*0444*/ 	.word	0x000000ff
        /*0448*/ 	.word	0x0002d8b8
        /*044c*/ 	.short	0x0100
        /*044e*/ 	.byte	0x08
	.zero		1


	//   ....[21]....
        /*0450*/ 	.word	0x000008d0
        /*0454*/ 	.word	0x000000ff
        /*0458*/ 	.word	0x0002d8c8
        /*045c*/ 	.short	0x0100
        /*045e*/ 	.byte	0x08
	.zero		1


	//   ....[22]....
        /*0460*/ 	.word	0x00001b50
        /*0464*/ 	.word	0x000000ff
        /*0468*/ 	.word	0x0002d800
        /*046c*/ 	.short	0x010a
        /*046e*/ 	.byte	0x2a
	.zero		1


	//   ....[23]....
        /*0470*/ 	.word	0x00001bd0
        /*0474*/ 	.word	0x0000005a
        /*0478*/ 	.word	0x0002d830
        /*047c*/ 	.short	0x010a
        /*047e*/ 	.byte	0x3f
	.zero		1


	//   ....[24]....
        /*0480*/ 	.word	0x00001c30
        /*0484*/ 	.word	0x0000005a
        /*0488*/ 	.word	0x0002d830
        /*048c*/ 	.short	0x010a
        /*048e*/ 	.byte	0x3f
	.zero		1


	//   ....[25]....
        /*0490*/ 	.word	0x000024f0
        /*0494*/ 	.word	0x0000005a
        /*0498*/ 	.word	0x00000000
        /*049c*/ 	.short	0x0101
        /*049e*/ 	.byte	0x3f
	.zero		1


	//   ....[26]....
        /*04a0*/ 	.word	0x00005820
        /*04a4*/ 	.word	0x000000ff
        /*04a8*/ 	.word	0x0002d830
        /*04ac*/ 	.short	0x010a
        /*04ae*/ 	.byte	0x06
	.zero		1


	//   ....[27]....
        /*04b0*/ 	.word	0x00005860
        /*04b4*/ 	.word	0x000000ff
        /*04b8*/ 	.word	0x0002d830
        /*04bc*/ 	.short	0x010a
        /*04be*/ 	.byte	0x06
	.zero		1


	//   ....[28]....
        /*04c0*/ 	.word	0x00005b00
        /*04c4*/ 	.word	0x000000ff
        /*04c8*/ 	.word	0x0002d850
        /*04cc*/ 	.short	0x010a
        /*04ce*/ 	.byte	0x06
	.zero		1


	//   ....[29]....
        /*04d0*/ 	.word	0x00005b40
        /*04d4*/ 	.word	0x000000ff
        /*04d8*/ 	.word	0x0002d850
        /*04dc*/ 	.short	0x010a
        /*04de*/ 	.byte	0x06
	.zero		1


	//   ....[30]....
        /*04e0*/ 	.word	0x00006960
        /*04e4*/ 	.word	0x0000002f
        /*04e8*/ 	.word	0x00000000
        /*04ec*/ 	.short	0x0101
        /*04ee*/ 	.byte	0x3f
	.zero		1


	//   ....[31]....
        /*04f0*/ 	.word	0x00008360
        /*04f4*/ 	.word	0x00000026
        /*04f8*/ 	.word	0x00000000
        /*04fc*/ 	.short	0x0101
        /*04fe*/ 	.byte	0x3f
	.zero		1


	//   ....[32]....
        /*0500*/ 	.word	0x00009450
        /*0504*/ 	.word	0x000000ff
        /*0508*/ 	.word	0x0002d830
        /*050c*/ 	.short	0x010a
        /*050e*/ 	.byte	0x06
	.zero		1


	//   ....[33]....
        /*0510*/ 	.word	0x00009490
        /*0514*/ 	.word	0x000000ff
        /*0518*/ 	.word	0x0002d830
        /*051c*/ 	.short	0x010a
        /*051e*/ 	.byte	0x06
	.zero		1


	//   ....[34]....
        /*0520*/ 	.word	0x00009730
        /*0524*/ 	.word	0x000000ff
        /*0528*/ 	.word	0x0002d850
        /*052c*/ 	.short	0x010a
        /*052e*/ 	.byte	0x06
	.zero		1


	//   ....[35]....
        /*0530*/ 	.word	0x00009770
        /*0534*/ 	.word	0x000000ff
        /*0538*/ 	.word	0x0002d850
        /*053c*/ 	.short	0x010a
        /*053e*/ 	.byte	0x06
	.zero		1


	//   ....[36]....
        /*0540*/ 	.word	0x0000b020
        /*0544*/ 	.word	0x00000025
        /*0548*/ 	.word	0x00000000
        /*054c*/ 	.short	0x0101
        /*054e*/ 	.byte	0x3f
	.zero		1


	//   ....[37]....
        /*0550*/ 	.word	0x0000b0e0
        /*0554*/ 	.word	0x00000026
        /*0558*/ 	.word	0x00000000
        /*055c*/ 	.short	0x0101
        /*055e*/ 	.byte	0x3f
	.zero		1


	//   ....[38]....
        /*0560*/ 	.word	0x0000bd40
        /*0564*/ 	.word	0x000000ff
        /*0568*/ 	.word	0x0002d830
        /*056c*/ 	.short	0x010a
        /*056e*/ 	.byte	0x06
	.zero		1


	//   ....[39]....
        /*0570*/ 	.word	0x0000bd80
        /*0574*/ 	.word	0x000000ff
        /*0578*/ 	.word	0x0002d830
        /*057c*/ 	.short	0x010a
        /*057e*/ 	.byte	0x06
	.zero		1


	//   ....[40]....
        /*0580*/ 	.word	0x0000c020
        /*0584*/ 	.word	0x000000ff
        /*0588*/ 	.word	0x0002d850
        /*058c*/ 	.short	0x010a
        /*058e*/ 	.byte	0x06
	.zero		1


	//   ....[41]....
        /*0590*/ 	.word	0x0000c060
        /*0594*/ 	.word	0x000000ff
        /*0598*/ 	.word	0x0002d850
        /*059c*/ 	.short	0x010a
        /*059e*/ 	.byte	0x06
	.zero		1


	//   ....[42]....
        /*05a0*/ 	.word	0x0000cdd0
        /*05a4*/ 	.word	0x00000051
        /*05a8*/ 	.word	0x00000000
        /*05ac*/ 	.short	0x0101
        /*05ae*/ 	.byte	0x3f
	.zero		1


	//   ....[43]....
        /*05b0*/ 	.word	0x0000e850
        /*05b4*/ 	.word	0x00000026
        /*05b8*/ 	.word	0x00000000
        /*05bc*/ 	.short	0x0101
        /*05be*/ 	.byte	0x3f
	.zero		1


	//   ....[44]....
        /*05c0*/ 	.word	0x0000f580
        /*05c4*/ 	.word	0x000000ff
        /*05c8*/ 	.word	0x0002d850
        /*05cc*/ 	.short	0x010a
        /*05ce*/ 	.byte	0x09
	.zero		1


	//   ....[45]....
        /*05d0*/ 	.word	0x0000f5c0
        /*05d4*/ 	.word	0x000000ff
        /*05d8*/ 	.word	0x0002d850
        /*05dc*/ 	.short	0x010a
        /*05de*/ 	.byte	0x09
	.zero		1


	//   ....[46]....
        /*05e0*/ 	.word	0x0000fc00
        /*05e4*/ 	.word	0x00000005
        /*05e8*/ 	.word	0x00000000
        /*05ec*/ 	.short	0x0101
        /*05ee*/ 	.byte	0x3f
	.zero		1


	//   ....[47]....
        /*05f0*/ 	.word	0x00010c70
        /*05f4*/ 	.word	0x000000ff
        /*05f8*/ 	.word	0x00000000
        /*05fc*/ 	.short	0x0101
        /*05fe*/ 	.byte	0x05
	.zero		1


	//   ....[48]....
        /*0600*/ 	.word	0x000129b0
        /*0604*/ 	.word	0x00000003
        /*0608*/ 	.word	0x0002d840
        /*060c*/ 	.short	0x010a
        /*060e*/ 	.byte	0x3f
	.zero		1


	//   ....[49]....
        /*0610*/ 	.word	0x00013730
        /*0614*/ 	.word	0x00000011
        /*0618*/ 	.word	0x0002d800
        /*061c*/ 	.short	0x0107
        /*061e*/ 	.byte	0x3f
	.zero		1


	//   ....[50]....
        /*0620*/ 	.word	0x00013800
        /*0624*/ 	.word	0x00000011
        /*0628*/ 	.word	0x0002d800
        /*062c*/ 	.short	0x0101
        /*062e*/ 	.byte	0x3f
	.zero		1


	//   ....[51]....
        /*0630*/ 	.word	0x00013820
        /*0634*/ 	.word	0x00000011
        /*0638*/ 	.word	0x0002d820
        /*063c*/ 	.short	0x010a
        /*063e*/ 	.byte	0x3f
	.zero		1


	//   ....[52]....
        /*0640*/ 	.word	0x00013b40
        /*0644*/ 	.word	0x00000003
        /*0648*/ 	.word	0x0002d840
        /*064c*/ 	.short	0x010a
        /*064e*/ 	.byte	0x3f
	.zero		1


	//   ....[53]....
        /*0650*/ 	.word	0x00013f70
        /*0654*/ 	.word	0x00000002
        /*0658*/ 	.word	0x00000060
        /*065c*/ 	.short	0x010a
        /*065e*/ 	.byte	0x3f
	.zero		1


	//   ....[54]....
        /*0660*/ 	.word	0x00014690
        /*0664*/ 	.word	0x00000003
        /*0668*/ 	.word	0x0002d840
        /*066c*/ 	.short	0x010a
        /*066e*/ 	.byte	0x3f
	.zero		1


	//   ....[55]....
        /*0670*/ 	.word	0x00014ac0
        /*0674*/ 	.word	0x0000000c
        /*0678*/ 	.word	0x00000060
        /*067c*/ 	.short	0x010a
        /*067e*/ 	.byte	0x3f
	.zero		1


	//   ....[56]....
        /*0680*/ 	.word	0x000150f0
        /*0684*/ 	.word	0x00000002
        /*0688*/ 	.word	0x0002d840
        /*068c*/ 	.short	0x010a
        /*068e*/ 	.byte	0x3f
	.zero		1


	//   ....[57]....
        /*0690*/ 	.word	0x00015560
        /*0694*/ 	.word	0x00000008
        /*0698*/ 	.word	0x00000060
        /*069c*/ 	.short	0x010a
        /*069e*/ 	.byte	0x3f
	.zero		1


	//   ....[58]....
        /*06a0*/ 	.word	0x00015b50
        /*06a4*/ 	.word	0x00000003
        /*06a8*/ 	.word	0x0002d860
        /*06ac*/ 	.short	0x010a
        /*06ae*/ 	.byte	0x3f
	.zero		1


	//   ....[59]....
        /*06b0*/ 	.word	0x000161b0
        /*06b4*/ 	.word	0x00000009
        /*06b8*/ 	.word	0x0002d820
        /*06bc*/ 	.short	0x010a
        /*06be*/ 	.byte	0x3f
	.zero		1


	//   ....[60]....
        /*06c0*/ 	.word	0x00016350
        /*06c4*/ 	.word	0x00000007
        /*06c8*/ 	.word	0x00000000
        /*06cc*/ 	.short	0x010a
        /*06ce*/ 	.byte	0x3f
	.zero		1


	//   ....[61]....
        /*06d0*/ 	.word	0x000163c0
        /*06d4*/ 	.word	0x00000003
        /*06d8*/ 	.word	0x00000000
        /*06dc*/ 	.short	0x010a
        /*06de*/ 	.byte	0x3f
	.zero		1


	//   ....[62]....
        /*06e0*/ 	.word	0x00016420
        /*06e4*/ 	.word	0x00000005
        /*06e8*/ 	.word	0x00000000
        /*06ec*/ 	.short	0x010a
        /*06ee*/ 	.byte	0x3f
	.zero		1


	//   ....[63]....
        /*06f0*/ 	.word	0x00016450
        /*06f4*/ 	.word	0x00000003
        /*06f8*/ 	.word	0x00000000
        /*06fc*/ 	.short	0x010a
        /*06fe*/ 	.byte	0x3f
	.zero		1


	//   ....[64]....
        /*0700*/ 	.word	0x000164c0
        /*0704*/ 	.word	0x00000003
        /*0708*/ 	.word	0x0002d800
        /*070c*/ 	.short	0x010a
        /*070e*/ 	.byte	0x3f
	.zero		1


	//   ....[65]....
        /*0710*/ 	.word	0x00016510
        /*0714*/ 	.word	0x0000005a
        /*0718*/ 	.word	0x0002d830
        /*071c*/ 	.short	0x010a
        /*071e*/ 	.byte	0x3f
	.zero		1


	//   ....[66]....
        /*0720*/ 	.word	0x00016570
        /*0724*/ 	.word	0x00000006
        /*0728*/ 	.word	0x0002d830
        /*072c*/ 	.short	0x010a
        /*072e*/ 	.byte	0x3f
	.zero		1


	//   ....[67]....
        /*0730*/ 	.word	0x000165d0
        /*0734*/ 	.word	0x00000006
        /*0738*/ 	.word	0x0002d850
        /*073c*/ 	.short	0x010a
        /*073e*/ 	.byte	0x3f
	.zero		1


	//   ....[68]....
        /*0740*/ 	.word	0x00016630
        /*0744*/ 	.word	0x00000009
        /*0748*/ 	.word	0x0002d830
        /*074c*/ 	.short	0x010a
        /*074e*/ 	.byte	0x3f
	.zero		1


	//   ....[69]....
        /*0750*/ 	.word	0x00016690
        /*0754*/ 	.word	0x00000009
        /*0758*/ 	.word	0x0002d850
        /*075c*/ 	.short	0x010a
        /*075e*/ 	.byte	0x3f
	.zero		1


	//   ....[70]....
        /*0760*/ 	.word	0x000166f0
        /*0764*/ 	.word	0x00000007
        /*0768*/ 	.word	0x0002d830
        /*076c*/ 	.short	0x010a
        /*076e*/ 	.byte	0x3f
	.zero		1


	//   ....[71]....
        /*0770*/ 	.word	0x00016750
        /*0774*/ 	.word	0x00000007
        /*0778*/ 	.word	0x0002d850
        /*077c*/ 	.short	0x010a
        /*077e*/ 	.byte	0x3f
	.zero		1


	//   ....[72]....
        /*0780*/ 	.word	0x000167b0
        /*0784*/ 	.word	0x00000005
        /*0788*/ 	.word	0x0002d850
        /*078c*/ 	.short	0x010a
        /*078e*/ 	.byte	0x3f
	.zero		1


	//   ....[73]....
        /*0790*/ 	.word	0x00016900
        /*0794*/ 	.word	0x00000003
        /*0798*/ 	.word	0x0002d840
        /*079c*/ 	.short	0x010a
        /*079e*/ 	.byte	0x3f
	.zero		1


	//   ....[74]....
        /*07a0*/ 	.word	0x00017110
        /*07a4*/ 	.word	0x00000011
        /*07a8*/ 	.word	0x0002d820
        /*07ac*/ 	.short	0x010a
        /*07ae*/ 	.byte	0x3f
	.zero		1


	//   ....[75]....
        /*07b0*/ 	.word	0x00017160
        /*07b4*/ 	.word	0x00000003
        /*07b8*/ 	.word	0x0002d840
        /*07bc*/ 	.short	0x010a
        /*07be*/ 	.byte	0x3f
	.zero		1


	//   ....[76]....
        /*07c0*/ 	.word	0x000171b0
        /*07c4*/ 	.word	0x00000002
        /*07c8*/ 	.word	0x00000060
        /*07cc*/ 	.short	0x010a
        /*07ce*/ 	.byte	0x3f
	.zero		1


	//   ....[77]....
        /*07d0*/ 	.word	0x00017200
        /*07d4*/ 	.word	0x00000003
        /*07d8*/ 	.word	0x0002d840
        /*07dc*/ 	.short	0x010a
        /*07de*/ 	.byte	0x3f
	.zero		1


	//   ....[78]....
        /*07e0*/ 	.word	0x00017250
        /*07e4*/ 	.word	0x0000000c
        /*07e8*/ 	.word	0x00000060
        /*07ec*/ 	.short	0x010a
        /*07ee*/ 	.byte	0x3f
	.zero		1


	//   ....[79]....
        /*07f0*/ 	.word	0x000172a0
        /*07f4*/ 	.word	0x00000002
        /*07f8*/ 	.word	0x0002d840
        /*07fc*/ 	.short	0x010a
        /*07fe*/ 	.byte	0x3f
	.zero		1


	//   ....[80]....
        /*0800*/ 	.word	0x000172f0
        /*0804*/ 	.word	0x00000008
        /*0808*/ 	.word	0x00000060
        /*080c*/ 	.short	0x010a
        /*080e*/ 	.byte	0x3f
	.zero		1


	//   ....[81]....
        /*0810*/ 	.word	0x00017340
        /*0814*/ 	.word	0x00000003
        /*0818*/ 	.word	0x0002d860
        /*081c*/ 	.short	0x010a
        /*081e*/ 	.byte	0x3f
	.zero		1


	//   ....[82]....
        /*0820*/ 	.word	0x00017430
        /*0824*/ 	.word	0x00000009
        /*0828*/ 	.word	0x0002d820
        /*082c*/ 	.short	0x010a
        /*082e*/ 	.byte	0x3f
	.zero		1


	//   ....[83]....
        /*0830*/ 	.word	0x000175d0
        /*0834*/ 	.word	0x00000007
        /*0838*/ 	.word	0x00000000
        /*083c*/ 	.short	0x010a
        /*083e*/ 	.byte	0x3f
	.zero		1


	//   ....[84]....
        /*0840*/ 	.word	0x00017620
        /*0844*/ 	.word	0x00000003
        /*0848*/ 	.word	0x00000000
        /*084c*/ 	.short	0x010a
        /*084e*/ 	.byte	0x3f
	.zero		1


	//   ....[85]....
        /*0850*/ 	.word	0x00017670
        /*0854*/ 	.word	0x00000005
        /*0858*/ 	.word	0x00000000
        /*085c*/ 	.short	0x010a
        /*085e*/ 	.byte	0x3f
	.zero		1


	//----- nvinfo : EIATTR_NUM_MBARRIERS
	.align		4
.L_1325:
        /*0860*/ 	.byte	0x03, 0x38
        /*0862*/ 	.short	0x0016


	//----- nvinfo : EIATTR_EXIT_INSTR_OFFSETS
	.align		4
        /*0864*/ 	.byte	0x04, 0x1c
        /*0866*/ 	.short	(.L_1327 - .L_1326)


	//   ....[0]....
.L_1326:
        /*0868*/ 	.word	0x00000a30


	//   ....[1]....
        /*086c*/ 	.word	0x00011690


	//   ....[2]....
        /*0870*/ 	.word	0x000164a0


	//----- nvinfo : EIATTR_MAX_THREADS
	.align		4
.L_1327:
        /*0874*/ 	.byte	0x04, 0x05
        /*0876*/ 	.short	(.L_1329 - .L_1328)
.L_1328:
        /*0878*/ 	.word	0x00000200
        /*087c*/ 	.word	0x00000001
        /*0880*/ 	.word	0x00000001


	//----- nvinfo : EIATTR_CRS_STACK_SIZE
	.align		4
.L_1329:
        /*0884*/ 	.byte	0x04, 0x1e
        /*0886*/ 	.short	(.L_1331 - .L_1330)
.L_1330:
        /*0888*/ 	.word	0x00000000


	//----- nvinfo : EIATTR_CBANK_PARAM_SIZE
	.align		4
.L_1331:
        /*088c*/ 	.byte	0x03, 0x19
        /*088e*/ 	.short	0x0af0


	//----- nvinfo : EIATTR_PARAM_CBANK
	.align		4
        /*0890*/ 	.byte	0x04, 0x0a
        /*0892*/ 	.short	(.L_1333 - .L_1332)
	.align		4
.L_1332:
        /*0894*/ 	.word	index@(.nv.constant0._ZN7cutlass13device_kernelIN5flash11enable_sm90INS1_16FlashAttnFwdSm90INS1_25CollectiveMainloopFwdSm90ILi2EN4cute5tupleIJNS5_1CILi1EEES8_S8_EEENS6_IJNS7_ILi192EEENS7_ILi128EEENS7_ILi96EEEEEELi96ENS_10bfloat16_tEfNS_4arch4Sm90ELb0ELb1ELb1ELb0ELb0ELb0ELb0ELb0ELb1ELb1ELb0ELb0EEENS1_21CollectiveEpilogueFwdINS6_IJSA_SC_SB_EEES9_SE_SG_Li384ELb0ELb1ELb0ELb0EEENS1_30DynamicPersistentTileSchedulerILi384ELi128ELb0ELb1ELb1EEEEEEEEEvNT_6ParamsE)
        /*0898*/ 	.short	0x0210
        /*089a*/ 	.short	0x0af0


	//----- nvinfo : EIATTR_SW_WAR
	.align		4
.L_1333:
        /*089c*/ 	.byte	0x04, 0x36
        /*089e*/ 	.short	(.L_1335 - .L_1334)
.L_1334:
        /*08a0*/ 	.word	0x00000008
.L_1335:


//--------------------- .nv.info._ZN7cutlass13device_kernelIN5flash11enable_sm90INS1_16FlashAttnFwdSm90INS1_25CollectiveMainloopFwdSm90ILi2EN4cute5tupleIJNS5_1CILi1EEES8_S8_EEENS6_IJNS7_ILi192EEENS7_ILi128EEENS7_ILi96EEEEEELi96ENS_10bfloat16_tEfNS_4arch4Sm90ELb0ELb1ELb1ELb1ELb0ELb0ELb0ELb0ELb1ELb1ELb0ELb0EEENS1_21CollectiveEpilogueFwdINS6_IJSA_SC_SB_EEES9_SE_SG_Li384ELb1ELb1ELb0ELb0EEENS1_36VarlenDynamicPersistentTileSchedulerILi192ELi128ELi384ELi128ELb0ELb1ELb1ELb1ELb0ELb1EEEEEEEEEvNT_6ParamsE --------------------------
	.section	.nv.info._ZN7cutlass13device_kernelIN5flash11enable_sm90INS1_16FlashAttnFwdSm90INS1_25CollectiveMainloopFwdSm90ILi2EN4cute5tupleIJNS5_1CILi1EEES8_S8_EEENS6_IJNS7_ILi192EEENS7_ILi128EEENS7_ILi96EEEEEELi96ENS_10bfloat16_tEfNS_4arch4Sm90ELb0ELb1ELb1ELb1ELb0ELb0ELb0ELb0ELb1ELb1ELb0ELb0EEENS1_21CollectiveEpilogueFwdINS6_IJSA_SC_SB_EEES9_SE_SG_Li384ELb1ELb1ELb0ELb0EEENS1_36VarlenDynamicPersistentTileSchedulerILi192ELi128ELi384ELi128ELb0ELb1ELb1ELb1ELb0ELb1EEEEEEEEEvNT_6ParamsE,"",@"SHT_CUDA_INFO"
	.sectionflags	@""
	.align	4


	//----- nvinfo : EIATTR_CUDA_API_VERSION
	.align		4
        /*0000*/ 	.byte	0x04, 0x37
        /*0002*/ 	.short	(.L_1337 - .L_1336)
.L_1336:
        /*0004*/ 	.word	0x00000082


	//----- nvinfo : EIATTR_KPARAM_INFO
	.align		4
.L_1337:
        /*0008*/ 	.byte	0x04, 0x17
        /*000a*/ 	.short	(.L_1339 - .L_1338)
.L_1338:
        /*000c*/ 	.word	0x00000000
        /*0010*/ 	.short	0x0000
        /*0012*/ 	.short	0x0070
        /*0014*/ 	.byte	0x00, 0xf0, 0x01, 0x2a


	//----- nvinfo : EIATTR_SPARSE_MMA_MASK
	.align		4
.L_1339:
        /*0018*/ 	.byte	0x03, 0x50
        /*001a*/ 	.short	0x0000


	//----- nvinfo : EIATTR_MAXREG_COUNT
	.align		4
        /*001c*/ 	.byte	0x03, 0x1b
        /*001e*/ 	.short	0x0080


	//----- nvinfo : EIATTR_NUM_BARRIERS
	.align		4
        /*0020*/ 	.byte	0x02, 0x4c
        /*0022*/ 	.byte	0x10
	.zero		1


	//----- nvinfo : EIATTR_EXTERNS
	.align		4
        /*0024*/ 	.byte	0x04, 0x0f
        /*0026*/ 	.short	(.L_1341 - .L_1340)


	//   ....[0]....
	.align		4
.L_1340:
        /*0028*/ 	.word	index@(__assertfail)


	//----- nvinfo : EIATTR_ANNOTATIONS
	.align		4
.L_1341:
        /*002c*/ 	.byte	0x04, 0x55
        /*002e*/ 	.short	(.L_1343 - .L_1342)


	//   ....[0]....
.L_1342:
        /* <DEDUP_REMOVED lines=23> */


	//----- nvinfo : EIATTR_MERCURY_ISA_VERSION
	.align		4
.L_1343:
        /*0190*/ 	.byte	0x03, 0x5f
        /*0192*/ 	.short	0x0101


	//----- nvinfo : EIATTR_UNUSED_LOAD_BYTE_OFFSET
	.align		4
        /*0194*/ 	.byte	0x04, 0x44
        /*0196*/ 	.short	(.L_1345 - .L_1344)


	//   ....[0]....
.L_1344:
        /*0198*/ 	.word	0x00000a50
        /*019c*/ 	.word	0x0000fff0


	//   ....[1]....
        /*01a0*/ 	.word	0x000100c0
        /*01a4*/ 	.word	0x0000fff0


	//----- nvinfo : EIATTR_INT_WARP_WIDE_INSTR_OFFSETS
	.align		4
.L_1345:
        /*01a8*/ 	.byte	0x04, 0x31
        /*01aa*/ 	.short	(.L_1347 - .L_1346)


	//   ....[0]....
.L_1346:
        /*01ac*/ 	.word	0x00000130


	//   ....[1]....
        /*01b0*/ 	.word	0x00000170


	//   ....[2]....
        /*01b4*/ 	.word	0x000001e0


	//   ....[3]....
        /*01b8*/ 	.word	0x000132e0


	//   ....[4]....
        /*01bc*/ 	.word	0x00013370


	//   ....[5]....
        /*01c0*/ 	.word	0x00016e60


	//   ....[6]....
        /*01c4*/ 	.word	0x00016ef0


	//----- nvinfo : EIATTR_COOP_GROUP_MASK_REGIDS
	.align		4
.L_1347:
        /*01c8*/ 	.byte	0x04, 0x29
        /*01ca*/ 	.short	(.L_1349 - .L_1348)


	//   ....[0]....
.L_1348:
        /*01cc*/ 	.word	0xffffffff


	//   ....[1]....
        /*01d0*/ 	.word	0xffffffff


	//   ....[2]....
        /*01d4*/ 	.word	0xffffffff


	//   ....[3]....
        /*01d8*/ 	.word	0xffffffff


	//   ....[4]....
        /*01dc*/ 	.word	0xffffffff


	//   ....[5]....
        /*01e0*/ 	.word	0xffffffff


	//   ....[6]....
        /*01e4*/ 	.word	0xffffffff


	//   ....[7]....
        /*01e8*/ 	.word	0xffffffff


	//   ....[8]....
        /*01ec*/ 	.word	0xffffffff


	//   ....[9]....
        /*01f0*/ 	.word	0xffffffff


	//   ....[10]....
        /*01f4*/ 	.word	0xffffffff


	//   ....[11]....
        /*01f8*/ 	.word	0xffffffff


	//   ....[12]....
        /*01fc*/ 	.word	0xffffffff


	//   ....[13]....
        /*0200*/ 	.word	0xffffffff


	//   ....[14]....
        /*0204*/ 	.word	0xffffffff


	//   ....[15]....
        /*0208*/ 	.word	0xffffffff


	//   ....[16]....
        /*020c*/ 	.word	0xffffffff


	//   ....[17]....
        /*0210*/ 	.word	0xffffffff


	//   ....[18]....
        /*0214*/ 	.word	0xffffffff


	//   ....[19]....
        /*0218*/ 	.word	0xffffffff


	//   ....[20]....
        /*021c*/ 	.word	0xffffffff


	//   ....[21]....
        /*0220*/ 	.word	0xffffffff


	//   ....[22]....
        /*0224*/ 	.word	0xffffffff


	//   ....[23]....
        /*0228*/ 	.word	0xffffffff


	//   ....[24]....
        /*022c*/ 	.word	0xffffffff


	//   ....[25]....
        /*0230*/ 	.word	0xffffffff


	//   ....[26]....
        /*0234*/ 	.word	0xffffffff


	//   ....[27]....
        /*0238*/ 	.word	0xffffffff


	//   ....[28]....
        /*023c*/ 	.word	0xffffffff


	//   ....[29]....
        /*0240*/ 	.word	0xffffffff


	//   ....[30]....
        /*0244*/ 	.word	0xffffffff


	//   ....[31]....
        /*0248*/ 	.word	0xffffffff


	//   ....[32]....
        /*024c*/ 	.word	0xffffffff


	//   ....[33]....
        /*0250*/ 	.word	0xffffffff


	//   ....[34]....
        /*0254*/ 	.word	0xffffffff


	//   ....[35]....
        /*0258*/ 	.word	0xffffffff


	//   ....[36]....
        /*025c*/ 	.word	0xffffffff


	//   ....[37]....
        /*0260*/ 	.word	0xffffffff


	//   ....[38]....
        /*0264*/ 	.word	0xffffffff


	//   ....[39]....
        /*0268*/ 	.word	0xffffffff


	//   ....[40]....
        /*026c*/ 	.word	0xffffffff


	//   ....[41]....
        /*0270*/ 	.word	0xffffffff


	//   ....[42]....
        /*0274*/ 	.word	0xffffffff


	//   ....[43]....
        /*0278*/ 	.word	0xffffffff


	//   ....[44]....
        /*027c*/ 	.word	0xffffffff


	//   ....[45]....
        /*0280*/ 	.word	0xffffffff


	//   ....[46]....
        /*0284*/ 	.word	0xffffffff


	//   ....[47]....
        /*0288*/ 	.word	0xffffffff


	//   ....[48]....
        /*028c*/ 	.word	0xffffffff


	//   ....[49]....
        /*0290*/ 	.word	0xffffffff


	//   ....[50]....
        /*0294*/ 	.word	0xffffffff


	//   ....[51]....
        /*0298*/ 	.word	0xffffffff


	//   ....[52]....
        /*029c*/ 	.word	0xffffffff


	//   ....[53]....
        /*02a0*/ 	.word	0xffffffff


	//   ....[54]....
        /*02a4*/ 	.word	0xffffffff


	//   ....[55]....
        /*02a8*/ 	.word	0xffffffff


	//   ....[56]....
        /*02ac*/ 	.word	0xffffffff


	//   ....[57]....
        /*02b0*/ 	.word	0xffffffff


	//   ....[58]....
        /*02b4*/ 	.word	0xffffffff


	//   ....[59]....
        /*02b8*/ 	.word	0xffffffff


	//   ....[60]....
        /*02bc*/ 	.word	0xffffffff


	//   ....[61]....
        /*02c0*/ 	.word	0xffffffff


	//   ....[62]....
        /*02c4*/ 	.word	0xffffffff


	//   ....[63]....
        /*02c8*/ 	.word	0xffffffff


	//   ....[64]....
        /*02cc*/ 	.word	0xffffffff


	//   ....[65]....
        /*02d0*/ 	.word	0xffffffff


	//   ....[66]....
        /*02d4*/ 	.word	0xffffffff


	//   ....[67]....
        /*02d8*/ 	.word	0xffffffff


	//   ....[68]....
        /*02dc*/ 	.word	0xffffffff


	//   ....[69]....
        /*02e0*/ 	.word	0xffffffff


	//   ....[70]....
        /*02e4*/ 	.word	0xffffffff


	//   ....[71]....
        /*02e8*/ 	.word	0xffffffff


	//   ....[72]....
        /*02ec*/ 	.word	0xffffffff


	//   ....[73]....
        /*02f0*/ 	.word	0xffffffff


	//   ....[74]....
        /*02f4*/ 	.word	0xffffffff


	//   ....[75]....
        /*02f8*/ 	.word	0xffffffff


	//   ....[76]....
        /*02fc*/ 	.word	0xffffffff


	//   ....[77]....
        /*0300*/ 	.word	0xffffffff


	//   ....[78]....
        /*0304*/ 	.word	0xffffffff


	//   ....[79]....
        /*0308*/ 	.word	0xffffffff


	//   ....[80]....
        /*030c*/ 	.word	0xffffffff


	//   ....[81]....
        /*0310*/ 	.word	0xffffffff


	//   ....[82]....
        /*0314*/ 	.word	0xffffffff


	//   ....[83]....
        /*0318*/ 	.word	0xffffffff


	//   ....[84]....
        /*031c*/ 	.word	0xffffffff


	//   ....[85]....
        /*0320*/ 	.word	0xffffffff


	//   ....[86]....
        /*0324*/ 	.word	0xffffffff


	//   ....[87]....
        /*0328*/ 	.word	0xffffffff


	//   ....[88]....
        /*032c*/ 	.word	0xffffffff


	//   ....[89]....
        /*0330*/ 	.word	0xffffffff


	//   ....[90]....
        /*0334*/ 	.word	0xffffffff


	//   ....[91]....
        /*0338*/ 	.word	0xffffffff


	//   ....[92]....
        /*033c*/ 	.word	0xffffffff


	//   ....[93]....
        /*0340*/ 	.word	0xffffffff


	//   ....[94]....
        /*0344*/ 	.word	0xffffffff


	//   ....[95]....
        /*0348*/ 	.word	0xffffffff


	//   ....[96]....
        /*034c*/ 	.word	0xffffffff


	//   ....[97]....
        /*0350*/ 	.word	0x0500000f


	//   ....[98]....
        /*0354*/ 	.word	0x0500000f


	//   ....[99]....
        /*0358*/ 	.word	0x0500000f


	//   ....[100]....
        /*035c*/ 	.word	0x0500000f


	//   ....[101]....
        /*0360*/ 	.word	0x0500000f


	//   ....[102]....
        /*0364*/ 	.word	0x0500000f


	//   ....[103]....
        /*0368*/ 	.word	0x0500000f


	//   ....[104]....
        /*036c*/ 	.word	0x0500000f


	//   ....[105]....
        /*0370*/ 	.word	0x0500000f


	//   ....[106]....
        /*0374*/ 	.word	0x0500000f


	//   ....[107]....
        /*0378*/ 	.word	0x0500000f


	//   ....[108]....
        /*037c*/ 	.word	0x0500000f


	//   ....[109]....
        /*0380*/ 	.word	0x0500000f


	//   ....[110]....
        /*0384*/ 	.word	0x0500000f


	//   ....[111]....
        /*0388*/ 	.word	0x0500000f


	//   ....[112]....
        /*038c*/ 	.word	0x0500000f


	//   ....[113]....
        /*0390*/ 	.word	0x0500000f


	//   ....[114]....
        /*0394*/ 	.word	0x0500000f


	//   ....[115]....
        /*0398*/ 	.word	0x0500000f


	//   ....[116]....
        /*039c*/ 	.word	0x0500000f


	//   ....[117]....
        /*03a0*/ 	.word	0x0500000f


	//   ....[118]....
        /*03a4*/ 	.word	0x0500000f


	//   ....[119]....
        /*03a8*/ 	.word	0x0500000f


	//   ....[120]....
        /*03ac*/ 	.word	0x0500000f


	//   ....[121]....
        /*03b0*/ 	.word	0x0500000f


	//   ....[122]....
        /*03b4*/ 	.word	0x0500000f


	//   ....[123]....
        /*03b8*/ 	.word	0x0500000f


	//   ....[124]....
        /*03bc*/ 	.word	0x0500000f


	//   ....[125]....
        /*03c0*/ 	.word	0x0500000f


	//   ....[126]....
        /*03c4*/ 	.word	0x0500000f


	//   ....[127]....
        /*03c8*/ 	.word	0x0500000f


	//----- nvinfo : EIATTR_COOP_GROUP_INSTR_OFFSETS
	.align		4
.L_1349:
        /*03cc*/ 	.byte	0x04, 0x28
        /*03ce*/ 	.short	(.L_1351 - .L_1350)


	//   ....[0]....
.L_1350:
        /*03d0*/ 	.word	0x00000070


	//   ....[1]....
        /*03d4*/ 	.word	0x00000140


	//   ....[2]....
        /*03d8*/ 	.word	0x00000190


	//   ....[3]....
        /*03dc*/ 	.word	0x000003c0


	//   ....[4]....
        /*03e0*/ 	.word	0x00000520


	//   ....[5]....
        /*03e4*/ 	.word	0x00000640


	//   ....[6]....
        /*03e8*/ 	.word	0x000007a0


	//   ....[7]....
        /*03ec*/ 	.word	0x00001a40


	//   ....[8]....
        /*03f0*/ 	.word	0x00002240


	//   ....[9]....
        /*03f4*/ 	.word	0x000031f0


	//   ....[10]....
        /*03f8*/ 	.word	0x00004020


	//   ....[11]....
        /*03fc*/ 	.word	0x000040f0


	//   ....[12]....
        /*0400*/ 	.word	0x00004920


	//   ....[13]....
        /*0404*/ 	.word	0x00004980


	//   ....[14]....
        /*0408*/ 	.word	0x00005550


	//   ....[15]....
        /*040c*/ 	.word	0x00006a00


	//   ....[16]....
        /*0410*/ 	.word	0x00006c40


	//   ....[17]....
        /*0414*/ 	.word	0x000077c0


	//   ....[18]....
        /*0418*/ 	.word	0x000077e0


	//   ....[19]....
        /*041c*/ 	.word	0x000081e0


	//   ....[20]....
        /*0420*/ 	.word	0x00008250


	//   ....[21]....
        /*0424*/ 	.word	0x000091b0


	//   ....[22]....
        /*0428*/ 	.word	0x0000a320


	//   ....[23]....
        /*042c*/ 	.word	0x0000a390


	//   ....[24]....
        /*0430*/ 	.word	0x0000aa80


	//   ....[25]....
        /*0434*/ 	.word	0x0000ab20


	//   ....[26]....
        /*0438*/ 	.word	0x0000bd20


	//   ....[27]....
        /*043c*/ 	.word	0x0000ceb0


	//   ....[28]....
        /*0440*/ 	.word	0x0000d100


	//   ....[29]....
        /*0444*/ 	.word	0x0000dcd0


	//   ....[30]....
        /*0448*/ 	.word	0x0000dd80


	//   ....[31]....
        /*044c*/ 	.word	0x0000e600


	//   ....[32]....
        /*0450*/ 	.word	0x0000e6a0


	//   ....[33]....
        /*0454*/ 	.word	0x0000f660


	//   ....[34]....
        /*0458*/ 	.word	0x0000f770


	//   ....[35]....
        /*045c*/ 	.word	0x0000f7d0


	//   ....[36]....
        /*0460*/ 	.word	0x0000f8e0


	//   ....[37]....
        /*0464*/ 	.word	0x0000f900


	//   ....[38]....
        /*0468*/ 	.word	0x00010a90


	//   ....[39]....
        /*046c*/ 	.word	0x00010ad0


	//   ....[40]....
        /*0470*/ 	.word	0x00010b00


	//   ....[41]....
        /*0474*/ 	.word	0x00010b40


	//   ....[42]....
        /*0478*/ 	.word	0x00010ff0


	//   ....[43]....
        /*047c*/ 	.word	0x00011010


	//   ....[44]....
        /*0480*/ 	.word	0x00011120


	//   ....[45]....
        /*0484*/ 	.word	0x00011140


	//   ....[46]....
        /*0488*/ 	.word	0x00011a10


	//   ....[47]....
        /*048c*/ 	.word	0x00011a20


	//   ....[48]....
        /*0490*/ 	.word	0x00011b20


	//   ....[49]....
        /*0494*/ 	.word	0x00011b40


	//   ....[50]....
        /*0498*/ 	.word	0x00011cc0


	//   ....[51]....
        /*049c*/ 	.word	0x00011eb0


	//   ....[52]....
        /*04a0*/ 	.word	0x00011ee0


	//   ....[53]....
        /*04a4*/ 	.word	0x00011f10


	//   ....[54]....
        /*04a8*/ 	.word	0x00011f40


	//   ....[55]....
        /*04ac*/ 	.word	0x00011f70


	//   ....[56]....
        /*04b0*/ 	.word	0x00011fa0


	//   ....[57]....
        /*04b4*/ 	.word	0x00012110


	//   ....[58]....
        /*04b8*/ 	.word	0x00012140


	//   ....[59]....
        /*04bc*/ 	.word	0x00012170


	//   ....[60]....
        /*04c0*/ 	.word	0x000121a0


	//   ....[61]....
        /*04c4*/ 	.word	0x000121d0


	//   ....[62]....
        /*04c8*/ 	.word	0x00012200


	//   ....[63]....
        /*04cc*/ 	.word	0x000122a0


	//   ....[64]....
        /*04d0*/ 	.word	0x00012300


	//   ....[65]....
        /*04d4*/ 	.word	0x000123a0


	//   ....[66]....
        /*04d8*/ 	.word	0x00013860


	//   ....[67]....
        /*04dc*/ 	.word	0x00014570


	//   ....[68]....
        /*04e0*/ 	.word	0x00014580


	//   ....[69]....
        /*04e4*/ 	.word	0x000145a0


	//   ....[70]....
        /*04e8*/ 	.word	0x00014660


	//   ....[71]....
        /*04ec*/ 	.word	0x00014680


	//   ....[72]....
        /*04f0*/ 	.word	0x00014720


	//   ....[73]....
        /*04f4*/ 	.word	0x00014740


	//   ....[74]....
        /*04f8*/ 	.word	0x00014750


	//   ....[75]....
        /*04fc*/ 	.word	0x000147e0


	//   ....[76]....
        /*0500*/ 	.word	0x00014830


	//   ....[77]....
        /*0504*/ 	.word	0x00014840


	//   ....[78]....
        /*0508*/ 	.word	0x00014870


	//   ....[79]....
        /*050c*/ 	.word	0x000175a0


	//   ....[80]....
        /*0510*/ 	.word	0x000175f0


	//   ....[81]....
        /*0514*/ 	.word	0x00017620


	//   ....[82]....
        /*0518*/ 	.word	0x00017650


	//   ....[83]....
        /*051c*/ 	.word	0x00017660


	//   ....[84]....
        /*0520*/ 	.word	0x00017690


	//   ....[85]....
        /*0524*/ 	.word	0x000176c0


	//   ....[86]....
        /*0528*/ 	.word	0x000176f0


	//   ....[87]....
        /*052c*/ 	.word	0x00017870


	//   ....[88]....
        /*0530*/ 	.word	0x000178a0


	//   ....[89]....
        /*0534*/ 	.word	0x000178d0


	//   ....[90]....
        /*0538*/ 	.word	0x00017900


	//   ....[91]....
        /*053c*/ 	.word	0x00017930


	//   ....[92]....
        /*0540*/ 	.word	0x00017960


	//   ....[93]....
        /*0544*/ 	.word	0x00017a20


	//   ....[94]....
        /*0548*/ 	.word	0x00017a40


	//   ....[95]....
        /*054c*/ 	.word	0x00017ab0


	//   ....[96]....
        /*0550*/ 	.word	0x00018150


	//   ....[97]....
        /*0554*/ 	.word	0x000187b0


	//   ....[98]....
        /*0558*/ 	.word	0x00018970


	//   ....[99]....
        /*055c*/ 	.word	0x000189c0


	//   ....[100]....
        /*0560*/ 	.word	0x00018a20


	//   ....[101]....
        /*0564*/ 	.word	0x00018b30


	//   ....[102]....
        /*0568*/ 	.word	0x00018b90


	//   ....[103]....
        /*056c*/ 	.word	0x00018cb0


	//   ....[104]....
        /*0570*/ 	.word	0x00018d10


	//   ....[105]....
        /*0574*/ 	.word	0x00018db0


	//   ....[106]....
        /*0578*/ 	.word	0x00018e80


	//   ....[107]....
        /*057c*/ 	.word	0x00018f80


	//   ....[108]....
        /*0580*/ 	.word	0x00019000


	//   ....[109]....
        /*0584*/ 	.word	0x000190f0


	//   ....[110]....
        /*0588*/ 	.word	0x00019400


	//   ....[111]....
        /*058c*/ 	.word	0x000194a0


	//   ....[112]....
        /*0590*/ 	.word	0x000195c0


	//   ....[113]....
        /*0594*/ 	.word	0x00019630


	//   ....[114]....
        /*0598*/ 	.word	0x000196a0


	//   ....[115]....
        /*059c*/ 	.word	0x00019710


	//   ....[116]....
        /*05a0*/ 	.word	0x00019780


	//   ....[117]....
        /*05a4*/ 	.word	0x00019800


	//   ....[118]....
        /*05a8*/ 	.word	0x00019890


	//   ....[119]....
        /*05ac*/ 	.word	0x00019920


	//   ....[120]....
        /*05b0*/ 	.word	0x00019990


	//   ....[121]....
        /*05b4*/ 	.word	0x00019a00


	//   ....[122]....
        /*05b8*/ 	.word	0x00019a70


	//   ....[123]....
        /*05bc*/ 	.word	0x00019af0


	//   ....[124]....
        /*05c0*/ 	.word	0x00019b60


	//   ....[125]....
        /*05c4*/ 	.word	0x00019c00


	//   ....[126]....
        /*05c8*/ 	.word	0x00019c90


	//   ....[127]....
        /*05cc*/ 	.word	0x00019db0


	//----- nvinfo : EIATTR_REG_RECONFIG
	.align		4
.L_1351:
        /*05d0*/ 	.byte	0x01, 0x54
	.zero		2


	//----- nvinfo : EIATTR_SYSCALL_OFFSETS
	.align		4
        /*05d4*/ 	.byte	0x04, 0x46
        /*05d6*/ 	.short	(.L_1353 - .L_1352)


	//   ....[0]....
.L_1352:
        /*05d8*/ 	.word	0x00001c30


	//   ....[1]....
        /*05dc*/ 	.word	0x000134d0


	//   ....[2]....
        /*05e0*/ 	.word	0x00013620


	//   ....[3]....
        /*05e4*/ 	.word	0x00013710


	//   ....[4]....
        /*05e8*/ 	.word	0x00013fe0


	//----- nvinfo : EIATTR_MBARRIER_INSTR_OFFSETS
	.align		4
.L_1353:
        /*05ec*/ 	.byte	0x04, 0x39
        /*05ee*/ 	.short	(.L_1355 - .L_1354)


	//   ....[0]....
.L_1354:
        /*05f0*/ 	.word	0x00000270
        /*05f4*/ 	.word	0x000000ff
        /*05f8*/ 	.word	0x0002d800
        /*05fc*/ 	.short	0x0100
        /*05fe*/ 	.byte	0x08
	.zero		1


	//   ....[1]....
        /*0600*/ 	.word	0x00000280
        /*0604*/ 	.word	0x000000ff
        /*0608*/ 	.word	0x0002d820
        /*060c*/ 	.short	0x0100
        /*060e*/ 	.byte	0x08
	.zero		1


	//   ....[2]....
        /*0610*/ 	.word	0x00000370
        /*0614*/ 	.word	0x000000ff
        /*0618*/ 	.word	0x0002d830
        /*061c*/ 	.short	0x0100
        /*061e*/ 	.byte	0x08
	.zero		1


	//   ....[3]....
        /*0620*/ 	.word	0x00000380
        /*0624*/ 	.word	0x000000ff
        /*0628*/ 	.word	0x0002d840
        /*062c*/ 	.short	0x0100
        /*062e*/ 	.byte	0x08
	.zero		1


	//   ....[4]....
        /*0630*/ 	.word	0x00000390
        /*0634*/ 	.word	0x000000ff
        /*0638*/ 	.word	0x0002d838
        /*063c*/ 	.short	0x0100
        /*063e*/ 	.byte	0x08
	.zero		1


	//   ....[5]....
        /*0640*/ 	.word	0x000003a0
        /*0644*/ 	.word	0x000000ff
        /*0648*/ 	.word	0x0002d848
        /*064c*/ 	.short	0x0100
        /*064e*/ 	.byte	0x08
	.zero		1


	//   ....[6]....
        /*0650*/ 	.word	0x000004d0
        /*0654*/ 	.word	0x000000ff
        /*0658*/ 	.word	0x0002d850
        /*065c*/ 	.short	0x0100
        /*065e*/ 	.byte	0x08
	.zero		1


	//   ....[7]....
        /*0660*/ 	.word	0x000004e0
        /*0664*/ 	.word	0x000000ff
        /*0668*/ 	.word	0x0002d860
        /*066c*/ 	.short	0x0100
        /*066e*/ 	.byte	0x08
	.zero		1


	//   ....[8]....
        /*0670*/ 	.word	0x000004f0
        /*0674*/ 	.word	0x000000ff
        /*0678*/ 	.word	0x0002d858
        /*067c*/ 	.short	0x0100
        /*067e*/ 	.byte	0x08
	.zero		1


	//   ....[9]....
        /*0680*/ 	.word	0x00000500
        /*0684*/ 	.word	0x000000ff
        /*0688*/ 	.word	0x0002d868
        /*068c*/ 	.short	0x0100
        /*068e*/ 	.byte	0x08
	.zero		1


	//   ....[10]....
        /*0690*/ 	.word	0x000005f0
        /*0694*/ 	.word	0x000000ff
        /*0698*/ 	.word	0x0002d870
        /*069c*/ 	.short	0x0100
        /*069e*/ 	.byte	0x06
	.zero		1


	//   ....[11]....
        /*06a0*/ 	.word	0x00000600
        /*06a4*/ 	.word	0x000000ff
        /*06a8*/ 	.word	0x0002d880
        /*06ac*/ 	.short	0x0100
        /*06ae*/ 	.byte	0x06
	.zero		1


	//   ....[12]....
        /*06b0*/ 	.word	0x00000610
        /*06b4*/ 	.word	0x000000ff
        /*06b8*/ 	.word	0x0002d878
        /*06bc*/ 	.short	0x0100
        /*06be*/ 	.byte	0x06
	.zero		1


	//   ....[13]....
        /*06c0*/ 	.word	0x00000620
        /*06c4*/ 	.word	0x000000ff
        /*06c8*/ 	.word	0x0002d888
        /*06cc*/ 	.short	0x0100
        /*06ce*/ 	.byte	0x06
	.zero		1


	//   ....[14]....
        /*06d0*/ 	.word	0x00000750
        /*06d4*/ 	.word	0x000000ff
        /*06d8*/ 	.word	0x0002d890
        /*06dc*/ 	.short	0x0100
        /*06de*/ 	.byte	0x08
	.zero		1


	//   ....[15]....
        /*06e0*/ 	.word	0x00000760
        /*06e4*/ 	.word	0x000000ff
        /*06e8*/ 	.word	0x0002d8a0
        /*06ec*/ 	.short	0x0100
        /*06ee*/ 	.byte	0x08
	.zero		1


	//   ....[16]....
        /*06f0*/ 	.word	0x00000770
        /*06f4*/ 	.word	0x000000ff
        /*06f8*/ 	.word	0x0002d898
        /*06fc*/ 	.short	0x0100
        /*06fe*/ 	.byte	0x08
	.zero		1


	//   ....[17]....
        /*0700*/ 	.word	0x00000780
        /*0704*/ 	.word	0x000000ff
        /*0708*/ 	.word	0x0002d8a8
        /*070c*/ 	.short	0x0100
        /*070e*/ 	.byte	0x08
	.zero		1


	//   ....[18]....
        /*0710*/ 	.word	0x000008b0
        /*0714*/ 	.word	0x000000ff
        /*0718*/ 	.word	0x0002d8b0
        /*071c*/ 	.short	0x0100
        /*071e*/ 	.byte	0x08
	.zero		1


	//   ....[19]....
        /*0720*/ 	.word	0x000008c0
        /*0724*/ 	.word	0x000000ff
        /*0728*/ 	.word	0x0002d8c0
        /*072c*/ 	.short	0x0100
        /*072e*/ 	.byte	0x08
	.zero		1


	//   ....[20]....
        /*0730*/ 	.word	0x000008d0
        /*0734*/ 	.word	0x000000ff
        /*0738*/ 	.word	0x0002d8b8
        /*073c*/ 	.short	0x0100
        /*073e*/ 	.byte	0x08
	.zero		1


	//   ....[21]....
        /*0740*/ 	.word	0x000008e0
        /*0744*/ 	.word	0x000000ff
        /*0748*/ 	.word	0x0002d8c8
        /*074c*/ 	.short	0x0100
        /*074e*/ 	.byte	0x08
	.zero		1


	//   ....[22]....
        /*0750*/ 	.word	0x00001cb0
        /*0754*/ 	.word	0x000000ff
        /*0758*/ 	.word	0x0002d800
        /*075c*/ 	.short	0x010a
        /*075e*/ 	.byte	0x2a
	.zero		1


	//   ....[23]....
        /*0760*/ 	.word	0x00001d30
        /*0764*/ 	.word	0x0000005a
        /*0768*/ 	.word	0x0002d830
        /*076c*/ 	.short	0x010a
        /*076e*/ 	.byte	0x3f
	.zero		1


	//   ....[24]....
        /*0770*/ 	.word	0x00001d90
        /*0774*/ 	.word	0x0000005a
        /*0778*/ 	.word	0x0002d830
        /*077c*/ 	.short	0x010a
        /*077e*/ 	.byte	0x3f
	.zero		1


	//   ....[25]....
        /*0780*/ 	.word	0x00002640
        /*0784*/ 	.word	0x0000005a
        /*0788*/ 	.word	0x00000000
        /*078c*/ 	.short	0x0101
        /*078e*/ 	.byte	0x3f
	.zero		1


	//   ....[26]....
        /*0790*/ 	.word	0x00005980
        /*0794*/ 	.word	0x000000ff
        /*0798*/ 	.word	0x0002d830
        /*079c*/ 	.short	0x010a
        /*079e*/ 	.byte	0x06
	.zero		1


	//   ....[27]....
        /*07a0*/ 	.word	0x000059c0
        /*07a4*/ 	.word	0x000000ff
        /*07a8*/ 	.word	0x0002d830
        /*07ac*/ 	.short	0x010a
        /*07ae*/ 	.byte	0x06
	.zero		1


	//   ....[28]....
        /*07b0*/ 	.word	0x00005c60
        /*07b4*/ 	.word	0x000000ff
        /*07b8*/ 	.word	0x0002d850
        /*07bc*/ 	.short	0x010a
        /*07be*/ 	.byte	0x06
	.zero		1


	//   ....[29]....
        /*07c0*/ 	.word	0x00005ca0
        /*07c4*/ 	.word	0x000000ff
        /*07c8*/ 	.word	0x0002d850
        /*07cc*/ 	.short	0x010a
        /*07ce*/ 	.byte	0x06
	.zero		1


	//   ....[30]....
        /*07d0*/ 	.word	0x00006aa0
        /*07d4*/ 	.word	0x0000002f
        /*07d8*/ 	.word	0x00000000
        /*07dc*/ 	.short	0x0101
        /*07de*/ 	.byte	0x3f
	.zero		1


	//   ....[31]....
        /*07e0*/ 	.word	0x00008500
        /*07e4*/ 	.word	0x0000001e
        /*07e8*/ 	.word	0x00000000
        /*07ec*/ 	.short	0x0101
        /*07ee*/ 	.byte	0x3f
	.zero		1


	//   ....[32]....
        /*07f0*/ 	.word	0x000095c0
        /*07f4*/ 	.word	0x000000ff
        /*07f8*/ 	.word	0x0002d830
        /*07fc*/ 	.short	0x010a
        /*07fe*/ 	.byte	0x06
	.zero		1


	//   ....[33]....
        /*0800*/ 	.word	0x00009600
        /*0804*/ 	.word	0x000000ff
        /*0808*/ 	.word	0x0002d830
        /*080c*/ 	.short	0x010a
        /*080e*/ 	.byte	0x06
	.zero		1


	//   ....[34]....
        /*0810*/ 	.word	0x000098a0
        /*0814*/ 	.word	0x000000ff
        /*0818*/ 	.word	0x0002d850
        /*081c*/ 	.short	0x010a
        /*081e*/ 	.byte	0x06
	.zero		1


	//   ....[35]....
        /*0820*/ 	.word	0x000098e0
        /*0824*/ 	.word	0x000000ff
        /*0828*/ 	.word	0x0002d850
        /*082c*/ 	.short	0x010a
        /*082e*/ 	.byte	0x06
	.zero		1


	//   ....[36]....
        /*0830*/ 	.word	0x0000b1b0
        /*0834*/ 	.word	0x00000008
        /*0838*/ 	.word	0x00000000
        /*083c*/ 	.short	0x0101
        /*083e*/ 	.byte	0x3f
	.zero		1


	//   ....[37]....
        /*0840*/ 	.word	0x0000b240
        /*0844*/ 	.word	0x0000000a
        /*0848*/ 	.word	0x00000000
        /*084c*/ 	.short	0x0101
        /*084e*/ 	.byte	0x3f
	.zero		1


	//   ....[38]....
        /*0850*/ 	.word	0x0000bea0
        /*0854*/ 	.word	0x000000ff
        /*0858*/ 	.word	0x0002d830
        /*085c*/ 	.short	0x010a
        /*085e*/ 	.byte	0x06
	.zero		1


	//   ....[39]....
        /*0860*/ 	.word	0x0000bee0
        /*0864*/ 	.word	0x000000ff
        /*0868*/ 	.word	0x0002d830
        /*086c*/ 	.short	0x010a
        /*086e*/ 	.byte	0x06
	.zero		1


	//   ....[40]....
        /*0870*/ 	.word	0x0000c180
        /*0874*/ 	.word	0x000000ff
        /*0878*/ 	.word	0x0002d850
        /*087c*/ 	.short	0x010a
        /*087e*/ 	.byte	0x06
	.zero		1


	//   ....[41]....
        /*0880*/ 	.word	0x0000c1c0
        /*0884*/ 	.word	0x000000ff
        /*0888*/ 	.word	0x0002d850
        /*088c*/ 	.short	0x010a
        /*088e*/ 	.byte	0x06
	.zero		1


	//   ....[42]....
        /*0890*/ 	.word	0x0000cf40
        /*0894*/ 	.word	0x0000004d
        /*0898*/ 	.word	0x00000000
        /*089c*/ 	.short	0x0101
        /*089e*/ 	.byte	0x3f
	.zero		1


	//   ....[43]....
        /*08a0*/ 	.word	0x0000eae0
        /*08a4*/ 	.word	0x0000002d
        /*08a8*/ 	.word	0x00000000
        /*08ac*/ 	.short	0x0101
        /*08ae*/ 	.byte	0x3f
	.zero		1


	//   ....[44]....
        /*08b0*/ 	.word	0x0000f6e0
        /*08b4*/ 	.word	0x000000ff
        /*08b8*/ 	.word	0x0002d850
        /*08bc*/ 	.short	0x010a
        /*08be*/ 	.byte	0x09
	.zero		1


	//   ....[45]....
        /*08c0*/ 	.word	0x0000f720
        /*08c4*/ 	.word	0x000000ff
        /*08c8*/ 	.word	0x0002d850
        /*08cc*/ 	.short	0x010a
        /*08ce*/ 	.byte	0x09
	.zero		1


	//   ....[46]....
        /*08d0*/ 	.word	0x0000fd60
        /*08d4*/ 	.word	0x00000006
        /*08d8*/ 	.word	0x00000000
        /*08dc*/ 	.short	0x0101
        /*08de*/ 	.byte	0x3f
	.zero		1


	//   ....[47]....
        /*08e0*/ 	.word	0x00011020
        /*08e4*/ 	.word	0x000000ff
        /*08e8*/ 	.word	0x00000000
        /*08ec*/ 	.short	0x0101
        /*08ee*/ 	.byte	0x04
	.zero		1


	//   ....[48]....
        /*08f0*/ 	.word	0x00013a80
        /*08f4*/ 	.word	0x00000000
        /*08f8*/ 	.word	0x0002d840
        /*08fc*/ 	.short	0x010a
        /*08fe*/ 	.byte	0x3f
	.zero		1


	//   ....[49]....
        /*0900*/ 	.word	0x00014a00
        /*0904*/ 	.word	0x00000016
        /*0908*/ 	.word	0x0002d800
        /*090c*/ 	.short	0x0107
        /*090e*/ 	.byte	0x3f
	.zero		1


	//   ....[50]....
        /*0910*/ 	.word	0x00014b00
        /*0914*/ 	.word	0x00000016
        /*0918*/ 	.word	0x0002d800
        /*091c*/ 	.short	0x0101
        /*091e*/ 	.byte	0x3f
	.zero		1


	//   ....[51]....
        /*0920*/ 	.word	0x00014b20
        /*0924*/ 	.word	0x00000016
        /*0928*/ 	.word	0x0002d820
        /*092c*/ 	.short	0x010a
        /*092e*/ 	.byte	0x3f
	.zero		1


	//   ....[52]....
        /*0930*/ 	.word	0x00014e40
        /*0934*/ 	.word	0x00000003
        /*0938*/ 	.word	0x0002d840
        /*093c*/ 	.short	0x010a
        /*093e*/ 	.byte	0x3f
	.zero		1


	//   ....[53]....
        /*0940*/ 	.word	0x000152c0
        /*0944*/ 	.word	0x00000003
        /*0948*/ 	.word	0x00000060
        /*094c*/ 	.short	0x010a
        /*094e*/ 	.byte	0x3f
	.zero		1


	//   ....[54]....
        /*0950*/ 	.word	0x00015a00
        /*0954*/ 	.word	0x00000003
        /*0958*/ 	.word	0x0002d840
        /*095c*/ 	.short	0x010a
        /*095e*/ 	.byte	0x3f
	.zero		1


	//   ....[55]....
        /*0960*/ 	.word	0x00015e80
        /*0964*/ 	.word	0x0000000c
        /*0968*/ 	.word	0x00000060
        /*096c*/ 	.short	0x010a
        /*096e*/ 	.byte	0x3f
	.zero		1


	//   ....[56]....
        /*0970*/ 	.word	0x000164f0
        /*0974*/ 	.word	0x00000002
        /*0978*/ 	.word	0x0002d840
        /*097c*/ 	.short	0x010a
        /*097e*/ 	.byte	0x3f
	.zero		1


	//   ....[57]....
        /*0980*/ 	.word	0x00016980
        /*0984*/ 	.word	0x00000007
        /*0988*/ 	.word	0x00000060
        /*098c*/ 	.short	0x010a
        /*098e*/ 	.byte	0x3f
	.zero		1


	//   ....[58]....
        /*0990*/ 	.word	0x00016fa0
        /*0994*/ 	.word	0x00000003
        /*0998*/ 	.word	0x0002d860
        /*099c*/ 	.short	0x010a
        /*099e*/ 	.byte	0x3f
	.zero		1


	//   ....[59]....
        /*09a0*/ 	.word	0x000180d0
        /*09a4*/ 	.word	0x00000009
        /*09a8*/ 	.word	0x0002d820
        /*09ac*/ 	.short	0x010a
        /*09ae*/ 	.byte	0x3f
	.zero		1


	//   ....[60]....
        /*09b0*/ 	.word	0x00018270
        /*09b4*/ 	.word	0x00000005
        /*09b8*/ 	.word	0x00000000
        /*09bc*/ 	.short	0x010a
        /*09be*/ 	.byte	0x3f
	.zero		1


	//   ....[61]....
        /*09c0*/ 	.word	0x000182e0
        /*09c4*/ 	.word	0x00000003
        /*09c8*/ 	.word	0x00000000
        /*09cc*/ 	.short	0x010a
        /*09ce*/ 	.byte	0x3f
	.zero		1


	//   ....[62]....
        /*09d0*/ 	.word	0x00018340
        /*09d4*/ 	.word	0x00000017
        /*09d8*/ 	.word	0x00000000
        /*09dc*/ 	.short	0x010a
        /*09de*/ 	.byte	0x3f
	.zero		1


	//   ....[63]....
        /*09e0*/ 	.word	0x00018370
        /*09e4*/ 	.word	0x00000007
        /*09e8*/ 	.word	0x00000000
        /*09ec*/ 	.short	0x010a
        /*09ee*/ 	.byte	0x3f
	.zero		1


	//   ....[64]....
        /*09f0*/ 	.word	0x000183e0
        /*09f4*/ 	.word	0x00000003
        /*09f8*/ 	.word	0x0002d800
        /*09fc*/ 	.short	0x010a
        /*09fe*/ 	.byte	0x3f
	.zero		1


	//   ....[65]....
        /*0a00*/ 	.word	0x00018430
        /*0a04*/ 	.word	0x0000005a
        /*0a08*/ 	.word	0x0002d830
        /*0a0c*/ 	.short	0x010a
        /*0a0e*/ 	.byte	0x3f
	.zero		1


	//   ....[66]....
        /*0a10*/ 	.word	0x00018490
        /*0a14*/ 	.word	0x00000006
        /*0a18*/ 	.word	0x0002d830
        /*0a1c*/ 	.short	0x010a
        /*0a1e*/ 	.byte	0x3f
	.zero		1


	//   ....[67]....
        /*0a20*/ 	.word	0x000184f0
        /*0a24*/ 	.word	0x00000006
        /*0a28*/ 	.word	0x0002d850
        /*0a2c*/ 	.short	0x010a
        /*0a2e*/ 	.byte	0x3f
	.zero		1


	//   ....[68]....
        /*0a30*/ 	.word	0x00018550
        /*0a34*/ 	.word	0x00000007
        /*0a38*/ 	.word	0x0002d830
        /*0a3c*/ 	.short	0x010a
        /*0a3e*/ 	.byte	0x3f
	.zero		1


	//   ....[69]....
        /*0a40*/ 	.word	0x000185b0
        /*0a44*/ 	.word	0x00000007
        /*0a48*/ 	.word	0x0002d850
        /*0a4c*/ 	.short	0x010a
        /*0a4e*/ 	.byte	0x3f
	.zero		1


	//   ....[70]....
        /*0a50*/ 	.word	0x00018610
        /*0a54*/ 	.word	0x00000007
        /*0a58*/ 	.word	0x0002d830
        /*0a5c*/ 	.short	0x010a
        /*0a5e*/ 	.byte	0x3f
	.zero		1


	//   ....[71]....
        /*0a60*/ 	.word	0x00018670
        /*0a64*/ 	.word	0x00000007
        /*0a68*/ 	.word	0x0002d850
        /*0a6c*/ 	.short	0x010a
        /*0a6e*/ 	.byte	0x3f
	.zero		1


	//   ....[72]....
        /*0a70*/ 	.word	0x000186d0
        /*0a74*/ 	.word	0x00000005
        /*0a78*/ 	.word	0x0002d850
        /*0a7c*/ 	.short	0x010a
        /*0a7e*/ 	.byte	0x3f
	.zero		1


	//   ....[73]....
        /*0a80*/ 	.word	0x00018870
        /*0a84*/ 	.word	0x00000000
        /*0a88*/ 	.word	0x0002d840
        /*0a8c*/ 	.short	0x010a
        /*0a8e*/ 	.byte	0x3f
	.zero		1


	//   ....[74]....
        /*0a90*/ 	.word	0x00019120
        /*0a94*/ 	.word	0x00000016
        /*0a98*/ 	.word	0x0002d820
        /*0a9c*/ 	.short	0x010a
        /*0a9e*/ 	.byte	0x3f
	.zero		1


	//   ....[75]....
        /*0aa0*/ 	.word	0x00019170
        /*0aa4*/ 	.word	0x00000003
        /*0aa8*/ 	.word	0x0002d840
        /*0aac*/ 	.short	0x010a
        /*0aae*/ 	.byte	0x3f
	.zero		1


	//   ....[76]....
        /*0ab0*/ 	.word	0x000191c0
        /*0ab4*/ 	.word	0x00000003
        /*0ab8*/ 	.word	0x00000060
        /*0abc*/ 	.short	0x010a
        /*0abe*/ 	.byte	0x3f
	.zero		1


	//   ....[77]....
        /*0ac0*/ 	.word	0x00019210
        /*0ac4*/ 	.word	0x00000003
        /*0ac8*/ 	.word	0x0002d840
        /*0acc*/ 	.short	0x010a
        /*0ace*/ 	.byte	0x3f
	.zero		1


	//   ....[78]....
        /*0ad0*/ 	.word	0x00019260
        /*0ad4*/ 	.word	0x0000000c
        /*0ad8*/ 	.word	0x00000060
        /*0adc*/ 	.short	0x010a
        /*0ade*/ 	.byte	0x3f
	.zero		1


	//   ....[79]....
        /*0ae0*/ 	.word	0x000192b0
        /*0ae4*/ 	.word	0x00000002
        /*0ae8*/ 	.word	0x0002d840
        /*0aec*/ 	.short	0x010a
        /*0aee*/ 	.byte	0x3f
	.zero		1


	//   ....[80]....
        /*0af0*/ 	.word	0x00019300
        /*0af4*/ 	.word	0x00000007
        /*0af8*/ 	.word	0x00000060
        /*0afc*/ 	.short	0x010a
        /*0afe*/ 	.byte	0x3f
	.zero		1


	//   ....[81]....
        /*0b00*/ 	.word	0x00019350
        /*0b04*/ 	.word	0x00000003
        /*0b08*/ 	.word	0x0002d860
        /*0b0c*/ 	.short	0x010a
        /*0b0e*/ 	.byte	0x3f
	.zero		1


	//   ....[82]....
        /*0b10*/ 	.word	0x00019cd0
        /*0b14*/ 	.word	0x00000009
        /*0b18*/ 	.word	0x0002d820
        /*0b1c*/ 	.short	0x010a
        /*0b1e*/ 	.byte	0x3f
	.zero		1


	//   ....[83]....
        /*0b20*/ 	.word	0x00019e70
        /*0b24*/ 	.word	0x00000005
        /*0b28*/ 	.word	0x00000000
        /*0b2c*/ 	.short	0x010a
        /*0b2e*/ 	.byte	0x3f
	.zero		1


	//   ....[84]....
        /*0b30*/ 	.word	0x00019ec0
        /*0b34*/ 	.word	0x00000003
        /*0b38*/ 	.word	0x00000000
        /*0b3c*/ 	.short	0x010a
        /*0b3e*/ 	.byte	0x3f
	.zero		1


	//   ....[85]....
        /*0b40*/ 	.word	0x00019f10
        /*0b44*/ 	.word	0x00000017
        /*0b48*/ 	.word	0x00000000
        /*0b4c*/ 	.short	0x010a
        /*0b4e*/ 	.byte	0x3f
	.zero		1


	//----- nvinfo : EIATTR_NUM_MBARRIERS
	.align		4
.L_1355:
        /*0b50*/ 	.byte	0x03, 0x38
        /*0b52*/ 	.short	0x0016


	//----- nvinfo : EIATTR_EXIT_INSTR_OFFSETS
	.align		4
        /*0b54*/ 	.byte	0x04, 0x1c
        /*0b56*/ 	.short	(.L_1357 - .L_1356)


	//   ....[0]....
.L_1356:
        /*0b58*/ 	.word	0x00000a80


	//   ....[1]....
        /*0b5c*/ 	.word	0x00011c70


	//   ....[2]....
        /*0b60*/ 	.word	0x000183c0


	//----- nvinfo : EIATTR_MAX_THREADS
	.align		4
.L_1357:
        /*0b64*/ 	.byte	0x04, 0x05
        /*0b66*/ 	.short	(.L_1359 - .L_1358)
.L_1358:
        /*0b68*/ 	.word	0x00000200
        /*0b6c*/ 	.word	0x00000001
        /*0b70*/ 	.word	0x00000001


	//----- nvinfo : EIATTR_CRS_STACK_SIZE
	.align		4
.L_1359:
        /*0b74*/ 	.byte	0x04, 0x1e
        /*0b76*/ 	.short	(.L_1361 - .L_1360)
.L_1360:
        /*0b78*/ 	.word	0x00000000


	//----- nvinfo : EIATTR_CBANK_PARAM_SIZE
	.align		4
.L_1361:
        /*0b7c*/ 	.byte	0x03, 0x19
        /*0b7e*/ 	.short	0x0af0


	//----- nvinfo : EIATTR_PARAM_CBANK
	.align		4
        /*0b80*/ 	.byte	0x04, 0x0a
        /*0b82*/ 	.short	(.L_1363 - .L_1362)
	.align		4
.L_1362:
        /*0b84*/ 	.word	index@(.nv.constant0._ZN7cutlass13device_kernelIN5flash11enable_sm90INS1_16FlashAttnFwdSm90INS1_25CollectiveMainloopFwdSm90ILi2EN4cute5tupleIJNS5_1CILi1EEES8_S8_EEENS6_IJNS7_ILi192EEENS7_ILi128EEENS7_ILi96EEEEEELi96ENS_10bfloat16_tEfNS_4arch4Sm90ELb0ELb1ELb1ELb1ELb0ELb0ELb0ELb0ELb1ELb1ELb0ELb0EEENS1_21CollectiveEpilogueFwdINS6_IJSA_SC_SB_EEES9_SE_SG_Li384ELb1ELb1ELb0ELb0EEENS1_36VarlenDynamicPersistentTileSchedulerILi192ELi128ELi384ELi128ELb0ELb1ELb1ELb1ELb0ELb1EEEEEEEEEvNT_6ParamsE)
        /*0b88*/ 	.short	0x0210
        /*0b8a*/ 	.short	0x0af0


	//----- nvinfo : EIATTR_SW_WAR
	.align		4
.L_1363:
        /*0b8c*/ 	.byte	0x04, 0x36
        /*0b8e*/ 	.short	(.L_1365 - .L_1364)
.L_1364:
        /*0b90*/ 	.word	0x00000008
.L_1365:


//--------------------- .nv.info._ZN7cutlass13device_kernelIN5flash11enable_sm90INS1_16FlashAttnFwdSm90INS1_25CollectiveMainloopFwdSm90ILi2EN4cute5tupleIJNS5_1CILi1EEES8_S8_EEENS6_IJNS7_ILi192EEENS7_ILi128EEENS7_ILi96EEEEEELi96ENS_10bfloat16_tEfNS_4arch4Sm90ELb0ELb1ELb1ELb1ELb0ELb1ELb0ELb0ELb1ELb1ELb0ELb0EEENS1_21CollectiveEpilogueFwdINS6_IJSA_SC_SB_EEES9_SE_SG_Li384ELb1ELb1ELb0ELb0EEENS1_36VarlenDynamicPersistentTileSchedulerILi192ELi128ELi384ELi128ELb0ELb1ELb1ELb1ELb0ELb1EEEEEEEEEvNT_6ParamsE --------------------------
	.section	.nv.info._ZN7cutlass13device_kernelIN5flash11enable_sm90INS1_16FlashAttnFwdSm90INS1_25CollectiveMainloopFwdSm90ILi2EN4cute5tupleIJNS5_1CILi1EEES8_S8_EEENS6_IJNS7_ILi192EEENS7_ILi128EEENS7_ILi96EEEEEELi96ENS_10bfloat16_tEfNS_4arch4Sm90ELb0ELb1ELb1ELb1ELb0ELb1ELb0ELb0ELb1ELb1ELb0ELb0EEENS1_21CollectiveEpilogueFwdINS6_IJSA_SC_SB_EEES9_SE_SG_Li384ELb1ELb1ELb0ELb0EEENS1_36VarlenDynamicPersistentTileSchedulerILi192ELi128ELi384ELi128ELb0ELb1ELb1ELb1ELb0ELb1EEEEEEEEEvNT_6ParamsE,"",@"SHT_CUDA_INFO"
	.sectionflags	@""
	.align	4


	//----- nvinfo : EIATTR_CUDA_API_VERSION
	.align		4
        /*0000*/ 	.byte	0x04, 0x37
        /*0002*/ 	.short	(.L_1367 - .L_1366)
.L_1366:
        /*0004*/ 	.word	0x00000082


	//----- nvinfo : EIATTR_KPARAM_INFO
	.align		4
.L_1367:
        /*0008*/ 	.byte	0x04, 0x17
        /*000a*/ 	.short	(.L_1369 - .L_1368)
.L_1368:
        /*000c*/ 	.word	0x00000000
        /*0010*/ 	.short	0x0000
        /*0012*/ 	.short	0x0070
        /*0014*/ 	.byte	0x00, 0xf0, 0x01, 0x2a


	//----- nvinfo : EIATTR_SPARSE_MMA_MASK
	.align		4
.L_1369:
        /*0018*/ 	.byte	0x03, 0x50
        /*001a*/ 	.short	0x0000


	//----- nvinfo : EIATTR_MAXREG_COUNT
	.align		4
        /*001c*/ 	.byte	0x03, 0x1b
        /*001e*/ 	.short	0x0080


	//----- nvinfo : EIATTR_NUM_BARRIERS
	.align		4
        /*0020*/ 	.byte	0x02, 0x4c
        /*0022*/ 	.byte	0x10
	.zero		1


	//----- nvinfo : EIATTR_EXTERNS
	.align		4
        /*0024*/ 	.byte	0x04, 0x0f
        /*0026*/ 	.short	(.L_1371 - .L_1370)


	//   ....[0]....
	.align		4
.L_1370:
        /*0028*/ 	.word	index@(__assertfail)


	//----- nvinfo : EIATTR_ANNOTATIONS
	.align		4
.L_1371:
        /*002c*/ 	.byte	0x04, 0x55
        /*002e*/ 	.short	(.L_1373 - .L_1372)


	//   ....[0]....
.L_1372:
        /* <DEDUP_REMOVED lines=85> */


	//----- nvinfo : EIATTR_MERCURY_ISA_VERSION
	.align		4
.L_1373:
        /*0570*/ 	.byte	0x03, 0x5f
        /*0572*/ 	.short	0x0101


	//----- nvinfo : EIATTR_UNUSED_LOAD_BYTE_OFFSET
	.align		4
        /*0574*/ 	.byte	0x04, 0x44
        /*0576*/ 	.short	(.L_1375 - .L_1374)


	//   ....[0]....
.L_1374:
        /*0578*/ 	.word	0x00000af0
        /*057c*/ 	.word	0x0000fff0


	//   ....[1]....
        /*0580*/ 	.word	0x0001ac50
        /*0584*/ 	.word	0x0000fff0


	//----- nvinfo : EIATTR_INT_WARP_WIDE_INSTR_OFFSETS
	.align		4
.L_1375:
        /*0588*/ 	.byte	0x04, 0x31
        /*058a*/ 	.short	(.L_1377 - .L_1376)


	//   ....[0]....
.L_1376:
        /*058c*/ 	.word	0x00000190


	//   ....[1]....
        /*0590*/ 	.word	0x000001d0


	//   ....[2]....
        /*0594*/ 	.word	0x00000240


	//   ....[3]....
        /*0598*/ 	.word	0x0001f9a0


	//   ....[4]....
        /*059c*/ 	.word	0x0001fa30


	//   ....[5]....
        /*05a0*/ 	.word	0x000234c0


	//   ....[6]....
        /*05a4*/ 	.word	0x00023550


	//----- nvinfo : EIATTR_COOP_GROUP_MASK_REGIDS
	.align		4
.L_1377:
        /*05a8*/ 	.byte	0x04, 0x29
        /*05aa*/ 	.short	(.L_1379 - .L_1378)


	//   ....[0]....
.L_1378:
        /*05ac*/ 	.word	0xffffffff


	//   ....[1]....
        /*05b0*/ 	.word	0xffffffff


	//   ....[2]....
        /*05b4*/ 	.word	0xffffffff


	//   ....[3]....
        /*05b8*/ 	.word	0xffffffff


	//   ....[4]....
        /*05bc*/ 	.word	0xffffffff


	//   ....[5]....
        /*05c0*/ 	.word	0xffffffff


	//   ....[6]....
        /*05c4*/ 	.word	0xffffffff


	//   ....[7]....
        /*05c8*/ 	.word	0xffffffff


	//   ....[8]....
        /*05cc*/ 	.word	0xffffffff


	//   ....[9]....
        /*05d0*/ 	.word	0xffffffff


	//   ....[10]....
        /*05d4*/ 	.word	0xffffffff


	//   ....[11]....
        /*05d8*/ 	.word	0xffffffff


	//   ....[12]....
        /*05dc*/ 	.word	0xffffffff


	//   ....[13]....
        /*05e0*/ 	.word	0xffffffff


	//   ....[14]....
        /*05e4*/ 	.word	0xffffffff


	//   ....[15]....
        /*05e8*/ 	.word	0xffffffff


	//   ....[16]....
        /*05ec*/ 	.word	0xffffffff


	//   ....[17]....
        /*05f0*/ 	.word	0xffffffff


	//   ....[18]....
        /*05f4*/ 	.word	0xffffffff


	//   ....[19]....
        /*05f8*/ 	.word	0xffffffff


	//   ....[20]....
        /*05fc*/ 	.word	0xffffffff


	//   ....[21]....
        /*0600*/ 	.word	0xffffffff


	//   ....[22]....
        /*0604*/ 	.word	0xffffffff


	//   ....[23]....
        /*0608*/ 	.word	0xffffffff


	//   ....[24]....
        /*060c*/ 	.word	0xffffffff


	//   ....[25]....
        /*0610*/ 	.word	0xffffffff


	//   ....[26]....
        /*0614*/ 	.word	0xffffffff


	//   ....[27]....
        /*0618*/ 	.word	0xffffffff


	//   ....[28]....
        /*061c*/ 	.word	0xffffffff


	//   ....[29]....
        /*0620*/ 	.word	0xffffffff


	//   ....[30]....
        /*0624*/ 	.word	0xffffffff


	//   ....[31]....
        /*0628*/ 	.word	0xffffffff


	//   ....[32]....
        /*062c*/ 	.word	0xffffffff


	//   ....[33]....
        /*0630*/ 	.word	0xffffffff


	//   ....[34]....
        /*0634*/ 	.word	0xffffffff


	//   ....[35]....
        /*0638*/ 	.word	0xffffffff


	//   ....[36]....
        /*063c*/ 	.word	0xffffffff


	//   ....[37]....
        /*0640*/ 	.word	0xffffffff


	//   ....[38]....
        /*0644*/ 	.word	0xffffffff


	//   ....[39]....
        /*0648*/ 	.word	0xffffffff


	//   ....[40]....
        /*064c*/ 	.word	0xffffffff


	//   ....[41]....
        /*0650*/ 	.word	0xffffffff


	//   ....[42]....
        /*0654*/ 	.word	0xffffffff


	//   ....[43]....
        /*0658*/ 	.word	0xffffffff


	//   ....[44]....
        /*065c*/ 	.word	0xffffffff


	//   ....[45]....
        /*0660*/ 	.word	0xffffffff


	//   ....[46]....
        /*0664*/ 	.word	0xffffffff


	//   ....[47]....
        /*0668*/ 	.word	0xffffffff


	//   ....[48]....
        /*066c*/ 	.word	0xffffffff


	//   ....[49]....
        /*0670*/ 	.word	0xffffffff


	//   ....[50]....
        /*0674*/ 	.word	0xffffffff


	//   ....[51]....
        /*0678*/ 	.word	0xffffffff


	//   ....[52]....
        /*067c*/ 	.word	0xffffffff


	//   ....[53]....
        /*0680*/ 	.word	0xffffffff


	//   ....[54]....
        /*0684*/ 	.word	0xffffffff


	//   ....[55]....
        /*0688*/ 	.word	0xffffffff


	//   ....[56]....
        /*068c*/ 	.word	0xffffffff


	//   ....[57]....
        /*0690*/ 	.word	0xffffffff


	//   ....[58]....
        /*0694*/ 	.word	0xffffffff


	//   ....[59]....
        /*0698*/ 	.word	0xffffffff


	//   ....[60]....
        /*069c*/ 	.word	0xffffffff


	//   ....[61]....
        /*06a0*/ 	.word	0xffffffff


	//   ....[62]....
        /*06a4*/ 	.word	0xffffffff


	//   ....[63]....
        /*06a8*/ 	.word	0xffffffff


	//   ....[64]....
        /*06ac*/ 	.word	0xffffffff


	//   ....[65]....
        /*06b0*/ 	.word	0xffffffff


	//   ....[66]....
        /*06b4*/ 	.word	0xffffffff


	//   ....[67]....
        /*06b8*/ 	.word	0xffffffff


	//   ....[68]....
        /*06bc*/ 	.word	0xffffffff


	//   ....[69]....
        /*06c0*/ 	.word	0xffffffff


	//   ....[70]....
        /*06c4*/ 	.word	0xffffffff


	//   ....[71]....
        /*06c8*/ 	.word	0xffffffff


	//   ....[72]....
        /*06cc*/ 	.word	0xffffffff


	//   ....[73]....
        /*06d0*/ 	.word	0xffffffff


	//   ....[74]....
        /*06d4*/ 	.word	0xffffffff


	//   ....[75]....
        /*06d8*/ 	.word	0xffffffff


	//   ....[76]....
        /*06dc*/ 	.word	0xffffffff


	//   ....[77]....
        /*06e0*/ 	.word	0xffffffff


	//   ....[78]....
        /*06e4*/ 	.word	0xffffffff


	//   ....[79]....
        /*06e8*/ 	.word	0xffffffff


	//   ....[80]....
        /*06ec*/ 	.word	0xffffffff


	//   ....[81]....
        /*06f0*/ 	.word	0xffffffff


	//   ....[82]....
        /*06f4*/ 	.word	0xffffffff


	//   ....[83]....
        /*06f8*/ 	.word	0xffffffff


	//   ....[84]....
        /*06fc*/ 	.word	0xffffffff


	//   ....[85]....
        /*0700*/ 	.word	0xffffffff


	//   ....[86]....
        /*0704*/ 	.word	0xffffffff


	//   ....[87]....
        /*0708*/ 	.word	0xffffffff


	//   ....[88]....
        /*070c*/ 	.word	0xffffffff


	//   ....[89]....
        /*0710*/ 	.word	0xffffffff


	//   ....[90]....
        /*0714*/ 	.word	0xffffffff


	//   ....[91]....
        /*0718*/ 	.word	0xffffffff


	//   ....[92]....
        /*071c*/ 	.word	0xffffffff


	//   ....[93]....
        /*0720*/ 	.word	0xffffffff


	//   ....[94]....
        /*0724*/ 	.word	0xffffffff


	//   ....[95]....
        /*0728*/ 	.word	0xffffffff


	//   ....[96]....
        /*072c*/ 	.word	0xffffffff


	//   ....[97]....
        /*0730*/ 	.word	0xffffffff


	//   ....[98]....
        /*0734*/ 	.word	0xffffffff


	//   ....[99]....
        /*0738*/ 	.word	0xffffffff


	//   ....[100]....
        /*073c*/ 	.word	0xffffffff


	//   ....[101]....
        /*0740*/ 	.word	0xffffffff


	//   ....[102]....
        /*0744*/ 	.word	0xffffffff


	//   ....[103]....
        /*0748*/ 	.word	0xffffffff


	//   ....[104]....
        /*074c*/ 	.word	0xffffffff


	//   ....[105]....
        /*0750*/ 	.word	0xffffffff


	//   ....[106]....
        /*0754*/ 	.word	0x0500000f


	//   ....[107]....
        /*0758*/ 	.word	0x0500000f


	//   ....[108]....
        /*075c*/ 	.word	0x0500000f


	//   ....[109]....
        /*0760*/ 	.word	0x0500000f


	//   ....[110]....
        /*0764*/ 	.word	0x0500000f


	//   ....[111]....
        /*0768*/ 	.word	0x0500000f


	//   ....[112]....
        /*076c*/ 	.word	0x0500000f


	//   ....[113]....
        /*0770*/ 	.word	0x0500000f


	//   ....[114]....
        /*0774*/ 	.word	0x0500000f


	//   ....[115]....
        /*0778*/ 	.word	0x0500000f


	//   ....[116]....
        /*077c*/ 	.word	0x0500000f


	//   ....[117]....
        /*0780*/ 	.word	0x0500000f


	//   ....[118]....
        /*0784*/ 	.word	0x0500000f


	//   ....[119]....
        /*0788*/ 	.word	0x0500000f


	//   ....[120]....
        /*078c*/ 	.word	0x0500000f


	//   ....[121]....
        /*0790*/ 	.word	0x0500000f


	//   ....[122]....
        /*0794*/ 	.word	0x0500000f


	//   ....[123]....
        /*0798*/ 	.word	0x0500000f


	//   ....[124]....
        /*079c*/ 	.word	0x0500000f


	//   ....[125]....
        /*07a0*/ 	.word	0x0500000f


	//   ....[126]....
        /*07a4*/ 	.word	0x0500000f


	//   ....[127]....
        /*07a8*/ 	.word	0x0500000f


	//   ....[128]....
        /*07ac*/ 	.word	0x0500000f


	//   ....[129]....
        /*07b0*/ 	.word	0x0500000f


	//   ....[130]....
        /*07b4*/ 	.word	0x0500000f


	//   ....[131]....
        /*07b8*/ 	.word	0x0500000f


	//   ....[132]....
        /*07bc*/ 	.word	0x0500000f


	//   ....[133]....
        /*07c0*/ 	.word	0x0500000f


	//   ....[134]....
        /*07c4*/ 	.word	0x0500000f


	//   ....[135]....
        /*07c8*/ 	.word	0x0500000f


	//   ....[136]....
        /*07cc*/ 	.word	0x0500000f


	//   ....[137]....
        /*07d0*/ 	.word	0x0500000f


	//   ....[138]....
        /*07d4*/ 	.word	0x0500000f


	//   ....[139]....
        /*07d8*/ 	.word	0x0500000f


	//   ....[140]....
        /*07dc*/ 	.word	0x0500000f


	//   ....[141]....
        /*07e0*/ 	.word	0x0500000f


	//   ....[142]....
        /*07e4*/ 	.word	0x0500000f


	//   ....[143]....
        /*07e8*/ 	.word	0x0500000f


	//   ....[144]....
        /*07ec*/ 	.word	0x0500000f


	//   ....[145]....
        /*07f0*/ 	.word	0x0500000f


	//   ....[146]....
        /*07f4*/ 	.word	0x0500000f


	//   ....[147]....
        /*07f8*/ 	.word	0x0500000f


	//   ....[148]....
        /*07fc*/ 	.word	0x0500000f


	//   ....[149]....
        /*0800*/ 	.word	0x0500000f


	//   ....[150]....
        /*0804*/ 	.word	0x0500000f


	//----- nvinfo : EIATTR_COOP_GROUP_INSTR_OFFSETS
	.align		4
.L_1379:
        /*0808*/ 	.byte	0x04, 0x28
        /*080a*/ 	.short	(.L_1381 - .L_1380)


	//   ....[0]....
.L_1380:
        /*080c*/ 	.word	0x00000070


	//   ....[1]....
        /*0810*/ 	.word	0x000001a0


	//   ....[2]....
        /*0814*/ 	.word	0x000001f0


	//   ....[3]....
        /*0818*/ 	.word	0x00000420


	//   ....[4]....
        /*081c*/ 	.word	0x00000580


	//   ....[5]....
        /*0820*/ 	.word	0x000006a0


	//   ....[6]....
        /*0824*/ 	.word	0x00000800


	//   ....[7]....
        /*0828*/ 	.word	0x00007730


	//   ....[8]....
        /*082c*/ 	.word	0x00007ea0


	//   ....[9]....
        /*0830*/ 	.word	0x00007eb0


	//   ....[10]....
        /*0834*/ 	.word	0x00007ec0


	//   ....[11]....
        /*0838*/ 	.word	0x00007ed0


	//   ....[12]....
        /*083c*/ 	.word	0x00009e90


	//   ....[13]....
        /*0840*/ 	.word	0x00009ea0


	//   ....[14]....
        /*0844*/ 	.word	0x00009eb0


	//   ....[15]....
        /*0848*/ 	.word	0x00009ec0


	//   ....[16]....
        /*084c*/ 	.word	0x0000c660


	//   ....[17]....
        /*0850*/ 	.word	0x0000d7c0


	//   ....[18]....
        /*0854*/ 	.word	0x0000df50


	//   ....[19]....
        /*0858*/ 	.word	0x0000dff0


	//   ....[20]....
        /*085c*/ 	.word	0x0000e8e0


	//   ....[21]....
        /*0860*/ 	.word	0x0000e940


	//   ....[22]....
        /*0864*/ 	.word	0x0000f5a0


	//   ....[23]....
        /*0868*/ 	.word	0x00010370


	//   ....[24]....
        /*086c*/ 	.word	0x00010f50


	//   ....[25]....
        /*0870*/ 	.word	0x00011960


	//   ....[26]....
        /*0874*/ 	.word	0x00011980


	//   ....[27]....
        /*0878*/ 	.word	0x00012630


	//   ....[28]....
        /*087c*/ 	.word	0x00012660


	//   ....[29]....
        /*0880*/ 	.word	0x000134e0


	//   ....[30]....
        /*0884*/ 	.word	0x00014740


	//   ....[31]....
        /*0888*/ 	.word	0x000147a0


	//   ....[32]....
        /*088c*/ 	.word	0x00014eb0


	//   ....[33]....
        /*0890*/ 	.word	0x00014ed0


	//   ....[34]....
        /*0894*/ 	.word	0x00016350


	//   ....[35]....
        /*0898*/ 	.word	0x00016da0


	//   ....[36]....
        /*089c*/ 	.word	0x00017a00


	//   ....[37]....
        /*08a0*/ 	.word	0x00018400


	//   ....[38]....
        /*08a4*/ 	.word	0x00018420


	//   ....[39]....
        /*08a8*/ 	.word	0x00019130


	//   ....[40]....
        /*08ac*/ 	.word	0x00019150


	//   ....[41]....
        /*08b0*/ 	.word	0x00019f80


	//   ....[42]....
        /*08b4*/ 	.word	0x0001a190


	//   ....[43]....
        /*08b8*/ 	.word	0x0001a1c0


	//   ....[44]....
        /*08bc*/ 	.word	0x0001a2e0


	//   ....[45]....
        /*08c0*/ 	.word	0x0001a6e0


	//   ....[46]....
        /*08c4*/ 	.word	0x0001b610


	//   ....[47]....
        /*08c8*/ 	.word	0x0001b640


	//   ....[48]....
        /*08cc*/ 	.word	0x0001b670


	//   ....[49]....
        /*08d0*/ 	.word	0x0001b680


	//   ....[50]....
        /*08d4*/ 	.word	0x0001bbe0


	//   ....[51]....
        /*08d8*/ 	.word	0x0001bc00


	//   ....[52]....
        /*08dc*/ 	.word	0x0001bd20


	//   ....[53]....
        /*08e0*/ 	.word	0x0001bd40


	//   ....[54]....
        /*08e4*/ 	.word	0x0001c5b0


	//   ....[55]....
        /*08e8*/ 	.word	0x0001c5c0


	//   ....[56]....
        /*08ec*/ 	.word	0x0001c720


	//   ....[57]....
        /*08f0*/ 	.word	0x0001c730


	//   ....[58]....
        /*08f4*/ 	.word	0x0001c8d0


	//   ....[59]....
        /*08f8*/ 	.word	0x0001caa0


	//   ....[60]....
        /*08fc*/ 	.word	0x0001cad0


	//   ....[61]....
        /*0900*/ 	.word	0x0001cb00


	//   ....[62]....
        /*0904*/ 	.word	0x0001cb30


	//   ....[63]....
        /*0908*/ 	.word	0x0001cb60


	//   ....[64]....
        /*090c*/ 	.word	0x0001cb90


	//   ....[65]....
        /*0910*/ 	.word	0x0001cd00


	//   ....[66]....
        /*0914*/ 	.word	0x0001cd30


	//   ....[67]....
        /*0918*/ 	.word	0x0001cd60


	//   ....[68]....
        /*091c*/ 	.word	0x0001cd90


	//   ....[69]....
        /*0920*/ 	.word	0x0001cdc0


	//   ....[70]....
        /*0924*/ 	.word	0x0001cdf0


	//   ....[71]....
        /*0928*/ 	.word	0x0001ce90


	//   ....[72]....
        /*092c*/ 	.word	0x0001cef0


	//   ....[73]....
        /*0930*/ 	.word	0x0001cf90


	//   ....[74]....
        /*0934*/ 	.word	0x0001e130


	//   ....[75]....
        /*0938*/ 	.word	0x0001ff30


	//   ....[76]....
        /*093c*/ 	.word	0x00020bd0


	//   ....[77]....
        /*0940*/ 	.word	0x00020bf0


	//   ....[78]....
        /*0944*/ 	.word	0x00020cc0


	//   ....[79]....
        /*0948*/ 	.word	0x00020ce0


	//   ....[80]....
        /*094c*/ 	.word	0x00020d80


	//   ....[81]....
        /*0950*/ 	.word	0x00020da0


	//   ....[82]....
        /*0954*/ 	.word	0x00020db0


	//   ....[83]....
        /*0958*/ 	.word	0x00020dc0


	//   ....[84]....
        /*095c*/ 	.word	0x00020ea0


	//   ....[85]....
        /*0960*/ 	.word	0x00020ee0


	//   ....[86]....
        /*0964*/ 	.word	0x00020ef0


	//   ....[87]....
        /*0968*/ 	.word	0x00020f80


	//   ....[88]....
        /*096c*/ 	.word	0x00023c10


	//   ....[89]....
        /*0970*/ 	.word	0x00023c30


	//   ....[90]....
        /*0974*/ 	.word	0x00023c70


	//   ....[91]....
        /*0978*/ 	.word	0x00023ca0


	//   ....[92]....
        /*097c*/ 	.word	0x00023cd0


	//   ....[93]....
        /*0980*/ 	.word	0x00023d00


	//   ....[94]....
        /*0984*/ 	.word	0x00023d30


	//   ....[95]....
        /*0988*/ 	.word	0x00023d60


	//   ....[96]....
        /*098c*/ 	.word	0x00023ed0


	//   ....[97]....
        /*0990*/ 	.word	0x00023f10


	//   ....[98]....
        /*0994*/ 	.word	0x00023f40


	//   ....[99]....
        /*0998*/ 	.word	0x00023f70


	//   ....[100]....
        /*099c*/ 	.word	0x00023fa0


	//   ....[101]....
        /*09a0*/ 	.word	0x00023fd0


	//   ....[102]....
        /*09a4*/ 	.word	0x00024090


	//   ....[103]....
        /*09a8*/ 	.word	0x000240b0


	//   ....[104]....
        /*09ac*/ 	.word	0x00024120


	//   ....[105]....
        /*09b0*/ 	.word	0x000247b0


	//   ....[106]....
        /*09b4*/ 	.word	0x00024c10


	//   ....[107]....
        /*09b8*/ 	.word	0x00024cb0


	//   ....[108]....
        /*09bc*/ 	.word	0x00024d40


	//   ....[109]....
        /*09c0*/ 	.word	0x00024d90


	//   ....[110]....
        /*09c4*/ 	.word	0x00024de0


	//   ....[111]....
        /*09c8*/ 	.word	0x00024eb0


	//   ....[112]....
        /*09cc*/ 	.word	0x00024f40


	//   ....[113]....
        /*09d0*/ 	.word	0x00024fa0


	//   ....[114]....
        /*09d4*/ 	.word	0x00025000


	//   ....[115]....
        /*09d8*/ 	.word	0x00025350


	//   ....[116]....
        /*09dc*/ 	.word	0x000253a0


	//   ....[117]....
        /*09e0*/ 	.word	0x00025430


	//   ....[118]....
        /*09e4*/ 	.word	0x000254c0


	//   ....[119]....
        /*09e8*/ 	.word	0x00025580


	//   ....[120]....
        /*09ec*/ 	.word	0x00025870


	//   ....[121]....
        /*09f0*/ 	.word	0x00025a20


	//   ....[122]....
        /*09f4*/ 	.word	0x00025a70


	//   ....[123]....
        /*09f8*/ 	.word	0x00025ae0


	//   ....[124]....
        /*09fc*/ 	.word	0x00025be0


	//   ....[125]....
        /*0a00*/ 	.word	0x00025c70


	//   ....[126]....
        /*0a04*/ 	.word	0x00025d80


	//   ....[127]....
        /*0a08*/ 	.word	0x00025de0


	//   ....[128]....
        /*0a0c*/ 	.word	0x00025e70


	//   ....[129]....
        /*0a10*/ 	.word	0x00025f60


	//   ....[130]....
        /*0a14*/ 	.word	0x00026060


	//   ....[131]....
        /*0a18*/ 	.word	0x000260c0


	//   ....[132]....
        /*0a1c*/ 	.word	0x00026120


	//   ....[133]....
        /*0a20*/ 	.word	0x000264c0


	//   ....[134]....
        /*0a24*/ 	.word	0x00026570


	//   ....[135]....
        /*0a28*/ 	.word	0x00026670


	//   ....[136]....
        /*0a2c*/ 	.word	0x000266f0


	//   ....[137]....
        /*0a30*/ 	.word	0x00026760


	//   ....[138]....
        /*0a34*/ 	.word	0x000267d0


	//   ....[139]....
        /*0a38*/ 	.word	0x00026840


	//   ....[140]....
        /*0a3c*/ 	.word	0x000268c0


	//   ....[141]....
        /*0a40*/ 	.word	0x00026950


	//   ....[142]....
        /*0a44*/ 	.word	0x000269f0


	//   ....[143]....
        /*0a48*/ 	.word	0x00026a60


	//   ....[144]....
        /*0a4c*/ 	.word	0x00026ad0


	//   ....[145]....
        /*0a50*/ 	.word	0x00026b40


	//   ....[146]....
        /*0a54*/ 	.word	0x00026bc0


	//   ....[147]....
        /*0a58*/ 	.word	0x00026c30


	//   ....[148]....
        /*0a5c*/ 	.word	0x00026cd0


	//   ....[149]....
        /*0a60*/ 	.word	0x00026d60


	//   ....[150]....
        /*0a64*/ 	.word	0x00026e90


	//----- nvinfo : EIATTR_REG_RECONFIG
	.align		4
.L_1381:
        /*0a68*/ 	.byte	0x01, 0x54
	.zero		2


	//----- nvinfo : EIATTR_SYSCALL_OFFSETS
	.align		4
        /*0a6c*/ 	.byte	0x04, 0x46
        /*0a6e*/ 	.short	(.L_1383 - .L_1382)


	//   ....[0]....
.L_1382:
        /*0a70*/ 	.word	0x00001e70


	//   ....[1]....
        /*0a74*/ 	.word	0x00001fc0


	//   ....[2]....
        /*0a78*/ 	.word	0x00007930


	//   ....[3]....
        /*0a7c*/ 	.word	0x00007c50


	//   ....[4]....
        /*0a80*/ 	.word	0x0001fb90


	//   ....[5]....
        /*0a84*/ 	.word	0x0001fce0


	//   ....[6]....
        /*0a88*/ 	.word	0x0001fdd0


	//   ....[7]....
        /*0a8c*/ 	.word	0x00020650


	//----- nvinfo : EIATTR_MBARRIER_INSTR_OFFSETS
	.align		4
.L_1383:
        /*0a90*/ 	.byte	0x04, 0x39
        /*0a92*/ 	.short	(.L_1385 - .L_1384)


	//   ....[0]....
.L_1384:
        /*0a94*/ 	.word	0x000002d0
        /*0a98*/ 	.word	0x000000ff
        /*0a9c*/ 	.word	0x0002d800
        /*0aa0*/ 	.short	0x0100
        /*0aa2*/ 	.byte	0x08
	.zero		1


	//   ....[1]....
        /*0aa4*/ 	.word	0x000002e0
        /*0aa8*/ 	.word	0x000000ff
        /*0aac*/ 	.word	0x0002d820
        /*0ab0*/ 	.short	0x0100
        /*0ab2*/ 	.byte	0x08
	.zero		1


	//   ....[2]....
        /*0ab4*/ 	.word	0x000003d0
        /*0ab8*/ 	.word	0x000000ff
        /*0abc*/ 	.word	0x0002d830
        /*0ac0*/ 	.short	0x0100
        /*0ac2*/ 	.byte	0x08
	.zero		1


	//   ....[3]....
        /*0ac4*/ 	.word	0x000003e0
        /*0ac8*/ 	.word	0x000000ff
        /*0acc*/ 	.word	0x0002d840
        /*0ad0*/ 	.short	0x0100
        /*0ad2*/ 	.byte	0x08
	.zero		1


	//   ....[4]....
        /*0ad4*/ 	.word	0x000003f0
        /*0ad8*/ 	.word	0x000000ff
        /*0adc*/ 	.word	0x0002d838
        /*0ae0*/ 	.short	0x0100
        /*0ae2*/ 	.byte	0x08
	.zero		1


	//   ....[5]....
        /*0ae4*/ 	.word	0x00000400
        /*0ae8*/ 	.word	0x000000ff
        /*0aec*/ 	.word	0x0002d848
        /*0af0*/ 	.short	0x0100
        /*0af2*/ 	.byte	0x08
	.zero		1


	//   ....[6]....
        /*0af4*/ 	.word	0x00000530
        /*0af8*/ 	.word	0x000000ff
        /*0afc*/ 	.word	0x0002d850
        /*0b00*/ 	.short	0x0100
        /*0b02*/ 	.byte	0x08
	.zero		1


	//   ....[7]....
        /*0b04*/ 	.word	0x00000540
        /*0b08*/ 	.word	0x000000ff
        /*0b0c*/ 	.word	0x0002d860
        /*0b10*/ 	.short	0x0100
        /*0b12*/ 	.byte	0x08
	.zero		1


	//   ....[8]....
        /*0b14*/ 	.word	0x00000550
        /*0b18*/ 	.word	0x000000ff
        /*0b1c*/ 	.word	0x0002d858
        /*0b20*/ 	.short	0x0100
        /*0b22*/ 	.byte	0x08
	.zero		1


	//   ....[9]....
        /*0b24*/ 	.word	0x00000560
        /*0b28*/ 	.word	0x000000ff
        /*0b2c*/ 	.word	0x0002d868
        /*0b30*/ 	.short	0x0100
        /*0b32*/ 	.byte	0x08
	.zero		1


	//   ....[10]....
        /*0b34*/ 	.word	0x00000650
        /*0b38*/ 	.word	0x000000ff
        /*0b3c*/ 	.word	0x0002d870
        /*0b40*/ 	.short	0x0100
        /*0b42*/ 	.byte	0x06
	.zero		1


	//   ....[11]....
        /*0b44*/ 	.word	0x00000660
        /*0b48*/ 	.word	0x000000ff
        /*0b4c*/ 	.word	0x0002d880
        /*0b50*/ 	.short	0x0100
        /*0b52*/ 	.byte	0x06
	.zero		1


	//   ....[12]....
        /*0b54*/ 	.word	0x00000670
        /*0b58*/ 	.word	0x000000ff
        /*0b5c*/ 	.word	0x0002d878
        /*0b60*/ 	.short	0x0100
        /*0b62*/ 	.byte	0x06
	.zero		1


	//   ....[13]....
        /*0b64*/ 	.word	0x00000680
        /*0b68*/ 	.word	0x000000ff
        /*0b6c*/ 	.word	0x0002d888
        /*0b70*/ 	.short	0x0100
        /*0b72*/ 	.byte	0x06
	.zero		1


	//   ....[14]....
        /*0b74*/ 	.word	0x000007b0
        /*0b78*/ 	.word	0x000000ff
        /*0b7c*/ 	.word	0x0002d890
        /*0b80*/ 	.short	0x0100
        /*0b82*/ 	.byte	0x08
	.zero		1


	//   ....[15]....
        /*0b84*/ 	.word	0x000007c0
        /*0b88*/ 	.word	0x000000ff
        /*0b8c*/ 	.word	0x0002d8a0
        /*0b90*/ 	.short	0x0100
        /*0b92*/ 	.byte	0x08
	.zero		1


	//   ....[16]....
        /*0b94*/ 	.word	0x000007d0
        /*0b98*/ 	.word	0x000000ff
        /*0b9c*/ 	.word	0x0002d898
        /*0ba0*/ 	.short	0x0100
        /*0ba2*/ 	.byte	0x08
	.zero		1


	//   ....[17]....
        /*0ba4*/ 	.word	0x000007e0
        /*0ba8*/ 	.word	0x000000ff
        /*0bac*/ 	.word	0x0002d8a8
        /*0bb0*/ 	.short	0x0100
        /*0bb2*/ 	.byte	0x08
	.zero		1


	//   ....[18]....
        /*0bb4*/ 	.word	0x00000910
        /*0bb8*/ 	.word	0x000000ff
        /*0bbc*/ 	.word	0x0002d8b0
        /*0bc0*/ 	.short	0x0100
        /*0bc2*/ 	.byte	0x08
	.zero		1


	//   ....[19]....
        /*0bc4*/ 	.word	0x00000920
        /*0bc8*/ 	.word	0x000000ff
        /*0bcc*/ 	.word	0x0002d8c0
        /*0bd0*/ 	.short	0x0100
        /*0bd2*/ 	.byte	0x08
	.zero		1


	//   ....[20]....
        /*0bd4*/ 	.word	0x00000930
        /*0bd8*/ 	.word	0x000000ff
        /*0bdc*/ 	.word	0x0002d8b8
        /*0be0*/ 	.short	0x0100
        /*0be2*/ 	.byte	0x08
	.zero		1


	//   ....[21]....
        /*0be4*/ 	.word	0x00000940
        /*0be8*/ 	.word	0x000000ff
        /*0bec*/ 	.word	0x0002d8c8
        /*0bf0*/ 	.short	0x0100
        /*0bf2*/ 	.byte	0x08
	.zero		1


	//   ....[22]....
        /*0bf4*/ 	.word	0x00003440
        /*0bf8*/ 	.word	0x0000000e
        /*0bfc*/ 	.word	0x0002d890
        /*0c00*/ 	.short	0x010a
        /*0c02*/ 	.byte	0x3f
	.zero		1


	//   ....[23]....
        /*0c04*/ 	.word	0x00004f70
        /*0c08*/ 	.word	0x0000000e
        /*0c0c*/ 	.word	0x0002d890
        /*0c10*/ 	.short	0x010a
        /*0c12*/ 	.byte	0x3f
	.zero		1


	//   ....[24]....
        /*0c14*/ 	.word	0x000069f0
        /*0c18*/ 	.word	0x0000000e
        /*0c1c*/ 	.word	0x0002d890
        /*0c20*/ 	.short	0x010a
        /*0c22*/ 	.byte	0x3f
	.zero		1


	//   ....[25]....
        /*0c24*/ 	.word	0x00006c60
        /*0c28*/ 	.word	0x0000001c
        /*0c2c*/ 	.word	0x00000000
        /*0c30*/ 	.short	0x0101
        /*0c32*/ 	.byte	0x3f
	.zero		1


	//   ....[26]....
        /*0c34*/ 	.word	0x00006ca0
        /*0c38*/ 	.word	0x0000000e
        /*0c3c*/ 	.word	0x0002d8b0
        /*0c40*/ 	.short	0x010a
        /*0c42*/ 	.byte	0x3f
	.zero		1


	//   ....[27]....
        /*0c44*/ 	.word	0x00006fe0
        /*0c48*/ 	.word	0x0000000e
        /*0c4c*/ 	.word	0x00000000
        /*0c50*/ 	.short	0x0101
        /*0c52*/ 	.byte	0x3f
	.zero		1


	//   ....[28]....
        /*0c54*/ 	.word	0x000079d0
        /*0c58*/ 	.word	0x00000002
        /*0c5c*/ 	.word	0x0002d800
        /*0c60*/ 	.short	0x010a
        /*0c62*/ 	.byte	0x3f
	.zero		1


	//   ....[29]....
        /*0c64*/ 	.word	0x00007a20
        /*0c68*/ 	.word	0x00000002
        /*0c6c*/ 	.word	0x0002d800
        /*0c70*/ 	.short	0x010a
        /*0c72*/ 	.byte	0x3f
	.zero		1


	//   ....[30]....
        /*0c74*/ 	.word	0x00008600
        /*0c78*/ 	.word	0x00000002
        /*0c7c*/ 	.word	0x0002d800
        /*0c80*/ 	.short	0x010a
        /*0c82*/ 	.byte	0x3f
	.zero		1


	//   ....[31]....
        /*0c84*/ 	.word	0x0000a340
        /*0c88*/ 	.word	0x00000002
        /*0c8c*/ 	.word	0x0002d800
        /*0c90*/ 	.short	0x010a
        /*0c92*/ 	.byte	0x3f
	.zero		1


	//   ....[32]....
        /*0c94*/ 	.word	0x0000bc00
        /*0c98*/ 	.word	0x00000000
        /*0c9c*/ 	.word	0x0002d830
        /*0ca0*/ 	.short	0x010a
        /*0ca2*/ 	.byte	0x3f
	.zero		1


	//   ....[33]....
        /*0ca4*/ 	.word	0x0000bc70
        /*0ca8*/ 	.word	0x00000000
        /*0cac*/ 	.word	0x0002d830
        /*0cb0*/ 	.short	0x010a
        /*0cb2*/ 	.byte	0x3f
	.zero		1


	//   ....[34]....
        /*0cb4*/ 	.word	0x0000c5f0
        /*0cb8*/ 	.word	0x00000000
        /*0cbc*/ 	.word	0x00000000
        /*0cc0*/ 	.short	0x0101
        /*0cc2*/ 	.byte	0x3f
	.zero		1


	//   ....[35]....
        /*0cc4*/ 	.word	0x0000fa80
        /*0cc8*/ 	.word	0x0000000b
        /*0ccc*/ 	.word	0x0002d830
        /*0cd0*/ 	.short	0x010a
        /*0cd2*/ 	.byte	0x3f
	.zero		1


	//   ....[36]....
        /*0cd4*/ 	.word	0x0000fad0
        /*0cd8*/ 	.word	0x0000000b
        /*0cdc*/ 	.word	0x0002d830
        /*0ce0*/ 	.short	0x010a
        /*0ce2*/ 	.byte	0x3f
	.zero		1


	//   ....[37]....
        /*0ce4*/ 	.word	0x0000fee0
        /*0ce8*/ 	.word	0x0000000b
        /*0cec*/ 	.word	0x0002d850
        /*0cf0*/ 	.short	0x010a
        /*0cf2*/ 	.byte	0x3f
	.zero		1


	//   ....[38]....
        /*0cf4*/ 	.word	0x0000ff20
        /*0cf8*/ 	.word	0x0000000b
        /*0cfc*/ 	.word	0x0002d850
        /*0d00*/ 	.short	0x010a
        /*0d02*/ 	.byte	0x3f
	.zero		1


	//   ....[39]....
        /*0d04*/ 	.word	0x00010d50
        /*0d08*/ 	.word	0x00000032
        /*0d0c*/ 	.word	0x00000000
        /*0d10*/ 	.short	0x0101
        /*0d12*/ 	.byte	0x3f
	.zero		1


	//   ....[40]....
        /*0d14*/ 	.word	0x00011750
        /*0d18*/ 	.word	0x0000000a
        /*0d1c*/ 	.word	0x00000000
        /*0d20*/ 	.short	0x0101
        /*0d22*/ 	.byte	0x3f
	.zero		1


	//   ....[41]....
        /*0d24*/ 	.word	0x000138c0
        /*0d28*/ 	.word	0x0000000c
        /*0d2c*/ 	.word	0x0002d830
        /*0d30*/ 	.short	0x010a
        /*0d32*/ 	.byte	0x3f
	.zero		1


	//   ....[42]....
        /*0d34*/ 	.word	0x00013910
        /*0d38*/ 	.word	0x0000000c
        /*0d3c*/ 	.word	0x0002d830
        /*0d40*/ 	.short	0x010a
        /*0d42*/ 	.byte	0x3f
	.zero		1


	//   ....[43]....
        /*0d44*/ 	.word	0x00013d20
        /*0d48*/ 	.word	0x0000000d
        /*0d4c*/ 	.word	0x0002d850
        /*0d50*/ 	.short	0x010a
        /*0d52*/ 	.byte	0x3f
	.zero		1


	//   ....[44]....
        /*0d54*/ 	.word	0x00013d60
        /*0d58*/ 	.word	0x0000000d
        /*0d5c*/ 	.word	0x0002d850
        /*0d60*/ 	.short	0x010a
        /*0d62*/ 	.byte	0x3f
	.zero		1


	//   ....[45]....
        /*0d64*/ 	.word	0x00015610
        /*0d68*/ 	.word	0x0000001b
        /*0d6c*/ 	.word	0x00000000
        /*0d70*/ 	.short	0x0101
        /*0d72*/ 	.byte	0x3f
	.zero		1


	//   ....[46]....
        /*0d74*/ 	.word	0x00015630
        /*0d78*/ 	.word	0x0000000a
        /*0d7c*/ 	.word	0x00000000
        /*0d80*/ 	.short	0x0101
        /*0d82*/ 	.byte	0x3f
	.zero		1


	//   ....[47]....
        /*0d84*/ 	.word	0x000164a0
        /*0d88*/ 	.word	0x0000000c
        /*0d8c*/ 	.word	0x0002d830
        /*0d90*/ 	.short	0x010a
        /*0d92*/ 	.byte	0x3f
	.zero		1


	//   ....[48]....
        /*0d94*/ 	.word	0x000164f0
        /*0d98*/ 	.word	0x0000000c
        /*0d9c*/ 	.word	0x0002d830
        /*0da0*/ 	.short	0x010a
        /*0da2*/ 	.byte	0x3f
	.zero		1


	//   ....[49]....
        /*0da4*/ 	.word	0x00016900
        /*0da8*/ 	.word	0x0000000d
        /*0dac*/ 	.word	0x0002d850
        /*0db0*/ 	.short	0x010a
        /*0db2*/ 	.byte	0x3f
	.zero		1


	//   ....[50]....
        /*0db4*/ 	.word	0x00016940
        /*0db8*/ 	.word	0x0000000d
        /*0dbc*/ 	.word	0x0002d850
        /*0dc0*/ 	.short	0x010a
        /*0dc2*/ 	.byte	0x3f
	.zero		1


	//   ....[51]....
        /*0dc4*/ 	.word	0x00017800
        /*0dc8*/ 	.word	0x00000032
        /*0dcc*/ 	.word	0x00000000
        /*0dd0*/ 	.short	0x0101
        /*0dd2*/ 	.byte	0x3f
	.zero		1


	//   ....[52]....
        /*0dd4*/ 	.word	0x000181f0
        /*0dd8*/ 	.word	0x0000000b
        /*0ddc*/ 	.word	0x00000000
        /*0de0*/ 	.short	0x0101
        /*0de2*/ 	.byte	0x3f
	.zero		1


	//   ....[53]....
        /*0de4*/ 	.word	0x0001a000
        /*0de8*/ 	.word	0x0000000b
        /*0dec*/ 	.word	0x0002d850
        /*0df0*/ 	.short	0x010a
        /*0df2*/ 	.byte	0x3f
	.zero		1


	//   ....[54]....
        /*0df4*/ 	.word	0x0001a0b0
        /*0df8*/ 	.word	0x0000000b
        /*0dfc*/ 	.word	0x0002d850
        /*0e00*/ 	.short	0x010a
        /*0e02*/ 	.byte	0x3f
	.zero		1


	//   ....[55]....
        /*0e04*/ 	.word	0x0001a890
        /*0e08*/ 	.word	0x00000009
        /*0e0c*/ 	.word	0x00000000
        /*0e10*/ 	.short	0x0101
        /*0e12*/ 	.byte	0x3f
	.zero		1


	//   ....[56]....
        /*0e14*/ 	.word	0x0001bbf0
        /*0e18*/ 	.word	0x00000000
        /*0e1c*/ 	.word	0x00000000
        /*0e20*/ 	.short	0x0101
        /*0e22*/ 	.byte	0x3f
	.zero		1


	//   ....[57]....
        /*0e24*/ 	.word	0x0001e210
        /*0e28*/ 	.word	0x00000016
        /*0e2c*/ 	.word	0x0002d820
        /*0e30*/ 	.short	0x010a
        /*0e32*/ 	.byte	0x3f
	.zero		1


	//   ....[58]....
        /*0e34*/ 	.word	0x0001e2d0
        /*0e38*/ 	.word	0x0000000b
        /*0e3c*/ 	.word	0x0002d8a0
        /*0e40*/ 	.short	0x010a
        /*0e42*/ 	.byte	0x3f
	.zero		1


	//   ....[59]....
        /*0e44*/ 	.word	0x0001e6e0
        /*0e48*/ 	.word	0x0000000b
        /*0e4c*/ 	.word	0x0002d8c0
        /*0e50*/ 	.short	0x010a
        /*0e52*/ 	.byte	0x3f
	.zero		1


	//   ....[60]....
        /*0e54*/ 	.word	0x0001ec20
        /*0e58*/ 	.word	0x00000006
        /*0e5c*/ 	.word	0x0002d8a0
        /*0e60*/ 	.short	0x010a
        /*0e62*/ 	.byte	0x3f
	.zero		1


	//   ....[61]....
        /*0e64*/ 	.word	0x0001f020
        /*0e68*/ 	.word	0x00000006
        /*0e6c*/ 	.word	0x0002d8c0
        /*0e70*/ 	.short	0x010a
        /*0e72*/ 	.byte	0x3f
	.zero		1


	//   ....[62]....
        /*0e74*/ 	.word	0x00020130
        /*0e78*/ 	.word	0x00000000
        /*0e7c*/ 	.word	0x0002d840
        /*0e80*/ 	.short	0x010a
        /*0e82*/ 	.byte	0x3f
	.zero		1


	//   ....[63]....
        /*0e84*/ 	.word	0x00021050
        /*0e88*/ 	.word	0x00000016
        /*0e8c*/ 	.word	0x0002d800
        /*0e90*/ 	.short	0x0107
        /*0e92*/ 	.byte	0x3f
	.zero		1


	//   ....[64]....
        /*0e94*/ 	.word	0x00021140
        /*0e98*/ 	.word	0x00000016
        /*0e9c*/ 	.word	0x0002d800
        /*0ea0*/ 	.short	0x0101
        /*0ea2*/ 	.byte	0x3f
	.zero		1


	//   ....[65]....
        /*0ea4*/ 	.word	0x00021160
        /*0ea8*/ 	.word	0x00000016
        /*0eac*/ 	.word	0x0002d820
        /*0eb0*/ 	.short	0x010a
        /*0eb2*/ 	.byte	0x3f
	.zero		1


	//   ....[66]....
        /*0eb4*/ 	.word	0x00021490
        /*0eb8*/ 	.word	0x00000003
        /*0ebc*/ 	.word	0x0002d840
        /*0ec0*/ 	.short	0x010a
        /*0ec2*/ 	.byte	0x3f
	.zero		1


	//   ....[67]....
        /*0ec4*/ 	.word	0x000218f0
        /*0ec8*/ 	.word	0x00000002
        /*0ecc*/ 	.word	0x0002d860
        /*0ed0*/ 	.short	0x010a
        /*0ed2*/ 	.byte	0x3f
	.zero		1


	//   ....[68]....
        /*0ed4*/ 	.word	0x00022040
        /*0ed8*/ 	.word	0x00000004
        /*0edc*/ 	.word	0x0002d840
        /*0ee0*/ 	.short	0x010a
        /*0ee2*/ 	.byte	0x3f
	.zero		1


	//   ....[69]....
        /*0ee4*/ 	.word	0x000224a0
        /*0ee8*/ 	.word	0x00000003
        /*0eec*/ 	.word	0x0002d860
        /*0ef0*/ 	.short	0x010a
        /*0ef2*/ 	.byte	0x3f
	.zero		1


	//   ....[70]....
        /*0ef4*/ 	.word	0x00022b40
        /*0ef8*/ 	.word	0x00000004
        /*0efc*/ 	.word	0x0002d840
        /*0f00*/ 	.short	0x010a
        /*0f02*/ 	.byte	0x3f
	.zero		1


	//   ....[71]....
        /*0f04*/ 	.word	0x00022fa0
        /*0f08*/ 	.word	0x00000003
        /*0f0c*/ 	.word	0x0002d860
        /*0f10*/ 	.short	0x010a
        /*0f12*/ 	.byte	0x3f
	.zero		1


	//   ....[72]....
        /*0f14*/ 	.word	0x000235e0
        /*0f18*/ 	.word	0x00000003
        /*0f1c*/ 	.word	0x0002d860
        /*0f20*/ 	.short	0x010a
        /*0f22*/ 	.byte	0x3f
	.zero		1


	//   ....[73]....
        /*0f24*/ 	.word	0x00024730
        /*0f28*/ 	.word	0x00000007
        /*0f2c*/ 	.word	0x0002d820
        /*0f30*/ 	.short	0x010a
        /*0f32*/ 	.byte	0x3f
	.zero		1


	//   ....[74]....
        /*0f34*/ 	.word	0x000248c0
        /*0f38*/ 	.word	0x00000005
        /*0f3c*/ 	.word	0x00000000
        /*0f40*/ 	.short	0x010a
        /*0f42*/ 	.byte	0x3f
	.zero		1


	//   ....[75]....
        /*0f44*/ 	.word	0x00024930
        /*0f48*/ 	.word	0x00000003
        /*0f4c*/ 	.word	0x00000000
        /*0f50*/ 	.short	0x010a
        /*0f52*/ 	.byte	0x3f
	.zero		1


	//   ....[76]....
        /*0f54*/ 	.word	0x00024990
        /*0f58*/ 	.word	0x00000005
        /*0f5c*/ 	.word	0x00000000
        /*0f60*/ 	.short	0x010a
        /*0f62*/ 	.byte	0x3f
	.zero		1


	//   ....[77]....
        /*0f64*/ 	.word	0x000249c0
        /*0f68*/ 	.word	0x00000003
        /*0f6c*/ 	.word	0x00000000
        /*0f70*/ 	.short	0x010a
        /*0f72*/ 	.byte	0x3f
	.zero		1


	//   ....[78]....
        /*0f74*/ 	.word	0x00024a20
        /*0f78*/ 	.word	0x0000000e
        /*0f7c*/ 	.word	0x0002d890
        /*0f80*/ 	.short	0x010a
        /*0f82*/ 	.byte	0x3f
	.zero		1


	//   ....[79]....
        /*0f84*/ 	.word	0x00024a70
        /*0f88*/ 	.word	0x0000000e
        /*0f8c*/ 	.word	0x0002d890
        /*0f90*/ 	.short	0x010a
        /*0f92*/ 	.byte	0x3f
	.zero		1


	//   ....[80]....
        /*0f94*/ 	.word	0x00024ac0
        /*0f98*/ 	.word	0x0000000e
        /*0f9c*/ 	.word	0x0002d890
        /*0fa0*/ 	.short	0x010a
        /*0fa2*/ 	.byte	0x3f
	.zero		1


	//   ....[81]....
        /*0fa4*/ 	.word	0x00024b10
        /*0fa8*/ 	.word	0x0000000e
        /*0fac*/ 	.word	0x0002d8b0
        /*0fb0*/ 	.short	0x010a
        /*0fb2*/ 	.byte	0x3f
	.zero		1


	//   ....[82]....
        /*0fb4*/ 	.word	0x00024e10
        /*0fb8*/ 	.word	0x00000002
        /*0fbc*/ 	.word	0x0002d800
        /*0fc0*/ 	.short	0x010a
        /*0fc2*/ 	.byte	0x3f
	.zero		1


	//   ....[83]....
        /*0fc4*/ 	.word	0x00025030
        /*0fc8*/ 	.word	0x00000002
        /*0fcc*/ 	.word	0x0002d800
        /*0fd0*/ 	.short	0x010a
        /*0fd2*/ 	.byte	0x3f
	.zero		1


	//   ....[84]....
        /*0fd4*/ 	.word	0x00025080
        /*0fd8*/ 	.word	0x00000000
        /*0fdc*/ 	.word	0x0002d830
        /*0fe0*/ 	.short	0x010a
        /*0fe2*/ 	.byte	0x3f
	.zero		1


	//   ....[85]....
        /*0fe4*/ 	.word	0x000250d0
        /*0fe8*/ 	.word	0x0000000b
        /*0fec*/ 	.word	0x0002d830
        /*0ff0*/ 	.short	0x010a
        /*0ff2*/ 	.byte	0x3f
	.zero		1


	//   ....[86]....
        /*0ff4*/ 	.word	0x00025120
        /*0ff8*/ 	.word	0x0000000b
        /*0ffc*/ 	.word	0x0002d850
        /*1000*/ 	.short	0x010a
        /*1002*/ 	.byte	0x3f
	.zero		1


	//   ....[87]....
        /*1004*/ 	.word	0x00025170
        /*1008*/ 	.word	0x0000000c
        /*100c*/ 	.word	0x0002d830
        /*1010*/ 	.short	0x010a
        /*1012*/ 	.byte	0x3f
	.zero		1


	//   ....[88]....
        /*1014*/ 	.word	0x000251c0
        /*1018*/ 	.word	0x0000000d
        /*101c*/ 	.word	0x0002d850
        /*1020*/ 	.short	0x010a
        /*1022*/ 	.byte	0x3f
	.zero		1


	//   ....[89]....
        /*1024*/ 	.word	0x00025210
        /*1028*/ 	.word	0x0000000c
        /*102c*/ 	.word	0x0002d830
        /*1030*/ 	.short	0x010a
        /*1032*/ 	.byte	0x3f
	.zero		1


	//   ....[90]....
        /*1034*/ 	.word	0x00025260
        /*1038*/ 	.word	0x0000000d
        /*103c*/ 	.word	0x0002d850
        /*1040*/ 	.short	0x010a
        /*1042*/ 	.byte	0x3f
	.zero		1


	//   ....[91]....
        /*1044*/ 	.word	0x000252b0
        /*1048*/ 	.word	0x0000000b
        /*104c*/ 	.word	0x0002d850
        /*1050*/ 	.short	0x010a
        /*1052*/ 	.byte	0x3f
	.zero		1


	//   ....[92]....
        /*1054*/ 	.word	0x00025650
        /*1058*/ 	.word	0x00000016
        /*105c*/ 	.word	0x0002d820
        /*1060*/ 	.short	0x010a
        /*1062*/ 	.byte	0x3f
	.zero		1


	//   ....[93]....
        /*1064*/ 	.word	0x000256a0
        /*1068*/ 	.word	0x0000000b
        /*106c*/ 	.word	0x0002d8a0
        /*1070*/ 	.short	0x010a
        /*1072*/ 	.byte	0x3f
	.zero		1


	//   ....[94]....
        /*1074*/ 	.word	0x000256f0
        /*1078*/ 	.word	0x0000000b
        /*107c*/ 	.word	0x0002d8c0
        /*1080*/ 	.short	0x010a
        /*1082*/ 	.byte	0x3f
	.zero		1


	//   ....[95]....
        /*1084*/ 	.word	0x00025740
        /*1088*/ 	.word	0x00000006
        /*108c*/ 	.word	0x0002d8a0
        /*1090*/ 	.short	0x010a
        /*1092*/ 	.byte	0x3f
	.zero		1


	//   ....[96]....
        /*1094*/ 	.word	0x00025790
        /*1098*/ 	.word	0x00000006
        /*109c*/ 	.word	0x0002d8c0
        /*10a0*/ 	.short	0x010a
        /*10a2*/ 	.byte	0x3f
	.zero		1


	//   ....[97]....
        /*10a4*/ 	.word	0x00025930
        /*10a8*/ 	.word	0x00000000
        /*10ac*/ 	.word	0x0002d840
        /*10b0*/ 	.short	0x010a
        /*10b2*/ 	.byte	0x3f
	.zero		1


	//   ....[98]....
        /*10b4*/ 	.word	0x000261e0
        /*10b8*/ 	.word	0x00000016
        /*10bc*/ 	.word	0x0002d820
        /*10c0*/ 	.short	0x010a
        /*10c2*/ 	.byte	0x3f
	.zero		1


	//   ....[99]....
        /*10c4*/ 	.word	0x00026230
        /*10c8*/ 	.word	0x00000003
        /*10cc*/ 	.word	0x0002d840
        /*10d0*/ 	.short	0x010a
        /*10d2*/ 	.byte	0x3f
	.zero		1


	//   ....[100]....
        /*10d4*/ 	.word	0x00026280
        /*10d8*/ 	.word	0x00000002
        /*10dc*/ 	.word	0x0002d860
        /*10e0*/ 	.short	0x010a
        /*10e2*/ 	.byte	0x3f
	.zero		1


	//   ....[101]....
        /*10e4*/ 	.word	0x000262d0
        /*10e8*/ 	.word	0x00000004
        /*10ec*/ 	.word	0x0002d840
        /*10f0*/ 	.short	0x010a
        /*10f2*/ 	.byte	0x3f
	.zero		1


	//   ....[102]....
        /*10f4*/ 	.word	0x00026320
        /*10f8*/ 	.word	0x00000003
        /*10fc*/ 	.word	0x0002d860
        /*1100*/ 	.short	0x010a
        /*1102*/ 	.byte	0x3f
	.zero		1


	//   ....[103]....
        /*1104*/ 	.word	0x00026370
        /*1108*/ 	.word	0x00000004
        /*110c*/ 	.word	0x0002d840
        /*1110*/ 	.short	0x010a
        /*1112*/ 	.byte	0x3f
	.zero		1


	//   ....[104]....
        /*1114*/ 	.word	0x000263c0
        /*1118*/ 	.word	0x00000003
        /*111c*/ 	.word	0x0002d860
        /*1120*/ 	.short	0x010a
        /*1122*/ 	.byte	0x3f
	.zero		1


	//   ....[105]....
        /*1124*/ 	.word	0x00026410
        /*1128*/ 	.word	0x00000003
        /*112c*/ 	.word	0x0002d860
        /*1130*/ 	.short	0x010a
        /*1132*/ 	.byte	0x3f
	.zero		1


	//   ....[106]....
        /*1134*/ 	.word	0x00026db0
        /*1138*/ 	.word	0x00000007
        /*113c*/ 	.word	0x0002d820
        /*1140*/ 	.short	0x010a
        /*1142*/ 	.byte	0x3f
	.zero		1


	//   ....[107]....
        /*1144*/ 	.word	0x00026f50
        /*1148*/ 	.word	0x00000005
        /*114c*/ 	.word	0x00000000
        /*1150*/ 	.short	0x010a
        /*1152*/ 	.byte	0x3f
	.zero		1


	//   ....[108]....
        /*1154*/ 	.word	0x00026fa0
        /*1158*/ 	.word	0x00000003
        /*115c*/ 	.word	0x00000000
        /*1160*/ 	.short	0x010a
        /*1162*/ 	.byte	0x3f
	.zero		1


	//   ....[109]....
        /*1164*/ 	.word	0x00026ff0
        /*1168*/ 	.word	0x00000005
        /*116c*/ 	.word	0x00000000
        /*1170*/ 	.short	0x010a
        /*1172*/ 	.byte	0x3f
	.zero		1


	//----- nvinfo : EIATTR_NUM_MBARRIERS
	.align		4
.L_1385:
        /*1174*/ 	.byte	0x03, 0x38
        /*1176*/ 	.short	0x0016


	//----- nvinfo : EIATTR_EXIT_INSTR_OFFSETS
	.align		4
        /*1178*/ 	.byte	0x04, 0x1c
        /*117a*/ 	.short	(.L_1387 - .L_1386)


	//   ....[0]....
.L_1386:
        /*117c*/ 	.word	0x00024a10


	//----- nvinfo : EIATTR_MAX_THREADS
	.align		4
.L_1387:
        /*1180*/ 	.byte	0x04, 0x05
        /*1182*/ 	.short	(.L_1389 - .L_1388)
.L_1388:
        /*1184*/ 	.word	0x00000200
        /*1188*/ 	.word	0x00000001
        /*118c*/ 	.word	0x00000001


	//----- nvinfo : EIATTR_CRS_STACK_SIZE
	.align		4
.L_1389:
        /*1190*/ 	.byte	0x04, 0x1e
        /*1192*/ 	.short	(.L_1391 - .L_1390)
.L_1390:
        /*1194*/ 	.word	0x00000000


	//----- nvinfo : EIATTR_CBANK_PARAM_SIZE
	.align		4
.L_1391:
        /*1198*/ 	.byte	0x03, 0x19
        /*119a*/ 	.short	0x0af0


	//----- nvinfo : EIATTR_PARAM_CBANK
	.align		4
        /*119c*/ 	.byte	0x04, 0x0a
        /*119e*/ 	.short	(.L_1393 - .L_1392)
	.align		4
.L_1392:
        /*11a0*/ 	.word	index@(.nv.constant0._ZN7cutlass13device_kernelIN5flash11enable_sm90INS1_16FlashAttnFwdSm90INS1_25CollectiveMainloopFwdSm90ILi2EN4cute5tupleIJNS5_1CILi1EEES8_S8_EEENS6_IJNS7_ILi192EEENS7_ILi128EEENS7_ILi96EEEEEELi96ENS_10bfloat16_tEfNS_4arch4Sm90ELb0ELb1ELb1ELb1ELb0ELb1ELb0ELb0ELb1ELb1ELb0ELb0EEENS1_21CollectiveEpilogueFwdINS6_IJSA_SC_SB_EEES9_SE_SG_Li384ELb1ELb1ELb0ELb0EEENS1_36VarlenDynamicPersistentTileSchedulerILi192ELi128ELi384ELi128ELb0ELb1ELb1ELb1ELb0ELb1EEEEEEEEEvNT_6ParamsE)
        /*11a4*/ 	.short	0x0210
        /*11a6*/ 	.short	0x0af0


	//----- nvinfo : EIATTR_SW_WAR
	.align		4
.L_1393:
        /*11a8*/ 	.byte	0x04, 0x36
        /*11aa*/ 	.short	(.L_1395 - .L_1394)
.L_1394:
        /*11ac*/ 	.word	0x00000008
.L_1395:


//--------------------- .nv.info._ZN7cutlass13device_kernelIN5flash11enable_sm90INS1_16FlashAttnFwdSm90INS1_25CollectiveMainloopFwdSm90ILi2EN4cute5tupleIJNS5_1CILi1EEES8_S8_EEENS6_IJNS7_ILi192EEENS7_ILi144EEENS7_ILi96EEEEEELi96ENS_10bfloat16_tEfNS_4arch4Sm90ELb1ELb0ELb1ELb0ELb0ELb0ELb0ELb0ELb1ELb1ELb0ELb0EEENS1_21CollectiveEpilogueFwdINS6_IJSA_SC_SB_EEES9_SE_SG_Li384ELb0ELb1ELb0ELb0EEENS1_30DynamicPersistentTileSchedulerILi384ELi128ELb0ELb1ELb1EEEEEEEEEvNT_6ParamsE --------------------------
	.section	.nv.info._ZN7cutlass13device_kernelIN5flash11enable_sm90INS1_16FlashAttnFwdSm90INS1_25CollectiveMainloopFwdSm90ILi2EN4cute5tupleIJNS5_1CILi1EEES8_S8_EEENS6_IJNS7_ILi192EEENS7_ILi144EEENS7_ILi96EEEEEELi96ENS_10bfloat16_tEfNS_4arch4Sm90ELb1ELb0ELb1ELb0ELb0ELb0ELb0ELb0ELb1ELb1ELb0ELb0EEENS1_21CollectiveEpilogueFwdINS6_IJSA_SC_SB_EEES9_SE_SG_Li384ELb0ELb1ELb0ELb0EEENS1_30DynamicPersistentTileSchedulerILi384ELi128ELb0ELb1ELb1EEEEEEEEEvNT_6ParamsE,"",@"SHT_CUDA_INFO"
	.sectionflags	@""
	.align	4


	//----- nvinfo : EIATTR_CUDA_API_VERSION
	.align		4
        /*0000*/ 	.byte	0x04, 0x37
        /*0002*/ 	.short	(.L_1397 - .L_1396)
.L_1396:
        /*0004*/ 	.word	0x00000082


	//----- nvinfo : EIATTR_KPARAM_INFO
	.align		4
.L_1397:
        /*0008*/ 	.byte	0x04, 0x17
        /*000a*/ 	.short	(.L_1399 - .L_1398)
.L_1398:
        /*000c*/ 	.word	0x00000000
        /*0010*/ 	.short	0x0000
        /*0012*/ 	.short	0x0070
        /*0014*/ 	.byte	0x00, 0xf0, 0x01, 0x2a


	//----- nvinfo : EIATTR_SPARSE_MMA_MASK
	.align		4
.L_1399:
        /*0018*/ 	.byte	0x03, 0x50
        /*001a*/ 	.short	0x0000


	//----- nvinfo : EIATTR_MAXREG_COUNT
	.align		4
        /*001c*/ 	.byte	0x03, 0x1b
        /*001e*/ 	.short	0x0080


	//----- nvinfo : EIATTR_NUM_BARRIERS
	.align		4
        /*0020*/ 	.byte	0x02, 0x4c
        /*0022*/ 	.byte	0x10
	.zero		1


	//----- nvinfo : EIATTR_EXTERNS
	.align		4
        /*0024*/ 	.byte	0x04, 0x0f
        /*0026*/ 	.short	(.L_1401 - .L_1400)


	//   ....[0]....
	.align		4
.L_1400:
        /*0028*/ 	.word	index@(__assertfail)


	//----- nvinfo : EIATTR_ANNOTATIONS
	.align		4
.L_1401:
        /*002c*/ 	.byte	0x04, 0x55
        /*002e*/ 	.short	(.L_1403 - .L_1402)


	//   ....[0]....
.L_1402:
        /*0030*/ 	.word	0x00000001
        /*0034*/ 	.byte	0x50, 0x09, 0x00, 0x00, 0x01, 0x00, 0x00, 0x00, 0x60, 0x0a, 0x00, 0x00, 0x01, 0x00, 0x00, 0x00
        /*0044*/ 	.byte	0xc0, 0x0b, 0x01, 0x00, 0x01, 0x00, 0x00, 0x00, 0xd0, 0x0b, 0x01, 0x00, 0x01, 0x00, 0x00, 0x00
        /*0054*/ 	.byte	0x50, 0x0c, 0x01, 0x00, 0x01, 0x00, 0x00, 0x00, 0x30, 0x29, 0x01, 0x00, 0x01, 0x00, 0x00, 0x00
        /*0064*/ 	.byte	0x50, 0x29, 0x01, 0x00, 0x01, 0x00, 0x00, 0x00, 0x20, 0x51, 0x01, 0x00, 0x01, 0x00, 0x00, 0x00
        /*0074*/ 	.byte	0xc0, 0x52, 0x01, 0x00, 0x01, 0x00, 0x00, 0x00, 0x60, 0x54, 0x01, 0x00


	//----- nvinfo : EIATTR_MERCURY_ISA_VERSION
	.align		4
.L_1403:
        /*0080*/ 	.byte	0x03, 0x5f
        /*0082*/ 	.short	0x0101


	//----- nvinfo : EIATTR_INT_WARP_WIDE_INSTR_OFFSETS
	.align		4
        /*0084*/ 	.byte	0x04, 0x31
        /*0086*/ 	.short	(.L_1405 - .L_1404)


	//   ....[0]....
.L_1404:
        /*0088*/ 	.word	0x00000130


	//   ....[1]....
        /*008c*/ 	.word	0x00000170


	//   ....[2]....
        /*0090*/ 	.word	0x000001e0


	//   ....[3]....
        /*0094*/ 	.word	0x000112b0


	//   ....[4]....
        /*0098*/ 	.word	0x00011350


	//   ....[5]....
        /*009c*/ 	.word	0x00014ba0


	//   ....[6]....
        /*00a0*/ 	.word	0x00014c40


	//----- nvinfo : EIATTR_COOP_GROUP_MASK_REGIDS
	.align		4
.L_1405:
        /*00a4*/ 	.byte	0x04, 0x29
        /*00a6*/ 	.short	(.L_1407 - .L_1406)


	//   ....[0]....
.L_1406:
        /*00a8*/ 	.word	0xffffffff


	//   ....[1]....
        /*00ac*/ 	.word	0xffffffff


	//   ....[2]....
        /*00b0*/ 	.word	0xffffffff


	//   ....[3]....
        /*00b4*/ 	.word	0xffffffff


	//   ....[4]....
        /*00b8*/ 	.word	0xffffffff


	//   ....[5]....
        /*00bc*/ 	.word	0xffffffff


	//   ....[6]....
        /*00c0*/ 	.word	0xffffffff


	//   ....[7]....
        /*00c4*/ 	.word	0xffffffff


	//   ....[8]....
        /*00c8*/ 	.word	0xffffffff


	//   ....[9]....
        /*00cc*/ 	.word	0xffffffff


	//   ....[10]....
        /*00d0*/ 	.word	0xffffffff


	//   ....[11]....
        /*00d4*/ 	.word	0xffffffff


	//   ....[12]....
        /*00d8*/ 	.word	0xffffffff


	//   ....[13]....
        /*00dc*/ 	.word	0xffffffff


	//   ....[14]....
        /*00e0*/ 	.word	0xffffffff


	//   ....[15]....
        /*00e4*/ 	.word	0xffffffff


	//   ....[16]....
        /*00e8*/ 	.word	0xffffffff


	//   ....[17]....
        /*00ec*/ 	.word	0xffffffff


	//   ....[18]....
        /*00f0*/ 	.word	0xffffffff


	//   ....[19]....
        /*00f4*/ 	.word	0xffffffff


	//   ....[20]....
        /*00f8*/ 	.word	0xffffffff


	//   ....[21]....
        /*00fc*/ 	.word	0xffffffff


	//   ....[22]....
        /*0100*/ 	.word	0xffffffff


	//   ....[23]....
        /*0104*/ 	.word	0xffffffff


	//   ....[24]....
        /*0108*/ 	.word	0xffffffff


	//   ....[25]....
        /*010c*/ 	.word	0xffffffff


	//   ....[26]....
        /*0110*/ 	.word	0xffffffff


	//   ....[27]....
        /*0114*/ 	.word	0xffffffff


	//   ....[28]....
        /*0118*/ 	.word	0xffffffff


	//   ....[29]....
        /*011c*/ 	.word	0xffffffff


	//   ....[30]....
        /*0120*/ 	.word	0xffffffff


	//   ....[31]....
        /*0124*/ 	.word	0xffffffff


	//   ....[32]....
        /*0128*/ 	.word	0xffffffff


	//   ....[33]....
        /*012c*/ 	.word	0xffffffff


	//   ....[34]....
        /*0130*/ 	.word	0xffffffff


	//   ....[35]....
        /*0134*/ 	.word	0xffffffff


	//   ....[36]....
        /*0138*/ 	.word	0xffffffff


	//   ....[37]....
        /*013c*/ 	.word	0xffffffff


	//   ....[38]....
        /*0140*/ 	.word	0xffffffff


	//   ....[39]....
        /*0144*/ 	.word	0xffffffff


	//   ....[40]....
        /*0148*/ 	.word	0xffffffff


	//   ....[41]....
        /*014c*/ 	.word	0xffffffff


	//   ....[42]....
        /*0150*/ 	.word	0xffffffff


	//   ....[43]....
        /*0154*/ 	.word	0xffffffff


	//   ....[44]....
        /*0158*/ 	.word	0xffffffff


	//   ....[45]....
        /*015c*/ 	.word	0xffffffff


	//   ....[46]....
        /*0160*/ 	.word	0xffffffff


	//   ....[47]....
        /*0164*/ 	.word	0xffffffff


	//   ....[48]....
        /*0168*/ 	.word	0xffffffff


	//   ....[49]....
        /*016c*/ 	.word	0xffffffff


	//   ....[50]....
        /*0170*/ 	.word	0xffffffff


	//   ....[51]....
        /*0174*/ 	.word	0xffffffff


	//   ....[52]....
        /*0178*/ 	.word	0xffffffff


	//   ....[53]....
        /*017c*/ 	.word	0xffffffff


	//   ....[54]....
        /*0180*/ 	.word	0xffffffff


	//   ....[55]....
        /*0184*/ 	.word	0xffffffff


	//   ....[56]....
        /*0188*/ 	.word	0xffffffff


	//   ....[57]....
        /*018c*/ 	.word	0xffffffff


	//   ....[58]....
        /*0190*/ 	.word	0xffffffff


	//   ....[59]....
        /*0194*/ 	.word	0x0500000f


	//   ....[60]....
        /*0198*/ 	.word	0x0500000f


	//   ....[61]....
        /*019c*/ 	.word	0x0500000f


	//   ....[62]....
        /*01a0*/ 	.word	0x0500000f


	//   ....[63]....
        /*01a4*/ 	.word	0x0500000f


	//   ....[64]....
        /*01a8*/ 	.word	0x0500000f


	//   ....[65]....
        /*01ac*/ 	.word	0x0500000f


	//   ....[66]....
        /*01b0*/ 	.word	0x0500000f


	//   ....[67]....
        /*01b4*/ 	.word	0x0500000f


	//   ....[68]....
        /*01b8*/ 	.word	0x0500000f


	//   ....[69]....
        /*01bc*/ 	.word	0x0500000f


	//   ....[70]....
        /*01c0*/ 	.word	0x0500000f


	//   ....[71]....
        /*01c4*/ 	.word	0x0500000f


	//   ....[72]....
        /*01c8*/ 	.word	0x0500000f


	//   ....[73]....
        /*01cc*/ 	.word	0x0500000f


	//----- nvinfo : EIATTR_COOP_GROUP_INSTR_OFFSETS
	.align		4
.L_1407:
        /*01d0*/ 	.byte	0x04, 0x28
        /*01d2*/ 	.short	(.L_1409 - .L_1408)


	//   ....[0]....
.L_1408:
        /*01d4*/ 	.word	0x00000070


	//   ....[1]....
        /*01d8*/ 	.word	0x00000140


	//   ....[2]....
        /*01dc*/ 	.word	0x00000190


	//   ....[3]....
        /*01e0*/ 	.word	0x000003c0


	//   ....[4]....
        /*01e4*/ 	.word	0x00000520


	//   ....[5]....
        /*01e8*/ 	.word	0x00000640


	//   ....[6]....
        /*01ec*/ 	.word	0x000007a0


	//   ....[7]....
        /*01f0*/ 	.word	0x000015a0


	//   ....[8]....
        /*01f4*/ 	.word	0x000033b0


	//   ....[9]....
        /*01f8*/ 	.word	0x00004030


	//   ....[10]....
        /*01fc*/ 	.word	0x000040b0


	//   ....[11]....
        /*0200*/ 	.word	0x00004110


	//   ....[12]....
        /*0204*/ 	.word	0x00004cd0


	//   ....[13]....
        /*0208*/ 	.word	0x00004d20


	//   ....[14]....
        /*020c*/ 	.word	0x00005bd0


	//   ....[15]....
        /*0210*/ 	.word	0x00007730


	//   ....[16]....
        /*0214*/ 	.word	0x000085f0


	//   ....[17]....
        /*0218*/ 	.word	0x00008650


	//   ....[18]....
        /*021c*/ 	.word	0x000086b0


	//   ....[19]....
        /*0220*/ 	.word	0x00009360


	//   ....[20]....
        /*0224*/ 	.word	0x000093c0


	//   ....[21]....
        /*0228*/ 	.word	0x0000a700


	//   ....[22]....
        /*022c*/ 	.word	0x0000caf0


	//   ....[23]....
        /*0230*/ 	.word	0x0000cb60


	//   ....[24]....
        /*0234*/ 	.word	0x0000d380


	//   ....[25]....
        /*0238*/ 	.word	0x0000d3e0


	//   ....[26]....
        /*023c*/ 	.word	0x0000e7b0


	//   ....[27]....
        /*0240*/ 	.word	0x0000e8c0


	//   ....[28]....
        /*0244*/ 	.word	0x0000e920


	//   ....[29]....
        /*0248*/ 	.word	0x0000ea30


	//   ....[30]....
        /*024c*/ 	.word	0x0000ea70


	//   ....[31]....
        /*0250*/ 	.word	0x0000f9f0


	//   ....[32]....
        /*0254*/ 	.word	0x0000fa20


	//   ....[33]....
        /*0258*/ 	.word	0x0000fa60


	//   ....[34]....
        /*025c*/ 	.word	0x0000fa90


	//   ....[35]....
        /*0260*/ 	.word	0x0000ffd0


	//   ....[36]....
        /*0264*/ 	.word	0x0000fff0


	//   ....[37]....
        /*0268*/ 	.word	0x00010100


	//   ....[38]....
        /*026c*/ 	.word	0x00010120


	//   ....[39]....
        /*0270*/ 	.word	0x00010890


	//   ....[40]....
        /*0274*/ 	.word	0x000108a0


	//   ....[41]....
        /*0278*/ 	.word	0x000109b0


	//   ....[42]....
        /*027c*/ 	.word	0x000109d0


	//   ....[43]....
        /*0280*/ 	.word	0x00010b80


	//   ....[44]....
        /*0284*/ 	.word	0x00011890


	//   ....[45]....
        /*0288*/ 	.word	0x000123f0


	//   ....[46]....
        /*028c*/ 	.word	0x00012430


	//   ....[47]....
        /*0290*/ 	.word	0x00012460


	//   ....[48]....
        /*0294*/ 	.word	0x00012530


	//   ....[49]....
        /*0298*/ 	.word	0x00012540


	//   ....[50]....
        /*029c*/ 	.word	0x000125f0


	//   ....[51]....
        /*02a0*/ 	.word	0x00012600


	//   ....[52]....
        /*02a4*/ 	.word	0x00012610


	//   ....[53]....
        /*02a8*/ 	.word	0x00012620


	//   ....[54]....
        /*02ac*/ 	.word	0x00012630


	//   ....[55]....
        /*02b0*/ 	.word	0x00012710


	//   ....[56]....
        /*02b4*/ 	.word	0x000127b0


	//   ....[57]....
        /*02b8*/ 	.word	0x00015200


	//   ....[58]....
        /*02bc*/ 	.word	0x000153e0


	//   ....[59]....
        /*02c0*/ 	.word	0x00015960


	//   ....[60]....
        /*02c4*/ 	.word	0x00015ac0


	//   ....[61]....
        /*02c8*/ 	.word	0x00015b30


	//   ....[62]....
        /*02cc*/ 	.word	0x00015ca0


	//   ....[63]....
        /*02d0*/ 	.word	0x00015cf0


	//   ....[64]....
        /*02d4*/ 	.word	0x00015e20


	//   ....[65]....
        /*02d8*/ 	.word	0x00015e70


	//   ....[66]....
        /*02dc*/ 	.word	0x00015f90


	//   ....[67]....
        /*02e0*/ 	.word	0x00016010


	//   ....[68]....
        /*02e4*/ 	.word	0x00016120


	//   ....[69]....
        /*02e8*/ 	.word	0x00016170


	//   ....[70]....
        /*02ec*/ 	.word	0x00016270


	//   ....[71]....
        /*02f0*/ 	.word	0x000162c0


	//   ....[72]....
        /*02f4*/ 	.word	0x000165d0


	//   ....[73]....
        /*02f8*/ 	.word	0x000166f0


	//----- nvinfo : EIATTR_REG_RECONFIG
	.align		4
.L_1409:
        /*02fc*/ 	.byte	0x01, 0x54
	.zero		2


	//----- nvinfo : EIATTR_SYSCALL_OFFSETS
	.align		4
        /*0300*/ 	.byte	0x04, 0x46
        /*0302*/ 	.short	(.L_1411 - .L_1410)


	//   ....[0]....
.L_1410:
        /*0304*/ 	.word	0x000017a0


	//   ....[1]....
        /*0308*/ 	.word	0x000114b0


	//   ....[2]....
        /*030c*/ 	.word	0x00011600


	//   ....[3]....
        /*0310*/ 	.word	0x000116f0


	//   ....[4]....
        /*0314*/ 	.word	0x00011ef0


	//----- nvinfo : EIATTR_MBARRIER_INSTR_OFFSETS
	.align		4
.L_1411:
        /*0318*/ 	.byte	0x04, 0x39
        /*031a*/ 	.short	(.L_1413 - .L_1412)


	//   ....[0]....
.L_1412:
        /*031c*/ 	.word	0x00000270
        /*0320*/ 	.word	0x000000ff
        /*0324*/ 	.word	0x00031c00
        /*0328*/ 	.short	0x0100
        /*032a*/ 	.byte	0x08
	.zero		1


	//   ....[1]....
        /*032c*/ 	.word	0x00000280
        /*0330*/ 	.word	0x000000ff
        /*0334*/ 	.word	0x00031c20
        /*0338*/ 	.short	0x0100
        /*033a*/ 	.byte	0x08
	.zero		1


	//   ....[2]....
        /*033c*/ 	.word	0x00000370
        /*0340*/ 	.word	0x000000ff
        /*0344*/ 	.word	0x00031c30
        /*0348*/ 	.short	0x0100
        /*034a*/ 	.byte	0x08
	.zero		1


	//   ....[3]....
        /*034c*/ 	.word	0x00000380
        /*0350*/ 	.word	0x000000ff
        /*0354*/ 	.word	0x00031c40
        /*0358*/ 	.short	0x0100
        /*035a*/ 	.byte	0x08
	.zero		1


	//   ....[4]....
        /*035c*/ 	.word	0x00000390
        /*0360*/ 	.word	0x000000ff
        /*0364*/ 	.word	0x00031c38
        /*0368*/ 	.short	0x0100
        /*036a*/ 	.byte	0x08
	.zero		1


	//   ....[5]....
        /*036c*/ 	.word	0x000003a0
        /*0370*/ 	.word	0x000000ff
        /*0374*/ 	.word	0x00031c48
        /*0378*/ 	.short	0x0100
        /*037a*/ 	.byte	0x08
	.zero		1


	//   ....[6]....
        /*037c*/ 	.word	0x000004d0
        /*0380*/ 	.word	0x000000ff
        /*0384*/ 	.word	0x00031c50
        /*0388*/ 	.short	0x0100
        /*038a*/ 	.byte	0x08
	.zero		1


	//   ....[7]....
        /*038c*/ 	.word	0x000004e0
        /*0390*/ 	.word	0x000000ff
        /*0394*/ 	.word	0x00031c60
        /*0398*/ 	.short	0x0100
        /*039a*/ 	.byte	0x08
	.zero		1


	//   ....[8]....
        /*039c*/ 	.word	0x000004f0
        /*03a0*/ 	.word	0x000000ff
        /*03a4*/ 	.word	0x00031c58
        /*03a8*/ 	.short	0x0100
        /*03aa*/ 	.byte	0x08
	.zero		1


	//   ....[9]....
        /*03ac*/ 	.word	0x00000500
        /*03b0*/ 	.word	0x000000ff
        /*03b4*/ 	.word	0x00031c68
        /*03b8*/ 	.short	0x0100
        /*03ba*/ 	.byte	0x08
	.zero		1


	//   ....[10]....
        /*03bc*/ 	.word	0x000005f0
        /*03c0*/ 	.word	0x000000ff
        /*03c4*/ 	.word	0x00031c70
        /*03c8*/ 	.short	0x0100
        /*03ca*/ 	.byte	0x06
	.zero		1


	//   ....[11]....
        /*03cc*/ 	.word	0x00000600
        /*03d0*/ 	.word	0x000000ff
        /*03d4*/ 	.word	0x00031c80
        /*03d8*/ 	.short	0x0100
        /*03da*/ 	.byte	0x06
	.zero		1


	//   ....[12]....
        /*03dc*/ 	.word	0x00000610
        /*03e0*/ 	.word	0x000000ff
        /*03e4*/ 	.word	0x00031c78
        /*03e8*/ 	.short	0x0100
        /*03ea*/ 	.byte	0x06
	.zero		1


	//   ....[13]....
        /*03ec*/ 	.word	0x00000620
        /*03f0*/ 	.word	0x000000ff
        /*03f4*/ 	.word	0x00031c88
        /*03f8*/ 	.short	0x0100
        /*03fa*/ 	.byte	0x06
	.zero		1


	//   ....[14]....
        /*03fc*/ 	.word	0x00000750
        /*0400*/ 	.word	0x000000ff
        /*0404*/ 	.word	0x00031c90
        /*0408*/ 	.short	0x0100
        /*040a*/ 	.byte	0x08
	.zero		1


	//   ....[15]....
        /*040c*/ 	.word	0x00000760
        /*0410*/ 	.word	0x000000ff
        /*0414*/ 	.word	0x00031ca0
        /*0418*/ 	.short	0x0100
        /*041a*/ 	.byte	0x08
	.zero		1


	//   ....[16]....
        /*041c*/ 	.word	0x00000770
        /*0420*/ 	.word	0x000000ff
        /*0424*/ 	.word	0x00031c98
        /*0428*/ 	.short	0x0100
        /*042a*/ 	.byte	0x08
	.zero		1


	//   ....[17]....
        /*042c*/ 	.word	0x00000780
        /*0430*/ 	.word	0x000000ff
        /*0434*/ 	.word	0x00031ca8
        /*0438*/ 	.short	0x0100
        /*043a*/ 	.byte	0x08
	.zero		1


	//   ....[18]....
        /*043c*/ 	.word	0x000008b0
        /*0440*/ 	.word	0x000000ff
        /*0444*/ 	.word	0x00031cb0
        /*0448*/ 	.short	0x0100
        /*044a*/ 	.byte	0x08
	.zero		1


	//   ....[19]....
        /*044c*/ 	.word	0x000008c0
        /*0450*/ 	.word	0x000000ff
        /*0454*/ 	.word	0x00031cc0
        /*0458*/ 	.short	0x0100
        /*045a*/ 	.byte	0x08
	.zero		1


	//   ....[20]....
        /*045c*/ 	.word	0x000008d0
        /*0460*/ 	.word	0x000000ff
        /*0464*/ 	.word	0x00031cb8
        /*0468*/ 	.short	0x0100
        /*046a*/ 	.byte	0x08
	.zero		1


	//   ....[21]....
        /*046c*/ 	.word	0x000008e0
        /*0470*/ 	.word	0x000000ff
        /*0474*/ 	.word	0x00031cc8
        /*0478*/ 	.short	0x0100
        /*047a*/ 	.byte	0x08
	.zero		1


	//   ....[22]....
        /*047c*/ 	.word	0x00001840
        /*0480*/ 	.word	0x000000ff
        /*0484*/ 	.word	0x00031c00
        /*0488*/ 	.short	0x010a
        /*048a*/ 	.byte	0x25
	.zero		1


	//   ....[23]....
        /*048c*/ 	.word	0x000018c0
        /*0490*/ 	.word	0x00000000
        /*0494*/ 	.word	0x00031c30
        /*0498*/ 	.short	0x010a
        /*049a*/ 	.byte	0x3f
	.zero		1


	//   ....[24]....
        /*049c*/ 	.word	0x00001920
        /*04a0*/ 	.word	0x00000000
        /*04a4*/ 	.word	0x00031c30
        /*04a8*/ 	.short	0x010a
        /*04aa*/ 	.byte	0x3f
	.zero		1


	//   ....[25]....
        /*04ac*/ 	.word	0x00004f30
        /*04b0*/ 	.word	0x00000004
        /*04b4*/ 	.word	0x00000000
        /*04b8*/ 	.short	0x0101
        /*04ba*/ 	.byte	0x3f
	.zero		1


	//   ....[26]....
        /*04bc*/ 	.word	0x00005d20
        /*04c0*/ 	.word	0x000000ff
        /*04c4*/ 	.word	0x00031c30
        /*04c8*/ 	.short	0x010a
        /*04ca*/ 	.byte	0x04
	.zero		1


	//   ....[27]....
        /*04cc*/ 	.word	0x00005d60
        /*04d0*/ 	.word	0x000000ff
        /*04d4*/ 	.word	0x00031c30
        /*04d8*/ 	.short	0x010a
        /*04da*/ 	.byte	0x04
	.zero		1


	//   ....[28]....
        /*04dc*/ 	.word	0x000073f0
        /*04e0*/ 	.word	0x000000ff
        /*04e4*/ 	.word	0x00031c50
        /*04e8*/ 	.short	0x010a
        /*04ea*/ 	.byte	0x04
	.zero		1


	//   ....[29]....
        /*04ec*/ 	.word	0x00007430
        /*04f0*/ 	.word	0x000000ff
        /*04f4*/ 	.word	0x00031c50
        /*04f8*/ 	.short	0x010a
        /*04fa*/ 	.byte	0x04
	.zero		1


	//   ....[30]....
        /*04fc*/ 	.word	0x00009970
        /*0500*/ 	.word	0x00000005
        /*0504*/ 	.word	0x00000000
        /*0508*/ 	.short	0x0101
        /*050a*/ 	.byte	0x3f
	.zero		1


	//   ....[31]....
        /*050c*/ 	.word	0x00009ac0
        /*0510*/ 	.word	0x0000004f
        /*0514*/ 	.word	0x00000000
        /*0518*/ 	.short	0x0101
        /*051a*/ 	.byte	0x3f
	.zero		1


	//   ....[32]....
        /*051c*/ 	.word	0x0000a870
        /*0520*/ 	.word	0x000000ff
        /*0524*/ 	.word	0x00031c30
        /*0528*/ 	.short	0x010a
        /*052a*/ 	.byte	0x04
	.zero		1


	//   ....[33]....
        /*052c*/ 	.word	0x0000a8b0
        /*0530*/ 	.word	0x000000ff
        /*0534*/ 	.word	0x00031c30
        /*0538*/ 	.short	0x010a
        /*053a*/ 	.byte	0x04
	.zero		1


	//   ....[34]....
        /*053c*/ 	.word	0x0000bf40
        /*0540*/ 	.word	0x000000ff
        /*0544*/ 	.word	0x00031c50
        /*0548*/ 	.short	0x010a
        /*054a*/ 	.byte	0x04
	.zero		1


	//   ....[35]....
        /*054c*/ 	.word	0x0000bf80
        /*0550*/ 	.word	0x000000ff
        /*0554*/ 	.word	0x00031c50
        /*0558*/ 	.short	0x010a
        /*055a*/ 	.byte	0x04
	.zero		1


	//   ....[36]....
        /*055c*/ 	.word	0x0000da60
        /*0560*/ 	.word	0x0000000d
        /*0564*/ 	.word	0x00000000
        /*0568*/ 	.short	0x0101
        /*056a*/ 	.byte	0x3f
	.zero		1


	//   ....[37]....
        /*056c*/ 	.word	0x0000dbb0
        /*0570*/ 	.word	0x0000000c
        /*0574*/ 	.word	0x00000000
        /*0578*/ 	.short	0x0101
        /*057a*/ 	.byte	0x3f
	.zero		1


	//   ....[38]....
        /*057c*/ 	.word	0x0000e830
        /*0580*/ 	.word	0x000000ff
        /*0584*/ 	.word	0x00031c50
        /*0588*/ 	.short	0x010a
        /*058a*/ 	.byte	0x05
	.zero		1


	//   ....[39]....
        /*058c*/ 	.word	0x0000e870
        /*0590*/ 	.word	0x000000ff
        /*0594*/ 	.word	0x00031c50
        /*0598*/ 	.short	0x010a
        /*059a*/ 	.byte	0x05
	.zero		1


	//   ....[40]....
        /*059c*/ 	.word	0x0000ef40
        /*05a0*/ 	.word	0x00000004
        /*05a4*/ 	.word	0x00000000
        /*05a8*/ 	.short	0x0101
        /*05aa*/ 	.byte	0x3f
	.zero		1


	//   ....[41]....
        /*05ac*/ 	.word	0x0000ffc0
        /*05b0*/ 	.word	0x000000ff
        /*05b4*/ 	.word	0x00000000
        /*05b8*/ 	.short	0x0101
        /*05ba*/ 	.byte	0x05
	.zero		1


	//   ....[42]....
        /*05bc*/ 	.word	0x00011ac0
        /*05c0*/ 	.word	0x00000003
        /*05c4*/ 	.word	0x00031c40
        /*05c8*/ 	.short	0x010a
        /*05ca*/ 	.byte	0x3f
	.zero		1


	//   ....[43]....
        /*05cc*/ 	.word	0x000128c0
        /*05d0*/ 	.word	0x00000011
        /*05d4*/ 	.word	0x00031c00
        /*05d8*/ 	.short	0x0107
        /*05da*/ 	.byte	0x3f
	.zero		1


	//   ....[44]....
        /*05dc*/ 	.word	0x000129b0
        /*05e0*/ 	.word	0x00000011
        /*05e4*/ 	.word	0x00031c00
        /*05e8*/ 	.short	0x0101
        /*05ea*/ 	.byte	0x3f
	.zero		1


	//   ....[45]....
        /*05ec*/ 	.word	0x000129d0
        /*05f0*/ 	.word	0x00000011
        /*05f4*/ 	.word	0x00031c20
        /*05f8*/ 	.short	0x010a
        /*05fa*/ 	.byte	0x3f
	.zero		1


	//   ....[46]....
        /*05fc*/ 	.word	0x00012cf0
        /*0600*/ 	.word	0x00000002
        /*0604*/ 	.word	0x00031c40
        /*0608*/ 	.short	0x010a
        /*060a*/ 	.byte	0x3f
	.zero		1


	//   ....[47]....
        /*060c*/ 	.word	0x00013100
        /*0610*/ 	.word	0x00000003
        /*0614*/ 	.word	0x00000060
        /*0618*/ 	.short	0x010a
        /*061a*/ 	.byte	0x3f
	.zero		1


	//   ....[48]....
        /*061c*/ 	.word	0x00013810
        /*0620*/ 	.word	0x00000003
        /*0624*/ 	.word	0x00031c40
        /*0628*/ 	.short	0x010a
        /*062a*/ 	.byte	0x3f
	.zero		1


	//   ....[49]....
        /*062c*/ 	.word	0x00013c40
        /*0630*/ 	.word	0x0000000c
        /*0634*/ 	.word	0x00000060
        /*0638*/ 	.short	0x010a
        /*063a*/ 	.byte	0x3f
	.zero		1


	//   ....[50]....
        /*063c*/ 	.word	0x000142a0
        /*0640*/ 	.word	0x00000002
        /*0644*/ 	.word	0x00031c40
        /*0648*/ 	.short	0x010a
        /*064a*/ 	.byte	0x3f
	.zero		1


	//   ....[51]....
        /*064c*/ 	.word	0x000146e0
        /*0650*/ 	.word	0x00000008
        /*0654*/ 	.word	0x00000060
        /*0658*/ 	.short	0x010a
        /*065a*/ 	.byte	0x3f
	.zero		1


	//   ....[52]....
        /*065c*/ 	.word	0x00014ce0
        /*0660*/ 	.word	0x00000003
        /*0664*/ 	.word	0x00031c60
        /*0668*/ 	.short	0x010a
        /*066a*/ 	.byte	0x3f
	.zero		1


	//   ....[53]....
        /*066c*/ 	.word	0x00015360
        /*0670*/ 	.word	0x00000007
        /*0674*/ 	.word	0x00031c20
        /*0678*/ 	.short	0x010a
        /*067a*/ 	.byte	0x3f
	.zero		1


	//   ....[54]....
        /*067c*/ 	.word	0x00015520
        /*0680*/ 	.word	0x00000005
        /*0684*/ 	.word	0x00000000
        /*0688*/ 	.short	0x010a
        /*068a*/ 	.byte	0x3f
	.zero		1


	//   ....[55]....
        /*068c*/ 	.word	0x00015590
        /*0690*/ 	.word	0x00000003
        /*0694*/ 	.word	0x00000000
        /*0698*/ 	.short	0x010a
        /*069a*/ 	.byte	0x3f
	.zero		1


	//   ....[56]....
        /*069c*/ 	.word	0x000155f0
        /*06a0*/ 	.word	0x00000005
        /*06a4*/ 	.word	0x00000000
        /*06a8*/ 	.short	0x010a
        /*06aa*/ 	.byte	0x3f
	.zero		1


	//   ....[57]....
        /*06ac*/ 	.word	0x00015620
        /*06b0*/ 	.word	0x00000003
        /*06b4*/ 	.word	0x00000000
        /*06b8*/ 	.short	0x010a
        /*06ba*/ 	.byte	0x3f
	.zero		1


	//   ....[58]....
        /*06bc*/ 	.word	0x00015690
        /*06c0*/ 	.word	0x00000003
        /*06c4*/ 	.word	0x00031c00
        /*06c8*/ 	.short	0x010a
        /*06ca*/ 	.byte	0x3f
	.zero		1


	//   ....[59]....
        /*06cc*/ 	.word	0x000156e0
        /*06d0*/ 	.word	0x00000000
        /*06d4*/ 	.word	0x00031c30
        /*06d8*/ 	.short	0x010a
        /*06da*/ 	.byte	0x3f
	.zero		1


	//   ....[60]....
        /*06dc*/ 	.word	0x00015740
        /*06e0*/ 	.word	0x00000008
        /*06e4*/ 	.word	0x00031c30
        /*06e8*/ 	.short	0x010a
        /*06ea*/ 	.byte	0x3f
	.zero		1


	//   ....[61]....
        /*06ec*/ 	.word	0x000157a0
        /*06f0*/ 	.word	0x00000008
        /*06f4*/ 	.word	0x00031c50
        /*06f8*/ 	.short	0x010a
        /*06fa*/ 	.byte	0x3f
	.zero		1


	//   ....[62]....
        /*06fc*/ 	.word	0x00015800
        /*0700*/ 	.word	0x00000007
        /*0704*/ 	.word	0x00031c30
        /*0708*/ 	.short	0x010a
        /*070a*/ 	.byte	0x3f
	.zero		1


	//   ....[63]....
        /*070c*/ 	.word	0x00015860
        /*0710*/ 	.word	0x00000007
        /*0714*/ 	.word	0x00031c50
        /*0718*/ 	.short	0x010a
        /*071a*/ 	.byte	0x3f
	.zero		1


	//   ....[64]....
        /*071c*/ 	.word	0x000158c0
        /*0720*/ 	.word	0x00000005
        /*0724*/ 	.word	0x00031c50
        /*0728*/ 	.short	0x010a
        /*072a*/ 	.byte	0x3f
	.zero		1


	//   ....[65]....
        /*072c*/ 	.word	0x00015a10
        /*0730*/ 	.word	0x00000003
        /*0734*/ 	.word	0x00031c40
        /*0738*/ 	.short	0x010a
        /*073a*/ 	.byte	0x3f
	.zero		1


	//   ....[66]....
        /*073c*/ 	.word	0x000162f0
        /*0740*/ 	.word	0x00000011
        /*0744*/ 	.word	0x00031c20
        /*0748*/ 	.short	0x010a
        /*074a*/ 	.byte	0x3f
	.zero		1


	//   ....[67]....
        /*074c*/ 	.word	0x00016340
        /*0750*/ 	.word	0x00000002
        /*0754*/ 	.word	0x00031c40
        /*0758*/ 	.short	0x010a
        /*075a*/ 	.byte	0x3f
	.zero		1


	//   ....[68]....
        /*075c*/ 	.word	0x00016390
        /*0760*/ 	.word	0x00000003
        /*0764*/ 	.word	0x00000060
        /*0768*/ 	.short	0x010a
        /*076a*/ 	.byte	0x3f
	.zero		1


	//   ....[69]....
        /*076c*/ 	.word	0x000163e0
        /*0770*/ 	.word	0x00000003
        /*0774*/ 	.word	0x00031c40
        /*0778*/ 	.short	0x010a
        /*077a*/ 	.byte	0x3f
	.zero		1


	//   ....[70]....
        /*077c*/ 	.word	0x00016430
        /*0780*/ 	.word	0x0000000c
        /*0784*/ 	.word	0x00000060
        /*0788*/ 	.short	0x010a
        /*078a*/ 	.byte	0x3f
	.zero		1


	//   ....[71]....
        /*078c*/ 	.word	0x00016480
        /*0790*/ 	.word	0x00000002
        /*0794*/ 	.word	0x00031c40
        /*0798*/ 	.short	0x010a
        /*079a*/ 	.byte	0x3f
	.zero		1


	//   ....[72]....
        /*079c*/ 	.word	0x000164d0
        /*07a0*/ 	.word	0x00000008
        /*07a4*/ 	.word	0x00000060
        /*07a8*/ 	.short	0x010a
        /*07aa*/ 	.byte	0x3f
	.zero		1


	//   ....[73]....
        /*07ac*/ 	.word	0x00016520
        /*07b0*/ 	.word	0x00000003
        /*07b4*/ 	.word	0x00031c60
        /*07b8*/ 	.short	0x010a
        /*07ba*/ 	.byte	0x3f
	.zero		1


	//   ....[74]....
        /*07bc*/ 	.word	0x00016610
        /*07c0*/ 	.word	0x00000007
        /*07c4*/ 	.word	0x00031c20
        /*07c8*/ 	.short	0x010a
        /*07ca*/ 	.byte	0x3f
	.zero		1


	//   ....[75]....
        /*07cc*/ 	.word	0x000167b0
        /*07d0*/ 	.word	0x00000005
        /*07d4*/ 	.word	0x00000000
        /*07d8*/ 	.short	0x010a
        /*07da*/ 	.byte	0x3f
	.zero		1


	//   ....[76]....
        /*07dc*/ 	.word	0x00016800
        /*07e0*/ 	.word	0x00000003
        /*07e4*/ 	.word	0x00000000
        /*07e8*/ 	.short	0x010a
        /*07ea*/ 	.byte	0x3f
	.zero		1


	//   ....[77]....
        /*07ec*/ 	.word	0x00016850
        /*07f0*/ 	.word	0x00000005
        /*07f4*/ 	.word	0x00000000
        /*07f8*/ 	.short	0x010a
        /*07fa*/ 	.byte	0x3f
	.zero		1


	//----- nvinfo : EIATTR_NUM_MBARRIERS
	.align		4
.L_1413:
        /*07fc*/ 	.byte	0x03, 0x38
        /*07fe*/ 	.short	0x0016


	//----- nvinfo : EIATTR_EXIT_INSTR_OFFSETS
	.align		4
        /*0800*/ 	.byte	0x04, 0x1c
        /*0802*/ 	.short	(.L_1415 - .L_1414)


	//   ....[0]....
.L_1414:
        /*0804*/ 	.word	0x00000a50


	//   ....[1]....
        /*0808*/ 	.word	0x00010b10


	//   ....[2]....
        /*080c*/ 	.word	0x00015670


	//----- nvinfo : EIATTR_MAX_THREADS
	.align		4
.L_1415:
        /*0810*/ 	.byte	0x04, 0x05
        /*0812*/ 	.short	(.L_1417 - .L_1416)
.L_1416:
        /*0814*/ 	.word	0x00000200
        /*0818*/ 	.word	0x00000001
        /*081c*/ 	.word	0x00000001


	//----- nvinfo : EIATTR_CRS_STACK_SIZE
	.align		4
.L_1417:
        /*0820*/ 	.byte	0x04, 0x1e
        /*0822*/ 	.short	(.L_1419 - .L_1418)
.L_1418:
        /*0824*/ 	.word	0x00000000


	//----- nvinfo : EIATTR_CBANK_PARAM_SIZE
	.align		4
.L_1419:
        /*0828*/ 	.byte	0x03, 0x19
        /*082a*/ 	.short	0x0af0


	//----- nvinfo : EIATTR_PARAM_CBANK
	.align		4
        /*082c*/ 	.byte	0x04, 0x0a
        /*082e*/ 	.short	(.L_1421 - .L_1420)
	.align		4
.L_1420:
        /*0830*/ 	.word	index@(.nv.constant0._ZN7cutlass13device_kernelIN5flash11enable_sm90INS1_16FlashAttnFwdSm90INS1_25CollectiveMainloopFwdSm90ILi2EN4cute5tupleIJNS5_1CILi1EEES8_S8_EEENS6_IJNS7_ILi192EEENS7_ILi144EEENS7_ILi96EEEEEELi96ENS_10bfloat16_tEfNS_4arch4Sm90ELb1ELb0ELb1ELb0ELb0ELb0ELb0ELb0ELb1ELb1ELb0ELb0EEENS1_21CollectiveEpilogueFwdINS6_IJSA_SC_SB_EEES9_SE_SG_Li384ELb0ELb1ELb0ELb0EEENS1_30DynamicPersistentTileSchedulerILi384ELi128ELb0ELb1ELb1EEEEEEEEEvNT_6ParamsE)
        /*0834*/ 	.short	0x0210
        /*0836*/ 	.short	0x0af0


	//----- nvinfo : EIATTR_SW_WAR
	.align		4
.L_1421:
        /*0838*/ 	.byte	0x04, 0x36
        /*083a*/ 	.short	(.L_1423 - .L_1422)
.L_1422:
        /*083c*/ 	.word	0x00000008
.L_1423:


//--------------------- .nv.info._ZN7cutlass13device_kernelIN5flash11enable_sm90INS1_16FlashAttnFwdSm90INS1_25CollectiveMainloopFwdSm90ILi2EN4cute5tupleIJNS5_1CILi1EEES8_S8_EEENS6_IJNS7_ILi192EEENS7_ILi144EEENS7_ILi96EEEEEELi96ENS_10bfloat16_tEfNS_4arch4Sm90ELb1ELb0ELb1ELb1ELb0ELb0ELb0ELb0ELb1ELb1ELb0ELb0EEENS1_21CollectiveEpilogueFwdINS6_IJSA_SC_SB_EEES9_SE_SG_Li384ELb1ELb1ELb0ELb0EEENS1_36VarlenDynamicPersistentTileSchedulerILi192ELi144ELi384ELi128ELb0ELb1ELb1ELb1ELb1ELb1EEEEEEEEEvNT_6ParamsE --------------------------
	.section	.nv.info._ZN7cutlass13device_kernelIN5flash11enable_sm90INS1_16FlashAttnFwdSm90INS1_25CollectiveMainloopFwdSm90ILi2EN4cute5tupleIJNS5_1CILi1EEES8_S8_EEENS6_IJNS7_ILi192EEENS7_ILi144EEENS7_ILi96EEEEEELi96ENS_10bfloat16_tEfNS_4arch4Sm90ELb1ELb0ELb1ELb1ELb0ELb0ELb0ELb0ELb1ELb1ELb0ELb0EEENS1_21CollectiveEpilogueFwdINS6_IJSA_SC_SB_EEES9_SE_SG_Li384ELb1ELb1ELb0ELb0EEENS1_36VarlenDynamicPersistentTileSchedulerILi192ELi144ELi384ELi128ELb0ELb1ELb1ELb1ELb1ELb1EEEEEEEEEvNT_6ParamsE,"",@"SHT_CUDA_INFO"
	.sectionflags	@""
	.align	4


	//----- nvinfo : EIATTR_CUDA_API_VERSION
	.align		4
        /*0000*/ 	.byte	0x04, 0x37
        /*0002*/ 	.short	(.L_1425 - .L_1424)
.L_1424:
        /*0004*/ 	.word	0x00000082


	//----- nvinfo : EIATTR_KPARAM_INFO
	.align		4
.L_1425:
        /*0008*/ 	.byte	0x04, 0x17
        /*000a*/ 	.short	(.L_1427 - .L_1426)
.L_1426:
        /*000c*/ 	.word	0x00000000
        /*0010*/ 	.short	0x0000
        /*0012*/ 	.short	0x0070
        /*0014*/ 	.byte	0x00, 0xf0, 0x01, 0x2a


	//----- nvinfo : EIATTR_SPARSE_MMA_MASK
	.align		4
.L_1427:
        /*0018*/ 	.byte	0x03, 0x50
        /*001a*/ 	.short	0x0000


	//----- nvinfo : EIATTR_MAXREG_COUNT
	.align		4
        /*001c*/ 	.byte	0x03, 0x1b
        /*001e*/ 	.short	0x0080


	//----- nvinfo : EIATTR_NUM_BARRIERS
	.align		4
        /*0020*/ 	.byte	0x02, 0x4c
        /*0022*/ 	.byte	0x10
	.zero		1


	//----- nvinfo : EIATTR_EXTERNS
	.align		4
        /*0024*/ 	.byte	0x04, 0x0f
        /*0026*/ 	.short	(.L_1429 - .L_1428)


	//   ....[0]....
	.align		4
.L_1428:
        /*0028*/ 	.word	index@(__assertfail)


	//----- nvinfo : EIATTR_ANNOTATIONS
	.align		4
.L_1429:
        /*002c*/ 	.byte	0x04, 0x55
        /*002e*/ 	.short	(.L_1431 - .L_1430)


	//   ....[0]....
.L_1430:
        /* <DEDUP_REMOVED lines=23> */


	//----- nvinfo : EIATTR_MERCURY_ISA_VERSION
	.align		4
.L_1431:
        /*0188*/ 	.byte	0x03, 0x5f
        /*018a*/ 	.short	0x0101


	//----- nvinfo : EIATTR_UNUSED_LOAD_BYTE_OFFSET
	.align		4
        /*018c*/ 	.byte	0x04, 0x44
        /*018e*/ 	.short	(.L_1433 - .L_1432)


	//   ....[0]....
.L_1432:
        /*0190*/ 	.word	0x00000a60
        /*0194*/ 	.word	0x0000fff0


	//   ....[1]....
        /*0198*/ 	.word	0x0000f4f0
        /*019c*/ 	.word	0x0000fff0


	//----- nvinfo : EIATTR_INT_WARP_WIDE_INSTR_OFFSETS
	.align		4
.L_1433:
        /*01a0*/ 	.byte	0x04, 0x31
        /*01a2*/ 	.short	(.L_1435 - .L_1434)


	//   ....[0]....
.L_1434:
        /*01a4*/ 	.word	0x00000130


	//   ....[1]....
        /*01a8*/ 	.word	0x00000170


	//   ....[2]....
        /*01ac*/ 	.word	0x000001e0


	//   ....[3]....
        /*01b0*/ 	.word	0x000126a0


	//   ....[4]....
        /*01b4*/ 	.word	0x00012740


	//   ....[5]....
        /*01b8*/ 	.word	0x000161d0


	//   ....[6]....
        /*01bc*/ 	.word	0x00016270


	//----- nvinfo : EIATTR_COOP_GROUP_MASK_REGIDS
	.align		4
.L_1435:
        /*01c0*/ 	.byte	0x04, 0x29
        /*01c2*/ 	.short	(.L_1437 - .L_1436)


	//   ....[0]....
.L_1436:
        /*01c4*/ 	.word	0xffffffff


	//   ....[1]....
        /*01c8*/ 	.word	0xffffffff


	//   ....[2]....
        /*01cc*/ 	.word	0xffffffff


	//   ....[3]....
        /*01d0*/ 	.word	0xffffffff


	//   ....[4]....
        /*01d4*/ 	.word	0xffffffff


	//   ....[5]....
        /*01d8*/ 	.word	0xffffffff


	//   ....[6]....
        /*01dc*/ 	.word	0xffffffff


	//   ....[7]....
        /*01e0*/ 	.word	0xffffffff


	//   ....[8]....
        /*01e4*/ 	.word	0xffffffff


	//   ....[9]....
        /*01e8*/ 	.word	0xffffffff


	//   ....[10]....
        /*01ec*/ 	.word	0xffffffff


	//   ....[11]....
        /*01f0*/ 	.word	0xffffffff


	//   ....[12]....
        /*01f4*/ 	.word	0xffffffff


	//   ....[13]....
        /*01f8*/ 	.word	0xffffffff


	//   ....[14]....
        /*01fc*/ 	.word	0xffffffff


	//   ....[15]....
        /*0200*/ 	.word	0xffffffff


	//   ....[16]....
        /*0204*/ 	.word	0xffffffff


	//   ....[17]....
        /*0208*/ 	.word	0xffffffff


	//   ....[18]....
        /*020c*/ 	.word	0xffffffff


	//   ....[19]....
        /*0210*/ 	.word	0xffffffff


	//   ....[20]....
        /*0214*/ 	.word	0xffffffff


	//   ....[21]....
        /*0218*/ 	.word	0xffffffff


	//   ....[22]....
        /*021c*/ 	.word	0xffffffff


	//   ....[23]....
        /*0220*/ 	.word	0xffffffff


	//   ....[24]....
        /*0224*/ 	.word	0xffffffff


	//   ....[25]....
        /*0228*/ 	.word	0xffffffff


	//   ....[26]....
        /*022c*/ 	.word	0xffffffff


	//   ....[27]....
        /*0230*/ 	.word	0xffffffff


	//   ....[28]....
        /*0234*/ 	.word	0xffffffff


	//   ....[29]....
        /*0238*/ 	.word	0xffffffff


	//   ....[30]....
        /*023c*/ 	.word	0xffffffff


	//   ....[31]....
        /*0240*/ 	.word	0xffffffff


	//   ....[32]....
        /*0244*/ 	.word	0xffffffff


	//   ....[33]....
        /*0248*/ 	.word	0xffffffff


	//   ....[34]....
        /*024c*/ 	.word	0xffffffff


	//   ....[35]....
        /*0250*/ 	.word	0xffffffff


	//   ....[36]....
        /*0254*/ 	.word	0xffffffff


	//   ....[37]....
        /*0258*/ 	.word	0xffffffff


	//   ....[38]....
        /*025c*/ 	.word	0xffffffff


	//   ....[39]....
        /*0260*/ 	.word	0xffffffff


	//   ....[40]....
        /*0264*/ 	.word	0xffffffff


	//   ....[41]....
        /*0268*/ 	.word	0xffffffff


	//   ....[42]....
        /*026c*/ 	.word	0xffffffff


	//   ....[43]....
        /*0270*/ 	.word	0xffffffff


	//   ....[44]....
        /*0274*/ 	.word	0xffffffff


	//   ....[45]....
        /*0278*/ 	.word	0xffffffff


	//   ....[46]....
        /*027c*/ 	.word	0xffffffff


	//   ....[47]....
        /*0280*/ 	.word	0xffffffff


	//   ....[48]....
        /*0284*/ 	.word	0xffffffff


	//   ....[49]....
        /*0288*/ 	.word	0xffffffff


	//   ....[50]....
        /*028c*/ 	.word	0xffffffff


	//   ....[51]....
        /*0290*/ 	.word	0xffffffff


	//   ....[52]....
        /*0294*/ 	.word	0xffffffff


	//   ....[53]....
        /*0298*/ 	.word	0xffffffff


	//   ....[54]....
        /*029c*/ 	.word	0xffffffff


	//   ....[55]....
        /*02a0*/ 	.word	0xffffffff


	//   ....[56]....
        /*02a4*/ 	.word	0xffffffff


	//   ....[57]....
        /*02a8*/ 	.word	0xffffffff


	//   ....[58]....
        /*02ac*/ 	.word	0xffffffff


	//   ....[59]....
        /*02b0*/ 	.word	0xffffffff


	//   ....[60]....
        /*02b4*/ 	.word	0xffffffff


	//   ....[61]....
        /*02b8*/ 	.word	0xffffffff


	//   ....[62]....
        /*02bc*/ 	.word	0xffffffff


	//   ....[63]....
        /*02c0*/ 	.word	0xffffffff


	//   ....[64]....
        /*02c4*/ 	.word	0xffffffff


	//   ....[65]....
        /*02c8*/ 	.word	0xffffffff


	//   ....[66]....
        /*02cc*/ 	.word	0xffffffff


	//   ....[67]....
        /*02d0*/ 	.word	0xffffffff


	//   ....[68]....
        /*02d4*/ 	.word	0xffffffff


	//   ....[69]....
        /*02d8*/ 	.word	0xffffffff


	//   ....[70]....
        /*02dc*/ 	.word	0xffffffff


	//   ....[71]....
        /*02e0*/ 	.word	0xffffffff


	//   ....[72]....
        /*02e4*/ 	.word	0xffffffff


	//   ....[73]....
        /*02e8*/ 	.word	0xffffffff


	//   ....[74]....
        /*02ec*/ 	.word	0xffffffff


	//   ....[75]....
        /*02f0*/ 	.word	0xffffffff


	//   ....[76]....
        /*02f4*/ 	.word	0xffffffff


	//   ....[77]....
        /*02f8*/ 	.word	0xffffffff


	//   ....[78]....
        /*02fc*/ 	.word	0xffffffff


	//   ....[79]....
        /*0300*/ 	.word	0xffffffff


	//   ....[80]....
        /*0304*/ 	.word	0xffffffff


	//   ....[81]....
        /*0308*/ 	.word	0xffffffff


	//   ....[82]....
        /*030c*/ 	.word	0xffffffff


	//   ....[83]....
        /*0310*/ 	.word	0xffffffff


	//   ....[84]....
        /*0314*/ 	.word	0xffffffff


	//   ....[85]....
        /*0318*/ 	.word	0xffffffff


	//   ....[86]....
        /*031c*/ 	.word	0xffffffff


	//   ....[87]....
        /*0320*/ 	.word	0xffffffff


	//   ....[88]....
        /*0324*/ 	.word	0xffffffff


	//   ....[89]....
        /*0328*/ 	.word	0xffffffff


	//   ....[90]....
        /*032c*/ 	.word	0x0500000f


	//   ....[91]....
        /*0330*/ 	.word	0x0500000f


	//   ....[92]....
        /*0334*/ 	.word	0x0500000f


	//   ....[93]....
        /*0338*/ 	.word	0x0500000f


	//   ....[94]....
        /*033c*/ 	.word	0x0500000f


	//   ....[95]....
        /*0340*/ 	.word	0x0500000f


	//   ....[96]....
        /*0344*/ 	.word	0x0500000f


	//   ....[97]....
        /*0348*/ 	.word	0x0500000f


	//   ....[98]....
        /*034c*/ 	.word	0x0500000f


	//   ....[99]....
        /*0350*/ 	.word	0x0500000f


	//   ....[100]....
        /*0354*/ 	.word	0x0500000f


	//   ....[101]....
        /*0358*/ 	.word	0x0500000f


	//   ....[102]....
        /*035c*/ 	.word	0x0500000f


	//   ....[103]....
        /*0360*/ 	.word	0x0500000f


	//   ....[104]....
        /*0364*/ 	.word	0x0500000f


	//   ....[105]....
        /*0368*/ 	.word	0x0500000f


	//   ....[106]....
        /*036c*/ 	.word	0x0500000f


	//   ....[107]....
        /*0370*/ 	.word	0x0500000f


	//   ....[108]....
        /*0374*/ 	.word	0x0500000f


	//   ....[109]....
        /*0378*/ 	.word	0x0500000f


	//   ....[110]....
        /*037c*/ 	.word	0x0500000f


	//   ....[111]....
        /*0380*/ 	.word	0x0500000f


	//   ....[112]....
        /*0384*/ 	.word	0x0500000f


	//   ....[113]....
        /*0388*/ 	.word	0x0500000f


	//   ....[114]....
        /*038c*/ 	.word	0x0500000f


	//   ....[115]....
        /*0390*/ 	.word	0x0500000f


	//   ....[116]....
        /*0394*/ 	.word	0x0500000f


	//   ....[117]....
        /*0398*/ 	.word	0x0500000f


	//   ....[118]....
        /*039c*/ 	.word	0x0500000f


	//   ....[119]....
        /*03a0*/ 	.word	0x0500000f


	//   ....[120]....
        /*03a4*/ 	.word	0x0500000f


	//----- nvinfo : EIATTR_COOP_GROUP_INSTR_OFFSETS
	.align		4
.L_1437:
        /*03a8*/ 	.byte	0x04, 0x28
        /*03aa*/ 	.short	(.L_1439 - .L_1438)


	//   ....[0]....
.L_1438:
        /*03ac*/ 	.word	0x00000070


	//   ....[1]....
        /*03b0*/ 	.word	0x00000140


	//   ....[2]....
        /*03b4*/ 	.word	0x00000190


	//   ....[3]....
        /*03b8*/ 	.word	0x000003c0


	//   ....[4]....
        /*03bc*/ 	.word	0x00000520


	//   ....[5]....
        /*03c0*/ 	.word	0x00000640


	//   ....[6]....
        /*03c4*/ 	.word	0x000007a0


	//   ....[7]....
        /*03c8*/ 	.word	0x00001830


	//   ....[8]....
        /*03cc*/ 	.word	0x000036a0


	//   ....[9]....
        /*03d0*/ 	.word	0x00003730


	//   ....[10]....
        /*03d4*/ 	.word	0x000042d0


	//   ....[11]....
        /*03d8*/ 	.word	0x00004360


	//   ....[12]....
        /*03dc*/ 	.word	0x00004ec0


	//   ....[13]....
        /*03e0*/ 	.word	0x00004f50


	//   ....[14]....
        /*03e4*/ 	.word	0x00005e20


	//   ....[15]....
        /*03e8*/ 	.word	0x00007980


	//   ....[16]....
        /*03ec*/ 	.word	0x00007c70


	//   ....[17]....
        /*03f0*/ 	.word	0x000088b0


	//   ....[18]....
        /*03f4*/ 	.word	0x00008960


	//   ....[19]....
        /*03f8*/ 	.word	0x000095d0


	//   ....[20]....
        /*03fc*/ 	.word	0x00009650


	//   ....[21]....
        /*0400*/ 	.word	0x0000a950


	//   ....[22]....
        /*0404*/ 	.word	0x0000cd40


	//   ....[23]....
        /*0408*/ 	.word	0x0000cdb0


	//   ....[24]....
        /*040c*/ 	.word	0x0000d5d0


	//   ....[25]....
        /*0410*/ 	.word	0x0000d630


	//   ....[26]....
        /*0414*/ 	.word	0x0000ea00


	//   ....[27]....
        /*0418*/ 	.word	0x0000eb10


	//   ....[28]....
        /*041c*/ 	.word	0x0000eb70


	//   ....[29]....
        /*0420*/ 	.word	0x0000ec90


	//   ....[30]....
        /*0424*/ 	.word	0x0000ecc0


	//   ....[31]....
        /*0428*/ 	.word	0x0000ff70


	//   ....[32]....
        /*042c*/ 	.word	0x0000ffb0


	//   ....[33]....
        /*0430*/ 	.word	0x0000ffe0


	//   ....[34]....
        /*0434*/ 	.word	0x00010010


	//   ....[35]....
        /*0438*/ 	.word	0x000104b0


	//   ....[36]....
        /*043c*/ 	.word	0x000104d0


	//   ....[37]....
        /*0440*/ 	.word	0x00010610


	//   ....[38]....
        /*0444*/ 	.word	0x00010630


	//   ....[39]....
        /*0448*/ 	.word	0x00011030


	//   ....[40]....
        /*044c*/ 	.word	0x00011040


	//   ....[41]....
        /*0450*/ 	.word	0x00011150


	//   ....[42]....
        /*0454*/ 	.word	0x00011170


	//   ....[43]....
        /*0458*/ 	.word	0x000112e0


	//   ....[44]....
        /*045c*/ 	.word	0x000114d0


	//   ....[45]....
        /*0460*/ 	.word	0x00011500


	//   ....[46]....
        /*0464*/ 	.word	0x00011530


	//   ....[47]....
        /*0468*/ 	.word	0x00011560


	//   ....[48]....
        /*046c*/ 	.word	0x00011590


	//   ....[49]....
        /*0470*/ 	.word	0x000115c0


	//   ....[50]....
        /*0474*/ 	.word	0x00011740


	//   ....[51]....
        /*0478*/ 	.word	0x00011770


	//   ....[52]....
        /*047c*/ 	.word	0x000117a0


	//   ....[53]....
        /*0480*/ 	.word	0x000117d0


	//   ....[54]....
        /*0484*/ 	.word	0x00011800


	//   ....[55]....
        /*0488*/ 	.word	0x00011830


	//   ....[56]....
        /*048c*/ 	.word	0x000118f0


	//   ....[57]....
        /*0490*/ 	.word	0x00011950


	//   ....[58]....
        /*0494*/ 	.word	0x000119f0


	//   ....[59]....
        /*0498*/ 	.word	0x00012c40


	//   ....[60]....
        /*049c*/ 	.word	0x00013930


	//   ....[61]....
        /*04a0*/ 	.word	0x00013940


	//   ....[62]....
        /*04a4*/ 	.word	0x00013960


	//   ....[63]....
        /*04a8*/ 	.word	0x00013a10


	//   ....[64]....
        /*04ac*/ 	.word	0x00013a30


	//   ....[65]....
        /*04b0*/ 	.word	0x00013ad0


	//   ....[66]....
        /*04b4*/ 	.word	0x00013af0


	//   ....[67]....
        /*04b8*/ 	.word	0x00013b00


	//   ....[68]....
        /*04bc*/ 	.word	0x00013b90


	//   ....[69]....
        /*04c0*/ 	.word	0x00013be0


	//   ....[70]....
        /*04c4*/ 	.word	0x00013bf0


	//   ....[71]....
        /*04c8*/ 	.word	0x00013c20


	//   ....[72]....
        /*04cc*/ 	.word	0x00016930


	//   ....[73]....
        /*04d0*/ 	.word	0x00016980


	//   ....[74]....
        /*04d4*/ 	.word	0x000169b0


	//   ....[75]....
        /*04d8*/ 	.word	0x000169e0


	//   ....[76]....
        /*04dc*/ 	.word	0x000169f0


	//   ....[77]....
        /*04e0*/ 	.word	0x00016a20


	//   ....[78]....
        /*04e4*/ 	.word	0x00016a50


	//   ....[79]....
        /*04e8*/ 	.word	0x00016a80


	//   ....[80]....
        /*04ec*/ 	.word	0x00016c10


	//   ....[81]....
        /*04f0*/ 	.word	0x00016c40


	//   ....[82]....
        /*04f4*/ 	.word	0x00016c70


	//   ....[83]....
        /*04f8*/ 	.word	0x00016ca0


	//   ....[84]....
        /*04fc*/ 	.word	0x00016cd0


	//   ....[85]....
        /*0500*/ 	.word	0x00016d00


	//   ....[86]....
        /*0504*/ 	.word	0x00016dc0


	//   ....[87]....
        /*0508*/ 	.word	0x00016de0


	//   ....[88]....
        /*050c*/ 	.word	0x00016e50


	//   ....[89]....
        /*0510*/ 	.word	0x00017500


	//   ....[90]....
        /*0514*/ 	.word	0x00017ac0


	//   ....[91]....
        /*0518*/ 	.word	0x00017c70


	//   ....[92]....
        /*051c*/ 	.word	0x00017cc0


	//   ....[93]....
        /*0520*/ 	.word	0x00017df0


	//   ....[94]....
        /*0524*/ 	.word	0x00017e40


	//   ....[95]....
        /*0528*/ 	.word	0x00017f60


	//   ....[96]....
        /*052c*/ 	.word	0x00017fd0


	//   ....[97]....
        /*0530*/ 	.word	0x000180f0


	//   ....[98]....
        /*0534*/ 	.word	0x00018160


	//   ....[99]....
        /*0538*/ 	.word	0x00018250


	//   ....[100]....
        /*053c*/ 	.word	0x000182c0


	//   ....[101]....
        /*0540*/ 	.word	0x000183d0


	//   ....[102]....
        /*0544*/ 	.word	0x00018420


	//   ....[103]....
        /*0548*/ 	.word	0x00018730


	//   ....[104]....
        /*054c*/ 	.word	0x000187d0


	//   ....[105]....
        /*0550*/ 	.word	0x00018900


	//   ....[106]....
        /*0554*/ 	.word	0x00018970


	//   ....[107]....
        /*0558*/ 	.word	0x000189e0


	//   ....[108]....
        /*055c*/ 	.word	0x00018a50


	//   ....[109]....
        /*0560*/ 	.word	0x00018ac0


	//   ....[110]....
        /*0564*/ 	.word	0x00018b40


	//   ....[111]....
        /*0568*/ 	.word	0x00018bd0


	//   ....[112]....
        /*056c*/ 	.word	0x00018c60


	//   ....[113]....
        /*0570*/ 	.word	0x00018cd0


	//   ....[114]....
        /*0574*/ 	.word	0x00018d40


	//   ....[115]....
        /*0578*/ 	.word	0x00018db0


	//   ....[116]....
        /*057c*/ 	.word	0x00018e30


	//   ....[117]....
        /*0580*/ 	.word	0x00018ea0


	//   ....[118]....
        /*0584*/ 	.word	0x00018f40


	//   ....[119]....
        /*0588*/ 	.word	0x00018fd0


	//   ....[120]....
        /*058c*/ 	.word	0x000190f0


	//----- nvinfo : EIATTR_REG_RECONFIG
	.align		4
.L_1439:
        /*0590*/ 	.byte	0x01, 0x54
	.zero		2


	//----- nvinfo : EIATTR_SYSCALL_OFFSETS
	.align		4
        /*0594*/ 	.byte	0x04, 0x46
        /*0596*/ 	.short	(.L_1441 - .L_1440)


	//   ....[0]....
.L_1440:
        /*0598*/ 	.word	0x00001a30


	//   ....[1]....
        /*059c*/ 	.word	0x000128a0


	//   ....[2]....
        /*05a0*/ 	.word	0x000129f0


	//   ....[3]....
        /*05a4*/ 	.word	0x00012ae0


	//   ....[4]....
        /*05a8*/ 	.word	0x000133a0


	//----- nvinfo : EIATTR_MBARRIER_INSTR_OFFSETS
	.align		4
.L_1441:
        /*05ac*/ 	.byte	0x04, 0x39
        /*05ae*/ 	.short	(.L_1443 - .L_1442)


	//   ....[0]....
.L_1442:
        /*05b0*/ 	.word	0x00000270
        /*05b4*/ 	.word	0x000000ff
        /*05b8*/ 	.word	0x00031c00
        /*05bc*/ 	.short	0x0100
        /*05be*/ 	.byte	0x08
	.zero		1


	//   ....[1]....
        /*05c0*/ 	.word	0x00000280
        /*05c4*/ 	.word	0x000000ff
        /*05c8*/ 	.word	0x00031c20
        /*05cc*/ 	.short	0x0100
        /*05ce*/ 	.byte	0x08
	.zero		1


	//   ....[2]....
        /*05d0*/ 	.word	0x00000370
        /*05d4*/ 	.word	0x000000ff
        /*05d8*/ 	.word	0x00031c30
        /*05dc*/ 	.short	0x0100
        /*05de*/ 	.byte	0x08
	.zero		1


	//   ....[3]....
        /*05e0*/ 	.word	0x00000380
        /*05e4*/ 	.word	0x000000ff
        /*05e8*/ 	.word	0x00031c40
        /*05ec*/ 	.short	0x0100
        /*05ee*/ 	.byte	0x08
	.zero		1


	//   ....[4]....
        /*05f0*/ 	.word	0x00000390
        /*05f4*/ 	.word	0x000000ff
        /*05f8*/ 	.word	0x00031c38
        /*05fc*/ 	.short	0x0100
        /*05fe*/ 	.byte	0x08
	.zero		1


	//   ....[5]....
        /*0600*/ 	.word	0x000003a0
        /*0604*/ 	.word	0x000000ff
        /*0608*/ 	.word	0x00031c48
        /*060c*/ 	.short	0x0100
        /*060e*/ 	.byte	0x08
	.zero		1


	//   ....[6]....
        /*0610*/ 	.word	0x000004d0
        /*0614*/ 	.word	0x000000ff
        /*0618*/ 	.word	0x00031c50
        /*061c*/ 	.short	0x0100
        /*061e*/ 	.byte	0x08
	.zero		1


	//   ....[7]....
        /*0620*/ 	.word	0x000004e0
        /*0624*/ 	.word	0x000000ff
        /*0628*/ 	.word	0x00031c60
        /*062c*/ 	.short	0x0100
        /*062e*/ 	.byte	0x08
	.zero		1


	//   ....[8]....
        /*0630*/ 	.word	0x000004f0
        /*0634*/ 	.word	0x000000ff
        /*0638*/ 	.word	0x00031c58
        /*063c*/ 	.short	0x0100
        /*063e*/ 	.byte	0x08
	.zero		1


	//   ....[9]....
        /*0640*/ 	.word	0x00000500
        /*0644*/ 	.word	0x000000ff
        /*0648*/ 	.word	0x00031c68
        /*064c*/ 	.short	0x0100
        /*064e*/ 	.byte	0x08
	.zero		1


	//   ....[10]....
        /*0650*/ 	.word	0x000005f0
        /*0654*/ 	.word	0x000000ff
        /*0658*/ 	.word	0x00031c70
        /*065c*/ 	.short	0x0100
        /*065e*/ 	.byte	0x06
	.zero		1


	//   ....[11]....
        /*0660*/ 	.word	0x00000600
        /*0664*/ 	.word	0x000000ff
        /*0668*/ 	.word	0x00031c80
        /*066c*/ 	.short	0x0100
        /*066e*/ 	.byte	0x06
	.zero		1


	//   ....[12]....
        /*0670*/ 	.word	0x00000610
        /*0674*/ 	.word	0x000000ff
        /*0678*/ 	.word	0x00031c78
        /*067c*/ 	.short	0x0100
        /*067e*/ 	.byte	0x06
	.zero		1


	//   ....[13]....
        /*0680*/ 	.word	0x00000620
        /*0684*/ 	.word	0x000000ff
        /*0688*/ 	.word	0x00031c88
        /*068c*/ 	.short	0x0100
        /*068e*/ 	.byte	0x06
	.zero		1


	//   ....[14]....
        /*0690*/ 	.word	0x00000750
        /*0694*/ 	.word	0x000000ff
        /*0698*/ 	.word	0x00031c90
        /*069c*/ 	.short	0x0100
        /*069e*/ 	.byte	0x08
	.zero		1


	//   ....[15]....
        /*06a0*/ 	.word	0x00000760
        /*06a4*/ 	.word	0x000000ff
        /*06a8*/ 	.word	0x00031ca0
        /*06ac*/ 	.short	0x0100
        /*06ae*/ 	.byte	0x08
	.zero		1


	//   ....[16]....
        /*06b0*/ 	.word	0x00000770
        /*06b4*/ 	.word	0x000000ff
        /*06b8*/ 	.word	0x00031c98
        /*06bc*/ 	.short	0x0100
        /*06be*/ 	.byte	0x08
	.zero		1


	//   ....[17]....
        /*06c0*/ 	.word	0x00000780
        /*06c4*/ 	.word	0x000000ff
        /*06c8*/ 	.word	0x00031ca8
        /*06cc*/ 	.short	0x0100
        /*06ce*/ 	.byte	0x08
	.zero		1


	//   ....[18]....
        /*06d0*/ 	.word	0x000008b0
        /*06d4*/ 	.word	0x000000ff
        /*06d8*/ 	.word	0x00031cb0
        /*06dc*/ 	.short	0x0100
        /*06de*/ 	.byte	0x08
	.zero		1


	//   ....[19]....
        /*06e0*/ 	.word	0x000008c0
        /*06e4*/ 	.word	0x000000ff
        /*06e8*/ 	.word	0x00031cc0
        /*06ec*/ 	.short	0x0100
        /*06ee*/ 	.byte	0x08
	.zero		1


	//   ....[20]....
        /*06f0*/ 	.word	0x000008d0
        /*06f4*/ 	.word	0x000000ff
        /*06f8*/ 	.word	0x00031cb8
        /*06fc*/ 	.short	0x0100
        /*06fe*/ 	.byte	0x08
	.zero		1


	//   ....[21]....
        /*0700*/ 	.word	0x000008e0
        /*0704*/ 	.word	0x000000ff
        /*0708*/ 	.word	0x00031cc8
        /*070c*/ 	.short	0x0100
        /*070e*/ 	.byte	0x08
	.zero		1


	//   ....[22]....
        /*0710*/ 	.word	0x00001ad0
        /*0714*/ 	.word	0x000000ff
        /*0718*/ 	.word	0x00031c00
        /*071c*/ 	.short	0x010a
        /*071e*/ 	.byte	0x25
	.zero		1


	//   ....[23]....
        /*0720*/ 	.word	0x00001b50
        /*0724*/ 	.word	0x00000000
        /*0728*/ 	.word	0x00031c30
        /*072c*/ 	.short	0x010a
        /*072e*/ 	.byte	0x3f
	.zero		1


	//   ....[24]....
        /*0730*/ 	.word	0x00001bb0
        /*0734*/ 	.word	0x00000000
        /*0738*/ 	.word	0x00031c30
        /*073c*/ 	.short	0x010a
        /*073e*/ 	.byte	0x3f
	.zero		1


	//   ....[25]....
        /*0740*/ 	.word	0x00005110
        /*0744*/ 	.word	0x00000004
        /*0748*/ 	.word	0x00000000
        /*074c*/ 	.short	0x0101
        /*074e*/ 	.byte	0x3f
	.zero		1


	//   ....[26]....
        /*0750*/ 	.word	0x00005f70
        /*0754*/ 	.word	0x000000ff
        /*0758*/ 	.word	0x00031c30
        /*075c*/ 	.short	0x010a
        /*075e*/ 	.byte	0x04
	.zero		1


	//   ....[27]....
        /*0760*/ 	.word	0x00005fb0
        /*0764*/ 	.word	0x000000ff
        /*0768*/ 	.word	0x00031c30
        /*076c*/ 	.short	0x010a
        /*076e*/ 	.byte	0x04
	.zero		1


	//   ....[28]....
        /*0770*/ 	.word	0x00007640
        /*0774*/ 	.word	0x000000ff
        /*0778*/ 	.word	0x00031c50
        /*077c*/ 	.short	0x010a
        /*077e*/ 	.byte	0x04
	.zero		1


	//   ....[29]....
        /*0780*/ 	.word	0x00007680
        /*0784*/ 	.word	0x000000ff
        /*0788*/ 	.word	0x00031c50
        /*078c*/ 	.short	0x010a
        /*078e*/ 	.byte	0x04
	.zero		1


	//   ....[30]....
        /*0790*/ 	.word	0x00009bb0
        /*0794*/ 	.word	0x0000000b
        /*0798*/ 	.word	0x00000000
        /*079c*/ 	.short	0x0101
        /*079e*/ 	.byte	0x3f
	.zero		1


	//   ....[31]....
        /*07a0*/ 	.word	0x00009d60
        /*07a4*/ 	.word	0x0000000b
        /*07a8*/ 	.word	0x00000000
        /*07ac*/ 	.short	0x0101
        /*07ae*/ 	.byte	0x3f
	.zero		1


	//   ....[32]....
        /*07b0*/ 	.word	0x0000aac0
        /*07b4*/ 	.word	0x000000ff
        /*07b8*/ 	.word	0x00031c30
        /*07bc*/ 	.short	0x010a
        /*07be*/ 	.byte	0x04
	.zero		1


	//   ....[33]....
        /*07c0*/ 	.word	0x0000ab00
        /*07c4*/ 	.word	0x000000ff
        /*07c8*/ 	.word	0x00031c30
        /*07cc*/ 	.short	0x010a
        /*07ce*/ 	.byte	0x04
	.zero		1


	//   ....[34]....
        /*07d0*/ 	.word	0x0000c190
        /*07d4*/ 	.word	0x000000ff
        /*07d8*/ 	.word	0x00031c50
        /*07dc*/ 	.short	0x010a
        /*07de*/ 	.byte	0x04
	.zero		1


	//   ....[35]....
        /*07e0*/ 	.word	0x0000c1d0
        /*07e4*/ 	.word	0x000000ff
        /*07e8*/ 	.word	0x00031c50
        /*07ec*/ 	.short	0x010a
        /*07ee*/ 	.byte	0x04
	.zero		1


	//   ....[36]....
        /*07f0*/ 	.word	0x0000dd50
        /*07f4*/ 	.word	0x0000000d
        /*07f8*/ 	.word	0x00000000
        /*07fc*/ 	.short	0x0101
        /*07fe*/ 	.byte	0x3f
	.zero		1


	//   ....[37]....
        /*0800*/ 	.word	0x0000dea0
        /*0804*/ 	.word	0x0000000c
        /*0808*/ 	.word	0x00000000
        /*080c*/ 	.short	0x0101
        /*080e*/ 	.byte	0x3f
	.zero		1


	//   ....[38]....
        /*0810*/ 	.word	0x0000ea80
        /*0814*/ 	.word	0x000000ff
        /*0818*/ 	.word	0x00031c50
        /*081c*/ 	.short	0x010a
        /*081e*/ 	.byte	0x06
	.zero		1


	//   ....[39]....
        /*0820*/ 	.word	0x0000eac0
        /*0824*/ 	.word	0x000000ff
        /*0828*/ 	.word	0x00031c50
        /*082c*/ 	.short	0x010a
        /*082e*/ 	.byte	0x06
	.zero		1


	//   ....[40]....
        /*0830*/ 	.word	0x0000f190
        /*0834*/ 	.word	0x00000004
        /*0838*/ 	.word	0x00000000
        /*083c*/ 	.short	0x0101
        /*083e*/ 	.byte	0x3f
	.zero		1


	//   ....[41]....
        /*0840*/ 	.word	0x000104e0
        /*0844*/ 	.word	0x000000ff
        /*0848*/ 	.word	0x00000000
        /*084c*/ 	.short	0x0101
        /*084e*/ 	.byte	0x04
	.zero		1


	//   ....[42]....
        /*0850*/ 	.word	0x00012e50
        /*0854*/ 	.word	0x00000000
        /*0858*/ 	.word	0x00031c40
        /*085c*/ 	.short	0x010a
        /*085e*/ 	.byte	0x3f
	.zero		1


	//   ....[43]....
        /*0860*/ 	.word	0x00013da0
        /*0864*/ 	.word	0x00000016
        /*0868*/ 	.word	0x00031c00
        /*086c*/ 	.short	0x0107
        /*086e*/ 	.byte	0x3f
	.zero		1


	//   ....[44]....
        /*0870*/ 	.word	0x00013ea0
        /*0874*/ 	.word	0x00000016
        /*0878*/ 	.word	0x00031c00
        /*087c*/ 	.short	0x0101
        /*087e*/ 	.byte	0x3f
	.zero		1


	//   ....[45]....
        /*0880*/ 	.word	0x00013ec0
        /*0884*/ 	.word	0x00000016
        /*0888*/ 	.word	0x00031c20
        /*088c*/ 	.short	0x010a
        /*088e*/ 	.byte	0x3f
	.zero		1


	//   ....[46]....
        /*0890*/ 	.word	0x000141d0
        /*0894*/ 	.word	0x00000003
        /*0898*/ 	.word	0x00031c40
        /*089c*/ 	.short	0x010a
        /*089e*/ 	.byte	0x3f
	.zero		1


	//   ....[47]....
        /*08a0*/ 	.word	0x00014650
        /*08a4*/ 	.word	0x00000003
        /*08a8*/ 	.word	0x00000060
        /*08ac*/ 	.short	0x010a
        /*08ae*/ 	.byte	0x3f
	.zero		1


	//   ....[48]....
        /*08b0*/ 	.word	0x00014d70
        /*08b4*/ 	.word	0x00000003
        /*08b8*/ 	.word	0x00031c40
        /*08bc*/ 	.short	0x010a
        /*08be*/ 	.byte	0x3f
	.zero		1


	//   ....[49]....
        /*08c0*/ 	.word	0x000151f0
        /*08c4*/ 	.word	0x0000000c
        /*08c8*/ 	.word	0x00000060
        /*08cc*/ 	.short	0x010a
        /*08ce*/ 	.byte	0x3f
	.zero		1


	//   ....[50]....
        /*08d0*/ 	.word	0x00015860
        /*08d4*/ 	.word	0x00000002
        /*08d8*/ 	.word	0x00031c40
        /*08dc*/ 	.short	0x010a
        /*08de*/ 	.byte	0x3f
	.zero		1


	//   ....[51]....
        /*08e0*/ 	.word	0x00015cf0
        /*08e4*/ 	.word	0x00000008
        /*08e8*/ 	.word	0x00000060
        /*08ec*/ 	.short	0x010a
        /*08ee*/ 	.byte	0x3f
	.zero		1


	//   ....[52]....
        /*08f0*/ 	.word	0x00016320
        /*08f4*/ 	.word	0x00000003
        /*08f8*/ 	.word	0x00031c60
        /*08fc*/ 	.short	0x010a
        /*08fe*/ 	.byte	0x3f
	.zero		1


	//   ....[53]....
        /*0900*/ 	.word	0x00017480
        /*0904*/ 	.word	0x00000009
        /*0908*/ 	.word	0x00031c20
        /*090c*/ 	.short	0x010a
        /*090e*/ 	.byte	0x3f
	.zero		1


	//   ....[54]....
        /*0910*/ 	.word	0x00017640
        /*0914*/ 	.word	0x00000006
        /*0918*/ 	.word	0x00000000
        /*091c*/ 	.short	0x010a
        /*091e*/ 	.byte	0x3f
	.zero		1


	//   ....[55]....
        /*0920*/ 	.word	0x000176b0
        /*0924*/ 	.word	0x00000007
        /*0928*/ 	.word	0x00000000
        /*092c*/ 	.short	0x010a
        /*092e*/ 	.byte	0x3f
	.zero		1


	//   ....[56]....
        /*0930*/ 	.word	0x00017710
        /*0934*/ 	.word	0x00000004
        /*0938*/ 	.word	0x00000000
        /*093c*/ 	.short	0x010a
        /*093e*/ 	.byte	0x3f
	.zero		1


	//   ....[57]....
        /*0940*/ 	.word	0x00017740
        /*0944*/ 	.word	0x00000005
        /*0948*/ 	.word	0x00000000
        /*094c*/ 	.short	0x010a
        /*094e*/ 	.byte	0x3f
	.zero		1


	//   ....[58]....
        /*0950*/ 	.word	0x000177b0
        /*0954*/ 	.word	0x00000003
        /*0958*/ 	.word	0x00031c00
        /*095c*/ 	.short	0x010a
        /*095e*/ 	.byte	0x3f
	.zero		1


	//   ....[59]....
        /*0960*/ 	.word	0x00017800
        /*0964*/ 	.word	0x00000000
        /*0968*/ 	.word	0x00031c30
        /*096c*/ 	.short	0x010a
        /*096e*/ 	.byte	0x3f
	.zero		1


	//   ....[60]....
        /*0970*/ 	.word	0x00017860
        /*0974*/ 	.word	0x00000008
        /*0978*/ 	.word	0x00031c30
        /*097c*/ 	.short	0x010a
        /*097e*/ 	.byte	0x3f
	.zero		1


	//   ....[61]....
        /*0980*/ 	.word	0x000178c0
        /*0984*/ 	.word	0x00000008
        /*0988*/ 	.word	0x00031c50
        /*098c*/ 	.short	0x010a
        /*098e*/ 	.byte	0x3f
	.zero		1


	//   ....[62]....
        /*0990*/ 	.word	0x00017920
        /*0994*/ 	.word	0x00000007
        /*0998*/ 	.word	0x00031c30
        /*099c*/ 	.short	0x010a
        /*099e*/ 	.byte	0x3f
	.zero		1


	//   ....[63]....
        /*09a0*/ 	.word	0x00017980
        /*09a4*/ 	.word	0x00000007
        /*09a8*/ 	.word	0x00031c50
        /*09ac*/ 	.short	0x010a
        /*09ae*/ 	.byte	0x3f
	.zero		1


	//   ....[64]....
        /*09b0*/ 	.word	0x000179e0
        /*09b4*/ 	.word	0x00000005
        /*09b8*/ 	.word	0x00031c50
        /*09bc*/ 	.short	0x010a
        /*09be*/ 	.byte	0x3f
	.zero		1


	//   ....[65]....
        /*09c0*/ 	.word	0x00017b80
        /*09c4*/ 	.word	0x00000000
        /*09c8*/ 	.word	0x00031c40
        /*09cc*/ 	.short	0x010a
        /*09ce*/ 	.byte	0x3f
	.zero		1


	//   ....[66]....
        /*09d0*/ 	.word	0x00018450
        /*09d4*/ 	.word	0x00000016
        /*09d8*/ 	.word	0x00031c20
        /*09dc*/ 	.short	0x010a
        /*09de*/ 	.byte	0x3f
	.zero		1


	//   ....[67]....
        /*09e0*/ 	.word	0x000184a0
        /*09e4*/ 	.word	0x00000003
        /*09e8*/ 	.word	0x00031c40
        /*09ec*/ 	.short	0x010a
        /*09ee*/ 	.byte	0x3f
	.zero		1


	//   ....[68]....
        /*09f0*/ 	.word	0x000184f0
        /*09f4*/ 	.word	0x00000003
        /*09f8*/ 	.word	0x00000060
        /*09fc*/ 	.short	0x010a
        /*09fe*/ 	.byte	0x3f
	.zero		1


	//   ....[69]....
        /*0a00*/ 	.word	0x00018540
        /*0a04*/ 	.word	0x00000003
        /*0a08*/ 	.word	0x00031c40
        /*0a0c*/ 	.short	0x010a
        /*0a0e*/ 	.byte	0x3f
	.zero		1


	//   ....[70]....
        /*0a10*/ 	.word	0x00018590
        /*0a14*/ 	.word	0x0000000c
        /*0a18*/ 	.word	0x00000060
        /*0a1c*/ 	.short	0x010a
        /*0a1e*/ 	.byte	0x3f
	.zero		1


	//   ....[71]....
        /*0a20*/ 	.word	0x000185e0
        /*0a24*/ 	.word	0x00000002
        /*0a28*/ 	.word	0x00031c40
        /*0a2c*/ 	.short	0x010a
        /*0a2e*/ 	.byte	0x3f
	.zero		1


	//   ....[72]....
        /*0a30*/ 	.word	0x00018630
        /*0a34*/ 	.word	0x00000008
        /*0a38*/ 	.word	0x00000060
        /*0a3c*/ 	.short	0x010a
        /*0a3e*/ 	.byte	0x3f
	.zero		1


	//   ....[73]....
        /*0a40*/ 	.word	0x00018680
        /*0a44*/ 	.word	0x00000003
        /*0a48*/ 	.word	0x00031c60
        /*0a4c*/ 	.short	0x010a
        /*0a4e*/ 	.byte	0x3f
	.zero		1


	//   ....[74]....
        /*0a50*/ 	.word	0x00019010
        /*0a54*/ 	.word	0x00000009
        /*0a58*/ 	.word	0x00031c20
        /*0a5c*/ 	.short	0x010a
        /*0a5e*/ 	.byte	0x3f
	.zero		1


	//   ....[75]....
        /*0a60*/ 	.word	0x000191b0
        /*0a64*/ 	.word	0x00000006
        /*0a68*/ 	.word	0x00000000
        /*0a6c*/ 	.short	0x010a
        /*0a6e*/ 	.byte	0x3f
	.zero		1


	//   ....[76]....
        /*0a70*/ 	.word	0x00019200
        /*0a74*/ 	.word	0x00000007
        /*0a78*/ 	.word	0x00000000
        /*0a7c*/ 	.short	0x010a
        /*0a7e*/ 	.byte	0x3f
	.zero		1


	//   ....[77]....
        /*0a80*/ 	.word	0x00019250
        /*0a84*/ 	.word	0x00000004
        /*0a88*/ 	.word	0x00000000
        /*0a8c*/ 	.short	0x010a
        /*0a8e*/ 	.byte	0x3f
	.zero		1


	//----- nvinfo : EIATTR_NUM_MBARRIERS
	.align		4
.L_1443:
        /*0a90*/ 	.byte	0x03, 0x38
        /*0a92*/ 	.short	0x0016


	//----- nvinfo : EIATTR_EXIT_INSTR_OFFSETS
	.align		4
        /*0a94*/ 	.byte	0x04, 0x1c
        /*0a96*/ 	.short	(.L_1445 - .L_1444)


	//   ....[0]....
.L_1444:
        /*0a98*/ 	.word	0x00000a90


	//   ....[1]....
        /*0a9c*/ 	.word	0x000112a0


	//   ....[2]....
        /*0aa0*/ 	.word	0x00017790


	//----- nvinfo : EIATTR_MAX_THREADS
	.align		4
.L_1445:
        /*0aa4*/ 	.byte	0x04, 0x05
        /*0aa6*/ 	.short	(.L_1447 - .L_1446)
.L_1446:
        /*0aa8*/ 	.word	0x00000200
        /*0aac*/ 	.word	0x00000001
        /*0ab0*/ 	.word	0x00000001


	//----- nvinfo : EIATTR_CRS_STACK_SIZE
	.align		4
.L_1447:
        /*0ab4*/ 	.byte	0x04, 0x1e
        /*0ab6*/ 	.short	(.L_1449 - .L_1448)
.L_1448:
        /*0ab8*/ 	.word	0x00000000


	//----- nvinfo : EIATTR_CBANK_PARAM_SIZE
	.align		4
.L_1449:
        /*0abc*/ 	.byte	0x03, 0x19
        /*0abe*/ 	.short	0x0af0


	//----- nvinfo : EIATTR_PARAM_CBANK
	.align		4
        /*0ac0*/ 	.byte	0x04, 0x0a
        /*0ac2*/ 	.short	(.L_1451 - .L_1450)
	.align		4
.L_1450:
        /*0ac4*/ 	.word	index@(.nv.constant0._ZN7cutlass13device_kernelIN5flash11enable_sm90INS1_16FlashAttnFwdSm90INS1_25CollectiveMainloopFwdSm90ILi2EN4cute5tupleIJNS5_1CILi1EEES8_S8_EEENS6_IJNS7_ILi192EEENS7_ILi144EEENS7_ILi96EEEEEELi96ENS_10bfloat16_tEfNS_4arch4Sm90ELb1ELb0ELb1ELb1ELb0ELb0ELb0ELb0ELb1ELb1ELb0ELb0EEENS1_21CollectiveEpilogueFwdINS6_IJSA_SC_SB_EEES9_SE_SG_Li384ELb1ELb1ELb0ELb0EEENS1_36VarlenDynamicPersistentTileSchedulerILi192ELi144ELi384ELi128ELb0ELb1ELb1ELb1ELb1ELb1EEEEEEEEEvNT_6ParamsE)
        /*0ac8*/ 	.short	0x0210
        /*0aca*/ 	.short	0x0af0


	//----- nvinfo : EIATTR_SW_WAR
	.align		4
.L_1451:
        /*0acc*/ 	.byte	0x04, 0x36
        /*0ace*/ 	.short	(.L_1453 - .L_1452)
.L_1452:
        /*0ad0*/ 	.word	0x00000008
.L_1453:


//--------------------- .nv.info._ZN7cutlass13device_kernelIN5flash11enable_sm90INS1_16FlashAttnFwdSm90INS1_25CollectiveMainloopFwdSm90ILi2EN4cute5tupleIJNS5_1CILi1EEES8_S8_EEENS6_IJNS7_ILi192EEENS7_ILi144EEENS7_ILi96EEEEEELi96ENS_10bfloat16_tEfNS_4arch4Sm90ELb1ELb0ELb1ELb1ELb0ELb1ELb0ELb0ELb1ELb1ELb0ELb0EEENS1_21CollectiveEpilogueFwdINS6_IJSA_SC_SB_EEES9_SE_SG_Li384ELb1ELb1ELb0ELb0EEENS1_36VarlenDynamicPersistentTileSchedulerILi192ELi144ELi384ELi128ELb0ELb1ELb1ELb1ELb1ELb1EEEEEEEEEvNT_6ParamsE --------------------------
	.section	.nv.info._ZN7cutlass13device_kernelIN5flash11enable_sm90INS1_16FlashAttnFwdSm90INS1_25CollectiveMainloopFwdSm90ILi2EN4cute5tupleIJNS5_1CILi1EEES8_S8_EEENS6_IJNS7_ILi192EEENS7_ILi144EEENS7_ILi96EEEEEELi96ENS_10bfloat16_tEfNS_4arch4Sm90ELb1ELb0ELb1ELb1ELb0ELb1ELb0ELb0ELb1ELb1ELb0ELb0EEENS1_21CollectiveEpilogueFwdINS6_IJSA_SC_SB_EEES9_SE_SG_Li384ELb1ELb1ELb0ELb0EEENS1_36VarlenDynamicPersistentTileSchedulerILi192ELi144ELi384ELi128ELb0ELb1ELb1ELb1ELb1ELb1EEEEEEEEEvNT_6ParamsE,"",@"SHT_CUDA_INFO"
	.sectionflags	@""
	.align	4


	//----- nvinfo : EIATTR_CUDA_API_VERSION
	.align		4
        /*0000*/ 	.byte	0x04, 0x37
        /*0002*/ 	.short	(.L_1455 - .L_1454)
.L_1454:
        /*0004*/ 	.word	0x00000082


	//----- nvinfo : EIATTR_KPARAM_INFO
	.align		4
.L_1455:
        /*0008*/ 	.byte	0x04, 0x17
        /*000a*/ 	.short	(.L_1457 - .L_1456)
.L_1456:
        /*000c*/ 	.word	0x00000000
        /*0010*/ 	.short	0x0000
        /*0012*/ 	.short	0x0070
        /*0014*/ 	.byte	0x00, 0xf0, 0x01, 0x2a


	//----- nvinfo : EIATTR_SPARSE_MMA_MASK
	.align		4
.L_1457:
        /*0018*/ 	.byte	0x03, 0x50
        /*001a*/ 	.short	0x0000


	//----- nvinfo : EIATTR_MAXREG_COUNT
	.align		4
        /*001c*/ 	.byte	0x03, 0x1b
        /*001e*/ 	.short	0x0080


	//----- nvinfo : EIATTR_NUM_BARRIERS
	.align		4
        /*0020*/ 	.byte	0x02, 0x4c
        /*0022*/ 	.byte	0x10
	.zero		1


	//----- nvinfo : EIATTR_EXTERNS
	.align		4
        /*0024*/ 	.byte	0x04, 0x0f
        /*0026*/ 	.short	(.L_1459 - .L_1458)


	//   ....[0]....
	.align		4
.L_1458:
        /*0028*/ 	.word	index@(__assertfail)


	//----- nvinfo : EIATTR_ANNOTATIONS
	.align		4
.L_1459:
        /*002c*/ 	.byte	0x04, 0x55
        /*002e*/ 	.short	(.L_1461 - .L_1460)


	//   ....[0]....
.L_1460:
        /* <DEDUP_REMOVED lines=128> */


	//----- nvinfo : EIATTR_MERCURY_ISA_VERSION
	.align		4
.L_1461:
        /*0818*/ 	.byte	0x03, 0x5f
        /*081a*/ 	.short	0x0101


	//----- nvinfo : EIATTR_UNUSED_LOAD_BYTE_OFFSET
	.align		4
        /*081c*/ 	.byte	0x04, 0x44
        /*081e*/ 	.short	(.L_1463 - .L_1462)


	//   ....[0]....
.L_1462:
        /*0820*/ 	.word	0x00000af0
        /*0824*/ 	.word	0x0000fff0


	//   ....[1]....
        /*0828*/ 	.word	0x0001be60
        /*082c*/ 	.word	0x0000fff0


	//----- nvinfo : EIATTR_INT_WARP_WIDE_INSTR_OFFSETS
	.align		4
.L_1463:
        /*0830*/ 	.byte	0x04, 0x31
        /*0832*/ 	.short	(.L_1465 - .L_1464)


	//   ....[0]....
.L_1464:
        /*0834*/ 	.word	0x00000190


	//   ....[1]....
        /*0838*/ 	.word	0x000001d0


	//   ....[2]....
        /*083c*/ 	.word	0x00000240


	//   ....[3]....
        /*0840*/ 	.word	0x00020720


	//   ....[4]....
        /*0844*/ 	.word	0x000207c0


	//   ....[5]....
        /*0848*/ 	.word	0x00024330


	//   ....[6]....
        /*084c*/ 	.word	0x000243d0


	//----- nvinfo : EIATTR_COOP_GROUP_MASK_REGIDS
	.align		4
.L_1465:
        /*0850*/ 	.byte	0x04, 0x29
        /*0852*/ 	.short	(.L_1467 - .L_1466)


	//   ....[0]....
.L_1466:
        /*0854*/ 	.word	0xffffffff


	//   ....[1]....
        /*0858*/ 	.word	0xffffffff


	//   ....[2]....
        /*085c*/ 	.word	0xffffffff


	//   ....[3]....
        /*0860*/ 	.word	0xffffffff


	//   ....[4]....
        /*0864*/ 	.word	0xffffffff


	//   ....[5]....
        /*0868*/ 	.word	0xffffffff


	//   ....[6]....
        /*086c*/ 	.word	0xffffffff


	//   ....[7]....
        /*0870*/ 	.word	0xffffffff


	//   ....[8]....
        /*0874*/ 	.word	0xffffffff


	//   ....[9]....
        /*0878*/ 	.word	0xffffffff


	//   ....[10]....
        /*087c*/ 	.word	0xffffffff


	//   ....[11]....
        /*0880*/ 	.word	0xffffffff


	//   ....[12]....
        /*0884*/ 	.word	0xffffffff


	//   ....[13]....
        /*0888*/ 	.word	0xffffffff


	//   ....[14]....
        /*088c*/ 	.word	0xffffffff


	//   ....[15]....
        /*0890*/ 	.word	0xffffffff


	//   ....[16]....
        /*0894*/ 	.word	0xffffffff


	//   ....[17]....
        /*0898*/ 	.word	0xffffffff


	//   ....[18]....
        /*089c*/ 	.word	0xffffffff


	//   ....[19]....
        /*08a0*/ 	.word	0xffffffff


	//   ....[20]....
        /*08a4*/ 	.word	0xffffffff


	//   ....[21]....
        /*08a8*/ 	.word	0xffffffff


	//   ....[22]....
        /*08ac*/ 	.word	0xffffffff


	//   ....[23]....
        /*08b0*/ 	.word	0xffffffff


	//   ....[24]....
        /*08b4*/ 	.word	0xffffffff


	//   ....[25]....
        /*08b8*/ 	.word	0xffffffff


	//   ....[26]....
        /*08bc*/ 	.word	0xffffffff


	//   ....[27]....
        /*08c0*/ 	.word	0xffffffff


	//   ....[28]....
        /*08c4*/ 	.word	0xffffffff


	//   ....[29]....
        /*08c8*/ 	.word	0xffffffff


	//   ....[30]....
        /*08cc*/ 	.word	0xffffffff


	//   ....[31]....
        /*08d0*/ 	.word	0xffffffff


	//   ....[32]....
        /*08d4*/ 	.word	0xffffffff


	//   ....[33]....
        /*08d8*/ 	.word	0xffffffff


	//   ....[34]....
        /*08dc*/ 	.word	0xffffffff


	//   ....[35]....
        /*08e0*/ 	.word	0xffffffff


	//   ....[36]....
        /*08e4*/ 	.word	0xffffffff


	//   ....[37]....
        /*08e8*/ 	.word	0xffffffff


	//   ....[38]....
        /*08ec*/ 	.word	0xffffffff


	//   ....[39]....
        /*08f0*/ 	.word	0xffffffff


	//   ....[40]....
        /*08f4*/ 	.word	0xffffffff


	//   ....[41]....
        /*08f8*/ 	.word	0xffffffff


	//   ....[42]....
        /*08fc*/ 	.word	0xffffffff


	//   ....[43]....
        /*0900*/ 	.word	0xffffffff


	//   ....[44]....
        /*0904*/ 	.word	0xffffffff


	//   ....[45]....
        /*0908*/ 	.word	0xffffffff


	//   ....[46]....
        /*090c*/ 	.word	0xffffffff


	//   ....[47]....
        /*0910*/ 	.word	0xffffffff


	//   ....[48]....
        /*0914*/ 	.word	0xffffffff


	//   ....[49]....
        /*0918*/ 	.word	0xffffffff


	//   ....[50]....
        /*091c*/ 	.word	0xffffffff


	//   ....[51]....
        /*0920*/ 	.word	0xffffffff


	//   ....[52]....
        /*0924*/ 	.word	0xffffffff


	//   ....[53]....
        /*0928*/ 	.word	0xffffffff


	//   ....[54]....
        /*092c*/ 	.word	0xffffffff


	//   ....[55]....
        /*0930*/ 	.word	0xffffffff


	//   ....[56]....
        /*0934*/ 	.word	0xffffffff


	//   ....[57]....
        /*0938*/ 	.word	0xffffffff


	//   ....[58]....
        /*093c*/ 	.word	0xffffffff


	//   ....[59]....
        /*0940*/ 	.word	0xffffffff


	//   ....[60]....
        /*0944*/ 	.word	0xffffffff


	//   ....[61]....
        /*0948*/ 	.word	0xffffffff


	//   ....[62]....
        /*094c*/ 	.word	0xffffffff


	//   ....[63]....
        /*0950*/ 	.word	0xffffffff


	//   ....[64]....
        /*0954*/ 	.word	0xffffffff


	//   ....[65]....
        /*0958*/ 	.word	0xffffffff


	//   ....[66]....
        /*095c*/ 	.word	0xffffffff


	//   ....[67]....
        /*0960*/ 	.word	0xffffffff


	//   ....[68]....
        /*0964*/ 	.word	0xffffffff


	//   ....[69]....
        /*0968*/ 	.word	0xffffffff


	//   ....[70]....
        /*096c*/ 	.word	0xffffffff


	//   ....[71]....
        /*0970*/ 	.word	0xffffffff


	//   ....[72]....
        /*0974*/ 	.word	0xffffffff


	//   ....[73]....
        /*0978*/ 	.word	0xffffffff


	//   ....[74]....
        /*097c*/ 	.word	0xffffffff


	//   ....[75]....
        /*0980*/ 	.word	0xffffffff


	//   ....[76]....
        /*0984*/ 	.word	0xffffffff


	//   ....[77]....
        /*0988*/ 	.word	0xffffffff


	//   ....[78]....
        /*098c*/ 	.word	0xffffffff


	//   ....[79]....
        /*0990*/ 	.word	0xffffffff


	//   ....[80]....
        /*0994*/ 	.word	0xffffffff


	//   ....[81]....
        /*0998*/ 	.word	0xffffffff


	//   ....[82]....
        /*099c*/ 	.word	0xffffffff


	//   ....[83]....
        /*09a0*/ 	.word	0xffffffff


	//   ....[84]....
        /*09a4*/ 	.word	0xffffffff


	//   ....[85]....
        /*09a8*/ 	.word	0xffffffff


	//   ....[86]....
        /*09ac*/ 	.word	0xffffffff


	//   ....[87]....
        /*09b0*/ 	.word	0xffffffff


	//   ....[88]....
        /*09b4*/ 	.word	0xffffffff


	//   ....[89]....
        /*09b8*/ 	.word	0xffffffff


	//   ....[90]....
        /*09bc*/ 	.word	0xffffffff


	//   ....[91]....
        /*09c0*/ 	.word	0xffffffff


	//   ....[92]....
        /*09c4*/ 	.word	0xffffffff


	//   ....[93]....
        /*09c8*/ 	.word	0xffffffff


	//   ....[94]....
        /*09cc*/ 	.word	0xffffffff


	//   ....[95]....
        /*09d0*/ 	.word	0xffffffff


	//   ....[96]....
        /*09d4*/ 	.word	0xffffffff


	//   ....[97]....
        /*09d8*/ 	.word	0xffffffff


	//   ....[98]....
        /*09dc*/ 	.word	0xffffffff


	//   ....[99]....
        /*09e0*/ 	.word	0x0500000f


	//   ....[100]....
        /*09e4*/ 	.word	0x0500000f


	//   ....[101]....
        /*09e8*/ 	.word	0x0500000f


	//   ....[102]....
        /*09ec*/ 	.word	0x0500000f


	//   ....[103]....
        /*09f0*/ 	.word	0x0500000f


	//   ....[104]....
        /*09f4*/ 	.word	0x0500000f


	//   ....[105]....
        /*09f8*/ 	.word	0x0500000f


	//   ....[106]....
        /*09fc*/ 	.word	0x0500000f


	//   ....[107]....
        /*0a00*/ 	.word	0x0500000f


	//   ....[108]....
        /*0a04*/ 	.word	0x0500000f


	//   ....[109]....
        /*0a08*/ 	.word	0x0500000f


	//   ....[110]....
        /*0a0c*/ 	.word	0x0500000f


	//   ....[111]....
        /*0a10*/ 	.word	0x0500000f


	//   ....[112]....
        /*0a14*/ 	.word	0x0500000f


	//   ....[113]....
        /*0a18*/ 	.word	0x0500000f


	//   ....[114]....
        /*0a1c*/ 	.word	0x0500000f


	//   ....[115]....
        /*0a20*/ 	.word	0x0500000f


	//   ....[116]....
        /*0a24*/ 	.word	0x0500000f


	//   ....[117]....
        /*0a28*/ 	.word	0x0500000f


	//   ....[118]....
        /*0a2c*/ 	.word	0x0500000f


	//   ....[119]....
        /*0a30*/ 	.word	0x0500000f


	//   ....[120]....
        /*0a34*/ 	.word	0x0500000f


	//   ....[121]....
        /*0a38*/ 	.word	0x0500000f


	//   ....[122]....
        /*0a3c*/ 	.word	0x0500000f


	//   ....[123]....
        /*0a40*/ 	.word	0x0500000f


	//   ....[124]....
        /*0a44*/ 	.word	0x0500000f


	//   ....[125]....
        /*0a48*/ 	.word	0x0500000f


	//   ....[126]....
        /*0a4c*/ 	.word	0x0500000f


	//   ....[127]....
        /*0a50*/ 	.word	0x0500000f


	//   ....[128]....
        /*0a54*/ 	.word	0x0500000f


	//   ....[129]....
        /*0a58*/ 	.word	0x0500000f


	//   ....[130]....
        /*0a5c*/ 	.word	0x0500000f


	//   ....[131]....
        /*0a60*/ 	.word	0x0500000f


	//   ....[132]....
        /*0a64*/ 	.word	0x0500000f


	//   ....[133]....
        /*0a68*/ 	.word	0x0500000f


	//   ....[134]....
        /*0a6c*/ 	.word	0x0500000f


	//   ....[135]....
        /*0a70*/ 	.word	0x0500000f


	//   ....[136]....
        /*0a74*/ 	.word	0x0500000f


	//   ....[137]....
        /*0a78*/ 	.word	0x0500000f


	//   ....[138]....
        /*0a7c*/ 	.word	0x0500000f


	//   ....[139]....
        /*0a80*/ 	.word	0x0500000f


	//   ....[140]....
        /*0a84*/ 	.word	0x0500000f


	//   ....[141]....
        /*0a88*/ 	.word	0x0500000f


	//   ....[142]....
        /*0a8c*/ 	.word	0x0500000f


	//   ....[143]....
        /*0a90*/ 	.word	0x0500000f


	//----- nvinfo : EIATTR_COOP_GROUP_INSTR_OFFSETS
	.align		4
.L_1467:
        /*0a94*/ 	.byte	0x04, 0x28
        /*0a96*/ 	.short	(.L_1469 - .L_1468)


	//   ....[0]....
.L_1468:
        /*0a98*/ 	.word	0x00000070


	//   ....[1]....
        /*0a9c*/ 	.word	0x000001a0


	//   ....[2]....
        /*0aa0*/ 	.word	0x000001f0


	//   ....[3]....
        /*0aa4*/ 	.word	0x00000420


	//   ....[4]....
        /*0aa8*/ 	.word	0x00000580


	//   ....[5]....
        /*0aac*/ 	.word	0x000006a0


	//   ....[6]....
        /*0ab0*/ 	.word	0x00000800


	//   ....[7]....
        /*0ab4*/ 	.word	0x00007560


	//   ....[8]....
        /*0ab8*/ 	.word	0x00007d00


	//   ....[9]....
        /*0abc*/ 	.word	0x00007d10


	//   ....[10]....
        /*0ac0*/ 	.word	0x00007d20


	//   ....[11]....
        /*0ac4*/ 	.word	0x00007d30


	//   ....[12]....
        /*0ac8*/ 	.word	0x00009cc0


	//   ....[13]....
        /*0acc*/ 	.word	0x00009cd0


	//   ....[14]....
        /*0ad0*/ 	.word	0x00009ce0


	//   ....[15]....
        /*0ad4*/ 	.word	0x00009cf0


	//   ....[16]....
        /*0ad8*/ 	.word	0x0000def0


	//   ....[17]....
        /*0adc*/ 	.word	0x0000e980


	//   ....[18]....
        /*0ae0*/ 	.word	0x0000e9a0


	//   ....[19]....
        /*0ae4*/ 	.word	0x0000e9b0


	//   ....[20]....
        /*0ae8*/ 	.word	0x0000f450


	//   ....[21]....
        /*0aec*/ 	.word	0x0000f480


	//   ....[22]....
        /*0af0*/ 	.word	0x00010680


	//   ....[23]....
        /*0af4*/ 	.word	0x00013160


	//   ....[24]....
        /*0af8*/ 	.word	0x00013470


	//   ....[25]....
        /*0afc*/ 	.word	0x00014100


	//   ....[26]....
        /*0b00*/ 	.word	0x00014120


	//   ....[27]....
        /*0b04*/ 	.word	0x000147b0


	//   ....[28]....
        /*0b08*/ 	.word	0x000147d0


	//   ....[29]....
        /*0b0c*/ 	.word	0x000160b0


	//   ....[30]....
        /*0b10*/ 	.word	0x00018d70


	//   ....[31]....
        /*0b14*/ 	.word	0x00018df0


	//   ....[32]....
        /*0b18*/ 	.word	0x000197b0


	//   ....[33]....
        /*0b1c*/ 	.word	0x000197d0


	//   ....[34]....
        /*0b20*/ 	.word	0x0001b080


	//   ....[35]....
        /*0b24*/ 	.word	0x0001b500


	//   ....[36]....
        /*0b28*/ 	.word	0x0001b800


	//   ....[37]....
        /*0b2c*/ 	.word	0x0001b830


	//   ....[38]....
        /*0b30*/ 	.word	0x0001b870


	//   ....[39]....
        /*0b34*/ 	.word	0x0001c8f0


	//   ....[40]....
        /*0b38*/ 	.word	0x0001c920


	//   ....[41]....
        /*0b3c*/ 	.word	0x0001c950


	//   ....[42]....
        /*0b40*/ 	.word	0x0001c960


	//   ....[43]....
        /*0b44*/ 	.word	0x0001ce20


	//   ....[44]....
        /*0b48*/ 	.word	0x0001ce40


	//   ....[45]....
        /*0b4c*/ 	.word	0x0001cf50


	//   ....[46]....
        /*0b50*/ 	.word	0x0001cf70


	//   ....[47]....
        /*0b54*/ 	.word	0x0001d7f0


	//   ....[48]....
        /*0b58*/ 	.word	0x0001d800


	//   ....[49]....
        /*0b5c*/ 	.word	0x0001d970


	//   ....[50]....
        /*0b60*/ 	.word	0x0001d980


	//   ....[51]....
        /*0b64*/ 	.word	0x0001db30


	//   ....[52]....
        /*0b68*/ 	.word	0x0001dd30


	//   ....[53]....
        /*0b6c*/ 	.word	0x0001dd60


	//   ....[54]....
        /*0b70*/ 	.word	0x0001dd90


	//   ....[55]....
        /*0b74*/ 	.word	0x0001ddc0


	//   ....[56]....
        /*0b78*/ 	.word	0x0001ddf0


	//   ....[57]....
        /*0b7c*/ 	.word	0x0001de20


	//   ....[58]....
        /*0b80*/ 	.word	0x0001dfa0


	//   ....[59]....
        /*0b84*/ 	.word	0x0001dfd0


	//   ....[60]....
        /*0b88*/ 	.word	0x0001e000


	//   ....[61]....
        /*0b8c*/ 	.word	0x0001e030


	//   ....[62]....
        /*0b90*/ 	.word	0x0001e060


	//   ....[63]....
        /*0b94*/ 	.word	0x0001e090


	//   ....[64]....
        /*0b98*/ 	.word	0x0001e150


	//   ....[65]....
        /*0b9c*/ 	.word	0x0001e1b0


	//   ....[66]....
        /*0ba0*/ 	.word	0x0001e250


	//   ....[67]....
        /*0ba4*/ 	.word	0x0001f1d0


	//   ....[68]....
        /*0ba8*/ 	.word	0x00020ce0


	//   ....[69]....
        /*0bac*/ 	.word	0x000219e0


	//   ....[70]....
        /*0bb0*/ 	.word	0x00021a00


	//   ....[71]....
        /*0bb4*/ 	.word	0x00021ac0


	//   ....[72]....
        /*0bb8*/ 	.word	0x00021ae0


	//   ....[73]....
        /*0bbc*/ 	.word	0x00021b80


	//   ....[74]....
        /*0bc0*/ 	.word	0x00021ba0


	//   ....[75]....
        /*0bc4*/ 	.word	0x00021bb0


	//   ....[76]....
        /*0bc8*/ 	.word	0x00021bc0


	//   ....[77]....
        /*0bcc*/ 	.word	0x00021ce0


	//   ....[78]....
        /*0bd0*/ 	.word	0x00021cf0


	//   ....[79]....
        /*0bd4*/ 	.word	0x00021d00


	//   ....[80]....
        /*0bd8*/ 	.word	0x00021d90


	//   ....[81]....
        /*0bdc*/ 	.word	0x00024ad0


	//   ....[82]....
        /*0be0*/ 	.word	0x00024af0


	//   ....[83]....
        /*0be4*/ 	.word	0x00024b30


	//   ....[84]....
        /*0be8*/ 	.word	0x00024b60


	//   ....[85]....
        /*0bec*/ 	.word	0x00024b90


	//   ....[86]....
        /*0bf0*/ 	.word	0x00024bc0


	//   ....[87]....
        /*0bf4*/ 	.word	0x00024bf0


	//   ....[88]....
        /*0bf8*/ 	.word	0x00024c20


	//   ....[89]....
        /*0bfc*/ 	.word	0x00024db0


	//   ....[90]....
        /*0c00*/ 	.word	0x00024df0


	//   ....[91]....
        /*0c04*/ 	.word	0x00024e20


	//   ....[92]....
        /*0c08*/ 	.word	0x00024e50


	//   ....[93]....
        /*0c0c*/ 	.word	0x00024e80


	//   ....[94]....
        /*0c10*/ 	.word	0x00024eb0


	//   ....[95]....
        /*0c14*/ 	.word	0x00024f70


	//   ....[96]....
        /*0c18*/ 	.word	0x00024f90


	//   ....[97]....
        /*0c1c*/ 	.word	0x00025000


	//   ....[98]....
        /*0c20*/ 	.word	0x000256a0


	//   ....[99]....
        /*0c24*/ 	.word	0x00025b20


	//   ....[100]....
        /*0c28*/ 	.word	0x00025bc0


	//   ....[101]....
        /*0c2c*/ 	.word	0x00025c50


	//   ....[102]....
        /*0c30*/ 	.word	0x00025ca0


	//   ....[103]....
        /*0c34*/ 	.word	0x00025cf0


	//   ....[104]....
        /*0c38*/ 	.word	0x00025dc0


	//   ....[105]....
        /*0c3c*/ 	.word	0x00025e50


	//   ....[106]....
        /*0c40*/ 	.word	0x00025eb0


	//   ....[107]....
        /*0c44*/ 	.word	0x00025f10


	//   ....[108]....
        /*0c48*/ 	.word	0x000261c0


	//   ....[109]....
        /*0c4c*/ 	.word	0x00026210


	//   ....[110]....
        /*0c50*/ 	.word	0x000262a0


	//   ....[111]....
        /*0c54*/ 	.word	0x00026330


	//   ....[112]....
        /*0c58*/ 	.word	0x000263f0


	//   ....[113]....
        /*0c5c*/ 	.word	0x000266e0


	//   ....[114]....
        /*0c60*/ 	.word	0x00026890


	//   ....[115]....
        /*0c64*/ 	.word	0x000268e0


	//   ....[116]....
        /*0c68*/ 	.word	0x00026a10


	//   ....[117]....
        /*0c6c*/ 	.word	0x00026a60


	//   ....[118]....
        /*0c70*/ 	.word	0x00026b90


	//   ....[119]....
        /*0c74*/ 	.word	0x00026c00


	//   ....[120]....
        /*0c78*/ 	.word	0x00026d20


	//   ....[121]....
        /*0c7c*/ 	.word	0x00026d70


	//   ....[122]....
        /*0c80*/ 	.word	0x00026e80


	//   ....[123]....
        /*0c84*/ 	.word	0x00026ef0


	//   ....[124]....
        /*0c88*/ 	.word	0x00027010


	//   ....[125]....
        /*0c8c*/ 	.word	0x00027060


	//   ....[126]....
        /*0c90*/ 	.word	0x00027380


	//   ....[127]....
        /*0c94*/ 	.word	0x00027430


	//   ....[128]....
        /*0c98*/ 	.word	0x00027540


	//   ....[129]....
        /*0c9c*/ 	.word	0x000275c0


	//   ....[130]....
        /*0ca0*/ 	.word	0x00027630


	//   ....[131]....
        /*0ca4*/ 	.word	0x000276a0


	//   ....[132]....
        /*0ca8*/ 	.word	0x00027710


	//   ....[133]....
        /*0cac*/ 	.word	0x00027790


	//   ....[134]....
        /*0cb0*/ 	.word	0x00027820


	//   ....[135]....
        /*0cb4*/ 	.word	0x000278d0


	//   ....[136]....
        /*0cb8*/ 	.word	0x00027940


	//   ....[137]....
        /*0cbc*/ 	.word	0x000279b0


	//   ....[138]....
        /*0cc0*/ 	.word	0x00027a20


	//   ....[139]....
        /*0cc4*/ 	.word	0x00027aa0


	//   ....[140]....
        /*0cc8*/ 	.word	0x00027b10


	//   ....[141]....
        /*0ccc*/ 	.word	0x00027bb0


	//   ....[142]....
        /*0cd0*/ 	.word	0x00027c40


	//   ....[143]....
        /*0cd4*/ 	.word	0x00027d70


	//----- nvinfo : EIATTR_REG_RECONFIG
	.align		4
.L_1469:
        /*0cd8*/ 	.byte	0x01, 0x54
	.zero		2


	//----- nvinfo : EIATTR_SYSCALL_OFFSETS
	.align		4
        /*0cdc*/ 	.byte	0x04, 0x46
        /*0cde*/ 	.short	(.L_1471 - .L_1470)


	//   ....[0]....
.L_1470:
        /*0ce0*/ 	.word	0x00001d60


	//   ....[1]....
        /*0ce4*/ 	.word	0x00001eb0


	//   ....[2]....
        /*0ce8*/ 	.word	0x00007770


	//   ....[3]....
        /*0cec*/ 	.word	0x00007ab0


	//   ....[4]....
        /*0cf0*/ 	.word	0x00020920


	//   ....[5]....
        /*0cf4*/ 	.word	0x00020a70


	//   ....[6]....
        /*0cf8*/ 	.word	0x00020b70


	//   ....[7]....
        /*0cfc*/ 	.word	0x00021460


	//----- nvinfo : EIATTR_MBARRIER_INSTR_OFFSETS
	.align		4
.L_1471:
        /*0d00*/ 	.byte	0x04, 0x39
        /*0d02*/ 	.short	(.L_1473 - .L_1472)


	//   ....[0]....
.L_1472:
        /*0d04*/ 	.word	0x000002d0
        /*0d08*/ 	.word	0x000000ff
        /*0d0c*/ 	.word	0x00031c00
        /*0d10*/ 	.short	0x0100
        /*0d12*/ 	.byte	0x08
	.zero		1


	//   ....[1]....
        /*0d14*/ 	.word	0x000002e0
        /*0d18*/ 	.word	0x000000ff
        /*0d1c*/ 	.word	0x00031c20
        /*0d20*/ 	.short	0x0100
        /*0d22*/ 	.byte	0x08
	.zero		1


	//   ....[2]....
        /*0d24*/ 	.word	0x000003d0
        /*0d28*/ 	.word	0x000000ff
        /*0d2c*/ 	.word	0x00031c30
        /*0d30*/ 	.short	0x0100
        /*0d32*/ 	.byte	0x08
	.zero		1


	//   ....[3]....
        /*0d34*/ 	.word	0x000003e0
        /*0d38*/ 	.word	0x000000ff
        /*0d3c*/ 	.word	0x00031c40
        /*0d40*/ 	.short	0x0100
        /*0d42*/ 	.byte	0x08
	.zero		1


	//   ....[4]....
        /*0d44*/ 	.word	0x000003f0
        /*0d48*/ 	.word	0x000000ff
        /*0d4c*/ 	.word	0x00031c38
        /*0d50*/ 	.short	0x0100
        /*0d52*/ 	.byte	0x08
	.zero		1


	//   ....[5]....
        /*0d54*/ 	.word	0x00000400
        /*0d58*/ 	.word	0x000000ff
        /*0d5c*/ 	.word	0x00031c48
        /*0d60*/ 	.short	0x0100
        /*0d62*/ 	.byte	0x08
	.zero		1


	//   ....[6]....
        /*0d64*/ 	.word	0x00000530
        /*0d68*/ 	.word	0x000000ff
        /*0d6c*/ 	.word	0x00031c50
        /*0d70*/ 	.short	0x0100
        /*0d72*/ 	.byte	0x08
	.zero		1


	//   ....[7]....
        /*0d74*/ 	.word	0x00000540
        /*0d78*/ 	.word	0x000000ff
        /*0d7c*/ 	.word	0x00031c60
        /*0d80*/ 	.short	0x0100
        /*0d82*/ 	.byte	0x08
	.zero		1


	//   ....[8]....
        /*0d84*/ 	.word	0x00000550
        /*0d88*/ 	.word	0x000000ff
        /*0d8c*/ 	.word	0x00031c58
        /*0d90*/ 	.short	0x0100
        /*0d92*/ 	.byte	0x08
	.zero		1


	//   ....[9]....
        /*0d94*/ 	.word	0x00000560
        /*0d98*/ 	.word	0x000000ff
        /*0d9c*/ 	.word	0x00031c68
        /*0da0*/ 	.short	0x0100
        /*0da2*/ 	.byte	0x08
	.zero		1


	//   ....[10]....
        /*0da4*/ 	.word	0x00000650
        /*0da8*/ 	.word	0x000000ff
        /*0dac*/ 	.word	0x00031c70
        /*0db0*/ 	.short	0x0100
        /*0db2*/ 	.byte	0x06
	.zero		1


	//   ....[11]....
        /*0db4*/ 	.word	0x00000660
        /*0db8*/ 	.word	0x000000ff
        /*0dbc*/ 	.word	0x00031c80
        /*0dc0*/ 	.short	0x0100
        /*0dc2*/ 	.byte	0x06
	.zero		1


	//   ....[12]....
        /*0dc4*/ 	.word	0x00000670
        /*0dc8*/ 	.word	0x000000ff
        /*0dcc*/ 	.word	0x00031c78
        /*0dd0*/ 	.short	0x0100
        /*0dd2*/ 	.byte	0x06
	.zero		1


	//   ....[13]....
        /*0dd4*/ 	.word	0x00000680
        /*0dd8*/ 	.word	0x000000ff
        /*0ddc*/ 	.word	0x00031c88
        /*0de0*/ 	.short	0x0100
        /*0de2*/ 	.byte	0x06
	.zero		1


	//   ....[14]....
        /*0de4*/ 	.word	0x000007b0
        /*0de8*/ 	.word	0x000000ff
        /*0dec*/ 	.word	0x00031c90
        /*0df0*/ 	.short	0x0100
        /*0df2*/ 	.byte	0x08
	.zero		1


	//   ....[15]....
        /*0df4*/ 	.word	0x000007c0
        /*0df8*/ 	.word	0x000000ff
        /*0dfc*/ 	.word	0x00031ca0
        /*0e00*/ 	.short	0x0100
        /*0e02*/ 	.byte	0x08
	.zero		1


	//   ....[16]....
        /*0e04*/ 	.word	0x000007d0
        /*0e08*/ 	.word	0x000000ff
        /*0e0c*/ 	.word	0x00031c98
        /*0e10*/ 	.short	0x0100
        /*0e12*/ 	.byte	0x08
	.zero		1


	//   ....[17]....
        /*0e14*/ 	.word	0x000007e0
        /*0e18*/ 	.word	0x000000ff
        /*0e1c*/ 	.word	0x00031ca8
        /*0e20*/ 	.short	0x0100
        /*0e22*/ 	.byte	0x08
	.zero		1


	//   ....[18]....
        /*0e24*/ 	.word	0x00000910
        /*0e28*/ 	.word	0x000000ff
        /*0e2c*/ 	.word	0x00031cb0
        /*0e30*/ 	.short	0x0100
        /*0e32*/ 	.byte	0x08
	.zero		1


	//   ....[19]....
        /*0e34*/ 	.word	0x00000920
        /*0e38*/ 	.word	0x000000ff
        /*0e3c*/ 	.word	0x00031cc0
        /*0e40*/ 	.short	0x0100
        /*0e42*/ 	.byte	0x08
	.zero		1


	//   ....[20]....
        /*0e44*/ 	.word	0x00000930
        /*0e48*/ 	.word	0x000000ff
        /*0e4c*/ 	.word	0x00031cb8
        /*0e50*/ 	.short	0x0100
        /*0e52*/ 	.byte	0x08
	.zero		1


	//   ....[21]....
        /*0e54*/ 	.word	0x00000940
        /*0e58*/ 	.word	0x000000ff
        /*0e5c*/ 	.word	0x00031cc8
        /*0e60*/ 	.short	0x0100
        /*0e62*/ 	.byte	0x08
	.zero		1


	//   ....[22]....
        /*0e64*/ 	.word	0x00003410
        /*0e68*/ 	.word	0x00000019
        /*0e6c*/ 	.word	0x00031c90
        /*0e70*/ 	.short	0x010a
        /*0e72*/ 	.byte	0x3f
	.zero		1


	//   ....[23]....
        /*0e74*/ 	.word	0x00004fd0
        /*0e78*/ 	.word	0x00000019
        /*0e7c*/ 	.word	0x00031c90
        /*0e80*/ 	.short	0x010a
        /*0e82*/ 	.byte	0x3f
	.zero		1


	//   ....[24]....
        /*0e84*/ 	.word	0x00006b30
        /*0e88*/ 	.word	0x00000019
        /*0e8c*/ 	.word	0x00031c90
        /*0e90*/ 	.short	0x010a
        /*0e92*/ 	.byte	0x3f
	.zero		1


	//   ....[25]....
        /*0e94*/ 	.word	0x00006da0
        /*0e98*/ 	.word	0x00000024
        /*0e9c*/ 	.word	0x00000000
        /*0ea0*/ 	.short	0x0101
        /*0ea2*/ 	.byte	0x3f
	.zero		1


	//   ....[26]....
        /*0ea4*/ 	.word	0x00006de0
        /*0ea8*/ 	.word	0x00000019
        /*0eac*/ 	.word	0x00031cb0
        /*0eb0*/ 	.short	0x010a
        /*0eb2*/ 	.byte	0x3f
	.zero		1


	//   ....[27]....
        /*0eb4*/ 	.word	0x00007130
        /*0eb8*/ 	.word	0x00000019
        /*0ebc*/ 	.word	0x00000000
        /*0ec0*/ 	.short	0x0101
        /*0ec2*/ 	.byte	0x3f
	.zero		1


	//   ....[28]....
        /*0ec4*/ 	.word	0x00007810
        /*0ec8*/ 	.word	0x00000010
        /*0ecc*/ 	.word	0x00031c00
        /*0ed0*/ 	.short	0x010a
        /*0ed2*/ 	.byte	0x3f
	.zero		1


	//   ....[29]....
        /*0ed4*/ 	.word	0x00007860
        /*0ed8*/ 	.word	0x00000010
        /*0edc*/ 	.word	0x00031c00
        /*0ee0*/ 	.short	0x010a
        /*0ee2*/ 	.byte	0x3f
	.zero		1


	//   ....[30]....
        /*0ee4*/ 	.word	0x00008480
        /*0ee8*/ 	.word	0x00000010
        /*0eec*/ 	.word	0x00031c00
        /*0ef0*/ 	.short	0x010a
        /*0ef2*/ 	.byte	0x3f
	.zero		1


	//   ....[31]....
        /*0ef4*/ 	.word	0x0000a1b0
        /*0ef8*/ 	.word	0x00000010
        /*0efc*/ 	.word	0x00031c00
        /*0f00*/ 	.short	0x010a
        /*0f02*/ 	.byte	0x3f
	.zero		1


	//   ....[32]....
        /*0f04*/ 	.word	0x0000ba40
        /*0f08*/ 	.word	0x00000000
        /*0f0c*/ 	.word	0x00031c30
        /*0f10*/ 	.short	0x010a
        /*0f12*/ 	.byte	0x3f
	.zero		1


	//   ....[33]....
        /*0f14*/ 	.word	0x0000bab0
        /*0f18*/ 	.word	0x00000000
        /*0f1c*/ 	.word	0x00031c30
        /*0f20*/ 	.short	0x010a
        /*0f22*/ 	.byte	0x3f
	.zero		1


	//   ....[34]....
        /*0f24*/ 	.word	0x0000f690
        /*0f28*/ 	.word	0x00000018
        /*0f2c*/ 	.word	0x00000000
        /*0f30*/ 	.short	0x0101
        /*0f32*/ 	.byte	0x3f
	.zero		1


	//   ....[35]....
        /*0f34*/ 	.word	0x000107e0
        /*0f38*/ 	.word	0x00000017
        /*0f3c*/ 	.word	0x00031c30
        /*0f40*/ 	.short	0x010a
        /*0f42*/ 	.byte	0x3f
	.zero		1


	//   ....[36]....
        /*0f44*/ 	.word	0x00010830
        /*0f48*/ 	.word	0x00000017
        /*0f4c*/ 	.word	0x00031c30
        /*0f50*/ 	.short	0x010a
        /*0f52*/ 	.byte	0x3f
	.zero		1


	//   ....[37]....
        /*0f54*/ 	.word	0x00012ab0
        /*0f58*/ 	.word	0x00000017
        /*0f5c*/ 	.word	0x00031c50
        /*0f60*/ 	.short	0x010a
        /*0f62*/ 	.byte	0x3f
	.zero		1


	//   ....[38]....
        /*0f64*/ 	.word	0x00012b00
        /*0f68*/ 	.word	0x00000017
        /*0f6c*/ 	.word	0x00031c50
        /*0f70*/ 	.short	0x010a
        /*0f72*/ 	.byte	0x3f
	.zero		1


	//   ....[39]....
        /*0f74*/ 	.word	0x000154f0
        /*0f78*/ 	.word	0x0000006f
        /*0f7c*/ 	.word	0x00000000
        /*0f80*/ 	.short	0x0101
        /*0f82*/ 	.byte	0x3f
	.zero		1


	//   ....[40]....
        /*0f84*/ 	.word	0x00015530
        /*0f88*/ 	.word	0x0000006e
        /*0f8c*/ 	.word	0x00000000
        /*0f90*/ 	.short	0x0101
        /*0f92*/ 	.byte	0x3f
	.zero		1


	//   ....[41]....
        /*0f94*/ 	.word	0x00016220
        /*0f98*/ 	.word	0x00000015
        /*0f9c*/ 	.word	0x00031c30
        /*0fa0*/ 	.short	0x010a
        /*0fa2*/ 	.byte	0x3f
	.zero		1


	//   ....[42]....
        /*0fa4*/ 	.word	0x00016270
        /*0fa8*/ 	.word	0x00000015
        /*0fac*/ 	.word	0x00031c30
        /*0fb0*/ 	.short	0x010a
        /*0fb2*/ 	.byte	0x3f
	.zero		1


	//   ....[43]....
        /*0fb4*/ 	.word	0x000184f0
        /*0fb8*/ 	.word	0x00000015
        /*0fbc*/ 	.word	0x00031c50
        /*0fc0*/ 	.short	0x010a
        /*0fc2*/ 	.byte	0x3f
	.zero		1


	//   ....[44]....
        /*0fc4*/ 	.word	0x00018540
        /*0fc8*/ 	.word	0x00000015
        /*0fcc*/ 	.word	0x00031c50
        /*0fd0*/ 	.short	0x010a
        /*0fd2*/ 	.byte	0x3f
	.zero		1


	//   ....[45]....
        /*0fd4*/ 	.word	0x0001a140
        /*0fd8*/ 	.word	0x0000006e
        /*0fdc*/ 	.word	0x00000000
        /*0fe0*/ 	.short	0x0101
        /*0fe2*/ 	.byte	0x3f
	.zero		1


	//   ....[46]....
        /*0fe4*/ 	.word	0x0001a150
        /*0fe8*/ 	.word	0x0000006c
        /*0fec*/ 	.word	0x00000000
        /*0ff0*/ 	.short	0x0101
        /*0ff2*/ 	.byte	0x3f
	.zero		1


	//   ....[47]....
        /*0ff4*/ 	.word	0x0001b110
        /*0ff8*/ 	.word	0x00000009
        /*0ffc*/ 	.word	0x00031c50
        /*1000*/ 	.short	0x010a
        /*1002*/ 	.byte	0x3f
	.zero		1


	//   ....[48]....
        /*1004*/ 	.word	0x0001b1c0
        /*1008*/ 	.word	0x00000009
        /*100c*/ 	.word	0x00031c50
        /*1010*/ 	.short	0x010a
        /*1012*/ 	.byte	0x3f
	.zero		1


	//   ....[49]....
        /*1014*/ 	.word	0x0001ba40
        /*1018*/ 	.word	0x00000009
        /*101c*/ 	.word	0x00000000
        /*1020*/ 	.short	0x0101
        /*1022*/ 	.byte	0x3f
	.zero		1


	//   ....[50]....
        /*1024*/ 	.word	0x0001ce30
        /*1028*/ 	.word	0x00000000
        /*102c*/ 	.word	0x00000000
        /*1030*/ 	.short	0x0101
        /*1032*/ 	.byte	0x3f
	.zero		1


	//   ....[51]....
        /*1034*/ 	.word	0x0001f2b0
        /*1038*/ 	.word	0x00000016
        /*103c*/ 	.word	0x00031c20
        /*1040*/ 	.short	0x010a
        /*1042*/ 	.byte	0x3f
	.zero		1


	//   ....[52]....
        /*1044*/ 	.word	0x0001f370
        /*1048*/ 	.word	0x00000009
        /*104c*/ 	.word	0x00031ca0
        /*1050*/ 	.short	0x010a
        /*1052*/ 	.byte	0x3f
	.zero		1


	//   ....[53]....
        /*1054*/ 	.word	0x0001f790
        /*1058*/ 	.word	0x00000009
        /*105c*/ 	.word	0x00031cc0
        /*1060*/ 	.short	0x010a
        /*1062*/ 	.byte	0x3f
	.zero		1


	//   ....[54]....
        /*1064*/ 	.word	0x0001fce0
        /*1068*/ 	.word	0x00000008
        /*106c*/ 	.word	0x00031ca0
        /*1070*/ 	.short	0x010a
        /*1072*/ 	.byte	0x3f
	.zero		1


	//   ....[55]....
        /*1074*/ 	.word	0x000200f0
        /*1078*/ 	.word	0x00000008
        /*107c*/ 	.word	0x00031cc0
        /*1080*/ 	.short	0x010a
        /*1082*/ 	.byte	0x3f
	.zero		1


	//   ....[56]....
        /*1084*/ 	.word	0x00020f10
        /*1088*/ 	.word	0x00000000
        /*108c*/ 	.word	0x00031c40
        /*1090*/ 	.short	0x010a
        /*1092*/ 	.byte	0x3f
	.zero		1


	//   ....[57]....
        /*1094*/ 	.word	0x00021e70
        /*1098*/ 	.word	0x00000016
        /*109c*/ 	.word	0x00031c00
        /*10a0*/ 	.short	0x0107
        /*10a2*/ 	.byte	0x3f
	.zero		1


	//   ....[58]....
        /*10a4*/ 	.word	0x00021f70
        /*10a8*/ 	.word	0x00000016
        /*10ac*/ 	.word	0x00031c00
        /*10b0*/ 	.short	0x0101
        /*10b2*/ 	.byte	0x3f
	.zero		1


	//   ....[59]....
        /*10b4*/ 	.word	0x00021f90
        /*10b8*/ 	.word	0x00000016
        /*10bc*/ 	.word	0x00031c20
        /*10c0*/ 	.short	0x010a
        /*10c2*/ 	.byte	0x3f
	.zero		1


	//   ....[60]....
        /*10c4*/ 	.word	0x000222b0
        /*10c8*/ 	.word	0x00000003
        /*10cc*/ 	.word	0x00031c40
        /*10d0*/ 	.short	0x010a
        /*10d2*/ 	.byte	0x3f
	.zero		1


	//   ....[61]....
        /*10d4*/ 	.word	0x00022720
        /*10d8*/ 	.word	0x00000002
        /*10dc*/ 	.word	0x00031c60
        /*10e0*/ 	.short	0x010a
        /*10e2*/ 	.byte	0x3f
	.zero		1


	//   ....[62]....
        /*10e4*/ 	.word	0x00022e70
        /*10e8*/ 	.word	0x00000005
        /*10ec*/ 	.word	0x00031c40
        /*10f0*/ 	.short	0x010a
        /*10f2*/ 	.byte	0x3f
	.zero		1


	//   ....[63]....
        /*10f4*/ 	.word	0x000232e0
        /*10f8*/ 	.word	0x00000003
        /*10fc*/ 	.word	0x00031c60
        /*1100*/ 	.short	0x010a
        /*1102*/ 	.byte	0x3f
	.zero		1


	//   ....[64]....
        /*1104*/ 	.word	0x000239a0
        /*1108*/ 	.word	0x00000005
        /*110c*/ 	.word	0x00031c40
        /*1110*/ 	.short	0x010a
        /*1112*/ 	.byte	0x3f
	.zero		1


	//   ....[65]....
        /*1114*/ 	.word	0x00023e10
        /*1118*/ 	.word	0x00000003
        /*111c*/ 	.word	0x00031c60
        /*1120*/ 	.short	0x010a
        /*1122*/ 	.byte	0x3f
	.zero		1


	//   ....[66]....
        /*1124*/ 	.word	0x00024470
        /*1128*/ 	.word	0x00000003
        /*112c*/ 	.word	0x00031c60
        /*1130*/ 	.short	0x010a
        /*1132*/ 	.byte	0x3f
	.zero		1


	//   ....[67]....
        /*1134*/ 	.word	0x00025620
        /*1138*/ 	.word	0x00000009
        /*113c*/ 	.word	0x00031c20
        /*1140*/ 	.short	0x010a
        /*1142*/ 	.byte	0x3f
	.zero		1


	//   ....[68]....
        /*1144*/ 	.word	0x000257d0
        /*1148*/ 	.word	0x00000006
        /*114c*/ 	.word	0x00000000
        /*1150*/ 	.short	0x010a
        /*1152*/ 	.byte	0x3f
	.zero		1


	//   ....[69]....
        /*1154*/ 	.word	0x00025840
        /*1158*/ 	.word	0x00000007
        /*115c*/ 	.word	0x00000000
        /*1160*/ 	.short	0x010a
        /*1162*/ 	.byte	0x3f
	.zero		1


	//   ....[70]....
        /*1164*/ 	.word	0x000258a0
        /*1168*/ 	.word	0x00000004
        /*116c*/ 	.word	0x00000000
        /*1170*/ 	.short	0x010a
        /*1172*/ 	.byte	0x3f
	.zero		1


	//   ....[71]....
        /*1174*/ 	.word	0x000258d0
        /*1178*/ 	.word	0x00000005
        /*117c*/ 	.word	0x00000000
        /*1180*/ 	.short	0x010a
        /*1182*/ 	.byte	0x3f
	.zero		1


	//   ....[72]....
        /*1184*/ 	.word	0x00025930
        /*1188*/ 	.word	0x00000019
        /*118c*/ 	.word	0x00031c90
        /*1190*/ 	.short	0x010a
        /*1192*/ 	.byte	0x3f
	.zero		1


	//   ....[73]....
        /*1194*/ 	.word	0x00025980
        /*1198*/ 	.word	0x00000019
        /*119c*/ 	.word	0x00031c90
        /*11a0*/ 	.short	0x010a
        /*11a2*/ 	.byte	0x3f
	.zero		1


	//   ....[74]....
        /*11a4*/ 	.word	0x000259d0
        /*11a8*/ 	.word	0x00000019
        /*11ac*/ 	.word	0x00031c90
        /*11b0*/ 	.short	0x010a
        /*11b2*/ 	.byte	0x3f
	.zero		1


	//   ....[75]....
        /*11b4*/ 	.word	0x00025a20
        /*11b8*/ 	.word	0x00000019
        /*11bc*/ 	.word	0x00031cb0
        /*11c0*/ 	.short	0x010a
        /*11c2*/ 	.byte	0x3f
	.zero		1


	//   ....[76]....
        /*11c4*/ 	.word	0x00025d20
        /*11c8*/ 	.word	0x00000010
        /*11cc*/ 	.word	0x00031c00
        /*11d0*/ 	.short	0x010a
        /*11d2*/ 	.byte	0x3f
	.zero		1


	//   ....[77]....
        /*11d4*/ 	.word	0x00025f40
        /*11d8*/ 	.word	0x00000010
        /*11dc*/ 	.word	0x00031c00
        /*11e0*/ 	.short	0x010a
        /*11e2*/ 	.byte	0x3f
	.zero		1


	//   ....[78]....
        /*11e4*/ 	.word	0x00025f90
        /*11e8*/ 	.word	0x00000000
        /*11ec*/ 	.word	0x00031c30
        /*11f0*/ 	.short	0x010a
        /*11f2*/ 	.byte	0x3f
	.zero		1


	//   ....[79]....
        /*11f4*/ 	.word	0x00025fe0
        /*11f8*/ 	.word	0x00000017
        /*11fc*/ 	.word	0x00031c30
        /*1200*/ 	.short	0x010a
        /*1202*/ 	.byte	0x3f
	.zero		1


	//   ....[80]....
        /*1204*/ 	.word	0x00026030
        /*1208*/ 	.word	0x00000017
        /*120c*/ 	.word	0x00031c50
        /*1210*/ 	.short	0x010a
        /*1212*/ 	.byte	0x3f
	.zero		1


	//   ....[81]....
        /*1214*/ 	.word	0x00026080
        /*1218*/ 	.word	0x00000015
        /*121c*/ 	.word	0x00031c30
        /*1220*/ 	.short	0x010a
        /*1222*/ 	.byte	0x3f
	.zero		1


	//   ....[82]....
        /*1224*/ 	.word	0x000260d0
        /*1228*/ 	.word	0x00000015
        /*122c*/ 	.word	0x00031c50
        /*1230*/ 	.short	0x010a
        /*1232*/ 	.byte	0x3f
	.zero		1


	//   ....[83]....
        /*1234*/ 	.word	0x00026120
        /*1238*/ 	.word	0x00000009
        /*123c*/ 	.word	0x00031c50
        /*1240*/ 	.short	0x010a
        /*1242*/ 	.byte	0x3f
	.zero		1


	//   ....[84]....
        /*1244*/ 	.word	0x000264c0
        /*1248*/ 	.word	0x00000016
        /*124c*/ 	.word	0x00031c20
        /*1250*/ 	.short	0x010a
        /*1252*/ 	.byte	0x3f
	.zero		1


	//   ....[85]....
        /*1254*/ 	.word	0x00026510
        /*1258*/ 	.word	0x00000009
        /*125c*/ 	.word	0x00031ca0
        /*1260*/ 	.short	0x010a
        /*1262*/ 	.byte	0x3f
	.zero		1


	//   ....[86]....
        /*1264*/ 	.word	0x00026560
        /*1268*/ 	.word	0x00000009
        /*126c*/ 	.word	0x00031cc0
        /*1270*/ 	.short	0x010a
        /*1272*/ 	.byte	0x3f
	.zero		1


	//   ....[87]....
        /*1274*/ 	.word	0x000265b0
        /*1278*/ 	.word	0x00000008
        /*127c*/ 	.word	0x00031ca0
        /*1280*/ 	.short	0x010a
        /*1282*/ 	.byte	0x3f
	.zero		1


	//   ....[88]....
        /*1284*/ 	.word	0x00026600
        /*1288*/ 	.word	0x00000008
        /*128c*/ 	.word	0x00031cc0
        /*1290*/ 	.short	0x010a
        /*1292*/ 	.byte	0x3f
	.zero		1


	//   ....[89]....
        /*1294*/ 	.word	0x000267a0
        /*1298*/ 	.word	0x00000000
        /*129c*/ 	.word	0x00031c40
        /*12a0*/ 	.short	0x010a
        /*12a2*/ 	.byte	0x3f
	.zero		1


	//   ....[90]....
        /*12a4*/ 	.word	0x000270a0
        /*12a8*/ 	.word	0x00000016
        /*12ac*/ 	.word	0x00031c20
        /*12b0*/ 	.short	0x010a
        /*12b2*/ 	.byte	0x3f
	.zero		1


	//   ....[91]....
        /*12b4*/ 	.word	0x000270f0
        /*12b8*/ 	.word	0x00000003
        /*12bc*/ 	.word	0x00031c40
        /*12c0*/ 	.short	0x010a
        /*12c2*/ 	.byte	0x3f
	.zero		1


	//   ....[92]....
        /*12c4*/ 	.word	0x00027140
        /*12c8*/ 	.word	0x00000002
        /*12cc*/ 	.word	0x00031c60
        /*12d0*/ 	.short	0x010a
        /*12d2*/ 	.byte	0x3f
	.zero		1


	//   ....[93]....
        /*12d4*/ 	.word	0x00027190
        /*12d8*/ 	.word	0x00000005
        /*12dc*/ 	.word	0x00031c40
        /*12e0*/ 	.short	0x010a
        /*12e2*/ 	.byte	0x3f
	.zero		1


	//   ....[94]....
        /*12e4*/ 	.word	0x000271e0
        /*12e8*/ 	.word	0x00000003
        /*12ec*/ 	.word	0x00031c60
        /*12f0*/ 	.short	0x010a
        /*12f2*/ 	.byte	0x3f
	.zero		1


	//   ....[95]....
        /*12f4*/ 	.word	0x00027230
        /*12f8*/ 	.word	0x00000005
        /*12fc*/ 	.word	0x00031c40
        /*1300*/ 	.short	0x010a
        /*1302*/ 	.byte	0x3f
	.zero		1


	//   ....[96]....
        /*1304*/ 	.word	0x00027280
        /*1308*/ 	.word	0x00000003
        /*130c*/ 	.word	0x00031c60
        /*1310*/ 	.short	0x010a
        /*1312*/ 	.byte	0x3f
	.zero		1


	//   ....[97]....
        /*1314*/ 	.word	0x000272d0
        /*1318*/ 	.word	0x00000003
        /*131c*/ 	.word	0x00031c60
        /*1320*/ 	.short	0x010a
        /*1322*/ 	.byte	0x3f
	.zero		1


	//   ....[98]....
        /*1324*/ 	.word	0x00027c90
        /*1328*/ 	.word	0x00000009
        /*132c*/ 	.word	0x00031c20
        /*1330*/ 	.short	0x010a
        /*1332*/ 	.byte	0x3f
	.zero		1


	//   ....[99]....
        /*1334*/ 	.word	0x00027e30
        /*1338*/ 	.word	0x00000006
        /*133c*/ 	.word	0x00000000
        /*1340*/ 	.short	0x010a
        /*1342*/ 	.byte	0x3f
	.zero		1


	//   ....[100]....
        /*1344*/ 	.word	0x00027e80
        /*1348*/ 	.word	0x00000007
        /*134c*/ 	.word	0x00000000
        /*1350*/ 	.short	0x010a
        /*1352*/ 	.byte	0x3f
	.zero		1


	//   ....[101]....
        /*1354*/ 	.word	0x00027ed0
        /*1358*/ 	.word	0x00000004
        /*135c*/ 	.word	0x00000000
        /*1360*/ 	.short	0x010a
        /*1362*/ 	.byte	0x3f
	.zero		1


	//----- nvinfo : EIATTR_NUM_MBARRIERS
	.align		4
.L_1473:
        /*1364*/ 	.byte	0x03, 0x38
        /*1366*/ 	.short	0x0016


	//----- nvinfo : EIATTR_EXIT_INSTR_OFFSETS
	.align		4
        /*1368*/ 	.byte	0x04, 0x1c
        /*136a*/ 	.short	(.L_1475 - .L_1474)


	//   ....[0]....
.L_1474:
        /*136c*/ 	.word	0x00025920


	//----- nvinfo : EIATTR_MAX_THREADS
	.align		4
.L_1475:
        /*1370*/ 	.byte	0x04, 0x05
        /*1372*/ 	.short	(.L_1477 - .L_1476)
.L_1476:
        /*1374*/ 	.word	0x00000200
        /*1378*/ 	.word	0x00000001
        /*137c*/ 	.word	0x00000001


	//----- nvinfo : EIATTR_CRS_STACK_SIZE
	.align		4
.L_1477:
        /*1380*/ 	.byte	0x04, 0x1e
        /*1382*/ 	.short	(.L_1479 - .L_1478)
.L_1478:
        /*1384*/ 	.word	0x00000000


	//----- nvinfo : EIATTR_CBANK_PARAM_SIZE
	.align		4
.L_1479:
        /*1388*/ 	.byte	0x03, 0x19
        /*138a*/ 	.short	0x0af0


	//----- nvinfo : EIATTR_PARAM_CBANK
	.align		4
        /*138c*/ 	.byte	0x04, 0x0a
        /*138e*/ 	.short	(.L_1481 - .L_1480)
	.align		4
.L_1480:
        /*1390*/ 	.word	index@(.nv.constant0._ZN7cutlass13device_kernelIN5flash11enable_sm90INS1_16FlashAttnFwdSm90INS1_25CollectiveMainloopFwdSm90ILi2EN4cute5tupleIJNS5_1CILi1EEES8_S8_EEENS6_IJNS7_ILi192EEENS7_ILi144EEENS7_ILi96EEEEEELi96ENS_10bfloat16_tEfNS_4arch4Sm90ELb1ELb0ELb1ELb1ELb0ELb1ELb0ELb0ELb1ELb1ELb0ELb0EEENS1_21CollectiveEpilogueFwdINS6_IJSA_SC_SB_EEES9_SE_SG_Li384ELb1ELb1ELb0ELb0EEENS1_36VarlenDynamicPersistentTileSchedulerILi192ELi144ELi384ELi128ELb0ELb1ELb1ELb1ELb1ELb1EEEEEEEEEvNT_6ParamsE)
        /*1394*/ 	.short	0x0210
        /*1396*/ 	.short	0x0af0


	//----- nvinfo : EIATTR_SW_WAR
	.align		4
.L_1481:
        /*1398*/ 	.byte	0x04, 0x36
        /*139a*/ 	.short	(.L_1483 - .L_1482)
.L_1482:
        /*139c*/ 	.word	0x00000008
.L_1483:


//--------------------- .nv.info._ZN7cutlass13device_kernelIN5flash11enable_sm90INS1_16FlashAttnFwdSm90INS1_25CollectiveMainloopFwdSm90ILi2EN4cute5tupleIJNS5_1CILi1EEES8_S8_EEENS6_IJNS7_ILi192EEESA_NS7_ILi64EEEEEELi64ENS_10bfloat16_tEfNS_4arch4Sm90ELb0ELb0ELb1ELb0ELb0ELb0ELb0ELb0ELb1ELb1ELb0ELb0EEENS1_21CollectiveEpilogueFwdINS6_IJSA_SB_SA_EEES9_SD_SF_Li384ELb0ELb1ELb0ELb0EEENS1_29StaticPersistentTileSchedulerILb0EEEEEEEEEvNT_6ParamsE --------------------------
	.section	.nv.info._ZN7cutlass13device_kernelIN5flash11enable_sm90INS1_16FlashAttnFwdSm90INS1_25CollectiveMainloopFwdSm90ILi2EN4cute5tupleIJNS5_1CILi1EEES8_S8_EEENS6_IJNS7_ILi192EEESA_NS7_ILi64EEEEEELi64ENS_10bfloat16_tEfNS_4arch4Sm90ELb0ELb0ELb1ELb0ELb0ELb0ELb0ELb0ELb1ELb1ELb0ELb0EEENS1_21CollectiveEpilogueFwdINS6_IJSA_SB_SA_EEES9_SD_SF_Li384ELb0ELb1ELb0ELb0EEENS1_29StaticPersistentTileSchedulerILb0EEEEEEEEEvNT_6ParamsE,"",@"SHT_CUDA_INFO"
	.sectionflags	@""
	.align	4


	//----- nvinfo : EIATTR_CUDA_API_VERSION
	.align		4
        /*0000*/ 	.byte	0x04, 0x37
        /*0002*/ 	.short	(.L_1485 - .L_1484)
.L_1484:
        /*0004*/ 	.word	0x00000082


	//----- nvinfo : EIATTR_KPARAM_INFO
	.align		4
.L_1485:
        /*0008*/ 	.byte	0x04, 0x17
        /*000a*/ 	.short	(.L_1487 - .L_1486)
.L_1486:
        /*000c*/ 	.word	0x00000000
        /*0010*/ 	.short	0x0000
        /*0012*/ 	.short	0x0070
        /*0014*/ 	.byte	0x00, 0xf0, 0x01, 0x28


	//----- nvinfo : EIATTR_SPARSE_MMA_MASK
	.align		4
.L_1487:
        /*0018*/ 	.byte	0x03, 0x50
        /*001a*/ 	.short	0x0000


	//----- nvinfo : EIATTR_MAXREG_COUNT
	.align		4
        /*001c*/ 	.byte	0x03, 0x1b
        /*001e*/ 	.short	0x0080


	//----- nvinfo : EIATTR_NUM_BARRIERS
	.align		4
        /*0020*/ 	.byte	0x02, 0x4c
        /*0022*/ 	.byte	0x10
	.zero		1


	//----- nvinfo : EIATTR_EXTERNS
	.align		4
        /*0024*/ 	.byte	0x04, 0x0f
        /*0026*/ 	.short	(.L_1489 - .L_1488)


	//   ....[0]....
	.align		4
.L_1488:
        /*0028*/ 	.word	index@(__assertfail)


	//----- nvinfo : EIATTR_ANNOTATIONS
	.align		4
.L_1489:
        /*002c*/ 	.byte	0x04, 0x55
        /*002e*/ 	.short	(.L_1491 - .L_1490)


	//   ....[0]....
.L_1490:
        /* <DEDUP_REMOVED lines=20> */


	//----- nvinfo : EIATTR_MERCURY_ISA_VERSION
	.align		4
.L_1491:
        /*0158*/ 	.byte	0x03, 0x5f
        /*015a*/ 	.short	0x0101


	//----- nvinfo : EIATTR_INT_WARP_WIDE_INSTR_OFFSETS
	.align		4
        /*015c*/ 	.byte	0x04, 0x31
        /*015e*/ 	.short	(.L_1493 - .L_1492)


	//   ....[0]....
.L_1492:
        /*0160*/ 	.word	0x00000130


	//   ....[1]....
        /*0164*/ 	.word	0x00000170


	//   ....[2]....
        /*0168*/ 	.word	0x000001e0


	//----- nvinfo : EIATTR_COOP_GROUP_MASK_REGIDS
	.align		4
.L_1493:
        /*016c*/ 	.byte	0x04, 0x29
        /*016e*/ 	.short	(.L_1495 - .L_1494)


	//   ....[0]....
.L_1494:
        /*0170*/ 	.word	0xffffffff


	//   ....[1]....
        /*0174*/ 	.word	0xffffffff


	//   ....[2]....
        /*0178*/ 	.word	0xffffffff


	//   ....[3]....
        /*017c*/ 	.word	0xffffffff


	//   ....[4]....
        /*0180*/ 	.word	0xffffffff


	//   ....[5]....
        /*0184*/ 	.word	0xffffffff


	//   ....[6]....
        /*0188*/ 	.word	0xffffffff


	//   ....[7]....
        /*018c*/ 	.word	0xffffffff


	//   ....[8]....
        /*0190*/ 	.word	0xffffffff


	//   ....[9]....
        /*0194*/ 	.word	0xffffffff


	//   ....[10]....
        /*0198*/ 	.word	0xffffffff


	//   ....[11]....
        /*019c*/ 	.word	0xffffffff


	//   ....[12]....
        /*01a0*/ 	.word	0xffffffff


	//   ....[13]....
        /*01a4*/ 	.word	0xffffffff


	//   ....[14]....
        /*01a8*/ 	.word	0xffffffff


	//   ....[15]....
        /*01ac*/ 	.word	0xffffffff


	//   ....[16]....
        /*01b0*/ 	.word	0xffffffff


	//   ....[17]....
        /*01b4*/ 	.word	0xffffffff


	//   ....[18]....
        /*01b8*/ 	.word	0xffffffff


	//   ....[19]....
        /*01bc*/ 	.word	0xffffffff


	//   ....[20]....
        /*01c0*/ 	.word	0xffffffff


	//   ....[21]....
        /*01c4*/ 	.word	0xffffffff


	//   ....[22]....
        /*01c8*/ 	.word	0xffffffff


	//   ....[23]....
        /*01cc*/ 	.word	0xffffffff


	//   ....[24]....
        /*01d0*/ 	.word	0xffffffff


	//   ....[25]....
        /*01d4*/ 	.word	0xffffffff


	//   ....[26]....
        /*01d8*/ 	.word	0xffffffff


	//   ....[27]....
        /*01dc*/ 	.word	0xffffffff


	//   ....[28]....
        /*01e0*/ 	.word	0xffffffff


	//   ....[29]....
        /*01e4*/ 	.word	0xffffffff


	//   ....[30]....
        /*01e8*/ 	.word	0xffffffff


	//   ....[31]....
        /*01ec*/ 	.word	0xffffffff


	//   ....[32]....
        /*01f0*/ 	.word	0xffffffff


	//   ....[33]....
        /*01f4*/ 	.word	0xffffffff


	//   ....[34]....
        /*01f8*/ 	.word	0xffffffff


	//   ....[35]....
        /*01fc*/ 	.word	0xffffffff


	//   ....[36]....
        /*0200*/ 	.word	0xffffffff


	//   ....[37]....
        /*0204*/ 	.word	0xffffffff


	//   ....[38]....
        /*0208*/ 	.word	0xffffffff


	//   ....[39]....
        /*020c*/ 	.word	0xffffffff


	//   ....[40]....
        /*0210*/ 	.word	0xffffffff


	//   ....[41]....
        /*0214*/ 	.word	0xffffffff


	//   ....[42]....
        /*0218*/ 	.word	0xffffffff


	//   ....[43]....
        /*021c*/ 	.word	0xffffffff


	//   ....[44]....
        /*0220*/ 	.word	0xffffffff


	//   ....[45]....
        /*0224*/ 	.word	0xffffffff


	//   ....[46]....
        /*0228*/ 	.word	0xffffffff


	//   ....[47]....
        /*022c*/ 	.word	0xffffffff


	//   ....[48]....
        /*0230*/ 	.word	0xffffffff


	//   ....[49]....
        /*0234*/ 	.word	0xffffffff


	//   ....[50]....
        /*0238*/ 	.word	0xffffffff


	//   ....[51]....
        /*023c*/ 	.word	0xffffffff


	//   ....[52]....
        /*0240*/ 	.word	0xffffffff


	//   ....[53]....
        /*0244*/ 	.word	0xffffffff


	//   ....[54]....
        /*0248*/ 	.word	0xffffffff


	//   ....[55]....
        /*024c*/ 	.word	0xffffffff


	//   ....[56]....
        /*0250*/ 	.word	0xffffffff


	//   ....[57]....
        /*0254*/ 	.word	0xffffffff


	//   ....[58]....
        /*0258*/ 	.word	0xffffffff


	//   ....[59]....
        /*025c*/ 	.word	0xffffffff


	//   ....[60]....
        /*0260*/ 	.word	0x0500000f


	//   ....[61]....
        /*0264*/ 	.word	0x0500000f


	//   ....[62]....
        /*0268*/ 	.word	0x0500000f


	//   ....[63]....
        /*026c*/ 	.word	0x0500000f


	//   ....[64]....
        /*0270*/ 	.word	0x0500000f


	//   ....[65]....
        /*0274*/ 	.word	0x0500000f


	//   ....[66]....
        /*0278*/ 	.word	0x0500000f


	//   ....[67]....
        /*027c*/ 	.word	0x0500000f


	//   ....[68]....
        /*0280*/ 	.word	0x0500000f


	//   ....[69]....
        /*0284*/ 	.word	0x0500000f


	//   ....[70]....
        /*0288*/ 	.word	0x0500000f


	//   ....[71]....
        /*028c*/ 	.word	0x0500000f


	//   ....[72]....
        /*0290*/ 	.word	0x0500000f


	//   ....[73]....
        /*0294*/ 	.word	0x0500000f


	//   ....[74]....
        /*0298*/ 	.word	0x0500000f


	//   ....[75]....
        /*029c*/ 	.word	0x0500000f


	//   ....[76]....
        /*02a0*/ 	.word	0x0500000f


	//   ....[77]....
        /*02a4*/ 	.word	0x0500000f


	//   ....[78]....
        /*02a8*/ 	.word	0x0500000f


	//   ....[79]....
        /*02ac*/ 	.word	0x0500000f


	//   ....[80]....
        /*02b0*/ 	.word	0x0500000f


	//   ....[81]....
        /*02b4*/ 	.word	0x0500000f


	//   ....[82]....
        /*02b8*/ 	.word	0x0500000f


	//   ....[83]....
        /*02bc*/ 	.word	0x0500000f


	//   ....[84]....
        /*02c0*/ 	.word	0x0500000f


	//   ....[85]....
        /*02c4*/ 	.word	0x0500000f


	//----- nvinfo : EIATTR_COOP_GROUP_INSTR_OFFSETS
	.align		4
.L_1495:
        /*02c8*/ 	.byte	0x04, 0x28
        /*02ca*/ 	.short	(.L_1497 - .L_1496)


	//   ....[0]....
.L_1496:
        /*02cc*/ 	.word	0x00000070


	//   ....[1]....
        /*02d0*/ 	.word	0x00000140


	//   ....[2]....
        /*02d4*/ 	.word	0x00000190


	//   ....[3]....
        /*02d8*/ 	.word	0x000003c0


	//   ....[4]....
        /*02dc*/ 	.word	0x00000520


	//   ....[5]....
        /*02e0*/ 	.word	0x00000640


	//   ....[6]....
        /*02e4*/ 	.word	0x000007a0


	//   ....[7]....
        /*02e8*/ 	.word	0x000011a0


	//   ....[8]....
        /*02ec*/ 	.word	0x00002e90


	//   ....[9]....
        /*02f0*/ 	.word	0x00002eb0


	//   ....[10]....
        /*02f4*/ 	.word	0x00003400


	//   ....[11]....
        /*02f8*/ 	.word	0x00003430


	//   ....[12]....
        /*02fc*/ 	.word	0x00004b60


	//   ....[13]....
        /*0300*/ 	.word	0x000068e0


	//   ....[14]....
        /*0304*/ 	.word	0x00006970


	//   ....[15]....
        /*0308*/ 	.word	0x00006980


	//   ....[16]....
        /*030c*/ 	.word	0x000069b0


	//   ....[17]....
        /*0310*/ 	.word	0x000082a0


	//   ....[18]....
        /*0314*/ 	.word	0x00008440


	//   ....[19]....
        /*0318*/ 	.word	0x00008460


	//   ....[20]....
        /*031c*/ 	.word	0x00008970


	//   ....[21]....
        /*0320*/ 	.word	0x00008990


	//   ....[22]....
        /*0324*/ 	.word	0x000094a0


	//   ....[23]....
        /*0328*/ 	.word	0x000094d0


	//   ....[24]....
        /*032c*/ 	.word	0x000094f0


	//   ....[25]....
        /*0330*/ 	.word	0x00009520


	//   ....[26]....
        /*0334*/ 	.word	0x00009880


	//   ....[27]....
        /*0338*/ 	.word	0x00009890


	//   ....[28]....
        /*033c*/ 	.word	0x000098a0


	//   ....[29]....
        /*0340*/ 	.word	0x000098b0


	//   ....[30]....
        /*0344*/ 	.word	0x000098c0


	//   ....[31]....
        /*0348*/ 	.word	0x000098d0


	//   ....[32]....
        /*034c*/ 	.word	0x000098e0


	//   ....[33]....
        /*0350*/ 	.word	0x000098f0


	//   ....[34]....
        /*0354*/ 	.word	0x0000a340


	//   ....[35]....
        /*0358*/ 	.word	0x0000adc0


	//   ....[36]....
        /*035c*/ 	.word	0x0000adf0


	//   ....[37]....
        /*0360*/ 	.word	0x0000ae10


	//   ....[38]....
        /*0364*/ 	.word	0x0000ae90


	//   ....[39]....
        /*0368*/ 	.word	0x0000aeb0


	//   ....[40]....
        /*036c*/ 	.word	0x0000af10


	//   ....[41]....
        /*0370*/ 	.word	0x0000af30


	//   ....[42]....
        /*0374*/ 	.word	0x0000af90


	//   ....[43]....
        /*0378*/ 	.word	0x0000afb0


	//   ....[44]....
        /*037c*/ 	.word	0x0000b010


	//   ....[45]....
        /*0380*/ 	.word	0x0000b030


	//   ....[46]....
        /*0384*/ 	.word	0x0000b090


	//   ....[47]....
        /*0388*/ 	.word	0x0000b0b0


	//   ....[48]....
        /*038c*/ 	.word	0x0000b110


	//   ....[49]....
        /*0390*/ 	.word	0x0000b130


	//   ....[50]....
        /*0394*/ 	.word	0x0000b140


	//   ....[51]....
        /*0398*/ 	.word	0x0000b1c0


	//   ....[52]....
        /*039c*/ 	.word	0x0000b1d0


	//   ....[53]....
        /*03a0*/ 	.word	0x0000b1e0


	//   ....[54]....
        /*03a4*/ 	.word	0x0000b250


	//   ....[55]....
        /*03a8*/ 	.word	0x0000b2a0


	//   ....[56]....
        /*03ac*/ 	.word	0x0000b2c0


	//   ....[57]....
        /*03b0*/ 	.word	0x0000b2f0


	//   ....[58]....
        /*03b4*/ 	.word	0x0000b330


	//   ....[59]....
        /*03b8*/ 	.word	0x0000cf90


	//   ....[60]....
        /*03bc*/ 	.word	0x0000d470


	//   ....[61]....
        /*03c0*/ 	.word	0x0000d5e0


	//   ....[62]....
        /*03c4*/ 	.word	0x0000d630


	//   ....[63]....
        /*03c8*/ 	.word	0x0000d6c0


	//   ....[64]....
        /*03cc*/ 	.word	0x0000d7a0


	//   ....[65]....
        /*03d0*/ 	.word	0x0000d800


	//   ....[66]....
        /*03d4*/ 	.word	0x0000d8d0


	//   ....[67]....
        /*03d8*/ 	.word	0x0000d930


	//   ....[68]....
        /*03dc*/ 	.word	0x0000da00


	//   ....[69]....
        /*03e0*/ 	.word	0x0000da60


	//   ....[70]....
        /*03e4*/ 	.word	0x0000db30


	//   ....[71]....
        /*03e8*/ 	.word	0x0000db90


	//   ....[72]....
        /*03ec*/ 	.word	0x0000dc60


	//   ....[73]....
        /*03f0*/ 	.word	0x0000dcc0


	//   ....[74]....
        /*03f4*/ 	.word	0x0000dd90


	//   ....[75]....
        /*03f8*/ 	.word	0x0000ddf0


	//   ....[76]....
        /*03fc*/ 	.word	0x0000ded0


	//   ....[77]....
        /*0400*/ 	.word	0x0000df40


	//   ....[78]....
        /*0404*/ 	.word	0x0000dff0


	//   ....[79]....
        /*0408*/ 	.word	0x0000e050


	//   ....[80]....
        /*040c*/ 	.word	0x0000e120


	//   ....[81]....
        /*0410*/ 	.word	0x0000e1a0


	//   ....[82]....
        /*0414*/ 	.word	0x0000e260


	//   ....[83]....
        /*0418*/ 	.word	0x0000e2c0


	//   ....[84]....
        /*041c*/ 	.word	0x0000e360


	//   ....[85]....
        /*0420*/ 	.word	0x0000e6f0


	//----- nvinfo : EIATTR_REG_RECONFIG
	.align		4
.L_1497:
        /*0424*/ 	.byte	0x01, 0x54
	.zero		2


	//----- nvinfo : EIATTR_SYSCALL_OFFSETS
	.align		4
        /*0428*/ 	.byte	0x04, 0x46
        /*042a*/ 	.short	(.L_1499 - .L_1498)


	//   ....[0]....
.L_1498:
        /*042c*/ 	.word	0x000012f0


	//   ....[1]....
        /*0430*/ 	.word	0x00009fd0


	//   ....[2]....
        /*0434*/ 	.word	0x0000a110


	//   ....[3]....
        /*0438*/ 	.word	0x0000a200


	//   ....[4]....
        /*043c*/ 	.word	0x0000a920


	//----- nvinfo : EIATTR_MBARRIER_INSTR_OFFSETS
	.align		4
.L_1499:
        /*0440*/ 	.byte	0x04, 0x39
        /*0442*/ 	.short	(.L_1501 - .L_1500)


	//   ....[0]....
.L_1500:
        /*0444*/ 	.word	0x00000270
        /*0448*/ 	.word	0x000000ff
        /*044c*/ 	.word	0x00030800
        /*0450*/ 	.short	0x0100
        /*0452*/ 	.byte	0x08
	.zero		1


	//   ....[1]....
        /*0454*/ 	.word	0x00000280
        /*0458*/ 	.word	0x000000ff
        /*045c*/ 	.word	0x00030820
        /*0460*/ 	.short	0x0100
        /*0462*/ 	.byte	0x08
	.zero		1


	//   ....[2]....
        /*0464*/ 	.word	0x00000370
        /*0468*/ 	.word	0x000000ff
        /*046c*/ 	.word	0x00030830
        /*0470*/ 	.short	0x0100
        /*0472*/ 	.byte	0x08
	.zero		1


	//   ....[3]....
        /*0474*/ 	.word	0x00000380
        /*0478*/ 	.word	0x000000ff
        /*047c*/ 	.word	0x00030840
        /*0480*/ 	.short	0x0100
        /*0482*/ 	.byte	0x08
	.zero		1


	//   ....[4]....
        /*0484*/ 	.word	0x00000390
        /*0488*/ 	.word	0x000000ff
        /*048c*/ 	.word	0x00030838
        /*0490*/ 	.short	0x0100
        /*0492*/ 	.byte	0x08
	.zero		1


	//   ....[5]....
        /*0494*/ 	.word	0x000003a0
        /*0498*/ 	.word	0x000000ff
        /*049c*/ 	.word	0x00030848
        /*04a0*/ 	.short	0x0100
        /*04a2*/ 	.byte	0x08
	.zero		1


	//   ....[6]....
        /*04a4*/ 	.word	0x000004d0
        /*04a8*/ 	.word	0x000000ff
        /*04ac*/ 	.word	0x00030850
        /*04b0*/ 	.short	0x0100
        /*04b2*/ 	.byte	0x08
	.zero		1


	//   ....[7]....
        /*04b4*/ 	.word	0x000004e0
        /*04b8*/ 	.word	0x000000ff
        /*04bc*/ 	.word	0x00030860
        /*04c0*/ 	.short	0x0100
        /*04c2*/ 	.byte	0x08
	.zero		1


	//   ....[8]....
        /*04c4*/ 	.word	0x000004f0
        /*04c8*/ 	.word	0x000000ff
        /*04cc*/ 	.word	0x00030858
        /*04d0*/ 	.short	0x0100
        /*04d2*/ 	.byte	0x08
	.zero		1


	//   ....[9]....
        /*04d4*/ 	.word	0x00000500
        /*04d8*/ 	.word	0x000000ff
        /*04dc*/ 	.word	0x00030868
        /*04e0*/ 	.short	0x0100
        /*04e2*/ 	.byte	0x08
	.zero		1


	//   ....[10]....
        /*04e4*/ 	.word	0x000005f0
        /*04e8*/ 	.word	0x000000ff
        /*04ec*/ 	.word	0x00030870
        /*04f0*/ 	.short	0x0100
        /*04f2*/ 	.byte	0x06
	.zero		1


	//   ....[11]....
        /*04f4*/ 	.word	0x00000600
        /*04f8*/ 	.word	0x000000ff
        /*04fc*/ 	.word	0x00030880
        /*0500*/ 	.short	0x0100
        /*0502*/ 	.byte	0x06
	.zero		1


	//   ....[12]....
        /*0504*/ 	.word	0x00000610
        /*0508*/ 	.word	0x000000ff
        /*050c*/ 	.word	0x00030878
        /*0510*/ 	.short	0x0100
        /*0512*/ 	.byte	0x06
	.zero		1


	//   ....[13]....
        /*0514*/ 	.word	0x00000620
        /*0518*/ 	.word	0x000000ff
        /*051c*/ 	.word	0x00030888
        /*0520*/ 	.short	0x0100
        /*0522*/ 	.byte	0x06
	.zero		1


	//   ....[14]....
        /*0524*/ 	.word	0x00000750
        /*0528*/ 	.word	0x000000ff
        /*052c*/ 	.word	0x00030890
        /*0530*/ 	.short	0x0100
        /*0532*/ 	.byte	0x08
	.zero		1


	//   ....[15]....
        /*0534*/ 	.word	0x00000760
        /*0538*/ 	.word	0x000000ff
        /*053c*/ 	.word	0x000308a0
        /*0540*/ 	.short	0x0100
        /*0542*/ 	.byte	0x08
	.zero		1


	//   ....[16]....
        /*0544*/ 	.word	0x00000770
        /*0548*/ 	.word	0x000000ff
        /*054c*/ 	.word	0x00030898
        /*0550*/ 	.short	0x0100
        /*0552*/ 	.byte	0x08
	.zero		1


	//   ....[17]....
        /*0554*/ 	.word	0x00000780
        /*0558*/ 	.word	0x000000ff
        /*055c*/ 	.word	0x000308a8
        /*0560*/ 	.short	0x0100
        /*0562*/ 	.byte	0x08
	.zero		1


	//   ....[18]....
        /*0564*/ 	.word	0x000008b0
        /*0568*/ 	.word	0x000000ff
        /*056c*/ 	.word	0x000308b0
        /*0570*/ 	.short	0x0100
        /*0572*/ 	.byte	0x08
	.zero		1


	//   ....[19]....
        /*0574*/ 	.word	0x000008c0
        /*0578*/ 	.word	0x000000ff
        /*057c*/ 	.word	0x000308c0
        /*0580*/ 	.short	0x0100
        /*0582*/ 	.byte	0x08
	.zero		1


	//   ....[20]....
        /*0584*/ 	.word	0x000008d0
        /*0588*/ 	.word	0x000000ff
        /*058c*/ 	.word	0x000308b8
        /*0590*/ 	.short	0x0100
        /*0592*/ 	.byte	0x08
	.zero		1


	//   ....[21]....
        /*0594*/ 	.word	0x000008e0
        /*0598*/ 	.word	0x000000ff
        /*059c*/ 	.word	0x000308c8
        /*05a0*/ 	.short	0x0100
        /*05a2*/ 	.byte	0x08
	.zero		1


	//   ....[22]....
        /*05a4*/ 	.word	0x00001350
        /*05a8*/ 	.word	0x000000ff
        /*05ac*/ 	.word	0x00030800
        /*05b0*/ 	.short	0x010a
        /*05b2*/ 	.byte	0x28
	.zero		1


	//   ....[23]....
        /*05b4*/ 	.word	0x000013d0
        /*05b8*/ 	.word	0x00000000
        /*05bc*/ 	.word	0x00030830
        /*05c0*/ 	.short	0x010a
        /*05c2*/ 	.byte	0x3f
	.zero		1


	//   ....[24]....
        /*05c4*/ 	.word	0x00001480
        /*05c8*/ 	.word	0x00000000
        /*05cc*/ 	.word	0x00030830
        /*05d0*/ 	.short	0x010a
        /*05d2*/ 	.byte	0x3f
	.zero		1


	//   ....[25]....
        /*05d4*/ 	.word	0x00003d90
        /*05d8*/ 	.word	0x00000008
        /*05dc*/ 	.word	0x00000000
        /*05e0*/ 	.short	0x0101
        /*05e2*/ 	.byte	0x3f
	.zero		1


	//   ....[26]....
        /*05e4*/ 	.word	0x00004db0
        /*05e8*/ 	.word	0x000000ff
        /*05ec*/ 	.word	0x00030830
        /*05f0*/ 	.short	0x010a
        /*05f2*/ 	.byte	0x06
	.zero		1


	//   ....[27]....
        /*05f4*/ 	.word	0x00004df0
        /*05f8*/ 	.word	0x000000ff
        /*05fc*/ 	.word	0x00030830
        /*0600*/ 	.short	0x010a
        /*0602*/ 	.byte	0x06
	.zero		1


	//   ....[28]....
        /*0604*/ 	.word	0x00005010
        /*0608*/ 	.word	0x000000ff
        /*060c*/ 	.word	0x00030850
        /*0610*/ 	.short	0x010a
        /*0612*/ 	.byte	0x06
	.zero		1


	//   ....[29]....
        /*0614*/ 	.word	0x00005050
        /*0618*/ 	.word	0x000000ff
        /*061c*/ 	.word	0x00030850
        /*0620*/ 	.short	0x010a
        /*0622*/ 	.byte	0x06
	.zero		1


	//   ....[30]....
        /*0624*/ 	.word	0x00006470
        /*0628*/ 	.word	0x0000004c
        /*062c*/ 	.word	0x00000000
        /*0630*/ 	.short	0x0101
        /*0632*/ 	.byte	0x3f
	.zero		1


	//   ....[31]....
        /*0634*/ 	.word	0x00006530
        /*0638*/ 	.word	0x0000004c
        /*063c*/ 	.word	0x00000000
        /*0640*/ 	.short	0x0101
        /*0642*/ 	.byte	0x3f
	.zero		1


	//   ....[32]....
        /*0644*/ 	.word	0x00008320
        /*0648*/ 	.word	0x000000ff
        /*064c*/ 	.word	0x00030850
        /*0650*/ 	.short	0x010a
        /*0652*/ 	.byte	0x0c
	.zero		1


	//   ....[33]....
        /*0654*/ 	.word	0x00008360
        /*0658*/ 	.word	0x000000ff
        /*065c*/ 	.word	0x00030850
        /*0660*/ 	.short	0x010a
        /*0662*/ 	.byte	0x0c
	.zero		1


	//   ....[34]....
        /*0664*/ 	.word	0x00009050
        /*0668*/ 	.word	0x00000016
        /*066c*/ 	.word	0x00000000
        /*0670*/ 	.short	0x0101
        /*0672*/ 	.byte	0x3f
	.zero		1


	//   ....[35]....
        /*0674*/ 	.word	0x000099b0
        /*0678*/ 	.word	0x000000ff
        /*067c*/ 	.word	0x00000000
        /*0680*/ 	.short	0x0101
        /*0682*/ 	.byte	0x04
	.zero		1


	//   ....[36]....
        /*0684*/ 	.word	0x0000a570
        /*0688*/ 	.word	0x00000003
        /*068c*/ 	.word	0x00030840
        /*0690*/ 	.short	0x010a
        /*0692*/ 	.byte	0x3f
	.zero		1


	//   ....[37]....
        /*0694*/ 	.word	0x0000b3f0
        /*0698*/ 	.word	0x000000ff
        /*069c*/ 	.word	0x00030800
        /*06a0*/ 	.short	0x0107
        /*06a2*/ 	.byte	0x25
	.zero		1


	//   ....[38]....
        /*06a4*/ 	.word	0x0000b460
        /*06a8*/ 	.word	0x000000ff
        /*06ac*/ 	.word	0x00030800
        /*06b0*/ 	.short	0x0101
        /*06b2*/ 	.byte	0x25
	.zero		1


	//   ....[39]....
        /*06b4*/ 	.word	0x0000b490
        /*06b8*/ 	.word	0x000000ff
        /*06bc*/ 	.word	0x00030820
        /*06c0*/ 	.short	0x010a
        /*06c2*/ 	.byte	0x25
	.zero		1


	//   ....[40]....
        /*06c4*/ 	.word	0x0000b780
        /*06c8*/ 	.word	0x00000002
        /*06cc*/ 	.word	0x00030840
        /*06d0*/ 	.short	0x010a
        /*06d2*/ 	.byte	0x3f
	.zero		1


	//   ....[41]....
        /*06d4*/ 	.word	0x0000ba00
        /*06d8*/ 	.word	0x00000002
        /*06dc*/ 	.word	0x00000060
        /*06e0*/ 	.short	0x010a
        /*06e2*/ 	.byte	0x3f
	.zero		1


	//   ....[42]....
        /*06e4*/ 	.word	0x0000bf40
        /*06e8*/ 	.word	0x00000002
        /*06ec*/ 	.word	0x00030840
        /*06f0*/ 	.short	0x010a
        /*06f2*/ 	.byte	0x3f
	.zero		1


	//   ....[43]....
        /*06f4*/ 	.word	0x0000c190
        /*06f8*/ 	.word	0x00000005
        /*06fc*/ 	.word	0x00000060
        /*0700*/ 	.short	0x010a
        /*0702*/ 	.byte	0x3f
	.zero		1


	//   ....[44]....
        /*0704*/ 	.word	0x0000c620
        /*0708*/ 	.word	0x00000002
        /*070c*/ 	.word	0x00030840
        /*0710*/ 	.short	0x010a
        /*0712*/ 	.byte	0x3f
	.zero		1


	//   ....[45]....
        /*0714*/ 	.word	0x0000c880
        /*0718*/ 	.word	0x00000005
        /*071c*/ 	.word	0x00000060
        /*0720*/ 	.short	0x010a
        /*0722*/ 	.byte	0x3f
	.zero		1


	//   ....[46]....
        /*0724*/ 	.word	0x0000cbb0
        /*0728*/ 	.word	0x00000003
        /*072c*/ 	.word	0x00030860
        /*0730*/ 	.short	0x010a
        /*0732*/ 	.byte	0x3f
	.zero		1


	//   ....[47]....
        /*0734*/ 	.word	0x0000cf10
        /*0738*/ 	.word	0x00000009
        /*073c*/ 	.word	0x00030820
        /*0740*/ 	.short	0x010a
        /*0742*/ 	.byte	0x3f
	.zero		1


	//   ....[48]....
        /*0744*/ 	.word	0x0000d0b0
        /*0748*/ 	.word	0x00000007
        /*074c*/ 	.word	0x00000000
        /*0750*/ 	.short	0x010a
        /*0752*/ 	.byte	0x3f
	.zero		1


	//   ....[49]....
        /*0754*/ 	.word	0x0000d120
        /*0758*/ 	.word	0x00000003
        /*075c*/ 	.word	0x00000000
        /*0760*/ 	.short	0x010a
        /*0762*/ 	.byte	0x3f
	.zero		1


	//   ....[50]....
        /*0764*/ 	.word	0x0000d180
        /*0768*/ 	.word	0x00000005
        /*076c*/ 	.word	0x00000000
        /*0770*/ 	.short	0x010a
        /*0772*/ 	.byte	0x3f
	.zero		1


	//   ....[51]....
        /*0774*/ 	.word	0x0000d1b0
        /*0778*/ 	.word	0x00000003
        /*077c*/ 	.word	0x00000000
        /*0780*/ 	.short	0x010a
        /*0782*/ 	.byte	0x3f
	.zero		1


	//   ....[52]....
        /*0784*/ 	.word	0x0000d220
        /*0788*/ 	.word	0x00000003
        /*078c*/ 	.word	0x00030800
        /*0790*/ 	.short	0x010a
        /*0792*/ 	.byte	0x3f
	.zero		1


	//   ....[53]....
        /*0794*/ 	.word	0x0000d270
        /*0798*/ 	.word	0x00000000
        /*079c*/ 	.word	0x00030830
        /*07a0*/ 	.short	0x010a
        /*07a2*/ 	.byte	0x3f
	.zero		1


	//   ....[54]....
        /*07a4*/ 	.word	0x0000d2d0
        /*07a8*/ 	.word	0x00000009
        /*07ac*/ 	.word	0x00030830
        /*07b0*/ 	.short	0x010a
        /*07b2*/ 	.byte	0x3f
	.zero		1


	//   ....[55]....
        /*07b4*/ 	.word	0x0000d330
        /*07b8*/ 	.word	0x00000009
        /*07bc*/ 	.word	0x00030850
        /*07c0*/ 	.short	0x010a
        /*07c2*/ 	.byte	0x3f
	.zero		1


	//   ....[56]....
        /*07c4*/ 	.word	0x0000d390
        /*07c8*/ 	.word	0x00000005
        /*07cc*/ 	.word	0x00030850
        /*07d0*/ 	.short	0x010a
        /*07d2*/ 	.byte	0x3f
	.zero		1


	//   ....[57]....
        /*07d4*/ 	.word	0x0000d530
        /*07d8*/ 	.word	0x00000003
        /*07dc*/ 	.word	0x00030840
        /*07e0*/ 	.short	0x010a
        /*07e2*/ 	.byte	0x3f
	.zero		1


	//   ....[58]....
        /*07e4*/ 	.word	0x0000e390
        /*07e8*/ 	.word	0x00000009
        /*07ec*/ 	.word	0x00030820
        /*07f0*/ 	.short	0x010a
        /*07f2*/ 	.byte	0x3f
	.zero		1


	//   ....[59]....
        /*07f4*/ 	.word	0x0000e3e0
        /*07f8*/ 	.word	0x00000002
        /*07fc*/ 	.word	0x00030840
        /*0800*/ 	.short	0x010a
        /*0802*/ 	.byte	0x3f
	.zero		1


	//   ....[60]....
        /*0804*/ 	.word	0x0000e430
        /*0808*/ 	.word	0x00000002
        /*080c*/ 	.word	0x00000060
        /*0810*/ 	.short	0x010a
        /*0812*/ 	.byte	0x3f
	.zero		1


	//   ....[61]....
        /*0814*/ 	.word	0x0000e480
        /*0818*/ 	.word	0x00000002
        /*081c*/ 	.word	0x00030840
        /*0820*/ 	.short	0x010a
        /*0822*/ 	.byte	0x3f
	.zero		1


	//   ....[62]....
        /*0824*/ 	.word	0x0000e4d0
        /*0828*/ 	.word	0x00000005
        /*082c*/ 	.word	0x00000060
        /*0830*/ 	.short	0x010a
        /*0832*/ 	.byte	0x3f
	.zero		1


	//   ....[63]....
        /*0834*/ 	.word	0x0000e520
        /*0838*/ 	.word	0x00000002
        /*083c*/ 	.word	0x00030840
        /*0840*/ 	.short	0x010a
        /*0842*/ 	.byte	0x3f
	.zero		1


	//   ....[64]....
        /*0844*/ 	.word	0x0000e570
        /*0848*/ 	.word	0x00000005
        /*084c*/ 	.word	0x00000060
        /*0850*/ 	.short	0x010a
        /*0852*/ 	.byte	0x3f
	.zero		1


	//   ....[65]....
        /*0854*/ 	.word	0x0000e5c0
        /*0858*/ 	.word	0x00000003
        /*085c*/ 	.word	0x00030860
        /*0860*/ 	.short	0x010a
        /*0862*/ 	.byte	0x3f
	.zero		1


	//   ....[66]....
        /*0864*/ 	.word	0x0000e610
        /*0868*/ 	.word	0x00000009
        /*086c*/ 	.word	0x00030820
        /*0870*/ 	.short	0x010a
        /*0872*/ 	.byte	0x3f
	.zero		1


	//   ....[67]....
        /*0874*/ 	.word	0x0000e7b0
        /*0878*/ 	.word	0x00000007
        /*087c*/ 	.word	0x00000000
        /*0880*/ 	.short	0x010a
        /*0882*/ 	.byte	0x3f
	.zero		1


	//   ....[68]....
        /*0884*/ 	.word	0x0000e800
        /*0888*/ 	.word	0x00000003
        /*088c*/ 	.word	0x00000000
        /*0890*/ 	.short	0x010a
        /*0892*/ 	.byte	0x3f
	.zero		1


	//   ....[69]....
        /*0894*/ 	.word	0x0000e850
        /*0898*/ 	.word	0x00000005
        /*089c*/ 	.word	0x00000000
        /*08a0*/ 	.short	0x010a
        /*08a2*/ 	.byte	0x3f
	.zero		1


	//----- nvinfo : EIATTR_NUM_MBARRIERS
	.align		4
.L_1501:
        /*08a4*/ 	.byte	0x03, 0x38
        /*08a6*/ 	.short	0x0016


	//----- nvinfo : EIATTR_EXIT_INSTR_OFFSETS
	.align		4
        /*08a8*/ 	.byte	0x04, 0x1c
        /*08aa*/ 	.short	(.L_1503 - .L_1502)


	//   ....[0]....
.L_1502:
        /*08ac*/ 	.word	0x00000a30


	//   ....[1]....
        /*08b0*/ 	.word	0x00009ad0


	//   ....[2]....
        /*08b4*/ 	.word	0x0000d200


	//----- nvinfo : EIATTR_MAX_THREADS
	.align		4
.L_1503:
        /*08b8*/ 	.byte	0x04, 0x05
        /*08ba*/ 	.short	(.L_1505 - .L_1504)
.L_1504:
        /*08bc*/ 	.word	0x00000200
        /*08c0*/ 	.word	0x00000001
        /*08c4*/ 	.word	0x00000001


	//----- nvinfo : EIATTR_CRS_STACK_SIZE
	.align		4
.L_1505:
        /*08c8*/ 	.byte	0x04, 0x1e
        /*08ca*/ 	.short	(.L_1507 - .L_1506)
.L_1506:
        /*08cc*/ 	.word	0x00000000


	//----- nvinfo : EIATTR_CBANK_PARAM_SIZE
	.align		4
.L_1507:
        /*08d0*/ 	.byte	0x03, 0x19
        /*08d2*/ 	.short	0x0a70


	//----- nvinfo : EIATTR_PARAM_CBANK
	.align		4
        /*08d4*/ 	.byte	0x04, 0x0a
        /*08d6*/ 	.short	(.L_1509 - .L_1508)
	.align		4
.L_1508:
        /*08d8*/ 	.word	index@(.nv.constant0._ZN7cutlass13device_kernelIN5flash11enable_sm90INS1_16FlashAttnFwdSm90INS1_25CollectiveMainloopFwdSm90ILi2EN4cute5tupleIJNS5_1CILi1EEES8_S8_EEENS6_IJNS7_ILi192EEESA_NS7_ILi64EEEEEELi64ENS_10bfloat16_tEfNS_4arch4Sm90ELb0ELb0ELb1ELb0ELb0ELb0ELb0ELb0ELb1ELb1ELb0ELb0EEENS1_21CollectiveEpilogueFwdINS6_IJSA_SB_SA_EEES9_SD_SF_Li384ELb0ELb1ELb0ELb0EEENS1_29StaticPersistentTileSchedulerILb0EEEEEEEEEvNT_6ParamsE)
        /*08dc*/ 	.short	0x0210
        /*08de*/ 	.short	0x0a70


	//----- nvinfo : EIATTR_SW_WAR
	.align		4
.L_1509:
        /*08e0*/ 	.byte	0x04, 0x36
        /*08e2*/ 	.short	(.L_1511 - .L_1510)
.L_1510:
        /*08e4*/ 	.word	0x00000008
.L_1511:


//--------------------- .nv.info._ZN7cutlass13device_kernelIN5flash11enable_sm90INS1_16FlashAttnFwdSm90INS1_25CollectiveMainloopFwdSm90ILi2EN4cute5tupleIJNS5_1CILi1EEES8_S8_EEENS6_IJNS7_ILi192EEESA_NS7_ILi64EEEEEELi64ENS_10bfloat16_tEfNS_4arch4Sm90ELb0ELb0ELb1ELb1ELb0ELb0ELb0ELb0ELb1ELb1ELb0ELb0EEENS1_21CollectiveEpilogueFwdINS6_IJSA_SB_SA_EEES9_SD_SF_Li384ELb1ELb1ELb0ELb0EEENS1_36VarlenDynamicPersistentTileSchedulerILi192ELi192ELi384ELi128ELb0ELb1ELb1ELb0ELb1ELb1EEEEEEEEEvNT_6ParamsE --------------------------
	.section	.nv.info._ZN7cutlass13device_kernelIN5flash11enable_sm90INS1_16FlashAttnFwdSm90INS1_25CollectiveMainloopFwdSm90ILi2EN4cute5tupleIJNS5_1CILi1EEES8_S8_EEENS6_IJNS7_ILi192EEESA_NS7_ILi64EEEEEELi64ENS_10bfloat16_tEfNS_4arch4Sm90ELb0ELb0ELb1ELb1ELb0ELb0ELb0ELb0ELb1ELb1ELb0ELb0EEENS1_21CollectiveEpilogueFwdINS6_IJSA_SB_SA_EEES9_SD_SF_Li384ELb1ELb1ELb0ELb0EEENS1_36VarlenDynamicPersistentTileSchedulerILi192ELi192ELi384ELi128ELb0ELb1ELb1ELb0ELb1ELb1EEEEEEEEEvNT_6ParamsE,"",@"SHT_CUDA_INFO"
	.sectionflags	@""
	.align	4


	//----- nvinfo : EIATTR_CUDA_API_VERSION
	.align		4
        /*0000*/ 	.byte	0x04, 0x37
        /*0002*/ 	.short	(.L_1513 - .L_1512)
.L_1512:
        /*0004*/ 	.word	0x00000082


	//----- nvinfo : EIATTR_KPARAM_INFO
	.align		4
.L_1513:
        /*0008*/ 	.byte	0x04, 0x17
        /*000a*/ 	.short	(.L_1515 - .L_1514)
.L_1514:
        /*000c*/ 	.word	0x00000000
        /*0010*/ 	.short	0x0000
        /*0012*/ 	.short	0x0070
        /*0014*/ 	.byte	0x00, 0xf0, 0x01, 0x2a


	//----- nvinfo : EIATTR_SPARSE_MMA_MASK
	.align		4
.L_1515:
        /*0018*/ 	.byte	0x03, 0x50
        /*001a*/ 	.short	0x0000


	//----- nvinfo : EIATTR_MAXREG_COUNT
	.align		4
        /*001c*/ 	.byte	0x03, 0x1b
        /*001e*/ 	.short	0x0080


	//----- nvinfo : EIATTR_NUM_BARRIERS
	.align		4
        /*0020*/ 	.byte	0x02, 0x4c
        /*0022*/ 	.byte	0x10
	.zero		1


	//----- nvinfo : EIATTR_EXTERNS
	.align		4
        /*0024*/ 	.byte	0x04, 0x0f
        /*0026*/ 	.short	(.L_1517 - .L_1516)


	//   ....[0]....
	.align		4
.L_1516:
        /*0028*/ 	.word	index@(__assertfail)


	//----- nvinfo : EIATTR_ANNOTATIONS
	.align		4
.L_1517:
        /*002c*/ 	.byte	0x04, 0x55
        /*002e*/ 	.short	(.L_1519 - .L_1518)


	//   ....[0]....
.L_1518:
        /* <DEDUP_REMOVED lines=27> */


	//----- nvinfo : EIATTR_MERCURY_ISA_VERSION
	.align		4
.L_1519:
        /*01c8*/ 	.byte	0x03, 0x5f
        /*01ca*/ 	.short	0x0101


	//----- nvinfo : EIATTR_UNUSED_LOAD_BYTE_OFFSET
	.align		4
        /*01cc*/ 	.byte	0x04, 0x44
        /*01ce*/ 	.short	(.L_1521 - .L_1520)


	//   ....[0]....
.L_1520:
        /*01d0*/ 	.word	0x00000a50
        /*01d4*/ 	.word	0x0000fff0


	//   ....[1]....
        /*01d8*/ 	.word	0x000090e0
        /*01dc*/ 	.word	0x0000fff0


	//----- nvinfo : EIATTR_INT_WARP_WIDE_INSTR_OFFSETS
	.align		4
.L_1521:
        /*01e0*/ 	.byte	0x04, 0x31
        /*01e2*/ 	.short	(.L_1523 - .L_1522)


	//   ....[0]....
.L_1522:
        /*01e4*/ 	.word	0x00000130


	//   ....[1]....
        /*01e8*/ 	.word	0x00000170


	//   ....[2]....
        /*01ec*/ 	.word	0x000001e0


	//   ....[3]....
        /*01f0*/ 	.word	0x0000bac0


	//   ....[4]....
        /*01f4*/ 	.word	0x0000bb50


	//   ....[5]....
        /*01f8*/ 	.word	0x0000ebe0


	//   ....[6]....
        /*01fc*/ 	.word	0x0000ec70


	//----- nvinfo : EIATTR_COOP_GROUP_MASK_REGIDS
	.align		4
.L_1523:
        /*0200*/ 	.byte	0x04, 0x29
        /*0202*/ 	.short	(.L_1525 - .L_1524)


	//   ....[0]....
.L_1524:
        /*0204*/ 	.word	0xffffffff


	//   ....[1]....
        /*0208*/ 	.word	0xffffffff


	//   ....[2]....
        /*020c*/ 	.word	0xffffffff


	//   ....[3]....
        /*0210*/ 	.word	0xffffffff


	//   ....[4]....
        /*0214*/ 	.word	0xffffffff


	//   ....[5]....
        /*0218*/ 	.word	0xffffffff


	//   ....[6]....
        /*021c*/ 	.word	0xffffffff


	//   ....[7]....
        /*0220*/ 	.word	0xffffffff


	//   ....[8]....
        /*0224*/ 	.word	0xffffffff


	//   ....[9]....
        /*0228*/ 	.word	0xffffffff


	//   ....[10]....
        /*022c*/ 	.word	0xffffffff


	//   ....[11]....
        /*0230*/ 	.word	0xffffffff


	//   ....[12]....
        /*0234*/ 	.word	0xffffffff


	//   ....[13]....
        /*0238*/ 	.word	0xffffffff


	//   ....[14]....
        /*023c*/ 	.word	0xffffffff


	//   ....[15]....
        /*0240*/ 	.word	0xffffffff


	//   ....[16]....
        /*0244*/ 	.word	0xffffffff


	//   ....[17]....
        /*0248*/ 	.word	0xffffffff


	//   ....[18]....
        /*024c*/ 	.word	0xffffffff


	//   ....[19]....
        /*0250*/ 	.word	0xffffffff


	//   ....[20]....
        /*0254*/ 	.word	0xffffffff


	//   ....[21]....
        /*0258*/ 	.word	0xffffffff


	//   ....[22]....
        /*025c*/ 	.word	0xffffffff


	//   ....[23]....
        /*0260*/ 	.word	0xffffffff


	//   ....[24]....
        /*0264*/ 	.word	0xffffffff


	//   ....[25]....
        /*0268*/ 	.word	0xffffffff


	//   ....[26]....
        /*026c*/ 	.word	0xffffffff


	//   ....[27]....
        /*0270*/ 	.word	0xffffffff


	//   ....[28]....
        /*0274*/ 	.word	0xffffffff


	//   ....[29]....
        /*0278*/ 	.word	0xffffffff


	//   ....[30]....
        /*027c*/ 	.word	0xffffffff


	//   ....[31]....
        /*0280*/ 	.word	0xffffffff


	//   ....[32]....
        /*0284*/ 	.word	0xffffffff


	//   ....[33]....
        /*0288*/ 	.word	0xffffffff


	//   ....[34]....
        /*028c*/ 	.word	0xffffffff


	//   ....[35]....
        /*0290*/ 	.word	0xffffffff


	//   ....[36]....
        /*0294*/ 	.word	0xffffffff


	//   ....[37]....
        /*0298*/ 	.word	0xffffffff


	//   ....[38]....
        /*029c*/ 	.word	0xffffffff


	//   ....[39]....
        /*02a0*/ 	.word	0xffffffff


	//   ....[40]....
        /*02a4*/ 	.word	0xffffffff


	//   ....[41]....
        /*02a8*/ 	.word	0xffffffff


	//   ....[42]....
        /*02ac*/ 	.word	0xffffffff


	//   ....[43]....
        /*02b0*/ 	.word	0xffffffff


	//   ....[44]....
        /*02b4*/ 	.word	0xffffffff


	//   ....[45]....
        /*02b8*/ 	.word	0xffffffff


	//   ....[46]....
        /*02bc*/ 	.word	0xffffffff


	//   ....[47]....
        /*02c0*/ 	.word	0xffffffff


	//   ....[48]....
        /*02c4*/ 	.word	0xffffffff


	//   ....[49]....
        /*02c8*/ 	.word	0xffffffff


	//   ....[50]....
        /*02cc*/ 	.word	0xffffffff


	//   ....[51]....
        /*02d0*/ 	.word	0xffffffff


	//   ....[52]....
        /*02d4*/ 	.word	0xffffffff


	//   ....[53]....
        /*02d8*/ 	.word	0xffffffff


	//   ....[54]....
        /*02dc*/ 	.word	0xffffffff


	//   ....[55]....
        /*02e0*/ 	.word	0xffffffff


	//   ....[56]....
        /*02e4*/ 	.word	0xffffffff


	//   ....[57]....
        /*02e8*/ 	.word	0xffffffff


	//   ....[58]....
        /*02ec*/ 	.word	0xffffffff


	//   ....[59]....
        /*02f0*/ 	.word	0xffffffff


	//   ....[60]....
        /*02f4*/ 	.word	0xffffffff


	//   ....[61]....
        /*02f8*/ 	.word	0xffffffff


	//   ....[62]....
        /*02fc*/ 	.word	0xffffffff


	//   ....[63]....
        /*0300*/ 	.word	0xffffffff


	//   ....[64]....
        /*0304*/ 	.word	0xffffffff


	//   ....[65]....
        /*0308*/ 	.word	0xffffffff


	//   ....[66]....
        /*030c*/ 	.word	0xffffffff


	//   ....[67]....
        /*0310*/ 	.word	0xffffffff


	//   ....[68]....
        /*0314*/ 	.word	0xffffffff


	//   ....[69]....
        /*0318*/ 	.word	0xffffffff


	//   ....[70]....
        /*031c*/ 	.word	0xffffffff


	//   ....[71]....
        /*0320*/ 	.word	0xffffffff


	//   ....[72]....
        /*0324*/ 	.word	0xffffffff


	//   ....[73]....
        /*0328*/ 	.word	0xffffffff


	//   ....[74]....
        /*032c*/ 	.word	0xffffffff


	//   ....[75]....
        /*0330*/ 	.word	0xffffffff


	//   ....[76]....
        /*0334*/ 	.word	0xffffffff


	//   ....[77]....
        /*0338*/ 	.word	0xffffffff


	//   ....[78]....
        /*033c*/ 	.word	0xffffffff


	//   ....[79]....
        /*0340*/ 	.word	0xffffffff


	//   ....[80]....
        /*0344*/ 	.word	0xffffffff


	//   ....[81]....
        /*0348*/ 	.word	0xffffffff


	//   ....[82]....
        /*034c*/ 	.word	0xffffffff


	//   ....[83]....
        /*0350*/ 	.word	0xffffffff


	//   ....[84]....
        /*0354*/ 	.word	0xffffffff


	//   ....[85]....
        /*0358*/ 	.word	0xffffffff


	//   ....[86]....
        /*035c*/ 	.word	0xffffffff


	//   ....[87]....
        /*0360*/ 	.word	0xffffffff


	//   ....[88]....
        /*0364*/ 	.word	0xffffffff


	//   ....[89]....
        /*0368*/ 	.word	0xffffffff


	//   ....[90]....
        /*036c*/ 	.word	0xffffffff


	//   ....[91]....
        /*0370*/ 	.word	0xffffffff


	//   ....[92]....
        /*0374*/ 	.word	0xffffffff


	//   ....[93]....
        /*0378*/ 	.word	0xffffffff


	//   ....[94]....
        /*037c*/ 	.word	0xffffffff


	//   ....[95]....
        /*0380*/ 	.word	0xffffffff


	//   ....[96]....
        /*0384*/ 	.word	0xffffffff


	//   ....[97]....
        /*0388*/ 	.word	0xffffffff


	//   ....[98]....
        /*038c*/ 	.word	0xffffffff


	//   ....[99]....
        /*0390*/ 	.word	0xffffffff


	//   ....[100]....
        /*0394*/ 	.word	0xffffffff


	//   ....[101]....
        /*0398*/ 	.word	0x0500000f


	//   ....[102]....
        /*039c*/ 	.word	0x0500000f


	//   ....[103]....
        /*03a0*/ 	.word	0x0500000f


	//   ....[104]....
        /*03a4*/ 	.word	0x0500000f


	//   ....[105]....
        /*03a8*/ 	.word	0x0500000f


	//   ....[106]....
        /*03ac*/ 	.word	0x0500000f


	//   ....[107]....
        /*03b0*/ 	.word	0x0500000f


	//   ....[108]....
        /*03b4*/ 	.word	0x0500000f


	//   ....[109]....
        /*03b8*/ 	.word	0x0500000f


	//   ....[110]....
        /*03bc*/ 	.word	0x0500000f


	//   ....[111]....
        /*03c0*/ 	.word	0x0500000f


	//   ....[112]....
        /*03c4*/ 	.word	0x0500000f


	//   ....[113]....
        /*03c8*/ 	.word	0x0500000f


	//   ....[114]....
        /*03cc*/ 	.word	0x0500000f


	//   ....[115]....
        /*03d0*/ 	.word	0x0500000f


	//   ....[116]....
        /*03d4*/ 	.word	0x0500000f


	//   ....[117]....
        /*03d8*/ 	.word	0x0500000f


	//   ....[118]....
        /*03dc*/ 	.word	0x0500000f


	//   ....[119]....
        /*03e0*/ 	.word	0x0500000f


	//   ....[120]....
        /*03e4*/ 	.word	0x0500000f


	//   ....[121]....
        /*03e8*/ 	.word	0x0500000f


	//   ....[122]....
        /*03ec*/ 	.word	0x0500000f


	//   ....[123]....
        /*03f0*/ 	.word	0x0500000f


	//   ....[124]....
        /*03f4*/ 	.word	0x0500000f


	//   ....[125]....
        /*03f8*/ 	.word	0x0500000f


	//   ....[126]....
        /*03fc*/ 	.word	0x0500000f


	//   ....[127]....
        /*0400*/ 	.word	0x0500000f


	//   ....[128]....
        /*0404*/ 	.word	0x0500000f


	//   ....[129]....
        /*0408*/ 	.word	0x0500000f


	//   ....[130]....
        /*040c*/ 	.word	0x0500000f


	//   ....[131]....
        /*0410*/ 	.word	0x0500000f


	//   ....[132]....
        /*0414*/ 	.word	0x0500000f


	//   ....[133]....
        /*0418*/ 	.word	0x0500000f


	//   ....[134]....
        /*041c*/ 	.word	0x0500000f


	//   ....[135]....
        /*0420*/ 	.word	0x0500000f


	//   ....[136]....
        /*0424*/ 	.word	0x0500000f


	//   ....[137]....
        /*0428*/ 	.word	0x0500000f


	//   ....[138]....
        /*042c*/ 	.word	0x0500000f


	//   ....[139]....
        /*0430*/ 	.word	0x0500000f


	//   ....[140]....
        /*0434*/ 	.word	0x0500000f


	//   ....[141]....
        /*0438*/ 	.word	0x0500000f


	//   ....[142]....
        /*043c*/ 	.word	0x0500000f


	//   ....[143]....
        /*0440*/ 	.word	0x0500000f


	//----- nvinfo : EIATTR_COOP_GROUP_INSTR_OFFSETS
	.align		4
.L_1525:
        /*0444*/ 	.byte	0x04, 0x28
        /*0446*/ 	.short	(.L_1527 - .L_1526)


	//   ....[0]....
.L_1526:
        /*0448*/ 	.word	0x00000070


	//   ....[1]....
        /*044c*/ 	.word	0x00000140


	//   ....[2]....
        /*0450*/ 	.word	0x00000190


	//   ....[3]....
        /*0454*/ 	.word	0x000003c0


	//   ....[4]....
        /*0458*/ 	.word	0x00000520


	//   ....[5]....
        /*045c*/ 	.word	0x00000640


	//   ....[6]....
        /*0460*/ 	.word	0x000007a0


	//   ....[7]....
        /*0464*/ 	.word	0x00001510


	//   ....[8]....
        /*0468*/ 	.word	0x00003430


	//   ....[9]....
        /*046c*/ 	.word	0x000034a0


	//   ....[10]....
        /*0470*/ 	.word	0x00003c20


	//   ....[11]....
        /*0474*/ 	.word	0x00003cb0


	//   ....[12]....
        /*0478*/ 	.word	0x00004e80


	//   ....[13]....
        /*047c*/ 	.word	0x00006970


	//   ....[14]....
        /*0480*/ 	.word	0x00006ab0


	//   ....[15]....
        /*0484*/ 	.word	0x00006ae0


	//   ....[16]....
        /*0488*/ 	.word	0x00006b30


	//   ....[17]....
        /*048c*/ 	.word	0x000085c0


	//   ....[18]....
        /*0490*/ 	.word	0x000086d0


	//   ....[19]....
        /*0494*/ 	.word	0x00008710


	//   ....[20]....
        /*0498*/ 	.word	0x00008860


	//   ....[21]....
        /*049c*/ 	.word	0x00008880


	//   ....[22]....
        /*04a0*/ 	.word	0x000098d0


	//   ....[23]....
        /*04a4*/ 	.word	0x000098f0


	//   ....[24]....
        /*04a8*/ 	.word	0x00009900


	//   ....[25]....
        /*04ac*/ 	.word	0x00009950


	//   ....[26]....
        /*04b0*/ 	.word	0x00009e70


	//   ....[27]....
        /*04b4*/ 	.word	0x00009ea0


	//   ....[28]....
        /*04b8*/ 	.word	0x00009eb0


	//   ....[29]....
        /*04bc*/ 	.word	0x00009ed0


	//   ....[30]....
        /*04c0*/ 	.word	0x00009ef0


	//   ....[31]....
        /*04c4*/ 	.word	0x00009f10


	//   ....[32]....
        /*04c8*/ 	.word	0x0000a010


	//   ....[33]....
        /*04cc*/ 	.word	0x0000a020


	//   ....[34]....
        /*04d0*/ 	.word	0x0000a8c0


	//   ....[35]....
        /*04d4*/ 	.word	0x0000a8f0


	//   ....[36]....
        /*04d8*/ 	.word	0x0000a930


	//   ....[37]....
        /*04dc*/ 	.word	0x0000a960


	//   ....[38]....
        /*04e0*/ 	.word	0x0000a980


	//   ....[39]....
        /*04e4*/ 	.word	0x0000a990


	//   ....[40]....
        /*04e8*/ 	.word	0x0000a9a0


	//   ....[41]....
        /*04ec*/ 	.word	0x0000a9c0


	//   ....[42]....
        /*04f0*/ 	.word	0x0000ab00


	//   ....[43]....
        /*04f4*/ 	.word	0x0000ace0


	//   ....[44]....
        /*04f8*/ 	.word	0x0000ad10


	//   ....[45]....
        /*04fc*/ 	.word	0x0000ad40


	//   ....[46]....
        /*0500*/ 	.word	0x0000ad70


	//   ....[47]....
        /*0504*/ 	.word	0x0000ada0


	//   ....[48]....
        /*0508*/ 	.word	0x0000add0


	//   ....[49]....
        /*050c*/ 	.word	0x0000af40


	//   ....[50]....
        /*0510*/ 	.word	0x0000af70


	//   ....[51]....
        /*0514*/ 	.word	0x0000afa0


	//   ....[52]....
        /*0518*/ 	.word	0x0000afd0


	//   ....[53]....
        /*051c*/ 	.word	0x0000b000


	//   ....[54]....
        /*0520*/ 	.word	0x0000b030


	//   ....[55]....
        /*0524*/ 	.word	0x0000b0c0


	//   ....[56]....
        /*0528*/ 	.word	0x0000b0f0


	//   ....[57]....
        /*052c*/ 	.word	0x0000b170


	//   ....[58]....
        /*0530*/ 	.word	0x0000c060


	//   ....[59]....
        /*0534*/ 	.word	0x0000cc20


	//   ....[60]....
        /*0538*/ 	.word	0x0000cc30


	//   ....[61]....
        /*053c*/ 	.word	0x0000cc40


	//   ....[62]....
        /*0540*/ 	.word	0x0000cc60


	//   ....[63]....
        /*0544*/ 	.word	0x0000ccf0


	//   ....[64]....
        /*0548*/ 	.word	0x0000cd10


	//   ....[65]....
        /*054c*/ 	.word	0x0000cd90


	//   ....[66]....
        /*0550*/ 	.word	0x0000cdb0


	//   ....[67]....
        /*0554*/ 	.word	0x0000ce30


	//   ....[68]....
        /*0558*/ 	.word	0x0000ce50


	//   ....[69]....
        /*055c*/ 	.word	0x0000ced0


	//   ....[70]....
        /*0560*/ 	.word	0x0000cef0


	//   ....[71]....
        /*0564*/ 	.word	0x0000cf70


	//   ....[72]....
        /*0568*/ 	.word	0x0000cf90


	//   ....[73]....
        /*056c*/ 	.word	0x0000d010


	//   ....[74]....
        /*0570*/ 	.word	0x0000d030


	//   ....[75]....
        /*0574*/ 	.word	0x0000d040


	//   ....[76]....
        /*0578*/ 	.word	0x0000d0b0


	//   ....[77]....
        /*057c*/ 	.word	0x0000d100


	//   ....[78]....
        /*0580*/ 	.word	0x0000d1b0


	//   ....[79]....
        /*0584*/ 	.word	0x0000d1c0


	//   ....[80]....
        /*0588*/ 	.word	0x0000d230


	//   ....[81]....
        /*058c*/ 	.word	0x0000d240


	//   ....[82]....
        /*0590*/ 	.word	0x0000d280


	//   ....[83]....
        /*0594*/ 	.word	0x0000f140


	//   ....[84]....
        /*0598*/ 	.word	0x0000f170


	//   ....[85]....
        /*059c*/ 	.word	0x0000f1a0


	//   ....[86]....
        /*05a0*/ 	.word	0x0000f1d0


	//   ....[87]....
        /*05a4*/ 	.word	0x0000f200


	//   ....[88]....
        /*05a8*/ 	.word	0x0000f230


	//   ....[89]....
        /*05ac*/ 	.word	0x0000f260


	//   ....[90]....
        /*05b0*/ 	.word	0x0000f290


	//   ....[91]....
        /*05b4*/ 	.word	0x0000f410


	//   ....[92]....
        /*05b8*/ 	.word	0x0000f440


	//   ....[93]....
        /*05bc*/ 	.word	0x0000f470


	//   ....[94]....
        /*05c0*/ 	.word	0x0000f4a0


	//   ....[95]....
        /*05c4*/ 	.word	0x0000f4d0


	//   ....[96]....
        /*05c8*/ 	.word	0x0000f500


	//   ....[97]....
        /*05cc*/ 	.word	0x0000f5c0


	//   ....[98]....
        /*05d0*/ 	.word	0x0000f5e0


	//   ....[99]....
        /*05d4*/ 	.word	0x0000f650


	//   ....[100]....
        /*05d8*/ 	.word	0x0000fac0


	//   ....[101]....
        /*05dc*/ 	.word	0x0000ffa0


	//   ....[102]....
        /*05e0*/ 	.word	0x00010150


	//   ....[103]....
        /*05e4*/ 	.word	0x000101a0


	//   ....[104]....
        /*05e8*/ 	.word	0x00010200


	//   ....[105]....
        /*05ec*/ 	.word	0x000102f0


	//   ....[106]....
        /*05f0*/ 	.word	0x00010350


	//   ....[107]....
        /*05f4*/ 	.word	0x00010450


	//   ....[108]....
        /*05f8*/ 	.word	0x000104b0


	//   ....[109]....
        /*05fc*/ 	.word	0x000105b0


	//   ....[110]....
        /*0600*/ 	.word	0x00010610


	//   ....[111]....
        /*0604*/ 	.word	0x00010710


	//   ....[112]....
        /*0608*/ 	.word	0x00010770


	//   ....[113]....
        /*060c*/ 	.word	0x00010870


	//   ....[114]....
        /*0610*/ 	.word	0x000108d0


	//   ....[115]....
        /*0614*/ 	.word	0x000109d0


	//   ....[116]....
        /*0618*/ 	.word	0x00010a30


	//   ....[117]....
        /*061c*/ 	.word	0x00010b40


	//   ....[118]....
        /*0620*/ 	.word	0x00010bb0


	//   ....[119]....
        /*0624*/ 	.word	0x00010c80


	//   ....[120]....
        /*0628*/ 	.word	0x00010ce0


	//   ....[121]....
        /*062c*/ 	.word	0x00010dc0


	//   ....[122]....
        /*0630*/ 	.word	0x00010e20


	//   ....[123]....
        /*0634*/ 	.word	0x00010ef0


	//   ....[124]....
        /*0638*/ 	.word	0x00010f50


	//   ....[125]....
        /*063c*/ 	.word	0x00011010


	//   ....[126]....
        /*0640*/ 	.word	0x00011320


	//   ....[127]....
        /*0644*/ 	.word	0x000113c0


	//   ....[128]....
        /*0648*/ 	.word	0x000114e0


	//   ....[129]....
        /*064c*/ 	.word	0x00011550


	//   ....[130]....
        /*0650*/ 	.word	0x000115c0


	//   ....[131]....
        /*0654*/ 	.word	0x00011630


	//   ....[132]....
        /*0658*/ 	.word	0x000116a0


	//   ....[133]....
        /*065c*/ 	.word	0x00011720


	//   ....[134]....
        /*0660*/ 	.word	0x000117b0


	//   ....[135]....
        /*0664*/ 	.word	0x00011840


	//   ....[136]....
        /*0668*/ 	.word	0x000118b0


	//   ....[137]....
        /*066c*/ 	.word	0x00011920


	//   ....[138]....
        /*0670*/ 	.word	0x00011990


	//   ....[139]....
        /*0674*/ 	.word	0x00011a10


	//   ....[140]....
        /*0678*/ 	.word	0x00011a80


	//   ....[141]....
        /*067c*/ 	.word	0x00011b20


	//   ....[142]....
        /*0680*/ 	.word	0x00011bb0


	//   ....[143]....
        /*0684*/ 	.word	0x00011cd0


	//----- nvinfo : EIATTR_REG_RECONFIG
	.align		4
.L_1527:
        /*0688*/ 	.byte	0x01, 0x54
	.zero		2


	//----- nvinfo : EIATTR_SYSCALL_OFFSETS
	.align		4
        /*068c*/ 	.byte	0x04, 0x46
        /*068e*/ 	.short	(.L_1529 - .L_1528)


	//   ....[0]....
.L_1528:
        /*0690*/ 	.word	0x00001660


	//   ....[1]....
        /*0694*/ 	.word	0x0000bcb0


	//   ....[2]....
        /*0698*/ 	.word	0x0000be00


	//   ....[3]....
        /*069c*/ 	.word	0x0000bf00


	//   ....[4]....
        /*06a0*/ 	.word	0x0000c710


	//----- nvinfo : EIATTR_MBARRIER_INSTR_OFFSETS
	.align		4
.L_1529:
        /*06a4*/ 	.byte	0x04, 0x39
        /*06a6*/ 	.short	(.L_1531 - .L_1530)


	//   ....[0]....
.L_1530:
        /*06a8*/ 	.word	0x00000270
        /*06ac*/ 	.word	0x000000ff
        /*06b0*/ 	.word	0x00030800
        /*06b4*/ 	.short	0x0100
        /*06b6*/ 	.byte	0x08
	.zero		1


	//   ....[1]....
        /*06b8*/ 	.word	0x00000280
        /*06bc*/ 	.word	0x000000ff
        /*06c0*/ 	.word	0x00030820
        /*06c4*/ 	.short	0x0100
        /*06c6*/ 	.byte	0x08
	.zero		1


	//   ....[2]....
        /*06c8*/ 	.word	0x00000370
        /*06cc*/ 	.word	0x000000ff
        /*06d0*/ 	.word	0x00030830
        /*06d4*/ 	.short	0x0100
        /*06d6*/ 	.byte	0x08
	.zero		1


	//   ....[3]....
        /*06d8*/ 	.word	0x00000380
        /*06dc*/ 	.word	0x000000ff
        /*06e0*/ 	.word	0x00030840
        /*06e4*/ 	.short	0x0100
        /*06e6*/ 	.byte	0x08
	.zero		1


	//   ....[4]....
        /*06e8*/ 	.word	0x00000390
        /*06ec*/ 	.word	0x000000ff
        /*06f0*/ 	.word	0x00030838
        /*06f4*/ 	.short	0x0100
        /*06f6*/ 	.byte	0x08
	.zero		1


	//   ....[5]....
        /*06f8*/ 	.word	0x000003a0
        /*06fc*/ 	.word	0x000000ff
        /*0700*/ 	.word	0x00030848
        /*0704*/ 	.short	0x0100
        /*0706*/ 	.byte	0x08
	.zero		1


	//   ....[6]....
        /*0708*/ 	.word	0x000004d0
        /*070c*/ 	.word	0x000000ff
        /*0710*/ 	.word	0x00030850
        /*0714*/ 	.short	0x0100
        /*0716*/ 	.byte	0x08
	.zero		1


	//   ....[7]....
        /*0718*/ 	.word	0x000004e0
        /*071c*/ 	.word	0x000000ff
        /*0720*/ 	.word	0x00030860
        /*0724*/ 	.short	0x0100
        /*0726*/ 	.byte	0x08
	.zero		1


	//   ....[8]....
        /*0728*/ 	.word	0x000004f0
        /*072c*/ 	.word	0x000000ff
        /*0730*/ 	.word	0x00030858
        /*0734*/ 	.short	0x0100
        /*0736*/ 	.byte	0x08
	.zero		1


	//   ....[9]....
        /*0738*/ 	.word	0x00000500
        /*073c*/ 	.word	0x000000ff
        /*0740*/ 	.word	0x00030868
        /*0744*/ 	.short	0x0100
        /*0746*/ 	.byte	0x08
	.zero		1


	//   ....[10]....
        /*0748*/ 	.word	0x000005f0
        /*074c*/ 	.word	0x000000ff
        /*0750*/ 	.word	0x00030870
        /*0754*/ 	.short	0x0100
        /*0756*/ 	.byte	0x06
	.zero		1


	//   ....[11]....
        /*0758*/ 	.word	0x00000600
        /*075c*/ 	.word	0x000000ff
        /*0760*/ 	.word	0x00030880
        /*0764*/ 	.short	0x0100
        /*0766*/ 	.byte	0x06
	.zero		1


	//   ....[12]....
        /*0768*/ 	.word	0x00000610
        /*076c*/ 	.word	0x000000ff
        /*0770*/ 	.word	0x00030878
        /*0774*/ 	.short	0x0100
        /*0776*/ 	.byte	0x06
	.zero		1


	//   ....[13]....
        /*0778*/ 	.word	0x00000620
        /*077c*/ 	.word	0x000000ff
        /*0780*/ 	.word	0x00030888
        /*0784*/ 	.short	0x0100
        /*0786*/ 	.byte	0x06
	.zero		1


	//   ....[14]....
        /*0788*/ 	.word	0x00000750
        /*078c*/ 	.word	0x000000ff
        /*0790*/ 	.word	0x00030890
        /*0794*/ 	.short	0x0100
        /*0796*/ 	.byte	0x08
	.zero		1


	//   ....[15]....
        /*0798*/ 	.word	0x00000760
        /*079c*/ 	.word	0x000000ff
        /*07a0*/ 	.word	0x000308a0
        /*07a4*/ 	.short	0x0100
        /*07a6*/ 	.byte	0x08
	.zero		1


	//   ....[16]....
        /*07a8*/ 	.word	0x00000770
        /*07ac*/ 	.word	0x000000ff
        /*07b0*/ 	.word	0x00030898
        /*07b4*/ 	.short	0x0100
        /*07b6*/ 	.byte	0x08
	.zero		1


	//   ....[17]....
        /*07b8*/ 	.word	0x00000780
        /*07bc*/ 	.word	0x000000ff
        /*07c0*/ 	.word	0x000308a8
        /*07c4*/ 	.short	0x0100
        /*07c6*/ 	.byte	0x08
	.zero		1


	//   ....[18]....
        /*07c8*/ 	.word	0x000008b0
        /*07cc*/ 	.word	0x000000ff
        /*07d0*/ 	.word	0x000308b0
        /*07d4*/ 	.short	0x0100
        /*07d6*/ 	.byte	0x08
	.zero		1


	//   ....[19]....
        /*07d8*/ 	.word	0x000008c0
        /*07dc*/ 	.word	0x000000ff
        /*07e0*/ 	.word	0x000308c0
        /*07e4*/ 	.short	0x0100
        /*07e6*/ 	.byte	0x08
	.zero		1


	//   ....[20]....
        /*07e8*/ 	.word	0x000008d0
        /*07ec*/ 	.word	0x000000ff
        /*07f0*/ 	.word	0x000308b8
        /*07f4*/ 	.short	0x0100
        /*07f6*/ 	.byte	0x08
	.zero		1


	//   ....[21]....
        /*07f8*/ 	.word	0x000008e0
        /*07fc*/ 	.word	0x000000ff
        /*0800*/ 	.word	0x000308c8
        /*0804*/ 	.short	0x0100
        /*0806*/ 	.byte	0x08
	.zero		1


	//   ....[22]....
        /*0808*/ 	.word	0x000016e0
        /*080c*/ 	.word	0x000000ff
        /*0810*/ 	.word	0x00030800
        /*0814*/ 	.short	0x010a
        /*0816*/ 	.byte	0x27
	.zero		1


	//   ....[23]....
        /*0818*/ 	.word	0x00001760
        /*081c*/ 	.word	0x00000000
        /*0820*/ 	.word	0x00030830
        /*0824*/ 	.short	0x010a
        /*0826*/ 	.byte	0x3f
	.zero		1


	//   ....[24]....
        /*0828*/ 	.word	0x000017d0
        /*082c*/ 	.word	0x00000000
        /*0830*/ 	.word	0x00030830
        /*0834*/ 	.short	0x010a
        /*0836*/ 	.byte	0x3f
	.zero		1


	//   ....[25]....
        /*0838*/ 	.word	0x00003ee0
        /*083c*/ 	.word	0x00000006
        /*0840*/ 	.word	0x00000000
        /*0844*/ 	.short	0x0101
        /*0846*/ 	.byte	0x3f
	.zero		1


	//   ....[26]....
        /*0848*/ 	.word	0x000050d0
        /*084c*/ 	.word	0x000000ff
        /*0850*/ 	.word	0x00030830
        /*0854*/ 	.short	0x010a
        /*0856*/ 	.byte	0x06
	.zero		1


	//   ....[27]....
        /*0858*/ 	.word	0x00005110
        /*085c*/ 	.word	0x000000ff
        /*0860*/ 	.word	0x00030830
        /*0864*/ 	.short	0x010a
        /*0866*/ 	.byte	0x06
	.zero		1


	//   ....[28]....
        /*0868*/ 	.word	0x00005310
        /*086c*/ 	.word	0x000000ff
        /*0870*/ 	.word	0x00030850
        /*0874*/ 	.short	0x010a
        /*0876*/ 	.byte	0x06
	.zero		1


	//   ....[29]....
        /*0878*/ 	.word	0x00005350
        /*087c*/ 	.word	0x000000ff
        /*0880*/ 	.word	0x00030850
        /*0884*/ 	.short	0x010a
        /*0886*/ 	.byte	0x06
	.zero		1


	//   ....[30]....
        /*0888*/ 	.word	0x00007280
        /*088c*/ 	.word	0x0000000c
        /*0890*/ 	.word	0x00000000
        /*0894*/ 	.short	0x0101
        /*0896*/ 	.byte	0x3f
	.zero		1


	//   ....[31]....
        /*0898*/ 	.word	0x00007310
        /*089c*/ 	.word	0x0000006d
        /*08a0*/ 	.word	0x00000000
        /*08a4*/ 	.short	0x0101
        /*08a6*/ 	.byte	0x3f
	.zero		1


	//   ....[32]....
        /*08a8*/ 	.word	0x00008640
        /*08ac*/ 	.word	0x000000ff
        /*08b0*/ 	.word	0x00030850
        /*08b4*/ 	.short	0x010a
        /*08b6*/ 	.byte	0x0c
	.zero		1


	//   ....[33]....
        /*08b8*/ 	.word	0x00008680
        /*08bc*/ 	.word	0x000000ff
        /*08c0*/ 	.word	0x00030850
        /*08c4*/ 	.short	0x010a
        /*08c6*/ 	.byte	0x0c
	.zero		1


	//   ....[34]....
        /*08c8*/ 	.word	0x00008e80
        /*08cc*/ 	.word	0x00000006
        /*08d0*/ 	.word	0x00000000
        /*08d4*/ 	.short	0x0101
        /*08d6*/ 	.byte	0x3f
	.zero		1


	//   ....[35]....
        /*08d8*/ 	.word	0x00009fb0
        /*08dc*/ 	.word	0x000000ff
        /*08e0*/ 	.word	0x00000000
        /*08e4*/ 	.short	0x0101
        /*08e6*/ 	.byte	0x04
	.zero		1


	//   ....[36]....
        /*08e8*/ 	.word	0x0000c270
        /*08ec*/ 	.word	0x00000000
        /*08f0*/ 	.word	0x00030840
        /*08f4*/ 	.short	0x010a
        /*08f6*/ 	.byte	0x3f
	.zero		1


	//   ....[37]....
        /*08f8*/ 	.word	0x0000d340
        /*08fc*/ 	.word	0x00000016
        /*0900*/ 	.word	0x00030800
        /*0904*/ 	.short	0x0107
        /*0906*/ 	.byte	0x3f
	.zero		1


	//   ....[38]....
        /*0908*/ 	.word	0x0000d440
        /*090c*/ 	.word	0x00000016
        /*0910*/ 	.word	0x00030800
        /*0914*/ 	.short	0x0101
        /*0916*/ 	.byte	0x3f
	.zero		1


	//   ....[39]....
        /*0918*/ 	.word	0x0000d460
        /*091c*/ 	.word	0x00000016
        /*0920*/ 	.word	0x00030820
        /*0924*/ 	.short	0x010a
        /*0926*/ 	.byte	0x3f
	.zero		1


	//   ....[40]....
        /*0928*/ 	.word	0x0000d780
        /*092c*/ 	.word	0x00000002
        /*0930*/ 	.word	0x00030840
        /*0934*/ 	.short	0x010a
        /*0936*/ 	.byte	0x3f
	.zero		1


	//   ....[41]....
        /*0938*/ 	.word	0x0000da00
        /*093c*/ 	.word	0x00000003
        /*0940*/ 	.word	0x00000060
        /*0944*/ 	.short	0x010a
        /*0946*/ 	.byte	0x3f
	.zero		1


	//   ....[42]....
        /*0948*/ 	.word	0x0000df50
        /*094c*/ 	.word	0x00000002
        /*0950*/ 	.word	0x00030840
        /*0954*/ 	.short	0x010a
        /*0956*/ 	.byte	0x3f
	.zero		1


	//   ....[43]....
        /*0958*/ 	.word	0x0000e1d0
        /*095c*/ 	.word	0x0000000a
        /*0960*/ 	.word	0x00000060
        /*0964*/ 	.short	0x010a
        /*0966*/ 	.byte	0x3f
	.zero		1


	//   ....[44]....
        /*0968*/ 	.word	0x0000e650
        /*096c*/ 	.word	0x00000002
        /*0970*/ 	.word	0x00030840
        /*0974*/ 	.short	0x010a
        /*0976*/ 	.byte	0x3f
	.zero		1


	//   ....[45]....
        /*0978*/ 	.word	0x0000e8e0
        /*097c*/ 	.word	0x00000008
        /*0980*/ 	.word	0x00000060
        /*0984*/ 	.short	0x010a
        /*0986*/ 	.byte	0x3f
	.zero		1


	//   ....[46]....
        /*0988*/ 	.word	0x0000ed20
        /*098c*/ 	.word	0x00000003
        /*0990*/ 	.word	0x00030860
        /*0994*/ 	.short	0x010a
        /*0996*/ 	.byte	0x3f
	.zero		1


	//   ....[47]....
        /*0998*/ 	.word	0x0000fa40
        /*099c*/ 	.word	0x00000009
        /*09a0*/ 	.word	0x00030820
        /*09a4*/ 	.short	0x010a
        /*09a6*/ 	.byte	0x3f
	.zero		1


	//   ....[48]....
        /*09a8*/ 	.word	0x0000fbe0
        /*09ac*/ 	.word	0x00000005
        /*09b0*/ 	.word	0x00000000
        /*09b4*/ 	.short	0x010a
        /*09b6*/ 	.byte	0x3f
	.zero		1


	//   ....[49]....
        /*09b8*/ 	.word	0x0000fc50
        /*09bc*/ 	.word	0x00000003
        /*09c0*/ 	.word	0x00000000
        /*09c4*/ 	.short	0x010a
        /*09c6*/ 	.byte	0x3f
	.zero		1


	//   ....[50]....
        /*09c8*/ 	.word	0x0000fcb0
        /*09cc*/ 	.word	0x00000017
        /*09d0*/ 	.word	0x00000000
        /*09d4*/ 	.short	0x010a
        /*09d6*/ 	.byte	0x3f
	.zero		1


	//   ....[51]....
        /*09d8*/ 	.word	0x0000fce0
        /*09dc*/ 	.word	0x00000007
        /*09e0*/ 	.word	0x00000000
        /*09e4*/ 	.short	0x010a
        /*09e6*/ 	.byte	0x3f
	.zero		1


	//   ....[52]....
        /*09e8*/ 	.word	0x0000fd50
        /*09ec*/ 	.word	0x00000003
        /*09f0*/ 	.word	0x00030800
        /*09f4*/ 	.short	0x010a
        /*09f6*/ 	.byte	0x3f
	.zero		1


	//   ....[53]....
        /*09f8*/ 	.word	0x0000fda0
        /*09fc*/ 	.word	0x00000000
        /*0a00*/ 	.word	0x00030830
        /*0a04*/ 	.short	0x010a
        /*0a06*/ 	.byte	0x3f
	.zero		1


	//   ....[54]....
        /*0a08*/ 	.word	0x0000fe00
        /*0a0c*/ 	.word	0x00000007
        /*0a10*/ 	.word	0x00030830
        /*0a14*/ 	.short	0x010a
        /*0a16*/ 	.byte	0x3f
	.zero		1


	//   ....[55]....
        /*0a18*/ 	.word	0x0000fe60
        /*0a1c*/ 	.word	0x00000007
        /*0a20*/ 	.word	0x00030850
        /*0a24*/ 	.short	0x010a
        /*0a26*/ 	.byte	0x3f
	.zero		1


	//   ....[56]....
        /*0a28*/ 	.word	0x0000fec0
        /*0a2c*/ 	.word	0x00000005
        /*0a30*/ 	.word	0x00030850
        /*0a34*/ 	.short	0x010a
        /*0a36*/ 	.byte	0x3f
	.zero		1


	//   ....[57]....
        /*0a38*/ 	.word	0x00010060
        /*0a3c*/ 	.word	0x00000000
        /*0a40*/ 	.word	0x00030840
        /*0a44*/ 	.short	0x010a
        /*0a46*/ 	.byte	0x3f
	.zero		1


	//   ....[58]....
        /*0a48*/ 	.word	0x00011040
        /*0a4c*/ 	.word	0x00000016
        /*0a50*/ 	.word	0x00030820
        /*0a54*/ 	.short	0x010a
        /*0a56*/ 	.byte	0x3f
	.zero		1


	//   ....[59]....
        /*0a58*/ 	.word	0x00011090
        /*0a5c*/ 	.word	0x00000002
        /*0a60*/ 	.word	0x00030840
        /*0a64*/ 	.short	0x010a
        /*0a66*/ 	.byte	0x3f
	.zero		1


	//   ....[60]....
        /*0a68*/ 	.word	0x000110e0
        /*0a6c*/ 	.word	0x00000003
        /*0a70*/ 	.word	0x00000060
        /*0a74*/ 	.short	0x010a
        /*0a76*/ 	.byte	0x3f
	.zero		1


	//   ....[61]....
        /*0a78*/ 	.word	0x00011130
        /*0a7c*/ 	.word	0x00000002
        /*0a80*/ 	.word	0x00030840
        /*0a84*/ 	.short	0x010a
        /*0a86*/ 	.byte	0x3f
	.zero		1


	//   ....[62]....
        /*0a88*/ 	.word	0x00011180
        /*0a8c*/ 	.word	0x0000000a
        /*0a90*/ 	.word	0x00000060
        /*0a94*/ 	.short	0x010a
        /*0a96*/ 	.byte	0x3f
	.zero		1


	//   ....[63]....
        /*0a98*/ 	.word	0x000111d0
        /*0a9c*/ 	.word	0x00000002
        /*0aa0*/ 	.word	0x00030840
        /*0aa4*/ 	.short	0x010a
        /*0aa6*/ 	.byte	0x3f
	.zero		1


	//   ....[64]....
        /*0aa8*/ 	.word	0x00011220
        /*0aac*/ 	.word	0x00000008
        /*0ab0*/ 	.word	0x00000060
        /*0ab4*/ 	.short	0x010a
        /*0ab6*/ 	.byte	0x3f
	.zero		1


	//   ....[65]....
        /*0ab8*/ 	.word	0x00011270
        /*0abc*/ 	.word	0x00000003
        /*0ac0*/ 	.word	0x00030860
        /*0ac4*/ 	.short	0x010a
        /*0ac6*/ 	.byte	0x3f
	.zero		1


	//   ....[66]....
        /*0ac8*/ 	.word	0x00011bf0
        /*0acc*/ 	.word	0x00000009
        /*0ad0*/ 	.word	0x00030820
        /*0ad4*/ 	.short	0x010a
        /*0ad6*/ 	.byte	0x3f
	.zero		1


	//   ....[67]....
        /*0ad8*/ 	.word	0x00011d90
        /*0adc*/ 	.word	0x00000005
        /*0ae0*/ 	.word	0x00000000
        /*0ae4*/ 	.short	0x010a
        /*0ae6*/ 	.byte	0x3f
	.zero		1


	//   ....[68]....
        /*0ae8*/ 	.word	0x00011de0
        /*0aec*/ 	.word	0x00000003
        /*0af0*/ 	.word	0x00000000
        /*0af4*/ 	.short	0x010a
        /*0af6*/ 	.byte	0x3f
	.zero		1


	//   ....[69]....
        /*0af8*/ 	.word	0x00011e30
        /*0afc*/ 	.word	0x00000017
        /*0b00*/ 	.word	0x00000000
        /*0b04*/ 	.short	0x010a
        /*0b06*/ 	.byte	0x3f
	.zero		1


	//----- nvinfo : EIATTR_NUM_MBARRIERS
	.align		4
.L_1531:
        /*0b08*/ 	.byte	0x03, 0x38
        /*0b0a*/ 	.short	0x0016


	//----- nvinfo : EIATTR_EXIT_INSTR_OFFSETS
	.align		4
        /*0b0c*/ 	.byte	0x04, 0x1c
        /*0b0e*/ 	.short	(.L_1533 - .L_1532)


	//   ....[0]....
.L_1532:
        /*0b10*/ 	.word	0x00000a80


	//   ....[1]....
        /*0b14*/ 	.word	0x0000aac0


	//   ....[2]....
        /*0b18*/ 	.word	0x0000fd30


	//----- nvinfo : EIATTR_MAX_THREADS
	.align		4
.L_1533:
        /*0b1c*/ 	.byte	0x04, 0x05
        /*0b1e*/ 	.short	(.L_1535 - .L_1534)
.L_1534:
        /*0b20*/ 	.word	0x00000200
        /*0b24*/ 	.word	0x00000001
        /*0b28*/ 	.word	0x00000001


	//----- nvinfo : EIATTR_CRS_STACK_SIZE
	.align		4
.L_1535:
        /*0b2c*/ 	.byte	0x04, 0x1e
        /*0b2e*/ 	.short	(.L_1537 - .L_1536)
.L_1536:
        /*0b30*/ 	.word	0x00000000


	//----- nvinfo : EIATTR_CBANK_PARAM_SIZE
	.align		4
.L_1537:
        /*0b34*/ 	.byte	0x03, 0x19
        /*0b36*/ 	.short	0x0af0


	//----- nvinfo : EIATTR_PARAM_CBANK
	.align		4
        /*0b38*/ 	.byte	0x04, 0x0a
        /*0b3a*/ 	.short	(.L_1539 - .L_1538)
	.align		4
.L_1538:
        /*0b3c*/ 	.word	index@(.nv.constant0._ZN7cutlass13device_kernelIN5flash11enable_sm90INS1_16FlashAttnFwdSm90INS1_25CollectiveMainloopFwdSm90ILi2EN4cute5tupleIJNS5_1CILi1EEES8_S8_EEENS6_IJNS7_ILi192EEESA_NS7_ILi64EEEEEELi64ENS_10bfloat16_tEfNS_4arch4Sm90ELb0ELb0ELb1ELb1ELb0ELb0ELb0ELb0ELb1ELb1ELb0ELb0EEENS1_21CollectiveEpilogueFwdINS6_IJSA_SB_SA_EEES9_SD_SF_Li384ELb1ELb1ELb0ELb0EEENS1_36VarlenDynamicPersistentTileSchedulerILi192ELi192ELi384ELi128ELb0ELb1ELb1ELb0ELb1ELb1EEEEEEEEEvNT_6ParamsE)
        /*0b40*/ 	.short	0x0210
        /*0b42*/ 	.short	0x0af0


	//----- nvinfo : EIATTR_SW_WAR
	.align		4
.L_1539:
        /*0b44*/ 	.byte	0x04, 0x36
        /*0b46*/ 	.short	(.L_1541 - .L_1540)
.L_1540:
        /*0b48*/ 	.word	0x00000008
.L_1541:


//--------------------- .nv.info._ZN7cutlass13device_kernelIN5flash11enable_sm90INS1_16FlashAttnFwdSm90INS1_25CollectiveMainloopFwdSm90ILi2EN4cute5tupleIJNS5_1CILi1EEES8_S8_EEENS6_IJNS7_ILi192EEESA_NS7_ILi64EEEEEELi64ENS_10bfloat16_tEfNS_4arch4Sm90ELb0ELb0ELb1ELb1ELb0ELb1ELb0ELb0ELb1ELb1ELb0ELb0EEENS1_21CollectiveEpilogueFwdINS6_IJSA_SB_SA_EEES9_SD_SF_Li384ELb1ELb1ELb0ELb0EEENS1_36VarlenDynamicPersistentTileSchedulerILi192ELi192ELi384ELi128ELb0ELb1ELb1ELb0ELb1ELb1EEEEEEEEEvNT_6ParamsE --------------------------
	.section	.nv.info._ZN7cutlass13device_kernelIN5flash11enable_sm90INS1_16FlashAttnFwdSm90INS1_25CollectiveMainloopFwdSm90ILi2EN4cute5tupleIJNS5_1CILi1EEES8_S8_EEENS6_IJNS7_ILi192EEESA_NS7_ILi64EEEEEELi64ENS_10bfloat16_tEfNS_4arch4Sm90ELb0ELb0ELb1ELb1ELb0ELb1ELb0ELb0ELb1ELb1ELb0ELb0EEENS1_21CollectiveEpilogueFwdINS6_IJSA_SB_SA_EEES9_SD_SF_Li384ELb1ELb1ELb0ELb0EEENS1_36VarlenDynamicPersistentTileSchedulerILi192ELi192ELi384ELi128ELb0ELb1ELb1ELb0ELb1ELb1EEEEEEEEEvNT_6ParamsE,"",@"SHT_CUDA_INFO"
	.sectionflags	@""
	.align	4


	//----- nvinfo : EIATTR_CUDA_API_VERSION
	.align		4
        /*0000*/ 	.byte	0x04, 0x37
        /*0002*/ 	.short	(.L_1543 - .L_1542)
.L_1542:
        /*0004*/ 	.word	0x00000082


	//----- nvinfo : EIATTR_KPARAM_INFO
	.align		4
.L_1543:
        /*0008*/ 	.byte	0x04, 0x17
        /*000a*/ 	.short	(.L_1545 - .L_1544)
.L_1544:
        /*000c*/ 	.word	0x00000000
        /*0010*/ 	.short	0x0000
        /*0012*/ 	.short	0x0070
        /*0014*/ 	.byte	0x00, 0xf0, 0x01, 0x2a


	//----- nvinfo : EIATTR_SPARSE_MMA_MASK
	.align		4
.L_1545:
        /*0018*/ 	.byte	0x03, 0x50
        /*001a*/ 	.short	0x0000


	//----- nvinfo : EIATTR_MAXREG_COUNT
	.align		4
        /*001c*/ 	.byte	0x03, 0x1b
        /*001e*/ 	.short	0x0080


	//----- nvinfo : EIATTR_NUM_BARRIERS
	.align		4
        /*0020*/ 	.byte	0x02, 0x4c
        /*0022*/ 	.byte	0x10
	.zero		1


	//----- nvinfo : EIATTR_EXTERNS
	.align		4
        /*0024*/ 	.byte	0x04, 0x0f
        /*0026*/ 	.short	(.L_1547 - .L_1546)


	//   ....[0]....
	.align		4
.L_1546:
        /*0028*/ 	.word	index@(__assertfail)


	//----- nvinfo : EIATTR_ANNOTATIONS
	.align		4
.L_1547:
        /*002c*/ 	.byte	0x04, 0x55
        /*002e*/ 	.short	(.L_1549 - .L_1548)


	//   ....[0]....
.L_1548:
        /* <DEDUP_REMOVED lines=85> */


	//----- nvinfo : EIATTR_MERCURY_ISA_VERSION
	.align		4
.L_1549:
        /*0570*/ 	.byte	0x03, 0x5f
        /*0572*/ 	.short	0x0101


	//----- nvinfo : EIATTR_UNUSED_LOAD_BYTE_OFFSET
	.align		4
        /*0574*/ 	.byte	0x04, 0x44
        /*0576*/ 	.short	(.L_1551 - .L_1550)


	//   ....[0]....
.L_1550:
        /*0578*/ 	.word	0x00000ad0
        /*057c*/ 	.word	0x0000fff0


	//   ....[1]....
        /*0580*/ 	.word	0x00010960
        /*0584*/ 	.word	0x0000fff0


	//----- nvinfo : EIATTR_INT_WARP_WIDE_INSTR_OFFSETS
	.align		4
.L_1551:
        /*0588*/ 	.byte	0x04, 0x31
        /*058a*/ 	.short	(.L_1553 - .L_1552)


	//   ....[0]....
.L_1552:
        /*058c*/ 	.word	0x00000180


	//   ....[1]....
        /*0590*/ 	.word	0x00000220


	//   ....[2]....
        /*0594*/ 	.word	0x00000290


	//   ....[3]....
        /*0598*/ 	.word	0x000140b0


	//   ....[4]....
        /*059c*/ 	.word	0x00014140


	//   ....[5]....
        /*05a0*/ 	.word	0x00017270


	//   ....[6]....
        /*05a4*/ 	.word	0x00017300


	//----- nvinfo : EIATTR_COOP_GROUP_MASK_REGIDS
	.align		4
.L_1553:
        /*05a8*/ 	.byte	0x04, 0x29
        /*05aa*/ 	.short	(.L_1555 - .L_1554)


	//   ....[0]....
.L_1554:
        /*05ac*/ 	.word	0xffffffff


	//   ....[1]....
        /*05b0*/ 	.word	0xffffffff


	//   ....[2]....
        /*05b4*/ 	.word	0xffffffff


	//   ....[3]....
        /*05b8*/ 	.word	0xffffffff


	//   ....[4]....
        /*05bc*/ 	.word	0xffffffff


	//   ....[5]....
        /*05c0*/ 	.word	0xffffffff


	//   ....[6]....
        /*05c4*/ 	.word	0xffffffff


	//   ....[7]....
        /*05c8*/ 	.word	0xffffffff


	//   ....[8]....
        /*05cc*/ 	.word	0xffffffff


	//   ....[9]....
        /*05d0*/ 	.word	0xffffffff


	//   ....[10]....
        /*05d4*/ 	.word	0xffffffff


	//   ....[11]....
        /*05d8*/ 	.word	0xffffffff


	//   ....[12]....
        /*05dc*/ 	.word	0xffffffff


	//   ....[13]....
        /*05e0*/ 	.word	0xffffffff


	//   ....[14]....
        /*05e4*/ 	.word	0xffffffff


	//   ....[15]....
        /*05e8*/ 	.word	0xffffffff


	//   ....[16]....
        /*05ec*/ 	.word	0xffffffff


	//   ....[17]....
        /*05f0*/ 	.word	0xffffffff


	//   ....[18]....
        /*05f4*/ 	.word	0xffffffff


	//   ....[19]....
        /*05f8*/ 	.word	0xffffffff


	//   ....[20]....
        /*05fc*/ 	.word	0xffffffff


	//   ....[21]....
        /*0600*/ 	.word	0xffffffff


	//   ....[22]....
        /*0604*/ 	.word	0xffffffff


	//   ....[23]....
        /*0608*/ 	.word	0xffffffff


	//   ....[24]....
        /*060c*/ 	.word	0xffffffff


	//   ....[25]....
        /*0610*/ 	.word	0xffffffff


	//   ....[26]....
        /*0614*/ 	.word	0xffffffff


	//   ....[27]....
        /*0618*/ 	.word	0xffffffff


	//   ....[28]....
        /*061c*/ 	.word	0xffffffff


	//   ....[29]....
        /*0620*/ 	.word	0xffffffff


	//   ....[30]....
        /*0624*/ 	.word	0xffffffff


	//   ....[31]....
        /*0628*/ 	.word	0xffffffff


	//   ....[32]....
        /*062c*/ 	.word	0xffffffff


	//   ....[33]....
        /*0630*/ 	.word	0xffffffff


	//   ....[34]....
        /*0634*/ 	.word	0xffffffff


	//   ....[35]....
        /*0638*/ 	.word	0xffffffff


	//   ....[36]....
        /*063c*/ 	.word	0xffffffff


	//   ....[37]....
        /*0640*/ 	.word	0xffffffff


	//   ....[38]....
        /*0644*/ 	.word	0xffffffff


	//   ....[39]....
        /*0648*/ 	.word	0xffffffff


	//   ....[40]....
        /*064c*/ 	.word	0xffffffff


	//   ....[41]....
        /*0650*/ 	.word	0xffffffff


	//   ....[42]....
        /*0654*/ 	.word	0xffffffff


	//   ....[43]....
        /*0658*/ 	.word	0xffffffff


	//   ....[44]....
        /*065c*/ 	.word	0xffffffff


	//   ....[45]....
        /*0660*/ 	.word	0xffffffff


	//   ....[46]....
        /*0664*/ 	.word	0xffffffff


	//   ....[47]....
        /*0668*/ 	.word	0xffffffff


	//   ....[48]....
        /*066c*/ 	.word	0xffffffff


	//   ....[49]....
        /*0670*/ 	.word	0xffffffff


	//   ....[50]....
        /*0674*/ 	.word	0xffffffff


	//   ....[51]....
        /*0678*/ 	.word	0xffffffff


	//   ....[52]....
        /*067c*/ 	.word	0xffffffff


	//   ....[53]....
        /*0680*/ 	.word	0xffffffff


	//   ....[54]....
        /*0684*/ 	.word	0xffffffff


	//   ....[55]....
        /*0688*/ 	.word	0xffffffff


	//   ....[56]....
        /*068c*/ 	.word	0xffffffff


	//   ....[57]....
        /*0690*/ 	.word	0xffffffff


	//   ....[58]....
        /*0694*/ 	.word	0xffffffff


	//   ....[59]....
        /*0698*/ 	.word	0xffffffff


	//   ....[60]....
        /*069c*/ 	.word	0xffffffff


	//   ....[61]....
        /*06a0*/ 	.word	0xffffffff


	//   ....[62]....
        /*06a4*/ 	.word	0xffffffff


	//   ....[63]....
        /*06a8*/ 	.word	0xffffffff


	//   ....[64]....
        /*06ac*/ 	.word	0xffffffff


	//   ....[65]....
        /*06b0*/ 	.word	0xffffffff


	//   ....[66]....
        /*06b4*/ 	.word	0xffffffff


	//   ....[67]....
        /*06b8*/ 	.word	0xffffffff


	//   ....[68]....
        /*06bc*/ 	.word	0xffffffff


	//   ....[69]....
        /*06c0*/ 	.word	0xffffffff


	//   ....[70]....
        /*06c4*/ 	.word	0xffffffff


	//   ....[71]....
        /*06c8*/ 	.word	0xffffffff


	//   ....[72]....
        /*06cc*/ 	.word	0xffffffff


	//   ....[73]....
        /*06d0*/ 	.word	0xffffffff


	//   ....[74]....
        /*06d4*/ 	.word	0xffffffff


	//   ....[75]....
        /*06d8*/ 	.word	0xffffffff


	//   ....[76]....
        /*06dc*/ 	.word	0xffffffff


	//   ....[77]....
        /*06e0*/ 	.word	0xffffffff


	//   ....[78]....
        /*06e4*/ 	.word	0xffffffff


	//   ....[79]....
        /*06e8*/ 	.word	0xffffffff


	//   ....[80]....
        /*06ec*/ 	.word	0xffffffff


	//   ....[81]....
        /*06f0*/ 	.word	0xffffffff


	//   ....[82]....
        /*06f4*/ 	.word	0xffffffff


	//   ....[83]....
        /*06f8*/ 	.word	0xffffffff


	//   ....[84]....
        /*06fc*/ 	.word	0xffffffff


	//   ....[85]....
        /*0700*/ 	.word	0xffffffff


	//   ....[86]....
        /*0704*/ 	.word	0xffffffff


	//   ....[87]....
        /*0708*/ 	.word	0xffffffff


	//   ....[88]....
        /*070c*/ 	.word	0xffffffff


	//   ....[89]....
        /*0710*/ 	.word	0xffffffff


	//   ....[90]....
        /*0714*/ 	.word	0xffffffff


	//   ....[91]....
        /*0718*/ 	.word	0xffffffff


	//   ....[92]....
        /*071c*/ 	.word	0xffffffff


	//   ....[93]....
        /*0720*/ 	.word	0xffffffff


	//   ....[94]....
        /*0724*/ 	.word	0xffffffff


	//   ....[95]....
        /*0728*/ 	.word	0xffffffff


	//   ....[96]....
        /*072c*/ 	.word	0xffffffff


	//   ....[97]....
        /*0730*/ 	.word	0xffffffff


	//   ....[98]....
        /*0734*/ 	.word	0xffffffff


	//   ....[99]....
        /*0738*/ 	.word	0xffffffff


	//   ....[100]....
        /*073c*/ 	.word	0xffffffff


	//   ....[101]....
        /*0740*/ 	.word	0xffffffff


	//   ....[102]....
        /*0744*/ 	.word	0xffffffff


	//   ....[103]....
        /*0748*/ 	.word	0xffffffff


	//   ....[104]....
        /*074c*/ 	.word	0xffffffff


	//   ....[105]....
        /*0750*/ 	.word	0xffffffff


	//   ....[106]....
        /*0754*/ 	.word	0xffffffff


	//   ....[107]....
        /*0758*/ 	.word	0xffffffff


	//   ....[108]....
        /*075c*/ 	.word	0xffffffff


	//   ....[109]....
        /*0760*/ 	.word	0xffffffff


	//   ....[110]....
        /*0764*/ 	.word	0x0500000f


	//   ....[111]....
        /*0768*/ 	.word	0x0500000f


	//   ....[112]....
        /*076c*/ 	.word	0x0500000f


	//   ....[113]....
        /*0770*/ 	.word	0x0500000f


	//   ....[114]....
        /*0774*/ 	.word	0x0500000f


	//   ....[115]....
        /*0778*/ 	.word	0x0500000f


	//   ....[116]....
        /*077c*/ 	.word	0x0500000f


	//   ....[117]....
        /*0780*/ 	.word	0x0500000f


	//   ....[118]....
        /*0784*/ 	.word	0x0500000f


	//   ....[119]....
        /*0788*/ 	.word	0x0500000f


	//   ....[120]....
        /*078c*/ 	.word	0x0500000f


	//   ....[121]....
        /*0790*/ 	.word	0x0500000f


	//   ....[122]....
        /*0794*/ 	.word	0x0500000f


	//   ....[123]....
        /*0798*/ 	.word	0x0500000f


	//   ....[124]....
        /*079c*/ 	.word	0x0500000f


	//   ....[125]....
        /*07a0*/ 	.word	0x0500000f


	//   ....[126]....
        /*07a4*/ 	.word	0x0500000f


	//   ....[127]....
        /*07a8*/ 	.word	0x0500000f


	//   ....[128]....
        /*07ac*/ 	.word	0x0500000f


	//   ....[129]....
        /*07b0*/ 	.word	0x0500000f


	//   ....[130]....
        /*07b4*/ 	.word	0x0500000f


	//   ....[131]....
        /*07b8*/ 	.word	0x0500000f


	//   ....[132]....
        /*07bc*/ 	.word	0x0500000f


	//   ....[133]....
        /*07c0*/ 	.word	0x0500000f


	//   ....[134]....
        /*07c4*/ 	.word	0x0500000f


	//   ....[135]....
        /*07c8*/ 	.word	0x0500000f


	//   ....[136]....
        /*07cc*/ 	.word	0x0500000f


	//   ....[137]....
        /*07d0*/ 	.word	0x0500000f


	//   ....[138]....
        /*07d4*/ 	.word	0x0500000f


	//   ....[139]....
        /*07d8*/ 	.word	0x0500000f


	//   ....[140]....
        /*07dc*/ 	.word	0x0500000f


	//   ....[141]....
        /*07e0*/ 	.word	0x0500000f


	//   ....[142]....
        /*07e4*/ 	.word	0x0500000f


	//   ....[143]....
        /*07e8*/ 	.word	0x0500000f


	//   ....[144]....
        /*07ec*/ 	.word	0x0500000f


	//   ....[145]....
        /*07f0*/ 	.word	0x0500000f


	//   ....[146]....
        /*07f4*/ 	.word	0x0500000f


	//   ....[147]....
        /*07f8*/ 	.word	0x0500000f


	//   ....[148]....
        /*07fc*/ 	.word	0x0500000f


	//   ....[149]....
        /*0800*/ 	.word	0x0500000f


	//   ....[150]....
        /*0804*/ 	.word	0x0500000f


	//   ....[151]....
        /*0808*/ 	.word	0x0500000f


	//   ....[152]....
        /*080c*/ 	.word	0x0500000f


	//   ....[153]....
        /*0810*/ 	.word	0x0500000f


	//   ....[154]....
        /*0814*/ 	.word	0x0500000f


	//   ....[155]....
        /*0818*/ 	.word	0x0500000f


	//   ....[156]....
        /*081c*/ 	.word	0x0500000f


	//   ....[157]....
        /*0820*/ 	.word	0x0500000f


	//   ....[158]....
        /*0824*/ 	.word	0x0500000f


	//   ....[159]....
        /*0828*/ 	.word	0x0500000f


	//   ....[160]....
        /*082c*/ 	.word	0x0500000f


	//   ....[161]....
        /*0830*/ 	.word	0x0500000f


	//   ....[162]....
        /*0834*/ 	.word	0x0500000f


	//   ....[163]....
        /*0838*/ 	.word	0x0500000f


	//   ....[164]....
        /*083c*/ 	.word	0x0500000f


	//   ....[165]....
        /*0840*/ 	.word	0x0500000f


	//   ....[166]....
        /*0844*/ 	.word	0x0500000f


	//   ....[167]....
        /*0848*/ 	.word	0x0500000f


	//   ....[168]....
        /*084c*/ 	.word	0x0500000f


	//   ....[169]....
        /*0850*/ 	.word	0x0500000f


	//   ....[170]....
        /*0854*/ 	.word	0x0500000f


	//----- nvinfo : EIATTR_COOP_GROUP_INSTR_OFFSETS
	.align		4
.L_1555:
        /*0858*/ 	.byte	0x04, 0x28
        /*085a*/ 	.short	(.L_1557 - .L_1556)


	//   ....[0]....
.L_1556:
        /*085c*/ 	.word	0x00000060


	//   ....[1]....
        /*0860*/ 	.word	0x00000190


	//   ....[2]....
        /*0864*/ 	.word	0x00000240


	//   ....[3]....
        /*0868*/ 	.word	0x00000400


	//   ....[4]....
        /*086c*/ 	.word	0x00000560


	//   ....[5]....
        /*0870*/ 	.word	0x00000680


	//   ....[6]....
        /*0874*/ 	.word	0x000007e0


	//   ....[7]....
        /*0878*/ 	.word	0x00005b60


	//   ....[8]....
        /*087c*/ 	.word	0x00006110


	//   ....[9]....
        /*0880*/ 	.word	0x00006120


	//   ....[10]....
        /*0884*/ 	.word	0x00006130


	//   ....[11]....
        /*0888*/ 	.word	0x00006140


	//   ....[12]....
        /*088c*/ 	.word	0x000071a0


	//   ....[13]....
        /*0890*/ 	.word	0x000071b0


	//   ....[14]....
        /*0894*/ 	.word	0x000071c0


	//   ....[15]....
        /*0898*/ 	.word	0x000071d0


	//   ....[16]....
        /*089c*/ 	.word	0x00009e50


	//   ....[17]....
        /*08a0*/ 	.word	0x00009e70


	//   ....[18]....
        /*08a4*/ 	.word	0x0000a450


	//   ....[19]....
        /*08a8*/ 	.word	0x0000a480


	//   ....[20]....
        /*08ac*/ 	.word	0x0000bb70


	//   ....[21]....
        /*08b0*/ 	.word	0x0000cde0


	//   ....[22]....
        /*08b4*/ 	.word	0x0000ce40


	//   ....[23]....
        /*08b8*/ 	.word	0x0000daa0


	//   ....[24]....
        /*08bc*/ 	.word	0x0000dac0


	//   ....[25]....
        /*08c0*/ 	.word	0x0000fa40


	//   ....[26]....
        /*08c4*/ 	.word	0x0000fc90


	//   ....[27]....
        /*08c8*/ 	.word	0x0000ffb0


	//   ....[28]....
        /*08cc*/ 	.word	0x00010420


	//   ....[29]....
        /*08d0*/ 	.word	0x00010450


	//   ....[30]....
        /*08d4*/ 	.word	0x00011120


	//   ....[31]....
        /*08d8*/ 	.word	0x00011160


	//   ....[32]....
        /*08dc*/ 	.word	0x00011180


	//   ....[33]....
        /*08e0*/ 	.word	0x000111b0


	//   ....[34]....
        /*08e4*/ 	.word	0x00011650


	//   ....[35]....
        /*08e8*/ 	.word	0x00011680


	//   ....[36]....
        /*08ec*/ 	.word	0x000116c0


	//   ....[37]....
        /*08f0*/ 	.word	0x00011700


	//   ....[38]....
        /*08f4*/ 	.word	0x00011720


	//   ....[39]....
        /*08f8*/ 	.word	0x00011740


	//   ....[40]....
        /*08fc*/ 	.word	0x00011750


	//   ....[41]....
        /*0900*/ 	.word	0x00011770


	//   ....[42]....
        /*0904*/ 	.word	0x00011f80


	//   ....[43]....
        /*0908*/ 	.word	0x00011fb0


	//   ....[44]....
        /*090c*/ 	.word	0x00011fd0


	//   ....[45]....
        /*0910*/ 	.word	0x00012000


	//   ....[46]....
        /*0914*/ 	.word	0x00012030


	//   ....[47]....
        /*0918*/ 	.word	0x00012040


	//   ....[48]....
        /*091c*/ 	.word	0x00012070


	//   ....[49]....
        /*0920*/ 	.word	0x000120e0


	//   ....[50]....
        /*0924*/ 	.word	0x00012200


	//   ....[51]....
        /*0928*/ 	.word	0x000123f0


	//   ....[52]....
        /*092c*/ 	.word	0x00012420


	//   ....[53]....
        /*0930*/ 	.word	0x00012450


	//   ....[54]....
        /*0934*/ 	.word	0x00012480


	//   ....[55]....
        /*0938*/ 	.word	0x000124b0


	//   ....[56]....
        /*093c*/ 	.word	0x000124e0


	//   ....[57]....
        /*0940*/ 	.word	0x00012650


	//   ....[58]....
        /*0944*/ 	.word	0x00012680


	//   ....[59]....
        /*0948*/ 	.word	0x000126b0


	//   ....[60]....
        /*094c*/ 	.word	0x000126e0


	//   ....[61]....
        /*0950*/ 	.word	0x00012710


	//   ....[62]....
        /*0954*/ 	.word	0x00012740


	//   ....[63]....
        /*0958*/ 	.word	0x000127d0


	//   ....[64]....
        /*095c*/ 	.word	0x00012800


	//   ....[65]....
        /*0960*/ 	.word	0x00012880


	//   ....[66]....
        /*0964*/ 	.word	0x000133b0


	//   ....[67]....
        /*0968*/ 	.word	0x00014670


	//   ....[68]....
        /*096c*/ 	.word	0x00015280


	//   ....[69]....
        /*0970*/ 	.word	0x00015290


	//   ....[70]....
        /*0974*/ 	.word	0x000152b0


	//   ....[71]....
        /*0978*/ 	.word	0x00015340


	//   ....[72]....
        /*097c*/ 	.word	0x00015360


	//   ....[73]....
        /*0980*/ 	.word	0x000153e0


	//   ....[74]....
        /*0984*/ 	.word	0x00015400


	//   ....[75]....
        /*0988*/ 	.word	0x00015480


	//   ....[76]....
        /*098c*/ 	.word	0x000154a0


	//   ....[77]....
        /*0990*/ 	.word	0x00015520


	//   ....[78]....
        /*0994*/ 	.word	0x00015540


	//   ....[79]....
        /*0998*/ 	.word	0x000155c0


	//   ....[80]....
        /*099c*/ 	.word	0x000155e0


	//   ....[81]....
        /*09a0*/ 	.word	0x00015660


	//   ....[82]....
        /*09a4*/ 	.word	0x00015680


	//   ....[83]....
        /*09a8*/ 	.word	0x00015690


	//   ....[84]....
        /*09ac*/ 	.word	0x00015700


	//   ....[85]....
        /*09b0*/ 	.word	0x00015750


	//   ....[86]....
        /*09b4*/ 	.word	0x00015800


	//   ....[87]....
        /*09b8*/ 	.word	0x00015810


	//   ....[88]....
        /*09bc*/ 	.word	0x00015880


	//   ....[89]....
        /*09c0*/ 	.word	0x00015890


	//   ....[90]....
        /*09c4*/ 	.word	0x000158d0


	//   ....[91]....
        /*09c8*/ 	.word	0x000158f0


	//   ....[92]....
        /*09cc*/ 	.word	0x000177c0


	//   ....[93]....
        /*09d0*/ 	.word	0x000177f0


	//   ....[94]....
        /*09d4*/ 	.word	0x00017830


	//   ....[95]....
        /*09d8*/ 	.word	0x00017860


	//   ....[96]....
        /*09dc*/ 	.word	0x00017890


	//   ....[97]....
        /*09e0*/ 	.word	0x000178c0


	//   ....[98]....
        /*09e4*/ 	.word	0x000178f0


	//   ....[99]....
        /*09e8*/ 	.word	0x00017920


	//   ....[100]....
        /*09ec*/ 	.word	0x00017aa0


	//   ....[101]....
        /*09f0*/ 	.word	0x00017ad0


	//   ....[102]....
        /*09f4*/ 	.word	0x00017b00


	//   ....[103]....
        /*09f8*/ 	.word	0x00017b30


	//   ....[104]....
        /*09fc*/ 	.word	0x00017b60


	//   ....[105]....
        /*0a00*/ 	.word	0x00017b90


	//   ....[106]....
        /*0a04*/ 	.word	0x00017c50


	//   ....[107]....
        /*0a08*/ 	.word	0x00017c70


	//   ....[108]....
        /*0a0c*/ 	.word	0x00017ce0


	//   ....[109]....
        /*0a10*/ 	.word	0x00018150


	//   ....[110]....
        /*0a14*/ 	.word	0x000185b0


	//   ....[111]....
        /*0a18*/ 	.word	0x00018660


	//   ....[112]....
        /*0a1c*/ 	.word	0x000186f0


	//   ....[113]....
        /*0a20*/ 	.word	0x00018740


	//   ....[114]....
        /*0a24*/ 	.word	0x00018790


	//   ....[115]....
        /*0a28*/ 	.word	0x00018870


	//   ....[116]....
        /*0a2c*/ 	.word	0x00018900


	//   ....[117]....
        /*0a30*/ 	.word	0x00018950


	//   ....[118]....
        /*0a34*/ 	.word	0x000189a0


	//   ....[119]....
        /*0a38*/ 	.word	0x00018bd0


	//   ....[120]....
        /*0a3c*/ 	.word	0x00018c70


	//   ....[121]....
        /*0a40*/ 	.word	0x00018cd0


	//   ....[122]....
        /*0a44*/ 	.word	0x00018d40


	//   ....[123]....
        /*0a48*/ 	.word	0x00018da0


	//   ....[124]....
        /*0a4c*/ 	.word	0x00018e10


	//   ....[125]....
        /*0a50*/ 	.word	0x00018ed0


	//   ....[126]....
        /*0a54*/ 	.word	0x00018f30


	//   ....[127]....
        /*0a58*/ 	.word	0x00018ff0


	//   ....[128]....
        /*0a5c*/ 	.word	0x000192d0


	//   ....[129]....
        /*0a60*/ 	.word	0x00019480


	//   ....[130]....
        /*0a64*/ 	.word	0x000194d0


	//   ....[131]....
        /*0a68*/ 	.word	0x00019530


	//   ....[132]....
        /*0a6c*/ 	.word	0x00019620


	//   ....[133]....
        /*0a70*/ 	.word	0x00019680


	//   ....[134]....
        /*0a74*/ 	.word	0x00019780


	//   ....[135]....
        /*0a78*/ 	.word	0x000197e0


	//   ....[136]....
        /*0a7c*/ 	.word	0x000198e0


	//   ....[137]....
        /*0a80*/ 	.word	0x00019940


	//   ....[138]....
        /*0a84*/ 	.word	0x00019a40


	//   ....[139]....
        /*0a88*/ 	.word	0x00019aa0


	//   ....[140]....
        /*0a8c*/ 	.word	0x00019ba0


	//   ....[141]....
        /*0a90*/ 	.word	0x00019c00


	//   ....[142]....
        /*0a94*/ 	.word	0x00019d00


	//   ....[143]....
        /*0a98*/ 	.word	0x00019d60


	//   ....[144]....
        /*0a9c*/ 	.word	0x00019e70


	//   ....[145]....
        /*0aa0*/ 	.word	0x00019ee0


	//   ....[146]....
        /*0aa4*/ 	.word	0x00019fb0


	//   ....[147]....
        /*0aa8*/ 	.word	0x0001a010


	//   ....[148]....
        /*0aac*/ 	.word	0x0001a0f0


	//   ....[149]....
        /*0ab0*/ 	.word	0x0001a150


	//   ....[150]....
        /*0ab4*/ 	.word	0x0001a220


	//   ....[151]....
        /*0ab8*/ 	.word	0x0001a280


	//   ....[152]....
        /*0abc*/ 	.word	0x0001a340


	//   ....[153]....
        /*0ac0*/ 	.word	0x0001a660


	//   ....[154]....
        /*0ac4*/ 	.word	0x0001a700


	//   ....[155]....
        /*0ac8*/ 	.word	0x0001a820


	//   ....[156]....
        /*0acc*/ 	.word	0x0001a890


	//   ....[157]....
        /*0ad0*/ 	.word	0x0001a900


	//   ....[158]....
        /*0ad4*/ 	.word	0x0001a970


	//   ....[159]....
        /*0ad8*/ 	.word	0x0001a9e0


	//   ....[160]....
        /*0adc*/ 	.word	0x0001aa60


	//   ....[161]....
        /*0ae0*/ 	.word	0x0001aaf0


	//   ....[162]....
        /*0ae4*/ 	.word	0x0001ab80


	//   ....[163]....
        /*0ae8*/ 	.word	0x0001abf0


	//   ....[164]....
        /*0aec*/ 	.word	0x0001ac60


	//   ....[165]....
        /*0af0*/ 	.word	0x0001acd0


	//   ....[166]....
        /*0af4*/ 	.word	0x0001ad50


	//   ....[167]....
        /*0af8*/ 	.word	0x0001adc0


	//   ....[168]....
        /*0afc*/ 	.word	0x0001ae60


	//   ....[169]....
        /*0b00*/ 	.word	0x0001aef0


	//   ....[170]....
        /*0b04*/ 	.word	0x0001b010


	//----- nvinfo : EIATTR_REG_RECONFIG
	.align		4
.L_1557:
        /*0b08*/ 	.byte	0x01, 0x54
	.zero		2


	//----- nvinfo : EIATTR_SYSCALL_OFFSETS
	.align		4
        /*0b0c*/ 	.byte	0x04, 0x46
        /*0b0e*/ 	.short	(.L_1559 - .L_1558)


	//   ....[0]....
.L_1558:
        /*0b10*/ 	.word	0x00001980


	//   ....[1]....
        /*0b14*/ 	.word	0x00001ad0


	//   ....[2]....
        /*0b18*/ 	.word	0x00005cf0


	//   ....[3]....
        /*0b1c*/ 	.word	0x00006080


	//   ....[4]....
        /*0b20*/ 	.word	0x000142a0


	//   ....[5]....
        /*0b24*/ 	.word	0x000143f0


	//   ....[6]....
        /*0b28*/ 	.word	0x000144f0


	//   ....[7]....
        /*0b2c*/ 	.word	0x00014d70


	//----- nvinfo : EIATTR_MBARRIER_INSTR_OFFSETS
	.align		4
.L_1559:
        /*0b30*/ 	.byte	0x04, 0x39
        /*0b32*/ 	.short	(.L_1561 - .L_1560)


	//   ....[0]....
.L_1560:
        /*0b34*/ 	.word	0x000002b0
        /*0b38*/ 	.word	0x000000ff
        /*0b3c*/ 	.word	0x00030800
        /*0b40*/ 	.short	0x0100
        /*0b42*/ 	.byte	0x08
	.zero		1


	//   ....[1]....
        /*0b44*/ 	.word	0x000002c0
        /*0b48*/ 	.word	0x000000ff
        /*0b4c*/ 	.word	0x00030820
        /*0b50*/ 	.short	0x0100
        /*0b52*/ 	.byte	0x08
	.zero		1


	//   ....[2]....
        /*0b54*/ 	.word	0x000003b0
        /*0b58*/ 	.word	0x000000ff
        /*0b5c*/ 	.word	0x00030830
        /*0b60*/ 	.short	0x0100
        /*0b62*/ 	.byte	0x08
	.zero		1


	//   ....[3]....
        /*0b64*/ 	.word	0x000003c0
        /*0b68*/ 	.word	0x000000ff
        /*0b6c*/ 	.word	0x00030840
        /*0b70*/ 	.short	0x0100
        /*0b72*/ 	.byte	0x08
	.zero		1


	//   ....[4]....
        /*0b74*/ 	.word	0x000003d0
        /*0b78*/ 	.word	0x000000ff
        /*0b7c*/ 	.word	0x00030838
        /*0b80*/ 	.short	0x0100
        /*0b82*/ 	.byte	0x08
	.zero		1


	//   ....[5]....
        /*0b84*/ 	.word	0x000003e0
        /*0b88*/ 	.word	0x000000ff
        /*0b8c*/ 	.word	0x00030848
        /*0b90*/ 	.short	0x0100
        /*0b92*/ 	.byte	0x08
	.zero		1


	//   ....[6]....
        /*0b94*/ 	.word	0x00000510
        /*0b98*/ 	.word	0x000000ff
        /*0b9c*/ 	.word	0x00030850
        /*0ba0*/ 	.short	0x0100
        /*0ba2*/ 	.byte	0x08
	.zero		1


	//   ....[7]....
        /*0ba4*/ 	.word	0x00000520
        /*0ba8*/ 	.word	0x000000ff
        /*0bac*/ 	.word	0x00030860
        /*0bb0*/ 	.short	0x0100
        /*0bb2*/ 	.byte	0x08
	.zero		1


	//   ....[8]....
        /*0bb4*/ 	.word	0x00000530
        /*0bb8*/ 	.word	0x000000ff
        /*0bbc*/ 	.word	0x00030858
        /*0bc0*/ 	.short	0x0100
        /*0bc2*/ 	.byte	0x08
	.zero		1


	//   ....[9]....
        /*0bc4*/ 	.word	0x00000540
        /*0bc8*/ 	.word	0x000000ff
        /*0bcc*/ 	.word	0x00030868
        /*0bd0*/ 	.short	0x0100
        /*0bd2*/ 	.byte	0x08
	.zero		1


	//   ....[10]....
        /*0bd4*/ 	.word	0x00000630
        /*0bd8*/ 	.word	0x000000ff
        /*0bdc*/ 	.word	0x00030870
        /*0be0*/ 	.short	0x0100
        /*0be2*/ 	.byte	0x06
	.zero		1


	//   ....[11]....
        /*0be4*/ 	.word	0x00000640
        /*0be8*/ 	.word	0x000000ff
        /*0bec*/ 	.word	0x00030880
        /*0bf0*/ 	.short	0x0100
        /*0bf2*/ 	.byte	0x06
	.zero		1


	//   ....[12]....
        /*0bf4*/ 	.word	0x00000650
        /*0bf8*/ 	.word	0x000000ff
        /*0bfc*/ 	.word	0x00030878
        /*0c00*/ 	.short	0x0100
        /*0c02*/ 	.byte	0x06
	.zero		1


	//   ....[13]....
        /*0c04*/ 	.word	0x00000660
        /*0c08*/ 	.word	0x000000ff
        /*0c0c*/ 	.word	0x00030888
        /*0c10*/ 	.short	0x0100
        /*0c12*/ 	.byte	0x06
	.zero		1


	//   ....[14]....
        /*0c14*/ 	.word	0x00000790
        /*0c18*/ 	.word	0x000000ff
        /*0c1c*/ 	.word	0x00030890
        /*0c20*/ 	.short	0x0100
        /*0c22*/ 	.byte	0x08
	.zero		1


	//   ....[15]....
        /*0c24*/ 	.word	0x000007a0
        /*0c28*/ 	.word	0x000000ff
        /*0c2c*/ 	.word	0x000308a0
        /*0c30*/ 	.short	0x0100
        /*0c32*/ 	.byte	0x08
	.zero		1


	//   ....[16]....
        /*0c34*/ 	.word	0x000007b0
        /*0c38*/ 	.word	0x000000ff
        /*0c3c*/ 	.word	0x00030898
        /*0c40*/ 	.short	0x0100
        /*0c42*/ 	.byte	0x08
	.zero		1


	//   ....[17]....
        /*0c44*/ 	.word	0x000007c0
        /*0c48*/ 	.word	0x000000ff
        /*0c4c*/ 	.word	0x000308a8
        /*0c50*/ 	.short	0x0100
        /*0c52*/ 	.byte	0x08
	.zero		1


	//   ....[18]....
        /*0c54*/ 	.word	0x000008f0
        /*0c58*/ 	.word	0x000000ff
        /*0c5c*/ 	.word	0x000308b0
        /*0c60*/ 	.short	0x0100
        /*0c62*/ 	.byte	0x08
	.zero		1


	//   ....[19]....
        /*0c64*/ 	.word	0x00000900
        /*0c68*/ 	.word	0x000000ff
        /*0c6c*/ 	.word	0x000308c0
        /*0c70*/ 	.short	0x0100
        /*0c72*/ 	.byte	0x08
	.zero		1


	//   ....[20]....
        /*0c74*/ 	.word	0x00000910
        /*0c78*/ 	.word	0x000000ff
        /*0c7c*/ 	.word	0x000308b8
        /*0c80*/ 	.short	0x0100
        /*0c82*/ 	.byte	0x08
	.zero		1


	//   ....[21]....
        /*0c84*/ 	.word	0x00000920
        /*0c88*/ 	.word	0x000000ff
        /*0c8c*/ 	.word	0x000308c8
        /*0c90*/ 	.short	0x0100
        /*0c92*/ 	.byte	0x08
	.zero		1


	//   ....[22]....
        /*0c94*/ 	.word	0x00002d30
        /*0c98*/ 	.word	0x00000052
        /*0c9c*/ 	.word	0x00030890
        /*0ca0*/ 	.short	0x010a
        /*0ca2*/ 	.byte	0x3f
	.zero		1


	//   ....[23]....
        /*0ca4*/ 	.word	0x000040a0
        /*0ca8*/ 	.word	0x00000052
        /*0cac*/ 	.word	0x00030890
        /*0cb0*/ 	.short	0x010a
        /*0cb2*/ 	.byte	0x3f
	.zero		1


	//   ....[24]....
        /*0cb4*/ 	.word	0x00005270
        /*0cb8*/ 	.word	0x00000052
        /*0cbc*/ 	.word	0x00030890
        /*0cc0*/ 	.short	0x010a
        /*0cc2*/ 	.byte	0x3f
	.zero		1


	//   ....[25]....
        /*0cc4*/ 	.word	0x00005490
        /*0cc8*/ 	.word	0x0000000c
        /*0ccc*/ 	.word	0x00000000
        /*0cd0*/ 	.short	0x0101
        /*0cd2*/ 	.byte	0x3f
	.zero		1


	//   ....[26]....
        /*0cd4*/ 	.word	0x000054d0
        /*0cd8*/ 	.word	0x00000052
        /*0cdc*/ 	.word	0x000308b0
        /*0ce0*/ 	.short	0x010a
        /*0ce2*/ 	.byte	0x3f
	.zero		1


	//   ....[27]....
        /*0ce4*/ 	.word	0x00005890
        /*0ce8*/ 	.word	0x00000052
        /*0cec*/ 	.word	0x00000000
        /*0cf0*/ 	.short	0x0101
        /*0cf2*/ 	.byte	0x3f
	.zero		1


	//   ....[28]....
        /*0cf4*/ 	.word	0x00005d90
        /*0cf8*/ 	.word	0x00000002
        /*0cfc*/ 	.word	0x00030800
        /*0d00*/ 	.short	0x010a
        /*0d02*/ 	.byte	0x3f
	.zero		1


	//   ....[29]....
        /*0d04*/ 	.word	0x00005de0
        /*0d08*/ 	.word	0x00000002
        /*0d0c*/ 	.word	0x00030800
        /*0d10*/ 	.short	0x010a
        /*0d12*/ 	.byte	0x3f
	.zero		1


	//   ....[30]....
        /*0d14*/ 	.word	0x000063f0
        /*0d18*/ 	.word	0x00000002
        /*0d1c*/ 	.word	0x00030800
        /*0d20*/ 	.short	0x010a
        /*0d22*/ 	.byte	0x3f
	.zero		1


	//   ....[31]....
        /*0d24*/ 	.word	0x000073b0
        /*0d28*/ 	.word	0x00000002
        /*0d2c*/ 	.word	0x00030800
        /*0d30*/ 	.short	0x010a
        /*0d32*/ 	.byte	0x3f
	.zero		1


	//   ....[32]....
        /*0d34*/ 	.word	0x00008290
        /*0d38*/ 	.word	0x00000000
        /*0d3c*/ 	.word	0x00030830
        /*0d40*/ 	.short	0x010a
        /*0d42*/ 	.byte	0x3f
	.zero		1


	//   ....[33]....
        /*0d44*/ 	.word	0x00008370
        /*0d48*/ 	.word	0x00000000
        /*0d4c*/ 	.word	0x00030830
        /*0d50*/ 	.short	0x010a
        /*0d52*/ 	.byte	0x3f
	.zero		1


	//   ....[34]....
        /*0d54*/ 	.word	0x0000a790
        /*0d58*/ 	.word	0x0000000c
        /*0d5c*/ 	.word	0x00000000
        /*0d60*/ 	.short	0x0101
        /*0d62*/ 	.byte	0x3f
	.zero		1


	//   ....[35]....
        /*0d64*/ 	.word	0x0000bdd0
        /*0d68*/ 	.word	0x00000005
        /*0d6c*/ 	.word	0x00030830
        /*0d70*/ 	.short	0x010a
        /*0d72*/ 	.byte	0x3f
	.zero		1


	//   ....[36]....
        /*0d74*/ 	.word	0x0000be20
        /*0d78*/ 	.word	0x00000005
        /*0d7c*/ 	.word	0x00030830
        /*0d80*/ 	.short	0x010a
        /*0d82*/ 	.byte	0x3f
	.zero		1


	//   ....[37]....
        /*0d84*/ 	.word	0x0000c170
        /*0d88*/ 	.word	0x00000006
        /*0d8c*/ 	.word	0x00030850
        /*0d90*/ 	.short	0x010a
        /*0d92*/ 	.byte	0x3f
	.zero		1


	//   ....[38]....
        /*0d94*/ 	.word	0x0000c1b0
        /*0d98*/ 	.word	0x00000006
        /*0d9c*/ 	.word	0x00030850
        /*0da0*/ 	.short	0x010a
        /*0da2*/ 	.byte	0x3f
	.zero		1


	//   ....[39]....
        /*0da4*/ 	.word	0x0000e830
        /*0da8*/ 	.word	0x00000040
        /*0dac*/ 	.word	0x00000000
        /*0db0*/ 	.short	0x0101
        /*0db2*/ 	.byte	0x3f
	.zero		1


	//   ....[40]....
        /*0db4*/ 	.word	0x0000eaa0
        /*0db8*/ 	.word	0x00000000
        /*0dbc*/ 	.word	0x00000000
        /*0dc0*/ 	.short	0x0101
        /*0dc2*/ 	.byte	0x3f
	.zero		1


	//   ....[41]....
        /*0dc4*/ 	.word	0x0000fad0
        /*0dc8*/ 	.word	0x0000000b
        /*0dcc*/ 	.word	0x00030850
        /*0dd0*/ 	.short	0x010a
        /*0dd2*/ 	.byte	0x3f
	.zero		1


	//   ....[42]....
        /*0dd4*/ 	.word	0x0000fb80
        /*0dd8*/ 	.word	0x0000000b
        /*0ddc*/ 	.word	0x00030850
        /*0de0*/ 	.short	0x010a
        /*0de2*/ 	.byte	0x3f
	.zero		1


	//   ....[43]....
        /*0de4*/ 	.word	0x00010620
        /*0de8*/ 	.word	0x00000009
        /*0dec*/ 	.word	0x00000000
        /*0df0*/ 	.short	0x0101
        /*0df2*/ 	.byte	0x3f
	.zero		1


	//   ....[44]....
        /*0df4*/ 	.word	0x00011710
        /*0df8*/ 	.word	0x00000000
        /*0dfc*/ 	.word	0x00000000
        /*0e00*/ 	.short	0x0101
        /*0e02*/ 	.byte	0x3f
	.zero		1


	//   ....[45]....
        /*0e04*/ 	.word	0x00013490
        /*0e08*/ 	.word	0x00000016
        /*0e0c*/ 	.word	0x00030820
        /*0e10*/ 	.short	0x010a
        /*0e12*/ 	.byte	0x3f
	.zero		1


	//   ....[46]....
        /*0e14*/ 	.word	0x00013550
        /*0e18*/ 	.word	0x00000006
        /*0e1c*/ 	.word	0x000308a0
        /*0e20*/ 	.short	0x010a
        /*0e22*/ 	.byte	0x3f
	.zero		1


	//   ....[47]....
        /*0e24*/ 	.word	0x00013780
        /*0e28*/ 	.word	0x00000006
        /*0e2c*/ 	.word	0x000308c0
        /*0e30*/ 	.short	0x010a
        /*0e32*/ 	.byte	0x3f
	.zero		1


	//   ....[48]....
        /*0e34*/ 	.word	0x00013b00
        /*0e38*/ 	.word	0x00000005
        /*0e3c*/ 	.word	0x000308a0
        /*0e40*/ 	.short	0x010a
        /*0e42*/ 	.byte	0x3f
	.zero		1


	//   ....[49]....
        /*0e44*/ 	.word	0x00013d20
        /*0e48*/ 	.word	0x00000005
        /*0e4c*/ 	.word	0x000308c0
        /*0e50*/ 	.short	0x010a
        /*0e52*/ 	.byte	0x3f
	.zero		1


	//   ....[50]....
        /*0e54*/ 	.word	0x000148b0
        /*0e58*/ 	.word	0x00000000
        /*0e5c*/ 	.word	0x00030840
        /*0e60*/ 	.short	0x010a
        /*0e62*/ 	.byte	0x3f
	.zero		1


	//   ....[51]....
        /*0e64*/ 	.word	0x000159a0
        /*0e68*/ 	.word	0x00000016
        /*0e6c*/ 	.word	0x00030800
        /*0e70*/ 	.short	0x0107
        /*0e72*/ 	.byte	0x3f
	.zero		1


	//   ....[52]....
        /*0e74*/ 	.word	0x00015aa0
        /*0e78*/ 	.word	0x00000016
        /*0e7c*/ 	.word	0x00030800
        /*0e80*/ 	.short	0x0101
        /*0e82*/ 	.byte	0x3f
	.zero		1


	//   ....[53]....
        /*0e84*/ 	.word	0x00015ac0
        /*0e88*/ 	.word	0x00000016
        /*0e8c*/ 	.word	0x00030820
        /*0e90*/ 	.short	0x010a
        /*0e92*/ 	.byte	0x3f
	.zero		1


	//   ....[54]....
        /*0e94*/ 	.word	0x00015df0
        /*0e98*/ 	.word	0x00000002
        /*0e9c*/ 	.word	0x00030840
        /*0ea0*/ 	.short	0x010a
        /*0ea2*/ 	.byte	0x3f
	.zero		1


	//   ....[55]....
        /*0ea4*/ 	.word	0x00016070
        /*0ea8*/ 	.word	0x00000003
        /*0eac*/ 	.word	0x00000060
        /*0eb0*/ 	.short	0x010a
        /*0eb2*/ 	.byte	0x3f
	.zero		1


	//   ....[56]....
        /*0eb4*/ 	.word	0x000165d0
        /*0eb8*/ 	.word	0x00000002
        /*0ebc*/ 	.word	0x00030840
        /*0ec0*/ 	.short	0x010a
        /*0ec2*/ 	.byte	0x3f
	.zero		1


	//   ....[57]....
        /*0ec4*/ 	.word	0x00016850
        /*0ec8*/ 	.word	0x0000000a
        /*0ecc*/ 	.word	0x00000060
        /*0ed0*/ 	.short	0x010a
        /*0ed2*/ 	.byte	0x3f
	.zero		1


	//   ....[58]....
        /*0ed4*/ 	.word	0x00016ce0
        /*0ed8*/ 	.word	0x00000002
        /*0edc*/ 	.word	0x00030840
        /*0ee0*/ 	.short	0x010a
        /*0ee2*/ 	.byte	0x3f
	.zero		1


	//   ....[59]....
        /*0ee4*/ 	.word	0x00016f70
        /*0ee8*/ 	.word	0x00000007
        /*0eec*/ 	.word	0x00000060
        /*0ef0*/ 	.short	0x010a
        /*0ef2*/ 	.byte	0x3f
	.zero		1


	//   ....[60]....
        /*0ef4*/ 	.word	0x000173b0
        /*0ef8*/ 	.word	0x00000003
        /*0efc*/ 	.word	0x00030860
        /*0f00*/ 	.short	0x010a
        /*0f02*/ 	.byte	0x3f
	.zero		1


	//   ....[61]....
        /*0f04*/ 	.word	0x000180d0
        /*0f08*/ 	.word	0x00000009
        /*0f0c*/ 	.word	0x00030820
        /*0f10*/ 	.short	0x010a
        /*0f12*/ 	.byte	0x3f
	.zero		1


	//   ....[62]....
        /*0f14*/ 	.word	0x00018260
        /*0f18*/ 	.word	0x00000005
        /*0f1c*/ 	.word	0x00000000
        /*0f20*/ 	.short	0x010a
        /*0f22*/ 	.byte	0x3f
	.zero		1


	//   ....[63]....
        /*0f24*/ 	.word	0x000182d0
        /*0f28*/ 	.word	0x00000003
        /*0f2c*/ 	.word	0x00000000
        /*0f30*/ 	.short	0x010a
        /*0f32*/ 	.byte	0x3f
	.zero		1


	//   ....[64]....
        /*0f34*/ 	.word	0x00018330
        /*0f38*/ 	.word	0x00000017
        /*0f3c*/ 	.word	0x00000000
        /*0f40*/ 	.short	0x010a
        /*0f42*/ 	.byte	0x3f
	.zero		1


	//   ....[65]....
        /*0f44*/ 	.word	0x00018360
        /*0f48*/ 	.word	0x00000007
        /*0f4c*/ 	.word	0x00000000
        /*0f50*/ 	.short	0x010a
        /*0f52*/ 	.byte	0x3f
	.zero		1


	//   ....[66]....
        /*0f54*/ 	.word	0x000183c0
        /*0f58*/ 	.word	0x00000052
        /*0f5c*/ 	.word	0x00030890
        /*0f60*/ 	.short	0x010a
        /*0f62*/ 	.byte	0x3f
	.zero		1


	//   ....[67]....
        /*0f64*/ 	.word	0x00018410
        /*0f68*/ 	.word	0x00000052
        /*0f6c*/ 	.word	0x00030890
        /*0f70*/ 	.short	0x010a
        /*0f72*/ 	.byte	0x3f
	.zero		1


	//   ....[68]....
        /*0f74*/ 	.word	0x00018460
        /*0f78*/ 	.word	0x00000052
        /*0f7c*/ 	.word	0x00030890
        /*0f80*/ 	.short	0x010a
        /*0f82*/ 	.byte	0x3f
	.zero		1


	//   ....[69]....
        /*0f84*/ 	.word	0x000184b0
        /*0f88*/ 	.word	0x00000052
        /*0f8c*/ 	.word	0x000308b0
        /*0f90*/ 	.short	0x010a
        /*0f92*/ 	.byte	0x3f
	.zero		1


	//   ....[70]....
        /*0f94*/ 	.word	0x000187c0
        /*0f98*/ 	.word	0x00000002
        /*0f9c*/ 	.word	0x00030800
        /*0fa0*/ 	.short	0x010a
        /*0fa2*/ 	.byte	0x3f
	.zero		1


	//   ....[71]....
        /*0fa4*/ 	.word	0x000189d0
        /*0fa8*/ 	.word	0x00000002
        /*0fac*/ 	.word	0x00030800
        /*0fb0*/ 	.short	0x010a
        /*0fb2*/ 	.byte	0x3f
	.zero		1


	//   ....[72]....
        /*0fb4*/ 	.word	0x00018a20
        /*0fb8*/ 	.word	0x00000000
        /*0fbc*/ 	.word	0x00030830
        /*0fc0*/ 	.short	0x010a
        /*0fc2*/ 	.byte	0x3f
	.zero		1


	//   ....[73]....
        /*0fc4*/ 	.word	0x00018a70
        /*0fc8*/ 	.word	0x00000005
        /*0fcc*/ 	.word	0x00030830
        /*0fd0*/ 	.short	0x010a
        /*0fd2*/ 	.byte	0x3f
	.zero		1


	//   ....[74]....
        /*0fd4*/ 	.word	0x00018ac0
        /*0fd8*/ 	.word	0x00000006
        /*0fdc*/ 	.word	0x00030850
        /*0fe0*/ 	.short	0x010a
        /*0fe2*/ 	.byte	0x3f
	.zero		1


	//   ....[75]....
        /*0fe4*/ 	.word	0x00018b10
        /*0fe8*/ 	.word	0x0000000b
        /*0fec*/ 	.word	0x00030850
        /*0ff0*/ 	.short	0x010a
        /*0ff2*/ 	.byte	0x3f
	.zero		1


	//   ....[76]....
        /*0ff4*/ 	.word	0x000190b0
        /*0ff8*/ 	.word	0x00000016
        /*0ffc*/ 	.word	0x00030820
        /*1000*/ 	.short	0x010a
        /*1002*/ 	.byte	0x3f
	.zero		1


	//   ....[77]....
        /*1004*/ 	.word	0x00019100
        /*1008*/ 	.word	0x00000006
        /*100c*/ 	.word	0x000308a0
        /*1010*/ 	.short	0x010a
        /*1012*/ 	.byte	0x3f
	.zero		1


	//   ....[78]....
        /*1014*/ 	.word	0x00019150
        /*1018*/ 	.word	0x00000006
        /*101c*/ 	.word	0x000308c0
        /*1020*/ 	.short	0x010a
        /*1022*/ 	.byte	0x3f
	.zero		1


	//   ....[79]....
        /*1024*/ 	.word	0x000191a0
        /*1028*/ 	.word	0x00000005
        /*102c*/ 	.word	0x000308a0
        /*1030*/ 	.short	0x010a
        /*1032*/ 	.byte	0x3f
	.zero		1


	//   ....[80]....
        /*1034*/ 	.word	0x000191f0
        /*1038*/ 	.word	0x00000005
        /*103c*/ 	.word	0x000308c0
        /*1040*/ 	.short	0x010a
        /*1042*/ 	.byte	0x3f
	.zero		1


	//   ....[81]....
        /*1044*/ 	.word	0x00019390
        /*1048*/ 	.word	0x00000000
        /*104c*/ 	.word	0x00030840
        /*1050*/ 	.short	0x010a
        /*1052*/ 	.byte	0x3f
	.zero		1


	//   ....[82]....
        /*1054*/ 	.word	0x0001a380
        /*1058*/ 	.word	0x00000016
        /*105c*/ 	.word	0x00030820
        /*1060*/ 	.short	0x010a
        /*1062*/ 	.byte	0x3f
	.zero		1


	//   ....[83]....
        /*1064*/ 	.word	0x0001a3d0
        /*1068*/ 	.word	0x00000002
        /*106c*/ 	.word	0x00030840
        /*1070*/ 	.short	0x010a
        /*1072*/ 	.byte	0x3f
	.zero		1


	//   ....[84]....
        /*1074*/ 	.word	0x0001a420
        /*1078*/ 	.word	0x00000003
        /*107c*/ 	.word	0x00000060
        /*1080*/ 	.short	0x010a
        /*1082*/ 	.byte	0x3f
	.zero		1


	//   ....[85]....
        /*1084*/ 	.word	0x0001a470
        /*1088*/ 	.word	0x00000002
        /*108c*/ 	.word	0x00030840
        /*1090*/ 	.short	0x010a
        /*1092*/ 	.byte	0x3f
	.zero		1


	//   ....[86]....
        /*1094*/ 	.word	0x0001a4c0
        /*1098*/ 	.word	0x0000000a
        /*109c*/ 	.word	0x00000060
        /*10a0*/ 	.short	0x010a
        /*10a2*/ 	.byte	0x3f
	.zero		1


	//   ....[87]....
        /*10a4*/ 	.word	0x0001a510
        /*10a8*/ 	.word	0x00000002
        /*10ac*/ 	.word	0x00030840
        /*10b0*/ 	.short	0x010a
        /*10b2*/ 	.byte	0x3f
	.zero		1


	//   ....[88]....
        /*10b4*/ 	.word	0x0001a560
        /*10b8*/ 	.word	0x00000007
        /*10bc*/ 	.word	0x00000060
        /*10c0*/ 	.short	0x010a
        /*10c2*/ 	.byte	0x3f
	.zero		1


	//   ....[89]....
        /*10c4*/ 	.word	0x0001a5b0
        /*10c8*/ 	.word	0x00000003
        /*10cc*/ 	.word	0x00030860
        /*10d0*/ 	.short	0x010a
        /*10d2*/ 	.byte	0x3f
	.zero		1


	//   ....[90]....
        /*10d4*/ 	.word	0x0001af30
        /*10d8*/ 	.word	0x00000009
        /*10dc*/ 	.word	0x00030820
        /*10e0*/ 	.short	0x010a
        /*10e2*/ 	.byte	0x3f
	.zero		1


	//   ....[91]....
        /*10e4*/ 	.word	0x0001b0d0
        /*10e8*/ 	.word	0x00000005
        /*10ec*/ 	.word	0x00000000
        /*10f0*/ 	.short	0x010a
        /*10f2*/ 	.byte	0x3f
	.zero		1


	//   ....[92]....
        /*10f4*/ 	.word	0x0001b120
        /*10f8*/ 	.word	0x00000003
        /*10fc*/ 	.word	0x00000000
        /*1100*/ 	.short	0x010a
        /*1102*/ 	.byte	0x3f
	.zero		1


	//   ....[93]....
        /*1104*/ 	.word	0x0001b170
        /*1108*/ 	.word	0x00000017
        /*110c*/ 	.word	0x00000000
        /*1110*/ 	.short	0x010a
        /*1112*/ 	.byte	0x3f
	.zero		1


	//----- nvinfo : EIATTR_NUM_MBARRIERS
	.align		4
.L_1561:
        /*1114*/ 	.byte	0x03, 0x38
        /*1116*/ 	.short	0x0016


	//----- nvinfo : EIATTR_EXIT_INSTR_OFFSETS
	.align		4
        /*1118*/ 	.byte	0x04, 0x1c
        /*111a*/ 	.short	(.L_1563 - .L_1562)


	//   ....[0]....
.L_1562:
        /*111c*/ 	.word	0x000183b0


	//----- nvinfo : EIATTR_MAX_THREADS
	.align		4
.L_1563:
        /*1120*/ 	.byte	0x04, 0x05
        /*1122*/ 	.short	(.L_1565 - .L_1564)
.L_1564:
        /*1124*/ 	.word	0x00000200
        /*1128*/ 	.word	0x00000001
        /*112c*/ 	.word	0x00000001


	//----- nvinfo : EIATTR_CRS_STACK_SIZE
	.align		4
.L_1565:
        /*1130*/ 	.byte	0x04, 0x1e
        /*1132*/ 	.short	(.L_1567 - .L_1566)
.L_1566:
        /*1134*/ 	.word	0x00000000


	//----- nvinfo : EIATTR_CBANK_PARAM_SIZE
	.align		4
.L_1567:
        /*1138*/ 	.byte	0x03, 0x19
        /*113a*/ 	.short	0x0af0


	//----- nvinfo : EIATTR_PARAM_CBANK
	.align		4
        /*113c*/ 	.byte	0x04, 0x0a
        /*113e*/ 	.short	(.L_1569 - .L_1568)
	.align		4
.L_1568:
        /*1140*/ 	.word	index@(.nv.constant0._ZN7cutlass13device_kernelIN5flash11enable_sm90INS1_16FlashAttnFwdSm90INS1_25CollectiveMainloopFwdSm90ILi2EN4cute5tupleIJNS5_1CILi1EEES8_S8_EEENS6_IJNS7_ILi192EEESA_NS7_ILi64EEEEEELi64ENS_10bfloat16_tEfNS_4arch4Sm90ELb0ELb0ELb1ELb1ELb0ELb1ELb0ELb0ELb1ELb1ELb0ELb0EEENS1_21CollectiveEpilogueFwdINS6_IJSA_SB_SA_EEES9_SD_SF_Li384ELb1ELb1ELb0ELb0EEENS1_36VarlenDynamicPersistentTileSchedulerILi192ELi192ELi384ELi128ELb0ELb1ELb1ELb0ELb1ELb1EEEEEEEEEvNT_6ParamsE)
        /*1144*/ 	.short	0x0210
        /*1146*/ 	.short	0x0af0


	//----- nvinfo : EIATTR_SW_WAR
	.align		4
.L_1569:
        /*1148*/ 	.byte	0x04, 0x36
        /*114a*/ 	.short	(.L_1571 - .L_1570)
.L_1570:
        /*114c*/ 	.word	0x00000008
.L_1571:


//--------------------- .nv.info._ZN7cutlass13device_kernelIN5flash11enable_sm90INS1_16FlashAttnFwdSm90INS1_25CollectiveMainloopFwdSm90ILi2EN4cute5tupleIJNS5_1CILi1EEES8_S8_EEENS6_IJNS7_ILi192EEENS7_ILi128EEENS7_ILi64EEEEEELi64ENS_10bfloat16_tEfNS_4arch4Sm90ELb0ELb1ELb1ELb0ELb0ELb0ELb0ELb1ELb1ELb1ELb0ELb0EEENS1_21CollectiveEpilogueFwdINS6_IJSA_SC_SB_EEES9_SE_SG_Li384ELb0ELb1ELb0ELb0EEENS1_30DynamicPersistentTileSchedulerILi384ELi128ELb0ELb1ELb1EEEEEEEEEvNT_6ParamsE --------------------------
	.section	.nv.info._ZN7cutlass13device_kernelIN5flash11enable_sm90INS1_16FlashAttnFwdSm90INS1_25CollectiveMainloopFwdSm90ILi2EN4cute5tupleIJNS5_1CILi1EEES8_S8_EEENS6_IJNS7_ILi192EEENS7_ILi128EEENS7_ILi64EEEEEELi64ENS_10bfloat16_tEfNS_4arch4Sm90ELb0ELb1ELb1ELb0ELb0ELb0ELb0ELb1ELb1ELb1ELb0ELb0EEENS1_21CollectiveEpilogueFwdINS6_IJSA_SC_SB_EEES9_SE_SG_Li384ELb0ELb1ELb0ELb0EEENS1_30DynamicPersistentTileSchedulerILi384ELi128ELb0ELb1ELb1EEEEEEEEEvNT_6ParamsE,"",@"SHT_CUDA_INFO"
	.sectionflags	@""
	.align	4


	//----- nvinfo : EIATTR_CUDA_API_VERSION
	.align		4
        /*0000*/ 	.byte	0x04, 0x37
        /*0002*/ 	.short	(.L_1573 - .L_1572)
.L_1572:
        /*0004*/ 	.word	0x00000082


	//----- nvinfo : EIATTR_KPARAM_INFO
	.align		4
.L_1573:
        /*0008*/ 	.byte	0x04, 0x17
        /*000a*/ 	.short	(.L_1575 - .L_1574)
.L_1574:
        /*000c*/ 	.word	0x00000000
        /*0010*/ 	.short	0x0000
        /*0012*/ 	.short	0x0070
        /*0014*/ 	.byte	0x00, 0xf0, 0x01, 0x2a


	//----- nvinfo : EIATTR_SPARSE_MMA_MASK
	.align		4
.L_1575:
        /*0018*/ 	.byte	0x03, 0x50
        /*001a*/ 	.short	0x0000


	//----- nvinfo : EIATTR_MAXREG_COUNT
	.align		4
        /*001c*/ 	.byte	0x03, 0x1b
        /*001e*/ 	.short	0x0080


	//----- nvinfo : EIATTR_NUM_BARRIERS
	.align		4
        /*0020*/ 	.byte	0x02, 0x4c
        /*0022*/ 	.byte	0x10
	.zero		1


	//----- nvinfo : EIATTR_EXTERNS
	.align		4
        /*0024*/ 	.byte	0x04, 0x0f
        /*0026*/ 	.short	(.L_1577 - .L_1576)


	//   ....[0]....
	.align		4
.L_1576:
        /*0028*/ 	.word	index@(__assertfail)


	//----- nvinfo : EIATTR_MERCURY_ISA_VERSION
	.align		4
.L_1577:
        /*002c*/ 	.byte	0x03, 0x5f
        /*002e*/ 	.short	0x0101


	//----- nvinfo : EIATTR_INT_WARP_WIDE_INSTR_OFFSETS
	.align		4
        /*0030*/ 	.byte	0x04, 0x31
        /*0032*/ 	.short	(.L_1579 - .L_1578)


	//   ....[0]....
.L_1578:
        /*0034*/ 	.word	0x00000120


	//   ....[1]....
        /*0038*/ 	.word	0x00000160


	//   ....[2]....
        /*003c*/ 	.word	0x000001d0


	//   ....[3]....
        /*0040*/ 	.word	0x00010cd0


	//   ....[4]....
        /*0044*/ 	.word	0x00010d60


	//   ....[5]....
        /*0048*/ 	.word	0x00013a00


	//   ....[6]....
        /*004c*/ 	.word	0x00013a90


	//----- nvinfo : EIATTR_COOP_GROUP_MASK_REGIDS
	.align		4
.L_1579:
        /*0050*/ 	.byte	0x04, 0x29
        /*0052*/ 	.short	(.L_1581 - .L_1580)


	//   ....[0]....
.L_1580:
        /*0054*/ 	.word	0xffffffff


	//   ....[1]....
        /*0058*/ 	.word	0xffffffff


	//   ....[2]....
        /*005c*/ 	.word	0xffffffff


	//   ....[3]....
        /*0060*/ 	.word	0xffffffff


	//   ....[4]....
        /*0064*/ 	.word	0xffffffff


	//   ....[5]....
        /*0068*/ 	.word	0xffffffff


	//   ....[6]....
        /*006c*/ 	.word	0xffffffff


	//   ....[7]....
        /*0070*/ 	.word	0xffffffff


	//   ....[8]....
        /*0074*/ 	.word	0xffffffff


	//   ....[9]....
        /*0078*/ 	.word	0xffffffff


	//   ....[10]....
        /*007c*/ 	.word	0xffffffff


	//   ....[11]....
        /*0080*/ 	.word	0xffffffff


	//   ....[12]....
        /*0084*/ 	.word	0xffffffff


	//   ....[13]....
        /*0088*/ 	.word	0xffffffff


	//   ....[14]....
        /*008c*/ 	.word	0xffffffff


	//   ....[15]....
        /*0090*/ 	.word	0xffffffff


	//   ....[16]....
        /*0094*/ 	.word	0xffffffff


	//   ....[17]....
        /*0098*/ 	.word	0xffffffff


	//   ....[18]....
        /*009c*/ 	.word	0xffffffff


	//   ....[19]....
        /*00a0*/ 	.word	0xffffffff


	//   ....[20]....
        /*00a4*/ 	.word	0xffffffff


	//   ....[21]....
        /*00a8*/ 	.word	0xffffffff


	//   ....[22]....
        /*00ac*/ 	.word	0xffffffff


	//   ....[23]....
        /*00b0*/ 	.word	0xffffffff


	//   ....[24]....
        /*00b4*/ 	.word	0xffffffff


	//   ....[25]....
        /*00b8*/ 	.word	0xffffffff


	//   ....[26]....
        /*00bc*/ 	.word	0xffffffff


	//   ....[27]....
        /*00c0*/ 	.word	0xffffffff


	//   ....[28]....
        /*00c4*/ 	.word	0xffffffff


	//   ....[29]....
        /*00c8*/ 	.word	0xffffffff


	//   ....[30]....
        /*00cc*/ 	.word	0xffffffff


	//   ....[31]....
        /*00d0*/ 	.word	0xffffffff


	//   ....[32]....
        /*00d4*/ 	.word	0xffffffff


	//   ....[33]....
        /*00d8*/ 	.word	0xffffffff


	//   ....[34]....
        /*00dc*/ 	.word	0xffffffff


	//   ....[35]....
        /*00e0*/ 	.word	0xffffffff


	//   ....[36]....
        /*00e4*/ 	.word	0xffffffff


	//   ....[37]....
        /*00e8*/ 	.word	0xffffffff


	//   ....[38]....
        /*00ec*/ 	.word	0xffffffff


	//   ....[39]....
        /*00f0*/ 	.word	0xffffffff


	//   ....[40]....
        /*00f4*/ 	.word	0xffffffff


	//   ....[41]....
        /*00f8*/ 	.word	0xffffffff


	//   ....[42]....
        /*00fc*/ 	.word	0xffffffff


	//   ....[43]....
        /*0100*/ 	.word	0xffffffff


	//   ....[44]....
        /*0104*/ 	.word	0xffffffff


	//   ....[45]....
        /*0108*/ 	.word	0xffffffff


	//   ....[46]....
        /*010c*/ 	.word	0xffffffff


	//   ....[47]....
        /*0110*/ 	.word	0xffffffff


	//   ....[48]....
        /*0114*/ 	.word	0xffffffff


	//   ....[49]....
        /*0118*/ 	.word	0xffffffff


	//   ....[50]....
        /*011c*/ 	.word	0xffffffff


	//   ....[51]....
        /*0120*/ 	.word	0xffffffff


	//   ....[52]....
        /*0124*/ 	.word	0xffffffff


	//   ....[53]....
        /*0128*/ 	.word	0xffffffff


	//   ....[54]....
        /*012c*/ 	.word	0xffffffff


	//   ....[55]....
        /*0130*/ 	.word	0xffffffff


	//   ....[56]....
        /*0134*/ 	.word	0xffffffff


	//   ....[57]....
        /*0138*/ 	.word	0xffffffff


	//   ....[58]....
        /*013c*/ 	.word	0xffffffff


	//   ....[59]....
        /*0140*/ 	.word	0xffffffff


	//   ....[60]....
        /*0144*/ 	.word	0xffffffff


	//   ....[61]....
        /*0148*/ 	.word	0xffffffff


	//   ....[62]....
        /*014c*/ 	.word	0xffffffff


	//   ....[63]....
        /*0150*/ 	.word	0xffffffff


	//   ....[64]....
        /*0154*/ 	.word	0xffffffff


	//   ....[65]....
        /*0158*/ 	.word	0xffffffff


	//   ....[66]....
        /*015c*/ 	.word	0xffffffff


	//   ....[67]....
        /*0160*/ 	.word	0xffffffff


	//   ....[68]....
        /*0164*/ 	.word	0xffffffff


	//   ....[69]....
        /*0168*/ 	.word	0xffffffff


	//   ....[70]....
        /*016c*/ 	.word	0xffffffff


	//   ....[71]....
        /*0170*/ 	.word	0xffffffff


	//   ....[72]....
        /*0174*/ 	.word	0xffffffff


	//   ....[73]....
        /*0178*/ 	.word	0xffffffff


	//   ....[74]....
        /*017c*/ 	.word	0xffffffff


	//   ....[75]....
        /*0180*/ 	.word	0xffffffff


	//   ....[76]....
        /*0184*/ 	.word	0xffffffff


	//   ....[77]....
        /*0188*/ 	.word	0xffffffff


	//   ....[78]....
        /*018c*/ 	.word	0xffffffff


	//   ....[79]....
        /*0190*/ 	.word	0xffffffff


	//   ....[80]....
        /*0194*/ 	.word	0xffffffff


	//   ....[81]....
        /*0198*/ 	.word	0xffffffff


	//   ....[82]....
        /*019c*/ 	.word	0x0500000f


	//   ....[83]....
        /*01a0*/ 	.word	0x0500000f


	//   ....[84]....
        /*01a4*/ 	.word	0x0500000f


	//   ....[85]....
        /*01a8*/ 	.word	0x0500000f


	//   ....[86]....
        /*01ac*/ 	.word	0x0500000f


	//   ....[87]....
        /*01b0*/ 	.word	0x0500000f


	//   ....[88]....
        /*01b4*/ 	.word	0x0500000f


	//   ....[89]....
        /*01b8*/ 	.word	0x0500000f


	//   ....[90]....
        /*01bc*/ 	.word	0x0500000f


	//   ....[91]....
        /*01c0*/ 	.word	0x0500000f


	//   ....[92]....
        /*01c4*/ 	.word	0x0500000f


	//   ....[93]....
        /*01c8*/ 	.word	0x0500000f


	//   ....[94]....
        /*01cc*/ 	.word	0x0500000f


	//   ....[95]....
        /*01d0*/ 	.word	0x0500000f


	//   ....[96]....
        /*01d4*/ 	.word	0x0500000f


	//   ....[97]....
        /*01d8*/ 	.word	0x0500000f


	//   ....[98]....
        /*01dc*/ 	.word	0x0500000f


	//   ....[99]....
        /*01e0*/ 	.word	0x0500000f


	//   ....[100]....
        /*01e4*/ 	.word	0x0500000f


	//   ....[101]....
        /*01e8*/ 	.word	0x0500000f


	//   ....[102]....
        /*01ec*/ 	.word	0x0500000f


	//   ....[103]....
        /*01f0*/ 	.word	0x0500000f


	//   ....[104]....
        /*01f4*/ 	.word	0x0500000f


	//   ....[105]....
        /*01f8*/ 	.word	0x0500000f


	//   ....[106]....
        /*01fc*/ 	.word	0x0500000f


	//   ....[107]....
        /*0200*/ 	.word	0x0500000f


	//   ....[108]....
        /*0204*/ 	.word	0x0500000f


	//----- nvinfo : EIATTR_COOP_GROUP_INSTR_OFFSETS
	.align		4
.L_1581:
        /*0208*/ 	.byte	0x04, 0x28
        /*020a*/ 	.short	(.L_1583 - .L_1582)


	//   ....[0]....
.L_1582:
        /*020c*/ 	.word	0x00000060


	//   ....[1]....
        /*0210*/ 	.word	0x00000130


	//   ....[2]....
        /*0214*/ 	.word	0x00000180


	//   ....[3]....
        /*0218*/ 	.word	0x000003b0


	//   ....[4]....
        /*021c*/ 	.word	0x00000510


	//   ....[5]....
        /*0220*/ 	.word	0x00000630


	//   ....[6]....
        /*0224*/ 	.word	0x00000790


	//   ....[7]....
        /*0228*/ 	.word	0x000016c0


	//   ....[8]....
        /*022c*/ 	.word	0x00001ed0


	//   ....[9]....
        /*0230*/ 	.word	0x00002bb0


	//   ....[10]....
        /*0234*/ 	.word	0x00003b70


	//   ....[11]....
        /*0238*/ 	.word	0x00003c40


	//   ....[12]....
        /*023c*/ 	.word	0x000044d0


	//   ....[13]....
        /*0240*/ 	.word	0x00004520


	//   ....[14]....
        /*0244*/ 	.word	0x00006250


	//   ....[15]....
        /*0248*/ 	.word	0x00006490


	//   ....[16]....
        /*024c*/ 	.word	0x00007070


	//   ....[17]....
        /*0250*/ 	.word	0x00007110


	//   ....[18]....
        /*0254*/ 	.word	0x00007990


	//   ....[19]....
        /*0258*/ 	.word	0x00007a00


	//   ....[20]....
        /*025c*/ 	.word	0x00009880


	//   ....[21]....
        /*0260*/ 	.word	0x000098f0


	//   ....[22]....
        /*0264*/ 	.word	0x00009ff0


	//   ....[23]....
        /*0268*/ 	.word	0x0000a070


	//   ....[24]....
        /*026c*/ 	.word	0x0000ba60


	//   ....[25]....
        /*0270*/ 	.word	0x0000c210


	//   ....[26]....
        /*0274*/ 	.word	0x0000cd80


	//   ....[27]....
        /*0278*/ 	.word	0x0000ce80


	//   ....[28]....
        /*027c*/ 	.word	0x0000d720


	//   ....[29]....
        /*0280*/ 	.word	0x0000d780


	//   ....[30]....
        /*0284*/ 	.word	0x0000e670


	//   ....[31]....
        /*0288*/ 	.word	0x0000e6b0


	//   ....[32]....
        /*028c*/ 	.word	0x0000e7a0


	//   ....[33]....
        /*0290*/ 	.word	0x0000e7b0


	//   ....[34]....
        /*0294*/ 	.word	0x0000f380


	//   ....[35]....
        /*0298*/ 	.word	0x0000f3b0


	//   ....[36]....
        /*029c*/ 	.word	0x0000f3e0


	//   ....[37]....
        /*02a0*/ 	.word	0x0000f440


	//   ....[38]....
        /*02a4*/ 	.word	0x0000f860


	//   ....[39]....
        /*02a8*/ 	.word	0x0000f8a0


	//   ....[40]....
        /*02ac*/ 	.word	0x0000f8c0


	//   ....[41]....
        /*02b0*/ 	.word	0x0000f900


	//   ....[42]....
        /*02b4*/ 	.word	0x0000f920


	//   ....[43]....
        /*02b8*/ 	.word	0x0000f930


	//   ....[44]....
        /*02bc*/ 	.word	0x0000f950


	//   ....[45]....
        /*02c0*/ 	.word	0x0000f970


	//   ....[46]....
        /*02c4*/ 	.word	0x0000ffe0


	//   ....[47]....
        /*02c8*/ 	.word	0x00010020


	//   ....[48]....
        /*02cc*/ 	.word	0x00010060


	//   ....[49]....
        /*02d0*/ 	.word	0x00010090


	//   ....[50]....
        /*02d4*/ 	.word	0x000100b0


	//   ....[51]....
        /*02d8*/ 	.word	0x000100c0


	//   ....[52]....
        /*02dc*/ 	.word	0x000100d0


	//   ....[53]....
        /*02e0*/ 	.word	0x000100f0


	//   ....[54]....
        /*02e4*/ 	.word	0x00010270


	//   ....[55]....
        /*02e8*/ 	.word	0x000112a0


	//   ....[56]....
        /*02ec*/ 	.word	0x00011cb0


	//   ....[57]....
        /*02f0*/ 	.word	0x00011cc0


	//   ....[58]....
        /*02f4*/ 	.word	0x00011cd0


	//   ....[59]....
        /*02f8*/ 	.word	0x00011d00


	//   ....[60]....
        /*02fc*/ 	.word	0x00011d60


	//   ....[61]....
        /*0300*/ 	.word	0x00011da0


	//   ....[62]....
        /*0304*/ 	.word	0x00011df0


	//   ....[63]....
        /*0308*/ 	.word	0x00011e50


	//   ....[64]....
        /*030c*/ 	.word	0x00011e70


	//   ....[65]....
        /*0310*/ 	.word	0x00011e90


	//   ....[66]....
        /*0314*/ 	.word	0x00011ee0


	//   ....[67]....
        /*0318*/ 	.word	0x00011f40


	//   ....[68]....
        /*031c*/ 	.word	0x00011f60


	//   ....[69]....
        /*0320*/ 	.word	0x00011f80


	//   ....[70]....
        /*0324*/ 	.word	0x00011fe0


	//   ....[71]....
        /*0328*/ 	.word	0x00012010


	//   ....[72]....
        /*032c*/ 	.word	0x00012050


	//   ....[73]....
        /*0330*/ 	.word	0x00012070


	//   ....[74]....
        /*0334*/ 	.word	0x00012090


	//   ....[75]....
        /*0338*/ 	.word	0x00012110


	//   ....[76]....
        /*033c*/ 	.word	0x00012120


	//   ....[77]....
        /*0340*/ 	.word	0x00012140


	//   ....[78]....
        /*0344*/ 	.word	0x00012160


	//   ....[79]....
        /*0348*/ 	.word	0x000121d0


	//   ....[80]....
        /*034c*/ 	.word	0x00013e60


	//   ....[81]....
        /*0350*/ 	.word	0x00014030


	//   ....[82]....
        /*0354*/ 	.word	0x00014650


	//   ....[83]....
        /*0358*/ 	.word	0x000147d0


	//   ....[84]....
        /*035c*/ 	.word	0x00014830


	//   ....[85]....
        /*0360*/ 	.word	0x000148e0


	//   ....[86]....
        /*0364*/ 	.word	0x00014980


	//   ....[87]....
        /*0368*/ 	.word	0x000149e0


	//   ....[88]....
        /*036c*/ 	.word	0x00014ad0


	//   ....[89]....
        /*0370*/ 	.word	0x00014b30


	//   ....[90]....
        /*0374*/ 	.word	0x00014be0


	//   ....[91]....
        /*0378*/ 	.word	0x00014c40


	//   ....[92]....
        /*037c*/ 	.word	0x00014d30


	//   ....[93]....
        /*0380*/ 	.word	0x00014d90


	//   ....[94]....
        /*0384*/ 	.word	0x00014e40


	//   ....[95]....
        /*0388*/ 	.word	0x00014ea0


	//   ....[96]....
        /*038c*/ 	.word	0x00014f80


	//   ....[97]....
        /*0390*/ 	.word	0x00014fe0


	//   ....[98]....
        /*0394*/ 	.word	0x000150b0


	//   ....[99]....
        /*0398*/ 	.word	0x00015110


	//   ....[100]....
        /*039c*/ 	.word	0x000151e0


	//   ....[101]....
        /*03a0*/ 	.word	0x00015240


	//   ....[102]....
        /*03a4*/ 	.word	0x000152f0


	//   ....[103]....
        /*03a8*/ 	.word	0x00015350


	//   ....[104]....
        /*03ac*/ 	.word	0x00015400


	//   ....[105]....
        /*03b0*/ 	.word	0x00015480


	//   ....[106]....
        /*03b4*/ 	.word	0x00015520


	//   ....[107]....
        /*03b8*/ 	.word	0x00015830


	//   ....[108]....
        /*03bc*/ 	.word	0x00015950


	//----- nvinfo : EIATTR_REG_RECONFIG
	.align		4
.L_1583:
        /*03c0*/ 	.byte	0x01, 0x54
	.zero		2


	//----- nvinfo : EIATTR_SYSCALL_OFFSETS
	.align		4
        /*03c4*/ 	.byte	0x04, 0x46
        /*03c6*/ 	.short	(.L_1585 - .L_1584)


	//   ....[0]....
.L_1584:
        /*03c8*/ 	.word	0x000018a0


	//   ....[1]....
        /*03cc*/ 	.word	0x00010ec0


	//   ....[2]....
        /*03d0*/ 	.word	0x00011010


	//   ....[3]....
        /*03d4*/ 	.word	0x00011100


	//   ....[4]....
        /*03d8*/ 	.word	0x00011830


	//----- nvinfo : EIATTR_MBARRIER_INSTR_OFFSETS
	.align		4
.L_1585:
        /*03dc*/ 	.byte	0x04, 0x39
        /*03de*/ 	.short	(.L_1587 - .L_1586)


	//   ....[0]....
.L_1586:
        /*03e0*/ 	.word	0x00000260
        /*03e4*/ 	.word	0x000000ff
        /*03e8*/ 	.word	0x00016800
        /*03ec*/ 	.short	0x0100
        /*03ee*/ 	.byte	0x08
	.zero		1


	//   ....[1]....
        /*03f0*/ 	.word	0x00000270
        /*03f4*/ 	.word	0x000000ff
        /*03f8*/ 	.word	0x00016820
        /*03fc*/ 	.short	0x0100
        /*03fe*/ 	.byte	0x08
	.zero		1


	//   ....[2]....
        /*0400*/ 	.word	0x00000360
        /*0404*/ 	.word	0x000000ff
        /*0408*/ 	.word	0x00016830
        /*040c*/ 	.short	0x0100
        /*040e*/ 	.byte	0x08
	.zero		1


	//   ....[3]....
        /*0410*/ 	.word	0x00000370
        /*0414*/ 	.word	0x000000ff
        /*0418*/ 	.word	0x00016840
        /*041c*/ 	.short	0x0100
        /*041e*/ 	.byte	0x08
	.zero		1


	//   ....[4]....
        /*0420*/ 	.word	0x00000380
        /*0424*/ 	.word	0x000000ff
        /*0428*/ 	.word	0x00016838
        /*042c*/ 	.short	0x0100
        /*042e*/ 	.byte	0x08
	.zero		1


	//   ....[5]....
        /*0430*/ 	.word	0x00000390
        /*0434*/ 	.word	0x000000ff
        /*0438*/ 	.word	0x00016848
        /*043c*/ 	.short	0x0100
        /*043e*/ 	.byte	0x08
	.zero		1


	//   ....[6]....
        /*0440*/ 	.word	0x000004c0
        /*0444*/ 	.word	0x000000ff
        /*0448*/ 	.word	0x00016850
        /*044c*/ 	.short	0x0100
        /*044e*/ 	.byte	0x08
	.zero		1


	//   ....[7]....
        /*0450*/ 	.word	0x000004d0
        /*0454*/ 	.word	0x000000ff
        /*0458*/ 	.word	0x00016860
        /*045c*/ 	.short	0x0100
        /*045e*/ 	.byte	0x08
	.zero		1


	//   ....[8]....
        /*0460*/ 	.word	0x000004e0
        /*0464*/ 	.word	0x000000ff
        /*0468*/ 	.word	0x00016858
        /*046c*/ 	.short	0x0100
        /*046e*/ 	.byte	0x08
	.zero		1


	//   ....[9]....
        /*0470*/ 	.word	0x000004f0
        /*0474*/ 	.word	0x000000ff
        /*0478*/ 	.word	0x00016868
        /*047c*/ 	.short	0x0100
        /*047e*/ 	.byte	0x08
	.zero		1


	//   ....[10]....
        /*0480*/ 	.word	0x000005e0
        /*0484*/ 	.word	0x000000ff
        /*0488*/ 	.word	0x00016870
        /*048c*/ 	.short	0x0100
        /*048e*/ 	.byte	0x06
	.zero		1


	//   ....[11]....
        /*0490*/ 	.word	0x000005f0
        /*0494*/ 	.word	0x000000ff
        /*0498*/ 	.word	0x00016880
        /*049c*/ 	.short	0x0100
        /*049e*/ 	.byte	0x06
	.zero		1


	//   ....[12]....
        /*04a0*/ 	.word	0x00000600
        /*04a4*/ 	.word	0x000000ff
        /*04a8*/ 	.word	0x00016878
        /*04ac*/ 	.short	0x0100
        /*04ae*/ 	.byte	0x06
	.zero		1


	//   ....[13]....
        /*04b0*/ 	.word	0x00000610
        /*04b4*/ 	.word	0x000000ff
        /*04b8*/ 	.word	0x00016888
        /*04bc*/ 	.short	0x0100
        /*04be*/ 	.byte	0x06
	.zero		1


	//   ....[14]....
        /*04c0*/ 	.word	0x00000740
        /*04c4*/ 	.word	0x000000ff
        /*04c8*/ 	.word	0x00016890
        /*04cc*/ 	.short	0x0100
        /*04ce*/ 	.byte	0x08
	.zero		1


	//   ....[15]....
        /*04d0*/ 	.word	0x00000750
        /*04d4*/ 	.word	0x000000ff
        /*04d8*/ 	.word	0x000168a0
        /*04dc*/ 	.short	0x0100
        /*04de*/ 	.byte	0x08
	.zero		1


	//   ....[16]....
        /*04e0*/ 	.word	0x00000760
        /*04e4*/ 	.word	0x000000ff
        /*04e8*/ 	.word	0x00016898
        /*04ec*/ 	.short	0x0100
        /*04ee*/ 	.byte	0x08
	.zero		1


	//   ....[17]....
        /*04f0*/ 	.word	0x00000770
        /*04f4*/ 	.word	0x000000ff
        /*04f8*/ 	.word	0x000168a8
        /*04fc*/ 	.short	0x0100
        /*04fe*/ 	.byte	0x08
	.zero		1


	//   ....[18]....
        /*0500*/ 	.word	0x000008a0
        /*0504*/ 	.word	0x000000ff
        /*0508*/ 	.word	0x000168b0
        /*050c*/ 	.short	0x0100
        /*050e*/ 	.byte	0x08
	.zero		1


	//   ....[19]....
        /*0510*/ 	.word	0x000008b0
        /*0514*/ 	.word	0x000000ff
        /*0518*/ 	.word	0x000168c0
        /*051c*/ 	.short	0x0100
        /*051e*/ 	.byte	0x08
	.zero		1


	//   ....[20]....
        /*0520*/ 	.word	0x000008c0
        /*0524*/ 	.word	0x000000ff
        /*0528*/ 	.word	0x000168b8
        /*052c*/ 	.short	0x0100
        /*052e*/ 	.byte	0x08
	.zero		1


	//   ....[21]....
        /*0530*/ 	.word	0x000008d0
        /*0534*/ 	.word	0x000000ff
        /*0538*/ 	.word	0x000168c8
        /*053c*/ 	.short	0x0100
        /*053e*/ 	.byte	0x08
	.zero		1


	//   ....[22]....
        /*0540*/ 	.word	0x00001920
        /*0544*/ 	.word	0x000000ff
        /*0548*/ 	.word	0x00016800
        /*054c*/ 	.short	0x010a
        /*054e*/ 	.byte	0x2d
	.zero		1


	//   ....[23]....
        /*0550*/ 	.word	0x000019a0
        /*0554*/ 	.word	0x0000000f
        /*0558*/ 	.word	0x00016830
        /*055c*/ 	.short	0x010a
        /*055e*/ 	.byte	0x3f
	.zero		1


	//   ....[24]....
        /*0560*/ 	.word	0x00001a00
        /*0564*/ 	.word	0x0000000f
        /*0568*/ 	.word	0x00016830
        /*056c*/ 	.short	0x010a
        /*056e*/ 	.byte	0x3f
	.zero		1


	//   ....[25]....
        /*0570*/ 	.word	0x00002030
        /*0574*/ 	.word	0x0000000f
        /*0578*/ 	.word	0x00000000
        /*057c*/ 	.short	0x0101
        /*057e*/ 	.byte	0x3f
	.zero		1


	//   ....[26]....
        /*0580*/ 	.word	0x000053e0
        /*0584*/ 	.word	0x000000ff
        /*0588*/ 	.word	0x00016830
        /*058c*/ 	.short	0x010a
        /*058e*/ 	.byte	0x06
	.zero		1


	//   ....[27]....
        /*0590*/ 	.word	0x00005420
        /*0594*/ 	.word	0x000000ff
        /*0598*/ 	.word	0x00016830
        /*059c*/ 	.short	0x010a
        /*059e*/ 	.byte	0x06
	.zero		1


	//   ....[28]....
        /*05a0*/ 	.word	0x00005600
        /*05a4*/ 	.word	0x000000ff
        /*05a8*/ 	.word	0x00016850
        /*05ac*/ 	.short	0x010a
        /*05ae*/ 	.byte	0x06
	.zero		1


	//   ....[29]....
        /*05b0*/ 	.word	0x00005640
        /*05b4*/ 	.word	0x000000ff
        /*05b8*/ 	.word	0x00016850
        /*05bc*/ 	.short	0x010a
        /*05be*/ 	.byte	0x06
	.zero		1


	//   ....[30]....
        /*05c0*/ 	.word	0x00006290
        /*05c4*/ 	.word	0x00000021
        /*05c8*/ 	.word	0x00000000
        /*05cc*/ 	.short	0x0101
        /*05ce*/ 	.byte	0x3f
	.zero		1


	//   ....[31]....
        /*05d0*/ 	.word	0x00007de0
        /*05d4*/ 	.word	0x00000015
        /*05d8*/ 	.word	0x00000000
        /*05dc*/ 	.short	0x0101
        /*05de*/ 	.byte	0x3f
	.zero		1


	//   ....[32]....
        /*05e0*/ 	.word	0x00008c30
        /*05e4*/ 	.word	0x000000ff
        /*05e8*/ 	.word	0x00016830
        /*05ec*/ 	.short	0x010a
        /*05ee*/ 	.byte	0x06
	.zero		1


	//   ....[33]....
        /*05f0*/ 	.word	0x00008c70
        /*05f4*/ 	.word	0x000000ff
        /*05f8*/ 	.word	0x00016830
        /*05fc*/ 	.short	0x010a
        /*05fe*/ 	.byte	0x06
	.zero		1


	//   ....[34]....
        /*0600*/ 	.word	0x00008e50
        /*0604*/ 	.word	0x000000ff
        /*0608*/ 	.word	0x00016850
        /*060c*/ 	.short	0x010a
        /*060e*/ 	.byte	0x06
	.zero		1


	//   ....[35]....
        /*0610*/ 	.word	0x00008e90
        /*0614*/ 	.word	0x000000ff
        /*0618*/ 	.word	0x00016850
        /*061c*/ 	.short	0x010a
        /*061e*/ 	.byte	0x06
	.zero		1


	//   ....[36]....
        /*0620*/ 	.word	0x0000a510
        /*0624*/ 	.word	0x0000000d
        /*0628*/ 	.word	0x00000000
        /*062c*/ 	.short	0x0101
        /*062e*/ 	.byte	0x3f
	.zero		1


	//   ....[37]....
        /*0630*/ 	.word	0x0000a6c0
        /*0634*/ 	.word	0x0000000f
        /*0638*/ 	.word	0x00000000
        /*063c*/ 	.short	0x0101
        /*063e*/ 	.byte	0x3f
	.zero		1


	//   ....[38]....
        /*0640*/ 	.word	0x0000b140
        /*0644*/ 	.word	0x000000ff
        /*0648*/ 	.word	0x00016830
        /*064c*/ 	.short	0x010a
        /*064e*/ 	.byte	0x06
	.zero		1


	//   ....[39]....
        /*0650*/ 	.word	0x0000b180
        /*0654*/ 	.word	0x000000ff
        /*0658*/ 	.word	0x00016830
        /*065c*/ 	.short	0x010a
        /*065e*/ 	.byte	0x06
	.zero		1


	//   ....[40]....
        /*0660*/ 	.word	0x0000b360
        /*0664*/ 	.word	0x000000ff
        /*0668*/ 	.word	0x00016850
        /*066c*/ 	.short	0x010a
        /*066e*/ 	.byte	0x06
	.zero		1


	//   ....[41]....
        /*0670*/ 	.word	0x0000b3a0
        /*0674*/ 	.word	0x000000ff
        /*0678*/ 	.word	0x00016850
        /*067c*/ 	.short	0x010a
        /*067e*/ 	.byte	0x06
	.zero		1


	//   ....[42]....
        /*0680*/ 	.word	0x0000bff0
        /*0684*/ 	.word	0x00000049
        /*0688*/ 	.word	0x00000000
        /*068c*/ 	.short	0x0101
        /*068e*/ 	.byte	0x3f
	.zero		1


	//   ....[43]....
        /*0690*/ 	.word	0x0000db10
        /*0694*/ 	.word	0x0000000d
        /*0698*/ 	.word	0x00000000
        /*069c*/ 	.short	0x0101
        /*069e*/ 	.byte	0x3f
	.zero		1


	//   ....[44]....
        /*06a0*/ 	.word	0x0000e5e0
        /*06a4*/ 	.word	0x000000ff
        /*06a8*/ 	.word	0x00016850
        /*06ac*/ 	.short	0x010a
        /*06ae*/ 	.byte	0x05
	.zero		1


	//   ....[45]....
        /*06b0*/ 	.word	0x0000e620
        /*06b4*/ 	.word	0x000000ff
        /*06b8*/ 	.word	0x00016850
        /*06bc*/ 	.short	0x010a
        /*06be*/ 	.byte	0x05
	.zero		1


	//   ....[46]....
        /*06c0*/ 	.word	0x0000eb40
        /*06c4*/ 	.word	0x00000007
        /*06c8*/ 	.word	0x00000000
        /*06cc*/ 	.short	0x0101
        /*06ce*/ 	.byte	0x3f
	.zero		1


	//   ....[47]....
        /*06d0*/ 	.word	0x0000f850
        /*06d4*/ 	.word	0x0000001f
        /*06d8*/ 	.word	0x00000000
        /*06dc*/ 	.short	0x0101
        /*06de*/ 	.byte	0x3f
	.zero		1


	//   ....[48]....
        /*06e0*/ 	.word	0x000114d0
        /*06e4*/ 	.word	0x00000003
        /*06e8*/ 	.word	0x00016840
        /*06ec*/ 	.short	0x010a
        /*06ee*/ 	.byte	0x3f
	.zero		1


	//   ....[49]....
        /*06f0*/ 	.word	0x000122a0
        /*06f4*/ 	.word	0x00000011
        /*06f8*/ 	.word	0x00016800
        /*06fc*/ 	.short	0x0107
        /*06fe*/ 	.byte	0x3f
	.zero		1


	//   ....[50]....
        /*0700*/ 	.word	0x00012370
        /*0704*/ 	.word	0x00000011
        /*0708*/ 	.word	0x00016800
        /*070c*/ 	.short	0x0101
        /*070e*/ 	.byte	0x3f
	.zero		1


	//   ....[51]....
        /*0710*/ 	.word	0x00012390
        /*0714*/ 	.word	0x00000011
        /*0718*/ 	.word	0x00016820
        /*071c*/ 	.short	0x010a
        /*071e*/ 	.byte	0x3f
	.zero		1


	//   ....[52]....
        /*0720*/ 	.word	0x000126b0
        /*0724*/ 	.word	0x00000003
        /*0728*/ 	.word	0x00016840
        /*072c*/ 	.short	0x010a
        /*072e*/ 	.byte	0x3f
	.zero		1


	//   ....[53]....
        /*0730*/ 	.word	0x000128e0
        /*0734*/ 	.word	0x00000002
        /*0738*/ 	.word	0x00000060
        /*073c*/ 	.short	0x010a
        /*073e*/ 	.byte	0x3f
	.zero		1


	//   ....[54]....
        /*0740*/ 	.word	0x00012e30
        /*0744*/ 	.word	0x00000003
        /*0748*/ 	.word	0x00016840
        /*074c*/ 	.short	0x010a
        /*074e*/ 	.byte	0x3f
	.zero		1


	//   ....[55]....
        /*0750*/ 	.word	0x00013060
        /*0754*/ 	.word	0x00000005
        /*0758*/ 	.word	0x00000060
        /*075c*/ 	.short	0x010a
        /*075e*/ 	.byte	0x3f
	.zero		1


	//   ....[56]....
        /*0760*/ 	.word	0x000134e0
        /*0764*/ 	.word	0x00000002
        /*0768*/ 	.word	0x00016840
        /*076c*/ 	.short	0x010a
        /*076e*/ 	.byte	0x3f
	.zero		1


	//   ....[57]....
        /*0770*/ 	.word	0x00013720
        /*0774*/ 	.word	0x00000005
        /*0778*/ 	.word	0x00000060
        /*077c*/ 	.short	0x010a
        /*077e*/ 	.byte	0x3f
	.zero		1


	//   ....[58]....
        /*0780*/ 	.word	0x00013b30
        /*0784*/ 	.word	0x00000003
        /*0788*/ 	.word	0x00016860
        /*078c*/ 	.short	0x010a
        /*078e*/ 	.byte	0x3f
	.zero		1


	//   ....[59]....
        /*0790*/ 	.word	0x00013fb0
        /*0794*/ 	.word	0x00000009
        /*0798*/ 	.word	0x00016820
        /*079c*/ 	.short	0x010a
        /*079e*/ 	.byte	0x3f
	.zero		1


	//   ....[60]....
        /*07a0*/ 	.word	0x00014150
        /*07a4*/ 	.word	0x00000007
        /*07a8*/ 	.word	0x00000000
        /*07ac*/ 	.short	0x010a
        /*07ae*/ 	.byte	0x3f
	.zero		1


	//   ....[61]....
        /*07b0*/ 	.word	0x000141c0
        /*07b4*/ 	.word	0x00000003
        /*07b8*/ 	.word	0x00000000
        /*07bc*/ 	.short	0x010a
        /*07be*/ 	.byte	0x3f
	.zero		1


	//   ....[62]....
        /*07c0*/ 	.word	0x00014220
        /*07c4*/ 	.word	0x00000005
        /*07c8*/ 	.word	0x00000000
        /*07cc*/ 	.short	0x010a
        /*07ce*/ 	.byte	0x3f
	.zero		1


	//   ....[63]....
        /*07d0*/ 	.word	0x00014250
        /*07d4*/ 	.word	0x00000003
        /*07d8*/ 	.word	0x00000000
        /*07dc*/ 	.short	0x010a
        /*07de*/ 	.byte	0x3f
	.zero		1


	//   ....[64]....
        /*07e0*/ 	.word	0x000142c0
        /*07e4*/ 	.word	0x00000003
        /*07e8*/ 	.word	0x00016800
        /*07ec*/ 	.short	0x010a
        /*07ee*/ 	.byte	0x3f
	.zero		1


	//   ....[65]....
        /*07f0*/ 	.word	0x00014310
        /*07f4*/ 	.word	0x0000000f
        /*07f8*/ 	.word	0x00016830
        /*07fc*/ 	.short	0x010a
        /*07fe*/ 	.byte	0x3f
	.zero		1


	//   ....[66]....
        /*0800*/ 	.word	0x00014370
        /*0804*/ 	.word	0x00000008
        /*0808*/ 	.word	0x00016830
        /*080c*/ 	.short	0x010a
        /*080e*/ 	.byte	0x3f
	.zero		1


	//   ....[67]....
        /*0810*/ 	.word	0x000143d0
        /*0814*/ 	.word	0x00000008
        /*0818*/ 	.word	0x00016850
        /*081c*/ 	.short	0x010a
        /*081e*/ 	.byte	0x3f
	.zero		1


	//   ....[68]....
        /*0820*/ 	.word	0x00014430
        /*0824*/ 	.word	0x0000000b
        /*0828*/ 	.word	0x00016830
        /*082c*/ 	.short	0x010a
        /*082e*/ 	.byte	0x3f
	.zero		1


	//   ....[69]....
        /*0830*/ 	.word	0x00014490
        /*0834*/ 	.word	0x0000000b
        /*0838*/ 	.word	0x00016850
        /*083c*/ 	.short	0x010a
        /*083e*/ 	.byte	0x3f
	.zero		1


	//   ....[70]....
        /*0840*/ 	.word	0x000144f0
        /*0844*/ 	.word	0x00000009
        /*0848*/ 	.word	0x00016830
        /*084c*/ 	.short	0x010a
        /*084e*/ 	.byte	0x3f
	.zero		1


	//   ....[71]....
        /*0850*/ 	.word	0x00014550
        /*0854*/ 	.word	0x00000009
        /*0858*/ 	.word	0x00016850
        /*085c*/ 	.short	0x010a
        /*085e*/ 	.byte	0x3f
	.zero		1


	//   ....[72]....
        /*0860*/ 	.word	0x000145b0
        /*0864*/ 	.word	0x00000005
        /*0868*/ 	.word	0x00016850
        /*086c*/ 	.short	0x010a
        /*086e*/ 	.byte	0x3f
	.zero		1


	//   ....[73]....
        /*0870*/ 	.word	0x00014700
        /*0874*/ 	.word	0x00000003
        /*0878*/ 	.word	0x00016840
        /*087c*/ 	.short	0x010a
        /*087e*/ 	.byte	0x3f
	.zero		1


	//   ....[74]....
        /*0880*/ 	.word	0x00015550
        /*0884*/ 	.word	0x00000011
        /*0888*/ 	.word	0x00016820
        /*088c*/ 	.short	0x010a
        /*088e*/ 	.byte	0x3f
	.zero		1


	//   ....[75]....
        /*0890*/ 	.word	0x000155a0
        /*0894*/ 	.word	0x00000003
        /*0898*/ 	.word	0x00016840
        /*089c*/ 	.short	0x010a
        /*089e*/ 	.byte	0x3f
	.zero		1


	//   ....[76]....
        /*08a0*/ 	.word	0x000155f0
        /*08a4*/ 	.word	0x00000002
        /*08a8*/ 	.word	0x00000060
        /*08ac*/ 	.short	0x010a
        /*08ae*/ 	.byte	0x3f
	.zero		1


	//   ....[77]....
        /*08b0*/ 	.word	0x00015640
        /*08b4*/ 	.word	0x00000003
        /*08b8*/ 	.word	0x00016840
        /*08bc*/ 	.short	0x010a
        /*08be*/ 	.byte	0x3f
	.zero		1


	//   ....[78]....
        /*08c0*/ 	.word	0x00015690
        /*08c4*/ 	.word	0x00000005
        /*08c8*/ 	.word	0x00000060
        /*08cc*/ 	.short	0x010a
        /*08ce*/ 	.byte	0x3f
	.zero		1


	//   ....[79]....
        /*08d0*/ 	.word	0x000156e0
        /*08d4*/ 	.word	0x00000002
        /*08d8*/ 	.word	0x00016840
        /*08dc*/ 	.short	0x010a
        /*08de*/ 	.byte	0x3f
	.zero		1


	//   ....[80]....
        /*08e0*/ 	.word	0x00015730
        /*08e4*/ 	.word	0x00000005
        /*08e8*/ 	.word	0x00000060
        /*08ec*/ 	.short	0x010a
        /*08ee*/ 	.byte	0x3f
	.zero		1


	//   ....[81]....
        /*08f0*/ 	.word	0x00015780
        /*08f4*/ 	.word	0x00000003
        /*08f8*/ 	.word	0x00016860
        /*08fc*/ 	.short	0x010a
        /*08fe*/ 	.byte	0x3f
	.zero		1


	//   ....[82]....
        /*0900*/ 	.word	0x00015870
        /*0904*/ 	.word	0x00000009
        /*0908*/ 	.word	0x00016820
        /*090c*/ 	.short	0x010a
        /*090e*/ 	.byte	0x3f
	.zero		1


	//   ....[83]....
        /*0910*/ 	.word	0x00015a10
        /*0914*/ 	.word	0x00000007
        /*0918*/ 	.word	0x00000000
        /*091c*/ 	.short	0x010a
        /*091e*/ 	.byte	0x3f
	.zero		1


	//   ....[84]....
        /*0920*/ 	.word	0x00015a60
        /*0924*/ 	.word	0x00000003
        /*0928*/ 	.word	0x00000000
        /*092c*/ 	.short	0x010a
        /*092e*/ 	.byte	0x3f
	.zero		1


	//   ....[85]....
        /*0930*/ 	.word	0x00015ab0
        /*0934*/ 	.word	0x00000005
        /*0938*/ 	.word	0x00000000
        /*093c*/ 	.short	0x010a
        /*093e*/ 	.byte	0x3f
	.zero		1


	//----- nvinfo : EIATTR_NUM_MBARRIERS
	.align		4
.L_1587:
        /*0940*/ 	.byte	0x03, 0x38
        /*0942*/ 	.short	0x0016


	//----- nvinfo : EIATTR_EXIT_INSTR_OFFSETS
	.align		4
        /*0944*/ 	.byte	0x04, 0x1c
        /*0946*/ 	.short	(.L_1589 - .L_1588)


	//   ....[0]....
.L_1588:
        /*0948*/ 	.word	0x00000a30


	//   ....[1]....
        /*094c*/ 	.word	0x00010200


	//   ....[2]....
        /*0950*/ 	.word	0x000142a0


	//----- nvinfo : EIATTR_MAX_THREADS
	.align		4
.L_1589:
        /*0954*/ 	.byte	0x04, 0x05
        /*0956*/ 	.short	(.L_1591 - .L_1590)
.L_1590:
        /*0958*/ 	.word	0x00000200
        /*095c*/ 	.word	0x00000001
        /*0960*/ 	.word	0x00000001


	//----- nvinfo : EIATTR_CRS_STACK_SIZE
	.align		4
.L_1591:
        /*0964*/ 	.byte	0x04, 0x1e
        /*0966*/ 	.short	(.L_1593 - .L_1592)
.L_1592:
        /*0968*/ 	.word	0x00000000


	//----- nvinfo : EIATTR_CBANK_PARAM_SIZE
	.align		4
.L_1593:
        /*096c*/ 	.byte	0x03, 0x19
        /*096e*/ 	.short	0x0af0


	//----- nvinfo : EIATTR_PARAM_CBANK
	.align		4
        /*0970*/ 	.byte	0x04, 0x0a
        /*0972*/ 	.short	(.L_1595 - .L_1594)
	.align		4
.L_1594:
        /*0974*/ 	.word	index@(.nv.constant0._ZN7cutlass13device_kernelIN5flash11enable_sm90INS1_16FlashAttnFwdSm90INS1_25CollectiveMainloopFwdSm90ILi2EN4cute5tupleIJNS5_1CILi1EEES8_S8_EEENS6_IJNS7_ILi192EEENS7_ILi128EEENS7_ILi64EEEEEELi64ENS_10bfloat16_tEfNS_4arch4Sm90ELb0ELb1ELb1ELb0ELb0ELb0ELb0ELb1ELb1ELb1ELb0ELb0EEENS1_21CollectiveEpilogueFwdINS6_IJSA_SC_SB_EEES9_SE_SG_Li384ELb0ELb1ELb0ELb0EEENS1_30DynamicPersistentTileSchedulerILi384ELi128ELb0ELb1ELb1EEEEEEEEEvNT_6ParamsE)
        /*0978*/ 	.short	0x0210
        /*097a*/ 	.short	0x0af0


	//----- nvinfo : EIATTR_SW_WAR
	.align		4
.L_1595:
        /*097c*/ 	.byte	0x04, 0x36
        /*097e*/ 	.short	(.L_1597 - .L_1596)
.L_1596:
        /*0980*/ 	.word	0x00000008
.L_1597:


//--------------------- .nv.info._ZN7cutlass13device_kernelIN5flash11enable_sm90INS1_16FlashAttnFwdSm90INS1_25CollectiveMainloopFwdSm90ILi2EN4cute5tupleIJNS5_1CILi1EEES8_S8_EEENS6_IJNS7_ILi192EEENS7_ILi128EEENS7_ILi64EEEEEELi64ENS_10bfloat16_tEfNS_4arch4Sm90ELb0ELb1ELb1ELb1ELb0ELb0ELb0ELb1ELb1ELb1ELb0ELb0EEENS1_21CollectiveEpilogueFwdINS6_IJSA_SC_SB_EEES9_SE_SG_Li384ELb1ELb1ELb0ELb0EEENS1_36VarlenDynamicPersistentTileSchedulerILi192ELi128ELi384ELi128ELb0ELb1ELb1ELb1ELb0ELb1EEEEEEEEEvNT_6ParamsE --------------------------
	.section	.nv.info._ZN7cutlass13device_kernelIN5flash11enable_sm90INS1_16FlashAttnFwdSm90INS1_25CollectiveMainloopFwdSm90ILi2EN4cute5tupleIJNS5_1CILi1EEES8_S8_EEENS6_IJNS7_ILi192EEENS7_ILi128EEENS7_ILi64EEEEEELi64ENS_10bfloat16_tEfNS_4arch4Sm90ELb0ELb1ELb1ELb1ELb0ELb0ELb0ELb1ELb1ELb1ELb0ELb0EEENS1_21CollectiveEpilogueFwdINS6_IJSA_SC_SB_EEES9_SE_SG_Li384ELb1ELb1ELb0ELb0EEENS1_36VarlenDynamicPersistentTileSchedulerILi192ELi128ELi384ELi128ELb0ELb1ELb1ELb1ELb0ELb1EEEEEEEEEvNT_6ParamsE,"",@"SHT_CUDA_INFO"
	.sectionflags	@""
	.align	4


	//----- nvinfo : EIATTR_CUDA_API_VERSION
	.align		4
        /*0000*/ 	.byte	0x04, 0x37
        /*0002*/ 	.short	(.L_1599 - .L_1598)
.L_1598:
        /*0004*/ 	.word	0x00000082


	//----- nvinfo : EIATTR_KPARAM_INFO
	.align		4
.L_1599:
        /*0008*/ 	.byte	0x04, 0x17
        /*000a*/ 	.short	(.L_1601 - .L_1600)
.L_1600:
        /*000c*/ 	.word	0x00000000
        /*0010*/ 	.short	0x0000
        /*0012*/ 	.short	0x0070
        /*0014*/ 	.byte	0x00, 0xf0, 0x01, 0x2a


	//----- nvinfo : EIATTR_SPARSE_MMA_MASK
	.align		4
.L_1601:
        /*0018*/ 	.byte	0x03, 0x50
        /*001a*/ 	.short	0x0000


	//----- nvinfo : EIATTR_MAXREG_COUNT
	.align		4
        /*001c*/ 	.byte	0x03, 0x1b
        /*001e*/ 	.short	0x0080


	//----- nvinfo : EIATTR_NUM_BARRIERS
	.align		4
        /*0020*/ 	.byte	0x02, 0x4c
        /*0022*/ 	.byte	0x10
	.zero		1


	//----- nvinfo : EIATTR_EXTERNS
	.align		4
        /*0024*/ 	.byte	0x04, 0x0f
        /*0026*/ 	.short	(.L_1603 - .L_1602)


	//   ....[0]....
	.align		4
.L_1602:
        /*0028*/ 	.word	index@(__assertfail)


	//----- nvinfo : EIATTR_ANNOTATIONS
	.align		4
.L_1603:
        /*002c*/ 	.byte	0x04, 0x55
        /*002e*/ 	.short	(.L_1605 - .L_1604)


	//   ....[0]....
.L_1604:
        /* <DEDUP_REMOVED lines=23> */


	//----- nvinfo : EIATTR_MERCURY_ISA_VERSION
	.align		4
.L_1605:
        /*0190*/ 	.byte	0x03, 0x5f
        /*0192*/ 	.short	0x0101


	//----- nvinfo : EIATTR_UNUSED_LOAD_BYTE_OFFSET
	.align		4
        /*0194*/ 	.byte	0x04, 0x44
        /*0196*/ 	.short	(.L_1607 - .L_1606)


	//   ....[0]....
.L_1606:
        /*0198*/ 	.word	0x00000a40
        /*019c*/ 	.word	0x0000fff0


	//   ....[1]....
        /*01a0*/ 	.word	0x0000ef20
        /*01a4*/ 	.word	0x0000fff0


	//----- nvinfo : EIATTR_INT_WARP_WIDE_INSTR_OFFSETS
	.align		4
.L_1607:
        /*01a8*/ 	.byte	0x04, 0x31
        /*01aa*/ 	.short	(.L_1609 - .L_1608)


	//   ....[0]....
.L_1608:
        /*01ac*/ 	.word	0x00000130


	//   ....[1]....
        /*01b0*/ 	.word	0x00000170


	//   ....[2]....
        /*01b4*/ 	.word	0x000001e0


	//   ....[3]....
        /*01b8*/ 	.word	0x00011de0


	//   ....[4]....
        /*01bc*/ 	.word	0x00011e70


	//   ....[5]....
        /*01c0*/ 	.word	0x00014e50


	//   ....[6]....
        /*01c4*/ 	.word	0x00014ee0


	//----- nvinfo : EIATTR_COOP_GROUP_MASK_REGIDS
	.align		4
.L_1609:
        /*01c8*/ 	.byte	0x04, 0x29
        /*01ca*/ 	.short	(.L_1611 - .L_1610)


	//   ....[0]....
.L_1610:
        /*01cc*/ 	.word	0xffffffff


	//   ....[1]....
        /*01d0*/ 	.word	0xffffffff


	//   ....[2]....
        /*01d4*/ 	.word	0xffffffff


	//   ....[3]....
        /*01d8*/ 	.word	0xffffffff


	//   ....[4]....
        /*01dc*/ 	.word	0xffffffff


	//   ....[5]....
        /*01e0*/ 	.word	0xffffffff


	//   ....[6]....
        /*01e4*/ 	.word	0xffffffff


	//   ....[7]....
        /*01e8*/ 	.word	0xffffffff


	//   ....[8]....
        /*01ec*/ 	.word	0xffffffff


	//   ....[9]....
        /*01f0*/ 	.word	0xffffffff


	//   ....[10]....
        /*01f4*/ 	.word	0xffffffff


	//   ....[11]....
        /*01f8*/ 	.word	0xffffffff


	//   ....[12]....
        /*01fc*/ 	.word	0xffffffff


	//   ....[13]....
        /*0200*/ 	.word	0xffffffff


	//   ....[14]....
        /*0204*/ 	.word	0xffffffff


	//   ....[15]....
        /*0208*/ 	.word	0xffffffff


	//   ....[16]....
        /*020c*/ 	.word	0xffffffff


	//   ....[17]....
        /*0210*/ 	.word	0xffffffff


	//   ....[18]....
        /*0214*/ 	.word	0xffffffff


	//   ....[19]....
        /*0218*/ 	.word	0xffffffff


	//   ....[20]....
        /*021c*/ 	.word	0xffffffff


	//   ....[21]....
        /*0220*/ 	.word	0xffffffff


	//   ....[22]....
        /*0224*/ 	.word	0xffffffff


	//   ....[23]....
        /*0228*/ 	.word	0xffffffff


	//   ....[24]....
        /*022c*/ 	.word	0xffffffff


	//   ....[25]....
        /*0230*/ 	.word	0xffffffff


	//   ....[26]....
        /*0234*/ 	.word	0xffffffff


	//   ....[27]....
        /*0238*/ 	.word	0xffffffff


	//   ....[28]....
        /*023c*/ 	.word	0xffffffff


	//   ....[29]....
        /*0240*/ 	.word	0xffffffff


	//   ....[30]....
        /*0244*/ 	.word	0xffffffff


	//   ....[31]....
        /*0248*/ 	.word	0xffffffff


	//   ....[32]....
        /*024c*/ 	.word	0xffffffff


	//   ....[33]....
        /*0250*/ 	.word	0xffffffff


	//   ....[34]....
        /*0254*/ 	.word	0xffffffff


	//   ....[35]....
        /*0258*/ 	.word	0xffffffff


	//   ....[36]....
        /*025c*/ 	.word	0xffffffff


	//   ....[37]....
        /*0260*/ 	.word	0xffffffff


	//   ....[38]....
        /*0264*/ 	.word	0xffffffff


	//   ....[39]....
        /*0268*/ 	.word	0xffffffff


	//   ....[40]....
        /*026c*/ 	.word	0xffffffff


	//   ....[41]....
        /*0270*/ 	.word	0xffffffff


	//   ....[42]....
        /*0274*/ 	.word	0xffffffff


	//   ....[43]....
        /*0278*/ 	.word	0xffffffff


	//   ....[44]....
        /*027c*/ 	.word	0xffffffff


	//   ....[45]....
        /*0280*/ 	.word	0xffffffff


	//   ....[46]....
        /*0284*/ 	.word	0xffffffff


	//   ....[47]....
        /*0288*/ 	.word	0xffffffff


	//   ....[48]....
        /*028c*/ 	.word	0xffffffff


	//   ....[49]....
        /*0290*/ 	.word	0xffffffff


	//   ....[50]....
        /*0294*/ 	.word	0xffffffff


	//   ....[51]....
        /*0298*/ 	.word	0xffffffff


	//   ....[52]....
        /*029c*/ 	.word	0xffffffff


	//   ....[53]....
        /*02a0*/ 	.word	0xffffffff


	//   ....[54]....
        /*02a4*/ 	.word	0xffffffff


	//   ....[55]....
        /*02a8*/ 	.word	0xffffffff


	//   ....[56]....
        /*02ac*/ 	.word	0xffffffff


	//   ....[57]....
        /*02b0*/ 	.word	0xffffffff


	//   ....[58]....
        /*02b4*/ 	.word	0xffffffff


	//   ....[59]....
        /*02b8*/ 	.word	0xffffffff


	//   ....[60]....
        /*02bc*/ 	.word	0xffffffff


	//   ....[61]....
        /*02c0*/ 	.word	0xffffffff


	//   ....[62]....
        /*02c4*/ 	.word	0xffffffff


	//   ....[63]....
        /*02c8*/ 	.word	0xffffffff


	//   ....[64]....
        /*02cc*/ 	.word	0xffffffff


	//   ....[65]....
        /*02d0*/ 	.word	0xffffffff


	//   ....[66]....
        /*02d4*/ 	.word	0xffffffff


	//   ....[67]....
        /*02d8*/ 	.word	0xffffffff


	//   ....[68]....
        /*02dc*/ 	.word	0xffffffff


	//   ....[69]....
        /*02e0*/ 	.word	0xffffffff


	//   ....[70]....
        /*02e4*/ 	.word	0xffffffff


	//   ....[71]....
        /*02e8*/ 	.word	0xffffffff


	//   ....[72]....
        /*02ec*/ 	.word	0xffffffff


	//   ....[73]....
        /*02f0*/ 	.word	0xffffffff


	//   ....[74]....
        /*02f4*/ 	.word	0xffffffff


	//   ....[75]....
        /*02f8*/ 	.word	0xffffffff


	//   ....[76]....
        /*02fc*/ 	.word	0xffffffff


	//   ....[77]....
        /*0300*/ 	.word	0xffffffff


	//   ....[78]....
        /*0304*/ 	.word	0xffffffff


	//   ....[79]....
        /*0308*/ 	.word	0xffffffff


	//   ....[80]....
        /*030c*/ 	.word	0xffffffff


	//   ....[81]....
        /*0310*/ 	.word	0xffffffff


	//   ....[82]....
        /*0314*/ 	.word	0xffffffff


	//   ....[83]....
        /*0318*/ 	.word	0xffffffff


	//   ....[84]....
        /*031c*/ 	.word	0xffffffff


	//   ....[85]....
        /*0320*/ 	.word	0xffffffff


	//   ....[86]....
        /*0324*/ 	.word	0xffffffff


	//   ....[87]....
        /*0328*/ 	.word	0xffffffff


	//   ....[88]....
        /*032c*/ 	.word	0xffffffff


	//   ....[89]....
        /*0330*/ 	.word	0xffffffff


	//   ....[90]....
        /*0334*/ 	.word	0xffffffff


	//   ....[91]....
        /*0338*/ 	.word	0xffffffff


	//   ....[92]....
        /*033c*/ 	.word	0xffffffff


	//   ....[93]....
        /*0340*/ 	.word	0xffffffff


	//   ....[94]....
        /*0344*/ 	.word	0xffffffff


	//   ....[95]....
        /*0348*/ 	.word	0xffffffff


	//   ....[96]....
        /*034c*/ 	.word	0xffffffff


	//   ....[97]....
        /*0350*/ 	.word	0xffffffff


	//   ....[98]....
        /*0354*/ 	.word	0xffffffff


	//   ....[99]....
        /*0358*/ 	.word	0xffffffff


	//   ....[100]....
        /*035c*/ 	.word	0xffffffff


	//   ....[101]....
        /*0360*/ 	.word	0xffffffff


	//   ....[102]....
        /*0364*/ 	.word	0xffffffff


	//   ....[103]....
        /*0368*/ 	.word	0xffffffff


	//   ....[104]....
        /*036c*/ 	.word	0xffffffff


	//   ....[105]....
        /*0370*/ 	.word	0xffffffff


	//   ....[106]....
        /*0374*/ 	.word	0xffffffff


	//   ....[107]....
        /*0378*/ 	.word	0xffffffff


	//   ....[108]....
        /*037c*/ 	.word	0xffffffff


	//   ....[109]....
        /*0380*/ 	.word	0xffffffff


	//   ....[110]....
        /*0384*/ 	.word	0xffffffff


	//   ....[111]....
        /*0388*/ 	.word	0xffffffff


	//   ....[112]....
        /*038c*/ 	.word	0xffffffff


	//   ....[113]....
        /*0390*/ 	.word	0x0500000f


	//   ....[114]....
        /*0394*/ 	.word	0x0500000f


	//   ....[115]....
        /*0398*/ 	.word	0x0500000f


	//   ....[116]....
        /*039c*/ 	.word	0x0500000f


	//   ....[117]....
        /*03a0*/ 	.word	0x0500000f


	//   ....[118]....
        /*03a4*/ 	.word	0x0500000f


	//   ....[119]....
        /*03a8*/ 	.word	0x0500000f


	//   ....[120]....
        /*03ac*/ 	.word	0x0500000f


	//   ....[121]....
        /*03b0*/ 	.word	0x0500000f


	//   ....[122]....
        /*03b4*/ 	.word	0x0500000f


	//   ....[123]....
        /*03b8*/ 	.word	0x0500000f


	//   ....[124]....
        /*03bc*/ 	.word	0x0500000f


	//   ....[125]....
        /*03c0*/ 	.word	0x0500000f


	//   ....[126]....
        /*03c4*/ 	.word	0x0500000f


	//   ....[127]....
        /*03c8*/ 	.word	0x0500000f


	//   ....[128]....
        /*03cc*/ 	.word	0x0500000f


	//   ....[129]....
        /*03d0*/ 	.word	0x0500000f


	//   ....[130]....
        /*03d4*/ 	.word	0x0500000f


	//   ....[131]....
        /*03d8*/ 	.word	0x0500000f


	//   ....[132]....
        /*03dc*/ 	.word	0x0500000f


	//   ....[133]....
        /*03e0*/ 	.word	0x0500000f


	//   ....[134]....
        /*03e4*/ 	.word	0x0500000f


	//   ....[135]....
        /*03e8*/ 	.word	0x0500000f


	//   ....[136]....
        /*03ec*/ 	.word	0x0500000f


	//   ....[137]....
        /*03f0*/ 	.word	0x0500000f


	//   ....[138]....
        /*03f4*/ 	.word	0x0500000f


	//   ....[139]....
        /*03f8*/ 	.word	0x0500000f


	//   ....[140]....
        /*03fc*/ 	.word	0x0500000f


	//   ....[141]....
        /*0400*/ 	.word	0x0500000f


	//   ....[142]....
        /*0404*/ 	.word	0x0500000f


	//   ....[143]....
        /*0408*/ 	.word	0x0500000f


	//   ....[144]....
        /*040c*/ 	.word	0x0500000f


	//   ....[145]....
        /*0410*/ 	.word	0x0500000f


	//   ....[146]....
        /*0414*/ 	.word	0x0500000f


	//   ....[147]....
        /*0418*/ 	.word	0x0500000f


	//   ....[148]....
        /*041c*/ 	.word	0x0500000f


	//   ....[149]....
        /*0420*/ 	.word	0x0500000f


	//   ....[150]....
        /*0424*/ 	.word	0x0500000f


	//   ....[151]....
        /*0428*/ 	.word	0x0500000f


	//   ....[152]....
        /*042c*/ 	.word	0x0500000f


	//   ....[153]....
        /*0430*/ 	.word	0x0500000f


	//   ....[154]....
        /*0434*/ 	.word	0x0500000f


	//   ....[155]....
        /*0438*/ 	.word	0x0500000f


	//----- nvinfo : EIATTR_COOP_GROUP_INSTR_OFFSETS
	.align		4
.L_1611:
        /*043c*/ 	.byte	0x04, 0x28
        /*043e*/ 	.short	(.L_1613 - .L_1612)


	//   ....[0]....
.L_1612:
        /*0440*/ 	.word	0x00000070


	//   ....[1]....
        /*0444*/ 	.word	0x00000140


	//   ....[2]....
        /*0448*/ 	.word	0x00000190


	//   ....[3]....
        /*044c*/ 	.word	0x000003c0


	//   ....[4]....
        /*0450*/ 	.word	0x00000520


	//   ....[5]....
        /*0454*/ 	.word	0x00000640


	//   ....[6]....
        /*0458*/ 	.word	0x000007a0


	//   ....[7]....
        /*045c*/ 	.word	0x00001850


	//   ....[8]....
        /*0460*/ 	.word	0x00002030


	//   ....[9]....
        /*0464*/ 	.word	0x000034c0


	//   ....[10]....
        /*0468*/ 	.word	0x00003c70


	//   ....[11]....
        /*046c*/ 	.word	0x00003d90


	//   ....[12]....
        /*0470*/ 	.word	0x00004670


	//   ....[13]....
        /*0474*/ 	.word	0x000046e0


	//   ....[14]....
        /*0478*/ 	.word	0x000063f0


	//   ....[15]....
        /*047c*/ 	.word	0x00006600


	//   ....[16]....
        /*0480*/ 	.word	0x000071f0


	//   ....[17]....
        /*0484*/ 	.word	0x000072c0


	//   ....[18]....
        /*0488*/ 	.word	0x00007b80


	//   ....[19]....
        /*048c*/ 	.word	0x00007c00


	//   ....[20]....
        /*0490*/ 	.word	0x00009a20


	//   ....[21]....
        /*0494*/ 	.word	0x00009a90


	//   ....[22]....
        /*0498*/ 	.word	0x0000a180


	//   ....[23]....
        /*049c*/ 	.word	0x0000a1f0


	//   ....[24]....
        /*04a0*/ 	.word	0x0000c110


	//   ....[25]....
        /*04a4*/ 	.word	0x0000c390


	//   ....[26]....
        /*04a8*/ 	.word	0x0000cf10


	//   ....[27]....
        /*04ac*/ 	.word	0x0000cf40


	//   ....[28]....
        /*04b0*/ 	.word	0x0000d910


	//   ....[29]....
        /*04b4*/ 	.word	0x0000da20


	//   ....[30]....
        /*04b8*/ 	.word	0x0000e800


	//   ....[31]....
        /*04bc*/ 	.word	0x0000e840


	//   ....[32]....
        /*04c0*/ 	.word	0x0000e920


	//   ....[33]....
        /*04c4*/ 	.word	0x0000e930


	//   ....[34]....
        /*04c8*/ 	.word	0x0000f6a0


	//   ....[35]....
        /*04cc*/ 	.word	0x0000f6e0


	//   ....[36]....
        /*04d0*/ 	.word	0x0000f720


	//   ....[37]....
        /*04d4*/ 	.word	0x0000f760


	//   ....[38]....
        /*04d8*/ 	.word	0x0000fc30


	//   ....[39]....
        /*04dc*/ 	.word	0x0000fc70


	//   ....[40]....
        /*04e0*/ 	.word	0x0000fc90


	//   ....[41]....
        /*04e4*/ 	.word	0x0000fcd0


	//   ....[42]....
        /*04e8*/ 	.word	0x0000fcf0


	//   ....[43]....
        /*04ec*/ 	.word	0x0000fd00


	//   ....[44]....
        /*04f0*/ 	.word	0x0000fd20


	//   ....[45]....
        /*04f4*/ 	.word	0x0000fd40


	//   ....[46]....
        /*04f8*/ 	.word	0x000105e0


	//   ....[47]....
        /*04fc*/ 	.word	0x00010610


	//   ....[48]....
        /*0500*/ 	.word	0x00010650


	//   ....[49]....
        /*0504*/ 	.word	0x00010680


	//   ....[50]....
        /*0508*/ 	.word	0x00010690


	//   ....[51]....
        /*050c*/ 	.word	0x000106a0


	//   ....[52]....
        /*0510*/ 	.word	0x000106b0


	//   ....[53]....
        /*0514*/ 	.word	0x000106d0


	//   ....[54]....
        /*0518*/ 	.word	0x00010830


	//   ....[55]....
        /*051c*/ 	.word	0x00010a20


	//   ....[56]....
        /*0520*/ 	.word	0x00010a50


	//   ....[57]....
        /*0524*/ 	.word	0x00010a80


	//   ....[58]....
        /*0528*/ 	.word	0x00010ab0


	//   ....[59]....
        /*052c*/ 	.word	0x00010ae0


	//   ....[60]....
        /*0530*/ 	.word	0x00010b10


	//   ....[61]....
        /*0534*/ 	.word	0x00010c80


	//   ....[62]....
        /*0538*/ 	.word	0x00010cb0


	//   ....[63]....
        /*053c*/ 	.word	0x00010ce0


	//   ....[64]....
        /*0540*/ 	.word	0x00010d10


	//   ....[65]....
        /*0544*/ 	.word	0x00010d40


	//   ....[66]....
        /*0548*/ 	.word	0x00010d70


	//   ....[67]....
        /*054c*/ 	.word	0x00010e10


	//   ....[68]....
        /*0550*/ 	.word	0x00010e70


	//   ....[69]....
        /*0554*/ 	.word	0x00010f10


	//   ....[70]....
        /*0558*/ 	.word	0x00012360


	//   ....[71]....
        /*055c*/ 	.word	0x00012f50


	//   ....[72]....
        /*0560*/ 	.word	0x00012f60


	//   ....[73]....
        /*0564*/ 	.word	0x00012f80


	//   ....[74]....
        /*0568*/ 	.word	0x00013010


	//   ....[75]....
        /*056c*/ 	.word	0x00013020


	//   ....[76]....
        /*0570*/ 	.word	0x00013090


	//   ....[77]....
        /*0574*/ 	.word	0x000130a0


	//   ....[78]....
        /*0578*/ 	.word	0x00013110


	//   ....[79]....
        /*057c*/ 	.word	0x00013120


	//   ....[80]....
        /*0580*/ 	.word	0x00013190


	//   ....[81]....
        /*0584*/ 	.word	0x000131a0


	//   ....[82]....
        /*0588*/ 	.word	0x00013210


	//   ....[83]....
        /*058c*/ 	.word	0x00013220


	//   ....[84]....
        /*0590*/ 	.word	0x00013290


	//   ....[85]....
        /*0594*/ 	.word	0x000132a0


	//   ....[86]....
        /*0598*/ 	.word	0x000132b0


	//   ....[87]....
        /*059c*/ 	.word	0x00013340


	//   ....[88]....
        /*05a0*/ 	.word	0x00013350


	//   ....[89]....
        /*05a4*/ 	.word	0x00013360


	//   ....[90]....
        /*05a8*/ 	.word	0x000133f0


	//   ....[91]....
        /*05ac*/ 	.word	0x00013430


	//   ....[92]....
        /*05b0*/ 	.word	0x00013450


	//   ....[93]....
        /*05b4*/ 	.word	0x000134b0


	//   ....[94]....
        /*05b8*/ 	.word	0x000134d0


	//   ....[95]....
        /*05bc*/ 	.word	0x000153b0


	//   ....[96]....
        /*05c0*/ 	.word	0x00015400


	//   ....[97]....
        /*05c4*/ 	.word	0x00015430


	//   ....[98]....
        /*05c8*/ 	.word	0x00015460


	//   ....[99]....
        /*05cc*/ 	.word	0x00015470


	//   ....[100]....
        /*05d0*/ 	.word	0x000154a0


	//   ....[101]....
        /*05d4*/ 	.word	0x000154d0


	//   ....[102]....
        /*05d8*/ 	.word	0x00015500


	//   ....[103]....
        /*05dc*/ 	.word	0x00015680


	//   ....[104]....
        /*05e0*/ 	.word	0x000156b0


	//   ....[105]....
        /*05e4*/ 	.word	0x000156e0


	//   ....[106]....
        /*05e8*/ 	.word	0x00015710


	//   ....[107]....
        /*05ec*/ 	.word	0x00015740


	//   ....[108]....
        /*05f0*/ 	.word	0x00015770


	//   ....[109]....
        /*05f4*/ 	.word	0x00015830


	//   ....[110]....
        /*05f8*/ 	.word	0x00015850


	//   ....[111]....
        /*05fc*/ 	.word	0x000158c0


	//   ....[112]....
        /*0600*/ 	.word	0x00015f60


	//   ....[113]....
        /*0604*/ 	.word	0x000165c0


	//   ....[114]....
        /*0608*/ 	.word	0x00016770


	//   ....[115]....
        /*060c*/ 	.word	0x000167c0


	//   ....[116]....
        /*0610*/ 	.word	0x00016820


	//   ....[117]....
        /*0614*/ 	.word	0x00016900


	//   ....[118]....
        /*0618*/ 	.word	0x00016960


	//   ....[119]....
        /*061c*/ 	.word	0x00016a40


	//   ....[120]....
        /*0620*/ 	.word	0x00016aa0


	//   ....[121]....
        /*0624*/ 	.word	0x00016b80


	//   ....[122]....
        /*0628*/ 	.word	0x00016be0


	//   ....[123]....
        /*062c*/ 	.word	0x00016cc0


	//   ....[124]....
        /*0630*/ 	.word	0x00016d20


	//   ....[125]....
        /*0634*/ 	.word	0x00016e00


	//   ....[126]....
        /*0638*/ 	.word	0x00016e60


	//   ....[127]....
        /*063c*/ 	.word	0x00016f40


	//   ....[128]....
        /*0640*/ 	.word	0x00016fa0


	//   ....[129]....
        /*0644*/ 	.word	0x00017090


	//   ....[130]....
        /*0648*/ 	.word	0x00017100


	//   ....[131]....
        /*064c*/ 	.word	0x000171c0


	//   ....[132]....
        /*0650*/ 	.word	0x00017220


	//   ....[133]....
        /*0654*/ 	.word	0x000172f0


	//   ....[134]....
        /*0658*/ 	.word	0x00017360


	//   ....[135]....
        /*065c*/ 	.word	0x00017430


	//   ....[136]....
        /*0660*/ 	.word	0x00017490


	//   ....[137]....
        /*0664*/ 	.word	0x00017530


	//   ....[138]....
        /*0668*/ 	.word	0x00017840


	//   ....[139]....
        /*066c*/ 	.word	0x000178e0


	//   ....[140]....
        /*0670*/ 	.word	0x00017a00


	//   ....[141]....
        /*0674*/ 	.word	0x00017a70


	//   ....[142]....
        /*0678*/ 	.word	0x00017ae0


	//   ....[143]....
        /*067c*/ 	.word	0x00017b50


	//   ....[144]....
        /*0680*/ 	.word	0x00017bc0


	//   ....[145]....
        /*0684*/ 	.word	0x00017c40


	//   ....[146]....
        /*0688*/ 	.word	0x00017cd0


	//   ....[147]....
        /*068c*/ 	.word	0x00017d60


	//   ....[148]....
        /*0690*/ 	.word	0x00017dd0


	//   ....[149]....
        /*0694*/ 	.word	0x00017e40


	//   ....[150]....
        /*0698*/ 	.word	0x00017eb0


	//   ....[151]....
        /*069c*/ 	.word	0x00017f30


	//   ....[152]....
        /*06a0*/ 	.word	0x00017fa0


	//   ....[153]....
        /*06a4*/ 	.word	0x00018040


	//   ....[154]....
        /*06a8*/ 	.word	0x000180d0


	//   ....[155]....
        /*06ac*/ 	.word	0x000181f0


	//----- nvinfo : EIATTR_REG_RECONFIG
	.align		4
.L_1613:
        /*06b0*/ 	.byte	0x01, 0x54
	.zero		2


	//----- nvinfo : EIATTR_SYSCALL_OFFSETS
	.align		4
        /*06b4*/ 	.byte	0x04, 0x46
        /*06b6*/ 	.short	(.L_1615 - .L_1614)


	//   ....[0]....
.L_1614:
        /*06b8*/ 	.word	0x00001a30


	//   ....[1]....
        /*06bc*/ 	.word	0x00011fd0


	//   ....[2]....
        /*06c0*/ 	.word	0x00012120


	//   ....[3]....
        /*06c4*/ 	.word	0x00012210


	//   ....[4]....
        /*06c8*/ 	.word	0x00012a30


	//----- nvinfo : EIATTR_MBARRIER_INSTR_OFFSETS
	.align		4
.L_1615:
        /*06cc*/ 	.byte	0x04, 0x39
        /*06ce*/ 	.short	(.L_1617 - .L_1616)


	//   ....[0]....
.L_1616:
        /*06d0*/ 	.word	0x00000270
        /*06d4*/ 	.word	0x000000ff
        /*06d8*/ 	.word	0x00016800
        /*06dc*/ 	.short	0x0100
        /*06de*/ 	.byte	0x08
	.zero		1


	//   ....[1]....
        /*06e0*/ 	.word	0x00000280
        /*06e4*/ 	.word	0x000000ff
        /*06e8*/ 	.word	0x00016820
        /*06ec*/ 	.short	0x0100
        /*06ee*/ 	.byte	0x08
	.zero		1


	//   ....[2]....
        /*06f0*/ 	.word	0x00000370
        /*06f4*/ 	.word	0x000000ff
        /*06f8*/ 	.word	0x00016830
        /*06fc*/ 	.short	0x0100
        /*06fe*/ 	.byte	0x08
	.zero		1


	//   ....[3]....
        /*0700*/ 	.word	0x00000380
        /*0704*/ 	.word	0x000000ff
        /*0708*/ 	.word	0x00016840
        /*070c*/ 	.short	0x0100
        /*070e*/ 	.byte	0x08
	.zero		1


	//   ....[4]....
        /*0710*/ 	.word	0x00000390
        /*0714*/ 	.word	0x000000ff
        /*0718*/ 	.word	0x00016838
        /*071c*/ 	.short	0x0100
        /*071e*/ 	.byte	0x08
	.zero		1


	//   ....[5]....
        /*0720*/ 	.word	0x000003a0
        /*0724*/ 	.word	0x000000ff
        /*0728*/ 	.word	0x00016848
        /*072c*/ 	.short	0x0100
        /*072e*/ 	.byte	0x08
	.zero		1


	//   ....[6]....
        /*0730*/ 	.word	0x000004d0
        /*0734*/ 	.word	0x000000ff
        /*0738*/ 	.word	0x00016850
        /*073c*/ 	.short	0x0100
        /*073e*/ 	.byte	0x08
	.zero		1


	//   ....[7]....
        /*0740*/ 	.word	0x000004e0
        /*0744*/ 	.word	0x000000ff
        /*0748*/ 	.word	0x00016860
        /*074c*/ 	.short	0x0100
        /*074e*/ 	.byte	0x08
	.zero		1


	//   ....[8]....
        /*0750*/ 	.word	0x000004f0
        /*0754*/ 	.word	0x000000ff
        /*0758*/ 	.word	0x00016858
        /*075c*/ 	.short	0x0100
        /*075e*/ 	.byte	0x08
	.zero		1


	//   ....[9]....
        /*0760*/ 	.word	0x00000500
        /*0764*/ 	.word	0x000000ff
        /*0768*/ 	.word	0x00016868
        /*076c*/ 	.short	0x0100
        /*076e*/ 	.byte	0x08
	.zero		1


	//   ....[10]....
        /*0770*/ 	.word	0x000005f0
        /*0774*/ 	.word	0x000000ff
        /*0778*/ 	.word	0x00016870
        /*077c*/ 	.short	0x0100
        /*077e*/ 	.byte	0x06
	.zero		1


	//   ....[11]....
        /*0780*/ 	.word	0x00000600
        /*0784*/ 	.word	0x000000ff
        /*0788*/ 	.word	0x00016880
        /*078c*/ 	.short	0x0100
        /*078e*/ 	.byte	0x06
	.zero		1


	//   ....[12]....
        /*0790*/ 	.word	0x00000610
        /*0794*/ 	.word	0x000000ff
        /*0798*/ 	.word	0x00016878
        /*079c*/ 	.short	0x0100
        /*079e*/ 	.byte	0x06
	.zero		1


	//   ....[13]....
        /*07a0*/ 	.word	0x00000620
        /*07a4*/ 	.word	0x000000ff
        /*07a8*/ 	.word	0x00016888
        /*07ac*/ 	.short	0x0100
        /*07ae*/ 	.byte	0x06
	.zero		1


	//   ....[14]....
        /*07b0*/ 	.word	0x00000750
        /*07b4*/ 	.word	0x000000ff
        /*07b8*/ 	.word	0x00016890
        /*07bc*/ 	.short	0x0100
        /*07be*/ 	.byte	0x08
	.zero		1


	//   ....[15]....
        /*07c0*/ 	.word	0x00000760
        /*07c4*/ 	.word	0x000000ff
        /*07c8*/ 	.word	0x000168a0
        /*07cc*/ 	.short	0x0100
        /*07ce*/ 	.byte	0x08
	.zero		1


	//   ....[16]....
        /*07d0*/ 	.word	0x00000770
        /*07d4*/ 	.word	0x000000ff
        /*07d8*/ 	.word	0x00016898
        /*07dc*/ 	.short	0x0100
        /*07de*/ 	.byte	0x08
	.zero		1


	//   ....[17]....
        /*07e0*/ 	.word	0x00000780
        /*07e4*/ 	.word	0x000000ff
        /*07e8*/ 	.word	0x000168a8
        /*07ec*/ 	.short	0x0100
        /*07ee*/ 	.byte	0x08
	.zero		1


	//   ....[18]....
        /*07f0*/ 	.word	0x000008b0
        /*07f4*/ 	.word	0x000000ff
        /*07f8*/ 	.word	0x000168b0
        /*07fc*/ 	.short	0x0100
        /*07fe*/ 	.byte	0x08
	.zero		1


	//   ....[19]....
        /*0800*/ 	.word	0x000008c0
        /*0804*/ 	.word	0x000000ff
        /*0808*/ 	.word	0x000168c0
        /*080c*/ 	.short	0x0100
        /*080e*/ 	.byte	0x08
	.zero		1


	//   ....[20]....
        /*0810*/ 	.word	0x000008d0
        /*0814*/ 	.word	0x000000ff
        /*0818*/ 	.word	0x000168b8
        /*081c*/ 	.short	0x0100
        /*081e*/ 	.byte	0x08
	.zero		1


	//   ....[21]....
        /*0820*/ 	.word	0x000008e0
        /*0824*/ 	.word	0x000000ff
        /*0828*/ 	.word	0x000168c8
        /*082c*/ 	.short	0x0100
        /*082e*/ 	.byte	0x08
	.zero		1


	//   ....[22]....
        /*0830*/ 	.word	0x00001ab0
        /*0834*/ 	.word	0x000000ff
        /*0838*/ 	.word	0x00016800
        /*083c*/ 	.short	0x010a
        /*083e*/ 	.byte	0x2d
	.zero		1


	//   ....[23]....
        /*0840*/ 	.word	0x00001b30
        /*0844*/ 	.word	0x0000000f
        /*0848*/ 	.word	0x00016830
        /*084c*/ 	.short	0x010a
        /*084e*/ 	.byte	0x3f
	.zero		1


	//   ....[24]....
        /*0850*/ 	.word	0x00001b90
        /*0854*/ 	.word	0x0000000f
        /*0858*/ 	.word	0x00016830
        /*085c*/ 	.short	0x010a
        /*085e*/ 	.byte	0x3f
	.zero		1


	//   ....[25]....
        /*0860*/ 	.word	0x00002190
        /*0864*/ 	.word	0x0000000f
        /*0868*/ 	.word	0x00000000
        /*086c*/ 	.short	0x0101
        /*086e*/ 	.byte	0x3f
	.zero		1


	//   ....[26]....
        /*0870*/ 	.word	0x00005570
        /*0874*/ 	.word	0x000000ff
        /*0878*/ 	.word	0x00016830
        /*087c*/ 	.short	0x010a
        /*087e*/ 	.byte	0x06
	.zero		1


	//   ....[27]....
        /*0880*/ 	.word	0x000055b0
        /*0884*/ 	.word	0x000000ff
        /*0888*/ 	.word	0x00016830
        /*088c*/ 	.short	0x010a
        /*088e*/ 	.byte	0x06
	.zero		1


	//   ....[28]....
        /*0890*/ 	.word	0x00005790
        /*0894*/ 	.word	0x000000ff
        /*0898*/ 	.word	0x00016850
        /*089c*/ 	.short	0x010a
        /*089e*/ 	.byte	0x06
	.zero		1


	//   ....[29]....
        /*08a0*/ 	.word	0x000057d0
        /*08a4*/ 	.word	0x000000ff
        /*08a8*/ 	.word	0x00016850
        /*08ac*/ 	.short	0x010a
        /*08ae*/ 	.byte	0x06
	.zero		1


	//   ....[30]....
        /*08b0*/ 	.word	0x00006460
        /*08b4*/ 	.word	0x00000021
        /*08b8*/ 	.word	0x00000000
        /*08bc*/ 	.short	0x0101
        /*08be*/ 	.byte	0x3f
	.zero		1


	//   ....[31]....
        /*08c0*/ 	.word	0x00007ed0
        /*08c4*/ 	.word	0x0000001d
        /*08c8*/ 	.word	0x00000000
        /*08cc*/ 	.short	0x0101
        /*08ce*/ 	.byte	0x3f
	.zero		1


	//   ....[32]....
        /*08d0*/ 	.word	0x00008dc0
        /*08d4*/ 	.word	0x000000ff
        /*08d8*/ 	.word	0x00016830
        /*08dc*/ 	.short	0x010a
        /*08de*/ 	.byte	0x06
	.zero		1


	//   ....[33]....
        /*08e0*/ 	.word	0x00008e00
        /*08e4*/ 	.word	0x000000ff
        /*08e8*/ 	.word	0x00016830
        /*08ec*/ 	.short	0x010a
        /*08ee*/ 	.byte	0x06
	.zero		1


	//   ....[34]....
        /*08f0*/ 	.word	0x00008fe0
        /*08f4*/ 	.word	0x000000ff
        /*08f8*/ 	.word	0x00016850
        /*08fc*/ 	.short	0x010a
        /*08fe*/ 	.byte	0x06
	.zero		1


	//   ....[35]....
        /*0900*/ 	.word	0x00009020
        /*0904*/ 	.word	0x000000ff
        /*0908*/ 	.word	0x00016850
        /*090c*/ 	.short	0x010a
        /*090e*/ 	.byte	0x06
	.zero		1


	//   ....[36]....
        /*0910*/ 	.word	0x0000a690
        /*0914*/ 	.word	0x00000015
        /*0918*/ 	.word	0x00000000
        /*091c*/ 	.short	0x0101
        /*091e*/ 	.byte	0x3f
	.zero		1


	//   ....[37]....
        /*0920*/ 	.word	0x0000a840
        /*0924*/ 	.word	0x00000015
        /*0928*/ 	.word	0x00000000
        /*092c*/ 	.short	0x0101
        /*092e*/ 	.byte	0x3f
	.zero		1


	//   ....[38]....
        /*0930*/ 	.word	0x0000b2c0
        /*0934*/ 	.word	0x000000ff
        /*0938*/ 	.word	0x00016830
        /*093c*/ 	.short	0x010a
        /*093e*/ 	.byte	0x06
	.zero		1


	//   ....[39]....
        /*0940*/ 	.word	0x0000b300
        /*0944*/ 	.word	0x000000ff
        /*0948*/ 	.word	0x00016830
        /*094c*/ 	.short	0x010a
        /*094e*/ 	.byte	0x06
	.zero		1


	//   ....[40]....
        /*0950*/ 	.word	0x0000b4e0
        /*0954*/ 	.word	0x000000ff
        /*0958*/ 	.word	0x00016850
        /*095c*/ 	.short	0x010a
        /*095e*/ 	.byte	0x06
	.zero		1


	//   ....[41]....
        /*0960*/ 	.word	0x0000b520
        /*0964*/ 	.word	0x000000ff
        /*0968*/ 	.word	0x00016850
        /*096c*/ 	.short	0x010a
        /*096e*/ 	.byte	0x06
	.zero		1


	//   ....[42]....
        /*0970*/ 	.word	0x0000c140
        /*0974*/ 	.word	0x00000047
        /*0978*/ 	.word	0x00000000
        /*097c*/ 	.short	0x0101
        /*097e*/ 	.byte	0x3f
	.zero		1


	//   ....[43]....
        /*0980*/ 	.word	0x0000d960
        /*0984*/ 	.word	0x0000001b
        /*0988*/ 	.word	0x00000000
        /*098c*/ 	.short	0x0101
        /*098e*/ 	.byte	0x3f
	.zero		1


	//   ....[44]....
        /*0990*/ 	.word	0x0000e770
        /*0994*/ 	.word	0x000000ff
        /*0998*/ 	.word	0x00016850
        /*099c*/ 	.short	0x010a
        /*099e*/ 	.byte	0x05
	.zero		1


	//   ....[45]....
        /*09a0*/ 	.word	0x0000e7b0
        /*09a4*/ 	.word	0x000000ff
        /*09a8*/ 	.word	0x00016850
        /*09ac*/ 	.short	0x010a
        /*09ae*/ 	.byte	0x05
	.zero		1


	//   ....[46]....
        /*09b0*/ 	.word	0x0000ecc0
        /*09b4*/ 	.word	0x00000005
        /*09b8*/ 	.word	0x00000000
        /*09bc*/ 	.short	0x0101
        /*09be*/ 	.byte	0x3f
	.zero		1


	//   ....[47]....
        /*09c0*/ 	.word	0x0000fbb0
        /*09c4*/ 	.word	0x00000015
        /*09c8*/ 	.word	0x00000000
        /*09cc*/ 	.short	0x0101
        /*09ce*/ 	.byte	0x3f
	.zero		1


	//   ....[48]....
        /*09d0*/ 	.word	0x000125b0
        /*09d4*/ 	.word	0x00000003
        /*09d8*/ 	.word	0x00016840
        /*09dc*/ 	.short	0x010a
        /*09de*/ 	.byte	0x3f
	.zero		1


	//   ....[49]....
        /*09e0*/ 	.word	0x00013590
        /*09e4*/ 	.word	0x00000016
        /*09e8*/ 	.word	0x00016800
        /*09ec*/ 	.short	0x0107
        /*09ee*/ 	.byte	0x3f
	.zero		1


	//   ....[50]....
        /*09f0*/ 	.word	0x00013690
        /*09f4*/ 	.word	0x00000016
        /*09f8*/ 	.word	0x00016800
        /*09fc*/ 	.short	0x0101
        /*09fe*/ 	.byte	0x3f
	.zero		1


	//   ....[51]....
        /*0a00*/ 	.word	0x000136b0
        /*0a04*/ 	.word	0x00000016
        /*0a08*/ 	.word	0x00016820
        /*0a0c*/ 	.short	0x010a
        /*0a0e*/ 	.byte	0x3f
	.zero		1


	//   ....[52]....
        /*0a10*/ 	.word	0x000139d0
        /*0a14*/ 	.word	0x00000002
        /*0a18*/ 	.word	0x00016840
        /*0a1c*/ 	.short	0x010a
        /*0a1e*/ 	.byte	0x3f
	.zero		1


	//   ....[53]....
        /*0a20*/ 	.word	0x00013c50
        /*0a24*/ 	.word	0x00000003
        /*0a28*/ 	.word	0x00000060
        /*0a2c*/ 	.short	0x010a
        /*0a2e*/ 	.byte	0x3f
	.zero		1


	//   ....[54]....
        /*0a30*/ 	.word	0x000141b0
        /*0a34*/ 	.word	0x00000002
        /*0a38*/ 	.word	0x00016840
        /*0a3c*/ 	.short	0x010a
        /*0a3e*/ 	.byte	0x3f
	.zero		1


	//   ....[55]....
        /*0a40*/ 	.word	0x00014430
        /*0a44*/ 	.word	0x0000000a
        /*0a48*/ 	.word	0x00000060
        /*0a4c*/ 	.short	0x010a
        /*0a4e*/ 	.byte	0x3f
	.zero		1


	//   ....[56]....
        /*0a50*/ 	.word	0x000148c0
        /*0a54*/ 	.word	0x00000002
        /*0a58*/ 	.word	0x00016840
        /*0a5c*/ 	.short	0x010a
        /*0a5e*/ 	.byte	0x3f
	.zero		1


	//   ....[57]....
        /*0a60*/ 	.word	0x00014b50
        /*0a64*/ 	.word	0x00000007
        /*0a68*/ 	.word	0x00000060
        /*0a6c*/ 	.short	0x010a
        /*0a6e*/ 	.byte	0x3f
	.zero		1


	//   ....[58]....
        /*0a70*/ 	.word	0x00014f90
        /*0a74*/ 	.word	0x00000003
        /*0a78*/ 	.word	0x00016860
        /*0a7c*/ 	.short	0x010a
        /*0a7e*/ 	.byte	0x3f
	.zero		1


	//   ....[59]....
        /*0a80*/ 	.word	0x00015ee0
        /*0a84*/ 	.word	0x00000009
        /*0a88*/ 	.word	0x00016820
        /*0a8c*/ 	.short	0x010a
        /*0a8e*/ 	.byte	0x3f
	.zero		1


	//   ....[60]....
        /*0a90*/ 	.word	0x00016080
        /*0a94*/ 	.word	0x00000005
        /*0a98*/ 	.word	0x00000000
        /*0a9c*/ 	.short	0x010a
        /*0a9e*/ 	.byte	0x3f
	.zero		1


	//   ....[61]....
        /*0aa0*/ 	.word	0x000160f0
        /*0aa4*/ 	.word	0x00000003
        /*0aa8*/ 	.word	0x00000000
        /*0aac*/ 	.short	0x010a
        /*0aae*/ 	.byte	0x3f
	.zero		1


	//   ....[62]....
        /*0ab0*/ 	.word	0x00016150
        /*0ab4*/ 	.word	0x00000017
        /*0ab8*/ 	.word	0x00000000
        /*0abc*/ 	.short	0x010a
        /*0abe*/ 	.byte	0x3f
	.zero		1


	//   ....[63]....
        /*0ac0*/ 	.word	0x00016180
        /*0ac4*/ 	.word	0x00000007
        /*0ac8*/ 	.word	0x00000000
        /*0acc*/ 	.short	0x010a
        /*0ace*/ 	.byte	0x3f
	.zero		1


	//   ....[64]....
        /*0ad0*/ 	.word	0x000161f0
        /*0ad4*/ 	.word	0x00000003
        /*0ad8*/ 	.word	0x00016800
        /*0adc*/ 	.short	0x010a
        /*0ade*/ 	.byte	0x3f
	.zero		1


	//   ....[65]....
        /*0ae0*/ 	.word	0x00016240
        /*0ae4*/ 	.word	0x0000000f
        /*0ae8*/ 	.word	0x00016830
        /*0aec*/ 	.short	0x010a
        /*0aee*/ 	.byte	0x3f
	.zero		1


	//   ....[66]....
        /*0af0*/ 	.word	0x000162a0
        /*0af4*/ 	.word	0x00000008
        /*0af8*/ 	.word	0x00016830
        /*0afc*/ 	.short	0x010a
        /*0afe*/ 	.byte	0x3f
	.zero		1


	//   ....[67]....
        /*0b00*/ 	.word	0x00016300
        /*0b04*/ 	.word	0x00000008
        /*0b08*/ 	.word	0x00016850
        /*0b0c*/ 	.short	0x010a
        /*0b0e*/ 	.byte	0x3f
	.zero		1


	//   ....[68]....
        /*0b10*/ 	.word	0x00016360
        /*0b14*/ 	.word	0x00000009
        /*0b18*/ 	.word	0x00016830
        /*0b1c*/ 	.short	0x010a
        /*0b1e*/ 	.byte	0x3f
	.zero		1


	//   ....[69]....
        /*0b20*/ 	.word	0x000163c0
        /*0b24*/ 	.word	0x00000009
        /*0b28*/ 	.word	0x00016850
        /*0b2c*/ 	.short	0x010a
        /*0b2e*/ 	.byte	0x3f
	.zero		1


	//   ....[70]....
        /*0b30*/ 	.word	0x00016420
        /*0b34*/ 	.word	0x00000009
        /*0b38*/ 	.word	0x00016830
        /*0b3c*/ 	.short	0x010a
        /*0b3e*/ 	.byte	0x3f
	.zero		1


	//   ....[71]....
        /*0b40*/ 	.word	0x00016480
        /*0b44*/ 	.word	0x00000009
        /*0b48*/ 	.word	0x00016850
        /*0b4c*/ 	.short	0x010a
        /*0b4e*/ 	.byte	0x3f
	.zero		1


	//   ....[72]....
        /*0b50*/ 	.word	0x000164e0
        /*0b54*/ 	.word	0x00000005
        /*0b58*/ 	.word	0x00016850
        /*0b5c*/ 	.short	0x010a
        /*0b5e*/ 	.byte	0x3f
	.zero		1


	//   ....[73]....
        /*0b60*/ 	.word	0x00016680
        /*0b64*/ 	.word	0x00000003
        /*0b68*/ 	.word	0x00016840
        /*0b6c*/ 	.short	0x010a
        /*0b6e*/ 	.byte	0x3f
	.zero		1


	//   ....[74]....
        /*0b70*/ 	.word	0x00017560
        /*0b74*/ 	.word	0x00000016
        /*0b78*/ 	.word	0x00016820
        /*0b7c*/ 	.short	0x010a
        /*0b7e*/ 	.byte	0x3f
	.zero		1


	//   ....[75]....
        /*0b80*/ 	.word	0x000175b0
        /*0b84*/ 	.word	0x00000002
        /*0b88*/ 	.word	0x00016840
        /*0b8c*/ 	.short	0x010a
        /*0b8e*/ 	.byte	0x3f
	.zero		1


	//   ....[76]....
        /*0b90*/ 	.word	0x00017600
        /*0b94*/ 	.word	0x00000003
        /*0b98*/ 	.word	0x00000060
        /*0b9c*/ 	.short	0x010a
        /*0b9e*/ 	.byte	0x3f
	.zero		1


	//   ....[77]....
        /*0ba0*/ 	.word	0x00017650
        /*0ba4*/ 	.word	0x00000002
        /*0ba8*/ 	.word	0x00016840
        /*0bac*/ 	.short	0x010a
        /*0bae*/ 	.byte	0x3f
	.zero		1


	//   ....[78]....
        /*0bb0*/ 	.word	0x000176a0
        /*0bb4*/ 	.word	0x0000000a
        /*0bb8*/ 	.word	0x00000060
        /*0bbc*/ 	.short	0x010a
        /*0bbe*/ 	.byte	0x3f
	.zero		1


	//   ....[79]....
        /*0bc0*/ 	.word	0x000176f0
        /*0bc4*/ 	.word	0x00000002
        /*0bc8*/ 	.word	0x00016840
        /*0bcc*/ 	.short	0x010a
        /*0bce*/ 	.byte	0x3f
	.zero		1


	//   ....[80]....
        /*0bd0*/ 	.word	0x00017740
        /*0bd4*/ 	.word	0x00000007
        /*0bd8*/ 	.word	0x00000060
        /*0bdc*/ 	.short	0x010a
        /*0bde*/ 	.byte	0x3f
	.zero		1


	//   ....[81]....
        /*0be0*/ 	.word	0x00017790
        /*0be4*/ 	.word	0x00000003
        /*0be8*/ 	.word	0x00016860
        /*0bec*/ 	.short	0x010a
        /*0bee*/ 	.byte	0x3f
	.zero		1


	//   ....[82]....
        /*0bf0*/ 	.word	0x00018110
        /*0bf4*/ 	.word	0x00000009
        /*0bf8*/ 	.word	0x00016820
        /*0bfc*/ 	.short	0x010a
        /*0bfe*/ 	.byte	0x3f
	.zero		1


	//   ....[83]....
        /*0c00*/ 	.word	0x000182b0
        /*0c04*/ 	.word	0x00000005
        /*0c08*/ 	.word	0x00000000
        /*0c0c*/ 	.short	0x010a
        /*0c0e*/ 	.byte	0x3f
	.zero		1


	//   ....[84]....
        /*0c10*/ 	.word	0x00018300
        /*0c14*/ 	.word	0x00000003
        /*0c18*/ 	.word	0x00000000
        /*0c1c*/ 	.short	0x010a
        /*0c1e*/ 	.byte	0x3f
	.zero		1


	//   ....[85]....
        /*0c20*/ 	.word	0x00018350
        /*0c24*/ 	.word	0x00000017
        /*0c28*/ 	.word	0x00000000
        /*0c2c*/ 	.short	0x010a
        /*0c2e*/ 	.byte	0x3f
	.zero		1


	//----- nvinfo : EIATTR_NUM_MBARRIERS
	.align		4
.L_1617:
        /*0c30*/ 	.byte	0x03, 0x38
        /*0c32*/ 	.short	0x0016


	//----- nvinfo : EIATTR_EXIT_INSTR_OFFSETS
	.align		4
        /*0c34*/ 	.byte	0x04, 0x1c
        /*0c36*/ 	.short	(.L_1619 - .L_1618)


	//   ....[0]....
.L_1618:
        /*0c38*/ 	.word	0x00000a80


	//   ....[1]....
        /*0c3c*/ 	.word	0x000107e0


	//   ....[2]....
        /*0c40*/ 	.word	0x000161d0


	//----- nvinfo : EIATTR_MAX_THREADS
	.align		4
.L_1619:
        /*0c44*/ 	.byte	0x04, 0x05
        /*0c46*/ 	.short	(.L_1621 - .L_1620)
.L_1620:
        /*0c48*/ 	.word	0x00000200
        /*0c4c*/ 	.word	0x00000001
        /*0c50*/ 	.word	0x00000001


	//----- nvinfo : EIATTR_CRS_STACK_SIZE
	.align		4
.L_1621:
        /*0c54*/ 	.byte	0x04, 0x1e
        /*0c56*/ 	.short	(.L_1623 - .L_1622)
.L_1622:
        /*0c58*/ 	.word	0x00000000


	//----- nvinfo : EIATTR_CBANK_PARAM_SIZE
	.align		4
.L_1623:
        /*0c5c*/ 	.byte	0x03, 0x19
        /*0c5e*/ 	.short	0x0af0


	//----- nvinfo : EIATTR_PARAM_CBANK
	.align		4
        /*0c60*/ 	.byte	0x04, 0x0a
        /*0c62*/ 	.short	(.L_1625 - .L_1624)
	.align		4
.L_1624:
        /*0c64*/ 	.word	index@(.nv.constant0._ZN7cutlass13device_kernelIN5flash11enable_sm90INS1_16FlashAttnFwdSm90INS1_25CollectiveMainloopFwdSm90ILi2EN4cute5tupleIJNS5_1CILi1EEES8_S8_EEENS6_IJNS7_ILi192EEENS7_ILi128EEENS7_ILi64EEEEEELi64ENS_10bfloat16_tEfNS_4arch4Sm90ELb0ELb1ELb1ELb1ELb0ELb0ELb0ELb1ELb1ELb1ELb0ELb0EEENS1_21CollectiveEpilogueFwdINS6_IJSA_SC_SB_EEES9_SE_SG_Li384ELb1ELb1ELb0ELb0EEENS1_36VarlenDynamicPersistentTileSchedulerILi192ELi128ELi384ELi128ELb0ELb1ELb1ELb1ELb0ELb1EEEEEEEEEvNT_6ParamsE)
        /*0c68*/ 	.short	0x0210
        /*0c6a*/ 	.short	0x0af0


	//----- nvinfo : EIATTR_SW_WAR
	.align		4
.L_1625:
        /*0c6c*/ 	.byte	0x04, 0x36
        /*0c6e*/ 	.short	(.L_1627 - .L_1626)
.L_1626:
        /*0c70*/ 	.word	0x00000008
.L_1627:


//--------------------- .nv.info._ZN7cutlass13device_kernelIN5flash11enable_sm90INS1_16FlashAttnFwdSm90INS1_25CollectiveMainloopFwdSm90ILi2EN4cute5tupleIJNS5_1CILi1EEES8_S8_EEENS6_IJNS7_ILi192EEENS7_ILi128EEENS7_ILi64EEEEEELi64ENS_10bfloat16_tEfNS_4arch4Sm90ELb0ELb1ELb1ELb1ELb0ELb1ELb0ELb1ELb1ELb1ELb0ELb0EEENS1_21CollectiveEpilogueFwdINS6_IJSA_SC_SB_EEES9_SE_SG_Li384ELb1ELb1ELb0ELb0EEENS1_36VarlenDynamicPersistentTileSchedulerILi192ELi128ELi384ELi128ELb0ELb1ELb1ELb1ELb0ELb1EEEEEEEEEvNT_6ParamsE --------------------------
	.section	.nv.info._ZN7cutlass13device_kernelIN5flash11enable_sm90INS1_16FlashAttnFwdSm90INS1_25CollectiveMainloopFwdSm90ILi2EN4cute5tupleIJNS5_1CILi1EEES8_S8_EEENS6_IJNS7_ILi192EEENS7_ILi128EEENS7_ILi64EEEEEELi64ENS_10bfloat16_tEfNS_4arch4Sm90ELb0ELb1ELb1ELb1ELb0ELb1ELb0ELb1ELb1ELb1ELb0ELb0EEENS1_21CollectiveEpilogueFwdINS6_IJSA_SC_SB_EEES9_SE_SG_Li384ELb1ELb1ELb0ELb0EEENS1_36VarlenDynamicPersistentTileSchedulerILi192ELi128ELi384ELi128ELb0ELb1ELb1ELb1ELb0ELb1EEEEEEEEEvNT_6ParamsE,"",@"SHT_CUDA_INFO"
	.sectionflags	@""
	.align	4


	//----- nvinfo : EIATTR_CUDA_API_VERSION
	.align		4
        /*0000*/ 	.byte	0x04, 0x37
        /*0002*/ 	.short	(.L_1629 - .L_1628)
.L_1628:
        /*0004*/ 	.word	0x00000082


	//----- nvinfo : EIATTR_KPARAM_INFO
	.align		4
.L_1629:
        /*0008*/ 	.byte	0x04, 0x17
        /*000a*/ 	.short	(.L_1631 - .L_1630)
.L_1630:
        /*000c*/ 	.word	0x00000000
        /*0010*/ 	.short	0x0000
        /*0012*/ 	.short	0x0070
        /*0014*/ 	.byte	0x00, 0xf0, 0x01, 0x2a


	//----- nvinfo : EIATTR_SPARSE_MMA_MASK
	.align		4
.L_1631:
        /*0018*/ 	.byte	0x03, 0x50
        /*001a*/ 	.short	0x0000


	//----- nvinfo : EIATTR_MAXREG_COUNT
	.align		4
        /*001c*/ 	.byte	0x03, 0x1b
        /*001e*/ 	.short	0x0080


	//----- nvinfo : EIATTR_NUM_BARRIERS
	.align		4
        /*0020*/ 	.byte	0x02, 0x4c
        /*0022*/ 	.byte	0x10
	.zero		1


	//----- nvinfo : EIATTR_EXTERNS
	.align		4
        /*0024*/ 	.byte	0x04, 0x0f
        /*0026*/ 	.short	(.L_1633 - .L_1632)


	//   ....[0]....
	.align		4
.L_1632:
        /*0028*/ 	.word	index@(__assertfail)


	//----- nvinfo : EIATTR_ANNOTATIONS
	.align		4
.L_1633:
        /*002c*/ 	.byte	0x04, 0x55
        /*002e*/ 	.short	(.L_1635 - .L_1634)


	//   ....[0]....
.L_1634:
        /* <DEDUP_REMOVED lines=75> */


	//----- nvinfo : EIATTR_MERCURY_ISA_VERSION
	.align		4
.L_1635:
        /*04d0*/ 	.byte	0x03, 0x5f
        /*04d2*/ 	.short	0x0101


	//----- nvinfo : EIATTR_UNUSED_LOAD_BYTE_OFFSET
	.align		4
        /*04d4*/ 	.byte	0x04, 0x44
        /*04d6*/ 	.short	(.L_1637 - .L_1636)


	//   ....[0]....
.L_1636:
        /*04d8*/ 	.word	0x00000ae0
        /*04dc*/ 	.word	0x0000fff0


	//   ....[1]....
        /*04e0*/ 	.word	0x000174a0
        /*04e4*/ 	.word	0x0000fff0


	//----- nvinfo : EIATTR_INT_WARP_WIDE_INSTR_OFFSETS
	.align		4
.L_1637:
        /*04e8*/ 	.byte	0x04, 0x31
        /*04ea*/ 	.short	(.L_1639 - .L_1638)


	//   ....[0]....
.L_1638:
        /*04ec*/ 	.word	0x00000190


	//   ....[1]....
        /*04f0*/ 	.word	0x000001d0


	//   ....[2]....
        /*04f4*/ 	.word	0x00000240


	//   ....[3]....
        /*04f8*/ 	.word	0x0001b6b0


	//   ....[4]....
        /*04fc*/ 	.word	0x0001b740


	//   ....[5]....
        /*0500*/ 	.word	0x0001e7c0


	//   ....[6]....
        /*0504*/ 	.word	0x0001e850


	//----- nvinfo : EIATTR_COOP_GROUP_MASK_REGIDS
	.align		4
.L_1639:
        /*0508*/ 	.byte	0x04, 0x29
        /*050a*/ 	.short	(.L_1641 - .L_1640)


	//   ....[0]....
.L_1640:
        /*050c*/ 	.word	0xffffffff


	//   ....[1]....
        /*0510*/ 	.word	0xffffffff


	//   ....[2]....
        /*0514*/ 	.word	0xffffffff


	//   ....[3]....
        /*0518*/ 	.word	0xffffffff


	//   ....[4]....
        /*051c*/ 	.word	0xffffffff


	//   ....[5]....
        /*0520*/ 	.word	0xffffffff


	//   ....[6]....
        /*0524*/ 	.word	0xffffffff


	//   ....[7]....
        /*0528*/ 	.word	0xffffffff


	//   ....[8]....
        /*052c*/ 	.word	0xffffffff


	//   ....[9]....
        /*0530*/ 	.word	0xffffffff


	//   ....[10]....
        /*0534*/ 	.word	0xffffffff


	//   ....[11]....
        /*0538*/ 	.word	0xffffffff


	//   ....[12]....
        /*053c*/ 	.word	0xffffffff


	//   ....[13]....
        /*0540*/ 	.word	0xffffffff


	//   ....[14]....
        /*0544*/ 	.word	0xffffffff


	//   ....[15]....
        /*0548*/ 	.word	0xffffffff


	//   ....[16]....
        /*054c*/ 	.word	0xffffffff


	//   ....[17]....
        /*0550*/ 	.word	0xffffffff


	//   ....[18]....
        /*0554*/ 	.word	0xffffffff


	//   ....[19]....
        /*0558*/ 	.word	0xffffffff


	//   ....[20]....
        /*055c*/ 	.word	0xffffffff


	//   ....[21]....
        /*0560*/ 	.word	0xffffffff


	//   ....[22]....
        /*0564*/ 	.word	0xffffffff


	//   ....[23]....
        /*0568*/ 	.word	0xffffffff


	//   ....[24]....
        /*056c*/ 	.word	0xffffffff


	//   ....[25]....
        /*0570*/ 	.word	0xffffffff


	//   ....[26]....
        /*0574*/ 	.word	0xffffffff


	//   ....[27]....
        /*0578*/ 	.word	0xffffffff


	//   ....[28]....
        /*057c*/ 	.word	0xffffffff


	//   ....[29]....
        /*0580*/ 	.word	0xffffffff


	//   ....[30]....
        /*0584*/ 	.word	0xffffffff


	//   ....[31]....
        /*0588*/ 	.word	0xffffffff


	//   ....[32]....
        /*058c*/ 	.word	0xffffffff


	//   ....[33]....
        /*0590*/ 	.word	0xffffffff


	//   ....[34]....
        /*0594*/ 	.word	0xffffffff


	//   ....[35]....
        /*0598*/ 	.word	0xffffffff


	//   ....[36]....
        /*059c*/ 	.word	0xffffffff


	//   ....[37]....
        /*05a0*/ 	.word	0xffffffff


	//   ....[38]....
        /*05a4*/ 	.word	0xffffffff


	//   ....[39]....
        /*05a8*/ 	.word	0xffffffff


	//   ....[40]....
        /*05ac*/ 	.word	0xffffffff


	//   ....[41]....
        /*05b0*/ 	.word	0xffffffff


	//   ....[42]....
        /*05b4*/ 	.word	0xffffffff


	//   ....[43]....
        /*05b8*/ 	.word	0xffffffff


	//   ....[44]....
        /*05bc*/ 	.word	0xffffffff


	//   ....[45]....
        /*05c0*/ 	.word	0xffffffff


	//   ....[46]....
        /*05c4*/ 	.word	0xffffffff


	//   ....[47]....
        /*05c8*/ 	.word	0xffffffff


	//   ....[48]....
        /*05cc*/ 	.word	0xffffffff


	//   ....[49]....
        /*05d0*/ 	.word	0xffffffff


	//   ....[50]....
        /*05d4*/ 	.word	0xffffffff


	//   ....[51]....
        /*05d8*/ 	.word	0xffffffff


	//   ....[52]....
        /*05dc*/ 	.word	0xffffffff


	//   ....[53]....
        /*05e0*/ 	.word	0xffffffff


	//   ....[54]....
        /*05e4*/ 	.word	0xffffffff


	//   ....[55]....
        /*05e8*/ 	.word	0xffffffff


	//   ....[56]....
        /*05ec*/ 	.word	0xffffffff


	//   ....[57]....
        /*05f0*/ 	.word	0xffffffff


	//   ....[58]....
        /*05f4*/ 	.word	0xffffffff


	//   ....[59]....
        /*05f8*/ 	.word	0xffffffff


	//   ....[60]....
        /*05fc*/ 	.word	0xffffffff


	//   ....[61]....
        /*0600*/ 	.word	0xffffffff


	//   ....[62]....
        /*0604*/ 	.word	0xffffffff


	//   ....[63]....
        /*0608*/ 	.word	0xffffffff


	//   ....[64]....
        /*060c*/ 	.word	0xffffffff


	//   ....[65]....
        /*0610*/ 	.word	0xffffffff


	//   ....[66]....
        /*0614*/ 	.word	0xffffffff


	//   ....[67]....
        /*0618*/ 	.word	0xffffffff


	//   ....[68]....
        /*061c*/ 	.word	0xffffffff


	//   ....[69]....
        /*0620*/ 	.word	0xffffffff


	//   ....[70]....
        /*0624*/ 	.word	0xffffffff


	//   ....[71]....
        /*0628*/ 	.word	0xffffffff


	//   ....[72]....
        /*062c*/ 	.word	0xffffffff


	//   ....[73]....
        /*0630*/ 	.word	0xffffffff


	//   ....[74]....
        /*0634*/ 	.word	0xffffffff


	//   ....[75]....
        /*0638*/ 	.word	0xffffffff


	//   ....[76]....
        /*063c*/ 	.word	0xffffffff


	//   ....[77]....
        /*0640*/ 	.word	0xffffffff


	//   ....[78]....
        /*0644*/ 	.word	0xffffffff


	//   ....[79]....
        /*0648*/ 	.word	0xffffffff


	//   ....[80]....
        /*064c*/ 	.word	0xffffffff


	//   ....[81]....
        /*0650*/ 	.word	0xffffffff


	//   ....[82]....
        /*0654*/ 	.word	0xffffffff


	//   ....[83]....
        /*0658*/ 	.word	0xffffffff


	//   ....[84]....
        /*065c*/ 	.word	0xffffffff


	//   ....[85]....
        /*0660*/ 	.word	0xffffffff


	//   ....[86]....
        /*0664*/ 	.word	0xffffffff


	//   ....[87]....
        /*0668*/ 	.word	0xffffffff


	//   ....[88]....
        /*066c*/ 	.word	0xffffffff


	//   ....[89]....
        /*0670*/ 	.word	0xffffffff


	//   ....[90]....
        /*0674*/ 	.word	0xffffffff


	//   ....[91]....
        /*0678*/ 	.word	0xffffffff


	//   ....[92]....
        /*067c*/ 	.word	0xffffffff


	//   ....[93]....
        /*0680*/ 	.word	0xffffffff


	//   ....[94]....
        /*0684*/ 	.word	0xffffffff


	//   ....[95]....
        /*0688*/ 	.word	0xffffffff


	//   ....[96]....
        /*068c*/ 	.word	0xffffffff


	//   ....[97]....
        /*0690*/ 	.word	0xffffffff


	//   ....[98]....
        /*0694*/ 	.word	0xffffffff


	//   ....[99]....
        /*0698*/ 	.word	0xffffffff


	//   ....[100]....
        /*069c*/ 	.word	0xffffffff


	//   ....[101]....
        /*06a0*/ 	.word	0xffffffff


	//   ....[102]....
        /*06a4*/ 	.word	0xffffffff


	//   ....[103]....
        /*06a8*/ 	.word	0xffffffff


	//   ....[104]....
        /*06ac*/ 	.word	0xffffffff


	//   ....[105]....
        /*06b0*/ 	.word	0xffffffff


	//   ....[106]....
        /*06b4*/ 	.word	0xffffffff


	//   ....[107]....
        /*06b8*/ 	.word	0xffffffff


	//   ....[108]....
        /*06bc*/ 	.word	0xffffffff


	//   ....[109]....
        /*06c0*/ 	.word	0xffffffff


	//   ....[110]....
        /*06c4*/ 	.word	0xffffffff


	//   ....[111]....
        /*06c8*/ 	.word	0xffffffff


	//   ....[112]....
        /*06cc*/ 	.word	0xffffffff


	//   ....[113]....
        /*06d0*/ 	.word	0xffffffff


	//   ....[114]....
        /*06d4*/ 	.word	0xffffffff


	//   ....[115]....
        /*06d8*/ 	.word	0xffffffff


	//   ....[116]....
        /*06dc*/ 	.word	0xffffffff


	//   ....[117]....
        /*06e0*/ 	.word	0xffffffff


	//   ....[118]....
        /*06e4*/ 	.word	0xffffffff


	//   ....[119]....
        /*06e8*/ 	.word	0xffffffff


	//   ....[120]....
        /*06ec*/ 	.word	0xffffffff


	//   ....[121]....
        /*06f0*/ 	.word	0xffffffff


	//   ....[122]....
        /*06f4*/ 	.word	0xffffffff


	//   ....[123]....
        /*06f8*/ 	.word	0xffffffff


	//   ....[124]....
        /*06fc*/ 	.word	0xffffffff


	//   ....[125]....
        /*0700*/ 	.word	0xffffffff


	//   ....[126]....
        /*0704*/ 	.word	0xffffffff


	//   ....[127]....
        /*0708*/ 	.word	0xffffffff


	//   ....[128]....
        /*070c*/ 	.word	0xffffffff


	//   ....[129]....
        /*0710*/ 	.word	0xffffffff


	//   ....[130]....
        /*0714*/ 	.word	0x0500000f


	//   ....[131]....
        /*0718*/ 	.word	0x0500000f


	//   ....[132]....
        /*071c*/ 	.word	0x0500000f


	//   ....[133]....
        /*0720*/ 	.word	0x0500000f


	//   ....[134]....
        /*0724*/ 	.word	0x0500000f


	//   ....[135]....
        /*0728*/ 	.word	0x0500000f


	//   ....[136]....
        /*072c*/ 	.word	0x0500000f


	//   ....[137]....
        /*0730*/ 	.word	0x0500000f


	//   ....[138]....
        /*0734*/ 	.word	0x0500000f


	//   ....[139]....
        /*0738*/ 	.word	0x0500000f


	//   ....[140]....
        /*073c*/ 	.word	0x0500000f


	//   ....[141]....
        /*0740*/ 	.word	0x0500000f


	//   ....[142]....
        /*0744*/ 	.word	0x0500000f


	//   ....[143]....
        /*0748*/ 	.word	0x0500000f


	//   ....[144]....
        /*074c*/ 	.word	0x0500000f


	//   ....[145]....
        /*0750*/ 	.word	0x0500000f


	//   ....[146]....
        /*0754*/ 	.word	0x0500000f


	//   ....[147]....
        /*0758*/ 	.word	0x0500000f


	//   ....[148]....
        /*075c*/ 	.word	0x0500000f


	//   ....[149]....
        /*0760*/ 	.word	0x0500000f


	//   ....[150]....
        /*0764*/ 	.word	0x0500000f


	//   ....[151]....
        /*0768*/ 	.word	0x0500000f


	//   ....[152]....
        /*076c*/ 	.word	0x0500000f


	//   ....[153]....
        /*0770*/ 	.word	0x0500000f


	//   ....[154]....
        /*0774*/ 	.word	0x0500000f


	//   ....[155]....
        /*0778*/ 	.word	0x0500000f


	//   ....[156]....
        /*077c*/ 	.word	0x0500000f


	//   ....[157]....
        /*0780*/ 	.word	0x0500000f


	//   ....[158]....
        /*0784*/ 	.word	0x0500000f


	//   ....[159]....
        /*0788*/ 	.word	0x0500000f


	//   ....[160]....
        /*078c*/ 	.word	0x0500000f


	//   ....[161]....
        /*0790*/ 	.word	0x0500000f


	//   ....[162]....
        /*0794*/ 	.word	0x0500000f


	//   ....[163]....
        /*0798*/ 	.word	0x0500000f


	//   ....[164]....
        /*079c*/ 	.word	0x0500000f


	//   ....[165]....
        /*07a0*/ 	.word	0x0500000f


	//   ....[166]....
        /*07a4*/ 	.word	0x0500000f


	//   ....[167]....
        /*07a8*/ 	.word	0x0500000f


	//   ....[168]....
        /*07ac*/ 	.word	0x0500000f


	//   ....[169]....
        /*07b0*/ 	.word	0x0500000f


	//   ....[170]....
        /*07b4*/ 	.word	0x0500000f


	//   ....[171]....
        /*07b8*/ 	.word	0x0500000f


	//   ....[172]....
        /*07bc*/ 	.word	0x0500000f


	//   ....[173]....
        /*07c0*/ 	.word	0x0500000f


	//   ....[174]....
        /*07c4*/ 	.word	0x0500000f


	//   ....[175]....
        /*07c8*/ 	.word	0x0500000f


	//   ....[176]....
        /*07cc*/ 	.word	0x0500000f


	//   ....[177]....
        /*07d0*/ 	.word	0x0500000f


	//   ....[178]....
        /*07d4*/ 	.word	0x0500000f


	//   ....[179]....
        /*07d8*/ 	.word	0x0500000f


	//   ....[180]....
        /*07dc*/ 	.word	0x0500000f


	//   ....[181]....
        /*07e0*/ 	.word	0x0500000f


	//   ....[182]....
        /*07e4*/ 	.word	0x0500000f


	//   ....[183]....
        /*07e8*/ 	.word	0x0500000f


	//   ....[184]....
        /*07ec*/ 	.word	0x0500000f


	//   ....[185]....
        /*07f0*/ 	.word	0x0500000f


	//   ....[186]....
        /*07f4*/ 	.word	0x0500000f


	//   ....[187]....
        /*07f8*/ 	.word	0x0500000f


	//   ....[188]....
        /*07fc*/ 	.word	0x0500000f


	//   ....[189]....
        /*0800*/ 	.word	0x0500000f


	//   ....[190]....
        /*0804*/ 	.word	0x0500000f


	//   ....[191]....
        /*0808*/ 	.word	0x0500000f


	//   ....[192]....
        /*080c*/ 	.word	0x0500000f


	//   ....[193]....
        /*0810*/ 	.word	0x0500000f


	//   ....[194]....
        /*0814*/ 	.word	0x0500000f


	//   ....[195]....
        /*0818*/ 	.word	0x0500000f


	//   ....[196]....
        /*081c*/ 	.word	0x0500000f


	//   ....[197]....
        /*0820*/ 	.word	0x0500000f


	//   ....[198]....
        /*0824*/ 	.word	0x0500000f


	//----- nvinfo : EIATTR_COOP_GROUP_INSTR_OFFSETS
	.align		4
.L_1641:
        /*0828*/ 	.byte	0x04, 0x28
        /*082a*/ 	.short	(.L_1643 - .L_1642)


	//   ....[0]....
.L_1642:
        /*082c*/ 	.word	0x00000070


	//   ....[1]....
        /*0830*/ 	.word	0x000001a0


	//   ....[2]....
        /*0834*/ 	.word	0x000001f0


	//   ....[3]....
        /*0838*/ 	.word	0x00000420


	//   ....[4]....
        /*083c*/ 	.word	0x00000580


	//   ....[5]....
        /*0840*/ 	.word	0x000006a0


	//   ....[6]....
        /*0844*/ 	.word	0x00000800


	//   ....[7]....
        /*0848*/ 	.word	0x00006160


	//   ....[8]....
        /*084c*/ 	.word	0x00006930


	//   ....[9]....
        /*0850*/ 	.word	0x00006940


	//   ....[10]....
        /*0854*/ 	.word	0x00006950


	//   ....[11]....
        /*0858*/ 	.word	0x00006960


	//   ....[12]....
        /*085c*/ 	.word	0x00006c90


	//   ....[13]....
        /*0860*/ 	.word	0x00006ca0


	//   ....[14]....
        /*0864*/ 	.word	0x00006cb0


	//   ....[15]....
        /*0868*/ 	.word	0x00006cc0


	//   ....[16]....
        /*086c*/ 	.word	0x000080d0


	//   ....[17]....
        /*0870*/ 	.word	0x000080e0


	//   ....[18]....
        /*0874*/ 	.word	0x000080f0


	//   ....[19]....
        /*0878*/ 	.word	0x00008100


	//   ....[20]....
        /*087c*/ 	.word	0x00008200


	//   ....[21]....
        /*0880*/ 	.word	0x00008220


	//   ....[22]....
        /*0884*/ 	.word	0x000082b0


	//   ....[23]....
        /*0888*/ 	.word	0x000082e0


	//   ....[24]....
        /*088c*/ 	.word	0x00009ba0


	//   ....[25]....
        /*0890*/ 	.word	0x0000a520


	//   ....[26]....
        /*0894*/ 	.word	0x0000b8b0


	//   ....[27]....
        /*0898*/ 	.word	0x0000b970


	//   ....[28]....
        /*089c*/ 	.word	0x0000c1b0


	//   ....[29]....
        /*08a0*/ 	.word	0x0000c220


	//   ....[30]....
        /*08a4*/ 	.word	0x0000dd50


	//   ....[31]....
        /*08a8*/ 	.word	0x0000e4c0


	//   ....[32]....
        /*08ac*/ 	.word	0x0000f170


	//   ....[33]....
        /*08b0*/ 	.word	0x0000f2d0


	//   ....[34]....
        /*08b4*/ 	.word	0x0000fb00


	//   ....[35]....
        /*08b8*/ 	.word	0x0000fb80


	//   ....[36]....
        /*08bc*/ 	.word	0x00011ca0


	//   ....[37]....
        /*08c0*/ 	.word	0x00011d10


	//   ....[38]....
        /*08c4*/ 	.word	0x00012360


	//   ....[39]....
        /*08c8*/ 	.word	0x000123c0


	//   ....[40]....
        /*08cc*/ 	.word	0x00014170


	//   ....[41]....
        /*08d0*/ 	.word	0x00014740


	//   ....[42]....
        /*08d4*/ 	.word	0x00015410


	//   ....[43]....
        /*08d8*/ 	.word	0x000154c0


	//   ....[44]....
        /*08dc*/ 	.word	0x00015c20


	//   ....[45]....
        /*08e0*/ 	.word	0x00015c80


	//   ....[46]....
        /*08e4*/ 	.word	0x00016c80


	//   ....[47]....
        /*08e8*/ 	.word	0x00016fb0


	//   ....[48]....
        /*08ec*/ 	.word	0x00016fd0


	//   ....[49]....
        /*08f0*/ 	.word	0x000170b0


	//   ....[50]....
        /*08f4*/ 	.word	0x00017d80


	//   ....[51]....
        /*08f8*/ 	.word	0x00017dc0


	//   ....[52]....
        /*08fc*/ 	.word	0x00017de0


	//   ....[53]....
        /*0900*/ 	.word	0x00017e10


	//   ....[54]....
        /*0904*/ 	.word	0x00018280


	//   ....[55]....
        /*0908*/ 	.word	0x000182c0


	//   ....[56]....
        /*090c*/ 	.word	0x000182e0


	//   ....[57]....
        /*0910*/ 	.word	0x00018320


	//   ....[58]....
        /*0914*/ 	.word	0x00018340


	//   ....[59]....
        /*0918*/ 	.word	0x00018360


	//   ....[60]....
        /*091c*/ 	.word	0x00018380


	//   ....[61]....
        /*0920*/ 	.word	0x000183b0


	//   ....[62]....
        /*0924*/ 	.word	0x00018bd0


	//   ....[63]....
        /*0928*/ 	.word	0x00018c00


	//   ....[64]....
        /*092c*/ 	.word	0x00018c20


	//   ....[65]....
        /*0930*/ 	.word	0x00018c50


	//   ....[66]....
        /*0934*/ 	.word	0x00018c80


	//   ....[67]....
        /*0938*/ 	.word	0x00018c90


	//   ....[68]....
        /*093c*/ 	.word	0x00018cc0


	//   ....[69]....
        /*0940*/ 	.word	0x00018d30


	//   ....[70]....
        /*0944*/ 	.word	0x00018e50


	//   ....[71]....
        /*0948*/ 	.word	0x00019040


	//   ....[72]....
        /*094c*/ 	.word	0x00019070


	//   ....[73]....
        /*0950*/ 	.word	0x000190a0


	//   ....[74]....
        /*0954*/ 	.word	0x000190d0


	//   ....[75]....
        /*0958*/ 	.word	0x00019100


	//   ....[76]....
        /*095c*/ 	.word	0x00019130


	//   ....[77]....
        /*0960*/ 	.word	0x000192a0


	//   ....[78]....
        /*0964*/ 	.word	0x000192d0


	//   ....[79]....
        /*0968*/ 	.word	0x00019300


	//   ....[80]....
        /*096c*/ 	.word	0x00019330


	//   ....[81]....
        /*0970*/ 	.word	0x00019360


	//   ....[82]....
        /*0974*/ 	.word	0x00019390


	//   ....[83]....
        /*0978*/ 	.word	0x00019430


	//   ....[84]....
        /*097c*/ 	.word	0x00019490


	//   ....[85]....
        /*0980*/ 	.word	0x00019530


	//   ....[86]....
        /*0984*/ 	.word	0x0001a5c0


	//   ....[87]....
        /*0988*/ 	.word	0x0001bc40


	//   ....[88]....
        /*098c*/ 	.word	0x0001c840


	//   ....[89]....
        /*0990*/ 	.word	0x0001c850


	//   ....[90]....
        /*0994*/ 	.word	0x0001c870


	//   ....[91]....
        /*0998*/ 	.word	0x0001c900


	//   ....[92]....
        /*099c*/ 	.word	0x0001c910


	//   ....[93]....
        /*09a0*/ 	.word	0x0001c980


	//   ....[94]....
        /*09a4*/ 	.word	0x0001c990


	//   ....[95]....
        /*09a8*/ 	.word	0x0001ca00


	//   ....[96]....
        /*09ac*/ 	.word	0x0001ca10


	//   ....[97]....
        /*09b0*/ 	.word	0x0001ca80


	//   ....[98]....
        /*09b4*/ 	.word	0x0001ca90


	//   ....[99]....
        /*09b8*/ 	.word	0x0001cb00


	//   ....[100]....
        /*09bc*/ 	.word	0x0001cb10


	//   ....[101]....
        /*09c0*/ 	.word	0x0001cb80


	//   ....[102]....
        /*09c4*/ 	.word	0x0001cb90


	//   ....[103]....
        /*09c8*/ 	.word	0x0001cba0


	//   ....[104]....
        /*09cc*/ 	.word	0x0001cbe0


	//   ....[105]....
        /*09d0*/ 	.word	0x0001cc00


	//   ....[106]....
        /*09d4*/ 	.word	0x0001cc50


	//   ....[107]....
        /*09d8*/ 	.word	0x0001cd10


	//   ....[108]....
        /*09dc*/ 	.word	0x0001cd20


	//   ....[109]....
        /*09e0*/ 	.word	0x0001cd90


	//   ....[110]....
        /*09e4*/ 	.word	0x0001cda0


	//   ....[111]....
        /*09e8*/ 	.word	0x0001cdb0


	//   ....[112]....
        /*09ec*/ 	.word	0x0001ed20


	//   ....[113]....
        /*09f0*/ 	.word	0x0001ed70


	//   ....[114]....
        /*09f4*/ 	.word	0x0001eda0


	//   ....[115]....
        /*09f8*/ 	.word	0x0001edd0


	//   ....[116]....
        /*09fc*/ 	.word	0x0001ede0


	//   ....[117]....
        /*0a00*/ 	.word	0x0001ee10


	//   ....[118]....
        /*0a04*/ 	.word	0x0001ee40


	//   ....[119]....
        /*0a08*/ 	.word	0x0001ee70


	//   ....[120]....
        /*0a0c*/ 	.word	0x0001eff0


	//   ....[121]....
        /*0a10*/ 	.word	0x0001f020


	//   ....[122]....
        /*0a14*/ 	.word	0x0001f050


	//   ....[123]....
        /*0a18*/ 	.word	0x0001f080


	//   ....[124]....
        /*0a1c*/ 	.word	0x0001f0b0


	//   ....[125]....
        /*0a20*/ 	.word	0x0001f0e0


	//   ....[126]....
        /*0a24*/ 	.word	0x0001f1a0


	//   ....[127]....
        /*0a28*/ 	.word	0x0001f1c0


	//   ....[128]....
        /*0a2c*/ 	.word	0x0001f230


	//   ....[129]....
        /*0a30*/ 	.word	0x0001f8d0


	//   ....[130]....
        /*0a34*/ 	.word	0x0001fd30


	//   ....[131]....
        /*0a38*/ 	.word	0x0001fde0


	//   ....[132]....
        /*0a3c*/ 	.word	0x0001fe70


	//   ....[133]....
        /*0a40*/ 	.word	0x0001fec0


	//   ....[134]....
        /*0a44*/ 	.word	0x0001ff10


	//   ....[135]....
        /*0a48*/ 	.word	0x0001ffa0


	//   ....[136]....
        /*0a4c*/ 	.word	0x00020030


	//   ....[137]....
        /*0a50*/ 	.word	0x00020080


	//   ....[138]....
        /*0a54*/ 	.word	0x000200d0


	//   ....[139]....
        /*0a58*/ 	.word	0x000201c0


	//   ....[140]....
        /*0a5c*/ 	.word	0x00020270


	//   ....[141]....
        /*0a60*/ 	.word	0x000202c0


	//   ....[142]....
        /*0a64*/ 	.word	0x00020310


	//   ....[143]....
        /*0a68*/ 	.word	0x000204a0


	//   ....[144]....
        /*0a6c*/ 	.word	0x000205f0


	//   ....[145]....
        /*0a70*/ 	.word	0x000206a0


	//   ....[146]....
        /*0a74*/ 	.word	0x000206f0


	//   ....[147]....
        /*0a78*/ 	.word	0x00020a60


	//   ....[148]....
        /*0a7c*/ 	.word	0x00020b00


	//   ....[149]....
        /*0a80*/ 	.word	0x00020b60


	//   ....[150]....
        /*0a84*/ 	.word	0x00020bd0


	//   ....[151]....
        /*0a88*/ 	.word	0x00020c30


	//   ....[152]....
        /*0a8c*/ 	.word	0x00020ca0


	//   ....[153]....
        /*0a90*/ 	.word	0x00020d60


	//   ....[154]....
        /*0a94*/ 	.word	0x00020dc0


	//   ....[155]....
        /*0a98*/ 	.word	0x00020e80


	//   ....[156]....
        /*0a9c*/ 	.word	0x00021160


	//   ....[157]....
        /*0aa0*/ 	.word	0x00021340


	//   ....[158]....
        /*0aa4*/ 	.word	0x00021390


	//   ....[159]....
        /*0aa8*/ 	.word	0x000213f0


	//   ....[160]....
        /*0aac*/ 	.word	0x000214c0


	//   ....[161]....
        /*0ab0*/ 	.word	0x00021520


	//   ....[162]....
        /*0ab4*/ 	.word	0x00021600


	//   ....[163]....
        /*0ab8*/ 	.word	0x00021660


	//   ....[164]....
        /*0abc*/ 	.word	0x00021740


	//   ....[165]....
        /*0ac0*/ 	.word	0x000217a0


	//   ....[166]....
        /*0ac4*/ 	.word	0x00021880


	//   ....[167]....
        /*0ac8*/ 	.word	0x000218e0


	//   ....[168]....
        /*0acc*/ 	.word	0x000219c0


	//   ....[169]....
        /*0ad0*/ 	.word	0x00021a20


	//   ....[170]....
        /*0ad4*/ 	.word	0x00021b00


	//   ....[171]....
        /*0ad8*/ 	.word	0x00021b60


	//   ....[172]....
        /*0adc*/ 	.word	0x00021c50


	//   ....[173]....
        /*0ae0*/ 	.word	0x00021cc0


	//   ....[174]....
        /*0ae4*/ 	.word	0x00021d90


	//   ....[175]....
        /*0ae8*/ 	.word	0x00021df0


	//   ....[176]....
        /*0aec*/ 	.word	0x00021ee0


	//   ....[177]....
        /*0af0*/ 	.word	0x00021f40


	//   ....[178]....
        /*0af4*/ 	.word	0x00022010


	//   ....[179]....
        /*0af8*/ 	.word	0x00022070


	//   ....[180]....
        /*0afc*/ 	.word	0x00022130


	//   ....[181]....
        /*0b00*/ 	.word	0x00022440


	//   ....[182]....
        /*0b04*/ 	.word	0x000224e0


	//   ....[183]....
        /*0b08*/ 	.word	0x00022600


	//   ....[184]....
        /*0b0c*/ 	.word	0x00022670


	//   ....[185]....
        /*0b10*/ 	.word	0x000226e0


	//   ....[186]....
        /*0b14*/ 	.word	0x00022750


	//   ....[187]....
        /*0b18*/ 	.word	0x000227c0


	//   ....[188]....
        /*0b1c*/ 	.word	0x00022840


	//   ....[189]....
        /*0b20*/ 	.word	0x000228d0


	//   ....[190]....
        /*0b24*/ 	.word	0x00022960


	//   ....[191]....
        /*0b28*/ 	.word	0x000229d0


	//   ....[192]....
        /*0b2c*/ 	.word	0x00022a40


	//   ....[193]....
        /*0b30*/ 	.word	0x00022ab0


	//   ....[194]....
        /*0b34*/ 	.word	0x00022b30


	//   ....[195]....
        /*0b38*/ 	.word	0x00022ba0


	//   ....[196]....
        /*0b3c*/ 	.word	0x00022c40


	//   ....[197]....
        /*0b40*/ 	.word	0x00022cd0


	//   ....[198]....
        /*0b44*/ 	.word	0x00022df0


	//----- nvinfo : EIATTR_REG_RECONFIG
	.align		4
.L_1643:
        /*0b48*/ 	.byte	0x01, 0x54
	.zero		2


	//----- nvinfo : EIATTR_SYSCALL_OFFSETS
	.align		4
        /*0b4c*/ 	.byte	0x04, 0x46
        /*0b4e*/ 	.short	(.L_1645 - .L_1644)


	//   ....[0]....
.L_1644:
        /*0b50*/ 	.word	0x00001ae0


	//   ....[1]....
        /*0b54*/ 	.word	0x00001c30


	//   ....[2]....
        /*0b58*/ 	.word	0x00006330


	//   ....[3]....
        /*0b5c*/ 	.word	0x00006650


	//   ....[4]....
        /*0b60*/ 	.word	0x0001b8a0


	//   ....[5]....
        /*0b64*/ 	.word	0x0001b9f0


	//   ....[6]....
        /*0b68*/ 	.word	0x0001bae0


	//   ....[7]....
        /*0b6c*/ 	.word	0x0001c310


	//----- nvinfo : EIATTR_MBARRIER_INSTR_OFFSETS
	.align		4
.L_1645:
        /*0b70*/ 	.byte	0x04, 0x39
        /*0b72*/ 	.short	(.L_1647 - .L_1646)


	//   ....[0]....
.L_1646:
        /*0b74*/ 	.word	0x000002d0
        /*0b78*/ 	.word	0x000000ff
        /*0b7c*/ 	.word	0x00016800
        /*0b80*/ 	.short	0x0100
        /*0b82*/ 	.byte	0x08
	.zero		1


	//   ....[1]....
        /*0b84*/ 	.word	0x000002e0
        /*0b88*/ 	.word	0x000000ff
        /*0b8c*/ 	.word	0x00016820
        /*0b90*/ 	.short	0x0100
        /*0b92*/ 	.byte	0x08
	.zero		1


	//   ....[2]....
        /*0b94*/ 	.word	0x000003d0
        /*0b98*/ 	.word	0x000000ff
        /*0b9c*/ 	.word	0x00016830
        /*0ba0*/ 	.short	0x0100
        /*0ba2*/ 	.byte	0x08
	.zero		1


	//   ....[3]....
        /*0ba4*/ 	.word	0x000003e0
        /*0ba8*/ 	.word	0x000000ff
        /*0bac*/ 	.word	0x00016840
        /*0bb0*/ 	.short	0x0100
        /*0bb2*/ 	.byte	0x08
	.zero		1


	//   ....[4]....
        /*0bb4*/ 	.word	0x000003f0
        /*0bb8*/ 	.word	0x000000ff
        /*0bbc*/ 	.word	0x00016838
        /*0bc0*/ 	.short	0x0100
        /*0bc2*/ 	.byte	0x08
	.zero		1


	//   ....[5]....
        /*0bc4*/ 	.word	0x00000400
        /*0bc8*/ 	.word	0x000000ff
        /*0bcc*/ 	.word	0x00016848
        /*0bd0*/ 	.short	0x0100
        /*0bd2*/ 	.byte	0x08
	.zero		1


	//   ....[6]....
        /*0bd4*/ 	.word	0x00000530
        /*0bd8*/ 	.word	0x000000ff
        /*0bdc*/ 	.word	0x00016850
        /*0be0*/ 	.short	0x0100
        /*0be2*/ 	.byte	0x08
	.zero		1


	//   ....[7]....
        /*0be4*/ 	.word	0x00000540
        /*0be8*/ 	.word	0x000000ff
        /*0bec*/ 	.word	0x00016860
        /*0bf0*/ 	.short	0x0100
        /*0bf2*/ 	.byte	0x08
	.zero		1


	//   ....[8]....
        /*0bf4*/ 	.word	0x00000550
        /*0bf8*/ 	.word	0x000000ff
        /*0bfc*/ 	.word	0x00016858
        /*0c00*/ 	.short	0x0100
        /*0c02*/ 	.byte	0x08
	.zero		1


	//   ....[9]....
        /*0c04*/ 	.word	0x00000560
        /*0c08*/ 	.word	0x000000ff
        /*0c0c*/ 	.word	0x00016868
        /*0c10*/ 	.short	0x0100
        /*0c12*/ 	.byte	0x08
	.zero		1


	//   ....[10]....
        /*0c14*/ 	.word	0x00000650
        /*0c18*/ 	.word	0x000000ff
        /*0c1c*/ 	.word	0x00016870
        /*0c20*/ 	.short	0x0100
        /*0c22*/ 	.byte	0x06
	.zero		1


	//   ....[11]....
        /*0c24*/ 	.word	0x00000660
        /*0c28*/ 	.word	0x000000ff
        /*0c2c*/ 	.word	0x00016880
        /*0c30*/ 	.short	0x0100
        /*0c32*/ 	.byte	0x06
	.zero		1


	//   ....[12]....
        /*0c34*/ 	.word	0x00000670
        /*0c38*/ 	.word	0x000000ff
        /*0c3c*/ 	.word	0x00016878
        /*0c40*/ 	.short	0x0100
        /*0c42*/ 	.byte	0x06
	.zero		1


	//   ....[13]....
        /*0c44*/ 	.word	0x00000680
        /*0c48*/ 	.word	0x000000ff
        /*0c4c*/ 	.word	0x00016888
        /*0c50*/ 	.short	0x0100
        /*0c52*/ 	.byte	0x06
	.zero		1


	//   ....[14]....
        /*0c54*/ 	.word	0x000007b0
        /*0c58*/ 	.word	0x000000ff
        /*0c5c*/ 	.word	0x00016890
        /*0c60*/ 	.short	0x0100
        /*0c62*/ 	.byte	0x08
	.zero		1


	//   ....[15]....
        /*0c64*/ 	.word	0x000007c0
        /*0c68*/ 	.word	0x000000ff
        /*0c6c*/ 	.word	0x000168a0
        /*0c70*/ 	.short	0x0100
        /*0c72*/ 	.byte	0x08
	.zero		1


	//   ....[16]....
        /*0c74*/ 	.word	0x000007d0
        /*0c78*/ 	.word	0x000000ff
        /*0c7c*/ 	.word	0x00016898
        /*0c80*/ 	.short	0x0100
        /*0c82*/ 	.byte	0x08
	.zero		1


	//   ....[17]....
        /*0c84*/ 	.word	0x000007e0
        /*0c88*/ 	.word	0x000000ff
        /*0c8c*/ 	.word	0x000168a8
        /*0c90*/ 	.short	0x0100
        /*0c92*/ 	.byte	0x08
	.zero		1


	//   ....[18]....
        /*0c94*/ 	.word	0x00000910
        /*0c98*/ 	.word	0x000000ff
        /*0c9c*/ 	.word	0x000168b0
        /*0ca0*/ 	.short	0x0100
        /*0ca2*/ 	.byte	0x08
	.zero		1


	//   ....[19]....
        /*0ca4*/ 	.word	0x00000920
        /*0ca8*/ 	.word	0x000000ff
        /*0cac*/ 	.word	0x000168c0
        /*0cb0*/ 	.short	0x0100
        /*0cb2*/ 	.byte	0x08
	.zero		1


	//   ....[20]....
        /*0cb4*/ 	.word	0x00000930
        /*0cb8*/ 	.word	0x000000ff
        /*0cbc*/ 	.word	0x000168b8
        /*0cc0*/ 	.short	0x0100
        /*0cc2*/ 	.byte	0x08
	.zero		1


	//   ....[21]....
        /*0cc4*/ 	.word	0x00000940
        /*0cc8*/ 	.word	0x000000ff
        /*0ccc*/ 	.word	0x000168c8
        /*0cd0*/ 	.short	0x0100
        /*0cd2*/ 	.byte	0x08
	.zero		1


	//   ....[22]....
        /*0cd4*/ 	.word	0x00002e80
        /*0cd8*/ 	.word	0x0000004f
        /*0cdc*/ 	.word	0x00016890
        /*0ce0*/ 	.short	0x010a
        /*0ce2*/ 	.byte	0x3f
	.zero		1


	//   ....[23]....
        /*0ce4*/ 	.word	0x00004240
        /*0ce8*/ 	.word	0x0000004f
        /*0cec*/ 	.word	0x00016890
        /*0cf0*/ 	.short	0x010a
        /*0cf2*/ 	.byte	0x3f
	.zero		1


	//   ....[24]....
        /*0cf4*/ 	.word	0x00005440
        /*0cf8*/ 	.word	0x0000004f
        /*0cfc*/ 	.word	0x00016890
        /*0d00*/ 	.short	0x010a
        /*0d02*/ 	.byte	0x3f
	.zero		1


	//   ....[25]....
        /*0d04*/ 	.word	0x00005650
        /*0d08*/ 	.word	0x0000000c
        /*0d0c*/ 	.word	0x00000000
        /*0d10*/ 	.short	0x0101
        /*0d12*/ 	.byte	0x3f
	.zero		1


	//   ....[26]....
        /*0d14*/ 	.word	0x00005690
        /*0d18*/ 	.word	0x0000004f
        /*0d1c*/ 	.word	0x000168b0
        /*0d20*/ 	.short	0x010a
        /*0d22*/ 	.byte	0x3f
	.zero		1


	//   ....[27]....
        /*0d24*/ 	.word	0x00005a60
        /*0d28*/ 	.word	0x0000004f
        /*0d2c*/ 	.word	0x00000000
        /*0d30*/ 	.short	0x0101
        /*0d32*/ 	.byte	0x3f
	.zero		1


	//   ....[28]....
        /*0d34*/ 	.word	0x000063d0
        /*0d38*/ 	.word	0x00000002
        /*0d3c*/ 	.word	0x00016800
        /*0d40*/ 	.short	0x010a
        /*0d42*/ 	.byte	0x3f
	.zero		1


	//   ....[29]....
        /*0d44*/ 	.word	0x00006420
        /*0d48*/ 	.word	0x00000002
        /*0d4c*/ 	.word	0x00016800
        /*0d50*/ 	.short	0x010a
        /*0d52*/ 	.byte	0x3f
	.zero		1


	//   ....[30]....
        /*0d54*/ 	.word	0x00006f30
        /*0d58*/ 	.word	0x00000002
        /*0d5c*/ 	.word	0x00016800
        /*0d60*/ 	.short	0x010a
        /*0d62*/ 	.byte	0x3f
	.zero		1


	//   ....[31]....
        /*0d64*/ 	.word	0x00008570
        /*0d68*/ 	.word	0x00000002
        /*0d6c*/ 	.word	0x00016800
        /*0d70*/ 	.short	0x010a
        /*0d72*/ 	.byte	0x3f
	.zero		1


	//   ....[32]....
        /*0d74*/ 	.word	0x000095b0
        /*0d78*/ 	.word	0x0000000f
        /*0d7c*/ 	.word	0x00016830
        /*0d80*/ 	.short	0x010a
        /*0d82*/ 	.byte	0x3f
	.zero		1


	//   ....[33]....
        /*0d84*/ 	.word	0x00009620
        /*0d88*/ 	.word	0x0000000f
        /*0d8c*/ 	.word	0x00016830
        /*0d90*/ 	.short	0x010a
        /*0d92*/ 	.byte	0x3f
	.zero		1


	//   ....[34]....
        /*0d94*/ 	.word	0x00009a40
        /*0d98*/ 	.word	0x0000000f
        /*0d9c*/ 	.word	0x00000000
        /*0da0*/ 	.short	0x0101
        /*0da2*/ 	.byte	0x3f
	.zero		1


	//   ....[35]....
        /*0da4*/ 	.word	0x0000d1e0
        /*0da8*/ 	.word	0x0000000b
        /*0dac*/ 	.word	0x00016830
        /*0db0*/ 	.short	0x010a
        /*0db2*/ 	.byte	0x3f
	.zero		1


	//   ....[36]....
        /*0db4*/ 	.word	0x0000d230
        /*0db8*/ 	.word	0x0000000b
        /*0dbc*/ 	.word	0x00016830
        /*0dc0*/ 	.short	0x010a
        /*0dc2*/ 	.byte	0x3f
	.zero		1


	//   ....[37]....
        /*0dc4*/ 	.word	0x0000d540
        /*0dc8*/ 	.word	0x0000000b
        /*0dcc*/ 	.word	0x00016850
        /*0dd0*/ 	.short	0x010a
        /*0dd2*/ 	.byte	0x3f
	.zero		1


	//   ....[38]....
        /*0dd4*/ 	.word	0x0000d580
        /*0dd8*/ 	.word	0x0000000b
        /*0ddc*/ 	.word	0x00016850
        /*0de0*/ 	.short	0x010a
        /*0de2*/ 	.byte	0x3f
	.zero		1


	//   ....[39]....
        /*0de4*/ 	.word	0x0000e300
        /*0de8*/ 	.word	0x0000000f
        /*0dec*/ 	.word	0x00000000
        /*0df0*/ 	.short	0x0101
        /*0df2*/ 	.byte	0x3f
	.zero		1


	//   ....[40]....
        /*0df4*/ 	.word	0x0000fde0
        /*0df8*/ 	.word	0x00000020
        /*0dfc*/ 	.word	0x00000000
        /*0e00*/ 	.short	0x0101
        /*0e02*/ 	.byte	0x3f
	.zero		1


	//   ....[41]....
        /*0e04*/ 	.word	0x00010ca0
        /*0e08*/ 	.word	0x00000005
        /*0e0c*/ 	.word	0x00016830
        /*0e10*/ 	.short	0x010a
        /*0e12*/ 	.byte	0x3f
	.zero		1


	//   ....[42]....
        /*0e14*/ 	.word	0x00010cf0
        /*0e18*/ 	.word	0x00000005
        /*0e1c*/ 	.word	0x00016830
        /*0e20*/ 	.short	0x010a
        /*0e22*/ 	.byte	0x3f
	.zero		1


	//   ....[43]....
        /*0e24*/ 	.word	0x00011000
        /*0e28*/ 	.word	0x0000000a
        /*0e2c*/ 	.word	0x00016850
        /*0e30*/ 	.short	0x010a
        /*0e32*/ 	.byte	0x3f
	.zero		1


	//   ....[44]....
        /*0e34*/ 	.word	0x00011040
        /*0e38*/ 	.word	0x0000000a
        /*0e3c*/ 	.word	0x00016850
        /*0e40*/ 	.short	0x010a
        /*0e42*/ 	.byte	0x3f
	.zero		1


	//   ....[45]....
        /*0e44*/ 	.word	0x00012890
        /*0e48*/ 	.word	0x00000015
        /*0e4c*/ 	.word	0x00000000
        /*0e50*/ 	.short	0x0101
        /*0e52*/ 	.byte	0x3f
	.zero		1


	//   ....[46]....
        /*0e54*/ 	.word	0x00012950
        /*0e58*/ 	.word	0x00000024
        /*0e5c*/ 	.word	0x00000000
        /*0e60*/ 	.short	0x0101
        /*0e62*/ 	.byte	0x3f
	.zero		1


	//   ....[47]....
        /*0e64*/ 	.word	0x00013460
        /*0e68*/ 	.word	0x00000005
        /*0e6c*/ 	.word	0x00016830
        /*0e70*/ 	.short	0x010a
        /*0e72*/ 	.byte	0x3f
	.zero		1


	//   ....[48]....
        /*0e74*/ 	.word	0x000134b0
        /*0e78*/ 	.word	0x00000005
        /*0e7c*/ 	.word	0x00016830
        /*0e80*/ 	.short	0x010a
        /*0e82*/ 	.byte	0x3f
	.zero		1


	//   ....[49]....
        /*0e84*/ 	.word	0x000137c0
        /*0e88*/ 	.word	0x0000000a
        /*0e8c*/ 	.word	0x00016850
        /*0e90*/ 	.short	0x010a
        /*0e92*/ 	.byte	0x3f
	.zero		1


	//   ....[50]....
        /*0e94*/ 	.word	0x00013800
        /*0e98*/ 	.word	0x0000000a
        /*0e9c*/ 	.word	0x00016850
        /*0ea0*/ 	.short	0x010a
        /*0ea2*/ 	.byte	0x3f
	.zero		1


	//   ....[51]....
        /*0ea4*/ 	.word	0x00014580
        /*0ea8*/ 	.word	0x00000056
        /*0eac*/ 	.word	0x00000000
        /*0eb0*/ 	.short	0x0101
        /*0eb2*/ 	.byte	0x3f
	.zero		1


	//   ....[52]....
        /*0eb4*/ 	.word	0x00015ec0
        /*0eb8*/ 	.word	0x0000001f
        /*0ebc*/ 	.word	0x00000000
        /*0ec0*/ 	.short	0x0101
        /*0ec2*/ 	.byte	0x3f
	.zero		1


	//   ....[53]....
        /*0ec4*/ 	.word	0x00016b70
        /*0ec8*/ 	.word	0x0000000b
        /*0ecc*/ 	.word	0x00016850
        /*0ed0*/ 	.short	0x010a
        /*0ed2*/ 	.byte	0x3f
	.zero		1


	//   ....[54]....
        /*0ed4*/ 	.word	0x00016be0
        /*0ed8*/ 	.word	0x0000000b
        /*0edc*/ 	.word	0x00016850
        /*0ee0*/ 	.short	0x010a
        /*0ee2*/ 	.byte	0x3f
	.zero		1


	//   ....[55]....
        /*0ee4*/ 	.word	0x000171e0
        /*0ee8*/ 	.word	0x00000002
        /*0eec*/ 	.word	0x00000000
        /*0ef0*/ 	.short	0x0101
        /*0ef2*/ 	.byte	0x3f
	.zero		1


	//   ....[56]....
        /*0ef4*/ 	.word	0x00018350
        /*0ef8*/ 	.word	0x00000000
        /*0efc*/ 	.word	0x00000000
        /*0f00*/ 	.short	0x0101
        /*0f02*/ 	.byte	0x3f
	.zero		1


	//   ....[57]....
        /*0f04*/ 	.word	0x0001a6a0
        /*0f08*/ 	.word	0x00000016
        /*0f0c*/ 	.word	0x00016820
        /*0f10*/ 	.short	0x010a
        /*0f12*/ 	.byte	0x3f
	.zero		1


	//   ....[58]....
        /*0f14*/ 	.word	0x0001a750
        /*0f18*/ 	.word	0x00000005
        /*0f1c*/ 	.word	0x000168a0
        /*0f20*/ 	.short	0x010a
        /*0f22*/ 	.byte	0x3f
	.zero		1


	//   ....[59]....
        /*0f24*/ 	.word	0x0001a990
        /*0f28*/ 	.word	0x00000005
        /*0f2c*/ 	.word	0x000168c0
        /*0f30*/ 	.short	0x010a
        /*0f32*/ 	.byte	0x3f
	.zero		1


	//   ....[60]....
        /*0f34*/ 	.word	0x0001acf0
        /*0f38*/ 	.word	0x00000005
        /*0f3c*/ 	.word	0x000168a0
        /*0f40*/ 	.short	0x010a
        /*0f42*/ 	.byte	0x3f
	.zero		1


	//   ....[61]....
        /*0f44*/ 	.word	0x0001af10
        /*0f48*/ 	.word	0x00000005
        /*0f4c*/ 	.word	0x000168c0
        /*0f50*/ 	.short	0x010a
        /*0f52*/ 	.byte	0x3f
	.zero		1


	//   ....[62]....
        /*0f54*/ 	.word	0x0001be60
        /*0f58*/ 	.word	0x00000000
        /*0f5c*/ 	.word	0x00016840
        /*0f60*/ 	.short	0x010a
        /*0f62*/ 	.byte	0x3f
	.zero		1


	//   ....[63]....
        /*0f64*/ 	.word	0x0001cea0
        /*0f68*/ 	.word	0x00000016
        /*0f6c*/ 	.word	0x00016800
        /*0f70*/ 	.short	0x0107
        /*0f72*/ 	.byte	0x3f
	.zero		1


	//   ....[64]....
        /*0f74*/ 	.word	0x0001cfa0
        /*0f78*/ 	.word	0x00000016
        /*0f7c*/ 	.word	0x00016800
        /*0f80*/ 	.short	0x0101
        /*0f82*/ 	.byte	0x3f
	.zero		1


	//   ....[65]....
        /*0f84*/ 	.word	0x0001cfd0
        /*0f88*/ 	.word	0x00000016
        /*0f8c*/ 	.word	0x00016820
        /*0f90*/ 	.short	0x010a
        /*0f92*/ 	.byte	0x3f
	.zero		1


	//   ....[66]....
        /*0f94*/ 	.word	0x0001d310
        /*0f98*/ 	.word	0x00000002
        /*0f9c*/ 	.word	0x00016840
        /*0fa0*/ 	.short	0x010a
        /*0fa2*/ 	.byte	0x3f
	.zero		1


	//   ....[67]....
        /*0fa4*/ 	.word	0x0001d590
        /*0fa8*/ 	.word	0x00000003
        /*0fac*/ 	.word	0x00000060
        /*0fb0*/ 	.short	0x010a
        /*0fb2*/ 	.byte	0x3f
	.zero		1


	//   ....[68]....
        /*0fb4*/ 	.word	0x0001db00
        /*0fb8*/ 	.word	0x00000002
        /*0fbc*/ 	.word	0x00016840
        /*0fc0*/ 	.short	0x010a
        /*0fc2*/ 	.byte	0x3f
	.zero		1


	//   ....[69]....
        /*0fc4*/ 	.word	0x0001dd80
        /*0fc8*/ 	.word	0x0000000a
        /*0fcc*/ 	.word	0x00000060
        /*0fd0*/ 	.short	0x010a
        /*0fd2*/ 	.byte	0x3f
	.zero		1


	//   ....[70]....
        /*0fd4*/ 	.word	0x0001e220
        /*0fd8*/ 	.word	0x00000002
        /*0fdc*/ 	.word	0x00016840
        /*0fe0*/ 	.short	0x010a
        /*0fe2*/ 	.byte	0x3f
	.zero		1


	//   ....[71]....
        /*0fe4*/ 	.word	0x0001e4b0
        /*0fe8*/ 	.word	0x00000005
        /*0fec*/ 	.word	0x00000060
        /*0ff0*/ 	.short	0x010a
        /*0ff2*/ 	.byte	0x3f
	.zero		1


	//   ....[72]....
        /*0ff4*/ 	.word	0x0001e900
        /*0ff8*/ 	.word	0x00000003
        /*0ffc*/ 	.word	0x00016860
        /*1000*/ 	.short	0x010a
        /*1002*/ 	.byte	0x3f
	.zero		1


	//   ....[73]....
        /*1004*/ 	.word	0x0001f850
        /*1008*/ 	.word	0x00000009
        /*100c*/ 	.word	0x00016820
        /*1010*/ 	.short	0x010a
        /*1012*/ 	.byte	0x3f
	.zero		1


	//   ....[74]....
        /*1014*/ 	.word	0x0001f9e0
        /*1018*/ 	.word	0x00000005
        /*101c*/ 	.word	0x00000000
        /*1020*/ 	.short	0x010a
        /*1022*/ 	.byte	0x3f
	.zero		1


	//   ....[75]....
        /*1024*/ 	.word	0x0001fa50
        /*1028*/ 	.word	0x00000003
        /*102c*/ 	.word	0x00000000
        /*1030*/ 	.short	0x010a
        /*1032*/ 	.byte	0x3f
	.zero		1


	//   ....[76]....
        /*1034*/ 	.word	0x0001fab0
        /*1038*/ 	.word	0x00000017
        /*103c*/ 	.word	0x00000000
        /*1040*/ 	.short	0x010a
        /*1042*/ 	.byte	0x3f
	.zero		1


	//   ....[77]....
        /*1044*/ 	.word	0x0001fae0
        /*1048*/ 	.word	0x00000007
        /*104c*/ 	.word	0x00000000
        /*1050*/ 	.short	0x010a
        /*1052*/ 	.byte	0x3f
	.zero		1


	//   ....[78]....
        /*1054*/ 	.word	0x0001fb40
        /*1058*/ 	.word	0x0000004f
        /*105c*/ 	.word	0x00016890
        /*1060*/ 	.short	0x010a
        /*1062*/ 	.byte	0x3f
	.zero		1


	//   ....[79]....
        /*1064*/ 	.word	0x0001fb90
        /*1068*/ 	.word	0x0000004f
        /*106c*/ 	.word	0x00016890
        /*1070*/ 	.short	0x010a
        /*1072*/ 	.byte	0x3f
	.zero		1


	//   ....[80]....
        /*1074*/ 	.word	0x0001fbe0
        /*1078*/ 	.word	0x0000004f
        /*107c*/ 	.word	0x00016890
        /*1080*/ 	.short	0x010a
        /*1082*/ 	.byte	0x3f
	.zero		1


	//   ....[81]....
        /*1084*/ 	.word	0x0001fc30
        /*1088*/ 	.word	0x0000004f
        /*108c*/ 	.word	0x000168b0
        /*1090*/ 	.short	0x010a
        /*1092*/ 	.byte	0x3f
	.zero		1


	//   ....[82]....
        /*1094*/ 	.word	0x00020100
        /*1098*/ 	.word	0x00000002
        /*109c*/ 	.word	0x00016800
        /*10a0*/ 	.short	0x010a
        /*10a2*/ 	.byte	0x3f
	.zero		1


	//   ....[83]....
        /*10a4*/ 	.word	0x00020720
        /*10a8*/ 	.word	0x00000002
        /*10ac*/ 	.word	0x00016800
        /*10b0*/ 	.short	0x010a
        /*10b2*/ 	.byte	0x3f
	.zero		1


	//   ....[84]....
        /*10b4*/ 	.word	0x00020770
        /*10b8*/ 	.word	0x0000000f
        /*10bc*/ 	.word	0x00016830
        /*10c0*/ 	.short	0x010a
        /*10c2*/ 	.byte	0x3f
	.zero		1


	//   ....[85]....
        /*10c4*/ 	.word	0x000207c0
        /*10c8*/ 	.word	0x0000000b
        /*10cc*/ 	.word	0x00016830
        /*10d0*/ 	.short	0x010a
        /*10d2*/ 	.byte	0x3f
	.zero		1


	//   ....[86]....
        /*10d4*/ 	.word	0x00020810
        /*10d8*/ 	.word	0x0000000b
        /*10dc*/ 	.word	0x00016850
        /*10e0*/ 	.short	0x010a
        /*10e2*/ 	.byte	0x3f
	.zero		1


	//   ....[87]....
        /*10e4*/ 	.word	0x00020860
        /*10e8*/ 	.word	0x00000005
        /*10ec*/ 	.word	0x00016830
        /*10f0*/ 	.short	0x010a
        /*10f2*/ 	.byte	0x3f
	.zero		1


	//   ....[88]....
        /*10f4*/ 	.word	0x000208b0
        /*10f8*/ 	.word	0x0000000a
        /*10fc*/ 	.word	0x00016850
        /*1100*/ 	.short	0x010a
        /*1102*/ 	.byte	0x3f
	.zero		1


	//   ....[89]....
        /*1104*/ 	.word	0x00020900
        /*1108*/ 	.word	0x00000005
        /*110c*/ 	.word	0x00016830
        /*1110*/ 	.short	0x010a
        /*1112*/ 	.byte	0x3f
	.zero		1


	//   ....[90]....
        /*1114*/ 	.word	0x00020950
        /*1118*/ 	.word	0x0000000a
        /*111c*/ 	.word	0x00016850
        /*1120*/ 	.short	0x010a
        /*1122*/ 	.byte	0x3f
	.zero		1


	//   ....[91]....
        /*1124*/ 	.word	0x000209a0
        /*1128*/ 	.word	0x0000000b
        /*112c*/ 	.word	0x00016850
        /*1130*/ 	.short	0x010a
        /*1132*/ 	.byte	0x3f
	.zero		1


	//   ....[92]....
        /*1134*/ 	.word	0x00020f40
        /*1138*/ 	.word	0x00000016
        /*113c*/ 	.word	0x00016820
        /*1140*/ 	.short	0x010a
        /*1142*/ 	.byte	0x3f
	.zero		1


	//   ....[93]....
        /*1144*/ 	.word	0x00020f90
        /*1148*/ 	.word	0x00000005
        /*114c*/ 	.word	0x000168a0
        /*1150*/ 	.short	0x010a
        /*1152*/ 	.byte	0x3f
	.zero		1


	//   ....[94]....
        /*1154*/ 	.word	0x00020fe0
        /*1158*/ 	.word	0x00000005
        /*115c*/ 	.word	0x000168c0
        /*1160*/ 	.short	0x010a
        /*1162*/ 	.byte	0x3f
	.zero		1


	//   ....[95]....
        /*1164*/ 	.word	0x00021030
        /*1168*/ 	.word	0x00000005
        /*116c*/ 	.word	0x000168a0
        /*1170*/ 	.short	0x010a
        /*1172*/ 	.byte	0x3f
	.zero		1


	//   ....[96]....
        /*1174*/ 	.word	0x00021080
        /*1178*/ 	.word	0x00000005
        /*117c*/ 	.word	0x000168c0
        /*1180*/ 	.short	0x010a
        /*1182*/ 	.byte	0x3f
	.zero		1


	//   ....[97]....
        /*1184*/ 	.word	0x00021220
        /*1188*/ 	.word	0x00000000
        /*118c*/ 	.word	0x00016840
        /*1190*/ 	.short	0x010a
        /*1192*/ 	.byte	0x3f
	.zero		1


	//   ....[98]....
        /*1194*/ 	.word	0x00022160
        /*1198*/ 	.word	0x00000016
        /*119c*/ 	.word	0x00016820
        /*11a0*/ 	.short	0x010a
        /*11a2*/ 	.byte	0x3f
	.zero		1


	//   ....[99]....
        /*11a4*/ 	.word	0x000221b0
        /*11a8*/ 	.word	0x00000002
        /*11ac*/ 	.word	0x00016840
        /*11b0*/ 	.short	0x010a
        /*11b2*/ 	.byte	0x3f
	.zero		1


	//   ....[100]....
        /*11b4*/ 	.word	0x00022200
        /*11b8*/ 	.word	0x00000003
        /*11bc*/ 	.word	0x00000060
        /*11c0*/ 	.short	0x010a
        /*11c2*/ 	.byte	0x3f
	.zero		1


	//   ....[101]....
        /*11c4*/ 	.word	0x00022250
        /*11c8*/ 	.word	0x00000002
        /*11cc*/ 	.word	0x00016840
        /*11d0*/ 	.short	0x010a
        /*11d2*/ 	.byte	0x3f
	.zero		1


	//   ....[102]....
        /*11d4*/ 	.word	0x000222a0
        /*11d8*/ 	.word	0x0000000a
        /*11dc*/ 	.word	0x00000060
        /*11e0*/ 	.short	0x010a
        /*11e2*/ 	.byte	0x3f
	.zero		1


	//   ....[103]....
        /*11e4*/ 	.word	0x000222f0
        /*11e8*/ 	.word	0x00000002
        /*11ec*/ 	.word	0x00016840
        /*11f0*/ 	.short	0x010a
        /*11f2*/ 	.byte	0x3f
	.zero		1


	//   ....[104]....
        /*11f4*/ 	.word	0x00022340
        /*11f8*/ 	.word	0x00000005
        /*11fc*/ 	.word	0x00000060
        /*1200*/ 	.short	0x010a
        /*1202*/ 	.byte	0x3f
	.zero		1


	//   ....[105]....
        /*1204*/ 	.word	0x00022390
        /*1208*/ 	.word	0x00000003
        /*120c*/ 	.word	0x00016860
        /*1210*/ 	.short	0x010a
        /*1212*/ 	.byte	0x3f
	.zero		1


	//   ....[106]....
        /*1214*/ 	.word	0x00022d10
        /*1218*/ 	.word	0x00000009
        /*121c*/ 	.word	0x00016820
        /*1220*/ 	.short	0x010a
        /*1222*/ 	.byte	0x3f
	.zero		1


	//   ....[107]....
        /*1224*/ 	.word	0x00022eb0
        /*1228*/ 	.word	0x00000005
        /*122c*/ 	.word	0x00000000
        /*1230*/ 	.short	0x010a
        /*1232*/ 	.byte	0x3f
	.zero		1


	//   ....[108]....
        /*1234*/ 	.word	0x00022f00
        /*1238*/ 	.word	0x00000003
        /*123c*/ 	.word	0x00000000
        /*1240*/ 	.short	0x010a
        /*1242*/ 	.byte	0x3f
	.zero		1


	//   ....[109]....
        /*1244*/ 	.word	0x00022f50
        /*1248*/ 	.word	0x00000017
        /*124c*/ 	.word	0x00000000
        /*1250*/ 	.short	0x010a
        /*1252*/ 	.byte	0x3f
	.zero		1


	//----- nvinfo : EIATTR_NUM_MBARRIERS
	.align		4
.L_1647:
        /*1254*/ 	.byte	0x03, 0x38
        /*1256*/ 	.short	0x0016


	//----- nvinfo : EIATTR_EXIT_INSTR_OFFSETS
	.align		4
        /*1258*/ 	.byte	0x04, 0x1c
        /*125a*/ 	.short	(.L_1649 - .L_1648)


	//   ....[0]....
.L_1648:
        /*125c*/ 	.word	0x0001fb30


	//----- nvinfo : EIATTR_MAX_THREADS
	.align		4
.L_1649:
        /*1260*/ 	.byte	0x04, 0x05
        /*1262*/ 	.short	(.L_1651 - .L_1650)
.L_1650:
        /*1264*/ 	.word	0x00000200
        /*1268*/ 	.word	0x00000001
        /*126c*/ 	.word	0x00000001


	//----- nvinfo : EIATTR_CRS_STACK_SIZE
	.align		4
.L_1651:
        /*1270*/ 	.byte	0x04, 0x1e
        /*1272*/ 	.short	(.L_1653 - .L_1652)
.L_1652:
        /*1274*/ 	.word	0x00000000


	//----- nvinfo : EIATTR_CBANK_PARAM_SIZE
	.align		4
.L_1653:
        /*1278*/ 	.byte	0x03, 0x19
        /*127a*/ 	.short	0x0af0


	//----- nvinfo : EIATTR_PARAM_CBANK
	.align		4
        /*127c*/ 	.byte	0x04, 0x0a
        /*127e*/ 	.short	(.L_1655 - .L_1654)
	.align		4
.L_1654:
        /*1280*/ 	.word	index@(.nv.constant0._ZN7cutlass13device_kernelIN5flash11enable_sm90INS1_16FlashAttnFwdSm90INS1_25CollectiveMainloopFwdSm90ILi2EN4cute5tupleIJNS5_1CILi1EEES8_S8_EEENS6_IJNS7_ILi192EEENS7_ILi128EEENS7_ILi64EEEEEELi64ENS_10bfloat16_tEfNS_4arch4Sm90ELb0ELb1ELb1ELb1ELb0ELb1ELb0ELb1ELb1ELb1ELb0ELb0EEENS1_21CollectiveEpilogueFwdINS6_IJSA_SC_SB_EEES9_SE_SG_Li384ELb1ELb1ELb0ELb0EEENS1_36VarlenDynamicPersistentTileSchedulerILi192ELi128ELi384ELi128ELb0ELb1ELb1ELb1ELb0ELb1EEEEEEEEEvNT_6ParamsE)
        /*1284*/ 	.short	0x0210
        /*1286*/ 	.short	0x0af0


	//----- nvinfo : EIATTR_SW_WAR
	.align		4
.L_1655:
        /*1288*/ 	.byte	0x04, 0x36
        /*128a*/ 	.short	(.L_1657 - .L_1656)
.L_1656:
        /*128c*/ 	.word	0x00000008
.L_1657:


//--------------------- .nv.info._ZN7cutlass13device_kernelIN5flash11enable_sm90INS1_16FlashAttnFwdSm90INS1_25CollectiveMainloopFwdSm90ILi2EN4cute5tupleIJNS5_1CILi1EEES8_S8_EEENS6_IJNS7_ILi192EEENS7_ILi128EEENS7_ILi64EEEEEELi64ENS_10bfloat16_tEfNS_4arch4Sm90ELb1ELb0ELb1ELb0ELb0ELb0ELb0ELb1ELb1ELb1ELb0ELb0EEENS1_21CollectiveEpilogueFwdINS6_IJSA_SC_SB_EEES9_SE_SG_Li384ELb0ELb1ELb0ELb0EEENS1_30DynamicPersistentTileSchedulerILi384ELi128ELb0ELb1ELb1EEEEEEEEEvNT_6ParamsE --------------------------
	.section	.nv.info._ZN7cutlass13device_kernelIN5flash11enable_sm90INS1_16FlashAttnFwdSm90INS1_25CollectiveMainloopFwdSm90ILi2EN4cute5tupleIJNS5_1CILi1EEES8_S8_EEENS6_IJNS7_ILi192EEENS7_ILi128EEENS7_ILi64EEEEEELi64ENS_10bfloat16_tEfNS_4arch4Sm90ELb1ELb0ELb1ELb0ELb0ELb0ELb0ELb1ELb1ELb1ELb0ELb0EEENS1_21CollectiveEpilogueFwdINS6_IJSA_SC_SB_EEES9_SE_SG_Li384ELb0ELb1ELb0ELb0EEENS1_30DynamicPersistentTileSchedulerILi384ELi128ELb0ELb1ELb1EEEEEEEEEvNT_6ParamsE,"",@"SHT_CUDA_INFO"
	.sectionflags	@""
	.align	4


	//----- nvinfo : EIATTR_CUDA_API_VERSION
	.align		4
        /*0000*/ 	.byte	0x04, 0x37
        /*0002*/ 	.short	(.L_1659 - .L_1658)
.L_1658:
        /*0004*/ 	.word	0x00000082


	//----- nvinfo : EIATTR_KPARAM_INFO
	.align		4
.L_1659:
        /*0008*/ 	.byte	0x04, 0x17
        /*000a*/ 	.short	(.L_1661 - .L_1660)
.L_1660:
        /*000c*/ 	.word	0x00000000
        /*0010*/ 	.short	0x0000
        /*0012*/ 	.short	0x0070
        /*0014*/ 	.byte	0x00, 0xf0, 0x01, 0x2a


	//----- nvinfo : EIATTR_SPARSE_MMA_MASK
	.align		4
.L_1661:
        /*0018*/ 	.byte	0x03, 0x50
        /*001a*/ 	.short	0x0000


	//----- nvinfo : EIATTR_MAXREG_COUNT
	.align		4
        /*001c*/ 	.byte	0x03, 0x1b
        /*001e*/ 	.short	0x0080


	//----- nvinfo : EIATTR_NUM_BARRIERS
	.align		4
        /*0020*/ 	.byte	0x02, 0x4c
        /*0022*/ 	.byte	0x10
	.zero		1


	//----- nvinfo : EIATTR_EXTERNS
	.align		4
        /*0024*/ 	.byte	0x04, 0x0f
        /*0026*/ 	.short	(.L_1663 - .L_1662)


	//   ....[0]....
	.align		4
.L_1662:
        /*0028*/ 	.word	index@(__assertfail)


	//----- nvinfo : EIATTR_ANNOTATIONS
	.align		4
.L_1663:
        /*002c*/ 	.byte	0x04, 0x55
        /*002e*/ 	.short	(.L_1665 - .L_1664)


	//   ....[0]....
.L_1664:
        /*0030*/ 	.word	0x00000001
        /*0034*/ 	.byte	0xb0, 0xaf, 0x00, 0x00, 0x01, 0x00, 0x00, 0x00, 0xc0, 0xaf, 0x00, 0x00, 0x01, 0x00, 0x00, 0x00
        /*0044*/ 	.byte	0x40, 0xb0, 0x00, 0x00, 0x01, 0x00, 0x00, 0x00, 0x90, 0xcc, 0x00, 0x00, 0x01, 0x00, 0x00, 0x00
        /*0054*/ 	.byte	0xb0, 0xcc, 0x00, 0x00, 0x01, 0x00, 0x00, 0x00, 0xf0, 0xe6, 0x00, 0x00, 0x01, 0x00, 0x00, 0x00
        /*0064*/ 	.byte	0x90, 0xe8, 0x00, 0x00


	//----- nvinfo : EIATTR_MERCURY_ISA_VERSION
	.align		4
.L_1665:
        /*0068*/ 	.byte	0x03, 0x5f
        /*006a*/ 	.short	0x0101


	//----- nvinfo : EIATTR_INT_WARP_WIDE_INSTR_OFFSETS
	.align		4
        /*006c*/ 	.byte	0x04, 0x31
        /*006e*/ 	.short	(.L_1667 - .L_1666)


	//   ....[0]....
.L_1666:
        /*0070*/ 	.word	0x00000130


	//   ....[1]....
        /*0074*/ 	.word	0x00000170


	//   ....[2]....
        /*0078*/ 	.word	0x000001e0


	//   ....[3]....
        /*007c*/ 	.word	0x0000b650


	//   ....[4]....
        /*0080*/ 	.word	0x0000b6e0


	//   ....[5]....
        /*0084*/ 	.word	0x0000e360


	//   ....[6]....
        /*0088*/ 	.word	0x0000e3f0


	//----- nvinfo : EIATTR_COOP_GROUP_MASK_REGIDS
	.align		4
.L_1667:
        /*008c*/ 	.byte	0x04, 0x29
        /*008e*/ 	.short	(.L_1669 - .L_1668)


	//   ....[0]....
.L_1668:
        /*0090*/ 	.word	0xffffffff


	//   ....[1]....
        /*0094*/ 	.word	0xffffffff


	//   ....[2]....
        /*0098*/ 	.word	0xffffffff


	//   ....[3]....
        /*009c*/ 	.word	0xffffffff


	//   ....[4]....
        /*00a0*/ 	.word	0xffffffff


	//   ....[5]....
        /*00a4*/ 	.word	0xffffffff


	//   ....[6]....
        /*00a8*/ 	.word	0xffffffff


	//   ....[7]....
        /*00ac*/ 	.word	0xffffffff


	//   ....[8]....
        /*00b0*/ 	.word	0xffffffff


	//   ....[9]....
        /*00b4*/ 	.word	0xffffffff


	//   ....[10]....
        /*00b8*/ 	.word	0xffffffff


	//   ....[11]....
        /*00bc*/ 	.word	0xffffffff


	//   ....[12]....
        /*00c0*/ 	.word	0xffffffff


	//   ....[13]....
        /*00c4*/ 	.word	0xffffffff


	//   ....[14]....
        /*00c8*/ 	.word	0xffffffff


	//   ....[15]....
        /*00cc*/ 	.word	0xffffffff


	//   ....[16]....
        /*00d0*/ 	.word	0xffffffff


	//   ....[17]....
        /*00d4*/ 	.word	0xffffffff


	//   ....[18]....
        /*00d8*/ 	.word	0xffffffff


	//   ....[19]....
        /*00dc*/ 	.word	0xffffffff


	//   ....[20]....
        /*00e0*/ 	.word	0xffffffff


	//   ....[21]....
        /*00e4*/ 	.word	0xffffffff


	//   ....[22]....
        /*00e8*/ 	.word	0xffffffff


	//   ....[23]....
        /*00ec*/ 	.word	0xffffffff


	//   ....[24]....
        /*00f0*/ 	.word	0xffffffff


	//   ....[25]....
        /*00f4*/ 	.word	0xffffffff


	//   ....[26]....
        /*00f8*/ 	.word	0xffffffff


	//   ....[27]....
        /*00fc*/ 	.word	0xffffffff


	//   ....[28]....
        /*0100*/ 	.word	0xffffffff


	//   ....[29]....
        /*0104*/ 	.word	0xffffffff


	//   ....[30]....
        /*0108*/ 	.word	0xffffffff


	//   ....[31]....
        /*010c*/ 	.word	0xffffffff


	//   ....[32]....
        /*0110*/ 	.word	0xffffffff


	//   ....[33]....
        /*0114*/ 	.word	0xffffffff


	//   ....[34]....
        /*0118*/ 	.word	0xffffffff


	//   ....[35]....
        /*011c*/ 	.word	0xffffffff


	//   ....[36]....
        /*0120*/ 	.word	0xffffffff


	//   ....[37]....
        /*0124*/ 	.word	0xffffffff


	//   ....[38]....
        /*0128*/ 	.word	0xffffffff


	//   ....[39]....
        /*012c*/ 	.word	0xffffffff


	//   ....[40]....
        /*0130*/ 	.word	0xffffffff


	//   ....[41]....
        /*0134*/ 	.word	0xffffffff


	//   ....[42]....
        /*0138*/ 	.word	0xffffffff


	//   ....[43]....
        /*013c*/ 	.word	0xffffffff


	//   ....[44]....
        /*0140*/ 	.word	0xffffffff


	//   ....[45]....
        /*0144*/ 	.word	0xffffffff


	//   ....[46]....
        /*0148*/ 	.word	0xffffffff


	//   ....[47]....
        /*014c*/ 	.word	0xffffffff


	//   ....[48]....
        /*0150*/ 	.word	0xffffffff


	//   ....[49]....
        /*0154*/ 	.word	0xffffffff


	//   ....[50]....
        /*0158*/ 	.word	0xffffffff


	//   ....[51]....
        /*015c*/ 	.word	0xffffffff


	//   ....[52]....
        /*0160*/ 	.word	0xffffffff


	//   ....[53]....
        /*0164*/ 	.word	0xffffffff


	//   ....[54]....
        /*0168*/ 	.word	0xffffffff


	//   ....[55]....
        /*016c*/ 	.word	0xffffffff


	//   ....[56]....
        /*0170*/ 	.word	0xffffffff


	//   ....[57]....
        /*0174*/ 	.word	0xffffffff


	//   ....[58]....
        /*0178*/ 	.word	0xffffffff


	//   ....[59]....
        /*017c*/ 	.word	0xffffffff


	//   ....[60]....
        /*0180*/ 	.word	0xffffffff


	//   ....[61]....
        /*0184*/ 	.word	0xffffffff


	//   ....[62]....
        /*0188*/ 	.word	0xffffffff


	//   ....[63]....
        /*018c*/ 	.word	0xffffffff


	//   ....[64]....
        /*0190*/ 	.word	0xffffffff


	//   ....[65]....
        /*0194*/ 	.word	0xffffffff


	//   ....[66]....
        /*0198*/ 	.word	0xffffffff


	//   ....[67]....
        /*019c*/ 	.word	0xffffffff


	//   ....[68]....
        /*01a0*/ 	.word	0xffffffff


	//   ....[69]....
        /*01a4*/ 	.word	0xffffffff


	//   ....[70]....
        /*01a8*/ 	.word	0xffffffff


	//   ....[71]....
        /*01ac*/ 	.word	0xffffffff


	//   ....[72]....
        /*01b0*/ 	.word	0xffffffff


	//   ....[73]....
        /*01b4*/ 	.word	0xffffffff


	//   ....[74]....
        /*01b8*/ 	.word	0xffffffff


	//   ....[75]....
        /*01bc*/ 	.word	0xffffffff


	//   ....[76]....
        /*01c0*/ 	.word	0x0500000f


	//   ....[77]....
        /*01c4*/ 	.word	0x0500000f


	//   ....[78]....
        /*01c8*/ 	.word	0x0500000f


	//   ....[79]....
        /*01cc*/ 	.word	0x0500000f


	//   ....[80]....
        /*01d0*/ 	.word	0x0500000f


	//   ....[81]....
        /*01d4*/ 	.word	0x0500000f


	//   ....[82]....
        /*01d8*/ 	.word	0x0500000f


	//   ....[83]....
        /*01dc*/ 	.word	0x0500000f


	//   ....[84]....
        /*01e0*/ 	.word	0x0500000f


	//   ....[85]....
        /*01e4*/ 	.word	0x0500000f


	//   ....[86]....
        /*01e8*/ 	.word	0x0500000f


	//   ....[87]....
        /*01ec*/ 	.word	0x0500000f


	//   ....[88]....
        /*01f0*/ 	.word	0x0500000f


	//   ....[89]....
        /*01f4*/ 	.word	0x0500000f


	//   ....[90]....
        /*01f8*/ 	.word	0x0500000f


	//   ....[91]....
        /*01fc*/ 	.word	0x0500000f


	//   ....[92]....
        /*0200*/ 	.word	0x0500000f


	//   ....[93]....
        /*0204*/ 	.word	0x0500000f


	//   ....[94]....
        /*0208*/ 	.word	0x0500000f


	//   ....[95]....
        /*020c*/ 	.word	0x0500000f


	//   ....[96]....
        /*0210*/ 	.word	0x0500000f


	//   ....[97]....
        /*0214*/ 	.word	0x0500000f


	//   ....[98]....
        /*0218*/ 	.word	0x0500000f


	//   ....[99]....
        /*021c*/ 	.word	0x0500000f


	//   ....[100]....
        /*0220*/ 	.word	0x0500000f


	//   ....[101]....
        /*0224*/ 	.word	0x0500000f


	//   ....[102]....
        /*0228*/ 	.word	0x0500000f


	//----- nvinfo : EIATTR_COOP_GROUP_INSTR_OFFSETS
	.align		4
.L_1669:
        /*022c*/ 	.byte	0x04, 0x28
        /*022e*/ 	.short	(.L_1671 - .L_1670)


	//   ....[0]....
.L_1670:
        /*0230*/ 	.word	0x00000070


	//   ....[1]....
        /*0234*/ 	.word	0x00000140


	//   ....[2]....
        /*0238*/ 	.word	0x00000190


	//   ....[3]....
        /*023c*/ 	.word	0x000003c0


	//   ....[4]....
        /*0240*/ 	.word	0x00000520


	//   ....[5]....
        /*0244*/ 	.word	0x00000640


	//   ....[6]....
        /*0248*/ 	.word	0x000007a0


	//   ....[7]....
        /*024c*/ 	.word	0x00001360


	//   ....[8]....
        /*0250*/ 	.word	0x00001a10


	//   ....[9]....
        /*0254*/ 	.word	0x00001a30


	//   ....[10]....
        /*0258*/ 	.word	0x000027e0


	//   ....[11]....
        /*025c*/ 	.word	0x000028b0


	//   ....[12]....
        /*0260*/ 	.word	0x00003330


	//   ....[13]....
        /*0264*/ 	.word	0x00003380


	//   ....[14]....
        /*0268*/ 	.word	0x00004840


	//   ....[15]....
        /*026c*/ 	.word	0x00004890


	//   ....[16]....
        /*0270*/ 	.word	0x00005240


	//   ....[17]....
        /*0274*/ 	.word	0x000052f0


	//   ....[18]....
        /*0278*/ 	.word	0x00005d90


	//   ....[19]....
        /*027c*/ 	.word	0x00005e30


	//   ....[20]....
        /*0280*/ 	.word	0x00007b30


	//   ....[21]....
        /*0284*/ 	.word	0x00007ba0


	//   ....[22]....
        /*0288*/ 	.word	0x00008270


	//   ....[23]....
        /*028c*/ 	.word	0x000082f0


	//   ....[24]....
        /*0290*/ 	.word	0x00009380


	//   ....[25]....
        /*0294*/ 	.word	0x000093c0


	//   ....[26]....
        /*0298*/ 	.word	0x000094a0


	//   ....[27]....
        /*029c*/ 	.word	0x000094c0


	//   ....[28]....
        /*02a0*/ 	.word	0x0000a080


	//   ....[29]....
        /*02a4*/ 	.word	0x0000a0b0


	//   ....[30]....
        /*02a8*/ 	.word	0x0000a0e0


	//   ....[31]....
        /*02ac*/ 	.word	0x0000a110


	//   ....[32]....
        /*02b0*/ 	.word	0x0000a580


	//   ....[33]....
        /*02b4*/ 	.word	0x0000a5c0


	//   ....[34]....
        /*02b8*/ 	.word	0x0000a5e0


	//   ....[35]....
        /*02bc*/ 	.word	0x0000a610


	//   ....[36]....
        /*02c0*/ 	.word	0x0000a630


	//   ....[37]....
        /*02c4*/ 	.word	0x0000a650


	//   ....[38]....
        /*02c8*/ 	.word	0x0000a670


	//   ....[39]....
        /*02cc*/ 	.word	0x0000a690


	//   ....[40]....
        /*02d0*/ 	.word	0x0000acf0


	//   ....[41]....
        /*02d4*/ 	.word	0x0000ad30


	//   ....[42]....
        /*02d8*/ 	.word	0x0000ad60


	//   ....[43]....
        /*02dc*/ 	.word	0x0000ad90


	//   ....[44]....
        /*02e0*/ 	.word	0x0000adb0


	//   ....[45]....
        /*02e4*/ 	.word	0x0000adc0


	//   ....[46]....
        /*02e8*/ 	.word	0x0000add0


	//   ....[47]....
        /*02ec*/ 	.word	0x0000adf0


	//   ....[48]....
        /*02f0*/ 	.word	0x0000af70


	//   ....[49]....
        /*02f4*/ 	.word	0x0000bc10


	//   ....[50]....
        /*02f8*/ 	.word	0x0000c610


	//   ....[51]....
        /*02fc*/ 	.word	0x0000c640


	//   ....[52]....
        /*0300*/ 	.word	0x0000c670


	//   ....[53]....
        /*0304*/ 	.word	0x0000c700


	//   ....[54]....
        /*0308*/ 	.word	0x0000c730


	//   ....[55]....
        /*030c*/ 	.word	0x0000c740


	//   ....[56]....
        /*0310*/ 	.word	0x0000c780


	//   ....[57]....
        /*0314*/ 	.word	0x0000c7b0


	//   ....[58]....
        /*0318*/ 	.word	0x0000c820


	//   ....[59]....
        /*031c*/ 	.word	0x0000c830


	//   ....[60]....
        /*0320*/ 	.word	0x0000c870


	//   ....[61]....
        /*0324*/ 	.word	0x0000c8a0


	//   ....[62]....
        /*0328*/ 	.word	0x0000c910


	//   ....[63]....
        /*032c*/ 	.word	0x0000c920


	//   ....[64]....
        /*0330*/ 	.word	0x0000c940


	//   ....[65]....
        /*0334*/ 	.word	0x0000c970


	//   ....[66]....
        /*0338*/ 	.word	0x0000c9d0


	//   ....[67]....
        /*033c*/ 	.word	0x0000c9e0


	//   ....[68]....
        /*0340*/ 	.word	0x0000ca40


	//   ....[69]....
        /*0344*/ 	.word	0x0000ca90


	//   ....[70]....
        /*0348*/ 	.word	0x0000cab0


	//   ....[71]....
        /*034c*/ 	.word	0x0000caf0


	//   ....[72]....
        /*0350*/ 	.word	0x0000cb00


	//   ....[73]....
        /*0354*/ 	.word	0x0000cb50


	//   ....[74]....
        /*0358*/ 	.word	0x0000e7d0


	//   ....[75]....
        /*035c*/ 	.word	0x0000e9b0


	//   ....[76]....
        /*0360*/ 	.word	0x0000ef10


	//   ....[77]....
        /*0364*/ 	.word	0x0000f070


	//   ....[78]....
        /*0368*/ 	.word	0x0000f0d0


	//   ....[79]....
        /*036c*/ 	.word	0x0000f190


	//   ....[80]....
        /*0370*/ 	.word	0x0000f240


	//   ....[81]....
        /*0374*/ 	.word	0x0000f2c0


	//   ....[82]....
        /*0378*/ 	.word	0x0000f360


	//   ....[83]....
        /*037c*/ 	.word	0x0000f3c0


	//   ....[84]....
        /*0380*/ 	.word	0x0000f4a0


	//   ....[85]....
        /*0384*/ 	.word	0x0000f520


	//   ....[86]....
        /*0388*/ 	.word	0x0000f5c0


	//   ....[87]....
        /*038c*/ 	.word	0x0000f620


	//   ....[88]....
        /*0390*/ 	.word	0x0000f700


	//   ....[89]....
        /*0394*/ 	.word	0x0000f780


	//   ....[90]....
        /*0398*/ 	.word	0x0000f820


	//   ....[91]....
        /*039c*/ 	.word	0x0000f880


	//   ....[92]....
        /*03a0*/ 	.word	0x0000f930


	//   ....[93]....
        /*03a4*/ 	.word	0x0000f9b0


	//   ....[94]....
        /*03a8*/ 	.word	0x0000fa90


	//   ....[95]....
        /*03ac*/ 	.word	0x0000faf0


	//   ....[96]....
        /*03b0*/ 	.word	0x0000fba0


	//   ....[97]....
        /*03b4*/ 	.word	0x0000fc00


	//   ....[98]....
        /*03b8*/ 	.word	0x0000fcc0


	//   ....[99]....
        /*03bc*/ 	.word	0x0000fd40


	//   ....[100]....
        /*03c0*/ 	.word	0x0000fde0


	//   ....[101]....
        /*03c4*/ 	.word	0x000100f0


	//   ....[102]....
        /*03c8*/ 	.word	0x00010210


	//----- nvinfo : EIATTR_REG_RECONFIG
	.align		4
.L_1671:
        /*03cc*/ 	.byte	0x01, 0x54
	.zero		2


	//----- nvinfo : EIATTR_SYSCALL_OFFSETS
	.align		4
        /*03d0*/ 	.byte	0x04, 0x46
        /*03d2*/ 	.short	(.L_1673 - .L_1672)


	//   ....[0]....
.L_1672:
        /*03d4*/ 	.word	0x00001540


	//   ....[1]....
        /*03d8*/ 	.word	0x0000b840


	//   ....[2]....
        /*03dc*/ 	.word	0x0000b990


	//   ....[3]....
        /*03e0*/ 	.word	0x0000ba80


	//   ....[4]....
        /*03e4*/ 	.word	0x0000c180


	//----- nvinfo : EIATTR_MBARRIER_INSTR_OFFSETS
	.align		4
.L_1673:
        /*03e8*/ 	.byte	0x04, 0x39
        /*03ea*/ 	.short	(.L_1675 - .L_1674)


	//   ....[0]....
.L_1674:
        /*03ec*/ 	.word	0x00000270
        /*03f0*/ 	.word	0x000000ff
        /*03f4*/ 	.word	0x00016800
        /*03f8*/ 	.short	0x0100
        /*03fa*/ 	.byte	0x08
	.zero		1


	//   ....[1]....
        /*03fc*/ 	.word	0x00000280
        /*0400*/ 	.word	0x000000ff
        /*0404*/ 	.word	0x00016820
        /*0408*/ 	.short	0x0100
        /*040a*/ 	.byte	0x08
	.zero		1


	//   ....[2]....
        /*040c*/ 	.word	0x00000370
        /*0410*/ 	.word	0x000000ff
        /*0414*/ 	.word	0x00016830
        /*0418*/ 	.short	0x0100
        /*041a*/ 	.byte	0x08
	.zero		1


	//   ....[3]....
        /*041c*/ 	.word	0x00000380
        /*0420*/ 	.word	0x000000ff
        /*0424*/ 	.word	0x00016840
        /*0428*/ 	.short	0x0100
        /*042a*/ 	.byte	0x08
	.zero		1


	//   ....[4]....
        /*042c*/ 	.word	0x00000390
        /*0430*/ 	.word	0x000000ff
        /*0434*/ 	.word	0x00016838
        /*0438*/ 	.short	0x0100
        /*043a*/ 	.byte	0x08
	.zero		1


	//   ....[5]....
        /*043c*/ 	.word	0x000003a0
        /*0440*/ 	.word	0x000000ff
        /*0444*/ 	.word	0x00016848
        /*0448*/ 	.short	0x0100
        /*044a*/ 	.byte	0x08
	.zero		1


	//   ....[6]....
        /*044c*/ 	.word	0x000004d0
        /*0450*/ 	.word	0x000000ff
        /*0454*/ 	.word	0x00016850
        /*0458*/ 	.short	0x0100
        /*045a*/ 	.byte	0x08
	.zero		1


	//   ....[7]....
        /*045c*/ 	.word	0x000004e0
        /*0460*/ 	.word	0x000000ff
        /*0464*/ 	.word	0x00016860
        /*0468*/ 	.short	0x0100
        /*046a*/ 	.byte	0x08
	.zero		1


	//   ....[8]....
        /*046c*/ 	.word	0x000004f0
        /*0470*/ 	.word	0x000000ff
        /*0474*/ 	.word	0x00016858
        /*0478*/ 	.short	0x0100
        /*047a*/ 	.byte	0x08
	.zero		1


	//   ....[9]....
        /*047c*/ 	.word	0x00000500
        /*0480*/ 	.word	0x000000ff
        /*0484*/ 	.word	0x00016868
        /*0488*/ 	.short	0x0100
        /*048a*/ 	.byte	0x08
	.zero		1


	//   ....[10]....
        /*048c*/ 	.word	0x000005f0
        /*0490*/ 	.word	0x000000ff
        /*0494*/ 	.word	0x00016870
        /*0498*/ 	.short	0x0100
        /*049a*/ 	.byte	0x06
	.zero		1


	//   ....[11]....
        /*049c*/ 	.word	0x00000600
        /*04a0*/ 	.word	0x000000ff
        /*04a4*/ 	.word	0x00016880
        /*04a8*/ 	.short	0x0100
        /*04aa*/ 	.byte	0x06
	.zero		1


	//   ....[12]....
        /*04ac*/ 	.word	0x00000610
        /*04b0*/ 	.word	0x000000ff
        /*04b4*/ 	.word	0x00016878
        /*04b8*/ 	.short	0x0100
        /*04ba*/ 	.byte	0x06
	.zero		1


	//   ....[13]....
        /*04bc*/ 	.word	0x00000620
        /*04c0*/ 	.word	0x000000ff
        /*04c4*/ 	.word	0x00016888
        /*04c8*/ 	.short	0x0100
        /*04ca*/ 	.byte	0x06
	.zero		1


	//   ....[14]....
        /*04cc*/ 	.word	0x00000750
        /*04d0*/ 	.word	0x000000ff
        /*04d4*/ 	.word	0x00016890
        /*04d8*/ 	.short	0x0100
        /*04da*/ 	.byte	0x08
	.zero		1


	//   ....[15]....
        /*04dc*/ 	.word	0x00000760
        /*04e0*/ 	.word	0x000000ff
        /*04e4*/ 	.word	0x000168a0
        /*04e8*/ 	.short	0x0100
        /*04ea*/ 	.byte	0x08
	.zero		1


	//   ....[16]....
        /*04ec*/ 	.word	0x00000770
        /*04f0*/ 	.word	0x000000ff
        /*04f4*/ 	.word	0x00016898
        /*04f8*/ 	.short	0x0100
        /*04fa*/ 	.byte	0x08
	.zero		1


	//   ....[17]....
        /*04fc*/ 	.word	0x00000780
        /*0500*/ 	.word	0x000000ff
        /*0504*/ 	.word	0x000168a8
        /*0508*/ 	.short	0x0100
        /*050a*/ 	.byte	0x08
	.zero		1


	//   ....[18]....
        /*050c*/ 	.word	0x000008b0
        /*0510*/ 	.word	0x000000ff
        /*0514*/ 	.word	0x000168b0
        /*0518*/ 	.short	0x0100
        /*051a*/ 	.byte	0x08
	.zero		1


	//   ....[19]....
        /*051c*/ 	.word	0x000008c0
        /*0520*/ 	.word	0x000000ff
        /*0524*/ 	.word	0x000168c0
        /*0528*/ 	.short	0x0100
        /*052a*/ 	.byte	0x08
	.zero		1


	//   ....[20]....
        /*052c*/ 	.word	0x000008d0
        /*0530*/ 	.word	0x000000ff
        /*0534*/ 	.word	0x000168b8
        /*0538*/ 	.short	0x0100
        /*053a*/ 	.byte	0x08
	.zero		1


	//   ....[21]....
        /*053c*/ 	.word	0x000008e0
        /*0540*/ 	.word	0x000000ff
        /*0544*/ 	.word	0x000168c8
        /*0548*/ 	.short	0x0100
        /*054a*/ 	.byte	0x08
	.zero		1


	//   ....[22]....
        /*054c*/ 	.word	0x000015c0
        /*0550*/ 	.word	0x000000ff
        /*0554*/ 	.word	0x00016800
        /*0558*/ 	.short	0x010a
        /*055a*/ 	.byte	0x2d
	.zero		1


	//   ....[23]....
        /*055c*/ 	.word	0x00001640
        /*0560*/ 	.word	0x00000000
        /*0564*/ 	.word	0x00016830
        /*0568*/ 	.short	0x010a
        /*056a*/ 	.byte	0x3f
	.zero		1


	//   ....[24]....
        /*056c*/ 	.word	0x000016a0
        /*0570*/ 	.word	0x00000000
        /*0574*/ 	.word	0x00016830
        /*0578*/ 	.short	0x010a
        /*057a*/ 	.byte	0x3f
	.zero		1


	//   ....[25]....
        /*057c*/ 	.word	0x00001fa0
        /*0580*/ 	.word	0x00000000
        /*0584*/ 	.word	0x00000000
        /*0588*/ 	.short	0x0101
        /*058a*/ 	.byte	0x3f
	.zero		1


	//   ....[26]....
        /*058c*/ 	.word	0x000040a0
        /*0590*/ 	.word	0x000000ff
        /*0594*/ 	.word	0x00016830
        /*0598*/ 	.short	0x010a
        /*059a*/ 	.byte	0x06
	.zero		1


	//   ....[27]....
        /*059c*/ 	.word	0x000040e0
        /*05a0*/ 	.word	0x000000ff
        /*05a4*/ 	.word	0x00016830
        /*05a8*/ 	.short	0x010a
        /*05aa*/ 	.byte	0x06
	.zero		1


	//   ....[28]....
        /*05ac*/ 	.word	0x000042c0
        /*05b0*/ 	.word	0x000000ff
        /*05b4*/ 	.word	0x00016850
        /*05b8*/ 	.short	0x010a
        /*05ba*/ 	.byte	0x06
	.zero		1


	//   ....[29]....
        /*05bc*/ 	.word	0x00004300
        /*05c0*/ 	.word	0x000000ff
        /*05c4*/ 	.word	0x00016850
        /*05c8*/ 	.short	0x010a
        /*05ca*/ 	.byte	0x06
	.zero		1


	//   ....[30]....
        /*05cc*/ 	.word	0x000062b0
        /*05d0*/ 	.word	0x0000000a
        /*05d4*/ 	.word	0x00000000
        /*05d8*/ 	.short	0x0101
        /*05da*/ 	.byte	0x3f
	.zero		1


	//   ....[31]....
        /*05dc*/ 	.word	0x00006540
        /*05e0*/ 	.word	0x00000008
        /*05e4*/ 	.word	0x00000000
        /*05e8*/ 	.short	0x0101
        /*05ea*/ 	.byte	0x3f
	.zero		1


	//   ....[32]....
        /*05ec*/ 	.word	0x00006ee0
        /*05f0*/ 	.word	0x000000ff
        /*05f4*/ 	.word	0x00016830
        /*05f8*/ 	.short	0x010a
        /*05fa*/ 	.byte	0x06
	.zero		1


	//   ....[33]....
        /*05fc*/ 	.word	0x00006f20
        /*0600*/ 	.word	0x000000ff
        /*0604*/ 	.word	0x00016830
        /*0608*/ 	.short	0x010a
        /*060a*/ 	.byte	0x06
	.zero		1


	//   ....[34]....
        /*060c*/ 	.word	0x00007100
        /*0610*/ 	.word	0x000000ff
        /*0614*/ 	.word	0x00016850
        /*0618*/ 	.short	0x010a
        /*061a*/ 	.byte	0x06
	.zero		1


	//   ....[35]....
        /*061c*/ 	.word	0x00007140
        /*0620*/ 	.word	0x000000ff
        /*0624*/ 	.word	0x00016850
        /*0628*/ 	.short	0x010a
        /*062a*/ 	.byte	0x06
	.zero		1


	//   ....[36]....
        /*062c*/ 	.word	0x000087d0
        /*0630*/ 	.word	0x0000000f
        /*0634*/ 	.word	0x00000000
        /*0638*/ 	.short	0x0101
        /*063a*/ 	.byte	0x3f
	.zero		1


	//   ....[37]....
        /*063c*/ 	.word	0x00008980
        /*0640*/ 	.word	0x0000000f
        /*0644*/ 	.word	0x00000000
        /*0648*/ 	.short	0x0101
        /*064a*/ 	.byte	0x3f
	.zero		1


	//   ....[38]....
        /*064c*/ 	.word	0x000092f0
        /*0650*/ 	.word	0x000000ff
        /*0654*/ 	.word	0x00016850
        /*0658*/ 	.short	0x010a
        /*065a*/ 	.byte	0x05
	.zero		1


	//   ....[39]....
        /*065c*/ 	.word	0x00009330
        /*0660*/ 	.word	0x000000ff
        /*0664*/ 	.word	0x00016850
        /*0668*/ 	.short	0x010a
        /*066a*/ 	.byte	0x05
	.zero		1


	//   ....[40]....
        /*066c*/ 	.word	0x00009860
        /*0670*/ 	.word	0x00000006
        /*0674*/ 	.word	0x00000000
        /*0678*/ 	.short	0x0101
        /*067a*/ 	.byte	0x3f
	.zero		1


	//   ....[41]....
        /*067c*/ 	.word	0x0000a4c0
        /*0680*/ 	.word	0x0000001b
        /*0684*/ 	.word	0x00000000
        /*0688*/ 	.short	0x0101
        /*068a*/ 	.byte	0x3f
	.zero		1


	//   ....[42]....
        /*068c*/ 	.word	0x0000be30
        /*0690*/ 	.word	0x00000003
        /*0694*/ 	.word	0x00016840
        /*0698*/ 	.short	0x010a
        /*069a*/ 	.byte	0x3f
	.zero		1


	//   ....[43]....
        /*069c*/ 	.word	0x0000cc20
        /*06a0*/ 	.word	0x00000011
        /*06a4*/ 	.word	0x00016800
        /*06a8*/ 	.short	0x0107
        /*06aa*/ 	.byte	0x3f
	.zero		1


	//   ....[44]....
        /*06ac*/ 	.word	0x0000cd10
        /*06b0*/ 	.word	0x00000011
        /*06b4*/ 	.word	0x00016800
        /*06b8*/ 	.short	0x0101
        /*06ba*/ 	.byte	0x3f
	.zero		1


	//   ....[45]....
        /*06bc*/ 	.word	0x0000cd30
        /*06c0*/ 	.word	0x00000011
        /*06c4*/ 	.word	0x00016820
        /*06c8*/ 	.short	0x010a
        /*06ca*/ 	.byte	0x3f
	.zero		1


	//   ....[46]....
        /*06cc*/ 	.word	0x0000d040
        /*06d0*/ 	.word	0x00000002
        /*06d4*/ 	.word	0x00016840
        /*06d8*/ 	.short	0x010a
        /*06da*/ 	.byte	0x3f
	.zero		1


	//   ....[47]....
        /*06dc*/ 	.word	0x0000d270
        /*06e0*/ 	.word	0x00000002
        /*06e4*/ 	.word	0x00000060
        /*06e8*/ 	.short	0x010a
        /*06ea*/ 	.byte	0x3f
	.zero		1


	//   ....[48]....
        /*06ec*/ 	.word	0x0000d7a0
        /*06f0*/ 	.word	0x00000002
        /*06f4*/ 	.word	0x00016840
        /*06f8*/ 	.short	0x010a
        /*06fa*/ 	.byte	0x3f
	.zero		1


	//   ....[49]....
        /*06fc*/ 	.word	0x0000d9d0
        /*0700*/ 	.word	0x00000005
        /*0704*/ 	.word	0x00000060
        /*0708*/ 	.short	0x010a
        /*070a*/ 	.byte	0x3f
	.zero		1


	//   ....[50]....
        /*070c*/ 	.word	0x0000de40
        /*0710*/ 	.word	0x00000002
        /*0714*/ 	.word	0x00016840
        /*0718*/ 	.short	0x010a
        /*071a*/ 	.byte	0x3f
	.zero		1


	//   ....[51]....
        /*071c*/ 	.word	0x0000e080
        /*0720*/ 	.word	0x00000005
        /*0724*/ 	.word	0x00000060
        /*0728*/ 	.short	0x010a
        /*072a*/ 	.byte	0x3f
	.zero		1


	//   ....[52]....
        /*072c*/ 	.word	0x0000e490
        /*0730*/ 	.word	0x00000003
        /*0734*/ 	.word	0x00016860
        /*0738*/ 	.short	0x010a
        /*073a*/ 	.byte	0x3f
	.zero		1


	//   ....[53]....
        /*073c*/ 	.word	0x0000e930
        /*0740*/ 	.word	0x00000007
        /*0744*/ 	.word	0x00016820
        /*0748*/ 	.short	0x010a
        /*074a*/ 	.byte	0x3f
	.zero		1


	//   ....[54]....
        /*074c*/ 	.word	0x0000ead0
        /*0750*/ 	.word	0x00000005
        /*0754*/ 	.word	0x00000000
        /*0758*/ 	.short	0x010a
        /*075a*/ 	.byte	0x3f
	.zero		1


	//   ....[55]....
        /*075c*/ 	.word	0x0000eb40
        /*0760*/ 	.word	0x00000003
        /*0764*/ 	.word	0x00000000
        /*0768*/ 	.short	0x010a
        /*076a*/ 	.byte	0x3f
	.zero		1


	//   ....[56]....
        /*076c*/ 	.word	0x0000eba0
        /*0770*/ 	.word	0x00000005
        /*0774*/ 	.word	0x00000000
        /*0778*/ 	.short	0x010a
        /*077a*/ 	.byte	0x3f
	.zero		1


	//   ....[57]....
        /*077c*/ 	.word	0x0000ebd0
        /*0780*/ 	.word	0x00000003
        /*0784*/ 	.word	0x00000000
        /*0788*/ 	.short	0x010a
        /*078a*/ 	.byte	0x3f
	.zero		1


	//   ....[58]....
        /*078c*/ 	.word	0x0000ec40
        /*0790*/ 	.word	0x00000003
        /*0794*/ 	.word	0x00016800
        /*0798*/ 	.short	0x010a
        /*079a*/ 	.byte	0x3f
	.zero		1


	//   ....[59]....
        /*079c*/ 	.word	0x0000ec90
        /*07a0*/ 	.word	0x00000000
        /*07a4*/ 	.word	0x00016830
        /*07a8*/ 	.short	0x010a
        /*07aa*/ 	.byte	0x3f
	.zero		1


	//   ....[60]....
        /*07ac*/ 	.word	0x0000ecf0
        /*07b0*/ 	.word	0x00000006
        /*07b4*/ 	.word	0x00016830
        /*07b8*/ 	.short	0x010a
        /*07ba*/ 	.byte	0x3f
	.zero		1


	//   ....[61]....
        /*07bc*/ 	.word	0x0000ed50
        /*07c0*/ 	.word	0x00000006
        /*07c4*/ 	.word	0x00016850
        /*07c8*/ 	.short	0x010a
        /*07ca*/ 	.byte	0x3f
	.zero		1


	//   ....[62]....
        /*07cc*/ 	.word	0x0000edb0
        /*07d0*/ 	.word	0x00000006
        /*07d4*/ 	.word	0x00016830
        /*07d8*/ 	.short	0x010a
        /*07da*/ 	.byte	0x3f
	.zero		1


	//   ....[63]....
        /*07dc*/ 	.word	0x0000ee10
        /*07e0*/ 	.word	0x00000006
        /*07e4*/ 	.word	0x00016850
        /*07e8*/ 	.short	0x010a
        /*07ea*/ 	.byte	0x3f
	.zero		1


	//   ....[64]....
        /*07ec*/ 	.word	0x0000ee70
        /*07f0*/ 	.word	0x00000004
        /*07f4*/ 	.word	0x00016850
        /*07f8*/ 	.short	0x010a
        /*07fa*/ 	.byte	0x3f
	.zero		1


	//   ....[65]....
        /*07fc*/ 	.word	0x0000efc0
        /*0800*/ 	.word	0x00000003
        /*0804*/ 	.word	0x00016840
        /*0808*/ 	.short	0x010a
        /*080a*/ 	.byte	0x3f
	.zero		1


	//   ....[66]....
        /*080c*/ 	.word	0x0000fe10
        /*0810*/ 	.word	0x00000011
        /*0814*/ 	.word	0x00016820
        /*0818*/ 	.short	0x010a
        /*081a*/ 	.byte	0x3f
	.zero		1


	//   ....[67]....
        /*081c*/ 	.word	0x0000fe60
        /*0820*/ 	.word	0x00000002
        /*0824*/ 	.word	0x00016840
        /*0828*/ 	.short	0x010a
        /*082a*/ 	.byte	0x3f
	.zero		1


	//   ....[68]....
        /*082c*/ 	.word	0x0000feb0
        /*0830*/ 	.word	0x00000002
        /*0834*/ 	.word	0x00000060
        /*0838*/ 	.short	0x010a
        /*083a*/ 	.byte	0x3f
	.zero		1


	//   ....[69]....
        /*083c*/ 	.word	0x0000ff00
        /*0840*/ 	.word	0x00000002
        /*0844*/ 	.word	0x00016840
        /*0848*/ 	.short	0x010a
        /*084a*/ 	.byte	0x3f
	.zero		1


	//   ....[70]....
        /*084c*/ 	.word	0x0000ff50
        /*0850*/ 	.word	0x00000005
        /*0854*/ 	.word	0x00000060
        /*0858*/ 	.short	0x010a
        /*085a*/ 	.byte	0x3f
	.zero		1


	//   ....[71]....
        /*085c*/ 	.word	0x0000ffa0
        /*0860*/ 	.word	0x00000002
        /*0864*/ 	.word	0x00016840
        /*0868*/ 	.short	0x010a
        /*086a*/ 	.byte	0x3f
	.zero		1


	//   ....[72]....
        /*086c*/ 	.word	0x0000fff0
        /*0870*/ 	.word	0x00000005
        /*0874*/ 	.word	0x00000060
        /*0878*/ 	.short	0x010a
        /*087a*/ 	.byte	0x3f
	.zero		1


	//   ....[73]....
        /*087c*/ 	.word	0x00010040
        /*0880*/ 	.word	0x00000003
        /*0884*/ 	.word	0x00016860
        /*0888*/ 	.short	0x010a
        /*088a*/ 	.byte	0x3f
	.zero		1


	//   ....[74]....
        /*088c*/ 	.word	0x00010130
        /*0890*/ 	.word	0x00000007
        /*0894*/ 	.word	0x00016820
        /*0898*/ 	.short	0x010a
        /*089a*/ 	.byte	0x3f
	.zero		1


	//   ....[75]....
        /*089c*/ 	.word	0x000102d0
        /*08a0*/ 	.word	0x00000005
        /*08a4*/ 	.word	0x00000000
        /*08a8*/ 	.short	0x010a
        /*08aa*/ 	.byte	0x3f
	.zero		1


	//   ....[76]....
        /*08ac*/ 	.word	0x00010320
        /*08b0*/ 	.word	0x00000003
        /*08b4*/ 	.word	0x00000000
        /*08b8*/ 	.short	0x010a
        /*08ba*/ 	.byte	0x3f
	.zero		1


	//   ....[77]....
        /*08bc*/ 	.word	0x00010370
        /*08c0*/ 	.word	0x00000005
        /*08c4*/ 	.word	0x00000000
        /*08c8*/ 	.short	0x010a
        /*08ca*/ 	.byte	0x3f
	.zero		1


	//----- nvinfo : EIATTR_NUM_MBARRIERS
	.align		4
.L_1675:
        /*08cc*/ 	.byte	0x03, 0x38
        /*08ce*/ 	.short	0x0016


	//----- nvinfo : EIATTR_EXIT_INSTR_OFFSETS
	.align		4
        /*08d0*/ 	.byte	0x04, 0x1c
        /*08d2*/ 	.short	(.L_1677 - .L_1676)


	//   ....[0]....
.L_1676:
        /*08d4*/ 	.word	0x00000a40


	//   ....[1]....
        /*08d8*/ 	.word	0x0000af00


	//   ....[2]....
        /*08dc*/ 	.word	0x0000ec20


	//----- nvinfo : EIATTR_MAX_THREADS
	.align		4
.L_1677:
        /*08e0*/ 	.byte	0x04, 0x05
        /*08e2*/ 	.short	(.L_1679 - .L_1678)
.L_1678:
        /*08e4*/ 	.word	0x00000200
        /*08e8*/ 	.word	0x00000001
        /*08ec*/ 	.word	0x00000001


	//----- nvinfo : EIATTR_CRS_STACK_SIZE
	.align		4
.L_1679:
        /*08f0*/ 	.byte	0x04, 0x1e
        /*08f2*/ 	.short	(.L_1681 - .L_1680)
.L_1680:
        /*08f4*/ 	.word	0x00000000


	//----- nvinfo : EIATTR_CBANK_PARAM_SIZE
	.align		4
.L_1681:
        /*08f8*/ 	.byte	0x03, 0x19
        /*08fa*/ 	.short	0x0af0


	//----- nvinfo : EIATTR_PARAM_CBANK
	.align		4
        /*08fc*/ 	.byte	0x04, 0x0a
        /*08fe*/ 	.short	(.L_1683 - .L_1682)
	.align		4
.L_1682:
        /*0900*/ 	.word	index@(.nv.constant0._ZN7cutlass13device_kernelIN5flash11enable_sm90INS1_16FlashAttnFwdSm90INS1_25CollectiveMainloopFwdSm90ILi2EN4cute5tupleIJNS5_1CILi1EEES8_S8_EEENS6_IJNS7_ILi192EEENS7_ILi128EEENS7_ILi64EEEEEELi64ENS_10bfloat16_tEfNS_4arch4Sm90ELb1ELb0ELb1ELb0ELb0ELb0ELb0ELb1ELb1ELb1ELb0ELb0EEENS1_21CollectiveEpilogueFwdINS6_IJSA_SC_SB_EEES9_SE_SG_Li384ELb0ELb1ELb0ELb0EEENS1_30DynamicPersistentTileSchedulerILi384ELi128ELb0ELb1ELb1EEEEEEEEEvNT_6ParamsE)
        /*0904*/ 	.short	0x0210
        /*0906*/ 	.short	0x0af0


	//----- nvinfo : EIATTR_SW_WAR
	.align		4
.L_1683:
        /*0908*/ 	.byte	0x04, 0x36
        /*090a*/ 	.short	(.L_1685 - .L_1684)
.L_1684:
        /*090c*/ 	.word	0x00000008
.L_1685:


//--------------------- .nv.info._ZN7cutlass13device_kernelIN5flash11enable_sm90INS1_16FlashAttnFwdSm90INS1_25CollectiveMainloopFwdSm90ILi2EN4cute5tupleIJNS5_1CILi1EEES8_S8_EEENS6_IJNS7_ILi192EEENS7_ILi128EEENS7_ILi64EEEEEELi64ENS_10bfloat16_tEfNS_4arch4Sm90ELb1ELb0ELb1ELb1ELb0ELb0ELb0ELb1ELb1ELb1ELb0ELb0EEENS1_21CollectiveEpilogueFwdINS6_IJSA_SC_SB_EEES9_SE_SG_Li384ELb1ELb1ELb0ELb0EEENS1_36VarlenDynamicPersistentTileSchedulerILi192ELi128ELi384ELi128ELb0ELb1ELb1ELb1ELb1ELb1EEEEEEEEEvNT_6ParamsE --------------------------
	.section	.nv.info._ZN7cutlass13device_kernelIN5flash11enable_sm90INS1_16FlashAttnFwdSm90INS1_25CollectiveMainloopFwdSm90ILi2EN4cute5tupleIJNS5_1CILi1EEES8_S8_EEENS6_IJNS7_ILi192EEENS7_ILi128EEENS7_ILi64EEEEEELi64ENS_10bfloat16_tEfNS_4arch4Sm90ELb1ELb0ELb1ELb1ELb0ELb0ELb0ELb1ELb1ELb1ELb0ELb0EEENS1_21CollectiveEpilogueFwdINS6_IJSA_SC_SB_EEES9_SE_SG_Li384ELb1ELb1ELb0ELb0EEENS1_36VarlenDynamicPersistentTileSchedulerILi192ELi128ELi384ELi128ELb0ELb1ELb1ELb1ELb1ELb1EEEEEEEEEvNT_6ParamsE,"",@"SHT_CUDA_INFO"
	.sectionflags	@""
	.align	4


	//----- nvinfo : EIATTR_CUDA_API_VERSION
	.align		4
        /*0000*/ 	.byte	0x04, 0x37
        /*0002*/ 	.short	(.L_1687 - .L_1686)
.L_1686:
        /*0004*/ 	.word	0x00000082


	//----- nvinfo : EIATTR_KPARAM_INFO
	.align		4
.L_1687:
        /*0008*/ 	.byte	0x04, 0x17
        /*000a*/ 	.short	(.L_1689 - .L_1688)
.L_1688:
        /*000c*/ 	.word	0x00000000
        /*0010*/ 	.short	0x0000
        /*0012*/ 	.short	0x0070
        /*0014*/ 	.byte	0x00, 0xf0, 0x01, 0x2a


	//----- nvinfo : EIATTR_SPARSE_MMA_MASK
	.align		4
.L_1689:
        /*0018*/ 	.byte	0x03, 0x50
        /*001a*/ 	.short	0x0000


	//----- nvinfo : EIATTR_MAXREG_COUNT
	.align		4
        /*001c*/ 	.byte	0x03, 0x1b
        /*001e*/ 	.short	0x0080


	//----- nvinfo : EIATTR_NUM_BARRIERS
	.align		4
        /*0020*/ 	.byte	0x02, 0x4c
        /*0022*/ 	.byte	0x10
	.zero		1


	//----- nvinfo : EIATTR_EXTERNS
	.align		4
        /*0024*/ 	.byte	0x04, 0x0f
        /*0026*/ 	.short	(.L_1691 - .L_1690)


	//   ....[0]....
	.align		4
.L_1690:
        /*0028*/ 	.word	index@(__assertfail)


	//----- nvinfo : EIATTR_ANNOTATIONS
	.align		4
.L_1691:
        /*002c*/ 	.byte	0x04, 0x55
        /*002e*/ 	.short	(.L_1693 - .L_1692)


	//   ....[0]....
.L_1692:
        /* <DEDUP_REMOVED lines=21> */


	//----- nvinfo : EIATTR_MERCURY_ISA_VERSION
	.align		4
.L_1693:
        /*0170*/ 	.byte	0x03, 0x5f
        /*0172*/ 	.short	0x0101


	//----- nvinfo : EIATTR_UNUSED_LOAD_BYTE_OFFSET
	.align		4
        /*0174*/ 	.byte	0x04, 0x44
        /*0176*/ 	.short	(.L_1695 - .L_1694)


	//   ....[0]....
.L_1694:
        /*0178*/ 	.word	0x00000a40
        /*017c*/ 	.word	0x0000fff0


	//   ....[1]....
        /*0180*/ 	.word	0x00009c30
        /*0184*/ 	.word	0x0000fff0


	//----- nvinfo : EIATTR_INT_WARP_WIDE_INSTR_OFFSETS
	.align		4
.L_1695:
        /*0188*/ 	.byte	0x04, 0x31
        /*018a*/ 	.short	(.L_1697 - .L_1696)


	//   ....[0]....
.L_1696:
        /*018c*/ 	.word	0x00000130


	//   ....[1]....
        /*0190*/ 	.word	0x00000170


	//   ....[2]....
        /*0194*/ 	.word	0x000001e0


	//   ....[3]....
        /*0198*/ 	.word	0x0000c7d0


	//   ....[4]....
        /*019c*/ 	.word	0x0000c860


	//   ....[5]....
        /*01a0*/ 	.word	0x0000f860


	//   ....[6]....
        /*01a4*/ 	.word	0x0000f8f0


	//----- nvinfo : EIATTR_COOP_GROUP_MASK_REGIDS
	.align		4
.L_1697:
        /*01a8*/ 	.byte	0x04, 0x29
        /*01aa*/ 	.short	(.L_1699 - .L_1698)


	//   ....[0]....
.L_1698:
        /*01ac*/ 	.word	0xffffffff


	//   ....[1]....
        /*01b0*/ 	.word	0xffffffff


	//   ....[2]....
        /*01b4*/ 	.word	0xffffffff


	//   ....[3]....
        /*01b8*/ 	.word	0xffffffff


	//   ....[4]....
        /*01bc*/ 	.word	0xffffffff


	//   ....[5]....
        /*01c0*/ 	.word	0xffffffff


	//   ....[6]....
        /*01c4*/ 	.word	0xffffffff


	//   ....[7]....
        /*01c8*/ 	.word	0xffffffff


	//   ....[8]....
        /*01cc*/ 	.word	0xffffffff


	//   ....[9]....
        /*01d0*/ 	.word	0xffffffff


	//   ....[10]....
        /*01d4*/ 	.word	0xffffffff


	//   ....[11]....
        /*01d8*/ 	.word	0xffffffff


	//   ....[12]....
        /*01dc*/ 	.word	0xffffffff


	//   ....[13]....
        /*01e0*/ 	.word	0xffffffff


	//   ....[14]....
        /*01e4*/ 	.word	0xffffffff


	//   ....[15]....
        /*01e8*/ 	.word	0xffffffff


	//   ....[16]....
        /*01ec*/ 	.word	0xffffffff


	//   ....[17]....
        /*01f0*/ 	.word	0xffffffff


	//   ....[18]....
        /*01f4*/ 	.word	0xffffffff


	//   ....[19]....
        /*01f8*/ 	.word	0xffffffff


	//   ....[20]....
        /*01fc*/ 	.word	0xffffffff


	//   ....[21]....
        /*0200*/ 	.word	0xffffffff


	//   ....[22]....
        /*0204*/ 	.word	0xffffffff


	//   ....[23]....
        /*0208*/ 	.word	0xffffffff


	//   ....[24]....
        /*020c*/ 	.word	0xffffffff


	//   ....[25]....
        /*0210*/ 	.word	0xffffffff


	//   ....[26]....
        /*0214*/ 	.word	0xffffffff


	//   ....[27]....
        /*0218*/ 	.word	0xffffffff


	//   ....[28]....
        /*021c*/ 	.word	0xffffffff


	//   ....[29]....
        /*0220*/ 	.word	0xffffffff


	//   ....[30]....
        /*0224*/ 	.word	0xffffffff


	//   ....[31]....
        /*0228*/ 	.word	0xffffffff


	//   ....[32]....
        /*022c*/ 	.word	0xffffffff


	//   ....[33]....
        /*0230*/ 	.word	0xffffffff


	//   ....[34]....
        /*0234*/ 	.word	0xffffffff


	//   ....[35]....
        /*0238*/ 	.word	0xffffffff


	//   ....[36]....
        /*023c*/ 	.word	0xffffffff


	//   ....[37]....
        /*0240*/ 	.word	0xffffffff


	//   ....[38]....
        /*0244*/ 	.word	0xffffffff


	//   ....[39]....
        /*0248*/ 	.word	0xffffffff


	//   ....[40]....
        /*024c*/ 	.word	0xffffffff


	//   ....[41]....
        /*0250*/ 	.word	0xffffffff


	//   ....[42]....
        /*0254*/ 	.word	0xffffffff


	//   ....[43]....
        /*0258*/ 	.word	0xffffffff


	//   ....[44]....
        /*025c*/ 	.word	0xffffffff


	//   ....[45]....
        /*0260*/ 	.word	0xffffffff


	//   ....[46]....
        /*0264*/ 	.word	0xffffffff


	//   ....[47]....
        /*0268*/ 	.word	0xffffffff


	//   ....[48]....
        /*026c*/ 	.word	0xffffffff


	//   ....[49]....
        /*0270*/ 	.word	0xffffffff


	//   ....[50]....
        /*0274*/ 	.word	0xffffffff


	//   ....[51]....
        /*0278*/ 	.word	0xffffffff


	//   ....[52]....
        /*027c*/ 	.word	0xffffffff


	//   ....[53]....
        /*0280*/ 	.word	0xffffffff


	//   ....[54]....
        /*0284*/ 	.word	0xffffffff


	//   ....[55]....
        /*0288*/ 	.word	0xffffffff


	//   ....[56]....
        /*028c*/ 	.word	0xffffffff


	//   ....[57]....
        /*0290*/ 	.word	0xffffffff


	//   ....[58]....
        /*0294*/ 	.word	0xffffffff


	//   ....[59]....
        /*0298*/ 	.word	0xffffffff


	//   ....[60]....
        /*029c*/ 	.word	0xffffffff


	//   ....[61]....
        /*02a0*/ 	.word	0xffffffff


	//   ....[62]....
        /*02a4*/ 	.word	0xffffffff


	//   ....[63]....
        /*02a8*/ 	.word	0xffffffff


	//   ....[64]....
        /*02ac*/ 	.word	0xffffffff


	//   ....[65]....
        /*02b0*/ 	.word	0xffffffff


	//   ....[66]....
        /*02b4*/ 	.word	0xffffffff


	//   ....[67]....
        /*02b8*/ 	.word	0xffffffff


	//   ....[68]....
        /*02bc*/ 	.word	0xffffffff


	//   ....[69]....
        /*02c0*/ 	.word	0xffffffff


	//   ....[70]....
        /*02c4*/ 	.word	0xffffffff


	//   ....[71]....
        /*02c8*/ 	.word	0xffffffff


	//   ....[72]....
        /*02cc*/ 	.word	0xffffffff


	//   ....[73]....
        /*02d0*/ 	.word	0xffffffff


	//   ....[74]....
        /*02d4*/ 	.word	0xffffffff


	//   ....[75]....
        /*02d8*/ 	.word	0xffffffff


	//   ....[76]....
        /*02dc*/ 	.word	0xffffffff


	//   ....[77]....
        /*02e0*/ 	.word	0xffffffff


	//   ....[78]....
        /*02e4*/ 	.word	0xffffffff


	//   ....[79]....
        /*02e8*/ 	.word	0xffffffff


	//   ....[80]....
        /*02ec*/ 	.word	0xffffffff


	//   ....[81]....
        /*02f0*/ 	.word	0xffffffff


	//   ....[82]....
        /*02f4*/ 	.word	0xffffffff


	//   ....[83]....
        /*02f8*/ 	.word	0xffffffff


	//   ....[84]....
        /*02fc*/ 	.word	0xffffffff


	//   ....[85]....
        /*0300*/ 	.word	0xffffffff


	//   ....[86]....
        /*0304*/ 	.word	0xffffffff


	//   ....[87]....
        /*0308*/ 	.word	0xffffffff


	//   ....[88]....
        /*030c*/ 	.word	0xffffffff


	//   ....[89]....
        /*0310*/ 	.word	0xffffffff


	//   ....[90]....
        /*0314*/ 	.word	0xffffffff


	//   ....[91]....
        /*0318*/ 	.word	0xffffffff


	//   ....[92]....
        /*031c*/ 	.word	0xffffffff


	//   ....[93]....
        /*0320*/ 	.word	0xffffffff


	//   ....[94]....
        /*0324*/ 	.word	0xffffffff


	//   ....[95]....
        /*0328*/ 	.word	0xffffffff


	//   ....[96]....
        /*032c*/ 	.word	0xffffffff


	//   ....[97]....
        /*0330*/ 	.word	0xffffffff


	//   ....[98]....
        /*0334*/ 	.word	0xffffffff


	//   ....[99]....
        /*0338*/ 	.word	0xffffffff


	//   ....[100]....
        /*033c*/ 	.word	0xffffffff


	//   ....[101]....
        /*0340*/ 	.word	0xffffffff


	//   ....[102]....
        /*0344*/ 	.word	0xffffffff


	//   ....[103]....
        /*0348*/ 	.word	0xffffffff


	//   ....[104]....
        /*034c*/ 	.word	0xffffffff


	//   ....[105]....
        /*0350*/ 	.word	0xffffffff


	//   ....[106]....
        /*0354*/ 	.word	0xffffffff


	//   ....[107]....
        /*0358*/ 	.word	0x0500000f


	//   ....[108]....
        /*035c*/ 	.word	0x0500000f


	//   ....[109]....
        /*0360*/ 	.word	0x0500000f


	//   ....[110]....
        /*0364*/ 	.word	0x0500000f


	//   ....[111]....
        /*0368*/ 	.word	0x0500000f


	//   ....[112]....
        /*036c*/ 	.word	0x0500000f


	//   ....[113]....
        /*0370*/ 	.word	0x0500000f


	//   ....[114]....
        /*0374*/ 	.word	0x0500000f


	//   ....[115]....
        /*0378*/ 	.word	0x0500000f


	//   ....[116]....
        /*037c*/ 	.word	0x0500000f


	//   ....[117]....
        /*0380*/ 	.word	0x0500000f


	//   ....[118]....
        /*0384*/ 	.word	0x0500000f


	//   ....[119]....
        /*0388*/ 	.word	0x0500000f


	//   ....[120]....
        /*038c*/ 	.word	0x0500000f


	//   ....[121]....
        /*0390*/ 	.word	0x0500000f


	//   ....[122]....
        /*0394*/ 	.word	0x0500000f


	//   ....[123]....
        /*0398*/ 	.word	0x0500000f


	//   ....[124]....
        /*039c*/ 	.word	0x0500000f


	//   ....[125]....
        /*03a0*/ 	.word	0x0500000f


	//   ....[126]....
        /*03a4*/ 	.word	0x0500000f


	//   ....[127]....
        /*03a8*/ 	.word	0x0500000f


	//   ....[128]....
        /*03ac*/ 	.word	0x0500000f


	//   ....[129]....
        /*03b0*/ 	.word	0x0500000f


	//   ....[130]....
        /*03b4*/ 	.word	0x0500000f


	//   ....[131]....
        /*03b8*/ 	.word	0x0500000f


	//   ....[132]....
        /*03bc*/ 	.word	0x0500000f


	//   ....[133]....
        /*03c0*/ 	.word	0x0500000f


	//   ....[134]....
        /*03c4*/ 	.word	0x0500000f


	//   ....[135]....
        /*03c8*/ 	.word	0x0500000f


	//   ....[136]....
        /*03cc*/ 	.word	0x0500000f


	//   ....[137]....
        /*03d0*/ 	.word	0x0500000f


	//   ....[138]....
        /*03d4*/ 	.word	0x0500000f


	//   ....[139]....
        /*03d8*/ 	.word	0x0500000f


	//   ....[140]....
        /*03dc*/ 	.word	0x0500000f


	//   ....[141]....
        /*03e0*/ 	.word	0x0500000f


	//   ....[142]....
        /*03e4*/ 	.word	0x0500000f


	//   ....[143]....
        /*03e8*/ 	.word	0x0500000f


	//   ....[144]....
        /*03ec*/ 	.word	0x0500000f


	//   ....[145]....
        /*03f0*/ 	.word	0x0500000f


	//   ....[146]....
        /*03f4*/ 	.word	0x0500000f


	//   ....[147]....
        /*03f8*/ 	.word	0x0500000f


	//   ....[148]....
        /*03fc*/ 	.word	0x0500000f


	//   ....[149]....
        /*0400*/ 	.word	0x0500000f


	//----- nvinfo : EIATTR_COOP_GROUP_INSTR_OFFSETS
	.align		4
.L_1699:
        /*0404*/ 	.byte	0x04, 0x28
        /*0406*/ 	.short	(.L_1701 - .L_1700)


	//   ....[0]....
.L_1700:
        /*0408*/ 	.word	0x00000070


	//   ....[1]....
        /*040c*/ 	.word	0x00000140


	//   ....[2]....
        /*0410*/ 	.word	0x00000190


	//   ....[3]....
        /*0414*/ 	.word	0x000003c0


	//   ....[4]....
        /*0418*/ 	.word	0x00000520


	//   ....[5]....
        /*041c*/ 	.word	0x00000640


	//   ....[6]....
        /*0420*/ 	.word	0x000007a0


	//   ....[7]....
        /*0424*/ 	.word	0x00001530


	//   ....[8]....
        /*0428*/ 	.word	0x00001d10


	//   ....[9]....
        /*042c*/ 	.word	0x00002930


	//   ....[10]....
        /*0430*/ 	.word	0x00002950


	//   ....[11]....
        /*0434*/ 	.word	0x000029e0


	//   ....[12]....
        /*0438*/ 	.word	0x000034a0


	//   ....[13]....
        /*043c*/ 	.word	0x00003500


	//   ....[14]....
        /*0440*/ 	.word	0x00004a00


	//   ....[15]....
        /*0444*/ 	.word	0x00004a50


	//   ....[16]....
        /*0448*/ 	.word	0x000053d0


	//   ....[17]....
        /*044c*/ 	.word	0x00005480


	//   ....[18]....
        /*0450*/ 	.word	0x00005f40


	//   ....[19]....
        /*0454*/ 	.word	0x00005fd0


	//   ....[20]....
        /*0458*/ 	.word	0x00007ca0


	//   ....[21]....
        /*045c*/ 	.word	0x00007d10


	//   ....[22]....
        /*0460*/ 	.word	0x000083e0


	//   ....[23]....
        /*0464*/ 	.word	0x00008460


	//   ....[24]....
        /*0468*/ 	.word	0x000094f0


	//   ....[25]....
        /*046c*/ 	.word	0x00009530


	//   ....[26]....
        /*0470*/ 	.word	0x00009610


	//   ....[27]....
        /*0474*/ 	.word	0x00009630


	//   ....[28]....
        /*0478*/ 	.word	0x0000a390


	//   ....[29]....
        /*047c*/ 	.word	0x0000a3d0


	//   ....[30]....
        /*0480*/ 	.word	0x0000a410


	//   ....[31]....
        /*0484*/ 	.word	0x0000a450


	//   ....[32]....
        /*0488*/ 	.word	0x0000a900


	//   ....[33]....
        /*048c*/ 	.word	0x0000a930


	//   ....[34]....
        /*0490*/ 	.word	0x0000a960


	//   ....[35]....
        /*0494*/ 	.word	0x0000a9a0


	//   ....[36]....
        /*0498*/ 	.word	0x0000a9d0


	//   ....[37]....
        /*049c*/ 	.word	0x0000a9f0


	//   ....[38]....
        /*04a0*/ 	.word	0x0000aa10


	//   ....[39]....
        /*04a4*/ 	.word	0x0000aa30


	//   ....[40]....
        /*04a8*/ 	.word	0x0000b2c0


	//   ....[41]....
        /*04ac*/ 	.word	0x0000b2f0


	//   ....[42]....
        /*04b0*/ 	.word	0x0000b330


	//   ....[43]....
        /*04b4*/ 	.word	0x0000b360


	//   ....[44]....
        /*04b8*/ 	.word	0x0000b370


	//   ....[45]....
        /*04bc*/ 	.word	0x0000b380


	//   ....[46]....
        /*04c0*/ 	.word	0x0000b390


	//   ....[47]....
        /*04c4*/ 	.word	0x0000b3b0


	//   ....[48]....
        /*04c8*/ 	.word	0x0000b4f0


	//   ....[49]....
        /*04cc*/ 	.word	0x0000b6d0


	//   ....[50]....
        /*04d0*/ 	.word	0x0000b700


	//   ....[51]....
        /*04d4*/ 	.word	0x0000b730


	//   ....[52]....
        /*04d8*/ 	.word	0x0000b760


	//   ....[53]....
        /*04dc*/ 	.word	0x0000b790


	//   ....[54]....
        /*04e0*/ 	.word	0x0000b7c0


	//   ....[55]....
        /*04e4*/ 	.word	0x0000b930


	//   ....[56]....
        /*04e8*/ 	.word	0x0000b960


	//   ....[57]....
        /*04ec*/ 	.word	0x0000b990


	//   ....[58]....
        /*04f0*/ 	.word	0x0000b9c0


	//   ....[59]....
        /*04f4*/ 	.word	0x0000b9f0


	//   ....[60]....
        /*04f8*/ 	.word	0x0000ba20


	//   ....[61]....
        /*04fc*/ 	.word	0x0000bac0


	//   ....[62]....
        /*0500*/ 	.word	0x0000bb20


	//   ....[63]....
        /*0504*/ 	.word	0x0000bbc0


	//   ....[64]....
        /*0508*/ 	.word	0x0000cd50


	//   ....[65]....
        /*050c*/ 	.word	0x0000d900


	//   ....[66]....
        /*0510*/ 	.word	0x0000d920


	//   ....[67]....
        /*0514*/ 	.word	0x0000d940


	//   ....[68]....
        /*0518*/ 	.word	0x0000d9e0


	//   ....[69]....
        /*051c*/ 	.word	0x0000d9f0


	//   ....[70]....
        /*0520*/ 	.word	0x0000da80


	//   ....[71]....
        /*0524*/ 	.word	0x0000da90


	//   ....[72]....
        /*0528*/ 	.word	0x0000db20


	//   ....[73]....
        /*052c*/ 	.word	0x0000db30


	//   ....[74]....
        /*0530*/ 	.word	0x0000dbc0


	//   ....[75]....
        /*0534*/ 	.word	0x0000dbd0


	//   ....[76]....
        /*0538*/ 	.word	0x0000dc60


	//   ....[77]....
        /*053c*/ 	.word	0x0000dc70


	//   ....[78]....
        /*0540*/ 	.word	0x0000dd00


	//   ....[79]....
        /*0544*/ 	.word	0x0000dd10


	//   ....[80]....
        /*0548*/ 	.word	0x0000dd20


	//   ....[81]....
        /*054c*/ 	.word	0x0000ddc0


	//   ....[82]....
        /*0550*/ 	.word	0x0000ddd0


	//   ....[83]....
        /*0554*/ 	.word	0x0000dde0


	//   ....[84]....
        /*0558*/ 	.word	0x0000de70


	//   ....[85]....
        /*055c*/ 	.word	0x0000dea0


	//   ....[86]....
        /*0560*/ 	.word	0x0000df00


	//   ....[87]....
        /*0564*/ 	.word	0x0000df10


	//   ....[88]....
        /*0568*/ 	.word	0x0000df30


	//   ....[89]....
        /*056c*/ 	.word	0x0000fdb0


	//   ....[90]....
        /*0570*/ 	.word	0x0000fe10


	//   ....[91]....
        /*0574*/ 	.word	0x0000fe40


	//   ....[92]....
        /*0578*/ 	.word	0x0000fe70


	//   ....[93]....
        /*057c*/ 	.word	0x0000fe80


	//   ....[94]....
        /*0580*/ 	.word	0x0000feb0


	//   ....[95]....
        /*0584*/ 	.word	0x0000fee0


	//   ....[96]....
        /*0588*/ 	.word	0x0000ff10


	//   ....[97]....
        /*058c*/ 	.word	0x00010090


	//   ....[98]....
        /*0590*/ 	.word	0x000100c0


	//   ....[99]....
        /*0594*/ 	.word	0x000100f0


	//   ....[100]....
        /*0598*/ 	.word	0x00010120


	//   ....[101]....
        /*059c*/ 	.word	0x00010150


	//   ....[102]....
        /*05a0*/ 	.word	0x00010180


	//   ....[103]....
        /*05a4*/ 	.word	0x00010240


	//   ....[104]....
        /*05a8*/ 	.word	0x00010260


	//   ....[105]....
        /*05ac*/ 	.word	0x000102d0


	//   ....[106]....
        /*05b0*/ 	.word	0x00010970


	//   ....[107]....
        /*05b4*/ 	.word	0x00010f10


	//   ....[108]....
        /*05b8*/ 	.word	0x000110c0


	//   ....[109]....
        /*05bc*/ 	.word	0x00011110


	//   ....[110]....
        /*05c0*/ 	.word	0x00011170


	//   ....[111]....
        /*05c4*/ 	.word	0x00011270


	//   ....[112]....
        /*05c8*/ 	.word	0x000112d0


	//   ....[113]....
        /*05cc*/ 	.word	0x000113d0


	//   ....[114]....
        /*05d0*/ 	.word	0x00011430


	//   ....[115]....
        /*05d4*/ 	.word	0x00011530


	//   ....[116]....
        /*05d8*/ 	.word	0x00011590


	//   ....[117]....
        /*05dc*/ 	.word	0x00011690


	//   ....[118]....
        /*05e0*/ 	.word	0x000116f0


	//   ....[119]....
        /*05e4*/ 	.word	0x000117f0


	//   ....[120]....
        /*05e8*/ 	.word	0x00011850


	//   ....[121]....
        /*05ec*/ 	.word	0x00011940


	//   ....[122]....
        /*05f0*/ 	.word	0x000119a0


	//   ....[123]....
        /*05f4*/ 	.word	0x00011a50


	//   ....[124]....
        /*05f8*/ 	.word	0x00011b20


	//   ....[125]....
        /*05fc*/ 	.word	0x00011bd0


	//   ....[126]....
        /*0600*/ 	.word	0x00011c30


	//   ....[127]....
        /*0604*/ 	.word	0x00011d00


	//   ....[128]....
        /*0608*/ 	.word	0x00011d70


	//   ....[129]....
        /*060c*/ 	.word	0x00011e30


	//   ....[130]....
        /*0610*/ 	.word	0x00011ea0


	//   ....[131]....
        /*0614*/ 	.word	0x00011f40


	//   ....[132]....
        /*0618*/ 	.word	0x00012250


	//   ....[133]....
        /*061c*/ 	.word	0x000122f0


	//   ....[134]....
        /*0620*/ 	.word	0x00012410


	//   ....[135]....
        /*0624*/ 	.word	0x00012480


	//   ....[136]....
        /*0628*/ 	.word	0x000124f0


	//   ....[137]....
        /*062c*/ 	.word	0x00012560


	//   ....[138]....
        /*0630*/ 	.word	0x000125d0


	//   ....[139]....
        /*0634*/ 	.word	0x00012650


	//   ....[140]....
        /*0638*/ 	.word	0x000126e0


	//   ....[141]....
        /*063c*/ 	.word	0x00012770


	//   ....[142]....
        /*0640*/ 	.word	0x000127e0


	//   ....[143]....
        /*0644*/ 	.word	0x00012850


	//   ....[144]....
        /*0648*/ 	.word	0x000128c0


	//   ....[145]....
        /*064c*/ 	.word	0x00012940


	//   ....[146]....
        /*0650*/ 	.word	0x000129b0


	//   ....[147]....
        /*0654*/ 	.word	0x00012a50


	//   ....[148]....
        /*0658*/ 	.word	0x00012ae0


	//   ....[149]....
        /*065c*/ 	.word	0x00012c00


	//----- nvinfo : EIATTR_REG_RECONFIG
	.align		4
.L_1701:
        /*0660*/ 	.byte	0x01, 0x54
	.zero		2


	//----- nvinfo : EIATTR_SYSCALL_OFFSETS
	.align		4
        /*0664*/ 	.byte	0x04, 0x46
        /*0666*/ 	.short	(.L_1703 - .L_1702)


	//   ....[0]....
.L_1702:
        /*0668*/ 	.word	0x00001710


	//   ....[1]....
        /*066c*/ 	.word	0x0000c9c0


	//   ....[2]....
        /*0670*/ 	.word	0x0000cb10


	//   ....[3]....
        /*0674*/ 	.word	0x0000cc00


	//   ....[4]....
        /*0678*/ 	.word	0x0000d3f0


	//----- nvinfo : EIATTR_MBARRIER_INSTR_OFFSETS
	.align		4
.L_1703:
        /*067c*/ 	.byte	0x04, 0x39
        /*067e*/ 	.short	(.L_1705 - .L_1704)


	//   ....[0]....
.L_1704:
        /*0680*/ 	.word	0x00000270
        /*0684*/ 	.word	0x000000ff
        /*0688*/ 	.word	0x00016800
        /*068c*/ 	.short	0x0100
        /*068e*/ 	.byte	0x08
	.zero		1


	//   ....[1]....
        /*0690*/ 	.word	0x00000280
        /*0694*/ 	.word	0x000000ff
        /*0698*/ 	.word	0x00016820
        /*069c*/ 	.short	0x0100
        /*069e*/ 	.byte	0x08
	.zero		1


	//   ....[2]....
        /*06a0*/ 	.word	0x00000370
        /*06a4*/ 	.word	0x000000ff
        /*06a8*/ 	.word	0x00016830
        /*06ac*/ 	.short	0x0100
        /*06ae*/ 	.byte	0x08
	.zero		1


	//   ....[3]....
        /*06b0*/ 	.word	0x00000380
        /*06b4*/ 	.word	0x000000ff
        /*06b8*/ 	.word	0x00016840
        /*06bc*/ 	.short	0x0100
        /*06be*/ 	.byte	0x08
	.zero		1


	//   ....[4]....
        /*06c0*/ 	.word	0x00000390
        /*06c4*/ 	.word	0x000000ff
        /*06c8*/ 	.word	0x00016838
        /*06cc*/ 	.short	0x0100
        /*06ce*/ 	.byte	0x08
	.zero		1


	//   ....[5]....
        /*06d0*/ 	.word	0x000003a0
        /*06d4*/ 	.word	0x000000ff
        /*06d8*/ 	.word	0x00016848
        /*06dc*/ 	.short	0x0100
        /*06de*/ 	.byte	0x08
	.zero		1


	//   ....[6]....
        /*06e0*/ 	.word	0x000004d0
        /*06e4*/ 	.word	0x000000ff
        /*06e8*/ 	.word	0x00016850
        /*06ec*/ 	.short	0x0100
        /*06ee*/ 	.byte	0x08
	.zero		1


	//   ....[7]....
        /*06f0*/ 	.word	0x000004e0
        /*06f4*/ 	.word	0x000000ff
        /*06f8*/ 	.word	0x00016860
        /*06fc*/ 	.short	0x0100
        /*06fe*/ 	.byte	0x08
	.zero		1


	//   ....[8]....
        /*0700*/ 	.word	0x000004f0
        /*0704*/ 	.word	0x000000ff
        /*0708*/ 	.word	0x00016858
        /*070c*/ 	.short	0x0100
        /*070e*/ 	.byte	0x08
	.zero		1


	//   ....[9]....
        /*0710*/ 	.word	0x00000500
        /*0714*/ 	.word	0x000000ff
        /*0718*/ 	.word	0x00016868
        /*071c*/ 	.short	0x0100
        /*071e*/ 	.byte	0x08
	.zero		1


	//   ....[10]....
        /*0720*/ 	.word	0x000005f0
        /*0724*/ 	.word	0x000000ff
        /*0728*/ 	.word	0x00016870
        /*072c*/ 	.short	0x0100
        /*072e*/ 	.byte	0x06
	.zero		1


	//   ....[11]....
        /*0730*/ 	.word	0x00000600
        /*0734*/ 	.word	0x000000ff
        /*0738*/ 	.word	0x00016880
        /*073c*/ 	.short	0x0100
        /*073e*/ 	.byte	0x06
	.zero		1


	//   ....[12]....
        /*0740*/ 	.word	0x00000610
        /*0744*/ 	.word	0x000000ff
        /*0748*/ 	.word	0x00016878
        /*074c*/ 	.short	0x0100
        /*074e*/ 	.byte	0x06
	.zero		1


	//   ....[13]....
        /*0750*/ 	.word	0x00000620
        /*0754*/ 	.word	0x000000ff
        /*0758*/ 	.word	0x00016888
        /*075c*/ 	.short	0x0100
        /*075e*/ 	.byte	0x06
	.zero		1


	//   ....[14]....
        /*0760*/ 	.word	0x00000750
        /*0764*/ 	.word	0x000000ff
        /*0768*/ 	.word	0x00016890
        /*076c*/ 	.short	0x0100
        /*076e*/ 	.byte	0x08
	.zero		1


	//   ....[15]....
        /*0770*/ 	.word	0x00000760
        /*0774*/ 	.word	0x000000ff
        /*0778*/ 	.word	0x000168a0
        /*077c*/ 	.short	0x0100
        /*077e*/ 	.byte	0x08
	.zero		1


	//   ....[16]....
        /*0780*/ 	.word	0x00000770
        /*0784*/ 	.word	0x000000ff
        /*0788*/ 	.word	0x00016898
        /*078c*/ 	.short	0x0100
        /*078e*/ 	.byte	0x08
	.zero		1


	//   ....[17]....
        /*0790*/ 	.word	0x00000780
        /*0794*/ 	.word	0x000000ff
        /*0798*/ 	.word	0x000168a8
        /*079c*/ 	.short	0x0100
        /*079e*/ 	.byte	0x08
	.zero		1


	//   ....[18]....
        /*07a0*/ 	.word	0x000008b0
        /*07a4*/ 	.word	0x000000ff
        /*07a8*/ 	.word	0x000168b0
        /*07ac*/ 	.short	0x0100
        /*07ae*/ 	.byte	0x08
	.zero		1


	//   ....[19]....
        /*07b0*/ 	.word	0x000008c0
        /*07b4*/ 	.word	0x000000ff
        /*07b8*/ 	.word	0x000168c0
        /*07bc*/ 	.short	0x0100
        /*07be*/ 	.byte	0x08
	.zero		1


	//   ....[20]....
        /*07c0*/ 	.word	0x000008d0
        /*07c4*/ 	.word	0x000000ff
        /*07c8*/ 	.word	0x000168b8
        /*07cc*/ 	.short	0x0100
        /*07ce*/ 	.byte	0x08
	.zero		1


	//   ....[21]....
        /*07d0*/ 	.word	0x000008e0
        /*07d4*/ 	.word	0x000000ff
        /*07d8*/ 	.word	0x000168c8
        /*07dc*/ 	.short	0x0100
        /*07de*/ 	.byte	0x08
	.zero		1


	//   ....[22]....
        /*07e0*/ 	.word	0x00001790
        /*07e4*/ 	.word	0x000000ff
        /*07e8*/ 	.word	0x00016800
        /*07ec*/ 	.short	0x010a
        /*07ee*/ 	.byte	0x2d
	.zero		1


	//   ....[23]....
        /*07f0*/ 	.word	0x00001810
        /*07f4*/ 	.word	0x00000000
        /*07f8*/ 	.word	0x00016830
        /*07fc*/ 	.short	0x010a
        /*07fe*/ 	.byte	0x3f
	.zero		1


	//   ....[24]....
        /*0800*/ 	.word	0x00001870
        /*0804*/ 	.word	0x00000000
        /*0808*/ 	.word	0x00016830
        /*080c*/ 	.short	0x010a
        /*080e*/ 	.byte	0x3f
	.zero		1


	//   ....[25]....
        /*0810*/ 	.word	0x00002190
        /*0814*/ 	.word	0x00000000
        /*0818*/ 	.word	0x00000000
        /*081c*/ 	.short	0x0101
        /*081e*/ 	.byte	0x3f
	.zero		1


	//   ....[26]....
        /*0820*/ 	.word	0x00004210
        /*0824*/ 	.word	0x000000ff
        /*0828*/ 	.word	0x00016830
        /*082c*/ 	.short	0x010a
        /*082e*/ 	.byte	0x06
	.zero		1


	//   ....[27]....
        /*0830*/ 	.word	0x00004250
        /*0834*/ 	.word	0x000000ff
        /*0838*/ 	.word	0x00016830
        /*083c*/ 	.short	0x010a
        /*083e*/ 	.byte	0x06
	.zero		1


	//   ....[28]....
        /*0840*/ 	.word	0x00004430
        /*0844*/ 	.word	0x000000ff
        /*0848*/ 	.word	0x00016850
        /*084c*/ 	.short	0x010a
        /*084e*/ 	.byte	0x06
	.zero		1


	//   ....[29]....
        /*0850*/ 	.word	0x00004470
        /*0854*/ 	.word	0x000000ff
        /*0858*/ 	.word	0x00016850
        /*085c*/ 	.short	0x010a
        /*085e*/ 	.byte	0x06
	.zero		1


	//   ....[30]....
        /*0860*/ 	.word	0x00006400
        /*0864*/ 	.word	0x0000000a
        /*0868*/ 	.word	0x00000000
        /*086c*/ 	.short	0x0101
        /*086e*/ 	.byte	0x3f
	.zero		1


	//   ....[31]....
        /*0870*/ 	.word	0x00006590
        /*0874*/ 	.word	0x00000008
        /*0878*/ 	.word	0x00000000
        /*087c*/ 	.short	0x0101
        /*087e*/ 	.byte	0x3f
	.zero		1


	//   ....[32]....
        /*0880*/ 	.word	0x00007050
        /*0884*/ 	.word	0x000000ff
        /*0888*/ 	.word	0x00016830
        /*088c*/ 	.short	0x010a
        /*088e*/ 	.byte	0x06
	.zero		1


	//   ....[33]....
        /*0890*/ 	.word	0x00007090
        /*0894*/ 	.word	0x000000ff
        /*0898*/ 	.word	0x00016830
        /*089c*/ 	.short	0x010a
        /*089e*/ 	.byte	0x06
	.zero		1


	//   ....[34]....
        /*08a0*/ 	.word	0x00007270
        /*08a4*/ 	.word	0x000000ff
        /*08a8*/ 	.word	0x00016850
        /*08ac*/ 	.short	0x010a
        /*08ae*/ 	.byte	0x06
	.zero		1


	//   ....[35]....
        /*08b0*/ 	.word	0x000072b0
        /*08b4*/ 	.word	0x000000ff
        /*08b8*/ 	.word	0x00016850
        /*08bc*/ 	.short	0x010a
        /*08be*/ 	.byte	0x06
	.zero		1


	//   ....[36]....
        /*08c0*/ 	.word	0x00008940
        /*08c4*/ 	.word	0x0000000f
        /*08c8*/ 	.word	0x00000000
        /*08cc*/ 	.short	0x0101
        /*08ce*/ 	.byte	0x3f
	.zero		1


	//   ....[37]....
        /*08d0*/ 	.word	0x00008b00
        /*08d4*/ 	.word	0x0000000f
        /*08d8*/ 	.word	0x00000000
        /*08dc*/ 	.short	0x0101
        /*08de*/ 	.byte	0x3f
	.zero		1


	//   ....[38]....
        /*08e0*/ 	.word	0x00009460
        /*08e4*/ 	.word	0x000000ff
        /*08e8*/ 	.word	0x00016850
        /*08ec*/ 	.short	0x010a
        /*08ee*/ 	.byte	0x05
	.zero		1


	//   ....[39]....
        /*08f0*/ 	.word	0x000094a0
        /*08f4*/ 	.word	0x000000ff
        /*08f8*/ 	.word	0x00016850
        /*08fc*/ 	.short	0x010a
        /*08fe*/ 	.byte	0x05
	.zero		1


	//   ....[40]....
        /*0900*/ 	.word	0x000099d0
        /*0904*/ 	.word	0x00000006
        /*0908*/ 	.word	0x00000000
        /*090c*/ 	.short	0x0101
        /*090e*/ 	.byte	0x3f
	.zero		1


	//   ....[41]....
        /*0910*/ 	.word	0x0000a9e0
        /*0914*/ 	.word	0x00000015
        /*0918*/ 	.word	0x00000000
        /*091c*/ 	.short	0x0101
        /*091e*/ 	.byte	0x3f
	.zero		1


	//   ....[42]....
        /*0920*/ 	.word	0x0000cf50
        /*0924*/ 	.word	0x00000003
        /*0928*/ 	.word	0x00016840
        /*092c*/ 	.short	0x010a
        /*092e*/ 	.byte	0x3f
	.zero		1


	//   ....[43]....
        /*0930*/ 	.word	0x0000e000
        /*0934*/ 	.word	0x00000016
        /*0938*/ 	.word	0x00016800
        /*093c*/ 	.short	0x0107
        /*093e*/ 	.byte	0x3f
	.zero		1


	//   ....[44]....
        /*0940*/ 	.word	0x0000e100
        /*0944*/ 	.word	0x00000016
        /*0948*/ 	.word	0x00016800
        /*094c*/ 	.short	0x0101
        /*094e*/ 	.byte	0x3f
	.zero		1


	//   ....[45]....
        /*0950*/ 	.word	0x0000e120
        /*0954*/ 	.word	0x00000016
        /*0958*/ 	.word	0x00016820
        /*095c*/ 	.short	0x010a
        /*095e*/ 	.byte	0x3f
	.zero		1


	//   ....[46]....
        /*0960*/ 	.word	0x0000e420
        /*0964*/ 	.word	0x00000002
        /*0968*/ 	.word	0x00016840
        /*096c*/ 	.short	0x010a
        /*096e*/ 	.byte	0x3f
	.zero		1


	//   ....[47]....
        /*0970*/ 	.word	0x0000e6a0
        /*0974*/ 	.word	0x00000003
        /*0978*/ 	.word	0x00000060
        /*097c*/ 	.short	0x010a
        /*097e*/ 	.byte	0x3f
	.zero		1


	//   ....[48]....
        /*0980*/ 	.word	0x0000ebd0
        /*0984*/ 	.word	0x00000002
        /*0988*/ 	.word	0x00016840
        /*098c*/ 	.short	0x010a
        /*098e*/ 	.byte	0x3f
	.zero		1


	//   ....[49]....
        /*0990*/ 	.word	0x0000ee50
        /*0994*/ 	.word	0x0000000a
        /*0998*/ 	.word	0x00000060
        /*099c*/ 	.short	0x010a
        /*099e*/ 	.byte	0x3f
	.zero		1


	//   ....[50]....
        /*09a0*/ 	.word	0x0000f2d0
        /*09a4*/ 	.word	0x00000002
        /*09a8*/ 	.word	0x00016840
        /*09ac*/ 	.short	0x010a
        /*09ae*/ 	.byte	0x3f
	.zero		1


	//   ....[51]....
        /*09b0*/ 	.word	0x0000f560
        /*09b4*/ 	.word	0x00000008
        /*09b8*/ 	.word	0x00000060
        /*09bc*/ 	.short	0x010a
        /*09be*/ 	.byte	0x3f
	.zero		1


	//   ....[52]....
        /*09c0*/ 	.word	0x0000f9a0
        /*09c4*/ 	.word	0x00000003
        /*09c8*/ 	.word	0x00016860
        /*09cc*/ 	.short	0x010a
        /*09ce*/ 	.byte	0x3f
	.zero		1


	//   ....[53]....
        /*09d0*/ 	.word	0x000108f0
        /*09d4*/ 	.word	0x00000009
        /*09d8*/ 	.word	0x00016820
        /*09dc*/ 	.short	0x010a
        /*09de*/ 	.byte	0x3f
	.zero		1


	//   ....[54]....
        /*09e0*/ 	.word	0x00010a90
        /*09e4*/ 	.word	0x00000006
        /*09e8*/ 	.word	0x00000000
        /*09ec*/ 	.short	0x010a
        /*09ee*/ 	.byte	0x3f
	.zero		1


	//   ....[55]....
        /*09f0*/ 	.word	0x00010b00
        /*09f4*/ 	.word	0x00000007
        /*09f8*/ 	.word	0x00000000
        /*09fc*/ 	.short	0x010a
        /*09fe*/ 	.byte	0x3f
	.zero		1


	//   ....[56]....
        /*0a00*/ 	.word	0x00010b60
        /*0a04*/ 	.word	0x00000004
        /*0a08*/ 	.word	0x00000000
        /*0a0c*/ 	.short	0x010a
        /*0a0e*/ 	.byte	0x3f
	.zero		1


	//   ....[57]....
        /*0a10*/ 	.word	0x00010b90
        /*0a14*/ 	.word	0x00000005
        /*0a18*/ 	.word	0x00000000
        /*0a1c*/ 	.short	0x010a
        /*0a1e*/ 	.byte	0x3f
	.zero		1


	//   ....[58]....
        /*0a20*/ 	.word	0x00010c00
        /*0a24*/ 	.word	0x00000003
        /*0a28*/ 	.word	0x00016800
        /*0a2c*/ 	.short	0x010a
        /*0a2e*/ 	.byte	0x3f
	.zero		1


	//   ....[59]....
        /*0a30*/ 	.word	0x00010c50
        /*0a34*/ 	.word	0x00000000
        /*0a38*/ 	.word	0x00016830
        /*0a3c*/ 	.short	0x010a
        /*0a3e*/ 	.byte	0x3f
	.zero		1


	//   ....[60]....
        /*0a40*/ 	.word	0x00010cb0
        /*0a44*/ 	.word	0x00000006
        /*0a48*/ 	.word	0x00016830
        /*0a4c*/ 	.short	0x010a
        /*0a4e*/ 	.byte	0x3f
	.zero		1


	//   ....[61]....
        /*0a50*/ 	.word	0x00010d10
        /*0a54*/ 	.word	0x00000006
        /*0a58*/ 	.word	0x00016850
        /*0a5c*/ 	.short	0x010a
        /*0a5e*/ 	.byte	0x3f
	.zero		1


	//   ....[62]....
        /*0a60*/ 	.word	0x00010d70
        /*0a64*/ 	.word	0x00000006
        /*0a68*/ 	.word	0x00016830
        /*0a6c*/ 	.short	0x010a
        /*0a6e*/ 	.byte	0x3f
	.zero		1


	//   ....[63]....
        /*0a70*/ 	.word	0x00010dd0
        /*0a74*/ 	.word	0x00000006
        /*0a78*/ 	.word	0x00016850
        /*0a7c*/ 	.short	0x010a
        /*0a7e*/ 	.byte	0x3f
	.zero		1


	//   ....[64]....
        /*0a80*/ 	.word	0x00010e30
        /*0a84*/ 	.word	0x00000004
        /*0a88*/ 	.word	0x00016850
        /*0a8c*/ 	.short	0x010a
        /*0a8e*/ 	.byte	0x3f
	.zero		1


	//   ....[65]....
        /*0a90*/ 	.word	0x00010fd0
        /*0a94*/ 	.word	0x00000003
        /*0a98*/ 	.word	0x00016840
        /*0a9c*/ 	.short	0x010a
        /*0a9e*/ 	.byte	0x3f
	.zero		1


	//   ....[66]....
        /*0aa0*/ 	.word	0x00011f70
        /*0aa4*/ 	.word	0x00000016
        /*0aa8*/ 	.word	0x00016820
        /*0aac*/ 	.short	0x010a
        /*0aae*/ 	.byte	0x3f
	.zero		1


	//   ....[67]....
        /*0ab0*/ 	.word	0x00011fc0
        /*0ab4*/ 	.word	0x00000002
        /*0ab8*/ 	.word	0x00016840
        /*0abc*/ 	.short	0x010a
        /*0abe*/ 	.byte	0x3f
	.zero		1


	//   ....[68]....
        /*0ac0*/ 	.word	0x00012010
        /*0ac4*/ 	.word	0x00000003
        /*0ac8*/ 	.word	0x00000060
        /*0acc*/ 	.short	0x010a
        /*0ace*/ 	.byte	0x3f
	.zero		1


	//   ....[69]....
        /*0ad0*/ 	.word	0x00012060
        /*0ad4*/ 	.word	0x00000002
        /*0ad8*/ 	.word	0x00016840
        /*0adc*/ 	.short	0x010a
        /*0ade*/ 	.byte	0x3f
	.zero		1


	//   ....[70]....
        /*0ae0*/ 	.word	0x000120b0
        /*0ae4*/ 	.word	0x0000000a
        /*0ae8*/ 	.word	0x00000060
        /*0aec*/ 	.short	0x010a
        /*0aee*/ 	.byte	0x3f
	.zero		1


	//   ....[71]....
        /*0af0*/ 	.word	0x00012100
        /*0af4*/ 	.word	0x00000002
        /*0af8*/ 	.word	0x00016840
        /*0afc*/ 	.short	0x010a
        /*0afe*/ 	.byte	0x3f
	.zero		1


	//   ....[72]....
        /*0b00*/ 	.word	0x00012150
        /*0b04*/ 	.word	0x00000008
        /*0b08*/ 	.word	0x00000060
        /*0b0c*/ 	.short	0x010a
        /*0b0e*/ 	.byte	0x3f
	.zero		1


	//   ....[73]....
        /*0b10*/ 	.word	0x000121a0
        /*0b14*/ 	.word	0x00000003
        /*0b18*/ 	.word	0x00016860
        /*0b1c*/ 	.short	0x010a
        /*0b1e*/ 	.byte	0x3f
	.zero		1


	//   ....[74]....
        /*0b20*/ 	.word	0x00012b20
        /*0b24*/ 	.word	0x00000009
        /*0b28*/ 	.word	0x00016820
        /*0b2c*/ 	.short	0x010a
        /*0b2e*/ 	.byte	0x3f
	.zero		1


	//   ....[75]....
        /*0b30*/ 	.word	0x00012cc0
        /*0b34*/ 	.word	0x00000006
        /*0b38*/ 	.word	0x00000000
        /*0b3c*/ 	.short	0x010a
        /*0b3e*/ 	.byte	0x3f
	.zero		1


	//   ....[76]....
        /*0b40*/ 	.word	0x00012d10
        /*0b44*/ 	.word	0x00000007
        /*0b48*/ 	.word	0x00000000
        /*0b4c*/ 	.short	0x010a
        /*0b4e*/ 	.byte	0x3f
	.zero		1


	//   ....[77]....
        /*0b50*/ 	.word	0x00012d60
        /*0b54*/ 	.word	0x00000004
        /*0b58*/ 	.word	0x00000000
        /*0b5c*/ 	.short	0x010a
        /*0b5e*/ 	.byte	0x3f
	.zero		1


	//----- nvinfo : EIATTR_NUM_MBARRIERS
	.align		4
.L_1705:
        /*0b60*/ 	.byte	0x03, 0x38
        /*0b62*/ 	.short	0x0016


	//----- nvinfo : EIATTR_EXIT_INSTR_OFFSETS
	.align		4
        /*0b64*/ 	.byte	0x04, 0x1c
        /*0b66*/ 	.short	(.L_1707 - .L_1706)


	//   ....[0]....
.L_1706:
        /*0b68*/ 	.word	0x00000a80


	//   ....[1]....
        /*0b6c*/ 	.word	0x0000b4b0


	//   ....[2]....
        /*0b70*/ 	.word	0x00010be0


	//----- nvinfo : EIATTR_MAX_THREADS
	.align		4
.L_1707:
        /*0b74*/ 	.byte	0x04, 0x05
        /*0b76*/ 	.short	(.L_1709 - .L_1708)
.L_1708:
        /*0b78*/ 	.word	0x00000200
        /*0b7c*/ 	.word	0x00000001
        /*0b80*/ 	.word	0x00000001


	//----- nvinfo : EIATTR_CRS_STACK_SIZE
	.align		4
.L_1709:
        /*0b84*/ 	.byte	0x04, 0x1e
        /*0b86*/ 	.short	(.L_1711 - .L_1710)
.L_1710:
        /*0b88*/ 	.word	0x00000000


	//----- nvinfo : EIATTR_CBANK_PARAM_SIZE
	.align		4
.L_1711:
        /*0b8c*/ 	.byte	0x03, 0x19
        /*0b8e*/ 	.short	0x0af0


	//----- nvinfo : EIATTR_PARAM_CBANK
	.align		4
        /*0b90*/ 	.byte	0x04, 0x0a
        /*0b92*/ 	.short	(.L_1713 - .L_1712)
	.align		4
.L_1712:
        /*0b94*/ 	.word	index@(.nv.constant0._ZN7cutlass13device_kernelIN5flash11enable_sm90INS1_16FlashAttnFwdSm90INS1_25CollectiveMainloopFwdSm90ILi2EN4cute5tupleIJNS5_1CILi1EEES8_S8_EEENS6_IJNS7_ILi192EEENS7_ILi128EEENS7_ILi64EEEEEELi64ENS_10bfloat16_tEfNS_4arch4Sm90ELb1ELb0ELb1ELb1ELb0ELb0ELb0ELb1ELb1ELb1ELb0ELb0EEENS1_21CollectiveEpilogueFwdINS6_IJSA_SC_SB_EEES9_SE_SG_Li384ELb1ELb1ELb0ELb0EEENS1_36VarlenDynamicPersistentTileSchedulerILi192ELi128ELi384ELi128ELb0ELb1ELb1ELb1ELb1ELb1EEEEEEEEEvNT_6ParamsE)
        /*0b98*/ 	.short	0x0210
        /*0b9a*/ 	.short	0x0af0


	//----- nvinfo : EIATTR_SW_WAR
	.align		4
.L_1713:
        /*0b9c*/ 	.byte	0x04, 0x36
        /*0b9e*/ 	.short	(.L_1715 - .L_1714)
.L_1714:
        /*0ba0*/ 	.word	0x00000008
.L_1715:


//--------------------- .nv.info._ZN7cutlass13device_kernelIN5flash11enable_sm90INS1_16FlashAttnFwdSm90INS1_25CollectiveMainloopFwdSm90ILi2EN4cute5tupleIJNS5_1CILi1EEES8_S8_EEENS6_IJNS7_ILi192EEENS7_ILi128EEENS7_ILi64EEEEEELi64ENS_10bfloat16_tEfNS_4arch4Sm90ELb1ELb0ELb1ELb1ELb0ELb1ELb0ELb1ELb1ELb1ELb0ELb0EEENS1_21CollectiveEpilogueFwdINS6_IJSA_SC_SB_EEES9_SE_SG_Li384ELb1ELb1ELb0ELb0EEENS1_36VarlenDynamicPersistentTileSchedulerILi192ELi128ELi384ELi128ELb0ELb1ELb1ELb1ELb1ELb1EEEEEEEEEvNT_6ParamsE --------------------------
	.section	.nv.info._ZN7cutlass13device_kernelIN5flash11enable_sm90INS1_16FlashAttnFwdSm90INS1_25CollectiveMainloopFwdSm90ILi2EN4cute5tupleIJNS5_1CILi1EEES8_S8_EEENS6_IJNS7_ILi192EEENS7_ILi128EEENS7_ILi64EEEEEELi64ENS_10bfloat16_tEfNS_4arch4Sm90ELb1ELb0ELb1ELb1ELb0ELb1ELb0ELb1ELb1ELb1ELb0ELb0EEENS1_21CollectiveEpilogueFwdINS6_IJSA_SC_SB_EEES9_SE_SG_Li384ELb1ELb1ELb0ELb0EEENS1_36VarlenDynamicPersistentTileSchedulerILi192ELi128ELi384ELi128ELb0ELb1ELb1ELb1ELb1ELb1EEEEEEEEEvNT_6ParamsE,"",@"SHT_CUDA_INFO"
	.sectionflags	@""
	.align	4


	//----- nvinfo : EIATTR_CUDA_API_VERSION
	.align		4
        /*0000*/ 	.byte	0x04, 0x37
        /*0002*/ 	.short	(.L_1717 - .L_1716)
.L_1716:
        /*0004*/ 	.word	0x00000082


	//----- nvinfo : EIATTR_KPARAM_INFO
	.align		4
.L_1717:
        /*0008*/ 	.byte	0x04, 0x17
        /*000a*/ 	.short	(.L_1719 - .L_1718)
.L_1718:
        /*000c*/ 	.word	0x00000000
        /*0010*/ 	.short	0x0000
        /*0012*/ 	.short	0x0070
        /*0014*/ 	.byte	0x00, 0xf0, 0x01, 0x2a


	//----- nvinfo : EIATTR_SPARSE_MMA_MASK
	.align		4
.L_1719:
        /*0018*/ 	.byte	0x03, 0x50
        /*001a*/ 	.short	0x0000


	//----- nvinfo : EIATTR_MAXREG_COUNT
	.align		4
        /*001c*/ 	.byte	0x03, 0x1b
        /*001e*/ 	.short	0x0080


	//----- nvinfo : EIATTR_NUM_BARRIERS
	.align		4
        /*0020*/ 	.byte	0x02, 0x4c
        /*0022*/ 	.byte	0x10
	.zero		1


	//----- nvinfo : EIATTR_EXTERNS
	.align		4
        /*0024*/ 	.byte	0x04, 0x0f
        /*0026*/ 	.short	(.L_1721 - .L_1720)


	//   ....[0]....
	.align		4
.L_1720:
        /*0028*/ 	.word	index@(__assertfail)


	//----- nvinfo : EIATTR_ANNOTATIONS
	.align		4
.L_1721:
        /*002c*/ 	.byte	0x04, 0x55
        /*002e*/ 	.short	(.L_1723 - .L_1722)


	//   ....[0]....
.L_1722:
        /* <DEDUP_REMOVED lines=66> */


	//----- nvinfo : EIATTR_MERCURY_ISA_VERSION
	.align		4
.L_1723:
        /*0440*/ 	.byte	0x03, 0x5f
        /*0442*/ 	.short	0x0101


	//----- nvinfo : EIATTR_UNUSED_LOAD_BYTE_OFFSET
	.align		4
        /*0444*/ 	.byte	0x04, 0x44
        /*0446*/ 	.short	(.L_1725 - .L_1724)


	//   ....[0]....
.L_1724:
        /*0448*/ 	.word	0x00000ad0
        /*044c*/ 	.word	0x0000fff0


	//   ....[1]....
        /*0450*/ 	.word	0x00011c90
        /*0454*/ 	.word	0x0000fff0


	//----- nvinfo : EIATTR_INT_WARP_WIDE_INSTR_OFFSETS
	.align		4
.L_1725:
        /*0458*/ 	.byte	0x04, 0x31
        /*045a*/ 	.short	(.L_1727 - .L_1726)


	//   ....[0]....
.L_1726:
        /*045c*/ 	.word	0x00000180


	//   ....[1]....
        /*0460*/ 	.word	0x00000220


	//   ....[2]....
        /*0464*/ 	.word	0x00000290


	//   ....[3]....
        /*0468*/ 	.word	0x00015790


	//   ....[4]....
        /*046c*/ 	.word	0x00015820


	//   ....[5]....
        /*0470*/ 	.word	0x000188d0


	//   ....[6]....
        /*0474*/ 	.word	0x00018960


	//----- nvinfo : EIATTR_COOP_GROUP_MASK_REGIDS
	.align		4
.L_1727:
        /*0478*/ 	.byte	0x04, 0x29
        /*047a*/ 	.short	(.L_1729 - .L_1728)


	//   ....[0]....
.L_1728:
        /*047c*/ 	.word	0xffffffff


	//   ....[1]....
        /*0480*/ 	.word	0xffffffff


	//   ....[2]....
        /*0484*/ 	.word	0xffffffff


	//   ....[3]....
        /*0488*/ 	.word	0xffffffff


	//   ....[4]....
        /*048c*/ 	.word	0xffffffff


	//   ....[5]....
        /*0490*/ 	.word	0xffffffff


	//   ....[6]....
        /*0494*/ 	.word	0xffffffff


	//   ....[7]....
        /*0498*/ 	.word	0xffffffff


	//   ....[8]....
        /*049c*/ 	.word	0xffffffff


	//   ....[9]....
        /*04a0*/ 	.word	0xffffffff


	//   ....[10]....
        /*04a4*/ 	.word	0xffffffff


	//   ....[11]....
        /*04a8*/ 	.word	0xffffffff


	//   ....[12]....
        /*04ac*/ 	.word	0xffffffff


	//   ....[13]....
        /*04b0*/ 	.word	0xffffffff


	//   ....[14]....
        /*04b4*/ 	.word	0xffffffff


	//   ....[15]....
        /*04b8*/ 	.word	0xffffffff


	//   ....[16]....
        /*04bc*/ 	.word	0xffffffff


	//   ....[17]....
        /*04c0*/ 	.word	0xffffffff


	//   ....[18]....
        /*04c4*/ 	.word	0xffffffff


	//   ....[19]....
        /*04c8*/ 	.word	0xffffffff


	//   ....[20]....
        /*04cc*/ 	.word	0xffffffff


	//   ....[21]....
        /*04d0*/ 	.word	0xffffffff


	//   ....[22]....
        /*04d4*/ 	.word	0xffffffff


	//   ....[23]....
        /*04d8*/ 	.word	0xffffffff


	//   ....[24]....
        /*04dc*/ 	.word	0xffffffff


	//   ....[25]....
        /*04e0*/ 	.word	0xffffffff


	//   ....[26]....
        /*04e4*/ 	.word	0xffffffff


	//   ....[27]....
        /*04e8*/ 	.word	0xffffffff


	//   ....[28]....
        /*04ec*/ 	.word	0xffffffff


	//   ....[29]....
        /*04f0*/ 	.word	0xffffffff


	//   ....[30]....
        /*04f4*/ 	.word	0xffffffff


	//   ....[31]....
        /*04f8*/ 	.word	0xffffffff


	//   ....[32]....
        /*04fc*/ 	.word	0xffffffff


	//   ....[33]....
        /*0500*/ 	.word	0xffffffff


	//   ....[34]....
        /*0504*/ 	.word	0xffffffff


	//   ....[35]....
        /*0508*/ 	.word	0xffffffff


	//   ....[36]....
        /*050c*/ 	.word	0xffffffff


	//   ....[37]....
        /*0510*/ 	.word	0xffffffff


	//   ....[38]....
        /*0514*/ 	.word	0xffffffff


	//   ....[39]....
        /*0518*/ 	.word	0xffffffff


	//   ....[40]....
        /*051c*/ 	.word	0xffffffff


	//   ....[41]....
        /*0520*/ 	.word	0xffffffff


	//   ....[42]....
        /*0524*/ 	.word	0xffffffff


	//   ....[43]....
        /*0528*/ 	.word	0xffffffff


	//   ....[44]....
        /*052c*/ 	.word	0xffffffff


	//   ....[45]....
        /*0530*/ 	.word	0xffffffff


	//   ....[46]....
        /*0534*/ 	.word	0xffffffff


	//   ....[47]....
        /*0538*/ 	.word	0xffffffff


	//   ....[48]....
        /*053c*/ 	.word	0xffffffff


	//   ....[49]....
        /*0540*/ 	.word	0xffffffff


	//   ....[50]....
        /*0544*/ 	.word	0xffffffff


	//   ....[51]....
        /*0548*/ 	.word	0xffffffff


	//   ....[52]....
        /*054c*/ 	.word	0xffffffff


	//   ....[53]....
        /*0550*/ 	.word	0xffffffff


	//   ....[54]....
        /*0554*/ 	.word	0xffffffff


	//   ....[55]....
        /*0558*/ 	.word	0xffffffff


	//   ....[56]....
        /*055c*/ 	.word	0xffffffff


	//   ....[57]....
        /*0560*/ 	.word	0xffffffff


	//   ....[58]....
        /*0564*/ 	.word	0xffffffff


	//   ....[59]....
        /*0568*/ 	.word	0xffffffff


	//   ....[60]....
        /*056c*/ 	.word	0xffffffff


	//   ....[61]....
        /*0570*/ 	.word	0xffffffff


	//   ....[62]....
        /*0574*/ 	.word	0xffffffff


	//   ....[63]....
        /*0578*/ 	.word	0xffffffff


	//   ....[64]....
        /*057c*/ 	.word	0xffffffff


	//   ....[65]....
        /*0580*/ 	.word	0xffffffff


	//   ....[66]....
        /*0584*/ 	.word	0xffffffff


	//   ....[67]....
        /*0588*/ 	.word	0xffffffff


	//   ....[68]....
        /*058c*/ 	.word	0xffffffff


	//   ....[69]....
        /*0590*/ 	.word	0xffffffff


	//   ....[70]....
        /*0594*/ 	.word	0xffffffff


	//   ....[71]....
        /*0598*/ 	.word	0xffffffff


	//   ....[72]....
        /*059c*/ 	.word	0xffffffff


	//   ....[73]....
        /*05a0*/ 	.word	0xffffffff


	//   ....[74]....
        /*05a4*/ 	.word	0xffffffff


	//   ....[75]....
        /*05a8*/ 	.word	0xffffffff


	//   ....[76]....
        /*05ac*/ 	.word	0xffffffff


	//   ....[77]....
        /*05b0*/ 	.word	0xffffffff


	//   ....[78]....
        /*05b4*/ 	.word	0xffffffff


	//   ....[79]....
        /*05b8*/ 	.word	0xffffffff


	//   ....[80]....
        /*05bc*/ 	.word	0xffffffff


	//   ....[81]....
        /*05c0*/ 	.word	0xffffffff


	//   ....[82]....
        /*05c4*/ 	.word	0xffffffff


	//   ....[83]....
        /*05c8*/ 	.word	0xffffffff


	//   ....[84]....
        /*05cc*/ 	.word	0xffffffff


	//   ....[85]....
        /*05d0*/ 	.word	0xffffffff


	//   ....[86]....
        /*05d4*/ 	.word	0xffffffff


	//   ....[87]....
        /*05d8*/ 	.word	0xffffffff


	//   ....[88]....
        /*05dc*/ 	.word	0xffffffff


	//   ....[89]....
        /*05e0*/ 	.word	0xffffffff


	//   ....[90]....
        /*05e4*/ 	.word	0xffffffff


	//   ....[91]....
        /*05e8*/ 	.word	0xffffffff


	//   ....[92]....
        /*05ec*/ 	.word	0xffffffff


	//   ....[93]....
        /*05f0*/ 	.word	0xffffffff


	//   ....[94]....
        /*05f4*/ 	.word	0xffffffff


	//   ....[95]....
        /*05f8*/ 	.word	0xffffffff


	//   ....[96]....
        /*05fc*/ 	.word	0xffffffff


	//   ....[97]....
        /*0600*/ 	.word	0xffffffff


	//   ....[98]....
        /*0604*/ 	.word	0xffffffff


	//   ....[99]....
        /*0608*/ 	.word	0xffffffff


	//   ....[100]....
        /*060c*/ 	.word	0xffffffff


	//   ....[101]....
        /*0610*/ 	.word	0xffffffff


	//   ....[102]....
        /*0614*/ 	.word	0xffffffff


	//   ....[103]....
        /*0618*/ 	.word	0xffffffff


	//   ....[104]....
        /*061c*/ 	.word	0xffffffff


	//   ....[105]....
        /*0620*/ 	.word	0xffffffff


	//   ....[106]....
        /*0624*/ 	.word	0xffffffff


	//   ....[107]....
        /*0628*/ 	.word	0xffffffff


	//   ....[108]....
        /*062c*/ 	.word	0xffffffff


	//   ....[109]....
        /*0630*/ 	.word	0xffffffff


	//   ....[110]....
        /*0634*/ 	.word	0xffffffff


	//   ....[111]....
        /*0638*/ 	.word	0xffffffff


	//   ....[112]....
        /*063c*/ 	.word	0xffffffff


	//   ....[113]....
        /*0640*/ 	.word	0xffffffff


	//   ....[114]....
        /*0644*/ 	.word	0xffffffff


	//   ....[115]....
        /*0648*/ 	.word	0xffffffff


	//   ....[116]....
        /*064c*/ 	.word	0xffffffff


	//   ....[117]....
        /*0650*/ 	.word	0xffffffff


	//   ....[118]....
        /*0654*/ 	.word	0xffffffff


	//   ....[119]....
        /*0658*/ 	.word	0xffffffff


	//   ....[120]....
        /*065c*/ 	.word	0xffffffff


	//   ....[121]....
        /*0660*/ 	.word	0xffffffff


	//   ....[122]....
        /*0664*/ 	.word	0xffffffff


	//   ....[123]....
        /*0668*/ 	.word	0xffffffff


	//   ....[124]....
        /*066c*/ 	.word	0x0500000f


	//   ....[125]....
        /*0670*/ 	.word	0x0500000f


	//   ....[126]....
        /*0674*/ 	.word	0x0500000f


	//   ....[127]....
        /*0678*/ 	.word	0x0500000f


	//   ....[128]....
        /*067c*/ 	.word	0x0500000f


	//   ....[129]....
        /*0680*/ 	.word	0x0500000f


	//   ....[130]....
        /*0684*/ 	.word	0x0500000f


	//   ....[131]....
        /*0688*/ 	.word	0x0500000f


	//   ....[132]....
        /*068c*/ 	.word	0x0500000f


	//   ....[133]....
        /*0690*/ 	.word	0x0500000f


	//   ....[134]....
        /*0694*/ 	.word	0x0500000f


	//   ....[135]....
        /*0698*/ 	.word	0x0500000f


	//   ....[136]....
        /*069c*/ 	.word	0x0500000f


	//   ....[137]....
        /*06a0*/ 	.word	0x0500000f


	//   ....[138]....
        /*06a4*/ 	.word	0x0500000f


	//   ....[139]....
        /*06a8*/ 	.word	0x0500000f


	//   ....[140]....
        /*06ac*/ 	.word	0x0500000f


	//   ....[141]....
        /*06b0*/ 	.word	0x0500000f


	//   ....[142]....
        /*06b4*/ 	.word	0x0500000f


	//   ....[143]....
        /*06b8*/ 	.word	0x0500000f


	//   ....[144]....
        /*06bc*/ 	.word	0x0500000f


	//   ....[145]....
        /*06c0*/ 	.word	0x0500000f


	//   ....[146]....
        /*06c4*/ 	.word	0x0500000f


	//   ....[147]....
        /*06c8*/ 	.word	0x0500000f


	//   ....[148]....
        /*06cc*/ 	.word	0x0500000f


	//   ....[149]....
        /*06d0*/ 	.word	0x0500000f


	//   ....[150]....
        /*06d4*/ 	.word	0x0500000f


	//   ....[151]....
        /*06d8*/ 	.word	0x0500000f


	//   ....[152]....
        /*06dc*/ 	.word	0x0500000f


	//   ....[153]....
        /*06e0*/ 	.word	0x0500000f


	//   ....[154]....
        /*06e4*/ 	.word	0x0500000f


	//   ....[155]....
        /*06e8*/ 	.word	0x0500000f


	//   ....[156]....
        /*06ec*/ 	.word	0x0500000f


	//   ....[157]....
        /*06f0*/ 	.word	0x0500000f


	//   ....[158]....
        /*06f4*/ 	.word	0x0500000f


	//   ....[159]....
        /*06f8*/ 	.word	0x0500000f


	//   ....[160]....
        /*06fc*/ 	.word	0x0500000f


	//   ....[161]....
        /*0700*/ 	.word	0x0500000f


	//   ....[162]....
        /*0704*/ 	.word	0x0500000f


	//   ....[163]....
        /*0708*/ 	.word	0x0500000f


	//   ....[164]....
        /*070c*/ 	.word	0x0500000f


	//   ....[165]....
        /*0710*/ 	.word	0x0500000f


	//   ....[166]....
        /*0714*/ 	.word	0x0500000f


	//   ....[167]....
        /*0718*/ 	.word	0x0500000f


	//   ....[168]....
        /*071c*/ 	.word	0x0500000f


	//   ....[169]....
        /*0720*/ 	.word	0x0500000f


	//   ....[170]....
        /*0724*/ 	.word	0x0500000f


	//   ....[171]....
        /*0728*/ 	.word	0x0500000f


	//   ....[172]....
        /*072c*/ 	.word	0x0500000f


	//   ....[173]....
        /*0730*/ 	.word	0x0500000f


	//   ....[174]....
        /*0734*/ 	.word	0x0500000f


	//   ....[175]....
        /*0738*/ 	.word	0x0500000f


	//   ....[176]....
        /*073c*/ 	.word	0x0500000f


	//   ....[177]....
        /*0740*/ 	.word	0x0500000f


	//   ....[178]....
        /*0744*/ 	.word	0x0500000f


	//   ....[179]....
        /*0748*/ 	.word	0x0500000f


	//   ....[180]....
        /*074c*/ 	.word	0x0500000f


	//   ....[181]....
        /*0750*/ 	.word	0x0500000f


	//   ....[182]....
        /*0754*/ 	.word	0x0500000f


	//   ....[183]....
        /*0758*/ 	.word	0x0500000f


	//   ....[184]....
        /*075c*/ 	.word	0x0500000f


	//   ....[185]....
        /*0760*/ 	.word	0x0500000f


	//   ....[186]....
        /*0764*/ 	.word	0x0500000f


	//   ....[187]....
        /*0768*/ 	.word	0x0500000f


	//   ....[188]....
        /*076c*/ 	.word	0x0500000f


	//   ....[189]....
        /*0770*/ 	.word	0x0500000f


	//   ....[190]....
        /*0774*/ 	.word	0x0500000f


	//   ....[191]....
        /*0778*/ 	.word	0x0500000f


	//   ....[192]....
        /*077c*/ 	.word	0x0500000f


	//----- nvinfo : EIATTR_COOP_GROUP_INSTR_OFFSETS
	.align		4
.L_1729:
        /*0780*/ 	.byte	0x04, 0x28
        /*0782*/ 	.short	(.L_1731 - .L_1730)


	//   ....[0]....
.L_1730:
        /*0784*/ 	.word	0x00000060


	//   ....[1]....
        /*0788*/ 	.word	0x00000190


	//   ....[2]....
        /*078c*/ 	.word	0x00000240


	//   ....[3]....
        /*0790*/ 	.word	0x00000400


	//   ....[4]....
        /*0794*/ 	.word	0x00000560


	//   ....[5]....
        /*0798*/ 	.word	0x00000680


	//   ....[6]....
        /*079c*/ 	.word	0x000007e0


	//   ....[7]....
        /*07a0*/ 	.word	0x00005b60


	//   ....[8]....
        /*07a4*/ 	.word	0x00006320


	//   ....[9]....
        /*07a8*/ 	.word	0x00006330


	//   ....[10]....
        /*07ac*/ 	.word	0x00006340


	//   ....[11]....
        /*07b0*/ 	.word	0x00006350


	//   ....[12]....
        /*07b4*/ 	.word	0x00006670


	//   ....[13]....
        /*07b8*/ 	.word	0x00006680


	//   ....[14]....
        /*07bc*/ 	.word	0x00006690


	//   ....[15]....
        /*07c0*/ 	.word	0x000066a0


	//   ....[16]....
        /*07c4*/ 	.word	0x00007a90


	//   ....[17]....
        /*07c8*/ 	.word	0x00007aa0


	//   ....[18]....
        /*07cc*/ 	.word	0x00007ab0


	//   ....[19]....
        /*07d0*/ 	.word	0x00007ac0


	//   ....[20]....
        /*07d4*/ 	.word	0x00007bc0


	//   ....[21]....
        /*07d8*/ 	.word	0x00007be0


	//   ....[22]....
        /*07dc*/ 	.word	0x00007c70


	//   ....[23]....
        /*07e0*/ 	.word	0x00007ca0


	//   ....[24]....
        /*07e4*/ 	.word	0x00009480


	//   ....[25]....
        /*07e8*/ 	.word	0x00009f80


	//   ....[26]....
        /*07ec*/ 	.word	0x00009f90


	//   ....[27]....
        /*07f0*/ 	.word	0x00009fc0


	//   ....[28]....
        /*07f4*/ 	.word	0x0000ab00


	//   ....[29]....
        /*07f8*/ 	.word	0x0000ab20


	//   ....[30]....
        /*07fc*/ 	.word	0x0000c6c0


	//   ....[31]....
        /*0800*/ 	.word	0x0000ce50


	//   ....[32]....
        /*0804*/ 	.word	0x0000ce70


	//   ....[33]....
        /*0808*/ 	.word	0x0000ce90


	//   ....[34]....
        /*080c*/ 	.word	0x0000d860


	//   ....[35]....
        /*0810*/ 	.word	0x0000d8a0


	//   ....[36]....
        /*0814*/ 	.word	0x0000fb80


	//   ....[37]....
        /*0818*/ 	.word	0x0000fbe0


	//   ....[38]....
        /*081c*/ 	.word	0x00010240


	//   ....[39]....
        /*0820*/ 	.word	0x000102e0


	//   ....[40]....
        /*0824*/ 	.word	0x00011420


	//   ....[41]....
        /*0828*/ 	.word	0x00011740


	//   ....[42]....
        /*082c*/ 	.word	0x000117e0


	//   ....[43]....
        /*0830*/ 	.word	0x000117f0


	//   ....[44]....
        /*0834*/ 	.word	0x00012480


	//   ....[45]....
        /*0838*/ 	.word	0x000124c0


	//   ....[46]....
        /*083c*/ 	.word	0x000124e0


	//   ....[47]....
        /*0840*/ 	.word	0x00012510


	//   ....[48]....
        /*0844*/ 	.word	0x00012970


	//   ....[49]....
        /*0848*/ 	.word	0x000129b0


	//   ....[50]....
        /*084c*/ 	.word	0x000129d0


	//   ....[51]....
        /*0850*/ 	.word	0x00012a10


	//   ....[52]....
        /*0854*/ 	.word	0x00012a30


	//   ....[53]....
        /*0858*/ 	.word	0x00012a50


	//   ....[54]....
        /*085c*/ 	.word	0x00012a70


	//   ....[55]....
        /*0860*/ 	.word	0x00012aa0


	//   ....[56]....
        /*0864*/ 	.word	0x000132a0


	//   ....[57]....
        /*0868*/ 	.word	0x000132d0


	//   ....[58]....
        /*086c*/ 	.word	0x000132f0


	//   ....[59]....
        /*0870*/ 	.word	0x00013320


	//   ....[60]....
        /*0874*/ 	.word	0x00013350


	//   ....[61]....
        /*0878*/ 	.word	0x00013360


	//   ....[62]....
        /*087c*/ 	.word	0x00013390


	//   ....[63]....
        /*0880*/ 	.word	0x00013400


	//   ....[64]....
        /*0884*/ 	.word	0x00013520


	//   ....[65]....
        /*0888*/ 	.word	0x00013710


	//   ....[66]....
        /*088c*/ 	.word	0x00013740


	//   ....[67]....
        /*0890*/ 	.word	0x00013770


	//   ....[68]....
        /*0894*/ 	.word	0x000137a0


	//   ....[69]....
        /*0898*/ 	.word	0x000137d0


	//   ....[70]....
        /*089c*/ 	.word	0x00013800


	//   ....[71]....
        /*08a0*/ 	.word	0x00013970


	//   ....[72]....
        /*08a4*/ 	.word	0x000139a0


	//   ....[73]....
        /*08a8*/ 	.word	0x000139d0


	//   ....[74]....
        /*08ac*/ 	.word	0x00013a00


	//   ....[75]....
        /*08b0*/ 	.word	0x00013a30


	//   ....[76]....
        /*08b4*/ 	.word	0x00013a60


	//   ....[77]....
        /*08b8*/ 	.word	0x00013b10


	//   ....[78]....
        /*08bc*/ 	.word	0x00013b70


	//   ....[79]....
        /*08c0*/ 	.word	0x00013c10


	//   ....[80]....
        /*08c4*/ 	.word	0x000149a0


	//   ....[81]....
        /*08c8*/ 	.word	0x00015d30


	//   ....[82]....
        /*08cc*/ 	.word	0x00016920


	//   ....[83]....
        /*08d0*/ 	.word	0x00016930


	//   ....[84]....
        /*08d4*/ 	.word	0x00016940


	//   ....[85]....
        /*08d8*/ 	.word	0x00016960


	//   ....[86]....
        /*08dc*/ 	.word	0x000169f0


	//   ....[87]....
        /*08e0*/ 	.word	0x00016a10


	//   ....[88]....
        /*08e4*/ 	.word	0x00016a90


	//   ....[89]....
        /*08e8*/ 	.word	0x00016ab0


	//   ....[90]....
        /*08ec*/ 	.word	0x00016b30


	//   ....[91]....
        /*08f0*/ 	.word	0x00016b50


	//   ....[92]....
        /*08f4*/ 	.word	0x00016bd0


	//   ....[93]....
        /*08f8*/ 	.word	0x00016bf0


	//   ....[94]....
        /*08fc*/ 	.word	0x00016c70


	//   ....[95]....
        /*0900*/ 	.word	0x00016c90


	//   ....[96]....
        /*0904*/ 	.word	0x00016d10


	//   ....[97]....
        /*0908*/ 	.word	0x00016d30


	//   ....[98]....
        /*090c*/ 	.word	0x00016d40


	//   ....[99]....
        /*0910*/ 	.word	0x00016db0


	//   ....[100]....
        /*0914*/ 	.word	0x00016e00


	//   ....[101]....
        /*0918*/ 	.word	0x00016eb0


	//   ....[102]....
        /*091c*/ 	.word	0x00016ec0


	//   ....[103]....
        /*0920*/ 	.word	0x00016f30


	//   ....[104]....
        /*0924*/ 	.word	0x00016f40


	//   ....[105]....
        /*0928*/ 	.word	0x00016f80


	//   ....[106]....
        /*092c*/ 	.word	0x00018e30


	//   ....[107]....
        /*0930*/ 	.word	0x00018e80


	//   ....[108]....
        /*0934*/ 	.word	0x00018eb0


	//   ....[109]....
        /*0938*/ 	.word	0x00018ee0


	//   ....[110]....
        /*093c*/ 	.word	0x00018ef0


	//   ....[111]....
        /*0940*/ 	.word	0x00018f20


	//   ....[112]....
        /*0944*/ 	.word	0x00018f50


	//   ....[113]....
        /*0948*/ 	.word	0x00018f80


	//   ....[114]....
        /*094c*/ 	.word	0x00019100


	//   ....[115]....
        /*0950*/ 	.word	0x00019130


	//   ....[116]....
        /*0954*/ 	.word	0x00019160


	//   ....[117]....
        /*0958*/ 	.word	0x00019190


	//   ....[118]....
        /*095c*/ 	.word	0x000191c0


	//   ....[119]....
        /*0960*/ 	.word	0x000191f0


	//   ....[120]....
        /*0964*/ 	.word	0x000192b0


	//   ....[121]....
        /*0968*/ 	.word	0x000192d0


	//   ....[122]....
        /*096c*/ 	.word	0x00019340


	//   ....[123]....
        /*0970*/ 	.word	0x000199e0


	//   ....[124]....
        /*0974*/ 	.word	0x00019e40


	//   ....[125]....
        /*0978*/ 	.word	0x00019ef0


	//   ....[126]....
        /*097c*/ 	.word	0x00019f80


	//   ....[127]....
        /*0980*/ 	.word	0x00019fd0


	//   ....[128]....
        /*0984*/ 	.word	0x0001a020


	//   ....[129]....
        /*0988*/ 	.word	0x0001a0b0


	//   ....[130]....
        /*098c*/ 	.word	0x0001a140


	//   ....[131]....
        /*0990*/ 	.word	0x0001a190


	//   ....[132]....
        /*0994*/ 	.word	0x0001a1e0


	//   ....[133]....
        /*0998*/ 	.word	0x0001a2d0


	//   ....[134]....
        /*099c*/ 	.word	0x0001a380


	//   ....[135]....
        /*09a0*/ 	.word	0x0001a3d0


	//   ....[136]....
        /*09a4*/ 	.word	0x0001a420


	//   ....[137]....
        /*09a8*/ 	.word	0x0001a5b0


	//   ....[138]....
        /*09ac*/ 	.word	0x0001a700


	//   ....[139]....
        /*09b0*/ 	.word	0x0001a7b0


	//   ....[140]....
        /*09b4*/ 	.word	0x0001a800


	//   ....[141]....
        /*09b8*/ 	.word	0x0001aad0


	//   ....[142]....
        /*09bc*/ 	.word	0x0001ab70


	//   ....[143]....
        /*09c0*/ 	.word	0x0001abd0


	//   ....[144]....
        /*09c4*/ 	.word	0x0001ac40


	//   ....[145]....
        /*09c8*/ 	.word	0x0001aca0


	//   ....[146]....
        /*09cc*/ 	.word	0x0001ad10


	//   ....[147]....
        /*09d0*/ 	.word	0x0001add0


	//   ....[148]....
        /*09d4*/ 	.word	0x0001ae30


	//   ....[149]....
        /*09d8*/ 	.word	0x0001aef0


	//   ....[150]....
        /*09dc*/ 	.word	0x0001b1d0


	//   ....[151]....
        /*09e0*/ 	.word	0x0001b380


	//   ....[152]....
        /*09e4*/ 	.word	0x0001b3d0


	//   ....[153]....
        /*09e8*/ 	.word	0x0001b430


	//   ....[154]....
        /*09ec*/ 	.word	0x0001b520


	//   ....[155]....
        /*09f0*/ 	.word	0x0001b580


	//   ....[156]....
        /*09f4*/ 	.word	0x0001b680


	//   ....[157]....
        /*09f8*/ 	.word	0x0001b6e0


	//   ....[158]....
        /*09fc*/ 	.word	0x0001b7e0


	//   ....[159]....
        /*0a00*/ 	.word	0x0001b840


	//   ....[160]....
        /*0a04*/ 	.word	0x0001b940


	//   ....[161]....
        /*0a08*/ 	.word	0x0001b9a0


	//   ....[162]....
        /*0a0c*/ 	.word	0x0001baa0


	//   ....[163]....
        /*0a10*/ 	.word	0x0001bb00


	//   ....[164]....
        /*0a14*/ 	.word	0x0001bc00


	//   ....[165]....
        /*0a18*/ 	.word	0x0001bc60


	//   ....[166]....
        /*0a1c*/ 	.word	0x0001bd10


	//   ....[167]....
        /*0a20*/ 	.word	0x0001bde0


	//   ....[168]....
        /*0a24*/ 	.word	0x0001beb0


	//   ....[169]....
        /*0a28*/ 	.word	0x0001bf10


	//   ....[170]....
        /*0a2c*/ 	.word	0x0001bff0


	//   ....[171]....
        /*0a30*/ 	.word	0x0001c050


	//   ....[172]....
        /*0a34*/ 	.word	0x0001c120


	//   ....[173]....
        /*0a38*/ 	.word	0x0001c180


	//   ....[174]....
        /*0a3c*/ 	.word	0x0001c240


	//   ....[175]....
        /*0a40*/ 	.word	0x0001c550


	//   ....[176]....
        /*0a44*/ 	.word	0x0001c5f0


	//   ....[177]....
        /*0a48*/ 	.word	0x0001c710


	//   ....[178]....
        /*0a4c*/ 	.word	0x0001c780


	//   ....[179]....
        /*0a50*/ 	.word	0x0001c7f0


	//   ....[180]....
        /*0a54*/ 	.word	0x0001c860


	//   ....[181]....
        /*0a58*/ 	.word	0x0001c8d0


	//   ....[182]....
        /*0a5c*/ 	.word	0x0001c950


	//   ....[183]....
        /*0a60*/ 	.word	0x0001c9e0


	//   ....[184]....
        /*0a64*/ 	.word	0x0001ca70


	//   ....[185]....
        /*0a68*/ 	.word	0x0001cae0


	//   ....[186]....
        /*0a6c*/ 	.word	0x0001cb50


	//   ....[187]....
        /*0a70*/ 	.word	0x0001cbc0


	//   ....[188]....
        /*0a74*/ 	.word	0x0001cc40


	//   ....[189]....
        /*0a78*/ 	.word	0x0001ccb0


	//   ....[190]....
        /*0a7c*/ 	.word	0x0001cd50


	//   ....[191]....
        /*0a80*/ 	.word	0x0001cde0


	//   ....[192]....
        /*0a84*/ 	.word	0x0001cf00


	//----- nvinfo : EIATTR_REG_RECONFIG
	.align		4
.L_1731:
        /*0a88*/ 	.byte	0x01, 0x54
	.zero		2


	//----- nvinfo : EIATTR_SYSCALL_OFFSETS
	.align		4
        /*0a8c*/ 	.byte	0x04, 0x46
        /*0a8e*/ 	.short	(.L_1733 - .L_1732)


	//   ....[0]....
.L_1732:
        /*0a90*/ 	.word	0x000018b0


	//   ....[1]....
        /*0a94*/ 	.word	0x00001a00


	//   ....[2]....
        /*0a98*/ 	.word	0x00005d30


	//   ....[3]....
        /*0a9c*/ 	.word	0x00006050


	//   ....[4]....
        /*0aa0*/ 	.word	0x00015980


	//   ....[5]....
        /*0aa4*/ 	.word	0x00015ad0


	//   ....[6]....
        /*0aa8*/ 	.word	0x00015bd0


	//   ....[7]....
        /*0aac*/ 	.word	0x00016410


	//----- nvinfo : EIATTR_MBARRIER_INSTR_OFFSETS
	.align		4
.L_1733:
        /*0ab0*/ 	.byte	0x04, 0x39
        /*0ab2*/ 	.short	(.L_1735 - .L_1734)


	//   ....[0]....
.L_1734:
        /*0ab4*/ 	.word	0x000002b0
        /*0ab8*/ 	.word	0x000000ff
        /*0abc*/ 	.word	0x00016800
        /*0ac0*/ 	.short	0x0100
        /*0ac2*/ 	.byte	0x08
	.zero		1


	//   ....[1]....
        /*0ac4*/ 	.word	0x000002c0
        /*0ac8*/ 	.word	0x000000ff
        /*0acc*/ 	.word	0x00016820
        /*0ad0*/ 	.short	0x0100
        /*0ad2*/ 	.byte	0x08
	.zero		1


	//   ....[2]....
        /*0ad4*/ 	.word	0x000003b0
        /*0ad8*/ 	.word	0x000000ff
        /*0adc*/ 	.word	0x00016830
        /*0ae0*/ 	.short	0x0100
        /*0ae2*/ 	.byte	0x08
	.zero		1


	//   ....[3]....
        /*0ae4*/ 	.word	0x000003c0
        /*0ae8*/ 	.word	0x000000ff
        /*0aec*/ 	.word	0x00016840
        /*0af0*/ 	.short	0x0100
        /*0af2*/ 	.byte	0x08
	.zero		1


	//   ....[4]....
        /*0af4*/ 	.word	0x000003d0
        /*0af8*/ 	.word	0x000000ff
        /*0afc*/ 	.word	0x00016838
        /*0b00*/ 	.short	0x0100
        /*0b02*/ 	.byte	0x08
	.zero		1


	//   ....[5]....
        /*0b04*/ 	.word	0x000003e0
        /*0b08*/ 	.word	0x000000ff
        /*0b0c*/ 	.word	0x00016848
        /*0b10*/ 	.short	0x0100
        /*0b12*/ 	.byte	0x08
	.zero		1


	//   ....[6]....
        /*0b14*/ 	.word	0x00000510
        /*0b18*/ 	.word	0x000000ff
        /*0b1c*/ 	.word	0x00016850
        /*0b20*/ 	.short	0x0100
        /*0b22*/ 	.byte	0x08
	.zero		1


	//   ....[7]....
        /*0b24*/ 	.word	0x00000520
        /*0b28*/ 	.word	0x000000ff
        /*0b2c*/ 	.word	0x00016860
        /*0b30*/ 	.short	0x0100
        /*0b32*/ 	.byte	0x08
	.zero		1


	//   ....[8]....
        /*0b34*/ 	.word	0x00000530
        /*0b38*/ 	.word	0x000000ff
        /*0b3c*/ 	.word	0x00016858
        /*0b40*/ 	.short	0x0100
        /*0b42*/ 	.byte	0x08
	.zero		1


	//   ....[9]....
        /*0b44*/ 	.word	0x00000540
        /*0b48*/ 	.word	0x000000ff
        /*0b4c*/ 	.word	0x00016868
        /*0b50*/ 	.short	0x0100
        /*0b52*/ 	.byte	0x08
	.zero		1


	//   ....[10]....
        /*0b54*/ 	.word	0x00000630
        /*0b58*/ 	.word	0x000000ff
        /*0b5c*/ 	.word	0x00016870
        /*0b60*/ 	.short	0x0100
        /*0b62*/ 	.byte	0x06
	.zero		1


	//   ....[11]....
        /*0b64*/ 	.word	0x00000640
        /*0b68*/ 	.word	0x000000ff
        /*0b6c*/ 	.word	0x00016880
        /*0b70*/ 	.short	0x0100
        /*0b72*/ 	.byte	0x06
	.zero		1


	//   ....[12]....
        /*0b74*/ 	.word	0x00000650
        /*0b78*/ 	.word	0x000000ff
        /*0b7c*/ 	.word	0x00016878
        /*0b80*/ 	.short	0x0100
        /*0b82*/ 	.byte	0x06
	.zero		1


	//   ....[13]....
        /*0b84*/ 	.word	0x00000660
        /*0b88*/ 	.word	0x000000ff
        /*0b8c*/ 	.word	0x00016888
        /*0b90*/ 	.short	0x0100
        /*0b92*/ 	.byte	0x06
	.zero		1


	//   ....[14]....
        /*0b94*/ 	.word	0x00000790
        /*0b98*/ 	.word	0x000000ff
        /*0b9c*/ 	.word	0x00016890
        /*0ba0*/ 	.short	0x0100
        /*0ba2*/ 	.byte	0x08
	.zero		1


	//   ....[15]....
        /*0ba4*/ 	.word	0x000007a0
        /*0ba8*/ 	.word	0x000000ff
        /*0bac*/ 	.word	0x000168a0
        /*0bb0*/ 	.short	0x0100
        /*0bb2*/ 	.byte	0x08
	.zero		1


	//   ....[16]....
        /*0bb4*/ 	.word	0x000007b0
        /*0bb8*/ 	.word	0x000000ff
        /*0bbc*/ 	.word	0x00016898
        /*0bc0*/ 	.short	0x0100
        /*0bc2*/ 	.byte	0x08
	.zero		1


	//   ....[17]....
        /*0bc4*/ 	.word	0x000007c0
        /*0bc8*/ 	.word	0x000000ff
        /*0bcc*/ 	.word	0x000168a8
        /*0bd0*/ 	.short	0x0100
        /*0bd2*/ 	.byte	0x08
	.zero		1


	//   ....[18]....
        /*0bd4*/ 	.word	0x000008f0
        /*0bd8*/ 	.word	0x000000ff
        /*0bdc*/ 	.word	0x000168b0
        /*0be0*/ 	.short	0x0100
        /*0be2*/ 	.byte	0x08
	.zero		1


	//   ....[19]....
        /*0be4*/ 	.word	0x00000900
        /*0be8*/ 	.word	0x000000ff
        /*0bec*/ 	.word	0x000168c0
        /*0bf0*/ 	.short	0x0100
        /*0bf2*/ 	.byte	0x08
	.zero		1


	//   ....[20]....
        /*0bf4*/ 	.word	0x00000910
        /*0bf8*/ 	.word	0x000000ff
        /*0bfc*/ 	.word	0x000168b8
        /*0c00*/ 	.short	0x0100
        /*0c02*/ 	.byte	0x08
	.zero		1


	//   ....[21]....
        /*0c04*/ 	.word	0x00000920
        /*0c08*/ 	.word	0x000000ff
        /*0c0c*/ 	.word	0x000168c8
        /*0c10*/ 	.short	0x0100
        /*0c12*/ 	.byte	0x08
	.zero		1


	//   ....[22]....
        /*0c14*/ 	.word	0x00002c30
        /*0c18*/ 	.word	0x0000004e
        /*0c1c*/ 	.word	0x00016890
        /*0c20*/ 	.short	0x010a
        /*0c22*/ 	.byte	0x3f
	.zero		1


	//   ....[23]....
        /*0c24*/ 	.word	0x00003fb0
        /*0c28*/ 	.word	0x0000004e
        /*0c2c*/ 	.word	0x00016890
        /*0c30*/ 	.short	0x010a
        /*0c32*/ 	.byte	0x3f
	.zero		1


	//   ....[24]....
        /*0c34*/ 	.word	0x000051a0
        /*0c38*/ 	.word	0x0000004e
        /*0c3c*/ 	.word	0x00016890
        /*0c40*/ 	.short	0x010a
        /*0c42*/ 	.byte	0x3f
	.zero		1


	//   ....[25]....
        /*0c44*/ 	.word	0x000053c0
        /*0c48*/ 	.word	0x0000000c
        /*0c4c*/ 	.word	0x00000000
        /*0c50*/ 	.short	0x0101
        /*0c52*/ 	.byte	0x3f
	.zero		1


	//   ....[26]....
        /*0c54*/ 	.word	0x00005400
        /*0c58*/ 	.word	0x0000004e
        /*0c5c*/ 	.word	0x000168b0
        /*0c60*/ 	.short	0x010a
        /*0c62*/ 	.byte	0x3f
	.zero		1


	//   ....[27]....
        /*0c64*/ 	.word	0x000057e0
        /*0c68*/ 	.word	0x0000004e
        /*0c6c*/ 	.word	0x00000000
        /*0c70*/ 	.short	0x0101
        /*0c72*/ 	.byte	0x3f
	.zero		1


	//   ....[28]....
        /*0c74*/ 	.word	0x00005dd0
        /*0c78*/ 	.word	0x00000002
        /*0c7c*/ 	.word	0x00016800
        /*0c80*/ 	.short	0x010a
        /*0c82*/ 	.byte	0x3f
	.zero		1


	//   ....[29]....
        /*0c84*/ 	.word	0x00005e20
        /*0c88*/ 	.word	0x00000002
        /*0c8c*/ 	.word	0x00016800
        /*0c90*/ 	.short	0x010a
        /*0c92*/ 	.byte	0x3f
	.zero		1


	//   ....[30]....
        /*0c94*/ 	.word	0x00006910
        /*0c98*/ 	.word	0x00000002
        /*0c9c*/ 	.word	0x00016800
        /*0ca0*/ 	.short	0x010a
        /*0ca2*/ 	.byte	0x3f
	.zero		1


	//   ....[31]....
        /*0ca4*/ 	.word	0x00007f30
        /*0ca8*/ 	.word	0x00000002
        /*0cac*/ 	.word	0x00016800
        /*0cb0*/ 	.short	0x010a
        /*0cb2*/ 	.byte	0x3f
	.zero		1


	//   ....[32]....
        /*0cb4*/ 	.word	0x00008f70
        /*0cb8*/ 	.word	0x00000000
        /*0cbc*/ 	.word	0x00016830
        /*0cc0*/ 	.short	0x010a
        /*0cc2*/ 	.byte	0x3f
	.zero		1


	//   ....[33]....
        /*0cc4*/ 	.word	0x00008fe0
        /*0cc8*/ 	.word	0x00000000
        /*0ccc*/ 	.word	0x00016830
        /*0cd0*/ 	.short	0x010a
        /*0cd2*/ 	.byte	0x3f
	.zero		1


	//   ....[34]....
        /*0cd4*/ 	.word	0x0000a630
        /*0cd8*/ 	.word	0x00000000
        /*0cdc*/ 	.word	0x00000000
        /*0ce0*/ 	.short	0x0101
        /*0ce2*/ 	.byte	0x3f
	.zero		1


	//   ....[35]....
        /*0ce4*/ 	.word	0x0000bad0
        /*0ce8*/ 	.word	0x00000009
        /*0cec*/ 	.word	0x00016830
        /*0cf0*/ 	.short	0x010a
        /*0cf2*/ 	.byte	0x3f
	.zero		1


	//   ....[36]....
        /*0cf4*/ 	.word	0x0000bb20
        /*0cf8*/ 	.word	0x00000009
        /*0cfc*/ 	.word	0x00016830
        /*0d00*/ 	.short	0x010a
        /*0d02*/ 	.byte	0x3f
	.zero		1


	//   ....[37]....
        /*0d04*/ 	.word	0x0000be30
        /*0d08*/ 	.word	0x00000009
        /*0d0c*/ 	.word	0x00016850
        /*0d10*/ 	.short	0x010a
        /*0d12*/ 	.byte	0x3f
	.zero		1


	//   ....[38]....
        /*0d14*/ 	.word	0x0000be70
        /*0d18*/ 	.word	0x00000009
        /*0d1c*/ 	.word	0x00016850
        /*0d20*/ 	.short	0x010a
        /*0d22*/ 	.byte	0x3f
	.zero		1


	//   ....[39]....
        /*0d24*/ 	.word	0x0000de70
        /*0d28*/ 	.word	0x0000002e
        /*0d2c*/ 	.word	0x00000000
        /*0d30*/ 	.short	0x0101
        /*0d32*/ 	.byte	0x3f
	.zero		1


	//   ....[40]....
        /*0d34*/ 	.word	0x0000e320
        /*0d38*/ 	.word	0x0000000e
        /*0d3c*/ 	.word	0x00000000
        /*0d40*/ 	.short	0x0101
        /*0d42*/ 	.byte	0x3f
	.zero		1


	//   ....[41]....
        /*0d44*/ 	.word	0x0000ec90
        /*0d48*/ 	.word	0x00000009
        /*0d4c*/ 	.word	0x00016830
        /*0d50*/ 	.short	0x010a
        /*0d52*/ 	.byte	0x3f
	.zero		1


	//   ....[42]....
        /*0d54*/ 	.word	0x0000ece0
        /*0d58*/ 	.word	0x00000009
        /*0d5c*/ 	.word	0x00016830
        /*0d60*/ 	.short	0x010a
        /*0d62*/ 	.byte	0x3f
	.zero		1


	//   ....[43]....
        /*0d64*/ 	.word	0x0000eff0
        /*0d68*/ 	.word	0x00000009
        /*0d6c*/ 	.word	0x00016850
        /*0d70*/ 	.short	0x010a
        /*0d72*/ 	.byte	0x3f
	.zero		1


	//   ....[44]....
        /*0d74*/ 	.word	0x0000f030
        /*0d78*/ 	.word	0x00000009
        /*0d7c*/ 	.word	0x00016850
        /*0d80*/ 	.short	0x010a
        /*0d82*/ 	.byte	0x3f
	.zero		1


	//   ....[45]....
        /*0d84*/ 	.word	0x00010860
        /*0d88*/ 	.word	0x00000019
        /*0d8c*/ 	.word	0x00000000
        /*0d90*/ 	.short	0x0101
        /*0d92*/ 	.byte	0x3f
	.zero		1


	//   ....[46]....
        /*0d94*/ 	.word	0x000109b0
        /*0d98*/ 	.word	0x00000027
        /*0d9c*/ 	.word	0x00000000
        /*0da0*/ 	.short	0x0101
        /*0da2*/ 	.byte	0x3f
	.zero		1


	//   ....[47]....
        /*0da4*/ 	.word	0x00011310
        /*0da8*/ 	.word	0x0000000d
        /*0dac*/ 	.word	0x00016850
        /*0db0*/ 	.short	0x010a
        /*0db2*/ 	.byte	0x3f
	.zero		1


	//   ....[48]....
        /*0db4*/ 	.word	0x00011380
        /*0db8*/ 	.word	0x0000000d
        /*0dbc*/ 	.word	0x00016850
        /*0dc0*/ 	.short	0x010a
        /*0dc2*/ 	.byte	0x3f
	.zero		1


	//   ....[49]....
        /*0dc4*/ 	.word	0x00011950
        /*0dc8*/ 	.word	0x00000007
        /*0dcc*/ 	.word	0x00000000
        /*0dd0*/ 	.short	0x0101
        /*0dd2*/ 	.byte	0x3f
	.zero		1


	//   ....[50]....
        /*0dd4*/ 	.word	0x00012a40
        /*0dd8*/ 	.word	0x00000000
        /*0ddc*/ 	.word	0x00000000
        /*0de0*/ 	.short	0x0101
        /*0de2*/ 	.byte	0x3f
	.zero		1


	//   ....[51]....
        /*0de4*/ 	.word	0x00014a80
        /*0de8*/ 	.word	0x00000016
        /*0dec*/ 	.word	0x00016820
        /*0df0*/ 	.short	0x010a
        /*0df2*/ 	.byte	0x3f
	.zero		1


	//   ....[52]....
        /*0df4*/ 	.word	0x00014b40
        /*0df8*/ 	.word	0x00000005
        /*0dfc*/ 	.word	0x000168a0
        /*0e00*/ 	.short	0x010a
        /*0e02*/ 	.byte	0x3f
	.zero		1


	//   ....[53]....
        /*0e04*/ 	.word	0x00014d80
        /*0e08*/ 	.word	0x00000005
        /*0e0c*/ 	.word	0x000168c0
        /*0e10*/ 	.short	0x010a
        /*0e12*/ 	.byte	0x3f
	.zero		1


	//   ....[54]....
        /*0e14*/ 	.word	0x00015110
        /*0e18*/ 	.word	0x00000005
        /*0e1c*/ 	.word	0x000168a0
        /*0e20*/ 	.short	0x010a
        /*0e22*/ 	.byte	0x3f
	.zero		1


	//   ....[55]....
        /*0e24*/ 	.word	0x00015330
        /*0e28*/ 	.word	0x00000005
        /*0e2c*/ 	.word	0x000168c0
        /*0e30*/ 	.short	0x010a
        /*0e32*/ 	.byte	0x3f
	.zero		1


	//   ....[56]....
        /*0e34*/ 	.word	0x00015f50
        /*0e38*/ 	.word	0x00000000
        /*0e3c*/ 	.word	0x00016840
        /*0e40*/ 	.short	0x010a
        /*0e42*/ 	.byte	0x3f
	.zero		1


	//   ....[57]....
        /*0e44*/ 	.word	0x00017040
        /*0e48*/ 	.word	0x00000016
        /*0e4c*/ 	.word	0x00016800
        /*0e50*/ 	.short	0x0107
        /*0e52*/ 	.byte	0x3f
	.zero		1


	//   ....[58]....
        /*0e54*/ 	.word	0x00017140
        /*0e58*/ 	.word	0x00000016
        /*0e5c*/ 	.word	0x00016800
        /*0e60*/ 	.short	0x0101
        /*0e62*/ 	.byte	0x3f
	.zero		1


	//   ....[59]....
        /*0e64*/ 	.word	0x00017160
        /*0e68*/ 	.word	0x00000016
        /*0e6c*/ 	.word	0x00016820
        /*0e70*/ 	.short	0x010a
        /*0e72*/ 	.byte	0x3f
	.zero		1


	//   ....[60]....
        /*0e74*/ 	.word	0x00017470
        /*0e78*/ 	.word	0x00000002
        /*0e7c*/ 	.word	0x00016840
        /*0e80*/ 	.short	0x010a
        /*0e82*/ 	.byte	0x3f
	.zero		1


	//   ....[61]....
        /*0e84*/ 	.word	0x000176f0
        /*0e88*/ 	.word	0x00000003
        /*0e8c*/ 	.word	0x00000060
        /*0e90*/ 	.short	0x010a
        /*0e92*/ 	.byte	0x3f
	.zero		1


	//   ....[62]....
        /*0e94*/ 	.word	0x00017c30
        /*0e98*/ 	.word	0x00000002
        /*0e9c*/ 	.word	0x00016840
        /*0ea0*/ 	.short	0x010a
        /*0ea2*/ 	.byte	0x3f
	.zero		1


	//   ....[63]....
        /*0ea4*/ 	.word	0x00017eb0
        /*0ea8*/ 	.word	0x0000000a
        /*0eac*/ 	.word	0x00000060
        /*0eb0*/ 	.short	0x010a
        /*0eb2*/ 	.byte	0x3f
	.zero		1


	//   ....[64]....
        /*0eb4*/ 	.word	0x00018340
        /*0eb8*/ 	.word	0x00000002
        /*0ebc*/ 	.word	0x00016840
        /*0ec0*/ 	.short	0x010a
        /*0ec2*/ 	.byte	0x3f
	.zero		1


	//   ....[65]....
        /*0ec4*/ 	.word	0x000185d0
        /*0ec8*/ 	.word	0x00000007
        /*0ecc*/ 	.word	0x00000060
        /*0ed0*/ 	.short	0x010a
        /*0ed2*/ 	.byte	0x3f
	.zero		1


	//   ....[66]....
        /*0ed4*/ 	.word	0x00018a10
        /*0ed8*/ 	.word	0x00000003
        /*0edc*/ 	.word	0x00016860
        /*0ee0*/ 	.short	0x010a
        /*0ee2*/ 	.byte	0x3f
	.zero		1


	//   ....[67]....
        /*0ee4*/ 	.word	0x00019960
        /*0ee8*/ 	.word	0x00000009
        /*0eec*/ 	.word	0x00016820
        /*0ef0*/ 	.short	0x010a
        /*0ef2*/ 	.byte	0x3f
	.zero		1


	//   ....[68]....
        /*0ef4*/ 	.word	0x00019af0
        /*0ef8*/ 	.word	0x00000006
        /*0efc*/ 	.word	0x00000000
        /*0f00*/ 	.short	0x010a
        /*0f02*/ 	.byte	0x3f
	.zero		1


	//   ....[69]....
        /*0f04*/ 	.word	0x00019b60
        /*0f08*/ 	.word	0x00000007
        /*0f0c*/ 	.word	0x00000000
        /*0f10*/ 	.short	0x010a
        /*0f12*/ 	.byte	0x3f
	.zero		1


	//   ....[70]....
        /*0f14*/ 	.word	0x00019bc0
        /*0f18*/ 	.word	0x00000004
        /*0f1c*/ 	.word	0x00000000
        /*0f20*/ 	.short	0x010a
        /*0f22*/ 	.byte	0x3f
	.zero		1


	//   ....[71]....
        /*0f24*/ 	.word	0x00019bf0
        /*0f28*/ 	.word	0x00000005
        /*0f2c*/ 	.word	0x00000000
        /*0f30*/ 	.short	0x010a
        /*0f32*/ 	.byte	0x3f
	.zero		1


	//   ....[72]....
        /*0f34*/ 	.word	0x00019c50
        /*0f38*/ 	.word	0x0000004e
        /*0f3c*/ 	.word	0x00016890
        /*0f40*/ 	.short	0x010a
        /*0f42*/ 	.byte	0x3f
	.zero		1


	//   ....[73]....
        /*0f44*/ 	.word	0x00019ca0
        /*0f48*/ 	.word	0x0000004e
        /*0f4c*/ 	.word	0x00016890
        /*0f50*/ 	.short	0x010a
        /*0f52*/ 	.byte	0x3f
	.zero		1


	//   ....[74]....
        /*0f54*/ 	.word	0x00019cf0
        /*0f58*/ 	.word	0x0000004e
        /*0f5c*/ 	.word	0x00016890
        /*0f60*/ 	.short	0x010a
        /*0f62*/ 	.byte	0x3f
	.zero		1


	//   ....[75]....
        /*0f64*/ 	.word	0x00019d40
        /*0f68*/ 	.word	0x0000004e
        /*0f6c*/ 	.word	0x000168b0
        /*0f70*/ 	.short	0x010a
        /*0f72*/ 	.byte	0x3f
	.zero		1


	//   ....[76]....
        /*0f74*/ 	.word	0x0001a210
        /*0f78*/ 	.word	0x00000002
        /*0f7c*/ 	.word	0x00016800
        /*0f80*/ 	.short	0x010a
        /*0f82*/ 	.byte	0x3f
	.zero		1


	//   ....[77]....
        /*0f84*/ 	.word	0x0001a830
        /*0f88*/ 	.word	0x00000002
        /*0f8c*/ 	.word	0x00016800
        /*0f90*/ 	.short	0x010a
        /*0f92*/ 	.byte	0x3f
	.zero		1


	//   ....[78]....
        /*0f94*/ 	.word	0x0001a880
        /*0f98*/ 	.word	0x00000000
        /*0f9c*/ 	.word	0x00016830
        /*0fa0*/ 	.short	0x010a
        /*0fa2*/ 	.byte	0x3f
	.zero		1


	//   ....[79]....
        /*0fa4*/ 	.word	0x0001a8d0
        /*0fa8*/ 	.word	0x00000009
        /*0fac*/ 	.word	0x00016830
        /*0fb0*/ 	.short	0x010a
        /*0fb2*/ 	.byte	0x3f
	.zero		1


	//   ....[80]....
        /*0fb4*/ 	.word	0x0001a920
        /*0fb8*/ 	.word	0x00000009
        /*0fbc*/ 	.word	0x00016850
        /*0fc0*/ 	.short	0x010a
        /*0fc2*/ 	.byte	0x3f
	.zero		1


	//   ....[81]....
        /*0fc4*/ 	.word	0x0001a970
        /*0fc8*/ 	.word	0x00000009
        /*0fcc*/ 	.word	0x00016830
        /*0fd0*/ 	.short	0x010a
        /*0fd2*/ 	.byte	0x3f
	.zero		1


	//   ....[82]....
        /*0fd4*/ 	.word	0x0001a9c0
        /*0fd8*/ 	.word	0x00000009
        /*0fdc*/ 	.word	0x00016850
        /*0fe0*/ 	.short	0x010a
        /*0fe2*/ 	.byte	0x3f
	.zero		1


	//   ....[83]....
        /*0fe4*/ 	.word	0x0001aa10
        /*0fe8*/ 	.word	0x0000000d
        /*0fec*/ 	.word	0x00016850
        /*0ff0*/ 	.short	0x010a
        /*0ff2*/ 	.byte	0x3f
	.zero		1


	//   ....[84]....
        /*0ff4*/ 	.word	0x0001afb0
        /*0ff8*/ 	.word	0x00000016
        /*0ffc*/ 	.word	0x00016820
        /*1000*/ 	.short	0x010a
        /*1002*/ 	.byte	0x3f
	.zero		1


	//   ....[85]....
        /*1004*/ 	.word	0x0001b000
        /*1008*/ 	.word	0x00000005
        /*100c*/ 	.word	0x000168a0
        /*1010*/ 	.short	0x010a
        /*1012*/ 	.byte	0x3f
	.zero		1


	//   ....[86]....
        /*1014*/ 	.word	0x0001b050
        /*1018*/ 	.word	0x00000005
        /*101c*/ 	.word	0x000168c0
        /*1020*/ 	.short	0x010a
        /*1022*/ 	.byte	0x3f
	.zero		1


	//   ....[87]....
        /*1024*/ 	.word	0x0001b0a0
        /*1028*/ 	.word	0x00000005
        /*102c*/ 	.word	0x000168a0
        /*1030*/ 	.short	0x010a
        /*1032*/ 	.byte	0x3f
	.zero		1


	//   ....[88]....
        /*1034*/ 	.word	0x0001b0f0
        /*1038*/ 	.word	0x00000005
        /*103c*/ 	.word	0x000168c0
        /*1040*/ 	.short	0x010a
        /*1042*/ 	.byte	0x3f
	.zero		1


	//   ....[89]....
        /*1044*/ 	.word	0x0001b290
        /*1048*/ 	.word	0x00000000
        /*104c*/ 	.word	0x00016840
        /*1050*/ 	.short	0x010a
        /*1052*/ 	.byte	0x3f
	.zero		1


	//   ....[90]....
        /*1054*/ 	.word	0x0001c270
        /*1058*/ 	.word	0x00000016
        /*105c*/ 	.word	0x00016820
        /*1060*/ 	.short	0x010a
        /*1062*/ 	.byte	0x3f
	.zero		1


	//   ....[91]....
        /*1064*/ 	.word	0x0001c2c0
        /*1068*/ 	.word	0x00000002
        /*106c*/ 	.word	0x00016840
        /*1070*/ 	.short	0x010a
        /*1072*/ 	.byte	0x3f
	.zero		1


	//   ....[92]....
        /*1074*/ 	.word	0x0001c310
        /*1078*/ 	.word	0x00000003
        /*107c*/ 	.word	0x00000060
        /*1080*/ 	.short	0x010a
        /*1082*/ 	.byte	0x3f
	.zero		1


	//   ....[93]....
        /*1084*/ 	.word	0x0001c360
        /*1088*/ 	.word	0x00000002
        /*108c*/ 	.word	0x00016840
        /*1090*/ 	.short	0x010a
        /*1092*/ 	.byte	0x3f
	.zero		1


	//   ....[94]....
        /*1094*/ 	.word	0x0001c3b0
        /*1098*/ 	.word	0x0000000a
        /*109c*/ 	.word	0x00000060
        /*10a0*/ 	.short	0x010a
        /*10a2*/ 	.byte	0x3f
	.zero		1


	//   ....[95]....
        /*10a4*/ 	.word	0x0001c400
        /*10a8*/ 	.word	0x00000002
        /*10ac*/ 	.word	0x00016840
        /*10b0*/ 	.short	0x010a
        /*10b2*/ 	.byte	0x3f
	.zero		1


	//   ....[96]....
        /*10b4*/ 	.word	0x0001c450
        /*10b8*/ 	.word	0x00000007
        /*10bc*/ 	.word	0x00000060
        /*10c0*/ 	.short	0x010a
        /*10c2*/ 	.byte	0x3f
	.zero		1


	//   ....[97]....
        /*10c4*/ 	.word	0x0001c4a0
        /*10c8*/ 	.word	0x00000003
        /*10cc*/ 	.word	0x00016860
        /*10d0*/ 	.short	0x010a
        /*10d2*/ 	.byte	0x3f
	.zero		1


	//   ....[98]....
        /*10d4*/ 	.word	0x0001ce20
        /*10d8*/ 	.word	0x00000009
        /*10dc*/ 	.word	0x00016820
        /*10e0*/ 	.short	0x010a
        /*10e2*/ 	.byte	0x3f
	.zero		1


	//   ....[99]....
        /*10e4*/ 	.word	0x0001cfc0
        /*10e8*/ 	.word	0x00000006
        /*10ec*/ 	.word	0x00000000
        /*10f0*/ 	.short	0x010a
        /*10f2*/ 	.byte	0x3f
	.zero		1


	//   ....[100]....
        /*10f4*/ 	.word	0x0001d010
        /*10f8*/ 	.word	0x00000007
        /*10fc*/ 	.word	0x00000000
        /*1100*/ 	.short	0x010a
        /*1102*/ 	.byte	0x3f
	.zero		1


	//   ....[101]....
        /*1104*/ 	.word	0x0001d060
        /*1108*/ 	.word	0x00000004
        /*110c*/ 	.word	0x00000000
        /*1110*/ 	.short	0x010a
        /*1112*/ 	.byte	0x3f
	.zero		1


	//----- nvinfo : EIATTR_NUM_MBARRIERS
	.align		4
.L_1735:
        /*1114*/ 	.byte	0x03, 0x38
        /*1116*/ 	.short	0x0016


	//----- nvinfo : EIATTR_EXIT_INSTR_OFFSETS
	.align		4
        /*1118*/ 	.byte	0x04, 0x1c
        /*111a*/ 	.short	(.L_1737 - .L_1736)


	//   ....[0]....
.L_1736:
        /*111c*/ 	.word	0x00019c40


	//----- nvinfo : EIATTR_MAX_THREADS
	.align		4
.L_1737:
        /*1120*/ 	.byte	0x04, 0x05
        /*1122*/ 	.short	(.L_1739 - .L_1738)
.L_1738:
        /*1124*/ 	.word	0x00000200
        /*1128*/ 	.word	0x00000001
        /*112c*/ 	.word	0x00000001


	//----- nvinfo : EIATTR_CRS_STACK_SIZE
	.align		4
.L_1739:
        /*1130*/ 	.byte	0x04, 0x1e
        /*1132*/ 	.short	(.L_1741 - .L_1740)
.L_1740:
        /*1134*/ 	.word	0x00000000


	//----- nvinfo : EIATTR_CBANK_PARAM_SIZE
	.align		4
.L_1741:
        /*1138*/ 	.byte	0x03, 0x19
        /*113a*/ 	.short	0x0af0


	//----- nvinfo : EIATTR_PARAM_CBANK
	.align		4
        /*113c*/ 	.byte	0x04, 0x0a
        /*113e*/ 	.short	(.L_1743 - .L_1742)
	.align		4
.L_1742:
        /*1140*/ 	.word	index@(.nv.constant0._ZN7cutlass13device_kernelIN5flash11enable_sm90INS1_16FlashAttnFwdSm90INS1_25CollectiveMainloopFwdSm90ILi2EN4cute5tupleIJNS5_1CILi1EEES8_S8_EEENS6_IJNS7_ILi192EEENS7_ILi128EEENS7_ILi64EEEEEELi64ENS_10bfloat16_tEfNS_4arch4Sm90ELb1ELb0ELb1ELb1ELb0ELb1ELb0ELb1ELb1ELb1ELb0ELb0EEENS1_21CollectiveEpilogueFwdINS6_IJSA_SC_SB_EEES9_SE_SG_Li384ELb1ELb1ELb0ELb0EEENS1_36VarlenDynamicPersistentTileSchedulerILi192ELi128ELi384ELi128ELb0ELb1ELb1ELb1ELb1ELb1EEEEEEEEEvNT_6ParamsE)
        /*1144*/ 	.short	0x0210
        /*1146*/ 	.short	0x0af0


	//----- nvinfo : EIATTR_SW_WAR
	.align		4
.L_1743:
        /*1148*/ 	.byte	0x04, 0x36
        /*114a*/ 	.short	(.L_1745 - .L_1744)
.L_1744:
        /*114c*/ 	.word	0x00000008
.L_1745:


//--------------------- .nv.callgraph             --------------------------
	.section	.nv.callgraph,"",@"SHT_CUDA_CALLGRAPH"
	.align	4
	.sectionentsize	8
	.align		4
        /*0000*/ 	.word	0x00000000
	.align		4
        /*0004*/ 	.word	0xffffffff
	.align		4
        /*0008*/ 	.word	index@(_ZN7cutlass13device_kernelIN5flash11enable_sm90INS1_16FlashAttnFwdSm90INS1_25CollectiveMainloopFwdSm90ILi2EN4cute5tupleIJNS5_1CILi1EEES8_S8_EEENS6_IJNS7_ILi128EEENS7_ILi80EEENS7_ILi256EEEEEELi256ENS_10bfloat16_tEfNS_4arch4Sm90ELb0ELb0ELb1ELb0ELb0ELb0ELb0ELb1ELb1ELb1ELb0ELb0EEENS1_21CollectiveEpilogueFwdINS6_IJSA_SC_SB_EEES9_SE_SG_Li256ELb0ELb1ELb0ELb0EEENS1_29StaticPersistentTileSchedulerILb0EEEEEEEEEvNT_6ParamsE)
	.align		4
        /*000c*/ 	.word	index@(__assertfail)
	.align		4
        /*0010*/ 	.word	index@(_ZN7cutlass13device_kernelIN5flash11enable_sm90INS1_16FlashAttnFwdSm90INS1_25CollectiveMainloopFwdSm90ILi2EN4cute5tupleIJNS5_1CILi2EEENS7_ILi1EEES9_EEENS6_IJNS7_ILi128EEENS7_ILi80EEENS7_ILi256EEEEEELi256ENS_10bfloat16_tEfNS_4arch4Sm90ELb0ELb0ELb1ELb0ELb0ELb0ELb0ELb1ELb1ELb1ELb0ELb0EEENS1_21CollectiveEpilogueFwdINS6_IJSB_SD_SC_EEESA_SF_SH_Li256ELb0ELb1ELb0ELb0EEENS1_29StaticPersistentTileSchedulerILb0EEEEEEEEEvNT_6ParamsE)
	.align		4
        /*0014*/ 	.word	index@(__assertfail)
	.align		4
        /*0018*/ 	.word	index@(_ZN7cutlass13device_kernelIN5flash11enable_sm90INS1_16FlashAttnFwdSm90INS1_25CollectiveMainloopFwdSm90ILi2EN4cute5tupleIJNS5_1CILi1EEES8_S8_EEENS6_IJNS7_ILi128EEENS7_ILi80EEENS7_ILi256EEEEEELi256ENS_10bfloat16_tEfNS_4arch4Sm90ELb0ELb0ELb1ELb1ELb0ELb0ELb0ELb1ELb1ELb1ELb0ELb0EEENS1_21CollectiveEpilogueFwdINS6_IJSA_SC_SB_EEES9_SE_SG_Li256ELb1ELb1ELb0ELb0EEENS1_36VarlenDynamicPersistentTileSchedulerILi128ELi80ELi256ELi128ELb0ELb1ELb1ELb0ELb1ELb1EEEEEEEEEvNT_6ParamsE)
	.align		4
        /*001c*/ 	.word	index@(__assertfail)
	.align		4
        /*0020*/ 	.word	index@(_ZN7cutlass13device_kernelIN5flash11enable_sm90INS1_16FlashAttnFwdSm90INS1_25CollectiveMainloopFwdSm90ILi2EN4cute5tupleIJNS5_1CILi1EEES8_S8_EEENS6_IJNS7_ILi128EEENS7_ILi80EEENS7_ILi256EEEEEELi256ENS_10bfloat16_tEfNS_4arch4Sm90ELb0ELb0ELb1ELb1ELb0ELb1ELb0ELb1ELb1ELb1ELb0ELb0EEENS1_21CollectiveEpilogueFwdINS6_IJSA_SC_SB_EEES9_SE_SG_Li256ELb1ELb1ELb0ELb0EEENS1_36VarlenDynamicPersistentTileSchedulerILi128ELi80ELi256ELi128ELb0ELb1ELb1ELb0ELb1ELb1EEEEEEEEEvNT_6ParamsE)
	.align		4
        /*0024*/ 	.word	index@(__assertfail)
	.align		4
        /*0028*/ 	.word	index@(_ZN7cutlass13device_kernelIN5flash11enable_sm90INS1_16FlashAttnFwdSm90INS1_25CollectiveMainloopFwdSm90ILi2EN4cute5tupleIJNS5_1CILi1EEES8_S8_EEENS6_IJNS7_ILi128EEENS7_ILi64EEENS7_ILi256EEEEEELi256ENS_10bfloat16_tEfNS_4arch4Sm90ELb0ELb1ELb1ELb0ELb0ELb0ELb0ELb1ELb1ELb1ELb0ELb0EEENS1_21CollectiveEpilogueFwdINS6_IJSA_SC_SB_EEES9_SE_SG_Li256ELb0ELb1ELb0ELb0EEENS1_30DynamicPersistentTileSchedulerILi256ELi128ELb0ELb1ELb1EEEEEEEEEvNT_6ParamsE)
	.align		4
        /*002c*/ 	.word	index@(__assertfail)
	.align		4
        /*0030*/ 	.word	index@(_ZN7cutlass13device_kernelIN5flash11enable_sm90INS1_16FlashAttnFwdSm90INS1_25CollectiveMainloopFwdSm90ILi2EN4cute5tupleIJNS5_1CILi1EEES8_S8_EEENS6_IJNS7_ILi128EEENS7_ILi64EEENS7_ILi256EEEEEELi256ENS_10bfloat16_tEfNS_4arch4Sm90ELb0ELb1ELb1ELb1ELb0ELb0ELb0ELb1ELb1ELb1ELb0ELb0EEENS1_21CollectiveEpilogueFwdINS6_IJSA_SC_SB_EEES9_SE_SG_Li256ELb1ELb1ELb0ELb0EEENS1_36VarlenDynamicPersistentTileSchedulerILi128ELi64ELi256ELi128ELb0ELb1ELb1ELb1ELb0ELb1EEEEEEEEEvNT_6ParamsE)
	.align		4
        /*0034*/ 	.word	index@(__assertfail)
	.align		4
        /*0038*/ 	.word	index@(_ZN7cutlass13device_kernelIN5flash11enable_sm90INS1_16FlashAttnFwdSm90INS1_25CollectiveMainloopFwdSm90ILi2EN4cute5tupleIJNS5_1CILi1EEES8_S8_EEENS6_IJNS7_ILi128EEENS7_ILi64EEENS7_ILi256EEEEEELi256ENS_10bfloat16_tEfNS_4arch4Sm90ELb0ELb1ELb1ELb1ELb0ELb1ELb0ELb1ELb1ELb1ELb0ELb0EEENS1_21CollectiveEpilogueFwdINS6_IJSA_SC_SB_EEES9_SE_SG_Li256ELb1ELb1ELb0ELb0EEENS1_36VarlenDynamicPersistentTileSchedulerILi128ELi64ELi256ELi128ELb0ELb1ELb1ELb1ELb0ELb1EEEEEEEEEvNT_6ParamsE)
	.align		4
        /*003c*/ 	.word	index@(__assertfail)
	.align		4
        /*0040*/ 	.word	index@(_ZN7cutlass13device_kernelIN5flash11enable_sm90INS1_16FlashAttnFwdSm90INS1_25CollectiveMainloopFwdSm90ILi2EN4cute5tupleIJNS5_1CILi1EEES8_S8_EEENS6_IJNS7_ILi128EEENS7_ILi80EEENS7_ILi256EEEEEELi256ENS_10bfloat16_tEfNS_4arch4Sm90ELb1ELb0ELb1ELb0ELb0ELb0ELb0ELb1ELb1ELb1ELb0ELb0EEENS1_21CollectiveEpilogueFwdINS6_IJSA_SC_SB_EEES9_SE_SG_Li256ELb0ELb1ELb0ELb0EEENS1_30DynamicPersistentTileSchedulerILi256ELi128ELb0ELb1ELb1EEEEEEEEEvNT_6ParamsE)
	.align		4
        /*0044*/ 	.word	index@(__assertfail)
	.align		4
        /*0048*/ 	.word	index@(_ZN7cutlass13device_kernelIN5flash11enable_sm90INS1_16FlashAttnFwdSm90INS1_25CollectiveMainloopFwdSm90ILi2EN4cute5tupleIJNS5_1CILi1EEES8_S8_EEENS6_IJNS7_ILi128EEENS7_ILi80EEENS7_ILi256EEEEEELi256ENS_10bfloat16_tEfNS_4arch4Sm90ELb1ELb0ELb1ELb1ELb0ELb0ELb0ELb1ELb1ELb1ELb0ELb0EEENS1_21CollectiveEpilogueFwdINS6_IJSA_SC_SB_EEES9_SE_SG_Li256ELb1ELb1ELb0ELb0EEENS1_36VarlenDynamicPersistentTileSchedulerILi128ELi80ELi256ELi128ELb0ELb1ELb1ELb1ELb1ELb1EEEEEEEEEvNT_6ParamsE)
	.align		4
        /*004c*/ 	.word	index@(__assertfail)
	.align		4
        /*0050*/ 	.word	index@(_ZN7cutlass13device_kernelIN5flash11enable_sm90INS1_16FlashAttnFwdSm90INS1_25CollectiveMainloopFwdSm90ILi2EN4cute5tupleIJNS5_1CILi1EEES8_S8_EEENS6_IJNS7_ILi128EEENS7_ILi80EEENS7_ILi256EEEEEELi256ENS_10bfloat16_tEfNS_4arch4Sm90ELb1ELb0ELb1ELb1ELb0ELb1ELb0ELb1ELb1ELb1ELb0ELb0EEENS1_21CollectiveEpilogueFwdINS6_IJSA_SC_SB_EEES9_SE_SG_Li256ELb1ELb1ELb0ELb0EEENS1_36VarlenDynamicPersistentTileSchedulerILi128ELi80ELi256ELi128ELb0ELb1ELb1ELb1ELb1ELb1EEEEEEEEEvNT_6ParamsE)
	.align		4
        /*0054*/ 	.word	index@(__assertfail)
	.align		4
        /*0058*/ 	.word	index@(_ZN7cutlass13device_kernelIN5flash11enable_sm90INS1_16FlashAttnFwdSm90INS1_25CollectiveMainloopFwdSm90ILi2EN4cute5tupleIJNS5_1CILi1EEES8_S8_EEENS6_IJNS7_ILi128EEENS7_ILi112EEENS7_ILi192EEEEEELi192ENS_10bfloat16_tEfNS_4arch4Sm90ELb0ELb0ELb1ELb0ELb0ELb0ELb0ELb1ELb1ELb1ELb0ELb0EEENS1_21CollectiveEpilogueFwdINS6_IJSA_SC_SB_EEES9_SE_SG_Li256ELb0ELb1ELb0ELb0EEENS1_29StaticPersistentTileSchedulerILb0EEEEEEEEEvNT_6ParamsE)
	.align		4
        /*005c*/ 	.word	index@(__assertfail)
	.align		4
        /*0060*/ 	.word	index@(_ZN7cutlass13device_kernelIN5flash11enable_sm90INS1_16FlashAttnFwdSm90INS1_25CollectiveMainloopFwdSm90ILi2EN4cute5tupleIJNS5_1CILi2EEENS7_ILi1EEES9_EEENS6_IJNS7_ILi128EEENS7_ILi112EEENS7_ILi192EEEEEELi192ENS_10bfloat16_tEfNS_4arch4Sm90ELb0ELb0ELb1ELb0ELb0ELb0ELb0ELb1ELb1ELb1ELb0ELb0EEENS1_21CollectiveEpilogueFwdINS6_IJSB_SD_SC_EEESA_SF_SH_Li256ELb0ELb1ELb0ELb0EEENS1_29StaticPersistentTileSchedulerILb0EEEEEEEEEvNT_6ParamsE)
	.align		4
        /*0064*/ 	.word	index@(__assertfail)
	.align		4
        /*0068*/ 	.word	index@(_ZN7cutlass13device_kernelIN5flash11enable_sm90INS1_16FlashAttnFwdSm90INS1_25CollectiveMainloopFwdSm90ILi2EN4cute5tupleIJNS5_1CILi1EEES8_S8_EEENS6_IJNS7_ILi128EEENS7_ILi112EEENS7_ILi192EEEEEELi192ENS_10bfloat16_tEfNS_4arch4Sm90ELb0ELb0ELb1ELb1ELb0ELb0ELb0ELb1ELb1ELb1ELb0ELb0EEENS1_21CollectiveEpilogueFwdINS6_IJSA_SC_SB_EEES9_SE_SG_Li256ELb1ELb1ELb0ELb0EEENS1_36VarlenDynamicPersistentTileSchedulerILi128ELi112ELi256ELi128ELb0ELb1ELb1ELb0ELb1ELb1EEEEEEEEEvNT_6ParamsE)
	.align		4
        /*006c*/ 	.word	index@(__assertfail)
	.align		4
        /*0070*/ 	.word	index@(_ZN7cutlass13device_kernelIN5flash11enable_sm90INS1_16FlashAttnFwdSm90INS1_25CollectiveMainloopFwdSm90ILi2EN4cute5tupleIJNS5_1CILi1EEES8_S8_EEENS6_IJNS7_ILi128EEENS7_ILi112EEENS7_ILi192EEEEEELi192ENS_10bfloat16_tEfNS_4arch4Sm90ELb0ELb0ELb1ELb1ELb0ELb1ELb0ELb1ELb1ELb1ELb0ELb0EEENS1_21CollectiveEpilogueFwdINS6_IJSA_SC_SB_EEES9_SE_SG_Li256ELb1ELb1ELb0ELb0EEENS1_36VarlenDynamicPersistentTileSchedulerILi128ELi112ELi256ELi128ELb0ELb1ELb1ELb0ELb1ELb1EEEEEEEEEvNT_6ParamsE)
	.align		4
        /*0074*/ 	.word	index@(__assertfail)
	.align		4
        /*0078*/ 	.word	index@(_ZN7cutlass13device_kernelIN5flash11enable_sm90INS1_16FlashAttnFwdSm90INS1_25CollectiveMainloopFwdSm90ILi2EN4cute5tupleIJNS5_1CILi1EEES8_S8_EEENS6_IJNS7_ILi128EEENS7_ILi96EEENS7_ILi192EEEEEELi192ENS_10bfloat16_tEfNS_4arch4Sm90ELb0ELb1ELb1ELb0ELb0ELb0ELb0ELb1ELb1ELb1ELb0ELb0EEENS1_21CollectiveEpilogueFwdINS6_IJSA_SC_SB_EEES9_SE_SG_Li256ELb0ELb1ELb0ELb0EEENS1_30DynamicPersistentTileSchedulerILi256ELi128ELb0ELb1ELb1EEEEEEEEEvNT_6ParamsE)
	.align		4
        /*007c*/ 	.word	index@(__assertfail)
	.align		4
        /*0080*/ 	.word	index@(_ZN7cutlass13device_kernelIN5flash11enable_sm90INS1_16FlashAttnFwdSm90INS1_25CollectiveMainloopFwdSm90ILi2EN4cute5tupleIJNS5_1CILi1EEES8_S8_EEENS6_IJNS7_ILi128EEENS7_ILi96EEENS7_ILi192EEEEEELi192ENS_10bfloat16_tEfNS_4arch4Sm90ELb0ELb1ELb1ELb1ELb0ELb0ELb0ELb1ELb1ELb1ELb0ELb0EEENS1_21CollectiveEpilogueFwdINS6_IJSA_SC_SB_EEES9_SE_SG_Li256ELb1ELb1ELb0ELb0EEENS1_36VarlenDynamicPersistentTileSchedulerILi128ELi96ELi256ELi128ELb0ELb1ELb1ELb1ELb0ELb1EEEEEEEEEvNT_6ParamsE)
	.align		4
        /*0084*/ 	.word	index@(__assertfail)
	.align		4
        /*0088*/ 	.word	index@(_ZN7cutlass13device_kernelIN5flash11enable_sm90INS1_16FlashAttnFwdSm90INS1_25CollectiveMainloopFwdSm90ILi2EN4cute5tupleIJNS5_1CILi1EEES8_S8_EEENS6_IJNS7_ILi128EEENS7_ILi96EEENS7_ILi192EEEEEELi192ENS_10bfloat16_tEfNS_4arch4Sm90ELb0ELb1ELb1ELb1ELb0ELb1ELb0ELb1ELb1ELb1ELb0ELb0EEENS1_21CollectiveEpilogueFwdINS6_IJSA_SC_SB_EEES9_SE_SG_Li256ELb1ELb1ELb0ELb0EEENS1_36VarlenDynamicPersistentTileSchedulerILi128ELi96ELi256ELi128ELb0ELb1ELb1ELb1ELb0ELb1EEEEEEEEEvNT_6ParamsE)
	.align		4
        /*008c*/ 	.word	index@(__assertfail)
	.align		4
        /*0090*/ 	.word	index@(_ZN7cutlass13device_kernelIN5flash11enable_sm90INS1_16FlashAttnFwdSm90INS1_25CollectiveMainloopFwdSm90ILi2EN4cute5tupleIJNS5_1CILi1EEES8_S8_EEENS6_IJNS7_ILi128EEENS7_ILi112EEENS7_ILi192EEEEEELi192ENS_10bfloat16_tEfNS_4arch4Sm90ELb1ELb0ELb1ELb0ELb0ELb0ELb0ELb1ELb1ELb1ELb0ELb0EEENS1_21CollectiveEpilogueFwdINS6_IJSA_SC_SB_EEES9_SE_SG_Li256ELb0ELb1ELb0ELb0EEENS1_30DynamicPersistentTileSchedulerILi256ELi128ELb0ELb1ELb1EEEEEEEEEvNT_6ParamsE)
	.align		4
        /*0094*/ 	.word	index@(__assertfail)
	.align		4
        /*0098*/ 	.word	index@(_ZN7cutlass13device_kernelIN5flash11enable_sm90INS1_16FlashAttnFwdSm90INS1_25CollectiveMainloopFwdSm90ILi2EN4cute5tupleIJNS5_1CILi1EEES8_S8_EEENS6_IJNS7_ILi128EEENS7_ILi112EEENS7_ILi192EEEEEELi192ENS_10bfloat16_tEfNS_4arch4Sm90ELb1ELb0ELb1ELb1ELb0ELb0ELb0ELb1ELb1ELb1ELb0ELb0EEENS1_21CollectiveEpilogueFwdINS6_IJSA_SC_SB_EEES9_SE_SG_Li256ELb1ELb1ELb0ELb0EEENS1_36VarlenDynamicPersistentTileSchedulerILi128ELi112ELi256ELi128ELb0ELb1ELb1ELb1ELb1ELb1EEEEEEEEEvNT_6ParamsE)
	.align		4
        /*009c*/ 	.word	index@(__assertfail)
	.align		4
        /*00a0*/ 	.word	index@(_ZN7cutlass13device_kernelIN5flash11enable_sm90INS1_16FlashAttnFwdSm90INS1_25CollectiveMainloopFwdSm90ILi2EN4cute5tupleIJNS5_1CILi1EEES8_S8_EEENS6_IJNS7_ILi128EEENS7_ILi112EEENS7_ILi192EEEEEELi192ENS_10bfloat16_tEfNS_4arch4Sm90ELb1ELb0ELb1ELb1ELb0ELb1ELb0ELb1ELb1ELb1ELb0ELb0EEENS1_21CollectiveEpilogueFwdINS6_IJSA_SC_SB_EEES9_SE_SG_Li256ELb1ELb1ELb0ELb0EEENS1_36VarlenDynamicPersistentTileSchedulerILi128ELi112ELi256ELi128ELb0ELb1ELb1ELb1ELb1ELb1EEEEEEEEEvNT_6ParamsE)
	.align		4
        /*00a4*/ 	.word	index@(__assertfail)
	.align		4
        /*00a8*/ 	.word	index@(_ZN7cutlass13device_kernelIN5flash11enable_sm90INS1_16FlashAttnFwdSm90INS1_25CollectiveMainloopFwdSm90ILi2EN4cute5tupleIJNS5_1CILi1EEES8_S8_EEENS6_IJNS7_ILi128EEENS7_ILi176EEESA_EEELi128ENS_10bfloat16_tEfNS_4arch4Sm90ELb0ELb0ELb1ELb0ELb0ELb0ELb0ELb1ELb1ELb1ELb0ELb0EEENS1_21CollectiveEpilogueFwdINS6_IJSA_SA_SB_EEES9_SD_SF_Li256ELb0ELb1ELb0ELb0EEENS1_29StaticPersistentTileSchedulerILb0EEEEEEEEEvNT_6ParamsE)
	.align		4
        /*00ac*/ 	.word	index@(__assertfail)
	.align		4
        /*00b0*/ 	.word	index@(_ZN7cutlass13device_kernelIN5flash11enable_sm90INS1_16FlashAttnFwdSm90INS1_25CollectiveMainloopFwdSm90ILi2EN4cute5tupleIJNS5_1CILi2EEENS7_ILi1EEES9_EEENS6_IJNS7_ILi128EEENS7_ILi176EEESB_EEELi128ENS_10bfloat16_tEfNS_4arch4Sm90ELb0ELb0ELb1ELb0ELb0ELb0ELb0ELb1ELb1ELb1ELb0ELb0EEENS1_21CollectiveEpilogueFwdINS6_IJSB_SB_SC_EEESA_SE_SG_Li256ELb0ELb1ELb0ELb0EEENS1_29StaticPersistentTileSchedulerILb0EEEEEEEEEvNT_6ParamsE)
	.align		4
        /*00b4*/ 	.word	index@(__assertfail)
	.align		4
        /*00b8*/ 	.word	index@(_ZN7cutlass13device_kernelIN5flash11enable_sm90INS1_16FlashAttnFwdSm90INS1_25CollectiveMainloopFwdSm90ILi2EN4cute5tupleIJNS5_1CILi1EEES8_S8_EEENS6_IJNS7_ILi128EEENS7_ILi176EEESA_EEELi128ENS_10bfloat16_tEfNS_4arch4Sm90ELb0ELb0ELb1ELb1ELb0ELb0ELb0ELb1ELb1ELb1ELb0ELb0EEENS1_21CollectiveEpilogueFwdINS6_IJSA_SA_SB_EEES9_SD_SF_Li256ELb1ELb1ELb0ELb0EEENS1_36VarlenDynamicPersistentTileSchedulerILi128ELi176ELi256ELi128ELb0ELb1ELb1ELb0ELb1ELb1EEEEEEEEEvNT_6ParamsE)
	.align		4
        /*00bc*/ 	.word	index@(__assertfail)
	.align		4
        /*00c0*/ 	.word	index@(_ZN7cutlass13device_kernelIN5flash11enable_sm90INS1_16FlashAttnFwdSm90INS1_25CollectiveMainloopFwdSm90ILi2EN4cute5tupleIJNS5_1CILi1EEES8_S8_EEENS6_IJNS7_ILi128EEENS7_ILi176EEESA_EEELi128ENS_10bfloat16_tEfNS_4arch4Sm90ELb0ELb0ELb1ELb1ELb0ELb1ELb0ELb1ELb1ELb1ELb0ELb0EEENS1_21CollectiveEpilogueFwdINS6_IJSA_SA_SB_EEES9_SD_SF_Li256ELb1ELb1ELb0ELb0EEENS1_36VarlenDynamicPersistentTileSchedulerILi128ELi176ELi256ELi128ELb0ELb1ELb1ELb0ELb1ELb1EEEEEEEEEvNT_6ParamsE)
	.align		4
        /*00c4*/ 	.word	index@(__assertfail)
	.align		4
        /*00c8*/ 	.word	index@(_ZN7cutlass13device_kernelIN5flash11enable_sm90INS1_16FlashAttnFwdSm90INS1_25CollectiveMainloopFwdSm90ILi2EN4cute5tupleIJNS5_1CILi1EEES8_S8_EEENS6_IJNS7_ILi128EEESA_SA_EEELi128ENS_10bfloat16_tEfNS_4arch4Sm90ELb0ELb1ELb1ELb0ELb0ELb0ELb0ELb1ELb1ELb1ELb0ELb0EEENS1_21CollectiveEpilogueFwdISB_S9_SC_SE_Li256ELb0ELb1ELb0ELb0EEENS1_30DynamicPersistentTileSchedulerILi256ELi128ELb0ELb1ELb1EEEEEEEEEvNT_6ParamsE)
	.align		4
        /*00cc*/ 	.word	index@(__assertfail)
	.align		4
        /*00d0*/ 	.word	index@(_ZN7cutlass13device_kernelIN5flash11enable_sm90INS1_16FlashAttnFwdSm90INS1_25CollectiveMainloopFwdSm90ILi2EN4cute5tupleIJNS5_1CILi1EEES8_S8_EEENS6_IJNS7_ILi128EEESA_SA_EEELi128ENS_10bfloat16_tEfNS_4arch4Sm90ELb0ELb1ELb1ELb1ELb0ELb0ELb0ELb1ELb1ELb1ELb0ELb0EEENS1_21CollectiveEpilogueFwdISB_S9_SC_SE_Li256ELb1ELb1ELb0ELb0EEENS1_36VarlenDynamicPersistentTileSchedulerILi128ELi128ELi256ELi128ELb0ELb1ELb1ELb1ELb0ELb1EEEEEEEEEvNT_6ParamsE)
	.align		4
        /*00d4*/ 	.word	index@(__assertfail)
	.align		4
        /*00d8*/ 	.word	index@(_ZN7cutlass13device_kernelIN5flash11enable_sm90INS1_16FlashAttnFwdSm90INS1_25CollectiveMainloopFwdSm90ILi2EN4cute5tupleIJNS5_1CILi1EEES8_S8_EEENS6_IJNS7_ILi128EEESA_SA_EEELi128ENS_10bfloat16_tEfNS_4arch4Sm90ELb0ELb1ELb1ELb1ELb0ELb1ELb0ELb1ELb1ELb1ELb0ELb0EEENS1_21CollectiveEpilogueFwdISB_S9_SC_SE_Li256ELb1ELb1ELb0ELb0EEENS1_36VarlenDynamicPersistentTileSchedulerILi128ELi128ELi256ELi128ELb0ELb1ELb1ELb1ELb0ELb1EEEEEEEEEvNT_6ParamsE)
	.align		4
        /*00dc*/ 	.word	index@(__assertfail)
	.align		4
        /*00e0*/ 	.word	index@(_ZN7cutlass13device_kernelIN5flash11enable_sm90INS1_16FlashAttnFwdSm90INS1_25CollectiveMainloopFwdSm90ILi2EN4cute5tupleIJNS5_1CILi1EEES8_S8_EEENS6_IJNS7_ILi128EEESA_SA_EEELi128ENS_10bfloat16_tEfNS_4arch4Sm90ELb1ELb0ELb1ELb0ELb0ELb0ELb0ELb1ELb1ELb1ELb0ELb0EEENS1_21CollectiveEpilogueFwdISB_S9_SC_SE_Li256ELb0ELb1ELb0ELb0EEENS1_30DynamicPersistentTileSchedulerILi256ELi128ELb0ELb1ELb1EEEEEEEEEvNT_6ParamsE)
	.align		4
        /*00e4*/ 	.word	index@(__assertfail)
	.align		4
        /*00e8*/ 	.word	index@(_ZN7cutlass13device_kernelIN5flash11enable_sm90INS1_16FlashAttnFwdSm90INS1_25CollectiveMainloopFwdSm90ILi2EN4cute5tupleIJNS5_1CILi1EEES8_S8_EEENS6_IJNS7_ILi128EEESA_SA_EEELi128ENS_10bfloat16_tEfNS_4arch4Sm90ELb1ELb0ELb1ELb1ELb0ELb0ELb0ELb1ELb1ELb1ELb0ELb0EEENS1_21CollectiveEpilogueFwdISB_S9_SC_SE_Li256ELb1ELb1ELb0ELb0EEENS1_36VarlenDynamicPersistentTileSchedulerILi128ELi128ELi256ELi128ELb0ELb1ELb1ELb1ELb1ELb1EEEEEEEEEvNT_6ParamsE)
	.align		4
        /*00ec*/ 	.word	index@(__assertfail)
	.align		4
        /*00f0*/ 	.word	index@(_ZN7cutlass13device_kernelIN5flash11enable_sm90INS1_16FlashAttnFwdSm90INS1_25CollectiveMainloopFwdSm90ILi2EN4cute5tupleIJNS5_1CILi1EEES8_S8_EEENS6_IJNS7_ILi128EEESA_SA_EEELi128ENS_10bfloat16_tEfNS_4arch4Sm90ELb1ELb0ELb1ELb1ELb0ELb1ELb0ELb1ELb1ELb1ELb0ELb0EEENS1_21CollectiveEpilogueFwdISB_S9_SC_SE_Li256ELb1ELb1ELb0ELb0EEENS1_36VarlenDynamicPersistentTileSchedulerILi128ELi128ELi256ELi128ELb0ELb1ELb1ELb1ELb1ELb1EEEEEEEEEvNT_6ParamsE)
	.align		4
        /*00f4*/ 	.word	index@(__assertfail)
	.align		4
        /*00f8*/ 	.word	index@(_ZN7cutlass13device_kernelIN5flash11enable_sm90INS1_16FlashAttnFwdSm90INS1_25CollectiveMainloopFwdSm90ILi2EN4cute5tupleIJNS5_1CILi1EEES8_S8_EEENS6_IJNS7_ILi192EEENS7_ILi144EEENS7_ILi96EEEEEELi96ENS_10bfloat16_tEfNS_4arch4Sm90ELb0ELb0ELb1ELb0ELb0ELb0ELb0ELb0ELb1ELb1ELb0ELb0EEENS1_21CollectiveEpilogueFwdINS6_IJSA_SC_SB_EEES9_SE_SG_Li384ELb0ELb1ELb0ELb0EEENS1_29StaticPersistentTileSchedulerILb0EEEEEEEEEvNT_6ParamsE)
	.align		4
        /*00fc*/ 	.word	index@(__assertfail)
	.align		4
        /*0100*/ 	.word	index@(_ZN7cutlass13device_kernelIN5flash11enable_sm90INS1_16FlashAttnFwdSm90INS1_25CollectiveMainloopFwdSm90ILi2EN4cute5tupleIJNS5_1CILi1EEES8_S8_EEENS6_IJNS7_ILi192EEENS7_ILi144EEENS7_ILi96EEEEEELi96ENS_10bfloat16_tEfNS_4arch4Sm90ELb0ELb0ELb1ELb1ELb0ELb0ELb0ELb0ELb1ELb1ELb0ELb0EEENS1_21CollectiveEpilogueFwdINS6_IJSA_SC_SB_EEES9_SE_SG_Li384ELb1ELb1ELb0ELb0EEENS1_36VarlenDynamicPersistentTileSchedulerILi192ELi144ELi384ELi128ELb0ELb1ELb1ELb0ELb1ELb1EEEEEEEEEvNT_6ParamsE)
	.align		4
        /*0104*/ 	.word	index@(__assertfail)
	.align		4
        /*0108*/ 	.word	index@(_ZN7cutlass13device_kernelIN5flash11enable_sm90INS1_16FlashAttnFwdSm90INS1_25CollectiveMainloopFwdSm90ILi2EN4cute5tupleIJNS5_1CILi1EEES8_S8_EEENS6_IJNS7_ILi192EEENS7_ILi144EEENS7_ILi96EEEEEELi96ENS_10bfloat16_tEfNS_4arch4Sm90ELb0ELb0ELb1ELb1ELb0ELb1ELb0ELb0ELb1ELb1ELb0ELb0EEENS1_21CollectiveEpilogueFwdINS6_IJSA_SC_SB_EEES9_SE_SG_Li384ELb1ELb1ELb0ELb0EEENS1_36VarlenDynamicPersistentTileSchedulerILi192ELi144ELi384ELi128ELb0ELb1ELb1ELb0ELb1ELb1EEEEEEEEEvNT_6ParamsE)
	.align		4
        /*010c*/ 	.word	index@(__assertfail)
	.align		4
        /*0110*/ 	.word	index@(_ZN7cutlass13device_kernelIN5flash11enable_sm90INS1_16FlashAttnFwdSm90INS1_25CollectiveMainloopFwdSm90ILi2EN4cute5tupleIJNS5_1CILi1EEES8_S8_EEENS6_IJNS7_ILi192EEENS7_ILi128EEENS7_ILi96EEEEEELi96ENS_10bfloat16_tEfNS_4arch4Sm90ELb0ELb1ELb1ELb0ELb0ELb0ELb0ELb0ELb1ELb1ELb0ELb0EEENS1_21CollectiveEpilogueFwdINS6_IJSA_SC_SB_EEES9_SE_SG_Li384ELb0ELb1ELb0ELb0EEENS1_30DynamicPersistentTileSchedulerILi384ELi128ELb0ELb1ELb1EEEEEEEEEvNT_6ParamsE)
	.align		4
        /*0114*/ 	.word	index@(__assertfail)
	.align		4
        /*0118*/ 	.word	index@(_ZN7cutlass13device_kernelIN5flash11enable_sm90INS1_16FlashAttnFwdSm90INS1_25CollectiveMainloopFwdSm90ILi2EN4cute5tupleIJNS5_1CILi1EEES8_S8_EEENS6_IJNS7_ILi192EEENS7_ILi128EEENS7_ILi96EEEEEELi96ENS_10bfloat16_tEfNS_4arch4Sm90ELb0ELb1ELb1ELb1ELb0ELb0ELb0ELb0ELb1ELb1ELb0ELb0EEENS1_21CollectiveEpilogueFwdINS6_IJSA_SC_SB_EEES9_SE_SG_Li384ELb1ELb1ELb0ELb0EEENS1_36VarlenDynamicPersistentTileSchedulerILi192ELi128ELi384ELi128ELb0ELb1ELb1ELb1ELb0ELb1EEEEEEEEEvNT_6ParamsE)
	.align		4
        /*011c*/ 	.word	index@(__assertfail)
	.align		4
        /*0120*/ 	.word	index@(_ZN7cutlass13device_kernelIN5flash11enable_sm90INS1_16FlashAttnFwdSm90INS1_25CollectiveMainloopFwdSm90ILi2EN4cute5tupleIJNS5_1CILi1EEES8_S8_EEENS6_IJNS7_ILi192EEENS7_ILi128EEENS7_ILi96EEEEEELi96ENS_10bfloat16_tEfNS_4arch4Sm90ELb0ELb1ELb1ELb1ELb0ELb1ELb0ELb0ELb1ELb1ELb0ELb0EEENS1_21CollectiveEpilogueFwdINS6_IJSA_SC_SB_EEES9_SE_SG_Li384ELb1ELb1ELb0ELb0EEENS1_36VarlenDynamicPersistentTileSchedulerILi192ELi128ELi384ELi128ELb0ELb1ELb1ELb1ELb0ELb1EEEEEEEEEvNT_6ParamsE)
	.align		4
        /*0124*/ 	.word	index@(__assertfail)
	.align		4
        /*0128*/ 	.word	index@(_ZN7cutlass13device_kernelIN5flash11enable_sm90INS1_16FlashAttnFwdSm90INS1_25CollectiveMainloopFwdSm90ILi2EN4cute5tupleIJNS5_1CILi1EEES8_S8_EEENS6_IJNS7_ILi192EEENS7_ILi144EEENS7_ILi96EEEEEELi96ENS_10bfloat16_tEfNS_4arch4Sm90ELb1ELb0ELb1ELb0ELb0ELb0ELb0ELb0ELb1ELb1ELb0ELb0EEENS1_21CollectiveEpilogueFwdINS6_IJSA_SC_SB_EEES9_SE_SG_Li384ELb0ELb1ELb0ELb0EEENS1_30DynamicPersistentTileSchedulerILi384ELi128ELb0ELb1ELb1EEEEEEEEEvNT_6ParamsE)
	.align		4
        /*012c*/ 	.word	index@(__assertfail)
	.align		4
        /*0130*/ 	.word	index@(_ZN7cutlass13device_kernelIN5flash11enable_sm90INS1_16FlashAttnFwdSm90INS1_25CollectiveMainloopFwdSm90ILi2EN4cute5tupleIJNS5_1CILi1EEES8_S8_EEENS6_IJNS7_ILi192EEENS7_ILi144EEENS7_ILi96EEEEEELi96ENS_10bfloat16_tEfNS_4arch4Sm90ELb1ELb0ELb1ELb1ELb0ELb0ELb0ELb0ELb1ELb1ELb0ELb0EEENS1_21CollectiveEpilogueFwdINS6_IJSA_SC_SB_EEES9_SE_SG_Li384ELb1ELb1ELb0ELb0EEENS1_36VarlenDynamicPersistentTileSchedulerILi192ELi144ELi384ELi128ELb0ELb1ELb1ELb1ELb1ELb1EEEEEEEEEvNT_6ParamsE)
	.align		4
        /*0134*/ 	.word	index@(__assertfail)
	.align		4
        /*0138*/ 	.word	index@(_ZN7cutlass13device_kernelIN5flash11enable_sm90INS1_16FlashAttnFwdSm90INS1_25CollectiveMainloopFwdSm90ILi2EN4cute5tupleIJNS5_1CILi1EEES8_S8_EEENS6_IJNS7_ILi192EEENS7_ILi144EEENS7_ILi96EEEEEELi96ENS_10bfloat16_tEfNS_4arch4Sm90ELb1ELb0ELb1ELb1ELb0ELb1ELb0ELb0ELb1ELb1ELb0ELb0EEENS1_21CollectiveEpilogueFwdINS6_IJSA_SC_SB_EEES9_SE_SG_Li384ELb1ELb1ELb0ELb0EEENS1_36VarlenDynamicPersistentTileSchedulerILi192ELi144ELi384ELi128ELb0ELb1ELb1ELb1ELb1ELb1EEEEEEEEEvNT_6ParamsE)
	.align		4
        /*013c*/ 	.word	index@(__assertfail)
	.align		4
        /*0140*/ 	.word	index@(_ZN7cutlass13device_kernelIN5flash11enable_sm90INS1_16FlashAttnFwdSm90INS1_25CollectiveMainloopFwdSm90ILi2EN4cute5tupleIJNS5_1CILi1EEES8_S8_EEENS6_IJNS7_ILi192EEESA_NS7_ILi64EEEEEELi64ENS_10bfloat16_tEfNS_4arch4Sm90ELb0ELb0ELb1ELb0ELb0ELb0ELb0ELb0ELb1ELb1ELb0ELb0EEENS1_21CollectiveEpilogueFwdINS6_IJSA_SB_SA_EEES9_SD_SF_Li384ELb0ELb1ELb0ELb0EEENS1_29StaticPersistentTileSchedulerILb0EEEEEEEEEvNT_6ParamsE)
	.align		4
        /*0144*/ 	.word	index@(__assertfail)
	.align		4
        /*0148*/ 	.word	index@(_ZN7cutlass13device_kernelIN5flash11enable_sm90INS1_16FlashAttnFwdSm90INS1_25CollectiveMainloopFwdSm90ILi2EN4cute5tupleIJNS5_1CILi1EEES8_S8_EEENS6_IJNS7_ILi192EEESA_NS7_ILi64EEEEEELi64ENS_10bfloat16_tEfNS_4arch4Sm90ELb0ELb0ELb1ELb1ELb0ELb0ELb0ELb0ELb1ELb1ELb0ELb0EEENS1_21CollectiveEpilogueFwdINS6_IJSA_SB_SA_EEES9_SD_SF_Li384ELb1ELb1ELb0ELb0EEENS1_36VarlenDynamicPersistentTileSchedulerILi192ELi192ELi384ELi128ELb0ELb1ELb1ELb0ELb1ELb1EEEEEEEEEvNT_6ParamsE)
	.align		4
        /*014c*/ 	.word	index@(__assertfail)
	.align		4
        /*0150*/ 	.word	index@(_ZN7cutlass13device_kernelIN5flash11enable_sm90INS1_16FlashAttnFwdSm90INS1_25CollectiveMainloopFwdSm90ILi2EN4cute5tupleIJNS5_1CILi1EEES8_S8_EEENS6_IJNS7_ILi192EEESA_NS7_ILi64EEEEEELi64ENS_10bfloat16_tEfNS_4arch4Sm90ELb0ELb0ELb1ELb1ELb0ELb1ELb0ELb0ELb1ELb1ELb0ELb0EEENS1_21CollectiveEpilogueFwdINS6_IJSA_SB_SA_EEES9_SD_SF_Li384ELb1ELb1ELb0ELb0EEENS1_36VarlenDynamicPersistentTileSchedulerILi192ELi192ELi384ELi128ELb0ELb1ELb1ELb0ELb1ELb1EEEEEEEEEvNT_6ParamsE)
	.align		4
        /*0154*/ 	.word	index@(__assertfail)
	.align		4
        /*0158*/ 	.word	index@(_ZN7cutlass13device_kernelIN5flash11enable_sm90INS1_16FlashAttnFwdSm90INS1_25CollectiveMainloopFwdSm90ILi2EN4cute5tupleIJNS5_1CILi1EEES8_S8_EEENS6_IJNS7_ILi192EEENS7_ILi128EEENS7_ILi64EEEEEELi64ENS_10bfloat16_tEfNS_4arch4Sm90ELb0ELb1ELb1ELb0ELb0ELb0ELb0ELb1ELb1ELb1ELb0ELb0EEENS1_21CollectiveEpilogueFwdINS6_IJSA_SC_SB_EEES9_SE_SG_Li384ELb0ELb1ELb0ELb0EEENS1_30DynamicPersistentTileSchedulerILi384ELi128ELb0ELb1ELb1EEEEEEEEEvNT_6ParamsE)
	.align		4
        /*015c*/ 	.word	index@(__assertfail)
	.align		4
        /*0160*/ 	.word	index@(_ZN7cutlass13device_kernelIN5flash11enable_sm90INS1_16FlashAttnFwdSm90INS1_25CollectiveMainloopFwdSm90ILi2EN4cute5tupleIJNS5_1CILi1EEES8_S8_EEENS6_IJNS7_ILi192EEENS7_ILi128EEENS7_ILi64EEEEEELi64ENS_10bfloat16_tEfNS_4arch4Sm90ELb0ELb1ELb1ELb1ELb0ELb0ELb0ELb1ELb1ELb1ELb0ELb0EEENS1_21CollectiveEpilogueFwdINS6_IJSA_SC_SB_EEES9_SE_SG_Li384ELb1ELb1ELb0ELb0EEENS1_36VarlenDynamicPersistentTileSchedulerILi192ELi128ELi384ELi128ELb0ELb1ELb1ELb1ELb0ELb1EEEEEEEEEvNT_6ParamsE)
	.align		4
        /*0164*/ 	.word	index@(__assertfail)
	.align		4
        /*0168*/ 	.word	index@(_ZN7cutlass13device_kernelIN5flash11enable_sm90INS1_16FlashAttnFwdSm90INS1_25CollectiveMainloopFwdSm90ILi2EN4cute5tupleIJNS5_1CILi1EEES8_S8_EEENS6_IJNS7_ILi192EEENS7_ILi128EEENS7_ILi64EEEEEELi64ENS_10bfloat16_tEfNS_4arch4Sm90ELb0ELb1ELb1ELb1ELb0ELb1ELb0ELb1ELb1ELb1ELb0ELb0EEENS1_21CollectiveEpilogueFwdINS6_IJSA_SC_SB_EEES9_SE_SG_Li384ELb1ELb1ELb0ELb0EEENS1_36VarlenDynamicPersistentTileSchedulerILi192ELi128ELi384ELi128ELb0ELb1ELb1ELb1ELb0ELb1EEEEEEEEEvNT_6ParamsE)
	.align		4
        /*016c*/ 	.word	index@(__assertfail)
	.align		4
        /*0170*/ 	.word	index@(_ZN7cutlass13device_kernelIN5flash11enable_sm90INS1_16FlashAttnFwdSm90INS1_25CollectiveMainloopFwdSm90ILi2EN4cute5tupleIJNS5_1CILi1EEES8_S8_EEENS6_IJNS7_ILi192EEENS7_ILi128EEENS7_ILi64EEEEEELi64ENS_10bfloat16_tEfNS_4arch4Sm90ELb1ELb0ELb1ELb0ELb0ELb0ELb0ELb1ELb1ELb1ELb0ELb0EEENS1_21CollectiveEpilogueFwdINS6_IJSA_SC_SB_EEES9_SE_SG_Li384ELb0ELb1ELb0ELb0EEENS1_30DynamicPersistentTileSchedulerILi384ELi128ELb0ELb1ELb1EEEEEEEEEvNT_6ParamsE)
	.align		4
        /*0174*/ 	.word	index@(__assertfail)
	.align		4
        /*0178*/ 	.word	index@(_ZN7cutlass13device_kernelIN5flash11enable_sm90INS1_16FlashAttnFwdSm90INS1_25CollectiveMainloopFwdSm90ILi2EN4cute5tupleIJNS5_1CILi1EEES8_S8_EEENS6_IJNS7_ILi192EEENS7_ILi128EEENS7_ILi64EEEEEELi64ENS_10bfloat16_tEfNS_4arch4Sm90ELb1ELb0ELb1ELb1ELb0ELb0ELb0ELb1ELb1ELb1ELb0ELb0EEENS1_21CollectiveEpilogueFwdINS6_IJSA_SC_SB_EEES9_SE_SG_Li384ELb1ELb1ELb0ELb0EEENS1_36VarlenDynamicPersistentTileSchedulerILi192ELi128ELi384ELi128ELb0ELb1ELb1ELb1ELb1ELb1EEEEEEEEEvNT_6ParamsE)
	.align		4
        /*017c*/ 	.word	index@(__assertfail)
	.align		4
        /*0180*/ 	.word	index@(_ZN7cutlass13device_kernelIN5flash11enable_sm90INS1_16FlashAttnFwdSm90INS1_25CollectiveMainloopFwdSm90ILi2EN4cute5tupleIJNS5_1CILi1EEES8_S8_EEENS6_IJNS7_ILi192EEENS7_ILi128EEENS7_ILi64EEEEEELi64ENS_10bfloat16_tEfNS_4arch4Sm90ELb1ELb0ELb1ELb1ELb0ELb1ELb0ELb1ELb1ELb1ELb0ELb0EEENS1_21CollectiveEpilogueFwdINS6_IJSA_SC_SB_EEES9_SE_SG_Li384ELb1ELb1ELb0ELb0EEENS1_36VarlenDynamicPersistentTileSchedulerILi192ELi128ELi384ELi128ELb0ELb1ELb1ELb1ELb1ELb1EEEEEEEEEvNT_6ParamsE)
	.align		4
        /*0184*/ 	.word	index@(__assertfail)
	.align		4
        /*0188*/ 	.word	0x00000000
	.align		4
        /*018c*/ 	.word	0xfffffffe
	.align		4
        /*0190*/ 	.word	0x00000000
	.align		4
        /*0194*/ 	.word	0xfffffffd
	.align		4
        /*0198*/ 	.word	0x00000000
	.align		4
        /*019c*/ 	.word	0xfffffffc


//--------------------- .nv.constant4             --------------------------
	.section	.nv.constant4,"a",@progbits
	.align	8
	.align		8
.nv.constant4:
        /*0000*/ 	.dword	__assertfail
	.align		8
        /*0008*/ 	.dword	__unnamed_1
	.align		8
        /*0010*/ 	.dword	__unnamed_2
	.align		8
        /*0018*/ 	.dword	__unnamed_3
	.align		8
        /*0020*/ 	.dword	__unnamed_4
	.align		8
        /*0028*/ 	.dword	__unnamed_5
	.align		8
        /*0030*/ 	.dword	__unnamed_6
	.align		8
        /*0038*/ 	.dword	__unnamed_7
	.align		8
        /*0040*/ 	.dword	__unnamed_8
	.align		8
        /*0048*/ 	.dword	__unnamed_9
	.align		8
        /*0050*/ 	.dword	__unnamed_10
	.align		8
        /*0058*/ 	.dword	__unnamed_11
	.align		8
        /*0060*/ 	.dword	__unnamed_12
	.align		8
        /*0068*/ 	.dword	__unnamed_13
	.align		8
        /*0070*/ 	.dword	__unnamed_14
	.align		8
        /*0078*/ 	.dword	__unnamed_15
	.align		8
        /*0080*/ 	.dword	__unnamed_16
	.align		8
        /*0088*/ 	.dword	__unnamed_17
	.align		8
        /*0090*/ 	.dword	__unnamed_18
	.align		8
        /*0098*/ 	.dword	__unnamed_19
	.align		8
        /*00a0*/ 	.dword	__unnamed_20
	.align		8
        /*00a8*/ 	.dword	__unnamed_21
	.align		8
        /*00b0*/ 	.dword	__unnamed_22
	.align		8
        /*00b8*/ 	.dword	__unnamed_23
	.align		8
        /*00c0*/ 	.dword	__unnamed_24
	.align		8
        /*00c8*/ 	.dword	__unnamed_25
	.align		8
        /*00d0*/ 	.dword	__unnamed_26
	.align		8
        /*00d8*/ 	.dword	__unnamed_27
	.align		8
        /*00e0*/ 	.dword	__unnamed_28
	.align		8
        /*00e8*/ 	.dword	__unnamed_29
	.align		8
        /*00f0*/ 	.dword	__unnamed_30
	.align		8
        /*00f8*/ 	.dword	__unnamed_31
	.align		8
        /*0100*/ 	.dword	__unnamed_32
	.align		8
        /*0108*/ 	.dword	__unnamed_33
	.align		8
        /*0110*/ 	.dword	__unnamed_34
	.align		8
        /*0118*/ 	.dword	__unnamed_35
	.align		8
        /*0120*/ 	.dword	__unnamed_36
	.align		8
        /*0128*/ 	.dword	__unnamed_37
	.align		8
        /*0130*/ 	.dword	__unnamed_38
	.align		8
        /*0138*/ 	.dword	__unnamed_39
	.align		8
        /*0140*/ 	.dword	__unnamed_40
	.align		8
        /*0148*/ 	.dword	__unnamed_41
	.align		8
        /*0150*/ 	.dword	__unnamed_42
	.align		8
        /*0158*/ 	.dword	__unnamed_43
	.align		8
        /*0160*/ 	.dword	_ZN82_INTERNAL_cf5acbbe_46_flash_fwd_hdimall_bf16_softcap_packgqa_sm90_cu_e763cb1e_37064cuda3std3__45__cpo5beginE
	.align		8
        /*0168*/ 	.dword	_ZN82_INTERNAL_cf5acbbe_46_flash_fwd_hdimall_bf16_softcap_packgqa_sm90_cu_e763cb1e_37064cuda3std3__45__cpo3endE
	.align		8
        /*0170*/ 	.dword	_ZN82_INTERNAL_cf5acbbe_46_flash_fwd_hdimall_bf16_softcap_packgqa_sm90_cu_e763cb1e_37064cuda3std3__45__cpo6cbeginE
	.align		8
        /*0178*/ 	.dword	_ZN82_INTERNAL_cf5acbbe_46_flash_fwd_hdimall_bf16_softcap_packgqa_sm90_cu_e763cb1e_37064cuda3std3__45__cpo4cendE
	.align		8
        /*0180*/ 	.dword	_ZN82_INTERNAL_cf5acbbe_46_flash_fwd_hdimall_bf16_softcap_packgqa_sm90_cu_e763cb1e_37064cuda3std3__484_GLOBAL__N__cf5acbbe_46_flash_fwd_hdimall_bf16_softcap_packgqa_sm90_cu_e763cb1e_37066ignoreE
	.align		8
        /*0188*/ 	.dword	_ZN82_INTERNAL_cf5acbbe_46_flash_fwd_hdimall_bf16_softcap_packgqa_sm90_cu_e763cb1e_37064cuda3std3__419piecewise_constructE
	.align		8
        /*0190*/ 	.dword	_ZN82_INTERNAL_cf5acbbe_46_flash_fwd_hdimall_bf16_softcap_packgqa_sm90_cu_e763cb1e_37064cuda3std3__48in_placeE
	.align		8
        /*0198*/ 	.dword	_ZN82_INTERNAL_cf5acbbe_46_flash_fwd_hdimall_bf16_softcap_packgqa_sm90_cu_e763cb1e_37064cuda3std6ranges3__45__cpo4swapE
	.align		8
        /*01a0*/ 	.dword	_ZN82_INTERNAL_cf5acbbe_46_flash_fwd_hdimall_bf16_softcap_packgqa_sm90_cu_e763cb1e_37064cuda3std6ranges3__45__cpo9iter_moveE
	.align		8
        /*01a8*/ 	.dword	_ZN82_INTERNAL_cf5acbbe_46_flash_fwd_hdimall_bf16_softcap_packgqa_sm90_cu_e763cb1e_37064cute7productE
	.align		8
        /*01b0*/ 	.dword	_ZN82_INTERNAL_cf5acbbe_46_flash_fwd_hdimall_bf16_softcap_packgqa_sm90_cu_e763cb1e_37064cute1_E
	.align		8
        /*01b8*/ 	.dword	$str$23
	.align		8
        /*01c0*/ 	.dword	$str$24


//--------------------- .text._ZN7cutlass13device_kernelIN5flash11enable_sm90INS1_16FlashAttnFwdSm90INS1_25CollectiveMainloopFwdSm90ILi2EN4cute5tupleIJNS5_1CILi1EEES8_S8_EEENS6_IJNS7_ILi128EEENS7_ILi80EEENS7_ILi256EEEEEELi256ENS_10bfloat16_tEfNS_4arch4Sm90ELb0ELb0ELb1ELb0ELb0ELb0ELb0ELb1ELb1ELb1ELb0ELb0EEENS1_21CollectiveEpilogueFwdINS6_IJSA_SC_SB_EEES9_SE_SG_Li256ELb0ELb1ELb0ELb0EEENS1_29StaticPersistentTileSchedulerILb0EEEEEEEEEvNT_6ParamsE --------------------------
	.section	.text._ZN7cutlass13device_kernelIN5flash11enable_sm90INS1_16FlashAttnFwdSm90INS1_25CollectiveMainloopFwdSm90ILi2EN4cute5tupleIJNS5_1CILi1EEES8_S8_EEENS6_IJNS7_ILi128EEENS7_ILi80EEENS7_ILi256EEEEEELi256ENS_10bfloat16_tEfNS_4arch4Sm90ELb0ELb0ELb1ELb0ELb0ELb0ELb0ELb1ELb1ELb1ELb0ELb0EEENS1_21CollectiveEpilogueFwdINS6_IJSA_SC_SB_EEES9_SE_SG_Li256ELb0ELb1ELb0ELb0EEENS1_29StaticPersistentTileSchedulerILb0EEEEEEEEEvNT_6ParamsE,"ax",@progbits
	.align	128
.text._ZN7cutlass13device_kernelIN5flash11enable_sm90INS1_16FlashAttnFwdSm90INS1_25CollectiveMainloopFwdSm90ILi2EN4cute5tupleIJNS5_1CILi1EEES8_S8_EEENS6_IJNS7_ILi128EEENS7_ILi80EEENS7_ILi256EEEEEELi256ENS_10bfloat16_tEfNS_4arch4Sm90ELb0ELb0ELb1ELb0ELb0ELb0ELb0ELb1ELb1ELb1ELb0ELb0EEENS1_21CollectiveEpilogueFwdINS6_IJSA_SC_SB_EEES9_SE_SG_Li256ELb0ELb1ELb0ELb0EEENS1_29StaticPersistentTileSchedulerILb0EEEEEEEEEvNT_6ParamsE:
        .type           _ZN7cutlass13device_kernelIN5flash11enable_sm90INS1_16FlashAttnFwdSm90INS1_25CollectiveMainloopFwdSm90ILi2EN4cute5tupleIJNS5_1CILi1EEES8_S8_EEENS6_IJNS7_ILi128EEENS7_ILi80EEENS7_ILi256EEEEEELi256ENS_10bfloat16_tEfNS_4arch4Sm90ELb0ELb0ELb1ELb0ELb0ELb0ELb0ELb1ELb1ELb1ELb0ELb0EEENS1_21CollectiveEpilogueFwdINS6_IJSA_SC_SB_EEES9_SE_SG_Li256ELb0ELb1ELb0ELb0EEENS1_29StaticPersistentTileSchedulerILb0EEEEEEEEEvNT_6ParamsE,@function
        .size           _ZN7cutlass13device_kernelIN5flash11enable_sm90INS1_16FlashAttnFwdSm90INS1_25CollectiveMainloopFwdSm90ILi2EN4cute5tupleIJNS5_1CILi1EEES8_S8_EEENS6_IJNS7_ILi128EEENS7_ILi80EEENS7_ILi256EEEEEELi256ENS_10bfloat16_tEfNS_4arch4Sm90ELb0ELb0ELb1ELb0ELb0ELb0ELb0ELb1ELb1ELb1ELb0ELb0EEENS1_21CollectiveEpilogueFwdINS6_IJSA_SC_SB_EEES9_SE_SG_Li256ELb0ELb1ELb0ELb0EEENS1_29StaticPersistentTileSchedulerILb0EEEEEEEEEvNT_6ParamsE,(.L_x_15288 - _ZN7cutlass13device_kernelIN5flash11enable_sm90INS1_16FlashAttnFwdSm90INS1_25CollectiveMainloopFwdSm90ILi2EN4cute5tupleIJNS5_1CILi1EEES8_S8_EEENS6_IJNS7_ILi128EEENS7_ILi80EEENS7_ILi256EEEEEELi256ENS_10bfloat16_tEfNS_4arch4Sm90ELb0ELb0ELb1ELb0ELb0ELb0ELb0ELb1ELb1ELb1ELb0ELb0EEENS1_21CollectiveEpilogueFwdINS6_IJSA_SC_SB_EEES9_SE_SG_Li256ELb0ELb1ELb0ELb0EEENS1_29StaticPersistentTileSchedulerILb0EEEEEEEEEvNT_6ParamsE)
        .other          _ZN7cutlass13device_kernelIN5flash11enable_sm90INS1_16FlashAttnFwdSm90INS1_25CollectiveMainloopFwdSm90ILi2EN4cute5tupleIJNS5_1CILi1EEES8_S8_EEENS6_IJNS7_ILi128EEENS7_ILi80EEENS7_ILi256EEEEEELi256ENS_10bfloat16_tEfNS_4arch4Sm90ELb0ELb0ELb1ELb0ELb0ELb0ELb0ELb1ELb1ELb1ELb0ELb0EEENS1_21CollectiveEpilogueFwdINS6_IJSA_SC_SB_EEES9_SE_SG_Li256ELb0ELb1ELb0ELb0EEENS1_29StaticPersistentTileSchedulerILb0EEEEEEEEEvNT_6ParamsE,@"STO_CUDA_ENTRY STV_DEFAULT"
_ZN7cutlass13device_kernelIN5flash11enable_sm90INS1_16FlashAttnFwdSm90INS1_25CollectiveMainloopFwdSm90ILi2EN4cute5tupleIJNS5_1CILi1EEES8_S8_EEENS6_IJNS7_ILi128EEENS7_ILi80EEENS7_ILi256EEEEEELi256ENS_10bfloat16_tEfNS_4arch4Sm90ELb0ELb0ELb1ELb0ELb0ELb0ELb0ELb1ELb1ELb1ELb0ELb0EEENS1_21CollectiveEpilogueFwdINS6_IJSA_SC_SB_EEES9_SE_SG_Li256ELb0ELb1ELb0ELb0EEENS1_29StaticPersistentTileSchedulerILb0EEEEEEEEEvNT_6ParamsE:
[----:B------:R-:W0:Y:S02]  /*0000*/  LDC R1, c[0x0][0x28] ;  /* 0x00000a00ff017b82 */ /* 0x000e240000000800 */
[----:B0-----:R-:W-:Y:S01]  /*0010*/  VIADD R1, R1, 0xffffffc8 ;  /* 0xffffffc801017836 */ /* 0x001fe20000000000 */
[----:B------:R-:W0:Y:S01]  /*0020*/  S2R R0, SR_TID.X ;  /* 0x0000000000007919 */ /* 0x000e220000002100 */
[----:B------:R-:W-:Y:S01]  /*0030*/  ELECT P0, URZ, PT ;  /* 0x00000000003f782f */ /* 0x000fe20003800000 */
[----:B------:R-:W-:Y:S01]  /*0040*/  BSSY B0, `(.L_x_0) ;  /* 0x000000e000007945 */ /* 0x000fe20003800000 */
[----:B0-----:R-:W-:-:S05]  /*0050*/  SHF.R.U32.HI R2, RZ, 0x5, R0 ;  /* 0x00000005ff027819 */ /* 0x001fca0000011600 */
[----:B------:R-:W0:Y:S02]  /*0060*/  SHFL.IDX PT, R3, R2, RZ, 0x1f ;  /* 0x00001fff02037589 */ /* 0x000e2400000e0000 */
[----:B0-----:R-:W-:Y:S02]  /*0070*/  ISETP.EQ.AND P0, PT, R3, RZ, P0 ;  /* 0x000000ff0300720c */ /* 0x001fe40000702270 */
[----:B------:R-:W-:-:S11]  /*0080*/  SHF.R.U32.HI R3, RZ, 0x7, R0 ;  /* 0x00000007ff037819 */ /* 0x000fd60000011600 */
[----:B------:R-:W-:Y:S05]  /*0090*/  @!P0 BRA `(.L_x_1) ;  /* 0x0000000000208947 */ /* 0x000fea0003800000 */
[----:B------:R-:W-:Y:S02]  /*00a0*/  ULDC.64 UR4, c[0x0][0x198] ;  /* 0x0000660000047ab9 */ /* 0x000fe40000000a00 */
[----:B------:R-:W-:Y:S02]  /*00b0*/  UIADD3 UR6, UP0, UR4, 0x370, URZ ;  /* 0x0000037004067890 */ /* 0x000fe4000ff1e03f */
[----:B------:R-:W-:Y:S02]  /*00c0*/  UIADD3 UR4, UP1, UR4, 0x470, URZ ;  /* 0x0000047004047890 */ /* 0x000fe4000ff3e03f */
[----:B------:R-:W-:Y:S02]  /*00d0*/  UIADD3.X UR7, URZ, UR5, URZ, UP0, !UPT ;  /* 0x000000053f077290 */ /* 0x000fe400087fe43f */
[----:B------:R-:W-:-:S07]  /*00e0*/  UIADD3.X UR5, URZ, UR5, URZ, UP1, !UPT ;  /* 0x000000053f057290 */ /* 0x000fce0008ffe43f */
[----:B------:R0:W-:Y:S02]  /*00f0*/  UTMACCTL.PF [UR6] ;  /* 0x00000000060079b9 */ /* 0x0001e40008040000 */
[----:B------:R0:W-:Y:S02]  /*0100*/  UTMACCTL.PF [UR4] ;  /* 0x00000000040079b9 */ /* 0x0001e40008040000 */
[----:B0-----:R-:W-:Y:S01]  /*0110*/  NOP ;  /* 0x0000000000007918 */ /* 0x001fe20000000000 */
.L_x_1:
[----:B------:R-:W-:Y:S05]  /*0120*/  BSYNC B0 ;  /* 0x0000000000007941 */ /* 0x000fea0003800000 */
.L_x_0:
[----:B------:R-:W-:Y:S01]  /*0130*/  VOTEU.ANY UP0, P0 ;  /* 0x00000000003f7886 */ /* 0x000fe20000000100 */
[----:B------:R-:W0:Y:S01]  /*0140*/  SHFL.IDX PT, R3, R3, RZ, 0x1f ;  /* 0x00001fff03037589 */ /* 0x000e2200000e0000 */
[----:B------:R-:W-:Y:S01]  /*0150*/  UMOV UR4, 0x80 ;  /* 0x0000008000047882 */ /* 0x000fe20000000000 */
[----:B------:R-:W-:Y:S01]  /*0160*/  UMOV UR7, 0x100 ;  /* 0x0000010000077882 */ /* 0x000fe20000000000 */
[----:B------:R-:W-:Y:S01]  /*0170*/  VOTEU.ANY UP1, P0 ;  /* 0x00000000003f7886 */ /* 0x000fe20000020100 */
[----:B------:R-:W1:Y:S01]  /*0180*/  @UP0 S2UR UR8, SR_CgaCtaId ;  /* 0x00000000000809c3 */ /* 0x000e620000008800 */
[----:B------:R-:W2:Y:S01]  /*0190*/  SHFL.IDX PT, R4, R2, RZ, 0x1f ;  /* 0x00001fff02047589 */ /* 0x000ea200000e0000 */
[----:B------:R-:W-:Y:S01]  /*01a0*/  @UP0 UMOV UR6, 0x400 ;  /* 0x0000040000060882 */ /* 0x000fe20000000000 */
[----:B------:R-:W-:-:S04]  /*01b0*/  @UP0 UIADD3 UR4, -UR4, 0x100000, URZ ;  /* 0x0010000004040890 */ /* 0x000fc8000fffe13f */
[----:B------:R-:W-:Y:S02]  /*01c0*/  @UP0 USHF.L.U32 UR5, UR4, 0xb, URZ ;  /* 0x0000000b04050899 */ /* 0x000fe4000800063f */
[----:B------:R-:W-:Y:S01]  /*01d0*/  @UP0 USHF.L.U32 UR4, UR4, 0x1, URZ ;  /* 0x0000000104040899 */ /* 0x000fe2000800063f */
[----:B------:R-:W-:Y:S01]  /*01e0*/  VOTEU.ANY UP2, P0 ;  /* 0x00000000003f7886 */ /* 0x000fe20000040100 */
[----:B0-----:R-:W-:Y:S01]  /*01f0*/  R2UR UR9, R3 ;  /* 0x00000000030972ca */ /* 0x001fe200000e0000 */
[----:B-1----:R-:W-:Y:S01]  /*0200*/  @UP0 ULEA UR8, UR8, UR6, 0x18 ;  /* 0x0000000608080291 */ /* 0x002fe2000f8ec03f */
[----:B--2---:R-:W-:Y:S01]  /*0210*/  ISETP.NE.AND P1, PT, R4, RZ, PT ;  /* 0x000000ff0400720c */ /* 0x004fe20003f25270 */
[----:B------:R-:W-:-:S04]  /*0220*/  @UP0 UIADD3 UR6, -UR7, 0x100000, URZ ;  /* 0x0010000007060890 */ /* 0x000fc8000fffe13f */
[----:B------:R-:W-:Y:S02]  /*0230*/  @UP0 USHF.L.U32 UR7, UR6, 0xb, URZ ;  /* 0x0000000b06070899 */ /* 0x000fe4000800063f */
[----:B------:R-:W-:-:S04]  /*0240*/  @UP0 USHF.L.U32 UR6, UR6, 0x1, URZ ;  /* 0x0000000106060899 */ /* 0x000fc8000800063f */
[----:B------:R-:W-:Y:S01]  /*0250*/  UISETP.NE.AND UP0, UPT, UR9, URZ, UPT ;  /* 0x0000003f0900728c */ /* 0x000fe2000bf05270 */
[----:B------:R-:W0:Y:S02]  /*0260*/  FENCE.VIEW.ASYNC.S ;  /* 0x00000000000073c6 */ /* 0x000e240000000000 */
[----:B0-----:R0:W1:Y:S05]  /*0270*/  @UP1 SYNCS.EXCH.64 URZ, [UR8+0x38800], UR4 ;  /* 0x03880004083f15b2 */ /* 0x00106a0008000100 */
[----:B------:R0:W2:Y:S01]  /*0280*/  @UP2 SYNCS.EXCH.64 URZ, [UR8+0x38820], UR6 ;  /* 0x03882006083f25b2 */ /* 0x0000a20008000100 */
[----:B------:R-:W-:Y:S05]  /*0290*/  @P1 BRA `(.L_x_2) ;  /* 0x0000000000481947 */ /* 0x000fea0003800000 */
[----:B0-----:R-:W0:Y:S01]  /*02a0*/  S2UR UR5, SR_CgaCtaId ;  /* 0x00000000000579c3 */ /* 0x001e220000008800 */
[----:B------:R-:W-:Y:S01]  /*02b0*/  UMOV UR4, 0x400 ;  /* 0x0000040000047882 */ /* 0x000fe20000000000 */
[----:B------:R-:W-:Y:S01]  /*02c0*/  UMOV UR6, 0x1 ;  /* 0x0000000100067882 */ /* 0x000fe20000000000 */
[----:B------:R-:W-:Y:S01]  /*02d0*/  UMOV UR7, 0x2 ;  /* 0x0000000200077882 */ /* 0x000fe20000000000 */
[----:B------:R-:W-:Y:S01]  /*02e0*/  ELECT P0, URZ, PT ;  /* 0x00000000003f782f */ /* 0x000fe20003800000 */
[----:B0-----:R-:W-:Y:S02]  /*02f0*/  ULEA UR8, UR5, UR4, 0x18 ;  /* 0x0000000405087291 */ /* 0x001fe4000f8ec03f */
[----:B------:R-:W-:-:S04]  /*0300*/  UIADD3 UR4, -UR6, 0x100000, URZ ;  /* 0x0010000006047890 */ /* 0x000fc8000fffe13f */
[----:B------:R-:W-:Y:S02]  /*0310*/  USHF.L.U32 UR5, UR4, 0xb, URZ ;  /* 0x0000000b04057899 */ /* 0x000fe4000800063f */
[----:B------:R-:W-:Y:S02]  /*0320*/  USHF.L.U32 UR4, UR4, 0x1, URZ ;  /* 0x0000000104047899 */ /* 0x000fe4000800063f */
[----:B------:R-:W-:-:S04]  /*0330*/  UIADD3 UR6, -UR7, 0x100000, URZ ;  /* 0x0010000007067890 */ /* 0x000fc8000fffe13f */
[----:B------:R-:W-:Y:S02]  /*0340*/  USHF.L.U32 UR7, UR6, 0xb, URZ ;  /* 0x0000000b06077899 */ /* 0x000fe4000800063f */
[----:B------:R-:W-:Y:S01]  /*0350*/  USHF.L.U32 UR6, UR6, 0x1, URZ ;  /* 0x0000000106067899 */ /* 0x000fe2000800063f */
[----:B------:R-:W0:Y:S03]  /*0360*/  FENCE.VIEW.ASYNC.S ;  /* 0x00000000000073c6 */ /* 0x000e260000000000 */
[----:B0-----:R3:W4:Y:S08]  /*0370*/  SYNCS.EXCH.64 URZ, [UR8+0x38830], UR4 ;  /* 0x03883004083f75b2 */ /* 0x0017300008000100 */
[----:B------:R3:W0:Y:S01]  /*0380*/  SYNCS.EXCH.64 URZ, [UR8+0x38840], UR6 ;  /* 0x03884006083f75b2 */ /* 0x0006220008000100 */
[----:B------:R3:W0:Y:S01]  /*0390*/  SYNCS.EXCH.64 URZ, [UR8+0x38838], UR4 ;  /* 0x03883804083f75b2 */ /* 0x0006220008000100 */
[----:B------:R3:W0:Y:S02]  /*03a0*/  SYNCS.EXCH.64 URZ, [UR8+0x38848], UR6 ;  /* 0x03884806083f75b2 */ /* 0x0006240008000100 */
[----:B---3--:R-:W-:Y:S01]  /*03b0*/  NOP ;  /* 0x0000000000007918 */ /* 0x008fe20000000000 */
.L_x_2:
[----:B------:R-:W3:Y:S01]  /*03c0*/  SHFL.IDX PT, R3, R2, RZ, 0x1f ;  /* 0x00001fff02037589 */ /* 0x000ee200000e0000 */
[----:B------:R-:W-:Y:S01]  /*03d0*/  NOP ;  /* 0x0000000000007918 */ /* 0x000fe20000000000 */
[----:B---3--:R-:W-:-:S13]  /*03e0*/  ISETP.NE.AND P0, PT, R3, RZ, PT ;  /* 0x000000ff0300720c */ /* 0x008fda0003f05270 */
        /* <DEDUP_REMOVED lines=14> */
[----:B0-----:R3:W0:Y:S08]  /*04d0*/  SYNCS.EXCH.64 URZ, [UR8+0x38850], UR4 ;  /* 0x03885004083f75b2 */ /* 0x0016300008000100 */
[----:B------:R3:W0:Y:S01]  /*04e0*/  SYNCS.EXCH.64 URZ, [UR8+0x38860], UR6 ;  /* 0x03886006083f75b2 */ /* 0x0006220008000100 */
[----:B------:R3:W0:Y:S01]  /*04f0*/  SYNCS.EXCH.64 URZ, [UR8+0x38858], UR4 ;  /* 0x03885804083f75b2 */ /* 0x0006220008000100 */
[----:B------:R3:W0:Y:S02]  /*0500*/  SYNCS.EXCH.64 URZ, [UR8+0x38868], UR6 ;  /* 0x03886806083f75b2 */ /* 0x0006240008000100 */
[----:B---3--:R-:W-:Y:S01]  /*0510*/  NOP ;  /* 0x0000000000007918 */ /* 0x008fe20000000000 */
.L_x_3:
[----:B------:R-:W3:Y:S01]  /*0520*/  SHFL.IDX PT, R3, R2, RZ, 0x1f ;  /* 0x00001fff02037589 */ /* 0x000ee200000e0000 */
[----:B------:R-:W-:Y:S01]  /*0530*/  NOP ;  /* 0x0000000000007918 */ /* 0x000fe20000000000 */
[----:B---3--:R-:W-:-:S13]  /*0540*/  ISETP.NE.AND P0, PT, R3, RZ, PT ;  /* 0x000000ff0300720c */ /* 0x008fda0003f05270 */
[----:B------:R-:W-:Y:S05]  /*0550*/  @P0 BRA `(.L_x_4) ;  /* 0x0000000000380947 */ /* 0x000fea0003800000 */
[----:B0-----:R-:W0:Y:S01]  /*0560*/  S2UR UR5, SR_CgaCtaId ;  /* 0x00000000000579c3 */ /* 0x001e220000008800 */
[----:B------:R-:W-:Y:S01]  /*0570*/  UMOV UR4, 0x400 ;  /* 0x0000040000047882 */ /* 0x000fe20000000000 */
[----:B------:R-:W-:Y:S01]  /*0580*/  UMOV UR7, 0x1 ;  /* 0x0000000100077882 */ /* 0x000fe20000000000 */
[----:B------:R-:W-:Y:S01]  /*0590*/  ELECT P0, URZ, PT ;  /* 0x00000000003f782f */ /* 0x000fe20003800000 */
[----:B0-----:R-:W-:Y:S02]  /*05a0*/  ULEA UR6, UR5, UR4, 0x18 ;  /* 0x0000000405067291 */ /* 0x001fe4000f8ec03f */
[----:B------:R-:W-:-:S04]  /*05b0*/  UIADD3 UR4, -UR7, 0x100000, URZ ;  /* 0x0010000007047890 */ /* 0x000fc8000fffe13f */
[----:B------:R-:W-:Y:S02]  /*05c0*/  USHF.L.U32 UR5, UR4, 0xb, URZ ;  /* 0x0000000b04057899 */ /* 0x000fe4000800063f */
[----:B------:R-:W-:Y:S01]  /*05d0*/  USHF.L.U32 UR4, UR4, 0x1, URZ ;  /* 0x0000000104047899 */ /* 0x000fe2000800063f */
[----:B------:R-:W0:Y:S11]  /*05e0*/  FENCE.VIEW.ASYNC.S ;  /* 0x00000000000073c6 */ /* 0x000e360000000000 */
[----:B0-----:R3:W0:Y:S01]  /*05f0*/  SYNCS.EXCH.64 URZ, [UR6+0x38870], UR4 ;  /* 0x03887004063f75b2 */ /* 0x0016220008000100 */
[----:B------:R3:W0:Y:S01]  /*0600*/  SYNCS.EXCH.64 URZ, [UR6+0x38880], UR4 ;  /* 0x03888004063f75b2 */ /* 0x0006220008000100 */
[----:B------:R3:W0:Y:S01]  /*0610*/  SYNCS.EXCH.64 URZ, [UR6+0x38878], UR4 ;  /* 0x03887804063f75b2 */ /* 0x0006220008000100 */
[----:B------:R3:W0:Y:S02]  /*0620*/  SYNCS.EXCH.64 URZ, [UR6+0x38888], UR4 ;  /* 0x03888804063f75b2 */ /* 0x0006240008000100 */
[----:B---3--:R-:W-:Y:S01]  /*0630*/  NOP ;  /* 0x0000000000007918 */ /* 0x008fe20000000000 */
.L_x_4:
        /* <DEDUP_REMOVED lines=22> */
.L_x_5:
        /* <DEDUP_REMOVED lines=22> */
.L_x_6:
[----:B0-----:R-:W-:Y:S01]  /*0900*/  UMOV UR4, 0x1 ;  /* 0x0000000100047882 */ /* 0x001fe20000000000 */
[----:B------:R-:W-:Y:S01]  /*0910*/  PLOP3.LUT P0, PT, PT, PT, UP0, 0x80, 0x0 ;  /* 0x000000000000781c */ /* 0x000fe20003f0f008 */
[----:B------:R-:W-:Y:S01]  /*0920*/  USEL UR4, UR4, 0x2, !UP0 ;  /* 0x0000000204047887 */ /* 0x000fe2000c000000 */
[----:B------:R-:W-:-:S05]  /*0930*/  NOP ;  /* 0x0000000000007918 */ /* 0x000fca0000000000 */
[----:B------:R-:W-:-:S05]  /*0940*/  IMAD.U32 R3, RZ, RZ, UR4 ;  /* 0x00000004ff037e24 */ /* 0x000fca000f8e00ff */
[----:B------:R0:W-:Y:S01]  /*0950*/  STL [R1+0x34], R3 ;  /* 0x0000340301007387 */ /* 0x0001e20000100800 */
[----:B-12-4-:R-:W-:Y:S06]  /*0960*/  BAR.SYNC.DEFER_BLOCKING 0x0 ;  /* 0x0000000000007b1d */ /* 0x016fec0000010000 */
[----:B------:R-:W-:Y:S05]  /*0970*/  @!P0 BRA `(.L_x_7) ;  /* 0x000000c000a88947 */ /* 0x000fea0003800000 */
.L_x_8:
[----:B------:R-:W-:-:S08]  /*0980*/  NOP ;  /* 0x0000000000007918 */ /* 0x000fd00000000000 */
[----:B------:R-:W1:Y:S02]  /*0990*/  USETMAXREG.TRY_ALLOC.CTAPOOL UP0, 0xf0 ;  /* 0x000000f0000079c8 */ /* 0x000e640008000600 */
[----:B-1----:R-:W-:-:S13]  /*09a0*/  PLOP3.LUT P0, PT, PT, PT, UP0, 0x80, 0x0 ;  /* 0x000000000000781c */ /* 0x002fda0003f0f008 */
[----:B------:R-:W-:Y:S05]  /*09b0*/  @!P0 BRA `(.L_x_8) ;  /* 0xfffffffc00f08947 */ /* 0x000fea000383ffff */
[----:B------:R-:W1:Y:S08]  /*09c0*/  S2UR UR4, SR_CTAID.X ;  /* 0x00000000000479c3 */ /* 0x000e700000002500 */
[----:B------:R-:W-:Y:S08]  /*09d0*/  BAR.ARV 0x8, 0x180 ;  /* 0x0206000000007b1d */ /* 0x000ff00000002000 */
[----:B------:R-:W1:Y:S02]  /*09e0*/  LDC R2, c[0x0][0xc34] ;  /* 0x00030d00ff027b82 */ /* 0x000e640000000800 */
[----:B-1----:R-:W-:-:S13]  /*09f0*/  ISETP.LE.AND P0, PT, R2, UR4, PT ;  /* 0x0000000402007c0c */ /* 0x002fda000bf03270 */
[----:B------:R-:W-:Y:S05]  /*0a00*/  @P0 EXIT ;  /* 0x000000000000094d */ /* 0x000fea0003800000 */
[----:B0-----:R-:W2:Y:S01]  /*0a10*/  LDL R3, [R1+0x34] ;  /* 0x0000340001037983 */ /* 0x001ea20000100800 */
[----:B------:R-:W-:Y:S01]  /*0a20*/  VIADD R0, R0, 0xffffff80 ;  /* 0xffffff8000007836 */ /* 0x000fe20000000000 */
[----:B------:R-:W-:Y:S01]  /*0a30*/  UMOV UR60, URZ ;  /* 0x0000003f003c7c82 */ /* 0x000fe20008000000 */
[----:B------:R-:W-:Y:S01]  /*0a40*/  IMAD.U32 R212, RZ, RZ, UR4 ;  /* 0x00000004ffd47e24 */ /* 0x000fe2000f8e00ff */
[----:B------:R-:W-:Y:S02]  /*0a50*/  UMOV UR4, URZ ;  /* 0x0000003f00047c82 */ /* 0x000fe40008000000 */
[----:B------:R-:W-:Y:S02]  /*0a60*/  IMAD.U32 R214, RZ, RZ, UR4 ;  /* 0x00000004ffd67e24 */ /* 0x000fe4000f8e00ff */
[----:B------:R-:W-:Y:S01]  /*0a70*/  IMAD.U32 R16, RZ, RZ, UR4 ;  /* 0x00000004ff107e24 */ /* 0x000fe2000f8e00ff */
[----:B--2---:R-:W-:Y:S02]  /*0a80*/  R2UR UR5, R3 ;  /* 0x00000000030572ca */ /* 0x004fe400000e0000 */
[----:B------:R-:W-:-:S04]  /*0a90*/  SHF.R.S32.HI R3, RZ, 0x1f, R0 ;  /* 0x0000001fff037819 */ /* 0x000fc80000011400 */
[CC--:B------:R-:W-:Y:S02]  /*0aa0*/  LEA.HI R2, R3.reuse, R0.reuse, RZ, 0x7 ;  /* 0x0000000003027211 */ /* 0x0c0fe400078f38ff */
[CC--:B------:R-:W-:Y:S02]  /*0ab0*/  LEA.HI R6, R3.reuse, R0.reuse, RZ, 0x5 ;  /* 0x0000000003067211 */ /* 0x0c0fe400078f28ff */
[----:B------:R-:W-:Y:S02]  /*0ac0*/  LOP3.LUT R5, R2, 0xffffff80, RZ, 0xc0, !PT ;  /* 0xffffff8002057812 */ /* 0x000fe400078ec0ff */
[CC--:B------:R-:W-:Y:S01]  /*0ad0*/  LEA.HI R4, R3.reuse, R0.reuse, RZ, 0x4 ;  /* 0x0000000003047211 */ /* 0x0c0fe200078f20ff */
[----:B------:R-:W-:Y:S01]  /*0ae0*/  IMAD.SHL.U32 R6, R6, 0x20, RZ ;  /* 0x0000002006067824 */ /* 0x000fe200078e00ff */
[CC--:B------:R-:W-:Y:S01]  /*0af0*/  LEA.HI R7, R3.reuse, R0.reuse, RZ, 0x2 ;  /* 0x0000000003077211 */ /* 0x0c0fe200078f10ff */
[----:B------:R-:W-:Y:S01]  /*0b00*/  IMAD.IADD R218, R0, 0x1, -R5 ;  /* 0x0000000100da7824 */ /* 0x000fe200078e0a05 */
[----:B------:R-:W-:Y:S01]  /*0b10*/  LEA.HI R213, R3, R0, RZ, 0x3 ;  /* 0x0000000003d57211 */ /* 0x000fe200078f18ff */
[----:B------:R-:W-:Y:S01]  /*0b20*/  ULOP3.LUT UR5, UR5, 0x1, URZ, 0xfc, !UPT ;  /* 0x0000000105057892 */ /* 0x000fe2000f8efc3f */
[----:B------:R-:W-:-:S02]  /*0b30*/  LOP3.LUT R13, R7, 0xfffffffc, RZ, 0xc0, !PT ;  /* 0xfffffffc070d7812 */ /* 0x000fc400078ec0ff */
[----:B------:R-:W-:Y:S02]  /*0b40*/  SHF.R.S32.HI R5, RZ, 0x1f, R218 ;  /* 0x0000001fff057819 */ /* 0x000fe400000114da */
[----:B------:R-:W-:Y:S01]  /*0b50*/  SHF.R.S32.HI R219, RZ, 0x7, R2 ;  /* 0x00000007ffdb7819 */ /* 0x000fe20000011402 */
[----:B------:R-:W-:Y:S01]  /*0b60*/  IMAD.IADD R13, R0, 0x1, -R13 ;  /* 0x00000001000d7824 */ /* 0x000fe200078e0a0d */
[----:B------:R-:W-:Y:S01]  /*0b70*/  LEA.HI R3, R5, R218, RZ, 0x2 ;  /* 0x000000da05037211 */ /* 0x000fe200078f10ff */
[----:B------:R-:W-:Y:S01]  /*0b80*/  IMAD.U32 R226, RZ, RZ, UR5 ;  /* 0x00000005ffe27e24 */ /* 0x000fe2000f8e00ff */
[----:B------:R-:W-:Y:S02]  /*0b90*/  LOP3.LUT R7, R4, 0x3fffff0, RZ, 0xc0, !PT ;  /* 0x03fffff004077812 */ /* 0x000fe400078ec0ff */
[--C-:B------:R-:W-:Y:S02]  /*0ba0*/  SHF.R.S32.HI R8, RZ, 0x2, R3.reuse ;  /* 0x00000002ff087819 */ /* 0x100fe40000011403 */
[----:B------:R-:W-:Y:S01]  /*0bb0*/  SHF.R.S32.HI R11, RZ, 0x1f, R3 ;  /* 0x0000001fff0b7819 */ /* 0x000fe20000011403 */
[----:B------:R-:W-:Y:S01]  /*0bc0*/  IMAD.IADD R7, R0, 0x1, -R7 ;  /* 0x0000000100077824 */ /* 0x000fe200078e0a07 */
[----:B------:R-:W-:-:S02]  /*0bd0*/  LOP3.LUT R23, R213, 0xfffffff8, RZ, 0xc0, !PT ;  /* 0xfffffff8d5177812 */ /* 0x000fc400078ec0ff */
[----:B------:R-:W-:Y:S02]  /*0be0*/  LEA.HI R11, R11, R8, RZ, 0x3 ;  /* 0x000000080b0b7211 */ /* 0x000fe400078f18ff */
[----:B------:R-:W-:Y:S01]  /*0bf0*/  LEA.HI R2, R2, R219, RZ, 0x1 ;  /* 0x000000db02027211 */ /* 0x000fe200078f08ff */
[----:B------:R-:W-:Y:S01]  /*0c00*/  IMAD.IADD R23, R0, 0x1, -R23 ;  /* 0x0000000100177824 */ /* 0x000fe200078e0a17 */
[----:B------:R-:W-:Y:S02]  /*0c10*/  LOP3.LUT R11, R11, 0xfffffff8, RZ, 0xc0, !PT ;  /* 0xfffffff80b0b7812 */ /* 0x000fe400078ec0ff */
[----:B------:R-:W-:Y:S01]  /*0c20*/  LEA.HI R5, R5, R218, RZ, 0x5 ;  /* 0x000000da05057211 */ /* 0x000fe200078f28ff */
[----:B------:R-:W-:Y:S01]  /*0c30*/  IMAD.SHL.U32 R17, R23, 0x8, RZ ;  /* 0x0000000817117824 */ /* 0x000fe200078e00ff */
[----:B------:R-:W-:Y:S01]  /*0c40*/  SHF.R.S32.HI R9, RZ, 0x4, R4 ;  /* 0x00000004ff097819 */ /* 0x000fe20000011404 */
[----:B------:R-:W-:Y:S01]  /*0c50*/  IMAD.IADD R8, R8, 0x1, -R11 ;  /* 0x0000000108087824 */ /* 0x000fe200078e0a0b */
[----:B------:R-:W-:Y:S01]  /*0c60*/  LOP3.LUT R2, R2, 0x3fffffe, RZ, 0xc0, !PT ;  /* 0x03fffffe02027812 */ /* 0x000fe200078ec0ff */
[C---:B------:R-:W-:Y:S01]  /*0c70*/  VIADD R22, R17.reuse, 0x40 ;  /* 0x0000004011167836 */ /* 0x040fe20000000000 */
[----:B------:R-:W-:Y:S01]  /*0c80*/  SHF.R.S32.HI R5, RZ, 0x5, R5 ;  /* 0x00000005ff057819 */ /* 0x000fe20000011405 */
[----:B------:R-:W-:Y:S01]  /*0c90*/  VIADD R19, R17, 0x80 ;  /* 0x0000008011137836 */ /* 0x000fe20000000000 */
[----:B------:R-:W-:Y:S01]  /*0ca0*/  LEA.HI R4, R4, R9, RZ, 0x1 ;  /* 0x0000000904047211 */ /* 0x000fe200078f08ff */
[----:B------:R-:W-:Y:S01]  /*0cb0*/  IMAD.IADD R2, R219, 0x1, -R2 ;  /* 0x00000001db027824 */ /* 0x000fe200078e0a02 */
[----:B------:R-:W-:Y:S01]  /*0cc0*/  LEA.HI R0, R13, R13, RZ, 0x1 ;  /* 0x0000000d0d007211 */ /* 0x000fe200078f08ff */
[----:B------:R-:W-:Y:S01]  /*0cd0*/  IMAD R5, R5, 0x10, R8 ;  /* 0x0000001005057824 */ /* 0x000fe200078e0208 */
[----:B------:R-:W-:Y:S01]  /*0ce0*/  LOP3.LUT R6, R6, 0xfffffc00, RZ, 0xc0, !PT ;  /* 0xfffffc0006067812 */ /* 0x000fe200078ec0ff */
[----:B------:R-:W-:Y:S01]  /*0cf0*/  VIADD R18, R17, 0xc0 ;  /* 0x000000c011127836 */ /* 0x000fe20000000000 */
[----:B------:R-:W-:-:S02]  /*0d00*/  LOP3.LUT R4, R4, 0x1ffffffe, RZ, 0xc0, !PT ;  /* 0x1ffffffe04047812 */ /* 0x000fc400078ec0ff */
[----:B------:R-:W-:Y:S01]  /*0d10*/  LOP3.LUT R3, R3, 0x7ffffffc, RZ, 0xc0, !PT ;  /* 0x7ffffffc03037812 */ /* 0x000fe200078ec0ff */
[----:B------:R-:W-:Y:S01]  /*0d20*/  IMAD R7, R7, 0x40, R6 ;  /* 0x0000004007077824 */ /* 0x000fe200078e0206 */
[----:B------:R-:W-:Y:S01]  /*0d30*/  LOP3.LUT R0, R0, 0x1ffffffe, RZ, 0xc0, !PT ;  /* 0x1ffffffe00007812 */ /* 0x000fe200078ec0ff */
[----:B------:R-:W-:Y:S01]  /*0d40*/  IMAD.MOV.U32 R6, RZ, RZ, -0x2 ;  /* 0xfffffffeff067424 */ /* 0x000fe200078e00ff */
[----:B------:R-:W-:Y:S01]  /*0d50*/  IADD3 R4, R9, -R4, RZ ;  /* 0x8000000409047210 */ /* 0x000fe20007ffe0ff */
[----:B------:R-:W-:Y:S01]  /*0d60*/  IMAD.IADD R3, R218, 0x1, -R3 ;  /* 0x00000001da037824 */ /* 0x000fe200078e0a03 */
[----:B------:R-:W-:Y:S01]  /*0d70*/  LEA R220, R2, R5, 0x6 ;  /* 0x0000000502dc7211 */ /* 0x000fe200078e30ff */
[----:B------:R-:W-:Y:S01]  /*0d80*/  IMAD.IADD R221, R13, 0x1, -R0 ;  /* 0x000000010ddd7824 */ /* 0x000fe200078e0a00 */
[----:B------:R-:W-:Y:S01]  /*0d90*/  SHF.R.S32.HI R213, RZ, 0x3, R213 ;  /* 0x00000003ffd57819 */ /* 0x000fe200000114d5 */
[----:B------:R-:W-:Y:S01]  /*0da0*/  IMAD R224, R4, 0x8, R7 ;  /* 0x0000000804e07824 */ /* 0x000fe200078e0207 */
[----:B------:R-:W-:Y:S01]  /*0db0*/  SHF.R.S32.HI R229, RZ, 0x1f, R22 ;  /* 0x0000001fffe57819 */ /* 0x000fe20000011416 */
[----:B------:R-:W-:Y:S01]  /*0dc0*/  IMAD R225, R3, R6, 0x50 ;  /* 0x0000005003e17424 */ /* 0x000fe200078e0206 */
[----:B------:R-:W-:Y:S01]  /*0dd0*/  SHF.R.S32.HI R228, RZ, 0x1f, R19 ;  /* 0x0000001fffe47819 */ /* 0x000fe20000011413 */
[----:B------:R-:W-:Y:S01]  /*0de0*/  IMAD R221, R221, 0x8, R220 ;  /* 0x00000008dddd7824 */ /* 0x000fe200078e02dc */
[----:B------:R-:W-:-:S07]  /*0df0*/  SHF.R.S32.HI R227, RZ, 0x1f, R18 ;  /* 0x0000001fffe37819 */ /* 0x000fce0000011412 */
.L_x_37:
[----:B------:R-:W0:Y:S01]  /*0e00*/  SHFL.IDX PT, R0, R219, RZ, 0x1f ;  /* 0x00001fffdb007589 */ /* 0x000e2200000e0000 */
[----:B-1----:R-:W1:Y:S01]  /*0e10*/  S2UR UR4, SR_CgaCtaId ;  /* 0x00000000000479c3 */ /* 0x002e620000008800 */
[----:B------:R-:W-:Y:S01]  /*0e20*/  ULDC.64 UR6, c[0x0][0x418] ;  /* 0x0001060000067ab9 */ /* 0x000fe20000000a00 */
[----:B------:R-:W-:Y:S01]  /*0e30*/  ULDC UR5, c[0x0][0xc38] ;  /* 0x00030e0000057ab9 */ /* 0x000fe20000000800 */
[----:B------:R-:W-:Y:S01]  /*0e40*/  UISETP.NE.U32.AND UP0, UPT, UR6, URZ, UPT ;  /* 0x0000003f0600728c */ /* 0x000fe2000bf05070 */
[----:B------:R-:W-:Y:S01]  /*0e50*/  R2UR UR13, R212 ;  /* 0x00000000d40d72ca */ /* 0x000fe200000e0000 */
[----:B------:R-:W-:Y:S02]  /*0e60*/  UISETP.NE.AND UP1, UPT, UR5, 0x1, UPT ;  /* 0x000000010500788c */ /* 0x000fe4000bf25270 */
[----:B------:R-:W-:Y:S01]  /*0e70*/  UISETP.NE.AND.EX UP0, UPT, UR7, URZ, UPT, UP0 ;  /* 0x0000003f0700728c */ /* 0x000fe2000bf05300 */
[----:B------:R-:W-:Y:S01]  /*0e80*/  ULDC UR5, c[0x0][0xc44] ;  /* 0x0003110000057ab9 */ /* 0x000fe20000000800 */
[----:B------:R-:W-:Y:S01]  /*0e90*/  UMOV UR36, 0x400 ;  /* 0x0000040000247882 */ /* 0x000fe20000000000 */
[----:B------:R-:W-:Y:S01]  /*0ea0*/  UISETP.NE.AND UP2, UPT, UR5, 0x1, UPT ;  /* 0x000000010500788c */ /* 0x000fe2000bf45270 */
[----:B------:R-:W-:Y:S01]  /*0eb0*/  ULDC UR61, c[0x0][0x424] ;  /* 0x00010900003d7ab9 */ /* 0x000fe20000000800 */
[----:B------:R-:W-:Y:S01]  /*0ec0*/  ULDC UR10, c[0x0][0x2f0] ;  /* 0x0000bc00000a7ab9 */ /* 0x000fe20000000800 */
[----:B------:R-:W-:-:S03]  /*0ed0*/  USEL UR61, UR61, 0x1, UP0 ;  /* 0x000000013d3d7887 */ /* 0x000fc60008000000 */
[----:B------:R-:W-:Y:S01]  /*0ee0*/  @UP1 ULDC UR12, c[0x0][0xc40] ;  /* 0x00031000000c1ab9 */ /* 0x000fe20000000800 */
[----:B------:R-:W-:Y:S01]  /*0ef0*/  UMOV UR14, UR13 ;  /* 0x0000000d000e7c82 */ /* 0x000fe20008000000 */
[----:B------:R-:W-:-:S03]  /*0f00*/  UIMAD UR61, UR61, UR10, URZ ;  /* 0x0000000a3d3d72a4 */ /* 0x000fc6000f8e023f */
[----:B------:R-:W-:Y:S01]  /*0f10*/  @UP2 ULDC.64 UR8, c[0x0][0xc48] ;  /* 0x0003120000082ab9 */ /* 0x000fe20000000a00 */
[----:B0-----:R-:W-:Y:S01]  /*0f20*/  R2UR UR6, R0 ;  /* 0x00000000000672ca */ /* 0x001fe200000e0000 */
[----:B-1----:R-:W-:-:S03]  /*0f30*/  ULEA UR36, UR4, UR36, 0x18 ;  /* 0x0000002404247291 */ /* 0x002fc6000f8ec03f */
[----:B------:R-:W-:Y:S01]  /*0f40*/  @UP1 ULDC UR4, c[0x0][0xc3c] ;  /* 0x00030f0000041ab9 */ /* 0x000fe20000000800 */
[----:B------:R-:W-:Y:S02]  /*0f50*/  UIADD3 UR11, UR36, 0x14400, URZ ;  /* 0x00014400240b7890 */ /* 0x000fe4000fffe03f */
[----:B------:R-:W-:Y:S02]  /*0f60*/  UIMAD.WIDE.U32 UR4, UR13, UR4, URZ ;  /* 0x000000040d0472a5 */ /* 0x000fe4000f8e003f */
[----:B------:R-:W-:Y:S02]  /*0f70*/  ULOP3.LUT UP0, URZ, UR11, 0x9f, URZ, 0xc0, !UPT ;  /* 0x0000009f0b3f7892 */ /* 0x000fe4000f80c03f */
[----:B------:R-:W-:Y:S02]  /*0f80*/  @UP1 USHF.R.U32.HI UR14, URZ, UR12, UR5 ;  /* 0x0000000c3f0e1299 */ /* 0x000fe40008011605 */
[----:B------:R-:W-:Y:S02]  /*0f90*/  ULEA.HI UR7, UR6, UR6, URZ, 0x1 ;  /* 0x0000000606077291 */ /* 0x000fe4000f8f083f */
[----:B------:R-:W-:Y:S01]  /*0fa0*/  UIMAD.WIDE.U32 UR4, UR14, UR8, URZ ;  /* 0x000000080e0472a5 */ /* 0x000fe2000f8e003f */
[----:B------:R-:W-:Y:S01]  /*0fb0*/  PLOP3.LUT P0, PT, PT, PT, UP0, 0x80, 0x0 ;  /* 0x000000000000781c */ /* 0x000fe20003f0f008 */
[----:B------:R-:W-:Y:S01]  /*0fc0*/  ULOP3.LUT UR7, UR7, 0x1e, URZ, 0xc0, !UPT ;  /* 0x0000001e07077892 */ /* 0x000fe2000f8ec03f */
[----:B------:R-:W-:Y:S01]  /*0fd0*/  IMAD.U32 R216, RZ, RZ, UR14 ;  /* 0x0000000effd87e24 */ /* 0x000fe2000f8e00ff */
[----:B------:R-:W-:Y:S01]  /*0fe0*/  UMOV UR10, UR14 ;  /* 0x0000000e000a7c82 */ /* 0x000fe20008000000 */
[----:B------:R-:W-:-:S02]  /*0ff0*/  @UP2 USHF.R.U32.HI UR10, URZ, UR9, UR5 ;  /* 0x000000093f0a2299 */ /* 0x000fc40008011605 */
[----:B------:R-:W-:Y:S02]  /*1000*/  UIADD3 UR7, UR6, -UR7, URZ ;  /* 0x8000000706077290 */ /* 0x000fe4000fffe03f */
[----:B------:R-:W-:Y:S02]  /*1010*/  UIADD3 UR6, UR61, 0x4f, URZ ;  /* 0x0000004f3d067890 */ /* 0x000fe4000fffe03f */
[----:B------:R-:W-:Y:S01]  /*1020*/  ULEA UR8, UR7, UR11, 0xd ;  /* 0x0000000b07087291 */ /* 0x000fe2000f8e683f */
[----:B------:R-:W-:Y:S01]  /*1030*/  IMAD.U32 R215, RZ, RZ, UR10 ;  /* 0x0000000affd77e24 */ /* 0x000fe2000f8e00ff */
[----:B------:R-:W-:Y:S02]  /*1040*/  UIMAD.WIDE UR6, UR6, 0x66666667, URZ ;  /* 0x66666667060678a5 */ /* 0x000fe4000f8e023f */
[----:B------:R-:W-:Y:S02]  /*1050*/  USHF.R.U32.HI UR8, URZ, 0x4, UR8 ;  /* 0x000000043f087899 */ /* 0x000fe40008011608 */
[----:B------:R-:W-:-:S02]  /*1060*/  USHF.R.U32.HI UR4, URZ, 0x1f, UR7 ;  /* 0x0000001f3f047899 */ /* 0x000fc40008011607 */
[----:B------:R-:W-:Y:S02]  /*1070*/  ULOP3.LUT UR37, UR8, 0x3fff, URZ, 0xc0, !UPT ;  /* 0x00003fff08257892 */ /* 0x000fe4000f8ec03f */
[----:B------:R-:W-:-:S03]  /*1080*/  ULEA.HI.SX32 UR5, UR7, UR4, 0x1b ;  /* 0x0000000407057291 */ /* 0x000fc6000f8fda3f */
[----:B------:R-:W-:Y:S02]  /*1090*/  UMOV UR4, UR13 ;  /* 0x0000000d00047c82 */ /* 0x000fe40008000000 */
[----:B------:R-:W-:Y:S01]  /*10a0*/  MOV R217, UR4 ;  /* 0x0000000400d97c02 */ /* 0x000fe20008000f00 */
[----:B------:R-:W-:Y:S01]  /*10b0*/  IMAD.U32 R152, RZ, RZ, UR5 ;  /* 0x00000005ff987e24 */ /* 0x000fe2000f8e00ff */
[----:B---3--:R-:W-:Y:S06]  /*10c0*/  @!P0 BRA `(.L_x_9) ;  /* 0x0000000000408947 */ /* 0x008fec0003800000 */
[----:B------:R-:W-:Y:S01]  /*10d0*/  MOV R0, 0x0 ;  /* 0x0000000000007802 */ /* 0x000fe20000000f00 */
[----:B------:R-:W-:Y:S01]  /*10e0*/  ULDC.64 UR4, c[0x4][0x1b8] ;  /* 0x01006e0000047ab9 */ /* 0x000fe20000000a00 */
[----:B------:R-:W-:Y:S01]  /*10f0*/  ULDC.64 UR6, c[0x4][0x138] ;  /* 0x01004e0000067ab9 */ /* 0x000fe20000000a00 */
[----:B------:R-:W-:Y:S01]  /*1100*/  IMAD.U32 R4, RZ, RZ, UR4 ;  /* 0x00000004ff047e24 */ /* 0x000fe2000f8e00ff */
[----:B------:R0:W1:Y:S01]  /*1110*/  LDC.64 R2, c[0x4][R0] ;  /* 0x0100000000027b82 */ /* 0x0000620000000a00 */
[----:B------:R-:W-:Y:S01]  /*1120*/  IMAD.U32 R5, RZ, RZ, UR5 ;  /* 0x00000005ff057e24 */ /* 0x000fe2000f8e00ff */
[----:B------:R-:W-:Y:S01]  /*1130*/  ULDC.64 UR4, c[0x4][0x1c0] ;  /* 0x0100700000047ab9 */ /* 0x000fe20000000a00 */
[----:B------:R-:W-:Y:S01]  /*1140*/  IMAD.U32 R10, RZ, RZ, UR6 ;  /* 0x00000006ff0a7e24 */ /* 0x000fe2000f8e00ff */
[----:B------:R-:W-:Y:S01]  /*1150*/  MOV R13, RZ ;  /* 0x000000ff000d7202 */ /* 0x000fe20000000f00 */
[----:B------:R-:W-:Y:S02]  /*1160*/  IMAD.U32 R6, RZ, RZ, UR4 ;  /* 0x00000004ff067e24 */ /* 0x000fe4000f8e00ff */
[----:B------:R-:W-:-:S02]  /*1170*/  IMAD.U32 R7, RZ, RZ, UR5 ;  /* 0x00000005ff077e24 */ /* 0x000fc4000f8e00ff */
[----:B------:R-:W-:Y:S02]  /*1180*/  IMAD.U32 R11, RZ, RZ, UR7 ;  /* 0x00000007ff0b7e24 */ /* 0x000fe4000f8e00ff */
[----:B------:R-:W-:Y:S02]  /*1190*/  IMAD.MOV.U32 R8, RZ, RZ, 0x70 ;  /* 0x00000070ff087424 */ /* 0x000fe400078e00ff */
[----:B0-----:R-:W-:-:S07]  /*11a0*/  IMAD.MOV.U32 R12, RZ, RZ, 0x1 ;  /* 0x00000001ff0c7424 */ /* 0x001fce00078e00ff */
[----:B------:R-:W-:-:S07]  /*11b0*/  LEPC R20, `(.L_x_9) ;  /* 0x000000001014794e */ /* 0x000fce0000000000 */
[----:B-1----:R-:W-:Y:S05]  /*11c0*/  CALL.ABS.NOINC R2 ;  /* 0x0000000002007343 */ /* 0x002fea0003c00000 */
.L_x_9:
[----:B------:R-:W-:Y:S02]  /*11d0*/  R2UR UR4, R214 ;  /* 0x00000000d60472ca */ /* 0x000fe400000e0000 */
[----:B------:R-:W-:-:S11]  /*11e0*/  R2UR UR5, R226 ;  /* 0x00000000e20572ca */ /* 0x000fd600000e0000 */
[----:B------:R-:W-:Y:S02]  /*11f0*/  ULOP3.LUT UR4, UR4, 0x1, URZ, 0xc0, !UPT ;  /* 0x0000000104047892 */ /* 0x000fe4000f8ec03f */
[----:B------:R-:W-:-:S04]  /*1200*/  IMAD.U32 R2, RZ, RZ, UR5 ;  /* 0x00000005ff027e24 */ /* 0x000fc8000f8e00ff */
[----:B------:R-:W-:Y:S01]  /*1210*/  IMAD.U32 R0, RZ, RZ, UR4 ;  /* 0x00000004ff007e24 */ /* 0x000fe2000f8e00ff */
[----:B------:R-:W-:-:S04]  /*1220*/  ISETP.NE.AND P0, PT, R2, 0x3, PT ;  /* 0x000000030200780c */ /* 0x000fc80003f05270 */
[----:B------:R-:W-:-:S04]  /*1230*/  SHF.L.U32 R0, R0, 0x1f, RZ ;  /* 0x0000001f00007819 */ /* 0x000fc800000006ff */
[----:B------:R-:W0:Y:S02]  /*1240*/  SYNCS.PHASECHK.TRANS64.TRYWAIT P1, [UR36+0x38800], R0 ;  /* 0x03880000ff0075a7 */ /* 0x000e240008020164 */
[----:B0-----:R-:W-:Y:S05]  /*1250*/  @!P1 BRA `(.L_x_10) ;  /* 0x00000108000c9947 */ /* 0x001fea0003800000 */
.L_x_138:
[----:B------:R-:W-:Y:S05]  /*1260*/  @!P0 BRA `(.L_x_11) ;  /* 0x0000000000048947 */ /* 0x000fea0003800000 */
[----:B------:R-:W-:Y:S01]  /*1270*/  BPT.TRAP 0x1 ;  /* 0x000000040000795c */ /* 0x000fe20000300000 */
.L_x_11:
[----:B------:R-:W-:Y:S01]  /*1280*/  R2UR UR4, R16 ;  /* 0x00000000100472ca */ /* 0x000fe200000e0000 */
[----:B0-----:R-:W-:-:S05]  /*1290*/  IMAD.U32 R0, RZ, RZ, UR60 ;  /* 0x0000003cff007e24 */ /* 0x001fca000f8e00ff */
[----:B------:R-:W-:-:S07]  /*12a0*/  LEA R0, R0, UR36, 0x3 ;  /* 0x0000002400007c11 */ /* 0x000fce000f8e18ff */
[----:B------:R-:W-:-:S05]  /*12b0*/  IMAD.U32 R3, RZ, RZ, UR4 ;  /* 0x00000004ff037e24 */ /* 0x000fca000f8e00ff */
[----:B------:R-:W-:-:S04]  /*12c0*/  SHF.L.U32 R3, R3, 0x1f, RZ ;  /* 0x0000001f03037819 */ /* 0x000fc800000006ff */
[----:B------:R0:W1:Y:S01]  /*12d0*/  SYNCS.PHASECHK.TRANS64.TRYWAIT P2, [R0+URZ+0x38830], R3 ;  /* 0x03883003000075a7 */ /* 0x000062000804017f */
[----:B------:R-:W-:Y:S05]  /*12e0*/  @!P0 BRA `(.L_x_12) ;  /* 0x0000000000048947 */ /* 0x000fea0003800000 */
[----:B------:R-:W-:Y:S01]  /*12f0*/  BPT.TRAP 0x1 ;  /* 0x000000040000795c */ /* 0x000fe20000300000 */
.L_x_12:
[----:B------:R-:W2:Y:S01]  /*1300*/  S2R R2, SR_TID.X ;  /* 0x0000000000027919 */ /* 0x000ea20000002100 */
[----:B------:R-:W-:Y:S01]  /*1310*/  IMAD.MOV.U32 R151, RZ, RZ, RZ ;  /* 0x000000ffff977224 */ /* 0x000fe200078e00ff */
[----:B--2---:R-:W-:-:S04]  /*1320*/  LOP3.LUT R2, R2, 0x7f, RZ, 0xc0, !PT ;  /* 0x0000007f02027812 */ /* 0x004fc800078ec0ff */
[----:B------:R-:W-:Y:S01]  /*1330*/  ISETP.NE.AND P1, PT, R2, RZ, PT ;  /* 0x000000ff0200720c */ /* 0x000fe20003f25270 */
[----:B-1----:R-:W-:-:S12]  /*1340*/  @P2 BRA `(.L_x_13) ;  /* 0x0000000000082947 */ /* 0x002fd80003800000 */
[----:B------:R-:W1:Y:S02]  /*1350*/  SYNCS.PHASECHK.TRANS64.TRYWAIT P2, [R0+URZ+0x38830], R3 ;  /* 0x03883003000075a7 */ /* 0x000e64000804017f */
[----:B-1----:R-:W-:Y:S05]  /*1360*/  @!P2 BRA `(.L_x_14) ;  /* 0x0000010400e0a947 */ /* 0x002fea0003800000 */
.L_x_13:
[----:B------:R-:W-:Y:S05]  /*1370*/  WARPSYNC.ALL ;  /* 0x0000000000007948 */ /* 0x000fea0003800000 */
[----:B------:R-:W-:Y:S01]  /*1380*/  UIADD3 UR36, UR36, 0x24400, URZ ;  /* 0x0002440024247890 */ /* 0x000fe2000fffe03f */
[----:B------:R-:W-:Y:S01]  /*1390*/  WARPGROUP.ARRIVE ;  /* 0x00000000000079c5 */ /* 0x000fe20000000000 */
[----:B------:R-:W-:Y:S01]  /*13a0*/  ULOP3.LUT UR5, UR37, 0x10000, URZ, 0xfc, !UPT ;  /* 0x0001000025057892 */ /* 0x000fe2000f8efc3f */
[----:B------:R-:W-:Y:S01]  /*13b0*/  P2R R20, PR, RZ, 0x1 ;  /* 0x00000001ff147803 */ /* 0x000fe20000000000 */
[----:B------:R-:W-:Y:S01]  /*13c0*/  USHF.R.U32.HI UR36, URZ, 0x4, UR36 ;  /* 0x000000043f247899 */ /* 0x000fe20008011624 */
[----:B01----:R-:W-:Y:S01]  /*13d0*/  @!P1 VIADD R0, R0, 0x38840 ;  /* 0x0003884000009836 */ /* 0x003fe20000000000 */
[----:B------:R-:W-:Y:S01]  /*13e0*/  UMOV UR9, 0x40000040 ;  /* 0x4000004000097882 */ /* 0x000fe20000000000 */
[----:B------:R-:W-:Y:S01]  /*13f0*/  UMOV UR11, 0x40000040 ;  /* 0x40000040000b7882 */ /* 0x000fe20000000000 */
[----:B------:R-:W-:Y:S01]  /*1400*/  ULOP3.LUT UR36, UR36, 0x3fff, URZ, 0xc0, !UPT ;  /* 0x00003fff24247892 */ /* 0x000fe2000f8ec03f */
[----:B------:R-:W-:Y:S01]  /*1410*/  IMAD.U32 R13, RZ, RZ, UR9 ;  /* 0x00000009ff0d7e24 */ /* 0x000fe2000f8e00ff */
[----:B------:R-:W-:Y:S01]  /*1420*/  UMOV UR8, UR5 ;  /* 0x0000000500087c82 */ /* 0x000fe20008000000 */
[----:B------:R-:W-:Y:S01]  /*1430*/  UMOV UR21, UR9 ;  /* 0x0000000900157c82 */ /* 0x000fe20008000000 */
[----:B------:R-:W-:Y:S01]  /*1440*/  ULOP3.LUT UR4, UR36, 0x10000, URZ, 0xfc, !UPT ;  /* 0x0001000024047892 */ /* 0x000fe2000f8efc3f */
[----:B------:R-:W-:Y:S01]  /*1450*/  IMAD.U32 R12, RZ, RZ, UR8 ;  /* 0x00000008ff0c7e24 */ /* 0x000fe2000f8e00ff */
[----:B------:R-:W-:Y:S01]  /*1460*/  UMOV UR20, UR8 ;  /* 0x0000000800147c82 */ /* 0x000fe20008000000 */
[----:B------:R-:W-:Y:S01]  /*1470*/  UMOV UR13, UR21 ;  /* 0x00000015000d7c82 */ /* 0x000fe20008000000 */
[----:B------:R-:W-:Y:S01]  /*1480*/  UMOV UR12, UR20 ;  /* 0x00000014000c7c82 */ /* 0x000fe20008000000 */
[----:B------:R-:W-:Y:S01]  /*1490*/  UMOV UR15, 0x40000040 ;  /* 0x40000040000f7882 */ /* 0x000fe20000000000 */
[----:B------:R-:W-:Y:S01]  /*14a0*/  IMAD.U32 R15, RZ, RZ, UR4 ;  /* 0x00000004ff0f7e24 */ /* 0x000fe2000f8e00ff */
[----:B------:R-:W-:Y:S01]  /*14b0*/  UIMAD UR4, UR60, 0xa00, UR4 ;  /* 0x00000a003c0478a4 */ /* 0x000fe2000f8e0204 */
[----:B------:R-:W-:Y:S01]  /*14c0*/  @!P1 PRMT R0, RZ, 0x654, R0 ;  /* 0x00000654ff009816 */ /* 0x000fe20000000000 */
[----:B------:R-:W-:Y:S01]  /*14d0*/  UMOV UR16, UR20 ;  /* 0x0000001400107c82 */ /* 0x000fe20008000000 */
[----:B------:R-:W-:Y:S01]  /*14e0*/  UMOV UR17, UR21 ;  /* 0x0000001500117c82 */ /* 0x000fe20008000000 */
[----:B------:R-:W-:Y:S01]  /*14f0*/  UIADD3 UR14, UR4, 0x100, URZ ;  /* 0x00000100040e7890 */ /* 0x000fe2000fffe03f */
[-C--:B------:R-:W-:Y:S01]  /*1500*/  MOV R150, R151.reuse ;  /* 0x0000009700967202 */ /* 0x080fe20000000f00 */
[----:B------:R-:W-:Y:S01]  /*1510*/  UIADD3 UR18, UR4, 0x180, URZ ;  /* 0x0000018004127890 */ /* 0x000fe2000fffe03f */
[--C-:B------:R-:W-:Y:S01]  /*1520*/  IMAD.MOV.U32 R149, RZ, RZ, R151.reuse ;  /* 0x000000ffff957224 */ /* 0x100fe200078e0097 */
[----:B------:R-:W-:Y:S01]  /*1530*/  UMOV UR10, UR4 ;  /* 0x00000004000a7c82 */ /* 0x000fe20008000000 */
[----:B------:R-:W-:Y:S01]  /*1540*/  UMOV UR19, 0x40000040 ;  /* 0x4000004000137882 */ /* 0x000fe20000000000 */
[----:B------:R-:W-:Y:S01]  /*1550*/  HGMMA.64x16x16.F32.BF16 R56, gdesc[UR8], RZ, !UPT, gsb0 ;  /* 0x00200000083879f0 */ /* 0x000fe2000c0018ff */
[----:B------:R-:W-:Y:S01]  /*1560*/  UIADD3 UR10, UR4, 0x80, URZ ;  /* 0x00000080040a7890 */ /* 0x000fe2000fffe03f */
[--C-:B------:R-:W-:Y:S01]  /*1570*/  IMAD.MOV.U32 R148, RZ, RZ, R151.reuse ;  /* 0x000000ffff947224 */ /* 0x100fe200078e0097 */
[----:B------:R-:W-:Y:S01]  /*1580*/  UMOV UR8, UR20 ;  /* 0x0000001400087c82 */ /* 0x000fe20008000000 */
[----:B------:R-:W-:Y:S01]  /*1590*/  UMOV UR9, UR21 ;  /* 0x0000001500097c82 */ /* 0x000fe20008000000 */
[----:B------:R-:W-:Y:S01]  /*15a0*/  UMOV UR11, 0x40000040 ;  /* 0x40000040000b7882 */ /* 0x000fe20000000000 */
[----:B------:R-:W-:Y:S01]  /*15b0*/  UIADD3 UR6, UR5, 0x2, URZ ;  /* 0x0000000205067890 */ /* 0x000fe2000fffe03f */
[--C-:B------:R-:W-:Y:S01]  /*15c0*/  IMAD.MOV.U32 R147, RZ, RZ, R151.reuse ;  /* 0x000000ffff937224 */ /* 0x100fe200078e0097 */
[----:B------:R-:W-:Y:S01]  /*15d0*/  UIADD3 UR7, UR4, 0x2, URZ ;  /* 0x0000000204077890 */ /* 0x000fe2000fffe03f */
[--C-:B------:R-:W-:Y:S01]  /*15e0*/  IMAD.MOV.U32 R146, RZ, RZ, R151.reuse ;  /* 0x000000ffff927224 */ /* 0x100fe200078e0097 */
[----:B------:R-:W-:Y:S01]  /*15f0*/  UIADD3 UR22, UR4, 0x400, URZ ;  /* 0x0000040004167890 */ /* 0x000fe2000fffe03f */
[--C-:B------:R-:W-:Y:S01]  /*1600*/  IMAD.MOV.U32 R145, RZ, RZ, R151.reuse ;  /* 0x000000ffff917224 */ /* 0x100fe200078e0097 */
[----:B------:R-:W-:Y:S01]  /*1610*/  UMOV UR23, 0x40000040 ;  /* 0x4000004000177882 */ /* 0x000fe20000000000 */
        /* <DEDUP_REMOVED lines=13> */
[-C--:B------:R-:W-:Y:S01]  /*16f0*/  MOV R140, R151.reuse ;  /* 0x00000097008c7202 */ /* 0x080fe20000000f00 */
        /* <DEDUP_REMOVED lines=13> */
[----:B------:R-:W-:Y:S01]  /*17d0*/  UISETP.GE.AND UP0, UPT, UR61, 0x51, UPT ;  /* 0x000000513d00788c */ /* 0x000fe2000bf06270 */
[--C-:B------:R-:W-:Y:S01]  /*17e0*/  IMAD.MOV.U32 R135, RZ, RZ, R151.reuse ;  /* 0x000000ffff877224 */ /* 0x100fe200078e0097 */
[-C--:B------:R-:W-:Y:S01]  /*17f0*/  MOV R130, R151.reuse ;  /* 0x0000009700827202 */ /* 0x080fe20000000f00 */
[--C-:B------:R-:W-:Y:S01]  /*1800*/  IMAD.MOV.U32 R134, RZ, RZ, R151.reuse ;  /* 0x000000ffff867224 */ /* 0x100fe200078e0097 */
[-C--:B------:R-:W-:Y:S01]  /*1810*/  MOV R120, R151.reuse ;  /* 0x0000009700787202 */ /* 0x080fe20000000f00 */
[--C-:B------:R-:W-:Y:S01]  /*1820*/  IMAD.MOV.U32 R133, RZ, RZ, R151.reuse ;  /* 0x000000ffff857224 */ /* 0x100fe200078e0097 */
[-C--:B------:R-:W-:Y:S01]  /*1830*/  MOV R110, R151.reuse ;  /* 0x00000097006e7202 */ /* 0x080fe20000000f00 */
[--C-:B------:R-:W-:Y:S01]  /*1840*/  IMAD.MOV.U32 R132, RZ, RZ, R151.reuse ;  /* 0x000000ffff847224 */ /* 0x100fe200078e0097 */
[-C--:B------:R-:W-:Y:S01]  /*1850*/  MOV R100, R151.reuse ;  /* 0x0000009700647202 */ /* 0x080fe20000000f00 */
[--C-:B------:R-:W-:Y:S01]  /*1860*/  IMAD.MOV.U32 R131, RZ, RZ, R151.reuse ;  /* 0x000000ffff837224 */ /* 0x100fe200078e0097 */
[----:B------:R-:W-:Y:S01]  /*1870*/  MOV R90, R151 ;  /* 0x00000097005a7202 */ /* 0x000fe20000000f00 */
[----:B------:R-:W-:Y:S01]  /*1880*/  IMAD.MOV.U32 R129, RZ, RZ, R151 ;  /* 0x000000ffff817224 */ /* 0x000fe200078e0097 */
[----:B------:R-:W-:-:S02]  /*1890*/  WARPGROUP.DEPBAR.LE gsb0, 0x0 ;  /* 0x00008000000079c5 */ /* 0x000fc40000010000 */
[----:B------:R-:W-:Y:S01]  /*18a0*/  WARPGROUP.ARRIVE ;  /* 0x00000000000079c5 */ /* 0x000fe20000000000 */
[--C-:B------:R-:W-:Y:S01]  /*18b0*/  IMAD.MOV.U32 R128, RZ, RZ, R151.reuse ;  /* 0x000000ffff807224 */ /* 0x100fe200078e0097 */
[-C--:B------:R-:W-:Y:S01]  /*18c0*/  MOV R80, R151.reuse ;  /* 0x0000009700507202 */ /* 0x080fe20000000f00 */
[--C-:B------:R-:W-:Y:S01]  /*18d0*/  IMAD.MOV.U32 R127, RZ, RZ, R151.reuse ;  /* 0x000000ffff7f7224 */ /* 0x100fe200078e0097 */
[----:B------:R-:W-:Y:S01]  /*18e0*/  MOV R70, R151 ;  /* 0x0000009700467202 */ /* 0x000fe20000000f00 */
[--C-:B------:R-:W-:Y:S01]  /*18f0*/  IMAD.MOV.U32 R126, RZ, RZ, R151.reuse ;  /* 0x000000ffff7e7224 */ /* 0x100fe200078e0097 */
[----:B------:R-:W-:Y:S01]  /*1900*/  HGMMA.64x16x16.F32.BF16 R48, gdesc[UR8], RZ, !UPT, gsb0 ;  /* 0x00200000083079f0 */ /* 0x000fe2000c0018ff */
[----:B------:R-:W-:Y:S01]  /*1910*/  UIADD3 UR10, UR4, 0x200, URZ ;  /* 0x00000200040a7890 */ /* 0x000fe2000fffe03f */
[--C-:B------:R-:W-:Y:S01]  /*1920*/  IMAD.MOV.U32 R125, RZ, RZ, R151.reuse ;  /* 0x000000ffff7d7224 */ /* 0x100fe200078e0097 */
[----:B------:R-:W-:Y:S01]  /*1930*/  UMOV UR8, UR20 ;  /* 0x0000001400087c82 */ /* 0x000fe20008000000 */
[----:B------:R-:W-:Y:S01]  /*1940*/  UMOV UR9, UR21 ;  /* 0x0000001500097c82 */ /* 0x000fe20008000000 */
[----:B------:R-:W-:Y:S01]  /*1950*/  UMOV UR11, 0x40000040 ;  /* 0x40000040000b7882 */ /* 0x000fe20000000000 */
[----:B------:R-:W-:-:S02]  /*1960*/  IMAD.MOV.U32 R124, RZ, RZ, R151 ;  /* 0x000000ffff7c7224 */ /* 0x000fc400078e0097 */
[--C-:B------:R-:W-:Y:S02]  /*1970*/  IMAD.MOV.U32 R123, RZ, RZ, R151.reuse ;  /* 0x000000ffff7b7224 */ /* 0x100fe400078e0097 */
[--C-:B------:R-:W-:Y:S02]  /*1980*/  IMAD.MOV.U32 R122, RZ, RZ, R151.reuse ;  /* 0x000000ffff7a7224 */ /* 0x100fe400078e0097 */
[--C-:B------:R-:W-:Y:S02]  /*1990*/  IMAD.MOV.U32 R121, RZ, RZ, R151.reuse ;  /* 0x000000ffff797224 */ /* 0x100fe400078e0097 */
[--C-:B------:R-:W-:Y:S02]  /*19a0*/  IMAD.MOV.U32 R119, RZ, RZ, R151.reuse ;  /* 0x000000ffff777224 */ /* 0x100fe400078e0097 */
[--C-:B------:R-:W-:Y:S02]  /*19b0*/  IMAD.MOV.U32 R118, RZ, RZ, R151.reuse ;  /* 0x000000ffff767224 */ /* 0x100fe400078e0097 */
        /* <DEDUP_REMOVED lines=16> */
[--C-:B------:R-:W-:Y:S01]  /*1ac0*/  IMAD.MOV.U32 R99, RZ, RZ, R151.reuse ;  /* 0x000000ffff637224 */ /* 0x100fe200078e0097 */
[----:B------:R-:W-:Y:S02]  /*1ad0*/  WARPGROUP.DEPBAR.LE gsb0, 0x0 ;  /* 0x00008000000079c5 */ /* 0x000fe40000010000 */
[----:B------:R-:W-:Y:S01]  /*1ae0*/  WARPGROUP.ARRIVE ;  /* 0x00000000000079c5 */ /* 0x000fe20000000000 */
[----:B------:R-:W-:-:S02]  /*1af0*/  IMAD.MOV.U32 R98, RZ, RZ, R151 ;  /* 0x000000ffff627224 */ /* 0x000fc400078e0097 */
[--C-:B------:R-:W-:Y:S02]  /*1b00*/  IMAD.MOV.U32 R97, RZ, RZ, R151.reuse ;  /* 0x000000ffff617224 */ /* 0x100fe400078e0097 */
[--C-:B------:R-:W-:Y:S01]  /*1b10*/  IMAD.MOV.U32 R96, RZ, RZ, R151.reuse ;  /* 0x000000ffff607224 */ /* 0x100fe200078e0097 */
[----:B------:R-:W-:Y:S01]  /*1b20*/  HGMMA.64x16x16.F32.BF16 R40, gdesc[UR12], RZ, !UPT, gsb0 ;  /* 0x002000000c2879f0 */ /* 0x000fe2000c0018ff */
[----:B------:R-:W-:Y:S01]  /*1b30*/  UMOV UR12, UR6 ;  /* 0x00000006000c7c82 */ /* 0x000fe20008000000 */
[----:B------:R-:W-:Y:S01]  /*1b40*/  UMOV UR13, 0x40000040 ;  /* 0x40000040000d7882 */ /* 0x000fe20000000000 */
[----:B------:R-:W-:Y:S01]  /*1b50*/  UMOV UR14, UR7 ;  /* 0x00000007000e7c82 */ /* 0x000fe20008000000 */
[----:B------:R-:W-:Y:S01]  /*1b60*/  UMOV UR15, 0x40000040 ;  /* 0x40000040000f7882 */ /* 0x000fe20000000000 */
[----:B------:R-:W-:Y:S01]  /*1b70*/  UMOV UR20, UR12 ;  /* 0x0000000c00147c82 */ /* 0x000fe20008000000 */
[----:B------:R-:W-:Y:S01]  /*1b80*/  UMOV UR21, UR13 ;  /* 0x0000000d00157c82 */ /* 0x000fe20008000000 */
[----:B------:R-:W-:Y:S01]  /*1b90*/  IMAD.U32 R10, RZ, RZ, UR12 ;  /* 0x0000000cff0a7e24 */ /* 0x000fe2000f8e00ff */
[----:B------:R-:W-:Y:S01]  /*1ba0*/  MOV R11, UR13 ;  /* 0x0000000d000b7c02 */ /* 0x000fe20008000f00 */
[----:B------:R-:W-:Y:S01]  /*1bb0*/  UIADD3 UR6, UR5, 0x4, URZ ;  /* 0x0000000405067890 */ /* 0x000fe2000fffe03f */
[--C-:B------:R-:W-:Y:S01]  /*1bc0*/  IMAD.MOV.U32 R95, RZ, RZ, R151.reuse ;  /* 0x000000ffff5f7224 */ /* 0x100fe200078e0097 */
[----:B------:R-:W-:Y:S01]  /*1bd0*/  UIADD3 UR7, UR4, 0x4, URZ ;  /* 0x0000000404077890 */ /* 0x000fe2000fffe03f */
        /* <DEDUP_REMOVED lines=19> */
[--C-:B------:R-:W-:Y:S01]  /*1d10*/  IMAD.MOV.U32 R73, RZ, RZ, R151.reuse ;  /* 0x000000ffff497224 */ /* 0x100fe200078e0097 */
[----:B------:R-:W-:Y:S02]  /*1d20*/  WARPGROUP.DEPBAR.LE gsb0, 0x0 ;  /* 0x00008000000079c5 */ /* 0x000fe40000010000 */
[----:B------:R-:W-:Y:S01]  /*1d30*/  WARPGROUP.ARRIVE ;  /* 0x00000000000079c5 */ /* 0x000fe20000000000 */
[--C-:B------:R-:W-:Y:S02]  /*1d40*/  IMAD.MOV.U32 R72, RZ, RZ, R151.reuse ;  /* 0x000000ffff487224 */ /* 0x100fe400078e0097 */
[--C-:B------:R-:W-:Y:S02]  /*1d50*/  IMAD.MOV.U32 R71, RZ, RZ, R151.reuse ;  /* 0x000000ffff477224 */ /* 0x100fe400078e0097 */
        /* <DEDUP_REMOVED lines=10> */
[----:B------:R-:W-:Y:S01]  /*1e00*/  IMAD.MOV.U32 R64, RZ, RZ, R151 ;  /* 0x000000ffff407224 */ /* 0x000fe200078e0097 */
[----:B------:R-:W-:Y:S02]  /*1e10*/  WARPGROUP.DEPBAR.LE gsb0, 0x0 ;  /* 0x00008000000079c5 */ /* 0x000fe40000010000 */
[----:B------:R-:W-:-:S06]  /*1e20*/  WARPGROUP.ARRIVE ;  /* 0x00000000000079c5 */ /* 0x000fcc0000000000 */
[----:B------:R-:W-:Y:S01]  /*1e30*/  HGMMA.64x16x16.F32.BF16 R24, gdesc[UR8], RZ, !UPT, gsb0 ;  /* 0x00200000081879f0 */ /* 0x000fe2000c0018ff */
[----:B------:R-:W-:Y:S01]  /*1e40*/  UIADD3 UR10, UR4, 0x82, URZ ;  /* 0x00000082040a7890 */ /* 0x000fe2000fffe03f */
[----:B------:R-:W-:Y:S01]  /*1e50*/  UMOV UR8, UR20 ;  /* 0x0000001400087c82 */ /* 0x000fe20008000000 */
[----:B------:R-:W-:Y:S01]  /*1e60*/  UMOV UR9, UR21 ;  /* 0x0000001500097c82 */ /* 0x000fe20008000000 */
[----:B------:R-:W-:Y:S01]  /*1e70*/  UMOV UR11, 0x40000040 ;  /* 0x40000040000b7882 */ /* 0x000fe20000000000 */
[----:B------:R-:W-:Y:S02]  /*1e80*/  WARPGROUP.DEPBAR.LE gsb0, 0x0 ;  /* 0x00008000000079c5 */ /* 0x000fe40000010000 */
[----:B------:R-:W-:-:S06]  /*1e90*/  WARPGROUP.ARRIVE ;  /* 0x00000000000079c5 */ /* 0x000fcc0000000000 */
[----:B------:R-:W-:Y:S01]  /*1ea0*/  HGMMA.64x16x16.F32.BF16 R56, gdesc[UR12], R56, gsb0 ;  /* 0x002000000c3879f0 */ /* 0x000fe20008001838 */
        /* <DEDUP_REMOVED lines=14> */
[----:B------:R-:W-:Y:S01]  /*1f90*/  UMOV UR12, UR6 ;  /* 0x00000006000c7c82 */ /* 0x000fe20008000000 */
[----:B------:R-:W-:Y:S01]  /*1fa0*/  UMOV UR13, 0x40000040 ;  /* 0x40000040000d7882 */ /* 0x000fe20000000000 */
[----:B------:R-:W-:Y:S01]  /*1fb0*/  UMOV UR14, UR7 ;  /* 0x00000007000e7c82 */ /* 0x000fe20008000000 */
[----:B------:R-:W-:Y:S01]  /*1fc0*/  UMOV UR15, 0x40000040 ;  /* 0x40000040000f7882 */ /* 0x000fe20000000000 */
[----:B------:R-:W-:Y:S01]  /*1fd0*/  UMOV UR20, UR12 ;  /* 0x0000000c00147c82 */ /* 0x000fe20008000000 */
[----:B------:R-:W-:Y:S01]  /*1fe0*/  UMOV UR21, UR13 ;  /* 0x0000000d00157c82 */ /* 0x000fe20008000000 */
[----:B------:R-:W-:Y:S01]  /*1ff0*/  IMAD.U32 R8, RZ, RZ, UR12 ;  /* 0x0000000cff087e24 */ /* 0x000fe2000f8e00ff */
[----:B------:R-:W-:Y:S01]  /*2000*/  UIADD3 UR6, UR5, 0x6, URZ ;  /* 0x0000000605067890 */ /* 0x000fe2000fffe03f */
[----:B------:R-:W-:Y:S01]  /*2010*/  IMAD.U32 R9, RZ, RZ, UR13 ;  /* 0x0000000dff097e24 */ /* 0x000fe2000f8e00ff */
[----:B------:R-:W-:Y:S01]  /*2020*/  UIADD3 UR7, UR4, 0x6, URZ ;  /* 0x0000000604077890 */ /* 0x000fe2000fffe03f */
[----:B------:R-:W-:-:S02]  /*2030*/  WARPGROUP.DEPBAR.LE gsb0, 0x0 ;  /* 0x00008000000079c5 */ /* 0x000fc40000010000 */
        /* <DEDUP_REMOVED lines=46> */
[----:B------:R-:W-:Y:S01]  /*2320*/  UMOV UR16, UR8 ;  /* 0x0000000800107c82 */ /* 0x000fe20008000000 */
[----:B------:R-:W-:Y:S01]  /*2330*/  UMOV UR17, UR9 ;  /* 0x0000000900117c82 */ /* 0x000fe20008000000 */
[----:B------:R-:W-:Y:S02]  /*2340*/  UIADD3 UR6, UR5, 0x400, URZ ;  /* 0x0000040005067890 */ /* 0x000fe4000fffe03f */
[----:B------:R-:W-:Y:S01]  /*2350*/  UIADD3 UR7, UR4, 0x704, URZ ;  /* 0x0000070404077890 */ /* 0x000fe2000fffe03f */
[----:B------:R-:W-:-:S02]  /*2360*/  WARPGROUP.DEPBAR.LE gsb0, 0x0 ;  /* 0x00008000000079c5 */ /* 0x000fc40000010000 */
        /* <DEDUP_REMOVED lines=13> */
[----:B------:R-:W-:Y:S01]  /*2440*/  UMOV UR12, UR6 ;  /* 0x00000006000c7c82 */ /* 0x000fe20008000000 */
[----:B------:R-:W-:Y:S01]  /*2450*/  UMOV UR13, 0x40000040 ;  /* 0x40000040000d7882 */ /* 0x000fe20000000000 */
[----:B------:R-:W-:Y:S01]  /*2460*/  UMOV UR15, 0x40000040 ;  /* 0x40000040000f7882 */ /* 0x000fe20000000000 */
[----:B------:R-:W-:Y:S01]  /*2470*/  UMOV UR20, UR12 ;  /* 0x0000000c00147c82 */ /* 0x000fe20008000000 */
[----:B------:R-:W-:Y:S01]  /*2480*/  UMOV UR21, UR13 ;  /* 0x0000000d00157c82 */ /* 0x000fe20008000000 */
[----:B------:R-:W-:Y:S01]  /*2490*/  UIADD3 UR6, UR5, 0x402, URZ ;  /* 0x0000040205067890 */ /* 0x000fe2000fffe03f */
[----:B------:R-:W-:Y:S02]  /*24a0*/  MOV R2, UR13 ;  /* 0x0000000d00027c02 */ /* 0x000fe40008000f00 */
[----:B------:R-:W-:Y:S01]  /*24b0*/  MOV R3, UR12 ;  /* 0x0000000c00037c02 */ /* 0x000fe20008000f00 */
        /* <DEDUP_REMOVED lines=11> */
[----:B------:R-:W-:Y:S01]  /*2570*/  ULDC UR11, c[0x0][0x988] ;  /* 0x00026200000b7ab9 */ /* 0x000fe20000000800 */
        /* <DEDUP_REMOVED lines=30> */
[----:B------:R-:W-:Y:S02]  /*2760*/  UMOV UR15, 0x40000040 ;  /* 0x40000040000f7882 */ /* 0x000fe40000000000 */
        /* <DEDUP_REMOVED lines=29> */
[----:B------:R-:W-:Y:S03]  /*2940*/  HGMMA.64x16x16.F32.BF16 R24, gdesc[UR16], R24, gsb0 ;  /* 0x00200000101879f0 */ /* 0x000fe60008001818 */
        /* <DEDUP_REMOVED lines=135> */
[----:B------:R-:W-:Y:S01]  /*31c0*/  UIADD3 UR7, UR4, 0x706, URZ ;  /* 0x0000070604077890 */ /* 0x000fe2000fffe03f */
        /* <DEDUP_REMOVED lines=11> */
[----:B------:R-:W-:Y:S01]  /*3280*/  UIADD3 UR6, UR5, 0xc00, URZ ;  /* 0x00000c0005067890 */ /* 0x000fe2000fffe03f */
[----:B------:R-:W-:Y:S01]  /*3290*/  ULDC UR10, c[0x0][0x9d8] ;  /* 0x00027600000a7ab9 */ /* 0x000fe20000000800 */
[----:B------:R-:W-:-:S02]  /*32a0*/  WARPGROUP.DEPBAR.LE gsb0, 0x0 ;  /* 0x00008000000079c5 */ /* 0x000fc40000010000 */
        /* <DEDUP_REMOVED lines=21> */
[----:B------:R-:W-:Y:S01]  /*3400*/  UMOV UR48, UR44 ;  /* 0x0000002c00307c82 */ /* 0x000fe20008000000 */
[----:B------:R-:W-:Y:S01]  /*3410*/  UMOV UR49, UR45 ;  /* 0x0000002d00317c82 */ /* 0x000fe20008000000 */
[----:B------:R-:W-:Y:S01]  /*3420*/  UIADD3 UR6, UR5, 0xc02, URZ ;  /* 0x00000c0205067890 */ /* 0x000fe2000fffe03f */
[----:B------:R-:W-:-:S02]  /*3430*/  WARPGROUP.DEPBAR.LE gsb0, 0x0 ;  /* 0x00008000000079c5 */ /* 0x000fc40000010000 */
[----:B------:R-:W-:-:S06]  /*3440*/  WARPGROUP.ARRIVE ;  /* 0x00000000000079c5 */ /* 0x000fcc0000000000 */
[----:B------:R-:W-:Y:S01]  /*3450*/  HGMMA.64x16x16.F32.BF16 R32, gdesc[UR40], R32, gsb0 ;  /* 0x00200000282079f0 */ /* 0x000fe20008001820 */
[----:B------:R-:W-:Y:S01]  /*3460*/  UMOV UR42, UR7 ;  /* 0x00000007002a7c82 */ /* 0x000fe20008000000 */
[----:B------:R-:W-:Y:S01]  /*3470*/  UMOV UR43, 0x40000040 ;  /* 0x40000040002b7882 */ /* 0x000fe20000000000 */
[----:B------:R-:W-:Y:S01]  /*3480*/  UIADD3 UR7, UR4, 0x980, URZ ;  /* 0x0000098004077890 */ /* 0x000fe2000fffe03f */
        /* <DEDUP_REMOVED lines=52> */
[----:B------:R-:W-:Y:S01]  /*37d0*/  UIADD3 UR6, UR4, 0x804, URZ ;  /* 0x0000080404067890 */ /* 0x000fe2000fffe03f */
[----:B------:R-:W-:Y:S01]  /*37e0*/  UMOV UR12, UR52 ;  /* 0x00000034000c7c82 */ /* 0x000fe20008000000 */
[----:B------:R-:W-:Y:S01]  /*37f0*/  UMOV UR13, UR53 ;  /* 0x00000035000d7c82 */ /* 0x000fe20008000000 */
[----:B------:R-:W-:Y:S01]  /*3800*/  UMOV UR56, UR52 ;  /* 0x0000003400387c82 */ /* 0x000fe20008000000 */
[----:B------:R-:W-:-:S03]  /*3810*/  UMOV UR57, UR53 ;  /* 0x0000003500397c82 */ /* 0x000fc60008000000 */
[----:B------:R-:W-:Y:S01]  /*3820*/  UMOV UR14, UR6 ;  /* 0x00000006000e7c82 */ /* 0x000fe20008000000 */
[----:B------:R-:W-:Y:S01]  /*3830*/  UIADD3 UR6, UR4, 0x984, URZ ;  /* 0x0000098404067890 */ /* 0x000fe2000fffe03f */
        /* <DEDUP_REMOVED lines=17> */
[----:B------:R-:W-:Y:S02]  /*3950*/  R2UR UR12, R3 ;  /* 0x00000000030c72ca */ /* 0x000fe400000e0000 */
[----:B------:R-:W-:Y:S01]  /*3960*/  R2UR UR13, R2 ;  /* 0x00000000020d72ca */ /* 0x000fe200000e0000 */
[----:B------:R-:W-:Y:S01]  /*3970*/  VIADD R2, R225, UR61 ;  /* 0x0000003de1027c36 */ /* 0x000fe20008000000 */
        /* <DEDUP_REMOVED lines=10> */
[----:B------:R-:W-:Y:S01]  /*3a20*/  R2UR UR5, R152 ;  /* 0x00000000980572ca */ /* 0x000fe200000e0000 */
[----:B------:R-:W-:Y:S01]  /*3a30*/  IMAD.U32 R7, RZ, RZ, UR57 ;  /* 0x00000039ff077e24 */ /* 0x000fe2000f8e00ff */
[----:B------:R-:W-:-:S11]  /*3a40*/  UMOV UR7, 0x40000040 ;  /* 0x4000004000077882 */ /* 0x000fd60000000000 */
[----:B------:R-:W-:Y:S01]  /*3a50*/  IMAD.U32 R3, RZ, RZ, UR5 ;  /* 0x00000005ff037e24 */ /* 0x000fe2000f8e00ff */
[----:B------:R-:W-:-:S03]  /*3a60*/  UMOV UR5, UR15 ;  /* 0x0000000f00057c82 */ /* 0x000fc60008000000 */
[----:B------:R-:W-:-:S05]  /*3a70*/  IMAD R2, R3, -0x50, R2 ;  /* 0xffffffb003027824 */ /* 0x000fca00078e0202 */
[C---:B------:R-:W-:Y:S02]  /*3a80*/  ISETP.GT.AND P6, PT, R2.reuse, RZ, PT ;  /* 0x000000ff0200720c */ /* 0x040fe40003fc4270 */
[C---:B------:R-:W-:Y:S02]  /*3a90*/  ISETP.GT.AND P5, PT, R2.reuse, 0x1, PT ;  /* 0x000000010200780c */ /* 0x040fe40003fa4270 */
[C---:B------:R-:W-:Y:S02]  /*3aa0*/  ISETP.GT.AND P4, PT, R2.reuse, 0x8, PT ;  /* 0x000000080200780c */ /* 0x040fe40003f84270 */
[C---:B------:R-:W-:Y:S02]  /*3ab0*/  ISETP.GT.AND P2, PT, R2.reuse, 0x9, PT ;  /* 0x000000090200780c */ /* 0x040fe40003f44270 */
[----:B------:R-:W-:Y:S01]  /*3ac0*/  ISETP.GT.AND P3, PT, R2, 0x10, PT ;  /* 0x000000100200780c */ /* 0x000fe20003f64270 */
        /* <DEDUP_REMOVED lines=17> */
[----:B------:R-:W-:Y:S01]  /*3be0*/  WARPGROUP.ARRIVE ;  /* 0x00000000000079c5 */ /* 0x000fe20000000000 */
[----:B------:R-:W-:Y:S01]  /*3bf0*/  FMUL.FTZ R56, R56, UR10 ;  /* 0x0000000a38387c20 */ /* 0x000fe20008410000 */
[----:B------:R-:W-:Y:S01]  /*3c00*/  FMUL.FTZ R57, R57, UR10 ;  /* 0x0000000a39397c20 */ /* 0x000fe20008410000 */
[----:B------:R-:W-:Y:S01]  /*3c10*/  FMUL.FTZ R60, R60, UR10 ;  /* 0x0000000a3c3c7c20 */ /* 0x000fe20008410000 */
[----:B------:R-:W-:Y:S01]  /*3c20*/  FMUL.FTZ R61, R61, UR10 ;  /* 0x0000000a3d3d7c20 */ /* 0x000fe20008410000 */
[----:B------:R-:W-:Y:S01]  /*3c30*/  FMUL.FTZ R58, R58, UR10 ;  /* 0x0000000a3a3a7c20 */ /* 0x000fe20008410000 */
[----:B------:R-:W-:Y:S01]  /*3c40*/  HGMMA.64x16x16.F32.BF16 R48, gdesc[UR56], R48, gsb0 ;  /* 0x00200000383079f0 */ /* 0x000fe20008001830 */
[----:B------:R-:W-:Y:S01]  /*3c50*/  UIADD3 UR58, UR4, 0x886, URZ ;  /* 0x00000886043a7890 */ /* 0x000fe2000fffe03f */
[----:B------:R-:W0:Y:S01]  /*3c60*/  MUFU.TANH R56, R56 ;  /* 0x0000003800387308 */ /* 0x000e220000002400 */
[----:B------:R-:W-:Y:S01]  /*3c70*/  UMOV UR56, UR14 ;  /* 0x0000000e00387c82 */ /* 0x000fe20008000000 */
[----:B------:R-:W-:Y:S01]  /*3c80*/  UMOV UR57, UR15 ;  /* 0x0000000f00397c82 */ /* 0x000fe20008000000 */
[----:B------:R-:W-:Y:S01]  /*3c90*/  UMOV UR59, 0x40000040 ;  /* 0x40000040003b7882 */ /* 0x000fe20000000000 */
[----:B------:R-:W-:Y:S01]  /*3ca0*/  FMUL.FTZ R59, R59, UR10 ;  /* 0x0000000a3b3b7c20 */ /* 0x000fe20008410000 */
[----:B------:R-:W-:Y:S01]  /*3cb0*/  FMUL.FTZ R62, R62, UR10 ;  /* 0x0000000a3e3e7c20 */ /* 0x000fe20008410000 */
[----:B------:R-:W-:-:S02]  /*3cc0*/  FMUL.FTZ R63, R63, UR10 ;  /* 0x0000000a3f3f7c20 */ /* 0x000fc40008410000 */
[----:B------:R-:W1:Y:S08]  /*3cd0*/  MUFU.TANH R57, R57 ;  /* 0x0000003900397308 */ /* 0x000e700000002400 */
[----:B------:R-:W2:Y:S01]  /*3ce0*/  MUFU.TANH R60, R60 ;  /* 0x0000003c003c7308 */ /* 0x000ea20000002400 */
[----:B0-----:R-:W-:-:S07]  /*3cf0*/  FSEL R56, R56, -INF , P6 ;  /* 0xff80000038387808 */ /* 0x001fce0003000000 */
[----:B------:R-:W0:Y:S01]  /*3d00*/  MUFU.TANH R61, R61 ;  /* 0x0000003d003d7308 */ /* 0x000e220000002400 */
[----:B-1----:R-:W-:-:S04]  /*3d10*/  FSEL R57, R57, -INF , P5 ;  /* 0xff80000039397808 */ /* 0x002fc80002800000 */
[----:B------:R-:W-:-:S03]  /*3d20*/  FMNMX.FTZ R3, R56, R57, !PT ;  /* 0x0000003938037209 */ /* 0x000fc60007810000 */
[----:B------:R-:W1:Y:S01]  /*3d30*/  MUFU.TANH R58, R58 ;  /* 0x0000003a003a7308 */ /* 0x000e620000002400 */
[----:B--2---:R-:W-:-:S04]  /*3d40*/  FSEL R60, R60, -INF , P4 ;  /* 0xff8000003c3c7808 */ /* 0x004fc80002000000 */
[----:B------:R-:W-:-:S03]  /*3d50*/  FMNMX.FTZ R4, R60, R3, !PT ;  /* 0x000000033c047209 */ /* 0x000fc60007810000 */
[----:B------:R-:W2:Y:S01]  /*3d60*/  MUFU.TANH R59, R59 ;  /* 0x0000003b003b7308 */ /* 0x000ea20000002400 */
[----:B0-----:R-:W-:-:S04]  /*3d70*/  FSEL R61, R61, -INF , P2 ;  /* 0xff8000003d3d7808 */ /* 0x001fc80001000000 */
[----:B------:R-:W-:-:S03]  /*3d80*/  FMNMX.FTZ R3, R61, R4, !PT ;  /* 0x000000043d037209 */ /* 0x000fc60007810000 */
[----:B------:R-:W0:Y:S01]  /*3d90*/  MUFU.TANH R62, R62 ;  /* 0x0000003e003e7308 */ /* 0x000e220000002400 */
[----:B-1----:R-:W-:Y:S01]  /*3da0*/  FSEL R58, R58, -INF , P6 ;  /* 0xff8000003a3a7808 */ /* 0x002fe20003000000 */
        /* <DEDUP_REMOVED lines=9> */
[----:B------:R-:W1:Y:S01]  /*3e40*/  MUFU.TANH R48, R48 ;  /* 0x0000003000307308 */ /* 0x000e620000002400 */
[----:B------:R-:W-:Y:S01]  /*3e50*/  UMOV UR56, UR14 ;  /* 0x0000000e00387c82 */ /* 0x000fe20008000000 */
[----:B------:R-:W-:Y:S01]  /*3e60*/  UMOV UR57, UR15 ;  /* 0x0000000f00397c82 */ /* 0x000fe20008000000 */
[----:B------:R-:W-:Y:S01]  /*3e70*/  UMOV UR59, 0x40000040 ;  /* 0x40000040003b7882 */ /* 0x000fe20000000000 */
[----:B------:R-:W-:Y:S01]  /*3e80*/  UMOV UR4, UR14 ;  /* 0x0000000e00047c82 */ /* 0x000fe20008000000 */
[----:B------:R-:W-:Y:S01]  /*3e90*/  FMUL.FTZ R51, R51, UR10 ;  /* 0x0000000a33337c20 */ /* 0x000fe20008410000 */
[----:B------:R-:W-:Y:S01]  /*3ea0*/  FMUL.FTZ R54, R54, UR10 ;  /* 0x0000000a36367c20 */ /* 0x000fe20008410000 */
[C---:B------:R-:W-:Y:S01]  /*3eb0*/  ISETP.GT.AND P6, PT, R2.reuse, 0x11, PT ;  /* 0x000000110200780c */ /* 0x040fe20003fc4270 */
[----:B------:R-:W3:Y:S01]  /*3ec0*/  MUFU.TANH R49, R49 ;  /* 0x0000003100317308 */ /* 0x000ee20000002400 */
[----:B--2---:R-:W-:Y:S01]  /*3ed0*/  FSEL R59, R59, -INF , P5 ;  /* 0xff8000003b3b7808 */ /* 0x004fe20002800000 */
[----:B------:R-:W-:Y:S01]  /*3ee0*/  FMUL.FTZ R55, R55, UR10 ;  /* 0x0000000a37377c20 */ /* 0x000fe20008410000 */
[----:B------:R-:W-:-:S02]  /*3ef0*/  ISETP.GT.AND P5, PT, R2, 0x18, PT ;  /* 0x000000180200780c */ /* 0x000fc40003fa4270 */
[----:B0-----:R-:W-:Y:S02]  /*3f00*/  FSEL R62, R62, -INF , P4 ;  /* 0xff8000003e3e7808 */ /* 0x001fe40002000000 */
[----:B------:R-:W-:Y:S01]  /*3f10*/  ISETP.GT.AND P4, PT, R2, 0x19, PT ;  /* 0x000000190200780c */ /* 0x000fe20003f84270 */
[----:B------:R-:W0:Y:S01]  /*3f20*/  MUFU.TANH R52, R52 ;  /* 0x0000003400347308 */ /* 0x000e220000002400 */
[----:B-1----:R-:W-:-:S04]  /*3f30*/  FSEL R48, R48, -INF , P3 ;  /* 0xff80000030307808 */ /* 0x002fc80001800000 */
[----:B------:R-:W-:-:S03]  /*3f40*/  FMNMX.FTZ R4, R48, R3, !PT ;  /* 0x0000000330047209 */ /* 0x000fc60007810000 */
[----:B------:R-:W1:Y:S01]  /*3f50*/  MUFU.TANH R63, R63 ;  /* 0x0000003f003f7308 */ /* 0x000e620000002400 */
[----:B---3--:R-:W-:-:S04]  /*3f60*/  FSEL R49, R49, -INF , P6 ;  /* 0xff80000031317808 */ /* 0x008fc80003000000 */
[----:B------:R-:W-:-:S03]  /*3f70*/  FMNMX.FTZ R3, R49, R4, !PT ;  /* 0x0000000431037209 */ /* 0x000fc60007810000 */
[----:B------:R-:W2:Y:S01]  /*3f80*/  MUFU.TANH R53, R53 ;  /* 0x0000003500357308 */ /* 0x000ea20000002400 */
[----:B0-----:R-:W-:-:S04]  /*3f90*/  FSEL R52, R52, -INF , P5 ;  /* 0xff80000034347808 */ /* 0x001fc80002800000 */
[----:B------:R-:W-:-:S03]  /*3fa0*/  FMNMX.FTZ R4, R52, R3, !PT ;  /* 0x0000000334047209 */ /* 0x000fc60007810000 */
[----:B------:R-:W0:Y:S01]  /*3fb0*/  MUFU.TANH R50, R50 ;  /* 0x0000003200327308 */ /* 0x000e220000002400 */
[----:B-1----:R-:W-:Y:S02]  /*3fc0*/  FSEL R63, R63, -INF , P2 ;  /* 0xff8000003f3f7808 */ /* 0x002fe40001000000 */
[----:B------:R-:W-:-:S05]  /*3fd0*/  ISETP.GT.AND P2, PT, R2, 0x20, PT ;  /* 0x000000200200780c */ /* 0x000fca0003f44270 */
[----:B------:R-:W1:Y:S01]  /*3fe0*/  MUFU.TANH R51, R51 ;  /* 0x0000003300337308 */ /* 0x000e620000002400 */
[----:B--2---:R-:W-:Y:S01]  /*3ff0*/  FSEL R53, R53, -INF , P4 ;  /* 0xff80000035357808 */ /* 0x004fe20002000000 */
[----:B------:R-:W-:Y:S02]  /*4000*/  WARPGROUP.DEPBAR.LE gsb0, 0x0 ;  /* 0x00008000000079c5 */ /* 0x000fe40000010000 */
[----:B------:R-:W-:Y:S01]  /*4010*/  WARPGROUP.ARRIVE ;  /* 0x00000000000079c5 */ /* 0x000fe20000000000 */
[----:B------:R-:W-:Y:S01]  /*4020*/  FMUL.FTZ R40, R40, UR10 ;  /* 0x0000000a28287c20 */ /* 0x000fe20008410000 */
[----:B------:R-:W-:Y:S01]  /*4030*/  FMUL.FTZ R41, R41, UR10 ;  /* 0x0000000a29297c20 */ /* 0x000fe20008410000 */
[----:B------:R-:W-:Y:S01]  /*4040*/  FMUL.FTZ R44, R44, UR10 ;  /* 0x0000000a2c2c7c20 */ /* 0x000fe20008410000 */
[----:B------:R-:W-:Y:S01]  /*4050*/  FMUL.FTZ R45, R45, UR10 ;  /* 0x0000000a2d2d7c20 */ /* 0x000fe20008410000 */
[----:B------:R-:W2:Y:S01]  /*4060*/  MUFU.TANH R54, R54 ;  /* 0x0000003600367308 */ /* 0x000ea20000002400 */
[----:B------:R-:W-:Y:S01]  /*4070*/  HGMMA.64x16x16.F32.BF16 R32, gdesc[UR56], R32, gsb0 ;  /* 0x00200000382079f0 */ /* 0x000fe20008001820 */
[----:B------:R-:W-:Y:S01]  /*4080*/  FMUL.FTZ R43, R43, UR10 ;  /* 0x0000000a2b2b7c20 */ /* 0x000fe20008410000 */
[----:B------:R-:W-:Y:S01]  /*4090*/  FMUL.FTZ R42, R42, UR10 ;  /* 0x0000000a2a2a7c20 */ /* 0x000fe20008410000 */
[----:B0-----:R-:W-:Y:S01]  /*40a0*/  FSEL R50, R50, -INF , P3 ;  /* 0xff80000032327808 */ /* 0x001fe20001800000 */
[----:B------:R-:W-:Y:S01]  /*40b0*/  FMUL.FTZ R46, R46, UR10 ;  /* 0x0000000a2e2e7c20 */ /* 0x000fe20008410000 */
[----:B------:R-:W-:Y:S01]  /*40c0*/  ISETP.GT.AND P3, PT, R2, 0x21, PT ;  /* 0x000000210200780c */ /* 0x000fe20003f64270 */
[----:B------:R-:W-:Y:S01]  /*40d0*/  FMUL.FTZ R47, R47, UR10 ;  /* 0x0000000a2f2f7c20 */ /* 0x000fe20008410000 */
[----:B------:R-:W0:Y:S01]  /*40e0*/  MUFU.TANH R40, R40 ;  /* 0x0000002800287308 */ /* 0x000e220000002400 */
[----:B------:R-:W-:-:S02]  /*40f0*/  FMNMX.FTZ R3, R53, R4, !PT ;  /* 0x0000000435037209 */ /* 0x000fc40007810000 */
[----:B-1----:R-:W-:Y:S02]  /*4100*/  FSEL R51, R51, -INF , P6 ;  /* 0xff80000033337808 */ /* 0x002fe40003000000 */
[----:B------:R-:W-:-:S03]  /*4110*/  ISETP.GT.AND P6, PT, R2, 0x28, PT ;  /* 0x000000280200780c */ /* 0x000fc60003fc4270 */
[----:B------:R-:W1:Y:S01]  /*4120*/  MUFU.TANH R41, R41 ;  /* 0x0000002900297308 */ /* 0x000e620000002400 */
[----:B--2---:R-:W-:Y:S02]  /*4130*/  FSEL R54, R54, -INF , P5 ;  /* 0xff80000036367808 */ /* 0x004fe40002800000 */
[----:B------:R-:W-:-:S05]  /*4140*/  ISETP.GT.AND P5, PT, R2, 0x29, PT ;  /* 0x000000290200780c */ /* 0x000fca0003fa4270 */
[----:B------:R-:W2:Y:S01]  /*4150*/  MUFU.TANH R44, R44 ;  /* 0x0000002c002c7308 */ /* 0x000ea20000002400 */
[----:B0-----:R-:W-:-:S04]  /*4160*/  FSEL R40, R40, -INF , P2 ;  /* 0xff80000028287808 */ /* 0x001fc80001000000 */
[----:B------:R-:W-:-:S03]  /*4170*/  FMNMX.FTZ R4, R40, R3, !PT ;  /* 0x0000000328047209 */ /* 0x000fc60007810000 */
[----:B------:R-:W0:Y:S01]  /*4180*/  MUFU.TANH R55, R55 ;  /* 0x0000003700377308 */ /* 0x000e220000002400 */
[----:B-1----:R-:W-:-:S04]  /*4190*/  FSEL R41, R41, -INF , P3 ;  /* 0xff80000029297808 */ /* 0x002fc80001800000 */
[----:B------:R-:W-:-:S03]  /*41a0*/  FMNMX.FTZ R3, R41, R4, !PT ;  /* 0x0000000429037209 */ /* 0x000fc60007810000 */
[----:B------:R-:W1:Y:S01]  /*41b0*/  MUFU.TANH R45, R45 ;  /* 0x0000002d002d7308 */ /* 0x000e620000002400 */
[----:B--2---:R-:W-:-:S04]  /*41c0*/  FSEL R44, R44, -INF , P6 ;  /* 0xff8000002c2c7808 */ /* 0x004fc80003000000 */
[----:B------:R-:W-:-:S03]  /*41d0*/  FMNMX.FTZ R4, R44, R3, !PT ;  /* 0x000000032c047209 */ /* 0x000fc60007810000 */
[----:B------:R-:W2:Y:S01]  /*41e0*/  MUFU.TANH R43, R43 ;  /* 0x0000002b002b7308 */ /* 0x000ea20000002400 */
[----:B0-----:R-:W-:Y:S02]  /*41f0*/  FSEL R55, R55, -INF , P4 ;  /* 0xff80000037377808 */ /* 0x001fe40002000000 */
[----:B------:R-:W-:Y:S01]  /*4200*/  ISETP.GT.AND P4, PT, R2, 0x30, PT ;  /* 0x000000300200780c */ /* 0x000fe20003f84270 */
[----:B------:R-:W-:Y:S02]  /*4210*/  WARPGROUP.DEPBAR.LE gsb0, 0x0 ;  /* 0x00008000000079c5 */ /* 0x000fe40000010000 */
[----:B------:R-:W-:Y:S01]  /*4220*/  WARPGROUP.ARRIVE ;  /* 0x00000000000079c5 */ /* 0x000fe20000000000 */
[----:B------:R-:W-:Y:S01]  /*4230*/  FMUL.FTZ R32, R32, UR10 ;  /* 0x0000000a20207c20 */ /* 0x000fe20008410000 */
[----:B------:R-:W-:Y:S01]  /*4240*/  FMUL.FTZ R33, R33, UR10 ;  /* 0x0000000a21217c20 */ /* 0x000fe20008410000 */
[----:B------:R-:W-:Y:S01]  /*4250*/  FMUL.FTZ R36, R36, UR10 ;  /* 0x0000000a24247c20 */ /* 0x000fe20008410000 */
[----:B------:R-:W0:Y:S01]  /*4260*/  MUFU.TANH R42, R42 ;  /* 0x0000002a002a7308 */ /* 0x000e220000002400 */
[----:B------:R-:W-:Y:S01]  /*4270*/  FMUL.FTZ R37, R37, UR10 ;  /* 0x0000000a25257c20 */ /* 0x000fe20008410000 */
[----:B------:R-:W-:Y:S01]  /*4280*/  HGMMA.64x16x16.F32.BF16 R24, gdesc[UR4], R24, gsb0 ;  /* 0x00200000041879f0 */ /* 0x000fe20008001818 */
[----:B------:R-:W-:Y:S01]  /*4290*/  FMUL.FTZ R34, R34, UR10 ;  /* 0x0000000a22227c20 */ /* 0x000fe20008410000 */
[----:B------:R-:W-:Y:S01]  /*42a0*/  FMUL.FTZ R35, R35, UR10 ;  /* 0x0000000a23237c20 */ /* 0x000fe20008410000 */
[----:B-1----:R-:W-:Y:S01]  /*42b0*/  FSEL R45, R45, -INF , P5 ;  /* 0xff8000002d2d7808 */ /* 0x002fe20002800000 */
[----:B------:R-:W-:Y:S01]  /*42c0*/  FMUL.FTZ R38, R38, UR10 ;  /* 0x0000000a26267c20 */ /* 0x000fe20008410000 */
[----:B--2---:R-:W-:Y:S01]  /*42d0*/  FSEL R43, R43, -INF , P3 ;  /* 0xff8000002b2b7808 */ /* 0x004fe20001800000 */
[----:B------:R-:W1:Y:S01]  /*42e0*/  MUFU.TANH R32, R32 ;  /* 0x0000002000207308 */ /* 0x000e620000002400 */
[----:B------:R-:W-:Y:S01]  /*42f0*/  ISETP.GT.AND P3, PT, R2, 0x31, PT ;  /* 0x000000310200780c */ /* 0x000fe20003f64270 */
[----:B------:R-:W-:Y:S01]  /*4300*/  FMUL.FTZ R39, R39, UR10 ;  /* 0x0000000a27277c20 */ /* 0x000fe20008410000 */
[----:B------:R-:W-:-:S05]  /*4310*/  FMNMX.FTZ R3, R45, R4, !PT ;  /* 0x000000042d037209 */ /* 0x000fca0007810000 */
[----:B------:R-:W2:Y:S01]  /*4320*/  MUFU.TANH R33, R33 ;  /* 0x0000002100217308 */ /* 0x000ea20000002400 */
[----:B0-----:R-:W-:Y:S02]  /*4330*/  FSEL R42, R42, -INF , P2 ;  /* 0xff8000002a2a7808 */ /* 0x001fe40001000000 */
[----:B------:R-:W-:-:S05]  /*4340*/  ISETP.GT.AND P2, PT, R2, 0x38, PT ;  /* 0x000000380200780c */ /* 0x000fca0003f44270 */
        /* <DEDUP_REMOVED lines=8> */
[----:B------:R-:W-:-:S05]  /*43d0*/  ISETP.GT.AND P6, PT, R2, 0x39, PT ;  /* 0x000000390200780c */ /* 0x000fca0003fc4270 */
[----:B------:R-:W0:Y:S01]  /*43e0*/  MUFU.TANH R37, R37 ;  /* 0x0000002500257308 */ /* 0x000e220000002400 */
[----:B-1----:R-:W-:-:S04]  /*43f0*/  FSEL R36, R36, -INF , P2 ;  /* 0xff80000024247808 */ /* 0x002fc80001000000 */
[----:B------:R-:W-:Y:S01]  /*4400*/  FMNMX.FTZ R4, R36, R3, !PT ;  /* 0x0000000324047209 */ /* 0x000fe20007810000 */
[----:B------:R-:W-:Y:S02]  /*4410*/  WARPGROUP.DEPBAR.LE gsb0, 0x0 ;  /* 0x00008000000079c5 */ /* 0x000fe40000010000 */
[----:B------:R-:W-:Y:S01]  /*4420*/  FMUL.FTZ R24, R24, UR10 ;  /* 0x0000000a18187c20 */ /* 0x000fe20008410000 */
[----:B------:R-:W-:Y:S01]  /*4430*/  FMUL.FTZ R25, R25, UR10 ;  /* 0x0000000a19197c20 */ /* 0x000fe20008410000 */
[----:B------:R-:W1:Y:S01]  /*4440*/  MUFU.TANH R34, R34 ;  /* 0x0000002200227308 */ /* 0x000e620000002400 */
[----:B------:R-:W-:Y:S01]  /*4450*/  FMUL.FTZ R28, R28, UR10 ;  /* 0x0000000a1c1c7c20 */ /* 0x000fe20008410000 */
[----:B------:R-:W-:Y:S01]  /*4460*/  FMUL.FTZ R29, R29, UR10 ;  /* 0x0000000a1d1d7c20 */ /* 0x000fe20008410000 */
[----:B--2---:R-:W-:Y:S01]  /*4470*/  FSEL R47, R47, -INF , P5 ;  /* 0xff8000002f2f7808 */ /* 0x004fe20002800000 */
[----:B------:R-:W-:Y:S01]  /*4480*/  FMUL.FTZ R26, R26, UR10 ;  /* 0x0000000a1a1a7c20 */ /* 0x000fe20008410000 */
[----:B------:R-:W-:Y:S01]  /*4490*/  ISETP.GT.AND P5, PT, R2, 0x40, PT ;  /* 0x000000400200780c */ /* 0x000fe20003fa4270 */
[----:B------:R-:W-:Y:S01]  /*44a0*/  FMUL.FTZ R27, R27, UR10 ;  /* 0x0000000a1b1b7c20 */ /* 0x000fe20008410000 */
[----:B0-----:R-:W-:Y:S01]  /*44b0*/  FSEL R37, R37, -INF , P6 ;  /* 0xff80000025257808 */ /* 0x001fe20003000000 */
[----:B------:R-:W0:Y:S01]  /*44c0*/  MUFU.TANH R24, R24 ;  /* 0x0000001800187308 */ /* 0x000e220000002400 */
[----:B------:R-:W-:Y:S01]  /*44d0*/  FMUL.FTZ R30, R30, UR10 ;  /* 0x0000000a1e1e7c20 */ /* 0x000fe20008410000 */
[----:B------:R-:W-:Y:S01]  /*44e0*/  FMUL.FTZ R31, R31, UR10 ;  /* 0x0000000a1f1f7c20 */ /* 0x000fe20008410000 */
[----:B------:R-:W-:Y:S01]  /*44f0*/  FMNMX.FTZ R3, R37, R4, !PT ;  /* 0x0000000425037209 */ /* 0x000fe20007810000 */
[----:B------:R2:W-:Y:S04]  /*4500*/  @!P1 SYNCS.ARRIVE.TRANS64.RED.A1T0 RZ, [R0+URZ], RZ ;  /* 0x000000ff00ff99a7 */ /* 0x0005e8000810043f */
[----:B------:R-:W3:Y:S01]  /*4510*/  MUFU.TANH R35, R35 ;  /* 0x0000002300237308 */ /* 0x000ee20000002400 */
[----:B-1----:R-:W-:-:S02]  /*4520*/  FSEL R34, R34, -INF , P4 ;  /* 0xff80000022227808 */ /* 0x002fc40002000000 */
[----:B------:R-:W-:-:S05]  /*4530*/  ISETP.GT.AND P4, PT, R2, 0x41, PT ;  /* 0x000000410200780c */ /* 0x000fca0003f84270 */
[----:B------:R-:W1:Y:S01]  /*4540*/  MUFU.TANH R25, R25 ;  /* 0x0000001900197308 */ /* 0x000e620000002400 */
[----:B0-----:R-:W-:-:S04]  /*4550*/  FSEL R24, R24, -INF , P5 ;  /* 0xff80000018187808 */ /* 0x001fc80002800000 */
[----:B------:R-:W-:-:S03]  /*4560*/  FMNMX.FTZ R4, R24, R3, !PT ;  /* 0x0000000318047209 */ /* 0x000fc60007810000 */
[----:B------:R-:W0:Y:S01]  /*4570*/  MUFU.TANH R38, R38 ;  /* 0x0000002600267308 */ /* 0x000e220000002400 */
[----:B---3--:R-:W-:Y:S02]  /*4580*/  FSEL R35, R35, -INF , P3 ;  /* 0xff80000023237808 */ /* 0x008fe40001800000 */
[----:B------:R-:W-:-:S05]  /*4590*/  ISETP.GT.AND P3, PT, R2, 0x48, PT ;  /* 0x000000480200780c */ /* 0x000fca0003f64270 */
[----:B------:R-:W3:Y:S01]  /*45a0*/  MUFU.TANH R28, R28 ;  /* 0x0000001c001c7308 */ /* 0x000ee20000002400 */
[----:B-1----:R-:W-:-:S04]  /*45b0*/  FSEL R25, R25, -INF , P4 ;  /* 0xff80000019197808 */ /* 0x002fc80002000000 */
[----:B------:R-:W-:-:S03]  /*45c0*/  FMNMX.FTZ R3, R25, R4, !PT ;  /* 0x0000000419037209 */ /* 0x000fc60007810000 */
[----:B------:R-:W1:Y:S01]  /*45d0*/  MUFU.TANH R29, R29 ;  /* 0x0000001d001d7308 */ /* 0x000e620000002400 */
[----:B0-----:R-:W-:Y:S02]  /*45e0*/  FSEL R38, R38, -INF , P2 ;  /* 0xff80000026267808 */ /* 0x001fe40001000000 */
[----:B------:R-:W-:-:S05]  /*45f0*/  ISETP.GT.AND P2, PT, R2, 0x49, PT ;  /* 0x000000490200780c */ /* 0x000fca0003f44270 */
[----:B------:R-:W0:Y:S01]  /*4600*/  MUFU.TANH R39, R39 ;  /* 0x0000002700277308 */ /* 0x000e220000002400 */
[----:B---3--:R-:W-:-:S04]  /*4610*/  FSEL R28, R28, -INF , P3 ;  /* 0xff8000001c1c7808 */ /* 0x008fc80001800000 */
[----:B------:R-:W-:-:S03]  /*4620*/  FMNMX.FTZ R2, R28, R3, !PT ;  /* 0x000000031c027209 */ /* 0x000fc60007810000 */
[----:B------:R-:W3:Y:S01]  /*4630*/  MUFU.TANH R26, R26 ;  /* 0x0000001a001a7308 */ /* 0x000ee20000002400 */
[----:B-1----:R-:W-:-:S04]  /*4640*/  FSEL R29, R29, -INF , P2 ;  /* 0xff8000001d1d7808 */ /* 0x002fc80001000000 */
[----:B------:R-:W-:-:S03]  /*4650*/  FMNMX.FTZ R2, R29, R2, !PT ;  /* 0x000000021d027209 */ /* 0x000fc60007810000 */
[----:B------:R-:W1:Y:S01]  /*4660*/  MUFU.TANH R27, R27 ;  /* 0x0000001b001b7308 */ /* 0x000e620000002400 */
[----:B0-----:R-:W-:Y:S01]  /*4670*/  FSEL R39, R39, -INF , P6 ;  /* 0xff80000027277808 */ /* 0x001fe20003000000 */
[----:B------:R-:W0:Y:S06]  /*4680*/  SHFL.BFLY PT, R3, R2, 0x2, 0x1f ;  /* 0x0c401f0002037f89 */ /* 0x000e2c00000e0000 */
[----:B------:R-:W4:Y:S01]  /*4690*/  MUFU.TANH R30, R30 ;  /* 0x0000001e001e7308 */ /* 0x000f220000002400 */
[----:B---3--:R-:W-:-:S07]  /*46a0*/  FSEL R26, R26, -INF , P5 ;  /* 0xff8000001a1a7808 */ /* 0x008fce0002800000 */
[----:B------:R-:W3:Y:S01]  /*46b0*/  MUFU.TANH R31, R31 ;  /* 0x0000001f001f7308 */ /* 0x000ee20000002400 */
[----:B-1----:R-:W-:Y:S02]  /*46c0*/  FSEL R27, R27, -INF , P4 ;  /* 0xff8000001b1b7808 */ /* 0x002fe40002000000 */
[----:B----4-:R-:W-:Y:S02]  /*46d0*/  FSEL R30, R30, -INF , P3 ;  /* 0xff8000001e1e7808 */ /* 0x010fe40001800000 */
[----:B0-----:R-:W-:-:S05]  /*46e0*/  FMNMX.FTZ R3, R2, R3, !PT ;  /* 0x0000000302037209 */ /* 0x001fca0007810000 */
[----:B------:R-:W0:Y:S01]  /*46f0*/  SHFL.BFLY PT, R4, R3, 0x1, 0x1f ;  /* 0x0c201f0003047f89 */ /* 0x000e2200000e0000 */
[----:B---3--:R-:W-:Y:S02]  /*4700*/  FSEL R31, R31, -INF , P2 ;  /* 0xff8000001f1f7808 */ /* 0x008fe40001000000 */
[----:B0-----:R-:W-:Y:S02]  /*4710*/  FMNMX.FTZ R4, R3, R4, !PT ;  /* 0x0000000403047209 */ /* 0x001fe40007810000 */
[----:B------:R-:W-:Y:S02]  /*4720*/  FMNMX.FTZ R3, R58, R59, !PT ;  /* 0x0000003b3a037209 */ /* 0x000fe40007810000 */
[C---:B------:R-:W-:Y:S01]  /*4730*/  FSETP.NEU.FTZ.AND P0, PT, R4.reuse, -INF , PT ;  /* 0xff8000000400780b */ /* 0x040fe20003f1d000 */
[----:B------:R-:W-:Y:S01]  /*4740*/  FMUL.FTZ R5, R4, UR11 ;  /* 0x0000000b04057c20 */ /* 0x000fe20008410000 */
[----:B------:R-:W-:-:S04]  /*4750*/  FMNMX.FTZ R2, R62, R3, !PT ;  /* 0x000000033e027209 */ /* 0x000fc80007810000 */
[----:B------:R-:W-:Y:S02]  /*4760*/  FMNMX.FTZ R3, R63, R2, !PT ;  /* 0x000000023f037209 */ /* 0x000fe40007810000 */
[----:B------:R-:W-:Y:S02]  /*4770*/  FSEL R14, R5, RZ, P0 ;  /* 0x000000ff050e7208 */ /* 0x000fe40000000000 */
[----:B------:R-:W-:Y:S02]  /*4780*/  FMNMX.FTZ R2, R50, R3, !PT ;  /* 0x0000000332027209 */ /* 0x000fe40007810000 */
[----:B------:R-:W-:Y:S01]  /*4790*/  ISETP.NE.AND P0, PT, R20, RZ, PT ;  /* 0x000000ff1400720c */ /* 0x000fe20003f05270 */
[--C-:B------:R-:W-:Y:S01]  /*47a0*/  FFMA.FTZ R56, R56, UR11, -R14.reuse ;  /* 0x0000000b38387c23 */ /* 0x100fe2000801080e */
[----:B------:R-:W-:Y:S01]  /*47b0*/  FMNMX.FTZ R3, R51, R2, !PT ;  /* 0x0000000233037209 */ /* 0x000fe20007810000 */
[--C-:B------:R-:W-:Y:S01]  /*47c0*/  FFMA.FTZ R57, R57, UR11, -R14.reuse ;  /* 0x0000000b39397c23 */ /* 0x100fe2000801080e */
[--C-:B------:R-:W-:Y:S01]  /*47d0*/  FFMA.FTZ R60, R60, UR11, -R14.reuse ;  /* 0x0000000b3c3c7c23 */ /* 0x100fe2000801080e */
[--C-:B------:R-:W-:Y:S01]  /*47e0*/  FFMA.FTZ R61, R61, UR11, -R14.reuse ;  /* 0x0000000b3d3d7c23 */ /* 0x100fe2000801080e */
[----:B------:R-:W-:Y:S01]  /*47f0*/  FMNMX.FTZ R2, R54, R3, !PT ;  /* 0x0000000336027209 */ /* 0x000fe20007810000 */
[----:B------:R-:W-:Y:S01]  /*4800*/  MUFU.EX2 R56, R56 ;  /* 0x0000003800387308 */ /* 0x000fe20000000800 */
[--C-:B------:R-:W-:Y:S01]  /*4810*/  FFMA.FTZ R48, R48, UR11, -R14.reuse ;  /* 0x0000000b30307c23 */ /* 0x100fe2000801080e */
[--C-:B------:R-:W-:Y:S01]  /*4820*/  FFMA.FTZ R49, R49, UR11, -R14.reuse ;  /* 0x0000000b31317c23 */ /* 0x100fe2000801080e */
[----:B------:R-:W-:Y:S01]  /*4830*/  FMNMX.FTZ R3, R55, R2, !PT ;  /* 0x0000000237037209 */ /* 0x000fe20007810000 */
[--C-:B------:R-:W-:Y:S01]  /*4840*/  FFMA.FTZ R52, R52, UR11, -R14.reuse ;  /* 0x0000000b34347c23 */ /* 0x100fe2000801080e */
[--C-:B------:R-:W-:Y:S01]  /*4850*/  FFMA.FTZ R53, R53, UR11, -R14.reuse ;  /* 0x0000000b35357c23 */ /* 0x100fe2000801080e */
[--C-:B------:R-:W-:Y:S01]  /*4860*/  FFMA.FTZ R40, R40, UR11, -R14.reuse ;  /* 0x0000000b28287c23 */ /* 0x100fe2000801080e */
[----:B------:R-:W-:Y:S01]  /*4870*/  FMNMX.FTZ R2, R42, R3, !PT ;  /* 0x000000032a027209 */ /* 0x000fe20007810000 */
[----:B------:R-:W0:Y:S01]  /*4880*/  MUFU.EX2 R57, R57 ;  /* 0x0000003900397308 */ /* 0x000e220000000800 */
[--C-:B------:R-:W-:Y:S01]  /*4890*/  FFMA.FTZ R41, R41, UR11, -R14.reuse ;  /* 0x0000000b29297c23 */ /* 0x100fe2000801080e */
        /* <DEDUP_REMOVED lines=14> */
[----:B------:R-:W1:Y:S01]  /*4980*/  MUFU.EX2 R61, R61 ;  /* 0x0000003d003d7308 */ /* 0x000e620000000800 */
[----:B------:R-:W-:Y:S01]  /*4990*/  FFMA.FTZ R14, R29, UR11, -R14 ;  /* 0x0000000b1d0e7c23 */ /* 0x000fe2000801080e */
[----:B0-----:R-:W-:Y:S01]  /*49a0*/  FADD.FTZ R21, R56, R57 ;  /* 0x0000003938157221 */ /* 0x001fe20000010000 */
[----:B------:R-:W-:-:S02]  /*49b0*/  FMNMX.FTZ R3, R35, R2, !PT ;  /* 0x0000000223037209 */ /* 0x000fc40007810000 */
[----:B------:R-:W-:Y:S01]  /*49c0*/  F2FP.BF16.F32.PACK_AB R208, R57, R56 ;  /* 0x0000003839d0723e */ /* 0x000fe200000010ff */
[--C-:B------:R-:W-:Y:S01]  /*49d0*/  IMAD.MOV.U32 R57, RZ, RZ, R151.reuse ;  /* 0x000000ffff397224 */ /* 0x100fe200078e0097 */
[----:B------:R-:W-:Y:S01]  /*49e0*/  FMNMX.FTZ R2, R38, R3, !PT ;  /* 0x0000000326027209 */ /* 0x000fe20007810000 */
[----:B------:R-:W-:Y:S01]  /*49f0*/  MUFU.EX2 R48, R48 ;  /* 0x0000003000307308 */ /* 0x000fe20000000800 */
[----:B------:R-:W-:Y:S02]  /*4a00*/  IMAD.MOV.U32 R56, RZ, RZ, R151 ;  /* 0x000000ffff387224 */ /* 0x000fe400078e0097 */
[----:B------:R-:W-:-:S04]  /*4a10*/  FMNMX.FTZ R3, R39, R2, !PT ;  /* 0x0000000227037209 */ /* 0x000fc80007810000 */
[----:B------:R-:W-:Y:S01]  /*4a20*/  FMNMX.FTZ R2, R26, R3, !PT ;  /* 0x000000031a027209 */ /* 0x000fe20007810000 */
[----:B------:R-:W0:Y:S01]  /*4a30*/  MUFU.EX2 R49, R49 ;  /* 0x0000003100317308 */ /* 0x000e220000000800 */
[----:B-1----:R-:W-:Y:S02]  /*4a40*/  F2FP.BF16.F32.PACK_AB R210, R61, R60 ;  /* 0x0000003c3dd2723e */ /* 0x002fe400000010ff */
[----:B------:R-:W-:-:S04]  /*4a50*/  FMNMX.FTZ R3, R27, R2, !PT ;  /* 0x000000021b037209 */ /* 0x000fc80007810000 */
[----:B------:R-:W-:Y:S01]  /*4a60*/  FMNMX.FTZ R2, R30, R3, !PT ;  /* 0x000000031e027209 */ /* 0x000fe20007810000 */
[----:B------:R-:W-:Y:S03]  /*4a70*/  MUFU.EX2 R52, R52 ;  /* 0x0000003400347308 */ /* 0x000fe60000000800 */
[----:B------:R-:W-:-:S05]  /*4a80*/  FMNMX.FTZ R2, R31, R2, !PT ;  /* 0x000000021f027209 */ /* 0x000fca0007810000 */
[----:B------:R-:W1:Y:S01]  /*4a90*/  SHFL.BFLY PT, R3, R2, 0x2, 0x1f ;  /* 0x0c401f0002037f89 */ /* 0x000e6200000e0000 */
[----:B------:R-:W3:Y:S01]  /*4aa0*/  MUFU.EX2 R53, R53 ;  /* 0x0000003500357308 */ /* 0x000ee20000000800 */
[----:B0-----:R-:W-:-:S07]  /*4ab0*/  F2FP.BF16.F32.PACK_AB R204, R49, R48 ;  /* 0x0000003031cc723e */ /* 0x001fce00000010ff */
[----:B------:R-:W-:Y:S08]  /*4ac0*/  MUFU.EX2 R40, R40 ;  /* 0x0000002800287308 */ /* 0x000ff00000000800 */
[----:B------:R-:W0:Y:S01]  /*4ad0*/  MUFU.EX2 R41, R41 ;  /* 0x0000002900297308 */ /* 0x000e220000000800 */
[----:B---3--:R-:W-:Y:S02]  /*4ae0*/  F2FP.BF16.F32.PACK_AB R206, R53, R52 ;  /* 0x0000003435ce723e */ /* 0x008fe400000010ff */
[----:B-1----:R-:W-:-:S05]  /*4af0*/  FMNMX.FTZ R5, R2, R3, !PT ;  /* 0x0000000302057209 */ /* 0x002fca0007810000 */
[----:B------:R-:W-:Y:S01]  /*4b00*/  MUFU.EX2 R44, R44 ;  /* 0x0000002c002c7308 */ /* 0x000fe20000000800 */
[----:B------:R-:W1:Y:S07]  /*4b10*/  SHFL.BFLY PT, R2, R5, 0x1, 0x1f ;  /* 0x0c201f0005027f89 */ /* 0x000e6e00000e0000 */
[----:B------:R-:W3:Y:S01]  /*4b20*/  MUFU.EX2 R45, R45 ;  /* 0x0000002d002d7308 */ /* 0x000ee20000000800 */
[----:B0-----:R-:W-:-:S07]  /*4b30*/  F2FP.BF16.F32.PACK_AB R200, R41, R40 ;  /* 0x0000002829c8723e */ /* 0x001fce00000010ff */
[----:B------:R-:W-:Y:S08]  /*4b40*/  MUFU.EX2 R32, R32 ;  /* 0x0000002000207308 */ /* 0x000ff00000000800 */
[----:B------:R-:W0:Y:S01]  /*4b50*/  MUFU.EX2 R33, R33 ;  /* 0x0000002100217308 */ /* 0x000e220000000800 */
[----:B---3--:R-:W-:Y:S02]  /*4b60*/  F2FP.BF16.F32.PACK_AB R202, R45, R44 ;  /* 0x0000002c2dca723e */ /* 0x008fe400000010ff */
[----:B-1----:R-:W-:-:S04]  /*4b70*/  FMNMX.FTZ R3, R5, R2, !PT ;  /* 0x0000000205037209 */ /* 0x002fc80007810000 */
[C---:B------:R-:W-:Y:S01]  /*4b80*/  FSETP.NEU.FTZ.AND P2, PT, R3.reuse, -INF , PT ;  /* 0xff8000000300780b */ /* 0x040fe20003f5d000 */
[----:B------:R-:W-:Y:S01]  /*4b90*/  FMUL.FTZ R2, R3, UR11 ;  /* 0x0000000b03027c20 */ /* 0x000fe20008410000 */
[----:B------:R1:W-:Y:S04]  /*4ba0*/  MUFU.EX2 R5, R14 ;  /* 0x0000000e00057308 */ /* 0x0003e80000000800 */
[----:B------:R-:W-:Y:S02]  /*4bb0*/  FSEL R2, R2, RZ, P2 ;  /* 0x000000ff02027208 */ /* 0x000fe40001000000 */
[----:B------:R-:W-:Y:S02]  /*4bc0*/  PLOP3.LUT P2, PT, PT, PT, UP0, 0x80, 0x0 ;  /* 0x000000000000781c */ /* 0x000fe40003f4f008 */
[----:B------:R-:W-:Y:S01]  /*4bd0*/  MUFU.EX2 R36, R36 ;  /* 0x0000002400247308 */ /* 0x000fe20000000800 */
[--C-:B------:R-:W-:Y:S01]  /*4be0*/  FFMA.FTZ R58, R58, UR11, -R2.reuse ;  /* 0x0000000b3a3a7c23 */ /* 0x100fe20008010802 */
[--C-:B------:R-:W-:Y:S01]  /*4bf0*/  FFMA.FTZ R59, R59, UR11, -R2.reuse ;  /* 0x0000000b3b3b7c23 */ /* 0x100fe20008010802 */
[--C-:B------:R-:W-:Y:S01]  /*4c00*/  FFMA.FTZ R62, R62, UR11, -R2.reuse ;  /* 0x0000000b3e3e7c23 */ /* 0x100fe20008010802 */
[--C-:B------:R-:W-:Y:S01]  /*4c10*/  FFMA.FTZ R63, R63, UR11, -R2.reuse ;  /* 0x0000000b3f3f7c23 */ /* 0x100fe20008010802 */
[--C-:B------:R-:W-:Y:S01]  /*4c20*/  FFMA.FTZ R50, R50, UR11, -R2.reuse ;  /* 0x0000000b32327c23 */ /* 0x100fe20008010802 */
[----:B-1----:R-:W-:Y:S01]  /*4c30*/  FADD.FTZ R14, R60, R21 ;  /* 0x000000153c0e7221 */ /* 0x002fe20000010000 */
[--C-:B------:R-:W-:Y:S01]  /*4c40*/  FFMA.FTZ R51, R51, UR11, -R2.reuse ;  /* 0x0000000b33337c23 */ /* 0x100fe20008010802 */
[----:B------:R-:W-:Y:S01]  /*4c50*/  MUFU.EX2 R58, R58 ;  /* 0x0000003a003a7308 */ /* 0x000fe20000000800 */
[----:B------:R-:W-:Y:S01]  /*4c60*/  FFMA.FTZ R54, R54, UR11, -R2 ;  /* 0x0000000b36367c23 */ /* 0x000fe20008010802 */
[----:B------:R-:W-:Y:S01]  /*4c70*/  FADD.FTZ R21, R61, R14 ;  /* 0x0000000e3d157221 */ /* 0x000fe20000010000 */
[--C-:B------:R-:W-:Y:S01]  /*4c80*/  FFMA.FTZ R55, R55, UR11, -R2.reuse ;  /* 0x0000000b37377c23 */ /* 0x100fe20008010802 */
[--C-:B------:R-:W-:Y:S01]  /*4c90*/  FFMA.FTZ R42, R42, UR11, -R2.reuse ;  /* 0x0000000b2a2a7c23 */ /* 0x100fe20008010802 */
[--C-:B------:R-:W-:Y:S01]  /*4ca0*/  FFMA.FTZ R43, R43, UR11, -R2.reuse ;  /* 0x0000000b2b2b7c23 */ /* 0x100fe20008010802 */
[----:B------:R-:W-:Y:S01]  /*4cb0*/  FADD.FTZ R14, R48, R21 ;  /* 0x00000015300e7221 */ /* 0x000fe20000010000 */
[--C-:B------:R-:W-:Y:S01]  /*4cc0*/  FFMA.FTZ R46, R46, UR11, -R2.reuse ;  /* 0x0000000b2e2e7c23 */ /* 0x100fe20008010802 */
[----:B------:R-:W1:Y:S01]  /*4cd0*/  MUFU.EX2 R59, R59 ;  /* 0x0000003b003b7308 */ /* 0x000e620000000800 */
[----:B------:R-:W-:Y:S01]  /*4ce0*/  FFMA.FTZ R47, R47, UR11, -R2 ;  /* 0x0000000b2f2f7c23 */ /* 0x000fe20008010802 */
[----:B------:R-:W-:Y:S01]  /*4cf0*/  FADD.FTZ R29, R49, R14 ;  /* 0x0000000e311d7221 */ /* 0x000fe20000010000 */
[--C-:B------:R-:W-:Y:S01]  /*4d00*/  FFMA.FTZ R34, R34, UR11, -R2.reuse ;  /* 0x0000000b22227c23 */ /* 0x100fe20008010802 */
[--C-:B------:R-:W-:Y:S01]  /*4d10*/  FFMA.FTZ R35, R35, UR11, -R2.reuse ;  /* 0x0000000b23237c23 */ /* 0x100fe20008010802 */
[--C-:B------:R-:W-:Y:S01]  /*4d20*/  FFMA.FTZ R38, R38, UR11, -R2.reuse ;  /* 0x0000000b26267c23 */ /* 0x100fe20008010802 */
[----:B------:R-:W-:Y:S01]  /*4d30*/  FADD.FTZ R20, R52, R29 ;  /* 0x0000001d34147221 */ /* 0x000fe20000010000 */
[--C-:B------:R-:W-:Y:S01]  /*4d40*/  FFMA.FTZ R39, R39, UR11, -R2.reuse ;  /* 0x0000000b27277c23 */ /* 0x100fe20008010802 */
[----:B------:R-:W3:Y:S01]  /*4d50*/  MUFU.EX2 R62, R62 ;  /* 0x0000003e003e7308 */ /* 0x000ee20000000800 */
[----:B------:R-:W-:Y:S01]  /*4d60*/  FFMA.FTZ R26, R26, UR11, -R2 ;  /* 0x0000000b1a1a7c23 */ /* 0x000fe20008010802 */
[----:B------:R-:W-:Y:S01]  /*4d70*/  FADD.FTZ R29, R53, R20 ;  /* 0x00000014351d7221 */ /* 0x000fe20000010000 */
[--C-:B------:R-:W-:Y:S01]  /*4d80*/  FFMA.FTZ R27, R27, UR11, -R2.reuse ;  /* 0x0000000b1b1b7c23 */ /* 0x100fe20008010802 */
[--C-:B------:R-:W-:Y:S01]  /*4d90*/  FFMA.FTZ R30, R30, UR11, -R2.reuse ;  /* 0x0000000b1e1e7c23 */ /* 0x100fe20008010802 */
[----:B------:R-:W-:Y:S01]  /*4da0*/  FFMA.FTZ R2, R31, UR11, -R2 ;  /* 0x0000000b1f027c23 */ /* 0x000fe20008010802 */
[----:B------:R-:W-:Y:S01]  /*4db0*/  FADD.FTZ R20, R40, R29 ;  /* 0x0000001d28147221 */ /* 0x000fe20000010000 */
[----:B0-----:R-:W-:Y:S01]  /*4dc0*/  F2FP.BF16.F32.PACK_AB R196, R33, R32 ;  /* 0x0000002021c4723e */ /* 0x001fe200000010ff */
[----:B------:R-:W0:Y:S01]  /*4dd0*/  MUFU.EX2 R63, R63 ;  /* 0x0000003f003f7308 */ /* 0x000e220000000800 */
[----:B-1----:R-:W-:Y:S01]  /*4de0*/  FADD.FTZ R21, R58, R59 ;  /* 0x0000003b3a157221 */ /* 0x002fe20000010000 */
[----:B------:R-:W-:Y:S01]  /*4df0*/  FADD.FTZ R29, R41, R20 ;  /* 0x00000014291d7221 */ /* 0x000fe20000010000 */
[----:B------:R-:W-:Y:S01]  /*4e00*/  F2FP.BF16.F32.PACK_AB R209, R59, R58 ;  /* 0x0000003a3bd1723e */ /* 0x000fe200000010ff */
[----:B------:R-:W-:Y:S01]  /*4e10*/  IMAD.MOV.U32 R61, RZ, RZ, R151 ;  /* 0x000000ffff3d7224 */ /* 0x000fe200078e0097 */
[-C--:B------:R-:W-:Y:S01]  /*4e20*/  MOV R60, R151.reuse ;  /* 0x00000097003c7202 */ /* 0x080fe20000000f00 */
[----:B--2---:R-:W-:Y:S01]  /*4e30*/  FADD.FTZ R0, R44, R29 ;  /* 0x0000001d2c007221 */ /* 0x004fe20000010000 */
[----:B------:R-:W-:Y:S01]  /*4e40*/  IMAD.MOV.U32 R59, RZ, RZ, R151 ;  /* 0x000000ffff3b7224 */ /* 0x000fe200078e0097 */
[----:B------:R-:W1:Y:S01]  /*4e50*/  MUFU.EX2 R50, R50 ;  /* 0x0000003200327308 */ /* 0x000e620000000800 */
[----:B---3--:R-:W-:Y:S01]  /*4e60*/  FADD.FTZ R14, R62, R21 ;  /* 0x000000153e0e7221 */ /* 0x008fe20000010000 */
[----:B------:R-:W-:Y:S01]  /*4e70*/  FADD.FTZ R29, R45, R0 ;  /* 0x000000002d1d7221 */ /* 0x000fe20000010000 */
[--C-:B------:R-:W-:Y:S01]  /*4e80*/  IMAD.MOV.U32 R58, RZ, RZ, R151.reuse ;  /* 0x000000ffff3a7224 */ /* 0x100fe200078e0097 */
[----:B------:R-:W-:Y:S01]  /*4e90*/  MOV R40, R151 ;  /* 0x0000009700287202 */ /* 0x000fe20000000f00 */
[----:B------:R-:W-:-:S02]  /*4ea0*/  IMAD.MOV.U32 R53, RZ, RZ, R151 ;  /* 0x000000ffff357224 */ /* 0x000fc400078e0097 */
[--C-:B------:R-:W-:Y:S01]  /*4eb0*/  IMAD.MOV.U32 R52, RZ, RZ, R151.reuse ;  /* 0x000000ffff347224 */ /* 0x100fe200078e0097 */
[----:B------:R-:W2:Y:S01]  /*4ec0*/  MUFU.EX2 R51, R51 ;  /* 0x0000003300337308 */ /* 0x000ea20000000800 */
[C---:B0-----:R-:W-:Y:S01]  /*4ed0*/  FADD.FTZ R21, R63.reuse, R14 ;  /* 0x0000000e3f157221 */ /* 0x041fe20000010000 */
[----:B------:R-:W-:Y:S01]  /*4ee0*/  F2FP.BF16.F32.PACK_AB R211, R63, R62 ;  /* 0x0000003e3fd3723e */ /* 0x000fe200000010ff */
[--C-:B------:R-:W-:Y:S02]  /*4ef0*/  IMAD.MOV.U32 R63, RZ, RZ, R151.reuse ;  /* 0x000000ffff3f7224 */ /* 0x100fe400078e0097 */
[--C-:B------:R-:W-:Y:S02]  /*4f00*/  IMAD.MOV.U32 R62, RZ, RZ, R151.reuse ;  /* 0x000000ffff3e7224 */ /* 0x100fe400078e0097 */
[----:B------:R-:W-:Y:S01]  /*4f10*/  IMAD.MOV.U32 R49, RZ, RZ, R151 ;  /* 0x000000ffff317224 */ /* 0x000fe200078e0097 */
[----:B------:R-:W0:Y:S01]  /*4f20*/  MUFU.EX2 R54, R54 ;  /* 0x0000003600367308 */ /* 0x000e220000000800 */
[----:B-1----:R-:W-:Y:S01]  /*4f30*/  FADD.FTZ R14, R50, R21 ;  /* 0x00000015320e7221 */ /* 0x002fe20000010000 */
[----:B------:R-:W-:-:S02]  /*4f40*/  IMAD.MOV.U32 R48, RZ, RZ, R151 ;  /* 0x000000ffff307224 */ /* 0x000fc400078e0097 */
[--C-:B------:R-:W-:Y:S02]  /*4f50*/  IMAD.MOV.U32 R45, RZ, RZ, R151.reuse ;  /* 0x000000ffff2d7224 */ /* 0x100fe400078e0097 */
[--C-:B------:R-:W-:Y:S02]  /*4f60*/  IMAD.MOV.U32 R44, RZ, RZ, R151.reuse ;  /* 0x000000ffff2c7224 */ /* 0x100fe400078e0097 */
[----:B------:R-:W1:Y:S01]  /*4f70*/  MUFU.EX2 R55, R55 ;  /* 0x0000003700377308 */ /* 0x000e620000000800 */
[C---:B--2---:R-:W-:Y:S01]  /*4f80*/  FADD.FTZ R21, R51.reuse, R14 ;  /* 0x0000000e33157221 */ /* 0x044fe20000010000 */
[----:B------:R-:W-:Y:S01]  /*4f90*/  F2FP.BF16.F32.PACK_AB R205, R51, R50 ;  /* 0x0000003233cd723e */ /* 0x000fe200000010ff */
[--C-:B------:R-:W-:Y:S01]  /*4fa0*/  IMAD.MOV.U32 R51, RZ, RZ, R151.reuse ;  /* 0x000000ffff337224 */ /* 0x100fe200078e0097 */
[----:B------:R-:W-:Y:S01]  /*4fb0*/  MOV R50, R151 ;  /* 0x0000009700327202 */ /* 0x000fe20000000f00 */
[--C-:B------:R-:W-:Y:S02]  /*4fc0*/  IMAD.MOV.U32 R41, RZ, RZ, R151.reuse ;  /* 0x000000ffff297224 */ /* 0x100fe400078e0097 */
[----:B------:R-:W-:Y:S01]  /*4fd0*/  IMAD.MOV.U32 R31, RZ, RZ, R151 ;  /* 0x000000ffff1f7224 */ /* 0x000fe200078e0097 */
[----:B------:R-:W2:Y:S01]  /*4fe0*/  MUFU.EX2 R42, R42 ;  /* 0x0000002a002a7308 */ /* 0x000ea20000000800 */
[----:B0-----:R-:W-:-:S07]  /*4ff0*/  FADD.FTZ R14, R54, R21 ;  /* 0x00000015360e7221 */ /* 0x001fce0000010000 */
[----:B------:R-:W0:Y:S01]  /*5000*/  MUFU.EX2 R43, R43 ;  /* 0x0000002b002b7308 */ /* 0x000e220000000800 */
[C---:B-1----:R-:W-:Y:S01]  /*5010*/  FADD.FTZ R21, R55.reuse, R14 ;  /* 0x0000000e37157221 */ /* 0x042fe20000010000 */
[----:B------:R-:W-:Y:S01]  /*5020*/  FADD.FTZ R14, R32, R29 ;  /* 0x0000001d200e7221 */ /* 0x000fe20000010000 */
[----:B------:R-:W-:Y:S01]  /*5030*/  F2FP.BF16.F32.PACK_AB R207, R55, R54 ;  /* 0x0000003637cf723e */ /* 0x000fe200000010ff */
[--C-:B------:R-:W-:Y:S02]  /*5040*/  IMAD.MOV.U32 R55, RZ, RZ, R151.reuse ;  /* 0x000000ffff377224 */ /* 0x100fe400078e0097 */
[----:B------:R-:W-:Y:S01]  /*5050*/  FADD.FTZ R29, R33, R14 ;  /* 0x0000000e211d7221 */ /* 0x000fe20000010000 */
[----:B------:R-:W-:Y:S01]  /*5060*/  IMAD.MOV.U32 R54, RZ, RZ, R151 ;  /* 0x000000ffff367224 */ /* 0x000fe200078e0097 */
[----:B------:R-:W1:Y:S01]  /*5070*/  MUFU.EX2 R46, R46 ;  /* 0x0000002e002e7308 */ /* 0x000e620000000800 */
[----:B--2---:R-:W-:Y:S01]  /*5080*/  FADD.FTZ R0, R42, R21 ;  /* 0x000000152a007221 */ /* 0x004fe20000010000 */
[----:B------:R-:W-:Y:S01]  /*5090*/  FADD.FTZ R14, R36, R29 ;  /* 0x0000001d240e7221 */ /* 0x000fe20000010000 */
[----:B------:R-:W-:-:S02]  /*50a0*/  IMAD.MOV.U32 R33, RZ, RZ, R151 ;  /* 0x000000ffff217224 */ /* 0x000fc400078e0097 */
[----:B------:R-:W-:-:S03]  /*50b0*/  IMAD.MOV.U32 R32, RZ, RZ, R151 ;  /* 0x000000ffff207224 */ /* 0x000fc600078e0097 */
[----:B------:R-:W2:Y:S01]  /*50c0*/  MUFU.EX2 R47, R47 ;  /* 0x0000002f002f7308 */ /* 0x000ea20000000800 */
[C---:B0-----:R-:W-:Y:S01]  /*50d0*/  FADD.FTZ R21, R43.reuse, R0 ;  /* 0x000000002b157221 */ /* 0x041fe20000010000 */
[----:B------:R-:W-:Y:S01]  /*50e0*/  F2FP.BF16.F32.PACK_AB R201, R43, R42 ;  /* 0x0000002a2bc9723e */ /* 0x000fe200000010ff */
[--C-:B------:R-:W-:Y:S02]  /*50f0*/  IMAD.MOV.U32 R43, RZ, RZ, R151.reuse ;  /* 0x000000ffff2b7224 */ /* 0x100fe400078e0097 */
[----:B------:R-:W-:-:S03]  /*5100*/  IMAD.MOV.U32 R42, RZ, RZ, R151 ;  /* 0x000000ffff2a7224 */ /* 0x000fc600078e0097 */
[----:B------:R-:W0:Y:S01]  /*5110*/  MUFU.EX2 R34, R34 ;  /* 0x0000002200227308 */ /* 0x000e220000000800 */
[----:B-1----:R-:W-:-:S07]  /*5120*/  FADD.FTZ R0, R46, R21 ;  /* 0x000000152e007221 */ /* 0x002fce0000010000 */
[----:B------:R-:W1:Y:S01]  /*5130*/  MUFU.EX2 R37, R37 ;  /* 0x0000002500257308 */ /* 0x000e620000000800 */
[C---:B--2---:R-:W-:Y:S01]  /*5140*/  FADD.FTZ R21, R47.reuse, R0 ;  /* 0x000000002f157221 */ /* 0x044fe20000010000 */
[----:B------:R-:W-:Y:S01]  /*5150*/  F2FP.BF16.F32.PACK_AB R203, R47, R46 ;  /* 0x0000002e2fcb723e */ /* 0x000fe200000010ff */
[--C-:B------:R-:W-:Y:S02]  /*5160*/  IMAD.MOV.U32 R47, RZ, RZ, R151.reuse ;  /* 0x000000ffff2f7224 */ /* 0x100fe400078e0097 */
[----:B------:R-:W-:-:S03]  /*5170*/  IMAD.MOV.U32 R46, RZ, RZ, R151 ;  /* 0x000000ffff2e7224 */ /* 0x000fc600078e0097 */
[----:B------:R-:W2:Y:S01]  /*5180*/  MUFU.EX2 R35, R35 ;  /* 0x0000002300237308 */ /* 0x000ea20000000800 */
[----:B0-----:R-:W-:-:S07]  /*5190*/  FADD.FTZ R0, R34, R21 ;  /* 0x0000001522007221 */ /* 0x001fce0000010000 */
[----:B------:R-:W0:Y:S01]  /*51a0*/  MUFU.EX2 R24, R24 ;  /* 0x0000001800187308 */ /* 0x000e220000000800 */
[C---:B-1----:R-:W-:Y:S01]  /*51b0*/  FADD.FTZ R29, R37.reuse, R14 ;  /* 0x0000000e251d7221 */ /* 0x042fe20000010000 */
[----:B------:R-:W-:Y:S01]  /*51c0*/  F2FP.BF16.F32.PACK_AB R198, R37, R36 ;  /* 0x0000002425c6723e */ /* 0x000fe200000010ff */
[--C-:B------:R-:W-:Y:S02]  /*51d0*/  IMAD.MOV.U32 R37, RZ, RZ, R151.reuse ;  /* 0x000000ffff257224 */ /* 0x100fe400078e0097 */
[----:B------:R-:W-:-:S03]  /*51e0*/  IMAD.MOV.U32 R36, RZ, RZ, R151 ;  /* 0x000000ffff247224 */ /* 0x000fc600078e0097 */
        /* <DEDUP_REMOVED lines=15> */
[C---:B0-----:R-:W-:Y:S01]  /*52e0*/  FADD.FTZ R21, R39.reuse, R0 ;  /* 0x0000000027157221 */ /* 0x041fe20000010000 */
[----:B------:R-:W-:Y:S01]  /*52f0*/  F2FP.BF16.F32.PACK_AB R199, R39, R38 ;  /* 0x0000002627c7723e */ /* 0x000fe200000010ff */
[--C-:B------:R-:W-:Y:S02]  /*5300*/  IMAD.MOV.U32 R39, RZ, RZ, R151.reuse ;  /* 0x000000ffff277224 */ /* 0x100fe400078e0097 */
[----:B------:R-:W-:-:S03]  /*5310*/  IMAD.MOV.U32 R38, RZ, RZ, R151 ;  /* 0x000000ffff267224 */ /* 0x000fc600078e0097 */
[----:B------:R-:W0:Y:S01]  /*5320*/  MUFU.EX2 R27, R27 ;  /* 0x0000001b001b7308 */ /* 0x000e220000000800 */
[----:B-1----:R-:W-:Y:S01]  /*5330*/  FADD.FTZ R14, R28, R29 ;  /* 0x0000001d1c0e7221 */ /* 0x002fe20000010000 */
[C---:B------:R-:W-:Y:S01]  /*5340*/  F2FP.BF16.F32.PACK_AB R194, R5.reuse, R28 ;  /* 0x0000001c05c2723e */ /* 0x040fe200000010ff */
[--C-:B------:R-:W-:Y:S02]  /*5350*/  IMAD.MOV.U32 R29, RZ, RZ, R151.reuse ;  /* 0x000000ffff1d7224 */ /* 0x100fe400078e0097 */
[----:B------:R-:W-:Y:S01]  /*5360*/  FADD.FTZ R14, R5, R14 ;  /* 0x0000000e050e7221 */ /* 0x000fe20000010000 */
[----:B------:R-:W-:Y:S02]  /*5370*/  IMAD.MOV.U32 R28, RZ, RZ, R151 ;  /* 0x000000ffff1c7224 */ /* 0x000fe400078e0097 */
[----:B------:R-:W1:Y:S01]  /*5380*/  MUFU.EX2 R30, R30 ;  /* 0x0000001e001e7308 */ /* 0x000e620000000800 */
[----:B--2---:R-:W-:-:S07]  /*5390*/  FADD.FTZ R0, R26, R21 ;  /* 0x000000151a007221 */ /* 0x004fce0000010000 */
[----:B------:R2:W3:Y:S01]  /*53a0*/  MUFU.EX2 R195, R2 ;  /* 0x0000000200c37308 */ /* 0x0004e20000000800 */
[C---:B0-----:R-:W-:Y:S01]  /*53b0*/  FADD.FTZ R5, R27.reuse, R0 ;  /* 0x000000001b057221 */ /* 0x041fe20000010000 */
[----:B------:R-:W-:Y:S01]  /*53c0*/  F2FP.BF16.F32.PACK_AB R193, R27, R26 ;  /* 0x0000001a1bc1723e */ /* 0x000fe200000010ff */
[--C-:B------:R-:W-:Y:S02]  /*53d0*/  IMAD.MOV.U32 R27, RZ, RZ, R151.reuse ;  /* 0x000000ffff1b7224 */ /* 0x100fe400078e0097 */
[----:B------:R-:W-:Y:S02]  /*53e0*/  IMAD.MOV.U32 R26, RZ, RZ, R151 ;  /* 0x000000ffff1a7224 */ /* 0x000fe400078e0097 */
[----:B-1----:R-:W-:Y:S01]  /*53f0*/  FADD.FTZ R0, R30, R5 ;  /* 0x000000051e007221 */ /* 0x002fe20000010000 */
[----:B--2---:R-:W-:-:S03]  /*5400*/  IMAD.MOV.U32 R2, RZ, RZ, 0x3f800000 ;  /* 0x3f800000ff027424 */ /* 0x004fc600078e00ff */
[C---:B---3--:R-:W-:Y:S01]  /*5410*/  FADD.FTZ R5, R195.reuse, R0 ;  /* 0x00000000c3057221 */ /* 0x048fe20000010000 */
[----:B------:R-:W-:Y:S01]  /*5420*/  F2FP.BF16.F32.PACK_AB R195, R195, R30 ;  /* 0x0000001ec3c3723e */ /* 0x000fe200000010ff */
[----:B------:R-:W-:Y:S01]  /*5430*/  IMAD.MOV.U32 R0, RZ, RZ, 0x3f800000 ;  /* 0x3f800000ff007424 */ /* 0x000fe200078e00ff */
[----:B------:R-:W-:Y:S01]  /*5440*/  MOV R30, R151 ;  /* 0x00000097001e7202 */ /* 0x000fe20000000f00 */
[----:B------:R-:W-:Y:S06]  /*5450*/  @!P2 BRA `(.L_x_15) ;  /* 0x0000004000f4a947 */ /* 0x000fec0003800000 */
[----:B------:R-:W-:Y:S01]  /*5460*/  R2UR UR4, R152 ;  /* 0x00000000980472ca */ /* 0x000fe200000e0000 */
[----:B------:R-:W-:Y:S01]  /*5470*/  IMAD.MOV.U32 R20, RZ, RZ, R3 ;  /* 0x000000ffff147224 */ /* 0x000fe200078e0003 */
[----:B------:R-:W-:Y:S01]  /*5480*/  MOV R230, UR60 ;  /* 0x0000003c00e67c02 */ /* 0x000fe20008000f00 */
[----:B------:R-:W-:Y:S01]  /*5490*/  IMAD.MOV.U32 R21, RZ, RZ, R4 ;  /* 0x000000ffff157224 */ /* 0x000fe200078e0004 */
[----:B------:R-:W-:Y:S01]  /*54a0*/  CS2R R150, SRZ ;  /* 0x0000000000967805 */ /* 0x000fe2000001ff00 */
[----:B------:R-:W-:Y:S01]  /*54b0*/  IMAD.MOV.U32 R0, RZ, RZ, 0x3f800000 ;  /* 0x3f800000ff007424 */ /* 0x000fe200078e00ff */
[----:B------:R-:W-:Y:S02]  /*54c0*/  CS2R R146, SRZ ;  /* 0x0000000000927805 */ /* 0x000fe4000001ff00 */
[----:B------:R-:W-:Y:S02]  /*54d0*/  CS2R R142, SRZ ;  /* 0x00000000008e7805 */ /* 0x000fe4000001ff00 */
[----:B------:R-:W-:-:S02]  /*54e0*/  CS2R R138, SRZ ;  /* 0x00000000008a7805 */ /* 0x000fc4000001ff00 */
[----:B------:R-:W-:Y:S02]  /*54f0*/  CS2R R134, SRZ ;  /* 0x0000000000867805 */ /* 0x000fe4000001ff00 */
[----:B------:R-:W-:Y:S02]  /*5500*/  CS2R R130, SRZ ;  /* 0x0000000000827805 */ /* 0x000fe4000001ff00 */
[----:B------:R-:W-:Y:S02]  /*5510*/  CS2R R126, SRZ ;  /* 0x00000000007e7805 */ /* 0x000fe4000001ff00 */
[----:B------:R-:W-:Y:S01]  /*5520*/  CS2R R122, SRZ ;  /* 0x00000000007a7805 */ /* 0x000fe2000001ff00 */
[----:B------:R-:W-:Y:S01]  /*5530*/  UIADD3 UR4, UR4, -0x2, URZ ;  /* 0xfffffffe04047890 */ /* 0x000fe2000fffe03f */
[----:B------:R-:W-:Y:S02]  /*5540*/  CS2R R118, SRZ ;  /* 0x0000000000767805 */ /* 0x000fe4000001ff00 */
[----:B------:R-:W-:-:S02]  /*5550*/  CS2R R114, SRZ ;  /* 0x0000000000727805 */ /* 0x000fc4000001ff00 */
[----:B------:R-:W-:Y:S02]  /*5560*/  CS2R R110, SRZ ;  /* 0x00000000006e7805 */ /* 0x000fe4000001ff00 */
[----:B------:R-:W-:Y:S02]  /*5570*/  CS2R R106, SRZ ;  /* 0x00000000006a7805 */ /* 0x000fe4000001ff00 */
[----:B------:R-:W-:Y:S01]  /*5580*/  CS2R R102, SRZ ;  /* 0x0000000000667805 */ /* 0x000fe2000001ff00 */
[----:B------:R-:W-:Y:S01]  /*5590*/  IMAD.U32 R222, RZ, RZ, UR4 ;  /* 0x00000004ffde7e24 */ /* 0x000fe2000f8e00ff */
[----:B------:R-:W-:Y:S02]  /*55a0*/  R2UR UR4, R16 ;  /* 0x00000000100472ca */ /* 0x000fe400000e0000 */
[----:B------:R-:W-:Y:S02]  /*55b0*/  CS2R R98, SRZ ;  /* 0x0000000000627805 */ /* 0x000fe4000001ff00 */
[----:B------:R-:W-:-:S02]  /*55c0*/  CS2R R94, SRZ ;  /* 0x00000000005e7805 */ /* 0x000fc4000001ff00 */
[----:B------:R-:W-:Y:S02]  /*55d0*/  CS2R R90, SRZ ;  /* 0x00000000005a7805 */ /* 0x000fe4000001ff00 */
[----:B------:R-:W-:Y:S02]  /*55e0*/  CS2R R86, SRZ ;  /* 0x0000000000567805 */ /* 0x000fe4000001ff00 */
[----:B------:R-:W-:Y:S02]  /*55f0*/  CS2R R82, SRZ ;  /* 0x0000000000527805 */ /* 0x000fe4000001ff00 */
[----:B------:R-:W-:Y:S02]  /*5600*/  CS2R R78, SRZ ;  /* 0x00000000004e7805 */ /* 0x000fe4000001ff00 */
[----:B------:R-:W-:Y:S02]  /*5610*/  CS2R R74, SRZ ;  /* 0x00000000004a7805 */ /* 0x000fe4000001ff00 */
[----:B------:R-:W-:-:S02]  /*5620*/  CS2R R70, SRZ ;  /* 0x0000000000467805 */ /* 0x000fc4000001ff00 */
[----:B------:R-:W-:Y:S02]  /*5630*/  CS2R R66, SRZ ;  /* 0x0000000000427805 */ /* 0x000fe4000001ff00 */
[----:B------:R-:W-:Y:S02]  /*5640*/  CS2R R62, SRZ ;  /* 0x00000000003e7805 */ /* 0x000fe4000001ff00 */
[----:B------:R-:W-:Y:S02]  /*5650*/  CS2R R58, SRZ ;  /* 0x00000000003a7805 */ /* 0x000fe4000001ff00 */
[----:B------:R-:W-:Y:S01]  /*5660*/  CS2R R54, SRZ ;  /* 0x0000000000367805 */ /* 0x000fe2000001ff00 */
[----:B------:R-:W-:Y:S01]  /*5670*/  IMAD.U32 R232, RZ, RZ, UR4 ;  /* 0x00000004ffe87e24 */ /* 0x000fe2000f8e00ff */
        /* <DEDUP_REMOVED lines=38> */
[----:B------:R-:W-:Y:S01]  /*58e0*/  CS2R R24, SRZ ;  /* 0x0000000000187805 */ /* 0x000fe2000001ff00 */
[----:B------:R-:W-:-:S06]  /*58f0*/  ULDC UR61, c[0x0][0x9d8] ;  /* 0x00027600003d7ab9 */ /* 0x000fcc0000000800 */
.L_x_24:
[----:B------:R-:W-:Y:S02]  /*5900*/  R2UR UR4, R230 ;  /* 0x00000000e60472ca */ /* 0x000fe400000e0000 */
[----:B------:R-:W-:-:S11]  /*5910*/  R2UR UR6, R232 ;  /* 0x00000000e80672ca */ /* 0x000fd600000e0000 */
[----:B------:R-:W-:-:S04]  /*5920*/  UIADD3 UR4, UR4, 0x1, URZ ;  /* 0x0000000104047890 */ /* 0x000fc8000fffe03f */
[----:B------:R-:W-:-:S04]  /*5930*/  UISETP.NE.AND UP0, UPT, UR4, 0x2, UPT ;  /* 0x000000020400788c */ /* 0x000fc8000bf05270 */
[----:B------:R-:W-:Y:S02]  /*5940*/  USEL UR5, URZ, 0x1, UP0 ;  /* 0x000000013f057887 */ /* 0x000fe40008000000 */
[----:B------:R-:W-:Y:S02]  /*5950*/  USEL UR60, UR4, URZ, UP0 ;  /* 0x0000003f043c7287 */ /* 0x000fe40008000000 */
[----:B------:R-:W-:-:S06]  /*5960*/  ULOP3.LUT UR4, UR6, UR5, URZ, 0x3c, !UPT ;  /* 0x0000000506047292 */ /* 0x000fcc000f8e3c3f */
[----:B------:R-:W-:Y:S01]  /*5970*/  IMAD.U32 R16, RZ, RZ, UR4 ;  /* 0x00000004ff107e24 */ /* 0x000fe2000f8e00ff */
[----:B------:R-:W-:Y:S06]  /*5980*/  @!P0 BRA `(.L_x_16) ;  /* 0x0000000000048947 */ /* 0x000fec0003800000 */
[----:B------:R-:W-:Y:S01]  /*5990*/  BPT.TRAP 0x1 ;  /* 0x000000040000795c */ /* 0x000fe20000300000 */
.L_x_16:
[----:B------:R-:W0:Y:S01]  /*59a0*/  S2UR UR5, SR_CgaCtaId ;  /* 0x00000000000579c3 */ /* 0x000e220000008800 */
[----:B------:R-:W-:Y:S01]  /*59b0*/  R2UR UR7, R16 ;  /* 0x00000000100772ca */ /* 0x000fe200000e0000 */
[----:B------:R-:W-:-:S12]  /*59c0*/  UMOV UR4, 0x400 ;  /* 0x0000040000047882 */ /* 0x000fd80000000000 */
[----:B------:R-:W-:-:S05]  /*59d0*/  IMAD.U32 R3, RZ, RZ, UR7 ;  /* 0x00000007ff037e24 */ /* 0x000fca000f8e00ff */
[----:B------:R-:W-:Y:S01]  /*59e0*/  SHF.L.U32 R3, R3, 0x1f, RZ ;  /* 0x0000001f03037819 */ /* 0x000fe200000006ff */
[----:B0-----:R-:W-:-:S06]  /*59f0*/  ULEA UR6, UR5, UR4, 0x18 ;  /* 0x0000000405067291 */ /* 0x001fcc000f8ec03f */
[----:B------:R-:W-:Y:S01]  /*5a00*/  IMAD.U32 R231, RZ, RZ, UR6 ;  /* 0x00000006ffe77e24 */ /* 0x000fe2000f8e00ff */
[----:B------:R-:W-:-:S06]  /*5a10*/  ULEA UR6, UR60, UR6, 0x3 ;  /* 0x000000063c067291 */ /* 0x000fcc000f8e183f */
[----:B------:R-:W-:-:S03]  /*5a20*/  IMAD.U32 R223, RZ, RZ, UR6 ;  /* 0x00000006ffdf7e24 */ /* 0x000fc6000f8e00ff */
[----:B------:R0:W1:Y:S01]  /*5a30*/  SYNCS.PHASECHK.TRANS64.TRYWAIT P2, [UR6+0x38830], R3 ;  /* 0x03883003ff0075a7 */ /* 0x0000620008040146 */
[----:B------:R-:W-:Y:S05]  /*5a40*/  @!P0 BRA `(.L_x_17) ;  /* 0x0000000000048947 */ /* 0x000fea0003800000 */
[----:B------:R-:W-:Y:S01]  /*5a50*/  BPT.TRAP 0x1 ;  /* 0x000000040000795c */ /* 0x000fe20000300000 */
.L_x_17:
[----:B-1----:R-:W-:Y:S05]  /*5a60*/  @P2 BRA `(.L_x_18) ;  /* 0x00000000000c2947 */ /* 0x002fea0003800000 */
[----:B------:R-:W-:-:S13]  /*5a70*/  R2UR UR4, R223 ;  /* 0x00000000df0472ca */ /* 0x000fda00000e0000 */
[----:B------:R-:W1:Y:S02]  /*5a80*/  SYNCS.PHASECHK.TRANS64.TRYWAIT P2, [UR4+0x38830], R3 ;  /* 0x03883003ff0075a7 */ /* 0x000e640008040144 */
[----:B-1----:R-:W-:Y:S05]  /*5a90*/  @!P2 BRA `(.L_x_19) ;  /* 0x000000c00028a947 */ /* 0x002fea0003800000 */
.L_x_18:
[----:B------:R-:W-:Y:S01]  /*5aa0*/  R2UR UR4, R15 ;  /* 0x000000000f0472ca */ /* 0x000fe200000e0000 */
[----:B------:R-:W-:Y:S01]  /*5ab0*/  WARPGROUP.ARRIVE ;  /* 0x00000000000079c5 */ /* 0x000fe20000000000 */
[----:B------:R-:W-:Y:S01]  /*5ac0*/  R2UR UR18, R12 ;  /* 0x000000000c1272ca */ /* 0x000fe200000e0000 */
[----:B------:R-:W-:Y:S01]  /*5ad0*/  UMOV UR59, 0x40000040 ;  /* 0x40000040003b7882 */ /* 0x000fe20000000000 */
        /* <DEDUP_REMOVED lines=9> */
[----:B------:R-:W-:Y:S01]  /*5b70*/  UIMAD UR4, UR60, 0xa00, UR4 ;  /* 0x00000a003c0478a4 */ /* 0x000fe2000f8e0204 */
[-C--:B------:R-:W-:Y:S01]  /*5b80*/  FMUL.FTZ R24, R24, R2.reuse ;  /* 0x0000000218187220 */ /* 0x080fe20000410000 */
[----:B------:R-:W-:Y:S01]  /*5b90*/  UMOV UR56, UR18 ;  /* 0x0000001200387c82 */ /* 0x000fe20008000000 */
[----:B------:R-:W-:Y:S01]  /*5ba0*/  UMOV UR39, 0x40000040 ;  /* 0x4000004000277882 */ /* 0x000fe20000000000 */
[----:B------:R-:W-:Y:S01]  /*5bb0*/  UMOV UR57, UR19 ;  /* 0x0000001300397c82 */ /* 0x000fe20008000000 */
[----:B------:R-:W-:Y:S01]  /*5bc0*/  UIADD3 UR6, UR4, 0x80, URZ ;  /* 0x0000008004067890 */ /* 0x000fe2000fffe03f */
[-C--:B------:R-:W-:Y:S01]  /*5bd0*/  FMUL.FTZ R25, R25, R2.reuse ;  /* 0x0000000219197220 */ /* 0x080fe20000410000 */
[----:B------:R-:W-:Y:S01]  /*5be0*/  UMOV UR58, UR4 ;  /* 0x00000004003a7c82 */ /* 0x000fe20008000000 */
[----:B------:R-:W-:Y:S01]  /*5bf0*/  UIADD3 UR5, UR4, 0x100, URZ ;  /* 0x0000010004057890 */ /* 0x000fe2000fffe03f */
[----:B------:R-:W-:Y:S01]  /*5c00*/  HGMMA.64x16x16.F32.BF16 R184, gdesc[UR56], RZ, !UPT, gsb0 ;  /* 0x0020000038b879f0 */ /* 0x000fe2000c0018ff */
[----:B------:R-:W-:Y:S01]  /*5c10*/  UMOV UR56, UR18 ;  /* 0x0000001200387c82 */ /* 0x000fe20008000000 */
[----:B------:R-:W-:Y:S01]  /*5c20*/  UMOV UR57, UR19 ;  /* 0x0000001300397c82 */ /* 0x000fe20008000000 */
[----:B------:R-:W-:Y:S01]  /*5c30*/  UMOV UR58, UR6 ;  /* 0x00000006003a7c82 */ /* 0x000fe20008000000 */
[----:B------:R-:W-:Y:S01]  /*5c40*/  UMOV UR59, 0x40000040 ;  /* 0x40000040003b7882 */ /* 0x000fe20000000000 */
[----:B------:R-:W-:Y:S01]  /*5c50*/  UIADD3 UR6, UR4, 0x180, URZ ;  /* 0x0000018004067890 */ /* 0x000fe2000fffe03f */
[-C--:B------:R-:W-:Y:S01]  /*5c60*/  FMUL.FTZ R28, R28, R2.reuse ;  /* 0x000000021c1c7220 */ /* 0x080fe20000410000 */
        /* <DEDUP_REMOVED lines=12> */
[----:B------:R-:W-:Y:S01]  /*5d30*/  UMOV UR43, 0x40000040 ;  /* 0x40000040002b7882 */ /* 0x000fe20000000000 */
        /* <DEDUP_REMOVED lines=9> */
[----:B------:R-:W-:Y:S01]  /*5dd0*/  UMOV UR7, 0x40000040 ;  /* 0x4000004000077882 */ /* 0x000fe20000000000 */
[-C--:B------:R-:W-:Y:S01]  /*5de0*/  FMUL.FTZ R48, R48, R2.reuse ;  /* 0x0000000230307220 */ /* 0x080fe20000410000 */
        /* <DEDUP_REMOVED lines=20> */
[----:B------:R-:W-:Y:S01]  /*5f30*/  FMUL.FTZ R89, R89, R2 ;  /* 0x0000000259597220 */ /* 0x000fe20000410000 */
[----:B------:R-:W-:-:S02]  /*5f40*/  WARPGROUP.DEPBAR.LE gsb0, 0x0 ;  /* 0x00008000000079c5 */ /* 0x000fc40000010000 */
[----:B------:R-:W-:Y:S01]  /*5f50*/  WARPGROUP.ARRIVE ;  /* 0x00000000000079c5 */ /* 0x000fe20000000000 */
[-C--:B------:R-:W-:Y:S01]  /*5f60*/  FMUL.FTZ R92, R92, R2.reuse ;  /* 0x000000025c5c7220 */ /* 0x080fe20000410000 */
[-C--:B------:R-:W-:Y:S01]  /*5f70*/  FMUL.FTZ R93, R93, R2.reuse ;  /* 0x000000025d5d7220 */ /* 0x080fe20000410000 */
[-C--:B------:R-:W-:Y:S01]  /*5f80*/  FMUL.FTZ R96, R96, R2.reuse ;  /* 0x0000000260607220 */ /* 0x080fe20000410000 */
[-C--:B------:R-:W-:Y:S01]  /*5f90*/  FMUL.FTZ R97, R97, R2.reuse ;  /* 0x0000000261617220 */ /* 0x080fe20000410000 */
[-C--:B------:R-:W-:Y:S01]  /*5fa0*/  FMUL.FTZ R100, R100, R2.reuse ;  /* 0x0000000264647220 */ /* 0x080fe20000410000 */
[----:B------:R-:W-:Y:S01]  /*5fb0*/  HGMMA.64x16x16.F32.BF16 R176, gdesc[UR56], RZ, !UPT, gsb0 ;  /* 0x0020000038b079f0 */ /* 0x000fe2000c0018ff */
[----:B------:R-:W-:Y:S01]  /*5fc0*/  UMOV UR56, UR18 ;  /* 0x0000001200387c82 */ /* 0x000fe20008000000 */
[----:B------:R-:W-:Y:S01]  /*5fd0*/  UMOV UR57, UR19 ;  /* 0x0000001300397c82 */ /* 0x000fe20008000000 */
[----:B------:R-:W-:Y:S01]  /*5fe0*/  UMOV UR58, UR5 ;  /* 0x00000005003a7c82 */ /* 0x000fe20008000000 */
[----:B------:R-:W-:Y:S01]  /*5ff0*/  UMOV UR59, 0x40000040 ;  /* 0x40000040003b7882 */ /* 0x000fe20000000000 */
[----:B------:R-:W-:Y:S01]  /*6000*/  UIADD3 UR5, UR4, 0x200, URZ ;  /* 0x0000020004057890 */ /* 0x000fe2000fffe03f */
        /* <DEDUP_REMOVED lines=98> */
[----:B------:R-:W-:-:S06]  /*6630*/  WARPGROUP.ARRIVE ;  /* 0x00000000000079c5 */ /* 0x000fcc0000000000 */
[----:B------:R-:W-:Y:S01]  /*6640*/  HGMMA.64x16x16.F32.BF16 R160, gdesc[UR56], RZ, !UPT, gsb0 ;  /* 0x0020000038a079f0 */ /* 0x000fe2000c0018ff */
[----:B------:R-:W-:Y:S01]  /*6650*/  UMOV UR56, UR18 ;  /* 0x0000001200387c82 */ /* 0x000fe20008000000 */
[----:B------:R-:W-:Y:S01]  /*6660*/  UMOV UR57, UR19 ;  /* 0x0000001300397c82 */ /* 0x000fe20008000000 */
[----:B------:R-:W-:Y:S01]  /*6670*/  UMOV UR58, UR5 ;  /* 0x00000005003a7c82 */ /* 0x000fe20008000000 */
[----:B------:R-:W-:Y:S01]  /*6680*/  UMOV UR59, 0x40000040 ;  /* 0x40000040003b7882 */ /* 0x000fe20000000000 */
[----:B------:R-:W-:Y:S02]  /*6690*/  UIADD3 UR5, UR4, 0x102, URZ ;  /* 0x0000010204057890 */ /* 0x000fe4000fffe03f */
[----:B------:R-:W-:Y:S01]  /*66a0*/  UIADD3 UR18, UR4, 0x282, URZ ;  /* 0x0000028204127890 */ /* 0x000fe2000fffe03f */
[----:B------:R-:W-:Y:S01]  /*66b0*/  UMOV UR19, 0x40000040 ;  /* 0x4000004000137882 */ /* 0x000fe20000000000 */
        /* <DEDUP_REMOVED lines=11> */
[----:B------:R-:W-:Y:S01]  /*6770*/  UMOV UR57, UR15 ;  /* 0x0000000f00397c82 */ /* 0x000fe20008000000 */
[----:B------:R-:W-:Y:S01]  /*6780*/  UMOV UR58, UR6 ;  /* 0x00000006003a7c82 */ /* 0x000fe20008000000 */
[----:B------:R-:W-:Y:S01]  /*6790*/  UMOV UR59, 0x40000040 ;  /* 0x40000040003b7882 */ /* 0x000fe20000000000 */
[----:B------:R-:W-:Y:S01]  /*67a0*/  UIADD3 UR6, UR4, 0x182, URZ ;  /* 0x0000018204067890 */ /* 0x000fe2000fffe03f */
        /* <DEDUP_REMOVED lines=65> */
[----:B------:R-:W-:Y:S01]  /*6bc0*/  UMOV UR11, 0x40000040 ;  /* 0x40000040000b7882 */ /* 0x000fe20000000000 */
[----:B------:R-:W-:Y:S01]  /*6bd0*/  UIADD3 UR5, UR4, 0x106, URZ ;  /* 0x0000010604057890 */ /* 0x000fe2000fffe03f */
        /* <DEDUP_REMOVED lines=32> */
[----:B------:R-:W-:Y:S02]  /*6de0*/  UIADD3 UR10, UR4, 0x986, URZ ;  /* 0x00000986040a7890 */ /* 0x000fe4000fffe03f */
        /* <DEDUP_REMOVED lines=27> */
[----:B------:R-:W-:Y:S02]  /*6fa0*/  R2UR UR14, R6 ;  /* 0x00000000060e72ca */ /* 0x000fe400000e0000 */
[----:B------:R-:W-:-:S11]  /*6fb0*/  R2UR UR15, R7 ;  /* 0x00000000070f72ca */ /* 0x000fd600000e0000 */
[----:B------:R-:W-:Y:S02]  /*6fc0*/  UMOV UR56, UR14 ;  /* 0x0000000e00387c82 */ /* 0x000fe40008000000 */
[----:B------:R-:W-:Y:S01]  /*6fd0*/  UMOV UR57, UR15 ;  /* 0x0000000f00397c82 */ /* 0x000fe20008000000 */
        /* <DEDUP_REMOVED lines=274> */
[----:B------:R-:W-:Y:S01]  /*8100*/  UMOV UR57, UR15 ;  /* 0x0000000f00397c82 */ /* 0x000fe20008000000 */
[----:B------:R-:W-:Y:S01]  /*8110*/  UMOV UR58, UR6 ;  /* 0x00000006003a7c82 */ /* 0x000fe20008000000 */
[----:B------:R-:W-:Y:S01]  /*8120*/  UMOV UR59, 0x40000040 ;  /* 0x40000040003b7882 */ /* 0x000fe20000000000 */
[----:B------:R-:W-:-:S03]  /*8130*/  UIADD3 UR6, UR4, 0x906, URZ ;  /* 0x0000090604067890 */ /* 0x000fc6000fffe03f */
[----:B------:R-:W-:Y:S01]  /*8140*/  UMOV UR4, UR14 ;  /* 0x0000000e00047c82 */ /* 0x000fe20008000000 */
[----:B------:R-:W-:Y:S02]  /*8150*/  WARPGROUP.DEPBAR.LE gsb0, 0x0 ;  /* 0x00008000000079c5 */ /* 0x000fe40000010000 */
[----:B------:R-:W-:-:S06]  /*8160*/  WARPGROUP.ARRIVE ;  /* 0x00000000000079c5 */ /* 0x000fcc0000000000 */
[----:B------:R-:W-:Y:S01]  /*8170*/  HGMMA.64x16x16.F32.BF16 R176, gdesc[UR56], R176, gsb0 ;  /* 0x0020000038b079f0 */ /* 0x000fe200080018b0 */
[----:B------:R-:W-:Y:S01]  /*8180*/  UMOV UR56, UR14 ;  /* 0x0000000e00387c82 */ /* 0x000fe20008000000 */
[----:B------:R-:W-:Y:S01]  /*8190*/  UMOV UR57, UR15 ;  /* 0x0000000f00397c82 */ /* 0x000fe20008000000 */
[----:B------:R-:W-:Y:S01]  /*81a0*/  UMOV UR58, UR5 ;  /* 0x00000005003a7c82 */ /* 0x000fe20008000000 */
[----:B------:R-:W-:Y:S01]  /*81b0*/  UMOV UR59, 0x40000040 ;  /* 0x40000040003b7882 */ /* 0x000fe20000000000 */
[----:B------:R-:W-:Y:S01]  /*81c0*/  UMOV UR5, UR15 ;  /* 0x0000000f00057c82 */ /* 0x000fe20008000000 */
        /* <DEDUP_REMOVED lines=10> */
[----:B------:R-:W-:Y:S02]  /*8270*/  WARPGROUP.DEPBAR.LE gsb0, 0x0 ;  /* 0x00008000000079c5 */ /* 0x000fe40000010000 */
[----:B------:R-:W-:-:S06]  /*8280*/  WARPGROUP.ARRIVE ;  /* 0x00000000000079c5 */ /* 0x000fcc0000000000 */
[----:B------:R-:W-:Y:S03]  /*8290*/  HGMMA.64x16x16.F32.BF16 R152, gdesc[UR4], R152, gsb0 ;  /* 0x00200000049879f0 */ /* 0x000fe60008001898 */
[----:B------:R-:W-:Y:S02]  /*82a0*/  WARPGROUP.DEPBAR.LE gsb0, 0x0 ;  /* 0x00008000000079c5 */ /* 0x000fe40000010000 */
[----:B------:R-:W-:Y:S05]  /*82b0*/  @!P0 BRA `(.L_x_20) ;  /* 0x0000000000048947 */ /* 0x000fea0003800000 */
[----:B------:R-:W-:Y:S01]  /*82c0*/  BPT.TRAP 0x1 ;  /* 0x000000040000795c */ /* 0x000fe20000300000 */
.L_x_20:
[----:B------:R-:W-:Y:S02]  /*82d0*/  R2UR UR6, R231 ;  /* 0x00000000e70672ca */ /* 0x000fe400000e0000 */
[----:B------:R-:W-:Y:S02]  /*82e0*/  R2UR UR4, R230 ;  /* 0x00000000e60472ca */ /* 0x000fe400000e0000 */
[----:B------:R-:W-:-:S11]  /*82f0*/  R2UR UR5, R232 ;  /* 0x00000000e80572ca */ /* 0x000fd600000e0000 */
[----:B------:R-:W-:Y:S02]  /*8300*/  ULEA UR4, UR4, UR6, 0x3 ;  /* 0x0000000604047291 */ /* 0x000fe4000f8e183f */
[----:B------:R-:W-:-:S05]  /*8310*/  IMAD.U32 R0, RZ, RZ, UR5 ;  /* 0x00000005ff007e24 */ /* 0x000fca000f8e00ff */
[----:B------:R-:W-:-:S04]  /*8320*/  SHF.L.U32 R0, R0, 0x1f, RZ ;  /* 0x0000001f00007819 */ /* 0x000fc800000006ff */
[----:B------:R2:W3:Y:S01]  /*8330*/  SYNCS.PHASECHK.TRANS64.TRYWAIT P2, [UR4+0x38850], R0 ;  /* 0x03885000ff0075a7 */ /* 0x0004e20008040144 */
[----:B------:R-:W-:Y:S05]  /*8340*/  @!P0 BRA `(.L_x_21) ;  /* 0x0000000000048947 */ /* 0x000fea0003800000 */
[----:B------:R-:W-:Y:S01]  /*8350*/  BPT.TRAP 0x1 ;  /* 0x000000040000795c */ /* 0x000fe20000300000 */
.L_x_21:
[----:B---3--:R-:W-:Y:S05]  /*8360*/  @P2 BRA `(.L_x_22) ;  /* 0x0000000000082947 */ /* 0x008fea0003800000 */
[----:B------:R-:W3:Y:S02]  /*8370*/  SYNCS.PHASECHK.TRANS64.TRYWAIT P2, [UR4+0x38850], R0 ;  /* 0x03885000ff0075a7 */ /* 0x000ee40008040144 */
[----:B---3--:R-:W-:Y:S05]  /*8380*/  @!P2 BRA `(.L_x_23) ;  /* 0x000000980008a947 */ /* 0x008fea0003800000 */
.L_x_22:
[----:B------:R-:W-:Y:S01]  /*8390*/  R2UR UR5, R231 ;  /* 0x00000000e70572ca */ /* 0x000fe200000e0000 */
[----:B------:R-:W-:Y:S01]  /*83a0*/  WARPGROUP.ARRIVE ;  /* 0x00000000000079c5 */ /* 0x000fe20000000000 */
[----:B------:R-:W-:Y:S01]  /*83b0*/  R2UR UR6, R230 ;  /* 0x00000000e60672ca */ /* 0x000fe200000e0000 */
[----:B------:R-:W-:Y:S01]  /*83c0*/  UMOV UR7, 0x40000040 ;  /* 0x4000004000077882 */ /* 0x000fe20000000000 */
[----:B0-2---:R-:W-:Y:S01]  /*83d0*/  FMUL.FTZ R0, R184, UR61 ;  /* 0x0000003db8007c20 */ /* 0x005fe20008410000 */
[----:B-1----:R-:W-:Y:S01]  /*83e0*/  FMUL.FTZ R3, R185, UR61 ;  /* 0x0000003db9037c20 */ /* 0x002fe20008410000 */
[----:B------:R-:W-:Y:S01]  /*83f0*/  FMUL.FTZ R184, R187, UR61 ;  /* 0x0000003dbbb87c20 */ /* 0x000fe20008410000 */
[----:B------:R-:W-:Y:S01]  /*8400*/  FMUL.FTZ R187, R188, UR61 ;  /* 0x0000003dbcbb7c20 */ /* 0x000fe20008410000 */
[----:B------:R-:W-:Y:S01]  /*8410*/  FMUL.FTZ R188, R189, UR61 ;  /* 0x0000003dbdbc7c20 */ /* 0x000fe20008410000 */
[----:B------:R-:W-:Y:S01]  /*8420*/  FMUL.FTZ R185, R186, UR61 ;  /* 0x0000003dbab97c20 */ /* 0x000fe20008410000 */
[----:B------:R-:W0:Y:S01]  /*8430*/  MUFU.TANH R0, R0 ;  /* 0x0000000000007308 */ /* 0x000e220000002400 */
[----:B------:R-:W-:Y:S01]  /*8440*/  FMUL.FTZ R186, R190, UR61 ;  /* 0x0000003dbeba7c20 */ /* 0x000fe20008410000 */
[----:B------:R-:W-:Y:S01]  /*8450*/  FMUL.FTZ R190, R176, UR61 ;  /* 0x0000003db0be7c20 */ /* 0x000fe20008410000 */
[----:B------:R-:W-:Y:S01]  /*8460*/  UIADD3 UR5, UR5, 0x400, URZ ;  /* 0x0000040005057890 */ /* 0x000fe2000fffe03f */
[----:B------:R-:W-:Y:S01]  /*8470*/  FMUL.FTZ R177, R177, UR61 ;  /* 0x0000003db1b17c20 */ /* 0x000fe20008410000 */
[----:B------:R-:W-:Y:S01]  /*8480*/  FMUL.FTZ R180, R180, UR61 ;  /* 0x0000003db4b47c20 */ /* 0x000fe20008410000 */
[----:B------:R-:W-:Y:S01]  /*8490*/  FMUL.FTZ R181, R181, UR61 ;  /* 0x0000003db5b57c20 */ /* 0x000fe20008410000 */
[----:B------:R-:W-:Y:S01]  /*84a0*/  USHF.R.U32.HI UR5, URZ, 0x4, UR5 ;  /* 0x000000043f057899 */ /* 0x000fe20008011605 */
[----:B------:R-:W1:Y:S01]  /*84b0*/  MUFU.TANH R3, R3 ;  /* 0x0000000300037308 */ /* 0x000e620000002400 */
[----:B------:R-:W-:Y:S01]  /*84c0*/  FMUL.FTZ R189, R191, UR61 ;  /* 0x0000003dbfbd7c20 */ /* 0x000fe20008410000 */
[----:B------:R-:W-:Y:S01]  /*84d0*/  FMUL.FTZ R168, R168, UR61 ;  /* 0x0000003da8a87c20 */ /* 0x000fe20008410000 */
[----:B------:R-:W-:Y:S01]  /*84e0*/  ULOP3.LUT UR5, UR5, 0x3fff, URZ, 0xc0, !UPT ;  /* 0x00003fff05057892 */ /* 0x000fe2000f8ec03f */
[----:B------:R-:W-:Y:S01]  /*84f0*/  FMUL.FTZ R169, R169, UR61 ;  /* 0x0000003da9a97c20 */ /* 0x000fe20008410000 */
[----:B------:R-:W-:Y:S01]  /*8500*/  FMUL.FTZ R172, R172, UR61 ;  /* 0x0000003dacac7c20 */ /* 0x000fe20008410000 */
[----:B------:R-:W-:Y:S01]  /*8510*/  FMUL.FTZ R173, R173, UR61 ;  /* 0x0000003dadad7c20 */ /* 0x000fe20008410000 */
[----:B------:R-:W-:Y:S01]  /*8520*/  ULOP3.LUT UR5, UR5, 0x2800000, URZ, 0xfc, !UPT ;  /* 0x0280000005057892 */ /* 0x000fe2000f8efc3f */
[----:B------:R-:W2:Y:S01]  /*8530*/  MUFU.TANH R187, R187 ;  /* 0x000000bb00bb7308 */ /* 0x000ea20000002400 */
[----:B0-----:R-:W-:Y:S01]  /*8540*/  FMNMX.FTZ R2, R0, R21, !PT ;  /* 0x0000001500027209 */ /* 0x001fe20007810000 */
[----:B------:R-:W-:Y:S01]  /*8550*/  FMUL.FTZ R160, R160, UR61 ;  /* 0x0000003da0a07c20 */ /* 0x000fe20008410000 */
[----:B------:R-:W-:Y:S01]  /*8560*/  UIMAD UR5, UR6, 0xa00, UR5 ;  /* 0x00000a00060578a4 */ /* 0x000fe2000f8e0205 */
[----:B------:R-:W-:Y:S01]  /*8570*/  FMUL.FTZ R161, R161, UR61 ;  /* 0x0000003da1a17c20 */ /* 0x000fe20008410000 */
[----:B------:R-:W-:Y:S01]  /*8580*/  FMUL.FTZ R164, R164, UR61 ;  /* 0x0000003da4a47c20 */ /* 0x000fe20008410000 */
[----:B------:R-:W-:Y:S01]  /*8590*/  FMUL.FTZ R165, R165, UR61 ;  /* 0x0000003da5a57c20 */ /* 0x000fe20008410000 */
[----:B------:R-:W-:Y:S01]  /*85a0*/  FMUL.FTZ R152, R152, UR61 ;  /* 0x0000003d98987c20 */ /* 0x000fe20008410000 */
[----:B------:R-:W0:Y:S01]  /*85b0*/  MUFU.TANH R188, R188 ;  /* 0x000000bc00bc7308 */ /* 0x000e220000002400 */
[----:B-1----:R-:W-:Y:S01]  /*85c0*/  FMNMX.FTZ R2, R3, R2, !PT ;  /* 0x0000000203027209 */ /* 0x002fe20007810000 */
[----:B------:R-:W-:Y:S01]  /*85d0*/  UMOV UR6, UR5 ;  /* 0x0000000500067c82 */ /* 0x000fe20008000000 */
[----:B------:R-:W-:Y:S01]  /*85e0*/  FMUL.FTZ R153, R153, UR61 ;  /* 0x0000003d99997c20 */ /* 0x000fe20008410000 */
[----:B------:R-:W-:Y:S01]  /*85f0*/  HGMMA.64x256x16.F32.BF16 R24, R208, gdesc[UR4].tnspB, R24, gsb0 ;  /* 0x43e00004d0187df0 */ /* 0x000fe20008001818 */
[----:B------:R-:W-:Y:S01]  /*8600*/  UIADD3 UR6, UR5, 0x80, URZ ;  /* 0x0000008005067890 */ /* 0x000fe2000fffe03f */
[----:B------:R-:W-:Y:S01]  /*8610*/  FMUL.FTZ R176, R178, UR61 ;  /* 0x0000003db2b07c20 */ /* 0x000fe20008410000 */
[----:B------:R-:W-:Y:S01]  /*8620*/  UMOV UR7, 0x40000040 ;  /* 0x4000004000077882 */ /* 0x000fe20000000000 */
[----:B------:R-:W1:Y:S01]  /*8630*/  MUFU.TANH R190, R190 ;  /* 0x000000be00be7308 */ /* 0x000e620000002400 */
[----:B--2---:R-:W-:Y:S01]  /*8640*/  FMNMX.FTZ R191, R187, R2, !PT ;  /* 0x00000002bbbf7209 */ /* 0x004fe20007810000 */
[----:B------:R-:W-:Y:S01]  /*8650*/  FMUL.FTZ R178, R179, UR61 ;  /* 0x0000003db3b27c20 */ /* 0x000fe20008410000 */
[----:B------:R-:W-:Y:S01]  /*8660*/  FMUL.FTZ R156, R156, UR61 ;  /* 0x0000003d9c9c7c20 */ /* 0x000fe20008410000 */
[----:B------:R-:W-:Y:S01]  /*8670*/  FMUL.FTZ R179, R182, UR61 ;  /* 0x0000003db6b37c20 */ /* 0x000fe20008410000 */
[----:B------:R-:W-:Y:S01]  /*8680*/  FMUL.FTZ R182, R157, UR61 ;  /* 0x0000003d9db67c20 */ /* 0x000fe20008410000 */
[----:B------:R-:W-:Y:S01]  /*8690*/  FMUL.FTZ R170, R170, UR61 ;  /* 0x0000003daaaa7c20 */ /* 0x000fe20008410000 */
[----:B------:R-:W-:Y:S01]  /*86a0*/  ULDC UR10, c[0x0][0x988] ;  /* 0x00026200000a7ab9 */ /* 0x000fe20000000800 */
[----:B------:R-:W2:Y:S01]  /*86b0*/  MUFU.TANH R177, R177 ;  /* 0x000000b100b17308 */ /* 0x000ea20000002400 */
[----:B0-----:R-:W-:Y:S01]  /*86c0*/  FMNMX.FTZ R191, R188, R191, !PT ;  /* 0x000000bfbcbf7209 */ /* 0x001fe20007810000 */
[----:B------:R-:W-:Y:S01]  /*86d0*/  FMUL.FTZ R171, R171, UR61 ;  /* 0x0000003dabab7c20 */ /* 0x000fe20008410000 */
[----:B------:R-:W-:Y:S01]  /*86e0*/  UMOV UR11, UR10 ;  /* 0x0000000a000b7c82 */ /* 0x000fe20008000000 */
[----:B------:R-:W-:Y:S01]  /*86f0*/  FMUL.FTZ R174, R174, UR61 ;  /* 0x0000003daeae7c20 */ /* 0x000fe20008410000 */
[----:B------:R-:W-:Y:S01]  /*8700*/  FMUL.FTZ R175, R175, UR61 ;  /* 0x0000003dafaf7c20 */ /* 0x000fe20008410000 */
[----:B------:R-:W-:Y:S01]  /*8710*/  FMUL.FTZ R162, R162, UR61 ;  /* 0x0000003da2a27c20 */ /* 0x000fe20008410000 */
[----:B------:R-:W-:Y:S01]  /*8720*/  FMUL.FTZ R163, R163, UR61 ;  /* 0x0000003da3a37c20 */ /* 0x000fe20008410000 */
[----:B------:R-:W0:Y:S01]  /*8730*/  MUFU.TANH R180, R180 ;  /* 0x000000b400b47308 */ /* 0x000e220000002400 */
[----:B-1----:R-:W-:Y:S01]  /*8740*/  FMNMX.FTZ R2, R190, R191, !PT ;  /* 0x000000bfbe027209 */ /* 0x002fe20007810000 */
[----:B------:R-:W-:Y:S01]  /*8750*/  FMUL.FTZ R166, R166, UR61 ;  /* 0x0000003da6a67c20 */ /* 0x000fe20008410000 */
[----:B------:R-:W-:Y:S01]  /*8760*/  FMUL.FTZ R167, R167, UR61 ;  /* 0x0000003da7a77c20 */ /* 0x000fe20008410000 */
[----:B------:R-:W-:Y:S01]  /*8770*/  FMUL.FTZ R154, R154, UR61 ;  /* 0x0000003d9a9a7c20 */ /* 0x000fe20008410000 */
[----:B------:R-:W-:Y:S01]  /*8780*/  FMUL.FTZ R155, R155, UR61 ;  /* 0x0000003d9b9b7c20 */ /* 0x000fe20008410000 */
[----:B------:R-:W-:Y:S01]  /*8790*/  FMUL.FTZ R158, R158, UR61 ;  /* 0x0000003d9e9e7c20 */ /* 0x000fe20008410000 */
[----:B------:R-:W-:Y:S01]  /*87a0*/  FMUL.FTZ R159, R159, UR61 ;  /* 0x0000003d9f9f7c20 */ /* 0x000fe20008410000 */
[----:B------:R-:W1:Y:S01]  /*87b0*/  MUFU.TANH R181, R181 ;  /* 0x000000b500b57308 */ /* 0x000e620000002400 */
[----:B--2---:R-:W-:Y:S01]  /*87c0*/  FMNMX.FTZ R191, R177, R2, !PT ;  /* 0x00000002b1bf7209 */ /* 0x004fe20007810000 */
[----:B------:R-:W-:Y:S01]  /*87d0*/  IMAD.U32 R230, RZ, RZ, UR60 ;  /* 0x0000003cffe67e24 */ /* 0x000fe2000f8e00ff */
[----:B------:R-:W-:-:S05]  /*87e0*/  R2UR UR10, R223 ;  /* 0x00000000df0a72ca */ /* 0x000fca00000e0000 */
[----:B------:R-:W2:Y:S01]  /*87f0*/  MUFU.TANH R168, R168 ;  /* 0x000000a800a87308 */ /* 0x000ea20000002400 */
[----:B0-----:R-:W-:-:S07]  /*8800*/  FMNMX.FTZ R2, R180, R191, !PT ;  /* 0x000000bfb4027209 */ /* 0x001fce0007810000 */
[----:B------:R-:W0:Y:S01]  /*8810*/  MUFU.TANH R169, R169 ;  /* 0x000000a900a97308 */ /* 0x000e220000002400 */
[----:B-1----:R-:W-:-:S07]  /*8820*/  FMNMX.FTZ R191, R181, R2, !PT ;  /* 0x00000002b5bf7209 */ /* 0x002fce0007810000 */
[----:B------:R-:W1:Y:S01]  /*8830*/  MUFU.TANH R172, R172 ;  /* 0x000000ac00ac7308 */ /* 0x000e620000002400 */
[----:B--2---:R-:W-:-:S07]  /*8840*/  FMNMX.FTZ R2, R168, R191, !PT ;  /* 0x000000bfa8027209 */ /* 0x004fce0007810000 */
        /* <DEDUP_REMOVED lines=11> */
[----:B--2---:R-:W-:Y:S01]  /*8900*/  FMNMX.FTZ R2, R164, R157, !PT ;  /* 0x0000009da4027209 */ /* 0x004fe20007810000 */
[----:B------:R-:W-:-:S06]  /*8910*/  FMUL.FTZ R157, R183, UR61 ;  /* 0x0000003db79d7c20 */ /* 0x000fcc0008410000 */
        /* <DEDUP_REMOVED lines=9> */
[----:B-1----:R-:W-:-:S05]  /*89b0*/  FMNMX.FTZ R183, R182, R183, !PT ;  /* 0x000000b7b6b77209 */ /* 0x002fca0007810000 */
[----:B------:R-:W1:Y:S02]  /*89c0*/  SHFL.BFLY PT, R2, R183, 0x2, 0x1f ;  /* 0x0c401f00b7027f89 */ /* 0x000e6400000e0000 */
[----:B------:R-:W3:Y:S08]  /*89d0*/  MUFU.TANH R186, R186 ;  /* 0x000000ba00ba7308 */ /* 0x000ef00000002400 */
[----:B------:R-:W4:Y:S08]  /*89e0*/  MUFU.TANH R189, R189 ;  /* 0x000000bd00bd7308 */ /* 0x000f300000002400 */
[----:B------:R-:W5:Y:S01]  /*89f0*/  MUFU.TANH R176, R176 ;  /* 0x000000b000b07308 */ /* 0x000f620000002400 */
[----:B-1----:R-:W-:-:S07]  /*8a00*/  FMNMX.FTZ R2, R183, R2, !PT ;  /* 0x00000002b7027209 */ /* 0x002fce0007810000 */
[----:B------:R-:W1:Y:S01]  /*8a10*/  MUFU.TANH R178, R178 ;  /* 0x000000b200b27308 */ /* 0x000e620000002400 */
[----:B------:R-:W2:Y:S07]  /*8a20*/  SHFL.BFLY PT, R183, R2, 0x1, 0x1f ;  /* 0x0c201f0002b77f89 */ /* 0x000eae00000e0000 */
[----:B------:R-:W1:Y:S08]  /*8a30*/  MUFU.TANH R179, R179 ;  /* 0x000000b300b37308 */ /* 0x000e700000002400 */
[----:B------:R-:W1:Y:S08]  /*8a40*/  MUFU.TANH R157, R157 ;  /* 0x0000009d009d7308 */ /* 0x000e700000002400 */
[----:B------:R-:W1:Y:S01]  /*8a50*/  MUFU.TANH R170, R170 ;  /* 0x000000aa00aa7308 */ /* 0x000e620000002400 */
[----:B--2---:R-:W-:-:S02]  /*8a60*/  FMNMX.FTZ R4, R2, R183, !PT ;  /* 0x000000b702047209 */ /* 0x004fc40007810000 */
[----:B------:R-:W-:-:S03]  /*8a70*/  FMNMX.FTZ R183, R185, R20, !PT ;  /* 0x00000014b9b77209 */ /* 0x000fc60007810000 */
[----:B------:R-:W-:Y:S01]  /*8a80*/  FADD.FTZ R2, -R4, R21 ;  /* 0x0000001504027221 */ /* 0x000fe20000010100 */
[----:B0-----:R-:W-:Y:S01]  /*8a90*/  FMNMX.FTZ R183, R184, R183, !PT ;  /* 0x000000b7b8b77209 */ /* 0x001fe20007810000 */
[----:B------:R-:W0:Y:S02]  /*8aa0*/  MUFU.TANH R171, R171 ;  /* 0x000000ab00ab7308 */ /* 0x000e240000002400 */
[----:B------:R-:W-:-:S06]  /*8ab0*/  FMUL.FTZ R2, R2, UR11 ;  /* 0x0000000b02027c20 */ /* 0x000fcc0008410000 */
[----:B------:R-:W2:Y:S08]  /*8ac0*/  MUFU.TANH R174, R174 ;  /* 0x000000ae00ae7308 */ /* 0x000eb00000002400 */
[----:B------:R-:W2:Y:S08]  /*8ad0*/  MUFU.TANH R175, R175 ;  /* 0x000000af00af7308 */ /* 0x000eb00000002400 */
[----:B------:R-:W2:Y:S08]  /*8ae0*/  MUFU.TANH R162, R162 ;  /* 0x000000a200a27308 */ /* 0x000eb00000002400 */
[----:B------:R-:W2:Y:S08]  /*8af0*/  MUFU.TANH R163, R163 ;  /* 0x000000a300a37308 */ /* 0x000eb00000002400 */
[----:B------:R-:W2:Y:S08]  /*8b00*/  MUFU.TANH R166, R166 ;  /* 0x000000a600a67308 */ /* 0x000eb00000002400 */
[----:B------:R-:W2:Y:S08]  /*8b10*/  MUFU.TANH R167, R167 ;  /* 0x000000a700a77308 */ /* 0x000eb00000002400 */
[----:B------:R-:W2:Y:S01]  /*8b20*/  MUFU.TANH R154, R154 ;  /* 0x0000009a009a7308 */ /* 0x000ea20000002400 */
[----:B------:R-:W-:-:S02]  /*8b30*/  WARPGROUP.DEPBAR.LE gsb0, 0x0 ;  /* 0x00008000000079c5 */ /* 0x000fc40000010000 */
[----:B------:R-:W-:-:S05]  /*8b40*/  WARPGROUP.ARRIVE ;  /* 0x00000000000079c5 */ /* 0x000fca0000000000 */
[----:B------:R-:W2:Y:S01]  /*8b50*/  MUFU.TANH R155, R155 ;  /* 0x0000009b009b7308 */ /* 0x000ea20000002400 */
[----:B------:R-:W-:Y:S01]  /*8b60*/  HGMMA.64x256x16.F32.BF16 R24, R204, gdesc[UR4].tnspB, R24, gsb0 ;  /* 0x43e00004cc187df0 */ /* 0x000fe20008001818 */
[----:B------:R-:W-:Y:S01]  /*8b70*/  UIADD3 UR6, UR5, 0x100, URZ ;  /* 0x0000010005067890 */ /* 0x000fe2000fffe03f */
[----:B------:R-:W-:-:S05]  /*8b80*/  UMOV UR7, 0x40000040 ;  /* 0x4000004000077882 */ /* 0x000fca0000000000 */
[----:B------:R-:W2:Y:S08]  /*8b90*/  MUFU.TANH R158, R158 ;  /* 0x0000009e009e7308 */ /* 0x000eb00000002400 */
[----:B------:R-:W2:Y:S08]  /*8ba0*/  MUFU.TANH R159, R159 ;  /* 0x0000009f009f7308 */ /* 0x000eb00000002400 */
[----:B------:R-:W-:Y:S01]  /*8bb0*/  MUFU.EX2 R2, R2 ;  /* 0x0000000200027308 */ /* 0x000fe20000000800 */
[----:B------:R-:W-:-:S02]  /*8bc0*/  WARPGROUP.DEPBAR.LE gsb0, 0x0 ;  /* 0x00008000000079c5 */ /* 0x000fc40000010000 */
[----:B------:R-:W-:-:S06]  /*8bd0*/  WARPGROUP.ARRIVE ;  /* 0x00000000000079c5 */ /* 0x000fcc0000000000 */
[----:B------:R-:W-:Y:S01]  /*8be0*/  HGMMA.64x256x16.F32.BF16 R24, R200, gdesc[UR4].tnspB, R24, gsb0 ;  /* 0x43e00004c8187df0 */ /* 0x000fe20008001818 */
[----:B------:R-:W-:Y:S01]  /*8bf0*/  UIADD3 UR6, UR5, 0x180, URZ ;  /* 0x0000018005067890 */ /* 0x000fe2000fffe03f */
[----:B------:R-:W-:Y:S01]  /*8c00*/  UMOV UR7, 0x40000040 ;  /* 0x4000004000077882 */ /* 0x000fe20000000000 */
[----:B------:R-:W-:Y:S02]  /*8c10*/  WARPGROUP.DEPBAR.LE gsb0, 0x0 ;  /* 0x00008000000079c5 */ /* 0x000fe40000010000 */
[----:B------:R-:W-:-:S15]  /*8c20*/  WARPGROUP.ARRIVE ;  /* 0x00000000000079c5 */ /* 0x000fde0000000000 */
[----:B------:R-:W-:-:S08]  /*8c30*/  NOP ;  /* 0x0000000000007918 */ /* 0x000fd00000000000 */
[----:B------:R-:W-:Y:S01]  /*8c40*/  HGMMA.64x256x16.F32.BF16 R24, R196, gdesc[UR4].tnspB, R24, gsb0 ;  /* 0x43e00004c4187df0 */ /* 0x000fe20008001818 */
[----:B------:R-:W-:Y:S01]  /*8c50*/  UIADD3 UR6, UR5, 0x200, URZ ;  /* 0x0000020005067890 */ /* 0x000fe2000fffe03f */
[----:B------:R-:W-:Y:S01]  /*8c60*/  R2UR UR5, R222 ;  /* 0x00000000de0572ca */ /* 0x000fe200000e0000 */
[----:B------:R-:W-:-:S12]  /*8c70*/  UMOV UR7, 0x40000040 ;  /* 0x4000004000077882 */ /* 0x000fd80000000000 */
[----:B------:R-:W-:Y:S01]  /*8c80*/  ISETP.LT.AND P2, PT, RZ, UR5, PT ;  /* 0x00000005ff007c0c */ /* 0x000fe2000bf41270 */
[----:B------:R-:W-:Y:S02]  /*8c90*/  WARPGROUP.DEPBAR.LE gsb0, 0x0 ;  /* 0x00008000000079c5 */ /* 0x000fe40000010000 */
[----:B------:R-:W-:Y:S01]  /*8ca0*/  WARPGROUP.ARRIVE ;  /* 0x00000000000079c5 */ /* 0x000fe20000000000 */
[----:B---3--:R-:W-:Y:S01]  /*8cb0*/  FMNMX.FTZ R196, R186, R183, !PT ;  /* 0x000000b7bac47209 */ /* 0x008fe20007810000 */
[----:B------:R-:W-:-:S03]  /*8cc0*/  FMUL.FTZ R197, R4, UR11 ;  /* 0x0000000b04c57c20 */ /* 0x000fc60008410000 */
[----:B----4-:R-:W-:-:S05]  /*8cd0*/  FMNMX.FTZ R21, R189, R196, !PT ;  /* 0x000000c4bd157209 */ /* 0x010fca0007810000 */
[----:B------:R-:W-:Y:S01]  /*8ce0*/  HGMMA.64x256x16.F32.BF16 R24, R192, gdesc[UR4].tnspB, R24, gsb0 ;  /* 0x43e00004c0187df0 */ /* 0x000fe20008001818 */
[--C-:B------:R-:W-:Y:S01]  /*8cf0*/  FFMA.FTZ R183, R0, UR11, -R197.reuse ;  /* 0x0000000b00b77c23 */ /* 0x100fe200080108c5 */
[--C-:B------:R-:W-:Y:S01]  /*8d00*/  FFMA.FTZ R208, R3, UR11, -R197.reuse ;  /* 0x0000000b03d07c23 */ /* 0x100fe200080108c5 */
[----:B-----5:R-:W-:Y:S01]  /*8d10*/  FMNMX.FTZ R21, R176, R21, !PT ;  /* 0x00000015b0157209 */ /* 0x020fe20007810000 */
[--C-:B------:R-:W-:Y:S01]  /*8d20*/  FFMA.FTZ R196, R160, UR11, -R197.reuse ;  /* 0x0000000ba0c47c23 */ /* 0x100fe200080108c5 */
[--C-:B------:R-:W-:Y:S01]  /*8d30*/  FFMA.FTZ R202, R172, UR11, -R197.reuse ;  /* 0x0000000bacca7c23 */ /* 0x100fe200080108c5 */
[--C-:B------:R-:W-:Y:S01]  /*8d40*/  FFMA.FTZ R210, R187, UR11, -R197.reuse ;  /* 0x0000000bbbd27c23 */ /* 0x100fe200080108c5 */
[----:B-1----:R-:W-:Y:S01]  /*8d50*/  FMNMX.FTZ R0, R178, R21, !PT ;  /* 0x00000015b2007209 */ /* 0x002fe20007810000 */
        /* <DEDUP_REMOVED lines=15> */
[----:B0-----:R-:W-:Y:S01]  /*8e50*/  FMNMX.FTZ R3, R171, R0, !PT ;  /* 0x00000000ab037209 */ /* 0x001fe20007810000 */
[--C-:B------:R-:W-:Y:S01]  /*8e60*/  FFMA.FTZ R181, R161, UR11, -R197.reuse ;  /* 0x0000000ba1b57c23 */ /* 0x100fe200080108c5 */
[--C-:B------:R-:W-:Y:S01]  /*8e70*/  FFMA.FTZ R169, R169, UR11, -R197.reuse ;  /* 0x0000000ba9a97c23 */ /* 0x100fe200080108c5 */
[--C-:B------:R-:W-:Y:S01]  /*8e80*/  FFMA.FTZ R173, R173, UR11, -R197.reuse ;  /* 0x0000000badad7c23 */ /* 0x100fe200080108c5 */
[----:B--2---:R-:W-:Y:S01]  /*8e90*/  FMNMX.FTZ R0, R174, R3, !PT ;  /* 0x00000003ae007209 */ /* 0x004fe20007810000 */
[----:B------:R-:W-:Y:S01]  /*8ea0*/  MUFU.EX2 R210, R210 ;  /* 0x000000d200d27308 */ /* 0x000fe20000000800 */
[--C-:B------:R-:W-:Y:S01]  /*8eb0*/  FFMA.FTZ R161, R165, UR11, -R197.reuse ;  /* 0x0000000ba5a17c23 */ /* 0x100fe200080108c5 */
[----:B------:R-:W-:Y:S01]  /*8ec0*/  FFMA.FTZ R182, R182, UR11, -R197 ;  /* 0x0000000bb6b67c23 */ /* 0x000fe200080108c5 */
[----:B------:R-:W-:-:S02]  /*8ed0*/  FMNMX.FTZ R3, R175, R0, !PT ;  /* 0x00000000af037209 */ /* 0x000fc40007810000 */
[----:B------:R-:W-:Y:S01]  /*8ee0*/  MOV R165, UR4 ;  /* 0x0000000400a57c02 */ /* 0x000fe20008000f00 */
[----:B------:R-:W-:Y:S01]  /*8ef0*/  UIADD3 UR4, UR5, -0x1, URZ ;  /* 0xffffffff05047890 */ /* 0x000fe2000fffe03f */
[----:B------:R-:W-:Y:S01]  /*8f00*/  FMNMX.FTZ R0, R162, R3, !PT ;  /* 0x00000003a2007209 */ /* 0x000fe20007810000 */
[----:B------:R-:W-:Y:S01]  /*8f10*/  MUFU.EX2 R191, R191 ;  /* 0x000000bf00bf7308 */ /* 0x000fe20000000800 */
[----:B------:R-:W-:Y:S01]  /*8f20*/  R2UR UR5, R16 ;  /* 0x00000000100572ca */ /* 0x000fe200000e0000 */
[----:B------:R-:W-:Y:S01]  /*8f30*/  @!P1 VIADD R165, R165, 0x38860 ;  /* 0x00038860a5a59836 */ /* 0x000fe20000000000 */
[----:B------:R-:W-:Y:S01]  /*8f40*/  FMNMX.FTZ R3, R163, R0, !PT ;  /* 0x00000000a3037209 */ /* 0x000fe20007810000 */
[----:B------:R-:W-:-:S03]  /*8f50*/  IMAD.U32 R222, RZ, RZ, UR4 ;  /* 0x00000004ffde7e24 */ /* 0x000fc6000f8e00ff */
[----:B------:R-:W-:Y:S01]  /*8f60*/  FMNMX.FTZ R0, R166, R3, !PT ;  /* 0x00000003a6007209 */ /* 0x000fe20007810000 */
[----:B------:R-:W-:Y:S01]  /*8f70*/  MUFU.EX2 R204, R204 ;  /* 0x000000cc00cc7308 */ /* 0x000fe20000000800 */
[----:B------:R-:W-:Y:S02]  /*8f80*/  @!P1 PRMT R165, RZ, 0x654, R165 ;  /* 0x00000654ffa59816 */ /* 0x000fe400000000a5 */
[----:B------:R-:W-:-:S03]  /*8f90*/  FMNMX.FTZ R3, R167, R0, !PT ;  /* 0x00000000a7037209 */ /* 0x000fc60007810000 */
[----:B------:R-:W-:Y:S01]  /*8fa0*/  IMAD.U32 R232, RZ, RZ, UR5 ;  /* 0x00000005ffe87e24 */ /* 0x000fe2000f8e00ff */
[----:B------:R-:W-:Y:S01]  /*8fb0*/  FMNMX.FTZ R0, R154, R3, !PT ;  /* 0x000000039a007209 */ /* 0x000fe20007810000 */
[----:B------:R-:W-:Y:S03]  /*8fc0*/  MUFU.EX2 R187, R187 ;  /* 0x000000bb00bb7308 */ /* 0x000fe60000000800 */
[----:B------:R-:W-:-:S04]  /*8fd0*/  FMNMX.FTZ R3, R155, R0, !PT ;  /* 0x000000009b037209 */ /* 0x000fc80007810000 */
[----:B------:R-:W-:Y:S01]  /*8fe0*/  FMNMX.FTZ R0, R158, R3, !PT ;  /* 0x000000039e007209 */ /* 0x000fe20007810000 */
[----:B------:R-:W-:Y:S03]  /*8ff0*/  MUFU.EX2 R206, R206 ;  /* 0x000000ce00ce7308 */ /* 0x000fe60000000800 */
[----:B------:R-:W-:-:S05]  /*9000*/  FMNMX.FTZ R0, R159, R0, !PT ;  /* 0x000000009f007209 */ /* 0x000fca0007810000 */
[----:B------:R-:W0:Y:S01]  /*9010*/  SHFL.BFLY PT, R3, R0, 0x2, 0x1f ;  /* 0x0c401f0000037f89 */ /* 0x000e2200000e0000 */
[----:B------:R-:W-:Y:S08]  /*9020*/  MUFU.EX2 R177, R177 ;  /* 0x000000b100b17308 */ /* 0x000ff00000000800 */
[----:B------:R-:W-:Y:S08]  /*9030*/  MUFU.EX2 R200, R200 ;  /* 0x000000c800c87308 */ /* 0x000ff00000000800 */
[----:B------:R-:W-:Y:S01]  /*9040*/  MUFU.EX2 R169, R169 ;  /* 0x000000a900a97308 */ /* 0x000fe20000000800 */
[----:B0-----:R-:W-:-:S07]  /*9050*/  FMNMX.FTZ R3, R0, R3, !PT ;  /* 0x0000000300037209 */ /* 0x001fce0007810000 */
[----:B------:R-:W-:Y:S01]  /*9060*/  MUFU.EX2 R202, R202 ;  /* 0x000000ca00ca7308 */ /* 0x000fe20000000800 */
[----:B------:R-:W0:Y:S07]  /*9070*/  SHFL.BFLY PT, R0, R3, 0x1, 0x1f ;  /* 0x0c201f0003007f89 */ /* 0x000e2e00000e0000 */
[----:B------:R-:W-:Y:S08]  /*9080*/  MUFU.EX2 R173, R173 ;  /* 0x000000ad00ad7308 */ /* 0x000ff00000000800 */
[----:B------:R-:W-:Y:S08]  /*9090*/  MUFU.EX2 R196, R196 ;  /* 0x000000c400c47308 */ /* 0x000ff00000000800 */
[----:B------:R-:W-:Y:S01]  /*90a0*/  MUFU.EX2 R181, R181 ;  /* 0x000000b500b57308 */ /* 0x000fe20000000800 */
[----:B0-----:R-:W-:-:S07]  /*90b0*/  FMNMX.FTZ R3, R3, R0, !PT ;  /* 0x0000000003037209 */ /* 0x001fce0007810000 */
[----:B------:R-:W-:Y:S01]  /*90c0*/  MUFU.EX2 R198, R198 ;  /* 0x000000c600c67308 */ /* 0x000fe20000000800 */
[C---:B------:R-:W-:Y:S01]  /*90d0*/  FADD.FTZ R0, -R3.reuse, R20 ;  /* 0x0000001403007221 */ /* 0x040fe20000010100 */
[----:B------:R-:W-:-:S03]  /*90e0*/  FMUL.FTZ R156, R3, UR11 ;  /* 0x0000000b039c7c20 */ /* 0x000fc60008410000 */
[----:B------:R-:W-:Y:S01]  /*90f0*/  FMUL.FTZ R0, R0, UR11 ;  /* 0x0000000b00007c20 */ /* 0x000fe20008410000 */
[--C-:B------:R-:W-:Y:S01]  /*9100*/  FFMA.FTZ R209, R185, UR11, -R156.reuse ;  /* 0x0000000bb9d17c23 */ /* 0x100fe2000801089c */
[--C-:B------:R-:W-:Y:S01]  /*9110*/  FFMA.FTZ R160, R184, UR11, -R156.reuse ;  /* 0x0000000bb8a07c23 */ /* 0x100fe2000801089c */
[--C-:B------:R-:W-:Y:S01]  /*9120*/  FFMA.FTZ R172, R157, UR11, -R156.reuse ;  /* 0x0000000b9dac7c23 */ /* 0x100fe2000801089c */
[--C-:B------:R-:W-:Y:S01]  /*9130*/  FFMA.FTZ R211, R186, UR11, -R156.reuse ;  /* 0x0000000bbad37c23 */ /* 0x100fe2000801089c */
[----:B------:R-:W-:Y:S01]  /*9140*/  IMAD.U32 R157, RZ, RZ, UR10 ;  /* 0x0000000aff9d7e24 */ /* 0x000fe2000f8e00ff */
[----:B------:R-:W-:Y:S01]  /*9150*/  MUFU.EX2 R0, R0 ;  /* 0x0000000000007308 */ /* 0x000fe20000000800 */
[--C-:B------:R-:W-:Y:S01]  /*9160*/  FFMA.FTZ R164, R189, UR11, -R156.reuse ;  /* 0x0000000bbda47c23 */ /* 0x100fe2000801089c */
[--C-:B------:R-:W-:Y:S01]  /*9170*/  FFMA.FTZ R205, R176, UR11, -R156.reuse ;  /* 0x0000000bb0cd7c23 */ /* 0x100fe2000801089c */
[----:B------:R-:W-:Y:S02]  /*9180*/  @!P1 VIADD R157, R157, 0x38840 ;  /* 0x000388409d9d9836 */ /* 0x000fe40000000000 */
[--C-:B------:R-:W-:Y:S01]  /*9190*/  FFMA.FTZ R168, R178, UR11, -R156.reuse ;  /* 0x0000000bb2a87c23 */ /* 0x100fe2000801089c */
[--C-:B------:R-:W-:Y:S01]  /*91a0*/  FFMA.FTZ R207, R179, UR11, -R156.reuse ;  /* 0x0000000bb3cf7c23 */ /* 0x100fe2000801089c */
[--C-:B------:R-:W-:Y:S01]  /*91b0*/  FFMA.FTZ R197, R162, UR11, -R156.reuse ;  /* 0x0000000ba2c57c23 */ /* 0x100fe2000801089c */
[--C-:B------:R-:W-:Y:S01]  /*91c0*/  FFMA.FTZ R201, R170, UR11, -R156.reuse ;  /* 0x0000000baac97c23 */ /* 0x100fe2000801089c */
[----:B------:R-:W0:Y:S01]  /*91d0*/  MUFU.EX2 R209, R209 ;  /* 0x000000d100d17308 */ /* 0x000e220000000800 */
[----:B------:R-:W-:Y:S01]  /*91e0*/  @!P1 PRMT R157, RZ, 0x654, R157 ;  /* 0x00000654ff9d9816 */ /* 0x000fe2000000009d */
[--C-:B------:R-:W-:Y:S01]  /*91f0*/  FFMA.FTZ R170, R171, UR11, -R156.reuse ;  /* 0x0000000babaa7c23 */ /* 0x100fe2000801089c */
[--C-:B------:R-:W-:Y:S01]  /*9200*/  FFMA.FTZ R199, R166, UR11, -R156.reuse ;  /* 0x0000000ba6c77c23 */ /* 0x100fe2000801089c */
[--C-:B------:R-:W-:Y:S01]  /*9210*/  FFMA.FTZ R203, R174, UR11, -R156.reuse ;  /* 0x0000000baecb7c23 */ /* 0x100fe2000801089c */
[--C-:B------:R-:W-:Y:S01]  /*9220*/  FFMA.FTZ R174, R175, UR11, -R156.reuse ;  /* 0x0000000bafae7c23 */ /* 0x100fe2000801089c */
[--C-:B------:R-:W-:Y:S01]  /*9230*/  FFMA.FTZ R167, R167, UR11, -R156.reuse ;  /* 0x0000000ba7a77c23 */ /* 0x100fe2000801089c */
[--C-:B------:R-:W-:Y:S01]  /*9240*/  FFMA.FTZ R155, R155, UR11, -R156.reuse ;  /* 0x0000000b9b9b7c23 */ /* 0x100fe2000801089c */
[----:B------:R-:W1:Y:S01]  /*9250*/  MUFU.EX2 R160, R160 ;  /* 0x000000a000a07308 */ /* 0x000e620000000800 */
[----:B------:R-:W-:-:S07]  /*9260*/  FFMA.FTZ R158, R158, UR11, -R156 ;  /* 0x0000000b9e9e7c23 */ /* 0x000fce000801089c */
[----:B------:R-:W2:Y:S01]  /*9270*/  MUFU.EX2 R211, R211 ;  /* 0x000000d300d37308 */ /* 0x000ea20000000800 */
[----:B0-----:R-:W-:-:S07]  /*9280*/  FFMA.FTZ R5, R0, R5, R209 ;  /* 0x0000000500057223 */ /* 0x001fce00000100d1 */
[----:B------:R-:W0:Y:S01]  /*9290*/  MUFU.EX2 R164, R164 ;  /* 0x000000a400a47308 */ /* 0x000e220000000800 */
[C---:B-1----:R-:W-:Y:S01]  /*92a0*/  FADD.FTZ R162, R160.reuse, R5 ;  /* 0x00000005a0a27221 */ /* 0x042fe20000010000 */
[----:B------:R-:W-:-:S06]  /*92b0*/  F2FP.BF16.F32.PACK_AB R209, R160, R209 ;  /* 0x000000d1a0d1723e */ /* 0x000fcc00000010ff */
[----:B------:R-:W1:Y:S01]  /*92c0*/  MUFU.EX2 R205, R205 ;  /* 0x000000cd00cd7308 */ /* 0x000e620000000800 */
[----:B--2---:R-:W-:-:S07]  /*92d0*/  FADD.FTZ R5, R211, R162 ;  /* 0x000000a2d3057221 */ /* 0x004fce0000010000 */
[----:B------:R-:W2:Y:S01]  /*92e0*/  MUFU.EX2 R168, R168 ;  /* 0x000000a800a87308 */ /* 0x000ea20000000800 */
[----:B0-----:R-:W-:Y:S01]  /*92f0*/  FADD.FTZ R162, R164, R5 ;  /* 0x00000005a4a27221 */ /* 0x001fe20000010000 */
[----:B------:R-:W-:Y:S01]  /*9300*/  FFMA.FTZ R5, R154, UR11, -R156 ;  /* 0x0000000b9a057c23 */ /* 0x000fe2000801089c */
[----:B------:R-:W-:-:S05]  /*9310*/  F2FP.BF16.F32.PACK_AB R211, R164, R211 ;  /* 0x000000d3a4d3723e */ /* 0x000fca00000010ff */
[----:B------:R-:W-:Y:S08]  /*9320*/  MUFU.EX2 R207, R207 ;  /* 0x000000cf00cf7308 */ /* 0x000ff00000000800 */
        /* <DEDUP_REMOVED lines=8> */
[----:B------:R-:W-:Y:S01]  /*93b0*/  MUFU.EX2 R21, R21 ;  /* 0x0000001500157308 */ /* 0x000fe20000000800 */
[----:B------:R-:W-:-:S02]  /*93c0*/  WARPGROUP.DEPBAR.LE gsb0, 0x0 ;  /* 0x00008000000079c5 */ /* 0x000fc40000010000 */
[----:B------:R0:W-:Y:S05]  /*93d0*/  @!P1 SYNCS.ARRIVE.TRANS64.RED.A1T0 RZ, [R157+URZ], RZ ;  /* 0x000000ff9dff99a7 */ /* 0x0001ea000810043f */
[----:B------:R-:W-:Y:S01]  /*93e0*/  MUFU.EX2 R164, R5 ;  /* 0x0000000500a47308 */ /* 0x000fe20000000800 */
[----:B0-----:R-:W-:Y:S01]  /*93f0*/  FFMA.FTZ R157, R2, R14, R183 ;  /* 0x0000000e029d7223 */ /* 0x001fe200000100b7 */
[--C-:B------:R-:W-:Y:S01]  /*9400*/  FFMA.FTZ R14, R163, UR11, -R156.reuse ;  /* 0x0000000ba30e7c23 */ /* 0x100fe2000801089c */
[----:B------:R-:W-:-:S05]  /*9410*/  FFMA.FTZ R156, R159, UR11, -R156 ;  /* 0x0000000b9f9c7c23 */ /* 0x000fca000801089c */
[----:B------:R-:W0:Y:S01]  /*9420*/  MUFU.EX2 R152, R152 ;  /* 0x0000009800987308 */ /* 0x000e220000000800 */
[C---:B------:R-:W-:Y:S01]  /*9430*/  FADD.FTZ R157, R208.reuse, R157 ;  /* 0x0000009dd09d7221 */ /* 0x040fe20000010000 */
[----:B------:R3:W-:Y:S01]  /*9440*/  @!P1 SYNCS.ARRIVE.TRANS64.RED.A1T0 RZ, [R165+URZ], RZ ;  /* 0x000000ffa5ff99a7 */ /* 0x0007e2000810043f */
[----:B------:R-:W-:Y:S02]  /*9450*/  F2FP.BF16.F32.PACK_AB R208, R208, R183 ;  /* 0x000000b7d0d0723e */ /* 0x000fe400000010ff */
[----:B------:R-:W-:Y:S01]  /*9460*/  FADD.FTZ R176, R210, R157 ;  /* 0x0000009dd2b07221 */ /* 0x000fe20000010000 */
[C---:B------:R-:W-:Y:S02]  /*9470*/  F2FP.BF16.F32.PACK_AB R210, R191.reuse, R210 ;  /* 0x000000d2bfd2723e */ /* 0x040fe400000010ff */
[----:B------:R-:W4:Y:S01]  /*9480*/  MUFU.EX2 R14, R14 ;  /* 0x0000000e000e7308 */ /* 0x000f220000000800 */
[----:B------:R-:W-:-:S04]  /*9490*/  FADD.FTZ R157, R191, R176 ;  /* 0x000000b0bf9d7221 */ /* 0x000fc80000010000 */
[----:B------:R-:W-:Y:S01]  /*94a0*/  FADD.FTZ R166, R204, R157 ;  /* 0x0000009dcca67221 */ /* 0x000fe20000010000 */
[----:B-1----:R-:W-:Y:S01]  /*94b0*/  FADD.FTZ R157, R205, R162 ;  /* 0x000000a2cd9d7221 */ /* 0x002fe20000010000 */
[C---:B------:R-:W-:Y:S01]  /*94c0*/  F2FP.BF16.F32.PACK_AB R204, R187.reuse, R204 ;  /* 0x000000ccbbcc723e */ /* 0x040fe200000010ff */
[----:B------:R-:W-:Y:S01]  /*94d0*/  MUFU.EX2 R193, R155 ;  /* 0x0000009b00c17308 */ /* 0x000fe20000000800 */
[----:B------:R-:W-:Y:S01]  /*94e0*/  FADD.FTZ R163, R187, R166 ;  /* 0x000000a6bba37221 */ /* 0x000fe20000010000 */
[----:B--2---:R-:W-:Y:S01]  /*94f0*/  FADD.FTZ R154, R168, R157 ;  /* 0x0000009da89a7221 */ /* 0x004fe20000010000 */
[----:B0-----:R-:W-:Y:S02]  /*9500*/  F2FP.BF16.F32.PACK_AB R192, R152, R21 ;  /* 0x0000001598c0723e */ /* 0x001fe400000010ff */
[----:B------:R-:W-:Y:S01]  /*9510*/  FADD.FTZ R162, R206, R163 ;  /* 0x000000a3cea27221 */ /* 0x000fe20000010000 */
[----:B------:R-:W-:Y:S01]  /*9520*/  FADD.FTZ R157, R207, R154 ;  /* 0x0000009acf9d7221 */ /* 0x000fe20000010000 */
[----:B------:R-:W-:Y:S01]  /*9530*/  F2FP.BF16.F32.PACK_AB R205, R168, R205 ;  /* 0x000000cda8cd723e */ /* 0x000fe200000010ff */
[----:B------:R-:W0:Y:S01]  /*9540*/  MUFU.EX2 R154, R167 ;  /* 0x000000a7009a7308 */ /* 0x000e220000000800 */
[C---:B------:R-:W-:Y:S01]  /*9550*/  FADD.FTZ R159, R177.reuse, R162 ;  /* 0x000000a2b19f7221 */ /* 0x040fe20000010000 */
[----:B------:R-:W-:Y:S01]  /*9560*/  FADD.FTZ R162, R172, R157 ;  /* 0x0000009daca27221 */ /* 0x000fe20000010000 */
[----:B------:R-:W-:-:S02]  /*9570*/  F2FP.BF16.F32.PACK_AB R206, R177, R206 ;  /* 0x000000ceb1ce723e */ /* 0x000fc400000010ff */
[----:B------:R-:W-:Y:S01]  /*9580*/  FADD.FTZ R166, R200, R159 ;  /* 0x0000009fc8a67221 */ /* 0x000fe20000010000 */
[----:B------:R-:W-:Y:S01]  /*9590*/  FADD.FTZ R157, R201, R162 ;  /* 0x000000a2c99d7221 */ /* 0x000fe20000010000 */
[----:B------:R-:W-:Y:S01]  /*95a0*/  F2FP.BF16.F32.PACK_AB R207, R172, R207 ;  /* 0x000000cfaccf723e */ /* 0x000fe200000010ff */
[----:B------:R-:W-:Y:S01]  /*95b0*/  MUFU.EX2 R153, R153 ;  /* 0x0000009900997308 */ /* 0x000fe20000000800 */
[C---:B------:R-:W-:Y:S01]  /*95c0*/  FADD.FTZ R159, R169.reuse, R166 ;  /* 0x000000a6a99f7221 */ /* 0x040fe20000010000 */
[----:B------:R-:W-:Y:S01]  /*95d0*/  FADD.FTZ R160, R170, R157 ;  /* 0x0000009daaa07221 */ /* 0x000fe20000010000 */
[----:B------:R-:W-:Y:S02]  /*95e0*/  F2FP.BF16.F32.PACK_AB R200, R169, R200 ;  /* 0x000000c8a9c8723e */ /* 0x000fe400000010ff */
[----:B------:R-:W-:Y:S01]  /*95f0*/  FADD.FTZ R162, R202, R159 ;  /* 0x0000009fcaa27221 */ /* 0x000fe20000010000 */
[----:B------:R-:W-:Y:S01]  /*9600*/  FADD.FTZ R157, R203, R160 ;  /* 0x000000a0cb9d7221 */ /* 0x000fe20000010000 */
[----:B------:R-:W-:Y:S01]  /*9610*/  F2FP.BF16.F32.PACK_AB R201, R170, R201 ;  /* 0x000000c9aac9723e */ /* 0x000fe200000010ff */
[----:B------:R-:W-:Y:S01]  /*9620*/  MUFU.EX2 R158, R158 ;  /* 0x0000009e009e7308 */ /* 0x000fe20000000800 */
[C---:B------:R-:W-:Y:S01]  /*9630*/  FADD.FTZ R159, R173.reuse, R162 ;  /* 0x000000a2ad9f7221 */ /* 0x040fe20000010000 */
[----:B------:R-:W-:Y:S01]  /*9640*/  FADD.FTZ R160, R174, R157 ;  /* 0x0000009daea07221 */ /* 0x000fe20000010000 */
[----:B------:R-:W-:-:S02]  /*9650*/  F2FP.BF16.F32.PACK_AB R202, R173, R202 ;  /* 0x000000caadca723e */ /* 0x000fc400000010ff */
[----:B------:R-:W-:Y:S01]  /*9660*/  FADD.FTZ R162, R196, R159 ;  /* 0x0000009fc4a27221 */ /* 0x000fe20000010000 */
[----:B------:R-:W-:Y:S01]  /*9670*/  FADD.FTZ R5, R197, R160 ;  /* 0x000000a0c5057221 */ /* 0x000fe20000010000 */
[C---:B----4-:R-:W-:Y:S01]  /*9680*/  F2FP.BF16.F32.PACK_AB R197, R14.reuse, R197 ;  /* 0x000000c50ec5723e */ /* 0x050fe200000010ff */
[----:B------:R-:W1:Y:S01]  /*9690*/  MUFU.EX2 R20, R182 ;  /* 0x000000b600147308 */ /* 0x000e620000000800 */
[----:B------:R-:W-:Y:S01]  /*96a0*/  FADD.FTZ R157, R181, R162 ;  /* 0x000000a2b59d7221 */ /* 0x000fe20000010000 */
[----:B------:R-:W-:Y:S01]  /*96b0*/  FADD.FTZ R160, R14, R5 ;  /* 0x000000050ea07221 */ /* 0x000fe20000010000 */
[----:B------:R-:W-:Y:S02]  /*96c0*/  F2FP.BF16.F32.PACK_AB R203, R174, R203 ;  /* 0x000000cbaecb723e */ /* 0x000fe400000010ff */
[----:B------:R-:W-:Y:S01]  /*96d0*/  FADD.FTZ R162, R198, R157 ;  /* 0x0000009dc6a27221 */ /* 0x000fe20000010000 */
[----:B------:R-:W-:Y:S01]  /*96e0*/  FADD.FTZ R5, R199, R160 ;  /* 0x000000a0c7057221 */ /* 0x000fe20000010000 */
[----:B------:R-:W-:Y:S01]  /*96f0*/  F2FP.BF16.F32.PACK_AB R196, R181, R196 ;  /* 0x000000c4b5c4723e */ /* 0x000fe200000010ff */
[----:B------:R-:W2:Y:S01]  /*9700*/  MUFU.EX2 R156, R156 ;  /* 0x0000009c009c7308 */ /* 0x000ea20000000800 */
[C---:B------:R-:W-:Y:S01]  /*9710*/  FADD.FTZ R162, R161.reuse, R162 ;  /* 0x000000a2a1a27221 */ /* 0x040fe20000010000 */
[----:B0-----:R-:W-:Y:S01]  /*9720*/  FADD.FTZ R5, R154, R5 ;  /* 0x000000059a057221 */ /* 0x001fe20000010000 */
[----:B------:R-:W-:-:S02]  /*9730*/  F2FP.BF16.F32.PACK_AB R198, R161, R198 ;  /* 0x000000c6a1c6723e */ /* 0x000fc400000010ff */
[----:B------:R-:W-:Y:S01]  /*9740*/  FADD.FTZ R155, R21, R162 ;  /* 0x000000a2159b7221 */ /* 0x000fe20000010000 */
[----:B------:R-:W-:Y:S01]  /*9750*/  FADD.FTZ R5, R164, R5 ;  /* 0x00000005a4057221 */ /* 0x000fe20000010000 */
[----:B------:R-:W-:Y:S02]  /*9760*/  F2FP.BF16.F32.PACK_AB R199, R154, R199 ;  /* 0x000000c79ac7723e */ /* 0x000fe400000010ff */
[----:B------:R-:W-:Y:S01]  /*9770*/  FADD.FTZ R14, R152, R155 ;  /* 0x0000009b980e7221 */ /* 0x000fe20000010000 */
[----:B------:R-:W-:Y:S01]  /*9780*/  FADD.FTZ R5, R193, R5 ;  /* 0x00000005c1057221 */ /* 0x000fe20000010000 */
[----:B-1----:R-:W-:Y:S02]  /*9790*/  F2FP.BF16.F32.PACK_AB R194, R20, R153 ;  /* 0x0000009914c2723e */ /* 0x002fe400000010ff */
[----:B------:R-:W-:Y:S01]  /*97a0*/  FADD.FTZ R21, R153, R14 ;  /* 0x0000000e99157221 */ /* 0x000fe20000010000 */
[----:B------:R-:W-:Y:S01]  /*97b0*/  FADD.FTZ R5, R158, R5 ;  /* 0x000000059e057221 */ /* 0x000fe20000010000 */
[----:B------:R-:W-:-:S02]  /*97c0*/  F2FP.BF16.F32.PACK_AB R193, R193, R164 ;  /* 0x000000a4c1c1723e */ /* 0x000fc400000010ff */
[----:B------:R-:W-:Y:S01]  /*97d0*/  FADD.FTZ R14, R20, R21 ;  /* 0x00000015140e7221 */ /* 0x000fe20000010000 */
[C---:B--2---:R-:W-:Y:S01]  /*97e0*/  FADD.FTZ R5, R156.reuse, R5 ;  /* 0x000000059c057221 */ /* 0x044fe20000010000 */
[----:B------:R-:W-:Y:S01]  /*97f0*/  F2FP.BF16.F32.PACK_AB R195, R156, R158 ;  /* 0x0000009e9cc3723e */ /* 0x000fe200000010ff */
[----:B------:R-:W-:Y:S02]  /*9800*/  IMAD.MOV.U32 R20, RZ, RZ, R3 ;  /* 0x000000ffff147224 */ /* 0x000fe400078e0003 */
[----:B------:R-:W-:Y:S01]  /*9810*/  IMAD.MOV.U32 R21, RZ, RZ, R4 ;  /* 0x000000ffff157224 */ /* 0x000fe200078e0004 */
[----:B---3--:R-:W-:Y:S06]  /*9820*/  @P2 BRA `(.L_x_24) ;  /* 0xffffffc000342947 */ /* 0x008fec000383ffff */
.L_x_15:
[----:B------:R-:W-:Y:S06]  /*9830*/  BAR.ARV 0x8, 0x180 ;  /* 0x0206000000007b1d */ /* 0x000fec0000002000 */
        /* <DEDUP_REMOVED lines=128> */
[----:B------:R-:W-:Y:S06]  /*a040*/  @!P0 BRA `(.L_x_25) ;  /* 0x0000000000048947 */ /* 0x000fec0003800000 */
[----:B------:R-:W-:Y:S01]  /*a050*/  BPT.TRAP 0x1 ;  /* 0x000000040000795c */ /* 0x000fe20000300000 */
.L_x_25:
[----:B------:R-:W0:Y:S01]  /*a060*/  S2UR UR5, SR_CgaCtaId ;  /* 0x00000000000579c3 */ /* 0x000e220000008800 */
[----:B------:R-:W-:Y:S01]  /*a070*/  R2UR UR6, R16 ;  /* 0x00000000100672ca */ /* 0x000fe200000e0000 */
[----:B------:R-:W-:-:S12]  /*a080*/  UMOV UR4, 0x400 ;  /* 0x0000040000047882 */ /* 0x000fd80000000000 */
[----:B------:R-:W-:-:S05]  /*a090*/  IMAD.U32 R0, RZ, RZ, UR6 ;  /* 0x00000006ff007e24 */ /* 0x000fca000f8e00ff */
[----:B------:R-:W-:Y:S01]  /*a0a0*/  SHF.L.U32 R0, R0, 0x1f, RZ ;  /* 0x0000001f00007819 */ /* 0x000fe200000006ff */
[----:B0-----:R-:W-:-:S04]  /*a0b0*/  ULEA UR4, UR5, UR4, 0x18 ;  /* 0x0000000405047291 */ /* 0x001fc8000f8ec03f */
[----:B------:R-:W-:-:S09]  /*a0c0*/  ULEA UR12, UR60, UR4, 0x3 ;  /* 0x000000043c0c7291 */ /* 0x000fd2000f8e183f */
[----:B------:R0:W1:Y:S01]  /*a0d0*/  SYNCS.PHASECHK.TRANS64.TRYWAIT P2, [UR12+0x38850], R0 ;  /* 0x03885000ff0075a7 */ /* 0x000062000804014c */
[----:B------:R-:W-:Y:S05]  /*a0e0*/  @!P0 BRA `(.L_x_26) ;  /* 0x0000000000048947 */ /* 0x000fea0003800000 */
[----:B------:R-:W-:Y:S01]  /*a0f0*/  BPT.TRAP 0x1 ;  /* 0x000000040000795c */ /* 0x000fe20000300000 */
.L_x_26:
[----:B-1----:R-:W-:Y:S05]  /*a100*/  @P2 BRA `(.L_x_27) ;  /* 0x0000000000082947 */ /* 0x002fea0003800000 */
[----:B------:R-:W1:Y:S02]  /*a110*/  SYNCS.PHASECHK.TRANS64.TRYWAIT P0, [UR12+0x38850], R0 ;  /* 0x03885000ff0075a7 */ /* 0x000e64000800014c */
[----:B-1----:R-:W-:Y:S05]  /*a120*/  @!P0 BRA `(.L_x_28) ;  /* 0x0000007800b88947 */ /* 0x002fea0003800000 */
.L_x_27:
[----:B------:R-:W-:Y:S01]  /*a130*/  UIADD3 UR5, UR4, 0x400, URZ ;  /* 0x0000040004057890 */ /* 0x000fe2000fffe03f */
[----:B------:R-:W-:Y:S01]  /*a140*/  WARPGROUP.ARRIVE ;  /* 0x00000000000079c5 */ /* 0x000fe20000000000 */
[----:B------:R-:W-:Y:S01]  /*a150*/  UMOV UR7, 0x40000040 ;  /* 0x4000004000077882 */ /* 0x000fe20000000000 */
[----:B01----:R-:W0:Y:S01]  /*a160*/  SHFL.BFLY PT, R0, R5, 0x2, 0x1f ;  /* 0x0c401f0005007f89 */ /* 0x003e2200000e0000 */
[----:B------:R-:W-:Y:S01]  /*a170*/  USHF.R.U32.HI UR5, URZ, 0x4, UR5 ;  /* 0x000000043f057899 */ /* 0x000fe20008011605 */
[----:B------:R-:W-:Y:S01]  /*a180*/  IMAD R155, R213, 0x40, R17 ;  /* 0x00000040d59b7824 */ /* 0x000fe200078e0211 */
[----:B------:R-:W-:Y:S01]  /*a190*/  R2UR UR13, R215 ;  /* 0x00000000d70d72ca */ /* 0x000fe200000e0000 */
[----:B------:R-:W1:Y:S01]  /*a1a0*/  SHFL.BFLY PT, R7, R14, 0x2, 0x1f ;  /* 0x0c401f000e077f89 */ /* 0x000e6200000e0000 */
[----:B------:R-:W-:Y:S01]  /*a1b0*/  ULOP3.LUT UR5, UR5, 0x3fff, URZ, 0xc0, !UPT ;  /* 0x00003fff05057892 */ /* 0x000fe2000f8ec03f */
[----:B------:R-:W-:Y:S01]  /*a1c0*/  IMAD.MOV.U32 R6, RZ, RZ, RZ ;  /* 0x000000ffff067224 */ /* 0x000fe200078e00ff */
[----:B------:R-:W-:Y:S01]  /*a1d0*/  R2UR UR14, R216 ;  /* 0x00000000d80e72ca */ /* 0x000fe200000e0000 */
[----:B------:R-:W-:Y:S01]  /*a1e0*/  IMAD.U32 R13, RZ, RZ, UR11 ;  /* 0x0000000bff0d7e24 */ /* 0x000fe2000f8e00ff */
[----:B------:R-:W-:Y:S01]  /*a1f0*/  ULOP3.LUT UR5, UR5, 0x2800000, URZ, 0xfc, !UPT ;  /* 0x0280000005057892 */ /* 0x000fe2000f8efc3f */
[----:B------:R-:W-:-:S03]  /*a200*/  ULDC UR10, c[0x0][0xc44] ;  /* 0x00031100000a7ab9 */ /* 0x000fc60000000800 */
[----:B------:R-:W-:-:S07]  /*a210*/  UIMAD UR8, UR60, 0xa00, UR5 ;  /* 0x00000a003c0878a4 */ /* 0x000fce000f8e0205 */
[----:B------:R-:W-:Y:S01]  /*a220*/  UMOV UR6, UR8 ;  /* 0x0000000800067c82 */ /* 0x000fe20008000000 */
[----:B------:R-:W2:Y:S02]  /*a230*/  S2UR UR5, SR_SWINHI ;  /* 0x00000000000579c3 */ /* 0x000ea40000002f00 */
[----:B--2---:R-:W-:Y:S01]  /*a240*/  HGMMA.64x256x16.F32.BF16 R24, R208, gdesc[UR4].tnspB, R24, gsb0 ;  /* 0x43e00004d0187df0 */ /* 0x004fe20008001818 */
[----:B------:R-:W-:Y:S01]  /*a250*/  UIADD3 UR6, UR8, 0x80, URZ ;  /* 0x0000008008067890 */ /* 0x000fe2000fffe03f */
[----:B0-----:R-:W-:Y:S01]  /*a260*/  FADD.FTZ R2, R0, R5 ;  /* 0x0000000500027221 */ /* 0x001fe20000010000 */
[----:B------:R-:W-:Y:S01]  /*a270*/  UMOV UR7, 0x40000040 ;  /* 0x4000004000077882 */ /* 0x000fe20000000000 */
[----:B------:R-:W-:Y:S02]  /*a280*/  IMAD.MOV.U32 R5, RZ, RZ, RZ ;  /* 0x000000ffff057224 */ /* 0x000fe400078e00ff */
[----:B-1----:R-:W-:Y:S01]  /*a290*/  FADD.FTZ R7, R7, R14 ;  /* 0x0000000e07077221 */ /* 0x002fe20000010000 */
[----:B------:R-:W0:Y:S04]  /*a2a0*/  SHFL.BFLY PT, R9, R2, 0x1, 0x1f ;  /* 0x0c201f0002097f89 */ /* 0x000e2800000e0000 */
[----:B------:R-:W1:Y:S01]  /*a2b0*/  SHFL.BFLY PT, R0, R7, 0x1, 0x1f ;  /* 0x0c201f0007007f89 */ /* 0x000e6200000e0000 */
[----:B0-----:R-:W-:Y:S01]  /*a2c0*/  FADD.FTZ R11, R2, R9 ;  /* 0x00000009020b7221 */ /* 0x001fe20000010000 */
[----:B------:R-:W-:-:S02]  /*a2d0*/  IMAD.MOV.U32 R2, RZ, RZ, -0x800000 ;  /* 0xff800000ff027424 */ /* 0x000fc400078e00ff */
[----:B-1----:R-:W-:Y:S02]  /*a2e0*/  FADD.FTZ R10, R7, R0 ;  /* 0x00000000070a7221 */ /* 0x002fe40000010000 */
[----:B------:R-:W-:Y:S01]  /*a2f0*/  FSETP.NE.FTZ.AND P2, PT, R11, RZ, PT ;  /* 0x000000ff0b00720b */ /* 0x000fe20003f55000 */
[----:B------:R-:W-:Y:S02]  /*a300*/  IMAD.U32 R7, RZ, RZ, UR11 ;  /* 0x0000000bff077e24 */ /* 0x000fe4000f8e00ff */
[----:B------:R-:W-:Y:S01]  /*a310*/  IMAD.MOV.U32 R0, RZ, RZ, -0x800000 ;  /* 0xff800000ff007424 */ /* 0x000fe200078e00ff */
[----:B------:R-:W-:-:S09]  /*a320*/  FSETP.NE.FTZ.AND P0, PT, R10, RZ, PT ;  /* 0x000000ff0a00720b */ /* 0x000fd20003f15000 */
[----:B------:R-:W0:Y:S01]  /*a330*/  @P2 MUFU.LG2 R9, R11 ;  /* 0x0000000b00092308 */ /* 0x000e220000000c00 */
[----:B------:R-:W-:-:S03]  /*a340*/  @P2 FMUL.FTZ R13, R13, 0.69314718246459960938 ;  /* 0x3f3172180d0d2820 */ /* 0x000fc60000410000 */
[----:B------:R-:W-:-:S04]  /*a350*/  @P0 FMUL.FTZ R7, R7, 0.69314718246459960938 ;  /* 0x3f31721807070820 */ /* 0x000fc80000410000 */
[----:B------:R-:W1:Y:S08]  /*a360*/  @P0 MUFU.LG2 R8, R10 ;  /* 0x0000000a00080308 */ /* 0x000e700000000c00 */
[----:B------:R0:W2:Y:S08]  /*a370*/  @P0 MUFU.RCP R6, R10 ;  /* 0x0000000a00060308 */ /* 0x0000b00000001000 */
[----:B------:R3:W4:Y:S01]  /*a380*/  @P2 MUFU.RCP R5, R11 ;  /* 0x0000000b00052308 */ /* 0x0007220000001000 */
[----:B0-----:R-:W-:Y:S01]  /*a390*/  @P2 FMUL.FTZ R10, R9, 0.69314718246459960938 ;  /* 0x3f317218090a2820 */ /* 0x001fe20000410000 */
[----:B-1----:R-:W-:-:S03]  /*a3a0*/  @P0 FMUL.FTZ R8, R8, 0.69314718246459960938 ;  /* 0x3f31721808080820 */ /* 0x002fc60000410000 */
[----:B------:R-:W-:Y:S01]  /*a3b0*/  @P2 FFMA.FTZ R0, R13, R3, R10 ;  /* 0x000000030d002223 */ /* 0x000fe2000001000a */
[----:B------:R-:W-:Y:S01]  /*a3c0*/  @P0 FFMA.FTZ R2, R7, R4, R8 ;  /* 0x0000000407020223 */ /* 0x000fe20000010008 */
[----:B------:R-:W-:Y:S02]  /*a3d0*/  WARPGROUP.DEPBAR.LE gsb0, 0x0 ;  /* 0x00008000000079c5 */ /* 0x000fe40000010000 */
        /* <DEDUP_REMOVED lines=9> */
[----:B------:R-:W-:Y:S01]  /*a470*/  UMOV UR7, 0x40000040 ;  /* 0x4000004000077882 */ /* 0x000fe20000000000 */
[----:B------:R-:W-:Y:S01]  /*a480*/  UIADD3 UR8, UR8, 0x200, URZ ;  /* 0x0000020008087890 */ /* 0x000fe2000fffe03f */
[----:B------:R-:W-:Y:S02]  /*a490*/  WARPGROUP.DEPBAR.LE gsb0, 0x0 ;  /* 0x00008000000079c5 */ /* 0x000fe40000010000 */
[----:B------:R-:W-:-:S15]  /*a4a0*/  WARPGROUP.ARRIVE ;  /* 0x00000000000079c5 */ /* 0x000fde0000000000 */
[----:B------:R-:W-:-:S07]  /*a4b0*/  NOP ;  /* 0x0000000000007918 */ /* 0x000fce0000000000 */
[----:B------:R-:W-:Y:S01]  /*a4c0*/  HGMMA.64x256x16.F32.BF16 R24, R196, gdesc[UR4].tnspB, R24, gsb0 ;  /* 0x43e00004c4187df0 */ /* 0x000fe20008001818 */
[----:B------:R-:W-:Y:S01]  /*a4d0*/  UMOV UR6, UR4 ;  /* 0x0000000400067c82 */ /* 0x000fe20008000000 */
[----:B------:R-:W-:Y:S01]  /*a4e0*/  UMOV UR7, UR5 ;  /* 0x0000000500077c82 */ /* 0x000fe20008000000 */
[----:B------:R-:W-:Y:S01]  /*a4f0*/  UIADD3 UR5, -UR13, URZ, URZ ;  /* 0x0000003f0d057290 */ /* 0x000fe2000fffe13f */
[----:B------:R-:W-:Y:S01]  /*a500*/  IMAD.U32 R222, RZ, RZ, UR6 ;  /* 0x00000006ffde7e24 */ /* 0x000fe2000f8e00ff */
[----:B------:R-:W-:Y:S01]  /*a510*/  MOV R223, UR7 ;  /* 0x0000000700df7c02 */ /* 0x000fe20008000f00 */
[----:B------:R-:W-:Y:S01]  /*a520*/  UMOV UR6, UR8 ;  /* 0x0000000800067c82 */ /* 0x000fe20008000000 */
[----:B------:R-:W-:Y:S01]  /*a530*/  UMOV UR7, 0x40000040 ;  /* 0x4000004000077882 */ /* 0x000fe20000000000 */
[----:B------:R-:W-:Y:S01]  /*a540*/  UIMAD UR10, UR10, UR5, UR14 ;  /* 0x000000050a0a72a4 */ /* 0x000fe2000f8e020e */
[----:B------:R-:W-:Y:S01]  /*a550*/  IMAD.WIDE R154, R155, 0x2, R222 ;  /* 0x000000029b9a7825 */ /* 0x000fe200078e02de */
[----:B------:R-:W-:-:S02]  /*a560*/  ULDC.64 UR8, c[0x0][0xb90] ;  /* 0x0002e40000087ab9 */ /* 0x000fc40000000a00 */
[----:B------:R-:W-:Y:S01]  /*a570*/  USHF.R.S32.HI UR11, URZ, 0x1f, UR10 ;  /* 0x0000001f3f0b7899 */ /* 0x000fe2000801140a */
[----:B------:R-:W-:Y:S01]  /*a580*/  IMAD.WIDE R222, R224, 0x2, R222 ;  /* 0x00000002e0de7825 */ /* 0x000fe200078e02de */
[----:B------:R-:W-:Y:S02]  /*a590*/  LOP3.LUT R187, R154, 0x380, RZ, 0xc0, !PT ;  /* 0x000003809abb7812 */ /* 0x000fe400078ec0ff */
[----:B------:R-:W-:Y:S01]  /*a5a0*/  UIMAD UR5, UR11, UR8, URZ ;  /* 0x000000080b0572a4 */ /* 0x000fe2000f8e023f */
[----:B------:R-:W-:-:S03]  /*a5b0*/  IADD3 R211, P4, R222, 0xc060, RZ ;  /* 0x0000c060ded37810 */ /* 0x000fc60007f9e0ff */
[----:B------:R-:W-:Y:S01]  /*a5c0*/  UIMAD UR5, UR10, UR9, UR5 ;  /* 0x000000090a0572a4 */ /* 0x000fe2000f8e0205 */
[C---:B------:R-:W-:Y:S02]  /*a5d0*/  IADD3 R169, P3, R222.reuse, 0xc040, RZ ;  /* 0x0000c040dea97810 */ /* 0x040fe40007f7e0ff */
[----:B------:R-:W-:Y:S02]  /*a5e0*/  LOP3.LUT R210, R211, 0x380, RZ, 0xc0, !PT ;  /* 0x00000380d3d27812 */ /* 0x000fe400078ec0ff */
[----:B------:R-:W-:Y:S01]  /*a5f0*/  IADD3 R14, P2, R222, 0xc020, RZ ;  /* 0x0000c020de0e7810 */ /* 0x000fe20007f5e0ff */
[--C-:B------:R-:W-:Y:S01]  /*a600*/  IMAD.X R209, RZ, RZ, R223.reuse, P3 ;  /* 0x000000ffffd17224 */ /* 0x100fe200018e06df */
[----:B------:R-:W-:Y:S02]  /*a610*/  SHF.R.U64 R210, R210, 0x3, RZ ;  /* 0x00000003d2d27819 */ /* 0x000fe400000012ff */
[----:B------:R-:W-:Y:S01]  /*a620*/  LOP3.LUT R7, R222, 0x380, RZ, 0xc0, !PT ;  /* 0x00000380de077812 */ /* 0x000fe200078ec0ff */
[--C-:B------:R-:W-:Y:S01]  /*a630*/  IMAD.X R9, RZ, RZ, R223.reuse, P2 ;  /* 0x000000ffff097224 */ /* 0x100fe200010e06df */
[----:B------:R-:W-:Y:S01]  /*a640*/  LOP3.LUT R210, R210, R211, RZ, 0x3c, !PT ;  /* 0x000000d3d2d27212 */ /* 0x000fe200078e3cff */
[----:B------:R-:W-:Y:S01]  /*a650*/  IMAD.X R211, RZ, RZ, R223, P4 ;  /* 0x000000ffffd37224 */ /* 0x000fe200020e06df */
[----:B------:R-:W-:-:S02]  /*a660*/  IADD3 R167, P6, R222, 0x8060, RZ ;  /* 0x00008060dea77810 */ /* 0x000fc40007fde0ff */
[C---:B------:R-:W-:Y:S02]  /*a670*/  IADD3 R12, P5, R222.reuse, 0x20, RZ ;  /* 0x00000020de0c7810 */ /* 0x040fe40007fbe0ff */
[C---:B------:R-:W-:Y:S01]  /*a680*/  IADD3 R165, P4, R222.reuse, 0x8040, RZ ;  /* 0x00008040dea57810 */ /* 0x040fe20007f9e0ff */
[--C-:B------:R-:W-:Y:S01]  /*a690*/  IMAD.X R207, RZ, RZ, R223.reuse, P6 ;  /* 0x000000ffffcf7224 */ /* 0x100fe200030e06df */
[C---:B------:R-:W-:Y:S01]  /*a6a0*/  IADD3 R163, P3, R222.reuse, 0x8020, RZ ;  /* 0x00008020dea37810 */ /* 0x040fe20007f7e0ff */
[--C-:B------:R-:W-:Y:S01]  /*a6b0*/  IMAD.X R15, RZ, RZ, R223.reuse, P5 ;  /* 0x000000ffff0f7224 */ /* 0x100fe200028e06df */
[C---:B------:R-:W-:Y:S01]  /*a6c0*/  IADD3 R161, P2, R222.reuse, 0x8000, RZ ;  /* 0x00008000dea17810 */ /* 0x040fe20007f5e0ff */
[--C-:B------:R-:W-:Y:S01]  /*a6d0*/  IMAD.X R205, RZ, RZ, R223.reuse, P4 ;  /* 0x000000ffffcd7224 */ /* 0x100fe200020e06df */
[----:B------:R-:W-:Y:S01]  /*a6e0*/  IADD3 R156, P0, R222, 0xc000, RZ ;  /* 0x0000c000de9c7810 */ /* 0x000fe20007f1e0ff */
[--C-:B------:R-:W-:Y:S01]  /*a6f0*/  IMAD.X R13, RZ, RZ, R223.reuse, P3 ;  /* 0x000000ffff0d7224 */ /* 0x100fe200018e06df */
[----:B------:R-:W-:Y:S01]  /*a700*/  SHF.R.U64 R7, R7, 0x3, RZ ;  /* 0x0000000307077819 */ /* 0x000fe200000012ff */
[----:B------:R-:W-:Y:S01]  /*a710*/  IMAD.X R203, RZ, RZ, R223, P2 ;  /* 0x000000ffffcb7224 */ /* 0x000fe200010e06df */
[----:B------:R-:W-:-:S02]  /*a720*/  LOP3.LUT R8, R14, 0x380, RZ, 0xc0, !PT ;  /* 0x000003800e087812 */ /* 0x000fc400078ec0ff */
[----:B---3--:R-:W-:Y:S02]  /*a730*/  IADD3.X R11, RZ, R223, RZ, P0, !PT ;  /* 0x000000dfff0b7210 */ /* 0x008fe400007fe4ff */
[C---:B------:R-:W-:Y:S02]  /*a740*/  IADD3 R152, P0, R222.reuse, 0x4060, RZ ;  /* 0x00004060de987810 */ /* 0x040fe40007f1e0ff */
[C---:B------:R-:W-:Y:S02]  /*a750*/  IADD3 R20, P6, R222.reuse, 0x40, RZ ;  /* 0x00000040de147810 */ /* 0x040fe40007fde0ff */
[C---:B------:R-:W-:Y:S01]  /*a760*/  IADD3 R159, P5, R222.reuse, 0x4040, RZ ;  /* 0x00004040de9f7810 */ /* 0x040fe20007fbe0ff */
[--C-:B------:R-:W-:Y:S01]  /*a770*/  IMAD.X R201, RZ, RZ, R223.reuse, P0 ;  /* 0x000000ffffc97224 */ /* 0x100fe200000e06df */
[C---:B------:R-:W-:Y:S01]  /*a780*/  IADD3 R157, P4, R222.reuse, 0x4020, RZ ;  /* 0x00004020de9d7810 */ /* 0x040fe20007f9e0ff */
[--C-:B------:R-:W-:Y:S01]  /*a790*/  IMAD.X R153, RZ, RZ, R223.reuse, P6 ;  /* 0x000000ffff997224 */ /* 0x100fe200030e06df */
[C---:B------:R-:W-:Y:S01]  /*a7a0*/  IADD3 R4, P3, R222.reuse, 0x4000, RZ ;  /* 0x00004000de047810 */ /* 0x040fe20007f7e0ff */
[----:B------:R-:W-:Y:S01]  /*a7b0*/  IMAD.X R21, RZ, RZ, R223, P5 ;  /* 0x000000ffff157224 */ /* 0x000fe200028e06df */
[----:B------:R-:W-:-:S02]  /*a7c0*/  IADD3 R3, P2, R222, 0x60, RZ ;  /* 0x00000060de037810 */ /* 0x000fc40007f5e0ff */
[----:B------:R-:W-:Y:S02]  /*a7d0*/  LOP3.LUT R222, R7, R222, RZ, 0x3c, !PT ;  /* 0x000000de07de7212 */ /* 0x000fe400078e3cff */
[----:B------:R-:W-:Y:S01]  /*a7e0*/  SHF.R.U64 R7, R8, 0x3, RZ ;  /* 0x0000000308077819 */ /* 0x000fe200000012ff */
[----:B------:R-:W-:Y:S01]  /*a7f0*/  IMAD.X R191, RZ, RZ, R223, P2 ;  /* 0x000000ffffbf7224 */ /* 0x000fe200010e06df */
[----:B------:R-:W-:Y:S02]  /*a800*/  LOP3.LUT R10, R156, 0x380, RZ, 0xc0, !PT ;  /* 0x000003809c0a7812 */ /* 0x000fe400078ec0ff */
[----:B------:R-:W-:Y:S02]  /*a810*/  LOP3.LUT R8, R7, R14, RZ, 0x3c, !PT ;  /* 0x0000000e07087212 */ /* 0x000fe400078e3cff */
[----:B------:R-:W-:Y:S02]  /*a820*/  SHF.R.U64 R7, R10, 0x3, RZ ;  /* 0x000000030a077819 */ /* 0x000fe400000012ff */
[----:B------:R-:W-:-:S02]  /*a830*/  LOP3.LUT R14, R167, 0x380, RZ, 0xc0, !PT ;  /* 0x00000380a70e7812 */ /* 0x000fc400078ec0ff */
[----:B------:R-:W-:Y:S02]  /*a840*/  LOP3.LUT R10, R7, R156, RZ, 0x3c, !PT ;  /* 0x0000009c070a7212 */ /* 0x000fe400078e3cff */
[----:B------:R-:W-:Y:S02]  /*a850*/  LOP3.LUT R7, R12, 0x380, RZ, 0xc0, !PT ;  /* 0x000003800c077812 */ /* 0x000fe400078ec0ff */
[----:B------:R-:W-:Y:S02]  /*a860*/  LOP3.LUT R158, R169, 0x380, RZ, 0xc0, !PT ;  /* 0x00000380a99e7812 */ /* 0x000fe400078ec0ff */
[----:B------:R-:W-:Y:S02]  /*a870*/  LOP3.LUT R156, R165, 0x380, RZ, 0xc0, !PT ;  /* 0x00000380a59c7812 */ /* 0x000fe400078ec0ff */
[----:B------:R-:W-:Y:S02]  /*a880*/  SHF.R.U64 R14, R14, 0x3, RZ ;  /* 0x000000030e0e7819 */ /* 0x000fe400000012ff */
[----:B------:R-:W-:-:S02]  /*a890*/  SHF.R.U64 R7, R7, 0x3, RZ ;  /* 0x0000000307077819 */ /* 0x000fc400000012ff */
[----:B------:R-:W-:Y:S02]  /*a8a0*/  SHF.R.U64 R158, R158, 0x3, RZ ;  /* 0x000000039e9e7819 */ /* 0x000fe400000012ff */
[----:B------:R-:W-:Y:S02]  /*a8b0*/  SHF.R.U64 R156, R156, 0x3, RZ ;  /* 0x000000039c9c7819 */ /* 0x000fe400000012ff */
[----:B------:R-:W-:Y:S02]  /*a8c0*/  LOP3.LUT R206, R14, R167, RZ, 0x3c, !PT ;  /* 0x000000a70ece7212 */ /* 0x000fe400078e3cff */
[----:B------:R-:W-:Y:S02]  /*a8d0*/  LOP3.LUT R14, R7, R12, RZ, 0x3c, !PT ;  /* 0x0000000c070e7212 */ /* 0x000fe400078e3cff */
[----:B------:R-:W-:Y:S02]  /*a8e0*/  LOP3.LUT R208, R158, R169, RZ, 0x3c, !PT ;  /* 0x000000a99ed07212 */ /* 0x000fe400078e3cff */
[----:B------:R-:W-:-:S02]  /*a8f0*/  LOP3.LUT R204, R156, R165, RZ, 0x3c, !PT ;  /* 0x000000a59ccc7212 */ /* 0x000fc400078e3cff */
[----:B------:R-:W-:Y:S02]  /*a900*/  LOP3.LUT R7, R152, 0x380, RZ, 0xc0, !PT ;  /* 0x0000038098077812 */ /* 0x000fe400078ec0ff */
[----:B------:R-:W-:Y:S02]  /*a910*/  LOP3.LUT R158, R163, 0x380, RZ, 0xc0, !PT ;  /* 0x00000380a39e7812 */ /* 0x000fe400078ec0ff */
[----:B------:R-:W-:Y:S02]  /*a920*/  LOP3.LUT R156, R161, 0x380, RZ, 0xc0, !PT ;  /* 0x00000380a19c7812 */ /* 0x000fe400078ec0ff */
[----:B------:R-:W-:Y:S02]  /*a930*/  SHF.R.U64 R7, R7, 0x3, RZ ;  /* 0x0000000307077819 */ /* 0x000fe400000012ff */
[----:B------:R-:W-:Y:S02]  /*a940*/  SHF.R.U64 R158, R158, 0x3, RZ ;  /* 0x000000039e9e7819 */ /* 0x000fe400000012ff */
[----:B------:R-:W-:-:S02]  /*a950*/  SHF.R.U64 R156, R156, 0x3, RZ ;  /* 0x000000039c9c7819 */ /* 0x000fc400000012ff */
[----:B------:R-:W-:Y:S02]  /*a960*/  LOP3.LUT R200, R7, R152, RZ, 0x3c, !PT ;  /* 0x0000009807c87212 */ /* 0x000fe400078e3cff */
[----:B------:R-:W-:Y:S02]  /*a970*/  LOP3.LUT R12, R158, R163, RZ, 0x3c, !PT ;  /* 0x000000a39e0c7212 */ /* 0x000fe400078e3cff */
[----:B------:R-:W-:Y:S02]  /*a980*/  LOP3.LUT R202, R156, R161, RZ, 0x3c, !PT ;  /* 0x000000a19cca7212 */ /* 0x000fe400078e3cff */
[----:B------:R-:W-:Y:S02]  /*a990*/  LOP3.LUT R7, R20, 0x380, RZ, 0xc0, !PT ;  /* 0x0000038014077812 */ /* 0x000fe400078ec0ff */
[----:B------:R-:W-:Y:S02]  /*a9a0*/  LOP3.LUT R158, R159, 0x380, RZ, 0xc0, !PT ;  /* 0x000003809f9e7812 */ /* 0x000fe400078ec0ff */
[----:B------:R-:W-:-:S02]  /*a9b0*/  LOP3.LUT R156, R157, 0x380, RZ, 0xc0, !PT ;  /* 0x000003809d9c7812 */ /* 0x000fc400078ec0ff */
[----:B------:R-:W-:Y:S02]  /*a9c0*/  SHF.R.U64 R7, R7, 0x3, RZ ;  /* 0x0000000307077819 */ /* 0x000fe400000012ff */
[----:B------:R-:W-:Y:S02]  /*a9d0*/  SHF.R.U64 R158, R158, 0x3, RZ ;  /* 0x000000039e9e7819 */ /* 0x000fe400000012ff */
[----:B------:R-:W-:Y:S02]  /*a9e0*/  SHF.R.U64 R156, R156, 0x3, RZ ;  /* 0x000000039c9c7819 */ /* 0x000fe400000012ff */
[----:B------:R-:W-:Y:S02]  /*a9f0*/  LOP3.LUT R152, R7, R20, RZ, 0x3c, !PT ;  /* 0x0000001407987212 */ /* 0x000fe400078e3cff */
[----:B------:R-:W-:Y:S02]  /*aa00*/  LOP3.LUT R20, R158, R159, RZ, 0x3c, !PT ;  /* 0x0000009f9e147212 */ /* 0x000fe400078e3cff */
[----:B------:R-:W-:-:S02]  /*aa10*/  IADD3 R163, P2, R154, 0x3000, RZ ;  /* 0x000030009aa37810 */ /* 0x000fc40007f5e0ff */
[C---:B------:R-:W-:Y:S02]  /*aa20*/  IADD3 R167, P0, R154.reuse, 0x4000, RZ ;  /* 0x000040009aa77810 */ /* 0x040fe40007f1e0ff */
[----:B------:R-:W-:Y:S02]  /*aa30*/  LOP3.LUT R162, R163, 0x380, RZ, 0xc0, !PT ;  /* 0x00000380a3a27812 */ /* 0x000fe400078ec0ff */
[C---:B------:R-:W-:Y:S02]  /*aa40*/  IADD3 R171, P6, R154.reuse, 0x5000, RZ ;  /* 0x000050009aab7810 */ /* 0x040fe40007fde0ff */
[----:B------:R-:W-:Y:S02]  /*aa50*/  IADD3 R173, P5, R154, 0x6000, RZ ;  /* 0x000060009aad7810 */ /* 0x000fe40007fbe0ff */
[----:B------:R-:W-:Y:S02]  /*aa60*/  SHF.R.U64 R162, R162, 0x3, RZ ;  /* 0x00000003a2a27819 */ /* 0x000fe400000012ff */
[----:B------:R-:W-:-:S02]  /*aa70*/  LOP3.LUT R166, R167, 0x380, RZ, 0xc0, !PT ;  /* 0x00000380a7a67812 */ /* 0x000fc400078ec0ff */
[----:B------:R-:W-:Y:S02]  /*aa80*/  LOP3.LUT R170, R171, 0x380, RZ, 0xc0, !PT ;  /* 0x00000380abaa7812 */ /* 0x000fe400078ec0ff */
[----:B------:R-:W-:Y:S02]  /*aa90*/  LOP3.LUT R172, R173, 0x380, RZ, 0xc0, !PT ;  /* 0x00000380adac7812 */ /* 0x000fe400078ec0ff */
[----:B------:R-:W-:Y:S01]  /*aaa0*/  LOP3.LUT R162, R162, R163, RZ, 0x3c, !PT ;  /* 0x000000a3a2a27212 */ /* 0x000fe200078e3cff */
[----:B------:R-:W-:Y:S01]  /*aab0*/  IMAD.X R163, RZ, RZ, R155, P2 ;  /* 0x000000ffffa37224 */ /* 0x000fe200010e069b */
[----:B------:R-:W-:Y:S02]  /*aac0*/  SHF.R.U64 R166, R166, 0x3, RZ ;  /* 0x00000003a6a67819 */ /* 0x000fe400000012ff */
[----:B------:R-:W-:Y:S02]  /*aad0*/  SHF.R.U64 R170, R170, 0x3, RZ ;  /* 0x00000003aaaa7819 */ /* 0x000fe400000012ff */
[----:B------:R-:W-:-:S02]  /*aae0*/  SHF.R.U64 R172, R172, 0x3, RZ ;  /* 0x00000003acac7819 */ /* 0x000fc400000012ff */
[----:B------:R-:W-:Y:S02]  /*aaf0*/  IADD3 R185, P2, R154, 0x9000, RZ ;  /* 0x000090009ab97810 */ /* 0x000fe40007f5e0ff */
[----:B------:R-:W-:Y:S02]  /*ab00*/  LOP3.LUT R160, R3, 0x380, RZ, 0xc0, !PT ;  /* 0x0000038003a07812 */ /* 0x000fe400078ec0ff */
[----:B------:R-:W-:Y:S01]  /*ab10*/  LOP3.LUT R166, R166, R167, RZ, 0x3c, !PT ;  /* 0x000000a7a6a67212 */ /* 0x000fe200078e3cff */
[--C-:B------:R-:W-:Y:S01]  /*ab20*/  IMAD.X R167, RZ, RZ, R155.reuse, P0 ;  /* 0x000000ffffa77224 */ /* 0x100fe200000e069b */
[----:B------:R-:W-:Y:S01]  /*ab30*/  LOP3.LUT R170, R170, R171, RZ, 0x3c, !PT ;  /* 0x000000abaaaa7212 */ /* 0x000fe200078e3cff */
[----:B------:R-:W-:Y:S01]  /*ab40*/  IMAD.X R171, RZ, RZ, R155, P6 ;  /* 0x000000ffffab7224 */ /* 0x000fe200030e069b */
[----:B------:R-:W-:Y:S02]  /*ab50*/  LOP3.LUT R172, R172, R173, RZ, 0x3c, !PT ;  /* 0x000000adacac7212 */ /* 0x000fe400078e3cff */
[----:B------:R-:W-:-:S02]  /*ab60*/  LOP3.LUT R184, R185, 0x380, RZ, 0xc0, !PT ;  /* 0x00000380b9b87812 */ /* 0x000fc400078ec0ff */
[----:B------:R-:W-:Y:S02]  /*ab70*/  LOP3.LUT R7, R4, 0x380, RZ, 0xc0, !PT ;  /* 0x0000038004077812 */ /* 0x000fe400078ec0ff */
[----:B------:R-:W-:Y:S02]  /*ab80*/  SHF.R.U64 R160, R160, 0x3, RZ ;  /* 0x00000003a0a07819 */ /* 0x000fe400000012ff */
[----:B------:R-:W-:Y:S02]  /*ab90*/  IADD3.X R173, RZ, R155, RZ, P5, !PT ;  /* 0x0000009bffad7210 */ /* 0x000fe40002ffe4ff */
[C---:B------:R-:W-:Y:S02]  /*aba0*/  IADD3 R161, P0, R154.reuse, 0xa000, RZ ;  /* 0x0000a0009aa17810 */ /* 0x040fe40007f1e0ff */
[C---:B------:R-:W-:Y:S02]  /*abb0*/  IADD3 R169, P6, R154.reuse, 0xb000, RZ ;  /* 0x0000b0009aa97810 */ /* 0x040fe40007fde0ff */
[----:B------:R-:W-:-:S02]  /*abc0*/  IADD3 R175, P5, R154, 0xc000, RZ ;  /* 0x0000c0009aaf7810 */ /* 0x000fc40007fbe0ff */
[----:B------:R-:W-:Y:S02]  /*abd0*/  SHF.R.U64 R184, R184, 0x3, RZ ;  /* 0x00000003b8b87819 */ /* 0x000fe400000012ff */
[----:B------:R-:W-:Y:S02]  /*abe0*/  SHF.R.U64 R7, R7, 0x3, RZ ;  /* 0x0000000307077819 */ /* 0x000fe400000012ff */
[----:B------:R-:W-:Y:S02]  /*abf0*/  LOP3.LUT R190, R160, R3, RZ, 0x3c, !PT ;  /* 0x00000003a0be7212 */ /* 0x000fe400078e3cff */
[----:B------:R-:W-:Y:S02]  /*ac00*/  LOP3.LUT R160, R161, 0x380, RZ, 0xc0, !PT ;  /* 0x00000380a1a07812 */ /* 0x000fe400078ec0ff */
[----:B------:R-:W-:Y:S02]  /*ac10*/  LOP3.LUT R168, R169, 0x380, RZ, 0xc0, !PT ;  /* 0x00000380a9a87812 */ /* 0x000fe400078ec0ff */
[----:B------:R-:W-:-:S02]  /*ac20*/  LOP3.LUT R174, R175, 0x380, RZ, 0xc0, !PT ;  /* 0x00000380afae7812 */ /* 0x000fc400078ec0ff */
[----:B------:R-:W-:Y:S01]  /*ac30*/  MOV R10, R10 ;  /* 0x0000000a000a7202 */ /* 0x000fe20000000f00 */
[----:B------:R-:W-:Y:S01]  /*ac40*/  IMAD.U32 R11, RZ, RZ, UR12 ;  /* 0x0000000cff0b7e24 */ /* 0x000fe2000f8e00ff */
[----:B------:R-:W-:Y:S01]  /*ac50*/  LOP3.LUT R184, R184, R185, RZ, 0x3c, !PT ;  /* 0x000000b9b8b87212 */ /* 0x000fe200078e3cff */
[----:B------:R-:W-:Y:S01]  /*ac60*/  IMAD.X R185, RZ, RZ, R155, P2 ;  /* 0x000000ffffb97224 */ /* 0x000fe200010e069b */
[----:B------:R-:W-:Y:S01]  /*ac70*/  SHF.R.U64 R160, R160, 0x3, RZ ;  /* 0x00000003a0a07819 */ /* 0x000fe200000012ff */
[----:B------:R-:W-:Y:S01]  /*ac80*/  USHF.R.S32.HI UR12, URZ, 0x1f, UR13 ;  /* 0x0000001f3f0c7899 */ /* 0x000fe2000801140d */
[----:B------:R-:W-:Y:S02]  /*ac90*/  SHF.R.U64 R168, R168, 0x3, RZ ;  /* 0x00000003a8a87819 */ /* 0x000fe400000012ff */
[----:B------:R-:W-:Y:S02]  /*aca0*/  SHF.R.U64 R174, R174, 0x3, RZ ;  /* 0x00000003aeae7819 */ /* 0x000fe400000012ff */
[----:B------:R-:W-:-:S02]  /*acb0*/  SHF.R.U64 R187, R187, 0x3, RZ ;  /* 0x00000003bbbb7819 */ /* 0x000fc400000012ff */
[----:B------:R-:W-:Y:S01]  /*acc0*/  MOV R153, R152 ;  /* 0x0000009800997202 */ /* 0x000fe20000000f00 */
[----:B------:R-:W-:Y:S01]  /*acd0*/  @!P1 VIADD R152, R11, 0x38860 ;  /* 0x000388600b989836 */ /* 0x000fe20000000000 */
[----:B------:R-:W-:Y:S01]  /*ace0*/  LOP3.LUT R160, R160, R161, RZ, 0x3c, !PT ;  /* 0x000000a1a0a07212 */ /* 0x000fe200078e3cff */
[--C-:B------:R-:W-:Y:S01]  /*acf0*/  IMAD.X R161, RZ, RZ, R155.reuse, P0 ;  /* 0x000000ffffa17224 */ /* 0x100fe200000e069b */
[----:B------:R-:W-:Y:S01]  /*ad00*/  LOP3.LUT R168, R168, R169, RZ, 0x3c, !PT ;  /* 0x000000a9a8a87212 */ /* 0x000fe200078e3cff */
[--C-:B------:R-:W-:Y:S01]  /*ad10*/  IMAD.X R169, RZ, RZ, R155.reuse, P6 ;  /* 0x000000ffffa97224 */ /* 0x100fe200030e069b */
[----:B------:R-:W-:Y:S01]  /*ad20*/  LOP3.LUT R174, R174, R175, RZ, 0x3c, !PT ;  /* 0x000000afaeae7212 */ /* 0x000fe200078e3cff */
[----:B------:R-:W-:Y:S01]  /*ad30*/  IMAD.X R175, RZ, RZ, R155, P5 ;  /* 0x000000ffffaf7224 */ /* 0x000fe200028e069b */
[----:B------:R-:W-:Y:S02]  /*ad40*/  LOP3.LUT R186, R187, R154, RZ, 0x3c, !PT ;  /* 0x0000009abbba7212 */ /* 0x000fe400078e3cff */
[----:B------:R-:W-:-:S02]  /*ad50*/  MOV R187, R155 ;  /* 0x0000009b00bb7202 */ /* 0x000fc40000000f00 */
[----:B------:R-:W-:Y:S02]  /*ad60*/  MOV R15, R14 ;  /* 0x0000000e000f7202 */ /* 0x000fe40000000f00 */
[----:B------:R-:W-:Y:S02]  /*ad70*/  MOV R21, R20 ;  /* 0x0000001400157202 */ /* 0x000fe40000000f00 */
[----:B------:R-:W-:Y:S02]  /*ad80*/  MOV R13, R12 ;  /* 0x0000000c000d7202 */ /* 0x000fe40000000f00 */
[----:B------:R-:W-:Y:S02]  /*ad90*/  MOV R12, R200 ;  /* 0x000000c8000c7202 */ /* 0x000fe40000000f00 */
[----:B------:R-:W-:Y:S02]  /*ada0*/  MOV R14, R202 ;  /* 0x000000ca000e7202 */ /* 0x000fe40000000f00 */
[----:B------:R-:W-:-:S02]  /*adb0*/  MOV R8, R8 ;  /* 0x0000000800087202 */ /* 0x000fc40000000f00 */
[----:B------:R-:W-:Y:S01]  /*adc0*/  MOV R9, R204 ;  /* 0x000000cc00097202 */ /* 0x000fe20000000f00 */
[----:B------:R-:W-:Y:S02]  /*add0*/  WARPGROUP.DEPBAR.LE gsb0, 0x0 ;  /* 0x00008000000079c5 */ /* 0x000fe40000010000 */
[----:B------:R-:W-:Y:S01]  /*ade0*/  WARPGROUP.ARRIVE ;  /* 0x00000000000079c5 */ /* 0x000fe20000000000 */
[----:B------:R-:W-:Y:S01]  /*adf0*/  IMAD.X R199, RZ, RZ, R223, P4 ;  /* 0x000000ffffc77224 */ /* 0x000fe200020e06df */
[----:B------:R-:W-:Y:S02]  /*ae00*/  IADD3.X R197, RZ, R223, RZ, P3, !PT ;  /* 0x000000dfffc57210 */ /* 0x000fe40001ffe4ff */
[----:B------:R-:W-:Y:S02]  /*ae10*/  LOP3.LUT R198, R156, R157, RZ, 0x3c, !PT ;  /* 0x0000009d9cc67212 */ /* 0x000fe400078e3cff */
[----:B------:R-:W-:Y:S01]  /*ae20*/  HGMMA.64x256x16.F32.BF16 R24, R192, gdesc[UR4].tnspB, R24, gsb0 ;  /* 0x43e00004c0187df0 */ /* 0x000fe20008001818 */
[C---:B------:R-:W-:Y:S01]  /*ae30*/  IADD3 R157, P4, R154.reuse, 0x1000, RZ ;  /* 0x000010009a9d7810 */ /* 0x040fe20007f9e0ff */
[----:B------:R-:W-:Y:S01]  /*ae40*/  UIMAD.WIDE.U32 UR6, UR10, UR8, URZ ;  /* 0x000000080a0672a5 */ /* 0x000fe2000f8e003f */
[----:B------:R-:W-:-:S02]  /*ae50*/  IADD3 R159, P3, R154, 0x2000, RZ ;  /* 0x000020009a9f7810 */ /* 0x000fc40007f7e0ff */
[----:B------:R-:W-:Y:S01]  /*ae60*/  LOP3.LUT R156, R157, 0x380, RZ, 0xc0, !PT ;  /* 0x000003809d9c7812 */ /* 0x000fe200078ec0ff */
[----:B------:R-:W-:Y:S01]  /*ae70*/  ULDC.64 UR8, c[0x0][0x208] ;  /* 0x0000820000087ab9 */ /* 0x000fe20000000a00 */
[----:B------:R-:W-:Y:S01]  /*ae80*/  LOP3.LUT R158, R159, 0x380, RZ, 0xc0, !PT ;  /* 0x000003809f9e7812 */ /* 0x000fe200078ec0ff */
[----:B------:R-:W-:Y:S01]  /*ae90*/  IMAD.U32 R188, RZ, RZ, UR6 ;  /* 0x00000006ffbc7e24 */ /* 0x000fe2000f8e00ff */
[----:B------:R-:W-:Y:S01]  /*aea0*/  SHF.R.U64 R156, R156, 0x3, RZ ;  /* 0x000000039c9c7819 */ /* 0x000fe200000012ff */
[----:B------:R-:W-:Y:S01]  /*aeb0*/  UIADD3 UR6, UR7, UR5, URZ ;  /* 0x0000000507067290 */ /* 0x000fe2000fffe03f */
[----:B------:R-:W-:Y:S01]  /*aec0*/  SHF.R.U64 R158, R158, 0x3, RZ ;  /* 0x000000039e9e7819 */ /* 0x000fe200000012ff */
[----:B------:R-:W-:Y:S01]  /*aed0*/  IMAD.U32 R189, RZ, RZ, UR7 ;  /* 0x00000007ffbd7e24 */ /* 0x000fe2000f8e00ff */
[----:B------:R-:W-:Y:S01]  /*aee0*/  LOP3.LUT R156, R156, R157, RZ, 0x3c, !PT ;  /* 0x0000009d9c9c7212 */ /* 0x000fe200078e3cff */
[--C-:B------:R-:W-:Y:S01]  /*aef0*/  IMAD.X R157, RZ, RZ, R155.reuse, P4 ;  /* 0x000000ffff9d7224 */ /* 0x100fe200020e069b */
[----:B------:R-:W-:Y:S01]  /*af00*/  LOP3.LUT R158, R158, R159, RZ, 0x3c, !PT ;  /* 0x0000009f9e9e7212 */ /* 0x000fe200078e3cff */
[----:B------:R-:W-:Y:S01]  /*af10*/  IMAD.X R159, RZ, RZ, R155, P3 ;  /* 0x000000ffff9f7224 */ /* 0x000fe200018e069b */
[C---:B------:R-:W-:Y:S01]  /*af20*/  IADD3 R177, P4, R154.reuse, 0x7000, RZ ;  /* 0x000070009ab17810 */ /* 0x040fe20007f9e0ff */
[----:B------:R-:W-:Y:S01]  /*af30*/  IMAD.U32 R189, RZ, RZ, UR6 ;  /* 0x00000006ffbd7e24 */ /* 0x000fe2000f8e00ff */
[----:B------:R-:W-:Y:S01]  /*af40*/  IADD3 R181, P3, R154, 0x8000, RZ ;  /* 0x000080009ab57810 */ /* 0x000fe20007f7e0ff */
[----:B------:R-:W-:Y:S01]  /*af50*/  ULDC.64 UR6, c[0x0][0xb88] ;  /* 0x0002e20000067ab9 */ /* 0x000fe20000000a00 */
[----:B------:R-:W-:-:S02]  /*af60*/  LOP3.LUT R176, R177, 0x380, RZ, 0xc0, !PT ;  /* 0x00000380b1b07812 */ /* 0x000fc400078ec0ff */
[----:B------:R-:W-:Y:S02]  /*af70*/  LOP3.LUT R180, R181, 0x380, RZ, 0xc0, !PT ;  /* 0x00000380b5b47812 */ /* 0x000fe400078ec0ff */
[----:B------:R-:W-:Y:S02]  /*af80*/  SHF.R.U64 R176, R176, 0x3, RZ ;  /* 0x00000003b0b07819 */ /* 0x000fe400000012ff */
[----:B------:R-:W-:Y:S02]  /*af90*/  SHF.R.U64 R180, R180, 0x3, RZ ;  /* 0x00000003b4b47819 */ /* 0x000fe400000012ff */
[----:B------:R-:W-:Y:S01]  /*afa0*/  LOP3.LUT R176, R176, R177, RZ, 0x3c, !PT ;  /* 0x000000b1b0b07212 */ /* 0x000fe200078e3cff */
[--C-:B------:R-:W-:Y:S01]  /*afb0*/  IMAD.X R177, RZ, RZ, R155.reuse, P4 ;  /* 0x000000ffffb17224 */ /* 0x100fe200020e069b */
[----:B------:R-:W-:Y:S01]  /*afc0*/  LOP3.LUT R180, R180, R181, RZ, 0x3c, !PT ;  /* 0x000000b5b4b47212 */ /* 0x000fe200078e3cff */
[----:B------:R-:W-:Y:S01]  /*afd0*/  IMAD.X R181, RZ, RZ, R155, P3 ;  /* 0x000000ffffb57224 */ /* 0x000fe200018e069b */
[----:B------:R-:W-:-:S02]  /*afe0*/  IADD3 R183, P4, R154, 0xd000, RZ ;  /* 0x0000d0009ab77810 */ /* 0x000fc40007f9e0ff */
[----:B------:R-:W-:Y:S02]  /*aff0*/  IADD3 R165, P3, R154, 0xe000, RZ ;  /* 0x0000e0009aa57810 */ /* 0x000fe40007f7e0ff */
[----:B------:R-:W-:Y:S02]  /*b000*/  LOP3.LUT R182, R183, 0x380, RZ, 0xc0, !PT ;  /* 0x00000380b7b67812 */ /* 0x000fe400078ec0ff */
[----:B------:R-:W-:Y:S02]  /*b010*/  LOP3.LUT R164, R165, 0x380, RZ, 0xc0, !PT ;  /* 0x00000380a5a47812 */ /* 0x000fe400078ec0ff */
[----:B------:R-:W-:Y:S02]  /*b020*/  LOP3.LUT R196, R7, R4, RZ, 0x3c, !PT ;  /* 0x0000000407c47212 */ /* 0x000fe400078e3cff */
[----:B------:R-:W-:Y:S02]  /*b030*/  SHF.R.U64 R182, R182, 0x3, RZ ;  /* 0x00000003b6b67819 */ /* 0x000fe400000012ff */
[----:B------:R-:W-:-:S02]  /*b040*/  SHF.R.U64 R164, R164, 0x3, RZ ;  /* 0x00000003a4a47819 */ /* 0x000fc400000012ff */
[----:B------:R-:W-:Y:S02]  /*b050*/  IADD3 R4, P2, R154, 0xf000, RZ ;  /* 0x0000f0009a047810 */ /* 0x000fe40007f5e0ff */
[----:B------:R-:W-:Y:S01]  /*b060*/  LOP3.LUT R182, R182, R183, RZ, 0x3c, !PT ;  /* 0x000000b7b6b67212 */ /* 0x000fe200078e3cff */
[--C-:B------:R-:W-:Y:S01]  /*b070*/  IMAD.X R183, RZ, RZ, R155.reuse, P4 ;  /* 0x000000ffffb77224 */ /* 0x100fe200020e069b */
[----:B------:R-:W-:Y:S01]  /*b080*/  LOP3.LUT R164, R164, R165, RZ, 0x3c, !PT ;  /* 0x000000a5a4a47212 */ /* 0x000fe200078e3cff */
[--C-:B------:R-:W-:Y:S01]  /*b090*/  IMAD.X R165, RZ, RZ, R155.reuse, P3 ;  /* 0x000000ffffa57224 */ /* 0x100fe200018e069b */
[----:B------:R-:W-:Y:S01]  /*b0a0*/  MOV R154, R222 ;  /* 0x000000de009a7202 */ /* 0x000fe20000000f00 */
[----:B------:R-:W-:Y:S01]  /*b0b0*/  IMAD.X R179, RZ, RZ, R155, P2 ;  /* 0x000000ffffb37224 */ /* 0x000fe200010e069b */
[----:B------:R-:W-:Y:S02]  /*b0c0*/  @!P1 PRMT R155, RZ, 0x654, R152 ;  /* 0x00000654ff9b9816 */ /* 0x000fe40000000098 */
[----:B------:R-:W-:-:S02]  /*b0d0*/  R2UR UR5, R217 ;  /* 0x00000000d90572ca */ /* 0x000fc400000e0000 */
[----:B------:R-:W-:Y:S02]  /*b0e0*/  MOV R152, R190 ;  /* 0x000000be00987202 */ /* 0x000fe40000000f00 */
[----:B------:R-:W-:Y:S02]  /*b0f0*/  MOV R20, R196 ;  /* 0x000000c400147202 */ /* 0x000fe40000000f00 */
[----:B------:R-:W-:Y:S02]  /*b100*/  MOV R11, R198 ;  /* 0x000000c6000b7202 */ /* 0x000fe40000000f00 */
[----:B------:R-:W-:Y:S02]  /*b110*/  LOP3.LUT R3, R4, 0x380, RZ, 0xc0, !PT ;  /* 0x0000038004037812 */ /* 0x000fe400078ec0ff */
[----:B------:R-:W-:Y:S02]  /*b120*/  MOV R7, R208 ;  /* 0x000000d000077202 */ /* 0x000fe40000000f00 */
[----:B------:R-:W-:-:S04]  /*b130*/  SHF.R.U64 R3, R3, 0x3, RZ ;  /* 0x0000000303037819 */ /* 0x000fc800000012ff */
[----:B------:R-:W-:Y:S02]  /*b140*/  LOP3.LUT R178, R3, R4, RZ, 0x3c, !PT ;  /* 0x0000000403b27212 */ /* 0x000fe400078e3cff */
[----:B------:R-:W-:Y:S02]  /*b150*/  MOV R3, R206 ;  /* 0x000000ce00037202 */ /* 0x000fe40000000f00 */
[----:B------:R-:W-:Y:S01]  /*b160*/  MOV R4, R210 ;  /* 0x000000d200047202 */ /* 0x000fe20000000f00 */
[----:B------:R-:W-:Y:S02]  /*b170*/  UIADD3 UR60, UR60, 0x1, URZ ;  /* 0x000000013c3c7890 */ /* 0x000fe4000fffe03f */
[----:B------:R-:W-:Y:S02]  /*b180*/  UIADD3 UR4, UR4, 0x38820, URZ ;  /* 0x0003882004047890 */ /* 0x000fe4000fffe03f */
[----:B------:R-:W-:Y:S02]  /*b190*/  UISETP.NE.AND UP0, UPT, UR60, 0x2, UPT ;  /* 0x000000023c00788c */ /* 0x000fe4000bf05270 */
[----:B------:R-:W-:Y:S01]  /*b1a0*/  UPRMT UR4, URZ, 0x654, UR4 ;  /* 0x000006543f047896 */ /* 0x000fe20008000004 */
[----:B------:R-:W-:Y:S01]  /*b1b0*/  BSSY B0, `(.L_x_29) ;  /* 0x000015a000007945 */ /* 0x000fe20003800000 */
[----:B------:R-:W-:-:S02]  /*b1c0*/  WARPGROUP.DEPBAR.LE gsb0, 0x0 ;  /* 0x00008000000079c5 */ /* 0x000fc40000010000 */
[----:B------:R-:W0:Y:S01]  /*b1d0*/  LDC R192, c[0x0][0xbe8] ;  /* 0x0002fa00ffc07b82 */ /* 0x000e220000000800 */
[-C--:B--2---:R-:W-:Y:S01]  /*b1e0*/  FMUL.FTZ R25, R25, R6.reuse ;  /* 0x0000000619197220 */ /* 0x084fe20000410000 */
[-C--:B------:R-:W-:Y:S01]  /*b1f0*/  FMUL.FTZ R24, R24, R6.reuse ;  /* 0x0000000618187220 */ /* 0x080fe20000410000 */
[-C--:B------:R-:W-:Y:S01]  /*b200*/  FMUL.FTZ R28, R28, R6.reuse ;  /* 0x000000061c1c7220 */ /* 0x080fe20000410000 */
[-C--:B------:R-:W-:Y:S01]  /*b210*/  FMUL.FTZ R33, R33, R6.reuse ;  /* 0x0000000621217220 */ /* 0x080fe20000410000 */
[-C--:B------:R-:W-:Y:S01]  /*b220*/  FMUL.FTZ R32, R32, R6.reuse ;  /* 0x0000000620207220 */ /* 0x080fe20000410000 */
[-C--:B------:R-:W-:Y:S01]  /*b230*/  FMUL.FTZ R37, R37, R6.reuse ;  /* 0x0000000625257220 */ /* 0x080fe20000410000 */
[-C--:B------:R-:W-:Y:S01]  /*b240*/  FMUL.FTZ R36, R36, R6.reuse ;  /* 0x0000000624247220 */ /* 0x080fe20000410000 */
[----:B------:R4:W-:Y:S01]  /*b250*/  @!P1 SYNCS.ARRIVE.TRANS64.RED.A1T0 RZ, [R155+URZ], RZ ;  /* 0x000000ff9bff99a7 */ /* 0x0009e2000810043f */
[-C--:B------:R-:W-:Y:S01]  /*b260*/  FMUL.FTZ R41, R41, R6.reuse ;  /* 0x0000000629297220 */ /* 0x080fe20000410000 */
[-C--:B------:R-:W-:Y:S01]  /*b270*/  FMUL.FTZ R40, R40, R6.reuse ;  /* 0x0000000628287220 */ /* 0x080fe20000410000 */
[-C--:B------:R-:W-:Y:S01]  /*b280*/  FMUL.FTZ R45, R45, R6.reuse ;  /* 0x000000062d2d7220 */ /* 0x080fe20000410000 */
[-C--:B------:R-:W-:Y:S01]  /*b290*/  FMUL.FTZ R44, R44, R6.reuse ;  /* 0x000000062c2c7220 */ /* 0x080fe20000410000 */
[-C--:B------:R-:W-:Y:S01]  /*b2a0*/  FMUL.FTZ R49, R49, R6.reuse ;  /* 0x0000000631317220 */ /* 0x080fe20000410000 */
[-C--:B------:R-:W-:Y:S01]  /*b2b0*/  FMUL.FTZ R48, R48, R6.reuse ;  /* 0x0000000630307220 */ /* 0x080fe20000410000 */
[-C--:B------:R-:W-:Y:S01]  /*b2c0*/  FMUL.FTZ R53, R53, R6.reuse ;  /* 0x0000000635357220 */ /* 0x080fe20000410000 */
[-C--:B----4-:R-:W-:Y:S01]  /*b2d0*/  FMUL.FTZ R155, R26, R5.reuse ;  /* 0x000000051a9b7220 */ /* 0x090fe20000410000 */
[-C--:B------:R-:W-:Y:S01]  /*b2e0*/  FMUL.FTZ R26, R29, R6.reuse ;  /* 0x000000061d1a7220 */ /* 0x080fe20000410000 */
[-C--:B------:R-:W-:Y:S01]  /*b2f0*/  FMUL.FTZ R52, R52, R6.reuse ;  /* 0x0000000634347220 */ /* 0x080fe20000410000 */
[-C--:B------:R-:W-:Y:S01]  /*b300*/  FMUL.FTZ R57, R57, R6.reuse ;  /* 0x0000000639397220 */ /* 0x080fe20000410000 */
[-C--:B------:R-:W-:Y:S01]  /*b310*/  FMUL.FTZ R56, R56, R6.reuse ;  /* 0x0000000638387220 */ /* 0x080fe20000410000 */
[-C--:B------:R-:W-:Y:S01]  /*b320*/  FMUL.FTZ R61, R61, R6.reuse ;  /* 0x000000063d3d7220 */ /* 0x080fe20000410000 */
[-C--:B------:R-:W-:Y:S01]  /*b330*/  FMUL.FTZ R60, R60, R6.reuse ;  /* 0x000000063c3c7220 */ /* 0x080fe20000410000 */
[-C--:B------:R-:W-:Y:S01]  /*b340*/  FMUL.FTZ R65, R65, R6.reuse ;  /* 0x0000000641417220 */ /* 0x080fe20000410000 */
[----:B0-----:R-:W-:Y:S01]  /*b350*/  ISETP.NE.AND P2, PT, R192, 0x1, PT ;  /* 0x00000001c000780c */ /* 0x001fe20003f45270 */
        /* <DEDUP_REMOVED lines=44> */
[----:B------:R-:W0:Y:S01]  /*b620*/  LDC R148, c[0x0][0xc38] ;  /* 0x00030e00ff947b82 */ /* 0x000e220000000800 */
[-C--:B------:R-:W-:Y:S01]  /*b630*/  FMUL.FTZ R31, R31, R5.reuse ;  /* 0x000000051f1f7220 */ /* 0x080fe20000410000 */
[----:B------:R-:W-:Y:S01]  /*b640*/  FMUL.FTZ R30, R30, R5 ;  /* 0x000000051e1e7220 */ /* 0x000fe20000410000 */
[----:B------:R-:W-:Y:S01]  /*b650*/  F2FP.BF16.F32.PACK_AB R24, R25, R24 ;  /* 0x000000181918723e */ /* 0x000fe200000010ff */
[----:B------:R-:W-:Y:S01]  /*b660*/  IMAD R29, RZ, RZ, -UR14 ;  /* 0x8000000eff1d7e24 */ /* 0x000fe2000f8e02ff */
[----:B------:R-:W-:Y:S01]  /*b670*/  F2FP.BF16.F32.PACK_AB R25, R27, R155 ;  /* 0x0000009b1b19723e */ /* 0x000fe200000010ff */
[-C--:B------:R-:W-:Y:S01]  /*b680*/  FMUL.FTZ R35, R35, R5.reuse ;  /* 0x0000000523237220 */ /* 0x080fe20000410000 */
[----:B------:R-:W-:Y:S01]  /*b690*/  F2FP.BF16.F32.PACK_AB R27, R31, R30 ;  /* 0x0000001e1f1b723e */ /* 0x000fe200000010ff */
[----:B------:R-:W-:Y:S01]  /*b6a0*/  FMUL.FTZ R34, R34, R5 ;  /* 0x0000000522227220 */ /* 0x000fe20000410000 */
[----:B------:R-:W1:Y:S01]  /*b6b0*/  @P2 LDC R31, c[0x0][0xbec] ;  /* 0x0002fb00ff1f2b82 */ /* 0x000e620000000800 */
[----:B------:R-:W-:-:S07]  /*b6c0*/  F2FP.BF16.F32.PACK_AB R26, R26, R28 ;  /* 0x0000001c1a1a723e */ /* 0x000fce00000010ff */
[----:B------:R-:W-:Y:S01]  /*b6d0*/  BAR.SYNC.DEFER_BLOCKING 0x1, 0x100 ;  /* 0x0044000000007b1d */ /* 0x000fe20000010000 */
[----:B------:R-:W-:Y:S01]  /*b6e0*/  F2FP.BF16.F32.PACK_AB R32, R33, R32 ;  /* 0x000000202120723e */ /* 0x000fe200000010ff */
[-C--:B------:R-:W-:Y:S01]  /*b6f0*/  FMUL.FTZ R39, R39, R5.reuse ;  /* 0x0000000527277220 */ /* 0x080fe20000410000 */
[----:B------:R-:W-:Y:S01]  /*b700*/  F2FP.BF16.F32.PACK_AB R33, R35, R34 ;  /* 0x000000222321723e */ /* 0x000fe200000010ff */
[----:B------:R-:W-:Y:S01]  /*b710*/  FMUL.FTZ R38, R38, R5 ;  /* 0x0000000526267220 */ /* 0x000fe20000410000 */
[----:B------:R-:W-:-:S03]  /*b720*/  F2FP.BF16.F32.PACK_AB R34, R37, R36 ;  /* 0x000000242522723e */ /* 0x000fc600000010ff */
[----:B------:R-:W2:Y:S01]  /*b730*/  @P2 LDC R30, c[0x0][0xbf0] ;  /* 0x0002fc00ff1e2b82 */ /* 0x000ea20000000800 */
[-C--:B------:R-:W-:Y:S01]  /*b740*/  FMUL.FTZ R43, R43, R5.reuse ;  /* 0x000000052b2b7220 */ /* 0x080fe20000410000 */
[-C--:B------:R-:W-:Y:S01]  /*b750*/  FMUL.FTZ R42, R42, R5.reuse ;  /* 0x000000052a2a7220 */ /* 0x080fe20000410000 */
[-C--:B------:R-:W-:Y:S01]  /*b760*/  FMUL.FTZ R47, R47, R5.reuse ;  /* 0x000000052f2f7220 */ /* 0x080fe20000410000 */
[-C--:B------:R-:W-:Y:S01]  /*b770*/  FMUL.FTZ R46, R46, R5.reuse ;  /* 0x000000052e2e7220 */ /* 0x080fe20000410000 */
[-C--:B------:R-:W-:Y:S01]  /*b780*/  FMUL.FTZ R28, R51, R5.reuse ;  /* 0x00000005331c7220 */ /* 0x080fe20000410000 */
[----:B------:R-:W-:Y:S01]  /*b790*/  FMUL.FTZ R50, R50, R5 ;  /* 0x0000000532327220 */ /* 0x000fe20000410000 */
[----:B0-----:R-:W-:Y:S01]  /*b7a0*/  IMAD R29, R148, R29, UR5 ;  /* 0x00000005941d7e24 */ /* 0x001fe2000f8e021d */
[----:B------:R-:W-:Y:S01]  /*b7b0*/  F2FP.BF16.F32.PACK_AB R35, R39, R38 ;  /* 0x000000262723723e */ /* 0x000fe200000010ff */
[-C--:B------:R-:W-:Y:S01]  /*b7c0*/  FMUL.FTZ R51, R55, R5.reuse ;  /* 0x0000000537337220 */ /* 0x080fe20000410000 */
[----:B------:R-:W-:Y:S01]  /*b7d0*/  FMUL.FTZ R54, R54, R5 ;  /* 0x0000000536367220 */ /* 0x000fe20000410000 */
[----:B------:R-:W-:-:S02]  /*b7e0*/  IMAD R36, R29, 0x80, R221 ;  /* 0x000000801d247824 */ /* 0x000fc400078e02dd */
[-C--:B------:R-:W-:Y:S01]  /*b7f0*/  FMUL.FTZ R59, R59, R5.reuse ;  /* 0x000000053b3b7220 */ /* 0x080fe20000410000 */
[-C--:B------:R-:W-:Y:S01]  /*b800*/  FMUL.FTZ R58, R58, R5.reuse ;  /* 0x000000053a3a7220 */ /* 0x080fe20000410000 */
[-C--:B------:R-:W-:Y:S01]  /*b810*/  FMUL.FTZ R63, R63, R5.reuse ;  /* 0x000000053f3f7220 */ /* 0x080fe20000410000 */
[----:B------:R-:W-:Y:S01]  /*b820*/  FMUL.FTZ R62, R62, R5 ;  /* 0x000000053e3e7220 */ /* 0x000fe20000410000 */
[----:B-1----:R-:W-:-:S04]  /*b830*/  @P2 IMAD.HI.U32 R31, R36, R31, RZ ;  /* 0x0000001f241f2227 */ /* 0x002fc800078e00ff */
[-C--:B------:R-:W-:Y:S01]  /*b840*/  FMUL.FTZ R67, R67, R5.reuse ;  /* 0x0000000543437220 */ /* 0x080fe20000410000 */
[----:B------:R0:W-:Y:S01]  /*b850*/  STSM.16.M88.4 [R154], R24 ;  /* 0x000000189a007844 */ /* 0x0001e20000000200 */
[-C--:B------:R-:W-:Y:S01]  /*b860*/  FMUL.FTZ R66, R66, R5.reuse ;  /* 0x0000000542427220 */ /* 0x080fe20000410000 */
[-C--:B------:R-:W-:Y:S01]  /*b870*/  FMUL.FTZ R71, R71, R5.reuse ;  /* 0x0000000547477220 */ /* 0x080fe20000410000 */
[-C--:B------:R-:W-:Y:S01]  /*b880*/  FMUL.FTZ R70, R70, R5.reuse ;  /* 0x0000000546467220 */ /* 0x080fe20000410000 */
[-C--:B------:R-:W-:Y:S01]  /*b890*/  FMUL.FTZ R75, R75, R5.reuse ;  /* 0x000000054b4b7220 */ /* 0x080fe20000410000 */
[-C--:B------:R-:W-:Y:S01]  /*b8a0*/  FMUL.FTZ R74, R74, R5.reuse ;  /* 0x000000054a4a7220 */ /* 0x080fe20000410000 */
[----:B------:R-:W-:Y:S01]  /*b8b0*/  F2FP.BF16.F32.PACK_AB R40, R41, R40 ;  /* 0x000000282928723e */ /* 0x000fe200000010ff */
[-C--:B------:R-:W-:Y:S01]  /*b8c0*/  FMUL.FTZ R79, R79, R5.reuse ;  /* 0x000000054f4f7220 */ /* 0x080fe20000410000 */
[-C--:B------:R-:W-:Y:S01]  /*b8d0*/  FMUL.FTZ R78, R78, R5.reuse ;  /* 0x000000054e4e7220 */ /* 0x080fe20000410000 */
[----:B------:R-:W-:Y:S01]  /*b8e0*/  F2FP.BF16.F32.PACK_AB R41, R43, R42 ;  /* 0x0000002a2b29723e */ /* 0x000fe200000010ff */
[----:B------:R1:W-:Y:S01]  /*b8f0*/  STSM.16.M88.4 [R15], R32 ;  /* 0x000000200f007844 */ /* 0x0003e20000000200 */
[----:B------:R-:W-:Y:S01]  /*b900*/  F2FP.BF16.F32.PACK_AB R48, R49, R48 ;  /* 0x000000303130723e */ /* 0x000fe200000010ff */
[-C--:B------:R-:W-:Y:S01]  /*b910*/  FMUL.FTZ R83, R83, R5.reuse ;  /* 0x0000000553537220 */ /* 0x080fe20000410000 */
[----:B------:R-:W-:Y:S01]  /*b920*/  F2FP.BF16.F32.PACK_AB R42, R45, R44 ;  /* 0x0000002c2d2a723e */ /* 0x000fe200000010ff */
[-C--:B------:R-:W-:Y:S01]  /*b930*/  FMUL.FTZ R82, R82, R5.reuse ;  /* 0x0000000552527220 */ /* 0x080fe20000410000 */
[----:B------:R-:W-:Y:S01]  /*b940*/  F2FP.BF16.F32.PACK_AB R43, R47, R46 ;  /* 0x0000002e2f2b723e */ /* 0x000fe200000010ff */
[----:B0-----:R-:W0:Y:S01]  /*b950*/  LDC.64 R24, c[0x0][0xb98] ;  /* 0x0002e600ff187b82 */ /* 0x001e220000000a00 */
[--C-:B------:R-:W-:Y:S01]  /*b960*/  IMAD.MOV.U32 R27, RZ, RZ, R36.reuse ;  /* 0x000000ffff1b7224 */ /* 0x100fe200078e0024 */
[----:B--2---:R-:W-:Y:S01]  /*b970*/  @P2 SHF.R.U32.HI R27, RZ, R30, R31 ;  /* 0x0000001eff1b2219 */ /* 0x004fe2000001161f */
[-C--:B------:R-:W-:Y:S01]  /*b980*/  FMUL.FTZ R87, R87, R5.reuse ;  /* 0x0000000557577220 */ /* 0x080fe20000410000 */
[----:B------:R-:W-:Y:S01]  /*b990*/  F2FP.BF16.F32.PACK_AB R49, R28, R50 ;  /* 0x000000321c31723e */ /* 0x000fe200000010ff */
[----:B------:R-:W-:Y:S01]  /*b9a0*/  STSM.16.M88.4 [R153], R40 ;  /* 0x0000002899007844 */ /* 0x000fe20000000200 */
[----:B------:R-:W-:Y:S01]  /*b9b0*/  F2FP.BF16.F32.PACK_AB R56, R57, R56 ;  /* 0x000000383938723e */ /* 0x000fe200000010ff */
[-C--:B------:R-:W-:Y:S01]  /*b9c0*/  FMUL.FTZ R86, R86, R5.reuse ;  /* 0x0000000556567220 */ /* 0x080fe20000410000 */
[----:B------:R-:W-:Y:S01]  /*b9d0*/  F2FP.BF16.F32.PACK_AB R50, R53, R52 ;  /* 0x000000343532723e */ /* 0x000fe200000010ff */
[-C--:B------:R-:W-:Y:S01]  /*b9e0*/  FMUL.FTZ R91, R91, R5.reuse ;  /* 0x000000055b5b7220 */ /* 0x080fe20000410000 */
[----:B------:R-:W-:Y:S01]  /*b9f0*/  F2FP.BF16.F32.PACK_AB R51, R51, R54 ;  /* 0x000000363333723e */ /* 0x000fe200000010ff */
[----:B-1----:R-:W-:Y:S01]  /*ba00*/  IMAD.MOV R15, RZ, RZ, -R27 ;  /* 0x000000ffff0f7224 */ /* 0x002fe200078e0a1b */
[----:B------:R-:W-:Y:S01]  /*ba10*/  F2FP.BF16.F32.PACK_AB R57, R59, R58 ;  /* 0x0000003a3b39723e */ /* 0x000fe200000010ff */
[----:B------:R-:W-:Y:S01]  /*ba20*/  FMUL.FTZ R90, R90, R5 ;  /* 0x000000055a5a7220 */ /* 0x000fe20000410000 */
[----:B------:R-:W-:Y:S01]  /*ba30*/  F2FP.BF16.F32.PACK_AB R64, R65, R64 ;  /* 0x000000404140723e */ /* 0x000fe200000010ff */
[----:B------:R-:W-:Y:S01]  /*ba40*/  IMAD R15, R192, R15, R36 ;  /* 0x0000000fc00f7224 */ /* 0x000fe200078e0224 */
[----:B------:R-:W-:Y:S01]  /*ba50*/  F2FP.BF16.F32.PACK_AB R58, R61, R60 ;  /* 0x0000003c3d3a723e */ /* 0x000fe200000010ff */
[----:B------:R-:W-:Y:S01]  /*ba60*/  STSM.16.M88.4 [R152], R48 ;  /* 0x0000003098007844 */ /* 0x000fe20000000200 */
[----:B------:R-:W-:Y:S01]  /*ba70*/  F2FP.BF16.F32.PACK_AB R59, R63, R62 ;  /* 0x0000003e3f3b723e */ /* 0x000fe200000010ff */
[-C--:B------:R-:W-:Y:S01]  /*ba80*/  FMUL.FTZ R95, R95, R5.reuse ;  /* 0x000000055f5f7220 */ /* 0x080fe20000410000 */
[----:B------:R-:W-:Y:S01]  /*ba90*/  F2FP.BF16.F32.PACK_AB R65, R67, R66 ;  /* 0x000000424341723e */ /* 0x000fe200000010ff */
[-C--:B------:R-:W-:Y:S01]  /*baa0*/  FMUL.FTZ R94, R94, R5.reuse ;  /* 0x000000055e5e7220 */ /* 0x080fe20000410000 */
[----:B------:R-:W-:Y:S01]  /*bab0*/  F2FP.BF16.F32.PACK_AB R72, R73, R72 ;  /* 0x000000484948723e */ /* 0x000fe200000010ff */
[----:B------:R-:W-:Y:S01]  /*bac0*/  STSM.16.M88.4 [R20], R56 ;  /* 0x0000003814007844 */ /* 0x000fe20000000200 */
[C---:B0-----:R-:W-:Y:S01]  /*bad0*/  IMAD R26, R24.reuse, UR12, RZ ;  /* 0x0000000c181a7c24 */ /* 0x041fe2000f8e02ff */
[----:B------:R-:W-:Y:S01]  /*bae0*/  F2FP.BF16.F32.PACK_AB R66, R69, R68 ;  /* 0x000000444542723e */ /* 0x000fe200000010ff */
[-C--:B------:R-:W-:Y:S01]  /*baf0*/  FMUL.FTZ R99, R99, R5.reuse ;  /* 0x0000000563637220 */ /* 0x080fe20000410000 */
[----:B------:R-:W-:Y:S01]  /*bb00*/  F2FP.BF16.F32.PACK_AB R67, R71, R70 ;  /* 0x000000464743723e */ /* 0x000fe200000010ff */
[----:B------:R-:W-:Y:S01]  /*bb10*/  IMAD R26, R25, UR13, R26 ;  /* 0x0000000d191a7c24 */ /* 0x000fe2000f8e021a */
[----:B------:R-:W-:Y:S01]  /*bb20*/  F2FP.BF16.F32.PACK_AB R73, R75, R74 ;  /* 0x0000004a4b49723e */ /* 0x000fe200000010ff */
[----:B------:R-:W-:Y:S01]  /*bb30*/  IMAD.WIDE.U32 R24, R24, UR13, R188 ;  /* 0x0000000d18187c25 */ /* 0x000fe2000f8e00bc */
[----:B------:R-:W-:Y:S01]  /*bb40*/  F2FP.BF16.F32.PACK_AB R74, R77, R76 ;  /* 0x0000004c4d4a723e */ /* 0x000fe200000010ff */
[----:B------:R0:W-:Y:S01]  /*bb50*/  STSM.16.M88.4 [R11], R64 ;  /* 0x000000400b007844 */ /* 0x0001e20000000200 */
[----:B------:R-:W-:Y:S01]  /*bb60*/  F2FP.BF16.F32.PACK_AB R75, R79, R78 ;  /* 0x0000004e4f4b723e */ /* 0x000fe200000010ff */
[-C--:B------:R-:W-:Y:S01]  /*bb70*/  FMUL.FTZ R98, R98, R5.reuse ;  /* 0x0000000562627220 */ /* 0x080fe20000410000 */
[----:B------:R-:W-:Y:S01]  /*bb80*/  IADD3 R24, P0, R27, R24, RZ ;  /* 0x000000181b187210 */ /* 0x000fe20007f1e0ff */
[-C--:B------:R-:W-:Y:S01]  /*bb90*/  FMUL.FTZ R103, R103, R5.reuse ;  /* 0x0000000567677220 */ /* 0x080fe20000410000 */
[-C--:B------:R-:W-:Y:S01]  /*bba0*/  FMUL.FTZ R102, R102, R5.reuse ;  /* 0x0000000566667220 */ /* 0x080fe20000410000 */
[----:B------:R1:W-:Y:S01]  /*bbb0*/  STSM.16.M88.4 [R21], R72 ;  /* 0x0000004815007844 */ /* 0x0003e20000000200 */
[----:B------:R-:W-:Y:S01]  /*bbc0*/  F2FP.BF16.F32.PACK_AB R80, R81, R80 ;  /* 0x000000505150723e */ /* 0x000fe200000010ff */
[-C--:B------:R-:W-:Y:S01]  /*bbd0*/  FMUL.FTZ R107, R107, R5.reuse ;  /* 0x000000056b6b7220 */ /* 0x080fe20000410000 */
        /* <DEDUP_REMOVED lines=8> */
[----:B0-----:R-:W-:Y:S01]  /*bc60*/  SHF.R.S32.HI R11, RZ, 0x1f, R15 ;  /* 0x0000001fff0b7819 */ /* 0x001fe2000001140f */
[-C--:B------:R-:W-:Y:S01]  /*bc70*/  FMUL.FTZ R114, R114, R5.reuse ;  /* 0x0000000572727220 */ /* 0x080fe20000410000 */
[----:B------:R-:W-:Y:S01]  /*bc80*/  F2FP.BF16.F32.PACK_AB R89, R91, R90 ;  /* 0x0000005a5b59723e */ /* 0x000fe200000010ff */
[-C--:B------:R-:W-:Y:S01]  /*bc90*/  FMUL.FTZ R119, R119, R5.reuse ;  /* 0x0000000577777220 */ /* 0x080fe20000410000 */
[----:B------:R-:W-:Y:S01]  /*bca0*/  F2FP.BF16.F32.PACK_AB R96, R97, R96 ;  /* 0x000000606160723e */ /* 0x000fe200000010ff */
[----:B------:R-:W-:Y:S01]  /*bcb0*/  IMAD R20, R11, UR6, RZ ;  /* 0x000000060b147c24 */ /* 0x000fe2000f8e02ff */
[----:B-1----:R-:W-:Y:S01]  /*bcc0*/  SHF.R.S32.HI R21, RZ, 0x1f, R27 ;  /* 0x0000001fff157819 */ /* 0x002fe2000001141b */
[-C--:B------:R-:W-:Y:S01]  /*bcd0*/  FMUL.FTZ R118, R118, R5.reuse ;  /* 0x0000000576767220 */ /* 0x080fe20000410000 */
[----:B------:R-:W-:Y:S01]  /*bce0*/  F2FP.BF16.F32.PACK_AB R90, R93, R92 ;  /* 0x0000005c5d5a723e */ /* 0x000fe200000010ff */
[----:B------:R-:W-:Y:S01]  /*bcf0*/  FMUL.FTZ R123, R123, R5 ;  /* 0x000000057b7b7220 */ /* 0x000fe20000410000 */
[----:B------:R-:W-:Y:S01]  /*bd00*/  IADD3.X R25, R21, R25, R26, P0, !PT ;  /* 0x0000001915197210 */ /* 0x000fe200007fe41a */
        /* <DEDUP_REMOVED lines=8> */
[----:B------:R-:W-:Y:S01]  /*bd90*/  FMUL.FTZ R130, R130, R5 ;  /* 0x0000000582827220 */ /* 0x000fe20000410000 */
[----:B------:R-:W-:-:S02]  /*bda0*/  IMAD R21, R15, UR7, R20 ;  /* 0x000000070f157c24 */ /* 0x000fc4000f8e0214 */
[----:B------:R-:W-:Y:S01]  /*bdb0*/  FMUL.FTZ R135, R135, R5 ;  /* 0x0000000587877220 */ /* 0x000fe20000410000 */
[----:B------:R-:W-:-:S04]  /*bdc0*/  IMAD.WIDE.U32 R24, R15, UR6, R24 ;  /* 0x000000060f187c25 */ /* 0x000fc8000f8e0018 */
[-C--:B------:R-:W-:Y:S01]  /*bdd0*/  FMUL.FTZ R134, R134, R5.reuse ;  /* 0x0000000586867220 */ /* 0x080fe20000410000 */
[-C--:B------:R-:W-:Y:S01]  /*bde0*/  FMUL.FTZ R139, R139, R5.reuse ;  /* 0x000000058b8b7220 */ /* 0x080fe20000410000 */
[-C--:B------:R-:W-:Y:S01]  /*bdf0*/  FMUL.FTZ R138, R138, R5.reuse ;  /* 0x000000058a8a7220 */ /* 0x080fe20000410000 */
[----:B------:R-:W-:Y:S01]  /*be00*/  STSM.16.M88.4 [R12], R80 ;  /* 0x000000500c007844 */ /* 0x000fe20000000200 */
[----:B------:R-:W-:Y:S01]  /*be10*/  F2FP.BF16.F32.PACK_AB R104, R105, R104 ;  /* 0x000000686968723e */ /* 0x000fe200000010ff */
[-C--:B------:R-:W-:Y:S01]  /*be20*/  FMUL.FTZ R143, R143, R5.reuse ;  /* 0x000000058f8f7220 */ /* 0x080fe20000410000 */
[-C--:B------:R-:W-:Y:S01]  /*be30*/  FMUL.FTZ R142, R142, R5.reuse ;  /* 0x000000058e8e7220 */ /* 0x080fe20000410000 */
[-C--:B------:R-:W-:Y:S01]  /*be40*/  FMUL.FTZ R147, R147, R5.reuse ;  /* 0x0000000593937220 */ /* 0x080fe20000410000 */
[-C--:B------:R-:W-:Y:S01]  /*be50*/  FMUL.FTZ R146, R146, R5.reuse ;  /* 0x0000000592927220 */ /* 0x080fe20000410000 */
[-C--:B------:R-:W-:Y:S01]  /*be60*/  FMUL.FTZ R151, R151, R5.reuse ;  /* 0x0000000597977220 */ /* 0x080fe20000410000 */
[----:B------:R-:W-:Y:S01]  /*be70*/  STSM.16.M88.4 [R14], R88 ;  /* 0x000000580e007844 */ /* 0x000fe20000000200 */
[----:B------:R-:W-:Y:S01]  /*be80*/  F2FP.BF16.F32.PACK_AB R105, R107, R106 ;  /* 0x0000006a6b69723e */ /* 0x000fe200000010ff */
[----:B------:R-:W-:Y:S01]  /*be90*/  FMUL.FTZ R5, R150, R5 ;  /* 0x0000000596057220 */ /* 0x000fe20000410000 */
[----:B------:R-:W-:Y:S01]  /*bea0*/  F2FP.BF16.F32.PACK_AB R112, R113, R112 ;  /* 0x000000707170723e */ /* 0x000fe200000010ff */
[----:B------:R0:W-:Y:S01]  /*beb0*/  STSM.16.M88.4 [R13], R96 ;  /* 0x000000600d007844 */ /* 0x0001e20000000200 */
[----:B------:R-:W-:Y:S01]  /*bec0*/  F2FP.BF16.F32.PACK_AB R106, R109, R108 ;  /* 0x0000006c6d6a723e */ /* 0x000fe200000010ff */
[----:B------:R-:W-:Y:S01]  /*bed0*/  ULDC.64 UR6, c[0x0][0xb50] ;  /* 0x0002d40000067ab9 */ /* 0x000fe20000000a00 */
[----:B------:R-:W-:Y:S01]  /*bee0*/  F2FP.BF16.F32.PACK_AB R107, R111, R110 ;  /* 0x0000006e6f6b723e */ /* 0x000fe200000010ff */
[----:B------:R-:W-:Y:S01]  /*bef0*/  IMAD R15, R29, 0x80, R220 ;  /* 0x000000801d0f7824 */ /* 0x000fe200078e02dc */
[----:B------:R-:W-:Y:S01]  /*bf00*/  F2FP.BF16.F32.PACK_AB R113, R115, R114 ;  /* 0x000000727371723e */ /* 0x000fe200000010ff */
[----:B------:R-:W-:Y:S01]  /*bf10*/  ULDC UR5, c[0x0][0xa88] ;  /* 0x0002a20000057ab9 */ /* 0x000fe20000000800 */
[----:B------:R-:W-:Y:S01]  /*bf20*/  F2FP.BF16.F32.PACK_AB R120, R121, R120 ;  /* 0x000000787978723e */ /* 0x000fe200000010ff */
[----:B------:R-:W-:Y:S01]  /*bf30*/  STSM.16.M88.4 [R9], R104 ;  /* 0x0000006809007844 */ /* 0x000fe20000000200 */
[----:B------:R-:W-:Y:S01]  /*bf40*/  F2FP.BF16.F32.PACK_AB R114, R117, R116 ;  /* 0x000000747572723e */ /* 0x000fe200000010ff */
[----:B------:R-:W-:Y:S01]  /*bf50*/  IMAD R20, R192, UR5, RZ ;  /* 0x00000005c0147c24 */ /* 0x000fe2000f8e02ff */
[----:B------:R-:W-:Y:S01]  /*bf60*/  F2FP.BF16.F32.PACK_AB R115, R119, R118 ;  /* 0x000000767773723e */ /* 0x000fe200000010ff */
[----:B------:R-:W-:Y:S01]  /*bf70*/  VIADD R11, R15, 0x8 ;  /* 0x000000080f0b7836 */ /* 0x000fe20000000000 */
[----:B------:R-:W-:-:S02]  /*bf80*/  F2FP.BF16.F32.PACK_AB R121, R123, R122 ;  /* 0x0000007a7b79723e */ /* 0x000fc400000010ff */
[----:B------:R-:W-:Y:S01]  /*bf90*/  F2FP.BF16.F32.PACK_AB R128, R129, R128 ;  /* 0x000000808180723e */ /* 0x000fe200000010ff */
[----:B0-----:R-:W-:Y:S01]  /*bfa0*/  IMAD.IADD R13, R25, 0x1, R21 ;  /* 0x00000001190d7824 */ /* 0x001fe200078e0215 */
[----:B------:R-:W-:Y:S01]  /*bfb0*/  LEA R12, P3, R24, UR6, 0x2 ;  /* 0x00000006180c7c11 */ /* 0x000fe2000f8610ff */
[----:B------:R0:W-:Y:S01]  /*bfc0*/  STSM.16.M88.4 [R3], R112 ;  /* 0x0000007003007844 */ /* 0x0001e20000000200 */
[----:B------:R-:W-:Y:S01]  /*bfd0*/  F2FP.BF16.F32.PACK_AB R122, R125, R124 ;  /* 0x0000007c7d7a723e */ /* 0x000fe200000010ff */
[----:B------:R-:W1:Y:S01]  /*bfe0*/  @P2 LDC R21, c[0x0][0xbf0] ;  /* 0x0002fc00ff152b82 */ /* 0x000e620000000800 */
[----:B------:R-:W-:Y:S01]  /*bff0*/  F2FP.BF16.F32.PACK_AB R123, R127, R126 ;  /* 0x0000007e7f7b723e */ /* 0x000fe200000010ff */
[----:B------:R-:W-:Y:S01]  /*c000*/  SHFL.IDX PT, R30, R12, RZ, 0x1c1f ;  /* 0x001c1fff0c1e7589 */ /* 0x000fe200000e0000 */
[----:B------:R-:W-:Y:S02]  /*c010*/  F2FP.BF16.F32.PACK_AB R129, R131, R130 ;  /* 0x000000828381723e */ /* 0x000fe400000010ff */
[----:B------:R-:W-:Y:S01]  /*c020*/  F2FP.BF16.F32.PACK_AB R136, R137, R136 ;  /* 0x000000888988723e */ /* 0x000fe200000010ff */
[----:B------:R-:W-:Y:S01]  /*c030*/  STSM.16.M88.4 [R10], R120 ;  /* 0x000000780a007844 */ /* 0x000fe20000000200 */
[----:B------:R-:W-:-:S02]  /*c040*/  F2FP.BF16.F32.PACK_AB R130, R133, R132 ;  /* 0x000000848582723e */ /* 0x000fc400000010ff */
[----:B------:R-:W-:Y:S01]  /*c050*/  F2FP.BF16.F32.PACK_AB R131, R135, R134 ;  /* 0x000000868783723e */ /* 0x000fe200000010ff */
[----:B------:R-:W-:Y:S01]  /*c060*/  SHFL.IDX PT, R48, R12, 0x1, 0x1c1f ;  /* 0x003c1f000c307f89 */ /* 0x000fe200000e0000 */
[----:B------:R-:W-:Y:S02]  /*c070*/  F2FP.BF16.F32.PACK_AB R137, R139, R138 ;  /* 0x0000008a8b89723e */ /* 0x000fe400000010ff */
[----:B------:R-:W-:Y:S01]  /*c080*/  F2FP.BF16.F32.PACK_AB R144, R145, R144 ;  /* 0x000000909190723e */ /* 0x000fe200000010ff */
[----:B------:R-:W-:Y:S01]  /*c090*/  STSM.16.M88.4 [R8], R128 ;  /* 0x0000008008007844 */ /* 0x000fe20000000200 */
[----:B------:R-:W-:Y:S01]  /*c0a0*/  F2FP.BF16.F32.PACK_AB R138, R141, R140 ;  /* 0x0000008c8d8a723e */ /* 0x000fe200000010ff */
[----:B0-----:R-:W0:Y:S01]  /*c0b0*/  @P2 LDC R3, c[0x0][0xbec] ;  /* 0x0002fb00ff032b82 */ /* 0x001e220000000800 */
[----:B------:R-:W-:Y:S02]  /*c0c0*/  F2FP.BF16.F32.PACK_AB R139, R143, R142 ;  /* 0x0000008e8f8b723e */ /* 0x000fe400000010ff */
[----:B------:R-:W-:-:S02]  /*c0d0*/  F2FP.BF16.F32.PACK_AB R145, R147, R146 ;  /* 0x000000929391723e */ /* 0x000fc400000010ff */
[----:B------:R-:W-:Y:S01]  /*c0e0*/  F2FP.BF16.F32.PACK_AB R146, R149, R6 ;  /* 0x000000069592723e */ /* 0x000fe200000010ff */
[----:B------:R-:W-:Y:S01]  /*c0f0*/  STSM.16.M88.4 [R7], R136 ;  /* 0x0000008807007844 */ /* 0x000fe20000000200 */
[----:B------:R-:W-:Y:S02]  /*c100*/  F2FP.BF16.F32.PACK_AB R147, R151, R5 ;  /* 0x000000059793723e */ /* 0x000fe400000010ff */
[----:B------:R-:W-:Y:S02]  /*c110*/  LEA.HI.X R13, R24, UR7, R13, 0x2, P3 ;  /* 0x00000007180d7c11 */ /* 0x000fe400098f140d */
[----:B------:R-:W-:Y:S01]  /*c120*/  LOP3.LUT P0, RZ, R218, 0x3, RZ, 0xc0, !PT ;  /* 0x00000003daff7812 */ /* 0x000fe2000780c0ff */
[----:B------:R-:W-:Y:S01]  /*c130*/  STSM.16.M88.4 [R4], R144 ;  /* 0x0000009004007844 */ /* 0x000fe20000000200 */
[----:B------:R-:W-:Y:S02]  /*c140*/  BAR.SYNC.DEFER_BLOCKING 0x1, 0x100 ;  /* 0x0044000000007b1d */ /* 0x000fe40000010000 */
[----:B------:R-:W-:-:S02]  /*c150*/  ISETP.GE.OR P1, PT, R15, R20, P0 ;  /* 0x000000140f00720c */ /* 0x000fc40000726670 */
[----:B------:R-:W-:Y:S02]  /*c160*/  ISETP.GE.OR P0, PT, R11, R20, P0 ;  /* 0x000000140b00720c */ /* 0x000fe40000706670 */
[----:B------:R-:W2:Y:S04]  /*c170*/  SHFL.IDX PT, R31, R13, RZ, 0x1c1f ;  /* 0x001c1fff0d1f7589 */ /* 0x000ea800000e0000 */
[----:B------:R-:W3:Y:S05]  /*c180*/  SHFL.IDX PT, R49, R13, 0x1, 0x1c1f ;  /* 0x003c1f000d317f89 */ /* 0x000eea00000e0000 */
[----:B--2---:R2:W-:Y:S04]  /*c190*/  @!P1 ST.E desc[UR8][R30.64], R2 ;  /* 0x000000021e009985 */ /* 0x0045e8000c101908 */
[----:B---3--:R3:W-:Y:S04]  /*c1a0*/  @!P0 ST.E desc[UR8][R48.64], R0 ;  /* 0x0000000030008985 */ /* 0x0087e8000c101908 */
[----:B------:R4:W5:Y:S01]  /*c1b0*/  LD.E.128 R12, desc[UR8][R186.64] ;  /* 0x00000008ba0c7980 */ /* 0x000962000c101d00 */
[----:B--2---:R-:W2:Y:S03]  /*c1c0*/  LDC.64 R30, c[0x0][0xae0] ;  /* 0x0002b800ff1e7b82 */ /* 0x004ea60000000a00 */
[----:B------:R4:W5:Y:S01]  /*c1d0*/  LD.E.128 R24, desc[UR8][R156.64] ;  /* 0x000000089c187980 */ /* 0x000962000c101d00 */
[----:B---3--:R-:W-:-:S03]  /*c1e0*/  LEA R0, R23, R213, 0x5 ;  /* 0x000000d517007211 */ /* 0x008fc600078e28ff */
[----:B------:R4:W5:Y:S04]  /*c1f0*/  LD.E.128 R32, desc[UR8][R158.64] ;  /* 0x000000089e207980 */ /* 0x000968000c101d00 */
[----:B------:R4:W5:Y:S01]  /*c200*/  LD.E.128 R36, desc[UR8][R162.64] ;  /* 0x00000008a2247980 */ /* 0x000962000c101d00 */
[----:B------:R-:W-:-:S03]  /*c210*/  IMAD R28, R29, 0x80, R0 ;  /* 0x000000801d1c7824 */ /* 0x000fc600078e0200 */
[----:B------:R4:W5:Y:S04]  /*c220*/  LD.E.128 R44, desc[UR8][R166.64] ;  /* 0x00000008a62c7980 */ /* 0x000968000c101d00 */
        /* <DEDUP_REMOVED lines=10> */
[----:B------:R4:W5:Y:S01]  /*c2d0*/  LD.E.128 R60, desc[UR8][R178.64] ;  /* 0x00000008b23c7980 */ /* 0x000962000c101d00 */
[----:B------:R-:W-:Y:S01]  /*c2e0*/  ULDC.64 UR8, c[0x0][0xae8] ;  /* 0x0002ba0000087ab9 */ /* 0x000fe20000000a00 */
[----:B0-----:R-:W-:Y:S01]  /*c2f0*/  @P2 IMAD.HI.U32 R0, R28, R3, RZ ;  /* 0x000000031c002227 */ /* 0x001fe200078e00ff */
[----:B------:R-:W-:Y:S01]  /*c300*/  UIMAD UR5, UR11, UR8, URZ ;  /* 0x000000080b0572a4 */ /* 0x000fe2000f8e023f */
[----:B------:R-:W-:Y:S01]  /*c310*/  @!PT LDS RZ, [RZ] ;  /* 0x00000000fffff984 */ /* 0x000fe20000000800 */
[----:B------:R-:W-:Y:S01]  /*c320*/  @!PT LDS RZ, [RZ] ;  /* 0x00000000fffff984 */ /* 0x000fe20000000800 */
[----:B------:R-:W-:Y:S01]  /*c330*/  @!PT LDS RZ, [RZ] ;  /* 0x00000000fffff984 */ /* 0x000fe20000000800 */
[----:B------:R-:W-:Y:S01]  /*c340*/  @!PT LDS RZ, [RZ] ;  /* 0x00000000fffff984 */ /* 0x000fe20000000800 */
[----:B------:R0:W-:Y:S06]  /*c350*/  MEMBAR.ALL.CTA ;  /* 0x0000000000007992 */ /* 0x0001ec0000008000 */
[----:B0-----:R-:W0:Y:S01]  /*c360*/  FENCE.VIEW.ASYNC.S ;  /* 0x00000000000073c6 */ /* 0x001e220000000000 */
[----:B------:R-:W-:Y:S01]  /*c370*/  UIMAD.WIDE.U32 UR6, UR10, UR8, URZ ;  /* 0x000000080a0672a5 */ /* 0x000fe2000f8e003f */
[----:B------:R-:W-:Y:S01]  /*c380*/  IMAD.MOV.U32 R2, RZ, RZ, R28 ;  /* 0x000000ffff027224 */ /* 0x000fe200078e001c */
[----:B------:R-:W-:Y:S01]  /*c390*/  UIMAD UR5, UR10, UR9, UR5 ;  /* 0x000000090a0572a4 */ /* 0x000fe2000f8e0205 */
[----:B-1----:R-:W-:Y:S01]  /*c3a0*/  @P2 SHF.R.U32.HI R2, RZ, R21, R0 ;  /* 0x00000015ff022219 */ /* 0x002fe20000011600 */
[----:B------:R-:W-:Y:S01]  /*c3b0*/  IMAD R85, R29, 0x80, R213 ;  /* 0x000000801d557824 */ /* 0x000fe200078e02d5 */
[----:B------:R-:W-:Y:S01]  /*c3c0*/  ULDC.64 UR8, c[0x0][0xaf0] ;  /* 0x0002bc0000087ab9 */ /* 0x000fe20000000a00 */
[----:B------:R-:W-:Y:S01]  /*c3d0*/  UIADD3 UR7, UR7, UR5, URZ ;  /* 0x0000000507077290 */ /* 0x000fe2000fffe03f */
[--C-:B------:R-:W-:Y:S01]  /*c3e0*/  SHF.R.S32.HI R3, RZ, 0x1f, R2.reuse ;  /* 0x0000001fff037819 */ /* 0x100fe20000011402 */
[----:B------:R-:W-:Y:S01]  /*c3f0*/  UIMAD UR5, UR12, UR8, URZ ;  /* 0x000000080c0572a4 */ /* 0x000fe2000f8e023f */
[----:B------:R-:W-:Y:S01]  /*c400*/  IMAD.MOV R21, RZ, RZ, -R2 ;  /* 0x000000ffff157224 */ /* 0x000fe200078e0a02 */
[----:B------:R-:W-:Y:S01]  /*c410*/  UIMAD.WIDE.U32 UR6, UR13, UR8, UR6 ;  /* 0x000000080d0672a5 */ /* 0x000fe2000f8e0006 */
[----:B------:R-:W-:Y:S01]  /*c420*/  R2UR UR10, R212 ;  /* 0x00000000d40a72ca */ /* 0x000fe200000e0000 */
[----:B------:R-:W-:Y:S01]  /*c430*/  UIMAD UR5, UR13, UR9, UR5 ;  /* 0x000000090d0572a4 */ /* 0x000fe2000f8e0205 */
[----:B------:R-:W-:Y:S01]  /*c440*/  IMAD R21, R192, R21, R28 ;  /* 0x00000015c0157224 */ /* 0x000fe200078e021c */
[----:B------:R-:W-:Y:S01]  /*c450*/  R2UR UR9, R16 ;  /* 0x00000000100972ca */ /* 0x000fe200000e0000 */
[----:B--2---:R-:W-:Y:S01]  /*c460*/  IMAD R3, R3, R30, RZ ;  /* 0x0000001e03037224 */ /* 0x004fe200078e02ff */
[----:B------:R-:W-:Y:S01]  /*c470*/  UIADD3 UR7, UR7, UR5, URZ ;  /* 0x0000000507077290 */ /* 0x000fe2000fffe03f */
[----:B------:R-:W-:Y:S01]  /*c480*/  ISETP.GE.AND P2, PT, R85, R20, PT ;  /* 0x000000145500720c */ /* 0x000fe20003f46270 */
[----:B------:R-:W-:Y:S01]  /*c490*/  USEL UR60, UR60, URZ, UP0 ;  /* 0x0000003f3c3c7287 */ /* 0x000fe20008000000 */
[C---:B------:R-:W-:Y:S01]  /*c4a0*/  IMAD R31, R2.reuse, R31, R3 ;  /* 0x0000001f021f7224 */ /* 0x040fe200078e0203 */
[----:B------:R-:W-:Y:S01]  /*c4b0*/  SHF.R.S32.HI R0, RZ, 0x1f, R21 ;  /* 0x0000001fff007819 */ /* 0x000fe20000011415 */
[----:B------:R-:W-:Y:S01]  /*c4c0*/  ULDC UR5, c[0x0][0xc] ;  /* 0x0000030000057ab9 */ /* 0x000fe20000000800 */
[----:B------:R-:W-:Y:S01]  /*c4d0*/  IMAD.WIDE.U32 R2, R2, R30, UR6 ;  /* 0x0000000602027e25 */ /* 0x000fe2000f8e001e */
[----:B------:R-:W-:Y:S01]  /*c4e0*/  ULDC.64 UR6, c[0x0][0xad8] ;  /* 0x0002b60000067ab9 */ /* 0x000fe20000000a00 */
[----:B------:R-:W-:Y:S01]  /*c4f0*/  UIADD3 UR10, UR5, UR10, URZ ;  /* 0x0000000a050a7290 */ /* 0x000fe2000fffe03f */
[----:B0-----:R-:W-:Y:S01]  /*c500*/  SYNCS.ARRIVE.TRANS64.RED.A1T0 RZ, [UR4], RZ ;  /* 0x000000ffffff79a7 */ /* 0x001fe20008100404 */
[----:B------:R-:W-:-:S02]  /*c510*/  IMAD.IADD R3, R3, 0x1, R31 ;  /* 0x0000000103037824 */ /* 0x000fc400078e021f */
[----:B------:R-:W-:Y:S02]  /*c520*/  IMAD R0, R0, UR6, RZ ;  /* 0x0000000600007c24 */ /* 0x000fe4000f8e02ff */
[----:B------:R-:W-:-:S04]  /*c530*/  IMAD.WIDE.U32 R2, R21, UR6, R2 ;  /* 0x0000000615027c25 */ /* 0x000fc8000f8e0002 */
[----:B------:R-:W-:Y:S01]  /*c540*/  IMAD R29, R21, UR7, R0 ;  /* 0x00000007151d7c24 */ /* 0x000fe2000f8e0200 */
[----:B------:R-:W-:Y:S01]  /*c550*/  ULDC.64 UR6, c[0x0][0xa80] ;  /* 0x0002a00000067ab9 */ /* 0x000fe20000000a00 */
[----:B------:R-:W-:Y:S01]  /*c560*/  VIADD R21, R85, 0x20 ;  /* 0x0000002055157836 */ /* 0x000fe20000000000 */
[----:B------:R-:W-:Y:S01]  /*c570*/  LEA R0, P3, R2, UR6, 0x1 ;  /* 0x0000000602007c11 */ /* 0x000fe2000f8608ff */
[----:B------:R-:W-:Y:S01]  /*c580*/  IMAD.IADD R3, R3, 0x1, R29 ;  /* 0x0000000103037824 */ /* 0x000fe200078e021d */
[----:B------:R-:W-:Y:S01]  /*c590*/  USEL UR6, URZ, 0x1, UP0 ;  /* 0x000000013f067887 */ /* 0x000fe20008000000 */
[----:B------:R-:W-:Y:S01]  /*c5a0*/  IMAD.U32 R212, RZ, RZ, UR10 ;  /* 0x0000000affd47e24 */ /* 0x000fe2000f8e00ff */
[-C--:B------:R-:W-:Y:S01]  /*c5b0*/  ISETP.GE.AND P1, PT, R21, R20.reuse, PT ;  /* 0x000000141500720c */ /* 0x080fe20003f26270 */
[----:B------:R-:W-:Y:S01]  /*c5c0*/  VIADD R21, R85, 0x40 ;  /* 0x0000004055157836 */ /* 0x000fe20000000000 */
[----:B------:R-:W-:Y:S01]  /*c5d0*/  ULOP3.LUT UR9, UR9, UR6, URZ, 0x3c, !UPT ;  /* 0x0000000609097292 */ /* 0x000fe2000f8e3c3f */
[----:B------:R4:W0:Y:S03]  /*c5e0*/  SHFL.IDX PT, R28, R0, RZ, 0x181f ;  /* 0x00181fff001c7589 */ /* 0x00082600000e0000 */
[----:B------:R-:W-:-:S02]  /*c5f0*/  ISETP.GE.AND P0, PT, R21, R20, PT ;  /* 0x000000141500720c */ /* 0x000fc40003f06270 */
[----:B------:R-:W-:Y:S02]  /*c600*/  LEA.HI.X R21, R2, UR7, R3, 0x1, P3 ;  /* 0x0000000702157c11 */ /* 0x000fe400098f0c03 */
[----:B------:R-:W-:-:S03]  /*c610*/  MOV R16, UR9 ;  /* 0x0000000900107c02 */ /* 0x000fc60008000f00 */
[----:B------:R4:W1:Y:S01]  /*c620*/  SHFL.IDX PT, R29, R21, RZ, 0x181f ;  /* 0x00181fff151d7589 */ /* 0x00086200000e0000 */
[----:B------:R-:W-:Y:S05]  /*c630*/  @P2 BRA `(.L_x_30) ;  /* 0x0000000000442947 */ /* 0x000fea0003800000 */
[----:B------:R-:W-:Y:S01]  /*c640*/  ULDC UR4, c[0x0][0xac8] ;  /* 0x0002b20000047ab9 */ /* 0x000fe20000000800 */
[----:B------:R-:W-:Y:S01]  /*c650*/  ULDC.64 UR6, c[0x0][0x208] ;  /* 0x0000820000067ab9 */ /* 0x000fe20000000a00 */
[----:B------:R-:W-:Y:S02]  /*c660*/  ISETP.GE.AND P4, PT, R22, UR4, PT ;  /* 0x0000000416007c0c */ /* 0x000fe4000bf86270 */
[----:B------:R-:W-:Y:S02]  /*c670*/  ISETP.GE.AND P3, PT, R19, UR4, PT ;  /* 0x0000000413007c0c */ /* 0x000fe4000bf66270 */
[----:B------:R-:W-:Y:S02]  /*c680*/  ISETP.GE.AND P2, PT, R18, UR4, PT ;  /* 0x0000000412007c0c */ /* 0x000fe4000bf46270 */
[----:B------:R-:W-:-:S07]  /*c690*/  ISETP.GE.AND P5, PT, R17, UR4, PT ;  /* 0x0000000411007c0c */ /* 0x000fce000bfa6270 */
[----:B0-----:R-:W-:-:S04]  /*c6a0*/  @!P4 LEA R30, P6, R22, R28, 0x1 ;  /* 0x0000001c161ec211 */ /* 0x001fc800078c08ff */
[----:B-1----:R-:W-:Y:S02]  /*c6b0*/  @!P4 LEA.HI.X R31, R22, R29, R229, 0x1, P6 ;  /* 0x0000001d161fc211 */ /* 0x002fe400030f0ce5 */
[----:B------:R-:W-:Y:S01]  /*c6c0*/  @!P3 LEA R80, P6, R19, R28, 0x1 ;  /* 0x0000001c1350b211 */ /* 0x000fe200078c08ff */
[----:B------:R-:W-:-:S03]  /*c6d0*/  @!P5 IMAD.WIDE R2, R17, 0x2, R28 ;  /* 0x000000021102d825 */ /* 0x000fc600078e021c */
[-C--:B------:R-:W-:Y:S02]  /*c6e0*/  @!P3 LEA.HI.X R81, R19, R29.reuse, R228, 0x1, P6 ;  /* 0x0000001d1351b211 */ /* 0x080fe400030f0ce4 */
[C---:B------:R-:W-:Y:S01]  /*c6f0*/  @!P2 LEA R82, P6, R18.reuse, R28, 0x1 ;  /* 0x0000001c1252a211 */ /* 0x040fe200078c08ff */
[----:B-----5:R2:W-:Y:S03]  /*c700*/  @!P5 ST.E.128 desc[UR6][R2.64], R12 ;  /* 0x0000000c0200d985 */ /* 0x0205e6000c101d06 */
[----:B------:R-:W-:Y:S01]  /*c710*/  @!P2 LEA.HI.X R83, R18, R29, R227, 0x1, P6 ;  /* 0x0000001d1253a211 */ /* 0x000fe200030f0ce3 */
[----:B------:R2:W-:Y:S04]  /*c720*/  @!P4 ST.E.128 desc[UR6][R30.64], R44 ;  /* 0x0000002c1e00c985 */ /* 0x0005e8000c101d06 */
[----:B------:R2:W-:Y:S04]  /*c730*/  @!P3 ST.E.128 desc[UR6][R80.64], R68 ;  /* 0x000000445000b985 */ /* 0x0005e8000c101d06 */
[----:B------:R2:W-:Y:S02]  /*c740*/  @!P2 ST.E.128 desc[UR6][R82.64], R76 ;  /* 0x0000004c5200a985 */ /* 0x0005e4000c101d06 */
.L_x_30:
[----:B------:R-:W-:Y:S05]  /*c750*/  BSYNC B0 ;  /* 0x0000000000007941 */ /* 0x000fea0003800000 */
.L_x_29:
[----:B--2--5:R2:W3:Y:S01]  /*c760*/  SHFL.IDX PT, R13, R21, 0x1, 0x181f ;  /* 0x00381f00150d7f89 */ /* 0x0244e200000e0000 */
[----:B------:R-:W-:Y:S03]  /*c770*/  BSSY B0, `(.L_x_31) ;  /* 0x0000014000007945 */ /* 0x000fe60003800000 */
[----:B------:R2:W0:Y:S01]  /*c780*/  SHFL.IDX PT, R12, R0, 0x1, 0x181f ;  /* 0x00381f00000c7f89 */ /* 0x00042200000e0000 */
[----:B------:R-:W-:Y:S05]  /*c790*/  @P1 BRA `(.L_x_32) ;  /* 0x0000000000441947 */ /* 0x000fea0003800000 */
[----:B------:R-:W-:Y:S01]  /*c7a0*/  ULDC UR4, c[0x0][0xac8] ;  /* 0x0002b20000047ab9 */ /* 0x000fe20000000800 */
[----:B------:R-:W-:Y:S01]  /*c7b0*/  ULDC.64 UR6, c[0x0][0x208] ;  /* 0x0000820000067ab9 */ /* 0x000fe20000000a00 */
[----:B------:R-:W-:Y:S02]  /*c7c0*/  ISETP.GE.AND P3, PT, R22, UR4, PT ;  /* 0x0000000416007c0c */ /* 0x000fe4000bf66270 */
[----:B------:R-:W-:Y:S02]  /*c7d0*/  ISETP.GE.AND P2, PT, R19, UR4, PT ;  /* 0x0000000413007c0c */ /* 0x000fe4000bf46270 */
[----:B------:R-:W-:Y:S02]  /*c7e0*/  ISETP.GE.AND P1, PT, R18, UR4, PT ;  /* 0x0000000412007c0c */ /* 0x000fe4000bf26270 */
[----:B------:R-:W-:-:S07]  /*c7f0*/  ISETP.GE.AND P4, PT, R17, UR4, PT ;  /* 0x0000000411007c0c */ /* 0x000fce000bf86270 */
[CC--:B0-----:R-:W-:Y:S02]  /*c800*/  @!P3 LEA R14, P6, R22.reuse, R12.reuse, 0x1 ;  /* 0x0000000c160eb211 */ /* 0x0c1fe400078c08ff */
[-C--:B------:R-:W-:Y:S02]  /*c810*/  @!P2 LEA R28, P5, R19, R12.reuse, 0x1 ;  /* 0x0000000c131ca211 */ /* 0x080fe400078a08ff */
[-C--:B---3--:R-:W-:Y:S02]  /*c820*/  @!P3 LEA.HI.X R15, R22, R13.reuse, R229, 0x1, P6 ;  /* 0x0000000d160fb211 */ /* 0x088fe400030f0ce5 */
[C---:B------:R-:W-:Y:S01]  /*c830*/  @!P1 LEA R30, P6, R18.reuse, R12, 0x1 ;  /* 0x0000000c121e9211 */ /* 0x040fe200078c08ff */
[----:B------:R-:W-:Y:S01]  /*c840*/  @!P4 IMAD.WIDE R2, R17, 0x2, R12 ;  /* 0x000000021102c825 */ /* 0x000fe200078e020c */
[-C--:B-1----:R-:W-:Y:S02]  /*c850*/  @!P2 LEA.HI.X R29, R19, R13.reuse, R228, 0x1, P5 ;  /* 0x0000000d131da211 */ /* 0x082fe400028f0ce4 */
[----:B------:R-:W-:-:S02]  /*c860*/  @!P1 LEA.HI.X R31, R18, R13, R227, 0x1, P6 ;  /* 0x0000000d121f9211 */ /* 0x000fc400030f0ce3 */
[----:B------:R0:W-:Y:S04]  /*c870*/  @!P4 ST.E.128 desc[UR6][R2.64], R24 ;  /* 0x000000180200c985 */ /* 0x0001e8000c101d06 */
[----:B------:R0:W-:Y:S04]  /*c880*/  @!P3 ST.E.128 desc[UR6][R14.64], R8 ;  /* 0x000000080e00b985 */ /* 0x0001e8000c101d06 */
[----:B------:R0:W-:Y:S04]  /*c890*/  @!P2 ST.E.128 desc[UR6][R28.64], R56 ;  /* 0x000000381c00a985 */ /* 0x0001e8000c101d06 */
[----:B------:R0:W-:Y:S02]  /*c8a0*/  @!P1 ST.E.128 desc[UR6][R30.64], R72 ;  /* 0x000000481e009985 */ /* 0x0001e4000c101d06 */
.L_x_32:
[----:B------:R-:W-:Y:S05]  /*c8b0*/  BSYNC B0 ;  /* 0x0000000000007941 */ /* 0x000fea0003800000 */
.L_x_31:
[----:B0-----:R0:W0:Y:S01]  /*c8c0*/  SHFL.IDX PT, R9, R21, 0x2, 0x181f ;  /* 0x00581f0015097f89 */ /* 0x00102200000e0000 */
        /* <DEDUP_REMOVED lines=9> */
[-C--:B0-----:R-:W-:Y:S02]  /*c960*/  @!P4 LEA R10, P0, R22, R8.reuse, 0x1 ;  /* 0x00000008160ac211 */ /* 0x081fe400078008ff */
[-C--:B------:R-:W-:Y:S02]  /*c970*/  @!P5 LEA R12, P1, R19, R8.reuse, 0x1 ;  /* 0x00000008130cd211 */ /* 0x080fe400078208ff */
[----:B------:R-:W-:Y:S02]  /*c980*/  @!P6 LEA R14, P2, R18, R8, 0x1 ;  /* 0x00000008120ee211 */ /* 0x000fe400078408ff */
[----:B------:R-:W-:Y:S01]  /*c990*/  @!P3 IMAD.WIDE R2, R17, 0x2, R8 ;  /* 0x000000021102b825 */ /* 0x000fe200078e0208 */
[-C--:B------:R-:W-:Y:S02]  /*c9a0*/  @!P4 LEA.HI.X R11, R22, R9.reuse, R229, 0x1, P0 ;  /* 0x00000009160bc211 */ /* 0x080fe400000f0ce5 */
[-C--:B---3--:R-:W-:Y:S02]  /*c9b0*/  @!P5 LEA.HI.X R13, R19, R9.reuse, R228, 0x1, P1 ;  /* 0x00000009130dd211 */ /* 0x088fe400008f0ce4 */
[----:B------:R-:W-:Y:S01]  /*c9c0*/  @!P6 LEA.HI.X R15, R18, R9, R227, 0x1, P2 ;  /* 0x00000009120fe211 */ /* 0x000fe200010f0ce3 */
[----:B------:R0:W-:Y:S04]  /*c9d0*/  @!P3 ST.E.128 desc[UR6][R2.64], R32 ;  /* 0x000000200200b985 */ /* 0x0001e8000c101d06 */
[----:B------:R0:W-:Y:S04]  /*c9e0*/  @!P4 ST.E.128 desc[UR6][R10.64], R40 ;  /* 0x000000280a00c985 */ /* 0x0001e8000c101d06 */
[----:B------:R0:W-:Y:S04]  /*c9f0*/  @!P5 ST.E.128 desc[UR6][R12.64], R48 ;  /* 0x000000300c00d985 */ /* 0x0001e8000c101d06 */
[----:B------:R0:W-:Y:S02]  /*ca00*/  @!P6 ST.E.128 desc[UR6][R14.64], R64 ;  /* 0x000000400e00e985 */ /* 0x0001e4000c101d06 */
.L_x_34:
[----:B------:R-:W-:Y:S05]  /*ca10*/  BSYNC B0 ;  /* 0x0000000000007941 */ /* 0x000fea0003800000 */
.L_x_33:
[----:B------:R-:W-:Y:S01]  /*ca20*/  R2UR UR4, R214 ;  /* 0x00000000d60472ca */ /* 0x000fe200000e0000 */
[----:B0-----:R-:W-:Y:S01]  /*ca30*/  VIADD R3, R85, 0x60 ;  /* 0x0000006055037836 */ /* 0x001fe20000000000 */
[----:B------:R0:W0:Y:S01]  /*ca40*/  SHFL.IDX PT, R9, R21, 0x3, 0x181f ;  /* 0x00781f0015097f89 */ /* 0x00002200000e0000 */
[----:B------:R-:W-:Y:S03]  /*ca50*/  BSSY B0, `(.L_x_35) ;  /* 0x0000017000007945 */ /* 0x000fe60003800000 */
[----:B------:R-:W-:Y:S01]  /*ca60*/  ISETP.GE.AND P0, PT, R3, R20, PT ;  /* 0x000000140300720c */ /* 0x000fe20003f06270 */
[----:B------:R0:W0:Y:S06]  /*ca70*/  SHFL.IDX PT, R8, R0, 0x3, 0x181f ;  /* 0x00781f0000087f89 */ /* 0x00002c00000e0000 */
[----:B------:R-:W-:-:S06]  /*ca80*/  UIADD3 UR4, UR4, 0x1, URZ ;  /* 0x0000000104047890 */ /* 0x000fcc000fffe03f */
[----:B------:R-:W-:Y:S01]  /*ca90*/  IMAD.U32 R214, RZ, RZ, UR4 ;  /* 0x00000004ffd67e24 */ /* 0x000fe2000f8e00ff */
[----:B------:R-:W-:Y:S06]  /*caa0*/  @P0 BRA `(.L_x_36) ;  /* 0x0000000000440947 */ /* 0x000fec0003800000 */
        /* <DEDUP_REMOVED lines=17> */
.L_x_36:
[----:B------:R-:W-:Y:S05]  /*cbc0*/  BSYNC B0 ;  /* 0x0000000000007941 */ /* 0x000fea0003800000 */
.L_x_35:
[----:B0-2-4-:R-:W0:Y:S01]  /*cbd0*/  LDC R0, c[0x0][0xc34] ;  /* 0x00030d00ff007b82 */ /* 0x015e220000000800 */
[----:B------:R-:W-:-:S13]  /*cbe0*/  R2UR UR4, R212 ;  /* 0x00000000d40472ca */ /* 0x000fda00000e0000 */
[----:B0-----:R-:W-:-:S13]  /*cbf0*/  ISETP.LE.AND P0, PT, R0, UR4, PT ;  /* 0x0000000400007c0c */ /* 0x001fda000bf03270 */
[----:B------:R-:W-:Y:S05]  /*cc00*/  @!P0 BRA `(.L_x_37) ;  /* 0xffffff40007c8947 */ /* 0x000fea000383ffff */
[----:B------:R-:W-:Y:S05]  /*cc10*/  EXIT ;  /* 0x000000000000794d */ /* 0x000fea0003800000 */
.L_x_7:
[----:B------:R-:W-:-:S08]  /*cc20*/  NOP ;  /* 0x0000000000007918 */ /* 0x000fd00000000000 */
[----:B0-----:R-:W0:-:S00]  /*cc30*/  USETMAXREG.DEALLOC.CTAPOOL 0x18 ;  /* 0x00000018000079c8 */ /* 0x001e0000080e0500 */
[----:B------:R-:W1:Y:S01]  /*cc40*/  S2UR UR5, SR_CTAID.X ;  /* 0x00000000000579c3 */ /* 0x000e620000002500 */
[----:B0-----:R-:W-:Y:S02]  /*cc50*/  IMAD.MOV.U32 R2, RZ, RZ, 0x1 ;  /* 0x00000001ff027424 */ /* 0x001fe400078e00ff */
[----:B------:R-:W-:-:S05]  /*cc60*/  IMAD.MOV.U32 R18, RZ, RZ, RZ ;  /* 0x000000ffff127224 */ /* 0x000fca00078e00ff */
[----:B------:R-:W1:Y:S02]  /*cc70*/  LDC R3, c[0x0][0xc34] ;  /* 0x00030d00ff037b82 */ /* 0x000e640000000800 */
[----:B-1----:R-:W-:Y:S01]  /*cc80*/  ISETP.LE.AND P0, PT, R3, UR5, PT ;  /* 0x0000000503007c0c */ /* 0x002fe2000bf03270 */
[----:B------:R-:W-:-:S05]  /*cc90*/  IMAD.MOV.U32 R3, RZ, RZ, 0x1 ;  /* 0x00000001ff037424 */ /* 0x000fca00078e00ff */
[----:B------:R0:W-:Y:S07]  /*cca0*/  STL [R1], R3 ;  /* 0x0000000301007387 */ /* 0x0001ee0000100800 */
[----:B------:R-:W-:Y:S05]  /*ccb0*/  @P0 BRA `(.L_x_38) ;  /* 0x0000004800940947 */ /* 0x000fea0003800000 */
[----:B------:R-:W1:Y:S01]  /*ccc0*/  S2UR UR4, SR_CgaCtaId ;  /* 0x00000000000479c3 */ /* 0x000e620000008800 */
[C---:B------:R-:W-:Y:S01]  /*ccd0*/  IMAD.SHL.U32 R2, R0.reuse, 0x8, RZ ;  /* 0x0000000800027824 */ /* 0x040fe200078e00ff */
[----:B------:R-:W-:Y:S01]  /*cce0*/  LOP3.LUT R5, R0, 0x7f, RZ, 0xc0, !PT ;  /* 0x0000007f00057812 */ /* 0x000fe200078ec0ff */
[----:B------:R-:W-:Y:S01]  /*ccf0*/  UMOV UR36, 0x400 ;  /* 0x0000040000247882 */ /* 0x000fe20000000000 */
[----:B------:R-:W-:Y:S01]  /*cd00*/  IMAD.MOV.U32 R18, RZ, RZ, RZ ;  /* 0x000000ffff127224 */ /* 0x000fe200078e00ff */
[----:B------:R-:W-:Y:S01]  /*cd10*/  ULDC.64 UR38, c[0x0][0x198] ;  /* 0x0000660000267ab9 */ /* 0x000fe20000000a00 */
[C---:B0-----:R-:W-:Y:S01]  /*cd20*/  LOP3.LUT R3, R2.reuse, 0x1f8, RZ, 0xc0, !PT ;  /* 0x000001f802037812 */ /* 0x041fe200078ec0ff */
[----:B------:R-:W-:Y:S01]  /*cd30*/  ULDC UR37, c[0x0][0xc] ;  /* 0x0000030000257ab9 */ /* 0x000fe20000000800 */
[----:B------:R-:W-:Y:S02]  /*cd40*/  LOP3.LUT R2, R2, 0x38, RZ, 0xc0, !PT ;  /* 0x0000003802027812 */ /* 0x000fe400078ec0ff */
[----:B------:R-:W-:Y:S01]  /*cd50*/  LOP3.LUT R4, R3, 0x38, R0, 0x78, !PT ;  /* 0x0000003803047812 */ /* 0x000fe200078e7800 */
[----:B------:R-:W-:Y:S01]  /*cd60*/  IMAD.SHL.U32 R3, R5, 0x8, RZ ;  /* 0x0000000805037824 */ /* 0x000fe200078e00ff */
[----:B------:R-:W-:-:S04]  /*cd70*/  SHF.R.U32.HI R5, RZ, 0x3, R5 ;  /* 0x00000003ff057819 */ /* 0x000fc80000011605 */
[----:B------:R-:W-:Y:S01]  /*cd80*/  LOP3.LUT R4, R4, 0x200, R3, 0xf8, !PT ;  /* 0x0000020004047812 */ /* 0x000fe200078ef803 */
[----:B------:R-:W-:-:S05]  /*cd90*/  IMAD.SHL.U32 R3, R0, 0x10, RZ ;  /* 0x0000001000037824 */ /* 0x000fca00078e00ff */
[----:B------:R-:W-:Y:S01]  /*cda0*/  LOP3.LUT R0, R5, 0x70, R3, 0xf8, !PT ;  /* 0x0000007005007812 */ /* 0x000fe200078ef803 */
[----:B------:R-:W-:Y:S01]  /*cdb0*/  IMAD.U32 R3, RZ, RZ, UR5 ;  /* 0x00000005ff037e24 */ /* 0x000fe2000f8e00ff */
[----:B-1----:R-:W-:Y:S01]  /*cdc0*/  ULEA UR36, UR4, UR36, 0x18 ;  /* 0x0000002404247291 */ /* 0x002fe2000f8ec03f */
[----:B------:R-:W-:-:S05]  /*cdd0*/  MOV R0, 0x1 ;  /* 0x0000000100007802 */ /* 0x000fca0000000f00 */
[----:B------:R-:W-:-:S05]  /*cde0*/  LEA R4, R4, UR36, 0x1 ;  /* 0x0000002404047c11 */ /* 0x000fca000f8e08ff */
[----:B------:R0:W-:Y:S04]  /*cdf0*/  STL [R1+0x14], R4 ;  /* 0x0000140401007387 */ /* 0x0001e80000100800 */
[----:B------:R1:W-:Y:S04]  /*ce00*/  STL [R1+0x28], R3 ;  /* 0x0000280301007387 */ /* 0x0003e80000100800 */
[----:B------:R2:W-:Y:S01]  /*ce10*/  STL [R1], R0 ;  /* 0x0000000001007387 */ /* 0x0005e20000100800 */
[----:B0-----:R-:W-:-:S03]  /*ce20*/  LOP3.LUT R4, R2, 0x40, RZ, 0xfc, !PT ;  /* 0x0000004002047812 */ /* 0x001fc600078efcff */
[----:B------:R0:W-:Y:S01]  /*ce30*/  STL [R1+0x30], RZ ;  /* 0x000030ff01007387 */ /* 0x0001e20000100800 */
[C---:B-1----:R-:W-:Y:S02]  /*ce40*/  LOP3.LUT R3, R2.reuse, 0x80, RZ, 0xfc, !PT ;  /* 0x0000008002037812 */ /* 0x042fe400078efcff */
[----:B--2---:R-:W-:-:S07]  /*ce50*/  LOP3.LUT R0, R2, 0xc0, RZ, 0xfc, !PT ;  /* 0x000000c002007812 */ /* 0x004fce00078efcff */
.L_x_125:
[----:B------:R-:W2:Y:S01]  /*ce60*/  LDL R2, [R1+0x28] ;  /* 0x0000280001027983 */ /* 0x000ea20000100800 */
[----:B-1----:R-:W1:Y:S01]  /*ce70*/  LDC R0, c[0x0][0xc38] ;  /* 0x00030e00ff007b82 */ /* 0x002e620000000800 */
[----:B------:R-:W-:Y:S05]  /*ce80*/  YIELD ;  /* 0x0000000000007946 */ /* 0x000fea0003800000 */
[----:B------:R-:W-:Y:S02]  /*ce90*/  ULDC.64 UR4, c[0x0][0x418] ;  /* 0x0001060000047ab9 */ /* 0x000fe40000000a00 */
[----:B---3--:R-:W3:Y:S01]  /*cea0*/  LDC R16, c[0x0][0xc44] ;  /* 0x00031100ff107b82 */ /* 0x008ee20000000800 */
[----:B------:R-:W-:-:S03]  /*ceb0*/  UISETP.NE.U32.AND UP0, UPT, UR4, URZ, UPT ;  /* 0x0000003f0400728c */ /* 0x000fc6000bf05070 */
[----:B------:R-:W-:Y:S01]  /*cec0*/  ULDC UR4, c[0x0][0x424] ;  /* 0x0001090000047ab9 */ /* 0x000fe20000000800 */
[----:B------:R-:W-:-:S04]  /*ced0*/  UISETP.NE.AND.EX UP0, UPT, UR5, URZ, UPT, UP0 ;  /* 0x0000003f0500728c */ /* 0x000fc8000bf05300 */
[----:B------:R-:W-:Y:S01]  /*cee0*/  USEL UR4, UR4, 0x1, UP0 ;  /* 0x0000000104047887 */ /* 0x000fe20008000000 */
[----:B-1----:R-:W-:-:S13]  /*cef0*/  ISETP.NE.AND P0, PT, R0, 0x1, PT ;  /* 0x000000010000780c */ /* 0x002fda0003f05270 */
[----:B------:R-:W2:Y:S08]  /*cf00*/  @P0 LDC R0, c[0x0][0xc3c] ;  /* 0x00030f00ff000b82 */ /* 0x000eb00000000800 */
[----:B------:R-:W1:Y:S01]  /*cf10*/  @P0 LDC R3, c[0x0][0xc40] ;  /* 0x00031000ff030b82 */ /* 0x000e620000000800 */
[----:B--2---:R-:W-:-:S04]  /*cf20*/  @P0 IMAD.HI.U32 R0, R2, R0, RZ ;  /* 0x0000000002000227 */ /* 0x004fc800078e00ff */
[----:B------:R-:W-:Y:S01]  /*cf30*/  IMAD.MOV.U32 R4, RZ, RZ, R2 ;  /* 0x000000ffff047224 */ /* 0x000fe200078e0002 */
[----:B-1----:R-:W-:Y:S02]  /*cf40*/  @P0 SHF.R.U32.HI R4, RZ, R3, R0 ;  /* 0x00000003ff040219 */ /* 0x002fe40000011600 */
[----:B---3--:R-:W-:Y:S01]  /*cf50*/  ISETP.NE.AND P0, PT, R16, 0x1, PT ;  /* 0x000000011000780c */ /* 0x008fe20003f05270 */
[----:B------:R-:W1:Y:S02]  /*cf60*/  LDC R0, c[0x0][0x2f0] ;  /* 0x0000bc00ff007b82 */ /* 0x000e640000000800 */
[----:B------:R-:W-:Y:S01]  /*cf70*/  IMAD.MOV.U32 R19, RZ, RZ, R4 ;  /* 0x000000ffff137224 */ /* 0x000fe200078e0004 */
[----:B------:R-:W-:Y:S09]  /*cf80*/  STL [R1+0x20], R4 ;  /* 0x0000200401007387 */ /* 0x000ff20000100800 */
[----:B------:R-:W2:Y:S02]  /*cf90*/  @P0 LDC.64 R2, c[0x0][0xc48] ;  /* 0x00031200ff020b82 */ /* 0x000ea40000000a00 */
[----:B--2---:R-:W-:-:S05]  /*cfa0*/  @P0 IMAD.HI.U32 R2, R4, R2, RZ ;  /* 0x0000000204020227 */ /* 0x004fca00078e00ff */
[----:B------:R-:W-:Y:S01]  /*cfb0*/  @P0 SHF.R.U32.HI R19, RZ, R3, R2 ;  /* 0x00000003ff130219 */ /* 0x000fe20000011602 */
[----:B-1----:R-:W-:Y:S01]  /*cfc0*/  IMAD R2, R0, UR4, RZ ;  /* 0x0000000400027c24 */ /* 0x002fe2000f8e02ff */
[----:B------:R-:W-:-:S03]  /*cfd0*/  UIADD3 UR4, UR36, 0x24400, URZ ;  /* 0x0002440024047890 */ /* 0x000fc6000fffe03f */
[----:B------:R-:W-:Y:S01]  /*cfe0*/  VIADD R0, R2, 0x4f ;  /* 0x0000004f02007836 */ /* 0x000fe20000000000 */
[----:B------:R-:W-:Y:S01]  /*cff0*/  STL [R1+0x18], R19 ;  /* 0x0000181301007387 */ /* 0x000fe20000100800 */
[----:B------:R-:W-:Y:S01]  /*d000*/  ULOP3.LUT UP0, URZ, UR4, 0x3ff, URZ, 0xc0, !UPT ;  /* 0x000003ff043f7892 */ /* 0x000fe2000f80c03f */
[----:B------:R-:W-:Y:S02]  /*d010*/  IMAD.MOV R3, RZ, RZ, -R19 ;  /* 0x000000ffff037224 */ /* 0x000fe400078e0a13 */
[----:B------:R-:W-:Y:S01]  /*d020*/  IMAD.HI R0, R0, 0x66666667, RZ ;  /* 0x6666666700007827 */ /* 0x000fe200078e02ff */
[----:B------:R1:W-:Y:S02]  /*d030*/  STL [R1+0x2c], R2 ;  /* 0x00002c0201007387 */ /* 0x0003e40000100800 */
[----:B------:R-:W-:Y:S01]  /*d040*/  PLOP3.LUT P0, PT, PT, PT, UP0, 0x80, 0x0 ;  /* 0x000000000000781c */ /* 0x000fe20003f0f008 */
[----:B------:R-:W-:Y:S01]  /*d050*/  IMAD R16, R16, R3, R4 ;  /* 0x0000000310107224 */ /* 0x000fe200078e0204 */
[----:B-1----:R-:W-:-:S04]  /*d060*/  SHF.R.U32.HI R2, RZ, 0x1f, R0 ;  /* 0x0000001fff027819 */ /* 0x002fc80000011600 */
[----:B------:R-:W-:-:S05]  /*d070*/  LEA.HI.SX32 R0, R0, R2, 0x1b ;  /* 0x0000000200007211 */ /* 0x000fca00078fdaff */
[----:B------:R1:W-:Y:S02]  /*d080*/  STL [R1+0x24], R0 ;  /* 0x0000240001007387 */ /* 0x0003e40000100800 */
[----:B------:R-:W-:Y:S05]  /*d090*/  @!P0 BRA `(.L_x_39) ;  /* 0x0000000000408947 */ /* 0x000fea0003800000 */
[----:B------:R-:W-:Y:S01]  /*d0a0*/  MOV R2, 0x0 ;  /* 0x0000000000027802 */ /* 0x000fe20000000f00 */
[----:B------:R-:W-:Y:S01]  /*d0b0*/  ULDC.64 UR6, c[0x4][0x1b8] ;  /* 0x01006e0000067ab9 */ /* 0x000fe20000000a00 */
[----:B------:R-:W-:Y:S01]  /*d0c0*/  ULDC.64 UR8, c[0x4][0x1c0] ;  /* 0x0100700000087ab9 */ /* 0x000fe20000000a00 */
[----:B------:R-:W-:Y:S01]  /*d0d0*/  ULDC.64 UR4, c[0x4][0x118] ;  /* 0x0100460000047ab9 */ /* 0x000fe20000000a00 */
[----:B------:R-:W-:Y:S01]  /*d0e0*/  IMAD.U32 R4, RZ, RZ, UR6 ;  /* 0x00000006ff047e24 */ /* 0x000fe2000f8e00ff */
[----:B------:R-:W-:Y:S01]  /*d0f0*/  MOV R10, UR4 ;  /* 0x00000004000a7c02 */ /* 0x000fe20008000f00 */
[----:B------:R-:W2:Y:S01]  /*d100*/  LDC.64 R2, c[0x4][R2] ;  /* 0x0100000002027b82 */ /* 0x000ea20000000a00 */
[----:B------:R-:W-:Y:S02]  /*d110*/  IMAD.U32 R5, RZ, RZ, UR7 ;  /* 0x00000007ff057e24 */ /* 0x000fe4000f8e00ff */
[----:B------:R-:W-:Y:S02]  /*d120*/  IMAD.U32 R6, RZ, RZ, UR8 ;  /* 0x00000008ff067e24 */ /* 0x000fe4000f8e00ff */
[----:B------:R-:W-:-:S02]  /*d130*/  IMAD.U32 R7, RZ, RZ, UR9 ;  /* 0x00000009ff077e24 */ /* 0x000fc4000f8e00ff */
[----:B------:R-:W-:Y:S02]  /*d140*/  IMAD.U32 R11, RZ, RZ, UR5 ;  /* 0x00000005ff0b7e24 */ /* 0x000fe4000f8e00ff */
[----:B------:R-:W-:Y:S02]  /*d150*/  IMAD.MOV.U32 R8, RZ, RZ, 0x70 ;  /* 0x00000070ff087424 */ /* 0x000fe400078e00ff */
[----:B------:R-:W-:Y:S02]  /*d160*/  IMAD.MOV.U32 R12, RZ, RZ, 0x1 ;  /* 0x00000001ff0c7424 */ /* 0x000fe400078e00ff */
[----:B------:R-:W-:-:S07]  /*d170*/  IMAD.MOV.U32 R13, RZ, RZ, RZ ;  /* 0x000000ffff0d7224 */ /* 0x000fce00078e00ff */
[----:B------:R-:W-:-:S07]  /*d180*/  LEPC R20, `(.L_x_39) ;  /* 0x000000001014794e */ /* 0x000fce0000000000 */
[----:B012---:R-:W-:Y:S05]  /*d190*/  CALL.ABS.NOINC R2 ;  /* 0x0000000002007343 */ /* 0x007fea0003c00000 */
.L_x_39:
[----:B------:R-:W-:-:S04]  /*d1a0*/  UIADD3 UR4, UR36, 0x400, URZ ;  /* 0x0000040024047890 */ /* 0x000fc8000fffe03f */
[----:B------:R-:W-:-:S06]  /*d1b0*/  ULOP3.LUT UP0, URZ, UR4, 0x3ff, URZ, 0xc0, !UPT ;  /* 0x000003ff043f7892 */ /* 0x000fcc000f80c03f */
[----:B------:R-:W-:-:S13]  /*d1c0*/  PLOP3.LUT P0, PT, PT, PT, UP0, 0x80, 0x0 ;  /* 0x000000000000781c */ /* 0x000fda0003f0f008 */
[----:B------:R-:W-:Y:S05]  /*d1d0*/  @!P0 BRA `(.L_x_40) ;  /* 0x00000000007c8947 */ /* 0x000fea0003800000 */
[----:B------:R-:W-:Y:S01]  /*d1e0*/  MOV R17, 0x0 ;  /* 0x0000000000117802 */ /* 0x000fe20000000f00 */
[----:B------:R-:W-:Y:S01]  /*d1f0*/  ULDC.64 UR6, c[0x4][0x1b8] ;  /* 0x01006e0000067ab9 */ /* 0x000fe20000000a00 */
[----:B------:R-:W-:Y:S01]  /*d200*/  ULDC.64 UR8, c[0x4][0x1c0] ;  /* 0x0100700000087ab9 */ /* 0x000fe20000000a00 */
[----:B------:R-:W-:Y:S01]  /*d210*/  ULDC.64 UR4, c[0x4][0x120] ;  /* 0x0100480000047ab9 */ /* 0x000fe20000000a00 */
[----:B------:R2:W3:Y:S01]  /*d220*/  LDC.64 R2, c[0x4][R17] ;  /* 0x0100000011027b82 */ /* 0x0004e20000000a00 */
[----:B------:R-:W-:Y:S01]  /*d230*/  IMAD.U32 R4, RZ, RZ, UR6 ;  /* 0x00000006ff047e24 */ /* 0x000fe2000f8e00ff */
[----:B------:R-:W-:Y:S01]  /*d240*/  MOV R11, UR5 ;  /* 0x00000005000b7c02 */ /* 0x000fe20008000f00 */
[----:B------:R-:W-:Y:S02]  /*d250*/  IMAD.U32 R5, RZ, RZ, UR7 ;  /* 0x00000007ff057e24 */ /* 0x000fe4000f8e00ff */
[----:B------:R-:W-:Y:S02]  /*d260*/  IMAD.U32 R6, RZ, RZ, UR8 ;  /* 0x00000008ff067e24 */ /* 0x000fe4000f8e00ff */
[----:B------:R-:W-:-:S02]  /*d270*/  IMAD.U32 R7, RZ, RZ, UR9 ;  /* 0x00000009ff077e24 */ /* 0x000fc4000f8e00ff */
[----:B------:R-:W-:Y:S02]  /*d280*/  IMAD.U32 R10, RZ, RZ, UR4 ;  /* 0x00000004ff0a7e24 */ /* 0x000fe4000f8e00ff */
[----:B------:R-:W-:Y:S02]  /*d290*/  IMAD.MOV.U32 R8, RZ, RZ, 0x70 ;  /* 0x00000070ff087424 */ /* 0x000fe400078e00ff */
[----:B------:R-:W-:Y:S02]  /*d2a0*/  IMAD.MOV.U32 R12, RZ, RZ, 0x1 ;  /* 0x00000001ff0c7424 */ /* 0x000fe400078e00ff */
[----:B--2---:R-:W-:-:S07]  /*d2b0*/  IMAD.MOV.U32 R13, RZ, RZ, RZ ;  /* 0x000000ffff0d7224 */ /* 0x004fce00078e00ff */
[----:B------:R-:W-:-:S07]  /*d2c0*/  LEPC R20, `(.L_x_41) ;  /* 0x000000001014794e */ /* 0x000fce0000000000 */
[----:B01-3--:R-:W-:Y:S05]  /*d2d0*/  CALL.ABS.NOINC R2 ;  /* 0x0000000002007343 */ /* 0x00bfea0003c00000 */
.L_x_41:
[----:B------:R0:W1:Y:S01]  /*d2e0*/  LDC.64 R2, c[0x4][R17] ;  /* 0x0100000011027b82 */ /* 0x0000620000000a00 */
[----:B------:R-:W-:Y:S01]  /*d2f0*/  ULDC.64 UR6, c[0x4][0x1b8] ;  /* 0x01006e0000067ab9 */ /* 0x000fe20000000a00 */
[----:B------:R-:W-:Y:S01]  /*d300*/  ULDC.64 UR8, c[0x4][0x1c0] ;  /* 0x0100700000087ab9 */ /* 0x000fe20000000a00 */
[----:B------:R-:W-:Y:S01]  /*d310*/  ULDC.64 UR4, c[0x4][0x128] ;  /* 0x01004a0000047ab9 */ /* 0x000fe20000000a00 */
        /* <DEDUP_REMOVED lines=8> */
[----:B0-----:R-:W-:-:S07]  /*d3a0*/  IMAD.MOV.U32 R13, RZ, RZ, RZ ;  /* 0x000000ffff0d7224 */ /* 0x001fce00078e00ff */
[----:B------:R-:W-:-:S07]  /*d3b0*/  LEPC R20, `(.L_x_40) ;  /* 0x000000001014794e */ /* 0x000fce0000000000 */
[----:B-1----:R-:W-:Y:S05]  /*d3c0*/  CALL.ABS.NOINC R2 ;  /* 0x0000000002007343 */ /* 0x002fea0003c00000 */
.L_x_40:
[----:B------:R-:W-:Y:S01]  /*d3d0*/  ULDC.64 UR4, c[0x0][0x9f8] ;  /* 0x00027e0000047ab9 */ /* 0x000fe20000000a00 */
[----:B------:R-:W2:Y:S01]  /*d3e0*/  LDL R17, [R1+0x24] ;  /* 0x0000240001117983 */ /* 0x000ea20000100800 */
[----:B------:R-:W-:Y:S01]  /*d3f0*/  ISETP.NE.U32.AND P0, PT, RZ, UR4, PT ;  /* 0x00000004ff007c0c */ /* 0x000fe2000bf05070 */
[----:B------:R-:W-:-:S03]  /*d400*/  ULDC.64 UR6, c[0x0][0x208] ;  /* 0x0000820000067ab9 */ /* 0x000fc60000000a00 */
[----:B------:R-:W-:-:S13]  /*d410*/  ISETP.NE.AND.EX P0, PT, RZ, UR5, PT, P0 ;  /* 0x00000005ff007c0c */ /* 0x000fda000bf05300 */
[----:B------:R-:W3:Y:S02]  /*d420*/  @P0 LDC.64 R2, c[0x0][0x9f8] ;  /* 0x00027e00ff020b82 */ /* 0x000ee40000000a00 */
[----:B---3--:R-:W-:-:S05]  /*d430*/  @P0 IMAD.WIDE R2, R19, 0x4, R2 ;  /* 0x0000000413020825 */ /* 0x008fca00078e0202 */
[----:B------:R3:W4:Y:S01]  /*d440*/  @P0 LDG.E R19, desc[UR6][R2.64] ;  /* 0x0000000602130981 */ /* 0x000722000c1e1900 */
[----:B------:R-:W-:Y:S01]  /*d450*/  UMOV UR4, 0xffffffff ;  /* 0xffffffff00047882 */ /* 0x000fe20000000000 */
[----:B---3--:R-:W3:Y:S02]  /*d460*/  LDC.64 R2, c[0x0][0x418] ;  /* 0x00010600ff027b82 */ /* 0x008ee40000000a00 */
[----:B---3--:R-:W-:-:S04]  /*d470*/  ISETP.NE.U32.AND P0, PT, R2, RZ, PT ;  /* 0x000000ff0200720c */ /* 0x008fc80003f05070 */
[----:B------:R-:W-:-:S04]  /*d480*/  ISETP.NE.AND.EX P1, PT, R3, RZ, PT, P0 ;  /* 0x000000ff0300720c */ /* 0x000fc80003f25300 */
[----:B-1----:R-:W-:Y:S01]  /*d490*/  P2R R0, PR, RZ, 0x2 ;  /* 0x00000002ff007803 */ /* 0x002fe20000000000 */
[----:B--2---:R-:W-:-:S05]  /*d4a0*/  VIADD R8, R17, 0xffffffff ;  /* 0xffffffff11087836 */ /* 0x004fca0000000000 */
[----:B------:R1:W-:Y:S04]  /*d4b0*/  STL [R1+0x1c], R8 ;  /* 0x00001c0801007387 */ /* 0x0003e80000100800 */
[----:B------:R1:W-:Y:S01]  /*d4c0*/  STL [R1+0x10], R0 ;  /* 0x0000100001007387 */ /* 0x0003e20000100800 */
[----:B----4-:R-:W-:Y:S02]  /*d4d0*/  SHF.R.S32.HI R7, RZ, 0x1f, R19 ;  /* 0x0000001fff077819 */ /* 0x010fe40000011413 */
[----:B------:R-:W-:-:S03]  /*d4e0*/  SEL R17, R19, RZ, !P1 ;  /* 0x000000ff13117207 */ /* 0x000fc60004800000 */
[----:B------:R1:W-:Y:S01]  /*d4f0*/  STL [R1+0x8], R7 ;  /* 0x0000080701007387 */ /* 0x0003e20000100800 */
[----:B------:R-:W-:Y:S05]  /*d500*/  BRA.DIV UR4, `(.L_x_42) ;  /* 0x0000004604d87947 */ /* 0x000fea000b800000 */
[----:B-1----:R-:W1:Y:S02]  /*d510*/  S2R R0, SR_TID.X ;  /* 0x0000000000007919 */ /* 0x002e640000002100 */
[----:B-1----:R-:W-:-:S04]  /*d520*/  SHF.R.U32.HI R0, RZ, 0x5, R0 ;  /* 0x00000005ff007819 */ /* 0x002fc80000011600 */
[----:B------:R-:W-:-:S05]  /*d530*/  LOP3.LUT R0, R0, 0x3, RZ, 0xc0, !PT ;  /* 0x0000000300007812 */ /* 0x000fca00078ec0ff */
[----:B------:R1:W2:Y:S02]  /*d540*/  SHFL.IDX PT, R14, R0, RZ, 0x1f ;  /* 0x00001fff000e7589 */ /* 0x0002a400000e0000 */
.L_x_141:
[----:B------:R-:W-:Y:S02]  /*d550*/  PLOP3.LUT P2, PT, PT, PT, PT, 0x8, 0x0 ;  /* 0x000000000000781c */ /* 0x000fe40003f4e170 */
[----:B--2---:R-:W-:Y:S02]  /*d560*/  ISETP.NE.AND P0, PT, R14, RZ, PT ;  /* 0x000000ff0e00720c */ /* 0x004fe40003f05270 */
[----:B-1----:R-:W-:-:S05]  /*d570*/  P2R R0, PR, RZ, 0x4 ;  /* 0x00000004ff007803 */ /* 0x002fca0000000000 */
[----:B------:R1:W-:Y:S06]  /*d580*/  STL [R1+0xc], R0 ;  /* 0x00000c0001007387 */ /* 0x0003ec0000100800 */
[----:B------:R-:W-:Y:S05]  /*d590*/  @P0 BRA `(.L_x_43) ;  /* 0x0000000400380947 */ /* 0x000fea0003800000 */
[----:B------:R-:W-:-:S03]  /*d5a0*/  UMOV UR4, 0xffffffff ;  /* 0xffffffff00047882 */ /* 0x000fc60000000000 */
[----:B------:R-:W-:Y:S05]  /*d5b0*/  BRA.DIV UR4, `(.L_x_44) ;  /* 0x0000004604e07947 */ /* 0x000fea000b800000 */
[----:B------:R-:W-:-:S13]  /*d5c0*/  ELECT P6, URZ, PT ;  /* 0x00000000003f782f */ /* 0x000fda00038c0000 */
.L_x_144:
[----:B------:R-:W-:Y:S05]  /*d5d0*/  @!P6 BRA `(.L_x_43) ;  /* 0x000000040028e947 */ /* 0x000fea0003800000 */
[----:B------:R2:W-:Y:S01]  /*d5e0*/  STL [R1+0x4], R8 ;  /* 0x0000040801007387 */ /* 0x0005e20000100800 */
[----:B------:R-:W-:Y:S01]  /*d5f0*/  IMAD.MOV.U32 R17, RZ, RZ, R19 ;  /* 0x000000ffff117224 */ /* 0x000fe200078e0013 */
[----:B------:R-:W-:Y:S06]  /*d600*/  @!P1 BRA `(.L_x_45) ;  /* 0x0000000000509947 */ /* 0x000fec0003800000 */
[----:B------:R-:W3:Y:S01]  /*d610*/  LDC R6, c[0x0][0x43c] ;  /* 0x00010f00ff067b82 */ /* 0x000ee20000000800 */
[----:B-1----:R-:W-:Y:S01]  /*d620*/  IMAD.MOV.U32 R0, RZ, RZ, R8 ;  /* 0x000000ffff007224 */ /* 0x002fe200078e0008 */
[----:B------:R-:W-:Y:S01]  /*d630*/  ULDC.64 UR4, c[0x0][0x428] ;  /* 0x00010a0000047ab9 */ /* 0x000fe20000000a00 */
[----:B------:R-:W-:Y:S01]  /*d640*/  ULDC.64 UR6, c[0x0][0x208] ;  /* 0x0000820000067ab9 */ /* 0x000fe20000000a00 */
[----:B---3--:R-:W-:-:S13]  /*d650*/  ISETP.NE.AND P0, PT, R6, 0x1, PT ;  /* 0x000000010600780c */ /* 0x008fda0003f05270 */
[----:B------:R-:W1:Y:S02]  /*d660*/  @P0 LDC.64 R4, c[0x0][0x440] ;  /* 0x00011000ff040b82 */ /* 0x000e640000000a00 */
[----:B-1----:R-:W-:-:S05]  /*d670*/  @P0 IMAD.HI.U32 R4, R8, R4, RZ ;  /* 0x0000000408040227 */ /* 0x002fca00078e00ff */
[----:B------:R-:W-:-:S04]  /*d680*/  @P0 SHF.R.U32.HI R0, RZ, R5, R4 ;  /* 0x00000005ff000219 */ /* 0x000fc80000011604 */
[--C-:B------:R-:W-:Y:S01]  /*d690*/  SHF.R.S32.HI R5, RZ, 0x1f, R0.reuse ;  /* 0x0000001fff057819 */ /* 0x100fe20000011400 */
[----:B------:R-:W-:-:S04]  /*d6a0*/  IMAD.MOV R4, RZ, RZ, -R0 ;  /* 0x000000ffff047224 */ /* 0x000fc800078e0a00 */
[----:B------:R-:W-:Y:S02]  /*d6b0*/  IMAD R6, R6, R4, R8 ;  /* 0x0000000406067224 */ /* 0x000fe400078e0208 */
[----:B------:R-:W-:-:S03]  /*d6c0*/  IMAD.MOV.U32 R4, RZ, RZ, R0 ;  /* 0x000000ffff047224 */ /* 0x000fc600078e0000 */
[----:B------:R1:W-:Y:S01]  /*d6d0*/  STL [R1+0x4], R6 ;  /* 0x0000040601007387 */ /* 0x0003e20000100800 */
[----:B------:R-:W-:-:S03]  /*d6e0*/  IMAD.WIDE.U32 R4, R19, UR4, R4 ;  /* 0x0000000413047c25 */ /* 0x000fc6000f8e0004 */
[----:B------:R-:W-:Y:S01]  /*d6f0*/  LEA R2, P0, R4, R2, 0x2 ;  /* 0x0000000204027211 */ /* 0x000fe200078010ff */
[----:B-1----:R-:W-:-:S04]  /*d700*/  IMAD R6, R7, UR4, RZ ;  /* 0x0000000407067c24 */ /* 0x002fc8000f8e02ff */
[----:B------:R-:W-:-:S05]  /*d710*/  IMAD R0, R19, UR5, R6 ;  /* 0x0000000513007c24 */ /* 0x000fca000f8e0206 */
[----:B------:R-:W-:-:S04]  /*d720*/  IADD3 R0, R5, R0, RZ ;  /* 0x0000000005007210 */ /* 0x000fc80007ffe0ff */
[----:B------:R-:W-:-:S05]  /*d730*/  LEA.HI.X R3, R4, R3, R0, 0x2, P0 ;  /* 0x0000000304037211 */ /* 0x000fca00000f1400 */
[----:B------:R3:W5:Y:S02]  /*d740*/  LDG.E R17, desc[UR6][R2.64] ;  /* 0x0000000602117981 */ /* 0x000764000c1e1900 */
.L_x_45:
[----:B---3--:R-:W3:Y:S01]  /*d750*/  LDL R2, [R1] ;  /* 0x0000000001027983 */ /* 0x008ee20000100800 */
[----:B-1----:R-:W-:Y:S02]  /*d760*/  LEA R0, R18, UR36, 0x3 ;  /* 0x0000002412007c11 */ /* 0x002fe4000f8e18ff */
[----:B---3--:R-:W-:-:S04]  /*d770*/  SHF.L.U32 R2, R2, 0x1f, RZ ;  /* 0x0000001f02027819 */ /* 0x008fc800000006ff */
[----:B------:R-:W1:Y:S02]  /*d780*/  SYNCS.PHASECHK.TRANS64.TRYWAIT P0, [R0+URZ+0x38840], R2 ;  /* 0x03884002000075a7 */ /* 0x000e64000800017f */
[----:B-1----:R-:W-:Y:S05]  /*d790*/  @!P0 BRA `(.L_x_46) ;  /* 0x0000004400888947 */ /* 0x002fea0003800000 */
.L_x_145:
[----:B------:R-:W3:Y:S02]  /*d7a0*/  S2R R3, SR_TID.X ;  /* 0x0000000000037919 */ /* 0x000ee40000002100 */
[----:B---3--:R-:W-:-:S04]  /*d7b0*/  LOP3.LUT R3, R3, 0x7f, RZ, 0xc0, !PT ;  /* 0x0000007f03037812 */ /* 0x008fc800078ec0ff */
[----:B------:R-:W-:-:S13]  /*d7c0*/  ISETP.NE.AND P0, PT, R3, RZ, PT ;  /* 0x000000ff0300720c */ /* 0x000fda0003f05270 */
[----:B------:R-:W-:Y:S05]  /*d7d0*/  @P0 BRA `(.L_x_47) ;  /* 0x00000000001c0947 */ /* 0x000fea0003800000 */
[----:B------:R-:W3:Y:S01]  /*d7e0*/  S2R R3, SR_TID.X ;  /* 0x0000000000037919 */ /* 0x000ee20000002100 */
[----:B-1----:R-:W-:-:S04]  /*d7f0*/  IMAD.MOV.U32 R2, RZ, RZ, 0xa000 ;  /* 0x0000a000ff027424 */ /* 0x002fc800078e00ff */
[----:B------:R4:W-:Y:S01]  /*d800*/  SYNCS.ARRIVE.TRANS64 RZ, [R0+URZ+0x38830], R2 ;  /* 0x0388300200ff79a7 */ /* 0x0009e2000800003f */
[----:B---3--:R-:W-:-:S04]  /*d810*/  LOP3.LUT R3, R3, 0x1f, RZ, 0xc0, !PT ;  /* 0x0000001f03037812 */ /* 0x008fc800078ec0ff */
[----:B------:R-:W-:-:S13]  /*d820*/  ISETP.NE.AND P0, PT, R3, RZ, PT ;  /* 0x000000ff0300720c */ /* 0x000fda0003f05270 */
[----:B----4-:R-:W-:Y:S05]  /*d830*/  @!P0 BRA `(.L_x_47) ;  /* 0x0000000000048947 */ /* 0x010fea0003800000 */
[----:B------:R-:W-:Y:S01]  /*d840*/  BPT.TRAP 0x1 ;  /* 0x000000040000795c */ /* 0x000fe20000300000 */
.L_x_47:
[----:B-1----:R-:W3:Y:S01]  /*d850*/  LDL R2, [R1+0x4] ;  /* 0x0000040001027983 */ /* 0x002ee20000100800 */
[----:B------:R-:W-:Y:S01]  /*d860*/  R2UR UR14, R18 ;  /* 0x00000000120e72ca */ /* 0x000fe200000e0000 */
[----:B------:R-:W-:Y:S01]  /*d870*/  UIADD3 UR4, UP0, UR38, 0x370, URZ ;  /* 0x0000037026047890 */ /* 0x000fe2000ff1e03f */
[----:B------:R-:W-:Y:S01]  /*d880*/  R2UR UR9, R0 ;  /* 0x00000000000972ca */ /* 0x000fe200000e0000 */
[----:B------:R-:W-:Y:S01]  /*d890*/  UMOV UR10, URZ ;  /* 0x0000003f000a7c82 */ /* 0x000fe20008000000 */
[----:B------:R-:W-:Y:S01]  /*d8a0*/  R2UR UR12, R16 ;  /* 0x00000000100c72ca */ /* 0x000fe200000e0000 */
[----:B------:R-:W-:Y:S01]  /*d8b0*/  UIADD3.X UR5, URZ, UR39, URZ, UP0, !UPT ;  /* 0x000000273f057290 */ /* 0x000fe200087fe43f */
[----:B-----5:R-:W-:Y:S01]  /*d8c0*/  R2UR UR13, R17 ;  /* 0x00000000110d72ca */ /* 0x020fe200000e0000 */
[----:B------:R-:W-:Y:S01]  /*d8d0*/  UMOV UR6, 0x0 ;  /* 0x0000000000067882 */ /* 0x000fe20000000000 */
[----:B------:R-:W-:Y:S01]  /*d8e0*/  UMOV UR7, 0x14f00000 ;  /* 0x14f0000000077882 */ /* 0x000fe20000000000 */
[----:B------:R-:W-:Y:S01]  /*d8f0*/  UMOV UR16, 0x40 ;  /* 0x0000004000107882 */ /* 0x000fe20000000000 */
[----:B------:R-:W-:-:S03]  /*d900*/  PLOP3.LUT P0, PT, PT, PT, PT, 0x80, 0x0 ;  /* 0x000000000000781c */ /* 0x000fc60003f0f070 */
[----:B------:R-:W-:Y:S01]  /*d910*/  UIMAD UR14, UR14, 0xa000, UR36 ;  /* 0x0000a0000e0e78a4 */ /* 0x000fe2000f8e0224 */
[----:B------:R-:W-:Y:S01]  /*d920*/  P2R R0, PR, RZ, 0x1 ;  /* 0x00000001ff007803 */ /* 0x000fe20000000000 */
[----:B------:R-:W-:Y:S02]  /*d930*/  UIADD3 UR9, UR9, 0x38830, URZ ;  /* 0x0003883009097890 */ /* 0x000fe4000fffe03f */
[----:B------:R-:W-:Y:S02]  /*d940*/  UIADD3 UR8, UR14, 0x24400, URZ ;  /* 0x000244000e087890 */ /* 0x000fe4000fffe03f */
[----:B------:R-:W-:Y:S01]  /*d950*/  UIADD3 UR15, UR14, 0x26c00, URZ ;  /* 0x00026c000e0f7890 */ /* 0x000fe2000fffe03f */
[----:B------:R4:W-:Y:S01]  /*d960*/  STL [R1+0xc], R0 ;  /* 0x00000c0001007387 */ /* 0x0009e20000100800 */
[----:B------:R-:W-:Y:S02]  /*d970*/  UIADD3 UR17, UR14, 0x29400, URZ ;  /* 0x000294000e117890 */ /* 0x000fe4000fffe03f */
[----:B------:R-:W-:-:S03]  /*d980*/  UIADD3 UR18, UR14, 0x2bc00, URZ ;  /* 0x0002bc000e127890 */ /* 0x000fc6000fffe03f */
[----:B------:R-:W-:Y:S01]  /*d990*/  UMOV UR14, 0x80 ;  /* 0x00000080000e7882 */ /* 0x000fe20000000000 */
[----:B---3--:R-:W-:-:S13]  /*d9a0*/  R2UR UR11, R2 ;  /* 0x00000000020b72ca */ /* 0x008fda00000e0000 */
[----:B------:R-:W-:-:S09]  /*d9b0*/  UIMAD UR11, UR11, 0x50, URZ ;  /* 0x000000500b0b78a4 */ /* 0x000fd2000f8e023f */
[----:B------:R1:W-:Y:S02]  /*d9c0*/  UTMALDG.4D [UR8], [UR4], desc[UR6] ;  /* 0x00000608040075b4 */ /* 0x0003e40008019000 */
[----:B-1----:R-:W-:Y:S01]  /*d9d0*/  UMOV UR8, UR15 ;  /* 0x0000000f00087c82 */ /* 0x002fe20008000000 */
[----:B------:R-:W-:Y:S02]  /*d9e0*/  UMOV UR10, UR16 ;  /* 0x00000010000a7c82 */ /* 0x000fe40008000000 */
[----:B------:R1:W-:Y:S02]  /*d9f0*/  UTMALDG.4D [UR8], [UR4], desc[UR6] ;  /* 0x00000608040075b4 */ /* 0x0003e40008019000 */
[----:B-1----:R-:W-:Y:S01]  /*da00*/  UMOV UR8, UR17 ;  /* 0x0000001100087c82 */ /* 0x002fe20008000000 */
[----:B------:R-:W-:Y:S01]  /*da10*/  UMOV UR10, UR14 ;  /* 0x0000000e000a7c82 */ /* 0x000fe20008000000 */
[----:B------:R-:W-:Y:S01]  /*da20*/  UMOV UR14, 0xc0 ;  /* 0x000000c0000e7882 */ /* 0x000fe20000000000 */
[----:B------:R1:W-:Y:S02]  /*da30*/  UTMALDG.4D [UR8], [UR4], desc[UR6] ;  /* 0x00000608040075b4 */ /* 0x0003e40008019000 */
[----:B-1----:R-:W-:Y:S01]  /*da40*/  UMOV UR8, UR18 ;  /* 0x0000001200087c82 */ /* 0x002fe20008000000 */
[----:B------:R-:W-:-:S02]  /*da50*/  UMOV UR10, UR14 ;  /* 0x0000000e000a7c82 */ /* 0x000fc40008000000 */
[----:B------:R4:W-:Y:S02]  /*da60*/  UTMALDG.4D [UR8], [UR4], desc[UR6] ;  /* 0x00000608040075b4 */ /* 0x0009e40008019000 */
[----:B----4-:R-:W-:Y:S01]  /*da70*/  NOP ;  /* 0x0000000000007918 */ /* 0x010fe20000000000 */
.L_x_43:
[----:B------:R-:W-:Y:S05]  /*da80*/  WARPSYNC.ALL ;  /* 0x0000000000007948 */ /* 0x000fea0003800000 */
[----:B------:R-:W-:Y:S01]  /*da90*/  UIADD3 UR4, UR36, 0x14400, URZ ;  /* 0x0001440024047890 */ /* 0x000fe2000fffe03f */
[----:B------:R-:W-:Y:S03]  /*daa0*/  BAR.SYNC.DEFER_BLOCKING 0x8, 0x180 ;  /* 0x0206000000007b1d */ /* 0x000fe60000010000 */
[----:B------:R-:W-:-:S06]  /*dab0*/  ULOP3.LUT UP0, URZ, UR4, 0x3ff, URZ, 0xc0, !UPT ;  /* 0x000003ff043f7892 */ /* 0x000fcc000f80c03f */
[----:B------:R-:W-:-:S13]  /*dac0*/  PLOP3.LUT P0, PT, PT, PT, UP0, 0x80, 0x0 ;  /* 0x000000000000781c */ /* 0x000fda0003f0f008 */
[----:B------:R-:W-:Y:S05]  /*dad0*/  @!P0 BRA `(.L_x_48) ;  /* 0x0000000000408947 */ /* 0x000fea0003800000 */
[----:B------:R-:W-:Y:S01]  /*dae0*/  MOV R2, 0x0 ;  /* 0x0000000000027802 */ /* 0x000fe20000000f00 */
[----:B------:R-:W-:Y:S01]  /*daf0*/  ULDC.64 UR6, c[0x4][0x1b8] ;  /* 0x01006e0000067ab9 */ /* 0x000fe20000000a00 */
[----:B------:R-:W-:Y:S01]  /*db00*/  ULDC.64 UR8, c[0x4][0x1c0] ;  /* 0x0100700000087ab9 */ /* 0x000fe20000000a00 */
[----:B------:R-:W-:Y:S01]  /*db10*/  ULDC.64 UR4, c[0x4][0x130] ;  /* 0x01004c0000047ab9 */ /* 0x000fe20000000a00 */
[----:B------:R-:W-:Y:S01]  /*db20*/  IMAD.U32 R4, RZ, RZ, UR6 ;  /* 0x00000006ff047e24 */ /* 0x000fe2000f8e00ff */
[----:B------:R-:W-:Y:S01]  /*db30*/  MOV R12, 0x1 ;  /* 0x00000001000c7802 */ /* 0x000fe20000000f00 */
[----:B------:R-:W3:Y:S01]  /*db40*/  LDC.64 R2, c[0x4][R2] ;  /* 0x0100000002027b82 */ /* 0x000ee20000000a00 */
[----:B------:R-:W-:Y:S02]  /*db50*/  IMAD.U32 R5, RZ, RZ, UR7 ;  /* 0x00000007ff057e24 */ /* 0x000fe4000f8e00ff */
[----:B------:R-:W-:Y:S02]  /*db60*/  IMAD.U32 R6, RZ, RZ, UR8 ;  /* 0x00000008ff067e24 */ /* 0x000fe4000f8e00ff */
[----:B------:R-:W-:-:S02]  /*db70*/  IMAD.U32 R7, RZ, RZ, UR9 ;  /* 0x00000009ff077e24 */ /* 0x000fc4000f8e00ff */
[----:B------:R-:W-:Y:S02]  /*db80*/  IMAD.U32 R10, RZ, RZ, UR4 ;  /* 0x00000004ff0a7e24 */ /* 0x000fe4000f8e00ff */
[----:B------:R-:W-:Y:S02]  /*db90*/  IMAD.U32 R11, RZ, RZ, UR5 ;  /* 0x00000005ff0b7e24 */ /* 0x000fe4000f8e00ff */
[----:B--2---:R-:W-:Y:S02]  /*dba0*/  IMAD.MOV.U32 R8, RZ, RZ, 0x70 ;  /* 0x00000070ff087424 */ /* 0x004fe400078e00ff */
[----:B------:R-:W-:-:S07]  /*dbb0*/  IMAD.MOV.U32 R13, RZ, RZ, RZ ;  /* 0x000000ffff0d7224 */ /* 0x000fce00078e00ff */
[----:B------:R-:W-:-:S07]  /*dbc0*/  LEPC R20, `(.L_x_48) ;  /* 0x000000001014794e */ /* 0x000fce0000000000 */
[----:B01-3--:R-:W-:Y:S05]  /*dbd0*/  CALL.ABS.NOINC R2 ;  /* 0x0000000002007343 */ /* 0x00bfea0003c00000 */
.L_x_48:
[----:B------:R-:W3:Y:S01]  /*dbe0*/  LDL.LU R4, [R1+0x18] ;  /* 0x0000180001047983 */ /* 0x000ee20000300800 */
[----:B-1----:R-:W-:Y:S01]  /*dbf0*/  SHF.R.S32.HI R0, RZ, 0x1f, R16 ;  /* 0x0000001fff007819 */ /* 0x002fe20000011410 */
[----:B------:R-:W-:Y:S01]  /*dc00*/  ULDC.64 UR4, c[0x0][0x2d8] ;  /* 0x0000b60000047ab9 */ /* 0x000fe20000000a00 */
[----:B--2---:R-:W1:Y:S01]  /*dc10*/  LDC R8, c[0x0][0x448] ;  /* 0x00011200ff087b82 */ /* 0x004e620000000800 */
[----:B------:R-:W2:Y:S01]  /*dc20*/  LDL.LU R7, [R1+0x20] ;  /* 0x0000200001077983 */ /* 0x000ea20000300800 */
[----:B------:R-:W-:-:S03]  /*dc30*/  ULDC.64 UR6, c[0x0][0x280] ;  /* 0x0000a00000067ab9 */ /* 0x000fc60000000a00 */
[----:B------:R-:W4:Y:S01]  /*dc40*/  LDL R5, [R1+0x28] ;  /* 0x0000280001057983 */ /* 0x000f220000100800 */
[----:B------:R-:W-:Y:S02]  /*dc50*/  IMAD R0, R0, UR4, RZ ;  /* 0x0000000400007c24 */ /* 0x000fe4000f8e02ff */
[C---:B------:R-:W-:Y:S01]  /*dc60*/  IMAD.WIDE.U32 R2, R16.reuse, UR4, RZ ;  /* 0x0000000410027c25 */ /* 0x040fe2000f8e00ff */
[----:B------:R-:W0:Y:S03]  /*dc70*/  S2R R10, SR_TID.X ;  /* 0x00000000000a7919 */ /* 0x000e260000002100 */
[----:B------:R-:W-:Y:S01]  /*dc80*/  IMAD R0, R16, UR5, R0 ;  /* 0x0000000510007c24 */ /* 0x000fe2000f8e0200 */
[----:B------:R-:W-:-:S03]  /*dc90*/  ULDC.64 UR4, c[0x0][0x2e0] ;  /* 0x0000b80000047ab9 */ /* 0x000fc60000000a00 */
[----:B------:R-:W-:Y:S01]  /*dca0*/  IMAD.IADD R3, R3, 0x1, R0 ;  /* 0x0000000103037824 */ /* 0x000fe200078e0200 */
[----:B-1----:R-:W-:-:S13]  /*dcb0*/  ISETP.NE.AND P0, PT, R8, 0x1, PT ;  /* 0x000000010800780c */ /* 0x002fda0003f05270 */
[----:B------:R-:W1:Y:S01]  /*dcc0*/  @P0 LDC R6, c[0x0][0x44c] ;  /* 0x00011300ff060b82 */ /* 0x000e620000000800 */
[----:B0-----:R-:W-:-:S05]  /*dcd0*/  IMAD.SHL.U32 R10, R10, 0x8, RZ ;  /* 0x000000080a0a7824 */ /* 0x001fca00078e00ff */
[----:B------:R-:W-:Y:S02]  /*dce0*/  LOP3.LUT R10, R10, 0x38, RZ, 0xc0, !PT ;  /* 0x000000380a0a7812 */ /* 0x000fe400078ec0ff */
[----:B---3--:R-:W-:Y:S01]  /*dcf0*/  SHF.R.S32.HI R0, RZ, 0x1f, R4 ;  /* 0x0000001fff007819 */ /* 0x008fe20000011404 */
[----:B------:R-:W-:-:S04]  /*dd00*/  IMAD.WIDE.U32 R2, R4, UR4, R2 ;  /* 0x0000000404027c25 */ /* 0x000fc8000f8e0002 */
[----:B------:R-:W-:Y:S01]  /*dd10*/  IMAD R0, R0, UR4, RZ ;  /* 0x0000000400007c24 */ /* 0x000fe2000f8e02ff */
[----:B------:R-:W-:-:S03]  /*dd20*/  ULDC UR4, c[0x0][0xc38] ;  /* 0x00030e0000047ab9 */ /* 0x000fc60000000800 */
[----:B------:R-:W-:Y:S02]  /*dd30*/  IMAD R0, R4, UR5, R0 ;  /* 0x0000000504007c24 */ /* 0x000fe4000f8e0200 */
[----:B------:R-:W0:Y:S02]  /*dd40*/  S2R R4, SR_TID.X ;  /* 0x0000000000047919 */ /* 0x000e240000002100 */
[----:B------:R-:W-:Y:S02]  /*dd50*/  IMAD.IADD R3, R3, 0x1, R0 ;  /* 0x0000000103037824 */ /* 0x000fe400078e0200 */
[----:B--2---:R-:W-:Y:S02]  /*dd60*/  IMAD.MOV R0, RZ, RZ, -R7 ;  /* 0x000000ffff007224 */ /* 0x004fe400078e0a07 */
[----:B------:R-:W2:Y:S02]  /*dd70*/  @P0 LDC R7, c[0x0][0x450] ;  /* 0x00011400ff070b82 */ /* 0x000ea40000000800 */
[----:B----4-:R-:W-:Y:S01]  /*dd80*/  IMAD R0, R0, UR4, R5 ;  /* 0x0000000400007c24 */ /* 0x010fe2000f8e0205 */
[----:B------:R-:W-:-:S03]  /*dd90*/  ULDC.64 UR4, c[0x0][0x2d0] ;  /* 0x0000b40000047ab9 */ /* 0x000fc60000000a00 */
[----:B------:R-:W-:Y:S01]  /*dda0*/  IMAD.SHL.U32 R5, R0, 0x80, RZ ;  /* 0x0000008000057824 */ /* 0x000fe200078e00ff */
[----:B0-----:R-:W-:-:S04]  /*ddb0*/  LOP3.LUT R4, R4, 0x7f, RZ, 0xc0, !PT ;  /* 0x0000007f04047812 */ /* 0x001fc800078ec0ff */
[----:B------:R-:W-:Y:S02]  /*ddc0*/  SHF.R.U32.HI R9, RZ, 0x3, R4 ;  /* 0x00000003ff097819 */ /* 0x000fe40000011604 */
[----:B------:R-:W0:Y:S02]  /*ddd0*/  S2R R4, SR_TID.X ;  /* 0x0000000000047919 */ /* 0x000e240000002100 */
[----:B0-----:R-:W-:-:S05]  /*dde0*/  IMAD.SHL.U32 R4, R4, 0x10, RZ ;  /* 0x0000001004047824 */ /* 0x001fca00078e00ff */
[----:B------:R-:W-:Y:S02]  /*ddf0*/  LOP3.LUT R4, R9, 0x70, R4, 0xf8, !PT ;  /* 0x0000007009047812 */ /* 0x000fe400078ef804 */
[----:B------:R-:W0:Y:S02]  /*de00*/  S2R R9, SR_TID.X ;  /* 0x0000000000097919 */ /* 0x000e240000002100 */
[----:B------:R-:W-:-:S05]  /*de10*/  LOP3.LUT R0, R4, R5, RZ, 0xfc, !PT ;  /* 0x0000000504007212 */ /* 0x000fca00078efcff */
[----:B-1----:R-:W-:-:S04]  /*de20*/  @P0 IMAD.HI.U32 R6, R0, R6, RZ ;  /* 0x0000000600060227 */ /* 0x002fc800078e00ff */
[----:B------:R-:W-:Y:S01]  /*de30*/  IMAD.MOV.U32 R4, RZ, RZ, R0 ;  /* 0x000000ffff047224 */ /* 0x000fe200078e0000 */
[----:B--2---:R-:W-:-:S05]  /*de40*/  @P0 SHF.R.U32.HI R4, RZ, R7, R6 ;  /* 0x00000007ff040219 */ /* 0x004fca0000011606 */
[----:B------:R-:W-:Y:S02]  /*de50*/  IMAD.MOV R6, RZ, RZ, -R4 ;  /* 0x000000ffff067224 */ /* 0x000fe400078e0a04 */
[----:B------:R-:W-:-:S04]  /*de60*/  IMAD.WIDE.U32 R2, R4, UR4, R2 ;  /* 0x0000000404027c25 */ /* 0x000fc8000f8e0002 */
[----:B------:R-:W-:Y:S01]  /*de70*/  IMAD R0, R8, R6, R0 ;  /* 0x0000000608007224 */ /* 0x000fe200078e0200 */
[----:B------:R-:W-:-:S05]  /*de80*/  SHF.R.S32.HI R6, RZ, 0x1f, R4 ;  /* 0x0000001fff067819 */ /* 0x000fca0000011404 */
[----:B------:R-:W-:Y:S02]  /*de90*/  IMAD R6, R6, UR4, RZ ;  /* 0x0000000406067c24 */ /* 0x000fe4000f8e02ff */
[----:B0-----:R-:W-:Y:S02]  /*dea0*/  IMAD.SHL.U32 R9, R9, 0x8, RZ ;  /* 0x0000000809097824 */ /* 0x001fe400078e00ff */
[----:B------:R-:W-:Y:S01]  /*deb0*/  IMAD R6, R4, UR5, R6 ;  /* 0x0000000504067c24 */ /* 0x000fe2000f8e0206 */
[----:B------:R-:W-:Y:S01]  /*dec0*/  SHF.R.S32.HI R4, RZ, 0x1f, R0 ;  /* 0x0000001fff047819 */ /* 0x000fe20000011400 */
[----:B------:R-:W-:Y:S01]  /*ded0*/  ULDC.64 UR4, c[0x0][0x2c8] ;  /* 0x0000b20000047ab9 */ /* 0x000fe20000000a00 */
[----:B------:R-:W-:Y:S02]  /*dee0*/  LOP3.LUT R9, R9, 0x38, RZ, 0xc0, !PT ;  /* 0x0000003809097812 */ /* 0x000fe400078ec0ff */
[----:B------:R-:W-:Y:S01]  /*def0*/  IADD3 R3, R3, R6, RZ ;  /* 0x0000000603037210 */ /* 0x000fe20007ffe0ff */
[----:B------:R-:W-:Y:S01]  /*df00*/  IMAD R4, R4, UR4, RZ ;  /* 0x0000000404047c24 */ /* 0x000fe2000f8e02ff */
[----:B------:R-:W-:-:S02]  /*df10*/  LOP3.LUT R12, R9, 0x40, RZ, 0xfc, !PT ;  /* 0x00000040090c7812 */ /* 0x000fc400078efcff */
[C---:B------:R-:W-:Y:S01]  /*df20*/  LOP3.LUT R11, R9.reuse, 0x80, RZ, 0xfc, !PT ;  /* 0x00000080090b7812 */ /* 0x040fe200078efcff */
[C---:B------:R-:W-:Y:S01]  /*df30*/  IMAD.WIDE.U32 R2, R0.reuse, UR4, R2 ;  /* 0x0000000400027c25 */ /* 0x040fe2000f8e0002 */
[----:B------:R-:W-:Y:S01]  /*df40*/  LOP3.LUT R9, R9, 0xc0, RZ, 0xfc, !PT ;  /* 0x000000c009097812 */ /* 0x000fe200078efcff */
[----:B------:R-:W-:Y:S02]  /*df50*/  ULDC UR4, c[0x0][0x2b8] ;  /* 0x0000ae0000047ab9 */ /* 0x000fe40000000800 */
[----:B------:R-:W-:Y:S01]  /*df60*/  IMAD R0, R0, UR5, R4 ;  /* 0x0000000500007c24 */ /* 0x000fe2000f8e0204 */
[----:B------:R-:W-:Y:S02]  /*df70*/  ISETP.GE.AND P3, PT, R9, UR4, PT ;  /* 0x0000000409007c0c */ /* 0x000fe4000bf66270 */
[----:B------:R0:W5:Y:S01]  /*df80*/  LDL R9, [R1+0x14] ;  /* 0x0000140001097983 */ /* 0x0001620000100800 */
[----:B------:R-:W-:Y:S01]  /*df90*/  IMAD.IADD R0, R3, 0x1, R0 ;  /* 0x0000000103007824 */ /* 0x000fe200078e0200 */
[----:B------:R-:W-:-:S02]  /*dfa0*/  LEA R4, P4, R2, UR6, 0x1 ;  /* 0x0000000602047c11 */ /* 0x000fc4000f8808ff */
[----:B------:R-:W-:Y:S02]  /*dfb0*/  ISETP.GE.AND P0, PT, R10, UR4, PT ;  /* 0x000000040a007c0c */ /* 0x000fe4000bf06270 */
[----:B------:R-:W-:Y:S02]  /*dfc0*/  ISETP.GE.AND P1, PT, R12, UR4, PT ;  /* 0x000000040c007c0c */ /* 0x000fe4000bf26270 */
[----:B------:R-:W-:Y:S01]  /*dfd0*/  ISETP.GE.AND P2, PT, R11, UR4, PT ;  /* 0x000000040b007c0c */ /* 0x000fe2000bf46270 */
[----:B------:R-:W-:Y:S01]  /*dfe0*/  UMOV UR4, 0xffffffff ;  /* 0xffffffff00047882 */ /* 0x000fe20000000000 */
[----:B------:R-:W-:Y:S02]  /*dff0*/  LEA.HI.X R3, R2, UR7, R0, 0x1, P4 ;  /* 0x0000000702037c11 */ /* 0x000fe4000a0f0c00 */
[----:B0-----:R-:W-:Y:S09]  /*e000*/  BRA.DIV UR4, `(.L_x_49) ;  /* 0x0000003e04807947 */ /* 0x001ff2000b800000 */
[----:B------:R-:W0:Y:S01]  /*e010*/  S2R R7, SR_TID.X ;  /* 0x0000000000077919 */ /* 0x000e220000002100 */
[----:B------:R-:W-:Y:S01]  /*e020*/  ULDC UR4, c[0x0][0x288] ;  /* 0x0000a20000047ab9 */ /* 0x000fe20000000800 */
[----:B------:R-:W-:Y:S01]  /*e030*/  ULDC.64 UR6, c[0x0][0x208] ;  /* 0x0000820000067ab9 */ /* 0x000fe20000000a00 */
[----:B------:R-:W-:Y:S01]  /*e040*/  IMAD R2, R8, UR4, RZ ;  /* 0x0000000408027c24 */ /* 0x000fe2000f8e02ff */
[----:B------:R-:W1:Y:S01]  /*e050*/  SHFL.IDX PT, R6, R4, RZ, 0x181f ;  /* 0x00181fff04067589 */ /* 0x000e6200000e0000 */
[----:B0-----:R-:W-:-:S04]  /*e060*/  LOP3.LUT R7, R7, 0x7f, RZ, 0xc0, !PT ;  /* 0x0000007f07077812 */ /* 0x001fc800078ec0ff */
[----:B------:R-:W-:Y:S02]  /*e070*/  SHF.R.U32.HI R11, RZ, 0x3, R7 ;  /* 0x00000003ff0b7819 */ /* 0x000fe40000011607 */
[----:B------:R-:W0:Y:S03]  /*e080*/  SHFL.IDX PT, R7, R3, RZ, 0x181f ;  /* 0x00181fff03077589 */ /* 0x000e2600000e0000 */
[----:B------:R-:W-:-:S04]  /*e090*/  IMAD.IADD R0, R11, 0x1, R5 ;  /* 0x000000010b007824 */ /* 0x000fc800078e0205 */
[C---:B------:R-:W-:Y:S01]  /*e0a0*/  VIADD R5, R0.reuse, 0x10 ;  /* 0x0000001000057836 */ /* 0x040fe20000000000 */
[----:B------:R-:W-:-:S13]  /*e0b0*/  ISETP.GE.AND P4, PT, R0, R2, PT ;  /* 0x000000020000720c */ /* 0x000fda0003f86270 */
[----:B-1----:R-:W-:-:S05]  /*e0c0*/  @!P4 LEA R6, P5, R10, R6, 0x1 ;  /* 0x000000060a06c211 */ /* 0x002fca00078a08ff */
[----:B0-----:R-:W-:-:S05]  /*e0d0*/  @!P4 IMAD.X R7, RZ, RZ, R7, P5 ;  /* 0x000000ffff07c224 */ /* 0x001fca00028e0607 */
[----:B------:R-:W-:Y:S01]  /*e0e0*/  @!PT LDS RZ, [RZ] ;  /* 0x00000000fffff984 */ /* 0x000fe20000000800 */
[----:B-----5:R-:W-:Y:S04]  /*e0f0*/  @!P4 LDGSTS.E.BYPASS.LTC128B.128 [R9+0x14400], desc[UR6][R6.64], !P0 ;  /* 0x144000000609cfae */ /* 0x020fe8000c101d46 */
[----:B------:R-:W-:Y:S04]  /*e100*/  @!P4 LDGSTS.E.BYPASS.LTC128B.128 [R9+0x18400], desc[UR6][R6.64+0x80], !P1 ;  /* 0x184000800609cfae */ /* 0x000fe8000c901d46 */
[----:B------:R-:W-:Y:S04]  /*e110*/  @!P4 LDGSTS.E.BYPASS.LTC128B.128 [R9+0x1c400], desc[UR6][R6.64+0x100], !P2 ;  /* 0x1c4001000609cfae */ /* 0x000fe8000d101d46 */
[----:B------:R0:W-:Y:S01]  /*e120*/  @!P4 LDGSTS.E.BYPASS.LTC128B.128 [R9+0x20400], desc[UR6][R6.64+0x180], !P3 ;  /* 0x204001800609cfae */ /* 0x0001e2000d901d46 */
[----:B------:R-:W-:-:S03]  /*e130*/  ISETP.GE.AND P4, PT, R5, R2, PT ;  /* 0x000000020500720c */ /* 0x000fc60003f86270 */
[----:B------:R-:W-:Y:S04]  /*e140*/  SHFL.IDX PT, R5, R3, 0x1, 0x181f ;  /* 0x00381f0003057f89 */ /* 0x000fe800000e0000 */
[----:B0-----:R-:W0:Y:S06]  /*e150*/  SHFL.IDX PT, R6, R4, 0x1, 0x181f ;  /* 0x00381f0004067f89 */ /* 0x001e2c00000e0000 */
[----:B0-----:R-:W-:-:S05]  /*e160*/  @!P4 LEA R6, P5, R10, R6, 0x1 ;  /* 0x000000060a06c211 */ /* 0x001fca00078a08ff */
[----:B------:R-:W-:-:S04]  /*e170*/  @!P4 IMAD.X R5, RZ, RZ, R5, P5 ;  /* 0x000000ffff05c224 */ /* 0x000fc800028e0605 */
[----:B------:R-:W-:Y:S01]  /*e180*/  @!P4 IMAD.MOV.U32 R7, RZ, RZ, R5 ;  /* 0x000000ffff07c224 */ /* 0x000fe200078e0005 */
[----:B------:R-:W-:-:S04]  /*e190*/  IADD3 R5, R0, 0x20, RZ ;  /* 0x0000002000057810 */ /* 0x000fc80007ffe0ff */
[----:B------:R-:W-:Y:S04]  /*e1a0*/  @!P4 LDGSTS.E.BYPASS.LTC128B.128 [R9+0x14c00], desc[UR6][R6.64], !P0 ;  /* 0x14c000000609cfae */ /* 0x000fe8000c101d46 */
        /* <DEDUP_REMOVED lines=8> */
[----:B------:R-:W-:Y:S02]  /*e230*/  @!P4 IMAD.MOV.U32 R7, RZ, RZ, R5 ;  /* 0x000000ffff07c224 */ /* 0x000fe400078e0005 */
[----:B------:R-:W-:-:S03]  /*e240*/  VIADD R5, R0, 0x30 ;  /* 0x0000003000057836 */ /* 0x000fc60000000000 */
        /* <DEDUP_REMOVED lines=43> */
[----:B------:R0:W1:Y:S04]  /*e500*/  SHFL.IDX PT, R5, R3, 0x7, 0x181f ;  /* 0x00f81f0003057f89 */ /* 0x00006800000e0000 */
[----:B------:R0:W-:Y:S04]  /*e510*/  @!P4 LDGSTS.E.BYPASS.LTC128B.128 [R9+0x17400], desc[UR6][R6.64], !P0 ;  /* 0x174000000609cfae */ /* 0x0001e8000c101d46 */
[----:B------:R0:W-:Y:S04]  /*e520*/  @!P4 LDGSTS.E.BYPASS.LTC128B.128 [R9+0x1b400], desc[UR6][R6.64+0x80], !P1 ;  /* 0x1b4000800609cfae */ /* 0x0001e8000c901d46 */
[----:B------:R0:W-:Y:S04]  /*e530*/  @!P4 LDGSTS.E.BYPASS.LTC128B.128 [R9+0x1f400], desc[UR6][R6.64+0x100], !P2 ;  /* 0x1f4001000609cfae */ /* 0x0001e8000d101d46 */
[----:B------:R0:W-:Y:S04]  /*e540*/  @!P4 LDGSTS.E.BYPASS.LTC128B.128 [R9+0x23400], desc[UR6][R6.64+0x180], !P3 ;  /* 0x234001800609cfae */ /* 0x0001e8000d901d46 */
[----:B------:R0:W2:Y:S02]  /*e550*/  SHFL.IDX PT, R3, R4, 0x7, 0x181f ;  /* 0x00f81f0004037f89 */ /* 0x0000a400000e0000 */
.L_x_162:
[----:B------:R-:W-:Y:S01]  /*e560*/  VIADD R0, R0, 0x70 ;  /* 0x0000007000007836 */ /* 0x000fe20000000000 */
[----:B------:R-:W-:Y:S04]  /*e570*/  BSSY B0, `(.L_x_50) ;  /* 0x000000d000007945 */ /* 0x000fe80003800000 */
[----:B------:R-:W-:-:S13]  /*e580*/  ISETP.GE.AND P4, PT, R0, R2, PT ;  /* 0x000000020000720c */ /* 0x000fda0003f86270 */
[----:B------:R-:W-:Y:S05]  /*e590*/  @P4 BRA `(.L_x_51) ;  /* 0x0000000000284947 */ /* 0x000fea0003800000 */
[----:B--2---:R-:W-:Y:S01]  /*e5a0*/  LEA R2, P4, R10, R3, 0x1 ;  /* 0x000000030a027211 */ /* 0x004fe200078808ff */
[----:B------:R-:W-:-:S04]  /*e5b0*/  ULDC.64 UR4, c[0x0][0x208] ;  /* 0x0000820000047ab9 */ /* 0x000fc80000000a00 */
[----:B01----:R-:W-:-:S05]  /*e5c0*/  IMAD.X R3, RZ, RZ, R5, P4 ;  /* 0x000000ffff037224 */ /* 0x003fca00020e0605 */
[----:B------:R-:W-:Y:S01]  /*e5d0*/  @!PT LDS RZ, [RZ] ;  /* 0x00000000fffff984 */ /* 0x000fe20000000800 */
[----:B------:R-:W-:Y:S01]  /*e5e0*/  @!PT LDS RZ, [RZ] ;  /* 0x00000000fffff984 */ /* 0x000fe20000000800 */
[----:B------:R-:W-:Y:S01]  /*e5f0*/  @!PT LDS RZ, [RZ] ;  /* 0x00000000fffff984 */ /* 0x000fe20000000800 */
[----:B------:R3:W-:Y:S04]  /*e600*/  LDGSTS.E.BYPASS.LTC128B.128 [R9+0x17c00], desc[UR4][R2.64], !P0 ;  /* 0x17c0000002097fae */ /* 0x0007e8000c101d44 */
[----:B------:R3:W-:Y:S04]  /*e610*/  LDGSTS.E.BYPASS.LTC128B.128 [R9+0x1bc00], desc[UR4][R2.64+0x80], !P1 ;  /* 0x1bc0008002097fae */ /* 0x0007e8000c901d44 */
[----:B------:R3:W-:Y:S04]  /*e620*/  LDGSTS.E.BYPASS.LTC128B.128 [R9+0x1fc00], desc[UR4][R2.64+0x100], !P2 ;  /* 0x1fc0010002097fae */ /* 0x0007e8000d101d44 */
[----:B------:R3:W-:Y:S02]  /*e630*/  LDGSTS.E.BYPASS.LTC128B.128 [R9+0x23c00], desc[UR4][R2.64+0x180], !P3 ;  /* 0x23c0018002097fae */ /* 0x0007e4000d901d44 */
.L_x_51:
[----:B------:R-:W-:Y:S05]  /*e640*/  BSYNC B0 ;  /* 0x0000000000007941 */ /* 0x000fea0003800000 */
.L_x_50:
[----:B---3--:R-:W3:Y:S01]  /*e650*/  LDL R2, [R1+0x30] ;  /* 0x0000300001027983 */ /* 0x008ee20000100800 */
[----:B------:R-:W-:Y:S01]  /*e660*/  NOP ;  /* 0x0000000000007918 */ /* 0x000fe20000000000 */
[----:B------:R-:W-:Y:S02]  /*e670*/  SYNCS.ARRIVE.TRANS64.RED.A0T1 RZ, [UR36+0x38800], RZ ;  /* 0x038800ffffff79a7 */ /* 0x000fe40008200424 */
[----:B------:R-:W-:Y:S01]  /*e680*/  ARRIVES.LDGSTSBAR.64.TRANSCNT [UR36+0x38800] ;  /* 0x03880000ff0079b0 */ /* 0x000fe20008000aa4 */
[----:B---3--:R-:W-:-:S04]  /*e690*/  LOP3.LUT R0, R2, 0x1, RZ, 0xc, !PT ;  /* 0x0000000102007812 */ /* 0x008fc800078e0cff */
[----:B------:R-:W-:Y:S01]  /*e6a0*/  SHF.L.U32 R0, R0, 0x1f, RZ ;  /* 0x0000001f00007819 */ /* 0x000fe200000006ff */
[----:B------:R-:W-:Y:S01]  /*e6b0*/  NOP ;  /* 0x0000000000007918 */ /* 0x000fe20000000000 */
[----:B------:R-:W3:Y:S01]  /*e6c0*/  LDL.LU R2, [R1+0x2c] ;  /* 0x00002c0001027983 */ /* 0x000ee20000300800 */
[----:B------:R-:W-:Y:S01]  /*e6d0*/  SYNCS.ARRIVE.TRANS64.A1T0 RZ, [UR36+0x38800], RZ ;  /* 0x038800ffffff79a7 */ /* 0x000fe20008100024 */
[----:B------:R-:W-:Y:S01]  /*e6e0*/  BSSY B0, `(.L_x_52) ;  /* 0x0000005000007945 */ /* 0x000fe20003800000 */
[----:B0-----:R-:W-:Y:S01]  /*e6f0*/  IMAD.U32 R9, RZ, RZ, UR36 ;  /* 0x00000024ff097e24 */ /* 0x001fe2000f8e00ff */
[----:B------:R-:W0:Y:S01]  /*e700*/  SYNCS.PHASECHK.TRANS64.TRYWAIT P0, [UR36+0x38820], R0 ;  /* 0x03882000ff0075a7 */ /* 0x000e220008000164 */
[----:B---3--:R-:W-:Y:S01]  /*e710*/  ISETP.GE.AND P1, PT, R2, 0x51, PT ;  /* 0x000000510200780c */ /* 0x008fe20003f26270 */
[----:B0-----:R-:W-:-:S12]  /*e720*/  @!P0 BRA `(.L_x_53) ;  /* 0x0000004000a08947 */ /* 0x001fd80003800000 */
.L_x_163:
[----:B------:R-:W-:Y:S05]  /*e730*/  BSYNC B0 ;  /* 0x0000000000007941 */ /* 0x000fea0003800000 */
.L_x_52:
[----:B------:R-:W-:Y:S01]  /*e740*/  IADD3 R12, R9, 0x38800, RZ ;  /* 0x00038800090c7810 */ /* 0x000fe20007ffe0ff */
[----:B------:R-:W-:Y:S06]  /*e750*/  @!P1 BRA `(.L_x_54) ;  /* 0x00000028003c9947 */ /* 0x000fec0003800000 */
[----:B------:R-:W3:Y:S01]  /*e760*/  LDL R2, [R1+0x24] ;  /* 0x0000240001027983 */ /* 0x000ee20000100800 */
[----:B0-----:R-:W-:Y:S02]  /*e770*/  IMAD.MOV.U32 R0, RZ, RZ, 0x1 ;  /* 0x00000001ff007424 */ /* 0x001fe400078e00ff */
[----:B---3--:R-:W-:-:S05]  /*e780*/  IMAD.MOV R10, RZ, RZ, -R2 ;  /* 0x000000ffff0a7224 */ /* 0x008fca00078e0a02 */
[----:B------:R-:W-:-:S05]  /*e790*/  VIADDMNMX R10, R10, R0, 0xffffffff, !PT ;  /* 0xffffffff0a0a7446 */ /* 0x000fca0007800100 */
[----:B------:R-:W-:-:S05]  /*e7a0*/  IMAD.IADD R0, R2, 0x1, R10 ;  /* 0x0000000102007824 */ /* 0x000fca00078e020a */
[----:B------:R-:W-:-:S04]  /*e7b0*/  LOP3.LUT R0, R0, 0x1, RZ, 0xc0, !PT ;  /* 0x0000000100007812 */ /* 0x000fc800078ec0ff */
[----:B------:R-:W-:Y:S01]  /*e7c0*/  ISETP.NE.U32.AND P0, PT, R0, 0x1, PT ;  /* 0x000000010000780c */ /* 0x000fe20003f05070 */
[----:B------:R-:W-:-:S12]  /*e7d0*/  VIADD R0, R2, 0xfffffffe ;  /* 0xfffffffe02007836 */ /* 0x000fd80000000000 */
[----:B------:R-:W-:Y:S05]  /*e7e0*/  @P0 BRA `(.L_x_55) ;  /* 0x0000000c00600947 */ /* 0x000fea0003800000 */
[----:B--2---:R-:W2:Y:S04]  /*e7f0*/  LDL R3, [R1+0xc] ;  /* 0x00000c0001037983 */ /* 0x004ea80000100800 */
[----:B------:R-:W3:Y:S01]  /*e800*/  LDL R2, [R1] ;  /* 0x0000000001027983 */ /* 0x000ee20000100800 */
[----:B------:R-:W-:Y:S01]  /*e810*/  VIADD R4, R18, 0x1 ;  /* 0x0000000112047836 */ /* 0x000fe20000000000 */
[----:B------:R-:W-:Y:S04]  /*e820*/  BSSY B0, `(.L_x_56) ;  /* 0x00000d0000007945 */ /* 0x000fe80003800000 */
[----:B------:R-:W-:-:S04]  /*e830*/  ISETP.NE.AND P0, PT, R4, 0x2, PT ;  /* 0x000000020400780c */ /* 0x000fc80003f05270 */
[----:B------:R-:W-:Y:S02]  /*e840*/  SEL R8, RZ, 0x1, P0 ;  /* 0x00000001ff087807 */ /* 0x000fe40000000000 */
[----:B------:R-:W-:Y:S02]  /*e850*/  SEL R4, R4, RZ, P0 ;  /* 0x000000ff04047207 */ /* 0x000fe40000000000 */
[----:B--2---:R-:W-:Y:S02]  /*e860*/  ISETP.NE.AND P2, PT, R3, RZ, PT ;  /* 0x000000ff0300720c */ /* 0x004fe40003f45270 */
[----:B---3--:R-:W-:-:S11]  /*e870*/  LOP3.LUT R8, R2, R8, RZ, 0x3c, !PT ;  /* 0x0000000802087212 */ /* 0x008fd600078e3cff */
[----:B------:R-:W-:Y:S05]  /*e880*/  @!P2 BRA `(.L_x_57) ;  /* 0x0000000c0024a947 */ /* 0x000fea0003800000 */
[----:B------:R-:W2:Y:S01]  /*e890*/  LDL R2, [R1+0x10] ;  /* 0x0000100001027983 */ /* 0x000ea20000100800 */
[----:B------:R-:W-:Y:S01]  /*e8a0*/  IMAD.MOV.U32 R6, RZ, RZ, R17 ;  /* 0x000000ffff067224 */ /* 0x000fe200078e0011 */
[----:B--2---:R-:W-:-:S13]  /*e8b0*/  ISETP.NE.AND P2, PT, R2, RZ, PT ;  /* 0x000000ff0200720c */ /* 0x004fda0003f45270 */
[----:B------:R-:W-:Y:S05]  /*e8c0*/  @!P2 BRA `(.L_x_58) ;  /* 0x000000000050a947 */ /* 0x000fea0003800000 */
[----:B------:R-:W2:Y:S01]  /*e8d0*/  LDL R7, [R1+0x8] ;  /* 0x0000080001077983 */ /* 0x000ea20000100800 */
[----:B------:R-:W0:Y:S01]  /*e8e0*/  LDC R6, c[0x0][0x43c] ;  /* 0x00010f00ff067b82 */ /* 0x000e220000000800 */
[----:B------:R-:W-:Y:S01]  /*e8f0*/  ULDC.64 UR4, c[0x0][0x428] ;  /* 0x00010a0000047ab9 */ /* 0x000fe20000000a00 */
[----:B------:R-:W-:Y:S01]  /*e900*/  ULDC.64 UR6, c[0x0][0x208] ;  /* 0x0000820000067ab9 */ /* 0x000fe20000000a00 */
[----:B0-----:R-:W-:-:S13]  /*e910*/  ISETP.NE.AND P0, PT, R6, 0x1, PT ;  /* 0x000000010600780c */ /* 0x001fda0003f05270 */
[----:B------:R-:W1:Y:S02]  /*e920*/  @P0 LDC.64 R2, c[0x0][0x440] ;  /* 0x00011000ff020b82 */ /* 0x000e640000000a00 */
[----:B-1----:R-:W-:-:S04]  /*e930*/  @P0 IMAD.HI.U32 R5, R0, R2, RZ ;  /* 0x0000000200050227 */ /* 0x002fc800078e00ff */
[----:B------:R-:W-:Y:S01]  /*e940*/  IMAD.MOV.U32 R2, RZ, RZ, R0 ;  /* 0x000000ffff027224 */ /* 0x000fe200078e0000 */
[----:B------:R-:W-:-:S05]  /*e950*/  @P0 SHF.R.U32.HI R2, RZ, R3, R5 ;  /* 0x00000003ff020219 */ /* 0x000fca0000011605 */
[----:B------:R-:W-:-:S04]  /*e960*/  IMAD.MOV R3, RZ, RZ, -R2 ;  /* 0x000000ffff037224 */ /* 0x000fc800078e0a02 */
[----:B------:R-:W-:Y:S01]  /*e970*/  IMAD R0, R6, R3, R0 ;  /* 0x0000000306007224 */ /* 0x000fe200078e0200 */
[----:B------:R-:W-:-:S03]  /*e980*/  SHF.R.S32.HI R3, RZ, 0x1f, R2 ;  /* 0x0000001fff037819 */ /* 0x000fc60000011402 */
[----:B------:R-:W-:-:S04]  /*e990*/  IMAD.WIDE.U32 R2, R19, UR4, R2 ;  /* 0x0000000413027c25 */ /* 0x000fc8000f8e0002 */
[----:B--2---:R-:W-:-:S04]  /*e9a0*/  IMAD R5, R7, UR4, RZ ;  /* 0x0000000407057c24 */ /* 0x004fc8000f8e02ff */
[----:B------:R-:W-:Y:S01]  /*e9b0*/  IMAD R5, R19, UR5, R5 ;  /* 0x0000000513057c24 */ /* 0x000fe2000f8e0205 */
[----:B------:R-:W-:Y:S02]  /*e9c0*/  ULDC.64 UR4, c[0x0][0x418] ;  /* 0x0001060000047ab9 */ /* 0x000fe40000000a00 */
[----:B------:R-:W-:Y:S02]  /*e9d0*/  LEA R6, P0, R2, UR4, 0x2 ;  /* 0x0000000402067c11 */ /* 0x000fe4000f8010ff */
[----:B------:R-:W-:-:S04]  /*e9e0*/  IADD3 R3, R5, R3, RZ ;  /* 0x0000000305037210 */ /* 0x000fc80007ffe0ff */
[----:B------:R-:W-:-:S05]  /*e9f0*/  LEA.HI.X R7, R2, UR5, R3, 0x2, P0 ;  /* 0x0000000502077c11 */ /* 0x000fca00080f1403 */
[----:B------:R0:W5:Y:S02]  /*ea00*/  LDG.E R6, desc[UR6][R6.64] ;  /* 0x0000000606067981 */ /* 0x000164000c1e1900 */
.L_x_58:
[----:B------:R-:W-:Y:S01]  /*ea10*/  LEA R3, R4, UR36, 0x3 ;  /* 0x0000002404037c11 */ /* 0x000fe2000f8e18ff */
[----:B------:R-:W-:Y:S01]  /*ea20*/  BSSY B1, `(.L_x_59) ;  /* 0x0000004000017945 */ /* 0x000fe20003800000 */
[----:B------:R-:W-:-:S04]  /*ea30*/  SHF.L.U32 R2, R8, 0x1f, RZ ;  /* 0x0000001f08027819 */ /* 0x000fc800000006ff */
[----:B------:R-:W2:Y:S02]  /*ea40*/  SYNCS.PHASECHK.TRANS64.TRYWAIT P0, [R3+URZ+0x38840], R2 ;  /* 0x03884002030075a7 */ /* 0x000ea4000800017f */
[----:B--2---:R-:W-:Y:S05]  /*ea50*/  @!P0 BRA `(.L_x_60) ;  /* 0x0000003c00e88947 */ /* 0x004fea0003800000 */
.L_x_164:
[----:B------:R-:W-:Y:S05]  /*ea60*/  BSYNC B1 ;  /* 0x0000000000017941 */ /* 0x000fea0003800000 */
.L_x_59:
[----:B-1----:R-:W1:Y:S01]  /*ea70*/  S2R R5, SR_TID.X ;  /* 0x0000000000057919 */ /* 0x002e620000002100 */
[----:B------:R-:W-:Y:S01]  /*ea80*/  BSSY B1, `(.L_x_61) ;  /* 0x000000b000017945 */ /* 0x000fe20003800000 */
[----:B-1----:R-:W-:-:S04]  /*ea90*/  LOP3.LUT R5, R5, 0x7f, RZ, 0xc0, !PT ;  /* 0x0000007f05057812 */ /* 0x002fc800078ec0ff */
[----:B------:R-:W-:-:S13]  /*eaa0*/  ISETP.NE.AND P1, PT, R5, RZ, PT ;  /* 0x000000ff0500720c */ /* 0x000fda0003f25270 */
[----:B------:R-:W-:Y:S05]  /*eab0*/  @P1 BRA `(.L_x_62) ;  /* 0x00000000001c1947 */ /* 0x000fea0003800000 */
[----:B------:R-:W1:Y:S01]  /*eac0*/  S2R R5, SR_TID.X ;  /* 0x0000000000057919 */ /* 0x000e620000002100 */
[----:B--2---:R-:W-:-:S04]  /*ead0*/  IMAD.MOV.U32 R2, RZ, RZ, 0xa000 ;  /* 0x0000a000ff027424 */ /* 0x004fc800078e00ff */
[----:B------:R3:W-:Y:S01]  /*eae0*/  SYNCS.ARRIVE.TRANS64 RZ, [R3+URZ+0x38830], R2 ;  /* 0x0388300203ff79a7 */ /* 0x0007e2000800003f */
[----:B-1----:R-:W-:-:S04]  /*eaf0*/  LOP3.LUT R5, R5, 0x1f, RZ, 0xc0, !PT ;  /* 0x0000001f05057812 */ /* 0x002fc800078ec0ff */
[----:B------:R-:W-:-:S13]  /*eb00*/  ISETP.NE.AND P0, PT, R5, RZ, PT ;  /* 0x000000ff0500720c */ /* 0x000fda0003f05270 */
[----:B---3--:R-:W-:Y:S05]  /*eb10*/  @!P0 BRA `(.L_x_62) ;  /* 0x0000000000048947 */ /* 0x008fea0003800000 */
[----:B------:R-:W-:Y:S01]  /*eb20*/  BPT.TRAP 0x1 ;  /* 0x000000040000795c */ /* 0x000fe20000300000 */
.L_x_62:
[----:B------:R-:W-:Y:S05]  /*eb30*/  BSYNC B1 ;  /* 0x0000000000017941 */ /* 0x000fea0003800000 */
.L_x_61:
[----:B------:R-:W-:Y:S01]  /*eb40*/  IMAD.MOV.U32 R11, RZ, RZ, RZ ;  /* 0x000000ffff0b7224 */ /* 0x000fe200078e00ff */
[----:B------:R-:W-:Y:S01]  /*eb50*/  UIADD3 UR4, UP0, UR38, 0x370, URZ ;  /* 0x0000037026047890 */ /* 0x000fe2000ff1e03f */
[----:B------:R-:W-:Y:S01]  /*eb60*/  IMAD R5, R4, 0xa000, R9 ;  /* 0x0000a00004057824 */ /* 0x000fe200078e0209 */
[----:B------:R-:W-:Y:S01]  /*eb70*/  PLOP3.LUT P0, PT, PT, PT, PT, 0x80, 0x0 ;  /* 0x000000000000781c */ /* 0x000fe20003f0f070 */
[----:B--2---:R-:W-:Y:S01]  /*eb80*/  VIADD R3, R3, 0x38830 ;  /* 0x0003883003037836 */ /* 0x004fe20000000000 */
[----:B------:R-:W-:Y:S01]  /*eb90*/  R2UR UR10, R11 ;  /* 0x000000000b0a72ca */ /* 0x000fe200000e0000 */
[----:B------:R-:W-:Y:S01]  /*eba0*/  IMAD R2, R0, 0x50, RZ ;  /* 0x0000005000027824 */ /* 0x000fe200078e02ff */
[----:B------:R-:W-:Y:S01]  /*ebb0*/  UIADD3.X UR5, URZ, UR39, URZ, UP0, !UPT ;  /* 0x000000273f057290 */ /* 0x000fe200087fe43f */
[----:B0-----:R-:W-:Y:S01]  /*ebc0*/  VIADD R7, R5, 0x24400 ;  /* 0x0002440005077836 */ /* 0x001fe20000000000 */
[----:B------:R-:W-:Y:S01]  /*ebd0*/  UMOV UR6, 0x0 ;  /* 0x0000000000067882 */ /* 0x000fe20000000000 */
[----:B------:R-:W-:-:S10]  /*ebe0*/  UMOV UR7, 0x14f00000 ;  /* 0x14f0000000077882 */ /* 0x000fd40000000000 */
.L_x_63:
[----:B------:R-:W-:-:S13]  /*ebf0*/  @P0 ELECT P2, URZ, PT ;  /* 0x00000000003f082f */ /* 0x000fda0003840000 */
[----:B-----5:R-:W-:Y:S02]  /*ec00*/  @P2 R2UR UR13, R6 ;  /* 0x00000000060d22ca */ /* 0x020fe400000e0000 */
[----:B------:R-:W-:Y:S02]  /*ec10*/  @P2 R2UR UR12, R16 ;  /* 0x00000000100c22ca */ /* 0x000fe400000e0000 */
[----:B------:R-:W-:Y:S02]  /*ec20*/  @P2 R2UR UR11, R2 ;  /* 0x00000000020b22ca */ /* 0x000fe400000e0000 */
[----:B------:R-:W-:Y:S02]  /*ec30*/  @P2 R2UR UR9, R3 ;  /* 0x00000000030922ca */ /* 0x000fe400000e0000 */
[----:B------:R-:W-:Y:S02]  /*ec40*/  @P2 R2UR UR8, R7 ;  /* 0x00000000070822ca */ /* 0x000fe400000e0000 */
[----:B------:R-:W-:-:S02]  /*ec50*/  @P2 PLOP3.LUT P0, PT, P2, PT, PT, 0x8, 0x0 ;  /* 0x000000000000281c */ /* 0x000fc4000170e170 */
[----:B------:R-:W-:-:S09]  /*ec60*/  PLOP3.LUT P2, PT, PT, PT, PT, 0x8, 0x0 ;  /* 0x000000000000781c */ /* 0x000fd20003f4e170 */
[----:B------:R0:W-:Y:S02]  /*ec70*/  UTMALDG.4D [UR8], [UR4], desc[UR6] ;  /* 0x00000608040075b4 */ /* 0x0001e40008019000 */
[----:B0-----:R-:W-:Y:S05]  /*ec80*/  @P0 BRA.U.ANY `(.L_x_63) ;  /* 0xfffffffd00d80947 */ /* 0x001fea000393ffff */
[----:B------:R-:W-:Y:S01]  /*ec90*/  IMAD.MOV.U32 R21, RZ, RZ, 0x40 ;  /* 0x00000040ff157424 */ /* 0x000fe200078e00ff */
[----:B------:R-:W-:Y:S01]  /*eca0*/  PLOP3.LUT P0, PT, PT, PT, PT, 0x80, 0x0 ;  /* 0x000000000000781c */ /* 0x000fe20003f0f070 */
[----:B------:R-:W-:Y:S01]  /*ecb0*/  VIADD R7, R5, 0x26c00 ;  /* 0x00026c0005077836 */ /* 0x000fe20000000000 */
[----:B------:R-:W-:Y:S01]  /*ecc0*/  UMOV UR6, 0x0 ;  /* 0x0000000000067882 */ /* 0x000fe20000000000 */
[----:B------:R-:W-:Y:S01]  /*ecd0*/  UMOV UR7, 0x14f00000 ;  /* 0x14f0000000077882 */ /* 0x000fe20000000000 */
[----:B------:R-:W-:-:S15]  /*ece0*/  R2UR UR10, R21 ;  /* 0x00000000150a72ca */ /* 0x000fde00000e0000 */
.L_x_64:
[----:B------:R-:W-:-:S13]  /*ecf0*/  @P0 ELECT P2, URZ, PT ;  /* 0x00000000003f082f */ /* 0x000fda0003840000 */
[----:B------:R-:W-:Y:S02]  /*ed00*/  @P2 R2UR UR13, R6 ;  /* 0x00000000060d22ca */ /* 0x000fe400000e0000 */
        /* <DEDUP_REMOVED lines=14> */
.L_x_65:
        /* <DEDUP_REMOVED lines=10> */
[----:B------:R-:W-:Y:S01]  /*ee90*/  MOV R13, 0xc0 ;  /* 0x000000c0000d7802 */ /* 0x000fe20000000f00 */
[----:B------:R-:W-:Y:S01]  /*eea0*/  VIADD R5, R5, 0x2bc00 ;  /* 0x0002bc0005057836 */ /* 0x000fe20000000000 */
[----:B------:R-:W-:Y:S01]  /*eeb0*/  PLOP3.LUT P0, PT, PT, PT, PT, 0x80, 0x0 ;  /* 0x000000000000781c */ /* 0x000fe20003f0f070 */
[----:B------:R-:W-:Y:S01]  /*eec0*/  UMOV UR6, 0x0 ;  /* 0x0000000000067882 */ /* 0x000fe20000000000 */
[----:B------:R-:W-:Y:S01]  /*eed0*/  R2UR UR10, R13 ;  /* 0x000000000d0a72ca */ /* 0x000fe200000e0000 */
[----:B------:R-:W-:-:S14]  /*eee0*/  UMOV UR7, 0x14f00000 ;  /* 0x14f0000000077882 */ /* 0x000fdc0000000000 */
.L_x_66:
        /* <DEDUP_REMOVED lines=10> */
[----:B------:R-:W2:Y:S01]  /*ef90*/  LDL.LU R7, [R1] ;  /* 0x0000000001077983 */ /* 0x000ea20000300800 */
[----:B------:R-:W-:Y:S01]  /*efa0*/  IMAD R3, R18, 0x8, R12 ;  /* 0x0000000812037824 */ /* 0x000fe200078e020c */
[----:B------:R-:W-:Y:S01]  /*efb0*/  BSSY B1, `(.L_x_67) ;  /* 0x0000004000017945 */ /* 0x000fe20003800000 */
[----:B--2---:R-:W-:-:S04]  /*efc0*/  SHF.L.U32 R2, R7, 0x1f, RZ ;  /* 0x0000001f07027819 */ /* 0x004fc800000006ff */
[----:B------:R-:W0:Y:S02]  /*efd0*/  SYNCS.PHASECHK.TRANS64.TRYWAIT P0, [R3+URZ+0x60], R2 ;  /* 0x00006002030075a7 */ /* 0x000e24000800017f */
[----:B0-----:R-:W-:Y:S05]  /*efe0*/  @!P0 BRA `(.L_x_68) ;  /* 0x0000003800988947 */ /* 0x001fea0003800000 */
.L_x_165:
[----:B------:R-:W-:Y:S05]  /*eff0*/  BSYNC B1 ;  /* 0x0000000000017941 */ /* 0x000fea0003800000 */
.L_x_67:
[----:B------:R-:W-:Y:S01]  /*f000*/  BSSY B1, `(.L_x_69) ;  /* 0x000000c000017945 */ /* 0x000fe20003800000 */
[----:B------:R-:W-:Y:S02]  /*f010*/  IMAD.MOV.U32 R14, RZ, RZ, 0x0 ;  /* 0x00000000ff0e7424 */ /* 0x000fe400078e00ff */
[----:B------:R-:W-:Y:S01]  /*f020*/  IMAD.MOV.U32 R15, RZ, RZ, 0x14f00000 ;  /* 0x14f00000ff0f7424 */ /* 0x000fe200078e00ff */
[----:B------:R-:W-:Y:S06]  /*f030*/  @P1 BRA `(.L_x_70) ;  /* 0x0000000000201947 */ /* 0x000fec0003800000 */
[----:B------:R-:W1:Y:S01]  /*f040*/  S2R R5, SR_TID.X ;  /* 0x0000000000057919 */ /* 0x000e620000002100 */
[----:B0-----:R-:W-:Y:S01]  /*f050*/  LEA R2, R18, UR36, 0x3 ;  /* 0x0000002412027c11 */ /* 0x001fe2000f8e18ff */
[----:B------:R-:W-:-:S04]  /*f060*/  IMAD.MOV.U32 R3, RZ, RZ, 0xa000 ;  /* 0x0000a000ff037424 */ /* 0x000fc800078e00ff */
[----:B------:R2:W-:Y:S01]  /*f070*/  SYNCS.ARRIVE.TRANS64 RZ, [R2+URZ+0x38850], R3 ;  /* 0x0388500302ff79a7 */ /* 0x0005e2000800003f */
[----:B-1----:R-:W-:-:S04]  /*f080*/  LOP3.LUT R5, R5, 0x1f, RZ, 0xc0, !PT ;  /* 0x0000001f05057812 */ /* 0x002fc800078ec0ff */
[----:B------:R-:W-:-:S13]  /*f090*/  ISETP.NE.AND P0, PT, R5, RZ, PT ;  /* 0x000000ff0500720c */ /* 0x000fda0003f05270 */
[----:B--2---:R-:W-:Y:S05]  /*f0a0*/  @!P0 BRA `(.L_x_70) ;  /* 0x0000000000048947 */ /* 0x004fea0003800000 */
[----:B------:R-:W-:Y:S01]  /*f0b0*/  BPT.TRAP 0x1 ;  /* 0x000000040000795c */ /* 0x000fe20000300000 */
.L_x_70:
[----:B------:R-:W-:Y:S05]  /*f0c0*/  BSYNC B1 ;  /* 0x0000000000017941 */ /* 0x000fea0003800000 */
.L_x_69:
[----:B------:R-:W2:Y:S01]  /*f0d0*/  LDL.LU R5, [R1+0x4] ;  /* 0x0000040001057983 */ /* 0x000ea20000300800 */
[----:B------:R-:W-:Y:S01]  /*f0e0*/  R2UR UR10, R11 ;  /* 0x000000000b0a72ca */ /* 0x000fe200000e0000 */
[----:B0-----:R-:W-:Y:S01]  /*f0f0*/  IMAD R3, R18, 0xa000, R9 ;  /* 0x0000a00012037824 */ /* 0x001fe200078e0209 */
[----:B------:R-:W-:Y:S01]  /*f100*/  R2UR UR6, R14 ;  /* 0x000000000e0672ca */ /* 0x000fe200000e0000 */
[----:B------:R-:W-:Y:S01]  /*f110*/  UIADD3 UR4, UP0, UR38, 0x470, URZ ;  /* 0x0000047026047890 */ /* 0x000fe2000ff1e03f */
[----:B------:R-:W-:Y:S01]  /*f120*/  R2UR UR7, R15 ;  /* 0x000000000f0772ca */ /* 0x000fe200000e0000 */
[----:B------:R-:W-:Y:S01]  /*f130*/  VIADD R7, R3, 0x400 ;  /* 0x0000040003077836 */ /* 0x000fe20000000000 */
[----:B------:R-:W-:Y:S01]  /*f140*/  LEA R2, R18, UR36, 0x3 ;  /* 0x0000002412027c11 */ /* 0x000fe2000f8e18ff */
[----:B------:R-:W-:Y:S01]  /*f150*/  UIADD3.X UR5, URZ, UR39, URZ, UP0, !UPT ;  /* 0x000000273f057290 */ /* 0x000fe200087fe43f */
[----:B------:R-:W-:-:S03]  /*f160*/  PLOP3.LUT P0, PT, PT, PT, PT, 0x80, 0x0 ;  /* 0x000000000000781c */ /* 0x000fc60003f0f070 */
[----:B------:R-:W-:Y:S02]  /*f170*/  VIADD R2, R2, 0x38850 ;  /* 0x0003885002027836 */ /* 0x000fe40000000000 */
[----:B--2---:R-:W-:-:S08]  /*f180*/  IMAD R5, R5, 0x50, RZ ;  /* 0x0000005005057824 */ /* 0x004fd000078e02ff */
.L_x_71:
        /* <DEDUP_REMOVED lines=10> */
[----:B------:R-:W-:Y:S01]  /*f230*/  R2UR UR10, R21 ;  /* 0x00000000150a72ca */ /* 0x000fe200000e0000 */
[----:B------:R-:W-:Y:S01]  /*f240*/  VIADD R7, R3, 0x2c00 ;  /* 0x00002c0003077836 */ /* 0x000fe20000000000 */
[----:B------:R-:W-:Y:S02]  /*f250*/  R2UR UR6, R14 ;  /* 0x000000000e0672ca */ /* 0x000fe400000e0000 */
[----:B------:R-:W-:Y:S02]  /*f260*/  R2UR UR7, R15 ;  /* 0x000000000f0772ca */ /* 0x000fe400000e0000 */
[----:B------:R-:W-:-:S13]  /*f270*/  PLOP3.LUT P0, PT, PT, PT, PT, 0x80, 0x0 ;  /* 0x000000000000781c */ /* 0x000fda0003f0f070 */
.L_x_72:
        /* <DEDUP_REMOVED lines=10> */
[----:B------:R-:W-:Y:S02]  /*f320*/  R2UR UR10, R20 ;  /* 0x00000000140a72ca */ /* 0x000fe400000e0000 */
[----:B------:R-:W-:Y:S02]  /*f330*/  R2UR UR6, R14 ;  /* 0x000000000e0672ca */ /* 0x000fe400000e0000 */
[----:B------:R-:W-:Y:S02]  /*f340*/  R2UR UR7, R15 ;  /* 0x000000000f0772ca */ /* 0x000fe400000e0000 */
[----:B------:R-:W-:Y:S02]  /*f350*/  PLOP3.LUT P0, PT, PT, PT, PT, 0x80, 0x0 ;  /* 0x000000000000781c */ /* 0x000fe40003f0f070 */
[----:B------:R-:W-:-:S11]  /*f360*/  IADD3 R7, R3, 0x5400, RZ ;  /* 0x0000540003077810 */ /* 0x000fd60007ffe0ff */
.L_x_73:
        /* <DEDUP_REMOVED lines=15> */
.L_x_74:
        /* <DEDUP_REMOVED lines=10> */
[----:B------:R0:W-:Y:S01]  /*f500*/  STL [R1+0x4], R0 ;  /* 0x0000040001007387 */ /* 0x0001e20000100800 */
[----:B------:R-:W-:-:S07]  /*f510*/  IMAD.MOV.U32 R17, RZ, RZ, R6 ;  /* 0x000000ffff117224 */ /* 0x000fce00078e0006 */
.L_x_57:
[----:B------:R-:W-:Y:S05]  /*f520*/  BSYNC B0 ;  /* 0x0000000000007941 */ /* 0x000fea0003800000 */
.L_x_56:
[----:B0-----:R-:W2:Y:S01]  /*f530*/  LDL.LU R0, [R1+0x24] ;  /* 0x0000240001007983 */ /* 0x001ea20000300800 */
[----:B------:R-:W-:-:S03]  /*f540*/  IMAD.MOV.U32 R18, RZ, RZ, R4 ;  /* 0x000000ffff127224 */ /* 0x000fc600078e0004 */
[----:B------:R0:W-:Y:S02]  /*f550*/  STL [R1], R8 ;  /* 0x0000000801007387 */ /* 0x0001e40000100800 */
[----:B0-2---:R-:W-:-:S07]  /*f560*/  VIADD R0, R0, 0xfffffffd ;  /* 0xfffffffd00007836 */ /* 0x005fce0000000000 */
.L_x_55:
[----:B------:R-:W3:Y:S01]  /*f570*/  LDL.LU R2, [R1+0x1c] ;  /* 0x00001c0001027983 */ /* 0x000ee20000300800 */
[----:B------:R-:W-:Y:S01]  /*f580*/  IMAD.MOV R10, RZ, RZ, -R10 ;  /* 0x000000ffff0a7224 */ /* 0x000fe200078e0a0a */
[----:B------:R-:W-:Y:S04]  /*f590*/  BSSY B0, `(.L_x_54) ;  /* 0x00001ab000007945 */ /* 0x000fe80003800000 */
[----:B---3--:R-:W-:-:S13]  /*f5a0*/  ISETP.NE.AND P0, PT, R2, R10, PT ;  /* 0x0000000a0200720c */ /* 0x008fda0003f05270 */
[----:B------:R-:W-:Y:S05]  /*f5b0*/  @!P0 BRA `(.L_x_75) ;  /* 0x0000001800a08947 */ /* 0x000fea0003800000 */
[----:B------:R-:W-:-:S07]  /*f5c0*/  IMAD.MOV.U32 R4, RZ, RZ, R17 ;  /* 0x000000ffff047224 */ /* 0x000fce00078e0011 */
.L_x_114:
[----:B--2---:R-:W2:Y:S04]  /*f5d0*/  LDL R3, [R1+0xc] ;  /* 0x00000c0001037983 */ /* 0x004ea80000100800 */
[----:B---3--:R-:W3:Y:S01]  /*f5e0*/  LDL R2, [R1] ;  /* 0x0000000001027983 */ /* 0x008ee20000100800 */
[----:B------:R-:W-:Y:S01]  /*f5f0*/  VIADD R6, R18, 0x1 ;  /* 0x0000000112067836 */ /* 0x000fe20000000000 */
[----:B------:R-:W-:Y:S04]  /*f600*/  BSSY B1, `(.L_x_76) ;  /* 0x00000ce000017945 */ /* 0x000fe80003800000 */
[----:B------:R-:W-:-:S04]  /*f610*/  ISETP.NE.AND P0, PT, R6, 0x2, PT ;  /* 0x000000020600780c */ /* 0x000fc80003f05270 */
[----:B------:R-:W-:Y:S02]  /*f620*/  SEL R7, RZ, 0x1, P0 ;  /* 0x00000001ff077807 */ /* 0x000fe40000000000 */
[----:B------:R-:W-:Y:S02]  /*f630*/  SEL R6, R6, RZ, P0 ;  /* 0x000000ff06067207 */ /* 0x000fe40000000000 */
[----:B--2---:R-:W-:Y:S02]  /*f640*/  ISETP.NE.AND P1, PT, R3, RZ, PT ;  /* 0x000000ff0300720c */ /* 0x004fe40003f25270 */
[----:B---3--:R-:W-:-:S11]  /*f650*/  LOP3.LUT R7, R2, R7, RZ, 0x3c, !PT ;  /* 0x0000000702077212 */ /* 0x008fd600078e3cff */
[----:B0-----:R-:W-:Y:S05]  /*f660*/  @!P1 BRA `(.L_x_77) ;  /* 0x0000000c001c9947 */ /* 0x001fea0003800000 */
[----:B------:R-:W2:Y:S01]  /*f670*/  LDL R2, [R1+0x10] ;  /* 0x0000100001027983 */ /* 0x000ea20000100800 */
[----:B------:R-:W-:Y:S01]  /*f680*/  IMAD.MOV.U32 R8, RZ, RZ, R0 ;  /* 0x000000ffff087224 */ /* 0x000fe200078e0000 */
[----:B--2---:R-:W-:-:S13]  /*f690*/  ISETP.NE.AND P1, PT, R2, RZ, PT ;  /* 0x000000ff0200720c */ /* 0x004fda0003f25270 */
[----:B------:R-:W-:Y:S05]  /*f6a0*/  @!P1 BRA `(.L_x_78) ;  /* 0x0000000000509947 */ /* 0x000fea0003800000 */
[----:B------:R-:W2:Y:S01]  /*f6b0*/  LDL R10, [R1+0x8] ;  /* 0x00000800010a7983 */ /* 0x000ea20000100800 */
[----:B-1----:R-:W0:Y:S01]  /*f6c0*/  LDC R5, c[0x0][0x43c] ;  /* 0x00010f00ff057b82 */ /* 0x002e220000000800 */
[----:B------:R-:W-:Y:S01]  /*f6d0*/  ULDC.64 UR4, c[0x0][0x428] ;  /* 0x00010a0000047ab9 */ /* 0x000fe20000000a00 */
[----:B------:R-:W-:Y:S01]  /*f6e0*/  ULDC.64 UR6, c[0x0][0x208] ;  /* 0x0000820000067ab9 */ /* 0x000fe20000000a00 */
[----:B0-----:R-:W-:-:S13]  /*f6f0*/  ISETP.NE.AND P0, PT, R5, 0x1, PT ;  /* 0x000000010500780c */ /* 0x001fda0003f05270 */
[----:B------:R-:W0:Y:S02]  /*f700*/  @P0 LDC.64 R2, c[0x0][0x440] ;  /* 0x00011000ff020b82 */ /* 0x000e240000000a00 */
[----:B0-----:R-:W-:Y:S01]  /*f710*/  @P0 IMAD.HI.U32 R4, R0, R2, RZ ;  /* 0x0000000200040227 */ /* 0x001fe200078e00ff */
[----:B------:R-:W-:-:S04]  /*f720*/  MOV R2, R0 ;  /* 0x0000000000027202 */ /* 0x000fc80000000f00 */
[----:B------:R-:W-:-:S04]  /*f730*/  @P0 SHF.R.U32.HI R2, RZ, R3, R4 ;  /* 0x00000003ff020219 */ /* 0x000fc80000011604 */
[--C-:B------:R-:W-:Y:S01]  /*f740*/  SHF.R.S32.HI R3, RZ, 0x1f, R2.reuse ;  /* 0x0000001fff037819 */ /* 0x100fe20000011402 */
[--C-:B------:R-:W-:Y:S02]  /*f750*/  IMAD.MOV R8, RZ, RZ, -R2.reuse ;  /* 0x000000ffff087224 */ /* 0x100fe400078e0a02 */
[----:B------:R-:W-:-:S04]  /*f760*/  IMAD.WIDE.U32 R2, R19, UR4, R2 ;  /* 0x0000000413027c25 */ /* 0x000fc8000f8e0002 */
[----:B------:R-:W-:Y:S02]  /*f770*/  IMAD R8, R5, R8, R0 ;  /* 0x0000000805087224 */ /* 0x000fe400078e0200 */
[----:B--2---:R-:W-:-:S04]  /*f780*/  IMAD R4, R10, UR4, RZ ;  /* 0x000000040a047c24 */ /* 0x004fc8000f8e02ff */
[----:B------:R-:W-:Y:S01]  /*f790*/  IMAD R4, R19, UR5, R4 ;  /* 0x0000000513047c24 */ /* 0x000fe2000f8e0204 */
[----:B------:R-:W-:-:S03]  /*f7a0*/  ULDC.64 UR4, c[0x0][0x418] ;  /* 0x0001060000047ab9 */ /* 0x000fc60000000a00 */
[----:B------:R-:W-:Y:S01]  /*f7b0*/  IMAD.IADD R3, R4, 0x1, R3 ;  /* 0x0000000104037824 */ /* 0x000fe200078e0203 */
[----:B------:R-:W-:-:S04]  /*f7c0*/  LEA R4, P0, R2, UR4, 0x2 ;  /* 0x0000000402047c11 */ /* 0x000fc8000f8010ff */
[----:B------:R-:W-:-:S05]  /*f7d0*/  LEA.HI.X R5, R2, UR5, R3, 0x2, P0 ;  /* 0x0000000502057c11 */ /* 0x000fca00080f1403 */
[----:B------:R0:W5:Y:S04]  /*f7e0*/  LDG.E R4, desc[UR6][R4.64] ;  /* 0x0000000604047981 */ /* 0x000168000c1e1900 */
.L_x_78:
[----:B------:R-:W-:Y:S01]  /*f7f0*/  LEA R3, R6, UR36, 0x3 ;  /* 0x0000002406037c11 */ /* 0x000fe2000f8e18ff */
[----:B------:R-:W-:Y:S01]  /*f800*/  BSSY B2, `(.L_x_79) ;  /* 0x0000004000027945 */ /* 0x000fe20003800000 */
[----:B------:R-:W-:-:S04]  /*f810*/  SHF.L.U32 R2, R7, 0x1f, RZ ;  /* 0x0000001f07027819 */ /* 0x000fc800000006ff */
[----:B------:R-:W2:Y:S02]  /*f820*/  SYNCS.PHASECHK.TRANS64.TRYWAIT P0, [R3+URZ+0x38840], R2 ;  /* 0x03884002030075a7 */ /* 0x000ea4000800017f */
[----:B--2---:R-:W-:Y:S05]  /*f830*/  @!P0 BRA `(.L_x_80) ;  /* 0x0000003000988947 */ /* 0x004fea0003800000 */
.L_x_166:
[----:B------:R-:W-:Y:S05]  /*f840*/  BSYNC B2 ;  /* 0x0000000000027941 */ /* 0x000fea0003800000 */
.L_x_79:
[----:B01----:R-:W0:Y:S01]  /*f850*/  S2R R5, SR_TID.X ;  /* 0x0000000000057919 */ /* 0x003e220000002100 */
[----:B------:R-:W-:Y:S01]  /*f860*/  BSSY B2, `(.L_x_81) ;  /* 0x000000b000027945 */ /* 0x000fe20003800000 */
[----:B0-----:R-:W-:-:S04]  /*f870*/  LOP3.LUT R5, R5, 0x7f, RZ, 0xc0, !PT ;  /* 0x0000007f05057812 */ /* 0x001fc800078ec0ff */
[----:B------:R-:W-:-:S13]  /*f880*/  ISETP.NE.AND P1, PT, R5, RZ, PT ;  /* 0x000000ff0500720c */ /* 0x000fda0003f25270 */
[----:B------:R-:W-:Y:S05]  /*f890*/  @P1 BRA `(.L_x_82) ;  /* 0x00000000001c1947 */ /* 0x000fea0003800000 */
[----:B------:R-:W0:Y:S01]  /*f8a0*/  S2R R5, SR_TID.X ;  /* 0x0000000000057919 */ /* 0x000e220000002100 */
[----:B--2---:R-:W-:-:S04]  /*f8b0*/  IMAD.MOV.U32 R2, RZ, RZ, 0xa000 ;  /* 0x0000a000ff027424 */ /* 0x004fc800078e00ff */
[----:B------:R1:W-:Y:S01]  /*f8c0*/  SYNCS.ARRIVE.TRANS64 RZ, [R3+URZ+0x38830], R2 ;  /* 0x0388300203ff79a7 */ /* 0x0003e2000800003f */
[----:B0-----:R-:W-:-:S04]  /*f8d0*/  LOP3.LUT R5, R5, 0x1f, RZ, 0xc0, !PT ;  /* 0x0000001f05057812 */ /* 0x001fc800078ec0ff */
[----:B------:R-:W-:-:S13]  /*f8e0*/  ISETP.NE.AND P0, PT, R5, RZ, PT ;  /* 0x000000ff0500720c */ /* 0x000fda0003f05270 */
[----:B-1----:R-:W-:Y:S05]  /*f8f0*/  @!P0 BRA `(.L_x_82) ;  /* 0x0000000000048947 */ /* 0x002fea0003800000 */
[----:B------:R-:W-:Y:S01]  /*f900*/  BPT.TRAP 0x1 ;  /* 0x000000040000795c */ /* 0x000fe20000300000 */
.L_x_82:
[----:B------:R-:W-:Y:S05]  /*f910*/  BSYNC B2 ;  /* 0x0000000000027941 */ /* 0x000fea0003800000 */
.L_x_81:
        /* <DEDUP_REMOVED lines=8> */
[----:B------:R-:W-:Y:S01]  /*f9a0*/  VIADD R10, R5, 0x24400 ;  /* 0x00024400050a7836 */ /* 0x000fe20000000000 */
[----:B------:R-:W-:Y:S01]  /*f9b0*/  UMOV UR6, 0x0 ;  /* 0x0000000000067882 */ /* 0x000fe20000000000 */
[----:B------:R-:W-:-:S10]  /*f9c0*/  UMOV UR7, 0x14f00000 ;  /* 0x14f0000000077882 */ /* 0x000fd40000000000 */
.L_x_83:
        /* <DEDUP_REMOVED lines=16> */
.L_x_84:
        /* <DEDUP_REMOVED lines=16> */
.L_x_85:
        /* <DEDUP_REMOVED lines=16> */
.L_x_86:
        /* <DEDUP_REMOVED lines=16> */
.L_x_167:
[----:B------:R-:W-:Y:S05]  /*fdd0*/  BSYNC B2 ;  /* 0x0000000000027941 */ /* 0x000fea0003800000 */
.L_x_87:
[----:B------:R-:W-:Y:S01]  /*fde0*/  BSSY B2, `(.L_x_89) ;  /* 0x000000b000027945 */ /* 0x000fe20003800000 */
[----:B0-----:R-:W-:Y:S02]  /*fdf0*/  IMAD.MOV.U32 R2, RZ, RZ, 0x0 ;  /* 0x00000000ff027424 */ /* 0x001fe400078e00ff */
[----:B------:R-:W-:Y:S01]  /*fe00*/  IMAD.MOV.U32 R3, RZ, RZ, 0x14f00000 ;  /* 0x14f00000ff037424 */ /* 0x000fe200078e00ff */
[----:B------:R-:W-:Y:S06]  /*fe10*/  @P1 BRA `(.L_x_90) ;  /* 0x00000000001c1947 */ /* 0x000fec0003800000 */
[----:B------:R-:W-:-:S04]  /*fe20*/  IMAD.MOV.U32 R10, RZ, RZ, 0xa000 ;  /* 0x0000a000ff0a7424 */ /* 0x000fc800078e00ff */
[----:B------:R0:W-:Y:S02]  /*fe30*/  SYNCS.ARRIVE.TRANS64 RZ, [R5+URZ+0x50], R10 ;  /* 0x0000500a05ff79a7 */ /* 0x0001e4000800003f */
[----:B0-----:R-:W0:Y:S02]  /*fe40*/  S2R R10, SR_TID.X ;  /* 0x00000000000a7919 */ /* 0x001e240000002100 */
[----:B0-----:R-:W-:-:S04]  /*fe50*/  LOP3.LUT R10, R10, 0x1f, RZ, 0xc0, !PT ;  /* 0x0000001f0a0a7812 */ /* 0x001fc800078ec0ff */
[----:B------:R-:W-:-:S13]  /*fe60*/  ISETP.NE.AND P0, PT, R10, RZ, PT ;  /* 0x000000ff0a00720c */ /* 0x000fda0003f05270 */
[----:B------:R-:W-:Y:S05]  /*fe70*/  @!P0 BRA `(.L_x_90) ;  /* 0x0000000000048947 */ /* 0x000fea0003800000 */
[----:B------:R-:W-:Y:S01]  /*fe80*/  BPT.TRAP 0x1 ;  /* 0x000000040000795c */ /* 0x000fe20000300000 */
.L_x_90:
[----:B------:R-:W-:Y:S05]  /*fe90*/  BSYNC B2 ;  /* 0x0000000000027941 */ /* 0x000fea0003800000 */
.L_x_89:
[----:B------:R-:W2:Y:S01]  /*fea0*/  LDL.LU R10, [R1+0x4] ;  /* 0x00000400010a7983 */ /* 0x000ea20000300800 */
[----:B------:R-:W-:Y:S01]  /*feb0*/  R2UR UR6, R2 ;  /* 0x00000000020672ca */ /* 0x000fe200000e0000 */
[----:B------:R-:W-:Y:S01]  /*fec0*/  IMAD R18, R18, 0xa000, R9 ;  /* 0x0000a00012127824 */ /* 0x000fe200078e0209 */
[----:B------:R-:W-:Y:S01]  /*fed0*/  R2UR UR7, R3 ;  /* 0x00000000030772ca */ /* 0x000fe200000e0000 */
[----:B------:R-:W-:Y:S01]  /*fee0*/  UIADD3 UR4, UP0, UR38, 0x470, URZ ;  /* 0x0000047026047890 */ /* 0x000fe2000ff1e03f */
[----:B------:R-:W-:Y:S01]  /*fef0*/  R2UR UR10, R11 ;  /* 0x000000000b0a72ca */ /* 0x000fe200000e0000 */
[----:B------:R-:W-:Y:S01]  /*ff00*/  VIADD R5, R5, 0x50 ;  /* 0x0000005005057836 */ /* 0x000fe20000000000 */
[----:B------:R-:W-:Y:S01]  /*ff10*/  PLOP3.LUT P0, PT, PT, PT, PT, 0x80, 0x0 ;  /* 0x000000000000781c */ /* 0x000fe20003f0f070 */
[----:B------:R-:W-:Y:S01]  /*ff20*/  UIADD3.X UR5, URZ, UR39, URZ, UP0, !UPT ;  /* 0x000000273f057290 */ /* 0x000fe200087fe43f */
[----:B------:R-:W-:Y:S01]  /*ff30*/  IADD3 R11, R18, 0x400, RZ ;  /* 0x00000400120b7810 */ /* 0x000fe20007ffe0ff */
[----:B--2---:R-:W-:-:S10]  /*ff40*/  IMAD R10, R10, 0x50, RZ ;  /* 0x000000500a0a7824 */ /* 0x004fd400078e02ff */
.L_x_91:
        /* <DEDUP_REMOVED lines=15> */
.L_x_92:
        /* <DEDUP_REMOVED lines=15> */
.L_x_93:
        /* <DEDUP_REMOVED lines=15> */
.L_x_94:
        /* <DEDUP_REMOVED lines=12> */
.L_x_77:
[----:B------:R-:W-:Y:S05]  /*102e0*/  BSYNC B1 ;  /* 0x0000000000017941 */ /* 0x000fea0003800000 */
.L_x_76:
[----:B------:R-:W2:Y:S01]  /*102f0*/  LDL R2, [R1+0xc] ;  /* 0x00000c0001027983 */ /* 0x000ea20000100800 */
[----:B------:R-:W-:Y:S01]  /*10300*/  VIADD R18, R6, 0x1 ;  /* 0x0000000106127836 */ /* 0x000fe20000000000 */
[----:B------:R-:W-:Y:S04]  /*10310*/  BSSY B1, `(.L_x_95) ;  /* 0x00000cf000017945 */ /* 0x000fe80003800000 */
[----:B------:R-:W-:-:S04]  /*10320*/  ISETP.NE.AND P0, PT, R18, 0x2, PT ;  /* 0x000000021200780c */ /* 0x000fc80003f05270 */
[----:B------:R-:W-:Y:S02]  /*10330*/  SEL R18, R18, RZ, P0 ;  /* 0x000000ff12127207 */ /* 0x000fe40000000000 */
[----:B--2---:R-:W-:Y:S02]  /*10340*/  ISETP.NE.AND P1, PT, R2, RZ, PT ;  /* 0x000000ff0200720c */ /* 0x004fe40003f25270 */
[----:B------:R-:W-:-:S04]  /*10350*/  SEL R2, RZ, 0x1, P0 ;  /* 0x00000001ff027807 */ /* 0x000fc80000000000 */
[----:B------:R-:W-:-:S05]  /*10360*/  LOP3.LUT R10, R7, R2, RZ, 0x3c, !PT ;  /* 0x00000002070a7212 */ /* 0x000fca00078e3cff */
[----:B------:R2:W-:Y:S02]  /*10370*/  STL [R1], R10 ;  /* 0x0000000a01007387 */ /* 0x0005e40000100800 */
[----:B------:R-:W-:Y:S05]  /*10380*/  @!P1 BRA `(.L_x_96) ;  /* 0x0000000c001c9947 */ /* 0x000fea0003800000 */
[----:B------:R-:W3:Y:S01]  /*10390*/  LDL R3, [R1+0x10] ;  /* 0x0000100001037983 */ /* 0x000ee20000100800 */
[----:B0-----:R-:W-:Y:S01]  /*103a0*/  VIADD R8, R0, 0xffffffff ;  /* 0xffffffff00087836 */ /* 0x001fe20000000000 */
[----:B---3--:R-:W-:-:S13]  /*103b0*/  ISETP.NE.AND P1, PT, R3, RZ, PT ;  /* 0x000000ff0300720c */ /* 0x008fda0003f25270 */
[----:B------:R-:W-:Y:S05]  /*103c0*/  @!P1 BRA `(.L_x_97) ;  /* 0x0000000000509947 */ /* 0x000fea0003800000 */
[----:B------:R-:W3:Y:S01]  /*103d0*/  LDL R11, [R1+0x8] ;  /* 0x00000800010b7983 */ /* 0x000ee20000100800 */
[----:B-1----:R-:W0:Y:S01]  /*103e0*/  LDC R5, c[0x0][0x43c] ;  /* 0x00010f00ff057b82 */ /* 0x002e220000000800 */
[----:B------:R-:W-:Y:S01]  /*103f0*/  ULDC.64 UR4, c[0x0][0x428] ;  /* 0x00010a0000047ab9 */ /* 0x000fe20000000a00 */
[----:B------:R-:W-:Y:S01]  /*10400*/  ULDC.64 UR6, c[0x0][0x208] ;  /* 0x0000820000067ab9 */ /* 0x000fe20000000a00 */
[----:B0-----:R-:W-:-:S13]  /*10410*/  ISETP.NE.AND P0, PT, R5, 0x1, PT ;  /* 0x000000010500780c */ /* 0x001fda0003f05270 */
[----:B------:R-:W0:Y:S02]  /*10420*/  @P0 LDC.64 R2, c[0x0][0x440] ;  /* 0x00011000ff020b82 */ /* 0x000e240000000a00 */
[----:B0-----:R-:W-:-:S04]  /*10430*/  @P0 IMAD.HI.U32 R4, R8, R2, RZ ;  /* 0x0000000208040227 */ /* 0x001fc800078e00ff */
[----:B------:R-:W-:Y:S01]  /*10440*/  IMAD.MOV.U32 R2, RZ, RZ, R8 ;  /* 0x000000ffff027224 */ /* 0x000fe200078e0008 */
[----:B------:R-:W-:-:S05]  /*10450*/  @P0 SHF.R.U32.HI R2, RZ, R3, R4 ;  /* 0x00000003ff020219 */ /* 0x000fca0000011604 */
[----:B------:R-:W-:-:S04]  /*10460*/  IMAD.MOV R3, RZ, RZ, -R2 ;  /* 0x000000ffff037224 */ /* 0x000fc800078e0a02 */
[----:B------:R-:W-:Y:S01]  /*10470*/  IMAD R8, R5, R3, R8 ;  /* 0x0000000305087224 */ /* 0x000fe200078e0208 */
[----:B------:R-:W-:-:S03]  /*10480*/  SHF.R.S32.HI R3, RZ, 0x1f, R2 ;  /* 0x0000001fff037819 */ /* 0x000fc60000011402 */
[----:B------:R-:W-:-:S04]  /*10490*/  IMAD.WIDE.U32 R2, R19, UR4, R2 ;  /* 0x0000000413027c25 */ /* 0x000fc8000f8e0002 */
[----:B---3--:R-:W-:-:S04]  /*104a0*/  IMAD R4, R11, UR4, RZ ;  /* 0x000000040b047c24 */ /* 0x008fc8000f8e02ff */
[----:B------:R-:W-:Y:S01]  /*104b0*/  IMAD R4, R19, UR5, R4 ;  /* 0x0000000513047c24 */ /* 0x000fe2000f8e0204 */
[----:B------:R-:W-:-:S04]  /*104c0*/  ULDC.64 UR4, c[0x0][0x418] ;  /* 0x0001060000047ab9 */ /* 0x000fc80000000a00 */
[----:B------:R-:W-:Y:S02]  /*104d0*/  IADD3 R3, R4, R3, RZ ;  /* 0x0000000304037210 */ /* 0x000fe40007ffe0ff */
[----:B------:R-:W-:-:S04]  /*104e0*/  LEA R4, P0, R2, UR4, 0x2 ;  /* 0x0000000402047c11 */ /* 0x000fc8000f8010ff */
[----:B------:R-:W-:-:S05]  /*104f0*/  LEA.HI.X R5, R2, UR5, R3, 0x2, P0 ;  /* 0x0000000502057c11 */ /* 0x000fca00080f1403 */
[----:B------:R0:W5:Y:S04]  /*10500*/  LDG.E R4, desc[UR6][R4.64] ;  /* 0x0000000604047981 */ /* 0x000168000c1e1900 */
.L_x_97:
[----:B------:R-:W-:Y:S01]  /*10510*/  LEA R2, R18, UR36, 0x3 ;  /* 0x0000002412027c11 */ /* 0x000fe2000f8e18ff */
[----:B------:R-:W-:Y:S01]  /*10520*/  BSSY B2, `(.L_x_98) ;  /* 0x0000004000027945 */ /* 0x000fe20003800000 */
[----:B------:R-:W-:-:S04]  /*10530*/  SHF.L.U32 R3, R10, 0x1f, RZ ;  /* 0x0000001f0a037819 */ /* 0x000fc800000006ff */
[----:B------:R-:W3:Y:S02]  /*10540*/  SYNCS.PHASECHK.TRANS64.TRYWAIT P0, [R2+URZ+0x38840], R3 ;  /* 0x03884003020075a7 */ /* 0x000ee4000800017f */
[----:B---3--:R-:W-:Y:S05]  /*10550*/  @!P0 BRA `(.L_x_99) ;  /* 0x0000002400788947 */ /* 0x008fea0003800000 */
.L_x_168:
[----:B------:R-:W-:Y:S05]  /*10560*/  BSYNC B2 ;  /* 0x0000000000027941 */ /* 0x000fea0003800000 */
.L_x_98:
[----:B01----:R-:W0:Y:S01]  /*10570*/  S2R R5, SR_TID.X ;  /* 0x0000000000057919 */ /* 0x003e220000002100 */
[----:B------:R-:W-:Y:S01]  /*10580*/  BSSY B2, `(.L_x_100) ;  /* 0x000000b000027945 */ /* 0x000fe20003800000 */
[----:B0-----:R-:W-:-:S04]  /*10590*/  LOP3.LUT R5, R5, 0x7f, RZ, 0xc0, !PT ;  /* 0x0000007f05057812 */ /* 0x001fc800078ec0ff */
[----:B------:R-:W-:-:S13]  /*105a0*/  ISETP.NE.AND P1, PT, R5, RZ, PT ;  /* 0x000000ff0500720c */ /* 0x000fda0003f25270 */
[----:B------:R-:W-:Y:S05]  /*105b0*/  @P1 BRA `(.L_x_101) ;  /* 0x00000000001c1947 */ /* 0x000fea0003800000 */
[----:B------:R-:W0:Y:S01]  /*105c0*/  S2R R5, SR_TID.X ;  /* 0x0000000000057919 */ /* 0x000e220000002100 */
[----:B---3--:R-:W-:-:S04]  /*105d0*/  IMAD.MOV.U32 R3, RZ, RZ, 0xa000 ;  /* 0x0000a000ff037424 */ /* 0x008fc800078e00ff */
[----:B------:R1:W-:Y:S01]  /*105e0*/  SYNCS.ARRIVE.TRANS64 RZ, [R2+URZ+0x38830], R3 ;  /* 0x0388300302ff79a7 */ /* 0x0003e2000800003f */
[----:B0-----:R-:W-:-:S04]  /*105f0*/  LOP3.LUT R5, R5, 0x1f, RZ, 0xc0, !PT ;  /* 0x0000001f05057812 */ /* 0x001fc800078ec0ff */
[----:B------:R-:W-:-:S13]  /*10600*/  ISETP.NE.AND P0, PT, R5, RZ, PT ;  /* 0x000000ff0500720c */ /* 0x000fda0003f05270 */
[----:B-1----:R-:W-:Y:S05]  /*10610*/  @!P0 BRA `(.L_x_101) ;  /* 0x0000000000048947 */ /* 0x002fea0003800000 */
[----:B------:R-:W-:Y:S01]  /*10620*/  BPT.TRAP 0x1 ;  /* 0x000000040000795c */ /* 0x000fe20000300000 */
.L_x_101:
[----:B------:R-:W-:Y:S05]  /*10630*/  BSYNC B2 ;  /* 0x0000000000027941 */ /* 0x000fea0003800000 */
.L_x_100:
[----:B------:R-:W-:Y:S01]  /*10640*/  IMAD.MOV.U32 R11, RZ, RZ, RZ ;  /* 0x000000ffff0b7224 */ /* 0x000fe200078e00ff */
[----:B------:R-:W-:Y:S01]  /*10650*/  UIADD3 UR4, UP0, UR38, 0x370, URZ ;  /* 0x0000037026047890 */ /* 0x000fe2000ff1e03f */
[C---:B---3--:R-:W-:Y:S01]  /*10660*/  IMAD R3, R18.reuse, 0x8, R12 ;  /* 0x0000000812037824 */ /* 0x048fe200078e020c */
[----:B------:R-:W-:Y:S01]  /*10670*/  PLOP3.LUT P0, PT, PT, PT, PT, 0x80, 0x0 ;  /* 0x000000000000781c */ /* 0x000fe20003f0f070 */
[----:B------:R-:W-:Y:S01]  /*10680*/  IMAD R5, R18, 0xa000, R9 ;  /* 0x0000a00012057824 */ /* 0x000fe200078e0209 */
[----:B------:R-:W-:Y:S01]  /*10690*/  R2UR UR10, R11 ;  /* 0x000000000b0a72ca */ /* 0x000fe200000e0000 */
[----:B------:R-:W-:Y:S01]  /*106a0*/  VIADD R3, R3, 0x30 ;  /* 0x0000003003037836 */ /* 0x000fe20000000000 */
[----:B------:R-:W-:Y:S01]  /*106b0*/  UIADD3.X UR5, URZ, UR39, URZ, UP0, !UPT ;  /* 0x000000273f057290 */ /* 0x000fe200087fe43f */
[----:B------:R-:W-:Y:S01]  /*106c0*/  IMAD R2, R8, 0x50, RZ ;  /* 0x0000005008027824 */ /* 0x000fe200078e02ff */
[----:B------:R-:W-:Y:S01]  /*106d0*/  UMOV UR6, 0x0 ;  /* 0x0000000000067882 */ /* 0x000fe20000000000 */
[----:B--2---:R-:W-:Y:S01]  /*106e0*/  VIADD R10, R5, 0x24400 ;  /* 0x00024400050a7836 */ /* 0x004fe20000000000 */
[----:B------:R-:W-:-:S09]  /*106f0*/  UMOV UR7, 0x14f00000 ;  /* 0x14f0000000077882 */ /* 0x000fd20000000000 */
.L_x_102:
        /* <DEDUP_REMOVED lines=16> */
.L_x_103:
        /* <DEDUP_REMOVED lines=12> */
[----:B------:R-:W-:Y:S01]  /*108c0*/  UMOV UR6, 0x0 ;  /* 0x0000000000067882 */ /* 0x000fe20000000000 */
[----:B------:R-:W-:Y:S01]  /*108d0*/  IADD3 R10, R5, 0x29400, RZ ;  /* 0x00029400050a7810 */ /* 0x000fe20007ffe0ff */
[----:B------:R-:W-:Y:S01]  /*108e0*/  UMOV UR7, 0x14f00000 ;  /* 0x14f0000000077882 */ /* 0x000fe20000000000 */
[----:B------:R-:W-:-:S15]  /*108f0*/  R2UR UR10, R14 ;  /* 0x000000000e0a72ca */ /* 0x000fde00000e0000 */
.L_x_104:
        /* <DEDUP_REMOVED lines=16> */
.L_x_105:
        /* <DEDUP_REMOVED lines=10> */
[----:B------:R-:W-:Y:S01]  /*10aa0*/  SHF.L.U32 R7, R7, 0x1f, RZ ;  /* 0x0000001f07077819 */ /* 0x000fe200000006ff */
[----:B------:R-:W-:Y:S01]  /*10ab0*/  IMAD R5, R6, 0x8, R12 ;  /* 0x0000000806057824 */ /* 0x000fe200078e020c */
[----:B------:R-:W-:Y:S03]  /*10ac0*/  BSSY B2, `(.L_x_106) ;  /* 0x0000003000027945 */ /* 0x000fe60003800000 */
[----:B------:R-:W0:Y:S02]  /*10ad0*/  SYNCS.PHASECHK.TRANS64.TRYWAIT P0, [R5+URZ+0x60], R7 ;  /* 0x00006007050075a7 */ /* 0x000e24000800017f */
[----:B0-----:R-:W-:Y:S05]  /*10ae0*/  @!P0 BRA `(.L_x_107) ;  /* 0x0000002000288947 */ /* 0x001fea0003800000 */
.L_x_169:
[----:B------:R-:W-:Y:S05]  /*10af0*/  BSYNC B2 ;  /* 0x0000000000027941 */ /* 0x000fea0003800000 */
.L_x_106:
[----:B------:R-:W-:Y:S01]  /*10b00*/  BSSY B2, `(.L_x_108) ;  /* 0x000000b000027945 */ /* 0x000fe20003800000 */
[----:B------:R-:W-:Y:S02]  /*10b10*/  IMAD.MOV.U32 R2, RZ, RZ, 0x0 ;  /* 0x00000000ff027424 */ /* 0x000fe400078e00ff */
[----:B------:R-:W-:Y:S01]  /*10b20*/  IMAD.MOV.U32 R3, RZ, RZ, 0x14f00000 ;  /* 0x14f00000ff037424 */ /* 0x000fe200078e00ff */
[----:B------:R-:W-:Y:S06]  /*10b30*/  @P1 BRA `(.L_x_109) ;  /* 0x00000000001c1947 */ /* 0x000fec0003800000 */
[----:B------:R-:W1:Y:S01]  /*10b40*/  S2R R10, SR_TID.X ;  /* 0x00000000000a7919 */ /* 0x000e620000002100 */
[----:B0-----:R-:W-:-:S04]  /*10b50*/  IMAD.MOV.U32 R7, RZ, RZ, 0xa000 ;  /* 0x0000a000ff077424 */ /* 0x001fc800078e00ff */
[----:B------:R2:W-:Y:S01]  /*10b60*/  SYNCS.ARRIVE.TRANS64 RZ, [R5+URZ+0x50], R7 ;  /* 0x0000500705ff79a7 */ /* 0x0005e2000800003f */
[----:B-1----:R-:W-:-:S04]  /*10b70*/  LOP3.LUT R10, R10, 0x1f, RZ, 0xc0, !PT ;  /* 0x0000001f0a0a7812 */ /* 0x002fc800078ec0ff */
[----:B------:R-:W-:-:S13]  /*10b80*/  ISETP.NE.AND P0, PT, R10, RZ, PT ;  /* 0x000000ff0a00720c */ /* 0x000fda0003f05270 */
[----:B--2---:R-:W-:Y:S05]  /*10b90*/  @!P0 BRA `(.L_x_109) ;  /* 0x0000000000048947 */ /* 0x004fea0003800000 */
[----:B------:R-:W-:Y:S01]  /*10ba0*/  BPT.TRAP 0x1 ;  /* 0x000000040000795c */ /* 0x000fe20000300000 */
.L_x_109:
[----:B------:R-:W-:Y:S05]  /*10bb0*/  BSYNC B2 ;  /* 0x0000000000027941 */ /* 0x000fea0003800000 */
.L_x_108:
[----:B0-----:R-:W2:Y:S01]  /*10bc0*/  LDL.LU R7, [R1+0x4] ;  /* 0x0000040001077983 */ /* 0x001ea20000300800 */
[----:B------:R-:W-:Y:S01]  /*10bd0*/  R2UR UR10, R11 ;  /* 0x000000000b0a72ca */ /* 0x000fe200000e0000 */
[----:B------:R-:W-:Y:S01]  /*10be0*/  IMAD R6, R6, 0xa000, R9 ;  /* 0x0000a00006067824 */ /* 0x000fe200078e0209 */
[----:B------:R-:W-:Y:S01]  /*10bf0*/  R2UR UR6, R2 ;  /* 0x00000000020672ca */ /* 0x000fe200000e0000 */
[----:B------:R-:W-:Y:S01]  /*10c00*/  UIADD3 UR4, UP0, UR38, 0x470, URZ ;  /* 0x0000047026047890 */ /* 0x000fe2000ff1e03f */
[----:B------:R-:W-:Y:S01]  /*10c10*/  R2UR UR7, R3 ;  /* 0x00000000030772ca */ /* 0x000fe200000e0000 */
[----:B------:R-:W-:Y:S01]  /*10c20*/  VIADD R5, R5, 0x50 ;  /* 0x0000005005057836 */ /* 0x000fe20000000000 */
[----:B------:R-:W-:Y:S01]  /*10c30*/  PLOP3.LUT P0, PT, PT, PT, PT, 0x80, 0x0 ;  /* 0x000000000000781c */ /* 0x000fe20003f0f070 */
[----:B------:R-:W-:Y:S01]  /*10c40*/  VIADD R10, R6, 0x400 ;  /* 0x00000400060a7836 */ /* 0x000fe20000000000 */
[----:B------:R-:W-:Y:S01]  /*10c50*/  UIADD3.X UR5, URZ, UR39, URZ, UP0, !UPT ;  /* 0x000000273f057290 */ /* 0x000fe200087fe43f */
[----:B--2---:R-:W-:-:S11]  /*10c60*/  IMAD R7, R7, 0x50, RZ ;  /* 0x0000005007077824 */ /* 0x004fd600078e02ff */
.L_x_110:
        /* <DEDUP_REMOVED lines=15> */
.L_x_111:
        /* <DEDUP_REMOVED lines=15> */
.L_x_112:
        /* <DEDUP_REMOVED lines=15> */
.L_x_113:
        /* <DEDUP_REMOVED lines=12> */
.L_x_96:
[----:B------:R-:W-:Y:S05]  /*11000*/  BSYNC B1 ;  /* 0x0000000000017941 */ /* 0x000fea0003800000 */
.L_x_95:
[C---:B------:R-:W-:Y:S01]  /*11010*/  ISETP.GT.AND P0, PT, R0.reuse, 0x1, PT ;  /* 0x000000010000780c */ /* 0x040fe20003f04270 */
[----:B------:R-:W-:-:S12]  /*11020*/  VIADD R0, R0, 0xfffffffe ;  /* 0xfffffffe00007836 */ /* 0x000fd80000000000 */
[----:B------:R-:W-:Y:S05]  /*11030*/  @P0 BRA `(.L_x_114) ;  /* 0xffffffe400640947 */ /* 0x000fea000383ffff */
.L_x_75:
[----:B------:R-:W-:Y:S05]  /*11040*/  BSYNC B0 ;  /* 0x0000000000007941 */ /* 0x000fea0003800000 */
.L_x_54:
[----:B0-----:R-:W4:Y:S01]  /*11050*/  LDL.LU R0, [R1+0xc] ;  /* 0x00000c0001007983 */ /* 0x001f220000300800 */
[----:B------:R-:W-:Y:S01]  /*11060*/  BSSY B0, `(.L_x_115) ;  /* 0x0000059000007945 */ /* 0x000fe20003800000 */
[----:B----4-:R-:W-:-:S13]  /*11070*/  ISETP.NE.AND P0, PT, R0, RZ, PT ;  /* 0x000000ff0000720c */ /* 0x010fda0003f05270 */
[----:B------:R-:W-:Y:S05]  /*11080*/  @!P0 BRA `(.L_x_116) ;  /* 0x0000000400588947 */ /* 0x000fea0003800000 */
[----:B--2---:R-:W2:Y:S01]  /*11090*/  LDL R3, [R1] ;  /* 0x0000000001037983 */ /* 0x004ea20000100800 */
[----:B------:R-:W-:Y:S01]  /*110a0*/  LEA R2, R18, UR36, 0x3 ;  /* 0x0000002412027c11 */ /* 0x000fe2000f8e18ff */
[----:B------:R-:W-:Y:S01]  /*110b0*/  BSSY B1, `(.L_x_117) ;  /* 0x0000007000017945 */ /* 0x000fe20003800000 */
[----:B------:R-:W0:Y:S02]  /*110c0*/  S2R R0, SR_TID.X ;  /* 0x0000000000007919 */ /* 0x000e240000002100 */
[----:B0-----:R-:W-:-:S04]  /*110d0*/  LOP3.LUT R0, R0, 0x7f, RZ, 0xc0, !PT ;  /* 0x0000007f00007812 */ /* 0x001fc800078ec0ff */
[----:B------:R-:W-:Y:S02]  /*110e0*/  ISETP.NE.AND P1, PT, R0, RZ, PT ;  /* 0x000000ff0000720c */ /* 0x000fe40003f25270 */
[----:B--2---:R-:W-:-:S04]  /*110f0*/  SHF.L.U32 R3, R3, 0x1f, RZ ;  /* 0x0000001f03037819 */ /* 0x004fc800000006ff */
[----:B------:R-:W0:Y:S02]  /*11100*/  SYNCS.PHASECHK.TRANS64.TRYWAIT P0, [R2+URZ+0x38860], R3 ;  /* 0x03886003020075a7 */ /* 0x000e24000800017f */
[----:B0-----:R-:W-:Y:S05]  /*11110*/  @!P0 BRA `(.L_x_118) ;  /* 0x0000001800b08947 */ /* 0x001fea0003800000 */
.L_x_170:
[----:B------:R-:W-:Y:S05]  /*11120*/  BSYNC B1 ;  /* 0x0000000000017941 */ /* 0x000fea0003800000 */
.L_x_117:
[----:B------:R-:W-:Y:S04]  /*11130*/  BSSY B1, `(.L_x_119) ;  /* 0x0000009000017945 */ /* 0x000fe80003800000 */
[----:B------:R-:W-:Y:S05]  /*11140*/  @P1 BRA `(.L_x_120) ;  /* 0x00000000001c1947 */ /* 0x000fea0003800000 */
[----:B------:R-:W2:Y:S01]  /*11150*/  S2R R0, SR_TID.X ;  /* 0x0000000000007919 */ /* 0x000ea20000002100 */
[----:B0-----:R-:W-:-:S04]  /*11160*/  IMAD.MOV.U32 R3, RZ, RZ, 0xa000 ;  /* 0x0000a000ff037424 */ /* 0x001fc800078e00ff */
[----:B------:R4:W-:Y:S01]  /*11170*/  SYNCS.ARRIVE.TRANS64 RZ, [R2+URZ+0x38850], R3 ;  /* 0x0388500302ff79a7 */ /* 0x0009e2000800003f */
[----:B--2---:R-:W-:-:S04]  /*11180*/  LOP3.LUT R0, R0, 0x1f, RZ, 0xc0, !PT ;  /* 0x0000001f00007812 */ /* 0x004fc800078ec0ff */
[----:B------:R-:W-:-:S13]  /*11190*/  ISETP.NE.AND P0, PT, R0, RZ, PT ;  /* 0x000000ff0000720c */ /* 0x000fda0003f05270 */
[----:B----4-:R-:W-:Y:S05]  /*111a0*/  @!P0 BRA `(.L_x_120) ;  /* 0x0000000000048947 */ /* 0x010fea0003800000 */
[----:B------:R-:W-:Y:S01]  /*111b0*/  BPT.TRAP 0x1 ;  /* 0x000000040000795c */ /* 0x000fe20000300000 */
.L_x_120:
[----:B------:R-:W-:Y:S05]  /*111c0*/  BSYNC B1 ;  /* 0x0000000000017941 */ /* 0x000fea0003800000 */
.L_x_119:
[----:B------:R-:W2:Y:S01]  /*111d0*/  LDL R0, [R1+0x4] ;  /* 0x0000040001007983 */ /* 0x000ea20000100800 */
[----:B------:R-:W-:Y:S01]  /*111e0*/  IMAD R9, R18, 0xa000, R9 ;  /* 0x0000a00012097824 */ /* 0x000fe200078e0209 */
[----:B------:R-:W-:Y:S01]  /*111f0*/  UIADD3 UR4, UP0, UR38, 0x470, URZ ;  /* 0x0000047026047890 */ /* 0x000fe2000ff1e03f */
[----:B------:R-:W-:Y:S01]  /*11200*/  PLOP3.LUT P0, PT, PT, PT, PT, 0x80, 0x0 ;  /* 0x000000000000781c */ /* 0x000fe20003f0f070 */
[----:B0-----:R-:W-:Y:S01]  /*11210*/  VIADD R2, R2, 0x38850 ;  /* 0x0003885002027836 */ /* 0x001fe20000000000 */
[----:B------:R-:W-:Y:S01]  /*11220*/  UMOV UR6, 0x0 ;  /* 0x0000000000067882 */ /* 0x000fe20000000000 */
[----:B------:R-:W-:Y:S01]  /*11230*/  VIADD R3, R9, 0x400 ;  /* 0x0000040009037836 */ /* 0x000fe20000000000 */
[----:B------:R-:W-:Y:S01]  /*11240*/  UIADD3.X UR5, URZ, UR39, URZ, UP0, !UPT ;  /* 0x000000273f057290 */ /* 0x000fe200087fe43f */
[----:B------:R-:W-:Y:S01]  /*11250*/  UMOV UR7, 0x14f00000 ;  /* 0x14f0000000077882 */ /* 0x000fe20000000000 */
[----:B------:R-:W-:Y:S01]  /*11260*/  UMOV UR10, URZ ;  /* 0x0000003f000a7c82 */ /* 0x000fe20008000000 */
[----:B--2---:R-:W-:-:S09]  /*11270*/  IMAD R0, R0, 0x50, RZ ;  /* 0x0000005000007824 */ /* 0x004fd200078e02ff */
.L_x_121:
        /* <DEDUP_REMOVED lines=10> */
[----:B------:R-:W-:Y:S01]  /*11320*/  PLOP3.LUT P0, PT, PT, PT, PT, 0x80, 0x0 ;  /* 0x000000000000781c */ /* 0x000fe20003f0f070 */
[----:B------:R-:W-:Y:S01]  /*11330*/  VIADD R3, R9, 0x2c00 ;  /* 0x00002c0009037836 */ /* 0x000fe20000000000 */
[----:B------:R-:W-:Y:S01]  /*11340*/  UMOV UR6, 0x0 ;  /* 0x0000000000067882 */ /* 0x000fe20000000000 */
[----:B------:R-:W-:Y:S01]  /*11350*/  UMOV UR7, 0x14f00000 ;  /* 0x14f0000000077882 */ /* 0x000fe20000000000 */
[----:B------:R-:W-:-:S09]  /*11360*/  UMOV UR10, 0x40 ;  /* 0x00000040000a7882 */ /* 0x000fd20000000000 */
.L_x_122:
        /* <DEDUP_REMOVED lines=11> */
[----:B------:R-:W-:Y:S01]  /*11420*/  UMOV UR6, 0x0 ;  /* 0x0000000000067882 */ /* 0x000fe20000000000 */
[----:B------:R-:W-:Y:S01]  /*11430*/  IADD3 R3, R9, 0x5400, RZ ;  /* 0x0000540009037810 */ /* 0x000fe20007ffe0ff */
[----:B------:R-:W-:Y:S01]  /*11440*/  UMOV UR7, 0x14f00000 ;  /* 0x14f0000000077882 */ /* 0x000fe20000000000 */
[----:B------:R-:W-:-:S09]  /*11450*/  UMOV UR10, 0x80 ;  /* 0x00000080000a7882 */ /* 0x000fd20000000000 */
.L_x_123:
        /* <DEDUP_REMOVED lines=15> */
.L_x_124:
        /* <DEDUP_REMOVED lines=10> */
.L_x_116:
[----:B------:R-:W-:Y:S05]  /*115f0*/  BSYNC B0 ;  /* 0x0000000000007941 */ /* 0x000fea0003800000 */
.L_x_115:
[----:B-1----:R-:W4:Y:S01]  /*11600*/  LDL.LU R5, [R1+0x28] ;  /* 0x0000280001057983 */ /* 0x002f220000300800 */
[----:B------:R-:W-:Y:S01]  /*11610*/  VIADD R18, R18, 0x1 ;  /* 0x0000000112127836 */ /* 0x000fe20000000000 */
[----:B------:R-:W-:Y:S02]  /*11620*/  ULDC UR4, c[0x0][0xc34] ;  /* 0x00030d0000047ab9 */ /* 0x000fe40000000800 */
[----:B------:R-:W5:Y:S04]  /*11630*/  LDL.LU R4, [R1] ;  /* 0x0000000001047983 */ /* 0x000f680000300800 */
[----:B--2---:R-:W2:Y:S01]  /*11640*/  LDL.LU R3, [R1+0x30] ;  /* 0x0000300001037983 */ /* 0x004ea20000300800 */
[----:B------:R-:W-:-:S04]  /*11650*/  ISETP.NE.AND P0, PT, R18, 0x2, PT ;  /* 0x000000021200780c */ /* 0x000fc80003f05270 */
[----:B------:R-:W-:Y:S02]  /*11660*/  SEL R0, RZ, 0x1, P0 ;  /* 0x00000001ff007807 */ /* 0x000fe40000000000 */
[----:B------:R-:W-:Y:S01]  /*11670*/  SEL R18, R18, RZ, P0 ;  /* 0x000000ff12127207 */ /* 0x000fe20000000000 */
[----:B----4-:R-:W-:Y:S01]  /*11680*/  VIADD R5, R5, UR37 ;  /* 0x0000002505057c36 */ /* 0x010fe20008000000 */
[----:B-----5:R-:W-:-:S04]  /*11690*/  LOP3.LUT R4, R4, R0, RZ, 0x3c, !PT ;  /* 0x0000000004047212 */ /* 0x020fc800078e3cff */
[----:B------:R1:W-:Y:S01]  /*116a0*/  STL [R1+0x28], R5 ;  /* 0x0000280501007387 */ /* 0x0003e20000100800 */
[----:B------:R-:W-:Y:S01]  /*116b0*/  ISETP.GE.AND P1, PT, R5, UR4, PT ;  /* 0x0000000405007c0c */ /* 0x000fe2000bf26270 */
[----:B--2---:R-:W-:-:S05]  /*116c0*/  VIADD R3, R3, 0x1 ;  /* 0x0000000103037836 */ /* 0x004fca0000000000 */
[----:B------:R1:W-:Y:S04]  /*116d0*/  STL [R1+0x30], R3 ;  /* 0x0000300301007387 */ /* 0x0003e80000100800 */
[----:B------:R1:W-:Y:S03]  /*116e0*/  STL [R1], R4 ;  /* 0x0000000401007387 */ /* 0x0003e60000100800 */
[----:B------:R-:W-:Y:S05]  /*116f0*/  @!P1 BRA `(.L_x_125) ;  /* 0xffffffb400d89947 */ /* 0x000fea000383ffff */
[----:B------:R-:W-:-:S07]  /*11700*/  LOP3.LUT R2, R3, 0x1, RZ, 0xc, !PT ;  /* 0x0000000103027812 */ /* 0x000fce00078e0cff */
.L_x_38:
[----:B01----:R-:W0:Y:S01]  /*11710*/  S2R R3, SR_CgaCtaId ;  /* 0x0000000000037919 */ /* 0x003e220000008800 */
[----:B------:R-:W-:Y:S01]  /*11720*/  MOV R0, 0x400 ;  /* 0x0000040000007802 */ /* 0x000fe20000000f00 */
[----:B------:R-:W-:Y:S03]  /*11730*/  BSSY B0, `(.L_x_126) ;  /* 0x0000005000007945 */ /* 0x000fe60003800000 */
[----:B0-----:R-:W-:Y:S02]  /*11740*/  LEA R0, R3, R0, 0x18 ;  /* 0x0000000003007211 */ /* 0x001fe400078ec0ff */
[----:B------:R-:W-:-:S04]  /*11750*/  SHF.L.U32 R3, R2, 0x1f, RZ ;  /* 0x0000001f02037819 */ /* 0x000fc800000006ff */
[----:B------:R-:W0:Y:S02]  /*11760*/  SYNCS.PHASECHK.TRANS64.TRYWAIT P0, [R0+URZ+0x38820], R3 ;  /* 0x03882003000075a7 */ /* 0x000e24000800017f */
[----:B0-----:R-:W-:Y:S05]  /*11770*/  @!P0 BRA `(.L_x_127) ;  /* 0x00000014002c8947 */ /* 0x001fea0003800000 */
.L_x_171:
[----:B------:R-:W-:Y:S05]  /*11780*/  BSYNC B0 ;  /* 0x0000000000007941 */ /* 0x000fea0003800000 */
.L_x_126:
[----:B------:R-:W-:-:S03]  /*11790*/  UMOV UR4, 0xffffffff ;  /* 0xffffffff00047882 */ /* 0x000fc60000000000 */
[----:B------:R-:W-:Y:S05]  /*117a0*/  BRA.DIV UR4, `(.L_x_128) ;  /* 0x0000001604347947 */ /* 0x000fea000b800000 */
[----:B------:R-:W1:Y:S02]  /*117b0*/  S2R R2, SR_TID.X ;  /* 0x0000000000027919 */ /* 0x000e640000002100 */
[----:B-1----:R-:W-:-:S04]  /*117c0*/  SHF.R.U32.HI R2, RZ, 0x5, R2 ;  /* 0x00000005ff027819 */ /* 0x002fc80000011602 */
[----:B------:R-:W-:-:S05]  /*117d0*/  LOP3.LUT R2, R2, 0x3, RZ, 0xc0, !PT ;  /* 0x0000000302027812 */ /* 0x000fca00078ec0ff */
[----:B------:R1:W2:Y:S02]  /*117e0*/  SHFL.IDX PT, R14, R2, RZ, 0x1f ;  /* 0x00001fff020e7589 */ /* 0x0002a400000e0000 */
.L_x_174:
[----:B--2---:R-:W-:Y:S01]  /*117f0*/  ISETP.NE.AND P0, PT, R14, RZ, PT ;  /* 0x000000ff0e00720c */ /* 0x004fe20003f05270 */
[----:B------:R-:W-:-:S12]  /*11800*/  BSSY B0, `(.L_x_129) ;  /* 0x0000027000007945 */ /* 0x000fd80003800000 */
[----:B------:R-:W-:Y:S05]  /*11810*/  @P0 BRA `(.L_x_130) ;  /* 0x0000000000940947 */ /* 0x000fea0003800000 */
[----:B------:R-:W-:-:S03]  /*11820*/  UMOV UR4, 0xffffffff ;  /* 0xffffffff00047882 */ /* 0x000fc60000000000 */
[----:B------:R-:W-:Y:S05]  /*11830*/  BRA.DIV UR4, `(.L_x_131) ;  /* 0x0000001604447947 */ /* 0x000fea000b800000 */
[----:B------:R-:W-:-:S13]  /*11840*/  ELECT P6, URZ, PT ;  /* 0x00000000003f782f */ /* 0x000fda00038c0000 */
.L_x_177:
[----:B------:R-:W-:Y:S05]  /*11850*/  @!P6 BRA `(.L_x_130) ;  /* 0x000000000084e947 */ /* 0x000fea0003800000 */
[----:B-1----:R-:W2:Y:S02]  /*11860*/  LDL R2, [R1+0x34] ;  /* 0x0000340001027983 */ /* 0x002ea40000100800 */
[----:B--2---:R-:W-:-:S13]  /*11870*/  R2UR UR4, R2 ;  /* 0x00000000020472ca */ /* 0x004fda00000e0000 */
[----:B------:R-:W-:-:S06]  /*11880*/  ULOP3.LUT UR4, UR4, 0x2, URZ, 0xfc, !UPT ;  /* 0x0000000204047892 */ /* 0x000fcc000f8efc3f */
[----:B------:R-:W-:-:S05]  /*11890*/  IMAD.U32 R2, RZ, RZ, UR4 ;  /* 0x00000004ff027e24 */ /* 0x000fca000f8e00ff */
[----:B------:R-:W-:-:S13]  /*118a0*/  ISETP.NE.AND P2, PT, R2, 0x3, PT ;  /* 0x000000030200780c */ /* 0x000fda0003f45270 */
[----:B------:R-:W-:Y:S05]  /*118b0*/  @!P2 BRA `(.L_x_132) ;  /* 0x000000000004a947 */ /* 0x000fea0003800000 */
[----:B------:R-:W-:Y:S01]  /*118c0*/  BPT.TRAP 0x1 ;  /* 0x000000040000795c */ /* 0x000fe20000300000 */
.L_x_132:
[----:B------:R-:W2:Y:S01]  /*118d0*/  LDL.LU R7, [R1] ;  /* 0x0000000001077983 */ /* 0x000ea20000300800 */
[----:B0-----:R-:W-:Y:S02]  /*118e0*/  VIADD R3, R0, 0x38840 ;  /* 0x0003884000037836 */ /* 0x001fe40000000000 */
[C---:B------:R-:W-:Y:S02]  /*118f0*/  VIADD R2, R18.reuse, 0x1 ;  /* 0x0000000112027836 */ /* 0x040fe40000000000 */
[----:B------:R-:W-:-:S03]  /*11900*/  IMAD R6, R18, 0x8, R3 ;  /* 0x0000000812067824 */ /* 0x000fc600078e0203 */
[----:B------:R-:W-:-:S04]  /*11910*/  ISETP.NE.AND P1, PT, R2, 0x2, PT ;  /* 0x000000020200780c */ /* 0x000fc80003f25270 */
[----:B------:R-:W-:Y:S02]  /*11920*/  SEL R4, RZ, 0x1, P1 ;  /* 0x00000001ff047807 */ /* 0x000fe40000800000 */
[C---:B--2---:R-:W-:Y:S02]  /*11930*/  SHF.L.U32 R5, R7.reuse, 0x1f, RZ ;  /* 0x0000001f07057819 */ /* 0x044fe400000006ff */
[----:B------:R-:W-:Y:S02]  /*11940*/  LOP3.LUT R7, R7, R4, RZ, 0x3c, !PT ;  /* 0x0000000407077212 */ /* 0x000fe400078e3cff */
[----:B------:R-:W0:Y:S01]  /*11950*/  SYNCS.PHASECHK.TRANS64.TRYWAIT P0, [R6+URZ], R5 ;  /* 0x00000005060075a7 */ /* 0x000e22000800017f */
[----:B------:R-:W-:Y:S02]  /*11960*/  SEL R4, R2, RZ, P1 ;  /* 0x000000ff02047207 */ /* 0x000fe40000800000 */
[----:B------:R-:W-:Y:S02]  /*11970*/  SHF.L.U32 R2, R7, 0x1f, RZ ;  /* 0x0000001f07027819 */ /* 0x000fe400000006ff */
[----:B------:R-:W-:Y:S01]  /*11980*/  LEA R3, R4, R3, 0x3 ;  /* 0x0000000304037211 */ /* 0x000fe200078e18ff */
[----:B0-----:R-:W-:Y:S06]  /*11990*/  @!P0 BRA `(.L_x_133) ;  /* 0x00000014000c8947 */ /* 0x001fec0003800000 */
.L_x_178:
[----:B------:R-:W1:Y:S02]  /*119a0*/  SYNCS.PHASECHK.TRANS64.TRYWAIT P0, [R3+URZ], R2 ;  /* 0x00000002030075a7 */ /* 0x000e64000800017f */
[----:B-1----:R-:W-:Y:S05]  /*119b0*/  @!P0 BRA `(.L_x_134) ;  /* 0x0000001400188947 */ /* 0x002fea0003800000 */
.L_x_179:
[----:B------:R-:W-:Y:S05]  /*119c0*/  @!P2 BRA `(.L_x_135) ;  /* 0x000000000004a947 */ /* 0x000fea0003800000 */
[----:B------:R-:W-:Y:S01]  /*119d0*/  BPT.TRAP 0x1 ;  /* 0x000000040000795c */ /* 0x000fe20000300000 */
.L_x_135:
[----:B-1----:R-:W-:-:S04]  /*119e0*/  VIADD R3, R0, 0x38860 ;  /* 0x0003886000037836 */ /* 0x002fc80000000000 */
[----:B------:R-:W-:-:S04]  /*119f0*/  IMAD R18, R18, 0x8, R3 ;  /* 0x0000000812127824 */ /* 0x000fc800078e0203 */
[----:B------:R-:W1:Y:S02]  /*11a00*/  SYNCS.PHASECHK.TRANS64.TRYWAIT P0, [R18+URZ], R5 ;  /* 0x00000005120075a7 */ /* 0x000e64000800017f */
[----:B-1----:R-:W-:Y:S05]  /*11a10*/  @!P0 BRA `(.L_x_136) ;  /* 0x0000001400148947 */ /* 0x002fea0003800000 */
.L_x_180:
[----:B------:R-:W-:-:S07]  /*11a20*/  IMAD R3, R4, 0x8, R3 ;  /* 0x0000000804037824 */ /* 0x000fce00078e0203 */
.L_x_137:
[----:B--2---:R2:W4:Y:S02]  /*11a30*/  SYNCS.PHASECHK.TRANS64.TRYWAIT P0, [R3+URZ], R2 ;  /* 0x00000002030075a7 */ /* 0x004524000800017f */
[----:B----4-:R-:W-:Y:S05]  /*11a40*/  @!P0 NANOSLEEP.SYNCS 0x989680 ;  /* 0x009896800000895d */ /* 0x010fea0003900000 */
[----:B------:R-:W4:Y:S02]  /*11a50*/  @!P0 SYNCS.PHASECHK.TRANS64 P0, [R3+URZ], R2 ;  /* 0x00000002030085a7 */ /* 0x000f24000800007f */
[----:B----4-:R-:W-:Y:S05]  /*11a60*/  @!P0 BRA `(.L_x_137) ;  /* 0xfffffffc00f08947 */ /* 0x010fea000383ffff */
.L_x_130:
[----:B------:R-:W-:Y:S05]  /*11a70*/  BSYNC B0 ;  /* 0x0000000000007941 */ /* 0x000fea0003800000 */
.L_x_129:
[----:B------:R-:W-:Y:S05]  /*11a80*/  EXIT ;  /* 0x000000000000794d */ /* 0x000fea0003800000 */
.L_x_10:
[----:B0-----:R-:W-:-:S04]  /*11a90*/  IMAD.U32 R3, RZ, RZ, UR36 ;  /* 0x00000024ff037e24 */ /* 0x001fc8000f8e00ff */
[----:B------:R0:W1:Y:S03]  /*11aa0*/  SYNCS.PHASECHK.TRANS64.TRYWAIT P1, [R3+URZ+0x38800], R0 ;  /* 0x03880000030075a7 */ /* 0x000066000802017f */
[----:B-1----:R-:W-:Y:S05]  /*11ab0*/  @!P1 NANOSLEEP.SYNCS 0x989680 ;  /* 0x009896800000995d */ /* 0x002fea0003900000 */
[----:B------:R-:W1:Y:S02]  /*11ac0*/  @!P1 SYNCS.PHASECHK.TRANS64 P1, [R3+URZ+0x38800], R0 ;  /* 0x03880000030095a7 */ /* 0x000e64000802007f */
[----:B-1----:R-:W-:Y:S05]  /*11ad0*/  @!P1 BRA `(.L_x_10) ;  /* 0xfffffffc00ec9947 */ /* 0x002fea000383ffff */
[----:B------:R-:W-:Y:S05]  /*11ae0*/  BRA `(.L_x_138) ;  /* 0xfffffef400dc7947 */ /* 0x000fea000383ffff */
.L_x_14:
[----:B-1----:R1:W2:Y:S02]  /*11af0*/  SYNCS.PHASECHK.TRANS64.TRYWAIT P2, [R0+URZ+0x38830], R3 ;  /* 0x03883003000075a7 */ /* 0x0022a4000804017f */
[----:B--2---:R-:W-:Y:S05]  /*11b00*/  @!P2 NANOSLEEP.SYNCS 0x989680 ;  /* 0x009896800000a95d */ /* 0x004fea0003900000 */
[----:B------:R-:W2:Y:S02]  /*11b10*/  @!P2 SYNCS.PHASECHK.TRANS64 P2, [R0+URZ+0x38830], R3 ;  /* 0x038830030000a5a7 */ /* 0x000ea4000804007f */
[----:B--2---:R-:W-:Y:S05]  /*11b20*/  @!P2 BRA `(.L_x_14) ;  /* 0xfffffffc00f0a947 */ /* 0x004fea000383ffff */
[----:B------:R-:W-:Y:S05]  /*11b30*/  BRA `(.L_x_13) ;  /* 0xfffffef8000c7947 */ /* 0x000fea000383ffff */
.L_x_19:
[----:B------:R-:W-:-:S13]  /*11b40*/  R2UR UR4, R223 ;  /* 0x00000000df0472ca */ /* 0x000fda00000e0000 */
[----:B-1----:R-:W-:-:S04]  /*11b50*/  IMAD.U32 R4, RZ, RZ, UR4 ;  /* 0x00000004ff047e24 */ /* 0x002fc8000f8e00ff */
[----:B------:R1:W2:Y:S03]  /*11b60*/  SYNCS.PHASECHK.TRANS64.TRYWAIT P2, [R4+URZ+0x38830], R3 ;  /* 0x03883003040075a7 */ /* 0x0002a6000804017f */
[----:B--2---:R-:W-:Y:S05]  /*11b70*/  @!P2 NANOSLEEP.SYNCS 0x989680 ;  /* 0x009896800000a95d */ /* 0x004fea0003900000 */
[----:B------:R-:W2:Y:S02]  /*11b80*/  @!P2 SYNCS.PHASECHK.TRANS64 P2, [R4+URZ+0x38830], R3 ;  /* 0x038830030400a5a7 */ /* 0x000ea4000804007f */
[----:B--2---:R-:W-:Y:S05]  /*11b90*/  @!P2 BRA `(.L_x_19) ;  /* 0xfffffffc00e8a947 */ /* 0x004fea000383ffff */
[----:B------:R-:W-:Y:S05]  /*11ba0*/  BRA `(.L_x_18) ;  /* 0xffffff3c00bc7947 */ /* 0x000fea000383ffff */
.L_x_23:
[----:B01----:R-:W-:-:S04]  /*11bb0*/  IMAD.U32 R3, RZ, RZ, UR4 ;  /* 0x00000004ff037e24 */ /* 0x003fc8000f8e00ff */
[----:B------:R0:W1:Y:S03]  /*11bc0*/  SYNCS.PHASECHK.TRANS64.TRYWAIT P2, [R3+URZ+0x38850], R0 ;  /* 0x03885000030075a7 */ /* 0x000066000804017f */
[----:B-1----:R-:W-:Y:S05]  /*11bd0*/  @!P2 NANOSLEEP.SYNCS 0x989680 ;  /* 0x009896800000a95d */ /* 0x002fea0003900000 */
[----:B------:R-:W1:Y:S02]  /*11be0*/  @!P2 SYNCS.PHASECHK.TRANS64 P2, [R3+URZ+0x38850], R0 ;  /* 0x038850000300a5a7 */ /* 0x000e64000804007f */
[----:B-1----:R-:W-:Y:S05]  /*11bf0*/  @!P2 BRA `(.L_x_23) ;  /* 0xfffffffc00eca947 */ /* 0x002fea000383ffff */
[----:B------:R-:W-:Y:S05]  /*11c00*/  BRA `(.L_x_22) ;  /* 0xffffff6400e07947 */ /* 0x000fea000383ffff */
.L_x_28:
[----:B-1----:R-:W-:-:S04]  /*11c10*/  IMAD.U32 R7, RZ, RZ, UR12 ;  /* 0x0000000cff077e24 */ /* 0x002fc8000f8e00ff */
[----:B------:R1:W2:Y:S03]  /*11c20*/  SYNCS.PHASECHK.TRANS64.TRYWAIT P0, [R7+URZ+0x38850], R0 ;  /* 0x03885000070075a7 */ /* 0x0002a6000800017f */
[----:B--2---:R-:W-:Y:S05]  /*11c30*/  @!P0 NANOSLEEP.SYNCS 0x989680 ;  /* 0x009896800000895d */ /* 0x004fea0003900000 */
[----:B------:R-:W2:Y:S02]  /*11c40*/  @!P0 SYNCS.PHASECHK.TRANS64 P0, [R7+URZ+0x38850], R0 ;  /* 0x03885000070085a7 */ /* 0x000ea4000800007f */
[----:B--2---:R-:W-:Y:S05]  /*11c50*/  @!P0 BRA `(.L_x_28) ;  /* 0xfffffffc00ec8947 */ /* 0x004fea000383ffff */
[----:B------:R-:W-:Y:S05]  /*11c60*/  BRA `(.L_x_27) ;  /* 0xffffff8400307947 */ /* 0x000fea000383ffff */
.L_x_42:
[----:B-1----:R-:W1:Y:S01]  /*11c70*/  S2R R0, SR_TID.X ;  /* 0x0000000000007919 */ /* 0x002e620000002100 */
[----:B------:R-:W-:Y:S01]  /*11c80*/  BSSY B0, `(.L_x_139) ;  /* 0x000000a000007945 */ /* 0x000fe20003800000 */
[----:B------:R-:W-:Y:S01]  /*11c90*/  MOV R12, RZ ;  /* 0x000000ff000c7202 */ /* 0x000fe20000000f00 */
[----:B------:R-:W-:Y:S02]  /*11ca0*/  IMAD.MOV.U32 R11, RZ, RZ, 0x1f ;  /* 0x0000001fff0b7424 */ /* 0x000fe400078e00ff */
[----:B------:R-:W-:Y:S01]  /*11cb0*/  IMAD.MOV.U32 R15, RZ, RZ, -0x1 ;  /* 0xffffffffff0f7424 */ /* 0x000fe200078e00ff */
[----:B-1----:R-:W-:-:S04]  /*11cc0*/  SHF.R.U32.HI R0, RZ, 0x5, R0 ;  /* 0x00000005ff007819 */ /* 0x002fc80000011600 */
[----:B------:R-:W-:-:S05]  /*11cd0*/  LOP3.LUT R0, R0, 0x3, RZ, 0xc0, !PT ;  /* 0x0000000300007812 */ /* 0x000fca00078ec0ff */
[----:B------:R-:W-:-:S07]  /*11ce0*/  IMAD.MOV.U32 R13, RZ, RZ, R0 ;  /* 0x000000ffff0d7224 */ /* 0x000fce00078e0000 */
[----:B0-----:R-:W-:Y:S05]  /*11cf0*/  WARPSYNC.COLLECTIVE R15, `(.L_x_140) ;  /* 0x000000000f087348 */ /* 0x001fea0003c00000 */
[----:B------:R1:W2:Y:S02]  /*11d00*/  SHFL.IDX P6, R14, R13, R12, R11 ;  /* 0x0000000c0d0e7389 */ /* 0x0002a400000c000b */
[----:B012---:R-:W-:Y:S01]  /*11d10*/  ENDCOLLECTIVE ;  /* 0x000000000000791b */ /* 0x007fe20003800000 */
.L_x_140:
[----:B------:R-:W-:Y:S05]  /*11d20*/  BSYNC B0 ;  /* 0x0000000000007941 */ /* 0x000fea0003800000 */
.L_x_139:
[----:B------:R-:W-:Y:S05]  /*11d30*/  BRA `(.L_x_141) ;  /* 0xffffffb800047947 */ /* 0x000fea000383ffff */
.L_x_44:
[----:B------:R-:W-:Y:S01]  /*11d40*/  BSSY B0, `(.L_x_142) ;  /* 0x0000006000007945 */ /* 0x000fe20003800000 */
[----:B------:R-:W-:-:S07]  /*11d50*/  IMAD.MOV.U32 R15, RZ, RZ, -0x1 ;  /* 0xffffffffff0f7424 */ /* 0x000fce00078e00ff */
[----:B01----:R-:W-:Y:S05]  /*11d60*/  WARPSYNC.COLLECTIVE R15, `(.L_x_143) ;  /* 0x000000000f0c7348 */ /* 0x003fea0003c00000 */
[----:B------:R-:W-:Y:S02]  /*11d70*/  ELECT P6, UR62, PT ;  /* 0x00000000003e782f */ /* 0x000fe400038c0000 */
[----:B------:R-:W-:Y:S01]  /*11d80*/  MOV R14, UR62 ;  /* 0x0000003e000e7c02 */ /* 0x000fe20008000f00 */
[----:B01----:R-:W-:Y:S10]  /*11d90*/  ENDCOLLECTIVE ;  /* 0x000000000000791b */ /* 0x003ff40003800000 */
.L_x_143:
[----:B------:R-:W-:Y:S05]  /*11da0*/  BSYNC B0 ;  /* 0x0000000000007941 */ /* 0x000fea0003800000 */
.L_x_142:
[----:B------:R-:W-:Y:S05]  /*11db0*/  BRA `(.L_x_144) ;  /* 0xffffffb800047947 */ /* 0x000fea000383ffff */
.L_x_46:
[----:B-1----:R1:W3:Y:S02]  /*11dc0*/  SYNCS.PHASECHK.TRANS64.TRYWAIT P0, [R0+URZ+0x38840], R2 ;  /* 0x03884002000075a7 */ /* 0x0022e4000800017f */
[----:B---3--:R-:W-:Y:S05]  /*11dd0*/  @!P0 NANOSLEEP.SYNCS 0x989680 ;  /* 0x009896800000895d */ /* 0x008fea0003900000 */
[----:B------:R-:W3:Y:S02]  /*11de0*/  @!P0 SYNCS.PHASECHK.TRANS64 P0, [R0+URZ+0x38840], R2 ;  /* 0x03884002000085a7 */ /* 0x000ee4000800007f */
[----:B---3--:R-:W-:Y:S05]  /*11df0*/  @!P0 BRA `(.L_x_46) ;  /* 0xfffffffc00f08947 */ /* 0x008fea000383ffff */
[----:B------:R-:W-:Y:S05]  /*11e00*/  BRA `(.L_x_145) ;  /* 0xffffffb800647947 */ /* 0x000fea000383ffff */
.L_x_49:
[----:B------:R-:W-:Y:S01]  /*11e10*/  IMAD.MOV.U32 R13, RZ, RZ, R3 ;  /* 0x000000ffff0d7224 */ /* 0x000fe200078e0003 */
[----:B------:R-:W0:Y:S01]  /*11e20*/  S2R R6, SR_TID.X ;  /* 0x0000000000067919 */ /* 0x000e220000002100 */
[----:B------:R-:W-:Y:S02]  /*11e30*/  IMAD.MOV.U32 R12, RZ, RZ, RZ ;  /* 0x000000ffff0c7224 */ /* 0x000fe400078e00ff */
[----:B------:R-:W-:Y:S02]  /*11e40*/  IMAD.MOV.U32 R11, RZ, RZ, 0x181f ;  /* 0x0000181fff0b7424 */ /* 0x000fe400078e00ff */
[----:B------:R-:W-:-:S07]  /*11e50*/  IMAD.MOV.U32 R15, RZ, RZ, -0x1 ;  /* 0xffffffffff0f7424 */ /* 0x000fce00078e00ff */
[----:B0----5:R-:W-:Y:S05]  /*11e60*/  WARPSYNC.COLLECTIVE R15, `(.L_x_146) ;  /* 0x000000000f087348 */ /* 0x021fea0003c00000 */
[----:B------:R1:W2:Y:S02]  /*11e70*/  SHFL.IDX P6, R14, R13, R12, R11 ;  /* 0x0000000c0d0e7389 */ /* 0x0002a400000c000b */
[----:B012--5:R-:W-:Y:S01]  /*11e80*/  ENDCOLLECTIVE ;  /* 0x000000000000791b */ /* 0x027fe20003800000 */
.L_x_146:
[----:B------:R-:W-:Y:S02]  /*11e90*/  MOV R13, R4 ;  /* 0x00000004000d7202 */ /* 0x000fe40000000f00 */
[----:B------:R-:W-:Y:S01]  /*11ea0*/  LOP3.LUT R6, R6, 0x7f, RZ, 0xc0, !PT ;  /* 0x0000007f06067812 */ /* 0x000fe200078ec0ff */
[----:B------:R-:W-:-:S07]  /*11eb0*/  IMAD.MOV.U32 R7, RZ, RZ, R14 ;  /* 0x000000ffff077224 */ /* 0x000fce00078e000e */
[----:B------:R-:W-:Y:S05]  /*11ec0*/  WARPSYNC.COLLECTIVE R15, `(.L_x_147) ;  /* 0x000000000f087348 */ /* 0x000fea0003c00000 */
[----:B------:R0:W1:Y:S02]  /*11ed0*/  SHFL.IDX P6, R14, R13, R12, R11 ;  /* 0x0000000c0d0e7389 */ /* 0x00006400000c000b */
[----:B01----:R-:W-:Y:S01]  /*11ee0*/  ENDCOLLECTIVE ;  /* 0x000000000000791b */ /* 0x003fe20003800000 */
.L_x_147:
[----:B------:R-:W-:Y:S01]  /*11ef0*/  SHF.R.U32.HI R0, RZ, 0x3, R6 ;  /* 0x00000003ff007819 */ /* 0x000fe20000011606 */
[----:B------:R-:W-:Y:S01]  /*11f00*/  ULDC UR4, c[0x0][0x288] ;  /* 0x0000a20000047ab9 */ /* 0x000fe20000000800 */
[----:B------:R-:W-:Y:S01]  /*11f10*/  ULDC.64 UR6, c[0x0][0x208] ;  /* 0x0000820000067ab9 */ /* 0x000fe20000000a00 */
[----:B------:R-:W-:Y:S02]  /*11f20*/  IMAD R2, R8, UR4, RZ ;  /* 0x0000000408027c24 */ /* 0x000fe4000f8e02ff */
[----:B------:R-:W-:-:S04]  /*11f30*/  IMAD.IADD R0, R0, 0x1, R5 ;  /* 0x0000000100007824 */ /* 0x000fc800078e0205 */
[C---:B------:R-:W-:Y:S01]  /*11f40*/  VIADD R5, R0.reuse, 0x10 ;  /* 0x0000001000057836 */ /* 0x040fe20000000000 */
[----:B------:R-:W-:Y:S01]  /*11f50*/  ISETP.GE.AND P4, PT, R0, R2, PT ;  /* 0x000000020000720c */ /* 0x000fe20003f86270 */
[----:B------:R-:W-:Y:S02]  /*11f60*/  IMAD.MOV.U32 R13, RZ, RZ, R3 ;  /* 0x000000ffff0d7224 */ /* 0x000fe400078e0003 */
[----:B------:R-:W-:Y:S02]  /*11f70*/  IMAD.MOV.U32 R12, RZ, RZ, 0x1 ;  /* 0x00000001ff0c7424 */ /* 0x000fe400078e00ff */
[----:B------:R-:W-:-:S08]  /*11f80*/  IMAD.MOV.U32 R6, RZ, RZ, R14 ;  /* 0x000000ffff067224 */ /* 0x000fd000078e000e */
[----:B------:R-:W-:-:S05]  /*11f90*/  @!P4 LEA R6, P5, R10, R6, 0x1 ;  /* 0x000000060a06c211 */ /* 0x000fca00078a08ff */
[----:B------:R-:W-:-:S05]  /*11fa0*/  @!P4 IMAD.X R7, RZ, RZ, R7, P5 ;  /* 0x000000ffff07c224 */ /* 0x000fca00028e0607 */
[----:B------:R-:W-:Y:S01]  /*11fb0*/  @!PT LDS RZ, [RZ] ;  /* 0x00000000fffff984 */ /* 0x000fe20000000800 */
[----:B------:R-:W-:Y:S01]  /*11fc0*/  @!PT LDS RZ, [RZ] ;  /* 0x00000000fffff984 */ /* 0x000fe20000000800 */
[----:B------:R-:W-:Y:S01]  /*11fd0*/  @!PT LDS RZ, [RZ] ;  /* 0x00000000fffff984 */ /* 0x000fe20000000800 */
[----:B------:R0:W-:Y:S04]  /*11fe0*/  @!P4 LDGSTS.E.BYPASS.LTC128B.128 [R9+0x14400], desc[UR6][R6.64], !P0 ;  /* 0x144000000609cfae */ /* 0x0001e8000c101d46 */
[----:B------:R0:W-:Y:S04]  /*11ff0*/  @!P4 LDGSTS.E.BYPASS.LTC128B.128 [R9+0x18400], desc[UR6][R6.64+0x80], !P1 ;  /* 0x184000800609cfae */ /* 0x0001e8000c901d46 */
[----:B------:R0:W-:Y:S04]  /*12000*/  @!P4 LDGSTS.E.BYPASS.LTC128B.128 [R9+0x1c400], desc[UR6][R6.64+0x100], !P2 ;  /* 0x1c4001000609cfae */ /* 0x0001e8000d101d46 */
[----:B------:R0:W-:Y:S01]  /*12010*/  @!P4 LDGSTS.E.BYPASS.LTC128B.128 [R9+0x20400], desc[UR6][R6.64+0x180], !P3 ;  /* 0x204001800609cfae */ /* 0x0001e2000d901d46 */
[----:B------:R-:W-:-:S13]  /*12020*/  ISETP.GE.AND P4, PT, R5, R2, PT ;  /* 0x000000020500720c */ /* 0x000fda0003f86270 */
[----:B0-----:R-:W-:Y:S05]  /*12030*/  WARPSYNC.COLLECTIVE R15, `(.L_x_148) ;  /* 0x000000000f087348 */ /* 0x001fea0003c00000 */
[----:B------:R1:W2:Y:S02]  /*12040*/  SHFL.IDX P6, R14, R13, R12, R11 ;  /* 0x0000000c0d0e7389 */ /* 0x0002a400000c000b */
[----:B012---:R-:W-:Y:S01]  /*12050*/  ENDCOLLECTIVE ;  /* 0x000000000000791b */ /* 0x007fe20003800000 */
.L_x_148:
[----:B------:R-:W-:Y:S02]  /*12060*/  IMAD.MOV.U32 R13, RZ, RZ, R4 ;  /* 0x000000ffff0d7224 */ /* 0x000fe400078e0004 */
[----:B------:R-:W-:-:S07]  /*12070*/  IMAD.MOV.U32 R5, RZ, RZ, R14 ;  /* 0x000000ffff057224 */ /* 0x000fce00078e000e */
[----:B------:R-:W-:Y:S05]  /*12080*/  WARPSYNC.COLLECTIVE R15, `(.L_x_149) ;  /* 0x000000000f087348 */ /* 0x000fea0003c00000 */
[----:B------:R0:W1:Y:S02]  /*12090*/  SHFL.IDX P6, R14, R13, R12, R11 ;  /* 0x0000000c0d0e7389 */ /* 0x00006400000c000b */
[----:B01----:R-:W-:Y:S01]  /*120a0*/  ENDCOLLECTIVE ;  /* 0x000000000000791b */ /* 0x003fe20003800000 */
.L_x_149:
[----:B------:R-:W-:Y:S01]  /*120b0*/  ULDC.64 UR4, c[0x0][0x208] ;  /* 0x0000820000047ab9 */ /* 0x000fe20000000a00 */
[----:B------:R-:W-:Y:S02]  /*120c0*/  IMAD.MOV.U32 R13, RZ, RZ, R3 ;  /* 0x000000ffff0d7224 */ /* 0x000fe400078e0003 */
[----:B------:R-:W-:Y:S01]  /*120d0*/  IMAD.MOV.U32 R12, RZ, RZ, 0x2 ;  /* 0x00000002ff0c7424 */ /* 0x000fe200078e00ff */
[----:B------:R-:W-:-:S04]  /*120e0*/  MOV R6, R14 ;  /* 0x0000000e00067202 */ /* 0x000fc80000000f00 */
[----:B------:R-:W-:-:S05]  /*120f0*/  @!P4 LEA R6, P5, R10, R6, 0x1 ;  /* 0x000000060a06c211 */ /* 0x000fca00078a08ff */
[----:B------:R-:W-:-:S04]  /*12100*/  @!P4 IMAD.X R5, RZ, RZ, R5, P5 ;  /* 0x000000ffff05c224 */ /* 0x000fc800028e0605 */
[----:B------:R-:W-:Y:S02]  /*12110*/  @!P4 IMAD.MOV.U32 R7, RZ, RZ, R5 ;  /* 0x000000ffff07c224 */ /* 0x000fe400078e0005 */
[----:B------:R-:W-:-:S03]  /*12120*/  VIADD R5, R0, 0x20 ;  /* 0x0000002000057836 */ /* 0x000fc60000000000 */
        /* <DEDUP_REMOVED lines=11> */
.L_x_150:
[----:B------:R-:W-:Y:S02]  /*121e0*/  IMAD.MOV.U32 R13, RZ, RZ, R4 ;  /* 0x000000ffff0d7224 */ /* 0x000fe400078e0004 */
[----:B------:R-:W-:-:S07]  /*121f0*/  IMAD.MOV.U32 R5, RZ, RZ, R14 ;  /* 0x000000ffff057224 */ /* 0x000fce00078e000e */
[----:B------:R-:W-:Y:S05]  /*12200*/  WARPSYNC.COLLECTIVE R15, `(.L_x_151) ;  /* 0x000000000f087348 */ /* 0x000fea0003c00000 */
[----:B------:R0:W1:Y:S02]  /*12210*/  SHFL.IDX P6, R14, R13, R12, R11 ;  /* 0x0000000c0d0e7389 */ /* 0x00006400000c000b */
[----:B01----:R-:W-:Y:S01]  /*12220*/  ENDCOLLECTIVE ;  /* 0x000000000000791b */ /* 0x003fe20003800000 */
.L_x_151:
[----:B------:R-:W-:Y:S01]  /*12230*/  ULDC.64 UR4, c[0x0][0x208] ;  /* 0x0000820000047ab9 */ /* 0x000fe20000000a00 */
[----:B------:R-:W-:Y:S02]  /*12240*/  IMAD.MOV.U32 R13, RZ, RZ, R3 ;  /* 0x000000ffff0d7224 */ /* 0x000fe400078e0003 */
[----:B------:R-:W-:Y:S02]  /*12250*/  IMAD.MOV.U32 R12, RZ, RZ, 0x3 ;  /* 0x00000003ff0c7424 */ /* 0x000fe400078e00ff */
[----:B------:R-:W-:-:S05]  /*12260*/  IMAD.MOV.U32 R6, RZ, RZ, R14 ;  /* 0x000000ffff067224 */ /* 0x000fca00078e000e */
[----:B------:R-:W-:-:S04]  /*12270*/  @!P4 LEA R6, P5, R10, R6, 0x1 ;  /* 0x000000060a06c211 */ /* 0x000fc800078a08ff */
[----:B------:R-:W-:-:S05]  /*12280*/  @!P4 IADD3.X R5, RZ, R5, RZ, P5, !PT ;  /* 0x00000005ff05c210 */ /* 0x000fca0002ffe4ff */
        /* <DEDUP_REMOVED lines=13> */
.L_x_152:
[----:B------:R-:W-:Y:S02]  /*12360*/  IMAD.MOV.U32 R13, RZ, RZ, R4 ;  /* 0x000000ffff0d7224 */ /* 0x000fe400078e0004 */
[----:B------:R-:W-:-:S07]  /*12370*/  IMAD.MOV.U32 R5, RZ, RZ, R14 ;  /* 0x000000ffff057224 */ /* 0x000fce00078e000e */
[----:B------:R-:W-:Y:S05]  /*12380*/  WARPSYNC.COLLECTIVE R15, `(.L_x_153) ;  /* 0x000000000f087348 */ /* 0x000fea0003c00000 */
[----:B------:R0:W1:Y:S02]  /*12390*/  SHFL.IDX P6, R14, R13, R12, R11 ;  /* 0x0000000c0d0e7389 */ /* 0x00006400000c000b */
[----:B01----:R-:W-:Y:S01]  /*123a0*/  ENDCOLLECTIVE ;  /* 0x000000000000791b */ /* 0x003fe20003800000 */
.L_x_153:
[----:B------:R-:W-:Y:S01]  /*123b0*/  ULDC.64 UR4, c[0x0][0x208] ;  /* 0x0000820000047ab9 */ /* 0x000fe20000000a00 */
[----:B------:R-:W-:Y:S02]  /*123c0*/  IMAD.MOV.U32 R13, RZ, RZ, R3 ;  /* 0x000000ffff0d7224 */ /* 0x000fe400078e0003 */
[----:B------:R-:W-:Y:S02]  /*123d0*/  IMAD.MOV.U32 R12, RZ, RZ, 0x4 ;  /* 0x00000004ff0c7424 */ /* 0x000fe400078e00ff */
[----:B------:R-:W-:-:S05]  /*123e0*/  IMAD.MOV.U32 R6, RZ, RZ, R14 ;  /* 0x000000ffff067224 */ /* 0x000fca00078e000e */
[----:B------:R-:W-:-:S05]  /*123f0*/  @!P4 LEA R6, P5, R10, R6, 0x1 ;  /* 0x000000060a06c211 */ /* 0x000fca00078a08ff */
[----:B------:R-:W-:-:S05]  /*12400*/  @!P4 IMAD.X R5, RZ, RZ, R5, P5 ;  /* 0x000000ffff05c224 */ /* 0x000fca00028e0605 */
[----:B------:R-:W-:Y:S01]  /*12410*/  @!P4 MOV R7, R5 ;  /* 0x000000050007c202 */ /* 0x000fe20000000f00 */
[----:B------:R-:W-:-:S04]  /*12420*/  VIADD R5, R0, 0x40 ;  /* 0x0000004000057836 */ /* 0x000fc80000000000 */
        /* <DEDUP_REMOVED lines=11> */
.L_x_154:
[----:B------:R-:W-:Y:S02]  /*124e0*/  IMAD.MOV.U32 R13, RZ, RZ, R4 ;  /* 0x000000ffff0d7224 */ /* 0x000fe400078e0004 */
[----:B------:R-:W-:-:S07]  /*124f0*/  IMAD.MOV.U32 R5, RZ, RZ, R14 ;  /* 0x000000ffff057224 */ /* 0x000fce00078e000e */
[----:B------:R-:W-:Y:S05]  /*12500*/  WARPSYNC.COLLECTIVE R15, `(.L_x_155) ;  /* 0x000000000f087348 */ /* 0x000fea0003c00000 */
[----:B------:R0:W1:Y:S02]  /*12510*/  SHFL.IDX P6, R14, R13, R12, R11 ;  /* 0x0000000c0d0e7389 */ /* 0x00006400000c000b */
[----:B01----:R-:W-:Y:S01]  /*12520*/  ENDCOLLECTIVE ;  /* 0x000000000000791b */ /* 0x003fe20003800000 */
.L_x_155:
[----:B------:R-:W-:Y:S01]  /*12530*/  ULDC.64 UR4, c[0x0][0x208] ;  /* 0x0000820000047ab9 */ /* 0x000fe20000000a00 */
[----:B------:R-:W-:Y:S02]  /*12540*/  IMAD.MOV.U32 R13, RZ, RZ, R3 ;  /* 0x000000ffff0d7224 */ /* 0x000fe400078e0003 */
[----:B------:R-:W-:Y:S02]  /*12550*/  IMAD.MOV.U32 R12, RZ, RZ, 0x5 ;  /* 0x00000005ff0c7424 */ /* 0x000fe400078e00ff */
[----:B------:R-:W-:-:S05]  /*12560*/  IMAD.MOV.U32 R6, RZ, RZ, R14 ;  /* 0x000000ffff067224 */ /* 0x000fca00078e000e */
[----:B------:R-:W-:-:S05]  /*12570*/  @!P4 LEA R6, P5, R10, R6, 0x1 ;  /* 0x000000060a06c211 */ /* 0x000fca00078a08ff */
[----:B------:R-:W-:-:S04]  /*12580*/  @!P4 IMAD.X R5, RZ, RZ, R5, P5 ;  /* 0x000000ffff05c224 */ /* 0x000fc800028e0605 */
[----:B------:R-:W-:Y:S01]  /*12590*/  @!P4 IMAD.MOV.U32 R7, RZ, RZ, R5 ;  /* 0x000000ffff07c224 */ /* 0x000fe200078e0005 */
[----:B------:R-:W-:-:S04]  /*125a0*/  IADD3 R5, R0, 0x50, RZ ;  /* 0x0000005000057810 */ /* 0x000fc80007ffe0ff */
        /* <DEDUP_REMOVED lines=11> */
.L_x_156:
[----:B------:R-:W-:Y:S02]  /*12660*/  IMAD.MOV.U32 R13, RZ, RZ, R4 ;  /* 0x000000ffff0d7224 */ /* 0x000fe400078e0004 */
[----:B------:R-:W-:-:S07]  /*12670*/  IMAD.MOV.U32 R5, RZ, RZ, R14 ;  /* 0x000000ffff057224 */ /* 0x000fce00078e000e */
[----:B------:R-:W-:Y:S05]  /*12680*/  WARPSYNC.COLLECTIVE R15, `(.L_x_157) ;  /* 0x000000000f087348 */ /* 0x000fea0003c00000 */
[----:B------:R0:W1:Y:S02]  /*12690*/  SHFL.IDX P6, R14, R13, R12, R11 ;  /* 0x0000000c0d0e7389 */ /* 0x00006400000c000b */
[----:B01----:R-:W-:Y:S01]  /*126a0*/  ENDCOLLECTIVE ;  /* 0x000000000000791b */ /* 0x003fe20003800000 */
.L_x_157:
[----:B------:R-:W-:Y:S01]  /*126b0*/  ULDC.64 UR4, c[0x0][0x208] ;  /* 0x0000820000047ab9 */ /* 0x000fe20000000a00 */
[----:B------:R-:W-:Y:S01]  /*126c0*/  MOV R13, R3 ;  /* 0x00000003000d7202 */ /* 0x000fe20000000f00 */
[----:B------:R-:W-:Y:S02]  /*126d0*/  IMAD.MOV.U32 R12, RZ, RZ, 0x6 ;  /* 0x00000006ff0c7424 */ /* 0x000fe400078e00ff */
[----:B------:R-:W-:-:S05]  /*126e0*/  IMAD.MOV.U32 R6, RZ, RZ, R14 ;  /* 0x000000ffff067224 */ /* 0x000fca00078e000e */
        /* <DEDUP_REMOVED lines=15> */
.L_x_158:
[----:B------:R-:W-:Y:S02]  /*127e0*/  IMAD.MOV.U32 R13, RZ, RZ, R4 ;  /* 0x000000ffff0d7224 */ /* 0x000fe400078e0004 */
[----:B------:R-:W-:-:S07]  /*127f0*/  IMAD.MOV.U32 R5, RZ, RZ, R14 ;  /* 0x000000ffff057224 */ /* 0x000fce00078e000e */
[----:B------:R-:W-:Y:S05]  /*12800*/  WARPSYNC.COLLECTIVE R15, `(.L_x_159) ;  /* 0x000000000f087348 */ /* 0x000fea0003c00000 */
[----:B------:R0:W1:Y:S02]  /*12810*/  SHFL.IDX P6, R14, R13, R12, R11 ;  /* 0x0000000c0d0e7389 */ /* 0x00006400000c000b */
[----:B01----:R-:W-:Y:S01]  /*12820*/  ENDCOLLECTIVE ;  /* 0x000000000000791b */ /* 0x003fe20003800000 */
.L_x_159:
[----:B------:R-:W-:Y:S01]  /*12830*/  ULDC.64 UR4, c[0x0][0x208] ;  /* 0x0000820000047ab9 */ /* 0x000fe20000000a00 */
[----:B------:R-:W-:Y:S02]  /*12840*/  IMAD.MOV.U32 R13, RZ, RZ, R3 ;  /* 0x000000ffff0d7224 */ /* 0x000fe400078e0003 */
[----:B------:R-:W-:Y:S02]  /*12850*/  IMAD.MOV.U32 R12, RZ, RZ, 0x7 ;  /* 0x00000007ff0c7424 */ /* 0x000fe400078e00ff */
[----:B------:R-:W-:-:S05]  /*12860*/  IMAD.MOV.U32 R6, RZ, RZ, R14 ;  /* 0x000000ffff067224 */ /* 0x000fca00078e000e */
[----:B------:R-:W-:-:S05]  /*12870*/  @!P4 LEA R6, P5, R10, R6, 0x1 ;  /* 0x000000060a06c211 */ /* 0x000fca00078a08ff */
[----:B------:R-:W-:-:S04]  /*12880*/  @!P4 IMAD.X R5, RZ, RZ, R5, P5 ;  /* 0x000000ffff05c224 */ /* 0x000fc800028e0605 */
[----:B------:R-:W-:-:S05]  /*12890*/  @!P4 IMAD.MOV.U32 R7, RZ, RZ, R5 ;  /* 0x000000ffff07c224 */ /* 0x000fca00078e0005 */
[----:B------:R-:W-:Y:S01]  /*128a0*/  @!PT LDS RZ, [RZ] ;  /* 0x00000000fffff984 */ /* 0x000fe20000000800 */
[----:B------:R-:W-:Y:S01]  /*128b0*/  @!PT LDS RZ, [RZ] ;  /* 0x00000000fffff984 */ /* 0x000fe20000000800 */
[----:B------:R-:W-:Y:S01]  /*128c0*/  @!PT LDS RZ, [RZ] ;  /* 0x00000000fffff984 */ /* 0x000fe20000000800 */
[----:B------:R0:W-:Y:S04]  /*128d0*/  @!P4 LDGSTS.E.BYPASS.LTC128B.128 [R9+0x17400], desc[UR4][R6.64], !P0 ;  /* 0x174000000609cfae */ /* 0x0001e8000c101d44 */
[----:B------:R0:W-:Y:S04]  /*128e0*/  @!P4 LDGSTS.E.BYPASS.LTC128B.128 [R9+0x1b400], desc[UR4][R6.64+0x80], !P1 ;  /* 0x1b4000800609cfae */ /* 0x0001e8000c901d44 */
[----:B------:R0:W-:Y:S04]  /*128f0*/  @!P4 LDGSTS.E.BYPASS.LTC128B.128 [R9+0x1f400], desc[UR4][R6.64+0x100], !P2 ;  /* 0x1f4001000609cfae */ /* 0x0001e8000d101d44 */
[----:B------:R0:W-:Y:S02]  /*12900*/  @!P4 LDGSTS.E.BYPASS.LTC128B.128 [R9+0x23400], desc[UR4][R6.64+0x180], !P3 ;  /* 0x234001800609cfae */ /* 0x0001e4000d901d44 */
[----:B0-----:R-:W-:Y:S05]  /*12910*/  WARPSYNC.COLLECTIVE R15, `(.L_x_160) ;  /* 0x000000000f087348 */ /* 0x001fea0003c00000 */
[----:B------:R1:W2:Y:S02]  /*12920*/  SHFL.IDX P6, R14, R13, R12, R11 ;  /* 0x0000000c0d0e7389 */ /* 0x0002a400000c000b */
[----:B012---:R-:W-:Y:S01]  /*12930*/  ENDCOLLECTIVE ;  /* 0x000000000000791b */ /* 0x007fe20003800000 */
.L_x_160:
[----:B------:R-:W-:Y:S01]  /*12940*/  IMAD.MOV.U32 R13, RZ, RZ, R4 ;  /* 0x000000ffff0d7224 */ /* 0x000fe200078e0004 */
[----:B------:R-:W-:-:S07]  /*12950*/  MOV R5, R14 ;  /* 0x0000000e00057202 */ /* 0x000fce0000000f00 */
[----:B------:R-:W-:Y:S05]  /*12960*/  WARPSYNC.COLLECTIVE R15, `(.L_x_161) ;  /* 0x000000000f087348 */ /* 0x000fea0003c00000 */
[----:B------:R0:W1:Y:S02]  /*12970*/  SHFL.IDX P6, R14, R13, R12, R11 ;  /* 0x0000000c0d0e7389 */ /* 0x00006400000c000b */
[----:B01----:R-:W-:Y:S01]  /*12980*/  ENDCOLLECTIVE ;  /* 0x000000000000791b */ /* 0x003fe20003800000 */
.L_x_161:
[----:B------:R-:W-:Y:S01]  /*12990*/  IMAD.MOV.U32 R3, RZ, RZ, R14 ;  /* 0x000000ffff037224 */ /* 0x000fe200078e000e */
[----:B------:R-:W-:Y:S06]  /*129a0*/  BRA `(.L_x_162) ;  /* 0xffffffb800ec7947 */ /* 0x000fec000383ffff */
.L_x_53:
[----:B0-----:R0:W3:Y:S02]  /*129b0*/  SYNCS.PHASECHK.TRANS64.TRYWAIT P0, [R9+URZ+0x38820], R0 ;  /* 0x03882000090075a7 */ /* 0x0010e4000800017f */
[----:B---3--:R-:W-:Y:S05]  /*129c0*/  @!P0 NANOSLEEP.SYNCS 0x989680 ;  /* 0x009896800000895d */ /* 0x008fea0003900000 */
[----:B------:R-:W3:Y:S02]  /*129d0*/  @!P0 SYNCS.PHASECHK.TRANS64 P0, [R9+URZ+0x38820], R0 ;  /* 0x03882000090085a7 */ /* 0x000ee4000800007f */
[----:B---3--:R-:W-:Y:S05]  /*129e0*/  @!P0 BRA `(.L_x_53) ;  /* 0xfffffffc00f08947 */ /* 0x008fea000383ffff */
[----:B------:R-:W-:Y:S05]  /*129f0*/  BRA `(.L_x_163) ;  /* 0xffffffbc004c7947 */ /* 0x000fea000383ffff */
.L_x_60:
[----:B--2---:R2:W3:Y:S02]  /*12a00*/  SYNCS.PHASECHK.TRANS64.TRYWAIT P0, [R3+URZ+0x38840], R2 ;  /* 0x03884002030075a7 */ /* 0x0044e4000800017f */
[----:B---3--:R-:W-:Y:S05]  /*12a10*/  @!P0 NANOSLEEP.SYNCS 0x989680 ;  /* 0x009896800000895d */ /* 0x008fea0003900000 */
[----:B------:R-:W3:Y:S02]  /*12a20*/  @!P0 SYNCS.PHASECHK.TRANS64 P0, [R3+URZ+0x38840], R2 ;  /* 0x03884002030085a7 */ /* 0x000ee4000800007f */
[----:B---3--:R-:W-:Y:S05]  /*12a30*/  @!P0 BRA `(.L_x_60) ;  /* 0xfffffffc00f08947 */ /* 0x008fea000383ffff */
[----:B------:R-:W-:Y:S05]  /*12a40*/  BRA `(.L_x_164) ;  /* 0xffffffc000047947 */ /* 0x000fea000383ffff */
.L_x_68:
[----:B0-----:R0:W1:Y:S02]  /*12a50*/  SYNCS.PHASECHK.TRANS64.TRYWAIT P0, [R3+URZ+0x60], R2 ;  /* 0x00006002030075a7 */ /* 0x001064000800017f */
[----:B-1----:R-:W-:Y:S05]  /*12a60*/  @!P0 NANOSLEEP.SYNCS 0x989680 ;  /* 0x009896800000895d */ /* 0x002fea0003900000 */
[----:B------:R-:W1:Y:S02]  /*12a70*/  @!P0 SYNCS.PHASECHK.TRANS64 P0, [R3+URZ+0x60], R2 ;  /* 0x00006002030085a7 */ /* 0x000e64000800007f */
[----:B-1----:R-:W-:Y:S05]  /*12a80*/  @!P0 BRA `(.L_x_68) ;  /* 0xfffffffc00f08947 */ /* 0x002fea000383ffff */
[----:B------:R-:W-:Y:S05]  /*12a90*/  BRA `(.L_x_165) ;  /* 0xffffffc400547947 */ /* 0x000fea000383ffff */
.L_x_80:
[----:B--2---:R2:W3:Y:S02]  /*12aa0*/  SYNCS.PHASECHK.TRANS64.TRYWAIT P0, [R3+URZ+0x38840], R2 ;  /* 0x03884002030075a7 */ /* 0x0044e4000800017f */
[----:B---3--:R-:W-:Y:S05]  /*12ab0*/  @!P0 NANOSLEEP.SYNCS 0x989680 ;  /* 0x009896800000895d */ /* 0x008fea0003900000 */
[----:B------:R-:W3:Y:S02]  /*12ac0*/  @!P0 SYNCS.PHASECHK.TRANS64 P0, [R3+URZ+0x38840], R2 ;  /* 0x03884002030085a7 */ /* 0x000ee4000800007f */
[----:B---3--:R-:W-:Y:S05]  /*12ad0*/  @!P0 BRA `(.L_x_80) ;  /* 0xfffffffc00f08947 */ /* 0x008fea000383ffff */
[----:B------:R-:W-:Y:S05]  /*12ae0*/  BRA `(.L_x_166) ;  /* 0xffffffcc00547947 */ /* 0x000fea000383ffff */
.L_x_88:
[----:B0-----:R0:W1:Y:S02]  /*12af0*/  SYNCS.PHASECHK.TRANS64.TRYWAIT P0, [R5+URZ+0x60], R2 ;  /* 0x00006002050075a7 */ /* 0x001064000800017f */
[----:B-1----:R-:W-:Y:S05]  /*12b00*/  @!P0 NANOSLEEP.SYNCS 0x989680 ;  /* 0x009896800000895d */ /* 0x002fea0003900000 */
[----:B------:R-:W1:Y:S02]  /*12b10*/  @!P0 SYNCS.PHASECHK.TRANS64 P0, [R5+URZ+0x60], R2 ;  /* 0x00006002050085a7 */ /* 0x000e64000800007f */
[----:B-1----:R-:W-:Y:S05]  /*12b20*/  @!P0 BRA `(.L_x_88) ;  /* 0xfffffffc00f08947 */ /* 0x002fea000383ffff */
[----:B------:R-:W-:Y:S05]  /*12b30*/  BRA `(.L_x_167) ;  /* 0xffffffd000a47947 */ /* 0x000fea000383ffff */
.L_x_99:
[----:B---3--:R3:W4:Y:S02]  /*12b40*/  SYNCS.PHASECHK.TRANS64.TRYWAIT P0, [R2+URZ+0x38840], R3 ;  /* 0x03884003020075a7 */ /* 0x008724000800017f */
[----:B----4-:R-:W-:Y:S05]  /*12b50*/  @!P0 NANOSLEEP.SYNCS 0x989680 ;  /* 0x009896800000895d */ /* 0x010fea0003900000 */
[----:B------:R-:W4:Y:S02]  /*12b60*/  @!P0 SYNCS.PHASECHK.TRANS64 P0, [R2+URZ+0x38840], R3 ;  /* 0x03884003020085a7 */ /* 0x000f24000800007f */
[----:B----4-:R-:W-:Y:S05]  /*12b70*/  @!P0 BRA `(.L_x_99) ;  /* 0xfffffffc00f08947 */ /* 0x010fea000383ffff */
[----:B------:R-:W-:Y:S05]  /*12b80*/  BRA `(.L_x_168) ;  /* 0xffffffd800747947 */ /* 0x000fea000383ffff */
.L_x_107:
[----:B0-----:R0:W1:Y:S02]  /*12b90*/  SYNCS.PHASECHK.TRANS64.TRYWAIT P0, [R5+URZ+0x60], R7 ;  /* 0x00006007050075a7 */ /* 0x001064000800017f */
[----:B-1----:R-:W-:Y:S05]  /*12ba0*/  @!P0 NANOSLEEP.SYNCS 0x989680 ;  /* 0x009896800000895d */ /* 0x002fea0003900000 */
[----:B------:R-:W1:Y:S02]  /*12bb0*/  @!P0 SYNCS.PHASECHK.TRANS64 P0, [R5+URZ+0x60], R7 ;  /* 0x00006007050085a7 */ /* 0x000e64000800007f */
[----:B-1----:R-:W-:Y:S05]  /*12bc0*/  @!P0 BRA `(.L_x_107) ;  /* 0xfffffffc00f08947 */ /* 0x002fea000383ffff */
[----:B------:R-:W-:Y:S05]  /*12bd0*/  BRA `(.L_x_169) ;  /* 0xffffffdc00c47947 */ /* 0x000fea000383ffff */
.L_x_118:
[----:B0-----:R0:W2:Y:S02]  /*12be0*/  SYNCS.PHASECHK.TRANS64.TRYWAIT P0, [R2+URZ+0x38860], R3 ;  /* 0x03886003020075a7 */ /* 0x0010a4000800017f */
[----:B--2---:R-:W-:Y:S05]  /*12bf0*/  @!P0 NANOSLEEP.SYNCS 0x989680 ;  /* 0x009896800000895d */ /* 0x004fea0003900000 */
[----:B------:R-:W2:Y:S02]  /*12c00*/  @!P0 SYNCS.PHASECHK.TRANS64 P0, [R2+URZ+0x38860], R3 ;  /* 0x03886003020085a7 */ /* 0x000ea4000800007f */
[----:B--2---:R-:W-:Y:S05]  /*12c10*/  @!P0 BRA `(.L_x_118) ;  /* 0xfffffffc00f08947 */ /* 0x004fea000383ffff */
[----:B------:R-:W-:Y:S05]  /*12c20*/  BRA `(.L_x_170) ;  /* 0xffffffe4003c7947 */ /* 0x000fea000383ffff */
.L_x_127:
[----:B0-----:R0:W1:Y:S02]  /*12c30*/  SYNCS.PHASECHK.TRANS64.TRYWAIT P0, [R0+URZ+0x38820], R3 ;  /* 0x03882003000075a7 */ /* 0x001064000800017f */
[----:B-1----:R-:W-:Y:S05]  /*12c40*/  @!P0 NANOSLEEP.SYNCS 0x989680 ;  /* 0x009896800000895d */ /* 0x002fea0003900000 */
[----:B------:R-:W1:Y:S02]  /*12c50*/  @!P0 SYNCS.PHASECHK.TRANS64 P0, [R0+URZ+0x38820], R3 ;  /* 0x03882003000085a7 */ /* 0x000e64000800007f */
[----:B-1----:R-:W-:Y:S05]  /*12c60*/  @!P0 BRA `(.L_x_127) ;  /* 0xfffffffc00f08947 */ /* 0x002fea000383ffff */
[----:B------:R-:W-:Y:S05]  /*12c70*/  BRA `(.L_x_171) ;  /* 0xffffffe800c07947 */ /* 0x000fea000383ffff */
.L_x_128:
[----:B------:R-:W1:Y:S01]  /*12c80*/  S2R R2, SR_TID.X ;  /* 0x0000000000027919 */ /* 0x000e620000002100 */
[----:B------:R-:W-:Y:S01]  /*12c90*/  BSSY B0, `(.L_x_172) ;  /* 0x000000a000007945 */ /* 0x000fe20003800000 */
[----:B------:R-:W-:Y:S02]  /*12ca0*/  IMAD.MOV.U32 R12, RZ, RZ, RZ ;  /* 0x000000ffff0c7224 */ /* 0x000fe400078e00ff */
[----:B------:R-:W-:Y:S02]  /*12cb0*/  IMAD.MOV.U32 R11, RZ, RZ, 0x1f ;  /* 0x0000001fff0b7424 */ /* 0x000fe400078e00ff */
[----:B------:R-:W-:Y:S01]  /*12cc0*/  IMAD.MOV.U32 R15, RZ, RZ, -0x1 ;  /* 0xffffffffff0f7424 */ /* 0x000fe200078e00ff */
[----:B-1----:R-:W-:-:S04]  /*12cd0*/  SHF.R.U32.HI R2, RZ, 0x5, R2 ;  /* 0x00000005ff027819 */ /* 0x002fc80000011602 */
[----:B------:R-:W-:-:S05]  /*12ce0*/  LOP3.LUT R2, R2, 0x3, RZ, 0xc0, !PT ;  /* 0x0000000302027812 */ /* 0x000fca00078ec0ff */
[----:B------:R-:W-:-:S07]  /*12cf0*/  IMAD.MOV.U32 R13, RZ, RZ, R2 ;  /* 0x000000ffff0d7224 */ /* 0x000fce00078e0002 */
[----:B0--3--:R-:W-:Y:S05]  /*12d00*/  WARPSYNC.COLLECTIVE R15, `(.L_x_173) ;  /* 0x000000000f087348 */ /* 0x009fea0003c00000 */
[----:B------:R1:W2:Y:S02]  /*12d10*/  SHFL.IDX P6, R14, R13, R12, R11 ;  /* 0x0000000c0d0e7389 */ /* 0x0002a400000c000b */
[----:B0123--:R-:W-:Y:S01]  /*12d20*/  ENDCOLLECTIVE ;  /* 0x000000000000791b */ /* 0x00ffe20003800000 */
.L_x_173:
[----:B------:R-:W-:Y:S05]  /*12d30*/  BSYNC B0 ;  /* 0x0000000000007941 */ /* 0x000fea0003800000 */
.L_x_172:
[----:B------:R-:W-:Y:S05]  /*12d40*/  BRA `(.L_x_174) ;  /* 0xffffffe800a87947 */ /* 0x000fea000383ffff */
.L_x_131:
[----:B------:R-:W-:Y:S01]  /*12d50*/  BSSY B1, `(.L_x_175) ;  /* 0x0000006000017945 */ /* 0x000fe20003800000 */
[----:B------:R-:W-:-:S07]  /*12d60*/  IMAD.MOV.U32 R15, RZ, RZ, -0x1 ;  /* 0xffffffffff0f7424 */ /* 0x000fce00078e00ff */
[----:B01-3--:R-:W-:Y:S05]  /*12d70*/  WARPSYNC.COLLECTIVE R15, `(.L_x_176) ;  /* 0x000000000f0c7348 */ /* 0x00bfea0003c00000 */
[----:B------:R-:W-:Y:S02]  /*12d80*/  ELECT P6, UR62, PT ;  /* 0x00000000003e782f */ /* 0x000fe400038c0000 */
[----:B------:R-:W-:Y:S01]  /*12d90*/  MOV R14, UR62 ;  /* 0x0000003e000e7c02 */ /* 0x000fe20008000f00 */
[----:B01-3--:R-:W-:Y:S10]  /*12da0*/  ENDCOLLECTIVE ;  /* 0x000000000000791b */ /* 0x00bff40003800000 */
.L_x_176:
[----:B------:R-:W-:Y:S05]  /*12db0*/  BSYNC B1 ;  /* 0x0000000000017941 */ /* 0x000fea0003800000 */
.L_x_175:
[----:B------:R-:W-:Y:S05]  /*12dc0*/  BRA `(.L_x_177) ;  /* 0xffffffe800a07947 */ /* 0x000fea000383ffff */
.L_x_133:
[----:B0-----:R0:W1:Y:S02]  /*12dd0*/  SYNCS.PHASECHK.TRANS64.TRYWAIT P0, [R6+URZ], R5 ;  /* 0x00000005060075a7 */ /* 0x001064000800017f */
[----:B-1----:R-:W-:Y:S05]  /*12de0*/  @!P0 NANOSLEEP.SYNCS 0x989680 ;  /* 0x009896800000895d */ /* 0x002fea0003900000 */
[----:B------:R-:W1:Y:S02]  /*12df0*/  @!P0 SYNCS.PHASECHK.TRANS64 P0, [R6+URZ], R5 ;  /* 0x00000005060085a7 */ /* 0x000e64000800007f */
[----:B-1----:R-:W-:Y:S05]  /*12e00*/  @!P0 BRA `(.L_x_133) ;  /* 0xfffffffc00f08947 */ /* 0x002fea000383ffff */
[----:B------:R-:W-:Y:S05]  /*12e10*/  BRA `(.L_x_178) ;  /* 0xffffffe800e07947 */ /* 0x000fea000383ffff */
.L_x_134:
[----:B-1----:R1:W2:Y:S02]  /*12e20*/  SYNCS.PHASECHK.TRANS64.TRYWAIT P0, [R3+URZ], R2 ;  /* 0x00000002030075a7 */ /* 0x0022a4000800017f */
[----:B--2---:R-:W-:Y:S05]  /*12e30*/  @!P0 NANOSLEEP.SYNCS 0x989680 ;  /* 0x009896800000895d */ /* 0x004fea0003900000 */
[----:B------:R-:W2:Y:S02]  /*12e40*/  @!P0 SYNCS.PHASECHK.TRANS64 P0, [R3+URZ], R2 ;  /* 0x00000002030085a7 */ /* 0x000ea4000800007f */
[----:B--2---:R-:W-:Y:S05]  /*12e50*/  @!P0 BRA `(.L_x_134) ;  /* 0xfffffffc00f08947 */ /* 0x004fea000383ffff */
[----:B------:R-:W-:Y:S05]  /*12e60*/  BRA `(.L_x_179) ;  /* 0xffffffe800d47947 */ /* 0x000fea000383ffff */
.L_x_136:
[----:B-1----:R1:W2:Y:S02]  /*12e70*/  SYNCS.PHASECHK.TRANS64.TRYWAIT P0, [R18+URZ], R5 ;  /* 0x00000005120075a7 */ /* 0x0022a4000800017f */
[----:B--2---:R-:W-:Y:S05]  /*12e80*/  @!P0 NANOSLEEP.SYNCS 0x989680 ;  /* 0x009896800000895d */ /* 0x004fea0003900000 */
[----:B------:R-:W2:Y:S02]  /*12e90*/  @!P0 SYNCS.PHASECHK.TRANS64 P0, [R18+URZ], R5 ;  /* 0x00000005120085a7 */ /* 0x000ea4000800007f */
[----:B--2---:R-:W-:Y:S05]  /*12ea0*/  @!P0 BRA `(.L_x_136) ;  /* 0xfffffffc00f08947 */ /* 0x004fea000383ffff */
[----:B------:R-:W-:Y:S05]  /*12eb0*/  BRA `(.L_x_180) ;  /* 0xffffffe800d87947 */ /* 0x000fea000383ffff */
.L_x_181:
[----:B------:R-:W-:-:S00]  /*12ec0*/  BRA `(.L_x_181) ;  /* 0xfffffffc00fc7947 */ /* 0x000fc0000383ffff */
[----:B------:R-:W-:-:S00]  /*12ed0*/  NOP ;  /* 0x0000000000007918 */ /* 0x000fc00000000000 */
        /* <DEDUP_REMOVED lines=10> */
.L_x_15288:


//--------------------- .text._ZN7cutlass13device_kernelIN5flash11enable_sm90INS1_16FlashAttnFwdSm90INS1_25CollectiveMainloopFwdSm90ILi2EN4cute5tupleIJNS5_1CILi2EEENS7_ILi1EEES9_EEENS6_IJNS7_ILi128EEENS7_ILi80EEENS7_ILi256EEEEEELi256ENS_10bfloat16_tEfNS_4arch4Sm90ELb0ELb0ELb1ELb0ELb0ELb0ELb0ELb1ELb1ELb1ELb0ELb0EEENS1_21CollectiveEpilogueFwdINS6_IJSB_SD_SC_EEESA_SF_SH_Li256ELb0ELb1ELb0ELb0EEENS1_29StaticPersistentTileSchedulerILb0EEEEEEEEEvNT_6ParamsE --------------------------
	.section	.text._ZN7cutlass13device_kernelIN5flash11enable_sm90INS1_16FlashAttnFwdSm90INS1_25CollectiveMainloopFwdSm90ILi2EN4cute5tupleIJNS5_1CILi2EEENS7_ILi1EEES9_EEENS6_IJNS7_ILi128EEENS7_ILi80EEENS7_ILi256EEEEEELi256ENS_10bfloat16_tEfNS_4arch4Sm90ELb0ELb0ELb1ELb0ELb0ELb0ELb0ELb1ELb1ELb1ELb0ELb0EEENS1_21CollectiveEpilogueFwdINS6_IJSB_SD_SC_EEESA_SF_SH_Li256ELb0ELb1ELb0ELb0EEENS1_29StaticPersistentTileSchedulerILb0EEEEEEEEEvNT_6ParamsE,"ax",@progbits
	.align	128
.text._ZN7cutlass13device_kernelIN5flash11enable_sm90INS1_16FlashAttnFwdSm90INS1_25CollectiveMainloopFwdSm90ILi2EN4cute5tupleIJNS5_1CILi2EEENS7_ILi1EEES9_EEENS6_IJNS7_ILi128EEENS7_ILi80EEENS7_ILi256EEEEEELi256ENS_10bfloat16_tEfNS_4arch4Sm90ELb0ELb0ELb1ELb0ELb0ELb0ELb0ELb1ELb1ELb1ELb0ELb0EEENS1_21CollectiveEpilogueFwdINS6_IJSB_SD_SC_EEESA_SF_SH_Li256ELb0ELb1ELb0ELb0EEENS1_29StaticPersistentTileSchedulerILb0EEEEEEEEEvNT_6ParamsE:
        .type           _ZN7cutlass13device_kernelIN5flash11enable_sm90INS1_16FlashAttnFwdSm90INS1_25CollectiveMainloopFwdSm90ILi2EN4cute5tupleIJNS5_1CILi2EEENS7_ILi1EEES9_EEENS6_IJNS7_ILi128EEENS7_ILi80EEENS7_ILi256EEEEEELi256ENS_10bfloat16_tEfNS_4arch4Sm90ELb0ELb0ELb1ELb0ELb0ELb0ELb0ELb1ELb1ELb1ELb0ELb0EEENS1_21CollectiveEpilogueFwdINS6_IJSB_SD_SC_EEESA_SF_SH_Li256ELb0ELb1ELb0ELb0EEENS1_29StaticPersistentTileSchedulerILb0EEEEEEEEEvNT_6ParamsE,@function
        .size           _ZN7cutlass13device_kernelIN5flash11enable_sm90INS1_16FlashAttnFwdSm90INS1_25CollectiveMainloopFwdSm90ILi2EN4cute5tupleIJNS5_1CILi2EEENS7_ILi1EEES9_EEENS6_IJNS7_ILi128EEENS7_ILi80EEENS7_ILi256EEEEEELi256ENS_10bfloat16_tEfNS_4arch4Sm90ELb0ELb0ELb1ELb0ELb0ELb0ELb0ELb1ELb1ELb1ELb0ELb0EEENS1_21CollectiveEpilogueFwdINS6_IJSB_SD_SC_EEESA_SF_SH_Li256ELb0ELb1ELb0ELb0EEENS1_29StaticPersistentTileSchedulerILb0EEEEEEEEEvNT_6ParamsE,(.L_x_15289 - _ZN7cutlass13device_kernelIN5flash11enable_sm90INS1_16FlashAttnFwdSm90INS1_25CollectiveMainloopFwdSm90ILi2EN4cute5tupleIJNS5_1CILi2EEENS7_ILi1EEES9_EEENS6_IJNS7_ILi128EEENS7_ILi80EEENS7_ILi256EEEEEELi256ENS_10bfloat16_tEfNS_4arch4Sm90ELb0ELb0ELb1ELb0ELb0ELb0ELb0ELb1ELb1ELb1ELb0ELb0EEENS1_21CollectiveEpilogueFwdINS6_IJSB_SD_SC_EEESA_SF_SH_Li256ELb0ELb1ELb0ELb0EEENS1_29StaticPersistentTileSchedulerILb0EEEEEEEEEvNT_6ParamsE)
        .other          _ZN7cutlass13device_kernelIN5flash11enable_sm90INS1_16FlashAttnFwdSm90INS1_25CollectiveMainloopFwdSm90ILi2EN4cute5tupleIJNS5_1CILi2EEENS7_ILi1EEES9_EEENS6_IJNS7_ILi128EEENS7_ILi80EEENS7_ILi256EEEEEELi256ENS_10bfloat16_tEfNS_4arch4Sm90ELb0ELb0ELb1ELb0ELb0ELb0ELb0ELb1ELb1ELb1ELb0ELb0EEENS1_21CollectiveEpilogueFwdINS6_IJSB_SD_SC_EEESA_SF_SH_Li256ELb0ELb1ELb0ELb0EEENS1_29StaticPersistentTileSchedulerILb0EEEEEEEEEvNT_6ParamsE,@"STO_CUDA_ENTRY STV_DEFAULT"
_ZN7cutlass13device_kernelIN5flash11enable_sm90INS1_16FlashAttnFwdSm90INS1_25CollectiveMainloopFwdSm90ILi2EN4cute5tupleIJNS5_1CILi2EEENS7_ILi1EEES9_EEENS6_IJNS7_ILi128EEENS7_ILi80EEENS7_ILi256EEEEEELi256ENS_10bfloat16_tEfNS_4arch4Sm90ELb0ELb0ELb1ELb0ELb0ELb0ELb0ELb1ELb1ELb1ELb0ELb0EEENS1_21CollectiveEpilogueFwdINS6_IJSB_SD_SC_EEESA_SF_SH_Li256ELb0ELb1ELb0ELb0EEENS1_29StaticPersistentTileSchedulerILb0EEEEEEEEEvNT_6ParamsE:
        /* <DEDUP_REMOVED lines=18> */
.L_x_183:
[----:B------:R-:W-:Y:S05]  /*0120*/  BSYNC B0 ;  /* 0x0000000000007941 */ /* 0x000fea0003800000 */
.L_x_182:
        /* <DEDUP_REMOVED lines=41> */
.L_x_184:
[----:B0-----:R-:W0:Y:S01]  /*03c0*/  S2UR UR4, SR_CTAID.Y ;  /* 0x00000000000479c3 */ /* 0x001e220000002600 */
[----:B------:R-:W3:Y:S01]  /*03d0*/  SHFL.IDX PT, R8, R2, RZ, 0x1f ;  /* 0x00001fff02087589 */ /* 0x000ee200000e0000 */
[----:B------:R-:W-:Y:S01]  /*03e0*/  ULDC UR5, c[0x0][0x154] ;  /* 0x0000550000057ab9 */ /* 0x000fe20000000800 */
[----:B------:R-:W-:-:S05]  /*03f0*/  NOP ;  /* 0x0000000000007918 */ /* 0x000fca0000000000 */
[----:B------:R-:W5:Y:S08]  /*0400*/  S2UR UR6, SR_CTAID.X ;  /* 0x00000000000679c3 */ /* 0x000f700000002500 */
[----:B------:R-:W1:Y:S01]  /*0410*/  LDC R7, c[0x0][0x148] ;  /* 0x00005200ff077b82 */ /* 0x000e620000000800 */
[----:B0-----:R-:W-:Y:S02]  /*0420*/  I2FP.F32.U32 R3, UR4 ;  /* 0x0000000400037c45 */ /* 0x001fe40008201000 */
[----:B---3--:R-:W-:-:S03]  /*0430*/  ISETP.NE.AND P0, PT, R8, RZ, PT ;  /* 0x000000ff0800720c */ /* 0x008fc60003f05270 */
[----:B------:R-:W-:Y:S01]  /*0440*/  FMUL R6, R3, UR5 ;  /* 0x0000000503067c20 */ /* 0x000fe20008400000 */
[----:B------:R-:W-:Y:S02]  /*0450*/  SHF.R.S32.HI R3, RZ, 0x1f, R0 ;  /* 0x0000001fff037819 */ /* 0x000fe40000011400 */
[----:B-----5:R-:W-:Y:S02]  /*0460*/  I2FP.F32.U32 R5, UR6 ;  /* 0x0000000600057c45 */ /* 0x020fe40008201000 */
[----:B------:R-:W-:Y:S01]  /*0470*/  LEA.HI R3, R3, R0, RZ, 0x7 ;  /* 0x0000000003037211 */ /* 0x000fe200078f38ff */
[----:B------:R-:W0:Y:S02]  /*0480*/  F2I.U32.TRUNC.NTZ R6, R6 ;  /* 0x0000000600067305 */ /* 0x000e24000020f000 */
[----:B0-----:R-:W-:-:S04]  /*0490*/  IMAD.MOV R12, RZ, RZ, -R6 ;  /* 0x000000ffff0c7224 */ /* 0x001fc800078e0a06 */
[----:B-1----:R-:W-:Y:S01]  /*04a0*/  IMAD R12, R7, R12, UR4 ;  /* 0x00000004070c7e24 */ /* 0x002fe2000f8e020c */
[----:B------:R-:W-:Y:S02]  /*04b0*/  ULDC UR4, c[0x0][0x150] ;  /* 0x0000540000047ab9 */ /* 0x000fe40000000800 */
[----:B------:R-:W-:Y:S01]  /*04c0*/  FMUL R10, R5, UR4 ;  /* 0x00000004050a7c20 */ /* 0x000fe20008400000 */
[----:B------:R-:W-:Y:S06]  /*04d0*/  @P0 BRA `(.L_x_185) ;  /* 0x0000000000480947 */ /* 0x000fec0003800000 */
[----:B------:R-:W0:Y:S01]  /*04e0*/  S2UR UR5, SR_CgaCtaId ;  /* 0x00000000000579c3 */ /* 0x000e220000008800 */
        /* <DEDUP_REMOVED lines=12> */
[----:B0-----:R0:W1:Y:S08]  /*05b0*/  SYNCS.EXCH.64 URZ, [UR8+0x38850], UR4 ;  /* 0x03885004083f75b2 */ /* 0x0010700008000100 */
[----:B------:R0:W3:Y:S01]  /*05c0*/  SYNCS.EXCH.64 URZ, [UR8+0x38860], UR6 ;  /* 0x03886006083f75b2 */ /* 0x0000e20008000100 */
[----:B------:R0:W0:Y:S01]  /*05d0*/  SYNCS.EXCH.64 URZ, [UR8+0x38858], UR4 ;  /* 0x03885804083f75b2 */ /* 0x0000220008000100 */
[----:B------:R0:W0:Y:S01]  /*05e0*/  SYNCS.EXCH.64 URZ, [UR8+0x38868], UR6 ;  /* 0x03886806083f75b2 */ /* 0x0000220008000100 */
[----:B------:R-:W-:Y:S01]  /*05f0*/  NOP ;  /* 0x0000000000007918 */ /* 0x000fe20000000000 */
.L_x_185:
[----:B------:R-:W5:Y:S01]  /*0600*/  SHFL.IDX PT, R7, R2, RZ, 0x1f ;  /* 0x00001fff02077589 */ /* 0x000f6200000e0000 */
[----:B------:R-:W-:Y:S01]  /*0610*/  LOP3.LUT R3, R3, 0xffffff80, RZ, 0xc0, !PT ;  /* 0xffffff8003037812 */ /* 0x000fe200078ec0ff */
[----:B------:R-:W0:Y:S01]  /*0620*/  LDC R11, c[0x0][0x144] ;  /* 0x00005100ff0b7b82 */ /* 0x000e220000000800 */
[----:B------:R-:W0:Y:S01]  /*0630*/  F2I.U32.TRUNC.NTZ R10, R10 ;  /* 0x0000000a000a7305 */ /* 0x000e22000020f000 */
[----:B------:R-:W-:Y:S01]  /*0640*/  SHF.R.S32.HI R9, RZ, 0x1f, R8 ;  /* 0x0000001fff097819 */ /* 0x000fe20000011408 */
[----:B------:R-:W-:Y:S01]  /*0650*/  NOP ;  /* 0x0000000000007918 */ /* 0x000fe20000000000 */
[----:B------:R-:W-:-:S05]  /*0660*/  IMAD.IADD R3, R0, 0x1, -R3 ;  /* 0x0000000100037824 */ /* 0x000fca00078e0a03 */
[----:B------:R-:W-:-:S04]  /*0670*/  SHF.R.S32.HI R6, RZ, 0x1f, R3 ;  /* 0x0000001fff067819 */ /* 0x000fc80000011403 */
[----:B------:R-:W-:-:S04]  /*0680*/  LEA.HI R6, R6, R3, RZ, 0x3 ;  /* 0x0000000306067211 */ /* 0x000fc800078f18ff */
[--C-:B------:R-:W-:Y:S02]  /*0690*/  SHF.R.S32.HI R5, RZ, 0x3, R6.reuse ;  /* 0x00000003ff057819 */ /* 0x100fe40000011406 */
[----:B------:R-:W-:Y:S02]  /*06a0*/  SHF.R.S32.HI R6, RZ, 0x1f, R6 ;  /* 0x0000001fff067819 */ /* 0x000fe40000011406 */
[----:B-----5:R-:W-:Y:S02]  /*06b0*/  ISETP.NE.AND P0, PT, R7, RZ, PT ;  /* 0x000000ff0700720c */ /* 0x020fe40003f05270 */
[----:B------:R-:W-:Y:S02]  /*06c0*/  LEA.HI R6, R6, R5, RZ, 0x2 ;  /* 0x0000000506067211 */ /* 0x000fe400078f10ff */
[----:B------:R-:W-:Y:S02]  /*06d0*/  SHF.R.S32.HI R7, RZ, 0x1f, R4 ;  /* 0x0000001fff077819 */ /* 0x000fe40000011404 */
[----:B------:R-:W-:-:S02]  /*06e0*/  LOP3.LUT R6, R6, 0xfffffffc, RZ, 0xc0, !PT ;  /* 0xfffffffc06067812 */ /* 0x000fc400078ec0ff */
[----:B------:R-:W-:-:S05]  /*06f0*/  LEA.HI R7, R7, R4, RZ, 0x2 ;  /* 0x0000000407077211 */ /* 0x000fca00078f10ff */
[----:B------:R-:W-:Y:S05]  /*0700*/  @P0 BRA `(.L_x_186) ;  /* 0x0000000000480947 */ /* 0x000fea0003800000 */
[----:B0-----:R-:W0:Y:S01]  /*0710*/  S2UR UR5, SR_CgaCtaId ;  /* 0x00000000000579c3 */ /* 0x001e220000008800 */
[----:B------:R-:W-:Y:S01]  /*0720*/  UMOV UR4, 0x400 ;  /* 0x0000040000047882 */ /* 0x000fe20000000000 */
[----:B------:R-:W-:Y:S01]  /*0730*/  UMOV UR6, 0x1 ;  /* 0x0000000100067882 */ /* 0x000fe20000000000 */
[----:B------:R-:W-:Y:S01]  /*0740*/  UMOV UR9, 0x2 ;  /* 0x0000000200097882 */ /* 0x000fe20000000000 */
[----:B------:R-:W-:-:S04]  /*0750*/  UIADD3 UR6, -UR6, 0x100000, URZ ;  /* 0x0010000006067890 */ /* 0x000fc8000fffe13f */
[----:B------:R-:W-:Y:S02]  /*0760*/  USHF.L.U32 UR7, UR6, 0xb, URZ ;  /* 0x0000000b06077899 */ /* 0x000fe4000800063f */
[----:B------:R-:W-:Y:S01]  /*0770*/  USHF.L.U32 UR6, UR6, 0x1, URZ ;  /* 0x0000000106067899 */ /* 0x000fe2000800063f */
[----:B------:R-:W-:Y:S01]  /*0780*/  ELECT P0, URZ, PT ;  /* 0x00000000003f782f */ /* 0x000fe20003800000 */
[----:B0-----:R-:W-:Y:S02]  /*0790*/  ULEA UR8, UR5, UR4, 0x18 ;  /* 0x0000000405087291 */ /* 0x001fe4000f8ec03f */
[----:B------:R-:W-:-:S04]  /*07a0*/  UIADD3 UR4, -UR9, 0x100000, URZ ;  /* 0x0010000009047890 */ /* 0x000fc8000fffe13f */
[----:B------:R-:W-:Y:S02]  /*07b0*/  USHF.L.U32 UR5, UR4, 0xb, URZ ;  /* 0x0000000b04057899 */ /* 0x000fe4000800063f */
[----:B------:R-:W-:Y:S01]  /*07c0*/  USHF.L.U32 UR4, UR4, 0x1, URZ ;  /* 0x0000000104047899 */ /* 0x000fe2000800063f */
[----:B------:R-:W0:Y:S03]  /*07d0*/  FENCE.VIEW.ASYNC.S ;  /* 0x00000000000073c6 */ /* 0x000e260000000000 */
[----:B0-----:R0:W0:Y:S08]  /*07e0*/  SYNCS.EXCH.64 URZ, [UR8+0x38870], UR6 ;  /* 0x03887006083f75b2 */ /* 0x0010300008000100 */
[----:B------:R0:W0:Y:S01]  /*07f0*/  SYNCS.EXCH.64 URZ, [UR8+0x38880], UR4 ;  /* 0x03888004083f75b2 */ /* 0x0000220008000100 */
[----:B------:R0:W0:Y:S01]  /*0800*/  SYNCS.EXCH.64 URZ, [UR8+0x38878], UR6 ;  /* 0x03887806083f75b2 */ /* 0x0000220008000100 */
[----:B------:R0:W0:Y:S01]  /*0810*/  SYNCS.EXCH.64 URZ, [UR8+0x38888], UR4 ;  /* 0x03888804083f75b2 */ /* 0x0000220008000100 */
[----:B------:R-:W-:Y:S01]  /*0820*/  NOP ;  /* 0x0000000000007918 */ /* 0x000fe20000000000 */
.L_x_186:
[----:B------:R-:W5:Y:S01]  /*0830*/  SHFL.IDX PT, R13, R2, RZ, 0x1f ;  /* 0x00001fff020d7589 */ /* 0x000f6200000e0000 */
[----:B0-----:R-:W0:Y:S01]  /*0840*/  S2UR UR4, SR_CTAID.X ;  /* 0x00000000000479c3 */ /* 0x001e220000002500 */
[----:B------:R-:W-:Y:S01]  /*0850*/  LOP3.LUT R7, R7, 0x3ffffffc, RZ, 0xc0, !PT ;  /* 0x3ffffffc07077812 */ /* 0x000fe200078ec0ff */
[----:B------:R-:W-:Y:S01]  /*0860*/  IMAD.IADD R6, R5, 0x1, -R6 ;  /* 0x0000000105067824 */ /* 0x000fe200078e0a06 */
[----:B------:R-:W-:Y:S01]  /*0870*/  LEA.HI R9, R9, R8, RZ, 0x2 ;  /* 0x0000000809097211 */ /* 0x000fe200078f10ff */
[----:B------:R-:W-:Y:S01]  /*0880*/  IMAD.MOV R10, RZ, RZ, -R10 ;  /* 0x000000ffff0a7224 */ /* 0x000fe200078e0a0a */
[----:B------:R-:W-:Y:S01]  /*0890*/  NOP ;  /* 0x0000000000007918 */ /* 0x000fe20000000000 */
[----:B------:R-:W-:Y:S01]  /*08a0*/  IMAD.IADD R7, R4, 0x1, -R7 ;  /* 0x0000000104077824 */ /* 0x000fe200078e0a07 */
[----:B------:R-:W-:-:S03]  /*08b0*/  LOP3.LUT R9, R9, 0x3ffffffc, RZ, 0xc0, !PT ;  /* 0x3ffffffc09097812 */ /* 0x000fc600078ec0ff */
[--C-:B------:R-:W-:Y:S02]  /*08c0*/  IMAD R7, R7, 0x4, R6.reuse ;  /* 0x0000000407077824 */ /* 0x100fe400078e0206 */
[----:B------:R-:W-:Y:S02]  /*08d0*/  IMAD.IADD R9, R8, 0x1, -R9 ;  /* 0x0000000108097824 */ /* 0x000fe400078e0a09 */
[----:B------:R-:W1:Y:S01]  /*08e0*/  LDC R8, c[0x0][0x140] ;  /* 0x00005000ff087b82 */ /* 0x000e620000000800 */
[----:B------:R-:W-:Y:S01]  /*08f0*/  LEA.HI R4, R7, R7, RZ, 0x1 ;  /* 0x0000000707047211 */ /* 0x000fe200078f08ff */
[----:B------:R-:W-:-:S03]  /*0900*/  IMAD R9, R9, 0x4, R6 ;  /* 0x0000000409097824 */ /* 0x000fc600078e0206 */
[----:B------:R-:W-:Y:S02]  /*0910*/  LOP3.LUT R4, R4, 0xfffffffe, RZ, 0xc0, !PT ;  /* 0xfffffffe04047812 */ /* 0x000fe400078ec0ff */
[----:B------:R-:W-:Y:S02]  /*0920*/  LEA.HI R5, R9, R9, RZ, 0x1 ;  /* 0x0000000909057211 */ /* 0x000fe400078f08ff */
[----:B-----5:R-:W-:Y:S01]  /*0930*/  ISETP.NE.AND P0, PT, R13, RZ, PT ;  /* 0x000000ff0d00720c */ /* 0x020fe20003f05270 */
[----:B0-----:R-:W-:Y:S02]  /*0940*/  IMAD R11, R11, R10, UR4 ;  /* 0x000000040b0b7e24 */ /* 0x001fe4000f8e020a */
[----:B------:R-:W-:-:S05]  /*0950*/  IMAD.IADD R4, R7, 0x1, -R4 ;  /* 0x0000000107047824 */ /* 0x000fca00078e0a04 */
[----:B------:R-:W-:Y:S02]  /*0960*/  ISETP.NE.AND P5, PT, R4, R11, PT ;  /* 0x0000000b0400720c */ /* 0x000fe40003fa5270 */
[----:B------:R-:W-:-:S05]  /*0970*/  LOP3.LUT R4, R5, 0xfffffffe, RZ, 0xc0, !PT ;  /* 0xfffffffe05047812 */ /* 0x000fca00078ec0ff */
[----:B------:R-:W-:Y:S01]  /*0980*/  IMAD.IADD R4, R9, 0x1, -R4 ;  /* 0x0000000109047824 */ /* 0x000fe200078e0a04 */
        /* <DEDUP_REMOVED lines=19> */
.L_x_187:
[----:B------:R-:W5:Y:S01]  /*0ac0*/  SHFL.IDX PT, R6, R2, RZ, 0x1f ;  /* 0x00001fff02067589 */ /* 0x000f6200000e0000 */
[----:B------:R-:W-:Y:S01]  /*0ad0*/  ISETP.NE.AND P2, PT, R4, R11, PT ;  /* 0x0000000b0400720c */ /* 0x000fe20003f45270 */
[----:B------:R-:W-:Y:S01]  /*0ae0*/  IMAD.SHL.U32 R4, R7, 0x4, RZ ;  /* 0x0000000407047824 */ /* 0x000fe200078e00ff */
[----:B------:R-:W-:Y:S01]  /*0af0*/  LOP3.LUT P0, RZ, R3, 0x7, RZ, 0xc0, !PT ;  /* 0x0000000703ff7812 */ /* 0x000fe2000780c0ff */
[----:B------:R-:W-:Y:S01]  /*0b00*/  IMAD.SHL.U32 R22, R9, 0x4, RZ ;  /* 0x0000000409167824 */ /* 0x000fe200078e00ff */
[----:B-1----:R-:W-:Y:S01]  /*0b10*/  ISETP.EQ.U32.AND P1, PT, R8, 0x1, PT ;  /* 0x000000010800780c */ /* 0x002fe20003f22070 */
[----:B------:R-:W-:Y:S01]  /*0b20*/  IMAD.MOV.U32 R19, RZ, RZ, 0x1 ;  /* 0x00000001ff137424 */ /* 0x000fe200078e00ff */
[----:B------:R-:W-:Y:S01]  /*0b30*/  LOP3.LUT R23, R7, 0xc, R4, 0x78, !PT ;  /* 0x0000000c07177812 */ /* 0x000fe200078e7804 */
[----:B------:R-:W-:Y:S01]  /*0b40*/  IMAD.MOV.U32 R18, RZ, RZ, 0x1 ;  /* 0x00000001ff127424 */ /* 0x000fe200078e00ff */
[----:B------:R-:W-:Y:S01]  /*0b50*/  LOP3.LUT R22, R9, 0xc, R22, 0x78, !PT ;  /* 0x0000000c09167812 */ /* 0x000fe200078e7816 */
[----:B------:R-:W-:Y:S01]  /*0b60*/  NOP ;  /* 0x0000000000007918 */ /* 0x000fe20000000000 */
[----:B------:R-:W-:-:S02]  /*0b70*/  @P5 LEA.HI R4, R23, R23, RZ, 0x1 ;  /* 0x0000001717045211 */ /* 0x000fc400078f08ff */
[----:B------:R-:W-:Y:S02]  /*0b80*/  ISETP.LT.U32.AND P4, PT, R23, 0x2, !P0 ;  /* 0x000000021700780c */ /* 0x000fe40004781070 */
[----:B------:R-:W-:Y:S02]  /*0b90*/  @P5 SHF.R.S32.HI R4, RZ, 0x1, R4 ;  /* 0x00000001ff045819 */ /* 0x000fe40000011404 */
[----:B------:R-:W-:Y:S02]  /*0ba0*/  @P2 LEA.HI R5, R22, R22, RZ, 0x1 ;  /* 0x0000001616052211 */ /* 0x000fe400078f08ff */
[----:B------:R-:W-:Y:S02]  /*0bb0*/  @P5 ISETP.NE.AND P6, PT, R4, R12, PT ;  /* 0x0000000c0400520c */ /* 0x000fe40003fc5270 */
[----:B------:R-:W-:Y:S02]  /*0bc0*/  SEL R4, RZ, 0x1, !P4 ;  /* 0x00000001ff047807 */ /* 0x000fe40006000000 */
[----:B------:R-:W-:-:S02]  /*0bd0*/  @P2 SHF.R.S32.HI R5, RZ, 0x1, R5 ;  /* 0x00000001ff052819 */ /* 0x000fc40000011405 */
[----:B-----5:R-:W-:Y:S02]  /*0be0*/  ISETP.NE.AND P4, PT, R6, RZ, PT ;  /* 0x000000ff0600720c */ /* 0x020fe40003f85270 */
[----:B------:R-:W-:Y:S02]  /*0bf0*/  @P2 ISETP.NE.AND P3, PT, R5, R12, PT ;  /* 0x0000000c0500220c */ /* 0x000fe40003f65270 */
[----:B------:R-:W-:Y:S02]  /*0c00*/  @P5 SEL R19, RZ, 0x1, P6 ;  /* 0x00000001ff135807 */ /* 0x000fe40003000000 */
[----:B------:R-:W-:Y:S02]  /*0c10*/  ISETP.LT.U32.AND P0, PT, R22, 0x2, !P0 ;  /* 0x000000021600780c */ /* 0x000fe40004701070 */
[----:B------:R-:W-:Y:S02]  /*0c20*/  LOP3.LUT R19, R19, R4, RZ, 0xc0, !PT ;  /* 0x0000000413137212 */ /* 0x000fe400078ec0ff */
[----:B------:R-:W-:-:S02]  /*0c30*/  SEL R3, RZ, 0x1, !P0 ;  /* 0x00000001ff037807 */ /* 0x000fc40004000000 */
[----:B------:R-:W-:Y:S01]  /*0c40*/  @P2 SEL R18, RZ, 0x1, P3 ;  /* 0x00000001ff122807 */ /* 0x000fe20001800000 */
[----:B------:R-:W-:Y:S06]  /*0c50*/  @P4 BRA `(.L_x_188) ;  /* 0x0000000000484947 */ /* 0x000fec0003800000 */
        /* <DEDUP_REMOVED lines=17> */
[----:B-1----:R-:W-:Y:S01]  /*0d70*/  NOP ;  /* 0x0000000000007918 */ /* 0x002fe20000000000 */
.L_x_188:
[----:B------:R-:W-:Y:S01]  /*0d80*/  LOP3.LUT R18, R18, R3, RZ, 0xc0, !PT ;  /* 0x0000000312127212 */ /* 0x000fe200078ec0ff */
[----:B------:R-:W-:Y:S01]  /*0d90*/  NOP ;  /* 0x0000000000007918 */ /* 0x000fe20000000000 */
[----:B------:R-:W-:Y:S05]  /*0da0*/  @!P1 BRA `(.L_x_189) ;  /* 0x0000000000089947 */ /* 0x000fea0003800000 */
[----:B0-234-:R-:W-:Y:S01]  /*0db0*/  UCGABAR_ARV ;  /* 0x00000000000079c7 */ /* 0x01dfe20008000000 */
[----:B------:R-:W-:Y:S05]  /*0dc0*/  BRA `(.L_x_190) ;  /* 0x0000000000047947 */ /* 0x000fea0003800000 */
.L_x_189:
[----:B0-234-:R-:W-:Y:S01]  /*0dd0*/  NOP ;  /* 0x0000000000007918 */ /* 0x01dfe20000000000 */
.L_x_190:
[----:B------:R-:W-:Y:S05]  /*0de0*/  @!P1 BRA `(.L_x_191) ;  /* 0x00000000000c9947 */ /* 0x000fea0003800000 */
[----:B------:R-:W-:Y:S01]  /*0df0*/  UCGABAR_WAIT ;  /* 0x0000000000007dc7 */ /* 0x000fe20008000000 */
[----:B------:R-:W-:Y:S01]  /*0e00*/  CCTL.IVALL ;  /* 0x00000000ff00798f */ /* 0x000fe20002000000 */
[----:B------:R-:W-:Y:S05]  /*0e10*/  BRA `(.L_x_192) ;  /* 0x0000000000047947 */ /* 0x000fea0003800000 */
.L_x_191:
[----:B------:R-:W-:Y:S06]  /*0e20*/  BAR.SYNC.DEFER_BLOCKING 0x0 ;  /* 0x0000000000007b1d */ /* 0x000fec0000010000 */
.L_x_192:
[----:B------:R-:W-:Y:S01]  /*0e30*/  UMOV UR4, 0x1 ;  /* 0x0000000100047882 */ /* 0x000fe20000000000 */
[----:B------:R-:W-:Y:S01]  /*0e40*/  PLOP3.LUT P0, PT, PT, PT, UP0, 0x80, 0x0 ;  /* 0x000000000000781c */ /* 0x000fe20003f0f008 */
[----:B------:R-:W-:-:S06]  /*0e50*/  USEL UR4, UR4, 0x2, !UP0 ;  /* 0x0000000204047887 */ /* 0x000fcc000c000000 */
[----:B------:R-:W-:-:S05]  /*0e60*/  IMAD.U32 R3, RZ, RZ, UR4 ;  /* 0x00000004ff037e24 */ /* 0x000fca000f8e00ff */
[----:B------:R0:W-:Y:S01]  /*0e70*/  STL [R1+0x30], R3 ;  /* 0x0000300301007387 */ /* 0x0001e20000100800 */
[----:B------:R-:W-:Y:S05]  /*0e80*/  @!P0 BRA `(.L_x_193) ;  /* 0x000000b800e48947 */ /* 0x000fea0003800000 */
.L_x_194:
        /* <DEDUP_REMOVED lines=39> */
[----:B------:R-:W-:Y:S01]  /*1100*/  SHF.R.S32.HI R9, RZ, 0x4, R4 ;  /* 0x00000004ff097819 */ /* 0x000fe20000011404 */
[----:B------:R-:W-:Y:S01]  /*1110*/  IMAD.IADD R215, R0, 0x1, -R215 ;  /* 0x0000000100d77824 */ /* 0x000fe200078e0ad7 */
[----:B------:R-:W-:Y:S02]  /*1120*/  LOP3.LUT R11, R11, 0xfffffff8, RZ, 0xc0, !PT ;  /* 0xfffffff80b0b7812 */ /* 0x000fe400078ec0ff */
[----:B------:R-:W-:Y:S01]  /*1130*/  LEA.HI R2, R2, R223, RZ, 0x1 ;  /* 0x000000df02027211 */ /* 0x000fe200078f08ff */
[----:B------:R-:W-:Y:S01]  /*1140*/  IMAD.SHL.U32 R17, R215, 0x8, RZ ;  /* 0x00000008d7117824 */ /* 0x000fe200078e00ff */
[----:B------:R-:W-:Y:S01]  /*1150*/  LEA.HI R5, R5, R222, RZ, 0x5 ;  /* 0x000000de05057211 */ /* 0x000fe200078f28ff */
[----:B------:R-:W-:Y:S01]  /*1160*/  IMAD.IADD R8, R8, 0x1, -R11 ;  /* 0x0000000108087824 */ /* 0x000fe200078e0a0b */
[----:B------:R-:W-:Y:S01]  /*1170*/  LEA.HI R4, R4, R9, RZ, 0x1 ;  /* 0x0000000904047211 */ /* 0x000fe200078f08ff */
[----:B------:R-:W-:Y:S01]  /*1180*/  VIADD R214, R17, 0x40 ;  /* 0x0000004011d67836 */ /* 0x000fe20000000000 */
[----:B------:R-:W-:Y:S01]  /*1190*/  LEA.HI R0, R13, R13, RZ, 0x1 ;  /* 0x0000000d0d007211 */ /* 0x000fe200078f08ff */
[C---:B------:R-:W-:Y:S01]  /*11a0*/  VIADD R213, R17.reuse, 0x80 ;  /* 0x0000008011d57836 */ /* 0x040fe20000000000 */
[----:B------:R-:W-:Y:S01]  /*11b0*/  LOP3.LUT R2, R2, 0x3fffffe, RZ, 0xc0, !PT ;  /* 0x03fffffe02027812 */ /* 0x000fe200078ec0ff */
[----:B------:R-:W-:Y:S01]  /*11c0*/  VIADD R212, R17, 0xc0 ;  /* 0x000000c011d47836 */ /* 0x000fe20000000000 */
[----:B------:R-:W-:-:S02]  /*11d0*/  SHF.R.S32.HI R5, RZ, 0x5, R5 ;  /* 0x00000005ff057819 */ /* 0x000fc40000011405 */
[----:B------:R-:W-:Y:S01]  /*11e0*/  LOP3.LUT R6, R6, 0xfffffc00, RZ, 0xc0, !PT ;  /* 0xfffffc0006067812 */ /* 0x000fe200078ec0ff */
[----:B------:R-:W-:Y:S01]  /*11f0*/  IMAD.IADD R2, R223, 0x1, -R2 ;  /* 0x00000001df027824 */ /* 0x000fe200078e0a02 */
[----:B------:R-:W-:Y:S01]  /*1200*/  LOP3.LUT R4, R4, 0x1ffffffe, RZ, 0xc0, !PT ;  /* 0x1ffffffe04047812 */ /* 0x000fe200078ec0ff */
[----:B------:R-:W-:Y:S01]  /*1210*/  IMAD R5, R5, 0x10, R8 ;  /* 0x0000001005057824 */ /* 0x000fe200078e0208 */
[----:B------:R-:W-:Y:S01]  /*1220*/  LOP3.LUT R3, R3, 0x7ffffffc, RZ, 0xc0, !PT ;  /* 0x7ffffffc03037812 */ /* 0x000fe200078ec0ff */
[----:B------:R-:W-:Y:S01]  /*1230*/  IMAD R7, R7, 0x40, R6 ;  /* 0x0000004007077824 */ /* 0x000fe200078e0206 */
[----:B------:R-:W-:Y:S01]  /*1240*/  LOP3.LUT R0, R0, 0x1ffffffe, RZ, 0xc0, !PT ;  /* 0x1ffffffe00007812 */ /* 0x000fe200078ec0ff */
[----:B------:R-:W-:Y:S01]  /*1250*/  IMAD.IADD R4, R9, 0x1, -R4 ;  /* 0x0000000109047824 */ /* 0x000fe200078e0a04 */
[----:B------:R-:W-:Y:S01]  /*1260*/  SHF.R.S32.HI R220, RZ, 0x3, R220 ;  /* 0x00000003ffdc7819 */ /* 0x000fe200000114dc */
[----:B------:R-:W-:Y:S01]  /*1270*/  IMAD.MOV.U32 R6, RZ, RZ, -0x2 ;  /* 0xfffffffeff067424 */ /* 0x000fe200078e00ff */
[----:B------:R-:W-:Y:S01]  /*1280*/  SHF.R.S32.HI R231, RZ, 0x1f, R214 ;  /* 0x0000001fffe77819 */ /* 0x000fe200000114d6 */
[----:B------:R-:W-:Y:S01]  /*1290*/  IMAD.IADD R3, R222, 0x1, -R3 ;  /* 0x00000001de037824 */ /* 0x000fe200078e0a03 */
[----:B------:R-:W-:Y:S01]  /*12a0*/  SHF.R.S32.HI R230, RZ, 0x1f, R213 ;  /* 0x0000001fffe67819 */ /* 0x000fe200000114d5 */
[----:B------:R-:W-:Y:S01]  /*12b0*/  IMAD.IADD R225, R13, 0x1, -R0 ;  /* 0x000000010de17824 */ /* 0x000fe200078e0a00 */
[----:B------:R-:W-:Y:S01]  /*12c0*/  SHF.R.S32.HI R229, RZ, 0x1f, R212 ;  /* 0x0000001fffe57819 */ /* 0x000fe200000114d4 */
[----:B------:R-:W-:-:S02]  /*12d0*/  IMAD R224, R2, 0x40, R5 ;  /* 0x0000004002e07824 */ /* 0x000fc400078e0205 */
[----:B------:R-:W-:Y:S02]  /*12e0*/  IMAD R226, R4, 0x8, R7 ;  /* 0x0000000804e27824 */ /* 0x000fe400078e0207 */
[----:B------:R-:W-:Y:S02]  /*12f0*/  IMAD R227, R3, R6, 0x50 ;  /* 0x0000005003e37424 */ /* 0x000fe400078e0206 */
[----:B------:R-:W-:-:S07]  /*1300*/  IMAD R225, R225, 0x8, R224 ;  /* 0x00000008e1e17824 */ /* 0x000fce00078e02e0 */
.L_x_227:
        /* <DEDUP_REMOVED lines=42> */
[----:B------:R-:W-:Y:S02]  /*15b0*/  IMAD.U32 R217, RZ, RZ, UR4 ;  /* 0x00000004ffd97e24 */ /* 0x000fe4000f8e00ff */
[----:B------:R-:W-:Y:S01]  /*15c0*/  IMAD.U32 R152, RZ, RZ, UR5 ;  /* 0x00000005ff987e24 */ /* 0x000fe2000f8e00ff */
[----:B--2---:R-:W-:Y:S06]  /*15d0*/  @!P0 BRA `(.L_x_195) ;  /* 0x0000000000408947 */ /* 0x004fec0003800000 */
[----:B------:R-:W-:Y:S01]  /*15e0*/  MOV R0, 0x0 ;  /* 0x0000000000007802 */ /* 0x000fe20000000f00 */
[----:B------:R-:W-:Y:S01]  /*15f0*/  ULDC.64 UR4, c[0x4][0x1b8] ;  /* 0x01006e0000047ab9 */ /* 0x000fe20000000a00 */
[----:B------:R-:W-:Y:S01]  /*1600*/  ULDC.64 UR6, c[0x4][0x138] ;  /* 0x01004e0000067ab9 */ /* 0x000fe20000000a00 */
[----:B------:R-:W-:Y:S01]  /*1610*/  IMAD.U32 R4, RZ, RZ, UR4 ;  /* 0x00000004ff047e24 */ /* 0x000fe2000f8e00ff */
[----:B------:R0:W1:Y:S01]  /*1620*/  LDC.64 R2, c[0x4][R0] ;  /* 0x0100000000027b82 */ /* 0x0000620000000a00 */
[----:B------:R-:W-:Y:S01]  /*1630*/  IMAD.U32 R5, RZ, RZ, UR5 ;  /* 0x00000005ff057e24 */ /* 0x000fe2000f8e00ff */
[----:B------:R-:W-:Y:S01]  /*1640*/  ULDC.64 UR4, c[0x4][0x1c0] ;  /* 0x0100700000047ab9 */ /* 0x000fe20000000a00 */
        /* <DEDUP_REMOVED lines=9> */
.L_x_195:
        /* <DEDUP_REMOVED lines=9> */
.L_x_336:
[----:B------:R-:W-:Y:S05]  /*1770*/  @!P0 BRA `(.L_x_197) ;  /* 0x0000000000048947 */ /* 0x000fea0003800000 */
[----:B------:R-:W-:Y:S01]  /*1780*/  BPT.TRAP 0x1 ;  /* 0x000000040000795c */ /* 0x000fe20000300000 */
.L_x_197:
        /* <DEDUP_REMOVED lines=8> */
.L_x_198:
[----:B-1----:R-:W-:Y:S05]  /*1810*/  @P1 BRA `(.L_x_199) ;  /* 0x0000000000081947 */ /* 0x002fea0003800000 */
[----:B------:R-:W1:Y:S02]  /*1820*/  SYNCS.PHASECHK.TRANS64.TRYWAIT P1, [R0+URZ+0x38830], R3 ;  /* 0x03883003000075a7 */ /* 0x000e64000802017f */
[----:B-1----:R-:W-:Y:S05]  /*1830*/  @!P1 BRA `(.L_x_200) ;  /* 0x0000010400fc9947 */ /* 0x002fea0003800000 */
.L_x_199:
[----:B------:R-:W-:Y:S05]  /*1840*/  WARPSYNC.ALL ;  /* 0x0000000000007948 */ /* 0x000fea0003800000 */
[----:B------:R-:W-:Y:S01]  /*1850*/  UIADD3 UR36, UR36, 0x24400, URZ ;  /* 0x0002440024247890 */ /* 0x000fe2000fffe03f */
[----:B------:R-:W-:Y:S01]  /*1860*/  WARPGROUP.ARRIVE ;  /* 0x00000000000079c5 */ /* 0x000fe20000000000 */
[----:B------:R-:W-:Y:S02]  /*1870*/  ULOP3.LUT UR5, UR37, 0x10000, URZ, 0xfc, !UPT ;  /* 0x0001000025057892 */ /* 0x000fe4000f8efc3f */
[----:B------:R-:W-:Y:S01]  /*1880*/  USHF.R.U32.HI UR36, URZ, 0x4, UR36 ;  /* 0x000000043f247899 */ /* 0x000fe20008011624 */
[----:B------:R-:W-:Y:S01]  /*1890*/  UMOV UR17, 0x40000040 ;  /* 0x4000004000117882 */ /* 0x000fe20000000000 */
[----:B------:R-:W-:-:S02]  /*18a0*/  UMOV UR19, 0x40000040 ;  /* 0x4000004000137882 */ /* 0x000fc40000000000 */
[----:B------:R-:W-:Y:S01]  /*18b0*/  ULOP3.LUT UR36, UR36, 0x3fff, URZ, 0xc0, !UPT ;  /* 0x00003fff24247892 */ /* 0x000fe2000f8ec03f */
[----:B------:R-:W-:Y:S01]  /*18c0*/  IMAD.U32 R13, RZ, RZ, UR17 ;  /* 0x00000011ff0d7e24 */ /* 0x000fe2000f8e00ff */
[----:B------:R-:W-:Y:S01]  /*18d0*/  UMOV UR16, UR5 ;  /* 0x0000000500107c82 */ /* 0x000fe20008000000 */
[----:B------:R-:W-:Y:S01]  /*18e0*/  UMOV UR9, UR17 ;  /* 0x0000001100097c82 */ /* 0x000fe20008000000 */
[----:B------:R-:W-:Y:S01]  /*18f0*/  ULOP3.LUT UR4, UR36, 0x10000, URZ, 0xfc, !UPT ;  /* 0x0001000024047892 */ /* 0x000fe2000f8efc3f */
[----:B------:R-:W-:Y:S01]  /*1900*/  IMAD.U32 R12, RZ, RZ, UR16 ;  /* 0x00000010ff0c7e24 */ /* 0x000fe2000f8e00ff */
[----:B------:R-:W-:Y:S01]  /*1910*/  UMOV UR8, UR16 ;  /* 0x0000001000087c82 */ /* 0x000fe20008000000 */
[----:B------:R-:W-:Y:S01]  /*1920*/  UMOV UR11, 0x40000040 ;  /* 0x40000040000b7882 */ /* 0x000fe20000000000 */
[----:B------:R-:W-:Y:S01]  /*1930*/  UMOV UR12, UR16 ;  /* 0x00000010000c7c82 */ /* 0x000fe20008000000 */
[----:B------:R-:W-:Y:S01]  /*1940*/  UMOV UR13, UR17 ;  /* 0x00000011000d7c82 */ /* 0x000fe20008000000 */
[----:B------:R-:W-:Y:S01]  /*1950*/  IMAD.U32 R15, RZ, RZ, UR4 ;  /* 0x00000004ff0f7e24 */ /* 0x000fe2000f8e00ff */
[----:B------:R-:W-:Y:S01]  /*1960*/  UIMAD UR4, UR60, 0xa00, UR4 ;  /* 0x00000a003c0478a4 */ /* 0x000fe2000f8e0204 */
[----:B------:R-:W-:Y:S01]  /*1970*/  UMOV UR15, 0x40000040 ;  /* 0x40000040000f7882 */ /* 0x000fe20000000000 */
[----:B------:R-:W-:-:S02]  /*1980*/  UMOV UR23, 0x40000040 ;  /* 0x4000004000177882 */ /* 0x000fc40000000000 */
[----:B------:R-:W-:Y:S02]  /*1990*/  UIADD3 UR10, UR4, 0x80, URZ ;  /* 0x00000080040a7890 */ /* 0x000fe4000fffe03f */
[----:B------:R-:W-:Y:S02]  /*19a0*/  UIADD3 UR14, UR4, 0x100, URZ ;  /* 0x00000100040e7890 */ /* 0x000fe4000fffe03f */
[----:B------:R-:W-:Y:S01]  /*19b0*/  UMOV UR18, UR4 ;  /* 0x0000000400127c82 */ /* 0x000fe20008000000 */
[----:B------:R-:W-:Y:S01]  /*19c0*/  UIADD3 UR6, UR4, 0x180, URZ ;  /* 0x0000018004067890 */ /* 0x000fe2000fffe03f */
[----:B------:R-:W-:Y:S01]  /*19d0*/  HGMMA.64x16x16.F32.BF16 R56, gdesc[UR16], RZ, !UPT, gsb0 ;  /* 0x00200000103879f0 */ /* 0x000fe2000c0018ff */
[----:B------:R-:W-:Y:S01]  /*19e0*/  UIADD3 UR7, UR4, 0x200, URZ ;  /* 0x0000020004077890 */ /* 0x000fe2000fffe03f */
[----:B------:R-:W-:Y:S01]  /*19f0*/  UMOV UR19, 0x40000040 ;  /* 0x4000004000137882 */ /* 0x000fe20000000000 */
[----:B------:R-:W-:Y:S02]  /*1a00*/  UIADD3 UR22, UR4, 0x382, URZ ;  /* 0x0000038204167890 */ /* 0x000fe4000fffe03f */
[----:B------:R-:W-:Y:S01]  /*1a10*/  UIADD3 UR26, UR4, 0x384, URZ ;  /* 0x00000384041a7890 */ /* 0x000fe2000fffe03f */
[----:B------:R-:W-:Y:S01]  /*1a20*/  UMOV UR27, 0x40000040 ;  /* 0x40000040001b7882 */ /* 0x000fe20000000000 */
        /* <DEDUP_REMOVED lines=16> */
[----:B------:R-:W-:-:S02]  /*1b30*/  WARPGROUP.DEPBAR.LE gsb0, 0x0 ;  /* 0x00008000000079c5 */ /* 0x000fc40000010000 */
[----:B------:R-:W-:-:S06]  /*1b40*/  WARPGROUP.ARRIVE ;  /* 0x00000000000079c5 */ /* 0x000fcc0000000000 */
[----:B------:R-:W-:Y:S01]  /*1b50*/  HGMMA.64x16x16.F32.BF16 R48, gdesc[UR8], RZ, !UPT, gsb0 ;  /* 0x00200000083079f0 */ /* 0x000fe2000c0018ff */
[----:B------:R-:W-:Y:S01]  /*1b60*/  UMOV UR8, UR16 ;  /* 0x0000001000087c82 */ /* 0x000fe20008000000 */
[----:B------:R-:W-:Y:S01]  /*1b70*/  UMOV UR9, UR17 ;  /* 0x0000001100097c82 */ /* 0x000fe20008000000 */
[----:B------:R-:W-:Y:S01]  /*1b80*/  UMOV UR10, UR6 ;  /* 0x00000006000a7c82 */ /* 0x000fe20008000000 */
[----:B------:R-:W-:Y:S01]  /*1b90*/  UMOV UR11, 0x40000040 ;  /* 0x40000040000b7882 */ /* 0x000fe20000000000 */
[----:B------:R-:W-:Y:S01]  /*1ba0*/  UIADD3 UR6, UR5, 0x2, URZ ;  /* 0x0000000205067890 */ /* 0x000fe2000fffe03f */
[----:B------:R-:W-:Y:S02]  /*1bb0*/  WARPGROUP.DEPBAR.LE gsb0, 0x0 ;  /* 0x00008000000079c5 */ /* 0x000fe40000010000 */
[----:B------:R-:W-:-:S06]  /*1bc0*/  WARPGROUP.ARRIVE ;  /* 0x00000000000079c5 */ /* 0x000fcc0000000000 */
[----:B------:R-:W-:Y:S01]  /*1bd0*/  HGMMA.64x16x16.F32.BF16 R40, gdesc[UR12], RZ, !UPT, gsb0 ;  /* 0x002000000c2879f0 */ /* 0x000fe2000c0018ff */
[----:B------:R-:W-:Y:S01]  /*1be0*/  UIADD3 UR14, UR4, 0x102, URZ ;  /* 0x00000102040e7890 */ /* 0x000fe2000fffe03f */
[----:B------:R-:W-:Y:S01]  /*1bf0*/  UMOV UR15, 0x40000040 ;  /* 0x40000040000f7882 */ /* 0x000fe20000000000 */
[----:B------:R-:W-:Y:S02]  /*1c00*/  WARPGROUP.DEPBAR.LE gsb0, 0x0 ;  /* 0x00008000000079c5 */ /* 0x000fe40000010000 */
[----:B------:R-:W-:-:S06]  /*1c10*/  WARPGROUP.ARRIVE ;  /* 0x00000000000079c5 */ /* 0x000fcc0000000000 */
[----:B------:R-:W-:Y:S01]  /*1c20*/  HGMMA.64x16x16.F32.BF16 R32, gdesc[UR8], RZ, !UPT, gsb0 ;  /* 0x00200000082079f0 */ /* 0x000fe2000c0018ff */
[----:B------:R-:W-:Y:S01]  /*1c30*/  UMOV UR8, UR16 ;  /* 0x0000001000087c82 */ /* 0x000fe20008000000 */
[----:B------:R-:W-:Y:S01]  /*1c40*/  UMOV UR9, UR17 ;  /* 0x0000001100097c82 */ /* 0x000fe20008000000 */
[----:B------:R-:W-:Y:S01]  /*1c50*/  UMOV UR10, UR7 ;  /* 0x00000007000a7c82 */ /* 0x000fe20008000000 */
[----:B------:R-:W-:Y:S01]  /*1c60*/  UMOV UR11, 0x40000040 ;  /* 0x40000040000b7882 */ /* 0x000fe20000000000 */
[----:B------:R-:W-:Y:S01]  /*1c70*/  UMOV UR16, UR6 ;  /* 0x0000000600107c82 */ /* 0x000fe20008000000 */
[----:B------:R-:W-:Y:S01]  /*1c80*/  UIADD3 UR6, UR4, 0x2, URZ ;  /* 0x0000000204067890 */ /* 0x000fe2000fffe03f */
[----:B------:R-:W-:Y:S01]  /*1c90*/  IMAD.U32 R10, RZ, RZ, UR16 ;  /* 0x00000010ff0a7e24 */ /* 0x000fe2000f8e00ff */
[----:B------:R-:W-:Y:S01]  /*1ca0*/  UMOV UR17, 0x40000040 ;  /* 0x4000004000117882 */ /* 0x000fe20000000000 */
[----:B------:R-:W-:Y:S01]  /*1cb0*/  UMOV UR12, UR16 ;  /* 0x00000010000c7c82 */ /* 0x000fe20008000000 */
[----:B------:R-:W-:Y:S01]  /*1cc0*/  UMOV UR13, UR17 ;  /* 0x00000011000d7c82 */ /* 0x000fe20008000000 */
[----:B------:R-:W-:Y:S01]  /*1cd0*/  UIADD3 UR7, UR4, 0x202, URZ ;  /* 0x0000020204077890 */ /* 0x000fe2000fffe03f */
[----:B------:R-:W-:Y:S01]  /*1ce0*/  IMAD.U32 R11, RZ, RZ, UR17 ;  /* 0x00000011ff0b7e24 */ /* 0x000fe2000f8e00ff */
[----:B------:R-:W-:Y:S01]  /*1cf0*/  UMOV UR18, UR6 ;  /* 0x0000000600127c82 */ /* 0x000fe20008000000 */
[----:B------:R-:W-:Y:S01]  /*1d00*/  UIADD3 UR6, UR4, 0x182, URZ ;  /* 0x0000018204067890 */ /* 0x000fe2000fffe03f */
[----:B------:R-:W-:-:S02]  /*1d10*/  WARPGROUP.DEPBAR.LE gsb0, 0x0 ;  /* 0x00008000000079c5 */ /* 0x000fc40000010000 */
        /* <DEDUP_REMOVED lines=76> */
[----:B------:R-:W-:Y:S02]  /*21e0*/  UIADD3 UR8, UR5, 0x6, URZ ;  /* 0x0000000605087890 */ /* 0x000fe4000fffe03f */
[----:B------:R-:W-:Y:S01]  /*21f0*/  UIADD3 UR10, UR4, 0x6, URZ ;  /* 0x00000006040a7890 */ /* 0x000fe2000fffe03f */
[----:B------:R-:W-:Y:S01]  /*2200*/  UMOV UR9, 0x40000040 ;  /* 0x4000004000097882 */ /* 0x000fe20000000000 */
[----:B------:R-:W-:Y:S01]  /*2210*/  UMOV UR11, 0x40000040 ;  /* 0x40000040000b7882 */ /* 0x000fe20000000000 */
        /* <DEDUP_REMOVED lines=23> */
[----:B01----:R-:W-:Y:S02]  /*2390*/  MOV R3, UR12 ;  /* 0x0000000c00037c02 */ /* 0x003fe40008000f00 */
[----:B------:R-:W-:Y:S01]  /*23a0*/  MOV R2, UR13 ;  /* 0x0000000d00027c02 */ /* 0x000fe20008000f00 */
        /* <DEDUP_REMOVED lines=31> */
[----:B------:R-:W-:Y:S02]  /*25a0*/  MOV R4, UR17 ;  /* 0x0000001100047c02 */ /* 0x000fe40008000f00 */
        /* <DEDUP_REMOVED lines=10> */
[----:B------:R-:W-:Y:S01]  /*2650*/  UMOV UR13, 0x40000040 ;  /* 0x40000040000d7882 */ /* 0x000fe20000000000 */
[----:B------:R-:W-:Y:S01]  /*2660*/  UMOV UR15, 0x40000040 ;  /* 0x40000040000f7882 */ /* 0x000fe20000000000 */
[----:B------:R-:W-:Y:S01]  /*2670*/  IMAD.U32 R7, RZ, RZ, UR13 ;  /* 0x0000000dff077e24 */ /* 0x000fe2000f8e00ff */
        /* <DEDUP_REMOVED lines=257> */
[----:B------:R-:W-:-:S07]  /*3690*/  UIADD3 UR5, UR5, 0xc06, URZ ;  /* 0x00000c0605057890 */ /* 0x000fce000fffe03f */
[----:B------:R-:W-:Y:S01]  /*36a0*/  UMOV UR12, UR5 ;  /* 0x00000005000c7c82 */ /* 0x000fe20008000000 */
[----:B------:R-:W-:Y:S01]  /*36b0*/  UIADD3 UR5, UR4, 0x786, URZ ;  /* 0x0000078604057890 */ /* 0x000fe2000fffe03f */
[----:B------:R-:W-:Y:S01]  /*36c0*/  IMAD.U32 R6, RZ, RZ, UR12 ;  /* 0x0000000cff067e24 */ /* 0x000fe2000f8e00ff */
[----:B------:R-:W-:-:S05]  /*36d0*/  UMOV UR16, UR12 ;  /* 0x0000000c00107c82 */ /* 0x000fca0008000000 */
        /* <DEDUP_REMOVED lines=40> */
[----:B------:R-:W-:-:S07]  /*3960*/  UIADD3 UR7, UR4, 0x806, URZ ;  /* 0x0000080604077890 */ /* 0x000fce000fffe03f */
        /* <DEDUP_REMOVED lines=11> */
[----:B------:R-:W-:Y:S01]  /*3a20*/  UMOV UR5, UR15 ;  /* 0x0000000f00057c82 */ /* 0x000fe20008000000 */
[----:B------:R-:W-:Y:S02]  /*3a30*/  R2UR UR13, R2 ;  /* 0x00000000020d72ca */ /* 0x000fe400000e0000 */
[----:B------:R-:W-:Y:S01]  /*3a40*/  R2UR UR12, R3 ;  /* 0x00000000030c72ca */ /* 0x000fe200000e0000 */
[----:B------:R-:W-:Y:S02]  /*3a50*/  WARPGROUP.DEPBAR.LE gsb0, 0x0 ;  /* 0x00008000000079c5 */ /* 0x000fe40000010000 */
[----:B------:R-:W-:-:S06]  /*3a60*/  WARPGROUP.ARRIVE ;  /* 0x00000000000079c5 */ /* 0x000fcc0000000000 */
[----:B------:R-:W-:Y:S01]  /*3a70*/  HGMMA.64x16x16.F32.BF16 R48, gdesc[UR16], R48, gsb0 ;  /* 0x00200000103079f0 */ /* 0x000fe20008001830 */
[----:B------:R-:W-:Y:S02]  /*3a80*/  R2UR UR17, R4 ;  /* 0x00000000041172ca */ /* 0x000fe400000e0000 */
[----:B------:R-:W-:Y:S01]  /*3a90*/  R2UR UR16, R5 ;  /* 0x00000000051072ca */ /* 0x000fe200000e0000 */
        /* <DEDUP_REMOVED lines=16> */
.L_x_201:
[----:B------:R-:W-:Y:S01]  /*3ba0*/  R2UR UR5, R152 ;  /* 0x00000000980572ca */ /* 0x000fe200000e0000 */
[----:B------:R-:W-:Y:S01]  /*3bb0*/  ULDC UR4, c[0x0][0x9d8] ;  /* 0x0002760000047ab9 */ /* 0x000fe20000000800 */
[----:B------:R-:W-:Y:S02]  /*3bc0*/  VIADD R2, R227, UR61 ;  /* 0x0000003de3027c36 */ /* 0x000fe40008000000 */
[----:B------:R-:W-:Y:S01]  /*3bd0*/  FMUL.FTZ R56, R56, UR4 ;  /* 0x0000000438387c20 */ /* 0x000fe20008410000 */
[----:B------:R-:W-:Y:S01]  /*3be0*/  FMUL.FTZ R57, R57, UR4 ;  /* 0x0000000439397c20 */ /* 0x000fe20008410000 */
[----:B------:R-:W-:Y:S01]  /*3bf0*/  FMUL.FTZ R60, R60, UR4 ;  /* 0x000000043c3c7c20 */ /* 0x000fe20008410000 */
[----:B------:R-:W-:Y:S01]  /*3c00*/  FMUL.FTZ R61, R61, UR4 ;  /* 0x000000043d3d7c20 */ /* 0x000fe20008410000 */
[----:B------:R-:W-:Y:S01]  /*3c10*/  FMUL.FTZ R48, R48, UR4 ;  /* 0x0000000430307c20 */ /* 0x000fe20008410000 */
[----:B------:R-:W-:Y:S01]  /*3c20*/  FMUL.FTZ R58, R58, UR4 ;  /* 0x000000043a3a7c20 */ /* 0x000fe20008410000 */
[----:B------:R-:W0:Y:S01]  /*3c30*/  MUFU.TANH R56, R56 ;  /* 0x0000003800387308 */ /* 0x000e220000002400 */
[----:B------:R-:W-:Y:S01]  /*3c40*/  FMUL.FTZ R49, R49, UR4 ;  /* 0x0000000431317c20 */ /* 0x000fe20008410000 */
[----:B------:R-:W-:Y:S01]  /*3c50*/  FMUL.FTZ R59, R59, UR4 ;  /* 0x000000043b3b7c20 */ /* 0x000fe20008410000 */
[----:B------:R-:W-:Y:S01]  /*3c60*/  FMUL.FTZ R52, R52, UR4 ;  /* 0x0000000434347c20 */ /* 0x000fe20008410000 */
[----:B------:R-:W-:-:S02]  /*3c70*/  IMAD.U32 R3, RZ, RZ, UR5 ;  /* 0x00000005ff037e24 */ /* 0x000fc4000f8e00ff */
[----:B------:R-:W-:Y:S01]  /*3c80*/  FMUL.FTZ R62, R62, UR4 ;  /* 0x000000043e3e7c20 */ /* 0x000fe20008410000 */
[----:B------:R-:W-:Y:S01]  /*3c90*/  FMUL.FTZ R53, R53, UR4 ;  /* 0x0000000435357c20 */ /* 0x000fe20008410000 */
[----:B------:R-:W-:Y:S01]  /*3ca0*/  FMUL.FTZ R63, R63, UR4 ;  /* 0x000000043f3f7c20 */ /* 0x000fe20008410000 */
[----:B------:R-:W1:Y:S01]  /*3cb0*/  MUFU.TANH R57, R57 ;  /* 0x0000003900397308 */ /* 0x000e620000002400 */
[----:B------:R-:W-:Y:S02]  /*3cc0*/  IMAD R2, R3, -0x50, R2 ;  /* 0xffffffb003027824 */ /* 0x000fe400078e0202 */
[----:B------:R-:W-:Y:S01]  /*3cd0*/  FMUL.FTZ R40, R40, UR4 ;  /* 0x0000000428287c20 */ /* 0x000fe20008410000 */
[----:B------:R-:W-:Y:S01]  /*3ce0*/  FMUL.FTZ R50, R50, UR4 ;  /* 0x0000000432327c20 */ /* 0x000fe20008410000 */
[----:B------:R-:W-:Y:S01]  /*3cf0*/  FMUL.FTZ R41, R41, UR4 ;  /* 0x0000000429297c20 */ /* 0x000fe20008410000 */
[----:B------:R-:W-:Y:S01]  /*3d00*/  FMUL.FTZ R51, R51, UR4 ;  /* 0x0000000433337c20 */ /* 0x000fe20008410000 */
[----:B------:R-:W-:Y:S01]  /*3d10*/  ISETP.GT.AND P2, PT, R2, RZ, PT ;  /* 0x000000ff0200720c */ /* 0x000fe20003f44270 */
[----:B------:R-:W-:Y:S01]  /*3d20*/  FMUL.FTZ R44, R44, UR4 ;  /* 0x000000042c2c7c20 */ /* 0x000fe20008410000 */
[----:B------:R-:W2:Y:S01]  /*3d30*/  MUFU.TANH R60, R60 ;  /* 0x0000003c003c7308 */ /* 0x000ea20000002400 */
[----:B------:R-:W-:Y:S01]  /*3d40*/  ISETP.GT.AND P1, PT, R2, 0x1, PT ;  /* 0x000000010200780c */ /* 0x000fe20003f24270 */
[----:B------:R-:W-:Y:S01]  /*3d50*/  FMUL.FTZ R54, R54, UR4 ;  /* 0x0000000436367c20 */ /* 0x000fe20008410000 */
[----:B------:R-:W-:Y:S01]  /*3d60*/  ISETP.GT.AND P6, PT, R2, 0x8, PT ;  /* 0x000000080200780c */ /* 0x000fe20003fc4270 */
[----:B------:R-:W-:Y:S01]  /*3d70*/  FMUL.FTZ R45, R45, UR4 ;  /* 0x000000042d2d7c20 */ /* 0x000fe20008410000 */
[----:B0-----:R-:W-:Y:S01]  /*3d80*/  FSEL R56, R56, -INF , P2 ;  /* 0xff80000038387808 */ /* 0x001fe20001000000 */
[----:B------:R-:W-:Y:S01]  /*3d90*/  FMUL.FTZ R55, R55, UR4 ;  /* 0x0000000437377c20 */ /* 0x000fe20008410000 */
[----:B------:R-:W-:Y:S01]  /*3da0*/  ISETP.GT.AND P5, PT, R2, 0x9, PT ;  /* 0x000000090200780c */ /* 0x000fe20003fa4270 */
[----:B------:R-:W0:Y:S01]  /*3db0*/  MUFU.TANH R61, R61 ;  /* 0x0000003d003d7308 */ /* 0x000e220000002400 */
[----:B-1----:R-:W-:Y:S01]  /*3dc0*/  FSEL R57, R57, -INF , P1 ;  /* 0xff80000039397808 */ /* 0x002fe20000800000 */
[----:B------:R-:W-:Y:S01]  /*3dd0*/  FMUL.FTZ R32, R32, UR4 ;  /* 0x0000000420207c20 */ /* 0x000fe20008410000 */
[----:B------:R-:W-:Y:S01]  /*3de0*/  ISETP.GT.AND P4, PT, R2, 0x10, PT ;  /* 0x000000100200780c */ /* 0x000fe20003f84270 */
[----:B------:R-:W-:Y:S01]  /*3df0*/  FMUL.FTZ R42, R42, UR4 ;  /* 0x000000042a2a7c20 */ /* 0x000fe20008410000 */
[----:B------:R-:W-:Y:S01]  /*3e00*/  FMNMX.FTZ R3, R56, R57, !PT ;  /* 0x0000003938037209 */ /* 0x000fe20007810000 */
[----:B------:R-:W-:Y:S01]  /*3e10*/  FMUL.FTZ R33, R33, UR4 ;  /* 0x0000000421217c20 */ /* 0x000fe20008410000 */
[----:B------:R-:W-:Y:S01]  /*3e20*/  ISETP.GT.AND P3, PT, R2, 0x11, PT ;  /* 0x000000110200780c */ /* 0x000fe20003f64270 */
[----:B------:R-:W1:Y:S01]  /*3e30*/  MUFU.TANH R48, R48 ;  /* 0x0000003000307308 */ /* 0x000e620000002400 */
[----:B--2---:R-:W-:Y:S01]  /*3e40*/  FSEL R60, R60, -INF , P6 ;  /* 0xff8000003c3c7808 */ /* 0x004fe20003000000 */
[----:B------:R-:W-:Y:S01]  /*3e50*/  FMUL.FTZ R43, R43, UR4 ;  /* 0x000000042b2b7c20 */ /* 0x000fe20008410000 */
[----:B------:R-:W-:Y:S01]  /*3e60*/  FMUL.FTZ R36, R36, UR4 ;  /* 0x0000000424247c20 */ /* 0x000fe20008410000 */
[----:B------:R-:W-:Y:S01]  /*3e70*/  FMUL.FTZ R46, R46, UR4 ;  /* 0x000000042e2e7c20 */ /* 0x000fe20008410000 */
[----:B------:R-:W-:Y:S01]  /*3e80*/  FMNMX.FTZ R4, R60, R3, !PT ;  /* 0x000000033c047209 */ /* 0x000fe20007810000 */
[----:B------:R-:W-:Y:S01]  /*3e90*/  FMUL.FTZ R37, R37, UR4 ;  /* 0x0000000425257c20 */ /* 0x000fe20008410000 */
[----:B------:R-:W-:Y:S01]  /*3ea0*/  FMUL.FTZ R47, R47, UR4 ;  /* 0x000000042f2f7c20 */ /* 0x000fe20008410000 */
[----:B------:R-:W2:Y:S01]  /*3eb0*/  MUFU.TANH R58, R58 ;  /* 0x0000003a003a7308 */ /* 0x000ea20000002400 */
[----:B0-----:R-:W-:Y:S01]  /*3ec0*/  FSEL R61, R61, -INF , P5 ;  /* 0xff8000003d3d7808 */ /* 0x001fe20002800000 */
[----:B------:R-:W-:Y:S01]  /*3ed0*/  FMUL.FTZ R24, R24, UR4 ;  /* 0x0000000418187c20 */ /* 0x000fe20008410000 */
[----:B------:R-:W-:Y:S01]  /*3ee0*/  FMUL.FTZ R34, R34, UR4 ;  /* 0x0000000422227c20 */ /* 0x000fe20008410000 */
[----:B------:R-:W-:Y:S01]  /*3ef0*/  FMUL.FTZ R25, R25, UR4 ;  /* 0x0000000419197c20 */ /* 0x000fe20008410000 */
[----:B------:R-:W-:Y:S01]  /*3f00*/  FMNMX.FTZ R3, R61, R4, !PT ;  /* 0x000000043d037209 */ /* 0x000fe20007810000 */
[----:B------:R-:W-:Y:S01]  /*3f10*/  FMUL.FTZ R35, R35, UR4 ;  /* 0x0000000423237c20 */ /* 0x000fe20008410000 */
[----:B------:R-:W-:Y:S01]  /*3f20*/  FMUL.FTZ R28, R28, UR4 ;  /* 0x000000041c1c7c20 */ /* 0x000fe20008410000 */
[----:B------:R-:W0:Y:S01]  /*3f30*/  MUFU.TANH R49, R49 ;  /* 0x0000003100317308 */ /* 0x000e220000002400 */
[----:B-1----:R-:W-:Y:S01]  /*3f40*/  FSEL R48, R48, -INF , P4 ;  /* 0xff80000030307808 */ /* 0x002fe20002000000 */
[----:B------:R-:W-:Y:S01]  /*3f50*/  FMUL.FTZ R29, R29, UR4 ;  /* 0x000000041d1d7c20 */ /* 0x000fe20008410000 */
[----:B------:R-:W-:Y:S01]  /*3f60*/  FMUL.FTZ R38, R38, UR4 ;  /* 0x0000000426267c20 */ /* 0x000fe20008410000 */
[----:B------:R-:W-:Y:S01]  /*3f70*/  FMUL.FTZ R39, R39, UR4 ;  /* 0x0000000427277c20 */ /* 0x000fe20008410000 */
[----:B------:R-:W-:Y:S01]  /*3f80*/  FMNMX.FTZ R4, R48, R3, !PT ;  /* 0x0000000330047209 */ /* 0x000fe20007810000 */
[----:B------:R-:W-:Y:S01]  /*3f90*/  FMUL.FTZ R26, R26, UR4 ;  /* 0x000000041a1a7c20 */ /* 0x000fe20008410000 */
[----:B------:R-:W-:Y:S01]  /*3fa0*/  FMUL.FTZ R27, R27, UR4 ;  /* 0x000000041b1b7c20 */ /* 0x000fe20008410000 */
[----:B------:R-:W1:Y:S01]  /*3fb0*/  MUFU.TANH R59, R59 ;  /* 0x0000003b003b7308 */ /* 0x000e620000002400 */
[----:B--2---:R-:W-:Y:S01]  /*3fc0*/  FSEL R58, R58, -INF , P2 ;  /* 0xff8000003a3a7808 */ /* 0x004fe20001000000 */
[----:B------:R-:W-:Y:S01]  /*3fd0*/  FMUL.FTZ R30, R30, UR4 ;  /* 0x000000041e1e7c20 */ /* 0x000fe20008410000 */
[----:B------:R-:W-:Y:S01]  /*3fe0*/  ISETP.GT.AND P2, PT, R2, 0x18, PT ;  /* 0x000000180200780c */ /* 0x000fe20003f44270 */
[----:B------:R-:W-:Y:S01]  /*3ff0*/  FMUL.FTZ R31, R31, UR4 ;  /* 0x000000041f1f7c20 */ /* 0x000fe20008410000 */
[----:B------:R-:W-:Y:S01]  /*4000*/  ULDC UR5, c[0x0][0x988] ;  /* 0x0002620000057ab9 */ /* 0x000fe20000000800 */
[----:B------:R-:W-:Y:S01]  /*4010*/  P2R R20, PR, RZ, 0x1 ;  /* 0x00000001ff147803 */ /* 0x000fe20000000000 */
[----:B------:R-:W-:Y:S01]  /*4020*/  UISETP.GE.AND UP0, UPT, UR61, 0x51, UPT ;  /* 0x000000513d00788c */ /* 0x000fe2000bf06270 */
[----:B------:R-:W2:Y:S01]  /*4030*/  MUFU.TANH R52, R52 ;  /* 0x0000003400347308 */ /* 0x000ea20000002400 */
[----:B0-----:R-:W-:-:S02]  /*4040*/  FSEL R49, R49, -INF , P3 ;  /* 0xff80000031317808 */ /* 0x001fc40001800000 */
[----:B------:R-:W-:Y:S02]  /*4050*/  CS2R R150, SRZ ;  /* 0x0000000000967805 */ /* 0x000fe4000001ff00 */
[----:B------:R-:W-:Y:S02]  /*4060*/  CS2R R148, SRZ ;  /* 0x0000000000947805 */ /* 0x000fe4000001ff00 */
[----:B------:R-:W-:Y:S02]  /*4070*/  CS2R R146, SRZ ;  /* 0x0000000000927805 */ /* 0x000fe4000001ff00 */
[----:B------:R-:W-:Y:S02]  /*4080*/  FMNMX.FTZ R3, R49, R4, !PT ;  /* 0x0000000431037209 */ /* 0x000fe40007810000 */
[----:B------:R-:W-:Y:S02]  /*4090*/  CS2R R144, SRZ ;  /* 0x0000000000907805 */ /* 0x000fe4000001ff00 */
[----:B------:R-:W-:Y:S01]  /*40a0*/  CS2R R142, SRZ ;  /* 0x00000000008e7805 */ /* 0x000fe2000001ff00 */
[----:B------:R-:W0:Y:S01]  /*40b0*/  MUFU.TANH R62, R62 ;  /* 0x0000003e003e7308 */ /* 0x000e220000002400 */
[----:B-1----:R-:W-:-:S02]  /*40c0*/  FSEL R59, R59, -INF , P1 ;  /* 0xff8000003b3b7808 */ /* 0x002fc40000800000 */
[----:B------:R-:W-:Y:S02]  /*40d0*/  CS2R R140, SRZ ;  /* 0x00000000008c7805 */ /* 0x000fe4000001ff00 */
[----:B------:R-:W-:Y:S02]  /*40e0*/  ISETP.GT.AND P1, PT, R2, 0x19, PT ;  /* 0x000000190200780c */ /* 0x000fe40003f24270 */
[----:B------:R-:W-:Y:S02]  /*40f0*/  CS2R R138, SRZ ;  /* 0x00000000008a7805 */ /* 0x000fe4000001ff00 */
[----:B------:R-:W-:Y:S02]  /*4100*/  CS2R R136, SRZ ;  /* 0x0000000000887805 */ /* 0x000fe4000001ff00 */
[----:B------:R-:W-:Y:S02]  /*4110*/  CS2R R134, SRZ ;  /* 0x0000000000867805 */ /* 0x000fe4000001ff00 */
[----:B------:R-:W-:Y:S01]  /*4120*/  CS2R R132, SRZ ;  /* 0x0000000000847805 */ /* 0x000fe2000001ff00 */
[----:B------:R-:W1:Y:S01]  /*4130*/  MUFU.TANH R53, R53 ;  /* 0x0000003500357308 */ /* 0x000e620000002400 */
[----:B--2---:R-:W-:-:S02]  /*4140*/  FSEL R52, R52, -INF , P2 ;  /* 0xff80000034347808 */ /* 0x004fc40001000000 */
[----:B------:R-:W-:Y:S02]  /*4150*/  CS2R R130, SRZ ;  /* 0x0000000000827805 */ /* 0x000fe4000001ff00 */
[----:B------:R-:W-:Y:S02]  /*4160*/  CS2R R128, SRZ ;  /* 0x0000000000807805 */ /* 0x000fe4000001ff00 */
[----:B------:R-:W-:Y:S02]  /*4170*/  CS2R R126, SRZ ;  /* 0x00000000007e7805 */ /* 0x000fe4000001ff00 */
[----:B------:R-:W-:Y:S02]  /*4180*/  FMNMX.FTZ R4, R52, R3, !PT ;  /* 0x0000000334047209 */ /* 0x000fe40007810000 */
[----:B------:R-:W-:Y:S02]  /*4190*/  CS2R R124, SRZ ;  /* 0x00000000007c7805 */ /* 0x000fe4000001ff00 */
[----:B------:R-:W-:Y:S01]  /*41a0*/  CS2R R122, SRZ ;  /* 0x00000000007a7805 */ /* 0x000fe2000001ff00 */
[----:B------:R-:W2:Y:S01]  /*41b0*/  MUFU.TANH R63, R63 ;  /* 0x0000003f003f7308 */ /* 0x000ea20000002400 */
[----:B0-----:R-:W-:-:S02]  /*41c0*/  FSEL R62, R62, -INF , P6 ;  /* 0xff8000003e3e7808 */ /* 0x001fc40003000000 */
[----:B------:R-:W-:Y:S02]  /*41d0*/  CS2R R120, SRZ ;  /* 0x0000000000787805 */ /* 0x000fe4000001ff00 */
[----:B------:R-:W-:Y:S02]  /*41e0*/  ISETP.GT.AND P6, PT, R2, 0x20, PT ;  /* 0x000000200200780c */ /* 0x000fe40003fc4270 */
[----:B------:R-:W-:Y:S02]  /*41f0*/  CS2R R118, SRZ ;  /* 0x0000000000767805 */ /* 0x000fe4000001ff00 */
[----:B------:R-:W-:Y:S02]  /*4200*/  CS2R R116, SRZ ;  /* 0x0000000000747805 */ /* 0x000fe4000001ff00 */
[----:B------:R-:W-:Y:S02]  /*4210*/  CS2R R114, SRZ ;  /* 0x0000000000727805 */ /* 0x000fe4000001ff00 */
[----:B------:R-:W-:Y:S01]  /*4220*/  CS2R R112, SRZ ;  /* 0x0000000000707805 */ /* 0x000fe2000001ff00 */
[----:B------:R-:W0:Y:S01]  /*4230*/  MUFU.TANH R40, R40 ;  /* 0x0000002800287308 */ /* 0x000e220000002400 */
[----:B-1----:R-:W-:-:S02]  /*4240*/  FSEL R53, R53, -INF , P1 ;  /* 0xff80000035357808 */ /* 0x002fc40000800000 */
[----:B------:R-:W-:Y:S02]  /*4250*/  CS2R R110, SRZ ;  /* 0x00000000006e7805 */ /* 0x000fe4000001ff00 */
[----:B------:R-:W-:Y:S02]  /*4260*/  CS2R R108, SRZ ;  /* 0x00000000006c7805 */ /* 0x000fe4000001ff00 */
[----:B------:R-:W-:Y:S02]  /*4270*/  CS2R R106, SRZ ;  /* 0x00000000006a7805 */ /* 0x000fe4000001ff00 */
[----:B------:R-:W-:Y:S02]  /*4280*/  FMNMX.FTZ R3, R53, R4, !PT ;  /* 0x0000000435037209 */ /* 0x000fe40007810000 */
[----:B------:R-:W-:Y:S02]  /*4290*/  CS2R R104, SRZ ;  /* 0x0000000000687805 */ /* 0x000fe4000001ff00 */
[----:B------:R-:W-:Y:S01]  /*42a0*/  CS2R R102, SRZ ;  /* 0x0000000000667805 */ /* 0x000fe2000001ff00 */
[----:B------:R-:W1:Y:S01]  /*42b0*/  MUFU.TANH R50, R50 ;  /* 0x0000003200327308 */ /* 0x000e620000002400 */
[----:B--2---:R-:W-:-:S02]  /*42c0*/  FSEL R63, R63, -INF , P5 ;  /* 0xff8000003f3f7808 */ /* 0x004fc40002800000 */
[----:B------:R-:W-:Y:S02]  /*42d0*/  CS2R R100, SRZ ;  /* 0x0000000000647805 */ /* 0x000fe4000001ff00 */
[----:B------:R-:W-:Y:S02]  /*42e0*/  ISETP.GT.AND P5, PT, R2, 0x21, PT ;  /* 0x000000210200780c */ /* 0x000fe40003fa4270 */
[----:B------:R-:W-:Y:S02]  /*42f0*/  CS2R R98, SRZ ;  /* 0x0000000000627805 */ /* 0x000fe4000001ff00 */
[----:B------:R-:W-:Y:S02]  /*4300*/  CS2R R96, SRZ ;  /* 0x0000000000607805 */ /* 0x000fe4000001ff00 */
[----:B------:R-:W-:Y:S02]  /*4310*/  CS2R R94, SRZ ;  /* 0x00000000005e7805 */ /* 0x000fe4000001ff00 */
[----:B------:R-:W-:Y:S01]  /*4320*/  CS2R R92, SRZ ;  /* 0x00000000005c7805 */ /* 0x000fe2000001ff00 */
        /* <DEDUP_REMOVED lines=22> */
[----:B------:R-:W-:Y:S01]  /*4490*/  CS2R R64, SRZ ;  /* 0x0000000000407805 */ /* 0x000fe2000001ff00 */
[----:B------:R-:W2:Y:S01]  /*44a0*/  MUFU.TANH R54, R54 ;  /* 0x0000003600367308 */ /* 0x000ea20000002400 */
[----:B0-----:R-:W-:-:S02]  /*44b0*/  FSEL R51, R51, -INF , P3 ;  /* 0xff80000033337808 */ /* 0x001fc40001800000 */
[----:B------:R-:W-:-:S05]  /*44c0*/  ISETP.GT.AND P3, PT, R2, 0x29, PT ;  /* 0x000000290200780c */ /* 0x000fca0003f64270 */
[----:B------:R-:W0:Y:S01]  /*44d0*/  MUFU.TANH R45, R45 ;  /* 0x0000002d002d7308 */ /* 0x000e220000002400 */
[----:B-1----:R-:W-:-:S04]  /*44e0*/  FSEL R44, R44, -INF , P4 ;  /* 0xff8000002c2c7808 */ /* 0x002fc80002000000 */
[----:B------:R-:W-:-:S03]  /*44f0*/  FMNMX.FTZ R4, R44, R3, !PT ;  /* 0x000000032c047209 */ /* 0x000fc60007810000 */
[----:B------:R-:W1:Y:S01]  /*4500*/  MUFU.TANH R55, R55 ;  /* 0x0000003700377308 */ /* 0x000e620000002400 */
[----:B--2---:R-:W-:Y:S02]  /*4510*/  FSEL R54, R54, -INF , P2 ;  /* 0xff80000036367808 */ /* 0x004fe40001000000 */
[----:B------:R-:W-:-:S05]  /*4520*/  ISETP.GT.AND P2, PT, R2, 0x30, PT ;  /* 0x000000300200780c */ /* 0x000fca0003f44270 */
[----:B------:R-:W2:Y:S01]  /*4530*/  MUFU.TANH R32, R32 ;  /* 0x0000002000207308 */ /* 0x000ea20000002400 */
[----:B0-----:R-:W-:-:S04]  /*4540*/  FSEL R45, R45, -INF , P3 ;  /* 0xff8000002d2d7808 */ /* 0x001fc80001800000 */
[----:B------:R-:W-:-:S03]  /*4550*/  FMNMX.FTZ R3, R45, R4, !PT ;  /* 0x000000042d037209 */ /* 0x000fc60007810000 */
[----:B------:R-:W0:Y:S01]  /*4560*/  MUFU.TANH R42, R42 ;  /* 0x0000002a002a7308 */ /* 0x000e220000002400 */
[----:B-1----:R-:W-:Y:S02]  /*4570*/  FSEL R55, R55, -INF , P1 ;  /* 0xff80000037377808 */ /* 0x002fe40000800000 */
[----:B------:R-:W-:-:S05]  /*4580*/  ISETP.GT.AND P1, PT, R2, 0x31, PT ;  /* 0x000000310200780c */ /* 0x000fca0003f24270 */
        /* <DEDUP_REMOVED lines=44> */
[----:B------:R-:W1:Y:S06]  /*4850*/  SHFL.BFLY PT, R3, R2, 0x2, 0x1f ;  /* 0x0c401f0002037f89 */ /* 0x000e6c00000e0000 */
[----:B------:R-:W3:Y:S01]  /*4860*/  MUFU.TANH R27, R27 ;  /* 0x0000001b001b7308 */ /* 0x000ee20000002400 */
[----:B--2---:R-:W-:-:S07]  /*4870*/  FSEL R39, R39, -INF , P5 ;  /* 0xff80000027277808 */ /* 0x004fce0002800000 */
[----:B------:R-:W2:Y:S01]  /*4880*/  MUFU.TANH R30, R30 ;  /* 0x0000001e001e7308 */ /* 0x000ea20000002400 */
[----:B0-----:R-:W-:-:S07]  /*4890*/  FSEL R26, R26, -INF , P4 ;  /* 0xff8000001a1a7808 */ /* 0x001fce0002000000 */
[----:B------:R-:W0:Y:S01]  /*48a0*/  MUFU.TANH R31, R31 ;  /* 0x0000001f001f7308 */ /* 0x000e220000002400 */
[----:B---3--:R-:W-:Y:S02]  /*48b0*/  FSEL R27, R27, -INF , P3 ;  /* 0xff8000001b1b7808 */ /* 0x008fe40001800000 */
[----:B-1----:R-:W-:-:S05]  /*48c0*/  FMNMX.FTZ R3, R2, R3, !PT ;  /* 0x0000000302037209 */ /* 0x002fca0007810000 */
[----:B------:R-:W1:Y:S01]  /*48d0*/  SHFL.BFLY PT, R4, R3, 0x1, 0x1f ;  /* 0x0c201f0003047f89 */ /* 0x000e6200000e0000 */
[----:B--2---:R-:W-:Y:S02]  /*48e0*/  FSEL R30, R30, -INF , P2 ;  /* 0xff8000001e1e7808 */ /* 0x004fe40001000000 */
[----:B0-----:R-:W-:Y:S02]  /*48f0*/  FSEL R31, R31, -INF , P1 ;  /* 0xff8000001f1f7808 */ /* 0x001fe40000800000 */
[----:B-1----:R-:W-:Y:S02]  /*4900*/  FMNMX.FTZ R4, R3, R4, !PT ;  /* 0x0000000403047209 */ /* 0x002fe40007810000 */
        /* <DEDUP_REMOVED lines=42> */
[----:B------:R-:W-:Y:S02]  /*4bb0*/  F2FP.BF16.F32.PACK_AB R208, R57, R56 ;  /* 0x0000003839d0723e */ /* 0x000fe400000010ff */
[----:B------:R-:W-:Y:S02]  /*4bc0*/  CS2R R56, SRZ ;  /* 0x0000000000387805 */ /* 0x000fe4000001ff00 */
[----:B------:R-:W-:Y:S01]  /*4bd0*/  FMNMX.FTZ R2, R38, R3, !PT ;  /* 0x0000000326027209 */ /* 0x000fe20007810000 */
[----:B------:R-:W-:Y:S03]  /*4be0*/  MUFU.EX2 R48, R48 ;  /* 0x0000003000307308 */ /* 0x000fe60000000800 */
        /* <DEDUP_REMOVED lines=9> */
[----:B------:R-:W2:Y:S01]  /*4c80*/  MUFU.EX2 R53, R53 ;  /* 0x0000003500357308 */ /* 0x000ea20000000800 */
[----:B0-----:R-:W-:-:S07]  /*4c90*/  F2FP.BF16.F32.PACK_AB R204, R49, R48 ;  /* 0x0000003031cc723e */ /* 0x001fce00000010ff */
[----:B------:R-:W-:Y:S08]  /*4ca0*/  MUFU.EX2 R40, R40 ;  /* 0x0000002800287308 */ /* 0x000ff00000000800 */
[----:B------:R-:W0:Y:S01]  /*4cb0*/  MUFU.EX2 R41, R41 ;  /* 0x0000002900297308 */ /* 0x000e220000000800 */
[----:B--2---:R-:W-:Y:S02]  /*4cc0*/  F2FP.BF16.F32.PACK_AB R206, R53, R52 ;  /* 0x0000003435ce723e */ /* 0x004fe400000010ff */
[----:B-1----:R-:W-:-:S05]  /*4cd0*/  FMNMX.FTZ R5, R2, R3, !PT ;  /* 0x0000000302057209 */ /* 0x002fca0007810000 */
[----:B------:R-:W-:Y:S01]  /*4ce0*/  MUFU.EX2 R44, R44 ;  /* 0x0000002c002c7308 */ /* 0x000fe20000000800 */
[----:B------:R-:W1:Y:S07]  /*4cf0*/  SHFL.BFLY PT, R2, R5, 0x1, 0x1f ;  /* 0x0c201f0005027f89 */ /* 0x000e6e00000e0000 */
[----:B------:R-:W2:Y:S01]  /*4d00*/  MUFU.EX2 R45, R45 ;  /* 0x0000002d002d7308 */ /* 0x000ea20000000800 */
[----:B0-----:R-:W-:-:S07]  /*4d10*/  F2FP.BF16.F32.PACK_AB R200, R41, R40 ;  /* 0x0000002829c8723e */ /* 0x001fce00000010ff */
[----:B------:R-:W-:Y:S08]  /*4d20*/  MUFU.EX2 R32, R32 ;  /* 0x0000002000207308 */ /* 0x000ff00000000800 */
[----:B------:R-:W-:Y:S01]  /*4d30*/  MUFU.EX2 R33, R33 ;  /* 0x0000002100217308 */ /* 0x000fe20000000800 */
[----:B--2---:R-:W-:Y:S02]  /*4d40*/  F2FP.BF16.F32.PACK_AB R202, R45, R44 ;  /* 0x0000002c2dca723e */ /* 0x004fe400000010ff */
[----:B-1----:R-:W-:-:S04]  /*4d50*/  FMNMX.FTZ R3, R5, R2, !PT ;  /* 0x0000000205037209 */ /* 0x002fc80007810000 */
[C---:B------:R-:W-:Y:S01]  /*4d60*/  FSETP.NEU.FTZ.AND P1, PT, R3.reuse, -INF , PT ;  /* 0xff8000000300780b */ /* 0x040fe20003f3d000 */
[----:B------:R-:W-:Y:S01]  /*4d70*/  FMUL.FTZ R2, R3, UR5 ;  /* 0x0000000503027c20 */ /* 0x000fe20008410000 */
[----:B------:R0:W-:Y:S04]  /*4d80*/  MUFU.EX2 R5, R14 ;  /* 0x0000000e00057308 */ /* 0x0001e80000000800 */
[----:B------:R-:W-:Y:S02]  /*4d90*/  FSEL R2, R2, RZ, P1 ;  /* 0x000000ff02027208 */ /* 0x000fe40000800000 */
[----:B------:R-:W-:Y:S02]  /*4da0*/  ISETP.NE.AND P1, PT, R19, RZ, PT ;  /* 0x000000ff1300720c */ /* 0x000fe40003f25270 */
[----:B------:R-:W-:Y:S01]  /*4db0*/  MUFU.EX2 R36, R36 ;  /* 0x0000002400247308 */ /* 0x000fe20000000800 */
[--C-:B------:R-:W-:Y:S01]  /*4dc0*/  FFMA.FTZ R58, R58, UR5, -R2.reuse ;  /* 0x000000053a3a7c23 */ /* 0x100fe20008010802 */
[--C-:B------:R-:W-:Y:S01]  /*4dd0*/  FFMA.FTZ R59, R59, UR5, -R2.reuse ;  /* 0x000000053b3b7c23 */ /* 0x100fe20008010802 */
[--C-:B------:R-:W-:Y:S01]  /*4de0*/  FFMA.FTZ R62, R62, UR5, -R2.reuse ;  /* 0x000000053e3e7c23 */ /* 0x100fe20008010802 */
[--C-:B------:R-:W-:Y:S01]  /*4df0*/  FFMA.FTZ R63, R63, UR5, -R2.reuse ;  /* 0x000000053f3f7c23 */ /* 0x100fe20008010802 */
[--C-:B------:R-:W-:Y:S01]  /*4e00*/  FFMA.FTZ R50, R50, UR5, -R2.reuse ;  /* 0x0000000532327c23 */ /* 0x100fe20008010802 */
[----:B0-----:R-:W-:Y:S01]  /*4e10*/  FADD.FTZ R14, R60, R21 ;  /* 0x000000153c0e7221 */ /* 0x001fe20000010000 */
        /* <DEDUP_REMOVED lines=8> */
[----:B------:R-:W-:Y:S01]  /*4ea0*/  FFMA.FTZ R46, R46, UR5, -R2 ;  /* 0x000000052e2e7c23 */ /* 0x000fe20008010802 */
[----:B------:R-:W0:Y:S01]  /*4eb0*/  MUFU.EX2 R59, R59 ;  /* 0x0000003b003b7308 */ /* 0x000e220000000800 */
[----:B------:R-:W-:-:S02]  /*4ec0*/  @P1 VIADD R0, R0, 0x38840 ;  /* 0x0003884000001836 */ /* 0x000fc40000000000 */
[----:B------:R-:W-:Y:S01]  /*4ed0*/  FADD.FTZ R29, R49, R14 ;  /* 0x0000000e311d7221 */ /* 0x000fe20000010000 */
[--C-:B------:R-:W-:Y:S01]  /*4ee0*/  FFMA.FTZ R47, R47, UR5, -R2.reuse ;  /* 0x000000052f2f7c23 */ /* 0x100fe20008010802 */
[--C-:B------:R-:W-:Y:S01]  /*4ef0*/  FFMA.FTZ R34, R34, UR5, -R2.reuse ;  /* 0x0000000522227c23 */ /* 0x100fe20008010802 */
[----:B------:R-:W-:Y:S01]  /*4f00*/  FFMA.FTZ R35, R35, UR5, -R2 ;  /* 0x0000000523237c23 */ /* 0x000fe20008010802 */
[----:B------:R-:W-:Y:S01]  /*4f10*/  FADD.FTZ R20, R52, R29 ;  /* 0x0000001d34147221 */ /* 0x000fe20000010000 */
[----:B------:R-:W-:Y:S01]  /*4f20*/  @P1 PRMT R0, R23, 0x654, R0 ;  /* 0x0000065417001816 */ /* 0x000fe20000000000 */
[----:B------:R-:W1:Y:S01]  /*4f30*/  MUFU.EX2 R62, R62 ;  /* 0x0000003e003e7308 */ /* 0x000e620000000800 */
[----:B------:R-:W-:Y:S01]  /*4f40*/  FFMA.FTZ R38, R38, UR5, -R2 ;  /* 0x0000000526267c23 */ /* 0x000fe20008010802 */
[----:B------:R-:W-:Y:S01]  /*4f50*/  FADD.FTZ R29, R53, R20 ;  /* 0x00000014351d7221 */ /* 0x000fe20000010000 */
[----:B------:R2:W-:Y:S01]  /*4f60*/  @P1 SYNCS.ARRIVE.TRANS64.RED.A1T0 RZ, [R0+URZ], RZ ;  /* 0x000000ff00ff19a7 */ /* 0x0005e2000810043f */
[--C-:B------:R-:W-:Y:S01]  /*4f70*/  FFMA.FTZ R39, R39, UR5, -R2.reuse ;  /* 0x0000000527277c23 */ /* 0x100fe20008010802 */
[--C-:B------:R-:W-:Y:S01]  /*4f80*/  FFMA.FTZ R26, R26, UR5, -R2.reuse ;  /* 0x000000051a1a7c23 */ /* 0x100fe20008010802 */
[----:B------:R-:W-:Y:S01]  /*4f90*/  FADD.FTZ R20, R40, R29 ;  /* 0x0000001d28147221 */ /* 0x000fe20000010000 */
[----:B------:R-:W-:Y:S01]  /*4fa0*/  FFMA.FTZ R27, R27, UR5, -R2 ;  /* 0x000000051b1b7c23 */ /* 0x000fe20008010802 */
[----:B------:R-:W3:Y:S01]  /*4fb0*/  MUFU.EX2 R63, R63 ;  /* 0x0000003f003f7308 */ /* 0x000ee20000000800 */
[----:B0-----:R-:W-:Y:S01]  /*4fc0*/  FADD.FTZ R21, R58, R59 ;  /* 0x0000003b3a157221 */ /* 0x001fe20000010000 */
[----:B------:R-:W-:Y:S01]  /*4fd0*/  FADD.FTZ R29, R41, R20 ;  /* 0x00000014291d7221 */ /* 0x000fe20000010000 */
[--C-:B------:R-:W-:Y:S01]  /*4fe0*/  FFMA.FTZ R30, R30, UR5, -R2.reuse ;  /* 0x000000051e1e7c23 */ /* 0x100fe20008010802 */
[----:B------:R-:W-:Y:S01]  /*4ff0*/  FFMA.FTZ R2, R31, UR5, -R2 ;  /* 0x000000051f027c23 */ /* 0x000fe20008010802 */
[----:B------:R-:W-:Y:S01]  /*5000*/  PLOP3.LUT P1, PT, PT, PT, UP0, 0x80, 0x0 ;  /* 0x000000000000781c */ /* 0x000fe20003f2f008 */
[----:B--2---:R-:W-:Y:S01]  /*5010*/  FADD.FTZ R0, R44, R29 ;  /* 0x0000001d2c007221 */ /* 0x004fe20000010000 */
[----:B------:R-:W-:Y:S01]  /*5020*/  F2FP.BF16.F32.PACK_AB R196, R33, R32 ;  /* 0x0000002021c4723e */ /* 0x000fe200000010ff */
[----:B------:R-:W0:Y:S01]  /*5030*/  MUFU.EX2 R50, R50 ;  /* 0x0000003200327308 */ /* 0x000e220000000800 */
[----:B-1----:R-:W-:Y:S01]  /*5040*/  FADD.FTZ R14, R62, R21 ;  /* 0x000000153e0e7221 */ /* 0x002fe20000010000 */
[----:B------:R-:W-:Y:S01]  /*5050*/  FADD.FTZ R29, R45, R0 ;  /* 0x000000002d1d7221 */ /* 0x000fe20000010000 */
[----:B------:R-:W-:-:S02]  /*5060*/  F2FP.BF16.F32.PACK_AB R209, R59, R58 ;  /* 0x0000003a3bd1723e */ /* 0x000fc400000010ff */
[----:B------:R-:W-:Y:S02]  /*5070*/  CS2R R60, SRZ ;  /* 0x00000000003c7805 */ /* 0x000fe4000001ff00 */
[----:B------:R-:W-:Y:S02]  /*5080*/  CS2R R58, SRZ ;  /* 0x00000000003a7805 */ /* 0x000fe4000001ff00 */
[----:B------:R-:W-:Y:S02]  /*5090*/  CS2R R52, SRZ ;  /* 0x0000000000347805 */ /* 0x000fe4000001ff00 */
[----:B------:R-:W-:Y:S01]  /*50a0*/  CS2R R48, SRZ ;  /* 0x0000000000307805 */ /* 0x000fe2000001ff00 */
[----:B------:R-:W1:Y:S01]  /*50b0*/  MUFU.EX2 R51, R51 ;  /* 0x0000003300337308 */ /* 0x000e620000000800 */
[C---:B---3--:R-:W-:Y:S01]  /*50c0*/  FADD.FTZ R21, R63.reuse, R14 ;  /* 0x0000000e3f157221 */ /* 0x048fe20000010000 */
[----:B------:R-:W-:Y:S02]  /*50d0*/  F2FP.BF16.F32.PACK_AB R211, R63, R62 ;  /* 0x0000003e3fd3723e */ /* 0x000fe400000010ff */
[----:B------:R-:W-:-:S02]  /*50e0*/  CS2R R62, SRZ ;  /* 0x00000000003e7805 */ /* 0x000fc4000001ff00 */
[----:B------:R-:W-:Y:S02]  /*50f0*/  CS2R R44, SRZ ;  /* 0x00000000002c7805 */ /* 0x000fe4000001ff00 */
[----:B------:R-:W-:Y:S01]  /*5100*/  CS2R R40, SRZ ;  /* 0x0000000000287805 */ /* 0x000fe2000001ff00 */
[----:B------:R-:W2:Y:S01]  /*5110*/  MUFU.EX2 R54, R54 ;  /* 0x0000003600367308 */ /* 0x000ea20000000800 */
[----:B0-----:R-:W-:-:S07]  /*5120*/  FADD.FTZ R14, R50, R21 ;  /* 0x00000015320e7221 */ /* 0x001fce0000010000 */
[----:B------:R-:W0:Y:S01]  /*5130*/  MUFU.EX2 R55, R55 ;  /* 0x0000003700377308 */ /* 0x000e220000000800 */
[C---:B-1----:R-:W-:Y:S01]  /*5140*/  FADD.FTZ R21, R51.reuse, R14 ;  /* 0x0000000e33157221 */ /* 0x042fe20000010000 */
[----:B------:R-:W-:Y:S02]  /*5150*/  F2FP.BF16.F32.PACK_AB R205, R51, R50 ;  /* 0x0000003233cd723e */ /* 0x000fe400000010ff */
[----:B------:R-:W-:-:S04]  /*5160*/  CS2R R50, SRZ ;  /* 0x0000000000327805 */ /* 0x000fc8000001ff00 */
[----:B------:R-:W1:Y:S01]  /*5170*/  MUFU.EX2 R42, R42 ;  /* 0x0000002a002a7308 */ /* 0x000e620000000800 */
[----:B--2---:R-:W-:-:S07]  /*5180*/  FADD.FTZ R14, R54, R21 ;  /* 0x00000015360e7221 */ /* 0x004fce0000010000 */
[----:B------:R-:W2:Y:S01]  /*5190*/  MUFU.EX2 R43, R43 ;  /* 0x0000002b002b7308 */ /* 0x000ea20000000800 */
[C---:B0-----:R-:W-:Y:S01]  /*51a0*/  FADD.FTZ R21, R55.reuse, R14 ;  /* 0x0000000e37157221 */ /* 0x041fe20000010000 */
[----:B------:R-:W-:Y:S01]  /*51b0*/  FADD.FTZ R14, R32, R29 ;  /* 0x0000001d200e7221 */ /* 0x000fe20000010000 */
[----:B------:R-:W-:Y:S02]  /*51c0*/  F2FP.BF16.F32.PACK_AB R207, R55, R54 ;  /* 0x0000003637cf723e */ /* 0x000fe400000010ff */
[----:B------:R-:W-:Y:S01]  /*51d0*/  CS2R R54, SRZ ;  /* 0x0000000000367805 */ /* 0x000fe2000001ff00 */
[----:B------:R-:W-:Y:S01]  /*51e0*/  FADD.FTZ R29, R33, R14 ;  /* 0x0000000e211d7221 */ /* 0x000fe20000010000 */
[----:B------:R-:W-:Y:S01]  /*51f0*/  CS2R R32, SRZ ;  /* 0x0000000000207805 */ /* 0x000fe2000001ff00 */
[----:B------:R-:W0:Y:S01]  /*5200*/  MUFU.EX2 R46, R46 ;  /* 0x0000002e002e7308 */ /* 0x000e220000000800 */
[----:B-1----:R-:W-:Y:S01]  /*5210*/  FADD.FTZ R0, R42, R21 ;  /* 0x000000152a007221 */ /* 0x002fe20000010000 */
[----:B------:R-:W-:-:S06]  /*5220*/  FADD.FTZ R14, R36, R29 ;  /* 0x0000001d240e7221 */ /* 0x000fcc0000010000 */
[----:B------:R-:W1:Y:S01]  /*5230*/  MUFU.EX2 R47, R47 ;  /* 0x0000002f002f7308 */ /* 0x000e620000000800 */
[C---:B--2---:R-:W-:Y:S01]  /*5240*/  FADD.FTZ R21, R43.reuse, R0 ;  /* 0x000000002b157221 */ /* 0x044fe20000010000 */
[----:B------:R-:W-:Y:S02]  /*5250*/  F2FP.BF16.F32.PACK_AB R201, R43, R42 ;  /* 0x0000002a2bc9723e */ /* 0x000fe400000010ff */
[----:B------:R-:W-:-:S04]  /*5260*/  CS2R R42, SRZ ;  /* 0x00000000002a7805 */ /* 0x000fc8000001ff00 */
        /* <DEDUP_REMOVED lines=10> */
[----:B------:R-:W-:Y:S02]  /*5310*/  F2FP.BF16.F32.PACK_AB R198, R37, R36 ;  /* 0x0000002425c6723e */ /* 0x000fe400000010ff */
[----:B------:R-:W-:-:S04]  /*5320*/  CS2R R36, SRZ ;  /* 0x0000000000247805 */ /* 0x000fc8000001ff00 */
[----:B------:R-:W0:Y:S01]  /*5330*/  MUFU.EX2 R38, R38 ;  /* 0x0000002600267308 */ /* 0x000e220000000800 */
[C---:B-1----:R-:W-:Y:S01]  /*5340*/  FADD.FTZ R21, R35.reuse, R0 ;  /* 0x0000000023157221 */ /* 0x042fe20000010000 */
[----:B------:R-:W-:Y:S02]  /*5350*/  F2FP.BF16.F32.PACK_AB R197, R35, R34 ;  /* 0x0000002223c5723e */ /* 0x000fe400000010ff */
[----:B------:R-:W-:-:S04]  /*5360*/  CS2R R34, SRZ ;  /* 0x0000000000227805 */ /* 0x000fc8000001ff00 */
[----:B------:R-:W1:Y:S01]  /*5370*/  MUFU.EX2 R25, R25 ;  /* 0x0000001900197308 */ /* 0x000e620000000800 */
[----:B--2---:R-:W-:-:S07]  /*5380*/  FADD.FTZ R14, R24, R29 ;  /* 0x0000001d180e7221 */ /* 0x004fce0000010000 */
[----:B------:R-:W2:Y:S01]  /*5390*/  MUFU.EX2 R39, R39 ;  /* 0x0000002700277308 */ /* 0x000ea20000000800 */
[----:B0-----:R-:W-:-:S07]  /*53a0*/  FADD.FTZ R0, R38, R21 ;  /* 0x0000001526007221 */ /* 0x001fce0000010000 */
[----:B------:R-:W0:Y:S01]  /*53b0*/  MUFU.EX2 R28, R28 ;  /* 0x0000001c001c7308 */ /* 0x000e220000000800 */
[C---:B-1----:R-:W-:Y:S01]  /*53c0*/  FADD.FTZ R29, R25.reuse, R14 ;  /* 0x0000000e191d7221 */ /* 0x042fe20000010000 */
[----:B------:R-:W-:Y:S02]  /*53d0*/  F2FP.BF16.F32.PACK_AB R192, R25, R24 ;  /* 0x0000001819c0723e */ /* 0x000fe400000010ff */
[----:B------:R-:W-:-:S04]  /*53e0*/  CS2R R24, SRZ ;  /* 0x0000000000187805 */ /* 0x000fc8000001ff00 */
[----:B------:R-:W1:Y:S01]  /*53f0*/  MUFU.EX2 R26, R26 ;  /* 0x0000001a001a7308 */ /* 0x000e620000000800 */
[C---:B--2---:R-:W-:Y:S01]  /*5400*/  FADD.FTZ R21, R39.reuse, R0 ;  /* 0x0000000027157221 */ /* 0x044fe20000010000 */
[----:B------:R-:W-:Y:S02]  /*5410*/  F2FP.BF16.F32.PACK_AB R199, R39, R38 ;  /* 0x0000002627c7723e */ /* 0x000fe400000010ff */
[----:B------:R-:W-:-:S04]  /*5420*/  CS2R R38, SRZ ;  /* 0x0000000000267805 */ /* 0x000fc8000001ff00 */
[----:B------:R-:W2:Y:S01]  /*5430*/  MUFU.EX2 R27, R27 ;  /* 0x0000001b001b7308 */ /* 0x000ea20000000800 */
[----:B0-----:R-:W-:Y:S01]  /*5440*/  FADD.FTZ R14, R28, R29 ;  /* 0x0000001d1c0e7221 */ /* 0x001fe20000010000 */
[C---:B------:R-:W-:Y:S02]  /*5450*/  F2FP.BF16.F32.PACK_AB R194, R5.reuse, R28 ;  /* 0x0000001c05c2723e */ /* 0x040fe400000010ff */
[----:B------:R-:W-:Y:S01]  /*5460*/  CS2R R28, SRZ ;  /* 0x00000000001c7805 */ /* 0x000fe2000001ff00 */
[----:B------:R-:W-:-:S03]  /*5470*/  FADD.FTZ R14, R5, R14 ;  /* 0x0000000e050e7221 */ /* 0x000fc60000010000 */
[----:B------:R-:W0:Y:S01]  /*5480*/  MUFU.EX2 R30, R30 ;  /* 0x0000001e001e7308 */ /* 0x000e220000000800 */
[----:B-1----:R-:W-:-:S07]  /*5490*/  FADD.FTZ R0, R26, R21 ;  /* 0x000000151a007221 */ /* 0x002fce0000010000 */
[----:B------:R1:W3:Y:S01]  /*54a0*/  MUFU.EX2 R195, R2 ;  /* 0x0000000200c37308 */ /* 0x0002e20000000800 */
[C---:B--2---:R-:W-:Y:S01]  /*54b0*/  FADD.FTZ R5, R27.reuse, R0 ;  /* 0x000000001b057221 */ /* 0x044fe20000010000 */
[----:B------:R-:W-:Y:S02]  /*54c0*/  F2FP.BF16.F32.PACK_AB R193, R27, R26 ;  /* 0x0000001a1bc1723e */ /* 0x000fe400000010ff */
[----:B------:R-:W-:Y:S01]  /*54d0*/  CS2R R26, SRZ ;  /* 0x00000000001a7805 */ /* 0x000fe2000001ff00 */
[----:B0-----:R-:W-:Y:S01]  /*54e0*/  FADD.FTZ R0, R30, R5 ;  /* 0x000000051e007221 */ /* 0x001fe20000010000 */
[----:B-1----:R-:W-:-:S03]  /*54f0*/  IMAD.MOV.U32 R2, RZ, RZ, 0x3f800000 ;  /* 0x3f800000ff027424 */ /* 0x002fc600078e00ff */
[C---:B---3--:R-:W-:Y:S01]  /*5500*/  FADD.FTZ R5, R195.reuse, R0 ;  /* 0x00000000c3057221 */ /* 0x048fe20000010000 */
[----:B------:R-:W-:Y:S01]  /*5510*/  F2FP.BF16.F32.PACK_AB R195, R195, R30 ;  /* 0x0000001ec3c3723e */ /* 0x000fe200000010ff */
[----:B------:R-:W-:Y:S01]  /*5520*/  IMAD.MOV.U32 R0, RZ, RZ, 0x3f800000 ;  /* 0x3f800000ff007424 */ /* 0x000fe200078e00ff */
[----:B------:R-:W-:Y:S01]  /*5530*/  CS2R R30, SRZ ;  /* 0x00000000001e7805 */ /* 0x000fe2000001ff00 */
[----:B------:R-:W-:Y:S06]  /*5540*/  @!P1 BRA `(.L_x_202) ;  /* 0x0000004000189947 */ /* 0x000fec0003800000 */
[----:B------:R-:W-:Y:S01]  /*5550*/  R2UR UR4, R152 ;  /* 0x00000000980472ca */ /* 0x000fe200000e0000 */
[----:B------:R-:W-:Y:S01]  /*5560*/  IMAD.MOV.U32 R20, RZ, RZ, R3 ;  /* 0x000000ffff147224 */ /* 0x000fe200078e0003 */
[----:B------:R-:W-:Y:S01]  /*5570*/  ULDC UR61, c[0x0][0x9d8] ;  /* 0x00027600003d7ab9 */ /* 0x000fe20000000800 */
[----:B------:R-:W-:Y:S02]  /*5580*/  IMAD.MOV.U32 R21, RZ, RZ, R4 ;  /* 0x000000ffff157224 */ /* 0x000fe400078e0004 */
[----:B------:R-:W-:Y:S02]  /*5590*/  IMAD.U32 R234, RZ, RZ, UR60 ;  /* 0x0000003cffea7e24 */ /* 0x000fe4000f8e00ff */
[----:B------:R-:W-:Y:S02]  /*55a0*/  IMAD.MOV.U32 R0, RZ, RZ, 0x3f800000 ;  /* 0x3f800000ff007424 */ /* 0x000fe400078e00ff */
[----:B------:R-:W-:-:S04]  /*55b0*/  IMAD.MOV.U32 R151, RZ, RZ, RZ ;  /* 0x000000ffff977224 */ /* 0x000fc800078e00ff */
[----:B------:R-:W-:-:S06]  /*55c0*/  UIADD3 UR4, UR4, -0x2, URZ ;  /* 0xfffffffe04047890 */ /* 0x000fcc000fffe03f */
[----:B------:R-:W-:Y:S01]  /*55d0*/  IMAD.U32 R233, RZ, RZ, UR4 ;  /* 0x00000004ffe97e24 */ /* 0x000fe2000f8e00ff */
[----:B------:R-:W-:-:S13]  /*55e0*/  R2UR UR4, R16 ;  /* 0x00000000100472ca */ /* 0x000fda00000e0000 */
[----:B------:R-:W-:-:S07]  /*55f0*/  IMAD.U32 R235, RZ, RZ, UR4 ;  /* 0x00000004ffeb7e24 */ /* 0x000fce000f8e00ff */
.L_x_213:
        /* <DEDUP_REMOVED lines=10> */
.L_x_203:
        /* <DEDUP_REMOVED lines=12> */
.L_x_204:
[----:B-1----:R-:W-:Y:S05]  /*5760*/  @P1 BRA `(.L_x_205) ;  /* 0x00000000000c1947 */ /* 0x002fea0003800000 */
[----:B------:R-:W-:-:S13]  /*5770*/  R2UR UR4, R232 ;  /* 0x00000000e80472ca */ /* 0x000fda00000e0000 */
[----:B------:R-:W1:Y:S02]  /*5780*/  SYNCS.PHASECHK.TRANS64.TRYWAIT P1, [UR4+0x38830], R3 ;  /* 0x03883003ff0075a7 */ /* 0x000e640008020144 */
[----:B-1----:R-:W-:Y:S05]  /*5790*/  @!P1 BRA `(.L_x_206) ;  /* 0x000000c800389947 */ /* 0x002fea0003800000 */
.L_x_205:
        /* <DEDUP_REMOVED lines=195> */
[----:B-1----:R-:W-:-:S06]  /*63d0*/  WARPGROUP.ARRIVE ;  /* 0x00000000000079c5 */ /* 0x002fcc0000000000 */
        /* <DEDUP_REMOVED lines=447> */
.L_x_207:
[----:B------:R-:W-:Y:S02]  /*7fd0*/  R2UR UR6, R4 ;  /* 0x00000000040672ca */ /* 0x000fe400000e0000 */
[----:B------:R-:W-:Y:S02]  /*7fe0*/  R2UR UR4, R234 ;  /* 0x00000000ea0472ca */ /* 0x000fe400000e0000 */
[----:B------:R-:W-:-:S11]  /*7ff0*/  R2UR UR5, R235 ;  /* 0x00000000eb0572ca */ /* 0x000fd600000e0000 */
[----:B------:R-:W-:Y:S02]  /*8000*/  ULEA UR4, UR4, UR6, 0x3 ;  /* 0x0000000604047291 */ /* 0x000fe4000f8e183f */
[----:B------:R-:W-:-:S05]  /*8010*/  IMAD.U32 R0, RZ, RZ, UR5 ;  /* 0x00000005ff007e24 */ /* 0x000fca000f8e00ff */
[----:B------:R-:W-:-:S04]  /*8020*/  SHF.L.U32 R0, R0, 0x1f, RZ ;  /* 0x0000001f00007819 */ /* 0x000fc800000006ff */
[----:B------:R1:W2:Y:S01]  /*8030*/  SYNCS.PHASECHK.TRANS64.TRYWAIT P1, [UR4+0x38850], R0 ;  /* 0x03885000ff0075a7 */ /* 0x0002a20008020144 */
[----:B------:R-:W-:Y:S05]  /*8040*/  @!P0 BRA `(.L_x_208) ;  /* 0x0000000000048947 */ /* 0x000fea0003800000 */
[----:B------:R-:W-:Y:S01]  /*8050*/  BPT.TRAP 0x1 ;  /* 0x000000040000795c */ /* 0x000fe20000300000 */
.L_x_208:
[----:B--2---:R-:W-:Y:S05]  /*8060*/  @P1 BRA `(.L_x_209) ;  /* 0x0000000000081947 */ /* 0x004fea0003800000 */
[----:B------:R-:W2:Y:S02]  /*8070*/  SYNCS.PHASECHK.TRANS64.TRYWAIT P1, [UR4+0x38850], R0 ;  /* 0x03885000ff0075a7 */ /* 0x000ea40008020144 */
[----:B--2---:R-:W-:Y:S05]  /*8080*/  @!P1 BRA `(.L_x_210) ;  /* 0x000000a000189947 */ /* 0x004fea0003800000 */
.L_x_209:
[----:B------:R-:W-:Y:S01]  /*8090*/  R2UR UR5, R4 ;  /* 0x00000000040572ca */ /* 0x000fe200000e0000 */
[----:B------:R-:W-:Y:S01]  /*80a0*/  WARPGROUP.ARRIVE ;  /* 0x00000000000079c5 */ /* 0x000fe20000000000 */
[----:B------:R-:W-:Y:S01]  /*80b0*/  R2UR UR6, R234 ;  /* 0x00000000ea0672ca */ /* 0x000fe200000e0000 */
[----:B------:R-:W-:-:S10]  /*80c0*/  UMOV UR7, 0x40000040 ;  /* 0x4000004000077882 */ /* 0x000fd40000000000 */
[----:B------:R-:W-:-:S04]  /*80d0*/  UIADD3 UR5, UR5, 0x400, URZ ;  /* 0x0000040005057890 */ /* 0x000fc8000fffe03f */
[----:B------:R-:W-:-:S04]  /*80e0*/  USHF.R.U32.HI UR5, URZ, 0x4, UR5 ;  /* 0x000000043f057899 */ /* 0x000fc80008011605 */
[----:B------:R-:W-:-:S04]  /*80f0*/  ULOP3.LUT UR5, UR5, 0x3fff, URZ, 0xc0, !UPT ;  /* 0x00003fff05057892 */ /* 0x000fc8000f8ec03f */
[----:B------:R-:W-:-:S04]  /*8100*/  ULOP3.LUT UR5, UR5, 0x2800000, URZ, 0xfc, !UPT ;  /* 0x0280000005057892 */ /* 0x000fc8000f8efc3f */
[----:B------:R-:W-:-:S07]  /*8110*/  UIMAD UR5, UR6, 0xa00, UR5 ;  /* 0x00000a00060578a4 */ /* 0x000fce000f8e0205 */
[----:B------:R-:W-:Y:S02]  /*8120*/  UMOV UR6, UR5 ;  /* 0x0000000500067c82 */ /* 0x000fe40008000000 */
        /* <DEDUP_REMOVED lines=24> */
[----:B------:R-:W-:Y:S03]  /*82b0*/  HGMMA.64x256x16.F32.BF16 R24, R192, gdesc[UR4].tnspB, R24, gsb0 ;  /* 0x43e00004c0187df0 */ /* 0x000fe60008001818 */
[----:B------:R-:W-:Y:S02]  /*82c0*/  WARPGROUP.DEPBAR.LE gsb0, 0x0 ;  /* 0x00008000000079c5 */ /* 0x000fe40000010000 */
[----:B------:R-:W-:Y:S05]  /*82d0*/  @!P0 BRA `(.L_x_211) ;  /* 0x0000000000048947 */ /* 0x000fea0003800000 */
[----:B------:R-:W-:Y:S01]  /*82e0*/  BPT.TRAP 0x1 ;  /* 0x000000040000795c */ /* 0x000fe20000300000 */
.L_x_211:
        /* <DEDUP_REMOVED lines=10> */
[----:B------:R-:W-:Y:S01]  /*8390*/  FMUL.FTZ R178, R178, UR61 ;  /* 0x0000003db2b27c20 */ /* 0x000fe20008410000 */
[----:B------:R-:W-:Y:S01]  /*83a0*/  FMUL.FTZ R177, R177, UR61 ;  /* 0x0000003db1b17c20 */ /* 0x000fe20008410000 */
[----:B------:R-:W-:Y:S01]  /*83b0*/  FMUL.FTZ R179, R179, UR61 ;  /* 0x0000003db3b37c20 */ /* 0x000fe20008410000 */
[----:B------:R-:W-:Y:S01]  /*83c0*/  FMUL.FTZ R180, R180, UR61 ;  /* 0x0000003db4b47c20 */ /* 0x000fe20008410000 */
[----:B------:R-:W2:Y:S01]  /*83d0*/  MUFU.TANH R193, R193 ;  /* 0x000000c100c17308 */ /* 0x000ea20000002400 */
[----:B------:R-:W-:Y:S01]  /*83e0*/  FMUL.FTZ R182, R182, UR61 ;  /* 0x0000003db6b67c20 */ /* 0x000fe20008410000 */
[----:B------:R-:W-:Y:S01]  /*83f0*/  FMUL.FTZ R192, R169, UR61 ;  /* 0x0000003da9c07c20 */ /* 0x000fe20008410000 */
[----:B------:R-:W-:Y:S01]  /*8400*/  FMUL.FTZ R169, R171, UR61 ;  /* 0x0000003daba97c20 */ /* 0x000fe20008410000 */
[----:B------:R-:W-:Y:S01]  /*8410*/  FMUL.FTZ R171, R175, UR61 ;  /* 0x0000003dafab7c20 */ /* 0x000fe20008410000 */
[----:B------:R-:W-:Y:S01]  /*8420*/  FMUL.FTZ R181, R181, UR61 ;  /* 0x0000003db5b57c20 */ /* 0x000fe20008410000 */
[----:B------:R-:W-:Y:S01]  /*8430*/  FMUL.FTZ R175, R161, UR61 ;  /* 0x0000003da1af7c20 */ /* 0x000fe20008410000 */
[----:B------:R-:W-:Y:S01]  /*8440*/  FMUL.FTZ R183, R183, UR61 ;  /* 0x0000003db7b77c20 */ /* 0x000fe20008410000 */
[----:B------:R-:W3:Y:S01]  /*8450*/  MUFU.TANH R185, R185 ;  /* 0x000000b900b97308 */ /* 0x000ee20000002400 */
[----:B01----:R-:W-:Y:S01]  /*8460*/  FMNMX.FTZ R0, R184, R21, !PT ;  /* 0x00000015b8007209 */ /* 0x003fe20007810000 */
[----:B------:R-:W-:Y:S01]  /*8470*/  FMUL.FTZ R161, R163, UR61 ;  /* 0x0000003da3a17c20 */ /* 0x000fe20008410000 */
[----:B------:R-:W-:Y:S01]  /*8480*/  FMUL.FTZ R163, R167, UR61 ;  /* 0x0000003da7a37c20 */ /* 0x000fe20008410000 */
[----:B------:R-:W-:Y:S01]  /*8490*/  FMUL.FTZ R167, R153, UR61 ;  /* 0x0000003d99a77c20 */ /* 0x000fe20008410000 */
[----:B------:R-:W-:Y:S01]  /*84a0*/  FMUL.FTZ R191, R168, UR61 ;  /* 0x0000003da8bf7c20 */ /* 0x000fe20008410000 */
[----:B------:R-:W-:Y:S01]  /*84b0*/  FMUL.FTZ R168, R170, UR61 ;  /* 0x0000003daaa87c20 */ /* 0x000fe20008410000 */
[----:B------:R-:W-:Y:S01]  /*84c0*/  FMUL.FTZ R170, R174, UR61 ;  /* 0x0000003daeaa7c20 */ /* 0x000fe20008410000 */
[----:B------:R-:W0:Y:S01]  /*84d0*/  MUFU.TANH R186, R186 ;  /* 0x000000ba00ba7308 */ /* 0x000e220000002400 */
[----:B--2---:R-:W-:Y:S01]  /*84e0*/  FMNMX.FTZ R3, R193, R20, !PT ;  /* 0x00000014c1037209 */ /* 0x004fe20007810000 */
[----:B------:R-:W-:Y:S01]  /*84f0*/  FMUL.FTZ R172, R172, UR61 ;  /* 0x0000003dacac7c20 */ /* 0x000fe20008410000 */
[----:B------:R-:W-:Y:S01]  /*8500*/  FMUL.FTZ R173, R173, UR61 ;  /* 0x0000003dadad7c20 */ /* 0x000fe20008410000 */
[----:B------:R-:W-:Y:S01]  /*8510*/  FMUL.FTZ R174, R160, UR61 ;  /* 0x0000003da0ae7c20 */ /* 0x000fe20008410000 */
[----:B------:R-:W-:Y:S01]  /*8520*/  FMUL.FTZ R160, R162, UR61 ;  /* 0x0000003da2a07c20 */ /* 0x000fe20008410000 */
[----:B------:R-:W-:Y:S01]  /*8530*/  FMUL.FTZ R162, R166, UR61 ;  /* 0x0000003da6a27c20 */ /* 0x000fe20008410000 */
[----:B------:R-:W-:Y:S01]  /*8540*/  FMUL.FTZ R164, R164, UR61 ;  /* 0x0000003da4a47c20 */ /* 0x000fe20008410000 */
[----:B------:R-:W1:Y:S01]  /*8550*/  MUFU.TANH R187, R187 ;  /* 0x000000bb00bb7308 */ /* 0x000e620000002400 */
[----:B---3--:R-:W-:Y:S01]  /*8560*/  FMNMX.FTZ R0, R185, R0, !PT ;  /* 0x00000000b9007209 */ /* 0x008fe20007810000 */
[----:B------:R-:W-:Y:S01]  /*8570*/  FMUL.FTZ R165, R165, UR61 ;  /* 0x0000003da5a57c20 */ /* 0x000fe20008410000 */
[----:B------:R-:W-:Y:S01]  /*8580*/  FMUL.FTZ R166, R152, UR61 ;  /* 0x0000003d98a67c20 */ /* 0x000fe20008410000 */
[----:B------:R-:W-:Y:S01]  /*8590*/  FMUL.FTZ R152, R154, UR61 ;  /* 0x0000003d9a987c20 */ /* 0x000fe20008410000 */
[----:B------:R-:W-:Y:S01]  /*85a0*/  FMUL.FTZ R154, R158, UR61 ;  /* 0x0000003d9e9a7c20 */ /* 0x000fe20008410000 */
[----:B------:R-:W-:Y:S01]  /*85b0*/  FMUL.FTZ R156, R156, UR61 ;  /* 0x0000003d9c9c7c20 */ /* 0x000fe20008410000 */
[----:B------:R-:W-:Y:S01]  /*85c0*/  FMUL.FTZ R197, R157, UR61 ;  /* 0x0000003d9dc57c20 */ /* 0x000fe20008410000 */
[----:B------:R-:W2:Y:S01]  /*85d0*/  MUFU.TANH R189, R189 ;  /* 0x000000bd00bd7308 */ /* 0x000ea20000002400 */
[----:B0-----:R-:W-:Y:S01]  /*85e0*/  FMNMX.FTZ R2, R186, R3, !PT ;  /* 0x00000003ba027209 */ /* 0x001fe20007810000 */
[----:B------:R-:W-:Y:S01]  /*85f0*/  ULDC UR5, c[0x0][0x988] ;  /* 0x0002620000057ab9 */ /* 0x000fe20000000800 */
[----:B------:R-:W-:-:S02]  /*8600*/  R2UR UR6, R232 ;  /* 0x00000000e80672ca */ /* 0x000fc400000e0000 */
[----:B------:R-:W-:-:S03]  /*8610*/  ISETP.NE.AND P1, PT, R19, RZ, PT ;  /* 0x000000ff1300720c */ /* 0x000fc60003f25270 */
        /* <DEDUP_REMOVED lines=11> */
[----:B0-----:R-:W-:Y:S01]  /*86d0*/  FMNMX.FTZ R2, R178, R153, !PT ;  /* 0x00000099b2027209 */ /* 0x001fe20007810000 */
[----:B------:R-:W-:-:S06]  /*86e0*/  FMUL.FTZ R153, R155, UR61 ;  /* 0x0000003d9b997c20 */ /* 0x000fcc0008410000 */
        /* <DEDUP_REMOVED lines=56> */
[----:B-1----:R-:W-:Y:S02]  /*8a70*/  FMNMX.FTZ R0, R156, R3, !PT ;  /* 0x000000039c007209 */ /* 0x002fe40007810000 */
[----:B--2---:R-:W-:-:S05]  /*8a80*/  FMNMX.FTZ R2, R155, R2, !PT ;  /* 0x000000029b027209 */ /* 0x004fca0007810000 */
[----:B------:R-:W1:Y:S01]  /*8a90*/  SHFL.BFLY PT, R159, R2, 0x2, 0x1f ;  /* 0x0c401f00029f7f89 */ /* 0x000e6200000e0000 */
[----:B0-----:R-:W-:-:S05]  /*8aa0*/  FMNMX.FTZ R0, R197, R0, !PT ;  /* 0x00000000c5007209 */ /* 0x001fca0007810000 */
[----:B------:R-:W0:Y:S01]  /*8ab0*/  SHFL.BFLY PT, R3, R0, 0x2, 0x1f ;  /* 0x0c401f0000037f89 */ /* 0x000e2200000e0000 */
[----:B-1----:R-:W-:-:S05]  /*8ac0*/  FMNMX.FTZ R159, R2, R159, !PT ;  /* 0x0000009f029f7209 */ /* 0x002fca0007810000 */
[----:B------:R-:W1:Y:S01]  /*8ad0*/  SHFL.BFLY PT, R158, R159, 0x1, 0x1f ;  /* 0x0c201f009f9e7f89 */ /* 0x000e6200000e0000 */
[----:B0-----:R-:W-:-:S05]  /*8ae0*/  FMNMX.FTZ R157, R0, R3, !PT ;  /* 0x00000003009d7209 */ /* 0x001fca0007810000 */
[----:B------:R-:W0:Y:S01]  /*8af0*/  SHFL.BFLY PT, R4, R157, 0x1, 0x1f ;  /* 0x0c201f009d047f89 */ /* 0x000e2200000e0000 */
[----:B-1----:R-:W-:-:S05]  /*8b00*/  FMNMX.FTZ R3, R159, R158, !PT ;  /* 0x0000009e9f037209 */ /* 0x002fca0007810000 */
[----:B------:R-:W-:Y:S01]  /*8b10*/  FADD.FTZ R0, -R3, R20 ;  /* 0x0000001403007221 */ /* 0x000fe20000010100 */
[----:B0-----:R-:W-:-:S03]  /*8b20*/  FMNMX.FTZ R4, R157, R4, !PT ;  /* 0x000000049d047209 */ /* 0x001fc60007810000 */
[----:B------:R-:W-:Y:S02]  /*8b30*/  FMUL.FTZ R0, R0, UR5 ;  /* 0x0000000500007c20 */ /* 0x000fe40008410000 */
[C---:B------:R-:W-:Y:S01]  /*8b40*/  FMUL.FTZ R20, R4.reuse, UR5 ;  /* 0x0000000504147c20 */ /* 0x040fe20008410000 */
[----:B------:R-:W-:-:S03]  /*8b50*/  FADD.FTZ R21, -R4, R21 ;  /* 0x0000001504157221 */ /* 0x000fc60000010100 */
[----:B------:R-:W-:Y:S01]  /*8b60*/  MUFU.EX2 R0, R0 ;  /* 0x0000000000007308 */ /* 0x000fe20000000800 */
[--C-:B------:R-:W-:Y:S01]  /*8b70*/  FFMA.FTZ R208, R185, UR5, -R20.reuse ;  /* 0x00000005b9d07c23 */ /* 0x100fe20008010814 */
[--C-:B------:R-:W-:Y:S01]  /*8b80*/  FFMA.FTZ R210, R187, UR5, -R20.reuse ;  /* 0x00000005bbd27c23 */ /* 0x100fe20008010814 */
[--C-:B------:R-:W-:Y:S01]  /*8b90*/  FFMA.FTZ R187, R177, UR5, -R20.reuse ;  /* 0x00000005b1bb7c23 */ /* 0x100fe20008010814 */
[--C-:B------:R-:W-:Y:S01]  /*8ba0*/  FFMA.FTZ R185, R181, UR5, -R20.reuse ;  /* 0x00000005b5b97c23 */ /* 0x100fe20008010814 */
[----:B------:R-:W-:Y:S01]  /*8bb0*/  FMUL.FTZ R158, R21, UR5 ;  /* 0x00000005159e7c20 */ /* 0x000fe20008410000 */
[--C-:B------:R-:W-:Y:S01]  /*8bc0*/  FFMA.FTZ R181, R192, UR5, -R20.reuse ;  /* 0x00000005c0b57c23 */ /* 0x100fe20008010814 */
        /* <DEDUP_REMOVED lines=14> */
[----:B------:R-:W-:Y:S01]  /*8cb0*/  FFMA.FTZ R165, R197, UR5, -R20 ;  /* 0x00000005c5a57c23 */ /* 0x000fe20008010814 */
[----:B------:R-:W-:Y:S01]  /*8cc0*/  FMUL.FTZ R20, R3, UR5 ;  /* 0x0000000503147c20 */ /* 0x000fe20008410000 */
[----:B------:R0:W-:Y:S03]  /*8cd0*/  MUFU.EX2 R2, R158 ;  /* 0x0000009e00027308 */ /* 0x0001e60000000800 */
[--C-:B------:R-:W-:Y:S01]  /*8ce0*/  FFMA.FTZ R209, R193, UR5, -R20.reuse ;  /* 0x00000005c1d17c23 */ /* 0x100fe20008010814 */
[--C-:B------:R-:W-:Y:S01]  /*8cf0*/  FFMA.FTZ R156, R186, UR5, -R20.reuse ;  /* 0x00000005ba9c7c23 */ /* 0x100fe20008010814 */
[--C-:B------:R-:W-:Y:S01]  /*8d00*/  FFMA.FTZ R211, R189, UR5, -R20.reuse ;  /* 0x00000005bdd37c23 */ /* 0x100fe20008010814 */
[--C-:B------:R-:W-:Y:S01]  /*8d10*/  FFMA.FTZ R205, R178, UR5, -R20.reuse ;  /* 0x00000005b2cd7c23 */ /* 0x100fe20008010814 */
[--C-:B------:R-:W-:Y:S01]  /*8d20*/  FFMA.FTZ R164, R179, UR5, -R20.reuse ;  /* 0x00000005b3a47c23 */ /* 0x100fe20008010814 */
[----:B------:R-:W1:Y:S01]  /*8d30*/  MUFU.EX2 R21, R21 ;  /* 0x0000001500157308 */ /* 0x000e620000000800 */
[--C-:B0-----:R-:W-:Y:S01]  /*8d40*/  FFMA.FTZ R158, R190, UR5, -R20.reuse ;  /* 0x00000005be9e7c23 */ /* 0x101fe20008010814 */
[--C-:B------:R-:W-:Y:S01]  /*8d50*/  FFMA.FTZ R207, R182, UR5, -R20.reuse ;  /* 0x00000005b6cf7c23 */ /* 0x100fe20008010814 */
[--C-:B------:R-:W-:Y:S01]  /*8d60*/  FFMA.FTZ R166, R183, UR5, -R20.reuse ;  /* 0x00000005b7a67c23 */ /* 0x100fe20008010814 */
[--C-:B------:R-:W-:Y:S01]  /*8d70*/  FFMA.FTZ R201, R168, UR5, -R20.reuse ;  /* 0x00000005a8c97c23 */ /* 0x100fe20008010814 */
[--C-:B------:R-:W-:Y:S01]  /*8d80*/  FFMA.FTZ R197, R160, UR5, -R20.reuse ;  /* 0x00000005a0c57c23 */ /* 0x100fe20008010814 */
[--C-:B------:R-:W-:Y:S01]  /*8d90*/  FFMA.FTZ R160, R161, UR5, -R20.reuse ;  /* 0x00000005a1a07c23 */ /* 0x100fe20008010814 */
[--C-:B------:R-:W-:Y:S01]  /*8da0*/  FFMA.FTZ R168, R169, UR5, -R20.reuse ;  /* 0x00000005a9a87c23 */ /* 0x100fe20008010814 */
[----:B------:R-:W0:Y:S01]  /*8db0*/  MUFU.EX2 R209, R209 ;  /* 0x000000d100d17308 */ /* 0x000e220000000800 */
[--C-:B------:R-:W-:Y:S01]  /*8dc0*/  FFMA.FTZ R199, R162, UR5, -R20.reuse ;  /* 0x00000005a2c77c23 */ /* 0x100fe20008010814 */
[--C-:B------:R-:W-:Y:S01]  /*8dd0*/  FFMA.FTZ R203, R170, UR5, -R20.reuse ;  /* 0x00000005aacb7c23 */ /* 0x100fe20008010814 */
[--C-:B------:R-:W-:Y:S01]  /*8de0*/  FFMA.FTZ R170, R171, UR5, -R20.reuse ;  /* 0x00000005abaa7c23 */ /* 0x100fe20008010814 */
[----:B------:R-:W-:-:S04]  /*8df0*/  FFMA.FTZ R193, R152, UR5, -R20 ;  /* 0x0000000598c17c23 */ /* 0x000fc80008010814 */
[----:B------:R-:W2:Y:S01]  /*8e00*/  MUFU.EX2 R208, R208 ;  /* 0x000000d000d07308 */ /* 0x000ea20000000800 */
[----:B-1----:R-:W-:-:S07]  /*8e10*/  FFMA.FTZ R167, R2, R14, R21 ;  /* 0x0000000e02a77223 */ /* 0x002fce0000010015 */
[----:B------:R-:W1:Y:S01]  /*8e20*/  MUFU.EX2 R156, R156 ;  /* 0x0000009c009c7308 */ /* 0x000e620000000800 */
[----:B0-----:R-:W-:-:S07]  /*8e30*/  FFMA.FTZ R5, R0, R5, R209 ;  /* 0x0000000500057223 */ /* 0x001fce00000100d1 */
[----:B------:R-:W0:Y:S01]  /*8e40*/  MUFU.EX2 R210, R210 ;  /* 0x000000d200d27308 */ /* 0x000e220000000800 */
[----:B--2---:R-:W-:-:S07]  /*8e50*/  FADD.FTZ R167, R208, R167 ;  /* 0x000000a7d0a77221 */ /* 0x004fce0000010000 */
[----:B------:R-:W2:Y:S01]  /*8e60*/  MUFU.EX2 R211, R211 ;  /* 0x000000d300d37308 */ /* 0x000ea20000000800 */
[----:B-1----:R-:W-:-:S07]  /*8e70*/  FADD.FTZ R14, R156, R5 ;  /* 0x000000059c0e7221 */ /* 0x002fce0000010000 */
[----:B------:R-:W1:Y:S01]  /*8e80*/  MUFU.EX2 R195, R195 ;  /* 0x000000c300c37308 */ /* 0x000e620000000800 */
[----:B0-----:R-:W-:-:S07]  /*8e90*/  FADD.FTZ R172, R210, R167 ;  /* 0x000000a7d2ac7221 */ /* 0x001fce0000010000 */
        /* <DEDUP_REMOVED lines=11> */
[----:B0-----:R-:W-:Y:S01]  /*8f50*/  FADD.FTZ R161, R187, R162 ;  /* 0x000000a2bba17221 */ /* 0x001fe20000010000 */
[----:B------:R-:W-:Y:S01]  /*8f60*/  FFMA.FTZ R162, R163, UR5, -R20 ;  /* 0x00000005a3a27c23 */ /* 0x000fe20008010814 */
[----:B------:R-:W-:-:S05]  /*8f70*/  IMAD.U32 R163, RZ, RZ, UR6 ;  /* 0x00000006ffa37e24 */ /* 0x000fca000f8e00ff */
        /* <DEDUP_REMOVED lines=15> */
[----:B-1----:R-:W-:Y:S01]  /*9070*/  FADD.FTZ R161, R181, R152 ;  /* 0x00000098b5a17221 */ /* 0x002fe20000010000 */
[--C-:B------:R-:W-:Y:S01]  /*9080*/  FFMA.FTZ R152, R153, UR5, -R20.reuse ;  /* 0x0000000599987c23 */ /* 0x100fe20008010814 */
[--C-:B------:R-:W-:Y:S01]  /*9090*/  FFMA.FTZ R153, R154, UR5, -R20.reuse ;  /* 0x000000059a997c23 */ /* 0x100fe20008010814 */
[----:B------:R-:W-:-:S04]  /*90a0*/  FFMA.FTZ R20, R155, UR5, -R20 ;  /* 0x000000059b147c23 */ /* 0x000fc80008010814 */
        /* <DEDUP_REMOVED lines=14> */
[----:B------:R-:W-:-:S05]  /*9190*/  @P1 VIADD R14, R163, 0x38840 ;  /* 0x00038840a30e1836 */ /* 0x000fca0000000000 */
[----:B------:R-:W-:Y:S01]  /*91a0*/  @P1 PRMT R14, R23, 0x654, R14 ;  /* 0x00000654170e1816 */ /* 0x000fe2000000000e */
[----:B------:R-:W0:Y:S01]  /*91b0*/  MUFU.EX2 R198, R198 ;  /* 0x000000c600c67308 */ /* 0x000e220000000800 */
[----:B--2---:R-:W-:Y:S02]  /*91c0*/  FADD.FTZ R161, R173, R154 ;  /* 0x0000009aada17221 */ /* 0x004fe40000010000 */
[----:B------:R2:W-:Y:S05]  /*91d0*/  @P1 SYNCS.ARRIVE.TRANS64.RED.A1T0 RZ, [R14+URZ], RZ ;  /* 0x000000ff0eff19a7 */ /* 0x0005ea000810043f */
[----:B------:R-:W3:Y:S01]  /*91e0*/  MUFU.EX2 R199, R199 ;  /* 0x000000c700c77308 */ /* 0x000ee20000000800 */
[----:B-1----:R-:W-:-:S07]  /*91f0*/  FADD.FTZ R154, R160, R5 ;  /* 0x00000005a09a7221 */ /* 0x002fce0000010000 */
[----:B------:R-:W1:Y:S01]  /*9200*/  MUFU.EX2 R159, R159 ;  /* 0x0000009f009f7308 */ /* 0x000e620000000800 */
[----:B0-----:R-:W-:-:S07]  /*9210*/  FADD.FTZ R172, R198, R161 ;  /* 0x000000a1c6ac7221 */ /* 0x001fce0000010000 */
[----:B------:R-:W2:Y:S01]  /*9220*/  MUFU.EX2 R162, R162 ;  /* 0x000000a200a27308 */ /* 0x000ea20000000800 */
[----:B---3--:R-:W-:-:S07]  /*9230*/  FADD.FTZ R5, R199, R154 ;  /* 0x0000009ac7057221 */ /* 0x008fce0000010000 */
[----:B------:R-:W0:Y:S01]  /*9240*/  MUFU.EX2 R192, R192 ;  /* 0x000000c000c07308 */ /* 0x000e220000000800 */
[----:B-1----:R-:W-:-:S07]  /*9250*/  FADD.FTZ R155, R159, R172 ;  /* 0x000000ac9f9b7221 */ /* 0x002fce0000010000 */
[----:B------:R-:W1:Y:S01]  /*9260*/  MUFU.EX2 R193, R193 ;  /* 0x000000c100c17308 */ /* 0x000e620000000800 */
[----:B--2---:R-:W-:-:S07]  /*9270*/  FADD.FTZ R14, R162, R5 ;  /* 0x00000005a20e7221 */ /* 0x004fce0000010000 */
[----:B------:R-:W2:Y:S01]  /*9280*/  MUFU.EX2 R157, R157 ;  /* 0x0000009d009d7308 */ /* 0x000ea20000000800 */
[----:B0-----:R-:W-:-:S07]  /*9290*/  FADD.FTZ R154, R192, R155 ;  /* 0x0000009bc09a7221 */ /* 0x001fce0000010000 */
        /* <DEDUP_REMOVED lines=9> */
[----:B--2---:R-:W-:Y:S01]  /*9330*/  FADD.FTZ R5, R153, R14 ;  /* 0x0000000e99057221 */ /* 0x004fe20000010000 */
[----:B0-----:R-:W-:-:S03]  /*9340*/  FADD.FTZ R14, R165, R154 ;  /* 0x0000009aa50e7221 */ /* 0x001fc60000010000 */
[----:B-1----:R-:W-:Y:S01]  /*9350*/  FADD.FTZ R5, R20, R5 ;  /* 0x0000000514057221 */ /* 0x002fe20000010000 */
[----:B------:R-:W-:Y:S06]  /*9360*/  @!P0 BRA `(.L_x_212) ;  /* 0x0000000000048947 */ /* 0x000fec0003800000 */
[----:B------:R-:W-:Y:S01]  /*9370*/  BPT.TRAP 0x1 ;  /* 0x000000040000795c */ /* 0x000fe20000300000 */
.L_x_212:
[----:B------:R-:W-:Y:S01]  /*9380*/  ISETP.NE.AND P1, PT, R18, RZ, PT ;  /* 0x000000ff1200720c */ /* 0x000fe20003f25270 */
[----:B------:R-:W-:Y:S01]  /*9390*/  IMAD.U32 R155, RZ, RZ, UR4 ;  /* 0x00000004ff9b7e24 */ /* 0x000fe2000f8e00ff */
[----:B------:R-:W-:Y:S01]  /*93a0*/  R2UR UR6, R233 ;  /* 0x00000000e90672ca */ /* 0x000fe200000e0000 */
[----:B------:R-:W-:Y:S01]  /*93b0*/  IMAD.U32 R234, RZ, RZ, UR60 ;  /* 0x0000003cffea7e24 */ /* 0x000fe2000f8e00ff */
[----:B------:R-:W-:Y:S02]  /*93c0*/  F2FP.BF16.F32.PACK_AB R210, R195, R210 ;  /* 0x000000d2c3d2723e */ /* 0x000fe400000010ff */
[----:B------:R-:W-:Y:S01]  /*93d0*/  F2FP.BF16.F32.PACK_AB R208, R208, R21 ;  /* 0x00000015d0d0723e */ /* 0x000fe200000010ff */
[----:B------:R-:W-:Y:S01]  /*93e0*/  IMAD.MOV.U32 R21, RZ, RZ, R4 ;  /* 0x000000ffff157224 */ /* 0x000fe200078e0004 */
[----:B------:R-:W-:Y:S01]  /*93f0*/  F2FP.BF16.F32.PACK_AB R195, R20, R153 ;  /* 0x0000009914c3723e */ /* 0x000fe200000010ff */
[----:B------:R-:W-:Y:S01]  /*9400*/  IMAD.MOV.U32 R20, RZ, RZ, R3 ;  /* 0x000000ffff147224 */ /* 0x000fe200078e0003 */
[----:B------:R-:W-:-:S02]  /*9410*/  F2FP.BF16.F32.PACK_AB R209, R156, R209 ;  /* 0x000000d19cd1723e */ /* 0x000fc400000010ff */
[----:B------:R-:W-:Y:S01]  /*9420*/  F2FP.BF16.F32.PACK_AB R211, R158, R211 ;  /* 0x000000d39ed3723e */ /* 0x000fe200000010ff */
[----:B------:R-:W-:Y:S01]  /*9430*/  @P1 VIADD R155, R155, 0x38860 ;  /* 0x000388609b9b1836 */ /* 0x000fe20000000000 */
[----:B------:R-:W-:Y:S01]  /*9440*/  F2FP.BF16.F32.PACK_AB R204, R187, R204 ;  /* 0x000000ccbbcc723e */ /* 0x000fe200000010ff */
[----:B------:R-:W-:Y:S01]  /*9450*/  UIADD3 UR4, UR6, -0x1, URZ ;  /* 0xffffffff06047890 */ /* 0x000fe2000fffe03f */
[----:B------:R-:W-:Y:S02]  /*9460*/  F2FP.BF16.F32.PACK_AB R205, R164, R205 ;  /* 0x000000cda4cd723e */ /* 0x000fe400000010ff */
[----:B------:R-:W-:Y:S02]  /*9470*/  @P1 PRMT R155, R22, 0x654, R155 ;  /* 0x00000654169b1816 */ /* 0x000fe4000000009b */
[----:B------:R-:W-:Y:S01]  /*9480*/  F2FP.BF16.F32.PACK_AB R206, R185, R206 ;  /* 0x000000ceb9ce723e */ /* 0x000fe200000010ff */
[----:B------:R-:W-:Y:S01]  /*9490*/  IMAD.U32 R233, RZ, RZ, UR4 ;  /* 0x00000004ffe97e24 */ /* 0x000fe2000f8e00ff */
[----:B------:R0:W-:Y:S01]  /*94a0*/  @P1 SYNCS.ARRIVE.TRANS64.RED.A1T0 RZ, [R155+URZ], RZ ;  /* 0x000000ff9bff19a7 */ /* 0x0001e2000810043f */
[----:B------:R-:W-:-:S02]  /*94b0*/  ISETP.LT.AND P1, PT, RZ, UR6, PT ;  /* 0x00000006ff007c0c */ /* 0x000fc4000bf21270 */
[----:B------:R-:W-:Y:S02]  /*94c0*/  R2UR UR6, R16 ;  /* 0x00000000100672ca */ /* 0x000fe400000e0000 */
[----:B------:R-:W-:Y:S02]  /*94d0*/  F2FP.BF16.F32.PACK_AB R207, R166, R207 ;  /* 0x000000cfa6cf723e */ /* 0x000fe400000010ff */
[----:B------:R-:W-:Y:S02]  /*94e0*/  F2FP.BF16.F32.PACK_AB R200, R181, R200 ;  /* 0x000000c8b5c8723e */ /* 0x000fe400000010ff */
[----:B------:R-:W-:Y:S02]  /*94f0*/  F2FP.BF16.F32.PACK_AB R201, R168, R201 ;  /* 0x000000c9a8c9723e */ /* 0x000fe400000010ff */
[----:B------:R-:W-:Y:S02]  /*9500*/  F2FP.BF16.F32.PACK_AB R202, R177, R202 ;  /* 0x000000cab1ca723e */ /* 0x000fe400000010ff */
[----:B------:R-:W-:-:S02]  /*9510*/  F2FP.BF16.F32.PACK_AB R203, R170, R203 ;  /* 0x000000cbaacb723e */ /* 0x000fc400000010ff */
[----:B------:R-:W-:Y:S01]  /*9520*/  F2FP.BF16.F32.PACK_AB R196, R173, R196 ;  /* 0x000000c4adc4723e */ /* 0x000fe200000010ff */
[----:B------:R-:W-:Y:S01]  /*9530*/  IMAD.U32 R235, RZ, RZ, UR6 ;  /* 0x00000006ffeb7e24 */ /* 0x000fe2000f8e00ff */
[----:B------:R-:W-:Y:S02]  /*9540*/  F2FP.BF16.F32.PACK_AB R197, R160, R197 ;  /* 0x000000c5a0c5723e */ /* 0x000fe400000010ff */
[----:B------:R-:W-:Y:S02]  /*9550*/  F2FP.BF16.F32.PACK_AB R198, R159, R198 ;  /* 0x000000c69fc6723e */ /* 0x000fe400000010ff */
[----:B------:R-:W-:Y:S02]  /*9560*/  F2FP.BF16.F32.PACK_AB R199, R162, R199 ;  /* 0x000000c7a2c7723e */ /* 0x000fe400000010ff */
[----:B------:R-:W-:Y:S02]  /*9570*/  F2FP.BF16.F32.PACK_AB R192, R157, R192 ;  /* 0x000000c09dc0723e */ /* 0x000fe400000010ff */
[----:B------:R-:W-:-:S02]  /*9580*/  F2FP.BF16.F32.PACK_AB R193, R152, R193 ;  /* 0x000000c198c1723e */ /* 0x000fc400000010ff */
[----:B------:R-:W-:Y:S01]  /*9590*/  F2FP.BF16.F32.PACK_AB R194, R165, R194 ;  /* 0x000000c2a5c2723e */ /* 0x000fe200000010ff */
[----:B0-----:R-:W-:Y:S06]  /*95a0*/  @P1 BRA `(.L_x_213) ;  /* 0xffffffc000141947 */ /* 0x001fec000383ffff */
.L_x_202:
        /* <DEDUP_REMOVED lines=131> */
.L_x_214:
        /* <DEDUP_REMOVED lines=10> */
.L_x_215:
[----:B-1----:R-:W-:Y:S05]  /*9e80*/  @P1 BRA `(.L_x_216) ;  /* 0x0000000000081947 */ /* 0x002fea0003800000 */
[----:B------:R-:W1:Y:S02]  /*9e90*/  SYNCS.PHASECHK.TRANS64.TRYWAIT P1, [UR9+0x38850], R0 ;  /* 0x03885000ff0075a7 */ /* 0x000e640008020149 */
[----:B-1----:R-:W-:Y:S05]  /*9ea0*/  @!P1 BRA `(.L_x_217) ;  /* 0x0000008000a89947 */ /* 0x002fea0003800000 */
.L_x_216:
[----:B------:R-:W-:Y:S01]  /*9eb0*/  UIADD3 UR6, UR4, 0x400, URZ ;  /* 0x0000040004067890 */ /* 0x000fe2000fffe03f */
[----:B------:R-:W-:Y:S01]  /*9ec0*/  WARPGROUP.ARRIVE ;  /* 0x00000000000079c5 */ /* 0x000fe20000000000 */
[----:B------:R-:W-:Y:S01]  /*9ed0*/  UMOV UR7, 0x40000040 ;  /* 0x4000004000077882 */ /* 0x000fe20000000000 */
[----:B-1----:R-:W1:Y:S01]  /*9ee0*/  SHFL.BFLY PT, R7, R14, 0x2, 0x1f ;  /* 0x0c401f000e077f89 */ /* 0x002e6200000e0000 */
[----:B------:R-:W-:Y:S01]  /*9ef0*/  USHF.R.U32.HI UR6, URZ, 0x4, UR6 ;  /* 0x000000043f067899 */ /* 0x000fe20008011606 */
[----:B------:R-:W-:Y:S02]  /*9f00*/  IMAD.MOV.U32 R6, RZ, RZ, RZ ;  /* 0x000000ffff067224 */ /* 0x000fe400078e00ff */
[----:B0-----:R-:W0:Y:S01]  /*9f10*/  SHFL.BFLY PT, R0, R5, 0x2, 0x1f ;  /* 0x0c401f0005007f89 */ /* 0x001e2200000e0000 */
[----:B------:R-:W-:Y:S01]  /*9f20*/  ULOP3.LUT UR6, UR6, 0x3fff, URZ, 0xc0, !UPT ;  /* 0x00003fff06067892 */ /* 0x000fe2000f8ec03f */
[----:B------:R-:W-:-:S03]  /*9f30*/  IMAD.U32 R13, RZ, RZ, UR5 ;  /* 0x00000005ff0d7e24 */ /* 0x000fc6000f8e00ff */
[----:B------:R-:W-:-:S04]  /*9f40*/  ULOP3.LUT UR6, UR6, 0x2800000, URZ, 0xfc, !UPT ;  /* 0x0280000006067892 */ /* 0x000fc8000f8efc3f */
[----:B------:R-:W-:-:S07]  /*9f50*/  UIMAD UR8, UR60, 0xa00, UR6 ;  /* 0x00000a003c0878a4 */ /* 0x000fce000f8e0206 */
[----:B------:R-:W-:Y:S02]  /*9f60*/  UMOV UR6, UR8 ;  /* 0x0000000800067c82 */ /* 0x000fe40008000000 */
[----:B------:R-:W-:Y:S01]  /*9f70*/  HGMMA.64x256x16.F32.BF16 R24, R208, gdesc[UR4].tnspB, R24, gsb0 ;  /* 0x43e00004d0187df0 */ /* 0x000fe20008001818 */
[----:B------:R-:W-:Y:S01]  /*9f80*/  UIADD3 UR6, UR8, 0x80, URZ ;  /* 0x0000008008067890 */ /* 0x000fe2000fffe03f */
[----:B-1----:R-:W-:Y:S01]  /*9f90*/  FADD.FTZ R7, R7, R14 ;  /* 0x0000000e07077221 */ /* 0x002fe20000010000 */
[----:B------:R-:W-:Y:S01]  /*9fa0*/  UMOV UR7, 0x40000040 ;  /* 0x4000004000077882 */ /* 0x000fe20000000000 */
[----:B0-----:R-:W-:Y:S01]  /*9fb0*/  FADD.FTZ R2, R0, R5 ;  /* 0x0000000500027221 */ /* 0x001fe20000010000 */
[----:B------:R-:W-:Y:S02]  /*9fc0*/  IMAD.MOV.U32 R5, RZ, RZ, RZ ;  /* 0x000000ffff057224 */ /* 0x000fe400078e00ff */
[----:B------:R-:W0:Y:S04]  /*9fd0*/  SHFL.BFLY PT, R0, R7, 0x1, 0x1f ;  /* 0x0c201f0007007f89 */ /* 0x000e2800000e0000 */
[----:B------:R-:W1:Y:S01]  /*9fe0*/  SHFL.BFLY PT, R9, R2, 0x1, 0x1f ;  /* 0x0c201f0002097f89 */ /* 0x000e6200000e0000 */
[----:B0-----:R-:W-:Y:S01]  /*9ff0*/  FADD.FTZ R11, R7, R0 ;  /* 0x00000000070b7221 */ /* 0x001fe20000010000 */
[----:B------:R-:W-:-:S02]  /*a000*/  IMAD.U32 R7, RZ, RZ, UR5 ;  /* 0x00000005ff077e24 */ /* 0x000fc4000f8e00ff */
[----:B------:R-:W-:Y:S02]  /*a010*/  IMAD.MOV.U32 R0, RZ, RZ, -0x800000 ;  /* 0xff800000ff007424 */ /* 0x000fe400078e00ff */
[----:B-1----:R-:W-:Y:S01]  /*a020*/  FADD.FTZ R12, R2, R9 ;  /* 0x00000009020c7221 */ /* 0x002fe20000010000 */
[----:B------:R-:W-:Y:S01]  /*a030*/  FSETP.NE.FTZ.AND P1, PT, R11, RZ, PT ;  /* 0x000000ff0b00720b */ /* 0x000fe20003f35000 */
[----:B------:R-:W-:-:S03]  /*a040*/  IMAD.MOV.U32 R2, RZ, RZ, -0x800000 ;  /* 0xff800000ff027424 */ /* 0x000fc600078e00ff */
[----:B------:R-:W-:-:S09]  /*a050*/  FSETP.NE.FTZ.AND P2, PT, R12, RZ, PT ;  /* 0x000000ff0c00720b */ /* 0x000fd20003f55000 */
[----:B------:R-:W0:Y:S01]  /*a060*/  @P1 MUFU.LG2 R8, R11 ;  /* 0x0000000b00081308 */ /* 0x000e220000000c00 */
[----:B------:R-:W-:-:S03]  /*a070*/  @P1 FMUL.FTZ R7, R7, 0.69314718246459960938 ;  /* 0x3f31721807071820 */ /* 0x000fc60000410000 */
[----:B------:R-:W-:-:S04]  /*a080*/  @P2 FMUL.FTZ R13, R13, 0.69314718246459960938 ;  /* 0x3f3172180d0d2820 */ /* 0x000fc80000410000 */
[----:B------:R-:W1:Y:S08]  /*a090*/  @P2 MUFU.LG2 R9, R12 ;  /* 0x0000000c00092308 */ /* 0x000e700000000c00 */
[----:B------:R2:W3:Y:S01]  /*a0a0*/  @P1 MUFU.RCP R6, R11 ;  /* 0x0000000b00061308 */ /* 0x0004e20000001000 */
[----:B0-----:R-:W-:-:S04]  /*a0b0*/  @P1 FMUL.FTZ R8, R8, 0.69314718246459960938 ;  /* 0x3f31721808081820 */ /* 0x001fc80000410000 */
[----:B------:R-:W-:-:S03]  /*a0c0*/  @P1 FFMA.FTZ R2, R7, R4, R8 ;  /* 0x0000000407021223 */ /* 0x000fc60000010008 */
[----:B------:R2:W0:Y:S01]  /*a0d0*/  @P2 MUFU.RCP R5, R12 ;  /* 0x0000000c00052308 */ /* 0x0004220000001000 */
[----:B-1----:R-:W-:-:S04]  /*a0e0*/  @P2 FMUL.FTZ R10, R9, 0.69314718246459960938 ;  /* 0x3f317218090a2820 */ /* 0x002fc80000410000 */
        /* <DEDUP_REMOVED lines=18> */
[----:B------:R-:W-:Y:S01]  /*a210*/  UMOV UR7, 0x40000040 ;  /* 0x4000004000077882 */ /* 0x000fe20000000000 */
[----:B------:R-:W-:Y:S02]  /*a220*/  WARPGROUP.DEPBAR.LE gsb0, 0x0 ;  /* 0x00008000000079c5 */ /* 0x000fe40000010000 */
[----:B------:R-:W-:-:S15]  /*a230*/  WARPGROUP.ARRIVE ;  /* 0x00000000000079c5 */ /* 0x000fde0000000000 */
[----:B------:R-:W-:-:S08]  /*a240*/  NOP ;  /* 0x0000000000007918 */ /* 0x000fd00000000000 */
[----:B------:R-:W-:Y:S03]  /*a250*/  HGMMA.64x256x16.F32.BF16 R24, R192, gdesc[UR4].tnspB, R24, gsb0 ;  /* 0x43e00004c0187df0 */ /* 0x000fe60008001818 */
[----:B------:R-:W-:Y:S02]  /*a260*/  WARPGROUP.DEPBAR.LE gsb0, 0x0 ;  /* 0x00008000000079c5 */ /* 0x000fe40000010000 */
[----:B0-23--:R-:W-:Y:S05]  /*a270*/  @!P0 BRA `(.L_x_218) ;  /* 0x0000000000048947 */ /* 0x00dfea0003800000 */
[----:B------:R-:W-:Y:S01]  /*a280*/  BPT.TRAP 0x1 ;  /* 0x000000040000795c */ /* 0x000fe20000300000 */
.L_x_218:
[----:B------:R-:W0:Y:S01]  /*a290*/  S2UR UR5, SR_SWINHI ;  /* 0x00000000000579c3 */ /* 0x000e220000002f00 */
[----:B------:R-:W-:Y:S01]  /*a2a0*/  ISETP.NE.AND P0, PT, R18, RZ, PT ;  /* 0x000000ff1200720c */ /* 0x000fe20003f05270 */
[----:B------:R-:W-:Y:S02]  /*a2b0*/  IMAD.U32 R7, RZ, RZ, UR9 ;  /* 0x00000009ff077e24 */ /* 0x000fe4000f8e00ff */
        /* <DEDUP_REMOVED lines=11> */
[----:B------:R-:W-:-:S02]  /*a370*/  @P0 VIADD R7, R7, 0x38860 ;  /* 0x0003886007070836 */ /* 0x000fc40000000000 */
[-C--:B------:R-:W-:Y:S01]  /*a380*/  FMUL.FTZ R185, R125, R6.reuse ;  /* 0x000000067db97220 */ /* 0x080fe20000410000 */
[----:B------:R-:W-:Y:S01]  /*a390*/  FMUL.FTZ R184, R129, R6 ;  /* 0x0000000681b87220 */ /* 0x000fe20000410000 */
[-C--:B------:R-:W-:Y:S01]  /*a3a0*/  FMUL.FTZ R27, R27, R5.reuse ;  /* 0x000000051b1b7220 */ /* 0x080fe20000410000 */
[-C--:B------:R-:W-:Y:S01]  /*a3b0*/  FMUL.FTZ R26, R26, R5.reuse ;  /* 0x000000051a1a7220 */ /* 0x080fe20000410000 */
[----:B------:R-:W-:Y:S01]  /*a3c0*/  @P0 PRMT R7, R22, 0x654, R7 ;  /* 0x0000065416070816 */ /* 0x000fe20000000007 */
[-C--:B------:R-:W-:Y:S01]  /*a3d0*/  FMUL.FTZ R3, R31, R5.reuse ;  /* 0x000000051f037220 */ /* 0x080fe20000410000 */
[-C--:B------:R-:W-:Y:S01]  /*a3e0*/  FMUL.FTZ R21, R30, R5.reuse ;  /* 0x000000051e157220 */ /* 0x080fe20000410000 */
[-C--:B------:R-:W-:Y:S01]  /*a3f0*/  FMUL.FTZ R35, R35, R5.reuse ;  /* 0x0000000523237220 */ /* 0x080fe20000410000 */
[-C--:B------:R-:W-:Y:S01]  /*a400*/  FMUL.FTZ R34, R34, R5.reuse ;  /* 0x0000000522227220 */ /* 0x080fe20000410000 */
[----:B------:R-:W-:Y:S01]  /*a410*/  UMOV UR6, UR4 ;  /* 0x0000000400067c82 */ /* 0x000fe20008000000 */
[----:B0-----:R-:W-:Y:S01]  /*a420*/  UMOV UR7, UR5 ;  /* 0x0000000500077c82 */ /* 0x001fe20008000000 */
[----:B------:R-:W-:Y:S01]  /*a430*/  FMUL.FTZ R39, R39, R5 ;  /* 0x0000000527277220 */ /* 0x000fe20000410000 */
[----:B------:R-:W-:-:S02]  /*a440*/  IMAD.U32 R164, RZ, RZ, UR6 ;  /* 0x00000006ffa47e24 */ /* 0x000fc4000f8e00ff */
[-C--:B------:R-:W-:Y:S01]  /*a450*/  FMUL.FTZ R38, R38, R5.reuse ;  /* 0x0000000526267220 */ /* 0x080fe20000410000 */
[----:B------:R-:W-:Y:S02]  /*a460*/  IMAD.U32 R165, RZ, RZ, UR7 ;  /* 0x00000007ffa57e24 */ /* 0x000fe4000f8e00ff */
[-C--:B------:R-:W-:Y:S01]  /*a470*/  FMUL.FTZ R43, R43, R5.reuse ;  /* 0x000000052b2b7220 */ /* 0x080fe20000410000 */
[-C--:B------:R-:W-:Y:S01]  /*a480*/  FMUL.FTZ R42, R42, R5.reuse ;  /* 0x000000052a2a7220 */ /* 0x080fe20000410000 */
[----:B------:R-:W-:Y:S01]  /*a490*/  FMUL.FTZ R47, R47, R5 ;  /* 0x000000052f2f7220 */ /* 0x000fe20000410000 */
[----:B------:R-:W-:-:S04]  /*a4a0*/  IMAD.WIDE R12, R226, 0x2, R164 ;  /* 0x00000002e20c7825 */ /* 0x000fc800078e02a4 */
[-C--:B------:R-:W-:Y:S01]  /*a4b0*/  FMUL.FTZ R46, R46, R5.reuse ;  /* 0x000000052e2e7220 */ /* 0x080fe20000410000 */
[-C--:B------:R-:W-:Y:S01]  /*a4c0*/  FMUL.FTZ R51, R51, R5.reuse ;  /* 0x0000000533337220 */ /* 0x080fe20000410000 */
[-C--:B------:R-:W-:Y:S01]  /*a4d0*/  FMUL.FTZ R50, R50, R5.reuse ;  /* 0x0000000532327220 */ /* 0x080fe20000410000 */
[-C--:B------:R-:W-:Y:S01]  /*a4e0*/  FMUL.FTZ R55, R55, R5.reuse ;  /* 0x0000000537377220 */ /* 0x080fe20000410000 */
[----:B------:R-:W-:Y:S01]  /*a4f0*/  IADD3 R11, P3, R12, 0xc060, RZ ;  /* 0x0000c0600c0b7810 */ /* 0x000fe20007f7e0ff */
[-C--:B------:R-:W-:Y:S01]  /*a500*/  FMUL.FTZ R54, R54, R5.reuse ;  /* 0x0000000536367220 */ /* 0x080fe20000410000 */
[-C--:B------:R-:W-:Y:S01]  /*a510*/  FMUL.FTZ R59, R59, R5.reuse ;  /* 0x000000053b3b7220 */ /* 0x080fe20000410000 */
[-C--:B------:R-:W-:Y:S01]  /*a520*/  FMUL.FTZ R58, R58, R5.reuse ;  /* 0x000000053a3a7220 */ /* 0x080fe20000410000 */
[----:B------:R-:W-:Y:S01]  /*a530*/  LOP3.LUT R4, R11, 0x380, RZ, 0xc0, !PT ;  /* 0x000003800b047812 */ /* 0x000fe200078ec0ff */
        /* <DEDUP_REMOVED lines=49> */
[----:B------:R0:W-:Y:S01]  /*a850*/  @P0 SYNCS.ARRIVE.TRANS64.RED.A1T0 RZ, [R7+URZ], RZ ;  /* 0x000000ff07ff09a7 */ /* 0x0001e2000810043f */
[----:B------:R-:W-:Y:S01]  /*a860*/  IMAD.X R5, RZ, RZ, R13, P3 ;  /* 0x000000ffff057224 */ /* 0x000fe200018e060d */
[----:B------:R-:W-:Y:S01]  /*a870*/  SHF.R.U64 R4, R4, 0x3, RZ ;  /* 0x0000000304047819 */ /* 0x000fe200000012ff */
[----:B------:R-:W-:Y:S01]  /*a880*/  IMAD R9, R220, 0x40, R17 ;  /* 0x00000040dc097824 */ /* 0x000fe200078e0211 */
[C---:B------:R-:W-:Y:S01]  /*a890*/  IADD3 R115, P4, R12.reuse, 0xc040, RZ ;  /* 0x0000c0400c737810 */ /* 0x040fe20007f9e0ff */
[----:B------:R-:W-:Y:S01]  /*a8a0*/  FMUL.FTZ R199, R53, R6 ;  /* 0x0000000635c77220 */ /* 0x000fe20000410000 */
[C---:B------:R-:W-:Y:S01]  /*a8b0*/  IADD3 R111, P5, R12.reuse, 0xc020, RZ ;  /* 0x0000c0200c6f7810 */ /* 0x040fe20007fbe0ff */
[----:B------:R-:W-:Y:S01]  /*a8c0*/  IMAD.WIDE R164, R9, 0x2, R164 ;  /* 0x0000000209a47825 */ /* 0x000fe200078e02a4 */
[----:B------:R-:W-:-:S03]  /*a8d0*/  IADD3 R107, P6, R12, 0xc000, RZ ;  /* 0x0000c0000c6b7810 */ /* 0x000fc60007fde0ff */
[-C--:B------:R-:W-:Y:S01]  /*a8e0*/  FMUL.FTZ R198, R57, R6.reuse ;  /* 0x0000000639c67220 */ /* 0x080fe20000410000 */
[C---:B------:R-:W-:Y:S01]  /*a8f0*/  IADD3 R69, P0, R12.reuse, 0x8060, RZ ;  /* 0x000080600c457810 */ /* 0x040fe20007f1e0ff */
[----:B------:R-:W-:Y:S01]  /*a900*/  FMUL.FTZ R197, R61, R6 ;  /* 0x000000063dc57220 */ /* 0x000fe20000410000 */
[C---:B------:R-:W-:Y:S01]  /*a910*/  IADD3 R31, P1, R12.reuse, 0x20, RZ ;  /* 0x000000200c1f7810 */ /* 0x040fe20007f3e0ff */
[--C-:B0-----:R-:W-:Y:S01]  /*a920*/  IMAD.X R7, RZ, RZ, R13.reuse, P4 ;  /* 0x000000ffff077224 */ /* 0x101fe200020e060d */
[C---:B------:R-:W-:Y:S01]  /*a930*/  IADD3 R56, P2, R12.reuse, 0x8040, RZ ;  /* 0x000080400c387810 */ /* 0x040fe20007f5e0ff */
[--C-:B------:R-:W-:Y:S01]  /*a940*/  IMAD.X R9, RZ, RZ, R13.reuse, P5 ;  /* 0x000000ffff097224 */ /* 0x100fe200028e060d */
[C---:B------:R-:W-:Y:S01]  /*a950*/  IADD3 R65, P3, R12.reuse, 0x8020, RZ ;  /* 0x000080200c417810 */ /* 0x040fe20007f7e0ff */
[--C-:B------:R-:W-:Y:S01]  /*a960*/  IMAD.X R135, RZ, RZ, R13.reuse, P0 ;  /* 0x000000ffff877224 */ /* 0x100fe200000e060d */
[----:B------:R-:W-:Y:S01]  /*a970*/  LOP3.LUT R131, R12, 0x380, RZ, 0xc0, !PT ;  /* 0x000003800c837812 */ /* 0x000fe200078ec0ff */
[--C-:B------:R-:W-:Y:S01]  /*a980*/  IMAD.X R139, RZ, RZ, R13.reuse, P1 ;  /* 0x000000ffff8b7224 */ /* 0x100fe200008e060d */
[----:B------:R-:W-:Y:S01]  /*a990*/  LOP3.LUT R4, R4, R11, RZ, 0x3c, !PT ;  /* 0x0000000b04047212 */ /* 0x000fe200078e3cff */
[--C-:B------:R-:W-:Y:S01]  /*a9a0*/  IMAD.X R11, RZ, RZ, R13.reuse, P6 ;  /* 0x000000ffff0b7224 */ /* 0x100fe200030e060d */
[C---:B------:R-:W-:Y:S01]  /*a9b0*/  IADD3 R30, P4, R12.reuse, 0x8000, RZ ;  /* 0x000080000c1e7810 */ /* 0x040fe20007f9e0ff */
        /* <DEDUP_REMOVED lines=14> */
[----:B------:R-:W-:-:S02]  /*aaa0*/  IMAD.X R161, RZ, RZ, R13, P2 ;  /* 0x000000ffffa17224 */ /* 0x000fc400010e060d */
[----:B------:R-:W-:Y:S01]  /*aab0*/  FMUL.FTZ R183, R52, R6 ;  /* 0x0000000634b77220 */ /* 0x000fe20000410000 */
[--C-:B------:R-:W-:Y:S01]  /*aac0*/  IMAD.X R163, RZ, RZ, R13.reuse, P3 ;  /* 0x000000ffffa37224 */ /* 0x100fe200018e060d */
[----:B------:R-:W-:Y:S01]  /*aad0*/  LOP3.LUT R130, R131, R12, RZ, 0x3c, !PT ;  /* 0x0000000c83827212 */ /* 0x000fe200078e3cff */
[----:B------:R-:W-:Y:S01]  /*aae0*/  IMAD.MOV.U32 R131, RZ, RZ, R13 ;  /* 0x000000ffff837224 */ /* 0x000fe200078e000d */
[----:B------:R-:W-:Y:S01]  /*aaf0*/  LOP3.LUT R13, R56, 0x380, RZ, 0xc0, !PT ;  /* 0x00000380380d7812 */ /* 0x000fe200078ec0ff */
[-C--:B------:R-:W-:Y:S01]  /*ab00*/  FMUL.FTZ R25, R25, R6.reuse ;  /* 0x0000000619197220 */ /* 0x080fe20000410000 */
[----:B------:R-:W-:Y:S01]  /*ab10*/  LOP3.LUT R12, R31, 0x380, RZ, 0xc0, !PT ;  /* 0x000003801f0c7812 */ /* 0x000fe200078ec0ff */
[-C--:B------:R-:W-:Y:S01]  /*ab20*/  FMUL.FTZ R24, R24, R6.reuse ;  /* 0x0000000618187220 */ /* 0x080fe20000410000 */
[----:B------:R-:W-:Y:S01]  /*ab30*/  SHF.R.U64 R13, R13, 0x3, RZ ;  /* 0x000000030d0d7819 */ /* 0x000fe200000012ff */
[-C--:B------:R-:W-:Y:S01]  /*ab40*/  FMUL.FTZ R29, R29, R6.reuse ;  /* 0x000000061d1d7220 */ /* 0x080fe20000410000 */
[----:B------:R-:W-:Y:S01]  /*ab50*/  SHF.R.U64 R12, R12, 0x3, RZ ;  /* 0x000000030c0c7819 */ /* 0x000fe200000012ff */
[----:B------:R-:W-:Y:S01]  /*ab60*/  FMUL.FTZ R28, R28, R6 ;  /* 0x000000061c1c7220 */ /* 0x000fe20000410000 */
[----:B------:R-:W-:Y:S01]  /*ab70*/  LOP3.LUT R142, R13, R56, RZ, 0x3c, !PT ;  /* 0x000000380d8e7212 */ /* 0x000fe200078e3cff */
[-C--:B------:R-:W-:Y:S01]  /*ab80*/  FMUL.FTZ R33, R33, R6.reuse ;  /* 0x0000000621217220 */ /* 0x080fe20000410000 */
[----:B------:R-:W-:Y:S01]  /*ab90*/  LOP3.LUT R13, R30, 0x380, RZ, 0xc0, !PT ;  /* 0x000003801e0d7812 */ /* 0x000fe200078ec0ff */
[-C--:B------:R-:W-:Y:S01]  /*aba0*/  FMUL.FTZ R32, R32, R6.reuse ;  /* 0x0000000620207220 */ /* 0x080fe20000410000 */
[----:B------:R-:W-:Y:S01]  /*abb0*/  LOP3.LUT R138, R12, R31, RZ, 0x3c, !PT ;  /* 0x0000001f0c8a7212 */ /* 0x000fe200078e3cff */
[-C--:B------:R-:W-:Y:S01]  /*abc0*/  FMUL.FTZ R36, R36, R6.reuse ;  /* 0x0000000624247220 */ /* 0x080fe20000410000 */
[----:B------:R-:W-:Y:S01]  /*abd0*/  SHF.R.U64 R13, R13, 0x3, RZ ;  /* 0x000000030d0d7819 */ /* 0x000fe200000012ff */
[-C--:B------:R-:W-:Y:S01]  /*abe0*/  FMUL.FTZ R41, R41, R6.reuse ;  /* 0x0000000629297220 */ /* 0x080fe20000410000 */
[----:B------:R-:W-:Y:S01]  /*abf0*/  LOP3.LUT R12, R61, 0x380, RZ, 0xc0, !PT ;  /* 0x000003803d0c7812 */ /* 0x000fe200078ec0ff */
[----:B------:R-:W-:Y:S01]  /*ac00*/  FMUL.FTZ R40, R40, R6 ;  /* 0x0000000628287220 */ /* 0x000fe20000410000 */
[----:B------:R-:W-:Y:S01]  /*ac10*/  LOP3.LUT R150, R13, R30, RZ, 0x3c, !PT ;  /* 0x0000001e0d967212 */ /* 0x000fe200078e3cff */
[-C--:B------:R-:W-:Y:S01]  /*ac20*/  FMUL.FTZ R44, R44, R6.reuse ;  /* 0x000000062c2c7220 */ /* 0x080fe20000410000 */
[----:B------:R-:W-:Y:S01]  /*ac30*/  LOP3.LUT R30, R57, 0x380, RZ, 0xc0, !PT ;  /* 0x00000380391e7812 */ /* 0x000fe200078ec0ff */
[-C--:B------:R-:W-:Y:S01]  /*ac40*/  FMUL.FTZ R49, R49, R6.reuse ;  /* 0x0000000631317220 */ /* 0x080fe20000410000 */
[----:B------:R-:W-:Y:S01]  /*ac50*/  LOP3.LUT R52, R65, 0x380, RZ, 0xc0, !PT ;  /* 0x0000038041347812 */ /* 0x000fe200078ec0ff */
[-C--:B------:R-:W-:Y:S01]  /*ac60*/  FMUL.FTZ R48, R48, R6.reuse ;  /* 0x0000000630307220 */ /* 0x080fe20000410000 */
[----:B------:R-:W-:Y:S01]  /*ac70*/  SHF.R.U64 R12, R12, 0x3, RZ ;  /* 0x000000030c0c7819 */ /* 0x000fe200000012ff */
[-C--:B------:R-:W-:Y:S01]  /*ac80*/  FMUL.FTZ R181, R60, R6.reuse ;  /* 0x000000063cb57220 */ /* 0x080fe20000410000 */
[----:B------:R-:W-:Y:S01]  /*ac90*/  LOP3.LUT R13, R20, 0x380, RZ, 0xc0, !PT ;  /* 0x00000380140d7812 */ /* 0x000fe200078ec0ff */
[-C--:B------:R-:W-:Y:S01]  /*aca0*/  FMUL.FTZ R180, R64, R6.reuse ;  /* 0x0000000640b47220 */ /* 0x080fe20000410000 */
[----:B------:R-:W-:Y:S01]  /*acb0*/  SHF.R.U64 R30, R30, 0x3, RZ ;  /* 0x000000031e1e7819 */ /* 0x000fe200000012ff */
[-C--:B------:R-:W-:Y:S01]  /*acc0*/  FMUL.FTZ R179, R68, R6.reuse ;  /* 0x0000000644b37220 */ /* 0x080fe20000410000 */
[----:B------:R-:W-:Y:S01]  /*acd0*/  SHF.R.U64 R52, R52, 0x3, RZ ;  /* 0x0000000334347819 */ /* 0x000fe200000012ff */
[-C--:B------:R-:W-:Y:S01]  /*ace0*/  FMUL.FTZ R73, R73, R6.reuse ;  /* 0x0000000649497220 */ /* 0x080fe20000410000 */
[----:B------:R-:W-:Y:S01]  /*acf0*/  LOP3.LUT R152, R12, R61, RZ, 0x3c, !PT ;  /* 0x0000003d0c987212 */ /* 0x000fe200078e3cff */
[-C--:B------:R-:W-:Y:S01]  /*ad00*/  FMUL.FTZ R72, R72, R6.reuse ;  /* 0x0000000648487220 */ /* 0x080fe20000410000 */
[----:B------:R-:W-:Y:S01]  /*ad10*/  LOP3.LUT R12, R53, 0x380, RZ, 0xc0, !PT ;  /* 0x00000380350c7812 */ /* 0x000fe200078ec0ff */
[-C--:B------:R-:W-:Y:S01]  /*ad20*/  FMUL.FTZ R76, R76, R6.reuse ;  /* 0x000000064c4c7220 */ /* 0x080fe20000410000 */
[----:B------:R-:W-:Y:S01]  /*ad30*/  SHF.R.U64 R13, R13, 0x3, RZ ;  /* 0x000000030d0d7819 */ /* 0x000fe200000012ff */
[-C--:B------:R-:W-:Y:S01]  /*ad40*/  FMUL.FTZ R81, R81, R6.reuse ;  /* 0x0000000651517220 */ /* 0x080fe20000410000 */
[----:B------:R-:W-:Y:S01]  /*ad50*/  LOP3.LUT R156, R30, R57, RZ, 0x3c, !PT ;  /* 0x000000391e9c7212 */ /* 0x000fe200078e3cff */
[-C--:B------:R-:W-:Y:S01]  /*ad60*/  FMUL.FTZ R80, R80, R6.reuse ;  /* 0x0000000650507220 */ /* 0x080fe20000410000 */
[----:B------:R-:W-:Y:S01]  /*ad70*/  IADD3 R30, P3, R164, 0x1000, RZ ;  /* 0x00001000a41e7810 */ /* 0x000fe20007f7e0ff */
[-C--:B------:R-:W-:Y:S01]  /*ad80*/  FMUL.FTZ R84, R84, R6.reuse ;  /* 0x0000000654547220 */ /* 0x080fe20000410000 */
[----:B------:R-:W-:Y:S01]  /*ad90*/  LOP3.LUT R31, R14, 0x380, RZ, 0xc0, !PT ;  /* 0x000003800e1f7812 */ /* 0x000fe200078ec0ff */
[-C--:B------:R-:W-:Y:S01]  /*ada0*/  FMUL.FTZ R89, R89, R6.reuse ;  /* 0x0000000659597220 */ /* 0x080fe20000410000 */
[----:B------:R-:W-:Y:S01]  /*adb0*/  LOP3.LUT R146, R52, R65, RZ, 0x3c, !PT ;  /* 0x0000004134927212 */ /* 0x000fe200078e3cff */
[-C--:B------:R-:W-:Y:S01]  /*adc0*/  FMUL.FTZ R88, R88, R6.reuse ;  /* 0x0000000658587220 */ /* 0x080fe20000410000 */
[----:B------:R-:W-:Y:S01]  /*add0*/  SHF.R.U64 R12, R12, 0x3, RZ ;  /* 0x000000030c0c7819 */ /* 0x000fe200000012ff */
[----:B------:R-:W-:Y:S01]  /*ade0*/  FMUL.FTZ R92, R92, R6 ;  /* 0x000000065c5c7220 */ /* 0x000fe20000410000 */
[----:B------:R-:W-:Y:S01]  /*adf0*/  LOP3.LUT R158, R13, R20, RZ, 0x3c, !PT ;  /* 0x000000140d9e7212 */ /* 0x000fe200078e3cff */
[-C--:B------:R-:W-:Y:S01]  /*ae00*/  FMUL.FTZ R97, R97, R6.reuse ;  /* 0x0000000661617220 */ /* 0x080fe20000410000 */
[----:B------:R-:W-:Y:S01]  /*ae10*/  LOP3.LUT R52, R15, 0x380, RZ, 0xc0, !PT ;  /* 0x000003800f347812 */ /* 0x000fe200078ec0ff */
[-C--:B------:R-:W-:Y:S01]  /*ae20*/  FMUL.FTZ R96, R96, R6.reuse ;  /* 0x0000000660607220 */ /* 0x080fe20000410000 */
[----:B------:R-:W-:Y:S01]  /*ae30*/  IADD3 R20, P4, R164, 0x2000, RZ ;  /* 0x00002000a4147810 */ /* 0x000fe20007f9e0ff */
[-C--:B------:R-:W-:Y:S01]  /*ae40*/  FMUL.FTZ R100, R100, R6.reuse ;  /* 0x0000000664647220 */ /* 0x080fe20000410000 */
[----:B------:R-:W-:Y:S01]  /*ae50*/  LOP3.LUT R13, R30, 0x380, RZ, 0xc0, !PT ;  /* 0x000003801e0d7812 */ /* 0x000fe200078ec0ff */
[-C--:B------:R-:W-:Y:S01]  /*ae60*/  FMUL.FTZ R104, R104, R6.reuse ;  /* 0x0000000668687220 */ /* 0x080fe20000410000 */
[----:B------:R-:W-:Y:S01]  /*ae70*/  SHF.R.U64 R31, R31, 0x3, RZ ;  /* 0x000000031f1f7819 */ /* 0x000fe200000012ff */
[-C--:B------:R-:W-:Y:S01]  /*ae80*/  FMUL.FTZ R108, R108, R6.reuse ;  /* 0x000000066c6c7220 */ /* 0x080fe20000410000 */
[----:B------:R-:W-:Y:S01]  /*ae90*/  LOP3.LUT R154, R12, R53, RZ, 0x3c, !PT ;  /* 0x000000350c9a7212 */ /* 0x000fe200078e3cff */
[-C--:B------:R-:W-:Y:S01]  /*aea0*/  FMUL.FTZ R112, R112, R6.reuse ;  /* 0x0000000670707220 */ /* 0x080fe20000410000 */
[----:B------:R-:W-:Y:S01]  /*aeb0*/  SHF.R.U64 R52, R52, 0x3, RZ ;  /* 0x0000000334347819 */ /* 0x000fe200000012ff */
[-C--:B------:R-:W-:Y:S01]  /*aec0*/  FMUL.FTZ R116, R116, R6.reuse ;  /* 0x0000000674747220 */ /* 0x080fe20000410000 */
[----:B------:R-:W-:Y:S01]  /*aed0*/  LOP3.LUT R12, R20, 0x380, RZ, 0xc0, !PT ;  /* 0x00000380140c7812 */ /* 0x000fe200078ec0ff */
[-C--:B------:R-:W-:Y:S01]  /*aee0*/  FMUL.FTZ R120, R120, R6.reuse ;  /* 0x0000000678787220 */ /* 0x080fe20000410000 */
[----:B------:R-:W-:Y:S01]  /*aef0*/  SHF.R.U64 R13, R13, 0x3, RZ ;  /* 0x000000030d0d7819 */ /* 0x000fe200000012ff */
[----:B------:R-:W-:Y:S01]  /*af00*/  FMUL.FTZ R124, R124, R6 ;  /* 0x000000067c7c7220 */ /* 0x000fe20000410000 */
[----:B------:R-:W-:Y:S01]  /*af10*/  LOP3.LUT R162, R31, R14, RZ, 0x3c, !PT ;  /* 0x0000000e1fa27212 */ /* 0x000fe200078e3cff */
[-C--:B------:R-:W-:Y:S01]  /*af20*/  FMUL.FTZ R128, R128, R6.reuse ;  /* 0x0000000680807220 */ /* 0x080fe20000410000 */
[----:B------:R-:W-:Y:S01]  /*af30*/  IADD3 R31, P5, R164, 0x3000, RZ ;  /* 0x00003000a41f7810 */ /* 0x000fe20007fbe0ff */
        /* <DEDUP_REMOVED lines=17> */
[----:B------:R-:W-:Y:S01]  /*b050*/  LOP3.LUT R30, R30, R31, RZ, 0x3c, !PT ;  /* 0x0000001f1e1e7212 */ /* 0x000fe200078e3cff */
[--C-:B------:R-:W-:Y:S01]  /*b060*/  IMAD.X R31, RZ, RZ, R165.reuse, P5 ;  /* 0x000000ffff1f7224 */ /* 0x100fe200028e06a5 */
[----:B------:R-:W-:Y:S01]  /*b070*/  IADD3 R111, P2, R164, 0x7000, RZ ;  /* 0x00007000a46f7810 */ /* 0x000fe20007f5e0ff */
[----:B------:R-:W-:Y:S01]  /*b080*/  FMUL.FTZ R148, R148, R6 ;  /* 0x0000000694947220 */ /* 0x000fe20000410000 */
[----:B------:R-:W-:Y:S01]  /*b090*/  IADD3 R53, P5, R164, 0xa000, RZ ;  /* 0x0000a000a4357810 */ /* 0x000fe20007fbe0ff */
[----:B------:R-:W0:Y:S01]  /*b0a0*/  LDC R200, c[0x0][0xbe8] ;  /* 0x0002fa00ffc87b82 */ /* 0x000e220000000800 */
[----:B------:R-:W-:Y:S01]  /*b0b0*/  LOP3.LUT R6, R115, 0x380, RZ, 0xc0, !PT ;  /* 0x0000038073067812 */ /* 0x000fe200078ec0ff */
[--C-:B------:R-:W-:Y:S01]  /*b0c0*/  IMAD.X R13, RZ, RZ, R165.reuse, P3 ;  /* 0x000000ffff0d7224 */ /* 0x100fe200018e06a5 */
[----:B------:R-:W-:Y:S01]  /*b0d0*/  LOP3.LUT R14, R15, R20, RZ, 0x3c, !PT ;  /* 0x000000140f0e7212 */ /* 0x000fe200078e3cff */
[----:B------:R-:W-:Y:S01]  /*b0e0*/  ULDC UR10, c[0x0][0xc44] ;  /* 0x00031100000a7ab9 */ /* 0x000fe20000000800 */
[----:B------:R-:W-:Y:S01]  /*b0f0*/  LOP3.LUT R110, R111, 0x380, RZ, 0xc0, !PT ;  /* 0x000003806f6e7812 */ /* 0x000fe200078ec0ff */
[----:B------:R-:W-:Y:S01]  /*b100*/  ULDC.64 UR8, c[0x0][0xb90] ;  /* 0x0002e40000087ab9 */ /* 0x000fe20000000a00 */
[----:B------:R-:W-:Y:S01]  /*b110*/  LOP3.LUT R20, R53, 0x380, RZ, 0xc0, !PT ;  /* 0x0000038035147812 */ /* 0x000fe200078ec0ff */
[----:B------:R-:W-:Y:S01]  /*b120*/  IMAD.X R15, RZ, RZ, R165, P4 ;  /* 0x000000ffff0f7224 */ /* 0x000fe200020e06a5 */
[----:B------:R-:W-:-:S02]  /*b130*/  SHF.R.U64 R6, R6, 0x3, RZ ;  /* 0x0000000306067819 */ /* 0x000fc400000012ff */
[----:B------:R-:W-:Y:S02]  /*b140*/  SHF.R.U64 R110, R110, 0x3, RZ ;  /* 0x000000036e6e7819 */ /* 0x000fe400000012ff */
[----:B------:R-:W-:Y:S02]  /*b150*/  SHF.R.U64 R20, R20, 0x3, RZ ;  /* 0x0000000314147819 */ /* 0x000fe400000012ff */
[----:B------:R-:W-:Y:S02]  /*b160*/  LOP3.LUT R6, R6, R115, RZ, 0x3c, !PT ;  /* 0x0000007306067212 */ /* 0x000fe400078e3cff */
[----:B------:R-:W-:Y:S01]  /*b170*/  LOP3.LUT R110, R110, R111, RZ, 0x3c, !PT ;  /* 0x0000006f6e6e7212 */ /* 0x000fe200078e3cff */
[----:B------:R-:W-:Y:S01]  /*b180*/  IMAD.X R111, RZ, RZ, R165, P2 ;  /* 0x000000ffff6f7224 */ /* 0x000fe200010e06a5 */
[----:B------:R-:W-:Y:S02]  /*b190*/  IADD3 R115, P3, R164, 0x8000, RZ ;  /* 0x00008000a4737810 */ /* 0x000fe40007f7e0ff */
[----:B------:R-:W-:-:S02]  /*b1a0*/  LOP3.LUT R20, R20, R53, RZ, 0x3c, !PT ;  /* 0x0000003514147212 */ /* 0x000fc400078e3cff */
[----:B------:R-:W-:Y:S02]  /*b1b0*/  IADD3 R53, P2, R164, 0xe000, RZ ;  /* 0x0000e000a4357810 */ /* 0x000fe40007f5e0ff */
[----:B------:R-:W-:Y:S02]  /*b1c0*/  LOP3.LUT R114, R115, 0x380, RZ, 0xc0, !PT ;  /* 0x0000038073727812 */ /* 0x000fe400078ec0ff */
[----:B------:R-:W-:Y:S02]  /*b1d0*/  LOP3.LUT R52, R53, 0x380, RZ, 0xc0, !PT ;  /* 0x0000038035347812 */ /* 0x000fe400078ec0ff */
[----:B------:R-:W-:Y:S02]  /*b1e0*/  SHF.R.U64 R114, R114, 0x3, RZ ;  /* 0x0000000372727819 */ /* 0x000fe400000012ff */
[----:B------:R-:W-:Y:S02]  /*b1f0*/  SHF.R.U64 R52, R52, 0x3, RZ ;  /* 0x0000000334347819 */ /* 0x000fe400000012ff */
[----:B------:R-:W-:-:S02]  /*b200*/  F2FP.BF16.F32.PACK_AB R24, R25, R24 ;  /* 0x000000181918723e */ /* 0x000fc400000010ff */
[----:B------:R-:W-:Y:S01]  /*b210*/  LOP3.LUT R114, R114, R115, RZ, 0x3c, !PT ;  /* 0x0000007372727212 */ /* 0x000fe200078e3cff */
[--C-:B------:R-:W-:Y:S01]  /*b220*/  IMAD.X R115, RZ, RZ, R165.reuse, P3 ;  /* 0x000000ffff737224 */ /* 0x100fe200018e06a5 */
[----:B------:R-:W-:Y:S02]  /*b230*/  F2FP.BF16.F32.PACK_AB R25, R27, R26 ;  /* 0x0000001a1b19723e */ /* 0x000fe400000010ff */
[----:B------:R-:W-:Y:S01]  /*b240*/  LOP3.LUT R52, R52, R53, RZ, 0x3c, !PT ;  /* 0x0000003534347212 */ /* 0x000fe200078e3cff */
[--C-:B------:R-:W-:Y:S01]  /*b250*/  IMAD.X R53, RZ, RZ, R165.reuse, P2 ;  /* 0x000000ffff357224 */ /* 0x100fe200010e06a5 */
[----:B------:R-:W-:Y:S02]  /*b260*/  MOV R201, R130 ;  /* 0x0000008200c97202 */ /* 0x000fe40000000f00 */
[----:B------:R-:W-:Y:S02]  /*b270*/  F2FP.BF16.F32.PACK_AB R26, R29, R28 ;  /* 0x0000001c1d1a723e */ /* 0x000fe400000010ff */
[----:B------:R-:W-:Y:S01]  /*b280*/  F2FP.BF16.F32.PACK_AB R27, R3, R21 ;  /* 0x00000015031b723e */ /* 0x000fe200000010ff */
[----:B------:R-:W-:Y:S01]  /*b290*/  BAR.SYNC.DEFER_BLOCKING 0x1, 0x100 ;  /* 0x0044000000007b1d */ /* 0x000fe20000010000 */
[----:B------:R-:W-:Y:S01]  /*b2a0*/  IADD3 R130, P3, R164, 0xf000, RZ ;  /* 0x0000f000a4827810 */ /* 0x000fe20007f7e0ff */
[----:B------:R-:W-:Y:S01]  /*b2b0*/  IMAD.X R21, RZ, RZ, R165, P5 ;  /* 0x000000ffff157224 */ /* 0x000fe200028e06a5 */
[----:B0-----:R-:W-:-:S02]  /*b2c0*/  ISETP.NE.AND P2, PT, R200, 0x1, PT ;  /* 0x00000001c800780c */ /* 0x001fc40003f45270 */
[----:B------:R-:W-:Y:S01]  /*b2d0*/  LOP3.LUT R3, R130, 0x380, RZ, 0xc0, !PT ;  /* 0x0000038082037812 */ /* 0x000fe200078ec0ff */
[----:B------:R-:W-:Y:S01]  /*b2e0*/  IMAD.X R131, RZ, RZ, R165, P3 ;  /* 0x000000ffff837224 */ /* 0x000fe200018e06a5 */
[----:B------:R-:W-:Y:S02]  /*b2f0*/  R2UR UR14, R218 ;  /* 0x00000000da0e72ca */ /* 0x000fe400000e0000 */
[----:B------:R-:W-:Y:S02]  /*b300*/  SHF.R.U64 R3, R3, 0x3, RZ ;  /* 0x0000000303037819 */ /* 0x000fe400000012ff */
[----:B------:R-:W-:Y:S02]  /*b310*/  R2UR UR13, R219 ;  /* 0x00000000db0d72ca */ /* 0x000fe400000e0000 */
[----:B------:R-:W-:Y:S02]  /*b320*/  LOP3.LUT R130, R3, R130, RZ, 0x3c, !PT ;  /* 0x0000008203827212 */ /* 0x000fe400078e3cff */
[----:B------:R-:W-:-:S02]  /*b330*/  LOP3.LUT R60, R69, 0x380, RZ, 0xc0, !PT ;  /* 0x00000380453c7812 */ /* 0x000fc400078ec0ff */
[----:B------:R-:W-:Y:S02]  /*b340*/  MOV R3, R4 ;  /* 0x0000000400037202 */ /* 0x000fe40000000f00 */
[----:B------:R-:W0:Y:S01]  /*b350*/  @P2 LDC R4, c[0x0][0xbec] ;  /* 0x0002fb00ff042b82 */ /* 0x000e220000000800 */
[----:B------:R-:W-:Y:S01]  /*b360*/  R2UR UR12, R217 ;  /* 0x00000000d90c72ca */ /* 0x000fe200000e0000 */
[----:B------:R-:W-:Y:S01]  /*b370*/  UIADD3 UR5, -UR14, URZ, URZ ;  /* 0x0000003f0e057290 */ /* 0x000fe2000fffe13f */
[----:B------:R-:W-:Y:S01]  /*b380*/  SHF.R.U64 R60, R60, 0x3, RZ ;  /* 0x000000033c3c7819 */ /* 0x000fe200000012ff */
[----:B------:R1:W-:Y:S02]  /*b390*/  STSM.16.M88.4 [R201], R24 ;  /* 0x00000018c9007844 */ /* 0x0003e40000000200 */
[----:B------:R-:W-:Y:S01]  /*b3a0*/  UIMAD UR10, UR10, UR5, UR13 ;  /* 0x000000050a0a72a4 */ /* 0x000fe2000f8e020d */
[----:B------:R-:W-:Y:S01]  /*b3b0*/  LOP3.LUT R134, R60, R69, RZ, 0x3c, !PT ;  /* 0x000000453c867212 */ /* 0x000fe200078e3cff */
[----:B------:R-:W2:Y:S01]  /*b3c0*/  @P2 LDC R5, c[0x0][0xbf0] ;  /* 0x0002fc00ff052b82 */ /* 0x000ea20000000800 */
[----:B------:R-:W-:Y:S01]  /*b3d0*/  IADD3 R65, P0, R164, 0x5000, RZ ;  /* 0x00005000a4417810 */ /* 0x000fe20007f1e0ff */
[----:B------:R-:W-:Y:S01]  /*b3e0*/  USHF.R.S32.HI UR11, URZ, 0x1f, UR10 ;  /* 0x0000001f3f0b7899 */ /* 0x000fe2000801140a */
[----:B------:R-:W-:Y:S01]  /*b3f0*/  MOV R134, R134 ;  /* 0x0000008600867202 */ /* 0x000fe20000000f00 */
[----:B------:R-:W-:Y:S01]  /*b400*/  IMAD R135, RZ, RZ, -UR13 ;  /* 0x8000000dff877e24 */ /* 0x000fe2000f8e02ff */
[----:B------:R-:W-:Y:S01]  /*b410*/  F2FP.BF16.F32.PACK_AB R40, R41, R40 ;  /* 0x000000282928723e */ /* 0x000fe200000010ff */
[----:B------:R-:W-:Y:S01]  /*b420*/  UIMAD UR5, UR11, UR8, URZ ;  /* 0x000000080b0572a4 */ /* 0x000fe2000f8e023f */
[----:B------:R-:W-:Y:S01]  /*b430*/  F2FP.BF16.F32.PACK_AB R41, R43, R42 ;  /* 0x0000002a2b29723e */ /* 0x000fe200000010ff */
[----:B------:R-:W-:Y:S01]  /*b440*/  UIMAD.WIDE.U32 UR6, UR10, UR8, URZ ;  /* 0x000000080a0672a5 */ /* 0x000fe2000f8e003f */
[----:B------:R-:W-:Y:S01]  /*b450*/  LOP3.LUT R64, R65, 0x380, RZ, 0xc0, !PT ;  /* 0x0000038041407812 */ /* 0x000fe200078ec0ff */
[----:B------:R-:W-:Y:S01]  /*b460*/  UIMAD UR5, UR10, UR9, UR5 ;  /* 0x000000090a0572a4 */ /* 0x000fe2000f8e0205 */
[----:B------:R-:W-:-:S02]  /*b470*/  F2FP.BF16.F32.PACK_AB R43, R47, R46 ;  /* 0x0000002e2f2b723e */ /* 0x000fc400000010ff */
[----:B-1----:R-:W-:Y:S01]  /*b480*/  MOV R26, R6 ;  /* 0x00000006001a7202 */ /* 0x002fe20000000f00 */
[----:B------:R-:W1:Y:S01]  /*b490*/  LDC.64 R24, c[0x0][0xb98] ;  /* 0x0002e600ff187b82 */ /* 0x000e620000000a00 */
[----:B------:R-:W-:Y:S01]  /*b4a0*/  LOP3.LUT R10, R107, 0x380, RZ, 0xc0, !PT ;  /* 0x000003806b0a7812 */ /* 0x000fe200078ec0ff */
[----:B------:R-:W-:Y:S01]  /*b4b0*/  IMAD.U32 R126, RZ, RZ, UR6 ;  /* 0x00000006ff7e7e24 */ /* 0x000fe2000f8e00ff */
[----:B------:R-:W-:Y:S01]  /*b4c0*/  SHF.R.U64 R64, R64, 0x3, RZ ;  /* 0x0000000340407819 */ /* 0x000fe200000012ff */
[----:B------:R-:W-:Y:S01]  /*b4d0*/  UIADD3 UR6, UR7, UR5, URZ ;  /* 0x0000000507067290 */ /* 0x000fe2000fffe03f */
[----:B------:R-:W-:Y:S01]  /*b4e0*/  SHF.R.U64 R10, R10, 0x3, RZ ;  /* 0x000000030a0a7819 */ /* 0x000fe200000012ff */
[----:B------:R-:W-:Y:S01]  /*b4f0*/  IMAD.U32 R127, RZ, RZ, UR7 ;  /* 0x00000007ff7f7e24 */ /* 0x000fe2000f8e00ff */
[----:B------:R-:W-:Y:S01]  /*b500*/  F2FP.BF16.F32.PACK_AB R32, R33, R32 ;  /* 0x000000202120723e */ /* 0x000fe200000010ff */
[----:B------:R-:W3:Y:S01]  /*b510*/  LDC R6, c[0x0][0xc38] ;  /* 0x00030e00ff067b82 */ /* 0x000ee20000000800 */
[----:B------:R-:W-:Y:S01]  /*b520*/  F2FP.BF16.F32.PACK_AB R33, R35, R34 ;  /* 0x000000222321723e */ /* 0x000fe200000010ff */
[----:B------:R-:W-:Y:S01]  /*b530*/  IMAD.U32 R127, RZ, RZ, UR6 ;  /* 0x00000006ff7f7e24 */ /* 0x000fe2000f8e00ff */
[----:B------:R-:W-:Y:S01]  /*b540*/  LOP3.LUT R64, R64, R65, RZ, 0x3c, !PT ;  /* 0x0000004140407212 */ /* 0x000fe200078e3cff */
[----:B------:R-:W-:Y:S01]  /*b550*/  IMAD.X R65, RZ, RZ, R165, P0 ;  /* 0x000000ffff417224 */ /* 0x000fe200000e06a5 */
[----:B------:R-:W-:Y:S01]  /*b560*/  MOV R138, R138 ;  /* 0x0000008a008a7202 */ /* 0x000fe20000000f00 */
[----:B------:R-:W-:Y:S01]  /*b570*/  ULDC.64 UR6, c[0x0][0xb88] ;  /* 0x0002e20000067ab9 */ /* 0x000fe20000000a00 */
[----:B------:R-:W-:Y:S01]  /*b580*/  F2FP.BF16.F32.PACK_AB R34, R178, R36 ;  /* 0x00000024b222723e */ /* 0x000fe200000010ff */
[----:B------:R-:W-:Y:S01]  /*b590*/  ULDC UR5, c[0x0][0xa88] ;  /* 0x0002a20000057ab9 */ /* 0x000fe20000000800 */
[----:B------:R-:W-:Y:S01]  /*b5a0*/  F2FP.BF16.F32.PACK_AB R35, R39, R38 ;  /* 0x000000262723723e */ /* 0x000fe200000010ff */
[----:B------:R-:W-:Y:S01]  /*b5b0*/  ULDC.64 UR8, c[0x0][0x208] ;  /* 0x0000820000087ab9 */ /* 0x000fe20000000a00 */
[----:B------:R-:W-:-:S02]  /*b5c0*/  LOP3.LUT R10, R10, R107, RZ, 0x3c, !PT ;  /* 0x0000006b0a0a7212 */ /* 0x000fc400078e3cff */
[C---:B------:R-:W-:Y:S01]  /*b5d0*/  IADD3 R107, P0, R164.reuse, 0xc000, RZ ;  /* 0x0000c000a46b7810 */ /* 0x040fe20007f1e0ff */
[----:B------:R1:W-:Y:S01]  /*b5e0*/  STSM.16.M88.4 [R138], R32 ;  /* 0x000000208a007844 */ /* 0x0003e20000000200 */
[C---:B------:R-:W-:Y:S02]  /*b5f0*/  IADD3 R57, P6, R164.reuse, 0x4000, RZ ;  /* 0x00004000a4397810 */ /* 0x040fe40007fde0ff */
[----:B------:R-:W-:Y:S02]  /*b600*/  IADD3 R69, P1, R164, 0x6000, RZ ;  /* 0x00006000a4457810 */ /* 0x000fe40007f3e0ff */
[----:B------:R-:W-:Y:S02]  /*b610*/  LOP3.LUT R106, R107, 0x380, RZ, 0xc0, !PT ;  /* 0x000003806b6a7812 */ /* 0x000fe400078ec0ff */
[----:B------:R-:W-:Y:S02]  /*b620*/  LOP3.LUT R56, R57, 0x380, RZ, 0xc0, !PT ;  /* 0x0000038039387812 */ /* 0x000fe400078ec0ff */
[----:B------:R-:W-:Y:S01]  /*b630*/  LOP3.LUT R68, R69, 0x380, RZ, 0xc0, !PT ;  /* 0x0000038045447812 */ /* 0x000fe200078ec0ff */
[----:B---3--:R-:W-:Y:S01]  /*b640*/  IMAD R135, R6, R135, UR12 ;  /* 0x0000000c06877e24 */ /* 0x008fe2000f8e0287 */
[----:B------:R-:W-:Y:S01]  /*b650*/  USHF.R.S32.HI UR12, URZ, 0x1f, UR14 ;  /* 0x0000001f3f0c7899 */ /* 0x000fe2000801140e */
[----:B------:R-:W-:-:S02]  /*b660*/  F2FP.BF16.F32.PACK_AB R48, R49, R48 ;  /* 0x000000303130723e */ /* 0x000fc400000010ff */
[----:B------:R-:W-:Y:S01]  /*b670*/  IMAD R47, R135, 0x80, R225 ;  /* 0x00000080872f7824 */ /* 0x000fe200078e02e1 */
[----:B------:R-:W-:Y:S02]  /*b680*/  MOV R154, R154 ;  /* 0x0000009a009a7202 */ /* 0x000fe40000000f00 */
[----:B-1----:R-:W-:Y:S01]  /*b690*/  IMAD R32, R24, UR12, RZ ;  /* 0x0000000c18207c24 */ /* 0x002fe2000f8e02ff */
[----:B------:R-:W-:Y:S01]  /*b6a0*/  F2FP.BF16.F32.PACK_AB R42, R177, R44 ;  /* 0x0000002cb12a723e */ /* 0x000fe200000010ff */
[----:B0-----:R-:W-:Y:S01]  /*b6b0*/  @P2 IMAD.HI.U32 R4, R47, R4, RZ ;  /* 0x000000042f042227 */ /* 0x001fe200078e00ff */
[----:B------:R-:W-:Y:S02]  /*b6c0*/  F2FP.BF16.F32.PACK_AB R49, R51, R50 ;  /* 0x000000323331723e */ /* 0x000fe400000010ff */
[----:B------:R-:W-:Y:S01]  /*b6d0*/  LOP3.LUT R29, R164, 0x380, RZ, 0xc0, !PT ;  /* 0x00000380a41d7812 */ /* 0x000fe200078ec0ff */
[----:B------:R-:W-:Y:S01]  /*b6e0*/  IMAD.MOV.U32 R39, RZ, RZ, R47 ;  /* 0x000000ffff277224 */ /* 0x000fe200078e002f */
[----:B--2---:R-:W-:Y:S01]  /*b6f0*/  @P2 SHF.R.U32.HI R39, RZ, R5, R4 ;  /* 0x00000005ff272219 */ /* 0x004fe20000011604 */
[----:B------:R-:W-:Y:S01]  /*b700*/  IMAD R32, R25, UR14, R32 ;  /* 0x0000000e19207c24 */ /* 0x000fe2000f8e0220 */
[----:B------:R-:W-:Y:S01]  /*b710*/  MOV R162, R162 ;  /* 0x000000a200a27202 */ /* 0x000fe20000000f00 */
[----:B------:R-:W-:Y:S01]  /*b720*/  IMAD.WIDE.U32 R24, R24, UR14, R126 ;  /* 0x0000000e18187c25 */ /* 0x000fe2000f8e007e */
[----:B------:R-:W-:Y:S01]  /*b730*/  F2FP.BF16.F32.PACK_AB R50, R199, R183 ;  /* 0x000000b7c732723e */ /* 0x000fe200000010ff */
[----:B------:R-:W-:Y:S01]  /*b740*/  STSM.16.M88.4 [R154], R40 ;  /* 0x000000289a007844 */ /* 0x000fe20000000200 */
[----:B------:R-:W-:Y:S01]  /*b750*/  F2FP.BF16.F32.PACK_AB R51, R55, R54 ;  /* 0x000000363733723e */ /* 0x000fe200000010ff */
[----:B------:R-:W-:Y:S01]  /*b760*/  IMAD.MOV R33, RZ, RZ, -R39 ;  /* 0x000000ffff217224 */ /* 0x000fe200078e0a27 */
[----:B------:R-:W-:-:S02]  /*b770*/  SHF.R.U64 R106, R106, 0x3, RZ ;  /* 0x000000036a6a7819 */ /* 0x000fc400000012ff */
[----:B------:R-:W-:Y:S01]  /*b780*/  MOV R160, R160 ;  /* 0x000000a000a07202 */ /* 0x000fe20000000f00 */
[----:B------:R-:W-:Y:S01]  /*b790*/  IMAD R33, R200, R33, R47 ;  /* 0x00000021c8217224 */ /* 0x000fe200078e022f */
[----:B------:R-:W-:Y:S01]  /*b7a0*/  F2FP.BF16.F32.PACK_AB R4, R198, R182 ;  /* 0x000000b6c604723e */ /* 0x000fe200000010ff */
[----:B------:R-:W-:Y:S01]  /*b7b0*/  STSM.16.M88.4 [R162], R48 ;  /* 0x00000030a2007844 */ /* 0x000fe20000000200 */
[----:B------:R-:W-:Y:S02]  /*b7c0*/  F2FP.BF16.F32.PACK_AB R5, R59, R58 ;  /* 0x0000003a3b05723e */ /* 0x000fe400000010ff */
[----:B------:R-:W-:Y:S02]  /*b7d0*/  F2FP.BF16.F32.PACK_AB R6, R197, R181 ;  /* 0x000000b5c506723e */ /* 0x000fe400000010ff */
[----:B------:R-:W-:Y:S02]  /*b7e0*/  F2FP.BF16.F32.PACK_AB R7, R63, R62 ;  /* 0x0000003e3f07723e */ /* 0x000fe400000010ff */
[----:B------:R-:W-:-:S02]  /*b7f0*/  SHF.R.U64 R56, R56, 0x3, RZ ;  /* 0x0000000338387819 */ /* 0x000fc400000012ff */
[----:B------:R-:W-:Y:S01]  /*b800*/  SHF.R.U64 R68, R68, 0x3, RZ ;  /* 0x0000000344447819 */ /* 0x000fe200000012ff */
[----:B------:R0:W-:Y:S01]  /*b810*/  STSM.16.M88.4 [R160], R4 ;  /* 0x00000004a0007844 */ /* 0x0001e20000000200 */
[----:B------:R-:W-:Y:S02]  /*b820*/  SHF.R.U64 R29, R29, 0x3, RZ ;  /* 0x000000031d1d7819 */ /* 0x000fe400000012ff */
[----:B------:R-:W-:Y:S01]  /*b830*/  LOP3.LUT R106, R106, R107, RZ, 0x3c, !PT ;  /* 0x0000006b6a6a7212 */ /* 0x000fe200078e3cff */
[--C-:B------:R-:W-:Y:S01]  /*b840*/  IMAD.X R107, RZ, RZ, R165.reuse, P0 ;  /* 0x000000ffff6b7224 */ /* 0x100fe200000e06a5 */
[----:B------:R-:W-:Y:S01]  /*b850*/  LOP3.LUT R56, R56, R57, RZ, 0x3c, !PT ;  /* 0x0000003938387212 */ /* 0x000fe200078e3cff */
[--C-:B------:R-:W-:Y:S01]  /*b860*/  IMAD.X R57, RZ, RZ, R165.reuse, P6 ;  /* 0x000000ffff397224 */ /* 0x100fe200030e06a5 */
[----:B------:R-:W-:Y:S01]  /*b870*/  LOP3.LUT R68, R68, R69, RZ, 0x3c, !PT ;  /* 0x0000004544447212 */ /* 0x000fe200078e3cff */
[----:B------:R-:W-:Y:S01]  /*b880*/  IMAD.X R69, RZ, RZ, R165, P1 ;  /* 0x000000ffff457224 */ /* 0x000fe200008e06a5 */
[----:B------:R-:W-:-:S02]  /*b890*/  IADD3 R123, P4, R164, 0x9000, RZ ;  /* 0x00009000a47b7810 */ /* 0x000fc40007f9e0ff */
[C---:B------:R-:W-:Y:S02]  /*b8a0*/  IADD3 R61, P6, R164.reuse, 0xb000, RZ ;  /* 0x0000b000a43d7810 */ /* 0x040fe40007fde0ff */
[----:B------:R-:W-:Y:S02]  /*b8b0*/  IADD3 R119, P1, R164, 0xd000, RZ ;  /* 0x0000d000a4777810 */ /* 0x000fe40007f3e0ff */
[----:B------:R-:W-:Y:S01]  /*b8c0*/  LOP3.LUT R28, R29, R164, RZ, 0x3c, !PT ;  /* 0x000000a41d1c7212 */ /* 0x000fe200078e3cff */
[----:B------:R-:W-:Y:S01]  /*b8d0*/  IMAD.MOV.U32 R29, RZ, RZ, R165 ;  /* 0x000000ffff1d7224 */ /* 0x000fe200078e00a5 */
[----:B0-----:R-:W-:Y:S02]  /*b8e0*/  SHF.R.S32.HI R5, RZ, 0x1f, R39 ;  /* 0x0000001fff057819 */ /* 0x001fe40000011427 */
[----:B------:R-:W-:Y:S02]  /*b8f0*/  SHF.R.S32.HI R6, RZ, 0x1f, R33 ;  /* 0x0000001fff067819 */ /* 0x000fe40000011421 */
[----:B------:R-:W-:Y:S01]  /*b900*/  IADD3 R4, P0, R39, R24, RZ ;  /* 0x0000001827047210 */ /* 0x000fe20007f1e0ff */
[----:B------:R-:W-:Y:S01]  /*b910*/  IMAD R24, R200, UR5, RZ ;  /* 0x00000005c8187c24 */ /* 0x000fe2000f8e02ff */
[----:B------:R-:W-:Y:S01]  /*b920*/  MOV R27, R8 ;  /* 0x00000008001b7202 */ /* 0x000fe20000000f00 */
[----:B------:R-:W-:Y:S01]  /*b930*/  IMAD R6, R6, UR6, RZ ;  /* 0x0000000606067c24 */ /* 0x000fe2000f8e02ff */
[----:B------:R-:W-:-:S02]  /*b940*/  MOV R164, R10 ;  /* 0x0000000a00a47202 */ /* 0x000fc40000000f00 */
[----:B------:R-:W-:Y:S02]  /*b950*/  MOV R158, R158 ;  /* 0x0000009e009e7202 */ /* 0x000fe40000000f00 */
[----:B------:R-:W-:Y:S02]  /*b960*/  F2FP.BF16.F32.PACK_AB R8, R196, R180 ;  /* 0x000000b4c408723e */ /* 0x000fe400000010ff */
[----:B------:R-:W-:Y:S02]  /*b970*/  F2FP.BF16.F32.PACK_AB R9, R67, R66 ;  /* 0x000000424309723e */ /* 0x000fe400000010ff */
[----:B------:R-:W-:Y:S02]  /*b980*/  F2FP.BF16.F32.PACK_AB R10, R195, R179 ;  /* 0x000000b3c30a723e */ /* 0x000fe400000010ff */
[----:B------:R-:W-:Y:S02]  /*b990*/  F2FP.BF16.F32.PACK_AB R11, R71, R70 ;  /* 0x00000046470b723e */ /* 0x000fe400000010ff */
[----:B------:R-:W-:-:S02]  /*b9a0*/  IADD3.X R5, R5, R25, R32, P0, !PT ;  /* 0x0000001905057210 */ /* 0x000fc400007fe420 */
[----:B------:R-:W-:Y:S01]  /*b9b0*/  LOP3.LUT R118, R119, 0x380, RZ, 0xc0, !PT ;  /* 0x0000038077767812 */ /* 0x000fe200078ec0ff */
[----:B------:R0:W-:Y:S01]  /*b9c0*/  STSM.16.M88.4 [R158], R8 ;  /* 0x000000089e007844 */ /* 0x0001e20000000200 */
[----:B------:R-:W-:Y:S01]  /*b9d0*/  F2FP.BF16.F32.PACK_AB R72, R73, R72 ;  /* 0x000000484948723e */ /* 0x000fe200000010ff */
[----:B------:R-:W-:Y:S01]  /*b9e0*/  IMAD.WIDE.U32 R4, R33, UR6, R4 ;  /* 0x0000000621047c25 */ /* 0x000fe2000f8e0004 */
[----:B------:R-:W-:Y:S02]  /*b9f0*/  SHF.R.U64 R118, R118, 0x3, RZ ;  /* 0x0000000376767819 */ /* 0x000fe400000012ff */
[----:B------:R-:W-:Y:S02]  /*ba00*/  F2FP.BF16.F32.PACK_AB R73, R75, R74 ;  /* 0x0000004a4b49723e */ /* 0x000fe400000010ff */
[----:B------:R-:W-:Y:S02]  /*ba10*/  F2FP.BF16.F32.PACK_AB R80, R81, R80 ;  /* 0x000000505150723e */ /* 0x000fe400000010ff */
[----:B------:R-:W-:-:S02]  /*ba20*/  MOV R156, R156 ;  /* 0x0000009c009c7202 */ /* 0x000fc40000000f00 */
[----:B------:R-:W-:Y:S02]  /*ba30*/  F2FP.BF16.F32.PACK_AB R74, R194, R76 ;  /* 0x0000004cc24a723e */ /* 0x000fe400000010ff */
[----:B------:R-:W-:Y:S02]  /*ba40*/  F2FP.BF16.F32.PACK_AB R75, R79, R78 ;  /* 0x0000004e4f4b723e */ /* 0x000fe400000010ff */
[----:B------:R-:W-:Y:S01]  /*ba50*/  F2FP.BF16.F32.PACK_AB R81, R83, R82 ;  /* 0x000000525351723e */ /* 0x000fe200000010ff */
[----:B0-----:R-:W-:Y:S01]  /*ba60*/  IMAD R9, R33, UR7, R6 ;  /* 0x0000000721097c24 */ /* 0x001fe2000f8e0206 */
[----:B------:R-:W-:Y:S01]  /*ba70*/  ULDC.64 UR6, c[0x0][0xb50] ;  /* 0x0002d40000067ab9 */ /* 0x000fe20000000a00 */
[----:B------:R-:W-:Y:S01]  /*ba80*/  IMAD R11, R135, 0x80, R224 ;  /* 0x00000080870b7824 */ /* 0x000fe200078e02e0 */
[----:B------:R-:W-:Y:S01]  /*ba90*/  F2FP.BF16.F32.PACK_AB R88, R89, R88 ;  /* 0x000000585958723e */ /* 0x000fe200000010ff */
[----:B------:R-:W-:Y:S01]  /*baa0*/  IMAD.IADD R5, R5, 0x1, R9 ;  /* 0x0000000105057824 */ /* 0x000fe200078e0209 */
[----:B------:R-:W-:Y:S01]  /*bab0*/  LOP3.LUT P0, RZ, R222, 0x3, RZ, 0xc0, !PT ;  /* 0x00000003deff7812 */ /* 0x000fe2000780c0ff */
[----:B------:R-:W-:Y:S01]  /*bac0*/  VIADD R7, R11, 0x8 ;  /* 0x000000080b077836 */ /* 0x000fe20000000000 */
[----:B------:R-:W-:Y:S01]  /*bad0*/  MOV R152, R152 ;  /* 0x0000009800987202 */ /* 0x000fe20000000f00 */
[----:B------:R-:W-:Y:S01]  /*bae0*/  STSM.16.M88.4 [R156], R72 ;  /* 0x000000489c007844 */ /* 0x000fe20000000200 */
[----:B------:R-:W-:-:S02]  /*baf0*/  F2FP.BF16.F32.PACK_AB R82, R193, R84 ;  /* 0x00000054c152723e */ /* 0x000fc400000010ff */
[----:B------:R-:W-:Y:S02]  /*bb00*/  F2FP.BF16.F32.PACK_AB R83, R87, R86 ;  /* 0x000000565753723e */ /* 0x000fe400000010ff */
[----:B------:R-:W-:Y:S02]  /*bb10*/  F2FP.BF16.F32.PACK_AB R89, R91, R90 ;  /* 0x0000005a5b59723e */ /* 0x000fe400000010ff */
[----:B------:R-:W-:Y:S01]  /*bb20*/  F2FP.BF16.F32.PACK_AB R96, R97, R96 ;  /* 0x000000606160723e */ /* 0x000fe200000010ff */
[----:B------:R-:W-:Y:S01]  /*bb30*/  STSM.16.M88.4 [R152], R80 ;  /* 0x0000005098007844 */ /* 0x000fe20000000200 */
[----:B------:R-:W-:Y:S02]  /*bb40*/  LEA R8, P3, R4, UR6, 0x2 ;  /* 0x0000000604087c11 */ /* 0x000fe4000f8610ff */
[----:B------:R-:W-:Y:S01]  /*bb50*/  LOP3.LUT R118, R118, R119, RZ, 0x3c, !PT ;  /* 0x0000007776767212 */ /* 0x000fe200078e3cff */
[----:B------:R-:W-:Y:S01]  /*bb60*/  IMAD.X R119, RZ, RZ, R165, P1 ;  /* 0x000000ffff777224 */ /* 0x000fe200008e06a5 */
[----:B------:R-:W-:Y:S01]  /*bb70*/  MOV R150, R150 ;  /* 0x0000009600967202 */ /* 0x000fe20000000f00 */
[----:B------:R-:W-:Y:S01]  /*bb80*/  SHFL.IDX PT, R44, R8, RZ, 0x1c1f ;  /* 0x001c1fff082c7589 */ /* 0x000fe200000e0000 */
[----:B------:R-:W-:-:S02]  /*bb90*/  F2FP.BF16.F32.PACK_AB R90, R192, R92 ;  /* 0x0000005cc05a723e */ /* 0x000fc400000010ff */
[----:B------:R-:W-:Y:S01]  /*bba0*/  F2FP.BF16.F32.PACK_AB R91, R95, R94 ;  /* 0x0000005e5f5b723e */ /* 0x000fe200000010ff */
[----:B------:R-:W-:Y:S01]  /*bbb0*/  SHFL.IDX PT, R46, R8, 0x1, 0x1c1f ;  /* 0x003c1f00082e7f89 */ /* 0x000fe200000e0000 */
[----:B------:R-:W-:Y:S02]  /*bbc0*/  F2FP.BF16.F32.PACK_AB R97, R99, R98 ;  /* 0x000000626361723e */ /* 0x000fe400000010ff */
[----:B------:R-:W-:Y:S01]  /*bbd0*/  MOV R146, R146 ;  /* 0x0000009200927202 */ /* 0x000fe20000000f00 */
[----:B------:R-:W-:Y:S01]  /*bbe0*/  STSM.16.M88.4 [R150], R88 ;  /* 0x0000005896007844 */ /* 0x000fe20000000200 */
[----:B------:R-:W-:Y:S02]  /*bbf0*/  F2FP.BF16.F32.PACK_AB R98, R191, R100 ;  /* 0x00000064bf62723e */ /* 0x000fe400000010ff */
[----:B------:R-:W-:Y:S02]  /*bc00*/  F2FP.BF16.F32.PACK_AB R99, R103, R102 ;  /* 0x000000666763723e */ /* 0x000fe400000010ff */
[----:B------:R-:W-:-:S02]  /*bc10*/  MOV R142, R142 ;  /* 0x0000008e008e7202 */ /* 0x000fc40000000f00 */
[----:B------:R-:W-:Y:S01]  /*bc20*/  F2FP.BF16.F32.PACK_AB R36, R190, R104 ;  /* 0x00000068be24723e */ /* 0x000fe200000010ff */
[----:B------:R-:W-:Y:S01]  /*bc30*/  STSM.16.M88.4 [R146], R96 ;  /* 0x0000006092007844 */ /* 0x000fe20000000200 */
[----:B------:R-:W-:Y:S02]  /*bc40*/  F2FP.BF16.F32.PACK_AB R37, R37, R45 ;  /* 0x0000002d2525723e */ /* 0x000fe400000010ff */
[----:B------:R-:W-:Y:S02]  /*bc50*/  F2FP.BF16.F32.PACK_AB R38, R189, R108 ;  /* 0x0000006cbd26723e */ /* 0x000fe400000010ff */
[----:B------:R-:W-:Y:S02]  /*bc60*/  F2FP.BF16.F32.PACK_AB R39, R77, R85 ;  /* 0x000000554d27723e */ /* 0x000fe400000010ff */
[-C--:B------:R-:W-:Y:S02]  /*bc70*/  ISETP.GE.OR P1, PT, R11, R24.reuse, P0 ;  /* 0x000000180b00720c */ /* 0x080fe40000726670 */
[----:B------:R-:W-:Y:S01]  /*bc80*/  ISETP.GE.OR P0, PT, R7, R24, P0 ;  /* 0x000000180700720c */ /* 0x000fe20000706670 */
[----:B------:R-:W-:Y:S01]  /*bc90*/  STSM.16.M88.4 [R142], R36 ;  /* 0x000000248e007844 */ /* 0x000fe20000000200 */
[----:B------:R-:W-:-:S02]  /*bca0*/  LEA.HI.X R9, R4, UR7, R5, 0x2, P3 ;  /* 0x0000000704097c11 */ /* 0x000fc400098f1405 */
[----:B------:R-:W-:Y:S02]  /*bcb0*/  F2FP.BF16.F32.PACK_AB R92, R188, R112 ;  /* 0x00000070bc5c723e */ /* 0x000fe400000010ff */
[----:B------:R-:W-:Y:S01]  /*bcc0*/  F2FP.BF16.F32.PACK_AB R93, R93, R101 ;  /* 0x000000655d5d723e */ /* 0x000fe200000010ff */
[----:B------:R-:W0:Y:S01]  /*bcd0*/  SHFL.IDX PT, R45, R9, RZ, 0x1c1f ;  /* 0x001c1fff092d7589 */ /* 0x000e2200000e0000 */
[----:B------:R-:W-:Y:S02]  /*bce0*/  F2FP.BF16.F32.PACK_AB R94, R187, R116 ;  /* 0x00000074bb5e723e */ /* 0x000fe400000010ff */
[----:B------:R-:W-:Y:S01]  /*bcf0*/  F2FP.BF16.F32.PACK_AB R95, R105, R109 ;  /* 0x0000006d695f723e */ /* 0x000fe200000010ff */
[----:B------:R-:W1:Y:S01]  /*bd00*/  SHFL.IDX PT, R47, R9, 0x1, 0x1c1f ;  /* 0x003c1f00092f7f89 */ /* 0x000e6200000e0000 */
[----:B------:R-:W-:Y:S02]  /*bd10*/  F2FP.BF16.F32.PACK_AB R4, R186, R120 ;  /* 0x00000078ba04723e */ /* 0x000fe400000010ff */
[----:B------:R-:W-:Y:S01]  /*bd20*/  F2FP.BF16.F32.PACK_AB R5, R113, R117 ;  /* 0x000000757105723e */ /* 0x000fe200000010ff */
[----:B------:R-:W-:Y:S01]  /*bd30*/  STSM.16.M88.4 [R134], R92 ;  /* 0x0000005c86007844 */ /* 0x000fe20000000200 */
[----:B------:R-:W-:-:S02]  /*bd40*/  F2FP.BF16.F32.PACK_AB R6, R185, R124 ;  /* 0x0000007cb906723e */ /* 0x000fc400000010ff */
[----:B------:R-:W-:Y:S02]  /*bd50*/  F2FP.BF16.F32.PACK_AB R7, R121, R125 ;  /* 0x0000007d7907723e */ /* 0x000fe400000010ff */
[----:B------:R-:W-:Y:S02]  /*bd60*/  F2FP.BF16.F32.PACK_AB R184, R184, R128 ;  /* 0x00000080b8b8723e */ /* 0x000fe400000010ff */
[----:B------:R-:W-:Y:S01]  /*bd70*/  F2FP.BF16.F32.PACK_AB R185, R129, R166 ;  /* 0x000000a681b9723e */ /* 0x000fe200000010ff */
[----:B------:R-:W-:Y:S01]  /*bd80*/  STSM.16.M88.4 [R164], R4 ;  /* 0x00000004a4007844 */ /* 0x000fe20000000200 */
[----:B------:R-:W-:Y:S02]  /*bd90*/  F2FP.BF16.F32.PACK_AB R186, R133, R132 ;  /* 0x0000008485ba723e */ /* 0x000fe400000010ff */
[----:B------:R-:W-:Y:S02]  /*bda0*/  F2FP.BF16.F32.PACK_AB R187, R167, R168 ;  /* 0x000000a8a7bb723e */ /* 0x000fe400000010ff */
[----:B------:R-:W-:-:S02]  /*bdb0*/  F2FP.BF16.F32.PACK_AB R169, R169, R170 ;  /* 0x000000aaa9a9723e */ /* 0x000fc400000010ff */
[----:B------:R-:W-:Y:S01]  /*bdc0*/  F2FP.BF16.F32.PACK_AB R168, R137, R136 ;  /* 0x0000008889a8723e */ /* 0x000fe200000010ff */
[----:B------:R-:W-:Y:S01]  /*bdd0*/  STSM.16.M88.4 [R27], R184 ;  /* 0x000000b81b007844 */ /* 0x000fe20000000200 */
[----:B------:R-:W-:Y:S02]  /*bde0*/  F2FP.BF16.F32.PACK_AB R170, R141, R140 ;  /* 0x0000008c8daa723e */ /* 0x000fe400000010ff */
[----:B------:R-:W-:Y:S02]  /*bdf0*/  F2FP.BF16.F32.PACK_AB R171, R171, R172 ;  /* 0x000000acabab723e */ /* 0x000fe400000010ff */
[----:B------:R-:W-:Y:S02]  /*be00*/  F2FP.BF16.F32.PACK_AB R173, R173, R174 ;  /* 0x000000aeadad723e */ /* 0x000fe400000010ff */
[----:B------:R-:W-:Y:S01]  /*be10*/  F2FP.BF16.F32.PACK_AB R172, R145, R144 ;  /* 0x0000009091ac723e */ /* 0x000fe200000010ff */
[----:B------:R-:W-:Y:S01]  /*be20*/  STSM.16.M88.4 [R26], R168 ;  /* 0x000000a81a007844 */ /* 0x000fe20000000200 */
[----:B------:R-:W-:-:S02]  /*be30*/  F2FP.BF16.F32.PACK_AB R174, R149, R148 ;  /* 0x0000009495ae723e */ /* 0x000fc400000010ff */
[----:B------:R-:W-:Y:S02]  /*be40*/  F2FP.BF16.F32.PACK_AB R175, R175, R176 ;  /* 0x000000b0afaf723e */ /* 0x000fe400000010ff */
[----:B------:R-:W-:Y:S02]  /*be50*/  LOP3.LUT R122, R123, 0x380, RZ, 0xc0, !PT ;  /* 0x000003807b7a7812 */ /* 0x000fe400078ec0ff */
[----:B------:R-:W-:Y:S01]  /*be60*/  LOP3.LUT R60, R61, 0x380, RZ, 0xc0, !PT ;  /* 0x000003803d3c7812 */ /* 0x000fe200078ec0ff */
[----:B------:R2:W-:Y:S01]  /*be70*/  STSM.16.M88.4 [R3], R172 ;  /* 0x000000ac03007844 */ /* 0x0005e20000000200 */
[----:B------:R-:W-:Y:S02]  /*be80*/  SHF.R.U64 R122, R122, 0x3, RZ ;  /* 0x000000037a7a7819 */ /* 0x000fe400000012ff */
[----:B------:R-:W-:Y:S01]  /*be90*/  SHF.R.U64 R60, R60, 0x3, RZ ;  /* 0x000000033c3c7819 */ /* 0x000fe200000012ff */
[----:B------:R-:W-:Y:S01]  /*bea0*/  BAR.SYNC.DEFER_BLOCKING 0x1, 0x100 ;  /* 0x0044000000007b1d */ /* 0x000fe20000010000 */
[----:B------:R-:W-:Y:S01]  /*beb0*/  LOP3.LUT R122, R122, R123, RZ, 0x3c, !PT ;  /* 0x0000007b7a7a7212 */ /* 0x000fe200078e3cff */
[--C-:B------:R-:W-:Y:S01]  /*bec0*/  IMAD.X R123, RZ, RZ, R165.reuse, P4 ;  /* 0x000000ffff7b7224 */ /* 0x100fe200020e06a5 */
[----:B------:R-:W-:Y:S01]  /*bed0*/  LOP3.LUT R60, R60, R61, RZ, 0x3c, !PT ;  /* 0x0000003d3c3c7212 */ /* 0x000fe200078e3cff */
[----:B------:R-:W-:-:S04]  /*bee0*/  IMAD.X R61, RZ, RZ, R165, P6 ;  /* 0x000000ffff3d7224 */ /* 0x000fc800030e06a5 */
[----:B--2---:R-:W2:Y:S01]  /*bef0*/  @P2 LDC R3, c[0x0][0xbec] ;  /* 0x0002fb00ff032b82 */ /* 0x004ea20000000800 */
[----:B0-----:R-:W-:Y:S04]  /*bf00*/  @!P1 ST.E desc[UR8][R44.64], R2 ;  /* 0x000000022c009985 */ /* 0x001fe8000c101908 */
[----:B-1----:R0:W-:Y:S04]  /*bf10*/  @!P0 ST.E desc[UR8][R46.64], R0 ;  /* 0x000000002e008985 */ /* 0x0021e8000c101908 */
[----:B------:R1:W5:Y:S04]  /*bf20*/  LD.E.128 R32, desc[UR8][R12.64] ;  /* 0x000000080c207980 */ /* 0x000368000c101d00 */
[----:B------:R3:W5:Y:S01]  /*bf30*/  LD.E.128 R36, desc[UR8][R14.64] ;  /* 0x000000080e247980 */ /* 0x000762000c101d00 */
[----:B0-----:R-:W-:-:S03]  /*bf40*/  IMAD R0, R215, 0x20, R220 ;  /* 0x00000020d7007824 */ /* 0x001fc600078e02dc */
[----:B------:R0:W5:Y:S01]  /*bf50*/  LD.E.128 R8, desc[UR8][R28.64] ;  /* 0x000000081c087980 */ /* 0x000162000c101d00 */
[----:B-1----:R-:W1:Y:S03]  /*bf60*/  @P2 LDC R13, c[0x0][0xbf0] ;  /* 0x0002fc00ff0d2b82 */ /* 0x002e660000000800 */
[----:B------:R0:W5:Y:S04]  /*bf70*/  LD.E.128 R40, desc[UR8][R30.64] ;  /* 0x000000081e287980 */ /* 0x000168000c101d00 */
[----:B------:R-:W5:Y:S01]  /*bf80*/  LD.E.128 R56, desc[UR8][R56.64] ;  /* 0x0000000838387980 */ /* 0x000f62000c101d00 */
[----:B---3--:R-:W3:Y:S03]  /*bf90*/  LDC.64 R14, c[0x0][0xae0] ;  /* 0x0002b800ff0e7b82 */ /* 0x008ee60000000a00 */
[----:B------:R-:W5:Y:S01]  /*bfa0*/  LD.E.128 R64, desc[UR8][R64.64] ;  /* 0x0000000840407980 */ /* 0x000f62000c101d00 */
[----:B------:R-:W-:-:S03]  /*bfb0*/  IMAD R12, R135, 0x80, R0 ;  /* 0x00000080870c7824 */ /* 0x000fc600078e0200 */
[----:B------:R-:W5:Y:S04]  /*bfc0*/  LD.E.128 R68, desc[UR8][R68.64] ;  /* 0x0000000844447980 */ /* 0x000f68000c101d00 */
[----:B------:R-:W5:Y:S04]  /*bfd0*/  LD.E.128 R108, desc[UR8][R110.64] ;  /* 0x000000086e6c7980 */ /* 0x000f68000c101d00 */
[----:B------:R-:W5:Y:S04]  /*bfe0*/  LD.E.128 R112, desc[UR8][R114.64] ;  /* 0x0000000872707980 */ /* 0x000f68000c101d00 */
[----:B------:R-:W5:Y:S04]  /*bff0*/  LD.E.128 R120, desc[UR8][R122.64] ;  /* 0x000000087a787980 */ /* 0x000f68000c101d00 */
[----:B------:R0:W5:Y:S04]  /*c000*/  LD.E.128 R4, desc[UR8][R20.64] ;  /* 0x0000000814047980 */ /* 0x000168000c101d00 */
[----:B------:R-:W5:Y:S04]  /*c010*/  LD.E.128 R60, desc[UR8][R60.64] ;  /* 0x000000083c3c7980 */ /* 0x000f68000c101d00 */
[----:B------:R-:W5:Y:S04]  /*c020*/  LD.E.128 R104, desc[UR8][R106.64] ;  /* 0x000000086a687980 */ /* 0x000f68000c101d00 */
[----:B------:R-:W5:Y:S04]  /*c030*/  LD.E.128 R116, desc[UR8][R118.64] ;  /* 0x0000000876747980 */ /* 0x000f68000c101d00 */
[----:B------:R-:W5:Y:S04]  /*c040*/  LD.E.128 R52, desc[UR8][R52.64] ;  /* 0x0000000834347980 */ /* 0x000f68000c101d00 */
[----:B------:R-:W5:Y:S01]  /*c050*/  LD.E.128 R128, desc[UR8][R130.64] ;  /* 0x0000000882807980 */ /* 0x000f62000c101d00 */
[----:B------:R-:W-:-:S02]  /*c060*/  ULDC.64 UR8, c[0x0][0xae8] ;  /* 0x0002ba0000087ab9 */ /* 0x000fc40000000a00 */
[----:B------:R-:W-:Y:S01]  /*c070*/  UIMAD UR5, UR11, UR8, URZ ;  /* 0x000000080b0572a4 */ /* 0x000fe2000f8e023f */
[----:B--2---:R-:W-:Y:S01]  /*c080*/  @P2 IMAD.HI.U32 R2, R12, R3, RZ ;  /* 0x000000030c022227 */ /* 0x004fe200078e00ff */
[----:B------:R-:W-:Y:S01]  /*c090*/  UIMAD.WIDE.U32 UR6, UR10, UR8, URZ ;  /* 0x000000080a0672a5 */ /* 0x000fe2000f8e003f */
[----:B------:R-:W-:Y:S01]  /*c0a0*/  R2UR UR13, R216 ;  /* 0x00000000d80d72ca */ /* 0x000fe200000e0000 */
[----:B------:R-:W-:Y:S01]  /*c0b0*/  UIMAD UR5, UR10, UR9, UR5 ;  /* 0x000000090a0572a4 */ /* 0x000fe2000f8e0205 */
[----:B------:R-:W-:Y:S01]  /*c0c0*/  IMAD.MOV.U32 R0, RZ, RZ, R12 ;  /* 0x000000ffff007224 */ /* 0x000fe200078e000c */
[----:B------:R-:W-:Y:S01]  /*c0d0*/  @!PT LDS RZ, [RZ] ;  /* 0x00000000fffff984 */ /* 0x000fe20000000800 */
[----:B------:R-:W-:Y:S01]  /*c0e0*/  @!PT LDS RZ, [RZ] ;  /* 0x00000000fffff984 */ /* 0x000fe20000000800 */
[----:B------:R-:W-:Y:S01]  /*c0f0*/  @!PT LDS RZ, [RZ] ;  /* 0x00000000fffff984 */ /* 0x000fe20000000800 */
[----:B------:R-:W-:Y:S01]  /*c100*/  @!PT LDS RZ, [RZ] ;  /* 0x00000000fffff984 */ /* 0x000fe20000000800 */
[----:B------:R2:W-:Y:S06]  /*c110*/  MEMBAR.ALL.CTA ;  /* 0x0000000000007992 */ /* 0x0005ec0000008000 */
[----:B--2---:R-:W2:Y:S01]  /*c120*/  FENCE.VIEW.ASYNC.S ;  /* 0x00000000000073c6 */ /* 0x004ea20000000000 */
[----:B------:R-:W-:Y:S01]  /*c130*/  ULDC.64 UR8, c[0x0][0xaf0] ;  /* 0x0002bc0000087ab9 */ /* 0x000fe20000000a00 */
[----:B------:R-:W-:Y:S01]  /*c140*/  UIADD3 UR7, UR7, UR5, URZ ;  /* 0x0000000507077290 */ /* 0x000fe2000fffe03f */
[----:B-1----:R-:W-:Y:S01]  /*c150*/  @P2 SHF.R.U32.HI R0, RZ, R13, R2 ;  /* 0x0000000dff002219 */ /* 0x002fe20000011602 */
[----:B------:R-:W-:-:S02]  /*c160*/  UIMAD UR5, UR12, UR8, URZ ;  /* 0x000000080c0572a4 */ /* 0x000fc4000f8e023f */
[----:B------:R-:W-:Y:S01]  /*c170*/  UIMAD.WIDE.U32 UR6, UR14, UR8, UR6 ;  /* 0x000000080e0672a5 */ /* 0x000fe2000f8e0006 */
[--C-:B------:R-:W-:Y:S01]  /*c180*/  SHF.R.S32.HI R3, RZ, 0x1f, R0.reuse ;  /* 0x0000001fff037819 */ /* 0x100fe20000011400 */
[----:B------:R-:W-:Y:S01]  /*c190*/  UIMAD UR5, UR14, UR9, UR5 ;  /* 0x000000090e0572a4 */ /* 0x000fe2000f8e0205 */
[----:B------:R-:W-:Y:S01]  /*c1a0*/  IMAD.MOV R13, RZ, RZ, -R0 ;  /* 0x000000ffff0d7224 */ /* 0x000fe200078e0a00 */
[----:B------:R-:W-:Y:S01]  /*c1b0*/  R2UR UR12, R16 ;  /* 0x00000000100c72ca */ /* 0x000fe200000e0000 */
[----:B------:R-:W-:Y:S01]  /*c1c0*/  ULDC.64 UR8, c[0x0][0xad8] ;  /* 0x0002b60000087ab9 */ /* 0x000fe20000000a00 */
[----:B------:R-:W-:Y:S01]  /*c1d0*/  UIADD3 UR7, UR7, UR5, URZ ;  /* 0x0000000507077290 */ /* 0x000fe2000fffe03f */
[-C--:B---3--:R-:W-:Y:S01]  /*c1e0*/  IMAD R3, R3, R14.reuse, RZ ;  /* 0x0000000e03037224 */ /* 0x088fe200078e02ff */
[----:B------:R-:W-:Y:S01]  /*c1f0*/  UIADD3 UR60, UR60, 0x1, URZ ;  /* 0x000000013c3c7890 */ /* 0x000fe2000fffe03f */
[----:B------:R-:W-:Y:S01]  /*c200*/  IMAD R13, R200, R13, R12 ;  /* 0x0000000dc80d7224 */ /* 0x000fe200078e020c */
[----:B------:R-:W-:Y:S01]  /*c210*/  UIADD3 UR4, UR4, 0x38820, URZ ;  /* 0x0003882004047890 */ /* 0x000fe2000fffe03f */
[C---:B------:R-:W-:Y:S01]  /*c220*/  IMAD R15, R0.reuse, R15, R3 ;  /* 0x0000000f000f7224 */ /* 0x040fe200078e0203 */
[----:B------:R-:W-:Y:S01]  /*c230*/  ULDC.64 UR10, c[0x0][0xa80] ;  /* 0x0002a000000a7ab9 */ /* 0x000fe20000000a00 */
[----:B------:R-:W-:Y:S01]  /*c240*/  IMAD.WIDE.U32 R2, R0, R14, UR6 ;  /* 0x0000000600027e25 */ /* 0x000fe2000f8e000e */
[----:B------:R-:W-:-:S03]  /*c250*/  SHF.R.S32.HI R0, RZ, 0x1f, R13 ;  /* 0x0000001fff007819 */ /* 0x000fc6000001140d */
[----:B------:R-:W-:Y:S02]  /*c260*/  IMAD.IADD R3, R3, 0x1, R15 ;  /* 0x0000000103037824 */ /* 0x000fe400078e020f */
[----:B------:R-:W-:Y:S02]  /*c270*/  IMAD R0, R0, UR8, RZ ;  /* 0x0000000800007c24 */ /* 0x000fe4000f8e02ff */
[----:B------:R-:W-:Y:S01]  /*c280*/  IMAD R135, R135, 0x80, R220 ;  /* 0x0000008087877824 */ /* 0x000fe200078e02dc */
[----:B------:R-:W-:Y:S01]  /*c290*/  ULDC UR5, c[0x0][0xc] ;  /* 0x0000030000057ab9 */ /* 0x000fe20000000800 */
[C---:B------:R-:W-:Y:S01]  /*c2a0*/  IMAD R15, R13.reuse, UR9, R0 ;  /* 0x000000090d0f7c24 */ /* 0x040fe2000f8e0200 */
[----:B------:R-:W-:Y:S01]  /*c2b0*/  UISETP.NE.AND UP0, UPT, UR60, 0x2, UPT ;  /* 0x000000023c00788c */ /* 0x000fe2000bf05270 */
[----:B------:R-:W-:Y:S01]  /*c2c0*/  IMAD.WIDE.U32 R2, R13, UR8, R2 ;  /* 0x000000080d027c25 */ /* 0x000fe2000f8e0002 */
[----:B------:R-:W-:Y:S01]  /*c2d0*/  UMOV UR6, 0x1 ;  /* 0x0000000100067882 */ /* 0x000fe20000000000 */
[----:B------:R-:W-:Y:S01]  /*c2e0*/  UIADD3 UR13, UR5, UR13, URZ ;  /* 0x0000000d050d7290 */ /* 0x000fe2000fffe03f */
[----:B------:R-:W-:Y:S01]  /*c2f0*/  ISETP.GE.AND P2, PT, R135, R24, PT ;  /* 0x000000188700720c */ /* 0x000fe20003f46270 */
[----:B------:R-:W-:Y:S01]  /*c300*/  UPRMT UR5, URZ, 0x654, UR4 ;  /* 0x000006543f057896 */ /* 0x000fe20008000004 */
[----:B------:R-:W-:Y:S01]  /*c310*/  IMAD.IADD R15, R3, 0x1, R15 ;  /* 0x00000001030f7824 */ /* 0x000fe200078e020f */
[----:B------:R-:W-:Y:S01]  /*c320*/  UPRMT UR4, UR6, 0x654, UR4 ;  /* 0x0000065406047896 */ /* 0x000fe20008000004 */
[----:B------:R-:W-:Y:S01]  /*c330*/  LEA R0, P0, R2, UR10, 0x1 ;  /* 0x0000000a02007c11 */ /* 0x000fe2000f8008ff */
[----:B------:R-:W-:Y:S01]  /*c340*/  USEL UR6, URZ, 0x1, UP0 ;  /* 0x000000013f067887 */ /* 0x000fe20008000000 */
[----:B------:R-:W-:-:S02]  /*c350*/  VIADD R13, R135, 0x20 ;  /* 0x00000020870d7836 */ /* 0x000fc40000000000 */
[----:B------:R-:W-:Y:S01]  /*c360*/  LEA.HI.X R25, R2, UR11, R15, 0x1, P0 ;  /* 0x0000000b02197c11 */ /* 0x000fe200080f0c0f */
[----:B------:R-:W-:Y:S01]  /*c370*/  ULOP3.LUT UR12, UR12, UR6, URZ, 0x3c, !UPT ;  /* 0x000000060c0c7292 */ /* 0x000fe2000f8e3c3f */
[----:B------:R-:W-:Y:S01]  /*c380*/  VIADD R3, R135, 0x40 ;  /* 0x0000004087037836 */ /* 0x000fe20000000000 */
[-C--:B------:R-:W-:Y:S01]  /*c390*/  ISETP.GE.AND P1, PT, R13, R24.reuse, PT ;  /* 0x000000180d00720c */ /* 0x080fe20003f26270 */
[----:B--2---:R-:W-:Y:S01]  /*c3a0*/  SYNCS.ARRIVE.TRANS64.RED.A1T0 RZ, [UR5], RZ ;  /* 0x000000ffffff79a7 */ /* 0x004fe20008100405 */
[----:B------:R-:W-:Y:S01]  /*c3b0*/  IMAD.U32 R216, RZ, RZ, UR13 ;  /* 0x0000000dffd87e24 */ /* 0x000fe2000f8e00ff */
[----:B------:R-:W-:Y:S01]  /*c3c0*/  USEL UR60, UR60, URZ, UP0 ;  /* 0x0000003f3c3c7287 */ /* 0x000fe20008000000 */
[----:B------:R0:W1:Y:S01]  /*c3d0*/  SHFL.IDX PT, R12, R0, RZ, 0x181f ;  /* 0x00181fff000c7589 */ /* 0x00006200000e0000 */
[----:B------:R-:W-:Y:S01]  /*c3e0*/  IMAD.U32 R16, RZ, RZ, UR12 ;  /* 0x0000000cff107e24 */ /* 0x000fe2000f8e00ff */
[----:B------:R-:W-:Y:S02]  /*c3f0*/  BSSY B0, `(.L_x_219) ;  /* 0x0000016000007945 */ /* 0x000fe40003800000 */
[----:B------:R0:W2:Y:S01]  /*c400*/  SHFL.IDX PT, R13, R25, RZ, 0x181f ;  /* 0x00181fff190d7589 */ /* 0x0000a200000e0000 */
[----:B------:R-:W-:Y:S01]  /*c410*/  SYNCS.ARRIVE.TRANS64.RED.A1T0 RZ, [UR4], RZ ;  /* 0x000000ffffff79a7 */ /* 0x000fe20008100404 */
[----:B------:R-:W-:Y:S01]  /*c420*/  ISETP.GE.AND P0, PT, R3, R24, PT ;  /* 0x000000180300720c */ /* 0x000fe20003f06270 */
[----:B------:R-:W-:-:S12]  /*c430*/  @P2 BRA `(.L_x_220) ;  /* 0x0000000000442947 */ /* 0x000fd80003800000 */
[----:B------:R-:W-:Y:S01]  /*c440*/  ULDC UR4, c[0x0][0xac8] ;  /* 0x0002b20000047ab9 */ /* 0x000fe20000000800 */
[----:B------:R-:W-:Y:S01]  /*c450*/  ULDC.64 UR6, c[0x0][0x208] ;  /* 0x0000820000067ab9 */ /* 0x000fe20000000a00 */
[----:B------:R-:W-:Y:S02]  /*c460*/  ISETP.GE.AND P4, PT, R214, UR4, PT ;  /* 0x00000004d6007c0c */ /* 0x000fe4000bf86270 */
[----:B------:R-:W-:Y:S02]  /*c470*/  ISETP.GE.AND P3, PT, R213, UR4, PT ;  /* 0x00000004d5007c0c */ /* 0x000fe4000bf66270 */
[----:B------:R-:W-:Y:S02]  /*c480*/  ISETP.GE.AND P2, PT, R212, UR4, PT ;  /* 0x00000004d4007c0c */ /* 0x000fe4000bf46270 */
[----:B------:R-:W-:-:S07]  /*c490*/  ISETP.GE.AND P5, PT, R17, UR4, PT ;  /* 0x0000000411007c0c */ /* 0x000fce000bfa6270 */
[----:B-1----:R-:W-:-:S04]  /*c4a0*/  @!P4 LEA R14, P6, R214, R12, 0x1 ;  /* 0x0000000cd60ec211 */ /* 0x002fc800078c08ff */
[----:B--2---:R-:W-:Y:S02]  /*c4b0*/  @!P4 LEA.HI.X R15, R214, R13, R231, 0x1, P6 ;  /* 0x0000000dd60fc211 */ /* 0x004fe400030f0ce7 */
[----:B0-----:R-:W-:Y:S01]  /*c4c0*/  @!P3 LEA R20, P6, R213, R12, 0x1 ;  /* 0x0000000cd514b211 */ /* 0x001fe200078c08ff */
        /* <DEDUP_REMOVED lines=8> */
.L_x_220:
[----:B------:R-:W-:Y:S05]  /*c550*/  BSYNC B0 ;  /* 0x0000000000007941 */ /* 0x000fea0003800000 */
.L_x_219:
[----:B---3-5:R3:W4:Y:S01]  /*c560*/  SHFL.IDX PT, R9, R25, 0x1, 0x181f ;  /* 0x00381f0019097f89 */ /* 0x02872200000e0000 */
        /* <DEDUP_REMOVED lines=10> */
[-C--:B-1----:R-:W-:Y:S02]  /*c610*/  @!P2 LEA R12, P5, R213, R8.reuse, 0x1 ;  /* 0x00000008d50ca211 */ /* 0x082fe400078a08ff */
[-C--:B----4-:R-:W-:Y:S02]  /*c620*/  @!P3 LEA.HI.X R11, R214, R9.reuse, R231, 0x1, P6 ;  /* 0x00000009d60bb211 */ /* 0x090fe400030f0ce7 */
[C---:B------:R-:W-:Y:S01]  /*c630*/  @!P1 LEA R14, P6, R212.reuse, R8, 0x1 ;  /* 0x00000008d40e9211 */ /* 0x040fe200078c08ff */
[----:B------:R-:W-:Y:S01]  /*c640*/  @!P4 IMAD.WIDE R2, R17, 0x2, R8 ;  /* 0x000000021102c825 */ /* 0x000fe200078e0208 */
[-C--:B--2---:R-:W-:Y:S02]  /*c650*/  @!P2 LEA.HI.X R13, R213, R9.reuse, R230, 0x1, P5 ;  /* 0x00000009d50da211 */ /* 0x084fe400028f0ce6 */
[----:B------:R-:W-:-:S02]  /*c660*/  @!P1 LEA.HI.X R15, R212, R9, R229, 0x1, P6 ;  /* 0x00000009d40f9211 */ /* 0x000fc400030f0ce5 */
[----:B------:R0:W-:Y:S04]  /*c670*/  @!P4 ST.E.128 desc[UR6][R2.64], R32 ;  /* 0x000000200200c985 */ /* 0x0001e8000c101d06 */
[----:B------:R0:W-:Y:S04]  /*c680*/  @!P3 ST.E.128 desc[UR6][R10.64], R64 ;  /* 0x000000400a00b985 */ /* 0x0001e8000c101d06 */
[----:B------:R0:W-:Y:S04]  /*c690*/  @!P2 ST.E.128 desc[UR6][R12.64], R120 ;  /* 0x000000780c00a985 */ /* 0x0001e8000c101d06 */
[----:B------:R0:W-:Y:S02]  /*c6a0*/  @!P1 ST.E.128 desc[UR6][R14.64], R116 ;  /* 0x000000740e009985 */ /* 0x0001e4000c101d06 */
.L_x_222:
[----:B------:R-:W-:Y:S05]  /*c6b0*/  BSYNC B0 ;  /* 0x0000000000007941 */ /* 0x000fea0003800000 */
.L_x_221:
[----:B----4-:R4:W1:Y:S01]  /*c6c0*/  SHFL.IDX PT, R9, R25, 0x2, 0x181f ;  /* 0x00581f0019097f89 */ /* 0x01086200000e0000 */
[----:B------:R-:W-:Y:S03]  /*c6d0*/  BSSY B0, `(.L_x_223) ;  /* 0x0000014000007945 */ /* 0x000fe60003800000 */
[----:B0-----:R4:W0:Y:S01]  /*c6e0*/  SHFL.IDX PT, R8, R0, 0x2, 0x181f ;  /* 0x00581f0000087f89 */ /* 0x00182200000e0000 */
        /* <DEDUP_REMOVED lines=8> */
[-C--:B-1----:R-:W-:Y:S02]  /*c770*/  @!P5 LEA R12, P1, R213, R8.reuse, 0x1 ;  /* 0x00000008d50cd211 */ /* 0x082fe400078208ff */
[----:B------:R-:W-:Y:S02]  /*c780*/  @!P6 LEA R14, P2, R212, R8, 0x1 ;  /* 0x00000008d40ee211 */ /* 0x000fe400078408ff */
[----:B------:R-:W-:Y:S01]  /*c790*/  @!P3 IMAD.WIDE R2, R17, 0x2, R8 ;  /* 0x000000021102b825 */ /* 0x000fe200078e0208 */
[-C--:B------:R-:W-:Y:S02]  /*c7a0*/  @!P4 LEA.HI.X R11, R214, R9.reuse, R231, 0x1, P0 ;  /* 0x00000009d60bc211 */ /* 0x080fe400000f0ce7 */
[-C--:B--2---:R-:W-:Y:S02]  /*c7b0*/  @!P5 LEA.HI.X R13, R213, R9.reuse, R230, 0x1, P1 ;  /* 0x00000009d50dd211 */ /* 0x084fe400008f0ce6 */
[----:B------:R-:W-:Y:S01]  /*c7c0*/  @!P6 LEA.HI.X R15, R212, R9, R229, 0x1, P2 ;  /* 0x00000009d40fe211 */ /* 0x000fe200010f0ce5 */
[----:B------:R0:W-:Y:S04]  /*c7d0*/  @!P3 ST.E.128 desc[UR6][R2.64], R36 ;  /* 0x000000240200b985 */ /* 0x0001e8000c101d06 */
[----:B------:R0:W-:Y:S04]  /*c7e0*/  @!P4 ST.E.128 desc[UR6][R10.64], R68 ;  /* 0x000000440a00c985 */ /* 0x0001e8000c101d06 */
[----:B------:R0:W-:Y:S04]  /*c7f0*/  @!P5 ST.E.128 desc[UR6][R12.64], R4 ;  /* 0x000000040c00d985 */ /* 0x0001e8000c101d06 */
[----:B------:R0:W-:Y:S02]  /*c800*/  @!P6 ST.E.128 desc[UR6][R14.64], R52 ;  /* 0x000000340e00e985 */ /* 0x0001e4000c101d06 */
.L_x_224:
[----:B------:R-:W-:Y:S05]  /*c810*/  BSYNC B0 ;  /* 0x0000000000007941 */ /* 0x000fea0003800000 */
.L_x_223:
        /* <DEDUP_REMOVED lines=20> */
[-C--:B-1----:R-:W-:Y:S02]  /*c960*/  @!P5 LEA.HI.X R9, R213, R5.reuse, R230, 0x1, P1 ;  /* 0x00000005d509d211 */ /* 0x082fe400008f0ce6 */
[----:B------:R-:W-:Y:S01]  /*c970*/  @!P6 LEA.HI.X R11, R212, R5, R229, 0x1, P2 ;  /* 0x00000005d40be211 */ /* 0x000fe200010f0ce5 */
[----:B------:R0:W-:Y:S04]  /*c980*/  @!P3 ST.E.128 desc[UR6][R2.64], R40 ;  /* 0x000000280200b985 */ /* 0x0001e8000c101d06 */
[----:B------:R0:W-:Y:S04]  /*c990*/  @!P4 ST.E.128 desc[UR6][R6.64], R108 ;  /* 0x0000006c0600c985 */ /* 0x0001e8000c101d06 */
[----:B------:R0:W-:Y:S04]  /*c9a0*/  @!P5 ST.E.128 desc[UR6][R8.64], R60 ;  /* 0x0000003c0800d985 */ /* 0x0001e8000c101d06 */
[----:B------:R0:W-:Y:S02]  /*c9b0*/  @!P6 ST.E.128 desc[UR6][R10.64], R128 ;  /* 0x000000800a00e985 */ /* 0x0001e4000c101d06 */
.L_x_226:
[----:B------:R-:W-:Y:S05]  /*c9c0*/  BSYNC B0 ;  /* 0x0000000000007941 */ /* 0x000fea0003800000 */
.L_x_225:
[----:B0--34-:R-:W0:Y:S01]  /*c9d0*/  LDC R0, c[0x0][0xc34] ;  /* 0x00030d00ff007b82 */ /* 0x019e220000000800 */
[----:B------:R-:W-:-:S13]  /*c9e0*/  R2UR UR4, R216 ;  /* 0x00000000d80472ca */ /* 0x000fda00000e0000 */
[----:B0-----:R-:W-:-:S13]  /*c9f0*/  ISETP.LE.AND P0, PT, R0, UR4, PT ;  /* 0x0000000400007c0c */ /* 0x001fda000bf03270 */
[----:B------:R-:W-:Y:S05]  /*ca00*/  @!P0 BRA `(.L_x_227) ;  /* 0xffffff4800408947 */ /* 0x000fea000383ffff */
[----:B------:R-:W-:Y:S05]  /*ca10*/  EXIT ;  /* 0x000000000000794d */ /* 0x000fea0003800000 */
.L_x_193:
        /* <DEDUP_REMOVED lines=10> */
[----:B------:R-:W2:Y:S01]  /*cac0*/  LDL R4, [R1+0x30] ;  /* 0x0000300001047983 */ /* 0x000ea20000100800 */
[----:B------:R-:W1:Y:S01]  /*cad0*/  S2UR UR4, SR_CgaCtaId ;  /* 0x00000000000479c3 */ /* 0x000e620000008800 */
[C---:B------:R-:W-:Y:S01]  /*cae0*/  IMAD.SHL.U32 R2, R0.reuse, 0x8, RZ ;  /* 0x0000000800027824 */ /* 0x040fe200078e00ff */
[C---:B------:R-:W-:Y:S01]  /*caf0*/  LOP3.LUT R5, R0.reuse, 0x7f, RZ, 0xc0, !PT ;  /* 0x0000007f00057812 */ /* 0x040fe200078ec0ff */
[----:B------:R-:W-:Y:S01]  /*cb00*/  UMOV UR36, 0x400 ;  /* 0x0000040000247882 */ /* 0x000fe20000000000 */
[----:B------:R-:W-:Y:S01]  /*cb10*/  LOP3.LUT P0, RZ, R0, 0x1f, RZ, 0xc0, !PT ;  /* 0x0000001f00ff7812 */ /* 0x000fe2000780c0ff */
[----:B------:R-:W-:Y:S01]  /*cb20*/  IMAD.MOV.U32 R19, RZ, RZ, RZ ;  /* 0x000000ffff137224 */ /* 0x000fe200078e00ff */
[----:B0-----:R-:W-:Y:S01]  /*cb30*/  LOP3.LUT R3, R2, 0x1f8, RZ, 0xc0, !PT ;  /* 0x000001f802037812 */ /* 0x001fe200078ec0ff */
[----:B------:R-:W-:Y:S01]  /*cb40*/  ULDC.64 UR38, c[0x0][0x198] ;  /* 0x0000660000267ab9 */ /* 0x000fe20000000a00 */
[C---:B------:R-:W-:Y:S01]  /*cb50*/  ISETP.NE.AND P1, PT, R5.reuse, RZ, PT ;  /* 0x000000ff0500720c */ /* 0x040fe20003f25270 */
[----:B------:R-:W-:Y:S01]  /*cb60*/  ULDC UR40, c[0x0][0xc] ;  /* 0x0000030000287ab9 */ /* 0x000fe20000000800 */
[----:B------:R-:W-:-:S02]  /*cb70*/  ISETP.NE.OR P0, PT, R5, RZ, !P0 ;  /* 0x000000ff0500720c */ /* 0x000fc40004705670 */
[----:B------:R-:W-:Y:S02]  /*cb80*/  LOP3.LUT R18, R18, 0xfffffffe, RZ, 0xc0, !PT ;  /* 0xfffffffe12127812 */ /* 0x000fe400078ec0ff */
[----:B------:R-:W-:-:S07]  /*cb90*/  LOP3.LUT R2, R2, 0x38, RZ, 0xc0, !PT ;  /* 0x0000003802027812 */ /* 0x000fce00078ec0ff */
[----:B------:R-:W-:Y:S01]  /*cba0*/  @P1 LOP3.LUT R18, R18, 0x1, RZ, 0xfc, !PT ;  /* 0x0000000112121812 */ /* 0x000fe200078efcff */
[----:B-1----:R-:W-:-:S03]  /*cbb0*/  ULEA UR36, UR4, UR36, 0x18 ;  /* 0x0000002404247291 */ /* 0x002fc6000f8ec03f */
[----:B------:R-:W-:-:S04]  /*cbc0*/  LOP3.LUT R18, R18, 0xfffffffd, RZ, 0xc0, !PT ;  /* 0xfffffffd12127812 */ /* 0x000fc800078ec0ff */
[----:B------:R-:W-:Y:S02]  /*cbd0*/  @P0 LOP3.LUT R18, R18, 0x2, RZ, 0xfc, !PT ;  /* 0x0000000212120812 */ /* 0x000fe400078efcff */
[----:B--2---:R-:W-:Y:S02]  /*cbe0*/  R2UR UR5, R4 ;  /* 0x00000000040572ca */ /* 0x004fe400000e0000 */
[----:B------:R-:W-:Y:S01]  /*cbf0*/  LOP3.LUT R4, R3, 0x38, R0, 0x78, !PT ;  /* 0x0000003803047812 */ /* 0x000fe200078e7800 */
[----:B------:R-:W-:Y:S02]  /*cc00*/  IMAD.SHL.U32 R3, R5, 0x8, RZ ;  /* 0x0000000805037824 */ /* 0x000fe400078e00ff */
[----:B------:R-:W-:-:S03]  /*cc10*/  IMAD.SHL.U32 R0, R0, 0x10, RZ ;  /* 0x0000001000007824 */ /* 0x000fc600078e00ff */
[----:B------:R-:W-:Y:S02]  /*cc20*/  LOP3.LUT R3, R4, 0x200, R3, 0xf8, !PT ;  /* 0x0000020004037812 */ /* 0x000fe400078ef803 */
[----:B------:R-:W-:-:S03]  /*cc30*/  SHF.R.U32.HI R4, RZ, 0x3, R5 ;  /* 0x00000003ff047819 */ /* 0x000fc60000011605 */
[----:B------:R-:W-:Y:S01]  /*cc40*/  ULOP3.LUT UR37, UR5, 0x2, URZ, 0xfc, !UPT ;  /* 0x0000000205257892 */ /* 0x000fe2000f8efc3f */
[----:B------:R-:W0:Y:S01]  /*cc50*/  S2UR UR5, SR_CTAID.X ;  /* 0x00000000000579c3 */ /* 0x000e220000002500 */
[----:B------:R-:W-:Y:S02]  /*cc60*/  LOP3.LUT R4, R4, 0x70, R0, 0xf8, !PT ;  /* 0x0000007004047812 */ /* 0x000fe400078ef800 */
[----:B------:R-:W-:Y:S02]  /*cc70*/  LEA R0, R3, UR36, 0x1 ;  /* 0x0000002403007c11 */ /* 0x000fe4000f8e08ff */
[----:B------:R-:W-:-:S03]  /*cc80*/  LOP3.LUT R4, R2, 0x40, RZ, 0xfc, !PT ;  /* 0x0000004002047812 */ /* 0x000fc600078efcff */
[----:B------:R1:W-:Y:S02]  /*cc90*/  STL [R1+0x10], R0 ;  /* 0x0000100001007387 */ /* 0x0003e40000100800 */
[----:B-1----:R-:W-:Y:S02]  /*cca0*/  IMAD.MOV.U32 R0, RZ, RZ, 0x1 ;  /* 0x00000001ff007424 */ /* 0x002fe400078e00ff */
[----:B0-----:R-:W-:-:S05]  /*ccb0*/  IMAD.U32 R3, RZ, RZ, UR5 ;  /* 0x00000005ff037e24 */ /* 0x001fca000f8e00ff */
[----:B------:R0:W-:Y:S04]  /*ccc0*/  STL [R1+0x24], R3 ;  /* 0x0000240301007387 */ /* 0x0001e80000100800 */
[----:B------:R-:W-:Y:S04]  /*ccd0*/  STL [R1+0x2c], RZ ;  /* 0x00002cff01007387 */ /* 0x000fe80000100800 */
[----:B------:R1:W-:Y:S01]  /*cce0*/  STL [R1], R0 ;  /* 0x0000000001007387 */ /* 0x0003e20000100800 */
[C---:B0-----:R-:W-:Y:S02]  /*ccf0*/  LOP3.LUT R3, R2.reuse, 0x80, RZ, 0xfc, !PT ;  /* 0x0000008002037812 */ /* 0x041fe400078efcff */
[----:B-1----:R-:W-:-:S07]  /*cd00*/  LOP3.LUT R0, R2, 0xc0, RZ, 0xfc, !PT ;  /* 0x000000c002007812 */ /* 0x002fce00078efcff */
.L_x_323:
[----:B------:R-:W2:Y:S01]  /*cd10*/  LDL R2, [R1+0x24] ;  /* 0x0000240001027983 */ /* 0x000ea20000100800 */
[----:B0-----:R-:W0:Y:S01]  /*cd20*/  LDC R0, c[0x0][0xc38] ;  /* 0x00030e00ff007b82 */ /* 0x001e220000000800 */
[----:B------:R-:W-:Y:S05]  /*cd30*/  YIELD ;  /* 0x0000000000007946 */ /* 0x000fea0003800000 */
[----:B------:R-:W-:Y:S02]  /*cd40*/  ULDC.64 UR4, c[0x0][0x418] ;  /* 0x0001060000047ab9 */ /* 0x000fe40000000a00 */
[----:B------:R-:W1:Y:S01]  /*cd50*/  LDC R16, c[0x0][0xc44] ;  /* 0x00031100ff107b82 */ /* 0x000e620000000800 */
[----:B------:R-:W-:-:S03]  /*cd60*/  UISETP.NE.U32.AND UP0, UPT, UR4, URZ, UPT ;  /* 0x0000003f0400728c */ /* 0x000fc6000bf05070 */
[----:B------:R-:W-:Y:S01]  /*cd70*/  ULDC UR4, c[0x0][0x424] ;  /* 0x0001090000047ab9 */ /* 0x000fe20000000800 */
[----:B------:R-:W-:-:S04]  /*cd80*/  UISETP.NE.AND.EX UP0, UPT, UR5, URZ, UPT, UP0 ;  /* 0x0000003f0500728c */ /* 0x000fc8000bf05300 */
[----:B------:R-:W-:Y:S01]  /*cd90*/  USEL UR4, UR4, 0x1, UP0 ;  /* 0x0000000104047887 */ /* 0x000fe20008000000 */
[----:B0-----:R-:W-:Y:S02]  /*cda0*/  ISETP.NE.AND P0, PT, R0, 0x1, PT ;  /* 0x000000010000780c */ /* 0x001fe40003f05270 */
[----:B-1----:R-:W-:-:S11]  /*cdb0*/  ISETP.NE.AND P1, PT, R16, 0x1, PT ;  /* 0x000000011000780c */ /* 0x002fd60003f25270 */
[----:B------:R-:W2:Y:S08]  /*cdc0*/  @P0 LDC R0, c[0x0][0xc3c] ;  /* 0x00030f00ff000b82 */ /* 0x000eb00000000800 */
[----:B------:R-:W0:Y:S01]  /*cdd0*/  @P0 LDC R3, c[0x0][0xc40] ;  /* 0x00031000ff030b82 */ /* 0x000e220000000800 */
[----:B--2---:R-:W-:-:S04]  /*cde0*/  @P0 IMAD.HI.U32 R0, R2, R0, RZ ;  /* 0x0000000002000227 */ /* 0x004fc800078e00ff */
[----:B------:R-:W-:Y:S01]  /*cdf0*/  IMAD.MOV.U32 R4, RZ, RZ, R2 ;  /* 0x000000ffff047224 */ /* 0x000fe200078e0002 */
[----:B0-----:R-:W-:Y:S02]  /*ce00*/  @P0 SHF.R.U32.HI R4, RZ, R3, R0 ;  /* 0x00000003ff040219 */ /* 0x001fe40000011600 */
[----:B------:R-:W0:Y:S03]  /*ce10*/  @P1 LDC.64 R2, c[0x0][0xc48] ;  /* 0x00031200ff021b82 */ /* 0x000e260000000a00 */
[----:B------:R-:W-:Y:S01]  /*ce20*/  IMAD.MOV.U32 R5, RZ, RZ, R4 ;  /* 0x000000ffff057224 */ /* 0x000fe200078e0004 */
[----:B------:R-:W-:Y:S04]  /*ce30*/  STL [R1+0x1c], R4 ;  /* 0x00001c0401007387 */ /* 0x000fe80000100800 */
[----:B------:R-:W1:Y:S01]  /*ce40*/  LDC R0, c[0x0][0x2f0] ;  /* 0x0000bc00ff007b82 */ /* 0x000e620000000800 */
[----:B0-----:R-:W-:-:S05]  /*ce50*/  @P1 IMAD.HI.U32 R2, R4, R2, RZ ;  /* 0x0000000204021227 */ /* 0x001fca00078e00ff */
[----:B------:R-:W-:Y:S01]  /*ce60*/  @P1 SHF.R.U32.HI R5, RZ, R3, R2 ;  /* 0x00000003ff051219 */ /* 0x000fe20000011602 */
[----:B-1----:R-:W-:Y:S01]  /*ce70*/  IMAD R0, R0, UR4, RZ ;  /* 0x0000000400007c24 */ /* 0x002fe2000f8e02ff */
[----:B------:R-:W-:-:S03]  /*ce80*/  UIADD3 UR4, UR36, 0x24400, URZ ;  /* 0x0002440024047890 */ /* 0x000fc6000fffe03f */
[----:B------:R-:W-:Y:S01]  /*ce90*/  STL [R1+0x14], R5 ;  /* 0x0000140501007387 */ /* 0x000fe20000100800 */
[----:B------:R-:W-:Y:S01]  /*cea0*/  IMAD.MOV R3, RZ, RZ, -R5 ;  /* 0x000000ffff037224 */ /* 0x000fe200078e0a05 */
[----:B------:R-:W-:Y:S02]  /*ceb0*/  ULOP3.LUT UP0, URZ, UR4, 0x3ff, URZ, 0xc0, !UPT ;  /* 0x000003ff043f7892 */ /* 0x000fe4000f80c03f */
[----:B------:R0:W-:Y:S01]  /*cec0*/  STL [R1+0x28], R0 ;  /* 0x0000280001007387 */ /* 0x0001e20000100800 */
[----:B------:R-:W-:-:S03]  /*ced0*/  IMAD R16, R16, R3, R4 ;  /* 0x0000000310107224 */ /* 0x000fc600078e0204 */
[----:B------:R-:W-:Y:S01]  /*cee0*/  PLOP3.LUT P0, PT, PT, PT, UP0, 0x80, 0x0 ;  /* 0x000000000000781c */ /* 0x000fe20003f0f008 */
[----:B0-----:R-:W-:-:S04]  /*cef0*/  VIADD R0, R0, 0x4f ;  /* 0x0000004f00007836 */ /* 0x001fc80000000000 */
[----:B------:R-:W-:-:S05]  /*cf00*/  IMAD.HI R0, R0, 0x66666667, RZ ;  /* 0x6666666700007827 */ /* 0x000fca00078e02ff */
[----:B------:R-:W-:-:S04]  /*cf10*/  SHF.R.U32.HI R2, RZ, 0x1f, R0 ;  /* 0x0000001fff027819 */ /* 0x000fc80000011600 */
[----:B------:R-:W-:-:S05]  /*cf20*/  LEA.HI.SX32 R0, R0, R2, 0x1b ;  /* 0x0000000200007211 */ /* 0x000fca00078fdaff */
[----:B------:R0:W-:Y:S01]  /*cf30*/  STL [R1+0x20], R0 ;  /* 0x0000200001007387 */ /* 0x0001e20000100800 */
[----:B------:R-:W-:Y:S05]  /*cf40*/  @!P0 BRA `(.L_x_229) ;  /* 0x0000000000408947 */ /* 0x000fea0003800000 */
[----:B------:R-:W-:Y:S01]  /*cf50*/  MOV R2, 0x0 ;  /* 0x0000000000027802 */ /* 0x000fe20000000f00 */
[----:B------:R-:W-:Y:S01]  /*cf60*/  ULDC.64 UR6, c[0x4][0x1b8] ;  /* 0x01006e0000067ab9 */ /* 0x000fe20000000a00 */
[----:B------:R-:W-:Y:S01]  /*cf70*/  ULDC.64 UR8, c[0x4][0x1c0] ;  /* 0x0100700000087ab9 */ /* 0x000fe20000000a00 */
[----:B------:R-:W-:Y:S01]  /*cf80*/  ULDC.64 UR4, c[0x4][0x118] ;  /* 0x0100460000047ab9 */ /* 0x000fe20000000a00 */
[----:B------:R-:W-:Y:S02]  /*cf90*/  IMAD.U32 R4, RZ, RZ, UR6 ;  /* 0x00000006ff047e24 */ /* 0x000fe4000f8e00ff */
[----:B------:R-:W1:Y:S01]  /*cfa0*/  LDC.64 R2, c[0x4][R2] ;  /* 0x0100000002027b82 */ /* 0x000e620000000a00 */
[----:B------:R-:W-:Y:S02]  /*cfb0*/  IMAD.U32 R5, RZ, RZ, UR7 ;  /* 0x00000007ff057e24 */ /* 0x000fe4000f8e00ff */
[----:B------:R-:W-:Y:S02]  /*cfc0*/  IMAD.U32 R6, RZ, RZ, UR8 ;  /* 0x00000008ff067e24 */ /* 0x000fe4000f8e00ff */
[----:B------:R-:W-:-:S02]  /*cfd0*/  IMAD.U32 R7, RZ, RZ, UR9 ;  /* 0x00000009ff077e24 */ /* 0x000fc4000f8e00ff */
[----:B------:R-:W-:Y:S02]  /*cfe0*/  IMAD.U32 R10, RZ, RZ, UR4 ;  /* 0x00000004ff0a7e24 */ /* 0x000fe4000f8e00ff */
[----:B------:R-:W-:Y:S02]  /*cff0*/  IMAD.U32 R11, RZ, RZ, UR5 ;  /* 0x00000005ff0b7e24 */ /* 0x000fe4000f8e00ff */
[----:B------:R-:W-:Y:S02]  /*d000*/  IMAD.MOV.U32 R8, RZ, RZ, 0x70 ;  /* 0x00000070ff087424 */ /* 0x000fe400078e00ff */
[----:B------:R-:W-:Y:S02]  /*d010*/  IMAD.MOV.U32 R12, RZ, RZ, 0x1 ;  /* 0x00000001ff0c7424 */ /* 0x000fe400078e00ff */
[----:B------:R-:W-:-:S07]  /*d020*/  IMAD.MOV.U32 R13, RZ, RZ, RZ ;  /* 0x000000ffff0d7224 */ /* 0x000fce00078e00ff */
[----:B------:R-:W-:-:S07]  /*d030*/  LEPC R20, `(.L_x_229) ;  /* 0x000000001014794e */ /* 0x000fce0000000000 */
[----:B01----:R-:W-:Y:S05]  /*d040*/  CALL.ABS.NOINC R2 ;  /* 0x0000000002007343 */ /* 0x003fea0003c00000 */
.L_x_229:
        /* <DEDUP_REMOVED lines=8> */
[----:B------:R1:W2:Y:S01]  /*d0d0*/  LDC.64 R2, c[0x4][R17] ;  /* 0x0100000011027b82 */ /* 0x0002a20000000a00 */
[----:B------:R-:W-:Y:S02]  /*d0e0*/  IMAD.U32 R4, RZ, RZ, UR6 ;  /* 0x00000006ff047e24 */ /* 0x000fe4000f8e00ff */
[----:B------:R-:W-:Y:S02]  /*d0f0*/  IMAD.U32 R5, RZ, RZ, UR7 ;  /* 0x00000007ff057e24 */ /* 0x000fe4000f8e00ff */
[----:B------:R-:W-:Y:S02]  /*d100*/  IMAD.U32 R6, RZ, RZ, UR8 ;  /* 0x00000008ff067e24 */ /* 0x000fe4000f8e00ff */
[----:B------:R-:W-:-:S02]  /*d110*/  IMAD.U32 R7, RZ, RZ, UR9 ;  /* 0x00000009ff077e24 */ /* 0x000fc4000f8e00ff */
[----:B------:R-:W-:Y:S02]  /*d120*/  IMAD.U32 R10, RZ, RZ, UR4 ;  /* 0x00000004ff0a7e24 */ /* 0x000fe4000f8e00ff */
[----:B------:R-:W-:Y:S02]  /*d130*/  IMAD.U32 R11, RZ, RZ, UR5 ;  /* 0x00000005ff0b7e24 */ /* 0x000fe4000f8e00ff */
[----:B------:R-:W-:Y:S02]  /*d140*/  IMAD.MOV.U32 R8, RZ, RZ, 0x70 ;  /* 0x00000070ff087424 */ /* 0x000fe400078e00ff */
[----:B------:R-:W-:Y:S02]  /*d150*/  IMAD.MOV.U32 R12, RZ, RZ, 0x1 ;  /* 0x00000001ff0c7424 */ /* 0x000fe400078e00ff */
[----:B-1----:R-:W-:-:S07]  /*d160*/  IMAD.MOV.U32 R13, RZ, RZ, RZ ;  /* 0x000000ffff0d7224 */ /* 0x002fce00078e00ff */
[----:B------:R-:W-:-:S07]  /*d170*/  LEPC R20, `(.L_x_231) ;  /* 0x000000001014794e */ /* 0x000fce0000000000 */
[----:B0-2---:R-:W-:Y:S05]  /*d180*/  CALL.ABS.NOINC R2 ;  /* 0x0000000002007343 */ /* 0x005fea0003c00000 */
.L_x_231:
[----:B------:R0:W1:Y:S01]  /*d190*/  LDC.64 R2, c[0x4][R17] ;  /* 0x0100000011027b82 */ /* 0x0000620000000a00 */
[----:B------:R-:W-:Y:S01]  /*d1a0*/  ULDC.64 UR6, c[0x4][0x1b8] ;  /* 0x01006e0000067ab9 */ /* 0x000fe20000000a00 */
[----:B------:R-:W-:Y:S01]  /*d1b0*/  ULDC.64 UR8, c[0x4][0x1c0] ;  /* 0x0100700000087ab9 */ /* 0x000fe20000000a00 */
[----:B------:R-:W-:Y:S01]  /*d1c0*/  ULDC.64 UR4, c[0x4][0x128] ;  /* 0x01004a0000047ab9 */ /* 0x000fe20000000a00 */
        /* <DEDUP_REMOVED lines=8> */
[----:B0-----:R-:W-:-:S07]  /*d250*/  IMAD.MOV.U32 R13, RZ, RZ, RZ ;  /* 0x000000ffff0d7224 */ /* 0x001fce00078e00ff */
[----:B------:R-:W-:-:S07]  /*d260*/  LEPC R20, `(.L_x_230) ;  /* 0x000000001014794e */ /* 0x000fce0000000000 */
[----:B-1----:R-:W-:Y:S05]  /*d270*/  CALL.ABS.NOINC R2 ;  /* 0x0000000002007343 */ /* 0x002fea0003c00000 */
.L_x_230:
[----:B------:R-:W2:Y:S01]  /*d280*/  LDL R2, [R1+0x20] ;  /* 0x0000200001027983 */ /* 0x000ea20000100800 */
[----:B------:R-:W-:-:S03]  /*d290*/  ULDC.64 UR4, c[0x0][0x9f8] ;  /* 0x00027e0000047ab9 */ /* 0x000fc60000000a00 */
[----:B0-----:R-:W3:Y:S01]  /*d2a0*/  LDL R0, [R1+0x14] ;  /* 0x0000140001007983 */ /* 0x001ee20000100800 */
[----:B------:R-:W-:Y:S01]  /*d2b0*/  ISETP.NE.U32.AND P0, PT, RZ, UR4, PT ;  /* 0x00000004ff007c0c */ /* 0x000fe2000bf05070 */
[----:B------:R-:W-:-:S03]  /*d2c0*/  ULDC.64 UR6, c[0x0][0x208] ;  /* 0x0000820000067ab9 */ /* 0x000fc60000000a00 */
[----:B------:R-:W-:Y:S01]  /*d2d0*/  ISETP.NE.AND.EX P0, PT, RZ, UR5, PT, P0 ;  /* 0x00000005ff007c0c */ /* 0x000fe2000bf05300 */
[----:B--2---:R-:W-:-:S12]  /*d2e0*/  IMAD.MOV.U32 R17, RZ, RZ, R2 ;  /* 0x000000ffff117224 */ /* 0x004fd800078e0002 */
[----:B------:R-:W3:Y:S02]  /*d2f0*/  @P0 LDC.64 R2, c[0x0][0x9f8] ;  /* 0x00027e00ff020b82 */ /* 0x000ee40000000a00 */
[----:B---3--:R-:W-:-:S05]  /*d300*/  @P0 IMAD.WIDE R2, R0, 0x4, R2 ;  /* 0x0000000400020825 */ /* 0x008fca00078e0202 */
[----:B------:R0:W2:Y:S01]  /*d310*/  @P0 LDG.E R0, desc[UR6][R2.64] ;  /* 0x0000000602000981 */ /* 0x0000a2000c1e1900 */
[----:B------:R-:W-:Y:S01]  /*d320*/  VIADD R9, R17, 0xffffffff ;  /* 0xffffffff11097836 */ /* 0x000fe20000000000 */
[----:B------:R-:W-:Y:S01]  /*d330*/  UMOV UR4, 0xffffffff ;  /* 0xffffffff00047882 */ /* 0x000fe20000000000 */
[----:B------:R-:W-:-:S03]  /*d340*/  LOP3.LUT R18, R18, 0xfffffffb, RZ, 0xc0, !PT ;  /* 0xfffffffb12127812 */ /* 0x000fc600078ec0ff */
[----:B------:R1:W-:Y:S01]  /*d350*/  STL [R1+0x18], R9 ;  /* 0x0000180901007387 */ /* 0x0003e20000100800 */
[----:B0-----:R-:W0:Y:S02]  /*d360*/  LDC.64 R2, c[0x0][0x418] ;  /* 0x00010600ff027b82 */ /* 0x001e240000000a00 */
[----:B0-----:R-:W-:-:S04]  /*d370*/  ISETP.NE.U32.AND P0, PT, R2, RZ, PT ;  /* 0x000000ff0200720c */ /* 0x001fc80003f05070 */
[----:B------:R-:W-:-:S13]  /*d380*/  ISETP.NE.AND.EX P1, PT, R3, RZ, PT, P0 ;  /* 0x000000ff0300720c */ /* 0x000fda0003f25300 */
[----:B------:R-:W-:Y:S02]  /*d390*/  @P1 LOP3.LUT R18, R18, 0x4, RZ, 0xfc, !PT ;  /* 0x0000000412121812 */ /* 0x000fe400078efcff */
[----:B--2---:R-:W-:Y:S01]  /*d3a0*/  SHF.R.S32.HI R8, RZ, 0x1f, R0 ;  /* 0x0000001fff087819 */ /* 0x004fe20000011400 */
[----:B------:R1:W-:Y:S01]  /*d3b0*/  STL [R1+0x8], R0 ;  /* 0x0000080001007387 */ /* 0x0003e20000100800 */
[----:B------:R-:W-:-:S03]  /*d3c0*/  SEL R17, R0, RZ, !P1 ;  /* 0x000000ff00117207 */ /* 0x000fc60004800000 */
[----:B------:R1:W-:Y:S01]  /*d3d0*/  STL [R1+0xc], R8 ;  /* 0x00000c0801007387 */ /* 0x0003e20000100800 */
[----:B------:R-:W-:Y:S05]  /*d3e0*/  BRA.DIV UR4, `(.L_x_232) ;  /* 0x0000004e04707947 */ /* 0x000fea000b800000 */
[----:B------:R-:W0:Y:S02]  /*d3f0*/  S2R R4, SR_TID.X ;  /* 0x0000000000047919 */ /* 0x000e240000002100 */
[----:B0-----:R-:W-:-:S04]  /*d400*/  SHF.R.U32.HI R4, RZ, 0x5, R4 ;  /* 0x00000005ff047819 */ /* 0x001fc80000011604 */
[----:B------:R-:W-:-:S05]  /*d410*/  LOP3.LUT R4, R4, 0x3, RZ, 0xc0, !PT ;  /* 0x0000000304047812 */ /* 0x000fca00078ec0ff */
[----:B------:R0:W2:Y:S02]  /*d420*/  SHFL.IDX PT, R14, R4, RZ, 0x1f ;  /* 0x00001fff040e7589 */ /* 0x0000a400000e0000 */
.L_x_339:
[----:B--2---:R-:W-:Y:S02]  /*d430*/  ISETP.NE.AND P0, PT, R14, RZ, PT ;  /* 0x000000ff0e00720c */ /* 0x004fe40003f05270 */
[----:B------:R-:W-:Y:S02]  /*d440*/  PLOP3.LUT P2, PT, PT, PT, PT, 0x8, 0x0 ;  /* 0x000000000000781c */ /* 0x000fe40003f4e170 */
[----:B------:R-:W-:-:S11]  /*d450*/  LOP3.LUT R18, R18, 0xfffffff7, RZ, 0xc0, !PT ;  /* 0xfffffff712127812 */ /* 0x000fd600078ec0ff */
[----:B------:R-:W-:Y:S01]  /*d460*/  @P2 LOP3.LUT R18, R18, 0x8, RZ, 0xfc, !PT ;  /* 0x0000000812122812 */ /* 0x000fe200078efcff */
[----:B------:R-:W-:Y:S06]  /*d470*/  @P0 BRA `(.L_x_233) ;  /* 0x0000000400600947 */ /* 0x000fec0003800000 */
[----:B------:R-:W-:-:S03]  /*d480*/  UMOV UR4, 0xffffffff ;  /* 0xffffffff00047882 */ /* 0x000fc60000000000 */
[----:B------:R-:W-:Y:S05]  /*d490*/  BRA.DIV UR4, `(.L_x_234) ;  /* 0x0000004e04787947 */ /* 0x000fea000b800000 */
[----:B------:R-:W-:-:S13]  /*d4a0*/  ELECT P6, URZ, PT ;  /* 0x00000000003f782f */ /* 0x000fda00038c0000 */
.L_x_342:
[----:B------:R-:W-:Y:S05]  /*d4b0*/  @!P6 BRA `(.L_x_233) ;  /* 0x000000040050e947 */ /* 0x000fea0003800000 */
[----:B------:R2:W-:Y:S01]  /*d4c0*/  STL [R1+0x4], R9 ;  /* 0x0000040901007387 */ /* 0x0005e20000100800 */
[----:B------:R-:W-:Y:S05]  /*d4d0*/  @!P1 BRA `(.L_x_235) ;  /* 0x00000000004c9947 */ /* 0x000fea0003800000 */
[----:B------:R-:W3:Y:S01]  /*d4e0*/  LDC R7, c[0x0][0x43c] ;  /* 0x00010f00ff077b82 */ /* 0x000ee20000000800 */
[----:B------:R-:W-:Y:S01]  /*d4f0*/  ULDC.64 UR4, c[0x0][0x428] ;  /* 0x00010a0000047ab9 */ /* 0x000fe20000000a00 */
[----:B------:R-:W-:Y:S01]  /*d500*/  ULDC.64 UR6, c[0x0][0x208] ;  /* 0x0000820000067ab9 */ /* 0x000fe20000000a00 */
[----:B---3--:R-:W-:-:S13]  /*d510*/  ISETP.NE.AND P0, PT, R7, 0x1, PT ;  /* 0x000000010700780c */ /* 0x008fda0003f05270 */
[----:B0-----:R-:W0:Y:S02]  /*d520*/  @P0 LDC.64 R4, c[0x0][0x440] ;  /* 0x00011000ff040b82 */ /* 0x001e240000000a00 */
[----:B0-----:R-:W-:-:S04]  /*d530*/  @P0 IMAD.HI.U32 R6, R9, R4, RZ ;  /* 0x0000000409060227 */ /* 0x001fc800078e00ff */
[----:B------:R-:W-:Y:S01]  /*d540*/  IMAD.MOV.U32 R4, RZ, RZ, R9 ;  /* 0x000000ffff047224 */ /* 0x000fe200078e0009 */
[----:B------:R-:W-:-:S05]  /*d550*/  @P0 SHF.R.U32.HI R4, RZ, R5, R6 ;  /* 0x00000005ff040219 */ /* 0x000fca0000011606 */
[----:B------:R-:W-:-:S04]  /*d560*/  IMAD.MOV R5, RZ, RZ, -R4 ;  /* 0x000000ffff057224 */ /* 0x000fc800078e0a04 */
[----:B------:R-:W-:Y:S01]  /*d570*/  IMAD R6, R7, R5, R9 ;  /* 0x0000000507067224 */ /* 0x000fe200078e0209 */
[----:B------:R-:W-:-:S04]  /*d580*/  SHF.R.S32.HI R5, RZ, 0x1f, R4 ;  /* 0x0000001fff057819 */ /* 0x000fc80000011404 */
[----:B------:R0:W-:Y:S01]  /*d590*/  STL [R1+0x4], R6 ;  /* 0x0000040601007387 */ /* 0x0001e20000100800 */
[----:B------:R-:W-:-:S03]  /*d5a0*/  IMAD.WIDE.U32 R4, R0, UR4, R4 ;  /* 0x0000000400047c25 */ /* 0x000fc6000f8e0004 */
[----:B------:R-:W-:Y:S01]  /*d5b0*/  LEA R2, P0, R4, R2, 0x2 ;  /* 0x0000000204027211 */ /* 0x000fe200078010ff */
[----:B0-----:R-:W-:-:S04]  /*d5c0*/  IMAD R6, R8, UR4, RZ ;  /* 0x0000000408067c24 */ /* 0x001fc8000f8e02ff */
[----:B-1----:R-:W-:-:S04]  /*d5d0*/  IMAD R0, R0, UR5, R6 ;  /* 0x0000000500007c24 */ /* 0x002fc8000f8e0206 */
[----:B------:R-:W-:-:S05]  /*d5e0*/  IMAD.IADD R0, R5, 0x1, R0 ;  /* 0x0000000105007824 */ /* 0x000fca00078e0200 */
[----:B------:R-:W-:-:S05]  /*d5f0*/  LEA.HI.X R3, R4, R3, R0, 0x2, P0 ;  /* 0x0000000304037211 */ /* 0x000fca00000f1400 */
[----:B------:R3:W5:Y:S02]  /*d600*/  LDG.E R0, desc[UR6][R2.64] ;  /* 0x0000000602007981 */ /* 0x000764000c1e1900 */
.L_x_235:
[----:B---3--:R-:W3:Y:S01]  /*d610*/  LDL R3, [R1] ;  /* 0x0000000001037983 */ /* 0x008ee20000100800 */
[----:B------:R-:W-:Y:S02]  /*d620*/  LEA R2, R19, UR36, 0x3 ;  /* 0x0000002413027c11 */ /* 0x000fe4000f8e18ff */
[----:B---3--:R-:W-:-:S04]  /*d630*/  SHF.L.U32 R3, R3, 0x1f, RZ ;  /* 0x0000001f03037819 */ /* 0x008fc800000006ff */
[----:B------:R-:W3:Y:S02]  /*d640*/  SYNCS.PHASECHK.TRANS64.TRYWAIT P0, [R2+URZ+0x38840], R3 ;  /* 0x03884003020075a7 */ /* 0x000ee4000800017f */
[----:B---3--:R-:W-:Y:S05]  /*d650*/  @!P0 BRA `(.L_x_236) ;  /* 0x0000004c00288947 */ /* 0x008fea0003800000 */
.L_x_343:
[----:B0-----:R-:W0:Y:S01]  /*d660*/  S2R R4, SR_TID.X ;  /* 0x0000000000047919 */ /* 0x001e220000002100 */
[----:B------:R-:W-:-:S04]  /*d670*/  UPRMT UR4, UR37, 0x9910, URZ ;  /* 0x0000991025047896 */ /* 0x000fc8000800003f */
[----:B------:R-:W-:Y:S01]  /*d680*/  UISETP.NE.AND UP0, UPT, UR4, 0x2, UPT ;  /* 0x000000020400788c */ /* 0x000fe2000bf05270 */
[----:B0-----:R-:W-:-:S04]  /*d690*/  LOP3.LUT R4, R4, 0x7f, RZ, 0xc0, !PT ;  /* 0x0000007f04047812 */ /* 0x001fc800078ec0ff */
[----:B------:R-:W-:-:S13]  /*d6a0*/  ISETP.NE.AND P0, PT, R4, RZ, PT ;  /* 0x000000ff0400720c */ /* 0x000fda0003f05270 */
[----:B---3--:R-:W-:-:S04]  /*d6b0*/  @!P0 IMAD.MOV.U32 R3, RZ, RZ, 0xa000 ;  /* 0x0000a000ff038424 */ /* 0x008fc800078e00ff */
[----:B------:R0:W-:Y:S01]  /*d6c0*/  @!P0 SYNCS.ARRIVE.TRANS64 RZ, [R2+URZ+0x38830], R3 ;  /* 0x0388300302ff89a7 */ /* 0x0001e2000800003f */
[----:B------:R-:W-:-:S13]  /*d6d0*/  PLOP3.LUT P0, PT, PT, PT, UP0, 0x80, 0x0 ;  /* 0x000000000000781c */ /* 0x000fda0003f0f008 */
[----:B0-----:R-:W-:Y:S05]  /*d6e0*/  @P0 BRA `(.L_x_237) ;  /* 0x0000000000040947 */ /* 0x001fea0003800000 */
[----:B------:R-:W-:Y:S01]  /*d6f0*/  BPT.TRAP 0x1 ;  /* 0x000000040000795c */ /* 0x000fe20000300000 */
.L_x_237:
[----:B------:R-:W-:-:S13]  /*d700*/  LOP3.LUT P0, RZ, R18, 0x2, RZ, 0xc0, !PT ;  /* 0x0000000212ff7812 */ /* 0x000fda000780c0ff */
[----:B------:R-:W-:Y:S05]  /*d710*/  @P0 BRA `(.L_x_238) ;  /* 0x0000000000040947 */ /* 0x000fea0003800000 */
[----:B------:R-:W-:Y:S01]  /*d720*/  BPT.TRAP 0x1 ;  /* 0x000000040000795c */ /* 0x000fe20000300000 */
.L_x_238:
[----:B------:R-:W3:Y:S01]  /*d730*/  LDL R4, [R1+0x4] ;  /* 0x0000040001047983 */ /* 0x000ee20000100800 */
[----:B------:R-:W-:Y:S01]  /*d740*/  R2UR UR9, R2 ;  /* 0x00000000020972ca */ /* 0x000fe200000e0000 */
[----:B------:R-:W-:Y:S01]  /*d750*/  UIADD3 UR4, UP0, UR38, 0x370, URZ ;  /* 0x0000037026047890 */ /* 0x000fe2000ff1e03f */
[----:B------:R-:W-:Y:S01]  /*d760*/  R2UR UR12, R16 ;  /* 0x00000000100c72ca */ /* 0x000fe200000e0000 */
[----:B------:R-:W0:Y:S01]  /*d770*/  S2R R5, SR_CgaCtaId ;  /* 0x0000000000057919 */ /* 0x000e220000008800 */
[----:B-----5:R-:W-:Y:S01]  /*d780*/  R2UR UR13, R0 ;  /* 0x00000000000d72ca */ /* 0x020fe200000e0000 */
[----:B------:R-:W-:Y:S01]  /*d790*/  UMOV UR10, URZ ;  /* 0x0000003f000a7c82 */ /* 0x000fe20008000000 */
[----:B------:R-:W-:Y:S01]  /*d7a0*/  UMOV UR19, 0x30000 ;  /* 0x0003000000137882 */ /* 0x000fe20000000000 */
[----:B------:R-:W4:Y:S01]  /*d7b0*/  S2R R3, SR_CgaCtaId ;  /* 0x0000000000037919 */ /* 0x000f220000008800 */
[----:B------:R-:W-:Y:S01]  /*d7c0*/  UMOV UR6, 0x0 ;  /* 0x0000000000067882 */ /* 0x000fe20000000000 */
[----:B------:R-:W-:Y:S01]  /*d7d0*/  UMOV UR7, 0x14f00000 ;  /* 0x14f0000000077882 */ /* 0x000fe20000000000 */
[----:B------:R-:W-:Y:S01]  /*d7e0*/  UMOV UR16, 0x40 ;  /* 0x0000004000107882 */ /* 0x000fe20000000000 */
[----:B------:R-:W-:Y:S01]  /*d7f0*/  PLOP3.LUT P0, PT, PT, PT, PT, 0x80, 0x0 ;  /* 0x000000000000781c */ /* 0x000fe20003f0f070 */
[----:B------:R-:W-:Y:S01]  /*d800*/  IMAD.MOV.U32 R17, RZ, RZ, R0 ;  /* 0x000000ffff117224 */ /* 0x000fe200078e0000 */
[----:B------:R-:W-:Y:S01]  /*d810*/  UIADD3 UR9, UR9, 0x38830, URZ ;  /* 0x0003883009097890 */ /* 0x000fe2000fffe03f */
[----:B------:R-:W-:-:S10]  /*d820*/  LOP3.LUT R18, R18, 0xfffffff7, RZ, 0xc0, !PT ;  /* 0xfffffff712127812 */ /* 0x000fd400078ec0ff */
[----:B------:R-:W-:Y:S02]  /*d830*/  @P0 LOP3.LUT R18, R18, 0x8, RZ, 0xfc, !PT ;  /* 0x0000000812120812 */ /* 0x000fe400078efcff */
[----:B0-----:R-:W-:Y:S02]  /*d840*/  LOP3.LUT R5, R5, 0x1, RZ, 0xc0, !PT ;  /* 0x0000000105057812 */ /* 0x001fe400078ec0ff */
[----:B----4-:R-:W-:-:S03]  /*d850*/  LOP3.LUT R3, R3, 0x1, RZ, 0xc0, !PT ;  /* 0x0000000103037812 */ /* 0x010fc600078ec0ff */
[----:B------:R-:W-:-:S04]  /*d860*/  IMAD R5, R5, 0xa00, RZ ;  /* 0x00000a0005057824 */ /* 0x000fc800078e02ff */
[----:B------:R-:W-:Y:S02]  /*d870*/  IMAD R2, R19, 0x5000, R5 ;  /* 0x0000500013027824 */ /* 0x000fe400078e0205 */
[----:B------:R-:W-:-:S03]  /*d880*/  IMAD R3, R3, 0x28, RZ ;  /* 0x0000002803037824 */ /* 0x000fc600078e02ff */
[----:B------:R-:W-:Y:S02]  /*d890*/  R2UR UR5, R2 ;  /* 0x00000000020572ca */ /* 0x000fe400000e0000 */
[----:B------:R-:W-:-:S11]  /*d8a0*/  R2UR UR8, R3 ;  /* 0x00000000030872ca */ /* 0x000fd600000e0000 */
[----:B------:R-:W-:Y:S02]  /*d8b0*/  ULEA UR14, UR5, UR36, 0x1 ;  /* 0x00000024050e7291 */ /* 0x000fe4000f8e083f */
[----:B------:R-:W-:Y:S02]  /*d8c0*/  UIADD3.X UR5, URZ, UR39, URZ, UP0, !UPT ;  /* 0x000000273f057290 */ /* 0x000fe400087fe43f */
[----:B------:R-:W-:Y:S02]  /*d8d0*/  UIADD3 UR15, UR14, 0x26c00, URZ ;  /* 0x00026c000e0f7890 */ /* 0x000fe4000fffe03f */
[----:B------:R-:W-:Y:S02]  /*d8e0*/  UIADD3 UR17, UR14, 0x29400, URZ ;  /* 0x000294000e117890 */ /* 0x000fe4000fffe03f */
[----:B------:R-:W-:Y:S01]  /*d8f0*/  UIADD3 UR18, UR14, 0x2bc00, URZ ;  /* 0x0002bc000e127890 */ /* 0x000fe2000fffe03f */
[----:B---3--:R-:W-:-:S13]  /*d900*/  R2UR UR11, R4 ;  /* 0x00000000040b72ca */ /* 0x008fda00000e0000 */
[----:B------:R-:W-:Y:S02]  /*d910*/  UIMAD UR11, UR11, 0x50, UR8 ;  /* 0x000000500b0b78a4 */ /* 0x000fe4000f8e0208 */
[----:B------:R-:W-:-:S03]  /*d920*/  UIADD3 UR8, UR14, 0x24400, URZ ;  /* 0x000244000e087890 */ /* 0x000fc6000fffe03f */
[----:B------:R-:W-:-:S06]  /*d930*/  UMOV UR14, 0x80 ;  /* 0x00000080000e7882 */ /* 0x000fcc0000000000 */
[----:B------:R0:W-:Y:S02]  /*d940*/  UTMALDG.4D.MULTICAST [UR8], [UR4], UR19, desc[UR6] ;  /* 0x00000608040073b4 */ /* 0x0001e40008019813 */
[----:B0-----:R-:W-:Y:S01]  /*d950*/  UMOV UR8, UR15 ;  /* 0x0000000f00087c82 */ /* 0x001fe20008000000 */
[----:B------:R-:W-:Y:S02]  /*d960*/  UMOV UR10, UR16 ;  /* 0x00000010000a7c82 */ /* 0x000fe40008000000 */
[----:B------:R0:W-:Y:S02]  /*d970*/  UTMALDG.4D.MULTICAST [UR8], [UR4], UR19, desc[UR6] ;  /* 0x00000608040073b4 */ /* 0x0001e40008019813 */
[----:B0-----:R-:W-:Y:S01]  /*d980*/  UMOV UR8, UR17 ;  /* 0x0000001100087c82 */ /* 0x001fe20008000000 */
[----:B------:R-:W-:Y:S01]  /*d990*/  UMOV UR10, UR14 ;  /* 0x0000000e000a7c82 */ /* 0x000fe20008000000 */
[----:B------:R-:W-:Y:S01]  /*d9a0*/  UMOV UR14, 0xc0 ;  /* 0x000000c0000e7882 */ /* 0x000fe20000000000 */
[----:B------:R0:W-:Y:S02]  /*d9b0*/  UTMALDG.4D.MULTICAST [UR8], [UR4], UR19, desc[UR6] ;  /* 0x00000608040073b4 */ /* 0x0001e40008019813 */
[----:B0-----:R-:W-:Y:S01]  /*d9c0*/  UMOV UR8, UR18 ;  /* 0x0000001200087c82 */ /* 0x001fe20008000000 */
[----:B------:R-:W-:-:S02]  /*d9d0*/  UMOV UR10, UR14 ;  /* 0x0000000e000a7c82 */ /* 0x000fc40008000000 */
[----:B------:R3:W-:Y:S02]  /*d9e0*/  UTMALDG.4D.MULTICAST [UR8], [UR4], UR19, desc[UR6] ;  /* 0x00000608040073b4 */ /* 0x0007e40008019813 */
[----:B---3--:R-:W-:Y:S01]  /*d9f0*/  NOP ;  /* 0x0000000000007918 */ /* 0x008fe20000000000 */
.L_x_233:
        /* <DEDUP_REMOVED lines=10> */
[----:B0-----:R-:W-:Y:S02]  /*daa0*/  IMAD.U32 R4, RZ, RZ, UR6 ;  /* 0x00000006ff047e24 */ /* 0x001fe4000f8e00ff */
[----:B------:R-:W0:Y:S01]  /*dab0*/  LDC.64 R2, c[0x4][R2] ;  /* 0x0100000002027b82 */ /* 0x000e220000000a00 */
[----:B------:R-:W-:Y:S02]  /*dac0*/  IMAD.U32 R5, RZ, RZ, UR7 ;  /* 0x00000007ff057e24 */ /* 0x000fe4000f8e00ff */
[----:B------:R-:W-:Y:S02]  /*dad0*/  IMAD.U32 R6, RZ, RZ, UR8 ;  /* 0x00000008ff067e24 */ /* 0x000fe4000f8e00ff */
[----:B------:R-:W-:-:S02]  /*dae0*/  IMAD.U32 R7, RZ, RZ, UR9 ;  /* 0x00000009ff077e24 */ /* 0x000fc4000f8e00ff */
[----:B------:R-:W-:Y:S02]  /*daf0*/  IMAD.U32 R10, RZ, RZ, UR4 ;  /* 0x00000004ff0a7e24 */ /* 0x000fe4000f8e00ff */
[----:B------:R-:W-:Y:S02]  /*db00*/  IMAD.U32 R11, RZ, RZ, UR5 ;  /* 0x00000005ff0b7e24 */ /* 0x000fe4000f8e00ff */
[----:B-1----:R-:W-:Y:S02]  /*db10*/  IMAD.MOV.U32 R8, RZ, RZ, 0x70 ;  /* 0x00000070ff087424 */ /* 0x002fe400078e00ff */
[----:B------:R-:W-:Y:S02]  /*db20*/  IMAD.MOV.U32 R12, RZ, RZ, 0x1 ;  /* 0x00000001ff0c7424 */ /* 0x000fe400078e00ff */
[----:B------:R-:W-:-:S07]  /*db30*/  IMAD.MOV.U32 R13, RZ, RZ, RZ ;  /* 0x000000ffff0d7224 */ /* 0x000fce00078e00ff */
[----:B------:R-:W-:-:S07]  /*db40*/  LEPC R20, `(.L_x_239) ;  /* 0x000000001014794e */ /* 0x000fce0000000000 */
[----:B0-2---:R-:W-:Y:S05]  /*db50*/  CALL.ABS.NOINC R2 ;  /* 0x0000000002007343 */ /* 0x005fea0003c00000 */
.L_x_239:
[----:B0-----:R-:W3:Y:S01]  /*db60*/  LDL.LU R4, [R1+0x14] ;  /* 0x0000140001047983 */ /* 0x001ee20000300800 */
[----:B-1----:R-:W-:Y:S01]  /*db70*/  SHF.R.S32.HI R0, RZ, 0x1f, R16 ;  /* 0x0000001fff007819 */ /* 0x002fe20000011410 */
[----:B------:R-:W-:Y:S01]  /*db80*/  ULDC.64 UR4, c[0x0][0x2d8] ;  /* 0x0000b60000047ab9 */ /* 0x000fe20000000a00 */
[----:B------:R-:W0:Y:S01]  /*db90*/  LDC R8, c[0x0][0x448] ;  /* 0x00011200ff087b82 */ /* 0x000e220000000800 */
[----:B------:R-:W4:Y:S04]  /*dba0*/  LDL.LU R7, [R1+0x1c] ;  /* 0x00001c0001077983 */ /* 0x000f280000300800 */
[----:B------:R-:W5:Y:S01]  /*dbb0*/  LDL R5, [R1+0x24] ;  /* 0x0000240001057983 */ /* 0x000f620000100800 */
[----:B------:R-:W-:Y:S02]  /*dbc0*/  IMAD R0, R0, UR4, RZ ;  /* 0x0000000400007c24 */ /* 0x000fe4000f8e02ff */
[C---:B------:R-:W-:Y:S01]  /*dbd0*/  IMAD.WIDE.U32 R2, R16.reuse, UR4, RZ ;  /* 0x0000000410027c25 */ /* 0x040fe2000f8e00ff */
[----:B------:R-:W1:Y:S03]  /*dbe0*/  S2R R10, SR_TID.X ;  /* 0x00000000000a7919 */ /* 0x000e660000002100 */
[----:B------:R-:W-:Y:S01]  /*dbf0*/  IMAD R0, R16, UR5, R0 ;  /* 0x0000000510007c24 */ /* 0x000fe2000f8e0200 */
[----:B------:R-:W-:-:S03]  /*dc00*/  ULDC.64 UR4, c[0x0][0x2e0] ;  /* 0x0000b80000047ab9 */ /* 0x000fc60000000a00 */
[----:B------:R-:W-:Y:S01]  /*dc10*/  IMAD.IADD R3, R3, 0x1, R0 ;  /* 0x0000000103037824 */ /* 0x000fe200078e0200 */
[----:B0-----:R-:W-:-:S13]  /*dc20*/  ISETP.NE.AND P0, PT, R8, 0x1, PT ;  /* 0x000000010800780c */ /* 0x001fda0003f05270 */
[----:B------:R-:W0:Y:S01]  /*dc30*/  @P0 LDC R6, c[0x0][0x44c] ;  /* 0x00011300ff060b82 */ /* 0x000e220000000800 */
[----:B-1----:R-:W-:-:S05]  /*dc40*/  IMAD.SHL.U32 R10, R10, 0x8, RZ ;  /* 0x000000080a0a7824 */ /* 0x002fca00078e00ff */
[----:B------:R-:W-:-:S04]  /*dc50*/  LOP3.LUT R10, R10, 0x38, RZ, 0xc0, !PT ;  /* 0x000000380a0a7812 */ /* 0x000fc800078ec0ff */
[C---:B------:R-:W-:Y:S02]  /*dc60*/  LOP3.LUT R12, R10.reuse, 0x40, RZ, 0xfc, !PT ;  /* 0x000000400a0c7812 */ /* 0x040fe400078efcff */
[C---:B------:R-:W-:Y:S02]  /*dc70*/  LOP3.LUT R11, R10.reuse, 0x80, RZ, 0xfc, !PT ;  /* 0x000000800a0b7812 */ /* 0x040fe400078efcff */
[----:B------:R-:W-:Y:S02]  /*dc80*/  LOP3.LUT R10, R10, 0xc0, RZ, 0xfc, !PT ;  /* 0x000000c00a0a7812 */ /* 0x000fe400078efcff */
[----:B---3--:R-:W-:Y:S01]  /*dc90*/  SHF.R.S32.HI R0, RZ, 0x1f, R4 ;  /* 0x0000001fff007819 */ /* 0x008fe20000011404 */
[----:B------:R-:W-:-:S04]  /*dca0*/  IMAD.WIDE.U32 R2, R4, UR4, R2 ;  /* 0x0000000404027c25 */ /* 0x000fc8000f8e0002 */
[----:B------:R-:W-:Y:S01]  /*dcb0*/  IMAD R0, R0, UR4, RZ ;  /* 0x0000000400007c24 */ /* 0x000fe2000f8e02ff */
[----:B------:R-:W-:-:S03]  /*dcc0*/  ULDC UR4, c[0x0][0xc38] ;  /* 0x00030e0000047ab9 */ /* 0x000fc60000000800 */
[----:B------:R-:W-:Y:S02]  /*dcd0*/  IMAD R0, R4, UR5, R0 ;  /* 0x0000000504007c24 */ /* 0x000fe4000f8e0200 */
[----:B------:R-:W1:Y:S02]  /*dce0*/  S2R R4, SR_TID.X ;  /* 0x0000000000047919 */ /* 0x000e640000002100 */
[----:B------:R-:W-:Y:S02]  /*dcf0*/  IMAD.IADD R3, R3, 0x1, R0 ;  /* 0x0000000103037824 */ /* 0x000fe400078e0200 */
[----:B----4-:R-:W-:Y:S02]  /*dd00*/  IMAD.MOV R0, RZ, RZ, -R7 ;  /* 0x000000ffff007224 */ /* 0x010fe400078e0a07 */
[----:B------:R-:W3:Y:S02]  /*dd10*/  @P0 LDC R7, c[0x0][0x450] ;  /* 0x00011400ff070b82 */ /* 0x000ee40000000800 */
[----:B-----5:R-:W-:Y:S01]  /*dd20*/  IMAD R0, R0, UR4, R5 ;  /* 0x0000000400007c24 */ /* 0x020fe2000f8e0205 */
[----:B------:R-:W-:-:S03]  /*dd30*/  ULDC.64 UR4, c[0x0][0x2d0] ;  /* 0x0000b40000047ab9 */ /* 0x000fc60000000a00 */
[----:B------:R-:W-:Y:S01]  /*dd40*/  IMAD.SHL.U32 R5, R0, 0x80, RZ ;  /* 0x0000008000057824 */ /* 0x000fe200078e00ff */
[----:B-1----:R-:W-:-:S04]  /*dd50*/  LOP3.LUT R4, R4, 0x7f, RZ, 0xc0, !PT ;  /* 0x0000007f04047812 */ /* 0x002fc800078ec0ff */
[----:B--2---:R-:W-:Y:S02]  /*dd60*/  SHF.R.U32.HI R9, RZ, 0x3, R4 ;  /* 0x00000003ff097819 */ /* 0x004fe40000011604 */
[----:B------:R-:W1:Y:S02]  /*dd70*/  S2R R4, SR_TID.X ;  /* 0x0000000000047919 */ /* 0x000e640000002100 */
[----:B-1----:R-:W-:-:S05]  /*dd80*/  IMAD.SHL.U32 R4, R4, 0x10, RZ ;  /* 0x0000001004047824 */ /* 0x002fca00078e00ff */
[----:B------:R-:W-:Y:S02]  /*dd90*/  LOP3.LUT R4, R9, 0x70, R4, 0xf8, !PT ;  /* 0x0000007009047812 */ /* 0x000fe400078ef804 */
[----:B------:R-:W1:Y:S02]  /*dda0*/  S2R R9, SR_TID.X ;  /* 0x0000000000097919 */ /* 0x000e640000002100 */
[----:B------:R-:W-:-:S05]  /*ddb0*/  LOP3.LUT R0, R4, R5, RZ, 0xfc, !PT ;  /* 0x0000000504007212 */ /* 0x000fca00078efcff */
[----:B0-----:R-:W-:-:S04]  /*ddc0*/  @P0 IMAD.HI.U32 R6, R0, R6, RZ ;  /* 0x0000000600060227 */ /* 0x001fc800078e00ff */
[----:B------:R-:W-:Y:S01]  /*ddd0*/  IMAD.MOV.U32 R4, RZ, RZ, R0 ;  /* 0x000000ffff047224 */ /* 0x000fe200078e0000 */
[----:B---3--:R-:W-:-:S05]  /*dde0*/  @P0 SHF.R.U32.HI R4, RZ, R7, R6 ;  /* 0x00000007ff040219 */ /* 0x008fca0000011606 */
[----:B------:R-:W-:Y:S02]  /*ddf0*/  IMAD.MOV R6, RZ, RZ, -R4 ;  /* 0x000000ffff067224 */ /* 0x000fe400078e0a04 */
[----:B------:R-:W-:-:S04]  /*de00*/  IMAD.WIDE.U32 R2, R4, UR4, R2 ;  /* 0x0000000404027c25 */ /* 0x000fc8000f8e0002 */
[----:B------:R-:W-:Y:S01]  /*de10*/  IMAD R0, R8, R6, R0 ;  /* 0x0000000608007224 */ /* 0x000fe200078e0200 */
[----:B------:R-:W-:-:S05]  /*de20*/  SHF.R.S32.HI R6, RZ, 0x1f, R4 ;  /* 0x0000001fff067819 */ /* 0x000fca0000011404 */
[----:B------:R-:W-:Y:S02]  /*de30*/  IMAD R6, R6, UR4, RZ ;  /* 0x0000000406067c24 */ /* 0x000fe4000f8e02ff */
[----:B-1----:R-:W-:Y:S02]  /*de40*/  IMAD.SHL.U32 R9, R9, 0x8, RZ ;  /* 0x0000000809097824 */ /* 0x002fe400078e00ff */
[----:B------:R-:W-:Y:S01]  /*de50*/  IMAD R6, R4, UR5, R6 ;  /* 0x0000000504067c24 */ /* 0x000fe2000f8e0206 */
[----:B------:R-:W-:Y:S01]  /*de60*/  SHF.R.S32.HI R4, RZ, 0x1f, R0 ;  /* 0x0000001fff047819 */ /* 0x000fe20000011400 */
[----:B------:R-:W-:Y:S01]  /*de70*/  ULDC.64 UR4, c[0x0][0x2c8] ;  /* 0x0000b20000047ab9 */ /* 0x000fe20000000a00 */
[----:B------:R-:W-:Y:S01]  /*de80*/  LOP3.LUT R9, R9, 0x38, RZ, 0xc0, !PT ;  /* 0x0000003809097812 */ /* 0x000fe200078ec0ff */
[----:B------:R-:W-:Y:S02]  /*de90*/  IMAD.IADD R3, R3, 0x1, R6 ;  /* 0x0000000103037824 */ /* 0x000fe400078e0206 */
[----:B------:R-:W-:-:S02]  /*dea0*/  IMAD R4, R4, UR4, RZ ;  /* 0x0000000404047c24 */ /* 0x000fc4000f8e02ff */
[----:B------:R-:W-:-:S04]  /*deb0*/  IMAD.WIDE.U32 R2, R0, UR4, R2 ;  /* 0x0000000400027c25 */ /* 0x000fc8000f8e0002 */
[----:B------:R-:W-:Y:S01]  /*dec0*/  IMAD R4, R0, UR5, R4 ;  /* 0x0000000500047c24 */ /* 0x000fe2000f8e0204 */
[----:B------:R-:W-:-:S03]  /*ded0*/  ULDC.64 UR4, c[0x0][0x280] ;  /* 0x0000a00000047ab9 */ /* 0x000fc60000000a00 */
[----:B------:R-:W-:Y:S01]  /*dee0*/  IMAD.IADD R3, R3, 0x1, R4 ;  /* 0x0000000103037824 */ /* 0x000fe200078e0204 */
[C---:B------:R-:W-:Y:S01]  /*def0*/  LEA R4, P0, R2.reuse, UR4, 0x1 ;  /* 0x0000000402047c11 */ /* 0x040fe2000f8008ff */
[----:B------:R-:W-:Y:S02]  /*df00*/  ULDC UR4, c[0x0][0x2b8] ;  /* 0x0000ae0000047ab9 */ /* 0x000fe40000000800 */
[----:B------:R-:W-:Y:S02]  /*df10*/  ISETP.GE.AND P4, PT, R9, UR4, PT ;  /* 0x0000000409007c0c */ /* 0x000fe4000bf86270 */
[----:B------:R-:W-:Y:S01]  /*df20*/  LEA.HI.X R3, R2, UR5, R3, 0x1, P0 ;  /* 0x0000000502037c11 */ /* 0x000fe200080f0c03 */
[----:B------:R-:W-:Y:S01]  /*df30*/  UMOV UR5, 0xffffffff ;  /* 0xffffffff00057882 */ /* 0x000fe20000000000 */
[----:B------:R-:W-:Y:S02]  /*df40*/  ISETP.GE.AND P3, PT, R12, UR4, PT ;  /* 0x000000040c007c0c */ /* 0x000fe4000bf66270 */
[----:B------:R-:W-:-:S02]  /*df50*/  ISETP.GE.AND P0, PT, R11, UR4, PT ;  /* 0x000000040b007c0c */ /* 0x000fc4000bf06270 */
[----:B------:R-:W-:Y:S01]  /*df60*/  ISETP.GE.AND P1, PT, R10, UR4, PT ;  /* 0x000000040a007c0c */ /* 0x000fe2000bf26270 */
[----:B------:R-:W-:-:S12]  /*df70*/  BRA.DIV UR5, `(.L_x_240) ;  /* 0x0000004205f47947 */ /* 0x000fd8000b800000 */
[----:B------:R-:W2:Y:S01]  /*df80*/  LDL R10, [R1+0x10] ;  /* 0x00001000010a7983 */ /* 0x000ea20000100800 */
[----:B------:R-:W-:Y:S01]  /*df90*/  ULDC UR4, c[0x0][0x288] ;  /* 0x0000a20000047ab9 */ /* 0x000fe20000000800 */
[----:B------:R-:W0:Y:S02]  /*dfa0*/  S2R R6, SR_TID.X ;  /* 0x0000000000067919 */ /* 0x000e240000002100 */
[----:B------:R-:W1:Y:S01]  /*dfb0*/  SHFL.IDX PT, R7, R4, RZ, 0x181f ;  /* 0x00181fff04077589 */ /* 0x000e6200000e0000 */
[----:B------:R-:W-:Y:S01]  /*dfc0*/  IMAD R2, R8, UR4, RZ ;  /* 0x0000000408027c24 */ /* 0x000fe2000f8e02ff */
[----:B0-----:R-:W-:-:S04]  /*dfd0*/  LOP3.LUT R6, R6, 0x7f, RZ, 0xc0, !PT ;  /* 0x0000007f06067812 */ /* 0x001fc800078ec0ff */
[----:B------:R-:W-:Y:S02]  /*dfe0*/  SHF.R.U32.HI R11, RZ, 0x3, R6 ;  /* 0x00000003ff0b7819 */ /* 0x000fe40000011606 */
[----:B------:R-:W0:Y:S03]  /*dff0*/  SHFL.IDX PT, R6, R3, RZ, 0x181f ;  /* 0x00181fff03067589 */ /* 0x000e2600000e0000 */
[----:B------:R-:W-:-:S05]  /*e000*/  IMAD.IADD R0, R11, 0x1, R5 ;  /* 0x000000010b007824 */ /* 0x000fca00078e0205 */
[----:B------:R-:W-:-:S13]  /*e010*/  ISETP.GE.AND P2, PT, R0, R2, PT ;  /* 0x000000020000720c */ /* 0x000fda0003f46270 */
[----:B-1----:R-:W-:-:S05]  /*e020*/  @!P2 LEA R7, P5, R9, R7, 0x1 ;  /* 0x000000070907a211 */ /* 0x002fca00078a08ff */
[----:B0-----:R-:W-:-:S05]  /*e030*/  @!P2 IMAD.X R6, RZ, RZ, R6, P5 ;  /* 0x000000ffff06a224 */ /* 0x001fca00028e0606 */
[----:B------:R-:W-:-:S04]  /*e040*/  @!P2 LOP3.LUT R7, R7, R6, RZ, 0x3c, !PT ;  /* 0x000000060707a212 */ /* 0x000fc800078e3cff */
[----:B------:R-:W-:Y:S01]  /*e050*/  @!P2 LOP3.LUT R6, R7, R6, RZ, 0x3c, !PT ;  /* 0x000000060706a212 */ /* 0x000fe200078e3cff */
[----:B------:R-:W-:-:S03]  /*e060*/  ULDC.64 UR6, c[0x0][0x208] ;  /* 0x0000820000067ab9 */ /* 0x000fc60000000a00 */
[----:B------:R-:W-:Y:S01]  /*e070*/  @!P2 LOP3.LUT R7, R7, R6, RZ, 0x3c, !PT ;  /* 0x000000060707a212 */ /* 0x000fe200078e3cff */
[----:B------:R-:W-:-:S04]  /*e080*/  VIADD R5, R0, 0x10 ;  /* 0x0000001000057836 */ /* 0x000fc80000000000 */
[----:B------:R-:W-:Y:S01]  /*e090*/  @!PT LDS RZ, [RZ] ;  /* 0x00000000fffff984 */ /* 0x000fe20000000800 */
[----:B--2---:R-:W-:Y:S04]  /*e0a0*/  @!P2 LDGSTS.E.BYPASS.LTC128B.128 [R10+0x14400], desc[UR6][R6.64], !P4 ;  /* 0x14400000060aafae */ /* 0x004fe8000e101d46 */
[----:B------:R-:W-:Y:S04]  /*e0b0*/  @!P2 LDGSTS.E.BYPASS.LTC128B.128 [R10+0x18400], desc[UR6][R6.64+0x80], !P3 ;  /* 0x18400080060aafae */ /* 0x000fe8000d901d46 */
[----:B------:R-:W-:Y:S04]  /*e0c0*/  @!P2 LDGSTS.E.BYPASS.LTC128B.128 [R10+0x1c400], desc[UR6][R6.64+0x100], !P0 ;  /* 0x1c400100060aafae */ /* 0x000fe8000c101d46 */
[----:B------:R0:W-:Y:S01]  /*e0d0*/  @!P2 LDGSTS.E.BYPASS.LTC128B.128 [R10+0x20400], desc[UR6][R6.64+0x180], !P1 ;  /* 0x20400180060aafae */ /* 0x0001e2000c901d46 */
[----:B------:R-:W-:-:S03]  /*e0e0*/  ISETP.GE.AND P2, PT, R5, R2, PT ;  /* 0x000000020500720c */ /* 0x000fc60003f46270 */
[----:B0-----:R-:W0:Y:S04]  /*e0f0*/  SHFL.IDX PT, R7, R4, 0x1, 0x181f ;  /* 0x00381f0004077f89 */ /* 0x001e2800000e0000 */
[----:B------:R-:W1:Y:S06]  /*e100*/  SHFL.IDX PT, R6, R3, 0x1, 0x181f ;  /* 0x00381f0003067f89 */ /* 0x000e6c00000e0000 */
[----:B0-----:R-:W-:-:S05]  /*e110*/  @!P2 LEA R7, P5, R9, R7, 0x1 ;  /* 0x000000070907a211 */ /* 0x001fca00078a08ff */
[----:B-1----:R-:W-:-:S05]  /*e120*/  @!P2 IMAD.X R6, RZ, RZ, R6, P5 ;  /* 0x000000ffff06a224 */ /* 0x002fca00028e0606 */
[----:B------:R-:W-:-:S04]  /*e130*/  @!P2 LOP3.LUT R7, R7, R6, RZ, 0x3c, !PT ;  /* 0x000000060707a212 */ /* 0x000fc800078e3cff */
[----:B------:R-:W-:-:S04]  /*e140*/  @!P2 LOP3.LUT R6, R7, R6, RZ, 0x3c, !PT ;  /* 0x000000060706a212 */ /* 0x000fc800078e3cff */
[----:B------:R-:W-:-:S05]  /*e150*/  @!P2 LOP3.LUT R7, R7, R6, RZ, 0x3c, !PT ;  /* 0x000000060707a212 */ /* 0x000fca00078e3cff */
[----:B------:R-:W-:Y:S04]  /*e160*/  @!P2 LDGSTS.E.BYPASS.LTC128B.128 [R10+0x14c00], desc[UR6][R6.64], !P4 ;  /* 0x14c00000060aafae */ /* 0x000fe8000e101d46 */
[----:B------:R-:W-:Y:S04]  /*e170*/  @!P2 LDGSTS.E.BYPASS.LTC128B.128 [R10+0x18c00], desc[UR6][R6.64+0x80], !P3 ;  /* 0x18c00080060aafae */ /* 0x000fe8000d901d46 */
[----:B------:R-:W-:Y:S04]  /*e180*/  @!P2 LDGSTS.E.BYPASS.LTC128B.128 [R10+0x1cc00], desc[UR6][R6.64+0x100], !P0 ;  /* 0x1cc00100060aafae */ /* 0x000fe8000c101d46 */
[----:B------:R0:W-:Y:S01]  /*e190*/  @!P2 LDGSTS.E.BYPASS.LTC128B.128 [R10+0x20c00], desc[UR6][R6.64+0x180], !P1 ;  /* 0x20c00180060aafae */ /* 0x0001e2000c901d46 */
[----:B------:R-:W-:-:S03]  /*e1a0*/  VIADD R5, R0, 0x20 ;  /* 0x0000002000057836 */ /* 0x000fc60000000000 */
[----:B0-----:R-:W0:Y:S04]  /*e1b0*/  SHFL.IDX PT, R7, R4, 0x2, 0x181f ;  /* 0x00581f0004077f89 */ /* 0x001e2800000e0000 */
[----:B------:R-:W1:Y:S01]  /*e1c0*/  SHFL.IDX PT, R6, R3, 0x2, 0x181f ;  /* 0x00581f0003067f89 */ /* 0x000e6200000e0000 */
[----:B------:R-:W-:-:S13]  /*e1d0*/  ISETP.GE.AND P2, PT, R5, R2, PT ;  /* 0x000000020500720c */ /* 0x000fda0003f46270 */
        /* <DEDUP_REMOVED lines=56> */
[----:B------:R-:W-:Y:S01]  /*e560*/  @!P2 LOP3.LUT R7, R7, R6, RZ, 0x3c, !PT ;  /* 0x000000060707a212 */ /* 0x000fe200078e3cff */
[----:B------:R0:W1:Y:S04]  /*e570*/  SHFL.IDX PT, R5, R3, 0x7, 0x181f ;  /* 0x00f81f0003057f89 */ /* 0x00006800000e0000 */
[----:B------:R0:W-:Y:S04]  /*e580*/  @!P2 LDGSTS.E.BYPASS.LTC128B.128 [R10+0x17400], desc[UR6][R6.64], !P4 ;  /* 0x17400000060aafae */ /* 0x0001e8000e101d46 */
[----:B------:R0:W-:Y:S04]  /*e590*/  @!P2 LDGSTS.E.BYPASS.LTC128B.128 [R10+0x1b400], desc[UR6][R6.64+0x80], !P3 ;  /* 0x1b400080060aafae */ /* 0x0001e8000d901d46 */
[----:B------:R0:W-:Y:S04]  /*e5a0*/  @!P2 LDGSTS.E.BYPASS.LTC128B.128 [R10+0x1f400], desc[UR6][R6.64+0x100], !P0 ;  /* 0x1f400100060aafae */ /* 0x0001e8000c101d46 */
[----:B------:R0:W-:Y:S04]  /*e5b0*/  @!P2 LDGSTS.E.BYPASS.LTC128B.128 [R10+0x23400], desc[UR6][R6.64+0x180], !P1 ;  /* 0x23400180060aafae */ /* 0x0001e8000c901d46 */
[----:B------:R0:W2:Y:S02]  /*e5c0*/  SHFL.IDX PT, R3, R4, 0x7, 0x181f ;  /* 0x00f81f0004037f89 */ /* 0x0000a400000e0000 */
.L_x_360:
[----:B------:R-:W-:Y:S01]  /*e5d0*/  VIADD R0, R0, 0x70 ;  /* 0x0000007000007836 */ /* 0x000fe20000000000 */
[----:B------:R-:W-:Y:S04]  /*e5e0*/  BSSY B0, `(.L_x_241) ;  /* 0x000000e000007945 */ /* 0x000fe80003800000 */
[----:B------:R-:W-:-:S13]  /*e5f0*/  ISETP.GE.AND P2, PT, R0, R2, PT ;  /* 0x000000020000720c */ /* 0x000fda0003f46270 */
[----:B------:R-:W-:Y:S05]  /*e600*/  @P2 BRA `(.L_x_242) ;  /* 0x00000000002c2947 */ /* 0x000fea0003800000 */
[----:B0-----:R-:W3:Y:S01]  /*e610*/  LDL R4, [R1+0x10] ;  /* 0x0000100001047983 */ /* 0x001ee20000100800 */
[----:B--2---:R-:W-:Y:S01]  /*e620*/  LEA R2, P2, R9, R3, 0x1 ;  /* 0x0000000309027211 */ /* 0x004fe200078408ff */
[----:B------:R-:W-:-:S04]  /*e630*/  ULDC.64 UR4, c[0x0][0x208] ;  /* 0x0000820000047ab9 */ /* 0x000fc80000000a00 */
[----:B-1----:R-:W-:-:S05]  /*e640*/  IMAD.X R3, RZ, RZ, R5, P2 ;  /* 0x000000ffff037224 */ /* 0x002fca00010e0605 */
[----:B------:R-:W-:Y:S01]  /*e650*/  @!PT LDS RZ, [RZ] ;  /* 0x00000000fffff984 */ /* 0x000fe20000000800 */
[----:B------:R-:W-:Y:S01]  /*e660*/  @!PT LDS RZ, [RZ] ;  /* 0x00000000fffff984 */ /* 0x000fe20000000800 */
[----:B------:R-:W-:Y:S01]  /*e670*/  @!PT LDS RZ, [RZ] ;  /* 0x00000000fffff984 */ /* 0x000fe20000000800 */
[----:B---3--:R3:W-:Y:S04]  /*e680*/  LDGSTS.E.BYPASS.LTC128B.128 [R4+0x17c00], desc[UR4][R2.64], !P4 ;  /* 0x17c0000002047fae */ /* 0x0087e8000e101d44 */
[----:B------:R3:W-:Y:S04]  /*e690*/  LDGSTS.E.BYPASS.LTC128B.128 [R4+0x1bc00], desc[UR4][R2.64+0x80], !P3 ;  /* 0x1bc0008002047fae */ /* 0x0007e8000d901d44 */
[----:B------:R3:W-:Y:S04]  /*e6a0*/  LDGSTS.E.BYPASS.LTC128B.128 [R4+0x1fc00], desc[UR4][R2.64+0x100], !P0 ;  /* 0x1fc0010002047fae */ /* 0x0007e8000c101d44 */
[----:B------:R3:W-:Y:S02]  /*e6b0*/  LDGSTS.E.BYPASS.LTC128B.128 [R4+0x23c00], desc[UR4][R2.64+0x180], !P1 ;  /* 0x23c0018002047fae */ /* 0x0007e4000c901d44 */
.L_x_242:
[----:B------:R-:W-:Y:S05]  /*e6c0*/  BSYNC B0 ;  /* 0x0000000000007941 */ /* 0x000fea0003800000 */
.L_x_241:
        /* <DEDUP_REMOVED lines=10> */
[----:B------:R-:W4:Y:S01]  /*e770*/  SYNCS.PHASECHK.TRANS64.TRYWAIT P0, [UR36+0x38820], R0 ;  /* 0x03882000ff0075a7 */ /* 0x000f220008000164 */
[----:B---3--:R-:W-:Y:S02]  /*e780*/  ISETP.GE.AND P1, PT, R2, 0x51, PT ;  /* 0x000000510200780c */ /* 0x008fe40003f26270 */
[----:B----4-:R-:W-:Y:S11]  /*e790*/  @!P0 BRA `(.L_x_244) ;  /* 0x0000004800148947 */ /* 0x010ff60003800000 */
.L_x_361:
[----:B------:R-:W-:Y:S05]  /*e7a0*/  BSYNC B0 ;  /* 0x0000000000007941 */ /* 0x000fea0003800000 */
.L_x_243:
[----:B------:R-:W-:Y:S05]  /*e7b0*/  @!P1 BRA `(.L_x_245) ;  /* 0x0000002c00449947 */ /* 0x000fea0003800000 */
[----:B---3--:R-:W3:Y:S01]  /*e7c0*/  LDL R2, [R1+0x20] ;  /* 0x0000200001027983 */ /* 0x008ee20000100800 */
[----:B------:R-:W-:Y:S02]  /*e7d0*/  IMAD.MOV.U32 R0, RZ, RZ, 0x1 ;  /* 0x00000001ff007424 */ /* 0x000fe400078e00ff */
[----:B---3--:R-:W-:-:S05]  /*e7e0*/  IMAD.MOV R9, RZ, RZ, -R2 ;  /* 0x000000ffff097224 */ /* 0x008fca00078e0a02 */
[----:B------:R-:W-:-:S05]  /*e7f0*/  VIADDMNMX R9, R9, R0, 0xffffffff, !PT ;  /* 0xffffffff09097446 */ /* 0x000fca0007800100 */
[----:B------:R-:W-:-:S05]  /*e800*/  IMAD.IADD R0, R2, 0x1, R9 ;  /* 0x0000000102007824 */ /* 0x000fca00078e0209 */
[----:B------:R-:W-:-:S04]  /*e810*/  LOP3.LUT R0, R0, 0x1, RZ, 0xc0, !PT ;  /* 0x0000000100007812 */ /* 0x000fc800078ec0ff */
[----:B------:R-:W-:Y:S01]  /*e820*/  ISETP.NE.U32.AND P0, PT, R0, 0x1, PT ;  /* 0x000000010000780c */ /* 0x000fe20003f05070 */
[----:B------:R-:W-:-:S12]  /*e830*/  VIADD R0, R2, 0xfffffffe ;  /* 0xfffffffe02007836 */ /* 0x000fd80000000000 */
[----:B------:R-:W-:Y:S05]  /*e840*/  @P0 BRA `(.L_x_246) ;  /* 0x0000000c00b40947 */ /* 0x000fea0003800000 */
[----:B------:R-:W3:Y:S01]  /*e850*/  LDL R2, [R1] ;  /* 0x0000000001027983 */ /* 0x000ee20000100800 */
[----:B------:R-:W-:Y:S01]  /*e860*/  LOP3.LUT P2, RZ, R18, 0x8, RZ, 0xc0, !PT ;  /* 0x0000000812ff7812 */ /* 0x000fe2000784c0ff */
[----:B0-----:R-:W-:Y:S01]  /*e870*/  VIADD R4, R19, 0x1 ;  /* 0x0000000113047836 */ /* 0x001fe20000000000 */
[----:B------:R-:W-:Y:S04]  /*e880*/  BSSY B0, `(.L_x_247) ;  /* 0x00000e5000007945 */ /* 0x000fe80003800000 */
[----:B------:R-:W-:-:S04]  /*e890*/  ISETP.NE.AND P0, PT, R4, 0x2, PT ;  /* 0x000000020400780c */ /* 0x000fc80003f05270 */
[----:B------:R-:W-:Y:S02]  /*e8a0*/  SEL R8, RZ, 0x1, P0 ;  /* 0x00000001ff087807 */ /* 0x000fe40000000000 */
[----:B------:R-:W-:Y:S02]  /*e8b0*/  SEL R4, R4, RZ, P0 ;  /* 0x000000ff04047207 */ /* 0x000fe40000000000 */
[----:B---3--:R-:W-:Y:S01]  /*e8c0*/  LOP3.LUT R8, R2, R8, RZ, 0x3c, !PT ;  /* 0x0000000802087212 */ /* 0x008fe200078e3cff */
[----:B------:R-:W-:Y:S06]  /*e8d0*/  @!P2 BRA `(.L_x_248) ;  /* 0x0000000c007ca947 */ /* 0x000fec0003800000 */
[----:B------:R-:W-:Y:S01]  /*e8e0*/  LOP3.LUT P2, RZ, R18, 0x4, RZ, 0xc0, !PT ;  /* 0x0000000412ff7812 */ /* 0x000fe2000784c0ff */
[----:B------:R-:W-:-:S12]  /*e8f0*/  IMAD.MOV.U32 R6, RZ, RZ, R17 ;  /* 0x000000ffff067224 */ /* 0x000fd800078e0011 */
[----:B------:R-:W-:Y:S05]  /*e900*/  @!P2 BRA `(.L_x_249) ;  /* 0x000000000054a947 */ /* 0x000fea0003800000 */
[----:B------:R-:W3:Y:S01]  /*e910*/  LDL R10, [R1+0xc] ;  /* 0x00000c00010a7983 */ /* 0x000ee20000100800 */
[----:B------:R-:W0:Y:S01]  /*e920*/  LDC R6, c[0x0][0x43c] ;  /* 0x00010f00ff067b82 */ /* 0x000e220000000800 */
[----:B------:R-:W-:Y:S02]  /*e930*/  ULDC.64 UR4, c[0x0][0x428] ;  /* 0x00010a0000047ab9 */ /* 0x000fe40000000a00 */
[----:B------:R-:W4:Y:S01]  /*e940*/  LDL R7, [R1+0x8] ;  /* 0x0000080001077983 */ /* 0x000f220000100800 */
[----:B------:R-:W-:Y:S01]  /*e950*/  ULDC.64 UR6, c[0x0][0x208] ;  /* 0x0000820000067ab9 */ /* 0x000fe20000000a00 */
[----:B0-----:R-:W-:-:S13]  /*e960*/  ISETP.NE.AND P0, PT, R6, 0x1, PT ;  /* 0x000000010600780c */ /* 0x001fda0003f05270 */
[----:B--2---:R-:W1:Y:S02]  /*e970*/  @P0 LDC.64 R2, c[0x0][0x440] ;  /* 0x00011000ff020b82 */ /* 0x004e640000000a00 */
[----:B-1----:R-:W-:-:S04]  /*e980*/  @P0 IMAD.HI.U32 R5, R0, R2, RZ ;  /* 0x0000000200050227 */ /* 0x002fc800078e00ff */
[----:B------:R-:W-:Y:S01]  /*e990*/  IMAD.MOV.U32 R2, RZ, RZ, R0 ;  /* 0x000000ffff027224 */ /* 0x000fe200078e0000 */
[----:B------:R-:W-:-:S05]  /*e9a0*/  @P0 SHF.R.U32.HI R2, RZ, R3, R5 ;  /* 0x00000003ff020219 */ /* 0x000fca0000011605 */
[----:B------:R-:W-:-:S04]  /*e9b0*/  IMAD.MOV R3, RZ, RZ, -R2 ;  /* 0x000000ffff037224 */ /* 0x000fc800078e0a02 */
[----:B------:R-:W-:Y:S01]  /*e9c0*/  IMAD R0, R6, R3, R0 ;  /* 0x0000000306007224 */ /* 0x000fe200078e0200 */
[----:B------:R-:W-:Y:S01]  /*e9d0*/  SHF.R.S32.HI R3, RZ, 0x1f, R2 ;  /* 0x0000001fff037819 */ /* 0x000fe20000011402 */
[----:B---3--:R-:W-:-:S04]  /*e9e0*/  IMAD R5, R10, UR4, RZ ;  /* 0x000000040a057c24 */ /* 0x008fc8000f8e02ff */
[C---:B----4-:R-:W-:Y:S02]  /*e9f0*/  IMAD R5, R7.reuse, UR5, R5 ;  /* 0x0000000507057c24 */ /* 0x050fe4000f8e0205 */
[----:B------:R-:W-:Y:S01]  /*ea00*/  IMAD.WIDE.U32 R2, R7, UR4, R2 ;  /* 0x0000000407027c25 */ /* 0x000fe2000f8e0002 */
[----:B------:R-:W-:-:S03]  /*ea10*/  ULDC.64 UR4, c[0x0][0x418] ;  /* 0x0001060000047ab9 */ /* 0x000fc60000000a00 */
[----:B------:R-:W-:Y:S01]  /*ea20*/  IMAD.IADD R3, R5, 0x1, R3 ;  /* 0x0000000105037824 */ /* 0x000fe200078e0203 */
[----:B------:R-:W-:-:S04]  /*ea30*/  LEA R6, P0, R2, UR4, 0x2 ;  /* 0x0000000402067c11 */ /* 0x000fc8000f8010ff */
[----:B------:R-:W-:-:S05]  /*ea40*/  LEA.HI.X R7, R2, UR5, R3, 0x2, P0 ;  /* 0x0000000502077c11 */ /* 0x000fca00080f1403 */
[----:B------:R0:W5:Y:S04]  /*ea50*/  LDG.E R6, desc[UR6][R6.64] ;  /* 0x0000000606067981 */ /* 0x000168000c1e1900 */
.L_x_249:
[----:B--2---:R-:W-:Y:S01]  /*ea60*/  LEA R3, R4, UR36, 0x3 ;  /* 0x0000002404037c11 */ /* 0x004fe2000f8e18ff */
[----:B------:R-:W-:Y:S01]  /*ea70*/  BSSY B1, `(.L_x_250) ;  /* 0x0000004000017945 */ /* 0x000fe20003800000 */
[----:B------:R-:W-:-:S04]  /*ea80*/  SHF.L.U32 R2, R8, 0x1f, RZ ;  /* 0x0000001f08027819 */ /* 0x000fc800000006ff */
[----:B------:R-:W2:Y:S02]  /*ea90*/  SYNCS.PHASECHK.TRANS64.TRYWAIT P0, [R3+URZ+0x38840], R2 ;  /* 0x03884002030075a7 */ /* 0x000ea4000800017f */
[----:B--2---:R-:W-:Y:S05]  /*eaa0*/  @!P0 BRA `(.L_x_251) ;  /* 0x0000004400688947 */ /* 0x004fea0003800000 */
.L_x_362:
[----:B------:R-:W-:Y:S05]  /*eab0*/  BSYNC B1 ;  /* 0x0000000000017941 */ /* 0x000fea0003800000 */
.L_x_250:
[----:B-1----:R-:W1:Y:S01]  /*eac0*/  S2R R5, SR_TID.X ;  /* 0x0000000000057919 */ /* 0x002e620000002100 */
[----:B------:R-:W-:Y:S01]  /*ead0*/  UPRMT UR4, UR37, 0x9910, URZ ;  /* 0x0000991025047896 */ /* 0x000fe2000800003f */
[----:B-1----:R-:W-:-:S04]  /*eae0*/  LOP3.LUT R5, R5, 0x7f, RZ, 0xc0, !PT ;  /* 0x0000007f05057812 */ /* 0x002fc800078ec0ff */
[----:B------:R-:W-:-:S13]  /*eaf0*/  ISETP.NE.AND P0, PT, R5, RZ, PT ;  /* 0x000000ff0500720c */ /* 0x000fda0003f05270 */
[----:B--2---:R-:W-:-:S04]  /*eb00*/  @!P0 IMAD.MOV.U32 R2, RZ, RZ, 0xa000 ;  /* 0x0000a000ff028424 */ /* 0x004fc800078e00ff */
[----:B------:R1:W-:Y:S02]  /*eb10*/  @!P0 SYNCS.ARRIVE.TRANS64 RZ, [R3+URZ+0x38830], R2 ;  /* 0x0388300203ff89a7 */ /* 0x0003e4000800003f */
[----:B-1----:R-:W-:-:S05]  /*eb20*/  IMAD.U32 R2, RZ, RZ, UR4 ;  /* 0x00000004ff027e24 */ /* 0x002fca000f8e00ff */
[----:B------:R-:W-:-:S13]  /*eb30*/  ISETP.NE.AND P1, PT, R2, 0x2, PT ;  /* 0x000000020200780c */ /* 0x000fda0003f25270 */
[----:B------:R-:W-:Y:S05]  /*eb40*/  @P1 BRA `(.L_x_252) ;  /* 0x0000000000041947 */ /* 0x000fea0003800000 */
[----:B------:R-:W-:Y:S01]  /*eb50*/  BPT.TRAP 0x1 ;  /* 0x000000040000795c */ /* 0x000fe20000300000 */
.L_x_252:
[----:B------:R-:W-:Y:S01]  /*eb60*/  LOP3.LUT P0, RZ, R18, 0x2, RZ, 0xc0, !PT ;  /* 0x0000000212ff7812 */ /* 0x000fe2000780c0ff */
[----:B------:R-:W-:-:S12]  /*eb70*/  BSSY B1, `(.L_x_253) ;  /* 0x0000003000017945 */ /* 0x000fd80003800000 */
[----:B------:R-:W-:Y:S05]  /*eb80*/  @P0 BRA `(.L_x_254) ;  /* 0x0000000000040947 */ /* 0x000fea0003800000 */
[----:B------:R-:W-:Y:S01]  /*eb90*/  BPT.TRAP 0x1 ;  /* 0x000000040000795c */ /* 0x000fe20000300000 */
.L_x_254:
[----:B------:R-:W-:Y:S05]  /*eba0*/  BSYNC B1 ;  /* 0x0000000000017941 */ /* 0x000fea0003800000 */
.L_x_253:
[----:B------:R-:W1:Y:S01]  /*ebb0*/  S2R R2, SR_CgaCtaId ;  /* 0x0000000000027919 */ /* 0x000e620000008800 */
[----:B------:R-:W-:Y:S01]  /*ebc0*/  IMAD.MOV.U32 R10, RZ, RZ, RZ ;  /* 0x000000ffff0a7224 */ /* 0x000fe200078e00ff */
[----:B------:R-:W-:Y:S01]  /*ebd0*/  UIADD3 UR4, UP0, UR38, 0x370, URZ ;  /* 0x0000037026047890 */ /* 0x000fe2000ff1e03f */
[----:B------:R-:W-:Y:S01]  /*ebe0*/  PLOP3.LUT P0, PT, PT, PT, PT, 0x80, 0x0 ;  /* 0x000000000000781c */ /* 0x000fe20003f0f070 */
[----:B------:R-:W-:Y:S01]  /*ebf0*/  VIADD R3, R3, 0x38830 ;  /* 0x0003883003037836 */ /* 0x000fe20000000000 */
[----:B------:R-:W-:Y:S01]  /*ec00*/  UMOV UR6, 0x30000 ;  /* 0x0003000000067882 */ /* 0x000fe20000000000 */
[----:B------:R-:W-:Y:S01]  /*ec10*/  R2UR UR10, R10 ;  /* 0x000000000a0a72ca */ /* 0x000fe200000e0000 */
[----:B------:R-:W-:Y:S01]  /*ec20*/  UIADD3.X UR5, URZ, UR39, URZ, UP0, !UPT ;  /* 0x000000273f057290 */ /* 0x000fe200087fe43f */
[----:B------:R-:W-:Y:S01]  /*ec30*/  UMOV UR14, 0x0 ;  /* 0x00000000000e7882 */ /* 0x000fe20000000000 */
[----:B------:R-:W-:Y:S01]  /*ec40*/  UMOV UR15, 0x14f00000 ;  /* 0x14f00000000f7882 */ /* 0x000fe20000000000 */
[----:B-1----:R-:W-:-:S05]  /*ec50*/  LOP3.LUT R2, R2, 0x1, RZ, 0xc0, !PT ;  /* 0x0000000102027812 */ /* 0x002fca00078ec0ff */
[----:B------:R-:W-:-:S04]  /*ec60*/  IMAD R2, R2, 0xa00, RZ ;  /* 0x00000a0002027824 */ /* 0x000fc800078e02ff */
[----:B------:R-:W-:Y:S02]  /*ec70*/  IMAD R5, R4, 0x5000, R2 ;  /* 0x0000500004057824 */ /* 0x000fe400078e0202 */
[----:B------:R-:W1:Y:S03]  /*ec80*/  S2R R2, SR_CgaCtaId ;  /* 0x0000000000027919 */ /* 0x000e660000008800 */
[----:B------:R-:W-:-:S05]  /*ec90*/  LEA R5, R5, UR36, 0x1 ;  /* 0x0000002405057c11 */ /* 0x000fca000f8e08ff */
[----:B0-----:R-:W-:Y:S01]  /*eca0*/  VIADD R7, R5, 0x24400 ;  /* 0x0002440005077836 */ /* 0x001fe20000000000 */
[----:B-1----:R-:W-:-:S05]  /*ecb0*/  LOP3.LUT R2, R2, 0x1, RZ, 0xc0, !PT ;  /* 0x0000000102027812 */ /* 0x002fca00078ec0ff */
[----:B------:R-:W-:-:S04]  /*ecc0*/  IMAD R2, R2, 0x28, RZ ;  /* 0x0000002802027824 */ /* 0x000fc800078e02ff */
[----:B------:R-:W-:-:S07]  /*ecd0*/  IMAD R2, R0, 0x50, R2 ;  /* 0x0000005000027824 */ /* 0x000fce00078e0202 */
.L_x_255:
        /* <DEDUP_REMOVED lines=8> */
[----:B------:R0:W-:Y:S02]  /*ed60*/  UTMALDG.4D.MULTICAST [UR8], [UR4], UR6, desc[UR14] ;  /* 0x00000e08040073b4 */ /* 0x0001e40008019806 */
[----:B0-----:R-:W-:Y:S05]  /*ed70*/  @P0 BRA.U.ANY `(.L_x_255) ;  /* 0xfffffffd00d80947 */ /* 0x001fea000393ffff */
[----:B------:R-:W-:Y:S01]  /*ed80*/  IMAD.MOV.U32 R13, RZ, RZ, 0x40 ;  /* 0x00000040ff0d7424 */ /* 0x000fe200078e00ff */
[----:B------:R-:W-:Y:S01]  /*ed90*/  PLOP3.LUT P0, PT, PT, PT, PT, 0x80, 0x0 ;  /* 0x000000000000781c */ /* 0x000fe20003f0f070 */
[----:B------:R-:W-:Y:S01]  /*eda0*/  VIADD R7, R5, 0x26c00 ;  /* 0x00026c0005077836 */ /* 0x000fe20000000000 */
[----:B------:R-:W-:Y:S01]  /*edb0*/  UMOV UR6, 0x30000 ;  /* 0x0003000000067882 */ /* 0x000fe20000000000 */
[----:B------:R-:W-:Y:S01]  /*edc0*/  UMOV UR14, 0x0 ;  /* 0x00000000000e7882 */ /* 0x000fe20000000000 */
[----:B------:R-:W-:Y:S01]  /*edd0*/  R2UR UR10, R13 ;  /* 0x000000000d0a72ca */ /* 0x000fe200000e0000 */
[----:B------:R-:W-:-:S14]  /*ede0*/  UMOV UR15, 0x14f00000 ;  /* 0x14f00000000f7882 */ /* 0x000fdc0000000000 */
.L_x_256:
        /* <DEDUP_REMOVED lines=17> */
.L_x_257:
        /* <DEDUP_REMOVED lines=17> */
.L_x_258:
        /* <DEDUP_REMOVED lines=10> */
[----:B------:R-:W2:Y:S01]  /*f0b0*/  LDL.LU R7, [R1] ;  /* 0x0000000001077983 */ /* 0x000ea20000300800 */
[----:B------:R-:W-:Y:S01]  /*f0c0*/  LEA R2, R19, UR36, 0x3 ;  /* 0x0000002413027c11 */ /* 0x000fe2000f8e18ff */
[----:B------:R-:W-:Y:S01]  /*f0d0*/  BSSY B1, `(.L_x_259) ;  /* 0x0000004000017945 */ /* 0x000fe20003800000 */
[----:B--2---:R-:W-:-:S04]  /*f0e0*/  SHF.L.U32 R3, R7, 0x1f, RZ ;  /* 0x0000001f07037819 */ /* 0x004fc800000006ff */
[----:B------:R-:W0:Y:S02]  /*f0f0*/  SYNCS.PHASECHK.TRANS64.TRYWAIT P0, [R2+URZ+0x38860], R3 ;  /* 0x03886003020075a7 */ /* 0x000e24000800017f */
[----:B0-----:R-:W-:Y:S05]  /*f100*/  @!P0 BRA `(.L_x_260) ;  /* 0x0000003c00e48947 */ /* 0x001fea0003800000 */
.L_x_363:
[----:B------:R-:W-:Y:S05]  /*f110*/  BSYNC B1 ;  /* 0x0000000000017941 */ /* 0x000fea0003800000 */
.L_x_259:
[----:B------:R-:W1:Y:S02]  /*f120*/  S2R R5, SR_TID.X ;  /* 0x0000000000057919 */ /* 0x000e640000002100 */
[----:B-1----:R-:W-:-:S04]  /*f130*/  LOP3.LUT R5, R5, 0x7f, RZ, 0xc0, !PT ;  /* 0x0000007f05057812 */ /* 0x002fc800078ec0ff */
[----:B------:R-:W-:-:S13]  /*f140*/  ISETP.NE.AND P0, PT, R5, RZ, PT ;  /* 0x000000ff0500720c */ /* 0x000fda0003f05270 */
[----:B0-----:R-:W-:-:S04]  /*f150*/  @!P0 IMAD.MOV.U32 R3, RZ, RZ, 0xa000 ;  /* 0x0000a000ff038424 */ /* 0x001fc800078e00ff */
[----:B------:R0:W-:Y:S01]  /*f160*/  @!P0 SYNCS.ARRIVE.TRANS64 RZ, [R2+URZ+0x38850], R3 ;  /* 0x0388500302ff89a7 */ /* 0x0001e2000800003f */
[----:B------:R-:W-:Y:S05]  /*f170*/  @P1 BRA `(.L_x_261) ;  /* 0x0000000000041947 */ /* 0x000fea0003800000 */
[----:B------:R-:W-:Y:S01]  /*f180*/  BPT.TRAP 0x1 ;  /* 0x000000040000795c */ /* 0x000fe20000300000 */
.L_x_261:
[----:B------:R-:W-:Y:S01]  /*f190*/  LOP3.LUT P0, RZ, R18, 0x2, RZ, 0xc0, !PT ;  /* 0x0000000212ff7812 */ /* 0x000fe2000780c0ff */
[----:B------:R-:W-:-:S12]  /*f1a0*/  BSSY B1, `(.L_x_262) ;  /* 0x0000003000017945 */ /* 0x000fd80003800000 */
[----:B------:R-:W-:Y:S05]  /*f1b0*/  @P0 BRA `(.L_x_263) ;  /* 0x0000000000040947 */ /* 0x000fea0003800000 */
[----:B------:R-:W-:Y:S01]  /*f1c0*/  BPT.TRAP 0x1 ;  /* 0x000000040000795c */ /* 0x000fe20000300000 */
.L_x_263:
[----:B------:R-:W-:Y:S05]  /*f1d0*/  BSYNC B1 ;  /* 0x0000000000017941 */ /* 0x000fea0003800000 */
.L_x_262:
[----:B------:R-:W2:Y:S01]  /*f1e0*/  LDL.LU R5, [R1+0x4] ;  /* 0x0000040001057983 */ /* 0x000ea20000300800 */
[----:B0-----:R-:W0:Y:S01]  /*f1f0*/  S2R R3, SR_CgaCtaId ;  /* 0x0000000000037919 */ /* 0x001e220000008800 */
[----:B------:R-:W1:Y:S01]  /*f200*/  S2R R7, SR_CgaCtaId ;  /* 0x0000000000077919 */ /* 0x000e620000008800 */
[----:B------:R-:W-:Y:S01]  /*f210*/  R2UR UR10, R10 ;  /* 0x000000000a0a72ca */ /* 0x000fe200000e0000 */
[----:B------:R-:W-:Y:S01]  /*f220*/  UIADD3 UR4, UP0, UR38, 0x470, URZ ;  /* 0x0000047026047890 */ /* 0x000fe2000ff1e03f */
[----:B------:R-:W-:Y:S01]  /*f230*/  PLOP3.LUT P0, PT, PT, PT, PT, 0x80, 0x0 ;  /* 0x000000000000781c */ /* 0x000fe20003f0f070 */
[----:B------:R-:W-:Y:S01]  /*f240*/  VIADD R2, R2, 0x38850 ;  /* 0x0003885002027836 */ /* 0x000fe20000000000 */
[----:B------:R-:W-:Y:S01]  /*f250*/  UMOV UR6, 0x30000 ;  /* 0x0003000000067882 */ /* 0x000fe20000000000 */
[----:B------:R-:W-:Y:S01]  /*f260*/  UIADD3.X UR5, URZ, UR39, URZ, UP0, !UPT ;  /* 0x000000273f057290 */ /* 0x000fe200087fe43f */
[----:B0-----:R-:W-:-:S05]  /*f270*/  LOP3.LUT R3, R3, 0x1, RZ, 0xc0, !PT ;  /* 0x0000000103037812 */ /* 0x001fca00078ec0ff */
[----:B------:R-:W-:Y:S01]  /*f280*/  IMAD R3, R3, 0xa00, RZ ;  /* 0x00000a0003037824 */ /* 0x000fe200078e02ff */
[----:B-1----:R-:W-:-:S03]  /*f290*/  LOP3.LUT R7, R7, 0x1, RZ, 0xc0, !PT ;  /* 0x0000000107077812 */ /* 0x002fc600078ec0ff */
[----:B------:R-:W-:Y:S02]  /*f2a0*/  IMAD R3, R19, 0x5000, R3 ;  /* 0x0000500013037824 */ /* 0x000fe400078e0203 */
[----:B------:R-:W-:-:S03]  /*f2b0*/  IMAD R7, R7, 0x28, RZ ;  /* 0x0000002807077824 */ /* 0x000fc600078e02ff */
[----:B------:R-:W-:Y:S01]  /*f2c0*/  LEA R3, R3, UR36, 0x1 ;  /* 0x0000002403037c11 */ /* 0x000fe2000f8e08ff */
[----:B------:R-:W-:Y:S01]  /*f2d0*/  UMOV UR14, 0x0 ;  /* 0x00000000000e7882 */ /* 0x000fe20000000000 */
[----:B------:R-:W-:Y:S01]  /*f2e0*/  UMOV UR15, 0x14f00000 ;  /* 0x14f00000000f7882 */ /* 0x000fe20000000000 */
[----:B--2---:R-:W-:Y:S02]  /*f2f0*/  IMAD R5, R5, 0x50, R7 ;  /* 0x0000005005057824 */ /* 0x004fe400078e0207 */
[----:B------:R-:W-:-:S07]  /*f300*/  VIADD R7, R3, 0x400 ;  /* 0x0000040003077836 */ /* 0x000fce0000000000 */
.L_x_264:
        /* <DEDUP_REMOVED lines=10> */
[----:B------:R-:W-:Y:S01]  /*f3b0*/  R2UR UR10, R13 ;  /* 0x000000000d0a72ca */ /* 0x000fe200000e0000 */
[----:B------:R-:W-:Y:S01]  /*f3c0*/  VIADD R7, R3, 0x2c00 ;  /* 0x00002c0003077836 */ /* 0x000fe20000000000 */
[----:B------:R-:W-:Y:S01]  /*f3d0*/  PLOP3.LUT P0, PT, PT, PT, PT, 0x80, 0x0 ;  /* 0x000000000000781c */ /* 0x000fe20003f0f070 */
[----:B------:R-:W-:Y:S01]  /*f3e0*/  UMOV UR6, 0x30000 ;  /* 0x0003000000067882 */ /* 0x000fe20000000000 */
[----:B------:R-:W-:Y:S01]  /*f3f0*/  UMOV UR14, 0x0 ;  /* 0x00000000000e7882 */ /* 0x000fe20000000000 */
[----:B------:R-:W-:-:S10]  /*f400*/  UMOV UR15, 0x14f00000 ;  /* 0x14f00000000f7882 */ /* 0x000fd40000000000 */
.L_x_265:
        /* <DEDUP_REMOVED lines=16> */
.L_x_266:
        /* <DEDUP_REMOVED lines=16> */
.L_x_267:
        /* <DEDUP_REMOVED lines=10> */
[----:B------:R0:W-:Y:S01]  /*f6b0*/  STL [R1+0x4], R0 ;  /* 0x0000040001007387 */ /* 0x0001e20000100800 */
[----:B------:R-:W-:-:S07]  /*f6c0*/  IMAD.MOV.U32 R17, RZ, RZ, R6 ;  /* 0x000000ffff117224 */ /* 0x000fce00078e0006 */
.L_x_248:
[----:B------:R-:W-:Y:S05]  /*f6d0*/  BSYNC B0 ;  /* 0x0000000000007941 */ /* 0x000fea0003800000 */
.L_x_247:
[----:B0-----:R-:W3:Y:S01]  /*f6e0*/  LDL.LU R0, [R1+0x20] ;  /* 0x0000200001007983 */ /* 0x001ee20000300800 */
[----:B------:R-:W-:-:S03]  /*f6f0*/  IMAD.MOV.U32 R19, RZ, RZ, R4 ;  /* 0x000000ffff137224 */ /* 0x000fc600078e0004 */
[----:B------:R4:W-:Y:S02]  /*f700*/  STL [R1], R8 ;  /* 0x0000000801007387 */ /* 0x0009e40000100800 */
[----:B---34-:R-:W-:-:S07]  /*f710*/  VIADD R0, R0, 0xfffffffd ;  /* 0xfffffffd00007836 */ /* 0x018fce0000000000 */
.L_x_246:
[----:B------:R-:W3:Y:S01]  /*f720*/  LDL.LU R2, [R1+0x18] ;  /* 0x0000180001027983 */ /* 0x000ee20000300800 */
[----:B------:R-:W-:Y:S01]  /*f730*/  IMAD.MOV R9, RZ, RZ, -R9 ;  /* 0x000000ffff097224 */ /* 0x000fe200078e0a09 */
[----:B------:R-:W-:Y:S04]  /*f740*/  BSSY B0, `(.L_x_245) ;  /* 0x00001d8000007945 */ /* 0x000fe80003800000 */
[----:B---3--:R-:W-:-:S13]  /*f750*/  ISETP.NE.AND P0, PT, R2, R9, PT ;  /* 0x000000090200720c */ /* 0x008fda0003f05270 */
[----:B------:R-:W-:Y:S05]  /*f760*/  @!P0 BRA `(.L_x_268) ;  /* 0x0000001c00548947 */ /* 0x000fea0003800000 */
[----:B0-----:R-:W-:-:S07]  /*f770*/  IMAD.MOV.U32 R6, RZ, RZ, R17 ;  /* 0x000000ffff067224 */ /* 0x001fce00078e0011 */
.L_x_311:
[----:B---3--:R-:W3:Y:S01]  /*f780*/  LDL R2, [R1] ;  /* 0x0000000001027983 */ /* 0x008ee20000100800 */
[----:B------:R-:W-:Y:S01]  /*f790*/  LOP3.LUT P1, RZ, R18, 0x8, RZ, 0xc0, !PT ;  /* 0x0000000812ff7812 */ /* 0x000fe2000782c0ff */
[----:B------:R-:W-:Y:S01]  /*f7a0*/  VIADD R4, R19, 0x1 ;  /* 0x0000000113047836 */ /* 0x000fe20000000000 */
[----:B------:R-:W-:Y:S04]  /*f7b0*/  BSSY B1, `(.L_x_269) ;  /* 0x00000e5000017945 */ /* 0x000fe80003800000 */
[----:B------:R-:W-:-:S04]  /*f7c0*/  ISETP.NE.AND P0, PT, R4, 0x2, PT ;  /* 0x000000020400780c */ /* 0x000fc80003f05270 */
[----:B-1----:R-:W-:Y:S02]  /*f7d0*/  SEL R5, RZ, 0x1, P0 ;  /* 0x00000001ff057807 */ /* 0x002fe40000000000 */
[----:B------:R-:W-:Y:S02]  /*f7e0*/  SEL R4, R4, RZ, P0 ;  /* 0x000000ff04047207 */ /* 0x000fe40000000000 */
[----:B---3--:R-:W-:Y:S01]  /*f7f0*/  LOP3.LUT R5, R2, R5, RZ, 0x3c, !PT ;  /* 0x0000000502057212 */ /* 0x008fe200078e3cff */
[----:B0-----:R-:W-:Y:S06]  /*f800*/  @!P1 BRA `(.L_x_270) ;  /* 0x0000000c007c9947 */ /* 0x001fec0003800000 */
        /* <DEDUP_REMOVED lines=9> */
[----:B--2---:R-:W0:Y:S02]  /*f8a0*/  @P0 LDC.64 R2, c[0x0][0x440] ;  /* 0x00011000ff020b82 */ /* 0x004e240000000a00 */
[----:B0-----:R-:W-:-:S04]  /*f8b0*/  @P0 IMAD.HI.U32 R6, R0, R2, RZ ;  /* 0x0000000200060227 */ /* 0x001fc800078e00ff */
        /* <DEDUP_REMOVED lines=13> */
.L_x_271:
[----:B--2---:R-:W-:Y:S01]  /*f990*/  LEA R3, R4, UR36, 0x3 ;  /* 0x0000002404037c11 */ /* 0x004fe2000f8e18ff */
[----:B------:R-:W-:Y:S01]  /*f9a0*/  BSSY B2, `(.L_x_272) ;  /* 0x0000004000027945 */ /* 0x000fe20003800000 */
[----:B------:R-:W-:-:S04]  /*f9b0*/  SHF.L.U32 R2, R5, 0x1f, RZ ;  /* 0x0000001f05027819 */ /* 0x000fc800000006ff */
[----:B------:R-:W1:Y:S02]  /*f9c0*/  SYNCS.PHASECHK.TRANS64.TRYWAIT P0, [R3+URZ+0x38840], R2 ;  /* 0x03884002030075a7 */ /* 0x000e64000800017f */
[----:B-1----:R-:W-:Y:S05]  /*f9d0*/  @!P0 BRA `(.L_x_273) ;  /* 0x0000003400c48947 */ /* 0x002fea0003800000 */
.L_x_364:
[----:B------:R-:W-:Y:S05]  /*f9e0*/  BSYNC B2 ;  /* 0x0000000000027941 */ /* 0x000fea0003800000 */
.L_x_272:
[----:B0-----:R-:W0:Y:S01]  /*f9f0*/  S2R R7, SR_TID.X ;  /* 0x0000000000077919 */ /* 0x001e220000002100 */
[----:B------:R-:W-:Y:S01]  /*fa00*/  UPRMT UR4, UR37, 0x9910, URZ ;  /* 0x0000991025047896 */ /* 0x000fe2000800003f */
[----:B0-----:R-:W-:-:S04]  /*fa10*/  LOP3.LUT R7, R7, 0x7f, RZ, 0xc0, !PT ;  /* 0x0000007f07077812 */ /* 0x001fc800078ec0ff */
[----:B------:R-:W-:-:S13]  /*fa20*/  ISETP.NE.AND P0, PT, R7, RZ, PT ;  /* 0x000000ff0700720c */ /* 0x000fda0003f05270 */
[----:B-1----:R-:W-:-:S04]  /*fa30*/  @!P0 IMAD.MOV.U32 R2, RZ, RZ, 0xa000 ;  /* 0x0000a000ff028424 */ /* 0x002fc800078e00ff */
[----:B------:R0:W-:Y:S02]  /*fa40*/  @!P0 SYNCS.ARRIVE.TRANS64 RZ, [R3+URZ+0x38830], R2 ;  /* 0x0388300203ff89a7 */ /* 0x0001e4000800003f */
[----:B0-----:R-:W-:-:S05]  /*fa50*/  IMAD.U32 R2, RZ, RZ, UR4 ;  /* 0x00000004ff027e24 */ /* 0x001fca000f8e00ff */
[----:B------:R-:W-:-:S13]  /*fa60*/  ISETP.NE.AND P1, PT, R2, 0x2, PT ;  /* 0x000000020200780c */ /* 0x000fda0003f25270 */
[----:B------:R-:W-:Y:S05]  /*fa70*/  @P1 BRA `(.L_x_274) ;  /* 0x0000000000041947 */ /* 0x000fea0003800000 */
[----:B------:R-:W-:Y:S01]  /*fa80*/  BPT.TRAP 0x1 ;  /* 0x000000040000795c */ /* 0x000fe20000300000 */
.L_x_274:
[----:B------:R-:W-:Y:S01]  /*fa90*/  LOP3.LUT P0, RZ, R18, 0x2, RZ, 0xc0, !PT ;  /* 0x0000000212ff7812 */ /* 0x000fe2000780c0ff */
[----:B------:R-:W-:-:S12]  /*faa0*/  BSSY B2, `(.L_x_275) ;  /* 0x0000003000027945 */ /* 0x000fd80003800000 */
[----:B------:R-:W-:Y:S05]  /*fab0*/  @P0 BRA `(.L_x_276) ;  /* 0x0000000000040947 */ /* 0x000fea0003800000 */
[----:B------:R-:W-:Y:S01]  /*fac0*/  BPT.TRAP 0x1 ;  /* 0x000000040000795c */ /* 0x000fe20000300000 */
.L_x_276:
[----:B------:R-:W-:Y:S05]  /*fad0*/  BSYNC B2 ;  /* 0x0000000000027941 */ /* 0x000fea0003800000 */
.L_x_275:
[----:B------:R-:W0:Y:S01]  /*fae0*/  S2R R2, SR_CgaCtaId ;  /* 0x0000000000027919 */ /* 0x000e220000008800 */
        /* <DEDUP_REMOVED lines=9> */
[----:B0-----:R-:W-:-:S05]  /*fb80*/  LOP3.LUT R2, R2, 0x1, RZ, 0xc0, !PT ;  /* 0x0000000102027812 */ /* 0x001fca00078ec0ff */
[----:B------:R-:W-:-:S04]  /*fb90*/  IMAD R2, R2, 0xa00, RZ ;  /* 0x00000a0002027824 */ /* 0x000fc800078e02ff */
[----:B------:R-:W-:Y:S02]  /*fba0*/  IMAD R7, R4, 0x5000, R2 ;  /* 0x0000500004077824 */ /* 0x000fe400078e0202 */
[----:B------:R-:W0:Y:S03]  /*fbb0*/  S2R R2, SR_CgaCtaId ;  /* 0x0000000000027919 */ /* 0x000e260000008800 */
[----:B------:R-:W-:-:S05]  /*fbc0*/  LEA R7, R7, UR36, 0x1 ;  /* 0x0000002407077c11 */ /* 0x000fca000f8e08ff */
[----:B------:R-:W-:Y:S01]  /*fbd0*/  VIADD R9, R7, 0x24400 ;  /* 0x0002440007097836 */ /* 0x000fe20000000000 */
[----:B0-----:R-:W-:-:S05]  /*fbe0*/  LOP3.LUT R2, R2, 0x1, RZ, 0xc0, !PT ;  /* 0x0000000102027812 */ /* 0x001fca00078ec0ff */
[----:B------:R-:W-:-:S04]  /*fbf0*/  IMAD R2, R2, 0x28, RZ ;  /* 0x0000002802027824 */ /* 0x000fc800078e02ff */
[----:B------:R-:W-:-:S07]  /*fc00*/  IMAD R2, R8, 0x50, R2 ;  /* 0x0000005008027824 */ /* 0x000fce00078e0202 */
.L_x_277:
        /* <DEDUP_REMOVED lines=17> */
.L_x_278:
        /* <DEDUP_REMOVED lines=17> */
.L_x_279:
        /* <DEDUP_REMOVED lines=17> */
.L_x_280:
        /* <DEDUP_REMOVED lines=16> */
.L_x_365:
[----:B------:R-:W-:Y:S05]  /*10040*/  BSYNC B2 ;  /* 0x0000000000027941 */ /* 0x000fea0003800000 */
.L_x_281:
[----:B------:R-:W1:Y:S02]  /*10050*/  S2R R7, SR_TID.X ;  /* 0x0000000000077919 */ /* 0x000e640000002100 */
[----:B-1----:R-:W-:-:S04]  /*10060*/  LOP3.LUT R7, R7, 0x7f, RZ, 0xc0, !PT ;  /* 0x0000007f07077812 */ /* 0x002fc800078ec0ff */
[----:B------:R-:W-:-:S13]  /*10070*/  ISETP.NE.AND P0, PT, R7, RZ, PT ;  /* 0x000000ff0700720c */ /* 0x000fda0003f05270 */
[----:B0-----:R-:W-:-:S04]  /*10080*/  @!P0 IMAD.MOV.U32 R3, RZ, RZ, 0xa000 ;  /* 0x0000a000ff038424 */ /* 0x001fc800078e00ff */
[----:B------:R0:W-:Y:S01]  /*10090*/  @!P0 SYNCS.ARRIVE.TRANS64 RZ, [R2+URZ+0x38850], R3 ;  /* 0x0388500302ff89a7 */ /* 0x0001e2000800003f */
[----:B------:R-:W-:Y:S05]  /*100a0*/  @P1 BRA `(.L_x_283) ;  /* 0x0000000000041947 */ /* 0x000fea0003800000 */
[----:B------:R-:W-:Y:S01]  /*100b0*/  BPT.TRAP 0x1 ;  /* 0x000000040000795c */ /* 0x000fe20000300000 */
.L_x_283:
[----:B------:R-:W-:Y:S01]  /*100c0*/  LOP3.LUT P0, RZ, R18, 0x2, RZ, 0xc0, !PT ;  /* 0x0000000212ff7812 */ /* 0x000fe2000780c0ff */
[----:B------:R-:W-:-:S12]  /*100d0*/  BSSY B2, `(.L_x_284) ;  /* 0x0000003000027945 */ /* 0x000fd80003800000 */
[----:B------:R-:W-:Y:S05]  /*100e0*/  @P0 BRA `(.L_x_285) ;  /* 0x0000000000040947 */ /* 0x000fea0003800000 */
[----:B------:R-:W-:Y:S01]  /*100f0*/  BPT.TRAP 0x1 ;  /* 0x000000040000795c */ /* 0x000fe20000300000 */
.L_x_285:
[----:B------:R-:W-:Y:S05]  /*10100*/  BSYNC B2 ;  /* 0x0000000000027941 */ /* 0x000fea0003800000 */
.L_x_284:
        /* <DEDUP_REMOVED lines=19> */
.L_x_286:
        /* <DEDUP_REMOVED lines=16> */
.L_x_287:
        /* <DEDUP_REMOVED lines=16> */
.L_x_288:
        /* <DEDUP_REMOVED lines=16> */
.L_x_289:
        /* <DEDUP_REMOVED lines=12> */
.L_x_270:
[----:B------:R-:W-:Y:S05]  /*10600*/  BSYNC B1 ;  /* 0x0000000000017941 */ /* 0x000fea0003800000 */
.L_x_269:
[----:B------:R-:W-:Y:S01]  /*10610*/  VIADD R19, R4, 0x1 ;  /* 0x0000000104137836 */ /* 0x000fe20000000000 */
[----:B------:R-:W-:Y:S01]  /*10620*/  LOP3.LUT P1, RZ, R18, 0x8, RZ, 0xc0, !PT ;  /* 0x0000000812ff7812 */ /* 0x000fe2000782c0ff */
[----:B------:R-:W-:Y:S03]  /*10630*/  BSSY B1, `(.L_x_290) ;  /* 0x00000e5000017945 */ /* 0x000fe60003800000 */
[----:B------:R-:W-:-:S04]  /*10640*/  ISETP.NE.AND P0, PT, R19, 0x2, PT ;  /* 0x000000021300780c */ /* 0x000fc80003f05270 */
[----:B------:R-:W-:Y:S02]  /*10650*/  SEL R2, RZ, 0x1, P0 ;  /* 0x00000001ff027807 */ /* 0x000fe40000000000 */
[----:B------:R-:W-:Y:S02]  /*10660*/  SEL R19, R19, RZ, P0 ;  /* 0x000000ff13137207 */ /* 0x000fe40000000000 */
[----:B------:R-:W-:-:S05]  /*10670*/  LOP3.LUT R9, R5, R2, RZ, 0x3c, !PT ;  /* 0x0000000205097212 */ /* 0x000fca00078e3cff */
[----:B------:R1:W-:Y:S01]  /*10680*/  STL [R1], R9 ;  /* 0x0000000901007387 */ /* 0x0003e20000100800 */
[----:B------:R-:W-:Y:S05]  /*10690*/  @!P1 BRA `(.L_x_291) ;  /* 0x0000000c00789947 */ /* 0x000fea0003800000 */
[----:B------:R-:W-:Y:S01]  /*106a0*/  LOP3.LUT P1, RZ, R18, 0x4, RZ, 0xc0, !PT ;  /* 0x0000000412ff7812 */ /* 0x000fe2000782c0ff */
[----:B0-----:R-:W-:-:S12]  /*106b0*/  VIADD R8, R0, 0xffffffff ;  /* 0xffffffff00087836 */ /* 0x001fd80000000000 */
        /* <DEDUP_REMOVED lines=22> */
.L_x_292:
[----:B--2---:R-:W-:Y:S01]  /*10820*/  LEA R3, R19, UR36, 0x3 ;  /* 0x0000002413037c11 */ /* 0x004fe2000f8e18ff */
[----:B------:R-:W-:Y:S01]  /*10830*/  BSSY B2, `(.L_x_293) ;  /* 0x0000004000027945 */ /* 0x000fe20003800000 */
[----:B------:R-:W-:-:S04]  /*10840*/  SHF.L.U32 R2, R9, 0x1f, RZ ;  /* 0x0000001f09027819 */ /* 0x000fc800000006ff */
[----:B------:R-:W2:Y:S02]  /*10850*/  SYNCS.PHASECHK.TRANS64.TRYWAIT P0, [R3+URZ+0x38840], R2 ;  /* 0x03884002030075a7 */ /* 0x000ea4000800017f */
[----:B--2---:R-:W-:Y:S05]  /*10860*/  @!P0 BRA `(.L_x_294) ;  /* 0x0000002800488947 */ /* 0x004fea0003800000 */
.L_x_366:
[----:B------:R-:W-:Y:S05]  /*10870*/  BSYNC B2 ;  /* 0x0000000000027941 */ /* 0x000fea0003800000 */
.L_x_293:
[----:B0-----:R-:W0:Y:S01]  /*10880*/  S2R R7, SR_TID.X ;  /* 0x0000000000077919 */ /* 0x001e220000002100 */
[----:B------:R-:W-:Y:S01]  /*10890*/  UPRMT UR4, UR37, 0x9910, URZ ;  /* 0x0000991025047896 */ /* 0x000fe2000800003f */
[----:B0-----:R-:W-:-:S04]  /*108a0*/  LOP3.LUT R7, R7, 0x7f, RZ, 0xc0, !PT ;  /* 0x0000007f07077812 */ /* 0x001fc800078ec0ff */
[----:B------:R-:W-:-:S13]  /*108b0*/  ISETP.NE.AND P0, PT, R7, RZ, PT ;  /* 0x000000ff0700720c */ /* 0x000fda0003f05270 */
[----:B--2---:R-:W-:-:S04]  /*108c0*/  @!P0 IMAD.MOV.U32 R2, RZ, RZ, 0xa000 ;  /* 0x0000a000ff028424 */ /* 0x004fc800078e00ff */
[----:B------:R0:W-:Y:S02]  /*108d0*/  @!P0 SYNCS.ARRIVE.TRANS64 RZ, [R3+URZ+0x38830], R2 ;  /* 0x0388300203ff89a7 */ /* 0x0001e4000800003f */
[----:B0-----:R-:W-:-:S05]  /*108e0*/  IMAD.U32 R2, RZ, RZ, UR4 ;  /* 0x00000004ff027e24 */ /* 0x001fca000f8e00ff */
[----:B------:R-:W-:-:S13]  /*108f0*/  ISETP.NE.AND P1, PT, R2, 0x2, PT ;  /* 0x000000020200780c */ /* 0x000fda0003f25270 */
[----:B------:R-:W-:Y:S05]  /*10900*/  @P1 BRA `(.L_x_295) ;  /* 0x0000000000041947 */ /* 0x000fea0003800000 */
[----:B------:R-:W-:Y:S01]  /*10910*/  BPT.TRAP 0x1 ;  /* 0x000000040000795c */ /* 0x000fe20000300000 */
.L_x_295:
[----:B------:R-:W-:Y:S01]  /*10920*/  LOP3.LUT P0, RZ, R18, 0x2, RZ, 0xc0, !PT ;  /* 0x0000000212ff7812 */ /* 0x000fe2000780c0ff */
[----:B------:R-:W-:-:S12]  /*10930*/  BSSY B2, `(.L_x_296) ;  /* 0x0000003000027945 */ /* 0x000fd80003800000 */
[----:B------:R-:W-:Y:S05]  /*10940*/  @P0 BRA `(.L_x_297) ;  /* 0x0000000000040947 */ /* 0x000fea0003800000 */
[----:B------:R-:W-:Y:S01]  /*10950*/  BPT.TRAP 0x1 ;  /* 0x000000040000795c */ /* 0x000fe20000300000 */
.L_x_297:
[----:B------:R-:W-:Y:S05]  /*10960*/  BSYNC B2 ;  /* 0x0000000000027941 */ /* 0x000fea0003800000 */
.L_x_296:
        /* <DEDUP_REMOVED lines=15> */
[----:B-1----:R-:W-:Y:S01]  /*10a60*/  VIADD R9, R7, 0x24400 ;  /* 0x0002440007097836 */ /* 0x002fe20000000000 */
[----:B0-----:R-:W-:-:S05]  /*10a70*/  LOP3.LUT R2, R2, 0x1, RZ, 0xc0, !PT ;  /* 0x0000000102027812 */ /* 0x001fca00078ec0ff */
[----:B------:R-:W-:-:S04]  /*10a80*/  IMAD R2, R2, 0x28, RZ ;  /* 0x0000002802027824 */ /* 0x000fc800078e02ff */
[----:B------:R-:W-:-:S07]  /*10a90*/  IMAD R2, R8, 0x50, R2 ;  /* 0x0000005008027824 */ /* 0x000fce00078e0202 */
.L_x_298:
        /* <DEDUP_REMOVED lines=17> */
.L_x_299:
        /* <DEDUP_REMOVED lines=17> */
.L_x_300:
        /* <DEDUP_REMOVED lines=17> */
.L_x_301:
        /* <DEDUP_REMOVED lines=10> */
[----:B------:R-:W-:Y:S01]  /*10e70*/  SHF.L.U32 R5, R5, 0x1f, RZ ;  /* 0x0000001f05057819 */ /* 0x000fe200000006ff */
[----:B------:R-:W-:Y:S01]  /*10e80*/  BSSY B2, `(.L_x_302) ;  /* 0x0000004000027945 */ /* 0x000fe20003800000 */
[----:B------:R-:W-:-:S04]  /*10e90*/  LEA R2, R4, UR36, 0x3 ;  /* 0x0000002404027c11 */ /* 0x000fc8000f8e18ff */
[----:B------:R-:W0:Y:S02]  /*10ea0*/  SYNCS.PHASECHK.TRANS64.TRYWAIT P0, [R2+URZ+0x38860], R5 ;  /* 0x03886005020075a7 */ /* 0x000e24000800017f */
[----:B0-----:R-:W-:Y:S05]  /*10eb0*/  @!P0 BRA `(.L_x_303) ;  /* 0x0000002000c88947 */ /* 0x001fea0003800000 */
.L_x_367:
[----:B------:R-:W-:Y:S05]  /*10ec0*/  BSYNC B2 ;  /* 0x0000000000027941 */ /* 0x000fea0003800000 */
.L_x_302:
[----:B------:R-:W1:Y:S02]  /*10ed0*/  S2R R3, SR_TID.X ;  /* 0x0000000000037919 */ /* 0x000e640000002100 */
[----:B-1----:R-:W-:-:S04]  /*10ee0*/  LOP3.LUT R3, R3, 0x7f, RZ, 0xc0, !PT ;  /* 0x0000007f03037812 */ /* 0x002fc800078ec0ff */
[----:B------:R-:W-:-:S13]  /*10ef0*/  ISETP.NE.AND P0, PT, R3, RZ, PT ;  /* 0x000000ff0300720c */ /* 0x000fda0003f05270 */
[----:B------:R-:W-:-:S04]  /*10f00*/  @!P0 IMAD.MOV.U32 R3, RZ, RZ, 0xa000 ;  /* 0x0000a000ff038424 */ /* 0x000fc800078e00ff */
[----:B------:R1:W-:Y:S01]  /*10f10*/  @!P0 SYNCS.ARRIVE.TRANS64 RZ, [R2+URZ+0x38850], R3 ;  /* 0x0388500302ff89a7 */ /* 0x0003e2000800003f */
[----:B------:R-:W-:Y:S05]  /*10f20*/  @P1 BRA `(.L_x_304) ;  /* 0x0000000000041947 */ /* 0x000fea0003800000 */
[----:B------:R-:W-:Y:S01]  /*10f30*/  BPT.TRAP 0x1 ;  /* 0x000000040000795c */ /* 0x000fe20000300000 */
.L_x_304:
[----:B------:R-:W-:Y:S01]  /*10f40*/  LOP3.LUT P0, RZ, R18, 0x2, RZ, 0xc0, !PT ;  /* 0x0000000212ff7812 */ /* 0x000fe2000780c0ff */
[----:B------:R-:W-:-:S12]  /*10f50*/  BSSY B2, `(.L_x_305) ;  /* 0x0000003000027945 */ /* 0x000fd80003800000 */
[----:B------:R-:W-:Y:S05]  /*10f60*/  @P0 BRA `(.L_x_306) ;  /* 0x0000000000040947 */ /* 0x000fea0003800000 */
[----:B------:R-:W-:Y:S01]  /*10f70*/  BPT.TRAP 0x1 ;  /* 0x000000040000795c */ /* 0x000fe20000300000 */
.L_x_306:
[----:B------:R-:W-:Y:S05]  /*10f80*/  BSYNC B2 ;  /* 0x0000000000027941 */ /* 0x000fea0003800000 */
.L_x_305:
[----:B0-----:R-:W2:Y:S01]  /*10f90*/  LDL.LU R5, [R1+0x4] ;  /* 0x0000040001057983 */ /* 0x001ea20000300800 */
[----:B-1----:R-:W0:Y:S01]  /*10fa0*/  S2R R3, SR_CgaCtaId ;  /* 0x0000000000037919 */ /* 0x002e220000008800 */
        /* <DEDUP_REMOVED lines=17> */
.L_x_307:
        /* <DEDUP_REMOVED lines=16> */
.L_x_308:
        /* <DEDUP_REMOVED lines=16> */
.L_x_309:
        /* <DEDUP_REMOVED lines=16> */
.L_x_310:
        /* <DEDUP_REMOVED lines=12> */
.L_x_291:
[----:B------:R-:W-:Y:S05]  /*11480*/  BSYNC B1 ;  /* 0x0000000000017941 */ /* 0x000fea0003800000 */
.L_x_290:
[C---:B------:R-:W-:Y:S01]  /*11490*/  ISETP.GT.AND P0, PT, R0.reuse, 0x1, PT ;  /* 0x000000010000780c */ /* 0x040fe20003f04270 */
[----:B------:R-:W-:-:S12]  /*114a0*/  VIADD R0, R0, 0xfffffffe ;  /* 0xfffffffe00007836 */ /* 0x000fd80000000000 */
[----:B------:R-:W-:Y:S05]  /*114b0*/  @P0 BRA `(.L_x_311) ;  /* 0xffffffe000b00947 */ /* 0x000fea000383ffff */
.L_x_268:
[----:B------:R-:W-:Y:S05]  /*114c0*/  BSYNC B0 ;  /* 0x0000000000007941 */ /* 0x000fea0003800000 */
.L_x_245:
[----:B------:R-:W-:Y:S01]  /*114d0*/  LOP3.LUT P0, RZ, R18, 0x8, RZ, 0xc0, !PT ;  /* 0x0000000812ff7812 */ /* 0x000fe2000780c0ff */
[----:B------:R-:W-:-:S12]  /*114e0*/  BSSY B0, `(.L_x_312) ;  /* 0x0000065000007945 */ /* 0x000fd80003800000 */
[----:B------:R-:W-:Y:S05]  /*114f0*/  @!P0 BRA `(.L_x_313) ;  /* 0x00000004008c8947 */ /* 0x000fea0003800000 */
[----:B---3--:R-:W3:Y:S01]  /*11500*/  LDL R2, [R1] ;  /* 0x0000000001027983 */ /* 0x008ee20000100800 */
[----:B------:R-:W-:Y:S01]  /*11510*/  LEA R0, R19, UR36, 0x3 ;  /* 0x0000002413007c11 */ /* 0x000fe2000f8e18ff */
[----:B------:R-:W-:Y:S01]  /*11520*/  BSSY B1, `(.L_x_314) ;  /* 0x0000004000017945 */ /* 0x000fe20003800000 */
[----:B---3--:R-:W-:-:S04]  /*11530*/  SHF.L.U32 R2, R2, 0x1f, RZ ;  /* 0x0000001f02027819 */ /* 0x008fc800000006ff */
[----:B------:R-:W3:Y:S02]  /*11540*/  SYNCS.PHASECHK.TRANS64.TRYWAIT P0, [R0+URZ+0x38860], R2 ;  /* 0x03886002000075a7 */ /* 0x000ee4000800017f */
[----:B---3--:R-:W-:Y:S05]  /*11550*/  @!P0 BRA `(.L_x_315) ;  /* 0x0000001c00348947 */ /* 0x008fea0003800000 */
.L_x_368:
[----:B------:R-:W-:Y:S05]  /*11560*/  BSYNC B1 ;  /* 0x0000000000017941 */ /* 0x000fea0003800000 */
.L_x_314:
[----:B0-2---:R-:W0:Y:S01]  /*11570*/  S2R R3, SR_TID.X ;  /* 0x0000000000037919 */ /* 0x005e220000002100 */
        /* <DEDUP_REMOVED lines=9> */
.L_x_316:
[----:B------:R-:W-:Y:S01]  /*11610*/  LOP3.LUT P0, RZ, R18, 0x2, RZ, 0xc0, !PT ;  /* 0x0000000212ff7812 */ /* 0x000fe2000780c0ff */
[----:B------:R-:W-:-:S12]  /*11620*/  BSSY B1, `(.L_x_317) ;  /* 0x0000003000017945 */ /* 0x000fd80003800000 */
[----:B------:R-:W-:Y:S05]  /*11630*/  @P0 BRA `(.L_x_318) ;  /* 0x0000000000040947 */ /* 0x000fea0003800000 */
[----:B------:R-:W-:Y:S01]  /*11640*/  BPT.TRAP 0x1 ;  /* 0x000000040000795c */ /* 0x000fe20000300000 */
.L_x_318:
[----:B------:R-:W-:Y:S05]  /*11650*/  BSYNC B1 ;  /* 0x0000000000017941 */ /* 0x000fea0003800000 */
.L_x_317:
[----:B------:R-:W2:Y:S01]  /*11660*/  LDL R3, [R1+0x4] ;  /* 0x0000040001037983 */ /* 0x000ea20000100800 */
[----:B------:R-:W0:Y:S01]  /*11670*/  S2R R2, SR_CgaCtaId ;  /* 0x0000000000027919 */ /* 0x000e220000008800 */
[----:B------:R-:W3:Y:S01]  /*11680*/  S2R R4, SR_CgaCtaId ;  /* 0x0000000000047919 */ /* 0x000ee20000008800 */
[----:B------:R-:W-:Y:S01]  /*11690*/  UIADD3 UR4, UP0, UR38, 0x470, URZ ;  /* 0x0000047026047890 */ /* 0x000fe2000ff1e03f */
[----:B------:R-:W-:Y:S01]  /*116a0*/  PLOP3.LUT P0, PT, PT, PT, PT, 0x80, 0x0 ;  /* 0x000000000000781c */ /* 0x000fe20003f0f070 */
[----:B------:R-:W-:Y:S01]  /*116b0*/  VIADD R0, R0, 0x38850 ;  /* 0x0003885000007836 */ /* 0x000fe20000000000 */
[----:B------:R-:W-:Y:S01]  /*116c0*/  UMOV UR6, 0x30000 ;  /* 0x0003000000067882 */ /* 0x000fe20000000000 */
[----:B------:R-:W-:Y:S01]  /*116d0*/  UIADD3.X UR5, URZ, UR39, URZ, UP0, !UPT ;  /* 0x000000273f057290 */ /* 0x000fe200087fe43f */
[----:B0-----:R-:W-:Y:S02]  /*116e0*/  LOP3.LUT R2, R2, 0x1, RZ, 0xc0, !PT ;  /* 0x0000000102027812 */ /* 0x001fe400078ec0ff */
[----:B---3--:R-:W-:-:S03]  /*116f0*/  LOP3.LUT R4, R4, 0x1, RZ, 0xc0, !PT ;  /* 0x0000000104047812 */ /* 0x008fc600078ec0ff */
[----:B------:R-:W-:-:S04]  /*11700*/  IMAD R2, R2, 0xa00, RZ ;  /* 0x00000a0002027824 */ /* 0x000fc800078e02ff */
[----:B------:R-:W-:Y:S02]  /*11710*/  IMAD R2, R19, 0x5000, R2 ;  /* 0x0000500013027824 */ /* 0x000fe400078e0202 */
[----:B------:R-:W-:-:S03]  /*11720*/  IMAD R4, R4, 0x28, RZ ;  /* 0x0000002804047824 */ /* 0x000fc600078e02ff */
[----:B------:R-:W-:Y:S01]  /*11730*/  LEA R2, R2, UR36, 0x1 ;  /* 0x0000002402027c11 */ /* 0x000fe2000f8e08ff */
[----:B------:R-:W-:Y:S01]  /*11740*/  UMOV UR14, 0x0 ;  /* 0x00000000000e7882 */ /* 0x000fe20000000000 */
[----:B------:R-:W-:Y:S01]  /*11750*/  UMOV UR15, 0x14f00000 ;  /* 0x14f00000000f7882 */ /* 0x000fe20000000000 */
[----:B------:R-:W-:Y:S01]  /*11760*/  UMOV UR10, URZ ;  /* 0x0000003f000a7c82 */ /* 0x000fe20008000000 */
[----:B--2---:R-:W-:Y:S02]  /*11770*/  IMAD R3, R3, 0x50, R4 ;  /* 0x0000005003037824 */ /* 0x004fe400078e0204 */
[----:B------:R-:W-:-:S07]  /*11780*/  VIADD R4, R2, 0x400 ;  /* 0x0000040002047836 */ /* 0x000fce0000000000 */
.L_x_319:
        /* <DEDUP_REMOVED lines=10> */
[----:B------:R-:W-:Y:S01]  /*11830*/  PLOP3.LUT P0, PT, PT, PT, PT, 0x80, 0x0 ;  /* 0x000000000000781c */ /* 0x000fe20003f0f070 */
[----:B------:R-:W-:Y:S01]  /*11840*/  VIADD R4, R2, 0x2c00 ;  /* 0x00002c0002047836 */ /* 0x000fe20000000000 */
[----:B------:R-:W-:Y:S01]  /*11850*/  UMOV UR6, 0x30000 ;  /* 0x0003000000067882 */ /* 0x000fe20000000000 */
[----:B------:R-:W-:Y:S01]  /*11860*/  UMOV UR14, 0x0 ;  /* 0x00000000000e7882 */ /* 0x000fe20000000000 */
[----:B------:R-:W-:Y:S01]  /*11870*/  UMOV UR15, 0x14f00000 ;  /* 0x14f00000000f7882 */ /* 0x000fe20000000000 */
[----:B------:R-:W-:-:S08]  /*11880*/  UMOV UR10, 0x40 ;  /* 0x00000040000a7882 */ /* 0x000fd00000000000 */
.L_x_320:
        /* <DEDUP_REMOVED lines=16> */
.L_x_321:
        /* <DEDUP_REMOVED lines=16> */
.L_x_322:
        /* <DEDUP_REMOVED lines=9> */
[----:B----4-:R-:W-:Y:S05]  /*11b20*/  @P0 BRA.U.ANY `(.L_x_322) ;  /* 0xfffffffd00d80947 */ /* 0x010fea000393ffff */
.L_x_313:
[----:B------:R-:W-:Y:S05]  /*11b30*/  BSYNC B0 ;  /* 0x0000000000007941 */ /* 0x000fea0003800000 */
.L_x_312:
[----:B0-----:R-:W4:Y:S01]  /*11b40*/  LDL.LU R6, [R1+0x24] ;  /* 0x0000240001067983 */ /* 0x001f220000300800 */
[----:B------:R-:W-:Y:S01]  /*11b50*/  VIADD R19, R19, 0x1 ;  /* 0x0000000113137836 */ /* 0x000fe20000000000 */
[----:B------:R-:W-:Y:S02]  /*11b60*/  ULDC UR4, c[0x0][0xc34] ;  /* 0x00030d0000047ab9 */ /* 0x000fe40000000800 */
[----:B-1----:R-:W5:Y:S04]  /*11b70*/  LDL.LU R5, [R1] ;  /* 0x0000000001057983 */ /* 0x002f680000300800 */
[----:B------:R-:W2:Y:S01]  /*11b80*/  LDL.LU R4, [R1+0x2c] ;  /* 0x00002c0001047983 */ /* 0x000ea20000300800 */
[----:B------:R-:W-:-:S04]  /*11b90*/  ISETP.NE.AND P0, PT, R19, 0x2, PT ;  /* 0x000000021300780c */ /* 0x000fc80003f05270 */
[----:B---3--:R-:W-:Y:S02]  /*11ba0*/  SEL R0, RZ, 0x1, P0 ;  /* 0x00000001ff007807 */ /* 0x008fe40000000000 */
        /* <DEDUP_REMOVED lines=10> */
.L_x_228:
[----:B0-----:R-:W0:Y:S01]  /*11c50*/  S2R R3, SR_CgaCtaId ;  /* 0x0000000000037919 */ /* 0x001e220000008800 */
[----:B------:R-:W-:Y:S01]  /*11c60*/  MOV R0, 0x400 ;  /* 0x0000040000007802 */ /* 0x000fe20000000f00 */
[----:B------:R-:W-:Y:S03]  /*11c70*/  BSSY B0, `(.L_x_324) ;  /* 0x0000005000007945 */ /* 0x000fe60003800000 */
[----:B0-----:R-:W-:Y:S02]  /*11c80*/  LEA R0, R3, R0, 0x18 ;  /* 0x0000000003007211 */ /* 0x001fe400078ec0ff */
[----:B------:R-:W-:-:S04]  /*11c90*/  SHF.L.U32 R3, R2, 0x1f, RZ ;  /* 0x0000001f02037819 */ /* 0x000fc800000006ff */
[----:B------:R-:W0:Y:S02]  /*11ca0*/  SYNCS.PHASECHK.TRANS64.TRYWAIT P0, [R0+URZ+0x38820], R3 ;  /* 0x03882003000075a7 */ /* 0x000e24000800017f */
[----:B0-----:R-:W-:Y:S05]  /*11cb0*/  @!P0 BRA `(.L_x_325) ;  /* 0x0000001400708947 */ /* 0x001fea0003800000 */
.L_x_369:
[----:B------:R-:W-:Y:S05]  /*11cc0*/  BSYNC B0 ;  /* 0x0000000000007941 */ /* 0x000fea0003800000 */
.L_x_324:
[----:B------:R-:W-:-:S03]  /*11cd0*/  UMOV UR4, 0xffffffff ;  /* 0xffffffff00047882 */ /* 0x000fc60000000000 */
[----:B------:R-:W-:Y:S05]  /*11ce0*/  BRA.DIV UR4, `(.L_x_326) ;  /* 0x0000001604787947 */ /* 0x000fea000b800000 */
[----:B------:R-:W1:Y:S02]  /*11cf0*/  S2R R2, SR_TID.X ;  /* 0x0000000000027919 */ /* 0x000e640000002100 */
[----:B-1----:R-:W-:-:S04]  /*11d00*/  SHF.R.U32.HI R2, RZ, 0x5, R2 ;  /* 0x00000005ff027819 */ /* 0x002fc80000011602 */
[----:B------:R-:W-:-:S05]  /*11d10*/  LOP3.LUT R2, R2, 0x3, RZ, 0xc0, !PT ;  /* 0x0000000302027812 */ /* 0x000fca00078ec0ff */
[----:B------:R1:W2:Y:S02]  /*11d20*/  SHFL.IDX PT, R14, R2, RZ, 0x1f ;  /* 0x00001fff020e7589 */ /* 0x0002a400000e0000 */
.L_x_372:
[----:B--2---:R-:W-:Y:S01]  /*11d30*/  ISETP.NE.AND P0, PT, R14, RZ, PT ;  /* 0x000000ff0e00720c */ /* 0x004fe20003f05270 */
[----:B------:R-:W-:-:S12]  /*11d40*/  BSSY B0, `(.L_x_327) ;  /* 0x0000027000007945 */ /* 0x000fd80003800000 */
[----:B------:R-:W-:Y:S05]  /*11d50*/  @P0 BRA `(.L_x_328) ;  /* 0x0000000000940947 */ /* 0x000fea0003800000 */
[----:B------:R-:W-:-:S03]  /*11d60*/  UMOV UR4, 0xffffffff ;  /* 0xffffffff00047882 */ /* 0x000fc60000000000 */
[----:B------:R-:W-:Y:S05]  /*11d70*/  BRA.DIV UR4, `(.L_x_329) ;  /* 0x0000001604887947 */ /* 0x000fea000b800000 */
[----:B------:R-:W-:-:S13]  /*11d80*/  ELECT P6, URZ, PT ;  /* 0x00000000003f782f */ /* 0x000fda00038c0000 */
.L_x_375:
        /* <DEDUP_REMOVED lines=8> */
.L_x_330:
[----:B------:R-:W2:Y:S01]  /*11e10*/  LDL.LU R7, [R1] ;  /* 0x0000000001077983 */ /* 0x000ea20000300800 */
[----:B------:R-:W-:Y:S02]  /*11e20*/  VIADD R2, R0, 0x38840 ;  /* 0x0003884000027836 */ /* 0x000fe40000000000 */
[C---:B0-----:R-:W-:Y:S02]  /*11e30*/  VIADD R3, R19.reuse, 0x1 ;  /* 0x0000000113037836 */ /* 0x041fe40000000000 */
[----:B------:R-:W-:-:S03]  /*11e40*/  IMAD R6, R19, 0x8, R2 ;  /* 0x0000000813067824 */ /* 0x000fc600078e0202 */
[----:B------:R-:W-:-:S04]  /*11e50*/  ISETP.NE.AND P1, PT, R3, 0x2, PT ;  /* 0x000000020300780c */ /* 0x000fc80003f25270 */
[----:B------:R-:W-:Y:S02]  /*11e60*/  SEL R4, RZ, 0x1, P1 ;  /* 0x00000001ff047807 */ /* 0x000fe40000800000 */
[----:B------:R-:W-:Y:S02]  /*11e70*/  SEL R3, R3, RZ, P1 ;  /* 0x000000ff03037207 */ /* 0x000fe40000800000 */
[C---:B--2---:R-:W-:Y:S02]  /*11e80*/  SHF.L.U32 R5, R7.reuse, 0x1f, RZ ;  /* 0x0000001f07057819 */ /* 0x044fe400000006ff */
[----:B------:R-:W-:Y:S01]  /*11e90*/  LOP3.LUT R4, R7, R4, RZ, 0x3c, !PT ;  /* 0x0000000407047212 */ /* 0x000fe200078e3cff */
[----:B------:R-:W-:Y:S01]  /*11ea0*/  IMAD R7, R3, 0x8, R2 ;  /* 0x0000000803077824 */ /* 0x000fe200078e0202 */
[----:B------:R-:W0:Y:S02]  /*11eb0*/  SYNCS.PHASECHK.TRANS64.TRYWAIT P0, [R6+URZ], R5 ;  /* 0x00000005060075a7 */ /* 0x000e24000800017f */
[----:B------:R-:W-:Y:S01]  /*11ec0*/  SHF.L.U32 R2, R4, 0x1f, RZ ;  /* 0x0000001f04027819 */ /* 0x000fe200000006ff */
[----:B0-----:R-:W-:Y:S06]  /*11ed0*/  @!P0 BRA `(.L_x_331) ;  /* 0x0000001400508947 */ /* 0x001fec0003800000 */
.L_x_376:
[----:B------:R-:W1:Y:S02]  /*11ee0*/  SYNCS.PHASECHK.TRANS64.TRYWAIT P0, [R7+URZ], R2 ;  /* 0x00000002070075a7 */ /* 0x000e64000800017f */
[----:B-1----:R-:W-:Y:S05]  /*11ef0*/  @!P0 BRA `(.L_x_332) ;  /* 0x00000014005c8947 */ /* 0x002fea0003800000 */
.L_x_377:
[----:B------:R-:W-:Y:S05]  /*11f00*/  @!P2 BRA `(.L_x_333) ;  /* 0x000000000004a947 */ /* 0x000fea0003800000 */
[----:B------:R-:W-:Y:S01]  /*11f10*/  BPT.TRAP 0x1 ;  /* 0x000000040000795c */ /* 0x000fe20000300000 */
.L_x_333:
[----:B------:R-:W-:-:S04]  /*11f20*/  VIADD R0, R0, 0x38860 ;  /* 0x0003886000007836 */ /* 0x000fc80000000000 */
[----:B------:R-:W-:-:S04]  /*11f30*/  IMAD R4, R19, 0x8, R0 ;  /* 0x0000000813047824 */ /* 0x000fc800078e0200 */
[----:B------:R-:W2:Y:S02]  /*11f40*/  SYNCS.PHASECHK.TRANS64.TRYWAIT P0, [R4+URZ], R5 ;  /* 0x00000005040075a7 */ /* 0x000ea4000800017f */
[----:B--2---:R-:W-:Y:S05]  /*11f50*/  @!P0 BRA `(.L_x_334) ;  /* 0x0000001400588947 */ /* 0x004fea0003800000 */
.L_x_378:
[----:B------:R-:W-:-:S07]  /*11f60*/  IMAD R3, R3, 0x8, R0 ;  /* 0x0000000803037824 */ /* 0x000fce00078e0200 */
.L_x_335:
[----:B---3--:R3:W4:Y:S02]  /*11f70*/  SYNCS.PHASECHK.TRANS64.TRYWAIT P0, [R3+URZ], R2 ;  /* 0x00000002030075a7 */ /* 0x008724000800017f */
[----:B----4-:R-:W-:Y:S05]  /*11f80*/  @!P0 NANOSLEEP.SYNCS 0x989680 ;  /* 0x009896800000895d */ /* 0x010fea0003900000 */
[----:B------:R-:W4:Y:S02]  /*11f90*/  @!P0 SYNCS.PHASECHK.TRANS64 P0, [R3+URZ], R2 ;  /* 0x00000002030085a7 */ /* 0x000f24000800007f */
[----:B----4-:R-:W-:Y:S05]  /*11fa0*/  @!P0 BRA `(.L_x_335) ;  /* 0xfffffffc00f08947 */ /* 0x010fea000383ffff */
.L_x_328:
[----:B------:R-:W-:Y:S05]  /*11fb0*/  BSYNC B0 ;  /* 0x0000000000007941 */ /* 0x000fea0003800000 */
.L_x_327:
[----:B------:R-:W-:Y:S05]  /*11fc0*/  EXIT ;  /* 0x000000000000794d */ /* 0x000fea0003800000 */
.L_x_196:
[----:B0-----:R-:W-:-:S04]  /*11fd0*/  IMAD.U32 R3, RZ, RZ, UR36 ;  /* 0x00000024ff037e24 */ /* 0x001fc8000f8e00ff */
[----:B------:R0:W1:Y:S03]  /*11fe0*/  SYNCS.PHASECHK.TRANS64.TRYWAIT P1, [R3+URZ+0x38800], R0 ;  /* 0x03880000030075a7 */ /* 0x000066000802017f */
[----:B-1----:R-:W-:Y:S05]  /*11ff0*/  @!P1 NANOSLEEP.SYNCS 0x989680 ;  /* 0x009896800000995d */ /* 0x002fea0003900000 */
[----:B------:R-:W1:Y:S02]  /*12000*/  @!P1 SYNCS.PHASECHK.TRANS64 P1, [R3+URZ+0x38800], R0 ;  /* 0x03880000030095a7 */ /* 0x000e64000802007f */
[----:B-1----:R-:W-:Y:S05]  /*12010*/  @!P1 BRA `(.L_x_196) ;  /* 0xfffffffc00ec9947 */ /* 0x002fea000383ffff */
[----:B------:R-:W-:Y:S05]  /*12020*/  BRA `(.L_x_336) ;  /* 0xfffffef400d07947 */ /* 0x000fea000383ffff */
.L_x_200:
[----:B-1----:R1:W2:Y:S02]  /*12030*/  SYNCS.PHASECHK.TRANS64.TRYWAIT P1, [R0+URZ+0x38830], R3 ;  /* 0x03883003000075a7 */ /* 0x0022a4000802017f */
[----:B--2---:R-:W-:Y:S05]  /*12040*/  @!P1 NANOSLEEP.SYNCS 0x989680 ;  /* 0x009896800000995d */ /* 0x004fea0003900000 */
[----:B------:R-:W2:Y:S02]  /*12050*/  @!P1 SYNCS.PHASECHK.TRANS64 P1, [R0+URZ+0x38830], R3 ;  /* 0x03883003000095a7 */ /* 0x000ea4000802007f */
[----:B--2---:R-:W-:Y:S05]  /*12060*/  @!P1 BRA `(.L_x_200) ;  /* 0xfffffffc00f09947 */ /* 0x004fea000383ffff */
[----:B------:R-:W-:Y:S05]  /*12070*/  BRA `(.L_x_199) ;  /* 0xfffffef400f07947 */ /* 0x000fea000383ffff */
.L_x_206:
[----:B------:R-:W-:-:S13]  /*12080*/  R2UR UR4, R232 ;  /* 0x00000000e80472ca */ /* 0x000fda00000e0000 */
[----:B-1----:R-:W-:-:S04]  /*12090*/  IMAD.U32 R152, RZ, RZ, UR4 ;  /* 0x00000004ff987e24 */ /* 0x002fc8000f8e00ff */
[----:B------:R1:W2:Y:S03]  /*120a0*/  SYNCS.PHASECHK.TRANS64.TRYWAIT P1, [R152+URZ+0x38830], R3 ;  /* 0x03883003980075a7 */ /* 0x0002a6000802017f */
[----:B--2---:R-:W-:Y:S05]  /*120b0*/  @!P1 NANOSLEEP.SYNCS 0x989680 ;  /* 0x009896800000995d */ /* 0x004fea0003900000 */
[----:B------:R-:W2:Y:S02]  /*120c0*/  @!P1 SYNCS.PHASECHK.TRANS64 P1, [R152+URZ+0x38830], R3 ;  /* 0x03883003980095a7 */ /* 0x000ea4000802007f */
[----:B--2---:R-:W-:Y:S05]  /*120d0*/  @!P1 BRA `(.L_x_206) ;  /* 0xfffffffc00e89947 */ /* 0x004fea000383ffff */
[----:B------:R-:W-:Y:S05]  /*120e0*/  BRA `(.L_x_205) ;  /* 0xffffff3400ac7947 */ /* 0x000fea000383ffff */
.L_x_210:
[----:B0-----:R-:W-:-:S04]  /*120f0*/  IMAD.U32 R3, RZ, RZ, UR4 ;  /* 0x00000004ff037e24 */ /* 0x001fc8000f8e00ff */
[----:B------:R0:W2:Y:S03]  /*12100*/  SYNCS.PHASECHK.TRANS64.TRYWAIT P1, [R3+URZ+0x38850], R0 ;  /* 0x03885000030075a7 */ /* 0x0000a6000802017f */
[----:B--2---:R-:W-:Y:S05]  /*12110*/  @!P1 NANOSLEEP.SYNCS 0x989680 ;  /* 0x009896800000995d */ /* 0x004fea0003900000 */
[----:B------:R-:W2:Y:S02]  /*12120*/  @!P1 SYNCS.PHASECHK.TRANS64 P1, [R3+URZ+0x38850], R0 ;  /* 0x03885000030095a7 */ /* 0x000ea4000802007f */
[----:B--2---:R-:W-:Y:S05]  /*12130*/  @!P1 BRA `(.L_x_210) ;  /* 0xfffffffc00ec9947 */ /* 0x004fea000383ffff */
[----:B------:R-:W-:Y:S05]  /*12140*/  BRA `(.L_x_209) ;  /* 0xffffff5c00d07947 */ /* 0x000fea000383ffff */
.L_x_217:
[----:B-1----:R-:W-:-:S04]  /*12150*/  IMAD.U32 R7, RZ, RZ, UR9 ;  /* 0x00000009ff077e24 */ /* 0x002fc8000f8e00ff */
[----:B------:R1:W2:Y:S03]  /*12160*/  SYNCS.PHASECHK.TRANS64.TRYWAIT P1, [R7+URZ+0x38850], R0 ;  /* 0x03885000070075a7 */ /* 0x0002a6000802017f */
[----:B--2---:R-:W-:Y:S05]  /*12170*/  @!P1 NANOSLEEP.SYNCS 0x989680 ;  /* 0x009896800000995d */ /* 0x004fea0003900000 */
[----:B------:R-:W2:Y:S02]  /*12180*/  @!P1 SYNCS.PHASECHK.TRANS64 P1, [R7+URZ+0x38850], R0 ;  /* 0x03885000070095a7 */ /* 0x000ea4000802007f */
[----:B--2---:R-:W-:Y:S05]  /*12190*/  @!P1 BRA `(.L_x_217) ;  /* 0xfffffffc00ec9947 */ /* 0x004fea000383ffff */
[----:B------:R-:W-:Y:S05]  /*121a0*/  BRA `(.L_x_216) ;  /* 0xffffff7c00407947 */ /* 0x000fea000383ffff */
.L_x_232:
[----:B------:R-:W0:Y:S01]  /*121b0*/  S2R R5, SR_TID.X ;  /* 0x0000000000057919 */ /* 0x000e220000002100 */
[----:B------:R-:W-:Y:S01]  /*121c0*/  BSSY B0, `(.L_x_337) ;  /* 0x000000a000007945 */ /* 0x000fe20003800000 */
[----:B------:R-:W-:Y:S02]  /*121d0*/  IMAD.MOV.U32 R12, RZ, RZ, RZ ;  /* 0x000000ffff0c7224 */ /* 0x000fe400078e00ff */
[----:B------:R-:W-:Y:S02]  /*121e0*/  IMAD.MOV.U32 R11, RZ, RZ, 0x1f ;  /* 0x0000001fff0b7424 */ /* 0x000fe400078e00ff */
[----:B------:R-:W-:Y:S01]  /*121f0*/  IMAD.MOV.U32 R15, RZ, RZ, -0x1 ;  /* 0xffffffffff0f7424 */ /* 0x000fe200078e00ff */
[----:B0-----:R-:W-:-:S04]  /*12200*/  SHF.R.U32.HI R5, RZ, 0x5, R5 ;  /* 0x00000005ff057819 */ /* 0x001fc80000011605 */
[----:B------:R-:W-:-:S05]  /*12210*/  LOP3.LUT R5, R5, 0x3, RZ, 0xc0, !PT ;  /* 0x0000000305057812 */ /* 0x000fca00078ec0ff */
[----:B------:R-:W-:-:S07]  /*12220*/  IMAD.MOV.U32 R13, RZ, RZ, R5 ;  /* 0x000000ffff0d7224 */ /* 0x000fce00078e0005 */
[----:B-1----:R-:W-:Y:S05]  /*12230*/  WARPSYNC.COLLECTIVE R15, `(.L_x_338) ;  /* 0x000000000f087348 */ /* 0x002fea0003c00000 */
[----:B------:R0:W2:Y:S02]  /*12240*/  SHFL.IDX P6, R14, R13, R12, R11 ;  /* 0x0000000c0d0e7389 */ /* 0x0000a400000c000b */
[----:B012---:R-:W-:Y:S01]  /*12250*/  ENDCOLLECTIVE ;  /* 0x000000000000791b */ /* 0x007fe20003800000 */
.L_x_338:
[----:B------:R-:W-:Y:S05]  /*12260*/  BSYNC B0 ;  /* 0x0000000000007941 */ /* 0x000fea0003800000 */
.L_x_337:
[----:B------:R-:W-:Y:S05]  /*12270*/  BRA `(.L_x_339) ;  /* 0xffffffb0006c7947 */ /* 0x000fea000383ffff */
.L_x_234:
[----:B------:R-:W-:Y:S01]  /*12280*/  BSSY B0, `(.L_x_340) ;  /* 0x0000006000007945 */ /* 0x000fe20003800000 */
[----:B------:R-:W-:-:S07]  /*12290*/  IMAD.MOV.U32 R15, RZ, RZ, -0x1 ;  /* 0xffffffffff0f7424 */ /* 0x000fce00078e00ff */
[----:B01----:R-:W-:Y:S05]  /*122a0*/  WARPSYNC.COLLECTIVE R15, `(.L_x_341) ;  /* 0x000000000f0c7348 */ /* 0x003fea0003c00000 */
[----:B------:R-:W-:Y:S02]  /*122b0*/  ELECT P6, UR62, PT ;  /* 0x00000000003e782f */ /* 0x000fe400038c0000 */
[----:B------:R-:W-:Y:S01]  /*122c0*/  MOV R14, UR62 ;  /* 0x0000003e000e7c02 */ /* 0x000fe20008000f00 */
[----:B01----:R-:W-:Y:S10]  /*122d0*/  ENDCOLLECTIVE ;  /* 0x000000000000791b */ /* 0x003ff40003800000 */
.L_x_341:
[----:B------:R-:W-:Y:S05]  /*122e0*/  BSYNC B0 ;  /* 0x0000000000007941 */ /* 0x000fea0003800000 */
.L_x_340:
[----:B------:R-:W-:Y:S05]  /*122f0*/  BRA `(.L_x_342) ;  /* 0xffffffb0006c7947 */ /* 0x000fea000383ffff */
.L_x_236:
[----:B---3--:R3:W4:Y:S02]  /*12300*/  SYNCS.PHASECHK.TRANS64.TRYWAIT P0, [R2+URZ+0x38840], R3 ;  /* 0x03884003020075a7 */ /* 0x008724000800017f */
[----:B----4-:R-:W-:Y:S05]  /*12310*/  @!P0 NANOSLEEP.SYNCS 0x989680 ;  /* 0x009896800000895d */ /* 0x010fea0003900000 */
[----:B------:R-:W4:Y:S02]  /*12320*/  @!P0 SYNCS.PHASECHK.TRANS64 P0, [R2+URZ+0x38840], R3 ;  /* 0x03884003020085a7 */ /* 0x000f24000800007f */
[----:B----4-:R-:W-:Y:S05]  /*12330*/  @!P0 BRA `(.L_x_236) ;  /* 0xfffffffc00f08947 */ /* 0x010fea000383ffff */
[----:B------:R-:W-:Y:S05]  /*12340*/  BRA `(.L_x_343) ;  /* 0xffffffb000c47947 */ /* 0x000fea000383ffff */
.L_x_240:
[----:B------:R0:W5:Y:S01]  /*12350*/  LDL R10, [R1+0x10] ;  /* 0x00001000010a7983 */ /* 0x0001620000100800 */
[----:B------:R-:W-:Y:S02]  /*12360*/  IMAD.MOV.U32 R13, RZ, RZ, R3 ;  /* 0x000000ffff0d7224 */ /* 0x000fe400078e0003 */
[----:B------:R-:W-:Y:S01]  /*12370*/  IMAD.MOV.U32 R12, RZ, RZ, RZ ;  /* 0x000000ffff0c7224 */ /* 0x000fe200078e00ff */
[----:B------:R-:W1:Y:S01]  /*12380*/  S2R R7, SR_TID.X ;  /* 0x0000000000077919 */ /* 0x000e620000002100 */
[----:B------:R-:W-:Y:S02]  /*12390*/  IMAD.MOV.U32 R11, RZ, RZ, 0x181f ;  /* 0x0000181fff0b7424 */ /* 0x000fe400078e00ff */
[----:B------:R-:W-:-:S07]  /*123a0*/  IMAD.MOV.U32 R15, RZ, RZ, -0x1 ;  /* 0xffffffffff0f7424 */ /* 0x000fce00078e00ff */
[----:B01---5:R-:W-:Y:S05]  /*123b0*/  WARPSYNC.COLLECTIVE R15, `(.L_x_344) ;  /* 0x000000000f087348 */ /* 0x023fea0003c00000 */
[----:B------:R2:W3:Y:S02]  /*123c0*/  SHFL.IDX P6, R14, R13, R12, R11 ;  /* 0x0000000c0d0e7389 */ /* 0x0004e400000c000b */
[----:B0123-5:R-:W-:Y:S01]  /*123d0*/  ENDCOLLECTIVE ;  /* 0x000000000000791b */ /* 0x02ffe20003800000 */
.L_x_344:
[----:B------:R-:W-:Y:S02]  /*123e0*/  IMAD.MOV.U32 R13, RZ, RZ, R4 ;  /* 0x000000ffff0d7224 */ /* 0x000fe400078e0004 */
[----:B------:R-:W-:Y:S01]  /*123f0*/  IMAD.MOV.U32 R6, RZ, RZ, R14 ;  /* 0x000000ffff067224 */ /* 0x000fe200078e000e */
[----:B------:R-:W-:-:S07]  /*12400*/  LOP3.LUT R7, R7, 0x7f, RZ, 0xc0, !PT ;  /* 0x0000007f07077812 */ /* 0x000fce00078ec0ff */
[----:B------:R-:W-:Y:S05]  /*12410*/  WARPSYNC.COLLECTIVE R15, `(.L_x_345) ;  /* 0x000000000f087348 */ /* 0x000fea0003c00000 */
[----:B------:R0:W1:Y:S02]  /*12420*/  SHFL.IDX P6, R14, R13, R12, R11 ;  /* 0x0000000c0d0e7389 */ /* 0x00006400000c000b */
[----:B01----:R-:W-:Y:S01]  /*12430*/  ENDCOLLECTIVE ;  /* 0x000000000000791b */ /* 0x003fe20003800000 */
.L_x_345:
[----:B------:R-:W-:Y:S01]  /*12440*/  ULDC UR4, c[0x0][0x288] ;  /* 0x0000a20000047ab9 */ /* 0x000fe20000000800 */
[----:B------:R-:W-:Y:S01]  /*12450*/  ULDC.64 UR6, c[0x0][0x208] ;  /* 0x0000820000067ab9 */ /* 0x000fe20000000a00 */
[----:B------:R-:W-:Y:S01]  /*12460*/  SHF.R.U32.HI R0, RZ, 0x3, R7 ;  /* 0x00000003ff007819 */ /* 0x000fe20000011607 */
[----:B------:R-:W-:-:S04]  /*12470*/  IMAD R2, R8, UR4, RZ ;  /* 0x0000000408027c24 */ /* 0x000fc8000f8e02ff */
        /* <DEDUP_REMOVED lines=8> */
[----:B------:R-:W-:-:S04]  /*12500*/  @!P2 LOP3.LUT R7, R7, R6, RZ, 0x3c, !PT ;  /* 0x000000060707a212 */ /* 0x000fc800078e3cff */
[----:B------:R-:W-:-:S04]  /*12510*/  @!P2 LOP3.LUT R6, R7, R6, RZ, 0x3c, !PT ;  /* 0x000000060706a212 */ /* 0x000fc800078e3cff */
[----:B------:R-:W-:-:S05]  /*12520*/  @!P2 LOP3.LUT R7, R7, R6, RZ, 0x3c, !PT ;  /* 0x000000060707a212 */ /* 0x000fca00078e3cff */
[----:B------:R-:W-:Y:S01]  /*12530*/  @!PT LDS RZ, [RZ] ;  /* 0x00000000fffff984 */ /* 0x000fe20000000800 */
[----:B------:R-:W-:Y:S01]  /*12540*/  @!PT LDS RZ, [RZ] ;  /* 0x00000000fffff984 */ /* 0x000fe20000000800 */
[----:B------:R-:W-:Y:S01]  /*12550*/  @!PT LDS RZ, [RZ] ;  /* 0x00000000fffff984 */ /* 0x000fe20000000800 */
[----:B------:R0:W-:Y:S04]  /*12560*/  @!P2 LDGSTS.E.BYPASS.LTC128B.128 [R10+0x14400], desc[UR6][R6.64], !P4 ;  /* 0x14400000060aafae */ /* 0x0001e8000e101d46 */
[----:B------:R0:W-:Y:S04]  /*12570*/  @!P2 LDGSTS.E.BYPASS.LTC128B.128 [R10+0x18400], desc[UR6][R6.64+0x80], !P3 ;  /* 0x18400080060aafae */ /* 0x0001e8000d901d46 */
[----:B------:R0:W-:Y:S04]  /*12580*/  @!P2 LDGSTS.E.BYPASS.LTC128B.128 [R10+0x1c400], desc[UR6][R6.64+0x100], !P0 ;  /* 0x1c400100060aafae */ /* 0x0001e8000c101d46 */
[----:B------:R0:W-:Y:S01]  /*12590*/  @!P2 LDGSTS.E.BYPASS.LTC128B.128 [R10+0x20400], desc[UR6][R6.64+0x180], !P1 ;  /* 0x20400180060aafae */ /* 0x0001e2000c901d46 */
[----:B------:R-:W-:Y:S01]  /*125a0*/  ISETP.GE.AND P2, PT, R5, R2, PT ;  /* 0x000000020500720c */ /* 0x000fe20003f46270 */
[----:B------:R-:W-:-:S12]  /*125b0*/  VIADD R5, R0, 0x20 ;  /* 0x0000002000057836 */ /* 0x000fd80000000000 */
[----:B0-----:R-:W-:Y:S05]  /*125c0*/  WARPSYNC.COLLECTIVE R15, `(.L_x_346) ;  /* 0x000000000f087348 */ /* 0x001fea0003c00000 */
[----:B------:R1:W2:Y:S02]  /*125d0*/  SHFL.IDX P6, R14, R13, R12, R11 ;  /* 0x0000000c0d0e7389 */ /* 0x0002a400000c000b */
[----:B012---:R-:W-:Y:S01]  /*125e0*/  ENDCOLLECTIVE ;  /* 0x000000000000791b */ /* 0x007fe20003800000 */
.L_x_346:
[----:B------:R-:W-:Y:S02]  /*125f0*/  IMAD.MOV.U32 R13, RZ, RZ, R4 ;  /* 0x000000ffff0d7224 */ /* 0x000fe400078e0004 */
[----:B------:R-:W-:-:S07]  /*12600*/  IMAD.MOV.U32 R6, RZ, RZ, R14 ;  /* 0x000000ffff067224 */ /* 0x000fce00078e000e */
[----:B------:R-:W-:Y:S05]  /*12610*/  WARPSYNC.COLLECTIVE R15, `(.L_x_347) ;  /* 0x000000000f087348 */ /* 0x000fea0003c00000 */
[----:B------:R0:W1:Y:S02]  /*12620*/  SHFL.IDX P6, R14, R13, R12, R11 ;  /* 0x0000000c0d0e7389 */ /* 0x00006400000c000b */
[----:B01----:R-:W-:Y:S01]  /*12630*/  ENDCOLLECTIVE ;  /* 0x000000000000791b */ /* 0x003fe20003800000 */
.L_x_347:
[----:B------:R-:W-:Y:S01]  /*12640*/  ULDC.64 UR4, c[0x0][0x208] ;  /* 0x0000820000047ab9 */ /* 0x000fe20000000a00 */
[----:B------:R-:W-:Y:S02]  /*12650*/  IMAD.MOV.U32 R13, RZ, RZ, R3 ;  /* 0x000000ffff0d7224 */ /* 0x000fe400078e0003 */
[----:B------:R-:W-:Y:S02]  /*12660*/  IMAD.MOV.U32 R12, RZ, RZ, 0x2 ;  /* 0x00000002ff0c7424 */ /* 0x000fe400078e00ff */
[----:B------:R-:W-:-:S05]  /*12670*/  IMAD.MOV.U32 R7, RZ, RZ, R14 ;  /* 0x000000ffff077224 */ /* 0x000fca00078e000e */
        /* <DEDUP_REMOVED lines=17> */
.L_x_348:
[----:B------:R-:W-:Y:S02]  /*12790*/  IMAD.MOV.U32 R13, RZ, RZ, R4 ;  /* 0x000000ffff0d7224 */ /* 0x000fe400078e0004 */
[----:B------:R-:W-:-:S07]  /*127a0*/  IMAD.MOV.U32 R6, RZ, RZ, R14 ;  /* 0x000000ffff067224 */ /* 0x000fce00078e000e */
[----:B------:R-:W-:Y:S05]  /*127b0*/  WARPSYNC.COLLECTIVE R15, `(.L_x_349) ;  /* 0x000000000f087348 */ /* 0x000fea0003c00000 */
[----:B------:R0:W1:Y:S02]  /*127c0*/  SHFL.IDX P6, R14, R13, R12, R11 ;  /* 0x0000000c0d0e7389 */ /* 0x00006400000c000b */
[----:B01----:R-:W-:Y:S01]  /*127d0*/  ENDCOLLECTIVE ;  /* 0x000000000000791b */ /* 0x003fe20003800000 */
.L_x_349:
        /* <DEDUP_REMOVED lines=21> */
.L_x_350:
[----:B------:R-:W-:Y:S02]  /*12930*/  IMAD.MOV.U32 R13, RZ, RZ, R4 ;  /* 0x000000ffff0d7224 */ /* 0x000fe400078e0004 */
[----:B------:R-:W-:-:S07]  /*12940*/  IMAD.MOV.U32 R6, RZ, RZ, R14 ;  /* 0x000000ffff067224 */ /* 0x000fce00078e000e */
[----:B------:R-:W-:Y:S05]  /*12950*/  WARPSYNC.COLLECTIVE R15, `(.L_x_351) ;  /* 0x000000000f087348 */ /* 0x000fea0003c00000 */
[----:B------:R0:W1:Y:S02]  /*12960*/  SHFL.IDX P6, R14, R13, R12, R11 ;  /* 0x0000000c0d0e7389 */ /* 0x00006400000c000b */
[----:B01----:R-:W-:Y:S01]  /*12970*/  ENDCOLLECTIVE ;  /* 0x000000000000791b */ /* 0x003fe20003800000 */
.L_x_351:
        /* <DEDUP_REMOVED lines=21> */
.L_x_352:
[----:B------:R-:W-:Y:S02]  /*12ad0*/  IMAD.MOV.U32 R13, RZ, RZ, R4 ;  /* 0x000000ffff0d7224 */ /* 0x000fe400078e0004 */
[----:B------:R-:W-:-:S07]  /*12ae0*/  IMAD.MOV.U32 R6, RZ, RZ, R14 ;  /* 0x000000ffff067224 */ /* 0x000fce00078e000e */
[----:B------:R-:W-:Y:S05]  /*12af0*/  WARPSYNC.COLLECTIVE R15, `(.L_x_353) ;  /* 0x000000000f087348 */ /* 0x000fea0003c00000 */
[----:B------:R0:W1:Y:S02]  /*12b00*/  SHFL.IDX P6, R14, R13, R12, R11 ;  /* 0x0000000c0d0e7389 */ /* 0x00006400000c000b */
[----:B01----:R-:W-:Y:S01]  /*12b10*/  ENDCOLLECTIVE ;  /* 0x000000000000791b */ /* 0x003fe20003800000 */
.L_x_353:
        /* <DEDUP_REMOVED lines=21> */
.L_x_354:
[----:B------:R-:W-:Y:S02]  /*12c70*/  IMAD.MOV.U32 R13, RZ, RZ, R4 ;  /* 0x000000ffff0d7224 */ /* 0x000fe400078e0004 */
[----:B------:R-:W-:-:S07]  /*12c80*/  IMAD.MOV.U32 R6, RZ, RZ, R14 ;  /* 0x000000ffff067224 */ /* 0x000fce00078e000e */
[----:B------:R-:W-:Y:S05]  /*12c90*/  WARPSYNC.COLLECTIVE R15, `(.L_x_355) ;  /* 0x000000000f087348 */ /* 0x000fea0003c00000 */
[----:B------:R0:W1:Y:S02]  /*12ca0*/  SHFL.IDX P6, R14, R13, R12, R11 ;  /* 0x0000000c0d0e7389 */ /* 0x00006400000c000b */
[----:B01----:R-:W-:Y:S01]  /*12cb0*/  ENDCOLLECTIVE ;  /* 0x000000000000791b */ /* 0x003fe20003800000 */
.L_x_355:
        /* <DEDUP_REMOVED lines=20> */
.L_x_356:
[----:B------:R-:W-:Y:S02]  /*12e00*/  IMAD.MOV.U32 R13, RZ, RZ, R4 ;  /* 0x000000ffff0d7224 */ /* 0x000fe400078e0004 */
[----:B------:R-:W-:-:S07]  /*12e10*/  IMAD.MOV.U32 R6, RZ, RZ, R14 ;  /* 0x000000ffff067224 */ /* 0x000fce00078e000e */
[----:B------:R-:W-:Y:S05]  /*12e20*/  WARPSYNC.COLLECTIVE R15, `(.L_x_357) ;  /* 0x000000000f087348 */ /* 0x000fea0003c00000 */
[----:B------:R0:W1:Y:S02]  /*12e30*/  SHFL.IDX P6, R14, R13, R12, R11 ;  /* 0x0000000c0d0e7389 */ /* 0x00006400000c000b */
[----:B01----:R-:W-:Y:S01]  /*12e40*/  ENDCOLLECTIVE ;  /* 0x000000000000791b */ /* 0x003fe20003800000 */
.L_x_357:
        /* <DEDUP_REMOVED lines=19> */
.L_x_358:
[----:B------:R-:W-:Y:S02]  /*12f80*/  IMAD.MOV.U32 R13, RZ, RZ, R4 ;  /* 0x000000ffff0d7224 */ /* 0x000fe400078e0004 */
[----:B------:R-:W-:-:S07]  /*12f90*/  IMAD.MOV.U32 R5, RZ, RZ, R14 ;  /* 0x000000ffff057224 */ /* 0x000fce00078e000e */
[----:B------:R-:W-:Y:S05]  /*12fa0*/  WARPSYNC.COLLECTIVE R15, `(.L_x_359) ;  /* 0x000000000f087348 */ /* 0x000fea0003c00000 */
[----:B------:R0:W1:Y:S02]  /*12fb0*/  SHFL.IDX P6, R14, R13, R12, R11 ;  /* 0x0000000c0d0e7389 */ /* 0x00006400000c000b */
[----:B01----:R-:W-:Y:S01]  /*12fc0*/  ENDCOLLECTIVE ;  /* 0x000000000000791b */ /* 0x003fe20003800000 */
.L_x_359:
[----:B------:R-:W-:Y:S01]  /*12fd0*/  IMAD.MOV.U32 R3, RZ, RZ, R14 ;  /* 0x000000ffff037224 */ /* 0x000fe200078e000e */
[----:B------:R-:W-:Y:S06]  /*12fe0*/  BRA `(.L_x_360) ;  /* 0xffffffb400787947 */ /* 0x000fec000383ffff */
.L_x_244:
[----:B---3--:R-:W-:-:S04]  /*12ff0*/  IMAD.U32 R2, RZ, RZ, UR36 ;  /* 0x00000024ff027e24 */ /* 0x008fc8000f8e00ff */
[----:B------:R3:W4:Y:S03]  /*13000*/  SYNCS.PHASECHK.TRANS64.TRYWAIT P0, [R2+URZ+0x38820], R0 ;  /* 0x03882000020075a7 */ /* 0x000726000800017f */
[----:B----4-:R-:W-:Y:S05]  /*13010*/  @!P0 NANOSLEEP.SYNCS 0x989680 ;  /* 0x009896800000895d */ /* 0x010fea0003900000 */
[----:B------:R-:W4:Y:S02]  /*13020*/  @!P0 SYNCS.PHASECHK.TRANS64 P0, [R2+URZ+0x38820], R0 ;  /* 0x03882000020085a7 */ /* 0x000f24000800007f */
[----:B----4-:R-:W-:Y:S05]  /*13030*/  @!P0 BRA `(.L_x_244) ;  /* 0xfffffffc00ec8947 */ /* 0x010fea000383ffff */
[----:B------:R-:W-:Y:S05]  /*13040*/  BRA `(.L_x_361) ;  /* 0xffffffb400d47947 */ /* 0x000fea000383ffff */
.L_x_251:
[----:B--2---:R2:W3:Y:S02]  /*13050*/  SYNCS.PHASECHK.TRANS64.TRYWAIT P0, [R3+URZ+0x38840], R2 ;  /* 0x03884002030075a7 */ /* 0x0044e4000800017f */
[----:B---3--:R-:W-:Y:S05]  /*13060*/  @!P0 NANOSLEEP.SYNCS 0x989680 ;  /* 0x009896800000895d */ /* 0x008fea0003900000 */
[----:B------:R-:W3:Y:S02]  /*13070*/  @!P0 SYNCS.PHASECHK.TRANS64 P0, [R3+URZ+0x38840], R2 ;  /* 0x03884002030085a7 */ /* 0x000ee4000800007f */
[----:B---3--:R-:W-:Y:S05]  /*13080*/  @!P0 BRA `(.L_x_251) ;  /* 0xfffffffc00f08947 */ /* 0x008fea000383ffff */
[----:B------:R-:W-:Y:S05]  /*13090*/  BRA `(.L_x_362) ;  /* 0xffffffb800847947 */ /* 0x000fea000383ffff */
.L_x_260:
[----:B0-----:R0:W1:Y:S02]  /*130a0*/  SYNCS.PHASECHK.TRANS64.TRYWAIT P0, [R2+URZ+0x38860], R3 ;  /* 0x03886003020075a7 */ /* 0x001064000800017f */
[----:B-1----:R-:W-:Y:S05]  /*130b0*/  @!P0 NANOSLEEP.SYNCS 0x989680 ;  /* 0x009896800000895d */ /* 0x002fea0003900000 */
[----:B------:R-:W1:Y:S02]  /*130c0*/  @!P0 SYNCS.PHASECHK.TRANS64 P0, [R2+URZ+0x38860], R3 ;  /* 0x03886003020085a7 */ /* 0x000e64000800007f */
[----:B-1----:R-:W-:Y:S05]  /*130d0*/  @!P0 BRA `(.L_x_260) ;  /* 0xfffffffc00f08947 */ /* 0x002fea000383ffff */
[----:B------:R-:W-:Y:S05]  /*130e0*/  BRA `(.L_x_363) ;  /* 0xffffffc000087947 */ /* 0x000fea000383ffff */
.L_x_273:
[----:B-1----:R1:W2:Y:S02]  /*130f0*/  SYNCS.PHASECHK.TRANS64.TRYWAIT P0, [R3+URZ+0x38840], R2 ;  /* 0x03884002030075a7 */ /* 0x0022a4000800017f */
[----:B--2---:R-:W-:Y:S05]  /*13100*/  @!P0 NANOSLEEP.SYNCS 0x989680 ;  /* 0x009896800000895d */ /* 0x004fea0003900000 */
[----:B------:R-:W2:Y:S02]  /*13110*/  @!P0 SYNCS.PHASECHK.TRANS64 P0, [R3+URZ+0x38840], R2 ;  /* 0x03884002030085a7 */ /* 0x000ea4000800007f */
[----:B--2---:R-:W-:Y:S05]  /*13120*/  @!P0 BRA `(.L_x_273) ;  /* 0xfffffffc00f08947 */ /* 0x004fea000383ffff */
[----:B------:R-:W-:Y:S05]  /*13130*/  BRA `(.L_x_364) ;  /* 0xffffffc800287947 */ /* 0x000fea000383ffff */
.L_x_282:
[----:B0-----:R0:W1:Y:S02]  /*13140*/  SYNCS.PHASECHK.TRANS64.TRYWAIT P0, [R2+URZ+0x38860], R3 ;  /* 0x03886003020075a7 */ /* 0x001064000800017f */
[----:B-1----:R-:W-:Y:S05]  /*13150*/  @!P0 NANOSLEEP.SYNCS 0x989680 ;  /* 0x009896800000895d */ /* 0x002fea0003900000 */
[----:B------:R-:W1:Y:S02]  /*13160*/  @!P0 SYNCS.PHASECHK.TRANS64 P0, [R2+URZ+0x38860], R3 ;  /* 0x03886003020085a7 */ /* 0x000e64000800007f */
[----:B-1----:R-:W-:Y:S05]  /*13170*/  @!P0 BRA `(.L_x_282) ;  /* 0xfffffffc00f08947 */ /* 0x002fea000383ffff */
[----:B------:R-:W-:Y:S05]  /*13180*/  BRA `(.L_x_365) ;  /* 0xffffffcc00ac7947 */ /* 0x000fea000383ffff */
.L_x_294:
[----:B--2---:R2:W3:Y:S02]  /*13190*/  SYNCS.PHASECHK.TRANS64.TRYWAIT P0, [R3+URZ+0x38840], R2 ;  /* 0x03884002030075a7 */ /* 0x0044e4000800017f */
[----:B---3--:R-:W-:Y:S05]  /*131a0*/  @!P0 NANOSLEEP.SYNCS 0x989680 ;  /* 0x009896800000895d */ /* 0x008fea0003900000 */
[----:B------:R-:W3:Y:S02]  /*131b0*/  @!P0 SYNCS.PHASECHK.TRANS64 P0, [R3+URZ+0x38840], R2 ;  /* 0x03884002030085a7 */ /* 0x000ee4000800007f */
[----:B---3--:R-:W-:Y:S05]  /*131c0*/  @!P0 BRA `(.L_x_294) ;  /* 0xfffffffc00f08947 */ /* 0x008fea000383ffff */
[----:B------:R-:W-:Y:S05]  /*131d0*/  BRA `(.L_x_366) ;  /* 0xffffffd400a47947 */ /* 0x000fea000383ffff */
.L_x_303:
[----:B0-----:R0:W1:Y:S02]  /*131e0*/  SYNCS.PHASECHK.TRANS64.TRYWAIT P0, [R2+URZ+0x38860], R5 ;  /* 0x03886005020075a7 */ /* 0x001064000800017f */
[----:B-1----:R-:W-:Y:S05]  /*131f0*/  @!P0 NANOSLEEP.SYNCS 0x989680 ;  /* 0x009896800000895d */ /* 0x002fea0003900000 */
[----:B------:R-:W1:Y:S02]  /*13200*/  @!P0 SYNCS.PHASECHK.TRANS64 P0, [R2+URZ+0x38860], R5 ;  /* 0x03886005020085a7 */ /* 0x000e64000800007f */
[----:B-1----:R-:W-:Y:S05]  /*13210*/  @!P0 BRA `(.L_x_303) ;  /* 0xfffffffc00f08947 */ /* 0x002fea000383ffff */
[----:B------:R-:W-:Y:S05]  /*13220*/  BRA `(.L_x_367) ;  /* 0xffffffdc00247947 */ /* 0x000fea000383ffff */
.L_x_315:
[----:B---3--:R3:W4:Y:S02]  /*13230*/  SYNCS.PHASECHK.TRANS64.TRYWAIT P0, [R0+URZ+0x38860], R2 ;  /* 0x03886002000075a7 */ /* 0x008724000800017f */
[----:B----4-:R-:W-:Y:S05]  /*13240*/  @!P0 NANOSLEEP.SYNCS 0x989680 ;  /* 0x009896800000895d */ /* 0x010fea0003900000 */
[----:B------:R-:W4:Y:S02]  /*13250*/  @!P0 SYNCS.PHASECHK.TRANS64 P0, [R0+URZ+0x38860], R2 ;  /* 0x03886002000085a7 */ /* 0x000f24000800007f */
[----:B----4-:R-:W-:Y:S05]  /*13260*/  @!P0 BRA `(.L_x_315) ;  /* 0xfffffffc00f08947 */ /* 0x010fea000383ffff */
[----:B------:R-:W-:Y:S05]  /*13270*/  BRA `(.L_x_368) ;  /* 0xffffffe000b87947 */ /* 0x000fea000383ffff */
.L_x_325:
[----:B0-----:R0:W1:Y:S02]  /*13280*/  SYNCS.PHASECHK.TRANS64.TRYWAIT P0, [R0+URZ+0x38820], R3 ;  /* 0x03882003000075a7 */ /* 0x001064000800017f */
[----:B-1----:R-:W-:Y:S05]  /*13290*/  @!P0 NANOSLEEP.SYNCS 0x989680 ;  /* 0x009896800000895d */ /* 0x002fea0003900000 */
[----:B------:R-:W1:Y:S02]  /*132a0*/  @!P0 SYNCS.PHASECHK.TRANS64 P0, [R0+URZ+0x38820], R3 ;  /* 0x03882003000085a7 */ /* 0x000e64000800007f */
[----:B-1----:R-:W-:Y:S05]  /*132b0*/  @!P0 BRA `(.L_x_325) ;  /* 0xfffffffc00f08947 */ /* 0x002fea000383ffff */
[----:B------:R-:W-:Y:S05]  /*132c0*/  BRA `(.L_x_369) ;  /* 0xffffffe8007c7947 */ /* 0x000fea000383ffff */
.L_x_326:
        /* <DEDUP_REMOVED lines=11> */
.L_x_371:
[----:B------:R-:W-:Y:S05]  /*13380*/  BSYNC B0 ;  /* 0x0000000000007941 */ /* 0x000fea0003800000 */
.L_x_370:
[----:B------:R-:W-:Y:S05]  /*13390*/  BRA `(.L_x_372) ;  /* 0xffffffe800647947 */ /* 0x000fea000383ffff */
.L_x_329:
[----:B------:R-:W-:Y:S01]  /*133a0*/  BSSY B1, `(.L_x_373) ;  /* 0x0000006000017945 */ /* 0x000fe20003800000 */
[----:B------:R-:W-:-:S07]  /*133b0*/  IMAD.MOV.U32 R15, RZ, RZ, -0x1 ;  /* 0xffffffffff0f7424 */ /* 0x000fce00078e00ff */
[----:B01----:R-:W-:Y:S05]  /*133c0*/  WARPSYNC.COLLECTIVE R15, `(.L_x_374) ;  /* 0x000000000f0c7348 */ /* 0x003fea0003c00000 */
[----:B------:R-:W-:Y:S02]  /*133d0*/  ELECT P6, UR62, PT ;  /* 0x00000000003e782f */ /* 0x000fe400038c0000 */
[----:B------:R-:W-:Y:S01]  /*133e0*/  MOV R14, UR62 ;  /* 0x0000003e000e7c02 */ /* 0x000fe20008000f00 */
[----:B01----:R-:W-:Y:S10]  /*133f0*/  ENDCOLLECTIVE ;  /* 0x000000000000791b */ /* 0x003ff40003800000 */
.L_x_374:
[----:B------:R-:W-:Y:S05]  /*13400*/  BSYNC B1 ;  /* 0x0000000000017941 */ /* 0x000fea0003800000 */
.L_x_373:
[----:B------:R-:W-:Y:S05]  /*13410*/  BRA `(.L_x_375) ;  /* 0xffffffe8005c7947 */ /* 0x000fea000383ffff */
.L_x_331:
[----:B0-----:R0:W1:Y:S02]  /*13420*/  SYNCS.PHASECHK.TRANS64.TRYWAIT P0, [R6+URZ], R5 ;  /* 0x00000005060075a7 */ /* 0x001064000800017f */
[----:B-1----:R-:W-:Y:S05]  /*13430*/  @!P0 NANOSLEEP.SYNCS 0x989680 ;  /* 0x009896800000895d */ /* 0x002fea0003900000 */
[----:B------:R-:W1:Y:S02]  /*13440*/  @!P0 SYNCS.PHASECHK.TRANS64 P0, [R6+URZ], R5 ;  /* 0x00000005060085a7 */ /* 0x000e64000800007f */
[----:B-1----:R-:W-:Y:S05]  /*13450*/  @!P0 BRA `(.L_x_331) ;  /* 0xfffffffc00f08947 */ /* 0x002fea000383ffff */
[----:B------:R-:W-:Y:S05]  /*13460*/  BRA `(.L_x_376) ;  /* 0xffffffe8009c7947 */ /* 0x000fea000383ffff */
.L_x_332:
[----:B-1----:R1:W2:Y:S02]  /*13470*/  SYNCS.PHASECHK.TRANS64.TRYWAIT P0, [R7+URZ], R2 ;  /* 0x00000002070075a7 */ /* 0x0022a4000800017f */
[----:B--2---:R-:W-:Y:S05]  /*13480*/  @!P0 NANOSLEEP.SYNCS 0x989680 ;  /* 0x009896800000895d */ /* 0x004fea0003900000 */
[----:B------:R-:W2:Y:S02]  /*13490*/  @!P0 SYNCS.PHASECHK.TRANS64 P0, [R7+URZ], R2 ;  /* 0x00000002070085a7 */ /* 0x000ea4000800007f */
[----:B--2---:R-:W-:Y:S05]  /*134a0*/  @!P0 BRA `(.L_x_332) ;  /* 0xfffffffc00f08947 */ /* 0x004fea000383ffff */
[----:B------:R-:W-:Y:S05]  /*134b0*/  BRA `(.L_x_377) ;  /* 0xffffffe800907947 */ /* 0x000fea000383ffff */
.L_x_334:
[----:B--2---:R2:W3:Y:S02]  /*134c0*/  SYNCS.PHASECHK.TRANS64.TRYWAIT P0, [R4+URZ], R5 ;  /* 0x00000005040075a7 */ /* 0x0044e4000800017f */
[----:B---3--:R-:W-:Y:S05]  /*134d0*/  @!P0 NANOSLEEP.SYNCS 0x989680 ;  /* 0x009896800000895d */ /* 0x008fea0003900000 */
[----:B------:R-:W3:Y:S02]  /*134e0*/  @!P0 SYNCS.PHASECHK.TRANS64 P0, [R4+URZ], R5 ;  /* 0x00000005040085a7 */ /* 0x000ee4000800007f */
[----:B---3--:R-:W-:Y:S05]  /*134f0*/  @!P0 BRA `(.L_x_334) ;  /* 0xfffffffc00f08947 */ /* 0x008fea000383ffff */
[----:B------:R-:W-:Y:S05]  /*13500*/  BRA `(.L_x_378) ;  /* 0xffffffe800947947 */ /* 0x000fea000383ffff */
.L_x_379:
        /* <DEDUP_REMOVED lines=15> */
.L_x_15289:


//--------------------- .text._ZN7cutlass13device_kernelIN5flash11enable_sm90INS1_16FlashAttnFwdSm90INS1_25CollectiveMainloopFwdSm90ILi2EN4cute5tupleIJNS5_1CILi1EEES8_S8_EEENS6_IJNS7_ILi128EEENS7_ILi80EEENS7_ILi256EEEEEELi256ENS_10bfloat16_tEfNS_4arch4Sm90ELb0ELb0ELb1ELb1ELb0ELb0ELb0ELb1ELb1ELb1ELb0ELb0EEENS1_21CollectiveEpilogueFwdINS6_IJSA_SC_SB_EEES9_SE_SG_Li256ELb1ELb1ELb0ELb0EEENS1_36VarlenDynamicPersistentTileSchedulerILi128ELi80ELi256ELi128ELb0ELb1ELb1ELb0ELb1ELb1EEEEEEEEEvNT_6ParamsE --------------------------
	.section	.text._ZN7cutlass13device_kernelIN5flash11enable_sm90INS1_16FlashAttnFwdSm90INS1_25CollectiveMainloopFwdSm90ILi2EN4cute5tupleIJNS5_1CILi1EEES8_S8_EEENS6_IJNS7_ILi128EEENS7_ILi80EEENS7_ILi256EEEEEELi256ENS_10bfloat16_tEfNS_4arch4Sm90ELb0ELb0ELb1ELb1ELb0ELb0ELb0ELb1ELb1ELb1ELb0ELb0EEENS1_21CollectiveEpilogueFwdINS6_IJSA_SC_SB_EEES9_SE_SG_Li256ELb1ELb1ELb0ELb0EEENS1_36VarlenDynamicPersistentTileSchedulerILi128ELi80ELi256ELi128ELb0ELb1ELb1ELb0ELb1ELb1EEEEEEEEEvNT_6ParamsE,"ax",@progbits
	.align	128
.text._ZN7cutlass13device_kernelIN5flash11enable_sm90INS1_16FlashAttnFwdSm90INS1_25CollectiveMainloopFwdSm90ILi2EN4cute5tupleIJNS5_1CILi1EEES8_S8_EEENS6_IJNS7_ILi128EEENS7_ILi80EEENS7_ILi256EEEEEELi256ENS_10bfloat16_tEfNS_4arch4Sm90ELb0ELb0ELb1ELb1ELb0ELb0ELb0ELb1ELb1ELb1ELb0ELb0EEENS1_21CollectiveEpilogueFwdINS6_IJSA_SC_SB_EEES9_SE_SG_Li256ELb1ELb1ELb0ELb0EEENS1_36VarlenDynamicPersistentTileSchedulerILi128ELi80ELi256ELi128ELb0ELb1ELb1ELb0ELb1ELb1EEEEEEEEEvNT_6ParamsE:
        .type           _ZN7cutlass13device_kernelIN5flash11enable_sm90INS1_16FlashAttnFwdSm90INS1_25CollectiveMainloopFwdSm90ILi2EN4cute5tupleIJNS5_1CILi1EEES8_S8_EEENS6_IJNS7_ILi128EEENS7_ILi80EEENS7_ILi256EEEEEELi256ENS_10bfloat16_tEfNS_4arch4Sm90ELb0ELb0ELb1ELb1ELb0ELb0ELb0ELb1ELb1ELb1ELb0ELb0EEENS1_21CollectiveEpilogueFwdINS6_IJSA_SC_SB_EEES9_SE_SG_Li256ELb1ELb1ELb0ELb0EEENS1_36VarlenDynamicPersistentTileSchedulerILi128ELi80ELi256ELi128ELb0ELb1ELb1ELb0ELb1ELb1EEEEEEEEEvNT_6ParamsE,@function
        .size           _ZN7cutlass13device_kernelIN5flash11enable_sm90INS1_16FlashAttnFwdSm90INS1_25CollectiveMainloopFwdSm90ILi2EN4cute5tupleIJNS5_1CILi1EEES8_S8_EEENS6_IJNS7_ILi128EEENS7_ILi80EEENS7_ILi256EEEEEELi256ENS_10bfloat16_tEfNS_4arch4Sm90ELb0ELb0ELb1ELb1ELb0ELb0ELb0ELb1ELb1ELb1ELb0ELb0EEENS1_21CollectiveEpilogueFwdINS6_IJSA_SC_SB_EEES9_SE_SG_Li256ELb1ELb1ELb0ELb0EEENS1_36VarlenDynamicPersistentTileSchedulerILi128ELi80ELi256ELi128ELb0ELb1ELb1ELb0ELb1ELb1EEEEEEEEEvNT_6ParamsE,(.L_x_15290 - _ZN7cutlass13device_kernelIN5flash11enable_sm90INS1_16FlashAttnFwdSm90INS1_25CollectiveMainloopFwdSm90ILi2EN4cute5tupleIJNS5_1CILi1EEES8_S8_EEENS6_IJNS7_ILi128EEENS7_ILi80EEENS7_ILi256EEEEEELi256ENS_10bfloat16_tEfNS_4arch4Sm90ELb0ELb0ELb1ELb1ELb0ELb0ELb0ELb1ELb1ELb1ELb0ELb0EEENS1_21CollectiveEpilogueFwdINS6_IJSA_SC_SB_EEES9_SE_SG_Li256ELb1ELb1ELb0ELb0EEENS1_36VarlenDynamicPersistentTileSchedulerILi128ELi80ELi256ELi128ELb0ELb1ELb1ELb0ELb1ELb1EEEEEEEEEvNT_6ParamsE)
        .other          _ZN7cutlass13device_kernelIN5flash11enable_sm90INS1_16FlashAttnFwdSm90INS1_25CollectiveMainloopFwdSm90ILi2EN4cute5tupleIJNS5_1CILi1EEES8_S8_EEENS6_IJNS7_ILi128EEENS7_ILi80EEENS7_ILi256EEEEEELi256ENS_10bfloat16_tEfNS_4arch4Sm90ELb0ELb0ELb1ELb1ELb0ELb0ELb0ELb1ELb1ELb1ELb0ELb0EEENS1_21CollectiveEpilogueFwdINS6_IJSA_SC_SB_EEES9_SE_SG_Li256ELb1ELb1ELb0ELb0EEENS1_36VarlenDynamicPersistentTileSchedulerILi128ELi80ELi256ELi128ELb0ELb1ELb1ELb0ELb1ELb1EEEEEEEEEvNT_6ParamsE,@"STO_CUDA_ENTRY STV_DEFAULT"
_ZN7cutlass13device_kernelIN5flash11enable_sm90INS1_16FlashAttnFwdSm90INS1_25CollectiveMainloopFwdSm90ILi2EN4cute5tupleIJNS5_1CILi1EEES8_S8_EEENS6_IJNS7_ILi128EEENS7_ILi80EEENS7_ILi256EEEEEELi256ENS_10bfloat16_tEfNS_4arch4Sm90ELb0ELb0ELb1ELb1ELb0ELb0ELb0ELb1ELb1ELb1ELb0ELb0EEENS1_21CollectiveEpilogueFwdINS6_IJSA_SC_SB_EEES9_SE_SG_Li256ELb1ELb1ELb0ELb0EEENS1_36VarlenDynamicPersistentTileSchedulerILi128ELi80ELi256ELi128ELb0ELb1ELb1ELb0ELb1ELb1EEEEEEEEEvNT_6ParamsE:
        /* <DEDUP_REMOVED lines=18> */
.L_x_381:
[----:B------:R-:W-:Y:S05]  /*0120*/  BSYNC B0 ;  /* 0x0000000000007941 */ /* 0x000fea0003800000 */
.L_x_380:
        /* <DEDUP_REMOVED lines=41> */
.L_x_382:
        /* <DEDUP_REMOVED lines=22> */
.L_x_383:
        /* <DEDUP_REMOVED lines=18> */
.L_x_384:
        /* <DEDUP_REMOVED lines=22> */
.L_x_385:
        /* <DEDUP_REMOVED lines=22> */
.L_x_386:
        /* <DEDUP_REMOVED lines=8> */
.L_x_388:
[----:B------:R-:W-:-:S08]  /*0980*/  NOP ;  /* 0x0000000000007918 */ /* 0x000fd00000000000 */
[----:B------:R-:W1:Y:S02]  /*0990*/  USETMAXREG.TRY_ALLOC.CTAPOOL UP0, 0xf0 ;  /* 0x000000f0000079c8 */ /* 0x000e640008000600 */
[----:B-1----:R-:W-:-:S13]  /*09a0*/  PLOP3.LUT P0, PT, PT, PT, UP0, 0x80, 0x0 ;  /* 0x000000000000781c */ /* 0x002fda0003f0f008 */
[----:B------:R-:W-:Y:S05]  /*09b0*/  @!P0 BRA `(.L_x_388) ;  /* 0xfffffffc00f08947 */ /* 0x000fea000383ffff */
[----:B------:R-:W1:Y:S08]  /*09c0*/  S2UR UR5, SR_CgaCtaId ;  /* 0x00000000000579c3 */ /* 0x000e700000008800 */
[----:B------:R-:W-:Y:S06]  /*09d0*/  BAR.ARV 0x8, 0x180 ;  /* 0x0206000000007b1d */ /* 0x000fec0000002000 */
[----:B------:R-:W-:-:S02]  /*09e0*/  UMOV UR4, 0x400 ;  /* 0x0000040000047882 */ /* 0x000fc40000000000 */
[----:B------:R-:W-:Y:S01]  /*09f0*/  BAR.SYNC.DEFER_BLOCKING 0x5, 0x180 ;  /* 0x0146000000007b1d */ /* 0x000fe20000010000 */
[----:B-1----:R-:W-:-:S09]  /*0a00*/  ULEA UR4, UR5, UR4, 0x18 ;  /* 0x0000000405047291 */ /* 0x002fd2000f8ec03f */
[----:B------:R-:W1:Y:S01]  /*0a10*/  LDS.128 R12, [UR4+0x388d0] ;  /* 0x0388d004ff0c7984 */ /* 0x000e620008000c00 */
[----:B------:R-:W-:Y:S01]  /*0a20*/  ULDC UR4, c[0x0][0xc3c] ;  /* 0x00030f0000047ab9 */ /* 0x000fe20000000800 */
[----:B------:R-:W-:Y:S06]  /*0a30*/  BAR.ARV 0x4, 0x180 ;  /* 0x0106000000007b1d */ /* 0x000fec0000002000 */
[----:B-1----:R-:W-:-:S13]  /*0a40*/  ISETP.GE.AND P0, PT, R15, UR4, PT ;  /* 0x000000040f007c0c */ /* 0x002fda000bf06270 */
[----:B------:R-:W-:Y:S05]  /*0a50*/  @P0 EXIT ;  /* 0x000000000000094d */ /* 0x000fea0003800000 */
[----:B0-----:R-:W2:Y:S01]  /*0a60*/  LDL R2, [R1+0x5c] ;  /* 0x00005c0001027983 */ /* 0x001ea20000100800 */
[----:B------:R-:W-:Y:S01]  /*0a70*/  R2UR UR6, R13 ;  /* 0x000000000d0672ca */ /* 0x000fe200000e0000 */
[----:B------:R-:W-:Y:S01]  /*0a80*/  IMAD.MOV.U32 R219, RZ, RZ, RZ ;  /* 0x000000ffffdb7224 */ /* 0x000fe200078e00ff */
[----:B------:R-:W-:Y:S01]  /*0a90*/  R2UR UR5, R14 ;  /* 0x000000000e0572ca */ /* 0x000fe200000e0000 */
[----:B------:R-:W0:Y:S01]  /*0aa0*/  S2R R0, SR_TID.X ;  /* 0x0000000000007919 */ /* 0x000e220000002100 */
[----:B------:R-:W-:Y:S01]  /*0ab0*/  CS2R R16, SRZ ;  /* 0x0000000000107805 */ /* 0x000fe2000001ff00 */
[----:B0-----:R-:W-:-:S05]  /*0ac0*/  VIADD R231, R0, 0xffffff80 ;  /* 0xffffff8000e77836 */ /* 0x001fca0000000000 */
[----:B------:R-:W-:-:S04]  /*0ad0*/  SHF.R.S32.HI R0, RZ, 0x1f, R231 ;  /* 0x0000001fff007819 */ /* 0x000fc800000114e7 */
[CC--:B------:R-:W-:Y:S02]  /*0ae0*/  LEA.HI R3, R0.reuse, R231.reuse, RZ, 0x4 ;  /* 0x000000e700037211 */ /* 0x0c0fe400078f20ff */
[----:B------:R-:W-:Y:S02]  /*0af0*/  LEA.HI R4, R0, R231, RZ, 0x5 ;  /* 0x000000e700047211 */ /* 0x000fe400078f28ff */
[----:B------:R-:W-:-:S03]  /*0b00*/  SHF.R.S32.HI R6, RZ, 0x4, R3 ;  /* 0x00000004ff067819 */ /* 0x000fc60000011403 */
[----:B------:R-:W-:Y:S01]  /*0b10*/  IMAD.SHL.U32 R5, R4, 0x20, RZ ;  /* 0x0000002004057824 */ /* 0x000fe200078e00ff */
[C---:B------:R-:W-:Y:S02]  /*0b20*/  LOP3.LUT R4, R3.reuse, 0x3fffff0, RZ, 0xc0, !PT ;  /* 0x03fffff003047812 */ /* 0x040fe400078ec0ff */
[----:B------:R-:W-:Y:S02]  /*0b30*/  LEA.HI R3, R3, R6, RZ, 0x1 ;  /* 0x0000000603037211 */ /* 0x000fe400078f08ff */
[----:B------:R-:W-:Y:S01]  /*0b40*/  LOP3.LUT R5, R5, 0xfffffc00, RZ, 0xc0, !PT ;  /* 0xfffffc0005057812 */ /* 0x000fe200078ec0ff */
[----:B------:R-:W-:Y:S01]  /*0b50*/  IMAD.IADD R4, R231, 0x1, -R4 ;  /* 0x00000001e7047824 */ /* 0x000fe200078e0a04 */
[----:B------:R-:W-:-:S03]  /*0b60*/  LOP3.LUT R3, R3, 0x1ffffffe, RZ, 0xc0, !PT ;  /* 0x1ffffffe03037812 */ /* 0x000fc600078ec0ff */
[----:B------:R-:W-:Y:S01]  /*0b70*/  IMAD R4, R4, 0x40, R5 ;  /* 0x0000004004047824 */ /* 0x000fe200078e0205 */
[----:B------:R-:W-:Y:S01]  /*0b80*/  LEA.HI R5, R0, R231, RZ, 0x2 ;  /* 0x000000e700057211 */ /* 0x000fe200078f10ff */
[----:B------:R-:W-:Y:S02]  /*0b90*/  IMAD.IADD R3, R6, 0x1, -R3 ;  /* 0x0000000106037824 */ /* 0x000fe400078e0a03 */
[----:B------:R-:W-:Y:S02]  /*0ba0*/  IMAD.MOV.U32 R6, RZ, RZ, -0x2 ;  /* 0xfffffffeff067424 */ /* 0x000fe400078e00ff */
[----:B------:R-:W-:Y:S01]  /*0bb0*/  IMAD R225, R3, 0x8, R4 ;  /* 0x0000000803e17824 */ /* 0x000fe200078e0204 */
[----:B------:R-:W-:-:S05]  /*0bc0*/  LOP3.LUT R4, R5, 0xfffffffc, RZ, 0xc0, !PT ;  /* 0xfffffffc05047812 */ /* 0x000fca00078ec0ff */
[----:B------:R-:W-:-:S05]  /*0bd0*/  IMAD.IADD R4, R231, 0x1, -R4 ;  /* 0x00000001e7047824 */ /* 0x000fca00078e0a04 */
[----:B------:R-:W-:-:S04]  /*0be0*/  LEA.HI R3, R4, R4, RZ, 0x1 ;  /* 0x0000000404037211 */ /* 0x000fc800078f08ff */
[----:B------:R-:W-:-:S05]  /*0bf0*/  LOP3.LUT R3, R3, 0x1ffffffe, RZ, 0xc0, !PT ;  /* 0x1ffffffe03037812 */ /* 0x000fca00078ec0ff */
[----:B------:R-:W-:Y:S01]  /*0c00*/  IMAD.IADD R3, R4, 0x1, -R3 ;  /* 0x0000000104037824 */ /* 0x000fe200078e0a03 */
[----:B--2---:R-:W-:Y:S02]  /*0c10*/  R2UR UR4, R2 ;  /* 0x00000000020472ca */ /* 0x004fe400000e0000 */
[CC--:B------:R-:W-:Y:S02]  /*0c20*/  LEA.HI R2, R0.reuse, R231.reuse, RZ, 0x7 ;  /* 0x000000e700027211 */ /* 0x0c0fe400078f38ff */
[----:B------:R-:W-:Y:S02]  /*0c30*/  LEA.HI R0, R0, R231, RZ, 0x3 ;  /* 0x000000e700007211 */ /* 0x000fe400078f18ff */
[C---:B------:R-:W-:Y:S02]  /*0c40*/  LOP3.LUT R220, R2.reuse, 0xffffff80, RZ, 0xc0, !PT ;  /* 0xffffff8002dc7812 */ /* 0x040fe400078ec0ff */
[----:B------:R-:W-:Y:S02]  /*0c50*/  SHF.R.S32.HI R221, RZ, 0x7, R2 ;  /* 0x00000007ffdd7819 */ /* 0x000fe40000011402 */
[----:B------:R-:W-:Y:S01]  /*0c60*/  SHF.R.S32.HI R217, RZ, 0x3, R0 ;  /* 0x00000003ffd97819 */ /* 0x000fe20000011400 */
[----:B------:R-:W-:Y:S01]  /*0c70*/  IMAD.IADD R220, R231, 0x1, -R220 ;  /* 0x00000001e7dc7824 */ /* 0x000fe200078e0adc */
[----:B------:R-:W-:Y:S01]  /*0c80*/  LEA.HI R2, R2, R221, RZ, 0x1 ;  /* 0x000000dd02027211 */ /* 0x000fe200078f08ff */
[----:B------:R-:W-:-:S03]  /*0c90*/  ULOP3.LUT UR4, UR4, 0x1, URZ, 0xfc, !UPT ;  /* 0x0000000104047892 */ /* 0x000fc6000f8efc3f */
[----:B------:R-:W-:Y:S02]  /*0ca0*/  SHF.R.S32.HI R7, RZ, 0x1f, R220 ;  /* 0x0000001fff077819 */ /* 0x000fe400000114dc */
[----:B------:R-:W-:Y:S01]  /*0cb0*/  LOP3.LUT R2, R2, 0x3fffffe, RZ, 0xc0, !PT ;  /* 0x03fffffe02027812 */ /* 0x000fe200078ec0ff */
[----:B------:R-:W-:Y:S01]  /*0cc0*/  IMAD.U32 R226, RZ, RZ, UR4 ;  /* 0x00000004ffe27e24 */ /* 0x000fe2000f8e00ff */
[CC--:B------:R-:W-:Y:S02]  /*0cd0*/  LEA.HI R8, R7.reuse, R220.reuse, RZ, 0x2 ;  /* 0x000000dc07087211 */ /* 0x0c0fe400078f10ff */
[----:B------:R-:W-:Y:S01]  /*0ce0*/  LEA.HI R7, R7, R220, RZ, 0x5 ;  /* 0x000000dc07077211 */ /* 0x000fe200078f28ff */
[----:B------:R-:W-:Y:S01]  /*0cf0*/  IMAD.IADD R222, R221, 0x1, -R2 ;  /* 0x00000001ddde7824 */ /* 0x000fe200078e0a02 */
[--C-:B------:R-:W-:Y:S02]  /*0d00*/  SHF.R.S32.HI R9, RZ, 0x2, R8.reuse ;  /* 0x00000002ff097819 */ /* 0x100fe40000011408 */
[----:B------:R-:W-:-:S02]  /*0d10*/  SHF.R.S32.HI R10, RZ, 0x1f, R8 ;  /* 0x0000001fff0a7819 */ /* 0x000fc40000011408 */
[----:B------:R-:W-:Y:S02]  /*0d20*/  LOP3.LUT R2, R0, 0xfffffff8, RZ, 0xc0, !PT ;  /* 0xfffffff800027812 */ /* 0x000fe400078ec0ff */
[----:B------:R-:W-:Y:S02]  /*0d30*/  LEA.HI R10, R10, R9, RZ, 0x3 ;  /* 0x000000090a0a7211 */ /* 0x000fe400078f18ff */
[----:B------:R-:W-:Y:S01]  /*0d40*/  SHF.R.S32.HI R7, RZ, 0x5, R7 ;  /* 0x00000005ff077819 */ /* 0x000fe20000011407 */
[----:B------:R-:W-:Y:S01]  /*0d50*/  IMAD.IADD R213, R231, 0x1, -R2 ;  /* 0x00000001e7d57824 */ /* 0x000fe200078e0a02 */
[----:B------:R-:W-:Y:S02]  /*0d60*/  LOP3.LUT R10, R10, 0xfffffff8, RZ, 0xc0, !PT ;  /* 0xfffffff80a0a7812 */ /* 0x000fe400078ec0ff */
[----:B------:R-:W-:Y:S01]  /*0d70*/  LOP3.LUT R5, R8, 0x7ffffffc, RZ, 0xc0, !PT ;  /* 0x7ffffffc08057812 */ /* 0x000fe200078ec0ff */
[----:B------:R-:W-:Y:S02]  /*0d80*/  IMAD.SHL.U32 R18, R213, 0x8, RZ ;  /* 0x00000008d5127824 */ /* 0x000fe400078e00ff */
[----:B------:R-:W-:-:S02]  /*0d90*/  IMAD.IADD R10, R9, 0x1, -R10 ;  /* 0x00000001090a7824 */ /* 0x000fc400078e0a0a */
[C---:B------:R-:W-:Y:S01]  /*0da0*/  VIADD R23, R18.reuse, 0x40 ;  /* 0x0000004012177836 */ /* 0x040fe20000000000 */
[----:B------:R-:W-:Y:S01]  /*0db0*/  SHF.R.S32.HI R230, RZ, 0x1f, R18 ;  /* 0x0000001fffe67819 */ /* 0x000fe20000011412 */
[----:B------:R-:W-:Y:S02]  /*0dc0*/  IMAD R7, R7, 0x10, R10 ;  /* 0x0000001007077824 */ /* 0x000fe400078e020a */
[C---:B------:R-:W-:Y:S01]  /*0dd0*/  VIADD R22, R18.reuse, 0x80 ;  /* 0x0000008012167836 */ /* 0x040fe20000000000 */
[----:B------:R-:W-:Y:S01]  /*0de0*/  SHF.R.S32.HI R229, RZ, 0x1f, R23 ;  /* 0x0000001fffe57819 */ /* 0x000fe20000011417 */
[----:B------:R-:W-:Y:S02]  /*0df0*/  VIADD R212, R18, 0xc0 ;  /* 0x000000c012d47836 */ /* 0x000fe40000000000 */
[----:B------:R-:W-:Y:S01]  /*0e00*/  IMAD.IADD R5, R220, 0x1, -R5 ;  /* 0x00000001dc057824 */ /* 0x000fe200078e0a05 */
[----:B------:R-:W-:Y:S01]  /*0e10*/  SHF.R.S32.HI R228, RZ, 0x1f, R22 ;  /* 0x0000001fffe47819 */ /* 0x000fe20000011416 */
[----:B------:R-:W-:Y:S01]  /*0e20*/  IMAD R222, R222, 0x40, R7 ;  /* 0x00000040dede7824 */ /* 0x000fe200078e0207 */
[----:B------:R-:W-:Y:S01]  /*0e30*/  SHF.R.S32.HI R227, RZ, 0x1f, R212 ;  /* 0x0000001fffe37819 */ /* 0x000fe200000114d4 */
[----:B------:R-:W-:-:S02]  /*0e40*/  IMAD R223, R5, R6, 0x50 ;  /* 0x0000005005df7424 */ /* 0x000fc400078e0206 */
[----:B------:R-:W-:Y:S02]  /*0e50*/  IMAD.MOV.U32 R7, RZ, RZ, R15 ;  /* 0x000000ffff077224 */ /* 0x000fe400078e000f */
[----:B------:R-:W-:-:S07]  /*0e60*/  IMAD R224, R3, 0x8, R222 ;  /* 0x0000000803e07824 */ /* 0x000fce00078e02de */
.L_x_431:
[----:B0-23--:R-:W0:Y:S01]  /*0e70*/  LDC.64 R2, c[0x0][0xc88] ;  /* 0x00032200ff027b82 */ /* 0x00de220000000a00 */
[----:B------:R-:W-:Y:S01]  /*0e80*/  ULDC.64 UR12, c[0x0][0x208] ;  /* 0x00008200000c7ab9 */ /* 0x000fe20000000a00 */
[----:B------:R-:W-:Y:S01]  /*0e90*/  ULDC.64 UR8, c[0x0][0xa28] ;  /* 0x00028a0000087ab9 */ /* 0x000fe20000000a00 */
[----:B------:R-:W-:Y:S01]  /*0ea0*/  ULDC.64 UR10, c[0x0][0xa20] ;  /* 0x00028800000a7ab9 */ /* 0x000fe20000000a00 */
[----:B0-----:R-:W-:-:S06]  /*0eb0*/  IMAD.WIDE R2, R7, 0x4, R2 ;  /* 0x0000000407027825 */ /* 0x001fcc00078e0202 */
[----:B------:R-:W2:Y:S01]  /*0ec0*/  LDG.E R2, desc[UR12][R2.64] ;  /* 0x0000000c02027981 */ /* 0x000ea2000c1e1900 */
[----:B------:R-:W-:Y:S02]  /*0ed0*/  UISETP.NE.U32.AND UP0, UPT, UR8, URZ, UPT ;  /* 0x0000003f0800728c */ /* 0x000fe4000bf05070 */
[----:B------:R-:W-:Y:S02]  /*0ee0*/  UISETP.NE.U32.AND UP1, UPT, UR10, URZ, UPT ;  /* 0x0000003f0a00728c */ /* 0x000fe4000bf25070 */
[----:B------:R-:W-:Y:S02]  /*0ef0*/  UISETP.NE.AND.EX UP0, UPT, UR9, URZ, UPT, UP0 ;  /* 0x0000003f0900728c */ /* 0x000fe4000bf05300 */
[----:B------:R-:W-:-:S04]  /*0f00*/  UISETP.NE.AND.EX UP1, UPT, UR11, URZ, UPT, UP1 ;  /* 0x0000003f0b00728c */ /* 0x000fc8000bf25310 */
[----:B------:R-:W-:Y:S02]  /*0f10*/  PLOP3.LUT P0, PT, PT, PT, UP0, 0x80, 0x0 ;  /* 0x000000000000781c */ /* 0x000fe40003f0f008 */
[----:B------:R-:W-:Y:S02]  /*0f20*/  PLOP3.LUT P1, PT, PT, PT, UP1, 0x80, 0x0 ;  /* 0x000000000000781c */ /* 0x000fe40003f2f018 */
[----:B--2---:R-:W-:-:S13]  /*0f30*/  R2UR UR4, R2 ;  /* 0x00000000020472ca */ /* 0x004fda00000e0000 */
[----:B------:R-:W-:Y:S02]  /*0f40*/  USHF.R.S32.HI UR7, URZ, 0x1f, UR4 ;  /* 0x0000001f3f077899 */ /* 0x000fe40008011404 */
[----:B------:R-:W-:Y:S01]  /*0f50*/  IMAD.U32 R216, RZ, RZ, UR4 ;  /* 0x00000004ffd87e24 */ /* 0x000fe2000f8e00ff */
[----:B------:R-:W-:Y:S02]  /*0f60*/  @UP0 ULEA UR8, UP2, UR4, UR8, 0x2 ;  /* 0x0000000804080291 */ /* 0x000fe4000f84103f */
[----:B------:R-:W-:Y:S02]  /*0f70*/  @UP1 ULEA UR10, UP3, UR4, UR10, 0x2 ;  /* 0x0000000a040a1291 */ /* 0x000fe4000f86103f */
[----:B------:R-:W-:Y:S01]  /*0f80*/  @UP0 ULEA.HI.X UR9, UR4, UR9, UR7, 0x2, UP2 ;  /* 0x0000000904090291 */ /* 0x000fe200090f1407 */
[----:B------:R-:W-:Y:S01]  /*0f90*/  IMAD.U32 R215, RZ, RZ, UR6 ;  /* 0x00000006ffd77e24 */ /* 0x000fe2000f8e00ff */
[----:B------:R-:W-:Y:S01]  /*0fa0*/  @UP1 ULEA.HI.X UR11, UR4, UR11, UR7, 0x2, UP3 ;  /* 0x0000000b040b1291 */ /* 0x000fe200098f1407 */
[----:B------:R-:W-:Y:S01]  /*0fb0*/  IMAD.U32 R2, RZ, RZ, UR8 ;  /* 0x00000008ff027e24 */ /* 0x000fe2000f8e00ff */
[----:B------:R-:W-:Y:S01]  /*0fc0*/  ULDC UR6, c[0x0][0x2f0] ;  /* 0x0000bc0000067ab9 */ /* 0x000fe20000000800 */
[----:B------:R-:W-:Y:S01]  /*0fd0*/  IMAD.U32 R4, RZ, RZ, UR10 ;  /* 0x0000000aff047e24 */ /* 0x000fe2000f8e00ff */
[----:B------:R-:W-:Y:S01]  /*0fe0*/  ULDC UR4, c[0x0][0x424] ;  /* 0x0001090000047ab9 */ /* 0x000fe20000000800 */
[----:B------:R-:W-:Y:S01]  /*0ff0*/  IMAD.U32 R3, RZ, RZ, UR9 ;  /* 0x00000009ff037e24 */ /* 0x000fe2000f8e00ff */
[----:B------:R-:W-:Y:S01]  /*1000*/  ULDC.64 UR8, c[0x0][0x418] ;  /* 0x0001060000087ab9 */ /* 0x000fe20000000a00 */
[----:B------:R-:W-:Y:S01]  /*1010*/  IMAD.U32 R5, RZ, RZ, UR11 ;  /* 0x0000000bff057e24 */ /* 0x000fe2000f8e00ff */
[----:B------:R-:W-:Y:S01]  /*1020*/  UMOV UR60, URZ ;  /* 0x0000003f003c7c82 */ /* 0x000fe20008000000 */
[----:B------:R-:W-:Y:S01]  /*1030*/  IMAD.U32 R218, RZ, RZ, UR7 ;  /* 0x00000007ffda7e24 */ /* 0x000fe2000f8e00ff */
[----:B------:R-:W2:Y:S04]  /*1040*/  @P0 LDG.E R2, desc[UR12][R2.64] ;  /* 0x0000000c02020981 */ /* 0x000ea8000c1e1900 */
[----:B------:R-:W3:Y:S01]  /*1050*/  @P1 LDG.E R4, desc[UR12][R4.64] ;  /* 0x0000000c04041981 */ /* 0x000ee2000c1e1900 */
[----:B------:R-:W-:Y:S01]  /*1060*/  UISETP.NE.U32.AND UP0, UPT, UR8, URZ, UPT ;  /* 0x0000003f0800728c */ /* 0x000fe2000bf05070 */
[----:B------:R-:W-:Y:S01]  /*1070*/  IMAD.MOV.U32 R0, RZ, RZ, RZ ;  /* 0x000000ffff007224 */ /* 0x000fe200078e00ff */
[----:B------:R-:W-:-:S02]  /*1080*/  CS2R R150, SRZ ;  /* 0x0000000000967805 */ /* 0x000fc4000001ff00 */
[----:B------:R-:W-:Y:S01]  /*1090*/  CS2R R148, SRZ ;  /* 0x0000000000947805 */ /* 0x000fe2000001ff00 */
[----:B------:R-:W-:Y:S01]  /*10a0*/  UISETP.NE.AND.EX UP0, UPT, UR9, URZ, UPT, UP0 ;  /* 0x0000003f0900728c */ /* 0x000fe2000bf05300 */
[----:B------:R-:W-:Y:S02]  /*10b0*/  CS2R R146, SRZ ;  /* 0x0000000000927805 */ /* 0x000fe4000001ff00 */
[----:B------:R-:W-:Y:S02]  /*10c0*/  CS2R R144, SRZ ;  /* 0x0000000000907805 */ /* 0x000fe4000001ff00 */
[----:B------:R-:W-:Y:S01]  /*10d0*/  CS2R R142, SRZ ;  /* 0x00000000008e7805 */ /* 0x000fe2000001ff00 */
[----:B------:R-:W-:Y:S01]  /*10e0*/  USEL UR4, UR4, 0x1, UP0 ;  /* 0x0000000104047887 */ /* 0x000fe20008000000 */
[----:B------:R-:W-:Y:S02]  /*10f0*/  CS2R R140, SRZ ;  /* 0x00000000008c7805 */ /* 0x000fe4000001ff00 */
[----:B------:R-:W-:-:S02]  /*1100*/  CS2R R138, SRZ ;  /* 0x00000000008a7805 */ /* 0x000fc4000001ff00 */
[----:B------:R-:W-:Y:S01]  /*1110*/  CS2R R136, SRZ ;  /* 0x0000000000887805 */ /* 0x000fe2000001ff00 */
[----:B------:R-:W-:Y:S01]  /*1120*/  UIMAD UR4, UR4, UR6, URZ ;  /* 0x00000006040472a4 */ /* 0x000fe2000f8e023f */
        /* <DEDUP_REMOVED lines=13> */
[----:B------:R-:W-:Y:S01]  /*1200*/  CS2R R108, SRZ ;  /* 0x00000000006c7805 */ /* 0x000fe2000001ff00 */
[----:B------:R-:W-:Y:S01]  /*1210*/  IMAD.MOV.U32 R170, RZ, RZ, RZ ;  /* 0x000000ffffaa7224 */ /* 0x000fe200078e00ff */
        /* <DEDUP_REMOVED lines=11> */
[----:B-1----:R-:W-:Y:S02]  /*12d0*/  CS2R R84, SRZ ;  /* 0x0000000000547805 */ /* 0x002fe4000001ff00 */
[----:B------:R-:W-:Y:S01]  /*12e0*/  CS2R R80, SRZ ;  /* 0x0000000000507805 */ /* 0x000fe2000001ff00 */
[----:B------:R-:W-:Y:S01]  /*12f0*/  IMAD.MOV.U32 R19, RZ, RZ, RZ ;  /* 0x000000ffff137224 */ /* 0x000fe200078e00ff */
[----:B------:R-:W-:Y:S02]  /*1300*/  CS2R R74, SRZ ;  /* 0x00000000004a7805 */ /* 0x000fe4000001ff00 */
[----:B------:R-:W-:Y:S01]  /*1310*/  CS2R R76, SRZ ;  /* 0x00000000004c7805 */ /* 0x000fe2000001ff00 */
[----:B------:R-:W-:Y:S01]  /*1320*/  IMAD.MOV.U32 R153, RZ, RZ, RZ ;  /* 0x000000ffff997224 */ /* 0x000fe200078e00ff */
        /* <DEDUP_REMOVED lines=17> */
[----:B------:R-:W-:Y:S02]  /*1440*/  MOV R214, UR5 ;  /* 0x0000000500d67c02 */ /* 0x000fe40008000f00 */
[----:B--2---:R-:W-:Y:S02]  /*1450*/  @P0 R2UR UR60, R2 ;  /* 0x00000000023c02ca */ /* 0x004fe400000e0000 */
[----:B------:R-:W-:-:S02]  /*1460*/  CS2R R2, SRZ ;  /* 0x0000000000027805 */ /* 0x000fc4000001ff00 */
[----:B------:R-:W-:Y:S02]  /*1470*/  PLOP3.LUT P0, PT, PT, PT, PT, 0x80, 0x0 ;  /* 0x000000000000781c */ /* 0x000fe40003f0f070 */
[----:B---3--:R-:W-:Y:S01]  /*1480*/  @P1 R2UR UR4, R4 ;  /* 0x00000000040412ca */ /* 0x008fe200000e0000 */
[----:B----4-:R-:W-:-:S14]  /*1490*/  @P1 BRA `(.L_x_389) ;  /* 0x00000000003c1947 */ /* 0x010fdc0003800000 */
[----:B------:R-:W-:Y:S02]  /*14a0*/  ULDC.64 UR6, c[0x0][0xa08] ;  /* 0x0002820000067ab9 */ /* 0x000fe40000000a00 */
[----:B------:R-:W-:-:S04]  /*14b0*/  ISETP.NE.U32.AND P1, PT, RZ, UR6, PT ;  /* 0x00000006ff007c0c */ /* 0x000fc8000bf25070 */
[----:B------:R-:W-:-:S13]  /*14c0*/  ISETP.NE.AND.EX P1, PT, RZ, UR7, PT, P1 ;  /* 0x00000007ff007c0c */ /* 0x000fda000bf25310 */
[----:B------:R-:W-:Y:S05]  /*14d0*/  @!P1 BRA `(.L_x_389) ;  /* 0x00000000002c9947 */ /* 0x000fea0003800000 */
[----:B------:R-:W-:Y:S01]  /*14e0*/  R2UR UR8, R216 ;  /* 0x00000000d80872ca */ /* 0x000fe200000e0000 */
[----:B------:R-:W-:Y:S01]  /*14f0*/  ULDC.64 UR4, c[0x0][0xa08] ;  /* 0x0002820000047ab9 */ /* 0x000fe20000000a00 */
[----:B------:R-:W-:-:S11]  /*1500*/  ULDC.64 UR6, c[0x0][0x208] ;  /* 0x0000820000067ab9 */ /* 0x000fd60000000a00 */
[----:B------:R-:W-:-:S06]  /*1510*/  UIMAD.WIDE UR4, UR8, 0x4, UR4 ;  /* 0x00000004080478a5 */ /* 0x000fcc000f8e0204 */
[----:B------:R-:W-:Y:S02]  /*1520*/  IMAD.U32 R4, RZ, RZ, UR4 ;  /* 0x00000004ff047e24 */ /* 0x000fe4000f8e00ff */
[----:B------:R-:W-:-:S05]  /*1530*/  IMAD.U32 R5, RZ, RZ, UR5 ;  /* 0x00000005ff057e24 */ /* 0x000fca000f8e00ff */
[----:B------:R-:W2:Y:S04]  /*1540*/  LDG.E R7, desc[UR6][R4.64] ;  /* 0x0000000604077981 */ /* 0x000ea8000c1e1900 */
[----:B------:R-:W3:Y:S01]  /*1550*/  LDG.E R6, desc[UR6][R4.64+0x4] ;  /* 0x0000040604067981 */ /* 0x000ee2000c1e1900 */
[----:B--2---:R-:W-:Y:S02]  /*1560*/  R2UR UR4, R7 ;  /* 0x00000000070472ca */ /* 0x004fe400000e0000 */
[----:B---3--:R-:W-:-:S13]  /*1570*/  R2UR UR5, R6 ;  /* 0x00000000060572ca */ /* 0x008fda00000e0000 */
[----:B------:R-:W-:-:S12]  /*1580*/  UIADD3 UR4, -UR4, UR5, URZ ;  /* 0x0000000504047290 */ /* 0x000fd8000fffe13f */
.L_x_389:
[----:B------:R-:W-:Y:S01]  /*1590*/  UIADD3 UR60, -UR60, UR4, URZ ;  /* 0x000000043c3c7290 */ /* 0x000fe2000fffe13f */
[----:B------:R-:W-:Y:S01]  /*15a0*/  IMAD.MOV.U32 R40, RZ, RZ, RZ ;  /* 0x000000ffff287224 */ /* 0x000fe200078e00ff */
[----:B------:R-:W-:Y:S02]  /*15b0*/  CS2R R162, SRZ ;  /* 0x0000000000a27805 */ /* 0x000fe4000001ff00 */
[----:B------:R-:W-:Y:S01]  /*15c0*/  CS2R R34, SRZ ;  /* 0x0000000000227805 */ /* 0x000fe2000001ff00 */
[----:B------:R-:W-:Y:S01]  /*15d0*/  UIADD3 UR4, UR60, 0x4f, URZ ;  /* 0x0000004f3c047890 */ /* 0x000fe2000fffe03f */
[----:B------:R-:W-:Y:S01]  /*15e0*/  CS2R R36, SRZ ;  /* 0x0000000000247805 */ /* 0x000fe2000001ff00 */
[----:B------:R-:W-:Y:S01]  /*15f0*/  UISETP.GE.AND UP0, UPT, UR60, 0x1, UPT ;  /* 0x000000013c00788c */ /* 0x000fe2000bf06270 */
[----:B------:R-:W-:Y:S01]  /*1600*/  CS2R R32, SRZ ;  /* 0x0000000000207805 */ /* 0x000fe2000001ff00 */
[----:B------:R-:W-:Y:S01]  /*1610*/  UIMAD.WIDE UR4, UR4, 0x66666667, URZ ;  /* 0x66666667040478a5 */ /* 0x000fe2000f8e023f */
[----:B------:R-:W-:Y:S01]  /*1620*/  IMAD.MOV.U32 R8, RZ, RZ, RZ ;  /* 0x000000ffff087224 */ /* 0x000fe200078e00ff */
[----:B------:R-:W-:-:S02]  /*1630*/  CS2R R26, SRZ ;  /* 0x00000000001a7805 */ /* 0x000fc4000001ff00 */
[----:B------:R-:W-:Y:S02]  /*1640*/  CS2R R28, SRZ ;  /* 0x00000000001c7805 */ /* 0x000fe4000001ff00 */
[----:B------:R-:W-:Y:S01]  /*1650*/  PLOP3.LUT P1, PT, PT, PT, UP0, 0x80, 0x0 ;  /* 0x000000000000781c */ /* 0x000fe20003f2f008 */
[----:B------:R-:W-:Y:S01]  /*1660*/  USHF.R.U32.HI UR4, URZ, 0x1f, UR5 ;  /* 0x0000001f3f047899 */ /* 0x000fe20008011605 */
[----:B------:R-:W-:Y:S01]  /*1670*/  IMAD.MOV.U32 R10, RZ, RZ, RZ ;  /* 0x000000ffff0a7224 */ /* 0x000fe200078e00ff */
[----:B------:R-:W-:Y:S02]  /*1680*/  CS2R R24, SRZ ;  /* 0x0000000000187805 */ /* 0x000fe4000001ff00 */
[----:B------:R-:W-:-:S06]  /*1690*/  ULEA.HI.SX32 UR4, UR5, UR4, 0x1b ;  /* 0x0000000405047291 */ /* 0x000fcc000f8fda3f */
[----:B------:R-:W-:Y:S02]  /*16a0*/  IMAD.U32 R152, RZ, RZ, UR4 ;  /* 0x00000004ff987e24 */ /* 0x000fe4000f8e00ff */
[----:B------:R-:W-:Y:S05]  /*16b0*/  @!P1 BRA `(.L_x_390) ;  /* 0x0000009c00649947 */ /* 0x000fea0003800000 */
[----:B------:R-:W0:Y:S01]  /*16c0*/  SHFL.IDX PT, R0, R221, RZ, 0x1f ;  /* 0x00001fffdd007589 */ /* 0x000e2200000e0000 */
[----:B------:R-:W1:Y:S01]  /*16d0*/  S2UR UR7, SR_CgaCtaId ;  /* 0x00000000000779c3 */ /* 0x000e620000008800 */
[----:B------:R-:W-:Y:S01]  /*16e0*/  UMOV UR6, 0x400 ;  /* 0x0000040000067882 */ /* 0x000fe20000000000 */
[----:B0-----:R-:W-:Y:S01]  /*16f0*/  R2UR UR4, R0 ;  /* 0x00000000000472ca */ /* 0x001fe200000e0000 */
[----:B-1----:R-:W-:-:S04]  /*1700*/  ULEA UR6, UR7, UR6, 0x18 ;  /* 0x0000000607067291 */ /* 0x002fc8000f8ec03f */
[----:B------:R-:W-:-:S04]  /*1710*/  UIADD3 UR6, UR6, 0x14400, URZ ;  /* 0x0001440006067890 */ /* 0x000fc8000fffe03f */
[----:B------:R-:W-:-:S04]  /*1720*/  ULOP3.LUT UP0, URZ, UR6, 0x9f, URZ, 0xc0, !UPT ;  /* 0x0000009f063f7892 */ /* 0x000fc8000f80c03f */
[----:B------:R-:W-:Y:S02]  /*1730*/  ULEA.HI UR5, UR4, UR4, URZ, 0x1 ;  /* 0x0000000404057291 */ /* 0x000fe4000f8f083f */
[----:B------:R-:W-:Y:S02]  /*1740*/  PLOP3.LUT P0, PT, PT, PT, UP0, 0x80, 0x0 ;  /* 0x000000000000781c */ /* 0x000fe40003f0f008 */
[----:B------:R-:W-:-:S04]  /*1750*/  ULOP3.LUT UR5, UR5, 0x1e, URZ, 0xc0, !UPT ;  /* 0x0000001e05057892 */ /* 0x000fc8000f8ec03f */
[----:B------:R-:W-:-:S04]  /*1760*/  UIADD3 UR5, UR4, -UR5, URZ ;  /* 0x8000000504057290 */ /* 0x000fc8000fffe03f */
[----:B------:R-:W-:-:S04]  /*1770*/  ULEA UR5, UR5, UR6, 0xd ;  /* 0x0000000605057291 */ /* 0x000fc8000f8e683f */
[----:B------:R-:W-:-:S04]  /*1780*/  USHF.R.U32.HI UR5, URZ, 0x4, UR5 ;  /* 0x000000043f057899 */ /* 0x000fc80008011605 */
[----:B------:R-:W-:Y:S01]  /*1790*/  ULOP3.LUT UR36, UR5, 0x3fff, URZ, 0xc0, !UPT ;  /* 0x00003fff05247892 */ /* 0x000fe2000f8ec03f */
[----:B------:R-:W-:Y:S11]  /*17a0*/  @!P0 BRA `(.L_x_391) ;  /* 0x0000000000408947 */ /* 0x000ff60003800000 */
        /* <DEDUP_REMOVED lines=16> */
.L_x_391:
[----:B------:R-:W0:Y:S01]  /*18b0*/  S2UR UR5, SR_CgaCtaId ;  /* 0x00000000000579c3 */ /* 0x000e220000008800 */
[----:B------:R-:W-:Y:S01]  /*18c0*/  LEA.HI R0, R219, R219, RZ, 0x1 ;  /* 0x000000dbdb007211 */ /* 0x000fe200078f08ff */
[----:B------:R-:W-:Y:S01]  /*18d0*/  UMOV UR4, 0x400 ;  /* 0x0000040000047882 */ /* 0x000fe20000000000 */
[----:B------:R-:W-:Y:S01]  /*18e0*/  R2UR UR6, R226 ;  /* 0x00000000e20672ca */ /* 0x000fe200000e0000 */
[----:B------:R-:W-:Y:S01]  /*18f0*/  BSSY B0, `(.L_x_392) ;  /* 0x000000a000007945 */ /* 0x000fe20003800000 */
[----:B------:R-:W-:-:S05]  /*1900*/  LOP3.LUT R0, R0, 0xfffffffe, RZ, 0xc0, !PT ;  /* 0xfffffffe00007812 */ /* 0x000fca00078ec0ff */
[----:B------:R-:W-:-:S05]  /*1910*/  IMAD.IADD R0, R219, 0x1, -R0 ;  /* 0x00000001db007824 */ /* 0x000fca00078e0a00 */
[----:B------:R-:W-:Y:S01]  /*1920*/  SHF.L.U32 R0, R0, 0x1f, RZ ;  /* 0x0000001f00007819 */ /* 0x000fe200000006ff */
[----:B------:R-:W-:-:S05]  /*1930*/  IMAD.U32 R2, RZ, RZ, UR6 ;  /* 0x00000006ff027e24 */ /* 0x000fca000f8e00ff */
[----:B------:R-:W-:Y:S01]  /*1940*/  ISETP.NE.AND P0, PT, R2, 0x3, PT ;  /* 0x000000030200780c */ /* 0x000fe20003f05270 */
[----:B0-----:R-:W-:-:S06]  /*1950*/  ULEA UR4, UR5, UR4, 0x18 ;  /* 0x0000000405047291 */ /* 0x001fcc000f8ec03f */
[----:B------:R-:W-:-:S04]  /*1960*/  IMAD.U32 R5, RZ, RZ, UR4 ;  /* 0x00000004ff057e24 */ /* 0x000fc8000f8e00ff */
[----:B------:R-:W0:Y:S02]  /*1970*/  SYNCS.PHASECHK.TRANS64.TRYWAIT P1, [R5+URZ+0x38800], R0 ;  /* 0x03880000050075a7 */ /* 0x000e24000802017f */
[----:B0-----:R-:W-:Y:S05]  /*1980*/  @!P1 BRA `(.L_x_393) ;  /* 0x0000013800389947 */ /* 0x001fea0003800000 */
.L_x_567:
[----:B------:R-:W-:Y:S05]  /*1990*/  BSYNC B0 ;  /* 0x0000000000007941 */ /* 0x000fea0003800000 */
.L_x_392:
[----:B------:R-:W-:Y:S05]  /*19a0*/  @!P0 BRA `(.L_x_394) ;  /* 0x0000000000048947 */ /* 0x000fea0003800000 */
[----:B------:R-:W-:Y:S01]  /*19b0*/  BPT.TRAP 0x1 ;  /* 0x000000040000795c */ /* 0x000fe20000300000 */
.L_x_394:
[----:B0-----:R-:W-:Y:S01]  /*19c0*/  IMAD R0, R16, 0x8, R5 ;  /* 0x0000000810007824 */ /* 0x001fe200078e0205 */
[----:B------:R-:W-:-:S04]  /*19d0*/  SHF.L.U32 R3, R17, 0x1f, RZ ;  /* 0x0000001f11037819 */ /* 0x000fc800000006ff */
[----:B------:R0:W1:Y:S01]  /*19e0*/  SYNCS.PHASECHK.TRANS64.TRYWAIT P2, [R0+URZ+0x38830], R3 ;  /* 0x03883003000075a7 */ /* 0x000062000804017f */
[----:B------:R-:W-:Y:S05]  /*19f0*/  @!P0 BRA `(.L_x_395) ;  /* 0x0000000000048947 */ /* 0x000fea0003800000 */
[----:B------:R-:W-:Y:S01]  /*1a00*/  BPT.TRAP 0x1 ;  /* 0x000000040000795c */ /* 0x000fe20000300000 */
.L_x_395:
[----:B------:R-:W2:Y:S01]  /*1a10*/  S2R R2, SR_TID.X ;  /* 0x0000000000027919 */ /* 0x000ea20000002100 */
[----:B------:R-:W-:Y:S01]  /*1a20*/  IMAD.MOV.U32 R151, RZ, RZ, RZ ;  /* 0x000000ffff977224 */ /* 0x000fe200078e00ff */
[----:B--2---:R-:W-:Y:S01]  /*1a30*/  LOP3.LUT P1, RZ, R2, 0x7f, RZ, 0xc0, !PT ;  /* 0x0000007f02ff7812 */ /* 0x004fe2000782c0ff */
[----:B-1----:R-:W-:-:S12]  /*1a40*/  @P2 BRA `(.L_x_396) ;  /* 0x0000000000082947 */ /* 0x002fd80003800000 */
[----:B------:R-:W1:Y:S02]  /*1a50*/  SYNCS.PHASECHK.TRANS64.TRYWAIT P2, [R0+URZ+0x38830], R3 ;  /* 0x03883003000075a7 */ /* 0x000e64000804017f */
[----:B-1----:R-:W-:Y:S05]  /*1a60*/  @!P2 BRA `(.L_x_397) ;  /* 0x000001380014a947 */ /* 0x002fea0003800000 */
.L_x_396:
[----:B------:R-:W-:Y:S05]  /*1a70*/  WARPSYNC.ALL ;  /* 0x0000000000007948 */ /* 0x000fea0003800000 */
[----:B------:R-:W-:Y:S01]  /*1a80*/  R2UR UR4, R5 ;  /* 0x00000000050472ca */ /* 0x000fe200000e0000 */
[----:B------:R-:W-:Y:S01]  /*1a90*/  ULOP3.LUT UR5, UR36, 0x10000, URZ, 0xfc, !UPT ;  /* 0x0001000024057892 */ /* 0x000fe2000f8efc3f */
[----:B------:R-:W-:Y:S01]  /*1aa0*/  R2UR UR6, R16 ;  /* 0x00000000100672ca */ /* 0x000fe200000e0000 */
[----:B------:R-:W-:Y:S01]  /*1ab0*/  WARPGROUP.ARRIVE ;  /* 0x00000000000079c5 */ /* 0x000fe20000000000 */
[----:B------:R-:W-:Y:S01]  /*1ac0*/  UMOV UR9, 0x40000040 ;  /* 0x4000004000097882 */ /* 0x000fe20000000000 */
[----:B------:R-:W-:Y:S01]  /*1ad0*/  UMOV UR11, 0x40000040 ;  /* 0x40000040000b7882 */ /* 0x000fe20000000000 */
[----:B------:R-:W-:Y:S01]  /*1ae0*/  UMOV UR21, UR9 ;  /* 0x0000000900157c82 */ /* 0x000fe20008000000 */
[----:B------:R-:W-:Y:S01]  /*1af0*/  IMAD.U32 R13, RZ, RZ, UR9 ;  /* 0x00000009ff0d7e24 */ /* 0x000fe2000f8e00ff */
[----:B------:R-:W-:Y:S01]  /*1b00*/  UMOV UR8, UR5 ;  /* 0x0000000500087c82 */ /* 0x000fe20008000000 */
[----:B------:R-:W-:Y:S01]  /*1b10*/  UMOV UR13, UR21 ;  /* 0x00000015000d7c82 */ /* 0x000fe20008000000 */
[----:B------:R-:W-:Y:S01]  /*1b20*/  UMOV UR20, UR8 ;  /* 0x0000000800147c82 */ /* 0x000fe20008000000 */
[----:B------:R-:W-:Y:S01]  /*1b30*/  IMAD.U32 R12, RZ, RZ, UR8 ;  /* 0x00000008ff0c7e24 */ /* 0x000fe2000f8e00ff */
[----:B------:R-:W-:Y:S01]  /*1b40*/  UMOV UR12, UR20 ;  /* 0x00000014000c7c82 */ /* 0x000fe20008000000 */
[----:B------:R-:W-:Y:S01]  /*1b50*/  UIADD3 UR4, UR4, 0x24400, URZ ;  /* 0x0002440004047890 */ /* 0x000fe2000fffe03f */
[----:B------:R-:W-:Y:S01]  /*1b60*/  P2R R64, PR, RZ, 0x1 ;  /* 0x00000001ff407803 */ /* 0x000fe20000000000 */
[----:B------:R-:W-:Y:S01]  /*1b70*/  UMOV UR15, 0x40000040 ;  /* 0x40000040000f7882 */ /* 0x000fe20000000000 */
[----:B------:R-:W-:Y:S01]  /*1b80*/  UMOV UR16, UR20 ;  /* 0x0000001400107c82 */ /* 0x000fe20008000000 */
[----:B------:R-:W-:Y:S01]  /*1b90*/  USHF.R.U32.HI UR4, URZ, 0x4, UR4 ;  /* 0x000000043f047899 */ /* 0x000fe20008011604 */
[----:B01----:R-:W-:Y:S01]  /*1ba0*/  @!P1 VIADD R0, R0, 0x38840 ;  /* 0x0003884000009836 */ /* 0x003fe20000000000 */
[----:B------:R-:W-:Y:S01]  /*1bb0*/  UMOV UR17, UR21 ;  /* 0x0000001500117c82 */ /* 0x000fe20008000000 */
[----:B------:R-:W-:Y:S01]  /*1bc0*/  UMOV UR19, 0x40000040 ;  /* 0x4000004000137882 */ /* 0x000fe20000000000 */
[----:B------:R-:W-:Y:S01]  /*1bd0*/  ULOP3.LUT UR4, UR4, 0x3fff, URZ, 0xc0, !UPT ;  /* 0x00003fff04047892 */ /* 0x000fe2000f8ec03f */
[--C-:B------:R-:W-:Y:S01]  /*1be0*/  IMAD.MOV.U32 R150, RZ, RZ, R151.reuse ;  /* 0x000000ffff967224 */ /* 0x100fe200078e0097 */
[----:B------:R-:W-:Y:S01]  /*1bf0*/  UMOV UR23, 0x40000040 ;  /* 0x4000004000177882 */ /* 0x000fe20000000000 */
[----:B------:R-:W-:Y:S01]  /*1c00*/  UMOV UR27, 0x40000040 ;  /* 0x40000040001b7882 */ /* 0x000fe20000000000 */
[----:B------:R-:W-:Y:S01]  /*1c10*/  ULOP3.LUT UR7, UR4, 0x10000, URZ, 0xfc, !UPT ;  /* 0x0001000004077892 */ /* 0x000fe2000f8efc3f */
[----:B------:R-:W-:Y:S01]  /*1c20*/  @!P1 PRMT R0, RZ, 0x654, R0 ;  /* 0x00000654ff009816 */ /* 0x000fe20000000000 */
[----:B------:R-:W-:Y:S01]  /*1c30*/  UMOV UR31, 0x40000040 ;  /* 0x40000040001f7882 */ /* 0x000fe20000000000 */
[----:B------:R-:W-:Y:S01]  /*1c40*/  UMOV UR35, 0x40000040 ;  /* 0x4000004000237882 */ /* 0x000fe20000000000 */
[----:B------:R-:W-:Y:S01]  /*1c50*/  UIMAD UR4, UR6, 0xa00, UR7 ;  /* 0x00000a00060478a4 */ /* 0x000fe2000f8e0207 */
[--C-:B------:R-:W-:Y:S01]  /*1c60*/  IMAD.MOV.U32 R149, RZ, RZ, R151.reuse ;  /* 0x000000ffff957224 */ /* 0x100fe200078e0097 */
[----:B------:R-:W-:Y:S01]  /*1c70*/  UIADD3 UR6, UR5, 0x2, URZ ;  /* 0x0000000205067890 */ /* 0x000fe2000fffe03f */
[----:B------:R-:W-:Y:S01]  /*1c80*/  IMAD.U32 R19, RZ, RZ, UR7 ;  /* 0x00000007ff137e24 */ /* 0x000fe2000f8e00ff */
[----:B------:R-:W-:Y:S01]  /*1c90*/  UIADD3 UR14, UR4, 0x100, URZ ;  /* 0x00000100040e7890 */ /* 0x000fe2000fffe03f */
[-C--:B------:R-:W-:Y:S01]  /*1ca0*/  MOV R148, R151.reuse ;  /* 0x0000009700947202 */ /* 0x080fe20000000f00 */
[----:B------:R-:W-:Y:S01]  /*1cb0*/  UIADD3 UR18, UR4, 0x180, URZ ;  /* 0x0000018004127890 */ /* 0x000fe2000fffe03f */
[--C-:B------:R-:W-:Y:S01]  /*1cc0*/  IMAD.MOV.U32 R147, RZ, RZ, R151.reuse ;  /* 0x000000ffff937224 */ /* 0x100fe200078e0097 */
[----:B------:R-:W-:Y:S01]  /*1cd0*/  UMOV UR10, UR4 ;  /* 0x00000004000a7c82 */ /* 0x000fe20008000000 */
[----:B------:R-:W-:Y:S01]  /*1ce0*/  UIADD3 UR7, UR4, 0x2, URZ ;  /* 0x0000000204077890 */ /* 0x000fe2000fffe03f */
        /* <DEDUP_REMOVED lines=36> */
[----:B------:R-:W-:Y:S01]  /*1f30*/  MOV R74, R151 ;  /* 0x00000097004a7202 */ /* 0x000fe20000000f00 */
        /* <DEDUP_REMOVED lines=211> */
[----:B------:R-:W-:Y:S02]  /*2c70*/  UIADD3 UR10, UR4, 0x780, URZ ;  /* 0x00000780040a7890 */ /* 0x000fe4000fffe03f */
        /* <DEDUP_REMOVED lines=316> */
[----:B------:R-:W-:Y:S01]  /*4040*/  R2UR UR12, R3 ;  /* 0x00000000030c72ca */ /* 0x000fe200000e0000 */
[----:B------:R-:W-:Y:S01]  /*4050*/  VIADD R3, R223, UR60 ;  /* 0x0000003cdf037c36 */ /* 0x000fe20008000000 */
[----:B------:R-:W-:Y:S01]  /*4060*/  R2UR UR13, R2 ;  /* 0x00000000020d72ca */ /* 0x000fe200000e0000 */
        /* <DEDUP_REMOVED lines=83> */
[----:B------:R-:W-:Y:S01]  /*45a0*/  ISETP.GT.AND P6, PT, R3, 0x11, PT ;  /* 0x000000110300780c */ /* 0x000fe20003fc4270 */
[----:B------:R-:W3:Y:S01]  /*45b0*/  MUFU.TANH R49, R49 ;  /* 0x0000003100317308 */ /* 0x000ee20000002400 */
[----:B--2---:R-:W-:Y:S01]  /*45c0*/  FSEL R15, R15, -INF , P5 ;  /* 0xff8000000f0f7808 */ /* 0x004fe20002800000 */
[----:B------:R-:W-:Y:S01]  /*45d0*/  FMUL.FTZ R55, R55, UR10 ;  /* 0x0000000a37377c20 */ /* 0x000fe20008410000 */
[----:B------:R-:W-:Y:S01]  /*45e0*/  ISETP.GT.AND P5, PT, R3, 0x18, PT ;  /* 0x000000180300780c */ /* 0x000fe20003fa4270 */
[----:B------:R-:W-:Y:S01]  /*45f0*/  IMAD.MOV.U32 R59, RZ, RZ, R151 ;  /* 0x000000ffff3b7224 */ /* 0x000fe200078e0097 */
[----:B0-----:R-:W-:-:S02]  /*4600*/  FSEL R62, R62, -INF , P4 ;  /* 0xff8000003e3e7808 */ /* 0x001fc40002000000 */
        /* <DEDUP_REMOVED lines=64> */
[----:B------:R-:W-:Y:S01]  /*4a10*/  FMNMX.FTZ R21, R45, R4, !PT ;  /* 0x000000042d157209 */ /* 0x000fe20007810000 */
[----:B------:R-:W-:-:S04]  /*4a20*/  ULDC UR5, c[0x0][0x988] ;  /* 0x0002620000057ab9 */ /* 0x000fc80000000800 */
        /* <DEDUP_REMOVED lines=41> */
[----:B-1----:R-:W-:-:S07]  /*4cc0*/  FSEL R25, R25, -INF , P4 ;  /* 0xff80000019197808 */ /* 0x002fce0002000000 */
[----:B------:R-:W1:Y:S01]  /*4cd0*/  MUFU.TANH R29, R29 ;  /* 0x0000001d001d7308 */ /* 0x000e620000002400 */
[----:B0-----:R-:W-:Y:S02]  /*4ce0*/  FSEL R38, R38, -INF , P2 ;  /* 0xff80000026267808 */ /* 0x001fe40001000000 */
[----:B------:R-:W-:Y:S02]  /*4cf0*/  ISETP.GT.AND P2, PT, R3, 0x49, PT ;  /* 0x000000490300780c */ /* 0x000fe40003f44270 */
[----:B------:R-:W-:-:S03]  /*4d00*/  FMNMX.FTZ R3, R25, R4, !PT ;  /* 0x0000000419037209 */ /* 0x000fc60007810000 */
        /* <DEDUP_REMOVED lines=14> */
[----:B0-----:R-:W-:Y:S02]  /*4df0*/  FMNMX.FTZ R14, R3, R4, !PT ;  /* 0x00000004030e7209 */ /* 0x001fe40007810000 */
[----:B------:R-:W-:-:S03]  /*4e00*/  FMNMX.FTZ R3, R2, R15, !PT ;  /* 0x0000000f02037209 */ /* 0x000fc60007810000 */
        /* <DEDUP_REMOVED lines=43> */
[----:B0-----:R-:W-:Y:S01]  /*50c0*/  F2FP.BF16.F32.PACK_AB R208, R57, R56 ;  /* 0x0000003839d0723e */ /* 0x001fe200000010ff */
[----:B------:R-:W-:Y:S01]  /*50d0*/  IMAD.MOV.U32 R64, RZ, RZ, R151 ;  /* 0x000000ffff407224 */ /* 0x000fe200078e0097 */
[----:B------:R-:W-:-:S04]  /*50e0*/  FMNMX.FTZ R14, R38, R3, !PT ;  /* 0x00000003260e7209 */ /* 0x000fc80007810000 */
        /* <DEDUP_REMOVED lines=8> */
[----:B------:R-:W-:Y:S04]  /*5170*/  MUFU.EX2 R52, R52 ;  /* 0x0000003400347308 */ /* 0x000fe80000000800 */
[----:B------:R-:W1:Y:S04]  /*5180*/  SHFL.BFLY PT, R3, R14, 0x2, 0x1f ;  /* 0x0c401f000e037f89 */ /* 0x000e6800000e0000 */
        /* <DEDUP_REMOVED lines=12> */
[----:B-1----:R-:W-:Y:S02]  /*5250*/  FMNMX.FTZ R3, R20, R3, !PT ;  /* 0x0000000314037209 */ /* 0x002fe40007810000 */
[----:B---3--:R-:W-:-:S02]  /*5260*/  F2FP.BF16.F32.PACK_AB R202, R45, R44 ;  /* 0x0000002c2dca723e */ /* 0x008fc400000010ff */
[C---:B------:R-:W-:Y:S01]  /*5270*/  FSETP.NEU.FTZ.AND P2, PT, R3.reuse, -INF , PT ;  /* 0xff8000000300780b */ /* 0x040fe20003f5d000 */
[----:B------:R-:W-:Y:S02]  /*5280*/  FMUL.FTZ R14, R3, UR5 ;  /* 0x00000005030e7c20 */ /* 0x000fe40008410000 */
[----:B------:R-:W-:Y:S03]  /*5290*/  MUFU.EX2 R36, R36 ;  /* 0x0000002400247308 */ /* 0x000fe60000000800 */
[----:B------:R-:W-:Y:S02]  /*52a0*/  FSEL R14, R14, RZ, P2 ;  /* 0x000000ff0e0e7208 */ /* 0x000fe40001000000 */
[----:B------:R-:W-:-:S03]  /*52b0*/  PLOP3.LUT P2, PT, PT, PT, UP0, 0x80, 0x0 ;  /* 0x000000000000781c */ /* 0x000fc60003f4f008 */
[--C-:B------:R-:W-:Y:S01]  /*52c0*/  FFMA.FTZ R2, R2, UR5, -R14.reuse ;  /* 0x0000000502027c23 */ /* 0x100fe2000801080e */
[--C-:B------:R-:W-:Y:S01]  /*52d0*/  FFMA.FTZ R15, R15, UR5, -R14.reuse ;  /* 0x000000050f0f7c23 */ /* 0x100fe2000801080e */
[--C-:B------:R-:W-:Y:S01]  /*52e0*/  FFMA.FTZ R62, R62, UR5, -R14.reuse ;  /* 0x000000053e3e7c23 */ /* 0x100fe2000801080e */
[--C-:B------:R-:W-:Y:S01]  /*52f0*/  FFMA.FTZ R63, R63, UR5, -R14.reuse ;  /* 0x000000053f3f7c23 */ /* 0x100fe2000801080e */
[--C-:B------:R-:W-:Y:S01]  /*5300*/  FFMA.FTZ R50, R50, UR5, -R14.reuse ;  /* 0x0000000532327c23 */ /* 0x100fe2000801080e */
[----:B------:R1:W-:Y:S01]  /*5310*/  MUFU.EX2 R209, R15 ;  /* 0x0000000f00d17308 */ /* 0x0003e20000000800 */
[--C-:B------:R-:W-:Y:S01]  /*5320*/  FFMA.FTZ R51, R51, UR5, -R14.reuse ;  /* 0x0000000533337c23 */ /* 0x100fe2000801080e */
[--C-:B------:R-:W-:Y:S01]  /*5330*/  FFMA.FTZ R54, R54, UR5, -R14.reuse ;  /* 0x0000000536367c23 */ /* 0x100fe2000801080e */
[--C-:B------:R-:W-:Y:S01]  /*5340*/  FFMA.FTZ R55, R55, UR5, -R14.reuse ;  /* 0x0000000537377c23 */ /* 0x100fe2000801080e */
[--C-:B------:R-:W-:Y:S01]  /*5350*/  FFMA.FTZ R42, R42, UR5, -R14.reuse ;  /* 0x000000052a2a7c23 */ /* 0x100fe2000801080e */
[--C-:B------:R-:W-:Y:S01]  /*5360*/  FFMA.FTZ R43, R43, UR5, -R14.reuse ;  /* 0x000000052b2b7c23 */ /* 0x100fe2000801080e */
[--C-:B------:R-:W-:Y:S01]  /*5370*/  FFMA.FTZ R46, R46, UR5, -R14.reuse ;  /* 0x000000052e2e7c23 */ /* 0x100fe2000801080e */
[--C-:B------:R-:W-:Y:S01]  /*5380*/  FFMA.FTZ R47, R47, UR5, -R14.reuse ;  /* 0x000000052f2f7c23 */ /* 0x100fe2000801080e */
[----:B------:R-:W3:Y:S01]  /*5390*/  MUFU.EX2 R2, R2 ;  /* 0x0000000200027308 */ /* 0x000ee20000000800 */
[----:B-1----:R-:W-:Y:S01]  /*53a0*/  FADD.FTZ R15, R56, R57 ;  /* 0x00000039380f7221 */ /* 0x002fe20000010000 */
[--C-:B------:R-:W-:Y:S01]  /*53b0*/  FFMA.FTZ R34, R34, UR5, -R14.reuse ;  /* 0x0000000522227c23 */ /* 0x100fe2000801080e */
[--C-:B------:R-:W-:Y:S01]  /*53c0*/  FFMA.FTZ R35, R35, UR5, -R14.reuse ;  /* 0x0000000523237c23 */ /* 0x100fe2000801080e */
[--C-:B------:R-:W-:Y:S01]  /*53d0*/  FFMA.FTZ R38, R38, UR5, -R14.reuse ;  /* 0x0000000526267c23 */ /* 0x100fe2000801080e */
[----:B------:R-:W-:Y:S01]  /*53e0*/  FADD.FTZ R20, R60, R15 ;  /* 0x0000000f3c147221 */ /* 0x000fe20000010000 */
[--C-:B------:R-:W-:Y:S01]  /*53f0*/  FFMA.FTZ R39, R39, UR5, -R14.reuse ;  /* 0x0000000527277c23 */ /* 0x100fe2000801080e */
[----:B------:R-:W-:Y:S01]  /*5400*/  FFMA.FTZ R26, R26, UR5, -R14 ;  /* 0x000000051a1a7c23 */ /* 0x000fe2000801080e */
[----:B------:R-:W1:Y:S01]  /*5410*/  MUFU.EX2 R62, R62 ;  /* 0x0000003e003e7308 */ /* 0x000e620000000800 */
[----:B------:R-:W-:Y:S01]  /*5420*/  FADD.FTZ R15, R61, R20 ;  /* 0x000000143d0f7221 */ /* 0x000fe20000010000 */
[--C-:B------:R-:W-:Y:S01]  /*5430*/  FFMA.FTZ R27, R27, UR5, -R14.reuse ;  /* 0x000000051b1b7c23 */ /* 0x100fe2000801080e */
[--C-:B------:R-:W-:Y:S01]  /*5440*/  FFMA.FTZ R30, R30, UR5, -R14.reuse ;  /* 0x000000051e1e7c23 */ /* 0x100fe2000801080e */
[----:B------:R-:W-:Y:S01]  /*5450*/  FFMA.FTZ R14, R31, UR5, -R14 ;  /* 0x000000051f0e7c23 */ /* 0x000fe2000801080e */
[----:B------:R-:W-:Y:S01]  /*5460*/  FADD.FTZ R20, R48, R15 ;  /* 0x0000000f30147221 */ /* 0x000fe20000010000 */
[----:B0-----:R-:W-:Y:S01]  /*5470*/  F2FP.BF16.F32.PACK_AB R196, R33, R32 ;  /* 0x0000002021c4723e */ /* 0x001fe200000010ff */
[----:B------:R-:W-:Y:S01]  /*5480*/  IMAD.MOV.U32 R61, RZ, RZ, R151 ;  /* 0x000000ffff3d7224 */ /* 0x000fe200078e0097 */
[----:B------:R-:W0:Y:S01]  /*5490*/  MUFU.EX2 R63, R63 ;  /* 0x0000003f003f7308 */ /* 0x000e220000000800 */
[----:B---3--:R-:W-:Y:S01]  /*54a0*/  FADD.FTZ R15, R2, R209 ;  /* 0x000000d1020f7221 */ /* 0x008fe20000010000 */
[----:B------:R-:W-:Y:S01]  /*54b0*/  FADD.FTZ R29, R49, R20 ;  /* 0x00000014311d7221 */ /* 0x000fe20000010000 */
[----:B------:R-:W-:Y:S01]  /*54c0*/  F2FP.BF16.F32.PACK_AB R209, R209, R2 ;  /* 0x00000002d1d1723e */ /* 0x000fe200000010ff */
[----:B------:R-:W-:-:S02]  /*54d0*/  IMAD.MOV.U32 R2, RZ, RZ, 0x3f800000 ;  /* 0x3f800000ff027424 */ /* 0x000fc400078e00ff */
[----:B------:R-:W-:Y:S01]  /*54e0*/  FADD.FTZ R58, R52, R29 ;  /* 0x0000001d343a7221 */ /* 0x000fe20000010000 */
[----:B------:R-:W-:Y:S01]  /*54f0*/  IMAD.MOV.U32 R60, RZ, RZ, R151 ;  /* 0x000000ffff3c7224 */ /* 0x000fe200078e0097 */
[----:B------:R-:W3:Y:S01]  /*5500*/  MUFU.EX2 R50, R50 ;  /* 0x0000003200327308 */ /* 0x000ee20000000800 */
[----:B-1----:R-:W-:Y:S01]  /*5510*/  FADD.FTZ R20, R62, R15 ;  /* 0x0000000f3e147221 */ /* 0x002fe20000010000 */
[----:B------:R-:W-:Y:S01]  /*5520*/  FADD.FTZ R29, R53, R58 ;  /* 0x0000003a351d7221 */ /* 0x000fe20000010000 */
[--C-:B------:R-:W-:Y:S02]  /*5530*/  IMAD.MOV.U32 R57, RZ, RZ, R151.reuse ;  /* 0x000000ffff397224 */ /* 0x100fe400078e0097 */
[----:B------:R-:W-:Y:S02]  /*5540*/  IMAD.MOV.U32 R56, RZ, RZ, R151 ;  /* 0x000000ffff387224 */ /* 0x000fe400078e0097 */
[----:B------:R-:W-:Y:S01]  /*5550*/  FADD.FTZ R58, R40, R29 ;  /* 0x0000001d283a7221 */ /* 0x000fe20000010000 */
[--C-:B------:R-:W-:Y:S01]  /*5560*/  IMAD.MOV.U32 R53, RZ, RZ, R151.reuse ;  /* 0x000000ffff357224 */ /* 0x100fe200078e0097 */
[----:B------:R-:W1:Y:S01]  /*5570*/  MUFU.EX2 R51, R51 ;  /* 0x0000003300337308 */ /* 0x000e620000000800 */
[----:B0-----:R-:W-:Y:S01]  /*5580*/  FADD.FTZ R15, R63, R20 ;  /* 0x000000143f0f7221 */ /* 0x001fe20000010000 */
[----:B------:R-:W-:Y:S01]  /*5590*/  FADD.FTZ R29, R41, R58 ;  /* 0x0000003a291d7221 */ /* 0x000fe20000010000 */
[----:B------:R-:W-:Y:S01]  /*55a0*/  F2FP.BF16.F32.PACK_AB R211, R63, R62 ;  /* 0x0000003e3fd3723e */ /* 0x000fe200000010ff */
[----:B------:R-:W-:-:S02]  /*55b0*/  IMAD.MOV.U32 R63, RZ, RZ, R151 ;  /* 0x000000ffff3f7224 */ /* 0x000fc400078e0097 */
[----:B--2---:R-:W-:Y:S01]  /*55c0*/  FADD.FTZ R0, R44, R29 ;  /* 0x0000001d2c007221 */ /* 0x004fe20000010000 */
[----:B------:R-:W-:Y:S01]  /*55d0*/  IMAD.MOV.U32 R62, RZ, RZ, R151 ;  /* 0x000000ffff3e7224 */ /* 0x000fe200078e0097 */
[----:B------:R-:W0:Y:S01]  /*55e0*/  MUFU.EX2 R54, R54 ;  /* 0x0000003600367308 */ /* 0x000e220000000800 */
[----:B---3--:R-:W-:Y:S01]  /*55f0*/  FADD.FTZ R20, R50, R15 ;  /* 0x0000000f32147221 */ /* 0x008fe20000010000 */
[----:B------:R-:W-:Y:S01]  /*5600*/  FADD.FTZ R29, R45, R0 ;  /* 0x000000002d1d7221 */ /* 0x000fe20000010000 */
[--C-:B------:R-:W-:Y:S02]  /*5610*/  IMAD.MOV.U32 R58, RZ, RZ, R151.reuse ;  /* 0x000000ffff3a7224 */ /* 0x100fe400078e0097 */
[--C-:B------:R-:W-:Y:S02]  /*5620*/  IMAD.MOV.U32 R52, RZ, RZ, R151.reuse ;  /* 0x000000ffff347224 */ /* 0x100fe400078e0097 */
[--C-:B------:R-:W-:Y:S01]  /*5630*/  IMAD.MOV.U32 R49, RZ, RZ, R151.reuse ;  /* 0x000000ffff317224 */ /* 0x100fe200078e0097 */
[----:B------:R-:W2:Y:S01]  /*5640*/  MUFU.EX2 R55, R55 ;  /* 0x0000003700377308 */ /* 0x000ea20000000800 */
[C---:B-1----:R-:W-:Y:S01]  /*5650*/  FADD.FTZ R15, R51.reuse, R20 ;  /* 0x00000014330f7221 */ /* 0x042fe20000010000 */
[----:B------:R-:W-:Y:S01]  /*5660*/  F2FP.BF16.F32.PACK_AB R205, R51, R50 ;  /* 0x0000003233cd723e */ /* 0x000fe200000010ff */
[----:B------:R-:W-:-:S02]  /*5670*/  IMAD.MOV.U32 R51, RZ, RZ, R151 ;  /* 0x000000ffff337224 */ /* 0x000fc400078e0097 */
[--C-:B------:R-:W-:Y:S02]  /*5680*/  IMAD.MOV.U32 R50, RZ, RZ, R151.reuse ;  /* 0x000000ffff327224 */ /* 0x100fe400078e0097 */
[----:B------:R-:W-:Y:S01]  /*5690*/  IMAD.MOV.U32 R48, RZ, RZ, R151 ;  /* 0x000000ffff307224 */ /* 0x000fe200078e0097 */
[----:B------:R-:W1:Y:S01]  /*56a0*/  MUFU.EX2 R42, R42 ;  /* 0x0000002a002a7308 */ /* 0x000e620000000800 */
[----:B0-----:R-:W-:Y:S01]  /*56b0*/  FADD.FTZ R20, R54, R15 ;  /* 0x0000000f36147221 */ /* 0x001fe20000010000 */
[--C-:B------:R-:W-:Y:S02]  /*56c0*/  IMAD.MOV.U32 R45, RZ, RZ, R151.reuse ;  /* 0x000000ffff2d7224 */ /* 0x100fe400078e0097 */
[--C-:B------:R-:W-:Y:S02]  /*56d0*/  IMAD.MOV.U32 R44, RZ, RZ, R151.reuse ;  /* 0x000000ffff2c7224 */ /* 0x100fe400078e0097 */
[----:B------:R-:W-:Y:S02]  /*56e0*/  IMAD.MOV.U32 R41, RZ, RZ, R151 ;  /* 0x000000ffff297224 */ /* 0x000fe400078e0097 */
[----:B------:R-:W0:Y:S01]  /*56f0*/  MUFU.EX2 R43, R43 ;  /* 0x0000002b002b7308 */ /* 0x000e220000000800 */
[C---:B--2---:R-:W-:Y:S01]  /*5700*/  FADD.FTZ R15, R55.reuse, R20 ;  /* 0x00000014370f7221 */ /* 0x044fe20000010000 */
[----:B------:R-:W-:Y:S01]  /*5710*/  FADD.FTZ R20, R32, R29 ;  /* 0x0000001d20147221 */ /* 0x000fe20000010000 */
[----:B------:R-:W-:Y:S01]  /*5720*/  F2FP.BF16.F32.PACK_AB R207, R55, R54 ;  /* 0x0000003637cf723e */ /* 0x000fe200000010ff */
[----:B------:R-:W-:-:S02]  /*5730*/  IMAD.MOV.U32 R55, RZ, RZ, R151 ;  /* 0x000000ffff377224 */ /* 0x000fc400078e0097 */
[----:B------:R-:W-:Y:S01]  /*5740*/  FADD.FTZ R29, R33, R20 ;  /* 0x00000014211d7221 */ /* 0x000fe20000010000 */
[----:B------:R-:W-:Y:S01]  /*5750*/  IMAD.MOV.U32 R54, RZ, RZ, R151 ;  /* 0x000000ffff367224 */ /* 0x000fe200078e0097 */
[----:B------:R-:W2:Y:S01]  /*5760*/  MUFU.EX2 R46, R46 ;  /* 0x0000002e002e7308 */ /* 0x000ea20000000800 */
[----:B-1----:R-:W-:Y:S01]  /*5770*/  FADD.FTZ R0, R42, R15 ;  /* 0x0000000f2a007221 */ /* 0x002fe20000010000 */
[----:B------:R-:W-:Y:S01]  /*5780*/  FADD.FTZ R20, R36, R29 ;  /* 0x0000001d24147221 */ /* 0x000fe20000010000 */
[--C-:B------:R-:W-:Y:S02]  /*5790*/  IMAD.MOV.U32 R40, RZ, RZ, R151.reuse ;  /* 0x000000ffff287224 */ /* 0x100fe400078e0097 */
[--C-:B------:R-:W-:Y:S02]  /*57a0*/  IMAD.MOV.U32 R33, RZ, RZ, R151.reuse ;  /* 0x000000ffff217224 */ /* 0x100fe400078e0097 */
[--C-:B------:R-:W-:Y:S01]  /*57b0*/  IMAD.MOV.U32 R32, RZ, RZ, R151.reuse ;  /* 0x000000ffff207224 */ /* 0x100fe200078e0097 */
[----:B------:R-:W1:Y:S01]  /*57c0*/  MUFU.EX2 R47, R47 ;  /* 0x0000002f002f7308 */ /* 0x000e620000000800 */
[C---:B0-----:R-:W-:Y:S01]  /*57d0*/  FADD.FTZ R15, R43.reuse, R0 ;  /* 0x000000002b0f7221 */ /* 0x041fe20000010000 */
[----:B------:R-:W-:Y:S01]  /*57e0*/  F2FP.BF16.F32.PACK_AB R201, R43, R42 ;  /* 0x0000002a2bc9723e */ /* 0x000fe200000010ff */
[----:B------:R-:W-:-:S02]  /*57f0*/  IMAD.MOV.U32 R43, RZ, RZ, R151 ;  /* 0x000000ffff2b7224 */ /* 0x000fc400078e0097 */
[--C-:B------:R-:W-:Y:S02]  /*5800*/  IMAD.MOV.U32 R42, RZ, RZ, R151.reuse ;  /* 0x000000ffff2a7224 */ /* 0x100fe400078e0097 */
[----:B------:R-:W-:Y:S01]  /*5810*/  IMAD.MOV.U32 R31, RZ, RZ, R151 ;  /* 0x000000ffff1f7224 */ /* 0x000fe200078e0097 */
[----:B------:R-:W0:Y:S01]  /*5820*/  MUFU.EX2 R37, R37 ;  /* 0x0000002500257308 */ /* 0x000e220000000800 */
[----:B--2---:R-:W-:-:S07]  /*5830*/  FADD.FTZ R0, R46, R15 ;  /* 0x0000000f2e007221 */ /* 0x004fce0000010000 */
[----:B------:R-:W2:Y:S01]  /*5840*/  MUFU.EX2 R34, R34 ;  /* 0x0000002200227308 */ /* 0x000ea20000000800 */
[C---:B-1----:R-:W-:Y:S01]  /*5850*/  FADD.FTZ R15, R47.reuse, R0 ;  /* 0x000000002f0f7221 */ /* 0x042fe20000010000 */
[----:B------:R-:W-:Y:S01]  /*5860*/  F2FP.BF16.F32.PACK_AB R203, R47, R46 ;  /* 0x0000002e2fcb723e */ /* 0x000fe200000010ff */
[--C-:B------:R-:W-:Y:S02]  /*5870*/  IMAD.MOV.U32 R47, RZ, RZ, R151.reuse ;  /* 0x000000ffff2f7224 */ /* 0x100fe400078e0097 */
[----:B------:R-:W-:-:S03]  /*5880*/  IMAD.MOV.U32 R46, RZ, RZ, R151 ;  /* 0x000000ffff2e7224 */ /* 0x000fc600078e0097 */
[----:B------:R-:W1:Y:S01]  /*5890*/  MUFU.EX2 R24, R24 ;  /* 0x0000001800187308 */ /* 0x000e620000000800 */
[C---:B0-----:R-:W-:Y:S01]  /*58a0*/  FADD.FTZ R29, R37.reuse, R20 ;  /* 0x00000014251d7221 */ /* 0x041fe20000010000 */
[----:B------:R-:W-:Y:S01]  /*58b0*/  F2FP.BF16.F32.PACK_AB R198, R37, R36 ;  /* 0x0000002425c6723e */ /* 0x000fe200000010ff */
[----:B------:R-:W-:Y:S01]  /*58c0*/  IMAD.MOV.U32 R36, RZ, RZ, R151 ;  /* 0x000000ffff247224 */ /* 0x000fe200078e0097 */
[----:B------:R-:W-:-:S04]  /*58d0*/  MOV R37, R151 ;  /* 0x0000009700257202 */ /* 0x000fc80000000f00 */
[----:B------:R-:W0:Y:S01]  /*58e0*/  MUFU.EX2 R35, R35 ;  /* 0x0000002300237308 */ /* 0x000e220000000800 */
[----:B--2---:R-:W-:-:S07]  /*58f0*/  FADD.FTZ R0, R34, R15 ;  /* 0x0000000f22007221 */ /* 0x004fce0000010000 */
[----:B------:R-:W2:Y:S01]  /*5900*/  MUFU.EX2 R25, R25 ;  /* 0x0000001900197308 */ /* 0x000ea20000000800 */
[----:B-1----:R-:W-:-:S07]  /*5910*/  FADD.FTZ R20, R24, R29 ;  /* 0x0000001d18147221 */ /* 0x002fce0000010000 */
[----:B------:R-:W1:Y:S01]  /*5920*/  MUFU.EX2 R38, R38 ;  /* 0x0000002600267308 */ /* 0x000e620000000800 */
[C---:B0-----:R-:W-:Y:S01]  /*5930*/  FADD.FTZ R15, R35.reuse, R0 ;  /* 0x00000000230f7221 */ /* 0x041fe20000010000 */
[----:B------:R-:W-:Y:S01]  /*5940*/  F2FP.BF16.F32.PACK_AB R197, R35, R34 ;  /* 0x0000002223c5723e */ /* 0x000fe200000010ff */
[--C-:B------:R-:W-:Y:S02]  /*5950*/  IMAD.MOV.U32 R35, RZ, RZ, R151.reuse ;  /* 0x000000ffff237224 */ /* 0x100fe400078e0097 */
[----:B------:R-:W-:-:S03]  /*5960*/  IMAD.MOV.U32 R34, RZ, RZ, R151 ;  /* 0x000000ffff227224 */ /* 0x000fc600078e0097 */
[----:B------:R-:W0:Y:S01]  /*5970*/  MUFU.EX2 R28, R28 ;  /* 0x0000001c001c7308 */ /* 0x000e220000000800 */
[C---:B--2---:R-:W-:Y:S01]  /*5980*/  FADD.FTZ R29, R25.reuse, R20 ;  /* 0x00000014191d7221 */ /* 0x044fe20000010000 */
[----:B------:R-:W-:Y:S01]  /*5990*/  F2FP.BF16.F32.PACK_AB R192, R25, R24 ;  /* 0x0000001819c0723e */ /* 0x000fe200000010ff */
[--C-:B------:R-:W-:Y:S02]  /*59a0*/  IMAD.MOV.U32 R25, RZ, RZ, R151.reuse ;  /* 0x000000ffff197224 */ /* 0x100fe400078e0097 */
[----:B------:R-:W-:-:S03]  /*59b0*/  IMAD.MOV.U32 R24, RZ, RZ, R151 ;  /* 0x000000ffff187224 */ /* 0x000fc600078e0097 */
[----:B------:R-:W2:Y:S01]  /*59c0*/  MUFU.EX2 R39, R39 ;  /* 0x0000002700277308 */ /* 0x000ea20000000800 */
[----:B-1----:R-:W-:-:S07]  /*59d0*/  FADD.FTZ R0, R38, R15 ;  /* 0x0000000f26007221 */ /* 0x002fce0000010000 */
[----:B------:R-:W1:Y:S01]  /*59e0*/  MUFU.EX2 R26, R26 ;  /* 0x0000001a001a7308 */ /* 0x000e620000000800 */
[----:B0-----:R-:W-:-:S07]  /*59f0*/  FADD.FTZ R20, R28, R29 ;  /* 0x0000001d1c147221 */ /* 0x001fce0000010000 */
[----:B------:R-:W0:Y:S01]  /*5a00*/  MUFU.EX2 R21, R21 ;  /* 0x0000001500157308 */ /* 0x000e220000000800 */
[C---:B--2---:R-:W-:Y:S01]  /*5a10*/  FADD.FTZ R29, R39.reuse, R0 ;  /* 0x00000000271d7221 */ /* 0x044fe20000010000 */
[----:B------:R-:W-:Y:S01]  /*5a20*/  F2FP.BF16.F32.PACK_AB R199, R39, R38 ;  /* 0x0000002627c7723e */ /* 0x000fe200000010ff */
[--C-:B------:R-:W-:Y:S02]  /*5a30*/  IMAD.MOV.U32 R39, RZ, RZ, R151.reuse ;  /* 0x000000ffff277224 */ /* 0x100fe400078e0097 */
[----:B------:R-:W-:-:S03]  /*5a40*/  IMAD.MOV.U32 R38, RZ, RZ, R151 ;  /* 0x000000ffff267224 */ /* 0x000fc600078e0097 */
[----:B------:R-:W2:Y:S01]  /*5a50*/  MUFU.EX2 R27, R27 ;  /* 0x0000001b001b7308 */ /* 0x000ea20000000800 */
[----:B-1----:R-:W-:Y:S01]  /*5a60*/  FADD.FTZ R0, R26, R29 ;  /* 0x0000001d1a007221 */ /* 0x002fe20000010000 */
[----:B------:R-:W-:-:S06]  /*5a70*/  IMAD.MOV.U32 R29, RZ, RZ, R151 ;  /* 0x000000ffff1d7224 */ /* 0x000fcc00078e0097 */
[----:B------:R-:W1:Y:S01]  /*5a80*/  MUFU.EX2 R30, R30 ;  /* 0x0000001e001e7308 */ /* 0x000e620000000800 */
[C---:B0-----:R-:W-:Y:S01]  /*5a90*/  FADD.FTZ R15, R21.reuse, R20 ;  /* 0x00000014150f7221 */ /* 0x041fe20000010000 */
[----:B------:R-:W-:Y:S01]  /*5aa0*/  F2FP.BF16.F32.PACK_AB R194, R21, R28 ;  /* 0x0000001c15c2723e */ /* 0x000fe200000010ff */
[----:B------:R-:W-:-:S05]  /*5ab0*/  IMAD.MOV.U32 R28, RZ, RZ, R151 ;  /* 0x000000ffff1c7224 */ /* 0x000fca00078e0097 */
[----:B------:R1:W0:Y:S01]  /*5ac0*/  MUFU.EX2 R195, R14 ;  /* 0x0000000e00c37308 */ /* 0x0002220000000800 */
[C---:B--2---:R-:W-:Y:S01]  /*5ad0*/  FADD.FTZ R21, R27.reuse, R0 ;  /* 0x000000001b157221 */ /* 0x044fe20000010000 */
[----:B------:R-:W-:Y:S01]  /*5ae0*/  F2FP.BF16.F32.PACK_AB R193, R27, R26 ;  /* 0x0000001a1bc1723e */ /* 0x000fe200000010ff */
[----:B------:R-:W-:Y:S02]  /*5af0*/  IMAD.MOV.U32 R0, RZ, RZ, 0x3f800000 ;  /* 0x3f800000ff007424 */ /* 0x000fe400078e00ff */
[--C-:B------:R-:W-:Y:S02]  /*5b00*/  IMAD.MOV.U32 R27, RZ, RZ, R151.reuse ;  /* 0x000000ffff1b7224 */ /* 0x100fe400078e0097 */
[----:B------:R-:W-:Y:S02]  /*5b10*/  IMAD.MOV.U32 R26, RZ, RZ, R151 ;  /* 0x000000ffff1a7224 */ /* 0x000fe400078e0097 */
[----:B-1----:R-:W-:-:S04]  /*5b20*/  FADD.FTZ R14, R30, R21 ;  /* 0x000000151e0e7221 */ /* 0x002fc80000010000 */
[C---:B0-----:R-:W-:Y:S01]  /*5b30*/  FADD.FTZ R14, R195.reuse, R14 ;  /* 0x0000000ec30e7221 */ /* 0x041fe20000010000 */
[----:B------:R-:W-:Y:S01]  /*5b40*/  F2FP.BF16.F32.PACK_AB R195, R195, R30 ;  /* 0x0000001ec3c3723e */ /* 0x000fe200000010ff */
[----:B------:R-:W-:Y:S01]  /*5b50*/  IMAD.MOV.U32 R30, RZ, RZ, R151 ;  /* 0x000000ffff1e7224 */ /* 0x000fe200078e0097 */
[----:B------:R-:W-:Y:S06]  /*5b60*/  @!P2 BRA `(.L_x_398) ;  /* 0x0000004000d4a947 */ /* 0x000fec0003800000 */
[----:B------:R-:W-:Y:S01]  /*5b70*/  R2UR UR4, R152 ;  /* 0x00000000980472ca */ /* 0x000fe200000e0000 */
[----:B------:R-:W-:Y:S01]  /*5b80*/  IMAD.MOV.U32 R20, RZ, RZ, R3 ;  /* 0x000000ffff147224 */ /* 0x000fe200078e0003 */
[----:B------:R-:W-:Y:S01]  /*5b90*/  R2UR UR61, R16 ;  /* 0x00000000103d72ca */ /* 0x000fe200000e0000 */
[----:B------:R-:W-:Y:S01]  /*5ba0*/  IMAD.MOV.U32 R21, RZ, RZ, R4 ;  /* 0x000000ffff157224 */ /* 0x000fe200078e0004 */
[----:B------:R-:W-:Y:S01]  /*5bb0*/  CS2R R150, SRZ ;  /* 0x0000000000967805 */ /* 0x000fe2000001ff00 */
[----:B------:R-:W-:Y:S01]  /*5bc0*/  IMAD.MOV.U32 R234, RZ, RZ, R17 ;  /* 0x000000ffffea7224 */ /* 0x000fe200078e0011 */
[----:B------:R-:W-:Y:S01]  /*5bd0*/  CS2R R146, SRZ ;  /* 0x0000000000927805 */ /* 0x000fe2000001ff00 */
[----:B------:R-:W-:Y:S01]  /*5be0*/  IMAD.MOV.U32 R0, RZ, RZ, 0x3f800000 ;  /* 0x3f800000ff007424 */ /* 0x000fe200078e00ff */
[----:B------:R-:W-:Y:S02]  /*5bf0*/  CS2R R142, SRZ ;  /* 0x00000000008e7805 */ /* 0x000fe4000001ff00 */
[----:B------:R-:W-:-:S02]  /*5c00*/  CS2R R138, SRZ ;  /* 0x00000000008a7805 */ /* 0x000fc4000001ff00 */
[----:B------:R-:W-:Y:S02]  /*5c10*/  CS2R R134, SRZ ;  /* 0x0000000000867805 */ /* 0x000fe4000001ff00 */
[----:B------:R-:W-:Y:S02]  /*5c20*/  CS2R R130, SRZ ;  /* 0x0000000000827805 */ /* 0x000fe4000001ff00 */
[----:B------:R-:W-:Y:S01]  /*5c30*/  CS2R R126, SRZ ;  /* 0x00000000007e7805 */ /* 0x000fe2000001ff00 */
[----:B------:R-:W-:Y:S01]  /*5c40*/  UIADD3 UR4, UR4, -0x2, URZ ;  /* 0xfffffffe04047890 */ /* 0x000fe2000fffe03f */
[----:B------:R-:W-:Y:S02]  /*5c50*/  CS2R R122, SRZ ;  /* 0x00000000007a7805 */ /* 0x000fe4000001ff00 */
[----:B------:R-:W-:Y:S02]  /*5c60*/  CS2R R118, SRZ ;  /* 0x0000000000767805 */ /* 0x000fe4000001ff00 */
[----:B------:R-:W-:-:S02]  /*5c70*/  CS2R R114, SRZ ;  /* 0x0000000000727805 */ /* 0x000fc4000001ff00 */
[----:B------:R-:W-:Y:S02]  /*5c80*/  CS2R R110, SRZ ;  /* 0x00000000006e7805 */ /* 0x000fe4000001ff00 */
[----:B------:R-:W-:Y:S01]  /*5c90*/  CS2R R106, SRZ ;  /* 0x00000000006a7805 */ /* 0x000fe2000001ff00 */
[----:B------:R-:W-:Y:S01]  /*5ca0*/  IMAD.U32 R232, RZ, RZ, UR4 ;  /* 0x00000004ffe87e24 */ /* 0x000fe2000f8e00ff */
        /* <DEDUP_REMOVED lines=51> */
[----:B------:R-:W-:Y:S01]  /*5fe0*/  CS2R R24, SRZ ;  /* 0x0000000000187805 */ /* 0x000fe2000001ff00 */
[----:B------:R-:W-:-:S06]  /*5ff0*/  ULDC UR60, c[0x0][0x9d8] ;  /* 0x00027600003c7ab9 */ /* 0x000fcc0000000800 */
.L_x_407:
[----:B------:R-:W-:-:S04]  /*6000*/  UIADD3 UR4, UR61, 0x1, URZ ;  /* 0x000000013d047890 */ /* 0x000fc8000fffe03f */
[----:B------:R-:W-:-:S04]  /*6010*/  UISETP.NE.AND UP0, UPT, UR4, 0x2, UPT ;  /* 0x000000020400788c */ /* 0x000fc8000bf05270 */
[----:B------:R-:W-:Y:S02]  /*6020*/  USEL UR5, URZ, 0x1, UP0 ;  /* 0x000000013f057887 */ /* 0x000fe40008000000 */
[----:B------:R-:W-:-:S04]  /*6030*/  USEL UR4, UR4, URZ, UP0 ;  /* 0x0000003f04047287 */ /* 0x000fc80008000000 */
[----:B------:R-:W-:Y:S02]  /*6040*/  LOP3.LUT R17, R234, UR5, RZ, 0x3c, !PT ;  /* 0x00000005ea117c12 */ /* 0x000fe4000f8e3cff */
[----:B------:R-:W-:Y:S01]  /*6050*/  IMAD.U32 R16, RZ, RZ, UR4 ;  /* 0x00000004ff107e24 */ /* 0x000fe2000f8e00ff */
[----:B------:R-:W-:Y:S06]  /*6060*/  @!P0 BRA `(.L_x_399) ;  /* 0x0000000000048947 */ /* 0x000fec0003800000 */
[----:B------:R-:W-:Y:S01]  /*6070*/  BPT.TRAP 0x1 ;  /* 0x000000040000795c */ /* 0x000fe20000300000 */
.L_x_399:
[----:B------:R-:W0:Y:S01]  /*6080*/  S2UR UR6, SR_CgaCtaId ;  /* 0x00000000000679c3 */ /* 0x000e220000008800 */
[----:B------:R-:W-:Y:S01]  /*6090*/  UMOV UR5, 0x400 ;  /* 0x0000040000057882 */ /* 0x000fe20000000000 */
[----:B------:R-:W-:Y:S01]  /*60a0*/  SHF.L.U32 R3, R17, 0x1f, RZ ;  /* 0x0000001f11037819 */ /* 0x000fe200000006ff */
[----:B0-----:R-:W-:-:S06]  /*60b0*/  ULEA UR5, UR6, UR5, 0x18 ;  /* 0x0000000506057291 */ /* 0x001fcc000f8ec03f */
[----:B------:R-:W-:-:S05]  /*60c0*/  IMAD.U32 R5, RZ, RZ, UR5 ;  /* 0x00000005ff057e24 */ /* 0x000fca000f8e00ff */
[----:B------:R-:W-:-:S13]  /*60d0*/  R2UR UR5, R5 ;  /* 0x00000000050572ca */ /* 0x000fda00000e0000 */
[----:B------:R-:W-:-:S06]  /*60e0*/  ULEA UR4, UR4, UR5, 0x3 ;  /* 0x0000000504047291 */ /* 0x000fcc000f8e183f */
[----:B------:R-:W-:-:S03]  /*60f0*/  IMAD.U32 R233, RZ, RZ, UR4 ;  /* 0x00000004ffe97e24 */ /* 0x000fc6000f8e00ff */
[----:B------:R0:W1:Y:S01]  /*6100*/  SYNCS.PHASECHK.TRANS64.TRYWAIT P2, [UR4+0x38830], R3 ;  /* 0x03883003ff0075a7 */ /* 0x0000620008040144 */
[----:B------:R-:W-:Y:S05]  /*6110*/  @!P0 BRA `(.L_x_400) ;  /* 0x0000000000048947 */ /* 0x000fea0003800000 */
[----:B------:R-:W-:Y:S01]  /*6120*/  BPT.TRAP 0x1 ;  /* 0x000000040000795c */ /* 0x000fe20000300000 */
.L_x_400:
[----:B-1----:R-:W-:Y:S05]  /*6130*/  @P2 BRA `(.L_x_401) ;  /* 0x00000000000c2947 */ /* 0x002fea0003800000 */
[----:B------:R-:W-:-:S13]  /*6140*/  R2UR UR4, R233 ;  /* 0x00000000e90472ca */ /* 0x000fda00000e0000 */
[----:B------:R-:W1:Y:S02]  /*6150*/  SYNCS.PHASECHK.TRANS64.TRYWAIT P2, [UR4+0x38830], R3 ;  /* 0x03883003ff0075a7 */ /* 0x000e640008040144 */
[----:B-1----:R-:W-:Y:S05]  /*6160*/  @!P2 BRA `(.L_x_402) ;  /* 0x000000f00068a947 */ /* 0x002fea0003800000 */
.L_x_401:
        /* <DEDUP_REMOVED lines=608> */
[----:B------:R-:W-:-:S03]  /*8770*/  UIADD3 UR6, UR4, 0x886, URZ ;  /* 0x0000088604067890 */ /* 0x000fc6000fffe03f */
        /* <DEDUP_REMOVED lines=36> */
.L_x_403:
[----:B------:R-:W-:Y:S02]  /*89c0*/  R2UR UR4, R5 ;  /* 0x00000000050472ca */ /* 0x000fe400000e0000 */
[----:B------:R-:W-:-:S11]  /*89d0*/  SHF.L.U32 R0, R234, 0x1f, RZ ;  /* 0x0000001fea007819 */ /* 0x000fd600000006ff */
[----:B------:R-:W-:-:S09]  /*89e0*/  ULEA UR4, UR61, UR4, 0x3 ;  /* 0x000000043d047291 */ /* 0x000fd2000f8e183f */
[----:B------:R2:W3:Y:S01]  /*89f0*/  SYNCS.PHASECHK.TRANS64.TRYWAIT P2, [UR4+0x38850], R0 ;  /* 0x03885000ff0075a7 */ /* 0x0004e20008040144 */
[----:B------:R-:W-:Y:S05]  /*8a00*/  @!P0 BRA `(.L_x_404) ;  /* 0x0000000000048947 */ /* 0x000fea0003800000 */
[----:B------:R-:W-:Y:S01]  /*8a10*/  BPT.TRAP 0x1 ;  /* 0x000000040000795c */ /* 0x000fe20000300000 */
.L_x_404:
[----:B---3--:R-:W-:Y:S05]  /*8a20*/  @P2 BRA `(.L_x_405) ;  /* 0x0000000000082947 */ /* 0x008fea0003800000 */
[----:B------:R-:W3:Y:S02]  /*8a30*/  SYNCS.PHASECHK.TRANS64.TRYWAIT P2, [UR4+0x38850], R0 ;  /* 0x03885000ff0075a7 */ /* 0x000ee40008040144 */
[----:B---3--:R-:W-:Y:S05]  /*8a40*/  @!P2 BRA `(.L_x_406) ;  /* 0x000000c8004ca947 */ /* 0x008fea0003800000 */
.L_x_405:
[----:B------:R-:W-:Y:S01]  /*8a50*/  R2UR UR5, R5 ;  /* 0x00000000050572ca */ /* 0x000fe200000e0000 */
[----:B------:R-:W-:Y:S01]  /*8a60*/  WARPGROUP.ARRIVE ;  /* 0x00000000000079c5 */ /* 0x000fe20000000000 */
        /* <DEDUP_REMOVED lines=46> */
[----:B------:R-:W-:Y:S01]  /*8d50*/  ULDC UR10, c[0x0][0x988] ;  /* 0x00026200000a7ab9 */ /* 0x000fe20000000800 */
[----:B------:R-:W-:Y:S01]  /*8d60*/  FMUL.FTZ R171, R171, UR60 ;  /* 0x0000003cabab7c20 */ /* 0x000fe20008410000 */
[----:B------:R-:W2:Y:S01]  /*8d70*/  MUFU.TANH R177, R177 ;  /* 0x000000b100b17308 */ /* 0x000ea20000002400 */
[----:B0-----:R-:W-:Y:S01]  /*8d80*/  FMNMX.FTZ R191, R188, R191, !PT ;  /* 0x000000bfbcbf7209 */ /* 0x001fe20007810000 */
[----:B------:R-:W-:Y:S01]  /*8d90*/  UMOV UR5, UR10 ;  /* 0x0000000a00057c82 */ /* 0x000fe20008000000 */
[----:B------:R-:W-:Y:S01]  /*8da0*/  FMUL.FTZ R174, R174, UR60 ;  /* 0x0000003caeae7c20 */ /* 0x000fe20008410000 */
        /* <DEDUP_REMOVED lines=11> */
[----:B------:R-:W-:Y:S01]  /*8e60*/  R2UR UR10, R233 ;  /* 0x00000000e90a72ca */ /* 0x000fe200000e0000 */
[----:B------:R-:W1:Y:S01]  /*8e70*/  MUFU.TANH R181, R181 ;  /* 0x000000b500b57308 */ /* 0x000e620000002400 */
[----:B--2---:R-:W-:Y:S01]  /*8e80*/  FMNMX.FTZ R191, R177, R2, !PT ;  /* 0x00000002b1bf7209 */ /* 0x004fe20007810000 */
[----:B------:R-:W-:Y:S01]  /*8e90*/  VOTEU.ALL UP0, P1 ;  /* 0x00000000003f7886 */ /* 0x000fe20000800000 */
[----:B------:R-:W-:-:S04]  /*8ea0*/  IMAD.MOV.U32 R234, RZ, RZ, R17 ;  /* 0x000000ffffea7224 */ /* 0x000fc800078e0011 */
[----:B------:R-:W-:Y:S01]  /*8eb0*/  @!UP0 UIADD3 UR4, UR4, 0x38860, URZ ;  /* 0x0003886004048890 */ /* 0x000fe2000fffe03f */
[----:B------:R-:W2:Y:S01]  /*8ec0*/  MUFU.TANH R168, R168 ;  /* 0x000000a800a87308 */ /* 0x000ea20000002400 */
[----:B0-----:R-:W-:Y:S02]  /*8ed0*/  FMNMX.FTZ R2, R180, R191, !PT ;  /* 0x000000bfb4027209 */ /* 0x001fe40007810000 */
[----:B------:R-:W-:-:S05]  /*8ee0*/  @!UP0 UPRMT UR4, URZ, 0x654, UR4 ;  /* 0x000006543f048896 */ /* 0x000fca0008000004 */
        /* <DEDUP_REMOVED lines=43> */
[----:B------:R-:W-:Y:S08]  /*91a0*/  MUFU.TANH R174, R174 ;  /* 0x000000ae00ae7308 */ /* 0x000ff00000002400 */
[----:B------:R-:W-:Y:S08]  /*91b0*/  MUFU.TANH R175, R175 ;  /* 0x000000af00af7308 */ /* 0x000ff00000002400 */
[----:B------:R-:W-:Y:S08]  /*91c0*/  MUFU.TANH R162, R162 ;  /* 0x000000a200a27308 */ /* 0x000ff00000002400 */
[----:B------:R-:W-:Y:S08]  /*91d0*/  MUFU.TANH R163, R163 ;  /* 0x000000a300a37308 */ /* 0x000ff00000002400 */
[----:B------:R-:W-:Y:S08]  /*91e0*/  MUFU.TANH R166, R166 ;  /* 0x000000a600a67308 */ /* 0x000ff00000002400 */
[----:B------:R-:W-:Y:S08]  /*91f0*/  MUFU.TANH R167, R167 ;  /* 0x000000a700a77308 */ /* 0x000ff00000002400 */
[----:B------:R-:W-:Y:S01]  /*9200*/  MUFU.TANH R154, R154 ;  /* 0x0000009a009a7308 */ /* 0x000fe20000002400 */
[----:B------:R-:W-:-:S02]  /*9210*/  WARPGROUP.DEPBAR.LE gsb0, 0x0 ;  /* 0x00008000000079c5 */ /* 0x000fc40000010000 */
[----:B------:R-:W-:-:S05]  /*9220*/  WARPGROUP.ARRIVE ;  /* 0x00000000000079c5 */ /* 0x000fca0000000000 */
[----:B------:R-:W-:Y:S01]  /*9230*/  MUFU.TANH R155, R155 ;  /* 0x0000009b009b7308 */ /* 0x000fe20000002400 */
[----:B------:R-:W-:Y:S01]  /*9240*/  HGMMA.64x256x16.F32.BF16 R24, R204, gdesc[UR4].tnspB, R24, gsb0 ;  /* 0x43e00004cc187df0 */ /* 0x000fe20008001818 */
[----:B------:R-:W-:Y:S01]  /*9250*/  UIADD3 UR6, UR61, 0x100, URZ ;  /* 0x000001003d067890 */ /* 0x000fe2000fffe03f */
[----:B------:R-:W-:-:S05]  /*9260*/  UMOV UR7, 0x40000040 ;  /* 0x4000004000077882 */ /* 0x000fca0000000000 */
[----:B------:R-:W-:Y:S08]  /*9270*/  MUFU.TANH R158, R158 ;  /* 0x0000009e009e7308 */ /* 0x000ff00000002400 */
[----:B------:R-:W-:Y:S08]  /*9280*/  MUFU.TANH R159, R159 ;  /* 0x0000009f009f7308 */ /* 0x000ff00000002400 */
        /* <DEDUP_REMOVED lines=12> */
[----:B------:R-:W-:Y:S01]  /*9350*/  UMOV UR7, 0x40000040 ;  /* 0x4000004000077882 */ /* 0x000fe20000000000 */
[----:B------:R-:W-:Y:S02]  /*9360*/  WARPGROUP.DEPBAR.LE gsb0, 0x0 ;  /* 0x00008000000079c5 */ /* 0x000fe40000010000 */
[----:B---3--:R-:W-:Y:S01]  /*9370*/  FMNMX.FTZ R196, R186, R183, !PT ;  /* 0x000000b7bac47209 */ /* 0x008fe20007810000 */
[----:B------:R-:W-:Y:S01]  /*9380*/  FMUL.FTZ R197, R4, UR5 ;  /* 0x0000000504c57c20 */ /* 0x000fe20008410000 */
[----:B------:R-:W-:Y:S02]  /*9390*/  WARPGROUP.ARRIVE ;  /* 0x00000000000079c5 */ /* 0x000fe40000000000 */
[----:B----4-:R-:W-:Y:S01]  /*93a0*/  FMNMX.FTZ R21, R189, R196, !PT ;  /* 0x000000c4bd157209 */ /* 0x010fe20007810000 */
[--C-:B------:R-:W-:Y:S01]  /*93b0*/  FFMA.FTZ R183, R0, UR5, -R197.reuse ;  /* 0x0000000500b77c23 */ /* 0x100fe200080108c5 */
[--C-:B------:R-:W-:Y:S01]  /*93c0*/  FFMA.FTZ R208, R3, UR5, -R197.reuse ;  /* 0x0000000503d07c23 */ /* 0x100fe200080108c5 */
[----:B------:R-:W-:Y:S01]  /*93d0*/  FFMA.FTZ R196, R160, UR5, -R197 ;  /* 0x00000005a0c47c23 */ /* 0x000fe200080108c5 */
[----:B-----5:R-:W-:-:S14]  /*93e0*/  FMNMX.FTZ R21, R176, R21, !PT ;  /* 0x00000015b0157209 */ /* 0x020fdc0007810000 */
[----:B------:R-:W-:Y:S01]  /*93f0*/  HGMMA.64x256x16.F32.BF16 R24, R192, gdesc[UR4].tnspB, R24, gsb0 ;  /* 0x43e00004c0187df0 */ /* 0x000fe20008001818 */
[--C-:B------:R-:W-:Y:S01]  /*9400*/  FFMA.FTZ R210, R187, UR5, -R197.reuse ;  /* 0x00000005bbd27c23 */ /* 0x100fe200080108c5 */
[----:B------:R-:W2:Y:S01]  /*9410*/  MUFU.EX2 R183, R183 ;  /* 0x000000b700b77308 */ /* 0x000ea20000000800 */
[----:B-1----:R-:W-:Y:S01]  /*9420*/  FMNMX.FTZ R0, R178, R21, !PT ;  /* 0x00000015b2007209 */ /* 0x002fe20007810000 */
[--C-:B------:R-:W-:Y:S01]  /*9430*/  FFMA.FTZ R21, R152, UR5, -R197.reuse ;  /* 0x0000000598157c23 */ /* 0x100fe200080108c5 */
[--C-:B------:R-:W-:Y:S01]  /*9440*/  FFMA.FTZ R152, R153, UR5, -R197.reuse ;  /* 0x0000000599987c23 */ /* 0x100fe200080108c5 */
[--C-:B------:R-:W-:Y:S01]  /*9450*/  FFMA.FTZ R153, R156, UR5, -R197.reuse ;  /* 0x000000059c997c23 */ /* 0x100fe200080108c5 */
[----:B------:R-:W-:Y:S01]  /*9460*/  FMNMX.FTZ R0, R179, R0, !PT ;  /* 0x00000000b3007209 */ /* 0x000fe20007810000 */
[--C-:B------:R-:W-:Y:S01]  /*9470*/  FFMA.FTZ R191, R188, UR5, -R197.reuse ;  /* 0x00000005bcbf7c23 */ /* 0x100fe200080108c5 */
[--C-:B------:R-:W-:Y:S01]  /*9480*/  FFMA.FTZ R198, R164, UR5, -R197.reuse ;  /* 0x00000005a4c67c23 */ /* 0x100fe200080108c5 */
[----:B------:R-:W1:Y:S01]  /*9490*/  MUFU.EX2 R208, R208 ;  /* 0x000000d000d07308 */ /* 0x000e620000000800 */
[----:B------:R-:W-:Y:S01]  /*94a0*/  FMNMX.FTZ R3, R157, R0, !PT ;  /* 0x000000009d037209 */ /* 0x000fe20007810000 */
[--C-:B------:R-:W-:Y:S01]  /*94b0*/  FFMA.FTZ R204, R190, UR5, -R197.reuse ;  /* 0x00000005becc7c23 */ /* 0x100fe200080108c5 */
[--C-:B------:R-:W-:Y:S01]  /*94c0*/  FFMA.FTZ R177, R177, UR5, -R197.reuse ;  /* 0x00000005b1b17c23 */ /* 0x100fe200080108c5 */
[--C-:B------:R-:W-:Y:S01]  /*94d0*/  FFMA.FTZ R200, R168, UR5, -R197.reuse ;  /* 0x00000005a8c87c23 */ /* 0x100fe200080108c5 */
[----:B------:R-:W-:Y:S01]  /*94e0*/  FMNMX.FTZ R0, R170, R3, !PT ;  /* 0x00000003aa007209 */ /* 0x000fe20007810000 */
[--C-:B------:R-:W-:Y:S01]  /*94f0*/  FFMA.FTZ R202, R172, UR5, -R197.reuse ;  /* 0x00000005acca7c23 */ /* 0x100fe200080108c5 */
[----:B------:R-:W-:Y:S01]  /*9500*/  FFMA.FTZ R206, R180, UR5, -R197 ;  /* 0x00000005b4ce7c23 */ /* 0x000fe200080108c5 */
[----:B------:R-:W3:Y:S01]  /*9510*/  MUFU.EX2 R210, R210 ;  /* 0x000000d200d27308 */ /* 0x000ee20000000800 */
[----:B0-----:R-:W-:Y:S01]  /*9520*/  FMNMX.FTZ R3, R171, R0, !PT ;  /* 0x00000000ab037209 */ /* 0x001fe20007810000 */
[----:B--2---:R-:W-:Y:S01]  /*9530*/  FFMA.FTZ R15, R2, R15, R183 ;  /* 0x0000000f020f7223 */ /* 0x004fe200000100b7 */
[--C-:B------:R-:W-:Y:S01]  /*9540*/  FFMA.FTZ R187, R181, UR5, -R197.reuse ;  /* 0x00000005b5bb7c23 */ /* 0x100fe200080108c5 */
[--C-:B------:R-:W-:Y:S01]  /*9550*/  FFMA.FTZ R169, R169, UR5, -R197.reuse ;  /* 0x00000005a9a97c23 */ /* 0x100fe200080108c5 */
[----:B------:R-:W-:Y:S01]  /*9560*/  FMNMX.FTZ R0, R174, R3, !PT ;  /* 0x00000003ae007209 */ /* 0x000fe20007810000 */
[--C-:B------:R-:W-:Y:S01]  /*9570*/  FFMA.FTZ R173, R173, UR5, -R197.reuse ;  /* 0x00000005adad7c23 */ /* 0x100fe200080108c5 */
[----:B------:R-:W-:Y:S01]  /*9580*/  FFMA.FTZ R181, R161, UR5, -R197 ;  /* 0x00000005a1b57c23 */ /* 0x000fe200080108c5 */
[----:B------:R-:W0:Y:S01]  /*9590*/  MUFU.EX2 R191, R191 ;  /* 0x000000bf00bf7308 */ /* 0x000e220000000800 */
[----:B------:R-:W-:Y:S01]  /*95a0*/  FMNMX.FTZ R3, R175, R0, !PT ;  /* 0x00000000af037209 */ /* 0x000fe20007810000 */
[----:B-1----:R-:W-:Y:S01]  /*95b0*/  FADD.FTZ R15, R208, R15 ;  /* 0x0000000fd00f7221 */ /* 0x002fe20000010000 */
[--C-:B------:R-:W-:Y:S01]  /*95c0*/  FFMA.FTZ R161, R165, UR5, -R197.reuse ;  /* 0x00000005a5a17c23 */ /* 0x100fe200080108c5 */
[----:B------:R-:W-:Y:S01]  /*95d0*/  FFMA.FTZ R182, R182, UR5, -R197 ;  /* 0x00000005b6b67c23 */ /* 0x000fe200080108c5 */
[----:B------:R-:W-:Y:S01]  /*95e0*/  FMNMX.FTZ R0, R162, R3, !PT ;  /* 0x00000003a2007209 */ /* 0x000fe20007810000 */
[----:B------:R-:W-:Y:S01]  /*95f0*/  @!UP0 UIADD3 UR6, UR10, 0x38840, URZ ;  /* 0x000388400a068890 */ /* 0x000fe2000fffe03f */
[----:B------:R-:W-:Y:S01]  /*9600*/  R2UR UR7, R232 ;  /* 0x00000000e80772ca */ /* 0x000fe200000e0000 */
[----:B------:R-:W-:Y:S01]  /*9610*/  MUFU.EX2 R204, R204 ;  /* 0x000000cc00cc7308 */ /* 0x000fe20000000800 */
[----:B------:R-:W-:Y:S01]  /*9620*/  FMNMX.FTZ R3, R163, R0, !PT ;  /* 0x00000000a3037209 */ /* 0x000fe20007810000 */
[----:B------:R-:W-:Y:S01]  /*9630*/  @!UP0 UPRMT UR6, URZ, 0x654, UR6 ;  /* 0x000006543f068896 */ /* 0x000fe20008000006 */
[----:B------:R-:W-:-:S02]  /*9640*/  F2FP.BF16.F32.PACK_AB R208, R208, R183 ;  /* 0x000000b7d0d0723e */ /* 0x000fc400000010ff */
[----:B------:R-:W-:-:S03]  /*9650*/  FMNMX.FTZ R0, R166, R3, !PT ;  /* 0x00000003a6007209 */ /* 0x000fc60007810000 */
[----:B------:R-:W-:Y:S01]  /*9660*/  MUFU.EX2 R177, R177 ;  /* 0x000000b100b17308 */ /* 0x000fe20000000800 */
[----:B------:R-:W-:-:S03]  /*9670*/  FMNMX.FTZ R3, R167, R0, !PT ;  /* 0x00000000a7037209 */ /* 0x000fc60007810000 */
[----:B------:R-:W-:Y:S02]  /*9680*/  ISETP.LT.AND P2, PT, RZ, UR7, PT ;  /* 0x00000007ff007c0c */ /* 0x000fe4000bf41270 */
[----:B------:R-:W-:Y:S02]  /*9690*/  FMNMX.FTZ R0, R154, R3, !PT ;  /* 0x000000039a007209 */ /* 0x000fe40007810000 */
[----:B------:R-:W-:Y:S02]  /*96a0*/  MUFU.EX2 R206, R206 ;  /* 0x000000ce00ce7308 */ /* 0x000fe40000000800 */
[----:B------:R-:W-:-:S04]  /*96b0*/  FMNMX.FTZ R3, R155, R0, !PT ;  /* 0x000000009b037209 */ /* 0x000fc80007810000 */
[----:B------:R-:W-:Y:S02]  /*96c0*/  FMNMX.FTZ R0, R158, R3, !PT ;  /* 0x000000039e007209 */ /* 0x000fe40007810000 */
[----:B------:R-:W-:Y:S02]  /*96d0*/  MUFU.EX2 R187, R187 ;  /* 0x000000bb00bb7308 */ /* 0x000fe40000000800 */
[----:B------:R-:W-:-:S05]  /*96e0*/  FMNMX.FTZ R0, R159, R0, !PT ;  /* 0x000000009f007209 */ /* 0x000fca0007810000 */
[----:B------:R-:W1:Y:S01]  /*96f0*/  SHFL.BFLY PT, R3, R0, 0x2, 0x1f ;  /* 0x0c401f0000037f89 */ /* 0x000e6200000e0000 */
[----:B------:R-:W-:Y:S08]  /*9700*/  MUFU.EX2 R200, R200 ;  /* 0x000000c800c87308 */ /* 0x000ff00000000800 */
[----:B------:R-:W-:Y:S08]  /*9710*/  MUFU.EX2 R169, R169 ;  /* 0x000000a900a97308 */ /* 0x000ff00000000800 */
[----:B------:R-:W-:Y:S01]  /*9720*/  MUFU.EX2 R202, R202 ;  /* 0x000000ca00ca7308 */ /* 0x000fe20000000800 */
[----:B-1----:R-:W-:-:S07]  /*9730*/  FMNMX.FTZ R3, R0, R3, !PT ;  /* 0x0000000300037209 */ /* 0x002fce0007810000 */
[----:B------:R-:W-:Y:S01]  /*9740*/  MUFU.EX2 R173, R173 ;  /* 0x000000ad00ad7308 */ /* 0x000fe20000000800 */
[----:B------:R-:W1:Y:S07]  /*9750*/  SHFL.BFLY PT, R0, R3, 0x1, 0x1f ;  /* 0x0c201f0003007f89 */ /* 0x000e6e00000e0000 */
[----:B------:R-:W-:Y:S08]  /*9760*/  MUFU.EX2 R196, R196 ;  /* 0x000000c400c47308 */ /* 0x000ff00000000800 */
[----:B------:R-:W-:Y:S08]  /*9770*/  MUFU.EX2 R181, R181 ;  /* 0x000000b500b57308 */ /* 0x000ff00000000800 */
[----:B------:R-:W-:Y:S01]  /*9780*/  MUFU.EX2 R198, R198 ;  /* 0x000000c600c67308 */ /* 0x000fe20000000800 */
[----:B-1----:R-:W-:-:S07]  /*9790*/  FMNMX.FTZ R3, R3, R0, !PT ;  /* 0x0000000003037209 */ /* 0x002fce0007810000 */
        /* <DEDUP_REMOVED lines=8> */
[--C-:B------:R-:W-:Y:S01]  /*9820*/  FFMA.FTZ R205, R176, UR5, -R156.reuse ;  /* 0x00000005b0cd7c23 */ /* 0x100fe2000801089c */
[----:B------:R-:W-:Y:S01]  /*9830*/  MUFU.EX2 R0, R0 ;  /* 0x0000000000007308 */ /* 0x000fe20000000800 */
[--C-:B------:R-:W-:Y:S01]  /*9840*/  FFMA.FTZ R168, R178, UR5, -R156.reuse ;  /* 0x00000005b2a87c23 */ /* 0x100fe2000801089c */
[--C-:B------:R-:W-:Y:S01]  /*9850*/  FFMA.FTZ R172, R157, UR5, -R156.reuse ;  /* 0x000000059dac7c23 */ /* 0x100fe2000801089c */
[--C-:B------:R-:W-:Y:S01]  /*9860*/  FFMA.FTZ R207, R179, UR5, -R156.reuse ;  /* 0x00000005b3cf7c23 */ /* 0x100fe2000801089c */
[--C-:B------:R-:W-:Y:S01]  /*9870*/  FFMA.FTZ R199, R166, UR5, -R156.reuse ;  /* 0x00000005a6c77c23 */ /* 0x100fe2000801089c */
[----:B---3--:R-:W-:Y:S01]  /*9880*/  FADD.FTZ R166, R210, R15 ;  /* 0x0000000fd2a67221 */ /* 0x008fe20000010000 */
[--C-:B------:R-:W-:Y:S01]  /*9890*/  FFMA.FTZ R201, R170, UR5, -R156.reuse ;  /* 0x00000005aac97c23 */ /* 0x100fe2000801089c */
[--C-:B------:R-:W-:Y:S01]  /*98a0*/  FFMA.FTZ R170, R171, UR5, -R156.reuse ;  /* 0x00000005abaa7c23 */ /* 0x100fe2000801089c */
[----:B------:R-:W1:Y:S01]  /*98b0*/  MUFU.EX2 R209, R209 ;  /* 0x000000d100d17308 */ /* 0x000e620000000800 */
[--C-:B------:R-:W-:Y:S01]  /*98c0*/  FFMA.FTZ R203, R174, UR5, -R156.reuse ;  /* 0x00000005aecb7c23 */ /* 0x100fe2000801089c */
[--C-:B------:R-:W-:Y:S01]  /*98d0*/  FFMA.FTZ R175, R175, UR5, -R156.reuse ;  /* 0x00000005afaf7c23 */ /* 0x100fe2000801089c */
[--C-:B------:R-:W-:Y:S01]  /*98e0*/  FFMA.FTZ R197, R162, UR5, -R156.reuse ;  /* 0x00000005a2c57c23 */ /* 0x100fe2000801089c */
[--C-:B------:R-:W-:Y:S01]  /*98f0*/  FFMA.FTZ R163, R163, UR5, -R156.reuse ;  /* 0x00000005a3a37c23 */ /* 0x100fe2000801089c */
[--C-:B------:R-:W-:Y:S01]  /*9900*/  FFMA.FTZ R167, R167, UR5, -R156.reuse ;  /* 0x00000005a7a77c23 */ /* 0x100fe2000801089c */
[--C-:B------:R-:W-:Y:S01]  /*9910*/  FFMA.FTZ R154, R154, UR5, -R156.reuse ;  /* 0x000000059a9a7c23 */ /* 0x100fe2000801089c */
[--C-:B------:R-:W-:Y:S01]  /*9920*/  FFMA.FTZ R155, R155, UR5, -R156.reuse ;  /* 0x000000059b9b7c23 */ /* 0x100fe2000801089c */
[----:B------:R-:W2:Y:S01]  /*9930*/  MUFU.EX2 R160, R160 ;  /* 0x000000a000a07308 */ /* 0x000ea20000000800 */
[--C-:B------:R-:W-:Y:S01]  /*9940*/  FFMA.FTZ R158, R158, UR5, -R156.reuse ;  /* 0x000000059e9e7c23 */ /* 0x100fe2000801089c */
[----:B------:R-:W-:Y:S01]  /*9950*/  FFMA.FTZ R156, R159, UR5, -R156 ;  /* 0x000000059f9c7c23 */ /* 0x000fe2000801089c */
[----:B0-----:R-:W-:-:S05]  /*9960*/  F2FP.BF16.F32.PACK_AB R210, R191, R210 ;  /* 0x000000d2bfd2723e */ /* 0x001fca00000010ff */
[----:B------:R-:W0:Y:S01]  /*9970*/  MUFU.EX2 R211, R211 ;  /* 0x000000d300d37308 */ /* 0x000e220000000800 */
[----:B-1----:R-:W-:-:S07]  /*9980*/  FFMA.FTZ R157, R0, R14, R209 ;  /* 0x0000000e009d7223 */ /* 0x002fce00000100d1 */
[----:B------:R-:W1:Y:S01]  /*9990*/  MUFU.EX2 R164, R164 ;  /* 0x000000a400a47308 */ /* 0x000e620000000800 */
[C---:B--2---:R-:W-:Y:S01]  /*99a0*/  FADD.FTZ R14, R160.reuse, R157 ;  /* 0x0000009da00e7221 */ /* 0x044fe20000010000 */
[----:B------:R-:W-:Y:S01]  /*99b0*/  FADD.FTZ R157, R191, R166 ;  /* 0x000000a6bf9d7221 */ /* 0x000fe20000010000 */
[----:B------:R-:W-:-:S03]  /*99c0*/  F2FP.BF16.F32.PACK_AB R209, R160, R209 ;  /* 0x000000d1a0d1723e */ /* 0x000fc600000010ff */
[----:B------:R-:W-:Y:S01]  /*99d0*/  FADD.FTZ R174, R204, R157 ;  /* 0x0000009dccae7221 */ /* 0x000fe20000010000 */
[----:B------:R-:W-:Y:S01]  /*99e0*/  F2FP.BF16.F32.PACK_AB R204, R177, R204 ;  /* 0x000000ccb1cc723e */ /* 0x000fe200000010ff */
[----:B------:R-:W2:Y:S01]  /*99f0*/  MUFU.EX2 R205, R205 ;  /* 0x000000cd00cd7308 */ /* 0x000ea20000000800 */
[----:B0-----:R-:W-:Y:S01]  /*9a00*/  FADD.FTZ R15, R211, R14 ;  /* 0x0000000ed30f7221 */ /* 0x001fe20000010000 */
[----:B------:R-:W-:-:S06]  /*9a10*/  FADD.FTZ R157, R177, R174 ;  /* 0x000000aeb19d7221 */ /* 0x000fcc0000010000 */
[----:B------:R-:W0:Y:S01]  /*9a20*/  MUFU.EX2 R168, R168 ;  /* 0x000000a800a87308 */ /* 0x000e220000000800 */
[C---:B-1----:R-:W-:Y:S01]  /*9a30*/  FADD.FTZ R166, R164.reuse, R15 ;  /* 0x0000000fa4a67221 */ /* 0x042fe20000010000 */
[----:B------:R-:W-:-:S06]  /*9a40*/  F2FP.BF16.F32.PACK_AB R211, R164, R211 ;  /* 0x000000d3a4d3723e */ /* 0x000fcc00000010ff */
[----:B------:R-:W1:Y:S01]  /*9a50*/  MUFU.EX2 R207, R207 ;  /* 0x000000cf00cf7308 */ /* 0x000e620000000800 */
[----:B--2---:R-:W-:Y:S01]  /*9a60*/  FADD.FTZ R15, R205, R166 ;  /* 0x000000a6cd0f7221 */ /* 0x004fe20000010000 */
[----:B------:R-:W-:Y:S01]  /*9a70*/  FADD.FTZ R166, R206, R157 ;  /* 0x0000009dcea67221 */ /* 0x000fe20000010000 */
[----:B------:R-:W-:-:S03]  /*9a80*/  F2FP.BF16.F32.PACK_AB R206, R187, R206 ;  /* 0x000000cebbce723e */ /* 0x000fc600000010ff */
[----:B------:R-:W-:Y:S02]  /*9a90*/  FADD.FTZ R157, R187, R166 ;  /* 0x000000a6bb9d7221 */ /* 0x000fe40000010000 */
[----:B------:R-:W2:Y:S01]  /*9aa0*/  MUFU.EX2 R172, R172 ;  /* 0x000000ac00ac7308 */ /* 0x000ea20000000800 */
[----:B0-----:R-:W-:Y:S01]  /*9ab0*/  FADD.FTZ R160, R168, R15 ;  /* 0x0000000fa8a07221 */ /* 0x001fe20000010000 */
[----:B------:R-:W-:Y:S01]  /*9ac0*/  FADD.FTZ R166, R200, R157 ;  /* 0x0000009dc8a67221 */ /* 0x000fe20000010000 */
[----:B------:R-:W-:Y:S02]  /*9ad0*/  F2FP.BF16.F32.PACK_AB R205, R168, R205 ;  /* 0x000000cda8cd723e */ /* 0x000fe400000010ff */
[C---:B------:R-:W-:Y:S01]  /*9ae0*/  F2FP.BF16.F32.PACK_AB R200, R169.reuse, R200 ;  /* 0x000000c8a9c8723e */ /* 0x040fe200000010ff */
[----:B------:R-:W-:Y:S02]  /*9af0*/  FADD.FTZ R157, R169, R166 ;  /* 0x000000a6a99d7221 */ /* 0x000fe40000010000 */
[----:B------:R-:W0:Y:S01]  /*9b00*/  MUFU.EX2 R201, R201 ;  /* 0x000000c900c97308 */ /* 0x000e220000000800 */
[----:B-1----:R-:W-:Y:S01]  /*9b10*/  FADD.FTZ R15, R207, R160 ;  /* 0x000000a0cf0f7221 */ /* 0x002fe20000010000 */
[----:B------:R-:W-:Y:S01]  /*9b20*/  FADD.FTZ R166, R202, R157 ;  /* 0x0000009dcaa67221 */ /* 0x000fe20000010000 */
[----:B------:R-:W-:-:S03]  /*9b30*/  F2FP.BF16.F32.PACK_AB R202, R173, R202 ;  /* 0x000000caadca723e */ /* 0x000fc600000010ff */
[----:B------:R-:W-:Y:S02]  /*9b40*/  FADD.FTZ R157, R173, R166 ;  /* 0x000000a6ad9d7221 */ /* 0x000fe40000010000 */
[----:B------:R-:W1:Y:S01]  /*9b50*/  MUFU.EX2 R170, R170 ;  /* 0x000000aa00aa7308 */ /* 0x000e620000000800 */
[C---:B--2---:R-:W-:Y:S01]  /*9b60*/  FADD.FTZ R164, R172.reuse, R15 ;  /* 0x0000000faca47221 */ /* 0x044fe20000010000 */
[----:B------:R-:W-:-:S06]  /*9b70*/  F2FP.BF16.F32.PACK_AB R207, R172, R207 ;  /* 0x000000cfaccf723e */ /* 0x000fcc00000010ff */
[----:B------:R-:W2:Y:S01]  /*9b80*/  MUFU.EX2 R203, R203 ;  /* 0x000000cb00cb7308 */ /* 0x000ea20000000800 */
[----:B0-----:R-:W-:-:S07]  /*9b90*/  FADD.FTZ R15, R201, R164 ;  /* 0x000000a4c90f7221 */ /* 0x001fce0000010000 */
[----:B------:R-:W0:Y:S01]  /*9ba0*/  MUFU.EX2 R162, R175 ;  /* 0x000000af00a27308 */ /* 0x000e220000000800 */
[C---:B-1----:R-:W-:Y:S01]  /*9bb0*/  FADD.FTZ R164, R170.reuse, R15 ;  /* 0x0000000faaa47221 */ /* 0x042fe20000010000 */
[----:B------:R-:W-:-:S06]  /*9bc0*/  F2FP.BF16.F32.PACK_AB R201, R170, R201 ;  /* 0x000000c9aac9723e */ /* 0x000fcc00000010ff */
[----:B------:R-:W1:Y:S01]  /*9bd0*/  MUFU.EX2 R197, R197 ;  /* 0x000000c500c57308 */ /* 0x000e620000000800 */
[----:B--2---:R-:W-:-:S07]  /*9be0*/  FADD.FTZ R15, R203, R164 ;  /* 0x000000a4cb0f7221 */ /* 0x004fce0000010000 */
[----:B------:R-:W2:Y:S01]  /*9bf0*/  MUFU.EX2 R14, R163 ;  /* 0x000000a3000e7308 */ /* 0x000ea20000000800 */
[C---:B0-----:R-:W-:Y:S01]  /*9c00*/  FADD.FTZ R164, R162.reuse, R15 ;  /* 0x0000000fa2a47221 */ /* 0x041fe20000010000 */
[----:B------:R-:W-:-:S06]  /*9c10*/  F2FP.BF16.F32.PACK_AB R203, R162, R203 ;  /* 0x000000cba2cb723e */ /* 0x000fcc00000010ff */
[----:B------:R-:W0:Y:S01]  /*9c20*/  MUFU.EX2 R199, R199 ;  /* 0x000000c700c77308 */ /* 0x000e220000000800 */
[----:B-1----:R-:W-:-:S07]  /*9c30*/  FADD.FTZ R15, R197, R164 ;  /* 0x000000a4c50f7221 */ /* 0x002fce0000010000 */
[----:B------:R-:W1:Y:S01]  /*9c40*/  MUFU.EX2 R160, R167 ;  /* 0x000000a700a07308 */ /* 0x000e620000000800 */
[----:B--2---:R-:W-:-:S07]  /*9c50*/  F2FP.BF16.F32.PACK_AB R197, R14, R197 ;  /* 0x000000c50ec5723e */ /* 0x004fce00000010ff */
[----:B------:R-:W2:Y:S01]  /*9c60*/  MUFU.EX2 R21, R21 ;  /* 0x0000001500157308 */ /* 0x000ea20000000800 */
[----:B------:R-:W-:Y:S02]  /*9c70*/  WARPGROUP.DEPBAR.LE gsb0, 0x0 ;  /* 0x00008000000079c5 */ /* 0x000fe40000010000 */
[----:B------:R-:W-:Y:S05]  /*9c80*/  @!P1 SYNCS.ARRIVE.TRANS64.RED.A1T0 RZ, [UR6], RZ ;  /* 0x000000ffffff99a7 */ /* 0x000fea0008100406 */
[----:B------:R3:W4:Y:S01]  /*9c90*/  MUFU.EX2 R168, R154 ;  /* 0x0000009a00a87308 */ /* 0x0007220000000800 */
[----:B------:R-:W-:Y:S01]  /*9ca0*/  @!P1 SYNCS.ARRIVE.TRANS64.RED.A1T0 RZ, [UR4], RZ ;  /* 0x000000ffffff99a7 */ /* 0x000fe20008100404 */
[----:B------:R-:W-:-:S06]  /*9cb0*/  UIADD3 UR4, UR7, -0x1, URZ ;  /* 0xffffffff07047890 */ /* 0x000fcc000fffe03f */
[----:B------:R-:W5:Y:S01]  /*9cc0*/  MUFU.EX2 R152, R152 ;  /* 0x0000009800987308 */ /* 0x000f620000000800 */
[----:B---3--:R-:W-:Y:S01]  /*9cd0*/  FADD.FTZ R154, R196, R157 ;  /* 0x0000009dc49a7221 */ /* 0x008fe20000010000 */
[----:B------:R-:W-:Y:S01]  /*9ce0*/  IMAD.U32 R232, RZ, RZ, UR4 ;  /* 0x00000004ffe87e24 */ /* 0x000fe2000f8e00ff */
[C---:B------:R-:W-:Y:S02]  /*9cf0*/  F2FP.BF16.F32.PACK_AB R196, R181.reuse, R196 ;  /* 0x000000c4b5c4723e */ /* 0x040fe400000010ff */
[----:B------:R-:W-:Y:S01]  /*9d00*/  FADD.FTZ R157, R181, R154 ;  /* 0x0000009ab59d7221 */ /* 0x000fe20000010000 */
[----:B------:R-:W-:Y:S02]  /*9d10*/  FADD.FTZ R154, R14, R15 ;  /* 0x0000000f0e9a7221 */ /* 0x000fe40000010000 */
[----:B------:R2:W3:Y:S01]  /*9d20*/  MUFU.EX2 R193, R155 ;  /* 0x0000009b00c17308 */ /* 0x0004e20000000800 */
[----:B------:R-:W-:Y:S01]  /*9d30*/  FADD.FTZ R162, R198, R157 ;  /* 0x0000009dc6a27221 */ /* 0x000fe20000010000 */
[----:B0-----:R-:W-:Y:S01]  /*9d40*/  FADD.FTZ R15, R199, R154 ;  /* 0x0000009ac70f7221 */ /* 0x001fe20000010000 */
[----:B------:R-:W-:-:S02]  /*9d50*/  F2FP.BF16.F32.PACK_AB R198, R161, R198 ;  /* 0x000000c6a1c6723e */ /* 0x000fc400000010ff */
[----:B------:R-:W-:Y:S01]  /*9d60*/  FADD.FTZ R162, R161, R162 ;  /* 0x000000a2a1a27221 */ /* 0x000fe20000010000 */
[C---:B-1----:R-:W-:Y:S01]  /*9d70*/  FADD.FTZ R15, R160.reuse, R15 ;  /* 0x0000000fa00f7221 */ /* 0x042fe20000010000 */
[----:B------:R-:W-:Y:S01]  /*9d80*/  F2FP.BF16.F32.PACK_AB R199, R160, R199 ;  /* 0x000000c7a0c7723e */ /* 0x000fe200000010ff */
[----:B------:R-:W0:Y:S01]  /*9d90*/  MUFU.EX2 R153, R153 ;  /* 0x0000009900997308 */ /* 0x000e220000000800 */
[----:B--2---:R-:W-:Y:S01]  /*9da0*/  FADD.FTZ R155, R21, R162 ;  /* 0x000000a2159b7221 */ /* 0x004fe20000010000 */
[----:B----4-:R-:W-:Y:S01]  /*9db0*/  FADD.FTZ R15, R168, R15 ;  /* 0x0000000fa80f7221 */ /* 0x010fe20000010000 */
[C---:B-----5:R-:W-:Y:S02]  /*9dc0*/  F2FP.BF16.F32.PACK_AB R192, R152.reuse, R21 ;  /* 0x0000001598c0723e */ /* 0x060fe400000010ff */
[----:B------:R-:W-:-:S03]  /*9dd0*/  FADD.FTZ R14, R152, R155 ;  /* 0x0000009b980e7221 */ /* 0x000fc60000010000 */
[----:B------:R-:W1:Y:S01]  /*9de0*/  MUFU.EX2 R158, R158 ;  /* 0x0000009e009e7308 */ /* 0x000e620000000800 */
[C---:B---3--:R-:W-:Y:S01]  /*9df0*/  FADD.FTZ R15, R193.reuse, R15 ;  /* 0x0000000fc10f7221 */ /* 0x048fe20000010000 */
[----:B------:R-:W-:-:S06]  /*9e00*/  F2FP.BF16.F32.PACK_AB R193, R193, R168 ;  /* 0x000000a8c1c1723e */ /* 0x000fcc00000010ff */
[----:B------:R-:W2:Y:S01]  /*9e10*/  MUFU.EX2 R20, R182 ;  /* 0x000000b600147308 */ /* 0x000ea20000000800 */
[----:B0-----:R-:W-:-:S07]  /*9e20*/  FADD.FTZ R21, R153, R14 ;  /* 0x0000000e99157221 */ /* 0x001fce0000010000 */
[----:B------:R-:W0:Y:S01]  /*9e30*/  MUFU.EX2 R195, R156 ;  /* 0x0000009c00c37308 */ /* 0x000e220000000800 */
[----:B-1----:R-:W-:Y:S01]  /*9e40*/  FADD.FTZ R14, R158, R15 ;  /* 0x0000000f9e0e7221 */ /* 0x002fe20000010000 */
[C---:B--2---:R-:W-:Y:S01]  /*9e50*/  FADD.FTZ R15, R20.reuse, R21 ;  /* 0x00000015140f7221 */ /* 0x044fe20000010000 */
[----:B------:R-:W-:Y:S01]  /*9e60*/  F2FP.BF16.F32.PACK_AB R194, R20, R153 ;  /* 0x0000009914c2723e */ /* 0x000fe200000010ff */
[----:B------:R-:W-:Y:S02]  /*9e70*/  IMAD.MOV.U32 R20, RZ, RZ, R3 ;  /* 0x000000ffff147224 */ /* 0x000fe400078e0003 */
[----:B------:R-:W-:Y:S02]  /*9e80*/  IMAD.MOV.U32 R21, RZ, RZ, R4 ;  /* 0x000000ffff157224 */ /* 0x000fe400078e0004 */
[C---:B0-----:R-:W-:Y:S01]  /*9e90*/  FADD.FTZ R14, R195.reuse, R14 ;  /* 0x0000000ec30e7221 */ /* 0x041fe20000010000 */
[----:B------:R-:W-:Y:S01]  /*9ea0*/  F2FP.BF16.F32.PACK_AB R195, R195, R158 ;  /* 0x0000009ec3c3723e */ /* 0x000fe200000010ff */
[----:B------:R-:W-:Y:S06]  /*9eb0*/  @P2 BRA `(.L_x_407) ;  /* 0xffffffc000502947 */ /* 0x000fec000383ffff */
.L_x_398:
        /* <DEDUP_REMOVED lines=131> */
.L_x_408:
[----:B------:R-:W-:Y:S01]  /*a6f0*/  IMAD R11, R16, 0x8, R5 ;  /* 0x00000008100b7824 */ /* 0x000fe200078e0205 */
[----:B------:R-:W-:-:S04]  /*a700*/  SHF.L.U32 R0, R17, 0x1f, RZ ;  /* 0x0000001f11007819 */ /* 0x000fc800000006ff */
[----:B------:R0:W1:Y:S01]  /*a710*/  SYNCS.PHASECHK.TRANS64.TRYWAIT P2, [R11+URZ+0x38850], R0 ;  /* 0x038850000b0075a7 */ /* 0x000062000804017f */
[----:B------:R-:W-:Y:S05]  /*a720*/  @!P0 BRA `(.L_x_409) ;  /* 0x0000000000048947 */ /* 0x000fea0003800000 */
[----:B------:R-:W-:Y:S01]  /*a730*/  BPT.TRAP 0x1 ;  /* 0x000000040000795c */ /* 0x000fe20000300000 */
.L_x_409:
[----:B-1----:R-:W-:Y:S05]  /*a740*/  @P2 BRA `(.L_x_410) ;  /* 0x0000000000082947 */ /* 0x002fea0003800000 */
[----:B------:R-:W1:Y:S02]  /*a750*/  SYNCS.PHASECHK.TRANS64.TRYWAIT P0, [R11+URZ+0x38850], R0 ;  /* 0x038850000b0075a7 */ /* 0x000e64000800017f */
[----:B-1----:R-:W-:Y:S05]  /*a760*/  @!P0 BRA `(.L_x_411) ;  /* 0x000000ac001c8947 */ /* 0x002fea0003800000 */
.L_x_410:
[----:B------:R-:W-:Y:S05]  /*a770*/  WARPSYNC.ALL ;  /* 0x0000000000007948 */ /* 0x000fea0003800000 */
[----:B------:R-:W-:Y:S01]  /*a780*/  VIADD R5, R5, 0x400 ;  /* 0x0000040005057836 */ /* 0x000fe20000000000 */
[----:B------:R-:W-:Y:S01]  /*a790*/  WARPGROUP.ARRIVE ;  /* 0x00000000000079c5 */ /* 0x000fe20000000000 */
[----:B------:R-:W-:Y:S01]  /*a7a0*/  IMAD.MOV.U32 R7, RZ, RZ, 0x40000040 ;  /* 0x40000040ff077424 */ /* 0x000fe200078e00ff */
[----:B01----:R-:W0:Y:S01]  /*a7b0*/  SHFL.BFLY PT, R0, R15, 0x2, 0x1f ;  /* 0x0c401f000f007f89 */ /* 0x003e2200000e0000 */
[----:B------:R-:W-:Y:S01]  /*a7c0*/  IMAD.MOV.U32 R9, RZ, RZ, 0x40000040 ;  /* 0x40000040ff097424 */ /* 0x000fe200078e00ff */
[----:B------:R-:W-:Y:S01]  /*a7d0*/  SHF.R.U32.HI R5, RZ, 0x4, R5 ;  /* 0x00000004ff057819 */ /* 0x000fe20000011605 */
[----:B------:R-:W-:Y:S01]  /*a7e0*/  @!P1 VIADD R11, R11, 0x38860 ;  /* 0x000388600b0b9836 */ /* 0x000fe20000000000 */
[----:B------:R-:W-:Y:S01]  /*a7f0*/  R2UR UR7, R7 ;  /* 0x00000000070772ca */ /* 0x000fe200000e0000 */
[----:B------:R-:W-:Y:S01]  /*a800*/  IMAD.MOV.U32 R7, RZ, RZ, 0x40000040 ;  /* 0x40000040ff077424 */ /* 0x000fe200078e00ff */
[----:B------:R-:W-:Y:S01]  /*a810*/  LOP3.LUT R5, R5, 0x3fff, RZ, 0xc0, !PT ;  /* 0x00003fff05057812 */ /* 0x000fe200078ec0ff */
[----:B------:R-:W-:Y:S01]  /*a820*/  IMAD.U32 R13, RZ, RZ, UR5 ;  /* 0x00000005ff0d7e24 */ /* 0x000fe2000f8e00ff */
[----:B------:R-:W-:Y:S01]  /*a830*/  @!P1 PRMT R11, RZ, 0x654, R11 ;  /* 0x00000654ff0b9816 */ /* 0x000fe2000000000b */
[----:B------:R-:W-:Y:S01]  /*a840*/  VIADD R219, R219, 0x1 ;  /* 0x00000001dbdb7836 */ /* 0x000fe20000000000 */
[----:B------:R-:W-:-:S05]  /*a850*/  LOP3.LUT R5, R5, 0x2800000, RZ, 0xfc, !PT ;  /* 0x0280000005057812 */ /* 0x000fca00078efcff */
[C---:B------:R-:W-:Y:S01]  /*a860*/  IMAD R6, R16.reuse, 0xa00, R5 ;  /* 0x00000a0010067824 */ /* 0x040fe200078e0205 */
[----:B------:R-:W-:Y:S01]  /*a870*/  IADD3 R16, R16, 0x1, RZ ;  /* 0x0000000110107810 */ /* 0x000fe20007ffe0ff */
[----:B------:R-:W1:Y:S02]  /*a880*/  SHFL.BFLY PT, R5, R14, 0x2, 0x1f ;  /* 0x0c401f000e057f89 */ /* 0x000e6400000e0000 */
[C---:B------:R-:W-:Y:S01]  /*a890*/  VIADD R8, R6.reuse, 0x80 ;  /* 0x0000008006087836 */ /* 0x040fe20000000000 */
[----:B------:R-:W-:Y:S02]  /*a8a0*/  R2UR UR6, R6 ;  /* 0x00000000060672ca */ /* 0x000fe400000e0000 */
[----:B------:R-:W-:Y:S01]  /*a8b0*/  ISETP.NE.AND P2, PT, R16, 0x2, PT ;  /* 0x000000021000780c */ /* 0x000fe20003f45270 */
[----:B0-----:R-:W-:-:S03]  /*a8c0*/  FADD.FTZ R0, R0, R15 ;  /* 0x0000000f00007221 */ /* 0x001fc60000010000 */
[----:B------:R-:W-:-:S07]  /*a8d0*/  SEL R16, R16, RZ, P2 ;  /* 0x000000ff10107207 */ /* 0x000fce0001000000 */
[----:B------:R-:W-:Y:S01]  /*a8e0*/  HGMMA.64x256x16.F32.BF16 R24, R208, gdesc[UR4].tnspB, R24, gsb0 ;  /* 0x43e00004d0187df0 */ /* 0x000fe20008001818 */
[----:B------:R-:W-:Y:S01]  /*a8f0*/  R2UR UR6, R8 ;  /* 0x00000000080672ca */ /* 0x000fe200000e0000 */
[----:B------:R-:W-:Y:S01]  /*a900*/  VIADD R8, R6, 0x100 ;  /* 0x0000010006087836 */ /* 0x000fe20000000000 */
[----:B------:R-:W-:Y:S01]  /*a910*/  R2UR UR7, R9 ;  /* 0x00000000090772ca */ /* 0x000fe200000e0000 */
[----:B------:R-:W-:Y:S02]  /*a920*/  IMAD.MOV.U32 R9, RZ, RZ, 0x40000040 ;  /* 0x40000040ff097424 */ /* 0x000fe400078e00ff */
[----:B-1----:R-:W-:Y:S02]  /*a930*/  FADD.FTZ R2, R5, R14 ;  /* 0x0000000e05027221 */ /* 0x002fe40000010000 */
[----:B------:R-:W0:Y:S02]  /*a940*/  SHFL.BFLY PT, R5, R0, 0x1, 0x1f ;  /* 0x0c201f0000057f89 */ /* 0x000e2400000e0000 */
[----:B0-----:R-:W-:Y:S01]  /*a950*/  FADD.FTZ R10, R0, R5 ;  /* 0x00000005000a7221 */ /* 0x001fe20000010000 */
[----:B------:R-:W-:Y:S01]  /*a960*/  IMAD.MOV.U32 R5, RZ, RZ, RZ ;  /* 0x000000ffff057224 */ /* 0x000fe200078e00ff */
[----:B------:R-:W-:-:S03]  /*a970*/  SEL R0, RZ, 0x1, P2 ;  /* 0x00000001ff007807 */ /* 0x000fc60001000000 */
[----:B------:R-:W-:Y:S02]  /*a980*/  FSETP.NE.FTZ.AND P0, PT, R10, RZ, PT ;  /* 0x000000ff0a00720b */ /* 0x000fe40003f15000 */
[----:B------:R-:W-:Y:S01]  /*a990*/  LOP3.LUT R17, R17, R0, RZ, 0x3c, !PT ;  /* 0x0000000011117212 */ /* 0x000fe200078e3cff */
[----:B------:R-:W-:Y:S01]  /*a9a0*/  IMAD.MOV.U32 R0, RZ, RZ, -0x800000 ;  /* 0xff800000ff007424 */ /* 0x000fe200078e00ff */
[----:B------:R-:W-:Y:S02]  /*a9b0*/  WARPGROUP.DEPBAR.LE gsb0, 0x0 ;  /* 0x00008000000079c5 */ /* 0x000fe40000010000 */
[----:B------:R-:W-:-:S07]  /*a9c0*/  WARPGROUP.ARRIVE ;  /* 0x00000000000079c5 */ /* 0x000fce0000000000 */
[----:B------:R-:W-:Y:S01]  /*a9d0*/  HGMMA.64x256x16.F32.BF16 R24, R204, gdesc[UR4].tnspB, R24, gsb0 ;  /* 0x43e00004cc187df0 */ /* 0x000fe20008001818 */
[----:B------:R-:W-:Y:S01]  /*a9e0*/  R2UR UR6, R8 ;  /* 0x00000000080672ca */ /* 0x000fe200000e0000 */
[C---:B------:R-:W-:Y:S01]  /*a9f0*/  VIADD R8, R6.reuse, 0x180 ;  /* 0x0000018006087836 */ /* 0x040fe20000000000 */
[----:B------:R-:W-:Y:S01]  /*aa00*/  R2UR UR7, R9 ;  /* 0x00000000090772ca */ /* 0x000fe200000e0000 */
[----:B------:R-:W-:Y:S02]  /*aa10*/  IMAD.MOV.U32 R9, RZ, RZ, 0x40000040 ;  /* 0x40000040ff097424 */ /* 0x000fe400078e00ff */
[----:B------:R-:W-:Y:S01]  /*aa20*/  VIADD R6, R6, 0x200 ;  /* 0x0000020006067836 */ /* 0x000fe20000000000 */
[----:B------:R-:W-:Y:S02]  /*aa30*/  WARPGROUP.DEPBAR.LE gsb0, 0x0 ;  /* 0x00008000000079c5 */ /* 0x000fe40000010000 */
[----:B------:R-:W-:-:S15]  /*aa40*/  WARPGROUP.ARRIVE ;  /* 0x00000000000079c5 */ /* 0x000fde0000000000 */
[----:B------:R-:W-:-:S04]  /*aa50*/  NOP ;  /* 0x0000000000007918 */ /* 0x000fc80000000000 */
[----:B------:R-:W-:Y:S01]  /*aa60*/  HGMMA.64x256x16.F32.BF16 R24, R200, gdesc[UR4].tnspB, R24, gsb0 ;  /* 0x43e00004c8187df0 */ /* 0x000fe20008001818 */
[----:B------:R-:W-:Y:S02]  /*aa70*/  R2UR UR6, R8 ;  /* 0x00000000080672ca */ /* 0x000fe400000e0000 */
[----:B------:R-:W-:Y:S01]  /*aa80*/  R2UR UR7, R9 ;  /* 0x00000000090772ca */ /* 0x000fe200000e0000 */
[----:B------:R-:W0:Y:S02]  /*aa90*/  @P0 MUFU.LG2 R8, R10 ;  /* 0x0000000a00080308 */ /* 0x000e240000000c00 */
[----:B0-----:R-:W-:Y:S01]  /*aaa0*/  @P0 FMUL.FTZ R8, R8, 0.69314718246459960938 ;  /* 0x3f31721808080820 */ /* 0x001fe20000410000 */
[----:B------:R-:W-:Y:S02]  /*aab0*/  WARPGROUP.DEPBAR.LE gsb0, 0x0 ;  /* 0x00008000000079c5 */ /* 0x000fe40000010000 */
[----:B------:R-:W-:-:S15]  /*aac0*/  WARPGROUP.ARRIVE ;  /* 0x00000000000079c5 */ /* 0x000fde0000000000 */
[----:B------:R-:W-:-:S04]  /*aad0*/  NOP ;  /* 0x0000000000007918 */ /* 0x000fc80000000000 */
[----:B------:R-:W-:Y:S01]  /*aae0*/  HGMMA.64x256x16.F32.BF16 R24, R196, gdesc[UR4].tnspB, R24, gsb0 ;  /* 0x43e00004c4187df0 */ /* 0x000fe20008001818 */
[----:B------:R-:W-:Y:S01]  /*aaf0*/  R2UR UR6, R6 ;  /* 0x00000000060672ca */ /* 0x000fe200000e0000 */
[----:B------:R-:W-:Y:S01]  /*ab00*/  IMAD.MOV.U32 R6, RZ, RZ, RZ ;  /* 0x000000ffff067224 */ /* 0x000fe200078e00ff */
[----:B------:R-:W-:Y:S02]  /*ab10*/  R2UR UR7, R7 ;  /* 0x00000000070772ca */ /* 0x000fe400000e0000 */
[----:B------:R-:W0:Y:S03]  /*ab20*/  SHFL.BFLY PT, R7, R2, 0x1, 0x1f ;  /* 0x0c201f0002077f89 */ /* 0x000e2600000e0000 */
[----:B------:R-:W-:Y:S01]  /*ab30*/  @P0 MUFU.RCP R6, R10 ;  /* 0x0000000a00060308 */ /* 0x000fe20000001000 */
[----:B0-----:R-:W-:Y:S01]  /*ab40*/  FADD.FTZ R12, R2, R7 ;  /* 0x00000007020c7221 */ /* 0x001fe20000010000 */
[----:B------:R-:W-:-:S02]  /*ab50*/  IMAD.U32 R7, RZ, RZ, UR5 ;  /* 0x00000005ff077e24 */ /* 0x000fc4000f8e00ff */
[----:B------:R-:W-:Y:S02]  /*ab60*/  IMAD.MOV.U32 R2, RZ, RZ, -0x800000 ;  /* 0xff800000ff027424 */ /* 0x000fe400078e00ff */
[----:B------:R-:W-:Y:S01]  /*ab70*/  FSETP.NE.FTZ.AND P3, PT, R12, RZ, PT ;  /* 0x000000ff0c00720b */ /* 0x000fe20003f75000 */
[----:B------:R-:W-:-:S04]  /*ab80*/  @P0 FMUL.FTZ R7, R7, 0.69314718246459960938 ;  /* 0x3f31721807070820 */ /* 0x000fc80000410000 */
[----:B------:R-:W-:Y:S01]  /*ab90*/  @P0 FFMA.FTZ R0, R7, R4, R8 ;  /* 0x0000000407000223 */ /* 0x000fe20000010008 */
[----:B------:R-:W-:-:S07]  /*aba0*/  PLOP3.LUT P0, PT, PT, PT, PT, 0x8, 0x0 ;  /* 0x000000000000781c */ /* 0x000fce0003f0e170 */
[----:B------:R-:W0:Y:S01]  /*abb0*/  @P3 MUFU.LG2 R9, R12 ;  /* 0x0000000c00093308 */ /* 0x000e220000000c00 */
[----:B------:R-:W-:-:S07]  /*abc0*/  @P3 FMUL.FTZ R13, R13, 0.69314718246459960938 ;  /* 0x3f3172180d0d3820 */ /* 0x000fce0000410000 */
[----:B------:R-:W1:Y:S01]  /*abd0*/  @P3 MUFU.RCP R5, R12 ;  /* 0x0000000c00053308 */ /* 0x000e620000001000 */
[----:B0-----:R-:W-:-:S04]  /*abe0*/  @P3 FMUL.FTZ R10, R9, 0.69314718246459960938 ;  /* 0x3f317218090a3820 */ /* 0x001fc80000410000 */
[----:B------:R-:W-:Y:S01]  /*abf0*/  @P3 FFMA.FTZ R2, R13, R3, R10 ;  /* 0x000000030d023223 */ /* 0x000fe2000001000a */
[----:B------:R-:W-:Y:S02]  /*ac00*/  WARPGROUP.DEPBAR.LE gsb0, 0x0 ;  /* 0x00008000000079c5 */ /* 0x000fe40000010000 */
[----:B------:R-:W-:-:S06]  /*ac10*/  WARPGROUP.ARRIVE ;  /* 0x00000000000079c5 */ /* 0x000fcc0000000000 */
[----:B------:R-:W-:Y:S03]  /*ac20*/  HGMMA.64x256x16.F32.BF16 R24, R192, gdesc[UR4].tnspB, R24, gsb0 ;  /* 0x43e00004c0187df0 */ /* 0x000fe60008001818 */
[----:B------:R-:W-:Y:S02]  /*ac30*/  WARPGROUP.DEPBAR.LE gsb0, 0x0 ;  /* 0x00008000000079c5 */ /* 0x000fe40000010000 */
[----:B------:R0:W-:Y:S01]  /*ac40*/  @!P1 SYNCS.ARRIVE.TRANS64.RED.A1T0 RZ, [R11+URZ], RZ ;  /* 0x000000ff0bff99a7 */ /* 0x0001e2000810043f */
[-C--:B-1----:R-:W-:Y:S01]  /*ac50*/  FMUL.FTZ R3, R83, R5.reuse ;  /* 0x0000000553037220 */ /* 0x082fe20000410000 */
        /* <DEDUP_REMOVED lines=126> */
[----:B0-----:R-:W-:-:S07]  /*b440*/  FMUL.FTZ R151, R151, R5 ;  /* 0x0000000597977220 */ /* 0x001fce0000410000 */
.L_x_390:
[----:B------:R-:W0:Y:S01]  /*b450*/  S2R R5, SR_CgaCtaId ;  /* 0x0000000000057919 */ /* 0x000e220000008800 */
[----:B------:R-:W-:Y:S01]  /*b460*/  MOV R152, 0x400 ;  /* 0x0000040000987802 */ /* 0x000fe20000000f00 */
[----:B------:R-:W-:Y:S01]  /*b470*/  BSSY B0, `(.L_x_412) ;  /* 0x00002fa000007945 */ /* 0x000fe20003800000 */
[----:B------:R-:W-:Y:S02]  /*b480*/  BAR.SYNC.DEFER_BLOCKING 0x5, 0x180 ;  /* 0x0146000000007b1d */ /* 0x000fe40000010000 */
[----:B0-----:R-:W-:-:S05]  /*b490*/  LEA R152, R5, R152, 0x18 ;  /* 0x0000009805987211 */ /* 0x001fca00078ec0ff */
[----:B------:R-:W0:Y:S02]  /*b4a0*/  LDS.128 R4, [R152+0x388d0] ;  /* 0x0388d00098047984 */ /* 0x000e240000000c00 */
[----:B0-----:R-:W-:Y:S02]  /*b4b0*/  R2UR UR6, R5 ;  /* 0x00000000050672ca */ /* 0x001fe400000e0000 */
[----:B------:R-:W-:Y:S01]  /*b4c0*/  R2UR UR5, R6 ;  /* 0x00000000060572ca */ /* 0x000fe200000e0000 */
[----:B------:R-:W-:Y:S06]  /*b4d0*/  BAR.ARV 0x4, 0x180 ;  /* 0x0106000000007b1d */ /* 0x000fec0000002000 */
[----:B------:R-:W-:Y:S08]  /*b4e0*/  @P0 BRA `(.L_x_413) ;  /* 0x0000002000180947 */ /* 0x000ff00003800000 */
[----:B------:R-:W0:Y:S01]  /*b4f0*/  S2R R9, SR_SWINHI ;  /* 0x0000000000097919 */ /* 0x000e220000002f00 */
[----:B------:R-:W-:Y:S01]  /*b500*/  F2FP.BF16.F32.PACK_AB R24, R25, R24 ;  /* 0x000000181918723e */ /* 0x000fe200000010ff */
[----:B------:R-:W-:Y:S01]  /*b510*/  ULDC.64 UR8, c[0x0][0xc00] ;  /* 0x0003000000087ab9 */ /* 0x000fe20000000a00 */
[----:B------:R-:W-:Y:S01]  /*b520*/  F2FP.BF16.F32.PACK_AB R25, R10, R26 ;  /* 0x0000001a0a19723e */ /* 0x000fe200000010ff */
[----:B------:R-:W-:Y:S01]  /*b530*/  UISETP.NE.U32.AND UP0, UPT, UR8, URZ, UPT ;  /* 0x0000003f0800728c */ /* 0x000fe2000bf05070 */
[----:B------:R-:W-:Y:S01]  /*b540*/  F2FP.BF16.F32.PACK_AB R32, R33, R32 ;  /* 0x000000202120723e */ /* 0x000fe200000010ff */
[----:B------:R-:W-:Y:S01]  /*b550*/  ULDC.64 UR10, c[0x0][0x208] ;  /* 0x00008200000a7ab9 */ /* 0x000fe20000000a00 */
[----:B------:R-:W-:Y:S01]  /*b560*/  F2FP.BF16.F32.PACK_AB R26, R29, R28 ;  /* 0x0000001c1d1a723e */ /* 0x000fe200000010ff */
[----:B------:R-:W-:Y:S01]  /*b570*/  UISETP.NE.AND.EX UP0, UPT, UR9, URZ, UPT, UP0 ;  /* 0x0000003f0900728c */ /* 0x000fe2000bf05300 */
[----:B------:R-:W-:Y:S02]  /*b580*/  F2FP.BF16.F32.PACK_AB R27, R8, R27 ;  /* 0x0000001b081b723e */ /* 0x000fe400000010ff */
[----:B------:R-:W-:Y:S01]  /*b590*/  F2FP.BF16.F32.PACK_AB R33, R163, R34 ;  /* 0x00000022a321723e */ /* 0x000fe200000010ff */
[----:B------:R-:W-:Y:S01]  /*b5a0*/  ULDC.64 UR8, c[0x0][0xc00] ;  /* 0x0003000000087ab9 */ /* 0x000fe20000000a00 */
[----:B------:R-:W-:-:S02]  /*b5b0*/  F2FP.BF16.F32.PACK_AB R40, R41, R40 ;  /* 0x000000282928723e */ /* 0x000fc400000010ff */
[----:B------:R-:W-:Y:S02]  /*b5c0*/  F2FP.BF16.F32.PACK_AB R34, R37, R36 ;  /* 0x000000242522723e */ /* 0x000fe400000010ff */
[----:B------:R-:W-:Y:S02]  /*b5d0*/  F2FP.BF16.F32.PACK_AB R35, R162, R35 ;  /* 0x00000023a223723e */ /* 0x000fe400000010ff */
[----:B------:R-:W-:Y:S02]  /*b5e0*/  F2FP.BF16.F32.PACK_AB R41, R161, R42 ;  /* 0x0000002aa129723e */ /* 0x000fe400000010ff */
[----:B------:R-:W-:Y:S02]  /*b5f0*/  F2FP.BF16.F32.PACK_AB R48, R49, R48 ;  /* 0x000000303130723e */ /* 0x000fe400000010ff */
[----:B------:R-:W-:Y:S02]  /*b600*/  F2FP.BF16.F32.PACK_AB R42, R45, R44 ;  /* 0x0000002c2d2a723e */ /* 0x000fe400000010ff */
[----:B------:R-:W-:-:S02]  /*b610*/  F2FP.BF16.F32.PACK_AB R43, R160, R43 ;  /* 0x0000002ba02b723e */ /* 0x000fc400000010ff */
[----:B------:R-:W-:Y:S02]  /*b620*/  F2FP.BF16.F32.PACK_AB R49, R159, R50 ;  /* 0x000000329f31723e */ /* 0x000fe400000010ff */
[----:B------:R-:W-:Y:S02]  /*b630*/  F2FP.BF16.F32.PACK_AB R56, R57, R56 ;  /* 0x000000383938723e */ /* 0x000fe400000010ff */
[----:B------:R-:W-:Y:S02]  /*b640*/  F2FP.BF16.F32.PACK_AB R50, R53, R52 ;  /* 0x000000343532723e */ /* 0x000fe400000010ff */
[----:B------:R-:W-:Y:S02]  /*b650*/  MOV R4, R152 ;  /* 0x0000009800047202 */ /* 0x000fe40000000f00 */
[----:B0-----:R-:W-:Y:S02]  /*b660*/  MOV R5, R9 ;  /* 0x0000000900057202 */ /* 0x001fe40000000f00 */
[----:B------:R-:W-:-:S02]  /*b670*/  F2FP.BF16.F32.PACK_AB R51, R158, R51 ;  /* 0x000000339e33723e */ /* 0x000fc400000010ff */
[----:B------:R-:W-:Y:S01]  /*b680*/  F2FP.BF16.F32.PACK_AB R57, R157, R58 ;  /* 0x0000003a9d39723e */ /* 0x000fe200000010ff */
[----:B------:R-:W-:Y:S01]  /*b690*/  IMAD.WIDE R106, R225, 0x2, R4 ;  /* 0x00000002e16a7825 */ /* 0x000fe200078e0204 */
[----:B------:R-:W-:Y:S02]  /*b6a0*/  F2FP.BF16.F32.PACK_AB R64, R65, R64 ;  /* 0x000000404140723e */ /* 0x000fe400000010ff */
[----:B------:R-:W-:Y:S02]  /*b6b0*/  F2FP.BF16.F32.PACK_AB R58, R61, R60 ;  /* 0x0000003c3d3a723e */ /* 0x000fe400000010ff */
[C---:B------:R-:W-:Y:S02]  /*b6c0*/  IADD3 R173, P1, R106.reuse, 0x20, RZ ;  /* 0x000000206aad7810 */ /* 0x040fe40007f3e0ff */
[C---:B------:R-:W-:Y:S02]  /*b6d0*/  IADD3 R175, P0, R106.reuse, 0x40, RZ ;  /* 0x000000406aaf7810 */ /* 0x040fe40007f1e0ff */
[C---:B------:R-:W-:Y:S01]  /*b6e0*/  IADD3 R177, P4, R106.reuse, 0x60, RZ ;  /* 0x000000606ab17810 */ /* 0x040fe20007f9e0ff */
[--C-:B------:R-:W-:Y:S01]  /*b6f0*/  IMAD.X R13, RZ, RZ, R107.reuse, P1 ;  /* 0x000000ffff0d7224 */ /* 0x100fe200008e066b */
[C---:B------:R-:W-:Y:S01]  /*b700*/  LOP3.LUT R9, R106.reuse, 0x380, RZ, 0xc0, !PT ;  /* 0x000003806a097812 */ /* 0x040fe200078ec0ff */
[--C-:B------:R-:W-:Y:S01]  /*b710*/  IMAD.X R15, RZ, RZ, R107.reuse, P0 ;  /* 0x000000ffff0f7224 */ /* 0x100fe200000e066b */
[C---:B------:R-:W-:Y:S01]  /*b720*/  IADD3 R179, P3, R106.reuse, 0x4000, RZ ;  /* 0x000040006ab37810 */ /* 0x040fe20007f7e0ff */
[----:B------:R-:W-:Y:S01]  /*b730*/  IMAD.X R21, RZ, RZ, R107, P4 ;  /* 0x000000ffff157224 */ /* 0x000fe200020e066b */
[----:B------:R-:W-:-:S02]  /*b740*/  IADD3 R181, P6, R106, 0x4020, RZ ;  /* 0x000040206ab57810 */ /* 0x000fc40007fde0ff */
[C---:B------:R-:W-:Y:S01]  /*b750*/  IADD3 R183, P5, R106.reuse, 0x4040, RZ ;  /* 0x000040406ab77810 */ /* 0x040fe20007fbe0ff */
[--C-:B------:R-:W-:Y:S01]  /*b760*/  IMAD.X R31, RZ, RZ, R107.reuse, P3 ;  /* 0x000000ffff1f7224 */ /* 0x100fe200018e066b */
[C---:B------:R-:W-:Y:S01]  /*b770*/  IADD3 R185, P2, R106.reuse, 0x4060, RZ ;  /* 0x000040606ab97810 */ /* 0x040fe20007f5e0ff */
[--C-:B------:R-:W-:Y:S01]  /*b780*/  IMAD.X R39, RZ, RZ, R107.reuse, P6 ;  /* 0x000000ffff277224 */ /* 0x100fe200030e066b */
[----:B------:R-:W-:Y:S01]  /*b790*/  IADD3 R187, P1, R106, 0x8000, RZ ;  /* 0x000080006abb7810 */ /* 0x000fe20007f3e0ff */
[--C-:B------:R-:W-:Y:S01]  /*b7a0*/  IMAD.X R47, RZ, RZ, R107.reuse, P5 ;  /* 0x000000ffff2f7224 */ /* 0x100fe200028e066b */
[----:B------:R-:W-:Y:S01]  /*b7b0*/  LOP3.LUT R12, R173, 0x380, RZ, 0xc0, !PT ;  /* 0x00000380ad0c7812 */ /* 0x000fe200078ec0ff */
[--C-:B------:R-:W-:Y:S01]  /*b7c0*/  IMAD.X R55, RZ, RZ, R107.reuse, P2 ;  /* 0x000000ffff377224 */ /* 0x100fe200010e066b */
[----:B------:R-:W-:Y:S01]  /*b7d0*/  LOP3.LUT R14, R175, 0x380, RZ, 0xc0, !PT ;  /* 0x00000380af0e7812 */ /* 0x000fe200078ec0ff */
[----:B------:R-:W-:Y:S01]  /*b7e0*/  IMAD.X R63, RZ, RZ, R107, P1 ;  /* 0x000000ffff3f7224 */ /* 0x000fe200008e066b */
[----:B------:R-:W-:-:S02]  /*b7f0*/  LOP3.LUT R20, R177, 0x380, RZ, 0xc0, !PT ;  /* 0x00000380b1147812 */ /* 0x000fc400078ec0ff */
[----:B------:R-:W-:Y:S02]  /*b800*/  SHF.R.U64 R9, R9, 0x3, RZ ;  /* 0x0000000309097819 */ /* 0x000fe400000012ff */
[----:B------:R-:W-:Y:S02]  /*b810*/  LOP3.LUT R30, R179, 0x380, RZ, 0xc0, !PT ;  /* 0x00000380b31e7812 */ /* 0x000fe400078ec0ff */
[----:B------:R-:W-:Y:S02]  /*b820*/  IADD3 R189, P0, R106, 0x8020, RZ ;  /* 0x000080206abd7810 */ /* 0x000fe40007f1e0ff */
[----:B------:R-:W-:Y:S02]  /*b830*/  SHF.R.U64 R12, R12, 0x3, RZ ;  /* 0x000000030c0c7819 */ /* 0x000fe400000012ff */
[----:B------:R-:W-:Y:S01]  /*b840*/  LOP3.LUT R38, R181, 0x380, RZ, 0xc0, !PT ;  /* 0x00000380b5267812 */ /* 0x000fe200078ec0ff */
[----:B------:R-:W-:Y:S01]  /*b850*/  IMAD.X R71, RZ, RZ, R107, P0 ;  /* 0x000000ffff477224 */ /* 0x000fe200000e066b */
[----:B------:R-:W-:-:S02]  /*b860*/  IADD3 R191, P4, R106, 0x8040, RZ ;  /* 0x000080406abf7810 */ /* 0x000fc40007f9e0ff */
[----:B------:R-:W-:Y:S02]  /*b870*/  SHF.R.U64 R14, R14, 0x3, RZ ;  /* 0x000000030e0e7819 */ /* 0x000fe400000012ff */
[----:B------:R-:W-:Y:S01]  /*b880*/  LOP3.LUT R46, R183, 0x380, RZ, 0xc0, !PT ;  /* 0x00000380b72e7812 */ /* 0x000fe200078ec0ff */
[--C-:B------:R-:W-:Y:S01]  /*b890*/  IMAD.X R79, RZ, RZ, R107.reuse, P4 ;  /* 0x000000ffff4f7224 */ /* 0x100fe200020e066b */
[C---:B------:R-:W-:Y:S02]  /*b8a0*/  IADD3 R193, P3, R106.reuse, 0x8060, RZ ;  /* 0x000080606ac17810 */ /* 0x040fe40007f7e0ff */
[C---:B------:R-:W-:Y:S02]  /*b8b0*/  IADD3 R195, P6, R106.reuse, 0xc000, RZ ;  /* 0x0000c0006ac37810 */ /* 0x040fe40007fde0ff */
[C---:B------:R-:W-:Y:S01]  /*b8c0*/  IADD3 R6, P5, R106.reuse, 0xc020, RZ ;  /* 0x0000c0206a067810 */ /* 0x040fe20007fbe0ff */
[--C-:B------:R-:W-:Y:S01]  /*b8d0*/  IMAD.X R95, RZ, RZ, R107.reuse, P3 ;  /* 0x000000ffff5f7224 */ /* 0x100fe200018e066b */
[C---:B------:R-:W-:Y:S01]  /*b8e0*/  IADD3 R171, P2, R106.reuse, 0xc040, RZ ;  /* 0x0000c0406aab7810 */ /* 0x040fe20007f5e0ff */
[--C-:B------:R-:W-:Y:S01]  /*b8f0*/  IMAD.X R99, RZ, RZ, R107.reuse, P6 ;  /* 0x000000ffff637224 */ /* 0x100fe200030e066b */
[----:B------:R-:W-:Y:S01]  /*b900*/  IADD3 R172, P1, R106, 0xc060, RZ ;  /* 0x0000c0606aac7810 */ /* 0x000fe20007f3e0ff */
[----:B------:R-:W-:Y:S01]  /*b910*/  IMAD.X R103, RZ, RZ, R107, P5 ;  /* 0x000000ffff677224 */ /* 0x000fe200028e066b */
[----:B------:R-:W-:-:S02]  /*b920*/  SHF.R.U64 R20, R20, 0x3, RZ ;  /* 0x0000000314147819 */ /* 0x000fc400000012ff */
[----:B------:R-:W-:Y:S01]  /*b930*/  LOP3.LUT R54, R185, 0x380, RZ, 0xc0, !PT ;  /* 0x00000380b9367812 */ /* 0x000fe200078ec0ff */
[--C-:B------:R-:W-:Y:S01]  /*b940*/  IMAD.X R11, RZ, RZ, R107.reuse, P1 ;  /* 0x000000ffff0b7224 */ /* 0x100fe200008e066b */
[----:B------:R-:W-:Y:S01]  /*b950*/  LOP3.LUT R106, R9, R106, RZ, 0x3c, !PT ;  /* 0x0000006a096a7212 */ /* 0x000fe200078e3cff */
[----:B------:R-:W-:Y:S01]  /*b960*/  IMAD.X R9, RZ, RZ, R107, P2 ;  /* 0x000000ffff097224 */ /* 0x000fe200010e066b */
[----:B------:R-:W-:Y:S02]  /*b970*/  SHF.R.U64 R30, R30, 0x3, RZ ;  /* 0x000000031e1e7819 */ /* 0x000fe400000012ff */
[----:B------:R-:W-:Y:S02]  /*b980*/  LOP3.LUT R62, R187, 0x380, RZ, 0xc0, !PT ;  /* 0x00000380bb3e7812 */ /* 0x000fe400078ec0ff */
[----:B------:R-:W-:Y:S02]  /*b990*/  LOP3.LUT R12, R12, R173, RZ, 0x3c, !PT ;  /* 0x000000ad0c0c7212 */ /* 0x000fe400078e3cff */
[----:B------:R-:W-:-:S02]  /*b9a0*/  SHF.R.U64 R38, R38, 0x3, RZ ;  /* 0x0000000326267819 */ /* 0x000fc400000012ff */
[----:B------:R-:W-:Y:S02]  /*b9b0*/  LOP3.LUT R70, R189, 0x380, RZ, 0xc0, !PT ;  /* 0x00000380bd467812 */ /* 0x000fe400078ec0ff */
[----:B------:R-:W-:Y:S02]  /*b9c0*/  LOP3.LUT R14, R14, R175, RZ, 0x3c, !PT ;  /* 0x000000af0e0e7212 */ /* 0x000fe400078e3cff */
[----:B------:R-:W-:Y:S02]  /*b9d0*/  SHF.R.U64 R46, R46, 0x3, RZ ;  /* 0x000000032e2e7819 */ /* 0x000fe400000012ff */
[----:B------:R-:W-:Y:S02]  /*b9e0*/  LOP3.LUT R78, R191, 0x380, RZ, 0xc0, !PT ;  /* 0x00000380bf4e7812 */ /* 0x000fe400078ec0ff */
[----:B------:R-:W-:Y:S02]  /*b9f0*/  LOP3.LUT R20, R20, R177, RZ, 0x3c, !PT ;  /* 0x000000b114147212 */ /* 0x000fe400078e3cff */
[----:B------:R-:W-:-:S02]  /*ba00*/  SHF.R.U64 R54, R54, 0x3, RZ ;  /* 0x0000000336367819 */ /* 0x000fc400000012ff */
[----:B------:R-:W-:Y:S02]  /*ba10*/  LOP3.LUT R94, R193, 0x380, RZ, 0xc0, !PT ;  /* 0x00000380c15e7812 */ /* 0x000fe400078ec0ff */
[----:B------:R-:W-:Y:S02]  /*ba20*/  LOP3.LUT R10, R6, 0x380, RZ, 0xc0, !PT ;  /* 0x00000380060a7812 */ /* 0x000fe400078ec0ff */
[----:B------:R-:W-:Y:S02]  /*ba30*/  LOP3.LUT R30, R30, R179, RZ, 0x3c, !PT ;  /* 0x000000b31e1e7212 */ /* 0x000fe400078e3cff */
[----:B------:R-:W-:Y:S02]  /*ba40*/  SHF.R.U64 R62, R62, 0x3, RZ ;  /* 0x000000033e3e7819 */ /* 0x000fe400000012ff */
[----:B------:R-:W-:Y:S02]  /*ba50*/  LOP3.LUT R98, R195, 0x380, RZ, 0xc0, !PT ;  /* 0x00000380c3627812 */ /* 0x000fe400078ec0ff */
[----:B------:R-:W-:Y:S01]  /*ba60*/  MOV R106, R106 ;  /* 0x0000006a006a7202 */ /* 0x000fe20000000f00 */
[----:B------:R-:W-:Y:S01]  /*ba70*/  BAR.SYNC.DEFER_BLOCKING 0x1, 0x100 ;  /* 0x0044000000007b1d */ /* 0x000fe20000010000 */
[----:B------:R-:W-:-:S02]  /*ba80*/  LOP3.LUT R102, R171, 0x380, RZ, 0xc0, !PT ;  /* 0x00000380ab667812 */ /* 0x000fc400078ec0ff */
[----:B------:R-:W-:Y:S02]  /*ba90*/  LOP3.LUT R38, R38, R181, RZ, 0x3c, !PT ;  /* 0x000000b526267212 */ /* 0x000fe400078e3cff */
[----:B------:R-:W-:Y:S02]  /*baa0*/  SHF.R.U64 R70, R70, 0x3, RZ ;  /* 0x0000000346467819 */ /* 0x000fe400000012ff */
[----:B------:R-:W-:Y:S02]  /*bab0*/  LOP3.LUT R107, R172, 0x380, RZ, 0xc0, !PT ;  /* 0x00000380ac6b7812 */ /* 0x000fe400078ec0ff */
[----:B------:R-:W-:Y:S02]  /*bac0*/  MOV R12, R12 ;  /* 0x0000000c000c7202 */ /* 0x000fe40000000f00 */
[----:B------:R-:W-:Y:S02]  /*bad0*/  LOP3.LUT R46, R46, R183, RZ, 0x3c, !PT ;  /* 0x000000b72e2e7212 */ /* 0x000fe400078e3cff */
[----:B------:R-:W-:-:S02]  /*bae0*/  SHF.R.U64 R78, R78, 0x3, RZ ;  /* 0x000000034e4e7819 */ /* 0x000fc400000012ff */
[----:B------:R-:W-:Y:S02]  /*baf0*/  MOV R14, R14 ;  /* 0x0000000e000e7202 */ /* 0x000fe40000000f00 */
[----:B------:R-:W-:Y:S02]  /*bb00*/  LOP3.LUT R54, R54, R185, RZ, 0x3c, !PT ;  /* 0x000000b936367212 */ /* 0x000fe400078e3cff */
[----:B------:R-:W-:Y:S02]  /*bb10*/  SHF.R.U64 R94, R94, 0x3, RZ ;  /* 0x000000035e5e7819 */ /* 0x000fe400000012ff */
[----:B------:R-:W-:Y:S02]  /*bb20*/  SHF.R.U64 R29, R10, 0x3, RZ ;  /* 0x000000030a1d7819 */ /* 0x000fe400000012ff */
[----:B------:R-:W-:Y:S01]  /*bb30*/  MOV R20, R20 ;  /* 0x0000001400147202 */ /* 0x000fe20000000f00 */
[----:B------:R-:W-:Y:S01]  /*bb40*/  STSM.16.M88.4 [R106], R24 ;  /* 0x000000186a007844 */ /* 0x000fe20000000200 */
[----:B------:R-:W-:-:S02]  /*bb50*/  LOP3.LUT R62, R62, R187, RZ, 0x3c, !PT ;  /* 0x000000bb3e3e7212 */ /* 0x000fc400078e3cff */
[----:B------:R-:W-:Y:S01]  /*bb60*/  SHF.R.U64 R98, R98, 0x3, RZ ;  /* 0x0000000362627819 */ /* 0x000fe200000012ff */
[----:B------:R-:W-:Y:S01]  /*bb70*/  STSM.16.M88.4 [R12], R32 ;  /* 0x000000200c007844 */ /* 0x000fe20000000200 */
[----:B------:R-:W-:Y:S02]  /*bb80*/  SHF.R.U64 R10, R102, 0x3, RZ ;  /* 0x00000003660a7819 */ /* 0x000fe400000012ff */
[----:B------:R-:W-:Y:S01]  /*bb90*/  MOV R30, R30 ;  /* 0x0000001e001e7202 */ /* 0x000fe20000000f00 */
[----:B------:R-:W-:Y:S01]  /*bba0*/  STSM.16.M88.4 [R14], R40 ;  /* 0x000000280e007844 */ /* 0x000fe20000000200 */
[----:B------:R-:W-:Y:S02]  /*bbb0*/  F2FP.BF16.F32.PACK_AB R59, R156, R59 ;  /* 0x0000003b9c3b723e */ /* 0x000fe400000010ff */
[----:B------:R-:W-:Y:S01]  /*bbc0*/  F2FP.BF16.F32.PACK_AB R65, R155, R66 ;  /* 0x000000429b41723e */ /* 0x000fe200000010ff */
[----:B------:R-:W-:Y:S01]  /*bbd0*/  STSM.16.M88.4 [R20], R48 ;  /* 0x0000003014007844 */ /* 0x000fe20000000200 */
[----:B------:R-:W-:-:S02]  /*bbe0*/  F2FP.BF16.F32.PACK_AB R72, R73, R72 ;  /* 0x000000484948723e */ /* 0x000fc400000010ff */
[----:B------:R-:W-:Y:S01]  /*bbf0*/  LOP3.LUT R70, R70, R189, RZ, 0x3c, !PT ;  /* 0x000000bd46467212 */ /* 0x000fe200078e3cff */
[----:B------:R-:W-:Y:S01]  /*bc00*/  STSM.16.M88.4 [R30], R56 ;  /* 0x000000381e007844 */ /* 0x000fe20000000200 */
[----:B------:R-:W-:Y:S02]  /*bc10*/  SHF.R.U64 R107, R107, 0x3, RZ ;  /* 0x000000036b6b7819 */ /* 0x000fe400000012ff */
[----:B------:R-:W-:Y:S02]  /*bc20*/  MOV R38, R38 ;  /* 0x0000002600267202 */ /* 0x000fe40000000f00 */
[----:B------:R-:W-:Y:S02]  /*bc30*/  F2FP.BF16.F32.PACK_AB R66, R69, R68 ;  /* 0x000000444542723e */ /* 0x000fe400000010ff */
[----:B------:R-:W-:Y:S02]  /*bc40*/  F2FP.BF16.F32.PACK_AB R67, R154, R67 ;  /* 0x000000439a43723e */ /* 0x000fe400000010ff */
[----:B------:R-:W-:-:S02]  /*bc50*/  F2FP.BF16.F32.PACK_AB R73, R153, R74 ;  /* 0x0000004a9949723e */ /* 0x000fc400000010ff */
[----:B------:R-:W-:Y:S01]  /*bc60*/  F2FP.BF16.F32.PACK_AB R80, R81, R80 ;  /* 0x000000505150723e */ /* 0x000fe200000010ff */
[----:B------:R-:W-:Y:S01]  /*bc70*/  STSM.16.M88.4 [R38], R64 ;  /* 0x0000004026007844 */ /* 0x000fe20000000200 */
[----:B------:R-:W-:Y:S02]  /*bc80*/  LOP3.LUT R78, R78, R191, RZ, 0x3c, !PT ;  /* 0x000000bf4e4e7212 */ /* 0x000fe400078e3cff */
[----:B------:R-:W-:Y:S02]  /*bc90*/  MOV R46, R46 ;  /* 0x0000002e002e7202 */ /* 0x000fe40000000f00 */
[----:B------:R-:W-:Y:S02]  /*bca0*/  F2FP.BF16.F32.PACK_AB R74, R77, R76 ;  /* 0x0000004c4d4a723e */ /* 0x000fe400000010ff */
[----:B------:R-:W-:Y:S02]  /*bcb0*/  F2FP.BF16.F32.PACK_AB R75, R19, R75 ;  /* 0x0000004b134b723e */ /* 0x000fe400000010ff */
[----:B------:R-:W-:-:S02]  /*bcc0*/  F2FP.BF16.F32.PACK_AB R81, R3, R82 ;  /* 0x000000520351723e */ /* 0x000fc400000010ff */
[----:B------:R-:W-:Y:S01]  /*bcd0*/  LOP3.LUT R94, R94, R193, RZ, 0x3c, !PT ;  /* 0x000000c15e5e7212 */ /* 0x000fe200078e3cff */
[----:B------:R-:W-:Y:S01]  /*bce0*/  STSM.16.M88.4 [R46], R72 ;  /* 0x000000482e007844 */ /* 0x000fe20000000200 */
[----:B------:R-:W-:Y:S02]  /*bcf0*/  MOV R54, R54 ;  /* 0x0000003600367202 */ /* 0x000fe40000000f00 */
[----:B------:R-:W-:Y:S02]  /*bd00*/  F2FP.BF16.F32.PACK_AB R82, R85, R84 ;  /* 0x000000545552723e */ /* 0x000fe400000010ff */
[----:B------:R-:W-:Y:S02]  /*bd10*/  F2FP.BF16.F32.PACK_AB R83, R83, R86 ;  /* 0x000000565353723e */ /* 0x000fe400000010ff */
[----:B------:R-:W-:Y:S02]  /*bd20*/  LOP3.LUT R98, R98, R195, RZ, 0x3c, !PT ;  /* 0x000000c362627212 */ /* 0x000fe400078e3cff */
[----:B------:R-:W-:Y:S01]  /*bd30*/  LOP3.LUT R8, R10, R171, RZ, 0x3c, !PT ;  /* 0x000000ab0a087212 */ /* 0x000fe200078e3cff */
[----:B------:R0:W-:Y:S01]  /*bd40*/  STSM.16.M88.4 [R54], R80 ;  /* 0x0000005036007844 */ /* 0x0001e20000000200 */
[----:B------:R-:W-:-:S02]  /*bd50*/  MOV R62, R62 ;  /* 0x0000003e003e7202 */ /* 0x000fc40000000f00 */
[----:B------:R-:W-:Y:S02]  /*bd60*/  F2FP.BF16.F32.PACK_AB R84, R89, R88 ;  /* 0x000000585954723e */ /* 0x000fe400000010ff */
[----:B------:R-:W-:Y:S02]  /*bd70*/  F2FP.BF16.F32.PACK_AB R85, R91, R90 ;  /* 0x0000005a5b55723e */ /* 0x000fe400000010ff */
[----:B------:R-:W-:Y:S02]  /*bd80*/  F2FP.BF16.F32.PACK_AB R86, R93, R92 ;  /* 0x0000005c5d56723e */ /* 0x000fe400000010ff */
[----:B------:R-:W-:Y:S02]  /*bd90*/  F2FP.BF16.F32.PACK_AB R87, R164, R87 ;  /* 0x00000057a457723e */ /* 0x000fe400000010ff */
[----:B------:R-:W-:Y:S02]  /*bda0*/  F2FP.BF16.F32.PACK_AB R165, R166, R165 ;  /* 0x000000a5a6a5723e */ /* 0x000fe400000010ff */
[----:B------:R-:W-:Y:S01]  /*bdb0*/  LOP3.LUT R102, R29, R6, RZ, 0x3c, !PT ;  /* 0x000000061d667212 */ /* 0x000fe200078e3cff */
[----:B------:R1:W-:Y:S01]  /*bdc0*/  STSM.16.M88.4 [R62], R84 ;  /* 0x000000543e007844 */ /* 0x0003e20000000200 */
[----:B------:R-:W-:Y:S01]  /*bdd0*/  LOP3.LUT R10, R107, R172, RZ, 0x3c, !PT ;  /* 0x000000ac6b0a7212 */ /* 0x000fe200078e3cff */
[----:B0-----:R-:W0:Y:S01]  /*bde0*/  LDC R80, c[0x0][0xbe8] ;  /* 0x0002fa00ff507b82 */ /* 0x001e220000000800 */
[----:B------:R-:W-:-:S02]  /*bdf0*/  MOV R70, R70 ;  /* 0x0000004600467202 */ /* 0x000fc40000000f00 */
[----:B------:R-:W-:Y:S02]  /*be00*/  F2FP.BF16.F32.PACK_AB R164, R97, R96 ;  /* 0x0000006061a4723e */ /* 0x000fe400000010ff */
[----:B------:R-:W-:Y:S02]  /*be10*/  F2FP.BF16.F32.PACK_AB R166, R101, R100 ;  /* 0x0000006465a6723e */ /* 0x000fe400000010ff */
[----:B------:R-:W-:Y:S02]  /*be20*/  F2FP.BF16.F32.PACK_AB R167, R168, R167 ;  /* 0x000000a7a8a7723e */ /* 0x000fe400000010ff */
[----:B------:R-:W-:Y:S02]  /*be30*/  F2FP.BF16.F32.PACK_AB R104, R105, R104 ;  /* 0x000000686968723e */ /* 0x000fe400000010ff */
[----:B------:R-:W-:Y:S01]  /*be40*/  F2FP.BF16.F32.PACK_AB R112, R113, R112 ;  /* 0x000000707170723e */ /* 0x000fe200000010ff */
[----:B------:R1:W-:Y:S01]  /*be50*/  STSM.16.M88.4 [R70], R164 ;  /* 0x000000a446007844 */ /* 0x0003e20000000200 */
        /* <DEDUP_REMOVED lines=11> */
[----:B------:R-:W-:Y:S01]  /*bf10*/  F2FP.BF16.F32.PACK_AB R128, R129, R128 ;  /* 0x000000808180723e */ /* 0x000fe200000010ff */
[----:B------:R1:W-:Y:S01]  /*bf20*/  STSM.16.M88.4 [R94], R112 ;  /* 0x000000705e007844 */ /* 0x0003e20000000200 */
[----:B------:R-:W-:Y:S02]  /*bf30*/  MOV R98, R98 ;  /* 0x0000006200627202 */ /* 0x000fe40000000f00 */
[----:B------:R-:W-:-:S02]  /*bf40*/  F2FP.BF16.F32.PACK_AB R122, R125, R124 ;  /* 0x0000007c7d7a723e */ /* 0x000fc400000010ff */
[----:B------:R-:W-:Y:S02]  /*bf50*/  F2FP.BF16.F32.PACK_AB R123, R127, R126 ;  /* 0x0000007e7f7b723e */ /* 0x000fe400000010ff */
[----:B------:R-:W-:Y:S02]  /*bf60*/  F2FP.BF16.F32.PACK_AB R129, R131, R130 ;  /* 0x000000828381723e */ /* 0x000fe400000010ff */
[----:B------:R-:W-:Y:S01]  /*bf70*/  F2FP.BF16.F32.PACK_AB R136, R137, R136 ;  /* 0x000000888988723e */ /* 0x000fe200000010ff */
[----:B------:R1:W-:Y:S01]  /*bf80*/  STSM.16.M88.4 [R98], R120 ;  /* 0x0000007862007844 */ /* 0x0003e20000000200 */
[----:B------:R-:W-:Y:S02]  /*bf90*/  MOV R102, R102 ;  /* 0x0000006600667202 */ /* 0x000fe40000000f00 */
[----:B------:R-:W-:Y:S02]  /*bfa0*/  F2FP.BF16.F32.PACK_AB R130, R133, R132 ;  /* 0x000000848582723e */ /* 0x000fe400000010ff */
[----:B------:R-:W-:-:S02]  /*bfb0*/  F2FP.BF16.F32.PACK_AB R131, R135, R134 ;  /* 0x000000868783723e */ /* 0x000fc400000010ff */
[----:B------:R-:W-:Y:S02]  /*bfc0*/  F2FP.BF16.F32.PACK_AB R137, R139, R138 ;  /* 0x0000008a8b89723e */ /* 0x000fe400000010ff */
[----:B------:R-:W-:Y:S01]  /*bfd0*/  F2FP.BF16.F32.PACK_AB R144, R145, R144 ;  /* 0x000000909190723e */ /* 0x000fe200000010ff */
[----:B------:R1:W-:Y:S01]  /*bfe0*/  STSM.16.M88.4 [R102], R128 ;  /* 0x0000008066007844 */ /* 0x0003e20000000200 */
[----:B------:R-:W-:Y:S02]  /*bff0*/  MOV R6, R8 ;  /* 0x0000000800067202 */ /* 0x000fe40000000f00 */
[----:B------:R-:W-:Y:S02]  /*c000*/  F2FP.BF16.F32.PACK_AB R138, R141, R140 ;  /* 0x0000008c8d8a723e */ /* 0x000fe400000010ff */
[----:B------:R-:W-:Y:S02]  /*c010*/  F2FP.BF16.F32.PACK_AB R139, R143, R142 ;  /* 0x0000008e8f8b723e */ /* 0x000fe400000010ff */
[----:B------:R-:W-:-:S02]  /*c020*/  F2FP.BF16.F32.PACK_AB R145, R147, R146 ;  /* 0x000000929391723e */ /* 0x000fc400000010ff */
[----:B------:R-:W-:Y:S01]  /*c030*/  MOV R10, R10 ;  /* 0x0000000a000a7202 */ /* 0x000fe20000000f00 */
[----:B------:R1:W-:Y:S01]  /*c040*/  STSM.16.M88.4 [R6], R136 ;  /* 0x0000008806007844 */ /* 0x0003e20000000200 */
[----:B------:R-:W-:Y:S02]  /*c050*/  F2FP.BF16.F32.PACK_AB R146, R149, R148 ;  /* 0x000000949592723e */ /* 0x000fe400000010ff */
[----:B------:R-:W-:Y:S02]  /*c060*/  F2FP.BF16.F32.PACK_AB R147, R151, R150 ;  /* 0x000000969793723e */ /* 0x000fe400000010ff */
[----:B------:R-:W-:Y:S02]  /*c070*/  R2UR UR4, R216 ;  /* 0x00000000d80472ca */ /* 0x000fe400000e0000 */
[----:B------:R-:W-:Y:S01]  /*c080*/  PLOP3.LUT P0, PT, PT, PT, UP0, 0x80, 0x0 ;  /* 0x000000000000781c */ /* 0x000fe20003f0f008 */
[----:B------:R1:W-:Y:S01]  /*c090*/  STSM.16.M88.4 [R10], R144 ;  /* 0x000000900a007844 */ /* 0x0003e20000000200 */
[----:B------:R-:W-:-:S02]  /*c0a0*/  R2UR UR7, R218 ;  /* 0x00000000da0772ca */ /* 0x000fc400000e0000 */
[----:B------:R-:W-:-:S07]  /*c0b0*/  R2UR UR12, R215 ;  /* 0x00000000d70c72ca */ /* 0x000fce00000e0000 */
[----:B------:R-:W-:-:S06]  /*c0c0*/  UIMAD.WIDE UR8, UR4, 0x4, UR8 ;  /* 0x00000004040878a5 */ /* 0x000fcc000f8e0208 */
[----:B------:R-:W-:Y:S02]  /*c0d0*/  IMAD.U32 R8, RZ, RZ, UR8 ;  /* 0x00000008ff087e24 */ /* 0x000fe4000f8e00ff */
[----:B------:R-:W-:Y:S01]  /*c0e0*/  IMAD.U32 R9, RZ, RZ, UR9 ;  /* 0x00000009ff097e24 */ /* 0x000fe2000f8e00ff */
[----:B------:R-:W-:Y:S01]  /*c0f0*/  BAR.SYNC.DEFER_BLOCKING 0x1, 0x100 ;  /* 0x0044000000007b1d */ /* 0x000fe20000010000 */
[----:B0-----:R-:W-:-:S05]  /*c100*/  ISETP.NE.AND P1, PT, R80, 0x1, PT ;  /* 0x000000015000780c */ /* 0x001fca0003f25270 */
[----:B------:R-:W-:Y:S01]  /*c110*/  ULDC.64 UR8, c[0x0][0xc08] ;  /* 0x0003020000087ab9 */ /* 0x000fe20000000a00 */
[----:B------:R-:W2:Y:S01]  /*c120*/  @P0 LDG.E R3, desc[UR10][R8.64] ;  /* 0x0000000a08030981 */ /* 0x000ea2000c1e1900 */
[----:B------:R-:W-:-:S06]  /*c130*/  UISETP.NE.U32.AND UP1, UPT, UR8, URZ, UPT ;  /* 0x0000003f0800728c */ /* 0x000fcc000bf25070 */
[----:B------:R-:W0:Y:S01]  /*c140*/  @P1 LDC R11, c[0x0][0xbec] ;  /* 0x0002fb00ff0b1b82 */ /* 0x000e220000000800 */
[----:B------:R-:W-:Y:S01]  /*c150*/  IMAD.U32 R15, RZ, RZ, UR12 ;  /* 0x0000000cff0f7e24 */ /* 0x000fe2000f8e00ff */
[----:B------:R-:W-:-:S06]  /*c160*/  UISETP.NE.AND.EX UP1, UPT, UR9, URZ, UPT, UP1 ;  /* 0x0000003f0900728c */ /* 0x000fcc000bf25310 */
[----:B------:R-:W3:Y:S01]  /*c170*/  @P1 LDC R13, c[0x0][0xbf0] ;  /* 0x0002fc00ff0d1b82 */ /* 0x000ee20000000800 */
[----:B------:R-:W-:-:S04]  /*c180*/  PLOP3.LUT P2, PT, PT, PT, UP1, 0x80, 0x0 ;  /* 0x000000000000781c */ /* 0x000fc80003f4f018 */
[----:B------:R-:W-:-:S04]  /*c190*/  @UP1 ULEA UR8, UP2, UR4, UR8, 0x2 ;  /* 0x0000000804081291 */ /* 0x000fc8000f84103f */
[----:B------:R-:W-:Y:S02]  /*c1a0*/  @UP1 ULEA.HI.X UR9, UR4, UR9, UR7, 0x2, UP2 ;  /* 0x0000000904091291 */ /* 0x000fe400090f1407 */
[----:B------:R-:W-:Y:S01]  /*c1b0*/  IMAD.U32 R20, RZ, RZ, UR8 ;  /* 0x00000008ff147e24 */ /* 0x000fe2000f8e00ff */
[----:B------:R-:W-:Y:S01]  /*c1c0*/  ULDC UR7, c[0x0][0xa88] ;  /* 0x0002a20000077ab9 */ /* 0x000fe20000000800 */
[----:B------:R-:W-:Y:S02]  /*c1d0*/  UMOV UR4, URZ ;  /* 0x0000003f00047c82 */ /* 0x000fe40008000000 */
[----:B------:R-:W-:Y:S01]  /*c1e0*/  IMAD.U32 R21, RZ, RZ, UR9 ;  /* 0x00000009ff157e24 */ /* 0x000fe2000f8e00ff */
[----:B--2---:R-:W-:Y:S01]  /*c1f0*/  @P0 R2UR UR4, R3 ;  /* 0x00000000030402ca */ /* 0x004fe200000e0000 */
[----:B------:R-:W-:-:S06]  /*c200*/  IMAD.U32 R3, RZ, RZ, UR7 ;  /* 0x00000007ff037e24 */ /* 0x000fcc000f8e00ff */
[----:B------:R1:W5:Y:S01]  /*c210*/  @P2 LDG.E R3, desc[UR10][R20.64] ;  /* 0x0000000a14032981 */ /* 0x000362000c1e1900 */
[----:B0--3--:R-:W-:Y:S07]  /*c220*/  @P2 BRA `(.L_x_414) ;  /* 0x0000000000142947 */ /* 0x009fee0003800000 */
[----:B------:R-:W-:Y:S05]  /*c230*/  @!P0 BRA `(.L_x_414) ;  /* 0x0000000000108947 */ /* 0x000fea0003800000 */
[----:B------:R-:W-:Y:S02]  /*c240*/  ULDC.64 UR8, c[0x0][0x208] ;  /* 0x0000820000087ab9 */ /* 0x000fe40000000a00 */
[----:B-1----:R-:W2:Y:S04]  /*c250*/  LDG.E R6, desc[UR8][R8.64] ;  /* 0x0000000808067981 */ /* 0x002ea8000c1e1900 */
[----:B-----5:R-:W2:Y:S02]  /*c260*/  LDG.E R3, desc[UR8][R8.64+0x4] ;  /* 0x0000040808037981 */ /* 0x020ea4000c1e1900 */
[----:B--2---:R-:W-:-:S07]  /*c270*/  IMAD.IADD R3, R3, 0x1, -R6 ;  /* 0x0000000103037824 */ /* 0x004fce00078e0a06 */
.L_x_414:
[----:B------:R-:W-:Y:S01]  /*c280*/  R2UR UR18, R214 ;  /* 0x00000000d61272ca */ /* 0x000fe200000e0000 */
[----:B------:R-:W-:Y:S01]  /*c290*/  ULDC.64 UR12, c[0x0][0xb90] ;  /* 0x0002e400000c7ab9 */ /* 0x000fe20000000a00 */
[----:B------:R-:W-:Y:S01]  /*c2a0*/  R2UR UR16, R218 ;  /* 0x00000000da1072ca */ /* 0x000fe200000e0000 */
[----:B------:R-:W-:Y:S01]  /*c2b0*/  USHF.R.S32.HI UR11, URZ, 0x1f, UR4 ;  /* 0x0000001f3f0b7899 */ /* 0x000fe20008011404 */
[----:B------:R-:W-:Y:S01]  /*c2c0*/  R2UR UR15, R216 ;  /* 0x00000000d80f72ca */ /* 0x000fe200000e0000 */
[----:B-1----:R-:W-:Y:S01]  /*c2d0*/  IMAD R10, R15, 0x80, R224 ;  /* 0x000000800f0a7824 */ /* 0x002fe200078e02e0 */
[----:B------:R-:W-:Y:S01]  /*c2e0*/  UMOV UR10, UR4 ;  /* 0x00000004000a7c82 */ /* 0x000fe20008000000 */
[----:B------:R-:W-:Y:S01]  /*c2f0*/  IMAD R9, R217, 0x40, R18 ;  /* 0x00000040d9097824 */ /* 0x000fe200078e0212 */
[----:B------:R-:W-:Y:S01]  /*c300*/  R2UR UR17, R215 ;  /* 0x00000000d71172ca */ /* 0x000fe200000e0000 */
[----:B------:R-:W-:Y:S01]  /*c310*/  @P1 IMAD.HI.U32 R6, R10, R11, RZ ;  /* 0x0000000b0a061227 */ /* 0x000fe200078e00ff */
[----:B------:R-:W0:Y:S01]  /*c320*/  @P1 LDC R19, c[0x0][0xbf0] ;  /* 0x0002fc00ff131b82 */ /* 0x000e220000000800 */
[----:B------:R-:W-:-:S02]  /*c330*/  ULDC.64 UR20, c[0x0][0x208] ;  /* 0x0000820000147ab9 */ /* 0x000fc40000000a00 */
[----:B------:R-:W-:Y:S01]  /*c340*/  USHF.R.S32.HI UR14, URZ, 0x1f, UR18 ;  /* 0x0000001f3f0e7899 */ /* 0x000fe20008011412 */
[----:B------:R-:W-:Y:S01]  /*c350*/  IMAD.MOV.U32 R8, RZ, RZ, R10 ;  /* 0x000000ffff087224 */ /* 0x000fe200078e000a */
[----:B------:R-:W-:Y:S01]  /*c360*/  UIMAD.WIDE.U32 UR8, UR18, UR12, UR10 ;  /* 0x0000000c120872a5 */ /* 0x000fe2000f8e000a */
[----:B------:R-:W-:Y:S01]  /*c370*/  @P1 SHF.R.U32.HI R8, RZ, R13, R6 ;  /* 0x0000000dff081219 */ /* 0x000fe20000011606 */
[----:B------:R-:W-:Y:S01]  /*c380*/  UIMAD UR7, UR14, UR12, URZ ;  /* 0x0000000c0e0772a4 */ /* 0x000fe2000f8e023f */
[----:B------:R-:W-:Y:S01]  /*c390*/  IMAD.WIDE R4, R9, 0x2, R4 ;  /* 0x0000000209047825 */ /* 0x000fe200078e0204 */
[----:B------:R-:W-:Y:S01]  /*c3a0*/  USEL UR16, UR16, URZ, !UP0 ;  /* 0x0000003f10107287 */ /* 0x000fe2000c000000 */
[--C-:B------:R-:W-:Y:S01]  /*c3b0*/  SHF.R.S32.HI R6, RZ, 0x1f, R8.reuse ;  /* 0x0000001fff067819 */ /* 0x100fe20000011408 */
[----:B------:R-:W-:Y:S01]  /*c3c0*/  UIMAD UR7, UR18, UR13, UR7 ;  /* 0x0000000d120772a4 */ /* 0x000fe2000f8e0207 */
[----:B------:R-:W-:Y:S01]  /*c3d0*/  IMAD.MOV R11, RZ, RZ, -R8 ;  /* 0x000000ffff0b7224 */ /* 0x000fe200078e0a08 */
[----:B------:R-:W-:Y:S01]  /*c3e0*/  USEL UR15, UR15, URZ, !UP0 ;  /* 0x0000003f0f0f7287 */ /* 0x000fe2000c000000 */
[----:B------:R-:W-:Y:S01]  /*c3f0*/  IADD3 R33, P3, R4, 0x4000, RZ ;  /* 0x0000400004217810 */ /* 0x000fe20007f7e0ff */
[----:B------:R-:W-:Y:S01]  /*c400*/  ULDC.64 UR12, c[0x0][0xb98] ;  /* 0x0002e600000c7ab9 */ /* 0x000fe20000000a00 */
[----:B------:R-:W-:Y:S01]  /*c410*/  UIADD3 UR9, UR9, UR7, URZ ;  /* 0x0000000709097290 */ /* 0x000fe2000fffe03f */
[----:B------:R-:W-:Y:S01]  /*c420*/  IMAD R11, R80, R11, R10 ;  /* 0x0000000b500b7224 */ /* 0x000fe200078e020a */
[----:B------:R-:W-:Y:S01]  /*c430*/  UIMAD UR7, UR16, UR12, URZ ;  /* 0x0000000c100772a4 */ /* 0x000fe2000f8e023f */
[----:B------:R-:W-:Y:S01]  /*c440*/  IADD3 R13, P5, R4, 0x1000, RZ ;  /* 0x00001000040d7810 */ /* 0x000fe20007fbe0ff */
[----:B------:R-:W-:Y:S01]  /*c450*/  UIMAD.WIDE.U32 UR8, UR15, UR12, UR8 ;  /* 0x0000000c0f0872a5 */ /* 0x000fe2000f8e0008 */
[----:B------:R-:W-:Y:S01]  /*c460*/  LOP3.LUT R32, R33, 0x380, RZ, 0xc0, !PT ;  /* 0x0000038021207812 */ /* 0x000fe200078ec0ff */
[----:B------:R-:W-:Y:S01]  /*c470*/  UIMAD UR7, UR15, UR13, UR7 ;  /* 0x0000000d0f0772a4 */ /* 0x000fe2000f8e0207 */
[----:B------:R-:W-:Y:S01]  /*c480*/  LOP3.LUT R12, R13, 0x380, RZ, 0xc0, !PT ;  /* 0x000003800d0c7812 */ /* 0x000fe200078ec0ff */
[----:B-----5:R-:W-:Y:S01]  /*c490*/  IMAD R83, R3, R80, RZ ;  /* 0x0000005003537224 */ /* 0x020fe200078e02ff */
[----:B------:R-:W-:Y:S01]  /*c4a0*/  SHF.R.U64 R32, R32, 0x3, RZ ;  /* 0x0000000320207819 */ /* 0x000fe200000012ff */
[----:B------:R-:W-:Y:S01]  /*c4b0*/  ULDC.64 UR12, c[0x0][0xaa0] ;  /* 0x0002a800000c7ab9 */ /* 0x000fe20000000a00 */
[----:B------:R-:W-:Y:S01]  /*c4c0*/  IADD3 R8, P0, R8, UR8, RZ ;  /* 0x0000000808087c10 */ /* 0x000fe2000ff1e0ff */
[----:B------:R-:W-:Y:S01]  /*c4d0*/  IMAD.U32 R9, RZ, RZ, UR7 ;  /* 0x00000007ff097e24 */ /* 0x000fe2000f8e00ff */
[----:B------:R-:W-:-:S02]  /*c4e0*/  SHF.R.U64 R12, R12, 0x3, RZ ;  /* 0x000000030c0c7819 */ /* 0x000fc400000012ff */
[----:B------:R-:W-:Y:S01]  /*c4f0*/  LOP3.LUT R32, R32, R33, RZ, 0x3c, !PT ;  /* 0x0000002120207212 */ /* 0x000fe200078e3cff */
[----:B------:R-:W-:Y:S01]  /*c500*/  IMAD.X R33, RZ, RZ, R5, P3 ;  /* 0x000000ffff217224 */ /* 0x000fe200018e0605 */
[----:B------:R-:W-:Y:S01]  /*c510*/  IADD3.X R9, R6, UR9, R9, P0, !PT ;  /* 0x0000000906097c10 */ /* 0x000fe200087fe409 */
[----:B------:R-:W-:Y:S01]  /*c520*/  ULDC.64 UR8, c[0x0][0xb88] ;  /* 0x0002e20000087ab9 */ /* 0x000fe20000000a00 */
[----:B------:R-:W-:Y:S02]  /*c530*/  SHF.R.S32.HI R6, RZ, 0x1f, R11 ;  /* 0x0000001fff067819 */ /* 0x000fe4000001140b */
[C---:B------:R-:W-:Y:S01]  /*c540*/  IADD3 R29, P0, R4.reuse, 0x3000, RZ ;  /* 0x00003000041d7810 */ /* 0x040fe20007f1e0ff */
[----:B------:R-:W-:Y:S01]  /*c550*/  IMAD.WIDE.U32 R8, R11, UR8, R8 ;  /* 0x000000080b087c25 */ /* 0x000fe2000f8e0008 */
[----:B------:R-:W-:Y:S02]  /*c560*/  IADD3 R37, P2, R4, 0x5000, RZ ;  /* 0x0000500004257810 */ /* 0x000fe40007f5e0ff */
[----:B------:R-:W-:Y:S01]  /*c570*/  LOP3.LUT R28, R29, 0x380, RZ, 0xc0, !PT ;  /* 0x000003801d1c7812 */ /* 0x000fe200078ec0ff */
[----:B------:R-:W-:Y:S01]  /*c580*/  IMAD R6, R6, UR8, RZ ;  /* 0x0000000806067c24 */ /* 0x000fe2000f8e02ff */
[----:B------:R-:W-:-:S02]  /*c590*/  IADD3 R53, P3, R4, 0xa000, RZ ;  /* 0x0000a00004357810 */ /* 0x000fc40007f7e0ff */
[----:B------:R-:W-:Y:S02]  /*c5a0*/  IADD3 R25, P4, R4, 0x2000, RZ ;  /* 0x0000200004197810 */ /* 0x000fe40007f9e0ff */
[----:B------:R-:W-:Y:S01]  /*c5b0*/  LOP3.LUT R12, R12, R13, RZ, 0x3c, !PT ;  /* 0x0000000d0c0c7212 */ /* 0x000fe200078e3cff */
[----:B------:R-:W-:Y:S01]  /*c5c0*/  IMAD R13, R11, UR9, R6 ;  /* 0x000000090b0d7c24 */ /* 0x000fe2000f8e0206 */
[----:B------:R-:W-:Y:S01]  /*c5d0*/  SHF.R.U64 R28, R28, 0x3, RZ ;  /* 0x000000031c1c7819 */ /* 0x000fe200000012ff */
[----:B------:R-:W-:Y:S01]  /*c5e0*/  ULDC.64 UR8, c[0x0][0xb50] ;  /* 0x0002d40000087ab9 */ /* 0x000fe20000000a00 */
[----:B------:R-:W-:Y:S01]  /*c5f0*/  LOP3.LUT R36, R37, 0x380, RZ, 0xc0, !PT ;  /* 0x0000038025247812 */ /* 0x000fe200078ec0ff */
[----:B------:R-:W-:Y:S01]  /*c600*/  IMAD.IADD R9, R9, 0x1, R13 ;  /* 0x0000000109097824 */ /* 0x000fe200078e020d */
[----:B------:R-:W-:Y:S02]  /*c610*/  LOP3.LUT R52, R53, 0x380, RZ, 0xc0, !PT ;  /* 0x0000038035347812 */ /* 0x000fe400078ec0ff */
[----:B------:R-:W-:-:S02]  /*c620*/  LOP3.LUT R24, R25, 0x380, RZ, 0xc0, !PT ;  /* 0x0000038019187812 */ /* 0x000fc400078ec0ff */
[----:B------:R-:W-:Y:S02]  /*c630*/  LEA R10, P6, R8, UR8, 0x2 ;  /* 0x00000008080a7c11 */ /* 0x000fe4000f8c10ff */
[----:B------:R-:W-:Y:S01]  /*c640*/  LOP3.LUT R28, R28, R29, RZ, 0x3c, !PT ;  /* 0x0000001d1c1c7212 */ /* 0x000fe200078e3cff */
[----:B------:R-:W-:Y:S01]  /*c650*/  IMAD.X R29, RZ, RZ, R5, P0 ;  /* 0x000000ffff1d7224 */ /* 0x000fe200000e0605 */
[----:B------:R-:W-:Y:S01]  /*c660*/  SHF.R.U64 R36, R36, 0x3, RZ ;  /* 0x0000000324247819 */ /* 0x000fe200000012ff */
[----:B------:R-:W-:Y:S01]  /*c670*/  SHFL.IDX PT, R20, R10, RZ, 0x1c1f ;  /* 0x001c1fff0a147589 */ /* 0x000fe200000e0000 */
[----:B------:R-:W-:Y:S02]  /*c680*/  SHF.R.U64 R52, R52, 0x3, RZ ;  /* 0x0000000334347819 */ /* 0x000fe400000012ff */
[----:B------:R-:W-:Y:S01]  /*c690*/  SHF.R.U64 R24, R24, 0x3, RZ ;  /* 0x0000000318187819 */ /* 0x000fe200000012ff */
[----:B------:R-:W-:Y:S01]  /*c6a0*/  SHFL.IDX PT, R54, R10, 0x1, 0x1c1f ;  /* 0x003c1f000a367f89 */ /* 0x000fe200000e0000 */
[----:B------:R-:W-:-:S02]  /*c6b0*/  IADD3 R49, P0, R4, 0x9000, RZ ;  /* 0x0000900004317810 */ /* 0x000fc40007f1e0ff */
[----:B------:R-:W-:Y:S01]  /*c6c0*/  LEA.HI.X R11, R8, UR9, R9, 0x2, P6 ;  /* 0x00000009080b7c11 */ /* 0x000fe2000b0f1409 */
[----:B------:R-:W-:Y:S01]  /*c6d0*/  IMAD.U32 R9, RZ, RZ, UR17 ;  /* 0x00000011ff097e24 */ /* 0x000fe2000f8e00ff */
[----:B------:R-:W-:Y:S01]  /*c6e0*/  LOP3.LUT R36, R36, R37, RZ, 0x3c, !PT ;  /* 0x0000002524247212 */ /* 0x000fe200078e3cff */
[--C-:B------:R-:W-:Y:S01]  /*c6f0*/  IMAD.X R37, RZ, RZ, R5.reuse, P2 ;  /* 0x000000ffff257224 */ /* 0x100fe200010e0605 */
[----:B------:R-:W-:Y:S01]  /*c700*/  LOP3.LUT R52, R52, R53, RZ, 0x3c, !PT ;  /* 0x0000003534347212 */ /* 0x000fe200078e3cff */
[--C-:B------:R-:W-:Y:S01]  /*c710*/  IMAD.X R53, RZ, RZ, R5.reuse, P3 ;  /* 0x000000ffff357224 */ /* 0x100fe200018e0605 */
[----:B------:R-:W-:Y:S01]  /*c720*/  LOP3.LUT R24, R24, R25, RZ, 0x3c, !PT ;  /* 0x0000001918187212 */ /* 0x000fe200078e3cff */
[--C-:B------:R-:W-:Y:S01]  /*c730*/  IMAD.X R25, RZ, RZ, R5.reuse, P4 ;  /* 0x000000ffff197224 */ /* 0x100fe200020e0605 */
[----:B------:R-:W-:Y:S01]  /*c740*/  LOP3.LUT R48, R49, 0x380, RZ, 0xc0, !PT ;  /* 0x0000038031307812 */ /* 0x000fe200078ec0ff */
[----:B------:R-:W1:Y:S01]  /*c750*/  SHFL.IDX PT, R21, R11, RZ, 0x1c1f ;  /* 0x001c1fff0b157589 */ /* 0x000e6200000e0000 */
[C---:B------:R-:W-:Y:S01]  /*c760*/  IADD3 R57, P2, R4.reuse, 0xb000, RZ ;  /* 0x0000b00004397810 */ /* 0x040fe20007f5e0ff */
[----:B------:R-:W-:Y:S01]  /*c770*/  IMAD R14, R9, 0x80, R222 ;  /* 0x00000080090e7824 */ /* 0x000fe200078e02de */
[----:B------:R-:W-:Y:S01]  /*c780*/  IADD3 R8, P3, R4, 0xf000, RZ ;  /* 0x0000f00004087810 */ /* 0x000fe20007f7e0ff */
[----:B------:R-:W2:Y:S01]  /*c790*/  SHFL.IDX PT, R55, R11, 0x1, 0x1c1f ;  /* 0x003c1f000b377f89 */ /* 0x000ea200000e0000 */
[----:B------:R-:W-:Y:S01]  /*c7a0*/  IADD3.X R13, RZ, R5, RZ, P5, !PT ;  /* 0x00000005ff0d7210 */ /* 0x000fe20002ffe4ff */
[----:B------:R-:W-:Y:S01]  /*c7b0*/  VIADD R6, R14, 0x8 ;  /* 0x000000080e067836 */ /* 0x000fe20000000000 */
[C---:B------:R-:W-:Y:S01]  /*c7c0*/  IADD3 R41, P6, R4.reuse, 0x6000, RZ ;  /* 0x0000600004297810 */ /* 0x040fe20007fde0ff */
[----:B------:R-:W-:Y:S01]  /*c7d0*/  UIMAD UR7, UR11, UR12, URZ ;  /* 0x0000000c0b0772a4 */ /* 0x000fe2000f8e023f */
[C---:B------:R-:W-:Y:S01]  /*c7e0*/  IADD3 R45, P5, R4.reuse, 0x7000, RZ ;  /* 0x00007000042d7810 */ /* 0x040fe20007fbe0ff */
[----:B------:R-:W-:Y:S01]  /*c7f0*/  UIMAD.WIDE.U32 UR8, UR4, UR12, URZ ;  /* 0x0000000c040872a5 */ /* 0x000fe2000f8e003f */
[----:B------:R-:W-:Y:S01]  /*c800*/  IADD3 R69, P4, R4, 0x8000, RZ ;  /* 0x0000800004457810 */ /* 0x000fe20007f9e0ff */
[----:B------:R-:W-:Y:S01]  /*c810*/  IMAD.X R61, RZ, RZ, R5, P3 ;  /* 0x000000ffff3d7224 */ /* 0x000fe200018e0605 */
[----:B------:R-:W-:Y:S01]  /*c820*/  SHF.R.U64 R48, R48, 0x3, RZ ;  /* 0x0000000330307819 */ /* 0x000fe200000012ff */
[----:B------:R-:W-:Y:S01]  /*c830*/  ULDC.64 UR10, c[0x0][0xae8] ;  /* 0x0002ba00000a7ab9 */ /* 0x000fe20000000a00 */
[----:B------:R-:W-:-:S02]  /*c840*/  LOP3.LUT R56, R57, 0x380, RZ, 0xc0, !PT ;  /* 0x0000038039387812 */ /* 0x000fc400078ec0ff */
[----:B------:R-:W-:Y:S02]  /*c850*/  LOP3.LUT R3, R8, 0x380, RZ, 0xc0, !PT ;  /* 0x0000038008037812 */ /* 0x000fe400078ec0ff */
[----:B------:R-:W-:Y:S02]  /*c860*/  LOP3.LUT R40, R41, 0x380, RZ, 0xc0, !PT ;  /* 0x0000038029287812 */ /* 0x000fe400078ec0ff */
[----:B------:R-:W-:Y:S02]  /*c870*/  LOP3.LUT R44, R45, 0x380, RZ, 0xc0, !PT ;  /* 0x000003802d2c7812 */ /* 0x000fe400078ec0ff */
[----:B------:R-:W-:Y:S02]  /*c880*/  LOP3.LUT R68, R69, 0x380, RZ, 0xc0, !PT ;  /* 0x0000038045447812 */ /* 0x000fe400078ec0ff */
[----:B------:R-:W-:Y:S01]  /*c890*/  LOP3.LUT R48, R48, R49, RZ, 0x3c, !PT ;  /* 0x0000003130307212 */ /* 0x000fe200078e3cff */
[----:B------:R-:W-:Y:S01]  /*c8a0*/  IMAD.X R49, RZ, RZ, R5, P0 ;  /* 0x000000ffff317224 */ /* 0x000fe200000e0605 */
[----:B------:R-:W-:-:S02]  /*c8b0*/  SHF.R.U64 R56, R56, 0x3, RZ ;  /* 0x0000000338387819 */ /* 0x000fc400000012ff */
[----:B------:R-:W-:Y:S02]  /*c8c0*/  SHF.R.U64 R3, R3, 0x3, RZ ;  /* 0x0000000303037819 */ /* 0x000fe400000012ff */
[----:B------:R-:W-:Y:S02]  /*c8d0*/  SHF.R.U64 R40, R40, 0x3, RZ ;  /* 0x0000000328287819 */ /* 0x000fe400000012ff */
[----:B------:R-:W-:Y:S02]  /*c8e0*/  SHF.R.U64 R44, R44, 0x3, RZ ;  /* 0x000000032c2c7819 */ /* 0x000fe400000012ff */
[----:B------:R-:W-:Y:S02]  /*c8f0*/  SHF.R.U64 R68, R68, 0x3, RZ ;  /* 0x0000000344447819 */ /* 0x000fe400000012ff */
[----:B------:R-:W-:Y:S02]  /*c900*/  LOP3.LUT P0, RZ, R220, 0x3, RZ, 0xc0, !PT ;  /* 0x00000003dcff7812 */ /* 0x000fe4000780c0ff */
[----:B------:R-:W-:Y:S01]  /*c910*/  LOP3.LUT R56, R56, R57, RZ, 0x3c, !PT ;  /* 0x0000003938387212 */ /* 0x000fe200078e3cff */
[----:B------:R-:W-:Y:S01]  /*c920*/  IMAD.X R57, RZ, RZ, R5, P2 ;  /* 0x000000ffff397224 */ /* 0x000fe200010e0605 */
[----:B------:R-:W-:-:S02]  /*c930*/  LOP3.LUT R60, R3, R8, RZ, 0x3c, !PT ;  /* 0x00000008033c7212 */ /* 0x000fc400078e3cff */
[----:B------:R-:W-:Y:S01]  /*c940*/  LOP3.LUT R40, R40, R41, RZ, 0x3c, !PT ;  /* 0x0000002928287212 */ /* 0x000fe200078e3cff */
[----:B------:R-:W3:Y:S01]  /*c950*/  @P1 LDC R3, c[0x0][0xbec] ;  /* 0x0002fb00ff031b82 */ /* 0x000ee20000000800 */
[----:B------:R-:W-:Y:S01]  /*c960*/  LOP3.LUT R44, R44, R45, RZ, 0x3c, !PT ;  /* 0x0000002d2c2c7212 */ /* 0x000fe200078e3cff */
[--C-:B------:R-:W-:Y:S01]  /*c970*/  IMAD.X R41, RZ, RZ, R5.reuse, P6 ;  /* 0x000000ffff297224 */ /* 0x100fe200030e0605 */
[----:B------:R-:W-:Y:S01]  /*c980*/  LOP3.LUT R68, R68, R69, RZ, 0x3c, !PT ;  /* 0x0000004544447212 */ /* 0x000fe200078e3cff */
[--C-:B------:R-:W-:Y:S01]  /*c990*/  IMAD.X R45, RZ, RZ, R5.reuse, P5 ;  /* 0x000000ffff2d7224 */ /* 0x100fe200028e0605 */
[-C--:B------:R-:W-:Y:S01]  /*c9a0*/  ISETP.GE.OR P2, PT, R14, R83.reuse, P0 ;  /* 0x000000530e00720c */ /* 0x080fe20000746670 */
[----:B------:R-:W-:Y:S01]  /*c9b0*/  IMAD.X R69, RZ, RZ, R5, P4 ;  /* 0x000000ffff457224 */ /* 0x000fe200020e0605 */
[----:B------:R-:W-:Y:S02]  /*c9c0*/  ISETP.GE.OR P0, PT, R6, R83, P0 ;  /* 0x000000530600720c */ /* 0x000fe40000706670 */
[----:B------:R-:W-:-:S02]  /*c9d0*/  IADD3 R77, P6, R4, 0xc000, RZ ;  /* 0x0000c000044d7810 */ /* 0x000fc40007fde0ff */
[C---:B------:R-:W-:Y:S02]  /*c9e0*/  IADD3 R73, P5, R4.reuse, 0xd000, RZ ;  /* 0x0000d00004497810 */ /* 0x040fe40007fbe0ff */
[C---:B------:R-:W-:Y:S02]  /*c9f0*/  IADD3 R65, P4, R4.reuse, 0xe000, RZ ;  /* 0x0000e00004417810 */ /* 0x040fe40007f9e0ff */
[----:B------:R-:W-:Y:S02]  /*ca00*/  LOP3.LUT R9, R4, 0x380, RZ, 0xc0, !PT ;  /* 0x0000038004097812 */ /* 0x000fe400078ec0ff */
[----:B------:R-:W-:Y:S01]  /*ca10*/  LOP3.LUT R76, R77, 0x380, RZ, 0xc0, !PT ;  /* 0x000003804d4c7812 */ /* 0x000fe200078ec0ff */
[----:B-1----:R1:W-:Y:S01]  /*ca20*/  @!P2 ST.E desc[UR20][R20.64], R0 ;  /* 0x000000001400a985 */ /* 0x0023e2000c101914 */
[----:B------:R-:W-:Y:S02]  /*ca30*/  LOP3.LUT R72, R73, 0x380, RZ, 0xc0, !PT ;  /* 0x0000038049487812 */ /* 0x000fe400078ec0ff */
[----:B------:R-:W-:Y:S01]  /*ca40*/  LOP3.LUT R64, R65, 0x380, RZ, 0xc0, !PT ;  /* 0x0000038041407812 */ /* 0x000fe200078ec0ff */
[----:B------:R-:W-:Y:S01]  /*ca50*/  UIMAD UR7, UR4, UR13, UR7 ;  /* 0x0000000d040772a4 */ /* 0x000fe2000f8e0207 */
[----:B------:R-:W-:Y:S01]  /*ca60*/  SHF.R.U64 R9, R9, 0x3, RZ ;  /* 0x0000000309097819 */ /* 0x000fe200000012ff */
[----:B--2---:R2:W-:Y:S01]  /*ca70*/  @!P0 ST.E desc[UR20][R54.64], R2 ;  /* 0x0000000236008985 */ /* 0x0045e2000c101914 */
[----:B------:R-:W-:-:S02]  /*ca80*/  SHF.R.U64 R76, R76, 0x3, RZ ;  /* 0x000000034c4c7819 */ /* 0x000fc400000012ff */
[----:B------:R-:W-:Y:S02]  /*ca90*/  SHF.R.U64 R72, R72, 0x3, RZ ;  /* 0x0000000348487819 */ /* 0x000fe400000012ff */
[----:B------:R-:W-:Y:S01]  /*caa0*/  SHF.R.U64 R64, R64, 0x3, RZ ;  /* 0x0000000340407819 */ /* 0x000fe200000012ff */
[----:B-1----:R-:W-:Y:S01]  /*cab0*/  IMAD R0, R213, 0x20, R217 ;  /* 0x00000020d5007824 */ /* 0x002fe200078e02d9 */
[----:B------:R-:W-:Y:S01]  /*cac0*/  LOP3.LUT R4, R9, R4, RZ, 0x3c, !PT ;  /* 0x0000000409047212 */ /* 0x000fe200078e3cff */
[----:B------:R-:W-:Y:S01]  /*cad0*/  UIADD3 UR9, UR9, UR7, URZ ;  /* 0x0000000709097290 */ /* 0x000fe2000fffe03f */
[----:B------:R-:W-:Y:S01]  /*cae0*/  LOP3.LUT R76, R76, R77, RZ, 0x3c, !PT ;  /* 0x0000004d4c4c7212 */ /* 0x000fe200078e3cff */
[--C-:B------:R-:W-:Y:S01]  /*caf0*/  IMAD.X R77, RZ, RZ, R5.reuse, P6 ;  /* 0x000000ffff4d7224 */ /* 0x100fe200030e0605 */
[----:B------:R-:W-:Y:S01]  /*cb00*/  LOP3.LUT R72, R72, R73, RZ, 0x3c, !PT ;  /* 0x0000004948487212 */ /* 0x000fe200078e3cff */
[--C-:B------:R-:W-:Y:S01]  /*cb10*/  IMAD.X R73, RZ, RZ, R5.reuse, P5 ;  /* 0x000000ffff497224 */ /* 0x100fe200028e0605 */
[----:B------:R-:W-:Y:S01]  /*cb20*/  LOP3.LUT R64, R64, R65, RZ, 0x3c, !PT ;  /* 0x0000004140407212 */ /* 0x000fe200078e3cff */
[----:B------:R-:W-:Y:S01]  /*cb30*/  IMAD.X R65, RZ, RZ, R5, P4 ;  /* 0x000000ffff417224 */ /* 0x000fe200020e0605 */
[----:B------:R1:W5:Y:S01]  /*cb40*/  LD.E.128 R8, desc[UR20][R4.64] ;  /* 0x0000001404087980 */ /* 0x000362000c101d00 */
[----:B------:R-:W-:-:S02]  /*cb50*/  UIMAD UR4, UR14, UR10, URZ ;  /* 0x0000000a0e0472a4 */ /* 0x000fc4000f8e023f */
[----:B------:R-:W-:Y:S01]  /*cb60*/  UIMAD.WIDE.U32 UR8, UR18, UR10, UR8 ;  /* 0x0000000a120872a5 */ /* 0x000fe2000f8e0008 */
[----:B------:R-:W5:Y:S01]  /*cb70*/  LD.E.128 R12, desc[UR20][R12.64] ;  /* 0x000000140c0c7980 */ /* 0x000f62000c101d00 */
[----:B------:R-:W-:-:S03]  /*cb80*/  UIMAD UR4, UR18, UR11, UR4 ;  /* 0x0000000b120472a4 */ /* 0x000fc6000f8e0204 */
[----:B------:R-:W-:Y:S01]  /*cb90*/  ULDC.64 UR10, c[0x0][0xaf0] ;  /* 0x0002bc00000a7ab9 */ /* 0x000fe20000000a00 */
[----:B------:R-:W5:Y:S01]  /*cba0*/  LD.E.128 R24, desc[UR20][R24.64] ;  /* 0x0000001418187980 */ /* 0x000f62000c101d00 */
[----:B-1----:R-:W-:-:S03]  /*cbb0*/  IMAD.U32 R5, RZ, RZ, UR17 ;  /* 0x00000011ff057e24 */ /* 0x002fc6000f8e00ff */
[----:B------:R-:W5:Y:S01]  /*cbc0*/  LD.E.128 R28, desc[UR20][R28.64] ;  /* 0x000000141c1c7980 */ /* 0x000f62000c101d00 */
[----:B------:R-:W-:Y:S01]  /*cbd0*/  IMAD R4, R5, 0x80, R0 ;  /* 0x0000008005047824 */ /* 0x000fe200078e0200 */
[----:B------:R-:W-:Y:S02]  /*cbe0*/  UIADD3 UR9, UR9, UR4, URZ ;  /* 0x0000000409097290 */ /* 0x000fe4000fffe03f */
[----:B------:R-:W5:Y:S01]  /*cbf0*/  LD.E.128 R32, desc[UR20][R32.64] ;  /* 0x0000001420207980 */ /* 0x000f62000c101d00 */
[----:B---3--:R-:W-:Y:S01]  /*cc00*/  @P1 IMAD.HI.U32 R0, R4, R3, RZ ;  /* 0x0000000304001227 */ /* 0x008fe200078e00ff */
[----:B------:R-:W-:Y:S02]  /*cc10*/  UIMAD UR4, UR16, UR10, URZ ;  /* 0x0000000a100472a4 */ /* 0x000fe4000f8e023f */
[----:B------:R-:W-:Y:S01]  /*cc20*/  UIMAD.WIDE.U32 UR8, UR15, UR10, UR8 ;  /* 0x0000000a0f0872a5 */ /* 0x000fe2000f8e0008 */
[----:B------:R-:W-:Y:S01]  /*cc30*/  IMAD.MOV.U32 R5, RZ, RZ, R4 ;  /* 0x000000ffff057224 */ /* 0x000fe200078e0004 */
[----:B0-----:R-:W-:Y:S01]  /*cc40*/  @P1 SHF.R.U32.HI R5, RZ, R19, R0 ;  /* 0x00000013ff051219 */ /* 0x001fe20000011600 */
[----:B------:R-:W-:Y:S01]  /*cc50*/  UIMAD UR4, UR15, UR11, UR4 ;  /* 0x0000000b0f0472a4 */ /* 0x000fe2000f8e0204 */
[----:B------:R-:W5:Y:S02]  /*cc60*/  LD.E.128 R36, desc[UR20][R36.64] ;  /* 0x0000001424247980 */ /* 0x000f64000c101d00 */
[--C-:B------:R-:W-:Y:S01]  /*cc70*/  SHF.R.S32.HI R0, RZ, 0x1f, R5.reuse ;  /* 0x0000001fff007819 */ /* 0x100fe20000011405 */
[----:B------:R-:W-:Y:S01]  /*cc80*/  UIADD3 UR4, UR9, UR4, URZ ;  /* 0x0000000409047290 */ /* 0x000fe2000fffe03f */
[----:B------:R-:W-:Y:S01]  /*cc90*/  IMAD.MOV R19, RZ, RZ, -R5 ;  /* 0x000000ffff137224 */ /* 0x000fe200078e0a05 */
[----:B------:R-:W5:Y:S01]  /*cca0*/  LD.E.128 R40, desc[UR20][R40.64] ;  /* 0x0000001428287980 */ /* 0x000f62000c101d00 */
[----:B--2---:R-:W-:-:S02]  /*ccb0*/  IMAD.U32 R2, RZ, RZ, UR8 ;  /* 0x00000008ff027e24 */ /* 0x004fc4000f8e00ff */
[----:B------:R-:W-:Y:S01]  /*ccc0*/  IMAD.U32 R3, RZ, RZ, UR9 ;  /* 0x00000009ff037e24 */ /* 0x000fe2000f8e00ff */
[----:B------:R-:W-:Y:S01]  /*ccd0*/  ULDC.64 UR8, c[0x0][0xae0] ;  /* 0x0002b80000087ab9 */ /* 0x000fe20000000a00 */
[----:B------:R-:W-:Y:S01]  /*cce0*/  IMAD R19, R80, R19, R4 ;  /* 0x0000001350137224 */ /* 0x000fe200078e0204 */
[----:B------:R-:W5:Y:S01]  /*ccf0*/  LD.E.128 R44, desc[UR20][R44.64] ;  /* 0x000000142c2c7980 */ /* 0x000f62000c101d00 */
[----:B------:R-:W-:Y:S02]  /*cd00*/  IMAD R0, R0, UR8, RZ ;  /* 0x0000000800007c24 */ /* 0x000fe4000f8e02ff */
[----:B------:R-:W-:Y:S01]  /*cd10*/  IMAD.U32 R3, RZ, RZ, UR4 ;  /* 0x00000004ff037e24 */ /* 0x000fe2000f8e00ff */
[----:B------:R-:W5:Y:S01]  /*cd20*/  LD.E.128 R68, desc[UR20][R68.64] ;  /* 0x0000001444447980 */ /* 0x000f62000c101d00 */
[C---:B------:R-:W-:Y:S01]  /*cd30*/  IMAD R21, R5.reuse, UR9, R0 ;  /* 0x0000000905157c24 */ /* 0x040fe2000f8e0200 */
[----:B------:R-:W-:Y:S02]  /*cd40*/  SHF.R.S32.HI R0, RZ, 0x1f, R19 ;  /* 0x0000001fff007819 */ /* 0x000fe40000011413 */
[----:B------:R-:W5:Y:S01]  /*cd50*/  LD.E.128 R48, desc[UR20][R48.64] ;  /* 0x0000001430307980 */ /* 0x000f62000c101d00 */
[----:B------:R-:W-:Y:S01]  /*cd60*/  IMAD.WIDE.U32 R2, R5, UR8, R2 ;  /* 0x0000000805027c25 */ /* 0x000fe2000f8e0002 */
[----:B------:R-:W-:-:S02]  /*cd70*/  ULDC.64 UR8, c[0x0][0xad8] ;  /* 0x0002b60000087ab9 */ /* 0x000fc40000000a00 */
[----:B------:R-:W5:Y:S04]  /*cd80*/  LD.E.128 R52, desc[UR20][R52.64] ;  /* 0x0000001434347980 */ /* 0x000f68000c101d00 */
[----:B------:R-:W5:Y:S04]  /*cd90*/  LD.E.128 R56, desc[UR20][R56.64] ;  /* 0x0000001438387980 */ /* 0x000f68000c101d00 */
[----:B------:R-:W5:Y:S04]  /*cda0*/  LD.E.128 R76, desc[UR20][R76.64] ;  /* 0x000000144c4c7980 */ /* 0x000f68000c101d00 */
[----:B------:R-:W5:Y:S04]  /*cdb0*/  LD.E.128 R72, desc[UR20][R72.64] ;  /* 0x0000001448487980 */ /* 0x000f68000c101d00 */
[----:B------:R-:W5:Y:S04]  /*cdc0*/  LD.E.128 R64, desc[UR20][R64.64] ;  /* 0x0000001440407980 */ /* 0x000f68000c101d00 */
[----:B------:R-:W5:Y:S01]  /*cdd0*/  LD.E.128 R60, desc[UR20][R60.64] ;  /* 0x000000143c3c7980 */ /* 0x000f62000c101d00 */
[----:B------:R-:W-:Y:S01]  /*cde0*/  IMAD.U32 R82, RZ, RZ, UR17 ;  /* 0x00000011ff527e24 */ /* 0x000fe2000f8e00ff */
[----:B------:R-:W-:Y:S01]  /*cdf0*/  BSSY B1, `(.L_x_415) ;  /* 0x000002d000017945 */ /* 0x000fe20003800000 */
[----:B------:R-:W-:Y:S01]  /*ce00*/  IMAD.IADD R3, R3, 0x1, R21 ;  /* 0x0000000103037824 */ /* 0x000fe200078e0215 */
[----:B------:R-:W-:Y:S01]  /*ce10*/  @!PT LDS RZ, [RZ] ;  /* 0x00000000fffff984 */ /* 0x000fe20000000800 */
[----:B------:R-:W-:Y:S01]  /*ce20*/  @!PT LDS RZ, [RZ] ;  /* 0x00000000fffff984 */ /* 0x000fe20000000800 */
[----:B------:R-:W-:Y:S01]  /*ce30*/  @!PT LDS RZ, [RZ] ;  /* 0x00000000fffff984 */ /* 0x000fe20000000800 */
[----:B------:R-:W-:Y:S01]  /*ce40*/  @!PT LDS RZ, [RZ] ;  /* 0x00000000fffff984 */ /* 0x000fe20000000800 */
[----:B------:R0:W-:Y:S06]  /*ce50*/  MEMBAR.ALL.CTA ;  /* 0x0000000000007992 */ /* 0x0001ec0000008000 */
[----:B0-----:R-:W0:Y:S01]  /*ce60*/  FENCE.VIEW.ASYNC.S ;  /* 0x00000000000073c6 */ /* 0x001e220000000000 */
[----:B------:R-:W-:-:S02]  /*ce70*/  IMAD R4, R0, UR8, RZ ;  /* 0x0000000800047c24 */ /* 0x000fc4000f8e02ff */
[----:B------:R-:W-:Y:S02]  /*ce80*/  IMAD R82, R82, 0x80, R217 ;  /* 0x0000008052527824 */ /* 0x000fe400078e02d9 */
[C---:B------:R-:W-:Y:S02]  /*ce90*/  IMAD R5, R19.reuse, UR9, R4 ;  /* 0x0000000913057c24 */ /* 0x040fe4000f8e0204 */
[----:B------:R-:W-:Y:S01]  /*cea0*/  IMAD.WIDE.U32 R2, R19, UR8, R2 ;  /* 0x0000000813027c25 */ /* 0x000fe2000f8e0002 */
[----:B------:R-:W-:Y:S01]  /*ceb0*/  ISETP.GE.AND P2, PT, R82, R83, PT ;  /* 0x000000535200720c */ /* 0x000fe20003f46270 */
[----:B------:R-:W-:Y:S02]  /*cec0*/  ULDC.64 UR8, c[0x0][0xa80] ;  /* 0x0002a00000087ab9 */ /* 0x000fe40000000a00 */
[----:B------:R-:W-:Y:S01]  /*ced0*/  IMAD.IADD R3, R3, 0x1, R5 ;  /* 0x0000000103037824 */ /* 0x000fe200078e0205 */
[----:B------:R-:W-:Y:S01]  /*cee0*/  LEA R6, P3, R2, UR8, 0x1 ;  /* 0x0000000802067c11 */ /* 0x000fe2000f8608ff */
[----:B------:R-:W-:-:S02]  /*cef0*/  VIADD R152, R152, 0x38820 ;  /* 0x0003882098987836 */ /* 0x000fc40000000000 */
[----:B------:R-:W-:Y:S01]  /*cf00*/  VIADD R0, R82, 0x20 ;  /* 0x0000002052007836 */ /* 0x000fe20000000000 */
[----:B------:R-:W-:Y:S01]  /*cf10*/  LEA.HI.X R19, R2, UR9, R3, 0x1, P3 ;  /* 0x0000000902137c11 */ /* 0x000fe200098f0c03 */
[----:B0-----:R0:W1:Y:S01]  /*cf20*/  SHFL.IDX PT, R85, R6, RZ, 0x181f ;  /* 0x00181fff06557589 */ /* 0x00106200000e0000 */
[----:B------:R-:W-:Y:S02]  /*cf30*/  PRMT R152, RZ, 0x654, R152 ;  /* 0x00000654ff987816 */ /* 0x000fe40000000098 */
[-C--:B------:R-:W-:Y:S01]  /*cf40*/  ISETP.GE.AND P1, PT, R0, R83.reuse, PT ;  /* 0x000000530000720c */ /* 0x080fe20003f26270 */
[----:B------:R-:W-:Y:S01]  /*cf50*/  VIADD R0, R82, 0x40 ;  /* 0x0000004052007836 */ /* 0x000fe20000000000 */
[----:B------:R0:W2:Y:S01]  /*cf60*/  SHFL.IDX PT, R81, R19, RZ, 0x181f ;  /* 0x00181fff13517589 */ /* 0x0000a200000e0000 */
[----:B------:R0:W-:Y:S03]  /*cf70*/  SYNCS.ARRIVE.TRANS64.RED.A1T0 RZ, [R152+URZ], RZ ;  /* 0x000000ff98ff79a7 */ /* 0x0001e6000810043f */
        /* <DEDUP_REMOVED lines=10> */
[----:B------:R-:W-:-:S03]  /*d020*/  @!P4 LEA R4, P6, R23, R85, 0x1 ;  /* 0x000000551704c211 */ /* 0x000fc600078c08ff */
[----:B-----5:R3:W-:Y:S01]  /*d030*/  @!P5 ST.E.128 desc[UR8][R2.64], R8 ;  /* 0x000000080200d985 */ /* 0x0207e2000c101d08 */
[----:B------:R-:W-:Y:S02]  /*d040*/  @!P4 LEA.HI.X R5, R23, R81, R229, 0x1, P6 ;  /* 0x000000511705c211 */ /* 0x000fe400030f0ce5 */
[----:B------:R-:W-:-:S03]  /*d050*/  @!P3 LEA R20, P6, R22, R85, 0x1 ;  /* 0x000000551614b211 */ /* 0x000fc600078c08ff */
[----:B------:R3:W-:Y:S01]  /*d060*/  @!P4 ST.E.128 desc[UR8][R4.64], R32 ;  /* 0x000000200400c985 */ /* 0x0007e2000c101d08 */
[----:B------:R-:W-:Y:S02]  /*d070*/  @!P3 LEA.HI.X R21, R22, R81, R228, 0x1, P6 ;  /* 0x000000511615b211 */ /* 0x000fe400030f0ce4 */
[----:B------:R-:W-:-:S03]  /*d080*/  @!P2 LEA R80, P6, R212, R85, 0x1 ;  /* 0x00000055d450a211 */ /* 0x000fc600078c08ff */
[----:B------:R3:W-:Y:S01]  /*d090*/  @!P3 ST.E.128 desc[UR8][R20.64], R68 ;  /* 0x000000441400b985 */ /* 0x0007e2000c101d08 */
[----:B------:R-:W-:-:S05]  /*d0a0*/  @!P2 LEA.HI.X R81, R212, R81, R227, 0x1, P6 ;  /* 0x00000051d451a211 */ /* 0x000fca00030f0ce3 */
[----:B------:R3:W-:Y:S04]  /*d0b0*/  @!P2 ST.E.128 desc[UR8][R80.64], R76 ;  /* 0x0000004c5000a985 */ /* 0x0007e8000c101d08 */
.L_x_416:
[----:B------:R-:W-:Y:S05]  /*d0c0*/  BSYNC B1 ;  /* 0x0000000000017941 */ /* 0x000fea0003800000 */
.L_x_415:
        /* <DEDUP_REMOVED lines=11> */
[C---:B------:R-:W-:Y:S02]  /*d180*/  @!P3 LEA R4, P5, R23.reuse, R9, 0x1 ;  /* 0x000000091704b211 */ /* 0x040fe400078a08ff */
[----:B----4-:R-:W-:Y:S02]  /*d190*/  @!P4 LEA.HI.X R3, R18, R11, R230, 0x1, P6 ;  /* 0x0000000b1203c211 */ /* 0x010fe400030f0ce6 */
[----:B------:R-:W-:Y:S02]  /*d1a0*/  @!P2 LEA R8, P6, R22, R9, 0x1 ;  /* 0x000000091608a211 */ /* 0x000fe400078c08ff */
[----:B------:R-:W-:Y:S01]  /*d1b0*/  @!P3 LEA.HI.X R5, R23, R11, R229, 0x1, P5 ;  /* 0x0000000b1705b211 */ /* 0x000fe200028f0ce5 */
[----:B------:R0:W-:Y:S01]  /*d1c0*/  @!P4 ST.E.128 desc[UR8][R2.64], R12 ;  /* 0x0000000c0200c985 */ /* 0x0001e2000c101d08 */
[----:B------:R-:W-:-:S02]  /*d1d0*/  @!P1 LEA R10, P5, R212, R9, 0x1 ;  /* 0x00000009d40a9211 */ /* 0x000fc400078a08ff */
[-C--:B------:R-:W-:Y:S01]  /*d1e0*/  @!P2 LEA.HI.X R9, R22, R11.reuse, R228, 0x1, P6 ;  /* 0x0000000b1609a211 */ /* 0x080fe200030f0ce4 */
[----:B------:R0:W-:Y:S01]  /*d1f0*/  @!P3 ST.E.128 desc[UR8][R4.64], R36 ;  /* 0x000000240400b985 */ /* 0x0001e2000c101d08 */
[----:B------:R-:W-:-:S03]  /*d200*/  @!P1 LEA.HI.X R11, R212, R11, R227, 0x1, P5 ;  /* 0x0000000bd40b9211 */ /* 0x000fc600028f0ce3 */
[----:B------:R0:W-:Y:S04]  /*d210*/  @!P2 ST.E.128 desc[UR8][R8.64], R48 ;  /* 0x000000300800a985 */ /* 0x0001e8000c101d08 */
[----:B------:R0:W-:Y:S02]  /*d220*/  @!P1 ST.E.128 desc[UR8][R10.64], R72 ;  /* 0x000000480a009985 */ /* 0x0001e4000c101d08 */
.L_x_418:
[----:B------:R-:W-:Y:S05]  /*d230*/  BSYNC B1 ;  /* 0x0000000000017941 */ /* 0x000fea0003800000 */
.L_x_417:
[----:B0---4-:R0:W4:Y:S01]  /*d240*/  SHFL.IDX PT, R11, R19, 0x2, 0x181f ;  /* 0x00581f00130b7f89 */ /* 0x01112200000e0000 */
        /* <DEDUP_REMOVED lines=10> */
[CC--:B------:R-:W-:Y:S02]  /*d2f0*/  @!P2 LEA R4, P5, R23.reuse, R5.reuse, 0x1 ;  /* 0x000000051704a211 */ /* 0x0c0fe400078a08ff */
[----:B------:R-:W-:Y:S02]  /*d300*/  @!P1 LEA R8, P4, R22, R5, 0x1 ;  /* 0x0000000516089211 */ /* 0x000fe400078808ff */
[----:B----4-:R-:W-:Y:S02]  /*d310*/  @!P3 LEA.HI.X R3, R18, R11, R230, 0x1, P6 ;  /* 0x0000000b1203b211 */ /* 0x010fe400030f0ce6 */
[----:B------:R-:W-:Y:S02]  /*d320*/  @!P0 LEA R10, P6, R212, R5, 0x1 ;  /* 0x00000005d40a8211 */ /* 0x000fe400078c08ff */
[-C--:B------:R-:W-:Y:S01]  /*d330*/  @!P2 LEA.HI.X R5, R23, R11.reuse, R229, 0x1, P5 ;  /* 0x0000000b1705a211 */ /* 0x080fe200028f0ce5 */
[----:B------:R0:W-:Y:S01]  /*d340*/  @!P3 ST.E.128 desc[UR8][R2.64], R24 ;  /* 0x000000180200b985 */ /* 0x0001e2000c101d08 */
[----:B------:R-:W-:-:S02]  /*d350*/  @!P1 LEA.HI.X R9, R22, R11, R228, 0x1, P4 ;  /* 0x0000000b16099211 */ /* 0x000fc400020f0ce4 */
[----:B------:R-:W-:Y:S01]  /*d360*/  @!P0 LEA.HI.X R11, R212, R11, R227, 0x1, P6 ;  /* 0x0000000bd40b8211 */ /* 0x000fe200030f0ce3 */
[----:B------:R0:W-:Y:S04]  /*d370*/  @!P2 ST.E.128 desc[UR8][R4.64], R40 ;  /* 0x000000280400a985 */ /* 0x0001e8000c101d08 */
[----:B------:R0:W-:Y:S04]  /*d380*/  @!P1 ST.E.128 desc[UR8][R8.64], R52 ;  /* 0x0000003408009985 */ /* 0x0001e8000c101d08 */
[----:B------:R0:W-:Y:S02]  /*d390*/  @!P0 ST.E.128 desc[UR8][R10.64], R64 ;  /* 0x000000400a008985 */ /* 0x0001e4000c101d08 */
.L_x_420:
[----:B------:R-:W-:Y:S05]  /*d3a0*/  BSYNC B1 ;  /* 0x0000000000017941 */ /* 0x000fea0003800000 */
.L_x_419:
[----:B------:R-:W-:Y:S01]  /*d3b0*/  VIADD R0, R82, 0x60 ;  /* 0x0000006052007836 */ /* 0x000fe20000000000 */
[----:B0--3--:R-:W0:Y:S04]  /*d3c0*/  SHFL.IDX PT, R19, R19, 0x3, 0x181f ;  /* 0x00781f0013137f89 */ /* 0x009e2800000e0000 */
[----:B------:R-:W-:Y:S01]  /*d3d0*/  ISETP.GE.AND P0, PT, R0, R83, PT ;  /* 0x000000530000720c */ /* 0x000fe20003f06270 */
[----:B----4-:R3:W4:-:S12]  /*d3e0*/  SHFL.IDX PT, R11, R6, 0x3, 0x181f ;  /* 0x00781f00060b7f89 */ /* 0x01071800000e0000 */
[----:B---3--:R-:W-:Y:S05]  /*d3f0*/  @P0 BRA `(.L_x_421) ;  /* 0x0000001000040947 */ /* 0x008fea0003800000 */
[----:B------:R-:W-:Y:S01]  /*d400*/  ULDC UR4, c[0x0][0xac8] ;  /* 0x0002b20000047ab9 */ /* 0x000fe20000000800 */
[----:B------:R-:W-:Y:S01]  /*d410*/  ULDC.64 UR8, c[0x0][0x208] ;  /* 0x0000820000087ab9 */ /* 0x000fe20000000a00 */
[----:B------:R-:W-:Y:S02]  /*d420*/  ISETP.GE.AND P3, PT, R18, UR4, PT ;  /* 0x0000000412007c0c */ /* 0x000fe4000bf66270 */
[----:B------:R-:W-:Y:S02]  /*d430*/  ISETP.GE.AND P4, PT, R23, UR4, PT ;  /* 0x0000000417007c0c */ /* 0x000fe4000bf86270 */
[----:B------:R-:W-:-:S09]  /*d440*/  ISETP.GE.AND P5, PT, R22, UR4, PT ;  /* 0x0000000416007c0c */ /* 0x000fd2000bfa6270 */
[CC--:B----4-:R-:W-:Y:S02]  /*d450*/  @!P3 LEA R2, P0, R18.reuse, R11.reuse, 0x1 ;  /* 0x0000000b1202b211 */ /* 0x0d0fe400078008ff */
[C---:B------:R-:W-:Y:S02]  /*d460*/  @!P4 LEA R4, P1, R23.reuse, R11, 0x1 ;  /* 0x0000000b1704c211 */ /* 0x040fe400078208ff */
[----:B0-----:R-:W-:Y:S02]  /*d470*/  @!P3 LEA.HI.X R3, R18, R19, R230, 0x1, P0 ;  /* 0x000000131203b211 */ /* 0x001fe400000f0ce6 */
[----:B------:R-:W-:Y:S02]  /*d480*/  ISETP.GE.AND P0, PT, R212, UR4, PT ;  /* 0x00000004d4007c0c */ /* 0x000fe4000bf06270 */
[----:B------:R-:W-:Y:S01]  /*d490*/  @!P5 LEA R8, P2, R22, R11, 0x1 ;  /* 0x0000000b1608d211 */ /* 0x000fe200078408ff */
[----:B------:R3:W-:Y:S01]  /*d4a0*/  @!P3 ST.E.128 desc[UR8][R2.64], R28 ;  /* 0x0000001c0200b985 */ /* 0x0007e2000c101d08 */
[----:B------:R-:W-:-:S02]  /*d4b0*/  @!P4 LEA.HI.X R5, R23, R19, R229, 0x1, P1 ;  /* 0x000000131705c211 */ /* 0x000fc400008f0ce5 */
[----:B------:R-:W-:-:S03]  /*d4c0*/  @!P5 LEA.HI.X R9, R22, R19, R228, 0x1, P2 ;  /* 0x000000131609d211 */ /* 0x000fc600010f0ce4 */
[----:B------:R3:W-:Y:S04]  /*d4d0*/  @!P4 ST.E.128 desc[UR8][R4.64], R44 ;  /* 0x0000002c0400c985 */ /* 0x0007e8000c101d08 */
[----:B------:R3:W-:Y:S01]  /*d4e0*/  @!P5 ST.E.128 desc[UR8][R8.64], R56 ;  /* 0x000000380800d985 */ /* 0x0007e2000c101d08 */
[----:B------:R-:W-:Y:S05]  /*d4f0*/  @P0 BRA `(.L_x_421) ;  /* 0x0000000c00c40947 */ /* 0x000fea0003800000 */
[----:B---3--:R-:W-:Y:S01]  /*d500*/  LEA R2, P0, R212, R11, 0x1 ;  /* 0x0000000bd4027211 */ /* 0x008fe200078008ff */
[----:B------:R-:W-:-:S03]  /*d510*/  ULDC.64 UR8, c[0x0][0x208] ;  /* 0x0000820000087ab9 */ /* 0x000fc60000000a00 */
[----:B------:R-:W-:-:S05]  /*d520*/  LEA.HI.X R3, R212, R19, R227, 0x1, P0 ;  /* 0x00000013d4037211 */ /* 0x000fca00000f0ce3 */
[----:B------:R0:W-:Y:S01]  /*d530*/  ST.E.128 desc[UR8][R2.64], R60 ;  /* 0x0000003c02007985 */ /* 0x0001e2000c101d08 */
[----:B------:R-:W-:Y:S05]  /*d540*/  BRA `(.L_x_421) ;  /* 0x0000000c00b07947 */ /* 0x000fea0003800000 */
.L_x_413:
[----:B------:R-:W-:Y:S01]  /*d550*/  R2UR UR4, R216 ;  /* 0x00000000d80472ca */ /* 0x000fe200000e0000 */
[----:B------:R-:W-:Y:S01]  /*d560*/  ULDC.64 UR10, c[0x0][0xc00] ;  /* 0x00030000000a7ab9 */ /* 0x000fe20000000a00 */
[----:B------:R-:W-:Y:S01]  /*d570*/  R2UR UR7, R218 ;  /* 0x00000000da0772ca */ /* 0x000fe200000e0000 */
[----:B------:R-:W-:Y:S01]  /*d580*/  UISETP.NE.U32.AND UP0, UPT, UR10, URZ, UPT ;  /* 0x0000003f0a00728c */ /* 0x000fe2000bf05070 */
[----:B------:R-:W0:Y:S01]  /*d590*/  LDC R13, c[0x0][0xbe8] ;  /* 0x0002fa00ff0d7b82 */ /* 0x000e220000000800 */
[----:B------:R-:W-:Y:S01]  /*d5a0*/  ULDC.64 UR14, c[0x0][0x208] ;  /* 0x00008200000e7ab9 */ /* 0x000fe20000000a00 */
[----:B------:R-:W-:Y:S01]  /*d5b0*/  R2UR UR12, R214 ;  /* 0x00000000d60c72ca */ /* 0x000fe200000e0000 */
[----:B------:R-:W-:-:S06]  /*d5c0*/  UISETP.NE.AND.EX UP0, UPT, UR11, URZ, UPT, UP0 ;  /* 0x0000003f0b00728c */ /* 0x000fcc000bf05300 */
[----:B------:R-:W-:Y:S01]  /*d5d0*/  USHF.L.U32 UR8, UR4, 0x2, URZ ;  /* 0x0000000204087899 */ /* 0x000fe2000800063f */
[----:B------:R-:W-:Y:S01]  /*d5e0*/  PLOP3.LUT P2, PT, PT, PT, UP0, 0x80, 0x0 ;  /* 0x000000000000781c */ /* 0x000fe20003f4f008 */
[----:B------:R-:W-:Y:S02]  /*d5f0*/  USHF.L.U64.HI UR9, UR4, 0x2, UR7 ;  /* 0x0000000204097899 */ /* 0x000fe40008010207 */
[----:B------:R-:W-:-:S04]  /*d600*/  UIADD3 UR4, UP1, UR8, UR10, URZ ;  /* 0x0000000a08047290 */ /* 0x000fc8000ff3e03f */
[----:B------:R-:W-:Y:S02]  /*d610*/  UIADD3.X UR7, UR9, UR11, URZ, UP1, !UPT ;  /* 0x0000000b09077290 */ /* 0x000fe40008ffe43f */
[----:B------:R-:W-:Y:S01]  /*d620*/  IMAD.U32 R2, RZ, RZ, UR4 ;  /* 0x00000004ff027e24 */ /* 0x000fe2000f8e00ff */
[----:B------:R-:W-:-:S03]  /*d630*/  ULDC.64 UR10, c[0x0][0xc08] ;  /* 0x00030200000a7ab9 */ /* 0x000fc60000000a00 */
[----:B------:R-:W-:-:S05]  /*d640*/  IMAD.U32 R3, RZ, RZ, UR7 ;  /* 0x00000007ff037e24 */ /* 0x000fca000f8e00ff */
[----:B------:R-:W2:Y:S01]  /*d650*/  @P2 LDG.E R6, desc[UR14][R2.64] ;  /* 0x0000000e02062981 */ /* 0x000ea2000c1e1900 */
[----:B------:R-:W-:Y:S01]  /*d660*/  UISETP.NE.U32.AND UP1, UPT, UR10, URZ, UPT ;  /* 0x0000003f0a00728c */ /* 0x000fe2000bf25070 */
[----:B0-----:R-:W-:Y:S01]  /*d670*/  ISETP.NE.AND P0, PT, R13, 0x1, PT ;  /* 0x000000010d00780c */ /* 0x001fe20003f05270 */
[----:B------:R-:W-:Y:S02]  /*d680*/  ULDC UR4, c[0x0][0xa88] ;  /* 0x0002a20000047ab9 */ /* 0x000fe40000000800 */
[----:B------:R-:W-:Y:S01]  /*d690*/  UISETP.NE.AND.EX UP1, UPT, UR11, URZ, UPT, UP1 ;  /* 0x0000003f0b00728c */ /* 0x000fe2000bf25310 */
[----:B------:R-:W-:Y:S01]  /*d6a0*/  IMAD.U32 R0, RZ, RZ, UR4 ;  /* 0x00000004ff007e24 */ /* 0x000fe2000f8e00ff */
[----:B------:R-:W-:-:S04]  /*d6b0*/  UMOV UR4, URZ ;  /* 0x0000003f00047c82 */ /* 0x000fc80008000000 */
[----:B------:R-:W-:-:S04]  /*d6c0*/  PLOP3.LUT P3, PT, PT, PT, UP1, 0x80, 0x0 ;  /* 0x000000000000781c */ /* 0x000fc80003f6f018 */
[----:B------:R-:W0:Y:S01]  /*d6d0*/  @P0 LDC R11, c[0x0][0xbec] ;  /* 0x0002fb00ff0b0b82 */ /* 0x000e220000000800 */
[----:B------:R-:W-:-:S04]  /*d6e0*/  @UP1 UIADD3 UR8, UP2, UR8, UR10, URZ ;  /* 0x0000000a08081290 */ /* 0x000fc8000ff5e03f */
[----:B------:R-:W-:Y:S02]  /*d6f0*/  @UP1 UIADD3.X UR9, UR9, UR11, URZ, UP2, !UPT ;  /* 0x0000000b09091290 */ /* 0x000fe400097fe43f */
[----:B------:R-:W-:-:S04]  /*d700*/  MOV R4, UR8 ;  /* 0x0000000800047c02 */ /* 0x000fc80008000f00 */
[----:B------:R-:W-:Y:S01]  /*d710*/  IMAD.U32 R5, RZ, RZ, UR9 ;  /* 0x00000009ff057e24 */ /* 0x000fe2000f8e00ff */
[----:B------:R-:W-:Y:S01]  /*d720*/  USHF.R.S32.HI UR11, URZ, 0x1f, UR12 ;  /* 0x0000001f3f0b7899 */ /* 0x000fe2000801140c */
[----:B------:R-:W-:-:S03]  /*d730*/  ISETP.GE.AND P1, PT, R231, 0x80, PT ;  /* 0x00000080e700780c */ /* 0x000fc60003f26270 */
[----:B------:R1:W5:Y:S01]  /*d740*/  @P3 LDG.E R0, desc[UR14][R4.64] ;  /* 0x0000000e04003981 */ /* 0x000362000c1e1900 */
[----:B--2---:R-:W-:-:S13]  /*d750*/  @P2 R2UR UR4, R6 ;  /* 0x00000000060422ca */ /* 0x004fda00000e0000 */
[----:B------:R-:W-:Y:S01]  /*d760*/  USHF.R.S32.HI UR10, URZ, 0x1f, UR4 ;  /* 0x0000001f3f0a7899 */ /* 0x000fe20008011404 */
[----:B01----:R-:W-:Y:S11]  /*d770*/  @P3 BRA `(.L_x_422) ;  /* 0x0000000000143947 */ /* 0x003ff60003800000 */
[----:B------:R-:W-:Y:S05]  /*d780*/  @!P2 BRA `(.L_x_422) ;  /* 0x000000000010a947 */ /* 0x000fea0003800000 */
[----:B------:R-:W-:Y:S02]  /*d790*/  ULDC.64 UR8, c[0x0][0x208] ;  /* 0x0000820000087ab9 */ /* 0x000fe40000000a00 */
[----:B------:R-:W2:Y:S04]  /*d7a0*/  LDG.E R5, desc[UR8][R2.64] ;  /* 0x0000000802057981 */ /* 0x000ea8000c1e1900 */
[----:B-----5:R-:W2:Y:S02]  /*d7b0*/  LDG.E R0, desc[UR8][R2.64+0x4] ;  /* 0x0000040802007981 */ /* 0x020ea4000c1e1900 */
[----:B--2---:R-:W-:-:S07]  /*d7c0*/  IMAD.IADD R0, R0, 0x1, -R5 ;  /* 0x0000000100007824 */ /* 0x004fce00078e0a05 */
.L_x_422:
[----:B------:R-:W-:Y:S01]  /*d7d0*/  R2UR UR8, R216 ;  /* 0x00000000d80872ca */ /* 0x000fe200000e0000 */
[----:B------:R-:W-:Y:S01]  /*d7e0*/  BSSY B1, `(.L_x_423) ;  /* 0x0000032000017945 */ /* 0x000fe20003800000 */
[----:B------:R-:W-:-:S11]  /*d7f0*/  R2UR UR7, R218 ;  /* 0x00000000da0772ca */ /* 0x000fd600000e0000 */
[----:B------:R-:W-:Y:S02]  /*d800*/  USEL UR12, UR8, URZ, !UP0 ;  /* 0x0000003f080c7287 */ /* 0x000fe4000c000000 */
[----:B------:R-:W-:Y:S01]  /*d810*/  USEL UR13, UR7, URZ, !UP0 ;  /* 0x0000003f070d7287 */ /* 0x000fe2000c000000 */
[----:B------:R-:W-:Y:S11]  /*d820*/  @P1 BRA `(.L_x_424) ;  /* 0x0000000000b41947 */ /* 0x000ff60003800000 */
[----:B------:R-:W0:Y:S01]  /*d830*/  S2R R3, SR_TID.X ;  /* 0x0000000000037919 */ /* 0x000e220000002100 */
[----:B------:R-:W1:Y:S01]  /*d840*/  LDC R9, c[0x0][0xbe8] ;  /* 0x0002fa00ff097b82 */ /* 0x000e620000000800 */
[----:B------:R-:W-:-:S13]  /*d850*/  R2UR UR7, R215 ;  /* 0x00000000d70772ca */ /* 0x000fda00000e0000 */
[----:B------:R-:W-:-:S04]  /*d860*/  IMAD.U32 R2, RZ, RZ, UR7 ;  /* 0x00000007ff027e24 */ /* 0x000fc8000f8e00ff */
[----:B0-----:R-:W-:Y:S02]  /*d870*/  IMAD R2, R2, 0x80, R3 ;  /* 0x0000008002027824 */ /* 0x001fe400078e0203 */
[----:B-1---5:R-:W-:Y:S02]  /*d880*/  IMAD R3, R0, R9, RZ ;  /* 0x0000000900037224 */ /* 0x022fe400078e02ff */
[----:B------:R-:W-:-:S05]  /*d890*/  VIADD R4, R2, 0xffffff80 ;  /* 0xffffff8002047836 */ /* 0x000fca0000000000 */
[----:B------:R-:W-:-:S13]  /*d8a0*/  ISETP.GE.AND P1, PT, R4, R3, PT ;  /* 0x000000030400720c */ /* 0x000fda0003f26270 */
[----:B------:R-:W-:Y:S05]  /*d8b0*/  @P1 BRA `(.L_x_424) ;  /* 0x0000000000901947 */ /* 0x000fea0003800000 */
[----:B------:R-:W-:Y:S01]  /*d8c0*/  ISETP.NE.AND P1, PT, R9, 0x1, PT ;  /* 0x000000010900780c */ /* 0x000fe20003f25270 */
[----:B------:R-:W-:Y:S01]  /*d8d0*/  ULDC.64 UR14, c[0x0][0xb90] ;  /* 0x0002e400000e7ab9 */ /* 0x000fe20000000a00 */
[----:B------:R-:W-:Y:S01]  /*d8e0*/  R2UR UR16, R214 ;  /* 0x00000000d61072ca */ /* 0x000fe200000e0000 */
[----:B------:R-:W-:Y:S01]  /*d8f0*/  UIMAD UR7, UR11, UR14, URZ ;  /* 0x0000000e0b0772a4 */ /* 0x000fe2000f8e023f */
[----:B------:R-:W-:Y:S01]  /*d900*/  IMAD.MOV.U32 R2, RZ, RZ, R4 ;  /* 0x000000ffff027224 */ /* 0x000fe200078e0004 */
[----:B------:R-:W-:Y:S01]  /*d910*/  UMOV UR8, UR4 ;  /* 0x0000000400087c82 */ /* 0x000fe20008000000 */
[----:B------:R-:W-:-:S07]  /*d920*/  UMOV UR9, UR10 ;  /* 0x0000000a00097c82 */ /* 0x000fce0008000000 */
[----:B------:R-:W0:Y:S02]  /*d930*/  @P1 LDC R3, c[0x0][0xbec] ;  /* 0x0002fb00ff031b82 */ /* 0x000e240000000800 */
[----:B------:R-:W-:Y:S02]  /*d940*/  UIMAD.WIDE.U32 UR8, UR16, UR14, UR8 ;  /* 0x0000000e100872a5 */ /* 0x000fe4000f8e0008 */
[----:B------:R-:W-:-:S03]  /*d950*/  UIMAD UR7, UR16, UR15, UR7 ;  /* 0x0000000f100772a4 */ /* 0x000fc6000f8e0207 */
[----:B------:R-:W-:Y:S01]  /*d960*/  ULDC.64 UR14, c[0x0][0xb98] ;  /* 0x0002e600000e7ab9 */ /* 0x000fe20000000a00 */
[----:B------:R-:W1:Y:S01]  /*d970*/  @P1 LDC R6, c[0x0][0xbf0] ;  /* 0x0002fc00ff061b82 */ /* 0x000e620000000800 */
[----:B------:R-:W-:Y:S02]  /*d980*/  UIADD3 UR9, UR9, UR7, URZ ;  /* 0x0000000709097290 */ /* 0x000fe4000fffe03f */
[----:B------:R-:W-:Y:S02]  /*d990*/  UIMAD UR7, UR13, UR14, URZ ;  /* 0x0000000e0d0772a4 */ /* 0x000fe4000f8e023f */
[----:B------:R-:W-:Y:S02]  /*d9a0*/  UIMAD.WIDE.U32 UR8, UR12, UR14, UR8 ;  /* 0x0000000e0c0872a5 */ /* 0x000fe4000f8e0008 */
[----:B------:R-:W-:Y:S01]  /*d9b0*/  UIMAD UR7, UR12, UR15, UR7 ;  /* 0x0000000f0c0772a4 */ /* 0x000fe2000f8e0207 */
[----:B------:R-:W-:Y:S02]  /*d9c0*/  ULDC.64 UR16, c[0x0][0x208] ;  /* 0x0000820000107ab9 */ /* 0x000fe40000000a00 */
[----:B------:R-:W-:Y:S01]  /*d9d0*/  ULDC.64 UR14, c[0x0][0xb88] ;  /* 0x0002e200000e7ab9 */ /* 0x000fe20000000a00 */
[----:B0-----:R-:W-:-:S05]  /*d9e0*/  @P1 IMAD.HI.U32 R3, R4, R3, RZ ;  /* 0x0000000304031227 */ /* 0x001fca00078e00ff */
[----:B-1----:R-:W-:Y:S01]  /*d9f0*/  @P1 SHF.R.U32.HI R2, RZ, R6, R3 ;  /* 0x00000006ff021219 */ /* 0x002fe20000011603 */
[----:B------:R-:W-:-:S03]  /*da00*/  IMAD.U32 R6, RZ, RZ, UR7 ;  /* 0x00000007ff067e24 */ /* 0x000fc6000f8e00ff */
[--C-:B------:R-:W-:Y:S01]  /*da10*/  SHF.R.S32.HI R3, RZ, 0x1f, R2.reuse ;  /* 0x0000001fff037819 */ /* 0x100fe20000011402 */
[----:B------:R-:W-:Y:S01]  /*da20*/  IMAD.MOV R5, RZ, RZ, -R2 ;  /* 0x000000ffff057224 */ /* 0x000fe200078e0a02 */
[----:B------:R-:W-:-:S03]  /*da30*/  IADD3 R2, P1, R2, UR8, RZ ;  /* 0x0000000802027c10 */ /* 0x000fc6000ff3e0ff */
[----:B------:R-:W-:Y:S01]  /*da40*/  IMAD R5, R9, R5, R4 ;  /* 0x0000000509057224 */ /* 0x000fe200078e0204 */
[----:B------:R-:W-:Y:S01]  /*da50*/  IADD3.X R3, R3, UR9, R6, P1, !PT ;  /* 0x0000000903037c10 */ /* 0x000fe20008ffe406 */
[----:B------:R-:W-:-:S03]  /*da60*/  ULDC.64 UR8, c[0x0][0xb50] ;  /* 0x0002d40000087ab9 */ /* 0x000fc60000000a00 */
[----:B------:R-:W-:Y:S01]  /*da70*/  SHF.R.S32.HI R4, RZ, 0x1f, R5 ;  /* 0x0000001fff047819 */ /* 0x000fe20000011405 */
[----:B------:R-:W-:-:S04]  /*da80*/  IMAD.WIDE.U32 R2, R5, UR14, R2 ;  /* 0x0000000e05027c25 */ /* 0x000fc8000f8e0002 */
[----:B------:R-:W-:-:S04]  /*da90*/  IMAD R4, R4, UR14, RZ ;  /* 0x0000000e04047c24 */ /* 0x000fc8000f8e02ff */
[----:B------:R-:W-:Y:S01]  /*daa0*/  IMAD R9, R5, UR15, R4 ;  /* 0x0000000f05097c24 */ /* 0x000fe2000f8e0204 */
[----:B------:R-:W-:-:S03]  /*dab0*/  LEA R4, P1, R2, UR8, 0x2 ;  /* 0x0000000802047c11 */ /* 0x000fc6000f8210ff */
[----:B------:R-:W-:-:S05]  /*dac0*/  IMAD.IADD R3, R3, 0x1, R9 ;  /* 0x0000000103037824 */ /* 0x000fca00078e0209 */
[----:B------:R-:W-:Y:S01]  /*dad0*/  LEA.HI.X R5, R2, UR9, R3, 0x2, P1 ;  /* 0x0000000902057c11 */ /* 0x000fe200088f1403 */
[----:B------:R-:W-:-:S05]  /*dae0*/  IMAD.MOV.U32 R3, RZ, RZ, -0x800000 ;  /* 0xff800000ff037424 */ /* 0x000fca00078e00ff */
[----:B------:R0:W-:Y:S02]  /*daf0*/  STG.E desc[UR16][R4.64], R3 ;  /* 0x0000000304007986 */ /* 0x0001e4000c101910 */
.L_x_424:
[----:B------:R-:W-:Y:S05]  /*db00*/  BSYNC B1 ;  /* 0x0000000000017941 */ /* 0x000fea0003800000 */
.L_x_423:
[----:B------:R-:W-:Y:S01]  /*db10*/  R2UR UR16, R215 ;  /* 0x00000000d71072ca */ /* 0x000fe200000e0000 */
[----:B0-----:R-:W0:Y:S01]  /*db20*/  @P0 LDC R3, c[0x0][0xbf0] ;  /* 0x0002fc00ff030b82 */ /* 0x001e220000000800 */
[----:B------:R-:W-:Y:S01]  /*db30*/  ULDC.64 UR14, c[0x0][0xaa0] ;  /* 0x0002a800000e7ab9 */ /* 0x000fe20000000a00 */
[----:B------:R-:W-:Y:S01]  /*db40*/  R2UR UR17, R214 ;  /* 0x00000000d61172ca */ /* 0x000fe200000e0000 */
[----:B------:R-:W-:Y:S01]  /*db50*/  UIMAD UR7, UR10, UR14, URZ ;  /* 0x0000000e0a0772a4 */ /* 0x000fe2000f8e023f */
[----:B------:R-:W-:Y:S01]  /*db60*/  IMAD R2, R213, 0x20, R217 ;  /* 0x00000020d5027824 */ /* 0x000fe200078e02d9 */
[----:B------:R-:W-:Y:S01]  /*db70*/  UIMAD.WIDE.U32 UR8, UR4, UR14, URZ ;  /* 0x0000000e040872a5 */ /* 0x000fe2000f8e003f */
[----:B------:R-:W-:Y:S01]  /*db80*/  BSSY B1, `(.L_x_425) ;  /* 0x0000043000017945 */ /* 0x000fe20003800000 */
[----:B------:R-:W-:-:S03]  /*db90*/  UIMAD UR7, UR4, UR15, UR7 ;  /* 0x0000000f040772a4 */ /* 0x000fc6000f8e0207 */
[----:B------:R-:W-:Y:S01]  /*dba0*/  ULDC.64 UR14, c[0x0][0xae8] ;  /* 0x0002ba00000e7ab9 */ /* 0x000fe20000000a00 */
[----:B------:R-:W-:Y:S01]  /*dbb0*/  UIADD3 UR9, UR9, UR7, URZ ;  /* 0x0000000709097290 */ /* 0x000fe2000fffe03f */
[----:B------:R-:W-:Y:S01]  /*dbc0*/  IMAD.U32 R5, RZ, RZ, UR16 ;  /* 0x00000010ff057e24 */ /* 0x000fe2000f8e00ff */
[----:B------:R-:W-:Y:S02]  /*dbd0*/  UIMAD UR4, UR11, UR14, URZ ;  /* 0x0000000e0b0472a4 */ /* 0x000fe4000f8e023f */
[----:B------:R-:W-:Y:S01]  /*dbe0*/  UIMAD.WIDE.U32 UR8, UR17, UR14, UR8 ;  /* 0x0000000e110872a5 */ /* 0x000fe2000f8e0008 */
[----:B------:R-:W-:Y:S01]  /*dbf0*/  IMAD R6, R5, 0x80, R2 ;  /* 0x0000008005067824 */ /* 0x000fe200078e0202 */
[----:B------:R-:W-:Y:S01]  /*dc00*/  UIMAD UR4, UR17, UR15, UR4 ;  /* 0x0000000f110472a4 */ /* 0x000fe2000f8e0204 */
[----:B------:R-:W-:Y:S02]  /*dc10*/  ULDC.64 UR10, c[0x0][0xaf0] ;  /* 0x0002bc00000a7ab9 */ /* 0x000fe40000000a00 */
[----:B------:R-:W-:Y:S01]  /*dc20*/  @P0 IMAD.HI.U32 R2, R6, R11, RZ ;  /* 0x0000000b06020227 */ /* 0x000fe200078e00ff */
[----:B------:R-:W-:-:S02]  /*dc30*/  UIADD3 UR9, UR9, UR4, URZ ;  /* 0x0000000409097290 */ /* 0x000fc4000fffe03f */
[----:B------:R-:W-:Y:S01]  /*dc40*/  UIMAD UR4, UR13, UR10, URZ ;  /* 0x0000000a0d0472a4 */ /* 0x000fe2000f8e023f */
[----:B------:R-:W-:Y:S01]  /*dc50*/  IMAD.MOV.U32 R5, RZ, RZ, R6 ;  /* 0x000000ffff057224 */ /* 0x000fe200078e0006 */
[----:B0-----:R-:W-:Y:S01]  /*dc60*/  @P0 SHF.R.U32.HI R5, RZ, R3, R2 ;  /* 0x00000003ff050219 */ /* 0x001fe20000011602 */
[----:B------:R-:W-:Y:S02]  /*dc70*/  UIMAD.WIDE.U32 UR8, UR12, UR10, UR8 ;  /* 0x0000000a0c0872a5 */ /* 0x000fe4000f8e0008 */
[----:B------:R-:W-:Y:S01]  /*dc80*/  UIMAD UR4, UR12, UR11, UR4 ;  /* 0x0000000b0c0472a4 */ /* 0x000fe2000f8e0204 */
[--C-:B------:R-:W-:Y:S01]  /*dc90*/  SHF.R.S32.HI R2, RZ, 0x1f, R5.reuse ;  /* 0x0000001fff027819 */ /* 0x100fe20000011405 */
[----:B------:R-:W-:Y:S01]  /*dca0*/  IMAD.MOV R9, RZ, RZ, -R5 ;  /* 0x000000ffff097224 */ /* 0x000fe200078e0a05 */
[----:B------:R-:W-:Y:S01]  /*dcb0*/  ULDC.64 UR10, c[0x0][0xae0] ;  /* 0x0002b800000a7ab9 */ /* 0x000fe20000000a00 */
[----:B------:R-:W-:Y:S02]  /*dcc0*/  UIADD3 UR4, UR9, UR4, URZ ;  /* 0x0000000409047290 */ /* 0x000fe4000fffe03f */
[----:B------:R-:W-:-:S02]  /*dcd0*/  IMAD.U32 R3, RZ, RZ, UR9 ;  /* 0x00000009ff037e24 */ /* 0x000fc4000f8e00ff */
[----:B------:R-:W-:Y:S02]  /*dce0*/  IMAD R4, R2, UR10, RZ ;  /* 0x0000000a02047c24 */ /* 0x000fe4000f8e02ff */
[----:B------:R-:W-:Y:S02]  /*dcf0*/  IMAD R9, R13, R9, R6 ;  /* 0x000000090d097224 */ /* 0x000fe400078e0206 */
[----:B------:R-:W-:Y:S01]  /*dd00*/  IMAD.U32 R2, RZ, RZ, UR8 ;  /* 0x00000008ff027e24 */ /* 0x000fe2000f8e00ff */
[----:B------:R-:W-:Y:S01]  /*dd10*/  ULDC.64 UR8, c[0x0][0xad8] ;  /* 0x0002b60000087ab9 */ /* 0x000fe20000000a00 */
[----:B------:R-:W-:Y:S02]  /*dd20*/  IMAD.U32 R3, RZ, RZ, UR4 ;  /* 0x00000004ff037e24 */ /* 0x000fe4000f8e00ff */
[C---:B------:R-:W-:Y:S01]  /*dd30*/  IMAD R11, R5.reuse, UR11, R4 ;  /* 0x0000000b050b7c24 */ /* 0x040fe2000f8e0204 */
[----:B------:R-:W-:Y:S01]  /*dd40*/  SHF.R.S32.HI R4, RZ, 0x1f, R9 ;  /* 0x0000001fff047819 */ /* 0x000fe20000011409 */
[----:B------:R-:W-:-:S04]  /*dd50*/  IMAD.WIDE.U32 R2, R5, UR10, R2 ;  /* 0x0000000a05027c25 */ /* 0x000fc8000f8e0002 */
[----:B------:R-:W-:Y:S02]  /*dd60*/  IMAD.U32 R6, RZ, RZ, UR16 ;  /* 0x00000010ff067e24 */ /* 0x000fe4000f8e00ff */
[----:B------:R-:W-:Y:S02]  /*dd70*/  IMAD.IADD R3, R3, 0x1, R11 ;  /* 0x0000000103037824 */ /* 0x000fe400078e020b */
[----:B------:R-:W-:Y:S02]  /*dd80*/  IMAD R4, R4, UR8, RZ ;  /* 0x0000000804047c24 */ /* 0x000fe4000f8e02ff */
[----:B------:R-:W-:Y:S02]  /*dd90*/  IMAD R6, R6, 0x80, R217 ;  /* 0x0000008006067824 */ /* 0x000fe400078e02d9 */
[----:B-----5:R-:W-:Y:S02]  /*dda0*/  IMAD R13, R0, R13, RZ ;  /* 0x0000000d000d7224 */ /* 0x020fe400078e02ff */
[----:B------:R-:W-:-:S02]  /*ddb0*/  IMAD R5, R9, UR9, R4 ;  /* 0x0000000909057c24 */ /* 0x000fc4000f8e0204 */
[----:B------:R-:W-:Y:S01]  /*ddc0*/  IMAD.WIDE.U32 R2, R9, UR8, R2 ;  /* 0x0000000809027c25 */ /* 0x000fe2000f8e0002 */
[----:B------:R-:W-:Y:S01]  /*ddd0*/  ISETP.GE.AND P2, PT, R6, R13, PT ;  /* 0x0000000d0600720c */ /* 0x000fe20003f46270 */
[----:B------:R-:W-:Y:S02]  /*dde0*/  ULDC.64 UR8, c[0x0][0xa80] ;  /* 0x0002a00000087ab9 */ /* 0x000fe40000000a00 */
[----:B------:R-:W-:Y:S01]  /*ddf0*/  IMAD.IADD R3, R3, 0x1, R5 ;  /* 0x0000000103037824 */ /* 0x000fe200078e0205 */
[----:B------:R-:W-:Y:S01]  /*de00*/  LEA R4, P3, R2, UR8, 0x1 ;  /* 0x0000000802047c11 */ /* 0x000fe2000f8608ff */
[----:B------:R-:W-:-:S03]  /*de10*/  VIADD R0, R6, 0x20 ;  /* 0x0000002006007836 */ /* 0x000fc60000000000 */
[----:B------:R-:W-:Y:S01]  /*de20*/  LEA.HI.X R5, R2, UR9, R3, 0x1, P3 ;  /* 0x0000000902057c11 */ /* 0x000fe200098f0c03 */
[----:B------:R0:W1:Y:S01]  /*de30*/  SHFL.IDX PT, R9, R4, RZ, 0x181f ;  /* 0x00181fff04097589 */ /* 0x00006200000e0000 */
[-C--:B------:R-:W-:Y:S01]  /*de40*/  ISETP.GE.AND P1, PT, R0, R13.reuse, PT ;  /* 0x0000000d0000720c */ /* 0x080fe20003f26270 */
[----:B------:R-:W-:Y:S02]  /*de50*/  VIADD R0, R6, 0x40 ;  /* 0x0000004006007836 */ /* 0x000fe40000000000 */
[----:B------:R0:W2:Y:S03]  /*de60*/  SHFL.IDX PT, R3, R5, RZ, 0x181f ;  /* 0x00181fff05037589 */ /* 0x0000a600000e0000 */
        /* <DEDUP_REMOVED lines=11> */
[----:B------:R3:W-:Y:S01]  /*df20*/  @!P5 ST.E.128 desc[UR8][R10.64], RZ ;  /* 0x000000ff0a00d985 */ /* 0x0007e2000c101d08 */
[----:B------:R-:W-:Y:S02]  /*df30*/  @!P4 LEA.HI.X R15, R23, R3, R229, 0x1, P6 ;  /* 0x00000003170fc211 */ /* 0x000fe400030f0ce5 */
[----:B------:R-:W-:-:S03]  /*df40*/  @!P3 LEA R20, P6, R22, R9, 0x1 ;  /* 0x000000091614b211 */ /* 0x000fc600078c08ff */
[----:B------:R3:W-:Y:S01]  /*df50*/  @!P4 ST.E.128 desc[UR8][R14.64], RZ ;  /* 0x000000ff0e00c985 */ /* 0x0007e2000c101d08 */
[----:B------:R-:W-:Y:S02]  /*df60*/  @!P3 LEA.HI.X R21, R22, R3, R228, 0x1, P6 ;  /* 0x000000031615b211 */ /* 0x000fe400030f0ce4 */
[----:B------:R-:W-:-:S03]  /*df70*/  @!P2 LEA R2, P6, R212, R9, 0x1 ;  /* 0x00000009d402a211 */ /* 0x000fc600078c08ff */
[----:B------:R3:W-:Y:S01]  /*df80*/  @!P3 ST.E.128 desc[UR8][R20.64], RZ ;  /* 0x000000ff1400b985 */ /* 0x0007e2000c101d08 */
[----:B------:R-:W-:-:S05]  /*df90*/  @!P2 LEA.HI.X R3, R212, R3, R227, 0x1, P6 ;  /* 0x00000003d403a211 */ /* 0x000fca00030f0ce3 */
[----:B------:R3:W-:Y:S04]  /*dfa0*/  @!P2 ST.E.128 desc[UR8][R2.64], RZ ;  /* 0x000000ff0200a985 */ /* 0x0007e8000c101d08 */
.L_x_426:
[----:B------:R-:W-:Y:S05]  /*dfb0*/  BSYNC B1 ;  /* 0x0000000000017941 */ /* 0x000fea0003800000 */
.L_x_425:
[----:B--23--:R2:W3:Y:S01]  /*dfc0*/  SHFL.IDX PT, R3, R5, 0x1, 0x181f ;  /* 0x00381f0005037f89 */ /* 0x00c4e200000e0000 */
[----:B------:R-:W-:Y:S03]  /*dfd0*/  BSSY B1, `(.L_x_427) ;  /* 0x0000015000017945 */ /* 0x000fe60003800000 */
[----:B-1----:R2:W1:Y:S01]  /*dfe0*/  SHFL.IDX PT, R9, R4, 0x1, 0x181f ;  /* 0x00381f0004097f89 */ /* 0x00246200000e0000 */
[----:B------:R-:W-:Y:S05]  /*dff0*/  @P1 BRA `(.L_x_428) ;  /* 0x0000000000481947 */ /* 0x000fea0003800000 */
[----:B------:R-:W-:Y:S01]  /*e000*/  ULDC UR4, c[0x0][0xac8] ;  /* 0x0002b20000047ab9 */ /* 0x000fe20000000800 */
[----:B------:R-:W-:Y:S01]  /*e010*/  ULDC.64 UR8, c[0x0][0x208] ;  /* 0x0000820000087ab9 */ /* 0x000fe20000000a00 */
[----:B------:R-:W-:Y:S02]  /*e020*/  ISETP.GE.AND P4, PT, R18, UR4, PT ;  /* 0x0000000412007c0c */ /* 0x000fe4000bf86270 */
[----:B------:R-:W-:Y:S02]  /*e030*/  ISETP.GE.AND P3, PT, R23, UR4, PT ;  /* 0x0000000417007c0c */ /* 0x000fe4000bf66270 */
[----:B------:R-:W-:Y:S02]  /*e040*/  ISETP.GE.AND P2, PT, R22, UR4, PT ;  /* 0x0000000416007c0c */ /* 0x000fe4000bf46270 */
[----:B------:R-:W-:-:S07]  /*e050*/  ISETP.GE.AND P1, PT, R212, UR4, PT ;  /* 0x00000004d4007c0c */ /* 0x000fce000bf26270 */
[CC--:B-1----:R-:W-:Y:S02]  /*e060*/  @!P4 LEA R10, P6, R18.reuse, R9.reuse, 0x1 ;  /* 0x00000009120ac211 */ /* 0x0c2fe400078c08ff */
[C---:B------:R-:W-:Y:S02]  /*e070*/  @!P3 LEA R14, P5, R23.reuse, R9, 0x1 ;  /* 0x00000009170eb211 */ /* 0x040fe400078a08ff */
[----:B---3--:R-:W-:Y:S02]  /*e080*/  @!P4 LEA.HI.X R11, R18, R3, R230, 0x1, P6 ;  /* 0x00000003120bc211 */ /* 0x008fe400030f0ce6 */
[----:B------:R-:W-:Y:S02]  /*e090*/  @!P2 LEA R8, P6, R22, R9, 0x1 ;  /* 0x000000091608a211 */ /* 0x000fe400078c08ff */
[----:B------:R-:W-:Y:S01]  /*e0a0*/  @!P3 LEA.HI.X R15, R23, R3, R229, 0x1, P5 ;  /* 0x00000003170fb211 */ /* 0x000fe200028f0ce5 */
[----:B------:R4:W-:Y:S01]  /*e0b0*/  @!P4 ST.E.128 desc[UR8][R10.64], RZ ;  /* 0x000000ff0a00c985 */ /* 0x0009e2000c101d08 */
[----:B------:R-:W-:-:S02]  /*e0c0*/  @!P1 LEA R2, P5, R212, R9, 0x1 ;  /* 0x00000009d4029211 */ /* 0x000fc400078a08ff */
[-C--:B------:R-:W-:Y:S01]  /*e0d0*/  @!P2 LEA.HI.X R9, R22, R3.reuse, R228, 0x1, P6 ;  /* 0x000000031609a211 */ /* 0x080fe200030f0ce4 */
[----:B------:R4:W-:Y:S01]  /*e0e0*/  @!P3 ST.E.128 desc[UR8][R14.64], RZ ;  /* 0x000000ff0e00b985 */ /* 0x0009e2000c101d08 */
[----:B------:R-:W-:-:S03]  /*e0f0*/  @!P1 LEA.HI.X R3, R212, R3, R227, 0x1, P5 ;  /* 0x00000003d4039211 */ /* 0x000fc600028f0ce3 */
[----:B------:R4:W-:Y:S04]  /*e100*/  @!P2 ST.E.128 desc[UR8][R8.64], RZ ;  /* 0x000000ff0800a985 */ /* 0x0009e8000c101d08 */
[----:B------:R4:W-:Y:S02]  /*e110*/  @!P1 ST.E.128 desc[UR8][R2.64], RZ ;  /* 0x000000ff02009985 */ /* 0x0009e4000c101d08 */
.L_x_428:
[----:B------:R-:W-:Y:S05]  /*e120*/  BSYNC B1 ;  /* 0x0000000000017941 */ /* 0x000fea0003800000 */
.L_x_427:
[----:B---34-:R3:W4:Y:S01]  /*e130*/  SHFL.IDX PT, R3, R5, 0x2, 0x181f ;  /* 0x00581f0005037f89 */ /* 0x01872200000e0000 */
        /* <DEDUP_REMOVED lines=9> */
[-C--:B-1----:R-:W-:Y:S02]  /*e1d0*/  @!P3 LEA R10, P6, R18, R9.reuse, 0x1 ;  /* 0x00000009120ab211 */ /* 0x082fe400078c08ff */
[CC--:B------:R-:W-:Y:S02]  /*e1e0*/  @!P2 LEA R8, P5, R23.reuse, R9.reuse, 0x1 ;  /* 0x000000091708a211 */ /* 0x0c0fe400078a08ff */
[----:B------:R-:W-:Y:S02]  /*e1f0*/  @!P1 LEA R14, P4, R22, R9, 0x1 ;  /* 0x00000009160e9211 */ /* 0x000fe400078808ff */
[----:B----4-:R-:W-:Y:S02]  /*e200*/  @!P3 LEA.HI.X R11, R18, R3, R230, 0x1, P6 ;  /* 0x00000003120bb211 */ /* 0x010fe400030f0ce6 */
[----:B------:R-:W-:Y:S02]  /*e210*/  @!P0 LEA R2, P6, R212, R9, 0x1 ;  /* 0x00000009d4028211 */ /* 0x000fe400078c08ff */
[-C--:B------:R-:W-:Y:S01]  /*e220*/  @!P2 LEA.HI.X R9, R23, R3.reuse, R229, 0x1, P5 ;  /* 0x000000031709a211 */ /* 0x080fe200028f0ce5 */
[----:B------:R1:W-:Y:S01]  /*e230*/  @!P3 ST.E.128 desc[UR8][R10.64], RZ ;  /* 0x000000ff0a00b985 */ /* 0x0003e2000c101d08 */
[----:B------:R-:W-:-:S02]  /*e240*/  @!P1 LEA.HI.X R15, R22, R3, R228, 0x1, P4 ;  /* 0x00000003160f9211 */ /* 0x000fc400020f0ce4 */
[----:B------:R-:W-:Y:S01]  /*e250*/  @!P0 LEA.HI.X R3, R212, R3, R227, 0x1, P6 ;  /* 0x00000003d4038211 */ /* 0x000fe200030f0ce3 */
[----:B------:R1:W-:Y:S04]  /*e260*/  @!P2 ST.E.128 desc[UR8][R8.64], RZ ;  /* 0x000000ff0800a985 */ /* 0x0003e8000c101d08 */
[----:B------:R1:W-:Y:S04]  /*e270*/  @!P1 ST.E.128 desc[UR8][R14.64], RZ ;  /* 0x000000ff0e009985 */ /* 0x0003e8000c101d08 */
[----:B------:R1:W-:Y:S02]  /*e280*/  @!P0 ST.E.128 desc[UR8][R2.64], RZ ;  /* 0x000000ff02008985 */ /* 0x0003e4000c101d08 */
.L_x_430:
[----:B------:R-:W-:Y:S05]  /*e290*/  BSYNC B1 ;  /* 0x0000000000017941 */ /* 0x000fea0003800000 */
.L_x_429:
[----:B------:R-:W-:Y:S01]  /*e2a0*/  VIADD R0, R6, 0x60 ;  /* 0x0000006006007836 */ /* 0x000fe20000000000 */
[----:B0-23--:R-:W0:Y:S04]  /*e2b0*/  SHFL.IDX PT, R5, R5, 0x3, 0x181f ;  /* 0x00781f0005057f89 */ /* 0x00de2800000e0000 */
[----:B------:R-:W-:Y:S01]  /*e2c0*/  ISETP.GE.AND P0, PT, R0, R13, PT ;  /* 0x0000000d0000720c */ /* 0x000fe20003f06270 */
[----:B-1--4-:R1:W2:-:S12]  /*e2d0*/  SHFL.IDX PT, R3, R4, 0x3, 0x181f ;  /* 0x00781f0004037f89 */ /* 0x01229800000e0000 */
[----:B-1----:R-:W-:Y:S05]  /*e2e0*/  @P0 BRA `(.L_x_421) ;  /* 0x0000000000480947 */ /* 0x002fea0003800000 */
[----:B------:R-:W-:Y:S01]  /*e2f0*/  ULDC UR4, c[0x0][0xac8] ;  /* 0x0002b20000047ab9 */ /* 0x000fe20000000800 */
[----:B------:R-:W-:Y:S01]  /*e300*/  ULDC.64 UR8, c[0x0][0x208] ;  /* 0x0000820000087ab9 */ /* 0x000fe20000000a00 */
[----:B------:R-:W-:Y:S02]  /*e310*/  ISETP.GE.AND P3, PT, R18, UR4, PT ;  /* 0x0000000412007c0c */ /* 0x000fe4000bf66270 */
[----:B------:R-:W-:Y:S02]  /*e320*/  ISETP.GE.AND P2, PT, R23, UR4, PT ;  /* 0x0000000417007c0c */ /* 0x000fe4000bf46270 */
[----:B------:R-:W-:Y:S02]  /*e330*/  ISETP.GE.AND P1, PT, R22, UR4, PT ;  /* 0x0000000416007c0c */ /* 0x000fe4000bf26270 */
[----:B------:R-:W-:-:S07]  /*e340*/  ISETP.GE.AND P0, PT, R212, UR4, PT ;  /* 0x00000004d4007c0c */ /* 0x000fce000bf06270 */
[-C--:B--2---:R-:W-:Y:S02]  /*e350*/  @!P3 LEA R8, P6, R18, R3.reuse, 0x1 ;  /* 0x000000031208b211 */ /* 0x084fe400078c08ff */
[CC--:B------:R-:W-:Y:S02]  /*e360*/  @!P2 LEA R10, P5, R23.reuse, R3.reuse, 0x1 ;  /* 0x00000003170aa211 */ /* 0x0c0fe400078a08ff */
[----:B------:R-:W-:Y:S02]  /*e370*/  @!P1 LEA R12, P4, R22, R3, 0x1 ;  /* 0x00000003160c9211 */ /* 0x000fe400078808ff */
[----:B0-----:R-:W-:Y:S02]  /*e380*/  @!P3 LEA.HI.X R9, R18, R5, R230, 0x1, P6 ;  /* 0x000000051209b211 */ /* 0x001fe400030f0ce6 */
        /* <DEDUP_REMOVED lines=8> */
.L_x_421:
[----:B------:R-:W-:Y:S05]  /*e410*/  BSYNC B0 ;  /* 0x0000000000007941 */ /* 0x000fea0003800000 */
.L_x_412:
[----:B------:R-:W-:Y:S02]  /*e420*/  ULDC UR4, c[0x0][0xc3c] ;  /* 0x00030f0000047ab9 */ /* 0x000fe40000000800 */
[----:B------:R-:W-:-:S13]  /*e430*/  ISETP.GE.AND P0, PT, R7, UR4, PT ;  /* 0x0000000407007c0c */ /* 0x000fda000bf06270 */
[----:B------:R-:W-:Y:S05]  /*e440*/  @!P0 BRA `(.L_x_431) ;  /* 0xffffff2800888947 */ /* 0x000fea000383ffff */
[----:B------:R-:W-:Y:S05]  /*e450*/  EXIT ;  /* 0x000000000000794d */ /* 0x000fea0003800000 */
.L_x_387:
[----:B------:R-:W-:-:S08]  /*e460*/  NOP ;  /* 0x0000000000007918 */ /* 0x000fd00000000000 */
[----:B0-----:R-:W0:-:S00]  /*e470*/  USETMAXREG.DEALLOC.CTAPOOL 0x18 ;  /* 0x00000018000079c8 */ /* 0x001e0000080e0500 */
[----:B0-----:R-:W-:-:S06]  /*e480*/  LOP3.LUT R0, R0, 0x3, RZ, 0xc0, !PT ;  /* 0x0000000300007812 */ /* 0x001fcc00078ec0ff */
[----:B------:R-:W0:Y:S02]  /*e490*/  SHFL.IDX PT, R0, R0, RZ, 0x1f ;  /* 0x00001fff00007589 */ /* 0x000e2400000e0000 */
[----:B0-----:R-:W-:Y:S01]  /*e4a0*/  ISETP.NE.AND P0, PT, R0, RZ, PT ;  /* 0x000000ff0000720c */ /* 0x001fe20003f05270 */
[----:B------:R-:W-:-:S03]  /*e4b0*/  IMAD.MOV.U32 R0, RZ, RZ, RZ ;  /* 0x000000ffff007224 */ /* 0x000fc600078e00ff */
[----:B------:R-:W-:-:S05]  /*e4c0*/  P2R R2, PR, RZ, 0x1 ;  /* 0x00000001ff027803 */ /* 0x000fca0000000000 */
[----:B------:R0:W-:Y:S04]  /*e4d0*/  STL [R1+0x58], R2 ;  /* 0x0000580201007387 */ /* 0x0001e80000100800 */
[----:B------:R-:W-:Y:S05]  /*e4e0*/  @!P0 BRA `(.L_x_432) ;  /* 0x00000000001c8947 */ /* 0x000fea0003800000 */
[----:B------:R-:W1:Y:S08]  /*e4f0*/  S2UR UR5, SR_CgaCtaId ;  /* 0x00000000000579c3 */ /* 0x000e700000008800 */
[----:B------:R-:W-:Y:S06]  /*e500*/  BAR.SYNC.DEFER_BLOCKING 0x5, 0x180 ;  /* 0x0146000000007b1d */ /* 0x000fec0000010000 */
[----:B------:R-:W-:-:S02]  /*e510*/  UMOV UR4, 0x400 ;  /* 0x0000040000047882 */ /* 0x000fc40000000000 */
[----:B-1----:R-:W-:-:S09]  /*e520*/  ULEA UR4, UR5, UR4, 0x18 ;  /* 0x0000000405047291 */ /* 0x002fd2000f8ec03f */
[----:B------:R-:W1:Y:S01]  /*e530*/  LDS.128 R16, [UR4+0x388d0] ;  /* 0x0388d004ff107984 */ /* 0x000e620008000c00 */
[----:B------:R-:W-:Y:S06]  /*e540*/  BAR.ARV 0x4, 0x180 ;  /* 0x0106000000007b1d */ /* 0x000fec0000002000 */
[----:B------:R-:W-:Y:S05]  /*e550*/  BRA `(.L_x_433) ;  /* 0x0000000800047947 */ /* 0x000fea0003800000 */
.L_x_432:
[----:B0-----:R-:W0:Y:S01]  /*e560*/  S2R R2, SR_TID.X ;  /* 0x0000000000027919 */ /* 0x001e220000002100 */
[----:B------:R-:W-:Y:S01]  /*e570*/  ULDC UR4, c[0x0][0xc3c] ;  /* 0x00030f0000047ab9 */ /* 0x000fe20000000800 */
[----:B------:R-:W-:Y:S01]  /*e580*/  ULDC.64 UR6, c[0x0][0x208] ;  /* 0x0000820000067ab9 */ /* 0x000fe20000000a00 */
[----:B------:R-:W-:Y:S01]  /*e590*/  ULDC UR5, c[0x0][0xc38] ;  /* 0x00030e0000057ab9 */ /* 0x000fe20000000800 */
[----:B0-----:R-:W-:-:S04]  /*e5a0*/  LOP3.LUT R5, R2, 0x1f, RZ, 0xc0, !PT ;  /* 0x0000001f02057812 */ /* 0x001fc800078ec0ff */
[----:B------:R-:W-:-:S04]  /*e5b0*/  ISETP.NE.AND P0, PT, R5, 0x1f, PT ;  /* 0x0000001f0500780c */ /* 0x000fc80003f05270 */
[----:B------:R-:W-:-:S13]  /*e5c0*/  ISETP.GE.OR P1, PT, R5, UR4, !P0 ;  /* 0x0000000405007c0c */ /* 0x000fda000c726670 */
[----:B------:R-:W0:Y:S02]  /*e5d0*/  @!P1 LDC.64 R2, c[0x0][0xc80] ;  /* 0x00032000ff029b82 */ /* 0x000e240000000a00 */
[----:B0-----:R-:W-:-:S05]  /*e5e0*/  @!P1 IMAD.WIDE.U32 R2, R5, 0x4, R2 ;  /* 0x0000000405029825 */ /* 0x001fca00078e0002 */
[----:B------:R-:W2:Y:S01]  /*e5f0*/  @!P1 LDG.E R0, desc[UR6][R2.64] ;  /* 0x0000000602009981 */ /* 0x000ea2000c1e1900 */
[C---:B------:R-:W-:Y:S01]  /*e600*/  ISETP.NE.AND P1, PT, R5.reuse, RZ, PT ;  /* 0x000000ff0500720c */ /* 0x040fe20003f25270 */
[----:B------:R-:W0:Y:S01]  /*e610*/  S2UR UR6, SR_CTAID.X ;  /* 0x00000000000679c3 */ /* 0x000e220000002500 */
[C---:B------:R-:W-:Y:S01]  /*e620*/  ISETP.GE.U32.AND P2, PT, R5.reuse, 0x2, PT ;  /* 0x000000020500780c */ /* 0x040fe20003f46070 */
[----:B------:R-:W-:Y:S01]  /*e630*/  UMOV UR4, URZ ;  /* 0x0000003f00047c82 */ /* 0x000fe20008000000 */
[C---:B------:R-:W-:Y:S01]  /*e640*/  ISETP.GE.U32.AND P3, PT, R5.reuse, 0x4, PT ;  /* 0x000000040500780c */ /* 0x040fe20003f66070 */
[----:B------:R-:W-:Y:S01]  /*e650*/  IMAD.MOV.U32 R16, RZ, RZ, RZ ;  /* 0x000000ffff107224 */ /* 0x000fe200078e00ff */
[C---:B------:R-:W-:Y:S02]  /*e660*/  ISETP.GE.U32.AND P4, PT, R5.reuse, 0x8, PT ;  /* 0x000000080500780c */ /* 0x040fe40003f86070 */
[----:B------:R-:W-:Y:S01]  /*e670*/  ISETP.GE.U32.AND P5, PT, R5, 0x10, PT ;  /* 0x000000100500780c */ /* 0x000fe20003fa6070 */
[----:B--2---:R-:W1:Y:S02]  /*e680*/  SHFL.UP PT, R4, R0, 0x1, RZ ;  /* 0x0420000000047989 */ /* 0x004e6400000e00ff */
[----:B-1----:R-:W-:-:S05]  /*e690*/  SEL R7, R4, RZ, P1 ;  /* 0x000000ff04077207 */ /* 0x002fca0000800000 */
[----:B------:R-:W-:-:S05]  /*e6a0*/  IMAD.IADD R7, R0, 0x1, R7 ;  /* 0x0000000100077824 */ /* 0x000fca00078e0207 */
[----:B------:R-:W1:Y:S02]  /*e6b0*/  SHFL.UP PT, R4, R7, 0x2, RZ ;  /* 0x0440000007047989 */ /* 0x000e6400000e00ff */
        /* <DEDUP_REMOVED lines=11> */
[----:B------:R-:W1:Y:S02]  /*e770*/  SHFL.IDX PT, R4, R2, 0x1f, 0x1f ;  /* 0x03e01f0002047f89 */ /* 0x000e6400000e0000 */
[----:B-1----:R-:W-:-:S04]  /*e780*/  IMAD R4, R4, UR5, RZ ;  /* 0x0000000504047c24 */ /* 0x002fc8000f8e02ff */
[----:B------:R-:W-:Y:S01]  /*e790*/  IMAD.MOV.U32 R7, RZ, RZ, R4 ;  /* 0x000000ffff077224 */ /* 0x000fe200078e0004 */
[----:B0-----:R-:W-:-:S13]  /*e7a0*/  ISETP.GT.AND P6, PT, R4, UR6, PT ;  /* 0x0000000604007c0c */ /* 0x001fda000bfc4270 */
[----:B------:R-:W-:Y:S05]  /*e7b0*/  @P6 BRA `(.L_x_434) ;  /* 0x0000000000a46947 */ /* 0x000fea0003800000 */
[----:B------:R-:W0:Y:S01]  /*e7c0*/  LDC R6, c[0x0][0xc3c] ;  /* 0x00030f00ff067b82 */ /* 0x000e220000000800 */
[----:B------:R-:W-:Y:S01]  /*e7d0*/  IMAD.MOV.U32 R4, RZ, RZ, R7 ;  /* 0x000000ffff047224 */ /* 0x000fe200078e0007 */
[----:B------:R-:W-:Y:S01]  /*e7e0*/  UMOV UR4, URZ ;  /* 0x0000003f00047c82 */ /* 0x000fe20008000000 */
[----:B------:R-:W-:Y:S01]  /*e7f0*/  ULDC UR7, c[0x0][0xc3c] ;  /* 0x00030f0000077ab9 */ /* 0x000fe20000000800 */
[----:B------:R-:W-:-:S05]  /*e800*/  ULDC UR5, c[0x0][0xc38] ;  /* 0x00030e0000057ab9 */ /* 0x000fca0000000800 */
.L_x_438:
[----:B------:R-:W-:Y:S01]  /*e810*/  UIADD3 UR4, UR4, 0x1f, URZ ;  /* 0x0000001f04047890 */ /* 0x000fe2000fffe03f */
[----:B------:R-:W-:-:S05]  /*e820*/  IMAD.U32 R19, RZ, RZ, UR7 ;  /* 0x00000007ff137e24 */ /* 0x000fca000f8e00ff */
[----:B0-----:R-:W-:-:S13]  /*e830*/  ISETP.LE.AND P6, PT, R6, UR4, PT ;  /* 0x0000000406007c0c */ /* 0x001fda000bfc3270 */
[----:B------:R-:W-:Y:S05]  /*e840*/  @P6 BRA `(.L_x_435) ;  /* 0x0000000400246947 */ /* 0x000fea0003800000 */
[----:B------:R-:W-:Y:S01]  /*e850*/  VIADD R7, R5, UR4 ;  /* 0x0000000405077c36 */ /* 0x000fe20008000000 */
[----:B------:R-:W-:Y:S01]  /*e860*/  BSSY B0, `(.L_x_436) ;  /* 0x0000008000007945 */ /* 0x000fe20003800000 */
[----:B------:R-:W-:-:S03]  /*e870*/  MOV R0, RZ ;  /* 0x000000ff00007202 */ /* 0x000fc60000000f00 */
[----:B------:R-:W-:-:S13]  /*e880*/  ISETP.GE.OR P6, PT, R7, R6, !P0 ;  /* 0x000000060700720c */ /* 0x000fda00047c6670 */
[----:B------:R-:W-:Y:S05]  /*e890*/  @P6 BRA `(.L_x_437) ;  /* 0x0000000000106947 */ /* 0x000fea0003800000 */
[----:B------:R-:W0:Y:S01]  /*e8a0*/  LDC.64 R2, c[0x0][0xc80] ;  /* 0x00032000ff027b82 */ /* 0x000e220000000a00 */
[----:B------:R-:W-:Y:S01]  /*e8b0*/  ULDC.64 UR8, c[0x0][0x208] ;  /* 0x0000820000087ab9 */ /* 0x000fe20000000a00 */
[----:B0-----:R-:W-:-:S05]  /*e8c0*/  IMAD.WIDE R2, R7, 0x4, R2 ;  /* 0x0000000407027825 */ /* 0x001fca00078e0202 */
[----:B------:R0:W5:Y:S02]  /*e8d0*/  LDG.E R0, desc[UR8][R2.64] ;  /* 0x0000000802007981 */ /* 0x000164000c1e1900 */
.L_x_437:
[----:B------:R-:W-:Y:S05]  /*e8e0*/  BSYNC B0 ;  /* 0x0000000000007941 */ /* 0x000fea0003800000 */
.L_x_436:
[----:B0----5:R-:W0:Y:S02]  /*e8f0*/  SHFL.UP PT, R2, R0, 0x1, RZ ;  /* 0x0420000000027989 */ /* 0x021e2400000e00ff */
[----:B0-----:R-:W-:-:S05]  /*e900*/  SEL R3, R2, RZ, P1 ;  /* 0x000000ff02037207 */ /* 0x001fca0000800000 */
[----:B------:R-:W-:-:S05]  /*e910*/  IMAD.IADD R3, R0, 0x1, R3 ;  /* 0x0000000100037824 */ /* 0x000fca00078e0203 */
[----:B------:R-:W0:Y:S02]  /*e920*/  SHFL.UP PT, R2, R3, 0x2, RZ ;  /* 0x0440000003027989 */ /* 0x000e2400000e00ff */
        /* <DEDUP_REMOVED lines=11> */
[----:B------:R-:W0:Y:S02]  /*e9e0*/  SHFL.IDX PT, R3, R9, 0x1f, 0x1f ;  /* 0x03e01f0009037f89 */ /* 0x000e2400000e0000 */
[----:B0-----:R-:W-:-:S04]  /*e9f0*/  IMAD R3, R3, UR5, RZ ;  /* 0x0000000503037c24 */ /* 0x001fc8000f8e02ff */
[----:B------:R-:W-:-:S05]  /*ea00*/  IMAD.IADD R4, R3, 0x1, R4 ;  /* 0x0000000103047824 */ /* 0x000fca00078e0204 */
[----:B------:R-:W-:-:S13]  /*ea10*/  ISETP.GT.AND P6, PT, R4, UR6, PT ;  /* 0x0000000604007c0c */ /* 0x000fda000bfc4270 */
[----:B------:R-:W-:Y:S05]  /*ea20*/  @!P6 BRA `(.L_x_438) ;  /* 0xfffffffc0078e947 */ /* 0x000fea000383ffff */
[----:B------:R-:W-:Y:S02]  /*ea30*/  IMAD.MOV.U32 R2, RZ, RZ, R9 ;  /* 0x000000ffff027224 */ /* 0x000fe400078e0009 */
[----:B------:R-:W-:-:S07]  /*ea40*/  IMAD.MOV.U32 R7, RZ, RZ, R3 ;  /* 0x000000ffff077224 */ /* 0x000fce00078e0003 */
.L_x_434:
[----:B------:R-:W-:-:S04]  /*ea50*/  IMAD.IADD R7, R4, 0x1, -R7 ;  /* 0x0000000104077824 */ /* 0x000fc800078e0a07 */
[----:B------:R-:W-:-:S05]  /*ea60*/  IMAD R3, R2, UR5, R7 ;  /* 0x0000000502037c24 */ /* 0x000fca000f8e0207 */
[----:B------:R-:W-:-:S13]  /*ea70*/  ISETP.GT.AND P0, PT, R3, UR6, PT ;  /* 0x0000000603007c0c */ /* 0x000fda000bf04270 */
[----:B------:R-:W-:-:S04]  /*ea80*/  VOTE.ANY R6, PT, !P0 ;  /* 0x0000000000067806 */ /* 0x000fc800040e0100 */
[----:B------:R-:W0:Y:S01]  /*ea90*/  POPC R19, R6 ;  /* 0x0000000600137309 */ /* 0x000e220000000000 */
[----:B------:R-:W-:Y:S01]  /*eaa0*/  ISETP.NE.AND P0, PT, R6, RZ, PT ;  /* 0x000000ff0600720c */ /* 0x000fe20003f05270 */
[----:B0-----:R-:W0:Y:S02]  /*eab0*/  SHFL.IDX PT, R0, R0, R19, 0x1f ;  /* 0x00001f1300007589 */ /* 0x001e2400000e0000 */
[----:B0-----:R-:W-:-:S04]  /*eac0*/  IABS R4, R0 ;  /* 0x0000000000047213 */ /* 0x001fc80000000000 */
[----:B------:R-:W0:Y:S08]  /*ead0*/  I2F.RP R8, R4 ;  /* 0x0000000400087306 */ /* 0x000e300000209400 */
[----:B0-----:R-:W0:Y:S02]  /*eae0*/  MUFU.RCP R8, R8 ;  /* 0x0000000800087308 */ /* 0x001e240000001000 */
[----:B0-----:R-:W-:-:S06]  /*eaf0*/  VIADD R3, R8, 0xffffffe ;  /* 0x0ffffffe08037836 */ /* 0x001fcc0000000000 */
[----:B------:R-:W0:Y:S02]  /*eb00*/  F2I.FTZ.U32.TRUNC.NTZ R3, R3 ;  /* 0x0000000300037305 */ /* 0x000e24000021f000 */
[----:B0-----:R-:W-:Y:S01]  /*eb10*/  IMAD.MOV R11, RZ, RZ, -R3 ;  /* 0x000000ffff0b7224 */ /* 0x001fe200078e0a03 */
[----:B------:R-:W-:Y:S06]  /*eb20*/  @!P0 BRA `(.L_x_439) ;  /* 0x0000000000088947 */ /* 0x000fec0003800000 */
[----:B------:R-:W-:-:S05]  /*eb30*/  VIADD R9, R19, 0xffffffff ;  /* 0xffffffff13097836 */ /* 0x000fca0000000000 */
[----:B------:R0:W1:Y:S02]  /*eb40*/  SHFL.IDX PT, R16, R2, R9, 0x1f ;  /* 0x00001f0902107589 */ /* 0x00006400000e0000 */
.L_x_439:
[----:B-1----:R-:W-:Y:S01]  /*eb50*/  IMAD R16, R16, UR5, R7 ;  /* 0x0000000510107c24 */ /* 0x002fe2000f8e0207 */
[----:B------:R-:W-:Y:S01]  /*eb60*/  IABS R6, R0 ;  /* 0x0000000000067213 */ /* 0x000fe20000000000 */
[----:B------:R-:W-:Y:S02]  /*eb70*/  IMAD R7, R11, R4, RZ ;  /* 0x000000040b077224 */ /* 0x000fe400078e02ff */
[----:B0-----:R-:W-:Y:S01]  /*eb80*/  IMAD.MOV.U32 R2, RZ, RZ, RZ ;  /* 0x000000ffff027224 */ /* 0x001fe200078e00ff */
[----:B------:R-:W-:Y:S01]  /*eb90*/  IADD3 R17, -R16, UR6, RZ ;  /* 0x0000000610117c10 */ /* 0x000fe2000fffe1ff */
[----:B------:R-:W-:Y:S02]  /*eba0*/  IMAD.MOV R6, RZ, RZ, -R6 ;  /* 0x000000ffff067224 */ /* 0x000fe400078e0a06 */
[----:B------:R-:W-:Y:S01]  /*ebb0*/  IMAD.HI.U32 R2, R3, R7, R2 ;  /* 0x0000000703027227 */ /* 0x000fe200078e0002 */
[----:B------:R-:W-:-:S03]  /*ebc0*/  IABS R3, R17 ;  /* 0x0000001100037213 */ /* 0x000fc60000000000 */
[----:B------:R-:W-:Y:S02]  /*ebd0*/  VIADD R19, R19, UR4 ;  /* 0x0000000413137c36 */ /* 0x000fe40008000000 */
[----:B------:R-:W-:-:S04]  /*ebe0*/  IMAD.HI.U32 R2, R2, R3, RZ ;  /* 0x0000000302027227 */ /* 0x000fc800078e00ff */
[----:B------:R-:W-:-:S05]  /*ebf0*/  IMAD R3, R2, R6, R3 ;  /* 0x0000000602037224 */ /* 0x000fca00078e0203 */
[----:B------:R-:W-:-:S13]  /*ec00*/  ISETP.GT.U32.AND P1, PT, R4, R3, PT ;  /* 0x000000030400720c */ /* 0x000fda0003f24070 */
[----:B------:R-:W-:Y:S02]  /*ec10*/  @!P1 IMAD.IADD R3, R3, 0x1, -R4 ;  /* 0x0000000103039824 */ /* 0x000fe400078e0a04 */
[----:B------:R-:W-:Y:S01]  /*ec20*/  @!P1 VIADD R2, R2, 0x1 ;  /* 0x0000000102029836 */ /* 0x000fe20000000000 */
[----:B------:R-:W-:Y:S02]  /*ec30*/  ISETP.NE.AND P1, PT, R0, RZ, PT ;  /* 0x000000ff0000720c */ /* 0x000fe40003f25270 */
[----:B------:R-:W-:Y:S02]  /*ec40*/  ISETP.GE.U32.AND P0, PT, R3, R4, PT ;  /* 0x000000040300720c */ /* 0x000fe40003f06070 */
[----:B------:R-:W-:-:S04]  /*ec50*/  LOP3.LUT R3, R17, R0, RZ, 0x3c, !PT ;  /* 0x0000000011037212 */ /* 0x000fc800078e3cff */
[----:B------:R-:W-:-:S07]  /*ec60*/  ISETP.GE.AND P2, PT, R3, RZ, PT ;  /* 0x000000ff0300720c */ /* 0x000fce0003f46270 */
[----:B------:R-:W-:-:S06]  /*ec70*/  @P0 VIADD R2, R2, 0x1 ;  /* 0x0000000102020836 */ /* 0x000fcc0000000000 */
[----:B------:R-:W-:Y:S01]  /*ec80*/  @!P2 IMAD.MOV R2, RZ, RZ, -R2 ;  /* 0x000000ffff02a224 */ /* 0x000fe200078e0a02 */
[----:B------:R-:W-:-:S05]  /*ec90*/  @!P1 LOP3.LUT R2, RZ, R0, RZ, 0x33, !PT ;  /* 0x00000000ff029212 */ /* 0x000fca00078e33ff */
[--C-:B------:R-:W-:Y:S02]  /*eca0*/  IMAD.MOV R3, RZ, RZ, -R2.reuse ;  /* 0x000000ffff037224 */ /* 0x100fe400078e0a02 */
[----:B------:R-:W-:Y:S02]  /*ecb0*/  IMAD.MOV.U32 R18, RZ, RZ, R2 ;  /* 0x000000ffff127224 */ /* 0x000fe400078e0002 */
[----:B------:R-:W-:Y:S01]  /*ecc0*/  IMAD R17, R0, R3, R17 ;  /* 0x0000000300117224 */ /* 0x000fe200078e0211 */
[----:B------:R-:W-:Y:S06]  /*ecd0*/  BRA `(.L_x_440) ;  /* 0x00000000000c7947 */ /* 0x000fec0003800000 */
.L_x_435:
[----:B------:R-:W-:Y:S02]  /*ece0*/  IMAD.MOV.U32 R17, RZ, RZ, RZ ;  /* 0x000000ffff117224 */ /* 0x000fe400078e00ff */
[----:B------:R-:W-:Y:S02]  /*ecf0*/  IMAD.U32 R16, RZ, RZ, UR6 ;  /* 0x00000006ff107e24 */ /* 0x000fe4000f8e00ff */
[----:B------:R-:W-:-:S07]  /*ed00*/  IMAD.MOV.U32 R18, RZ, RZ, RZ ;  /* 0x000000ffff127224 */ /* 0x000fce00078e00ff */
.L_x_440:
[----:B------:R-:W-:-:S13]  /*ed10*/  ISETP.NE.AND P0, PT, R5, RZ, PT ;  /* 0x000000ff0500720c */ /* 0x000fda0003f05270 */
[----:B------:R-:W0:Y:S01]  /*ed20*/  @!P0 S2R R3, SR_CgaCtaId ;  /* 0x0000000000038919 */ /* 0x000e220000008800 */
[----:B------:R-:W-:-:S04]  /*ed30*/  @!P0 MOV R0, 0x400 ;  /* 0x0000040000008802 */ /* 0x000fc80000000f00 */
[----:B0-----:R-:W-:-:S05]  /*ed40*/  @!P0 LEA R0, R3, R0, 0x18 ;  /* 0x0000000003008211 */ /* 0x001fca00078ec0ff */
[----:B------:R0:W-:Y:S01]  /*ed50*/  @!P0 STS.128 [R0+0x388d0], R16 ;  /* 0x0388d01000008388 */ /* 0x0001e20000000c00 */
[----:B------:R-:W-:Y:S06]  /*ed60*/  BAR.ARV 0x5, 0x180 ;  /* 0x0146000000007b1d */ /* 0x000fec0000002000 */
.L_x_433:
[----:B0-----:R-:W-:Y:S01]  /*ed70*/  IMAD.MOV.U32 R0, RZ, RZ, 0x1 ;  /* 0x00000001ff007424 */ /* 0x001fe200078e00ff */
[----:B------:R0:W-:Y:S01]  /*ed80*/  STL [R1+0x50], RZ ;  /* 0x000050ff01007387 */ /* 0x0001e20000100800 */
[----:B------:R-:W-:Y:S02]  /*ed90*/  ULDC UR4, c[0x0][0xc3c] ;  /* 0x00030f0000047ab9 */ /* 0x000fe40000000800 */
[----:B-1----:R-:W-:Y:S01]  /*eda0*/  ISETP.GE.AND P0, PT, R19, UR4, PT ;  /* 0x0000000413007c0c */ /* 0x002fe2000bf06270 */
[----:B------:R0:W-:Y:S04]  /*edb0*/  STL [R1+0x10], R0 ;  /* 0x0000100001007387 */ /* 0x0001e80000100800 */
[----:B------:R0:W-:Y:S08]  /*edc0*/  STL [R1+0x8], RZ ;  /* 0x000008ff01007387 */ /* 0x0001f00000100800 */
[----:B0-----:R-:W-:Y:S05]  /*edd0*/  @P0 BRA `(.L_x_441) ;  /* 0x0000006000280947 */ /* 0x001fea0003800000 */
[----:B------:R-:W0:Y:S01]  /*ede0*/  S2R R5, SR_TID.X ;  /* 0x0000000000057919 */ /* 0x000e220000002100 */
[----:B------:R-:W1:Y:S01]  /*edf0*/  S2UR UR5, SR_CgaCtaId ;  /* 0x00000000000579c3 */ /* 0x000e620000008800 */
[----:B------:R-:W-:Y:S01]  /*ee00*/  UMOV UR4, 0x400 ;  /* 0x0000040000047882 */ /* 0x000fe20000000000 */
[----:B------:R-:W-:Y:S01]  /*ee10*/  BSSY B8, `(.L_x_441) ;  /* 0x0000606000087945 */ /* 0x000fe20003800000 */
[----:B------:R-:W-:Y:S01]  /*ee20*/  ULDC UR38, c[0x0][0xc] ;  /* 0x0000030000267ab9 */ /* 0x000fe20000000800 */
[----:B------:R-:W-:Y:S01]  /*ee30*/  ULDC.64 UR36, c[0x0][0x198] ;  /* 0x0000660000247ab9 */ /* 0x000fe20000000a00 */
[----:B-1----:R-:W-:Y:S01]  /*ee40*/  ULEA UR4, UR5, UR4, 0x18 ;  /* 0x0000000405047291 */ /* 0x002fe2000f8ec03f */
[C---:B0-----:R-:W-:Y:S01]  /*ee50*/  IMAD.SHL.U32 R0, R5.reuse, 0x8, RZ ;  /* 0x0000000805007824 */ /* 0x041fe200078e00ff */
[----:B------:R-:W-:-:S04]  /*ee60*/  LOP3.LUT R4, R5, 0x7f, RZ, 0xc0, !PT ;  /* 0x0000007f05047812 */ /* 0x000fc800078ec0ff */
[C---:B------:R-:W-:Y:S02]  /*ee70*/  LOP3.LUT R2, R0.reuse, 0x1f8, RZ, 0xc0, !PT ;  /* 0x000001f800027812 */ /* 0x040fe400078ec0ff */
[----:B------:R-:W-:Y:S02]  /*ee80*/  LOP3.LUT R0, R0, 0x38, RZ, 0xc0, !PT ;  /* 0x0000003800007812 */ /* 0x000fe400078ec0ff */
[----:B------:R-:W-:Y:S01]  /*ee90*/  LOP3.LUT R3, R2, 0x38, R5, 0x78, !PT ;  /* 0x0000003802037812 */ /* 0x000fe200078e7805 */
[----:B------:R-:W-:-:S05]  /*eea0*/  IMAD.SHL.U32 R2, R4, 0x8, RZ ;  /* 0x0000000804027824 */ /* 0x000fca00078e00ff */
[----:B------:R-:W-:Y:S01]  /*eeb0*/  LOP3.LUT R3, R3, 0x200, R2, 0xf8, !PT ;  /* 0x0000020003037812 */ /* 0x000fe200078ef802 */
[----:B------:R-:W-:Y:S01]  /*eec0*/  IMAD.SHL.U32 R2, R5, 0x10, RZ ;  /* 0x0000001005027824 */ /* 0x000fe200078e00ff */
[----:B------:R-:W-:Y:S01]  /*eed0*/  SHF.R.U32.HI R5, RZ, 0x3, R4 ;  /* 0x00000003ff057819 */ /* 0x000fe20000011604 */
[----:B------:R-:W-:-:S03]  /*eee0*/  IMAD.U32 R4, RZ, RZ, UR4 ;  /* 0x00000004ff047e24 */ /* 0x000fc6000f8e00ff */
[----:B------:R-:W-:Y:S01]  /*eef0*/  LOP3.LUT R2, R5, 0x70, R2, 0xf8, !PT ;  /* 0x0000007005027812 */ /* 0x000fe200078ef802 */
[----:B------:R-:W-:Y:S01]  /*ef00*/  IMAD R3, R3, 0x2, R4 ;  /* 0x0000000203037824 */ /* 0x000fe200078e0204 */
[----:B------:R-:W-:Y:S01]  /*ef10*/  STL [R1+0x4], R4 ;  /* 0x0000040401007387 */ /* 0x000fe20000100800 */
[----:B------:R-:W-:-:S03]  /*ef20*/  IMAD.MOV.U32 R2, RZ, RZ, 0x1 ;  /* 0x00000001ff027424 */ /* 0x000fc600078e00ff */
[----:B------:R0:W-:Y:S04]  /*ef30*/  STL [R1+0x24], R3 ;  /* 0x0000240301007387 */ /* 0x0001e80000100800 */
[----:B------:R-:W-:Y:S04]  /*ef40*/  STL [R1+0x8], RZ ;  /* 0x000008ff01007387 */ /* 0x000fe80000100800 */
[----:B------:R1:W-:Y:S01]  /*ef50*/  STL [R1+0x10], R2 ;  /* 0x0000100201007387 */ /* 0x0003e20000100800 */
[----:B0-----:R-:W-:-:S03]  /*ef60*/  LOP3.LUT R3, R0, 0x40, RZ, 0xfc, !PT ;  /* 0x0000004000037812 */ /* 0x001fc600078efcff */
[----:B------:R0:W-:Y:S01]  /*ef70*/  STL [R1+0x50], RZ ;  /* 0x000050ff01007387 */ /* 0x0001e20000100800 */
[C---:B-1----:R-:W-:Y:S02]  /*ef80*/  LOP3.LUT R2, R0.reuse, 0x80, RZ, 0xfc, !PT ;  /* 0x0000008000027812 */ /* 0x042fe400078efcff */
[----:B------:R-:W-:-:S07]  /*ef90*/  LOP3.LUT R0, R0, 0xc0, RZ, 0xfc, !PT ;  /* 0x000000c000007812 */ /* 0x000fce00078efcff */
.L_x_554:
[----:B-1----:R-:W1:Y:S01]  /*efa0*/  LDC.64 R2, c[0x0][0xc88] ;  /* 0x00032200ff027b82 */ /* 0x002e620000000a00 */
[----:B------:R-:W-:Y:S01]  /*efb0*/  ULDC.64 UR4, c[0x0][0x208] ;  /* 0x0000820000047ab9 */ /* 0x000fe20000000a00 */
[----:B-1----:R-:W-:-:S05]  /*efc0*/  IMAD.WIDE R2, R19, 0x4, R2 ;  /* 0x0000000413027825 */ /* 0x002fca00078e0202 */
[----:B--2---:R-:W2:Y:S01]  /*efd0*/  LDG.E R11, desc[UR4][R2.64] ;  /* 0x00000004020b7981 */ /* 0x004ea2000c1e1900 */
[----:B------:R-:W-:Y:S05]  /*efe0*/  YIELD ;  /* 0x0000000000007946 */ /* 0x000fea0003800000 */
[----:B------:R-:W-:Y:S01]  /*eff0*/  ULDC.64 UR4, c[0x0][0xa28] ;  /* 0x00028a0000047ab9 */ /* 0x000fe20000000a00 */
[----:B---3--:R-:W-:Y:S01]  /*f000*/  IMAD.MOV.U32 R0, RZ, RZ, RZ ;  /* 0x000000ffff007224 */ /* 0x008fe200078e00ff */
[----:B------:R-:W-:Y:S01]  /*f010*/  ISETP.NE.U32.AND P0, PT, RZ, UR4, PT ;  /* 0x00000004ff007c0c */ /* 0x000fe2000bf05070 */
[----:B------:R-:W-:Y:S01]  /*f020*/  ULDC.64 UR10, c[0x0][0x208] ;  /* 0x00008200000a7ab9 */ /* 0x000fe20000000a00 */
[----:B------:R-:W-:Y:S01]  /*f030*/  IMAD.MOV.U32 R6, RZ, RZ, RZ ;  /* 0x000000ffff067224 */ /* 0x000fe200078e00ff */
[----:B------:R-:W-:Y:S01]  /*f040*/  ULDC.64 UR6, c[0x0][0xa18] ;  /* 0x0002860000067ab9 */ /* 0x000fe20000000a00 */
[----:B------:R-:W-:Y:S01]  /*f050*/  ISETP.NE.AND.EX P0, PT, RZ, UR5, PT, P0 ;  /* 0x00000005ff007c0c */ /* 0x000fe2000bf05300 */
[----:B------:R-:W-:Y:S01]  /*f060*/  ULDC.64 UR8, c[0x0][0xa08] ;  /* 0x0002820000087ab9 */ /* 0x000fe20000000a00 */
[----:B--2---:R-:W-:Y:S01]  /*f070*/  SHF.R.S32.HI R4, RZ, 0x1f, R11 ;  /* 0x0000001fff047819 */ /* 0x004fe2000001140b */
[----:B------:R-:W-:-:S10]  /*f080*/  IMAD.SHL.U32 R10, R11, 0x4, RZ ;  /* 0x000000040b0a7824 */ /* 0x000fd400078e00ff */
[C---:B------:R-:W-:Y:S01]  /*f090*/  @P0 LEA R2, P1, R11.reuse, UR4, 0x2 ;  /* 0x000000040b020c11 */ /* 0x040fe2000f8210ff */
[----:B------:R-:W-:Y:S03]  /*f0a0*/  STL [R1+0x28], R11 ;  /* 0x0000280b01007387 */ /* 0x000fe60000100800 */
[C-C-:B------:R-:W-:Y:S01]  /*f0b0*/  @P0 LEA.HI.X R3, R11.reuse, UR5, R4.reuse, 0x2, P1 ;  /* 0x000000050b030c11 */ /* 0x140fe200088f1404 */
[----:B------:R-:W-:Y:S01]  /*f0c0*/  ULDC.64 UR4, c[0x0][0xa00] ;  /* 0x0002800000047ab9 */ /* 0x000fe20000000a00 */
[----:B------:R-:W-:Y:S01]  /*f0d0*/  SHF.L.U64.HI R9, R11, 0x2, R4 ;  /* 0x000000020b097819 */ /* 0x000fe20000010204 */
[----:B------:R1:W-:Y:S01]  /*f0e0*/  STL [R1+0x38], R4 ;  /* 0x0000380401007387 */ /* 0x0003e20000100800 */
[----:B------:R-:W-:-:S03]  /*f0f0*/  ISETP.NE.U32.AND P1, PT, RZ, UR4, PT ;  /* 0x00000004ff007c0c */ /* 0x000fc6000bf25070 */
[----:B-----5:R2:W5:Y:S01]  /*f100*/  @P0 LDG.E R0, desc[UR10][R2.64] ;  /* 0x0000000a02000981 */ /* 0x020562000c1e1900 */
[----:B------:R-:W-:Y:S01]  /*f110*/  ISETP.NE.AND.EX P1, PT, RZ, UR5, PT, P1 ;  /* 0x00000005ff007c0c */ /* 0x000fe2000bf25310 */
[----:B------:R-:W-:Y:S01]  /*f120*/  IMAD.MOV.U32 R8, RZ, RZ, RZ ;  /* 0x000000ffff087224 */ /* 0x000fe200078e00ff */
[----:B------:R-:W-:Y:S01]  /*f130*/  ISETP.NE.U32.AND P2, PT, RZ, UR6, PT ;  /* 0x00000006ff007c0c */ /* 0x000fe2000bf45070 */
[----:B------:R-:W-:Y:S01]  /*f140*/  STL [R1], R10 ;  /* 0x0000000a01007387 */ /* 0x000fe20000100800 */
[----:B------:R-:W-:Y:S02]  /*f150*/  ISETP.NE.U32.AND P0, PT, RZ, UR8, PT ;  /* 0x00000008ff007c0c */ /* 0x000fe4000bf05070 */
[----:B------:R-:W-:Y:S01]  /*f160*/  ISETP.NE.AND.EX P2, PT, RZ, UR7, PT, P2 ;  /* 0x00000007ff007c0c */ /* 0x000fe2000bf45320 */
[----:B------:R-:W-:Y:S01]  /*f170*/  STL [R1+0x1c], R9 ;  /* 0x00001c0901007387 */ /* 0x000fe20000100800 */
[----:B------:R-:W-:Y:S02]  /*f180*/  ISETP.NE.AND.EX P0, PT, RZ, UR9, PT, P0 ;  /* 0x00000009ff007c0c */ /* 0x000fe4000bf05300 */
[----:B--2---:R-:W-:-:S02]  /*f190*/  IADD3 R2, P3, R10, UR4, RZ ;  /* 0x000000040a027c10 */ /* 0x004fc4000ff7e0ff */
[----:B-1----:R-:W-:Y:S02]  /*f1a0*/  IADD3 R4, P4, R10, UR8, RZ ;  /* 0x000000080a047c10 */ /* 0x002fe4000ff9e0ff */
[C---:B------:R-:W-:Y:S01]  /*f1b0*/  IADD3.X R3, R9.reuse, UR5, RZ, P3, !PT ;  /* 0x0000000509037c10 */ /* 0x040fe20009ffe4ff */
[----:B------:R-:W-:Y:S01]  /*f1c0*/  ULDC UR4, c[0x0][0x288] ;  /* 0x0000a20000047ab9 */ /* 0x000fe20000000800 */
[----:B------:R-:W-:-:S03]  /*f1d0*/  IADD3.X R5, R9, UR9, RZ, P4, !PT ;  /* 0x0000000909057c10 */ /* 0x000fc6000a7fe4ff */
[----:B------:R-:W2:Y:S01]  /*f1e0*/  @P1 LDG.E R6, desc[UR10][R2.64] ;  /* 0x0000000a02061981 */ /* 0x000ea2000c1e1900 */
[----:B------:R-:W-:Y:S01]  /*f1f0*/  MOV R12, UR4 ;  /* 0x00000004000c7c02 */ /* 0x000fe20008000f00 */
[----:B------:R-:W-:Y:S02]  /*f200*/  ULDC.64 UR4, c[0x0][0x418] ;  /* 0x0001060000047ab9 */ /* 0x000fe40000000a00 */
[----:B------:R-:W5:Y:S04]  /*f210*/  @P0 LDG.E R8, desc[UR10][R4.64] ;  /* 0x0000000a04080981 */ /* 0x000f68000c1e1900 */
[----:B--2---:R1:W-:Y:S02]  /*f220*/  STL [R1+0x34], R6 ;  /* 0x0000340601007387 */ /* 0x0043e40000100800 */
[----:B-1----:R-:W-:-:S04]  /*f230*/  @P2 IADD3 R6, P3, R10, UR6, RZ ;  /* 0x000000060a062c10 */ /* 0x002fc8000ff7e0ff */
[----:B------:R-:W-:-:S05]  /*f240*/  @P2 IADD3.X R7, R9, UR7, RZ, P3, !PT ;  /* 0x0000000709072c10 */ /* 0x000fca0009ffe4ff */
[----:B------:R1:W2:Y:S01]  /*f250*/  @P2 LDG.E R12, desc[UR10][R6.64] ;  /* 0x0000000a060c2981 */ /* 0x0002a2000c1e1900 */
[----:B------:R-:W-:-:S03]  /*f260*/  UISETP.NE.U32.AND UP0, UPT, UR4, URZ, UPT ;  /* 0x0000003f0400728c */ /* 0x000fc6000bf05070 */
[----:B------:R-:W-:Y:S01]  /*f270*/  ULDC UR4, c[0x0][0x424] ;  /* 0x0001090000047ab9 */ /* 0x000fe20000000800 */
[----:B------:R-:W-:-:S03]  /*f280*/  UISETP.NE.AND.EX UP0, UPT, UR5, URZ, UPT, UP0 ;  /* 0x0000003f0500728c */ /* 0x000fc6000bf05300 */
[----:B------:R-:W-:Y:S01]  /*f290*/  ULDC UR5, c[0x0][0x2f0] ;  /* 0x0000bc0000057ab9 */ /* 0x000fe20000000800 */
[----:B------:R-:W-:-:S04]  /*f2a0*/  USEL UR4, UR4, 0x1, UP0 ;  /* 0x0000000104047887 */ /* 0x000fc80008000000 */
[----:B------:R-:W-:-:S06]  /*f2b0*/  UIMAD UR4, UR4, UR5, URZ ;  /* 0x00000005040472a4 */ /* 0x000fcc000f8e023f */
[----:B-1----:R-:W-:Y:S01]  /*f2c0*/  IMAD.U32 R6, RZ, RZ, UR4 ;  /* 0x00000004ff067e24 */ /* 0x002fe2000f8e00ff */
[----:B--2---:R1:W-:Y:S01]  /*f2d0*/  STL [R1+0x3c], R12 ;  /* 0x00003c0c01007387 */ /* 0x0043e20000100800 */
[----:B------:R-:W-:Y:S05]  /*f2e0*/  @P2 BRA `(.L_x_442) ;  /* 0x0000000000182947 */ /* 0x000fea0003800000 */
[----:B------:R-:W-:Y:S05]  /*f2f0*/  @!P1 BRA `(.L_x_442) ;  /* 0x0000000000149947 */ /* 0x000fea0003800000 */
[----:B------:R-:W-:Y:S02]  /*f300*/  ULDC.64 UR4, c[0x0][0x208] ;  /* 0x0000820000047ab9 */ /* 0x000fe40000000a00 */
[----:B------:R-:W2:Y:S04]  /*f310*/  LDG.E R7, desc[UR4][R2.64] ;  /* 0x0000000402077981 */ /* 0x000ea8000c1e1900 */
[----:B------:R-:W2:Y:S02]  /*f320*/  LDG.E R2, desc[UR4][R2.64+0x4] ;  /* 0x0000040402027981 */ /* 0x000ea4000c1e1900 */
[----:B--2---:R-:W-:-:S05]  /*f330*/  IMAD.IADD R2, R2, 0x1, -R7 ;  /* 0x0000000102027824 */ /* 0x004fca00078e0a07 */
[----:B------:R2:W-:Y:S02]  /*f340*/  STL [R1+0x3c], R2 ;  /* 0x00003c0201007387 */ /* 0x0005e40000100800 */
.L_x_442:
[----:B--2---:R-:W-:Y:S01]  /*f350*/  IMAD.MOV.U32 R2, RZ, RZ, R11 ;  /* 0x000000ffff027224 */ /* 0x004fe200078e000b */
[----:B------:R-:W-:Y:S01]  /*f360*/  ULDC.64 UR4, c[0x0][0xa20] ;  /* 0x0002880000047ab9 */ /* 0x000fe20000000a00 */
[----:B-----5:R-:W-:Y:S01]  /*f370*/  IMAD.IADD R3, R8, 0x1, R0 ;  /* 0x0000000108037824 */ /* 0x020fe200078e0200 */
[----:B------:R-:W-:Y:S02]  /*f380*/  ISETP.NE.U32.AND P1, PT, RZ, UR4, PT ;  /* 0x00000004ff007c0c */ /* 0x000fe4000bf25070 */
[----:B------:R2:W-:Y:S02]  /*f390*/  STL [R1+0xc], R2 ;  /* 0x00000c0201007387 */ /* 0x0005e40000100800 */
[----:B------:R-:W-:Y:S02]  /*f3a0*/  ISETP.NE.AND.EX P1, PT, RZ, UR5, PT, P1 ;  /* 0x00000005ff007c0c */ /* 0x000fe4000bf25310 */
[----:B------:R2:W-:Y:S11]  /*f3b0*/  STL [R1+0x18], R3 ;  /* 0x0000180301007387 */ /* 0x0005f60000100800 */
[----:B--2---:R-:W-:Y:S05]  /*f3c0*/  @!P1 BRA `(.L_x_443) ;  /* 0x0000000000149947 */ /* 0x004fea0003800000 */
[----:B------:R-:W-:Y:S01]  /*f3d0*/  IADD3 R6, P0, R10, UR4, RZ ;  /* 0x000000040a067c10 */ /* 0x000fe2000ff1e0ff */
[----:B------:R-:W-:-:S03]  /*f3e0*/  ULDC.64 UR6, c[0x0][0x208] ;  /* 0x0000820000067ab9 */ /* 0x000fc60000000a00 */
[----:B------:R-:W-:-:S05]  /*f3f0*/  IADD3.X R7, R9, UR5, RZ, P0, !PT ;  /* 0x0000000509077c10 */ /* 0x000fca00087fe4ff */
[----:B------:R2:W5:Y:S01]  /*f400*/  LDG.E R6, desc[UR6][R6.64] ;  /* 0x0000000606067981 */ /* 0x000562000c1e1900 */
[----:B------:R-:W-:Y:S05]  /*f410*/  BRA `(.L_x_444) ;  /* 0x0000000000147947 */ /* 0x000fea0003800000 */
.L_x_443:
[----:B------:R-:W-:Y:S05]  /*f420*/  @!P0 BRA `(.L_x_444) ;  /* 0x0000000000108947 */ /* 0x000fea0003800000 */
[----:B------:R-:W-:Y:S02]  /*f430*/  ULDC.64 UR4, c[0x0][0x208] ;  /* 0x0000820000047ab9 */ /* 0x000fe40000000a00 */
[----:B------:R-:W2:Y:S04]  /*f440*/  LDG.E R6, desc[UR4][R4.64] ;  /* 0x0000000404067981 */ /* 0x000ea8000c1e1900 */
[----:B------:R-:W2:Y:S02]  /*f450*/  LDG.E R4, desc[UR4][R4.64+0x4] ;  /* 0x0000040404047981 */ /* 0x000ea4000c1e1900 */
[----:B--2---:R-:W-:-:S07]  /*f460*/  IMAD.IADD R6, R4, 0x1, -R6 ;  /* 0x0000000104067824 */ /* 0x004fce00078e0a06 */
.L_x_444:
[----:B-----5:R-:W-:Y:S01]  /*f470*/  IMAD.IADD R2, R6, 0x1, -R0 ;  /* 0x0000000106027824 */ /* 0x020fe200078e0a00 */
[----:B------:R-:W-:Y:S03]  /*f480*/  BSSY B7, `(.L_x_445) ;  /* 0x00004fa000077945 */ /* 0x000fe60003800000 */
[C---:B------:R-:W-:Y:S01]  /*f490*/  VIADD R0, R2.reuse, 0x4f ;  /* 0x0000004f02007836 */ /* 0x040fe20000000000 */
[----:B------:R3:W-:Y:S01]  /*f4a0*/  STL [R1+0x40], R2 ;  /* 0x0000400201007387 */ /* 0x0007e20000100800 */
[----:B------:R-:W-:Y:S02]  /*f4b0*/  ISETP.GT.AND P0, PT, R2, RZ, PT ;  /* 0x000000ff0200720c */ /* 0x000fe40003f04270 */
[----:B------:R-:W-:-:S05]  /*f4c0*/  IMAD.HI R0, R0, 0x66666667, RZ ;  /* 0x6666666700007827 */ /* 0x000fca00078e02ff */
[----:B---3--:R-:W-:-:S04]  /*f4d0*/  SHF.R.U32.HI R2, RZ, 0x1f, R0 ;  /* 0x0000001fff027819 */ /* 0x008fc80000011600 */
[----:B------:R-:W-:-:S05]  /*f4e0*/  LEA.HI.SX32 R0, R0, R2, 0x1b ;  /* 0x0000000200007211 */ /* 0x000fca00078fdaff */
[----:B------:R3:W-:Y:S01]  /*f4f0*/  STL [R1+0x30], R0 ;  /* 0x0000300001007387 */ /* 0x0007e20000100800 */
[----:B------:R-:W-:Y:S05]  /*f500*/  @P0 BRA `(.L_x_446) ;  /* 0x0000000000480947 */ /* 0x000fea0003800000 */
[----:B------:R-:W4:Y:S02]  /*f510*/  S2R R3, SR_TID.X ;  /* 0x0000000000037919 */ /* 0x000f240000002100 */
[----:B----4-:R-:W-:-:S04]  /*f520*/  LOP3.LUT R3, R3, 0x7f, RZ, 0xc0, !PT ;  /* 0x0000007f03037812 */ /* 0x010fc800078ec0ff */
[----:B------:R-:W-:-:S13]  /*f530*/  ISETP.NE.AND P0, PT, R3, RZ, PT ;  /* 0x000000ff0300720c */ /* 0x000fda0003f05270 */
[----:B------:R-:W-:Y:S05]  /*f540*/  @P0 BRA `(.L_x_447) ;  /* 0x0000004c00b40947 */ /* 0x000fea0003800000 */
[----:B------:R-:W4:Y:S01]  /*f550*/  S2R R3, SR_LANEID ;  /* 0x0000000000037919 */ /* 0x000f220000000000 */
[----:B------:R-:W-:Y:S01]  /*f560*/  VOTEU.ANY UR4, UPT, PT ;  /* 0x0000000000047886 */ /* 0x000fe200038e0100 */
[----:B------:R-:W5:Y:S01]  /*f570*/  LDC.64 R4, c[0x0][0xc60] ;  /* 0x00031800ff047b82 */ /* 0x000f620000000a00 */
[----:B---3--:R-:W4:Y:S01]  /*f580*/  FLO.U32 R0, UR4 ;  /* 0x0000000400007d00 */ /* 0x008f2200080e0000 */
[----:B------:R-:W-:-:S07]  /*f590*/  ULDC.64 UR6, c[0x0][0x208] ;  /* 0x0000820000067ab9 */ /* 0x000fce0000000a00 */
[----:B------:R-:W5:Y:S01]  /*f5a0*/  POPC R2, UR4 ;  /* 0x0000000400027d09 */ /* 0x000f620008000000 */
[----:B----4-:R-:W-:-:S13]  /*f5b0*/  ISETP.EQ.U32.AND P0, PT, R0, R3, PT ;  /* 0x000000030000720c */ /* 0x010fda0003f02070 */
[----:B-----5:R-:W3:Y:S01]  /*f5c0*/  @P0 ATOMG.E.ADD.STRONG.GPU PT, R5, desc[UR6][R4.64], R2 ;  /* 0x00000002040509a8 */ /* 0x020ee200081ee1c6 */
[----:B------:R-:W4:Y:S02]  /*f5d0*/  S2R R3, SR_LTMASK ;  /* 0x0000000000037919 */ /* 0x000f240000003900 */
[----:B----4-:R-:W-:-:S06]  /*f5e0*/  LOP3.LUT R3, R3, UR4, RZ, 0xc0, !PT ;  /* 0x0000000403037c12 */ /* 0x010fcc000f8ec0ff */
[----:B------:R-:W4:Y:S01]  /*f5f0*/  POPC R3, R3 ;  /* 0x0000000300037309 */ /* 0x000f220000000000 */
[----:B---3--:R-:W4:Y:S02]  /*f600*/  SHFL.IDX PT, R0, R5, R0, 0x1f ;  /* 0x00001f0005007589 */ /* 0x008f2400000e0000 */
[----:B----4-:R-:W-:Y:S01]  /*f610*/  IADD3 R16, R0, UR38, R3 ;  /* 0x0000002600107c10 */ /* 0x010fe2000fffe003 */
[----:B------:R-:W-:Y:S06]  /*f620*/  BRA `(.L_x_447) ;  /* 0x0000004c007c7947 */ /* 0x000fec0003800000 */
.L_x_446:
[----:B---3--:R-:W3:Y:S01]  /*f630*/  LDL R0, [R1+0x4] ;  /* 0x0000040001007983 */ /* 0x008ee20000100800 */
[----:B------:R-:W-:Y:S01]  /*f640*/  BSSY B6, `(.L_x_448) ;  /* 0x0000014000067945 */ /* 0x000fe20003800000 */
[----:B---3--:R-:W-:-:S05]  /*f650*/  VIADD R0, R0, 0x24400 ;  /* 0x0002440000007836 */ /* 0x008fca0000000000 */
[----:B------:R-:W-:-:S13]  /*f660*/  LOP3.LUT P0, RZ, R0, 0x3ff, RZ, 0xc0, !PT ;  /* 0x000003ff00ff7812 */ /* 0x000fda000780c0ff */
[----:B------:R-:W-:Y:S05]  /*f670*/  @!P0 BRA `(.L_x_449) ;  /* 0x0000000000408947 */ /* 0x000fea0003800000 */
[----:B------:R-:W-:Y:S01]  /*f680*/  MOV R2, 0x0 ;  /* 0x0000000000027802 */ /* 0x000fe20000000f00 */
[----:B------:R-:W-:Y:S01]  /*f690*/  ULDC.64 UR6, c[0x4][0x1b8] ;  /* 0x01006e0000067ab9 */ /* 0x000fe20000000a00 */
[----:B------:R-:W-:Y:S01]  /*f6a0*/  ULDC.64 UR8, c[0x4][0x1c0] ;  /* 0x0100700000087ab9 */ /* 0x000fe20000000a00 */
[----:B------:R-:W-:Y:S01]  /*f6b0*/  ULDC.64 UR4, c[0x4][0x118] ;  /* 0x0100460000047ab9 */ /* 0x000fe20000000a00 */
[----:B------:R-:W-:Y:S02]  /*f6c0*/  IMAD.U32 R4, RZ, RZ, UR6 ;  /* 0x00000006ff047e24 */ /* 0x000fe4000f8e00ff */
[----:B------:R-:W3:Y:S01]  /*f6d0*/  LDC.64 R2, c[0x4][R2] ;  /* 0x0100000002027b82 */ /* 0x000ee20000000a00 */
[----:B------:R-:W-:Y:S02]  /*f6e0*/  IMAD.U32 R5, RZ, RZ, UR7 ;  /* 0x00000007ff057e24 */ /* 0x000fe4000f8e00ff */
[----:B------:R-:W-:Y:S02]  /*f6f0*/  IMAD.U32 R6, RZ, RZ, UR8 ;  /* 0x00000008ff067e24 */ /* 0x000fe4000f8e00ff */
[----:B--2---:R-:W-:-:S02]  /*f700*/  IMAD.U32 R7, RZ, RZ, UR9 ;  /* 0x00000009ff077e24 */ /* 0x004fc4000f8e00ff */
[----:B------:R-:W-:Y:S02]  /*f710*/  IMAD.U32 R10, RZ, RZ, UR4 ;  /* 0x00000004ff0a7e24 */ /* 0x000fe4000f8e00ff */
[----:B------:R-:W-:Y:S02]  /*f720*/  IMAD.U32 R11, RZ, RZ, UR5 ;  /* 0x00000005ff0b7e24 */ /* 0x000fe4000f8e00ff */
[----:B------:R-:W-:Y:S02]  /*f730*/  IMAD.MOV.U32 R8, RZ, RZ, 0x70 ;  /* 0x00000070ff087424 */ /* 0x000fe400078e00ff */
[----:B-1----:R-:W-:Y:S02]  /*f740*/  IMAD.MOV.U32 R12, RZ, RZ, 0x1 ;  /* 0x00000001ff0c7424 */ /* 0x002fe400078e00ff */
[----:B------:R-:W-:-:S07]  /*f750*/  IMAD.MOV.U32 R13, RZ, RZ, RZ ;  /* 0x000000ffff0d7224 */ /* 0x000fce00078e00ff */
[----:B------:R-:W-:-:S07]  /*f760*/  LEPC R20, `(.L_x_449) ;  /* 0x000000001014794e */ /* 0x000fce0000000000 */
[----:B0--3--:R-:W-:Y:S05]  /*f770*/  CALL.ABS.NOINC R2 ;  /* 0x0000000002007343 */ /* 0x009fea0003c00000 */
.L_x_449:
[----:B------:R-:W-:Y:S05]  /*f780*/  BSYNC B6 ;  /* 0x0000000000067941 */ /* 0x000fea0003800000 */
.L_x_448:
[----:B------:R-:W3:Y:S01]  /*f790*/  LDL R2, [R1+0x4] ;  /* 0x0000040001027983 */ /* 0x000ee20000100800 */
        /* <DEDUP_REMOVED lines=8> */
[----:B------:R3:W4:Y:S01]  /*f820*/  LDC.64 R2, c[0x4][R0] ;  /* 0x0100000000027b82 */ /* 0x0007220000000a00 */
[----:B------:R-:W-:Y:S02]  /*f830*/  IMAD.U32 R4, RZ, RZ, UR6 ;  /* 0x00000006ff047e24 */ /* 0x000fe4000f8e00ff */
[----:B------:R-:W-:Y:S02]  /*f840*/  IMAD.U32 R5, RZ, RZ, UR7 ;  /* 0x00000007ff057e24 */ /* 0x000fe4000f8e00ff */
[----:B------:R-:W-:Y:S02]  /*f850*/  IMAD.U32 R6, RZ, RZ, UR8 ;  /* 0x00000008ff067e24 */ /* 0x000fe4000f8e00ff */
[----:B--2---:R-:W-:-:S02]  /*f860*/  IMAD.U32 R7, RZ, RZ, UR9 ;  /* 0x00000009ff077e24 */ /* 0x004fc4000f8e00ff */
[----:B------:R-:W-:Y:S02]  /*f870*/  IMAD.U32 R10, RZ, RZ, UR4 ;  /* 0x00000004ff0a7e24 */ /* 0x000fe4000f8e00ff */
[----:B------:R-:W-:Y:S02]  /*f880*/  IMAD.U32 R11, RZ, RZ, UR5 ;  /* 0x00000005ff0b7e24 */ /* 0x000fe4000f8e00ff */
[----:B------:R-:W-:Y:S02]  /*f890*/  IMAD.MOV.U32 R8, RZ, RZ, 0x70 ;  /* 0x00000070ff087424 */ /* 0x000fe400078e00ff */
[----:B-1----:R-:W-:Y:S02]  /*f8a0*/  IMAD.MOV.U32 R12, RZ, RZ, 0x1 ;  /* 0x00000001ff0c7424 */ /* 0x002fe400078e00ff */
[----:B---3--:R-:W-:-:S07]  /*f8b0*/  IMAD.MOV.U32 R13, RZ, RZ, RZ ;  /* 0x000000ffff0d7224 */ /* 0x008fce00078e00ff */
[----:B------:R-:W-:-:S07]  /*f8c0*/  LEPC R20, `(.L_x_452) ;  /* 0x000000001014794e */ /* 0x000fce0000000000 */
[----:B0---4-:R-:W-:Y:S05]  /*f8d0*/  CALL.ABS.NOINC R2 ;  /* 0x0000000002007343 */ /* 0x011fea0003c00000 */
.L_x_452:
[----:B------:R-:W-:Y:S01]  /*f8e0*/  MOV R2, 0x0 ;  /* 0x0000000000027802 */ /* 0x000fe20000000f00 */
[----:B------:R-:W-:Y:S01]  /*f8f0*/  ULDC.64 UR6, c[0x4][0x1b8] ;  /* 0x01006e0000067ab9 */ /* 0x000fe20000000a00 */
[----:B------:R-:W-:Y:S01]  /*f900*/  ULDC.64 UR8, c[0x4][0x1c0] ;  /* 0x0100700000087ab9 */ /* 0x000fe20000000a00 */
[----:B------:R-:W-:Y:S01]  /*f910*/  ULDC.64 UR4, c[0x4][0x128] ;  /* 0x01004a0000047ab9 */ /* 0x000fe20000000a00 */
[----:B------:R-:W-:Y:S01]  /*f920*/  IMAD.U32 R4, RZ, RZ, UR6 ;  /* 0x00000006ff047e24 */ /* 0x000fe2000f8e00ff */
[----:B------:R-:W-:Y:S01]  /*f930*/  MOV R13, RZ ;  /* 0x000000ff000d7202 */ /* 0x000fe20000000f00 */
[----:B------:R-:W0:Y:S01]  /*f940*/  LDC.64 R2, c[0x4][R2] ;  /* 0x0100000002027b82 */ /* 0x000e220000000a00 */
[----:B------:R-:W-:Y:S02]  /*f950*/  IMAD.U32 R5, RZ, RZ, UR7 ;  /* 0x00000007ff057e24 */ /* 0x000fe4000f8e00ff */
[----:B------:R-:W-:Y:S02]  /*f960*/  IMAD.U32 R6, RZ, RZ, UR8 ;  /* 0x00000008ff067e24 */ /* 0x000fe4000f8e00ff */
[----:B------:R-:W-:-:S02]  /*f970*/  IMAD.U32 R7, RZ, RZ, UR9 ;  /* 0x00000009ff077e24 */ /* 0x000fc4000f8e00ff */
[----:B------:R-:W-:Y:S02]  /*f980*/  IMAD.U32 R10, RZ, RZ, UR4 ;  /* 0x00000004ff0a7e24 */ /* 0x000fe4000f8e00ff */
[----:B------:R-:W-:Y:S02]  /*f990*/  IMAD.U32 R11, RZ, RZ, UR5 ;  /* 0x00000005ff0b7e24 */ /* 0x000fe4000f8e00ff */
[----:B------:R-:W-:Y:S02]  /*f9a0*/  IMAD.MOV.U32 R8, RZ, RZ, 0x70 ;  /* 0x00000070ff087424 */ /* 0x000fe400078e00ff */
[----:B------:R-:W-:-:S07]  /*f9b0*/  IMAD.MOV.U32 R12, RZ, RZ, 0x1 ;  /* 0x00000001ff0c7424 */ /* 0x000fce00078e00ff */
[----:B------:R-:W-:-:S07]  /*f9c0*/  LEPC R20, `(.L_x_451) ;  /* 0x000000001014794e */ /* 0x000fce0000000000 */
[----:B0-----:R-:W-:Y:S05]  /*f9d0*/  CALL.ABS.NOINC R2 ;  /* 0x0000000002007343 */ /* 0x001fea0003c00000 */
.L_x_451:
[----:B------:R-:W-:Y:S05]  /*f9e0*/  BSYNC B6 ;  /* 0x0000000000067941 */ /* 0x000fea0003800000 */
.L_x_450:
[----:B------:R-:W3:Y:S01]  /*f9f0*/  LDL.LU R2, [R1] ;  /* 0x0000000001027983 */ /* 0x000ee20000300800 */
[----:B------:R-:W-:-:S03]  /*fa00*/  ULDC.64 UR4, c[0x0][0x9f8] ;  /* 0x00027e0000047ab9 */ /* 0x000fc60000000a00 */
[----:B------:R-:W4:Y:S04]  /*fa10*/  LDL.LU R4, [R1+0x1c] ;  /* 0x00001c0001047983 */ /* 0x000f280000300800 */
[----:B--2---:R-:W2:Y:S01]  /*fa20*/  LDL R7, [R1+0xc] ;  /* 0x00000c0001077983 */ /* 0x004ea20000100800 */
[----:B------:R-:W-:Y:S01]  /*fa30*/  ISETP.NE.U32.AND P0, PT, RZ, UR4, PT ;  /* 0x00000004ff007c0c */ /* 0x000fe2000bf05070 */
[----:B------:R-:W-:Y:S02]  /*fa40*/  ULDC.64 UR6, c[0x0][0x208] ;  /* 0x0000820000067ab9 */ /* 0x000fe40000000a00 */
[----:B------:R-:W5:Y:S01]  /*fa50*/  LDL R0, [R1+0x30] ;  /* 0x0000300001007983 */ /* 0x000f620000100800 */
[----:B------:R-:W-:-:S13]  /*fa60*/  ISETP.NE.AND.EX P0, PT, RZ, UR5, PT, P0 ;  /* 0x00000005ff007c0c */ /* 0x000fda000bf05300 */
[----:B---3--:R-:W-:-:S04]  /*fa70*/  @P0 IADD3 R2, P1, R2, UR4, RZ ;  /* 0x0000000402020c10 */ /* 0x008fc8000ff3e0ff */
[----:B----4-:R-:W-:Y:S01]  /*fa80*/  @P0 IADD3.X R3, R4, UR5, RZ, P1, !PT ;  /* 0x0000000504030c10 */ /* 0x010fe20008ffe4ff */
[----:B------:R-:W-:-:S04]  /*fa90*/  ULDC.64 UR4, c[0x0][0xa08] ;  /* 0x0002820000047ab9 */ /* 0x000fc80000000a00 */
[----:B--2---:R2:W3:Y:S01]  /*faa0*/  @P0 LDG.E R7, desc[UR6][R2.64] ;  /* 0x0000000602070981 */ /* 0x0044e2000c1e1900 */
[----:B-----5:R-:W-:Y:S01]  /*fab0*/  VIADD R9, R0, 0xffffffff ;  /* 0xffffffff00097836 */ /* 0x020fe20000000000 */
[----:B--2---:R-:W2:Y:S01]  /*fac0*/  LDC.64 R2, c[0x0][0x418] ;  /* 0x00010600ff027b82 */ /* 0x004ea20000000a00 */
[----:B---3--:R-:W-:Y:S01]  /*fad0*/  SHF.R.S32.HI R8, RZ, 0x1f, R7 ;  /* 0x0000001fff087819 */ /* 0x008fe20000011407 */
[----:B------:R3:W-:Y:S04]  /*fae0*/  @P0 STL [R1+0xc], R7 ;  /* 0x00000c0701000387 */ /* 0x0007e80000100800 */
[----:B------:R3:W-:Y:S04]  /*faf0*/  STL [R1+0x2c], R9 ;  /* 0x00002c0901007387 */ /* 0x0007e80000100800 */
[----:B------:R3:W-:Y:S01]  /*fb00*/  STL [R1+0x1c], R8 ;  /* 0x00001c0801007387 */ /* 0x0007e20000100800 */
[----:B--2---:R-:W-:Y:S01]  /*fb10*/  LOP3.LUT P0, RZ, R2, UR4, RZ, 0xfc, !PT ;  /* 0x0000000402ff7c12 */ /* 0x004fe2000f80fcff */
[----:B------:R-:W-:-:S03]  /*fb20*/  UMOV UR4, 0xffffffff ;  /* 0xffffffff00047882 */ /* 0x000fc60000000000 */
[----:B------:R-:W-:-:S04]  /*fb30*/  LOP3.LUT P0, RZ, R3, UR5, RZ, 0xfc, P0 ;  /* 0x0000000503ff7c12 */ /* 0x000fc8000800fcff */
[----:B------:R-:W-:Y:S01]  /*fb40*/  SEL R0, R7, RZ, !P0 ;  /* 0x000000ff07007207 */ /* 0x000fe20004000000 */
[----:B---3--:R-:W-:Y:S08]  /*fb50*/  BRA.DIV UR4, `(.L_x_453) ;  /* 0x0000005a04347947 */ /* 0x008ff0000b800000 */
[----:B------:R-:W2:Y:S02]  /*fb60*/  S2R R4, SR_TID.X ;  /* 0x0000000000047919 */ /* 0x000ea40000002100 */
[----:B--2---:R-:W-:-:S04]  /*fb70*/  SHF.R.U32.HI R4, RZ, 0x5, R4 ;  /* 0x00000005ff047819 */ /* 0x004fc80000011604 */
[----:B------:R-:W-:-:S05]  /*fb80*/  LOP3.LUT R4, R4, 0x3, RZ, 0xc0, !PT ;  /* 0x0000000304047812 */ /* 0x000fca00078ec0ff */
[----:B------:R2:W3:Y:S02]  /*fb90*/  SHFL.IDX PT, R14, R4, RZ, 0x1f ;  /* 0x00001fff040e7589 */ /* 0x0004e400000e0000 */
.L_x_570:
[----:B------:R-:W-:Y:S01]  /*fba0*/  PLOP3.LUT P1, PT, PT, PT, PT, 0x8, 0x0 ;  /* 0x000000000000781c */ /* 0x000fe20003f2e170 */
[----:B------:R4:W-:Y:S01]  /*fbb0*/  STL [R1], R0 ;  /* 0x0000000001007387 */ /* 0x0009e20000100800 */
[----:B---3--:R-:W-:Y:S02]  /*fbc0*/  ISETP.NE.AND P0, PT, R14, RZ, PT ;  /* 0x000000ff0e00720c */ /* 0x008fe40003f05270 */
[----:B----4-:R-:W-:-:S05]  /*fbd0*/  P2R R0, PR, RZ, 0x2 ;  /* 0x00000002ff007803 */ /* 0x010fca0000000000 */
[----:B------:R3:W-:Y:S06]  /*fbe0*/  STL [R1+0x20], R0 ;  /* 0x0000200001007387 */ /* 0x0007ec0000100800 */
[----:B------:R-:W-:Y:S05]  /*fbf0*/  @P0 BRA `(.L_x_454) ;  /* 0x00000004005c0947 */ /* 0x000fea0003800000 */
[----:B------:R-:W-:-:S03]  /*fc00*/  UMOV UR4, 0xffffffff ;  /* 0xffffffff00047882 */ /* 0x000fc60000000000 */
[----:B------:R-:W-:Y:S05]  /*fc10*/  BRA.DIV UR4, `(.L_x_455) ;  /* 0x0000005a04387947 */ /* 0x000fea000b800000 */
[----:B------:R-:W-:-:S13]  /*fc20*/  ELECT P6, URZ, PT ;  /* 0x00000000003f782f */ /* 0x000fda00038c0000 */
.L_x_573:
[----:B------:R-:W-:Y:S05]  /*fc30*/  @!P6 BRA `(.L_x_454) ;  /* 0x00000004004ce947 */ /* 0x000fea0003800000 */
[----:B------:R4:W-:Y:S01]  /*fc40*/  STL [R1+0x14], R9 ;  /* 0x0000140901007387 */ /* 0x0009e20000100800 */
[----:B------:R-:W-:-:S04]  /*fc50*/  ISETP.NE.U32.AND P0, PT, R2, RZ, PT ;  /* 0x000000ff0200720c */ /* 0x000fc80003f05070 */
[----:B------:R-:W-:-:S13]  /*fc60*/  ISETP.NE.AND.EX P0, PT, R3, RZ, PT, P0 ;  /* 0x000000ff0300720c */ /* 0x000fda0003f05300 */
[----:B----4-:R-:W-:Y:S05]  /*fc70*/  @!P0 BRA `(.L_x_456) ;  /* 0x0000000000548947 */ /* 0x010fea0003800000 */
[----:B------:R-:W4:Y:S01]  /*fc80*/  LDC R6, c[0x0][0x43c] ;  /* 0x00010f00ff067b82 */ /* 0x000f220000000800 */
[----:B---3--:R-:W-:Y:S01]  /*fc90*/  IMAD.MOV.U32 R0, RZ, RZ, R9 ;  /* 0x000000ffff007224 */ /* 0x008fe200078e0009 */
[----:B------:R-:W-:Y:S01]  /*fca0*/  ULDC.64 UR4, c[0x0][0x428] ;  /* 0x00010a0000047ab9 */ /* 0x000fe20000000a00 */
[----:B------:R-:W-:Y:S01]  /*fcb0*/  ULDC.64 UR6, c[0x0][0x208] ;  /* 0x0000820000067ab9 */ /* 0x000fe20000000a00 */
[----:B----4-:R-:W-:-:S13]  /*fcc0*/  ISETP.NE.AND P0, PT, R6, 0x1, PT ;  /* 0x000000010600780c */ /* 0x010fda0003f05270 */
[----:B--2---:R-:W2:Y:S02]  /*fcd0*/  @P0 LDC.64 R4, c[0x0][0x440] ;  /* 0x00011000ff040b82 */ /* 0x004ea40000000a00 */
[----:B--2---:R-:W-:-:S05]  /*fce0*/  @P0 IMAD.HI.U32 R4, R9, R4, RZ ;  /* 0x0000000409040227 */ /* 0x004fca00078e00ff */
        /* <DEDUP_REMOVED lines=8> */
[----:B--2---:R-:W-:-:S04]  /*fd70*/  IMAD R6, R8, UR4, RZ ;  /* 0x0000000408067c24 */ /* 0x004fc8000f8e02ff */
[----:B------:R-:W-:-:S04]  /*fd80*/  IMAD R0, R7, UR5, R6 ;  /* 0x0000000507007c24 */ /* 0x000fc8000f8e0206 */
[----:B------:R-:W-:-:S05]  /*fd90*/  IMAD.IADD R0, R5, 0x1, R0 ;  /* 0x0000000105007824 */ /* 0x000fca00078e0200 */
[----:B------:R-:W-:-:S05]  /*fda0*/  LEA.HI.X R3, R4, R3, R0, 0x2, P0 ;  /* 0x0000000304037211 */ /* 0x000fca00000f1400 */
[----:B------:R-:W2:Y:S04]  /*fdb0*/  LDG.E R0, desc[UR6][R2.64] ;  /* 0x0000000602007981 */ /* 0x000ea8000c1e1900 */
[----:B--2---:R4:W-:Y:S02]  /*fdc0*/  STL [R1], R0 ;  /* 0x0000000001007387 */ /* 0x0049e40000100800 */
.L_x_456:
[----:B------:R-:W5:Y:S04]  /*fdd0*/  LDL R7, [R1+0x4] ;  /* 0x0000040001077983 */ /* 0x000f680000100800 */
[----:B---34-:R-:W5:Y:S04]  /*fde0*/  LDL R0, [R1+0x8] ;  /* 0x0000080001007983 */ /* 0x018f680000100800 */
[----:B------:R-:W3:Y:S01]  /*fdf0*/  LDL R2, [R1+0x10] ;  /* 0x0000100001027983 */ /* 0x000ee20000100800 */
[----:B-----5:R-:W-:Y:S01]  /*fe00*/  IMAD R0, R0, 0x8, R7 ;  /* 0x0000000800007824 */ /* 0x020fe200078e0207 */
[----:B---3--:R-:W-:-:S04]  /*fe10*/  SHF.L.U32 R2, R2, 0x1f, RZ ;  /* 0x0000001f02027819 */ /* 0x008fc800000006ff */
[----:B------:R-:W3:Y:S02]  /*fe20*/  SYNCS.PHASECHK.TRANS64.TRYWAIT P0, [R0+URZ+0x38840], R2 ;  /* 0x03884002000075a7 */ /* 0x000ee4000800017f */
[----:B---3--:R-:W-:Y:S05]  /*fe30*/  @!P0 BRA `(.L_x_457) ;  /* 0x0000005400d08947 */ /* 0x008fea0003800000 */
.L_x_574:
[----:B------:R-:W4:Y:S02]  /*fe40*/  S2R R3, SR_TID.X ;  /* 0x0000000000037919 */ /* 0x000f240000002100 */
[----:B----4-:R-:W-:-:S04]  /*fe50*/  LOP3.LUT R3, R3, 0x7f, RZ, 0xc0, !PT ;  /* 0x0000007f03037812 */ /* 0x010fc800078ec0ff */
[----:B------:R-:W-:-:S13]  /*fe60*/  ISETP.NE.AND P0, PT, R3, RZ, PT ;  /* 0x000000ff0300720c */ /* 0x000fda0003f05270 */
[----:B------:R-:W-:Y:S05]  /*fe70*/  @P0 BRA `(.L_x_458) ;  /* 0x00000000001c0947 */ /* 0x000fea0003800000 */
[----:B------:R-:W4:Y:S01]  /*fe80*/  S2R R3, SR_TID.X ;  /* 0x0000000000037919 */ /* 0x000f220000002100 */
[----:B---3--:R-:W-:-:S04]  /*fe90*/  IMAD.MOV.U32 R2, RZ, RZ, 0xa000 ;  /* 0x0000a000ff027424 */ /* 0x008fc800078e00ff */
[----:B------:R3:W-:Y:S01]  /*fea0*/  SYNCS.ARRIVE.TRANS64 RZ, [R0+URZ+0x38830], R2 ;  /* 0x0388300200ff79a7 */ /* 0x0007e2000800003f */
[----:B----4-:R-:W-:-:S04]  /*feb0*/  LOP3.LUT R3, R3, 0x1f, RZ, 0xc0, !PT ;  /* 0x0000001f03037812 */ /* 0x010fc800078ec0ff */
[----:B------:R-:W-:-:S13]  /*fec0*/  ISETP.NE.AND P0, PT, R3, RZ, PT ;  /* 0x000000ff0300720c */ /* 0x000fda0003f05270 */
[----:B---3--:R-:W-:Y:S05]  /*fed0*/  @!P0 BRA `(.L_x_458) ;  /* 0x0000000000048947 */ /* 0x008fea0003800000 */
[----:B------:R-:W-:Y:S01]  /*fee0*/  BPT.TRAP 0x1 ;  /* 0x000000040000795c */ /* 0x000fe20000300000 */
.L_x_458:
[----:B------:R-:W4:Y:S04]  /*fef0*/  LDL R6, [R1+0x4] ;  /* 0x0000040001067983 */ /* 0x000f280000100800 */
[----:B------:R-:W4:Y:S04]  /*ff00*/  LDL R5, [R1+0x8] ;  /* 0x0000080001057983 */ /* 0x000f280000100800 */
[----:B--2---:R-:W2:Y:S04]  /*ff10*/  LDL R4, [R1+0x14] ;  /* 0x0000140001047983 */ /* 0x004ea80000100800 */
[----:B------:R-:W5:Y:S04]  /*ff20*/  LDL R3, [R1+0x18] ;  /* 0x0000180001037983 */ /* 0x000f680000100800 */
[----:B---3--:R-:W3:Y:S01]  /*ff30*/  LDL R2, [R1] ;  /* 0x0000000001027983 */ /* 0x008ee20000100800 */
[----:B------:R-:W-:Y:S01]  /*ff40*/  R2UR UR9, R0 ;  /* 0x00000000000972ca */ /* 0x000fe200000e0000 */
[----:B------:R-:W-:Y:S01]  /*ff50*/  UIADD3 UR4, UP0, UR36, 0x370, URZ ;  /* 0x0000037024047890 */ /* 0x000fe2000ff1e03f */
[----:B------:R-:W-:Y:S01]  /*ff60*/  R2UR UR12, R18 ;  /* 0x00000000120c72ca */ /* 0x000fe200000e0000 */
[----:B------:R-:W-:Y:S01]  /*ff70*/  UMOV UR10, URZ ;  /* 0x0000003f000a7c82 */ /* 0x000fe20008000000 */
[----:B------:R-:W-:Y:S01]  /*ff80*/  UMOV UR6, 0x0 ;  /* 0x0000000000067882 */ /* 0x000fe20000000000 */
[----:B------:R-:W-:Y:S01]  /*ff90*/  UMOV UR7, 0x14f00000 ;  /* 0x14f0000000077882 */ /* 0x000fe20000000000 */
[----:B------:R-:W-:Y:S01]  /*ffa0*/  UMOV UR16, 0x40 ;  /* 0x0000004000107882 */ /* 0x000fe20000000000 */
[----:B------:R-:W-:-:S06]  /*ffb0*/  PLOP3.LUT P0, PT, PT, PT, PT, 0x80, 0x0 ;  /* 0x000000000000781c */ /* 0x000fcc0003f0f070 */
[----:B------:R-:W-:Y:S01]  /*ffc0*/  UIADD3 UR9, UR9, 0x38830, URZ ;  /* 0x0003883009097890 */ /* 0x000fe2000fffe03f */
[----:B----4-:R-:W-:Y:S01]  /*ffd0*/  IMAD R0, R5, 0xa000, R6 ;  /* 0x0000a00005007824 */ /* 0x010fe200078e0206 */
[----:B--2---:R-:W-:-:S04]  /*ffe0*/  R2UR UR11, R4 ;  /* 0x00000000040b72ca */ /* 0x004fc800000e0000 */
[----:B------:R-:W-:Y:S02]  /*fff0*/  R2UR UR14, R0 ;  /* 0x00000000000e72ca */ /* 0x000fe400000e0000 */
[----:B-----5:R-:W-:Y:S02]  /*10000*/  R2UR UR5, R3 ;  /* 0x00000000030572ca */ /* 0x020fe400000e0000 */
[----:B------:R-:W-:Y:S02]  /*10010*/  P2R R0, PR, RZ, 0x1 ;  /* 0x00000001ff007803 */ /* 0x000fe40000000000 */
[----:B---3--:R-:W-:-:S03]  /*10020*/  R2UR UR13, R2 ;  /* 0x00000000020d72ca */ /* 0x008fc600000e0000 */
[----:B------:R4:W-:Y:S04]  /*10030*/  STL [R1+0x20], R0 ;  /* 0x0000200001007387 */ /* 0x0009e80000100800 */
[----:B------:R-:W-:Y:S02]  /*10040*/  UIADD3 UR8, UR14, 0x24400, URZ ;  /* 0x000244000e087890 */ /* 0x000fe4000fffe03f */
[----:B------:R-:W-:Y:S02]  /*10050*/  UIMAD UR11, UR11, 0x50, UR5 ;  /* 0x000000500b0b78a4 */ /* 0x000fe4000f8e0205 */
[----:B------:R-:W-:Y:S02]  /*10060*/  UIADD3.X UR5, URZ, UR37, URZ, UP0, !UPT ;  /* 0x000000253f057290 */ /* 0x000fe400087fe43f */
[----:B------:R-:W-:-:S02]  /*10070*/  UIADD3 UR15, UR14, 0x26c00, URZ ;  /* 0x00026c000e0f7890 */ /* 0x000fc4000fffe03f */
[----:B------:R-:W-:Y:S02]  /*10080*/  UIADD3 UR17, UR14, 0x29400, URZ ;  /* 0x000294000e117890 */ /* 0x000fe4000fffe03f */
[----:B------:R-:W-:-:S03]  /*10090*/  UIADD3 UR18, UR14, 0x2bc00, URZ ;  /* 0x0002bc000e127890 */ /* 0x000fc6000fffe03f */
[----:B------:R2:W-:Y:S01]  /*100a0*/  UTMALDG.4D [UR8], [UR4], desc[UR6] ;  /* 0x00000608040075b4 */ /* 0x0005e20008019000 */
[----:B------:R-:W-:Y:S01]  /*100b0*/  UMOV UR14, 0x80 ;  /* 0x00000080000e7882 */ /* 0x000fe20000000000 */
[----:B--2---:R-:W-:Y:S01]  /*100c0*/  UMOV UR8, UR15 ;  /* 0x0000000f00087c82 */ /* 0x004fe20008000000 */
[----:B------:R-:W-:Y:S02]  /*100d0*/  UMOV UR10, UR16 ;  /* 0x00000010000a7c82 */ /* 0x000fe40008000000 */
[----:B------:R2:W-:Y:S02]  /*100e0*/  UTMALDG.4D [UR8], [UR4], desc[UR6] ;  /* 0x00000608040075b4 */ /* 0x0005e40008019000 */
[----:B--2---:R-:W-:Y:S01]  /*100f0*/  UMOV UR8, UR17 ;  /* 0x0000001100087c82 */ /* 0x004fe20008000000 */
[----:B------:R-:W-:Y:S01]  /*10100*/  UMOV UR10, UR14 ;  /* 0x0000000e000a7c82 */ /* 0x000fe20008000000 */
[----:B------:R-:W-:Y:S01]  /*10110*/  UMOV UR14, 0xc0 ;  /* 0x000000c0000e7882 */ /* 0x000fe20000000000 */
[----:B------:R2:W-:Y:S02]  /*10120*/  UTMALDG.4D [UR8], [UR4], desc[UR6] ;  /* 0x00000608040075b4 */ /* 0x0005e40008019000 */
[----:B--2---:R-:W-:Y:S01]  /*10130*/  UMOV UR8, UR18 ;  /* 0x0000001200087c82 */ /* 0x004fe20008000000 */
[----:B------:R-:W-:-:S02]  /*10140*/  UMOV UR10, UR14 ;  /* 0x0000000e000a7c82 */ /* 0x000fc40008000000 */
[----:B------:R4:W-:Y:S02]  /*10150*/  UTMALDG.4D [UR8], [UR4], desc[UR6] ;  /* 0x00000608040075b4 */ /* 0x0009e40008019000 */
[----:B----4-:R-:W-:Y:S01]  /*10160*/  NOP ;  /* 0x0000000000007918 */ /* 0x010fe20000000000 */
.L_x_454:
[----:B------:R-:W4:Y:S04]  /*10170*/  LDL R2, [R1+0x4] ;  /* 0x0000040001027983 */ /* 0x000f280000100800 */
[----:B------:R-:W3:Y:S04]  /*10180*/  LDL.LU R3, [R1+0x34] ;  /* 0x0000340001037983 */ /* 0x000ee80000300800 */
[----:B------:R-:W5:Y:S04]  /*10190*/  LDL.LU R5, [R1+0x28] ;  /* 0x0000280001057983 */ /* 0x000f680000300800 */
[----:B--2---:R-:W2:Y:S01]  /*101a0*/  LDL.LU R4, [R1+0x38] ;  /* 0x0000380001047983 */ /* 0x004ea20000300800 */
[----:B------:R-:W-:Y:S05]  /*101b0*/  WARPSYNC.ALL ;  /* 0x0000000000007948 */ /* 0x000fea0003800000 */
[----:B------:R-:W-:Y:S01]  /*101c0*/  ULDC.64 UR4, c[0x0][0x298] ;  /* 0x0000a60000047ab9 */ /* 0x000fe20000000a00 */
[----:B------:R-:W-:Y:S01]  /*101d0*/  ULDC.64 UR6, c[0x0][0xa00] ;  /* 0x0002800000067ab9 */ /* 0x000fe20000000a00 */
[----:B------:R-:W-:Y:S01]  /*101e0*/  BSSY B6, `(.L_x_459) ;  /* 0x0000024000067945 */ /* 0x000fe20003800000 */
[----:B------:R-:W-:Y:S01]  /*101f0*/  BAR.SYNC.DEFER_BLOCKING 0x8, 0x180 ;  /* 0x0206000000007b1d */ /* 0x000fe20000010000 */
[----:B------:R-:W-:-:S04]  /*10200*/  ISETP.NE.U32.AND P0, PT, RZ, UR6, PT ;  /* 0x00000006ff007c0c */ /* 0x000fc8000bf05070 */
[----:B------:R-:W-:Y:S01]  /*10210*/  ISETP.NE.AND.EX P0, PT, RZ, UR7, PT, P0 ;  /* 0x00000007ff007c0c */ /* 0x000fe2000bf05300 */
[----:B----4-:R-:W-:Y:S01]  /*10220*/  VIADD R2, R2, 0x14400 ;  /* 0x0001440002027836 */ /* 0x010fe20000000000 */
[----:B---3--:R-:W-:-:S04]  /*10230*/  SHF.R.S32.HI R0, RZ, 0x1f, R3 ;  /* 0x0000001fff007819 */ /* 0x008fc80000011403 */
[----:B------:R-:W-:Y:S02]  /*10240*/  LOP3.LUT P1, RZ, R2, 0x3ff, RZ, 0xc0, !PT ;  /* 0x000003ff02ff7812 */ /* 0x000fe4000782c0ff */
[----:B-----5:R-:W-:Y:S01]  /*10250*/  SEL R5, R5, RZ, !P0 ;  /* 0x000000ff05057207 */ /* 0x020fe20004000000 */
[----:B------:R-:W-:Y:S01]  /*10260*/  IMAD R0, R0, UR4, RZ ;  /* 0x0000000400007c24 */ /* 0x000fe2000f8e02ff */
[----:B--2---:R-:W-:-:S03]  /*10270*/  SEL R4, R4, RZ, !P0 ;  /* 0x000000ff04047207 */ /* 0x004fc60004000000 */
[C---:B------:R-:W-:Y:S02]  /*10280*/  IMAD R0, R3.reuse, UR5, R0 ;  /* 0x0000000503007c24 */ /* 0x040fe4000f8e0200 */
[----:B------:R-:W-:-:S05]  /*10290*/  IMAD.WIDE.U32 R2, R3, UR4, RZ ;  /* 0x0000000403027c25 */ /* 0x000fca000f8e00ff */
[----:B------:R2:W-:Y:S04]  /*102a0*/  STL.64 [R1+0x48], R2 ;  /* 0x0000480201007387 */ /* 0x0005e80000100a00 */
[----:B------:R3:W-:Y:S04]  /*102b0*/  STL [R1+0x28], R5 ;  /* 0x0000280501007387 */ /* 0x0007e80000100800 */
[----:B------:R3:W-:Y:S01]  /*102c0*/  STL [R1+0x54], R4 ;  /* 0x0000540401007387 */ /* 0x0007e20000100800 */
[----:B--2---:R-:W-:Y:S01]  /*102d0*/  IMAD.IADD R2, R3, 0x1, R0 ;  /* 0x0000000103027824 */ /* 0x004fe200078e0200 */
[----:B------:R-:W-:-:S05]  /*102e0*/  SHF.R.S32.HI R0, RZ, 0x1f, R18 ;  /* 0x0000001fff007819 */ /* 0x000fca0000011412 */
[----:B------:R3:W-:Y:S04]  /*102f0*/  STL [R1+0x38], R0 ;  /* 0x0000380001007387 */ /* 0x0007e80000100800 */
[----:B------:R3:W-:Y:S01]  /*10300*/  STL [R1+0x34], R2 ;  /* 0x0000340201007387 */ /* 0x0007e20000100800 */
[----:B------:R-:W-:Y:S05]  /*10310*/  @!P1 BRA `(.L_x_460) ;  /* 0x0000000000409947 */ /* 0x000fea0003800000 */
[----:B---3--:R-:W-:Y:S01]  /*10320*/  MOV R2, 0x0 ;  /* 0x0000000000027802 */ /* 0x008fe20000000f00 */
[----:B------:R-:W-:Y:S01]  /*10330*/  ULDC.64 UR6, c[0x4][0x1b8] ;  /* 0x01006e0000067ab9 */ /* 0x000fe20000000a00 */
[----:B------:R-:W-:Y:S01]  /*10340*/  ULDC.64 UR8, c[0x4][0x1c0] ;  /* 0x0100700000087ab9 */ /* 0x000fe20000000a00 */
[----:B------:R-:W-:Y:S01]  /*10350*/  ULDC.64 UR4, c[0x4][0x130] ;  /* 0x01004c0000047ab9 */ /* 0x000fe20000000a00 */
[----:B------:R-:W-:Y:S02]  /*10360*/  IMAD.U32 R4, RZ, RZ, UR6 ;  /* 0x00000006ff047e24 */ /* 0x000fe4000f8e00ff */
[----:B------:R-:W2:Y:S01]  /*10370*/  LDC.64 R2, c[0x4][R2] ;  /* 0x0100000002027b82 */ /* 0x000ea20000000a00 */
[----:B------:R-:W-:Y:S02]  /*10380*/  IMAD.U32 R5, RZ, RZ, UR7 ;  /* 0x00000007ff057e24 */ /* 0x000fe4000f8e00ff */
[----:B------:R-:W-:Y:S02]  /*10390*/  IMAD.U32 R6, RZ, RZ, UR8 ;  /* 0x00000008ff067e24 */ /* 0x000fe4000f8e00ff */
[----:B------:R-:W-:-:S02]  /*103a0*/  IMAD.U32 R7, RZ, RZ, UR9 ;  /* 0x00000009ff077e24 */ /* 0x000fc4000f8e00ff */
[----:B------:R-:W-:Y:S02]  /*103b0*/  IMAD.U32 R10, RZ, RZ, UR4 ;  /* 0x00000004ff0a7e24 */ /* 0x000fe4000f8e00ff */
[----:B------:R-:W-:Y:S02]  /*103c0*/  IMAD.U32 R11, RZ, RZ, UR5 ;  /* 0x00000005ff0b7e24 */ /* 0x000fe4000f8e00ff */
[----:B------:R-:W-:Y:S02]  /*103d0*/  IMAD.MOV.U32 R8, RZ, RZ, 0x70 ;  /* 0x00000070ff087424 */ /* 0x000fe400078e00ff */
[----:B-1----:R-:W-:Y:S02]  /*103e0*/  IMAD.MOV.U32 R12, RZ, RZ, 0x1 ;  /* 0x00000001ff0c7424 */ /* 0x002fe400078e00ff */
[----:B------:R-:W-:-:S07]  /*103f0*/  IMAD.MOV.U32 R13, RZ, RZ, RZ ;  /* 0x000000ffff0d7224 */ /* 0x000fce00078e00ff */
[----:B------:R-:W-:-:S07]  /*10400*/  LEPC R20, `(.L_x_460) ;  /* 0x000000001014794e */ /* 0x000fce0000000000 */
[----:B0-2---:R-:W-:Y:S05]  /*10410*/  CALL.ABS.NOINC R2 ;  /* 0x0000000002007343 */ /* 0x005fea0003c00000 */
.L_x_460:
[----:B------:R-:W-:Y:S05]  /*10420*/  BSYNC B6 ;  /* 0x0000000000067941 */ /* 0x000fea0003800000 */
.L_x_459:
[----:B---3--:R-:W2:Y:S01]  /*10430*/  LDL.LU R4, [R1+0x34] ;  /* 0x0000340001047983 */ /* 0x008ea20000300800 */
[----:B------:R-:W3:Y:S01]  /*10440*/  LDC R7, c[0x0][0x448] ;  /* 0x00011200ff077b82 */ /* 0x000ee20000000800 */
[----:B------:R-:W-:Y:S01]  /*10450*/  ULDC.64 UR4, c[0x0][0x2d8] ;  /* 0x0000b60000047ab9 */ /* 0x000fe20000000a00 */
[----:B------:R-:W-:Y:S01]  /*10460*/  IMAD.SHL.U32 R17, R17, 0x80, RZ ;  /* 0x0000008011117824 */ /* 0x000fe200078e00ff */
[----:B------:R-:W2:Y:S01]  /*10470*/  LDL.LU.64 R2, [R1+0x48] ;  /* 0x0000480001027983 */ /* 0x000ea20000300a00 */
[----:B------:R-:W-:-:S03]  /*10480*/  ULDC.64 UR6, c[0x0][0x280] ;  /* 0x0000a00000067ab9 */ /* 0x000fc60000000a00 */
[----:B------:R-:W4:Y:S04]  /*10490*/  LDL.LU R0, [R1+0x38] ;  /* 0x0000380001007983 */ /* 0x000f280000300800 */
[----:B------:R-:W4:Y:S04]  /*104a0*/  LDL.LU R6, [R1+0x54] ;  /* 0x0000540001067983 */ /* 0x000f280000300800 */
[----:B------:R-:W4:Y:S01]  /*104b0*/  LDL.LU R5, [R1+0x28] ;  /* 0x0000280001057983 */ /* 0x000f220000300800 */
[----:B------:R-:W0:Y:S01]  /*104c0*/  S2R R9, SR_TID.X ;  /* 0x0000000000097919 */ /* 0x000e220000002100 */
[----:B------:R-:W1:Y:S01]  /*104d0*/  S2R R8, SR_TID.X ;  /* 0x0000000000087919 */ /* 0x000e620000002100 */
[----:B---3--:R-:W-:Y:S01]  /*104e0*/  ISETP.NE.AND P0, PT, R7, 0x1, PT ;  /* 0x000000010700780c */ /* 0x008fe20003f05270 */
[----:B0-----:R-:W-:-:S02]  /*104f0*/  IMAD.SHL.U32 R9, R9, 0x8, RZ ;  /* 0x0000000809097824 */ /* 0x001fc400078e00ff */
[----:B-1----:R-:W-:-:S03]  /*10500*/  IMAD.SHL.U32 R10, R8, 0x8, RZ ;  /* 0x00000008080a7824 */ /* 0x002fc600078e00ff */
[----:B------:R-:W-:-:S04]  /*10510*/  LOP3.LUT R9, R9, 0x38, RZ, 0xc0, !PT ;  /* 0x0000003809097812 */ /* 0x000fc800078ec0ff */
[C---:B------:R-:W-:Y:S02]  /*10520*/  LOP3.LUT R12, R9.reuse, 0x40, RZ, 0xfc, !PT ;  /* 0x00000040090c7812 */ /* 0x040fe400078efcff */
[C---:B------:R-:W-:Y:S02]  /*10530*/  LOP3.LUT R11, R9.reuse, 0x80, RZ, 0xfc, !PT ;  /* 0x00000080090b7812 */ /* 0x040fe400078efcff */
[----:B------:R-:W-:Y:S02]  /*10540*/  LOP3.LUT R9, R9, 0xc0, RZ, 0xfc, !PT ;  /* 0x000000c009097812 */ /* 0x000fe400078efcff */
[----:B------:R-:W-:Y:S01]  /*10550*/  LOP3.LUT R10, R10, 0x38, RZ, 0xc0, !PT ;  /* 0x000000380a0a7812 */ /* 0x000fe200078ec0ff */
[----:B--2---:R-:W-:Y:S02]  /*10560*/  IMAD.MOV.U32 R3, RZ, RZ, R4 ;  /* 0x000000ffff037224 */ /* 0x004fe400078e0004 */
[----:B------:R-:W0:Y:S01]  /*10570*/  S2R R4, SR_TID.X ;  /* 0x0000000000047919 */ /* 0x000e220000002100 */
[----:B----4-:R-:W-:-:S02]  /*10580*/  IMAD R0, R0, UR4, RZ ;  /* 0x0000000400007c24 */ /* 0x010fc4000f8e02ff */
[----:B------:R-:W-:-:S04]  /*10590*/  IMAD.WIDE.U32 R2, R18, UR4, R2 ;  /* 0x0000000412027c25 */ /* 0x000fc8000f8e0002 */
[----:B------:R-:W-:Y:S01]  /*105a0*/  IMAD R0, R18, UR5, R0 ;  /* 0x0000000512007c24 */ /* 0x000fe2000f8e0200 */
[----:B------:R-:W-:-:S03]  /*105b0*/  ULDC.64 UR4, c[0x0][0x2e0] ;  /* 0x0000b80000047ab9 */ /* 0x000fc60000000a00 */
[----:B------:R-:W-:Y:S02]  /*105c0*/  IMAD.IADD R3, R3, 0x1, R0 ;  /* 0x0000000103037824 */ /* 0x000fe400078e0200 */
[----:B------:R-:W-:Y:S02]  /*105d0*/  IMAD R0, R6, UR4, RZ ;  /* 0x0000000406007c24 */ /* 0x000fe4000f8e02ff */
[C---:B------:R-:W-:Y:S01]  /*105e0*/  IMAD.WIDE.U32 R2, R5.reuse, UR4, R2 ;  /* 0x0000000405027c25 */ /* 0x040fe2000f8e0002 */
[----:B------:R-:W1:Y:S03]  /*105f0*/  @P0 LDC R6, c[0x0][0x450] ;  /* 0x00011400ff060b82 */ /* 0x000e660000000800 */
[----:B------:R-:W-:Y:S01]  /*10600*/  IMAD R0, R5, UR5, R0 ;  /* 0x0000000505007c24 */ /* 0x000fe2000f8e0200 */
[----:B------:R-:W-:-:S03]  /*10610*/  ULDC.64 UR4, c[0x0][0x2d0] ;  /* 0x0000b40000047ab9 */ /* 0x000fc60000000a00 */
[----:B------:R-:W-:Y:S01]  /*10620*/  IMAD.IADD R3, R3, 0x1, R0 ;  /* 0x0000000103037824 */ /* 0x000fe200078e0200 */
[C---:B0-----:R-:W-:Y:S01]  /*10630*/  LOP3.LUT R5, R4.reuse, 0x7f, RZ, 0xc0, !PT ;  /* 0x0000007f04057812 */ /* 0x041fe200078ec0ff */
[----:B------:R-:W-:-:S03]  /*10640*/  IMAD.SHL.U32 R4, R4, 0x10, RZ ;  /* 0x0000001004047824 */ /* 0x000fc600078e00ff */
[----:B------:R-:W-:-:S04]  /*10650*/  SHF.R.U32.HI R5, RZ, 0x3, R5 ;  /* 0x00000003ff057819 */ /* 0x000fc80000011605 */
[----:B------:R-:W-:Y:S02]  /*10660*/  LOP3.LUT R4, R5, 0x70, R4, 0xf8, !PT ;  /* 0x0000007005047812 */ /* 0x000fe400078ef804 */
[----:B------:R-:W0:Y:S02]  /*10670*/  @P0 LDC R5, c[0x0][0x44c] ;  /* 0x00011300ff050b82 */ /* 0x000e240000000800 */
[----:B------:R-:W-:-:S05]  /*10680*/  LOP3.LUT R0, R4, R17, RZ, 0xfc, !PT ;  /* 0x0000001104007212 */ /* 0x000fca00078efcff */
[----:B------:R-:W-:Y:S02]  /*10690*/  IMAD.MOV.U32 R4, RZ, RZ, R0 ;  /* 0x000000ffff047224 */ /* 0x000fe400078e0000 */
[----:B0-----:R-:W-:-:S05]  /*106a0*/  @P0 IMAD.HI.U32 R5, R0, R5, RZ ;  /* 0x0000000500050227 */ /* 0x001fca00078e00ff */
[----:B-1----:R-:W-:-:S05]  /*106b0*/  @P0 SHF.R.U32.HI R4, RZ, R6, R5 ;  /* 0x00000006ff040219 */ /* 0x002fca0000011605 */
[----:B------:R-:W-:Y:S02]  /*106c0*/  IMAD.MOV R5, RZ, RZ, -R4 ;  /* 0x000000ffff057224 */ /* 0x000fe400078e0a04 */
[----:B------:R-:W-:-:S04]  /*106d0*/  IMAD.WIDE.U32 R2, R4, UR4, R2 ;  /* 0x0000000404027c25 */ /* 0x000fc8000f8e0002 */
[----:B------:R-:W-:Y:S01]  /*106e0*/  IMAD R0, R7, R5, R0 ;  /* 0x0000000507007224 */ /* 0x000fe200078e0200 */
[----:B------:R-:W-:-:S05]  /*106f0*/  SHF.R.S32.HI R5, RZ, 0x1f, R4 ;  /* 0x0000001fff057819 */ /* 0x000fca0000011404 */
[----:B------:R-:W-:-:S04]  /*10700*/  IMAD R5, R5, UR4, RZ ;  /* 0x0000000405057c24 */ /* 0x000fc8000f8e02ff */
[----:B------:R-:W-:Y:S01]  /*10710*/  IMAD R4, R4, UR5, R5 ;  /* 0x0000000504047c24 */ /* 0x000fe2000f8e0205 */
[----:B------:R-:W-:-:S03]  /*10720*/  ULDC.64 UR4, c[0x0][0x2c8] ;  /* 0x0000b20000047ab9 */ /* 0x000fc60000000a00 */
[----:B------:R-:W-:Y:S01]  /*10730*/  IMAD.IADD R3, R3, 0x1, R4 ;  /* 0x0000000103037824 */ /* 0x000fe200078e0204 */
[----:B------:R-:W-:Y:S01]  /*10740*/  SHF.R.S32.HI R4, RZ, 0x1f, R0 ;  /* 0x0000001fff047819 */ /* 0x000fe20000011400 */
[----:B------:R-:W-:-:S04]  /*10750*/  IMAD.WIDE.U32 R2, R0, UR4, R2 ;  /* 0x0000000400027c25 */ /* 0x000fc8000f8e0002 */
[----:B------:R-:W-:Y:S01]  /*10760*/  IMAD R4, R4, UR4, RZ ;  /* 0x0000000404047c24 */ /* 0x000fe2000f8e02ff */
[----:B------:R-:W-:Y:S02]  /*10770*/  ULDC UR4, c[0x0][0x2b8] ;  /* 0x0000ae0000047ab9 */ /* 0x000fe40000000800 */
[----:B------:R-:W-:Y:S01]  /*10780*/  ISETP.GE.AND P3, PT, R9, UR4, PT ;  /* 0x0000000409007c0c */ /* 0x000fe2000bf66270 */
[----:B------:R-:W-:Y:S01]  /*10790*/  IMAD R0, R0, UR5, R4 ;  /* 0x0000000500007c24 */ /* 0x000fe2000f8e0204 */
[----:B------:R0:W5:Y:S01]  /*107a0*/  LDL R9, [R1+0x24] ;  /* 0x0000240001097983 */ /* 0x0001620000100800 */
[----:B------:R-:W-:Y:S02]  /*107b0*/  LEA R4, P4, R2, UR6, 0x1 ;  /* 0x0000000602047c11 */ /* 0x000fe4000f8808ff */
[----:B------:R-:W-:Y:S01]  /*107c0*/  IMAD.IADD R0, R3, 0x1, R0 ;  /* 0x0000000103007824 */ /* 0x000fe200078e0200 */
[----:B------:R-:W-:Y:S02]  /*107d0*/  ISETP.GE.AND P0, PT, R10, UR4, PT ;  /* 0x000000040a007c0c */ /* 0x000fe4000bf06270 */
[----:B------:R-:W-:-:S02]  /*107e0*/  ISETP.GE.AND P1, PT, R12, UR4, PT ;  /* 0x000000040c007c0c */ /* 0x000fc4000bf26270 */
[----:B------:R-:W-:Y:S01]  /*107f0*/  ISETP.GE.AND P2, PT, R11, UR4, PT ;  /* 0x000000040b007c0c */ /* 0x000fe2000bf46270 */
[----:B------:R-:W-:Y:S01]  /*10800*/  UMOV UR4, 0xffffffff ;  /* 0xffffffff00047882 */ /* 0x000fe20000000000 */
[----:B------:R-:W-:Y:S02]  /*10810*/  LEA.HI.X R0, R2, UR7, R0, 0x1, P4 ;  /* 0x0000000702007c11 */ /* 0x000fe4000a0f0c00 */
[----:B0-----:R-:W-:Y:S09]  /*10820*/  BRA.DIV UR4, `(.L_x_461) ;  /* 0x0000004e04687947 */ /* 0x001ff2000b800000 */
[----:B------:R-:W0:Y:S02]  /*10830*/  S2R R6, SR_TID.X ;  /* 0x0000000000067919 */ /* 0x000e240000002100 */
[----:B0-----:R-:W-:Y:S02]  /*10840*/  LOP3.LUT R8, R6, 0x7f, RZ, 0xc0, !PT ;  /* 0x0000007f06087812 */ /* 0x001fe400078ec0ff */
[----:B------:R-:W2:Y:S01]  /*10850*/  LDL.LU R6, [R1+0x3c] ;  /* 0x00003c0001067983 */ /* 0x000ea20000300800 */
[----:B------:R-:W-:Y:S01]  /*10860*/  ULDC.64 UR4, c[0x0][0x208] ;  /* 0x0000820000047ab9 */ /* 0x000fe20000000a00 */
[----:B------:R-:W-:-:S05]  /*10870*/  SHF.R.U32.HI R8, RZ, 0x3, R8 ;  /* 0x00000003ff087819 */ /* 0x000fca0000011608 */
[----:B------:R-:W-:Y:S02]  /*10880*/  IMAD.IADD R2, R8, 0x1, R17 ;  /* 0x0000000108027824 */ /* 0x000fe400078e0211 */
[----:B------:R-:W-:Y:S02]  /*10890*/  SHFL.IDX PT, R8, R0, 0x6, 0x181f ;  /* 0x00d81f0000087f89 */ /* 0x000fe400000e0000 */
[----:B------:R-:W-:Y:S02]  /*108a0*/  VIADD R5, R2, 0x10 ;  /* 0x0000001002057836 */ /* 0x000fe40000000000 */
[----:B--2---:R-:W-:Y:S02]  /*108b0*/  IMAD R3, R6, R7, RZ ;  /* 0x0000000706037224 */ /* 0x004fe400078e02ff */
[----:B------:R-:W0:Y:S03]  /*108c0*/  SHFL.IDX PT, R7, R4, RZ, 0x181f ;  /* 0x00181fff04077589 */ /* 0x000e2600000e0000 */
[----:B------:R-:W-:Y:S01]  /*108d0*/  ISETP.GE.AND P5, PT, R2, R3, PT ;  /* 0x000000030200720c */ /* 0x000fe20003fa6270 */
[----:B------:R-:W1:-:S12]  /*108e0*/  SHFL.IDX PT, R6, R0, RZ, 0x181f ;  /* 0x00181fff00067589 */ /* 0x000e5800000e0000 */
[----:B0-----:R-:W-:-:S05]  /*108f0*/  @!P5 LEA R7, P4, R10, R7, 0x1 ;  /* 0x000000070a07d211 */ /* 0x001fca00078808ff */
[----:B-1----:R-:W-:-:S05]  /*10900*/  @!P5 IMAD.X R6, RZ, RZ, R6, P4 ;  /* 0x000000ffff06d224 */ /* 0x002fca00020e0606 */
[----:B------:R-:W-:-:S04]  /*10910*/  @!P5 LOP3.LUT R7, R7, R6, RZ, 0x3c, !PT ;  /* 0x000000060707d212 */ /* 0x000fc800078e3cff */
[----:B------:R-:W-:-:S04]  /*10920*/  @!P5 LOP3.LUT R6, R7, R6, RZ, 0x3c, !PT ;  /* 0x000000060706d212 */ /* 0x000fc800078e3cff */
[----:B------:R-:W-:-:S05]  /*10930*/  @!P5 LOP3.LUT R7, R7, R6, RZ, 0x3c, !PT ;  /* 0x000000060707d212 */ /* 0x000fca00078e3cff */
[----:B-----5:R-:W-:Y:S04]  /*10940*/  @!P5 LDGSTS.E.BYPASS.LTC128B.128 [R9+0x14400], desc[UR4][R6.64], !P0 ;  /* 0x144000000609dfae */ /* 0x020fe8000c101d44 */
[----:B------:R-:W-:Y:S04]  /*10950*/  @!P5 LDGSTS.E.BYPASS.LTC128B.128 [R9+0x18400], desc[UR4][R6.64+0x80], !P1 ;  /* 0x184000800609dfae */ /* 0x000fe8000c901d44 */
[----:B------:R-:W-:Y:S04]  /*10960*/  @!P5 LDGSTS.E.BYPASS.LTC128B.128 [R9+0x1c400], desc[UR4][R6.64+0x100], !P2 ;  /* 0x1c4001000609dfae */ /* 0x000fe8000d101d44 */
[----:B------:R0:W-:Y:S01]  /*10970*/  @!P5 LDGSTS.E.BYPASS.LTC128B.128 [R9+0x20400], desc[UR4][R6.64+0x180], !P3 ;  /* 0x204001800609dfae */ /* 0x0001e2000d901d44 */
[----:B------:R-:W-:-:S03]  /*10980*/  ISETP.GE.AND P5, PT, R5, R3, PT ;  /* 0x000000030500720c */ /* 0x000fc60003fa6270 */
[----:B------:R-:W1:Y:S04]  /*10990*/  SHFL.IDX PT, R5, R4, 0x1, 0x181f ;  /* 0x00381f0004057f89 */ /* 0x000e6800000e0000 */
[----:B0-----:R-:W0:Y:S06]  /*109a0*/  SHFL.IDX PT, R6, R0, 0x1, 0x181f ;  /* 0x00381f0000067f89 */ /* 0x001e2c00000e0000 */
[----:B-1----:R-:W-:-:S05]  /*109b0*/  @!P5 LEA R5, P4, R10, R5, 0x1 ;  /* 0x000000050a05d211 */ /* 0x002fca00078808ff */
[----:B0-----:R-:W-:-:S04]  /*109c0*/  @!P5 IMAD.X R6, RZ, RZ, R6, P4 ;  /* 0x000000ffff06d224 */ /* 0x001fc800020e0606 */
[----:B------:R-:W-:Y:S02]  /*109d0*/  @!P5 IMAD.MOV.U32 R7, RZ, RZ, R6 ;  /* 0x000000ffff07d224 */ /* 0x000fe400078e0006 */
[----:B------:R-:W-:Y:S01]  /*109e0*/  @!P5 IMAD.MOV.U32 R6, RZ, RZ, R5 ;  /* 0x000000ffff06d224 */ /* 0x000fe200078e0005 */
[----:B------:R-:W-:-:S04]  /*109f0*/  IADD3 R5, R2, 0x20, RZ ;  /* 0x0000002002057810 */ /* 0x000fc80007ffe0ff */
[----:B------:R-:W-:Y:S04]  /*10a00*/  @!P5 LDGSTS.E.BYPASS.LTC128B.128 [R9+0x14c00], desc[UR4][R6.64], !P0 ;  /* 0x14c000000609dfae */ /* 0x000fe8000c101d44 */
        /* <DEDUP_REMOVED lines=9> */
[----:B------:R-:W-:Y:S02]  /*10aa0*/  @!P5 IMAD.MOV.U32 R6, RZ, RZ, R5 ;  /* 0x000000ffff06d224 */ /* 0x000fe400078e0005 */
[----:B------:R-:W-:-:S03]  /*10ab0*/  VIADD R5, R2, 0x30 ;  /* 0x0000003002057836 */ /* 0x000fc60000000000 */
        /* <DEDUP_REMOVED lines=42> */
[----:B------:R-:W2:Y:S06]  /*10d60*/  SHFL.IDX PT, R4, R4, 0x7, 0x181f ;  /* 0x00f81f0004047f89 */ /* 0x000eac00000e0000 */
[----:B-1----:R-:W-:-:S05]  /*10d70*/  @!P5 LEA R5, P4, R10, R5, 0x1 ;  /* 0x000000050a05d211 */ /* 0x002fca00078808ff */
[----:B0-----:R-:W-:-:S04]  /*10d80*/  @!P5 IMAD.X R6, RZ, RZ, R8, P4 ;  /* 0x000000ffff06d224 */ /* 0x001fc800020e0608 */
[----:B------:R-:W-:Y:S02]  /*10d90*/  @!P5 IMAD.MOV.U32 R7, RZ, RZ, R6 ;  /* 0x000000ffff07d224 */ /* 0x000fe400078e0006 */
[----:B------:R-:W-:Y:S02]  /*10da0*/  @!P5 IMAD.MOV.U32 R6, RZ, RZ, R5 ;  /* 0x000000ffff06d224 */ /* 0x000fe400078e0005 */
[----:B------:R0:W1:Y:S04]  /*10db0*/  SHFL.IDX PT, R5, R0, 0x7, 0x181f ;  /* 0x00f81f0000057f89 */ /* 0x00006800000e0000 */
[----:B------:R0:W-:Y:S04]  /*10dc0*/  @!P5 LDGSTS.E.BYPASS.LTC128B.128 [R9+0x17400], desc[UR4][R6.64], !P0 ;  /* 0x174000000609dfae */ /* 0x0001e8000c101d44 */
[----:B------:R0:W-:Y:S04]  /*10dd0*/  @!P5 LDGSTS.E.BYPASS.LTC128B.128 [R9+0x1b400], desc[UR4][R6.64+0x80], !P1 ;  /* 0x1b4000800609dfae */ /* 0x0001e8000c901d44 */
[----:B------:R0:W-:Y:S04]  /*10de0*/  @!P5 LDGSTS.E.BYPASS.LTC128B.128 [R9+0x1f400], desc[UR4][R6.64+0x100], !P2 ;  /* 0x1f4001000609dfae */ /* 0x0001e8000d101d44 */
[----:B--2---:R0:W-:Y:S02]  /*10df0*/  @!P5 LDGSTS.E.BYPASS.LTC128B.128 [R9+0x23400], desc[UR4][R6.64+0x180], !P3 ;  /* 0x234001800609dfae */ /* 0x0041e4000d901d44 */
.L_x_591:
[----:B------:R-:W-:Y:S01]  /*10e00*/  VIADD R2, R2, 0x70 ;  /* 0x0000007002027836 */ /* 0x000fe20000000000 */
[----:B------:R-:W-:Y:S04]  /*10e10*/  BSSY B0, `(.L_x_462) ;  /* 0x000000d000007945 */ /* 0x000fe80003800000 */
[----:B------:R-:W-:-:S13]  /*10e20*/  ISETP.GE.AND P4, PT, R2, R3, PT ;  /* 0x000000030200720c */ /* 0x000fda0003f86270 */
[----:B------:R-:W-:Y:S05]  /*10e30*/  @P4 BRA `(.L_x_463) ;  /* 0x0000000000284947 */ /* 0x000fea0003800000 */
[----:B------:R-:W-:Y:S01]  /*10e40*/  LEA R2, P4, R10, R4, 0x1 ;  /* 0x000000040a027211 */ /* 0x000fe200078808ff */
[----:B------:R-:W-:-:S04]  /*10e50*/  ULDC.64 UR4, c[0x0][0x208] ;  /* 0x0000820000047ab9 */ /* 0x000fc80000000a00 */
[----:B-1----:R-:W-:-:S05]  /*10e60*/  IMAD.X R3, RZ, RZ, R5, P4 ;  /* 0x000000ffff037224 */ /* 0x002fca00020e0605 */
[----:B------:R-:W-:Y:S01]  /*10e70*/  @!PT LDS RZ, [RZ] ;  /* 0x00000000fffff984 */ /* 0x000fe20000000800 */
[----:B------:R-:W-:Y:S01]  /*10e80*/  @!PT LDS RZ, [RZ] ;  /* 0x00000000fffff984 */ /* 0x000fe20000000800 */
[----:B------:R-:W-:Y:S01]  /*10e90*/  @!PT LDS RZ, [RZ] ;  /* 0x00000000fffff984 */ /* 0x000fe20000000800 */
[----:B------:R2:W-:Y:S04]  /*10ea0*/  LDGSTS.E.BYPASS.LTC128B.128 [R9+0x17c00], desc[UR4][R2.64], !P0 ;  /* 0x17c0000002097fae */ /* 0x0005e8000c101d44 */
[----:B------:R2:W-:Y:S04]  /*10eb0*/  LDGSTS.E.BYPASS.LTC128B.128 [R9+0x1bc00], desc[UR4][R2.64+0x80], !P1 ;  /* 0x1bc0008002097fae */ /* 0x0005e8000c901d44 */
[----:B------:R2:W-:Y:S04]  /*10ec0*/  LDGSTS.E.BYPASS.LTC128B.128 [R9+0x1fc00], desc[UR4][R2.64+0x100], !P2 ;  /* 0x1fc0010002097fae */ /* 0x0005e8000d101d44 */
[----:B------:R2:W-:Y:S02]  /*10ed0*/  LDGSTS.E.BYPASS.LTC128B.128 [R9+0x23c00], desc[UR4][R2.64+0x180], !P3 ;  /* 0x23c0018002097fae */ /* 0x0005e4000d901d44 */
.L_x_463:
[----:B------:R-:W-:Y:S05]  /*10ee0*/  BSYNC B0 ;  /* 0x0000000000007941 */ /* 0x000fea0003800000 */
.L_x_462:
[----:B0-2---:R-:W2:Y:S01]  /*10ef0*/  LDL R9, [R1+0x4] ;  /* 0x0000040001097983 */ /* 0x005ea20000100800 */
[----:B------:R-:W-:Y:S01]  /*10f00*/  PLOP3.LUT P0, PT, PT, PT, PT, 0x80, 0x0 ;  /* 0x000000000000781c */ /* 0x000fe20003f0f070 */
[----:B------:R-:W-:Y:S01]  /*10f10*/  NOP ;  /* 0x0000000000007918 */ /* 0x000fe20000000000 */
[----:B--2---:R-:W-:-:S11]  /*10f20*/  VIADD R6, R9, 0x38800 ;  /* 0x0003880009067836 */ /* 0x004fd60000000000 */
.L_x_464:
[----:B------:R-:W2:Y:S01]  /*10f30*/  LDL R2, [R1+0x4] ;  /* 0x0000040001027983 */ /* 0x000ea20000100800 */
[----:B------:R-:W-:Y:S02]  /*10f40*/  PLOP3.LUT P1, PT, P1, P0, PT, 0xa2, 0x0 ;  /* 0x000000000000781c */ /* 0x000fe40000f21472 */
[----:B--2---:R-:W-:-:S08]  /*10f50*/  @P0 R2UR P1, UR4, R2 ;  /* 0x00000000020402ca */ /* 0x004fd00000020000 */
[----:B------:R-:W-:-:S05]  /*10f60*/  @P0 PLOP3.LUT P0, PT, P1, PT, PT, 0x80, 0x0 ;  /* 0x000000000000081c */ /* 0x000fca0000f0f070 */
[----:B------:R-:W-:Y:S01]  /*10f70*/  @!P1 SYNCS.ARRIVE.TRANS64.RED.A0T1 RZ, [UR4+0x38800], RZ ;  /* 0x038800ffffff99a7 */ /* 0x000fe20008200404 */
[----:B------:R-:W-:Y:S07]  /*10f80*/  @!P1 ARRIVES.LDGSTSBAR.64.TRANSCNT [UR4+0x38800] ;  /* 0x03880000ff0099b0 */ /* 0x000fee0008000a84 */
[----:B------:R-:W-:Y:S05]  /*10f90*/  @P0 BRA.U.ANY `(.L_x_464) ;  /* 0xfffffffd00e40947 */ /* 0x000fea000393ffff */
[----:B------:R-:W2:Y:S02]  /*10fa0*/  LDL.LU R3, [R1+0x50] ;  /* 0x0000500001037983 */ /* 0x000ea40000300800 */
[----:B--2---:R-:W-:-:S05]  /*10fb0*/  VIADD R3, R3, 0x1 ;  /* 0x0000000103037836 */ /* 0x004fca0000000000 */
[----:B------:R0:W-:Y:S01]  /*10fc0*/  STL [R1+0x50], R3 ;  /* 0x0000500301007387 */ /* 0x0001e20000100800 */
[----:B------:R-:W-:-:S04]  /*10fd0*/  LEA.HI R0, R3, R3, RZ, 0x1 ;  /* 0x0000000303007211 */ /* 0x000fc800078f08ff */
[----:B------:R-:W-:-:S05]  /*10fe0*/  LOP3.LUT R0, R0, 0xfffffffe, RZ, 0xc0, !PT ;  /* 0xfffffffe00007812 */ /* 0x000fca00078ec0ff */
[----:B------:R-:W-:-:S05]  /*10ff0*/  IMAD.IADD R0, R3, 0x1, -R0 ;  /* 0x0000000103007824 */ /* 0x000fca00078e0a00 */
[----:B------:R-:W-:Y:S01]  /*11000*/  SHF.L.U32 R0, R0, 0x1f, RZ ;  /* 0x0000001f00007819 */ /* 0x000fe200000006ff */
[----:B------:R-:W-:Y:S01]  /*11010*/  NOP ;  /* 0x0000000000007918 */ /* 0x000fe20000000000 */
[----:B------:R0:W-:Y:S01]  /*11020*/  SYNCS.ARRIVE.TRANS64.A1T0 RZ, [R2+URZ+0x38800], RZ ;  /* 0x038800ff02ff79a7 */ /* 0x0001e2000810003f */
[----:B------:R-:W-:Y:S01]  /*11030*/  BSSY B0, `(.L_x_465) ;  /* 0x0000003000007945 */ /* 0x000fe20003800000 */
[----:B------:R-:W2:Y:S03]  /*11040*/  SYNCS.PHASECHK.TRANS64.TRYWAIT P0, [R2+URZ+0x38820], R0 ;  /* 0x03882000020075a7 */ /* 0x000ea6000800017f */
[----:B0-2---:R-:W-:Y:S05]  /*11050*/  @!P0 BRA `(.L_x_466) ;  /* 0x0000005000648947 */ /* 0x005fea0003800000 */
.L_x_592:
[----:B------:R-:W-:Y:S05]  /*11060*/  BSYNC B0 ;  /* 0x0000000000007941 */ /* 0x000fea0003800000 */
.L_x_465:
[----:B0-----:R-:W2:Y:S01]  /*11070*/  LDL.LU R2, [R1+0x40] ;  /* 0x0000400001027983 */ /* 0x001ea20000300800 */
[----:B------:R-:W-:Y:S01]  /*11080*/  BSSY B0, `(.L_x_467) ;  /* 0x00002bb000007945 */ /* 0x000fe20003800000 */
[----:B--2---:R-:W-:-:S13]  /*11090*/  ISETP.GE.AND P0, PT, R2, 0x51, PT ;  /* 0x000000510200780c */ /* 0x004fda0003f06270 */
[----:B------:R-:W-:Y:S05]  /*110a0*/  @!P0 BRA `(.L_x_468) ;  /* 0x0000002800e08947 */ /* 0x000fea0003800000 */
[----:B------:R-:W2:Y:S01]  /*110b0*/  LDL R2, [R1+0x30] ;  /* 0x0000300001027983 */ /* 0x000ea20000100800 */
[----:B------:R-:W-:Y:S01]  /*110c0*/  IMAD.MOV.U32 R0, RZ, RZ, 0x1 ;  /* 0x00000001ff007424 */ /* 0x000fe200078e00ff */
[----:B------:R-:W-:Y:S01]  /*110d0*/  BSSY B2, `(.L_x_469) ;  /* 0x00000ef000027945 */ /* 0x000fe20003800000 */
[----:B--2---:R-:W-:-:S05]  /*110e0*/  IMAD.MOV R9, RZ, RZ, -R2 ;  /* 0x000000ffff097224 */ /* 0x004fca00078e0a02 */
[----:B------:R-:W-:-:S05]  /*110f0*/  VIADDMNMX R9, R9, R0, 0xffffffff, !PT ;  /* 0xffffffff09097446 */ /* 0x000fca0007800100 */
[----:B------:R-:W-:-:S05]  /*11100*/  IMAD.IADD R0, R2, 0x1, R9 ;  /* 0x0000000102007824 */ /* 0x000fca00078e0209 */
[----:B------:R-:W-:-:S04]  /*11110*/  LOP3.LUT R0, R0, 0x1, RZ, 0xc0, !PT ;  /* 0x0000000100007812 */ /* 0x000fc800078ec0ff */
[----:B------:R-:W-:Y:S01]  /*11120*/  ISETP.NE.U32.AND P0, PT, R0, 0x1, PT ;  /* 0x000000010000780c */ /* 0x000fe20003f05070 */
[----:B------:R-:W-:-:S12]  /*11130*/  VIADD R0, R2, 0xfffffffe ;  /* 0xfffffffe02007836 */ /* 0x000fd80000000000 */
[----:B------:R-:W-:Y:S05]  /*11140*/  @P0 BRA `(.L_x_470) ;  /* 0x0000000c009c0947 */ /* 0x000fea0003800000 */
[----:B------:R-:W2:Y:S04]  /*11150*/  LDL R4, [R1+0x20] ;  /* 0x0000200001047983 */ /* 0x000ea80000100800 */
[----:B------:R-:W3:Y:S04]  /*11160*/  LDL R3, [R1+0x8] ;  /* 0x0000080001037983 */ /* 0x000ee80000100800 */
[----:B------:R-:W4:Y:S01]  /*11170*/  LDL R2, [R1+0x10] ;  /* 0x0000100001027983 */ /* 0x000f220000100800 */
[----:B------:R-:W-:Y:S01]  /*11180*/  BSSY B1, `(.L_x_471) ;  /* 0x00000df000017945 */ /* 0x000fe20003800000 */
[----:B--2---:R-:W-:Y:S01]  /*11190*/  ISETP.NE.AND P1, PT, R4, RZ, PT ;  /* 0x000000ff0400720c */ /* 0x004fe20003f25270 */
[----:B---3--:R-:W-:-:S05]  /*111a0*/  VIADD R8, R3, 0x1 ;  /* 0x0000000103087836 */ /* 0x008fca0000000000 */
[----:B------:R-:W-:-:S04]  /*111b0*/  ISETP.NE.AND P0, PT, R8, 0x2, PT ;  /* 0x000000020800780c */ /* 0x000fc80003f05270 */
[----:B------:R-:W-:Y:S02]  /*111c0*/  SEL R10, RZ, 0x1, P0 ;  /* 0x00000001ff0a7807 */ /* 0x000fe40000000000 */
[----:B------:R-:W-:Y:S02]  /*111d0*/  SEL R8, R8, RZ, P0 ;  /* 0x000000ff08087207 */ /* 0x000fe40000000000 */
[----:B----4-:R-:W-:Y:S01]  /*111e0*/  LOP3.LUT R10, R2, R10, RZ, 0x3c, !PT ;  /* 0x0000000a020a7212 */ /* 0x010fe200078e3cff */
[----:B------:R-:W-:Y:S06]  /*111f0*/  @!P1 BRA `(.L_x_472) ;  /* 0x0000000c005c9947 */ /* 0x000fec0003800000 */
[----:B-1----:R0:W5:Y:S01]  /*11200*/  LDL R5, [R1] ;  /* 0x0000000001057983 */ /* 0x0021620000100800 */
[----:B------:R-:W-:Y:S02]  /*11210*/  ULDC.64 UR4, c[0x0][0x418] ;  /* 0x0001060000047ab9 */ /* 0x000fe40000000a00 */
[----:B------:R-:W-:-:S04]  /*11220*/  ISETP.NE.U32.AND P0, PT, RZ, UR4, PT ;  /* 0x00000004ff007c0c */ /* 0x000fc8000bf05070 */
[----:B------:R-:W-:-:S13]  /*11230*/  ISETP.NE.AND.EX P0, PT, RZ, UR5, PT, P0 ;  /* 0x00000005ff007c0c */ /* 0x000fda000bf05300 */
[----:B0-----:R-:W-:Y:S05]  /*11240*/  @!P0 BRA `(.L_x_473) ;  /* 0x0000000000508947 */ /* 0x001fea0003800000 */
[----:B------:R-:W2:Y:S01]  /*11250*/  LDL R11, [R1+0x1c] ;  /* 0x00001c00010b7983 */ /* 0x000ea20000100800 */
[----:B-----5:R-:W0:Y:S01]  /*11260*/  LDC R5, c[0x0][0x43c] ;  /* 0x00010f00ff057b82 */ /* 0x020e220000000800 */
[----:B------:R-:W-:Y:S02]  /*11270*/  ULDC.64 UR6, c[0x0][0x428] ;  /* 0x00010a0000067ab9 */ /* 0x000fe40000000a00 */
[----:B------:R-:W3:Y:S01]  /*11280*/  LDL R7, [R1+0xc] ;  /* 0x00000c0001077983 */ /* 0x000ee20000100800 */
        /* <DEDUP_REMOVED lines=8> */
[----:B------:R-:W-:Y:S01]  /*11310*/  SHF.R.S32.HI R3, RZ, 0x1f, R2 ;  /* 0x0000001fff037819 */ /* 0x000fe20000011402 */
[----:B--2---:R-:W-:-:S04]  /*11320*/  IMAD R4, R11, UR6, RZ ;  /* 0x000000060b047c24 */ /* 0x004fc8000f8e02ff */
[C---:B---3--:R-:W-:Y:S02]  /*11330*/  IMAD R4, R7.reuse, UR7, R4 ;  /* 0x0000000707047c24 */ /* 0x048fe4000f8e0204 */
[----:B------:R-:W-:-:S04]  /*11340*/  IMAD.WIDE.U32 R2, R7, UR6, R2 ;  /* 0x0000000607027c25 */ /* 0x000fc8000f8e0002 */
[----:B------:R-:W-:Y:S01]  /*11350*/  IMAD.IADD R3, R4, 0x1, R3 ;  /* 0x0000000104037824 */ /* 0x000fe200078e0203 */
[----:B------:R-:W-:-:S04]  /*11360*/  LEA R4, P0, R2, UR4, 0x2 ;  /* 0x0000000402047c11 */ /* 0x000fc8000f8010ff */
[----:B------:R-:W-:-:S06]  /*11370*/  LEA.HI.X R5, R2, UR5, R3, 0x2, P0 ;  /* 0x0000000502057c11 */ /* 0x000fcc00080f1403 */
[----:B------:R0:W5:Y:S03]  /*11380*/  LDG.E R5, desc[UR8][R4.64] ;  /* 0x0000000804057981 */ /* 0x000166000c1e1900 */
.L_x_473:
[----:B------:R-:W2:Y:S01]  /*11390*/  LDL R2, [R1+0x4] ;  /* 0x0000040001027983 */ /* 0x000ea20000100800 */
[----:B------:R-:W-:Y:S01]  /*113a0*/  BSSY B3, `(.L_x_474) ;  /* 0x0000005000037945 */ /* 0x000fe20003800000 */
[----:B--2---:R-:W-:Y:S01]  /*113b0*/  IMAD R3, R8, 0x8, R2 ;  /* 0x0000000808037824 */ /* 0x004fe200078e0202 */
[----:B------:R-:W-:-:S04]  /*113c0*/  SHF.L.U32 R2, R10, 0x1f, RZ ;  /* 0x0000001f0a027819 */ /* 0x000fc800000006ff */
[----:B------:R-:W1:Y:S02]  /*113d0*/  SYNCS.PHASECHK.TRANS64.TRYWAIT P0, [R3+URZ+0x38840], R2 ;  /* 0x03884002030075a7 */ /* 0x000e64000800017f */
[----:B-1----:R-:W-:Y:S05]  /*113e0*/  @!P0 BRA `(.L_x_475) ;  /* 0x0000004c00988947 */ /* 0x002fea0003800000 */
.L_x_593:
[----:B------:R-:W-:Y:S05]  /*113f0*/  BSYNC B3 ;  /* 0x0000000000037941 */ /* 0x000fea0003800000 */
.L_x_474:
[----:B0-----:R-:W0:Y:S01]  /*11400*/  S2R R4, SR_TID.X ;  /* 0x0000000000047919 */ /* 0x001e220000002100 */
[----:B------:R-:W-:Y:S01]  /*11410*/  BSSY B3, `(.L_x_476) ;  /* 0x000000b000037945 */ /* 0x000fe20003800000 */
[----:B0-----:R-:W-:-:S04]  /*11420*/  LOP3.LUT R4, R4, 0x7f, RZ, 0xc0, !PT ;  /* 0x0000007f04047812 */ /* 0x001fc800078ec0ff */
[----:B------:R-:W-:-:S13]  /*11430*/  ISETP.NE.AND P1, PT, R4, RZ, PT ;  /* 0x000000ff0400720c */ /* 0x000fda0003f25270 */
[----:B------:R-:W-:Y:S05]  /*11440*/  @P1 BRA `(.L_x_477) ;  /* 0x00000000001c1947 */ /* 0x000fea0003800000 */
[----:B------:R-:W0:Y:S01]  /*11450*/  S2R R4, SR_TID.X ;  /* 0x0000000000047919 */ /* 0x000e220000002100 */
[----:B-1----:R-:W-:-:S04]  /*11460*/  IMAD.MOV.U32 R2, RZ, RZ, 0xa000 ;  /* 0x0000a000ff027424 */ /* 0x002fc800078e00ff */
[----:B------:R2:W-:Y:S01]  /*11470*/  SYNCS.ARRIVE.TRANS64 RZ, [R3+URZ+0x38830], R2 ;  /* 0x0388300203ff79a7 */ /* 0x0005e2000800003f */
[----:B0-----:R-:W-:-:S04]  /*11480*/  LOP3.LUT R4, R4, 0x1f, RZ, 0xc0, !PT ;  /* 0x0000001f04047812 */ /* 0x001fc800078ec0ff */
[----:B------:R-:W-:-:S13]  /*11490*/  ISETP.NE.AND P0, PT, R4, RZ, PT ;  /* 0x000000ff0400720c */ /* 0x000fda0003f05270 */
[----:B--2---:R-:W-:Y:S05]  /*114a0*/  @!P0 BRA `(.L_x_477) ;  /* 0x0000000000048947 */ /* 0x004fea0003800000 */
[----:B------:R-:W-:Y:S01]  /*114b0*/  BPT.TRAP 0x1 ;  /* 0x000000040000795c */ /* 0x000fe20000300000 */
.L_x_477:
[----:B------:R-:W-:Y:S05]  /*114c0*/  BSYNC B3 ;  /* 0x0000000000037941 */ /* 0x000fea0003800000 */
.L_x_476:
[----:B------:R-:W2:Y:S04]  /*114d0*/  LDL R4, [R1+0x4] ;  /* 0x0000040001047983 */ /* 0x000ea80000100800 */
[----:B-1----:R-:W3:Y:S01]  /*114e0*/  LDL R2, [R1+0x18] ;  /* 0x0000180001027983 */ /* 0x002ee20000100800 */
[----:B------:R-:W-:Y:S01]  /*114f0*/  IMAD.MOV.U32 R11, RZ, RZ, RZ ;  /* 0x000000ffff0b7224 */ /* 0x000fe200078e00ff */
[----:B------:R-:W-:Y:S01]  /*11500*/  UIADD3 UR4, UP0, UR36, 0x370, URZ ;  /* 0x0000037024047890 */ /* 0x000fe2000ff1e03f */
[----:B------:R-:W-:Y:S01]  /*11510*/  PLOP3.LUT P0, PT, PT, PT, PT, 0x80, 0x0 ;  /* 0x000000000000781c */ /* 0x000fe20003f0f070 */
[----:B------:R-:W-:Y:S01]  /*11520*/  UMOV UR6, 0x0 ;  /* 0x0000000000067882 */ /* 0x000fe20000000000 */
[----:B------:R-:W-:Y:S01]  /*11530*/  IADD3 R3, R3, 0x38830, RZ ;  /* 0x0003883003037810 */ /* 0x000fe20007ffe0ff */
[----:B------:R-:W-:Y:S01]  /*11540*/  UIADD3.X UR5, URZ, UR37, URZ, UP0, !UPT ;  /* 0x000000253f057290 */ /* 0x000fe200087fe43f */
[----:B------:R-:W-:Y:S01]  /*11550*/  R2UR UR10, R11 ;  /* 0x000000000b0a72ca */ /* 0x000fe200000e0000 */
[----:B------:R-:W-:Y:S01]  /*11560*/  UMOV UR7, 0x14f00000 ;  /* 0x14f0000000077882 */ /* 0x000fe20000000000 */
[----:B--2---:R-:W-:-:S02]  /*11570*/  IMAD R4, R8, 0xa000, R4 ;  /* 0x0000a00008047824 */ /* 0x004fc400078e0204 */
[----:B---3--:R-:W-:Y:S02]  /*11580*/  IMAD R2, R0, 0x50, R2 ;  /* 0x0000005000027824 */ /* 0x008fe400078e0202 */
[----:B------:R-:W-:-:S09]  /*11590*/  VIADD R7, R4, 0x24400 ;  /* 0x0002440004077836 */ /* 0x000fd20000000000 */
.L_x_478:
        /* <DEDUP_REMOVED lines=16> */
.L_x_479:
        /* <DEDUP_REMOVED lines=16> */
.L_x_480:
        /* <DEDUP_REMOVED lines=16> */
.L_x_481:
        /* <DEDUP_REMOVED lines=10> */
[----:B------:R-:W2:Y:S04]  /*11940*/  LDL.LU R12, [R1+0x10] ;  /* 0x00001000010c7983 */ /* 0x000ea80000300800 */
[----:B------:R-:W3:Y:S01]  /*11950*/  LDL R7, [R1+0x8] ;  /* 0x0000080001077983 */ /* 0x000ee20000100800 */
[----:B------:R-:W-:Y:S01]  /*11960*/  BSSY B3, `(.L_x_482) ;  /* 0x0000005000037945 */ /* 0x000fe20003800000 */
[----:B--2---:R-:W-:Y:S01]  /*11970*/  SHF.L.U32 R2, R12, 0x1f, RZ ;  /* 0x0000001f0c027819 */ /* 0x004fe200000006ff */
[----:B---3--:R-:W-:-:S04]  /*11980*/  IMAD R3, R7, 0x8, R6 ;  /* 0x0000000807037824 */ /* 0x008fc800078e0206 */
[----:B------:R-:W0:Y:S02]  /*11990*/  SYNCS.PHASECHK.TRANS64.TRYWAIT P0, [R3+URZ+0x60], R2 ;  /* 0x00006002030075a7 */ /* 0x000e24000800017f */
[----:B0-----:R-:W-:Y:S05]  /*119a0*/  @!P0 BRA `(.L_x_483) ;  /* 0x00000048003c8947 */ /* 0x001fea0003800000 */
.L_x_594:
[----:B------:R-:W-:Y:S05]  /*119b0*/  BSYNC B3 ;  /* 0x0000000000037941 */ /* 0x000fea0003800000 */
.L_x_482:
[----:B------:R-:W-:Y:S01]  /*119c0*/  BSSY B3, `(.L_x_484) ;  /* 0x000000e000037945 */ /* 0x000fe20003800000 */
[----:B------:R-:W-:Y:S02]  /*119d0*/  IMAD.MOV.U32 R12, RZ, RZ, 0x0 ;  /* 0x00000000ff0c7424 */ /* 0x000fe400078e00ff */
[----:B------:R-:W-:Y:S01]  /*119e0*/  IMAD.MOV.U32 R13, RZ, RZ, 0x14f00000 ;  /* 0x14f00000ff0d7424 */ /* 0x000fe200078e00ff */
[----:B------:R-:W-:Y:S06]  /*119f0*/  @P1 BRA `(.L_x_485) ;  /* 0x0000000000281947 */ /* 0x000fec0003800000 */
[----:B0-----:R-:W2:Y:S04]  /*11a00*/  LDL R3, [R1+0x4] ;  /* 0x0000040001037983 */ /* 0x001ea80000100800 */
[----:B------:R-:W2:Y:S01]  /*11a10*/  LDL R7, [R1+0x8] ;  /* 0x0000080001077983 */ /* 0x000ea20000100800 */
[----:B------:R-:W0:Y:S02]  /*11a20*/  S2R R4, SR_TID.X ;  /* 0x0000000000047919 */ /* 0x000e240000002100 */
[----:B0-----:R-:W-:-:S04]  /*11a30*/  LOP3.LUT R4, R4, 0x1f, RZ, 0xc0, !PT ;  /* 0x0000001f04047812 */ /* 0x001fc800078ec0ff */
[----:B------:R-:W-:Y:S01]  /*11a40*/  ISETP.NE.AND P0, PT, R4, RZ, PT ;  /* 0x000000ff0400720c */ /* 0x000fe20003f05270 */
[----:B--2---:R-:W-:Y:S02]  /*11a50*/  IMAD R2, R7, 0x8, R3 ;  /* 0x0000000807027824 */ /* 0x004fe400078e0203 */
[----:B------:R-:W-:-:S04]  /*11a60*/  IMAD.MOV.U32 R3, RZ, RZ, 0xa000 ;  /* 0x0000a000ff037424 */ /* 0x000fc800078e00ff */
[----:B------:R1:W-:Y:S06]  /*11a70*/  SYNCS.ARRIVE.TRANS64 RZ, [R2+URZ+0x38850], R3 ;  /* 0x0388500302ff79a7 */ /* 0x0003ec000800003f */
[----:B------:R-:W-:Y:S05]  /*11a80*/  @!P0 BRA `(.L_x_485) ;  /* 0x0000000000048947 */ /* 0x000fea0003800000 */
[----:B------:R-:W-:Y:S01]  /*11a90*/  BPT.TRAP 0x1 ;  /* 0x000000040000795c */ /* 0x000fe20000300000 */
.L_x_485:
[----:B------:R-:W-:Y:S05]  /*11aa0*/  BSYNC B3 ;  /* 0x0000000000037941 */ /* 0x000fea0003800000 */
.L_x_484:
[----:B01----:R-:W2:Y:S01]  /*11ab0*/  LDL.LU R2, [R1+0x8] ;  /* 0x0000080001027983 */ /* 0x003ea20000300800 */
[----:B------:R-:W-:-:S03]  /*11ac0*/  R2UR UR10, R11 ;  /* 0x000000000b0a72ca */ /* 0x000fc600000e0000 */
[----:B------:R-:W3:Y:S04]  /*11ad0*/  LDL R7, [R1+0x18] ;  /* 0x0000180001077983 */ /* 0x000ee80000100800 */
[----:B------:R-:W3:Y:S04]  /*11ae0*/  LDL.LU R4, [R1+0x14] ;  /* 0x0000140001047983 */ /* 0x000ee80000300800 */
[----:B------:R-:W2:Y:S01]  /*11af0*/  LDL R11, [R1+0x4] ;  /* 0x00000400010b7983 */ /* 0x000ea20000100800 */
[----:B------:R-:W-:Y:S01]  /*11b00*/  R2UR UR6, R12 ;  /* 0x000000000c0672ca */ /* 0x000fe200000e0000 */
[----:B------:R-:W-:Y:S01]  /*11b10*/  UIADD3 UR4, UP0, UR36, 0x470, URZ ;  /* 0x0000047024047890 */ /* 0x000fe2000ff1e03f */
[----:B------:R-:W-:-:S02]  /*11b20*/  R2UR UR7, R13 ;  /* 0x000000000d0772ca */ /* 0x000fc400000e0000 */
[----:B------:R-:W-:Y:S01]  /*11b30*/  PLOP3.LUT P0, PT, PT, PT, PT, 0x80, 0x0 ;  /* 0x000000000000781c */ /* 0x000fe20003f0f070 */
[----:B------:R-:W-:Y:S01]  /*11b40*/  UIADD3.X UR5, URZ, UR37, URZ, UP0, !UPT ;  /* 0x000000253f057290 */ /* 0x000fe200087fe43f */
[----:B---3--:R-:W-:Y:S02]  /*11b50*/  IMAD R4, R4, 0x50, R7 ;  /* 0x0000005004047824 */ /* 0x008fe400078e0207 */
[C-C-:B--2---:R-:W-:Y:S02]  /*11b60*/  IMAD R3, R2.reuse, 0x8, R11.reuse ;  /* 0x0000000802037824 */ /* 0x144fe400078e020b */
[----:B------:R-:W-:Y:S02]  /*11b70*/  IMAD R2, R2, 0xa000, R11 ;  /* 0x0000a00002027824 */ /* 0x000fe400078e020b */
[----:B------:R-:W-:Y:S02]  /*11b80*/  VIADD R3, R3, 0x38850 ;  /* 0x0003885003037836 */ /* 0x000fe40000000000 */
[----:B------:R-:W-:-:S07]  /*11b90*/  VIADD R7, R2, 0x400 ;  /* 0x0000040002077836 */ /* 0x000fce0000000000 */
.L_x_486:
[----:B------:R-:W2:Y:S01]  /*11ba0*/  LDL R11, [R1] ;  /* 0x00000000010b7983 */ /* 0x000ea20000100800 */
[----:B------:R-:W-:-:S13]  /*11bb0*/  @P0 ELECT P1, URZ, PT ;  /* 0x00000000003f082f */ /* 0x000fda0003820000 */
[----:B------:R-:W-:Y:S02]  /*11bc0*/  @P1 R2UR UR12, R18 ;  /* 0x00000000120c12ca */ /* 0x000fe400000e0000 */
[----:B------:R-:W-:Y:S02]  /*11bd0*/  @P1 R2UR UR11, R4 ;  /* 0x00000000040b12ca */ /* 0x000fe400000e0000 */
[----:B------:R-:W-:Y:S02]  /*11be0*/  @P1 R2UR UR9, R3 ;  /* 0x00000000030912ca */ /* 0x000fe400000e0000 */
[----:B------:R-:W-:Y:S02]  /*11bf0*/  @P1 R2UR UR8, R7 ;  /* 0x00000000070812ca */ /* 0x000fe400000e0000 */
[----:B------:R-:W-:Y:S02]  /*11c00*/  @P1 PLOP3.LUT P0, PT, P1, PT, PT, 0x8, 0x0 ;  /* 0x000000000000181c */ /* 0x000fe40000f0e170 */
[----:B--2---:R-:W-:-:S02]  /*11c10*/  @P1 R2UR UR13, R11 ;  /* 0x000000000b0d12ca */ /* 0x004fc400000e0000 */
[----:B------:R-:W-:-:S11]  /*11c20*/  PLOP3.LUT P1, PT, PT, PT, PT, 0x8, 0x0 ;  /* 0x000000000000781c */ /* 0x000fd60003f2e170 */
[----:B------:R0:W-:Y:S02]  /*11c30*/  UTMALDG.4D [UR8], [UR4], desc[UR6] ;  /* 0x00000608040075b4 */ /* 0x0001e40008019000 */
[----:B0-----:R-:W-:Y:S05]  /*11c40*/  @P0 BRA.U.ANY `(.L_x_486) ;  /* 0xfffffffd00d40947 */ /* 0x001fea000393ffff */
[----:B------:R-:W-:Y:S01]  /*11c50*/  R2UR UR10, R17 ;  /* 0x00000000110a72ca */ /* 0x000fe200000e0000 */
[----:B------:R-:W-:Y:S01]  /*11c60*/  VIADD R7, R2, 0x2c00 ;  /* 0x00002c0002077836 */ /* 0x000fe20000000000 */
[----:B------:R-:W-:Y:S02]  /*11c70*/  R2UR UR6, R12 ;  /* 0x000000000c0672ca */ /* 0x000fe400000e0000 */
[----:B------:R-:W-:Y:S02]  /*11c80*/  R2UR UR7, R13 ;  /* 0x000000000d0772ca */ /* 0x000fe400000e0000 */
[----:B------:R-:W-:-:S13]  /*11c90*/  PLOP3.LUT P0, PT, PT, PT, PT, 0x80, 0x0 ;  /* 0x000000000000781c */ /* 0x000fda0003f0f070 */
.L_x_487:
        /* <DEDUP_REMOVED lines=16> */
.L_x_488:
        /* <DEDUP_REMOVED lines=16> */
.L_x_489:
        /* <DEDUP_REMOVED lines=11> */
[----:B------:R0:W-:Y:S04]  /*11f50*/  STL [R1], R5 ;  /* 0x0000000501007387 */ /* 0x0001e80000100800 */
[----:B------:R0:W-:Y:S02]  /*11f60*/  STL [R1+0x14], R0 ;  /* 0x0000140001007387 */ /* 0x0001e40000100800 */
.L_x_472:
[----:B------:R-:W-:Y:S05]  /*11f70*/  BSYNC B1 ;  /* 0x0000000000017941 */ /* 0x000fea0003800000 */
.L_x_471:
[----:B0-----:R-:W2:Y:S04]  /*11f80*/  LDL.LU R0, [R1+0x30] ;  /* 0x0000300001007983 */ /* 0x001ea80000300800 */
[----:B------:R0:W-:Y:S04]  /*11f90*/  STL [R1+0x8], R8 ;  /* 0x0000080801007387 */ /* 0x0001e80000100800 */
[----:B------:R0:W-:Y:S02]  /*11fa0*/  STL [R1+0x10], R10 ;  /* 0x0000100a01007387 */ /* 0x0001e40000100800 */
[----:B0-2---:R-:W-:-:S07]  /*11fb0*/  VIADD R0, R0, 0xfffffffd ;  /* 0xfffffffd00007836 */ /* 0x005fce0000000000 */
.L_x_470:
[----:B------:R-:W-:Y:S05]  /*11fc0*/  BSYNC B2 ;  /* 0x0000000000027941 */ /* 0x000fea0003800000 */
.L_x_469:
[----:B------:R-:W2:Y:S01]  /*11fd0*/  LDL.LU R2, [R1+0x2c] ;  /* 0x00002c0001027983 */ /* 0x000ea20000300800 */
[----:B------:R-:W-:-:S05]  /*11fe0*/  IMAD.MOV R9, RZ, RZ, -R9 ;  /* 0x000000ffff097224 */ /* 0x000fca00078e0a09 */
[----:B--2---:R-:W-:-:S13]  /*11ff0*/  ISETP.NE.AND P0, PT, R2, R9, PT ;  /* 0x000000090200720c */ /* 0x004fda0003f05270 */
[----:B------:R-:W-:Y:S05]  /*12000*/  @!P0 BRA `(.L_x_468) ;  /* 0x0000001c00088947 */ /* 0x000fea0003800000 */
[----:B------:R0:W5:Y:S02]  /*12010*/  LDL R8, [R1] ;  /* 0x0000000001087983 */ /* 0x0001640000100800 */
.L_x_528:
[----:B--2---:R-:W2:Y:S04]  /*12020*/  LDL R4, [R1+0x20] ;  /* 0x0000200001047983 */ /* 0x004ea80000100800 */
[----:B---3--:R-:W3:Y:S04]  /*12030*/  LDL R3, [R1+0x8] ;  /* 0x0000080001037983 */ /* 0x008ee80000100800 */
[----:B------:R-:W4:Y:S01]  /*12040*/  LDL R2, [R1+0x10] ;  /* 0x0000100001027983 */ /* 0x000f220000100800 */
[----:B------:R-:W-:Y:S05]  /*12050*/  YIELD ;  /* 0x0000000000007946 */ /* 0x000fea0003800000 */
[----:B------:R-:W-:Y:S01]  /*12060*/  BSSY B1, `(.L_x_490) ;  /* 0x00000db000017945 */ /* 0x000fe20003800000 */
[----:B--2---:R-:W-:Y:S01]  /*12070*/  ISETP.NE.AND P1, PT, R4, RZ, PT ;  /* 0x000000ff0400720c */ /* 0x004fe20003f25270 */
[----:B---3--:R-:W-:-:S05]  /*12080*/  VIADD R4, R3, 0x1 ;  /* 0x0000000103047836 */ /* 0x008fca0000000000 */
[----:B------:R-:W-:-:S04]  /*12090*/  ISETP.NE.AND P0, PT, R4, 0x2, PT ;  /* 0x000000020400780c */ /* 0x000fc80003f05270 */
[----:B-1----:R-:W-:Y:S02]  /*120a0*/  SEL R5, RZ, 0x1, P0 ;  /* 0x00000001ff057807 */ /* 0x002fe40000000000 */
[----:B------:R-:W-:Y:S02]  /*120b0*/  SEL R4, R4, RZ, P0 ;  /* 0x000000ff04047207 */ /* 0x000fe40000000000 */
[----:B----4-:R-:W-:Y:S01]  /*120c0*/  LOP3.LUT R5, R2, R5, RZ, 0x3c, !PT ;  /* 0x0000000502057212 */ /* 0x010fe200078e3cff */
[----:B------:R-:W-:Y:S06]  /*120d0*/  @!P1 BRA `(.L_x_491) ;  /* 0x0000000c004c9947 */ /* 0x000fec0003800000 */
[----:B------:R-:W-:Y:S01]  /*120e0*/  ULDC.64 UR4, c[0x0][0x418] ;  /* 0x0001060000047ab9 */ /* 0x000fe20000000a00 */
[----:B------:R-:W-:Y:S01]  /*120f0*/  IMAD.MOV.U32 R7, RZ, RZ, R0 ;  /* 0x000000ffff077224 */ /* 0x000fe200078e0000 */
[----:B------:R-:W-:-:S04]  /*12100*/  ISETP.NE.U32.AND P0, PT, RZ, UR4, PT ;  /* 0x00000004ff007c0c */ /* 0x000fc8000bf05070 */
[----:B------:R-:W-:-:S13]  /*12110*/  ISETP.NE.AND.EX P0, PT, RZ, UR5, PT, P0 ;  /* 0x00000005ff007c0c */ /* 0x000fda000bf05300 */
[----:B------:R-:W-:Y:S05]  /*12120*/  @!P0 BRA `(.L_x_492) ;  /* 0x0000000000508947 */ /* 0x000fea0003800000 */
[----:B------:R-:W2:Y:S01]  /*12130*/  LDL R10, [R1+0x1c] ;  /* 0x00001c00010a7983 */ /* 0x000ea20000100800 */
[----:B-----5:R-:W1:Y:S01]  /*12140*/  LDC R8, c[0x0][0x43c] ;  /* 0x00010f00ff087b82 */ /* 0x020e620000000800 */
[----:B------:R-:W-:Y:S02]  /*12150*/  ULDC.64 UR6, c[0x0][0x428] ;  /* 0x00010a0000067ab9 */ /* 0x000fe40000000a00 */
[----:B------:R-:W3:Y:S01]  /*12160*/  LDL R9, [R1+0xc] ;  /* 0x00000c0001097983 */ /* 0x000ee20000100800 */
[----:B------:R-:W-:Y:S01]  /*12170*/  ULDC.64 UR8, c[0x0][0x208] ;  /* 0x0000820000087ab9 */ /* 0x000fe20000000a00 */
[----:B-1----:R-:W-:-:S13]  /*12180*/  ISETP.NE.AND P0, PT, R8, 0x1, PT ;  /* 0x000000010800780c */ /* 0x002fda0003f05270 */
[----:B------:R-:W1:Y:S02]  /*12190*/  @P0 LDC.64 R2, c[0x0][0x440] ;  /* 0x00011000ff020b82 */ /* 0x000e640000000a00 */
[----:B-1----:R-:W-:-:S04]  /*121a0*/  @P0 IMAD.HI.U32 R7, R0, R2, RZ ;  /* 0x0000000200070227 */ /* 0x002fc800078e00ff */
[----:B------:R-:W-:Y:S01]  /*121b0*/  IMAD.MOV.U32 R2, RZ, RZ, R0 ;  /* 0x000000ffff027224 */ /* 0x000fe200078e0000 */
[----:B------:R-:W-:-:S04]  /*121c0*/  @P0 SHF.R.U32.HI R2, RZ, R3, R7 ;  /* 0x00000003ff020219 */ /* 0x000fc80000011607 */
[--C-:B------:R-:W-:Y:S01]  /*121d0*/  SHF.R.S32.HI R3, RZ, 0x1f, R2.reuse ;  /* 0x0000001fff037819 */ /* 0x100fe20000011402 */
[----:B------:R-:W-:-:S04]  /*121e0*/  IMAD.MOV R7, RZ, RZ, -R2 ;  /* 0x000000ffff077224 */ /* 0x000fc800078e0a02 */
[----:B------:R-:W-:Y:S02]  /*121f0*/  IMAD R7, R8, R7, R0 ;  /* 0x0000000708077224 */ /* 0x000fe400078e0200 */
[----:B--2---:R-:W-:-:S04]  /*12200*/  IMAD R8, R10, UR6, RZ ;  /* 0x000000060a087c24 */ /* 0x004fc8000f8e02ff */
[C---:B---3--:R-:W-:Y:S02]  /*12210*/  IMAD R8, R9.reuse, UR7, R8 ;  /* 0x0000000709087c24 */ /* 0x048fe4000f8e0208 */
[----:B------:R-:W-:-:S04]  /*12220*/  IMAD.WIDE.U32 R2, R9, UR6, R2 ;  /* 0x0000000609027c25 */ /* 0x000fc8000f8e0002 */
[----:B------:R-:W-:Y:S01]  /*12230*/  IMAD.IADD R3, R8, 0x1, R3 ;  /* 0x0000000108037824 */ /* 0x000fe200078e0203 */
[----:B------:R-:W-:-:S04]  /*12240*/  LEA R8, P0, R2, UR4, 0x2 ;  /* 0x0000000402087c11 */ /* 0x000fc8000f8010ff */
[----:B------:R-:W-:-:S05]  /*12250*/  LEA.HI.X R9, R2, UR5, R3, 0x2, P0 ;  /* 0x0000000502097c11 */ /* 0x000fca00080f1403 */
[----:B------:R1:W5:Y:S04]  /*12260*/  LDG.E R8, desc[UR8][R8.64] ;  /* 0x0000000808087981 */ /* 0x000368000c1e1900 */
.L_x_492:
[----:B------:R-:W2:Y:S01]  /*12270*/  LDL R2, [R1+0x4] ;  /* 0x0000040001027983 */ /* 0x000ea20000100800 */
[----:B------:R-:W-:Y:S01]  /*12280*/  BSSY B2, `(.L_x_493) ;  /* 0x0000005000027945 */ /* 0x000fe20003800000 */
[----:B--2---:R-:W-:Y:S01]  /*12290*/  IMAD R3, R4, 0x8, R2 ;  /* 0x0000000804037824 */ /* 0x004fe200078e0202 */
[----:B------:R-:W-:-:S04]  /*122a0*/  SHF.L.U32 R2, R5, 0x1f, RZ ;  /* 0x0000001f05027819 */ /* 0x000fc800000006ff */
[----:B------:R-:W2:Y:S02]  /*122b0*/  SYNCS.PHASECHK.TRANS64.TRYWAIT P0, [R3+URZ+0x38840], R2 ;  /* 0x03884002030075a7 */ /* 0x000ea4000800017f */
[----:B--2---:R-:W-:Y:S05]  /*122c0*/  @!P0 BRA `(.L_x_494) ;  /* 0x0000004000088947 */ /* 0x004fea0003800000 */
.L_x_595:
[----:B------:R-:W-:Y:S05]  /*122d0*/  BSYNC B2 ;  /* 0x0000000000027941 */ /* 0x000fea0003800000 */
.L_x_493:
        /* <DEDUP_REMOVED lines=12> */
.L_x_496:
[----:B------:R-:W-:Y:S05]  /*123a0*/  BSYNC B2 ;  /* 0x0000000000027941 */ /* 0x000fea0003800000 */
.L_x_495:
[----:B------:R-:W3:Y:S04]  /*123b0*/  LDL R9, [R1+0x4] ;  /* 0x0000040001097983 */ /* 0x000ee80000100800 */
[----:B--2---:R-:W2:Y:S01]  /*123c0*/  LDL R2, [R1+0x18] ;  /* 0x0000180001027983 */ /* 0x004ea20000100800 */
        /* <DEDUP_REMOVED lines=8> */
[----:B---3--:R-:W-:-:S02]  /*12450*/  IMAD R9, R4, 0xa000, R9 ;  /* 0x0000a00004097824 */ /* 0x008fc400078e0209 */
[----:B--2---:R-:W-:Y:S02]  /*12460*/  IMAD R2, R7, 0x50, R2 ;  /* 0x0000005007027824 */ /* 0x004fe400078e0202 */
[----:B------:R-:W-:-:S08]  /*12470*/  VIADD R10, R9, 0x24400 ;  /* 0x00024400090a7836 */ /* 0x000fd00000000000 */
.L_x_497:
        /* <DEDUP_REMOVED lines=9> */
[----:B-1----:R-:W-:Y:S05]  /*12510*/  @P0 BRA.U.ANY `(.L_x_497) ;  /* 0xfffffffd00d80947 */ /* 0x002fea000393ffff */
[----:B------:R-:W-:Y:S01]  /*12520*/  IMAD.MOV.U32 R17, RZ, RZ, 0x40 ;  /* 0x00000040ff117424 */ /* 0x000fe200078e00ff */
[----:B------:R-:W-:Y:S01]  /*12530*/  PLOP3.LUT P0, PT, PT, PT, PT, 0x80, 0x0 ;  /* 0x000000000000781c */ /* 0x000fe20003f0f070 */
[----:B------:R-:W-:Y:S01]  /*12540*/  VIADD R10, R9, 0x26c00 ;  /* 0x00026c00090a7836 */ /* 0x000fe20000000000 */
[----:B------:R-:W-:Y:S01]  /*12550*/  UMOV UR6, 0x0 ;  /* 0x0000000000067882 */ /* 0x000fe20000000000 */
[----:B------:R-:W-:Y:S01]  /*12560*/  UMOV UR7, 0x14f00000 ;  /* 0x14f0000000077882 */ /* 0x000fe20000000000 */
[----:B------:R-:W-:-:S15]  /*12570*/  R2UR UR10, R17 ;  /* 0x00000000110a72ca */ /* 0x000fde00000e0000 */
.L_x_498:
        /* <DEDUP_REMOVED lines=16> */
.L_x_499:
        /* <DEDUP_REMOVED lines=12> */
[----:B------:R-:W-:Y:S01]  /*12740*/  UMOV UR6, 0x0 ;  /* 0x0000000000067882 */ /* 0x000fe20000000000 */
[----:B------:R-:W-:Y:S01]  /*12750*/  IADD3 R9, R9, 0x2bc00, RZ ;  /* 0x0002bc0009097810 */ /* 0x000fe20007ffe0ff */
[----:B------:R-:W-:Y:S01]  /*12760*/  UMOV UR7, 0x14f00000 ;  /* 0x14f0000000077882 */ /* 0x000fe20000000000 */
[----:B------:R-:W-:-:S15]  /*12770*/  R2UR UR10, R14 ;  /* 0x000000000e0a72ca */ /* 0x000fde00000e0000 */
.L_x_500:
        /* <DEDUP_REMOVED lines=10> */
[----:B------:R-:W2:Y:S04]  /*12820*/  LDL.LU R12, [R1+0x10] ;  /* 0x00001000010c7983 */ /* 0x000ea80000300800 */
[----:B------:R-:W3:Y:S01]  /*12830*/  LDL R10, [R1+0x8] ;  /* 0x00000800010a7983 */ /* 0x000ee20000100800 */
[----:B------:R-:W-:Y:S01]  /*12840*/  BSSY B2, `(.L_x_501) ;  /* 0x0000005000027945 */ /* 0x000fe20003800000 */
[----:B--2---:R-:W-:Y:S01]  /*12850*/  SHF.L.U32 R3, R12, 0x1f, RZ ;  /* 0x0000001f0c037819 */ /* 0x004fe200000006ff */
[----:B---3--:R-:W-:-:S04]  /*12860*/  IMAD R2, R10, 0x8, R6 ;  /* 0x000000080a027824 */ /* 0x008fc800078e0206 */
[----:B------:R-:W1:Y:S02]  /*12870*/  SYNCS.PHASECHK.TRANS64.TRYWAIT P0, [R2+URZ+0x60], R3 ;  /* 0x00006003020075a7 */ /* 0x000e64000800017f */
[----:B-1----:R-:W-:Y:S05]  /*12880*/  @!P0 BRA `(.L_x_502) ;  /* 0x0000003800ac8947 */ /* 0x002fea0003800000 */
.L_x_596:
[----:B------:R-:W-:Y:S05]  /*12890*/  BSYNC B2 ;  /* 0x0000000000027941 */ /* 0x000fea0003800000 */
.L_x_501:
[----:B------:R-:W-:Y:S01]  /*128a0*/  BSSY B2, `(.L_x_503) ;  /* 0x000000b000027945 */ /* 0x000fe20003800000 */
[----:B------:R-:W-:Y:S02]  /*128b0*/  IMAD.MOV.U32 R12, RZ, RZ, 0x0 ;  /* 0x00000000ff0c7424 */ /* 0x000fe400078e00ff */
[----:B------:R-:W-:Y:S01]  /*128c0*/  IMAD.MOV.U32 R13, RZ, RZ, 0x14f00000 ;  /* 0x14f00000ff0d7424 */ /* 0x000fe200078e00ff */
[----:B------:R-:W-:Y:S06]  /*128d0*/  @P1 BRA `(.L_x_504) ;  /* 0x00000000001c1947 */ /* 0x000fec0003800000 */
[----:B------:R-:W2:Y:S01]  /*128e0*/  S2R R9, SR_TID.X ;  /* 0x0000000000097919 */ /* 0x000ea20000002100 */
[----:B-1----:R-:W-:-:S04]  /*128f0*/  IMAD.MOV.U32 R3, RZ, RZ, 0xa000 ;  /* 0x0000a000ff037424 */ /* 0x002fc800078e00ff */
[----:B------:R3:W-:Y:S01]  /*12900*/  SYNCS.ARRIVE.TRANS64 RZ, [R2+URZ+0x50], R3 ;  /* 0x0000500302ff79a7 */ /* 0x0007e2000800003f */
[----:B--2---:R-:W-:-:S04]  /*12910*/  LOP3.LUT R9, R9, 0x1f, RZ, 0xc0, !PT ;  /* 0x0000001f09097812 */ /* 0x004fc800078ec0ff */
[----:B------:R-:W-:-:S13]  /*12920*/  ISETP.NE.AND P0, PT, R9, RZ, PT ;  /* 0x000000ff0900720c */ /* 0x000fda0003f05270 */
[----:B---3--:R-:W-:Y:S05]  /*12930*/  @!P0 BRA `(.L_x_504) ;  /* 0x0000000000048947 */ /* 0x008fea0003800000 */
[----:B------:R-:W-:Y:S01]  /*12940*/  BPT.TRAP 0x1 ;  /* 0x000000040000795c */ /* 0x000fe20000300000 */
.L_x_504:
[----:B------:R-:W-:Y:S05]  /*12950*/  BSYNC B2 ;  /* 0x0000000000027941 */ /* 0x000fea0003800000 */
.L_x_503:
[----:B-1----:R-:W2:Y:S01]  /*12960*/  LDL.LU R3, [R1+0x8] ;  /* 0x0000080001037983 */ /* 0x002ea20000300800 */
[----:B------:R-:W-:-:S03]  /*12970*/  R2UR UR10, R11 ;  /* 0x000000000b0a72ca */ /* 0x000fc600000e0000 */
[----:B------:R-:W3:Y:S04]  /*12980*/  LDL R10, [R1+0x18] ;  /* 0x00001800010a7983 */ /* 0x000ee80000100800 */
[----:B------:R-:W3:Y:S04]  /*12990*/  LDL.LU R9, [R1+0x14] ;  /* 0x0000140001097983 */ /* 0x000ee80000300800 */
[----:B------:R-:W2:Y:S01]  /*129a0*/  LDL R11, [R1+0x4] ;  /* 0x00000400010b7983 */ /* 0x000ea20000100800 */
[----:B------:R-:W-:Y:S01]  /*129b0*/  R2UR UR6, R12 ;  /* 0x000000000c0672ca */ /* 0x000fe200000e0000 */
[----:B------:R-:W-:Y:S01]  /*129c0*/  UIADD3 UR4, UP0, UR36, 0x470, URZ ;  /* 0x0000047024047890 */ /* 0x000fe2000ff1e03f */
[----:B------:R-:W-:Y:S01]  /*129d0*/  R2UR UR7, R13 ;  /* 0x000000000d0772ca */ /* 0x000fe200000e0000 */
[----:B------:R-:W-:Y:S01]  /*129e0*/  VIADD R2, R2, 0x50 ;  /* 0x0000005002027836 */ /* 0x000fe20000000000 */
[----:B------:R-:W-:Y:S01]  /*129f0*/  PLOP3.LUT P0, PT, PT, PT, PT, 0x80, 0x0 ;  /* 0x000000000000781c */ /* 0x000fe20003f0f070 */
[----:B------:R-:W-:Y:S01]  /*12a00*/  UIADD3.X UR5, URZ, UR37, URZ, UP0, !UPT ;  /* 0x000000253f057290 */ /* 0x000fe200087fe43f */
[----:B---3--:R-:W-:-:S02]  /*12a10*/  IMAD R9, R9, 0x50, R10 ;  /* 0x0000005009097824 */ /* 0x008fc400078e020a */
[----:B--2---:R-:W-:-:S04]  /*12a20*/  IMAD R3, R3, 0xa000, R11 ;  /* 0x0000a00003037824 */ /* 0x004fc800078e020b */
[----:B------:R-:W-:-:S07]  /*12a30*/  VIADD R10, R3, 0x400 ;  /* 0x00000400030a7836 */ /* 0x000fce0000000000 */
.L_x_505:
        /* <DEDUP_REMOVED lines=10> */
[----:B-1----:R-:W-:Y:S05]  /*12ae0*/  @P0 BRA.U.ANY `(.L_x_505) ;  /* 0xfffffffd00d40947 */ /* 0x002fea000393ffff */
[----:B------:R-:W-:Y:S01]  /*12af0*/  R2UR UR10, R17 ;  /* 0x00000000110a72ca */ /* 0x000fe200000e0000 */
[----:B------:R-:W-:Y:S01]  /*12b00*/  VIADD R10, R3, 0x2c00 ;  /* 0x00002c00030a7836 */ /* 0x000fe20000000000 */
[----:B------:R-:W-:Y:S02]  /*12b10*/  R2UR UR6, R12 ;  /* 0x000000000c0672ca */ /* 0x000fe400000e0000 */
[----:B------:R-:W-:Y:S02]  /*12b20*/  R2UR UR7, R13 ;  /* 0x000000000d0772ca */ /* 0x000fe400000e0000 */
[----:B------:R-:W-:-:S13]  /*12b30*/  PLOP3.LUT P0, PT, PT, PT, PT, 0x80, 0x0 ;  /* 0x000000000000781c */ /* 0x000fda0003f0f070 */
.L_x_506:
        /* <DEDUP_REMOVED lines=16> */
.L_x_507:
        /* <DEDUP_REMOVED lines=16> */
.L_x_508:
        /* <DEDUP_REMOVED lines=11> */
[----:B------:R1:W-:Y:S04]  /*12df0*/  STL [R1+0x14], R7 ;  /* 0x0000140701007387 */ /* 0x0003e80000100800 */
[----:B------:R1:W-:Y:S02]  /*12e00*/  STL [R1], R8 ;  /* 0x0000000801007387 */ /* 0x0003e40000100800 */
.L_x_491:
[----:B------:R-:W-:Y:S05]  /*12e10*/  BSYNC B1 ;  /* 0x0000000000017941 */ /* 0x000fea0003800000 */
.L_x_490:
        /* <DEDUP_REMOVED lines=8> */
[----:B------:R2:W-:Y:S04]  /*12ea0*/  STL [R1+0x10], R10 ;  /* 0x0000100a01007387 */ /* 0x0005e80000100800 */
[----:B------:R2:W-:Y:S01]  /*12eb0*/  STL [R1+0x8], R11 ;  /* 0x0000080b01007387 */ /* 0x0005e20000100800 */
[----:B------:R-:W-:Y:S05]  /*12ec0*/  @!P1 BRA `(.L_x_510) ;  /* 0x0000000c00489947 */ /* 0x000fea0003800000 */
[----:B------:R-:W-:Y:S01]  /*12ed0*/  ULDC.64 UR4, c[0x0][0x418] ;  /* 0x0001060000047ab9 */ /* 0x000fe20000000a00 */
[----:B-1----:R-:W-:Y:S01]  /*12ee0*/  VIADD R7, R0, 0xffffffff ;  /* 0xffffffff00077836 */ /* 0x002fe20000000000 */
[----:B------:R-:W-:-:S04]  /*12ef0*/  ISETP.NE.U32.AND P0, PT, RZ, UR4, PT ;  /* 0x00000004ff007c0c */ /* 0x000fc8000bf05070 */
[----:B------:R-:W-:-:S13]  /*12f00*/  ISETP.NE.AND.EX P0, PT, RZ, UR5, PT, P0 ;  /* 0x00000005ff007c0c */ /* 0x000fda000bf05300 */
[----:B------:R-:W-:Y:S05]  /*12f10*/  @!P0 BRA `(.L_x_511) ;  /* 0x0000000000508947 */ /* 0x000fea0003800000 */
[----:B------:R-:W3:Y:S01]  /*12f20*/  LDL R13, [R1+0x1c] ;  /* 0x00001c00010d7983 */ /* 0x000ee20000100800 */
[----:B------:R-:W1:Y:S01]  /*12f30*/  LDC R9, c[0x0][0x43c] ;  /* 0x00010f00ff097b82 */ /* 0x000e620000000800 */
[----:B------:R-:W-:Y:S02]  /*12f40*/  ULDC.64 UR6, c[0x0][0x428] ;  /* 0x00010a0000067ab9 */ /* 0x000fe40000000a00 */
[----:B------:R-:W4:Y:S01]  /*12f50*/  LDL R12, [R1+0xc] ;  /* 0x00000c00010c7983 */ /* 0x000f220000100800 */
[----:B------:R-:W-:Y:S01]  /*12f60*/  ULDC.64 UR8, c[0x0][0x208] ;  /* 0x0000820000087ab9 */ /* 0x000fe20000000a00 */
[----:B-1----:R-:W-:-:S13]  /*12f70*/  ISETP.NE.AND P0, PT, R9, 0x1, PT ;  /* 0x000000010900780c */ /* 0x002fda0003f05270 */
[----:B------:R-:W1:Y:S02]  /*12f80*/  @P0 LDC.64 R2, c[0x0][0x440] ;  /* 0x00011000ff020b82 */ /* 0x000e640000000a00 */
[----:B-1---5:R-:W-:-:S04]  /*12f90*/  @P0 IMAD.HI.U32 R8, R7, R2, RZ ;  /* 0x0000000207080227 */ /* 0x022fc800078e00ff */
[----:B------:R-:W-:Y:S01]  /*12fa0*/  IMAD.MOV.U32 R2, RZ, RZ, R7 ;  /* 0x000000ffff027224 */ /* 0x000fe200078e0007 */
[----:B------:R-:W-:-:S05]  /*12fb0*/  @P0 SHF.R.U32.HI R2, RZ, R3, R8 ;  /* 0x00000003ff020219 */ /* 0x000fca0000011608 */
[----:B------:R-:W-:-:S04]  /*12fc0*/  IMAD.MOV R3, RZ, RZ, -R2 ;  /* 0x000000ffff037224 */ /* 0x000fc800078e0a02 */
[----:B------:R-:W-:Y:S01]  /*12fd0*/  IMAD R7, R9, R3, R7 ;  /* 0x0000000309077224 */ /* 0x000fe200078e0207 */
[----:B------:R-:W-:Y:S01]  /*12fe0*/  SHF.R.S32.HI R3, RZ, 0x1f, R2 ;  /* 0x0000001fff037819 */ /* 0x000fe20000011402 */
[----:B---3--:R-:W-:-:S04]  /*12ff0*/  IMAD R8, R13, UR6, RZ ;  /* 0x000000060d087c24 */ /* 0x008fc8000f8e02ff */
[C---:B----4-:R-:W-:Y:S02]  /*13000*/  IMAD R8, R12.reuse, UR7, R8 ;  /* 0x000000070c087c24 */ /* 0x050fe4000f8e0208 */
[----:B------:R-:W-:-:S04]  /*13010*/  IMAD.WIDE.U32 R2, R12, UR6, R2 ;  /* 0x000000060c027c25 */ /* 0x000fc8000f8e0002 */
[----:B------:R-:W-:Y:S01]  /*13020*/  IMAD.IADD R3, R8, 0x1, R3 ;  /* 0x0000000108037824 */ /* 0x000fe200078e0203 */
[----:B------:R-:W-:-:S04]  /*13030*/  LEA R8, P0, R2, UR4, 0x2 ;  /* 0x0000000402087c11 */ /* 0x000fc8000f8010ff */
[----:B------:R-:W-:-:S05]  /*13040*/  LEA.HI.X R9, R2, UR5, R3, 0x2, P0 ;  /* 0x0000000502097c11 */ /* 0x000fca00080f1403 */
[----:B------:R1:W5:Y:S04]  /*13050*/  LDG.E R8, desc[UR8][R8.64] ;  /* 0x0000000808087981 */ /* 0x000368000c1e1900 */
.L_x_511:
[----:B------:R-:W3:Y:S01]  /*13060*/  LDL R2, [R1+0x4] ;  /* 0x0000040001027983 */ /* 0x000ee20000100800 */
[----:B------:R-:W-:Y:S01]  /*13070*/  SHF.L.U32 R3, R10, 0x1f, RZ ;  /* 0x0000001f0a037819 */ /* 0x000fe200000006ff */
[----:B------:R-:W-:Y:S01]  /*13080*/  BSSY B2, `(.L_x_512) ;  /* 0x0000004000027945 */ /* 0x000fe20003800000 */
[----:B---3--:R-:W-:-:S04]  /*13090*/  IMAD R2, R11, 0x8, R2 ;  /* 0x000000080b027824 */ /* 0x008fc800078e0202 */
[----:B------:R-:W3:Y:S02]  /*130a0*/  SYNCS.PHASECHK.TRANS64.TRYWAIT P0, [R2+URZ+0x38840], R3 ;  /* 0x03884003020075a7 */ /* 0x000ee4000800017f */
[----:B---3--:R-:W-:Y:S05]  /*130b0*/  @!P0 BRA `(.L_x_513) ;  /* 0x0000003000b48947 */ /* 0x008fea0003800000 */
.L_x_597:
[----:B------:R-:W-:Y:S05]  /*130c0*/  BSYNC B2 ;  /* 0x0000000000027941 */ /* 0x000fea0003800000 */
.L_x_512:
[----:B-1----:R-:W1:Y:S01]  /*130d0*/  S2R R9, SR_TID.X ;  /* 0x0000000000097919 */ /* 0x002e620000002100 */
[----:B------:R-:W-:Y:S01]  /*130e0*/  BSSY B2, `(.L_x_514) ;  /* 0x000000b000027945 */ /* 0x000fe20003800000 */
[----:B-1----:R-:W-:-:S04]  /*130f0*/  LOP3.LUT R9, R9, 0x7f, RZ, 0xc0, !PT ;  /* 0x0000007f09097812 */ /* 0x002fc800078ec0ff */
[----:B------:R-:W-:-:S13]  /*13100*/  ISETP.NE.AND P1, PT, R9, RZ, PT ;  /* 0x000000ff0900720c */ /* 0x000fda0003f25270 */
[----:B------:R-:W-:Y:S05]  /*13110*/  @P1 BRA `(.L_x_515) ;  /* 0x00000000001c1947 */ /* 0x000fea0003800000 */
[----:B------:R-:W1:Y:S01]  /*13120*/  S2R R9, SR_TID.X ;  /* 0x0000000000097919 */ /* 0x000e620000002100 */
[----:B---3--:R-:W-:-:S04]  /*13130*/  IMAD.MOV.U32 R3, RZ, RZ, 0xa000 ;  /* 0x0000a000ff037424 */ /* 0x008fc800078e00ff */
[----:B------:R4:W-:Y:S01]  /*13140*/  SYNCS.ARRIVE.TRANS64 RZ, [R2+URZ+0x38830], R3 ;  /* 0x0388300302ff79a7 */ /* 0x0009e2000800003f */
[----:B-1----:R-:W-:-:S04]  /*13150*/  LOP3.LUT R9, R9, 0x1f, RZ, 0xc0, !PT ;  /* 0x0000001f09097812 */ /* 0x002fc800078ec0ff */
[----:B------:R-:W-:-:S13]  /*13160*/  ISETP.NE.AND P0, PT, R9, RZ, PT ;  /* 0x000000ff0900720c */ /* 0x000fda0003f05270 */
[----:B----4-:R-:W-:Y:S05]  /*13170*/  @!P0 BRA `(.L_x_515) ;  /* 0x0000000000048947 */ /* 0x010fea0003800000 */
[----:B------:R-:W-:Y:S01]  /*13180*/  BPT.TRAP 0x1 ;  /* 0x000000040000795c */ /* 0x000fe20000300000 */
.L_x_515:
[----:B------:R-:W-:Y:S05]  /*13190*/  BSYNC B2 ;  /* 0x0000000000027941 */ /* 0x000fea0003800000 */
.L_x_514:
[----:B------:R-:W4:Y:S04]  /*131a0*/  LDL R9, [R1+0x8] ;  /* 0x0000080001097983 */ /* 0x000f280000100800 */
[----:B--2---:R-:W2:Y:S04]  /*131b0*/  LDL R10, [R1+0x4] ;  /* 0x00000400010a7983 */ /* 0x004ea80000100800 */
[----:B---3--:R-:W3:Y:S01]  /*131c0*/  LDL R2, [R1+0x18] ;  /* 0x0000180001027983 */ /* 0x008ee20000100800 */
[----:B------:R-:W-:-:S05]  /*131d0*/  IMAD.MOV.U32 R12, RZ, RZ, RZ ;  /* 0x000000ffff0c7224 */ /* 0x000fca00078e00ff */
[----:B------:R-:W-:Y:S01]  /*131e0*/  R2UR UR10, R12 ;  /* 0x000000000c0a72ca */ /* 0x000fe200000e0000 */
[----:B------:R-:W-:Y:S01]  /*131f0*/  UIADD3 UR4, UP0, UR36, 0x370, URZ ;  /* 0x0000037024047890 */ /* 0x000fe2000ff1e03f */
[----:B------:R-:W-:Y:S01]  /*13200*/  PLOP3.LUT P0, PT, PT, PT, PT, 0x80, 0x0 ;  /* 0x000000000000781c */ /* 0x000fe20003f0f070 */
[----:B------:R-:W-:Y:S01]  /*13210*/  UMOV UR6, 0x0 ;  /* 0x0000000000067882 */ /* 0x000fe20000000000 */
[----:B------:R-:W-:Y:S01]  /*13220*/  UMOV UR7, 0x14f00000 ;  /* 0x14f0000000077882 */ /* 0x000fe20000000000 */
[----:B------:R-:W-:Y:S01]  /*13230*/  UIADD3.X UR5, URZ, UR37, URZ, UP0, !UPT ;  /* 0x000000253f057290 */ /* 0x000fe200087fe43f */
[C---:B----4-:R-:W-:Y:S02]  /*13240*/  IMAD R3, R9.reuse, 0x8, R6 ;  /* 0x0000000809037824 */ /* 0x050fe400078e0206 */
[----:B--2---:R-:W-:Y:S02]  /*13250*/  IMAD R9, R9, 0xa000, R10 ;  /* 0x0000a00009097824 */ /* 0x004fe400078e020a */
[----:B------:R-:W-:-:S02]  /*13260*/  VIADD R3, R3, 0x30 ;  /* 0x0000003003037836 */ /* 0x000fc40000000000 */
[----:B---3--:R-:W-:Y:S02]  /*13270*/  IMAD R2, R7, 0x50, R2 ;  /* 0x0000005007027824 */ /* 0x008fe400078e0202 */
[----:B------:R-:W-:-:S07]  /*13280*/  VIADD R10, R9, 0x24400 ;  /* 0x00024400090a7836 */ /* 0x000fce0000000000 */
.L_x_516:
        /* <DEDUP_REMOVED lines=16> */
.L_x_517:
        /* <DEDUP_REMOVED lines=16> */
.L_x_518:
        /* <DEDUP_REMOVED lines=16> */
.L_x_519:
        /* <DEDUP_REMOVED lines=10> */
[----:B------:R-:W-:Y:S01]  /*13630*/  SHF.L.U32 R5, R5, 0x1f, RZ ;  /* 0x0000001f05057819 */ /* 0x000fe200000006ff */
[----:B------:R-:W-:Y:S01]  /*13640*/  IMAD R2, R4, 0x8, R6 ;  /* 0x0000000804027824 */ /* 0x000fe200078e0206 */
[----:B------:R-:W-:Y:S03]  /*13650*/  BSSY B2, `(.L_x_520) ;  /* 0x0000003000027945 */ /* 0x000fe60003800000 */
[----:B------:R-:W1:Y:S02]  /*13660*/  SYNCS.PHASECHK.TRANS64.TRYWAIT P0, [R2+URZ+0x60], R5 ;  /* 0x00006005020075a7 */ /* 0x000e64000800017f */
[----:B-1----:R-:W-:Y:S05]  /*13670*/  @!P0 BRA `(.L_x_521) ;  /* 0x0000002c00588947 */ /* 0x002fea0003800000 */
.L_x_598:
[----:B------:R-:W-:Y:S05]  /*13680*/  BSYNC B2 ;  /* 0x0000000000027941 */ /* 0x000fea0003800000 */
.L_x_520:
[----:B------:R-:W-:Y:S01]  /*13690*/  BSSY B2, `(.L_x_522) ;  /* 0x000000b000027945 */ /* 0x000fe20003800000 */
[----:B------:R-:W-:Y:S02]  /*136a0*/  IMAD.MOV.U32 R10, RZ, RZ, 0x0 ;  /* 0x00000000ff0a7424 */ /* 0x000fe400078e00ff */
[----:B------:R-:W-:Y:S01]  /*136b0*/  IMAD.MOV.U32 R11, RZ, RZ, 0x14f00000 ;  /* 0x14f00000ff0b7424 */ /* 0x000fe200078e00ff */
[----:B------:R-:W-:Y:S06]  /*136c0*/  @P1 BRA `(.L_x_523) ;  /* 0x00000000001c1947 */ /* 0x000fec0003800000 */
[----:B------:R-:W2:Y:S02]  /*136d0*/  S2R R3, SR_TID.X ;  /* 0x0000000000037919 */ /* 0x000ea40000002100 */
[----:B--2---:R-:W-:Y:S01]  /*136e0*/  LOP3.LUT R9, R3, 0x1f, RZ, 0xc0, !PT ;  /* 0x0000001f03097812 */ /* 0x004fe200078ec0ff */
[----:B------:R-:W-:-:S03]  /*136f0*/  IMAD.MOV.U32 R3, RZ, RZ, 0xa000 ;  /* 0x0000a000ff037424 */ /* 0x000fc600078e00ff */
[----:B------:R-:W-:Y:S01]  /*13700*/  ISETP.NE.AND P0, PT, R9, RZ, PT ;  /* 0x000000ff0900720c */ /* 0x000fe20003f05270 */
[----:B------:R2:W-:-:S12]  /*13710*/  SYNCS.ARRIVE.TRANS64 RZ, [R2+URZ+0x50], R3 ;  /* 0x0000500302ff79a7 */ /* 0x0005d8000800003f */
[----:B--2---:R-:W-:Y:S05]  /*13720*/  @!P0 BRA `(.L_x_523) ;  /* 0x0000000000048947 */ /* 0x004fea0003800000 */
[----:B------:R-:W-:Y:S01]  /*13730*/  BPT.TRAP 0x1 ;  /* 0x000000040000795c */ /* 0x000fe20000300000 */
.L_x_523:
[----:B------:R-:W-:Y:S05]  /*13740*/  BSYNC B2 ;  /* 0x0000000000027941 */ /* 0x000fea0003800000 */
.L_x_522:
[----:B------:R-:W2:Y:S04]  /*13750*/  LDL R9, [R1+0x4] ;  /* 0x0000040001097983 */ /* 0x000ea80000100800 */
[----:B-1----:R-:W3:Y:S04]  /*13760*/  LDL R5, [R1+0x18] ;  /* 0x0000180001057983 */ /* 0x002ee80000100800 */
[----:B------:R-:W3:Y:S01]  /*13770*/  LDL.LU R3, [R1+0x14] ;  /* 0x0000140001037983 */ /* 0x000ee20000300800 */
[----:B------:R-:W-:Y:S01]  /*13780*/  R2UR UR10, R12 ;  /* 0x000000000c0a72ca */ /* 0x000fe200000e0000 */
[----:B------:R-:W-:Y:S01]  /*13790*/  UIADD3 UR4, UP0, UR36, 0x470, URZ ;  /* 0x0000047024047890 */ /* 0x000fe2000ff1e03f */
[----:B------:R-:W-:Y:S01]  /*137a0*/  R2UR UR6, R10 ;  /* 0x000000000a0672ca */ /* 0x000fe200000e0000 */
[----:B------:R-:W-:Y:S01]  /*137b0*/  VIADD R2, R2, 0x50 ;  /* 0x0000005002027836 */ /* 0x000fe20000000000 */
[----:B------:R-:W-:Y:S01]  /*137c0*/  R2UR UR7, R11 ;  /* 0x000000000b0772ca */ /* 0x000fe200000e0000 */
[----:B------:R-:W-:Y:S01]  /*137d0*/  UIADD3.X UR5, URZ, UR37, URZ, UP0, !UPT ;  /* 0x000000253f057290 */ /* 0x000fe200087fe43f */
[----:B------:R-:W-:Y:S01]  /*137e0*/  PLOP3.LUT P0, PT, PT, PT, PT, 0x80, 0x0 ;  /* 0x000000000000781c */ /* 0x000fe20003f0f070 */
[----:B--2---:R-:W-:-:S02]  /*137f0*/  IMAD R4, R4, 0xa000, R9 ;  /* 0x0000a00004047824 */ /* 0x004fc400078e0209 */
[----:B---3--:R-:W-:Y:S02]  /*13800*/  IMAD R3, R3, 0x50, R5 ;  /* 0x0000005003037824 */ /* 0x008fe400078e0205 */
[----:B------:R-:W-:-:S08]  /*13810*/  VIADD R5, R4, 0x400 ;  /* 0x0000040004057836 */ /* 0x000fd00000000000 */
.L_x_524:
        /* <DEDUP_REMOVED lines=16> */
.L_x_525:
        /* <DEDUP_REMOVED lines=16> */
.L_x_526:
        /* <DEDUP_REMOVED lines=16> */
.L_x_527:
        /* <DEDUP_REMOVED lines=13> */
.L_x_510:
[----:B------:R-:W-:Y:S05]  /*13bf0*/  BSYNC B1 ;  /* 0x0000000000017941 */ /* 0x000fea0003800000 */
.L_x_509:
[C---:B------:R-:W-:Y:S02]  /*13c00*/  ISETP.GT.AND P0, PT, R0.reuse, 0x1, PT ;  /* 0x000000010000780c */ /* 0x040fe40003f04270 */
[----:B------:R-:W-:-:S11]  /*13c10*/  IADD3 R0, R0, -0x2, RZ ;  /* 0xfffffffe00007810 */ /* 0x000fd60007ffe0ff */
[----:B------:R-:W-:Y:S05]  /*13c20*/  @P0 BRA `(.L_x_528) ;  /* 0xffffffe000fc0947 */ /* 0x000fea000383ffff */
.L_x_468:
[----:B------:R-:W-:Y:S05]  /*13c30*/  BSYNC B0 ;  /* 0x0000000000007941 */ /* 0x000fea0003800000 */
.L_x_467:
[----:B------:R-:W4:Y:S01]  /*13c40*/  S2R R2, SR_TID.X ;  /* 0x0000000000027919 */ /* 0x000f220000002100 */
[----:B------:R-:W-:Y:S01]  /*13c50*/  BSSY B0, `(.L_x_529) ;  /* 0x0000011000007945 */ /* 0x000fe20003800000 */
[----:B----4-:R-:W-:-:S04]  /*13c60*/  LOP3.LUT R3, R2, 0x7f, RZ, 0xc0, !PT ;  /* 0x0000007f02037812 */ /* 0x010fc800078ec0ff */
[----:B------:R-:W-:-:S13]  /*13c70*/  ISETP.NE.AND P0, PT, R3, RZ, PT ;  /* 0x000000ff0300720c */ /* 0x000fda0003f05270 */
[----:B------:R-:W-:Y:S05]  /*13c80*/  @P0 BRA `(.L_x_530) ;  /* 0x0000000000340947 */ /* 0x000fea0003800000 */
[----:B------:R-:W4:Y:S01]  /*13c90*/  S2R R2, SR_LANEID ;  /* 0x0000000000027919 */ /* 0x000f220000000000 */
[----:B------:R-:W-:Y:S01]  /*13ca0*/  VOTEU.ANY UR4, UPT, PT ;  /* 0x0000000000047886 */ /* 0x000fe200038e0100 */
[----:B-1----:R-:W1:Y:S01]  /*13cb0*/  LDC.64 R4, c[0x0][0xc60] ;  /* 0x00031800ff047b82 */ /* 0x002e620000000a00 */
[----:B------:R-:W4:Y:S01]  /*13cc0*/  FLO.U32 R0, UR4 ;  /* 0x0000000400007d00 */ /* 0x000f2200080e0000 */
[----:B------:R-:W-:Y:S01]  /*13cd0*/  ULDC.64 UR6, c[0x0][0x208] ;  /* 0x0000820000067ab9 */ /* 0x000fe20000000a00 */
[----:B----4-:R-:W-:-:S06]  /*13ce0*/  ISETP.EQ.U32.AND P0, PT, R0, R2, PT ;  /* 0x000000020000720c */ /* 0x010fcc0003f02070 */
[----:B------:R-:W1:Y:S07]  /*13cf0*/  POPC R2, UR4 ;  /* 0x0000000400027d09 */ /* 0x000e6e0008000000 */
[----:B-1----:R-:W4:Y:S04]  /*13d00*/  @P0 ATOMG.E.ADD.STRONG.GPU PT, R2, desc[UR6][R4.64], R2 ;  /* 0x00000002040209a8 */ /* 0x002f2800081ee1c6 */
[----:B----4-:R1:W4:Y:S02]  /*13d10*/  SHFL.IDX PT, R2, R2, R0, 0x1f ;  /* 0x00001f0002027589 */ /* 0x01032400000e0000 */
[----:B-1----:R-:W1:Y:S02]  /*13d20*/  S2R R0, SR_LTMASK ;  /* 0x0000000000007919 */ /* 0x002e640000003900 */
[----:B-1----:R-:W-:-:S06]  /*13d30*/  LOP3.LUT R0, R0, UR4, RZ, 0xc0, !PT ;  /* 0x0000000400007c12 */ /* 0x002fcc000f8ec0ff */
[----:B------:R-:W4:Y:S02]  /*13d40*/  POPC R0, R0 ;  /* 0x0000000000007309 */ /* 0x000f240000000000 */
[----:B----4-:R-:W-:-:S07]  /*13d50*/  IADD3 R16, R2, UR38, R0 ;  /* 0x0000002602107c10 */ /* 0x010fce000fffe000 */
.L_x_530:
[----:B------:R-:W-:Y:S05]  /*13d60*/  BSYNC B0 ;  /* 0x0000000000007941 */ /* 0x000fea0003800000 */
.L_x_529:
[----:B------:R-:W4:Y:S01]  /*13d70*/  LDL.LU R0, [R1+0x20] ;  /* 0x0000200001007983 */ /* 0x000f220000300800 */
[----:B------:R-:W-:Y:S01]  /*13d80*/  BSSY B0, `(.L_x_531) ;  /* 0x0000060000007945 */ /* 0x000fe20003800000 */
[----:B----4-:R-:W-:-:S13]  /*13d90*/  ISETP.NE.AND P0, PT, R0, RZ, PT ;  /* 0x000000ff0000720c */ /* 0x010fda0003f05270 */
[----:B------:R-:W-:Y:S05]  /*13da0*/  @!P0 BRA `(.L_x_532) ;  /* 0x0000000400748947 */ /* 0x000fea0003800000 */
[----:B------:R-:W4:Y:S04]  /*13db0*/  LDL R4, [R1+0x4] ;  /* 0x0000040001047983 */ /* 0x000f280000100800 */
[----:B------:R-:W4:Y:S04]  /*13dc0*/  LDL R2, [R1+0x8] ;  /* 0x0000080001027983 */ /* 0x000f280000100800 */
[----:B------:R-:W2:Y:S01]  /*13dd0*/  LDL R0, [R1+0x10] ;  /* 0x0000100001007983 */ /* 0x000ea20000100800 */
[----:B------:R-:W-:Y:S01]  /*13de0*/  BSSY B1, `(.L_x_533) ;  /* 0x0000006000017945 */ /* 0x000fe20003800000 */
[----:B------:R-:W-:Y:S01]  /*13df0*/  ISETP.NE.AND P1, PT, R3, RZ, PT ;  /* 0x000000ff0300720c */ /* 0x000fe20003f25270 */
[----:B----4-:R-:W-:Y:S01]  /*13e00*/  IMAD R2, R2, 0x8, R4 ;  /* 0x0000000802027824 */ /* 0x010fe200078e0204 */
[----:B--2---:R-:W-:-:S04]  /*13e10*/  SHF.L.U32 R0, R0, 0x1f, RZ ;  /* 0x0000001f00007819 */ /* 0x004fc800000006ff */
[----:B------:R-:W2:Y:S02]  /*13e20*/  SYNCS.PHASECHK.TRANS64.TRYWAIT P0, [R2+URZ+0x38860], R0 ;  /* 0x03886000020075a7 */ /* 0x000ea4000800017f */
[----:B--2---:R-:W-:Y:S05]  /*13e30*/  @!P0 BRA `(.L_x_534) ;  /* 0x00000024007c8947 */ /* 0x004fea0003800000 */
.L_x_599:
[----:B------:R-:W-:Y:S05]  /*13e40*/  BSYNC B1 ;  /* 0x0000000000017941 */ /* 0x000fea0003800000 */
.L_x_533:
[----:B------:R-:W-:Y:S04]  /*13e50*/  BSSY B1, `(.L_x_535) ;  /* 0x0000009000017945 */ /* 0x000fe80003800000 */
[----:B------:R-:W-:Y:S05]  /*13e60*/  @P1 BRA `(.L_x_536) ;  /* 0x00000000001c1947 */ /* 0x000fea0003800000 */
[----:B------:R-:W4:Y:S01]  /*13e70*/  S2R R3, SR_TID.X ;  /* 0x0000000000037919 */ /* 0x000f220000002100 */
[----:B--2---:R-:W-:-:S04]  /*13e80*/  IMAD.MOV.U32 R0, RZ, RZ, 0xa000 ;  /* 0x0000a000ff007424 */ /* 0x004fc800078e00ff */
[----:B------:R2:W-:Y:S01]  /*13e90*/  SYNCS.ARRIVE.TRANS64 RZ, [R2+URZ+0x38850], R0 ;  /* 0x0388500002ff79a7 */ /* 0x0005e2000800003f */
[----:B----4-:R-:W-:-:S04]  /*13ea0*/  LOP3.LUT R3, R3, 0x1f, RZ, 0xc0, !PT ;  /* 0x0000001f03037812 */ /* 0x010fc800078ec0ff */
[----:B------:R-:W-:-:S13]  /*13eb0*/  ISETP.NE.AND P0, PT, R3, RZ, PT ;  /* 0x000000ff0300720c */ /* 0x000fda0003f05270 */
[----:B--2---:R-:W-:Y:S05]  /*13ec0*/  @!P0 BRA `(.L_x_536) ;  /* 0x0000000000048947 */ /* 0x004fea0003800000 */
[----:B------:R-:W-:Y:S01]  /*13ed0*/  BPT.TRAP 0x1 ;  /* 0x000000040000795c */ /* 0x000fe20000300000 */
.L_x_536:
[----:B------:R-:W-:Y:S05]  /*13ee0*/  BSYNC B1 ;  /* 0x0000000000017941 */ /* 0x000fea0003800000 */
.L_x_535:
[----:B-1----:R-:W4:Y:S04]  /*13ef0*/  LDL R5, [R1+0x4] ;  /* 0x0000040001057983 */ /* 0x002f280000100800 */
[----:B--2---:R-:W4:Y:S04]  /*13f00*/  LDL R0, [R1+0x8] ;  /* 0x0000080001007983 */ /* 0x004f280000100800 */
[----:B------:R-:W2:Y:S04]  /*13f10*/  LDL.LU R4, [R1+0x18] ;  /* 0x0000180001047983 */ /* 0x000ea80000300800 */
[----:B------:R-:W2:Y:S01]  /*13f20*/  LDL R3, [R1+0x14] ;  /* 0x0000140001037983 */ /* 0x000ea20000100800 */
[----:B------:R-:W-:Y:S01]  /*13f30*/  UIADD3 UR4, UP0, UR36, 0x470, URZ ;  /* 0x0000047024047890 */ /* 0x000fe2000ff1e03f */
[----:B------:R-:W-:Y:S01]  /*13f40*/  PLOP3.LUT P0, PT, PT, PT, PT, 0x80, 0x0 ;  /* 0x000000000000781c */ /* 0x000fe20003f0f070 */
[----:B------:R-:W-:Y:S01]  /*13f50*/  VIADD R2, R2, 0x38850 ;  /* 0x0003885002027836 */ /* 0x000fe20000000000 */
[----:B------:R-:W-:Y:S01]  /*13f60*/  UMOV UR6, 0x0 ;  /* 0x0000000000067882 */ /* 0x000fe20000000000 */
[----:B------:R-:W-:Y:S01]  /*13f70*/  UIADD3.X UR5, URZ, UR37, URZ, UP0, !UPT ;  /* 0x000000253f057290 */ /* 0x000fe200087fe43f */
[----:B------:R-:W-:Y:S01]  /*13f80*/  UMOV UR7, 0x14f00000 ;  /* 0x14f0000000077882 */ /* 0x000fe20000000000 */
[----:B------:R-:W-:Y:S01]  /*13f90*/  UMOV UR10, URZ ;  /* 0x0000003f000a7c82 */ /* 0x000fe20008000000 */
[----:B----4-:R-:W-:-:S02]  /*13fa0*/  IMAD R0, R0, 0xa000, R5 ;  /* 0x0000a00000007824 */ /* 0x010fc400078e0205 */
[----:B--2---:R-:W-:Y:S02]  /*13fb0*/  IMAD R3, R3, 0x50, R4 ;  /* 0x0000005003037824 */ /* 0x004fe400078e0204 */
[----:B------:R-:W-:-:S07]  /*13fc0*/  VIADD R4, R0, 0x400 ;  /* 0x0000040000047836 */ /* 0x000fce0000000000 */
.L_x_537:
        /* <DEDUP_REMOVED lines=11> */
[----:B------:R-:W-:Y:S01]  /*14080*/  PLOP3.LUT P0, PT, PT, PT, PT, 0x80, 0x0 ;  /* 0x000000000000781c */ /* 0x000fe20003f0f070 */
[----:B------:R-:W-:Y:S01]  /*14090*/  VIADD R4, R0, 0x2c00 ;  /* 0x00002c0000047836 */ /* 0x000fe20000000000 */
[----:B------:R-:W-:Y:S01]  /*140a0*/  UMOV UR6, 0x0 ;  /* 0x0000000000067882 */ /* 0x000fe20000000000 */
[----:B------:R-:W-:Y:S01]  /*140b0*/  UMOV UR7, 0x14f00000 ;  /* 0x14f0000000077882 */ /* 0x000fe20000000000 */
[----:B------:R-:W-:-:S09]  /*140c0*/  UMOV UR10, 0x40 ;  /* 0x00000040000a7882 */ /* 0x000fd20000000000 */
.L_x_538:
        /* <DEDUP_REMOVED lines=16> */
.L_x_539:
        /* <DEDUP_REMOVED lines=16> */
.L_x_540:
        /* <DEDUP_REMOVED lines=10> */
[----:B----4-:R-:W-:Y:S05]  /*14370*/  @P0 BRA.U.ANY `(.L_x_540) ;  /* 0xfffffffd00d40947 */ /* 0x010fea000393ffff */
.L_x_532:
[----:B------:R-:W-:Y:S05]  /*14380*/  BSYNC B0 ;  /* 0x0000000000007941 */ /* 0x000fea0003800000 */
.L_x_531:
[----:B-1----:R-:W4:Y:S04]  /*14390*/  LDL.LU R5, [R1+0x8] ;  /* 0x0000080001057983 */ /* 0x002f280000300800 */
[----:B------:R-:W2:Y:S01]  /*143a0*/  LDL.LU R4, [R1+0x10] ;  /* 0x0000100001047983 */ /* 0x000ea20000300800 */
[----:B----4-:R-:W-:-:S05]  /*143b0*/  VIADD R0, R5, 0x1 ;  /* 0x0000000105007836 */ /* 0x010fca0000000000 */
[----:B------:R-:W-:-:S04]  /*143c0*/  ISETP.NE.AND P0, PT, R0, 0x2, PT ;  /* 0x000000020000780c */ /* 0x000fc80003f05270 */
[----:B------:R-:W-:Y:S02]  /*143d0*/  SEL R2, RZ, 0x1, P0 ;  /* 0x00000001ff027807 */ /* 0x000fe40000000000 */
[----:B------:R-:W-:Y:S02]  /*143e0*/  SEL R0, R0, RZ, P0 ;  /* 0x000000ff00007207 */ /* 0x000fe40000000000 */
[----:B--2---:R-:W-:-:S03]  /*143f0*/  LOP3.LUT R4, R4, R2, RZ, 0x3c, !PT ;  /* 0x0000000204047212 */ /* 0x004fc600078e3cff */
[----:B------:R1:W-:Y:S04]  /*14400*/  STL [R1+0x8], R0 ;  /* 0x0000080001007387 */ /* 0x0003e80000100800 */
[----:B------:R1:W-:Y:S02]  /*14410*/  STL [R1+0x10], R4 ;  /* 0x0000100401007387 */ /* 0x0003e40000100800 */
.L_x_447:
[----:B------:R-:W-:Y:S05]  /*14420*/  BSYNC B7 ;  /* 0x0000000000077941 */ /* 0x000fea0003800000 */
.L_x_445:
[----:B-1-3--:R-:W3:Y:S02]  /*14430*/  LDL R0, [R1+0x58] ;  /* 0x0000580001007983 */ /* 0x00aee40000100800 */
[----:B---3--:R-:W-:-:S13]  /*14440*/  ISETP.NE.AND P0, PT, R0, RZ, PT ;  /* 0x000000ff0000720c */ /* 0x008fda0003f05270 */
[----:B------:R-:W-:Y:S05]  /*14450*/  @!P0 BRA `(.L_x_541) ;  /* 0x0000000000288947 */ /* 0x000fea0003800000 */
[----:B------:R-:W-:Y:S05]  /*14460*/  WARPSYNC.ALL ;  /* 0x0000000000007948 */ /* 0x000fea0003800000 */
[----:B------:R-:W1:Y:S08]  /*14470*/  S2UR UR5, SR_CgaCtaId ;  /* 0x00000000000579c3 */ /* 0x000e700000008800 */
[----:B------:R-:W-:Y:S06]  /*14480*/  BAR.SYNC.DEFER_BLOCKING 0x5, 0x180 ;  /* 0x0146000000007b1d */ /* 0x000fec0000010000 */
[----:B------:R-:W-:-:S02]  /*14490*/  UMOV UR4, 0x400 ;  /* 0x0000040000047882 */ /* 0x000fc40000000000 */
[----:B-1----:R-:W-:-:S06]  /*144a0*/  ULEA UR4, UR5, UR4, 0x18 ;  /* 0x0000000405047291 */ /* 0x002fcc000f8ec03f */
[----:B------:R-:W-:-:S05]  /*144b0*/  IMAD.U32 R0, RZ, RZ, UR4 ;  /* 0x00000004ff007e24 */ /* 0x000fca000f8e00ff */
[----:B------:R3:W4:Y:S04]  /*144c0*/  LDS.128 R16, [R0+0x388d0] ;  /* 0x0388d00000107984 */ /* 0x0007280000000c00 */
[----:B------:R3:W-:Y:S01]  /*144d0*/  STL [R1+0x4], R0 ;  /* 0x0000040001007387 */ /* 0x0007e20000100800 */
[----:B------:R-:W-:Y:S06]  /*144e0*/  BAR.ARV 0x4, 0x180 ;  /* 0x0106000000007b1d */ /* 0x000fec0000002000 */
[----:B------:R-:W-:Y:S05]  /*144f0*/  BRA `(.L_x_542) ;  /* 0x0000000800507947 */ /* 0x000fea0003800000 */
.L_x_541:
[----:B------:R-:W2:Y:S01]  /*14500*/  S2R R0, SR_TID.X ;  /* 0x0000000000007919 */ /* 0x000ea20000002100 */
[----:B------:R-:W-:Y:S01]  /*14510*/  UMOV UR4, 0xffffffff ;  /* 0xffffffff00047882 */ /* 0x000fe20000000000 */
[----:B--2---:R-:W-:-:S04]  /*14520*/  LOP3.LUT R7, R0, 0x1f, RZ, 0xc0, !PT ;  /* 0x0000001f00077812 */ /* 0x004fc800078ec0ff */
[----:B------:R-:W-:Y:S01]  /*14530*/  ISETP.NE.AND P0, PT, R7, 0x1f, PT ;  /* 0x0000001f0700780c */ /* 0x000fe20003f05270 */
[----:B------:R-:W-:-:S12]  /*14540*/  BRA.DIV UR4, `(.L_x_543) ;  /* 0x0000001e04cc7947 */ /* 0x000fd8000b800000 */
[----:B------:R-:W-:Y:S01]  /*14550*/  IMAD.IADD R0, R19, 0x1, R7 ;  /* 0x0000000113007824 */ /* 0x000fe200078e0207 */
[----:B------:R-:W-:Y:S01]  /*14560*/  ULDC UR4, c[0x0][0xc3c] ;  /* 0x00030f0000047ab9 */ /* 0x000fe20000000800 */
[----:B------:R-:W-:-:S03]  /*14570*/  ULDC.64 UR6, c[0x0][0x208] ;  /* 0x0000820000067ab9 */ /* 0x000fc60000000a00 */
[----:B------:R-:W-:-:S13]  /*14580*/  ISETP.GE.OR P1, PT, R0, UR4, !P0 ;  /* 0x0000000400007c0c */ /* 0x000fda000c726670 */
[----:B------:R-:W1:Y:S02]  /*14590*/  @!P1 LDC.64 R2, c[0x0][0xc80] ;  /* 0x00032000ff029b82 */ /* 0x000e640000000a00 */
[----:B-1----:R-:W-:-:S06]  /*145a0*/  @!P1 IMAD.WIDE R2, R0, 0x4, R2 ;  /* 0x0000000400029825 */ /* 0x002fcc00078e0202 */
[----:B------:R1:W2:Y:S01]  /*145b0*/  @!P1 LDG.E R3, desc[UR6][R2.64] ;  /* 0x0000000602039981 */ /* 0x0002a2000c1e1900 */
[C---:B------:R-:W-:Y:S02]  /*145c0*/  ISETP.GE.U32.AND P2, PT, R7.reuse, 0x2, PT ;  /* 0x000000020700780c */ /* 0x040fe40003f46070 */
[C---:B------:R-:W-:Y:S01]  /*145d0*/  ISETP.GE.U32.AND P3, PT, R7.reuse, 0x4, PT ;  /* 0x000000040700780c */ /* 0x040fe20003f66070 */
[----:B------:R-:W-:Y:S01]  /*145e0*/  SHFL.IDX PT, R0, R16, RZ, 0x1f ;  /* 0x00001fff10007589 */ /* 0x000fe200000e0000 */
[C---:B------:R-:W-:Y:S02]  /*145f0*/  ISETP.GE.U32.AND P4, PT, R7.reuse, 0x8, PT ;  /* 0x000000080700780c */ /* 0x040fe40003f86070 */
[C---:B------:R-:W-:Y:S01]  /*14600*/  ISETP.GE.U32.AND P5, PT, R7.reuse, 0x10, PT ;  /* 0x000000100700780c */ /* 0x040fe20003fa6070 */
[----:B------:R-:W-:Y:S01]  /*14610*/  SHFL.IDX PT, R4, R16, 0x1, 0x1f ;  /* 0x00201f0010047f89 */ /* 0x000fe200000e0000 */
[----:B-1----:R-:W-:Y:S02]  /*14620*/  IMAD.MOV.U32 R2, RZ, RZ, RZ ;  /* 0x000000ffff027224 */ /* 0x002fe400078e00ff */
[----:B--2---:R-:W-:Y:S01]  /*14630*/  @!P1 IMAD.MOV.U32 R2, RZ, RZ, R3 ;  /* 0x000000ffff029224 */ /* 0x004fe200078e0003 */
[----:B------:R-:W-:-:S04]  /*14640*/  ISETP.NE.AND P1, PT, R7, RZ, PT ;  /* 0x000000ff0700720c */ /* 0x000fc80003f25270 */
        /* <DEDUP_REMOVED lines=15> */
[----:B------:R1:W2:Y:S02]  /*14740*/  SHFL.IDX PT, R6, R3, 0x1f, 0x1f ;  /* 0x03e01f0003067f89 */ /* 0x0002a400000e0000 */
.L_x_609:
[----:B------:R-:W-:Y:S02]  /*14750*/  ULDC UR4, c[0x0][0xc38] ;  /* 0x00030e0000047ab9 */ /* 0x000fe40000000800 */
[----:B------:R-:W-:-:S04]  /*14760*/  IMAD.U32 R16, RZ, RZ, UR4 ;  /* 0x00000004ff107e24 */ /* 0x000fc8000f8e00ff */
[----:B--2---:R-:W-:-:S04]  /*14770*/  IMAD R6, R6, R16, RZ ;  /* 0x0000001006067224 */ /* 0x004fc800078e02ff */
[----:B------:R-:W-:-:S05]  /*14780*/  IMAD.IADD R4, R4, 0x1, R6 ;  /* 0x0000000104047824 */ /* 0x000fca00078e0206 */
[----:B------:R-:W-:-:S13]  /*14790*/  ISETP.GT.AND P6, PT, R4, R0, PT ;  /* 0x000000000400720c */ /* 0x000fda0003fc4270 */
[----:B------:R-:W-:Y:S05]  /*147a0*/  @P6 BRA `(.L_x_544) ;  /* 0x0000000000a06947 */ /* 0x000fea0003800000 */
.L_x_549:
[----:B------:R-:W2:Y:S01]  /*147b0*/  LDC R2, c[0x0][0xc3c] ;  /* 0x00030f00ff027b82 */ /* 0x000ea20000000800 */
[----:B------:R-:W-:-:S05]  /*147c0*/  VIADD R19, R19, 0x1f ;  /* 0x0000001f13137836 */ /* 0x000fca0000000000 */
[----:B--2---:R-:W-:-:S13]  /*147d0*/  ISETP.GE.AND P6, PT, R19, R2, PT ;  /* 0x000000021300720c */ /* 0x004fda0003fc6270 */
[----:B------:R-:W-:Y:S05]  /*147e0*/  @P6 BRA `(.L_x_545) ;  /* 0x0000000400486947 */ /* 0x000fea0003800000 */
[----:B-1----:R-:W1:Y:S01]  /*147f0*/  S2R R3, SR_TID.X ;  /* 0x0000000000037919 */ /* 0x002e620000002100 */
[----:B------:R-:W-:Y:S01]  /*14800*/  BSSY B0, `(.L_x_546) ;  /* 0x000000a000007945 */ /* 0x000fe20003800000 */
[----:B-1----:R-:W-:-:S05]  /*14810*/  LOP3.LUT R3, R3, 0x1f, RZ, 0xc0, !PT ;  /* 0x0000001f03037812 */ /* 0x002fca00078ec0ff */
[----:B------:R-:W-:-:S05]  /*14820*/  IMAD.IADD R5, R19, 0x1, R3 ;  /* 0x0000000113057824 */ /* 0x000fca00078e0203 */
[----:B------:R-:W-:Y:S01]  /*14830*/  ISETP.GE.OR P6, PT, R5, R2, !P0 ;  /* 0x000000020500720c */ /* 0x000fe200047c6670 */
[----:B------:R-:W-:-:S12]  /*14840*/  IMAD.MOV.U32 R2, RZ, RZ, RZ ;  /* 0x000000ffff027224 */ /* 0x000fd800078e00ff */
[----:B------:R-:W-:Y:S05]  /*14850*/  @P6 BRA `(.L_x_547) ;  /* 0x0000000000106947 */ /* 0x000fea0003800000 */
[----:B------:R-:W1:Y:S01]  /*14860*/  LDC.64 R2, c[0x0][0xc80] ;  /* 0x00032000ff027b82 */ /* 0x000e620000000a00 */
[----:B------:R-:W-:Y:S01]  /*14870*/  ULDC.64 UR4, c[0x0][0x208] ;  /* 0x0000820000047ab9 */ /* 0x000fe20000000a00 */
[----:B-1----:R-:W-:-:S06]  /*14880*/  IMAD.WIDE R2, R5, 0x4, R2 ;  /* 0x0000000405027825 */ /* 0x002fcc00078e0202 */
[----:B------:R1:W5:Y:S02]  /*14890*/  LDG.E R2, desc[UR4][R2.64] ;  /* 0x0000000402027981 */ /* 0x000364000c1e1900 */
.L_x_547:
[----:B------:R-:W-:Y:S05]  /*148a0*/  BSYNC B0 ;  /* 0x0000000000007941 */ /* 0x000fea0003800000 */
.L_x_546:
[----:B------:R-:W-:-:S03]  /*148b0*/  UMOV UR4, 0xffffffff ;  /* 0xffffffff00047882 */ /* 0x000fc60000000000 */
[----:B------:R-:W-:Y:S05]  /*148c0*/  BRA.DIV UR4, `(.L_x_548) ;  /* 0x00000022042c7947 */ /* 0x000fea000b800000 */
[----:B-1---5:R-:W1:Y:S02]  /*148d0*/  SHFL.UP PT, R3, R2, 0x1, RZ ;  /* 0x0420000002037989 */ /* 0x022e6400000e00ff */
        /* <DEDUP_REMOVED lines=15> */
.L_x_617:
[----:B------:R-:W-:Y:S02]  /*149d0*/  ULDC UR4, c[0x0][0xc38] ;  /* 0x00030e0000047ab9 */ /* 0x000fe40000000800 */
[----:B------:R-:W-:-:S04]  /*149e0*/  IMAD.U32 R16, RZ, RZ, UR4 ;  /* 0x00000004ff107e24 */ /* 0x000fc8000f8e00ff */
[----:B--2---:R-:W-:-:S04]  /*149f0*/  IMAD R6, R6, R16, RZ ;  /* 0x0000001006067224 */ /* 0x004fc800078e02ff */
[----:B------:R-:W-:-:S05]  /*14a00*/  IMAD.IADD R4, R6, 0x1, R4 ;  /* 0x0000000106047824 */ /* 0x000fca00078e0204 */
[----:B------:R-:W-:-:S13]  /*14a10*/  ISETP.GT.AND P6, PT, R4, R0, PT ;  /* 0x000000000400720c */ /* 0x000fda0003fc4270 */
[----:B------:R-:W-:Y:S05]  /*14a20*/  @!P6 BRA `(.L_x_549) ;  /* 0xfffffffc0060e947 */ /* 0x000fea000383ffff */
.L_x_544:
[----:B------:R-:W-:Y:S01]  /*14a30*/  IMAD.IADD R6, R4, 0x1, -R6 ;  /* 0x0000000104067824 */ /* 0x000fe200078e0a06 */
[----:B------:R-:W-:-:S03]  /*14a40*/  UMOV UR4, 0xffffffff ;  /* 0xffffffff00047882 */ /* 0x000fc60000000000 */
[----:B------:R-:W-:-:S05]  /*14a50*/  IMAD R4, R3, R16, R6 ;  /* 0x0000001003047224 */ /* 0x000fca00078e0206 */
[----:B------:R-:W-:Y:S01]  /*14a60*/  ISETP.GT.AND P6, PT, R4, R0, PT ;  /* 0x000000000400720c */ /* 0x000fe20003fc4270 */
[----:B------:R-:W-:-:S12]  /*14a70*/  BRA.DIV UR4, `(.L_x_550) ;  /* 0x0000002204987947 */ /* 0x000fd8000b800000 */
[----:B------:R-:W-:-:S04]  /*14a80*/  VOTE.ANY R5, PT, !P6 ;  /* 0x0000000000057806 */ /* 0x000fc800070e0100 */
[----:B------:R-:W2:Y:S02]  /*14a90*/  POPC R4, R5 ;  /* 0x0000000500047309 */ /* 0x000ea40000000000 */
[----:B--2---:R2:W3:Y:S02]  /*14aa0*/  SHFL.IDX PT, R17, R2, R4, 0x1f ;  /* 0x00001f0402117589 */ /* 0x0044e400000e0000 */
.L_x_621:
[----:B------:R-:W-:Y:S01]  /*14ab0*/  ISETP.NE.AND P0, PT, R5, RZ, PT ;  /* 0x000000ff0500720c */ /* 0x000fe20003f05270 */
[----:B--2---:R-:W-:-:S12]  /*14ac0*/  IMAD.MOV.U32 R2, RZ, RZ, RZ ;  /* 0x000000ffff027224 */ /* 0x004fd800078e00ff */
[----:B------:R-:W-:Y:S05]  /*14ad0*/  @!P0 BRA `(.L_x_551) ;  /* 0x0000000000108947 */ /* 0x000fea0003800000 */
[----:B------:R-:W-:Y:S01]  /*14ae0*/  UMOV UR4, 0xffffffff ;  /* 0xffffffff00047882 */ /* 0x000fe20000000000 */
[----:B------:R-:W-:Y:S02]  /*14af0*/  VIADD R12, R4, 0xffffffff ;  /* 0xffffffff040c7836 */ /* 0x000fe40000000000 */
[----:B------:R-:W-:Y:S05]  /*14b00*/  BRA.DIV UR4, `(.L_x_552) ;  /* 0x0000002204bc7947 */ /* 0x000fea000b800000 */
[----:B------:R2:W4:Y:S02]  /*14b10*/  SHFL.IDX PT, R2, R3, R12, 0x1f ;  /* 0x00001f0c03027589 */ /* 0x00052400000e0000 */
.L_x_551:
[----:B---3--:R-:W-:Y:S01]  /*14b20*/  IABS R5, R17 ;  /* 0x0000001100057213 */ /* 0x008fe20000000000 */
[----:B----4-:R-:W-:Y:S02]  /*14b30*/  IMAD R16, R2, R16, R6 ;  /* 0x0000001002107224 */ /* 0x010fe400078e0206 */
[----:B------:R-:W-:Y:S01]  /*14b40*/  IMAD.IADD R19, R4, 0x1, R19 ;  /* 0x0000000104137824 */ /* 0x000fe200078e0213 */
[----:B------:R-:W3:Y:S02]  /*14b50*/  I2F.RP R2, R5 ;  /* 0x0000000500027306 */ /* 0x000ee40000209400 */
[----:B------:R-:W-:-:S06]  /*14b60*/  IADD3 R0, R0, -R16, RZ ;  /* 0x8000001000007210 */ /* 0x000fcc0007ffe0ff */
[----:B---3--:R-:W3:Y:S02]  /*14b70*/  MUFU.RCP R2, R2 ;  /* 0x0000000200027308 */ /* 0x008ee40000001000 */
[----:B---3--:R-:W-:-:S06]  /*14b80*/  VIADD R2, R2, 0xffffffe ;  /* 0x0ffffffe02027836 */ /* 0x008fcc0000000000 */
[----:B-12---:R-:W1:Y:S02]  /*14b90*/  F2I.FTZ.U32.TRUNC.NTZ R3, R2 ;  /* 0x0000000200037305 */ /* 0x006e64000021f000 */
[----:B-1----:R-:W-:-:S04]  /*14ba0*/  IMAD.MOV R2, RZ, RZ, -R3 ;  /* 0x000000ffff027224 */ /* 0x002fc800078e0a03 */
[----:B------:R-:W-:Y:S02]  /*14bb0*/  IMAD R6, R2, R5, RZ ;  /* 0x0000000502067224 */ /* 0x000fe400078e02ff */
[----:B------:R-:W-:-:S04]  /*14bc0*/  IMAD.MOV.U32 R2, RZ, RZ, RZ ;  /* 0x000000ffff027224 */ /* 0x000fc800078e00ff */
[----:B------:R-:W-:Y:S01]  /*14bd0*/  IMAD.HI.U32 R2, R3, R6, R2 ;  /* 0x0000000603027227 */ /* 0x000fe200078e0002 */
[----:B------:R-:W-:Y:S02]  /*14be0*/  IABS R6, R17 ;  /* 0x0000001100067213 */ /* 0x000fe40000000000 */
[----:B------:R-:W-:-:S03]  /*14bf0*/  IABS R3, R0 ;  /* 0x0000000000037213 */ /* 0x000fc60000000000 */
[----:B------:R-:W-:Y:S02]  /*14c00*/  IMAD.MOV R6, RZ, RZ, -R6 ;  /* 0x000000ffff067224 */ /* 0x000fe400078e0a06 */
        /* <DEDUP_REMOVED lines=16> */
.L_x_545:
[----:B------:R-:W-:Y:S01]  /*14d10*/  UMOV UR4, URZ ;  /* 0x0000003f00047c82 */ /* 0x000fe20008000000 */
[----:B------:R-:W-:Y:S01]  /*14d20*/  UMOV UR5, URZ ;  /* 0x0000003f00057c82 */ /* 0x000fe20008000000 */
[----:B------:R-:W-:Y:S01]  /*14d30*/  ULDC UR6, c[0x0][0xc3c] ;  /* 0x00030f0000067ab9 */ /* 0x000fe20000000800 */
[----:B------:R-:W-:Y:S02]  /*14d40*/  IMAD.MOV.U32 R16, RZ, RZ, R0 ;  /* 0x000000ffff107224 */ /* 0x000fe400078e0000 */
[----:B------:R-:W-:Y:S02]  /*14d50*/  IMAD.U32 R17, RZ, RZ, UR4 ;  /* 0x00000004ff117e24 */ /* 0x000fe4000f8e00ff */
[----:B------:R-:W-:Y:S02]  /*14d60*/  IMAD.U32 R18, RZ, RZ, UR5 ;  /* 0x00000005ff127e24 */ /* 0x000fe4000f8e00ff */
[----:B------:R-:W-:-:S07]  /*14d70*/  IMAD.U32 R19, RZ, RZ, UR6 ;  /* 0x00000006ff137e24 */ /* 0x000fce000f8e00ff */
.L_x_553:
[----:B-1----:R1:W2:Y:S01]  /*14d80*/  LDL R3, [R1+0x4] ;  /* 0x0000040001037983 */ /* 0x0022a20000100800 */
[----:B------:R-:W3:Y:S01]  /*14d90*/  S2R R0, SR_TID.X ;  /* 0x0000000000007919 */ /* 0x000ee20000002100 */
[----:B------:R-:W-:Y:S05]  /*14da0*/  WARPSYNC.ALL ;  /* 0x0000000000007948 */ /* 0x000fea0003800000 */
[----:B---3--:R-:W-:Y:S01]  /*14db0*/  LOP3.LUT R0, R0, 0x1f, RZ, 0xc0, !PT ;  /* 0x0000001f00007812 */ /* 0x008fe200078ec0ff */
[----:B------:R-:W-:Y:S03]  /*14dc0*/  BAR.SYNC.DEFER_BLOCKING 0x4, 0x180 ;  /* 0x0106000000007b1d */ /* 0x000fe60000010000 */
[----:B------:R-:W-:-:S13]  /*14dd0*/  ISETP.NE.AND P0, PT, R0, RZ, PT ;  /* 0x000000ff0000720c */ /* 0x000fda0003f05270 */
[----:B------:R-:W2:Y:S01]  /*14de0*/  @!P0 S2R R0, SR_CgaCtaId ;  /* 0x0000000000008919 */ /* 0x000ea20000008800 */
[----:B------:R-:W-:-:S04]  /*14df0*/  @!P0 MOV R2, 0x400 ;  /* 0x0000040000028802 */ /* 0x000fc80000000f00 */
[----:B--2---:R-:W-:-:S05]  /*14e00*/  @!P0 LEA R3, R0, R2, 0x18 ;  /* 0x0000000200038211 */ /* 0x004fca00078ec0ff */
[----:B------:R1:W-:Y:S04]  /*14e10*/  @!P0 STS.128 [R3+0x388d0], R16 ;  /* 0x0388d01003008388 */ /* 0x0003e80000000c00 */
[----:B------:R1:W-:Y:S01]  /*14e20*/  @!P0 STL [R1+0x4], R3 ;  /* 0x0000040301008387 */ /* 0x0003e20000100800 */
[----:B------:R-:W-:Y:S06]  /*14e30*/  BAR.ARV 0x5, 0x180 ;  /* 0x0146000000007b1d */ /* 0x000fec0000002000 */
.L_x_542:
[----:B------:R-:W-:Y:S02]  /*14e40*/  ULDC UR4, c[0x0][0xc3c] ;  /* 0x00030f0000047ab9 */ /* 0x000fe40000000800 */
[----:B----4-:R-:W-:-:S13]  /*14e50*/  ISETP.GE.AND P0, PT, R19, UR4, PT ;  /* 0x0000000413007c0c */ /* 0x010fda000bf06270 */
[----:B------:R-:W-:Y:S05]  /*14e60*/  @!P0 BRA `(.L_x_554) ;  /* 0xffffffa0004c8947 */ /* 0x000fea000383ffff */
[----:B------:R-:W-:Y:S05]  /*14e70*/  BSYNC B8 ;  /* 0x0000000000087941 */ /* 0x000fea0003800000 */
.L_x_441:
[----:B---3--:R-:W3:Y:S01]  /*14e80*/  LDL.LU R0, [R1+0x50] ;  /* 0x0000500001007983 */ /* 0x008ee20000300800 */
[----:B------:R-:W-:Y:S01]  /*14e90*/  BSSY B0, `(.L_x_555) ;  /* 0x000000b000007945 */ /* 0x000fe20003800000 */
[----:B------:R-:W4:Y:S01]  /*14ea0*/  S2R R5, SR_CgaCtaId ;  /* 0x0000000000057919 */ /* 0x000f220000008800 */
[----:B---3--:R-:W-:-:S05]  /*14eb0*/  VIADD R0, R0, 0x1 ;  /* 0x0000000100007836 */ /* 0x008fca0000000000 */
[----:B------:R-:W-:-:S04]  /*14ec0*/  LEA.HI R2, R0, R0, RZ, 0x1 ;  /* 0x0000000000027211 */ /* 0x000fc800078f08ff */
[----:B-1----:R-:W-:-:S05]  /*14ed0*/  LOP3.LUT R3, R2, 0xfffffffe, RZ, 0xc0, !PT ;  /* 0xfffffffe02037812 */ /* 0x002fca00078ec0ff */
[----:B------:R-:W-:Y:S01]  /*14ee0*/  IMAD.IADD R3, R0, 0x1, -R3 ;  /* 0x0000000100037824 */ /* 0x000fe200078e0a03 */
[----:B------:R-:W-:-:S04]  /*14ef0*/  MOV R0, 0x400 ;  /* 0x0000040000007802 */ /* 0x000fc80000000f00 */
[----:B----4-:R-:W-:Y:S02]  /*14f00*/  LEA R0, R5, R0, 0x18 ;  /* 0x0000000005007211 */ /* 0x010fe400078ec0ff */
[----:B------:R-:W-:-:S04]  /*14f10*/  SHF.L.U32 R3, R3, 0x1f, RZ ;  /* 0x0000001f03037819 */ /* 0x000fc800000006ff */
[----:B------:R-:W1:Y:S02]  /*14f20*/  SYNCS.PHASECHK.TRANS64.TRYWAIT P0, [R0+URZ+0x38820], R3 ;  /* 0x03882003000075a7 */ /* 0x000e64000800017f */
[----:B-1----:R-:W-:Y:S05]  /*14f30*/  @!P0 BRA `(.L_x_556) ;  /* 0x0000001c00d88947 */ /* 0x002fea0003800000 */
.L_x_624:
[----:B------:R-:W-:Y:S05]  /*14f40*/  BSYNC B0 ;  /* 0x0000000000007941 */ /* 0x000fea0003800000 */
.L_x_555:
[----:B------:R-:W-:-:S03]  /*14f50*/  UMOV UR4, 0xffffffff ;  /* 0xffffffff00047882 */ /* 0x000fc60000000000 */
[----:B------:R-:W-:Y:S05]  /*14f60*/  BRA.DIV UR4, `(.L_x_557) ;  /* 0x0000001e04e07947 */ /* 0x000fea000b800000 */
[----:B------:R-:W3:Y:S02]  /*14f70*/  S2R R2, SR_TID.X ;  /* 0x0000000000027919 */ /* 0x000ee40000002100 */
[----:B---3--:R-:W-:-:S04]  /*14f80*/  SHF.R.U32.HI R2, RZ, 0x5, R2 ;  /* 0x00000005ff027819 */ /* 0x008fc80000011602 */
[----:B------:R-:W-:-:S05]  /*14f90*/  LOP3.LUT R2, R2, 0x3, RZ, 0xc0, !PT ;  /* 0x0000000302027812 */ /* 0x000fca00078ec0ff */
[----:B------:R3:W4:Y:S02]  /*14fa0*/  SHFL.IDX PT, R14, R2, RZ, 0x1f ;  /* 0x00001fff020e7589 */ /* 0x00072400000e0000 */
.L_x_627:
[----:B----4-:R-:W-:Y:S01]  /*14fb0*/  ISETP.NE.AND P0, PT, R14, RZ, PT ;  /* 0x000000ff0e00720c */ /* 0x010fe20003f05270 */
[----:B------:R-:W-:-:S12]  /*14fc0*/  BSSY B0, `(.L_x_558) ;  /* 0x0000029000007945 */ /* 0x000fd80003800000 */
[----:B------:R-:W-:Y:S05]  /*14fd0*/  @P0 BRA `(.L_x_559) ;  /* 0x00000000009c0947 */ /* 0x000fea0003800000 */
[----:B------:R-:W-:-:S03]  /*14fe0*/  UMOV UR4, 0xffffffff ;  /* 0xffffffff00047882 */ /* 0x000fc60000000000 */
[----:B------:R-:W-:Y:S05]  /*14ff0*/  BRA.DIV UR4, `(.L_x_560) ;  /* 0x0000001e04f07947 */ /* 0x000fea000b800000 */
[----:B------:R-:W-:-:S13]  /*15000*/  ELECT P6, URZ, PT ;  /* 0x00000000003f782f */ /* 0x000fda00038c0000 */
.L_x_630:
[----:B------:R-:W-:Y:S05]  /*15010*/  @!P6 BRA `(.L_x_559) ;  /* 0x00000000008ce947 */ /* 0x000fea0003800000 */
[----:B---3--:R-:W3:Y:S02]  /*15020*/  LDL R2, [R1+0x5c] ;  /* 0x00005c0001027983 */ /* 0x008ee40000100800 */
[----:B---3--:R-:W-:-:S13]  /*15030*/  R2UR UR4, R2 ;  /* 0x00000000020472ca */ /* 0x008fda00000e0000 */
[----:B------:R-:W-:-:S06]  /*15040*/  ULOP3.LUT UR4, UR4, 0x2, URZ, 0xfc, !UPT ;  /* 0x0000000204047892 */ /* 0x000fcc000f8efc3f */
[----:B------:R-:W-:-:S05]  /*15050*/  IMAD.U32 R2, RZ, RZ, UR4 ;  /* 0x00000004ff027e24 */ /* 0x000fca000f8e00ff */
[----:B------:R-:W-:-:S13]  /*15060*/  ISETP.NE.AND P2, PT, R2, 0x3, PT ;  /* 0x000000030200780c */ /* 0x000fda0003f45270 */
[----:B------:R-:W-:Y:S05]  /*15070*/  @!P2 BRA `(.L_x_561) ;  /* 0x000000000004a947 */ /* 0x000fea0003800000 */
[----:B------:R-:W-:Y:S01]  /*15080*/  BPT.TRAP 0x1 ;  /* 0x000000040000795c */ /* 0x000fe20000300000 */
.L_x_561:
[----:B-1----:R-:W3:Y:S04]  /*15090*/  LDL R3, [R1+0x8] ;  /* 0x0000080001037983 */ /* 0x002ee80000100800 */
[----:B--2---:R-:W2:Y:S01]  /*150a0*/  LDL.LU R7, [R1+0x10] ;  /* 0x0000100001077983 */ /* 0x004ea20000300800 */
[----:B------:R-:W-:-:S04]  /*150b0*/  VIADD R2, R0, 0x38840 ;  /* 0x0003884000027836 */ /* 0x000fc80000000000 */
[C---:B---3--:R-:W-:Y:S02]  /*150c0*/  IMAD R6, R3.reuse, 0x8, R2 ;  /* 0x0000000803067824 */ /* 0x048fe400078e0202 */
[----:B------:R-:W-:Y:S01]  /*150d0*/  VIADD R3, R3, 0x1 ;  /* 0x0000000103037836 */ /* 0x000fe20000000000 */
[----:B--2---:R-:W-:-:S04]  /*150e0*/  SHF.L.U32 R5, R7, 0x1f, RZ ;  /* 0x0000001f07057819 */ /* 0x004fc800000006ff */
[C---:B------:R-:W-:Y:S01]  /*150f0*/  ISETP.NE.AND P1, PT, R3.reuse, 0x2, PT ;  /* 0x000000020300780c */ /* 0x040fe20003f25270 */
[----:B------:R-:W1:Y:S03]  /*15100*/  SYNCS.PHASECHK.TRANS64.TRYWAIT P0, [R6+URZ], R5 ;  /* 0x00000005060075a7 */ /* 0x000e66000800017f */
[----:B------:R-:W-:Y:S02]  /*15110*/  SEL R4, RZ, 0x1, P1 ;  /* 0x00000001ff047807 */ /* 0x000fe40000800000 */
[----:B------:R-:W-:Y:S02]  /*15120*/  SEL R3, R3, RZ, P1 ;  /* 0x000000ff03037207 */ /* 0x000fe40000800000 */
[----:B------:R-:W-:-:S03]  /*15130*/  LOP3.LUT R4, R7, R4, RZ, 0x3c, !PT ;  /* 0x0000000407047212 */ /* 0x000fc600078e3cff */
[----:B------:R-:W-:Y:S01]  /*15140*/  IMAD R7, R3, 0x8, R2 ;  /* 0x0000000803077824 */ /* 0x000fe200078e0202 */
[----:B------:R-:W-:Y:S01]  /*15150*/  SHF.L.U32 R2, R4, 0x1f, RZ ;  /* 0x0000001f04027819 */ /* 0x000fe200000006ff */
[----:B-1----:R-:W-:Y:S06]  /*15160*/  @!P0 BRA `(.L_x_562) ;  /* 0x0000001c00b48947 */ /* 0x002fec0003800000 */
.L_x_631:
[----:B------:R-:W2:Y:S02]  /*15170*/  SYNCS.PHASECHK.TRANS64.TRYWAIT P0, [R7+URZ], R2 ;  /* 0x00000002070075a7 */ /* 0x000ea4000800017f */
[----:B--2---:R-:W-:Y:S05]  /*15180*/  @!P0 BRA `(.L_x_563) ;  /* 0x0000001c00c08947 */ /* 0x004fea0003800000 */
.L_x_632:
[----:B------:R-:W-:Y:S05]  /*15190*/  @!P2 BRA `(.L_x_564) ;  /* 0x000000000004a947 */ /* 0x000fea0003800000 */
[----:B------:R-:W-:Y:S01]  /*151a0*/  BPT.TRAP 0x1 ;  /* 0x000000040000795c */ /* 0x000fe20000300000 */
.L_x_564:
[----:B------:R-:W3:Y:S01]  /*151b0*/  LDL.LU R4, [R1+0x8] ;  /* 0x0000080001047983 */ /* 0x000ee20000300800 */
[----:B------:R-:W-:-:S04]  /*151c0*/  VIADD R0, R0, 0x38860 ;  /* 0x0003886000007836 */ /* 0x000fc80000000000 */
[----:B---3--:R-:W-:-:S04]  /*151d0*/  IMAD R4, R4, 0x8, R0 ;  /* 0x0000000804047824 */ /* 0x008fc800078e0200 */
[----:B------:R-:W3:Y:S02]  /*151e0*/  SYNCS.PHASECHK.TRANS64.TRYWAIT P0, [R4+URZ], R5 ;  /* 0x00000005040075a7 */ /* 0x000ee4000800017f */
[----:B---3--:R-:W-:Y:S05]  /*151f0*/  @!P0 BRA `(.L_x_565) ;  /* 0x0000001c00b88947 */ /* 0x008fea0003800000 */
.L_x_633:
[----:B------:R-:W-:-:S07]  /*15200*/  IMAD R3, R3, 0x8, R0 ;  /* 0x0000000803037824 */ /* 0x000fce00078e0200 */
.L_x_566:
[----:B----4-:R4:W0:Y:S02]  /*15210*/  SYNCS.PHASECHK.TRANS64.TRYWAIT P0, [R3+URZ], R2 ;  /* 0x00000002030075a7 */ /* 0x010824000800017f */
[----:B0-----:R-:W-:Y:S05]  /*15220*/  @!P0 NANOSLEEP.SYNCS 0x989680 ;  /* 0x009896800000895d */ /* 0x001fea0003900000 */
[----:B------:R-:W0:Y:S02]  /*15230*/  @!P0 SYNCS.PHASECHK.TRANS64 P0, [R3+URZ], R2 ;  /* 0x00000002030085a7 */ /* 0x000e24000800007f */
[----:B0-----:R-:W-:Y:S05]  /*15240*/  @!P0 BRA `(.L_x_566) ;  /* 0xfffffffc00f08947 */ /* 0x001fea000383ffff */
.L_x_559:
[----:B------:R-:W-:Y:S05]  /*15250*/  BSYNC B0 ;  /* 0x0000000000007941 */ /* 0x000fea0003800000 */
.L_x_558:
[----:B------:R-:W-:Y:S05]  /*15260*/  EXIT ;  /* 0x000000000000794d */ /* 0x000fea0003800000 */
.L_x_393:
[----:B0-----:R0:W1:Y:S02]  /*15270*/  SYNCS.PHASECHK.TRANS64.TRYWAIT P1, [R5+URZ+0x38800], R0 ;  /* 0x03880000050075a7 */ /* 0x001064000802017f */
[----:B-1----:R-:W-:Y:S05]  /*15280*/  @!P1 NANOSLEEP.SYNCS 0x989680 ;  /* 0x009896800000995d */ /* 0x002fea0003900000 */
[----:B------:R-:W1:Y:S02]  /*15290*/  @!P1 SYNCS.PHASECHK.TRANS64 P1, [R5+URZ+0x38800], R0 ;  /* 0x03880000050095a7 */ /* 0x000e64000802007f */
[----:B-1----:R-:W-:Y:S05]  /*152a0*/  @!P1 BRA `(.L_x_393) ;  /* 0xfffffffc00f09947 */ /* 0x002fea000383ffff */
[----:B------:R-:W-:Y:S05]  /*152b0*/  BRA `(.L_x_567) ;  /* 0xfffffec400b47947 */ /* 0x000fea000383ffff */
.L_x_397:
[----:B-1----:R1:W2:Y:S02]  /*152c0*/  SYNCS.PHASECHK.TRANS64.TRYWAIT P2, [R0+URZ+0x38830], R3 ;  /* 0x03883003000075a7 */ /* 0x0022a4000804017f */
[----:B--2---:R-:W-:Y:S05]  /*152d0*/  @!P2 NANOSLEEP.SYNCS 0x989680 ;  /* 0x009896800000a95d */ /* 0x004fea0003900000 */
[----:B------:R-:W2:Y:S02]  /*152e0*/  @!P2 SYNCS.PHASECHK.TRANS64 P2, [R0+URZ+0x38830], R3 ;  /* 0x038830030000a5a7 */ /* 0x000ea4000804007f */
[----:B--2---:R-:W-:Y:S05]  /*152f0*/  @!P2 BRA `(.L_x_397) ;  /* 0xfffffffc00f0a947 */ /* 0x004fea000383ffff */
[----:B------:R-:W-:Y:S05]  /*15300*/  BRA `(.L_x_396) ;  /* 0xfffffec400d87947 */ /* 0x000fea000383ffff */
.L_x_402:
[----:B------:R-:W-:-:S13]  /*15310*/  R2UR UR4, R233 ;  /* 0x00000000e90472ca */ /* 0x000fda00000e0000 */
[----:B-1----:R-:W-:-:S04]  /*15320*/  IMAD.U32 R4, RZ, RZ, UR4 ;  /* 0x00000004ff047e24 */ /* 0x002fc8000f8e00ff */
[----:B------:R1:W2:Y:S03]  /*15330*/  SYNCS.PHASECHK.TRANS64.TRYWAIT P2, [R4+URZ+0x38830], R3 ;  /* 0x03883003040075a7 */ /* 0x0002a6000804017f */
[----:B--2---:R-:W-:Y:S05]  /*15340*/  @!P2 NANOSLEEP.SYNCS 0x989680 ;  /* 0x009896800000a95d */ /* 0x004fea0003900000 */
[----:B------:R-:W2:Y:S02]  /*15350*/  @!P2 SYNCS.PHASECHK.TRANS64 P2, [R4+URZ+0x38830], R3 ;  /* 0x038830030400a5a7 */ /* 0x000ea4000804007f */
[----:B--2---:R-:W-:Y:S05]  /*15360*/  @!P2 BRA `(.L_x_402) ;  /* 0xfffffffc00e8a947 */ /* 0x004fea000383ffff */
[----:B------:R-:W-:Y:S05]  /*15370*/  BRA `(.L_x_401) ;  /* 0xffffff0c007c7947 */ /* 0x000fea000383ffff */
.L_x_406:
[----:B01----:R-:W-:-:S04]  /*15380*/  IMAD.U32 R3, RZ, RZ, UR4 ;  /* 0x00000004ff037e24 */ /* 0x003fc8000f8e00ff */
[----:B------:R0:W1:Y:S03]  /*15390*/  SYNCS.PHASECHK.TRANS64.TRYWAIT P2, [R3+URZ+0x38850], R0 ;  /* 0x03885000030075a7 */ /* 0x000066000804017f */
[----:B-1----:R-:W-:Y:S05]  /*153a0*/  @!P2 NANOSLEEP.SYNCS 0x989680 ;  /* 0x009896800000a95d */ /* 0x002fea0003900000 */
[----:B------:R-:W1:Y:S02]  /*153b0*/  @!P2 SYNCS.PHASECHK.TRANS64 P2, [R3+URZ+0x38850], R0 ;  /* 0x038850000300a5a7 */ /* 0x000e64000804007f */
[----:B-1----:R-:W-:Y:S05]  /*153c0*/  @!P2 BRA `(.L_x_406) ;  /* 0xfffffffc00eca947 */ /* 0x002fea000383ffff */
[----:B------:R-:W-:Y:S05]  /*153d0*/  BRA `(.L_x_405) ;  /* 0xffffff34009c7947 */ /* 0x000fea000383ffff */
.L_x_411:
[----:B-1----:R1:W2:Y:S02]  /*153e0*/  SYNCS.PHASECHK.TRANS64.TRYWAIT P0, [R11+URZ+0x38850], R0 ;  /* 0x038850000b0075a7 */ /* 0x0022a4000800017f */
[----:B--2---:R-:W-:Y:S05]  /*153f0*/  @!P0 NANOSLEEP.SYNCS 0x989680 ;  /* 0x009896800000895d */ /* 0x004fea0003900000 */
[----:B------:R-:W2:Y:S02]  /*15400*/  @!P0 SYNCS.PHASECHK.TRANS64 P0, [R11+URZ+0x38850], R0 ;  /* 0x038850000b0085a7 */ /* 0x000ea4000800007f */
[----:B--2---:R-:W-:Y:S05]  /*15410*/  @!P0 BRA `(.L_x_411) ;  /* 0xfffffffc00f08947 */ /* 0x004fea000383ffff */
[----:B------:R-:W-:Y:S05]  /*15420*/  BRA `(.L_x_410) ;  /* 0xffffff5000d07947 */ /* 0x000fea000383ffff */
.L_x_453:
[----:B------:R-:W2:Y:S01]  /*15430*/  S2R R4, SR_TID.X ;  /* 0x0000000000047919 */ /* 0x000ea20000002100 */
[----:B------:R-:W-:Y:S01]  /*15440*/  BSSY B0, `(.L_x_568) ;  /* 0x000000a000007945 */ /* 0x000fe20003800000 */
[----:B-1----:R-:W-:Y:S02]  /*15450*/  IMAD.MOV.U32 R12, RZ, RZ, RZ ;  /* 0x000000ffff0c7224 */ /* 0x002fe400078e00ff */
[----:B------:R-:W-:Y:S02]  /*15460*/  IMAD.MOV.U32 R11, RZ, RZ, 0x1f ;  /* 0x0000001fff0b7424 */ /* 0x000fe400078e00ff */
[----:B------:R-:W-:Y:S01]  /*15470*/  IMAD.MOV.U32 R15, RZ, RZ, -0x1 ;  /* 0xffffffffff0f7424 */ /* 0x000fe200078e00ff */
[----:B--2---:R-:W-:-:S04]  /*15480*/  SHF.R.U32.HI R4, RZ, 0x5, R4 ;  /* 0x00000005ff047819 */ /* 0x004fc80000011604 */
[----:B------:R-:W-:-:S05]  /*15490*/  LOP3.LUT R4, R4, 0x3, RZ, 0xc0, !PT ;  /* 0x0000000304047812 */ /* 0x000fca00078ec0ff */
[----:B------:R-:W-:-:S07]  /*154a0*/  IMAD.MOV.U32 R13, RZ, RZ, R4 ;  /* 0x000000ffff0d7224 */ /* 0x000fce00078e0004 */
[----:B0-----:R-:W-:Y:S05]  /*154b0*/  WARPSYNC.COLLECTIVE R15, `(.L_x_569) ;  /* 0x000000000f087348 */ /* 0x001fea0003c00000 */
[----:B------:R1:W2:Y:S02]  /*154c0*/  SHFL.IDX P6, R14, R13, R12, R11 ;  /* 0x0000000c0d0e7389 */ /* 0x0002a400000c000b */
[----:B012---:R-:W-:Y:S01]  /*154d0*/  ENDCOLLECTIVE ;  /* 0x000000000000791b */ /* 0x007fe20003800000 */
.L_x_569:
[----:B------:R-:W-:Y:S05]  /*154e0*/  BSYNC B0 ;  /* 0x0000000000007941 */ /* 0x000fea0003800000 */
.L_x_568:
[----:B------:R-:W-:Y:S05]  /*154f0*/  BRA `(.L_x_570) ;  /* 0xffffffa400a87947 */ /* 0x000fea000383ffff */
.L_x_455:
[----:B------:R-:W-:Y:S01]  /*15500*/  BSSY B0, `(.L_x_571) ;  /* 0x0000006000007945 */ /* 0x000fe20003800000 */
[----:B------:R-:W-:-:S07]  /*15510*/  IMAD.MOV.U32 R15, RZ, RZ, -0x1 ;  /* 0xffffffffff0f7424 */ /* 0x000fce00078e00ff */
[----:B0123--:R-:W-:Y:S05]  /*15520*/  WARPSYNC.COLLECTIVE R15, `(.L_x_572) ;  /* 0x000000000f0c7348 */ /* 0x00ffea0003c00000 */
[----:B------:R-:W-:Y:S02]  /*15530*/  ELECT P6, UR62, PT ;  /* 0x00000000003e782f */ /* 0x000fe400038c0000 */
[----:B------:R-:W-:Y:S01]  /*15540*/  MOV R14, UR62 ;  /* 0x0000003e000e7c02 */ /* 0x000fe20008000f00 */
[----:B0123--:R-:W-:Y:S10]  /*15550*/  ENDCOLLECTIVE ;  /* 0x000000000000791b */ /* 0x00fff40003800000 */
.L_x_572:
[----:B------:R-:W-:Y:S05]  /*15560*/  BSYNC B0 ;  /* 0x0000000000007941 */ /* 0x000fea0003800000 */
.L_x_571:
[----:B------:R-:W-:Y:S05]  /*15570*/  BRA `(.L_x_573) ;  /* 0xffffffa400ac7947 */ /* 0x000fea000383ffff */
.L_x_457:
[----:B---3--:R3:W4:Y:S02]  /*15580*/  SYNCS.PHASECHK.TRANS64.TRYWAIT P0, [R0+URZ+0x38840], R2 ;  /* 0x03884002000075a7 */ /* 0x008724000800017f */
[----:B----4-:R-:W-:Y:S05]  /*15590*/  @!P0 NANOSLEEP.SYNCS 0x989680 ;  /* 0x009896800000895d */ /* 0x010fea0003900000 */
[----:B------:R-:W4:Y:S02]  /*155a0*/  @!P0 SYNCS.PHASECHK.TRANS64 P0, [R0+URZ+0x38840], R2 ;  /* 0x03884002000085a7 */ /* 0x000f24000800007f */
[----:B----4-:R-:W-:Y:S05]  /*155b0*/  @!P0 BRA `(.L_x_457) ;  /* 0xfffffffc00f08947 */ /* 0x010fea000383ffff */
[----:B------:R-:W-:Y:S05]  /*155c0*/  BRA `(.L_x_574) ;  /* 0xffffffa8001c7947 */ /* 0x000fea000383ffff */
.L_x_461:
[----:B------:R-:W2:Y:S01]  /*155d0*/  LDL.LU R11, [R1+0x3c] ;  /* 0x00003c00010b7983 */ /* 0x000ea20000300800 */
[----:B------:R-:W-:Y:S01]  /*155e0*/  IMAD.MOV.U32 R13, RZ, RZ, R0 ;  /* 0x000000ffff0d7224 */ /* 0x000fe200078e0000 */
[----:B------:R-:W-:Y:S01]  /*155f0*/  LOP3.LUT R8, R8, 0x7f, RZ, 0xc0, !PT ;  /* 0x0000007f08087812 */ /* 0x000fe200078ec0ff */
[----:B------:R-:W-:Y:S02]  /*15600*/  IMAD.MOV.U32 R12, RZ, RZ, RZ ;  /* 0x000000ffff0c7224 */ /* 0x000fe400078e00ff */
[----:B------:R-:W-:Y:S01]  /*15610*/  IMAD.MOV.U32 R15, RZ, RZ, -0x1 ;  /* 0xffffffffff0f7424 */ /* 0x000fe200078e00ff */
[----:B------:R-:W-:-:S05]  /*15620*/  SHF.R.U32.HI R5, RZ, 0x3, R8 ;  /* 0x00000003ff057819 */ /* 0x000fca0000011608 */
[----:B------:R-:W-:-:S04]  /*15630*/  IMAD.IADD R2, R5, 0x1, R17 ;  /* 0x0000000105027824 */ /* 0x000fc800078e0211 */
[----:B------:R-:W-:Y:S02]  /*15640*/  VIADD R5, R2, 0x10 ;  /* 0x0000001002057836 */ /* 0x000fe40000000000 */
[----:B--2---:R-:W-:Y:S02]  /*15650*/  IMAD R3, R11, R7, RZ ;  /* 0x000000070b037224 */ /* 0x004fe400078e02ff */
[----:B------:R-:W-:-:S03]  /*15660*/  IMAD.MOV.U32 R11, RZ, RZ, 0x181f ;  /* 0x0000181fff0b7424 */ /* 0x000fc600078e00ff */
[----:B------:R-:W-:-:S13]  /*15670*/  ISETP.GE.AND P5, PT, R2, R3, PT ;  /* 0x000000030200720c */ /* 0x000fda0003fa6270 */
[----:B-----5:R-:W-:Y:S05]  /*15680*/  WARPSYNC.COLLECTIVE R15, `(.L_x_575) ;  /* 0x000000000f087348 */ /* 0x020fea0003c00000 */
[----:B------:R0:W1:Y:S02]  /*15690*/  SHFL.IDX P6, R14, R13, R12, R11 ;  /* 0x0000000c0d0e7389 */ /* 0x00006400000c000b */
[----:B01---5:R-:W-:Y:S01]  /*156a0*/  ENDCOLLECTIVE ;  /* 0x000000000000791b */ /* 0x023fe20003800000 */
.L_x_575:
[----:B------:R-:W-:Y:S02]  /*156b0*/  IMAD.MOV.U32 R13, RZ, RZ, R4 ;  /* 0x000000ffff0d7224 */ /* 0x000fe400078e0004 */
[----:B------:R-:W-:-:S07]  /*156c0*/  IMAD.MOV.U32 R6, RZ, RZ, R14 ;  /* 0x000000ffff067224 */ /* 0x000fce00078e000e */
[----:B------:R-:W-:Y:S05]  /*156d0*/  WARPSYNC.COLLECTIVE R15, `(.L_x_576) ;  /* 0x000000000f087348 */ /* 0x000fea0003c00000 */
[----:B------:R0:W1:Y:S02]  /*156e0*/  SHFL.IDX P6, R14, R13, R12, R11 ;  /* 0x0000000c0d0e7389 */ /* 0x00006400000c000b */
[----:B01----:R-:W-:Y:S01]  /*156f0*/  ENDCOLLECTIVE ;  /* 0x000000000000791b */ /* 0x003fe20003800000 */
.L_x_576:
[----:B------:R-:W-:Y:S01]  /*15700*/  ULDC.64 UR4, c[0x0][0x208] ;  /* 0x0000820000047ab9 */ /* 0x000fe20000000a00 */
[----:B------:R-:W-:Y:S02]  /*15710*/  IMAD.MOV.U32 R13, RZ, RZ, R0 ;  /* 0x000000ffff0d7224 */ /* 0x000fe400078e0000 */
[----:B------:R-:W-:Y:S01]  /*15720*/  IMAD.MOV.U32 R12, RZ, RZ, 0x1 ;  /* 0x00000001ff0c7424 */ /* 0x000fe200078e00ff */
[----:B------:R-:W-:-:S04]  /*15730*/  MOV R7, R14 ;  /* 0x0000000e00077202 */ /* 0x000fc80000000f00 */
        /* <DEDUP_REMOVED lines=16> */
.L_x_577:
[----:B------:R-:W-:Y:S02]  /*15840*/  IMAD.MOV.U32 R13, RZ, RZ, R4 ;  /* 0x000000ffff0d7224 */ /* 0x000fe400078e0004 */
[----:B------:R-:W-:-:S07]  /*15850*/  IMAD.MOV.U32 R6, RZ, RZ, R14 ;  /* 0x000000ffff067224 */ /* 0x000fce00078e000e */
[----:B------:R-:W-:Y:S05]  /*15860*/  WARPSYNC.COLLECTIVE R15, `(.L_x_578) ;  /* 0x000000000f087348 */ /* 0x000fea0003c00000 */
[----:B------:R0:W1:Y:S02]  /*15870*/  SHFL.IDX P6, R14, R13, R12, R11 ;  /* 0x0000000c0d0e7389 */ /* 0x00006400000c000b */
[----:B01----:R-:W-:Y:S01]  /*15880*/  ENDCOLLECTIVE ;  /* 0x000000000000791b */ /* 0x003fe20003800000 */
.L_x_578:
[----:B------:R-:W-:Y:S01]  /*15890*/  ULDC.64 UR4, c[0x0][0x208] ;  /* 0x0000820000047ab9 */ /* 0x000fe20000000a00 */
[----:B------:R-:W-:Y:S02]  /*158a0*/  IMAD.MOV.U32 R13, RZ, RZ, R0 ;  /* 0x000000ffff0d7224 */ /* 0x000fe400078e0000 */
[----:B------:R-:W-:Y:S02]  /*158b0*/  IMAD.MOV.U32 R12, RZ, RZ, 0x2 ;  /* 0x00000002ff0c7424 */ /* 0x000fe400078e00ff */
[----:B------:R-:W-:-:S05]  /*158c0*/  IMAD.MOV.U32 R5, RZ, RZ, R14 ;  /* 0x000000ffff057224 */ /* 0x000fca00078e000e */
[----:B------:R-:W-:-:S05]  /*158d0*/  @!P5 LEA R5, P4, R10, R5, 0x1 ;  /* 0x000000050a05d211 */ /* 0x000fca00078808ff */
[----:B------:R-:W-:-:S04]  /*158e0*/  @!P5 IMAD.X R6, RZ, RZ, R6, P4 ;  /* 0x000000ffff06d224 */ /* 0x000fc800020e0606 */
[----:B------:R-:W-:Y:S02]  /*158f0*/  @!P5 IMAD.MOV.U32 R7, RZ, RZ, R6 ;  /* 0x000000ffff07d224 */ /* 0x000fe400078e0006 */
        /* <DEDUP_REMOVED lines=13> */
.L_x_579:
[----:B------:R-:W-:Y:S02]  /*159d0*/  IMAD.MOV.U32 R13, RZ, RZ, R4 ;  /* 0x000000ffff0d7224 */ /* 0x000fe400078e0004 */
[----:B------:R-:W-:-:S07]  /*159e0*/  IMAD.MOV.U32 R6, RZ, RZ, R14 ;  /* 0x000000ffff067224 */ /* 0x000fce00078e000e */
[----:B------:R-:W-:Y:S05]  /*159f0*/  WARPSYNC.COLLECTIVE R15, `(.L_x_580) ;  /* 0x000000000f087348 */ /* 0x000fea0003c00000 */
[----:B------:R0:W1:Y:S02]  /*15a00*/  SHFL.IDX P6, R14, R13, R12, R11 ;  /* 0x0000000c0d0e7389 */ /* 0x00006400000c000b */
[----:B01----:R-:W-:Y:S01]  /*15a10*/  ENDCOLLECTIVE ;  /* 0x000000000000791b */ /* 0x003fe20003800000 */
.L_x_580:
        /* <DEDUP_REMOVED lines=20> */
.L_x_581:
[----:B------:R-:W-:Y:S02]  /*15b60*/  IMAD.MOV.U32 R13, RZ, RZ, R4 ;  /* 0x000000ffff0d7224 */ /* 0x000fe400078e0004 */
[----:B------:R-:W-:-:S07]  /*15b70*/  IMAD.MOV.U32 R6, RZ, RZ, R14 ;  /* 0x000000ffff067224 */ /* 0x000fce00078e000e */
[----:B------:R-:W-:Y:S05]  /*15b80*/  WARPSYNC.COLLECTIVE R15, `(.L_x_582) ;  /* 0x000000000f087348 */ /* 0x000fea0003c00000 */
[----:B------:R0:W1:Y:S02]  /*15b90*/  SHFL.IDX P6, R14, R13, R12, R11 ;  /* 0x0000000c0d0e7389 */ /* 0x00006400000c000b */
[----:B01----:R-:W-:Y:S01]  /*15ba0*/  ENDCOLLECTIVE ;  /* 0x000000000000791b */ /* 0x003fe20003800000 */
.L_x_582:
        /* <DEDUP_REMOVED lines=20> */
.L_x_583:
[----:B------:R-:W-:Y:S02]  /*15cf0*/  IMAD.MOV.U32 R13, RZ, RZ, R4 ;  /* 0x000000ffff0d7224 */ /* 0x000fe400078e0004 */
[----:B------:R-:W-:-:S07]  /*15d00*/  IMAD.MOV.U32 R6, RZ, RZ, R14 ;  /* 0x000000ffff067224 */ /* 0x000fce00078e000e */
[----:B------:R-:W-:Y:S05]  /*15d10*/  WARPSYNC.COLLECTIVE R15, `(.L_x_584) ;  /* 0x000000000f087348 */ /* 0x000fea0003c00000 */
[----:B------:R0:W1:Y:S02]  /*15d20*/  SHFL.IDX P6, R14, R13, R12, R11 ;  /* 0x0000000c0d0e7389 */ /* 0x00006400000c000b */
[----:B01----:R-:W-:Y:S01]  /*15d30*/  ENDCOLLECTIVE ;  /* 0x000000000000791b */ /* 0x003fe20003800000 */
.L_x_584:
[----:B------:R-:W-:Y:S01]  /*15d40*/  ULDC.64 UR4, c[0x0][0x208] ;  /* 0x0000820000047ab9 */ /* 0x000fe20000000a00 */
[----:B------:R-:W-:Y:S02]  /*15d50*/  IMAD.MOV.U32 R13, RZ, RZ, R0 ;  /* 0x000000ffff0d7224 */ /* 0x000fe400078e0000 */
[----:B------:R-:W-:Y:S02]  /*15d60*/  IMAD.MOV.U32 R12, RZ, RZ, 0x5 ;  /* 0x00000005ff0c7424 */ /* 0x000fe400078e00ff */
[----:B------:R-:W-:-:S05]  /*15d70*/  IMAD.MOV.U32 R5, RZ, RZ, R14 ;  /* 0x000000ffff057224 */ /* 0x000fca00078e000e */
[----:B------:R-:W-:-:S04]  /*15d80*/  @!P5 LEA R5, P4, R10, R5, 0x1 ;  /* 0x000000050a05d211 */ /* 0x000fc800078808ff */
[----:B------:R-:W-:-:S05]  /*15d90*/  @!P5 IADD3.X R6, RZ, R6, RZ, P4, !PT ;  /* 0x00000006ff06d210 */ /* 0x000fca00027fe4ff */
        /* <DEDUP_REMOVED lines=14> */
.L_x_585:
[----:B------:R-:W-:Y:S02]  /*15e80*/  IMAD.MOV.U32 R13, RZ, RZ, R4 ;  /* 0x000000ffff0d7224 */ /* 0x000fe400078e0004 */
[----:B------:R-:W-:-:S07]  /*15e90*/  IMAD.MOV.U32 R6, RZ, RZ, R14 ;  /* 0x000000ffff067224 */ /* 0x000fce00078e000e */
[----:B------:R-:W-:Y:S05]  /*15ea0*/  WARPSYNC.COLLECTIVE R15, `(.L_x_586) ;  /* 0x000000000f087348 */ /* 0x000fea0003c00000 */
[----:B------:R0:W1:Y:S02]  /*15eb0*/  SHFL.IDX P6, R14, R13, R12, R11 ;  /* 0x0000000c0d0e7389 */ /* 0x00006400000c000b */
[----:B01----:R-:W-:Y:S01]  /*15ec0*/  ENDCOLLECTIVE ;  /* 0x000000000000791b */ /* 0x003fe20003800000 */
.L_x_586:
[----:B------:R-:W-:Y:S01]  /*15ed0*/  ULDC.64 UR4, c[0x0][0x208] ;  /* 0x0000820000047ab9 */ /* 0x000fe20000000a00 */
[----:B------:R-:W-:Y:S02]  /*15ee0*/  IMAD.MOV.U32 R13, RZ, RZ, R0 ;  /* 0x000000ffff0d7224 */ /* 0x000fe400078e0000 */
[----:B------:R-:W-:Y:S02]  /*15ef0*/  IMAD.MOV.U32 R12, RZ, RZ, 0x6 ;  /* 0x00000006ff0c7424 */ /* 0x000fe400078e00ff */
[----:B------:R-:W-:-:S05]  /*15f00*/  IMAD.MOV.U32 R5, RZ, RZ, R14 ;  /* 0x000000ffff057224 */ /* 0x000fca00078e000e */
[----:B------:R-:W-:-:S05]  /*15f10*/  @!P5 LEA R5, P4, R10, R5, 0x1 ;  /* 0x000000050a05d211 */ /* 0x000fca00078808ff */
[----:B------:R-:W-:-:S04]  /*15f20*/  @!P5 IMAD.X R6, RZ, RZ, R6, P4 ;  /* 0x000000ffff06d224 */ /* 0x000fc800020e0606 */
[----:B------:R-:W-:Y:S02]  /*15f30*/  @!P5 IMAD.MOV.U32 R7, RZ, RZ, R6 ;  /* 0x000000ffff07d224 */ /* 0x000fe400078e0006 */
        /* <DEDUP_REMOVED lines=11> */
.L_x_587:
[----:B------:R-:W-:-:S05]  /*15ff0*/  VIADD R6, R2, 0x60 ;  /* 0x0000006002067836 */ /* 0x000fca0000000000 */
[----:B------:R-:W-:Y:S01]  /*16000*/  ISETP.GE.AND P5, PT, R6, R3, PT ;  /* 0x000000030600720c */ /* 0x000fe20003fa6270 */
[----:B------:R-:W-:Y:S02]  /*16010*/  IMAD.MOV.U32 R13, RZ, RZ, R4 ;  /* 0x000000ffff0d7224 */ /* 0x000fe400078e0004 */
[----:B------:R-:W-:-:S10]  /*16020*/  IMAD.MOV.U32 R8, RZ, RZ, R14 ;  /* 0x000000ffff087224 */ /* 0x000fd400078e000e */
[----:B------:R-:W-:Y:S05]  /*16030*/  WARPSYNC.COLLECTIVE R15, `(.L_x_588) ;  /* 0x000000000f087348 */ /* 0x000fea0003c00000 */
[----:B------:R0:W1:Y:S02]  /*16040*/  SHFL.IDX P6, R14, R13, R12, R11 ;  /* 0x0000000c0d0e7389 */ /* 0x00006400000c000b */
[----:B01----:R-:W-:Y:S01]  /*16050*/  ENDCOLLECTIVE ;  /* 0x000000000000791b */ /* 0x003fe20003800000 */
.L_x_588:
        /* <DEDUP_REMOVED lines=18> */
.L_x_589:
[----:B------:R-:W-:Y:S02]  /*16180*/  IMAD.MOV.U32 R13, RZ, RZ, R4 ;  /* 0x000000ffff0d7224 */ /* 0x000fe400078e0004 */
[----:B------:R-:W-:-:S07]  /*16190*/  IMAD.MOV.U32 R5, RZ, RZ, R14 ;  /* 0x000000ffff057224 */ /* 0x000fce00078e000e */
[----:B------:R-:W-:Y:S05]  /*161a0*/  WARPSYNC.COLLECTIVE R15, `(.L_x_590) ;  /* 0x000000000f087348 */ /* 0x000fea0003c00000 */
[----:B------:R0:W1:Y:S02]  /*161b0*/  SHFL.IDX P6, R14, R13, R12, R11 ;  /* 0x0000000c0d0e7389 */ /* 0x00006400000c000b */
[----:B01----:R-:W-:Y:S01]  /*161c0*/  ENDCOLLECTIVE ;  /* 0x000000000000791b */ /* 0x003fe20003800000 */
.L_x_590:
[----:B------:R-:W-:Y:S01]  /*161d0*/  IMAD.MOV.U32 R4, RZ, RZ, R14 ;  /* 0x000000ffff047224 */ /* 0x000fe200078e000e */
[----:B------:R-:W-:Y:S06]  /*161e0*/  BRA `(.L_x_591) ;  /* 0xffffffac00047947 */ /* 0x000fec000383ffff */
.L_x_466:
[----:B0-----:R-:W2:Y:S02]  /*161f0*/  LDL R2, [R1+0x4] ;  /* 0x0000040001027983 */ /* 0x001ea40000100800 */
[----:B--2---:R0:W2:Y:S02]  /*16200*/  SYNCS.PHASECHK.TRANS64.TRYWAIT P0, [R2+URZ+0x38820], R0 ;  /* 0x03882000020075a7 */ /* 0x0040a4000800017f */
[----:B--2---:R-:W-:Y:S05]  /*16210*/  @!P0 NANOSLEEP.SYNCS 0x989680 ;  /* 0x009896800000895d */ /* 0x004fea0003900000 */
[----:B------:R-:W2:Y:S02]  /*16220*/  @!P0 SYNCS.PHASECHK.TRANS64 P0, [R2+URZ+0x38820], R0 ;  /* 0x03882000020085a7 */ /* 0x000ea4000800007f */
[----:B--2---:R-:W-:Y:S05]  /*16230*/  @!P0 BRA `(.L_x_466) ;  /* 0xfffffffc00ec8947 */ /* 0x004fea000383ffff */
[----:B------:R-:W-:Y:S05]  /*16240*/  BRA `(.L_x_592) ;  /* 0xffffffac00847947 */ /* 0x000fea000383ffff */
.L_x_475:
[----:B-1----:R1:W2:Y:S02]  /*16250*/  SYNCS.PHASECHK.TRANS64.TRYWAIT P0, [R3+URZ+0x38840], R2 ;  /* 0x03884002030075a7 */ /* 0x0022a4000800017f */
[----:B--2---:R-:W-:Y:S05]  /*16260*/  @!P0 NANOSLEEP.SYNCS 0x989680 ;  /* 0x009896800000895d */ /* 0x004fea0003900000 */
[----:B------:R-:W2:Y:S02]  /*16270*/  @!P0 SYNCS.PHASECHK.TRANS64 P0, [R3+URZ+0x38840], R2 ;  /* 0x03884002030085a7 */ /* 0x000ea4000800007f */
[----:B--2---:R-:W-:Y:S05]  /*16280*/  @!P0 BRA `(.L_x_475) ;  /* 0xfffffffc00f08947 */ /* 0x004fea000383ffff */
[----:B------:R-:W-:Y:S05]  /*16290*/  BRA `(.L_x_593) ;  /* 0xffffffb000547947 */ /* 0x000fea000383ffff */
.L_x_483:
[----:B0-----:R0:W1:Y:S02]  /*162a0*/  SYNCS.PHASECHK.TRANS64.TRYWAIT P0, [R3+URZ+0x60], R2 ;  /* 0x00006002030075a7 */ /* 0x001064000800017f */
[----:B-1----:R-:W-:Y:S05]  /*162b0*/  @!P0 NANOSLEEP.SYNCS 0x989680 ;  /* 0x009896800000895d */ /* 0x002fea0003900000 */
[----:B------:R-:W1:Y:S02]  /*162c0*/  @!P0 SYNCS.PHASECHK.TRANS64 P0, [R3+URZ+0x60], R2 ;  /* 0x00006002030085a7 */ /* 0x000e64000800007f */
[----:B-1----:R-:W-:Y:S05]  /*162d0*/  @!P0 BRA `(.L_x_483) ;  /* 0xfffffffc00f08947 */ /* 0x002fea000383ffff */
[----:B------:R-:W-:Y:S05]  /*162e0*/  BRA `(.L_x_594) ;  /* 0xffffffb400b07947 */ /* 0x000fea000383ffff */
.L_x_494:
[----:B--2---:R2:W3:Y:S02]  /*162f0*/  SYNCS.PHASECHK.TRANS64.TRYWAIT P0, [R3+URZ+0x38840], R2 ;  /* 0x03884002030075a7 */ /* 0x0044e4000800017f */
[----:B---3--:R-:W-:Y:S05]  /*16300*/  @!P0 NANOSLEEP.SYNCS 0x989680 ;  /* 0x009896800000895d */ /* 0x008fea0003900000 */
[----:B------:R-:W3:Y:S02]  /*16310*/  @!P0 SYNCS.PHASECHK.TRANS64 P0, [R3+URZ+0x38840], R2 ;  /* 0x03884002030085a7 */ /* 0x000ee4000800007f */
[----:B---3--:R-:W-:Y:S05]  /*16320*/  @!P0 BRA `(.L_x_494) ;  /* 0xfffffffc00f08947 */ /* 0x008fea000383ffff */
[----:B------:R-:W-:Y:S05]  /*16330*/  BRA `(.L_x_595) ;  /* 0xffffffbc00e47947 */ /* 0x000fea000383ffff */
.L_x_502:
[----:B-1----:R1:W2:Y:S02]  /*16340*/  SYNCS.PHASECHK.TRANS64.TRYWAIT P0, [R2+URZ+0x60], R3 ;  /* 0x00006003020075a7 */ /* 0x0022a4000800017f */
[----:B--2---:R-:W-:Y:S05]  /*16350*/  @!P0 NANOSLEEP.SYNCS 0x989680 ;  /* 0x009896800000895d */ /* 0x004fea0003900000 */
[----:B------:R-:W2:Y:S02]  /*16360*/  @!P0 SYNCS.PHASECHK.TRANS64 P0, [R2+URZ+0x60], R3 ;  /* 0x00006003020085a7 */ /* 0x000ea4000800007f */
[----:B--2---:R-:W-:Y:S05]  /*16370*/  @!P0 BRA `(.L_x_502) ;  /* 0xfffffffc00f08947 */ /* 0x004fea000383ffff */
[----:B------:R-:W-:Y:S05]  /*16380*/  BRA `(.L_x_596) ;  /* 0xffffffc400407947 */ /* 0x000fea000383ffff */
.L_x_513:
[----:B---3--:R3:W4:Y:S02]  /*16390*/  SYNCS.PHASECHK.TRANS64.TRYWAIT P0, [R2+URZ+0x38840], R3 ;  /* 0x03884003020075a7 */ /* 0x008724000800017f */
[----:B----4-:R-:W-:Y:S05]  /*163a0*/  @!P0 NANOSLEEP.SYNCS 0x989680 ;  /* 0x009896800000895d */ /* 0x010fea0003900000 */
[----:B------:R-:W4:Y:S02]  /*163b0*/  @!P0 SYNCS.PHASECHK.TRANS64 P0, [R2+URZ+0x38840], R3 ;  /* 0x03884003020085a7 */ /* 0x000f24000800007f */
[----:B----4-:R-:W-:Y:S05]  /*163c0*/  @!P0 BRA `(.L_x_513) ;  /* 0xfffffffc00f08947 */ /* 0x010fea000383ffff */
[----:B------:R-:W-:Y:S05]  /*163d0*/  BRA `(.L_x_597) ;  /* 0xffffffcc00387947 */ /* 0x000fea000383ffff */
.L_x_521:
[----:B-1----:R1:W2:Y:S02]  /*163e0*/  SYNCS.PHASECHK.TRANS64.TRYWAIT P0, [R2+URZ+0x60], R5 ;  /* 0x00006005020075a7 */ /* 0x0022a4000800017f */
[----:B--2---:R-:W-:Y:S05]  /*163f0*/  @!P0 NANOSLEEP.SYNCS 0x989680 ;  /* 0x009896800000895d */ /* 0x004fea0003900000 */
[----:B------:R-:W2:Y:S02]  /*16400*/  @!P0 SYNCS.PHASECHK.TRANS64 P0, [R2+URZ+0x60], R5 ;  /* 0x00006005020085a7 */ /* 0x000ea4000800007f */
[----:B--2---:R-:W-:Y:S05]  /*16410*/  @!P0 BRA `(.L_x_521) ;  /* 0xfffffffc00f08947 */ /* 0x004fea000383ffff */
[----:B------:R-:W-:Y:S05]  /*16420*/  BRA `(.L_x_598) ;  /* 0xffffffd000947947 */ /* 0x000fea000383ffff */
.L_x_534:
[----:B--2---:R2:W4:Y:S02]  /*16430*/  SYNCS.PHASECHK.TRANS64.TRYWAIT P0, [R2+URZ+0x38860], R0 ;  /* 0x03886000020075a7 */ /* 0x004524000800017f */
[----:B----4-:R-:W-:Y:S05]  /*16440*/  @!P0 NANOSLEEP.SYNCS 0x989680 ;  /* 0x009896800000895d */ /* 0x010fea0003900000 */
[----:B------:R-:W4:Y:S02]  /*16450*/  @!P0 SYNCS.PHASECHK.TRANS64 P0, [R2+URZ+0x38860], R0 ;  /* 0x03886000020085a7 */ /* 0x000f24000800007f */
[----:B----4-:R-:W-:Y:S05]  /*16460*/  @!P0 BRA `(.L_x_534) ;  /* 0xfffffffc00f08947 */ /* 0x010fea000383ffff */
[----:B------:R-:W-:Y:S05]  /*16470*/  BRA `(.L_x_599) ;  /* 0xffffffd800707947 */ /* 0x000fea000383ffff */
.L_x_543:
[----:B------:R-:W-:Y:S01]  /*16480*/  BSSY B0, `(.L_x_600) ;  /* 0x0000008000007945 */ /* 0x000fe20003800000 */
[----:B------:R-:W-:Y:S02]  /*16490*/  IMAD.MOV.U32 R13, RZ, RZ, R16 ;  /* 0x000000ffff0d7224 */ /* 0x000fe400078e0010 */
[----:B------:R-:W-:Y:S02]  /*164a0*/  IMAD.MOV.U32 R12, RZ, RZ, RZ ;  /* 0x000000ffff0c7224 */ /* 0x000fe400078e00ff */
[----:B------:R-:W-:Y:S02]  /*164b0*/  IMAD.MOV.U32 R11, RZ, RZ, 0x1f ;  /* 0x0000001fff0b7424 */ /* 0x000fe400078e00ff */
[----:B------:R-:W-:-:S07]  /*164c0*/  IMAD.MOV.U32 R15, RZ, RZ, -0x1 ;  /* 0xffffffffff0f7424 */ /* 0x000fce00078e00ff */
[----:B0----5:R-:W-:Y:S05]  /*164d0*/  WARPSYNC.COLLECTIVE R15, `(.L_x_601) ;  /* 0x000000000f087348 */ /* 0x021fea0003c00000 */
[----:B------:R1:W2:Y:S02]  /*164e0*/  SHFL.IDX P6, R14, R13, R12, R11 ;  /* 0x0000000c0d0e7389 */ /* 0x0002a400000c000b */
[----:B012--5:R-:W-:Y:S01]  /*164f0*/  ENDCOLLECTIVE ;  /* 0x000000000000791b */ /* 0x027fe20003800000 */
.L_x_601:
[----:B------:R-:W-:Y:S05]  /*16500*/  BSYNC B0 ;  /* 0x0000000000007941 */ /* 0x000fea0003800000 */
.L_x_600:
[----:B------:R-:W-:Y:S01]  /*16510*/  IMAD.MOV.U32 R13, RZ, RZ, R16 ;  /* 0x000000ffff0d7224 */ /* 0x000fe200078e0010 */
[----:B------:R-:W-:Y:S01]  /*16520*/  IADD3 R5, R19, R7, RZ ;  /* 0x0000000713057210 */ /* 0x000fe20007ffe0ff */
[----:B------:R-:W-:Y:S02]  /*16530*/  IMAD.MOV.U32 R12, RZ, RZ, 0x1 ;  /* 0x00000001ff0c7424 */ /* 0x000fe400078e00ff */
[----:B------:R-:W-:Y:S02]  /*16540*/  IMAD.MOV.U32 R11, RZ, RZ, 0x1f ;  /* 0x0000001fff0b7424 */ /* 0x000fe400078e00ff */
[----:B------:R-:W-:Y:S02]  /*16550*/  IMAD.MOV.U32 R15, RZ, RZ, -0x1 ;  /* 0xffffffffff0f7424 */ /* 0x000fe400078e00ff */
[----:B------:R-:W-:-:S07]  /*16560*/  IMAD.MOV.U32 R0, RZ, RZ, R14 ;  /* 0x000000ffff007224 */ /* 0x000fce00078e000e */
[----:B------:R-:W-:Y:S05]  /*16570*/  WARPSYNC.COLLECTIVE R15, `(.L_x_602) ;  /* 0x000000000f087348 */ /* 0x000fea0003c00000 */
[----:B------:R0:W1:Y:S02]  /*16580*/  SHFL.IDX P6, R14, R13, R12, R11 ;  /* 0x0000000c0d0e7389 */ /* 0x00006400000c000b */
[----:B01----:R-:W-:Y:S01]  /*16590*/  ENDCOLLECTIVE ;  /* 0x000000000000791b */ /* 0x003fe20003800000 */
.L_x_602:
[----:B------:R-:W-:Y:S01]  /*165a0*/  ULDC UR4, c[0x0][0xc3c] ;  /* 0x00030f0000047ab9 */ /* 0x000fe20000000800 */
[----:B------:R-:W-:Y:S01]  /*165b0*/  ULDC.64 UR6, c[0x0][0x208] ;  /* 0x0000820000067ab9 */ /* 0x000fe20000000a00 */
[----:B------:R-:W-:-:S13]  /*165c0*/  ISETP.GE.OR P1, PT, R5, UR4, !P0 ;  /* 0x0000000405007c0c */ /* 0x000fda000c726670 */
[----:B------:R-:W0:Y:S01]  /*165d0*/  @!P1 LDC.64 R2, c[0x0][0xc80] ;  /* 0x00032000ff029b82 */ /* 0x000e220000000a00 */
[----:B------:R-:W-:Y:S02]  /*165e0*/  IMAD.MOV.U32 R11, RZ, RZ, RZ ;  /* 0x000000ffff0b7224 */ /* 0x000fe400078e00ff */
[----:B------:R-:W-:Y:S02]  /*165f0*/  IMAD.MOV.U32 R4, RZ, RZ, R14 ;  /* 0x000000ffff047224 */ /* 0x000fe400078e000e */
[----:B0-----:R-:W-:-:S06]  /*16600*/  @!P1 IMAD.WIDE R2, R5, 0x4, R2 ;  /* 0x0000000405029825 */ /* 0x001fcc00078e0202 */
[----:B------:R0:W2:Y:S01]  /*16610*/  @!P1 LDG.E R3, desc[UR6][R2.64] ;  /* 0x0000000602039981 */ /* 0x0000a2000c1e1900 */
[C---:B------:R-:W-:Y:S02]  /*16620*/  ISETP.GE.U32.AND P2, PT, R7.reuse, 0x2, PT ;  /* 0x000000020700780c */ /* 0x040fe40003f46070 */
[C---:B------:R-:W-:Y:S02]  /*16630*/  ISETP.GE.U32.AND P3, PT, R7.reuse, 0x4, PT ;  /* 0x000000040700780c */ /* 0x040fe40003f66070 */
[C---:B------:R-:W-:Y:S02]  /*16640*/  ISETP.GE.U32.AND P4, PT, R7.reuse, 0x8, PT ;  /* 0x000000080700780c */ /* 0x040fe40003f86070 */
[C---:B------:R-:W-:Y:S01]  /*16650*/  ISETP.GE.U32.AND P5, PT, R7.reuse, 0x10, PT ;  /* 0x000000100700780c */ /* 0x040fe20003fa6070 */
[----:B0-----:R-:W-:Y:S02]  /*16660*/  IMAD.MOV.U32 R2, RZ, RZ, RZ ;  /* 0x000000ffff027224 */ /* 0x001fe400078e00ff */
[----:B--2---:R-:W-:Y:S01]  /*16670*/  @!P1 IMAD.MOV.U32 R2, RZ, RZ, R3 ;  /* 0x000000ffff029224 */ /* 0x004fe200078e0003 */
[----:B------:R-:W-:-:S03]  /*16680*/  ISETP.NE.AND P1, PT, R7, RZ, PT ;  /* 0x000000ff0700720c */ /* 0x000fc60003f25270 */
[----:B------:R-:W-:-:S10]  /*16690*/  IMAD.MOV.U32 R13, RZ, RZ, R2 ;  /* 0x000000ffff0d7224 */ /* 0x000fd400078e0002 */
[----:B------:R-:W-:Y:S05]  /*166a0*/  WARPSYNC.COLLECTIVE R15, `(.L_x_603) ;  /* 0x000000000f087348 */ /* 0x000fea0003c00000 */
[----:B------:R0:W1:Y:S02]  /*166b0*/  SHFL.UP P6, R14, R13, R12, R11 ;  /* 0x0400000c0d0e7389 */ /* 0x00006400000c000b */
[----:B01----:R-:W-:Y:S01]  /*166c0*/  ENDCOLLECTIVE ;  /* 0x000000000000791b */ /* 0x003fe20003800000 */
.L_x_603:
[----:B------:R-:W-:Y:S02]  /*166d0*/  IMAD.MOV.U32 R12, RZ, RZ, 0x2 ;  /* 0x00000002ff0c7424 */ /* 0x000fe400078e00ff */
[----:B------:R-:W-:-:S05]  /*166e0*/  IMAD.MOV.U32 R3, RZ, RZ, R14 ;  /* 0x000000ffff037224 */ /* 0x000fca00078e000e */
[----:B------:R-:W-:-:S05]  /*166f0*/  SEL R3, R3, RZ, P1 ;  /* 0x000000ff03037207 */ /* 0x000fca0000800000 */
[----:B------:R-:W-:-:S04]  /*16700*/  IMAD.IADD R3, R2, 0x1, R3 ;  /* 0x0000000102037824 */ /* 0x000fc800078e0203 */
[----:B------:R-:W-:-:S07]  /*16710*/  IMAD.MOV.U32 R13, RZ, RZ, R3 ;  /* 0x000000ffff0d7224 */ /* 0x000fce00078e0003 */
[----:B------:R-:W-:Y:S05]  /*16720*/  WARPSYNC.COLLECTIVE R15, `(.L_x_604) ;  /* 0x000000000f087348 */ /* 0x000fea0003c00000 */
[----:B------:R0:W1:Y:S02]  /*16730*/  SHFL.UP P6, R14, R13, R12, R11 ;  /* 0x0400000c0d0e7389 */ /* 0x00006400000c000b */
[----:B01----:R-:W-:Y:S01]  /*16740*/  ENDCOLLECTIVE ;  /* 0x000000000000791b */ /* 0x003fe20003800000 */
.L_x_604:
        /* <DEDUP_REMOVED lines=8> */
.L_x_605:
        /* <DEDUP_REMOVED lines=8> */
.L_x_606:
        /* <DEDUP_REMOVED lines=8> */
.L_x_607:
[----:B------:R-:W-:Y:S02]  /*168d0*/  IMAD.MOV.U32 R12, RZ, RZ, 0x1f ;  /* 0x0000001fff0c7424 */ /* 0x000fe400078e00ff */
[----:B------:R-:W-:Y:S02]  /*168e0*/  IMAD.MOV.U32 R11, RZ, RZ, 0x1f ;  /* 0x0000001fff0b7424 */ /* 0x000fe400078e00ff */
[----:B------:R-:W-:-:S05]  /*168f0*/  IMAD.MOV.U32 R5, RZ, RZ, R14 ;  /* 0x000000ffff057224 */ /* 0x000fca00078e000e */
[----:B------:R-:W-:-:S05]  /*16900*/  SEL R5, R5, RZ, P5 ;  /* 0x000000ff05057207 */ /* 0x000fca0002800000 */
[----:B------:R-:W-:-:S04]  /*16910*/  IMAD.IADD R3, R3, 0x1, R5 ;  /* 0x0000000103037824 */ /* 0x000fc800078e0205 */
[----:B------:R-:W-:-:S07]  /*16920*/  IMAD.MOV.U32 R13, RZ, RZ, R3 ;  /* 0x000000ffff0d7224 */ /* 0x000fce00078e0003 */
[----:B------:R-:W-:Y:S05]  /*16930*/  WARPSYNC.COLLECTIVE R15, `(.L_x_608) ;  /* 0x000000000f087348 */ /* 0x000fea0003c00000 */
[----:B------:R0:W1:Y:S02]  /*16940*/  SHFL.IDX P6, R14, R13, R12, R11 ;  /* 0x0000000c0d0e7389 */ /* 0x00006400000c000b */
[----:B01----:R-:W-:Y:S01]  /*16950*/  ENDCOLLECTIVE ;  /* 0x000000000000791b */ /* 0x003fe20003800000 */
.L_x_608:
[----:B------:R-:W-:Y:S01]  /*16960*/  IMAD.MOV.U32 R6, RZ, RZ, R14 ;  /* 0x000000ffff067224 */ /* 0x000fe200078e000e */
[----:B------:R-:W-:Y:S06]  /*16970*/  BRA `(.L_x_609) ;  /* 0xffffffdc00747947 */ /* 0x000fec000383ffff */
.L_x_548:
[----:B------:R-:W-:Y:S01]  /*16980*/  BSSY B0, `(.L_x_610) ;  /* 0x0000008000007945 */ /* 0x000fe20003800000 */
[----:B-----5:R-:W-:Y:S02]  /*16990*/  IMAD.MOV.U32 R13, RZ, RZ, R2 ;  /* 0x000000ffff0d7224 */ /* 0x020fe400078e0002 */
[----:B------:R-:W-:Y:S02]  /*169a0*/  IMAD.MOV.U32 R12, RZ, RZ, 0x1 ;  /* 0x00000001ff0c7424 */ /* 0x000fe400078e00ff */
[----:B------:R-:W-:Y:S02]  /*169b0*/  IMAD.MOV.U32 R11, RZ, RZ, RZ ;  /* 0x000000ffff0b7224 */ /* 0x000fe400078e00ff */
[----:B------:R-:W-:-:S07]  /*169c0*/  IMAD.MOV.U32 R15, RZ, RZ, -0x1 ;  /* 0xffffffffff0f7424 */ /* 0x000fce00078e00ff */
[----:B01----:R-:W-:Y:S05]  /*169d0*/  WARPSYNC.COLLECTIVE R15, `(.L_x_611) ;  /* 0x000000000f087348 */ /* 0x003fea0003c00000 */
[----:B------:R2:W3:Y:S02]  /*169e0*/  SHFL.UP P6, R14, R13, R12, R11 ;  /* 0x0400000c0d0e7389 */ /* 0x0004e400000c000b */
[----:B0123--:R-:W-:Y:S01]  /*169f0*/  ENDCOLLECTIVE ;  /* 0x000000000000791b */ /* 0x00ffe20003800000 */
.L_x_611:
[----:B------:R-:W-:Y:S05]  /*16a00*/  BSYNC B0 ;  /* 0x0000000000007941 */ /* 0x000fea0003800000 */
.L_x_610:
[----:B------:R-:W-:Y:S01]  /*16a10*/  IMAD.MOV.U32 R3, RZ, RZ, R14 ;  /* 0x000000ffff037224 */ /* 0x000fe200078e000e */
[----:B------:R-:W-:Y:S01]  /*16a20*/  MOV R15, 0xffffffff ;  /* 0xffffffff000f7802 */ /* 0x000fe20000000f00 */
[----:B------:R-:W-:Y:S02]  /*16a30*/  IMAD.MOV.U32 R12, RZ, RZ, 0x2 ;  /* 0x00000002ff0c7424 */ /* 0x000fe400078e00ff */
[----:B------:R-:W-:Y:S01]  /*16a40*/  IMAD.MOV.U32 R11, RZ, RZ, RZ ;  /* 0x000000ffff0b7224 */ /* 0x000fe200078e00ff */
[----:B------:R-:W-:-:S05]  /*16a50*/  SEL R3, R3, RZ, P1 ;  /* 0x000000ff03037207 */ /* 0x000fca0000800000 */
[----:B------:R-:W-:-:S04]  /*16a60*/  IMAD.IADD R3, R2, 0x1, R3 ;  /* 0x0000000102037824 */ /* 0x000fc800078e0203 */
[----:B------:R-:W-:-:S07]  /*16a70*/  IMAD.MOV.U32 R13, RZ, RZ, R3 ;  /* 0x000000ffff0d7224 */ /* 0x000fce00078e0003 */
[----:B------:R-:W-:Y:S05]  /*16a80*/  WARPSYNC.COLLECTIVE R15, `(.L_x_612) ;  /* 0x000000000f087348 */ /* 0x000fea0003c00000 */
[----:B------:R0:W1:Y:S02]  /*16a90*/  SHFL.UP P6, R14, R13, R12, R11 ;  /* 0x0400000c0d0e7389 */ /* 0x00006400000c000b */
[----:B01----:R-:W-:Y:S01]  /*16aa0*/  ENDCOLLECTIVE ;  /* 0x000000000000791b */ /* 0x003fe20003800000 */
.L_x_612:
        /* <DEDUP_REMOVED lines=8> */
.L_x_613:
        /* <DEDUP_REMOVED lines=8> */
.L_x_614:
        /* <DEDUP_REMOVED lines=8> */
.L_x_615:
        /* <DEDUP_REMOVED lines=9> */
.L_x_616:
[----:B------:R-:W-:Y:S01]  /*16cc0*/  IMAD.MOV.U32 R6, RZ, RZ, R14 ;  /* 0x000000ffff067224 */ /* 0x000fe200078e000e */
[----:B------:R-:W-:Y:S06]  /*16cd0*/  BRA `(.L_x_617) ;  /* 0xffffffdc003c7947 */ /* 0x000fec000383ffff */
.L_x_550:
[----:B------:R-:W-:Y:S01]  /*16ce0*/  BSSY B0, `(.L_x_618) ;  /* 0x0000006000007945 */ /* 0x000fe20003800000 */
[----:B------:R-:W-:Y:S01]  /*16cf0*/  PLOP3.LUT P6, PT, P6, PT, PT, 0x8, 0x0 ;  /* 0x000000000000781c */ /* 0x000fe200037ce170 */
[----:B------:R-:W-:-:S12]  /*16d00*/  IMAD.MOV.U32 R15, RZ, RZ, -0x1 ;  /* 0xffffffffff0f7424 */ /* 0x000fd800078e00ff */
[----:B01---5:R-:W-:Y:S05]  /*16d10*/  WARPSYNC.COLLECTIVE R15, `(.L_x_619) ;  /* 0x000000000f087348 */ /* 0x023fea0003c00000 */
[----:B------:R-:W-:Y:S01]  /*16d20*/  VOTE.ANY R14, PT, P6 ;  /* 0x00000000000e7806 */ /* 0x000fe200030e0100 */
[----:B01---5:R-:W-:Y:S06]  /*16d30*/  ENDCOLLECTIVE ;  /* 0x000000000000791b */ /* 0x023fec0003800000 */
.L_x_619:
[----:B------:R-:W-:Y:S05]  /*16d40*/  BSYNC B0 ;  /* 0x0000000000007941 */ /* 0x000fea0003800000 */
.L_x_618:
[----:B------:R-:W-:Y:S02]  /*16d50*/  IMAD.MOV.U32 R5, RZ, RZ, R14 ;  /* 0x000000ffff057224 */ /* 0x000fe400078e000e */
[----:B------:R-:W-:Y:S02]  /*16d60*/  IMAD.MOV.U32 R13, RZ, RZ, R2 ;  /* 0x000000ffff0d7224 */ /* 0x000fe400078e0002 */
[----:B------:R-:W0:Y:S01]  /*16d70*/  POPC R4, R5 ;  /* 0x0000000500047309 */ /* 0x000e220000000000 */
[----:B------:R-:W-:Y:S02]  /*16d80*/  IMAD.MOV.U32 R11, RZ, RZ, 0x1f ;  /* 0x0000001fff0b7424 */ /* 0x000fe400078e00ff */
[----:B------:R-:W-:Y:S02]  /*16d90*/  IMAD.MOV.U32 R15, RZ, RZ, -0x1 ;  /* 0xffffffffff0f7424 */ /* 0x000fe400078e00ff */
[----:B0-----:R-:W-:-:S07]  /*16da0*/  IMAD.MOV.U32 R12, RZ, RZ, R4 ;  /* 0x000000ffff0c7224 */ /* 0x001fce00078e0004 */
[----:B------:R-:W-:Y:S05]  /*16db0*/  WARPSYNC.COLLECTIVE R15, `(.L_x_620) ;  /* 0x000000000f087348 */ /* 0x000fea0003c00000 */
[----:B------:R0:W1:Y:S02]  /*16dc0*/  SHFL.IDX P6, R14, R13, R12, R11 ;  /* 0x0000000c0d0e7389 */ /* 0x00006400000c000b */
[----:B01----:R-:W-:Y:S01]  /*16dd0*/  ENDCOLLECTIVE ;  /* 0x000000000000791b */ /* 0x003fe20003800000 */
.L_x_620:
[----:B------:R-:W-:Y:S01]  /*16de0*/  IMAD.MOV.U32 R17, RZ, RZ, R14 ;  /* 0x000000ffff117224 */ /* 0x000fe200078e000e */
[----:B------:R-:W-:Y:S06]  /*16df0*/  BRA `(.L_x_621) ;  /* 0xffffffdc002c7947 */ /* 0x000fec000383ffff */
.L_x_552:
[----:B------:R-:W-:Y:S01]  /*16e00*/  BSSY B0, `(.L_x_622) ;  /* 0x0000007000007945 */ /* 0x000fe20003800000 */
[----:B------:R-:W-:Y:S02]  /*16e10*/  IMAD.MOV.U32 R13, RZ, RZ, R3 ;  /* 0x000000ffff0d7224 */ /* 0x000fe400078e0003 */
[----:B------:R-:W-:Y:S02]  /*16e20*/  IMAD.MOV.U32 R11, RZ, RZ, 0x1f ;  /* 0x0000001fff0b7424 */ /* 0x000fe400078e00ff */
[----:B------:R-:W-:-:S07]  /*16e30*/  IMAD.MOV.U32 R15, RZ, RZ, -0x1 ;  /* 0xffffffffff0f7424 */ /* 0x000fce00078e00ff */
[----:B01-3-5:R-:W-:Y:S05]  /*16e40*/  WARPSYNC.COLLECTIVE R15, `(.L_x_623) ;  /* 0x000000000f087348 */ /* 0x02bfea0003c00000 */
[----:B------:R2:W4:Y:S02]  /*16e50*/  SHFL.IDX P6, R14, R13, R12, R11 ;  /* 0x0000000c0d0e7389 */ /* 0x00052400000c000b */
[----:B012345:R-:W-:Y:S01]  /*16e60*/  ENDCOLLECTIVE ;  /* 0x000000000000791b */ /* 0x03ffe20003800000 */
.L_x_623:
[----:B------:R-:W-:Y:S05]  /*16e70*/  BSYNC B0 ;  /* 0x0000000000007941 */ /* 0x000fea0003800000 */
.L_x_622:
[----:B------:R-:W-:Y:S01]  /*16e80*/  IMAD.MOV.U32 R2, RZ, RZ, R14 ;  /* 0x000000ffff027224 */ /* 0x000fe200078e000e */
[----:B------:R-:W-:Y:S06]  /*16e90*/  BRA `(.L_x_551) ;  /* 0xffffffdc00207947 */ /* 0x000fec000383ffff */
.L_x_556:
[----:B-1----:R1:W3:Y:S02]  /*16ea0*/  SYNCS.PHASECHK.TRANS64.TRYWAIT P0, [R0+URZ+0x38820], R3 ;  /* 0x03882003000075a7 */ /* 0x0022e4000800017f */
[----:B---3--:R-:W-:Y:S05]  /*16eb0*/  @!P0 NANOSLEEP.SYNCS 0x989680 ;  /* 0x009896800000895d */ /* 0x008fea0003900000 */
[----:B------:R-:W3:Y:S02]  /*16ec0*/  @!P0 SYNCS.PHASECHK.TRANS64 P0, [R0+URZ+0x38820], R3 ;  /* 0x03882003000085a7 */ /* 0x000ee4000800007f */
[----:B---3--:R-:W-:Y:S05]  /*16ed0*/  @!P0 BRA `(.L_x_556) ;  /* 0xfffffffc00f08947 */ /* 0x008fea000383ffff */
[----:B------:R-:W-:Y:S05]  /*16ee0*/  BRA `(.L_x_624) ;  /* 0xffffffe000147947 */ /* 0x000fea000383ffff */
.L_x_557:
[----:B------:R-:W3:Y:S01]  /*16ef0*/  S2R R2, SR_TID.X ;  /* 0x0000000000027919 */ /* 0x000ee20000002100 */
[----:B------:R-:W-:Y:S01]  /*16f00*/  BSSY B0, `(.L_x_625) ;  /* 0x000000a000007945 */ /* 0x000fe20003800000 */
[----:B------:R-:W-:Y:S02]  /*16f10*/  IMAD.MOV.U32 R12, RZ, RZ, RZ ;  /* 0x000000ffff0c7224 */ /* 0x000fe400078e00ff */
[----:B------:R-:W-:Y:S02]  /*16f20*/  IMAD.MOV.U32 R11, RZ, RZ, 0x1f ;  /* 0x0000001fff0b7424 */ /* 0x000fe400078e00ff */
[----:B------:R-:W-:Y:S01]  /*16f30*/  IMAD.MOV.U32 R15, RZ, RZ, -0x1 ;  /* 0xffffffffff0f7424 */ /* 0x000fe200078e00ff */
[----:B---3--:R-:W-:-:S04]  /*16f40*/  SHF.R.U32.HI R2, RZ, 0x5, R2 ;  /* 0x00000005ff027819 */ /* 0x008fc80000011602 */
[----:B------:R-:W-:-:S05]  /*16f50*/  LOP3.LUT R2, R2, 0x3, RZ, 0xc0, !PT ;  /* 0x0000000302027812 */ /* 0x000fca00078ec0ff */
[----:B------:R-:W-:-:S07]  /*16f60*/  IMAD.MOV.U32 R13, RZ, RZ, R2 ;  /* 0x000000ffff0d7224 */ /* 0x000fce00078e0002 */
[----:B012--5:R-:W-:Y:S05]  /*16f70*/  WARPSYNC.COLLECTIVE R15, `(.L_x_626) ;  /* 0x000000000f087348 */ /* 0x027fea0003c00000 */
[----:B------:R3:W4:Y:S02]  /*16f80*/  SHFL.IDX P6, R14, R13, R12, R11 ;  /* 0x0000000c0d0e7389 */ /* 0x00072400000c000b */
[----:B012345:R-:W-:Y:S01]  /*16f90*/  ENDCOLLECTIVE ;  /* 0x000000000000791b */ /* 0x03ffe20003800000 */
.L_x_626:
[----:B------:R-:W-:Y:S05]  /*16fa0*/  BSYNC B0 ;  /* 0x0000000000007941 */ /* 0x000fea0003800000 */
.L_x_625:
[----:B------:R-:W-:Y:S05]  /*16fb0*/  BRA `(.L_x_627) ;  /* 0xffffffdc00fc7947 */ /* 0x000fea000383ffff */
.L_x_560:
[----:B------:R-:W-:Y:S01]  /*16fc0*/  BSSY B1, `(.L_x_628) ;  /* 0x0000006000017945 */ /* 0x000fe20003800000 */
[----:B------:R-:W-:-:S07]  /*16fd0*/  IMAD.MOV.U32 R15, RZ, RZ, -0x1 ;  /* 0xffffffffff0f7424 */ /* 0x000fce00078e00ff */
[----:B0123-5:R-:W-:Y:S05]  /*16fe0*/  WARPSYNC.COLLECTIVE R15, `(.L_x_629) ;  /* 0x000000000f0c7348 */ /* 0x02ffea0003c00000 */
[----:B------:R-:W-:Y:S02]  /*16ff0*/  ELECT P6, UR62, PT ;  /* 0x00000000003e782f */ /* 0x000fe400038c0000 */
[----:B------:R-:W-:Y:S01]  /*17000*/  MOV R14, UR62 ;  /* 0x0000003e000e7c02 */ /* 0x000fe20008000f00 */
[----:B0123-5:R-:W-:Y:S10]  /*17010*/  ENDCOLLECTIVE ;  /* 0x000000000000791b */ /* 0x02fff40003800000 */
.L_x_629:
[----:B------:R-:W-:Y:S05]  /*17020*/  BSYNC B1 ;  /* 0x0000000000017941 */ /* 0x000fea0003800000 */
.L_x_628:
[----:B------:R-:W-:Y:S05]  /*17030*/  BRA `(.L_x_630) ;  /* 0xffffffdc00f47947 */ /* 0x000fea000383ffff */
.L_x_562:
[----:B-1----:R1:W2:Y:S02]  /*17040*/  SYNCS.PHASECHK.TRANS64.TRYWAIT P0, [R6+URZ], R5 ;  /* 0x00000005060075a7 */ /* 0x0022a4000800017f */
[----:B--2---:R-:W-:Y:S05]  /*17050*/  @!P0 NANOSLEEP.SYNCS 0x989680 ;  /* 0x009896800000895d */ /* 0x004fea0003900000 */
[----:B------:R-:W2:Y:S02]  /*17060*/  @!P0 SYNCS.PHASECHK.TRANS64 P0, [R6+URZ], R5 ;  /* 0x00000005060085a7 */ /* 0x000ea4000800007f */
[----:B--2---:R-:W-:Y:S05]  /*17070*/  @!P0 BRA `(.L_x_562) ;  /* 0xfffffffc00f08947 */ /* 0x004fea000383ffff */
[----:B------:R-:W-:Y:S05]  /*17080*/  BRA `(.L_x_631) ;  /* 0xffffffe000387947 */ /* 0x000fea000383ffff */
.L_x_563:
[----:B--2---:R2:W3:Y:S02]  /*17090*/  SYNCS.PHASECHK.TRANS64.TRYWAIT P0, [R7+URZ], R2 ;  /* 0x00000002070075a7 */ /* 0x0044e4000800017f */
[----:B---3--:R-:W-:Y:S05]  /*170a0*/  @!P0 NANOSLEEP.SYNCS 0x989680 ;  /* 0x009896800000895d */ /* 0x008fea0003900000 */
[----:B------:R-:W3:Y:S02]  /*170b0*/  @!P0 SYNCS.PHASECHK.TRANS64 P0, [R7+URZ], R2 ;  /* 0x00000002070085a7 */ /* 0x000ee4000800007f */
[----:B---3--:R-:W-:Y:S05]  /*170c0*/  @!P0 BRA `(.L_x_563) ;  /* 0xfffffffc00f08947 */ /* 0x008fea000383ffff */
[----:B------:R-:W-:Y:S05]  /*170d0*/  BRA `(.L_x_632) ;  /* 0xffffffe0002c7947 */ /* 0x000fea000383ffff */
.L_x_565:
[----:B---3--:R3:W4:Y:S02]  /*170e0*/  SYNCS.PHASECHK.TRANS64.TRYWAIT P0, [R4+URZ], R5 ;  /* 0x00000005040075a7 */ /* 0x008724000800017f */
[----:B----4-:R-:W-:Y:S05]  /*170f0*/  @!P0 NANOSLEEP.SYNCS 0x989680 ;  /* 0x009896800000895d */ /* 0x010fea0003900000 */
[----:B------:R-:W4:Y:S02]  /*17100*/  @!P0 SYNCS.PHASECHK.TRANS64 P0, [R4+URZ], R5 ;  /* 0x00000005040085a7 */ /* 0x000f24000800007f */
[----:B----4-:R-:W-:Y:S05]  /*17110*/  @!P0 BRA `(.L_x_565) ;  /* 0xfffffffc00f08947 */ /* 0x010fea000383ffff */
[----:B------:R-:W-:Y:S05]  /*17120*/  BRA `(.L_x_633) ;  /* 0xffffffe000347947 */ /* 0x000fea000383ffff */
.L_x_634:
        /* <DEDUP_REMOVED lines=13> */
.L_x_15290:


//--------------------- .text._ZN7cutlass13device_kernelIN5flash11enable_sm90INS1_16FlashAttnFwdSm90INS1_25CollectiveMainloopFwdSm90ILi2EN4cute5tupleIJNS5_1CILi1EEES8_S8_EEENS6_IJNS7_ILi128EEENS7_ILi80EEENS7_ILi256EEEEEELi256ENS_10bfloat16_tEfNS_4arch4Sm90ELb0ELb0ELb1ELb1ELb0ELb1ELb0ELb1ELb1ELb1ELb0ELb0EEENS1_21CollectiveEpilogueFwdINS6_IJSA_SC_SB_EEES9_SE_SG_Li256ELb1ELb1ELb0ELb0EEENS1_36VarlenDynamicPersistentTileSchedulerILi128ELi80ELi256ELi128ELb0ELb1ELb1ELb0ELb1ELb1EEEEEEEEEvNT_6ParamsE --------------------------
	.section	.text._ZN7cutlass13device_kernelIN5flash11enable_sm90INS1_16FlashAttnFwdSm90INS1_25CollectiveMainloopFwdSm90ILi2EN4cute5tupleIJNS5_1CILi1EEES8_S8_EEENS6_IJNS7_ILi128EEENS7_ILi80EEENS7_ILi256EEEEEELi256ENS_10bfloat16_tEfNS_4arch4Sm90ELb0ELb0ELb1ELb1ELb0ELb1ELb0ELb1ELb1ELb1ELb0ELb0EEENS1_21CollectiveEpilogueFwdINS6_IJSA_SC_SB_EEES9_SE_SG_Li256ELb1ELb1ELb0ELb0EEENS1_36VarlenDynamicPersistentTileSchedulerILi128ELi80ELi256ELi128ELb0ELb1ELb1ELb0ELb1ELb1EEEEEEEEEvNT_6ParamsE,"ax",@progbits
	.align	128
.text._ZN7cutlass13device_kernelIN5flash11enable_sm90INS1_16FlashAttnFwdSm90INS1_25CollectiveMainloopFwdSm90ILi2EN4cute5tupleIJNS5_1CILi1EEES8_S8_EEENS6_IJNS7_ILi128EEENS7_ILi80EEENS7_ILi256EEEEEELi256ENS_10bfloat16_tEfNS_4arch4Sm90ELb0ELb0ELb1ELb1ELb0ELb1ELb0ELb1ELb1ELb1ELb0ELb0EEENS1_21CollectiveEpilogueFwdINS6_IJSA_SC_SB_EEES9_SE_SG_Li256ELb1ELb1ELb0ELb0EEENS1_36VarlenDynamicPersistentTileSchedulerILi128ELi80ELi256ELi128ELb0ELb1ELb1ELb0ELb1ELb1EEEEEEEEEvNT_6ParamsE:
        .type           _ZN7cutlass13device_kernelIN5flash11enable_sm90INS1_16FlashAttnFwdSm90INS1_25CollectiveMainloopFwdSm90ILi2EN4cute5tupleIJNS5_1CILi1EEES8_S8_EEENS6_IJNS7_ILi128EEENS7_ILi80EEENS7_ILi256EEEEEELi256ENS_10bfloat16_tEfNS_4arch4Sm90ELb0ELb0ELb1ELb1ELb0ELb1ELb0ELb1ELb1ELb1ELb0ELb0EEENS1_21CollectiveEpilogueFwdINS6_IJSA_SC_SB_EEES9_SE_SG_Li256ELb1ELb1ELb0ELb0EEENS1_36VarlenDynamicPersistentTileSchedulerILi128ELi80ELi256ELi128ELb0ELb1ELb1ELb0ELb1ELb1EEEEEEEEEvNT_6ParamsE,@function
        .size           _ZN7cutlass13device_kernelIN5flash11enable_sm90INS1_16FlashAttnFwdSm90INS1_25CollectiveMainloopFwdSm90ILi2EN4cute5tupleIJNS5_1CILi1EEES8_S8_EEENS6_IJNS7_ILi128EEENS7_ILi80EEENS7_ILi256EEEEEELi256ENS_10bfloat16_tEfNS_4arch4Sm90ELb0ELb0ELb1ELb1ELb0ELb1ELb0ELb1ELb1ELb1ELb0ELb0EEENS1_21CollectiveEpilogueFwdINS6_IJSA_SC_SB_EEES9_SE_SG_Li256ELb1ELb1ELb0ELb0EEENS1_36VarlenDynamicPersistentTileSchedulerILi128ELi80ELi256ELi128ELb0ELb1ELb1ELb0ELb1ELb1EEEEEEEEEvNT_6ParamsE,(.L_x_15291 - _ZN7cutlass13device_kernelIN5flash11enable_sm90INS1_16FlashAttnFwdSm90INS1_25CollectiveMainloopFwdSm90ILi2EN4cute5tupleIJNS5_1CILi1EEES8_S8_EEENS6_IJNS7_ILi128EEENS7_ILi80EEENS7_ILi256EEEEEELi256ENS_10bfloat16_tEfNS_4arch4Sm90ELb0ELb0ELb1ELb1ELb0ELb1ELb0ELb1ELb1ELb1ELb0ELb0EEENS1_21CollectiveEpilogueFwdINS6_IJSA_SC_SB_EEES9_SE_SG_Li256ELb1ELb1ELb0ELb0EEENS1_36VarlenDynamicPersistentTileSchedulerILi128ELi80ELi256ELi128ELb0ELb1ELb1ELb0ELb1ELb1EEEEEEEEEvNT_6ParamsE)
        .other          _ZN7cutlass13device_kernelIN5flash11enable_sm90INS1_16FlashAttnFwdSm90INS1_25CollectiveMainloopFwdSm90ILi2EN4cute5tupleIJNS5_1CILi1EEES8_S8_EEENS6_IJNS7_ILi128EEENS7_ILi80EEENS7_ILi256EEEEEELi256ENS_10bfloat16_tEfNS_4arch4Sm90ELb0ELb0ELb1ELb1ELb0ELb1ELb0ELb1ELb1ELb1ELb0ELb0EEENS1_21CollectiveEpilogueFwdINS6_IJSA_SC_SB_EEES9_SE_SG_Li256ELb1ELb1ELb0ELb0EEENS1_36VarlenDynamicPersistentTileSchedulerILi128ELi80ELi256ELi128ELb0ELb1ELb1ELb0ELb1ELb1EEEEEEEEEvNT_6ParamsE,@"STO_CUDA_ENTRY STV_DEFAULT"
_ZN7cutlass13device_kernelIN5flash11enable_sm90INS1_16FlashAttnFwdSm90INS1_25CollectiveMainloopFwdSm90ILi2EN4cute5tupleIJNS5_1CILi1EEES8_S8_EEENS6_IJNS7_ILi128EEENS7_ILi80EEENS7_ILi256EEEEEELi256ENS_10bfloat16_tEfNS_4arch4Sm90ELb0ELb0ELb1ELb1ELb0ELb1ELb0ELb1ELb1ELb1ELb0ELb0EEENS1_21CollectiveEpilogueFwdINS6_IJSA_SC_SB_EEES9_SE_SG_Li256ELb1ELb1ELb0ELb0EEENS1_36VarlenDynamicPersistentTileSchedulerILi128ELi80ELi256ELi128ELb0ELb1ELb1ELb0ELb1ELb1EEEEEEEEEvNT_6ParamsE:
        /* <DEDUP_REMOVED lines=13> */
[----:B------:R-:W-:Y:S02]  /*00d0*/  UIADD3 UR10, UP2, UR4, 0x570, URZ ;  /* 0x00000570040a7890 */ /* 0x000fe4000ff5e03f */
[----:B------:R-:W-:Y:S02]  /*00e0*/  UIADD3 UR4, UP3, UR4, 0x670, URZ ;  /* 0x0000067004047890 */ /* 0x000fe4000ff7e03f */
[----:B------:R-:W-:-:S02]  /*00f0*/  UIADD3.X UR7, URZ, UR5, URZ, UP0, !UPT ;  /* 0x000000053f077290 */ /* 0x000fc400087fe43f */
[----:B------:R-:W-:Y:S02]  /*0100*/  UIADD3.X UR9, URZ, UR5, URZ, UP1, !UPT ;  /* 0x000000053f097290 */ /* 0x000fe40008ffe43f */
[----:B------:R-:W-:Y:S02]  /*0110*/  UIADD3.X UR11, URZ, UR5, URZ, UP2, !UPT ;  /* 0x000000053f0b7290 */ /* 0x000fe400097fe43f */
[----:B------:R-:W-:-:S03]  /*0120*/  UIADD3.X UR5, URZ, UR5, URZ, UP3, !UPT ;  /* 0x000000053f057290 */ /* 0x000fc60009ffe43f */
[----:B------:R0:W-:Y:S02]  /*0130*/  UTMACCTL.PF [UR6] ;  /* 0x00000000060079b9 */ /* 0x0001e40008040000 */
[----:B------:R0:W-:Y:S02]  /*0140*/  UTMACCTL.PF [UR8] ;  /* 0x00000000080079b9 */ /* 0x0001e40008040000 */
[----:B------:R0:W-:Y:S02]  /*0150*/  UTMACCTL.PF [UR10] ;  /* 0x000000000a0079b9 */ /* 0x0001e40008040000 */
[----:B------:R0:W-:Y:S02]  /*0160*/  UTMACCTL.PF [UR4] ;  /* 0x00000000040079b9 */ /* 0x0001e40008040000 */
[----:B0-----:R-:W-:Y:S01]  /*0170*/  NOP ;  /* 0x0000000000007918 */ /* 0x001fe20000000000 */
.L_x_636:
[----:B------:R-:W-:Y:S05]  /*0180*/  BSYNC B0 ;  /* 0x0000000000007941 */ /* 0x000fea0003800000 */
.L_x_635:
        /* <DEDUP_REMOVED lines=41> */
.L_x_637:
        /* <DEDUP_REMOVED lines=22> */
.L_x_638:
        /* <DEDUP_REMOVED lines=18> */
.L_x_639:
        /* <DEDUP_REMOVED lines=22> */
.L_x_640:
        /* <DEDUP_REMOVED lines=22> */
.L_x_641:
[----:B------:R-:W-:Y:S01]  /*0960*/  PLOP3.LUT P0, PT, PT, PT, UP0, 0x80, 0x0 ;  /* 0x000000000000781c */ /* 0x000fe20003f0f008 */
[----:B------:R-:W-:Y:S01]  /*0970*/  UMOV UR60, 0x1 ;  /* 0x00000001003c7882 */ /* 0x000fe20000000000 */
[----:B------:R-:W-:Y:S01]  /*0980*/  NOP ;  /* 0x0000000000007918 */ /* 0x000fe20000000000 */
[----:B------:R-:W-:Y:S01]  /*0990*/  USEL UR60, UR60, 0x2, !UP0 ;  /* 0x000000023c3c7887 */ /* 0x000fe2000c000000 */
[----:B------:R-:W-:Y:S01]  /*09a0*/  BSSY B9, `(.L_x_642) ;  /* 0x0002892000097945 */ /* 0x000fe20003800000 */
[----:B012-4-:R-:W-:Y:S08]  /*09b0*/  BAR.SYNC.DEFER_BLOCKING 0x0 ;  /* 0x0000000000007b1d */ /* 0x017ff00000010000 */
[----:B------:R-:W-:Y:S05]  /*09c0*/  @!P0 BRA `(.L_x_643) ;  /* 0x000001fc00a48947 */ /* 0x000fea0003800000 */
.L_x_644:
[----:B------:R-:W-:-:S08]  /*09d0*/  NOP ;  /* 0x0000000000007918 */ /* 0x000fd00000000000 */
[----:B------:R-:W0:Y:S02]  /*09e0*/  USETMAXREG.TRY_ALLOC.CTAPOOL UP0, 0xf0 ;  /* 0x000000f0000079c8 */ /* 0x000e240008000600 */
[----:B0-----:R-:W-:-:S13]  /*09f0*/  PLOP3.LUT P0, PT, PT, PT, UP0, 0x80, 0x0 ;  /* 0x000000000000781c */ /* 0x001fda0003f0f008 */
[----:B------:R-:W-:Y:S05]  /*0a00*/  @!P0 BRA `(.L_x_644) ;  /* 0xfffffffc00f08947 */ /* 0x000fea000383ffff */
[----:B------:R-:W0:Y:S08]  /*0a10*/  S2UR UR5, SR_CgaCtaId ;  /* 0x00000000000579c3 */ /* 0x000e300000008800 */
[----:B------:R-:W-:Y:S06]  /*0a20*/  BAR.ARV 0x8, 0x180 ;  /* 0x0206000000007b1d */ /* 0x000fec0000002000 */
[----:B------:R-:W-:-:S02]  /*0a30*/  UMOV UR4, 0x400 ;  /* 0x0000040000047882 */ /* 0x000fc40000000000 */
[----:B------:R-:W-:Y:S01]  /*0a40*/  BAR.SYNC.DEFER_BLOCKING 0x5, 0x180 ;  /* 0x0146000000007b1d */ /* 0x000fe20000010000 */
[----:B0-----:R-:W-:-:S06]  /*0a50*/  ULEA UR4, UR5, UR4, 0x18 ;  /* 0x0000000405047291 */ /* 0x001fcc000f8ec03f */
[----:B------:R-:W-:Y:S01]  /*0a60*/  IMAD.U32 R18, RZ, RZ, UR4 ;  /* 0x00000004ff127e24 */ /* 0x000fe2000f8e00ff */
[----:B------:R-:W-:-:S04]  /*0a70*/  ULDC UR4, c[0x0][0xc3c] ;  /* 0x00030f0000047ab9 */ /* 0x000fc80000000800 */
[----:B------:R-:W0:Y:S01]  /*0a80*/  LDS.128 R120, [R18+0x388d0] ;  /* 0x0388d00012787984 */ /* 0x000e220000000c00 */
[----:B------:R-:W-:Y:S06]  /*0a90*/  BAR.ARV 0x4, 0x180 ;  /* 0x0106000000007b1d */ /* 0x000fec0000002000 */
[----:B0-----:R-:W-:-:S13]  /*0aa0*/  ISETP.GE.AND P0, PT, R123, UR4, PT ;  /* 0x000000047b007c0c */ /* 0x001fda000bf06270 */
[----:B------:R-:W-:Y:S05]  /*0ab0*/  @P0 BRA `(.L_x_645) ;  /* 0x0000028800000947 */ /* 0x000fea0003800000 */
[----:B------:R-:W-:Y:S01]  /*0ac0*/  VIADD R12, R0, 0xffffff80 ;  /* 0xffffff80000c7836 */ /* 0x000fe20000000000 */
[----:B------:R-:W-:Y:S01]  /*0ad0*/  R2UR UR4, R18 ;  /* 0x00000000120472ca */ /* 0x000fe200000e0000 */
[----:B------:R-:W-:Y:S01]  /*0ae0*/  ULOP3.LUT UR5, UR60, 0x1, URZ, 0xfc, !UPT ;  /* 0x000000013c057892 */ /* 0x000fe2000f8efc3f */
[----:B------:R-:W-:Y:S01]  /*0af0*/  IMAD.MOV.U32 R236, RZ, RZ, RZ ;  /* 0x000000ffffec7224 */ /* 0x000fe200078e00ff */
[----:B------:R-:W-:Y:S02]  /*0b00*/  CS2R R220, SRZ ;  /* 0x0000000000dc7805 */ /* 0x000fe4000001ff00 */
[----:B------:R-:W-:Y:S01]  /*0b10*/  SHF.R.S32.HI R0, RZ, 0x1f, R12 ;  /* 0x0000001fff007819 */ /* 0x000fe2000001140c */
[----:B------:R-:W-:Y:S02]  /*0b20*/  IMAD.MOV.U32 R19, RZ, RZ, RZ ;  /* 0x000000ffff137224 */ /* 0x000fe400078e00ff */
[----:B------:R-:W-:Y:S01]  /*0b30*/  IMAD.MOV.U32 R217, RZ, RZ, RZ ;  /* 0x000000ffffd97224 */ /* 0x000fe200078e00ff */
[----:B------:R-:W-:-:S02]  /*0b40*/  LEA.HI R2, R0, R12, RZ, 0x7 ;  /* 0x0000000c00027211 */ /* 0x000fc400078f38ff */
[-C--:B------:R-:W-:Y:S02]  /*0b50*/  LEA.HI R3, R0, R12.reuse, RZ, 0x4 ;  /* 0x0000000c00037211 */ /* 0x080fe400078f20ff */
[----:B------:R-:W-:Y:S01]  /*0b60*/  LOP3.LUT R6, R2, 0xffffff80, RZ, 0xc0, !PT ;  /* 0xffffff8002067812 */ /* 0x000fe200078ec0ff */
[----:B------:R-:W-:Y:S01]  /*0b70*/  UIADD3 UR4, UR4, 0x14400, URZ ;  /* 0x0001440004047890 */ /* 0x000fe2000fffe03f */
[CC--:B------:R-:W-:Y:S02]  /*0b80*/  LEA.HI R4, R0.reuse, R12.reuse, RZ, 0x5 ;  /* 0x0000000c00047211 */ /* 0x0c0fe400078f28ff */
[----:B------:R-:W-:Y:S01]  /*0b90*/  LEA.HI R8, R0, R12, RZ, 0x2 ;  /* 0x0000000c00087211 */ /* 0x000fe200078f10ff */
[----:B------:R-:W-:Y:S01]  /*0ba0*/  IMAD.IADD R13, R12, 0x1, -R6 ;  /* 0x000000010c0d7824 */ /* 0x000fe200078e0a06 */
[----:B------:R-:W-:Y:S01]  /*0bb0*/  SHF.R.S32.HI R6, RZ, 0x4, R3 ;  /* 0x00000004ff067819 */ /* 0x000fe20000011403 */
[----:B------:R-:W-:Y:S01]  /*0bc0*/  IMAD.SHL.U32 R5, R4, 0x20, RZ ;  /* 0x0000002004057824 */ /* 0x000fe200078e00ff */
[----:B------:R-:W-:-:S02]  /*0bd0*/  LOP3.LUT R4, R3, 0x3fffff0, RZ, 0xc0, !PT ;  /* 0x03fffff003047812 */ /* 0x000fc400078ec0ff */
[----:B------:R-:W-:Y:S02]  /*0be0*/  LEA.HI R3, R3, R6, RZ, 0x1 ;  /* 0x0000000603037211 */ /* 0x000fe400078f08ff */
[----:B------:R-:W-:Y:S01]  /*0bf0*/  LOP3.LUT R9, R8, 0xfffffffc, RZ, 0xc0, !PT ;  /* 0xfffffffc08097812 */ /* 0x000fe200078ec0ff */
[C---:B------:R-:W-:Y:S01]  /*0c00*/  IMAD.IADD R4, R12.reuse, 0x1, -R4 ;  /* 0x000000010c047824 */ /* 0x040fe200078e0a04 */
[----:B------:R-:W-:Y:S02]  /*0c10*/  LOP3.LUT R5, R5, 0xfffffc00, RZ, 0xc0, !PT ;  /* 0xfffffc0005057812 */ /* 0x000fe400078ec0ff */
[----:B------:R-:W-:Y:S01]  /*0c20*/  LOP3.LUT R3, R3, 0x1ffffffe, RZ, 0xc0, !PT ;  /* 0x1ffffffe03037812 */ /* 0x000fe200078ec0ff */
[----:B------:R-:W-:Y:S01]  /*0c30*/  IMAD.IADD R9, R12, 0x1, -R9 ;  /* 0x000000010c097824 */ /* 0x000fe200078e0a09 */
[----:B------:R-:W-:Y:S01]  /*0c40*/  SHF.R.S32.HI R7, RZ, 0x1f, R13 ;  /* 0x0000001fff077819 */ /* 0x000fe2000001140d */
[----:B------:R-:W-:Y:S02]  /*0c50*/  IMAD R4, R4, 0x40, R5 ;  /* 0x0000004004047824 */ /* 0x000fe400078e0205 */
[----:B------:R-:W-:Y:S01]  /*0c60*/  IMAD.IADD R3, R6, 0x1, -R3 ;  /* 0x0000000106037824 */ /* 0x000fe200078e0a03 */
[----:B------:R-:W-:-:S02]  /*0c70*/  LEA.HI R8, R7, R13, RZ, 0x2 ;  /* 0x0000000d07087211 */ /* 0x000fc400078f10ff */
[----:B------:R-:W-:Y:S01]  /*0c80*/  LEA.HI R11, R9, R9, RZ, 0x1 ;  /* 0x00000009090b7211 */ /* 0x000fe200078f08ff */
[----:B------:R-:W-:Y:S01]  /*0c90*/  IMAD R3, R3, 0x8, R4 ;  /* 0x0000000803037824 */ /* 0x000fe200078e0204 */
[--C-:B------:R-:W-:Y:S02]  /*0ca0*/  SHF.R.S32.HI R5, RZ, 0x2, R8.reuse ;  /* 0x00000002ff057819 */ /* 0x100fe40000011408 */
[----:B------:R-:W-:Y:S02]  /*0cb0*/  SHF.R.S32.HI R10, RZ, 0x1f, R8 ;  /* 0x0000001fff0a7819 */ /* 0x000fe40000011408 */
[----:B------:R-:W-:Y:S01]  /*0cc0*/  LOP3.LUT R6, R11, 0x1ffffffe, RZ, 0xc0, !PT ;  /* 0x1ffffffe0b067812 */ /* 0x000fe200078ec0ff */
[----:B------:R0:W-:Y:S01]  /*0cd0*/  STL [R1+0x94], R3 ;  /* 0x0000940301007387 */ /* 0x0001e20000100800 */
[----:B------:R-:W-:Y:S02]  /*0ce0*/  LEA.HI R10, R10, R5, RZ, 0x3 ;  /* 0x000000050a0a7211 */ /* 0x000fe400078f18ff */
[----:B------:R-:W-:Y:S01]  /*0cf0*/  SHF.R.S32.HI R11, RZ, 0x7, R2 ;  /* 0x00000007ff0b7819 */ /* 0x000fe20000011402 */
[----:B------:R-:W-:Y:S01]  /*0d00*/  IMAD.IADD R6, R9, 0x1, -R6 ;  /* 0x0000000109067824 */ /* 0x000fe200078e0a06 */
[----:B------:R-:W-:-:S02]  /*0d10*/  LOP3.LUT R10, R10, 0xfffffff8, RZ, 0xc0, !PT ;  /* 0xfffffff80a0a7812 */ /* 0x000fc400078ec0ff */
[----:B------:R-:W-:Y:S02]  /*0d20*/  LEA.HI R7, R7, R13, RZ, 0x5 ;  /* 0x0000000d07077211 */ /* 0x000fe400078f28ff */
[----:B------:R-:W-:Y:S01]  /*0d30*/  LEA.HI R2, R2, R11, RZ, 0x1 ;  /* 0x0000000b02027211 */ /* 0x000fe200078f08ff */
[----:B------:R-:W-:Y:S01]  /*0d40*/  IMAD.IADD R10, R5, 0x1, -R10 ;  /* 0x00000001050a7824 */ /* 0x000fe200078e0a0a */
[CC--:B0-----:R-:W-:Y:S01]  /*0d50*/  LEA.HI R3, R0.reuse, R12.reuse, RZ, 0x6 ;  /* 0x0000000c00037211 */ /* 0x0c1fe200078f30ff */
[----:B------:R-:W-:Y:S01]  /*0d60*/  IMAD.MOV.U32 R5, RZ, RZ, -0x2 ;  /* 0xfffffffeff057424 */ /* 0x000fe200078e00ff */
[----:B------:R-:W-:Y:S02]  /*0d70*/  LEA.HI R0, R0, R12, RZ, 0x3 ;  /* 0x0000000c00007211 */ /* 0x000fe400078f18ff */
[----:B------:R-:W-:Y:S01]  /*0d80*/  LOP3.LUT R8, R8, 0x7ffffffc, RZ, 0xc0, !PT ;  /* 0x7ffffffc08087812 */ /* 0x000fe200078ec0ff */
[----:B------:R-:W-:Y:S01]  /*0d90*/  IMAD.SHL.U32 R3, R3, 0x8, RZ ;  /* 0x0000000803037824 */ /* 0x000fe200078e00ff */
[----:B------:R-:W-:-:S02]  /*0da0*/  LOP3.LUT R232, R0, 0xfffffff8, RZ, 0xc0, !PT ;  /* 0xfffffff800e87812 */ /* 0x000fc400078ec0ff */
[----:B------:R-:W-:Y:S01]  /*0db0*/  SHF.R.S32.HI R212, RZ, 0x3, R0 ;  /* 0x00000003ffd47819 */ /* 0x000fe20000011400 */
[----:B------:R-:W-:Y:S01]  /*0dc0*/  IMAD.IADD R8, R13, 0x1, -R8 ;  /* 0x000000010d087824 */ /* 0x000fe200078e0a08 */
[----:B------:R-:W-:Y:S01]  /*0dd0*/  SHF.R.S32.HI R7, RZ, 0x5, R7 ;  /* 0x00000005ff077819 */ /* 0x000fe20000011407 */
[----:B------:R-:W-:Y:S01]  /*0de0*/  IMAD.IADD R232, R12, 0x1, -R232 ;  /* 0x000000010ce87824 */ /* 0x000fe200078e0ae8 */
[----:B------:R-:W-:Y:S01]  /*0df0*/  LOP3.LUT R2, R2, 0x3fffffe, RZ, 0xc0, !PT ;  /* 0x03fffffe02027812 */ /* 0x000fe200078ec0ff */
[----:B------:R-:W-:Y:S01]  /*0e00*/  VIADD R9, R212, 0x20 ;  /* 0x00000020d4097836 */ /* 0x000fe20000000000 */
[----:B------:R-:W-:Y:S01]  /*0e10*/  LOP3.LUT R227, R3, 0xfffffe00, RZ, 0xc0, !PT ;  /* 0xfffffe0003e37812 */ /* 0x000fe200078ec0ff */
[----:B------:R-:W-:Y:S02]  /*0e20*/  IMAD R7, R7, 0x10, R10 ;  /* 0x0000001007077824 */ /* 0x000fe400078e020a */
[----:B------:R-:W-:Y:S01]  /*0e30*/  IMAD.IADD R2, R11, 0x1, -R2 ;  /* 0x000000010b027824 */ /* 0x000fe200078e0a02 */
[----:B------:R-:W-:Y:S01]  /*0e40*/  SHF.R.S32.HI R0, RZ, 0x1f, R9 ;  /* 0x0000001fff007819 */ /* 0x000fe20000011409 */
[----:B------:R-:W-:-:S02]  /*0e50*/  IMAD.SHL.U32 R22, R232, 0x4, RZ ;  /* 0x00000004e8167824 */ /* 0x000fc400078e00ff */
[----:B------:R-:W-:Y:S01]  /*0e60*/  IMAD R4, R8, R5, 0x50 ;  /* 0x0000005008047424 */ /* 0x000fe200078e0205 */
[----:B------:R-:W-:Y:S01]  /*0e70*/  LEA.HI R0, R0, R9, RZ, 0x3 ;  /* 0x0000000900007211 */ /* 0x000fe200078f18ff */
[----:B------:R-:W-:Y:S02]  /*0e80*/  IMAD R10, R2, 0x40, R7 ;  /* 0x00000040020a7824 */ /* 0x000fe400078e0207 */
[C---:B------:R-:W-:Y:S01]  /*0e90*/  VIADD R8, R212.reuse, 0x40 ;  /* 0x00000040d4087836 */ /* 0x040fe20000000000 */
[----:B------:R0:W-:Y:S01]  /*0ea0*/  STL [R1+0x8c], R4 ;  /* 0x00008c0401007387 */ /* 0x0001e20000100800 */
[----:B------:R-:W-:Y:S02]  /*0eb0*/  VIADD R7, R212, 0x60 ;  /* 0x00000060d4077836 */ /* 0x000fe40000000000 */
[----:B------:R-:W-:Y:S01]  /*0ec0*/  VIADD R214, R22, 0x40 ;  /* 0x0000004016d67836 */ /* 0x000fe20000000000 */
[----:B------:R-:W-:Y:S01]  /*0ed0*/  SHF.R.S32.HI R2, RZ, 0x1f, R8 ;  /* 0x0000001fff027819 */ /* 0x000fe20000011408 */
[----:B------:R-:W-:Y:S01]  /*0ee0*/  IMAD.SHL.U32 R0, R0, 0x40, RZ ;  /* 0x0000004000007824 */ /* 0x000fe200078e00ff */
[----:B------:R-:W-:Y:S01]  /*0ef0*/  SHF.R.S32.HI R5, RZ, 0x1f, R7 ;  /* 0x0000001fff057819 */ /* 0x000fe20000011407 */
[----:B------:R-:W-:Y:S01]  /*0f00*/  IMAD.IADD R213, R22, 0x1, R214 ;  /* 0x0000000116d57824 */ /* 0x000fe200078e02d6 */
[----:B------:R-:W-:Y:S01]  /*0f10*/  LEA.HI R2, R2, R8, RZ, 0x3 ;  /* 0x0000000802027211 */ /* 0x000fe200078f18ff */
[----:B------:R-:W-:Y:S01]  /*0f20*/  IMAD.SHL.U32 R16, R212, 0x40, RZ ;  /* 0x00000040d4107824 */ /* 0x000fe200078e00ff */
[----:B------:R-:W-:Y:S01]  /*0f30*/  LEA.HI R5, R5, R7, RZ, 0x3 ;  /* 0x0000000705057211 */ /* 0x000fe200078f18ff */
[----:B0-----:R-:W-:Y:S01]  /*0f40*/  IMAD.SHL.U32 R4, R7, 0x40, RZ ;  /* 0x0000004007047824 */ /* 0x001fe200078e00ff */
[----:B------:R-:W-:Y:S01]  /*0f50*/  LOP3.LUT R226, R0, 0xfffffe00, RZ, 0xc0, !PT ;  /* 0xfffffe0000e27812 */ /* 0x000fe200078ec0ff */
[----:B------:R-:W-:Y:S01]  /*0f60*/  IMAD.SHL.U32 R2, R2, 0x40, RZ ;  /* 0x0000004002027824 */ /* 0x000fe200078e00ff */
[----:B------:R-:W-:Y:S01]  /*0f70*/  LOP3.LUT R3, R16, 0x1c0, RZ, 0xc0, !PT ;  /* 0x000001c010037812 */ /* 0x000fe200078ec0ff */
[----:B------:R-:W-:Y:S01]  /*0f80*/  IMAD.SHL.U32 R5, R5, 0x40, RZ ;  /* 0x0000004005057824 */ /* 0x000fe200078e00ff */
[----:B------:R-:W-:Y:S01]  /*0f90*/  LOP3.LUT R15, R4, 0x1c0, RZ, 0xc0, !PT ;  /* 0x000001c0040f7812 */ /* 0x000fe200078ec0ff */
[----:B------:R-:W-:Y:S01]  /*0fa0*/  IMAD.SHL.U32 R223, R9, 0x40, RZ ;  /* 0x0000004009df7824 */ /* 0x000fe200078e00ff */
[----:B------:R-:W-:Y:S01]  /*0fb0*/  SHF.R.S32.HI R4, RZ, 0x1f, R213 ;  /* 0x0000001fff047819 */ /* 0x000fe200000114d5 */
[----:B------:R-:W-:Y:S01]  /*0fc0*/  IMAD.SHL.U32 R222, R8, 0x40, RZ ;  /* 0x0000004008de7824 */ /* 0x000fe200078e00ff */
[----:B------:R-:W-:Y:S01]  /*0fd0*/  LOP3.LUT R225, R2, 0xfffffe00, RZ, 0xc0, !PT ;  /* 0xfffffe0002e17812 */ /* 0x000fe200078ec0ff */
[----:B------:R-:W-:Y:S01]  /*0fe0*/  STL [R1+0x88], R10 ;  /* 0x0000880a01007387 */ /* 0x000fe20000100800 */
[-C--:B------:R-:W-:Y:S01]  /*0ff0*/  LEA.HI R0, R4, R213.reuse, RZ, 0x6 ;  /* 0x000000d504007211 */ /* 0x080fe200078f30ff */
[----:B------:R-:W-:Y:S01]  /*1000*/  VIADD R215, R22, 0x20 ;  /* 0x0000002016d77836 */ /* 0x000fe20000000000 */
[----:B------:R-:W-:Y:S01]  /*1010*/  LEA.HI R4, R4, R213, RZ, 0x3 ;  /* 0x000000d504047211 */ /* 0x000fe200078f18ff */
[----:B------:R-:W-:Y:S01]  /*1020*/  VIADD R216, R22, 0x60 ;  /* 0x0000006016d87836 */ /* 0x000fe20000000000 */
[----:B------:R-:W-:Y:S01]  /*1030*/  LOP3.LUT R11, R5, 0xfffffe00, RZ, 0xc0, !PT ;  /* 0xfffffe00050b7812 */ /* 0x000fe200078ec0ff */
[----:B------:R-:W-:Y:S01]  /*1040*/  IMAD.SHL.U32 R2, R0, 0x80, RZ ;  /* 0x0000008000027824 */ /* 0x000fe200078e00ff */
[----:B------:R-:W-:-:S02]  /*1050*/  LOP3.LUT R0, R4, 0x38, RZ, 0xc0, !PT ;  /* 0x0000003804007812 */ /* 0x000fc400078ec0ff */
[----:B------:R-:W-:Y:S01]  /*1060*/  LOP3.LUT R223, R223, 0x1c0, RZ, 0xc0, !PT ;  /* 0x000001c0dfdf7812 */ /* 0x000fe200078ec0ff */
[----:B------:R-:W-:Y:S01]  /*1070*/  STL [R1+0x68], R11 ;  /* 0x0000680b01007387 */ /* 0x000fe20000100800 */
[----:B------:R-:W-:Y:S02]  /*1080*/  LOP3.LUT R222, R222, 0x1c0, RZ, 0xc0, !PT ;  /* 0x000001c0dede7812 */ /* 0x000fe400078ec0ff */
[----:B------:R-:W-:Y:S01]  /*1090*/  LOP3.LUT R5, R0, 0x1c0, R16, 0xf8, !PT ;  /* 0x000001c000057812 */ /* 0x000fe200078ef810 */
[----:B------:R-:W-:Y:S01]  /*10a0*/  IMAD.U32 R0, RZ, RZ, UR5 ;  /* 0x00000005ff007e24 */ /* 0x000fe2000f8e00ff */
[----:B------:R-:W-:Y:S01]  /*10b0*/  SHF.R.S32.HI R0, RZ, 0x1f, R212 ;  /* 0x0000001fff007819 */ /* 0x000fe200000114d4 */
[----:B------:R-:W-:Y:S01]  /*10c0*/  IMAD.SHL.U32 R16, R232, 0x8, RZ ;  /* 0x00000008e8107824 */ /* 0x000fe200078e00ff */
[----:B------:R-:W-:Y:S01]  /*10d0*/  SHF.R.U32.HI R228, RZ, 0x3, R3 ;  /* 0x00000003ffe47819 */ /* 0x000fe20000011603 */
[----:B------:R-:W-:Y:S01]  /*10e0*/  IMAD.U32 R0, RZ, RZ, UR4 ;  /* 0x00000004ff007e24 */ /* 0x000fe2000f8e00ff */
[----:B------:R-:W-:Y:S01]  /*10f0*/  SHF.R.U32.HI R14, RZ, 0x3, R223 ;  /* 0x00000003ff0e7819 */ /* 0x000fe200000116df */
[C---:B------:R-:W-:Y:S01]  /*1100*/  VIADD R218, R16.reuse, 0x80 ;  /* 0x0000008010da7836 */ /* 0x040fe20000000000 */
[----:B------:R-:W-:Y:S01]  /*1110*/  SHF.R.U32.HI R13, RZ, 0x3, R222 ;  /* 0x00000003ff0d7819 */ /* 0x000fe200000116de */
[----:B------:R-:W-:Y:S01]  /*1120*/  VIADD R219, R16, 0xc0 ;  /* 0x000000c010db7836 */ /* 0x000fe20000000000 */
[----:B------:R-:W-:Y:S01]  /*1130*/  SHF.R.U32.HI R12, RZ, 0x3, R15 ;  /* 0x00000003ff0c7819 */ /* 0x000fe2000001160f */
[----:B------:R0:W-:Y:S01]  /*1140*/  STL [R1+0x64], R0 ;  /* 0x0000640001007387 */ /* 0x0001e20000100800 */
[----:B------:R-:W-:-:S02]  /*1150*/  LOP3.LUT R7, R223, 0x38, R4, 0xf8, !PT ;  /* 0x00000038df077812 */ /* 0x000fc400078ef804 */
[--C-:B------:R-:W-:Y:S02]  /*1160*/  LOP3.LUT R8, R222, 0x38, R4.reuse, 0xf8, !PT ;  /* 0x00000038de087812 */ /* 0x100fe400078ef804 */
[----:B------:R-:W-:Y:S02]  /*1170*/  LOP3.LUT R9, R15, 0x38, R4, 0xf8, !PT ;  /* 0x000000380f097812 */ /* 0x000fe400078ef804 */
[----:B------:R-:W-:Y:S02]  /*1180*/  LOP3.LUT R229, R3, 0x38, R16, 0xf8, !PT ;  /* 0x0000003803e57812 */ /* 0x000fe400078ef810 */
[----:B------:R-:W-:Y:S02]  /*1190*/  LOP3.LUT R2, R2, 0xffffe000, RZ, 0xc0, !PT ;  /* 0xffffe00002027812 */ /* 0x000fe400078ec0ff */
[----:B------:R-:W-:Y:S02]  /*11a0*/  LOP3.LUT R7, R7, R14, RZ, 0x3c, !PT ;  /* 0x0000000e07077212 */ /* 0x000fe400078e3cff */
[----:B------:R-:W-:-:S02]  /*11b0*/  LOP3.LUT R8, R8, R13, RZ, 0x3c, !PT ;  /* 0x0000000d08087212 */ /* 0x000fc400078e3cff */
[----:B------:R-:W-:Y:S02]  /*11c0*/  LOP3.LUT R9, R9, R12, RZ, 0x3c, !PT ;  /* 0x0000000c09097212 */ /* 0x000fe400078e3cff */
[----:B------:R-:W-:Y:S02]  /*11d0*/  LOP3.LUT R5, R5, R228, RZ, 0x3c, !PT ;  /* 0x000000e405057212 */ /* 0x000fe400078e3cff */
[--C-:B------:R-:W-:Y:S02]  /*11e0*/  LOP3.LUT R3, R223, 0x38, R16.reuse, 0xf8, !PT ;  /* 0x00000038df037812 */ /* 0x100fe400078ef810 */
[----:B0-----:R-:W-:Y:S02]  /*11f0*/  LOP3.LUT R0, R222, 0x38, R16, 0xf8, !PT ;  /* 0x00000038de007812 */ /* 0x001fe400078ef810 */
[-C--:B------:R-:W-:Y:S02]  /*1200*/  IADD3 R7, R7, R2.reuse, R226 ;  /* 0x0000000207077210 */ /* 0x080fe40007ffe0e2 */
[----:B------:R-:W-:-:S02]  /*1210*/  IADD3 R8, R8, R2, R225 ;  /* 0x0000000208087210 */ /* 0x000fc40007ffe0e1 */
[-C--:B------:R-:W-:Y:S02]  /*1220*/  IADD3 R9, R9, R2.reuse, R11 ;  /* 0x0000000209097210 */ /* 0x080fe40007ffe00b */
[----:B------:R-:W-:Y:S02]  /*1230*/  IADD3 R5, R5, R2, R227 ;  /* 0x0000000205057210 */ /* 0x000fe40007ffe0e3 */
[----:B------:R-:W-:Y:S02]  /*1240*/  LOP3.LUT R3, R226, R3, R14, 0xf6, !PT ;  /* 0x00000003e2037212 */ /* 0x000fe400078ef60e */
[----:B------:R-:W-:Y:S02]  /*1250*/  LOP3.LUT R2, R15, 0x38, R16, 0xf8, !PT ;  /* 0x000000380f027812 */ /* 0x000fe400078ef810 */
[----:B------:R-:W-:Y:S02]  /*1260*/  LOP3.LUT R0, R225, R0, R13, 0xf6, !PT ;  /* 0x00000000e1007212 */ /* 0x000fe400078ef60d */
[----:B------:R-:W-:-:S02]  /*1270*/  SHF.R.S32.HI R234, RZ, 0x3, R4 ;  /* 0x00000003ffea7819 */ /* 0x000fc40000011404 */
[----:B------:R-:W-:Y:S02]  /*1280*/  LOP3.LUT R235, R4, 0xfffffff8, RZ, 0xc0, !PT ;  /* 0xfffffff804eb7812 */ /* 0x000fe400078ec0ff */
[----:B------:R-:W-:Y:S02]  /*1290*/  LEA R4, R3, UR4, 0x1 ;  /* 0x0000000403047c11 */ /* 0x000fe4000f8e08ff */
[----:B------:R-:W-:Y:S02]  /*12a0*/  LOP3.LUT R2, R11, R2, R12, 0xf6, !PT ;  /* 0x000000020b027212 */ /* 0x000fe400078ef60c */
[----:B------:R-:W-:Y:S01]  /*12b0*/  LEA R0, R0, UR4, 0x1 ;  /* 0x0000000400007c11 */ /* 0x000fe2000f8e08ff */
[----:B------:R-:W-:Y:S01]  /*12c0*/  STL [R1+0x80], R4 ;  /* 0x0000800401007387 */ /* 0x000fe20000100800 */
[----:B------:R-:W-:Y:S01]  /*12d0*/  LEA R3, R2, UR4, 0x1 ;  /* 0x0000000402037c11 */ /* 0x000fe2000f8e08ff */
[----:B------:R-:W-:Y:S01]  /*12e0*/  IMAD R2, R6, 0x8, R10 ;  /* 0x0000000806027824 */ /* 0x000fe200078e020a */
[----:B------:R-:W-:Y:S01]  /*12f0*/  SHF.R.S32.HI R17, RZ, 0x1f, R16 ;  /* 0x0000001fff117819 */ /* 0x000fe20000011410 */
[----:B------:R0:W-:Y:S01]  /*1300*/  STL [R1+0x78], R0 ;  /* 0x0000780001007387 */ /* 0x0001e20000100800 */
[----:B------:R-:W-:-:S03]  /*1310*/  LOP3.LUT R229, R227, R229, R228, 0xf6, !PT ;  /* 0x000000e5e3e57212 */ /* 0x000fc600078ef6e4 */
[----:B------:R1:W-:Y:S04]  /*1320*/  STL [R1+0x70], R3 ;  /* 0x0000700301007387 */ /* 0x0003e80000100800 */
[----:B------:R2:W-:Y:S01]  /*1330*/  STL [R1+0x90], R2 ;  /* 0x0000900201007387 */ /* 0x0005e20000100800 */
[----:B0-----:R-:W-:Y:S02]  /*1340*/  LEA R0, R7, UR4, 0x1 ;  /* 0x0000000407007c11 */ /* 0x001fe4000f8e08ff */
[----:B-1----:R-:W-:-:S03]  /*1350*/  LEA R3, R8, UR4, 0x1 ;  /* 0x0000000408037c11 */ /* 0x002fc6000f8e08ff */
[----:B------:R0:W-:Y:S01]  /*1360*/  STL [R1+0x7c], R0 ;  /* 0x00007c0001007387 */ /* 0x0001e20000100800 */
[----:B--2---:R-:W-:-:S03]  /*1370*/  LEA R2, R9, UR4, 0x1 ;  /* 0x0000000409027c11 */ /* 0x004fc6000f8e08ff */
[----:B------:R1:W-:Y:S01]  /*1380*/  STL [R1+0x74], R3 ;  /* 0x0000740301007387 */ /* 0x0003e20000100800 */
[----:B0-----:R-:W-:-:S05]  /*1390*/  LEA R0, R5, UR4, 0x1 ;  /* 0x0000000405007c11 */ /* 0x001fca000f8e08ff */
[----:B------:R1:W-:Y:S04]  /*13a0*/  STL [R1+0x84], R0 ;  /* 0x0000840001007387 */ /* 0x0003e80000100800 */
[----:B------:R1:W-:Y:S02]  /*13b0*/  STL [R1+0x6c], R2 ;  /* 0x00006c0201007387 */ /* 0x0003e40000100800 */
.L_x_870:
[----:B0-----:R-:W0:Y:S01]  /*13c0*/  LDC.64 R230, c[0x0][0xc88] ;  /* 0x00032200ffe67b82 */ /* 0x001e220000000a00 */
[----:B------:R-:W-:Y:S01]  /*13d0*/  ULDC.64 UR10, c[0x0][0x208] ;  /* 0x00008200000a7ab9 */ /* 0x000fe20000000a00 */
[----:B------:R-:W-:Y:S01]  /*13e0*/  ULDC.64 UR4, c[0x0][0xa28] ;  /* 0x00028a0000047ab9 */ /* 0x000fe20000000a00 */
[----:B------:R-:W-:Y:S01]  /*13f0*/  ULDC.64 UR8, c[0x0][0xa18] ;  /* 0x0002860000087ab9 */ /* 0x000fe20000000a00 */
[----:B------:R-:W-:Y:S01]  /*1400*/  ULDC.64 UR6, c[0x0][0xa08] ;  /* 0x0002820000067ab9 */ /* 0x000fe20000000a00 */
[----:B0-----:R-:W-:-:S06]  /*1410*/  IMAD.WIDE R230, R123, 0x4, R230 ;  /* 0x000000047be67825 */ /* 0x001fcc00078e02e6 */
[----:B------:R0:W1:Y:S01]  /*1420*/  LDG.E R230, desc[UR10][R230.64] ;  /* 0x0000000ae6e67981 */ /* 0x000062000c1e1900 */
[----:B------:R-:W-:Y:S01]  /*1430*/  ISETP.NE.U32.AND P2, PT, RZ, UR4, PT ;  /* 0x00000004ff007c0c */ /* 0x000fe2000bf45070 */
[----:B------:R-:W-:Y:S01]  /*1440*/  IMAD.MOV.U32 R9, RZ, RZ, RZ ;  /* 0x000000ffff097224 */ /* 0x000fe200078e00ff */
[----:B------:R-:W-:Y:S01]  /*1450*/  ISETP.NE.U32.AND P1, PT, RZ, UR8, PT ;  /* 0x00000008ff007c0c */ /* 0x000fe2000bf25070 */
[----:B------:R-:W-:Y:S01]  /*1460*/  IMAD.MOV.U32 R113, RZ, RZ, RZ ;  /* 0x000000ffff717224 */ /* 0x000fe200078e00ff */
[----:B------:R-:W-:Y:S02]  /*1470*/  ISETP.NE.AND.EX P2, PT, RZ, UR5, PT, P2 ;  /* 0x00000005ff007c0c */ /* 0x000fe4000bf45320 */
[----:B------:R-:W-:Y:S02]  /*1480*/  ISETP.NE.AND.EX P1, PT, RZ, UR9, PT, P1 ;  /* 0x00000009ff007c0c */ /* 0x000fe4000bf25310 */
[----:B------:R-:W-:-:S04]  /*1490*/  ISETP.NE.U32.AND P0, PT, RZ, UR6, PT ;  /* 0x00000006ff007c0c */ /* 0x000fc8000bf05070 */
[----:B------:R-:W-:Y:S01]  /*14a0*/  ISETP.NE.AND.EX P0, PT, RZ, UR7, PT, P0 ;  /* 0x00000007ff007c0c */ /* 0x000fe2000bf05300 */
[----:B------:R-:W-:Y:S02]  /*14b0*/  IMAD.MOV.U32 R237, RZ, RZ, R121 ;  /* 0x000000ffffed7224 */ /* 0x000fe400078e0079 */
[----:B0-----:R-:W-:Y:S01]  /*14c0*/  IMAD.MOV.U32 R231, RZ, RZ, R122 ;  /* 0x000000ffffe77224 */ /* 0x001fe200078e007a */
[----:B-1----:R-:W-:Y:S01]  /*14d0*/  SHF.R.S32.HI R0, RZ, 0x1f, R230 ;  /* 0x0000001fff007819 */ /* 0x002fe200000114e6 */
[C---:B------:R-:W-:Y:S01]  /*14e0*/  IMAD.SHL.U32 R233, R230.reuse, 0x4, RZ ;  /* 0x00000004e6e97824 */ /* 0x040fe200078e00ff */
[C---:B------:R-:W-:Y:S01]  /*14f0*/  @P2 LEA R2, P3, R230.reuse, UR4, 0x2 ;  /* 0x00000004e6022c11 */ /* 0x040fe2000f8610ff */
[----:B------:R-:W-:Y:S01]  /*1500*/  ULDC UR4, c[0x0][0x288] ;  /* 0x0000a20000047ab9 */ /* 0x000fe20000000800 */
[C-C-:B------:R-:W-:Y:S01]  /*1510*/  SHF.L.U64.HI R27, R230.reuse, 0x2, R0.reuse ;  /* 0x00000002e61b7819 */ /* 0x140fe20000010200 */
[----:B------:R0:W-:Y:S01]  /*1520*/  STL [R1+0x60], R0 ;  /* 0x0000600001007387 */ /* 0x0001e20000100800 */
[----:B----4-:R-:W-:Y:S01]  /*1530*/  @P2 LEA.HI.X R3, R230, UR5, R0, 0x2, P3 ;  /* 0x00000005e6032c11 */ /* 0x010fe200098f1400 */
[----:B------:R-:W-:Y:S01]  /*1540*/  IMAD.U32 R177, RZ, RZ, UR4 ;  /* 0x00000004ffb17e24 */ /* 0x000fe2000f8e00ff */
[----:B------:R-:W-:Y:S01]  /*1550*/  ULDC.64 UR4, c[0x0][0x418] ;  /* 0x0001060000047ab9 */ /* 0x000fe20000000a00 */
[C---:B------:R-:W-:Y:S01]  /*1560*/  IADD3 R6, P4, R233.reuse, UR6, RZ ;  /* 0x00000006e9067c10 */ /* 0x040fe2000ff9e0ff */
[----:B------:R-:W-:Y:S01]  /*1570*/  UISETP.NE.U32.AND UP0, UPT, UR4, URZ, UPT ;  /* 0x0000003f0400728c */ /* 0x000fe2000bf05070 */
[----:B------:R0:W5:Y:S01]  /*1580*/  @P2 LDG.E R9, desc[UR10][R2.64] ;  /* 0x0000000a02092981 */ /* 0x000162000c1e1900 */
[----:B--23--:R-:W-:Y:S01]  /*1590*/  @P1 IADD3 R4, P2, R233, UR8, RZ ;  /* 0x00000008e9041c10 */ /* 0x00cfe2000ff5e0ff */
[----:B------:R-:W-:Y:S01]  /*15a0*/  ULDC UR4, c[0x0][0x424] ;  /* 0x0001090000047ab9 */ /* 0x000fe20000000800 */
[----:B------:R-:W-:Y:S01]  /*15b0*/  UISETP.NE.AND.EX UP0, UPT, UR5, URZ, UPT, UP0 ;  /* 0x0000003f0500728c */ /* 0x000fe2000bf05300 */
[C---:B------:R-:W-:Y:S01]  /*15c0*/  IADD3.X R7, R27.reuse, UR7, RZ, P4, !PT ;  /* 0x000000071b077c10 */ /* 0x040fe2000a7fe4ff */
[----:B------:R-:W-:Y:S01]  /*15d0*/  ULDC.64 UR6, c[0x0][0xa20] ;  /* 0x0002880000067ab9 */ /* 0x000fe20000000a00 */
[----:B------:R-:W-:Y:S01]  /*15e0*/  @P1 IADD3.X R5, R27, UR9, RZ, P2, !PT ;  /* 0x000000091b051c10 */ /* 0x000fe200097fe4ff */
[----:B------:R-:W-:Y:S01]  /*15f0*/  USEL UR4, UR4, 0x1, UP0 ;  /* 0x0000000104047887 */ /* 0x000fe20008000000 */
[----:B------:R-:W-:Y:S01]  /*1600*/  ISETP.NE.U32.AND P2, PT, RZ, UR6, PT ;  /* 0x00000006ff007c0c */ /* 0x000fe2000bf45070 */
[----:B------:R-:W-:Y:S01]  /*1610*/  ULDC UR5, c[0x0][0x2f0] ;  /* 0x0000bc0000057ab9 */ /* 0x000fe20000000800 */
[----:B------:R0:W5:Y:S01]  /*1620*/  @P0 LDG.E R113, desc[UR10][R6.64] ;  /* 0x0000000a06710981 */ /* 0x000162000c1e1900 */
[----:B------:R-:W-:Y:S01]  /*1630*/  UIMAD UR4, UR4, UR5, URZ ;  /* 0x00000005040472a4 */ /* 0x000fe2000f8e023f */
[----:B------:R-:W-:-:S02]  /*1640*/  ISETP.NE.AND.EX P2, PT, RZ, UR7, PT, P2 ;  /* 0x00000007ff007c0c */ /* 0x000fc4000bf45320 */
[----:B------:R0:W5:Y:S01]  /*1650*/  @P1 LDG.E R177, desc[UR10][R4.64] ;  /* 0x0000000a04b11981 */ /* 0x000162000c1e1900 */
[----:B------:R-:W-:Y:S01]  /*1660*/  ULDC UR5, c[0x0][0x348] ;  /* 0x0000d20000057ab9 */ /* 0x000fe20000000800 */
[----:B------:R-:W-:Y:S01]  /*1670*/  IMAD.MOV.U32 R25, RZ, RZ, R230 ;  /* 0x000000ffff197224 */ /* 0x000fe200078e00e6 */
[----:B------:R-:W-:Y:S08]  /*1680*/  @P1 BRA `(.L_x_646) ;  /* 0x0000000000281947 */ /* 0x000ff00003800000 */
[----:B------:R-:W-:Y:S02]  /*1690*/  ULDC.64 UR8, c[0x0][0xa00] ;  /* 0x0002800000087ab9 */ /* 0x000fe40000000a00 */
[----:B------:R-:W-:-:S04]  /*16a0*/  ISETP.NE.U32.AND P1, PT, RZ, UR8, PT ;  /* 0x00000008ff007c0c */ /* 0x000fc8000bf25070 */
[----:B------:R-:W-:-:S13]  /*16b0*/  ISETP.NE.AND.EX P1, PT, RZ, UR9, PT, P1 ;  /* 0x00000009ff007c0c */ /* 0x000fda000bf25310 */
[----:B------:R-:W-:Y:S05]  /*16c0*/  @!P1 BRA `(.L_x_646) ;  /* 0x0000000000189947 */ /* 0x000fea0003800000 */
[----:B0-----:R-:W0:Y:S01]  /*16d0*/  LDC.64 R2, c[0x0][0xa00] ;  /* 0x00028000ff027b82 */ /* 0x001e220000000a00 */
[----:B------:R-:W-:Y:S01]  /*16e0*/  ULDC.64 UR8, c[0x0][0x208] ;  /* 0x0000820000087ab9 */ /* 0x000fe20000000a00 */
[----:B0-----:R-:W-:-:S05]  /*16f0*/  IMAD.WIDE R2, R25, 0x4, R2 ;  /* 0x0000000419027825 */ /* 0x001fca00078e0202 */
[----:B-----5:R-:W2:Y:S04]  /*1700*/  LDG.E R177, desc[UR8][R2.64] ;  /* 0x0000000802b17981 */ /* 0x020ea8000c1e1900 */
[----:B------:R-:W2:Y:S02]  /*1710*/  LDG.E R0, desc[UR8][R2.64+0x4] ;  /* 0x0000040802007981 */ /* 0x000ea4000c1e1900 */
[----:B--2---:R-:W-:-:S07]  /*1720*/  IMAD.IADD R177, R0, 0x1, -R177 ;  /* 0x0000000100b17824 */ /* 0x004fce00078e0ab1 */
.L_x_646:
[----:B0-----:R-:W-:Y:S02]  /*1730*/  IMAD.U32 R2, RZ, RZ, UR5 ;  /* 0x00000005ff027e24 */ /* 0x001fe4000f8e00ff */
[----:B------:R-:W-:Y:S01]  /*1740*/  IMAD.U32 R26, RZ, RZ, UR4 ;  /* 0x00000004ff1a7e24 */ /* 0x000fe2000f8e00ff */
[----:B------:R-:W-:Y:S06]  /*1750*/  @!P2 BRA `(.L_x_647) ;  /* 0x000000000014a947 */ /* 0x000fec0003800000 */
[----:B------:R-:W-:Y:S01]  /*1760*/  IADD3 R4, P0, R233, UR6, RZ ;  /* 0x00000006e9047c10 */ /* 0x000fe2000ff1e0ff */
[----:B------:R-:W-:-:S03]  /*1770*/  ULDC.64 UR4, c[0x0][0x208] ;  /* 0x0000820000047ab9 */ /* 0x000fc60000000a00 */
[----:B------:R-:W-:-:S05]  /*1780*/  IADD3.X R5, R27, UR7, RZ, P0, !PT ;  /* 0x000000071b057c10 */ /* 0x000fca00087fe4ff */
[----:B------:R0:W5:Y:S01]  /*1790*/  LDG.E R26, desc[UR4][R4.64] ;  /* 0x00000004041a7981 */ /* 0x000162000c1e1900 */
[----:B------:R-:W-:Y:S05]  /*17a0*/  BRA `(.L_x_648) ;  /* 0x0000000000147947 */ /* 0x000fea0003800000 */
.L_x_647:
[----:B------:R-:W-:Y:S05]  /*17b0*/  @!P0 BRA `(.L_x_648) ;  /* 0x0000000000108947 */ /* 0x000fea0003800000 */
[----:B------:R-:W-:Y:S02]  /*17c0*/  ULDC.64 UR4, c[0x0][0x208] ;  /* 0x0000820000047ab9 */ /* 0x000fe40000000a00 */
[----:B------:R-:W2:Y:S04]  /*17d0*/  LDG.E R3, desc[UR4][R6.64] ;  /* 0x0000000406037981 */ /* 0x000ea8000c1e1900 */
[----:B------:R-:W2:Y:S02]  /*17e0*/  LDG.E R26, desc[UR4][R6.64+0x4] ;  /* 0x00000404061a7981 */ /* 0x000ea4000c1e1900 */
[----:B--2---:R-:W-:-:S07]  /*17f0*/  IMAD.IADD R26, R26, 0x1, -R3 ;  /* 0x000000011a1a7824 */ /* 0x004fce00078e0a03 */
.L_x_648:
[----:B------:R-:W-:Y:S01]  /*1800*/  ULDC.64 UR4, c[0x0][0xa10] ;  /* 0x0002840000047ab9 */ /* 0x000fe20000000a00 */
[----:B------:R-:W-:Y:S01]  /*1810*/  ULDC.64 UR6, c[0x0][0x208] ;  /* 0x0000820000067ab9 */ /* 0x000fe20000000a00 */
[----:B------:R-:W-:-:S04]  /*1820*/  ISETP.NE.U32.AND P0, PT, RZ, UR4, PT ;  /* 0x00000004ff007c0c */ /* 0x000fc8000bf05070 */
[----:B------:R-:W-:Y:S01]  /*1830*/  ISETP.NE.AND.EX P0, PT, RZ, UR5, PT, P0 ;  /* 0x00000005ff007c0c */ /* 0x000fe2000bf05300 */
[----:B-----5:R-:W-:Y:S01]  /*1840*/  IMAD.IADD R9, R26, 0x1, -R9 ;  /* 0x000000011a097824 */ /* 0x020fe200078e0a09 */
[----:B------:R-:W-:-:S11]  /*1850*/  ULDC.64 UR4, c[0x0][0xa30] ;  /* 0x00028c0000047ab9 */ /* 0x000fd60000000a00 */
[----:B0-----:R-:W0:Y:S02]  /*1860*/  @P0 LDC.64 R4, c[0x0][0xa10] ;  /* 0x00028400ff040b82 */ /* 0x001e240000000a00 */
[----:B0-----:R-:W-:-:S05]  /*1870*/  @P0 IMAD.WIDE R4, R25, 0x4, R4 ;  /* 0x0000000419040825 */ /* 0x001fca00078e0204 */
[----:B------:R-:W2:Y:S04]  /*1880*/  @P0 LDG.E R0, desc[UR6][R4.64] ;  /* 0x0000000604000981 */ /* 0x000ea8000c1e1900 */
[----:B------:R0:W2:Y:S01]  /*1890*/  @P0 LDG.E R3, desc[UR6][R4.64+0x4] ;  /* 0x0000040604030981 */ /* 0x0000a2000c1e1900 */
[----:B------:R-:W-:Y:S01]  /*18a0*/  ISETP.NE.U32.AND P1, PT, RZ, UR4, PT ;  /* 0x00000004ff007c0c */ /* 0x000fe2000bf25070 */
[----:B------:R-:W-:-:S03]  /*18b0*/  IMAD.MOV.U32 R144, RZ, RZ, R26 ;  /* 0x000000ffff907224 */ /* 0x000fc600078e001a */
[----:B------:R-:W-:Y:S01]  /*18c0*/  ISETP.NE.AND.EX P1, PT, RZ, UR5, PT, P1 ;  /* 0x00000005ff007c0c */ /* 0x000fe2000bf25310 */
[----:B0-----:R-:W-:-:S05]  /*18d0*/  IMAD.MOV R4, RZ, RZ, -R9 ;  /* 0x000000ffff047224 */ /* 0x001fca00078e0a09 */
[----:B------:R-:W-:-:S07]  /*18e0*/  VIMNMX R4, RZ, R4, !PT ;  /* 0x00000004ff047248 */ /* 0x000fce0007fe0100 */
[----:B------:R-:W-:-:S04]  /*18f0*/  @P1 IADD3 R6, P2, R233, UR4, RZ ;  /* 0x00000004e9061c10 */ /* 0x000fc8000ff5e0ff */
[----:B------:R-:W-:Y:S02]  /*1900*/  @P1 IADD3.X R7, R27, UR5, RZ, P2, !PT ;  /* 0x000000051b071c10 */ /* 0x000fe400097fe4ff */
[----:B------:R-:W-:-:S03]  /*1910*/  PLOP3.LUT P2, PT, PT, PT, PT, 0x80, 0x0 ;  /* 0x000000000000781c */ /* 0x000fc60003f4f070 */
[----:B------:R0:W5:Y:S01]  /*1920*/  @P1 LDG.E R144, desc[UR6][R6.64] ;  /* 0x0000000606901981 */ /* 0x000162000c1e1900 */
[----:B--2---:R-:W-:-:S04]  /*1930*/  @P0 IMAD.IADD R2, R3, 0x1, -R0 ;  /* 0x0000000103020824 */ /* 0x004fc800078e0a00 */
[----:B------:R-:W-:-:S04]  /*1940*/  IMAD.IADD R178, R9, 0x1, R2 ;  /* 0x0000000109b27824 */ /* 0x000fc800078e0202 */
[----:B------:R-:W-:-:S04]  /*1950*/  VIADD R0, R178, 0x4f ;  /* 0x0000004fb2007836 */ /* 0x000fc80000000000 */
[----:B------:R-:W-:-:S05]  /*1960*/  IMAD.HI R0, R0, 0x66666667, RZ ;  /* 0x6666666700007827 */ /* 0x000fca00078e02ff */
[----:B------:R-:W-:-:S04]  /*1970*/  SHF.R.U32.HI R179, RZ, 0x1f, R0 ;  /* 0x0000001fffb37819 */ /* 0x000fc80000011600 */
[----:B------:R-:W-:-:S05]  /*1980*/  LEA.HI.SX32 R179, R0, R179, 0x1b ;  /* 0x000000b300b37211 */ /* 0x000fca00078fdaff */
[----:B------:R-:W-:-:S05]  /*1990*/  IMAD R3, R179, 0x50, -R9 ;  /* 0x00000050b3037824 */ /* 0x000fca00078e0a09 */
[----:B------:R-:W-:-:S04]  /*19a0*/  VIMNMX R3, R3, R2, PT ;  /* 0x0000000203037248 */ /* 0x000fc80003fe0100 */
[----:B------:R-:W-:Y:S01]  /*19b0*/  ISETP.GT.AND P0, PT, R3, R4, PT ;  /* 0x000000040300720c */ /* 0x000fe20003f04270 */
[----:B------:R-:W-:-:S05]  /*19c0*/  IMAD.WIDE.U32 R4, R4, -0x33333333, RZ ;  /* 0xcccccccd04047825 */ /* 0x000fca00078e00ff */
[----:B------:R-:W-:-:S05]  /*19d0*/  SHF.R.U32.HI R119, RZ, 0x6, R5 ;  /* 0x00000006ff777819 */ /* 0x000fca0000011605 */
[----:B------:R-:W-:Y:S02]  /*19e0*/  IMAD.MOV.U32 R24, RZ, RZ, R119 ;  /* 0x000000ffff187224 */ /* 0x000fe400078e0077 */
[----:B------:R-:W-:-:S04]  /*19f0*/  @P0 VIADD R0, R3, 0x4f ;  /* 0x0000004f03000836 */ /* 0x000fc80000000000 */
[----:B------:R-:W-:-:S05]  /*1a00*/  @P0 IMAD.HI R0, R0, 0x66666667, RZ ;  /* 0x6666666700000827 */ /* 0x000fca00078e02ff */
[----:B------:R-:W-:-:S04]  /*1a10*/  @P0 SHF.R.U32.HI R3, RZ, 0x1f, R0 ;  /* 0x0000001fff030819 */ /* 0x000fc80000011600 */
[----:B------:R-:W-:-:S04]  /*1a20*/  @P0 LEA.HI.SX32 R24, R0, R3, 0x1b ;  /* 0x0000000300180211 */ /* 0x000fc800078fdaff */
[----:B------:R-:W-:-:S13]  /*1a30*/  ISETP.GT.AND P0, PT, R24, R119, PT ;  /* 0x000000771800720c */ /* 0x000fda0003f04270 */
[----:B0-----:R-:W-:Y:S05]  /*1a40*/  @!P0 BRA `(.L_x_649) ;  /* 0x0000009400748947 */ /* 0x001fea0003800000 */
[----:B------:R-:W-:Y:S01]  /*1a50*/  IADD3 R0, R18, 0x24400, RZ ;  /* 0x0002440012007810 */ /* 0x000fe20007ffe0ff */
[----:B------:R-:W-:Y:S03]  /*1a60*/  BSSY B6, `(.L_x_650) ;  /* 0x0000013000067945 */ /* 0x000fe60003800000 */
[----:B------:R-:W-:-:S13]  /*1a70*/  LOP3.LUT P0, RZ, R0, 0x3ff, RZ, 0xc0, !PT ;  /* 0x000003ff00ff7812 */ /* 0x000fda000780c0ff */
[----:B------:R-:W-:Y:S05]  /*1a80*/  @!P0 BRA `(.L_x_651) ;  /* 0x0000000000408947 */ /* 0x000fea0003800000 */
        /* <DEDUP_REMOVED lines=15> */
[----:B-1---5:R-:W-:Y:S05]  /*1b80*/  CALL.ABS.NOINC R14 ;  /* 0x000000000e007343 */ /* 0x022fea0003c00000 */
.L_x_651:
[----:B------:R-:W-:Y:S05]  /*1b90*/  BSYNC B6 ;  /* 0x0000000000067941 */ /* 0x000fea0003800000 */
.L_x_650:
[----:B------:R-:W-:Y:S01]  /*1ba0*/  VIADD R0, R18, 0x400 ;  /* 0x0000040012007836 */ /* 0x000fe20000000000 */
[----:B------:R-:W-:Y:S04]  /*1bb0*/  BSSY B6, `(.L_x_652) ;  /* 0x0000013000067945 */ /* 0x000fe80003800000 */
        /* <DEDUP_REMOVED lines=18> */
.L_x_653:
[----:B------:R-:W-:Y:S05]  /*1ce0*/  BSYNC B6 ;  /* 0x0000000000067941 */ /* 0x000fea0003800000 */
.L_x_652:
[----:B------:R-:W-:Y:S01]  /*1cf0*/  ULDC.64 UR4, c[0x0][0x9f8] ;  /* 0x00027e0000047ab9 */ /* 0x000fe20000000a00 */
[----:B------:R-:W-:Y:S01]  /*1d00*/  ULDC.64 UR6, c[0x0][0x208] ;  /* 0x0000820000067ab9 */ /* 0x000fe20000000a00 */
[----:B------:R-:W-:Y:S01]  /*1d10*/  ISETP.NE.U32.AND P0, PT, RZ, UR4, PT ;  /* 0x00000004ff007c0c */ /* 0x000fe2000bf05070 */
[----:B------:R-:W0:Y:S01]  /*1d20*/  LDC.64 R98, c[0x0][0x300] ;  /* 0x0000c000ff627b82 */ /* 0x000e220000000a00 */
[----:B------:R-:W-:Y:S01]  /*1d30*/  IMAD.IADD R113, R113, 0x1, R26 ;  /* 0x0000000171717824 */ /* 0x000fe200078e021a */
[----:B------:R-:W-:Y:S01]  /*1d40*/  SHF.R.S32.HI R9, RZ, 0x1f, R122 ;  /* 0x0000001fff097819 */ /* 0x000fe2000001147a */
[----:B------:R-:W-:Y:S01]  /*1d50*/  ULDC.64 UR8, c[0x0][0xa08] ;  /* 0x0002820000087ab9 */ /* 0x000fe20000000a00 */
[----:B------:R-:W-:-:S04]  /*1d60*/  ISETP.NE.AND.EX P0, PT, RZ, UR5, PT, P0 ;  /* 0x00000005ff007c0c */ /* 0x000fc8000bf05300 */
[----:B------:R-:W1:Y:S08]  /*1d70*/  LDC R118, c[0x0][0x3f4] ;  /* 0x0000fd00ff767b82 */ /* 0x000e700000000800 */
[----:B------:R-:W2:Y:S01]  /*1d80*/  LDC.64 R104, c[0x0][0x408] ;  /* 0x00010200ff687b82 */ /* 0x000ea20000000a00 */
[----:B------:R-:W-:-:S04]  /*1d90*/  @P0 IADD3 R4, P1, R233, UR4, RZ ;  /* 0x00000004e9040c10 */ /* 0x000fc8000ff3e0ff */
[----:B------:R-:W-:Y:S01]  /*1da0*/  @P0 IADD3.X R5, R27, UR5, RZ, P1, !PT ;  /* 0x000000051b050c10 */ /* 0x000fe20008ffe4ff */
[----:B------:R-:W-:Y:S02]  /*1db0*/  ULDC.64 UR4, c[0x0][0x330] ;  /* 0x0000cc0000047ab9 */ /* 0x000fe40000000a00 */
[----:B------:R-:W3:Y:S02]  /*1dc0*/  LDC.64 R110, c[0x0][0x3f8] ;  /* 0x0000fe00ff6e7b82 */ /* 0x000ee40000000a00 */
[----:B------:R4:W3:Y:S01]  /*1dd0*/  @P0 LDG.E R25, desc[UR6][R4.64] ;  /* 0x0000000604190981 */ /* 0x0008e2000c1e1900 */
[----:B------:R-:W-:Y:S01]  /*1de0*/  SHF.R.S32.HI R3, RZ, 0x1f, R113 ;  /* 0x0000001fff037819 */ /* 0x000fe20000011471 */
[----:B------:R-:W-:Y:S01]  /*1df0*/  ULDC UR6, c[0x0][0x2f4] ;  /* 0x0000bd0000067ab9 */ /* 0x000fe20000000800 */
[----:B------:R-:W-:Y:S01]  /*1e00*/  IMAD R11, R9, UR4, RZ ;  /* 0x00000004090b7c24 */ /* 0x000fe2000f8e02ff */
[----:B------:R-:W-:Y:S01]  /*1e10*/  ISETP.GE.AND P1, PT, R213, UR6, PT ;  /* 0x00000006d5007c0c */ /* 0x000fe2000bf26270 */
[----:B------:R-:W-:Y:S01]  /*1e20*/  IMAD.WIDE.U32 R6, R122, UR4, R16 ;  /* 0x000000047a067c25 */ /* 0x000fe2000f8e0010 */
[----:B------:R-:W-:Y:S01]  /*1e30*/  ISETP.GE.AND P0, PT, R16, UR6, PT ;  /* 0x0000000610007c0c */ /* 0x000fe2000bf06270 */
[----:B------:R-:W1:Y:S01]  /*1e40*/  S2R R149, SR_TID.X ;  /* 0x0000000000957919 */ /* 0x000e620000002100 */
[----:B------:R-:W-:Y:S01]  /*1e50*/  SEL R8, RZ, 0xffffffff, P1 ;  /* 0xffffffffff087807 */ /* 0x000fe20000800000 */
[-C--:B0-----:R-:W-:Y:S01]  /*1e60*/  IMAD R0, R3, R98.reuse, RZ ;  /* 0x0000006203007224 */ /* 0x081fe200078e02ff */
[----:B------:R-:W-:Y:S01]  /*1e70*/  ISETP.GE.AND P1, PT, R218, UR6, PT ;  /* 0x00000006da007c0c */ /* 0x000fe2000bf26270 */
[----:B------:R-:W-:Y:S01]  /*1e80*/  IMAD R13, R122, UR5, R11 ;  /* 0x000000057a0d7c24 */ /* 0x000fe2000f8e020b */
[----:B------:R-:W-:Y:S01]  /*1e90*/  ULDC.64 UR4, c[0x0][0x308] ;  /* 0x0000c20000047ab9 */ /* 0x000fe20000000a00 */
[C---:B------:R-:W-:Y:S01]  /*1ea0*/  IMAD R11, R113.reuse, R99, R0 ;  /* 0x00000063710b7224 */ /* 0x040fe200078e0200 */
[----:B------:R-:W-:Y:S01]  /*1eb0*/  SEL R0, RZ, 0x1, P0 ;  /* 0x00000001ff007807 */ /* 0x000fe20000000000 */
[----:B----4-:R-:W-:Y:S01]  /*1ec0*/  IMAD.WIDE.U32 R4, R113, R98, RZ ;  /* 0x0000006271047225 */ /* 0x010fe200078e00ff */
[----:B------:R-:W-:-:S02]  /*1ed0*/  ISETP.NE.U32.AND P0, PT, RZ, UR8, PT ;  /* 0x00000008ff007c0c */ /* 0x000fc4000bf05070 */
[----:B------:R-:W-:Y:S01]  /*1ee0*/  SHF.R.S32.HI R20, RZ, 0x1f, R212 ;  /* 0x0000001fff147819 */ /* 0x000fe200000114d4 */
[----:B------:R-:W-:Y:S01]  /*1ef0*/  IMAD.IADD R7, R7, 0x1, R13 ;  /* 0x0000000107077824 */ /* 0x000fe200078e020d */
[----:B------:R-:W-:Y:S01]  /*1f00*/  ISETP.NE.AND.EX P0, PT, RZ, UR9, PT, P0 ;  /* 0x00000009ff007c0c */ /* 0x000fe2000bf05300 */
[----:B------:R-:W-:Y:S01]  /*1f10*/  IMAD.SHL.U32 R13, R8, 0x2, RZ ;  /* 0x00000002080d7824 */ /* 0x000fe200078e00ff */
[----:B------:R-:W-:Y:S01]  /*1f20*/  ULDC.64 UR8, c[0x0][0x338] ;  /* 0x0000ce0000087ab9 */ /* 0x000fe20000000a00 */
[----:B------:R-:W-:Y:S01]  /*1f30*/  IMAD R9, R9, UR4, RZ ;  /* 0x0000000409097c24 */ /* 0x000fe2000f8e02ff */
[----:B------:R-:W-:Y:S01]  /*1f40*/  SHF.R.S32.HI R23, RZ, 0x1f, R22 ;  /* 0x0000001fff177819 */ /* 0x000fe20000011416 */
[----:B------:R-:W-:Y:S01]  /*1f50*/  IMAD.IADD R5, R5, 0x1, R11 ;  /* 0x0000000105057824 */ /* 0x000fe200078e020b */
[----:B------:R-:W-:Y:S01]  /*1f60*/  LOP3.LUT R0, R13, 0x2, R0, 0xe2, !PT ;  /* 0x000000020d007812 */ /* 0x000fe200078ee200 */
[C---:B------:R-:W-:Y:S01]  /*1f70*/  IMAD R11, R122.reuse, UR5, R9 ;  /* 0x000000057a0b7c24 */ /* 0x040fe2000f8e0209 */
[----:B------:R-:W-:Y:S01]  /*1f80*/  SEL R9, RZ, 0x4, P1 ;  /* 0x00000004ff097807 */ /* 0x000fe20000800000 */
[----:B------:R-:W-:Y:S01]  /*1f90*/  IMAD.WIDE.U32 R4, R122, UR4, R4 ;  /* 0x000000047a047c25 */ /* 0x000fe2000f8e0004 */
[----:B------:R-:W-:Y:S01]  /*1fa0*/  ULDC.64 UR4, c[0x0][0x310] ;  /* 0x0000c40000047ab9 */ /* 0x000fe20000000a00 */
[----:B------:R-:W-:-:S02]  /*1fb0*/  SHF.R.U32.HI R28, RZ, 0x3, R223 ;  /* 0x00000003ff1c7819 */ /* 0x000fc400000116df */
[----:B------:R-:W-:Y:S01]  /*1fc0*/  LOP3.LUT R9, R0, R9, RZ, 0xfc, !PT ;  /* 0x0000000900097212 */ /* 0x000fe200078efcff */
[----:B------:R-:W-:Y:S01]  /*1fd0*/  IMAD.IADD R5, R5, 0x1, R11 ;  /* 0x0000000105057824 */ /* 0x000fe200078e020b */
[----:B------:R-:W-:Y:S01]  /*1fe0*/  SHF.R.U32.HI R21, RZ, 0x3, R222 ;  /* 0x00000003ff157819 */ /* 0x000fe200000116de */
[CC--:B--2---:R-:W-:Y:S01]  /*1ff0*/  IMAD.WIDE.U32 R100, R212.reuse, R104.reuse, R22 ;  /* 0x00000068d4647225 */ /* 0x0c4fe200078e0016 */
[----:B------:R-:W-:Y:S02]  /*2000*/  ISETP.GE.AND P2, PT, R219, UR6, PT ;  /* 0x00000006db007c0c */ /* 0x000fe4000bf46270 */
[C---:B------:R-:W-:Y:S01]  /*2010*/  IADD3 R112, P3, R212.reuse, R113, RZ ;  /* 0x00000071d4707210 */ /* 0x040fe20007f7e0ff */
[----:B------:R-:W-:Y:S01]  /*2020*/  IMAD.WIDE.U32 R102, R212, R104, R16 ;  /* 0x00000068d4667225 */ /* 0x000fe200078e0010 */
[C-C-:B------:R-:W-:Y:S02]  /*2030*/  SHF.L.U64.HI R128, R98.reuse, 0x5, R99.reuse ;  /* 0x0000000562807819 */ /* 0x140fe40000010263 */
[----:B------:R-:W-:Y:S01]  /*2040*/  SHF.L.U64.HI R130, R98, 0x6, R99 ;  /* 0x0000000662827819 */ /* 0x000fe20000010263 */
[----:B---3--:R-:W-:Y:S01]  /*2050*/  IMAD.WIDE.U32 R106, R212, R110, R22 ;  /* 0x0000006ed46a7225 */ /* 0x008fe200078e0016 */
[----:B------:R-:W-:-:S02]  /*2060*/  SHF.L.U64.HI R30, R110, 0x5, R111 ;  /* 0x000000056e1e7819 */ /* 0x000fc4000001026f */
[----:B------:R-:W-:Y:S01]  /*2070*/  SHF.L.U64.HI R34, R104, 0x5, R105 ;  /* 0x0000000568227819 */ /* 0x000fe20000010269 */
[----:B------:R-:W-:Y:S01]  /*2080*/  IMAD.WIDE.U32 R108, R212, R110, R16 ;  /* 0x0000006ed46c7225 */ /* 0x000fe200078e0010 */
[----:B------:R-:W-:Y:S02]  /*2090*/  SHF.L.U64.HI R33, R104, 0x6, R105 ;  /* 0x0000000668217819 */ /* 0x000fe40000010269 */
[----:B------:R-:W-:Y:S01]  /*20a0*/  LOP3.LUT R26, R9, 0x1, RZ, 0xc0, !PT ;  /* 0x00000001091a7812 */ /* 0x000fe200078ec0ff */
[----:B------:R-:W-:Y:S01]  /*20b0*/  IMAD.SHL.U32 R29, R212, 0x40, RZ ;  /* 0x00000040d41d7824 */ /* 0x000fe200078e00ff */
[----:B-1----:R-:W-:Y:S01]  /*20c0*/  LEA.HI R149, R149, 0x8, RZ, 0x19 ;  /* 0x0000000895957811 */ /* 0x002fe200078fc8ff */
[C---:B------:R-:W-:Y:S02]  /*20d0*/  IMAD.SHL.U32 R129, R98.reuse, 0x20, RZ ;  /* 0x0000002062817824 */ /* 0x040fe400078e00ff */
[----:B------:R-:W-:Y:S02]  /*20e0*/  IMAD.SHL.U32 R131, R98, 0x40, RZ ;  /* 0x0000004062837824 */ /* 0x000fe400078e00ff */
[----:B------:R-:W-:-:S02]  /*20f0*/  IMAD.SHL.U32 R27, R110, 0x40, RZ ;  /* 0x000000406e1b7824 */ /* 0x000fc400078e00ff */
[----:B------:R-:W-:Y:S02]  /*2100*/  IMAD R127, R105, 0x50, RZ ;  /* 0x00000050697f7824 */ /* 0x000fe400078e02ff */
[C---:B------:R-:W-:Y:S02]  /*2110*/  IMAD.SHL.U32 R32, R104.reuse, 0x20, RZ ;  /* 0x0000002068207824 */ /* 0x040fe400078e00ff */
[----:B------:R-:W-:Y:S02]  /*2120*/  IMAD.SHL.U32 R31, R104, 0x40, RZ ;  /* 0x00000040681f7824 */ /* 0x000fe400078e00ff */
[----:B------:R-:W-:Y:S01]  /*2130*/  IMAD.X R113, R20, 0x1, R3, P3 ;  /* 0x0000000114717824 */ /* 0x000fe200018e0603 */
[----:B------:R-:W-:Y:S02]  /*2140*/  SHF.R.S32.HI R8, RZ, 0x1f, R25 ;  /* 0x0000001fff087819 */ /* 0x000fe40000011419 */
[----:B------:R-:W-:Y:S02]  /*2150*/  SEL R97, R25, RZ, !P0 ;  /* 0x000000ff19617207 */ /* 0x000fe40004000000 */
[----:B------:R-:W-:-:S02]  /*2160*/  SEL R8, R8, RZ, !P0 ;  /* 0x000000ff08087207 */ /* 0x000fc40004000000 */
[----:B------:R-:W-:Y:S01]  /*2170*/  ISETP.GE.AND P0, PT, R16, R118, PT ;  /* 0x000000761000720c */ /* 0x000fe20003f06270 */
[----:B------:R-:W-:-:S04]  /*2180*/  IMAD.WIDE.U32 R94, R97, UR8, R6 ;  /* 0x00000008615e7c25 */ /* 0x000fc8000f8e0006 */
[C---:B------:R-:W-:Y:S02]  /*2190*/  IMAD R0, R8.reuse, UR8, RZ ;  /* 0x0000000808007c24 */ /* 0x040fe4000f8e02ff */
[----:B------:R-:W-:Y:S02]  /*21a0*/  IMAD R8, R8, UR4, RZ ;  /* 0x0000000408087c24 */ /* 0x000fe4000f8e02ff */
[C---:B------:R-:W-:Y:S02]  /*21b0*/  IMAD R37, R97.reuse, UR9, R0 ;  /* 0x0000000961257c24 */ /* 0x040fe4000f8e0200 */
[C---:B------:R-:W-:Y:S02]  /*21c0*/  IMAD R11, R97.reuse, UR5, R8 ;  /* 0x00000005610b7c24 */ /* 0x040fe4000f8e0208 */
[----:B------:R-:W-:-:S04]  /*21d0*/  IMAD.WIDE.U32 R96, R97, UR4, R4 ;  /* 0x0000000461607c25 */ /* 0x000fc8000f8e0004 */
[-C--:B------:R-:W-:Y:S02]  /*21e0*/  IMAD R6, R20, R98.reuse, RZ ;  /* 0x0000006214067224 */ /* 0x080fe400078e02ff */
[----:B------:R-:W-:-:S04]  /*21f0*/  IMAD.WIDE.U32 R4, R212, R98, R16 ;  /* 0x00000062d4047225 */ /* 0x000fc800078e0010 */
[----:B------:R-:W-:Y:S01]  /*2200*/  IMAD R35, R212, R99, R6 ;  /* 0x00000063d4237224 */ /* 0x000fe200078e0206 */
[----:B------:R-:W-:Y:S01]  /*2210*/  IADD3 R93, P1, R96, R4, RZ ;  /* 0x00000004605d7210 */ /* 0x000fe20007f3e0ff */
[----:B------:R-:W-:Y:S02]  /*2220*/  IMAD.IADD R92, R97, 0x1, R11 ;  /* 0x00000001615c7824 */ /* 0x000fe400078e020b */
[----:B------:R-:W-:-:S03]  /*2230*/  IMAD R0, R20, R104, RZ ;  /* 0x0000006814007224 */ /* 0x000fc600078e02ff */
[----:B------:R-:W-:Y:S01]  /*2240*/  IADD3.X R35, R92, R5, R35, P1, !PT ;  /* 0x000000055c237210 */ /* 0x000fe20000ffe423 */
[----:B------:R-:W-:Y:S01]  /*2250*/  IMAD R7, R212, R105, R0 ;  /* 0x00000069d4077224 */ /* 0x000fe200078e0200 */
[----:B------:R-:W-:Y:S01]  /*2260*/  SEL R5, R118, RZ, P0 ;  /* 0x000000ff76057207 */ /* 0x000fe20000000000 */
[----:B------:R-:W-:Y:S01]  /*2270*/  IMAD R0, R20, R110, RZ ;  /* 0x0000006e14007224 */ /* 0x000fe200078e02ff */
[----:B------:R-:W-:Y:S01]  /*2280*/  ISETP.GE.AND P1, PT, R213, R118, PT ;  /* 0x00000076d500720c */ /* 0x000fe20003f26270 */
[----:B------:R-:W-:Y:S02]  /*2290*/  IMAD.IADD R101, R101, 0x1, R7 ;  /* 0x0000000165657824 */ /* 0x000fe400078e0207 */
[----:B------:R-:W-:Y:S01]  /*22a0*/  IMAD.IADD R5, R16, 0x1, R5 ;  /* 0x0000000110057824 */ /* 0x000fe200078e0205 */
[----:B------:R-:W-:Y:S01]  /*22b0*/  SEL R4, R118, RZ, P1 ;  /* 0x000000ff76047207 */ /* 0x000fe20000800000 */
[----:B------:R-:W-:Y:S02]  /*22c0*/  IMAD.IADD R103, R7, 0x1, R103 ;  /* 0x0000000107677824 */ /* 0x000fe400078e0267 */
[----:B------:R-:W-:Y:S01]  /*22d0*/  IMAD R7, R212, R111, R0 ;  /* 0x0000006fd4077224 */ /* 0x000fe200078e0200 */
[----:B------:R-:W-:Y:S01]  /*22e0*/  SHF.R.S32.HI R0, RZ, 0x1f, R5 ;  /* 0x0000001fff007819 */ /* 0x000fe20000011405 */
[----:B-----5:R-:W-:-:S03]  /*22f0*/  IMAD.WIDE.U32 R100, R144, R104, R100 ;  /* 0x0000006890647225 */ /* 0x020fc600078e0064 */
[CC--:B------:R-:W-:Y:S01]  /*2300*/  LEA.HI R13, R0.reuse, R5.reuse, RZ, 0x3 ;  /* 0x00000005000d7211 */ /* 0x0c0fe200078f18ff */
[----:B------:R-:W-:Y:S01]  /*2310*/  IMAD.IADD R107, R107, 0x1, R7 ;  /* 0x000000016b6b7824 */ /* 0x000fe200078e0207 */
[----:B------:R-:W-:Y:S01]  /*2320*/  LEA.HI R0, R0, R5, RZ, 0x6 ;  /* 0x0000000500007211 */ /* 0x000fe200078f30ff */
[----:B------:R-:W-:Y:S01]  /*2330*/  IMAD.IADD R5, R213, 0x1, R4 ;  /* 0x00000001d5057824 */ /* 0x000fe200078e0204 */
[----:B------:R-:W-:Y:S01]  /*2340*/  LOP3.LUT R6, R223, 0x38, R13, 0xf8, !PT ;  /* 0x00000038df067812 */ /* 0x000fe200078ef80d */
[----:B------:R-:W-:Y:S01]  /*2350*/  IMAD.IADD R109, R7, 0x1, R109 ;  /* 0x00000001076d7824 */ /* 0x000fe200078e026d */
[----:B------:R-:W-:Y:S01]  /*2360*/  SHF.R.S32.HI R4, RZ, 0x6, R0 ;  /* 0x00000006ff047819 */ /* 0x000fe20000011400 */
[----:B------:R-:W-:Y:S01]  /*2370*/  IMAD.WIDE.U32 R106, R144, R110, R106 ;  /* 0x0000006e906a7225 */ /* 0x000fe200078e006a */
[----:B------:R-:W-:Y:S02]  /*2380*/  SHF.R.S32.HI R0, RZ, 0x1f, R5 ;  /* 0x0000001fff007819 */ /* 0x000fe40000011405 */
[----:B------:R-:W-:Y:S01]  /*2390*/  LOP3.LUT R8, R6, R28, RZ, 0x3c, !PT ;  /* 0x0000001c06087212 */ /* 0x000fe200078e3cff */
[----:B------:R-:W-:Y:S01]  /*23a0*/  IMAD R135, R4, 0x1400, R226 ;  /* 0x0000140004877824 */ /* 0x000fe200078e02e2 */
[-C--:B------:R-:W-:Y:S01]  /*23b0*/  LEA.HI R6, R0, R5.reuse, RZ, 0x6 ;  /* 0x0000000500067211 */ /* 0x080fe200078f30ff */
[----:B------:R-:W-:Y:S01]  /*23c0*/  IMAD R133, R4, 0x1400, R225 ;  /* 0x0000140004857824 */ /* 0x000fe200078e02e1 */
[----:B------:R-:W-:Y:S01]  /*23d0*/  LEA.HI R11, R0, R5, RZ, 0x3 ;  /* 0x00000005000b7211 */ /* 0x000fe200078f18ff */
[----:B------:R-:W-:Y:S01]  /*23e0*/  IMAD.IADD R135, R135, 0x1, R8 ;  /* 0x0000000187877824 */ /* 0x000fe200078e0208 */
[----:B------:R-:W-:Y:S01]  /*23f0*/  LOP3.LUT R0, R13, 0x38, RZ, 0xc0, !PT ;  /* 0x000000380d007812 */ /* 0x000fe200078ec0ff */
[----:B------:R-:W-:Y:S01]  /*2400*/  IMAD R143, R4, 0x1400, R227 ;  /* 0x00001400048f7824 */ /* 0x000fe200078e02e3 */
[----:B------:R-:W-:Y:S01]  /*2410*/  LOP3.LUT R7, R222, 0x38, R13, 0xf8, !PT ;  /* 0x00000038de077812 */ /* 0x000fe200078ef80d */
[----:B------:R-:W-:Y:S01]  /*2420*/  IMAD.WIDE.U32 R108, R144, R110, R108 ;  /* 0x0000006e906c7225 */ /* 0x000fe200078e006c */
[----:B------:R-:W-:-:S02]  /*2430*/  LOP3.LUT R5, R0, 0x1c0, R29, 0xf8, !PT ;  /* 0x000001c000057812 */ /* 0x000fc400078ef81d */
[-C--:B------:R-:W-:Y:S01]  /*2440*/  LOP3.LUT R10, R7, R21.reuse, RZ, 0x3c, !PT ;  /* 0x00000015070a7212 */ /* 0x080fe200078e3cff */
[----:B------:R-:W-:Y:S01]  /*2450*/  IMAD.WIDE.U32 R102, R144, R104, R102 ;  /* 0x0000006890667225 */ /* 0x000fe200078e0066 */
[----:B------:R-:W-:Y:S02]  /*2460*/  SHF.R.S32.HI R8, RZ, 0x6, R6 ;  /* 0x00000006ff087819 */ /* 0x000fe40000011406 */
[----:B------:R-:W-:Y:S01]  /*2470*/  LOP3.LUT R12, R222, 0x38, R11, 0xf8, !PT ;  /* 0x00000038de0c7812 */ /* 0x000fe200078ef80b */
[----:B------:R-:W-:Y:S01]  /*2480*/  IMAD.IADD R133, R133, 0x1, R10 ;  /* 0x0000000185857824 */ /* 0x000fe200078e020a */
[----:B------:R-:W-:Y:S01]  /*2490*/  LOP3.LUT R0, R5, R228, RZ, 0x3c, !PT ;  /* 0x000000e405007212 */ /* 0x000fe200078e3cff */
[C---:B------:R-:W-:Y:S01]  /*24a0*/  IMAD R132, R8.reuse, 0x1400, R225 ;  /* 0x0000140008847824 */ /* 0x040fe200078e02e1 */
[----:B------:R-:W-:Y:S01]  /*24b0*/  SHF.R.S32.HI R5, RZ, 0x1f, R144 ;  /* 0x0000001fff057819 */ /* 0x000fe20000011490 */
[----:B------:R-:W-:Y:S01]  /*24c0*/  IMAD R134, R8, 0x1400, R226 ;  /* 0x0000140008867824 */ /* 0x000fe200078e02e2 */
[----:B------:R-:W-:Y:S01]  /*24d0*/  LOP3.LUT R6, R11, 0x38, RZ, 0xc0, !PT ;  /* 0x000000380b067812 */ /* 0x000fe200078ec0ff */
[----:B------:R-:W-:Y:S01]  /*24e0*/  IMAD.IADD R143, R143, 0x1, R0 ;  /* 0x000000018f8f7824 */ /* 0x000fe200078e0200 */
[----:B------:R-:W-:Y:S01]  /*24f0*/  LOP3.LUT R21, R12, R21, RZ, 0x3c, !PT ;  /* 0x000000150c157212 */ /* 0x000fe200078e3cff */
[----:B------:R-:W-:Y:S01]  /*2500*/  IMAD R0, R5, R104, RZ ;  /* 0x0000006805007224 */ /* 0x000fe200078e02ff */
[----:B------:R-:W-:Y:S01]  /*2510*/  LOP3.LUT R10, R223, 0x38, R11, 0xf8, !PT ;  /* 0x00000038df0a7812 */ /* 0x000fe200078ef80b */
[----:B------:R-:W-:Y:S01]  /*2520*/  IMAD R142, R8, 0x1400, R227 ;  /* 0x00001400088e7824 */ /* 0x000fe200078e02e3 */
[----:B------:R-:W-:Y:S01]  /*2530*/  LOP3.LUT R7, R6, 0x1c0, R29, 0xf8, !PT ;  /* 0x000001c006077812 */ /* 0x000fe200078ef81d */
[----:B------:R-:W-:Y:S01]  /*2540*/  IMAD.IADD R132, R132, 0x1, R21 ;  /* 0x0000000184847824 */ /* 0x000fe200078e0215 */
[----:B------:R-:W-:Y:S01]  /*2550*/  LOP3.LUT R15, R10, R28, RZ, 0x3c, !PT ;  /* 0x0000001c0a0f7212 */ /* 0x000fe200078e3cff */
[----:B------:R-:W-:Y:S01]  /*2560*/  IMAD R21, R144, R105, R0 ;  /* 0x0000006990157224 */ /* 0x000fe200078e0200 */
[----:B------:R-:W-:Y:S01]  /*2570*/  LOP3.LUT R7, R7, R228, RZ, 0x3c, !PT ;  /* 0x000000e407077212 */ /* 0x000fe200078e3cff */
[----:B------:R-:W-:Y:S01]  /*2580*/  IMAD R0, R5, R110, RZ ;  /* 0x0000006e05007224 */ /* 0x000fe200078e02ff */
[----:B------:R-:W-:Y:S01]  /*2590*/  SHF.L.U64.HI R29, R110, 0x6, R111 ;  /* 0x000000066e1d7819 */ /* 0x000fe2000001026f */
[----:B------:R-:W-:Y:S01]  /*25a0*/  IMAD.IADD R134, R134, 0x1, R15 ;  /* 0x0000000186867824 */ /* 0x000fe200078e020f */
[----:B------:R-:W-:Y:S01]  /*25b0*/  SHF.R.S32.HI R14, RZ, 0x3, R13 ;  /* 0x00000003ff0e7819 */ /* 0x000fe2000001140d */
[----:B------:R-:W-:Y:S01]  /*25c0*/  IMAD R15, R144, R111, R0 ;  /* 0x0000006f900f7224 */ /* 0x000fe200078e0200 */
[----:B------:R-:W-:Y:S01]  /*25d0*/  SEL R0, RZ, 0x8, P2 ;  /* 0x00000008ff007807 */ /* 0x000fe20001000000 */
[----:B------:R-:W-:Y:S01]  /*25e0*/  IMAD.IADD R142, R142, 0x1, R7 ;  /* 0x000000018e8e7824 */ /* 0x000fe200078e0207 */
[----:B------:R-:W-:Y:S01]  /*25f0*/  SHF.R.S32.HI R12, RZ, 0x3, R11 ;  /* 0x00000003ff0c7819 */ /* 0x000fe2000001140b */
[----:B------:R-:W-:Y:S01]  /*2600*/  IMAD R7, R99, 0x50, RZ ;  /* 0x0000005063077824 */ /* 0x000fe200078e02ff */
[----:B------:R-:W-:Y:S01]  /*2610*/  LOP3.LUT R0, R9, R0, RZ, 0xfc, !PT ;  /* 0x0000000009007212 */ /* 0x000fe200078efcff */
[----:B------:R-:W-:Y:S01]  /*2620*/  IMAD R5, R111, 0x50, RZ ;  /* 0x000000506f057824 */ /* 0x000fe200078e02ff */
[----:B------:R-:W-:Y:S01]  /*2630*/  LOP3.LUT R13, R13, 0xfffffff8, RZ, 0xc0, !PT ;  /* 0xfffffff80d0d7812 */ /* 0x000fe200078ec0ff */
[----:B------:R-:W-:Y:S01]  /*2640*/  IMAD.SHL.U32 R28, R110, 0x20, RZ ;  /* 0x000000206e1c7824 */ /* 0x000fe200078e00ff */
[----:B------:R-:W-:Y:S01]  /*2650*/  LOP3.LUT R11, R11, 0xfffffff8, RZ, 0xc0, !PT ;  /* 0xfffffff80b0b7812 */ /* 0x000fe200078ec0ff */
[----:B------:R-:W-:Y:S01]  /*2660*/  VIADD R6, R212, 0x20 ;  /* 0x00000020d4067836 */ /* 0x000fe20000000000 */
[----:B------:R-:W-:Y:S01]  /*2670*/  LOP3.LUT R10, R0, 0x2, RZ, 0xc0, !PT ;  /* 0x00000002000a7812 */ /* 0x000fe200078ec0ff */
[----:B------:R-:W-:Y:S01]  /*2680*/  IMAD.WIDE.U32 R98, R98, 0x50, RZ ;  /* 0x0000005062627825 */ /* 0x000fe200078e00ff */
[----:B------:R-:W-:-:S02]  /*2690*/  LOP3.LUT R9, R0, 0x4, RZ, 0xc0, !PT ;  /* 0x0000000400097812 */ /* 0x000fc400078ec0ff */
[----:B------:R-:W-:Y:S01]  /*26a0*/  SHF.R.S32.HI R147, RZ, 0x1f, R6 ;  /* 0x0000001fff937819 */ /* 0x000fe20000011406 */
[----:B------:R-:W-:Y:S01]  /*26b0*/  VIADD R4, R212, 0x40 ;  /* 0x00000040d4047836 */ /* 0x000fe20000000000 */
[----:B------:R-:W-:Y:S01]  /*26c0*/  LOP3.LUT R8, R0, 0x8, RZ, 0xc0, !PT ;  /* 0x0000000800087812 */ /* 0x000fe200078ec0ff */
[----:B------:R-:W-:Y:S01]  /*26d0*/  IMAD.WIDE.U32 R110, R110, 0x50, RZ ;  /* 0x000000506e6e7825 */ /* 0x000fe200078e00ff */
[----:B------:R-:W-:Y:S02]  /*26e0*/  SHF.R.S32.HI R6, RZ, 0x1f, R11 ;  /* 0x0000001fff067819 */ /* 0x000fe4000001140b */
[----:B------:R-:W-:Y:S01]  /*26f0*/  SHF.R.S32.HI R146, RZ, 0x1f, R4 ;  /* 0x0000001fff927819 */ /* 0x000fe20000011404 */
[----:B------:R-:W-:-:S04]  /*2700*/  IMAD.WIDE.U32 R104, R104, 0x50, RZ ;  /* 0x0000005068687825 */ /* 0x000fc800078e00ff */
[----:B------:R-:W-:Y:S01]  /*2710*/  IMAD.IADD R120, R99, 0x1, R7 ;  /* 0x0000000163787824 */ /* 0x000fe200078e0207 */
[----:B------:R-:W-:Y:S01]  /*2720*/  SHF.R.S32.HI R7, RZ, 0x1f, R13 ;  /* 0x0000001fff077819 */ /* 0x000fe2000001140d */
[----:B------:R-:W-:Y:S02]  /*2730*/  IMAD.IADD R126, R111, 0x1, R5 ;  /* 0x000000016f7e7824 */ /* 0x000fe400078e0205 */
[----:B------:R-:W-:Y:S02]  /*2740*/  IMAD.IADD R25, R101, 0x1, R21 ;  /* 0x0000000165197824 */ /* 0x000fe400078e0215 */
[----:B------:R-:W-:Y:S02]  /*2750*/  IMAD.IADD R20, R107, 0x1, R15 ;  /* 0x000000016b147824 */ /* 0x000fe400078e020f */
[----:B------:R-:W-:Y:S02]  /*2760*/  IMAD.SHL.U32 R118, R118, 0x2, RZ ;  /* 0x0000000276767824 */ /* 0x000fe400078e00ff */
[----:B------:R-:W-:-:S02]  /*2770*/  IMAD.IADD R127, R105, 0x1, R127 ;  /* 0x00000001697f7824 */ /* 0x000fc400078e027f */
[----:B------:R-:W-:Y:S02]  /*2780*/  IMAD.IADD R21, R21, 0x1, R103 ;  /* 0x0000000115157824 */ /* 0x000fe400078e0267 */
[----:B------:R-:W-:Y:S02]  /*2790*/  IMAD.IADD R15, R15, 0x1, R109 ;  /* 0x000000010f0f7824 */ /* 0x000fe400078e026d */
[----:B------:R-:W-:-:S07]  /*27a0*/  IMAD.IADD R5, R95, 0x1, R37 ;  /* 0x000000015f057824 */ /* 0x000fce00078e0225 */
.L_x_761:
[----:B--2---:R-:W2:Y:S01]  /*27b0*/  LDL.LU R39, [R1+0x8] ;  /* 0x0000080001277983 */ /* 0x004ea20000300800 */
[----:B------:R-:W-:Y:S01]  /*27c0*/  VIADD R41, R24, 0xffffffff ;  /* 0xffffffff18297836 */ /* 0x000fe20000000000 */
[----:B------:R-:W0:Y:S01]  /*27d0*/  LDC.64 R116, c[0x0][0x2e8] ;  /* 0x0000ba00ff747b82 */ /* 0x000e220000000a00 */
[----:B------:R-:W-:Y:S05]  /*27e0*/  YIELD ;  /* 0x0000000000007946 */ /* 0x000fea0003800000 */
[----:B------:R-:W-:Y:S01]  /*27f0*/  SHF.R.S32.HI R38, RZ, 0x1f, R41 ;  /* 0x0000001fff267819 */ /* 0x000fe20000011429 */
[-C--:B------:R-:W-:Y:S01]  /*2800*/  IMAD R3, R120, R41.reuse, RZ ;  /* 0x0000002978037224 */ /* 0x080fe200078e02ff */
[----:B------:R-:W1:Y:S01]  /*2810*/  LDC R115, c[0x0][0x3f4] ;  /* 0x0000fd00ff737b82 */ /* 0x000e620000000800 */
[----:B------:R-:W-:Y:S01]  /*2820*/  IMAD.WIDE.U32 R124, R98, R41, RZ ;  /* 0x00000029627c7225 */ /* 0x000fe200078e00ff */
[----:B------:R-:W-:Y:S03]  /*2830*/  BSSY B0, `(.L_x_654) ;  /* 0x0000800000007945 */ /* 0x000fe60003800000 */
[----:B------:R-:W-:Y:S01]  /*2840*/  IMAD R3, R38, R98, R3 ;  /* 0x0000006226037224 */ /* 0x000fe200078e0203 */
[----:B------:R-:W-:-:S02]  /*2850*/  IADD3 R0, P3, P4, R93, R124, R131 ;  /* 0x0000007c5d007210 */ /* 0x000fc40007c7e083 */
[-C--:B------:R-:W-:Y:S01]  /*2860*/  IADD3 R36, P2, R93, R124.reuse, RZ ;  /* 0x0000007c5d247210 */ /* 0x080fe20007f5e0ff */
[----:B------:R-:W-:Y:S01]  /*2870*/  IMAD.IADD R88, R125, 0x1, R3 ;  /* 0x000000017d587824 */ /* 0x000fe200078e0203 */
[----:B------:R-:W-:-:S03]  /*2880*/  IADD3 R4, P5, P6, R93, R124, R129 ;  /* 0x0000007c5d047210 */ /* 0x000fc60007ebe081 */
[----:B------:R-:W-:Y:S01]  /*2890*/  IMAD.X R37, R88, 0x1, R35, P2 ;  /* 0x0000000158257824 */ /* 0x000fe200010e0623 */
[----:B------:R-:W-:Y:S02]  /*28a0*/  IADD3.X R3, R35, R88, R130, P3, P4 ;  /* 0x0000005823037210 */ /* 0x000fe40001fe8482 */
[----:B------:R-:W-:Y:S02]  /*28b0*/  ISETP.GT.AND P3, PT, R41, R119, PT ;  /* 0x000000772900720c */ /* 0x000fe40003f64270 */
[C---:B0-----:R-:W-:Y:S02]  /*28c0*/  LEA R48, P2, R0.reuse, R116, 0x1 ;  /* 0x0000007400307211 */ /* 0x041fe400078408ff */
[----:B------:R-:W-:Y:S02]  /*28d0*/  IADD3.X R24, R35, R88, R128, P5, P6 ;  /* 0x0000005823187210 */ /* 0x000fe40002fec480 */
[----:B------:R-:W-:Y:S01]  /*28e0*/  LEA.HI.X R49, R0, R117, R3, 0x1, P2 ;  /* 0x0000007500317211 */ /* 0x000fe200010f0c03 */
[----:B------:R-:W-:Y:S01]  /*28f0*/  IMAD R3, R19, 0x5000, R229 ;  /* 0x0000500013037824 */ /* 0x000fe200078e02e5 */
[----:B-1----:R-:W-:-:S02]  /*2900*/  ISETP.GE.AND P2, PT, R115, 0x1, PT ;  /* 0x000000017300780c */ /* 0x002fc40003f46270 */
[-C--:B------:R-:W-:Y:S02]  /*2910*/  LEA R50, P5, R4, R116.reuse, 0x1 ;  /* 0x0000007404327211 */ /* 0x080fe400078a08ff */
[----:B------:R-:W-:Y:S02]  /*2920*/  LEA R56, P6, R36, R116, 0x1 ;  /* 0x0000007424387211 */ /* 0x000fe400078c08ff */
[-C--:B------:R-:W-:Y:S01]  /*2930*/  LEA.HI.X R51, R4, R117.reuse, R24, 0x1, P5 ;  /* 0x0000007504337211 */ /* 0x080fe200028f0c18 */
[----:B------:R-:W-:Y:S01]  /*2940*/  IMAD R4, R3, 0x2, R18 ;  /* 0x0000000203047824 */ /* 0x000fe200078e0212 */
[----:B------:R-:W-:Y:S01]  /*2950*/  LEA.HI.X R57, R36, R117, R37, 0x1, P6 ;  /* 0x0000007524397211 */ /* 0x000fe200030f0c25 */
[----:B------:R-:W-:Y:S01]  /*2960*/  IMAD.MOV.U32 R24, RZ, RZ, R41 ;  /* 0x000000ffff187224 */ /* 0x000fe200078e0029 */
[----:B--2---:R-:W-:-:S04]  /*2970*/  LOP3.LUT R39, R39, 0xfffffffd, RZ, 0xc0, !PT ;  /* 0xfffffffd27277812 */ /* 0x004fc800078ec0ff */
[----:B------:R-:W-:-:S05]  /*2980*/  @P3 LOP3.LUT R39, R39, 0x2, RZ, 0xfc, !PT ;  /* 0x0000000227273812 */ /* 0x000fca00078efcff */
[----:B------:R0:W-:Y:S01]  /*2990*/  STL [R1+0x8], R39 ;  /* 0x0000082701007387 */ /* 0x0001e20000100800 */
[----:B------:R-:W-:Y:S05]  /*29a0*/  @!P2 BRA `(.L_x_655) ;  /* 0x0000007800a0a947 */ /* 0x000fea0003800000 */
[----:B------:R-:W-:Y:S01]  /*29b0*/  ULDC.U8 UR4, c[0x0][0x410] ;  /* 0x0001040000047ab9 */ /* 0x000fe20000000000 */
[-C--:B------:R-:W-:Y:S01]  /*29c0*/  IMAD R3, R126, R41.reuse, RZ ;  /* 0x000000297e037224 */ /* 0x080fe200078e02ff */
[----:B------:R-:W-:Y:S01]  /*29d0*/  ISETP.NE.AND P2, PT, RZ, UR4, PT ;  /* 0x00000004ff007c0c */ /* 0x000fe2000bf45270 */
[-C--:B0-----:R-:W-:Y:S02]  /*29e0*/  IMAD R39, R127, R41.reuse, RZ ;  /* 0x000000297f277224 */ /* 0x081fe400078e02ff */
[----:B------:R-:W-:Y:S02]  /*29f0*/  IMAD R37, R38, R110, R3 ;  /* 0x0000006e26257224 */ /* 0x000fe400078e0203 */
[----:B------:R-:W-:Y:S02]  /*2a00*/  IMAD R3, R24, -0x50, R2 ;  /* 0xffffffb018037824 */ /* 0x000fe400078e0202 */
[----:B------:R-:W-:-:S03]  /*2a10*/  IMAD.WIDE.U32 R86, R110, R41, RZ ;  /* 0x000000296e567225 */ /* 0x000fc600078e00ff */
[----:B------:R-:W-:Y:S01]  /*2a20*/  VIMNMX R3, R3, 0x50, PT ;  /* 0x0000005003037848 */ /* 0x000fe20003fe0100 */
[----:B------:R-:W-:Y:S01]  /*2a30*/  IMAD R39, R38, R104, R39 ;  /* 0x0000006826277224 */ /* 0x000fe200078e0227 */
[----:B------:R-:W-:Y:S01]  /*2a40*/  IADD3 R0, R87, R37, RZ ;  /* 0x0000002557007210 */ /* 0x000fe20007ffe0ff */
[----:B------:R-:W-:-:S04]  /*2a50*/  IMAD.WIDE.U32 R84, R104, R41, RZ ;  /* 0x0000002968547225 */ /* 0x000fc800078e00ff */
[----:B------:R-:W-:Y:S01]  /*2a60*/  IMAD.IADD R114, R85, 0x1, R39 ;  /* 0x0000000155727824 */ /* 0x000fe200078e0227 */
[----:B------:R-:W-:Y:S06]  /*2a70*/  @!P2 BRA `(.L_x_656) ;  /* 0x000000380050a947 */ /* 0x000fec0003800000 */
[----:B------:R-:W-:Y:S01]  /*2a80*/  ISETP.GE.AND P3, PT, R212, R3, PT ;  /* 0x00000003d400720c */ /* 0x000fe20003f66270 */
[----:B------:R-:W-:Y:S01]  /*2a90*/  BSSY B1, `(.L_x_657) ;  /* 0x000002a000017945 */ /* 0x000fe20003800000 */
        /* <DEDUP_REMOVED lines=9> */
[----:B------:R-:W-:Y:S06]  /*2b30*/  @P3 BRA `(.L_x_658) ;  /* 0x00000000007c3947 */ /* 0x000fec0003800000 */
[----:B------:R-:W-:Y:S01]  /*2b40*/  IADD3 R37, P2, R106, R86, RZ ;  /* 0x000000566a257210 */ /* 0x000fe20007f5e0ff */
[----:B------:R-:W-:Y:S01]  /*2b50*/  ULDC.64 UR4, c[0x0][0x3e8] ;  /* 0x0000fa0000047ab9 */ /* 0x000fe20000000a00 */
[----:B------:R-:W-:Y:S02]  /*2b60*/  IADD3 R39, P4, R100, R84, RZ ;  /* 0x0000005464277210 */ /* 0x000fe40007f9e0ff */
[----:B------:R-:W-:Y:S02]  /*2b70*/  CS2R R122, SRZ ;  /* 0x00000000007a7805 */ /* 0x000fe4000001ff00 */
[-C--:B------:R-:W-:Y:S01]  /*2b80*/  ISETP.GE.AND P5, PT, R22, R115.reuse, PT ;  /* 0x000000731600720c */ /* 0x080fe20003fa6270 */
[----:B------:R-:W-:Y:S01]  /*2b90*/  IMAD.X R38, R0, 0x1, R20, P2 ;  /* 0x0000000100267824 */ /* 0x000fe200010e0614 */
[C---:B------:R-:W-:Y:S01]  /*2ba0*/  LEA R36, P2, R37.reuse, UR4, 0x1 ;  /* 0x0000000425247c11 */ /* 0x040fe2000f8408ff */
[----:B------:R-:W-:Y:S01]  /*2bb0*/  IMAD.X R40, R114, 0x1, R25, P4 ;  /* 0x0000000172287824 */ /* 0x000fe200020e0619 */
[----:B------:R-:W-:Y:S01]  /*2bc0*/  CS2R R124, SRZ ;  /* 0x00000000007c7805 */ /* 0x000fe2000001ff00 */
[----:B------:R-:W-:Y:S01]  /*2bd0*/  ULDC.64 UR6, c[0x0][0x208] ;  /* 0x0000820000067ab9 */ /* 0x000fe20000000a00 */
[----:B------:R-:W-:Y:S01]  /*2be0*/  LEA.HI.X R37, R37, UR5, R38, 0x1, P2 ;  /* 0x0000000525257c11 */ /* 0x000fe200090f0c26 */
[----:B------:R-:W-:Y:S01]  /*2bf0*/  ULDC.64 UR4, c[0x0][0x400] ;  /* 0x0001000000047ab9 */ /* 0x000fe20000000a00 */
[----:B------:R-:W-:-:S02]  /*2c00*/  ISETP.GE.AND P4, PT, R215, R115, PT ;  /* 0x00000073d700720c */ /* 0x000fc40003f86270 */
[----:B------:R-:W-:-:S03]  /*2c10*/  LEA R38, P2, R39, UR4, 0x1 ;  /* 0x0000000427267c11 */ /* 0x000fc6000f8408ff */
[----:B------:R0:W5:Y:S01]  /*2c20*/  @!P5 LDG.E.64 R122, desc[UR6][R36.64] ;  /* 0x00000006247ad981 */ /* 0x000162000c1e1b00 */
[----:B------:R-:W-:Y:S02]  /*2c30*/  LEA.HI.X R39, R39, UR5, R40, 0x1, P2 ;  /* 0x0000000527277c11 */ /* 0x000fe400090f0c28 */
[----:B------:R-:W-:-:S03]  /*2c40*/  ISETP.GE.AND P2, PT, R214, R115, PT ;  /* 0x00000073d600720c */ /* 0x000fc60003f46270 */
[----:B------:R0:W5:Y:S01]  /*2c50*/  @!P5 LDG.E.64 R124, desc[UR6][R38.64] ;  /* 0x00000006267cd981 */ /* 0x000162000c1e1b00 */
[----:B------:R-:W-:Y:S02]  /*2c60*/  ISETP.GE.AND P5, PT, R216, R115, PT ;  /* 0x00000073d800720c */ /* 0x000fe40003fa6270 */
[----:B------:R-:W-:Y:S02]  /*2c70*/  CS2R R90, SRZ ;  /* 0x00000000005a7805 */ /* 0x000fe4000001ff00 */
[----:B------:R-:W-:Y:S02]  /*2c80*/  CS2R R82, SRZ ;  /* 0x0000000000527805 */ /* 0x000fe4000001ff00 */
[----:B------:R-:W-:Y:S02]  /*2c90*/  CS2R R78, SRZ ;  /* 0x00000000004e7805 */ /* 0x000fe4000001ff00 */
[----:B------:R-:W-:Y:S02]  /*2ca0*/  CS2R R116, SRZ ;  /* 0x0000000000747805 */ /* 0x000fe4000001ff00 */
[----:B------:R-:W-:-:S02]  /*2cb0*/  CS2R R88, SRZ ;  /* 0x0000000000587805 */ /* 0x000fc4000001ff00 */
[----:B------:R-:W-:Y:S01]  /*2cc0*/  CS2R R80, SRZ ;  /* 0x0000000000507805 */ /* 0x000fe2000001ff00 */
[----:B------:R0:W5:Y:S04]  /*2cd0*/  @!P4 LDG.E.64 R90, desc[UR6][R36.64+0x40] ;  /* 0x00004006245ac981 */ /* 0x000168000c1e1b00 */
[----:B------:R0:W5:Y:S04]  /*2ce0*/  @!P2 LDG.E.64 R82, desc[UR6][R36.64+0x80] ;  /* 0x000080062452a981 */ /* 0x000168000c1e1b00 */
[----:B------:R0:W5:Y:S04]  /*2cf0*/  @!P5 LDG.E.64 R78, desc[UR6][R36.64+0xc0] ;  /* 0x0000c006244ed981 */ /* 0x000168000c1e1b00 */
[----:B------:R0:W5:Y:S04]  /*2d00*/  @!P4 LDG.E.64 R116, desc[UR6][R38.64+0x40] ;  /* 0x000040062674c981 */ /* 0x000168000c1e1b00 */
[----:B------:R0:W5:Y:S04]  /*2d10*/  @!P2 LDG.E.64 R88, desc[UR6][R38.64+0x80] ;  /* 0x000080062658a981 */ /* 0x000168000c1e1b00 */
[----:B------:R0:W5:Y:S02]  /*2d20*/  @!P5 LDG.E.64 R80, desc[UR6][R38.64+0xc0] ;  /* 0x0000c0062650d981 */ /* 0x000164000c1e1b00 */
.L_x_658:
[----:B------:R-:W-:Y:S05]  /*2d30*/  BSYNC B1 ;  /* 0x0000000000017941 */ /* 0x000fea0003800000 */
.L_x_657:
[----:B0----5:R-:W-:Y:S01]  /*2d40*/  IMAD.MOV.U32 R36, RZ, RZ, R78 ;  /* 0x000000ffff247224 */ /* 0x021fe200078e004e */
[----:B------:R-:W-:Y:S01]  /*2d50*/  BSSY B1, `(.L_x_659) ;  /* 0x0000049000017945 */ /* 0x000fe20003800000 */
[----:B------:R-:W-:Y:S01]  /*2d60*/  IMAD.MOV.U32 R37, RZ, RZ, R79 ;  /* 0x000000ffff257224 */ /* 0x000fe200078e004f */
[----:B------:R-:W-:Y:S01]  /*2d70*/  CS2R R66, SRZ ;  /* 0x0000000000427805 */ /* 0x000fe2000001ff00 */
[----:B------:R-:W-:Y:S01]  /*2d80*/  IMAD.MOV.U32 R38, RZ, RZ, R82 ;  /* 0x000000ffff267224 */ /* 0x000fe200078e0052 */
[----:B------:R-:W-:Y:S01]  /*2d90*/  PRMT R183, R36, 0x7610, R183 ;  /* 0x0000761024b77816 */ /* 0x000fe200000000b7 */
[----:B------:R-:W-:Y:S01]  /*2da0*/  IMAD.MOV.U32 R36, RZ, RZ, R83 ;  /* 0x000000ffff247224 */ /* 0x000fe200078e0053 */
[----:B------:R-:W-:Y:S01]  /*2db0*/  PRMT R184, R37, 0x7610, R184 ;  /* 0x0000761025b87816 */ /* 0x000fe200000000b8 */
[----:B------:R-:W-:Y:S01]  /*2dc0*/  IMAD.MOV.U32 R37, RZ, RZ, R90 ;  /* 0x000000ffff257224 */ /* 0x000fe200078e005a */
[----:B------:R-:W-:Y:S01]  /*2dd0*/  PRMT R137, R137, 0x5410, R38 ;  /* 0x0000541089897816 */ /* 0x000fe20000000026 */
[----:B------:R-:W-:Y:S01]  /*2de0*/  VIADD R39, R212, 0x20 ;  /* 0x00000020d4277836 */ /* 0x000fe20000000000 */
[----:B------:R-:W-:Y:S01]  /*2df0*/  PRMT R186, R36, 0x7610, R186 ;  /* 0x0000761024ba7816 */ /* 0x000fe200000000ba */
[----:B------:R-:W-:Y:S01]  /*2e00*/  IMAD.MOV.U32 R36, RZ, RZ, R91 ;  /* 0x000000ffff247224 */ /* 0x000fe200078e005b */
[----:B------:R-:W-:Y:S01]  /*2e10*/  PRMT R138, R138, 0x5410, R37 ;  /* 0x000054108a8a7816 */ /* 0x000fe20000000025 */
[----:B------:R-:W-:Y:S01]  /*2e20*/  IMAD.MOV.U32 R37, RZ, RZ, R123 ;  /* 0x000000ffff257224 */ /* 0x000fe200078e007b */
[----:B------:R-:W-:Y:S01]  /*2e30*/  ISETP.GE.AND P4, PT, R39, R3, PT ;  /* 0x000000032700720c */ /* 0x000fe20003f86270 */
[----:B------:R-:W-:Y:S01]  /*2e40*/  IMAD.MOV.U32 R38, RZ, RZ, R122 ;  /* 0x000000ffff267224 */ /* 0x000fe200078e007a */
[----:B------:R-:W-:Y:S01]  /*2e50*/  PRMT R187, R36, 0x7610, R187 ;  /* 0x0000761024bb7816 */ /* 0x000fe200000000bb */
        /* <DEDUP_REMOVED lines=15> */
[----:B------:R-:W-:-:S02]  /*2f50*/  PRMT R148, R38, 0x7610, R148 ;  /* 0x0000761026947816 */ /* 0x000fc40000000094 */
[----:B------:R-:W-:Y:S02]  /*2f60*/  CS2R R70, SRZ ;  /* 0x0000000000467805 */ /* 0x000fe4000001ff00 */
[----:B------:R-:W-:Y:S02]  /*2f70*/  PRMT R189, R36, 0x7610, R189 ;  /* 0x0000761024bd7816 */ /* 0x000fe400000000bd */
[----:B------:R-:W-:Y:S02]  /*2f80*/  CS2R R74, SRZ ;  /* 0x00000000004a7805 */ /* 0x000fe4000001ff00 */
[----:B------:R-:W-:Y:S02]  /*2f90*/  PRMT R152, R37, 0x7610, R152 ;  /* 0x0000761025987816 */ /* 0x000fe40000000098 */
[----:B------:R-:W-:Y:S02]  /*2fa0*/  CS2R R64, SRZ ;  /* 0x0000000000407805 */ /* 0x000fe4000001ff00 */
[----:B------:R-:W-:-:S02]  /*2fb0*/  CS2R R68, SRZ ;  /* 0x0000000000447805 */ /* 0x000fc4000001ff00 */
[----:B------:R-:W-:Y:S02]  /*2fc0*/  CS2R R72, SRZ ;  /* 0x0000000000487805 */ /* 0x000fe4000001ff00 */
[----:B------:R-:W-:Y:S01]  /*2fd0*/  CS2R R76, SRZ ;  /* 0x00000000004c7805 */ /* 0x000fe2000001ff00 */
[----:B------:R-:W-:Y:S06]  /*2fe0*/  @P4 BRA `(.L_x_660) ;  /* 0x00000000007c4947 */ /* 0x000fec0003800000 */
[----:B------:R-:W-:Y:S01]  /*2ff0*/  IADD3 R37, P2, P5, R106, R86, R28 ;  /* 0x000000566a257210 */ /* 0x000fe20007d5e01c */
[----:B------:R-:W-:Y:S01]  /*3000*/  ULDC.64 UR4, c[0x0][0x3e8] ;  /* 0x0000fa0000047ab9 */ /* 0x000fe20000000a00 */
[----:B------:R-:W-:Y:S01]  /*3010*/  ULDC.64 UR6, c[0x0][0x400] ;  /* 0x0001000000067ab9 */ /* 0x000fe20000000a00 */
[----:B------:R-:W-:Y:S02]  /*3020*/  CS2R R74, SRZ ;  /* 0x00000000004a7805 */ /* 0x000fe4000001ff00 */
[----:B------:R-:W-:Y:S02]  /*3030*/  IADD3.X R42, R20, R0, R30, P2, P5 ;  /* 0x00000000142a7210 */ /* 0x000fe400017ea41e */
[----:B------:R-:W-:Y:S02]  /*3040*/  CS2R R70, SRZ ;  /* 0x0000000000467805 */ /* 0x000fe4000001ff00 */
[----:B------:R-:W-:Y:S02]  /*3050*/  IADD3 R39, P2, P5, R100, R84, R32 ;  /* 0x0000005464277210 */ /* 0x000fe40007d5e020 */
[----:B------:R-:W-:-:S02]  /*3060*/  CS2R R76, SRZ ;  /* 0x00000000004c7805 */ /* 0x000fc4000001ff00 */
[----:B------:R-:W-:Y:S01]  /*3070*/  CS2R R72, SRZ ;  /* 0x0000000000487805 */ /* 0x000fe2000001ff00 */
[----:B------:R-:W-:Y:S01]  /*3080*/  ULDC.64 UR8, c[0x0][0x208] ;  /* 0x0000820000087ab9 */ /* 0x000fe20000000a00 */
[----:B------:R-:W-:Y:S02]  /*3090*/  IADD3.X R40, R25, R114, R34, P2, P5 ;  /* 0x0000007219287210 */ /* 0x000fe400017ea422 */
[----:B------:R-:W-:Y:S02]  /*30a0*/  LEA R36, P2, R37, UR4, 0x1 ;  /* 0x0000000425247c11 */ /* 0x000fe4000f8408ff */
[----:B------:R-:W-:Y:S02]  /*30b0*/  LEA R38, P5, R39, UR6, 0x1 ;  /* 0x0000000627267c11 */ /* 0x000fe4000f8a08ff */
[----:B------:R-:W-:Y:S02]  /*30c0*/  LEA.HI.X R37, R37, UR5, R42, 0x1, P2 ;  /* 0x0000000525257c11 */ /* 0x000fe400090f0c2a */
[----:B------:R-:W-:-:S02]  /*30d0*/  LEA.HI.X R39, R39, UR7, R40, 0x1, P5 ;  /* 0x0000000727277c11 */ /* 0x000fc4000a8f0c28 */
[-C--:B------:R-:W-:Y:S02]  /*30e0*/  ISETP.GE.AND P2, PT, R22, R115.reuse, PT ;  /* 0x000000731600720c */ /* 0x080fe40003f46270 */
[----:B------:R-:W-:Y:S02]  /*30f0*/  ISETP.GE.AND P5, PT, R215, R115, PT ;  /* 0x00000073d700720c */ /* 0x000fe40003fa6270 */
[----:B------:R-:W-:Y:S02]  /*3100*/  CS2R R66, SRZ ;  /* 0x0000000000427805 */ /* 0x000fe4000001ff00 */
[----:B------:R-:W-:Y:S02]  /*3110*/  CS2R R62, SRZ ;  /* 0x00000000003e7805 */ /* 0x000fe4000001ff00 */
[----:B------:R-:W-:-:S05]  /*3120*/  CS2R R68, SRZ ;  /* 0x0000000000447805 */ /* 0x000fca000001ff00 */
[----:B------:R0:W5:Y:S04]  /*3130*/  @!P2 LDG.E.64 R74, desc[UR8][R36.64] ;  /* 0x00000008244aa981 */ /* 0x000168000c1e1b00 */
[----:B------:R0:W5:Y:S01]  /*3140*/  @!P2 LDG.E.64 R76, desc[UR8][R38.64] ;  /* 0x00000008264ca981 */ /* 0x000162000c1e1b00 */
[----:B------:R-:W-:-:S03]  /*3150*/  ISETP.GE.AND P2, PT, R214, R115, PT ;  /* 0x00000073d600720c */ /* 0x000fc60003f46270 */
[----:B------:R0:W5:Y:S04]  /*3160*/  @!P5 LDG.E.64 R70, desc[UR8][R36.64+0x40] ;  /* 0x000040082446d981 */ /* 0x000168000c1e1b00 */
[----:B------:R0:W5:Y:S01]  /*3170*/  @!P5 LDG.E.64 R72, desc[UR8][R38.64+0x40] ;  /* 0x000040082648d981 */ /* 0x000162000c1e1b00 */
[----:B------:R-:W-:Y:S02]  /*3180*/  ISETP.GE.AND P5, PT, R216, R115, PT ;  /* 0x00000073d800720c */ /* 0x000fe40003fa6270 */
[----:B------:R-:W-:-:S03]  /*3190*/  CS2R R64, SRZ ;  /* 0x0000000000407805 */ /* 0x000fc6000001ff00 */
[----:B------:R0:W5:Y:S04]  /*31a0*/  @!P2 LDG.E.64 R66, desc[UR8][R36.64+0x80] ;  /* 0x000080082442a981 */ /* 0x000168000c1e1b00 */
[----:B------:R0:W5:Y:S04]  /*31b0*/  @!P2 LDG.E.64 R68, desc[UR8][R38.64+0x80] ;  /* 0x000080082644a981 */ /* 0x000168000c1e1b00 */
[----:B------:R0:W5:Y:S04]  /*31c0*/  @!P5 LDG.E.64 R62, desc[UR8][R36.64+0xc0] ;  /* 0x0000c008243ed981 */ /* 0x000168000c1e1b00 */
[----:B------:R0:W5:Y:S02]  /*31d0*/  @!P5 LDG.E.64 R64, desc[UR8][R38.64+0xc0] ;  /* 0x0000c0082640d981 */ /* 0x000164000c1e1b00 */
.L_x_660:
[----:B------:R-:W-:Y:S05]  /*31e0*/  BSYNC B1 ;  /* 0x0000000000017941 */ /* 0x000fea0003800000 */
.L_x_659:
[----:B0-----:R-:W-:Y:S01]  /*31f0*/  VIADD R36, R212, 0x40 ;  /* 0x00000040d4247836 */ /* 0x001fe20000000000 */
[----:B------:R-:W-:Y:S01]  /*3200*/  BSSY B1, `(.L_x_661) ;  /* 0x000002b000017945 */ /* 0x000fe20003800000 */
[----:B------:R-:W-:Y:S02]  /*3210*/  CS2R R40, SRZ ;  /* 0x0000000000287805 */ /* 0x000fe4000001ff00 */
[----:B------:R-:W-:Y:S02]  /*3220*/  CS2R R46, SRZ ;  /* 0x00000000002e7805 */ /* 0x000fe4000001ff00 */
[----:B------:R-:W-:Y:S02]  /*3230*/  CS2R R52, SRZ ;  /* 0x0000000000347805 */ /* 0x000fe4000001ff00 */
[----:B------:R-:W-:Y:S02]  /*3240*/  ISETP.GE.AND P5, PT, R36, R3, PT ;  /* 0x000000032400720c */ /* 0x000fe40003fa6270 */
[----:B------:R-:W-:-:S02]  /*3250*/  CS2R R58, SRZ ;  /* 0x00000000003a7805 */ /* 0x000fc4000001ff00 */
[----:B------:R-:W-:Y:S02]  /*3260*/  CS2R R42, SRZ ;  /* 0x00000000002a7805 */ /* 0x000fe4000001ff00 */
[----:B------:R-:W-:Y:S02]  /*3270*/  CS2R R44, SRZ ;  /* 0x00000000002c7805 */ /* 0x000fe4000001ff00 */
[----:B------:R-:W-:Y:S01]  /*3280*/  CS2R R54, SRZ ;  /* 0x0000000000367805 */ /* 0x000fe2000001ff00 */
[----:B-----5:R-:W-:Y:S01]  /*3290*/  IMAD.MOV.U32 R150, RZ, RZ, R62 ;  /* 0x000000ffff967224 */ /* 0x020fe200078e003e */
[----:B------:R-:W-:-:S03]  /*32a0*/  CS2R R60, SRZ ;  /* 0x00000000003c7805 */ /* 0x000fc6000001ff00 */
[----:B------:R-:W-:Y:S05]  /*32b0*/  @P5 BRA `(.L_x_662) ;  /* 0x00000000007c5947 */ /* 0x000fea0003800000 */
[----:B------:R-:W-:Y:S01]  /*32c0*/  IADD3 R86, P2, P6, R106, R27, R86 ;  /* 0x0000001b6a567210 */ /* 0x000fe20007e5e056 */
[----:B------:R-:W-:Y:S01]  /*32d0*/  ULDC.64 UR4, c[0x0][0x3e8] ;  /* 0x0000fa0000047ab9 */ /* 0x000fe20000000a00 */
[----:B------:R-:W-:Y:S01]  /*32e0*/  ULDC.64 UR6, c[0x0][0x400] ;  /* 0x0001000000067ab9 */ /* 0x000fe20000000a00 */
[----:B------:R-:W-:Y:S02]  /*32f0*/  CS2R R58, SRZ ;  /* 0x00000000003a7805 */ /* 0x000fe4000001ff00 */
[----:B------:R-:W-:Y:S02]  /*3300*/  IADD3.X R37, R20, R29, R0, P2, P6 ;  /* 0x0000001d14257210 */ /* 0x000fe400017ec400 */
[----:B------:R-:W-:Y:S02]  /*3310*/  CS2R R60, SRZ ;  /* 0x00000000003c7805 */ /* 0x000fe4000001ff00 */
[----:B------:R-:W-:Y:S01]  /*3320*/  IADD3 R84, P2, P6, R100, R31, R84 ;  /* 0x0000001f64547210 */ /* 0x000fe20007e5e054 */
[----:B------:R-:W-:-:S03]  /*3330*/  ULDC.64 UR8, c[0x0][0x208] ;  /* 0x0000820000087ab9 */ /* 0x000fc60000000a00 */
[----:B------:R-:W-:Y:S02]  /*3340*/  IADD3.X R39, R25, R33, R114, P2, P6 ;  /* 0x0000002119277210 */ /* 0x000fe400017ec472 */
[----:B------:R-:W-:-:S04]  /*3350*/  LEA R36, P2, R86, UR4, 0x1 ;  /* 0x0000000456247c11 */ /* 0x000fc8000f8408ff */
[----:B------:R-:W-:Y:S02]  /*3360*/  LEA.HI.X R37, R86, UR5, R37, 0x1, P2 ;  /* 0x0000000556257c11 */ /* 0x000fe400090f0c25 */
[----:B------:R-:W-:-:S04]  /*3370*/  LEA R38, P2, R84, UR6, 0x1 ;  /* 0x0000000654267c11 */ /* 0x000fc8000f8408ff */
[----:B------:R-:W-:Y:S02]  /*3380*/  LEA.HI.X R39, R84, UR7, R39, 0x1, P2 ;  /* 0x0000000754277c11 */ /* 0x000fe400090f0c27 */
[----:B------:R-:W-:Y:S02]  /*3390*/  ISETP.GE.AND P2, PT, R22, R115, PT ;  /* 0x000000731600720c */ /* 0x000fe40003f46270 */
[----:B------:R-:W-:Y:S02]  /*33a0*/  CS2R R52, SRZ ;  /* 0x0000000000347805 */ /* 0x000fe4000001ff00 */
[----:B------:R-:W-:-:S09]  /*33b0*/  CS2R R54, SRZ ;  /* 0x0000000000367805 */ /* 0x000fd2000001ff00 */
[----:B------:R0:W5:Y:S04]  /*33c0*/  @!P2 LDG.E.64 R58, desc[UR8][R36.64] ;  /* 0x00000008243aa981 */ /* 0x000168000c1e1b00 */
[----:B------:R0:W5:Y:S01]  /*33d0*/  @!P2 LDG.E.64 R60, desc[UR8][R38.64] ;  /* 0x00000008263ca981 */ /* 0x000162000c1e1b00 */
        /* <DEDUP_REMOVED lines=10> */
[----:B------:R-:W-:-:S13]  /*3480*/  ISETP.GE.AND P2, PT, R216, R115, PT ;  /* 0x00000073d800720c */ /* 0x000fda0003f46270 */
[----:B------:R0:W5:Y:S04]  /*3490*/  @!P2 LDG.E.64 R40, desc[UR8][R36.64+0xc0] ;  /* 0x0000c0082428a981 */ /* 0x000168000c1e1b00 */
[----:B------:R0:W5:Y:S02]  /*34a0*/  @!P2 LDG.E.64 R42, desc[UR8][R38.64+0xc0] ;  /* 0x0000c008262aa981 */ /* 0x000164000c1e1b00 */
.L_x_662:
[----:B------:R-:W-:Y:S05]  /*34b0*/  BSYNC B1 ;  /* 0x0000000000017941 */ /* 0x000fea0003800000 */
.L_x_661:
[----:B------:R-:W-:Y:S01]  /*34c0*/  IMAD.MOV.U32 R0, RZ, RZ, R63 ;  /* 0x000000ffff007224 */ /* 0x000fe200078e003f */
[----:B------:R-:W-:Y:S01]  /*34d0*/  ULOP3.LUT UR4, UR60, 0x1, URZ, 0xfc, !UPT ;  /* 0x000000013c047892 */ /* 0x000fe2000f8efc3f */
[----:B0-----:R-:W-:Y:S01]  /*34e0*/  IMAD.MOV.U32 R36, RZ, RZ, R66 ;  /* 0x000000ffff247224 */ /* 0x001fe200078e0042 */
        /* <DEDUP_REMOVED lines=25> */
[----:B-----5:R-:W-:Y:S01]  /*3680*/  IMAD.MOV.U32 R0, RZ, RZ, R40 ;  /* 0x000000ffff007224 */ /* 0x020fe200078e0028 */
[----:B------:R-:W-:Y:S01]  /*3690*/  PRMT R181, R37, 0x7610, R181 ;  /* 0x0000761025b57816 */ /* 0x000fe200000000b5 */
[----:B------:R-:W-:Y:S01]  /*36a0*/  IMAD.MOV.U32 R38, RZ, RZ, R73 ;  /* 0x000000ffff267224 */ /* 0x000fe200078e0049 */
[----:B------:R-:W-:Y:S01]  /*36b0*/  PRMT R182, R36, 0x7610, R182 ;  /* 0x0000761024b67816 */ /* 0x000fe200000000b6 */
[----:B------:R-:W-:Y:S01]  /*36c0*/  IMAD.MOV.U32 R37, RZ, RZ, R46 ;  /* 0x000000ffff257224 */ /* 0x000fe200078e002e */
[----:B------:R-:W-:Y:S01]  /*36d0*/  PRMT R86, R0, 0x7610, R86 ;  /* 0x0000761000567816 */ /* 0x000fe20000000056 */
[----:B------:R-:W-:Y:S01]  /*36e0*/  IMAD.MOV.U32 R36, RZ, RZ, R47 ;  /* 0x000000ffff247224 */ /* 0x000fe200078e002f */
[----:B------:R-:W-:Y:S01]  /*36f0*/  UISETP.NE.AND UP0, UPT, UR4, 0x3, UPT ;  /* 0x000000030400788c */ /* 0x000fe2000bf05270 */
        /* <DEDUP_REMOVED lines=9> */
[----:B------:R-:W-:-:S02]  /*3790*/  PLOP3.LUT P2, PT, PT, PT, UP0, 0x80, 0x0 ;  /* 0x000000000000781c */ /* 0x000fc40003f4f008 */
        /* <DEDUP_REMOVED lines=17> */
[----:B------:R-:W-:Y:S02]  /*38b0*/  PRMT R176, R36, 0x7610, R176 ;  /* 0x0000761024b07816 */ /* 0x000fe400000000b0 */
[----:B------:R-:W-:Y:S02]  /*38c0*/  PRMT R175, R0, 0x7610, R175 ;  /* 0x0000761000af7816 */ /* 0x000fe400000000af */
[----:B------:R-:W-:Y:S01]  /*38d0*/  PRMT R180, R37, 0x7610, R180 ;  /* 0x0000761025b47816 */ /* 0x000fe200000000b4 */
[----:B------:R-:W-:Y:S06]  /*38e0*/  @!P2 BRA `(.L_x_663) ;  /* 0x000000000004a947 */ /* 0x000fec0003800000 */
[----:B------:R-:W-:Y:S01]  /*38f0*/  BPT.TRAP 0x1 ;  /* 0x000000040000795c */ /* 0x000fe20000300000 */
.L_x_663:
[----:B------:R-:W-:Y:S01]  /*3900*/  IMAD R0, R19, 0x8, R18 ;  /* 0x0000000813007824 */ /* 0x000fe200078e0212 */
[----:B------:R-:W-:Y:S01]  /*3910*/  SHF.L.U32 R114, R217, 0x1f, RZ ;  /* 0x0000001fd9727819 */ /* 0x000fe200000006ff */
[----:B------:R-:W-:Y:S03]  /*3920*/  BSSY B1, `(.L_x_664) ;  /* 0x0000003000017945 */ /* 0x000fe60003800000 */
[----:B------:R-:W0:Y:S02]  /*3930*/  SYNCS.PHASECHK.TRANS64.TRYWAIT P6, [R0+URZ+0x38890], R114 ;  /* 0x03889072000075a7 */ /* 0x000e2400080c017f */
[----:B0-----:R-:W-:Y:S05]  /*3940*/  @!P6 BRA `(.L_x_665) ;  /* 0x000002580064e947 */ /* 0x001fea0003800000 */
.L_x_1052:
[----:B------:R-:W-:Y:S05]  /*3950*/  BSYNC B1 ;  /* 0x0000000000017941 */ /* 0x000fea0003800000 */
.L_x_664:
[----:B------:R-:W-:Y:S04]  /*3960*/  BSSY B1, `(.L_x_666) ;  /* 0x00000df000017945 */ /* 0x000fe80003800000 */
[----:B------:R-:W-:Y:S05]  /*3970*/  @P3 BRA `(.L_x_667) ;  /* 0x0000000c00743947 */ /* 0x000fea0003800000 */
[----:B------:R-:W-:Y:S01]  /*3980*/  ISETP.NE.AND P3, PT, R26, RZ, PT ;  /* 0x000000ff1a00720c */ /* 0x000fe20003f65270 */
[----:B------:R-:W-:-:S12]  /*3990*/  BSSY B2, `(.L_x_668) ;  /* 0x0000035000027945 */ /* 0x000fd80003800000 */
[----:B------:R-:W-:Y:S05]  /*39a0*/  @!P3 BRA `(.L_x_669) ;  /* 0x0000000000ccb947 */ /* 0x000fea0003800000 */
[----:B------:R1:W2:Y:S01]  /*39b0*/  LDS.128 R36, [R4+0x24400] ;  /* 0x0244000004247984 */ /* 0x0002a20000000c00 */
[----:B------:R-:W-:Y:S01]  /*39c0*/  ISETP.GE.AND P3, PT, R22, R115, PT ;  /* 0x000000731600720c */ /* 0x000fe20003f66270 */
[----:B------:R-:W-:-:S12]  /*39d0*/  BSSY B3, `(.L_x_670) ;  /* 0x000002e000037945 */ /* 0x000fd80003800000 */
[----:B-1----:R-:W-:Y:S05]  /*39e0*/  @P3 BRA `(.L_x_671) ;  /* 0x0000000000b03947 */ /* 0x002fea0003800000 */
[----:B------:R-:W-:Y:S02]  /*39f0*/  SHF.R.U64 R85, R124, 0x10, R125 ;  /* 0x000000107c557819 */ /* 0x000fe4000000127d */
[----:B------:R-:W-:Y:S02]  /*3a00*/  SHF.R.U64 R84, R122, 0x10, R123 ;  /* 0x000000107a547819 */ /* 0x000fe4000000127b */
[----:B------:R-:W-:Y:S02]  /*3a10*/  PRMT R85, R148, 0x5410, R85 ;  /* 0x0000541094557816 */ /* 0x000fe40000000055 */
[----:B------:R-:W-:Y:S02]  /*3a20*/  PRMT R84, R139, 0x5432, R84 ;  /* 0x000054328b547816 */ /* 0x000fe40000000054 */
[----:B--2---:R-:W-:Y:S02]  /*3a30*/  LOP3.LUT R153, R37, 0xffff0000, RZ, 0xc0, !PT ;  /* 0xffff000025997812 */ /* 0x004fe400078ec0ff */
[C---:B------:R-:W-:Y:S01]  /*3a40*/  LOP3.LUT R124, R85.reuse, 0xffff0000, RZ, 0xc0, !PT ;  /* 0xffff0000557c7812 */ /* 0x040fe200078ec0ff */
[----:B------:R-:W-:Y:S01]  /*3a50*/  IMAD.U32 R85, R85, 0x10000, RZ ;  /* 0x0001000055557824 */ /* 0x000fe200078e00ff */
[----:B------:R-:W-:-:S02]  /*3a60*/  LOP3.LUT R148, R84, 0xffff0000, RZ, 0xc0, !PT ;  /* 0xffff000054947812 */ /* 0x000fc400078ec0ff */
[----:B------:R-:W-:Y:S01]  /*3a70*/  SHF.R.U32.HI R122, RZ, 0x10, R123 ;  /* 0x00000010ff7a7819 */ /* 0x000fe2000001167b */
[----:B------:R-:W-:Y:S01]  /*3a80*/  FMUL.FTZ R150, R153, R124 ;  /* 0x0000007c99967220 */ /* 0x000fe20000410000 */
[----:B------:R-:W-:Y:S01]  /*3a90*/  SHF.R.U32.HI R123, RZ, 0x10, R125 ;  /* 0x00000010ff7b7819 */ /* 0x000fe2000001167d */
[----:B------:R-:W-:Y:S02]  /*3aa0*/  IMAD.U32 R125, R37, 0x10000, RZ ;  /* 0x00010000257d7824 */ /* 0x000fe400078e00ff */
[----:B------:R-:W-:Y:S01]  /*3ab0*/  FMUL.FTZ R153, R153, R148 ;  /* 0x0000009499997220 */ /* 0x000fe20000410000 */
[----:B------:R-:W-:Y:S02]  /*3ac0*/  PRMT R37, R140, 0x5432, R122 ;  /* 0x000054328c257816 */ /* 0x000fe4000000007a */
[----:B------:R-:W-:Y:S01]  /*3ad0*/  PRMT R122, R152, 0x5410, R123 ;  /* 0x00005410987a7816 */ /* 0x000fe2000000007b */
[C---:B------:R-:W-:Y:S01]  /*3ae0*/  FFMA.FTZ R124, R125.reuse, R124, R153 ;  /* 0x0000007c7d7c7223 */ /* 0x040fe20000010099 */
[----:B------:R-:W-:Y:S01]  /*3af0*/  FFMA.FTZ R123, R125, R148, -R150 ;  /* 0x000000947d7b7223 */ /* 0x000fe20000010896 */
[----:B------:R-:W-:Y:S01]  /*3b00*/  LOP3.LUT R153, R38, 0xffff0000, RZ, 0xc0, !PT ;  /* 0xffff000026997812 */ /* 0x000fe200078ec0ff */
[C---:B------:R-:W-:Y:S01]  /*3b10*/  IMAD.U32 R150, R37.reuse, 0x10000, RZ ;  /* 0x0001000025967824 */ /* 0x040fe200078e00ff */
[----:B------:R-:W-:Y:S01]  /*3b20*/  LOP3.LUT R37, R37, 0xffff0000, RZ, 0xc0, !PT ;  /* 0xffff000025257812 */ /* 0x000fe200078ec0ff */
[C---:B------:R-:W-:Y:S01]  /*3b30*/  IMAD.U32 R148, R122.reuse, 0x10000, RZ ;  /* 0x000100007a947824 */ /* 0x040fe200078e00ff */
[----:B------:R-:W-:Y:S01]  /*3b40*/  LOP3.LUT R122, R122, 0xffff0000, RZ, 0xc0, !PT ;  /* 0xffff00007a7a7812 */ /* 0x000fe200078ec0ff */
[C---:B------:R-:W-:Y:S01]  /*3b50*/  IMAD.U32 R152, R36.reuse, 0x10000, RZ ;  /* 0x0001000024987824 */ /* 0x040fe200078e00ff */
[----:B------:R-:W-:Y:S01]  /*3b60*/  LOP3.LUT R36, R36, 0xffff0000, RZ, 0xc0, !PT ;  /* 0xffff000024247812 */ /* 0x000fe200078ec0ff */
[----:B------:R-:W-:-:S02]  /*3b70*/  IMAD.U32 R125, R38, 0x10000, RZ ;  /* 0x00010000267d7824 */ /* 0x000fc400078e00ff */
[C---:B------:R-:W-:Y:S01]  /*3b80*/  FMUL.FTZ R154, R153.reuse, R148 ;  /* 0x00000094999a7220 */ /* 0x040fe20000410000 */
[-C--:B------:R-:W-:Y:S01]  /*3b90*/  FMUL.FTZ R156, R153, R150.reuse ;  /* 0x00000096999c7220 */ /* 0x080fe20000410000 */
[C---:B------:R-:W-:Y:S01]  /*3ba0*/  LOP3.LUT R38, R39.reuse, 0xffff0000, RZ, 0xc0, !PT ;  /* 0xffff000027267812 */ /* 0x040fe200078ec0ff */
[----:B------:R-:W-:Y:S01]  /*3bb0*/  FMUL.FTZ R161, R36, R85 ;  /* 0x0000005524a17220 */ /* 0x000fe20000410000 */
[----:B------:R-:W-:Y:S01]  /*3bc0*/  SHF.L.U32 R153, R84, 0x10, RZ ;  /* 0x0000001054997819 */ /* 0x000fe200000006ff */
[----:B------:R-:W-:Y:S02]  /*3bd0*/  IMAD.U32 R39, R39, 0x10000, RZ ;  /* 0x0001000027277824 */ /* 0x000fe400078e00ff */
[C---:B------:R-:W-:Y:S01]  /*3be0*/  FFMA.FTZ R154, R125.reuse, R150, -R154 ;  /* 0x000000967d9a7223 */ /* 0x040fe2000001089a */
[C---:B------:R-:W-:Y:S01]  /*3bf0*/  FMUL.FTZ R84, R38.reuse, R122 ;  /* 0x0000007a26547220 */ /* 0x040fe20000410000 */
[----:B------:R-:W-:Y:S01]  /*3c00*/  FMUL.FTZ R163, R38, R37 ;  /* 0x0000002526a37220 */ /* 0x000fe20000410000 */
[----:B------:R-:W-:Y:S01]  /*3c10*/  FMUL.FTZ R36, R36, R153 ;  /* 0x0000009924247220 */ /* 0x000fe20000410000 */
[----:B------:R-:W-:Y:S01]  /*3c20*/  FFMA.FTZ R125, R125, R148, R156 ;  /* 0x000000947d7d7223 */ /* 0x000fe2000001009c */
[C---:B------:R-:W-:Y:S01]  /*3c30*/  FFMA.FTZ R84, R39.reuse, R37, -R84 ;  /* 0x0000002527547223 */ /* 0x040fe20000010854 */
[----:B------:R-:W-:Y:S01]  /*3c40*/  FFMA.FTZ R163, R39, R122, R163 ;  /* 0x0000007a27a37223 */ /* 0x000fe200000100a3 */
[C---:B------:R-:W-:Y:S01]  /*3c50*/  FFMA.FTZ R161, R152.reuse, R153, -R161 ;  /* 0x0000009998a17223 */ /* 0x040fe200000108a1 */
[----:B------:R-:W-:Y:S01]  /*3c60*/  FFMA.FTZ R36, R152, R85, R36 ;  /* 0x0000005598247223 */ /* 0x000fe20000010024 */
[----:B------:R-:W-:-:S02]  /*3c70*/  F2FP.BF16.F32.PACK_AB R37, R124, R123 ;  /* 0x0000007b7c25723e */ /* 0x000fc400000010ff */
[----:B------:R-:W-:Y:S02]  /*3c80*/  F2FP.BF16.F32.PACK_AB R39, R163, R84 ;  /* 0x00000054a327723e */ /* 0x000fe400000010ff */
[----:B------:R-:W-:Y:S02]  /*3c90*/  F2FP.BF16.F32.PACK_AB R38, R125, R154 ;  /* 0x0000009a7d26723e */ /* 0x000fe400000010ff */
[----:B------:R-:W-:-:S07]  /*3ca0*/  F2FP.BF16.F32.PACK_AB R36, R36, R161 ;  /* 0x000000a12424723e */ /* 0x000fce00000010ff */
.L_x_671:
[----:B------:R-:W-:Y:S05]  /*3cb0*/  BSYNC B3 ;  /* 0x0000000000037941 */ /* 0x000fea0003800000 */
.L_x_670:
[----:B------:R-:W-:Y:S02]  /*3cc0*/  ULDC.64 UR4, c[0x0][0x208] ;  /* 0x0000820000047ab9 */ /* 0x000fe40000000a00 */
[----:B--2---:R1:W-:Y:S03]  /*3cd0*/  STG.E.128 desc[UR4][R56.64], R36 ;  /* 0x0000002438007986 */ /* 0x0043e6000c101d04 */
.L_x_669:
[----:B------:R-:W-:Y:S05]  /*3ce0*/  BSYNC B2 ;  /* 0x0000000000027941 */ /* 0x000fea0003800000 */
.L_x_668:
[----:B------:R-:W-:Y:S01]  /*3cf0*/  ISETP.NE.AND P3, PT, R10, RZ, PT ;  /* 0x000000ff0a00720c */ /* 0x000fe20003f65270 */
[----:B------:R-:W-:-:S12]  /*3d00*/  BSSY B2, `(.L_x_672) ;  /* 0x0000036000027945 */ /* 0x000fd80003800000 */
[----:B------:R-:W-:Y:S05]  /*3d10*/  @!P3 BRA `(.L_x_673) ;  /* 0x0000000000d0b947 */ /* 0x000fea0003800000 */
[----:B-1----:R1:W2:Y:S01]  /*3d20*/  LDS.128 R36, [R4+0x26c00] ;  /* 0x026c000004247984 */ /* 0x0022a20000000c00 */
[----:B------:R-:W-:Y:S01]  /*3d30*/  ISETP.GE.AND P3, PT, R215, R115, PT ;  /* 0x00000073d700720c */ /* 0x000fe20003f66270 */
[----:B------:R-:W-:-:S12]  /*3d40*/  BSSY B3, `(.L_x_674) ;  /* 0x000002f000037945 */ /* 0x000fd80003800000 */
[----:B-1----:R-:W-:Y:S05]  /*3d50*/  @P3 BRA `(.L_x_675) ;  /* 0x0000000000b43947 */ /* 0x002fea0003800000 */
[----:B------:R-:W-:Y:S01]  /*3d60*/  SHF.R.U64 R116, R116, 0x10, R117 ;  /* 0x0000001074747819 */ /* 0x000fe20000001275 */
[----:B--2---:R-:W-:Y:S01]  /*3d70*/  IMAD.U32 R85, R38, 0x10000, RZ ;  /* 0x0001000026557824 */ /* 0x004fe200078e00ff */
[--C-:B------:R-:W-:Y:S01]  /*3d80*/  SHF.R.U64 R90, R90, 0x10, R91.reuse ;  /* 0x000000105a5a7819 */ /* 0x100fe2000000125b */
[----:B------:R-:W-:Y:S01]  /*3d90*/  IMAD.U32 R122, R39, 0x10000, RZ ;  /* 0x00010000277a7824 */ /* 0x000fe200078e00ff */
[----:B------:R-:W-:Y:S02]  /*3da0*/  SHF.R.U32.HI R91, RZ, 0x10, R91 ;  /* 0x00000010ff5b7819 */ /* 0x000fe4000001165b */
[----:B------:R-:W-:Y:S02]  /*3db0*/  SHF.R.U32.HI R123, RZ, 0x10, R117 ;  /* 0x00000010ff7b7819 */ /* 0x000fe40000011675 */
[----:B------:R-:W-:Y:S02]  /*3dc0*/  PRMT R116, R145, 0x5432, R116 ;  /* 0x0000543291747816 */ /* 0x000fe40000000074 */
[----:B------:R-:W-:-:S02]  /*3dd0*/  PRMT R117, R138, 0x5432, R90 ;  /* 0x000054328a757816 */ /* 0x000fc4000000005a */
[----:B------:R-:W-:Y:S02]  /*3de0*/  PRMT R90, R187, 0x5410, R91 ;  /* 0x00005410bb5a7816 */ /* 0x000fe4000000005b */
[----:B------:R-:W-:Y:S02]  /*3df0*/  PRMT R91, R189, 0x5410, R123 ;  /* 0x00005410bd5b7816 */ /* 0x000fe4000000007b */
[----:B------:R-:W-:Y:S01]  /*3e00*/  LOP3.LUT R153, R37, 0xffff0000, RZ, 0xc0, !PT ;  /* 0xffff000025997812 */ /* 0x000fe200078ec0ff */
[----:B------:R-:W-:Y:S01]  /*3e10*/  IMAD.U32 R125, R90, 0x10000, RZ ;  /* 0x000100005a7d7824 */ /* 0x000fe200078e00ff */
[C---:B------:R-:W-:Y:S01]  /*3e20*/  LOP3.LUT R124, R116.reuse, 0xffff0000, RZ, 0xc0, !PT ;  /* 0xffff0000747c7812 */ /* 0x040fe200078ec0ff */
[----:B------:R-:W-:Y:S01]  /*3e30*/  IMAD.U32 R123, R91, 0x10000, RZ ;  /* 0x000100005b7b7824 */ /* 0x000fe200078e00ff */
[----:B------:R-:W-:Y:S01]  /*3e40*/  LOP3.LUT R148, R117, 0xffff0000, RZ, 0xc0, !PT ;  /* 0xffff000075947812 */ /* 0x000fe200078ec0ff */
[----:B------:R-:W-:Y:S01]  /*3e50*/  IMAD.U32 R116, R116, 0x10000, RZ ;  /* 0x0001000074747824 */ /* 0x000fe200078e00ff */
[----:B------:R-:W-:Y:S01]  /*3e60*/  LOP3.LUT R38, R38, 0xffff0000, RZ, 0xc0, !PT ;  /* 0xffff000026267812 */ /* 0x000fe200078ec0ff */
[----:B------:R-:W-:Y:S01]  /*3e70*/  FMUL.FTZ R150, R153, R124 ;  /* 0x0000007c99967220 */ /* 0x000fe20000410000 */
[----:B------:R-:W-:Y:S01]  /*3e80*/  LOP3.LUT R84, R39, 0xffff0000, RZ, 0xc0, !PT ;  /* 0xffff000027547812 */ /* 0x000fe200078ec0ff */
[----:B------:R-:W-:-:S02]  /*3e90*/  IMAD.U32 R39, R37, 0x10000, RZ ;  /* 0x0001000025277824 */ /* 0x000fc400078e00ff */
[-C--:B------:R-:W-:Y:S01]  /*3ea0*/  FMUL.FTZ R153, R153, R148.reuse ;  /* 0x0000009499997220 */ /* 0x080fe20000410000 */
[----:B------:R-:W-:Y:S02]  /*3eb0*/  IMAD.U32 R37, R36, 0x10000, RZ ;  /* 0x0001000024257824 */ /* 0x000fe400078e00ff */
[----:B------:R-:W-:Y:S01]  /*3ec0*/  FMUL.FTZ R152, R38, R123 ;  /* 0x0000007b26987220 */ /* 0x000fe20000410000 */
[----:B------:R-:W-:Y:S01]  /*3ed0*/  LOP3.LUT R36, R36, 0xffff0000, RZ, 0xc0, !PT ;  /* 0xffff000024247812 */ /* 0x000fe200078ec0ff */
[C---:B------:R-:W-:Y:S01]  /*3ee0*/  FFMA.FTZ R150, R39.reuse, R148, -R150 ;  /* 0x0000009427967223 */ /* 0x040fe20000010896 */
[----:B------:R-:W-:Y:S01]  /*3ef0*/  FFMA.FTZ R153, R39, R124, R153 ;  /* 0x0000007c27997223 */ /* 0x000fe20000010099 */
[-C--:B------:R-:W-:Y:S01]  /*3f00*/  FMUL.FTZ R38, R38, R125.reuse ;  /* 0x0000007d26267220 */ /* 0x080fe20000410000 */
[----:B------:R-:W-:Y:S01]  /*3f10*/  LOP3.LUT R91, R91, 0xffff0000, RZ, 0xc0, !PT ;  /* 0xffff00005b5b7812 */ /* 0x000fe200078ec0ff */
[----:B------:R-:W-:Y:S01]  /*3f20*/  IMAD.U32 R117, R117, 0x10000, RZ ;  /* 0x0001000075757824 */ /* 0x000fe200078e00ff */
[----:B------:R-:W-:Y:S01]  /*3f30*/  LOP3.LUT R39, R90, 0xffff0000, RZ, 0xc0, !PT ;  /* 0xffff00005a277812 */ /* 0x000fe200078ec0ff */
[C---:B------:R-:W-:Y:S01]  /*3f40*/  FFMA.FTZ R152, R85.reuse, R125, -R152 ;  /* 0x0000007d55987223 */ /* 0x040fe20000010898 */
[----:B------:R-:W-:Y:S01]  /*3f50*/  FFMA.FTZ R85, R85, R123, R38 ;  /* 0x0000007b55557223 */ /* 0x000fe20000010026 */
[----:B------:R-:W-:Y:S01]  /*3f60*/  FMUL.FTZ R123, R84, R91 ;  /* 0x0000005b547b7220 */ /* 0x000fe20000410000 */
[CC--:B------:R-:W-:Y:S01]  /*3f70*/  FMUL.FTZ R38, R36.reuse, R116.reuse ;  /* 0x0000007424267220 */ /* 0x0c0fe20000410000 */
[----:B------:R-:W-:Y:S01]  /*3f80*/  FMUL.FTZ R125, R36, R117 ;  /* 0x00000075247d7220 */ /* 0x000fe20000410000 */
[-C--:B------:R-:W-:Y:S01]  /*3f90*/  FMUL.FTZ R84, R84, R39.reuse ;  /* 0x0000002754547220 */ /* 0x080fe20000410000 */
[C---:B------:R-:W-:Y:S01]  /*3fa0*/  FFMA.FTZ R123, R122.reuse, R39, -R123 ;  /* 0x000000277a7b7223 */ /* 0x040fe2000001087b */
[C---:B------:R-:W-:Y:S01]  /*3fb0*/  FFMA.FTZ R38, R37.reuse, R117, -R38 ;  /* 0x0000007525267223 */ /* 0x040fe20000010826 */
[----:B------:R-:W-:Y:S01]  /*3fc0*/  FFMA.FTZ R125, R37, R116, R125 ;  /* 0x00000074257d7223 */ /* 0x000fe2000001007d */
[----:B------:R-:W-:Y:S01]  /*3fd0*/  FFMA.FTZ R84, R122, R91, R84 ;  /* 0x0000005b7a547223 */ /* 0x000fe20000010054 */
[----:B------:R-:W-:-:S02]  /*3fe0*/  F2FP.BF16.F32.PACK_AB R152, R85, R152 ;  /* 0x000000985598723e */ /* 0x000fc400000010ff */
[----:B------:R-:W-:Y:S02]  /*3ff0*/  F2FP.BF16.F32.PACK_AB R37, R153, R150 ;  /* 0x000000969925723e */ /* 0x000fe400000010ff */
[----:B------:R-:W-:Y:S01]  /*4000*/  F2FP.BF16.F32.PACK_AB R36, R125, R38 ;  /* 0x000000267d24723e */ /* 0x000fe200000010ff */
[----:B------:R-:W-:Y:S01]  /*4010*/  IMAD.MOV.U32 R38, RZ, RZ, R152 ;  /* 0x000000ffff267224 */ /* 0x000fe200078e0098 */
[----:B------:R-:W-:-:S07]  /*4020*/  F2FP.BF16.F32.PACK_AB R39, R84, R123 ;  /* 0x0000007b5427723e */ /* 0x000fce00000010ff */
.L_x_675:
[----:B------:R-:W-:Y:S05]  /*4030*/  BSYNC B3 ;  /* 0x0000000000037941 */ /* 0x000fea0003800000 */
.L_x_674:
[----:B------:R-:W-:Y:S02]  /*4040*/  ULDC.64 UR4, c[0x0][0x208] ;  /* 0x0000820000047ab9 */ /* 0x000fe40000000a00 */
[----:B--2---:R2:W-:Y:S03]  /*4050*/  STG.E.128 desc[UR4][R56.64+0x80], R36 ;  /* 0x0000802438007986 */ /* 0x0045e6000c101d04 */
.L_x_673:
[----:B------:R-:W-:Y:S05]  /*4060*/  BSYNC B2 ;  /* 0x0000000000027941 */ /* 0x000fea0003800000 */
.L_x_672:
[----:B------:R-:W-:Y:S01]  /*4070*/  ISETP.NE.AND P3, PT, R9, RZ, PT ;  /* 0x000000ff0900720c */ /* 0x000fe20003f65270 */
[----:B------:R-:W-:-:S12]  /*4080*/  BSSY B2, `(.L_x_676) ;  /* 0x0000036000027945 */ /* 0x000fd80003800000 */
[----:B------:R-:W-:Y:S05]  /*4090*/  @!P3 BRA `(.L_x_677) ;  /* 0x0000000000d0b947 */ /* 0x000fea0003800000 */
[----:B-12---:R1:W2:Y:S01]  /*40a0*/  LDS.128 R36, [R4+0x29400] ;  /* 0x0294000004247984 */ /* 0x0062a20000000c00 */
[----:B------:R-:W-:Y:S01]  /*40b0*/  ISETP.GE.AND P3, PT, R214, R115, PT ;  /* 0x00000073d600720c */ /* 0x000fe20003f66270 */
[----:B------:R-:W-:-:S12]  /*40c0*/  BSSY B3, `(.L_x_678) ;  /* 0x000002f000037945 */ /* 0x000fd80003800000 */
[----:B-1----:R-:W-:Y:S05]  /*40d0*/  @P3 BRA `(.L_x_679) ;  /* 0x0000000000b43947 */ /* 0x002fea0003800000 */
[----:B------:R-:W-:Y:S01]  /*40e0*/  SHF.R.U64 R88, R88, 0x10, R89 ;  /* 0x0000001058587819 */ /* 0x000fe20000001259 */
[----:B--2---:R-:W-:Y:S01]  /*40f0*/  IMAD.U32 R90, R39, 0x10000, RZ ;  /* 0x00010000275a7824 */ /* 0x004fe200078e00ff */
[--C-:B------:R-:W-:Y:S02]  /*4100*/  SHF.R.U64 R84, R82, 0x10, R83.reuse ;  /* 0x0000001052547819 */ /* 0x100fe40000001253 */
[----:B------:R-:W-:Y:S01]  /*4110*/  SHF.R.U32.HI R85, RZ, 0x10, R83 ;  /* 0x00000010ff557819 */ /* 0x000fe20000011653 */
[----:B------:R-:W-:Y:S01]  /*4120*/  IMAD.U32 R83, R38, 0x10000, RZ ;  /* 0x0001000026537824 */ /* 0x000fe200078e00ff */
        /* <DEDUP_REMOVED lines=40> */
.L_x_679:
[----:B------:R-:W-:Y:S05]  /*43b0*/  BSYNC B3 ;  /* 0x0000000000037941 */ /* 0x000fea0003800000 */
.L_x_678:
[----:B------:R-:W-:Y:S02]  /*43c0*/  ULDC.64 UR4, c[0x0][0x208] ;  /* 0x0000820000047ab9 */ /* 0x000fe40000000a00 */
[----:B--2---:R3:W-:Y:S03]  /*43d0*/  STG.E.128 desc[UR4][R56.64+0x100], R36 ;  /* 0x0001002438007986 */ /* 0x0047e6000c101d04 */
.L_x_677:
[----:B------:R-:W-:Y:S05]  /*43e0*/  BSYNC B2 ;  /* 0x0000000000027941 */ /* 0x000fea0003800000 */
.L_x_676:
[----:B------:R-:W-:-:S13]  /*43f0*/  ISETP.NE.AND P3, PT, R8, RZ, PT ;  /* 0x000000ff0800720c */ /* 0x000fda0003f65270 */
[----:B------:R-:W-:Y:S05]  /*4400*/  @!P3 BRA `(.L_x_667) ;  /* 0x0000000000d0b947 */ /* 0x000fea0003800000 */
[----:B-123--:R1:W2:Y:S01]  /*4410*/  LDS.128 R36, [R4+0x2bc00] ;  /* 0x02bc000004247984 */ /* 0x00e2a20000000c00 */
[----:B------:R-:W-:Y:S01]  /*4420*/  ISETP.GE.AND P3, PT, R216, R115, PT ;  /* 0x00000073d800720c */ /* 0x000fe20003f66270 */
[----:B------:R-:W-:-:S12]  /*4430*/  BSSY B2, `(.L_x_680) ;  /* 0x000002f000027945 */ /* 0x000fd80003800000 */
[----:B-1----:R-:W-:Y:S05]  /*4440*/  @P3 BRA `(.L_x_681) ;  /* 0x0000000000b43947 */ /* 0x002fea0003800000 */
[----:B------:R-:W-:Y:S01]  /*4450*/  SHF.R.U64 R82, R80, 0x10, R81 ;  /* 0x0000001050527819 */ /* 0x000fe20000001251 */
[----:B--2---:R-:W-:Y:S01]  /*4460*/  IMAD.U32 R84, R39, 0x10000, RZ ;  /* 0x0001000027547824 */ /* 0x004fe200078e00ff */
[----:B------:R-:W-:Y:S02]  /*4470*/  SHF.R.U64 R83, R78, 0x10, R79 ;  /* 0x000000104e537819 */ /* 0x000fe4000000124f */
[----:B------:R-:W-:Y:S02]  /*4480*/  SHF.R.U32.HI R81, RZ, 0x10, R81 ;  /* 0x00000010ff517819 */ /* 0x000fe40000011651 */
[----:B------:R-:W-:Y:S02]  /*4490*/  PRMT R82, R136, 0x5432, R82 ;  /* 0x0000543288527816 */ /* 0x000fe40000000052 */
[----:B------:R-:W-:Y:S01]  /*44a0*/  SHF.R.U32.HI R85, RZ, 0x10, R79 ;  /* 0x00000010ff557819 */ /* 0x000fe2000001164f */
[----:B------:R-:W-:Y:S01]  /*44b0*/  IMAD.U32 R79, R38, 0x10000, RZ ;  /* 0x00010000264f7824 */ /* 0x000fe200078e00ff */
[----:B------:R-:W-:-:S02]  /*44c0*/  PRMT R83, R183, 0x5410, R83 ;  /* 0x00005410b7537816 */ /* 0x000fc40000000053 */
[----:B------:R-:W-:Y:S02]  /*44d0*/  PRMT R81, R185, 0x5410, R81 ;  /* 0x00005410b9517816 */ /* 0x000fe40000000051 */
[----:B------:R-:W-:Y:S02]  /*44e0*/  LOP3.LUT R91, R37, 0xffff0000, RZ, 0xc0, !PT ;  /* 0xffff0000255b7812 */ /* 0x000fe400078ec0ff */
[C---:B------:R-:W-:Y:S01]  /*44f0*/  LOP3.LUT R88, R82.reuse, 0xffff0000, RZ, 0xc0, !PT ;  /* 0xffff000052587812 */ /* 0x040fe200078ec0ff */
[----:B------:R-:W-:Y:S01]  /*4500*/  IMAD.U32 R82, R82, 0x10000, RZ ;  /* 0x0001000052527824 */ /* 0x000fe200078e00ff */
[----:B------:R-:W-:Y:S01]  /*4510*/  PRMT R80, R184, 0x5410, R85 ;  /* 0x00005410b8507816 */ /* 0x000fe20000000055 */
[----:B------:R-:W-:Y:S01]  /*4520*/  IMAD.U32 R85, R81, 0x10000, RZ ;  /* 0x0001000051557824 */ /* 0x000fe200078e00ff */
[----:B------:R-:W-:Y:S01]  /*4530*/  LOP3.LUT R90, R83, 0xffff0000, RZ, 0xc0, !PT ;  /* 0xffff0000535a7812 */ /* 0x000fe200078ec0ff */
[----:B------:R-:W-:Y:S01]  /*4540*/  FMUL.FTZ R116, R91, R88 ;  /* 0x000000585b747220 */ /* 0x000fe20000410000 */
[----:B------:R-:W-:Y:S01]  /*4550*/  LOP3.LUT R38, R38, 0xffff0000, RZ, 0xc0, !PT ;  /* 0xffff000026267812 */ /* 0x000fe200078ec0ff */
[----:B------:R-:W-:Y:S01]  /*4560*/  IMAD.U32 R89, R80, 0x10000, RZ ;  /* 0x0001000050597824 */ /* 0x000fe200078e00ff */
        /* <DEDUP_REMOVED lines=27> */
.L_x_681:
[----:B------:R-:W-:Y:S05]  /*4720*/  BSYNC B2 ;  /* 0x0000000000027941 */ /* 0x000fea0003800000 */
.L_x_680:
[----:B------:R-:W-:Y:S02]  /*4730*/  ULDC.64 UR4, c[0x0][0x208] ;  /* 0x0000820000047ab9 */ /* 0x000fe40000000a00 */
[----:B--2---:R4:W-:Y:S03]  /*4740*/  STG.E.128 desc[UR4][R56.64+0x180], R36 ;  /* 0x0001802438007986 */ /* 0x0049e6000c101d04 */
.L_x_667:
[----:B------:R-:W-:Y:S05]  /*4750*/  BSYNC B1 ;  /* 0x0000000000017941 */ /* 0x000fea0003800000 */
.L_x_666:
[----:B------:R-:W-:Y:S04]  /*4760*/  BSSY B1, `(.L_x_682) ;  /* 0x00000e1000017945 */ /* 0x000fe80003800000 */
[----:B------:R-:W-:Y:S05]  /*4770*/  @P4 BRA `(.L_x_683) ;  /* 0x0000000c007c4947 */ /* 0x000fea0003800000 */
[----:B------:R-:W-:Y:S01]  /*4780*/  ISETP.NE.AND P3, PT, R26, RZ, PT ;  /* 0x000000ff1a00720c */ /* 0x000fe20003f65270 */
[----:B------:R-:W-:-:S12]  /*4790*/  BSSY B2, `(.L_x_684) ;  /* 0x0000036000027945 */ /* 0x000fd80003800000 */
[----:B------:R-:W-:Y:S05]  /*47a0*/  @!P3 BRA `(.L_x_685) ;  /* 0x0000000000d0b947 */ /* 0x000fea0003800000 */
[----:B-1234-:R1:W2:Y:S01]  /*47b0*/  LDS.128 R36, [R4+0x25400] ;  /* 0x0254000004247984 */ /* 0x01e2a20000000c00 */
[----:B------:R-:W-:Y:S01]  /*47c0*/  ISETP.GE.AND P3, PT, R22, R115, PT ;  /* 0x000000731600720c */ /* 0x000fe20003f66270 */
[----:B------:R-:W-:-:S12]  /*47d0*/  BSSY B3, `(.L_x_686) ;  /* 0x000002f000037945 */ /* 0x000fd80003800000 */
[----:B-1----:R-:W-:Y:S05]  /*47e0*/  @P3 BRA `(.L_x_687) ;  /* 0x0000000000b43947 */ /* 0x002fea0003800000 */
[----:B------:R-:W-:Y:S01]  /*47f0*/  SHF.R.U64 R76, R76, 0x10, R77 ;  /* 0x000000104c4c7819 */ /* 0x000fe2000000124d */
[----:B--2---:R-:W-:Y:S01]  /*4800*/  IMAD.U32 R78, R37, 0x10000, RZ ;  /* 0x00010000254e7824 */ /* 0x004fe200078e00ff */
[----:B------:R-:W-:Y:S01]  /*4810*/  SHF.R.U64 R74, R74, 0x10, R75 ;  /* 0x000000104a4a7819 */ /* 0x000fe2000000124b */
[----:B------:R-:W-:Y:S01]  /*4820*/  IMAD.U32 R57, R38, 0x10000, RZ ;  /* 0x0001000026397824 */ /* 0x000fe200078e00ff */
[----:B------:R-:W-:Y:S02]  /*4830*/  SHF.R.U32.HI R77, RZ, 0x10, R77 ;  /* 0x00000010ff4d7819 */ /* 0x000fe4000001164d */
[----:B------:R-:W-:Y:S02]  /*4840*/  SHF.R.U32.HI R75, RZ, 0x10, R75 ;  /* 0x00000010ff4b7819 */ /* 0x000fe4000001164b */
[----:B------:R-:W-:Y:S02]  /*4850*/  PRMT R181, R181, 0x5410, R76 ;  /* 0x00005410b5b57816 */ /* 0x000fe4000000004c */
[----:B------:R-:W-:Y:S01]  /*4860*/  PRMT R173, R173, 0x5410, R74 ;  /* 0x00005410adad7816 */ /* 0x000fe2000000004a */
[----:B------:R-:W-:Y:S01]  /*4870*/  IMAD.U32 R74, R36, 0x10000, RZ ;  /* 0x00010000244a7824 */ /* 0x000fe200078e00ff */
[----:B------:R-:W-:-:S02]  /*4880*/  PRMT R182, R182, 0x5410, R77 ;  /* 0x00005410b6b67816 */ /* 0x000fc4000000004d */
        /* <DEDUP_REMOVED lines=10> */
[C---:B------:R-:W-:Y:S01]  /*4930*/  FMUL.FTZ R82, R38.reuse, R75 ;  /* 0x0000004b26527220 */ /* 0x040fe20000410000 */
[----:B------:R-:W-:Y:S01]  /*4940*/  LOP3.LUT R56, R39, 0xffff0000, RZ, 0xc0, !PT ;  /* 0xffff000027387812 */ /* 0x000fe200078ec0ff */
[-C--:B------:R-:W-:Y:S01]  /*4950*/  FMUL.FTZ R37, R37, R77.reuse ;  /* 0x0000004d25257220 */ /* 0x080fe20000410000 */
[----:B------:R-:W-:Y:S01]  /*4960*/  FMUL.FTZ R38, R38, R76 ;  /* 0x0000004c26267220 */ /* 0x000fe20000410000 */
[----:B------:R-:W-:Y:S01]  /*4970*/  LOP3.LUT R182, R182, 0xffff0000, RZ, 0xc0, !PT ;  /* 0xffff0000b6b67812 */ /* 0x000fe200078ec0ff */
[----:B------:R-:W-:Y:S01]  /*4980*/  IMAD.U32 R173, R173, 0x10000, RZ ;  /* 0x00010000adad7824 */ /* 0x000fe200078e00ff */
[----:B------:R-:W-:Y:S01]  /*4990*/  LOP3.LUT R172, R172, 0xffff0000, RZ, 0xc0, !PT ;  /* 0xffff0000acac7812 */ /* 0x000fe200078ec0ff */
[C---:B------:R-:W-:Y:S01]  /*49a0*/  FFMA.FTZ R79, R78.reuse, R77, -R79 ;  /* 0x0000004d4e4f7223 */ /* 0x040fe2000001084f */
[----:B------:R-:W-:Y:S01]  /*49b0*/  FFMA.FTZ R78, R78, R80, R37 ;  /* 0x000000504e4e7223 */ /* 0x000fe20000010025 */
[C---:B------:R-:W-:Y:S01]  /*49c0*/  FFMA.FTZ R82, R57.reuse, R76, -R82 ;  /* 0x0000004c39527223 */ /* 0x040fe20000010852 */
[----:B------:R-:W-:Y:S01]  /*49d0*/  FFMA.FTZ R57, R57, R75, R38 ;  /* 0x0000004b39397223 */ /* 0x000fe20000010026 */
[----:B------:R-:W-:Y:S01]  /*49e0*/  FMUL.FTZ R37, R36, R181 ;  /* 0x000000b524257220 */ /* 0x000fe20000410000 */
[----:B------:R-:W-:-:S02]  /*49f0*/  IMAD.U32 R39, R39, 0x10000, RZ ;  /* 0x0001000027277824 */ /* 0x000fc400078e00ff */
[C---:B------:R-:W-:Y:S01]  /*4a00*/  FMUL.FTZ R38, R56.reuse, R182 ;  /* 0x000000b638267220 */ /* 0x040fe20000410000 */
[-C--:B------:R-:W-:Y:S01]  /*4a10*/  FMUL.FTZ R75, R56, R172.reuse ;  /* 0x000000ac384b7220 */ /* 0x080fe20000410000 */
[-C--:B------:R-:W-:Y:S01]  /*4a20*/  FMUL.FTZ R36, R36, R173.reuse ;  /* 0x000000ad24247220 */ /* 0x080fe20000410000 */
[C---:B------:R-:W-:Y:S01]  /*4a30*/  FFMA.FTZ R37, R74.reuse, R173, -R37 ;  /* 0x000000ad4a257223 */ /* 0x040fe20000010825 */
[C---:B------:R-:W-:Y:S01]  /*4a40*/  FFMA.FTZ R38, R39.reuse, R172, -R38 ;  /* 0x000000ac27267223 */ /* 0x040fe20000010826 */
[----:B------:R-:W-:Y:S01]  /*4a50*/  FFMA.FTZ R75, R39, R182, R75 ;  /* 0x000000b6274b7223 */ /* 0x000fe2000001004b */
[----:B------:R-:W-:Y:S01]  /*4a60*/  FFMA.FTZ R36, R74, R181, R36 ;  /* 0x000000b54a247223 */ /* 0x000fe20000010024 */
[----:B------:R-:W-:-:S03]  /*4a70*/  F2FP.BF16.F32.PACK_AB R78, R78, R79 ;  /* 0x0000004f4e4e723e */ /* 0x000fc600000010ff */
[----:B------:R-:W-:Y:S02]  /*4a80*/  F2FP.BF16.F32.PACK_AB R39, R75, R38 ;  /* 0x000000264b27723e */ /* 0x000fe400000010ff */
[----:B------:R-:W-:Y:S01]  /*4a90*/  F2FP.BF16.F32.PACK_AB R36, R36, R37 ;  /* 0x000000252424723e */ /* 0x000fe200000010ff */
[----:B------:R-:W-:Y:S01]  /*4aa0*/  IMAD.MOV.U32 R37, RZ, RZ, R78 ;  /* 0x000000ffff257224 */ /* 0x000fe200078e004e */
[----:B------:R-:W-:-:S07]  /*4ab0*/  F2FP.BF16.F32.PACK_AB R38, R57, R82 ;  /* 0x000000523926723e */ /* 0x000fce00000010ff */
.L_x_687:
[----:B------:R-:W-:Y:S05]  /*4ac0*/  BSYNC B3 ;  /* 0x0000000000037941 */ /* 0x000fea0003800000 */
.L_x_686:
[----:B------:R-:W-:Y:S02]  /*4ad0*/  ULDC.64 UR4, c[0x0][0x208] ;  /* 0x0000820000047ab9 */ /* 0x000fe40000000a00 */
[----:B--2---:R1:W-:Y:S03]  /*4ae0*/  STG.E.128 desc[UR4][R50.64], R36 ;  /* 0x0000002432007986 */ /* 0x0043e6000c101d04 */
.L_x_685:
[----:B------:R-:W-:Y:S05]  /*4af0*/  BSYNC B2 ;  /* 0x0000000000027941 */ /* 0x000fea0003800000 */
.L_x_684:
[----:B------:R-:W-:Y:S01]  /*4b00*/  ISETP.NE.AND P3, PT, R10, RZ, PT ;  /* 0x000000ff0a00720c */ /* 0x000fe20003f65270 */
[----:B------:R-:W-:-:S12]  /*4b10*/  BSSY B2, `(.L_x_688) ;  /* 0x0000036000027945 */ /* 0x000fd80003800000 */
[----:B------:R-:W-:Y:S05]  /*4b20*/  @!P3 BRA `(.L_x_689) ;  /* 0x0000000000d0b947 */ /* 0x000fea0003800000 */
[----:B-1234-:R1:W2:Y:S01]  /*4b30*/  LDS.128 R36, [R4+0x27c00] ;  /* 0x027c000004247984 */ /* 0x01e2a20000000c00 */
[----:B------:R-:W-:Y:S01]  /*4b40*/  ISETP.GE.AND P3, PT, R215, R115, PT ;  /* 0x00000073d700720c */ /* 0x000fe20003f66270 */
[----:B------:R-:W-:-:S12]  /*4b50*/  BSSY B3, `(.L_x_690) ;  /* 0x000002f000037945 */ /* 0x000fd80003800000 */
[----:B-1----:R-:W-:Y:S05]  /*4b60*/  @P3 BRA `(.L_x_691) ;  /* 0x0000000000b43947 */ /* 0x002fea0003800000 */
[--C-:B------:R-:W-:Y:S01]  /*4b70*/  SHF.R.U64 R75, R70, 0x10, R71.reuse ;  /* 0x00000010464b7819 */ /* 0x100fe20000001247 */
[----:B--2---:R-:W-:Y:S01]  /*4b80*/  IMAD.U32 R56, R38, 0x10000, RZ ;  /* 0x0001000026387824 */ /* 0x004fe200078e00ff */
[----:B------:R-:W-:Y:S02]  /*4b90*/  SHF.R.U32.HI R70, RZ, 0x10, R71 ;  /* 0x00000010ff467819 */ /* 0x000fe40000011647 */
[--C-:B------:R-:W-:Y:S02]  /*4ba0*/  SHF.R.U64 R71, R72, 0x10, R73.reuse ;  /* 0x0000001048477819 */ /* 0x100fe40000001249 */
[----:B------:R-:W-:Y:S02]  /*4bb0*/  SHF.R.U32.HI R73, RZ, 0x10, R73 ;  /* 0x00000010ff497819 */ /* 0x000fe40000011649 */
[----:B------:R-:W-:Y:S02]  /*4bc0*/  PRMT R170, R170, 0x5410, R71 ;  /* 0x00005410aaaa7816 */ /* 0x000fe40000000047 */
[----:B------:R-:W-:-:S02]  /*4bd0*/  PRMT R166, R166, 0x5410, R75 ;  /* 0x00005410a6a67816 */ /* 0x000fc4000000004b */
[C---:B------:R-:W-:Y:S02]  /*4be0*/  LOP3.LUT R71, R37.reuse, 0xffff0000, RZ, 0xc0, !PT ;  /* 0xffff000025477812 */ /* 0x040fe400078ec0ff */
[C---:B------:R-:W-:Y:S01]  /*4bf0*/  LOP3.LUT R76, R170.reuse, 0xffff0000, RZ, 0xc0, !PT ;  /* 0xffff0000aa4c7812 */ /* 0x040fe200078ec0ff */
[----:B------:R-:W-:Y:S01]  /*4c00*/  IMAD.U32 R170, R170, 0x10000, RZ ;  /* 0x00010000aaaa7824 */ /* 0x000fe200078e00ff */
[----:B------:R-:W-:Y:S01]  /*4c10*/  PRMT R174, R174, 0x5410, R73 ;  /* 0x00005410aeae7816 */ /* 0x000fe20000000049 */
[----:B------:R-:W-:Y:S01]  /*4c20*/  IMAD.U32 R73, R37, 0x10000, RZ ;  /* 0x0001000025497824 */ /* 0x000fe200078e00ff */
[----:B------:R-:W-:Y:S01]  /*4c30*/  LOP3.LUT R72, R166, 0xffff0000, RZ, 0xc0, !PT ;  /* 0xffff0000a6487812 */ /* 0x000fe200078ec0ff */
[----:B------:R-:W-:Y:S01]  /*4c40*/  FMUL.FTZ R78, R71, R76 ;  /* 0x0000004c474e7220 */ /* 0x000fe20000410000 */
[----:B------:R-:W-:Y:S01]  /*4c50*/  PRMT R167, R167, 0x5410, R70 ;  /* 0x00005410a7a77816 */ /* 0x000fe20000000046 */
[----:B------:R-:W-:Y:S01]  /*4c60*/  IMAD.U32 R70, R174, 0x10000, RZ ;  /* 0x00010000ae467824 */ /* 0x000fe200078e00ff */
[----:B------:R-:W-:Y:S01]  /*4c70*/  LOP3.LUT R57, R38, 0xffff0000, RZ, 0xc0, !PT ;  /* 0xffff000026397812 */ /* 0x000fe200078ec0ff */
[----:B------:R-:W-:Y:S01]  /*4c80*/  FMUL.FTZ R75, R71, R72 ;  /* 0x00000048474b7220 */ /* 0x000fe20000410000 */
[C---:B------:R-:W-:Y:S01]  /*4c90*/  IMAD.U32 R37, R36.reuse, 0x10000, RZ ;  /* 0x0001000024257824 */ /* 0x040fe200078e00ff */
[----:B------:R-:W-:Y:S01]  /*4ca0*/  LOP3.LUT R71, R36, 0xffff0000, RZ, 0xc0, !PT ;  /* 0xffff000024477812 */ /* 0x000fe200078ec0ff */
[----:B------:R-:W-:-:S02]  /*4cb0*/  IMAD.U32 R74, R167, 0x10000, RZ ;  /* 0x00010000a74a7824 */ /* 0x000fc400078e00ff */
[----:B------:R-:W-:Y:S01]  /*4cc0*/  FFMA.FTZ R36, R73, R72, -R78 ;  /* 0x0000004849247223 */ /* 0x000fe2000001084e */
[----:B------:R-:W-:Y:S01]  /*4cd0*/  FMUL.FTZ R77, R57, R70 ;  /* 0x00000046394d7220 */ /* 0x000fe20000410000 */
[----:B------:R-:W-:Y:S01]  /*4ce0*/  FFMA.FTZ R73, R73, R76, R75 ;  /* 0x0000004c49497223 */ /* 0x000fe2000001004b */
[----:B------:R-:W-:Y:S01]  /*4cf0*/  LOP3.LUT R38, R39, 0xffff0000, RZ, 0xc0, !PT ;  /* 0xffff000027267812 */ /* 0x000fe200078ec0ff */
[-C--:B------:R-:W-:Y:S01]  /*4d00*/  FMUL.FTZ R75, R57, R74.reuse ;  /* 0x0000004a394b7220 */ /* 0x080fe20000410000 */
[----:B------:R-:W-:Y:S01]  /*4d10*/  LOP3.LUT R174, R174, 0xffff0000, RZ, 0xc0, !PT ;  /* 0xffff0000aeae7812 */ /* 0x000fe200078ec0ff */
[----:B------:R-:W-:Y:S01]  /*4d20*/  FFMA.FTZ R57, R56, R74, -R77 ;  /* 0x0000004a38397223 */ /* 0x000fe2000001084d */
[----:B------:R-:W-:Y:S01]  /*4d30*/  LOP3.LUT R167, R167, 0xffff0000, RZ, 0xc0, !PT ;  /* 0xffff0000a7a77812 */ /* 0x000fe200078ec0ff */
[----:B------:R-:W-:Y:S02]  /*4d40*/  IMAD.U32 R166, R166, 0x10000, RZ ;  /* 0x00010000a6a67824 */ /* 0x000fe400078e00ff */
[----:B------:R-:W-:Y:S01]  /*4d50*/  FFMA.FTZ R56, R56, R70, R75 ;  /* 0x0000004638387223 */ /* 0x000fe2000001004b */
[----:B------:R-:W-:Y:S01]  /*4d60*/  FMUL.FTZ R70, R38, R174 ;  /* 0x000000ae26467220 */ /* 0x000fe20000410000 */
[----:B------:R-:W-:-:S02]  /*4d70*/  IMAD.U32 R39, R39, 0x10000, RZ ;  /* 0x0001000027277824 */ /* 0x000fc400078e00ff */
[-C--:B------:R-:W-:Y:S01]  /*4d80*/  FMUL.FTZ R75, R38, R167.reuse ;  /* 0x000000a7264b7220 */ /* 0x080fe20000410000 */
[C---:B------:R-:W-:Y:S01]  /*4d90*/  FMUL.FTZ R38, R71.reuse, R170 ;  /* 0x000000aa47267220 */ /* 0x040fe20000410000 */
[----:B------:R-:W-:Y:S01]  /*4da0*/  FMUL.FTZ R71, R71, R166 ;  /* 0x000000a647477220 */ /* 0x000fe20000410000 */
[C---:B------:R-:W-:Y:S01]  /*4db0*/  FFMA.FTZ R70, R39.reuse, R167, -R70 ;  /* 0x000000a727467223 */ /* 0x040fe20000010846 */
[----:B------:R-:W-:Y:S01]  /*4dc0*/  FFMA.FTZ R75, R39, R174, R75 ;  /* 0x000000ae274b7223 */ /* 0x000fe2000001004b */
[C---:B------:R-:W-:Y:S01]  /*4dd0*/  FFMA.FTZ R38, R37.reuse, R166, -R38 ;  /* 0x000000a625267223 */ /* 0x040fe20000010826 */
[----:B------:R-:W-:Y:S01]  /*4de0*/  FFMA.FTZ R71, R37, R170, R71 ;  /* 0x000000aa25477223 */ /* 0x000fe20000010047 */
[----:B------:R-:W-:Y:S02]  /*4df0*/  F2FP.BF16.F32.PACK_AB R56, R56, R57 ;  /* 0x000000393838723e */ /* 0x000fe400000010ff */
[----:B------:R-:W-:Y:S02]  /*4e00*/  F2FP.BF16.F32.PACK_AB R37, R73, R36 ;  /* 0x000000244925723e */ /* 0x000fe400000010ff */
[----:B------:R-:W-:Y:S01]  /*4e10*/  F2FP.BF16.F32.PACK_AB R36, R71, R38 ;  /* 0x000000264724723e */ /* 0x000fe200000010ff */
[----:B------:R-:W-:Y:S01]  /*4e20*/  IMAD.MOV.U32 R38, RZ, RZ, R56 ;  /* 0x000000ffff267224 */ /* 0x000fe200078e0038 */
[----:B------:R-:W-:-:S07]  /*4e30*/  F2FP.BF16.F32.PACK_AB R39, R75, R70 ;  /* 0x000000464b27723e */ /* 0x000fce00000010ff */
.L_x_691:
[----:B------:R-:W-:Y:S05]  /*4e40*/  BSYNC B3 ;  /* 0x0000000000037941 */ /* 0x000fea0003800000 */
.L_x_690:
[----:B------:R-:W-:Y:S02]  /*4e50*/  ULDC.64 UR4, c[0x0][0x208] ;  /* 0x0000820000047ab9 */ /* 0x000fe40000000a00 */
[----:B--2---:R1:W-:Y:S03]  /*4e60*/  STG.E.128 desc[UR4][R50.64+0x80], R36 ;  /* 0x0000802432007986 */ /* 0x0043e6000c101d04 */
.L_x_689:
[----:B------:R-:W-:Y:S05]  /*4e70*/  BSYNC B2 ;  /* 0x0000000000027941 */ /* 0x000fea0003800000 */
.L_x_688:
        /* <DEDUP_REMOVED lines=9> */
[----:B------:R-:W-:Y:S02]  /*4f10*/  SHF.R.U64 R73, R66, 0x10, R67 ;  /* 0x0000001042497819 */ /* 0x000fe40000001243 */
[----:B------:R-:W-:Y:S02]  /*4f20*/  SHF.R.U32.HI R68, RZ, 0x10, R69 ;  /* 0x00000010ff447819 */ /* 0x000fe40000011645 */
[----:B------:R-:W-:Y:S02]  /*4f30*/  SHF.R.U32.HI R71, RZ, 0x10, R67 ;  /* 0x00000010ff477819 */ /* 0x000fe40000011643 */
[----:B------:R-:W-:Y:S01]  /*4f40*/  PRMT R164, R164, 0x5410, R57 ;  /* 0x00005410a4a47816 */ /* 0x000fe20000000039 */
[----:B------:R-:W-:Y:S01]  /*4f50*/  IMAD.U32 R57, R37, 0x10000, RZ ;  /* 0x0001000025397824 */ /* 0x000fe200078e00ff */
[----:B------:R-:W-:-:S02]  /*4f60*/  PRMT R160, R160, 0x5410, R73 ;  /* 0x00005410a0a07816 */ /* 0x000fc40000000049 */
[----:B------:R-:W-:Y:S02]  /*4f70*/  PRMT R165, R165, 0x5410, R68 ;  /* 0x00005410a5a57816 */ /* 0x000fe40000000044 */
[----:B------:R-:W-:Y:S02]  /*4f80*/  PRMT R162, R162, 0x5410, R71 ;  /* 0x00005410a2a27816 */ /* 0x000fe40000000047 */
[----:B------:R-:W-:Y:S01]  /*4f90*/  LOP3.LUT R66, R37, 0xffff0000, RZ, 0xc0, !PT ;  /* 0xffff000025427812 */ /* 0x000fe200078ec0ff */
[----:B------:R-:W-:Y:S01]  /*4fa0*/  IMAD.U32 R71, R165, 0x10000, RZ ;  /* 0x00010000a5477824 */ /* 0x000fe200078e00ff */
[----:B------:R-:W-:Y:S01]  /*4fb0*/  LOP3.LUT R70, R164, 0xffff0000, RZ, 0xc0, !PT ;  /* 0xffff0000a4467812 */ /* 0x000fe200078ec0ff */
[----:B------:R-:W-:Y:S01]  /*4fc0*/  IMAD.U32 R69, R162, 0x10000, RZ ;  /* 0x00010000a2457824 */ /* 0x000fe200078e00ff */
[----:B------:R-:W-:Y:S01]  /*4fd0*/  LOP3.LUT R67, R38, 0xffff0000, RZ, 0xc0, !PT ;  /* 0xffff000026437812 */ /* 0x000fe200078ec0ff */
[----:B------:R-:W-:Y:S01]  /*4fe0*/  IMAD.U32 R37, R36, 0x10000, RZ ;  /* 0x0001000024257824 */ /* 0x000fe200078e00ff */
[----:B------:R-:W-:Y:S01]  /*4ff0*/  LOP3.LUT R68, R160, 0xffff0000, RZ, 0xc0, !PT ;  /* 0xffff0000a0447812 */ /* 0x000fe200078ec0ff */
[C---:B------:R-:W-:Y:S01]  /*5000*/  FMUL.FTZ R72, R66.reuse, R70 ;  /* 0x0000004642487220 */ /* 0x040fe20000410000 */
[----:B------:R-:W-:Y:S01]  /*5010*/  LOP3.LUT R38, R39, 0xffff0000, RZ, 0xc0, !PT ;  /* 0xffff000027267812 */ /* 0x000fe200078ec0ff */
[----:B------:R-:W-:Y:S01]  /*5020*/  FMUL.FTZ R75, R67, R71 ;  /* 0x00000047434b7220 */ /* 0x000fe20000410000 */
[----:B------:R-:W-:Y:S01]  /*5030*/  LOP3.LUT R165, R165, 0xffff0000, RZ, 0xc0, !PT ;  /* 0xffff0000a5a57812 */ /* 0x000fe200078ec0ff */
[----:B------:R-:W-:Y:S01]  /*5040*/  FMUL.FTZ R73, R66, R68 ;  /* 0x0000004442497220 */ /* 0x000fe20000410000 */
[----:B------:R-:W-:Y:S01]  /*5050*/  LOP3.LUT R162, R162, 0xffff0000, RZ, 0xc0, !PT ;  /* 0xffff0000a2a27812 */ /* 0x000fe200078ec0ff */
[----:B------:R-:W-:Y:S01]  /*5060*/  FMUL.FTZ R67, R67, R69 ;  /* 0x0000004543437220 */ /* 0x000fe20000410000 */
[----:B------:R-:W-:Y:S01]  /*5070*/  LOP3.LUT R36, R36, 0xffff0000, RZ, 0xc0, !PT ;  /* 0xffff000024247812 */ /* 0x000fe200078ec0ff */
[----:B------:R-:W-:-:S02]  /*5080*/  IMAD.U32 R164, R164, 0x10000, RZ ;  /* 0x00010000a4a47824 */ /* 0x000fc400078e00ff */
[C---:B------:R-:W-:Y:S01]  /*5090*/  FFMA.FTZ R72, R57.reuse, R68, -R72 ;  /* 0x0000004439487223 */ /* 0x040fe20000010848 */
[----:B------:R-:W-:Y:S02]  /*50a0*/  IMAD.U32 R160, R160, 0x10000, RZ ;  /* 0x00010000a0a07824 */ /* 0x000fe400078e00ff */
[----:B------:R-:W-:Y:S01]  /*50b0*/  FFMA.FTZ R73, R57, R70, R73 ;  /* 0x0000004639497223 */ /* 0x000fe20000010049 */
[----:B------:R-:W-:Y:S01]  /*50c0*/  FFMA.FTZ R75, R56, R69, -R75 ;  /* 0x00000045384b7223 */ /* 0x000fe2000001084b */
[C---:B------:R-:W-:Y:S01]  /*50d0*/  FMUL.FTZ R66, R38.reuse, R165 ;  /* 0x000000a526427220 */ /* 0x040fe20000410000 */
[----:B------:R-:W-:Y:S01]  /*50e0*/  FMUL.FTZ R68, R38, R162 ;  /* 0x000000a226447220 */ /* 0x000fe20000410000 */
[----:B------:R-:W-:Y:S02]  /*50f0*/  IMAD.U32 R39, R39, 0x10000, RZ ;  /* 0x0001000027277824 */ /* 0x000fe400078e00ff */
[----:B------:R-:W-:Y:S01]  /*5100*/  FFMA.FTZ R56, R56, R71, R67 ;  /* 0x0000004738387223 */ /* 0x000fe20000010043 */
[C---:B------:R-:W-:Y:S01]  /*5110*/  FMUL.FTZ R38, R36.reuse, R164 ;  /* 0x000000a424267220 */ /* 0x040fe20000410000 */
[----:B------:R-:W-:Y:S01]  /*5120*/  FMUL.FTZ R57, R36, R160 ;  /* 0x000000a024397220 */ /* 0x000fe20000410000 */
[C---:B------:R-:W-:Y:S01]  /*5130*/  FFMA.FTZ R66, R39.reuse, R162, -R66 ;  /* 0x000000a227427223 */ /* 0x040fe20000010842 */
[----:B------:R-:W-:Y:S01]  /*5140*/  FFMA.FTZ R39, R39, R165, R68 ;  /* 0x000000a527277223 */ /* 0x000fe20000010044 */
[C---:B------:R-:W-:Y:S01]  /*5150*/  FFMA.FTZ R38, R37.reuse, R160, -R38 ;  /* 0x000000a025267223 */ /* 0x040fe20000010826 */
[----:B------:R-:W-:Y:S01]  /*5160*/  FFMA.FTZ R57, R37, R164, R57 ;  /* 0x000000a425397223 */ /* 0x000fe20000010039 */
[----:B------:R-:W-:-:S02]  /*5170*/  F2FP.BF16.F32.PACK_AB R56, R56, R75 ;  /* 0x0000004b3838723e */ /* 0x000fc400000010ff */
[----:B------:R-:W-:Y:S02]  /*5180*/  F2FP.BF16.F32.PACK_AB R37, R73, R72 ;  /* 0x000000484925723e */ /* 0x000fe400000010ff */
[----:B------:R-:W-:Y:S01]  /*5190*/  F2FP.BF16.F32.PACK_AB R36, R57, R38 ;  /* 0x000000263924723e */ /* 0x000fe200000010ff */
[----:B------:R-:W-:Y:S01]  /*51a0*/  IMAD.MOV.U32 R38, RZ, RZ, R56 ;  /* 0x000000ffff267224 */ /* 0x000fe200078e0038 */
[----:B------:R-:W-:-:S07]  /*51b0*/  F2FP.BF16.F32.PACK_AB R39, R39, R66 ;  /* 0x000000422727723e */ /* 0x000fce00000010ff */
.L_x_695:
[----:B------:R-:W-:Y:S05]  /*51c0*/  BSYNC B3 ;  /* 0x0000000000037941 */ /* 0x000fea0003800000 */
.L_x_694:
[----:B------:R-:W-:Y:S02]  /*51d0*/  ULDC.64 UR4, c[0x0][0x208] ;  /* 0x0000820000047ab9 */ /* 0x000fe40000000a00 */
[----:B--2---:R1:W-:Y:S03]  /*51e0*/  STG.E.128 desc[UR4][R50.64+0x100], R36 ;  /* 0x0001002432007986 */ /* 0x0043e6000c101d04 */
.L_x_693:
[----:B------:R-:W-:Y:S05]  /*51f0*/  BSYNC B2 ;  /* 0x0000000000027941 */ /* 0x000fea0003800000 */
.L_x_692:
[----:B------:R-:W-:-:S13]  /*5200*/  ISETP.NE.AND P3, PT, R8, RZ, PT ;  /* 0x000000ff0800720c */ /* 0x000fda0003f65270 */
        /* <DEDUP_REMOVED lines=8> */
[--C-:B------:R-:W-:Y:S02]  /*5290*/  SHF.R.U32.HI R66, RZ, 0x10, R63.reuse ;  /* 0x00000010ff427819 */ /* 0x100fe4000001163f */
[----:B------:R-:W-:Y:S02]  /*52a0*/  PRMT R159, R159, 0x5410, R64 ;  /* 0x000054109f9f7816 */ /* 0x000fe40000000040 */
[----:B------:R-:W-:Y:S01]  /*52b0*/  SHF.R.U64 R68, R62, 0x10, R63 ;  /* 0x000000103e447819 */ /* 0x000fe2000000123f */
[----:B------:R-:W-:Y:S01]  /*52c0*/  IMAD.U32 R62, R39, 0x10000, RZ ;  /* 0x00010000273e7824 */ /* 0x000fe200078e00ff */
[----:B------:R-:W-:-:S02]  /*52d0*/  PRMT R157, R157, 0x5410, R66 ;  /* 0x000054109d9d7816 */ /* 0x000fc40000000042 */
[----:B------:R-:W-:Y:S01]  /*52e0*/  PRMT R158, R158, 0x5410, R67 ;  /* 0x000054109e9e7816 */ /* 0x000fe20000000043 */
[----:B------:R-:W-:Y:S01]  /*52f0*/  IMAD.U32 R67, R159, 0x10000, RZ ;  /* 0x000100009f437824 */ /* 0x000fe200078e00ff */
[----:B------:R-:W-:Y:S01]  /*5300*/  LOP3.LUT R57, R38, 0xffff0000, RZ, 0xc0, !PT ;  /* 0xffff000026397812 */ /* 0x000fe200078ec0ff */
[----:B------:R-:W-:Y:S01]  /*5310*/  IMAD.U32 R65, R157, 0x10000, RZ ;  /* 0x000100009d417824 */ /* 0x000fe200078e00ff */
[----:B------:R-:W-:Y:S01]  /*5320*/  LOP3.LUT R63, R39, 0xffff0000, RZ, 0xc0, !PT ;  /* 0xffff0000273f7812 */ /* 0x000fe200078ec0ff */
[----:B------:R-:W-:Y:S01]  /*5330*/  IMAD.U32 R38, R37, 0x10000, RZ ;  /* 0x0001000025267824 */ /* 0x000fe200078e00ff */
[----:B------:R-:W-:Y:S01]  /*5340*/  PRMT R155, R155, 0x5410, R68 ;  /* 0x000054109b9b7816 */ /* 0x000fe20000000044 */
[----:B------:R-:W-:Y:S01]  /*5350*/  FMUL.FTZ R71, R57, R67 ;  /* 0x0000004339477220 */ /* 0x000fe20000410000 */
[----:B------:R-:W-:Y:S01]  /*5360*/  LOP3.LUT R39, R37, 0xffff0000, RZ, 0xc0, !PT ;  /* 0xffff000025277812 */ /* 0x000fe200078ec0ff */
[-C--:B------:R-:W-:Y:S01]  /*5370*/  FMUL.FTZ R57, R57, R65.reuse ;  /* 0x0000004139397220 */ /* 0x080fe20000410000 */
[----:B------:R-:W-:Y:S01]  /*5380*/  LOP3.LUT R66, R158, 0xffff0000, RZ, 0xc0, !PT ;  /* 0xffff00009e427812 */ /* 0x000fe200078ec0ff */
[----:B------:R-:W-:Y:S01]  /*5390*/  IMAD.U32 R37, R36, 0x10000, RZ ;  /* 0x0001000024257824 */ /* 0x000fe200078e00ff */
[----:B------:R-:W-:Y:S01]  /*53a0*/  LOP3.LUT R64, R155, 0xffff0000, RZ, 0xc0, !PT ;  /* 0xffff00009b407812 */ /* 0x000fe200078ec0ff */
[----:B------:R-:W-:Y:S01]  /*53b0*/  FFMA.FTZ R71, R56, R65, -R71 ;  /* 0x0000004138477223 */ /* 0x000fe20000010847 */
[----:B------:R-:W-:Y:S01]  /*53c0*/  LOP3.LUT R159, R159, 0xffff0000, RZ, 0xc0, !PT ;  /* 0xffff00009f9f7812 */ /* 0x000fe200078ec0ff */
[----:B------:R-:W-:Y:S01]  /*53d0*/  FMUL.FTZ R69, R39, R66 ;  /* 0x0000004227457220 */ /* 0x000fe20000410000 */
[----:B------:R-:W-:Y:S01]  /*53e0*/  LOP3.LUT R157, R157, 0xffff0000, RZ, 0xc0, !PT ;  /* 0xffff00009d9d7812 */ /* 0x000fe200078ec0ff */
[-C--:B------:R-:W-:Y:S01]  /*53f0*/  FMUL.FTZ R39, R39, R64.reuse ;  /* 0x0000004027277220 */ /* 0x080fe20000410000 */
[----:B------:R-:W-:Y:S01]  /*5400*/  LOP3.LUT R36, R36, 0xffff0000, RZ, 0xc0, !PT ;  /* 0xffff000024247812 */ /* 0x000fe200078ec0ff */
[----:B------:R-:W-:Y:S01]  /*5410*/  FFMA.FTZ R69, R38, R64, -R69 ;  /* 0x0000004026457223 */ /* 0x000fe20000010845 */
[----:B------:R-:W-:Y:S01]  /*5420*/  SHF.L.U32 R155, R155, 0x10, RZ ;  /* 0x000000109b9b7819 */ /* 0x000fe200000006ff */
[----:B------:R-:W-:Y:S01]  /*5430*/  FFMA.FTZ R56, R56, R67, R57 ;  /* 0x0000004338387223 */ /* 0x000fe20000010039 */
[----:B------:R-:W-:-:S02]  /*5440*/  IMAD.U32 R158, R158, 0x10000, RZ ;  /* 0x000100009e9e7824 */ /* 0x000fc400078e00ff */
[C---:B------:R-:W-:Y:S01]  /*5450*/  FMUL.FTZ R57, R63.reuse, R159 ;  /* 0x0000009f3f397220 */ /* 0x040fe20000410000 */
[----:B------:R-:W-:Y:S01]  /*5460*/  FMUL.FTZ R64, R63, R157 ;  /* 0x0000009d3f407220 */ /* 0x000fe20000410000 */
[----:B------:R-:W-:Y:S01]  /*5470*/  FFMA.FTZ R66, R38, R66, R39 ;  /* 0x0000004226427223 */ /* 0x000fe20000010027 */
[CC--:B------:R-:W-:Y:S01]  /*5480*/  FMUL.FTZ R38, R36.reuse, R158.reuse ;  /* 0x0000009e24267220 */ /* 0x0c0fe20000410000 */
[----:B------:R-:W-:Y:S01]  /*5490*/  FMUL.FTZ R39, R36, R155 ;  /* 0x0000009b24277220 */ /* 0x000fe20000410000 */
[C---:B------:R-:W-:Y:S01]  /*54a0*/  FFMA.FTZ R57, R62.reuse, R157, -R57 ;  /* 0x0000009d3e397223 */ /* 0x040fe20000010839 */
[----:B------:R-:W-:Y:S01]  /*54b0*/  FFMA.FTZ R64, R62, R159, R64 ;  /* 0x0000009f3e407223 */ /* 0x000fe20000010040 */
[C---:B------:R-:W-:Y:S01]  /*54c0*/  FFMA.FTZ R38, R37.reuse, R155, -R38 ;  /* 0x0000009b25267223 */ /* 0x040fe20000010826 */
[----:B------:R-:W-:Y:S01]  /*54d0*/  FFMA.FTZ R39, R37, R158, R39 ;  /* 0x0000009e25277223 */ /* 0x000fe20000010027 */
[----:B------:R-:W-:Y:S02]  /*54e0*/  F2FP.BF16.F32.PACK_AB R56, R56, R71 ;  /* 0x000000473838723e */ /* 0x000fe400000010ff */
[----:B------:R-:W-:-:S02]  /*54f0*/  F2FP.BF16.F32.PACK_AB R57, R64, R57 ;  /* 0x000000394039723e */ /* 0x000fc400000010ff */
[----:B------:R-:W-:Y:S01]  /*5500*/  F2FP.BF16.F32.PACK_AB R36, R39, R38 ;  /* 0x000000262724723e */ /* 0x000fe200000010ff */
[----:B------:R-:W-:Y:S01]  /*5510*/  IMAD.MOV.U32 R38, RZ, RZ, R56 ;  /* 0x000000ffff267224 */ /* 0x000fe200078e0038 */
[----:B------:R-:W-:Y:S01]  /*5520*/  F2FP.BF16.F32.PACK_AB R37, R66, R69 ;  /* 0x000000454225723e */ /* 0x000fe200000010ff */
[----:B------:R-:W-:-:S07]  /*5530*/  IMAD.MOV.U32 R39, RZ, RZ, R57 ;  /* 0x000000ffff277224 */ /* 0x000fce00078e0039 */
.L_x_697:
[----:B------:R-:W-:Y:S05]  /*5540*/  BSYNC B2 ;  /* 0x0000000000027941 */ /* 0x000fea0003800000 */
.L_x_696:
[----:B------:R-:W-:Y:S02]  /*5550*/  ULDC.64 UR4, c[0x0][0x208] ;  /* 0x0000820000047ab9 */ /* 0x000fe40000000a00 */
[----:B--2---:R1:W-:Y:S03]  /*5560*/  STG.E.128 desc[UR4][R50.64+0x180], R36 ;  /* 0x0001802432007986 */ /* 0x0043e6000c101d04 */
.L_x_683:
[----:B------:R-:W-:Y:S05]  /*5570*/  BSYNC B1 ;  /* 0x0000000000017941 */ /* 0x000fea0003800000 */
.L_x_682:
        /* <DEDUP_REMOVED lines=10> */
[----:B------:R-:W-:Y:S01]  /*5620*/  SHF.R.U32.HI R58, RZ, 0x10, R59 ;  /* 0x00000010ff3a7819 */ /* 0x000fe2000001163b */
[----:B------:R-:W-:Y:S01]  /*5630*/  IMAD.U32 R50, R38, 0x10000, RZ ;  /* 0x0001000026327824 */ /* 0x000fe200078e00ff */
[--C-:B------:R-:W-:Y:S02]  /*5640*/  SHF.R.U64 R59, R60, 0x10, R61.reuse ;  /* 0x000000103c3b7819 */ /* 0x100fe4000000123d */
[----:B------:R-:W-:Y:S02]  /*5650*/  SHF.R.U32.HI R61, RZ, 0x10, R61 ;  /* 0x00000010ff3d7819 */ /* 0x000fe4000001163d */
[----:B------:R-:W-:Y:S02]  /*5660*/  PRMT R169, R169, 0x5410, R58 ;  /* 0x00005410a9a97816 */ /* 0x000fe4000000003a */
[----:B------:R-:W-:-:S02]  /*5670*/  PRMT R180, R180, 0x5410, R61 ;  /* 0x00005410b4b47816 */ /* 0x000fc4000000003d */
[----:B------:R-:W-:Y:S01]  /*5680*/  LOP3.LUT R51, R38, 0xffff0000, RZ, 0xc0, !PT ;  /* 0xffff000026337812 */ /* 0x000fe200078ec0ff */
[----:B------:R-:W-:Y:S01]  /*5690*/  IMAD.U32 R38, R37, 0x10000, RZ ;  /* 0x0001000025267824 */ /* 0x000fe200078e00ff */
[----:B------:R-:W-:Y:S01]  /*56a0*/  PRMT R176, R176, 0x5410, R59 ;  /* 0x00005410b0b07816 */ /* 0x000fe2000000003b */
[----:B------:R-:W-:Y:S01]  /*56b0*/  IMAD.U32 R61, R180, 0x10000, RZ ;  /* 0x00010000b43d7824 */ /* 0x000fe200078e00ff */
[----:B------:R-:W-:Y:S01]  /*56c0*/  PRMT R168, R168, 0x5410, R63 ;  /* 0x00005410a8a87816 */ /* 0x000fe2000000003f */
[----:B------:R-:W-:Y:S01]  /*56d0*/  IMAD.U32 R59, R169, 0x10000, RZ ;  /* 0x00010000a93b7824 */ /* 0x000fe200078e00ff */
[----:B------:R-:W-:Y:S01]  /*56e0*/  LOP3.LUT R57, R39, 0xffff0000, RZ, 0xc0, !PT ;  /* 0xffff000027397812 */ /* 0x000fe200078ec0ff */
[----:B------:R-:W-:Y:S01]  /*56f0*/  FMUL.FTZ R65, R51, R61 ;  /* 0x0000003d33417220 */ /* 0x000fe20000410000 */
[----:B------:R-:W-:Y:S01]  /*5700*/  LOP3.LUT R39, R37, 0xffff0000, RZ, 0xc0, !PT ;  /* 0xffff000025277812 */ /* 0x000fe200078ec0ff */
[-C--:B------:R-:W-:Y:S01]  /*5710*/  FMUL.FTZ R51, R51, R59.reuse ;  /* 0x0000003b33337220 */ /* 0x080fe20000410000 */
[----:B------:R-:W-:Y:S01]  /*5720*/  LOP3.LUT R60, R176, 0xffff0000, RZ, 0xc0, !PT ;  /* 0xffff0000b03c7812 */ /* 0x000fe200078ec0ff */
[----:B------:R-:W-:Y:S01]  /*5730*/  FFMA.FTZ R65, R50, R59, -R65 ;  /* 0x0000003b32417223 */ /* 0x000fe20000010841 */
[----:B------:R-:W-:Y:S01]  /*5740*/  LOP3.LUT R58, R168, 0xffff0000, RZ, 0xc0, !PT ;  /* 0xffff0000a83a7812 */ /* 0x000fe200078ec0ff */
[----:B------:R-:W-:Y:S01]  /*5750*/  IMAD.U32 R37, R36, 0x10000, RZ ;  /* 0x0001000024257824 */ /* 0x000fe200078e00ff */
[----:B------:R-:W-:Y:S01]  /*5760*/  LOP3.LUT R180, R180, 0xffff0000, RZ, 0xc0, !PT ;  /* 0xffff0000b4b47812 */ /* 0x000fe200078ec0ff */
[----:B------:R-:W-:Y:S01]  /*5770*/  FMUL.FTZ R63, R39, R60 ;  /* 0x0000003c273f7220 */ /* 0x000fe20000410000 */
[----:B------:R-:W-:Y:S01]  /*5780*/  LOP3.LUT R169, R169, 0xffff0000, RZ, 0xc0, !PT ;  /* 0xffff0000a9a97812 */ /* 0x000fe200078ec0ff */
[----:B------:R-:W-:Y:S01]  /*5790*/  FFMA.FTZ R50, R50, R61, R51 ;  /* 0x0000003d32327223 */ /* 0x000fe20000010033 */
[----:B------:R-:W-:Y:S01]  /*57a0*/  FMUL.FTZ R39, R39, R58 ;  /* 0x0000003a27277220 */ /* 0x000fe20000410000 */
[----:B------:R-:W-:Y:S01]  /*57b0*/  LOP3.LUT R36, R36, 0xffff0000, RZ, 0xc0, !PT ;  /* 0xffff000024247812 */ /* 0x000fe200078ec0ff */
[----:B------:R-:W-:Y:S01]  /*57c0*/  FMUL.FTZ R51, R57, R180 ;  /* 0x000000b439337220 */ /* 0x000fe20000410000 */
[----:B------:R-:W-:-:S02]  /*57d0*/  IMAD.U32 R176, R176, 0x10000, RZ ;  /* 0x00010000b0b07824 */ /* 0x000fc400078e00ff */
[-C--:B------:R-:W-:Y:S01]  /*57e0*/  FMUL.FTZ R57, R57, R169.reuse ;  /* 0x000000a939397220 */ /* 0x080fe20000410000 */
[----:B------:R-:W-:Y:S02]  /*57f0*/  IMAD.U32 R168, R168, 0x10000, RZ ;  /* 0x00010000a8a87824 */ /* 0x000fe400078e00ff */
[C---:B------:R-:W-:Y:S01]  /*5800*/  FFMA.FTZ R63, R38.reuse, R58, -R63 ;  /* 0x0000003a263f7223 */ /* 0x040fe2000001083f */
[----:B------:R-:W-:Y:S01]  /*5810*/  FFMA.FTZ R60, R38, R60, R39 ;  /* 0x0000003c263c7223 */ /* 0x000fe20000010027 */
[----:B------:R-:W-:Y:S01]  /*5820*/  FFMA.FTZ R51, R56, R169, -R51 ;  /* 0x000000a938337223 */ /* 0x000fe20000010833 */
[C---:B------:R-:W-:Y:S01]  /*5830*/  FMUL.FTZ R38, R36.reuse, R176 ;  /* 0x000000b024267220 */ /* 0x040fe20000410000 */
[----:B------:R-:W-:Y:S01]  /*5840*/  FMUL.FTZ R39, R36, R168 ;  /* 0x000000a824277220 */ /* 0x000fe20000410000 */
[----:B------:R-:W-:Y:S01]  /*5850*/  FFMA.FTZ R56, R56, R180, R57 ;  /* 0x000000b438387223 */ /* 0x000fe20000010039 */
[----:B------:R-:W-:Y:S01]  /*5860*/  F2FP.BF16.F32.PACK_AB R50, R50, R65 ;  /* 0x000000413232723e */ /* 0x000fe200000010ff */
[C---:B------:R-:W-:Y:S01]  /*5870*/  FFMA.FTZ R38, R37.reuse, R168, -R38 ;  /* 0x000000a825267223 */ /* 0x040fe20000010826 */
[----:B------:R-:W-:Y:S01]  /*5880*/  FFMA.FTZ R39, R37, R176, R39 ;  /* 0x000000b025277223 */ /* 0x000fe20000010027 */
[----:B------:R-:W-:-:S02]  /*5890*/  F2FP.BF16.F32.PACK_AB R37, R60, R63 ;  /* 0x0000003f3c25723e */ /* 0x000fc400000010ff */
[----:B------:R-:W-:Y:S02]  /*58a0*/  F2FP.BF16.F32.PACK_AB R51, R56, R51 ;  /* 0x000000333833723e */ /* 0x000fe400000010ff */
[----:B------:R-:W-:Y:S01]  /*58b0*/  F2FP.BF16.F32.PACK_AB R36, R39, R38 ;  /* 0x000000262724723e */ /* 0x000fe200000010ff */
[----:B------:R-:W-:Y:S02]  /*58c0*/  IMAD.MOV.U32 R38, RZ, RZ, R50 ;  /* 0x000000ffff267224 */ /* 0x000fe400078e0032 */
[----:B------:R-:W-:-:S07]  /*58d0*/  IMAD.MOV.U32 R39, RZ, RZ, R51 ;  /* 0x000000ffff277224 */ /* 0x000fce00078e0033 */
.L_x_702:
[----:B------:R-:W-:Y:S05]  /*58e0*/  BSYNC B2 ;  /* 0x0000000000027941 */ /* 0x000fea0003800000 */
.L_x_701:
[----:B------:R-:W-:Y:S02]  /*58f0*/  ULDC.64 UR4, c[0x0][0x208] ;  /* 0x0000820000047ab9 */ /* 0x000fe40000000a00 */
[----:B--2---:R1:W-:Y:S03]  /*5900*/  STG.E.128 desc[UR4][R48.64], R36 ;  /* 0x0000002430007986 */ /* 0x0043e6000c101d04 */
.L_x_700:
[----:B------:R-:W-:Y:S05]  /*5910*/  BSYNC B1 ;  /* 0x0000000000017941 */ /* 0x000fea0003800000 */
.L_x_699:
        /* <DEDUP_REMOVED lines=14> */
[----:B------:R-:W-:-:S02]  /*5a00*/  PRMT R145, R145, 0x5410, R60 ;  /* 0x0000541091917816 */ /* 0x000fc4000000003c */
[----:B------:R-:W-:Y:S02]  /*5a10*/  PRMT R175, R175, 0x5410, R54 ;  /* 0x00005410afaf7816 */ /* 0x000fe40000000036 */
[----:B------:R-:W-:Y:S02]  /*5a20*/  LOP3.LUT R53, R39, 0xffff0000, RZ, 0xc0, !PT ;  /* 0xffff000027357812 */ /* 0x000fe400078ec0ff */
[----:B------:R-:W-:Y:S01]  /*5a30*/  PRMT R151, R151, 0x5410, R58 ;  /* 0x0000541097977816 */ /* 0x000fe2000000003a */
[----:B------:R-:W-:Y:S01]  /*5a40*/  IMAD.U32 R57, R175, 0x10000, RZ ;  /* 0x00010000af397824 */ /* 0x000fe200078e00ff */
[----:B------:R-:W-:Y:S02]  /*5a50*/  LOP3.LUT R39, R37, 0xffff0000, RZ, 0xc0, !PT ;  /* 0xffff000025277812 */ /* 0x000fe400078ec0ff */
[----:B------:R-:W-:Y:S01]  /*5a60*/  LOP3.LUT R56, R171, 0xffff0000, RZ, 0xc0, !PT ;  /* 0xffff0000ab387812 */ /* 0x000fe200078ec0ff */
[----:B------:R-:W-:Y:S01]  /*5a70*/  IMAD.U32 R55, R151, 0x10000, RZ ;  /* 0x0001000097377824 */ /* 0x000fe200078e00ff */
[----:B------:R-:W-:Y:S01]  /*5a80*/  LOP3.LUT R54, R145, 0xffff0000, RZ, 0xc0, !PT ;  /* 0xffff000091367812 */ /* 0x000fe200078ec0ff */
[----:B------:R-:W-:Y:S01]  /*5a90*/  IMAD.U32 R171, R171, 0x10000, RZ ;  /* 0x00010000abab7824 */ /* 0x000fe200078e00ff */
[----:B------:R-:W-:Y:S01]  /*5aa0*/  LOP3.LUT R51, R38, 0xffff0000, RZ, 0xc0, !PT ;  /* 0xffff000026337812 */ /* 0x000fe200078ec0ff */
[----:B------:R-:W-:-:S02]  /*5ab0*/  IMAD.U32 R38, R37, 0x10000, RZ ;  /* 0x0001000025267824 */ /* 0x000fc400078e00ff */
[C---:B------:R-:W-:Y:S01]  /*5ac0*/  FMUL.FTZ R59, R39.reuse, R56 ;  /* 0x00000038273b7220 */ /* 0x040fe20000410000 */
[C---:B------:R-:W-:Y:S02]  /*5ad0*/  IMAD.U32 R37, R36.reuse, 0x10000, RZ ;  /* 0x0001000024257824 */ /* 0x040fe400078e00ff */
[-C--:B------:R-:W-:Y:S01]  /*5ae0*/  FMUL.FTZ R39, R39, R54.reuse ;  /* 0x0000003627277220 */ /* 0x080fe20000410000 */
[----:B------:R-:W-:Y:S01]  /*5af0*/  LOP3.LUT R36, R36, 0xffff0000, RZ, 0xc0, !PT ;  /* 0xffff000024247812 */ /* 0x000fe200078ec0ff */
[C---:B------:R-:W-:Y:S01]  /*5b00*/  FMUL.FTZ R61, R51.reuse, R57 ;  /* 0x00000039333d7220 */ /* 0x040fe20000410000 */
[-C--:B------:R-:W-:Y:S01]  /*5b10*/  FMUL.FTZ R51, R51, R55.reuse ;  /* 0x0000003733337220 */ /* 0x080fe20000410000 */
[----:B------:R-:W-:Y:S01]  /*5b20*/  LOP3.LUT R175, R175, 0xffff0000, RZ, 0xc0, !PT ;  /* 0xffff0000afaf7812 */ /* 0x000fe200078ec0ff */
[----:B------:R-:W-:Y:S01]  /*5b30*/  IMAD.U32 R145, R145, 0x10000, RZ ;  /* 0x0001000091917824 */ /* 0x000fe200078e00ff */
[----:B------:R-:W-:Y:S01]  /*5b40*/  LOP3.LUT R151, R151, 0xffff0000, RZ, 0xc0, !PT ;  /* 0xffff000097977812 */ /* 0x000fe200078ec0ff */
[C---:B------:R-:W-:Y:S01]  /*5b50*/  FFMA.FTZ R59, R38.reuse, R54, -R59 ;  /* 0x00000036263b7223 */ /* 0x040fe2000001083b */
[----:B------:R-:W-:Y:S01]  /*5b60*/  FFMA.FTZ R56, R38, R56, R39 ;  /* 0x0000003826387223 */ /* 0x000fe20000010027 */
[----:B------:R-:W-:Y:S01]  /*5b70*/  FFMA.FTZ R61, R50, R55, -R61 ;  /* 0x00000037323d7223 */ /* 0x000fe2000001083d */
[----:B------:R-:W-:Y:S01]  /*5b80*/  FMUL.FTZ R38, R36, R171 ;  /* 0x000000ab24267220 */ /* 0x000fe20000410000 */
[----:B------:R-:W-:Y:S01]  /*5b90*/  FFMA.FTZ R50, R50, R57, R51 ;  /* 0x0000003932327223 */ /* 0x000fe20000010033 */
[----:B------:R-:W-:Y:S01]  /*5ba0*/  FMUL.FTZ R36, R36, R145 ;  /* 0x0000009124247220 */ /* 0x000fe20000410000 */
        /* <DEDUP_REMOVED lines=10> */
[----:B------:R-:W-:Y:S01]  /*5c50*/  F2FP.BF16.F32.PACK_AB R39, R54, R39 ;  /* 0x000000273627723e */ /* 0x000fe200000010ff */
[----:B------:R-:W-:-:S07]  /*5c60*/  IMAD.MOV.U32 R38, RZ, RZ, R50 ;  /* 0x000000ffff267224 */ /* 0x000fce00078e0032 */
.L_x_706:
[----:B------:R-:W-:Y:S05]  /*5c70*/  BSYNC B2 ;  /* 0x0000000000027941 */ /* 0x000fea0003800000 */
.L_x_705:
[----:B------:R-:W-:Y:S02]  /*5c80*/  ULDC.64 UR4, c[0x0][0x208] ;  /* 0x0000820000047ab9 */ /* 0x000fe40000000a00 */
[----:B--2---:R1:W-:Y:S03]  /*5c90*/  STG.E.128 desc[UR4][R48.64+0x80], R36 ;  /* 0x0000802430007986 */ /* 0x0043e6000c101d04 */
.L_x_704:
[----:B------:R-:W-:Y:S05]  /*5ca0*/  BSYNC B1 ;  /* 0x0000000000017941 */ /* 0x000fea0003800000 */
.L_x_703:
[----:B------:R-:W-:Y:S01]  /*5cb0*/  ISETP.NE.AND P3, PT, R9, RZ, PT ;  /* 0x000000ff0900720c */ /* 0x000fe20003f65270 */
[----:B------:R-:W-:-:S12]  /*5cc0*/  BSSY B1, `(.L_x_707) ;  /* 0x0000037000017945 */ /* 0x000fd80003800000 */
[----:B------:R-:W-:Y:S05]  /*5cd0*/  @!P3 BRA `(.L_x_708) ;  /* 0x0000000000d4b947 */ /* 0x000fea0003800000 */
[----:B-1234-:R1:W2:Y:S01]  /*5ce0*/  LDS.128 R36, [R4+0x2b400] ;  /* 0x02b4000004247984 */ /* 0x01e2a20000000c00 */
[----:B------:R-:W-:Y:S01]  /*5cf0*/  ISETP.GE.AND P3, PT, R214, R115, PT ;  /* 0x00000073d600720c */ /* 0x000fe20003f66270 */
[----:B------:R-:W-:-:S12]  /*5d00*/  BSSY B2, `(.L_x_709) ;  /* 0x0000030000027945 */ /* 0x000fd80003800000 */
[----:B-1----:R-:W-:Y:S05]  /*5d10*/  @P3 BRA `(.L_x_710) ;  /* 0x0000000000b83947 */ /* 0x002fea0003800000 */
[----:B------:R-:W-:Y:S02]  /*5d20*/  SHF.R.U32.HI R50, RZ, 0x10, R45 ;  /* 0x00000010ff327819 */ /* 0x000fe4000001162d */
[----:B------:R-:W-:Y:S02]  /*5d30*/  SHF.R.U32.HI R52, RZ, 0x10, R47 ;  /* 0x00000010ff347819 */ /* 0x000fe4000001162f */
[----:B------:R-:W-:Y:S01]  /*5d40*/  SHF.R.U64 R51, R44, 0x10, R45 ;  /* 0x000000102c337819 */ /* 0x000fe2000000122d */
[----:B--2---:R-:W-:Y:S01]  /*5d50*/  IMAD.U32 R44, R38, 0x10000, RZ ;  /* 0x00010000262c7824 */ /* 0x004fe200078e00ff */
[----:B------:R-:W-:Y:S01]  /*5d60*/  SHF.R.U64 R53, R46, 0x10, R47 ;  /* 0x000000102e357819 */ /* 0x000fe2000000122f */
[----:B------:R-:W-:Y:S01]  /*5d70*/  IMAD.U32 R46, R39, 0x10000, RZ ;  /* 0x00010000272e7824 */ /* 0x000fe200078e00ff */
[----:B------:R-:W-:Y:S02]  /*5d80*/  PRMT R141, R141, 0x5410, R50 ;  /* 0x000054108d8d7816 */ /* 0x000fe40000000032 */
[----:B------:R-:W-:-:S02]  /*5d90*/  PRMT R139, R139, 0x5410, R52 ;  /* 0x000054108b8b7816 */ /* 0x000fc40000000034 */
[----:B------:R-:W-:Y:S02]  /*5da0*/  PRMT R140, R140, 0x5410, R51 ;  /* 0x000054108c8c7816 */ /* 0x000fe40000000033 */
[----:B------:R-:W-:Y:S01]  /*5db0*/  LOP3.LUT R45, R38, 0xffff0000, RZ, 0xc0, !PT ;  /* 0xffff0000262d7812 */ /* 0x000fe200078ec0ff */
[----:B------:R-:W-:Y:S01]  /*5dc0*/  IMAD.U32 R51, R139, 0x10000, RZ ;  /* 0x000100008b337824 */ /* 0x000fe200078e00ff */
[----:B------:R-:W-:Y:S01]  /*5dd0*/  LOP3.LUT R47, R39, 0xffff0000, RZ, 0xc0, !PT ;  /* 0xffff0000272f7812 */ /* 0x000fe200078ec0ff */
[----:B------:R-:W-:Y:S01]  /*5de0*/  IMAD.U32 R38, R37, 0x10000, RZ ;  /* 0x0001000025267824 */ /* 0x000fe200078e00ff */
[----:B------:R-:W-:Y:S01]  /*5df0*/  PRMT R138, R138, 0x5410, R53 ;  /* 0x000054108a8a7816 */ /* 0x000fe20000000035 */
[----:B------:R-:W-:Y:S01]  /*5e00*/  IMAD.U32 R53, R141, 0x10000, RZ ;  /* 0x000100008d357824 */ /* 0x000fe200078e00ff */
[----:B------:R-:W-:Y:S01]  /*5e10*/  LOP3.LUT R39, R37, 0xffff0000, RZ, 0xc0, !PT ;  /* 0xffff000025277812 */ /* 0x000fe200078ec0ff */
[----:B------:R-:W-:Y:S01]  /*5e20*/  IMAD.U32 R37, R36, 0x10000, RZ ;  /* 0x0001000024257824 */ /* 0x000fe200078e00ff */
[----:B------:R-:W-:Y:S01]  /*5e30*/  LOP3.LUT R52, R140, 0xffff0000, RZ, 0xc0, !PT ;  /* 0xffff00008c347812 */ /* 0x000fe200078ec0ff */
[C---:B------:R-:W-:Y:S01]  /*5e40*/  FMUL.FTZ R57, R45.reuse, R53 ;  /* 0x000000352d397220 */ /* 0x040fe20000410000 */
[----:B------:R-:W-:Y:S01]  /*5e50*/  LOP3.LUT R50, R138, 0xffff0000, RZ, 0xc0, !PT ;  /* 0xffff00008a327812 */ /* 0x000fe200078ec0ff */
[-C--:B------:R-:W-:Y:S01]  /*5e60*/  FMUL.FTZ R45, R45, R51.reuse ;  /* 0x000000332d2d7220 */ /* 0x080fe20000410000 */
[----:B------:R-:W-:Y:S01]  /*5e70*/  LOP3.LUT R141, R141, 0xffff0000, RZ, 0xc0, !PT ;  /* 0xffff00008d8d7812 */ /* 0x000fe200078ec0ff */
[----:B------:R-:W-:Y:S01]  /*5e80*/  FMUL.FTZ R55, R39, R52 ;  /* 0x0000003427377220 */ /* 0x000fe20000410000 */
[----:B------:R-:W-:Y:S01]  /*5e90*/  LOP3.LUT R139, R139, 0xffff0000, RZ, 0xc0, !PT ;  /* 0xffff00008b8b7812 */ /* 0x000fe200078ec0ff */
[----:B------:R-:W-:Y:S01]  /*5ea0*/  FFMA.FTZ R57, R44, R51, -R57 ;  /* 0x000000332c397223 */ /* 0x000fe20000010839 */
[-C--:B------:R-:W-:Y:S01]  /*5eb0*/  FMUL.FTZ R39, R39, R50.reuse ;  /* 0x0000003227277220 */ /* 0x080fe20000410000 */
[----:B------:R-:W-:Y:S01]  /*5ec0*/  LOP3.LUT R36, R36, 0xffff0000, RZ, 0xc0, !PT ;  /* 0xffff000024247812 */ /* 0x000fe200078ec0ff */
[----:B------:R-:W-:Y:S01]  /*5ed0*/  FFMA.FTZ R55, R38, R50, -R55 ;  /* 0x0000003226377223 */ /* 0x000fe20000010837 */
[----:B------:R-:W-:Y:S01]  /*5ee0*/  FFMA.FTZ R44, R44, R53, R45 ;  /* 0x000000352c2c7223 */ /* 0x000fe2000001002d */
[----:B------:R-:W-:-:S02]  /*5ef0*/  IMAD.U32 R140, R140, 0x10000, RZ ;  /* 0x000100008c8c7824 */ /* 0x000fc400078e00ff */
[C---:B------:R-:W-:Y:S01]  /*5f00*/  FMUL.FTZ R45, R47.reuse, R141 ;  /* 0x0000008d2f2d7220 */ /* 0x040fe20000410000 */
[----:B------:R-:W-:Y:S02]  /*5f10*/  IMAD.U32 R138, R138, 0x10000, RZ ;  /* 0x000100008a8a7824 */ /* 0x000fe400078e00ff */
[-C--:B------:R-:W-:Y:S01]  /*5f20*/  FMUL.FTZ R50, R47, R139.reuse ;  /* 0x0000008b2f327220 */ /* 0x080fe20000410000 */
[----:B------:R-:W-:Y:S01]  /*5f30*/  FFMA.FTZ R52, R38, R52, R39 ;  /* 0x0000003426347223 */ /* 0x000fe20000010027 */
[C---:B------:R-:W-:Y:S01]  /*5f40*/  FMUL.FTZ R38, R36.reuse, R140 ;  /* 0x0000008c24267220 */ /* 0x040fe20000410000 */
[-C--:B------:R-:W-:Y:S01]  /*5f50*/  FMUL.FTZ R39, R36, R138.reuse ;  /* 0x0000008a24277220 */ /* 0x080fe20000410000 */
        /* <DEDUP_REMOVED lines=10> */
.L_x_710:
[----:B------:R-:W-:Y:S05]  /*6000*/  BSYNC B2 ;  /* 0x0000000000027941 */ /* 0x000fea0003800000 */
.L_x_709:
[----:B------:R-:W-:Y:S02]  /*6010*/  ULDC.64 UR4, c[0x0][0x208] ;  /* 0x0000820000047ab9 */ /* 0x000fe40000000a00 */
[----:B--2---:R1:W-:Y:S03]  /*6020*/  STG.E.128 desc[UR4][R48.64+0x100], R36 ;  /* 0x0001002430007986 */ /* 0x0043e6000c101d04 */
.L_x_708:
[----:B------:R-:W-:Y:S05]  /*6030*/  BSYNC B1 ;  /* 0x0000000000017941 */ /* 0x000fea0003800000 */
.L_x_707:
[----:B------:R-:W-:-:S13]  /*6040*/  ISETP.NE.AND P3, PT, R8, RZ, PT ;  /* 0x000000ff0800720c */ /* 0x000fda0003f65270 */
        /* <DEDUP_REMOVED lines=51> */
.L_x_712:
[----:B------:R-:W-:Y:S05]  /*6380*/  BSYNC B1 ;  /* 0x0000000000017941 */ /* 0x000fea0003800000 */
.L_x_711:
[----:B------:R-:W-:Y:S02]  /*6390*/  ULDC.64 UR4, c[0x0][0x208] ;  /* 0x0000820000047ab9 */ /* 0x000fe40000000a00 */
[----:B--2---:R1:W-:Y:S01]  /*63a0*/  STG.E.128 desc[UR4][R48.64+0x180], R36 ;  /* 0x0001802430007986 */ /* 0x0043e2000c101d04 */
[----:B------:R-:W-:Y:S05]  /*63b0*/  BRA `(.L_x_698) ;  /* 0x00000044001c7947 */ /* 0x000fea0003800000 */
.L_x_656:
        /* <DEDUP_REMOVED lines=14> */
[----:B------:R-:W-:Y:S01]  /*64a0*/  IADD3 R36, P5, R102, R84, RZ ;  /* 0x0000005466247210 */ /* 0x000fe20007fbe0ff */
[----:B------:R-:W-:Y:S01]  /*64b0*/  ULDC.64 UR6, c[0x0][0x400] ;  /* 0x0001000000067ab9 */ /* 0x000fe20000000a00 */
[----:B------:R-:W-:Y:S01]  /*64c0*/  LEA R52, P3, R38, UR4, 0x1 ;  /* 0x0000000426347c11 */ /* 0x000fe2000f8608ff */
[----:B------:R-:W-:Y:S01]  /*64d0*/  IMAD.X R39, R0, 0x1, R15, P2 ;  /* 0x0000000100277824 */ /* 0x000fe200010e060f */
[----:B------:R-:W-:Y:S01]  /*64e0*/  LEA R56, P2, R36, UR6, 0x1 ;  /* 0x0000000624387c11 */ /* 0x000fe2000f8408ff */
[----:B------:R-:W-:Y:S01]  /*64f0*/  IMAD.X R37, R114, 0x1, R21, P5 ;  /* 0x0000000172257824 */ /* 0x000fe200028e0615 */
[----:B------:R-:W-:Y:S02]  /*6500*/  ISETP.GE.AND P5, PT, R213, R115, PT ;  /* 0x00000073d500720c */ /* 0x000fe40003fa6270 */
[----:B------:R-:W-:-:S02]  /*6510*/  CS2R R42, SRZ ;  /* 0x00000000002a7805 */ /* 0x000fc4000001ff00 */
[----:B------:R-:W-:Y:S02]  /*6520*/  LEA.HI.X R53, R38, UR5, R39, 0x1, P3 ;  /* 0x0000000526357c11 */ /* 0x000fe400098f0c27 */
[----:B------:R-:W-:Y:S02]  /*6530*/  CS2R R40, SRZ ;  /* 0x0000000000287805 */ /* 0x000fe4000001ff00 */
[----:B------:R-:W-:Y:S02]  /*6540*/  ISETP.GE.AND P3, PT, R16, R115, PT ;  /* 0x000000731000720c */ /* 0x000fe40003f66270 */
[----:B------:R-:W-:Y:S02]  /*6550*/  CS2R R38, SRZ ;  /* 0x0000000000267805 */ /* 0x000fe4000001ff00 */
[----:B------:R-:W-:Y:S02]  /*6560*/  LEA.HI.X R57, R36, UR7, R37, 0x1, P2 ;  /* 0x0000000724397c11 */ /* 0x000fe400090f0c25 */
[----:B------:R-:W-:-:S02]  /*6570*/  CS2R R36, SRZ ;  /* 0x0000000000247805 */ /* 0x000fc4000001ff00 */
[----:B------:R-:W-:Y:S02]  /*6580*/  CS2R R50, SRZ ;  /* 0x0000000000327805 */ /* 0x000fe4000001ff00 */
[----:B------:R-:W-:Y:S02]  /*6590*/  CS2R R48, SRZ ;  /* 0x0000000000307805 */ /* 0x000fe4000001ff00 */
[----:B------:R-:W-:Y:S02]  /*65a0*/  CS2R R46, SRZ ;  /* 0x00000000002e7805 */ /* 0x000fe4000001ff00 */
[----:B------:R-:W-:Y:S01]  /*65b0*/  CS2R R44, SRZ ;  /* 0x00000000002c7805 */ /* 0x000fe2000001ff00 */
[----:B------:R-:W-:Y:S02]  /*65c0*/  ULDC.64 UR8, c[0x0][0x208] ;  /* 0x0000820000087ab9 */ /* 0x000fe40000000a00 */
[----:B------:R0:W5:Y:S04]  /*65d0*/  @!P5 LDG.E.128 R36, desc[UR8][R52.64+0x80] ;  /* 0x000080083424d981 */ /* 0x000168000c1e1d00 */
[----:B------:R0:W5:Y:S04]  /*65e0*/  @!P3 LDG.E.128 R40, desc[UR8][R52.64] ;  /* 0x000000083428b981 */ /* 0x000168000c1e1d00 */
[----:B------:R0:W5:Y:S04]  /*65f0*/  @!P3 LDG.E.128 R48, desc[UR8][R56.64] ;  /* 0x000000083830b981 */ /* 0x000168000c1e1d00 */
[----:B------:R0:W5:Y:S02]  /*6600*/  @!P5 LDG.E.128 R44, desc[UR8][R56.64+0x80] ;  /* 0x00008008382cd981 */ /* 0x000164000c1e1d00 */
.L_x_714:
[----:B------:R-:W-:Y:S05]  /*6610*/  BSYNC B1 ;  /* 0x0000000000017941 */ /* 0x000fea0003800000 */
.L_x_713:
[----:B0-----:R-:W2:Y:S01]  /*6620*/  LDL.LU R57, [R1+0x8] ;  /* 0x0000080001397983 */ /* 0x001ea20000300800 */
[----:B-----5:R-:W-:Y:S01]  /*6630*/  IMAD.MOV.U32 R52, RZ, RZ, R38 ;  /* 0x000000ffff347224 */ /* 0x020fe200078e0026 */
[----:B------:R-:W-:Y:S01]  /*6640*/  BSSY B1, `(.L_x_715) ;  /* 0x0000043000017945 */ /* 0x000fe20003800000 */
[----:B------:R-:W-:Y:S01]  /*6650*/  IMAD.MOV.U32 R53, RZ, RZ, R39 ;  /* 0x000000ffff357224 */ /* 0x000fe200078e0027 */
[----:B------:R-:W-:Y:S01]  /*6660*/  CS2R R62, SRZ ;  /* 0x00000000003e7805 */ /* 0x000fe2000001ff00 */
[----:B------:R-:W-:Y:S01]  /*6670*/  IMAD.MOV.U32 R56, RZ, RZ, R36 ;  /* 0x000000ffff387224 */ /* 0x000fe200078e0024 */
[----:B------:R-:W-:Y:S01]  /*6680*/  PRMT R180, R180, 0x5410, R52 ;  /* 0x00005410b4b47816 */ /* 0x000fe20000000034 */
[----:B------:R-:W-:Y:S01]  /*6690*/  IMAD.MOV.U32 R52, RZ, RZ, R37 ;  /* 0x000000ffff347224 */ /* 0x000fe200078e0025 */
[----:B------:R-:W-:Y:S01]  /*66a0*/  CS2R R60, SRZ ;  /* 0x00000000003c7805 */ /* 0x000fe2000001ff00 */
        /* <DEDUP_REMOVED lines=13> */
[----:B------:R-:W-:-:S02]  /*6780*/  CS2R R58, SRZ ;  /* 0x00000000003a7805 */ /* 0x000fc4000001ff00 */
[----:B------:R-:W-:Y:S02]  /*6790*/  CS2R R66, SRZ ;  /* 0x0000000000427805 */ /* 0x000fe4000001ff00 */
[----:B------:R-:W-:Y:S01]  /*67a0*/  PRMT R158, R53, 0x7610, R158 ;  /* 0x00007610359e7816 */ /* 0x000fe2000000009e */
[----:B------:R-:W-:Y:S01]  /*67b0*/  IMAD.MOV.U32 R53, RZ, RZ, R47 ;  /* 0x000000ffff357224 */ /* 0x000fe200078e002f */
[----:B------:R-:W-:Y:S01]  /*67c0*/  PRMT R174, R56, 0x5410, R52 ;  /* 0x0000541038ae7816 */ /* 0x000fe20000000034 */
[----:B------:R-:W-:Y:S01]  /*67d0*/  IMAD.MOV.U32 R52, RZ, RZ, R45 ;  /* 0x000000ffff347224 */ /* 0x000fe200078e002d */
[----:B------:R-:W-:Y:S01]  /*67e0*/  CS2R R64, SRZ ;  /* 0x0000000000407805 */ /* 0x000fe2000001ff00 */
[----:B------:R-:W-:-:S03]  /*67f0*/  IMAD.MOV.U32 R56, RZ, RZ, R48 ;  /* 0x000000ffff387224 */ /* 0x000fc600078e0030 */
[----:B------:R-:W-:Y:S01]  /*6800*/  PRMT R175, R52, 0x5410, R53 ;  /* 0x0000541034af7816 */ /* 0x000fe20000000035 */
[----:B------:R-:W-:Y:S01]  /*6810*/  IMAD.MOV.U32 R53, RZ, RZ, R50 ;  /* 0x000000ffff357224 */ /* 0x000fe200078e0032 */
[----:B------:R-:W-:Y:S01]  /*6820*/  PRMT R181, R56, 0x7610, R181 ;  /* 0x0000761038b57816 */ /* 0x000fe200000000b5 */
[----:B------:R-:W-:-:S03]  /*6830*/  IMAD.MOV.U32 R52, RZ, RZ, R51 ;  /* 0x000000ffff347224 */ /* 0x000fc600078e0033 */
[----:B------:R-:W-:Y:S01]  /*6840*/  PRMT R184, R184, 0x5410, R53 ;  /* 0x00005410b8b87816 */ /* 0x000fe20000000035 */
[----:B------:R-:W-:Y:S01]  /*6850*/  IMAD.MOV.U32 R53, RZ, RZ, R49 ;  /* 0x000000ffff357224 */ /* 0x000fe200078e0031 */
[----:B------:R-:W-:-:S04]  /*6860*/  PRMT R185, R185, 0x5410, R52 ;  /* 0x00005410b9b97816 */ /* 0x000fc80000000034 */
[----:B------:R-:W-:Y:S02]  /*6870*/  PRMT R158, R158, 0x5410, R53 ;  /* 0x000054109e9e7816 */ /* 0x000fe40000000035 */
[----:B------:R-:W-:Y:S02]  /*6880*/  CS2R R52, SRZ ;  /* 0x0000000000347805 */ /* 0x000fe4000001ff00 */
[----:B--2---:R-:W-:-:S04]  /*6890*/  LOP3.LUT R57, R57, 0xfffffffe, RZ, 0xc0, !PT ;  /* 0xfffffffe39397812 */ /* 0x004fc800078ec0ff */
[----:B------:R-:W-:-:S05]  /*68a0*/  @P2 LOP3.LUT R57, R57, 0x1, RZ, 0xfc, !PT ;  /* 0x0000000139392812 */ /* 0x000fca00078efcff */
[----:B------:R0:W-:Y:S02]  /*68b0*/  STL [R1+0x8], R57 ;  /* 0x0000083901007387 */ /* 0x0001e40000100800 */
[----:B0-----:R-:W-:Y:S01]  /*68c0*/  CS2R R56, SRZ ;  /* 0x0000000000387805 */ /* 0x001fe2000001ff00 */
        /* <DEDUP_REMOVED lines=9> */
[----:B------:R-:W-:Y:S02]  /*6960*/  CS2R R64, SRZ ;  /* 0x0000000000407805 */ /* 0x000fe4000001ff00 */
[----:B------:R-:W-:Y:S02]  /*6970*/  CS2R R62, SRZ ;  /* 0x00000000003e7805 */ /* 0x000fe4000001ff00 */
[----:B------:R-:W-:Y:S02]  /*6980*/  IADD3.X R53, R21, R114, R34, P2, P3 ;  /* 0x0000007215357210 */ /* 0x000fe400017e6422 */
[----:B------:R-:W-:Y:S02]  /*6990*/  CS2R R60, SRZ ;  /* 0x00000000003c7805 */ /* 0x000fe4000001ff00 */
[----:B------:R-:W-:Y:S01]  /*69a0*/  LEA R68, P3, R54, UR4, 0x1 ;  /* 0x0000000436447c11 */ /* 0x000fe2000f8608ff */
[----:B------:R-:W-:Y:S01]  /*69b0*/  ULDC.64 UR8, c[0x0][0x208] ;  /* 0x0000820000087ab9 */ /* 0x000fe20000000a00 */
[----:B------:R-:W-:-:S02]  /*69c0*/  LEA R70, P2, R52, UR6, 0x1 ;  /* 0x0000000634467c11 */ /* 0x000fc4000f8408ff */
[----:B------:R-:W-:Y:S02]  /*69d0*/  LEA.HI.X R69, R54, UR5, R55, 0x1, P3 ;  /* 0x0000000536457c11 */ /* 0x000fe400098f0c37 */
[----:B------:R-:W-:Y:S02]  /*69e0*/  CS2R R54, SRZ ;  /* 0x0000000000367805 */ /* 0x000fe4000001ff00 */
[----:B------:R-:W-:Y:S02]  /*69f0*/  LEA.HI.X R71, R52, UR7, R53, 0x1, P2 ;  /* 0x0000000734477c11 */ /* 0x000fe400090f0c35 */
[----:B------:R-:W-:Y:S02]  /*6a00*/  CS2R R52, SRZ ;  /* 0x0000000000347805 */ /* 0x000fe4000001ff00 */
[-C--:B------:R-:W-:Y:S02]  /*6a10*/  ISETP.GE.AND P3, PT, R16, R115.reuse, PT ;  /* 0x000000731000720c */ /* 0x080fe40003f66270 */
[----:B------:R-:W-:-:S11]  /*6a20*/  ISETP.GE.AND P2, PT, R213, R115, PT ;  /* 0x00000073d500720c */ /* 0x000fd60003f46270 */
[----:B------:R0:W5:Y:S04]  /*6a30*/  @!P3 LDG.E.128 R56, desc[UR8][R68.64] ;  /* 0x000000084438b981 */ /* 0x000168000c1e1d00 */
[----:B------:R0:W5:Y:S04]  /*6a40*/  @!P2 LDG.E.128 R52, desc[UR8][R68.64+0x80] ;  /* 0x000080084434a981 */ /* 0x000168000c1e1d00 */
[----:B------:R0:W5:Y:S04]  /*6a50*/  @!P3 LDG.E.128 R64, desc[UR8][R70.64] ;  /* 0x000000084640b981 */ /* 0x000168000c1e1d00 */
[----:B------:R0:W5:Y:S02]  /*6a60*/  @!P2 LDG.E.128 R60, desc[UR8][R70.64+0x80] ;  /* 0x00008008463ca981 */ /* 0x000164000c1e1d00 */
.L_x_716:
[----:B------:R-:W-:Y:S05]  /*6a70*/  BSYNC B1 ;  /* 0x0000000000017941 */ /* 0x000fea0003800000 */
.L_x_715:
[----:B0-----:R-:W-:Y:S01]  /*6a80*/  IADD3 R68, R212, 0x40, RZ ;  /* 0x00000040d4447810 */ /* 0x001fe20007ffe0ff */
[----:B------:R-:W-:Y:S01]  /*6a90*/  BSSY B1, `(.L_x_717) ;  /* 0x0000021000017945 */ /* 0x000fe20003800000 */
[----:B------:R-:W-:Y:S02]  /*6aa0*/  CS2R R70, SRZ ;  /* 0x0000000000467805 */ /* 0x000fe4000001ff00 */
[----:B------:R-:W-:Y:S02]  /*6ab0*/  CS2R R74, SRZ ;  /* 0x00000000004a7805 */ /* 0x000fe4000001ff00 */
[----:B------:R-:W-:Y:S02]  /*6ac0*/  ISETP.GE.AND P3, PT, R68, R3, PT ;  /* 0x000000034400720c */ /* 0x000fe40003f66270 */
[----:B------:R-:W-:Y:S02]  /*6ad0*/  CS2R R68, SRZ ;  /* 0x0000000000447805 */ /* 0x000fe4000001ff00 */
[----:B------:R-:W-:-:S02]  /*6ae0*/  CS2R R72, SRZ ;  /* 0x0000000000487805 */ /* 0x000fc4000001ff00 */
[----:B------:R-:W-:Y:S02]  /*6af0*/  CS2R R78, SRZ ;  /* 0x00000000004e7805 */ /* 0x000fe4000001ff00 */
[----:B------:R-:W-:Y:S02]  /*6b00*/  CS2R R76, SRZ ;  /* 0x00000000004c7805 */ /* 0x000fe4000001ff00 */
[----:B------:R-:W-:Y:S01]  /*6b10*/  CS2R R82, SRZ ;  /* 0x0000000000527805 */ /* 0x000fe2000001ff00 */
[----:B-----5:R-:W-:Y:S01]  /*6b20*/  IMAD.MOV.U32 R89, RZ, RZ, R54 ;  /* 0x000000ffff597224 */ /* 0x020fe200078e0036 */
[----:B------:R-:W-:Y:S01]  /*6b30*/  CS2R R80, SRZ ;  /* 0x0000000000507805 */ /* 0x000fe2000001ff00 */
[----:B------:R-:W-:Y:S06]  /*6b40*/  @P3 BRA `(.L_x_718) ;  /* 0x0000000000543947 */ /* 0x000fec0003800000 */
[----:B------:R-:W-:Y:S01]  /*6b50*/  IADD3 R86, P2, P5, R108, R27, R86 ;  /* 0x0000001b6c567210 */ /* 0x000fe20007d5e056 */
[----:B------:R-:W-:Y:S01]  /*6b60*/  ULDC.64 UR4, c[0x0][0x3e8] ;  /* 0x0000fa0000047ab9 */ /* 0x000fe20000000a00 */
[----:B------:R-:W-:Y:S01]  /*6b70*/  ULDC.64 UR6, c[0x0][0x400] ;  /* 0x0001000000067ab9 */ /* 0x000fe20000000a00 */
[----:B------:R-:W-:Y:S01]  /*6b80*/  ULDC.64 UR8, c[0x0][0x208] ;  /* 0x0000820000087ab9 */ /* 0x000fe20000000a00 */
[----:B------:R-:W-:Y:S02]  /*6b90*/  IADD3.X R71, R15, R29, R0, P2, P5 ;  /* 0x0000001d0f477210 */ /* 0x000fe400017ea400 */
[----:B------:R-:W-:-:S04]  /*6ba0*/  IADD3 R0, P2, P5, R102, R31, R84 ;  /* 0x0000001f66007210 */ /* 0x000fc80007d5e054 */
[----:B------:R-:W-:Y:S02]  /*6bb0*/  IADD3.X R69, R21, R33, R114, P2, P5 ;  /* 0x0000002115457210 */ /* 0x000fe400017ea472 */
[----:B------:R-:W-:-:S04]  /*6bc0*/  LEA R84, P2, R86, UR4, 0x1 ;  /* 0x0000000456547c11 */ /* 0x000fc8000f8408ff */
[----:B------:R-:W-:Y:S02]  /*6bd0*/  LEA.HI.X R85, R86, UR5, R71, 0x1, P2 ;  /* 0x0000000556557c11 */ /* 0x000fe400090f0c47 */
[----:B------:R-:W-:-:S04]  /*6be0*/  LEA R86, P2, R0, UR6, 0x1 ;  /* 0x0000000600567c11 */ /* 0x000fc8000f8408ff */
[----:B------:R-:W-:Y:S02]  /*6bf0*/  LEA.HI.X R87, R0, UR7, R69, 0x1, P2 ;  /* 0x0000000700577c11 */ /* 0x000fe400090f0c45 */
[----:B------:R-:W-:Y:S02]  /*6c00*/  ISETP.GE.AND P2, PT, R16, R115, PT ;  /* 0x000000731000720c */ /* 0x000fe40003f46270 */
[----:B------:R-:W-:Y:S02]  /*6c10*/  CS2R R70, SRZ ;  /* 0x0000000000467805 */ /* 0x000fe4000001ff00 */
[----:B------:R-:W-:Y:S02]  /*6c20*/  CS2R R68, SRZ ;  /* 0x0000000000447805 */ /* 0x000fe4000001ff00 */
[----:B------:R-:W-:Y:S02]  /*6c30*/  CS2R R78, SRZ ;  /* 0x00000000004e7805 */ /* 0x000fe4000001ff00 */
[----:B------:R-:W-:-:S05]  /*6c40*/  CS2R R76, SRZ ;  /* 0x00000000004c7805 */ /* 0x000fca000001ff00 */
[----:B------:R0:W5:Y:S04]  /*6c50*/  @!P2 LDG.E.128 R72, desc[UR8][R84.64] ;  /* 0x000000085448a981 */ /* 0x000168000c1e1d00 */
[----:B------:R0:W5:Y:S01]  /*6c60*/  @!P2 LDG.E.128 R80, desc[UR8][R86.64] ;  /* 0x000000085650a981 */ /* 0x000162000c1e1d00 */
[----:B------:R-:W-:-:S13]  /*6c70*/  ISETP.GE.AND P2, PT, R213, R115, PT ;  /* 0x00000073d500720c */ /* 0x000fda0003f46270 */
[----:B------:R0:W5:Y:S04]  /*6c80*/  @!P2 LDG.E.128 R68, desc[UR8][R84.64+0x80] ;  /* 0x000080085444a981 */ /* 0x000168000c1e1d00 */
[----:B------:R0:W5:Y:S02]  /*6c90*/  @!P2 LDG.E.128 R76, desc[UR8][R86.64+0x80] ;  /* 0x00008008564ca981 */ /* 0x000164000c1e1d00 */
.L_x_718:
[----:B------:R-:W-:Y:S05]  /*6ca0*/  BSYNC B1 ;  /* 0x0000000000017941 */ /* 0x000fea0003800000 */
.L_x_717:
[----:B------:R-:W-:Y:S01]  /*6cb0*/  IMAD.MOV.U32 R0, RZ, RZ, R55 ;  /* 0x000000ffff007224 */ /* 0x000fe200078e0037 */
[----:B------:R-:W-:Y:S01]  /*6cc0*/  PRMT R166, R89, 0x7610, R166 ;  /* 0x0000761059a67816 */ /* 0x000fe200000000a6 */
[----:B0-----:R-:W-:Y:S01]  /*6cd0*/  IMAD.MOV.U32 R84, RZ, RZ, R52 ;  /* 0x000000ffff547224 */ /* 0x001fe200078e0034 */
[----:B------:R-:W-:Y:S01]  /*6ce0*/  ULOP3.LUT UR4, UR60, 0x1, URZ, 0xfc, !UPT ;  /* 0x000000013c047892 */ /* 0x000fe2000f8efc3f */
        /* <DEDUP_REMOVED lines=17> */
[----:B------:R-:W-:Y:S01]  /*6e00*/  PLOP3.LUT P2, PT, PT, PT, UP0, 0x80, 0x0 ;  /* 0x000000000000781c */ /* 0x000fe20003f4f008 */
        /* <DEDUP_REMOVED lines=8> */
[----:B-----5:R-:W-:-:S02]  /*6e90*/  IMAD.MOV.U32 R0, RZ, RZ, R70 ;  /* 0x000000ffff007224 */ /* 0x020fc400078e0046 */
[----:B------:R-:W-:Y:S01]  /*6ea0*/  IMAD.MOV.U32 R85, RZ, RZ, R68 ;  /* 0x000000ffff557224 */ /* 0x000fe200078e0044 */
[----:B------:R-:W-:Y:S01]  /*6eb0*/  PRMT R171, R86, 0x5410, R84 ;  /* 0x0000541056ab7816 */ /* 0x000fe20000000054 */
[----:B------:R-:W-:Y:S01]  /*6ec0*/  IMAD.MOV.U32 R84, RZ, RZ, R69 ;  /* 0x000000ffff547224 */ /* 0x000fe200078e0045 */
[----:B------:R-:W-:Y:S01]  /*6ed0*/  PRMT R151, R151, 0x5410, R0 ;  /* 0x0000541097977816 */ /* 0x000fe20000000000 */
[----:B------:R-:W-:Y:S02]  /*6ee0*/  IMAD.MOV.U32 R0, RZ, RZ, R74 ;  /* 0x000000ffff007224 */ /* 0x000fe400078e004a */
[----:B------:R-:W-:Y:S01]  /*6ef0*/  IMAD.MOV.U32 R86, RZ, RZ, R71 ;  /* 0x000000ffff567224 */ /* 0x000fe200078e0047 */
[----:B------:R-:W-:Y:S01]  /*6f00*/  PRMT R150, R84, 0x5410, R85 ;  /* 0x0000541054967816 */ /* 0x000fe20000000055 */
[----:B------:R-:W-:Y:S01]  /*6f10*/  IMAD.MOV.U32 R85, RZ, RZ, R72 ;  /* 0x000000ffff557224 */ /* 0x000fe200078e0048 */
[----:B------:R-:W-:Y:S01]  /*6f20*/  PRMT R154, R0, 0x7610, R154 ;  /* 0x00007610009a7816 */ /* 0x000fe2000000009a */
[----:B------:R-:W-:Y:S01]  /*6f30*/  IMAD.MOV.U32 R84, RZ, RZ, R73 ;  /* 0x000000ffff547224 */ /* 0x000fe200078e0049 */
[----:B------:R-:W-:Y:S01]  /*6f40*/  PRMT R151, R86, 0x7610, R151 ;  /* 0x0000761056977816 */ /* 0x000fe20000000097 */
[----:B------:R-:W-:-:S02]  /*6f50*/  IMAD.MOV.U32 R0, RZ, RZ, R78 ;  /* 0x000000ffff007224 */ /* 0x000fc400078e004e */
        /* <DEDUP_REMOVED lines=8> */
[----:B------:R-:W-:Y:S02]  /*6fe0*/  IMAD.MOV.U32 R86, RZ, RZ, R82 ;  /* 0x000000ffff567224 */ /* 0x000fe400078e0052 */
[----:B------:R-:W-:Y:S01]  /*6ff0*/  IMAD.MOV.U32 R85, RZ, RZ, R83 ;  /* 0x000000ffff557224 */ /* 0x000fe200078e0053 */
[----:B------:R-:W-:Y:S01]  /*7000*/  PRMT R153, R84, 0x5410, R0 ;  /* 0x0000541054997816 */ /* 0x000fe20000000000 */
[----:B------:R-:W-:-:S02]  /*7010*/  IMAD.MOV.U32 R84, RZ, RZ, R80 ;  /* 0x000000ffff547224 */ /* 0x000fc400078e0050 */
[----:B------:R-:W-:Y:S01]  /*7020*/  IMAD.MOV.U32 R0, RZ, RZ, R81 ;  /* 0x000000ffff007224 */ /* 0x000fe200078e0051 */
[----:B------:R-:W-:-:S04]  /*7030*/  PRMT R156, R86, 0x5410, R85 ;  /* 0x00005410569c7816 */ /* 0x000fc80000000055 */
[----:B------:R-:W-:Y:S01]  /*7040*/  PRMT R165, R84, 0x5410, R0 ;  /* 0x0000541054a57816 */ /* 0x000fe20000000000 */
[----:B------:R-:W-:Y:S06]  /*7050*/  @!P2 BRA `(.L_x_719) ;  /* 0x000000000004a947 */ /* 0x000fec0003800000 */
[----:B------:R-:W-:Y:S01]  /*7060*/  BPT.TRAP 0x1 ;  /* 0x000000040000795c */ /* 0x000fe20000300000 */
.L_x_719:
[----:B------:R-:W-:Y:S01]  /*7070*/  IMAD R0, R19, 0x8, R18 ;  /* 0x0000000813007824 */ /* 0x000fe200078e0212 */
[----:B------:R-:W-:Y:S01]  /*7080*/  SHF.L.U32 R114, R217, 0x1f, RZ ;  /* 0x0000001fd9727819 */ /* 0x000fe200000006ff */
[----:B------:R-:W0:Y:S01]  /*7090*/  LDC R145, c[0x0][0x2f4] ;  /* 0x0000bd00ff917b82 */ /* 0x000e220000000800 */
[----:B------:R-:W-:Y:S02]  /*70a0*/  BSSY B1, `(.L_x_720) ;  /* 0x0000004000017945 */ /* 0x000fe40003800000 */
[----:B------:R-:W1:Y:S05]  /*70b0*/  SYNCS.PHASECHK.TRANS64.TRYWAIT P5, [R0+URZ+0x38890], R114 ;  /* 0x03889072000075a7 */ /* 0x000e6a00080a017f */
[----:B------:R-:W2:Y:S01]  /*70c0*/  LDC.64 R122, c[0x0][0x300] ;  /* 0x0000c000ff7a7b82 */ /* 0x000ea20000000a00 */
[----:B-1----:R-:W-:Y:S05]  /*70d0*/  @!P5 BRA `(.L_x_721) ;  /* 0x000002200094d947 */ /* 0x002fea0003800000 */
.L_x_1053:
[----:B------:R-:W-:Y:S05]  /*70e0*/  BSYNC B1 ;  /* 0x0000000000017941 */ /* 0x000fea0003800000 */
.L_x_720:
[----:B------:R-:W-:Y:S01]  /*70f0*/  BSSY B1, `(.L_x_722) ;  /* 0x0000115000017945 */ /* 0x000fe20003800000 */
[----:B0-----:R-:W-:Y:S02]  /*7100*/  IMAD.IADD R148, R145, 0x1, -R118 ;  /* 0x0000000191947824 */ /* 0x001fe400078e0a76 */
[----:B------:R-:W-:Y:S01]  /*7110*/  IMAD.MOV.U32 R125, RZ, RZ, R88 ;  /* 0x000000ffff7d7224 */ /* 0x000fe200078e0058 */
[----:B------:R-:W-:Y:S06]  /*7120*/  @P4 BRA `(.L_x_723) ;  /* 0x0000001000444947 */ /* 0x000fec0003800000 */
[----:B------:R-:W-:Y:S01]  /*7130*/  ISETP.NE.AND P4, PT, R26, RZ, PT ;  /* 0x000000ff1a00720c */ /* 0x000fe20003f85270 */
[-C--:B--2---:R-:W-:Y:S01]  /*7140*/  IMAD.WIDE.U32 R136, R212, R122.reuse, R124 ;  /* 0x0000007ad4887225 */ /* 0x084fe200078e007c */
[----:B------:R-:W-:Y:S01]  /*7150*/  SHF.R.S32.HI R84, RZ, 0x1f, R212 ;  /* 0x0000001fff547819 */ /* 0x000fe200000114d4 */
[----:B------:R-:W-:Y:S04]  /*7160*/  BSSY B2, `(.L_x_724) ;  /* 0x0000089000027945 */ /* 0x000fe80003800000 */
[----:B------:R-:W-:-:S04]  /*7170*/  IMAD R84, R84, R122, RZ ;  /* 0x0000007a54547224 */ /* 0x000fc800078e02ff */
[----:B------:R-:W-:-:S04]  /*7180*/  IMAD R84, R212, R123, R84 ;  /* 0x0000007bd4547224 */ /* 0x000fc800078e0254 */
[----:B------:R-:W-:Y:S01]  /*7190*/  IMAD.IADD R157, R84, 0x1, R137 ;  /* 0x00000001549d7824 */ /* 0x000fe200078e0289 */
[----:B------:R-:W-:Y:S06]  /*71a0*/  @!P4 BRA `(.L_x_725) ;  /* 0x000000080010c947 */ /* 0x000fec0003800000 */
[----:B------:R-:W-:Y:S01]  /*71b0*/  SEL R84, R118, R148, !P0 ;  /* 0x0000009476547207 */ /* 0x000fe20004000000 */
[----:B------:R-:W-:Y:S01]  /*71c0*/  IMAD.SHL.U32 R90, R212, 0x40, RZ ;  /* 0x00000040d45a7824 */ /* 0x000fe200078e00ff */
[----:B------:R-:W-:Y:S02]  /*71d0*/  BSSY B3, `(.L_x_726) ;  /* 0x000007e000037945 */ /* 0x000fe40003800000 */
[----:B------:R-:W-:-:S04]  /*71e0*/  SHF.R.S32.HI R85, RZ, 0x1f, R84 ;  /* 0x0000001fff557819 */ /* 0x000fc80000011454 */
[----:B------:R-:W-:-:S04]  /*71f0*/  LEA.HI R85, R85, R84, RZ, 0x4 ;  /* 0x0000005455557211 */ /* 0x000fc800078f20ff */
[----:B------:R-:W-:-:S05]  /*7200*/  LEA.HI.SX32 R86, R85, R14, 0x1c ;  /* 0x0000000e55567211 */ /* 0x000fca00078fe2ff */
[----:B------:R-:W-:-:S05]  /*7210*/  IMAD.SHL.U32 R85, R86, 0x8, RZ ;  /* 0x0000000856557824 */ /* 0x000fca00078e00ff */
[----:B------:R-:W-:-:S13]  /*7220*/  ISETP.GE.AND P4, PT, R85, R145, PT ;  /* 0x000000915500720c */ /* 0x000fda0003f86270 */
[--C-:B------:R-:W-:Y:S02]  /*7230*/  @!P4 SHF.R.S32.HI R84, RZ, 0x1f, R85.reuse ;  /* 0x0000001fff54c819 */ /* 0x100fe40000011455 */
[-C--:B------:R-:W-:Y:S02]  /*7240*/  @!P4 IADD3 R87, P5, P6, R96, R136.reuse, R85 ;  /* 0x000000886057c210 */ /* 0x080fe40007ebe055 */
[----:B------:R-:W-:Y:S02]  /*7250*/  LOP3.LUT R85, R85, 0x38, RZ, 0xc0, !PT ;  /* 0x0000003855557812 */ /* 0x000fe400078ec0ff */
[----:B------:R-:W-:Y:S02]  /*7260*/  @!P4 IADD3.X R84, R92, R157, R84, P5, P6 ;  /* 0x0000009d5c54c210 */ /* 0x000fe40002fec454 */
[----:B------:R-:W-:Y:S02]  /*7270*/  IADD3 R88, P5, P6, R96, R136, R13 ;  /* 0x0000008860587210 */ /* 0x000fe40007ebe00d */
[----:B------:R-:W-:-:S02]  /*7280*/  LOP3.LUT R85, R85, 0x1c0, R90, 0xf8, !PT ;  /* 0x000001c055557812 */ /* 0x000fc400078ef85a */
[----:B------:R-:W-:Y:S02]  /*7290*/  IADD3.X R89, R92, R157, R7, P5, P6 ;  /* 0x0000009d5c597210 */ /* 0x000fe40002fec407 */
[C---:B------:R-:W-:Y:S02]  /*72a0*/  LEA R138, P5, R88.reuse, R116, 0x1 ;  /* 0x00000074588a7211 */ /* 0x040fe400078a08ff */
[----:B------:R-:W-:Y:S02]  /*72b0*/  LOP3.LUT R85, R85, R228, RZ, 0x3c, !PT ;  /* 0x000000e455557212 */ /* 0x000fe400078e3cff */
[----:B------:R-:W-:Y:S02]  /*72c0*/  LEA.HI.X R139, R88, R117, R89, 0x1, P5 ;  /* 0x00000075588b7211 */ /* 0x000fe400028f0c59 */
[----:B------:R-:W-:-:S04]  /*72d0*/  @!P4 LEA R140, P5, R87, R116, 0x1 ;  /* 0x00000074578cc211 */ /* 0x000fc800078a08ff */
[----:B------:R-:W-:Y:S02]  /*72e0*/  @!P4 LEA.HI.X R141, R87, R117, R84, 0x1, P5 ;  /* 0x00000075578dc211 */ /* 0x000fe400028f0c54 */
[----:B------:R-:W-:Y:S02]  /*72f0*/  SHF.R.S32.HI R84, RZ, 0x1f, R86 ;  /* 0x0000001fff547819 */ /* 0x000fe40000011456 */
[----:B------:R-:W-:Y:S02]  /*7300*/  ISETP.GE.AND P5, PT, R16, R115, PT ;  /* 0x000000731000720c */ /* 0x000fe40003fa6270 */
[----:B------:R-:W-:-:S04]  /*7310*/  LEA.HI R84, R84, R86, RZ, 0x3 ;  /* 0x0000005654547211 */ /* 0x000fc800078f18ff */
[----:B------:R-:W-:-:S05]  /*7320*/  SHF.R.S32.HI R84, RZ, 0x3, R84 ;  /* 0x00000003ff547819 */ /* 0x000fca0000011454 */
[----:B------:R-:W-:-:S04]  /*7330*/  IMAD R84, R84, 0x1400, R227 ;  /* 0x0000140054547824 */ /* 0x000fc800078e02e3 */
[----:B------:R-:W-:-:S04]  /*7340*/  IMAD.IADD R84, R84, 0x1, R85 ;  /* 0x0000000154547824 */ /* 0x000fc800078e0255 */
[C---:B------:R-:W-:Y:S02]  /*7350*/  IMAD R88, R19.reuse, 0x5000, R84 ;  /* 0x0000500013587824 */ /* 0x040fe400078e0254 */
[----:B------:R-:W-:Y:S02]  /*7360*/  IMAD R84, R19, 0x5000, R143 ;  /* 0x0000500013547824 */ /* 0x000fe400078e028f */
[--C-:B------:R-:W-:Y:S02]  /*7370*/  IMAD R88, R88, 0x2, R18.reuse ;  /* 0x0000000258587824 */ /* 0x100fe400078e0212 */
[----:B------:R-:W-:-:S04]  /*7380*/  IMAD R84, R84, 0x2, R18 ;  /* 0x0000000254547824 */ /* 0x000fc800078e0212 */
[----:B------:R-:W0:Y:S04]  /*7390*/  LDS.128 R88, [R88+0x24400] ;  /* 0x0244000058587984 */ /* 0x000e280000000c00 */
[----:B------:R-:W2:Y:S01]  /*73a0*/  LDS.128 R84, [R84+0x24400] ;  /* 0x0244000054547984 */ /* 0x000ea20000000c00 */
[----:B------:R-:W-:Y:S05]  /*73b0*/  @P5 BRA `(.L_x_727) ;  /* 0x00000004007c5947 */ /* 0x000fea0003800000 */
[----:B------:R-:W-:Y:S01]  /*73c0*/  SHF.R.U32.HI R160, RZ, 0x10, R49 ;  /* 0x00000010ffa07819 */ /* 0x000fe20000011631 */
[----:B0-----:R-:W-:Y:S01]  /*73d0*/  IMAD.U32 R163, R89, 0x10000, RZ ;  /* 0x0001000059a37824 */ /* 0x001fe200078e00ff */
[----:B------:R-:W-:Y:S02]  /*73e0*/  SHF.R.U32.HI R161, RZ, 0x10, R41 ;  /* 0x00000010ffa17819 */ /* 0x000fe40000011629 */
[C---:B------:R-:W-:Y:S02]  /*73f0*/  PRMT R160, R158.reuse, 0x5432, R160 ;  /* 0x000054329ea07816 */ /* 0x040fe400000000a0 */
[----:B------:R-:W-:Y:S01]  /*7400*/  PRMT R161, R158, 0x5410, R161 ;  /* 0x000054109ea17816 */ /* 0x000fe200000000a1 */
[C---:B--2---:R-:W-:Y:S01]  /*7410*/  IMAD.U32 R158, R85.reuse, 0x10000, RZ ;  /* 0x00010000559e7824 */ /* 0x044fe200078e00ff */
[----:B------:R-:W-:Y:S01]  /*7420*/  LOP3.LUT R85, R85, 0xffff0000, RZ, 0xc0, !PT ;  /* 0xffff000055557812 */ /* 0x000fe200078ec0ff */
[C---:B------:R-:W-:Y:S01]  /*7430*/  IMAD.U32 R162, R160.reuse, 0x10000, RZ ;  /* 0x00010000a0a27824 */ /* 0x040fe200078e00ff */
[----:B------:R-:W-:Y:S01]  /*7440*/  LOP3.LUT R160, R160, 0xffff0000, RZ, 0xc0, !PT ;  /* 0xffff0000a0a07812 */ /* 0x000fe200078ec0ff */
[C---:B------:R-:W-:Y:S01]  /*7450*/  IMAD.U32 R159, R161.reuse, 0x10000, RZ ;  /* 0x00010000a19f7824 */ /* 0x040fe200078e00ff */
[----:B------:R-:W-:Y:S01]  /*7460*/  LOP3.LUT R161, R161, 0xffff0000, RZ, 0xc0, !PT ;  /* 0xffff0000a1a17812 */ /* 0x000fe200078ec0ff */
[CC--:B------:R-:W-:Y:S01]  /*7470*/  FMUL.FTZ R164, R163.reuse, R162.reuse ;  /* 0x000000a2a3a47220 */ /* 0x0c0fe20000410000 */
[----:B------:R-:W-:Y:S01]  /*7480*/  SHF.R.U64 R41, R40, 0x10, R41 ;  /* 0x0000001028297819 */ /* 0x000fe20000001229 */
[-C--:B------:R-:W-:Y:S01]  /*7490*/  FMUL.FTZ R163, R163, R159.reuse ;  /* 0x0000009fa3a37220 */ /* 0x080fe20000410000 */
[----:B------:R-:W-:Y:S01]  /*74a0*/  SHF.R.U32.HI R40, RZ, 0x10, R51 ;  /* 0x00000010ff287819 */ /* 0x000fe20000011633 */
[----:B------:R-:W-:Y:S01]  /*74b0*/  FFMA.FTZ R159, R158, R159, -R164 ;  /* 0x0000009f9e9f7223 */ /* 0x000fe200000108a4 */
[----:B------:R-:W-:Y:S01]  /*74c0*/  SHF.R.U64 R42, R42, 0x10, R43 ;  /* 0x000000102a2a7819 */ /* 0x000fe2000000122b */
[----:B------:R-:W-:Y:S01]  /*74d0*/  FFMA.FTZ R158, R158, R162, R163 ;  /* 0x000000a29e9e7223 */ /* 0x000fe200000100a3 */
[----:B------:R-:W-:Y:S01]  /*74e0*/  LOP3.LUT R162, R89, 0xffff0000, RZ, 0xc0, !PT ;  /* 0xffff000059a27812 */ /* 0x000fe200078ec0ff */
[----:B------:R-:W-:Y:S01]  /*74f0*/  IMAD.U32 R163, R91, 0x10000, RZ ;  /* 0x000100005ba37824 */ /* 0x000fe200078e00ff */
[----:B------:R-:W-:-:S02]  /*7500*/  PRMT R40, R185, 0x5432, R40 ;  /* 0x00005432b9287816 */ /* 0x000fc40000000028 */
[----:B------:R-:W-:Y:S01]  /*7510*/  SHF.R.U64 R50, R50, 0x10, R51 ;  /* 0x0000001032327819 */ /* 0x000fe20000001233 */
[CC--:B------:R-:W-:Y:S01]  /*7520*/  FMUL.FTZ R89, R162.reuse, R160.reuse ;  /* 0x000000a0a2597220 */ /* 0x0c0fe20000410000 */
[-C--:B------:R-:W-:Y:S01]  /*7530*/  FMUL.FTZ R162, R162, R161.reuse ;  /* 0x000000a1a2a27220 */ /* 0x080fe20000410000 */
[----:B------:R-:W-:Y:S02]  /*7540*/  PRMT R42, R182, 0x5432, R42 ;  /* 0x00005432b62a7816 */ /* 0x000fe4000000002a */
[C---:B------:R-:W-:Y:S01]  /*7550*/  FFMA.FTZ R89, R85.reuse, R161, -R89 ;  /* 0x000000a155597223 */ /* 0x040fe20000010859 */
[----:B------:R-:W-:Y:S01]  /*7560*/  SHF.R.U64 R161, R48, 0x10, R49 ;  /* 0x0000001030a17819 */ /* 0x000fe20000001231 */
[----:B------:R-:W-:Y:S01]  /*7570*/  FFMA.FTZ R85, R85, R160, R162 ;  /* 0x000000a055557223 */ /* 0x000fe200000100a2 */
[----:B------:R-:W-:Y:S01]  /*7580*/  SHF.R.U32.HI R48, RZ, 0x10, R43 ;  /* 0x00000010ff307819 */ /* 0x000fe2000001162b */
[----:B------:R-:W-:Y:S01]  /*7590*/  IMAD.U32 R162, R40, 0x10000, RZ ;  /* 0x0001000028a27824 */ /* 0x000fe200078e00ff */
[----:B------:R-:W-:Y:S01]  /*75a0*/  PRMT R50, R184, 0x5432, R50 ;  /* 0x00005432b8327816 */ /* 0x000fe20000000032 */
[----:B------:R-:W-:Y:S01]  /*75b0*/  IMAD.U32 R49, R87, 0x10000, RZ ;  /* 0x0001000057317824 */ /* 0x000fe200078e00ff */
[----:B------:R-:W-:Y:S01]  /*75c0*/  PRMT R48, R183, 0x5432, R48 ;  /* 0x00005432b7307816 */ /* 0x000fe20000000030 */
[----:B------:R-:W-:Y:S01]  /*75d0*/  FMUL.FTZ R164, R163, R162 ;  /* 0x000000a2a3a47220 */ /* 0x000fe20000410000 */
[----:B------:R-:W-:-:S02]  /*75e0*/  F2FP.BF16.F32.PACK_AB R89, R89, R159 ;  /* 0x0000009f5959723e */ /* 0x000fc400000010ff */
[----:B------:R-:W-:Y:S01]  /*75f0*/  F2FP.BF16.F32.PACK_AB R158, R85, R158 ;  /* 0x0000009e559e723e */ /* 0x000fe200000010ff */
[C---:B------:R-:W-:Y:S01]  /*7600*/  IMAD.U32 R160, R48.reuse, 0x10000, RZ ;  /* 0x0001000030a07824 */ /* 0x040fe200078e00ff */
[----:B------:R-:W-:Y:S01]  /*7610*/  LOP3.LUT R48, R48, 0xffff0000, RZ, 0xc0, !PT ;  /* 0xffff000030307812 */ /* 0x000fe200078ec0ff */
[----:B------:R-:W-:Y:S01]  /*7620*/  IMAD.MOV.U32 R85, RZ, RZ, R89 ;  /* 0x000000ffff557224 */ /* 0x000fe200078e0059 */
[----:B------:R-:W-:Y:S01]  /*7630*/  MOV R89, R158 ;  /* 0x0000009e00597202 */ /* 0x000fe20000000f00 */
[-C--:B------:R-:W-:Y:S01]  /*7640*/  FMUL.FTZ R163, R163, R160.reuse ;  /* 0x000000a0a3a37220 */ /* 0x080fe20000410000 */
[----:B------:R-:W-:-:S03]  /*7650*/  FFMA.FTZ R160, R49, R160, -R164 ;  /* 0x000000a031a07223 */ /* 0x000fc600000108a4 */
[----:B------:R-:W-:Y:S01]  /*7660*/  FFMA.FTZ R49, R49, R162, R163 ;  /* 0x000000a231317223 */ /* 0x000fe200000100a3 */
[----:B------:R-:W-:Y:S02]  /*7670*/  LOP3.LUT R162, R40, 0xffff0000, RZ, 0xc0, !PT ;  /* 0xffff000028a27812 */ /* 0x000fe400078ec0ff */
[----:B------:R-:W-:Y:S02]  /*7680*/  LOP3.LUT R163, R91, 0xffff0000, RZ, 0xc0, !PT ;  /* 0xffff00005ba37812 */ /* 0x000fe400078ec0ff */
[----:B------:R-:W-:-:S03]  /*7690*/  LOP3.LUT R40, R87, 0xffff0000, RZ, 0xc0, !PT ;  /* 0xffff000057287812 */ /* 0x000fc600078ec0ff */
[C---:B------:R-:W-:Y:S01]  /*76a0*/  FMUL.FTZ R91, R163.reuse, R162 ;  /* 0x000000a2a35b7220 */ /* 0x040fe20000410000 */
[----:B------:R-:W-:-:S03]  /*76b0*/  FMUL.FTZ R87, R163, R48 ;  /* 0x00000030a3577220 */ /* 0x000fc60000410000 */
[C---:B------:R-:W-:Y:S01]  /*76c0*/  FFMA.FTZ R48, R40.reuse, R48, -R91 ;  /* 0x0000003028307223 */ /* 0x040fe2000001085b */
[----:B------:R-:W-:Y:S01]  /*76d0*/  FFMA.FTZ R40, R40, R162, R87 ;  /* 0x000000a228287223 */ /* 0x000fe20000010057 */
[----:B------:R-:W-:Y:S01]  /*76e0*/  PRMT R87, R180, 0x5410, R41 ;  /* 0x00005410b4577816 */ /* 0x000fe20000000029 */
[----:B------:R-:W-:Y:S01]  /*76f0*/  IMAD.U32 R162, R88, 0x10000, RZ ;  /* 0x0001000058a27824 */ /* 0x000fe200078e00ff */
[----:B------:R-:W-:Y:S01]  /*7700*/  PRMT R41, R181, 0x5410, R161 ;  /* 0x00005410b5297816 */ /* 0x000fe200000000a1 */
[----:B------:R-:W-:Y:S01]  /*7710*/  IMAD.U32 R91, R84, 0x10000, RZ ;  /* 0x00010000545b7824 */ /* 0x000fe200078e00ff */
        /* <DEDUP_REMOVED lines=8> */
[----:B------:R-:W-:Y:S01]  /*77a0*/  FMUL.FTZ R51, R88, R43 ;  /* 0x0000002b58337220 */ /* 0x000fe20000410000 */
[----:B------:R-:W-:Y:S01]  /*77b0*/  FMUL.FTZ R162, R162, R163 ;  /* 0x000000a3a2a27220 */ /* 0x000fe20000410000 */
[----:B------:R-:W-:Y:S01]  /*77c0*/  FMUL.FTZ R88, R88, R41 ;  /* 0x0000002958587220 */ /* 0x000fe20000410000 */
[C---:B------:R-:W-:Y:S01]  /*77d0*/  FFMA.FTZ R164, R91.reuse, R163, -R164 ;  /* 0x000000a35ba47223 */ /* 0x040fe200000108a4 */
[C---:B------:R-:W-:Y:S01]  /*77e0*/  FFMA.FTZ R41, R84.reuse, R41, -R51 ;  /* 0x0000002954297223 */ /* 0x040fe20000010833 */
[----:B------:R-:W-:Y:S01]  /*77f0*/  FFMA.FTZ R162, R91, R161, R162 ;  /* 0x000000a15ba27223 */ /* 0x000fe200000100a2 */
[----:B------:R-:W-:Y:S01]  /*7800*/  FFMA.FTZ R43, R84, R43, R88 ;  /* 0x0000002b542b7223 */ /* 0x000fe20000010058 */
[C---:B------:R-:W-:Y:S01]  /*7810*/  IMAD.U32 R91, R90.reuse, 0x10000, RZ ;  /* 0x000100005a5b7824 */ /* 0x040fe200078e00ff */
[----:B------:R-:W-:Y:S01]  /*7820*/  LOP3.LUT R90, R90, 0xffff0000, RZ, 0xc0, !PT ;  /* 0xffff00005a5a7812 */ /* 0x000fe200078ec0ff */
[C---:B------:R-:W-:Y:S01]  /*7830*/  IMAD.U32 R84, R50.reuse, 0x10000, RZ ;  /* 0x0001000032547824 */ /* 0x040fe200078e00ff */
[----:B------:R-:W-:Y:S01]  /*7840*/  LOP3.LUT R50, R50, 0xffff0000, RZ, 0xc0, !PT ;  /* 0xffff000032327812 */ /* 0x000fe200078ec0ff */
[----:B------:R-:W-:Y:S01]  /*7850*/  IMAD.U32 R51, R86, 0x10000, RZ ;  /* 0x0001000056337824 */ /* 0x000fe200078e00ff */
[----:B------:R-:W-:Y:S01]  /*7860*/  LOP3.LUT R42, R42, 0xffff0000, RZ, 0xc0, !PT ;  /* 0xffff00002a2a7812 */ /* 0x000fe200078ec0ff */
[C---:B------:R-:W-:Y:S01]  /*7870*/  FMUL.FTZ R88, R91.reuse, R84 ;  /* 0x000000545b587220 */ /* 0x040fe20000410000 */
[----:B------:R-:W-:Y:S01]  /*7880*/  FMUL.FTZ R91, R91, R87 ;  /* 0x000000575b5b7220 */ /* 0x000fe20000410000 */
[----:B------:R-:W-:-:S02]  /*7890*/  LOP3.LUT R86, R86, 0xffff0000, RZ, 0xc0, !PT ;  /* 0xffff000056567812 */ /* 0x000fc400078ec0ff */
[C---:B------:R-:W-:Y:S01]  /*78a0*/  FFMA.FTZ R88, R51.reuse, R87, -R88 ;  /* 0x0000005733587223 */ /* 0x040fe20000010858 */
[----:B------:R-:W-:Y:S01]  /*78b0*/  FFMA.FTZ R91, R51, R84, R91 ;  /* 0x00000054335b7223 */ /* 0x000fe2000001005b */
[C---:B------:R-:W-:Y:S01]  /*78c0*/  FMUL.FTZ R51, R90.reuse, R50 ;  /* 0x000000325a337220 */ /* 0x040fe20000410000 */
[----:B------:R-:W-:Y:S01]  /*78d0*/  FMUL.FTZ R90, R90, R42 ;  /* 0x0000002a5a5a7220 */ /* 0x000fe20000410000 */
[----:B------:R-:W-:Y:S02]  /*78e0*/  F2FP.BF16.F32.PACK_AB R48, R48, R160 ;  /* 0x000000a03030723e */ /* 0x000fe400000010ff */
[C---:B------:R-:W-:Y:S01]  /*78f0*/  FFMA.FTZ R51, R86.reuse, R42, -R51 ;  /* 0x0000002a56337223 */ /* 0x040fe20000010833 */
[----:B------:R-:W-:Y:S01]  /*7900*/  FFMA.FTZ R90, R86, R50, R90 ;  /* 0x00000032565a7223 */ /* 0x000fe2000001005a */
[----:B------:R-:W-:Y:S01]  /*7910*/  F2FP.BF16.F32.PACK_AB R40, R40, R49 ;  /* 0x000000312828723e */ /* 0x000fe200000010ff */
[----:B------:R-:W-:Y:S01]  /*7920*/  IMAD.MOV.U32 R87, RZ, RZ, R48 ;  /* 0x000000ffff577224 */ /* 0x000fe200078e0030 */
[----:B------:R-:W-:-:S02]  /*7930*/  F2FP.BF16.F32.PACK_AB R41, R41, R164 ;  /* 0x000000a42929723e */ /* 0x000fc400000010ff */
[----:B------:R-:W-:Y:S02]  /*7940*/  F2FP.BF16.F32.PACK_AB R43, R43, R162 ;  /* 0x000000a22b2b723e */ /* 0x000fe400000010ff */
[----:B------:R-:W-:Y:S01]  /*7950*/  F2FP.BF16.F32.PACK_AB R51, R51, R88 ;  /* 0x000000583333723e */ /* 0x000fe200000010ff */
[----:B------:R-:W-:Y:S01]  /*7960*/  IMAD.MOV.U32 R84, RZ, RZ, R41 ;  /* 0x000000ffff547224 */ /* 0x000fe200078e0029 */
[----:B------:R-:W-:Y:S01]  /*7970*/  F2FP.BF16.F32.PACK_AB R90, R90, R91 ;  /* 0x0000005b5a5a723e */ /* 0x000fe200000010ff */
[----:B------:R-:W-:Y:S02]  /*7980*/  IMAD.MOV.U32 R88, RZ, RZ, R43 ;  /* 0x000000ffff587224 */ /* 0x000fe400078e002b */
[----:B------:R-:W-:Y:S02]  /*7990*/  IMAD.MOV.U32 R86, RZ, RZ, R51 ;  /* 0x000000ffff567224 */ /* 0x000fe400078e0033 */
[----:B------:R-:W-:-:S07]  /*79a0*/  IMAD.MOV.U32 R91, RZ, RZ, R40 ;  /* 0x000000ffff5b7224 */ /* 0x000fce00078e0028 */
.L_x_727:
[----:B------:R-:W-:Y:S05]  /*79b0*/  BSYNC B3 ;  /* 0x0000000000037941 */ /* 0x000fea0003800000 */
.L_x_726:
[----:B------:R-:W-:Y:S02]  /*79c0*/  ULDC.64 UR4, c[0x0][0x208] ;  /* 0x0000820000047ab9 */ /* 0x000fe40000000a00 */
[----:B--2---:R2:W-:Y:S04]  /*79d0*/  STG.E.128 desc[UR4][R138.64], R84 ;  /* 0x000000548a007986 */ /* 0x0045e8000c101d04 */
[----:B0-----:R2:W-:Y:S02]  /*79e0*/  @!P4 STG.E.128 desc[UR4][R140.64], R88 ;  /* 0x000000588c00c986 */ /* 0x0015e4000c101d04 */
.L_x_725:
[----:B------:R-:W-:Y:S05]  /*79f0*/  BSYNC B2 ;  /* 0x0000000000027941 */ /* 0x000fea0003800000 */
.L_x_724:
[----:B------:R-:W-:-:S13]  /*7a00*/  ISETP.NE.AND P4, PT, R10, RZ, PT ;  /* 0x000000ff0a00720c */ /* 0x000fda0003f85270 */
[----:B------:R-:W-:Y:S05]  /*7a10*/  @!P4 BRA `(.L_x_723) ;  /* 0x000000080008c947 */ /* 0x000fea0003800000 */
[----:B------:R-:W-:Y:S01]  /*7a20*/  SEL R40, R118, R148, !P1 ;  /* 0x0000009476287207 */ /* 0x000fe20004800000 */
[----:B------:R-:W-:Y:S01]  /*7a30*/  IMAD.SHL.U32 R49, R212, 0x40, RZ ;  /* 0x00000040d4317824 */ /* 0x000fe200078e00ff */
[----:B------:R-:W-:Y:S01]  /*7a40*/  IADD3 R43, P4, P5, R96, R136, R11 ;  /* 0x00000088602b7210 */ /* 0x000fe20007d9e00b */
[----:B------:R-:W-:Y:S01]  /*7a50*/  BSSY B2, `(.L_x_728) ;  /* 0x000007b000027945 */ /* 0x000fe20003800000 */
[----:B------:R-:W-:Y:S02]  /*7a60*/  SHF.R.S32.HI R41, RZ, 0x1f, R40 ;  /* 0x0000001fff297819 */ /* 0x000fe40000011428 */
[----:B------:R-:W-:Y:S02]  /*7a70*/  IADD3.X R42, R92, R157, R6, P4, P5 ;  /* 0x0000009d5c2a7210 */ /* 0x000fe400027ea406 */
[----:B------:R-:W-:-:S04]  /*7a80*/  LEA.HI R41, R41, R40, RZ, 0x4 ;  /* 0x0000002829297211 */ /* 0x000fc800078f20ff */
[----:B------:R-:W-:-:S05]  /*7a90*/  LEA.HI.SX32 R41, R41, R12, 0x1c ;  /* 0x0000000c29297211 */ /* 0x000fca00078fe2ff */
[----:B------:R-:W-:-:S05]  /*7aa0*/  IMAD.SHL.U32 R40, R41, 0x8, RZ ;  /* 0x0000000829287824 */ /* 0x000fca00078e00ff */
[----:B------:R-:W-:-:S13]  /*7ab0*/  ISETP.GE.AND P4, PT, R40, R145, PT ;  /* 0x000000912800720c */ /* 0x000fda0003f86270 */
[--C-:B------:R-:W-:Y:S02]  /*7ac0*/  @!P4 SHF.R.S32.HI R48, RZ, 0x1f, R40.reuse ;  /* 0x0000001fff30c819 */ /* 0x100fe40000011428 */
[----:B------:R-:W-:Y:S02]  /*7ad0*/  @!P4 IADD3 R136, P5, P6, R96, R136, R40 ;  /* 0x000000886088c210 */ /* 0x000fe40007ebe028 */
[----:B------:R-:W-:Y:S02]  /*7ae0*/  LOP3.LUT R40, R40, 0x38, RZ, 0xc0, !PT ;  /* 0x0000003828287812 */ /* 0x000fe400078ec0ff */
[----:B------:R-:W-:Y:S02]  /*7af0*/  @!P4 IADD3.X R157, R92, R157, R48, P5, P6 ;  /* 0x0000009d5c9dc210 */ /* 0x000fe40002fec430 */
[----:B--2---:R-:W-:Y:S02]  /*7b00*/  LEA R84, P5, R43, R116, 0x1 ;  /* 0x000000742b547211 */ /* 0x004fe400078a08ff */
[----:B------:R-:W-:-:S02]  /*7b10*/  LOP3.LUT R40, R40, 0x1c0, R49, 0xf8, !PT ;  /* 0x000001c028287812 */ /* 0x000fc400078ef831 */
[----:B------:R-:W-:Y:S02]  /*7b20*/  LEA.HI.X R85, R43, R117, R42, 0x1, P5 ;  /* 0x000000752b557211 */ /* 0x000fe400028f0c2a */
[----:B------:R-:W-:Y:S02]  /*7b30*/  SHF.R.S32.HI R42, RZ, 0x1f, R41 ;  /* 0x0000001fff2a7819 */ /* 0x000fe40000011429 */
[----:B------:R-:W-:Y:S02]  /*7b40*/  LOP3.LUT R40, R40, R228, RZ, 0x3c, !PT ;  /* 0x000000e428287212 */ /* 0x000fe400078e3cff */
[----:B------:R-:W-:Y:S02]  /*7b50*/  LEA.HI R42, R42, R41, RZ, 0x3 ;  /* 0x000000292a2a7211 */ /* 0x000fe400078f18ff */
[----:B------:R-:W-:Y:S02]  /*7b60*/  @!P4 LEA R86, P5, R136, R116, 0x1 ;  /* 0x000000748856c211 */ /* 0x000fe400078a08ff */
[----:B------:R-:W-:-:S02]  /*7b70*/  SHF.R.S32.HI R42, RZ, 0x3, R42 ;  /* 0x00000003ff2a7819 */ /* 0x000fc4000001142a */
[----:B------:R-:W-:Y:S02]  /*7b80*/  @!P4 LEA.HI.X R87, R136, R117, R157, 0x1, P5 ;  /* 0x000000758857c211 */ /* 0x000fe400028f0c9d */
[----:B------:R-:W-:Y:S01]  /*7b90*/  ISETP.GE.AND P5, PT, R213, R115, PT ;  /* 0x00000073d500720c */ /* 0x000fe20003fa6270 */
[----:B------:R-:W-:-:S04]  /*7ba0*/  IMAD R42, R42, 0x1400, R227 ;  /* 0x000014002a2a7824 */ /* 0x000fc800078e02e3 */
[----:B------:R-:W-:Y:S02]  /*7bb0*/  IMAD.IADD R42, R42, 0x1, R40 ;  /* 0x000000012a2a7824 */ /* 0x000fe400078e0228 */
[C---:B------:R-:W-:Y:S02]  /*7bc0*/  IMAD R40, R19.reuse, 0x5000, R142 ;  /* 0x0000500013287824 */ /* 0x040fe400078e028e */
[----:B------:R-:W-:Y:S02]  /*7bd0*/  IMAD R48, R19, 0x5000, R42 ;  /* 0x0000500013307824 */ /* 0x000fe400078e022a */
[--C-:B------:R-:W-:Y:S02]  /*7be0*/  IMAD R40, R40, 0x2, R18.reuse ;  /* 0x0000000228287824 */ /* 0x100fe400078e0212 */
[----:B------:R-:W-:-:S04]  /*7bf0*/  IMAD R48, R48, 0x2, R18 ;  /* 0x0000000230307824 */ /* 0x000fc800078e0212 */
[----:B------:R-:W0:Y:S04]  /*7c00*/  LDS.128 R40, [R40+0x24400] ;  /* 0x0244000028287984 */ /* 0x000e280000000c00 */
[----:B------:R-:W2:Y:S01]  /*7c10*/  LDS.128 R48, [R48+0x24400] ;  /* 0x0244000030307984 */ /* 0x000ea20000000c00 */
[----:B------:R-:W-:Y:S05]  /*7c20*/  @P5 BRA `(.L_x_729) ;  /* 0x0000000400745947 */ /* 0x000fea0003800000 */
[--C-:B------:R-:W-:Y:S01]  /*7c30*/  SHF.R.U64 R38, R38, 0x10, R39.reuse ;  /* 0x0000001026267819 */ /* 0x100fe20000001227 */
[----:B--2---:R-:W-:Y:S01]  /*7c40*/  IMAD.U32 R90, R49, 0x10000, RZ ;  /* 0x00010000315a7824 */ /* 0x004fe200078e00ff */
[----:B------:R-:W-:Y:S01]  /*7c50*/  SHF.R.U32.HI R88, RZ, 0x10, R39 ;  /* 0x00000010ff587819 */ /* 0x000fe20000011627 */
[----:B0-----:R-:W-:Y:S01]  /*7c60*/  IMAD.U32 R89, R41, 0x10000, RZ ;  /* 0x0001000029597824 */ /* 0x001fe200078e00ff */
[----:B------:R-:W-:Y:S01]  /*7c70*/  SHF.R.U64 R39, R44, 0x10, R45 ;  /* 0x000000102c277819 */ /* 0x000fe2000000122d */
[----:B------:R-:W-:Y:S01]  /*7c80*/  IMAD.U32 R139, R51, 0x10000, RZ ;  /* 0x00010000338b7824 */ /* 0x000fe200078e00ff */
[----:B------:R-:W-:Y:S01]  /*7c90*/  SHF.R.U64 R36, R36, 0x10, R37 ;  /* 0x0000001024247819 */ /* 0x000fe20000001225 */
[----:B------:R-:W-:Y:S01]  /*7ca0*/  IMAD.U32 R137, R43, 0x10000, RZ ;  /* 0x000100002b897824 */ /* 0x000fe200078e00ff */
[----:B------:R-:W-:Y:S01]  /*7cb0*/  SHF.R.U32.HI R45, RZ, 0x10, R45 ;  /* 0x00000010ff2d7819 */ /* 0x000fe2000001162d */
[----:B------:R-:W-:Y:S01]  /*7cc0*/  IMAD.U32 R136, R42, 0x10000, RZ ;  /* 0x000100002a887824 */ /* 0x000fe200078e00ff */
[----:B------:R-:W-:-:S02]  /*7cd0*/  SHF.R.U32.HI R37, RZ, 0x10, R37 ;  /* 0x00000010ff257819 */ /* 0x000fc40000011625 */
[----:B------:R-:W-:Y:S02]  /*7ce0*/  PRMT R45, R175, 0x5410, R45 ;  /* 0x00005410af2d7816 */ /* 0x000fe4000000002d */
[----:B------:R-:W-:Y:S02]  /*7cf0*/  PRMT R37, R176, 0x5410, R37 ;  /* 0x00005410b0257816 */ /* 0x000fe40000000025 */
[--C-:B------:R-:W-:Y:S01]  /*7d00*/  SHF.R.U64 R44, R46, 0x10, R47.reuse ;  /* 0x000000102e2c7819 */ /* 0x100fe2000000122f */
[----:B------:R-:W-:Y:S01]  /*7d10*/  IMAD.U32 R140, R45, 0x10000, RZ ;  /* 0x000100002d8c7824 */ /* 0x000fe200078e00ff */
[----:B------:R-:W-:Y:S01]  /*7d20*/  SHF.R.U32.HI R46, RZ, 0x10, R47 ;  /* 0x00000010ff2e7819 */ /* 0x000fe2000001162f */
[----:B------:R-:W-:Y:S01]  /*7d30*/  IMAD.U32 R141, R37, 0x10000, RZ ;  /* 0x00010000258d7824 */ /* 0x000fe200078e00ff */
[----:B------:R-:W-:Y:S01]  /*7d40*/  LOP3.LUT R91, R49, 0xffff0000, RZ, 0xc0, !PT ;  /* 0xffff0000315b7812 */ /* 0x000fe200078ec0ff */
[CC--:B------:R-:W-:Y:S01]  /*7d50*/  FMUL.FTZ R157, R90.reuse, R140.reuse ;  /* 0x0000008c5a9d7220 */ /* 0x0c0fe20000410000 */
[----:B------:R-:W-:Y:S01]  /*7d60*/  LOP3.LUT R45, R45, 0xffff0000, RZ, 0xc0, !PT ;  /* 0xffff00002d2d7812 */ /* 0x000fe200078ec0ff */
[-C--:B------:R-:W-:Y:S01]  /*7d70*/  FMUL.FTZ R90, R90, R141.reuse ;  /* 0x0000008d5a5a7220 */ /* 0x080fe20000410000 */
[----:B------:R-:W-:Y:S01]  /*7d80*/  PRMT R46, R175, 0x5432, R46 ;  /* 0x00005432af2e7816 */ /* 0x000fe2000000002e */
[C---:B------:R-:W-:Y:S01]  /*7d90*/  FFMA.FTZ R157, R89.reuse, R141, -R157 ;  /* 0x0000008d599d7223 */ /* 0x040fe2000001089d */
[----:B------:R-:W-:Y:S01]  /*7da0*/  PRMT R88, R176, 0x5432, R88 ;  /* 0x00005432b0587816 */ /* 0x000fe20000000058 */
[----:B------:R-:W-:Y:S01]  /*7db0*/  FFMA.FTZ R90, R89, R140, R90 ;  /* 0x0000008c595a7223 */ /* 0x000fe2000001005a */
[----:B------:R-:W-:Y:S01]  /*7dc0*/  LOP3.LUT R140, R37, 0xffff0000, RZ, 0xc0, !PT ;  /* 0xffff0000258c7812 */ /* 0x000fe200078ec0ff */
[----:B------:R-:W-:Y:S01]  /*7dd0*/  FMUL.FTZ R37, R91, R45 ;  /* 0x0000002d5b257220 */ /* 0x000fe20000410000 */
[----:B------:R-:W-:Y:S01]  /*7de0*/  LOP3.LUT R41, R41, 0xffff0000, RZ, 0xc0, !PT ;  /* 0xffff000029297812 */ /* 0x000fe200078ec0ff */
[----:B------:R-:W-:Y:S01]  /*7df0*/  IMAD.U32 R89, R46, 0x10000, RZ ;  /* 0x000100002e597824 */ /* 0x000fe200078e00ff */
[----:B------:R-:W-:Y:S01]  /*7e00*/  LOP3.LUT R51, R51, 0xffff0000, RZ, 0xc0, !PT ;  /* 0xffff000033337812 */ /* 0x000fe200078ec0ff */
[----:B------:R-:W-:-:S02]  /*7e10*/  IMAD.U32 R141, R88, 0x10000, RZ ;  /* 0x00010000588d7824 */ /* 0x000fc400078e00ff */
[-C--:B------:R-:W-:Y:S01]  /*7e20*/  FMUL.FTZ R91, R91, R140.reuse ;  /* 0x0000008c5b5b7220 */ /* 0x080fe20000410000 */
[----:B------:R-:W-:Y:S01]  /*7e30*/  FFMA.FTZ R140, R41, R140, -R37 ;  /* 0x0000008c298c7223 */ /* 0x000fe20000010825 */
[C---:B------:R-:W-:Y:S01]  /*7e40*/  FMUL.FTZ R37, R139.reuse, R89 ;  /* 0x000000598b257220 */ /* 0x040fe20000410000 */
[----:B------:R-:W-:Y:S01]  /*7e50*/  LOP3.LUT R46, R46, 0xffff0000, RZ, 0xc0, !PT ;  /* 0xffff00002e2e7812 */ /* 0x000fe200078ec0ff */
[----:B------:R-:W-:Y:S01]  /*7e60*/  FMUL.FTZ R139, R139, R141 ;  /* 0x0000008d8b8b7220 */ /* 0x000fe20000410000 */
[----:B------:R-:W-:Y:S01]  /*7e70*/  PRMT R39, R174, 0x5410, R39 ;  /* 0x00005410ae277816 */ /* 0x000fe20000000027 */
[----:B------:R-:W-:Y:S01]  /*7e80*/  FFMA.FTZ R91, R41, R45, R91 ;  /* 0x0000002d295b7223 */ /* 0x000fe2000001005b */
[----:B------:R-:W-:Y:S01]  /*7e90*/  LOP3.LUT R43, R43, 0xffff0000, RZ, 0xc0, !PT ;  /* 0xffff00002b2b7812 */ /* 0x000fe200078ec0ff */
[----:B------:R-:W-:Y:S01]  /*7ea0*/  FFMA.FTZ R139, R137, R89, R139 ;  /* 0x00000059898b7223 */ /* 0x000fe2000001008b */
[----:B------:R-:W-:Y:S01]  /*7eb0*/  LOP3.LUT R88, R88, 0xffff0000, RZ, 0xc0, !PT ;  /* 0xffff000058587812 */ /* 0x000fe200078ec0ff */
[----:B------:R-:W-:Y:S01]  /*7ec0*/  FMUL.FTZ R89, R51, R46 ;  /* 0x0000002e33597220 */ /* 0x000fe20000410000 */
[----:B------:R-:W-:Y:S01]  /*7ed0*/  PRMT R36, R181, 0x5432, R36 ;  /* 0x00005432b5247816 */ /* 0x000fe20000000024 */
[C---:B------:R-:W-:Y:S01]  /*7ee0*/  IMAD.U32 R49, R48.reuse, 0x10000, RZ ;  /* 0x0001000030317824 */ /* 0x040fe200078e00ff */
[----:B------:R-:W-:Y:S01]  /*7ef0*/  LOP3.LUT R48, R48, 0xffff0000, RZ, 0xc0, !PT ;  /* 0xffff000030307812 */ /* 0x000fe200078ec0ff */
[----:B------:R-:W-:-:S02]  /*7f00*/  IMAD.U32 R45, R39, 0x10000, RZ ;  /* 0x00010000272d7824 */ /* 0x000fc400078e00ff */
[-C--:B------:R-:W-:Y:S01]  /*7f10*/  FMUL.FTZ R51, R51, R88.reuse ;  /* 0x0000005833337220 */ /* 0x080fe20000410000 */
[----:B------:R-:W-:Y:S01]  /*7f20*/  FFMA.FTZ R89, R43, R88, -R89 ;  /* 0x000000582b597223 */ /* 0x000fe20000010859 */
[C---:B------:R-:W-:Y:S01]  /*7f30*/  IMAD.U32 R41, R36.reuse, 0x10000, RZ ;  /* 0x0001000024297824 */ /* 0x040fe200078e00ff */
[----:B------:R-:W-:Y:S01]  /*7f40*/  LOP3.LUT R88, R36, 0xffff0000, RZ, 0xc0, !PT ;  /* 0xffff000024587812 */ /* 0x000fe200078ec0ff */
[----:B------:R-:W-:Y:S01]  /*7f50*/  IMAD.U32 R47, R40, 0x10000, RZ ;  /* 0x00010000282f7824 */ /* 0x000fe200078e00ff */
[----:B------:R-:W-:Y:S01]  /*7f60*/  PRMT R44, R174, 0x5432, R44 ;  /* 0x00005432ae2c7816 */ /* 0x000fe2000000002c */
[----:B------:R-:W-:Y:S01]  /*7f70*/  FMUL.FTZ R36, R49, R45 ;  /* 0x0000002d31247220 */ /* 0x000fe20000410000 */
[----:B------:R-:W-:Y:S01]  /*7f80*/  LOP3.LUT R39, R39, 0xffff0000, RZ, 0xc0, !PT ;  /* 0xffff000027277812 */ /* 0x000fe200078ec0ff */
[-C--:B------:R-:W-:Y:S01]  /*7f90*/  FMUL.FTZ R49, R49, R41.reuse ;  /* 0x0000002931317220 */ /* 0x080fe20000410000 */
[----:B------:R-:W-:Y:S01]  /*7fa0*/  LOP3.LUT R138, R42, 0xffff0000, RZ, 0xc0, !PT ;  /* 0xffff00002a8a7812 */ /* 0x000fe200078ec0ff */
[----:B------:R-:W-:Y:S01]  /*7fb0*/  FFMA.FTZ R51, R43, R46, R51 ;  /* 0x0000002e2b337223 */ /* 0x000fe20000010033 */
[----:B------:R-:W-:Y:S01]  /*7fc0*/  PRMT R38, R180, 0x5432, R38 ;  /* 0x00005432b4267816 */ /* 0x000fe20000000026 */
[----:B------:R-:W-:Y:S01]  /*7fd0*/  FFMA.FTZ R36, R47, R41, -R36 ;  /* 0x000000292f247223 */ /* 0x000fe20000010824 */
[----:B------:R-:W-:Y:S01]  /*7fe0*/  LOP3.LUT R40, R40, 0xffff0000, RZ, 0xc0, !PT ;  /* 0xffff000028287812 */ /* 0x000fe200078ec0ff */
[----:B------:R-:W-:-:S02]  /*7ff0*/  IMAD.U32 R42, R50, 0x10000, RZ ;  /* 0x00010000322a7824 */ /* 0x000fc400078e00ff */
[----:B------:R-:W-:Y:S01]  /*8000*/  FMUL.FTZ R43, R48, R39 ;  /* 0x00000027302b7220 */ /* 0x000fe20000410000 */
[----:B------:R-:W-:Y:S01]  /*8010*/  IMAD.U32 R41, R44, 0x10000, RZ ;  /* 0x000100002c297824 */ /* 0x000fe200078e00ff */
[----:B------:R-:W-:Y:S01]  /*8020*/  LOP3.LUT R50, R50, 0xffff0000, RZ, 0xc0, !PT ;  /* 0xffff000032327812 */ /* 0x000fe200078ec0ff */
[-C--:B------:R-:W-:Y:S01]  /*8030*/  FMUL.FTZ R48, R48, R88.reuse ;  /* 0x0000005830307220 */ /* 0x080fe20000410000 */
[----:B------:R-:W-:Y:S01]  /*8040*/  LOP3.LUT R44, R44, 0xffff0000, RZ, 0xc0, !PT ;  /* 0xffff00002c2c7812 */ /* 0x000fe200078ec0ff */
[----:B------:R-:W-:Y:S01]  /*8050*/  FFMA.FTZ R49, R47, R45, R49 ;  /* 0x0000002d2f317223 */ /* 0x000fe20000010031 */
[----:B------:R-:W-:Y:S02]  /*8060*/  IMAD.U32 R45, R38, 0x10000, RZ ;  /* 0x00010000262d7824 */ /* 0x000fe400078e00ff */
[----:B------:R-:W-:Y:S01]  /*8070*/  FFMA.FTZ R43, R40, R88, -R43 ;  /* 0x00000058282b7223 */ /* 0x000fe2000001082b */
[----:B------:R-:W-:Y:S01]  /*8080*/  LOP3.LUT R38, R38, 0xffff0000, RZ, 0xc0, !PT ;  /* 0xffff000026267812 */ /* 0x000fe200078ec0ff */
[----:B------:R-:W-:Y:S01]  /*8090*/  FFMA.FTZ R48, R40, R39, R48 ;  /* 0x0000002728307223 */ /* 0x000fe20000010030 */
[----:B------:R-:W-:Y:S01]  /*80a0*/  FMUL.FTZ R39, R42, R41 ;  /* 0x000000292a277220 */ /* 0x000fe20000410000 */
[----:B------:R-:W-:Y:S01]  /*80b0*/  FMUL.FTZ R40, R50, R44 ;  /* 0x0000002c32287220 */ /* 0x000fe20000410000 */
[----:B------:R-:W-:Y:S01]  /*80c0*/  FFMA.FTZ R37, R137, R141, -R37 ;  /* 0x0000008d89257223 */ /* 0x000fe20000010825 */
[-C--:B------:R-:W-:Y:S01]  /*80d0*/  FMUL.FTZ R42, R42, R45.reuse ;  /* 0x0000002d2a2a7220 */ /* 0x080fe20000410000 */
[-C--:B------:R-:W-:Y:S01]  /*80e0*/  FMUL.FTZ R50, R50, R38.reuse ;  /* 0x0000002632327220 */ /* 0x080fe20000410000 */
[----:B------:R-:W-:Y:S01]  /*80f0*/  FFMA.FTZ R39, R136, R45, -R39 ;  /* 0x0000002d88277223 */ /* 0x000fe20000010827 */
[----:B------:R-:W-:Y:S01]  /*8100*/  FFMA.FTZ R40, R138, R38, -R40 ;  /* 0x000000268a287223 */ /* 0x000fe20000010828 */
[----:B------:R-:W-:Y:S01]  /*8110*/  FFMA.FTZ R42, R136, R41, R42 ;  /* 0x00000029882a7223 */ /* 0x000fe2000001002a */
[----:B------:R-:W-:Y:S01]  /*8120*/  FFMA.FTZ R50, R138, R44, R50 ;  /* 0x0000002c8a327223 */ /* 0x000fe20000010032 */
[----:B------:R-:W-:-:S02]  /*8130*/  F2FP.BF16.F32.PACK_AB R140, R140, R157 ;  /* 0x0000009d8c8c723e */ /* 0x000fc400000010ff */
[----:B------:R-:W-:Y:S02]  /*8140*/  F2FP.BF16.F32.PACK_AB R37, R89, R37 ;  /* 0x000000255925723e */ /* 0x000fe400000010ff */
[----:B------:R-:W-:Y:S01]  /*8150*/  F2FP.BF16.F32.PACK_AB R90, R91, R90 ;  /* 0x0000005a5b5a723e */ /* 0x000fe200000010ff */
[----:B------:R-:W-:Y:S01]  /*8160*/  IMAD.MOV.U32 R41, RZ, RZ, R140 ;  /* 0x000000ffff297224 */ /* 0x000fe200078e008c */
[----:B------:R-:W-:Y:S01]  /*8170*/  F2FP.BF16.F32.PACK_AB R36, R43, R36 ;  /* 0x000000242b24723e */ /* 0x000fe200000010ff */
[----:B------:R-:W-:Y:S01]  /*8180*/  IMAD.MOV.U32 R43, RZ, RZ, R37 ;  /* 0x000000ffff2b7224 */ /* 0x000fe200078e0025 */
[----:B------:R-:W-:Y:S02]  /*8190*/  F2FP.BF16.F32.PACK_AB R39, R40, R39 ;  /* 0x000000272827723e */ /* 0x000fe400000010ff */
[----:B------:R-:W-:Y:S01]  /*81a0*/  F2FP.BF16.F32.PACK_AB R48, R48, R49 ;  /* 0x000000313030723e */ /* 0x000fe200000010ff */
[----:B------:R-:W-:Y:S01]  /*81b0*/  IMAD.MOV.U32 R40, RZ, RZ, R36 ;  /* 0x000000ffff287224 */ /* 0x000fe200078e0024 */
[----:B------:R-:W-:Y:S01]  /*81c0*/  F2FP.BF16.F32.PACK_AB R50, R50, R42 ;  /* 0x0000002a3232723e */ /* 0x000fe200000010ff */
[----:B------:R-:W-:Y:S01]  /*81d0*/  IMAD.MOV.U32 R49, RZ, RZ, R90 ;  /* 0x000000ffff317224 */ /* 0x000fe200078e005a */
[----:B------:R-:W-:Y:S01]  /*81e0*/  F2FP.BF16.F32.PACK_AB R51, R51, R139 ;  /* 0x0000008b3333723e */ /* 0x000fe200000010ff */
[----:B------:R-:W-:-:S07]  /*81f0*/  IMAD.MOV.U32 R42, RZ, RZ, R39 ;  /* 0x000000ffff2a7224 */ /* 0x000fce00078e0027 */
.L_x_729:
[----:B------:R-:W-:Y:S05]  /*8200*/  BSYNC B2 ;  /* 0x0000000000027941 */ /* 0x000fea0003800000 */
.L_x_728:
[----:B------:R-:W-:Y:S02]  /*8210*/  ULDC.64 UR4, c[0x0][0x208] ;  /* 0x0000820000047ab9 */ /* 0x000fe40000000a00 */
[----:B0-----:R0:W-:Y:S04]  /*8220*/  STG.E.128 desc[UR4][R84.64], R40 ;  /* 0x0000002854007986 */ /* 0x0011e8000c101d04 */
[----:B--2---:R0:W-:Y:S02]  /*8230*/  @!P4 STG.E.128 desc[UR4][R86.64], R48 ;  /* 0x000000305600c986 */ /* 0x0041e4000c101d04 */
.L_x_723:
[----:B------:R-:W-:Y:S05]  /*8240*/  BSYNC B1 ;  /* 0x0000000000017941 */ /* 0x000fea0003800000 */
.L_x_722:
[----:B------:R-:W3:Y:S01]  /*8250*/  LDL R36, [R1+0x8] ;  /* 0x0000080001247983 */ /* 0x000ee20000100800 */
[----:B------:R-:W-:Y:S01]  /*8260*/  BSSY B1, `(.L_x_730) ;  /* 0x0000110000017945 */ /* 0x000fe20003800000 */
[----:B---3--:R-:W-:-:S13]  /*8270*/  LOP3.LUT P4, RZ, R36, 0x1, RZ, 0xc0, !PT ;  /* 0x0000000124ff7812 */ /* 0x008fda000788c0ff */
[----:B------:R-:W-:Y:S05]  /*8280*/  @P4 BRA `(.L_x_731) ;  /* 0x0000001000344947 */ /* 0x000fea0003800000 */
[----:B------:R-:W-:Y:S01]  /*8290*/  ISETP.NE.AND P4, PT, R26, RZ, PT ;  /* 0x000000ff1a00720c */ /* 0x000fe20003f85270 */
[----:B------:R-:W-:Y:S01]  /*82a0*/  VIADD R37, R212, 0x20 ;  /* 0x00000020d4257836 */ /* 0x000fe20000000000 */
[----:B------:R-:W-:Y:S01]  /*82b0*/  BSSY B2, `(.L_x_732) ;  /* 0x0000086000027945 */ /* 0x000fe20003800000 */
[-C--:B--2---:R-:W-:Y:S02]  /*82c0*/  IMAD R36, R147, R122.reuse, RZ ;  /* 0x0000007a93247224 */ /* 0x084fe400078e02ff */
[----:B------:R-:W-:-:S04]  /*82d0*/  IMAD.WIDE.U32 R44, R37, R122, R124 ;  /* 0x0000007a252c7225 */ /* 0x000fc800078e007c */
[----:B------:R-:W-:-:S04]  /*82e0*/  IMAD R37, R37, R123, R36 ;  /* 0x0000007b25257224 */ /* 0x000fc800078e0224 */
[----:B0-----:R-:W-:Y:S01]  /*82f0*/  IMAD.IADD R50, R45, 0x1, R37 ;  /* 0x000000012d327824 */ /* 0x001fe200078e0225 */
[----:B------:R-:W-:Y:S06]  /*8300*/  @!P4 BRA `(.L_x_733) ;  /* 0x000000080000c947 */ /* 0x000fec0003800000 */
[----:B------:R-:W-:Y:S01]  /*8310*/  SEL R36, R118, R148, !P0 ;  /* 0x0000009476247207 */ /* 0x000fe20004000000 */
[----:B------:R-:W-:Y:S01]  /*8320*/  BSSY B3, `(.L_x_734) ;  /* 0x000007b000037945 */ /* 0x000fe20003800000 */
[----:B------:R-:W-:Y:S02]  /*8330*/  IADD3 R39, P4, P5, R96, R44, R13 ;  /* 0x0000002c60277210 */ /* 0x000fe40007d9e00d */
[----:B------:R-:W-:Y:S02]  /*8340*/  SHF.R.S32.HI R37, RZ, 0x1f, R36 ;  /* 0x0000001fff257819 */ /* 0x000fe40000011424 */
[----:B------:R-:W-:Y:S02]  /*8350*/  IADD3.X R41, R92, R50, R7, P4, P5 ;  /* 0x000000325c297210 */ /* 0x000fe400027ea407 */
[----:B------:R-:W-:Y:S02]  /*8360*/  LEA.HI R37, R37, R36, RZ, 0x4 ;  /* 0x0000002425257211 */ /* 0x000fe400078f20ff */
[----:B------:R-:W-:-:S02]  /*8370*/  SHF.R.U32.HI R43, RZ, 0x3, R223 ;  /* 0x00000003ff2b7819 */ /* 0x000fc400000116df */
[----:B------:R-:W-:-:S04]  /*8380*/  LEA.HI.SX32 R38, R37, R14, 0x1c ;  /* 0x0000000e25267211 */ /* 0x000fc800078fe2ff */
[----:B------:R-:W-:Y:S01]  /*8390*/  SHF.R.S32.HI R42, RZ, 0x1f, R38 ;  /* 0x0000001fff2a7819 */ /* 0x000fe20000011426 */
[----:B------:R-:W-:-:S03]  /*83a0*/  IMAD.SHL.U32 R40, R38, 0x8, RZ ;  /* 0x0000000826287824 */ /* 0x000fc600078e00ff */
[----:B------:R-:W-:Y:S02]  /*83b0*/  LEA.HI R38, R42, R38, RZ, 0x3 ;  /* 0x000000262a267211 */ /* 0x000fe400078f18ff */
[----:B------:R-:W-:Y:S02]  /*83c0*/  ISETP.GE.AND P4, PT, R40, R145, PT ;  /* 0x000000912800720c */ /* 0x000fe40003f86270 */
[----:B------:R-:W-:-:S05]  /*83d0*/  SHF.R.S32.HI R38, RZ, 0x3, R38 ;  /* 0x00000003ff267819 */ /* 0x000fca0000011426 */
[----:B------:R-:W-:-:S06]  /*83e0*/  IMAD R38, R38, 0x1400, R226 ;  /* 0x0000140026267824 */ /* 0x000fcc00078e02e2 */
[--C-:B------:R-:W-:Y:S02]  /*83f0*/  @!P4 SHF.R.S32.HI R36, RZ, 0x1f, R40.reuse ;  /* 0x0000001fff24c819 */ /* 0x100fe40000011428 */
[--C-:B------:R-:W-:Y:S02]  /*8400*/  @!P4 IADD3 R37, P5, P6, R96, R44, R40.reuse ;  /* 0x0000002c6025c210 */ /* 0x100fe40007ebe028 */
[----:B------:R-:W-:Y:S02]  /*8410*/  LOP3.LUT R40, R223, 0x38, R40, 0xf8, !PT ;  /* 0x00000038df287812 */ /* 0x000fe400078ef828 */
[----:B------:R-:W-:Y:S02]  /*8420*/  @!P4 IADD3.X R36, R92, R50, R36, P5, P6 ;  /* 0x000000325c24c210 */ /* 0x000fe40002fec424 */
[----:B------:R-:W-:Y:S02]  /*8430*/  LOP3.LUT R40, R40, R43, RZ, 0x3c, !PT ;  /* 0x0000002b28287212 */ /* 0x000fe400078e3cff */
[----:B------:R-:W-:-:S03]  /*8440*/  LEA R46, P5, R39, R116, 0x1 ;  /* 0x00000074272e7211 */ /* 0x000fc600078a08ff */
[----:B------:R-:W-:Y:S01]  /*8450*/  IMAD.IADD R40, R38, 0x1, R40 ;  /* 0x0000000126287824 */ /* 0x000fe200078e0228 */
[-C--:B------:R-:W-:Y:S01]  /*8460*/  LEA.HI.X R47, R39, R117.reuse, R41, 0x1, P5 ;  /* 0x00000075272f7211 */ /* 0x080fe200028f0c29 */
[----:B------:R-:W-:Y:S01]  /*8470*/  IMAD R38, R19, 0x5000, R135 ;  /* 0x0000500013267824 */ /* 0x000fe200078e0287 */
[----:B------:R-:W-:Y:S01]  /*8480*/  @!P4 LEA R48, P5, R37, R116, 0x1 ;  /* 0x000000742530c211 */ /* 0x000fe200078a08ff */
[----:B------:R-:W-:Y:S02]  /*8490*/  IMAD R40, R19, 0x5000, R40 ;  /* 0x0000500013287824 */ /* 0x000fe400078e0228 */
[----:B------:R-:W-:Y:S01]  /*84a0*/  IMAD R38, R38, 0x2, R18 ;  /* 0x0000000226267824 */ /* 0x000fe200078e0212 */
[----:B------:R-:W-:Y:S01]  /*84b0*/  @!P4 LEA.HI.X R49, R37, R117, R36, 0x1, P5 ;  /* 0x000000752531c211 */ /* 0x000fe200028f0c24 */
[----:B------:R-:W-:Y:S01]  /*84c0*/  IMAD R40, R40, 0x2, R18 ;  /* 0x0000000228287824 */ /* 0x000fe200078e0212 */
[----:B------:R-:W-:-:S03]  /*84d0*/  ISETP.GE.AND P5, PT, R16, R115, PT ;  /* 0x000000731000720c */ /* 0x000fc60003fa6270 */
[----:B------:R-:W0:Y:S04]  /*84e0*/  LDS.128 R36, [R38+0x24400] ;  /* 0x0244000026247984 */ /* 0x000e280000000c00 */
[----:B------:R-:W2:Y:S06]  /*84f0*/  LDS.128 R40, [R40+0x24400] ;  /* 0x0244000028287984 */ /* 0x000eac0000000c00 */
[----:B------:R-:W-:Y:S05]  /*8500*/  @P5 BRA `(.L_x_735) ;  /* 0x0000000400705947 */ /* 0x000fea0003800000 */
[--C-:B------:R-:W-:Y:S01]  /*8510*/  SHF.R.U64 R51, R56, 0x10, R57.reuse ;  /* 0x0000001038337819 */ /* 0x100fe20000001239 */
[----:B--2---:R-:W-:Y:S01]  /*8520*/  IMAD.U32 R85, R41, 0x10000, RZ ;  /* 0x0001000029557824 */ /* 0x004fe200078e00ff */
[----:B------:R-:W-:Y:S01]  /*8530*/  SHF.R.U32.HI R56, RZ, 0x10, R57 ;  /* 0x00000010ff387819 */ /* 0x000fe20000011639 */
[----:B------:R-:W-:Y:S01]  /*8540*/  IMAD.U32 R89, R43, 0x10000, RZ ;  /* 0x000100002b597824 */ /* 0x000fe200078e00ff */
[----:B------:R-:W-:Y:S01]  /*8550*/  SHF.R.U64 R57, R58, 0x10, R59 ;  /* 0x000000103a397819 */ /* 0x000fe2000000123b */
[----:B0-----:R-:W-:Y:S01]  /*8560*/  IMAD.U32 R88, R39, 0x10000, RZ ;  /* 0x0001000027587824 */ /* 0x001fe200078e00ff */
[--C-:B------:R-:W-:Y:S01]  /*8570*/  SHF.R.U64 R58, R64, 0x10, R65.reuse ;  /* 0x00000010403a7819 */ /* 0x100fe20000001241 */
[----:B------:R-:W-:Y:S01]  /*8580*/  IMAD.U32 R90, R42, 0x10000, RZ ;  /* 0x000100002a5a7824 */ /* 0x000fe200078e00ff */
[----:B------:R-:W-:Y:S01]  /*8590*/  SHF.R.U32.HI R64, RZ, 0x10, R65 ;  /* 0x00000010ff407819 */ /* 0x000fe20000011641 */
[----:B------:R-:W-:Y:S01]  /*85a0*/  IMAD.U32 R87, R38, 0x10000, RZ ;  /* 0x0001000026577824 */ /* 0x000fe200078e00ff */
[----:B------:R-:W-:-:S02]  /*85b0*/  SHF.R.U32.HI R59, RZ, 0x10, R59 ;  /* 0x00000010ff3b7819 */ /* 0x000fc4000001163b */
[----:B------:R-:W-:Y:S02]  /*85c0*/  PRMT R64, R171, 0x5432, R64 ;  /* 0x00005432ab407816 */ /* 0x000fe40000000040 */
[--C-:B------:R-:W-:Y:S02]  /*85d0*/  SHF.R.U64 R65, R66, 0x10, R67.reuse ;  /* 0x0000001042417819 */ /* 0x100fe40000001243 */
[----:B------:R-:W-:Y:S01]  /*85e0*/  PRMT R56, R173, 0x5410, R56 ;  /* 0x00005410ad387816 */ /* 0x000fe20000000038 */
[----:B------:R-:W-:Y:S01]  /*85f0*/  IMAD.U32 R91, R64, 0x10000, RZ ;  /* 0x00010000405b7824 */ /* 0x000fe200078e00ff */
[----:B------:R-:W-:Y:S01]  /*8600*/  SHF.R.U32.HI R66, RZ, 0x10, R67 ;  /* 0x00000010ff427819 */ /* 0x000fe20000011643 */
[----:B------:R-:W-:Y:S01]  /*8610*/  IMAD.U32 R67, R37, 0x10000, RZ ;  /* 0x0001000025437824 */ /* 0x000fe200078e00ff */
[----:B------:R-:W-:Y:S01]  /*8620*/  PRMT R59, R170, 0x5410, R59 ;  /* 0x00005410aa3b7816 */ /* 0x000fe2000000003b */
[----:B------:R-:W-:Y:S01]  /*8630*/  IMAD.U32 R136, R56, 0x10000, RZ ;  /* 0x0001000038887824 */ /* 0x000fe200078e00ff */
[----:B------:R-:W-:Y:S01]  /*8640*/  LOP3.LUT R86, R41, 0xffff0000, RZ, 0xc0, !PT ;  /* 0xffff000029567812 */ /* 0x000fe200078ec0ff */
[----:B------:R-:W-:Y:S01]  /*8650*/  IMAD.U32 R41, R40, 0x10000, RZ ;  /* 0x0001000028297824 */ /* 0x000fe200078e00ff */
[----:B------:R-:W-:Y:S01]  /*8660*/  PRMT R170, R170, 0x5432, R65 ;  /* 0x00005432aaaa7816 */ /* 0x000fe20000000041 */
[CC--:B------:R-:W-:Y:S01]  /*8670*/  FMUL.FTZ R65, R85.reuse, R91.reuse ;  /* 0x0000005b55417220 */ /* 0x0c0fe20000410000 */
[----:B------:R-:W-:Y:S01]  /*8680*/  LOP3.LUT R64, R64, 0xffff0000, RZ, 0xc0, !PT ;  /* 0xffff000040407812 */ /* 0x000fe200078ec0ff */
[-C--:B------:R-:W-:Y:S01]  /*8690*/  FMUL.FTZ R85, R85, R136.reuse ;  /* 0x0000008855557220 */ /* 0x080fe20000410000 */
[----:B------:R-:W-:Y:S01]  /*86a0*/  PRMT R66, R171, 0x5410, R66 ;  /* 0x00005410ab427816 */ /* 0x000fe20000000042 */
[----:B------:R-:W-:Y:S01]  /*86b0*/  FFMA.FTZ R65, R67, R136, -R65 ;  /* 0x0000008843417223 */ /* 0x000fe20000010841 */
[----:B------:R-:W-:Y:S01]  /*86c0*/  LOP3.LUT R56, R56, 0xffff0000, RZ, 0xc0, !PT ;  /* 0xffff000038387812 */ /* 0x000fe200078ec0ff */
[----:B------:R-:W-:Y:S01]  /*86d0*/  FMUL.FTZ R137, R86, R64 ;  /* 0x0000004056897220 */ /* 0x000fe20000410000 */
[----:B------:R-:W-:Y:S01]  /*86e0*/  LOP3.LUT R84, R37, 0xffff0000, RZ, 0xc0, !PT ;  /* 0xffff000025547812 */ /* 0x000fe200078ec0ff */
[----:B------:R-:W-:Y:S01]  /*86f0*/  IMAD.U32 R136, R66, 0x10000, RZ ;  /* 0x0001000042887824 */ /* 0x000fe200078e00ff */
[----:B------:R-:W-:Y:S01]  /*8700*/  LOP3.LUT R43, R43, 0xffff0000, RZ, 0xc0, !PT ;  /* 0xffff00002b2b7812 */ /* 0x000fe200078ec0ff */
[-C--:B------:R-:W-:Y:S01]  /*8710*/  FMUL.FTZ R86, R86, R56.reuse ;  /* 0x0000003856567220 */ /* 0x080fe20000410000 */
[----:B------:R-:W-:Y:S01]  /*8720*/  LOP3.LUT R66, R66, 0xffff0000, RZ, 0xc0, !PT ;  /* 0xffff000042427812 */ /* 0x000fe200078ec0ff */
[----:B------:R-:W-:Y:S01]  /*8730*/  FFMA.FTZ R85, R67, R91, R85 ;  /* 0x0000005b43557223 */ /* 0x000fe20000010055 */
[----:B------:R-:W-:Y:S01]  /*8740*/  FFMA.FTZ R137, R84, R56, -R137 ;  /* 0x0000003854897223 */ /* 0x000fe20000010889 */
[----:B------:R-:W-:Y:S01]  /*8750*/  PRMT R58, R173, 0x5432, R58 ;  /* 0x00005432ad3a7816 */ /* 0x000fe2000000003a */
[----:B------:R-:W-:-:S02]  /*8760*/  IMAD.U32 R67, R59, 0x10000, RZ ;  /* 0x000100003b437824 */ /* 0x000fc400078e00ff */
[----:B------:R-:W-:Y:S01]  /*8770*/  FMUL.FTZ R56, R89, R136 ;  /* 0x0000008859387220 */ /* 0x000fe20000410000 */
[----:B------:R-:W-:Y:S01]  /*8780*/  PRMT R51, R172, 0x5410, R51 ;  /* 0x00005410ac337816 */ /* 0x000fe20000000033 */
[----:B------:R-:W-:Y:S01]  /*8790*/  FFMA.FTZ R86, R84, R64, R86 ;  /* 0x0000004054567223 */ /* 0x000fe20000010056 */
[----:B------:R-:W-:Y:S01]  /*87a0*/  LOP3.LUT R59, R59, 0xffff0000, RZ, 0xc0, !PT ;  /* 0xffff00003b3b7812 */ /* 0x000fe200078ec0ff */
[----:B------:R-:W-:Y:S01]  /*87b0*/  FMUL.FTZ R84, R43, R66 ;  /* 0x000000422b547220 */ /* 0x000fe20000410000 */
[----:B------:R-:W-:Y:S01]  /*87c0*/  LOP3.LUT R39, R39, 0xffff0000, RZ, 0xc0, !PT ;  /* 0xffff000027277812 */ /* 0x000fe200078ec0ff */
[-C--:B------:R-:W-:Y:S01]  /*87d0*/  FMUL.FTZ R89, R89, R67.reuse ;  /* 0x0000004359597220 */ /* 0x080fe20000410000 */
[----:B------:R-:W-:Y:S01]  /*87e0*/  FFMA.FTZ R56, R88, R67, -R56 ;  /* 0x0000004358387223 */ /* 0x000fe20000010838 */
[----:B------:R-:W-:Y:S01]  /*87f0*/  IMAD.U32 R67, R58, 0x10000, RZ ;  /* 0x000100003a437824 */ /* 0x000fe200078e00ff */
[----:B------:R-:W-:Y:S01]  /*8800*/  LOP3.LUT R40, R40, 0xffff0000, RZ, 0xc0, !PT ;  /* 0xffff000028287812 */ /* 0x000fe200078ec0ff */
[----:B------:R-:W-:-:S02]  /*8810*/  IMAD.U32 R64, R51, 0x10000, RZ ;  /* 0x0001000033407824 */ /* 0x000fc400078e00ff */
[-C--:B------:R-:W-:Y:S01]  /*8820*/  FMUL.FTZ R43, R43, R59.reuse ;  /* 0x0000003b2b2b7220 */ /* 0x080fe20000410000 */
[----:B------:R-:W-:Y:S01]  /*8830*/  LOP3.LUT R58, R58, 0xffff0000, RZ, 0xc0, !PT ;  /* 0xffff00003a3a7812 */ /* 0x000fe200078ec0ff */
[----:B------:R-:W-:Y:S01]  /*8840*/  FFMA.FTZ R84, R39, R59, -R84 ;  /* 0x0000003b27547223 */ /* 0x000fe20000010854 */
[----:B------:R-:W-:Y:S01]  /*8850*/  LOP3.LUT R59, R51, 0xffff0000, RZ, 0xc0, !PT ;  /* 0xffff0000333b7812 */ /* 0x000fe200078ec0ff */
[C---:B------:R-:W-:Y:S02]  /*8860*/  IMAD.U32 R37, R36.reuse, 0x10000, RZ ;  /* 0x0001000024257824 */ /* 0x040fe400078e00ff */
[CC--:B------:R-:W-:Y:S01]  /*8870*/  FMUL.FTZ R51, R41.reuse, R67.reuse ;  /* 0x0000004329337220 */ /* 0x0c0fe20000410000 */
[----:B------:R-:W-:Y:S01]  /*8880*/  LOP3.LUT R36, R36, 0xffff0000, RZ, 0xc0, !PT ;  /* 0xffff000024247812 */ /* 0x000fe200078ec0ff */
[----:B------:R-:W-:Y:S01]  /*8890*/  FMUL.FTZ R41, R41, R64 ;  /* 0x0000004029297220 */ /* 0x000fe20000410000 */
[----:B------:R-:W-:Y:S01]  /*88a0*/  FFMA.FTZ R43, R39, R66, R43 ;  /* 0x00000042272b7223 */ /* 0x000fe2000001002b */
[----:B------:R-:W-:Y:S01]  /*88b0*/  PRMT R57, R172, 0x5432, R57 ;  /* 0x00005432ac397816 */ /* 0x000fe20000000039 */
[C---:B------:R-:W-:Y:S01]  /*88c0*/  FMUL.FTZ R39, R40.reuse, R58 ;  /* 0x0000003a28277220 */ /* 0x040fe20000410000 */
[C---:B------:R-:W-:Y:S01]  /*88d0*/  FFMA.FTZ R51, R37.reuse, R64, -R51 ;  /* 0x0000004025337223 */ /* 0x040fe20000010833 */
[----:B------:R-:W-:Y:S01]  /*88e0*/  FFMA.FTZ R41, R37, R67, R41 ;  /* 0x0000004325297223 */ /* 0x000fe20000010029 */
[-C--:B------:R-:W-:Y:S01]  /*88f0*/  FMUL.FTZ R40, R40, R59.reuse ;  /* 0x0000003b28287220 */ /* 0x080fe20000410000 */
[----:B------:R-:W-:Y:S01]  /*8900*/  FFMA.FTZ R39, R36, R59, -R39 ;  /* 0x0000003b24277223 */ /* 0x000fe20000010827 */
[----:B------:R-:W-:Y:S01]  /*8910*/  IMAD.U32 R37, R170, 0x10000, RZ ;  /* 0x00010000aa257824 */ /* 0x000fe200078e00ff */
[----:B------:R-:W-:Y:S01]  /*8920*/  LOP3.LUT R42, R42, 0xffff0000, RZ, 0xc0, !PT ;  /* 0xffff00002a2a7812 */ /* 0x000fe200078ec0ff */
[C---:B------:R-:W-:Y:S01]  /*8930*/  IMAD.U32 R59, R57.reuse, 0x10000, RZ ;  /* 0x00010000393b7824 */ /* 0x040fe200078e00ff */
[----:B------:R-:W-:Y:S01]  /*8940*/  LOP3.LUT R170, R170, 0xffff0000, RZ, 0xc0, !PT ;  /* 0xffff0000aaaa7812 */ /* 0x000fe200078ec0ff */
[----:B------:R-:W-:Y:S01]  /*8950*/  FFMA.FTZ R40, R36, R58, R40 ;  /* 0x0000003a24287223 */ /* 0x000fe20000010028 */
[----:B------:R-:W-:Y:S01]  /*8960*/  LOP3.LUT R57, R57, 0xffff0000, RZ, 0xc0, !PT ;  /* 0xffff000039397812 */ /* 0x000fe200078ec0ff */
[----:B------:R-:W-:Y:S01]  /*8970*/  FMUL.FTZ R36, R90, R37 ;  /* 0x000000255a247220 */ /* 0x000fe20000410000 */
[----:B------:R-:W-:Y:S01]  /*8980*/  LOP3.LUT R38, R38, 0xffff0000, RZ, 0xc0, !PT ;  /* 0xffff000026267812 */ /* 0x000fe200078ec0ff */
[----:B------:R-:W-:Y:S01]  /*8990*/  FMUL.FTZ R58, R42, R170 ;  /* 0x000000aa2a3a7220 */ /* 0x000fe20000410000 */
[----:B------:R-:W-:Y:S01]  /*89a0*/  FMUL.FTZ R90, R90, R59 ;  /* 0x0000003b5a5a7220 */ /* 0x000fe20000410000 */
[----:B------:R-:W-:Y:S01]  /*89b0*/  FMUL.FTZ R42, R42, R57 ;  /* 0x000000392a2a7220 */ /* 0x000fe20000410000 */
[C---:B------:R-:W-:Y:S01]  /*89c0*/  FFMA.FTZ R36, R87.reuse, R59, -R36 ;  /* 0x0000003b57247223 */ /* 0x040fe20000010824 */
[----:B------:R-:W-:Y:S01]  /*89d0*/  FFMA.FTZ R58, R38, R57, -R58 ;  /* 0x00000039263a7223 */ /* 0x000fe2000001083a */
[----:B------:R-:W-:Y:S01]  /*89e0*/  FFMA.FTZ R89, R88, R136, R89 ;  /* 0x0000008858597223 */ /* 0x000fe20000010059 */
        /* <DEDUP_REMOVED lines=8> */
[----:B------:R-:W-:Y:S01]  /*8a70*/  F2FP.BF16.F32.PACK_AB R40, R40, R41 ;  /* 0x000000292828723e */ /* 0x000fe200000010ff */
[----:B------:R-:W-:Y:S01]  /*8a80*/  IMAD.MOV.U32 R41, RZ, RZ, R85 ;  /* 0x000000ffff297224 */ /* 0x000fe200078e0055 */
[----:B------:R-:W-:Y:S01]  /*8a90*/  F2FP.BF16.F32.PACK_AB R38, R58, R36 ;  /* 0x000000243a26723e */ /* 0x000fe200000010ff */
[----:B------:R-:W-:Y:S01]  /*8aa0*/  IMAD.MOV.U32 R36, RZ, RZ, R64 ;  /* 0x000000ffff247224 */ /* 0x000fe200078e0040 */
[----:B------:R-:W-:-:S02]  /*8ab0*/  F2FP.BF16.F32.PACK_AB R43, R43, R89 ;  /* 0x000000592b2b723e */ /* 0x000fc400000010ff */
[----:B------:R-:W-:-:S07]  /*8ac0*/  F2FP.BF16.F32.PACK_AB R42, R42, R90 ;  /* 0x0000005a2a2a723e */ /* 0x000fce00000010ff */
.L_x_735:
[----:B------:R-:W-:Y:S05]  /*8ad0*/  BSYNC B3 ;  /* 0x0000000000037941 */ /* 0x000fea0003800000 */
.L_x_734:
[----:B------:R-:W-:Y:S02]  /*8ae0*/  ULDC.64 UR4, c[0x0][0x208] ;  /* 0x0000820000047ab9 */ /* 0x000fe40000000a00 */
[----:B0-----:R0:W-:Y:S04]  /*8af0*/  STG.E.128 desc[UR4][R46.64], R36 ;  /* 0x000000242e007986 */ /* 0x0011e8000c101d04 */
[----:B--2---:R0:W-:Y:S02]  /*8b00*/  @!P4 STG.E.128 desc[UR4][R48.64], R40 ;  /* 0x000000283000c986 */ /* 0x0041e4000c101d04 */
.L_x_733:
[----:B------:R-:W-:Y:S05]  /*8b10*/  BSYNC B2 ;  /* 0x0000000000027941 */ /* 0x000fea0003800000 */
.L_x_732:
[----:B------:R-:W-:-:S13]  /*8b20*/  ISETP.NE.AND P4, PT, R10, RZ, PT ;  /* 0x000000ff0a00720c */ /* 0x000fda0003f85270 */
[----:B------:R-:W-:Y:S05]  /*8b30*/  @!P4 BRA `(.L_x_731) ;  /* 0x000000080008c947 */ /* 0x000fea0003800000 */
[----:B0-----:R-:W-:Y:S01]  /*8b40*/  SEL R36, R118, R148, !P1 ;  /* 0x0000009476247207 */ /* 0x001fe20004800000 */
        /* <DEDUP_REMOVED lines=21> */
[C---:B------:R-:W-:Y:S01]  /*8ca0*/  IMAD R37, R19.reuse, 0x5000, R134 ;  /* 0x0000500013257824 */ /* 0x040fe200078e0286 */
[C---:B------:R-:W-:Y:S01]  /*8cb0*/  @!P4 LEA R46, P5, R38.reuse, R116, 0x1 ;  /* 0x00000074262ec211 */ /* 0x040fe200078a08ff */
        /* <DEDUP_REMOVED lines=8> */
[----:B------:R-:W-:Y:S01]  /*8d40*/  SHF.R.U64 R50, R60, 0x10, R61 ;  /* 0x000000103c327819 */ /* 0x000fe2000000123d */
[----:B--2---:R-:W-:Y:S01]  /*8d50*/  IMAD.U32 R56, R41, 0x10000, RZ ;  /* 0x0001000029387824 */ /* 0x004fe200078e00ff */
[----:B------:R-:W-:Y:S01]  /*8d60*/  SHF.R.U64 R48, R52, 0x10, R53 ;  /* 0x0000001034307819 */ /* 0x000fe20000001235 */
[----:B0-----:R-:W-:Y:S01]  /*8d70*/  IMAD.U32 R59, R39, 0x10000, RZ ;  /* 0x00010000273b7824 */ /* 0x001fe200078e00ff */
[----:B------:R-:W-:Y:S01]  /*8d80*/  SHF.R.U32.HI R60, RZ, 0x10, R61 ;  /* 0x00000010ff3c7819 */ /* 0x000fe2000001163d */
[----:B------:R-:W-:Y:S01]  /*8d90*/  IMAD.U32 R58, R38, 0x10000, RZ ;  /* 0x00010000263a7824 */ /* 0x000fe200078e00ff */
[----:B------:R-:W-:Y:S01]  /*8da0*/  SHF.R.U32.HI R52, RZ, 0x10, R53 ;  /* 0x00000010ff347819 */ /* 0x000fe20000011635 */
[----:B------:R-:W-:Y:S01]  /*8db0*/  IMAD.U32 R53, R37, 0x10000, RZ ;  /* 0x0001000025357824 */ /* 0x000fe200078e00ff */
[----:B------:R-:W-:Y:S02]  /*8dc0*/  PRMT R64, R169, 0x5432, R60 ;  /* 0x00005432a9407816 */ /* 0x000fe4000000003c */
[----:B------:R-:W-:-:S02]  /*8dd0*/  PRMT R52, R167, 0x5432, R52 ;  /* 0x00005432a7347816 */ /* 0x000fc40000000034 */
[----:B------:R-:W-:Y:S01]  /*8de0*/  SHF.R.U64 R51, R62, 0x10, R63 ;  /* 0x000000103e337819 */ /* 0x000fe2000000123f */
[----:B------:R-:W-:Y:S01]  /*8df0*/  IMAD.U32 R60, R64, 0x10000, RZ ;  /* 0x00010000403c7824 */ /* 0x000fe200078e00ff */
[----:B------:R-:W-:Y:S01]  /*8e00*/  SHF.R.U64 R49, R54, 0x10, R55 ;  /* 0x0000001036317819 */ /* 0x000fe20000001237 */
[----:B------:R-:W-:Y:S01]  /*8e10*/  IMAD.U32 R62, R43, 0x10000, RZ ;  /* 0x000100002b3e7824 */ /* 0x000fe200078e00ff */
[----:B------:R-:W-:Y:S01]  /*8e20*/  SHF.R.U32.HI R63, RZ, 0x10, R63 ;  /* 0x00000010ff3f7819 */ /* 0x000fe2000001163f */
[----:B------:R-:W-:Y:S01]  /*8e30*/  FMUL.FTZ R66, R56, R60 ;  /* 0x0000003c38427220 */ /* 0x000fe20000410000 */
[----:B------:R-:W-:Y:S01]  /*8e40*/  PRMT R169, R169, 0x5410, R50 ;  /* 0x00005410a9a97816 */ /* 0x000fe20000000032 */
[----:B------:R-:W-:Y:S01]  /*8e50*/  IMAD.U32 R50, R52, 0x10000, RZ ;  /* 0x0001000034327824 */ /* 0x000fe200078e00ff */
[----:B------:R-:W-:Y:S02]  /*8e60*/  SHF.R.U32.HI R55, RZ, 0x10, R55 ;  /* 0x00000010ff377819 */ /* 0x000fe40000011637 */
[----:B------:R-:W-:Y:S01]  /*8e70*/  LOP3.LUT R57, R41, 0xffff0000, RZ, 0xc0, !PT ;  /* 0xffff000029397812 */ /* 0x000fe200078ec0ff */
[-C--:B------:R-:W-:Y:S01]  /*8e80*/  FMUL.FTZ R56, R56, R50.reuse ;  /* 0x0000003238387220 */ /* 0x080fe20000410000 */
[----:B------:R-:W-:Y:S01]  /*8e90*/  LOP3.LUT R64, R64, 0xffff0000, RZ, 0xc0, !PT ;  /* 0xffff000040407812 */ /* 0x000fe200078ec0ff */
[C---:B------:R-:W-:Y:S01]  /*8ea0*/  FFMA.FTZ R50, R53.reuse, R50, -R66 ;  /* 0x0000003235327223 */ /* 0x040fe20000010842 */
[----:B------:R-:W-:Y:S01]  /*8eb0*/  PRMT R63, R168, 0x5432, R63 ;  /* 0x00005432a83f7816 */ /* 0x000fe2000000003f */
[----:B------:R-:W-:Y:S01]  /*8ec0*/  FFMA.FTZ R53, R53, R60, R56 ;  /* 0x0000003c35357223 */ /* 0x000fe20000010038 */
[----:B------:R-:W-:Y:S01]  /*8ed0*/  PRMT R55, R166, 0x5432, R55 ;  /* 0x00005432a6377816 */ /* 0x000fe20000000037 */
[----:B------:R-:W-:Y:S01]  /*8ee0*/  FMUL.FTZ R67, R57, R64 ;  /* 0x0000004039437220 */ /* 0x000fe20000410000 */
[----:B------:R-:W-:Y:S01]  /*8ef0*/  LOP3.LUT R52, R52, 0xffff0000, RZ, 0xc0, !PT ;  /* 0xffff000034347812 */ /* 0x000fe200078ec0ff */
[----:B------:R-:W-:Y:S01]  /*8f00*/  IMAD.U32 R65, R63, 0x10000, RZ ;  /* 0x000100003f417824 */ /* 0x000fe200078e00ff */
[----:B------:R-:W-:Y:S01]  /*8f10*/  LOP3.LUT R54, R37, 0xffff0000, RZ, 0xc0, !PT ;  /* 0xffff000025367812 */ /* 0x000fe200078ec0ff */
[----:B------:R-:W-:Y:S01]  /*8f20*/  IMAD.U32 R60, R55, 0x10000, RZ ;  /* 0x00010000373c7824 */ /* 0x000fe200078e00ff */
[----:B------:R-:W-:Y:S01]  /*8f30*/  PRMT R48, R167, 0x5410, R48 ;  /* 0x00005410a7307816 */ /* 0x000fe20000000030 */
[----:B------:R-:W-:Y:S01]  /*8f40*/  FMUL.FTZ R85, R57, R52 ;  /* 0x0000003439557220 */ /* 0x000fe20000410000 */
[----:B------:R-:W-:-:S02]  /*8f50*/  IMAD.U32 R41, R40, 0x10000, RZ ;  /* 0x0001000028297824 */ /* 0x000fc400078e00ff */
[----:B------:R-:W-:Y:S01]  /*8f60*/  FFMA.FTZ R57, R54, R52, -R67 ;  /* 0x0000003436397223 */ /* 0x000fe20000010843 */
[CC--:B------:R-:W-:Y:S01]  /*8f70*/  FMUL.FTZ R52, R62.reuse, R65.reuse ;  /* 0x000000413e347220 */ /* 0x0c0fe20000410000 */
[----:B------:R-:W-:Y:S01]  /*8f80*/  FMUL.FTZ R66, R62, R60 ;  /* 0x0000003c3e427220 */ /* 0x000fe20000410000 */
[----:B------:R-:W-:Y:S01]  /*8f90*/  FFMA.FTZ R54, R54, R64, R85 ;  /* 0x0000004036367223 */ /* 0x000fe20000010055 */
[----:B------:R-:W-:Y:S01]  /*8fa0*/  LOP3.LUT R43, R43, 0xffff0000, RZ, 0xc0, !PT ;  /* 0xffff00002b2b7812 */ /* 0x000fe200078ec0ff */
[----:B------:R-:W-:Y:S01]  /*8fb0*/  IMAD.U32 R64, R169, 0x10000, RZ ;  /* 0x00010000a9407824 */ /* 0x000fe200078e00ff */
[----:B------:R-:W-:Y:S01]  /*8fc0*/  LOP3.LUT R56, R63, 0xffff0000, RZ, 0xc0, !PT ;  /* 0xffff00003f387812 */ /* 0x000fe200078ec0ff */
[----:B------:R-:W-:Y:S01]  /*8fd0*/  FFMA.FTZ R52, R59, R60, -R52 ;  /* 0x0000003c3b347223 */ /* 0x000fe20000010834 */
[----:B------:R-:W-:Y:S01]  /*8fe0*/  LOP3.LUT R62, R55, 0xffff0000, RZ, 0xc0, !PT ;  /* 0xffff0000373e7812 */ /* 0x000fe200078ec0ff */
[----:B------:R-:W-:Y:S01]  /*8ff0*/  IMAD.U32 R60, R48, 0x10000, RZ ;  /* 0x00010000303c7824 */ /* 0x000fe200078e00ff */
[----:B------:R-:W-:Y:S01]  /*9000*/  LOP3.LUT R40, R40, 0xffff0000, RZ, 0xc0, !PT ;  /* 0xffff000028287812 */ /* 0x000fe200078ec0ff */
[----:B------:R-:W-:Y:S01]  /*9010*/  FFMA.FTZ R59, R59, R65, R66 ;  /* 0x000000413b3b7223 */ /* 0x000fe20000010042 */
[----:B------:R-:W-:Y:S01]  /*9020*/  LOP3.LUT R169, R169, 0xffff0000, RZ, 0xc0, !PT ;  /* 0xffff0000a9a97812 */ /* 0x000fe200078ec0ff */
[C---:B------:R-:W-:Y:S01]  /*9030*/  FMUL.FTZ R66, R43.reuse, R56 ;  /* 0x000000382b427220 */ /* 0x040fe20000410000 */
[----:B------:R-:W-:Y:S01]  /*9040*/  SHF.L.U32 R37, R36, 0x10, RZ ;  /* 0x0000001024257819 */ /* 0x000fe200000006ff */
[----:B------:R-:W-:Y:S01]  /*9050*/  FMUL.FTZ R84, R43, R62 ;  /* 0x0000003e2b547220 */ /* 0x000fe20000410000 */
[----:B------:R-:W-:Y:S01]  /*9060*/  LOP3.LUT R39, R39, 0xffff0000, RZ, 0xc0, !PT ;  /* 0xffff000027277812 */ /* 0x000fe200078ec0ff */
[----:B------:R-:W-:Y:S01]  /*9070*/  FMUL.FTZ R63, R40, R169 ;  /* 0x000000a9283f7220 */ /* 0x000fe20000410000 */
[----:B------:R-:W-:Y:S01]  /*9080*/  LOP3.LUT R55, R48, 0xffff0000, RZ, 0xc0, !PT ;  /* 0xffff000030377812 */ /* 0x000fe200078ec0ff */
[C---:B------:R-:W-:Y:S01]  /*9090*/  FMUL.FTZ R48, R41.reuse, R64 ;  /* 0x0000004029307220 */ /* 0x040fe20000410000 */
[----:B------:R-:W-:Y:S01]  /*90a0*/  LOP3.LUT R36, R36, 0xffff0000, RZ, 0xc0, !PT ;  /* 0xffff000024247812 */ /* 0x000fe200078ec0ff */
[----:B------:R-:W-:Y:S01]  /*90b0*/  FMUL.FTZ R41, R41, R60 ;  /* 0x0000003c29297220 */ /* 0x000fe20000410000 */
[----:B------:R-:W-:Y:S01]  /*90c0*/  PRMT R51, R168, 0x5410, R51 ;  /* 0x00005410a8337816 */ /* 0x000fe20000000033 */
[C---:B------:R-:W-:Y:S01]  /*90d0*/  FFMA.FTZ R43, R39.reuse, R62, -R66 ;  /* 0x0000003e272b7223 */ /* 0x040fe20000010842 */
[----:B------:R-:W-:Y:S01]  /*90e0*/  PRMT R49, R166, 0x5410, R49 ;  /* 0x00005410a6317816 */ /* 0x000fe20000000031 */
[----:B------:R-:W-:Y:S01]  /*90f0*/  FFMA.FTZ R56, R39, R56, R84 ;  /* 0x0000003827387223 */ /* 0x000fe20000010054 */
[-C--:B------:R-:W-:Y:S01]  /*9100*/  FMUL.FTZ R65, R40, R55.reuse ;  /* 0x0000003728417220 */ /* 0x080fe20000410000 */
[----:B------:R-:W-:Y:S01]  /*9110*/  LOP3.LUT R61, R38, 0xffff0000, RZ, 0xc0, !PT ;  /* 0xffff0000263d7812 */ /* 0x000fe200078ec0ff */
[----:B------:R-:W-:Y:S01]  /*9120*/  FFMA.FTZ R39, R37, R60, -R48 ;  /* 0x0000003c25277223 */ /* 0x000fe20000010830 */
[----:B------:R-:W-:Y:S01]  /*9130*/  FFMA.FTZ R40, R36, R55, -R63 ;  /* 0x0000003724287223 */ /* 0x000fe2000001083f */
[----:B------:R-:W-:-:S02]  /*9140*/  IMAD.U32 R38, R42, 0x10000, RZ ;  /* 0x000100002a267824 */ /* 0x000fc400078e00ff */
[----:B------:R-:W-:Y:S01]  /*9150*/  FFMA.FTZ R37, R37, R64, R41 ;  /* 0x0000004025257223 */ /* 0x000fe20000010029 */
[----:B------:R-:W-:Y:S01]  /*9160*/  IMAD.U32 R55, R51, 0x10000, RZ ;  /* 0x0001000033377824 */ /* 0x000fe200078e00ff */
[----:B------:R-:W-:Y:S01]  /*9170*/  LOP3.LUT R42, R42, 0xffff0000, RZ, 0xc0, !PT ;  /* 0xffff00002a2a7812 */ /* 0x000fe200078ec0ff */
[----:B------:R-:W-:Y:S01]  /*9180*/  IMAD.U32 R41, R49, 0x10000, RZ ;  /* 0x0001000031297824 */ /* 0x000fe200078e00ff */
[----:B------:R-:W-:Y:S01]  /*9190*/  LOP3.LUT R51, R51, 0xffff0000, RZ, 0xc0, !PT ;  /* 0xffff000033337812 */ /* 0x000fe200078ec0ff */
[C---:B------:R-:W-:Y:S01]  /*91a0*/  FMUL.FTZ R63, R38.reuse, R55 ;  /* 0x00000037263f7220 */ /* 0x040fe20000410000 */
[----:B------:R-:W-:Y:S01]  /*91b0*/  LOP3.LUT R49, R49, 0xffff0000, RZ, 0xc0, !PT ;  /* 0xffff000031317812 */ /* 0x000fe200078ec0ff */
[----:B------:R-:W-:Y:S01]  /*91c0*/  FMUL.FTZ R38, R38, R41 ;  /* 0x0000002926267220 */ /* 0x000fe20000410000 */
[----:B------:R-:W-:Y:S01]  /*91d0*/  FFMA.FTZ R36, R36, R169, R65 ;  /* 0x000000a924247223 */ /* 0x000fe20000010041 */
[----:B------:R-:W-:Y:S01]  /*91e0*/  FMUL.FTZ R48, R42, R51 ;  /* 0x000000332a307220 */ /* 0x000fe20000410000 */
[----:B------:R-:W-:Y:S01]  /*91f0*/  FFMA.FTZ R63, R58, R41, -R63 ;  /* 0x000000293a3f7223 */ /* 0x000fe2000001083f */
[----:B------:R-:W-:Y:S01]  /*9200*/  FMUL.FTZ R42, R42, R49 ;  /* 0x000000312a2a7220 */ /* 0x000fe20000410000 */
[----:B------:R-:W-:Y:S01]  /*9210*/  FFMA.FTZ R38, R58, R55, R38 ;  /* 0x000000373a267223 */ /* 0x000fe20000010026 */
[C---:B------:R-:W-:Y:S01]  /*9220*/  FFMA.FTZ R48, R61.reuse, R49, -R48 ;  /* 0x000000313d307223 */ /* 0x040fe20000010830 */
[----:B------:R-:W-:Y:S01]  /*9230*/  F2FP.BF16.F32.PACK_AB R39, R40, R39 ;  /* 0x000000272827723e */ /* 0x000fe200000010ff */
[----:B------:R-:W-:Y:S01]  /*9240*/  FFMA.FTZ R51, R61, R51, R42 ;  /* 0x000000333d337223 */ /* 0x000fe2000001002a */
[----:B------:R-:W-:-:S02]  /*9250*/  F2FP.BF16.F32.PACK_AB R43, R43, R52 ;  /* 0x000000342b2b723e */ /* 0x000fc400000010ff */
[----:B------:R-:W-:Y:S02]  /*9260*/  F2FP.BF16.F32.PACK_AB R42, R48, R63 ;  /* 0x0000003f302a723e */ /* 0x000fe400000010ff */
[----:B------:R-:W-:Y:S02]  /*9270*/  F2FP.BF16.F32.PACK_AB R50, R57, R50 ;  /* 0x000000323932723e */ /* 0x000fe400000010ff */
[----:B------:R-:W-:Y:S02]  /*9280*/  F2FP.BF16.F32.PACK_AB R56, R56, R59 ;  /* 0x0000003b3838723e */ /* 0x000fe400000010ff */
[----:B------:R-:W-:Y:S01]  /*9290*/  F2FP.BF16.F32.PACK_AB R51, R51, R38 ;  /* 0x000000263333723e */ /* 0x000fe200000010ff */
[----:B------:R-:W-:Y:S01]  /*92a0*/  IMAD.MOV.U32 R38, RZ, RZ, R42 ;  /* 0x000000ffff267224 */ /* 0x000fe200078e002a */
[----:B------:R-:W-:Y:S01]  /*92b0*/  F2FP.BF16.F32.PACK_AB R40, R36, R37 ;  /* 0x000000252428723e */ /* 0x000fe200000010ff */
[----:B------:R-:W-:Y:S01]  /*92c0*/  IMAD.MOV.U32 R36, RZ, RZ, R39 ;  /* 0x000000ffff247224 */ /* 0x000fe200078e0027 */
[----:B------:R-:W-:Y:S01]  /*92d0*/  F2FP.BF16.F32.PACK_AB R41, R54, R53 ;  /* 0x000000353629723e */ /* 0x000fe200000010ff */
[----:B------:R-:W-:-:S02]  /*92e0*/  IMAD.MOV.U32 R39, RZ, RZ, R43 ;  /* 0x000000ffff277224 */ /* 0x000fc400078e002b */
[----:B------:R-:W-:Y:S02]  /*92f0*/  IMAD.MOV.U32 R37, RZ, RZ, R50 ;  /* 0x000000ffff257224 */ /* 0x000fe400078e0032 */
[----:B------:R-:W-:Y:S02]  /*9300*/  IMAD.MOV.U32 R42, RZ, RZ, R51 ;  /* 0x000000ffff2a7224 */ /* 0x000fe400078e0033 */
[----:B------:R-:W-:-:S07]  /*9310*/  IMAD.MOV.U32 R43, RZ, RZ, R56 ;  /* 0x000000ffff2b7224 */ /* 0x000fce00078e0038 */
.L_x_737:
[----:B------:R-:W-:Y:S05]  /*9320*/  BSYNC B2 ;  /* 0x0000000000027941 */ /* 0x000fea0003800000 */
.L_x_736:
[----:B------:R-:W-:Y:S02]  /*9330*/  ULDC.64 UR4, c[0x0][0x208] ;  /* 0x0000820000047ab9 */ /* 0x000fe40000000a00 */
[----:B0-----:R3:W-:Y:S04]  /*9340*/  STG.E.128 desc[UR4][R44.64], R36 ;  /* 0x000000242c007986 */ /* 0x0017e8000c101d04 */
[----:B--2---:R3:W-:Y:S02]  /*9350*/  @!P4 STG.E.128 desc[UR4][R46.64], R40 ;  /* 0x000000282e00c986 */ /* 0x0047e4000c101d04 */
.L_x_731:
[----:B------:R-:W-:Y:S05]  /*9360*/  BSYNC B1 ;  /* 0x0000000000017941 */ /* 0x000fea0003800000 */
.L_x_730:
[----:B0--3--:R-:W-:Y:S02]  /*9370*/  VIADD R37, R212, 0x40 ;  /* 0x00000040d4257836 */ /* 0x009fe40000000000 */
[-C--:B--2---:R-:W-:Y:S02]  /*9380*/  IMAD R36, R146, R122.reuse, RZ ;  /* 0x0000007a92247224 */ /* 0x084fe400078e02ff */
[----:B------:R-:W-:-:S04]  /*9390*/  IMAD.WIDE.U32 R124, R37, R122, R124 ;  /* 0x0000007a257c7225 */ /* 0x000fc800078e007c */
[----:B------:R-:W-:Y:S01]  /*93a0*/  IMAD R49, R37, R123, R36 ;  /* 0x0000007b25317224 */ /* 0x000fe200078e0224 */
[----:B------:R-:W-:Y:S06]  /*93b0*/  @P3 BRA `(.L_x_698) ;  /* 0x00000014001c3947 */ /* 0x000fec0003800000 */
[----:B------:R-:W-:Y:S01]  /*93c0*/  ISETP.NE.AND P3, PT, R26, RZ, PT ;  /* 0x000000ff1a00720c */ /* 0x000fe20003f65270 */
[----:B------:R-:W-:Y:S01]  /*93d0*/  BSSY B1, `(.L_x_738) ;  /* 0x0000082000017945 */ /* 0x000fe20003800000 */
[----:B------:R-:W-:-:S11]  /*93e0*/  IMAD.IADD R49, R125, 0x1, R49 ;  /* 0x000000017d317824 */ /* 0x000fd600078e0231 */
[----:B------:R-:W-:Y:S05]  /*93f0*/  @!P3 BRA `(.L_x_739) ;  /* 0x0000000400fcb947 */ /* 0x000fea0003800000 */
[----:B------:R-:W-:Y:S01]  /*9400*/  SEL R36, R118, R148, !P0 ;  /* 0x0000009476247207 */ /* 0x000fe20004000000 */
[----:B------:R-:W-:Y:S01]  /*9410*/  BSSY B2, `(.L_x_740) ;  /* 0x000007a000027945 */ /* 0x000fe20003800000 */
[----:B------:R-:W-:Y:S02]  /*9420*/  SHF.R.U32.HI R39, RZ, 0x3, R222 ;  /* 0x00000003ff277819 */ /* 0x000fe400000116de */
[----:B------:R-:W-:Y:S02]  /*9430*/  SHF.R.S32.HI R37, RZ, 0x1f, R36 ;  /* 0x0000001fff257819 */ /* 0x000fe40000011424 */
[----:B------:R-:W-:Y:S02]  /*9440*/  IADD3 R38, P4, P5, R96, R124, R13 ;  /* 0x0000007c60267210 */ /* 0x000fe40007d9e00d */
[----:B------:R-:W-:-:S04]  /*9450*/  LEA.HI R37, R37, R36, RZ, 0x4 ;  /* 0x0000002425257211 */ /* 0x000fc800078f20ff */
[----:B------:R-:W-:-:S04]  /*9460*/  LEA.HI.SX32 R37, R37, R14, 0x1c ;  /* 0x0000000e25257211 */ /* 0x000fc800078fe2ff */
[----:B------:R-:W-:Y:S01]  /*9470*/  SHF.R.S32.HI R36, RZ, 0x1f, R37 ;  /* 0x0000001fff247819 */ /* 0x000fe20000011425 */
[----:B------:R-:W-:-:S03]  /*9480*/  IMAD.SHL.U32 R47, R37, 0x8, RZ ;  /* 0x00000008252f7824 */ /* 0x000fc600078e00ff */
[----:B------:R-:W-:Y:S02]  /*9490*/  LEA.HI R36, R36, R37, RZ, 0x3 ;  /* 0x0000002524247211 */ /* 0x000fe400078f18ff */
[----:B------:R-:W-:Y:S02]  /*94a0*/  ISETP.GE.AND P3, PT, R47, R145, PT ;  /* 0x000000912f00720c */ /* 0x000fe40003f66270 */
[----:B------:R-:W-:Y:S02]  /*94b0*/  SHF.R.S32.HI R40, RZ, 0x3, R36 ;  /* 0x00000003ff287819 */ /* 0x000fe40000011424 */
[----:B------:R-:W-:-:S03]  /*94c0*/  LOP3.LUT R36, R222, 0x38, R47, 0xf8, !PT ;  /* 0x00000038de247812 */ /* 0x000fc600078ef82f */
[----:B------:R-:W-:Y:S01]  /*94d0*/  IMAD R37, R40, 0x1400, R225 ;  /* 0x0000140028257824 */ /* 0x000fe200078e02e1 */
[----:B------:R-:W-:Y:S02]  /*94e0*/  LOP3.LUT R36, R36, R39, RZ, 0x3c, !PT ;  /* 0x0000002724247212 */ /* 0x000fe400078e3cff */
[----:B------:R-:W-:Y:S02]  /*94f0*/  IADD3.X R39, R92, R49, R7, P4, P5 ;  /* 0x000000315c277210 */ /* 0x000fe400027ea407 */
[C---:B------:R-:W-:Y:S01]  /*9500*/  LEA R44, P4, R38.reuse, R116, 0x1 ;  /* 0x00000074262c7211 */ /* 0x040fe200078808ff */
[----:B------:R-:W-:Y:S01]  /*9510*/  IMAD.IADD R36, R37, 0x1, R36 ;  /* 0x0000000125247824 */ /* 0x000fe200078e0224 */
[----:B------:R-:W-:Y:S01]  /*9520*/  @!P3 SHF.R.S32.HI R48, RZ, 0x1f, R47 ;  /* 0x0000001fff30b819 */ /* 0x000fe2000001142f */
[C---:B------:R-:W-:Y:S01]  /*9530*/  IMAD R37, R19.reuse, 0x5000, R133 ;  /* 0x0000500013257824 */ /* 0x040fe200078e0285 */
[----:B------:R-:W-:Y:S01]  /*9540*/  LEA.HI.X R45, R38, R117, R39, 0x1, P4 ;  /* 0x00000075262d7211 */ /* 0x000fe200020f0c27 */
[----:B------:R-:W-:Y:S01]  /*9550*/  IMAD R39, R19, 0x5000, R36 ;  /* 0x0000500013277824 */ /* 0x000fe200078e0224 */
[----:B------:R-:W-:Y:S01]  /*9560*/  @!P3 IADD3 R47, P4, P5, R96, R124, R47 ;  /* 0x0000007c602fb210 */ /* 0x000fe20007d9e02f */
[----:B------:R-:W-:-:S02]  /*9570*/  IMAD R37, R37, 0x2, R18 ;  /* 0x0000000225257824 */ /* 0x000fc400078e0212 */
[----:B------:R-:W-:Y:S01]  /*9580*/  IMAD R40, R39, 0x2, R18 ;  /* 0x0000000227287824 */ /* 0x000fe200078e0212 */
[----:B------:R-:W-:Y:S02]  /*9590*/  @!P3 IADD3.X R48, R92, R49, R48, P4, P5 ;  /* 0x000000315c30b210 */ /* 0x000fe400027ea430 */
[----:B------:R-:W-:Y:S01]  /*95a0*/  ISETP.GE.AND P5, PT, R16, R115, PT ;  /* 0x000000731000720c */ /* 0x000fe20003fa6270 */
[----:B------:R-:W0:Y:S01]  /*95b0*/  LDS.128 R36, [R37+0x24400] ;  /* 0x0244000025247984 */ /* 0x000e220000000c00 */
[----:B------:R-:W-:-:S03]  /*95c0*/  @!P3 LEA R46, P4, R47, R116, 0x1 ;  /* 0x000000742f2eb211 */ /* 0x000fc600078808ff */
[----:B------:R-:W2:Y:S01]  /*95d0*/  LDS.128 R40, [R40+0x24400] ;  /* 0x0244000028287984 */ /* 0x000ea20000000c00 */
[----:B------:R-:W-:-:S07]  /*95e0*/  @!P3 LEA.HI.X R47, R47, R117, R48, 0x1, P4 ;  /* 0x000000752f2fb211 */ /* 0x000fce00020f0c30 */
[----:B------:R-:W-:Y:S05]  /*95f0*/  @P5 BRA `(.L_x_741) ;  /* 0x00000004006c5947 */ /* 0x000fea0003800000 */
[----:B------:R-:W-:Y:S01]  /*9600*/  SHF.R.U64 R61, R74, 0x10, R75 ;  /* 0x000000104a3d7819 */ /* 0x000fe2000000124b */
[----:B--2---:R-:W-:Y:S01]  /*9610*/  IMAD.U32 R59, R43, 0x10000, RZ ;  /* 0x000100002b3b7824 */ /* 0x004fe200078e00ff */
[----:B------:R-:W-:Y:S01]  /*9620*/  SHF.R.U64 R60, R80, 0x10, R81 ;  /* 0x00000010503c7819 */ /* 0x000fe20000001251 */
[----:B------:R-:W-:Y:S01]  /*9630*/  IMAD.U32 R53, R41, 0x10000, RZ ;  /* 0x0001000029357824 */ /* 0x000fe200078e00ff */
[----:B------:R-:W-:Y:S01]  /*9640*/  SHF.R.U64 R62, R72, 0x10, R73 ;  /* 0x00000010483e7819 */ /* 0x000fe20000001249 */
[----:B0-----:R-:W-:Y:S01]  /*9650*/  IMAD.U32 R56, R37, 0x10000, RZ ;  /* 0x0001000025387824 */ /* 0x001fe200078e00ff */
[----:B------:R-:W-:Y:S01]  /*9660*/  SHF.R.U32.HI R80, RZ, 0x10, R81 ;  /* 0x00000010ff507819 */ /* 0x000fe20000011651 */
[----:B------:R-:W-:Y:S01]  /*9670*/  IMAD.U32 R55, R39, 0x10000, RZ ;  /* 0x0001000027377824 */ /* 0x000fe200078e00ff */
[----:B------:R-:W-:Y:S02]  /*9680*/  SHF.R.U32.HI R72, RZ, 0x10, R73 ;  /* 0x00000010ff487819 */ /* 0x000fe40000011649 */
[----:B------:R-:W-:-:S02]  /*9690*/  LOP3.LUT R52, R43, 0xffff0000, RZ, 0xc0, !PT ;  /* 0xffff00002b347812 */ /* 0x000fc400078ec0ff */
[----:B------:R-:W-:Y:S02]  /*96a0*/  PRMT R43, R154, 0x5410, R61 ;  /* 0x000054109a2b7816 */ /* 0x000fe4000000003d */
[----:B------:R-:W-:Y:S02]  /*96b0*/  PRMT R57, R155, 0x5410, R62 ;  /* 0x000054109b397816 */ /* 0x000fe4000000003e */
[----:B------:R-:W-:Y:S02]  /*96c0*/  PRMT R61, R165, 0x5432, R80 ;  /* 0x00005432a53d7816 */ /* 0x000fe40000000050 */
[----:B------:R-:W-:Y:S02]  /*96d0*/  PRMT R155, R155, 0x5432, R72 ;  /* 0x000054329b9b7816 */ /* 0x000fe40000000048 */
[--C-:B------:R-:W-:Y:S01]  /*96e0*/  SHF.R.U64 R51, R82, 0x10, R83.reuse ;  /* 0x0000001052337819 */ /* 0x100fe20000001253 */
[----:B------:R-:W-:Y:S01]  /*96f0*/  IMAD.U32 R62, R61, 0x10000, RZ ;  /* 0x000100003d3e7824 */ /* 0x000fe200078e00ff */
[----:B------:R-:W-:-:S02]  /*9700*/  SHF.R.U32.HI R83, RZ, 0x10, R83 ;  /* 0x00000010ff537819 */ /* 0x000fc40000011653 */
[----:B------:R-:W-:Y:S01]  /*9710*/  SHF.R.U32.HI R75, RZ, 0x10, R75 ;  /* 0x00000010ff4b7819 */ /* 0x000fe2000001164b */
[----:B------:R-:W-:Y:S01]  /*9720*/  FMUL.FTZ R63, R53, R62 ;  /* 0x0000003e353f7220 */ /* 0x000fe20000410000 */
[----:B------:R-:W-:Y:S01]  /*9730*/  PRMT R165, R165, 0x5410, R60 ;  /* 0x00005410a5a57816 */ /* 0x000fe2000000003c */
[----:B------:R-:W-:Y:S01]  /*9740*/  IMAD.U32 R60, R155, 0x10000, RZ ;  /* 0x000100009b3c7824 */ /* 0x000fe200078e00ff */
[C---:B------:R-:W-:Y:S02]  /*9750*/  PRMT R51, R156.reuse, 0x5410, R51 ;  /* 0x000054109c337816 */ /* 0x040fe40000000033 */
[----:B------:R-:W-:Y:S01]  /*9760*/  PRMT R156, R156, 0x5432, R83 ;  /* 0x000054329c9c7816 */ /* 0x000fe20000000053 */
[-C--:B------:R-:W-:Y:S01]  /*9770*/  FMUL.FTZ R65, R53, R60.reuse ;  /* 0x0000003c35417220 */ /* 0x080fe20000410000 */
[----:B------:R-:W-:Y:S01]  /*9780*/  PRMT R154, R154, 0x5432, R75 ;  /* 0x000054329a9a7816 */ /* 0x000fe2000000004b */
[----:B------:R-:W-:Y:S01]  /*9790*/  FFMA.FTZ R53, R56, R60, -R63 ;  /* 0x0000003c38357223 */ /* 0x000fe2000001083f */
[----:B------:R-:W-:Y:S01]  /*97a0*/  LOP3.LUT R58, R41, 0xffff0000, RZ, 0xc0, !PT ;  /* 0xffff0000293a7812 */ /* 0x000fe200078ec0ff */
[----:B------:R-:W-:Y:S01]  /*97b0*/  IMAD.U32 R64, R156, 0x10000, RZ ;  /* 0x000100009c407824 */ /* 0x000fe200078e00ff */
[----:B------:R-:W-:Y:S01]  /*97c0*/  LOP3.LUT R61, R61, 0xffff0000, RZ, 0xc0, !PT ;  /* 0xffff00003d3d7812 */ /* 0x000fe200078ec0ff */
[----:B------:R-:W-:Y:S01]  /*97d0*/  FFMA.FTZ R56, R56, R62, R65 ;  /* 0x0000003e38387223 */ /* 0x000fe20000010041 */
[----:B------:R-:W-:Y:S01]  /*97e0*/  LOP3.LUT R155, R155, 0xffff0000, RZ, 0xc0, !PT ;  /* 0xffff00009b9b7812 */ /* 0x000fe200078ec0ff */
[----:B------:R-:W-:Y:S01]  /*97f0*/  IMAD.U32 R60, R154, 0x10000, RZ ;  /* 0x000100009a3c7824 */ /* 0x000fe200078e00ff */
[----:B------:R-:W-:Y:S01]  /*9800*/  LOP3.LUT R54, R37, 0xffff0000, RZ, 0xc0, !PT ;  /* 0xffff000025367812 */ /* 0x000fe200078ec0ff */
[C---:B------:R-:W-:Y:S01]  /*9810*/  FMUL.FTZ R63, R58.reuse, R61 ;  /* 0x0000003d3a3f7220 */ /* 0x040fe20000410000 */
[C---:B------:R-:W-:Y:S01]  /*9820*/  FMUL.FTZ R62, R59.reuse, R64 ;  /* 0x000000403b3e7220 */ /* 0x040fe20000410000 */
[-C--:B------:R-:W-:Y:S01]  /*9830*/  FMUL.FTZ R65, R58, R155.reuse ;  /* 0x0000009b3a417220 */ /* 0x080fe20000410000 */
[-C--:B------:R-:W-:Y:S01]  /*9840*/  FMUL.FTZ R67, R59, R60.reuse ;  /* 0x0000003c3b437220 */ /* 0x080fe20000410000 */
[----:B------:R-:W-:Y:S01]  /*9850*/  FFMA.FTZ R58, R54, R155, -R63 ;  /* 0x0000009b363a7223 */ /* 0x000fe2000001083f */
[----:B------:R-:W-:Y:S01]  /*9860*/  LOP3.LUT R63, R156, 0xffff0000, RZ, 0xc0, !PT ;  /* 0xffff00009c3f7812 */ /* 0x000fe200078ec0ff */
[----:B------:R-:W-:Y:S01]  /*9870*/  FFMA.FTZ R59, R54, R61, R65 ;  /* 0x0000003d363b7223 */ /* 0x000fe20000010041 */
[----:B------:R-:W-:Y:S01]  /*9880*/  LOP3.LUT R61, R154, 0xffff0000, RZ, 0xc0, !PT ;  /* 0xffff00009a3d7812 */ /* 0x000fe200078ec0ff */
[----:B------:R-:W-:Y:S01]  /*9890*/  FFMA.FTZ R54, R55, R60, -R62 ;  /* 0x0000003c37367223 */ /* 0x000fe2000001083e */
[----:B------:R-:W-:-:S02]  /*98a0*/  IMAD.U32 R41, R40, 0x10000, RZ ;  /* 0x0001000028297824 */ /* 0x000fc400078e00ff */
[----:B------:R-:W-:Y:S01]  /*98b0*/  FFMA.FTZ R55, R55, R64, R67 ;  /* 0x0000004037377223 */ /* 0x000fe20000010043 */
[----:B------:R-:W-:Y:S02]  /*98c0*/  IMAD.U32 R62, R165, 0x10000, RZ ;  /* 0x00010000a53e7824 */ /* 0x000fe400078e00ff */
[C---:B------:R-:W-:Y:S01]  /*98d0*/  FMUL.FTZ R65, R52.reuse, R63 ;  /* 0x0000003f34417220 */ /* 0x040fe20000410000 */
[----:B------:R-:W-:Y:S02]  /*98e0*/  IMAD.U32 R60, R57, 0x10000, RZ ;  /* 0x00010000393c7824 */ /* 0x000fe400078e00ff */
[-C--:B------:R-:W-:Y:S01]  /*98f0*/  FMUL.FTZ R67, R52, R61.reuse ;  /* 0x0000003d34437220 */ /* 0x080fe20000410000 */
[----:B------:R-:W-:Y:S01]  /*9900*/  LOP3.LUT R50, R39, 0xffff0000, RZ, 0xc0, !PT ;  /* 0xffff000027327812 */ /* 0x000fe200078ec0ff */
[C---:B------:R-:W-:Y:S01]  /*9910*/  FMUL.FTZ R52, R41.reuse, R62 ;  /* 0x0000003e29347220 */ /* 0x040fe20000410000 */
[----:B------:R-:W-:Y:S02]  /*9920*/  IMAD.U32 R37, R36, 0x10000, RZ ;  /* 0x0001000024257824 */ /* 0x000fe400078e00ff */
[----:B------:R-:W-:Y:S01]  /*9930*/  FMUL.FTZ R41, R41, R60 ;  /* 0x0000003c29297220 */ /* 0x000fe20000410000 */
[----:B------:R-:W-:Y:S01]  /*9940*/  LOP3.LUT R48, R40, 0xffff0000, RZ, 0xc0, !PT ;  /* 0xffff000028307812 */ /* 0x000fe200078ec0ff */
[----:B------:R-:W-:Y:S01]  /*9950*/  IMAD.U32 R39, R38, 0x10000, RZ ;  /* 0x0001000026277824 */ /* 0x000fe200078e00ff */
[----:B------:R-:W-:Y:S01]  /*9960*/  LOP3.LUT R165, R165, 0xffff0000, RZ, 0xc0, !PT ;  /* 0xffff0000a5a57812 */ /* 0x000fe200078ec0ff */
[----:B------:R-:W-:Y:S01]  /*9970*/  FFMA.FTZ R65, R50, R61, -R65 ;  /* 0x0000003d32417223 */ /* 0x000fe20000010841 */
[----:B------:R-:W-:Y:S01]  /*9980*/  LOP3.LUT R57, R57, 0xffff0000, RZ, 0xc0, !PT ;  /* 0xffff000039397812 */ /* 0x000fe200078ec0ff */
[C---:B------:R-:W-:Y:S01]  /*9990*/  FFMA.FTZ R62, R37.reuse, R62, R41 ;  /* 0x0000003e253e7223 */ /* 0x040fe20000010029 */
[----:B------:R-:W-:Y:S01]  /*99a0*/  LOP3.LUT R40, R38, 0xffff0000, RZ, 0xc0, !PT ;  /* 0xffff000026287812 */ /* 0x000fe200078ec0ff */
[----:B------:R-:W-:Y:S01]  /*99b0*/  IMAD.U32 R38, R42, 0x10000, RZ ;  /* 0x000100002a267824 */ /* 0x000fe200078e00ff */
[----:B------:R-:W-:Y:S01]  /*99c0*/  LOP3.LUT R36, R36, 0xffff0000, RZ, 0xc0, !PT ;  /* 0xffff000024247812 */ /* 0x000fe200078ec0ff */
[----:B------:R-:W-:Y:S01]  /*99d0*/  FFMA.FTZ R50, R50, R63, R67 ;  /* 0x0000003f32327223 */ /* 0x000fe20000010043 */
[----:B------:R-:W-:Y:S01]  /*99e0*/  FFMA.FTZ R52, R37, R60, -R52 ;  /* 0x0000003c25347223 */ /* 0x000fe20000010834 */
[----:B------:R-:W-:Y:S01]  /*99f0*/  IMAD.U32 R41, R51, 0x10000, RZ ;  /* 0x0001000033297824 */ /* 0x000fe200078e00ff */
[----:B------:R-:W-:Y:S01]  /*9a00*/  LOP3.LUT R42, R42, 0xffff0000, RZ, 0xc0, !PT ;  /* 0xffff00002a2a7812 */ /* 0x000fe200078ec0ff */
[C---:B------:R-:W-:Y:S01]  /*9a10*/  FMUL.FTZ R61, R48.reuse, R165 ;  /* 0x000000a5303d7220 */ /* 0x040fe20000410000 */
[-C--:B------:R-:W-:Y:S01]  /*9a20*/  FMUL.FTZ R63, R48, R57.reuse ;  /* 0x00000039303f7220 */ /* 0x080fe20000410000 */
[----:B------:R-:W-:Y:S01]  /*9a30*/  IMAD.U32 R37, R43, 0x10000, RZ ;  /* 0x000100002b257824 */ /* 0x000fe200078e00ff */
[----:B------:R-:W-:Y:S01]  /*9a40*/  LOP3.LUT R51, R51, 0xffff0000, RZ, 0xc0, !PT ;  /* 0xffff000033337812 */ /* 0x000fe200078ec0ff */
[C---:B------:R-:W-:Y:S01]  /*9a50*/  FFMA.FTZ R61, R36.reuse, R57, -R61 ;  /* 0x00000039243d7223 */ /* 0x040fe2000001083d */
[----:B------:R-:W-:Y:S01]  /*9a60*/  LOP3.LUT R43, R43, 0xffff0000, RZ, 0xc0, !PT ;  /* 0xffff00002b2b7812 */ /* 0x000fe200078ec0ff */
[----:B------:R-:W-:Y:S01]  /*9a70*/  FFMA.FTZ R63, R36, R165, R63 ;  /* 0x000000a5243f7223 */ /* 0x000fe2000001003f */
        /* <DEDUP_REMOVED lines=16> */
[----:B------:R-:W-:Y:S02]  /*9b80*/  F2FP.BF16.F32.PACK_AB R41, R59, R56 ;  /* 0x000000383b29723e */ /* 0x000fe400000010ff */
[----:B------:R-:W-:-:S02]  /*9b90*/  F2FP.BF16.F32.PACK_AB R43, R50, R55 ;  /* 0x00000037322b723e */ /* 0x000fc400000010ff */
[----:B------:R-:W-:-:S07]  /*9ba0*/  F2FP.BF16.F32.PACK_AB R40, R63, R62 ;  /* 0x0000003e3f28723e */ /* 0x000fce00000010ff */
.L_x_741:
[----:B------:R-:W-:Y:S05]  /*9bb0*/  BSYNC B2 ;  /* 0x0000000000027941 */ /* 0x000fea0003800000 */
.L_x_740:
[----:B------:R-:W-:Y:S02]  /*9bc0*/  ULDC.64 UR4, c[0x0][0x208] ;  /* 0x0000820000047ab9 */ /* 0x000fe40000000a00 */
[----:B0-----:R0:W-:Y:S04]  /*9bd0*/  STG.E.128 desc[UR4][R44.64], R36 ;  /* 0x000000242c007986 */ /* 0x0011e8000c101d04 */
[----:B--2---:R0:W-:Y:S02]  /*9be0*/  @!P3 STG.E.128 desc[UR4][R46.64], R40 ;  /* 0x000000282e00b986 */ /* 0x0041e4000c101d04 */
.L_x_739:
[----:B------:R-:W-:Y:S05]  /*9bf0*/  BSYNC B1 ;  /* 0x0000000000017941 */ /* 0x000fea0003800000 */
.L_x_738:
[----:B------:R-:W-:-:S13]  /*9c00*/  ISETP.NE.AND P3, PT, R10, RZ, PT ;  /* 0x000000ff0a00720c */ /* 0x000fda0003f65270 */
[----:B------:R-:W-:Y:S05]  /*9c10*/  @!P3 BRA `(.L_x_698) ;  /* 0x0000000c0004b947 */ /* 0x000fea0003800000 */
[----:B------:R-:W-:Y:S01]  /*9c20*/  SEL R148, R118, R148, !P1 ;  /* 0x0000009476947207 */ /* 0x000fe20004800000 */
[----:B------:R-:W-:Y:S01]  /*9c30*/  BSSY B1, `(.L_x_742) ;  /* 0x0000073000017945 */ /* 0x000fe20003800000 */
[----:B0-----:R-:W-:Y:S02]  /*9c40*/  SHF.R.U32.HI R39, RZ, 0x3, R222 ;  /* 0x00000003ff277819 */ /* 0x001fe400000116de */
[----:B------:R-:W-:Y:S02]  /*9c50*/  SHF.R.S32.HI R37, RZ, 0x1f, R148 ;  /* 0x0000001fff257819 */ /* 0x000fe40000011494 */
[----:B------:R-:W-:Y:S02]  /*9c60*/  IADD3 R45, P3, P4, R96, R124, R11 ;  /* 0x0000007c602d7210 */ /* 0x000fe40007c7e00b */
[----:B------:R-:W-:Y:S02]  /*9c70*/  LEA.HI R37, R37, R148, RZ, 0x4 ;  /* 0x0000009425257211 */ /* 0x000fe400078f20ff */
[----:B------:R-:W-:-:S02]  /*9c80*/  IADD3.X R46, R92, R49, R6, P3, P4 ;  /* 0x000000315c2e7210 */ /* 0x000fc40001fe8406 */
[----:B------:R-:W-:Y:S02]  /*9c90*/  LEA.HI.SX32 R37, R37, R12, 0x1c ;  /* 0x0000000c25257211 */ /* 0x000fe400078fe2ff */
[----:B------:R-:W-:Y:S02]  /*9ca0*/  ISETP.GE.AND P4, PT, R213, R115, PT ;  /* 0x00000073d500720c */ /* 0x000fe40003f86270 */
[----:B------:R-:W-:Y:S01]  /*9cb0*/  SHF.R.S32.HI R36, RZ, 0x1f, R37 ;  /* 0x0000001fff247819 */ /* 0x000fe20000011425 */
[----:B------:R-:W-:Y:S01]  /*9cc0*/  IMAD.SHL.U32 R47, R37, 0x8, RZ ;  /* 0x00000008252f7824 */ /* 0x000fe200078e00ff */
[C---:B------:R-:W-:Y:S02]  /*9cd0*/  LEA R44, P3, R45.reuse, R116, 0x1 ;  /* 0x000000742d2c7211 */ /* 0x040fe400078608ff */
[----:B------:R-:W-:Y:S02]  /*9ce0*/  LEA.HI R36, R36, R37, RZ, 0x3 ;  /* 0x0000002524247211 */ /* 0x000fe400078f18ff */
[----:B------:R-:W-:-:S02]  /*9cf0*/  LEA.HI.X R45, R45, R117, R46, 0x1, P3 ;  /* 0x000000752d2d7211 */ /* 0x000fc400018f0c2e */
[----:B------:R-:W-:Y:S02]  /*9d00*/  SHF.R.S32.HI R38, RZ, 0x3, R36 ;  /* 0x00000003ff267819 */ /* 0x000fe40000011424 */
[----:B------:R-:W-:-:S03]  /*9d10*/  LOP3.LUT R36, R222, 0x38, R47, 0xf8, !PT ;  /* 0x00000038de247812 */ /* 0x000fc600078ef82f */
[----:B------:R-:W-:Y:S01]  /*9d20*/  IMAD R37, R38, 0x1400, R225 ;  /* 0x0000140026257824 */ /* 0x000fe200078e02e1 */
[----:B------:R-:W-:-:S05]  /*9d30*/  LOP3.LUT R36, R36, R39, RZ, 0x3c, !PT ;  /* 0x0000002724247212 */ /* 0x000fca00078e3cff */
        /* <DEDUP_REMOVED lines=16> */
[----:B------:R-:W-:Y:S01]  /*9e40*/  PRMT R57, R150, 0x5432, R57 ;  /* 0x0000543296397816 */ /* 0x000fe20000000039 */
[----:B------:R-:W-:Y:S01]  /*9e50*/  IMAD.U32 R48, R40, 0x10000, RZ ;  /* 0x0001000028307824 */ /* 0x000fe200078e00ff */
[----:B------:R-:W-:Y:S01]  /*9e60*/  SHF.R.U64 R60, R70, 0x10, R71 ;  /* 0x00000010463c7819 */ /* 0x000fe20000001247 */
[----:B------:R-:W-:Y:S01]  /*9e70*/  IMAD.U32 R46, R36, 0x10000, RZ ;  /* 0x00010000242e7824 */ /* 0x000fe200078e00ff */
[----:B------:R-:W-:-:S02]  /*9e80*/  PRMT R150, R150, 0x5410, R69 ;  /* 0x0000541096967816 */ /* 0x000fc40000000045 */
[----:B------:R-:W-:Y:S02]  /*9e90*/  PRMT R59, R153, 0x5432, R76 ;  /* 0x00005432993b7816 */ /* 0x000fe4000000004c */
[----:B------:R-:W-:Y:S02]  /*9ea0*/  LOP3.LUT R55, R41, 0xffff0000, RZ, 0xc0, !PT ;  /* 0xffff000029377812 */ /* 0x000fe400078ec0ff */
[----:B------:R-:W-:Y:S01]  /*9eb0*/  PRMT R41, R151, 0x5432, R60 ;  /* 0x0000543297297816 */ /* 0x000fe2000000003c */
[----:B------:R-:W-:Y:S01]  /*9ec0*/  IMAD.U32 R60, R59, 0x10000, RZ ;  /* 0x000100003b3c7824 */ /* 0x000fe200078e00ff */
[----:B------:R-:W-:Y:S01]  /*9ed0*/  PRMT R153, R153, 0x5410, R58 ;  /* 0x0000541099997816 */ /* 0x000fe2000000003a */
[----:B------:R-:W-:Y:S01]  /*9ee0*/  IMAD.U32 R58, R150, 0x10000, RZ ;  /* 0x00010000963a7824 */ /* 0x000fe200078e00ff */
[----:B------:R-:W-:Y:S01]  /*9ef0*/  SHF.R.U64 R61, R78, 0x10, R79 ;  /* 0x000000104e3d7819 */ /* 0x000fe2000000124f */
[C---:B------:R-:W-:Y:S01]  /*9f00*/  FMUL.FTZ R62, R54.reuse, R60 ;  /* 0x0000003c363e7220 */ /* 0x040fe20000410000 */
[----:B------:R-:W-:Y:S01]  /*9f10*/  SHF.R.U32.HI R70, RZ, 0x10, R71 ;  /* 0x00000010ff467819 */ /* 0x000fe20000011647 */
[-C--:B------:R-:W-:Y:S01]  /*9f20*/  FMUL.FTZ R64, R54, R58.reuse ;  /* 0x0000003a36407220 */ /* 0x080fe20000410000 */
[----:B------:R-:W-:Y:S01]  /*9f30*/  SHF.R.U32.HI R79, RZ, 0x10, R79 ;  /* 0x00000010ff4f7819 */ /* 0x000fe2000001164f */
[C---:B------:R-:W-:Y:S01]  /*9f40*/  FFMA.FTZ R62, R51.reuse, R58, -R62 ;  /* 0x0000003a333e7223 */ /* 0x040fe2000001083e */
[----:B------:R-:W-:Y:S01]  /*9f50*/  PRMT R61, R152, 0x5410, R61 ;  /* 0x00005410983d7816 */ /* 0x000fe2000000003d */
[----:B------:R-:W-:Y:S01]  /*9f60*/  FFMA.FTZ R64, R51, R60, R64 ;  /* 0x0000003c33407223 */ /* 0x000fe20000010040 */
[----:B------:R-:W-:-:S02]  /*9f70*/  PRMT R151, R151, 0x5410, R70 ;  /* 0x0000541097977816 */ /* 0x000fc40000000046 */
[----:B------:R-:W-:Y:S02]  /*9f80*/  PRMT R152, R152, 0x5432, R79 ;  /* 0x0000543298987816 */ /* 0x000fe4000000004f */
[----:B------:R-:W-:Y:S02]  /*9f90*/  SHF.L.U32 R51, R151, 0x10, RZ ;  /* 0x0000001097337819 */ /* 0x000fe400000006ff */
[----:B------:R-:W-:Y:S01]  /*9fa0*/  LOP3.LUT R59, R59, 0xffff0000, RZ, 0xc0, !PT ;  /* 0xffff00003b3b7812 */ /* 0x000fe200078ec0ff */
[----:B------:R-:W-:Y:S01]  /*9fb0*/  IMAD.U32 R54, R152, 0x10000, RZ ;  /* 0x0001000098367824 */ /* 0x000fe200078e00ff */
[----:B------:R-:W-:Y:S01]  /*9fc0*/  LOP3.LUT R150, R150, 0xffff0000, RZ, 0xc0, !PT ;  /* 0xffff000096967812 */ /* 0x000fe200078ec0ff */
[C---:B------:R-:W-:Y:S01]  /*9fd0*/  FMUL.FTZ R65, R56.reuse, R51 ;  /* 0x0000003338417220 */ /* 0x040fe20000410000 */
[----:B------:R-:W-:Y:S01]  /*9fe0*/  LOP3.LUT R52, R37, 0xffff0000, RZ, 0xc0, !PT ;  /* 0xffff000025347812 */ /* 0x000fe200078ec0ff */
[----:B------:R-:W-:Y:S01]  /*9ff0*/  FMUL.FTZ R58, R56, R54 ;  /* 0x00000036383a7220 */ /* 0x000fe20000410000 */
[----:B------:R-:W-:Y:S01]  /*a000*/  FMUL.FTZ R63, R55, R59 ;  /* 0x0000003b373f7220 */ /* 0x000fe20000410000 */
[----:B------:R-:W-:Y:S01]  /*a010*/  LOP3.LUT R43, R43, 0xffff0000, RZ, 0xc0, !PT ;  /* 0xffff00002b2b7812 */ /* 0x000fe200078ec0ff */
[----:B------:R-:W-:Y:S01]  /*a020*/  FMUL.FTZ R55, R55, R150 ;  /* 0x0000009637377220 */ /* 0x000fe20000410000 */
[----:B------:R-:W-:Y:S01]  /*a030*/  LOP3.LUT R152, R152, 0xffff0000, RZ, 0xc0, !PT ;  /* 0xffff000098987812 */ /* 0x000fe200078ec0ff */
[----:B------:R-:W-:Y:S01]  /*a040*/  FFMA.FTZ R58, R53, R51, -R58 ;  /* 0x00000033353a7223 */ /* 0x000fe2000001083a */
[----:B------:R-:W-:Y:S01]  /*a050*/  LOP3.LUT R151, R151, 0xffff0000, RZ, 0xc0, !PT ;  /* 0xffff000097977812 */ /* 0x000fe200078ec0ff */
[----:B------:R-:W-:Y:S01]  /*a060*/  FFMA.FTZ R65, R53, R54, R65 ;  /* 0x0000003635417223 */ /* 0x000fe20000010041 */
[----:B------:R-:W-:-:S02]  /*a070*/  IMAD.U32 R53, R153, 0x10000, RZ ;  /* 0x0001000099357824 */ /* 0x000fc400078e00ff */
[----:B------:R-:W-:Y:S01]  /*a080*/  FFMA.FTZ R55, R52, R59, R55 ;  /* 0x0000003b34377223 */ /* 0x000fe20000010037 */
[----:B------:R-:W-:Y:S01]  /*a090*/  IMAD.U32 R51, R57, 0x10000, RZ ;  /* 0x0001000039337824 */ /* 0x000fe200078e00ff */
[----:B------:R-:W-:Y:S01]  /*a0a0*/  LOP3.LUT R50, R39, 0xffff0000, RZ, 0xc0, !PT ;  /* 0xffff000027327812 */ /* 0x000fe200078ec0ff */
[CC--:B------:R-:W-:Y:S01]  /*a0b0*/  FMUL.FTZ R59, R43.reuse, R152.reuse ;  /* 0x000000982b3b7220 */ /* 0x0c0fe20000410000 */
[----:B------:R-:W-:Y:S01]  /*a0c0*/  FMUL.FTZ R67, R43, R151 ;  /* 0x000000972b437220 */ /* 0x000fe20000410000 */
[----:B------:R-:W-:Y:S01]  /*a0d0*/  LOP3.LUT R40, R40, 0xffff0000, RZ, 0xc0, !PT ;  /* 0xffff000028287812 */ /* 0x000fe200078ec0ff */
[C---:B------:R-:W-:Y:S01]  /*a0e0*/  FMUL.FTZ R43, R48.reuse, R53 ;  /* 0x00000035302b7220 */ /* 0x040fe20000410000 */
[----:B------:R-:W-:Y:S01]  /*a0f0*/  LOP3.LUT R153, R153, 0xffff0000, RZ, 0xc0, !PT ;  /* 0xffff000099997812 */ /* 0x000fe200078ec0ff */
[----:B------:R-:W-:Y:S01]  /*a100*/  FMUL.FTZ R48, R48, R51 ;  /* 0x0000003330307220 */ /* 0x000fe20000410000 */
[----:B------:R-:W-:Y:S01]  /*a110*/  LOP3.LUT R57, R57, 0xffff0000, RZ, 0xc0, !PT ;  /* 0xffff000039397812 */ /* 0x000fe200078ec0ff */
[----:B------:R-:W-:Y:S01]  /*a120*/  FFMA.FTZ R59, R50, R151, -R59 ;  /* 0x00000097323b7223 */ /* 0x000fe2000001083b */
[----:B------:R-:W-:Y:S01]  /*a130*/  LOP3.LUT R37, R36, 0xffff0000, RZ, 0xc0, !PT ;  /* 0xffff000024257812 */ /* 0x000fe200078ec0ff */
[----:B------:R-:W-:Y:S01]  /*a140*/  FFMA.FTZ R152, R50, R152, R67 ;  /* 0x0000009832987223 */ /* 0x000fe20000010043 */
[----:B------:R-:W-:Y:S01]  /*a150*/  FMUL.FTZ R50, R40, R153 ;  /* 0x0000009928327220 */ /* 0x000fe20000410000 */
[C---:B------:R-:W-:Y:S01]  /*a160*/  FFMA.FTZ R51, R46.reuse, R51, -R43 ;  /* 0x000000332e337223 */ /* 0x040fe2000001082b */
[----:B------:R-:W-:Y:S01]  /*a170*/  FFMA.FTZ R48, R46, R53, R48 ;  /* 0x000000352e307223 */ /* 0x000fe20000010030 */
[----:B------:R-:W-:-:S02]  /*a180*/  IMAD.U32 R39, R42, 0x10000, RZ ;  /* 0x000100002a277824 */ /* 0x000fc400078e00ff */
[-C--:B------:R-:W-:Y:S01]  /*a190*/  FMUL.FTZ R46, R40, R57.reuse ;  /* 0x00000039282e7220 */ /* 0x080fe20000410000 */
[----:B------:R-:W-:Y:S01]  /*a1a0*/  IMAD.U32 R43, R61, 0x10000, RZ ;  /* 0x000100003d2b7824 */ /* 0x000fe200078e00ff */
[----:B------:R-:W-:Y:S01]  /*a1b0*/  LOP3.LUT R42, R42, 0xffff0000, RZ, 0xc0, !PT ;  /* 0xffff00002a2a7812 */ /* 0x000fe200078ec0ff */
[----:B------:R-:W-:Y:S01]  /*a1c0*/  IMAD.U32 R40, R41, 0x10000, RZ ;  /* 0x0001000029287824 */ /* 0x000fe200078e00ff */
[----:B------:R-:W-:Y:S01]  /*a1d0*/  LOP3.LUT R61, R61, 0xffff0000, RZ, 0xc0, !PT ;  /* 0xffff00003d3d7812 */ /* 0x000fe200078ec0ff */
[----:B------:R-:W-:Y:S01]  /*a1e0*/  FFMA.FTZ R50, R37, R57, -R50 ;  /* 0x0000003925327223 */ /* 0x000fe20000010832 */
[----:B------:R-:W-:Y:S01]  /*a1f0*/  LOP3.LUT R41, R41, 0xffff0000, RZ, 0xc0, !PT ;  /* 0xffff000029297812 */ /* 0x000fe200078ec0ff */
[C---:B------:R-:W-:Y:S02]  /*a200*/  IMAD.U32 R36, R38.reuse, 0x10000, RZ ;  /* 0x0001000026247824 */ /* 0x040fe400078e00ff */
[----:B------:R-:W-:Y:S01]  /*a210*/  FFMA.FTZ R37, R37, R153, R46 ;  /* 0x0000009925257223 */ /* 0x000fe2000001002e */
[----:B------:R-:W-:Y:S01]  /*a220*/  LOP3.LUT R38, R38, 0xffff0000, RZ, 0xc0, !PT ;  /* 0xffff000026267812 */ /* 0x000fe200078ec0ff */
[C---:B------:R-:W-:Y:S01]  /*a230*/  FMUL.FTZ R53, R39.reuse, R43 ;  /* 0x0000002b27357220 */ /* 0x040fe20000410000 */
[----:B------:R-:W-:Y:S01]  /*a240*/  FMUL.FTZ R46, R39, R40 ;  /* 0x00000028272e7220 */ /* 0x000fe20000410000 */
[----:B------:R-:W-:Y:S01]  /*a250*/  FFMA.FTZ R63, R52, R150, -R63 ;  /* 0x00000096343f7223 */ /* 0x000fe2000001083f */
        /* <DEDUP_REMOVED lines=13> */
[----:B------:R-:W-:Y:S02]  /*a330*/  F2FP.BF16.F32.PACK_AB R41, R55, R64 ;  /* 0x000000403729723e */ /* 0x000fe400000010ff */
[----:B------:R-:W-:-:S02]  /*a340*/  F2FP.BF16.F32.PACK_AB R43, R152, R65 ;  /* 0x00000041982b723e */ /* 0x000fc400000010ff */
[----:B------:R-:W-:-:S07]  /*a350*/  F2FP.BF16.F32.PACK_AB R42, R61, R46 ;  /* 0x0000002e3d2a723e */ /* 0x000fce00000010ff */
.L_x_743:
[----:B------:R-:W-:Y:S05]  /*a360*/  BSYNC B1 ;  /* 0x0000000000017941 */ /* 0x000fea0003800000 */
.L_x_742:
[----:B------:R-:W-:Y:S01]  /*a370*/  ISETP.GE.AND P3, PT, R47, R145, PT ;  /* 0x000000912f00720c */ /* 0x000fe20003f66270 */
[----:B------:R-:W-:Y:S02]  /*a380*/  ULDC.64 UR4, c[0x0][0x208] ;  /* 0x0000820000047ab9 */ /* 0x000fe40000000a00 */
[----:B0-----:R0:W-:Y:S10]  /*a390*/  STG.E.128 desc[UR4][R44.64], R36 ;  /* 0x000000242c007986 */ /* 0x0011f4000c101d04 */
[----:B------:R-:W-:Y:S05]  /*a3a0*/  @P3 BRA `(.L_x_698) ;  /* 0x0000000400203947 */ /* 0x000fea0003800000 */
[--C-:B------:R-:W-:Y:S01]  /*a3b0*/  IADD3 R124, P3, P4, R96, R124, R47.reuse ;  /* 0x0000007c607c7210 */ /* 0x100fe20007c7e02f */
[----:B------:R-:W-:Y:S01]  /*a3c0*/  ULDC.64 UR4, c[0x0][0x208] ;  /* 0x0000820000047ab9 */ /* 0x000fe20000000a00 */
[----:B------:R-:W-:-:S04]  /*a3d0*/  SHF.R.S32.HI R47, RZ, 0x1f, R47 ;  /* 0x0000001fff2f7819 */ /* 0x000fc8000001142f */
[----:B------:R-:W-:Y:S02]  /*a3e0*/  IADD3.X R49, R92, R49, R47, P3, P4 ;  /* 0x000000315c317210 */ /* 0x000fe40001fe842f */
[----:B------:R-:W-:-:S04]  /*a3f0*/  LEA R116, P3, R124, R116, 0x1 ;  /* 0x000000747c747211 */ /* 0x000fc800078608ff */
[----:B------:R-:W-:-:S05]  /*a400*/  LEA.HI.X R117, R124, R117, R49, 0x1, P3 ;  /* 0x000000757c757211 */ /* 0x000fca00018f0c31 */
[----:B--2---:R2:W-:Y:S01]  /*a410*/  STG.E.128 desc[UR4][R116.64], R40 ;  /* 0x0000002874007986 */ /* 0x0045e2000c101d04 */
[----:B------:R-:W-:Y:S05]  /*a420*/  BRA `(.L_x_698) ;  /* 0x0000000400007947 */ /* 0x000fea0003800000 */
.L_x_655:
[----:B------:R-:W-:-:S04]  /*a430*/  ULOP3.LUT UR4, UR60, 0x1, URZ, 0xfc, !UPT ;  /* 0x000000013c047892 */ /* 0x000fc8000f8efc3f */
[----:B------:R-:W-:-:S06]  /*a440*/  UISETP.NE.AND UP0, UPT, UR4, 0x3, UPT ;  /* 0x000000030400788c */ /* 0x000fcc000bf05270 */
[----:B------:R-:W-:-:S13]  /*a450*/  PLOP3.LUT P2, PT, PT, PT, UP0, 0x80, 0x0 ;  /* 0x000000000000781c */ /* 0x000fda0003f4f008 */
[----:B------:R-:W-:Y:S05]  /*a460*/  @!P2 BRA `(.L_x_744) ;  /* 0x000000000004a947 */ /* 0x000fea0003800000 */
[----:B------:R-:W-:Y:S01]  /*a470*/  BPT.TRAP 0x1 ;  /* 0x000000040000795c */ /* 0x000fe20000300000 */
.L_x_744:
[----:B------:R-:W-:Y:S01]  /*a480*/  IMAD R0, R19, 0x8, R18 ;  /* 0x0000000813007824 */ /* 0x000fe200078e0212 */
[----:B------:R-:W-:Y:S01]  /*a490*/  SHF.L.U32 R114, R217, 0x1f, RZ ;  /* 0x0000001fd9727819 */ /* 0x000fe200000006ff */
[----:B------:R-:W-:Y:S01]  /*a4a0*/  IMAD R3, R24, -0x50, R2 ;  /* 0xffffffb018037824 */ /* 0x000fe200078e0202 */
[----:B------:R-:W-:Y:S02]  /*a4b0*/  BSSY B1, `(.L_x_745) ;  /* 0x0000005000017945 */ /* 0x000fe40003800000 */
[----:B------:R-:W1:Y:S02]  /*a4c0*/  SYNCS.PHASECHK.TRANS64.TRYWAIT P3, [R0+URZ+0x38890], R114 ;  /* 0x03889072000075a7 */ /* 0x000e64000806017f */
[----:B------:R-:W-:-:S04]  /*a4d0*/  VIMNMX R3, R3, 0x50, PT ;  /* 0x0000005003037848 */ /* 0x000fc80003fe0100 */
[----:B------:R-:W-:Y:S01]  /*a4e0*/  ISETP.GE.AND P4, PT, R212, R3, PT ;  /* 0x00000003d400720c */ /* 0x000fe20003f86270 */
[----:B-1----:R-:W-:-:S12]  /*a4f0*/  @!P3 BRA `(.L_x_746) ;  /* 0x000001ec00a0b947 */ /* 0x002fd80003800000 */
.L_x_1054:
[----:B------:R-:W-:Y:S05]  /*a500*/  BSYNC B1 ;  /* 0x0000000000017941 */ /* 0x000fea0003800000 */
.L_x_745:
[----:B------:R-:W-:Y:S04]  /*a510*/  BSSY B1, `(.L_x_747) ;  /* 0x000000f000017945 */ /* 0x000fe80003800000 */
[----:B------:R-:W-:Y:S05]  /*a520*/  @P4 BRA `(.L_x_748) ;  /* 0x0000000000344947 */ /* 0x000fea0003800000 */
[----:B------:R-:W-:Y:S01]  /*a530*/  ISETP.NE.AND P5, PT, R26, RZ, PT ;  /* 0x000000ff1a00720c */ /* 0x000fe20003fa5270 */
[----:B------:R-:W-:Y:S01]  /*a540*/  ULDC.64 UR4, c[0x0][0x208] ;  /* 0x0000820000047ab9 */ /* 0x000fe20000000a00 */
[----:B------:R-:W-:Y:S02]  /*a550*/  ISETP.NE.AND P4, PT, R10, RZ, PT ;  /* 0x000000ff0a00720c */ /* 0x000fe40003f85270 */
[----:B------:R-:W-:-:S09]  /*a560*/  ISETP.NE.AND P3, PT, R9, RZ, PT ;  /* 0x000000ff0900720c */ /* 0x000fd20003f65270 */
[----:B0-----:R-:W0:Y:S04]  /*a570*/  @P5 LDS.128 R36, [R4+0x24400] ;  /* 0x0244000004245984 */ /* 0x001e280000000c00 */
[----:B------:R-:W2:Y:S04]  /*a580*/  @P3 LDS.128 R40, [R4+0x29400] ;  /* 0x0294000004283984 */ /* 0x000ea80000000c00 */
[----:B0-----:R-:W-:Y:S01]  /*a590*/  @P5 STG.E.128 desc[UR4][R56.64], R36 ;  /* 0x0000002438005986 */ /* 0x001fe2000c101d04 */
[----:B------:R-:W-:-:S03]  /*a5a0*/  ISETP.NE.AND P5, PT, R8, RZ, PT ;  /* 0x000000ff0800720c */ /* 0x000fc60003fa5270 */
[----:B------:R-:W0:Y:S04]  /*a5b0*/  @P4 LDS.128 R36, [R4+0x26c00] ;  /* 0x026c000004244984 */ /* 0x000e280000000c00 */
[----:B--2---:R-:W-:Y:S06]  /*a5c0*/  @P3 STG.E.128 desc[UR4][R56.64+0x100], R40 ;  /* 0x0001002838003986 */ /* 0x004fec000c101d04 */
[----:B------:R-:W2:Y:S04]  /*a5d0*/  @P5 LDS.128 R44, [R4+0x2bc00] ;  /* 0x02bc0000042c5984 */ /* 0x000ea80000000c00 */
[----:B0-----:R3:W-:Y:S04]  /*a5e0*/  @P4 STG.E.128 desc[UR4][R56.64+0x80], R36 ;  /* 0x0000802438004986 */ /* 0x0017e8000c101d04 */
[----:B--2---:R3:W-:Y:S02]  /*a5f0*/  @P5 STG.E.128 desc[UR4][R56.64+0x180], R44 ;  /* 0x0001802c38005986 */ /* 0x0047e4000c101d04 */
.L_x_748:
[----:B------:R-:W-:Y:S05]  /*a600*/  BSYNC B1 ;  /* 0x0000000000017941 */ /* 0x000fea0003800000 */
.L_x_747:
[----:B---3--:R-:W-:Y:S01]  /*a610*/  VIADD R36, R212, 0x20 ;  /* 0x00000020d4247836 */ /* 0x008fe20000000000 */
[----:B------:R-:W-:Y:S04]  /*a620*/  BSSY B1, `(.L_x_749) ;  /* 0x0000010000017945 */ /* 0x000fe80003800000 */
[----:B------:R-:W-:-:S13]  /*a630*/  ISETP.GE.AND P3, PT, R36, R3, PT ;  /* 0x000000032400720c */ /* 0x000fda0003f66270 */
        /* <DEDUP_REMOVED lines=14> */
.L_x_750:
[----:B------:R-:W-:Y:S05]  /*a720*/  BSYNC B1 ;  /* 0x0000000000017941 */ /* 0x000fea0003800000 */
.L_x_749:
[----:B---3--:R-:W-:-:S05]  /*a730*/  VIADD R36, R212, 0x40 ;  /* 0x00000040d4247836 */ /* 0x008fca0000000000 */
        /* <DEDUP_REMOVED lines=15> */
.L_x_698:
[----:B------:R-:W-:Y:S05]  /*a830*/  BSYNC B0 ;  /* 0x0000000000007941 */ /* 0x000fea0003800000 */
.L_x_654:
[----:B01234-:R-:W0:Y:S01]  /*a840*/  S2R R36, SR_TID.X ;  /* 0x0000000000247919 */ /* 0x01fe220000002100 */
[----:B------:R-:W-:Y:S01]  /*a850*/  @!PT LDS RZ, [RZ] ;  /* 0x00000000fffff984 */ /* 0x000fe20000000800 */
[----:B------:R-:W-:Y:S01]  /*a860*/  @!PT LDS RZ, [RZ] ;  /* 0x00000000fffff984 */ /* 0x000fe20000000800 */
[----:B------:R-:W-:Y:S01]  /*a870*/  @!PT LDS RZ, [RZ] ;  /* 0x00000000fffff984 */ /* 0x000fe20000000800 */
[----:B------:R-:W-:Y:S01]  /*a880*/  @!PT LDS RZ, [RZ] ;  /* 0x00000000fffff984 */ /* 0x000fe20000000800 */
[----:B------:R1:W-:Y:S06]  /*a890*/  MEMBAR.ALL.CTA ;  /* 0x0000000000007992 */ /* 0x0003ec0000008000 */
[----:B-1----:R-:W1:Y:S01]  /*a8a0*/  FENCE.VIEW.ASYNC.S ;  /* 0x00000000000073c6 */ /* 0x002e620000000000 */
[----:B------:R-:W-:Y:S05]  /*a8b0*/  WARPSYNC.ALL ;  /* 0x0000000000007948 */ /* 0x000fea0003800000 */
[----:B------:R-:W-:Y:S01]  /*a8c0*/  BSSY B0, `(.L_x_751) ;  /* 0x0000009000007945 */ /* 0x000fe20003800000 */
[----:B0-----:R-:W-:Y:S01]  /*a8d0*/  LOP3.LUT R36, R36, 0x7f, RZ, 0xc0, !PT ;  /* 0x0000007f24247812 */ /* 0x001fe200078ec0ff */
[----:B-1----:R0:W-:Y:S03]  /*a8e0*/  BAR.SYNC.DEFER_BLOCKING R149, 0x80 ;  /* 0x000200950000751d */ /* 0x0021e60000010000 */
[----:B------:R-:W-:-:S13]  /*a8f0*/  ISETP.NE.AND P3, PT, R36, RZ, PT ;  /* 0x000000ff2400720c */ /* 0x000fda0003f65270 */
[----:B------:R-:W-:-:S05]  /*a900*/  @!P3 VIADD R36, R0, 0x388a0 ;  /* 0x000388a00024b836 */ /* 0x000fca0000000000 */
[----:B------:R-:W-:-:S04]  /*a910*/  @!P3 PRMT R36, RZ, 0x654, R36 ;  /* 0x00000654ff24b816 */ /* 0x000fc80000000024 */
[----:B------:R0:W-:Y:S01]  /*a920*/  @!P3 SYNCS.ARRIVE.TRANS64.RED.A1T0 RZ, [R36+URZ], RZ ;  /* 0x000000ff24ffb9a7 */ /* 0x0001e2000810043f */
[----:B------:R-:W-:Y:S05]  /*a930*/  @!P2 BRA `(.L_x_752) ;  /* 0x000000000004a947 */ /* 0x000fea0003800000 */
[----:B------:R-:W-:Y:S01]  /*a940*/  BPT.TRAP 0x1 ;  /* 0x000000040000795c */ /* 0x000fe20000300000 */
.L_x_752:
[----:B------:R-:W-:Y:S05]  /*a950*/  BSYNC B0 ;  /* 0x0000000000007941 */ /* 0x000fea0003800000 */
.L_x_751:
[----:B------:R-:W1:Y:S01]  /*a960*/  SYNCS.PHASECHK.TRANS64.TRYWAIT P2, [R0+URZ+0x388b0], R114 ;  /* 0x0388b072000075a7 */ /* 0x000e62000804017f */
[----:B------:R-:W-:Y:S01]  /*a970*/  ULDC UR61, c[0x0][0x2f4] ;  /* 0x0000bd00003d7ab9 */ /* 0x000fe20000000800 */
[----:B------:R-:W-:Y:S01]  /*a980*/  ULDC.64 UR56, c[0x0][0x328] ;  /* 0x0000ca0000387ab9 */ /* 0x000fe20000000a00 */
[----:B------:R-:W-:Y:S01]  /*a990*/  ULDC.64 UR58, c[0x0][0x318] ;  /* 0x0000c600003a7ab9 */ /* 0x000fe20000000a00 */
[----:B------:R-:W-:Y:S01]  /*a9a0*/  BSSY B0, `(.L_x_753) ;  /* 0x0000004000007945 */ /* 0x000fe20003800000 */
[----:B------:R-:W-:Y:S01]  /*a9b0*/  ISETP.GE.AND P4, PT, R212, R3, PT ;  /* 0x00000003d400720c */ /* 0x000fe20003f86270 */
[----:B------:R-:W-:Y:S02]  /*a9c0*/  IMAD.WIDE R48, R24, 0x50, R112 ;  /* 0x0000005018307825 */ /* 0x000fe400078e0270 */
[----:B-1----:R-:W-:Y:S10]  /*a9d0*/  @!P2 BRA `(.L_x_754) ;  /* 0x000001e8007ca947 */ /* 0x002ff40003800000 */
.L_x_1055:
[----:B------:R-:W-:Y:S05]  /*a9e0*/  BSYNC B0 ;  /* 0x0000000000007941 */ /* 0x000fea0003800000 */
.L_x_753:
[----:B------:R-:W-:Y:S04]  /*a9f0*/  BSSY B0, `(.L_x_755) ;  /* 0x0000017000007945 */ /* 0x000fe80003800000 */
[----:B------:R-:W-:Y:S05]  /*aa00*/  @P4 BRA `(.L_x_756) ;  /* 0x0000000000544947 */ /* 0x000fea0003800000 */
[----:B------:R-:W-:Y:S01]  /*aa10*/  ISETP.GE.AND P5, PT, R16, UR61, PT ;  /* 0x0000003d10007c0c */ /* 0x000fe2000bfa6270 */
[----:B------:R-:W-:Y:S01]  /*aa20*/  IMAD R43, R49, UR56, RZ ;  /* 0x00000038312b7c24 */ /* 0x000fe2000f8e02ff */
[----:B------:R-:W-:Y:S01]  /*aa30*/  ULDC.64 UR4, c[0x0][0x208] ;  /* 0x0000820000047ab9 */ /* 0x000fe20000000a00 */
[----:B------:R-:W-:Y:S01]  /*aa40*/  IMAD.MOV.U32 R40, RZ, RZ, R94 ;  /* 0x000000ffff287224 */ /* 0x000fe200078e005e */
[----:B------:R-:W-:Y:S01]  /*aa50*/  ISETP.GE.AND P4, PT, R213, UR61, PT ;  /* 0x0000003dd5007c0c */ /* 0x000fe2000bf86270 */
[----:B------:R-:W-:Y:S02]  /*aa60*/  IMAD.MOV.U32 R41, RZ, RZ, R5 ;  /* 0x000000ffff297224 */ /* 0x000fe400078e0005 */
[C---:B------:R-:W-:Y:S02]  /*aa70*/  IMAD R43, R48.reuse, UR57, R43 ;  /* 0x00000039302b7c24 */ /* 0x040fe4000f8e022b */
[----:B------:R-:W-:-:S04]  /*aa80*/  IMAD.WIDE.U32 R40, R48, UR56, R40 ;  /* 0x0000003830287c25 */ /* 0x000fc8000f8e0028 */
[----:B0-----:R-:W0:Y:S01]  /*aa90*/  @!P5 LDS.128 R36, [R4+0x400] ;  /* 0x000400000424d984 */ /* 0x001e220000000c00 */
[----:B------:R-:W-:Y:S01]  /*aaa0*/  IMAD.IADD R41, R41, 0x1, R43 ;  /* 0x0000000129297824 */ /* 0x000fe200078e022b */
[----:B------:R-:W-:-:S04]  /*aab0*/  LEA R50, P2, R40, UR58, 0x1 ;  /* 0x0000003a28327c11 */ /* 0x000fc8000f8408ff */
[----:B------:R-:W-:Y:S02]  /*aac0*/  LEA.HI.X R51, R40, UR59, R41, 0x1, P2 ;  /* 0x0000003b28337c11 */ /* 0x000fe400090f0c29 */
[----:B------:R-:W-:-:S13]  /*aad0*/  ISETP.GE.AND P2, PT, R218, UR61, PT ;  /* 0x0000003dda007c0c */ /* 0x000fda000bf46270 */
[----:B------:R-:W2:Y:S04]  /*aae0*/  @!P2 LDS.128 R40, [R4+0x5400] ;  /* 0x005400000428a984 */ /* 0x000ea80000000c00 */
[----:B0-----:R-:W-:Y:S01]  /*aaf0*/  @!P5 STG.E.128 desc[UR4][R50.64], R36 ;  /* 0x000000243200d986 */ /* 0x001fe2000c101d04 */
[----:B------:R-:W-:-:S03]  /*ab00*/  ISETP.GE.AND P5, PT, R219, UR61, PT ;  /* 0x0000003ddb007c0c */ /* 0x000fc6000bfa6270 */
[----:B------:R-:W0:Y:S10]  /*ab10*/  @!P4 LDS.128 R36, [R4+0x2c00] ;  /* 0x002c00000424c984 */ /* 0x000e340000000c00 */
[----:B------:R-:W3:Y:S04]  /*ab20*/  @!P5 LDS.128 R44, [R4+0x7c00] ;  /* 0x007c0000042cd984 */ /* 0x000ee80000000c00 */
[----:B--2---:R2:W-:Y:S04]  /*ab30*/  @!P2 STG.E.128 desc[UR4][R50.64+0x100], R40 ;  /* 0x000100283200a986 */ /* 0x0045e8000c101d04 */
[----:B0-----:R2:W-:Y:S04]  /*ab40*/  @!P4 STG.E.128 desc[UR4][R50.64+0x80], R36 ;  /* 0x000080243200c986 */ /* 0x0015e8000c101d04 */
[----:B---3--:R2:W-:Y:S02]  /*ab50*/  @!P5 STG.E.128 desc[UR4][R50.64+0x180], R44 ;  /* 0x0001802c3200d986 */ /* 0x0085e4000c101d04 */
.L_x_756:
[----:B------:R-:W-:Y:S05]  /*ab60*/  BSYNC B0 ;  /* 0x0000000000007941 */ /* 0x000fea0003800000 */
.L_x_755:
[----:B0-2---:R-:W-:Y:S01]  /*ab70*/  VIADD R36, R212, 0x20 ;  /* 0x00000020d4247836 */ /* 0x005fe20000000000 */
[----:B------:R-:W-:Y:S04]  /*ab80*/  BSSY B0, `(.L_x_757) ;  /* 0x000001a000007945 */ /* 0x000fe80003800000 */
[----:B------:R-:W-:-:S13]  /*ab90*/  ISETP.GE.AND P2, PT, R36, R3, PT ;  /* 0x000000032400720c */ /* 0x000fda0003f46270 */
[----:B------:R-:W-:Y:S05]  /*aba0*/  @P2 BRA `(.L_x_758) ;  /* 0x00000000005c2947 */ /* 0x000fea0003800000 */
[----:B------:R-:W-:Y:S01]  /*abb0*/  ISETP.GE.AND P2, PT, R16, UR61, PT ;  /* 0x0000003d10007c0c */ /* 0x000fe2000bf46270 */
[----:B------:R-:W-:Y:S01]  /*abc0*/  IMAD.MOV.U32 R41, RZ, RZ, R5 ;  /* 0x000000ffff297224 */ /* 0x000fe200078e0005 */
[----:B------:R-:W-:Y:S01]  /*abd0*/  IADD3 R43, P4, R48, 0x20, RZ ;  /* 0x00000020302b7810 */ /* 0x000fe20007f9e0ff */
[----:B------:R-:W-:Y:S01]  /*abe0*/  ULDC.64 UR4, c[0x0][0x208] ;  /* 0x0000820000047ab9 */ /* 0x000fe20000000a00 */
[----:B------:R-:W-:-:S03]  /*abf0*/  ISETP.GE.AND P5, PT, R213, UR61, PT ;  /* 0x0000003dd5007c0c */ /* 0x000fc6000bfa6270 */
[----:B------:R-:W-:-:S04]  /*ac00*/  IMAD.X R40, RZ, RZ, R49, P4 ;  /* 0x000000ffff287224 */ /* 0x000fc800020e0631 */
[----:B------:R-:W-:Y:S02]  /*ac10*/  IMAD R42, R40, UR56, RZ ;  /* 0x00000038282a7c24 */ /* 0x000fe4000f8e02ff */
[----:B------:R-:W0:Y:S01]  /*ac20*/  @!P2 LDS.128 R36, [R4+0x1400] ;  /* 0x001400000424a984 */ /* 0x000e220000000c00 */
[----:B------:R-:W-:-:S04]  /*ac30*/  IMAD.MOV.U32 R40, RZ, RZ, R94 ;  /* 0x000000ffff287224 */ /* 0x000fc800078e005e */
[----:B------:R-:W-:-:S04]  /*ac40*/  IMAD.WIDE.U32 R40, R43, UR56, R40 ;  /* 0x000000382b287c25 */ /* 0x000fc8000f8e0028 */
[----:B------:R-:W-:Y:S01]  /*ac50*/  IMAD R43, R43, UR57, R42 ;  /* 0x000000392b2b7c24 */ /* 0x000fe2000f8e022a */
[----:B------:R-:W-:-:S03]  /*ac60*/  LEA R50, P4, R40, UR58, 0x1 ;  /* 0x0000003a28327c11 */ /* 0x000fc6000f8808ff */
[----:B------:R-:W-:-:S05]  /*ac70*/  IMAD.IADD R41, R41, 0x1, R43 ;  /* 0x0000000129297824 */ /* 0x000fca00078e022b */
        /* <DEDUP_REMOVED lines=10> */
.L_x_758:
[----:B------:R-:W-:Y:S05]  /*ad20*/  BSYNC B0 ;  /* 0x0000000000007941 */ /* 0x000fea0003800000 */
.L_x_757:
[----:B--2---:R-:W-:Y:S01]  /*ad30*/  VIADD R36, R212, 0x40 ;  /* 0x00000040d4247836 */ /* 0x004fe20000000000 */
[----:B------:R-:W-:Y:S04]  /*ad40*/  BSSY B0, `(.L_x_759) ;  /* 0x000001a000007945 */ /* 0x000fe80003800000 */
[----:B------:R-:W-:-:S13]  /*ad50*/  ISETP.GE.AND P2, PT, R36, R3, PT ;  /* 0x000000032400720c */ /* 0x000fda0003f46270 */
[----:B------:R-:W-:Y:S05]  /*ad60*/  @P2 BRA `(.L_x_760) ;  /* 0x00000000005c2947 */ /* 0x000fea0003800000 */
[----:B------:R-:W-:Y:S01]  /*ad70*/  ISETP.GE.AND P2, PT, R16, UR61, PT ;  /* 0x0000003d10007c0c */ /* 0x000fe2000bf46270 */
[----:B------:R-:W-:Y:S01]  /*ad80*/  IMAD.MOV.U32 R40, RZ, RZ, R94 ;  /* 0x000000ffff287224 */ /* 0x000fe200078e005e */
[----:B------:R-:W-:Y:S01]  /*ad90*/  IADD3 R3, P4, R48, 0x40, RZ ;  /* 0x0000004030037810 */ /* 0x000fe20007f9e0ff */
[----:B------:R-:W-:Y:S01]  /*ada0*/  IMAD.MOV.U32 R41, RZ, RZ, R5 ;  /* 0x000000ffff297224 */ /* 0x000fe200078e0005 */
[----:B------:R-:W-:Y:S01]  /*adb0*/  ULDC.64 UR4, c[0x0][0x208] ;  /* 0x0000820000047ab9 */ /* 0x000fe20000000a00 */
[----:B------:R-:W-:Y:S02]  /*adc0*/  ISETP.GE.AND P5, PT, R213, UR61, PT ;  /* 0x0000003dd5007c0c */ /* 0x000fe4000bfa6270 */
[----:B------:R-:W-:Y:S02]  /*add0*/  IMAD.X R48, RZ, RZ, R49, P4 ;  /* 0x000000ffff307224 */ /* 0x000fe400020e0631 */
[----:B------:R-:W-:-:S04]  /*ade0*/  IMAD.WIDE.U32 R40, R3, UR56, R40 ;  /* 0x0000003803287c25 */ /* 0x000fc8000f8e0028 */
[----:B------:R-:W0:Y:S01]  /*adf0*/  @!P2 LDS.128 R36, [R4+0x2400] ;  /* 0x002400000424a984 */ /* 0x000e220000000c00 */
[----:B------:R-:W-:-:S04]  /*ae00*/  IMAD R48, R48, UR56, RZ ;  /* 0x0000003830307c24 */ /* 0x000fc8000f8e02ff */
[----:B------:R-:W-:Y:S01]  /*ae10*/  IMAD R3, R3, UR57, R48 ;  /* 0x0000003903037c24 */ /* 0x000fe2000f8e0230 */
[----:B------:R-:W-:-:S03]  /*ae20*/  LEA R48, P4, R40, UR58, 0x1 ;  /* 0x0000003a28307c11 */ /* 0x000fc6000f8808ff */
[----:B------:R-:W-:-:S05]  /*ae30*/  IMAD.IADD R3, R41, 0x1, R3 ;  /* 0x0000000129037824 */ /* 0x000fca00078e0203 */
[----:B------:R-:W-:Y:S02]  /*ae40*/  LEA.HI.X R49, R40, UR59, R3, 0x1, P4 ;  /* 0x0000003b28317c11 */ /* 0x000fe4000a0f0c03 */
[----:B------:R-:W-:Y:S01]  /*ae50*/  ISETP.GE.AND P4, PT, R218, UR61, PT ;  /* 0x0000003dda007c0c */ /* 0x000fe2000bf86270 */
[----:B------:R-:W2:Y:S04]  /*ae60*/  @!P5 LDS.128 R40, [R4+0x4c00] ;  /* 0x004c00000428d984 */ /* 0x000ea80000000c00 */
[----:B0-----:R-:W-:Y:S01]  /*ae70*/  @!P2 STG.E.128 desc[UR4][R48.64], R36 ;  /* 0x000000243000a986 */ /* 0x001fe2000c101d04 */
[----:B------:R-:W-:-:S07]  /*ae80*/  ISETP.GE.AND P2, PT, R219, UR61, PT ;  /* 0x0000003ddb007c0c */ /* 0x000fce000bf46270 */
[----:B------:R-:W0:Y:S06]  /*ae90*/  @!P4 LDS.128 R36, [R4+0x7400] ;  /* 0x007400000424c984 */ /* 0x000e2c0000000c00 */
[----:B------:R-:W3:Y:S04]  /*aea0*/  @!P2 LDS.128 R44, [R4+0x9c00] ;  /* 0x009c0000042ca984 */ /* 0x000ee80000000c00 */
[----:B--2---:R2:W-:Y:S04]  /*aeb0*/  @!P5 STG.E.128 desc[UR4][R48.64+0x80], R40 ;  /* 0x000080283000d986 */ /* 0x0045e8000c101d04 */
[----:B0-----:R2:W-:Y:S04]  /*aec0*/  @!P4 STG.E.128 desc[UR4][R48.64+0x100], R36 ;  /* 0x000100243000c986 */ /* 0x0015e8000c101d04 */
[----:B---3--:R2:W-:Y:S02]  /*aed0*/  @!P2 STG.E.128 desc[UR4][R48.64+0x180], R44 ;  /* 0x0001802c3000a986 */ /* 0x0085e4000c101d04 */
.L_x_760:
[----:B------:R-:W-:Y:S05]  /*aee0*/  BSYNC B0 ;  /* 0x0000000000007941 */ /* 0x000fea0003800000 */
.L_x_759:
[----:B------:R-:W3:Y:S01]  /*aef0*/  LDL R3, [R1+0x8] ;  /* 0x0000080001037983 */ /* 0x000ee20000100800 */
[----:B-1----:R-:W-:Y:S01]  /*af00*/  @!P3 VIADD R0, R0, 0x388c0 ;  /* 0x000388c00000b836 */ /* 0x002fe20000000000 */
[----:B------:R-:W-:Y:S01]  /*af10*/  PLOP3.LUT P2, PT, PT, PT, PT, 0x8, 0x0 ;  /* 0x000000000000781c */ /* 0x000fe20003f4e170 */
[----:B------:R-:W-:Y:S01]  /*af20*/  VIADD R19, R19, 0x1 ;  /* 0x0000000113137836 */ /* 0x000fe20000000000 */
[----:B------:R-:W-:Y:S01]  /*af30*/  @!PT LDS RZ, [RZ] ;  /* 0x00000000fffff984 */ /* 0x000fe20000000800 */
[----:B------:R-:W-:Y:S01]  /*af40*/  @!PT LDS RZ, [RZ] ;  /* 0x00000000fffff984 */ /* 0x000fe20000000800 */
[----:B------:R-:W-:Y:S01]  /*af50*/  @!PT LDS RZ, [RZ] ;  /* 0x00000000fffff984 */ /* 0x000fe20000000800 */
[----:B------:R-:W-:Y:S01]  /*af60*/  @!PT LDS RZ, [RZ] ;  /* 0x00000000fffff984 */ /* 0x000fe20000000800 */
[----:B------:R0:W-:Y:S06]  /*af70*/  MEMBAR.ALL.CTA ;  /* 0x0000000000007992 */ /* 0x0001ec0000008000 */
[----:B0-----:R-:W0:Y:S01]  /*af80*/  FENCE.VIEW.ASYNC.S ;  /* 0x00000000000073c6 */ /* 0x001e220000000000 */
[----:B------:R-:W-:Y:S01]  /*af90*/  @!P3 PRMT R0, RZ, 0x654, R0 ;  /* 0x00000654ff00b816 */ /* 0x000fe20000000000 */
[----:B0-----:R0:W-:Y:S06]  /*afa0*/  BAR.SYNC.DEFER_BLOCKING R149, 0x80 ;  /* 0x000200950000751d */ /* 0x0011ec0000010000 */
[----:B------:R1:W-:Y:S01]  /*afb0*/  @!P3 SYNCS.ARRIVE.TRANS64.RED.A1T0 RZ, [R0+URZ], RZ ;  /* 0x000000ff00ffb9a7 */ /* 0x0003e2000810043f */
[----:B------:R-:W-:-:S04]  /*afc0*/  ISETP.NE.AND P3, PT, R19, 0x2, PT ;  /* 0x000000021300780c */ /* 0x000fc80003f65270 */
[----:B------:R-:W-:Y:S02]  /*afd0*/  SEL R19, R19, RZ, P3 ;  /* 0x000000ff13137207 */ /* 0x000fe40001800000 */
[----:B-1----:R-:W-:-:S04]  /*afe0*/  SEL R0, RZ, 0x1, P3 ;  /* 0x00000001ff007807 */ /* 0x002fc80001800000 */
[----:B------:R-:W-:Y:S02]  /*aff0*/  LOP3.LUT R217, R217, R0, RZ, 0x3c, !PT ;  /* 0x00000000d9d97212 */ /* 0x000fe400078e3cff */
[----:B---3--:R-:W-:-:S13]  /*b000*/  LOP3.LUT P4, RZ, R3, 0x2, RZ, 0xc0, !PT ;  /* 0x0000000203ff7812 */ /* 0x008fda000788c0ff */
[----:B0-----:R-:W-:Y:S05]  /*b010*/  @P4 BRA `(.L_x_761) ;  /* 0xffffff7400e44947 */ /* 0x001fea000383ffff */
.L_x_649:
[----:B------:R-:W-:Y:S01]  /*b020*/  BSSY B0, `(.L_x_762) ;  /* 0x0000049000007945 */ /* 0x000fe20003800000 */
[----:B------:R-:W-:Y:S02]  /*b030*/  ISETP.GE.AND P1, PT, R178, 0x1, PT ;  /* 0x00000001b200780c */ /* 0x000fe40003f26270 */
[----:B------:R-:W-:Y:S02]  /*b040*/  CS2R R2, SRZ ;  /* 0x0000000000027805 */ /* 0x000fe4000001ff00 */
[----:B------:R-:W-:Y:S01]  /*b050*/  PLOP3.LUT P0, PT, PT, PT, PT, 0x80, 0x0 ;  /* 0x000000000000781c */ /* 0x000fe20003f0f070 */
[----:B------:R-:W-:Y:S01]  /*b060*/  IMAD.MOV.U32 R0, RZ, RZ, RZ ;  /* 0x000000ffff007224 */ /* 0x000fe200078e00ff */
[----:B------:R-:W-:Y:S02]  /*b070*/  CS2R R150, SRZ ;  /* 0x0000000000967805 */ /* 0x000fe4000001ff00 */
        /* <DEDUP_REMOVED lines=11> */
[----:B------:R-:W-:Y:S01]  /*b130*/  CS2R R156, SRZ ;  /* 0x00000000009c7805 */ /* 0x000fe2000001ff00 */
[----:B------:R-:W-:Y:S01]  /*b140*/  IMAD.MOV.U32 R176, RZ, RZ, RZ ;  /* 0x000000ffffb07224 */ /* 0x000fe200078e00ff */
        /* <DEDUP_REMOVED lines=16> */
[----:B--2---:R-:W-:Y:S02]  /*b250*/  CS2R R46, SRZ ;  /* 0x00000000002e7805 */ /* 0x004fe4000001ff00 */
        /* <DEDUP_REMOVED lines=24> */
[----:B------:R-:W-:Y:S01]  /*b3e0*/  IMAD.MOV.U32 R51, RZ, RZ, RZ ;  /* 0x000000ffff337224 */ /* 0x000fe200078e00ff */
[----:B------:R-:W-:Y:S02]  /*b3f0*/  CS2R R12, SRZ ;  /* 0x00000000000c7805 */ /* 0x000fe4000001ff00 */
[----:B------:R-:W-:Y:S02]  /*b400*/  CS2R R48, SRZ ;  /* 0x0000000000307805 */ /* 0x000fe4000001ff00 */
[----:B------:R-:W-:Y:S02]  /*b410*/  CS2R R10, SRZ ;  /* 0x00000000000a7805 */ /* 0x000fe4000001ff00 */
[----:B------:R-:W-:Y:S01]  /*b420*/  CS2R R8, SRZ ;  /* 0x0000000000087805 */ /* 0x000fe2000001ff00 */
[----:B------:R-:W-:Y:S01]  /*b430*/  IMAD.MOV.U32 R7, RZ, RZ, RZ ;  /* 0x000000ffff077224 */ /* 0x000fe200078e00ff */
[----:B------:R-:W-:Y:S01]  /*b440*/  CS2R R4, SRZ ;  /* 0x0000000000047805 */ /* 0x000fe2000001ff00 */
[----:B------:R-:W-:Y:S01]  /*b450*/  IMAD.MOV.U32 R31, RZ, RZ, RZ ;  /* 0x000000ffff1f7224 */ /* 0x000fe200078e00ff */
[----:B------:R-:W-:-:S02]  /*b460*/  CS2R R26, SRZ ;  /* 0x00000000001a7805 */ /* 0x000fc4000001ff00 */
[----:B------:R-:W-:Y:S01]  /*b470*/  CS2R R28, SRZ ;  /* 0x00000000001c7805 */ /* 0x000fe2000001ff00 */
[----:B------:R-:W-:Y:S06]  /*b480*/  @P2 BRA `(.L_x_763) ;  /* 0x0000000000082947 */ /* 0x000fec0003800000 */
[----:B------:R-:W0:Y:S02]  /*b490*/  FENCE.VIEW.ASYNC.G ;  /* 0x00000000000073c6 */ /* 0x000e240000000100 */
[----:B0-----:R-:W-:Y:S06]  /*b4a0*/  BAR.ARV 0xc, 0x180 ;  /* 0x0306000000007b1d */ /* 0x001fec0000002000 */
.L_x_763:
[----:B------:R-:W-:Y:S05]  /*b4b0*/  BSYNC B0 ;  /* 0x0000000000007941 */ /* 0x000fea0003800000 */
.L_x_762:
[----:B------:R-:W-:Y:S01]  /*b4c0*/  CS2R R24, SRZ ;  /* 0x0000000000187805 */ /* 0x000fe2000001ff00 */
[----:B------:R-:W-:Y:S06]  /*b4d0*/  @!P1 BRA `(.L_x_764) ;  /* 0x0000012400489947 */ /* 0x000fec0003800000 */
[----:B------:R-:W2:Y:S01]  /*b4e0*/  LDL R20, [R1+0x64] ;  /* 0x0000640001147983 */ /* 0x000ea20000100800 */
[----:B------:R-:W0:Y:S02]  /*b4f0*/  S2R R21, SR_TID.X ;  /* 0x0000000000157919 */ /* 0x000e240000002100 */
[----:B0-----:R-:W-:-:S05]  /*b500*/  VIADD R21, R21, 0xffffff80 ;  /* 0xffffff8015157836 */ /* 0x001fca0000000000 */
[----:B------:R-:W-:-:S04]  /*b510*/  SHF.R.S32.HI R6, RZ, 0x1f, R21 ;  /* 0x0000001fff067819 */ /* 0x000fc80000011415 */
[----:B------:R-:W-:-:S04]  /*b520*/  LEA.HI R6, R6, R21, RZ, 0x7 ;  /* 0x0000001506067211 */ /* 0x000fc800078f38ff */
[----:B------:R-:W-:-:S05]  /*b530*/  SHF.R.S32.HI R6, RZ, 0x7, R6 ;  /* 0x00000007ff067819 */ /* 0x000fca0000011406 */
[----:B------:R-:W0:Y:S02]  /*b540*/  SHFL.IDX PT, R0, R6, RZ, 0x1f ;  /* 0x00001fff06007589 */ /* 0x000e2400000e0000 */
[----:B0-----:R-:W-:-:S04]  /*b550*/  LEA.HI R2, R0, R0, RZ, 0x1 ;  /* 0x0000000000027211 */ /* 0x001fc800078f08ff */
[----:B------:R-:W-:-:S05]  /*b560*/  LOP3.LUT R3, R2, 0x1e, RZ, 0xc0, !PT ;  /* 0x0000001e02037812 */ /* 0x000fca00078ec0ff */
[----:B------:R-:W-:Y:S01]  /*b570*/  IMAD.IADD R3, R0, 0x1, -R3 ;  /* 0x0000000100037824 */ /* 0x000fe200078e0a03 */
[----:B--2---:R-:W-:-:S13]  /*b580*/  R2UR UR4, R20 ;  /* 0x00000000140472ca */ /* 0x004fda00000e0000 */
[----:B------:R-:W-:-:S06]  /*b590*/  ULOP3.LUT UP0, URZ, UR4, 0x9f, URZ, 0xc0, !UPT ;  /* 0x0000009f043f7892 */ /* 0x000fcc000f80c03f */
[----:B------:R-:W-:Y:S02]  /*b5a0*/  PLOP3.LUT P0, PT, PT, PT, UP0, 0x80, 0x0 ;  /* 0x000000000000781c */ /* 0x000fe40003f0f008 */
[----:B------:R-:W-:-:S04]  /*b5b0*/  LEA R3, R3, UR4, 0xd ;  /* 0x0000000403037c11 */ /* 0x000fc8000f8e68ff */
[----:B------:R-:W-:-:S04]  /*b5c0*/  SHF.R.U32.HI R2, RZ, 0x4, R3 ;  /* 0x00000004ff027819 */ /* 0x000fc80000011603 */
[----:B------:R-:W-:-:S03]  /*b5d0*/  LOP3.LUT R2, R2, 0x3fff, RZ, 0xc0, !PT ;  /* 0x00003fff02027812 */ /* 0x000fc600078ec0ff */
        /* <DEDUP_REMOVED lines=17> */
.L_x_765:
[----:B------:R-:W-:Y:S02]  /*b6f0*/  ULDC UR4, c[0x0][0x3f4] ;  /* 0x0000fd0000047ab9 */ /* 0x000fe40000000800 */
[----:B------:R-:W-:-:S13]  /*b700*/  ISETP.LT.AND P0, PT, RZ, UR4, PT ;  /* 0x00000004ff007c0c */ /* 0x000fda000bf01270 */
[----:B------:R-:W-:Y:S05]  /*b710*/  @P0 BRA `(.L_x_766) ;  /* 0x00000000003c0947 */ /* 0x000fea0003800000 */
[----:B------:R-:W-:-:S04]  /*b720*/  LEA.HI R0, R236, R236, RZ, 0x1 ;  /* 0x000000ecec007211 */ /* 0x000fc800078f08ff */
[----:B------:R-:W-:-:S05]  /*b730*/  LOP3.LUT R3, R0, 0xfffffffe, RZ, 0xc0, !PT ;  /* 0xfffffffe00037812 */ /* 0x000fca00078ec0ff */
[----:B------:R-:W-:-:S05]  /*b740*/  IMAD.IADD R3, R236, 0x1, -R3 ;  /* 0x00000001ec037824 */ /* 0x000fca00078e0a03 */
[----:B------:R-:W-:-:S04]  /*b750*/  SHF.L.U32 R3, R3, 0x1f, RZ ;  /* 0x0000001f03037819 */ /* 0x000fc800000006ff */
[----:B------:R0:W1:Y:S03]  /*b760*/  SYNCS.PHASECHK.TRANS64.TRYWAIT P0, [R18+URZ+0x38800], R3 ;  /* 0x03880003120075a7 */ /* 0x000066000800017f */
[----:B-1----:R-:W-:Y:S05]  /*b770*/  @!P0 NANOSLEEP.SYNCS 0x989680 ;  /* 0x009896800000895d */ /* 0x002fea0003900000 */
[----:B------:R-:W1:Y:S01]  /*b780*/  @!P0 SYNCS.PHASECHK.TRANS64 P0, [R18+URZ+0x38800], R3 ;  /* 0x03880003120085a7 */ /* 0x000e62000800007f */
[----:B------:R-:W-:Y:S04]  /*b790*/  BSSY B0, `(.L_x_767) ;  /* 0x0000006000007945 */ /* 0x000fe80003800000 */
[----:B-1----:R-:W-:Y:S05]  /*b7a0*/  @P0 BRA `(.L_x_768) ;  /* 0x0000000000100947 */ /* 0x002fea0003800000 */
.L_x_769:
[----:B-1----:R1:W2:Y:S02]  /*b7b0*/  SYNCS.PHASECHK.TRANS64.TRYWAIT P0, [R18+URZ+0x38800], R3 ;  /* 0x03880003120075a7 */ /* 0x0022a4000800017f */
[----:B--2---:R-:W-:Y:S05]  /*b7c0*/  @!P0 NANOSLEEP.SYNCS 0x989680 ;  /* 0x009896800000895d */ /* 0x004fea0003900000 */
[----:B------:R-:W2:Y:S02]  /*b7d0*/  @!P0 SYNCS.PHASECHK.TRANS64 P0, [R18+URZ+0x38800], R3 ;  /* 0x03880003120085a7 */ /* 0x000ea4000800007f */
[----:B--2---:R-:W-:Y:S05]  /*b7e0*/  @!P0 BRA `(.L_x_769) ;  /* 0xfffffffc00f08947 */ /* 0x004fea000383ffff */
.L_x_768:
[----:B------:R-:W-:Y:S05]  /*b7f0*/  BSYNC B0 ;  /* 0x0000000000007941 */ /* 0x000fea0003800000 */
.L_x_767:
[----:B------:R-:W-:Y:S05]  /*b800*/  BRA `(.L_x_770) ;  /* 0x0000006800e87947 */ /* 0x000fea0003800000 */
.L_x_766:
[----:B------:R-:W2:Y:S01]  /*b810*/  LDL R29, [R1+0x64] ;  /* 0x00006400011d7983 */ /* 0x000ea20000100800 */
[----:B-----5:R-:W-:Y:S01]  /*b820*/  SHF.R.S32.HI R0, RZ, 0x1f, R144 ;  /* 0x0000001fff007819 */ /* 0x020fe20000011490 */
[----:B------:R-:W-:Y:S01]  /*b830*/  ULDC.64 UR4, c[0x0][0x3f8] ;  /* 0x0000fe0000047ab9 */ /* 0x000fe20000000a00 */
[----:B------:R-:W-:Y:S01]  /*b840*/  ULDC.64 UR6, c[0x0][0x408] ;  /* 0x0001020000067ab9 */ /* 0x000fe20000000a00 */
[----:B------:R-:W-:-:S04]  /*b850*/  IMAD.WIDE.U32 R4, R144, UR4, RZ ;  /* 0x0000000490047c25 */ /* 0x000fc8000f8e00ff */
[C---:B------:R-:W-:Y:S02]  /*b860*/  IMAD R3, R0.reuse, UR4, RZ ;  /* 0x0000000400037c24 */ /* 0x040fe4000f8e02ff */
[----:B------:R-:W-:Y:S02]  /*b870*/  IMAD R7, R0, UR6, RZ ;  /* 0x0000000600077c24 */ /* 0x000fe4000f8e02ff */
[C---:B------:R-:W-:Y:S01]  /*b880*/  IMAD R3, R144.reuse, UR5, R3 ;  /* 0x0000000590037c24 */ /* 0x040fe2000f8e0203 */
[----:B------:R-:W-:Y:S01]  /*b890*/  ULDC.64 UR4, c[0x0][0x3e8] ;  /* 0x0000fa0000047ab9 */ /* 0x000fe20000000a00 */
[----:B------:R-:W-:Y:S01]  /*b8a0*/  IMAD R7, R144, UR7, R7 ;  /* 0x0000000790077c24 */ /* 0x000fe2000f8e0207 */
[----:B------:R-:W-:Y:S01]  /*b8b0*/  LEA R24, P0, R4, UR4, 0x1 ;  /* 0x0000000404187c11 */ /* 0x000fe2000f8008ff */
[----:B------:R-:W-:Y:S01]  /*b8c0*/  IMAD.WIDE.U32 R26, R144, UR6, RZ ;  /* 0x00000006901a7c25 */ /* 0x000fe2000f8e00ff */
[----:B------:R-:W-:-:S03]  /*b8d0*/  ULDC.64 UR6, c[0x0][0x400] ;  /* 0x0001000000067ab9 */ /* 0x000fc60000000a00 */
[----:B------:R-:W-:Y:S01]  /*b8e0*/  IMAD.IADD R25, R3, 0x1, R5 ;  /* 0x0000000103197824 */ /* 0x000fe200078e0205 */
[----:B------:R-:W-:Y:S01]  /*b8f0*/  LEA R28, P1, R26, UR6, 0x1 ;  /* 0x000000061a1c7c11 */ /* 0x000fe2000f8208ff */
[----:B------:R-:W-:-:S03]  /*b900*/  IMAD.IADD R3, R7, 0x1, R27 ;  /* 0x0000000107037824 */ /* 0x000fc600078e021b */
[----:B------:R-:W-:Y:S02]  /*b910*/  LEA.HI.X R25, R4, UR5, R25, 0x1, P0 ;  /* 0x0000000504197c11 */ /* 0x000fe400080f0c19 */
[----:B------:R-:W-:Y:S02]  /*b920*/  LEA.HI.X R26, R26, UR7, R3, 0x1, P1 ;  /* 0x000000071a1a7c11 */ /* 0x000fe400088f0c03 */
[----:B--2---:R-:W-:-:S13]  /*b930*/  R2UR UR8, R29 ;  /* 0x000000001d0872ca */ /* 0x004fda00000e0000 */
[----:B------:R-:W-:-:S06]  /*b940*/  ULOP3.LUT UP0, URZ, UR8, 0x3ff, URZ, 0xc0, !UPT ;  /* 0x000003ff083f7892 */ /* 0x000fcc000f80c03f */
[----:B------:R-:W-:-:S13]  /*b950*/  PLOP3.LUT P2, PT, PT, PT, UP0, 0x80, 0x0 ;  /* 0x000000000000781c */ /* 0x000fda0003f4f008 */
        /* <DEDUP_REMOVED lines=17> */
.L_x_771:
[----:B------:R-:W-:Y:S01]  /*ba70*/  ULDC.U8 UR4, c[0x0][0x410] ;  /* 0x0001040000047ab9 */ /* 0x000fe20000000000 */
[----:B------:R-:W-:Y:S01]  /*ba80*/  R2UR UR5, R29 ;  /* 0x000000001d0572ca */ /* 0x000fe200000e0000 */
[----:B------:R-:W-:Y:S01]  /*ba90*/  BSSY B0, `(.L_x_772) ;  /* 0x0000689000007945 */ /* 0x000fe20003800000 */
[----:B------:R-:W-:Y:S01]  /*baa0*/  ISETP.NE.AND P0, PT, RZ, UR4, PT ;  /* 0x00000004ff007c0c */ /* 0x000fe2000bf05270 */
[----:B------:R-:W-:-:S10]  /*bab0*/  IMAD R6, R121, 0x80, R212 ;  /* 0x0000008079067824 */ /* 0x000fd400078e02d4 */
[----:B------:R-:W-:Y:S02]  /*bac0*/  LEA R0, R229, UR5, 0x1 ;  /* 0x00000005e5007c11 */ /* 0x000fe4000f8e08ff */
[----:B------:R-:W-:Y:S05]  /*bad0*/  @!P0 BRA `(.L_x_773) ;  /* 0x0000003000b08947 */ /* 0x000fea0003800000 */
[----:B------:R-:W-:-:S03]  /*bae0*/  UMOV UR4, 0xffffffff ;  /* 0xffffffff00047882 */ /* 0x000fc60000000000 */
[----:B------:R-:W-:Y:S05]  /*baf0*/  BRA.DIV UR4, `(.L_x_774) ;  /* 0x000001da04487947 */ /* 0x000fea000b800000 */
[----:B------:R0:W1:Y:S04]  /*bb00*/  SHFL.IDX PT, R3, R25, RZ, 0x181f ;  /* 0x00181fff19037589 */ /* 0x00006800000e0000 */
[----:B------:R0:W2:Y:S04]  /*bb10*/  SHFL.IDX PT, R4, R24, RZ, 0x181f ;  /* 0x00181fff18047589 */ /* 0x0000a800000e0000 */
[----:B------:R0:W3:Y:S04]  /*bb20*/  SHFL.IDX PT, R5, R26, RZ, 0x181f ;  /* 0x00181fff1a057589 */ /* 0x0000e800000e0000 */
[----:B------:R0:W4:Y:S02]  /*bb30*/  SHFL.IDX PT, R14, R28, RZ, 0x181f ;  /* 0x00181fff1c0e7589 */ /* 0x00012400000e0000 */
.L_x_1061:
[----:B------:R-:W-:Y:S01]  /*bb40*/  ULDC UR4, c[0x0][0x448] ;  /* 0x0001120000047ab9 */ /* 0x000fe20000000800 */
[----:B------:R-:W-:Y:S01]  /*bb50*/  LEA.HI R7, R236, R236, RZ, 0x1 ;  /* 0x000000ecec077211 */ /* 0x000fe200078f08ff */
[----:B------:R-:W-:Y:S01]  /*bb60*/  IMAD R44, R177, UR4, RZ ;  /* 0x00000004b12c7c24 */ /* 0x000fe2000f8e02ff */
[----:B------:R-:W-:Y:S01]  /*bb70*/  BSSY B1, `(.L_x_775) ;  /* 0x000003e000017945 */ /* 0x000fe20003800000 */
[----:B------:R-:W-:Y:S02]  /*bb80*/  CS2R R12, SRZ ;  /* 0x00000000000c7805 */ /* 0x000fe4000001ff00 */
[----:B------:R-:W-:Y:S02]  /*bb90*/  LOP3.LUT R11, R7, 0xfffffffe, RZ, 0xc0, !PT ;  /* 0xfffffffe070b7812 */ /* 0x000fe400078ec0ff */
[----:B------:R-:W-:Y:S02]  /*bba0*/  CS2R R20, SRZ ;  /* 0x0000000000147805 */ /* 0x000fe4000001ff00 */
[----:B------:R-:W-:Y:S01]  /*bbb0*/  ISETP.GE.AND P0, PT, R6, R44, PT ;  /* 0x0000002c0600720c */ /* 0x000fe20003f06270 */
[----:B------:R-:W-:Y:S01]  /*bbc0*/  IMAD R44, R121, -0x80, R44 ;  /* 0xffffff80792c7824 */ /* 0x000fe200078e022c */
[----:B0-----:R-:W-:Y:S01]  /*bbd0*/  CS2R R24, SRZ ;  /* 0x0000000000187805 */ /* 0x001fe2000001ff00 */
[----:B------:R-:W-:Y:S01]  /*bbe0*/  IMAD.IADD R45, R236, 0x1, -R11 ;  /* 0x00000001ec2d7824 */ /* 0x000fe200078e0a0b */
[----:B------:R-:W-:-:S02]  /*bbf0*/  CS2R R26, SRZ ;  /* 0x00000000001a7805 */ /* 0x000fc4000001ff00 */
[----:B------:R-:W-:Y:S02]  /*bc00*/  CS2R R6, SRZ ;  /* 0x0000000000067805 */ /* 0x000fe4000001ff00 */
[----:B------:R-:W-:Y:S02]  /*bc10*/  CS2R R8, SRZ ;  /* 0x0000000000087805 */ /* 0x000fe4000001ff00 */
[----:B------:R-:W-:Y:S02]  /*bc20*/  CS2R R28, SRZ ;  /* 0x00000000001c7805 */ /* 0x000fe4000001ff00 */
[----:B------:R-:W-:Y:S01]  /*bc30*/  CS2R R10, SRZ ;  /* 0x00000000000a7805 */ /* 0x000fe2000001ff00 */
[----:B------:R-:W-:Y:S06]  /*bc40*/  @P0 BRA `(.L_x_776) ;  /* 0x0000000000c00947 */ /* 0x000fec0003800000 */
[----:B------:R-:W-:Y:S01]  /*bc50*/  ULDC UR4, c[0x0][0x3f4] ;  /* 0x0000fd0000047ab9 */ /* 0x000fe20000000800 */
[C---:B------:R-:W-:Y:S01]  /*bc60*/  IMAD.SHL.U32 R35, R215.reuse, 0x2, RZ ;  /* 0x00000002d7237824 */ /* 0x040fe200078e00ff */
[----:B------:R-:W-:Y:S01]  /*bc70*/  ISETP.GE.AND P2, PT, R215, UR4, PT ;  /* 0x00000004d7007c0c */ /* 0x000fe2000bf46270 */
[C---:B------:R-:W-:Y:S01]  /*bc80*/  IMAD.SHL.U32 R39, R214.reuse, 0x2, RZ ;  /* 0x00000002d6277824 */ /* 0x040fe200078e00ff */
[----:B------:R-:W-:Y:S01]  /*bc90*/  ISETP.GE.AND P1, PT, R214, UR4, PT ;  /* 0x00000004d6007c0c */ /* 0x000fe2000bf26270 */
[C---:B------:R-:W-:Y:S01]  /*bca0*/  IMAD.SHL.U32 R43, R216.reuse, 0x2, RZ ;  /* 0x00000002d82b7824 */ /* 0x040fe200078e00ff */
[----:B------:R-:W-:Y:S02]  /*bcb0*/  ISETP.GE.AND P0, PT, R216, UR4, PT ;  /* 0x00000004d8007c0c */ /* 0x000fe4000bf06270 */
[----:B------:R-:W-:Y:S02]  /*bcc0*/  CS2R R26, SRZ ;  /* 0x00000000001a7805 */ /* 0x000fe4000001ff00 */
[----:B------:R-:W-:-:S02]  /*bcd0*/  ISETP.GE.AND P3, PT, R22, UR4, PT ;  /* 0x0000000416007c0c */ /* 0x000fc4000bf66270 */
[----:B------:R-:W-:Y:S02]  /*bce0*/  CS2R R10, SRZ ;  /* 0x00000000000a7805 */ /* 0x000fe4000001ff00 */
[----:B------:R-:W-:Y:S02]  /*bcf0*/  SHF.R.S32.HI R6, RZ, 0x1f, R215 ;  /* 0x0000001fff067819 */ /* 0x000fe400000114d7 */
[----:B------:R-:W-:Y:S02]  /*bd00*/  CS2R R24, SRZ ;  /* 0x0000000000187805 */ /* 0x000fe4000001ff00 */
[----:B------:R-:W-:Y:S01]  /*bd10*/  SHF.R.S32.HI R7, RZ, 0x1f, R214 ;  /* 0x0000001fff077819 */ /* 0x000fe200000114d6 */
[----:B------:R-:W-:Y:S01]  /*bd20*/  ULDC.64 UR6, c[0x0][0x208] ;  /* 0x0000820000067ab9 */ /* 0x000fe20000000a00 */
[----:B------:R-:W-:Y:S02]  /*bd30*/  SHF.L.U64.HI R6, R215, 0x1, R6 ;  /* 0x00000001d7067819 */ /* 0x000fe40000010206 */
[----:B------:R-:W-:-:S02]  /*bd40*/  SHF.L.U64.HI R8, R214, 0x1, R7 ;  /* 0x00000001d6087819 */ /* 0x000fc40000010207 */
[C---:B--2---:R-:W-:Y:S02]  /*bd50*/  @!P2 IADD3 R32, P4, R4.reuse, R35, RZ ;  /* 0x000000230420a210 */ /* 0x044fe40007f9e0ff */
[----:B------:R-:W-:Y:S01]  /*bd60*/  @!P1 IADD3 R36, P5, R4, R39, RZ ;  /* 0x0000002704249210 */ /* 0x000fe20007fbe0ff */
[----:B-1----:R-:W-:Y:S01]  /*bd70*/  @!P3 IMAD.MOV.U32 R7, RZ, RZ, R3 ;  /* 0x000000ffff07b224 */ /* 0x002fe200078e0003 */
[----:B----4-:R-:W-:Y:S01]  /*bd80*/  @!P2 IADD3 R34, P6, R14, R35, RZ ;  /* 0x000000230e22a210 */ /* 0x010fe20007fde0ff */
[C---:B------:R-:W-:Y:S01]  /*bd90*/  @!P2 IMAD.X R33, R3.reuse, 0x1, R6, P4 ;  /* 0x000000010321a824 */ /* 0x040fe200020e0606 */
[----:B------:R-:W-:Y:S01]  /*bda0*/  SHF.R.S32.HI R9, RZ, 0x1f, R216 ;  /* 0x0000001fff097819 */ /* 0x000fe200000114d8 */
[----:B------:R-:W-:Y:S01]  /*bdb0*/  @!P1 IMAD.X R37, R3, 0x1, R8, P5 ;  /* 0x0000000103259824 */ /* 0x000fe200028e0608 */
[----:B---3--:R-:W-:Y:S01]  /*bdc0*/  @!P2 IADD3.X R35, R5, R6, RZ, P6, !PT ;  /* 0x000000060523a210 */ /* 0x008fe200037fe4ff */
[----:B------:R-:W-:Y:S01]  /*bdd0*/  @!P3 IMAD.MOV.U32 R6, RZ, RZ, R4 ;  /* 0x000000ffff06b224 */ /* 0x000fe200078e0004 */
[----:B------:R-:W-:-:S02]  /*bde0*/  SHF.L.U64.HI R12, R216, 0x1, R9 ;  /* 0x00000001d80c7819 */ /* 0x000fc40000010209 */
[----:B------:R-:W-:Y:S02]  /*bdf0*/  CS2R R28, SRZ ;  /* 0x00000000001c7805 */ /* 0x000fe4000001ff00 */
[----:B------:R-:W-:Y:S02]  /*be00*/  @!P1 IADD3 R38, P4, R14, R39, RZ ;  /* 0x000000270e269210 */ /* 0x000fe40007f9e0ff */
[----:B------:R-:W-:Y:S02]  /*be10*/  CS2R R20, SRZ ;  /* 0x0000000000147805 */ /* 0x000fe4000001ff00 */
[-C--:B------:R-:W-:Y:S01]  /*be20*/  @!P0 IADD3 R40, P6, R4, R43.reuse, RZ ;  /* 0x0000002b04288210 */ /* 0x080fe20007fde0ff */
[----:B------:R-:W-:Y:S01]  /*be30*/  @!P3 IMAD.MOV.U32 R4, RZ, RZ, R14 ;  /* 0x000000ffff04b224 */ /* 0x000fe200078e000e */
[----:B------:R-:W-:Y:S01]  /*be40*/  @!P0 IADD3 R42, P5, R14, R43, RZ ;  /* 0x0000002b0e2a8210 */ /* 0x000fe20007fbe0ff */
[----:B------:R-:W-:Y:S01]  /*be50*/  @!P1 IMAD.X R39, R5, 0x1, R8, P4 ;  /* 0x0000000105279824 */ /* 0x000fe200020e0608 */
[----:B------:R-:W-:Y:S01]  /*be60*/  CS2R R8, SRZ ;  /* 0x0000000000087805 */ /* 0x000fe2000001ff00 */
[----:B------:R-:W-:Y:S01]  /*be70*/  @!P3 IMAD.WIDE R14, R22, 0x2, R6 ;  /* 0x00000002160eb825 */ /* 0x000fe200078e0206 */
[----:B------:R-:W-:Y:S01]  /*be80*/  CS2R R6, SRZ ;  /* 0x0000000000067805 */ /* 0x000fe2000001ff00 */
[----:B------:R0:W5:Y:S02]  /*be90*/  @!P2 LD.E.64 R24, desc[UR6][R32.64] ;  /* 0x000000062018a980 */ /* 0x000164000c101b00 */
[----:B------:R-:W-:-:S02]  /*bea0*/  @!P0 IMAD.X R41, R3, 0x1, R12, P6 ;  /* 0x0000000103298824 */ /* 0x000fc400030e060c */
[----:B------:R-:W-:Y:S01]  /*beb0*/  @!P0 IMAD.X R43, R5, 0x1, R12, P5 ;  /* 0x00000001052b8824 */ /* 0x000fe200028e060c */
[----:B------:R-:W-:Y:S01]  /*bec0*/  CS2R R12, SRZ ;  /* 0x00000000000c7805 */ /* 0x000fe2000001ff00 */
[----:B------:R-:W-:Y:S01]  /*bed0*/  @!P3 IMAD.WIDE R30, R22, 0x2, R4 ;  /* 0x00000002161eb825 */ /* 0x000fe200078e0204 */
[----:B------:R0:W5:Y:S04]  /*bee0*/  @!P3 LD.E.64 R26, desc[UR6][R14.64] ;  /* 0x000000060e1ab980 */ /* 0x000168000c101b00 */
[----:B------:R0:W5:Y:S04]  /*bef0*/  @!P3 LD.E.64 R10, desc[UR6][R30.64] ;  /* 0x000000061e0ab980 */ /* 0x000168000c101b00 */
[----:B------:R0:W5:Y:S04]  /*bf00*/  @!P2 LD.E.64 R28, desc[UR6][R34.64] ;  /* 0x00000006221ca980 */ /* 0x000168000c101b00 */
[----:B------:R0:W5:Y:S04]  /*bf10*/  @!P1 LD.E.64 R20, desc[UR6][R36.64] ;  /* 0x0000000624149980 */ /* 0x000168000c101b00 */
[----:B------:R0:W5:Y:S04]  /*bf20*/  @!P1 LD.E.64 R8, desc[UR6][R38.64] ;  /* 0x0000000626089980 */ /* 0x000168000c101b00 */
[----:B------:R0:W5:Y:S04]  /*bf30*/  @!P0 LD.E.64 R12, desc[UR6][R40.64] ;  /* 0x00000006280c8980 */ /* 0x000168000c101b00 */
[----:B------:R0:W5:Y:S02]  /*bf40*/  @!P0 LD.E.64 R6, desc[UR6][R42.64] ;  /* 0x000000062a068980 */ /* 0x000164000c101b00 */
.L_x_776:
[----:B------:R-:W-:Y:S05]  /*bf50*/  BSYNC B1 ;  /* 0x0000000000017941 */ /* 0x000fea0003800000 */
.L_x_775:
[----:B---3--:R-:W-:Y:S01]  /*bf60*/  SHF.L.U32 R5, R45, 0x1f, RZ ;  /* 0x0000001f2d057819 */ /* 0x008fe200000006ff */
[----:B0----5:R-:W-:Y:S01]  /*bf70*/  IMAD.MOV.U32 R30, RZ, RZ, R26 ;  /* 0x000000ffff1e7224 */ /* 0x021fe200078e001a */
[--C-:B------:R-:W-:Y:S01]  /*bf80*/  SHF.R.U64 R47, R26, 0x10, R27.reuse ;  /* 0x000000101a2f7819 */ /* 0x100fe2000000121b */
[--C-:B------:R-:W-:Y:S01]  /*bf90*/  IMAD.MOV.U32 R31, RZ, RZ, R27.reuse ;  /* 0x000000ffff1f7224 */ /* 0x100fe200078e001b */
[----:B------:R-:W0:Y:S01]  /*bfa0*/  SYNCS.PHASECHK.TRANS64.TRYWAIT P0, [R18+URZ+0x38800], R5 ;  /* 0x03880005120075a7 */ /* 0x000e22000800017f */
[----:B------:R-:W-:Y:S01]  /*bfb0*/  SHF.R.U32.HI R26, RZ, 0x10, R27 ;  /* 0x00000010ff1a7819 */ /* 0x000fe2000001161b */
[----:B------:R-:W-:Y:S01]  /*bfc0*/  IMAD.MOV.U32 R15, RZ, RZ, R24 ;  /* 0x000000ffff0f7224 */ /* 0x000fe200078e0018 */
[--C-:B------:R-:W-:Y:S01]  /*bfd0*/  SHF.R.U64 R50, R24, 0x10, R25.reuse ;  /* 0x0000001018327819 */ /* 0x100fe20000001219 */
[----:B------:R-:W-:Y:S01]  /*bfe0*/  IMAD.MOV.U32 R27, RZ, RZ, R25 ;  /* 0x000000ffff1b7224 */ /* 0x000fe200078e0019 */
[--C-:B------:R-:W-:Y:S01]  /*bff0*/  SHF.R.U64 R45, R20, 0x10, R21.reuse ;  /* 0x00000010142d7819 */ /* 0x100fe20000001215 */
[--C-:B------:R-:W-:Y:S01]  /*c000*/  IMAD.MOV.U32 R24, RZ, RZ, R21.reuse ;  /* 0x000000ffff187224 */ /* 0x100fe200078e0015 */
[----:B------:R-:W-:Y:S01]  /*c010*/  SHF.R.U32.HI R43, RZ, 0x10, R21 ;  /* 0x00000010ff2b7819 */ /* 0x000fe20000011615 */
[----:B----4-:R-:W-:Y:S01]  /*c020*/  IMAD.MOV.U32 R14, RZ, RZ, R20 ;  /* 0x000000ffff0e7224 */ /* 0x010fe200078e0014 */
[----:B------:R-:W-:Y:S01]  /*c030*/  SHF.R.U32.HI R48, RZ, 0x10, R25 ;  /* 0x00000010ff307819 */ /* 0x000fe20000011619 */
[----:B-1----:R-:W-:Y:S01]  /*c040*/  IMAD.MOV.U32 R3, RZ, RZ, R12 ;  /* 0x000000ffff037224 */ /* 0x002fe200078e000c */
[----:B------:R-:W-:Y:S01]  /*c050*/  SHF.R.U64 R40, R28, 0x10, R29 ;  /* 0x000000101c287819 */ /* 0x000fe2000000121d */
[----:B--2---:R-:W-:Y:S01]  /*c060*/  IMAD.MOV.U32 R4, RZ, RZ, R13 ;  /* 0x000000ffff047224 */ /* 0x004fe200078e000d */
[----:B------:R-:W-:Y:S01]  /*c070*/  SHF.R.U32.HI R38, RZ, 0x10, R29 ;  /* 0x00000010ff267819 */ /* 0x000fe2000001161d */
[----:B------:R-:W-:Y:S01]  /*c080*/  IMAD.MOV.U32 R34, RZ, RZ, R10 ;  /* 0x000000ffff227224 */ /* 0x000fe200078e000a */
[----:B------:R-:W-:Y:S01]  /*c090*/  SHF.R.U64 R46, R12, 0x10, R13 ;  /* 0x000000100c2e7819 */ /* 0x000fe2000000120d */
[----:B------:R-:W-:Y:S01]  /*c0a0*/  IMAD.MOV.U32 R35, RZ, RZ, R11 ;  /* 0x000000ffff237224 */ /* 0x000fe200078e000b */
[----:B------:R-:W-:Y:S01]  /*c0b0*/  SHF.R.U32.HI R41, RZ, 0x10, R13 ;  /* 0x00000010ff297819 */ /* 0x000fe2000001160d */
[----:B------:R-:W-:Y:S01]  /*c0c0*/  IMAD.MOV.U32 R21, RZ, RZ, R28 ;  /* 0x000000ffff157224 */ /* 0x000fe200078e001c */
[----:B------:R-:W-:Y:S01]  /*c0d0*/  SHF.R.U64 R39, R10, 0x10, R11 ;  /* 0x000000100a277819 */ /* 0x000fe2000000120b */
[----:B------:R-:W-:Y:S01]  /*c0e0*/  IMAD.MOV.U32 R33, RZ, RZ, R29 ;  /* 0x000000ffff217224 */ /* 0x000fe200078e001d */
[----:B------:R-:W-:Y:S01]  /*c0f0*/  SHF.R.U32.HI R42, RZ, 0x10, R11 ;  /* 0x00000010ff2a7819 */ /* 0x000fe2000001160b */
[--C-:B------:R-:W-:Y:S01]  /*c100*/  IMAD.MOV.U32 R32, RZ, RZ, R9.reuse ;  /* 0x000000ffff207224 */ /* 0x100fe200078e0009 */
[----:B------:R-:W-:Y:S01]  /*c110*/  VIMNMX R29, R44, 0x80, PT ;  /* 0x000000802c1d7848 */ /* 0x000fe20003fe0100 */
[----:B------:R-:W-:Y:S01]  /*c120*/  BSSY B1, `(.L_x_777) ;  /* 0x0000016000017945 */ /* 0x000fe20003800000 */
[--C-:B------:R-:W-:Y:S01]  /*c130*/  SHF.R.U64 R36, R8, 0x10, R9.reuse ;  /* 0x0000001008247819 */ /* 0x100fe20000001209 */
[----:B------:R-:W-:Y:S01]  /*c140*/  IMAD.MOV.U32 R13, RZ, RZ, R8 ;  /* 0x000000ffff0d7224 */ /* 0x000fe200078e0008 */
[----:B------:R-:W-:Y:S01]  /*c150*/  SHF.R.U32.HI R37, RZ, 0x10, R9 ;  /* 0x00000010ff257819 */ /* 0x000fe20000011609 */
[----:B------:R-:W-:Y:S01]  /*c160*/  IMAD.MOV.U32 R9, RZ, RZ, R6 ;  /* 0x000000ffff097224 */ /* 0x000fe200078e0006 */
[--C-:B------:R-:W-:Y:S01]  /*c170*/  SHF.R.U64 R6, R6, 0x10, R7.reuse ;  /* 0x0000001006067819 */ /* 0x100fe20000001207 */
[----:B------:R-:W-:Y:S01]  /*c180*/  IMAD.MOV.U32 R10, RZ, RZ, R7 ;  /* 0x000000ffff0a7224 */ /* 0x000fe200078e0007 */
[----:B------:R-:W-:-:S02]  /*c190*/  PRMT R20, R27, 0x5410, R48 ;  /* 0x000054101b147816 */ /* 0x000fc40000000030 */
[----:B------:R-:W-:Y:S02]  /*c1a0*/  PRMT R12, R24, 0x5410, R43 ;  /* 0x00005410180c7816 */ /* 0x000fe4000000002b */
[----:B------:R-:W-:Y:S02]  /*c1b0*/  SHF.R.U32.HI R7, RZ, 0x10, R7 ;  /* 0x00000010ff077819 */ /* 0x000fe40000011607 */
[----:B------:R-:W-:Y:S02]  /*c1c0*/  PRMT R25, R30, 0x5410, R47 ;  /* 0x000054101e197816 */ /* 0x000fe4000000002f */
[----:B------:R-:W-:Y:S02]  /*c1d0*/  PRMT R26, R31, 0x5410, R26 ;  /* 0x000054101f1a7816 */ /* 0x000fe4000000001a */
[----:B------:R-:W-:Y:S02]  /*c1e0*/  PRMT R15, R15, 0x5410, R50 ;  /* 0x000054100f0f7816 */ /* 0x000fe40000000032 */
[----:B------:R-:W-:-:S02]  /*c1f0*/  PRMT R11, R14, 0x5410, R45 ;  /* 0x000054100e0b7816 */ /* 0x000fc4000000002d */
[----:B------:R-:W-:Y:S02]  /*c200*/  ISETP.GE.AND P1, PT, R212, R29, PT ;  /* 0x0000001dd400720c */ /* 0x000fe40003f26270 */
[----:B------:R-:W-:Y:S02]  /*c210*/  PRMT R3, R3, 0x5410, R46 ;  /* 0x0000541003037816 */ /* 0x000fe4000000002e */
[----:B------:R-:W-:Y:S02]  /*c220*/  PRMT R8, R4, 0x5410, R41 ;  /* 0x0000541004087816 */ /* 0x000fe40000000029 */
[----:B------:R-:W-:Y:S02]  /*c230*/  PRMT R27, R34, 0x5410, R39 ;  /* 0x00005410221b7816 */ /* 0x000fe40000000027 */
[----:B------:R-:W-:Y:S02]  /*c240*/  PRMT R28, R35, 0x5410, R42 ;  /* 0x00005410231c7816 */ /* 0x000fe4000000002a */
[----:B------:R-:W-:-:S02]  /*c250*/  PRMT R21, R21, 0x5410, R40 ;  /* 0x0000541015157816 */ /* 0x000fc40000000028 */
[----:B------:R-:W-:Y:S01]  /*c260*/  PRMT R24, R33, 0x5410, R38 ;  /* 0x0000541021187816 */ /* 0x000fe20000000026 */
[----:B0-----:R-:W-:Y:S06]  /*c270*/  @!P0 BRA `(.L_x_778) ;  /* 0x000001d000d88947 */ /* 0x001fec0003800000 */
.L_x_1062:
[----:B------:R-:W-:Y:S05]  /*c280*/  BSYNC B1 ;  /* 0x0000000000017941 */ /* 0x000fea0003800000 */
.L_x_777:
[----:B------:R-:W-:Y:S01]  /*c290*/  BSSY B1, `(.L_x_779) ;  /* 0x00000ad000017945 */ /* 0x000fe20003800000 */
[----:B------:R-:W-:Y:S02]  /*c2a0*/  PRMT R13, R13, 0x5410, R36 ;  /* 0x000054100d0d7816 */ /* 0x000fe40000000024 */
[----:B------:R-:W-:Y:S02]  /*c2b0*/  PRMT R14, R32, 0x5410, R37 ;  /* 0x00005410200e7816 */ /* 0x000fe40000000025 */
[----:B------:R-:W-:Y:S02]  /*c2c0*/  PRMT R9, R9, 0x5410, R6 ;  /* 0x0000541009097816 */ /* 0x000fe40000000006 */
[----:B------:R-:W-:Y:S01]  /*c2d0*/  PRMT R10, R10, 0x5410, R7 ;  /* 0x000054100a0a7816 */ /* 0x000fe20000000007 */
[----:B------:R-:W-:Y:S06]  /*c2e0*/  @P1 BRA `(.L_x_780) ;  /* 0x00000008009c1947 */ /* 0x000fec0003800000 */
[----:B0-----:R-:W0:Y:S01]  /*c2f0*/  LDC R5, c[0x0][0x3f4] ;  /* 0x0000fd00ff057b82 */ /* 0x001e220000000800 */
[----:B------:R-:W-:Y:S01]  /*c300*/  BSSY B2, `(.L_x_781) ;  /* 0x000002c000027945 */ /* 0x000fe20003800000 */
[-C--:B0-----:R-:W-:Y:S02]  /*c310*/  ISETP.GE.AND P0, PT, R22, R5.reuse, PT ;  /* 0x000000051600720c */ /* 0x081fe40003f06270 */
[-C--:B------:R-:W-:Y:S02]  /*c320*/  ISETP.GE.AND P1, PT, R215, R5.reuse, PT ;  /* 0x00000005d700720c */ /* 0x080fe40003f26270 */
[-C--:B------:R-:W-:Y:S02]  /*c330*/  ISETP.GE.AND P2, PT, R214, R5.reuse, PT ;  /* 0x00000005d600720c */ /* 0x080fe40003f46270 */
[----:B------:R-:W-:-:S07]  /*c340*/  ISETP.GE.AND P3, PT, R216, R5, PT ;  /* 0x00000005d800720c */ /* 0x000fce0003f66270 */
[----:B------:R-:W-:Y:S06]  /*c350*/  @P0 BRA `(.L_x_782) ;  /* 0x0000000000980947 */ /* 0x000fec0003800000 */
[----:B------:R-:W0:Y:S01]  /*c360*/  LDS.128 R4, [R0] ;  /* 0x0000000000047984 */ /* 0x000e220000000c00 */
[C---:B------:R-:W-:Y:S01]  /*c370*/  IMAD.U32 R37, R27.reuse, 0x10000, RZ ;  /* 0x000100001b257824 */ /* 0x040fe200078e00ff */
[----:B------:R-:W-:Y:S01]  /*c380*/  LOP3.LUT R36, R27, 0xffff0000, RZ, 0xc0, !PT ;  /* 0xffff00001b247812 */ /* 0x000fe200078ec0ff */
[C---:B------:R-:W-:Y:S01]  /*c390*/  IMAD.U32 R35, R25.reuse, 0x10000, RZ ;  /* 0x0001000019237824 */ /* 0x040fe200078e00ff */
[----:B------:R-:W-:Y:S01]  /*c3a0*/  LOP3.LUT R34, R25, 0xffff0000, RZ, 0xc0, !PT ;  /* 0xffff000019227812 */ /* 0x000fe200078ec0ff */
[C---:B0-----:R-:W-:Y:S01]  /*c3b0*/  IMAD.U32 R30, R4.reuse, 0x10000, RZ ;  /* 0x00010000041e7824 */ /* 0x041fe200078e00ff */
[----:B------:R-:W-:Y:S01]  /*c3c0*/  LOP3.LUT R4, R4, 0xffff0000, RZ, 0xc0, !PT ;  /* 0xffff000004047812 */ /* 0x000fe200078ec0ff */
[C---:B------:R-:W-:Y:S01]  /*c3d0*/  IMAD.U32 R31, R5.reuse, 0x10000, RZ ;  /* 0x00010000051f7824 */ /* 0x040fe200078e00ff */
[----:B------:R-:W-:Y:S01]  /*c3e0*/  LOP3.LUT R5, R5, 0xffff0000, RZ, 0xc0, !PT ;  /* 0xffff000005057812 */ /* 0x000fe200078ec0ff */
[C---:B------:R-:W-:Y:S01]  /*c3f0*/  IMAD.U32 R32, R6.reuse, 0x10000, RZ ;  /* 0x0001000006207824 */ /* 0x040fe200078e00ff */
[----:B------:R-:W-:Y:S01]  /*c400*/  LOP3.LUT R6, R6, 0xffff0000, RZ, 0xc0, !PT ;  /* 0xffff000006067812 */ /* 0x000fe200078ec0ff */
[C---:B------:R-:W-:Y:S01]  /*c410*/  FMUL.FTZ R39, R4.reuse, R37 ;  /* 0x0000002504277220 */ /* 0x040fe20000410000 */
[----:B------:R-:W-:Y:S01]  /*c420*/  FMUL.FTZ R4, R4, R35 ;  /* 0x0000002304047220 */ /* 0x000fe20000410000 */
[----:B------:R-:W-:-:S02]  /*c430*/  IMAD.U32 R33, R7, 0x10000, RZ ;  /* 0x0001000007217824 */ /* 0x000fc400078e00ff */
[----:B------:R-:W-:Y:S01]  /*c440*/  FMUL.FTZ R40, R5, R36 ;  /* 0x0000002405287220 */ /* 0x000fe20000410000 */
[C---:B------:R-:W-:Y:S01]  /*c450*/  FFMA.FTZ R39, R30.reuse, R35, -R39 ;  /* 0x000000231e277223 */ /* 0x040fe20000010827 */
[----:B------:R-:W-:Y:S01]  /*c460*/  FFMA.FTZ R38, R30, R37, R4 ;  /* 0x000000251e267223 */ /* 0x000fe20000010004 */
[----:B------:R-:W-:Y:S01]  /*c470*/  LOP3.LUT R7, R7, 0xffff0000, RZ, 0xc0, !PT ;  /* 0xffff000007077812 */ /* 0x000fe200078ec0ff */
[-C--:B------:R-:W-:Y:S01]  /*c480*/  FMUL.FTZ R42, R5, R34.reuse ;  /* 0x00000022052a7220 */ /* 0x080fe20000410000 */
[C---:B------:R-:W-:Y:S01]  /*c490*/  LOP3.LUT R30, R28.reuse, 0xffff0000, RZ, 0xc0, !PT ;  /* 0xffff00001c1e7812 */ /* 0x040fe200078ec0ff */
[----:B------:R-:W-:Y:S01]  /*c4a0*/  IMAD.U32 R35, R28, 0x10000, RZ ;  /* 0x000100001c237824 */ /* 0x000fe200078e00ff */
[C---:B------:R-:W-:Y:S01]  /*c4b0*/  LOP3.LUT R4, R26.reuse, 0xffff0000, RZ, 0xc0, !PT ;  /* 0xffff00001a047812 */ /* 0x040fe200078ec0ff */
[----:B------:R-:W-:Y:S02]  /*c4c0*/  IMAD.U32 R5, R26, 0x10000, RZ ;  /* 0x000100001a057824 */ /* 0x000fe400078e00ff */
[C---:B------:R-:W-:Y:S01]  /*c4d0*/  FFMA.FTZ R40, R31.reuse, R34, -R40 ;  /* 0x000000221f287223 */ /* 0x040fe20000010828 */
[----:B------:R-:W-:Y:S01]  /*c4e0*/  FFMA.FTZ R31, R31, R36, R42 ;  /* 0x000000241f1f7223 */ /* 0x000fe2000001002a */
[C---:B------:R-:W-:Y:S01]  /*c4f0*/  FMUL.FTZ R37, R6.reuse, R35 ;  /* 0x0000002306257220 */ /* 0x040fe20000410000 */
[-C--:B------:R-:W-:Y:S01]  /*c500*/  FMUL.FTZ R34, R6, R5.reuse ;  /* 0x0000000506227220 */ /* 0x080fe20000410000 */
        /* <DEDUP_REMOVED lines=8> */
[----:B------:R-:W-:Y:S02]  /*c590*/  F2FP.BF16.F32.PACK_AB R6, R35, R6 ;  /* 0x000000062306723e */ /* 0x000fe400000010ff */
[----:B------:R-:W-:-:S05]  /*c5a0*/  F2FP.BF16.F32.PACK_AB R7, R30, R7 ;  /* 0x000000071e07723e */ /* 0x000fca00000010ff */
[----:B------:R0:W-:Y:S02]  /*c5b0*/  STS.128 [R0], R4 ;  /* 0x0000000400007388 */ /* 0x0001e40000000c00 */
.L_x_782:
[----:B------:R-:W-:Y:S05]  /*c5c0*/  BSYNC B2 ;  /* 0x0000000000027941 */ /* 0x000fea0003800000 */
.L_x_781:
[----:B------:R-:W-:Y:S04]  /*c5d0*/  BSSY B2, `(.L_x_783) ;  /* 0x0000028000027945 */ /* 0x000fe80003800000 */
[----:B------:R-:W-:Y:S05]  /*c5e0*/  @P1 BRA `(.L_x_784) ;  /* 0x0000000000981947 */ /* 0x000fea0003800000 */
[----:B0-----:R-:W0:Y:S01]  /*c5f0*/  LDS.128 R4, [R0+0x4000] ;  /* 0x0040000000047984 */ /* 0x001e220000000c00 */
        /* <DEDUP_REMOVED lines=36> */
[----:B------:R1:W-:Y:S02]  /*c840*/  STS.128 [R0+0x4000], R4 ;  /* 0x0040000400007388 */ /* 0x0003e40000000c00 */
.L_x_784:
[----:B------:R-:W-:Y:S05]  /*c850*/  BSYNC B2 ;  /* 0x0000000000027941 */ /* 0x000fea0003800000 */
.L_x_783:
[----:B------:R-:W-:Y:S04]  /*c860*/  BSSY B2, `(.L_x_785) ;  /* 0x0000028000027945 */ /* 0x000fe80003800000 */
[----:B------:R-:W-:Y:S05]  /*c870*/  @P2 BRA `(.L_x_786) ;  /* 0x0000000000982947 */ /* 0x000fea0003800000 */
[----:B01----:R-:W0:Y:S01]  /*c880*/  LDS.128 R4, [R0+0x8000] ;  /* 0x0080000000047984 */ /* 0x003e220000000c00 */
        /* <DEDUP_REMOVED lines=37> */
.L_x_786:
[----:B------:R-:W-:Y:S05]  /*cae0*/  BSYNC B2 ;  /* 0x0000000000027941 */ /* 0x000fea0003800000 */
.L_x_785:
[----:B------:R-:W-:Y:S05]  /*caf0*/  @P3 BRA `(.L_x_780) ;  /* 0x0000000000983947 */ /* 0x000fea0003800000 */
[----:B012---:R-:W0:Y:S01]  /*cb00*/  LDS.128 R4, [R0+0xc000] ;  /* 0x00c0000000047984 */ /* 0x007e220000000c00 */
        /* <DEDUP_REMOVED lines=37> */
.L_x_780:
[----:B------:R-:W-:Y:S05]  /*cd60*/  BSYNC B1 ;  /* 0x0000000000017941 */ /* 0x000fea0003800000 */
.L_x_779:
[----:B0123--:R-:W-:Y:S01]  /*cd70*/  VIADD R4, R212, 0x20 ;  /* 0x00000020d4047836 */ /* 0x00ffe20000000000 */
[----:B------:R-:W-:Y:S04]  /*cd80*/  BSSY B1, `(.L_x_787) ;  /* 0x00000aa000017945 */ /* 0x000fe80003800000 */
[----:B------:R-:W-:-:S13]  /*cd90*/  ISETP.GE.AND P0, PT, R4, R29, PT ;  /* 0x0000001d0400720c */ /* 0x000fda0003f06270 */
[----:B------:R-:W-:Y:S05]  /*cda0*/  @P0 BRA `(.L_x_788) ;  /* 0x00000008009c0947 */ /* 0x000fea0003800000 */
[----:B------:R-:W0:Y:S01]  /*cdb0*/  LDC R5, c[0x0][0x3f4] ;  /* 0x0000fd00ff057b82 */ /* 0x000e220000000800 */
[----:B------:R-:W-:Y:S01]  /*cdc0*/  BSSY B2, `(.L_x_789) ;  /* 0x000002c000027945 */ /* 0x000fe20003800000 */
[-C--:B0-----:R-:W-:Y:S02]  /*cdd0*/  ISETP.GE.AND P0, PT, R22, R5.reuse, PT ;  /* 0x000000051600720c */ /* 0x081fe40003f06270 */
[-C--:B------:R-:W-:Y:S02]  /*cde0*/  ISETP.GE.AND P1, PT, R215, R5.reuse, PT ;  /* 0x00000005d700720c */ /* 0x080fe40003f26270 */
[-C--:B------:R-:W-:Y:S02]  /*cdf0*/  ISETP.GE.AND P2, PT, R214, R5.reuse, PT ;  /* 0x00000005d600720c */ /* 0x080fe40003f46270 */
[----:B------:R-:W-:-:S07]  /*ce00*/  ISETP.GE.AND P3, PT, R216, R5, PT ;  /* 0x00000005d800720c */ /* 0x000fce0003f66270 */
[----:B------:R-:W-:Y:S06]  /*ce10*/  @P0 BRA `(.L_x_790) ;  /* 0x0000000000980947 */ /* 0x000fec0003800000 */
[----:B------:R-:W0:Y:S01]  /*ce20*/  LDS.128 R4, [R0+0x1000] ;  /* 0x0010000000047984 */ /* 0x000e220000000c00 */
[----:B------:R-:W-:Y:S01]  /*ce30*/  IMAD.U32 R36, R25, 0x10000, RZ ;  /* 0x0001000019247824 */ /* 0x000fe200078e00ff */
[C---:B------:R-:W-:Y:S01]  /*ce40*/  LOP3.LUT R41, R27.reuse, 0xffff0000, RZ, 0xc0, !PT ;  /* 0xffff00001b297812 */ /* 0x040fe200078ec0ff */
[----:B------:R-:W-:Y:S01]  /*ce50*/  IMAD.U32 R38, R27, 0x10000, RZ ;  /* 0x000100001b267824 */ /* 0x000fe200078e00ff */
[----:B------:R-:W-:Y:S01]  /*ce60*/  LOP3.LUT R39, R25, 0xffff0000, RZ, 0xc0, !PT ;  /* 0xffff000019277812 */ /* 0x000fe200078ec0ff */
[C---:B------:R-:W-:Y:S01]  /*ce70*/  IMAD.U32 R40, R28.reuse, 0x10000, RZ ;  /* 0x000100001c287824 */ /* 0x040fe200078e00ff */
[----:B------:R-:W-:Y:S01]  /*ce80*/  LOP3.LUT R43, R28, 0xffff0000, RZ, 0xc0, !PT ;  /* 0xffff00001c2b7812 */ /* 0x000fe200078ec0ff */
[C---:B0-----:R-:W-:Y:S01]  /*ce90*/  IMAD.U32 R30, R4.reuse, 0x10000, RZ ;  /* 0x00010000041e7824 */ /* 0x041fe200078e00ff */
[----:B------:R-:W-:Y:S01]  /*cea0*/  LOP3.LUT R4, R4, 0xffff0000, RZ, 0xc0, !PT ;  /* 0xffff000004047812 */ /* 0x000fe200078ec0ff */
[C---:B------:R-:W-:Y:S01]  /*ceb0*/  IMAD.U32 R31, R5.reuse, 0x10000, RZ ;  /* 0x00010000051f7824 */ /* 0x040fe200078e00ff */
[----:B------:R-:W-:Y:S01]  /*cec0*/  LOP3.LUT R5, R5, 0xffff0000, RZ, 0xc0, !PT ;  /* 0xffff000005057812 */ /* 0x000fe200078ec0ff */
[----:B------:R-:W-:Y:S01]  /*ced0*/  IMAD.U32 R33, R7, 0x10000, RZ ;  /* 0x0001000007217824 */ /* 0x000fe200078e00ff */
[----:B------:R-:W-:Y:S01]  /*cee0*/  SHF.L.U32 R32, R6, 0x10, RZ ;  /* 0x0000001006207819 */ /* 0x000fe200000006ff */
[-C--:B------:R-:W-:Y:S01]  /*cef0*/  FMUL.FTZ R35, R38, R4.reuse ;  /* 0x0000000426237220 */ /* 0x080fe20000410000 */
[----:B------:R-:W-:Y:S01]  /*cf00*/  FMUL.FTZ R37, R36, R4 ;  /* 0x0000000424257220 */ /* 0x000fe20000410000 */
[-C--:B------:R-:W-:Y:S01]  /*cf10*/  FMUL.FTZ R34, R41, R5.reuse ;  /* 0x0000000529227220 */ /* 0x080fe20000410000 */
[----:B------:R-:W-:Y:S01]  /*cf20*/  LOP3.LUT R6, R6, 0xffff0000, RZ, 0xc0, !PT ;  /* 0xffff000006067812 */ /* 0x000fe200078ec0ff */
[-C--:B------:R-:W-:Y:S01]  /*cf30*/  FFMA.FTZ R4, R36, R30.reuse, -R35 ;  /* 0x0000001e24047223 */ /* 0x080fe20000010823 */
[----:B------:R-:W-:Y:S01]  /*cf40*/  FFMA.FTZ R37, R38, R30, R37 ;  /* 0x0000001e26257223 */ /* 0x000fe20000010025 */
[C---:B------:R-:W-:Y:S01]  /*cf50*/  FMUL.FTZ R30, R39.reuse, R5 ;  /* 0x00000005271e7220 */ /* 0x040fe20000410000 */
[-C--:B------:R-:W-:Y:S01]  /*cf60*/  FFMA.FTZ R5, R39, R31.reuse, -R34 ;  /* 0x0000001f27057223 */ /* 0x080fe20000010822 */
[----:B------:R-:W-:Y:S01]  /*cf70*/  LOP3.LUT R7, R7, 0xffff0000, RZ, 0xc0, !PT ;  /* 0xffff000007077812 */ /* 0x000fe200078ec0ff */
[C---:B------:R-:W-:Y:S01]  /*cf80*/  IMAD.U32 R38, R26.reuse, 0x10000, RZ ;  /* 0x000100001a267824 */ /* 0x040fe200078e00ff */
[----:B------:R-:W-:Y:S01]  /*cf90*/  LOP3.LUT R39, R26, 0xffff0000, RZ, 0xc0, !PT ;  /* 0xffff00001a277812 */ /* 0x000fe200078ec0ff */
[----:B------:R-:W-:Y:S01]  /*cfa0*/  FFMA.FTZ R30, R41, R31, R30 ;  /* 0x0000001f291e7223 */ /* 0x000fe2000001001e */
[-C--:B------:R-:W-:Y:S01]  /*cfb0*/  FMUL.FTZ R31, R40, R6.reuse ;  /* 0x00000006281f7220 */ /* 0x080fe20000410000 */
[C---:B------:R-:W-:Y:S01]  /*cfc0*/  FMUL.FTZ R35, R38.reuse, R6 ;  /* 0x0000000626237220 */ /* 0x040fe20000410000 */
[-C--:B------:R-:W-:Y:S01]  /*cfd0*/  FMUL.FTZ R34, R43, R7.reuse ;  /* 0x000000072b227220 */ /* 0x080fe20000410000 */
[C---:B------:R-:W-:Y:S01]  /*cfe0*/  FMUL.FTZ R36, R39.reuse, R7 ;  /* 0x0000000727247220 */ /* 0x040fe20000410000 */
[-C--:B------:R-:W-:Y:S01]  /*cff0*/  FFMA.FTZ R6, R38, R32.reuse, -R31 ;  /* 0x0000002026067223 */ /* 0x080fe2000001081f */
[----:B------:R-:W-:Y:S01]  /*d000*/  FFMA.FTZ R35, R40, R32, R35 ;  /* 0x0000002028237223 */ /* 0x000fe20000010023 */
[-C--:B------:R-:W-:Y:S01]  /*d010*/  FFMA.FTZ R7, R39, R33.reuse, -R34 ;  /* 0x0000002127077223 */ /* 0x080fe20000010822 */
[----:B------:R-:W-:Y:S01]  /*d020*/  FFMA.FTZ R36, R43, R33, R36 ;  /* 0x000000212b247223 */ /* 0x000fe20000010024 */
[----:B------:R-:W-:-:S02]  /*d030*/  F2FP.BF16.F32.PACK_AB R4, R37, R4 ;  /* 0x000000042504723e */ /* 0x000fc400000010ff */
[----:B------:R-:W-:Y:S02]  /*d040*/  F2FP.BF16.F32.PACK_AB R5, R30, R5 ;  /* 0x000000051e05723e */ /* 0x000fe400000010ff */
[----:B------:R-:W-:Y:S02]  /*d050*/  F2FP.BF16.F32.PACK_AB R6, R35, R6 ;  /* 0x000000062306723e */ /* 0x000fe400000010ff */
[----:B------:R-:W-:-:S05]  /*d060*/  F2FP.BF16.F32.PACK_AB R7, R36, R7 ;  /* 0x000000072407723e */ /* 0x000fca00000010ff */
[----:B------:R0:W-:Y:S02]  /*d070*/  STS.128 [R0+0x1000], R4 ;  /* 0x0010000400007388 */ /* 0x0001e40000000c00 */
.L_x_790:
[----:B------:R-:W-:Y:S05]  /*d080*/  BSYNC B2 ;  /* 0x0000000000027941 */ /* 0x000fea0003800000 */
.L_x_789:
[----:B------:R-:W-:Y:S04]  /*d090*/  BSSY B2, `(.L_x_791) ;  /* 0x0000028000027945 */ /* 0x000fe80003800000 */
[----:B------:R-:W-:Y:S05]  /*d0a0*/  @P1 BRA `(.L_x_792) ;  /* 0x0000000000981947 */ /* 0x000fea0003800000 */
[----:B0-----:R-:W0:Y:S01]  /*d0b0*/  LDS.128 R4, [R0+0x5000] ;  /* 0x0050000000047984 */ /* 0x001e220000000c00 */
        /* <DEDUP_REMOVED lines=12> */
[-C--:B------:R-:W-:Y:S01]  /*d180*/  FMUL.FTZ R35, R38, R4.reuse ;  /* 0x0000000426237220 */ /* 0x080fe20000410000 */
[----:B------:R-:W-:Y:S01]  /*d190*/  FMUL.FTZ R37, R36, R4 ;  /* 0x0000000424257220 */ /* 0x000fe20000410000 */
[----:B------:R-:W-:Y:S01]  /*d1a0*/  FMUL.FTZ R34, R41, R5 ;  /* 0x0000000529227220 */ /* 0x000fe20000410000 */
[----:B------:R-:W-:-:S02]  /*d1b0*/  IMAD.U32 R33, R7, 0x10000, RZ ;  /* 0x0001000007217824 */ /* 0x000fc400078e00ff */
        /* <DEDUP_REMOVED lines=21> */
.L_x_792:
[----:B------:R-:W-:Y:S05]  /*d310*/  BSYNC B2 ;  /* 0x0000000000027941 */ /* 0x000fea0003800000 */
.L_x_791:
[----:B------:R-:W-:Y:S04]  /*d320*/  BSSY B2, `(.L_x_793) ;  /* 0x0000028000027945 */ /* 0x000fe80003800000 */
[----:B------:R-:W-:Y:S05]  /*d330*/  @P2 BRA `(.L_x_794) ;  /* 0x0000000000982947 */ /* 0x000fea0003800000 */
[----:B01----:R-:W0:Y:S01]  /*d340*/  LDS.128 R4, [R0+0x9000] ;  /* 0x0090000000047984 */ /* 0x003e220000000c00 */
        /* <DEDUP_REMOVED lines=37> */
.L_x_794:
[----:B------:R-:W-:Y:S05]  /*d5a0*/  BSYNC B2 ;  /* 0x0000000000027941 */ /* 0x000fea0003800000 */
.L_x_793:
[----:B------:R-:W-:Y:S05]  /*d5b0*/  @P3 BRA `(.L_x_788) ;  /* 0x0000000000983947 */ /* 0x000fea0003800000 */
[----:B012---:R-:W0:Y:S01]  /*d5c0*/  LDS.128 R4, [R0+0xd000] ;  /* 0x00d0000000047984 */ /* 0x007e220000000c00 */
        /* <DEDUP_REMOVED lines=37> */
.L_x_788:
[----:B------:R-:W-:Y:S05]  /*d820*/  BSYNC B1 ;  /* 0x0000000000017941 */ /* 0x000fea0003800000 */
.L_x_787:
        /* <DEDUP_REMOVED lines=49> */
.L_x_798:
[----:B------:R-:W-:Y:S05]  /*db40*/  BSYNC B2 ;  /* 0x0000000000027941 */ /* 0x000fea0003800000 */
.L_x_797:
        /* <DEDUP_REMOVED lines=40> */
.L_x_800:
[----:B------:R-:W-:Y:S05]  /*ddd0*/  BSYNC B2 ;  /* 0x0000000000027941 */ /* 0x000fea0003800000 */
.L_x_799:
        /* <DEDUP_REMOVED lines=40> */
.L_x_802:
[----:B------:R-:W-:Y:S05]  /*e060*/  BSYNC B2 ;  /* 0x0000000000027941 */ /* 0x000fea0003800000 */
.L_x_801:
        /* <DEDUP_REMOVED lines=39> */
.L_x_796:
[----:B------:R-:W-:Y:S05]  /*e2e0*/  BSYNC B1 ;  /* 0x0000000000017941 */ /* 0x000fea0003800000 */
.L_x_795:
[----:B0123--:R-:W-:-:S04]  /*e2f0*/  IADD3 R4, R212, 0x60, RZ ;  /* 0x00000060d4047810 */ /* 0x00ffc80007ffe0ff */
        /* <DEDUP_REMOVED lines=10> */
[C---:B------:R-:W-:Y:S01]  /*e3a0*/  IMAD.U32 R35, R27.reuse, 0x10000, RZ ;  /* 0x000100001b237824 */ /* 0x040fe200078e00ff */
[----:B------:R-:W-:Y:S01]  /*e3b0*/  LOP3.LUT R38, R27, 0xffff0000, RZ, 0xc0, !PT ;  /* 0xffff00001b267812 */ /* 0x000fe200078ec0ff */
        /* <DEDUP_REMOVED lines=17> */
[----:B------:R-:W-:Y:S01]  /*e4d0*/  LOP3.LUT R7, R7, 0xffff0000, RZ, 0xc0, !PT ;  /* 0xffff000007077812 */ /* 0x000fe200078ec0ff */
[----:B------:R-:W-:Y:S01]  /*e4e0*/  FFMA.FTZ R5, R36, R30, -R31 ;  /* 0x0000001e24057223 */ /* 0x000fe2000001081f */
[C---:B------:R-:W-:Y:S01]  /*e4f0*/  LOP3.LUT R35, R26.reuse, 0xffff0000, RZ, 0xc0, !PT ;  /* 0xffff00001a237812 */ /* 0x040fe200078ec0ff */
[----:B------:R-:W-:Y:S02]  /*e500*/  IMAD.U32 R31, R26, 0x10000, RZ ;  /* 0x000100001a1f7824 */ /* 0x000fe400078e00ff */
[----:B------:R-:W-:Y:S01]  /*e510*/  FMUL.FTZ R26, R37, R6 ;  /* 0x00000006251a7220 */ /* 0x000fe20000410000 */
[-C--:B------:R-:W-:Y:S01]  /*e520*/  FMUL.FTZ R32, R39, R7.reuse ;  /* 0x0000000727207220 */ /* 0x080fe20000410000 */
[----:B------:R-:W-:Y:S01]  /*e530*/  FFMA.FTZ R30, R38, R30, R33 ;  /* 0x0000001e261e7223 */ /* 0x000fe20000010021 */
[----:B------:R-:W-:Y:S01]  /*e540*/  FMUL.FTZ R28, R31, R6 ;  /* 0x000000061f1c7220 */ /* 0x000fe20000410000 */
[----:B------:R-:W-:Y:S01]  /*e550*/  FMUL.FTZ R34, R35, R7 ;  /* 0x0000000723227220 */ /* 0x000fe20000410000 */
[----:B------:R-:W-:Y:S01]  /*e560*/  FFMA.FTZ R6, R31, R25, -R26 ;  /* 0x000000191f067223 */ /* 0x000fe2000001081a */
[----:B------:R-:W-:Y:S01]  /*e570*/  FFMA.FTZ R7, R35, R27, -R32 ;  /* 0x0000001b23077223 */ /* 0x000fe20000010820 */
[----:B------:R-:W-:Y:S01]  /*e580*/  FFMA.FTZ R25, R37, R25, R28 ;  /* 0x0000001925197223 */ /* 0x000fe2000001001c */
[----:B------:R-:W-:Y:S01]  /*e590*/  FFMA.FTZ R34, R39, R27, R34 ;  /* 0x0000001b27227223 */ /* 0x000fe20000010022 */
[----:B------:R-:W-:-:S02]  /*e5a0*/  F2FP.BF16.F32.PACK_AB R4, R29, R4 ;  /* 0x000000041d04723e */ /* 0x000fc400000010ff */
[----:B------:R-:W-:Y:S02]  /*e5b0*/  F2FP.BF16.F32.PACK_AB R5, R30, R5 ;  /* 0x000000051e05723e */ /* 0x000fe400000010ff */
[----:B------:R-:W-:Y:S02]  /*e5c0*/  F2FP.BF16.F32.PACK_AB R6, R25, R6 ;  /* 0x000000061906723e */ /* 0x000fe400000010ff */
[----:B------:R-:W-:-:S05]  /*e5d0*/  F2FP.BF16.F32.PACK_AB R7, R34, R7 ;  /* 0x000000072207723e */ /* 0x000fca00000010ff */
[----:B------:R0:W-:Y:S02]  /*e5e0*/  STS.128 [R0+0x3000], R4 ;  /* 0x0030000400007388 */ /* 0x0001e40000000c00 */
.L_x_805:
[----:B------:R-:W-:Y:S05]  /*e5f0*/  BSYNC B1 ;  /* 0x0000000000017941 */ /* 0x000fea0003800000 */
.L_x_804:
[----:B------:R-:W-:Y:S04]  /*e600*/  BSSY B1, `(.L_x_806) ;  /* 0x0000028000017945 */ /* 0x000fe80003800000 */
[----:B------:R-:W-:Y:S05]  /*e610*/  @P1 BRA `(.L_x_807) ;  /* 0x0000000000981947 */ /* 0x000fea0003800000 */
[----:B0-----:R-:W0:Y:S01]  /*e620*/  LDS.128 R4, [R0+0x7000] ;  /* 0x0070000000047984 */ /* 0x001e220000000c00 */
        /* <DEDUP_REMOVED lines=37> */
.L_x_807:
[----:B------:R-:W-:Y:S05]  /*e880*/  BSYNC B1 ;  /* 0x0000000000017941 */ /* 0x000fea0003800000 */
.L_x_806:
[----:B------:R-:W-:Y:S04]  /*e890*/  BSSY B1, `(.L_x_808) ;  /* 0x0000028000017945 */ /* 0x000fe80003800000 */
[----:B------:R-:W-:Y:S05]  /*e8a0*/  @P2 BRA `(.L_x_809) ;  /* 0x0000000000982947 */ /* 0x000fea0003800000 */
[----:B01----:R-:W0:Y:S01]  /*e8b0*/  LDS.128 R4, [R0+0xb000] ;  /* 0x00b0000000047984 */ /* 0x003e220000000c00 */
        /* <DEDUP_REMOVED lines=37> */
.L_x_809:
[----:B------:R-:W-:Y:S05]  /*eb10*/  BSYNC B1 ;  /* 0x0000000000017941 */ /* 0x000fea0003800000 */
.L_x_808:
[----:B------:R-:W-:Y:S05]  /*eb20*/  @P3 BRA `(.L_x_803) ;  /* 0x0000003400fc3947 */ /* 0x000fea0003800000 */
[----:B012---:R-:W0:Y:S01]  /*eb30*/  LDS.128 R4, [R0+0xf000] ;  /* 0x00f0000000047984 */ /* 0x007e220000000c00 */
        /* <DEDUP_REMOVED lines=36> */
[----:B------:R3:W-:Y:S01]  /*ed80*/  STS.128 [R0+0xf000], R4 ;  /* 0x00f0000400007388 */ /* 0x0007e20000000c00 */
[----:B------:R-:W-:Y:S05]  /*ed90*/  BRA `(.L_x_803) ;  /* 0x0000003400607947 */ /* 0x000fea0003800000 */
.L_x_773:
[----:B------:R-:W-:-:S03]  /*eda0*/  UMOV UR4, 0xffffffff ;  /* 0xffffffff00047882 */ /* 0x000fc60000000000 */
[----:B------:R-:W-:Y:S05]  /*edb0*/  BRA.DIV UR4, `(.L_x_810) ;  /* 0x000001aa041c7947 */ /* 0x000fea000b800000 */
[----:B------:R0:W1:Y:S04]  /*edc0*/  SHFL.IDX PT, R3, R25, RZ, 0x181f ;  /* 0x00181fff19037589 */ /* 0x00006800000e0000 */
[----:B------:R0:W2:Y:S04]  /*edd0*/  SHFL.IDX PT, R20, R24, RZ, 0x181f ;  /* 0x00181fff18147589 */ /* 0x0000a800000e0000 */
[----:B------:R0:W3:Y:S04]  /*ede0*/  SHFL.IDX PT, R21, R26, RZ, 0x181f ;  /* 0x00181fff1a157589 */ /* 0x0000e800000e0000 */
[----:B------:R-:W4:Y:S02]  /*edf0*/  SHFL.IDX PT, R28, R28, RZ, 0x181f ;  /* 0x00181fff1c1c7589 */ /* 0x000f2400000e0000 */
.L_x_1068:
[----:B------:R-:W-:Y:S01]  /*ee00*/  ULDC UR4, c[0x0][0x448] ;  /* 0x0001120000047ab9 */ /* 0x000fe20000000800 */
[----:B------:R-:W-:Y:S01]  /*ee10*/  LEA.HI R12, R236, R236, RZ, 0x1 ;  /* 0x000000ecec0c7211 */ /* 0x000fe200078f08ff */
[----:B------:R-:W-:Y:S01]  /*ee20*/  IMAD R34, R177, UR4, RZ ;  /* 0x00000004b1227c24 */ /* 0x000fe2000f8e02ff */
[----:B------:R-:W-:Y:S01]  /*ee30*/  BSSY B1, `(.L_x_811) ;  /* 0x0000027000017945 */ /* 0x000fe20003800000 */
[----:B------:R-:W-:Y:S02]  /*ee40*/  CS2R R4, SRZ ;  /* 0x0000000000047805 */ /* 0x000fe4000001ff00 */
[----:B0-----:R-:W-:Y:S02]  /*ee50*/  LOP3.LUT R25, R12, 0xfffffffe, RZ, 0xc0, !PT ;  /* 0xfffffffe0c197812 */ /* 0x001fe400078ec0ff */
[----:B------:R-:W-:Y:S02]  /*ee60*/  CS2R R10, SRZ ;  /* 0x00000000000a7805 */ /* 0x000fe4000001ff00 */
[----:B------:R-:W-:Y:S01]  /*ee70*/  ISETP.GE.AND P0, PT, R6, R34, PT ;  /* 0x000000220600720c */ /* 0x000fe20003f06270 */
[----:B------:R-:W-:Y:S01]  /*ee80*/  IMAD R34, R121, -0x80, R34 ;  /* 0xffffff8079227824 */ /* 0x000fe200078e0222 */
[----:B------:R-:W-:Y:S01]  /*ee90*/  CS2R R6, SRZ ;  /* 0x0000000000067805 */ /* 0x000fe2000001ff00 */
        /* <DEDUP_REMOVED lines=8> */
[----:B--2---:R-:W-:Y:S01]  /*ef20*/  IMAD.MOV.U32 R4, RZ, RZ, R20 ;  /* 0x000000ffff047224 */ /* 0x004fe200078e0014 */
[----:B------:R-:W-:Y:S01]  /*ef30*/  ISETP.GE.AND P2, PT, R16, UR4, PT ;  /* 0x0000000410007c0c */ /* 0x000fe2000bf46270 */
[----:B-1----:R-:W-:Y:S01]  /*ef40*/  IMAD.MOV.U32 R5, RZ, RZ, R3 ;  /* 0x000000ffff057224 */ /* 0x002fe200078e0003 */
[----:B------:R-:W-:Y:S01]  /*ef50*/  ISETP.GE.AND P3, PT, R213, UR4, PT ;  /* 0x00000004d5007c0c */ /* 0x000fe2000bf66270 */
[----:B----4-:R-:W-:Y:S01]  /*ef60*/  IMAD.MOV.U32 R6, RZ, RZ, R28 ;  /* 0x000000ffff067224 */ /* 0x010fe200078e001c */
[----:B------:R-:W-:Y:S02]  /*ef70*/  CS2R R14, SRZ ;  /* 0x00000000000e7805 */ /* 0x000fe4000001ff00 */
[----:B------:R-:W-:Y:S01]  /*ef80*/  CS2R R12, SRZ ;  /* 0x00000000000c7805 */ /* 0x000fe2000001ff00 */
[----:B------:R-:W-:-:S06]  /*ef90*/  ULDC.64 UR6, c[0x0][0x208] ;  /* 0x0000820000067ab9 */ /* 0x000fcc0000000a00 */
[C---:B------:R-:W-:Y:S01]  /*efa0*/  @!P2 IMAD.SHL.U32 R7, R16.reuse, 0x2, RZ ;  /* 0x000000021007a824 */ /* 0x040fe200078e00ff */
[----:B------:R-:W-:Y:S01]  /*efb0*/  @!P2 SHF.L.U64.HI R36, R16, 0x1, R17 ;  /* 0x000000011024a819 */ /* 0x000fe20000010211 */
[----:B------:R-:W-:-:S03]  /*efc0*/  @!P3 IMAD.SHL.U32 R31, R234, 0x8, RZ ;  /* 0x00000008ea1fb824 */ /* 0x000fc600078e00ff */
[-C--:B------:R-:W-:Y:S02]  /*efd0*/  @!P2 IADD3 R32, P0, R20, R7.reuse, RZ ;  /* 0x000000071420a210 */ /* 0x080fe40007f1e0ff */
[----:B------:R-:W-:Y:S01]  /*efe0*/  @!P2 IADD3 R20, P1, R28, R7, RZ ;  /* 0x000000071c14a210 */ /* 0x000fe20007f3e0ff */
[----:B---3--:R-:W-:Y:S02]  /*eff0*/  IMAD.MOV.U32 R7, RZ, RZ, R21 ;  /* 0x000000ffff077224 */ /* 0x008fe400078e0015 */
[----:B------:R-:W-:Y:S01]  /*f000*/  @!P3 IMAD.WIDE R28, R31, 0x2, R4 ;  /* 0x000000021f1cb825 */ /* 0x000fe200078e0204 */
[----:B------:R-:W-:-:S03]  /*f010*/  CS2R R4, SRZ ;  /* 0x0000000000047805 */ /* 0x000fc6000001ff00 */
[----:B------:R-:W-:Y:S01]  /*f020*/  @!P3 IMAD.WIDE R30, R31, 0x2, R6 ;  /* 0x000000021f1eb825 */ /* 0x000fe200078e0206 */
[----:B------:R-:W-:-:S03]  /*f030*/  CS2R R6, SRZ ;  /* 0x0000000000067805 */ /* 0x000fc6000001ff00 */
[--C-:B------:R-:W-:Y:S01]  /*f040*/  @!P2 IMAD.X R33, R3, 0x1, R36.reuse, P0 ;  /* 0x000000010321a824 */ /* 0x100fe200000e0624 */
[----:B------:R0:W5:Y:S01]  /*f050*/  @!P3 LD.E.128 R12, desc[UR6][R30.64] ;  /* 0x000000061e0cb980 */ /* 0x000162000c101d00 */
[----:B------:R-:W-:-:S03]  /*f060*/  @!P2 IMAD.X R21, R21, 0x1, R36, P1 ;  /* 0x000000011515a824 */ /* 0x000fc600008e0624 */
[----:B------:R0:W5:Y:S04]  /*f070*/  @!P3 LD.E.128 R4, desc[UR6][R28.64] ;  /* 0x000000061c04b980 */ /* 0x000168000c101d00 */
[----:B------:R0:W5:Y:S04]  /*f080*/  @!P2 LD.E.128 R8, desc[UR6][R32.64] ;  /* 0x000000062008a980 */ /* 0x000168000c101d00 */
[----:B------:R0:W5:Y:S02]  /*f090*/  @!P2 LD.E.128 R24, desc[UR6][R20.64] ;  /* 0x000000061418a980 */ /* 0x000164000c101d00 */
.L_x_812:
[----:B------:R-:W-:Y:S05]  /*f0a0*/  BSYNC B1 ;  /* 0x0000000000017941 */ /* 0x000fea0003800000 */
.L_x_811:
[--C-:B-----5:R-:W-:Y:S01]  /*f0b0*/  SHF.R.U64 R48, R8, 0x10, R9.reuse ;  /* 0x0000001008307819 */ /* 0x120fe20000001209 */
[--C-:B0-----:R-:W-:Y:S01]  /*f0c0*/  IMAD.MOV.U32 R29, RZ, RZ, R9.reuse ;  /* 0x000000ffff1d7224 */ /* 0x101fe200078e0009 */
[----:B------:R-:W-:Y:S01]  /*f0d0*/  SHF.R.U32.HI R46, RZ, 0x10, R9 ;  /* 0x00000010ff2e7819 */ /* 0x000fe20000011609 */
[----:B---3--:R-:W-:Y:S01]  /*f0e0*/  IMAD.MOV.U32 R21, RZ, RZ, R8 ;  /* 0x000000ffff157224 */ /* 0x008fe200078e0008 */
[----:B------:R-:W-:Y:S01]  /*f0f0*/  SHF.L.U32 R9, R35, 0x1f, RZ ;  /* 0x0000001f23097819 */ /* 0x000fe200000006ff */
[--C-:B----4-:R-:W-:Y:S01]  /*f100*/  IMAD.MOV.U32 R28, RZ, RZ, R11.reuse ;  /* 0x000000ffff1c7224 */ /* 0x110fe200078e000b */
[--C-:B------:R-:W-:Y:S01]  /*f110*/  SHF.R.U64 R51, R10, 0x10, R11.reuse ;  /* 0x000000100a337819 */ /* 0x100fe2000000120b */
[----:B-1----:R-:W-:Y:S01]  /*f120*/  IMAD.MOV.U32 R3, RZ, RZ, R4 ;  /* 0x000000ffff037224 */ /* 0x002fe200078e0004 */
[----:B------:R-:W0:Y:S01]  /*f130*/  SYNCS.PHASECHK.TRANS64.TRYWAIT P0, [R18+URZ+0x38800], R9 ;  /* 0x03880009120075a7 */ /* 0x000e22000800017f */
[----:B------:R-:W-:Y:S01]  /*f140*/  SHF.R.U32.HI R49, RZ, 0x10, R11 ;  /* 0x00000010ff317819 */ /* 0x000fe2000001160b */
[--C-:B------:R-:W-:Y:S01]  /*f150*/  IMAD.MOV.U32 R8, RZ, RZ, R5.reuse ;  /* 0x000000ffff087224 */ /* 0x100fe200078e0005 */
[--C-:B------:R-:W-:Y:S01]  /*f160*/  SHF.R.U64 R44, R4, 0x10, R5.reuse ;  /* 0x00000010042c7819 */ /* 0x100fe20000001205 */
[----:B--2---:R-:W-:Y:S01]  /*f170*/  IMAD.MOV.U32 R20, RZ, RZ, R10 ;  /* 0x000000ffff147224 */ /* 0x004fe200078e000a */
[----:B------:R-:W-:Y:S01]  /*f180*/  SHF.R.U32.HI R47, RZ, 0x10, R5 ;  /* 0x00000010ff2f7819 */ /* 0x000fe20000011605 */
[----:B------:R-:W-:Y:S01]  /*f190*/  IMAD.MOV.U32 R4, RZ, RZ, R6 ;  /* 0x000000ffff047224 */ /* 0x000fe200078e0006 */
[--C-:B------:R-:W-:Y:S01]  /*f1a0*/  SHF.R.U64 R45, R6, 0x10, R7.reuse ;  /* 0x00000010062d7819 */ /* 0x100fe20000001207 */
[--C-:B------:R-:W-:Y:S01]  /*f1b0*/  IMAD.MOV.U32 R5, RZ, RZ, R7.reuse ;  /* 0x000000ffff057224 */ /* 0x100fe200078e0007 */
        /* <DEDUP_REMOVED lines=9> */
[----:B------:R-:W-:Y:S01]  /*f250*/  BSSY B1, `(.L_x_813) ;  /* 0x0000018000017945 */ /* 0x000fe20003800000 */
[----:B------:R-:W-:Y:S01]  /*f260*/  VIMNMX R33, R34, 0x80, PT ;  /* 0x0000008022217848 */ /* 0x000fe20003fe0100 */
[----:B------:R-:W-:Y:S01]  /*f270*/  IMAD.MOV.U32 R7, RZ, RZ, R12 ;  /* 0x000000ffff077224 */ /* 0x000fe200078e000c */
[--C-:B------:R-:W-:Y:S01]  /*f280*/  SHF.R.U64 R36, R12, 0x10, R13.reuse ;  /* 0x000000100c247819 */ /* 0x100fe2000000120d */
[--C-:B------:R-:W-:Y:S01]  /*f290*/  IMAD.MOV.U32 R10, RZ, RZ, R13.reuse ;  /* 0x000000ffff0a7224 */ /* 0x100fe200078e000d */
[----:B------:R-:W-:Y:S01]  /*f2a0*/  SHF.R.U32.HI R39, RZ, 0x10, R13 ;  /* 0x00000010ff277819 */ /* 0x000fe2000001160d */
[----:B------:R-:W-:Y:S01]  /*f2b0*/  IMAD.MOV.U32 R6, RZ, RZ, R14 ;  /* 0x000000ffff067224 */ /* 0x000fe200078e000e */
[--C-:B------:R-:W-:Y:S01]  /*f2c0*/  SHF.R.U64 R37, R14, 0x10, R15.reuse ;  /* 0x000000100e257819 */ /* 0x100fe2000000120f */
[----:B------:R-:W-:Y:S01]  /*f2d0*/  IMAD.MOV.U32 R24, RZ, RZ, R15 ;  /* 0x000000ffff187224 */ /* 0x000fe200078e000f */
[----:B------:R-:W-:-:S02]  /*f2e0*/  PRMT R26, R29, 0x5410, R46 ;  /* 0x000054101d1a7816 */ /* 0x000fc4000000002e */
[----:B------:R-:W-:Y:S02]  /*f2f0*/  SHF.R.U32.HI R35, RZ, 0x10, R15 ;  /* 0x00000010ff237819 */ /* 0x000fe4000001160f */
[----:B------:R-:W-:Y:S02]  /*f300*/  PRMT R25, R21, 0x5410, R48 ;  /* 0x0000541015197816 */ /* 0x000fe40000000030 */
[----:B------:R-:W-:Y:S02]  /*f310*/  PRMT R27, R20, 0x5410, R51 ;  /* 0x00005410141b7816 */ /* 0x000fe40000000033 */
[----:B------:R-:W-:Y:S02]  /*f320*/  PRMT R28, R28, 0x5410, R49 ;  /* 0x000054101c1c7816 */ /* 0x000fe40000000031 */
[----:B------:R-:W-:Y:S02]  /*f330*/  PRMT R3, R3, 0x5410, R44 ;  /* 0x0000541003037816 */ /* 0x000fe4000000002c */
[----:B------:R-:W-:-:S02]  /*f340*/  ISETP.GE.AND P1, PT, R212, R33, PT ;  /* 0x00000021d400720c */ /* 0x000fc40003f26270 */
[----:B------:R-:W-:Y:S02]  /*f350*/  PRMT R12, R8, 0x5410, R47 ;  /* 0x00005410080c7816 */ /* 0x000fe4000000002f */
[----:B------:R-:W-:Y:S02]  /*f360*/  PRMT R13, R4, 0x5410, R45 ;  /* 0x00005410040d7816 */ /* 0x000fe4000000002d */
[----:B------:R-:W-:Y:S02]  /*f370*/  PRMT R14, R5, 0x5410, R42 ;  /* 0x00005410050e7816 */ /* 0x000fe4000000002a */
[----:B------:R-:W-:Y:S02]  /*f380*/  PRMT R29, R11, 0x5410, R40 ;  /* 0x000054100b1d7816 */ /* 0x000fe40000000028 */
[----:B------:R-:W-:Y:S02]  /*f390*/  PRMT R30, R30, 0x5410, R43 ;  /* 0x000054101e1e7816 */ /* 0x000fe4000000002b */
[----:B------:R-:W-:-:S02]  /*f3a0*/  PRMT R31, R31, 0x5410, R38 ;  /* 0x000054101f1f7816 */ /* 0x000fc40000000026 */
[----:B------:R-:W-:Y:S01]  /*f3b0*/  PRMT R32, R32, 0x5410, R41 ;  /* 0x0000541020207816 */ /* 0x000fe20000000029 */
[----:B0-----:R-:W-:Y:S06]  /*f3c0*/  @!P0 BRA `(.L_x_814) ;  /* 0x000001a4000c8947 */ /* 0x001fec0003800000 */
.L_x_1069:
[----:B------:R-:W-:Y:S05]  /*f3d0*/  BSYNC B1 ;  /* 0x0000000000017941 */ /* 0x000fea0003800000 */
.L_x_813:
[----:B------:R-:W-:Y:S01]  /*f3e0*/  BSSY B1, `(.L_x_815) ;  /* 0x00000bd000017945 */ /* 0x000fe20003800000 */
[----:B------:R-:W-:Y:S02]  /*f3f0*/  PRMT R15, R7, 0x5410, R36 ;  /* 0x00005410070f7816 */ /* 0x000fe40000000024 */
[----:B------:R-:W-:Y:S02]  /*f400*/  PRMT R20, R10, 0x5410, R39 ;  /* 0x000054100a147816 */ /* 0x000fe40000000027 */
[----:B------:R-:W-:Y:S02]  /*f410*/  PRMT R21, R6, 0x5410, R37 ;  /* 0x0000541006157816 */ /* 0x000fe40000000025 */
[----:B------:R-:W-:Y:S01]  /*f420*/  PRMT R24, R24, 0x5410, R35 ;  /* 0x0000541018187816 */ /* 0x000fe20000000023 */
[----:B------:R-:W-:Y:S06]  /*f430*/  @P1 BRA `(.L_x_816) ;  /* 0x0000000800dc1947 */ /* 0x000fec0003800000 */
[----:B------:R-:W1:Y:S01]  /*f440*/  LDC R53, c[0x0][0x3f4] ;  /* 0x0000fd00ff357b82 */ /* 0x000e620000000800 */
[----:B------:R-:W-:Y:S01]  /*f450*/  BSSY B2, `(.L_x_817) ;  /* 0x000005c000027945 */ /* 0x000fe20003800000 */
[----:B------:R-:W-:Y:S01]  /*f460*/  IMAD.SHL.U32 R54, R212, 0x40, RZ ;  /* 0x00000040d4367824 */ /* 0x000fe200078e00ff */
[-C--:B-1----:R-:W-:Y:S02]  /*f470*/  ISETP.GE.AND P0, PT, R16, R53.reuse, PT ;  /* 0x000000351000720c */ /* 0x082fe40003f06270 */
[----:B------:R-:W-:-:S11]  /*f480*/  ISETP.GE.AND P1, PT, R213, R53, PT ;  /* 0x00000035d500720c */ /* 0x000fd60003f26270 */
[----:B------:R-:W-:Y:S05]  /*f490*/  @P0 BRA `(.L_x_818) ;  /* 0x00000004005c0947 */ /* 0x000fea0003800000 */
[----:B------:R-:W-:Y:S01]  /*f4a0*/  LEA.HI R4, R53, R232, RZ, 0x1d ;  /* 0x000000e835047211 */ /* 0x000fe200078fe8ff */
[C---:B------:R-:W-:Y:S01]  /*f4b0*/  IMAD.U32 R46, R29.reuse, 0x10000, RZ ;  /* 0x000100001d2e7824 */ /* 0x040fe200078e00ff */
[----:B------:R-:W-:Y:S01]  /*f4c0*/  LOP3.LUT R43, R29, 0xffff0000, RZ, 0xc0, !PT ;  /* 0xffff00001d2b7812 */ /* 0x000fe200078ec0ff */
[----:B------:R-:W-:Y:S01]  /*f4d0*/  IMAD.U32 R44, R25, 0x10000, RZ ;  /* 0x00010000192c7824 */ /* 0x000fe200078e00ff */
[----:B------:R-:W-:Y:S01]  /*f4e0*/  SHF.R.S32.HI R7, RZ, 0x1f, R4 ;  /* 0x0000001fff077819 */ /* 0x000fe20000011404 */
[----:B------:R-:W-:Y:S02]  /*f4f0*/  IMAD.SHL.U32 R5, R4, 0x8, RZ ;  /* 0x0000000804057824 */ /* 0x000fe400078e00ff */
[----:B------:R-:W-:Y:S01]  /*f500*/  IMAD.U32 R45, R30, 0x10000, RZ ;  /* 0x000100001e2d7824 */ /* 0x000fe200078e00ff */
[----:B------:R-:W-:Y:S02]  /*f510*/  LEA.HI R7, R7, R4, RZ, 0x3 ;  /* 0x0000000407077211 */ /* 0x000fe400078f18ff */
[----:B------:R-:W-:-:S03]  /*f520*/  LOP3.LUT R5, R5, 0x38, RZ, 0xc0, !PT ;  /* 0x0000003805057812 */ /* 0x000fc600078ec0ff */
[----:B------:R-:W-:Y:S01]  /*f530*/  IMAD.SHL.U32 R7, R7, 0x400, RZ ;  /* 0x0000040007077824 */ /* 0x000fe200078e00ff */
[----:B------:R-:W-:-:S04]  /*f540*/  LOP3.LUT R5, R5, 0x1c0, R54, 0xf8, !PT ;  /* 0x000001c005057812 */ /* 0x000fc800078ef836 */
[----:B------:R-:W-:Y:S02]  /*f550*/  LOP3.LUT R5, R5, R228, RZ, 0x3c, !PT ;  /* 0x000000e405057212 */ /* 0x000fe400078e3cff */
[----:B------:R-:W-:-:S04]  /*f560*/  LOP3.LUT R4, R7, 0x7fffe000, RZ, 0xc0, !PT ;  /* 0x7fffe00007047812 */ /* 0x000fc800078ec0ff */
[----:B0-----:R-:W-:Y:S02]  /*f570*/  IADD3 R9, R5, R4, R227 ;  /* 0x0000000405097210 */ /* 0x001fe40007ffe0e3 */
[----:B------:R-:W0:Y:S02]  /*f580*/  LDS.128 R4, [R0] ;  /* 0x0000000000047984 */ /* 0x000e240000000c00 */
[----:B------:R-:W-:-:S05]  /*f590*/  LEA R34, R9, R18, 0x1 ;  /* 0x0000001209227211 */ /* 0x000fca00078e08ff */
[----:B------:R-:W1:Y:S01]  /*f5a0*/  LDS.128 R8, [R34+0x14400] ;  /* 0x0144000022087984 */ /* 0x000e620000000c00 */
[C---:B0-----:R-:W-:Y:S01]  /*f5b0*/  IMAD.U32 R35, R4.reuse, 0x10000, RZ ;  /* 0x0001000004237824 */ /* 0x041fe200078e00ff */
[----:B------:R-:W-:Y:S01]  /*f5c0*/  LOP3.LUT R4, R4, 0xffff0000, RZ, 0xc0, !PT ;  /* 0xffff000004047812 */ /* 0x000fe200078ec0ff */
[C---:B------:R-:W-:Y:S01]  /*f5d0*/  IMAD.U32 R36, R5.reuse, 0x10000, RZ ;  /* 0x0001000005247824 */ /* 0x040fe200078e00ff */
[----:B------:R-:W-:Y:S01]  /*f5e0*/  LOP3.LUT R5, R5, 0xffff0000, RZ, 0xc0, !PT ;  /* 0xffff000005057812 */ /* 0x000fe200078ec0ff */
[C---:B------:R-:W-:Y:S01]  /*f5f0*/  IMAD.U32 R37, R6.reuse, 0x10000, RZ ;  /* 0x0001000006257824 */ /* 0x040fe200078e00ff */
[----:B------:R-:W-:Y:S01]  /*f600*/  LOP3.LUT R6, R6, 0xffff0000, RZ, 0xc0, !PT ;  /* 0xffff000006067812 */ /* 0x000fe200078ec0ff */
[C---:B------:R-:W-:Y:S01]  /*f610*/  IMAD.U32 R38, R7.reuse, 0x10000, RZ ;  /* 0x0001000007267824 */ /* 0x040fe200078e00ff */
[----:B------:R-:W-:Y:S01]  /*f620*/  LOP3.LUT R7, R7, 0xffff0000, RZ, 0xc0, !PT ;  /* 0xffff000007077812 */ /* 0x000fe200078ec0ff */
[C---:B-1----:R-:W-:Y:S01]  /*f630*/  IMAD.U32 R39, R8.reuse, 0x10000, RZ ;  /* 0x0001000008277824 */ /* 0x042fe200078e00ff */
[----:B------:R-:W-:Y:S01]  /*f640*/  LOP3.LUT R8, R8, 0xffff0000, RZ, 0xc0, !PT ;  /* 0xffff000008087812 */ /* 0x000fe200078ec0ff */
[C---:B------:R-:W-:Y:S01]  /*f650*/  IMAD.U32 R40, R9.reuse, 0x10000, RZ ;  /* 0x0001000009287824 */ /* 0x040fe200078e00ff */
[----:B------:R-:W-:Y:S01]  /*f660*/  LOP3.LUT R9, R9, 0xffff0000, RZ, 0xc0, !PT ;  /* 0xffff000009097812 */ /* 0x000fe200078ec0ff */
[C---:B------:R-:W-:Y:S01]  /*f670*/  FMUL.FTZ R48, R39.reuse, R46 ;  /* 0x0000002e27307220 */ /* 0x040fe20000410000 */
[-C--:B------:R-:W-:Y:S01]  /*f680*/  FMUL.FTZ R50, R39, R44.reuse ;  /* 0x0000002c27327220 */ /* 0x080fe20000410000 */
[----:B------:R-:W-:Y:S01]  /*f690*/  LOP3.LUT R39, R25, 0xffff0000, RZ, 0xc0, !PT ;  /* 0xffff000019277812 */ /* 0x000fe200078ec0ff */
[----:B------:R-:W-:Y:S01]  /*f6a0*/  FMUL.FTZ R47, R8, R43 ;  /* 0x0000002b082f7220 */ /* 0x000fe20000410000 */
[C---:B------:R-:W-:Y:S01]  /*f6b0*/  FFMA.FTZ R48, R35.reuse, R44, -R48 ;  /* 0x0000002c23307223 */ /* 0x040fe20000010830 */
[----:B------:R-:W-:Y:S01]  /*f6c0*/  FFMA.FTZ R50, R35, R46, R50 ;  /* 0x0000002e23327223 */ /* 0x000fe20000010032 */
[----:B------:R-:W-:-:S02]  /*f6d0*/  IMAD.U32 R35, R26, 0x10000, RZ ;  /* 0x000100001a237824 */ /* 0x000fc400078e00ff */
[-C--:B------:R-:W-:Y:S01]  /*f6e0*/  FMUL.FTZ R49, R8, R39.reuse ;  /* 0x0000002708317220 */ /* 0x080fe20000410000 */
[----:B------:R-:W-:Y:S01]  /*f6f0*/  FFMA.FTZ R47, R4, R39, -R47 ;  /* 0x00000027042f7223 */ /* 0x000fe2000001082f */
[----:B------:R-:W-:Y:S01]  /*f700*/  FMUL.FTZ R39, R40, R45 ;  /* 0x0000002d28277220 */ /* 0x000fe20000410000 */
[----:B------:R-:W-:Y:S02]  /*f710*/  IMAD.U32 R41, R10, 0x10000, RZ ;  /* 0x000100000a297824 */ /* 0x000fe400078e00ff */
[----:B------:R-:W-:Y:S01]  /*f720*/  FMUL.FTZ R44, R40, R35 ;  /* 0x00000023282c7220 */ /* 0x000fe20000410000 */
[----:B------:R-:W-:Y:S01]  /*f730*/  FFMA.FTZ R49, R4, R43, R49 ;  /* 0x0000002b04317223 */ /* 0x000fe20000010031 */
[----:B------:R-:W-:Y:S01]  /*f740*/  LOP3.LUT R10, R10, 0xffff0000, RZ, 0xc0, !PT ;  /* 0xffff00000a0a7812 */ /* 0x000fe200078ec0ff */
[----:B------:R-:W-:Y:S01]  /*f750*/  FFMA.FTZ R40, R36, R35, -R39 ;  /* 0x0000002324287223 */ /* 0x000fe20000010827 */
[C---:B------:R-:W-:Y:S01]  /*f760*/  LOP3.LUT R43, R31.reuse, 0xffff0000, RZ, 0xc0, !PT ;  /* 0xffff00001f2b7812 */ /* 0x040fe200078ec0ff */
[----:B------:R-:W-:Y:S01]  /*f770*/  IMAD.U32 R8, R31, 0x10000, RZ ;  /* 0x000100001f087824 */ /* 0x000fe200078e00ff */
[C---:B------:R-:W-:Y:S01]  /*f780*/  LOP3.LUT R35, R27.reuse, 0xffff0000, RZ, 0xc0, !PT ;  /* 0xffff00001b237812 */ /* 0x040fe200078ec0ff */
[----:B------:R-:W-:-:S02]  /*f790*/  IMAD.U32 R4, R27, 0x10000, RZ ;  /* 0x000100001b047824 */ /* 0x000fc400078e00ff */
[----:B------:R-:W-:Y:S01]  /*f7a0*/  FFMA.FTZ R44, R36, R45, R44 ;  /* 0x0000002d242c7223 */ /* 0x000fe2000001002c */
[C---:B------:R-:W-:Y:S01]  /*f7b0*/  FMUL.FTZ R51, R10.reuse, R43 ;  /* 0x0000002b0a337220 */ /* 0x040fe20000410000 */
[C---:B------:R-:W-:Y:S01]  /*f7c0*/  FMUL.FTZ R36, R41.reuse, R8 ;  /* 0x0000000829247220 */ /* 0x040fe20000410000 */
[-C--:B------:R-:W-:Y:S01]  /*f7d0*/  FMUL.FTZ R46, R41, R4.reuse ;  /* 0x00000004292e7220 */ /* 0x080fe20000410000 */
[----:B------:R-:W-:Y:S01]  /*f7e0*/  FMUL.FTZ R10, R10, R35 ;  /* 0x000000230a0a7220 */ /* 0x000fe20000410000 */
[----:B------:R-:W-:Y:S02]  /*f7f0*/  IMAD.U32 R42, R11, 0x10000, RZ ;  /* 0x000100000b2a7824 */ /* 0x000fe400078e00ff */
[C---:B------:R-:W-:Y:S01]  /*f800*/  FFMA.FTZ R45, R37.reuse, R4, -R36 ;  /* 0x00000004252d7223 */ /* 0x040fe20000010824 */
[----:B------:R-:W-:Y:S02]  /*f810*/  IMAD.U32 R41, R32, 0x10000, RZ ;  /* 0x0001000020297824 */ /* 0x000fe400078e00ff */
[----:B------:R-:W-:Y:S01]  /*f820*/  FFMA.FTZ R46, R37, R8, R46 ;  /* 0x00000008252e7223 */ /* 0x000fe2000001002e */
[----:B------:R-:W-:-:S02]  /*f830*/  IMAD.U32 R39, R28, 0x10000, RZ ;  /* 0x000100001c277824 */ /* 0x000fc400078e00ff */
[----:B------:R-:W-:Y:S01]  /*f840*/  FFMA.FTZ R43, R6, R43, R10 ;  /* 0x0000002b062b7223 */ /* 0x000fe2000001000a */
[----:B------:R-:W-:Y:S01]  /*f850*/  LOP3.LUT R11, R11, 0xffff0000, RZ, 0xc0, !PT ;  /* 0xffff00000b0b7812 */ /* 0x000fe200078ec0ff */
[----:B------:R-:W-:Y:S01]  /*f860*/  FMUL.FTZ R37, R42, R41 ;  /* 0x000000292a257220 */ /* 0x000fe20000410000 */
[----:B------:R-:W-:Y:S01]  /*f870*/  FFMA.FTZ R52, R6, R35, -R51 ;  /* 0x0000002306347223 */ /* 0x000fe20000010833 */
[----:B------:R-:W-:Y:S01]  /*f880*/  LOP3.LUT R8, R30, 0xffff0000, RZ, 0xc0, !PT ;  /* 0xffff00001e087812 */ /* 0x000fe200078ec0ff */
[-C--:B------:R-:W-:Y:S01]  /*f890*/  FMUL.FTZ R35, R42, R39.reuse ;  /* 0x000000272a237220 */ /* 0x080fe20000410000 */
[----:B------:R-:W-:Y:S01]  /*f8a0*/  LOP3.LUT R10, R32, 0xffff0000, RZ, 0xc0, !PT ;  /* 0xffff0000200a7812 */ /* 0x000fe200078ec0ff */
[----:B------:R-:W-:Y:S01]  /*f8b0*/  FFMA.FTZ R37, R38, R39, -R37 ;  /* 0x0000002726257223 */ /* 0x000fe20000010825 */
[----:B------:R-:W-:Y:S01]  /*f8c0*/  LOP3.LUT R4, R26, 0xffff0000, RZ, 0xc0, !PT ;  /* 0xffff00001a047812 */ /* 0x000fe200078ec0ff */
[----:B------:R-:W-:Y:S01]  /*f8d0*/  FFMA.FTZ R38, R38, R41, R35 ;  /* 0x0000002926267223 */ /* 0x000fe20000010023 */
[----:B------:R-:W-:Y:S01]  /*f8e0*/  LOP3.LUT R6, R28, 0xffff0000, RZ, 0xc0, !PT ;  /* 0xffff00001c067812 */ /* 0x000fe200078ec0ff */
[----:B------:R-:W-:Y:S01]  /*f8f0*/  FMUL.FTZ R36, R9, R8 ;  /* 0x0000000809247220 */ /* 0x000fe20000410000 */
[----:B------:R-:W-:Y:S01]  /*f900*/  FMUL.FTZ R42, R11, R10 ;  /* 0x0000000a0b2a7220 */ /* 0x000fe20000410000 */
[----:B------:R-:W-:-:S02]  /*f910*/  FMUL.FTZ R35, R9, R4 ;  /* 0x0000000409237220 */ /* 0x000fc40000410000 */
[----:B------:R-:W-:Y:S01]  /*f920*/  FMUL.FTZ R11, R11, R6 ;  /* 0x000000060b0b7220 */ /* 0x000fe20000410000 */
[----:B------:R-:W-:Y:S01]  /*f930*/  FFMA.FTZ R9, R5, R4, -R36 ;  /* 0x0000000405097223 */ /* 0x000fe20000010824 */
[----:B------:R-:W-:Y:S01]  /*f940*/  FFMA.FTZ R42, R7, R6, -R42 ;  /* 0x00000006072a7223 */ /* 0x000fe2000001082a */
[----:B------:R-:W-:Y:S01]  /*f950*/  FFMA.FTZ R35, R5, R8, R35 ;  /* 0x0000000805237223 */ /* 0x000fe20000010023 */
[----:B------:R-:W-:Y:S01]  /*f960*/  FFMA.FTZ R11, R7, R10, R11 ;  /* 0x0000000a070b7223 */ /* 0x000fe2000001000b */
[----:B------:R-:W-:Y:S02]  /*f970*/  F2FP.BF16.F32.PACK_AB R6, R52, R45 ;  /* 0x0000002d3406723e */ /* 0x000fe400000010ff */
[----:B------:R-:W-:Y:S02]  /*f980*/  F2FP.BF16.F32.PACK_AB R4, R47, R48 ;  /* 0x000000302f04723e */ /* 0x000fe400000010ff */
[----:B------:R-:W-:Y:S02]  /*f990*/  F2FP.BF16.F32.PACK_AB R5, R9, R40 ;  /* 0x000000280905723e */ /* 0x000fe400000010ff */
[----:B------:R-:W-:-:S02]  /*f9a0*/  F2FP.BF16.F32.PACK_AB R7, R42, R37 ;  /* 0x000000252a07723e */ /* 0x000fc400000010ff */
[----:B------:R-:W-:Y:S02]  /*f9b0*/  F2FP.BF16.F32.PACK_AB R10, R43, R46 ;  /* 0x0000002e2b0a723e */ /* 0x000fe400000010ff */
[----:B------:R-:W-:Y:S01]  /*f9c0*/  F2FP.BF16.F32.PACK_AB R8, R49, R50 ;  /* 0x000000323108723e */ /* 0x000fe200000010ff */
[----:B------:R1:W-:Y:S01]  /*f9d0*/  STS.128 [R0], R4 ;  /* 0x0000000400007388 */ /* 0x0003e20000000c00 */
[----:B------:R-:W-:Y:S02]  /*f9e0*/  F2FP.BF16.F32.PACK_AB R9, R35, R44 ;  /* 0x0000002c2309723e */ /* 0x000fe400000010ff */
[----:B------:R-:W-:-:S05]  /*f9f0*/  F2FP.BF16.F32.PACK_AB R11, R11, R38 ;  /* 0x000000260b0b723e */ /* 0x000fca00000010ff */
[----:B------:R1:W-:Y:S02]  /*fa00*/  STS.128 [R34+0x14400], R8 ;  /* 0x0144000822007388 */ /* 0x0003e40000000c00 */
.L_x_818:
[----:B------:R-:W-:Y:S05]  /*fa10*/  BSYNC B2 ;  /* 0x0000000000027941 */ /* 0x000fea0003800000 */
.L_x_817:
[----:B------:R-:W-:Y:S05]  /*fa20*/  @P1 BRA `(.L_x_816) ;  /* 0x0000000400601947 */ /* 0x000fea0003800000 */
[----:B------:R-:W2:Y:S01]  /*fa30*/  LDL R50, [R1+0x84] ;  /* 0x0000840001327983 */ /* 0x000ea20000100800 */
[----:B-1----:R-:W-:Y:S01]  /*fa40*/  LEA.HI R0, R53, R234, RZ, 0x1d ;  /* 0x000000ea35007211 */ /* 0x002fe200078fe8ff */
[C---:B------:R-:W-:Y:S01]  /*fa50*/  IMAD.U32 R45, R15.reuse, 0x10000, RZ ;  /* 0x000100000f2d7824 */ /* 0x040fe200078e00ff */
[----:B------:R-:W-:Y:S01]  /*fa60*/  LOP3.LUT R47, R15, 0xffff0000, RZ, 0xc0, !PT ;  /* 0xffff00000f2f7812 */ /* 0x000fe200078ec0ff */
[----:B------:R-:W-:Y:S01]  /*fa70*/  IMAD.U32 R43, R3, 0x10000, RZ ;  /* 0x00010000032b7824 */ /* 0x000fe200078e00ff */
[----:B------:R-:W-:Y:S01]  /*fa80*/  SHF.R.S32.HI R5, RZ, 0x1f, R0 ;  /* 0x0000001fff057819 */ /* 0x000fe20000011400 */
[----:B------:R-:W-:-:S03]  /*fa90*/  IMAD.SHL.U32 R4, R0, 0x8, RZ ;  /* 0x0000000800047824 */ /* 0x000fc600078e00ff */
[----:B------:R-:W-:Y:S02]  /*faa0*/  LEA.HI R0, R5, R0, RZ, 0x3 ;  /* 0x0000000005007211 */ /* 0x000fe400078f18ff */
[----:B------:R-:W-:-:S03]  /*fab0*/  LOP3.LUT R4, R4, 0x38, RZ, 0xc0, !PT ;  /* 0x0000003804047812 */ /* 0x000fc600078ec0ff */
[----:B------:R-:W-:Y:S01]  /*fac0*/  IMAD.SHL.U32 R0, R0, 0x400, RZ ;  /* 0x0000040000007824 */ /* 0x000fe200078e00ff */
[----:B------:R-:W-:-:S04]  /*fad0*/  LOP3.LUT R5, R4, 0x1c0, R54, 0xf8, !PT ;  /* 0x000001c004057812 */ /* 0x000fc800078ef836 */
[----:B------:R-:W-:Y:S02]  /*fae0*/  LOP3.LUT R5, R5, R228, RZ, 0x3c, !PT ;  /* 0x000000e405057212 */ /* 0x000fe400078e3cff */
[----:B------:R-:W-:-:S04]  /*faf0*/  LOP3.LUT R0, R0, 0x7fffe000, RZ, 0xc0, !PT ;  /* 0x7fffe00000007812 */ /* 0x000fc800078ec0ff */
[----:B0-----:R-:W-:-:S05]  /*fb00*/  IADD3 R9, R5, R0, R227 ;  /* 0x0000000005097210 */ /* 0x001fca0007ffe0e3 */
[----:B------:R-:W-:-:S05]  /*fb10*/  IMAD R0, R9, 0x2, R18 ;  /* 0x0000000209007824 */ /* 0x000fca00078e0212 */
[----:B------:R-:W0:Y:S02]  /*fb20*/  LDS.128 R8, [R0+0x14400] ;  /* 0x0144000000087984 */ /* 0x000e240000000c00 */
[C---:B0-----:R-:W-:Y:S01]  /*fb30*/  IMAD.U32 R38, R8.reuse, 0x10000, RZ ;  /* 0x0001000008267824 */ /* 0x041fe200078e00ff */
[----:B------:R-:W-:Y:S01]  /*fb40*/  LOP3.LUT R8, R8, 0xffff0000, RZ, 0xc0, !PT ;  /* 0xffff000008087812 */ /* 0x000fe200078ec0ff */
[C---:B------:R-:W-:Y:S01]  /*fb50*/  IMAD.U32 R39, R9.reuse, 0x10000, RZ ;  /* 0x0001000009277824 */ /* 0x040fe200078e00ff */
[----:B------:R-:W-:Y:S01]  /*fb60*/  LOP3.LUT R9, R9, 0xffff0000, RZ, 0xc0, !PT ;  /* 0xffff000009097812 */ /* 0x000fe200078ec0ff */
[C---:B------:R-:W-:Y:S01]  /*fb70*/  FMUL.FTZ R49, R38.reuse, R45 ;  /* 0x0000002d26317220 */ /* 0x040fe20000410000 */
[----:B------:R-:W-:Y:S01]  /*fb80*/  FMUL.FTZ R51, R38, R43 ;  /* 0x0000002b26337220 */ /* 0x000fe20000410000 */
[----:B------:R-:W-:Y:S01]  /*fb90*/  FMUL.FTZ R53, R8, R47 ;  /* 0x0000002f08357220 */ /* 0x000fe20000410000 */
[----:B------:R-:W-:Y:S02]  /*fba0*/  IMAD.U32 R38, R20, 0x10000, RZ ;  /* 0x0001000014267824 */ /* 0x000fe400078e00ff */
[C---:B------:R-:W-:Y:S01]  /*fbb0*/  IMAD.U32 R40, R10.reuse, 0x10000, RZ ;  /* 0x000100000a287824 */ /* 0x040fe200078e00ff */
[----:B------:R-:W-:Y:S01]  /*fbc0*/  LOP3.LUT R10, R10, 0xffff0000, RZ, 0xc0, !PT ;  /* 0xffff00000a0a7812 */ /* 0x000fe200078ec0ff */
[C---:B------:R-:W-:Y:S01]  /*fbd0*/  IMAD.U32 R41, R11.reuse, 0x10000, RZ ;  /* 0x000100000b297824 */ /* 0x040fe200078e00ff */
[----:B------:R-:W-:Y:S01]  /*fbe0*/  LOP3.LUT R11, R11, 0xffff0000, RZ, 0xc0, !PT ;  /* 0xffff00000b0b7812 */ /* 0x000fe200078ec0ff */
[----:B--2---:R-:W0:Y:S02]  /*fbf0*/  LDS.128 R4, [R50] ;  /* 0x0000000032047984 */ /* 0x004e240000000c00 */
[C---:B0-----:R-:W-:Y:S01]  /*fc00*/  IMAD.U32 R34, R4.reuse, 0x10000, RZ ;  /* 0x0001000004227824 */ /* 0x041fe200078e00ff */
[----:B------:R-:W-:Y:S01]  /*fc10*/  LOP3.LUT R4, R4, 0xffff0000, RZ, 0xc0, !PT ;  /* 0xffff000004047812 */ /* 0x000fe200078ec0ff */
[C---:B------:R-:W-:Y:S01]  /*fc20*/  IMAD.U32 R35, R5.reuse, 0x10000, RZ ;  /* 0x0001000005237824 */ /* 0x040fe200078e00ff */
[----:B------:R-:W-:Y:S01]  /*fc30*/  LOP3.LUT R5, R5, 0xffff0000, RZ, 0xc0, !PT ;  /* 0xffff000005057812 */ /* 0x000fe200078ec0ff */
[C---:B------:R-:W-:Y:S01]  /*fc40*/  FFMA.FTZ R49, R34.reuse, R43, -R49 ;  /* 0x0000002b22317223 */ /* 0x040fe20000010831 */
[----:B------:R-:W-:Y:S01]  /*fc50*/  LOP3.LUT R43, R3, 0xffff0000, RZ, 0xc0, !PT ;  /* 0xffff0000032b7812 */ /* 0x000fe200078ec0ff */
[----:B------:R-:W-:Y:S01]  /*fc60*/  FFMA.FTZ R51, R34, R45, R51 ;  /* 0x0000002d22337223 */ /* 0x000fe20000010033 */
[----:B------:R-:W-:-:S02]  /*fc70*/  IMAD.U32 R34, R12, 0x10000, RZ ;  /* 0x000100000c227824 */ /* 0x000fc400078e00ff */
[----:B------:R-:W-:Y:S02]  /*fc80*/  IMAD.U32 R36, R6, 0x10000, RZ ;  /* 0x0001000006247824 */ /* 0x000fe400078e00ff */
[-C--:B------:R-:W-:Y:S01]  /*fc90*/  FMUL.FTZ R45, R8, R43.reuse ;  /* 0x0000002b082d7220 */ /* 0x080fe20000410000 */
[C---:B------:R-:W-:Y:S01]  /*fca0*/  FFMA.FTZ R42, R4.reuse, R43, -R53 ;  /* 0x0000002b042a7223 */ /* 0x040fe20000010835 */
[----:B------:R-:W-:Y:S01]  /*fcb0*/  FMUL.FTZ R8, R39, R38 ;  /* 0x0000002627087220 */ /* 0x000fe20000410000 */
[----:B------:R-:W-:Y:S02]  /*fcc0*/  IMAD.U32 R43, R21, 0x10000, RZ ;  /* 0x00010000152b7824 */ /* 0x000fe400078e00ff */
[-C--:B------:R-:W-:Y:S01]  /*fcd0*/  FMUL.FTZ R53, R39, R34.reuse ;  /* 0x0000002227357220 */ /* 0x080fe20000410000 */
[----:B------:R-:W-:Y:S01]  /*fce0*/  FFMA.FTZ R44, R4, R47, R45 ;  /* 0x0000002f042c7223 */ /* 0x000fe2000001002d */
[----:B------:R-:W-:Y:S01]  /*fcf0*/  FFMA.FTZ R46, R35, R34, -R8 ;  /* 0x00000022232e7223 */ /* 0x000fe20000010808 */
[----:B------:R-:W-:-:S02]  /*fd00*/  IMAD.U32 R39, R13, 0x10000, RZ ;  /* 0x000100000d277824 */ /* 0x000fc400078e00ff */
[----:B------:R-:W-:Y:S01]  /*fd10*/  FFMA.FTZ R53, R35, R38, R53 ;  /* 0x0000002623357223 */ /* 0x000fe20000010035 */
[----:B------:R-:W-:Y:S01]  /*fd20*/  FMUL.FTZ R47, R40, R43 ;  /* 0x0000002b282f7220 */ /* 0x000fe20000410000 */
[----:B------:R-:W-:Y:S01]  /*fd30*/  LOP3.LUT R45, R21, 0xffff0000, RZ, 0xc0, !PT ;  /* 0xffff0000152d7812 */ /* 0x000fe200078ec0ff */
[----:B------:R-:W-:Y:S01]  /*fd40*/  IMAD.U32 R34, R24, 0x10000, RZ ;  /* 0x0001000018227824 */ /* 0x000fe200078e00ff */
[----:B------:R-:W-:Y:S01]  /*fd50*/  LOP3.LUT R35, R13, 0xffff0000, RZ, 0xc0, !PT ;  /* 0xffff00000d237812 */ /* 0x000fe200078ec0ff */
[-C--:B------:R-:W-:Y:S01]  /*fd60*/  FMUL.FTZ R55, R40, R39.reuse ;  /* 0x0000002728377220 */ /* 0x080fe20000410000 */
[----:B------:R-:W-:Y:S01]  /*fd70*/  LOP3.LUT R6, R6, 0xffff0000, RZ, 0xc0, !PT ;  /* 0xffff000006067812 */ /* 0x000fe200078ec0ff */
[----:B------:R-:W-:Y:S01]  /*fd80*/  FFMA.FTZ R47, R36, R39, -R47 ;  /* 0x00000027242f7223 */ /* 0x000fe2000001082f */
[C---:B------:R-:W-:Y:S01]  /*fd90*/  FMUL.FTZ R39, R10.reuse, R45 ;  /* 0x0000002d0a277220 */ /* 0x040fe20000410000 */
[----:B------:R-:W-:Y:S02]  /*fda0*/  IMAD.U32 R37, R7, 0x10000, RZ ;  /* 0x0001000007257824 */ /* 0x000fe400078e00ff */
[----:B------:R-:W-:Y:S01]  /*fdb0*/  FMUL.FTZ R10, R10, R35 ;  /* 0x000000230a0a7220 */ /* 0x000fe20000410000 */
[----:B------:R-:W-:-:S02]  /*fdc0*/  IMAD.U32 R4, R14, 0x10000, RZ ;  /* 0x000100000e047824 */ /* 0x000fc400078e00ff */
[----:B------:R-:W-:Y:S01]  /*fdd0*/  FMUL.FTZ R8, R41, R34 ;  /* 0x0000002229087220 */ /* 0x000fe20000410000 */
[----:B------:R-:W-:Y:S01]  /*fde0*/  FFMA.FTZ R55, R36, R43, R55 ;  /* 0x0000002b24377223 */ /* 0x000fe20000010037 */
[C---:B------:R-:W-:Y:S01]  /*fdf0*/  FFMA.FTZ R36, R6.reuse, R35, -R39 ;  /* 0x0000002306247223 */ /* 0x040fe20000010827 */
[----:B------:R-:W-:Y:S01]  /*fe00*/  FFMA.FTZ R38, R6, R45, R10 ;  /* 0x0000002d06267223 */ /* 0x000fe2000001000a */
[-C--:B------:R-:W-:Y:S01]  /*fe10*/  FFMA.FTZ R39, R37, R4.reuse, -R8 ;  /* 0x0000000425277223 */ /* 0x080fe20000010808 */
[----:B------:R-:W-:Y:S01]  /*fe20*/  FMUL.FTZ R40, R41, R4 ;  /* 0x0000000429287220 */ /* 0x000fe20000410000 */
[----:B------:R-:W-:Y:S02]  /*fe30*/  LOP3.LUT R8, R20, 0xffff0000, RZ, 0xc0, !PT ;  /* 0xffff000014087812 */ /* 0x000fe400078ec0ff */
[----:B------:R-:W-:Y:S01]  /*fe40*/  LOP3.LUT R10, R24, 0xffff0000, RZ, 0xc0, !PT ;  /* 0xffff0000180a7812 */ /* 0x000fe200078ec0ff */
[----:B------:R-:W-:Y:S01]  /*fe50*/  FFMA.FTZ R40, R37, R34, R40 ;  /* 0x0000002225287223 */ /* 0x000fe20000010028 */
[----:B------:R-:W-:Y:S01]  /*fe60*/  LOP3.LUT R4, R12, 0xffff0000, RZ, 0xc0, !PT ;  /* 0xffff00000c047812 */ /* 0x000fe200078ec0ff */
[----:B------:R-:W-:Y:S01]  /*fe70*/  FMUL.FTZ R34, R9, R8 ;  /* 0x0000000809227220 */ /* 0x000fe20000410000 */
[----:B------:R-:W-:Y:S01]  /*fe80*/  LOP3.LUT R6, R14, 0xffff0000, RZ, 0xc0, !PT ;  /* 0xffff00000e067812 */ /* 0x000fe200078ec0ff */
[----:B------:R-:W-:Y:S01]  /*fe90*/  FMUL.FTZ R48, R11, R10 ;  /* 0x0000000a0b307220 */ /* 0x000fe20000410000 */
[----:B------:R-:W-:Y:S01]  /*fea0*/  LOP3.LUT R7, R7, 0xffff0000, RZ, 0xc0, !PT ;  /* 0xffff000007077812 */ /* 0x000fe200078ec0ff */
[-C--:B------:R-:W-:Y:S01]  /*feb0*/  FMUL.FTZ R35, R9, R4.reuse ;  /* 0x0000000409237220 */ /* 0x080fe20000410000 */
[----:B------:R-:W-:Y:S01]  /*fec0*/  FFMA.FTZ R9, R5, R4, -R34 ;  /* 0x0000000405097223 */ /* 0x000fe20000010822 */
[-C--:B------:R-:W-:Y:S01]  /*fed0*/  FMUL.FTZ R11, R11, R6.reuse ;  /* 0x000000060b0b7220 */ /* 0x080fe20000410000 */
[----:B------:R-:W-:Y:S01]  /*fee0*/  F2FP.BF16.F32.PACK_AB R4, R42, R49 ;  /* 0x000000312a04723e */ /* 0x000fe200000010ff */
[----:B------:R-:W-:Y:S01]  /*fef0*/  FFMA.FTZ R48, R7, R6, -R48 ;  /* 0x0000000607307223 */ /* 0x000fe20000010830 */
[----:B------:R-:W-:Y:S01]  /*ff00*/  FFMA.FTZ R34, R5, R8, R35 ;  /* 0x0000000805227223 */ /* 0x000fe20000010023 */
[----:B------:R-:W-:Y:S01]  /*ff10*/  FFMA.FTZ R11, R7, R10, R11 ;  /* 0x0000000a070b7223 */ /* 0x000fe2000001000b */
[----:B------:R-:W-:-:S02]  /*ff20*/  F2FP.BF16.F32.PACK_AB R6, R36, R47 ;  /* 0x0000002f2406723e */ /* 0x000fc400000010ff */
[----:B------:R-:W-:Y:S02]  /*ff30*/  F2FP.BF16.F32.PACK_AB R5, R9, R46 ;  /* 0x0000002e0905723e */ /* 0x000fe400000010ff */
[----:B------:R-:W-:Y:S02]  /*ff40*/  F2FP.BF16.F32.PACK_AB R7, R48, R39 ;  /* 0x000000273007723e */ /* 0x000fe400000010ff */
[----:B------:R-:W-:Y:S02]  /*ff50*/  F2FP.BF16.F32.PACK_AB R10, R38, R55 ;  /* 0x00000037260a723e */ /* 0x000fe400000010ff */
[----:B------:R-:W-:Y:S01]  /*ff60*/  F2FP.BF16.F32.PACK_AB R8, R44, R51 ;  /* 0x000000332c08723e */ /* 0x000fe200000010ff */
[----:B------:R2:W-:Y:S01]  /*ff70*/  STS.128 [R50], R4 ;  /* 0x0000000432007388 */ /* 0x0005e20000000c00 */
[----:B------:R-:W-:Y:S02]  /*ff80*/  F2FP.BF16.F32.PACK_AB R9, R34, R53 ;  /* 0x000000352209723e */ /* 0x000fe400000010ff */
[----:B------:R-:W-:-:S05]  /*ff90*/  F2FP.BF16.F32.PACK_AB R11, R11, R40 ;  /* 0x000000280b0b723e */ /* 0x000fca00000010ff */
[----:B------:R2:W-:Y:S02]  /*ffa0*/  STS.128 [R0+0x14400], R8 ;  /* 0x0144000800007388 */ /* 0x0005e40000000c00 */
.L_x_816:
[----:B------:R-:W-:Y:S05]  /*ffb0*/  BSYNC B1 ;  /* 0x0000000000017941 */ /* 0x000fea0003800000 */
.L_x_815:
[----:B-12---:R-:W-:Y:S01]  /*ffc0*/  VIADD R0, R212, 0x20 ;  /* 0x00000020d4007836 */ /* 0x006fe20000000000 */
[----:B------:R-:W-:Y:S04]  /*ffd0*/  BSSY B1, `(.L_x_819) ;  /* 0x00000b9000017945 */ /* 0x000fe80003800000 */
[----:B------:R-:W-:-:S13]  /*ffe0*/  ISETP.GE.AND P0, PT, R0, R33, PT ;  /* 0x000000210000720c */ /* 0x000fda0003f06270 */
[----:B------:R-:W-:Y:S05]  /*fff0*/  @P0 BRA `(.L_x_820) ;  /* 0x0000000800d80947 */ /* 0x000fea0003800000 */
[----:B------:R-:W1:Y:S01]  /*10000*/  LDC R51, c[0x0][0x3f4] ;  /* 0x0000fd00ff337b82 */ /* 0x000e620000000800 */
[----:B------:R-:W-:Y:S01]  /*10010*/  BSSY B2, `(.L_x_821) ;  /* 0x000005c000027945 */ /* 0x000fe20003800000 */
[----:B------:R-:W-:Y:S02]  /*10020*/  SHF.R.U32.HI R52, RZ, 0x3, R223 ;  /* 0x00000003ff347819 */ /* 0x000fe400000116df */
[-C--:B-1----:R-:W-:Y:S02]  /*10030*/  ISETP.GE.AND P0, PT, R16, R51.reuse, PT ;  /* 0x000000331000720c */ /* 0x082fe40003f06270 */
[----:B------:R-:W-:-:S11]  /*10040*/  ISETP.GE.AND P1, PT, R213, R51, PT ;  /* 0x00000033d500720c */ /* 0x000fd60003f26270 */
[----:B------:R-:W-:Y:S05]  /*10050*/  @P0 BRA `(.L_x_822) ;  /* 0x00000004005c0947 */ /* 0x000fea0003800000 */
[----:B------:R-:W2:Y:S01]  /*10060*/  LDL R50, [R1+0x80] ;  /* 0x0000800001327983 */ /* 0x000ea20000100800 */
[----:B------:R-:W-:Y:S01]  /*10070*/  LEA.HI R0, R51, R232, RZ, 0x1d ;  /* 0x000000e833007211 */ /* 0x000fe200078fe8ff */
[C---:B------:R-:W-:Y:S01]  /*10080*/  IMAD.U32 R44, R29.reuse, 0x10000, RZ ;  /* 0x000100001d2c7824 */ /* 0x040fe200078e00ff */
[----:B------:R-:W-:Y:S01]  /*10090*/  LOP3.LUT R46, R29, 0xffff0000, RZ, 0xc0, !PT ;  /* 0xffff00001d2e7812 */ /* 0x000fe200078ec0ff */
[----:B------:R-:W-:Y:S01]  /*100a0*/  IMAD.U32 R42, R25, 0x10000, RZ ;  /* 0x00010000192a7824 */ /* 0x000fe200078e00ff */
[----:B------:R-:W-:Y:S01]  /*100b0*/  SHF.R.S32.HI R5, RZ, 0x1f, R0 ;  /* 0x0000001fff057819 */ /* 0x000fe20000011400 */
[----:B------:R-:W-:Y:S01]  /*100c0*/  IMAD.SHL.U32 R4, R0, 0x8, RZ ;  /* 0x0000000800047824 */ /* 0x000fe200078e00ff */
[----:B------:R-:W-:Y:S01]  /*100d0*/  LOP3.LUT R57, R32, 0xffff0000, RZ, 0xc0, !PT ;  /* 0xffff000020397812 */ /* 0x000fe200078ec0ff */
[----:B------:R-:W-:Y:S01]  /*100e0*/  IMAD.U32 R55, R30, 0x10000, RZ ;  /* 0x000100001e377824 */ /* 0x000fe200078e00ff */
[----:B------:R-:W-:Y:S01]  /*100f0*/  LEA.HI R5, R5, R0, RZ, 0x3 ;  /* 0x0000000005057211 */ /* 0x000fe200078f18ff */
[----:B------:R-:W-:Y:S01]  /*10100*/  IMAD.U32 R53, R26, 0x10000, RZ ;  /* 0x000100001a357824 */ /* 0x000fe200078e00ff */
[----:B------:R-:W-:Y:S01]  /*10110*/  LOP3.LUT R0, R223, 0x38, R4, 0xf8, !PT ;  /* 0x00000038df007812 */ /* 0x000fe200078ef804 */
[----:B------:R-:W-:-:S02]  /*10120*/  IMAD.U32 R48, R31, 0x10000, RZ ;  /* 0x000100001f307824 */ /* 0x000fc400078e00ff */
[----:B------:R-:W-:Y:S01]  /*10130*/  IMAD.SHL.U32 R4, R5, 0x400, RZ ;  /* 0x0000040005047824 */ /* 0x000fe200078e00ff */
[----:B------:R-:W-:-:S04]  /*10140*/  LOP3.LUT R5, R0, R52, RZ, 0x3c, !PT ;  /* 0x0000003400057212 */ /* 0x000fc800078e3cff */
        /* <DEDUP_REMOVED lines=8> */
[-C--:B------:R-:W-:Y:S01]  /*101d0*/  FMUL.FTZ R43, R44, R38.reuse ;  /* 0x000000262c2b7220 */ /* 0x080fe20000410000 */
[----:B------:R-:W-:Y:S01]  /*101e0*/  FMUL.FTZ R45, R42, R38 ;  /* 0x000000262a2d7220 */ /* 0x000fe20000410000 */
[----:B------:R-:W-:Y:S01]  /*101f0*/  LOP3.LUT R38, R25, 0xffff0000, RZ, 0xc0, !PT ;  /* 0xffff000019267812 */ /* 0x000fe200078ec0ff */
[----:B------:R-:W-:Y:S01]  /*10200*/  FMUL.FTZ R47, R46, R8 ;  /* 0x000000082e2f7220 */ /* 0x000fe20000410000 */
[C---:B------:R-:W-:Y:S01]  /*10210*/  IMAD.U32 R40, R10.reuse, 0x10000, RZ ;  /* 0x000100000a287824 */ /* 0x040fe200078e00ff */
[----:B------:R-:W-:Y:S01]  /*10220*/  LOP3.LUT R10, R10, 0xffff0000, RZ, 0xc0, !PT ;  /* 0xffff00000a0a7812 */ /* 0x000fe200078ec0ff */
[----:B------:R-:W-:-:S02]  /*10230*/  IMAD.U32 R41, R11, 0x10000, RZ ;  /* 0x000100000b297824 */ /* 0x000fc400078e00ff */
[----:B------:R-:W-:Y:S01]  /*10240*/  FMUL.FTZ R49, R38, R8 ;  /* 0x0000000826317220 */ /* 0x000fe20000410000 */
[----:B------:R-:W-:Y:S01]  /*10250*/  LOP3.LUT R11, R11, 0xffff0000, RZ, 0xc0, !PT ;  /* 0xffff00000b0b7812 */ /* 0x000fe200078ec0ff */
[----:B--2---:R-:W0:Y:S02]  /*10260*/  LDS.128 R4, [R50] ;  /* 0x0000000032047984 */ /* 0x004e240000000c00 */
[C---:B0-----:R-:W-:Y:S01]  /*10270*/  IMAD.U32 R34, R4.reuse, 0x10000, RZ ;  /* 0x0001000004227824 */ /* 0x041fe200078e00ff */
[----:B------:R-:W-:Y:S01]  /*10280*/  LOP3.LUT R4, R4, 0xffff0000, RZ, 0xc0, !PT ;  /* 0xffff000004047812 */ /* 0x000fe200078ec0ff */
[C---:B------:R-:W-:Y:S01]  /*10290*/  IMAD.U32 R35, R5.reuse, 0x10000, RZ ;  /* 0x0001000005237824 */ /* 0x040fe200078e00ff */
[----:B------:R-:W-:Y:S01]  /*102a0*/  LOP3.LUT R5, R5, 0xffff0000, RZ, 0xc0, !PT ;  /* 0xffff000005057812 */ /* 0x000fe200078ec0ff */
[----:B------:R-:W-:Y:S01]  /*102b0*/  FFMA.FTZ R43, R42, R34, -R43 ;  /* 0x000000222a2b7223 */ /* 0x000fe2000001082b */
[-C--:B------:R-:W-:Y:S01]  /*102c0*/  FMUL.FTZ R42, R53, R39.reuse ;  /* 0x00000027352a7220 */ /* 0x080fe20000410000 */
[----:B------:R-:W-:Y:S01]  /*102d0*/  FFMA.FTZ R8, R38, R4, -R47 ;  /* 0x0000000426087223 */ /* 0x000fe2000001082f */
[----:B------:R-:W-:Y:S01]  /*102e0*/  FMUL.FTZ R38, R55, R39 ;  /* 0x0000002737267220 */ /* 0x000fe20000410000 */
[----:B------:R-:W-:Y:S01]  /*102f0*/  FFMA.FTZ R45, R44, R34, R45 ;  /* 0x000000222c2d7223 */ /* 0x000fe2000001002d */
[----:B------:R-:W-:Y:S01]  /*10300*/  FFMA.FTZ R34, R46, R4, R49 ;  /* 0x000000042e227223 */ /* 0x000fe20000010031 */
[----:B------:R-:W-:-:S02]  /*10310*/  IMAD.U32 R4, R27, 0x10000, RZ ;  /* 0x000100001b047824 */ /* 0x000fc400078e00ff */
[-C--:B------:R-:W-:Y:S01]  /*10320*/  FFMA.FTZ R38, R53, R35.reuse, -R38 ;  /* 0x0000002335267223 */ /* 0x080fe20000010826 */
[----:B------:R-:W-:Y:S01]  /*10330*/  FFMA.FTZ R42, R55, R35, R42 ;  /* 0x00000023372a7223 */ /* 0x000fe2000001002a */
[----:B------:R-:W-:Y:S01]  /*10340*/  LOP3.LUT R44, R27, 0xffff0000, RZ, 0xc0, !PT ;  /* 0xffff00001b2c7812 */ /* 0x000fe200078ec0ff */
[----:B------:R-:W-:Y:S01]  /*10350*/  IMAD.U32 R36, R6, 0x10000, RZ ;  /* 0x0001000006247824 */ /* 0x000fe200078e00ff */
[----:B------:R-:W-:Y:S01]  /*10360*/  LOP3.LUT R46, R31, 0xffff0000, RZ, 0xc0, !PT ;  /* 0xffff00001f2e7812 */ /* 0x000fe200078ec0ff */
[-C--:B------:R-:W-:Y:S01]  /*10370*/  FMUL.FTZ R35, R48, R40.reuse ;  /* 0x0000002830237220 */ /* 0x080fe20000410000 */
[----:B------:R-:W-:Y:S01]  /*10380*/  IMAD.U32 R55, R32, 0x10000, RZ ;  /* 0x0001000020377824 */ /* 0x000fe200078e00ff */
[----:B------:R-:W-:Y:S01]  /*10390*/  LOP3.LUT R6, R6, 0xffff0000, RZ, 0xc0, !PT ;  /* 0xffff000006067812 */ /* 0x000fe200078ec0ff */
[C---:B------:R-:W-:Y:S01]  /*103a0*/  FMUL.FTZ R39, R4.reuse, R40 ;  /* 0x0000002804277220 */ /* 0x040fe20000410000 */
[----:B------:R-:W-:Y:S01]  /*103b0*/  FFMA.FTZ R35, R4, R36, -R35 ;  /* 0x0000002404237223 */ /* 0x000fe20000010823 */
[-C--:B------:R-:W-:Y:S01]  /*103c0*/  FMUL.FTZ R47, R46, R10.reuse ;  /* 0x0000000a2e2f7220 */ /* 0x080fe20000410000 */
[----:B------:R-:W-:Y:S01]  /*103d0*/  FMUL.FTZ R49, R44, R10 ;  /* 0x0000000a2c317220 */ /* 0x000fe20000410000 */
[----:B------:R-:W-:-:S02]  /*103e0*/  IMAD.U32 R37, R7, 0x10000, RZ ;  /* 0x0001000007257824 */ /* 0x000fc400078e00ff */
[-C--:B------:R-:W-:Y:S01]  /*103f0*/  FMUL.FTZ R4, R55, R41.reuse ;  /* 0x0000002937047220 */ /* 0x080fe20000410000 */
[----:B------:R-:W-:Y:S02]  /*10400*/  IMAD.U32 R53, R28, 0x10000, RZ ;  /* 0x000100001c357824 */ /* 0x000fe400078e00ff */
[----:B------:R-:W-:Y:S01]  /*10410*/  FFMA.FTZ R10, R48, R36, R39 ;  /* 0x00000024300a7223 */ /* 0x000fe20000010027 */
[-C--:B------:R-:W-:Y:S01]  /*10420*/  FFMA.FTZ R36, R44, R6.reuse, -R47 ;  /* 0x000000062c247223 */ /* 0x080fe2000001082f */
[----:B------:R-:W-:Y:S01]  /*10430*/  FFMA.FTZ R49, R46, R6, R49 ;  /* 0x000000062e317223 */ /* 0x000fe20000010031 */
[C---:B------:R-:W-:Y:S01]  /*10440*/  FMUL.FTZ R6, R53.reuse, R41 ;  /* 0x0000002935067220 */ /* 0x040fe20000410000 */
[----:B------:R-:W-:Y:S01]  /*10450*/  FFMA.FTZ R39, R53, R37, -R4 ;  /* 0x0000002535277223 */ /* 0x000fe20000010804 */
[----:B------:R-:W-:Y:S01]  /*10460*/  LOP3.LUT R53, R30, 0xffff0000, RZ, 0xc0, !PT ;  /* 0xffff00001e357812 */ /* 0x000fe200078ec0ff */
[----:B------:R-:W-:Y:S01]  /*10470*/  FMUL.FTZ R40, R57, R11 ;  /* 0x0000000b39287220 */ /* 0x000fe20000410000 */
[----:B------:R-:W-:Y:S01]  /*10480*/  LOP3.LUT R41, R26, 0xffff0000, RZ, 0xc0, !PT ;  /* 0xffff00001a297812 */ /* 0x000fe200078ec0ff */
[----:B------:R-:W-:Y:S01]  /*10490*/  FFMA.FTZ R37, R55, R37, R6 ;  /* 0x0000002537257223 */ /* 0x000fe20000010006 */
[----:B------:R-:W-:Y:S01]  /*104a0*/  LOP3.LUT R47, R28, 0xffff0000, RZ, 0xc0, !PT ;  /* 0xffff00001c2f7812 */ /* 0x000fe200078ec0ff */
[-C--:B------:R-:W-:Y:S01]  /*104b0*/  FMUL.FTZ R4, R53, R9.reuse ;  /* 0x0000000935047220 */ /* 0x080fe20000410000 */
[----:B------:R-:W-:Y:S01]  /*104c0*/  LOP3.LUT R7, R7, 0xffff0000, RZ, 0xc0, !PT ;  /* 0xffff000007077812 */ /* 0x000fe200078ec0ff */
[----:B------:R-:W-:Y:S01]  /*104d0*/  FMUL.FTZ R6, R41, R9 ;  /* 0x0000000929067220 */ /* 0x000fe20000410000 */
[----:B------:R-:W-:Y:S01]  /*104e0*/  F2FP.BF16.F32.PACK_AB R10, R49, R10 ;  /* 0x0000000a310a723e */ /* 0x000fe200000010ff */
[----:B------:R-:W-:Y:S01]  /*104f0*/  FMUL.FTZ R44, R47, R11 ;  /* 0x0000000b2f2c7220 */ /* 0x000fe20000410000 */
[-C--:B------:R-:W-:Y:S01]  /*10500*/  FFMA.FTZ R9, R41, R5.reuse, -R4 ;  /* 0x0000000529097223 */ /* 0x080fe20000010804 */
[----:B------:R-:W-:Y:S01]  /*10510*/  FFMA.FTZ R11, R53, R5, R6 ;  /* 0x00000005350b7223 */ /* 0x000fe20000010006 */
[-C--:B------:R-:W-:Y:S01]  /*10520*/  FFMA.FTZ R40, R47, R7.reuse, -R40 ;  /* 0x000000072f287223 */ /* 0x080fe20000010828 */
[----:B------:R-:W-:Y:S01]  /*10530*/  FFMA.FTZ R44, R57, R7, R44 ;  /* 0x00000007392c7223 */ /* 0x000fe2000001002c */
[----:B------:R-:W-:-:S02]  /*10540*/  F2FP.BF16.F32.PACK_AB R6, R36, R35 ;  /* 0x000000232406723e */ /* 0x000fc400000010ff */
[----:B------:R-:W-:Y:S02]  /*10550*/  F2FP.BF16.F32.PACK_AB R5, R9, R38 ;  /* 0x000000260905723e */ /* 0x000fe400000010ff */
[----:B------:R-:W-:Y:S02]  /*10560*/  F2FP.BF16.F32.PACK_AB R4, R8, R43 ;  /* 0x0000002b0804723e */ /* 0x000fe400000010ff */
[----:B------:R-:W-:Y:S02]  /*10570*/  F2FP.BF16.F32.PACK_AB R9, R11, R42 ;  /* 0x0000002a0b09723e */ /* 0x000fe400000010ff */
[----:B------:R-:W-:Y:S02]  /*10580*/  F2FP.BF16.F32.PACK_AB R7, R40, R39 ;  /* 0x000000272807723e */ /* 0x000fe400000010ff */
[----:B------:R-:W-:Y:S02]  /*10590*/  F2FP.BF16.F32.PACK_AB R8, R34, R45 ;  /* 0x0000002d2208723e */ /* 0x000fe400000010ff */
[----:B------:R-:W-:Y:S01]  /*105a0*/  F2FP.BF16.F32.PACK_AB R11, R44, R37 ;  /* 0x000000252c0b723e */ /* 0x000fe200000010ff */
[----:B------:R1:W-:Y:S04]  /*105b0*/  STS.128 [R50], R4 ;  /* 0x0000000432007388 */ /* 0x0003e80000000c00 */
[----:B------:R1:W-:Y:S02]  /*105c0*/  STS.128 [R0+0x14400], R8 ;  /* 0x0144000800007388 */ /* 0x0003e40000000c00 */
.L_x_822:
[----:B------:R-:W-:Y:S05]  /*105d0*/  BSYNC B2 ;  /* 0x0000000000027941 */ /* 0x000fea0003800000 */
.L_x_821:
[----:B------:R-:W-:Y:S05]  /*105e0*/  @P1 BRA `(.L_x_820) ;  /* 0x00000004005c1947 */ /* 0x000fea0003800000 */
[----:B-1----:R-:W2:Y:S01]  /*105f0*/  LDL R50, [R1+0x7c] ;  /* 0x00007c0001327983 */ /* 0x002ea20000100800 */
        /* <DEDUP_REMOVED lines=34> */
[----:B------:R-:W-:Y:S01]  /*10820*/  IMAD.U32 R35, R5, 0x10000, RZ ;  /* 0x0001000005237824 */ /* 0x000fe200078e00ff */
[----:B------:R-:W-:Y:S01]  /*10830*/  SHF.L.U32 R36, R6, 0x10, RZ ;  /* 0x0000001006247819 */ /* 0x000fe200000006ff */
        /* <DEDUP_REMOVED lines=10> */
[-C--:B------:R-:W-:Y:S01]  /*108e0*/  FMUL.FTZ R35, R48, R40.reuse ;  /* 0x0000002830237220 */ /* 0x080fe20000410000 */
[----:B------:R-:W-:Y:S01]  /*108f0*/  LOP3.LUT R46, R21, 0xffff0000, RZ, 0xc0, !PT ;  /* 0xffff0000152e7812 */ /* 0x000fe200078ec0ff */
        /* <DEDUP_REMOVED lines=22> */
[----:B------:R-:W-:Y:S01]  /*10a60*/  LOP3.LUT R7, R7, 0xffff0000, RZ, 0xc0, !PT ;  /* 0xffff000007077812 */ /* 0x000fe200078ec0ff */
[----:B------:R-:W-:Y:S01]  /*10a70*/  FMUL.FTZ R44, R47, R11 ;  /* 0x0000000b2f2c7220 */ /* 0x000fe20000410000 */
[----:B------:R-:W-:Y:S01]  /*10a80*/  F2FP.BF16.F32.PACK_AB R10, R49, R10 ;  /* 0x0000000a310a723e */ /* 0x000fe200000010ff */
        /* <DEDUP_REMOVED lines=13> */
.L_x_820:
[----:B------:R-:W-:Y:S05]  /*10b60*/  BSYNC B1 ;  /* 0x0000000000017941 */ /* 0x000fea0003800000 */
.L_x_819:
        /* <DEDUP_REMOVED lines=97> */
.L_x_826:
[----:B------:R-:W-:Y:S05]  /*11180*/  BSYNC B2 ;  /* 0x0000000000027941 */ /* 0x000fea0003800000 */
.L_x_825:
        /* <DEDUP_REMOVED lines=12> */
[----:B------:R-:W-:-:S03]  /*11250*/  LOP3.LUT R0, R222, 0x38, R5, 0xf8, !PT ;  /* 0x00000038de007812 */ /* 0x000fc600078ef805 */
[----:B------:R-:W-:Y:S01]  /*11260*/  IMAD.SHL.U32 R51, R51, 0x400, RZ ;  /* 0x0000040033337824 */ /* 0x000fe200078e00ff */
[----:B------:R-:W-:-:S04]  /*11270*/  LOP3.LUT R0, R0, R52, RZ, 0x3c, !PT ;  /* 0x0000003400007212 */ /* 0x000fc800078e3cff */
[----:B0-----:R-:W-:Y:S01]  /*11280*/  LOP3.LUT R9, R51, 0x7fffe000, RZ, 0xc0, !PT ;  /* 0x7fffe00033097812 */ /* 0x001fe200078ec0ff */
[----:B------:R-:W-:-:S03]  /*11290*/  IMAD.U32 R51, R12, 0x10000, RZ ;  /* 0x000100000c337824 */ /* 0x000fc600078e00ff */
[----:B------:R-:W-:-:S05]  /*112a0*/  IADD3 R9, R0, R9, R225 ;  /* 0x0000000900097210 */ /* 0x000fca0007ffe0e1 */
        /* <DEDUP_REMOVED lines=70> */
.L_x_824:
[----:B------:R-:W-:Y:S05]  /*11710*/  BSYNC B1 ;  /* 0x0000000000017941 */ /* 0x000fea0003800000 */
.L_x_823:
[----:B-12---:R-:W-:-:S05]  /*11720*/  VIADD R0, R212, 0x60 ;  /* 0x00000060d4007836 */ /* 0x006fca0000000000 */
[----:B------:R-:W-:-:S13]  /*11730*/  ISETP.GE.AND P0, PT, R0, R33, PT ;  /* 0x000000210000720c */ /* 0x000fda0003f06270 */
[----:B------:R-:W-:Y:S05]  /*11740*/  @P0 BRA `(.L_x_803) ;  /* 0x0000000800f40947 */ /* 0x000fea0003800000 */
[----:B------:R1:W5:Y:S01]  /*11750*/  LDL R51, [R1+0x68] ;  /* 0x0000680001337983 */ /* 0x0003620000100800 */
[----:B------:R-:W2:Y:S01]  /*11760*/  LDC R41, c[0x0][0x3f4] ;  /* 0x0000fd00ff297b82 */ /* 0x000ea20000000800 */
[C---:B------:R-:W-:Y:S01]  /*11770*/  VIADD R53, R212.reuse, 0x60 ;  /* 0x00000060d4357836 */ /* 0x040fe20000000000 */
[----:B------:R-:W-:Y:S01]  /*11780*/  BSSY B1, `(.L_x_827) ;  /* 0x0000061000017945 */ /* 0x000fe20003800000 */
[----:B------:R-:W-:Y:S02]  /*11790*/  VIADD R54, R212, 0x60 ;  /* 0x00000060d4367836 */ /* 0x000fe40000000000 */
[----:B------:R-:W-:Y:S02]  /*117a0*/  IMAD.SHL.U32 R53, R53, 0x40, RZ ;  /* 0x0000004035357824 */ /* 0x000fe400078e00ff */
[----:B------:R-:W-:-:S03]  /*117b0*/  IMAD.SHL.U32 R54, R54, 0x40, RZ ;  /* 0x0000004036367824 */ /* 0x000fc600078e00ff */
[----:B------:R-:W-:Y:S02]  /*117c0*/  LOP3.LUT R53, R53, 0x1c0, RZ, 0xc0, !PT ;  /* 0x000001c035357812 */ /* 0x000fe400078ec0ff */
[----:B------:R-:W-:Y:S02]  /*117d0*/  LOP3.LUT R54, R54, 0x1c0, RZ, 0xc0, !PT ;  /* 0x000001c036367812 */ /* 0x000fe400078ec0ff */
[----:B------:R-:W-:Y:S02]  /*117e0*/  SHF.R.U32.HI R53, RZ, 0x3, R53 ;  /* 0x00000003ff357819 */ /* 0x000fe40000011635 */
[-C--:B--2---:R-:W-:Y:S02]  /*117f0*/  ISETP.GE.AND P0, PT, R16, R41.reuse, PT ;  /* 0x000000291000720c */ /* 0x084fe40003f06270 */
[----:B------:R-:W-:-:S11]  /*11800*/  ISETP.GE.AND P1, PT, R213, R41, PT ;  /* 0x00000029d500720c */ /* 0x000fd60003f26270 */
[----:B-1----:R-:W-:Y:S05]  /*11810*/  @P0 BRA `(.L_x_828) ;  /* 0x00000004005c0947 */ /* 0x002fea0003800000 */
[----:B------:R-:W2:Y:S01]  /*11820*/  LDL R55, [R1+0x70] ;  /* 0x0000700001377983 */ /* 0x000ea20000100800 */
[----:B------:R-:W-:Y:S01]  /*11830*/  LEA.HI R0, R41, R232, RZ, 0x1d ;  /* 0x000000e829007211 */ /* 0x000fe200078fe8ff */
[C---:B------:R-:W-:Y:S01]  /*11840*/  IMAD.U32 R45, R29.reuse, 0x10000, RZ ;  /* 0x000100001d2d7824 */ /* 0x040fe200078e00ff */
[----:B------:R-:W-:Y:S01]  /*11850*/  LOP3.LUT R50, R29, 0xffff0000, RZ, 0xc0, !PT ;  /* 0xffff00001d327812 */ /* 0x000fe200078ec0ff */
[C---:B------:R-:W-:Y:S01]  /*11860*/  IMAD.U32 R43, R25.reuse, 0x10000, RZ ;  /* 0x00010000192b7824 */ /* 0x040fe200078e00ff */
[----:B------:R-:W-:Y:S01]  /*11870*/  SHF.R.S32.HI R5, RZ, 0x1f, R0 ;  /* 0x0000001fff057819 */ /* 0x000fe20000011400 */
[----:B------:R-:W-:Y:S01]  /*11880*/  IMAD.SHL.U32 R4, R0, 0x8, RZ ;  /* 0x0000000800047824 */ /* 0x000fe200078e00ff */
[----:B------:R-:W-:Y:S01]  /*11890*/  LOP3.LUT R46, R25, 0xffff0000, RZ, 0xc0, !PT ;  /* 0xffff0000192e7812 */ /* 0x000fe200078ec0ff */
[----:B------:R-:W-:Y:S01]  /*118a0*/  IMAD.U32 R52, R30, 0x10000, RZ ;  /* 0x000100001e347824 */ /* 0x000fe200078e00ff */
[----:B------:R-:W-:Y:S01]  /*118b0*/  LEA.HI R5, R5, R0, RZ, 0x3 ;  /* 0x0000000005057211 */ /* 0x000fe200078f18ff */
[----:B------:R-:W-:Y:S01]  /*118c0*/  IMAD.U32 R48, R26, 0x10000, RZ ;  /* 0x000100001a307824 */ /* 0x000fe200078e00ff */
[----:B------:R-:W-:-:S02]  /*118d0*/  LOP3.LUT R0, R54, 0x38, R4, 0xf8, !PT ;  /* 0x0000003836007812 */ /* 0x000fc400078ef804 */
[----:B------:R-:W-:Y:S01]  /*118e0*/  LOP3.LUT R47, R30, 0xffff0000, RZ, 0xc0, !PT ;  /* 0xffff00001e2f7812 */ /* 0x000fe200078ec0ff */
[----:B------:R-:W-:Y:S01]  /*118f0*/  IMAD.SHL.U32 R5, R5, 0x400, RZ ;  /* 0x0000040005057824 */ /* 0x000fe200078e00ff */
[----:B------:R-:W-:Y:S02]  /*11900*/  LOP3.LUT R0, R0, R53, RZ, 0x3c, !PT ;  /* 0x0000003500007212 */ /* 0x000fe400078e3cff */
[----:B------:R-:W-:Y:S02]  /*11910*/  LOP3.LUT R49, R32, 0xffff0000, RZ, 0xc0, !PT ;  /* 0xffff000020317812 */ /* 0x000fe400078ec0ff */
[----:B------:R-:W-:-:S04]  /*11920*/  LOP3.LUT R5, R5, 0x7fffe000, RZ, 0xc0, !PT ;  /* 0x7fffe00005057812 */ /* 0x000fc800078ec0ff */
[----:B0----5:R-:W-:-:S05]  /*11930*/  IADD3 R9, R0, R5, R51 ;  /* 0x0000000500097210 */ /* 0x021fca0007ffe033 */
        /* <DEDUP_REMOVED lines=8> */
[-C--:B------:R-:W-:Y:S01]  /*119c0*/  FMUL.FTZ R25, R50, R8.reuse ;  /* 0x0000000832197220 */ /* 0x080fe20000410000 */
[----:B------:R-:W-:Y:S01]  /*119d0*/  FMUL.FTZ R29, R46, R8 ;  /* 0x000000082e1d7220 */ /* 0x000fe20000410000 */
[----:B------:R-:W-:Y:S01]  /*119e0*/  FMUL.FTZ R37, R48, R38 ;  /* 0x0000002630257220 */ /* 0x000fe20000410000 */
[C---:B------:R-:W-:Y:S01]  /*119f0*/  IMAD.U32 R39, R10.reuse, 0x10000, RZ ;  /* 0x000100000a277824 */ /* 0x040fe200078e00ff */
[----:B------:R-:W-:Y:S01]  /*11a00*/  LOP3.LUT R10, R10, 0xffff0000, RZ, 0xc0, !PT ;  /* 0xffff00000a0a7812 */ /* 0x000fe200078ec0ff */
[C---:B------:R-:W-:Y:S01]  /*11a10*/  IMAD.U32 R40, R11.reuse, 0x10000, RZ ;  /* 0x000100000b287824 */ /* 0x040fe200078e00ff */
[----:B------:R-:W-:-:S05]  /*11a20*/  LOP3.LUT R11, R11, 0xffff0000, RZ, 0xc0, !PT ;  /* 0xffff00000b0b7812 */ /* 0x000fca00078ec0ff */
[----:B------:R-:W-:Y:S01]  /*11a30*/  FMUL.FTZ R30, R49, R11 ;  /* 0x0000000b311e7220 */ /* 0x000fe20000410000 */
[----:B--2---:R-:W0:Y:S02]  /*11a40*/  LDS.128 R4, [R55] ;  /* 0x0000000037047984 */ /* 0x004e240000000c00 */
[C---:B0-----:R-:W-:Y:S01]  /*11a50*/  SHF.L.U32 R33, R4.reuse, 0x10, RZ ;  /* 0x0000001004217819 */ /* 0x041fe200000006ff */
[----:B------:R-:W-:Y:S01]  /*11a60*/  IMAD.U32 R34, R5, 0x10000, RZ ;  /* 0x0001000005227824 */ /* 0x000fe200078e00ff */
[----:B------:R-:W-:Y:S01]  /*11a70*/  LOP3.LUT R4, R4, 0xffff0000, RZ, 0xc0, !PT ;  /* 0xffff000004047812 */ /* 0x000fe200078ec0ff */
[C---:B------:R-:W-:Y:S01]  /*11a80*/  IMAD.U32 R35, R6.reuse, 0x10000, RZ ;  /* 0x0001000006237824 */ /* 0x040fe200078e00ff */
[----:B------:R-:W-:Y:S01]  /*11a90*/  LOP3.LUT R6, R6, 0xffff0000, RZ, 0xc0, !PT ;  /* 0xffff000006067812 */ /* 0x000fe200078ec0ff */
[-C--:B------:R-:W-:Y:S01]  /*11aa0*/  FFMA.FTZ R42, R43, R33.reuse, -R42 ;  /* 0x000000212b2a7223 */ /* 0x080fe2000001082a */
[----:B------:R-:W-:Y:S01]  /*11ab0*/  FFMA.FTZ R44, R45, R33, R44 ;  /* 0x000000212d2c7223 */ /* 0x000fe2000001002c */
[----:B------:R-:W-:Y:S01]  /*11ac0*/  FMUL.FTZ R33, R52, R38 ;  /* 0x0000002634217220 */ /* 0x000fe20000410000 */
[----:B------:R-:W-:-:S02]  /*11ad0*/  IMAD.U32 R45, R31, 0x10000, RZ ;  /* 0x000100001f2d7824 */ /* 0x000fc400078e00ff */
[-C--:B------:R-:W-:Y:S01]  /*11ae0*/  FFMA.FTZ R25, R46, R4.reuse, -R25 ;  /* 0x000000042e197223 */ /* 0x080fe20000010819 */
[C---:B------:R-:W-:Y:S01]  /*11af0*/  IMAD.U32 R43, R27.reuse, 0x10000, RZ ;  /* 0x000100001b2b7824 */ /* 0x040fe200078e00ff */
[----:B------:R-:W-:Y:S01]  /*11b00*/  LOP3.LUT R38, R27, 0xffff0000, RZ, 0xc0, !PT ;  /* 0xffff00001b267812 */ /* 0x000fe200078ec0ff */
[----:B------:R-:W-:Y:S01]  /*11b10*/  FFMA.FTZ R29, R50, R4, R29 ;  /* 0x00000004321d7223 */ /* 0x000fe2000001001d */
[----:B------:R-:W-:Y:S01]  /*11b20*/  LOP3.LUT R46, R31, 0xffff0000, RZ, 0xc0, !PT ;  /* 0xffff00001f2e7812 */ /* 0x000fe200078ec0ff */
[-C--:B------:R-:W-:Y:S01]  /*11b30*/  FFMA.FTZ R33, R48, R34.reuse, -R33 ;  /* 0x0000002230217223 */ /* 0x080fe20000010821 */
[----:B------:R-:W-:Y:S01]  /*11b40*/  FFMA.FTZ R37, R52, R34, R37 ;  /* 0x0000002234257223 */ /* 0x000fe20000010025 */
[-C--:B------:R-:W-:Y:S01]  /*11b50*/  FMUL.FTZ R4, R45, R39.reuse ;  /* 0x000000272d047220 */ /* 0x080fe20000410000 */
[C---:B------:R-:W-:Y:S01]  /*11b60*/  FMUL.FTZ R34, R43.reuse, R39 ;  /* 0x000000272b227220 */ /* 0x040fe20000410000 */
[----:B------:R-:W-:Y:S02]  /*11b70*/  IMAD.U32 R48, R32, 0x10000, RZ ;  /* 0x0001000020307824 */ /* 0x000fe400078e00ff */
[-C--:B------:R-:W-:Y:S01]  /*11b80*/  FMUL.FTZ R27, R46, R10.reuse ;  /* 0x0000000a2e1b7220 */ /* 0x080fe20000410000 */
[----:B------:R-:W-:Y:S01]  /*11b90*/  FMUL.FTZ R31, R38, R10 ;  /* 0x0000000a261f7220 */ /* 0x000fe20000410000 */
[-C--:B------:R-:W-:Y:S01]  /*11ba0*/  FFMA.FTZ R8, R43, R35.reuse, -R4 ;  /* 0x000000232b087223 */ /* 0x080fe20000010804 */
[----:B------:R-:W-:Y:S01]  /*11bb0*/  FFMA.FTZ R10, R45, R35, R34 ;  /* 0x000000232d0a7223 */ /* 0x000fe20000010022 */
[----:B------:R-:W-:-:S02]  /*11bc0*/  IMAD.U32 R36, R7, 0x10000, RZ ;  /* 0x0001000007247824 */ /* 0x000fc400078e00ff */
[----:B------:R-:W-:Y:S01]  /*11bd0*/  FMUL.FTZ R35, R48, R40 ;  /* 0x0000002830237220 */ /* 0x000fe20000410000 */
[----:B------:R-:W-:Y:S01]  /*11be0*/  IMAD.U32 R4, R28, 0x10000, RZ ;  /* 0x000100001c047824 */ /* 0x000fe200078e00ff */
[----:B------:R-:W-:Y:S01]  /*11bf0*/  LOP3.LUT R43, R26, 0xffff0000, RZ, 0xc0, !PT ;  /* 0xffff00001a2b7812 */ /* 0x000fe200078ec0ff */
[----:B------:R-:W-:Y:S01]  /*11c00*/  FFMA.FTZ R27, R38, R6, -R27 ;  /* 0x00000006261b7223 */ /* 0x000fe2000001081b */
[----:B------:R-:W-:Y:S01]  /*11c10*/  LOP3.LUT R45, R28, 0xffff0000, RZ, 0xc0, !PT ;  /* 0xffff00001c2d7812 */ /* 0x000fe200078ec0ff */
[C---:B------:R-:W-:Y:S01]  /*11c20*/  FMUL.FTZ R39, R4.reuse, R40 ;  /* 0x0000002804277220 */ /* 0x040fe20000410000 */
[----:B------:R-:W-:Y:S01]  /*11c30*/  LOP3.LUT R5, R5, 0xffff0000, RZ, 0xc0, !PT ;  /* 0xffff000005057812 */ /* 0x000fe200078ec0ff */
[----:B------:R-:W-:Y:S01]  /*11c40*/  FFMA.FTZ R35, R4, R36, -R35 ;  /* 0x0000002404237223 */ /* 0x000fe20000010823 */
[----:B------:R-:W-:Y:S01]  /*11c50*/  LOP3.LUT R7, R7, 0xffff0000, RZ, 0xc0, !PT ;  /* 0xffff000007077812 */ /* 0x000fe200078ec0ff */
[----:B------:R-:W-:Y:S01]  /*11c60*/  FFMA.FTZ R31, R46, R6, R31 ;  /* 0x000000062e1f7223 */ /* 0x000fe2000001001f */
[-C--:B------:R-:W-:Y:S01]  /*11c70*/  FMUL.FTZ R4, R47, R9.reuse ;  /* 0x000000092f047220 */ /* 0x080fe20000410000 */
[----:B------:R-:W-:Y:S01]  /*11c80*/  FMUL.FTZ R6, R43, R9 ;  /* 0x000000092b067220 */ /* 0x000fe20000410000 */
[C---:B------:R-:W-:Y:S01]  /*11c90*/  FMUL.FTZ R32, R45.reuse, R11 ;  /* 0x0000000b2d207220 */ /* 0x040fe20000410000 */
[----:B------:R-:W-:Y:S01]  /*11ca0*/  FFMA.FTZ R30, R45, R7, -R30 ;  /* 0x000000072d1e7223 */ /* 0x000fe2000001081e */
[-C--:B------:R-:W-:Y:S01]  /*11cb0*/  FFMA.FTZ R26, R43, R5.reuse, -R4 ;  /* 0x000000052b1a7223 */ /* 0x080fe20000010804 */
[----:B------:R-:W-:Y:S01]  /*11cc0*/  FFMA.FTZ R39, R48, R36, R39 ;  /* 0x0000002430277223 */ /* 0x000fe20000010027 */
[----:B------:R-:W-:Y:S01]  /*11cd0*/  FFMA.FTZ R28, R47, R5, R6 ;  /* 0x000000052f1c7223 */ /* 0x000fe20000010006 */
[----:B------:R-:W-:Y:S01]  /*11ce0*/  FFMA.FTZ R32, R49, R7, R32 ;  /* 0x0000000731207223 */ /* 0x000fe20000010020 */
[----:B------:R-:W-:-:S02]  /*11cf0*/  F2FP.BF16.F32.PACK_AB R6, R27, R8 ;  /* 0x000000081b06723e */ /* 0x000fc400000010ff */
[----:B------:R-:W-:Y:S02]  /*11d00*/  F2FP.BF16.F32.PACK_AB R4, R25, R42 ;  /* 0x0000002a1904723e */ /* 0x000fe400000010ff */
[----:B------:R-:W-:Y:S02]  /*11d10*/  F2FP.BF16.F32.PACK_AB R5, R26, R33 ;  /* 0x000000211a05723e */ /* 0x000fe400000010ff */
[----:B------:R-:W-:Y:S02]  /*11d20*/  F2FP.BF16.F32.PACK_AB R7, R30, R35 ;  /* 0x000000231e07723e */ /* 0x000fe400000010ff */
[----:B------:R-:W-:Y:S02]  /*11d30*/  F2FP.BF16.F32.PACK_AB R10, R31, R10 ;  /* 0x0000000a1f0a723e */ /* 0x000fe400000010ff */
[----:B------:R-:W-:Y:S01]  /*11d40*/  F2FP.BF16.F32.PACK_AB R8, R29, R44 ;  /* 0x0000002c1d08723e */ /* 0x000fe200000010ff */
[----:B------:R1:W-:Y:S01]  /*11d50*/  STS.128 [R55], R4 ;  /* 0x0000000437007388 */ /* 0x0003e20000000c00 */
[----:B------:R-:W-:-:S02]  /*11d60*/  F2FP.BF16.F32.PACK_AB R9, R28, R37 ;  /* 0x000000251c09723e */ /* 0x000fc400000010ff */
[----:B------:R-:W-:-:S05]  /*11d70*/  F2FP.BF16.F32.PACK_AB R11, R32, R39 ;  /* 0x00000027200b723e */ /* 0x000fca00000010ff */
[----:B------:R1:W-:Y:S02]  /*11d80*/  STS.128 [R0+0x14400], R8 ;  /* 0x0144000800007388 */ /* 0x0003e40000000c00 */
.L_x_828:
[----:B------:R-:W-:Y:S05]  /*11d90*/  BSYNC B1 ;  /* 0x0000000000017941 */ /* 0x000fea0003800000 */
.L_x_827:
[----:B------:R-:W-:Y:S05]  /*11da0*/  @P1 BRA `(.L_x_803) ;  /* 0x00000004005c1947 */ /* 0x000fea0003800000 */
[----:B------:R-:W2:Y:S01]  /*11db0*/  LDL R43, [R1+0x6c] ;  /* 0x00006c00012b7983 */ /* 0x000ea20000100800 */
[----:B------:R-:W-:Y:S01]  /*11dc0*/  LEA.HI R41, R41, R234, RZ, 0x1d ;  /* 0x000000ea29297211 */ /* 0x000fe200078fe8ff */
[C---:B------:R-:W-:Y:S01]  /*11dd0*/  IMAD.U32 R35, R15.reuse, 0x10000, RZ ;  /* 0x000100000f237824 */ /* 0x040fe200078e00ff */
[----:B------:R-:W-:Y:S01]  /*11de0*/  LOP3.LUT R42, R15, 0xffff0000, RZ, 0xc0, !PT ;  /* 0xffff00000f2a7812 */ /* 0x000fe200078ec0ff */
[----:B------:R-:W-:Y:S01]  /*11df0*/  IMAD.U32 R33, R3, 0x10000, RZ ;  /* 0x0001000003217824 */ /* 0x000fe200078e00ff */
[----:B-1----:R-:W-:Y:S01]  /*11e00*/  SHF.R.S32.HI R4, RZ, 0x1f, R41 ;  /* 0x0000001fff047819 */ /* 0x002fe20000011429 */
        /* <DEDUP_REMOVED lines=10> */
[----:B0-----:R-:W-:-:S04]  /*11eb0*/  LOP3.LUT R9, R4, 0x7fffe000, RZ, 0xc0, !PT ;  /* 0x7fffe00004097812 */ /* 0x001fc800078ec0ff */
[----:B-----5:R-:W-:-:S05]  /*11ec0*/  IADD3 R9, R0, R9, R51 ;  /* 0x0000000900097210 */ /* 0x020fca0007ffe033 */
        /* <DEDUP_REMOVED lines=17> */
[C---:B0-----:R-:W-:Y:S01]  /*11fe0*/  IMAD.U32 R25, R4.reuse, 0x10000, RZ ;  /* 0x0001000004197824 */ /* 0x041fe200078e00ff */
        /* <DEDUP_REMOVED lines=14> */
[----:B------:R-:W-:Y:S02]  /*120d0*/  IMAD.U32 R27, R6, 0x10000, RZ ;  /* 0x00010000061b7824 */ /* 0x000fe400078e00ff */
[-C--:B------:R-:W-:Y:S01]  /*120e0*/  FMUL.FTZ R4, R35, R31.reuse ;  /* 0x0000001f23047220 */ /* 0x080fe20000410000 */
[----:B------:R-:W-:Y:S01]  /*120f0*/  FMUL.FTZ R26, R33, R31 ;  /* 0x0000001f211a7220 */ /* 0x000fe20000410000 */
[----:B------:R-:W-:-:S02]  /*12100*/  IMAD.U32 R40, R24, 0x10000, RZ ;  /* 0x0001000018287824 */ /* 0x000fc400078e00ff */
[-C--:B------:R-:W-:Y:S01]  /*12110*/  FMUL.FTZ R13, R38, R10.reuse ;  /* 0x0000000a260d7220 */ /* 0x080fe20000410000 */
[----:B------:R-:W-:Y:S01]  /*12120*/  FMUL.FTZ R21, R30, R10 ;  /* 0x0000000a1e157220 */ /* 0x000fe20000410000 */
[-C--:B------:R-:W-:Y:S01]  /*12130*/  FFMA.FTZ R8, R33, R27.reuse, -R4 ;  /* 0x0000001b21087223 */ /* 0x080fe20000010804 */
[----:B------:R-:W-:Y:S01]  /*12140*/  FFMA.FTZ R10, R35, R27, R26 ;  /* 0x0000001b230a7223 */ /* 0x000fe2000001001a */
[----:B------:R-:W-:Y:S01]  /*12150*/  LOP3.LUT R6, R6, 0xffff0000, RZ, 0xc0, !PT ;  /* 0xffff000006067812 */ /* 0x000fe200078ec0ff */
[C---:B------:R-:W-:Y:S02]  /*12160*/  IMAD.U32 R28, R7.reuse, 0x10000, RZ ;  /* 0x00010000071c7824 */ /* 0x040fe400078e00ff */
        /* <DEDUP_REMOVED lines=27> */
.L_x_803:
[----:B------:R-:W-:Y:S05]  /*12320*/  BSYNC B0 ;  /* 0x0000000000007941 */ /* 0x000fea0003800000 */
.L_x_772:
[----:B------:R-:W-:Y:S01]  /*12330*/  @!PT LDS RZ, [RZ] ;  /* 0x00000000fffff984 */ /* 0x000fe20000000800 */
[----:B------:R-:W-:Y:S01]  /*12340*/  @!PT LDS RZ, [RZ] ;  /* 0x00000000fffff984 */ /* 0x000fe20000000800 */
[----:B------:R-:W-:Y:S01]  /*12350*/  @!PT LDS RZ, [RZ] ;  /* 0x00000000fffff984 */ /* 0x000fe20000000800 */
[----:B------:R-:W-:Y:S01]  /*12360*/  @!PT LDS RZ, [RZ] ;  /* 0x00000000fffff984 */ /* 0x000fe20000000800 */
[----:B------:R0:W-:Y:S06]  /*12370*/  MEMBAR.ALL.CTA ;  /* 0x0000000000007992 */ /* 0x0001ec0000008000 */
[----:B0-----:R-:W0:Y:S01]  /*12380*/  FENCE.VIEW.ASYNC.S ;  /* 0x00000000000073c6 */ /* 0x001e220000000000 */
[----:B------:R-:W-:Y:S05]  /*12390*/  WARPSYNC.ALL ;  /* 0x0000000000007948 */ /* 0x000fea0003800000 */
[----:B0-----:R-:W-:Y:S06]  /*123a0*/  BAR.SYNC.DEFER_BLOCKING 0xd, 0x100 ;  /* 0x0344000000007b1d */ /* 0x001fec0000010000 */
.L_x_770:
[----:B------:R-:W-:-:S06]  /*123b0*/  ULOP3.LUT UR4, UR60, 0x1, URZ, 0xfc, !UPT ;  /* 0x000000013c047892 */ /* 0x000fcc000f8efc3f */
[----:B-1234-:R-:W-:-:S05]  /*123c0*/  IMAD.U32 R0, RZ, RZ, UR4 ;  /* 0x00000004ff007e24 */ /* 0x01efca000f8e00ff */
[----:B------:R-:W-:-:S13]  /*123d0*/  ISETP.NE.AND P0, PT, R0, 0x3, PT ;  /* 0x000000030000780c */ /* 0x000fda0003f05270 */
[----:B------:R-:W-:Y:S05]  /*123e0*/  @!P0 BRA `(.L_x_829) ;  /* 0x0000000000048947 */ /* 0x000fea0003800000 */
[----:B------:R-:W-:Y:S01]  /*123f0*/  BPT.TRAP 0x1 ;  /* 0x000000040000795c */ /* 0x000fe20000300000 */
.L_x_829:
[----:B------:R-:W-:Y:S01]  /*12400*/  IMAD R0, R220, 0x8, R18 ;  /* 0x00000008dc007824 */ /* 0x000fe200078e0212 */
[----:B0-----:R-:W-:-:S04]  /*12410*/  SHF.L.U32 R3, R221, 0x1f, RZ ;  /* 0x0000001fdd037819 */ /* 0x001fc800000006ff */
[----:B------:R0:W1:Y:S01]  /*12420*/  SYNCS.PHASECHK.TRANS64.TRYWAIT P2, [R0+URZ+0x38830], R3 ;  /* 0x03883003000075a7 */ /* 0x000062000804017f */
[----:B------:R-:W-:Y:S05]  /*12430*/  @!P0 BRA `(.L_x_830) ;  /* 0x0000000000048947 */ /* 0x000fea0003800000 */
[----:B------:R-:W-:Y:S01]  /*12440*/  BPT.TRAP 0x1 ;  /* 0x000000040000795c */ /* 0x000fe20000300000 */
.L_x_830:
[----:B------:R-:W2:Y:S01]  /*12450*/  S2R R4, SR_TID.X ;  /* 0x0000000000047919 */ /* 0x000ea20000002100 */
[----:B------:R-:W-:Y:S01]  /*12460*/  IMAD.MOV.U32 R151, RZ, RZ, RZ ;  /* 0x000000ffff977224 */ /* 0x000fe200078e00ff */
[----:B--2---:R-:W-:-:S04]  /*12470*/  LOP3.LUT R4, R4, 0x7f, RZ, 0xc0, !PT ;  /* 0x0000007f04047812 */ /* 0x004fc800078ec0ff */
[----:B------:R-:W-:Y:S01]  /*12480*/  ISETP.NE.AND P1, PT, R4, RZ, PT ;  /* 0x000000ff0400720c */ /* 0x000fe20003f25270 */
[----:B-1----:R-:W-:-:S12]  /*12490*/  @P2 BRA `(.L_x_831) ;  /* 0x0000000000082947 */ /* 0x002fd80003800000 */
[----:B------:R-:W1:Y:S02]  /*124a0*/  SYNCS.PHASECHK.TRANS64.TRYWAIT P2, [R0+URZ+0x38830], R3 ;  /* 0x03883003000075a7 */ /* 0x000e64000804017f */
[----:B-1----:R-:W-:Y:S05]  /*124b0*/  @!P2 BRA `(.L_x_832) ;  /* 0x0000017000e4a947 */ /* 0x002fea0003800000 */
.L_x_831:
[----:B------:R-:W-:Y:S05]  /*124c0*/  WARPSYNC.ALL ;  /* 0x0000000000007948 */ /* 0x000fea0003800000 */
[----:B01----:R-:W-:Y:S01]  /*124d0*/  VIADD R3, R18, 0x24400 ;  /* 0x0002440012037836 */ /* 0x003fe20000000000 */
[----:B------:R-:W-:Y:S01]  /*124e0*/  R2UR UR20, R2 ;  /* 0x00000000021472ca */ /* 0x000fe200000e0000 */
[----:B------:R-:W-:Y:S01]  /*124f0*/  WARPGROUP.ARRIVE ;  /* 0x00000000000079c5 */ /* 0x000fe20000000000 */
[----:B------:R-:W-:Y:S01]  /*12500*/  UMOV UR5, 0x40000040 ;  /* 0x4000004000057882 */ /* 0x000fe20000000000 */
[----:B------:R-:W-:Y:S01]  /*12510*/  IMAD.MOV.U32 R5, RZ, RZ, 0x40000040 ;  /* 0x40000040ff057424 */ /* 0x000fe200078e00ff */
[----:B------:R-:W-:Y:S01]  /*12520*/  SHF.R.U32.HI R3, RZ, 0x4, R3 ;  /* 0x00000004ff037819 */ /* 0x000fe20000011603 */
[----:B------:R-:W-:Y:S01]  /*12530*/  UMOV UR17, UR5 ;  /* 0x0000000500117c82 */ /* 0x000fe20008000000 */
[----:B------:R-:W-:Y:S01]  /*12540*/  IMAD.U32 R13, RZ, RZ, UR5 ;  /* 0x00000005ff0d7e24 */ /* 0x000fe2000f8e00ff */
[----:B------:R-:W-:Y:S01]  /*12550*/  UMOV UR9, UR17 ;  /* 0x0000001100097c82 */ /* 0x000fe20008000000 */
[----:B------:R-:W-:Y:S01]  /*12560*/  LOP3.LUT R3, R3, 0x3fff, RZ, 0xc0, !PT ;  /* 0x00003fff03037812 */ /* 0x000fe200078ec0ff */
[----:B------:R-:W-:Y:S01]  /*12570*/  IMAD.MOV.U32 R7, RZ, RZ, 0x40000040 ;  /* 0x40000040ff077424 */ /* 0x000fe200078e00ff */
[----:B------:R-:W-:Y:S01]  /*12580*/  UMOV UR13, UR17 ;  /* 0x00000011000d7c82 */ /* 0x000fe20008000000 */
[----:B------:R-:W-:Y:S01]  /*12590*/  IMAD.MOV.U32 R9, RZ, RZ, 0x40000040 ;  /* 0x40000040ff097424 */ /* 0x000fe200078e00ff */
[----:B------:R-:W-:Y:S01]  /*125a0*/  LOP3.LUT R224, R3, 0x10000, RZ, 0xfc, !PT ;  /* 0x0001000003e07812 */ /* 0x000fe200078efcff */
[----:B------:R-:W-:Y:S01]  /*125b0*/  IMAD.MOV.U32 R3, RZ, RZ, 0x40000040 ;  /* 0x40000040ff037424 */ /* 0x000fe200078e00ff */
[----:B------:R-:W-:Y:S01]  /*125c0*/  ULOP3.LUT UR20, UR20, 0x10000, URZ, 0xfc, !UPT ;  /* 0x0001000014147892 */ /* 0x000fe2000f8efc3f */
[----:B------:R-:W-:Y:S01]  /*125d0*/  R2UR UR11, R7 ;  /* 0x00000000070b72ca */ /* 0x000fe200000e0000 */
[----:B------:R-:W-:Y:S01]  /*125e0*/  IMAD.MOV.U32 R7, RZ, RZ, 0x40000040 ;  /* 0x40000040ff077424 */ /* 0x000fe200078e00ff */
[----:B------:R-:W-:Y:S01]  /*125f0*/  R2UR UR27, R9 ;  /* 0x00000000091b72ca */ /* 0x000fe200000e0000 */
[----:B------:R-:W-:Y:S01]  /*12600*/  IMAD R2, R220, 0xa00, R224 ;  /* 0x00000a00dc027824 */ /* 0x000fe200078e02e0 */
[----:B------:R-:W-:Y:S01]  /*12610*/  R2UR UR7, R3 ;  /* 0x00000000030772ca */ /* 0x000fe200000e0000 */
[----:B------:R-:W-:Y:S01]  /*12620*/  UMOV UR25, 0x40000040 ;  /* 0x4000004000197882 */ /* 0x000fe20000000000 */
[----:B------:R-:W-:Y:S01]  /*12630*/  UMOV UR4, UR20 ;  /* 0x0000001400047c82 */ /* 0x000fe20008000000 */
[C---:B------:R-:W-:Y:S01]  /*12640*/  VIADD R4, R2.reuse, 0x80 ;  /* 0x0000008002047836 */ /* 0x040fe20000000000 */
[C---:B------:R-:W-:Y:S01]  /*12650*/  R2UR UR6, R2.reuse ;  /* 0x00000000020672ca */ /* 0x040fe200000e0000 */
[----:B------:R-:W-:Y:S01]  /*12660*/  UMOV UR16, UR4 ;  /* 0x0000000400107c82 */ /* 0x000fe20008000000 */
[----:B------:R-:W-:Y:S01]  /*12670*/  IMAD.U32 R12, RZ, RZ, UR4 ;  /* 0x00000004ff0c7e24 */ /* 0x000fe2000f8e00ff */
[----:B------:R-:W-:Y:S01]  /*12680*/  UMOV UR8, UR16 ;  /* 0x0000001000087c82 */ /* 0x000fe20008000000 */
[C---:B------:R-:W-:Y:S01]  /*12690*/  VIADD R6, R2.reuse, 0x100 ;  /* 0x0000010002067836 */ /* 0x040fe20000000000 */
[----:B------:R-:W-:Y:S01]  /*126a0*/  UMOV UR12, UR16 ;  /* 0x00000010000c7c82 */ /* 0x000fe20008000000 */
[----:B------:R-:W-:Y:S01]  /*126b0*/  R2UR UR19, R7 ;  /* 0x00000000071372ca */ /* 0x000fe200000e0000 */
[----:B------:R-:W-:Y:S01]  /*126c0*/  VIADD R8, R2, 0x2 ;  /* 0x0000000202087836 */ /* 0x000fe20000000000 */
[----:B------:R0:W-:Y:S01]  /*126d0*/  STL.64 [R1+0x58], R12 ;  /* 0x0000580c01007387 */ /* 0x0001e20000100a00 */
[----:B------:R-:W-:Y:S01]  /*126e0*/  R2UR UR10, R6 ;  /* 0x00000000060a72ca */ /* 0x000fe200000e0000 */
[----:B------:R-:W-:Y:S01]  /*126f0*/  VIADD R6, R2, 0x200 ;  /* 0x0000020002067836 */ /* 0x000fe20000000000 */
[----:B------:R-:W-:Y:S01]  /*12700*/  P2R R10, PR, RZ, 0x1 ;  /* 0x00000001ff0a7803 */ /* 0x000fe20000000000 */
[----:B------:R-:W-:Y:S01]  /*12710*/  IMAD.MOV.U32 R7, RZ, RZ, 0x40000040 ;  /* 0x40000040ff077424 */ /* 0x000fe200078e00ff */
[----:B------:R-:W-:Y:S01]  /*12720*/  HGMMA.64x16x16.F32.BF16 R56, gdesc[UR4], RZ, !UPT, gsb0 ;  /* 0x00200000043879f0 */ /* 0x000fe2000c0018ff */
[----:B------:R-:W-:Y:S01]  /*12730*/  R2UR UR6, R4 ;  /* 0x00000000040672ca */ /* 0x000fe200000e0000 */
[----:B------:R-:W-:Y:S01]  /*12740*/  UMOV UR4, UR16 ;  /* 0x0000001000047c82 */ /* 0x000fe20008000000 */
[----:B------:R-:W-:Y:S01]  /*12750*/  R2UR UR7, R5 ;  /* 0x00000000050772ca */ /* 0x000fe200000e0000 */
[----:B------:R-:W-:Y:S01]  /*12760*/  UMOV UR5, UR17 ;  /* 0x0000001100057c82 */ /* 0x000fe20008000000 */
[----:B------:R-:W-:Y:S01]  /*12770*/  VIADD R4, R2, 0x180 ;  /* 0x0000018002047836 */ /* 0x000fe20000000000 */
[----:B------:R-:W-:Y:S01]  /*12780*/  R2UR UR18, R6 ;  /* 0x00000000061272ca */ /* 0x000fe200000e0000 */
[----:B------:R-:W-:Y:S01]  /*12790*/  IMAD.MOV.U32 R5, RZ, RZ, 0x40000040 ;  /* 0x40000040ff057424 */ /* 0x000fe200078e00ff */
[----:B------:R-:W-:Y:S01]  /*127a0*/  R2UR UR26, R8 ;  /* 0x00000000081a72ca */ /* 0x000fe200000e0000 */
[----:B------:R-:W-:Y:S01]  /*127b0*/  VIADD R6, R2, 0x102 ;  /* 0x0000010202067836 */ /* 0x000fe20000000000 */
[----:B------:R-:W-:Y:S01]  /*127c0*/  R2UR UR14, R4 ;  /* 0x00000000040e72ca */ /* 0x000fe200000e0000 */
[----:B------:R-:W-:Y:S01]  /*127d0*/  VIADD R4, R2, 0x82 ;  /* 0x0000008202047836 */ /* 0x000fe20000000000 */
[----:B------:R-:W-:Y:S01]  /*127e0*/  R2UR UR15, R5 ;  /* 0x00000000050f72ca */ /* 0x000fe200000e0000 */
[----:B------:R-:W-:-:S02]  /*127f0*/  IMAD.MOV.U32 R5, RZ, RZ, 0x40000040 ;  /* 0x40000040ff057424 */ /* 0x000fc400078e00ff */
[----:B------:R-:W-:Y:S02]  /*12800*/  VIADD R8, R2, 0x4 ;  /* 0x0000000402087836 */ /* 0x000fe40000000000 */
[----:B------:R-:W-:Y:S02]  /*12810*/  IMAD.MOV.U32 R9, RZ, RZ, 0x40000040 ;  /* 0x40000040ff097424 */ /* 0x000fe400078e00ff */
[----:B0-----:R-:W-:Y:S01]  /*12820*/  IMAD.U32 R13, RZ, RZ, UR25 ;  /* 0x00000019ff0d7e24 */ /* 0x001fe2000f8e00ff */
[----:B------:R-:W-:Y:S02]  /*12830*/  WARPGROUP.DEPBAR.LE gsb0, 0x0 ;  /* 0x00008000000079c5 */ /* 0x000fe40000010000 */
[----:B-----5:R-:W-:-:S06]  /*12840*/  WARPGROUP.ARRIVE ;  /* 0x00000000000079c5 */ /* 0x020fcc0000000000 */
[----:B------:R-:W-:Y:S01]  /*12850*/  HGMMA.64x16x16.F32.BF16 R48, gdesc[UR4], RZ, !UPT, gsb0 ;  /* 0x00200000043079f0 */ /* 0x000fe2000c0018ff */
[----:B------:R-:W-:-:S07]  /*12860*/  UIADD3 UR4, UR20, 0x2, URZ ;  /* 0x0000000214047890 */ /* 0x000fce000fffe03f */
[----:B------:R-:W-:Y:S02]  /*12870*/  UMOV UR24, UR4 ;  /* 0x0000000400187c82 */ /* 0x000fe40008000000 */
[----:B------:R-:W-:-:S05]  /*12880*/  IMAD.U32 R12, RZ, RZ, UR24 ;  /* 0x00000018ff0c7e24 */ /* 0x000fca000f8e00ff */
[----:B------:R0:W-:Y:S01]  /*12890*/  STL.64 [R1+0x50], R12 ;  /* 0x0000500c01007387 */ /* 0x0001e20000100a00 */
[----:B------:R-:W-:Y:S02]  /*128a0*/  WARPGROUP.DEPBAR.LE gsb0, 0x0 ;  /* 0x00008000000079c5 */ /* 0x000fe40000010000 */
[----:B------:R-:W-:-:S06]  /*128b0*/  WARPGROUP.ARRIVE ;  /* 0x00000000000079c5 */ /* 0x000fcc0000000000 */
[----:B------:R-:W-:Y:S01]  /*128c0*/  HGMMA.64x16x16.F32.BF16 R40, gdesc[UR8], RZ, !UPT, gsb0 ;  /* 0x00200000082879f0 */ /* 0x000fe2000c0018ff */
[----:B------:R-:W-:Y:S01]  /*128d0*/  UMOV UR8, UR24 ;  /* 0x0000001800087c82 */ /* 0x000fe20008000000 */
[----:B------:R-:W-:Y:S01]  /*128e0*/  UMOV UR9, UR25 ;  /* 0x0000001900097c82 */ /* 0x000fe20008000000 */
[----:B------:R-:W-:Y:S01]  /*128f0*/  UMOV UR4, UR8 ;  /* 0x0000000800047c82 */ /* 0x000fe20008000000 */
[----:B------:R-:W-:Y:S01]  /*12900*/  UMOV UR5, UR9 ;  /* 0x0000000900057c82 */ /* 0x000fe20008000000 */
[----:B------:R-:W-:Y:S02]  /*12910*/  WARPGROUP.DEPBAR.LE gsb0, 0x0 ;  /* 0x00008000000079c5 */ /* 0x000fe40000010000 */
[----:B------:R-:W-:-:S06]  /*12920*/  WARPGROUP.ARRIVE ;  /* 0x00000000000079c5 */ /* 0x000fcc0000000000 */
[----:B------:R-:W-:Y:S01]  /*12930*/  HGMMA.64x16x16.F32.BF16 R32, gdesc[UR12], RZ, !UPT, gsb0 ;  /* 0x002000000c2079f0 */ /* 0x000fe2000c0018ff */
[----:B------:R-:W-:Y:S01]  /*12940*/  R2UR UR14, R4 ;  /* 0x00000000040e72ca */ /* 0x000fe200000e0000 */
[----:B------:R-:W-:Y:S01]  /*12950*/  UMOV UR12, UR8 ;  /* 0x00000008000c7c82 */ /* 0x000fe20008000000 */
[----:B------:R-:W-:Y:S01]  /*12960*/  R2UR UR15, R5 ;  /* 0x00000000050f72ca */ /* 0x000fe200000e0000 */
[----:B------:R-:W-:Y:S01]  /*12970*/  UMOV UR13, UR9 ;  /* 0x00000009000d7c82 */ /* 0x000fe20008000000 */
[----:B------:R-:W-:Y:S01]  /*12980*/  VIADD R4, R2, 0x182 ;  /* 0x0000018202047836 */ /* 0x000fe20000000000 */
[----:B------:R-:W-:-:S04]  /*12990*/  MOV R5, 0x40000040 ;  /* 0x4000004000057802 */ /* 0x000fc80000000f00 */
[----:B------:R-:W-:Y:S01]  /*129a0*/  R2UR UR6, R4 ;  /* 0x00000000040672ca */ /* 0x000fe200000e0000 */
[----:B------:R-:W-:Y:S01]  /*129b0*/  VIADD R4, R2, 0x84 ;  /* 0x0000008402047836 */ /* 0x000fe20000000000 */
[----:B------:R-:W-:Y:S01]  /*129c0*/  R2UR UR7, R5 ;  /* 0x00000000050772ca */ /* 0x000fe200000e0000 */
[----:B------:R-:W-:Y:S01]  /*129d0*/  IMAD.MOV.U32 R5, RZ, RZ, 0x40000040 ;  /* 0x40000040ff057424 */ /* 0x000fe200078e00ff */
[----:B------:R-:W-:Y:S02]  /*129e0*/  WARPGROUP.DEPBAR.LE gsb0, 0x0 ;  /* 0x00008000000079c5 */ /* 0x000fe40000010000 */
[----:B------:R-:W-:-:S06]  /*129f0*/  WARPGROUP.ARRIVE ;  /* 0x00000000000079c5 */ /* 0x000fcc0000000000 */
[----:B------:R-:W-:Y:S01]  /*12a00*/  HGMMA.64x16x16.F32.BF16 R24, gdesc[UR16], RZ, !UPT, gsb0 ;  /* 0x00200000101879f0 */ /* 0x000fe2000c0018ff */
[----:B------:R-:W-:Y:S01]  /*12a10*/  R2UR UR18, R6 ;  /* 0x00000000061272ca */ /* 0x000fe200000e0000 */
[----:B------:R-:W-:Y:S01]  /*12a20*/  UMOV UR16, UR8 ;  /* 0x0000000800107c82 */ /* 0x000fe20008000000 */
[----:B------:R-:W-:Y:S01]  /*12a30*/  R2UR UR19, R7 ;  /* 0x00000000071372ca */ /* 0x000fe200000e0000 */
[----:B------:R-:W-:Y:S01]  /*12a40*/  UMOV UR17, UR9 ;  /* 0x0000000900117c82 */ /* 0x000fe20008000000 */
[----:B------:R-:W-:Y:S02]  /*12a50*/  VIADD R6, R2, 0x202 ;  /* 0x0000020202067836 */ /* 0x000fe40000000000 */
[----:B------:R-:W-:-:S03]  /*12a60*/  IMAD.MOV.U32 R7, RZ, RZ, 0x40000040 ;  /* 0x40000040ff077424 */ /* 0x000fc600078e00ff */
[----:B------:R-:W-:Y:S01]  /*12a70*/  R2UR UR10, R6 ;  /* 0x00000000060a72ca */ /* 0x000fe200000e0000 */
[----:B------:R-:W-:Y:S01]  /*12a80*/  VIADD R6, R2, 0x104 ;  /* 0x0000010402067836 */ /* 0x000fe20000000000 */
[----:B------:R-:W-:Y:S01]  /*12a90*/  R2UR UR11, R7 ;  /* 0x00000000070b72ca */ /* 0x000fe200000e0000 */
[----:B------:R-:W-:Y:S01]  /*12aa0*/  IMAD.MOV.U32 R7, RZ, RZ, 0x40000040 ;  /* 0x40000040ff077424 */ /* 0x000fe200078e00ff */
[----:B------:R-:W-:Y:S02]  /*12ab0*/  WARPGROUP.DEPBAR.LE gsb0, 0x0 ;  /* 0x00008000000079c5 */ /* 0x000fe40000010000 */
[----:B------:R-:W-:-:S06]  /*12ac0*/  WARPGROUP.ARRIVE ;  /* 0x00000000000079c5 */ /* 0x000fcc0000000000 */
[----:B------:R-:W-:Y:S01]  /*12ad0*/  HGMMA.64x16x16.F32.BF16 R56, gdesc[UR24], R56, gsb0 ;  /* 0x00200000183879f0 */ /* 0x000fe20008001838 */
[----:B------:R-:W-:Y:S01]  /*12ae0*/  R2UR UR26, R8 ;  /* 0x00000000081a72ca */ /* 0x000fe200000e0000 */
[----:B------:R-:W-:Y:S01]  /*12af0*/  UMOV UR25, 0x40000040 ;  /* 0x4000004000197882 */ /* 0x000fe20000000000 */
[----:B------:R-:W-:Y:S01]  /*12b00*/  R2UR UR27, R9 ;  /* 0x00000000091b72ca */ /* 0x000fe200000e0000 */
[----:B------:R-:W-:Y:S02]  /*12b10*/  VIADD R8, R2, 0x6 ;  /* 0x0000000602087836 */ /* 0x000fe40000000000 */
[----:B------:R-:W-:Y:S02]  /*12b20*/  IMAD.MOV.U32 R9, RZ, RZ, 0x40000040 ;  /* 0x40000040ff097424 */ /* 0x000fe400078e00ff */
[----:B0-----:R-:W-:Y:S01]  /*12b30*/  IMAD.U32 R13, RZ, RZ, UR25 ;  /* 0x00000019ff0d7e24 */ /* 0x001fe2000f8e00ff */
[----:B------:R-:W-:Y:S02]  /*12b40*/  WARPGROUP.DEPBAR.LE gsb0, 0x0 ;  /* 0x00008000000079c5 */ /* 0x000fe40000010000 */
[----:B------:R-:W-:-:S06]  /*12b50*/  WARPGROUP.ARRIVE ;  /* 0x00000000000079c5 */ /* 0x000fcc0000000000 */
[----:B------:R-:W-:Y:S01]  /*12b60*/  HGMMA.64x16x16.F32.BF16 R48, gdesc[UR12], R48, gsb0 ;  /* 0x002000000c3079f0 */ /* 0x000fe20008001830 */
[----:B------:R-:W-:-:S07]  /*12b70*/  UIADD3 UR12, UR20, 0x4, URZ ;  /* 0x00000004140c7890 */ /* 0x000fce000fffe03f */
[----:B------:R-:W-:Y:S02]  /*12b80*/  UMOV UR24, UR12 ;  /* 0x0000000c00187c82 */ /* 0x000fe40008000000 */
[----:B------:R-:W-:-:S05]  /*12b90*/  IMAD.U32 R12, RZ, RZ, UR24 ;  /* 0x00000018ff0c7e24 */ /* 0x000fca000f8e00ff */
[----:B------:R0:W-:Y:S01]  /*12ba0*/  STL.64 [R1+0x48], R12 ;  /* 0x0000480c01007387 */ /* 0x0001e20000100a00 */
[----:B------:R-:W-:Y:S02]  /*12bb0*/  WARPGROUP.DEPBAR.LE gsb0, 0x0 ;  /* 0x00008000000079c5 */ /* 0x000fe40000010000 */
[----:B------:R-:W-:-:S06]  /*12bc0*/  WARPGROUP.ARRIVE ;  /* 0x00000000000079c5 */ /* 0x000fcc0000000000 */
[----:B------:R-:W-:Y:S01]  /*12bd0*/  HGMMA.64x16x16.F32.BF16 R40, gdesc[UR16], R40, gsb0 ;  /* 0x00200000102879f0 */ /* 0x000fe20008001828 */
[----:B------:R-:W-:Y:S01]  /*12be0*/  UMOV UR16, UR24 ;  /* 0x0000001800107c82 */ /* 0x000fe20008000000 */
[----:B------:R-:W-:Y:S01]  /*12bf0*/  UMOV UR17, UR25 ;  /* 0x0000001900117c82 */ /* 0x000fe20008000000 */
[----:B------:R-:W-:Y:S01]  /*12c00*/  UMOV UR12, UR16 ;  /* 0x00000010000c7c82 */ /* 0x000fe20008000000 */
[----:B------:R-:W-:Y:S01]  /*12c10*/  UMOV UR13, UR17 ;  /* 0x00000011000d7c82 */ /* 0x000fe20008000000 */
[----:B------:R-:W-:Y:S02]  /*12c20*/  WARPGROUP.DEPBAR.LE gsb0, 0x0 ;  /* 0x00008000000079c5 */ /* 0x000fe40000010000 */
[----:B------:R-:W-:-:S06]  /*12c30*/  WARPGROUP.ARRIVE ;  /* 0x00000000000079c5 */ /* 0x000fcc0000000000 */
[----:B------:R-:W-:Y:S01]  /*12c40*/  HGMMA.64x16x16.F32.BF16 R32, gdesc[UR4], R32, gsb0 ;  /* 0x00200000042079f0 */ /* 0x000fe20008001820 */
        /* <DEDUP_REMOVED lines=35> */
[----:B------:R-:W-:Y:S01]  /*12e80*/  UIADD3 UR4, UR20, 0x6, URZ ;  /* 0x0000000614047890 */ /* 0x000fe2000fffe03f */
[----:B------:R-:W-:Y:S01]  /*12e90*/  R2UR UR6, R4 ;  /* 0x00000000040672ca */ /* 0x000fe200000e0000 */
[----:B------:R-:W-:Y:S01]  /*12ea0*/  VIADD R4, R2, 0x186 ;  /* 0x0000018602047836 */ /* 0x000fe20000000000 */
[----:B------:R-:W-:Y:S01]  /*12eb0*/  R2UR UR7, R5 ;  /* 0x00000000050772ca */ /* 0x000fe200000e0000 */
[----:B------:R-:W-:-:S03]  /*12ec0*/  IMAD.MOV.U32 R5, RZ, RZ, 0x40000040 ;  /* 0x40000040ff057424 */ /* 0x000fc600078e00ff */
[----:B------:R-:W-:Y:S02]  /*12ed0*/  UMOV UR24, UR4 ;  /* 0x0000000400187c82 */ /* 0x000fe40008000000 */
[----:B------:R-:W-:-:S05]  /*12ee0*/  IMAD.U32 R12, RZ, RZ, UR24 ;  /* 0x00000018ff0c7e24 */ /* 0x000fca000f8e00ff */
[----:B------:R0:W-:Y:S01]  /*12ef0*/  STL.64 [R1+0x40], R12 ;  /* 0x0000400c01007387 */ /* 0x0001e20000100a00 */
[----:B------:R-:W-:Y:S02]  /*12f00*/  WARPGROUP.DEPBAR.LE gsb0, 0x0 ;  /* 0x00008000000079c5 */ /* 0x000fe40000010000 */
[----:B------:R-:W-:-:S06]  /*12f10*/  WARPGROUP.ARRIVE ;  /* 0x00000000000079c5 */ /* 0x000fcc0000000000 */
[----:B------:R-:W-:Y:S01]  /*12f20*/  HGMMA.64x16x16.F32.BF16 R40, gdesc[UR8], R40, gsb0 ;  /* 0x00200000082879f0 */ /* 0x000fe20008001828 */
        /* <DEDUP_REMOVED lines=14> */
[----:B------:R-:W-:Y:S01]  /*13010*/  UMOV UR16, UR24 ;  /* 0x0000001800107c82 */ /* 0x000fe20008000000 */
[----:B------:R-:W-:Y:S01]  /*13020*/  UMOV UR17, UR25 ;  /* 0x0000001900117c82 */ /* 0x000fe20008000000 */
[----:B------:R-:W-:Y:S01]  /*13030*/  UMOV UR4, UR16 ;  /* 0x0000001000047c82 */ /* 0x000fe20008000000 */
[----:B------:R-:W-:Y:S01]  /*13040*/  UMOV UR5, UR17 ;  /* 0x0000001100057c82 */ /* 0x000fe20008000000 */
[----:B------:R-:W-:Y:S01]  /*13050*/  UMOV UR8, UR16 ;  /* 0x0000001000087c82 */ /* 0x000fe20008000000 */
[----:B------:R-:W-:Y:S01]  /*13060*/  UMOV UR9, UR17 ;  /* 0x0000001100097c82 */ /* 0x000fe20008000000 */
[----:B------:R-:W-:Y:S01]  /*13070*/  UMOV UR12, UR16 ;  /* 0x00000010000c7c82 */ /* 0x000fe20008000000 */
[----:B------:R-:W-:Y:S01]  /*13080*/  UMOV UR13, UR17 ;  /* 0x00000011000d7c82 */ /* 0x000fe20008000000 */
[----:B------:R-:W-:Y:S01]  /*13090*/  R2UR UR18, R6 ;  /* 0x00000000061272ca */ /* 0x000fe200000e0000 */
[----:B------:R-:W-:Y:S01]  /*130a0*/  VIADD R6, R2, 0x380 ;  /* 0x0000038002067836 */ /* 0x000fe20000000000 */
[----:B------:R-:W-:Y:S01]  /*130b0*/  R2UR UR19, R7 ;  /* 0x00000000071372ca */ /* 0x000fe200000e0000 */
[----:B------:R-:W-:Y:S01]  /*130c0*/  IMAD.MOV.U32 R7, RZ, RZ, 0x40000040 ;  /* 0x40000040ff077424 */ /* 0x000fe200078e00ff */
[----:B------:R-:W-:-:S02]  /*130d0*/  WARPGROUP.DEPBAR.LE gsb0, 0x0 ;  /* 0x00008000000079c5 */ /* 0x000fc40000010000 */
        /* <DEDUP_REMOVED lines=122> */
[----:B------:R-:W-:Y:S02]  /*13880*/  R2UR UR11, R7 ;  /* 0x00000000070b72ca */ /* 0x000fe400000e0000 */
[----:B------:R-:W-:Y:S01]  /*13890*/  MOV R7, 0x40000040 ;  /* 0x4000004000077802 */ /* 0x000fe20000000f00 */
        /* <DEDUP_REMOVED lines=139> */
[----:B------:R-:W-:Y:S01]  /*14150*/  UIADD3 UR4, UR20, 0x802, URZ ;  /* 0x0000080214047890 */ /* 0x000fe2000fffe03f */
[----:B------:R-:W-:Y:S02]  /*14160*/  R2UR UR6, R4 ;  /* 0x00000000040672ca */ /* 0x000fe400000e0000 */
[----:B------:R-:W-:-:S04]  /*14170*/  R2UR UR7, R5 ;  /* 0x00000000050772ca */ /* 0x000fc800000e0000 */
[----:B------:R-:W-:Y:S02]  /*14180*/  UMOV UR24, UR4 ;  /* 0x0000000400187c82 */ /* 0x000fe40008000000 */
[----:B------:R-:W-:Y:S01]  /*14190*/  IMAD.U32 R12, RZ, RZ, UR24 ;  /* 0x00000018ff0c7e24 */ /* 0x000fe2000f8e00ff */
[----:B------:R-:W-:Y:S02]  /*141a0*/  WARPGROUP.DEPBAR.LE gsb0, 0x0 ;  /* 0x00008000000079c5 */ /* 0x000fe40000010000 */
[----:B------:R-:W-:Y:S01]  /*141b0*/  WARPGROUP.ARRIVE ;  /* 0x00000000000079c5 */ /* 0x000fe20000000000 */
[----:B------:R-:W-:Y:S01]  /*141c0*/  VIADD R4, R2, 0x584 ;  /* 0x0000058402047836 */ /* 0x000fe20000000000 */
[----:B------:R-:W-:Y:S01]  /*141d0*/  UIADD3 UR52, UR20, 0x806, URZ ;  /* 0x0000080614347890 */ /* 0x000fe2000fffe03f */
[----:B------:R-:W-:Y:S01]  /*141e0*/  IMAD.MOV.U32 R5, RZ, RZ, 0x40000040 ;  /* 0x40000040ff057424 */ /* 0x000fe200078e00ff */
[----:B------:R-:W-:Y:S01]  /*141f0*/  UMOV UR53, 0x40000040 ;  /* 0x4000004000357882 */ /* 0x000fe20000000000 */
[----:B------:R-:W-:Y:S01]  /*14200*/  UIADD3 UR48, UR20, 0xc00, URZ ;  /* 0x00000c0014307890 */ /* 0x000fe2000fffe03f */
[----:B------:R-:W-:Y:S01]  /*14210*/  HGMMA.64x16x16.F32.BF16 R32, gdesc[UR8], R32, gsb0 ;  /* 0x00200000082079f0 */ /* 0x000fe20008001820 */
[----:B------:R-:W-:Y:S01]  /*14220*/  UMOV UR8, UR24 ;  /* 0x0000001800087c82 */ /* 0x000fe20008000000 */
[----:B------:R-:W-:Y:S01]  /*14230*/  UMOV UR9, UR25 ;  /* 0x0000001900097c82 */ /* 0x000fe20008000000 */
[----:B------:R-:W-:Y:S01]  /*14240*/  UMOV UR16, UR8 ;  /* 0x0000000800107c82 */ /* 0x000fe20008000000 */
[----:B------:R-:W-:Y:S01]  /*14250*/  UMOV UR17, UR9 ;  /* 0x0000000900117c82 */ /* 0x000fe20008000000 */
[----:B------:R-:W-:Y:S01]  /*14260*/  UMOV UR4, UR8 ;  /* 0x0000000800047c82 */ /* 0x000fe20008000000 */
[----:B------:R-:W-:Y:S01]  /*14270*/  UMOV UR5, UR9 ;  /* 0x0000000900057c82 */ /* 0x000fe20008000000 */
[----:B------:R-:W-:Y:S01]  /*14280*/  UMOV UR49, 0x40000040 ;  /* 0x4000004000317882 */ /* 0x000fe20000000000 */
[----:B------:R-:W-:Y:S01]  /*14290*/  UIADD3 UR44, UR20, 0xc02, URZ ;  /* 0x00000c02142c7890 */ /* 0x000fe2000fffe03f */
[----:B------:R0:W-:Y:S01]  /*142a0*/  STL.64 [R1+0x10], R12 ;  /* 0x0000100c01007387 */ /* 0x0001e20000100a00 */
[----:B------:R-:W-:Y:S01]  /*142b0*/  UMOV UR45, 0x40000040 ;  /* 0x40000040002d7882 */ /* 0x000fe20000000000 */
[----:B------:R-:W-:Y:S01]  /*142c0*/  UIADD3 UR40, UR20, 0xc04, URZ ;  /* 0x00000c0414287890 */ /* 0x000fe2000fffe03f */
[----:B------:R-:W-:Y:S01]  /*142d0*/  UMOV UR41, 0x40000040 ;  /* 0x4000004000297882 */ /* 0x000fe20000000000 */
[----:B0-----:R-:W2:Y:S01]  /*142e0*/  LDL R12, [R1+0x8c] ;  /* 0x00008c00010c7983 */ /* 0x001ea20000100800 */
        /* <DEDUP_REMOVED lines=9> */
[----:B------:R-:W-:Y:S02]  /*14380*/  R2UR UR10, R6 ;  /* 0x00000000060a72ca */ /* 0x000fe400000e0000 */
[----:B------:R-:W-:Y:S01]  /*14390*/  R2UR UR11, R7 ;  /* 0x00000000070b72ca */ /* 0x000fe200000e0000 */
[----:B------:R-:W-:Y:S02]  /*143a0*/  WARPGROUP.DEPBAR.LE gsb0, 0x0 ;  /* 0x00008000000079c5 */ /* 0x000fe40000010000 */
[----:B------:R-:W-:-:S06]  /*143b0*/  WARPGROUP.ARRIVE ;  /* 0x00000000000079c5 */ /* 0x000fcc0000000000 */
[----:B------:R-:W-:Y:S01]  /*143c0*/  HGMMA.64x16x16.F32.BF16 R56, gdesc[UR24], R56, gsb0 ;  /* 0x00200000183879f0 */ /* 0x000fe20008001838 */
[----:B------:R-:W-:Y:S01]  /*143d0*/  R2UR UR26, R8 ;  /* 0x00000000081a72ca */ /* 0x000fe200000e0000 */
[----:B------:R-:W-:Y:S01]  /*143e0*/  UMOV UR25, 0x40000040 ;  /* 0x4000004000197882 */ /* 0x000fe20000000000 */
[----:B------:R-:W-:Y:S01]  /*143f0*/  R2UR UR27, R9 ;  /* 0x00000000091b72ca */ /* 0x000fe200000e0000 */
[----:B------:R-:W-:Y:S02]  /*14400*/  WARPGROUP.DEPBAR.LE gsb0, 0x0 ;  /* 0x00008000000079c5 */ /* 0x000fe40000010000 */
[----:B------:R-:W-:Y:S01]  /*14410*/  WARPGROUP.ARRIVE ;  /* 0x00000000000079c5 */ /* 0x000fe20000000000 */
[C---:B------:R-:W-:Y:S02]  /*14420*/  VIADD R6, R2.reuse, 0x604 ;  /* 0x0000060402067836 */ /* 0x040fe40000000000 */
[----:B------:R-:W-:Y:S02]  /*14430*/  IMAD.MOV.U32 R7, RZ, RZ, 0x40000040 ;  /* 0x40000040ff077424 */ /* 0x000fe400078e00ff */
[----:B------:R-:W-:Y:S01]  /*14440*/  VIADD R8, R2, 0x506 ;  /* 0x0000050602087836 */ /* 0x000fe20000000000 */
[----:B------:R-:W-:Y:S01]  /*14450*/  HGMMA.64x16x16.F32.BF16 R48, gdesc[UR16], R48, gsb0 ;  /* 0x00200000103079f0 */ /* 0x000fe20008001830 */
[----:B------:R-:W-:Y:S01]  /*14460*/  UIADD3 UR36, UR20, 0xc06, URZ ;  /* 0x00000c0614247890 */ /* 0x000fe2000fffe03f */
[----:B------:R-:W-:Y:S01]  /*14470*/  UMOV UR37, 0x40000040 ;  /* 0x4000004000257882 */ /* 0x000fe20000000000 */
[----:B------:R-:W-:-:S02]  /*14480*/  IMAD.MOV.U32 R3, RZ, RZ, 0x40000040 ;  /* 0x40000040ff037424 */ /* 0x000fc400078e00ff */
[----:B------:R-:W-:Y:S01]  /*14490*/  IMAD.U32 R15, RZ, RZ, UR25 ;  /* 0x00000019ff0f7e24 */ /* 0x000fe2000f8e00ff */
[----:B------:R-:W-:Y:S02]  /*144a0*/  WARPGROUP.DEPBAR.LE gsb0, 0x0 ;  /* 0x00008000000079c5 */ /* 0x000fe40000010000 */
[----:B------:R-:W-:-:S06]  /*144b0*/  WARPGROUP.ARRIVE ;  /* 0x00000000000079c5 */ /* 0x000fcc0000000000 */
[----:B------:R-:W-:Y:S01]  /*144c0*/  HGMMA.64x16x16.F32.BF16 R40, gdesc[UR12], R40, gsb0 ;  /* 0x002000000c2879f0 */ /* 0x000fe20008001828 */
[----:B------:R-:W-:-:S07]  /*144d0*/  UIADD3 UR12, UR20, 0x804, URZ ;  /* 0x00000804140c7890 */ /* 0x000fce000fffe03f */
[----:B------:R-:W-:Y:S01]  /*144e0*/  UMOV UR24, UR12 ;  /* 0x0000000c00187c82 */ /* 0x000fe20008000000 */
[----:B------:R-:W-:Y:S01]  /*144f0*/  R2UR UR18, R4 ;  /* 0x00000000041272ca */ /* 0x000fe200000e0000 */
[----:B------:R-:W-:Y:S02]  /*14500*/  WARPGROUP.DEPBAR.LE gsb0, 0x0 ;  /* 0x00008000000079c5 */ /* 0x000fe40000010000 */
[----:B------:R-:W-:Y:S01]  /*14510*/  WARPGROUP.ARRIVE ;  /* 0x00000000000079c5 */ /* 0x000fe20000000000 */
[----:B------:R-:W-:Y:S01]  /*14520*/  R2UR UR19, R5 ;  /* 0x00000000051372ca */ /* 0x000fe200000e0000 */
[----:B------:R-:W-:Y:S01]  /*14530*/  IMAD.MOV.U32 R9, RZ, RZ, 0x40000040 ;  /* 0x40000040ff097424 */ /* 0x000fe200078e00ff */
[----:B------:R-:W-:Y:S01]  /*14540*/  R2UR UR14, R6 ;  /* 0x00000000060e72ca */ /* 0x000fe200000e0000 */
[----:B------:R-:W-:Y:S02]  /*14550*/  IMAD.U32 R14, RZ, RZ, UR24 ;  /* 0x00000018ff0e7e24 */ /* 0x000fe4000f8e00ff */
[----:B------:R-:W-:Y:S03]  /*14560*/  HGMMA.64x16x16.F32.BF16 R32, gdesc[UR4], R32, gsb0 ;  /* 0x00200000042079f0 */ /* 0x000fe60008001820 */
[----:B------:R-:W-:-:S02]  /*14570*/  WARPGROUP.DEPBAR.LE gsb0, 0x0 ;  /* 0x00008000000079c5 */ /* 0x000fc40000010000 */
        /* <DEDUP_REMOVED lines=14> */
[----:B------:R-:W-:Y:S01]  /*14660*/  UMOV UR13, UR5 ;  /* 0x00000005000d7c82 */ /* 0x000fe20008000000 */
[----:B------:R-:W-:Y:S01]  /*14670*/  VIADD R4, R2, 0x684 ;  /* 0x0000068402047836 */ /* 0x000fe20000000000 */
[----:B------:R-:W-:Y:S02]  /*14680*/  WARPGROUP.DEPBAR.LE gsb0, 0x0 ;  /* 0x00008000000079c5 */ /* 0x000fe40000010000 */
[----:B------:R-:W-:-:S07]  /*14690*/  WARPGROUP.ARRIVE ;  /* 0x00000000000079c5 */ /* 0x000fce0000000000 */
[----:B------:R-:W-:Y:S01]  /*146a0*/  HGMMA.64x16x16.F32.BF16 R40, gdesc[UR12], R40, gsb0 ;  /* 0x002000000c2879f0 */ /* 0x000fe20008001828 */
[----:B------:R-:W-:Y:S01]  /*146b0*/  IMAD.MOV.U32 R5, RZ, RZ, 0x40000040 ;  /* 0x40000040ff057424 */ /* 0x000fe200078e00ff */
[----:B------:R-:W-:-:S04]  /*146c0*/  R2UR UR10, R4 ;  /* 0x00000000040a72ca */ /* 0x000fc800000e0000 */
[----:B------:R-:W-:Y:S01]  /*146d0*/  R2UR UR11, R5 ;  /* 0x00000000050b72ca */ /* 0x000fe200000e0000 */
[----:B------:R-:W-:Y:S01]  /*146e0*/  UMOV UR8, UR4 ;  /* 0x0000000400087c82 */ /* 0x000fe20008000000 */
[----:B------:R-:W-:Y:S01]  /*146f0*/  UMOV UR9, UR5 ;  /* 0x0000000500097c82 */ /* 0x000fe20008000000 */
[----:B------:R-:W-:Y:S02]  /*14700*/  WARPGROUP.DEPBAR.LE gsb0, 0x0 ;  /* 0x00008000000079c5 */ /* 0x000fe40000010000 */
[----:B------:R-:W-:-:S08]  /*14710*/  WARPGROUP.ARRIVE ;  /* 0x00000000000079c5 */ /* 0x000fd00000000000 */
[----:B------:R-:W-:Y:S01]  /*14720*/  HGMMA.64x16x16.F32.BF16 R32, gdesc[UR8], R32, gsb0 ;  /* 0x00200000082079f0 */ /* 0x000fe20008001820 */
[----:B------:R-:W-:Y:S02]  /*14730*/  VIADD R6, R2, 0x704 ;  /* 0x0000070402067836 */ /* 0x000fe40000000000 */
[----:B------:R-:W-:-:S03]  /*14740*/  IMAD.MOV.U32 R7, RZ, RZ, 0x40000040 ;  /* 0x40000040ff077424 */ /* 0x000fc600078e00ff */
[----:B------:R-:W-:Y:S02]  /*14750*/  R2UR UR6, R6 ;  /* 0x00000000060672ca */ /* 0x000fe400000e0000 */
[----:B------:R-:W-:Y:S01]  /*14760*/  R2UR UR7, R7 ;  /* 0x00000000070772ca */ /* 0x000fe200000e0000 */
[----:B------:R-:W-:Y:S02]  /*14770*/  WARPGROUP.DEPBAR.LE gsb0, 0x0 ;  /* 0x00008000000079c5 */ /* 0x000fe40000010000 */
[----:B------:R-:W-:-:S10]  /*14780*/  WARPGROUP.ARRIVE ;  /* 0x00000000000079c5 */ /* 0x000fd40000000000 */
[----:B------:R-:W-:Y:S01]  /*14790*/  HGMMA.64x16x16.F32.BF16 R24, gdesc[UR4], R24, gsb0 ;  /* 0x00200000041879f0 */ /* 0x000fe20008001818 */
[----:B------:R-:W-:Y:S02]  /*147a0*/  R2UR UR54, R8 ;  /* 0x00000000083672ca */ /* 0x000fe400000e0000 */
[----:B------:R-:W-:Y:S01]  /*147b0*/  R2UR UR55, R9 ;  /* 0x00000000093772ca */ /* 0x000fe200000e0000 */
[----:B------:R-:W-:Y:S01]  /*147c0*/  VIADD R4, R2, 0x586 ;  /* 0x0000058602047836 */ /* 0x000fe20000000000 */
[----:B------:R-:W-:Y:S02]  /*147d0*/  WARPGROUP.DEPBAR.LE gsb0, 0x0 ;  /* 0x00008000000079c5 */ /* 0x000fe40000010000 */
[----:B------:R-:W-:-:S09]  /*147e0*/  WARPGROUP.ARRIVE ;  /* 0x00000000000079c5 */ /* 0x000fd20000000000 */
        /* <DEDUP_REMOVED lines=52> */
[----:B------:R-:W-:Y:S01]  /*14b30*/  IMAD.MOV.U32 R7, RZ, RZ, 0x40000040 ;  /* 0x40000040ff077424 */ /* 0x000fe200078e00ff */
[----:B------:R-:W-:-:S04]  /*14b40*/  IADD3 R6, R2, 0x880, RZ ;  /* 0x0000088002067810 */ /* 0x000fc80007ffe0ff */
        /* <DEDUP_REMOVED lines=102> */
[C---:B------:R-:W-:Y:S01]  /*151b0*/  VIADD R6, R2.reuse, 0x984 ;  /* 0x0000098402067836 */ /* 0x040fe20000000000 */
[----:B------:R-:W-:Y:S01]  /*151c0*/  UMOV UR4, UR40 ;  /* 0x0000002800047c82 */ /* 0x000fe20008000000 */
[----:B------:R-:W-:Y:S01]  /*151d0*/  IMAD.MOV.U32 R7, RZ, RZ, 0x40000040 ;  /* 0x40000040ff077424 */ /* 0x000fe200078e00ff */
[----:B------:R-:W-:Y:S01]  /*151e0*/  UMOV UR5, UR41 ;  /* 0x0000002900057c82 */ /* 0x000fe20008000000 */
[----:B------:R-:W-:Y:S01]  /*151f0*/  VIADD R8, R2, 0x786 ;  /* 0x0000078602087836 */ /* 0x000fe20000000000 */
[----:B------:R-:W-:Y:S01]  /*15200*/  R2UR UR6, R6 ;  /* 0x00000000060672ca */ /* 0x000fe200000e0000 */
[----:B------:R-:W-:Y:S01]  /*15210*/  IMAD.MOV.U32 R9, RZ, RZ, 0x40000040 ;  /* 0x40000040ff097424 */ /* 0x000fe200078e00ff */
[----:B------:R-:W-:Y:S01]  /*15220*/  R2UR UR7, R7 ;  /* 0x00000000070772ca */ /* 0x000fe200000e0000 */
[----:B------:R-:W-:Y:S01]  /*15230*/  VIADD R4, R2, 0x806 ;  /* 0x0000080602047836 */ /* 0x000fe20000000000 */
[----:B------:R-:W-:Y:S01]  /*15240*/  ULDC UR8, c[0x0][0x9d8] ;  /* 0x0002760000087ab9 */ /* 0x000fe20000000800 */
[----:B------:R-:W-:-:S02]  /*15250*/  WARPGROUP.DEPBAR.LE gsb0, 0x0 ;  /* 0x00008000000079c5 */ /* 0x000fc40000010000 */
[----:B------:R-:W-:-:S08]  /*15260*/  WARPGROUP.ARRIVE ;  /* 0x00000000000079c5 */ /* 0x000fd00000000000 */
[----:B------:R-:W-:Y:S01]  /*15270*/  HGMMA.64x16x16.F32.BF16 R24, gdesc[UR4], R24, gsb0 ;  /* 0x00200000041879f0 */ /* 0x000fe20008001818 */
[----:B------:R-:W-:Y:S02]  /*15280*/  R2UR UR38, R8 ;  /* 0x00000000082672ca */ /* 0x000fe400000e0000 */
[----:B------:R-:W-:Y:S01]  /*15290*/  R2UR UR39, R9 ;  /* 0x00000000092772ca */ /* 0x000fe200000e0000 */
[----:B------:R-:W-:Y:S01]  /*152a0*/  IMAD.MOV.U32 R5, RZ, RZ, 0x40000040 ;  /* 0x40000040ff057424 */ /* 0x000fe200078e00ff */
[----:B------:R-:W-:Y:S02]  /*152b0*/  WARPGROUP.DEPBAR.LE gsb0, 0x0 ;  /* 0x00008000000079c5 */ /* 0x000fe40000010000 */
[----:B------:R-:W-:-:S09]  /*152c0*/  WARPGROUP.ARRIVE ;  /* 0x00000000000079c5 */ /* 0x000fd20000000000 */
[----:B------:R-:W-:Y:S01]  /*152d0*/  HGMMA.64x16x16.F32.BF16 R56, gdesc[UR36], R56, gsb0 ;  /* 0x00200000243879f0 */ /* 0x000fe20008001838 */
[----:B------:R-:W-:Y:S02]  /*152e0*/  R2UR UR6, R4 ;  /* 0x00000000040672ca */ /* 0x000fe400000e0000 */
[----:B------:R-:W-:Y:S01]  /*152f0*/  R2UR UR7, R5 ;  /* 0x00000000050772ca */ /* 0x000fe200000e0000 */
[----:B------:R-:W-:Y:S01]  /*15300*/  UMOV UR4, UR36 ;  /* 0x0000002400047c82 */ /* 0x000fe20008000000 */
[----:B------:R-:W-:Y:S01]  /*15310*/  UMOV UR5, UR37 ;  /* 0x0000002500057c82 */ /* 0x000fe20008000000 */
[----:B------:R0:W-:Y:S01]  /*15320*/  STL.64 [R1], R14 ;  /* 0x0000000e01007387 */ /* 0x0001e20000100a00 */
[----:B------:R-:W-:Y:S01]  /*15330*/  @!P1 VIADD R0, R0, 0x38840 ;  /* 0x0003884000009836 */ /* 0x000fe20000000000 */
[----:B------:R-:W-:Y:S01]  /*15340*/  ULDC UR39, c[0x0][0x9d8] ;  /* 0x0002760000277ab9 */ /* 0x000fe20000000800 */
[----:B------:R-:W-:Y:S01]  /*15350*/  ULDC UR38, c[0x0][0x988] ;  /* 0x0002620000267ab9 */ /* 0x000fe20000000800 */
[----:B------:R-:W-:-:S02]  /*15360*/  WARPGROUP.DEPBAR.LE gsb0, 0x0 ;  /* 0x00008000000079c5 */ /* 0x000fc40000010000 */
[----:B------:R-:W-:-:S06]  /*15370*/  WARPGROUP.ARRIVE ;  /* 0x00000000000079c5 */ /* 0x000fcc0000000000 */
        /* <DEDUP_REMOVED lines=19> */
[----:B------:R-:W-:Y:S01]  /*154b0*/  VIADD R2, R2, 0x986 ;  /* 0x0000098602027836 */ /* 0x000fe20000000000 */
[----:B------:R-:W-:-:S04]  /*154c0*/  R2UR UR7, R3 ;  /* 0x00000000030772ca */ /* 0x000fc800000e0000 */
[----:B------:R-:W-:Y:S01]  /*154d0*/  R2UR UR6, R2 ;  /* 0x00000000020672ca */ /* 0x000fe200000e0000 */
[----:B------:R-:W-:Y:S01]  /*154e0*/  FMUL.FTZ R56, R56, UR8 ;  /* 0x0000000838387c20 */ /* 0x000fe20008410000 */
[----:B------:R-:W-:Y:S01]  /*154f0*/  FMUL.FTZ R57, R57, UR8 ;  /* 0x0000000839397c20 */ /* 0x000fe20008410000 */
[----:B------:R-:W-:Y:S01]  /*15500*/  FMUL.FTZ R60, R60, UR8 ;  /* 0x000000083c3c7c20 */ /* 0x000fe20008410000 */
[----:B------:R-:W-:Y:S01]  /*15510*/  UMOV UR4, UR36 ;  /* 0x0000002400047c82 */ /* 0x000fe20008000000 */
[----:B------:R-:W-:Y:S02]  /*15520*/  UMOV UR5, UR37 ;  /* 0x0000002500057c82 */ /* 0x000fe40008000000 */
[----:B------:R-:W-:Y:S01]  /*15530*/  MUFU.TANH R56, R56 ;  /* 0x0000003800387308 */ /* 0x000fe20000002400 */
[----:B------:R-:W-:Y:S01]  /*15540*/  FMUL.FTZ R61, R61, UR8 ;  /* 0x000000083d3d7c20 */ /* 0x000fe20008410000 */
[----:B--2---:R-:W-:Y:S02]  /*15550*/  IMAD.IADD R2, R12, 0x1, R178 ;  /* 0x000000010c027824 */ /* 0x004fe400078e02b2 */
[----:B------:R-:W-:-:S04]  /*15560*/  FMUL.FTZ R58, R58, UR8 ;  /* 0x000000083a3a7c20 */ /* 0x000fc80008410000 */
[----:B------:R-:W1:Y:S01]  /*15570*/  MUFU.TANH R57, R57 ;  /* 0x0000003900397308 */ /* 0x000e620000002400 */
[----:B------:R-:W-:Y:S01]  /*15580*/  FMUL.FTZ R48, R48, UR8 ;  /* 0x0000000830307c20 */ /* 0x000fe20008410000 */
[----:B------:R-:W-:-:S06]  /*15590*/  IMAD R8, R179, -0x50, R2 ;  /* 0xffffffb0b3087824 */ /* 0x000fcc00078e0202 */
[----:B------:R-:W-:Y:S01]  /*155a0*/  MUFU.TANH R60, R60 ;  /* 0x0000003c003c7308 */ /* 0x000fe20000002400 */
[----:B------:R-:W-:Y:S01]  /*155b0*/  FMUL.FTZ R49, R49, UR8 ;  /* 0x0000000831317c20 */ /* 0x000fe20008410000 */
[----:B------:R-:W-:Y:S01]  /*155c0*/  FMUL.FTZ R59, R59, UR8 ;  /* 0x000000083b3b7c20 */ /* 0x000fe20008410000 */
[----:B------:R-:W-:-:S05]  /*155d0*/  FMUL.FTZ R51, R51, UR8 ;  /* 0x0000000833337c20 */ /* 0x000fca0008410000 */
[----:B------:R-:W2:Y:S01]  /*155e0*/  MUFU.TANH R61, R61 ;  /* 0x0000003d003d7308 */ /* 0x000ea20000002400 */
[----:B------:R-:W-:Y:S02]  /*155f0*/  WARPGROUP.DEPBAR.LE gsb0, 0x0 ;  /* 0x00008000000079c5 */ /* 0x000fe40000010000 */
[----:B------:R-:W-:-:S06]  /*15600*/  WARPGROUP.ARRIVE ;  /* 0x00000000000079c5 */ /* 0x000fcc0000000000 */
[----:B------:R-:W-:Y:S01]  /*15610*/  HGMMA.64x16x16.F32.BF16 R24, gdesc[UR4], R24, gsb0 ;  /* 0x00200000041879f0 */ /* 0x000fe20008001818 */
[----:B------:R-:W3:Y:S01]  /*15620*/  MUFU.TANH R58, R58 ;  /* 0x0000003a003a7308 */ /* 0x000ee20000002400 */
[----:B------:R-:W-:Y:S01]  /*15630*/  ISETP.GT.AND P6, PT, R8, RZ, PT ;  /* 0x000000ff0800720c */ /* 0x000fe20003fc4270 */
[----:B------:R-:W-:Y:S01]  /*15640*/  FMUL.FTZ R52, R52, UR8 ;  /* 0x0000000834347c20 */ /* 0x000fe20008410000 */
[----:B------:R-:W-:Y:S01]  /*15650*/  ISETP.GT.AND P5, PT, R8, 0x1, PT ;  /* 0x000000010800780c */ /* 0x000fe20003fa4270 */
[----:B------:R-:W-:-:S04]  /*15660*/  FMUL.FTZ R62, R62, UR8 ;  /* 0x000000083e3e7c20 */ /* 0x000fc80008410000 */
[----:B------:R-:W4:Y:S01]  /*15670*/  MUFU.TANH R48, R48 ;  /* 0x0000003000307308 */ /* 0x000f220000002400 */
[----:B------:R-:W-:Y:S01]  /*15680*/  FMUL.FTZ R55, R55, UR8 ;  /* 0x0000000837377c20 */ /* 0x000fe20008410000 */
[----:B------:R-:W-:Y:S01]  /*15690*/  ISETP.GT.AND P4, PT, R8, 0x8, PT ;  /* 0x000000080800780c */ /* 0x000fe20003f84270 */
[----:B------:R-:W-:Y:S01]  /*156a0*/  FMUL.FTZ R53, R53, UR8 ;  /* 0x0000000835357c20 */ /* 0x000fe20008410000 */
[----:B-1----:R-:W-:-:S04]  /*156b0*/  FSEL R57, R57, -INF , P5 ;  /* 0xff80000039397808 */ /* 0x002fc80002800000 */
[----:B------:R-:W1:Y:S01]  /*156c0*/  MUFU.TANH R6, R59 ;  /* 0x0000003b00067308 */ /* 0x000e620000002400 */
[----:B------:R-:W-:Y:S01]  /*156d0*/  FMUL.FTZ R63, R63, UR8 ;  /* 0x000000083f3f7c20 */ /* 0x000fe20008410000 */
[----:B------:R-:W-:-:S06]  /*156e0*/  ISETP.GT.AND P2, PT, R8, 0x9, PT ;  /* 0x000000090800780c */ /* 0x000fcc0003f44270 */
[----:B------:R-:W0:Y:S01]  /*156f0*/  MUFU.TANH R49, R49 ;  /* 0x0000003100317308 */ /* 0x000e220000002400 */
[----:B------:R-:W-:-:S07]  /*15700*/  FMUL.FTZ R40, R40, UR8 ;  /* 0x0000000828287c20 */ /* 0x000fce0008410000 */
[----:B------:R2:W-:Y:S01]  /*15710*/  MUFU.TANH R13, R51 ;  /* 0x00000033000d7308 */ /* 0x0005e20000002400 */
[----:B------:R-:W-:Y:S01]  /*15720*/  FMUL.FTZ R50, R50, UR8 ;  /* 0x0000000832327c20 */ /* 0x000fe20008410000 */
[----:B------:R-:W-:Y:S01]  /*15730*/  ISETP.GT.AND P3, PT, R8, 0x10, PT ;  /* 0x000000100800780c */ /* 0x000fe20003f64270 */
[----:B------:R-:W-:Y:S01]  /*15740*/  FMUL.FTZ R41, R41, UR8 ;  /* 0x0000000829297c20 */ /* 0x000fe20008410000 */
[----:B------:R-:W-:Y:S01]  /*15750*/  FMUL.FTZ R44, R44, UR8 ;  /* 0x000000082c2c7c20 */ /* 0x000fe20008410000 */
[----:B------:R-:W-:Y:S01]  /*15760*/  FMUL.FTZ R54, R54, UR8 ;  /* 0x0000000836367c20 */ /* 0x000fe20008410000 */
[----:B------:R-:W-:Y:S01]  /*15770*/  FMUL.FTZ R45, R45, UR8 ;  /* 0x000000082d2d7c20 */ /* 0x000fe20008410000 */
[----:B------:R-:W-:Y:S01]  /*15780*/  FMUL.FTZ R43, R43, UR8 ;  /* 0x000000082b2b7c20 */ /* 0x000fe20008410000 */
[----:B------:R-:W-:Y:S01]  /*15790*/  FMUL.FTZ R32, R32, UR8 ;  /* 0x0000000820207c20 */ /* 0x000fe20008410000 */
[----:B--2---:R-:W-:Y:S01]  /*157a0*/  FSEL R51, R56, -INF , P6 ;  /* 0xff80000038337808 */ /* 0x004fe20003000000 */
[----:B------:R-:W2:Y:S01]  /*157b0*/  MUFU.TANH R7, R62 ;  /* 0x0000003e00077308 */ /* 0x000ea20000002400 */
[----:B------:R-:W-:Y:S01]  /*157c0*/  FMUL.FTZ R42, R42, UR8 ;  /* 0x000000082a2a7c20 */ /* 0x000fe20008410000 */
[----:B------:R-:W-:Y:S01]  /*157d0*/  FMUL.FTZ R33, R33, UR8 ;  /* 0x0000000821217c20 */ /* 0x000fe20008410000 */
[----:B------:R-:W-:Y:S01]  /*157e0*/  FMNMX.FTZ R12, R51, R57, !PT ;  /* 0x00000039330c7209 */ /* 0x000fe20007810000 */
[----:B------:R-:W-:Y:S01]  /*157f0*/  FMUL.FTZ R46, R46, UR8 ;  /* 0x000000082e2e7c20 */ /* 0x000fe20008410000 */
[----:B------:R-:W-:Y:S01]  /*15800*/  FMUL.FTZ R47, R47, UR8 ;  /* 0x000000082f2f7c20 */ /* 0x000fe20008410000 */
[----:B------:R-:W-:Y:S01]  /*15810*/  FMUL.FTZ R36, R36, UR8 ;  /* 0x0000000824247c20 */ /* 0x000fe20008410000 */
[----:B------:R-:W-:Y:S01]  /*15820*/  FMUL.FTZ R37, R37, UR8 ;  /* 0x0000000825257c20 */ /* 0x000fe20008410000 */
[----:B------:R-:W2:Y:S01]  /*15830*/  MUFU.TANH R52, R52 ;  /* 0x0000003400347308 */ /* 0x000ea20000002400 */
[----:B------:R-:W-:Y:S01]  /*15840*/  FSEL R61, R61, -INF , P2 ;  /* 0xff8000003d3d7808 */ /* 0x000fe20001000000 */
[----:B------:R-:W-:Y:S01]  /*15850*/  FMUL.FTZ R34, R34, UR8 ;  /* 0x0000000822227c20 */ /* 0x000fe20008410000 */
[----:B------:R-:W-:Y:S01]  /*15860*/  FMUL.FTZ R35, R35, UR8 ;  /* 0x0000000823237c20 */ /* 0x000fe20008410000 */
[----:B------:R-:W-:Y:S01]  /*15870*/  FMUL.FTZ R38, R38, UR8 ;  /* 0x0000000826267c20 */ /* 0x000fe20008410000 */
[----:B------:R-:W-:-:S03]  /*15880*/  ULDC UR4, c[0x0][0x988] ;  /* 0x0002620000047ab9 */ /* 0x000fc60000000800 */
[----:B------:R4:W-:Y:S01]  /*15890*/  MUFU.TANH R21, R55 ;  /* 0x0000003700157308 */ /* 0x0009e20000002400 */
[----:B---3--:R-:W-:Y:S02]  /*158a0*/  FSEL R3, R58, -INF , P6 ;  /* 0xff8000003a037808 */ /* 0x008fe40003000000 */
[----:B----4-:R-:W-:-:S05]  /*158b0*/  FSEL R55, R60, -INF , P4 ;  /* 0xff8000003c377808 */ /* 0x010fca0002000000 */
[----:B------:R3:W4:Y:S01]  /*158c0*/  MUFU.TANH R9, R63 ;  /* 0x0000003f00097308 */ /* 0x0007220000002400 */
[----:B------:R-:W-:-:S07]  /*158d0*/  FMNMX.FTZ R12, R55, R12, !PT ;  /* 0x0000000c370c7209 */ /* 0x000fce0007810000 */
[----:B------:R-:W4:Y:S01]  /*158e0*/  MUFU.TANH R53, R53 ;  /* 0x0000003500357308 */ /* 0x000f220000002400 */
[----:B------:R-:W-:Y:S02]  /*158f0*/  ISETP.GT.AND P6, PT, R8, 0x11, PT ;  /* 0x000000110800780c */ /* 0x000fe40003fc4270 */
[----:B------:R-:W-:Y:S02]  /*15900*/  FSEL R59, R48, -INF , P3 ;  /* 0xff800000303b7808 */ /* 0x000fe40001800000 */
[----:B------:R-:W-:-:S03]  /*15910*/  FMNMX.FTZ R12, R61, R12, !PT ;  /* 0x0000000c3d0c7209 */ /* 0x000fc60007810000 */
[----:B------:R-:W4:Y:S01]  /*15920*/  MUFU.TANH R11, R50 ;  /* 0x00000032000b7308 */ /* 0x000f220000002400 */
[----:B-1----:R-:W-:Y:S02]  /*15930*/  FSEL R6, R6, -INF , P5 ;  /* 0xff80000006067808 */ /* 0x002fe40002800000 */
[----:B------:R-:W-:-:S05]  /*15940*/  ISETP.GT.AND P5, PT, R8, 0x18, PT ;  /* 0x000000180800780c */ /* 0x000fca0003fa4270 */
[----:B------:R-:W1:Y:S01]  /*15950*/  MUFU.TANH R40, R40 ;  /* 0x0000002800287308 */ /* 0x000e620000002400 */
[----:B0-----:R-:W-:Y:S02]  /*15960*/  FSEL R49, R49, -INF , P6 ;  /* 0xff80000031317808 */ /* 0x001fe40003000000 */
[----:B------:R-:W-:-:S05]  /*15970*/  FMNMX.FTZ R12, R59, R12, !PT ;  /* 0x0000000c3b0c7209 */ /* 0x000fca0007810000 */
[----:B------:R-:W0:Y:S01]  /*15980*/  MUFU.TANH R41, R41 ;  /* 0x0000002900297308 */ /* 0x000e220000002400 */
[----:B--2---:R-:W-:Y:S02]  /*15990*/  FSEL R7, R7, -INF , P4 ;  /* 0xff80000007077808 */ /* 0x004fe40002000000 */
[----:B------:R-:W-:Y:S02]  /*159a0*/  ISETP.GT.AND P4, PT, R8, 0x19, PT ;  /* 0x000000190800780c */ /* 0x000fe40003f84270 */
[----:B---3--:R-:W-:-:S03]  /*159b0*/  FSEL R63, R52, -INF , P5 ;  /* 0xff800000343f7808 */ /* 0x008fc60002800000 */
[----:B------:R-:W2:Y:S01]  /*159c0*/  MUFU.TANH R15, R54 ;  /* 0x00000036000f7308 */ /* 0x000ea20000002400 */
[----:B------:R-:W-:Y:S02]  /*159d0*/  FMNMX.FTZ R12, R49, R12, !PT ;  /* 0x0000000c310c7209 */ /* 0x000fe40007810000 */
[----:B----4-:R-:W-:-:S05]  /*159e0*/  FSEL R9, R9, -INF , P2 ;  /* 0xff80000009097808 */ /* 0x010fca0001000000 */
[----:B------:R-:W3:Y:S01]  /*159f0*/  MUFU.TANH R44, R44 ;  /* 0x0000002c002c7308 */ /* 0x000ee20000002400 */
[----:B------:R-:W-:Y:S02]  /*15a00*/  ISETP.GT.AND P2, PT, R8, 0x20, PT ;  /* 0x000000200800780c */ /* 0x000fe40003f44270 */
[----:B------:R-:W-:Y:S02]  /*15a10*/  FSEL R53, R53, -INF , P4 ;  /* 0xff80000035357808 */ /* 0x000fe40002000000 */
[----:B------:R-:W-:-:S03]  /*15a20*/  FMNMX.FTZ R12, R63, R12, !PT ;  /* 0x0000000c3f0c7209 */ /* 0x000fc60007810000 */
[----:B------:R-:W4:Y:S01]  /*15a30*/  MUFU.TANH R45, R45 ;  /* 0x0000002d002d7308 */ /* 0x000f220000002400 */
[----:B------:R-:W-:Y:S02]  /*15a40*/  FSEL R11, R11, -INF , P3 ;  /* 0xff8000000b0b7808 */ /* 0x000fe40001800000 */
[----:B------:R-:W-:Y:S02]  /*15a50*/  ISETP.GT.AND P3, PT, R8, 0x21, PT ;  /* 0x000000210800780c */ /* 0x000fe40003f64270 */
[----:B-1----:R-:W-:-:S03]  /*15a60*/  FSEL R65, R40, -INF , P2 ;  /* 0xff80000028417808 */ /* 0x002fc60001000000 */
[----:B------:R-:W-:Y:S01]  /*15a70*/  MUFU.TANH R43, R43 ;  /* 0x0000002b002b7308 */ /* 0x000fe20000002400 */
[----:B------:R-:W-:Y:S02]  /*15a80*/  FMNMX.FTZ R12, R53, R12, !PT ;  /* 0x0000000c350c7209 */ /* 0x000fe40007810000 */
[----:B------:R-:W-:-:S05]  /*15a90*/  FSEL R13, R13, -INF , P6 ;  /* 0xff8000000d0d7808 */ /* 0x000fca0003000000 */
[----:B------:R-:W1:Y:S01]  /*15aa0*/  MUFU.TANH R32, R32 ;  /* 0x0000002000207308 */ /* 0x000e620000002400 */
[----:B------:R-:W-:Y:S02]  /*15ab0*/  ISETP.GT.AND P6, PT, R8, 0x28, PT ;  /* 0x000000280800780c */ /* 0x000fe40003fc4270 */
[----:B0-----:R-:W-:Y:S02]  /*15ac0*/  FSEL R67, R41, -INF , P3 ;  /* 0xff80000029437808 */ /* 0x001fe40001800000 */
[----:B------:R-:W-:-:S03]  /*15ad0*/  FMNMX.FTZ R12, R65, R12, !PT ;  /* 0x0000000c410c7209 */ /* 0x000fc60007810000 */
[----:B------:R-:W0:Y:S01]  /*15ae0*/  MUFU.TANH R42, R42 ;  /* 0x0000002a002a7308 */ /* 0x000e220000002400 */
[----:B--2---:R-:W-:Y:S01]  /*15af0*/  FSEL R15, R15, -INF , P5 ;  /* 0xff8000000f0f7808 */ /* 0x004fe20002800000 */
[----:B------:R-:W-:-:S06]  /*15b00*/  WARPGROUP.DEPBAR.LE gsb0, 0x0 ;  /* 0x00008000000079c5 */ /* 0x000fcc0000010000 */
[----:B------:R0:W2:Y:S01]  /*15b10*/  MUFU.TANH R2, R33 ;  /* 0x0000002100027308 */ /* 0x0000a20000002400 */
[----:B------:R-:W-:Y:S01]  /*15b20*/  ISETP.GT.AND P5, PT, R8, 0x29, PT ;  /* 0x000000290800780c */ /* 0x000fe20003fa4270 */
[----:B------:R-:W-:Y:S01]  /*15b30*/  FMUL.FTZ R24, R24, UR8 ;  /* 0x0000000818187c20 */ /* 0x000fe20008410000 */
[----:B---3--:R-:W-:Y:S02]  /*15b40*/  FSEL R69, R44, -INF , P6 ;  /* 0xff8000002c457808 */ /* 0x008fe40003000000 */
[----:B------:R-:W-:-:S03]  /*15b50*/  FMNMX.FTZ R12, R67, R12, !PT ;  /* 0x0000000c430c7209 */ /* 0x000fc60007810000 */
[----:B------:R-:W3:Y:S01]  /*15b60*/  MUFU.TANH R46, R46 ;  /* 0x0000002e002e7308 */ /* 0x000ee20000002400 */
[----:B------:R-:W-:-:S07]  /*15b70*/  FSEL R21, R21, -INF , P4 ;  /* 0xff80000015157808 */ /* 0x000fce0002000000 */
[----:B------:R-:W3:Y:S01]  /*15b80*/  MUFU.TANH R47, R47 ;  /* 0x0000002f002f7308 */ /* 0x000ee20000002400 */
[----:B------:R-:W-:Y:S01]  /*15b90*/  ISETP.GT.AND P4, PT, R8, 0x30, PT ;  /* 0x000000300800780c */ /* 0x000fe20003f84270 */
[----:B------:R-:W-:Y:S01]  /*15ba0*/  FMUL.FTZ R5, R25, UR8 ;  /* 0x0000000819057c20 */ /* 0x000fe20008410000 */
[----:B----4-:R-:W-:-:S05]  /*15bb0*/  FSEL R45, R45, -INF , P5 ;  /* 0xff8000002d2d7808 */ /* 0x010fca0002800000 */
[----:B------:R-:W4:Y:S01]  /*15bc0*/  MUFU.TANH R36, R36 ;  /* 0x0000002400247308 */ /* 0x000f220000002400 */
[----:B------:R-:W-:Y:S01]  /*15bd0*/  FMNMX.FTZ R12, R69, R12, !PT ;  /* 0x0000000c450c7209 */ /* 0x000fe20007810000 */
[----:B------:R-:W-:Y:S01]  /*15be0*/  FMUL.FTZ R28, R28, UR8 ;  /* 0x000000081c1c7c20 */ /* 0x000fe20008410000 */
[----:B-1----:R-:W-:-:S05]  /*15bf0*/  FSEL R71, R32, -INF , P4 ;  /* 0xff80000020477808 */ /* 0x002fca0002000000 */
[----:B------:R-:W1:Y:S01]  /*15c00*/  MUFU.TANH R37, R37 ;  /* 0x0000002500257308 */ /* 0x000e620000002400 */
[----:B------:R-:W-:Y:S02]  /*15c10*/  FMNMX.FTZ R12, R45, R12, !PT ;  /* 0x0000000c2d0c7209 */ /* 0x000fe40007810000 */
[----:B0-----:R-:W-:-:S05]  /*15c20*/  FSEL R33, R42, -INF , P2 ;  /* 0xff8000002a217808 */ /* 0x001fca0001000000 */
[----:B------:R-:W0:Y:S01]  /*15c30*/  MUFU.TANH R34, R34 ;  /* 0x0000002200227308 */ /* 0x000e220000002400 */
[----:B------:R-:W-:-:S07]  /*15c40*/  ISETP.GT.AND P2, PT, R8, 0x38, PT ;  /* 0x000000380800780c */ /* 0x000fce0003f44270 */
[----:B------:R2:W-:Y:S01]  /*15c50*/  MUFU.TANH R4, R35 ;  /* 0x0000002300047308 */ /* 0x0005e20000002400 */
[----:B------:R-:W-:-:S07]  /*15c60*/  FMNMX.FTZ R12, R71, R12, !PT ;  /* 0x0000000c470c7209 */ /* 0x000fce0007810000 */
[----:B------:R-:W0:Y:S01]  /*15c70*/  MUFU.TANH R24, R24 ;  /* 0x0000001800187308 */ /* 0x000e220000002400 */
[----:B--2---:R-:W-:Y:S02]  /*15c80*/  FSEL R35, R43, -INF , P3 ;  /* 0xff8000002b237808 */ /* 0x004fe40001800000 */
[----:B------:R-:W-:-:S04]  /*15c90*/  ISETP.GT.AND P3, PT, R8, 0x31, PT ;  /* 0x000000310800780c */ /* 0x000fc80003f64270 */
[----:B------:R-:W-:Y:S01]  /*15ca0*/  FSEL R73, R2, -INF , P3 ;  /* 0xff80000002497808 */ /* 0x000fe20001800000 */
[----:B------:R-:W2:Y:S01]  /*15cb0*/  MUFU.TANH R5, R5 ;  /* 0x0000000500057308 */ /* 0x000ea20000002400 */
[----:B------:R-:W-:Y:S01]  /*15cc0*/  FMUL.FTZ R2, R29, UR8 ;  /* 0x000000081d027c20 */ /* 0x000fe20008410000 */
[----:B---3--:R-:W-:Y:S02]  /*15cd0*/  FSEL R25, R46, -INF , P6 ;  /* 0xff8000002e197808 */ /* 0x008fe40003000000 */
[----:B------:R-:W-:Y:S02]  /*15ce0*/  FSEL R29, R47, -INF , P5 ;  /* 0xff8000002f1d7808 */ /* 0x000fe40002800000 */
[----:B------:R-:W-:Y:S02]  /*15cf0*/  ISETP.GT.AND P6, PT, R8, 0x39, PT ;  /* 0x000000390800780c */ /* 0x000fe40003fc4270 */
[----:B------:R-:W3:Y:S01]  /*15d00*/  MUFU.TANH R38, R38 ;  /* 0x0000002600267308 */ /* 0x000ee20000002400 */
[----:B----4-:R-:W-:-:S02]  /*15d10*/  FSEL R47, R36, -INF , P2 ;  /* 0xff800000242f7808 */ /* 0x010fc40001000000 */
[----:B------:R-:W-:-:S05]  /*15d20*/  FMNMX.FTZ R12, R73, R12, !PT ;  /* 0x0000000c490c7209 */ /* 0x000fca0007810000 */
[----:B------:R-:W4:Y:S01]  /*15d30*/  MUFU.TANH R28, R28 ;  /* 0x0000001c001c7308 */ /* 0x000f220000002400 */
[----:B------:R-:W-:Y:S02]  /*15d40*/  ISETP.GT.AND P5, PT, R8, 0x40, PT ;  /* 0x000000400800780c */ /* 0x000fe40003fa4270 */
[----:B-1----:R-:W-:Y:S02]  /*15d50*/  FSEL R75, R37, -INF , P6 ;  /* 0xff800000254b7808 */ /* 0x002fe40003000000 */
[----:B------:R-:W-:-:S03]  /*15d60*/  FMNMX.FTZ R12, R47, R12, !PT ;  /* 0x0000000c2f0c7209 */ /* 0x000fc60007810000 */
[----:B------:R-:W1:Y:S01]  /*15d70*/  MUFU.TANH R2, R2 ;  /* 0x0000000200027308 */ /* 0x000e620000002400 */
[----:B0-----:R-:W-:Y:S02]  /*15d80*/  FSEL R37, R34, -INF , P4 ;  /* 0xff80000022257808 */ /* 0x001fe40002000000 */
[----:B------:R-:W-:Y:S02]  /*15d90*/  ISETP.GT.AND P4, PT, R8, 0x41, PT ;  /* 0x000000410800780c */ /* 0x000fe40003f84270 */
[----:B------:R-:W-:Y:S02]  /*15da0*/  FSEL R77, R24, -INF , P5 ;  /* 0xff800000184d7808 */ /* 0x000fe40002800000 */
[----:B------:R-:W-:Y:S02]  /*15db0*/  FMNMX.FTZ R12, R75, R12, !PT ;  /* 0x0000000c4b0c7209 */ /* 0x000fe40007810000 */
[----:B------:R-:W-:Y:S02]  /*15dc0*/  FSEL R41, R4, -INF , P3 ;  /* 0xff80000004297808 */ /* 0x000fe40001800000 */
[----:B------:R-:W-:-:S02]  /*15dd0*/  ISETP.GT.AND P3, PT, R8, 0x48, PT ;  /* 0x000000480800780c */ /* 0x000fc40003f64270 */
[----:B--2---:R-:W-:Y:S02]  /*15de0*/  FSEL R79, R5, -INF , P4 ;  /* 0xff800000054f7808 */ /* 0x004fe40002000000 */
[----:B------:R-:W-:Y:S02]  /*15df0*/  FMNMX.FTZ R12, R77, R12, !PT ;  /* 0x0000000c4d0c7209 */ /* 0x000fe40007810000 */
[----:B---3--:R-:W-:Y:S02]  /*15e00*/  FSEL R43, R38, -INF , P2 ;  /* 0xff800000262b7808 */ /* 0x008fe40001000000 */
[----:B------:R-:W-:Y:S02]  /*15e10*/  ISETP.GT.AND P2, PT, R8, 0x49, PT ;  /* 0x000000490800780c */ /* 0x000fe40003f44270 */
[----:B----4-:R-:W-:Y:S02]  /*15e20*/  FSEL R81, R28, -INF , P3 ;  /* 0xff8000001c517808 */ /* 0x010fe40001800000 */
[----:B------:R-:W-:-:S02]  /*15e30*/  FMNMX.FTZ R12, R79, R12, !PT ;  /* 0x0000000c4f0c7209 */ /* 0x000fc40007810000 */
[----:B-1----:R-:W-:Y:S02]  /*15e40*/  FSEL R83, R2, -INF , P2 ;  /* 0xff80000002537808 */ /* 0x002fe40001000000 */
[----:B------:R-:W-:-:S04]  /*15e50*/  FMNMX.FTZ R12, R81, R12, !PT ;  /* 0x0000000c510c7209 */ /* 0x000fc80007810000 */
[----:B------:R-:W-:-:S05]  /*15e60*/  FMNMX.FTZ R12, R83, R12, !PT ;  /* 0x0000000c530c7209 */ /* 0x000fca0007810000 */
[----:B------:R-:W0:Y:S02]  /*15e70*/  SHFL.BFLY PT, R5, R12, 0x2, 0x1f ;  /* 0x0c401f000c057f89 */ /* 0x000e2400000e0000 */
[----:B0-----:R-:W-:-:S05]  /*15e80*/  FMNMX.FTZ R4, R12, R5, !PT ;  /* 0x000000050c047209 */ /* 0x001fca0007810000 */
[----:B------:R-:W0:Y:S01]  /*15e90*/  SHFL.BFLY PT, R5, R4, 0x1, 0x1f ;  /* 0x0c201f0004057f89 */ /* 0x000e2200000e0000 */
[----:B------:R-:W-:Y:S01]  /*15ea0*/  IMAD.U32 R2, RZ, RZ, UR4 ;  /* 0x00000004ff027e24 */ /* 0x000fe2000f8e00ff */
[----:B0-----:R-:W-:-:S04]  /*15eb0*/  FMNMX.FTZ R5, R4, R5, !PT ;  /* 0x0000000504057209 */ /* 0x001fc80007810000 */
[C---:B------:R-:W-:Y:S01]  /*15ec0*/  FSETP.NEU.FTZ.AND P0, PT, R5.reuse, -INF , PT ;  /* 0xff8000000500780b */ /* 0x040fe20003f1d000 */
[----:B------:R-:W-:-:S05]  /*15ed0*/  FMUL.FTZ R8, R5, R2 ;  /* 0x0000000205087220 */ /* 0x000fca0000410000 */
[----:B------:R-:W-:Y:S02]  /*15ee0*/  FSEL R14, R8, RZ, P0 ;  /* 0x000000ff080e7208 */ /* 0x000fe40000000000 */
[----:B------:R-:W-:-:S04]  /*15ef0*/  FMNMX.FTZ R8, R3, R6, !PT ;  /* 0x0000000603087209 */ /* 0x000fc80007810000 */
[----:B------:R-:W-:-:S04]  /*15f00*/  FMNMX.FTZ R8, R7, R8, !PT ;  /* 0x0000000807087209 */ /* 0x000fc80007810000 */
[----:B------:R-:W-:-:S04]  /*15f10*/  FMNMX.FTZ R8, R9, R8, !PT ;  /* 0x0000000809087209 */ /* 0x000fc80007810000 */
[----:B------:R-:W-:Y:S02]  /*15f20*/  FMNMX.FTZ R8, R11, R8, !PT ;  /* 0x000000080b087209 */ /* 0x000fe40007810000 */
[----:B------:R-:W-:Y:S02]  /*15f30*/  ISETP.NE.AND P0, PT, R10, RZ, PT ;  /* 0x000000ff0a00720c */ /* 0x000fe40003f05270 */
[----:B------:R-:W-:-:S04]  /*15f40*/  FMNMX.FTZ R10, R13, R8, !PT ;  /* 0x000000080d0a7209 */ /* 0x000fc80007810000 */
[----:B------:R-:W-:-:S04]  /*15f50*/  FMNMX.FTZ R10, R15, R10, !PT ;  /* 0x0000000a0f0a7209 */ /* 0x000fc80007810000 */
[----:B------:R-:W-:Y:S01]  /*15f60*/  FMNMX.FTZ R10, R21, R10, !PT ;  /* 0x0000000a150a7209 */ /* 0x000fe20007810000 */
[----:B------:R-:W-:-:S03]  /*15f70*/  FMUL.FTZ R39, R39, UR8 ;  /* 0x0000000827277c20 */ /* 0x000fc60008410000 */
[----:B------:R-:W-:Y:S01]  /*15f80*/  FMNMX.FTZ R10, R33, R10, !PT ;  /* 0x0000000a210a7209 */ /* 0x000fe20007810000 */
[----:B------:R-:W-:-:S03]  /*15f90*/  FMUL.FTZ R26, R26, UR8 ;  /* 0x000000081a1a7c20 */ /* 0x000fc60008410000 */
[----:B------:R-:W-:Y:S01]  /*15fa0*/  FMNMX.FTZ R10, R35, R10, !PT ;  /* 0x0000000a230a7209 */ /* 0x000fe20007810000 */
[----:B------:R-:W0:Y:S03]  /*15fb0*/  MUFU.TANH R39, R39 ;  /* 0x0000002700277308 */ /* 0x000e260000002400 */
[----:B------:R-:W-:Y:S01]  /*15fc0*/  FMNMX.FTZ R10, R25, R10, !PT ;  /* 0x0000000a190a7209 */ /* 0x000fe20007810000 */
[----:B------:R-:W-:Y:S01]  /*15fd0*/  FMUL.FTZ R27, R27, UR8 ;  /* 0x000000081b1b7c20 */ /* 0x000fe20008410000 */
[----:B------:R-:W-:Y:S02]  /*15fe0*/  FMUL.FTZ R30, R30, UR8 ;  /* 0x000000081e1e7c20 */ /* 0x000fe40008410000 */
[----:B------:R-:W-:Y:S01]  /*15ff0*/  FMNMX.FTZ R10, R29, R10, !PT ;  /* 0x0000000a1d0a7209 */ /* 0x000fe20007810000 */
[----:B------:R-:W1:Y:S03]  /*16000*/  MUFU.TANH R26, R26 ;  /* 0x0000001a001a7308 */ /* 0x000e660000002400 */
[----:B------:R-:W-:Y:S01]  /*16010*/  FMNMX.FTZ R10, R37, R10, !PT ;  /* 0x0000000a250a7209 */ /* 0x000fe20007810000 */
[----:B------:R-:W-:-:S04]  /*16020*/  FMUL.FTZ R31, R31, UR8 ;  /* 0x000000081f1f7c20 */ /* 0x000fc80008410000 */
[----:B------:R-:W2:Y:S01]  /*16030*/  MUFU.TANH R4, R27 ;  /* 0x0000001b00047308 */ /* 0x000ea20000002400 */
[----:B------:R-:W-:Y:S02]  /*16040*/  FMNMX.FTZ R10, R41, R10, !PT ;  /* 0x0000000a290a7209 */ /* 0x000fe40007810000 */
[----:B0-----:R-:W-:-:S05]  /*16050*/  FSEL R39, R39, -INF , P6 ;  /* 0xff80000027277808 */ /* 0x001fca0003000000 */
[----:B------:R-:W0:Y:S01]  /*16060*/  MUFU.TANH R30, R30 ;  /* 0x0000001e001e7308 */ /* 0x000e220000002400 */
[----:B------:R-:W-:Y:S01]  /*16070*/  FMNMX.FTZ R10, R43, R10, !PT ;  /* 0x0000000a2b0a7209 */ /* 0x000fe20007810000 */
[----:B------:R-:W-:Y:S01]  /*16080*/  FFMA.FTZ R208, R51, R2, -R14 ;  /* 0x0000000233d07223 */ /* 0x000fe2000001080e */
[----:B-1----:R-:W-:-:S05]  /*16090*/  FSEL R51, R26, -INF , P5 ;  /* 0xff8000001a337808 */ /* 0x002fca0002800000 */
[----:B------:R-:W1:Y:S01]  /*160a0*/  MUFU.TANH R8, R31 ;  /* 0x0000001f00087308 */ /* 0x000e620000002400 */
[----:B------:R-:W-:Y:S01]  /*160b0*/  FMNMX.FTZ R10, R39, R10, !PT ;  /* 0x0000000a270a7209 */ /* 0x000fe20007810000 */
[--C-:B------:R-:W-:Y:S01]  /*160c0*/  FFMA.FTZ R210, R55, R2, -R14.reuse ;  /* 0x0000000237d27223 */ /* 0x100fe2000001080e */
[----:B--2---:R-:W-:Y:S02]  /*160d0*/  FSEL R55, R4, -INF , P4 ;  /* 0xff80000004377808 */ /* 0x004fe40002000000 */
[----:B------:R-:W-:Y:S01]  /*160e0*/  FMNMX.FTZ R10, R51, R10, !PT ;  /* 0x0000000a330a7209 */ /* 0x000fe20007810000 */
[--C-:B------:R-:W-:Y:S01]  /*160f0*/  FFMA.FTZ R27, R57, R2, -R14.reuse ;  /* 0x00000002391b7223 */ /* 0x100fe2000001080e */
[----:B0-----:R-:W-:Y:S02]  /*16100*/  FSEL R57, R30, -INF , P3 ;  /* 0xff8000001e397808 */ /* 0x001fe40001800000 */
[----:B------:R-:W-:Y:S01]  /*16110*/  FMNMX.FTZ R10, R55, R10, !PT ;  /* 0x0000000a370a7209 */ /* 0x000fe20007810000 */
[----:B------:R-:W-:-:S03]  /*16120*/  FFMA.FTZ R4, R49, R2, -R14 ;  /* 0x0000000231047223 */ /* 0x000fc6000001080e */
[----:B------:R-:W-:Y:S02]  /*16130*/  FMNMX.FTZ R10, R57, R10, !PT ;  /* 0x0000000a390a7209 */ /* 0x000fe40007810000 */
[----:B-1----:R-:W-:-:S04]  /*16140*/  FSEL R49, R8, -INF , P2 ;  /* 0xff80000008317808 */ /* 0x002fc80001000000 */
[----:B------:R-:W-:Y:S01]  /*16150*/  FMNMX.FTZ R10, R49, R10, !PT ;  /* 0x0000000a310a7209 */ /* 0x000fe20007810000 */
[----:B------:R-:W-:-:S04]  /*16160*/  FFMA.FTZ R8, R53, R2, -R14 ;  /* 0x0000000235087223 */ /* 0x000fc8000001080e */
[----:B------:R-:W0:Y:S01]  /*16170*/  SHFL.BFLY PT, R53, R10, 0x2, 0x1f ;  /* 0x0c401f000a357f89 */ /* 0x000e2200000e0000 */
[----:B------:R-:W-:Y:S02]  /*16180*/  FFMA.FTZ R204, R59, R2, -R14 ;  /* 0x000000023bcc7223 */ /* 0x000fe4000001080e */
[----:B------:R1:W-:Y:S01]  /*16190*/  MUFU.EX2 R59, R4 ;  /* 0x00000004003b7308 */ /* 0x0003e20000000800 */
[----:B0-----:R-:W-:-:S05]  /*161a0*/  FMNMX.FTZ R53, R10, R53, !PT ;  /* 0x000000350a357209 */ /* 0x001fca0007810000 */
[----:B-1----:R-:W0:Y:S02]  /*161b0*/  SHFL.BFLY PT, R4, R53, 0x1, 0x1f ;  /* 0x0c201f0035047f89 */ /* 0x002e2400000e0000 */
[----:B------:R-:W-:Y:S01]  /*161c0*/  MUFU.EX2 R208, R208 ;  /* 0x000000d000d07308 */ /* 0x000fe20000000800 */
[----:B------:R-:W-:-:S07]  /*161d0*/  FFMA.FTZ R31, R61, R2, -R14 ;  /* 0x000000023d1f7223 */ /* 0x000fce000001080e */
[----:B------:R-:W1:Y:S01]  /*161e0*/  MUFU.EX2 R27, R27 ;  /* 0x0000001b001b7308 */ /* 0x000e620000000800 */
[----:B0-----:R-:W-:-:S04]  /*161f0*/  FMNMX.FTZ R4, R53, R4, !PT ;  /* 0x0000000435047209 */ /* 0x001fc80007810000 */
[C---:B------:R-:W-:Y:S01]  /*16200*/  FSETP.NEU.FTZ.AND P2, PT, R4.reuse, -INF , PT ;  /* 0xff8000000400780b */ /* 0x040fe20003f5d000 */
[----:B------:R-:W-:Y:S02]  /*16210*/  FMUL.FTZ R10, R4, R2 ;  /* 0x00000002040a7220 */ /* 0x000fe40000410000 */
[----:B------:R-:W0:Y:S03]  /*16220*/  MUFU.EX2 R210, R210 ;  /* 0x000000d200d27308 */ /* 0x000e260000000800 */
[----:B------:R-:W-:-:S05]  /*16230*/  FSEL R10, R10, RZ, P2 ;  /* 0x000000ff0a0a7208 */ /* 0x000fca0001000000 */
[----:B------:R-:W2:Y:S01]  /*16240*/  MUFU.EX2 R31, R31 ;  /* 0x0000001f001f7308 */ /* 0x000ea20000000800 */
[-CC-:B------:R-:W-:Y:S01]  /*16250*/  FFMA.FTZ R3, R3, R2.reuse, -R10.reuse ;  /* 0x0000000203037223 */ /* 0x180fe2000001080a */
[-CC-:B------:R-:W-:Y:S01]  /*16260*/  FFMA.FTZ R6, R6, R2.reuse, -R10.reuse ;  /* 0x0000000206067223 */ /* 0x180fe2000001080a */
[-CC-:B------:R-:W-:Y:S01]  /*16270*/  FFMA.FTZ R7, R7, R2.reuse, -R10.reuse ;  /* 0x0000000207077223 */ /* 0x180fe2000001080a */
[-C--:B------:R-:W-:Y:S01]  /*16280*/  FFMA.FTZ R9, R9, R2.reuse, -R10 ;  /* 0x0000000209097223 */ /* 0x080fe2000001080a */
[----:B------:R-:W-:-:S03]  /*16290*/  FFMA.FTZ R63, R63, R2, -R14 ;  /* 0x000000023f3f7223 */ /* 0x000fc6000001080e */
[----:B------:R-:W3:Y:S01]  /*162a0*/  MUFU.EX2 R204, R204 ;  /* 0x000000cc00cc7308 */ /* 0x000ee20000000800 */
[----:B------:R-:W-:-:S07]  /*162b0*/  FFMA.FTZ R11, R11, R2, -R10 ;  /* 0x000000020b0b7223 */ /* 0x000fce000001080a */
[----:B------:R-:W-:Y:S08]  /*162c0*/  MUFU.EX2 R3, R3 ;  /* 0x0000000300037308 */ /* 0x000ff00000000800 */
[----:B------:R-:W4:Y:S01]  /*162d0*/  MUFU.EX2 R6, R6 ;  /* 0x0000000600067308 */ /* 0x000f220000000800 */
[----:B------:R-:W-:-:S07]  /*162e0*/  FFMA.FTZ R65, R65, R2, -R14 ;  /* 0x0000000241417223 */ /* 0x000fce000001080e */
[----:B------:R1:W-:Y:S08]  /*162f0*/  MUFU.EX2 R12, R9 ;  /* 0x00000009000c7308 */ /* 0x0003f00000000800 */
[----:B------:R-:W4:Y:S01]  /*16300*/  MUFU.EX2 R7, R7 ;  /* 0x0000000700077308 */ /* 0x000f220000000800 */
[----:B-1----:R-:W-:-:S04]  /*16310*/  FADD.FTZ R9, R208, R27 ;  /* 0x0000001bd0097221 */ /* 0x002fc80000010000 */
[----:B0-----:R-:W-:-:S03]  /*16320*/  FADD.FTZ R30, R210, R9 ;  /* 0x00000009d21e7221 */ /* 0x001fc60000010000 */
[----:B------:R-:W0:Y:S01]  /*16330*/  MUFU.EX2 R63, R63 ;  /* 0x0000003f003f7308 */ /* 0x000e220000000800 */
[-C--:B------:R-:W-:Y:S01]  /*16340*/  FFMA.FTZ R13, R13, R2.reuse, -R10 ;  /* 0x000000020d0d7223 */ /* 0x080fe2000001080a */
[----:B--2---:R-:W-:Y:S01]  /*16350*/  FADD.FTZ R9, R31, R30 ;  /* 0x0000001e1f097221 */ /* 0x004fe20000010000 */
[-C--:B------:R-:W-:Y:S01]  /*16360*/  FFMA.FTZ R15, R15, R2.reuse, -R10 ;  /* 0x000000020f0f7223 */ /* 0x080fe2000001080a */
[----:B------:R-:W-:-:S04]  /*16370*/  FFMA.FTZ R67, R67, R2, -R14 ;  /* 0x0000000243437223 */ /* 0x000fc8000001080e */
[----:B------:R-:W1:Y:S01]  /*16380*/  MUFU.EX2 R8, R8 ;  /* 0x0000000800087308 */ /* 0x000e620000000800 */
[----:B---3--:R-:W-:Y:S01]  /*16390*/  FADD.FTZ R32, R204, R9 ;  /* 0x00000009cc207221 */ /* 0x008fe20000010000 */
[----:B------:R-:W-:Y:S01]  /*163a0*/  FFMA.FTZ R69, R69, R2, -R14 ;  /* 0x0000000245457223 */ /* 0x000fe2000001080e */
[----:B----4-:R-:W-:-:S05]  /*163b0*/  FADD.FTZ R30, R3, R6 ;  /* 0x00000006031e7221 */ /* 0x010fca0000010000 */
[----:B------:R-:W2:Y:S01]  /*163c0*/  MUFU.EX2 R11, R11 ;  /* 0x0000000b000b7308 */ /* 0x000ea20000000800 */
[----:B------:R-:W-:Y:S01]  /*163d0*/  FFMA.FTZ R21, R21, R2, -R10 ;  /* 0x0000000215157223 */ /* 0x000fe2000001080a */
[----:B------:R-:W-:-:S06]  /*163e0*/  FADD.FTZ R32, R59, R32 ;  /* 0x000000203b207221 */ /* 0x000fcc0000010000 */
[----:B------:R-:W3:Y:S01]  /*163f0*/  MUFU.EX2 R65, R65 ;  /* 0x0000004100417308 */ /* 0x000ee20000000800 */
[----:B------:R-:W-:Y:S01]  /*16400*/  FADD.FTZ R9, R7, R30 ;  /* 0x0000001e07097221 */ /* 0x000fe20000010000 */
[----:B------:R-:W-:-:S06]  /*16410*/  FFMA.FTZ R33, R33, R2, -R10 ;  /* 0x0000000221217223 */ /* 0x000fcc000001080a */
[----:B------:R0:W4:Y:S01]  /*16420*/  MUFU.EX2 R20, R13 ;  /* 0x0000000d00147308 */ /* 0x0001220000000800 */
[-CC-:B------:R-:W-:Y:S01]  /*16430*/  FFMA.FTZ R45, R45, R2.reuse, -R14.reuse ;  /* 0x000000022d2d7223 */ /* 0x180fe2000001080e */
[----:B------:R-:W-:-:S06]  /*16440*/  FFMA.FTZ R71, R71, R2, -R14 ;  /* 0x0000000247477223 */ /* 0x000fcc000001080e */
[----:B------:R-:W4:Y:S01]  /*16450*/  MUFU.EX2 R200, R67 ;  /* 0x0000004300c87308 */ /* 0x000f220000000800 */
[----:B0-----:R-:W-:Y:S01]  /*16460*/  FADD.FTZ R13, R63, R32 ;  /* 0x000000203f0d7221 */ /* 0x001fe20000010000 */
[----:B------:R-:W-:-:S06]  /*16470*/  FADD.FTZ R32, R12, R9 ;  /* 0x000000090c207221 */ /* 0x000fcc0000010000 */
[----:B------:R-:W0:Y:S01]  /*16480*/  MUFU.EX2 R15, R15 ;  /* 0x0000000f000f7308 */ /* 0x000e220000000800 */
[----:B------:R-:W-:Y:S01]  /*16490*/  FFMA.FTZ R35, R35, R2, -R10 ;  /* 0x0000000223237223 */ /* 0x000fe2000001080a */
[----:B-1----:R-:W-:-:S06]  /*164a0*/  FADD.FTZ R34, R8, R13 ;  /* 0x0000000d08227221 */ /* 0x002fcc0000010000 */
[----:B------:R-:W1:Y:S01]  /*164b0*/  MUFU.EX2 R69, R69 ;  /* 0x0000004500457308 */ /* 0x000e620000000800 */
[----:B--2---:R-:W-:Y:S01]  /*164c0*/  FADD.FTZ R9, R11, R32 ;  /* 0x000000200b097221 */ /* 0x004fe20000010000 */
[----:B------:R-:W-:-:S06]  /*164d0*/  FFMA.FTZ R25, R25, R2, -R10 ;  /* 0x0000000219197223 */ /* 0x000fcc000001080a */
[----:B------:R-:W2:Y:S01]  /*164e0*/  MUFU.EX2 R24, R21 ;  /* 0x0000001500187308 */ /* 0x000ea20000000800 */
[----:B------:R-:W-:Y:S01]  /*164f0*/  FFMA.FTZ R73, R73, R2, -R14 ;  /* 0x0000000249497223 */ /* 0x000fe2000001080e */
[----:B---3--:R-:W-:-:S06]  /*16500*/  FADD.FTZ R13, R65, R34 ;  /* 0x00000022410d7221 */ /* 0x008fcc0000010000 */
[----:B------:R-:W3:Y:S01]  /*16510*/  MUFU.EX2 R202, R45 ;  /* 0x0000002d00ca7308 */ /* 0x000ee20000000800 */
[----:B------:R-:W-:Y:S01]  /*16520*/  FFMA.FTZ R47, R47, R2, -R14 ;  /* 0x000000022f2f7223 */ /* 0x000fe2000001080e */
[----:B----4-:R-:W-:-:S06]  /*16530*/  FADD.FTZ R32, R20, R9 ;  /* 0x0000000914207221 */ /* 0x010fcc0000010000 */
[----:B------:R-:W4:Y:S01]  /*16540*/  MUFU.EX2 R33, R33 ;  /* 0x0000002100217308 */ /* 0x000f220000000800 */
[----:B------:R-:W-:Y:S01]  /*16550*/  FFMA.FTZ R29, R29, R2, -R10 ;  /* 0x000000021d1d7223 */ /* 0x000fe2000001080a */
[----:B------:R-:W-:-:S06]  /*16560*/  FADD.FTZ R34, R200, R13 ;  /* 0x0000000dc8227221 */ /* 0x000fcc0000010000 */
[----:B------:R-:W4:Y:S01]  /*16570*/  MUFU.EX2 R71, R71 ;  /* 0x0000004700477308 */ /* 0x000f220000000800 */
[----:B0-----:R-:W-:Y:S01]  /*16580*/  FADD.FTZ R9, R15, R32 ;  /* 0x000000200f097221 */ /* 0x001fe20000010000 */
[----:B------:R-:W-:-:S06]  /*16590*/  FFMA.FTZ R37, R37, R2, -R10 ;  /* 0x0000000225257223 */ /* 0x000fcc000001080a */
[----:B------:R-:W0:Y:S01]  /*165a0*/  MUFU.EX2 R26, R35 ;  /* 0x00000023001a7308 */ /* 0x000e220000000800 */
[----:B------:R-:W-:Y:S01]  /*165b0*/  FFMA.FTZ R75, R75, R2, -R14 ;  /* 0x000000024b4b7223 */ /* 0x000fe2000001080e */
[----:B-1----:R-:W-:-:S06]  /*165c0*/  FADD.FTZ R13, R69, R34 ;  /* 0x00000022450d7221 */ /* 0x002fcc0000010000 */
[----:B------:R-:W1:Y:S01]  /*165d0*/  MUFU.EX2 R196, R73 ;  /* 0x0000004900c47308 */ /* 0x000e620000000800 */
[----:B------:R-:W-:Y:S01]  /*165e0*/  FFMA.FTZ R77, R77, R2, -R14 ;  /* 0x000000024d4d7223 */ /* 0x000fe2000001080e */
[----:B--2---:R-:W-:-:S06]  /*165f0*/  FADD.FTZ R32, R24, R9 ;  /* 0x0000000918207221 */ /* 0x004fcc0000010000 */
[----:B------:R-:W2:Y:S01]  /*16600*/  MUFU.EX2 R25, R25 ;  /* 0x0000001900197308 */ /* 0x000ea20000000800 */
[----:B------:R-:W-:Y:S01]  /*16610*/  FFMA.FTZ R41, R41, R2, -R10 ;  /* 0x0000000229297223 */ /* 0x000fe2000001080a */
[----:B---3--:R-:W-:-:S06]  /*16620*/  FADD.FTZ R34, R202, R13 ;  /* 0x0000000dca227221 */ /* 0x008fcc0000010000 */
[----:B------:R-:W3:Y:S01]  /*16630*/  MUFU.EX2 R47, R47 ;  /* 0x0000002f002f7308 */ /* 0x000ee20000000800 */
[----:B----4-:R-:W-:Y:S01]  /*16640*/  FADD.FTZ R9, R33, R32 ;  /* 0x0000002021097221 */ /* 0x010fe20000010000 */
[----:B------:R-:W-:-:S06]  /*16650*/  FFMA.FTZ R43, R43, R2, -R10 ;  /* 0x000000022b2b7223 */ /* 0x000fcc000001080a */
[----:B------:R-:W4:Y:S01]  /*16660*/  MUFU.EX2 R28, R29 ;  /* 0x0000001d001c7308 */ /* 0x000f220000000800 */
[----:B------:R-:W-:Y:S01]  /*16670*/  FFMA.FTZ R79, R79, R2, -R14 ;  /* 0x000000024f4f7223 */ /* 0x000fe2000001080e */
[----:B------:R-:W-:-:S06]  /*16680*/  FADD.FTZ R13, R71, R34 ;  /* 0x00000022470d7221 */ /* 0x000fcc0000010000 */
[----:B------:R-:W4:Y:S01]  /*16690*/  MUFU.EX2 R198, R75 ;  /* 0x0000004b00c67308 */ /* 0x000f220000000800 */
[----:B------:R-:W-:Y:S01]  /*166a0*/  FFMA.FTZ R81, R81, R2, -R14 ;  /* 0x0000000251517223 */ /* 0x000fe2000001080e */
[----:B0-----:R-:W-:-:S06]  /*166b0*/  FADD.FTZ R32, R26, R9 ;  /* 0x000000091a207221 */ /* 0x001fcc0000010000 */
[----:B------:R-:W0:Y:S01]  /*166c0*/  MUFU.EX2 R37, R37 ;  /* 0x0000002500257308 */ /* 0x000e220000000800 */
[----:B------:R-:W-:Y:S01]  /*166d0*/  @!P1 PRMT R0, RZ, 0x654, R0 ;  /* 0x00000654ff009816 */ /* 0x000fe20000000000 */
[-CC-:B------:R-:W-:Y:S01]  /*166e0*/  FFMA.FTZ R39, R39, R2.reuse, -R10.reuse ;  /* 0x0000000227277223 */ /* 0x180fe2000001080a */
[-CC-:B------:R-:W-:Y:S01]  /*166f0*/  FFMA.FTZ R51, R51, R2.reuse, -R10.reuse ;  /* 0x0000000233337223 */ /* 0x180fe2000001080a */
[----:B------:R-:W-:-:S04]  /*16700*/  FFMA.FTZ R55, R55, R2, -R10 ;  /* 0x0000000237377223 */ /* 0x000fc8000001080a */
[----:B------:R-:W0:Y:S01]  /*16710*/  MUFU.EX2 R77, R77 ;  /* 0x0000004d004d7308 */ /* 0x000e220000000800 */
[-CC-:B------:R-:W-:Y:S01]  /*16720*/  FFMA.FTZ R57, R57, R2.reuse, -R10.reuse ;  /* 0x0000000239397223 */ /* 0x180fe2000001080a */
[----:B------:R-:W-:Y:S01]  /*16730*/  FFMA.FTZ R49, R49, R2, -R10 ;  /* 0x0000000231317223 */ /* 0x000fe2000001080a */
[----:B-1----:R-:W-:-:S05]  /*16740*/  FADD.FTZ R10, R196, R13 ;  /* 0x0000000dc40a7221 */ /* 0x002fca0000010000 */
[----:B------:R-:W1:Y:S01]  /*16750*/  MUFU.EX2 R30, R41 ;  /* 0x00000029001e7308 */ /* 0x000e620000000800 */
[----:B--2---:R-:W-:Y:S01]  /*16760*/  FADD.FTZ R9, R25, R32 ;  /* 0x0000002019097221 */ /* 0x004fe20000010000 */
[----:B------:R2:W-:Y:S01]  /*16770*/  @!P1 SYNCS.ARRIVE.TRANS64.RED.A1T0 RZ, [R0+URZ], RZ ;  /* 0x000000ff00ff99a7 */ /* 0x0005e2000810043f */
[----:B---3--:R-:W-:-:S05]  /*16780*/  FADD.FTZ R13, R47, R10 ;  /* 0x0000000a2f0d7221 */ /* 0x008fca0000010000 */
[----:B------:R-:W3:Y:S01]  /*16790*/  MUFU.EX2 R192, R79 ;  /* 0x0000004f00c07308 */ /* 0x000ee20000000800 */
[----:B----4-:R-:W-:-:S07]  /*167a0*/  FADD.FTZ R32, R28, R9 ;  /* 0x000000091c207221 */ /* 0x010fce0000010000 */
[----:B------:R-:W4:Y:S01]  /*167b0*/  MUFU.EX2 R43, R43 ;  /* 0x0000002b002b7308 */ /* 0x000f220000000800 */
[----:B------:R-:W-:Y:S01]  /*167c0*/  FADD.FTZ R34, R198, R13 ;  /* 0x0000000dc6227221 */ /* 0x000fe20000010000 */
[----:B0-----:R-:W-:-:S06]  /*167d0*/  FADD.FTZ R9, R37, R32 ;  /* 0x0000002025097221 */ /* 0x001fcc0000010000 */
[----:B------:R-:W0:Y:S08]  /*167e0*/  MUFU.EX2 R81, R81 ;  /* 0x0000005100517308 */ /* 0x000e300000000800 */
[----:B--2---:R-:W2:Y:S01]  /*167f0*/  MUFU.EX2 R0, R39 ;  /* 0x0000002700007308 */ /* 0x004ea20000000800 */
[----:B------:R-:W-:Y:S01]  /*16800*/  F2FP.BF16.F32.PACK_AB R206, R8, R63 ;  /* 0x0000003f08ce723e */ /* 0x000fe200000010ff */
[----:B------:R-:W-:Y:S01]  /*16810*/  FADD.FTZ R13, R77, R34 ;  /* 0x000000224d0d7221 */ /* 0x000fe20000010000 */
[----:B-1----:R-:W-:-:S05]  /*16820*/  FADD.FTZ R8, R30, R9 ;  /* 0x000000091e087221 */ /* 0x002fca0000010000 */
[----:B------:R-:W1:Y:S01]  /*16830*/  MUFU.EX2 R51, R51 ;  /* 0x0000003300337308 */ /* 0x000e620000000800 */
[----:B------:R-:W-:Y:S01]  /*16840*/  FFMA.FTZ R14, R83, R2, -R14 ;  /* 0x00000002530e7223 */ /* 0x000fe2000001080e */
[----:B---3--:R-:W-:Y:S01]  /*16850*/  FADD.FTZ R32, R192, R13 ;  /* 0x0000000dc0207221 */ /* 0x008fe20000010000 */
[----:B----4-:R-:W-:-:S05]  /*16860*/  FADD.FTZ R9, R43, R8 ;  /* 0x000000082b097221 */ /* 0x010fca0000010000 */
[----:B------:R-:W3:Y:S01]  /*16870*/  MUFU.EX2 R10, R55 ;  /* 0x00000037000a7308 */ /* 0x000ee20000000800 */
[----:B0-----:R-:W-:Y:S01]  /*16880*/  FADD.FTZ R21, R81, R32 ;  /* 0x0000002051157221 */ /* 0x001fe20000010000 */
[----:B--2---:R-:W-:-:S06]  /*16890*/  FADD.FTZ R32, R0, R9 ;  /* 0x0000000900207221 */ /* 0x004fcc0000010000 */
[----:B------:R-:W0:Y:S01]  /*168a0*/  MUFU.EX2 R57, R57 ;  /* 0x0000003900397308 */ /* 0x000e220000000800 */
[----:B------:R-:W-:Y:S01]  /*168b0*/  ISETP.GE.AND P2, PT, R178, 0x51, PT ;  /* 0x00000051b200780c */ /* 0x000fe20003f46270 */
[----:B-1----:R-:W-:-:S06]  /*168c0*/  FADD.FTZ R9, R51, R32 ;  /* 0x0000002033097221 */ /* 0x002fcc0000010000 */
[----:B------:R-:W1:Y:S08]  /*168d0*/  MUFU.EX2 R14, R14 ;  /* 0x0000000e000e7308 */ /* 0x000e700000000800 */
[----:B------:R-:W2:Y:S01]  /*168e0*/  MUFU.EX2 R8, R49 ;  /* 0x0000003100087308 */ /* 0x000ea20000000800 */
[----:B------:R-:W-:Y:S01]  /*168f0*/  F2FP.BF16.F32.PACK_AB R209, R6, R3 ;  /* 0x0000000306d1723e */ /* 0x000fe200000010ff */
[----:B---3--:R-:W-:Y:S01]  /*16900*/  FADD.FTZ R6, R10, R9 ;  /* 0x000000090a067221 */ /* 0x008fe20000010000 */
[----:B------:R-:W-:Y:S03]  /*16910*/  BSSY B0, `(.L_x_833) ;  /* 0x00005b4000007945 */ /* 0x000fe60003800000 */
[----:B0-----:R-:W-:Y:S01]  /*16920*/  FADD.FTZ R3, R57, R6 ;  /* 0x0000000639037221 */ /* 0x001fe20000010000 */
[----:B------:R-:W-:Y:S01]  /*16930*/  F2FP.BF16.F32.PACK_AB R205, R20, R11 ;  /* 0x0000000b14cd723e */ /* 0x000fe200000010ff */
[----:B------:R-:W-:Y:S01]  /*16940*/  IMAD.MOV.U32 R150, RZ, RZ, R151 ;  /* 0x000000ffff967224 */ /* 0x000fe200078e0097 */
[----:B------:R-:W-:Y:S01]  /*16950*/  F2FP.BF16.F32.PACK_AB R208, R27, R208 ;  /* 0x000000d01bd0723e */ /* 0x000fe200000010ff */
[----:B-1----:R-:W-:Y:S01]  /*16960*/  FADD.FTZ R21, R14, R21 ;  /* 0x000000150e157221 */ /* 0x002fe20000010000 */
[----:B------:R-:W-:Y:S01]  /*16970*/  F2FP.BF16.F32.PACK_AB R210, R31, R210 ;  /* 0x000000d21fd2723e */ /* 0x000fe200000010ff */
[--C-:B------:R-:W-:Y:S01]  /*16980*/  IMAD.MOV.U32 R149, RZ, RZ, R151.reuse ;  /* 0x000000ffff957224 */ /* 0x100fe200078e0097 */
[----:B------:R-:W-:Y:S01]  /*16990*/  F2FP.BF16.F32.PACK_AB R204, R59, R204 ;  /* 0x000000cc3bcc723e */ /* 0x000fe200000010ff */
[--C-:B------:R-:W-:Y:S01]  /*169a0*/  IMAD.MOV.U32 R148, RZ, RZ, R151.reuse ;  /* 0x000000ffff947224 */ /* 0x100fe200078e0097 */
[----:B------:R-:W-:Y:S01]  /*169b0*/  F2FP.BF16.F32.PACK_AB R200, R200, R65 ;  /* 0x00000041c8c8723e */ /* 0x000fe200000010ff */
[----:B------:R-:W-:Y:S01]  /*169c0*/  IMAD.MOV.U32 R147, RZ, RZ, R151 ;  /* 0x000000ffff937224 */ /* 0x000fe200078e0097 */
[----:B------:R-:W-:Y:S01]  /*169d0*/  F2FP.BF16.F32.PACK_AB R202, R202, R69 ;  /* 0x00000045caca723e */ /* 0x000fe200000010ff */
[----:B--2---:R-:W-:Y:S01]  /*169e0*/  FADD.FTZ R20, R8, R3 ;  /* 0x0000000308147221 */ /* 0x004fe20000010000 */
[----:B------:R-:W-:Y:S01]  /*169f0*/  F2FP.BF16.F32.PACK_AB R196, R196, R71 ;  /* 0x00000047c4c4723e */ /* 0x000fe200000010ff */
[----:B------:R-:W-:Y:S01]  /*16a00*/  IMAD.MOV.U32 R3, RZ, RZ, 0x3f800000 ;  /* 0x3f800000ff037424 */ /* 0x000fe200078e00ff */
[----:B------:R-:W-:Y:S01]  /*16a10*/  F2FP.BF16.F32.PACK_AB R198, R198, R47 ;  /* 0x0000002fc6c6723e */ /* 0x000fe200000010ff */
[--C-:B------:R-:W-:Y:S01]  /*16a20*/  IMAD.MOV.U32 R146, RZ, RZ, R151.reuse ;  /* 0x000000ffff927224 */ /* 0x100fe200078e0097 */
        /* <DEDUP_REMOVED lines=132> */
[----:B------:R-:W-:Y:S01]  /*17270*/  IMAD.MOV.U32 R24, RZ, RZ, R151 ;  /* 0x000000ffff187224 */ /* 0x000fe200078e0097 */
[----:B------:R-:W-:Y:S06]  /*17280*/  @!P2 BRA `(.L_x_834) ;  /* 0x000000500070a947 */ /* 0x000fec0003800000 */
[----:B------:R-:W-:Y:S01]  /*17290*/  VIADD R6, R179, 0xfffffffe ;  /* 0xfffffffeb3067836 */ /* 0x000fe20000000000 */
[----:B------:R-:W-:Y:S01]  /*172a0*/  CS2R R150, SRZ ;  /* 0x0000000000967805 */ /* 0x000fe2000001ff00 */
[----:B------:R-:W-:Y:S01]  /*172b0*/  IMAD.MOV.U32 R7, RZ, RZ, R4 ;  /* 0x000000ffff077224 */ /* 0x000fe200078e0004 */
[----:B------:R-:W-:Y:S01]  /*172c0*/  CS2R R146, SRZ ;  /* 0x0000000000927805 */ /* 0x000fe2000001ff00 */
[----:B------:R-:W-:Y:S01]  /*172d0*/  IMAD.MOV.U32 R8, RZ, RZ, R5 ;  /* 0x000000ffff087224 */ /* 0x000fe200078e0005 */
[----:B------:R-:W-:Y:S01]  /*172e0*/  CS2R R142, SRZ ;  /* 0x00000000008e7805 */ /* 0x000fe2000001ff00 */
[----:B------:R-:W-:Y:S01]  /*172f0*/  IMAD.MOV.U32 R9, RZ, RZ, R221 ;  /* 0x000000ffff097224 */ /* 0x000fe200078e00dd */
[----:B------:R-:W-:Y:S01]  /*17300*/  CS2R R138, SRZ ;  /* 0x00000000008a7805 */ /* 0x000fe2000001ff00 */
[----:B------:R-:W-:Y:S01]  /*17310*/  IMAD.MOV.U32 R10, RZ, RZ, R220 ;  /* 0x000000ffff0a7224 */ /* 0x000fe200078e00dc */
[----:B------:R-:W-:Y:S01]  /*17320*/  CS2R R134, SRZ ;  /* 0x0000000000867805 */ /* 0x000fe2000001ff00 */
[----:B------:R-:W-:Y:S01]  /*17330*/  IMAD.MOV.U32 R0, RZ, RZ, 0x3f800000 ;  /* 0x3f800000ff007424 */ /* 0x000fe200078e00ff */
        /* <DEDUP_REMOVED lines=58> */
[----:B------:R-:W-:-:S07]  /*176e0*/  CS2R R24, SRZ ;  /* 0x0000000000187805 */ /* 0x000fce000001ff00 */
.L_x_845:
[----:B------:R-:W-:-:S05]  /*176f0*/  VIADD R2, R10, 0x1 ;  /* 0x000000010a027836 */ /* 0x000fca0000000000 */
[----:B------:R-:W-:-:S04]  /*17700*/  ISETP.NE.AND P2, PT, R2, 0x2, PT ;  /* 0x000000020200780c */ /* 0x000fc80003f45270 */
[----:B------:R-:W-:Y:S02]  /*17710*/  SEL R2, R2, RZ, P2 ;  /* 0x000000ff02027207 */ /* 0x000fe40001000000 */
[----:B------:R-:W-:-:S03]  /*17720*/  SEL R221, RZ, 0x1, P2 ;  /* 0x00000001ffdd7807 */ /* 0x000fc60001000000 */
[----:B------:R-:W-:Y:S01]  /*17730*/  IMAD.MOV.U32 R220, RZ, RZ, R2 ;  /* 0x000000ffffdc7224 */ /* 0x000fe200078e0002 */
[----:B------:R-:W-:Y:S01]  /*17740*/  LOP3.LUT R221, R9, R221, RZ, 0x3c, !PT ;  /* 0x000000dd09dd7212 */ /* 0x000fe200078e3cff */
[----:B------:R-:W-:Y:S06]  /*17750*/  @!P0 BRA `(.L_x_835) ;  /* 0x0000000000048947 */ /* 0x000fec0003800000 */
[----:B------:R-:W-:Y:S01]  /*17760*/  BPT.TRAP 0x1 ;  /* 0x000000040000795c */ /* 0x000fe20000300000 */
.L_x_835:
[----:B------:R-:W-:Y:S01]  /*17770*/  IMAD R11, R2, 0x8, R18 ;  /* 0x00000008020b7824 */ /* 0x000fe200078e0212 */
[----:B------:R-:W-:-:S04]  /*17780*/  SHF.L.U32 R4, R221, 0x1f, RZ ;  /* 0x0000001fdd047819 */ /* 0x000fc800000006ff */
[----:B------:R0:W1:Y:S01]  /*17790*/  SYNCS.PHASECHK.TRANS64.TRYWAIT P2, [R11+URZ+0x38830], R4 ;  /* 0x038830040b0075a7 */ /* 0x000062000804017f */
[----:B------:R-:W-:Y:S05]  /*177a0*/  @!P0 BRA `(.L_x_836) ;  /* 0x0000000000048947 */ /* 0x000fea0003800000 */
[----:B------:R-:W-:Y:S01]  /*177b0*/  BPT.TRAP 0x1 ;  /* 0x000000040000795c */ /* 0x000fe20000300000 */
.L_x_836:
[----:B------:R-:W-:Y:S01]  /*177c0*/  IMAD R2, R220, 0xa00, R224 ;  /* 0x00000a00dc027824 */ /* 0x000fe200078e02e0 */
[----:B------:R-:W-:Y:S03]  /*177d0*/  BSSY B1, `(.L_x_837) ;  /* 0x0000006000017945 */ /* 0x000fe60003800000 */
[C---:B------:R-:W-:Y:S02]  /*177e0*/  VIADD R12, R2.reuse, 0x80 ;  /* 0x00000080020c7836 */ /* 0x040fe40000000000 */
[----:B------:R-:W-:Y:S01]  /*177f0*/  VIADD R14, R2, 0x100 ;  /* 0x00000100020e7836 */ /* 0x000fe20000000000 */
[----:B-1----:R-:W-:Y:S06]  /*17800*/  @P2 BRA `(.L_x_838) ;  /* 0x0000000000082947 */ /* 0x002fec0003800000 */
[----:B------:R-:W1:Y:S02]  /*17810*/  SYNCS.PHASECHK.TRANS64.TRYWAIT P2, [R11+URZ+0x38830], R4 ;  /* 0x038830040b0075a7 */ /* 0x000e64000804017f */
[----:B-1----:R-:W-:Y:S05]  /*17820*/  @!P2 BRA `(.L_x_839) ;  /* 0x00000120001ca947 */ /* 0x002fea0003800000 */
.L_x_838:
[----:B------:R-:W-:Y:S05]  /*17830*/  BSYNC B1 ;  /* 0x0000000000017941 */ /* 0x000fea0003800000 */
.L_x_837:
[----:B------:R-:W2:Y:S04]  /*17840*/  LDL.64 R152, [R1+0x50] ;  /* 0x0000500001987983 */ /* 0x000ea80000100a00 */
[----:B------:R-:W3:Y:S01]  /*17850*/  LDL.64 R154, [R1+0x58] ;  /* 0x00005800019a7983 */ /* 0x000ee20000100a00 */
[----:B01----:R-:W-:Y:S02]  /*17860*/  IMAD.MOV.U32 R4, RZ, RZ, R2 ;  /* 0x000000ffff047224 */ /* 0x003fe400078e0002 */
[----:B------:R-:W-:-:S03]  /*17870*/  IMAD.MOV.U32 R5, RZ, RZ, 0x40000040 ;  /* 0x40000040ff057424 */ /* 0x000fc600078e00ff */
[----:B------:R-:W-:Y:S02]  /*17880*/  R2UR UR14, R4 ;  /* 0x00000000040e72ca */ /* 0x000fe400000e0000 */
[----:B------:R-:W-:Y:S01]  /*17890*/  R2UR UR15, R5 ;  /* 0x00000000050f72ca */ /* 0x000fe200000e0000 */
[----:B------:R-:W-:Y:S01]  /*178a0*/  WARPGROUP.ARRIVE ;  /* 0x00000000000079c5 */ /* 0x000fe20000000000 */
[----:B------:R-:W-:Y:S02]  /*178b0*/  MOV R13, 0x40000040 ;  /* 0x40000040000d7802 */ /* 0x000fe40000000f00 */
[----:B------:R-:W-:Y:S02]  /*178c0*/  R2UR UR10, R12 ;  /* 0x000000000c0a72ca */ /* 0x000fe400000e0000 */
[----:B------:R-:W-:Y:S01]  /*178d0*/  R2UR UR11, R13 ;  /* 0x000000000d0b72ca */ /* 0x000fe200000e0000 */
[----:B------:R-:W-:Y:S01]  /*178e0*/  IMAD.MOV.U32 R15, RZ, RZ, 0x40000040 ;  /* 0x40000040ff0f7424 */ /* 0x000fe200078e00ff */
[----:B------:R-:W-:-:S04]  /*178f0*/  R2UR UR6, R14 ;  /* 0x000000000e0672ca */ /* 0x000fc800000e0000 */
[----:B------:R-:W-:Y:S01]  /*17900*/  R2UR UR7, R15 ;  /* 0x000000000f0772ca */ /* 0x000fe200000e0000 */
[----:B------:R-:W-:Y:S01]  /*17910*/  VIADD R4, R2, 0x180 ;  /* 0x0000018002047836 */ /* 0x000fe20000000000 */
[----:B------:R-:W-:-:S04]  /*17920*/  R2UR UR23, R5 ;  /* 0x00000000051772ca */ /* 0x000fc800000e0000 */
[----:B------:R-:W-:Y:S02]  /*17930*/  R2UR UR22, R4 ;  /* 0x00000000041672ca */ /* 0x000fe400000e0000 */
[----:B--2---:R-:W-:Y:S02]  /*17940*/  R2UR UR30, R152 ;  /* 0x00000000981e72ca */ /* 0x004fe400000e0000 */
[----:B------:R-:W-:Y:S02]  /*17950*/  R2UR UR31, R153 ;  /* 0x00000000991f72ca */ /* 0x000fe400000e0000 */
[----:B------:R-:W2:Y:S01]  /*17960*/  LDL.64 R152, [R1+0x48] ;  /* 0x0000480001987983 */ /* 0x000ea20000100a00 */
[----:B---3--:R-:W-:Y:S02]  /*17970*/  R2UR UR16, R154 ;  /* 0x000000009a1072ca */ /* 0x008fe400000e0000 */
[----:B------:R-:W-:-:S11]  /*17980*/  R2UR UR17, R155 ;  /* 0x000000009b1172ca */ /* 0x000fd600000e0000 */
[----:B------:R-:W-:Y:S02]  /*17990*/  UMOV UR12, UR16 ;  /* 0x00000010000c7c82 */ /* 0x000fe40008000000 */
[----:B------:R-:W-:Y:S02]  /*179a0*/  UMOV UR13, UR17 ;  /* 0x00000011000d7c82 */ /* 0x000fe40008000000 */
[----:B------:R-:W-:Y:S01]  /*179b0*/  HGMMA.64x16x16.F32.BF16 R184, gdesc[UR12], RZ, !UPT, gsb0 ;  /* 0x002000000cb879f0 */ /* 0x000fe2000c0018ff */
[----:B------:R-:W-:Y:S01]  /*179c0*/  UMOV UR8, UR16 ;  /* 0x0000001000087c82 */ /* 0x000fe20008000000 */
[----:B------:R-:W-:Y:S01]  /*179d0*/  UMOV UR9, UR17 ;  /* 0x0000001100097c82 */ /* 0x000fe20008000000 */
[----:B------:R-:W-:Y:S02]  /*179e0*/  WARPGROUP.DEPBAR.LE gsb0, 0x0 ;  /* 0x00008000000079c5 */ /* 0x000fe40000010000 */
[----:B------:R-:W-:-:S06]  /*179f0*/  WARPGROUP.ARRIVE ;  /* 0x00000000000079c5 */ /* 0x000fcc0000000000 */
        /* <DEDUP_REMOVED lines=8> */
[----:B------:R-:W-:Y:S01]  /*17a80*/  VIADD R12, R2, 0x200 ;  /* 0x00000200020c7836 */ /* 0x000fe20000000000 */
[----:B------:R-:W-:Y:S02]  /*17a90*/  WARPGROUP.DEPBAR.LE gsb0, 0x0 ;  /* 0x00008000000079c5 */ /* 0x000fe40000010000 */
[----:B------:R-:W-:-:S06]  /*17aa0*/  WARPGROUP.ARRIVE ;  /* 0x00000000000079c5 */ /* 0x000fcc0000000000 */
[----:B------:R-:W-:Y:S01]  /*17ab0*/  HGMMA.64x16x16.F32.BF16 R160, gdesc[UR20], RZ, !UPT, gsb0 ;  /* 0x0020000014a079f0 */ /* 0x000fe2000c0018ff */
[----:B------:R-:W-:Y:S02]  /*17ac0*/  R2UR UR18, R12 ;  /* 0x000000000c1272ca */ /* 0x000fe400000e0000 */
[----:B------:R-:W-:Y:S01]  /*17ad0*/  R2UR UR19, R13 ;  /* 0x000000000d1372ca */ /* 0x000fe200000e0000 */
[----:B------:R-:W-:Y:S01]  /*17ae0*/  VIADD R4, R2, 0x2 ;  /* 0x0000000202047836 */ /* 0x000fe20000000000 */
[----:B------:R-:W-:Y:S02]  /*17af0*/  WARPGROUP.DEPBAR.LE gsb0, 0x0 ;  /* 0x00008000000079c5 */ /* 0x000fe40000010000 */
[----:B------:R-:W-:Y:S01]  /*17b00*/  IMAD.MOV.U32 R5, RZ, RZ, 0x40000040 ;  /* 0x40000040ff057424 */ /* 0x000fe200078e00ff */
[----:B--2---:R-:W-:Y:S02]  /*17b10*/  R2UR UR28, R152 ;  /* 0x00000000981c72ca */ /* 0x004fe400000e0000 */
[----:B------:R-:W-:-:S02]  /*17b20*/  R2UR UR29, R153 ;  /* 0x00000000991d72ca */ /* 0x000fc400000e0000 */
[----:B------:R-:W-:-:S06]  /*17b30*/  WARPGROUP.ARRIVE ;  /* 0x00000000000079c5 */ /* 0x000fcc0000000000 */
[----:B------:R-:W-:Y:S01]  /*17b40*/  HGMMA.64x16x16.F32.BF16 R152, gdesc[UR16], RZ, !UPT, gsb0 ;  /* 0x00200000109879f0 */ /* 0x000fe2000c0018ff */
        /* <DEDUP_REMOVED lines=13> */
[----:B------:R-:W-:Y:S02]  /*17c20*/  VIADD R14, R2, 0x102 ;  /* 0x00000102020e7836 */ /* 0x000fe40000000000 */
[----:B------:R-:W-:Y:S01]  /*17c30*/  IMAD.MOV.U32 R15, RZ, RZ, 0x40000040 ;  /* 0x40000040ff0f7424 */ /* 0x000fe200078e00ff */
[----:B------:R-:W-:Y:S01]  /*17c40*/  UMOV UR8, UR30 ;  /* 0x0000001e00087c82 */ /* 0x000fe20008000000 */
[----:B------:R-:W-:Y:S01]  /*17c50*/  UMOV UR9, UR31 ;  /* 0x0000001f00097c82 */ /* 0x000fe20008000000 */
[----:B------:R-:W-:-:S02]  /*17c60*/  WARPGROUP.DEPBAR.LE gsb0, 0x0 ;  /* 0x00008000000079c5 */ /* 0x000fc40000010000 */
[----:B------:R-:W-:Y:S01]  /*17c70*/  WARPGROUP.ARRIVE ;  /* 0x00000000000079c5 */ /* 0x000fe20000000000 */
[----:B------:R-:W-:Y:S02]  /*17c80*/  VIADD R4, R2, 0x182 ;  /* 0x0000018202047836 */ /* 0x000fe40000000000 */
[----:B------:R-:W-:Y:S01]  /*17c90*/  IMAD.MOV.U32 R5, RZ, RZ, 0x40000040 ;  /* 0x40000040ff057424 */ /* 0x000fe200078e00ff */
[----:B------:R-:W-:Y:S01]  /*17ca0*/  UMOV UR4, UR30 ;  /* 0x0000001e00047c82 */ /* 0x000fe20008000000 */
[----:B------:R-:W-:Y:S01]  /*17cb0*/  UMOV UR5, UR31 ;  /* 0x0000001f00057c82 */ /* 0x000fe20008000000 */
[----:B------:R-:W-:Y:S01]  /*17cc0*/  HGMMA.64x16x16.F32.BF16 R176, gdesc[UR24], R176, gsb0 ;  /* 0x0020000018b079f0 */ /* 0x000fe200080018b0 */
[----:B------:R-:W-:Y:S01]  /*17cd0*/  R2UR UR10, R14 ;  /* 0x000000000e0a72ca */ /* 0x000fe200000e0000 */
[----:B------:R-:W-:Y:S01]  /*17ce0*/  UMOV UR20, UR30 ;  /* 0x0000001e00147c82 */ /* 0x000fe20008000000 */
[----:B------:R-:W-:Y:S01]  /*17cf0*/  R2UR UR11, R15 ;  /* 0x000000000f0b72ca */ /* 0x000fe200000e0000 */
[----:B------:R-:W-:Y:S01]  /*17d00*/  UMOV UR21, UR31 ;  /* 0x0000001f00157c82 */ /* 0x000fe20008000000 */
[----:B------:R-:W-:Y:S01]  /*17d10*/  R2UR UR6, R4 ;  /* 0x00000000040672ca */ /* 0x000fe200000e0000 */
[----:B------:R-:W-:Y:S01]  /*17d20*/  UMOV UR16, UR28 ;  /* 0x0000001c00107c82 */ /* 0x000fe20008000000 */
[----:B------:R-:W-:Y:S01]  /*17d30*/  UMOV UR17, UR29 ;  /* 0x0000001d00117c82 */ /* 0x000fe20008000000 */
[----:B------:R-:W-:Y:S01]  /*17d40*/  UMOV UR12, UR28 ;  /* 0x0000001c000c7c82 */ /* 0x000fe20008000000 */
[----:B------:R-:W-:Y:S01]  /*17d50*/  UMOV UR13, UR29 ;  /* 0x0000001d000d7c82 */ /* 0x000fe20008000000 */
[----:B------:R-:W2:Y:S01]  /*17d60*/  LDL.64 R12, [R1+0x38] ;  /* 0x00003800010c7983 */ /* 0x000ea20000100a00 */
[----:B------:R-:W-:-:S02]  /*17d70*/  WARPGROUP.DEPBAR.LE gsb0, 0x0 ;  /* 0x00008000000079c5 */ /* 0x000fc40000010000 */
[----:B------:R-:W-:Y:S01]  /*17d80*/  WARPGROUP.ARRIVE ;  /* 0x00000000000079c5 */ /* 0x000fe20000000000 */
[----:B------:R-:W-:Y:S01]  /*17d90*/  R2UR UR7, R5 ;  /* 0x00000000050772ca */ /* 0x000fe200000e0000 */
[----:B------:R-:W3:Y:S04]  /*17da0*/  LDL.64 R14, [R1+0x40] ;  /* 0x00004000010e7983 */ /* 0x000ee80000100a00 */
[----:B------:R-:W-:Y:S01]  /*17db0*/  HGMMA.64x16x16.F32.BF16 R168, gdesc[UR8], R168, gsb0 ;  /* 0x0020000008a879f0 */ /* 0x000fe200080018a8 */
[----:B------:R-:W-:Y:S02]  /*17dc0*/  VIADD R4, R2, 0x202 ;  /* 0x0000020202047836 */ /* 0x000fe40000000000 */
[----:B------:R-:W-:Y:S01]  /*17dd0*/  IMAD.MOV.U32 R5, RZ, RZ, 0x40000040 ;  /* 0x40000040ff057424 */ /* 0x000fe200078e00ff */
[----:B------:R-:W-:-:S02]  /*17de0*/  WARPGROUP.DEPBAR.LE gsb0, 0x0 ;  /* 0x00008000000079c5 */ /* 0x000fc40000010000 */
[----:B------:R-:W-:-:S06]  /*17df0*/  WARPGROUP.ARRIVE ;  /* 0x00000000000079c5 */ /* 0x000fcc0000000000 */
        /* <DEDUP_REMOVED lines=48> */
[----:B------:R-:W-:Y:S01]  /*18100*/  IMAD.MOV.U32 R5, RZ, RZ, 0x40000040 ;  /* 0x40000040ff057424 */ /* 0x000fe200078e00ff */
[----:B---3--:R-:W-:Y:S02]  /*18110*/  R2UR UR30, R14 ;  /* 0x000000000e1e72ca */ /* 0x008fe400000e0000 */
[----:B------:R-:W-:Y:S02]  /*18120*/  R2UR UR31, R15 ;  /* 0x000000000f1f72ca */ /* 0x000fe400000e0000 */
[----:B------:R-:W-:Y:S01]  /*18130*/  R2UR UR22, R4 ;  /* 0x00000000041672ca */ /* 0x000fe200000e0000 */
[----:B------:R-:W3:Y:S01]  /*18140*/  LDL.64 R14, [R1+0x30] ;  /* 0x00003000010e7983 */ /* 0x000ee20000100a00 */
[----:B------:R-:W-:-:S07]  /*18150*/  R2UR UR23, R5 ;  /* 0x00000000051772ca */ /* 0x000fce00000e0000 */
[----:B------:R-:W-:Y:S02]  /*18160*/  UMOV UR20, UR30 ;  /* 0x0000001e00147c82 */ /* 0x000fe40008000000 */
[----:B------:R-:W-:Y:S01]  /*18170*/  UMOV UR21, UR31 ;  /* 0x0000001f00157c82 */ /* 0x000fe20008000000 */
[----:B------:R-:W-:Y:S02]  /*18180*/  WARPGROUP.DEPBAR.LE gsb0, 0x0 ;  /* 0x00008000000079c5 */ /* 0x000fe40000010000 */
        /* <DEDUP_REMOVED lines=40> */
[----:B--2---:R-:W-:Y:S02]  /*18410*/  R2UR UR28, R12 ;  /* 0x000000000c1c72ca */ /* 0x004fe400000e0000 */
[----:B------:R-:W-:Y:S02]  /*18420*/  R2UR UR29, R13 ;  /* 0x000000000d1d72ca */ /* 0x000fe400000e0000 */
[----:B------:R-:W-:Y:S01]  /*18430*/  R2UR UR26, R4 ;  /* 0x00000000041a72ca */ /* 0x000fe200000e0000 */
[----:B------:R-:W2:Y:S01]  /*18440*/  LDL.64 R12, [R1+0x28] ;  /* 0x00002800010c7983 */ /* 0x000ea20000100a00 */
        /* <DEDUP_REMOVED lines=191> */
[----:B------:R-:W2:Y:S01]  /*19040*/  LDL.64 R12, [R1] ;  /* 0x00000000010c7983 */ /* 0x000ea20000100a00 */
        /* <DEDUP_REMOVED lines=46> */
[----:B------:R-:W-:Y:S02]  /*19330*/  R2UR UR14, R4 ;  /* 0x00000000040e72ca */ /* 0x000fe400000e0000 */
        /* <DEDUP_REMOVED lines=171> */
[----:B------:R-:W-:-:S04]  /*19df0*/  MOV R5, 0x40000040 ;  /* 0x4000004000057802 */ /* 0x000fc80000000f00 */
        /* <DEDUP_REMOVED lines=273> */
.L_x_840:
[----:B------:R-:W-:Y:S01]  /*1af10*/  SHF.L.U32 R0, R9, 0x1f, RZ ;  /* 0x0000001f09007819 */ /* 0x000fe200000006ff */
[----:B------:R-:W-:-:S04]  /*1af20*/  IMAD R9, R10, 0x8, R18 ;  /* 0x000000080a097824 */ /* 0x000fc800078e0212 */
[----:B------:R0:W1:Y:S01]  /*1af30*/  SYNCS.PHASECHK.TRANS64.TRYWAIT P2, [R9+URZ+0x38850], R0 ;  /* 0x03885000090075a7 */ /* 0x000062000804017f */
[----:B------:R-:W-:Y:S05]  /*1af40*/  @!P0 BRA `(.L_x_841) ;  /* 0x0000000000048947 */ /* 0x000fea0003800000 */
[----:B------:R-:W-:Y:S01]  /*1af50*/  BPT.TRAP 0x1 ;  /* 0x000000040000795c */ /* 0x000fe20000300000 */
.L_x_841:
[----:B------:R-:W-:Y:S04]  /*1af60*/  BSSY B1, `(.L_x_842) ;  /* 0x0000004000017945 */ /* 0x000fe80003800000 */
[----:B-1----:R-:W-:Y:S05]  /*1af70*/  @P2 BRA `(.L_x_843) ;  /* 0x0000000000082947 */ /* 0x002fea0003800000 */
[----:B------:R-:W1:Y:S02]  /*1af80*/  SYNCS.PHASECHK.TRANS64.TRYWAIT P2, [R9+URZ+0x38850], R0 ;  /* 0x03885000090075a7 */ /* 0x000e64000804017f */
[----:B-1----:R-:W-:Y:S05]  /*1af90*/  @!P2 BRA `(.L_x_844) ;  /* 0x000000e80054a947 */ /* 0x002fea0003800000 */
.L_x_843:
[----:B------:R-:W-:Y:S05]  /*1afa0*/  BSYNC B1 ;  /* 0x0000000000017941 */ /* 0x000fea0003800000 */
.L_x_842:
[----:B01----:R-:W-:Y:S01]  /*1afb0*/  VIADD R0, R18, 0x400 ;  /* 0x0000040012007836 */ /* 0x003fe20000000000 */
[----:B------:R-:W-:Y:S01]  /*1afc0*/  WARPGROUP.ARRIVE ;  /* 0x00000000000079c5 */ /* 0x000fe20000000000 */
[----:B------:R-:W-:Y:S02]  /*1afd0*/  IMAD.MOV.U32 R3, RZ, RZ, 0x40000040 ;  /* 0x40000040ff037424 */ /* 0x000fe400078e00ff */
[----:B------:R-:W-:Y:S01]  /*1afe0*/  FMUL.FTZ R14, R188, UR39 ;  /* 0x00000027bc0e7c20 */ /* 0x000fe20008410000 */
[----:B------:R-:W-:Y:S01]  /*1aff0*/  IMAD.MOV.U32 R5, RZ, RZ, 0x40000040 ;  /* 0x40000040ff057424 */ /* 0x000fe200078e00ff */
[----:B------:R-:W-:Y:S01]  /*1b000*/  SHF.R.U32.HI R0, RZ, 0x4, R0 ;  /* 0x00000004ff007819 */ /* 0x000fe20000011600 */
[----:B------:R-:W-:Y:S01]  /*1b010*/  FMUL.FTZ R15, R189, UR39 ;  /* 0x00000027bd0f7c20 */ /* 0x000fe20008410000 */
[----:B------:R-:W-:Y:S01]  /*1b020*/  R2UR UR7, R3 ;  /* 0x00000000030772ca */ /* 0x000fe200000e0000 */
[----:B------:R-:W-:Y:S01]  /*1b030*/  FMUL.FTZ R177, R177, UR39 ;  /* 0x00000027b1b17c20 */ /* 0x000fe20008410000 */
[----:B------:R-:W-:Y:S01]  /*1b040*/  LOP3.LUT R0, R0, 0x3fff, RZ, 0xc0, !PT ;  /* 0x00003fff00007812 */ /* 0x000fe200078ec0ff */
[----:B------:R-:W-:Y:S01]  /*1b050*/  MUFU.TANH R14, R14 ;  /* 0x0000000e000e7308 */ /* 0x000fe20000002400 */
[----:B------:R-:W-:Y:S01]  /*1b060*/  FMUL.FTZ R180, R180, UR39 ;  /* 0x00000027b4b47c20 */ /* 0x000fe20008410000 */
[----:B------:R-:W-:Y:S01]  /*1b070*/  FMUL.FTZ R181, R181, UR39 ;  /* 0x00000027b5b57c20 */ /* 0x000fe20008410000 */
[----:B------:R-:W-:Y:S01]  /*1b080*/  LOP3.LUT R0, R0, 0x2800000, RZ, 0xfc, !PT ;  /* 0x0280000000007812 */ /* 0x000fe200078efcff */
[----:B------:R-:W-:Y:S01]  /*1b090*/  FMUL.FTZ R168, R168, UR39 ;  /* 0x00000027a8a87c20 */ /* 0x000fe20008410000 */
[----:B------:R-:W-:Y:S01]  /*1b0a0*/  FMUL.FTZ R169, R169, UR39 ;  /* 0x00000027a9a97c20 */ /* 0x000fe20008410000 */
[----:B------:R-:W-:Y:S01]  /*1b0b0*/  FMUL.FTZ R172, R172, UR39 ;  /* 0x00000027acac7c20 */ /* 0x000fe20008410000 */
[----:B------:R-:W-:Y:S01]  /*1b0c0*/  FMUL.FTZ R173, R173, UR39 ;  /* 0x00000027adad7c20 */ /* 0x000fe20008410000 */
[----:B------:R-:W-:-:S02]  /*1b0d0*/  IMAD R2, R10, 0xa00, R0 ;  /* 0x00000a000a027824 */ /* 0x000fc400078e0200 */
[----:B------:R-:W-:Y:S01]  /*1b0e0*/  FMUL.FTZ R0, R184, UR39 ;  /* 0x00000027b8007c20 */ /* 0x000fe20008410000 */
[----:B------:R-:W-:Y:S01]  /*1b0f0*/  MUFU.TANH R15, R15 ;  /* 0x0000000f000f7308 */ /* 0x000fe20000002400 */
[----:B------:R-:W-:Y:S01]  /*1b100*/  FMUL.FTZ R160, R160, UR39 ;  /* 0x00000027a0a07c20 */ /* 0x000fe20008410000 */
[C---:B------:R-:W-:Y:S01]  /*1b110*/  VIADD R4, R2.reuse, 0x80 ;  /* 0x0000008002047836 */ /* 0x040fe20000000000 */
[----:B------:R-:W-:Y:S01]  /*1b120*/  R2UR UR6, R2 ;  /* 0x00000000020672ca */ /* 0x000fe200000e0000 */
[----:B------:R-:W-:Y:S01]  /*1b130*/  FMUL.FTZ R161, R161, UR39 ;  /* 0x00000027a1a17c20 */ /* 0x000fe20008410000 */
[----:B------:R-:W-:Y:S01]  /*1b140*/  FMUL.FTZ R164, R164, UR39 ;  /* 0x00000027a4a47c20 */ /* 0x000fe20008410000 */
[----:B------:R-:W-:Y:S01]  /*1b150*/  FMUL.FTZ R165, R165, UR39 ;  /* 0x00000027a5a57c20 */ /* 0x000fe20008410000 */
[----:B------:R-:W-:Y:S01]  /*1b160*/  FMUL.FTZ R152, R152, UR39 ;  /* 0x0000002798987c20 */ /* 0x000fe20008410000 */
[----:B------:R-:W0:Y:S01]  /*1b170*/  MUFU.TANH R0, R0 ;  /* 0x0000000000007308 */ /* 0x000e220000002400 */
[----:B------:R-:W-:Y:S01]  /*1b180*/  FMUL.FTZ R153, R153, UR39 ;  /* 0x0000002799997c20 */ /* 0x000fe20008410000 */
[----:B------:R-:W-:Y:S01]  /*1b190*/  FMUL.FTZ R156, R156, UR39 ;  /* 0x000000279c9c7c20 */ /* 0x000fe20008410000 */
[----:B------:R-:W-:-:S02]  /*1b1a0*/  IMAD.MOV.U32 R3, RZ, RZ, 0x40000040 ;  /* 0x40000040ff037424 */ /* 0x000fc400078e00ff */
[----:B------:R-:W-:Y:S01]  /*1b1b0*/  FMUL.FTZ R10, R186, UR39 ;  /* 0x00000027ba0a7c20 */ /* 0x000fe20008410000 */
[----:B------:R-:W-:Y:S01]  /*1b1c0*/  FMUL.FTZ R12, R187, UR39 ;  /* 0x00000027bb0c7c20 */ /* 0x000fe20008410000 */
[----:B------:R-:W-:Y:S01]  /*1b1d0*/  FMUL.FTZ R13, R190, UR39 ;  /* 0x00000027be0d7c20 */ /* 0x000fe20008410000 */
[----:B------:R-:W-:Y:S01]  /*1b1e0*/  FMUL.FTZ R184, R191, UR39 ;  /* 0x00000027bfb87c20 */ /* 0x000fe20008410000 */
[----:B------:R-:W-:Y:S01]  /*1b1f0*/  HGMMA.64x256x16.F32.BF16 R24, R208, gdesc[UR4].tnspB, R24, gsb0 ;  /* 0x43e00004d0187df0 */ /* 0x000fe20008001818 */
[----:B------:R-:W-:Y:S01]  /*1b200*/  R2UR UR6, R4 ;  /* 0x00000000040672ca */ /* 0x000fe200000e0000 */
[----:B------:R-:W-:Y:S01]  /*1b210*/  VIADD R4, R2, 0x100 ;  /* 0x0000010002047836 */ /* 0x000fe20000000000 */
[----:B------:R-:W-:Y:S01]  /*1b220*/  R2UR UR7, R5 ;  /* 0x00000000050772ca */ /* 0x000fe200000e0000 */
[----:B------:R-:W-:Y:S01]  /*1b230*/  IMAD.MOV.U32 R5, RZ, RZ, 0x40000040 ;  /* 0x40000040ff057424 */ /* 0x000fe200078e00ff */
[----:B------:R-:W-:Y:S01]  /*1b240*/  MUFU.TANH R177, R177 ;  /* 0x000000b100b17308 */ /* 0x000fe20000002400 */
[----:B------:R-:W-:Y:S01]  /*1b250*/  FMUL.FTZ R170, R170, UR39 ;  /* 0x00000027aaaa7c20 */ /* 0x000fe20008410000 */
[----:B------:R-:W-:Y:S01]  /*1b260*/  FMUL.FTZ R171, R171, UR39 ;  /* 0x00000027abab7c20 */ /* 0x000fe20008410000 */
[----:B------:R-:W-:Y:S01]  /*1b270*/  FMUL.FTZ R174, R174, UR39 ;  /* 0x00000027aeae7c20 */ /* 0x000fe20008410000 */
[----:B------:R-:W-:Y:S01]  /*1b280*/  FMUL.FTZ R175, R175, UR39 ;  /* 0x00000027afaf7c20 */ /* 0x000fe20008410000 */
[----:B------:R-:W-:Y:S01]  /*1b290*/  FMUL.FTZ R162, R162, UR39 ;  /* 0x00000027a2a27c20 */ /* 0x000fe20008410000 */
[----:B------:R-:W-:Y:S01]  /*1b2a0*/  FMUL.FTZ R163, R163, UR39 ;  /* 0x00000027a3a37c20 */ /* 0x000fe20008410000 */
[----:B------:R-:W-:Y:S01]  /*1b2b0*/  FMUL.FTZ R166, R166, UR39 ;  /* 0x00000027a6a67c20 */ /* 0x000fe20008410000 */
[----:B------:R-:W-:Y:S01]  /*1b2c0*/  MUFU.TANH R180, R180 ;  /* 0x000000b400b47308 */ /* 0x000fe20000002400 */
[----:B------:R-:W-:Y:S01]  /*1b2d0*/  FMUL.FTZ R167, R167, UR39 ;  /* 0x00000027a7a77c20 */ /* 0x000fe20008410000 */
[----:B------:R-:W-:Y:S01]  /*1b2e0*/  FMUL.FTZ R154, R154, UR39 ;  /* 0x000000279a9a7c20 */ /* 0x000fe20008410000 */
[----:B------:R-:W-:Y:S01]  /*1b2f0*/  FMUL.FTZ R155, R155, UR39 ;  /* 0x000000279b9b7c20 */ /* 0x000fe20008410000 */
[----:B------:R-:W-:Y:S01]  /*1b300*/  FMUL.FTZ R158, R158, UR39 ;  /* 0x000000279e9e7c20 */ /* 0x000fe20008410000 */
[----:B------:R-:W-:Y:S01]  /*1b310*/  FMUL.FTZ R159, R159, UR39 ;  /* 0x000000279f9f7c20 */ /* 0x000fe20008410000 */
[----:B------:R-:W-:Y:S01]  /*1b320*/  @!P1 VIADD R11, R11, 0x38840 ;  /* 0x000388400b0b9836 */ /* 0x000fe20000000000 */
[----:B------:R-:W-:Y:S01]  /*1b330*/  ISETP.GT.AND P2, PT, R6, RZ, PT ;  /* 0x000000ff0600720c */ /* 0x000fe20003f44270 */
[----:B------:R-:W-:Y:S01]  /*1b340*/  MUFU.TANH R181, R181 ;  /* 0x000000b500b57308 */ /* 0x000fe20000002400 */
[----:B------:R-:W-:-:S02]  /*1b350*/  @!P1 VIADD R9, R9, 0x38860 ;  /* 0x0003886009099836 */ /* 0x000fc40000000000 */
[----:B------:R-:W-:-:S03]  /*1b360*/  VIADD R6, R6, 0xffffffff ;  /* 0xffffffff06067836 */ /* 0x000fc60000000000 */
[----:B------:R-:W-:Y:S02]  /*1b370*/  @!P1 PRMT R9, RZ, 0x654, R9 ;  /* 0x00000654ff099816 */ /* 0x000fe40000000009 */
[----:B------:R-:W-:Y:S08]  /*1b380*/  MUFU.TANH R168, R168 ;  /* 0x000000a800a87308 */ /* 0x000ff00000002400 */
        /* <DEDUP_REMOVED lines=27> */
[----:B------:R-:W-:-:S06]  /*1b540*/  WARPGROUP.ARRIVE ;  /* 0x00000000000079c5 */ /* 0x000fcc0000000000 */
        /* <DEDUP_REMOVED lines=10> */
[----:B------:R-:W-:Y:S01]  /*1b5f0*/  R2UR UR6, R4 ;  /* 0x00000000040672ca */ /* 0x000fe200000e0000 */
[----:B------:R-:W-:Y:S01]  /*1b600*/  FMUL.FTZ R4, R185, UR39 ;  /* 0x00000027b9047c20 */ /* 0x000fe20008410000 */
[----:B------:R-:W-:Y:S01]  /*1b610*/  R2UR UR7, R5 ;  /* 0x00000000050772ca */ /* 0x000fe200000e0000 */
[----:B------:R-:W-:Y:S01]  /*1b620*/  FMUL.FTZ R185, R176, UR39 ;  /* 0x00000027b0b97c20 */ /* 0x000fe20008410000 */
[----:B------:R-:W-:Y:S01]  /*1b630*/  FMUL.FTZ R176, R178, UR39 ;  /* 0x00000027b2b07c20 */ /* 0x000fe20008410000 */
[----:B------:R-:W-:Y:S01]  /*1b640*/  FMUL.FTZ R178, R179, UR39 ;  /* 0x00000027b3b27c20 */ /* 0x000fe20008410000 */
[----:B------:R-:W-:Y:S01]  /*1b650*/  FMUL.FTZ R179, R182, UR39 ;  /* 0x00000027b6b37c20 */ /* 0x000fe20008410000 */
[----:B------:R-:W1:Y:S01]  /*1b660*/  MUFU.TANH R4, R4 ;  /* 0x0000000400047308 */ /* 0x000e620000002400 */
[----:B------:R-:W-:Y:S01]  /*1b670*/  FMUL.FTZ R182, R157, UR39 ;  /* 0x000000279db67c20 */ /* 0x000fe20008410000 */
[----:B------:R-:W-:-:S06]  /*1b680*/  FMUL.FTZ R157, R183, UR39 ;  /* 0x00000027b79d7c20 */ /* 0x000fcc0008410000 */
[----:B------:R-:W2:Y:S08]  /*1b690*/  MUFU.TANH R185, R185 ;  /* 0x000000b900b97308 */ /* 0x000eb00000002400 */
[----:B------:R-:W3:Y:S08]  /*1b6a0*/  MUFU.TANH R182, R182 ;  /* 0x000000b600b67308 */ /* 0x000ef00000002400 */
[----:B------:R-:W4:Y:S08]  /*1b6b0*/  MUFU.TANH R176, R176 ;  /* 0x000000b000b07308 */ /* 0x000f300000002400 */
[----:B------:R-:W5:Y:S08]  /*1b6c0*/  MUFU.TANH R178, R178 ;  /* 0x000000b200b27308 */ /* 0x000f700000002400 */
[----:B------:R-:W5:Y:S08]  /*1b6d0*/  MUFU.TANH R179, R179 ;  /* 0x000000b300b37308 */ /* 0x000f700000002400 */
[----:B------:R-:W5:Y:S01]  /*1b6e0*/  MUFU.TANH R157, R157 ;  /* 0x0000009d009d7308 */ /* 0x000f620000002400 */
[----:B------:R-:W-:-:S02]  /*1b6f0*/  WARPGROUP.DEPBAR.LE gsb0, 0x0 ;  /* 0x00008000000079c5 */ /* 0x000fc40000010000 */
[----:B------:R-:W-:-:S06]  /*1b700*/  WARPGROUP.ARRIVE ;  /* 0x00000000000079c5 */ /* 0x000fcc0000000000 */
[----:B------:R-:W-:Y:S01]  /*1b710*/  HGMMA.64x256x16.F32.BF16 R24, R196, gdesc[UR4].tnspB, R24, gsb0 ;  /* 0x43e00004c4187df0 */ /* 0x000fe20008001818 */
[----:B------:R-:W-:Y:S02]  /*1b720*/  R2UR UR6, R2 ;  /* 0x00000000020672ca */ /* 0x000fe400000e0000 */
[----:B0-----:R-:W-:Y:S02]  /*1b730*/  FMNMX.FTZ R2, R0, R8, !PT ;  /* 0x0000000800027209 */ /* 0x001fe40007810000 */
[----:B------:R-:W-:Y:S02]  /*1b740*/  R2UR UR7, R3 ;  /* 0x00000000030772ca */ /* 0x000fe400000e0000 */
[----:B-1----:R-:W-:-:S04]  /*1b750*/  FMNMX.FTZ R2, R4, R2, !PT ;  /* 0x0000000204027209 */ /* 0x002fc80007810000 */
[----:B------:R-:W-:-:S04]  /*1b760*/  FMNMX.FTZ R2, R14, R2, !PT ;  /* 0x000000020e027209 */ /* 0x000fc80007810000 */
[----:B------:R-:W-:-:S04]  /*1b770*/  FMNMX.FTZ R2, R15, R2, !PT ;  /* 0x000000020f027209 */ /* 0x000fc80007810000 */
[----:B--2---:R-:W-:-:S04]  /*1b780*/  FMNMX.FTZ R2, R185, R2, !PT ;  /* 0x00000002b9027209 */ /* 0x004fc80007810000 */
[----:B------:R-:W-:-:S04]  /*1b790*/  FMNMX.FTZ R2, R177, R2, !PT ;  /* 0x00000002b1027209 */ /* 0x000fc80007810000 */
        /* <DEDUP_REMOVED lines=13> */
[----:B---3--:R-:W-:-:S05]  /*1b870*/  FMNMX.FTZ R2, R182, R2, !PT ;  /* 0x00000002b6027209 */ /* 0x008fca0007810000 */
[----:B------:R-:W0:Y:S02]  /*1b880*/  SHFL.BFLY PT, R3, R2, 0x2, 0x1f ;  /* 0x0c401f0002037f89 */ /* 0x000e2400000e0000 */
[----:B0-----:R-:W-:Y:S01]  /*1b890*/  FMNMX.FTZ R3, R2, R3, !PT ;  /* 0x0000000302037209 */ /* 0x001fe20007810000 */
[----:B------:R-:W-:-:S04]  /*1b8a0*/  IMAD.U32 R2, RZ, RZ, UR38 ;  /* 0x00000026ff027e24 */ /* 0x000fc8000f8e00ff */
[----:B------:R-:W0:Y:S02]  /*1b8b0*/  SHFL.BFLY PT, R5, R3, 0x1, 0x1f ;  /* 0x0c201f0003057f89 */ /* 0x000e2400000e0000 */
[----:B0-----:R-:W-:Y:S02]  /*1b8c0*/  FMNMX.FTZ R5, R3, R5, !PT ;  /* 0x0000000503057209 */ /* 0x001fe40007810000 */
[----:B------:R-:W-:-:S03]  /*1b8d0*/  FMNMX.FTZ R3, R10, R7, !PT ;  /* 0x000000070a037209 */ /* 0x000fc60007810000 */
[----:B------:R-:W-:Y:S01]  /*1b8e0*/  FADD.FTZ R8, -R5, R8 ;  /* 0x0000000805087221 */ /* 0x000fe20000010100 */
[----:B------:R-:W-:-:S03]  /*1b8f0*/  FMNMX.FTZ R183, R12, R3, !PT ;  /* 0x000000030cb77209 */ /* 0x000fc60007810000 */
[-C--:B------:R-:W-:Y:S01]  /*1b900*/  FMUL.FTZ R3, R8, R2.reuse ;  /* 0x0000000208037220 */ /* 0x080fe20000410000 */
[----:B------:R-:W-:Y:S01]  /*1b910*/  FMNMX.FTZ R8, R13, R183, !PT ;  /* 0x000000b70d087209 */ /* 0x000fe20007810000 */
[----:B------:R-:W-:-:S03]  /*1b920*/  FMUL.FTZ R183, R5, R2 ;  /* 0x0000000205b77220 */ /* 0x000fc60000410000 */
[----:B------:R-:W-:Y:S01]  /*1b930*/  FMNMX.FTZ R8, R184, R8, !PT ;  /* 0x00000008b8087209 */ /* 0x000fe20007810000 */
[-CC-:B------:R-:W-:Y:S01]  /*1b940*/  FFMA.FTZ R208, R0, R2.reuse, -R183.reuse ;  /* 0x0000000200d07223 */ /* 0x180fe200000108b7 */
[--C-:B------:R-:W-:Y:S01]  /*1b950*/  FFMA.FTZ R4, R4, R2, -R183.reuse ;  /* 0x0000000204047223 */ /* 0x100fe200000108b7 */
[----:B------:R-:W-:Y:S01]  /*1b960*/  MUFU.EX2 R3, R3 ;  /* 0x0000000300037308 */ /* 0x000fe20000000800 */
[----:B----4-:R-:W-:Y:S01]  /*1b970*/  FMNMX.FTZ R8, R176, R8, !PT ;  /* 0x00000008b0087209 */ /* 0x010fe20007810000 */
[-CC-:B------:R-:W-:Y:S01]  /*1b980*/  FFMA.FTZ R210, R14, R2.reuse, -R183.reuse ;  /* 0x000000020ed27223 */ /* 0x180fe200000108b7 */
[-CC-:B------:R-:W-:Y:S01]  /*1b990*/  FFMA.FTZ R186, R15, R2.reuse, -R183.reuse ;  /* 0x000000020fba7223 */ /* 0x180fe200000108b7 */
[--C-:B------:R-:W-:Y:S01]  /*1b9a0*/  FFMA.FTZ R204, R185, R2, -R183.reuse ;  /* 0x00000002b9cc7223 */ /* 0x100fe200000108b7 */
[----:B-----5:R-:W-:Y:S01]  /*1b9b0*/  FMNMX.FTZ R8, R178, R8, !PT ;  /* 0x00000008b2087209 */ /* 0x020fe20007810000 */
[-CC-:B------:R-:W-:Y:S01]  /*1b9c0*/  FFMA.FTZ R14, R177, R2.reuse, -R183.reuse ;  /* 0x00000002b10e7223 */ /* 0x180fe200000108b7 */
[--C-:B------:R-:W-:Y:S01]  /*1b9d0*/  FFMA.FTZ R206, R180, R2, -R183.reuse ;  /* 0x00000002b4ce7223 */ /* 0x100fe200000108b7 */
[----:B------:R-:W0:Y:S01]  /*1b9e0*/  MUFU.EX2 R208, R208 ;  /* 0x000000d000d07308 */ /* 0x000e220000000800 */
[----:B------:R-:W-:Y:S01]  /*1b9f0*/  FMNMX.FTZ R0, R179, R8, !PT ;  /* 0x00000008b3007209 */ /* 0x000fe20007810000 */
[-CC-:B------:R-:W-:Y:S01]  /*1ba00*/  FFMA.FTZ R15, R181, R2.reuse, -R183.reuse ;  /* 0x00000002b50f7223 */ /* 0x180fe200000108b7 */
[-CC-:B------:R-:W-:Y:S01]  /*1ba10*/  FFMA.FTZ R200, R168, R2.reuse, -R183.reuse ;  /* 0x00000002a8c87223 */ /* 0x180fe200000108b7 */
[--C-:B------:R-:W-:Y:S01]  /*1ba20*/  FFMA.FTZ R168, R169, R2, -R183.reuse ;  /* 0x00000002a9a87223 */ /* 0x100fe200000108b7 */
[----:B------:R-:W-:Y:S01]  /*1ba30*/  FMNMX.FTZ R0, R157, R0, !PT ;  /* 0x000000009d007209 */ /* 0x000fe20007810000 */
[-CC-:B------:R-:W-:Y:S01]  /*1ba40*/  FFMA.FTZ R202, R172, R2.reuse, -R183.reuse ;  /* 0x00000002acca7223 */ /* 0x180fe200000108b7 */
[--C-:B------:R-:W-:Y:S01]  /*1ba50*/  FFMA.FTZ R169, R173, R2, -R183.reuse ;  /* 0x00000002ada97223 */ /* 0x100fe200000108b7 */
[----:B------:R-:W1:Y:S01]  /*1ba60*/  MUFU.EX2 R8, R4 ;  /* 0x0000000400087308 */ /* 0x000e620000000800 */
[----:B------:R-:W-:Y:S01]  /*1ba70*/  FMNMX.FTZ R0, R170, R0, !PT ;  /* 0x00000000aa007209 */ /* 0x000fe20007810000 */
[----:B------:R-:W-:-:S03]  /*1ba80*/  FFMA.FTZ R182, R182, R2, -R183 ;  /* 0x00000002b6b67223 */ /* 0x000fc600000108b7 */
[----:B------:R-:W-:-:S03]  /*1ba90*/  FMNMX.FTZ R0, R171, R0, !PT ;  /* 0x00000000ab007209 */ /* 0x000fc60007810000 */
[----:B------:R-:W2:Y:S01]  /*1baa0*/  MUFU.EX2 R210, R210 ;  /* 0x000000d200d27308 */ /* 0x000ea20000000800 */
[----:B------:R-:W-:Y:S01]  /*1bab0*/  FMNMX.FTZ R0, R174, R0, !PT ;  /* 0x00000000ae007209 */ /* 0x000fe20007810000 */
[----:B0-----:R-:W-:-:S03]  /*1bac0*/  FFMA.FTZ R21, R3, R21, R208 ;  /* 0x0000001503157223 */ /* 0x001fc600000100d0 */
[----:B------:R-:W-:-:S03]  /*1bad0*/  FMNMX.FTZ R0, R175, R0, !PT ;  /* 0x00000000af007209 */ /* 0x000fc60007810000 */
[----:B------:R-:W0:Y:S01]  /*1bae0*/  MUFU.EX2 R186, R186 ;  /* 0x000000ba00ba7308 */ /* 0x000e220000000800 */
[----:B------:R-:W-:Y:S01]  /*1baf0*/  FMNMX.FTZ R0, R162, R0, !PT ;  /* 0x00000000a2007209 */ /* 0x000fe20007810000 */
[C---:B-1----:R-:W-:Y:S01]  /*1bb00*/  FADD.FTZ R21, R8.reuse, R21 ;  /* 0x0000001508157221 */ /* 0x042fe20000010000 */
[----:B------:R-:W-:Y:S01]  /*1bb10*/  F2FP.BF16.F32.PACK_AB R208, R8, R208 ;  /* 0x000000d008d0723e */ /* 0x000fe200000010ff */
[----:B------:R-:W-:Y:S01]  /*1bb20*/  IMAD.MOV.U32 R8, RZ, RZ, R5 ;  /* 0x000000ffff087224 */ /* 0x000fe200078e0005 */
[----:B------:R-:W-:-:S03]  /*1bb30*/  FMNMX.FTZ R0, R163, R0, !PT ;  /* 0x00000000a3007209 */ /* 0x000fc60007810000 */
[----:B------:R-:W1:Y:S01]  /*1bb40*/  MUFU.EX2 R204, R204 ;  /* 0x000000cc00cc7308 */ /* 0x000e620000000800 */
[----:B------:R-:W-:Y:S01]  /*1bb50*/  FMNMX.FTZ R0, R166, R0, !PT ;  /* 0x00000000a6007209 */ /* 0x000fe20007810000 */
[----:B--2---:R-:W-:-:S03]  /*1bb60*/  FADD.FTZ R21, R210, R21 ;  /* 0x00000015d2157221 */ /* 0x004fc60000010000 */
[----:B------:R-:W-:-:S03]  /*1bb70*/  FMNMX.FTZ R0, R167, R0, !PT ;  /* 0x00000000a7007209 */ /* 0x000fc60007810000 */
[----:B------:R-:W2:Y:S01]  /*1bb80*/  MUFU.EX2 R14, R14 ;  /* 0x0000000e000e7308 */ /* 0x000ea20000000800 */
[----:B------:R-:W-:Y:S01]  /*1bb90*/  FMNMX.FTZ R0, R154, R0, !PT ;  /* 0x000000009a007209 */ /* 0x000fe20007810000 */
[C---:B0-----:R-:W-:Y:S01]  /*1bba0*/  FADD.FTZ R21, R186.reuse, R21 ;  /* 0x00000015ba157221 */ /* 0x041fe20000010000 */
[----:B------:R-:W-:Y:S02]  /*1bbb0*/  F2FP.BF16.F32.PACK_AB R210, R186, R210 ;  /* 0x000000d2bad2723e */ /* 0x000fe400000010ff */
[----:B------:R-:W-:-:S03]  /*1bbc0*/  FMNMX.FTZ R0, R155, R0, !PT ;  /* 0x000000009b007209 */ /* 0x000fc60007810000 */
[----:B------:R-:W0:Y:S01]  /*1bbd0*/  MUFU.EX2 R206, R206 ;  /* 0x000000ce00ce7308 */ /* 0x000e220000000800 */
[----:B------:R-:W-:Y:S01]  /*1bbe0*/  FMNMX.FTZ R0, R158, R0, !PT ;  /* 0x000000009e007209 */ /* 0x000fe20007810000 */
[----:B-1----:R-:W-:-:S03]  /*1bbf0*/  FADD.FTZ R21, R204, R21 ;  /* 0x00000015cc157221 */ /* 0x002fc60000010000 */
[----:B------:R-:W-:-:S03]  /*1bc00*/  FMNMX.FTZ R0, R159, R0, !PT ;  /* 0x000000009f007209 */ /* 0x000fc60007810000 */
[----:B------:R-:W1:Y:S01]  /*1bc10*/  MUFU.EX2 R15, R15 ;  /* 0x0000000f000f7308 */ /* 0x000e620000000800 */
[C---:B--2---:R-:W-:Y:S01]  /*1bc20*/  FADD.FTZ R21, R14.reuse, R21 ;  /* 0x000000150e157221 */ /* 0x044fe20000010000 */
[----:B------:R-:W2:Y:S01]  /*1bc30*/  SHFL.BFLY PT, R4, R0, 0x2, 0x1f ;  /* 0x0c401f0000047f89 */ /* 0x000ea200000e0000 */
[----:B------:R-:W-:-:S05]  /*1bc40*/  F2FP.BF16.F32.PACK_AB R204, R14, R204 ;  /* 0x000000cc0ecc723e */ /* 0x000fca00000010ff */
[----:B------:R-:W3:Y:S01]  /*1bc50*/  MUFU.EX2 R200, R200 ;  /* 0x000000c800c87308 */ /* 0x000ee20000000800 */
[----:B0-----:R-:W-:-:S07]  /*1bc60*/  FADD.FTZ R21, R206, R21 ;  /* 0x00000015ce157221 */ /* 0x001fce0000010000 */
[----:B------:R-:W0:Y:S01]  /*1bc70*/  MUFU.EX2 R168, R168 ;  /* 0x000000a800a87308 */ /* 0x000e220000000800 */
[C---:B-1----:R-:W-:Y:S01]  /*1bc80*/  FADD.FTZ R21, R15.reuse, R21 ;  /* 0x000000150f157221 */ /* 0x042fe20000010000 */
[----:B------:R-:W-:-:S06]  /*1bc90*/  F2FP.BF16.F32.PACK_AB R206, R15, R206 ;  /* 0x000000ce0fce723e */ /* 0x000fcc00000010ff */
[----:B------:R-:W1:Y:S01]  /*1bca0*/  MUFU.EX2 R202, R202 ;  /* 0x000000ca00ca7308 */ /* 0x000e620000000800 */
[----:B---3--:R-:W-:Y:S01]  /*1bcb0*/  FADD.FTZ R21, R200, R21 ;  /* 0x00000015c8157221 */ /* 0x008fe20000010000 */
[----:B--2---:R-:W-:-:S05]  /*1bcc0*/  FMNMX.FTZ R0, R0, R4, !PT ;  /* 0x0000000400007209 */ /* 0x004fca0007810000 */
[----:B------:R-:W2:Y:S01]  /*1bcd0*/  SHFL.BFLY PT, R4, R0, 0x1, 0x1f ;  /* 0x0c201f0000047f89 */ /* 0x000ea200000e0000 */
[----:B------:R-:W3:Y:S01]  /*1bce0*/  MUFU.EX2 R169, R169 ;  /* 0x000000a900a97308 */ /* 0x000ee20000000800 */
[C---:B0-----:R-:W-:Y:S01]  /*1bcf0*/  FADD.FTZ R21, R168.reuse, R21 ;  /* 0x00000015a8157221 */ /* 0x041fe20000010000 */
[----:B------:R-:W-:-:S03]  /*1bd00*/  F2FP.BF16.F32.PACK_AB R200, R168, R200 ;  /* 0x000000c8a8c8723e */ /* 0x000fc600000010ff */
[----:B-1----:R-:W-:-:S04]  /*1bd10*/  FADD.FTZ R21, R202, R21 ;  /* 0x00000015ca157221 */ /* 0x002fc80000010000 */
[C---:B---3--:R-:W-:Y:S01]  /*1bd20*/  FADD.FTZ R21, R169.reuse, R21 ;  /* 0x00000015a9157221 */ /* 0x048fe20000010000 */
[----:B------:R-:W-:Y:S01]  /*1bd30*/  F2FP.BF16.F32.PACK_AB R202, R169, R202 ;  /* 0x000000caa9ca723e */ /* 0x000fe200000010ff */
[----:B------:R-:W-:Y:S02]  /*1bd40*/  WARPGROUP.DEPBAR.LE gsb0, 0x0 ;  /* 0x00008000000079c5 */ /* 0x000fe40000010000 */
[----:B------:R-:W-:Y:S01]  /*1bd50*/  WARPGROUP.ARRIVE ;  /* 0x00000000000079c5 */ /* 0x000fe20000000000 */
[----:B--2---:R-:W-:Y:S01]  /*1bd60*/  FMNMX.FTZ R4, R0, R4, !PT ;  /* 0x0000000400047209 */ /* 0x004fe20007810000 */
[-CC-:B------:R-:W-:Y:S01]  /*1bd70*/  FFMA.FTZ R196, R160, R2.reuse, -R183.reuse ;  /* 0x00000002a0c47223 */ /* 0x180fe200000108b7 */
[-C--:B------:R-:W-:Y:S01]  /*1bd80*/  FFMA.FTZ R198, R164, R2.reuse, -R183 ;  /* 0x00000002a4c67223 */ /* 0x080fe200000108b7 */
[----:B------:R-:W-:Y:S01]  /*1bd90*/  @!P1 PRMT R164, RZ, 0x654, R11 ;  /* 0x00000654ffa49816 */ /* 0x000fe2000000000b */
[-C--:B------:R-:W-:Y:S01]  /*1bda0*/  FFMA.FTZ R160, R161, R2.reuse, -R183 ;  /* 0x00000002a1a07223 */ /* 0x080fe200000108b7 */
[----:B------:R-:W-:Y:S01]  /*1bdb0*/  HGMMA.64x256x16.F32.BF16 R24, R192, gdesc[UR4].tnspB, R24, gsb0 ;  /* 0x43e00004c0187df0 */ /* 0x000fe20008001818 */
[----:B------:R-:W-:Y:S01]  /*1bdc0*/  FADD.FTZ R0, -R4, R7 ;  /* 0x0000000704007221 */ /* 0x000fe20000010100 */
[----:B------:R-:W0:Y:S01]  /*1bdd0*/  MUFU.EX2 R196, R196 ;  /* 0x000000c400c47308 */ /* 0x000e220000000800 */
[----:B------:R-:W-:-:S02]  /*1bde0*/  FFMA.FTZ R161, R165, R2, -R183 ;  /* 0x00000002a5a17223 */ /* 0x000fc400000108b7 */
[----:B------:R-:W-:-:S05]  /*1bdf0*/  FMUL.FTZ R0, R0, R2 ;  /* 0x0000000200007220 */ /* 0x000fca0000410000 */
[----:B------:R-:W1:Y:S08]  /*1be00*/  MUFU.EX2 R160, R160 ;  /* 0x000000a000a07308 */ /* 0x000e700000000800 */
[----:B------:R-:W-:Y:S01]  /*1be10*/  MUFU.EX2 R0, R0 ;  /* 0x0000000000007308 */ /* 0x000fe20000000800 */
[----:B0-----:R-:W-:-:S07]  /*1be20*/  FADD.FTZ R21, R196, R21 ;  /* 0x00000015c4157221 */ /* 0x001fce0000010000 */
[----:B------:R-:W0:Y:S01]  /*1be30*/  MUFU.EX2 R198, R198 ;  /* 0x000000c600c67308 */ /* 0x000e220000000800 */
[C---:B-1----:R-:W-:Y:S01]  /*1be40*/  FADD.FTZ R21, R160.reuse, R21 ;  /* 0x00000015a0157221 */ /* 0x042fe20000010000 */
[----:B------:R-:W-:-:S06]  /*1be50*/  F2FP.BF16.F32.PACK_AB R196, R160, R196 ;  /* 0x000000c4a0c4723e */ /* 0x000fcc00000010ff */
[----:B------:R-:W1:Y:S08]  /*1be60*/  MUFU.EX2 R161, R161 ;  /* 0x000000a100a17308 */ /* 0x000e700000000800 */
[----:B------:R-:W-:Y:S01]  /*1be70*/  MUFU.EX2 R7, R182 ;  /* 0x000000b600077308 */ /* 0x000fe20000000800 */
[----:B0-----:R-:W-:-:S04]  /*1be80*/  FADD.FTZ R21, R198, R21 ;  /* 0x00000015c6157221 */ /* 0x001fc80000010000 */
[C---:B-1----:R-:W-:Y:S01]  /*1be90*/  FADD.FTZ R21, R161.reuse, R21 ;  /* 0x00000015a1157221 */ /* 0x042fe20000010000 */
[----:B------:R-:W-:Y:S01]  /*1bea0*/  F2FP.BF16.F32.PACK_AB R198, R161, R198 ;  /* 0x000000c6a1c6723e */ /* 0x000fe200000010ff */
[----:B------:R-:W-:Y:S02]  /*1beb0*/  WARPGROUP.DEPBAR.LE gsb0, 0x0 ;  /* 0x00008000000079c5 */ /* 0x000fe40000010000 */
[-CC-:B------:R-:W-:Y:S01]  /*1bec0*/  FFMA.FTZ R192, R152, R2.reuse, -R183.reuse ;  /* 0x0000000298c07223 */ /* 0x180fe200000108b7 */
[-CC-:B------:R-:W-:Y:S01]  /*1bed0*/  FFMA.FTZ R152, R153, R2.reuse, -R183.reuse ;  /* 0x0000000299987223 */ /* 0x180fe200000108b7 */
[-C--:B------:R-:W-:Y:S01]  /*1bee0*/  FMUL.FTZ R153, R4, R2.reuse ;  /* 0x0000000204997220 */ /* 0x080fe20000410000 */
[-C--:B------:R-:W-:Y:S01]  /*1bef0*/  FFMA.FTZ R194, R156, R2.reuse, -R183 ;  /* 0x000000029cc27223 */ /* 0x080fe200000108b7 */
[----:B------:R-:W-:Y:S02]  /*1bf00*/  @!P1 SYNCS.ARRIVE.TRANS64.RED.A1T0 RZ, [R164+URZ], RZ ;  /* 0x000000ffa4ff99a7 */ /* 0x000fe4000810043f */
[-CC-:B------:R-:W-:Y:S01]  /*1bf10*/  FFMA.FTZ R209, R10, R2.reuse, -R153.reuse ;  /* 0x000000020ad17223 */ /* 0x180fe20000010899 */
[-CC-:B------:R-:W-:Y:S01]  /*1bf20*/  FFMA.FTZ R10, R12, R2.reuse, -R153.reuse ;  /* 0x000000020c0a7223 */ /* 0x180fe20000010899 */
[-CC-:B------:R-:W-:Y:S01]  /*1bf30*/  FFMA.FTZ R211, R13, R2.reuse, -R153.reuse ;  /* 0x000000020dd37223 */ /* 0x180fe20000010899 */
[-CC-:B------:R-:W-:Y:S01]  /*1bf40*/  FFMA.FTZ R13, R184, R2.reuse, -R153.reuse ;  /* 0x00000002b80d7223 */ /* 0x180fe20000010899 */
[-CC-:B------:R-:W-:Y:S01]  /*1bf50*/  FFMA.FTZ R205, R176, R2.reuse, -R153.reuse ;  /* 0x00000002b0cd7223 */ /* 0x180fe20000010899 */
[-CC-:B------:R-:W-:Y:S01]  /*1bf60*/  FFMA.FTZ R156, R178, R2.reuse, -R153.reuse ;  /* 0x00000002b29c7223 */ /* 0x180fe20000010899 */
[----:B------:R-:W0:Y:S01]  /*1bf70*/  MUFU.EX2 R209, R209 ;  /* 0x000000d100d17308 */ /* 0x000e220000000800 */
[-CC-:B------:R-:W-:Y:S01]  /*1bf80*/  FFMA.FTZ R207, R179, R2.reuse, -R153.reuse ;  /* 0x00000002b3cf7223 */ /* 0x180fe20000010899 */
[-CC-:B------:R-:W-:Y:S01]  /*1bf90*/  FFMA.FTZ R12, R157, R2.reuse, -R153.reuse ;  /* 0x000000029d0c7223 */ /* 0x180fe20000010899 */
[-CC-:B------:R-:W-:Y:S01]  /*1bfa0*/  FFMA.FTZ R201, R170, R2.reuse, -R153.reuse ;  /* 0x00000002aac97223 */ /* 0x180fe20000010899 */
[-CC-:B------:R-:W-:Y:S01]  /*1bfb0*/  FFMA.FTZ R197, R162, R2.reuse, -R153.reuse ;  /* 0x00000002a2c57223 */ /* 0x180fe20000010899 */
[-CC-:B------:R-:W-:Y:S01]  /*1bfc0*/  FFMA.FTZ R157, R171, R2.reuse, -R153.reuse ;  /* 0x00000002ab9d7223 */ /* 0x180fe20000010899 */
[-CC-:B------:R-:W-:Y:S01]  /*1bfd0*/  FFMA.FTZ R203, R174, R2.reuse, -R153.reuse ;  /* 0x00000002aecb7223 */ /* 0x180fe20000010899 */
[-CC-:B------:R-:W-:Y:S01]  /*1bfe0*/  FFMA.FTZ R175, R175, R2.reuse, -R153.reuse ;  /* 0x00000002afaf7223 */ /* 0x180fe20000010899 */
[----:B------:R-:W1:Y:S01]  /*1bff0*/  MUFU.EX2 R10, R10 ;  /* 0x0000000a000a7308 */ /* 0x000e620000000800 */
[-CC-:B------:R-:W-:Y:S01]  /*1c000*/  FFMA.FTZ R163, R163, R2.reuse, -R153.reuse ;  /* 0x00000002a3a37223 */ /* 0x180fe20000010899 */
[-CC-:B------:R-:W-:Y:S01]  /*1c010*/  FFMA.FTZ R199, R166, R2.reuse, -R153.reuse ;  /* 0x00000002a6c77223 */ /* 0x180fe20000010899 */
[----:B------:R2:W-:Y:S01]  /*1c020*/  @!P1 SYNCS.ARRIVE.TRANS64.RED.A1T0 RZ, [R9+URZ], RZ ;  /* 0x000000ff09ff99a7 */ /* 0x0005e2000810043f */
[-CC-:B------:R-:W-:Y:S01]  /*1c030*/  FFMA.FTZ R193, R154, R2.reuse, -R153.reuse ;  /* 0x000000029ac17223 */ /* 0x180fe20000010899 */
[-CC-:B------:R-:W-:Y:S01]  /*1c040*/  FFMA.FTZ R155, R155, R2.reuse, -R153.reuse ;  /* 0x000000029b9b7223 */ /* 0x180fe20000010899 */
[----:B------:R-:W-:-:S02]  /*1c050*/  FFMA.FTZ R158, R158, R2, -R153 ;  /* 0x000000029e9e7223 */ /* 0x000fc40000010899 */
[----:B------:R-:W3:Y:S01]  /*1c060*/  MUFU.EX2 R211, R211 ;  /* 0x000000d300d37308 */ /* 0x000ee20000000800 */
[----:B0-----:R-:W-:-:S07]  /*1c070*/  FFMA.FTZ R20, R0, R20, R209 ;  /* 0x0000001400147223 */ /* 0x001fce00000100d1 */
[----:B------:R-:W0:Y:S01]  /*1c080*/  MUFU.EX2 R13, R13 ;  /* 0x0000000d000d7308 */ /* 0x000e220000000800 */
[C---:B-1----:R-:W-:Y:S01]  /*1c090*/  FADD.FTZ R20, R10.reuse, R20 ;  /* 0x000000140a147221 */ /* 0x042fe20000010000 */
[----:B------:R-:W-:Y:S01]  /*1c0a0*/  F2FP.BF16.F32.PACK_AB R209, R10, R209 ;  /* 0x000000d10ad1723e */ /* 0x000fe200000010ff */
[----:B------:R-:W-:-:S05]  /*1c0b0*/  IMAD.MOV.U32 R10, RZ, RZ, R220 ;  /* 0x000000ffff0a7224 */ /* 0x000fca00078e00dc */
[----:B------:R-:W1:Y:S01]  /*1c0c0*/  MUFU.EX2 R205, R205 ;  /* 0x000000cd00cd7308 */ /* 0x000e620000000800 */
[----:B---3--:R-:W-:-:S07]  /*1c0d0*/  FADD.FTZ R20, R211, R20 ;  /* 0x00000014d3147221 */ /* 0x008fce0000010000 */
[----:B------:R-:W3:Y:S01]  /*1c0e0*/  MUFU.EX2 R156, R156 ;  /* 0x0000009c009c7308 */ /* 0x000ee20000000800 */
[----:B0-----:R-:W-:Y:S01]  /*1c0f0*/  FADD.FTZ R162, R13, R20 ;  /* 0x000000140da27221 */ /* 0x001fe20000010000 */
[-CC-:B------:R-:W-:Y:S01]  /*1c100*/  FFMA.FTZ R20, R167, R2.reuse, -R153.reuse ;  /* 0x00000002a7147223 */ /* 0x180fe20000010899 */
[----:B------:R-:W-:Y:S01]  /*1c110*/  FFMA.FTZ R153, R159, R2, -R153 ;  /* 0x000000029f997223 */ /* 0x000fe20000010899 */
[----:B------:R-:W-:-:S04]  /*1c120*/  F2FP.BF16.F32.PACK_AB R211, R13, R211 ;  /* 0x000000d30dd3723e */ /* 0x000fc800000010ff */
[----:B------:R-:W0:Y:S01]  /*1c130*/  MUFU.EX2 R207, R207 ;  /* 0x000000cf00cf7308 */ /* 0x000e220000000800 */
[----:B-1----:R-:W-:-:S07]  /*1c140*/  FADD.FTZ R162, R205, R162 ;  /* 0x000000a2cda27221 */ /* 0x002fce0000010000 */
[----:B------:R-:W1:Y:S01]  /*1c150*/  MUFU.EX2 R12, R12 ;  /* 0x0000000c000c7308 */ /* 0x000e620000000800 */
[C---:B---3--:R-:W-:Y:S01]  /*1c160*/  FADD.FTZ R162, R156.reuse, R162 ;  /* 0x000000a29ca27221 */ /* 0x048fe20000010000 */
[----:B------:R-:W-:-:S06]  /*1c170*/  F2FP.BF16.F32.PACK_AB R205, R156, R205 ;  /* 0x000000cd9ccd723e */ /* 0x000fcc00000010ff */
[----:B------:R-:W3:Y:S01]  /*1c180*/  MUFU.EX2 R201, R201 ;  /* 0x000000c900c97308 */ /* 0x000ee20000000800 */
[----:B0-----:R-:W-:-:S07]  /*1c190*/  FADD.FTZ R162, R207, R162 ;  /* 0x000000a2cfa27221 */ /* 0x001fce0000010000 */
[----:B------:R-:W0:Y:S01]  /*1c1a0*/  MUFU.EX2 R157, R157 ;  /* 0x0000009d009d7308 */ /* 0x000e220000000800 */
[C---:B-1----:R-:W-:Y:S01]  /*1c1b0*/  FADD.FTZ R162, R12.reuse, R162 ;  /* 0x000000a20ca27221 */ /* 0x042fe20000010000 */
[----:B------:R-:W-:-:S06]  /*1c1c0*/  F2FP.BF16.F32.PACK_AB R207, R12, R207 ;  /* 0x000000cf0ccf723e */ /* 0x000fcc00000010ff */
[----:B------:R-:W1:Y:S01]  /*1c1d0*/  MUFU.EX2 R203, R203 ;  /* 0x000000cb00cb7308 */ /* 0x000e620000000800 */
[----:B---3--:R-:W-:-:S07]  /*1c1e0*/  FADD.FTZ R162, R201, R162 ;  /* 0x000000a2c9a27221 */ /* 0x008fce0000010000 */
[----:B------:R-:W3:Y:S01]  /*1c1f0*/  MUFU.EX2 R11, R175 ;  /* 0x000000af000b7308 */ /* 0x000ee20000000800 */
[C---:B0-----:R-:W-:Y:S01]  /*1c200*/  FADD.FTZ R162, R157.reuse, R162 ;  /* 0x000000a29da27221 */ /* 0x041fe20000010000 */
[----:B------:R-:W-:-:S06]  /*1c210*/  F2FP.BF16.F32.PACK_AB R201, R157, R201 ;  /* 0x000000c99dc9723e */ /* 0x000fcc00000010ff */
[----:B------:R-:W0:Y:S01]  /*1c220*/  MUFU.EX2 R197, R197 ;  /* 0x000000c500c57308 */ /* 0x000e220000000800 */
[----:B-1----:R-:W-:-:S07]  /*1c230*/  FADD.FTZ R162, R203, R162 ;  /* 0x000000a2cba27221 */ /* 0x002fce0000010000 */
[----:B--2---:R-:W1:Y:S01]  /*1c240*/  MUFU.EX2 R9, R163 ;  /* 0x000000a300097308 */ /* 0x004e620000000800 */
[C---:B---3--:R-:W-:Y:S01]  /*1c250*/  FADD.FTZ R162, R11.reuse, R162 ;  /* 0x000000a20ba27221 */ /* 0x048fe20000010000 */
[----:B------:R-:W-:-:S06]  /*1c260*/  F2FP.BF16.F32.PACK_AB R203, R11, R203 ;  /* 0x000000cb0bcb723e */ /* 0x000fcc00000010ff */
[----:B------:R-:W2:Y:S01]  /*1c270*/  MUFU.EX2 R199, R199 ;  /* 0x000000c700c77308 */ /* 0x000ea20000000800 */
[----:B0-----:R-:W-:-:S07]  /*1c280*/  FADD.FTZ R162, R197, R162 ;  /* 0x000000a2c5a27221 */ /* 0x001fce0000010000 */
[----:B------:R-:W0:Y:S01]  /*1c290*/  MUFU.EX2 R20, R20 ;  /* 0x0000001400147308 */ /* 0x000e220000000800 */
[C---:B-1----:R-:W-:Y:S01]  /*1c2a0*/  FADD.FTZ R162, R9.reuse, R162 ;  /* 0x000000a209a27221 */ /* 0x042fe20000010000 */
[----:B------:R-:W-:Y:S01]  /*1c2b0*/  F2FP.BF16.F32.PACK_AB R197, R9, R197 ;  /* 0x000000c509c5723e */ /* 0x000fe200000010ff */
[----:B------:R-:W-:-:S05]  /*1c2c0*/  IMAD.MOV.U32 R9, RZ, RZ, R221 ;  /* 0x000000ffff097224 */ /* 0x000fca00078e00dd */
        /* <DEDUP_REMOVED lines=8> */
[----:B--2---:R-:W-:-:S07]  /*1c350*/  FADD.FTZ R162, R193, R162 ;  /* 0x000000a2c1a27221 */ /* 0x004fce0000010000 */
[----:B------:R-:W2:Y:S01]  /*1c360*/  MUFU.EX2 R194, R194 ;  /* 0x000000c200c27308 */ /* 0x000ea20000000800 */
[C---:B0-----:R-:W-:Y:S01]  /*1c370*/  FADD.FTZ R21, R152.reuse, R21 ;  /* 0x0000001598157221 */ /* 0x041fe20000010000 */
[----:B------:R-:W-:-:S06]  /*1c380*/  F2FP.BF16.F32.PACK_AB R192, R152, R192 ;  /* 0x000000c098c0723e */ /* 0x000fcc00000010ff */
[----:B------:R-:W0:Y:S01]  /*1c390*/  MUFU.EX2 R158, R158 ;  /* 0x0000009e009e7308 */ /* 0x000e220000000800 */
[C---:B-1----:R-:W-:Y:S01]  /*1c3a0*/  FADD.FTZ R162, R155.reuse, R162 ;  /* 0x000000a29ba27221 */ /* 0x042fe20000010000 */
[----:B------:R-:W-:-:S06]  /*1c3b0*/  F2FP.BF16.F32.PACK_AB R193, R155, R193 ;  /* 0x000000c19bc1723e */ /* 0x000fcc00000010ff */
[----:B------:R-:W1:Y:S01]  /*1c3c0*/  MUFU.EX2 R153, R153 ;  /* 0x0000009900997308 */ /* 0x000e620000000800 */
[----:B--2---:R-:W-:Y:S01]  /*1c3d0*/  FADD.FTZ R21, R194, R21 ;  /* 0x00000015c2157221 */ /* 0x004fe20000010000 */
[----:B------:R-:W-:-:S03]  /*1c3e0*/  F2FP.BF16.F32.PACK_AB R194, R7, R194 ;  /* 0x000000c207c2723e */ /* 0x000fc600000010ff */
[----:B------:R-:W-:Y:S01]  /*1c3f0*/  FADD.FTZ R21, R7, R21 ;  /* 0x0000001507157221 */ /* 0x000fe20000010000 */
[----:B------:R-:W-:Y:S02]  /*1c400*/  IMAD.MOV.U32 R7, RZ, RZ, R4 ;  /* 0x000000ffff077224 */ /* 0x000fe400078e0004 */
[----:B0-----:R-:W-:-:S04]  /*1c410*/  FADD.FTZ R162, R158, R162 ;  /* 0x000000a29ea27221 */ /* 0x001fc80000010000 */
[C---:B-1----:R-:W-:Y:S01]  /*1c420*/  FADD.FTZ R20, R153.reuse, R162 ;  /* 0x000000a299147221 */ /* 0x042fe20000010000 */
[----:B------:R-:W-:Y:S01]  /*1c430*/  F2FP.BF16.F32.PACK_AB R195, R153, R158 ;  /* 0x0000009e99c3723e */ /* 0x000fe200000010ff */
[----:B------:R-:W-:Y:S06]  /*1c440*/  @P2 BRA `(.L_x_845) ;  /* 0xffffffb000a82947 */ /* 0x000fec000383ffff */
.L_x_834:
[----:B------:R-:W-:Y:S05]  /*1c450*/  BSYNC B0 ;  /* 0x0000000000007941 */ /* 0x000fea0003800000 */
.L_x_833:
        /* <DEDUP_REMOVED lines=131> */
.L_x_846:
[----:B------:R-:W-:Y:S01]  /*1cc90*/  IMAD R0, R220, 0x8, R18 ;  /* 0x00000008dc007824 */ /* 0x000fe200078e0212 */
[----:B------:R-:W-:-:S04]  /*1cca0*/  SHF.L.U32 R6, R221, 0x1f, RZ ;  /* 0x0000001fdd067819 */ /* 0x000fc800000006ff */
[----:B------:R0:W1:Y:S01]  /*1ccb0*/  SYNCS.PHASECHK.TRANS64.TRYWAIT P2, [R0+URZ+0x38850], R6 ;  /* 0x03885006000075a7 */ /* 0x000062000804017f */
[----:B------:R-:W-:Y:S05]  /*1ccc0*/  @!P0 BRA `(.L_x_847) ;  /* 0x0000000000048947 */ /* 0x000fea0003800000 */
[----:B------:R-:W-:Y:S01]  /*1ccd0*/  BPT.TRAP 0x1 ;  /* 0x000000040000795c */ /* 0x000fe20000300000 */
.L_x_847:
[----:B------:R-:W-:Y:S01]  /*1cce0*/  VIADD R18, R18, 0x400 ;  /* 0x0000040012127836 */ /* 0x000fe20000000000 */
[----:B------:R-:W-:Y:S04]  /*1ccf0*/  BSSY B0, `(.L_x_848) ;  /* 0x0000008000007945 */ /* 0x000fe80003800000 */
[----:B------:R-:W-:-:S04]  /*1cd00*/  SHF.R.U32.HI R18, RZ, 0x4, R18 ;  /* 0x00000004ff127819 */ /* 0x000fc80000011612 */
[----:B------:R-:W-:-:S04]  /*1cd10*/  LOP3.LUT R18, R18, 0x3fff, RZ, 0xc0, !PT ;  /* 0x00003fff12127812 */ /* 0x000fc800078ec0ff */
[----:B------:R-:W-:-:S05]  /*1cd20*/  LOP3.LUT R3, R18, 0x2800000, RZ, 0xfc, !PT ;  /* 0x0280000012037812 */ /* 0x000fca00078efcff */
[----:B------:R-:W-:Y:S01]  /*1cd30*/  IMAD R3, R220, 0xa00, R3 ;  /* 0x00000a00dc037824 */ /* 0x000fe200078e0203 */
[----:B-1----:R-:W-:Y:S06]  /*1cd40*/  @P2 BRA `(.L_x_849) ;  /* 0x0000000000082947 */ /* 0x002fec0003800000 */
[----:B------:R-:W1:Y:S02]  /*1cd50*/  SYNCS.PHASECHK.TRANS64.TRYWAIT P0, [R0+URZ+0x38850], R6 ;  /* 0x03885006000075a7 */ /* 0x000e64000800017f */
[----:B-1----:R-:W-:Y:S05]  /*1cd60*/  @!P0 BRA `(.L_x_850) ;  /* 0x000000c800f48947 */ /* 0x002fea0003800000 */
.L_x_849:
[----:B------:R-:W-:Y:S05]  /*1cd70*/  BSYNC B0 ;  /* 0x0000000000007941 */ /* 0x000fea0003800000 */
.L_x_848:
[----:B01----:R-:W-:Y:S01]  /*1cd80*/  IMAD.MOV.U32 R6, RZ, RZ, R3 ;  /* 0x000000ffff067224 */ /* 0x003fe200078e0003 */
[----:B------:R-:W-:Y:S01]  /*1cd90*/  WARPGROUP.ARRIVE ;  /* 0x00000000000079c5 */ /* 0x000fe20000000000 */
[----:B------:R-:W-:Y:S02]  /*1cda0*/  IMAD.MOV.U32 R7, RZ, RZ, 0x40000040 ;  /* 0x40000040ff077424 */ /* 0x000fe400078e00ff */
[----:B------:R-:W-:Y:S01]  /*1cdb0*/  VIADD R220, R220, 0x1 ;  /* 0x00000001dcdc7836 */ /* 0x000fe20000000000 */
[----:B------:R-:W-:Y:S01]  /*1cdc0*/  R2UR UR6, R6 ;  /* 0x00000000060672ca */ /* 0x000fe200000e0000 */
[----:B------:R-:W-:Y:S01]  /*1cdd0*/  VIADD R6, R3, 0x80 ;  /* 0x0000008003067836 */ /* 0x000fe20000000000 */
[----:B------:R-:W-:Y:S01]  /*1cde0*/  R2UR UR7, R7 ;  /* 0x00000000070772ca */ /* 0x000fe200000e0000 */
[----:B------:R-:W-:Y:S01]  /*1cdf0*/  IMAD.MOV.U32 R7, RZ, RZ, 0x40000040 ;  /* 0x40000040ff077424 */ /* 0x000fe200078e00ff */
[----:B------:R-:W-:Y:S01]  /*1ce00*/  ISETP.NE.AND P2, PT, R220, 0x2, PT ;  /* 0x00000002dc00780c */ /* 0x000fe20003f45270 */
[----:B------:R-:W-:-:S02]  /*1ce10*/  @!P1 VIADD R12, R0, 0x38860 ;  /* 0x00038860000c9836 */ /* 0x000fc40000000000 */
[----:B------:R-:W-:Y:S01]  /*1ce20*/  IMAD.MOV.U32 R0, RZ, RZ, -0x800000 ;  /* 0xff800000ff007424 */ /* 0x000fe200078e00ff */
[----:B------:R-:W-:Y:S01]  /*1ce30*/  SEL R220, R220, RZ, P2 ;  /* 0x000000ffdcdc7207 */ /* 0x000fe20001000000 */
[----:B------:R-:W-:Y:S01]  /*1ce40*/  VIADD R236, R236, 0x1 ;  /* 0x00000001ecec7836 */ /* 0x000fe20000000000 */
[----:B------:R-:W-:-:S05]  /*1ce50*/  @!P1 PRMT R12, RZ, 0x654, R12 ;  /* 0x00000654ff0c9816 */ /* 0x000fca000000000c */
[----:B------:R-:W-:Y:S01]  /*1ce60*/  HGMMA.64x256x16.F32.BF16 R24, R208, gdesc[UR4].tnspB, R24, gsb0 ;  /* 0x43e00004d0187df0 */ /* 0x000fe20008001818 */
[----:B------:R-:W-:Y:S01]  /*1ce70*/  R2UR UR6, R6 ;  /* 0x00000000060672ca */ /* 0x000fe200000e0000 */
[----:B------:R-:W-:Y:S01]  /*1ce80*/  VIADD R6, R3, 0x100 ;  /* 0x0000010003067836 */ /* 0x000fe20000000000 */
[----:B------:R-:W-:Y:S01]  /*1ce90*/  R2UR UR7, R7 ;  /* 0x00000000070772ca */ /* 0x000fe200000e0000 */
[----:B------:R-:W-:Y:S01]  /*1cea0*/  IMAD.MOV.U32 R7, RZ, RZ, 0x40000040 ;  /* 0x40000040ff077424 */ /* 0x000fe200078e00ff */
[----:B------:R-:W-:Y:S02]  /*1ceb0*/  WARPGROUP.DEPBAR.LE gsb0, 0x0 ;  /* 0x00008000000079c5 */ /* 0x000fe40000010000 */
[----:B------:R-:W-:-:S15]  /*1cec0*/  WARPGROUP.ARRIVE ;  /* 0x00000000000079c5 */ /* 0x000fde0000000000 */
[----:B------:R-:W-:-:S06]  /*1ced0*/  NOP ;  /* 0x0000000000007918 */ /* 0x000fcc0000000000 */
        /* <DEDUP_REMOVED lines=12> */
[----:B------:R-:W0:Y:S01]  /*1cfa0*/  SHFL.BFLY PT, R3, R20, 0x2, 0x1f ;  /* 0x0c401f0014037f89 */ /* 0x000e2200000e0000 */
[----:B------:R-:W-:Y:S01]  /*1cfb0*/  MOV R7, 0x40000040 ;  /* 0x4000004000077802 */ /* 0x000fe20000000f00 */
[----:B0-----:R-:W-:Y:S01]  /*1cfc0*/  FADD.FTZ R8, R3, R20 ;  /* 0x0000001403087221 */ /* 0x001fe20000010000 */
[----:B------:R-:W-:Y:S02]  /*1cfd0*/  WARPGROUP.DEPBAR.LE gsb0, 0x0 ;  /* 0x00008000000079c5 */ /* 0x000fe40000010000 */
[----:B------:R-:W-:-:S15]  /*1cfe0*/  WARPGROUP.ARRIVE ;  /* 0x00000000000079c5 */ /* 0x000fde0000000000 */
[----:B------:R-:W-:-:S04]  /*1cff0*/  NOP ;  /* 0x0000000000007918 */ /* 0x000fc80000000000 */
[----:B------:R-:W-:Y:S01]  /*1d000*/  HGMMA.64x256x16.F32.BF16 R24, R196, gdesc[UR4].tnspB, R24, gsb0 ;  /* 0x43e00004c4187df0 */ /* 0x000fe20008001818 */
[----:B------:R-:W-:Y:S02]  /*1d010*/  R2UR UR6, R6 ;  /* 0x00000000060672ca */ /* 0x000fe400000e0000 */
[----:B------:R-:W-:Y:S01]  /*1d020*/  R2UR UR7, R7 ;  /* 0x00000000070772ca */ /* 0x000fe200000e0000 */
[----:B------:R-:W0:Y:S04]  /*1d030*/  SHFL.BFLY PT, R6, R21, 0x2, 0x1f ;  /* 0x0c401f0015067f89 */ /* 0x000e2800000e0000 */
[----:B------:R-:W1:Y:S01]  /*1d040*/  SHFL.BFLY PT, R7, R8, 0x1, 0x1f ;  /* 0x0c201f0008077f89 */ /* 0x000e6200000e0000 */
[----:B0-----:R-:W-:Y:S01]  /*1d050*/  FADD.FTZ R6, R6, R21 ;  /* 0x0000001506067221 */ /* 0x001fe20000010000 */
[----:B-1----:R-:W-:-:S04]  /*1d060*/  FADD.FTZ R14, R8, R7 ;  /* 0x00000007080e7221 */ /* 0x002fc80000010000 */
[----:B------:R-:W0:Y:S01]  /*1d070*/  SHFL.BFLY PT, R3, R6, 0x1, 0x1f ;  /* 0x0c201f0006037f89 */ /* 0x000e2200000e0000 */
[----:B------:R-:W-:Y:S01]  /*1d080*/  IMAD.MOV.U32 R7, RZ, RZ, RZ ;  /* 0x000000ffff077224 */ /* 0x000fe200078e00ff */
[----:B------:R-:W-:-:S13]  /*1d090*/  FSETP.NE.FTZ.AND P3, PT, R14, RZ, PT ;  /* 0x000000ff0e00720b */ /* 0x000fda0003f75000 */
[----:B------:R-:W1:Y:S01]  /*1d0a0*/  @P3 MUFU.LG2 R10, R14 ;  /* 0x0000000e000a3308 */ /* 0x000e620000000c00 */
[----:B0-----:R-:W-:Y:S01]  /*1d0b0*/  FADD.FTZ R13, R6, R3 ;  /* 0x00000003060d7221 */ /* 0x001fe20000010000 */
[----:B------:R-:W-:Y:S01]  /*1d0c0*/  SEL R6, RZ, 0x1, P2 ;  /* 0x00000001ff067807 */ /* 0x000fe20001000000 */
[----:B------:R-:W-:-:S03]  /*1d0d0*/  IMAD.MOV.U32 R3, RZ, RZ, -0x800000 ;  /* 0xff800000ff037424 */ /* 0x000fc600078e00ff */
[----:B------:R-:W-:Y:S02]  /*1d0e0*/  FSETP.NE.FTZ.AND P0, PT, R13, RZ, PT ;  /* 0x000000ff0d00720b */ /* 0x000fe40003f15000 */
[----:B------:R-:W-:Y:S01]  /*1d0f0*/  LOP3.LUT R221, R221, R6, RZ, 0x3c, !PT ;  /* 0x00000006dddd7212 */ /* 0x000fe200078e3cff */
[----:B------:R-:W-:Y:S02]  /*1d100*/  IMAD.MOV.U32 R6, RZ, RZ, RZ ;  /* 0x000000ffff067224 */ /* 0x000fe400078e00ff */
[----:B-1----:R-:W-:-:S04]  /*1d110*/  @P3 FMUL.FTZ R11, R10, 0.69314718246459960938 ;  /* 0x3f3172180a0b3820 */ /* 0x002fc80000410000 */
[----:B------:R-:W-:Y:S04]  /*1d120*/  @P3 MUFU.RCP R6, R14 ;  /* 0x0000000e00063308 */ /* 0x000fe80000001000 */
[C---:B------:R-:W-:Y:S01]  /*1d130*/  @P0 FMUL.FTZ R8, R2.reuse, 0.69314718246459960938 ;  /* 0x3f31721802080820 */ /* 0x040fe20000410000 */
[----:B------:R-:W-:-:S03]  /*1d140*/  @P3 FMUL.FTZ R2, R2, 0.69314718246459960938 ;  /* 0x3f31721802023820 */ /* 0x000fc60000410000 */
[----:B------:R-:W0:Y:S01]  /*1d150*/  @P0 MUFU.LG2 R9, R13 ;  /* 0x0000000d00090308 */ /* 0x000e220000000c00 */
[----:B------:R-:W-:-:S07]  /*1d160*/  @P3 FFMA.FTZ R3, R2, R4, R11 ;  /* 0x0000000402033223 */ /* 0x000fce000001000b */
[----:B------:R-:W1:Y:S01]  /*1d170*/  @P0 MUFU.RCP R7, R13 ;  /* 0x0000000d00070308 */ /* 0x000e620000001000 */
[----:B0-----:R-:W-:-:S04]  /*1d180*/  @P0 FMUL.FTZ R9, R9, 0.69314718246459960938 ;  /* 0x3f31721809090820 */ /* 0x001fc80000410000 */
[----:B------:R-:W-:Y:S01]  /*1d190*/  @P0 FFMA.FTZ R0, R8, R5, R9 ;  /* 0x0000000508000223 */ /* 0x000fe20000010009 */
[----:B------:R-:W-:Y:S01]  /*1d1a0*/  PLOP3.LUT P0, PT, PT, PT, PT, 0x8, 0x0 ;  /* 0x000000000000781c */ /* 0x000fe20003f0e170 */
        /* <DEDUP_REMOVED lines=15> */
[-C--:B0-----:R-:W-:Y:S01]  /*1d2a0*/  FMUL.FTZ R12, R40, R7.reuse ;  /* 0x00000007280c7220 */ /* 0x081fe20000410000 */
        /* <DEDUP_REMOVED lines=116> */
[----:B------:R-:W-:-:S07]  /*1d9f0*/  FMUL.FTZ R151, R151, R6 ;  /* 0x0000000697977220 */ /* 0x000fce0000410000 */
.L_x_764:
[----:B------:R-:W0:Y:S08]  /*1da00*/  S2UR UR5, SR_CgaCtaId ;  /* 0x00000000000579c3 */ /* 0x000e300000008800 */
[----:B------:R-:W-:Y:S06]  /*1da10*/  BAR.SYNC.DEFER_BLOCKING 0x5, 0x180 ;  /* 0x0146000000007b1d */ /* 0x000fec0000010000 */
[----:B------:R-:W-:Y:S01]  /*1da20*/  UMOV UR4, 0x400 ;  /* 0x0000040000047882 */ /* 0x000fe20000000000 */
[----:B------:R-:W-:Y:S01]  /*1da30*/  BSSY B0, `(.L_x_851) ;  /* 0x00002de000007945 */ /* 0x000fe20003800000 */
[----:B0-----:R-:W-:-:S06]  /*1da40*/  ULEA UR4, UR5, UR4, 0x18 ;  /* 0x0000000405047291 */ /* 0x001fcc000f8ec03f */
[----:B------:R-:W-:-:S05]  /*1da50*/  IMAD.U32 R18, RZ, RZ, UR4 ;  /* 0x00000004ff127e24 */ /* 0x000fca000f8e00ff */
[----:B------:R0:W1:Y:S01]  /*1da60*/  LDS.128 R120, [R18+0x388d0] ;  /* 0x0388d00012787984 */ /* 0x0000620000000c00 */
[----:B------:R-:W-:Y:S06]  /*1da70*/  BAR.ARV 0x4, 0x180 ;  /* 0x0106000000007b1d */ /* 0x000fec0000002000 */
[----:B------:R-:W-:Y:S05]  /*1da80*/  @P0 BRA `(.L_x_852) ;  /* 0x0000001c00fc0947 */ /* 0x000fea0003800000 */
[----:B------:R-:W2:Y:S04]  /*1da90*/  LDL R6, [R1+0x94] ;  /* 0x0000940001067983 */ /* 0x000ea80000100800 */
[----:B-1----:R-:W3:Y:S01]  /*1daa0*/  LDL R120, [R1+0x60] ;  /* 0x0000600001787983 */ /* 0x002ee20000100800 */
[----:B------:R-:W1:Y:S01]  /*1dab0*/  S2R R95, SR_SWINHI ;  /* 0x00000000005f7919 */ /* 0x000e620000002f00 */
[----:B------:R-:W-:Y:S01]  /*1dac0*/  F2FP.BF16.F32.PACK_AB R24, R25, R24 ;  /* 0x000000181918723e */ /* 0x000fe200000010ff */
[----:B------:R-:W-:Y:S01]  /*1dad0*/  ULDC.64 UR4, c[0x0][0xc00] ;  /* 0x0003000000047ab9 */ /* 0x000fe20000000a00 */
[----:B------:R-:W-:Y:S02]  /*1dae0*/  MOV R20, R18 ;  /* 0x0000001200147202 */ /* 0x000fe40000000f00 */
[----:B-1----:R-:W-:-:S02]  /*1daf0*/  MOV R21, R95 ;  /* 0x0000005f00157202 */ /* 0x002fc40000000f00 */
        /* <DEDUP_REMOVED lines=20> */
[----:B------:R-:W-:Y:S01]  /*1dc40*/  F2FP.BF16.F32.PACK_AB R139, R143, R142 ;  /* 0x0000008e8f8b723e */ /* 0x000fe200000010ff */
[----:B------:R-:W-:Y:S01]  /*1dc50*/  ULDC.64 UR6, c[0x0][0x208] ;  /* 0x0000820000067ab9 */ /* 0x000fe20000000a00 */
[----:B------:R-:W-:Y:S01]  /*1dc60*/  BAR.SYNC.DEFER_BLOCKING 0x1, 0x100 ;  /* 0x0044000000007b1d */ /* 0x000fe20000010000 */
[----:B--2---:R-:W-:-:S03]  /*1dc70*/  IMAD.WIDE R94, R6, 0x2, R20 ;  /* 0x00000002065e7825 */ /* 0x004fc600078e0214 */
[C---:B------:R-:W-:Y:S02]  /*1dc80*/  IADD3 R99, P1, R94.reuse, 0x20, RZ ;  /* 0x000000205e637810 */ /* 0x040fe40007f3e0ff */
[----:B------:R-:W-:Y:S02]  /*1dc90*/  IADD3 R112, P2, R94, 0x4060, RZ ;  /* 0x000040605e707810 */ /* 0x000fe40007f5e0ff */
[----:B------:R-:W-:Y:S02]  /*1dca0*/  LOP3.LUT R98, R99, 0x380, RZ, 0xc0, !PT ;  /* 0x0000038063627812 */ /* 0x000fe400078ec0ff */
[----:B------:R-:W-:Y:S02]  /*1dcb0*/  LOP3.LUT R113, R112, 0x380, RZ, 0xc0, !PT ;  /* 0x0000038070717812 */ /* 0x000fe400078ec0ff */
[----:B------:R-:W-:Y:S02]  /*1dcc0*/  SHF.R.U64 R98, R98, 0x3, RZ ;  /* 0x0000000362627819 */ /* 0x000fe400000012ff */
[----:B------:R-:W-:-:S02]  /*1dcd0*/  SHF.R.U64 R113, R113, 0x3, RZ ;  /* 0x0000000371717819 */ /* 0x000fc400000012ff */
[----:B------:R-:W-:Y:S01]  /*1dce0*/  LOP3.LUT R98, R98, R99, RZ, 0x3c, !PT ;  /* 0x0000006362627212 */ /* 0x000fe200078e3cff */
[--C-:B------:R-:W-:Y:S01]  /*1dcf0*/  IMAD.X R99, RZ, RZ, R95.reuse, P1 ;  /* 0x000000ffff637224 */ /* 0x100fe200008e065f */
[----:B------:R-:W-:Y:S02]  /*1dd00*/  IADD3 R114, P1, R94, 0x8000, RZ ;  /* 0x000080005e727810 */ /* 0x000fe40007f3e0ff */
[----:B------:R-:W-:Y:S01]  /*1dd10*/  LOP3.LUT R112, R113, R112, RZ, 0x3c, !PT ;  /* 0x0000007071707212 */ /* 0x000fe200078e3cff */
[----:B------:R-:W-:Y:S01]  /*1dd20*/  IMAD.X R113, RZ, RZ, R95, P2 ;  /* 0x000000ffff717224 */ /* 0x000fe200010e065f */
[----:B------:R-:W-:Y:S02]  /*1dd30*/  LOP3.LUT R115, R114, 0x380, RZ, 0xc0, !PT ;  /* 0x0000038072737812 */ /* 0x000fe400078ec0ff */
[----:B------:R-:W-:Y:S02]  /*1dd40*/  IADD3 R30, P2, R94, 0xc040, RZ ;  /* 0x0000c0405e1e7810 */ /* 0x000fe40007f5e0ff */
[----:B------:R-:W-:-:S02]  /*1dd50*/  SHF.R.U64 R115, R115, 0x3, RZ ;  /* 0x0000000373737819 */ /* 0x000fc400000012ff */
[----:B------:R-:W-:Y:S02]  /*1dd60*/  LOP3.LUT R6, R30, 0x380, RZ, 0xc0, !PT ;  /* 0x000003801e067812 */ /* 0x000fe400078ec0ff */
[C---:B------:R-:W-:Y:S02]  /*1dd70*/  IADD3 R103, P0, R94.reuse, 0x40, RZ ;  /* 0x000000405e677810 */ /* 0x040fe40007f1e0ff */
[C---:B------:R-:W-:Y:S02]  /*1dd80*/  IADD3 R104, P4, R94.reuse, 0x60, RZ ;  /* 0x000000605e687810 */ /* 0x040fe40007f9e0ff */
[C---:B------:R-:W-:Y:S02]  /*1dd90*/  IADD3 R107, P3, R94.reuse, 0x4000, RZ ;  /* 0x000040005e6b7810 */ /* 0x040fe40007f7e0ff */
[C---:B------:R-:W-:Y:S02]  /*1dda0*/  IADD3 R108, P6, R94.reuse, 0x4020, RZ ;  /* 0x000040205e6c7810 */ /* 0x040fe40007fde0ff */
[----:B------:R-:W-:-:S02]  /*1ddb0*/  IADD3 R110, P5, R94, 0x4040, RZ ;  /* 0x000040405e6e7810 */ /* 0x000fc40007fbe0ff */
[----:B------:R-:W-:Y:S01]  /*1ddc0*/  LOP3.LUT R114, R115, R114, RZ, 0x3c, !PT ;  /* 0x0000007273727212 */ /* 0x000fe200078e3cff */
[----:B------:R-:W-:Y:S01]  /*1ddd0*/  IMAD.X R115, RZ, RZ, R95, P1 ;  /* 0x000000ffff737224 */ /* 0x000fe200008e065f */
[----:B------:R-:W-:Y:S02]  /*1dde0*/  SHF.R.U64 R6, R6, 0x3, RZ ;  /* 0x0000000306067819 */ /* 0x000fe400000012ff */
[----:B------:R-:W-:Y:S02]  /*1ddf0*/  LOP3.LUT R102, R103, 0x380, RZ, 0xc0, !PT ;  /* 0x0000038067667812 */ /* 0x000fe400078ec0ff */
[C---:B------:R-:W-:Y:S02]  /*1de00*/  LOP3.LUT R130, R94.reuse, 0x380, RZ, 0xc0, !PT ;  /* 0x000003805e827812 */ /* 0x040fe400078ec0ff */
[----:B------:R-:W-:Y:S02]  /*1de10*/  IADD3 R4, P1, R94, 0xc060, RZ ;  /* 0x0000c0605e047810 */ /* 0x000fe40007f3e0ff */
[----:B------:R-:W-:-:S02]  /*1de20*/  LOP3.LUT R105, R104, 0x380, RZ, 0xc0, !PT ;  /* 0x0000038068697812 */ /* 0x000fc400078ec0ff */
[----:B------:R-:W-:Y:S02]  /*1de30*/  LOP3.LUT R106, R107, 0x380, RZ, 0xc0, !PT ;  /* 0x000003806b6a7812 */ /* 0x000fe400078ec0ff */
[----:B------:R-:W-:Y:S02]  /*1de40*/  LOP3.LUT R109, R108, 0x380, RZ, 0xc0, !PT ;  /* 0x000003806c6d7812 */ /* 0x000fe400078ec0ff */
[----:B------:R-:W-:Y:S02]  /*1de50*/  LOP3.LUT R111, R110, 0x380, RZ, 0xc0, !PT ;  /* 0x000003806e6f7812 */ /* 0x000fe400078ec0ff */
[----:B------:R-:W-:Y:S02]  /*1de60*/  LOP3.LUT R30, R6, R30, RZ, 0x3c, !PT ;  /* 0x0000001e061e7212 */ /* 0x000fe400078e3cff */
[----:B------:R-:W-:Y:S02]  /*1de70*/  SHF.R.U64 R102, R102, 0x3, RZ ;  /* 0x0000000366667819 */ /* 0x000fe400000012ff */
[----:B------:R-:W-:-:S02]  /*1de80*/  SHF.R.U64 R130, R130, 0x3, RZ ;  /* 0x0000000382827819 */ /* 0x000fc400000012ff */
[----:B------:R-:W-:Y:S02]  /*1de90*/  LOP3.LUT R6, R4, 0x380, RZ, 0xc0, !PT ;  /* 0x0000038004067812 */ /* 0x000fe400078ec0ff */
[----:B------:R-:W-:Y:S02]  /*1dea0*/  SHF.R.U64 R105, R105, 0x3, RZ ;  /* 0x0000000369697819 */ /* 0x000fe400000012ff */
[----:B------:R-:W-:Y:S02]  /*1deb0*/  SHF.R.U64 R106, R106, 0x3, RZ ;  /* 0x000000036a6a7819 */ /* 0x000fe400000012ff */
[----:B------:R-:W-:Y:S02]  /*1dec0*/  SHF.R.U64 R109, R109, 0x3, RZ ;  /* 0x000000036d6d7819 */ /* 0x000fe400000012ff */
[----:B------:R-:W-:Y:S01]  /*1ded0*/  SHF.R.U64 R111, R111, 0x3, RZ ;  /* 0x000000036f6f7819 */ /* 0x000fe200000012ff */
[--C-:B------:R-:W-:Y:S01]  /*1dee0*/  IMAD.MOV.U32 R131, RZ, RZ, R95.reuse ;  /* 0x000000ffff837224 */ /* 0x100fe200078e005f */
[----:B------:R-:W-:Y:S01]  /*1def0*/  LOP3.LUT R102, R102, R103, RZ, 0x3c, !PT ;  /* 0x0000006766667212 */ /* 0x000fe200078e3cff */
[----:B------:R-:W-:Y:S01]  /*1df00*/  IMAD.X R103, RZ, RZ, R95, P0 ;  /* 0x000000ffff677224 */ /* 0x000fe200000e065f */
[----:B------:R-:W-:-:S02]  /*1df10*/  LOP3.LUT R130, R130, R94, RZ, 0x3c, !PT ;  /* 0x0000005e82827212 */ /* 0x000fc400078e3cff */
[----:B------:R-:W-:Y:S02]  /*1df20*/  SHF.R.U64 R6, R6, 0x3, RZ ;  /* 0x0000000306067819 */ /* 0x000fe400000012ff */
[----:B------:R-:W-:Y:S01]  /*1df30*/  LOP3.LUT R104, R105, R104, RZ, 0x3c, !PT ;  /* 0x0000006869687212 */ /* 0x000fe200078e3cff */
[--C-:B------:R-:W-:Y:S01]  /*1df40*/  IMAD.X R105, RZ, RZ, R95.reuse, P4 ;  /* 0x000000ffff697224 */ /* 0x100fe200020e065f */
        /* <DEDUP_REMOVED lines=8> */
[C---:B------:R-:W-:Y:S02]  /*1dfd0*/  IADD3 R124, P3, R94.reuse, 0x8060, RZ ;  /* 0x000080605e7c7810 */ /* 0x040fe40007f7e0ff */
[C---:B------:R-:W-:Y:S02]  /*1dfe0*/  IADD3 R126, P6, R94.reuse, 0xc000, RZ ;  /* 0x0000c0005e7e7810 */ /* 0x040fe40007fde0ff */
[----:B------:R-:W-:Y:S02]  /*1dff0*/  IADD3 R128, P5, R94, 0xc020, RZ ;  /* 0x0000c0205e807810 */ /* 0x000fe40007fbe0ff */
[----:B------:R-:W-:Y:S02]  /*1e000*/  MOV R130, R130 ;  /* 0x0000008200827202 */ /* 0x000fe40000000f00 */
[----:B------:R-:W-:-:S02]  /*1e010*/  LOP3.LUT R94, R6, R4, RZ, 0x3c, !PT ;  /* 0x00000004065e7212 */ /* 0x000fc400078e3cff */
[----:B------:R-:W-:Y:S02]  /*1e020*/  MOV R98, R98 ;  /* 0x0000006200627202 */ /* 0x000fe40000000f00 */
[----:B------:R-:W-:Y:S02]  /*1e030*/  F2FP.BF16.F32.PACK_AB R4, R33, R8 ;  /* 0x000000082104723e */ /* 0x000fe400000010ff */
[----:B------:R-:W-:Y:S02]  /*1e040*/  F2FP.BF16.F32.PACK_AB R6, R37, R10 ;  /* 0x0000000a2506723e */ /* 0x000fe400000010ff */
[----:B------:R-:W-:Y:S02]  /*1e050*/  MOV R102, R102 ;  /* 0x0000006600667202 */ /* 0x000fe40000000f00 */
[----:B------:R-:W-:Y:S02]  /*1e060*/  F2FP.BF16.F32.PACK_AB R8, R41, R12 ;  /* 0x0000000c2908723e */ /* 0x000fe400000010ff */
[----:B------:R-:W-:Y:S01]  /*1e070*/  F2FP.BF16.F32.PACK_AB R10, R45, R14 ;  /* 0x0000000e2d0a723e */ /* 0x000fe200000010ff */
[----:B------:R-:W-:Y:S01]  /*1e080*/  STSM.16.M88.4 [R130], R24 ;  /* 0x0000001882007844 */ /* 0x000fe20000000200 */
[----:B------:R-:W-:-:S02]  /*1e090*/  LOP3.LUT R117, R116, 0x380, RZ, 0xc0, !PT ;  /* 0x0000038074757812 */ /* 0x000fc400078ec0ff */
[----:B------:R-:W-:Y:S01]  /*1e0a0*/  LOP3.LUT R119, R118, 0x380, RZ, 0xc0, !PT ;  /* 0x0000038076777812 */ /* 0x000fe200078ec0ff */
[----:B------:R-:W-:Y:S01]  /*1e0b0*/  STSM.16.M88.4 [R98], R4 ;  /* 0x0000000462007844 */ /* 0x000fe20000000200 */
[----:B------:R-:W-:-:S03]  /*1e0c0*/  LOP3.LUT R125, R124, 0x380, RZ, 0xc0, !PT ;  /* 0x000003807c7d7812 */ /* 0x000fc600078ec0ff */
[----:B------:R1:W-:Y:S01]  /*1e0d0*/  STSM.16.M88.4 [R102], R8 ;  /* 0x0000000866007844 */ /* 0x0003e20000000200 */
[----:B------:R-:W-:Y:S01]  /*1e0e0*/  SHF.R.U64 R117, R117, 0x3, RZ ;  /* 0x0000000375757819 */ /* 0x000fe200000012ff */
[----:B------:R-:W-:Y:S01]  /*1e0f0*/  IMAD.X R31, RZ, RZ, R95, P2 ;  /* 0x000000ffff1f7224 */ /* 0x000fe200010e065f */
[----:B------:R-:W-:Y:S02]  /*1e100*/  SHF.R.U64 R119, R119, 0x3, RZ ;  /* 0x0000000377777819 */ /* 0x000fe400000012ff */
[----:B------:R-:W-:Y:S02]  /*1e110*/  SHF.R.U64 R125, R125, 0x3, RZ ;  /* 0x000000037d7d7819 */ /* 0x000fe400000012ff */
[----:B------:R-:W-:Y:S02]  /*1e120*/  MOV R104, R104 ;  /* 0x0000006800687202 */ /* 0x000fe40000000f00 */
[----:B------:R-:W-:Y:S02]  /*1e130*/  F2FP.BF16.F32.PACK_AB R12, R49, R48 ;  /* 0x00000030310c723e */ /* 0x000fe400000010ff */
[----:B------:R-:W-:-:S02]  /*1e140*/  F2FP.BF16.F32.PACK_AB R14, R53, R157 ;  /* 0x0000009d350e723e */ /* 0x000fc400000010ff */
[----:B-1----:R-:W-:Y:S02]  /*1e150*/  F2FP.BF16.F32.PACK_AB R11, R79, R78 ;  /* 0x0000004e4f0b723e */ /* 0x002fe400000010ff */
[----:B------:R-:W1:Y:S01]  /*1e160*/  LDC R78, c[0x0][0xbe8] ;  /* 0x0002fa00ff4e7b82 */ /* 0x000e620000000800 */
[----:B------:R-:W-:Y:S01]  /*1e170*/  LOP3.LUT R116, R117, R116, RZ, 0x3c, !PT ;  /* 0x0000007475747212 */ /* 0x000fe200078e3cff */
[----:B------:R-:W-:Y:S01]  /*1e180*/  IMAD.X R117, RZ, RZ, R95, P0 ;  /* 0x000000ffff757224 */ /* 0x000fe200000e065f */
[----:B------:R-:W-:Y:S02]  /*1e190*/  MOV R106, R106 ;  /* 0x0000006a006a7202 */ /* 0x000fe40000000f00 */
[----:B------:R-:W-:Y:S02]  /*1e1a0*/  F2FP.BF16.F32.PACK_AB R24, R57, R158 ;  /* 0x0000009e3918723e */ /* 0x000fe400000010ff */
[----:B------:R-:W-:Y:S02]  /*1e1b0*/  F2FP.BF16.F32.PACK_AB R25, R59, R58 ;  /* 0x0000003a3b19723e */ /* 0x000fe400000010ff */
[----:B------:R-:W-:-:S02]  /*1e1c0*/  F2FP.BF16.F32.PACK_AB R26, R61, R159 ;  /* 0x0000009f3d1a723e */ /* 0x000fc400000010ff */
[----:B------:R-:W-:Y:S02]  /*1e1d0*/  F2FP.BF16.F32.PACK_AB R27, R63, R62 ;  /* 0x0000003e3f1b723e */ /* 0x000fe400000010ff */
[----:B------:R-:W-:Y:S01]  /*1e1e0*/  LOP3.LUT R118, R119, R118, RZ, 0x3c, !PT ;  /* 0x0000007677767212 */ /* 0x000fe200078e3cff */
[----:B------:R-:W-:Y:S01]  /*1e1f0*/  IMAD.X R119, RZ, RZ, R95, P4 ;  /* 0x000000ffff777224 */ /* 0x000fe200020e065f */
[----:B------:R-:W-:Y:S02]  /*1e200*/  MOV R108, R108 ;  /* 0x0000006c006c7202 */ /* 0x000fe40000000f00 */
[----:B------:R-:W-:Y:S02]  /*1e210*/  F2FP.BF16.F32.PACK_AB R4, R65, R160 ;  /* 0x000000a04104723e */ /* 0x000fe400000010ff */
[----:B------:R-:W-:Y:S02]  /*1e220*/  F2FP.BF16.F32.PACK_AB R5, R67, R66 ;  /* 0x000000424305723e */ /* 0x000fe400000010ff */
[----:B------:R-:W-:-:S02]  /*1e230*/  F2FP.BF16.F32.PACK_AB R6, R69, R161 ;  /* 0x000000a14506723e */ /* 0x000fc400000010ff */
[----:B------:R-:W-:Y:S02]  /*1e240*/  F2FP.BF16.F32.PACK_AB R7, R71, R70 ;  /* 0x000000464707723e */ /* 0x000fe400000010ff */
[----:B------:R-:W-:Y:S02]  /*1e250*/  LOP3.LUT R127, R126, 0x380, RZ, 0xc0, !PT ;  /* 0x000003807e7f7812 */ /* 0x000fe400078ec0ff */
[----:B------:R-:W-:Y:S01]  /*1e260*/  LOP3.LUT R124, R125, R124, RZ, 0x3c, !PT ;  /* 0x0000007c7d7c7212 */ /* 0x000fe200078e3cff */
[----:B------:R-:W-:Y:S01]  /*1e270*/  IMAD.X R125, RZ, RZ, R95, P3 ;  /* 0x000000ffff7d7224 */ /* 0x000fe200018e065f */
[----:B------:R-:W-:Y:S02]  /*1e280*/  MOV R110, R110 ;  /* 0x0000006e006e7202 */ /* 0x000fe40000000f00 */
[----:B------:R-:W-:Y:S02]  /*1e290*/  F2FP.BF16.F32.PACK_AB R8, R73, R162 ;  /* 0x000000a24908723e */ /* 0x000fe400000010ff */
[----:B------:R-:W-:-:S02]  /*1e2a0*/  F2FP.BF16.F32.PACK_AB R9, R75, R74 ;  /* 0x0000004a4b09723e */ /* 0x000fc400000010ff */
[----:B------:R-:W-:Y:S01]  /*1e2b0*/  F2FP.BF16.F32.PACK_AB R10, R77, R163 ;  /* 0x000000a34d0a723e */ /* 0x000fe200000010ff */
[----:B------:R-:W-:Y:S01]  /*1e2c0*/  STSM.16.M88.4 [R104], R12 ;  /* 0x0000000c68007844 */ /* 0x000fe20000000200 */
[----:B------:R-:W-:Y:S02]  /*1e2d0*/  LOP3.LUT R129, R128, 0x380, RZ, 0xc0, !PT ;  /* 0x0000038080817812 */ /* 0x000fe400078ec0ff */
[----:B------:R-:W-:Y:S01]  /*1e2e0*/  MOV R37, R30 ;  /* 0x0000001e00257202 */ /* 0x000fe20000000f00 */
[----:B------:R-:W-:Y:S01]  /*1e2f0*/  STSM.16.M88.4 [R106], R24 ;  /* 0x000000186a007844 */ /* 0x000fe20000000200 */
[----:B------:R-:W-:Y:S02]  /*1e300*/  MOV R112, R112 ;  /* 0x0000007000707202 */ /* 0x000fe40000000f00 */
[----:B------:R-:W-:Y:S02]  /*1e310*/  F2FP.BF16.F32.PACK_AB R30, R85, R165 ;  /* 0x000000a5551e723e */ /* 0x000fe400000010ff */
[----:B------:R-:W-:Y:S01]  /*1e320*/  F2FP.BF16.F32.PACK_AB R31, R87, R86 ;  /* 0x00000056571f723e */ /* 0x000fe200000010ff */
[----:B------:R2:W-:Y:S01]  /*1e330*/  STSM.16.M88.4 [R108], R4 ;  /* 0x000000046c007844 */ /* 0x0005e20000000200 */
[----:B------:R-:W-:-:S02]  /*1e340*/  MOV R114, R114 ;  /* 0x0000007200727202 */ /* 0x000fc40000000f00 */
[----:B------:R-:W-:Y:S02]  /*1e350*/  F2FP.BF16.F32.PACK_AB R48, R89, R166 ;  /* 0x000000a65930723e */ /* 0x000fe400000010ff */
[----:B------:R-:W-:Y:S01]  /*1e360*/  F2FP.BF16.F32.PACK_AB R49, R91, R90 ;  /* 0x0000005a5b31723e */ /* 0x000fe200000010ff */
[----:B------:R4:W-:Y:S01]  /*1e370*/  STSM.16.M88.4 [R110], R8 ;  /* 0x000000086e007844 */ /* 0x0009e20000000200 */
[----:B------:R-:W-:Y:S02]  /*1e380*/  SHF.R.U64 R127, R127, 0x3, RZ ;  /* 0x000000037f7f7819 */ /* 0x000fe400000012ff */
[----:B------:R-:W-:Y:S02]  /*1e390*/  MOV R116, R116 ;  /* 0x0000007400747202 */ /* 0x000fe40000000f00 */
[----:B------:R-:W-:Y:S02]  /*1e3a0*/  F2FP.BF16.F32.PACK_AB R33, R38, R36 ;  /* 0x000000242621723e */ /* 0x000fe400000010ff */
[----:B------:R-:W-:-:S02]  /*1e3b0*/  SHF.R.U64 R129, R129, 0x3, RZ ;  /* 0x0000000381817819 */ /* 0x000fc400000012ff */
[----:B------:R-:W-:Y:S02]  /*1e3c0*/  MOV R118, R118 ;  /* 0x0000007600767202 */ /* 0x000fe40000000f00 */
[----:B--2---:R-:W-:Y:S02]  /*1e3d0*/  F2FP.BF16.F32.PACK_AB R4, R96, R170 ;  /* 0x000000aa6004723e */ /* 0x004fe400000010ff */
[----:B------:R-:W-:Y:S02]  /*1e3e0*/  F2FP.BF16.F32.PACK_AB R5, R46, R44 ;  /* 0x0000002c2e05723e */ /* 0x000fe400000010ff */
[----:B------:R-:W-:Y:S02]  /*1e3f0*/  F2FP.BF16.F32.PACK_AB R6, R100, R171 ;  /* 0x000000ab6406723e */ /* 0x000fe400000010ff */
[----:B------:R-:W-:Y:S01]  /*1e400*/  F2FP.BF16.F32.PACK_AB R7, R54, R52 ;  /* 0x000000343607723e */ /* 0x000fe200000010ff */
[----:B------:R-:W-:Y:S01]  /*1e410*/  STSM.16.M88.4 [R112], R28 ;  /* 0x0000001c70007844 */ /* 0x000fe20000000200 */
[----:B------:R-:W-:-:S02]  /*1e420*/  MOV R124, R124 ;  /* 0x0000007c007c7202 */ /* 0x000fc40000000f00 */
[----:B----4-:R-:W-:Y:S02]  /*1e430*/  F2FP.BF16.F32.PACK_AB R8, R152, R172 ;  /* 0x000000ac9808723e */ /* 0x010fe400000010ff */
[----:B------:R-:W-:Y:S02]  /*1e440*/  F2FP.BF16.F32.PACK_AB R9, R60, R56 ;  /* 0x000000383c09723e */ /* 0x000fe400000010ff */
[----:B------:R-:W-:Y:S02]  /*1e450*/  F2FP.BF16.F32.PACK_AB R10, R153, R173 ;  /* 0x000000ad990a723e */ /* 0x000fe400000010ff */
[----:B------:R-:W-:Y:S01]  /*1e460*/  F2FP.BF16.F32.PACK_AB R11, R68, R64 ;  /* 0x00000040440b723e */ /* 0x000fe200000010ff */
[----:B------:R-:W-:Y:S01]  /*1e470*/  STSM.16.M88.4 [R114], R48 ;  /* 0x0000003072007844 */ /* 0x000fe20000000200 */
[----:B------:R-:W-:Y:S01]  /*1e480*/  LOP3.LUT R126, R127, R126, RZ, 0x3c, !PT ;  /* 0x0000007e7f7e7212 */ /* 0x000fe200078e3cff */
[--C-:B------:R-:W-:Y:S01]  /*1e490*/  IMAD.X R127, RZ, RZ, R95.reuse, P6 ;  /* 0x000000ffff7f7224 */ /* 0x100fe200030e065f */
[----:B------:R-:W-:Y:S01]  /*1e4a0*/  LOP3.LUT R128, R129, R128, RZ, 0x3c, !PT ;  /* 0x0000008081807212 */ /* 0x000fe200078e3cff */
[----:B------:R-:W-:Y:S01]  /*1e4b0*/  STSM.16.M88.4 [R116], R32 ;  /* 0x0000002074007844 */ /* 0x000fe20000000200 */
[----:B------:R-:W-:-:S02]  /*1e4c0*/  IMAD.X R129, RZ, RZ, R95, P5 ;  /* 0x000000ffff817224 */ /* 0x000fc400028e065f */
[----:B------:R-:W-:Y:S01]  /*1e4d0*/  IMAD.X R95, RZ, RZ, R95, P1 ;  /* 0x000000ffff5f7224 */ /* 0x000fe200008e065f */
[----:B------:R-:W-:Y:S01]  /*1e4e0*/  STSM.16.M88.4 [R118], R4 ;  /* 0x0000000476007844 */ /* 0x000fe20000000200 */
[----:B------:R-:W-:-:S03]  /*1e4f0*/  MOV R126, R126 ;  /* 0x0000007e007e7202 */ /* 0x000fc60000000f00 */
[----:B------:R3:W-:Y:S01]  /*1e500*/  STSM.16.M88.4 [R124], R8 ;  /* 0x000000087c007844 */ /* 0x0007e20000000200 */
[----:B------:R-:W-:Y:S02]  /*1e510*/  F2FP.BF16.F32.PACK_AB R12, R154, R174 ;  /* 0x000000ae9a0c723e */ /* 0x000fe400000010ff */
[----:B------:R-:W-:Y:S02]  /*1e520*/  F2FP.BF16.F32.PACK_AB R13, R76, R72 ;  /* 0x000000484c0d723e */ /* 0x000fe400000010ff */
[----:B------:R-:W-:Y:S02]  /*1e530*/  F2FP.BF16.F32.PACK_AB R14, R155, R175 ;  /* 0x000000af9b0e723e */ /* 0x000fe400000010ff */
[----:B------:R-:W-:Y:S02]  /*1e540*/  F2FP.BF16.F32.PACK_AB R15, R84, R80 ;  /* 0x00000050540f723e */ /* 0x000fe400000010ff */
[----:B------:R-:W-:Y:S02]  /*1e550*/  ISETP.NE.U32.AND P0, PT, RZ, UR4, PT ;  /* 0x00000004ff007c0c */ /* 0x000fe4000bf05070 */
[----:B------:R-:W-:-:S02]  /*1e560*/  MOV R128, R128 ;  /* 0x0000008000807202 */ /* 0x000fc40000000f00 */
[----:B------:R-:W-:Y:S02]  /*1e570*/  F2FP.BF16.F32.PACK_AB R157, R92, R88 ;  /* 0x000000585c9d723e */ /* 0x000fe400000010ff */
[----:B---3--:R-:W-:Y:S02]  /*1e580*/  SHF.L.U64.HI R9, R230, 0x2, R120 ;  /* 0x00000002e6097819 */ /* 0x008fe40000010278 */
[----:B------:R-:W-:Y:S02]  /*1e590*/  IADD3 R10, P1, R233, UR4, RZ ;  /* 0x00000004e90a7c10 */ /* 0x000fe4000ff3e0ff */
[----:B------:R-:W-:Y:S02]  /*1e5a0*/  F2FP.BF16.F32.PACK_AB R158, R133, R132 ;  /* 0x00000084859e723e */ /* 0x000fe400000010ff */
[----:B------:R-:W-:Y:S02]  /*1e5b0*/  F2FP.BF16.F32.PACK_AB R159, R135, R134 ;  /* 0x00000086879f723e */ /* 0x000fe400000010ff */
[----:B------:R-:W-:-:S02]  /*1e5c0*/  IADD3.X R11, R9, UR5, RZ, P1, !PT ;  /* 0x00000005090b7c10 */ /* 0x000fc40008ffe4ff */
[----:B------:R-:W-:Y:S02]  /*1e5d0*/  MOV R94, R94 ;  /* 0x0000005e005e7202 */ /* 0x000fe40000000f00 */
[----:B------:R-:W-:Y:S02]  /*1e5e0*/  F2FP.BF16.F32.PACK_AB R4, R145, R2 ;  /* 0x000000029104723e */ /* 0x000fe400000010ff */
[----:B------:R-:W-:Y:S02]  /*1e5f0*/  F2FP.BF16.F32.PACK_AB R5, R147, R146 ;  /* 0x000000929305723e */ /* 0x000fe400000010ff */
[----:B------:R-:W-:Y:S02]  /*1e600*/  F2FP.BF16.F32.PACK_AB R6, R149, R148 ;  /* 0x000000949506723e */ /* 0x000fe400000010ff */
[----:B------:R-:W-:Y:S02]  /*1e610*/  F2FP.BF16.F32.PACK_AB R7, R151, R150 ;  /* 0x000000969707723e */ /* 0x000fe400000010ff */
[----:B-1----:R-:W-:Y:S01]  /*1e620*/  ISETP.NE.AND P1, PT, R78, 0x1, PT ;  /* 0x000000014e00780c */ /* 0x002fe20003f25270 */
[----:B------:R1:W-:Y:S01]  /*1e630*/  STSM.16.M88.4 [R126], R12 ;  /* 0x0000000c7e007844 */ /* 0x0003e20000000200 */
[----:B------:R-:W-:Y:S01]  /*1e640*/  ISETP.NE.AND.EX P0, PT, RZ, UR5, PT, P0 ;  /* 0x00000005ff007c0c */ /* 0x000fe2000bf05300 */
[----:B------:R-:W-:-:S02]  /*1e650*/  ULDC.64 UR4, c[0x0][0xc08] ;  /* 0x0003020000047ab9 */ /* 0x000fc40000000a00 */
[----:B------:R-:W-:Y:S01]  /*1e660*/  STSM.16.M88.4 [R128], R156 ;  /* 0x0000009c80007844 */ /* 0x000fe20000000200 */
[----:B------:R-:W-:-:S03]  /*1e670*/  ISETP.NE.U32.AND P2, PT, RZ, UR4, PT ;  /* 0x00000004ff007c0c */ /* 0x000fc6000bf45070 */
[----:B------:R-:W-:Y:S01]  /*1e680*/  STSM.16.M88.4 [R37], R136 ;  /* 0x0000008825007844 */ /* 0x000fe20000000200 */
[----:B------:R-:W-:-:S03]  /*1e690*/  ISETP.NE.AND.EX P2, PT, RZ, UR5, PT, P2 ;  /* 0x00000005ff007c0c */ /* 0x000fc6000bf45320 */
[----:B------:R2:W-:Y:S01]  /*1e6a0*/  STSM.16.M88.4 [R94], R4 ;  /* 0x000000045e007844 */ /* 0x0005e20000000200 */
[----:B------:R-:W3:Y:S08]  /*1e6b0*/  @P1 LDC R2, c[0x0][0xbec] ;  /* 0x0002fb00ff021b82 */ /* 0x000ef00000000800 */
[----:B-1----:R-:W1:Y:S08]  /*1e6c0*/  @P1 LDC R15, c[0x0][0xbf0] ;  /* 0x0002fc00ff0f1b82 */ /* 0x002e700000000800 */
[----:B------:R-:W-:Y:S01]  /*1e6d0*/  BAR.SYNC.DEFER_BLOCKING 0x1, 0x100 ;  /* 0x0044000000007b1d */ /* 0x000fe20000010000 */
[----:B------:R-:W-:Y:S01]  /*1e6e0*/  @P2 IADD3 R8, P3, R233, UR4, RZ ;  /* 0x00000004e9082c10 */ /* 0x000fe2000ff7e0ff */
[----:B------:R-:W-:-:S04]  /*1e6f0*/  IMAD.MOV.U32 R76, RZ, RZ, RZ ;  /* 0x000000ffff4c7224 */ /* 0x000fc800078e00ff */
[----:B------:R-:W-:Y:S01]  /*1e700*/  ULDC UR4, c[0x0][0xa88] ;  /* 0x0002a20000047ab9 */ /* 0x000fe20000000800 */
[----:B------:R-:W-:Y:S01]  /*1e710*/  @P2 IADD3.X R9, R9, UR5, RZ, P3, !PT ;  /* 0x0000000509092c10 */ /* 0x000fe20009ffe4ff */
[----:B--2---:R-:W-:Y:S01]  /*1e720*/  IMAD.U32 R7, RZ, RZ, UR4 ;  /* 0x00000004ff077e24 */ /* 0x004fe2000f8e00ff */
[----:B------:R2:W5:Y:S05]  /*1e730*/  @P0 LDG.E R76, desc[UR6][R10.64] ;  /* 0x000000060a4c0981 */ /* 0x00056a000c1e1900 */
[----:B------:R2:W5:Y:S01]  /*1e740*/  @P2 LDG.E R7, desc[UR6][R8.64] ;  /* 0x0000000608072981 */ /* 0x000562000c1e1900 */
[----:B------:R-:W-:Y:S05]  /*1e750*/  @P2 BRA `(.L_x_853) ;  /* 0x0000000000142947 */ /* 0x000fea0003800000 */
[----:B------:R-:W-:Y:S05]  /*1e760*/  @!P0 BRA `(.L_x_853) ;  /* 0x0000000000108947 */ /* 0x000fea0003800000 */
[----:B------:R-:W-:Y:S02]  /*1e770*/  ULDC.64 UR4, c[0x0][0x208] ;  /* 0x0000820000047ab9 */ /* 0x000fe40000000a00 */
[----:B------:R-:W4:Y:S04]  /*1e780*/  LDG.E R4, desc[UR4][R10.64] ;  /* 0x000000040a047981 */ /* 0x000f28000c1e1900 */
[----:B-----5:R-:W4:Y:S02]  /*1e790*/  LDG.E R7, desc[UR4][R10.64+0x4] ;  /* 0x000004040a077981 */ /* 0x020f24000c1e1900 */
[----:B----4-:R-:W-:-:S07]  /*1e7a0*/  IMAD.IADD R7, R7, 0x1, -R4 ;  /* 0x0000000107077824 */ /* 0x010fce00078e0a04 */
.L_x_853:
[----:B------:R-:W4:Y:S01]  /*1e7b0*/  LDL R4, [R1+0x90] ;  /* 0x0000900001047983 */ /* 0x000f220000100800 */
[----:B------:R-:W-:Y:S01]  /*1e7c0*/  SHF.R.S32.HI R80, RZ, 0x1f, R231 ;  /* 0x0000001fff507819 */ /* 0x000fe200000114e7 */
[----:B------:R-:W-:Y:S01]  /*1e7d0*/  ULDC.64 UR4, c[0x0][0xb90] ;  /* 0x0002e40000047ab9 */ /* 0x000fe20000000a00 */
[----:B-----5:R-:W-:Y:S01]  /*1e7e0*/  SHF.R.S32.HI R77, RZ, 0x1f, R76 ;  /* 0x0000001fff4d7819 */ /* 0x020fe2000001144c */
[----:B--2---:R-:W2:Y:S01]  /*1e7f0*/  LDL R10, [R1+0x88] ;  /* 0x00008800010a7983 */ /* 0x004ea20000100800 */
[----:B------:R-:W-:Y:S01]  /*1e800*/  IMAD.SHL.U32 R6, R212, 0x40, RZ ;  /* 0x00000040d4067824 */ /* 0x000fe200078e00ff */
[----:B------:R-:W-:Y:S02]  /*1e810*/  SEL R79, R120, RZ, !P0 ;  /* 0x000000ff784f7207 */ /* 0x000fe40004000000 */
[----:B------:R-:W-:Y:S01]  /*1e820*/  SEL R230, R230, RZ, !P0 ;  /* 0x000000ffe6e67207 */ /* 0x000fe20004000000 */
[----:B------:R-:W-:Y:S01]  /*1e830*/  IMAD.IADD R11, R16, 0x1, R6 ;  /* 0x00000001100b7824 */ /* 0x000fe200078e0206 */
[----:B------:R-:W0:Y:S01]  /*1e840*/  S2R R14, SR_TID.X ;  /* 0x00000000000e7919 */ /* 0x000e220000002100 */
[----:B------:R-:W-:Y:S01]  /*1e850*/  ULDC.64 UR6, c[0x0][0x208] ;  /* 0x0000820000067ab9 */ /* 0x000fe20000000a00 */
[----:B------:R-:W2:Y:S01]  /*1e860*/  @P1 LDC R81, c[0x0][0xbec] ;  /* 0x0002fb00ff511b82 */ /* 0x000ea20000000800 */
[----:B------:R-:W-:-:S03]  /*1e870*/  IMAD.WIDE R20, R11, 0x2, R20 ;  /* 0x000000020b147825 */ /* 0x000fc600078e0214 */
[----:B------:R-:W-:-:S04]  /*1e880*/  IADD3 R33, P2, R20, 0x5000, RZ ;  /* 0x0000500014217810 */ /* 0x000fc80007f5e0ff */
[----:B------:R-:W-:-:S04]  /*1e890*/  LOP3.LUT R32, R33, 0x380, RZ, 0xc0, !PT ;  /* 0x0000038021207812 */ /* 0x000fc800078ec0ff */
[----:B------:R-:W-:Y:S02]  /*1e8a0*/  SHF.R.U64 R32, R32, 0x3, RZ ;  /* 0x0000000320207819 */ /* 0x000fe400000012ff */
[----:B------:R-:W-:Y:S02]  /*1e8b0*/  IADD3 R29, P3, R20, 0x4000, RZ ;  /* 0x00004000141d7810 */ /* 0x000fe40007f7e0ff */
[----:B------:R-:W-:Y:S01]  /*1e8c0*/  LOP3.LUT R32, R32, R33, RZ, 0x3c, !PT ;  /* 0x0000002120207212 */ /* 0x000fe200078e3cff */
[----:B0-----:R-:W-:Y:S02]  /*1e8d0*/  VIADD R14, R14, 0xffffff80 ;  /* 0xffffff800e0e7836 */ /* 0x001fe40000000000 */
[----:B------:R-:W-:Y:S01]  /*1e8e0*/  IMAD.X R33, RZ, RZ, R21, P2 ;  /* 0x000000ffff217224 */ /* 0x000fe200010e0615 */
[----:B------:R-:W-:Y:S02]  /*1e8f0*/  IADD3 R57, P2, R20, 0xb000, RZ ;  /* 0x0000b00014397810 */ /* 0x000fe40007f5e0ff */
[----:B------:R-:W-:-:S02]  /*1e900*/  LOP3.LUT R28, R29, 0x380, RZ, 0xc0, !PT ;  /* 0x000003801d1c7812 */ /* 0x000fc400078ec0ff */
[----:B------:R-:W-:Y:S02]  /*1e910*/  LOP3.LUT R56, R57, 0x380, RZ, 0xc0, !PT ;  /* 0x0000038039387812 */ /* 0x000fe400078ec0ff */
[----:B------:R-:W-:Y:S02]  /*1e920*/  SHF.R.U64 R28, R28, 0x3, RZ ;  /* 0x000000031c1c7819 */ /* 0x000fe400000012ff */
[----:B------:R-:W-:Y:S02]  /*1e930*/  SHF.R.U64 R56, R56, 0x3, RZ ;  /* 0x0000000338387819 */ /* 0x000fe400000012ff */
[----:B------:R-:W-:Y:S01]  /*1e940*/  LOP3.LUT R28, R28, R29, RZ, 0x3c, !PT ;  /* 0x0000001d1c1c7212 */ /* 0x000fe200078e3cff */
[----:B------:R-:W-:Y:S01]  /*1e950*/  IMAD.X R29, RZ, RZ, R21, P3 ;  /* 0x000000ffff1d7224 */ /* 0x000fe200018e0615 */
[C---:B------:R-:W-:Y:S02]  /*1e960*/  IADD3 R53, P3, R20.reuse, 0xa000, RZ ;  /* 0x0000a00014357810 */ /* 0x040fe40007f7e0ff */
[----:B------:R-:W-:-:S02]  /*1e970*/  IADD3 R37, P6, R20, 0x6000, RZ ;  /* 0x0000600014257810 */ /* 0x000fc40007fde0ff */
[----:B------:R-:W-:Y:S01]  /*1e980*/  LOP3.LUT R56, R56, R57, RZ, 0x3c, !PT ;  /* 0x0000003938387212 */ /* 0x000fe200078e3cff */
[--C-:B------:R-:W-:Y:S01]  /*1e990*/  IMAD.X R57, RZ, RZ, R21.reuse, P2 ;  /* 0x000000ffff397224 */ /* 0x100fe200010e0615 */
[----:B------:R-:W-:Y:S02]  /*1e9a0*/  LOP3.LUT R52, R53, 0x380, RZ, 0xc0, !PT ;  /* 0x0000038035347812 */ /* 0x000fe400078ec0ff */
[----:B------:R-:W-:Y:S02]  /*1e9b0*/  LOP3.LUT R36, R37, 0x380, RZ, 0xc0, !PT ;  /* 0x0000038025247812 */ /* 0x000fe400078ec0ff */
[----:B------:R-:W-:Y:S02]  /*1e9c0*/  SHF.R.U64 R52, R52, 0x3, RZ ;  /* 0x0000000334347819 */ /* 0x000fe400000012ff */
[----:B------:R-:W-:Y:S02]  /*1e9d0*/  SHF.R.U64 R36, R36, 0x3, RZ ;  /* 0x0000000324247819 */ /* 0x000fe400000012ff */
[----:B------:R-:W-:Y:S01]  /*1e9e0*/  LOP3.LUT R52, R52, R53, RZ, 0x3c, !PT ;  /* 0x0000003534347212 */ /* 0x000fe200078e3cff */
[--C-:B------:R-:W-:Y:S01]  /*1e9f0*/  IMAD.X R53, RZ, RZ, R21.reuse, P3 ;  /* 0x000000ffff357224 */ /* 0x100fe200018e0615 */
[----:B------:R-:W-:Y:S01]  /*1ea00*/  LOP3.LUT R36, R36, R37, RZ, 0x3c, !PT ;  /* 0x0000002524247212 */ /* 0x000fe200078e3cff */
[----:B------:R-:W-:Y:S01]  /*1ea10*/  IMAD.X R37, RZ, RZ, R21, P6 ;  /* 0x000000ffff257224 */ /* 0x000fe200030e0615 */
[----:B------:R-:W-:-:S04]  /*1ea20*/  IADD3 R61, P6, R20, 0xc000, RZ ;  /* 0x0000c000143d7810 */ /* 0x000fc80007fde0ff */
[----:B------:R-:W-:-:S04]  /*1ea30*/  LOP3.LUT R60, R61, 0x380, RZ, 0xc0, !PT ;  /* 0x000003803d3c7812 */ /* 0x000fc800078ec0ff */
[----:B------:R-:W-:-:S04]  /*1ea40*/  SHF.R.U64 R60, R60, 0x3, RZ ;  /* 0x000000033c3c7819 */ /* 0x000fc800000012ff */
[----:B------:R-:W-:Y:S01]  /*1ea50*/  LOP3.LUT R60, R60, R61, RZ, 0x3c, !PT ;  /* 0x0000003d3c3c7212 */ /* 0x000fe200078e3cff */
[----:B------:R-:W-:Y:S01]  /*1ea60*/  IMAD.X R61, RZ, RZ, R21, P6 ;  /* 0x000000ffff3d7224 */ /* 0x000fe200030e0615 */
[C---:B------:R-:W-:Y:S01]  /*1ea70*/  LEA R85, R237.reuse, R212, 0x7 ;  /* 0x000000d4ed557211 */ /* 0x040fe200078e38ff */
[----:B------:R-:W-:Y:S01]  /*1ea80*/  BSSY B1, `(.L_x_854) ;  /* 0x00000b7000017945 */ /* 0x000fe20003800000 */
[----:B------:R-:W-:Y:S02]  /*1ea90*/  SHF.R.S32.HI R87, RZ, 0x1f, R218 ;  /* 0x0000001fff577819 */ /* 0x000fe400000114da */
[----:B------:R-:W-:Y:S02]  /*1eaa0*/  SHF.R.S32.HI R84, RZ, 0x1f, R219 ;  /* 0x0000001fff547819 */ /* 0x000fe400000114db */
[----:B------:R-:W-:Y:S01]  /*1eab0*/  SHF.R.S32.HI R86, RZ, 0x1f, R235 ;  /* 0x0000001fff567819 */ /* 0x000fe200000114eb */
[----:B----4-:R-:W-:Y:S02]  /*1eac0*/  IMAD R25, R237, 0x80, R4 ;  /* 0x00000080ed197824 */ /* 0x010fe400078e0204 */
[----:B------:R-:W-:-:S02]  /*1ead0*/  IMAD R4, R80, UR4, RZ ;  /* 0x0000000450047c24 */ /* 0x000fc4000f8e02ff */
[----:B---3--:R-:W-:-:S04]  /*1eae0*/  @P1 IMAD.HI.U32 R2, R25, R2, RZ ;  /* 0x0000000219021227 */ /* 0x008fc800078e00ff */
[----:B------:R-:W-:Y:S01]  /*1eaf0*/  IMAD.MOV.U32 R9, RZ, RZ, R25 ;  /* 0x000000ffff097224 */ /* 0x000fe200078e0019 */
[----:B-1----:R-:W-:Y:S01]  /*1eb00*/  @P1 SHF.R.U32.HI R9, RZ, R15, R2 ;  /* 0x0000000fff091219 */ /* 0x002fe20000011602 */
[C---:B------:R-:W-:Y:S02]  /*1eb10*/  IMAD R13, R231.reuse, UR5, R4 ;  /* 0x00000005e70d7c24 */ /* 0x040fe4000f8e0204 */
[----:B------:R-:W-:Y:S01]  /*1eb20*/  IMAD.WIDE.U32 R4, R231, UR4, R76 ;  /* 0x00000004e7047c25 */ /* 0x000fe2000f8e004c */
[----:B------:R-:W-:-:S03]  /*1eb30*/  ULDC.64 UR4, c[0x0][0xb98] ;  /* 0x0002e60000047ab9 */ /* 0x000fc60000000a00 */
[----:B------:R-:W-:Y:S02]  /*1eb40*/  IMAD.IADD R5, R5, 0x1, R13 ;  /* 0x0000000105057824 */ /* 0x000fe400078e020d */
[----:B------:R-:W-:Y:S02]  /*1eb50*/  IMAD.MOV R15, RZ, RZ, -R9 ;  /* 0x000000ffff0f7224 */ /* 0x000fe400078e0a09 */
[----:B------:R-:W-:Y:S02]  /*1eb60*/  IMAD R13, R79, UR4, RZ ;  /* 0x000000044f0d7c24 */ /* 0x000fe4000f8e02ff */
[----:B------:R-:W-:-:S04]  /*1eb70*/  IMAD.WIDE.U32 R4, R230, UR4, R4 ;  /* 0x00000004e6047c25 */ /* 0x000fc8000f8e0004 */
[----:B------:R-:W-:Y:S01]  /*1eb80*/  IMAD R11, R78, R15, R25 ;  /* 0x0000000f4e0b7224 */ /* 0x000fe200078e0219 */
[----:B------:R-:W-:Y:S01]  /*1eb90*/  IADD3 R4, P0, R9, R4, RZ ;  /* 0x0000000409047210 */ /* 0x000fe20007f1e0ff */
[----:B------:R-:W-:Y:S01]  /*1eba0*/  IMAD R6, R230, UR5, R13 ;  /* 0x00000005e6067c24 */ /* 0x000fe2000f8e020d */
[----:B------:R-:W-:Y:S01]  /*1ebb0*/  SHF.R.S32.HI R13, RZ, 0x1f, R9 ;  /* 0x0000001fff0d7819 */ /* 0x000fe20000011409 */
[----:B------:R-:W-:Y:S01]  /*1ebc0*/  ULDC.64 UR4, c[0x0][0xb88] ;  /* 0x0002e20000047ab9 */ /* 0x000fe20000000a00 */
[----:B------:R-:W-:Y:S02]  /*1ebd0*/  SHF.R.S32.HI R2, RZ, 0x1f, R11 ;  /* 0x0000001fff027819 */ /* 0x000fe4000001140b */
[----:B------:R-:W-:-:S03]  /*1ebe0*/  IADD3.X R5, R13, R5, R6, P0, !PT ;  /* 0x000000050d057210 */ /* 0x000fc600007fe406 */
[----:B------:R-:W-:Y:S02]  /*1ebf0*/  IMAD R2, R2, UR4, RZ ;  /* 0x0000000402027c24 */ /* 0x000fe4000f8e02ff */
[----:B------:R-:W-:-:S04]  /*1ec00*/  IMAD.WIDE.U32 R4, R11, UR4, R4 ;  /* 0x000000040b047c25 */ /* 0x000fc8000f8e0004 */
[----:B------:R-:W-:Y:S01]  /*1ec10*/  IMAD R15, R11, UR5, R2 ;  /* 0x000000050b0f7c24 */ /* 0x000fe2000f8e0202 */
[----:B------:R-:W-:Y:S02]  /*1ec20*/  ULDC.64 UR4, c[0x0][0xb50] ;  /* 0x0002d40000047ab9 */ /* 0x000fe40000000a00 */
[----:B------:R-:W-:Y:S01]  /*1ec30*/  LEA R6, P0, R4, UR4, 0x2 ;  /* 0x0000000404067c11 */ /* 0x000fe2000f8010ff */
[----:B------:R-:W-:-:S05]  /*1ec40*/  IMAD.IADD R5, R5, 0x1, R15 ;  /* 0x0000000105057824 */ /* 0x000fca00078e020f */
[----:B------:R-:W-:Y:S01]  /*1ec50*/  LEA.HI.X R4, R4, UR5, R5, 0x2, P0 ;  /* 0x0000000504047c11 */ /* 0x000fe200080f1405 */
[----:B--2---:R-:W-:Y:S01]  /*1ec60*/  IMAD R15, R237, 0x80, R10 ;  /* 0x00000080ed0f7824 */ /* 0x004fe200078e020a */
[C---:B------:R-:W-:Y:S02]  /*1ec70*/  IADD3 R25, P0, R20.reuse, 0x3000, RZ ;  /* 0x0000300014197810 */ /* 0x040fe40007f1e0ff */
[C---:B------:R-:W-:Y:S02]  /*1ec80*/  IADD3 R9, P5, R20.reuse, 0x1000, RZ ;  /* 0x0000100014097810 */ /* 0x040fe40007fbe0ff */
[----:B------:R-:W-:Y:S01]  /*1ec90*/  IADD3 R13, P4, R20, 0x2000, RZ ;  /* 0x00002000140d7810 */ /* 0x000fe20007f9e0ff */
[----:B------:R-:W-:Y:S01]  /*1eca0*/  SHFL.IDX PT, R50, R6, RZ, 0x1c1f ;  /* 0x001c1fff06327589 */ /* 0x000fe200000e0000 */
[----:B------:R-:W-:Y:S01]  /*1ecb0*/  LOP3.LUT R24, R25, 0x380, RZ, 0xc0, !PT ;  /* 0x0000038019187812 */ /* 0x000fe200078ec0ff */
[----:B------:R-:W-:Y:S01]  /*1ecc0*/  IMAD R2, R7, R78, RZ ;  /* 0x0000004e07027224 */ /* 0x000fe200078e02ff */
[----:B------:R-:W-:Y:S01]  /*1ecd0*/  SHF.R.S32.HI R10, RZ, 0x1f, R14 ;  /* 0x0000001fff0a7819 */ /* 0x000fe2000001140e */
[----:B------:R-:W-:Y:S01]  /*1ece0*/  SHFL.IDX PT, R54, R6, 0x1, 0x1c1f ;  /* 0x003c1f0006367f89 */ /* 0x000fe200000e0000 */
[----:B------:R-:W-:Y:S01]  /*1ecf0*/  SHF.R.U64 R24, R24, 0x3, RZ ;  /* 0x0000000318187819 */ /* 0x000fe200000012ff */
[----:B------:R-:W-:Y:S01]  /*1ed00*/  ULDC.64 UR4, c[0x0][0xaa0] ;  /* 0x0002a80000047ab9 */ /* 0x000fe20000000a00 */
[----:B------:R-:W-:-:S02]  /*1ed10*/  LEA.HI R10, R10, R14, RZ, 0x7 ;  /* 0x0000000e0a0a7211 */ /* 0x000fc400078f38ff */
[----:B------:R-:W-:Y:S01]  /*1ed20*/  LOP3.LUT R24, R24, R25, RZ, 0x3c, !PT ;  /* 0x0000001918187212 */ /* 0x000fe200078e3cff */
[----:B------:R-:W-:Y:S01]  /*1ed30*/  IMAD.X R25, RZ, RZ, R21, P0 ;  /* 0x000000ffff197224 */ /* 0x000fe200000e0615 */
[----:B------:R-:W-:Y:S02]  /*1ed40*/  IADD3 R49, P0, R20, 0x9000, RZ ;  /* 0x0000900014317810 */ /* 0x000fe40007f1e0ff */
[----:B------:R-:W-:Y:S02]  /*1ed50*/  LOP3.LUT R10, R10, 0xffffff80, RZ, 0xc0, !PT ;  /* 0xffffff800a0a7812 */ /* 0x000fe400078ec0ff */
[----:B------:R-:W-:Y:S01]  /*1ed60*/  LOP3.LUT R48, R49, 0x380, RZ, 0xc0, !PT ;  /* 0x0000038031307812 */ /* 0x000fe200078ec0ff */
[----:B------:R-:W0:Y:S01]  /*1ed70*/  SHFL.IDX PT, R51, R4, RZ, 0x1c1f ;  /* 0x001c1fff04337589 */ /* 0x000e2200000e0000 */
[----:B------:R-:W-:Y:S02]  /*1ed80*/  LOP3.LUT R8, R9, 0x380, RZ, 0xc0, !PT ;  /* 0x0000038009087812 */ /* 0x000fe400078ec0ff */
[----:B------:R-:W-:Y:S01]  /*1ed90*/  LOP3.LUT R12, R13, 0x380, RZ, 0xc0, !PT ;  /* 0x000003800d0c7812 */ /* 0x000fe200078ec0ff */
[----:B------:R-:W1:Y:S01]  /*1eda0*/  SHFL.IDX PT, R55, R4, 0x1, 0x1c1f ;  /* 0x003c1f0004377f89 */ /* 0x000e6200000e0000 */
[----:B------:R-:W-:Y:S01]  /*1edb0*/  SHF.R.U64 R48, R48, 0x3, RZ ;  /* 0x0000000330307819 */ /* 0x000fe200000012ff */
[----:B------:R-:W-:Y:S01]  /*1edc0*/  IMAD.IADD R10, R14, 0x1, -R10 ;  /* 0x000000010e0a7824 */ /* 0x000fe200078e0a0a */
[----:B------:R-:W-:-:S02]  /*1edd0*/  SHF.R.U64 R8, R8, 0x3, RZ ;  /* 0x0000000308087819 */ /* 0x000fc400000012ff */
[----:B------:R-:W-:Y:S02]  /*1ede0*/  SHF.R.U64 R12, R12, 0x3, RZ ;  /* 0x000000030c0c7819 */ /* 0x000fe400000012ff */
[----:B------:R-:W-:Y:S01]  /*1edf0*/  LOP3.LUT R48, R48, R49, RZ, 0x3c, !PT ;  /* 0x0000003130307212 */ /* 0x000fe200078e3cff */
[--C-:B------:R-:W-:Y:S01]  /*1ee00*/  IMAD.X R49, RZ, RZ, R21.reuse, P0 ;  /* 0x000000ffff317224 */ /* 0x100fe200000e0615 */
[----:B------:R-:W-:Y:S01]  /*1ee10*/  LOP3.LUT R8, R8, R9, RZ, 0x3c, !PT ;  /* 0x0000000908087212 */ /* 0x000fe200078e3cff */
[----:B------:R-:W-:Y:S01]  /*1ee20*/  VIADD R5, R15, 0x8 ;  /* 0x000000080f057836 */ /* 0x000fe20000000000 */
[----:B------:R-:W-:Y:S01]  /*1ee30*/  LOP3.LUT R12, R12, R13, RZ, 0x3c, !PT ;  /* 0x0000000d0c0c7212 */ /* 0x000fe200078e3cff */
[--C-:B------:R-:W-:Y:S01]  /*1ee40*/  IMAD.X R9, RZ, RZ, R21.reuse, P5 ;  /* 0x000000ffff097224 */ /* 0x100fe200028e0615 */
[----:B------:R-:W-:Y:S01]  /*1ee50*/  LOP3.LUT P0, RZ, R10, 0x3, RZ, 0xc0, !PT ;  /* 0x000000030aff7812 */ /* 0x000fe2000780c0ff */
[----:B------:R-:W-:Y:S01]  /*1ee60*/  IMAD.X R13, RZ, RZ, R21, P4 ;  /* 0x000000ffff0d7224 */ /* 0x000fe200020e0615 */
[----:B------:R-:W-:-:S02]  /*1ee70*/  IADD3 R41, P5, R20, 0x7000, RZ ;  /* 0x0000700014297810 */ /* 0x000fc40007fbe0ff */
[----:B------:R-:W-:Y:S02]  /*1ee80*/  IADD3 R45, P4, R20, 0x8000, RZ ;  /* 0x00008000142d7810 */ /* 0x000fe40007f9e0ff */
[-C--:B------:R-:W-:Y:S02]  /*1ee90*/  ISETP.GE.OR P2, PT, R15, R2.reuse, P0 ;  /* 0x000000020f00720c */ /* 0x080fe40000746670 */
[----:B------:R-:W-:Y:S02]  /*1eea0*/  ISETP.GE.OR P0, PT, R5, R2, P0 ;  /* 0x000000020500720c */ /* 0x000fe40000706670 */
[----:B------:R-:W-:Y:S02]  /*1eeb0*/  LOP3.LUT R40, R41, 0x380, RZ, 0xc0, !PT ;  /* 0x0000038029287812 */ /* 0x000fe400078ec0ff */
[----:B------:R-:W-:Y:S02]  /*1eec0*/  LOP3.LUT R44, R45, 0x380, RZ, 0xc0, !PT ;  /* 0x000003802d2c7812 */ /* 0x000fe400078ec0ff */
[----:B------:R-:W-:-:S02]  /*1eed0*/  SHF.R.U64 R40, R40, 0x3, RZ ;  /* 0x0000000328287819 */ /* 0x000fc400000012ff */
[----:B------:R-:W-:Y:S02]  /*1eee0*/  SHF.R.U64 R44, R44, 0x3, RZ ;  /* 0x000000032c2c7819 */ /* 0x000fe400000012ff */
[----:B------:R-:W-:Y:S01]  /*1eef0*/  LOP3.LUT R40, R40, R41, RZ, 0x3c, !PT ;  /* 0x0000002928287212 */ /* 0x000fe200078e3cff */
[--C-:B------:R-:W-:Y:S01]  /*1ef00*/  IMAD.X R41, RZ, RZ, R21.reuse, P5 ;  /* 0x000000ffff297224 */ /* 0x100fe200028e0615 */
[----:B------:R-:W-:Y:S01]  /*1ef10*/  LOP3.LUT R44, R44, R45, RZ, 0x3c, !PT ;  /* 0x0000002d2c2c7212 */ /* 0x000fe200078e3cff */
[----:B------:R-:W-:Y:S01]  /*1ef20*/  IMAD.X R45, RZ, RZ, R21, P4 ;  /* 0x000000ffff2d7224 */ /* 0x000fe200020e0615 */
[C---:B------:R-:W-:Y:S01]  /*1ef30*/  IADD3 R7, P3, R20.reuse, 0xf000, RZ ;  /* 0x0000f00014077810 */ /* 0x040fe20007f7e0ff */
[----:B0-----:R0:W-:Y:S01]  /*1ef40*/  @!P2 ST.E desc[UR6][R50.64], R0 ;  /* 0x000000003200a985 */ /* 0x0011e2000c101906 */
[C---:B------:R-:W-:Y:S02]  /*1ef50*/  IADD3 R65, P5, R20.reuse, 0xd000, RZ ;  /* 0x0000d00014417810 */ /* 0x040fe40007fbe0ff */
[----:B------:R-:W-:-:S02]  /*1ef60*/  IADD3 R69, P4, R20, 0xe000, RZ ;  /* 0x0000e00014457810 */ /* 0x000fc40007f9e0ff */
[----:B------:R-:W-:Y:S01]  /*1ef70*/  LOP3.LUT R11, R20, 0x380, RZ, 0xc0, !PT ;  /* 0x00000380140b7812 */ /* 0x000fe200078ec0ff */
[----:B-1----:R1:W-:Y:S01]  /*1ef80*/  @!P0 ST.E desc[UR6][R54.64], R3 ;  /* 0x0000000336008985 */ /* 0x0023e2000c101906 */
[----:B------:R-:W-:Y:S02]  /*1ef90*/  LOP3.LUT R4, R7, 0x380, RZ, 0xc0, !PT ;  /* 0x0000038007047812 */ /* 0x000fe400078ec0ff */
[----:B------:R-:W-:Y:S01]  /*1efa0*/  LOP3.LUT R64, R65, 0x380, RZ, 0xc0, !PT ;  /* 0x0000038041407812 */ /* 0x000fe200078ec0ff */
[----:B------:R-:W-:Y:S01]  /*1efb0*/  IMAD.X R73, RZ, RZ, R21, P3 ;  /* 0x000000ffff497224 */ /* 0x000fe200018e0615 */
[----:B------:R-:W-:Y:S01]  /*1efc0*/  LOP3.LUT R68, R69, 0x380, RZ, 0xc0, !PT ;  /* 0x0000038045447812 */ /* 0x000fe200078ec0ff */
[----:B0-----:R-:W-:Y:S01]  /*1efd0*/  IMAD R0, R232, 0x20, R212 ;  /* 0x00000020e8007824 */ /* 0x001fe200078e02d4 */
[----:B------:R-:W-:Y:S01]  /*1efe0*/  SHF.R.U64 R11, R11, 0x3, RZ ;  /* 0x000000030b0b7819 */ /* 0x000fe200000012ff */
[----:B------:R-:W5:Y:S01]  /*1eff0*/  LD.E.128 R12, desc[UR6][R12.64] ;  /* 0x000000060c0c7980 */ /* 0x000f62000c101d00 */
[----:B-1----:R-:W-:-:S03]  /*1f000*/  IMAD R3, R77, UR4, RZ ;  /* 0x000000044d037c24 */ /* 0x002fc6000f8e02ff */
[----:B------:R-:W5:Y:S01]  /*1f010*/  LD.E.128 R24, desc[UR6][R24.64] ;  /* 0x0000000618187980 */ /* 0x000f62000c101d00 */
[----:B------:R-:W0:Y:S01]  /*1f020*/  @P1 LDC R77, c[0x0][0xbf0] ;  /* 0x0002fc00ff4d1b82 */ /* 0x000e220000000800 */
[----:B------:R-:W-:Y:S02]  /*1f030*/  SHF.R.U64 R4, R4, 0x3, RZ ;  /* 0x0000000304047819 */ /* 0x000fe400000012ff */
[----:B------:R-:W-:Y:S01]  /*1f040*/  SHF.R.U64 R64, R64, 0x3, RZ ;  /* 0x0000000340407819 */ /* 0x000fe200000012ff */
[----:B------:R-:W5:Y:S01]  /*1f050*/  LD.E.128 R28, desc[UR6][R28.64] ;  /* 0x000000061c1c7980 */ /* 0x000f62000c101d00 */
[----:B------:R-:W-:Y:S02]  /*1f060*/  SHF.R.U64 R68, R68, 0x3, RZ ;  /* 0x0000000344447819 */ /* 0x000fe400000012ff */
[----:B------:R-:W-:Y:S01]  /*1f070*/  LOP3.LUT R20, R11, R20, RZ, 0x3c, !PT ;  /* 0x000000140b147212 */ /* 0x000fe200078e3cff */
[----:B------:R-:W5:Y:S01]  /*1f080*/  LD.E.128 R32, desc[UR6][R32.64] ;  /* 0x0000000620207980 */ /* 0x000f62000c101d00 */
[----:B------:R-:W-:Y:S01]  /*1f090*/  LOP3.LUT R64, R64, R65, RZ, 0x3c, !PT ;  /* 0x0000004140407212 */ /* 0x000fe200078e3cff */
[--C-:B------:R-:W-:Y:S01]  /*1f0a0*/  IMAD.X R65, RZ, RZ, R21.reuse, P5 ;  /* 0x000000ffff417224 */ /* 0x100fe200028e0615 */
[----:B------:R-:W-:Y:S01]  /*1f0b0*/  LOP3.LUT R68, R68, R69, RZ, 0x3c, !PT ;  /* 0x0000004544447212 */ /* 0x000fe200078e3cff */
[----:B------:R-:W-:Y:S01]  /*1f0c0*/  IMAD.X R69, RZ, RZ, R21, P4 ;  /* 0x000000ffff457224 */ /* 0x000fe200020e0615 */
[----:B------:R-:W-:Y:S01]  /*1f0d0*/  LOP3.LUT R72, R4, R7, RZ, 0x3c, !PT ;  /* 0x0000000704487212 */ /* 0x000fe200078e3cff */
[C---:B------:R-:W-:Y:S01]  /*1f0e0*/  IMAD R3, R76.reuse, UR5, R3 ;  /* 0x000000054c037c24 */ /* 0x040fe2000f8e0203 */
[----:B------:R1:W5:Y:S04]  /*1f0f0*/  LD.E.128 R4, desc[UR6][R20.64] ;  /* 0x0000000614047980 */ /* 0x000368000c101d00 */
[----:B------:R-:W5:Y:S04]  /*1f100*/  LD.E.128 R8, desc[UR6][R8.64] ;  /* 0x0000000608087980 */ /* 0x000f68000c101d00 */
[----:B------:R-:W5:Y:S01]  /*1f110*/  LD.E.128 R36, desc[UR6][R36.64] ;  /* 0x0000000624247980 */ /* 0x000f62000c101d00 */
[----:B-1----:R-:W-:Y:S01]  /*1f120*/  IMAD.WIDE.U32 R20, R76, UR4, RZ ;  /* 0x000000044c147c25 */ /* 0x002fe2000f8e00ff */
[----:B------:R-:W-:-:S02]  /*1f130*/  ULDC.64 UR4, c[0x0][0xae8] ;  /* 0x0002ba0000047ab9 */ /* 0x000fc40000000a00 */
[----:B------:R-:W5:Y:S01]  /*1f140*/  LD.E.128 R40, desc[UR6][R40.64] ;  /* 0x0000000628287980 */ /* 0x000f62000c101d00 */
[----:B------:R-:W-:Y:S02]  /*1f150*/  IMAD.IADD R21, R21, 0x1, R3 ;  /* 0x0000000115157824 */ /* 0x000fe400078e0203 */
[----:B------:R-:W-:Y:S01]  /*1f160*/  IMAD R80, R80, UR4, RZ ;  /* 0x0000000450507c24 */ /* 0x000fe2000f8e02ff */
[----:B------:R-:W5:Y:S01]  /*1f170*/  LD.E.128 R44, desc[UR6][R44.64] ;  /* 0x000000062c2c7980 */ /* 0x000f62000c101d00 */
[----:B------:R-:W-:Y:S02]  /*1f180*/  IMAD R76, R237, 0x80, R0 ;  /* 0x00000080ed4c7824 */ /* 0x000fe400078e0200 */
[C---:B------:R-:W-:Y:S01]  /*1f190*/  IMAD R3, R231.reuse, UR5, R80 ;  /* 0x00000005e7037c24 */ /* 0x040fe2000f8e0250 */
[----:B------:R-:W5:Y:S01]  /*1f1a0*/  LD.E.128 R48, desc[UR6][R48.64] ;  /* 0x0000000630307980 */ /* 0x000f62000c101d00 */
[----:B------:R-:W-:Y:S01]  /*1f1b0*/  IMAD.WIDE.U32 R20, R231, UR4, R20 ;  /* 0x00000004e7147c25 */ /* 0x000fe2000f8e0014 */
[----:B------:R-:W-:-:S02]  /*1f1c0*/  ULDC.64 UR4, c[0x0][0xaf0] ;  /* 0x0002bc0000047ab9 */ /* 0x000fc40000000a00 */
[----:B------:R-:W5:Y:S01]  /*1f1d0*/  LD.E.128 R52, desc[UR6][R52.64] ;  /* 0x0000000634347980 */ /* 0x000f62000c101d00 */
[----:B------:R-:W-:-:S03]  /*1f1e0*/  @P1 IMAD.HI.U32 R0, R76, R81, RZ ;  /* 0x000000514c001227 */ /* 0x000fc600078e00ff */
[----:B------:R-:W5:Y:S01]  /*1f1f0*/  LD.E.128 R56, desc[UR6][R56.64] ;  /* 0x0000000638387980 */ /* 0x000f62000c101d00 */
[----:B------:R-:W-:Y:S02]  /*1f200*/  IMAD.IADD R21, R21, 0x1, R3 ;  /* 0x0000000115157824 */ /* 0x000fe400078e0203 */
[----:B------:R-:W-:Y:S01]  /*1f210*/  IMAD.MOV.U32 R3, RZ, RZ, R76 ;  /* 0x000000ffff037224 */ /* 0x000fe200078e004c */
[----:B0-----:R-:W-:Y:S01]  /*1f220*/  @P1 SHF.R.U32.HI R3, RZ, R77, R0 ;  /* 0x0000004dff031219 */ /* 0x001fe20000011600 */
[----:B------:R-:W-:Y:S01]  /*1f230*/  IMAD R79, R79, UR4, RZ ;  /* 0x000000044f4f7c24 */ /* 0x000fe2000f8e02ff */
[----:B------:R-:W5:Y:S02]  /*1f240*/  LD.E.128 R60, desc[UR6][R60.64] ;  /* 0x000000063c3c7980 */ /* 0x000f64000c101d00 */
[----:B------:R-:W-:Y:S01]  /*1f250*/  SHF.R.S32.HI R0, RZ, 0x1f, R3 ;  /* 0x0000001fff007819 */ /* 0x000fe20000011403 */
[----:B------:R-:W-:Y:S01]  /*1f260*/  IMAD R79, R230, UR5, R79 ;  /* 0x00000005e64f7c24 */ /* 0x000fe2000f8e024f */
[----:B------:R-:W5:Y:S01]  /*1f270*/  LD.E.128 R64, desc[UR6][R64.64] ;  /* 0x0000000640407980 */ /* 0x000f62000c101d00 */
[----:B------:R-:W-:-:S02]  /*1f280*/  IMAD.MOV R77, RZ, RZ, -R3 ;  /* 0x000000ffff4d7224 */ /* 0x000fc400078e0a03 */
[----:B------:R-:W-:Y:S01]  /*1f290*/  IMAD.WIDE.U32 R230, R230, UR4, R20 ;  /* 0x00000004e6e67c25 */ /* 0x000fe2000f8e0014 */
[----:B------:R-:W-:Y:S01]  /*1f2a0*/  ULDC.64 UR4, c[0x0][0xae0] ;  /* 0x0002b80000047ab9 */ /* 0x000fe20000000a00 */
[----:B------:R-:W5:Y:S02]  /*1f2b0*/  LD.E.128 R68, desc[UR6][R68.64] ;  /* 0x0000000644447980 */ /* 0x000f64000c101d00 */
[----:B------:R-:W-:Y:S02]  /*1f2c0*/  IMAD R0, R0, UR4, RZ ;  /* 0x0000000400007c24 */ /* 0x000fe4000f8e02ff */
[----:B------:R-:W-:Y:S01]  /*1f2d0*/  IMAD R77, R78, R77, R76 ;  /* 0x0000004d4e4d7224 */ /* 0x000fe200078e024c */
[----:B------:R-:W5:Y:S01]  /*1f2e0*/  LD.E.128 R72, desc[UR6][R72.64] ;  /* 0x0000000648487980 */ /* 0x000f62000c101d00 */
[----:B------:R-:W-:Y:S02]  /*1f2f0*/  IMAD.IADD R231, R231, 0x1, R79 ;  /* 0x00000001e7e77824 */ /* 0x000fe400078e024f */
[C---:B------:R-:W-:Y:S01]  /*1f300*/  IMAD R79, R3.reuse, UR5, R0 ;  /* 0x00000005034f7c24 */ /* 0x040fe2000f8e0200 */
[----:B------:R-:W-:Y:S01]  /*1f310*/  @!PT LDS RZ, [RZ] ;  /* 0x00000000fffff984 */ /* 0x000fe20000000800 */
[----:B------:R-:W-:Y:S01]  /*1f320*/  @!PT LDS RZ, [RZ] ;  /* 0x00000000fffff984 */ /* 0x000fe20000000800 */
[----:B------:R-:W-:Y:S01]  /*1f330*/  @!PT LDS RZ, [RZ] ;  /* 0x00000000fffff984 */ /* 0x000fe20000000800 */
[----:B------:R-:W-:Y:S01]  /*1f340*/  @!PT LDS RZ, [RZ] ;  /* 0x00000000fffff984 */ /* 0x000fe20000000800 */
[----:B------:R0:W-:Y:S06]  /*1f350*/  MEMBAR.ALL.CTA ;  /* 0x0000000000007992 */ /* 0x0001ec0000008000 */
[----:B0-----:R-:W0:Y:S01]  /*1f360*/  FENCE.VIEW.ASYNC.S ;  /* 0x00000000000073c6 */ /* 0x001e220000000000 */
[----:B------:R-:W-:Y:S01]  /*1f370*/  SHF.R.S32.HI R0, RZ, 0x1f, R77 ;  /* 0x0000001fff007819 */ /* 0x000fe2000001144d */
[----:B------:R-:W-:Y:S01]  /*1f380*/  IMAD.WIDE.U32 R20, R3, UR4, R230 ;  /* 0x0000000403147c25 */ /* 0x000fe2000f8e00e6 */
[----:B------:R-:W-:-:S03]  /*1f390*/  ULDC.64 UR4, c[0x0][0xad8] ;  /* 0x0002b60000047ab9 */ /* 0x000fc60000000a00 */
[----:B------:R-:W-:Y:S02]  /*1f3a0*/  IMAD.IADD R21, R21, 0x1, R79 ;  /* 0x0000000115157824 */ /* 0x000fe400078e024f */
[----:B------:R-:W-:Y:S02]  /*1f3b0*/  IMAD R0, R0, UR4, RZ ;  /* 0x0000000400007c24 */ /* 0x000fe4000f8e02ff */
[----:B------:R-:W-:Y:S01]  /*1f3c0*/  IMAD.WIDE.U32 R20, R77, UR4, R20 ;  /* 0x000000044d147c25 */ /* 0x000fe2000f8e0014 */
[----:B------:R-:W-:-:S03]  /*1f3d0*/  ISETP.GE.AND P2, PT, R85, R2, PT ;  /* 0x000000025500720c */ /* 0x000fc60003f46270 */
[----:B------:R-:W-:Y:S01]  /*1f3e0*/  IMAD R79, R77, UR5, R0 ;  /* 0x000000054d4f7c24 */ /* 0x000fe2000f8e0200 */
[----:B------:R-:W-:Y:S01]  /*1f3f0*/  ULDC.64 UR4, c[0x0][0xa80] ;  /* 0x0002a00000047ab9 */ /* 0x000fe20000000a00 */
[----:B------:R-:W-:Y:S01]  /*1f400*/  VIADD R0, R18, 0x38820 ;  /* 0x0003882012007836 */ /* 0x000fe20000000000 */
[C---:B------:R-:W-:Y:S01]  /*1f410*/  LEA R82, P3, R20.reuse, UR4, 0x1 ;  /* 0x0000000414527c11 */ /* 0x040fe2000f8608ff */
[----:B------:R-:W-:Y:S02]  /*1f420*/  IMAD.IADD R21, R21, 0x1, R79 ;  /* 0x0000000115157824 */ /* 0x000fe400078e024f */
[----:B------:R-:W-:Y:S01]  /*1f430*/  VIADD R3, R85, 0x20 ;  /* 0x0000002055037836 */ /* 0x000fe20000000000 */
[----:B------:R-:W-:Y:S02]  /*1f440*/  PRMT R0, RZ, 0x654, R0 ;  /* 0x00000654ff007816 */ /* 0x000fe40000000000 */
[----:B------:R-:W-:Y:S02]  /*1f450*/  LEA.HI.X R83, R20, UR5, R21, 0x1, P3 ;  /* 0x0000000514537c11 */ /* 0x000fe400098f0c15 */
[-C--:B------:R-:W-:Y:S01]  /*1f460*/  ISETP.GE.AND P1, PT, R3, R2.reuse, PT ;  /* 0x000000020300720c */ /* 0x080fe20003f26270 */
[----:B------:R-:W-:Y:S01]  /*1f470*/  VIADD R3, R85, 0x40 ;  /* 0x0000004055037836 */ /* 0x000fe20000000000 */
[----:B0-----:R0:W-:Y:S01]  /*1f480*/  SYNCS.ARRIVE.TRANS64.RED.A1T0 RZ, [R0+URZ], RZ ;  /* 0x000000ff00ff79a7 */ /* 0x0011e2000810043f */
[----:B------:R1:W2:Y:S03]  /*1f490*/  SHFL.IDX PT, R80, R82, RZ, 0x181f ;  /* 0x00181fff52507589 */ /* 0x0002a600000e0000 */
[----:B------:R-:W-:Y:S01]  /*1f4a0*/  ISETP.GE.AND P0, PT, R3, R2, PT ;  /* 0x000000020300720c */ /* 0x000fe20003f06270 */
[----:B0-----:R1:W0:Y:S01]  /*1f4b0*/  SHFL.IDX PT, R0, R83, RZ, 0x181f ;  /* 0x00181fff53007589 */ /* 0x00122200000e0000 */
[----:B------:R-:W-:Y:S11]  /*1f4c0*/  @P2 BRA `(.L_x_855) ;  /* 0x0000000000482947 */ /* 0x000ff60003800000 */
[----:B------:R-:W-:Y:S01]  /*1f4d0*/  ULDC UR4, c[0x0][0xac8] ;  /* 0x0002b20000047ab9 */ /* 0x000fe20000000800 */
[----:B------:R-:W-:Y:S01]  /*1f4e0*/  ULDC.64 UR6, c[0x0][0x208] ;  /* 0x0000820000067ab9 */ /* 0x000fe20000000a00 */
[----:B------:R-:W-:Y:S02]  /*1f4f0*/  ISETP.GE.AND P5, PT, R16, UR4, PT ;  /* 0x0000000410007c0c */ /* 0x000fe4000bfa6270 */
[----:B------:R-:W-:Y:S02]  /*1f500*/  ISETP.GE.AND P4, PT, R213, UR4, PT ;  /* 0x00000004d5007c0c */ /* 0x000fe4000bf86270 */
[----:B------:R-:W-:Y:S02]  /*1f510*/  ISETP.GE.AND P3, PT, R218, UR4, PT ;  /* 0x00000004da007c0c */ /* 0x000fe4000bf66270 */
[----:B------:R-:W-:-:S07]  /*1f520*/  ISETP.GE.AND P2, PT, R219, UR4, PT ;  /* 0x00000004db007c0c */ /* 0x000fce000bf46270 */
[----:B--2---:R-:W-:-:S04]  /*1f530*/  @!P5 LEA R20, P6, R16, R80, 0x1 ;  /* 0x000000501014d211 */ /* 0x004fc800078c08ff */
[----:B0-----:R-:W-:Y:S02]  /*1f540*/  @!P5 LEA.HI.X R21, R16, R0, R17, 0x1, P6 ;  /* 0x000000001015d211 */ /* 0x001fe400030f0c11 */
        /* <DEDUP_REMOVED lines=10> */
.L_x_855:
[----:B------:R-:W-:Y:S05]  /*1f5f0*/  BSYNC B1 ;  /* 0x0000000000017941 */ /* 0x000fea0003800000 */
.L_x_854:
[----:B0-----:R0:W4:Y:S01]  /*1f600*/  SHFL.IDX PT, R0, R83, 0x1, 0x181f ;  /* 0x00381f0053007f89 */ /* 0x00112200000e0000 */
[----:B------:R-:W-:Y:S03]  /*1f610*/  BSSY B1, `(.L_x_856) ;  /* 0x0000015000017945 */ /* 0x000fe60003800000 */
[----:B---3-5:R0:W3:Y:S01]  /*1f620*/  SHFL.IDX PT, R28, R82, 0x1, 0x181f ;  /* 0x00381f00521c7f89 */ /* 0x0280e200000e0000 */
[----:B------:R-:W-:Y:S05]  /*1f630*/  @P1 BRA `(.L_x_857) ;  /* 0x0000000000481947 */ /* 0x000fea0003800000 */
[----:B------:R-:W-:Y:S01]  /*1f640*/  ULDC UR4, c[0x0][0xac8] ;  /* 0x0002b20000047ab9 */ /* 0x000fe20000000800 */
[----:B------:R-:W-:Y:S01]  /*1f650*/  ULDC.64 UR6, c[0x0][0x208] ;  /* 0x0000820000067ab9 */ /* 0x000fe20000000a00 */
[----:B------:R-:W-:Y:S02]  /*1f660*/  ISETP.GE.AND P4, PT, R16, UR4, PT ;  /* 0x0000000410007c0c */ /* 0x000fe4000bf86270 */
[----:B------:R-:W-:Y:S02]  /*1f670*/  ISETP.GE.AND P3, PT, R213, UR4, PT ;  /* 0x00000004d5007c0c */ /* 0x000fe4000bf66270 */
[----:B------:R-:W-:Y:S02]  /*1f680*/  ISETP.GE.AND P2, PT, R218, UR4, PT ;  /* 0x00000004da007c0c */ /* 0x000fe4000bf46270 */
[----:B------:R-:W-:-:S07]  /*1f690*/  ISETP.GE.AND P1, PT, R219, UR4, PT ;  /* 0x00000004db007c0c */ /* 0x000fce000bf26270 */
[CC--:B---3--:R-:W-:Y:S02]  /*1f6a0*/  @!P4 LEA R4, P6, R16.reuse, R28.reuse, 0x1 ;  /* 0x0000001c1004c211 */ /* 0x0c8fe400078c08ff */
        /* <DEDUP_REMOVED lines=11> */
.L_x_857:
[----:B------:R-:W-:Y:S05]  /*1f760*/  BSYNC B1 ;  /* 0x0000000000017941 */ /* 0x000fea0003800000 */
.L_x_856:
[----:B----4-:R4:W0:Y:S01]  /*1f770*/  SHFL.IDX PT, R0, R83, 0x2, 0x181f ;  /* 0x00581f0053007f89 */ /* 0x01082200000e0000 */
[----:B------:R-:W-:Y:S03]  /*1f780*/  BSSY B1, `(.L_x_858) ;  /* 0x0000015000017945 */ /* 0x000fe60003800000 */
[----:B---3--:R4:W3:Y:S01]  /*1f790*/  SHFL.IDX PT, R10, R82, 0x2, 0x181f ;  /* 0x00581f00520a7f89 */ /* 0x0088e200000e0000 */
[----:B------:R-:W-:Y:S05]  /*1f7a0*/  @P0 BRA `(.L_x_859) ;  /* 0x0000000000480947 */ /* 0x000fea0003800000 */
[----:B------:R-:W-:Y:S01]  /*1f7b0*/  ULDC UR4, c[0x0][0xac8] ;  /* 0x0002b20000047ab9 */ /* 0x000fe20000000800 */
[----:B------:R-:W-:Y:S01]  /*1f7c0*/  ULDC.64 UR6, c[0x0][0x208] ;  /* 0x0000820000067ab9 */ /* 0x000fe20000000a00 */
[----:B------:R-:W-:Y:S02]  /*1f7d0*/  ISETP.GE.AND P3, PT, R16, UR4, PT ;  /* 0x0000000410007c0c */ /* 0x000fe4000bf66270 */
[----:B------:R-:W-:Y:S02]  /*1f7e0*/  ISETP.GE.AND P2, PT, R213, UR4, PT ;  /* 0x00000004d5007c0c */ /* 0x000fe4000bf46270 */
[----:B------:R-:W-:Y:S02]  /*1f7f0*/  ISETP.GE.AND P1, PT, R218, UR4, PT ;  /* 0x00000004da007c0c */ /* 0x000fe4000bf26270 */
[----:B------:R-:W-:-:S07]  /*1f800*/  ISETP.GE.AND P0, PT, R219, UR4, PT ;  /* 0x00000004db007c0c */ /* 0x000fce000bf06270 */
[-C--:B---3--:R-:W-:Y:S02]  /*1f810*/  @!P3 LEA R4, P6, R16, R10.reuse, 0x1 ;  /* 0x0000000a1004b211 */ /* 0x088fe400078c08ff */
[-C--:B------:R-:W-:Y:S02]  /*1f820*/  @!P2 LEA R6, P5, R235, R10.reuse, 0x1 ;  /* 0x0000000aeb06a211 */ /* 0x080fe400078a08ff */
[----:B------:R-:W-:Y:S02]  /*1f830*/  @!P1 LEA R8, P4, R218, R10, 0x1 ;  /* 0x0000000ada089211 */ /* 0x000fe400078808ff */
[----:B0-----:R-:W-:Y:S02]  /*1f840*/  @!P3 LEA.HI.X R5, R16, R0, R17, 0x1, P6 ;  /* 0x000000001005b211 */ /* 0x001fe400030f0c11 */
        /* <DEDUP_REMOVED lines=8> */
.L_x_859:
[----:B------:R-:W-:Y:S05]  /*1f8d0*/  BSYNC B1 ;  /* 0x0000000000017941 */ /* 0x000fea0003800000 */
.L_x_858:
[----:B------:R-:W-:Y:S01]  /*1f8e0*/  VIADD R3, R85, 0x60 ;  /* 0x0000006055037836 */ /* 0x000fe20000000000 */
[----:B01--4-:R-:W0:Y:S04]  /*1f8f0*/  SHFL.IDX PT, R83, R83, 0x3, 0x181f ;  /* 0x00781f0053537f89 */ /* 0x013e2800000e0000 */
[----:B------:R-:W-:Y:S01]  /*1f900*/  ISETP.GE.AND P0, PT, R3, R2, PT ;  /* 0x000000020300720c */ /* 0x000fe20003f06270 */
[----:B------:R-:W1:-:S12]  /*1f910*/  SHFL.IDX PT, R82, R82, 0x3, 0x181f ;  /* 0x00781f0052527f89 */ /* 0x000e5800000e0000 */
[----:B------:R-:W-:Y:S05]  /*1f920*/  @P0 BRA `(.L_x_860) ;  /* 0x0000000c00b80947 */ /* 0x000fea0003800000 */
[----:B------:R-:W-:Y:S01]  /*1f930*/  ULDC UR4, c[0x0][0xac8] ;  /* 0x0002b20000047ab9 */ /* 0x000fe20000000800 */
[----:B------:R-:W-:Y:S01]  /*1f940*/  ULDC.64 UR6, c[0x0][0x208] ;  /* 0x0000820000067ab9 */ /* 0x000fe20000000a00 */
[----:B------:R-:W-:Y:S02]  /*1f950*/  ISETP.GE.AND P3, PT, R16, UR4, PT ;  /* 0x0000000410007c0c */ /* 0x000fe4000bf66270 */
[----:B------:R-:W-:Y:S02]  /*1f960*/  ISETP.GE.AND P4, PT, R213, UR4, PT ;  /* 0x00000004d5007c0c */ /* 0x000fe4000bf86270 */
[----:B------:R-:W-:-:S09]  /*1f970*/  ISETP.GE.AND P5, PT, R218, UR4, PT ;  /* 0x00000004da007c0c */ /* 0x000fd2000bfa6270 */
[CC--:B-1----:R-:W-:Y:S02]  /*1f980*/  @!P3 LEA R2, P0, R16.reuse, R82.reuse, 0x1 ;  /* 0x000000521002b211 */ /* 0x0c2fe400078008ff */
[-C--:B------:R-:W-:Y:S02]  /*1f990*/  @!P4 LEA R4, P1, R235, R82.reuse, 0x1 ;  /* 0x00000052eb04c211 */ /* 0x080fe400078208ff */
[-C--:B0-----:R-:W-:Y:S02]  /*1f9a0*/  @!P3 LEA.HI.X R3, R16, R83.reuse, R17, 0x1, P0 ;  /* 0x000000531003b211 */ /* 0x081fe400000f0c11 */
        /* <DEDUP_REMOVED lines=8> */
[----:B0-----:R-:W-:Y:S01]  /*1fa30*/  LEA R2, P0, R219, R82, 0x1 ;  /* 0x00000052db027211 */ /* 0x001fe200078008ff */
[----:B------:R-:W-:-:S03]  /*1fa40*/  ULDC.64 UR4, c[0x0][0x208] ;  /* 0x0000820000047ab9 */ /* 0x000fc60000000a00 */
[----:B------:R-:W-:-:S05]  /*1fa50*/  LEA.HI.X R3, R219, R83, R84, 0x1, P0 ;  /* 0x00000053db037211 */ /* 0x000fca00000f0c54 */
[----:B------:R0:W-:Y:S01]  /*1fa60*/  ST.E.128 desc[UR4][R2.64], R72 ;  /* 0x0000004802007985 */ /* 0x0001e2000c101d04 */
[----:B------:R-:W-:Y:S05]  /*1fa70*/  BRA `(.L_x_860) ;  /* 0x0000000c00647947 */ /* 0x000fea0003800000 */
.L_x_852:
[----:B------:R-:W2:Y:S01]  /*1fa80*/  LDL R7, [R1+0x60] ;  /* 0x0000600001077983 */ /* 0x000ea20000100800 */
[----:B------:R-:W-:Y:S01]  /*1fa90*/  ULDC.64 UR4, c[0x0][0xc00] ;  /* 0x0003000000047ab9 */ /* 0x000fe20000000a00 */
[----:B------:R-:W3:Y:S01]  /*1faa0*/  LDC R21, c[0x0][0xbe8] ;  /* 0x0002fa00ff157b82 */ /* 0x000ee20000000800 */
[----:B------:R-:W-:Y:S01]  /*1fab0*/  ISETP.NE.U32.AND P0, PT, RZ, UR4, PT ;  /* 0x00000004ff007c0c */ /* 0x000fe2000bf05070 */
[----:B------:R-:W-:Y:S01]  /*1fac0*/  IMAD.MOV.U32 R6, RZ, RZ, RZ ;  /* 0x000000ffff067224 */ /* 0x000fe200078e00ff */
[----:B------:R-:W-:Y:S01]  /*1fad0*/  IADD3 R2, P1, R233, UR4, RZ ;  /* 0x00000004e9027c10 */ /* 0x000fe2000ff3e0ff */
[----:B------:R-:W-:Y:S01]  /*1fae0*/  ULDC.64 UR6, c[0x0][0x208] ;  /* 0x0000820000067ab9 */ /* 0x000fe20000000a00 */
[----:B------:R-:W-:Y:S01]  /*1faf0*/  ISETP.NE.AND.EX P0, PT, RZ, UR5, PT, P0 ;  /* 0x00000005ff007c0c */ /* 0x000fe2000bf05300 */
[----:B------:R-:W4:Y:S02]  /*1fb00*/  S2R R8, SR_TID.X ;  /* 0x0000000000087919 */ /* 0x000f240000002100 */
[----:B----4-:R-:W-:-:S05]  /*1fb10*/  VIADD R8, R8, 0xffffff80 ;  /* 0xffffff8008087836 */ /* 0x010fca0000000000 */
[----:B------:R-:W-:Y:S02]  /*1fb20*/  ISETP.GE.AND P3, PT, R8, 0x80, PT ;  /* 0x000000800800780c */ /* 0x000fe40003f66270 */
[----:B--2---:R-:W-:-:S04]  /*1fb30*/  SHF.L.U64.HI R0, R230, 0x2, R7 ;  /* 0x00000002e6007819 */ /* 0x004fc80000010207 */
[----:B------:R-:W-:Y:S01]  /*1fb40*/  IADD3.X R3, R0, UR5, RZ, P1, !PT ;  /* 0x0000000500037c10 */ /* 0x000fe20008ffe4ff */
[----:B------:R-:W-:Y:S02]  /*1fb50*/  ULDC.64 UR4, c[0x0][0xc08] ;  /* 0x0003020000047ab9 */ /* 0x000fe40000000a00 */
[----:B------:R-:W-:Y:S02]  /*1fb60*/  ISETP.NE.U32.AND P1, PT, RZ, UR4, PT ;  /* 0x00000004ff007c0c */ /* 0x000fe4000bf25070 */
[----:B------:R2:W5:Y:S02]  /*1fb70*/  @P0 LDG.E R6, desc[UR6][R2.64] ;  /* 0x0000000602060981 */ /* 0x000564000c1e1900 */
[----:B------:R-:W-:-:S13]  /*1fb80*/  ISETP.NE.AND.EX P1, PT, RZ, UR5, PT, P1 ;  /* 0x00000005ff007c0c */ /* 0x000fda000bf25310 */
[----:B------:R-:W-:Y:S01]  /*1fb90*/  @P1 IADD3 R4, P2, R233, UR4, RZ ;  /* 0x00000004e9041c10 */ /* 0x000fe2000ff5e0ff */
[----:B------:R-:W-:-:S03]  /*1fba0*/  ULDC UR4, c[0x0][0xa88] ;  /* 0x0002a20000047ab9 */ /* 0x000fc60000000800 */
[----:B------:R-:W-:Y:S01]  /*1fbb0*/  @P1 IADD3.X R5, R0, UR5, RZ, P2, !PT ;  /* 0x0000000500051c10 */ /* 0x000fe200097fe4ff */
[----:B------:R-:W-:Y:S01]  /*1fbc0*/  IMAD.U32 R0, RZ, RZ, UR4 ;  /* 0x00000004ff007e24 */ /* 0x000fe2000f8e00ff */
[----:B---3--:R-:W-:-:S05]  /*1fbd0*/  ISETP.NE.AND P2, PT, R21, 0x1, PT ;  /* 0x000000011500780c */ /* 0x008fca0003f45270 */
[----:B------:R2:W5:Y:S08]  /*1fbe0*/  @P1 LDG.E R0, desc[UR6][R4.64] ;  /* 0x0000000604001981 */ /* 0x000570000c1e1900 */
[----:B------:R-:W3:Y:S08]  /*1fbf0*/  @P2 LDC R20, c[0x0][0xbec] ;  /* 0x0002fb00ff142b82 */ /* 0x000ef00000000800 */
[----:B------:R-:W4:Y:S01]  /*1fc00*/  @P2 LDC R25, c[0x0][0xbf0] ;  /* 0x0002fc00ff192b82 */ /* 0x000f220000000800 */
[----:B--2---:R-:W-:Y:S05]  /*1fc10*/  @P1 BRA `(.L_x_861) ;  /* 0x0000000000141947 */ /* 0x004fea0003800000 */
[----:B------:R-:W-:Y:S05]  /*1fc20*/  @!P0 BRA `(.L_x_861) ;  /* 0x0000000000108947 */ /* 0x000fea0003800000 */
[----:B------:R-:W-:Y:S02]  /*1fc30*/  ULDC.64 UR4, c[0x0][0x208] ;  /* 0x0000820000047ab9 */ /* 0x000fe40000000a00 */
[----:B------:R-:W2:Y:S04]  /*1fc40*/  LDG.E R5, desc[UR4][R2.64] ;  /* 0x0000000402057981 */ /* 0x000ea8000c1e1900 */
[----:B-----5:R-:W2:Y:S02]  /*1fc50*/  LDG.E R0, desc[UR4][R2.64+0x4] ;  /* 0x0000040402007981 */ /* 0x020ea4000c1e1900 */
[----:B--2---:R-:W-:-:S07]  /*1fc60*/  IMAD.IADD R0, R0, 0x1, -R5 ;  /* 0x0000000100007824 */ /* 0x004fce00078e0a05 */
.L_x_861:
[----:B------:R-:W-:Y:S01]  /*1fc70*/  BSSY B1, `(.L_x_862) ;  /* 0x000002f000017945 */ /* 0x000fe20003800000 */
[----:B------:R-:W-:Y:S02]  /*1fc80*/  SHF.R.S32.HI R12, RZ, 0x1f, R231 ;  /* 0x0000001fff0c7819 */ /* 0x000fe400000114e7 */
[----:B------:R-:W-:Y:S02]  /*1fc90*/  SEL R13, R230, RZ, !P0 ;  /* 0x000000ffe60d7207 */ /* 0x000fe40004000000 */
[----:B------:R-:W-:Y:S02]  /*1fca0*/  SEL R14, R7, RZ, !P0 ;  /* 0x000000ff070e7207 */ /* 0x000fe40004000000 */
[----:B-----5:R-:W-:Y:S01]  /*1fcb0*/  SHF.R.S32.HI R11, RZ, 0x1f, R6 ;  /* 0x0000001fff0b7819 */ /* 0x020fe20000011406 */
[----:B------:R-:W-:Y:S06]  /*1fcc0*/  @P3 BRA `(.L_x_863) ;  /* 0x0000000000a43947 */ /* 0x000fec0003800000 */
[----:B------:R-:W2:Y:S01]  /*1fcd0*/  S2R R2, SR_TID.X ;  /* 0x0000000000027919 */ /* 0x000ea20000002100 */
[----:B------:R-:W5:Y:S02]  /*1fce0*/  LDC R9, c[0x0][0xbe8] ;  /* 0x0002fa00ff097b82 */ /* 0x000f640000000800 */
[----:B-----5:R-:W-:Y:S02]  /*1fcf0*/  IMAD R3, R0, R9, RZ ;  /* 0x0000000900037224 */ /* 0x020fe400078e02ff */
[----:B--2---:R-:W-:-:S04]  /*1fd00*/  IMAD R2, R237, 0x80, R2 ;  /* 0x00000080ed027824 */ /* 0x004fc800078e0202 */
[----:B------:R-:W-:-:S05]  /*1fd10*/  VIADD R10, R2, 0xffffff80 ;  /* 0xffffff80020a7836 */ /* 0x000fca0000000000 */
[----:B------:R-:W-:-:S13]  /*1fd20*/  ISETP.GE.AND P0, PT, R10, R3, PT ;  /* 0x000000030a00720c */ /* 0x000fda0003f06270 */
[----:B------:R-:W-:Y:S05]  /*1fd30*/  @P0 BRA `(.L_x_863) ;  /* 0x0000000000880947 */ /* 0x000fea0003800000 */
[----:B------:R-:W-:Y:S01]  /*1fd40*/  ISETP.NE.AND P0, PT, R9, 0x1, PT ;  /* 0x000000010900780c */ /* 0x000fe20003f05270 */
[----:B------:R-:W-:Y:S01]  /*1fd50*/  ULDC.64 UR4, c[0x0][0xb90] ;  /* 0x0002e40000047ab9 */ /* 0x000fe20000000a00 */
[----:B------:R-:W-:Y:S01]  /*1fd60*/  IMAD.MOV.U32 R2, RZ, RZ, R6 ;  /* 0x000000ffff027224 */ /* 0x000fe200078e0006 */
[----:B------:R-:W-:Y:S01]  /*1fd70*/  ULDC.64 UR6, c[0x0][0x208] ;  /* 0x0000820000067ab9 */ /* 0x000fe20000000a00 */
[----:B------:R-:W-:Y:S02]  /*1fd80*/  IMAD R8, R12, UR4, RZ ;  /* 0x000000040c087c24 */ /* 0x000fe4000f8e02ff */
[----:B------:R-:W-:Y:S02]  /*1fd90*/  IMAD.MOV.U32 R3, RZ, RZ, R11 ;  /* 0x000000ffff037224 */ /* 0x000fe400078e000b */
[----:B------:R-:W-:Y:S02]  /*1fda0*/  IMAD.MOV.U32 R5, RZ, RZ, R10 ;  /* 0x000000ffff057224 */ /* 0x000fe400078e000a */
[----:B------:R-:W-:-:S03]  /*1fdb0*/  IMAD.WIDE.U32 R2, R231, UR4, R2 ;  /* 0x00000004e7027c25 */ /* 0x000fc6000f8e0002 */
[----:B------:R-:W2:Y:S08]  /*1fdc0*/  @P0 LDC R7, c[0x0][0xbec] ;  /* 0x0002fb00ff070b82 */ /* 0x000eb00000000800 */
[----:B------:R-:W5:Y:S01]  /*1fdd0*/  @P0 LDC R15, c[0x0][0xbf0] ;  /* 0x0002fc00ff0f0b82 */ /* 0x000f620000000800 */
[----:B--2---:R-:W-:-:S04]  /*1fde0*/  @P0 IMAD.HI.U32 R4, R10, R7, RZ ;  /* 0x000000070a040227 */ /* 0x004fc800078e00ff */
[----:B------:R-:W-:Y:S01]  /*1fdf0*/  IMAD R7, R231, UR5, R8 ;  /* 0x00000005e7077c24 */ /* 0x000fe2000f8e0208 */
[----:B------:R-:W-:Y:S01]  /*1fe00*/  ULDC.64 UR4, c[0x0][0xb98] ;  /* 0x0002e60000047ab9 */ /* 0x000fe20000000a00 */
[----:B-----5:R-:W-:Y:S02]  /*1fe10*/  @P0 SHF.R.U32.HI R5, RZ, R15, R4 ;  /* 0x0000000fff050219 */ /* 0x020fe40000011604 */
[----:B------:R-:W-:Y:S02]  /*1fe20*/  IMAD.IADD R3, R3, 0x1, R7 ;  /* 0x0000000103037824 */ /* 0x000fe400078e0207 */
[----:B------:R-:W-:Y:S02]  /*1fe30*/  IMAD R4, R14, UR4, RZ ;  /* 0x000000040e047c24 */ /* 0x000fe4000f8e02ff */
[----:B------:R-:W-:Y:S02]  /*1fe40*/  IMAD.MOV R7, RZ, RZ, -R5 ;  /* 0x000000ffff077224 */ /* 0x000fe400078e0a05 */
[----:B------:R-:W-:-:S04]  /*1fe50*/  IMAD.WIDE.U32 R2, R13, UR4, R2 ;  /* 0x000000040d027c25 */ /* 0x000fc8000f8e0002 */
[----:B------:R-:W-:Y:S01]  /*1fe60*/  IMAD R7, R9, R7, R10 ;  /* 0x0000000709077224 */ /* 0x000fe200078e020a */
[----:B------:R-:W-:Y:S01]  /*1fe70*/  SHF.R.S32.HI R9, RZ, 0x1f, R5 ;  /* 0x0000001fff097819 */ /* 0x000fe20000011405 */
[----:B------:R-:W-:Y:S01]  /*1fe80*/  IMAD R8, R13, UR5, R4 ;  /* 0x000000050d087c24 */ /* 0x000fe2000f8e0204 */
[----:B------:R-:W-:Y:S01]  /*1fe90*/  IADD3 R2, P0, R5, R2, RZ ;  /* 0x0000000205027210 */ /* 0x000fe20007f1e0ff */
        /* <DEDUP_REMOVED lines=10> */
[----:B------:R-:W-:-:S05]  /*1ff40*/  IMAD.MOV.U32 R3, RZ, RZ, -0x800000 ;  /* 0xff800000ff037424 */ /* 0x000fca00078e00ff */
[----:B------:R2:W-:Y:S02]  /*1ff50*/  STG.E desc[UR6][R4.64], R3 ;  /* 0x0000000304007986 */ /* 0x0005e4000c101906 */
.L_x_863:
[----:B------:R-:W-:Y:S05]  /*1ff60*/  BSYNC B1 ;  /* 0x0000000000017941 */ /* 0x000fea0003800000 */
.L_x_862:
[----:B------:R-:W-:Y:S01]  /*1ff70*/  ULDC.64 UR4, c[0x0][0xaa0] ;  /* 0x0002a80000047ab9 */ /* 0x000fe20000000a00 */
[----:B--2---:R-:W-:Y:S01]  /*1ff80*/  IMAD R4, R232, 0x20, R212 ;  /* 0x00000020e8047824 */ /* 0x004fe200078e02d4 */
[----:B------:R-:W-:Y:S01]  /*1ff90*/  BSSY B1, `(.L_x_864) ;  /* 0x0000042000017945 */ /* 0x000fe20003800000 */
[----:B------:R-:W-:Y:S01]  /*1ffa0*/  IMAD R3, R11, UR4, RZ ;  /* 0x000000040b037c24 */ /* 0x000fe2000f8e02ff */
[----:B------:R-:W-:Y:S01]  /*1ffb0*/  SHF.R.S32.HI R8, RZ, 0x1f, R219 ;  /* 0x0000001fff087819 */ /* 0x000fe200000114db */
[----:B------:R-:W-:Y:S02]  /*1ffc0*/  IMAD R9, R237, 0x80, R4 ;  /* 0x00000080ed097824 */ /* 0x000fe400078e0204 */
[C---:B------:R-:W-:Y:S02]  /*1ffd0*/  IMAD R5, R6.reuse, UR5, R3 ;  /* 0x0000000506057c24 */ /* 0x040fe4000f8e0203 */
[----:B------:R-:W-:Y:S01]  /*1ffe0*/  IMAD.WIDE.U32 R2, R6, UR4, RZ ;  /* 0x0000000406027c25 */ /* 0x000fe2000f8e00ff */
[----:B------:R-:W-:-:S03]  /*1fff0*/  ULDC.64 UR4, c[0x0][0xae8] ;  /* 0x0002ba0000047ab9 */ /* 0x000fc60000000a00 */
[----:B------:R-:W-:Y:S02]  /*20000*/  IMAD.IADD R3, R3, 0x1, R5 ;  /* 0x0000000103037824 */ /* 0x000fe400078e0205 */
[----:B------:R-:W-:Y:S02]  /*20010*/  IMAD R6, R12, UR4, RZ ;  /* 0x000000040c067c24 */ /* 0x000fe4000f8e02ff */
[----:B---3--:R-:W-:-:S04]  /*20020*/  @P2 IMAD.HI.U32 R4, R9, R20, RZ ;  /* 0x0000001409042227 */ /* 0x008fc800078e00ff */
[C---:B------:R-:W-:Y:S02]  /*20030*/  IMAD R7, R231.reuse, UR5, R6 ;  /* 0x00000005e7077c24 */ /* 0x040fe4000f8e0206 */
[----:B------:R-:W-:Y:S01]  /*20040*/  IMAD.WIDE.U32 R2, R231, UR4, R2 ;  /* 0x00000004e7027c25 */ /* 0x000fe2000f8e0002 */
[----:B------:R-:W-:-:S03]  /*20050*/  ULDC.64 UR4, c[0x0][0xaf0] ;  /* 0x0002bc0000047ab9 */ /* 0x000fc60000000a00 */
[----:B------:R-:W-:Y:S01]  /*20060*/  IMAD.MOV.U32 R5, RZ, RZ, R9 ;  /* 0x000000ffff057224 */ /* 0x000fe200078e0009 */
[----:B----4-:R-:W-:Y:S01]  /*20070*/  @P2 SHF.R.U32.HI R5, RZ, R25, R4 ;  /* 0x00000019ff052219 */ /* 0x010fe20000011604 */
[----:B------:R-:W-:Y:S02]  /*20080*/  IMAD R6, R14, UR4, RZ ;  /* 0x000000040e067c24 */ /* 0x000fe4000f8e02ff */
[----:B------:R-:W-:Y:S01]  /*20090*/  IMAD.IADD R3, R3, 0x1, R7 ;  /* 0x0000000103037824 */ /* 0x000fe200078e0207 */
[----:B------:R-:W-:Y:S01]  /*200a0*/  SHF.R.S32.HI R4, RZ, 0x1f, R5 ;  /* 0x0000001fff047819 */ /* 0x000fe20000011405 */
[C---:B------:R-:W-:Y:S02]  /*200b0*/  IMAD R7, R13.reuse, UR5, R6 ;  /* 0x000000050d077c24 */ /* 0x040fe4000f8e0206 */
[----:B------:R-:W-:Y:S01]  /*200c0*/  IMAD.WIDE.U32 R2, R13, UR4, R2 ;  /* 0x000000040d027c25 */ /* 0x000fe2000f8e0002 */
[----:B------:R-:W-:-:S03]  /*200d0*/  ULDC.64 UR4, c[0x0][0xae0] ;  /* 0x0002b80000047ab9 */ /* 0x000fc60000000a00 */
[----:B------:R-:W-:Y:S02]  /*200e0*/  IMAD.MOV R6, RZ, RZ, -R5 ;  /* 0x000000ffff067224 */ /* 0x000fe400078e0a05 */
[----:B------:R-:W-:Y:S02]  /*200f0*/  IMAD.IADD R3, R3, 0x1, R7 ;  /* 0x0000000103037824 */ /* 0x000fe400078e0207 */
[----:B------:R-:W-:Y:S02]  /*20100*/  IMAD R4, R4, UR4, RZ ;  /* 0x0000000404047c24 */ /* 0x000fe4000f8e02ff */
[----:B------:R-:W-:Y:S02]  /*20110*/  IMAD R7, R21, R6, R9 ;  /* 0x0000000615077224 */ /* 0x000fe400078e0209 */
[C---:B------:R-:W-:Y:S02]  /*20120*/  IMAD R9, R5.reuse, UR5, R4 ;  /* 0x0000000505097c24 */ /* 0x040fe4000f8e0204 */
[----:B------:R-:W-:Y:S01]  /*20130*/  IMAD.WIDE.U32 R2, R5, UR4, R2 ;  /* 0x0000000405027c25 */ /* 0x000fe2000f8e0002 */
[----:B------:R-:W-:Y:S01]  /*20140*/  SHF.R.S32.HI R4, RZ, 0x1f, R7 ;  /* 0x0000001fff047819 */ /* 0x000fe20000011407 */
[----:B------:R-:W-:-:S02]  /*20150*/  ULDC.64 UR4, c[0x0][0xad8] ;  /* 0x0002b60000047ab9 */ /* 0x000fc40000000a00 */
[----:B------:R-:W-:Y:S01]  /*20160*/  IMAD.IADD R3, R3, 0x1, R9 ;  /* 0x0000000103037824 */ /* 0x000fe200078e0209 */
[----:B------:R-:W-:Y:S01]  /*20170*/  SHF.R.S32.HI R9, RZ, 0x1f, R218 ;  /* 0x0000001fff097819 */ /* 0x000fe200000114da */
[----:B------:R-:W-:Y:S02]  /*20180*/  IMAD R4, R4, UR4, RZ ;  /* 0x0000000404047c24 */ /* 0x000fe4000f8e02ff */
[----:B------:R-:W-:Y:S02]  /*20190*/  IMAD R6, R237, 0x80, R212 ;  /* 0x00000080ed067824 */ /* 0x000fe400078e02d4 */
[----:B------:R-:W-:Y:S02]  /*201a0*/  IMAD R21, R0, R21, RZ ;  /* 0x0000001500157224 */ /* 0x000fe400078e02ff */
[C---:B------:R-:W-:Y:S02]  /*201b0*/  IMAD R5, R7.reuse, UR5, R4 ;  /* 0x0000000507057c24 */ /* 0x040fe4000f8e0204 */
[----:B------:R-:W-:Y:S01]  /*201c0*/  IMAD.WIDE.U32 R2, R7, UR4, R2 ;  /* 0x0000000407027c25 */ /* 0x000fe2000f8e0002 */
[----:B------:R-:W-:Y:S01]  /*201d0*/  ISETP.GE.AND P2, PT, R6, R21, PT ;  /* 0x000000150600720c */ /* 0x000fe20003f46270 */
[----:B------:R-:W-:-:S02]  /*201e0*/  ULDC.64 UR4, c[0x0][0xa80] ;  /* 0x0002a00000047ab9 */ /* 0x000fc40000000a00 */
[----:B------:R-:W-:Y:S01]  /*201f0*/  IMAD.IADD R3, R3, 0x1, R5 ;  /* 0x0000000103037824 */ /* 0x000fe200078e0205 */
[----:B------:R-:W-:Y:S01]  /*20200*/  LEA R4, P3, R2, UR4, 0x1 ;  /* 0x0000000402047c11 */ /* 0x000fe2000f8608ff */
[----:B------:R-:W-:-:S03]  /*20210*/  VIADD R0, R6, 0x20 ;  /* 0x0000002006007836 */ /* 0x000fc60000000000 */
[----:B------:R-:W-:Y:S02]  /*20220*/  LEA.HI.X R5, R2, UR5, R3, 0x1, P3 ;  /* 0x0000000502057c11 */ /* 0x000fe400098f0c03 */
[-C--:B------:R-:W-:Y:S01]  /*20230*/  ISETP.GE.AND P1, PT, R0, R21.reuse, PT ;  /* 0x000000150000720c */ /* 0x080fe20003f26270 */
[----:B------:R-:W-:Y:S01]  /*20240*/  VIADD R0, R6, 0x40 ;  /* 0x0000004006007836 */ /* 0x000fe20000000000 */
[----:B------:R2:W3:Y:S04]  /*20250*/  SHFL.IDX PT, R2, R4, RZ, 0x181f ;  /* 0x00181fff04027589 */ /* 0x0004e800000e0000 */
[----:B------:R2:W4:Y:S01]  /*20260*/  SHFL.IDX PT, R3, R5, RZ, 0x181f ;  /* 0x00181fff05037589 */ /* 0x00052200000e0000 */
        /* <DEDUP_REMOVED lines=8> */
[----:B---3--:R-:W-:-:S04]  /*202f0*/  @!P5 LEA R10, P6, R16, R2, 0x1 ;  /* 0x00000002100ad211 */ /* 0x008fc800078c08ff */
[-C--:B----4-:R-:W-:Y:S02]  /*20300*/  @!P5 LEA.HI.X R11, R16, R3.reuse, R17, 0x1, P6 ;  /* 0x00000003100bd211 */ /* 0x090fe400030f0c11 */
[-C--:B------:R-:W-:Y:S01]  /*20310*/  @!P3 LEA R12, P6, R218, R2.reuse, 0x1 ;  /* 0x00000002da0cb211 */ /* 0x080fe200078c08ff */
[----:B------:R-:W-:Y:S02]  /*20320*/  @!P4 IMAD.SHL.U32 R7, R234, 0x8, RZ ;  /* 0x00000008ea07c824 */ /* 0x000fe400078e00ff */
[----:B------:R3:W-:Y:S01]  /*20330*/  @!P5 ST.E.128 desc[UR6][R10.64], RZ ;  /* 0x000000ff0a00d985 */ /* 0x0007e2000c101d06 */
[----:B------:R-:W-:Y:S02]  /*20340*/  @!P3 LEA.HI.X R13, R218, R3, R9, 0x1, P6 ;  /* 0x00000003da0db211 */ /* 0x000fe400030f0c09 */
[----:B------:R-:W-:-:S04]  /*20350*/  @!P2 LEA R14, P6, R219, R2, 0x1 ;  /* 0x00000002db0ea211 */ /* 0x000fc800078c08ff */
[----:B------:R-:W-:Y:S01]  /*20360*/  @!P2 LEA.HI.X R15, R219, R3, R8, 0x1, P6 ;  /* 0x00000003db0fa211 */ /* 0x000fe200030f0c08 */
[----:B------:R-:W-:-:S05]  /*20370*/  @!P4 IMAD.WIDE R2, R7, 0x2, R2 ;  /* 0x000000020702c825 */ /* 0x000fca00078e0202 */
[----:B------:R3:W-:Y:S04]  /*20380*/  @!P4 ST.E.128 desc[UR6][R2.64], RZ ;  /* 0x000000ff0200c985 */ /* 0x0007e8000c101d06 */
[----:B------:R3:W-:Y:S04]  /*20390*/  @!P3 ST.E.128 desc[UR6][R12.64], RZ ;  /* 0x000000ff0c00b985 */ /* 0x0007e8000c101d06 */
[----:B------:R3:W-:Y:S02]  /*203a0*/  @!P2 ST.E.128 desc[UR6][R14.64], RZ ;  /* 0x000000ff0e00a985 */ /* 0x0007e4000c101d06 */
.L_x_865:
[----:B------:R-:W-:Y:S05]  /*203b0*/  BSYNC B1 ;  /* 0x0000000000017941 */ /* 0x000fea0003800000 */
.L_x_864:
[----:B---34-:R3:W4:Y:S01]  /*203c0*/  SHFL.IDX PT, R3, R5, 0x1, 0x181f ;  /* 0x00381f0005037f89 */ /* 0x01872200000e0000 */
        /* <DEDUP_REMOVED lines=11> */
[-C--:B----4-:R-:W-:Y:S02]  /*20480*/  @!P4 LEA.HI.X R11, R16, R3.reuse, R17, 0x1, P6 ;  /* 0x00000003100bc211 */ /* 0x090fe400030f0c11 */
[C---:B------:R-:W-:Y:S01]  /*20490*/  @!P1 LEA R14, P6, R219.reuse, R2, 0x1 ;  /* 0x00000002db0e9211 */ /* 0x040fe200078c08ff */
[----:B------:R-:W-:Y:S01]  /*204a0*/  @!P3 IMAD.SHL.U32 R7, R234, 0x8, RZ ;  /* 0x00000008ea07b824 */ /* 0x000fe200078e00ff */
[-C--:B------:R-:W-:Y:S01]  /*204b0*/  @!P2 LEA.HI.X R13, R218, R3.reuse, R9, 0x1, P5 ;  /* 0x00000003da0da211 */ /* 0x080fe200028f0c09 */
[----:B------:R0:W-:Y:S01]  /*204c0*/  @!P4 ST.E.128 desc[UR6][R10.64], RZ ;  /* 0x000000ff0a00c985 */ /* 0x0001e2000c101d06 */
[----:B------:R-:W-:Y:S01]  /*204d0*/  @!P1 LEA.HI.X R15, R219, R3, R8, 0x1, P6 ;  /* 0x00000003db0f9211 */ /* 0x000fe200030f0c08 */
[----:B------:R-:W-:-:S05]  /*204e0*/  @!P3 IMAD.WIDE R2, R7, 0x2, R2 ;  /* 0x000000020702b825 */ /* 0x000fca00078e0202 */
[----:B------:R0:W-:Y:S04]  /*204f0*/  @!P3 ST.E.128 desc[UR6][R2.64], RZ ;  /* 0x000000ff0200b985 */ /* 0x0001e8000c101d06 */
[----:B------:R0:W-:Y:S04]  /*20500*/  @!P2 ST.E.128 desc[UR6][R12.64], RZ ;  /* 0x000000ff0c00a985 */ /* 0x0001e8000c101d06 */
[----:B------:R0:W-:Y:S02]  /*20510*/  @!P1 ST.E.128 desc[UR6][R14.64], RZ ;  /* 0x000000ff0e009985 */ /* 0x0001e4000c101d06 */
.L_x_867:
[----:B------:R-:W-:Y:S05]  /*20520*/  BSYNC B1 ;  /* 0x0000000000017941 */ /* 0x000fea0003800000 */
.L_x_866:
        /* <DEDUP_REMOVED lines=12> */
[C---:B------:R-:W-:Y:S02]  /*205f0*/  @!P6 LEA R14, P2, R219.reuse, R2, 0x1 ;  /* 0x00000002db0ee211 */ /* 0x040fe400078408ff */
[----:B------:R-:W-:Y:S01]  /*20600*/  @!P4 IMAD.SHL.U32 R7, R234, 0x8, RZ ;  /* 0x00000008ea07c824 */ /* 0x000fe200078e00ff */
[-C--:B----4-:R-:W-:Y:S02]  /*20610*/  @!P3 LEA.HI.X R11, R16, R3.reuse, R17, 0x1, P0 ;  /* 0x00000003100bb211 */ /* 0x090fe400000f0c11 */
[-C--:B------:R-:W-:Y:S02]  /*20620*/  @!P5 LEA.HI.X R13, R218, R3.reuse, R9, 0x1, P1 ;  /* 0x00000003da0dd211 */ /* 0x080fe400008f0c09 */
[----:B------:R-:W-:Y:S01]  /*20630*/  @!P6 LEA.HI.X R15, R219, R3, R8, 0x1, P2 ;  /* 0x00000003db0fe211 */ /* 0x000fe200010f0c08 */
[----:B------:R-:W-:Y:S01]  /*20640*/  @!P4 IMAD.WIDE R2, R7, 0x2, R2 ;  /* 0x000000020702c825 */ /* 0x000fe200078e0202 */
[----:B------:R0:W-:Y:S04]  /*20650*/  @!P3 ST.E.128 desc[UR6][R10.64], RZ ;  /* 0x000000ff0a00b985 */ /* 0x0001e8000c101d06 */
[----:B------:R0:W-:Y:S04]  /*20660*/  @!P4 ST.E.128 desc[UR6][R2.64], RZ ;  /* 0x000000ff0200c985 */ /* 0x0001e8000c101d06 */
[----:B------:R0:W-:Y:S04]  /*20670*/  @!P5 ST.E.128 desc[UR6][R12.64], RZ ;  /* 0x000000ff0c00d985 */ /* 0x0001e8000c101d06 */
[----:B------:R0:W-:Y:S02]  /*20680*/  @!P6 ST.E.128 desc[UR6][R14.64], RZ ;  /* 0x000000ff0e00e985 */ /* 0x0001e4000c101d06 */
.L_x_869:
[----:B------:R-:W-:Y:S05]  /*20690*/  BSYNC B1 ;  /* 0x0000000000017941 */ /* 0x000fea0003800000 */
.L_x_868:
[----:B------:R-:W-:Y:S01]  /*206a0*/  VIADD R0, R6, 0x60 ;  /* 0x0000006006007836 */ /* 0x000fe20000000000 */
[----:B0---4-:R0:W4:Y:S04]  /*206b0*/  SHFL.IDX PT, R3, R5, 0x3, 0x181f ;  /* 0x00781f0005037f89 */ /* 0x01112800000e0000 */
[----:B------:R-:W-:Y:S01]  /*206c0*/  ISETP.GE.AND P0, PT, R0, R21, PT ;  /* 0x000000150000720c */ /* 0x000fe20003f06270 */
[----:B------:R0:W0:-:S12]  /*206d0*/  SHFL.IDX PT, R2, R4, 0x3, 0x181f ;  /* 0x00781f0004027f89 */ /* 0x00001800000e0000 */
        /* <DEDUP_REMOVED lines=10> */
[----:B--23--:R-:W-:Y:S01]  /*20780*/  @!P4 IMAD.SHL.U32 R5, R234, 0x8, RZ ;  /* 0x00000008ea05c824 */ /* 0x00cfe200078e00ff */
        /* <DEDUP_REMOVED lines=8> */
.L_x_860:
[----:B------:R-:W-:Y:S05]  /*20810*/  BSYNC B0 ;  /* 0x0000000000007941 */ /* 0x000fea0003800000 */
.L_x_851:
[----:B------:R-:W-:Y:S02]  /*20820*/  ULDC UR4, c[0x0][0xc3c] ;  /* 0x00030f0000047ab9 */ /* 0x000fe40000000800 */
[----:B-1----:R-:W-:-:S13]  /*20830*/  ISETP.GE.AND P0, PT, R123, UR4, PT ;  /* 0x000000047b007c0c */ /* 0x002fda000bf06270 */
[----:B------:R-:W-:Y:S05]  /*20840*/  @!P0 BRA `(.L_x_870) ;  /* 0xfffffe0800dc8947 */ /* 0x000fea000383ffff */
[----:B------:R-:W-:Y:S05]  /*20850*/  BRA `(.L_x_645) ;  /* 0x0000008800987947 */ /* 0x000fea0003800000 */
.L_x_643:
[----:B------:R-:W-:-:S08]  /*20860*/  NOP ;  /* 0x0000000000007918 */ /* 0x000fd00000000000 */
[----:B------:R-:W0:-:S00]  /*20870*/  USETMAXREG.DEALLOC.CTAPOOL 0x18 ;  /* 0x00000018000079c8 */ /* 0x000e0000080e0500 */
[----:B0-----:R-:W2:Y:S01]  /*20880*/  LDL.LU R3, [R1+0x8] ;  /* 0x0000080001037983 */ /* 0x001ea20000300800 */
[----:B------:R-:W-:Y:S01]  /*20890*/  LOP3.LUT R2, R2, 0x3, RZ, 0xc0, !PT ;  /* 0x0000000302027812 */ /* 0x000fe200078ec0ff */
[----:B------:R-:W-:-:S05]  /*208a0*/  IMAD.MOV.U32 R4, RZ, RZ, RZ ;  /* 0x000000ffff047224 */ /* 0x000fca00078e00ff */
[----:B------:R-:W0:Y:S02]  /*208b0*/  SHFL.IDX PT, R2, R2, RZ, 0x1f ;  /* 0x00001fff02027589 */ /* 0x000e2400000e0000 */
[----:B0-----:R-:W-:Y:S02]  /*208c0*/  ISETP.NE.AND P0, PT, R2, RZ, PT ;  /* 0x000000ff0200720c */ /* 0x001fe40003f05270 */
[----:B--2---:R-:W-:-:S11]  /*208d0*/  LOP3.LUT R3, R3, 0xffffffef, RZ, 0xc0, !PT ;  /* 0xffffffef03037812 */ /* 0x004fd600078ec0ff */
[----:B------:R-:W-:-:S05]  /*208e0*/  @P0 LOP3.LUT R3, R3, 0x10, RZ, 0xfc, !PT ;  /* 0x0000001003030812 */ /* 0x000fca00078efcff */
[----:B------:R0:W-:Y:S01]  /*208f0*/  STL [R1+0x8], R3 ;  /* 0x0000080301007387 */ /* 0x0001e20000100800 */
        /* <DEDUP_REMOVED lines=8> */
.L_x_871:
[----:B------:R-:W-:Y:S01]  /*20980*/  LOP3.LUT R5, R0, 0x1f, RZ, 0xc0, !PT ;  /* 0x0000001f00057812 */ /* 0x000fe200078ec0ff */
[----:B------:R-:W-:Y:S01]  /*20990*/  ULDC UR4, c[0x0][0xc3c] ;  /* 0x00030f0000047ab9 */ /* 0x000fe20000000800 */
[----:B------:R-:W-:Y:S01]  /*209a0*/  ULDC.64 UR6, c[0x0][0x208] ;  /* 0x0000820000067ab9 */ /* 0x000fe20000000a00 */
[----:B------:R-:W-:Y:S01]  /*209b0*/  ULDC UR5, c[0x0][0xc38] ;  /* 0x00030e0000057ab9 */ /* 0x000fe20000000800 */
[----:B------:R-:W-:-:S04]  /*209c0*/  ISETP.NE.AND P0, PT, R5, 0x1f, PT ;  /* 0x0000001f0500780c */ /* 0x000fc80003f05270 */
[----:B------:R-:W-:-:S13]  /*209d0*/  ISETP.GE.OR P1, PT, R5, UR4, !P0 ;  /* 0x0000000405007c0c */ /* 0x000fda000c726670 */
[----:B0-----:R-:W0:Y:S02]  /*209e0*/  @!P1 LDC.64 R2, c[0x0][0xc80] ;  /* 0x00032000ff029b82 */ /* 0x001e240000000a00 */
        /* <DEDUP_REMOVED lines=35> */
.L_x_877:
[----:B------:R-:W-:Y:S01]  /*20c20*/  UIADD3 UR4, UR4, 0x1f, URZ ;  /* 0x0000001f04047890 */ /* 0x000fe2000fffe03f */
[----:B------:R-:W-:-:S05]  /*20c30*/  IMAD.U32 R19, RZ, RZ, UR7 ;  /* 0x00000007ff137e24 */ /* 0x000fca000f8e00ff */
[----:B0-----:R-:W-:-:S13]  /*20c40*/  ISETP.LE.AND P6, PT, R7, UR4, PT ;  /* 0x0000000407007c0c */ /* 0x001fda000bfc3270 */
[----:B------:R-:W-:Y:S05]  /*20c50*/  @P6 BRA `(.L_x_874) ;  /* 0x0000000400206947 */ /* 0x000fea0003800000 */
[----:B------:R-:W-:Y:S01]  /*20c60*/  VIADD R8, R5, UR4 ;  /* 0x0000000405087c36 */ /* 0x000fe20008000000 */
[----:B------:R-:W-:Y:S01]  /*20c70*/  BSSY B0, `(.L_x_875) ;  /* 0x0000008000007945 */ /* 0x000fe20003800000 */
[----:B------:R-:W-:-:S03]  /*20c80*/  IMAD.MOV.U32 R4, RZ, RZ, RZ ;  /* 0x000000ffff047224 */ /* 0x000fc600078e00ff */
[----:B------:R-:W-:-:S13]  /*20c90*/  ISETP.GE.OR P6, PT, R8, R7, !P0 ;  /* 0x000000070800720c */ /* 0x000fda00047c6670 */
[----:B------:R-:W-:Y:S05]  /*20ca0*/  @P6 BRA `(.L_x_876) ;  /* 0x0000000000106947 */ /* 0x000fea0003800000 */
[----:B------:R-:W0:Y:S01]  /*20cb0*/  LDC.64 R2, c[0x0][0xc80] ;  /* 0x00032000ff027b82 */ /* 0x000e220000000a00 */
[----:B------:R-:W-:Y:S01]  /*20cc0*/  ULDC.64 UR8, c[0x0][0x208] ;  /* 0x0000820000087ab9 */ /* 0x000fe20000000a00 */
[----:B0-----:R-:W-:-:S05]  /*20cd0*/  IMAD.WIDE R2, R8, 0x4, R2 ;  /* 0x0000000408027825 */ /* 0x001fca00078e0202 */
[----:B------:R0:W5:Y:S02]  /*20ce0*/  LDG.E R4, desc[UR8][R2.64] ;  /* 0x0000000802047981 */ /* 0x000164000c1e1900 */
.L_x_876:
[----:B------:R-:W-:Y:S05]  /*20cf0*/  BSYNC B0 ;  /* 0x0000000000007941 */ /* 0x000fea0003800000 */
.L_x_875:
        /* <DEDUP_REMOVED lines=20> */
[----:B------:R-:W-:-:S07]  /*20e40*/  IMAD.MOV.U32 R2, RZ, RZ, R11 ;  /* 0x000000ffff027224 */ /* 0x000fce00078e000b */
.L_x_873:
        /* <DEDUP_REMOVED lines=16> */
.L_x_878:
[----:B-1----:R-:W-:Y:S02]  /*20f50*/  IMAD R16, R16, UR5, R7 ;  /* 0x0000000510107c24 */ /* 0x002fe4000f8e0207 */
[----:B------:R-:W-:Y:S02]  /*20f60*/  IMAD R7, R11, R6, RZ ;  /* 0x000000060b077224 */ /* 0x000fe400078e02ff */
[----:B0-----:R-:W-:Y:S01]  /*20f70*/  IMAD.MOV.U32 R2, RZ, RZ, RZ ;  /* 0x000000ffff027224 */ /* 0x001fe200078e00ff */
[----:B------:R-:W-:Y:S01]  /*20f80*/  IADD3 R9, -R16, UR6, RZ ;  /* 0x0000000610097c10 */ /* 0x000fe2000fffe1ff */
[----:B------:R-:W-:Y:S02]  /*20f90*/  VIADD R19, R19, UR4 ;  /* 0x0000000413137c36 */ /* 0x000fe40008000000 */
[----:B------:R-:W-:Y:S01]  /*20fa0*/  IMAD.HI.U32 R2, R3, R7, R2 ;  /* 0x0000000703027227 */ /* 0x000fe200078e0002 */
[----:B------:R-:W-:Y:S02]  /*20fb0*/  IABS R7, R4 ;  /* 0x0000000400077213 */ /* 0x000fe40000000000 */
[----:B------:R-:W-:-:S02]  /*20fc0*/  IABS R3, R9 ;  /* 0x0000000900037213 */ /* 0x000fc40000000000 */
[----:B------:R-:W-:-:S03]  /*20fd0*/  IADD3 R7, RZ, -R7, RZ ;  /* 0x80000007ff077210 */ /* 0x000fc60007ffe0ff */
        /* <DEDUP_REMOVED lines=16> */
.L_x_874:
[----:B------:R-:W-:Y:S02]  /*210e0*/  IMAD.MOV.U32 R17, RZ, RZ, RZ ;  /* 0x000000ffff117224 */ /* 0x000fe400078e00ff */
[----:B------:R-:W-:Y:S02]  /*210f0*/  IMAD.U32 R16, RZ, RZ, UR6 ;  /* 0x00000006ff107e24 */ /* 0x000fe4000f8e00ff */
[----:B------:R-:W-:-:S07]  /*21100*/  IMAD.MOV.U32 R18, RZ, RZ, RZ ;  /* 0x000000ffff127224 */ /* 0x000fce00078e00ff */
.L_x_879:
[----:B------:R-:W-:-:S13]  /*21110*/  ISETP.NE.AND P0, PT, R5, RZ, PT ;  /* 0x000000ff0500720c */ /* 0x000fda0003f05270 */
[----:B------:R-:W0:Y:S01]  /*21120*/  @!P0 S2R R3, SR_CgaCtaId ;  /* 0x0000000000038919 */ /* 0x000e220000008800 */
[----:B------:R-:W-:-:S04]  /*21130*/  @!P0 MOV R2, 0x400 ;  /* 0x0000040000028802 */ /* 0x000fc80000000f00 */
[----:B0-----:R-:W-:-:S05]  /*21140*/  @!P0 LEA R2, R3, R2, 0x18 ;  /* 0x0000000203028211 */ /* 0x001fca00078ec0ff */
[----:B------:R2:W-:Y:S01]  /*21150*/  @!P0 STS.128 [R2+0x388d0], R16 ;  /* 0x0388d01002008388 */ /* 0x0005e20000000c00 */
[----:B------:R-:W-:Y:S06]  /*21160*/  BAR.ARV 0x5, 0x180 ;  /* 0x0146000000007b1d */ /* 0x000fec0000002000 */
.L_x_872:
[----:B--2---:R-:W-:Y:S01]  /*21170*/  IMAD.MOV.U32 R2, RZ, RZ, 0x1 ;  /* 0x00000001ff027424 */ /* 0x004fe200078e00ff */
[----:B------:R2:W-:Y:S01]  /*21180*/  STL [R1+0xc], RZ ;  /* 0x00000cff01007387 */ /* 0x0005e20000100800 */
[----:B------:R-:W-:Y:S02]  /*21190*/  ULDC UR4, c[0x0][0xc3c] ;  /* 0x00030f0000047ab9 */ /* 0x000fe40000000800 */
[----:B-1----:R-:W-:Y:S01]  /*211a0*/  ISETP.GE.AND P0, PT, R19, UR4, PT ;  /* 0x0000000413007c0c */ /* 0x002fe2000bf06270 */
[----:B------:R2:W-:Y:S04]  /*211b0*/  STL [R1+0x14], R2 ;  /* 0x0000140201007387 */ /* 0x0005e80000100800 */
[----:B------:R2:W-:Y:S08]  /*211c0*/  STL [R1+0x54], RZ ;  /* 0x000054ff01007387 */ /* 0x0005f00000100800 */
[----:B--2---:R-:W-:Y:S05]  /*211d0*/  @P0 BRA `(.L_x_880) ;  /* 0x0000007c00500947 */ /* 0x004fea0003800000 */
[----:B------:R-:W2:Y:S01]  /*211e0*/  LDL.LU R5, [R1+0x8] ;  /* 0x0000080001057983 */ /* 0x000ea20000300800 */
[C---:B------:R-:W-:Y:S01]  /*211f0*/  IMAD.SHL.U32 R2, R0.reuse, 0x8, RZ ;  /* 0x0000000800027824 */ /* 0x040fe200078e00ff */
[----:B------:R-:W1:Y:S01]  /*21200*/  S2UR UR5, SR_CgaCtaId ;  /* 0x00000000000579c3 */ /* 0x000e620000008800 */
[----:B------:R-:W-:Y:S01]  /*21210*/  LOP3.LUT R7, R0, 0x7f, RZ, 0xc0, !PT ;  /* 0x0000007f00077812 */ /* 0x000fe200078ec0ff */
[----:B------:R-:W-:Y:S01]  /*21220*/  UMOV UR4, 0x400 ;  /* 0x0000040000047882 */ /* 0x000fe20000000000 */
[----:B------:R-:W-:Y:S01]  /*21230*/  BSSY B8, `(.L_x_880) ;  /* 0x00007ce000087945 */ /* 0x000fe20003800000 */
[C---:B0-----:R-:W-:Y:S01]  /*21240*/  LOP3.LUT R3, R2.reuse, 0x1f8, RZ, 0xc0, !PT ;  /* 0x000001f802037812 */ /* 0x041fe200078ec0ff */
[----:B------:R-:W-:Y:S01]  /*21250*/  ULDC.64 UR38, c[0x0][0x198] ;  /* 0x0000660000267ab9 */ /* 0x000fe20000000a00 */
[----:B------:R-:W-:Y:S01]  /*21260*/  ISETP.NE.AND P1, PT, R7, RZ, PT ;  /* 0x000000ff0700720c */ /* 0x000fe20003f25270 */
[----:B------:R-:W-:Y:S01]  /*21270*/  ULOP3.LUT UR37, UR60, 0x2, URZ, 0xfc, !UPT ;  /* 0x000000023c257892 */ /* 0x000fe2000f8efc3f */
[----:B------:R-:W-:Y:S01]  /*21280*/  LOP3.LUT R4, R3, 0x38, R0, 0x78, !PT ;  /* 0x0000003803047812 */ /* 0x000fe200078e7800 */
[----:B------:R-:W-:Y:S01]  /*21290*/  IMAD.SHL.U32 R3, R7, 0x8, RZ ;  /* 0x0000000807037824 */ /* 0x000fe200078e00ff */
[----:B------:R-:W-:Y:S01]  /*212a0*/  SHF.R.U32.HI R6, RZ, 0x3, R7 ;  /* 0x00000003ff067819 */ /* 0x000fe20000011607 */
[----:B------:R-:W-:Y:S01]  /*212b0*/  ULDC UR36, c[0x0][0xc] ;  /* 0x0000030000247ab9 */ /* 0x000fe20000000800 */
[----:B------:R-:W-:-:S02]  /*212c0*/  LOP3.LUT R2, R2, 0x38, RZ, 0xc0, !PT ;  /* 0x0000003802027812 */ /* 0x000fc400078ec0ff */
[----:B------:R-:W-:Y:S02]  /*212d0*/  LOP3.LUT R3, R4, 0x200, R3, 0xf8, !PT ;  /* 0x0000020004037812 */ /* 0x000fe400078ef803 */
[C---:B------:R-:W-:Y:S01]  /*212e0*/  LOP3.LUT P0, R4, R0.reuse, 0x1f, RZ, 0xc0, !PT ;  /* 0x0000001f00047812 */ /* 0x040fe2000780c0ff */
[----:B------:R-:W-:-:S04]  /*212f0*/  IMAD.SHL.U32 R0, R0, 0x10, RZ ;  /* 0x0000001000007824 */ /* 0x000fc800078e00ff */
[----:B------:R0:W-:Y:S01]  /*21300*/  STL [R1+0x30], R4 ;  /* 0x0000300401007387 */ /* 0x0001e20000100800 */
[----:B------:R-:W-:Y:S01]  /*21310*/  LOP3.LUT R6, R6, 0x70, R0, 0xf8, !PT ;  /* 0x0000007006067812 */ /* 0x000fe200078ef800 */
[----:B-1----:R-:W-:-:S06]  /*21320*/  ULEA UR4, UR5, UR4, 0x18 ;  /* 0x0000000405047291 */ /* 0x002fcc000f8ec03f */
[----:B0-----:R-:W-:-:S04]  /*21330*/  IMAD.U32 R4, RZ, RZ, UR4 ;  /* 0x00000004ff047e24 */ /* 0x001fc8000f8e00ff */
[----:B------:R-:W-:Y:S01]  /*21340*/  IMAD R0, R3, 0x2, R4 ;  /* 0x0000000203007824 */ /* 0x000fe200078e0204 */
[----:B------:R0:W-:Y:S01]  /*21350*/  STL [R1+0x4], R4 ;  /* 0x0000040401007387 */ /* 0x0001e20000100800 */
[----:B------:R-:W-:-:S03]  /*21360*/  LOP3.LUT R3, R2, 0x80, RZ, 0xfc, !PT ;  /* 0x0000008002037812 */ /* 0x000fc600078efcff */
[----:B------:R1:W-:Y:S04]  /*21370*/  STL [R1+0x2c], R0 ;  /* 0x00002c0001007387 */ /* 0x0003e80000100800 */
[----:B------:R-:W-:Y:S01]  /*21380*/  STL [R1+0x20], RZ ;  /* 0x000020ff01007387 */ /* 0x000fe20000100800 */
[----:B0-----:R-:W-:Y:S01]  /*21390*/  LOP3.LUT R4, R2, 0x40, RZ, 0xfc, !PT ;  /* 0x0000004002047812 */ /* 0x001fe200078efcff */
[----:B-1----:R-:W-:Y:S01]  /*213a0*/  IMAD.MOV.U32 R0, RZ, RZ, 0x1 ;  /* 0x00000001ff007424 */ /* 0x002fe200078e00ff */
[----:B--2---:R-:W-:-:S04]  /*213b0*/  LOP3.LUT R5, R5, 0xfffffffd, RZ, 0xc0, !PT ;  /* 0xfffffffd05057812 */ /* 0x004fc800078ec0ff */
[----:B------:R-:W-:-:S04]  /*213c0*/  @P1 LOP3.LUT R5, R5, 0x2, RZ, 0xfc, !PT ;  /* 0x0000000205051812 */ /* 0x000fc800078efcff */
[----:B------:R-:W-:-:S04]  /*213d0*/  LOP3.LUT R5, R5, 0xfffffffe, RZ, 0xc0, !PT ;  /* 0xfffffffe05057812 */ /* 0x000fc800078ec0ff */
[----:B------:R-:W-:Y:S02]  /*213e0*/  @P0 LOP3.LUT R5, R5, 0x1, RZ, 0xfc, !PT ;  /* 0x0000000105050812 */ /* 0x000fe400078efcff */
[----:B------:R-:W-:Y:S02]  /*213f0*/  ISETP.NE.OR P0, PT, R7, RZ, !P0 ;  /* 0x000000ff0700720c */ /* 0x000fe40004705670 */
[----:B------:R-:W-:-:S11]  /*21400*/  LOP3.LUT R5, R5, 0xfffffff7, RZ, 0xc0, !PT ;  /* 0xfffffff705057812 */ /* 0x000fd600078ec0ff */
[----:B------:R-:W-:-:S05]  /*21410*/  @P0 LOP3.LUT R5, R5, 0x8, RZ, 0xfc, !PT ;  /* 0x0000000805050812 */ /* 0x000fca00078efcff */
[----:B------:R-:W-:Y:S04]  /*21420*/  STL [R1+0x8], R5 ;  /* 0x0000080501007387 */ /* 0x000fe80000100800 */
[----:B------:R-:W-:Y:S04]  /*21430*/  STL [R1+0x24], R0 ;  /* 0x0000240001007387 */ /* 0x000fe80000100800 */
[----:B------:R-:W-:Y:S04]  /*21440*/  STL [R1+0x54], RZ ;  /* 0x000054ff01007387 */ /* 0x000fe80000100800 */
[----:B------:R-:W-:Y:S04]  /*21450*/  STL [R1+0xc], RZ ;  /* 0x00000cff01007387 */ /* 0x000fe80000100800 */
[----:B------:R0:W-:Y:S02]  /*21460*/  STL [R1+0x14], R0 ;  /* 0x0000140001007387 */ /* 0x0001e40000100800 */
[----:B0-----:R-:W-:-:S07]  /*21470*/  LOP3.LUT R0, R2, 0xc0, RZ, 0xfc, !PT ;  /* 0x000000c002007812 */ /* 0x001fce00078efcff */
.L_x_1041:
[----:B01----:R-:W0:Y:S01]  /*21480*/  LDC.64 R2, c[0x0][0xc88] ;  /* 0x00032200ff027b82 */ /* 0x003e220000000a00 */
[----:B------:R-:W-:Y:S01]  /*21490*/  ULDC.64 UR4, c[0x0][0x208] ;  /* 0x0000820000047ab9 */ /* 0x000fe20000000a00 */
[----:B0-----:R-:W-:-:S05]  /*214a0*/  IMAD.WIDE R2, R19, 0x4, R2 ;  /* 0x0000000413027825 */ /* 0x001fca00078e0202 */
[----:B--2---:R-:W2:Y:S01]  /*214b0*/  LDG.E R15, desc[UR4][R2.64] ;  /* 0x00000004020f7981 */ /* 0x004ea2000c1e1900 */
[----:B------:R-:W-:Y:S05]  /*214c0*/  YIELD ;  /* 0x0000000000007946 */ /* 0x000fea0003800000 */
[----:B------:R-:W-:Y:S01]  /*214d0*/  ULDC.64 UR4, c[0x0][0xa28] ;  /* 0x00028a0000047ab9 */ /* 0x000fe20000000a00 */
[----:B------:R-:W-:Y:S01]  /*214e0*/  ULDC.64 UR10, c[0x0][0xa18] ;  /* 0x00028600000a7ab9 */ /* 0x000fe20000000a00 */
[----:B------:R-:W-:Y:S01]  /*214f0*/  ISETP.NE.U32.AND P0, PT, RZ, UR4, PT ;  /* 0x00000004ff007c0c */ /* 0x000fe2000bf05070 */
[----:B------:R-:W-:Y:S01]  /*21500*/  ULDC.64 UR6, c[0x0][0xa08] ;  /* 0x0002820000067ab9 */ /* 0x000fe20000000a00 */
[----:B------:R-:W-:Y:S01]  /*21510*/  ISETP.NE.U32.AND P3, PT, RZ, UR10, PT ;  /* 0x0000000aff007c0c */ /* 0x000fe2000bf65070 */
[----:B------:R-:W-:Y:S01]  /*21520*/  IMAD.MOV.U32 R0, RZ, RZ, RZ ;  /* 0x000000ffff007224 */ /* 0x000fe200078e00ff */
[----:B------:R-:W-:Y:S01]  /*21530*/  ISETP.NE.AND.EX P0, PT, RZ, UR5, PT, P0 ;  /* 0x00000005ff007c0c */ /* 0x000fe2000bf05300 */
[----:B------:R-:W-:Y:S01]  /*21540*/  ULDC.64 UR12, c[0x0][0x208] ;  /* 0x00008200000c7ab9 */ /* 0x000fe20000000a00 */
[----:B------:R-:W-:Y:S01]  /*21550*/  ISETP.NE.AND.EX P3, PT, RZ, UR11, PT, P3 ;  /* 0x0000000bff007c0c */ /* 0x000fe2000bf65330 */
[----:B------:R-:W-:Y:S01]  /*21560*/  IMAD.MOV.U32 R12, RZ, RZ, RZ ;  /* 0x000000ffff0c7224 */ /* 0x000fe200078e00ff */
[----:B------:R-:W-:Y:S01]  /*21570*/  ULDC.64 UR8, c[0x0][0xa10] ;  /* 0x0002840000087ab9 */ /* 0x000fe20000000a00 */
[----:B--2---:R-:W-:Y:S01]  /*21580*/  SHF.R.S32.HI R4, RZ, 0x1f, R15 ;  /* 0x0000001fff047819 */ /* 0x004fe2000001140f */
[----:B------:R-:W-:-:S07]  /*21590*/  IMAD.SHL.U32 R14, R15, 0x4, RZ ;  /* 0x000000040f0e7824 */ /* 0x000fce00078e00ff */
[C---:B------:R-:W-:Y:S01]  /*215a0*/  @P0 LEA R2, P1, R15.reuse, UR4, 0x2 ;  /* 0x000000040f020c11 */ /* 0x040fe2000f8210ff */
[----:B------:R-:W-:Y:S01]  /*215b0*/  STL [R1+0x34], R15 ;  /* 0x0000340f01007387 */ /* 0x000fe20000100800 */
[C-C-:B------:R-:W-:Y:S02]  /*215c0*/  SHF.L.U64.HI R13, R15.reuse, 0x2, R4.reuse ;  /* 0x000000020f0d7819 */ /* 0x140fe40000010204 */
[----:B------:R-:W-:Y:S01]  /*215d0*/  @P0 LEA.HI.X R3, R15, UR5, R4, 0x2, P1 ;  /* 0x000000050f030c11 */ /* 0x000fe200088f1404 */
[----:B------:R-:W-:Y:S01]  /*215e0*/  ULDC.64 UR4, c[0x0][0xa00] ;  /* 0x0002800000047ab9 */ /* 0x000fe20000000a00 */
[C---:B------:R-:W-:Y:S01]  /*215f0*/  @P3 IADD3 R8, P1, R14.reuse, UR10, RZ ;  /* 0x0000000a0e083c10 */ /* 0x040fe2000ff3e0ff */
[----:B------:R0:W-:Y:S03]  /*21600*/  STL [R1+0x48], R4 ;  /* 0x0000480401007387 */ /* 0x0001e60000100800 */
[----:B------:R-:W-:Y:S01]  /*21610*/  @P3 IADD3.X R9, R13, UR11, RZ, P1, !PT ;  /* 0x0000000b0d093c10 */ /* 0x000fe20008ffe4ff */
[----:B------:R1:W5:Y:S01]  /*21620*/  @P0 LDG.E R0, desc[UR12][R2.64] ;  /* 0x0000000c02000981 */ /* 0x000362000c1e1900 */
[----:B------:R-:W-:-:S02]  /*21630*/  IADD3 R6, P1, R14, UR6, RZ ;  /* 0x000000060e067c10 */ /* 0x000fc4000ff3e0ff */
[----:B------:R-:W-:Y:S02]  /*21640*/  CS2R R10, SRZ ;  /* 0x00000000000a7805 */ /* 0x000fe4000001ff00 */
[----:B------:R-:W-:Y:S01]  /*21650*/  ISETP.NE.U32.AND P2, PT, RZ, UR6, PT ;  /* 0x00000006ff007c0c */ /* 0x000fe2000bf45070 */
[----:B------:R-:W-:Y:S01]  /*21660*/  STL [R1], R14 ;  /* 0x0000000e01007387 */ /* 0x000fe20000100800 */
[----:B------:R-:W-:Y:S02]  /*21670*/  IADD3.X R7, R13, UR7, RZ, P1, !PT ;  /* 0x000000070d077c10 */ /* 0x000fe40008ffe4ff */
[----:B------:R-:W-:Y:S01]  /*21680*/  ISETP.NE.U32.AND P1, PT, RZ, UR4, PT ;  /* 0x00000004ff007c0c */ /* 0x000fe2000bf25070 */
[----:B------:R-:W-:Y:S01]  /*21690*/  STL [R1+0x28], R13 ;  /* 0x0000280d01007387 */ /* 0x000fe20000100800 */
[----:B------:R-:W-:Y:S02]  /*216a0*/  ISETP.NE.AND.EX P2, PT, RZ, UR7, PT, P2 ;  /* 0x00000007ff007c0c */ /* 0x000fe4000bf45320 */
[----:B------:R-:W-:-:S02]  /*216b0*/  ISETP.NE.AND.EX P1, PT, RZ, UR5, PT, P1 ;  /* 0x00000005ff007c0c */ /* 0x000fc4000bf25310 */
[----:B-1----:R-:W-:-:S04]  /*216c0*/  IADD3 R2, P0, R14, UR4, RZ ;  /* 0x000000040e027c10 */ /* 0x002fc8000ff1e0ff */
[----:B------:R-:W-:Y:S01]  /*216d0*/  IADD3.X R3, R13, UR5, RZ, P0, !PT ;  /* 0x000000050d037c10 */ /* 0x000fe200087fe4ff */
[----:B------:R-:W-:Y:S01]  /*216e0*/  ULDC UR4, c[0x0][0x288] ;  /* 0x0000a20000047ab9 */ /* 0x000fe20000000800 */
[----:B0-----:R-:W-:-:S03]  /*216f0*/  IADD3 R4, P0, R14, UR8, RZ ;  /* 0x000000080e047c10 */ /* 0x001fc6000ff1e0ff */
[----:B------:R-:W5:Y:S01]  /*21700*/  @P2 LDG.E R11, desc[UR12][R6.64] ;  /* 0x0000000c060b2981 */ /* 0x000f62000c1e1900 */
[----:B------:R-:W-:Y:S02]  /*21710*/  IADD3.X R5, R13, UR9, RZ, P0, !PT ;  /* 0x000000090d057c10 */ /* 0x000fe400087fe4ff */
[----:B------:R-:W-:Y:S01]  /*21720*/  ISETP.NE.U32.AND P0, PT, RZ, UR8, PT ;  /* 0x00000008ff007c0c */ /* 0x000fe2000bf05070 */
[----:B------:R-:W2:Y:S03]  /*21730*/  @P1 LDG.E R12, desc[UR12][R2.64] ;  /* 0x0000000c020c1981 */ /* 0x000ea6000c1e1900 */
[----:B------:R-:W-:-:S13]  /*21740*/  ISETP.NE.AND.EX P0, PT, RZ, UR9, PT, P0 ;  /* 0x00000009ff007c0c */ /* 0x000fda000bf05300 */
[----:B------:R-:W5:Y:S04]  /*21750*/  @P0 LDG.E R10, desc[UR12][R4.64] ;  /* 0x0000000c040a0981 */ /* 0x000f68000c1e1900 */
[----:B--2---:R0:W-:Y:S02]  /*21760*/  STL [R1+0x40], R12 ;  /* 0x0000400c01007387 */ /* 0x0041e40000100800 */
[----:B0-----:R-:W-:Y:S01]  /*21770*/  IMAD.U32 R12, RZ, RZ, UR4 ;  /* 0x00000004ff0c7e24 */ /* 0x001fe2000f8e00ff */
[----:B------:R-:W-:-:S05]  /*21780*/  ULDC.64 UR4, c[0x0][0x418] ;  /* 0x0001060000047ab9 */ /* 0x000fca0000000a00 */
[----:B------:R0:W2:Y:S01]  /*21790*/  @P3 LDG.E R12, desc[UR12][R8.64] ;  /* 0x0000000c080c3981 */ /* 0x0000a2000c1e1900 */
[----:B------:R-:W-:-:S03]  /*217a0*/  UISETP.NE.U32.AND UP0, UPT, UR4, URZ, UPT ;  /* 0x0000003f0400728c */ /* 0x000fc6000bf05070 */
[----:B------:R-:W-:Y:S01]  /*217b0*/  ULDC UR4, c[0x0][0x424] ;  /* 0x0001090000047ab9 */ /* 0x000fe20000000800 */
[----:B------:R-:W-:-:S03]  /*217c0*/  UISETP.NE.AND.EX UP0, UPT, UR5, URZ, UPT, UP0 ;  /* 0x0000003f0500728c */ /* 0x000fc6000bf05300 */
[----:B------:R-:W-:Y:S01]  /*217d0*/  ULDC UR5, c[0x0][0x2f0] ;  /* 0x0000bc0000057ab9 */ /* 0x000fe20000000800 */
[----:B------:R-:W-:-:S04]  /*217e0*/  USEL UR4, UR4, 0x1, UP0 ;  /* 0x0000000104047887 */ /* 0x000fc80008000000 */
[----:B------:R-:W-:-:S03]  /*217f0*/  UIMAD UR4, UR4, UR5, URZ ;  /* 0x00000005040472a4 */ /* 0x000fc6000f8e023f */
[----:B------:R-:W-:Y:S02]  /*21800*/  ULDC UR5, c[0x0][0x348] ;  /* 0x0000d20000057ab9 */ /* 0x000fe40000000800 */
[----:B0-----:R-:W-:Y:S02]  /*21810*/  IMAD.U32 R9, RZ, RZ, UR5 ;  /* 0x00000005ff097e24 */ /* 0x001fe4000f8e00ff */
[----:B------:R-:W-:Y:S01]  /*21820*/  IMAD.U32 R8, RZ, RZ, UR4 ;  /* 0x00000004ff087e24 */ /* 0x000fe2000f8e00ff */
[----:B--2---:R0:W-:Y:S01]  /*21830*/  STL [R1+0x50], R12 ;  /* 0x0000500c01007387 */ /* 0x0041e20000100800 */
[----:B----4-:R-:W-:Y:S05]  /*21840*/  @P3 BRA `(.L_x_881) ;  /* 0x0000000000183947 */ /* 0x010fea0003800000 */
[----:B------:R-:W-:Y:S05]  /*21850*/  @!P1 BRA `(.L_x_881) ;  /* 0x0000000000149947 */ /* 0x000fea0003800000 */
[----:B------:R-:W-:Y:S02]  /*21860*/  ULDC.64 UR4, c[0x0][0x208] ;  /* 0x0000820000047ab9 */ /* 0x000fe40000000a00 */
[----:B0-----:R-:W2:Y:S04]  /*21870*/  LDG.E R12, desc[UR4][R2.64] ;  /* 0x00000004020c7981 */ /* 0x001ea8000c1e1900 */
[----:B------:R-:W2:Y:S02]  /*21880*/  LDG.E R2, desc[UR4][R2.64+0x4] ;  /* 0x0000040402027981 */ /* 0x000ea4000c1e1900 */
[----:B--2---:R-:W-:-:S05]  /*21890*/  IMAD.IADD R2, R2, 0x1, -R12 ;  /* 0x0000000102027824 */ /* 0x004fca00078e0a0c */
[----:B------:R1:W-:Y:S02]  /*218a0*/  STL [R1+0x50], R2 ;  /* 0x0000500201007387 */ /* 0x0003e40000100800 */
.L_x_881:
[----:B0-----:R-:W-:Y:S01]  /*218b0*/  IMAD.MOV.U32 R12, RZ, RZ, R15 ;  /* 0x000000ffff0c7224 */ /* 0x001fe200078e000f */
[----:B------:R-:W-:Y:S01]  /*218c0*/  ULDC.64 UR4, c[0x0][0xa20] ;  /* 0x0002880000047ab9 */ /* 0x000fe20000000a00 */
[----:B-1---5:R-:W-:Y:S01]  /*218d0*/  IMAD.IADD R2, R11, 0x1, R0 ;  /* 0x000000010b027824 */ /* 0x022fe200078e0200 */
[----:B------:R-:W-:Y:S02]  /*218e0*/  ISETP.NE.U32.AND P1, PT, RZ, UR4, PT ;  /* 0x00000004ff007c0c */ /* 0x000fe4000bf25070 */
[----:B------:R0:W-:Y:S02]  /*218f0*/  STL [R1+0x10], R12 ;  /* 0x0000100c01007387 */ /* 0x0001e40000100800 */
[----:B------:R-:W-:Y:S02]  /*21900*/  ISETP.NE.AND.EX P1, PT, RZ, UR5, PT, P1 ;  /* 0x00000005ff007c0c */ /* 0x000fe4000bf25310 */
[----:B------:R0:W-:Y:S11]  /*21910*/  STL [R1+0x1c], R2 ;  /* 0x00001c0201007387 */ /* 0x0001f60000100800 */
[----:B0-----:R-:W-:Y:S05]  /*21920*/  @!P1 BRA `(.L_x_882) ;  /* 0x0000000000149947 */ /* 0x001fea0003800000 */
[----:B------:R-:W-:Y:S01]  /*21930*/  IADD3 R2, P1, R14, UR4, RZ ;  /* 0x000000040e027c10 */ /* 0x000fe2000ff3e0ff */
[----:B------:R-:W-:-:S03]  /*21940*/  ULDC.64 UR6, c[0x0][0x208] ;  /* 0x0000820000067ab9 */ /* 0x000fc60000000a00 */
[----:B------:R-:W-:-:S05]  /*21950*/  IADD3.X R3, R13, UR5, RZ, P1, !PT ;  /* 0x000000050d037c10 */ /* 0x000fca0008ffe4ff */
[----:B------:R0:W5:Y:S01]  /*21960*/  LDG.E R8, desc[UR6][R2.64] ;  /* 0x0000000602087981 */ /* 0x000162000c1e1900 */
[----:B------:R-:W-:Y:S05]  /*21970*/  BRA `(.L_x_883) ;  /* 0x0000000000147947 */ /* 0x000fea0003800000 */
.L_x_882:
[----:B------:R-:W-:Y:S05]  /*21980*/  @!P2 BRA `(.L_x_883) ;  /* 0x000000000010a947 */ /* 0x000fea0003800000 */
[----:B------:R-:W-:Y:S02]  /*21990*/  ULDC.64 UR4, c[0x0][0x208] ;  /* 0x0000820000047ab9 */ /* 0x000fe40000000a00 */
[----:B------:R-:W2:Y:S04]  /*219a0*/  LDG.E R8, desc[UR4][R6.64] ;  /* 0x0000000406087981 */ /* 0x000ea8000c1e1900 */
[----:B------:R-:W2:Y:S02]  /*219b0*/  LDG.E R6, desc[UR4][R6.64+0x4] ;  /* 0x0000040406067981 */ /* 0x000ea4000c1e1900 */
[----:B--2---:R-:W-:-:S07]  /*219c0*/  IMAD.IADD R8, R6, 0x1, -R8 ;  /* 0x0000000106087824 */ /* 0x004fce00078e0a08 */
.L_x_883:
[----:B------:R-:W-:Y:S01]  /*219d0*/  ULDC.64 UR4, c[0x0][0x208] ;  /* 0x0000820000047ab9 */ /* 0x000fe20000000a00 */
[----:B-----5:R-:W-:Y:S01]  /*219e0*/  IMAD.IADD R0, R8, 0x1, -R0 ;  /* 0x0000000108007824 */ /* 0x020fe200078e0a00 */
[----:B0-----:R-:W2:Y:S04]  /*219f0*/  @P0 LDG.E R2, desc[UR4][R4.64] ;  /* 0x0000000404020981 */ /* 0x001ea8000c1e1900 */
[----:B------:R-:W2:Y:S01]  /*21a00*/  @P0 LDG.E R4, desc[UR4][R4.64+0x4] ;  /* 0x0000040404040981 */ /* 0x000ea2000c1e1900 */
[----:B------:R-:W-:Y:S01]  /*21a10*/  BSSY B0, `(.L_x_884) ;  /* 0x00001a5000007945 */ /* 0x000fe20003800000 */
[----:B------:R-:W-:Y:S01]  /*21a20*/  PLOP3.LUT P5, PT, PT, PT, PT, 0x80, 0x0 ;  /* 0x000000000000781c */ /* 0x000fe20003faf070 */
[----:B--2---:R-:W-:-:S04]  /*21a30*/  @P0 IMAD.IADD R9, R4, 0x1, -R2 ;  /* 0x0000000104090824 */ /* 0x004fc800078e0a02 */
[----:B------:R-:W-:-:S04]  /*21a40*/  IMAD.IADD R3, R0, 0x1, R9 ;  /* 0x0000000100037824 */ /* 0x000fc800078e0209 */
[----:B------:R-:W-:Y:S01]  /*21a50*/  VIADD R2, R3, 0x4f ;  /* 0x0000004f03027836 */ /* 0x000fe20000000000 */
[----:B------:R0:W-:Y:S03]  /*21a60*/  STL [R1+0x4c], R3 ;  /* 0x00004c0301007387 */ /* 0x0001e60000100800 */
[----:B------:R-:W-:-:S05]  /*21a70*/  IMAD.HI R2, R2, 0x66666667, RZ ;  /* 0x6666666702027827 */ /* 0x000fca00078e02ff */
[----:B0-----:R-:W-:-:S04]  /*21a80*/  SHF.R.U32.HI R3, RZ, 0x1f, R2 ;  /* 0x0000001fff037819 */ /* 0x001fc80000011602 */
[----:B------:R-:W-:-:S05]  /*21a90*/  LEA.HI.SX32 R4, R2, R3, 0x1b ;  /* 0x0000000302047211 */ /* 0x000fca00078fdaff */
[--C-:B------:R-:W-:Y:S01]  /*21aa0*/  IMAD R2, R4, 0x50, -R0.reuse ;  /* 0x0000005004027824 */ /* 0x100fe200078e0a00 */
[----:B------:R0:W-:Y:S01]  /*21ab0*/  STL [R1+0x38], R4 ;  /* 0x0000380401007387 */ /* 0x0001e20000100800 */
[----:B------:R-:W-:-:S03]  /*21ac0*/  IMAD.MOV R0, RZ, RZ, -R0 ;  /* 0x000000ffff007224 */ /* 0x000fc600078e0a00 */
[----:B------:R-:W-:Y:S02]  /*21ad0*/  VIMNMX R9, R2, R9, PT ;  /* 0x0000000902097248 */ /* 0x000fe40003fe0100 */
[----:B------:R-:W-:-:S04]  /*21ae0*/  VIMNMX R0, RZ, R0, !PT ;  /* 0x00000000ff007248 */ /* 0x000fc80007fe0100 */
[----:B------:R-:W-:Y:S01]  /*21af0*/  ISETP.GT.AND P1, PT, R9, R0, PT ;  /* 0x000000000900720c */ /* 0x000fe20003f24270 */
[----:B0-----:R-:W-:-:S12]  /*21b00*/  IMAD.WIDE.U32 R4, R0, -0x33333333, RZ ;  /* 0xcccccccd00047825 */ /* 0x001fd800078e00ff */
[----:B------:R-:W-:Y:S01]  /*21b10*/  @P1 VIADD R2, R9, 0x4f ;  /* 0x0000004f09021836 */ /* 0x000fe20000000000 */
[----:B------:R-:W-:-:S03]  /*21b20*/  SHF.R.U32.HI R9, RZ, 0x6, R5 ;  /* 0x00000006ff097819 */ /* 0x000fc60000011605 */
[----:B------:R-:W-:-:S04]  /*21b30*/  @P1 IMAD.HI R0, R2, 0x66666667, RZ ;  /* 0x6666666702001827 */ /* 0x000fc800078e02ff */
[----:B------:R-:W-:Y:S01]  /*21b40*/  IMAD.MOV.U32 R7, RZ, RZ, R9 ;  /* 0x000000ffff077224 */ /* 0x000fe200078e0009 */
[----:B------:R-:W-:-:S04]  /*21b50*/  @P1 SHF.R.U32.HI R2, RZ, 0x1f, R0 ;  /* 0x0000001fff021819 */ /* 0x000fc80000011600 */
[----:B------:R-:W-:-:S04]  /*21b60*/  @P1 LEA.HI.SX32 R7, R0, R2, 0x1b ;  /* 0x0000000200071211 */ /* 0x000fc800078fdaff */
[----:B------:R-:W-:-:S13]  /*21b70*/  ISETP.GT.AND P1, PT, R7, R9, PT ;  /* 0x000000090700720c */ /* 0x000fda0003f24270 */
[----:B------:R-:W-:Y:S05]  /*21b80*/  @!P1 BRA `(.L_x_885) ;  /* 0x0000001800349947 */ /* 0x000fea0003800000 */
[----:B------:R-:W-:Y:S01]  /*21b90*/  UMOV UR4, 0xffffffff ;  /* 0xffffffff00047882 */ /* 0x000fe20000000000 */
[----:B------:R-:W-:Y:S02]  /*21ba0*/  SEL R0, R12, RZ, !P0 ;  /* 0x000000ff0c007207 */ /* 0x000fe40004000000 */
[----:B------:R-:W-:Y:S05]  /*21bb0*/  BRA.DIV UR4, `(.L_x_886) ;  /* 0x0000007e04747947 */ /* 0x000fea000b800000 */
[----:B------:R-:W0:Y:S02]  /*21bc0*/  S2R R2, SR_TID.X ;  /* 0x0000000000027919 */ /* 0x000e240000002100 */
[----:B0-----:R-:W-:-:S04]  /*21bd0*/  SHF.R.U32.HI R2, RZ, 0x5, R2 ;  /* 0x00000005ff027819 */ /* 0x001fc80000011602 */
[----:B------:R-:W-:-:S05]  /*21be0*/  LOP3.LUT R2, R2, 0x3, RZ, 0xc0, !PT ;  /* 0x0000000302027812 */ /* 0x000fca00078ec0ff */
[----:B------:R0:W1:Y:S02]  /*21bf0*/  SHFL.IDX PT, R14, R2, RZ, 0x1f ;  /* 0x00001fff020e7589 */ /* 0x00006400000e0000 */
.L_x_1072:
[----:B-1----:R-:W-:Y:S02]  /*21c00*/  ISETP.NE.AND P0, PT, R14, RZ, PT ;  /* 0x000000ff0e00720c */ /* 0x002fe40003f05270 */
[----:B------:R-:W-:-:S11]  /*21c10*/  PLOP3.LUT P2, PT, PT, PT, PT, 0x8, 0x0 ;  /* 0x000000000000781c */ /* 0x000fd60003f4e170 */
[----:B------:R-:W-:Y:S05]  /*21c20*/  @P0 BRA `(.L_x_887) ;  /* 0x00000000000c0947 */ /* 0x000fea0003800000 */
[----:B------:R-:W-:-:S03]  /*21c30*/  UMOV UR4, 0xffffffff ;  /* 0xffffffff00047882 */ /* 0x000fc60000000000 */
[----:B------:R-:W-:Y:S05]  /*21c40*/  BRA.DIV UR4, `(.L_x_888) ;  /* 0x0000007e04847947 */ /* 0x000fea000b800000 */
[----:B------:R-:W-:-:S13]  /*21c50*/  ELECT P2, URZ, PT ;  /* 0x00000000003f782f */ /* 0x000fda0003840000 */
.L_x_887:
[----:B0-----:R-:W2:Y:S04]  /*21c60*/  LDL R2, [R1+0x54] ;  /* 0x0000540001027983 */ /* 0x001ea80000100800 */
[----:B------:R-:W3:Y:S01]  /*21c70*/  LDL R4, [R1+0x4] ;  /* 0x0000040001047983 */ /* 0x000ee20000100800 */
[----:B------:R-:W-:Y:S01]  /*21c80*/  BSSY B1, `(.L_x_889) ;  /* 0x0000008000017945 */ /* 0x000fe20003800000 */
[----:B--2---:R-:W-:-:S05]  /*21c90*/  VIADD R2, R2, 0x1 ;  /* 0x0000000102027836 */ /* 0x004fca0000000000 */
[----:B------:R-:W-:-:S04]  /*21ca0*/  LEA.HI R3, R2, R2, RZ, 0x1 ;  /* 0x0000000202037211 */ /* 0x000fc800078f08ff */
[----:B------:R-:W-:-:S05]  /*21cb0*/  LOP3.LUT R3, R3, 0xfffffffe, RZ, 0xc0, !PT ;  /* 0xfffffffe03037812 */ /* 0x000fca00078ec0ff */
[----:B------:R-:W-:-:S05]  /*21cc0*/  IMAD.IADD R2, R2, 0x1, -R3 ;  /* 0x0000000102027824 */ /* 0x000fca00078e0a03 */
[----:B------:R-:W-:-:S04]  /*21cd0*/  SHF.L.U32 R2, R2, 0x1f, RZ ;  /* 0x0000001f02027819 */ /* 0x000fc800000006ff */
[----:B---3--:R-:W0:Y:S02]  /*21ce0*/  SYNCS.PHASECHK.TRANS64.TRYWAIT P0, [R4+URZ+0x38820], R2 ;  /* 0x03882002040075a7 */ /* 0x008e24000800017f */
[----:B0-----:R-:W-:Y:S05]  /*21cf0*/  @!P0 BRA `(.L_x_890) ;  /* 0x0000007c007c8947 */ /* 0x001fea0003800000 */
.L_x_1075:
[----:B------:R-:W-:Y:S05]  /*21d00*/  BSYNC B1 ;  /* 0x0000000000017941 */ /* 0x000fea0003800000 */
.L_x_889:
[----:B------:R-:W-:Y:S04]  /*21d10*/  BSSY B1, `(.L_x_891) ;  /* 0x00000ad000017945 */ /* 0x000fe80003800000 */
[----:B------:R-:W-:Y:S05]  /*21d20*/  @!P2 BRA `(.L_x_892) ;  /* 0x0000000800aca947 */ /* 0x000fea0003800000 */
[----:B------:R-:W2:Y:S04]  /*21d30*/  LDL R6, [R1+0x4] ;  /* 0x0000040001067983 */ /* 0x000ea80000100800 */
[----:B------:R-:W2:Y:S04]  /*21d40*/  LDL R5, [R1+0x20] ;  /* 0x0000200001057983 */ /* 0x000ea80000100800 */
[----:B------:R-:W3:Y:S01]  /*21d50*/  LDL R4, [R1+0x24] ;  /* 0x0000240001047983 */ /* 0x000ee20000100800 */
[----:B------:R-:W-:Y:S01]  /*21d60*/  BSSY B2, `(.L_x_893) ;  /* 0x0000008000027945 */ /* 0x000fe20003800000 */
[----:B0-----:R-:W0:Y:S02]  /*21d70*/  S2R R3, SR_TID.X ;  /* 0x0000000000037919 */ /* 0x001e240000002100 */
[----:B0-----:R-:W-:-:S04]  /*21d80*/  LOP3.LUT R3, R3, 0x7f, RZ, 0xc0, !PT ;  /* 0x0000007f03037812 */ /* 0x001fc800078ec0ff */
[----:B------:R-:W-:Y:S01]  /*21d90*/  ISETP.NE.AND P4, PT, R3, RZ, PT ;  /* 0x000000ff0300720c */ /* 0x000fe20003f85270 */
[----:B--2---:R-:W-:Y:S01]  /*21da0*/  IMAD R6, R5, 0x8, R6 ;  /* 0x0000000805067824 */ /* 0x004fe200078e0206 */
[----:B---3--:R-:W-:-:S04]  /*21db0*/  SHF.L.U32 R8, R4, 0x1f, RZ ;  /* 0x0000001f04087819 */ /* 0x008fc800000006ff */
[----:B------:R-:W0:Y:S02]  /*21dc0*/  SYNCS.PHASECHK.TRANS64.TRYWAIT P0, [R6+URZ+0x388a0], R8 ;  /* 0x0388a008060075a7 */ /* 0x000e24000800017f */
[----:B0-----:R-:W-:Y:S05]  /*21dd0*/  @!P0 BRA `(.L_x_894) ;  /* 0x0000007c005c8947 */ /* 0x001fea0003800000 */
.L_x_1076:
[----:B------:R-:W-:Y:S05]  /*21de0*/  BSYNC B2 ;  /* 0x0000000000027941 */ /* 0x000fea0003800000 */
.L_x_893:
[----:B------:R-:W-:Y:S04]  /*21df0*/  BSSY B2, `(.L_x_895) ;  /* 0x0000008000027945 */ /* 0x000fe80003800000 */
[----:B------:R-:W-:Y:S05]  /*21e00*/  @P4 BRA `(.L_x_896) ;  /* 0x0000000000184947 */ /* 0x000fea0003800000 */
[----:B------:R-:W2:Y:S02]  /*21e10*/  LDL R2, [R1+0x8] ;  /* 0x0000080001027983 */ /* 0x000ea40000100800 */
[----:B--2---:R-:W-:Y:S01]  /*21e20*/  LOP3.LUT P0, RZ, R2, 0x1, RZ, 0xc0, !PT ;  /* 0x0000000102ff7812 */ /* 0x004fe2000780c0ff */
[----:B------:R-:W-:-:S04]  /*21e30*/  IMAD.MOV.U32 R2, RZ, RZ, 0xa000 ;  /* 0x0000a000ff027424 */ /* 0x000fc800078e00ff */
[----:B------:R1:W-:Y:S08]  /*21e40*/  SYNCS.ARRIVE.TRANS64 RZ, [R6+URZ+0x38890], R2 ;  /* 0x0388900206ff79a7 */ /* 0x0003f0000800003f */
[----:B------:R-:W-:Y:S05]  /*21e50*/  @!P0 BRA `(.L_x_896) ;  /* 0x0000000000048947 */ /* 0x000fea0003800000 */
[----:B------:R-:W-:Y:S01]  /*21e60*/  BPT.TRAP 0x1 ;  /* 0x000000040000795c */ /* 0x000fe20000300000 */
.L_x_896:
[----:B------:R-:W-:Y:S05]  /*21e70*/  BSYNC B2 ;  /* 0x0000000000027941 */ /* 0x000fea0003800000 */
.L_x_895:
[----:B------:R-:W2:Y:S04]  /*21e80*/  LDL R4, [R1+0x4] ;  /* 0x0000040001047983 */ /* 0x000ea80000100800 */
[----:B-1----:R-:W2:Y:S01]  /*21e90*/  LDL R2, [R1+0x20] ;  /* 0x0000200001027983 */ /* 0x002ea20000100800 */
[----:B------:R-:W-:Y:S01]  /*21ea0*/  IMAD.MOV.U32 R20, RZ, RZ, RZ ;  /* 0x000000ffff147224 */ /* 0x000fe200078e00ff */
[----:B------:R-:W-:Y:S01]  /*21eb0*/  UIADD3 UR4, UP0, UR38, 0x570, URZ ;  /* 0x0000057026047890 */ /* 0x000fe2000ff1e03f */
[----:B------:R-:W-:Y:S01]  /*21ec0*/  IMAD R3, R7, 0x50, R10 ;  /* 0x0000005007037824 */ /* 0x000fe200078e020a */
[----:B------:R-:W-:Y:S01]  /*21ed0*/  PLOP3.LUT P0, PT, PT, PT, PT, 0x80, 0x0 ;  /* 0x000000000000781c */ /* 0x000fe20003f0f070 */
[----:B------:R-:W-:Y:S01]  /*21ee0*/  UMOV UR6, 0x0 ;  /* 0x0000000000067882 */ /* 0x000fe20000000000 */
[----:B------:R-:W-:Y:S01]  /*21ef0*/  R2UR UR10, R20 ;  /* 0x00000000140a72ca */ /* 0x000fe200000e0000 */
[----:B------:R-:W-:Y:S01]  /*21f00*/  VIADD R3, R3, 0xffffffb0 ;  /* 0xffffffb003037836 */ /* 0x000fe20000000000 */
[----:B------:R-:W-:Y:S01]  /*21f10*/  UIADD3.X UR5, URZ, UR39, URZ, UP0, !UPT ;  /* 0x000000273f057290 */ /* 0x000fe200087fe43f */
[----:B------:R-:W-:Y:S01]  /*21f20*/  UMOV UR7, 0x12f00000 ;  /* 0x12f0000000077882 */ /* 0x000fe20000000000 */
[----:B--2---:R-:W-:-:S02]  /*21f30*/  IMAD R5, R2, 0xa000, R4 ;  /* 0x0000a00002057824 */ /* 0x004fc400078e0204 */
[----:B------:R-:W-:Y:S02]  /*21f40*/  VIADD R2, R6, 0x38890 ;  /* 0x0003889006027836 */ /* 0x000fe40000000000 */
[----:B------:R-:W-:-:S07]  /*21f50*/  VIADD R4, R5, 0x24400 ;  /* 0x0002440005047836 */ /* 0x000fce0000000000 */
.L_x_897:
        /* <DEDUP_REMOVED lines=16> */
.L_x_898:
        /* <DEDUP_REMOVED lines=16> */
.L_x_899:
        /* <DEDUP_REMOVED lines=16> */
.L_x_900:
        /* <DEDUP_REMOVED lines=10> */
[----:B------:R-:W1:Y:S01]  /*22300*/  SYNCS.PHASECHK.TRANS64.TRYWAIT P0, [R6+URZ+0x388c0], R8 ;  /* 0x0388c008060075a7 */ /* 0x000e62000800017f */
[----:B------:R-:W-:Y:S04]  /*22310*/  BSSY B2, `(.L_x_901) ;  /* 0x0000002000027945 */ /* 0x000fe80003800000 */
[----:B-1----:R-:W-:Y:S05]  /*22320*/  @!P0 BRA `(.L_x_902) ;  /* 0x00000078001c8947 */ /* 0x002fea0003800000 */
.L_x_1077:
[----:B------:R-:W-:Y:S05]  /*22330*/  BSYNC B2 ;  /* 0x0000000000027941 */ /* 0x000fea0003800000 */
.L_x_901:
[----:B------:R-:W-:Y:S01]  /*22340*/  BSSY B2, `(.L_x_903) ;  /* 0x000000a000027945 */ /* 0x000fe20003800000 */
[----:B------:R-:W-:Y:S02]  /*22350*/  IMAD.MOV.U32 R12, RZ, RZ, 0x0 ;  /* 0x00000000ff0c7424 */ /* 0x000fe400078e00ff */
[----:B------:R-:W-:Y:S01]  /*22360*/  IMAD.MOV.U32 R13, RZ, RZ, 0x12f00000 ;  /* 0x12f00000ff0d7424 */ /* 0x000fe200078e00ff */
[----:B------:R-:W-:Y:S06]  /*22370*/  @P4 BRA `(.L_x_904) ;  /* 0x0000000000184947 */ /* 0x000fec0003800000 */
[----:B------:R-:W2:Y:S02]  /*22380*/  LDL R2, [R1+0x8] ;  /* 0x0000080001027983 */ /* 0x000ea40000100800 */
[----:B--2---:R-:W-:Y:S01]  /*22390*/  LOP3.LUT P0, RZ, R2, 0x1, RZ, 0xc0, !PT ;  /* 0x0000000102ff7812 */ /* 0x004fe2000780c0ff */
[----:B------:R-:W-:-:S04]  /*223a0*/  IMAD.MOV.U32 R2, RZ, RZ, 0xa000 ;  /* 0x0000a000ff027424 */ /* 0x000fc800078e00ff */
[----:B------:R2:W-:Y:S08]  /*223b0*/  SYNCS.ARRIVE.TRANS64 RZ, [R6+URZ+0x388b0], R2 ;  /* 0x0388b00206ff79a7 */ /* 0x0005f0000800003f */
[----:B------:R-:W-:Y:S05]  /*223c0*/  @!P0 BRA `(.L_x_904) ;  /* 0x0000000000048947 */ /* 0x000fea0003800000 */
[----:B------:R-:W-:Y:S01]  /*223d0*/  BPT.TRAP 0x1 ;  /* 0x000000040000795c */ /* 0x000fe20000300000 */
.L_x_904:
[----:B------:R-:W-:Y:S05]  /*223e0*/  BSYNC B2 ;  /* 0x0000000000027941 */ /* 0x000fea0003800000 */
.L_x_903:
[----:B------:R-:W-:Y:S01]  /*223f0*/  R2UR UR10, R20 ;  /* 0x00000000140a72ca */ /* 0x000fe200000e0000 */
[----:B------:R-:W-:Y:S01]  /*22400*/  UIADD3 UR4, UP0, UR38, 0x670, URZ ;  /* 0x0000067026047890 */ /* 0x000fe2000ff1e03f */
[----:B------:R-:W-:Y:S01]  /*22410*/  R2UR UR6, R12 ;  /* 0x000000000c0672ca */ /* 0x000fe200000e0000 */
[----:B--2---:R-:W-:Y:S01]  /*22420*/  VIADD R2, R6, 0x388b0 ;  /* 0x000388b006027836 */ /* 0x004fe20000000000 */
[----:B------:R-:W-:Y:S01]  /*22430*/  R2UR UR7, R13 ;  /* 0x000000000d0772ca */ /* 0x000fe200000e0000 */
[----:B------:R-:W-:Y:S01]  /*22440*/  VIADD R4, R5, 0x400 ;  /* 0x0000040005047836 */ /* 0x000fe20000000000 */
[----:B------:R-:W-:Y:S01]  /*22450*/  PLOP3.LUT P0, PT, PT, PT, PT, 0x80, 0x0 ;  /* 0x000000000000781c */ /* 0x000fe20003f0f070 */
[----:B------:R-:W-:-:S12]  /*22460*/  UIADD3.X UR5, URZ, UR39, URZ, UP0, !UPT ;  /* 0x000000273f057290 */ /* 0x000fd800087fe43f */
.L_x_905:
        /* <DEDUP_REMOVED lines=9> */
[----:B--2---:R-:W-:Y:S05]  /*22500*/  @P0 BRA.U.ANY `(.L_x_905) ;  /* 0xfffffffd00d80947 */ /* 0x004fea000393ffff */
[----:B------:R-:W-:Y:S01]  /*22510*/  R2UR UR10, R15 ;  /* 0x000000000f0a72ca */ /* 0x000fe200000e0000 */
[----:B------:R-:W-:Y:S01]  /*22520*/  VIADD R4, R5, 0x2c00 ;  /* 0x00002c0005047836 */ /* 0x000fe20000000000 */
[----:B------:R-:W-:Y:S02]  /*22530*/  R2UR UR6, R12 ;  /* 0x000000000c0672ca */ /* 0x000fe400000e0000 */
[----:B------:R-:W-:Y:S02]  /*22540*/  R2UR UR7, R13 ;  /* 0x000000000d0772ca */ /* 0x000fe400000e0000 */
[----:B------:R-:W-:-:S13]  /*22550*/  PLOP3.LUT P0, PT, PT, PT, PT, 0x80, 0x0 ;  /* 0x000000000000781c */ /* 0x000fda0003f0f070 */
.L_x_906:
        /* <DEDUP_REMOVED lines=15> */
.L_x_907:
        /* <DEDUP_REMOVED lines=15> */
.L_x_908:
        /* <DEDUP_REMOVED lines=10> */
.L_x_892:
[----:B------:R-:W-:Y:S05]  /*227e0*/  BSYNC B1 ;  /* 0x0000000000017941 */ /* 0x000fea0003800000 */
.L_x_891:
[----:B01----:R-:W2:Y:S04]  /*227f0*/  LDL.LU R6, [R1+0x20] ;  /* 0x0000200001067983 */ /* 0x003ea80000300800 */
[----:B------:R-:W3:Y:S01]  /*22800*/  LDL.LU R4, [R1+0x24] ;  /* 0x0000240001047983 */ /* 0x000ee20000300800 */
[----:B------:R-:W-:Y:S01]  /*22810*/  VIADD R7, R7, 0xfffffffe ;  /* 0xfffffffe07077836 */ /* 0x000fe20000000000 */
[----:B------:R-:W-:Y:S01]  /*22820*/  PLOP3.LUT P5, PT, PT, PT, PT, 0x8, 0x0 ;  /* 0x000000000000781c */ /* 0x000fe20003fae170 */
[----:B--2---:R-:W-:-:S05]  /*22830*/  VIADD R2, R6, 0x1 ;  /* 0x0000000106027836 */ /* 0x004fca0000000000 */
[----:B------:R-:W-:-:S04]  /*22840*/  ISETP.NE.AND P0, PT, R2, 0x2, PT ;  /* 0x000000020200780c */ /* 0x000fc80003f05270 */
[----:B------:R-:W-:Y:S02]  /*22850*/  SEL R3, R2, RZ, P0 ;  /* 0x000000ff02037207 */ /* 0x000fe40000000000 */
[----:B------:R-:W-:Y:S02]  /*22860*/  SEL R2, RZ, 0x1, P0 ;  /* 0x00000001ff027807 */ /* 0x000fe40000000000 */
[----:B------:R-:W-:Y:S01]  /*22870*/  ISETP.GE.AND P0, PT, R7, R9, PT ;  /* 0x000000090700720c */ /* 0x000fe20003f06270 */
[----:B------:R0:W-:Y:S01]  /*22880*/  STL [R1+0x20], R3 ;  /* 0x0000200301007387 */ /* 0x0001e20000100800 */
[----:B---3--:R-:W-:-:S05]  /*22890*/  LOP3.LUT R4, R4, R2, RZ, 0x3c, !PT ;  /* 0x0000000204047212 */ /* 0x008fca00078e3cff */
[----:B------:R0:W-:Y:S06]  /*228a0*/  STL [R1+0x24], R4 ;  /* 0x0000240401007387 */ /* 0x0001ec0000100800 */
[----:B------:R-:W-:Y:S05]  /*228b0*/  @!P0 BRA `(.L_x_885) ;  /* 0x0000000800e88947 */ /* 0x000fea0003800000 */
.L_x_927:
[----:B------:R-:W-:Y:S05]  /*228c0*/  YIELD ;  /* 0x0000000000007946 */ /* 0x000fea0003800000 */
[----:B------:R-:W-:Y:S04]  /*228d0*/  BSSY B1, `(.L_x_909) ;  /* 0x00000ac000017945 */ /* 0x000fe80003800000 */
[----:B-1----:R-:W-:Y:S05]  /*228e0*/  @!P2 BRA `(.L_x_910) ;  /* 0x0000000800a8a947 */ /* 0x002fea0003800000 */
[----:B------:R-:W2:Y:S04]  /*228f0*/  LDL R5, [R1+0x4] ;  /* 0x0000040001057983 */ /* 0x000ea80000100800 */
[----:B0-----:R-:W2:Y:S04]  /*22900*/  LDL R4, [R1+0x20] ;  /* 0x0000200001047983 */ /* 0x001ea80000100800 */
[----:B------:R-:W3:Y:S01]  /*22910*/  LDL R3, [R1+0x24] ;  /* 0x0000240001037983 */ /* 0x000ee20000100800 */
[----:B------:R-:W-:Y:S01]  /*22920*/  BSSY B2, `(.L_x_911) ;  /* 0x0000008000027945 */ /* 0x000fe20003800000 */
[----:B------:R-:W0:Y:S02]  /*22930*/  S2R R2, SR_TID.X ;  /* 0x0000000000027919 */ /* 0x000e240000002100 */
[----:B0-----:R-:W-:-:S04]  /*22940*/  LOP3.LUT R2, R2, 0x7f, RZ, 0xc0, !PT ;  /* 0x0000007f02027812 */ /* 0x001fc800078ec0ff */
[----:B------:R-:W-:Y:S01]  /*22950*/  ISETP.NE.AND P1, PT, R2, RZ, PT ;  /* 0x000000ff0200720c */ /* 0x000fe20003f25270 */
[----:B--2---:R-:W-:Y:S01]  /*22960*/  IMAD R6, R4, 0x8, R5 ;  /* 0x0000000804067824 */ /* 0x004fe200078e0205 */
[----:B---3--:R-:W-:-:S04]  /*22970*/  SHF.L.U32 R5, R3, 0x1f, RZ ;  /* 0x0000001f03057819 */ /* 0x008fc800000006ff */
[----:B------:R-:W0:Y:S02]  /*22980*/  SYNCS.PHASECHK.TRANS64.TRYWAIT P0, [R6+URZ+0x388a0], R5 ;  /* 0x0388a005060075a7 */ /* 0x000e24000800017f */
[----:B0-----:R-:W-:Y:S05]  /*22990*/  @!P0 BRA `(.L_x_912) ;  /* 0x0000007000948947 */ /* 0x001fea0003800000 */
.L_x_1078:
[----:B------:R-:W-:Y:S05]  /*229a0*/  BSYNC B2 ;  /* 0x0000000000027941 */ /* 0x000fea0003800000 */
.L_x_911:
        /* <DEDUP_REMOVED lines=8> */
.L_x_914:
[----:B------:R-:W-:Y:S05]  /*22a30*/  BSYNC B2 ;  /* 0x0000000000027941 */ /* 0x000fea0003800000 */
.L_x_913:
[----:B------:R-:W2:Y:S04]  /*22a40*/  LDL R3, [R1+0x4] ;  /* 0x0000040001037983 */ /* 0x000ea80000100800 */
[----:B-1----:R-:W2:Y:S01]  /*22a50*/  LDL R2, [R1+0x20] ;  /* 0x0000200001027983 */ /* 0x002ea20000100800 */
[----:B------:R-:W-:Y:S01]  /*22a60*/  MOV R11, RZ ;  /* 0x000000ff000b7202 */ /* 0x000fe20000000f00 */
[----:B------:R-:W-:Y:S01]  /*22a70*/  UIADD3 UR4, UP0, UR38, 0x570, URZ ;  /* 0x0000057026047890 */ /* 0x000fe2000ff1e03f */
[----:B------:R-:W-:Y:S01]  /*22a80*/  PLOP3.LUT P0, PT, PT, PT, PT, 0x80, 0x0 ;  /* 0x000000000000781c */ /* 0x000fe20003f0f070 */
[----:B------:R-:W-:Y:S01]  /*22a90*/  UMOV UR6, 0x0 ;  /* 0x0000000000067882 */ /* 0x000fe20000000000 */
[----:B------:R-:W-:Y:S01]  /*22aa0*/  R2UR UR10, R11 ;  /* 0x000000000b0a72ca */ /* 0x000fe200000e0000 */
[----:B------:R-:W-:Y:S01]  /*22ab0*/  UIADD3.X UR5, URZ, UR39, URZ, UP0, !UPT ;  /* 0x000000273f057290 */ /* 0x000fe200087fe43f */
[----:B------:R-:W-:Y:S01]  /*22ac0*/  UMOV UR7, 0x12f00000 ;  /* 0x12f0000000077882 */ /* 0x000fe20000000000 */
[----:B--2---:R-:W-:-:S02]  /*22ad0*/  IMAD R4, R2, 0xa000, R3 ;  /* 0x0000a00002047824 */ /* 0x004fc400078e0203 */
[----:B------:R-:W-:Y:S02]  /*22ae0*/  IMAD R3, R7, 0x50, R10 ;  /* 0x0000005007037824 */ /* 0x000fe400078e020a */
[----:B------:R-:W-:Y:S02]  /*22af0*/  VIADD R2, R6, 0x38890 ;  /* 0x0003889006027836 */ /* 0x000fe40000000000 */
[----:B------:R-:W-:-:S07]  /*22b00*/  VIADD R8, R4, 0x24400 ;  /* 0x0002440004087836 */ /* 0x000fce0000000000 */
.L_x_915:
        /* <DEDUP_REMOVED lines=16> */
.L_x_916:
        /* <DEDUP_REMOVED lines=16> */
.L_x_917:
        /* <DEDUP_REMOVED lines=16> */
.L_x_918:
        /* <DEDUP_REMOVED lines=13> */
.L_x_1079:
[----:B------:R-:W-:Y:S05]  /*22ee0*/  BSYNC B2 ;  /* 0x0000000000027941 */ /* 0x000fea0003800000 */
.L_x_919:
        /* <DEDUP_REMOVED lines=10> */
.L_x_922:
[----:B------:R-:W-:Y:S05]  /*22f90*/  BSYNC B2 ;  /* 0x0000000000027941 */ /* 0x000fea0003800000 */
.L_x_921:
[----:B------:R-:W-:Y:S01]  /*22fa0*/  R2UR UR10, R11 ;  /* 0x000000000b0a72ca */ /* 0x000fe200000e0000 */
[----:B------:R-:W-:Y:S01]  /*22fb0*/  UIADD3 UR4, UP0, UR38, 0x670, URZ ;  /* 0x0000067026047890 */ /* 0x000fe2000ff1e03f */
[----:B------:R-:W-:Y:S01]  /*22fc0*/  R2UR UR6, R12 ;  /* 0x000000000c0672ca */ /* 0x000fe200000e0000 */
[----:B012---:R-:W-:Y:S01]  /*22fd0*/  VIADD R6, R6, 0x388b0 ;  /* 0x000388b006067836 */ /* 0x007fe20000000000 */
[----:B------:R-:W-:Y:S01]  /*22fe0*/  R2UR UR7, R13 ;  /* 0x000000000d0772ca */ /* 0x000fe200000e0000 */
[----:B------:R-:W-:Y:S01]  /*22ff0*/  VIADD R2, R4, 0x400 ;  /* 0x0000040004027836 */ /* 0x000fe20000000000 */
[----:B------:R-:W-:Y:S01]  /*23000*/  PLOP3.LUT P0, PT, PT, PT, PT, 0x80, 0x0 ;  /* 0x000000000000781c */ /* 0x000fe20003f0f070 */
[----:B------:R-:W-:-:S12]  /*23010*/  UIADD3.X UR5, URZ, UR39, URZ, UP0, !UPT ;  /* 0x000000273f057290 */ /* 0x000fd800087fe43f */
.L_x_923:
        /* <DEDUP_REMOVED lines=15> */
.L_x_924:
        /* <DEDUP_REMOVED lines=15> */
.L_x_925:
        /* <DEDUP_REMOVED lines=15> */
.L_x_926:
        /* <DEDUP_REMOVED lines=10> */
.L_x_910:
[----:B------:R-:W-:Y:S05]  /*23390*/  BSYNC B1 ;  /* 0x0000000000017941 */ /* 0x000fea0003800000 */
.L_x_909:
[----:B------:R-:W2:Y:S04]  /*233a0*/  LDL.LU R2, [R1+0x20] ;  /* 0x0000200001027983 */ /* 0x000ea80000300800 */
[----:B------:R-:W3:Y:S01]  /*233b0*/  LDL.LU R5, [R1+0x24] ;  /* 0x0000240001057983 */ /* 0x000ee20000300800 */
[----:B--2---:R-:W-:-:S05]  /*233c0*/  VIADD R2, R2, 0x1 ;  /* 0x0000000102027836 */ /* 0x004fca0000000000 */
[----:B------:R-:W-:-:S04]  /*233d0*/  ISETP.NE.AND P0, PT, R2, 0x2, PT ;  /* 0x000000020200780c */ /* 0x000fc80003f05270 */
[----:B0-----:R-:W-:Y:S02]  /*233e0*/  SEL R3, RZ, 0x1, P0 ;  /* 0x00000001ff037807 */ /* 0x001fe40000000000 */
[----:B------:R-:W-:Y:S02]  /*233f0*/  SEL R2, R2, RZ, P0 ;  /* 0x000000ff02027207 */ /* 0x000fe40000000000 */
[----:B---3--:R-:W-:Y:S02]  /*23400*/  LOP3.LUT R5, R5, R3, RZ, 0x3c, !PT ;  /* 0x0000000305057212 */ /* 0x008fe400078e3cff */
[C---:B------:R-:W-:Y:S01]  /*23410*/  ISETP.GT.AND P0, PT, R7.reuse, R9, PT ;  /* 0x000000090700720c */ /* 0x040fe20003f04270 */
[----:B------:R-:W-:Y:S02]  /*23420*/  VIADD R7, R7, 0xffffffff ;  /* 0xffffffff07077836 */ /* 0x000fe40000000000 */
[----:B------:R1:W-:Y:S04]  /*23430*/  STL [R1+0x24], R5 ;  /* 0x0000240501007387 */ /* 0x0003e80000100800 */
[----:B------:R1:W-:Y:S06]  /*23440*/  STL [R1+0x20], R2 ;  /* 0x0000200201007387 */ /* 0x0003ec0000100800 */
[----:B------:R-:W-:Y:S05]  /*23450*/  @P0 BRA `(.L_x_927) ;  /* 0xfffffff400180947 */ /* 0x000fea000383ffff */
.L_x_885:
[----:B------:R-:W-:Y:S05]  /*23460*/  BSYNC B0 ;  /* 0x0000000000007941 */ /* 0x000fea0003800000 */
.L_x_884:
[----:B-1----:R-:W2:Y:S01]  /*23470*/  LDL R2, [R1+0x4c] ;  /* 0x00004c0001027983 */ /* 0x002ea20000100800 */
[----:B------:R-:W-:Y:S05]  /*23480*/  @!P5 WARPSYNC.ALL ;  /* 0x000000000000d948 */ /* 0x000fea0003800000 */
[----:B------:R-:W-:Y:S01]  /*23490*/  BSSY B7, `(.L_x_928) ;  /* 0x0000504000077945 */ /* 0x000fe20003800000 */
[----:B------:R-:W-:Y:S01]  /*234a0*/  @!P5 BAR.SYNC.DEFER_BLOCKING 0xc, 0x180 ;  /* 0x030600000000db1d */ /* 0x000fe20000010000 */
[----:B--2---:R-:W-:-:S13]  /*234b0*/  ISETP.GT.AND P0, PT, R2, RZ, PT ;  /* 0x000000ff0200720c */ /* 0x004fda0003f04270 */
[----:B------:R-:W-:Y:S05]  /*234c0*/  @P0 BRA `(.L_x_929) ;  /* 0x0000000000480947 */ /* 0x000fea0003800000 */
[----:B------:R-:W1:Y:S02]  /*234d0*/  S2R R2, SR_TID.X ;  /* 0x0000000000027919 */ /* 0x000e640000002100 */
[----:B-1----:R-:W-:-:S04]  /*234e0*/  LOP3.LUT R2, R2, 0x7f, RZ, 0xc0, !PT ;  /* 0x0000007f02027812 */ /* 0x002fc800078ec0ff */
[----:B------:R-:W-:-:S13]  /*234f0*/  ISETP.NE.AND P1, PT, R2, RZ, PT ;  /* 0x000000ff0200720c */ /* 0x000fda0003f25270 */
[----:B------:R-:W-:Y:S05]  /*23500*/  @P1 BRA `(.L_x_930) ;  /* 0x0000004c00f01947 */ /* 0x000fea0003800000 */
[----:B0-----:R-:W0:Y:S01]  /*23510*/  S2R R3, SR_LANEID ;  /* 0x0000000000037919 */ /* 0x001e220000000000 */
[----:B------:R-:W-:Y:S01]  /*23520*/  VOTEU.ANY UR4, UPT, PT ;  /* 0x0000000000047886 */ /* 0x000fe200038e0100 */
[----:B------:R-:W1:Y:S01]  /*23530*/  LDC.64 R4, c[0x0][0xc60] ;  /* 0x00031800ff047b82 */ /* 0x000e620000000a00 */
[----:B------:R-:W0:Y:S01]  /*23540*/  FLO.U32 R0, UR4 ;  /* 0x0000000400007d00 */ /* 0x000e2200080e0000 */
[----:B------:R-:W-:-:S07]  /*23550*/  ULDC.64 UR6, c[0x0][0x208] ;  /* 0x0000820000067ab9 */ /* 0x000fce0000000a00 */
[----:B------:R-:W1:Y:S01]  /*23560*/  POPC R2, UR4 ;  /* 0x0000000400027d09 */ /* 0x000e620008000000 */
[----:B0-----:R-:W-:-:S13]  /*23570*/  ISETP.EQ.U32.AND P0, PT, R0, R3, PT ;  /* 0x000000030000720c */ /* 0x001fda0003f02070 */
[----:B-1----:R-:W2:Y:S01]  /*23580*/  @P0 ATOMG.E.ADD.STRONG.GPU PT, R5, desc[UR6][R4.64], R2 ;  /* 0x00000002040509a8 */ /* 0x002ea200081ee1c6 */
[----:B------:R-:W0:Y:S02]  /*23590*/  S2R R3, SR_LTMASK ;  /* 0x0000000000037919 */ /* 0x000e240000003900 */
[----:B0-----:R-:W-:-:S06]  /*235a0*/  LOP3.LUT R3, R3, UR4, RZ, 0xc0, !PT ;  /* 0x0000000403037c12 */ /* 0x001fcc000f8ec0ff */
[----:B------:R-:W0:Y:S01]  /*235b0*/  POPC R3, R3 ;  /* 0x0000000300037309 */ /* 0x000e220000000000 */
[----:B--2---:R-:W0:Y:S02]  /*235c0*/  SHFL.IDX PT, R0, R5, R0, 0x1f ;  /* 0x00001f0005007589 */ /* 0x004e2400000e0000 */
[----:B0-----:R-:W-:Y:S01]  /*235d0*/  IADD3 R16, R0, UR36, R3 ;  /* 0x0000002400107c10 */ /* 0x001fe2000fffe003 */
[----:B------:R-:W-:Y:S06]  /*235e0*/  BRA `(.L_x_930) ;  /* 0x0000004c00b87947 */ /* 0x000fec0003800000 */
.L_x_929:
[----:B------:R-:W2:Y:S01]  /*235f0*/  LDL R0, [R1+0x4] ;  /* 0x0000040001007983 */ /* 0x000ea20000100800 */
[----:B------:R-:W-:Y:S01]  /*23600*/  BSSY B6, `(.L_x_931) ;  /* 0x0000014000067945 */ /* 0x000fe20003800000 */
[----:B--2---:R-:W-:-:S05]  /*23610*/  VIADD R0, R0, 0x24400 ;  /* 0x0002440000007836 */ /* 0x004fca0000000000 */
[----:B------:R-:W-:-:S13]  /*23620*/  LOP3.LUT P0, RZ, R0, 0x3ff, RZ, 0xc0, !PT ;  /* 0x000003ff00ff7812 */ /* 0x000fda000780c0ff */
        /* <DEDUP_REMOVED lines=16> */
[----:B0-----:R-:W-:Y:S05]  /*23730*/  CALL.ABS.NOINC R2 ;  /* 0x0000000002007343 */ /* 0x001fea0003c00000 */
.L_x_932:
[----:B------:R-:W-:Y:S05]  /*23740*/  BSYNC B6 ;  /* 0x0000000000067941 */ /* 0x000fea0003800000 */
.L_x_931:
        /* <DEDUP_REMOVED lines=9> */
[----:B0-----:R0:W1:Y:S01]  /*237e0*/  LDC.64 R2, c[0x4][R0] ;  /* 0x0100000000027b82 */ /* 0x0010620000000a00 */
        /* <DEDUP_REMOVED lines=11> */
.L_x_935:
[----:B------:R-:W-:Y:S01]  /*238a0*/  MOV R2, 0x0 ;  /* 0x0000000000027802 */ /* 0x000fe20000000f00 */
[----:B------:R-:W-:Y:S01]  /*238b0*/  ULDC.64 UR4, c[0x4][0x1b8] ;  /* 0x01006e0000047ab9 */ /* 0x000fe20000000a00 */
[----:B------:R-:W-:Y:S01]  /*238c0*/  ULDC.64 UR6, c[0x4][0x1c0] ;  /* 0x0100700000067ab9 */ /* 0x000fe20000000a00 */
[----:B------:R-:W-:Y:S01]  /*238d0*/  ULDC.64 UR8, c[0x4][0x128] ;  /* 0x01004a0000087ab9 */ /* 0x000fe20000000a00 */
[----:B------:R-:W-:Y:S02]  /*238e0*/  IMAD.U32 R4, RZ, RZ, UR4 ;  /* 0x00000004ff047e24 */ /* 0x000fe4000f8e00ff */
        /* <DEDUP_REMOVED lines=11> */
.L_x_934:
[----:B------:R-:W-:Y:S05]  /*239a0*/  BSYNC B6 ;  /* 0x0000000000067941 */ /* 0x000fea0003800000 */
.L_x_933:
[----:B------:R-:W2:Y:S01]  /*239b0*/  LDL.LU R2, [R1] ;  /* 0x0000000001027983 */ /* 0x000ea20000300800 */
[----:B------:R-:W-:-:S03]  /*239c0*/  ULDC.64 UR4, c[0x0][0x9f8] ;  /* 0x00027e0000047ab9 */ /* 0x000fc60000000a00 */
[----:B0-----:R-:W3:Y:S04]  /*239d0*/  LDL.LU R4, [R1+0x28] ;  /* 0x0000280001047983 */ /* 0x001ee80000300800 */
[----:B------:R-:W4:Y:S01]  /*239e0*/  LDL R7, [R1+0x10] ;  /* 0x0000100001077983 */ /* 0x000f220000100800 */
[----:B------:R-:W-:Y:S01]  /*239f0*/  ISETP.NE.U32.AND P0, PT, RZ, UR4, PT ;  /* 0x00000004ff007c0c */ /* 0x000fe2000bf05070 */
[----:B------:R-:W-:Y:S02]  /*23a00*/  ULDC.64 UR6, c[0x0][0x208] ;  /* 0x0000820000067ab9 */ /* 0x000fe40000000a00 */
[----:B------:R-:W5:Y:S01]  /*23a10*/  LDL R0, [R1+0x38] ;  /* 0x0000380001007983 */ /* 0x000f620000100800 */
[----:B------:R-:W-:-:S13]  /*23a20*/  ISETP.NE.AND.EX P0, PT, RZ, UR5, PT, P0 ;  /* 0x00000005ff007c0c */ /* 0x000fda000bf05300 */
[----:B--2---:R-:W-:-:S04]  /*23a30*/  @P0 IADD3 R2, P1, R2, UR4, RZ ;  /* 0x0000000402020c10 */ /* 0x004fc8000ff3e0ff */
[----:B---3--:R-:W-:Y:S01]  /*23a40*/  @P0 IADD3.X R3, R4, UR5, RZ, P1, !PT ;  /* 0x0000000504030c10 */ /* 0x008fe20008ffe4ff */
[----:B------:R-:W-:-:S04]  /*23a50*/  ULDC.64 UR4, c[0x0][0xa08] ;  /* 0x0002820000047ab9 */ /* 0x000fc80000000a00 */
[----:B----4-:R0:W2:Y:S01]  /*23a60*/  @P0 LDG.E R7, desc[UR6][R2.64] ;  /* 0x0000000602070981 */ /* 0x0100a2000c1e1900 */
[----:B-----5:R-:W-:Y:S01]  /*23a70*/  VIADD R9, R0, 0xffffffff ;  /* 0xffffffff00097836 */ /* 0x020fe20000000000 */
[----:B0-----:R-:W0:Y:S01]  /*23a80*/  LDC.64 R2, c[0x0][0x418] ;  /* 0x00010600ff027b82 */ /* 0x001e220000000a00 */
[----:B--2---:R-:W-:Y:S01]  /*23a90*/  SHF.R.S32.HI R8, RZ, 0x1f, R7 ;  /* 0x0000001fff087819 */ /* 0x004fe20000011407 */
[----:B------:R1:W-:Y:S04]  /*23aa0*/  @P0 STL [R1+0x10], R7 ;  /* 0x0000100701000387 */ /* 0x0003e80000100800 */
[----:B------:R1:W-:Y:S04]  /*23ab0*/  STL [R1+0x3c], R9 ;  /* 0x00003c0901007387 */ /* 0x0003e80000100800 */
[----:B------:R1:W-:Y:S01]  /*23ac0*/  STL [R1+0x28], R8 ;  /* 0x0000280801007387 */ /* 0x0003e20000100800 */
[----:B0-----:R-:W-:Y:S01]  /*23ad0*/  LOP3.LUT P0, RZ, R2, UR4, RZ, 0xfc, !PT ;  /* 0x0000000402ff7c12 */ /* 0x001fe2000f80fcff */
[----:B------:R-:W-:-:S03]  /*23ae0*/  UMOV UR4, 0xffffffff ;  /* 0xffffffff00047882 */ /* 0x000fc60000000000 */
[----:B------:R-:W-:-:S04]  /*23af0*/  LOP3.LUT P0, RZ, R3, UR5, RZ, 0xfc, P0 ;  /* 0x0000000503ff7c12 */ /* 0x000fc8000800fcff */
[----:B------:R-:W-:Y:S01]  /*23b00*/  SEL R0, R7, RZ, !P0 ;  /* 0x000000ff07007207 */ /* 0x000fe20004000000 */
[----:B-1----:R-:W-:Y:S08]  /*23b10*/  BRA.DIV UR4, `(.L_x_936) ;  /* 0x00000062045c7947 */ /* 0x002ff0000b800000 */
[----:B------:R-:W0:Y:S02]  /*23b20*/  S2R R4, SR_TID.X ;  /* 0x0000000000047919 */ /* 0x000e240000002100 */
[----:B0-----:R-:W-:-:S04]  /*23b30*/  SHF.R.U32.HI R4, RZ, 0x5, R4 ;  /* 0x00000005ff047819 */ /* 0x001fc80000011604 */
[----:B------:R-:W-:-:S05]  /*23b40*/  LOP3.LUT R4, R4, 0x3, RZ, 0xc0, !PT ;  /* 0x0000000304047812 */ /* 0x000fca00078ec0ff */
[----:B------:R0:W1:Y:S02]  /*23b50*/  SHFL.IDX PT, R14, R4, RZ, 0x1f ;  /* 0x00001fff040e7589 */ /* 0x00006400000e0000 */
.L_x_1082:
[----:B0-----:R-:W2:Y:S01]  /*23b60*/  LDL.LU R4, [R1+0x8] ;  /* 0x0000080001047983 */ /* 0x001ea20000300800 */
[----:B------:R-:W-:Y:S02]  /*23b70*/  PLOP3.LUT P1, PT, PT, PT, PT, 0x8, 0x0 ;  /* 0x000000000000781c */ /* 0x000fe40003f2e170 */
[----:B-1----:R-:W-:Y:S01]  /*23b80*/  ISETP.NE.AND P0, PT, R14, RZ, PT ;  /* 0x000000ff0e00720c */ /* 0x002fe20003f05270 */
[----:B------:R0:W-:Y:S01]  /*23b90*/  STL [R1], R0 ;  /* 0x0000000001007387 */ /* 0x0001e20000100800 */
[----:B--2---:R-:W-:-:S09]  /*23ba0*/  LOP3.LUT R4, R4, 0xfffffffb, RZ, 0xc0, !PT ;  /* 0xfffffffb04047812 */ /* 0x004fd200078ec0ff */
[----:B------:R-:W-:-:S05]  /*23bb0*/  @P1 LOP3.LUT R4, R4, 0x4, RZ, 0xfc, !PT ;  /* 0x0000000404041812 */ /* 0x000fca00078efcff */
[----:B------:R0:W-:Y:S01]  /*23bc0*/  STL [R1+0x8], R4 ;  /* 0x0000080401007387 */ /* 0x0001e20000100800 */
[----:B------:R-:W-:Y:S05]  /*23bd0*/  @P0 BRA `(.L_x_937) ;  /* 0x00000004005c0947 */ /* 0x000fea0003800000 */
[----:B------:R-:W-:-:S03]  /*23be0*/  UMOV UR4, 0xffffffff ;  /* 0xffffffff00047882 */ /* 0x000fc60000000000 */
[----:B------:R-:W-:Y:S05]  /*23bf0*/  BRA.DIV UR4, `(.L_x_938) ;  /* 0x0000006204587947 */ /* 0x000fea000b800000 */
[----:B------:R-:W-:-:S13]  /*23c00*/  ELECT P6, URZ, PT ;  /* 0x00000000003f782f */ /* 0x000fda00038c0000 */
.L_x_1085:
[----:B------:R-:W-:Y:S05]  /*23c10*/  @!P6 BRA `(.L_x_937) ;  /* 0x00000004004ce947 */ /* 0x000fea0003800000 */
[----:B------:R1:W-:Y:S01]  /*23c20*/  STL [R1+0x18], R9 ;  /* 0x0000180901007387 */ /* 0x0003e20000100800 */
[----:B------:R-:W-:-:S04]  /*23c30*/  ISETP.NE.U32.AND P0, PT, R2, RZ, PT ;  /* 0x000000ff0200720c */ /* 0x000fc80003f05070 */
[----:B------:R-:W-:-:S13]  /*23c40*/  ISETP.NE.AND.EX P0, PT, R3, RZ, PT, P0 ;  /* 0x000000ff0300720c */ /* 0x000fda0003f05300 */
[----:B-1----:R-:W-:Y:S05]  /*23c50*/  @!P0 BRA `(.L_x_939) ;  /* 0x0000000000548947 */ /* 0x002fea0003800000 */
[----:B------:R-:W1:Y:S01]  /*23c60*/  LDC R6, c[0x0][0x43c] ;  /* 0x00010f00ff067b82 */ /* 0x000e620000000800 */
[----:B0-----:R-:W-:Y:S01]  /*23c70*/  IMAD.MOV.U32 R0, RZ, RZ, R9 ;  /* 0x000000ffff007224 */ /* 0x001fe200078e0009 */
[----:B------:R-:W-:Y:S01]  /*23c80*/  ULDC.64 UR4, c[0x0][0x428] ;  /* 0x00010a0000047ab9 */ /* 0x000fe20000000a00 */
[----:B------:R-:W-:Y:S01]  /*23c90*/  ULDC.64 UR6, c[0x0][0x208] ;  /* 0x0000820000067ab9 */ /* 0x000fe20000000a00 */
[----:B-1----:R-:W-:-:S13]  /*23ca0*/  ISETP.NE.AND P0, PT, R6, 0x1, PT ;  /* 0x000000010600780c */ /* 0x002fda0003f05270 */
[----:B------:R-:W0:Y:S02]  /*23cb0*/  @P0 LDC.64 R4, c[0x0][0x440] ;  /* 0x00011000ff040b82 */ /* 0x000e240000000a00 */
[----:B0-----:R-:W-:-:S05]  /*23cc0*/  @P0 IMAD.HI.U32 R4, R9, R4, RZ ;  /* 0x0000000409040227 */ /* 0x001fca00078e00ff */
        /* <DEDUP_REMOVED lines=8> */
[----:B0-----:R-:W-:-:S04]  /*23d50*/  IMAD R6, R8, UR4, RZ ;  /* 0x0000000408067c24 */ /* 0x001fc8000f8e02ff */
[----:B------:R-:W-:-:S04]  /*23d60*/  IMAD R0, R7, UR5, R6 ;  /* 0x0000000507007c24 */ /* 0x000fc8000f8e0206 */
[----:B------:R-:W-:-:S05]  /*23d70*/  IMAD.IADD R0, R5, 0x1, R0 ;  /* 0x0000000105007824 */ /* 0x000fca00078e0200 */
[----:B------:R-:W-:-:S05]  /*23d80*/  LEA.HI.X R3, R4, R3, R0, 0x2, P0 ;  /* 0x0000000304037211 */ /* 0x000fca00000f1400 */
[----:B------:R-:W2:Y:S04]  /*23d90*/  LDG.E R0, desc[UR6][R2.64] ;  /* 0x0000000602007981 */ /* 0x000ea8000c1e1900 */
[----:B--2---:R1:W-:Y:S02]  /*23da0*/  STL [R1], R0 ;  /* 0x0000000001007387 */ /* 0x0043e40000100800 */
.L_x_939:
[----:B------:R-:W2:Y:S04]  /*23db0*/  LDL R7, [R1+0x4] ;  /* 0x0000040001077983 */ /* 0x000ea80000100800 */
[----:B01----:R-:W2:Y:S04]  /*23dc0*/  LDL R0, [R1+0xc] ;  /* 0x00000c0001007983 */ /* 0x003ea80000100800 */
[----:B------:R-:W3:Y:S01]  /*23dd0*/  LDL R2, [R1+0x14] ;  /* 0x0000140001027983 */ /* 0x000ee20000100800 */
[----:B--2---:R-:W-:Y:S01]  /*23de0*/  IMAD R0, R0, 0x8, R7 ;  /* 0x0000000800007824 */ /* 0x004fe200078e0207 */
[----:B---3--:R-:W-:-:S04]  /*23df0*/  SHF.L.U32 R2, R2, 0x1f, RZ ;  /* 0x0000001f02027819 */ /* 0x008fc800000006ff */
[----:B------:R-:W0:Y:S02]  /*23e00*/  SYNCS.PHASECHK.TRANS64.TRYWAIT P0, [R0+URZ+0x38840], R2 ;  /* 0x03884002000075a7 */ /* 0x000e24000800017f */
[----:B0-----:R-:W-:Y:S05]  /*23e10*/  @!P0 BRA `(.L_x_940) ;  /* 0x0000005c00f08947 */ /* 0x001fea0003800000 */
.L_x_1086:
[----:B------:R1:W5:Y:S01]  /*23e20*/  LDL R3, [R1+0x8] ;  /* 0x0000080001037983 */ /* 0x0003620000100800 */
[----:B------:R-:W2:Y:S02]  /*23e30*/  S2R R4, SR_TID.X ;  /* 0x0000000000047919 */ /* 0x000ea40000002100 */
[----:B--2---:R-:W-:-:S04]  /*23e40*/  LOP3.LUT R4, R4, 0x7f, RZ, 0xc0, !PT ;  /* 0x0000007f04047812 */ /* 0x004fc800078ec0ff */
[----:B------:R-:W-:-:S13]  /*23e50*/  ISETP.NE.AND P0, PT, R4, RZ, PT ;  /* 0x000000ff0400720c */ /* 0x000fda0003f05270 */
[----:B-1----:R-:W-:Y:S05]  /*23e60*/  @P0 BRA `(.L_x_941) ;  /* 0x0000000000140947 */ /* 0x002fea0003800000 */
[----:B-----5:R-:W-:Y:S01]  /*23e70*/  LOP3.LUT P1, RZ, R3, 0x1, RZ, 0xc0, !PT ;  /* 0x0000000103ff7812 */ /* 0x020fe2000782c0ff */
[----:B0-----:R-:W-:-:S04]  /*23e80*/  IMAD.MOV.U32 R2, RZ, RZ, 0xa000 ;  /* 0x0000a000ff027424 */ /* 0x001fc800078e00ff */
[----:B------:R1:W-:Y:S08]  /*23e90*/  SYNCS.ARRIVE.TRANS64 RZ, [R0+URZ+0x38830], R2 ;  /* 0x0388300200ff79a7 */ /* 0x0003f0000800003f */
[----:B------:R-:W-:Y:S05]  /*23ea0*/  @!P1 BRA `(.L_x_941) ;  /* 0x0000000000049947 */ /* 0x000fea0003800000 */
[----:B------:R-:W-:Y:S01]  /*23eb0*/  BPT.TRAP 0x1 ;  /* 0x000000040000795c */ /* 0x000fe20000300000 */
.L_x_941:
[----:B------:R-:W2:Y:S04]  /*23ec0*/  LDL R7, [R1+0x4] ;  /* 0x0000040001077983 */ /* 0x000ea80000100800 */
[----:B------:R-:W2:Y:S04]  /*23ed0*/  LDL R6, [R1+0xc] ;  /* 0x00000c0001067983 */ /* 0x000ea80000100800 */
[----:B------:R-:W3:Y:S04]  /*23ee0*/  LDL R5, [R1+0x18] ;  /* 0x0000180001057983 */ /* 0x000ee80000100800 */
[----:B------:R-:W4:Y:S04]  /*23ef0*/  LDL R4, [R1+0x1c] ;  /* 0x00001c0001047983 */ /* 0x000f280000100800 */
[----:B01----:R-:W4:Y:S01]  /*23f00*/  LDL R2, [R1] ;  /* 0x0000000001027983 */ /* 0x003f220000100800 */
[----:B------:R-:W-:Y:S01]  /*23f10*/  R2UR UR9, R0 ;  /* 0x00000000000972ca */ /* 0x000fe200000e0000 */
[----:B------:R-:W-:Y:S01]  /*23f20*/  UIADD3 UR4, UP0, UR38, 0x370, URZ ;  /* 0x0000037026047890 */ /* 0x000fe2000ff1e03f */
[----:B------:R-:W-:Y:S01]  /*23f30*/  R2UR UR12, R18 ;  /* 0x00000000120c72ca */ /* 0x000fe200000e0000 */
[----:B------:R-:W-:Y:S01]  /*23f40*/  UMOV UR10, URZ ;  /* 0x0000003f000a7c82 */ /* 0x000fe20008000000 */
[----:B------:R-:W-:Y:S01]  /*23f50*/  PLOP3.LUT P0, PT, PT, PT, PT, 0x80, 0x0 ;  /* 0x000000000000781c */ /* 0x000fe20003f0f070 */
[----:B------:R-:W-:Y:S01]  /*23f60*/  UMOV UR6, 0x0 ;  /* 0x0000000000067882 */ /* 0x000fe20000000000 */
[----:B------:R-:W-:Y:S01]  /*23f70*/  UMOV UR7, 0x14f00000 ;  /* 0x14f0000000077882 */ /* 0x000fe20000000000 */
[----:B------:R-:W-:Y:S01]  /*23f80*/  UMOV UR17, 0x40 ;  /* 0x0000004000117882 */ /* 0x000fe20000000000 */
[----:B-----5:R-:W-:-:S05]  /*23f90*/  LOP3.LUT R3, R3, 0xfffffffb, RZ, 0xc0, !PT ;  /* 0xfffffffb03037812 */ /* 0x020fca00078ec0ff */
[----:B------:R-:W-:-:S04]  /*23fa0*/  UIADD3 UR9, UR9, 0x38830, URZ ;  /* 0x0003883009097890 */ /* 0x000fc8000fffe03f */
[----:B------:R-:W-:-:S05]  /*23fb0*/  @P0 LOP3.LUT R3, R3, 0x4, RZ, 0xfc, !PT ;  /* 0x0000000403030812 */ /* 0x000fca00078efcff */
[----:B------:R1:W-:Y:S01]  /*23fc0*/  STL [R1+0x8], R3 ;  /* 0x0000080301007387 */ /* 0x0003e20000100800 */
[----:B--2---:R-:W-:Y:S01]  /*23fd0*/  IMAD R0, R6, 0xa000, R7 ;  /* 0x0000a00006007824 */ /* 0x004fe200078e0207 */
[----:B---3--:R-:W-:-:S04]  /*23fe0*/  R2UR UR11, R5 ;  /* 0x00000000050b72ca */ /* 0x008fc800000e0000 */
[----:B------:R-:W-:Y:S02]  /*23ff0*/  R2UR UR14, R0 ;  /* 0x00000000000e72ca */ /* 0x000fe400000e0000 */
[----:B----4-:R-:W-:Y:S02]  /*24000*/  R2UR UR5, R4 ;  /* 0x00000000040572ca */ /* 0x010fe400000e0000 */
[----:B------:R-:W-:-:S09]  /*24010*/  R2UR UR13, R2 ;  /* 0x00000000020d72ca */ /* 0x000fd200000e0000 */
[----:B------:R-:W-:Y:S02]  /*24020*/  UIADD3 UR8, UR14, 0x24400, URZ ;  /* 0x000244000e087890 */ /* 0x000fe4000fffe03f */
[----:B------:R-:W-:Y:S02]  /*24030*/  UIMAD UR11, UR11, 0x50, UR5 ;  /* 0x000000500b0b78a4 */ /* 0x000fe4000f8e0205 */
[----:B------:R-:W-:Y:S02]  /*24040*/  UIADD3.X UR5, URZ, UR39, URZ, UP0, !UPT ;  /* 0x000000273f057290 */ /* 0x000fe400087fe43f */
[----:B------:R-:W-:Y:S02]  /*24050*/  UIADD3 UR15, UR14, 0x26c00, URZ ;  /* 0x00026c000e0f7890 */ /* 0x000fe4000fffe03f */
[----:B------:R-:W-:Y:S02]  /*24060*/  UIADD3 UR16, UR14, 0x29400, URZ ;  /* 0x000294000e107890 */ /* 0x000fe4000fffe03f */
[----:B------:R-:W-:-:S03]  /*24070*/  UIADD3 UR14, UR14, 0x2bc00, URZ ;  /* 0x0002bc000e0e7890 */ /* 0x000fc6000fffe03f */
[----:B------:R0:W-:Y:S02]  /*24080*/  UTMALDG.4D [UR8], [UR4], desc[UR6] ;  /* 0x00000608040075b4 */ /* 0x0001e40008019000 */
[----:B0-----:R-:W-:Y:S01]  /*24090*/  UMOV UR8, UR15 ;  /* 0x0000000f00087c82 */ /* 0x001fe20008000000 */
[----:B------:R-:W-:Y:S01]  /*240a0*/  UMOV UR10, UR17 ;  /* 0x00000011000a7c82 */ /* 0x000fe20008000000 */
[----:B------:R-:W-:Y:S01]  /*240b0*/  UMOV UR15, 0x80 ;  /* 0x00000080000f7882 */ /* 0x000fe20000000000 */
[----:B------:R0:W-:Y:S02]  /*240c0*/  UTMALDG.4D [UR8], [UR4], desc[UR6] ;  /* 0x00000608040075b4 */ /* 0x0001e40008019000 */
[----:B0-----:R-:W-:Y:S01]  /*240d0*/  UMOV UR8, UR16 ;  /* 0x0000001000087c82 */ /* 0x001fe20008000000 */
[----:B------:R-:W-:Y:S01]  /*240e0*/  UMOV UR10, UR15 ;  /* 0x0000000f000a7c82 */ /* 0x000fe20008000000 */
[----:B------:R-:W-:Y:S01]  /*240f0*/  UMOV UR15, 0xc0 ;  /* 0x000000c0000f7882 */ /* 0x000fe20000000000 */
[----:B------:R0:W-:Y:S02]  /*24100*/  UTMALDG.4D [UR8], [UR4], desc[UR6] ;  /* 0x00000608040075b4 */ /* 0x0001e40008019000 */
[----:B0-----:R-:W-:Y:S01]  /*24110*/  UMOV UR8, UR14 ;  /* 0x0000000e00087c82 */ /* 0x001fe20008000000 */
[----:B------:R-:W-:-:S02]  /*24120*/  UMOV UR10, UR15 ;  /* 0x0000000f000a7c82 */ /* 0x000fc40008000000 */
[----:B------:R1:W-:Y:S02]  /*24130*/  UTMALDG.4D [UR8], [UR4], desc[UR6] ;  /* 0x00000608040075b4 */ /* 0x0003e40008019000 */
[----:B-1----:R-:W-:Y:S01]  /*24140*/  NOP ;  /* 0x0000000000007918 */ /* 0x002fe20000000000 */
.L_x_937:
[----:B------:R-:W2:Y:S04]  /*24150*/  LDL R2, [R1+0x4] ;  /* 0x0000040001027983 */ /* 0x000ea80000100800 */
[----:B------:R-:W3:Y:S04]  /*24160*/  LDL.LU R3, [R1+0x40] ;  /* 0x0000400001037983 */ /* 0x000ee80000300800 */
[----:B------:R-:W4:Y:S04]  /*24170*/  LDL.LU R5, [R1+0x34] ;  /* 0x0000340001057983 */ /* 0x000f280000300800 */
[----:B0-----:R-:W5:Y:S01]  /*24180*/  LDL.LU R4, [R1+0x48] ;  /* 0x0000480001047983 */ /* 0x001f620000300800 */
[----:B------:R-:W-:Y:S05]  /*24190*/  WARPSYNC.ALL ;  /* 0x0000000000007948 */ /* 0x000fea0003800000 */
[----:B------:R-:W-:Y:S01]  /*241a0*/  ULDC.64 UR4, c[0x0][0x298] ;  /* 0x0000a60000047ab9 */ /* 0x000fe20000000a00 */
[----:B------:R-:W-:Y:S01]  /*241b0*/  ULDC.64 UR6, c[0x0][0xa00] ;  /* 0x0002800000067ab9 */ /* 0x000fe20000000a00 */
[----:B------:R-:W-:Y:S01]  /*241c0*/  BSSY B6, `(.L_x_942) ;  /* 0x0000024000067945 */ /* 0x000fe20003800000 */
[----:B------:R-:W-:Y:S01]  /*241d0*/  BAR.SYNC.DEFER_BLOCKING 0x8, 0x180 ;  /* 0x0206000000007b1d */ /* 0x000fe20000010000 */
[----:B------:R-:W-:-:S04]  /*241e0*/  ISETP.NE.U32.AND P0, PT, RZ, UR6, PT ;  /* 0x00000006ff007c0c */ /* 0x000fc8000bf05070 */
[----:B------:R-:W-:Y:S01]  /*241f0*/  ISETP.NE.AND.EX P0, PT, RZ, UR7, PT, P0 ;  /* 0x00000007ff007c0c */ /* 0x000fe2000bf05300 */
[----:B--2---:R-:W-:Y:S01]  /*24200*/  VIADD R2, R2, 0x14400 ;  /* 0x0001440002027836 */ /* 0x004fe20000000000 */
[----:B---3--:R-:W-:-:S04]  /*24210*/  SHF.R.S32.HI R0, RZ, 0x1f, R3 ;  /* 0x0000001fff007819 */ /* 0x008fc80000011403 */
[----:B------:R-:W-:Y:S02]  /*24220*/  LOP3.LUT P1, RZ, R2, 0x3ff, RZ, 0xc0, !PT ;  /* 0x000003ff02ff7812 */ /* 0x000fe4000782c0ff */
[----:B----4-:R-:W-:Y:S01]  /*24230*/  SEL R5, R5, RZ, !P0 ;  /* 0x000000ff05057207 */ /* 0x010fe20004000000 */
[----:B------:R-:W-:Y:S01]  /*24240*/  IMAD R0, R0, UR4, RZ ;  /* 0x0000000400007c24 */ /* 0x000fe2000f8e02ff */
[----:B-----5:R-:W-:-:S03]  /*24250*/  SEL R4, R4, RZ, !P0 ;  /* 0x000000ff04047207 */ /* 0x020fc60004000000 */
[C---:B------:R-:W-:Y:S02]  /*24260*/  IMAD R0, R3.reuse, UR5, R0 ;  /* 0x0000000503007c24 */ /* 0x040fe4000f8e0200 */
[----:B------:R-:W-:-:S05]  /*24270*/  IMAD.WIDE.U32 R2, R3, UR4, RZ ;  /* 0x0000000403027c25 */ /* 0x000fca000f8e00ff */
[----:B------:R0:W-:Y:S04]  /*24280*/  STL.64 [R1+0x40], R2 ;  /* 0x0000400201007387 */ /* 0x0001e80000100a00 */
[----:B------:R1:W-:Y:S04]  /*24290*/  STL [R1+0x34], R5 ;  /* 0x0000340501007387 */ /* 0x0003e80000100800 */
[----:B------:R1:W-:Y:S01]  /*242a0*/  STL [R1+0x5c], R4 ;  /* 0x00005c0401007387 */ /* 0x0003e20000100800 */
[----:B0-----:R-:W-:Y:S01]  /*242b0*/  IMAD.IADD R2, R3, 0x1, R0 ;  /* 0x0000000103027824 */ /* 0x001fe200078e0200 */
[----:B------:R-:W-:-:S05]  /*242c0*/  SHF.R.S32.HI R0, RZ, 0x1f, R18 ;  /* 0x0000001fff007819 */ /* 0x000fca0000011412 */
[----:B------:R1:W-:Y:S04]  /*242d0*/  STL [R1+0x58], R0 ;  /* 0x0000580001007387 */ /* 0x0003e80000100800 */
[----:B------:R1:W-:Y:S01]  /*242e0*/  STL [R1+0x48], R2 ;  /* 0x0000480201007387 */ /* 0x0003e20000100800 */
[----:B------:R-:W-:Y:S05]  /*242f0*/  @!P1 BRA `(.L_x_943) ;  /* 0x0000000000409947 */ /* 0x000fea0003800000 */
[----:B-1----:R-:W-:Y:S01]  /*24300*/  MOV R2, 0x0 ;  /* 0x0000000000027802 */ /* 0x002fe20000000f00 */
[----:B------:R-:W-:Y:S01]  /*24310*/  ULDC.64 UR4, c[0x4][0x1b8] ;  /* 0x01006e0000047ab9 */ /* 0x000fe20000000a00 */
[----:B------:R-:W-:Y:S01]  /*24320*/  ULDC.64 UR6, c[0x4][0x1c0] ;  /* 0x0100700000067ab9 */ /* 0x000fe20000000a00 */
[----:B------:R-:W-:Y:S01]  /*24330*/  ULDC.64 UR8, c[0x4][0x130] ;  /* 0x01004c0000087ab9 */ /* 0x000fe20000000a00 */
[----:B------:R-:W-:Y:S01]  /*24340*/  IMAD.U32 R4, RZ, RZ, UR4 ;  /* 0x00000004ff047e24 */ /* 0x000fe2000f8e00ff */
[----:B------:R-:W-:Y:S01]  /*24350*/  MOV R10, UR8 ;  /* 0x00000008000a7c02 */ /* 0x000fe20008000f00 */
[----:B------:R-:W0:Y:S01]  /*24360*/  LDC.64 R2, c[0x4][R2] ;  /* 0x0100000002027b82 */ /* 0x000e220000000a00 */
        /* <DEDUP_REMOVED lines=8> */
[----:B0-----:R-:W-:Y:S05]  /*243f0*/  CALL.ABS.NOINC R2 ;  /* 0x0000000002007343 */ /* 0x001fea0003c00000 */
.L_x_943:
[----:B------:R-:W-:Y:S05]  /*24400*/  BSYNC B6 ;  /* 0x0000000000067941 */ /* 0x000fea0003800000 */
.L_x_942:
[----:B------:R-:W2:Y:S01]  /*24410*/  LDL.LU R6, [R1+0x48] ;  /* 0x0000480001067983 */ /* 0x000ea20000300800 */
[----:B------:R-:W-:Y:S01]  /*24420*/  ULDC.64 UR4, c[0x0][0x2d8] ;  /* 0x0000b60000047ab9 */ /* 0x000fe20000000a00 */
[----:B------:R-:W0:Y:S02]  /*24430*/  LDC R7, c[0x0][0x448] ;  /* 0x00011200ff077b82 */ /* 0x000e240000000800 */
[----:B-1----:R-:W2:Y:S04]  /*24440*/  LDL.LU.64 R2, [R1+0x40] ;  /* 0x0000400001027983 */ /* 0x002ea80000300a00 */
[----:B------:R-:W3:Y:S04]  /*24450*/  LDL.LU R0, [R1+0x58] ;  /* 0x0000580001007983 */ /* 0x000ee80000300800 */
[----:B------:R-:W4:Y:S04]  /*24460*/  LDL.LU R5, [R1+0x5c] ;  /* 0x00005c0001057983 */ /* 0x000f280000300800 */
[----:B------:R-:W5:Y:S01]  /*24470*/  LDL.LU R4, [R1+0x34] ;  /* 0x0000340001047983 */ /* 0x000f620000300800 */
[----:B------:R-:W-:Y:S01]  /*24480*/  IMAD.SHL.U32 R17, R17, 0x80, RZ ;  /* 0x0000008011117824 */ /* 0x000fe200078e00ff */
[----:B------:R-:W1:Y:S01]  /*24490*/  S2R R9, SR_TID.X ;  /* 0x0000000000097919 */ /* 0x000e620000002100 */
[----:B------:R-:W1:Y:S01]  /*244a0*/  S2R R8, SR_TID.X ;  /* 0x0000000000087919 */ /* 0x000e620000002100 */
[----:B0-----:R-:W-:Y:S01]  /*244b0*/  ISETP.NE.AND P0, PT, R7, 0x1, PT ;  /* 0x000000010700780c */ /* 0x001fe20003f05270 */
[----:B------:R-:W0:Y:S01]  /*244c0*/  S2R R10, SR_TID.X ;  /* 0x00000000000a7919 */ /* 0x000e220000002100 */
[----:B-1----:R-:W-:-:S02]  /*244d0*/  IMAD.SHL.U32 R9, R9, 0x8, RZ ;  /* 0x0000000809097824 */ /* 0x002fc400078e00ff */
[----:B------:R-:W-:-:S03]  /*244e0*/  IMAD.SHL.U32 R8, R8, 0x8, RZ ;  /* 0x0000000808087824 */ /* 0x000fc600078e00ff */
[----:B------:R-:W-:Y:S02]  /*244f0*/  LOP3.LUT R9, R9, 0x38, RZ, 0xc0, !PT ;  /* 0x0000003809097812 */ /* 0x000fe400078ec0ff */
[----:B0-----:R-:W-:Y:S02]  /*24500*/  LOP3.LUT R10, R10, 0x7f, RZ, 0xc0, !PT ;  /* 0x0000007f0a0a7812 */ /* 0x001fe400078ec0ff */
[C---:B------:R-:W-:Y:S02]  /*24510*/  LOP3.LUT R12, R9.reuse, 0x40, RZ, 0xfc, !PT ;  /* 0x00000040090c7812 */ /* 0x040fe400078efcff */
[C---:B------:R-:W-:Y:S02]  /*24520*/  LOP3.LUT R11, R9.reuse, 0x80, RZ, 0xfc, !PT ;  /* 0x00000080090b7812 */ /* 0x040fe400078efcff */
[----:B------:R-:W-:Y:S02]  /*24530*/  LOP3.LUT R8, R8, 0x38, RZ, 0xc0, !PT ;  /* 0x0000003808087812 */ /* 0x000fe400078ec0ff */
[----:B------:R-:W-:-:S02]  /*24540*/  LOP3.LUT R9, R9, 0xc0, RZ, 0xfc, !PT ;  /* 0x000000c009097812 */ /* 0x000fc400078efcff */
[----:B------:R-:W-:Y:S01]  /*24550*/  SHF.R.U32.HI R10, RZ, 0x3, R10 ;  /* 0x00000003ff0a7819 */ /* 0x000fe2000001160a */
[----:B--2---:R-:W-:Y:S02]  /*24560*/  IMAD.MOV.U32 R3, RZ, RZ, R6 ;  /* 0x000000ffff037224 */ /* 0x004fe400078e0006 */
[----:B------:R-:W0:Y:S01]  /*24570*/  @P0 LDC R6, c[0x0][0x450] ;  /* 0x00011400ff060b82 */ /* 0x000e220000000800 */
[----:B---3--:R-:W-:Y:S02]  /*24580*/  IMAD R0, R0, UR4, RZ ;  /* 0x0000000400007c24 */ /* 0x008fe4000f8e02ff */
[----:B------:R-:W-:-:S04]  /*24590*/  IMAD.WIDE.U32 R2, R18, UR4, R2 ;  /* 0x0000000412027c25 */ /* 0x000fc8000f8e0002 */
[----:B------:R-:W-:Y:S01]  /*245a0*/  IMAD R0, R18, UR5, R0 ;  /* 0x0000000512007c24 */ /* 0x000fe2000f8e0200 */
[----:B------:R-:W-:-:S03]  /*245b0*/  ULDC.64 UR4, c[0x0][0x2e0] ;  /* 0x0000b80000047ab9 */ /* 0x000fc60000000a00 */
[----:B------:R-:W-:Y:S02]  /*245c0*/  IMAD.IADD R3, R3, 0x1, R0 ;  /* 0x0000000103037824 */ /* 0x000fe400078e0200 */
[----:B----4-:R-:W-:Y:S02]  /*245d0*/  IMAD R0, R5, UR4, RZ ;  /* 0x0000000405007c24 */ /* 0x010fe4000f8e02ff */
[----:B-----5:R-:W-:-:S04]  /*245e0*/  IMAD.WIDE.U32 R2, R4, UR4, R2 ;  /* 0x0000000404027c25 */ /* 0x020fc8000f8e0002 */
[----:B------:R-:W-:Y:S01]  /*245f0*/  IMAD R0, R4, UR5, R0 ;  /* 0x0000000504007c24 */ /* 0x000fe2000f8e0200 */
[----:B------:R-:W-:Y:S01]  /*24600*/  ULDC.64 UR4, c[0x0][0x2d0] ;  /* 0x0000b40000047ab9 */ /* 0x000fe20000000a00 */
[----:B------:R-:W1:Y:S02]  /*24610*/  S2R R4, SR_TID.X ;  /* 0x0000000000047919 */ /* 0x000e640000002100 */
[----:B------:R-:W-:Y:S01]  /*24620*/  IMAD.IADD R3, R3, 0x1, R0 ;  /* 0x0000000103037824 */ /* 0x000fe200078e0200 */
[----:B-1----:R-:W-:-:S04]  /*24630*/  LOP3.LUT R4, R4, 0x7f, RZ, 0xc0, !PT ;  /* 0x0000007f04047812 */ /* 0x002fc800078ec0ff */
[----:B------:R-:W-:Y:S02]  /*24640*/  SHF.R.U32.HI R5, RZ, 0x3, R4 ;  /* 0x00000003ff057819 */ /* 0x000fe40000011604 */
[----:B------:R-:W1:Y:S02]  /*24650*/  S2R R4, SR_TID.X ;  /* 0x0000000000047919 */ /* 0x000e640000002100 */
[----:B-1----:R-:W-:-:S05]  /*24660*/  IMAD.SHL.U32 R4, R4, 0x10, RZ ;  /* 0x0000001004047824 */ /* 0x002fca00078e00ff */
[----:B------:R-:W-:Y:S02]  /*24670*/  LOP3.LUT R4, R5, 0x70, R4, 0xf8, !PT ;  /* 0x0000007005047812 */ /* 0x000fe400078ef804 */
[----:B------:R-:W1:Y:S02]  /*24680*/  @P0 LDC R5, c[0x0][0x44c] ;  /* 0x00011300ff050b82 */ /* 0x000e640000000800 */
[----:B------:R-:W-:-:S05]  /*24690*/  LOP3.LUT R4, R4, R17, RZ, 0xfc, !PT ;  /* 0x0000001104047212 */ /* 0x000fca00078efcff */
[----:B------:R-:W-:Y:S02]  /*246a0*/  IMAD.MOV.U32 R0, RZ, RZ, R4 ;  /* 0x000000ffff007224 */ /* 0x000fe400078e0004 */
[----:B-1----:R-:W-:-:S05]  /*246b0*/  @P0 IMAD.HI.U32 R5, R4, R5, RZ ;  /* 0x0000000504050227 */ /* 0x002fca00078e00ff */
[----:B0-----:R-:W-:-:S05]  /*246c0*/  @P0 SHF.R.U32.HI R0, RZ, R6, R5 ;  /* 0x00000006ff000219 */ /* 0x001fca0000011605 */
        /* <DEDUP_REMOVED lines=10> */
[----:B------:R-:W-:-:S04]  /*24770*/  IMAD R0, R0, UR4, RZ ;  /* 0x0000000400007c24 */ /* 0x000fc8000f8e02ff */
[----:B------:R-:W-:Y:S01]  /*24780*/  IMAD R4, R4, UR5, R0 ;  /* 0x0000000504047c24 */ /* 0x000fe2000f8e0200 */
[----:B------:R-:W-:-:S03]  /*24790*/  ULDC.64 UR4, c[0x0][0x280] ;  /* 0x0000a00000047ab9 */ /* 0x000fc60000000a00 */
[----:B------:R-:W-:Y:S01]  /*247a0*/  IMAD.IADD R3, R3, 0x1, R4 ;  /* 0x0000000103037824 */ /* 0x000fe200078e0204 */
[----:B------:R-:W-:Y:S01]  /*247b0*/  LEA R4, P0, R2, UR4, 0x1 ;  /* 0x0000000402047c11 */ /* 0x000fe2000f8008ff */
        /* <DEDUP_REMOVED lines=8> */
[----:B------:R-:W2:Y:S04]  /*24840*/  LDL.LU R6, [R1+0x50] ;  /* 0x0000500001067983 */ /* 0x000ea80000300800 */
[----:B------:R-:W3:Y:S01]  /*24850*/  LDL R9, [R1+0x2c] ;  /* 0x00002c0001097983 */ /* 0x000ee20000100800 */
[----:B------:R-:W-:Y:S01]  /*24860*/  IMAD.IADD R0, R10, 0x1, R17 ;  /* 0x000000010a007824 */ /* 0x000fe200078e0211 */
[----:B------:R-:W-:Y:S02]  /*24870*/  ULDC.64 UR4, c[0x0][0x208] ;  /* 0x0000820000047ab9 */ /* 0x000fe40000000a00 */
[----:B------:R-:W-:Y:S01]  /*24880*/  SHFL.IDX PT, R5, R4, 0x1, 0x181f ;  /* 0x00381f0004057f89 */ /* 0x000fe200000e0000 */
[----:B--2---:R-:W-:-:S03]  /*24890*/  IMAD R2, R6, R7, RZ ;  /* 0x0000000706027224 */ /* 0x004fc600078e02ff */
[----:B------:R-:W0:Y:S02]  /*248a0*/  SHFL.IDX PT, R7, R4, RZ, 0x181f ;  /* 0x00181fff04077589 */ /* 0x000e2400000e0000 */
[----:B------:R-:W-:Y:S02]  /*248b0*/  ISETP.GE.AND P2, PT, R0, R2, PT ;  /* 0x000000020000720c */ /* 0x000fe40003f46270 */
[----:B------:R-:W1:Y:S11]  /*248c0*/  SHFL.IDX PT, R6, R3, RZ, 0x181f ;  /* 0x00181fff03067589 */ /* 0x000e7600000e0000 */
[----:B0-----:R-:W-:-:S05]  /*248d0*/  @!P2 LEA R7, P5, R8, R7, 0x1 ;  /* 0x000000070807a211 */ /* 0x001fca00078a08ff */
[----:B-1----:R-:W-:-:S05]  /*248e0*/  @!P2 IMAD.X R6, RZ, RZ, R6, P5 ;  /* 0x000000ffff06a224 */ /* 0x002fca00028e0606 */
[----:B------:R-:W-:-:S04]  /*248f0*/  @!P2 LOP3.LUT R7, R7, R6, RZ, 0x3c, !PT ;  /* 0x000000060707a212 */ /* 0x000fc800078e3cff */
[----:B------:R-:W-:-:S04]  /*24900*/  @!P2 LOP3.LUT R6, R7, R6, RZ, 0x3c, !PT ;  /* 0x000000060706a212 */ /* 0x000fc800078e3cff */
[----:B------:R-:W-:-:S05]  /*24910*/  @!P2 LOP3.LUT R7, R7, R6, RZ, 0x3c, !PT ;  /* 0x000000060707a212 */ /* 0x000fca00078e3cff */
[----:B---3--:R-:W-:Y:S04]  /*24920*/  @!P2 LDGSTS.E.BYPASS.LTC128B.128 [R9+0x14400], desc[UR4][R6.64], !P4 ;  /* 0x144000000609afae */ /* 0x008fe8000e101d44 */
[----:B------:R-:W-:Y:S04]  /*24930*/  @!P2 LDGSTS.E.BYPASS.LTC128B.128 [R9+0x18400], desc[UR4][R6.64+0x80], !P3 ;  /* 0x184000800609afae */ /* 0x000fe8000d901d44 */
[----:B------:R-:W-:Y:S04]  /*24940*/  @!P2 LDGSTS.E.BYPASS.LTC128B.128 [R9+0x1c400], desc[UR4][R6.64+0x100], !P0 ;  /* 0x1c4001000609afae */ /* 0x000fe8000c101d44 */
[----:B------:R0:W-:Y:S04]  /*24950*/  @!P2 LDGSTS.E.BYPASS.LTC128B.128 [R9+0x20400], desc[UR4][R6.64+0x180], !P1 ;  /* 0x204001800609afae */ /* 0x0001e8000c901d44 */
[----:B0-----:R-:W0:Y:S01]  /*24960*/  SHFL.IDX PT, R7, R3, 0x1, 0x181f ;  /* 0x00381f0003077f89 */ /* 0x001e2200000e0000 */
[----:B------:R-:W-:-:S05]  /*24970*/  VIADD R6, R0, 0x10 ;  /* 0x0000001000067836 */ /* 0x000fca0000000000 */
[----:B------:R-:W-:-:S13]  /*24980*/  ISETP.GE.AND P2, PT, R6, R2, PT ;  /* 0x000000020600720c */ /* 0x000fda0003f46270 */
[----:B------:R-:W-:-:S05]  /*24990*/  @!P2 LEA R5, P5, R8, R5, 0x1 ;  /* 0x000000050805a211 */ /* 0x000fca00078a08ff */
[----:B0-----:R-:W-:-:S04]  /*249a0*/  @!P2 IMAD.X R6, RZ, RZ, R7, P5 ;  /* 0x000000ffff06a224 */ /* 0x001fc800028e0607 */
[----:B------:R-:W-:Y:S02]  /*249b0*/  @!P2 IMAD.MOV.U32 R7, RZ, RZ, R6 ;  /* 0x000000ffff07a224 */ /* 0x000fe400078e0006 */
[----:B------:R-:W-:Y:S02]  /*249c0*/  @!P2 IMAD.MOV.U32 R6, RZ, RZ, R5 ;  /* 0x000000ffff06a224 */ /* 0x000fe400078e0005 */
[----:B------:R-:W0:Y:S04]  /*249d0*/  SHFL.IDX PT, R5, R4, 0x2, 0x181f ;  /* 0x00581f0004057f89 */ /* 0x000e2800000e0000 */
[----:B------:R-:W-:Y:S04]  /*249e0*/  @!P2 LDGSTS.E.BYPASS.LTC128B.128 [R9+0x14c00], desc[UR4][R6.64], !P4 ;  /* 0x14c000000609afae */ /* 0x000fe8000e101d44 */
[----:B------:R-:W-:Y:S04]  /*249f0*/  @!P2 LDGSTS.E.BYPASS.LTC128B.128 [R9+0x18c00], desc[UR4][R6.64+0x80], !P3 ;  /* 0x18c000800609afae */ /* 0x000fe8000d901d44 */
[----:B------:R-:W-:Y:S04]  /*24a00*/  @!P2 LDGSTS.E.BYPASS.LTC128B.128 [R9+0x1cc00], desc[UR4][R6.64+0x100], !P0 ;  /* 0x1cc001000609afae */ /* 0x000fe8000c101d44 */
[----:B------:R1:W-:Y:S04]  /*24a10*/  @!P2 LDGSTS.E.BYPASS.LTC128B.128 [R9+0x20c00], desc[UR4][R6.64+0x180], !P1 ;  /* 0x20c001800609afae */ /* 0x0003e8000c901d44 */
[----:B-1----:R-:W1:Y:S01]  /*24a20*/  SHFL.IDX PT, R7, R3, 0x2, 0x181f ;  /* 0x00581f0003077f89 */ /* 0x002e6200000e0000 */
[----:B------:R-:W-:-:S05]  /*24a30*/  VIADD R6, R0, 0x20 ;  /* 0x0000002000067836 */ /* 0x000fca0000000000 */
[----:B------:R-:W-:-:S13]  /*24a40*/  ISETP.GE.AND P2, PT, R6, R2, PT ;  /* 0x000000020600720c */ /* 0x000fda0003f46270 */
[----:B0-----:R-:W-:-:S05]  /*24a50*/  @!P2 LEA R5, P5, R8, R5, 0x1 ;  /* 0x000000050805a211 */ /* 0x001fca00078a08ff */
[----:B-1----:R-:W-:-:S04]  /*24a60*/  @!P2 IMAD.X R6, RZ, RZ, R7, P5 ;  /* 0x000000ffff06a224 */ /* 0x002fc800028e0607 */
        /* <DEDUP_REMOVED lines=50> */
[----:B------:R0:W1:Y:S04]  /*24d90*/  SHFL.IDX PT, R5, R3, 0x7, 0x181f ;  /* 0x00f81f0003057f89 */ /* 0x00006800000e0000 */
[----:B------:R0:W-:Y:S04]  /*24da0*/  @!P2 LDGSTS.E.BYPASS.LTC128B.128 [R9+0x17400], desc[UR4][R6.64], !P4 ;  /* 0x174000000609afae */ /* 0x0001e8000e101d44 */
[----:B------:R0:W-:Y:S04]  /*24db0*/  @!P2 LDGSTS.E.BYPASS.LTC128B.128 [R9+0x1b400], desc[UR4][R6.64+0x80], !P3 ;  /* 0x1b4000800609afae */ /* 0x0001e8000d901d44 */
[----:B------:R0:W-:Y:S04]  /*24dc0*/  @!P2 LDGSTS.E.BYPASS.LTC128B.128 [R9+0x1f400], desc[UR4][R6.64+0x100], !P0 ;  /* 0x1f4001000609afae */ /* 0x0001e8000c101d44 */
[----:B------:R0:W-:Y:S04]  /*24dd0*/  @!P2 LDGSTS.E.BYPASS.LTC128B.128 [R9+0x23400], desc[UR4][R6.64+0x180], !P1 ;  /* 0x234001800609afae */ /* 0x0001e8000c901d44 */
[----:B------:R0:W2:Y:S02]  /*24de0*/  SHFL.IDX PT, R3, R4, 0x7, 0x181f ;  /* 0x00f81f0004037f89 */ /* 0x0000a400000e0000 */
.L_x_1103:
        /* <DEDUP_REMOVED lines=15> */
.L_x_946:
[----:B------:R-:W-:Y:S05]  /*24ee0*/  BSYNC B0 ;  /* 0x0000000000007941 */ /* 0x000fea0003800000 */
.L_x_945:
[----:B------:R4:W5:Y:S01]  /*24ef0*/  LDL R8, [R1+0x4] ;  /* 0x0000040001087983 */ /* 0x0009620000100800 */
[----:B------:R-:W-:Y:S01]  /*24f00*/  PLOP3.LUT P0, PT, PT, PT, PT, 0x80, 0x0 ;  /* 0x000000000000781c */ /* 0x000fe20003f0f070 */
[----:B------:R-:W-:-:S12]  /*24f10*/  NOP ;  /* 0x0000000000007918 */ /* 0x000fd80000000000 */
.L_x_947:
[----:B---3--:R-:W3:Y:S01]  /*24f20*/  LDL R2, [R1+0x4] ;  /* 0x0000040001027983 */ /* 0x008ee20000100800 */
[----:B------:R-:W-:Y:S02]  /*24f30*/  PLOP3.LUT P1, PT, P1, P0, PT, 0xa2, 0x0 ;  /* 0x000000000000781c */ /* 0x000fe40000f21472 */
[----:B---3--:R-:W-:-:S08]  /*24f40*/  @P0 R2UR P1, UR4, R2 ;  /* 0x00000000020402ca */ /* 0x008fd00000020000 */
[----:B------:R-:W-:-:S05]  /*24f50*/  @P0 PLOP3.LUT P0, PT, P1, PT, PT, 0x80, 0x0 ;  /* 0x000000000000081c */ /* 0x000fca0000f0f070 */
[----:B------:R-:W-:Y:S01]  /*24f60*/  @!P1 SYNCS.ARRIVE.TRANS64.RED.A0T1 RZ, [UR4+0x38800], RZ ;  /* 0x038800ffffff99a7 */ /* 0x000fe20008200404 */
[----:B------:R-:W-:Y:S07]  /*24f70*/  @!P1 ARRIVES.LDGSTSBAR.64.TRANSCNT [UR4+0x38800] ;  /* 0x03880000ff0099b0 */ /* 0x000fee0008000a84 */
[----:B------:R-:W-:Y:S05]  /*24f80*/  @P0 BRA.U.ANY `(.L_x_947) ;  /* 0xfffffffd00e40947 */ /* 0x000fea000393ffff */
[----:B0-2---:R-:W2:Y:S02]  /*24f90*/  LDL.LU R3, [R1+0x54] ;  /* 0x0000540001037983 */ /* 0x005ea40000300800 */
        /* <DEDUP_REMOVED lines=11> */
.L_x_1104:
[----:B------:R-:W-:Y:S05]  /*25050*/  BSYNC B0 ;  /* 0x0000000000007941 */ /* 0x000fea0003800000 */
.L_x_948:
[----:B0-----:R-:W2:Y:S01]  /*25060*/  LDL.LU R2, [R1+0x4c] ;  /* 0x00004c0001027983 */ /* 0x001ea20000300800 */
[----:B------:R-:W-:Y:S01]  /*25070*/  BSSY B0, `(.L_x_950) ;  /* 0x00002c2000007945 */ /* 0x000fe20003800000 */
[----:B--2---:R-:W-:-:S13]  /*25080*/  ISETP.GE.AND P0, PT, R2, 0x51, PT ;  /* 0x000000510200780c */ /* 0x004fda0003f06270 */
[----:B------:R-:W-:Y:S05]  /*25090*/  @!P0 BRA `(.L_x_951) ;  /* 0x0000002800fc8947 */ /* 0x000fea0003800000 */
[----:B------:R-:W2:Y:S01]  /*250a0*/  LDL R2, [R1+0x38] ;  /* 0x0000380001027983 */ /* 0x000ea20000100800 */
[----:B------:R-:W-:Y:S01]  /*250b0*/  IMAD.MOV.U32 R0, RZ, RZ, 0x1 ;  /* 0x00000001ff007424 */ /* 0x000fe200078e00ff */
[----:B------:R-:W-:Y:S01]  /*250c0*/  BSSY B2, `(.L_x_952) ;  /* 0x00000ef000027945 */ /* 0x000fe20003800000 */
[----:B--2--5:R-:W-:-:S05]  /*250d0*/  IMAD.MOV R8, RZ, RZ, -R2 ;  /* 0x000000ffff087224 */ /* 0x024fca00078e0a02 */
        /* <DEDUP_REMOVED lines=8> */
[----:B------:R-:W5:Y:S01]  /*25160*/  LDL R2, [R1+0x14] ;  /* 0x0000140001027983 */ /* 0x000f620000100800 */
[----:B------:R-:W-:Y:S01]  /*25170*/  BSSY B1, `(.L_x_954) ;  /* 0x00000df000017945 */ /* 0x000fe20003800000 */
[----:B--2---:R-:W-:Y:S01]  /*25180*/  LOP3.LUT P1, RZ, R4, 0x4, RZ, 0xc0, !PT ;  /* 0x0000000404ff7812 */ /* 0x004fe2000782c0ff */
[----:B---3--:R-:W-:-:S05]  /*25190*/  VIADD R7, R3, 0x1 ;  /* 0x0000000103077836 */ /* 0x008fca0000000000 */
[----:B------:R-:W-:-:S04]  /*251a0*/  ISETP.NE.AND P0, PT, R7, 0x2, PT ;  /* 0x000000020700780c */ /* 0x000fc80003f05270 */
[----:B------:R-:W-:Y:S02]  /*251b0*/  SEL R9, RZ, 0x1, P0 ;  /* 0x00000001ff097807 */ /* 0x000fe40000000000 */
[----:B------:R-:W-:Y:S02]  /*251c0*/  SEL R7, R7, RZ, P0 ;  /* 0x000000ff07077207 */ /* 0x000fe40000000000 */
[----:B-----5:R-:W-:Y:S01]  /*251d0*/  LOP3.LUT R9, R2, R9, RZ, 0x3c, !PT ;  /* 0x0000000902097212 */ /* 0x020fe200078e3cff */
[----:B------:R-:W-:Y:S06]  /*251e0*/  @!P1 BRA `(.L_x_955) ;  /* 0x0000000c005c9947 */ /* 0x000fec0003800000 */
[----:B------:R0:W5:Y:S01]  /*251f0*/  LDL R4, [R1] ;  /* 0x0000000001047983 */ /* 0x0001620000100800 */
[----:B------:R-:W-:Y:S02]  /*25200*/  ULDC.64 UR4, c[0x0][0x418] ;  /* 0x0001060000047ab9 */ /* 0x000fe40000000a00 */
[----:B------:R-:W-:-:S04]  /*25210*/  ISETP.NE.U32.AND P0, PT, RZ, UR4, PT ;  /* 0x00000004ff007c0c */ /* 0x000fc8000bf05070 */
[----:B------:R-:W-:-:S13]  /*25220*/  ISETP.NE.AND.EX P0, PT, RZ, UR5, PT, P0 ;  /* 0x00000005ff007c0c */ /* 0x000fda000bf05300 */
[----:B0-----:R-:W-:Y:S05]  /*25230*/  @!P0 BRA `(.L_x_956) ;  /* 0x0000000000508947 */ /* 0x001fea0003800000 */
[----:B------:R-:W2:Y:S01]  /*25240*/  LDL R10, [R1+0x28] ;  /* 0x00002800010a7983 */ /* 0x000ea20000100800 */
[----:B-1----:R-:W0:Y:S01]  /*25250*/  LDC R5, c[0x0][0x43c] ;  /* 0x00010f00ff057b82 */ /* 0x002e220000000800 */
[----:B------:R-:W-:Y:S02]  /*25260*/  ULDC.64 UR6, c[0x0][0x428] ;  /* 0x00010a0000067ab9 */ /* 0x000fe40000000a00 */
[----:B------:R-:W3:Y:S01]  /*25270*/  LDL R6, [R1+0x10] ;  /* 0x0000100001067983 */ /* 0x000ee20000100800 */
[----:B------:R-:W-:Y:S01]  /*25280*/  ULDC.64 UR8, c[0x0][0x208] ;  /* 0x0000820000087ab9 */ /* 0x000fe20000000a00 */
[----:B0-----:R-:W-:-:S13]  /*25290*/  ISETP.NE.AND P0, PT, R5, 0x1, PT ;  /* 0x000000010500780c */ /* 0x001fda0003f05270 */
[----:B------:R-:W0:Y:S02]  /*252a0*/  @P0 LDC.64 R2, c[0x0][0x440] ;  /* 0x00011000ff020b82 */ /* 0x000e240000000a00 */
[----:B0----5:R-:W-:-:S04]  /*252b0*/  @P0 IMAD.HI.U32 R4, R0, R2, RZ ;  /* 0x0000000200040227 */ /* 0x021fc800078e00ff */
        /* <DEDUP_REMOVED lines=10> */
[----:B------:R-:W-:-:S05]  /*25360*/  LEA.HI.X R5, R2, UR5, R3, 0x2, P0 ;  /* 0x0000000502057c11 */ /* 0x000fca00080f1403 */
[----:B------:R0:W5:Y:S04]  /*25370*/  LDG.E R4, desc[UR8][R4.64] ;  /* 0x0000000804047981 */ /* 0x000168000c1e1900 */
.L_x_956:
[----:B------:R-:W2:Y:S01]  /*25380*/  LDL R2, [R1+0x4] ;  /* 0x0000040001027983 */ /* 0x000ea20000100800 */
[----:B------:R-:W-:Y:S01]  /*25390*/  BSSY B3, `(.L_x_957) ;  /* 0x0000005000037945 */ /* 0x000fe20003800000 */
[----:B--2---:R-:W-:Y:S01]  /*253a0*/  IMAD R3, R7, 0x8, R2 ;  /* 0x0000000807037824 */ /* 0x004fe200078e0202 */
[----:B------:R-:W-:-:S04]  /*253b0*/  SHF.L.U32 R2, R9, 0x1f, RZ ;  /* 0x0000001f09027819 */ /* 0x000fc800000006ff */
[----:B------:R-:W2:Y:S02]  /*253c0*/  SYNCS.PHASECHK.TRANS64.TRYWAIT P0, [R3+URZ+0x38840], R2 ;  /* 0x03884002030075a7 */ /* 0x000ea4000800017f */
[----:B--2---:R-:W-:Y:S05]  /*253d0*/  @!P0 BRA `(.L_x_958) ;  /* 0x0000005400b08947 */ /* 0x004fea0003800000 */
.L_x_1105:
[----:B------:R-:W-:Y:S05]  /*253e0*/  BSYNC B3 ;  /* 0x0000000000037941 */ /* 0x000fea0003800000 */
.L_x_957:
[----:B01----:R-:W0:Y:S01]  /*253f0*/  S2R R5, SR_TID.X ;  /* 0x0000000000057919 */ /* 0x003e220000002100 */
[----:B------:R-:W-:Y:S01]  /*25400*/  BSSY B3, `(.L_x_959) ;  /* 0x000000a000037945 */ /* 0x000fe20003800000 */
[----:B0-----:R-:W-:-:S04]  /*25410*/  LOP3.LUT R5, R5, 0x7f, RZ, 0xc0, !PT ;  /* 0x0000007f05057812 */ /* 0x001fc800078ec0ff */
[----:B------:R-:W-:-:S13]  /*25420*/  ISETP.NE.AND P0, PT, R5, RZ, PT ;  /* 0x000000ff0500720c */ /* 0x000fda0003f05270 */
[----:B------:R-:W-:Y:S05]  /*25430*/  @P0 BRA `(.L_x_960) ;  /* 0x0000000000180947 */ /* 0x000fea0003800000 */
[----:B------:R-:W3:Y:S01]  /*25440*/  LDL R5, [R1+0x8] ;  /* 0x0000080001057983 */ /* 0x000ee20000100800 */
[----:B--2---:R-:W-:-:S04]  /*25450*/  IMAD.MOV.U32 R2, RZ, RZ, 0xa000 ;  /* 0x0000a000ff027424 */ /* 0x004fc800078e00ff */
[----:B------:R0:W-:Y:S01]  /*25460*/  SYNCS.ARRIVE.TRANS64 RZ, [R3+URZ+0x38830], R2 ;  /* 0x0388300203ff79a7 */ /* 0x0001e2000800003f */
[----:B---3--:R-:W-:-:S13]  /*25470*/  LOP3.LUT P1, RZ, R5, 0x1, RZ, 0xc0, !PT ;  /* 0x0000000105ff7812 */ /* 0x008fda000782c0ff */
[----:B0-----:R-:W-:Y:S05]  /*25480*/  @!P1 BRA `(.L_x_960) ;  /* 0x0000000000049947 */ /* 0x001fea0003800000 */
[----:B------:R-:W-:Y:S01]  /*25490*/  BPT.TRAP 0x1 ;  /* 0x000000040000795c */ /* 0x000fe20000300000 */
.L_x_960:
[----:B------:R-:W-:Y:S05]  /*254a0*/  BSYNC B3 ;  /* 0x0000000000037941 */ /* 0x000fea0003800000 */
.L_x_959:
        /* <DEDUP_REMOVED lines=13> */
.L_x_961:
        /* <DEDUP_REMOVED lines=16> */
.L_x_962:
        /* <DEDUP_REMOVED lines=16> */
.L_x_963:
        /* <DEDUP_REMOVED lines=16> */
.L_x_964:
        /* <DEDUP_REMOVED lines=11> */
[----:B------:R-:W3:Y:S04]  /*25930*/  LDL R14, [R1+0x4] ;  /* 0x00000400010e7983 */ /* 0x000ee80000100800 */
[----:B------:R-:W3:Y:S01]  /*25940*/  LDL R6, [R1+0xc] ;  /* 0x00000c0001067983 */ /* 0x000ee20000100800 */
[----:B------:R-:W-:Y:S01]  /*25950*/  BSSY B3, `(.L_x_965) ;  /* 0x0000005000037945 */ /* 0x000fe20003800000 */
[----:B--2---:R-:W-:Y:S01]  /*25960*/  SHF.L.U32 R3, R15, 0x1f, RZ ;  /* 0x0000001f0f037819 */ /* 0x004fe200000006ff */
[----:B---3--:R-:W-:-:S04]  /*25970*/  IMAD R2, R6, 0x8, R14 ;  /* 0x0000000806027824 */ /* 0x008fc800078e020e */
[----:B------:R-:W0:Y:S02]  /*25980*/  SYNCS.PHASECHK.TRANS64.TRYWAIT P0, [R2+URZ+0x38860], R3 ;  /* 0x03886003020075a7 */ /* 0x000e24000800017f */
[----:B0-----:R-:W-:Y:S05]  /*25990*/  @!P0 BRA `(.L_x_966) ;  /* 0x0000005000548947 */ /* 0x001fea0003800000 */
.L_x_1106:
[----:B------:R-:W-:Y:S05]  /*259a0*/  BSYNC B3 ;  /* 0x0000000000037941 */ /* 0x000fea0003800000 */
.L_x_965:
[----:B------:R-:W1:Y:S01]  /*259b0*/  S2R R5, SR_TID.X ;  /* 0x0000000000057919 */ /* 0x000e620000002100 */
[----:B------:R-:W-:-:S04]  /*259c0*/  UPRMT UR4, UR37, 0x9910, URZ ;  /* 0x0000991025047896 */ /* 0x000fc8000800003f */
[----:B------:R-:W-:Y:S01]  /*259d0*/  UISETP.NE.AND UP0, UPT, UR4, 0x2, UPT ;  /* 0x000000020400788c */ /* 0x000fe2000bf05270 */
[----:B-1----:R-:W-:-:S04]  /*259e0*/  LOP3.LUT R5, R5, 0x7f, RZ, 0xc0, !PT ;  /* 0x0000007f05057812 */ /* 0x002fc800078ec0ff */
[----:B------:R-:W-:-:S13]  /*259f0*/  ISETP.NE.AND P0, PT, R5, RZ, PT ;  /* 0x000000ff0500720c */ /* 0x000fda0003f05270 */
[----:B0-----:R-:W-:-:S04]  /*25a00*/  @!P0 IMAD.MOV.U32 R3, RZ, RZ, 0xa000 ;  /* 0x0000a000ff038424 */ /* 0x001fc800078e00ff */
[----:B------:R0:W-:Y:S01]  /*25a10*/  @!P0 SYNCS.ARRIVE.TRANS64 RZ, [R2+URZ+0x38850], R3 ;  /* 0x0388500302ff89a7 */ /* 0x0001e2000800003f */
[----:B------:R-:W-:-:S13]  /*25a20*/  PLOP3.LUT P0, PT, PT, PT, UP0, 0x80, 0x0 ;  /* 0x000000000000781c */ /* 0x000fda0003f0f008 */
[----:B0-----:R-:W-:Y:S05]  /*25a30*/  @P0 BRA `(.L_x_967) ;  /* 0x0000000000040947 */ /* 0x001fea0003800000 */
[----:B------:R-:W-:Y:S01]  /*25a40*/  BPT.TRAP 0x1 ;  /* 0x000000040000795c */ /* 0x000fe20000300000 */
.L_x_967:
[----:B------:R-:W2:Y:S01]  /*25a50*/  LDL R3, [R1+0x8] ;  /* 0x0000080001037983 */ /* 0x000ea20000100800 */
[----:B------:R-:W-:Y:S01]  /*25a60*/  BSSY B3, `(.L_x_968) ;  /* 0x0000004000037945 */ /* 0x000fe20003800000 */
[----:B--2---:R-:W-:-:S13]  /*25a70*/  LOP3.LUT P0, RZ, R3, 0x8, RZ, 0xc0, !PT ;  /* 0x0000000803ff7812 */ /* 0x004fda000780c0ff */
[----:B------:R-:W-:Y:S05]  /*25a80*/  @P0 BRA `(.L_x_969) ;  /* 0x0000000000040947 */ /* 0x000fea0003800000 */
[----:B------:R-:W-:Y:S01]  /*25a90*/  BPT.TRAP 0x1 ;  /* 0x000000040000795c */ /* 0x000fe20000300000 */
.L_x_969:
[----:B------:R-:W-:Y:S05]  /*25aa0*/  BSYNC B3 ;  /* 0x0000000000037941 */ /* 0x000fea0003800000 */
.L_x_968:
[----:B------:R-:W2:Y:S04]  /*25ab0*/  LDL R14, [R1+0x4] ;  /* 0x00000400010e7983 */ /* 0x000ea80000100800 */
[----:B------:R-:W2:Y:S04]  /*25ac0*/  LDL.LU R3, [R1+0xc] ;  /* 0x00000c0001037983 */ /* 0x000ea80000300800 */
[----:B------:R-:W3:Y:S04]  /*25ad0*/  LDL R6, [R1+0x1c] ;  /* 0x00001c0001067983 */ /* 0x000ee80000100800 */
[----:B------:R-:W3:Y:S01]  /*25ae0*/  LDL.LU R5, [R1+0x18] ;  /* 0x0000180001057983 */ /* 0x000ee20000300800 */
[----:B------:R-:W-:Y:S01]  /*25af0*/  R2UR UR10, R10 ;  /* 0x000000000a0a72ca */ /* 0x000fe200000e0000 */
[----:B------:R-:W-:Y:S01]  /*25b00*/  UIADD3 UR4, UP0, UR38, 0x470, URZ ;  /* 0x0000047026047890 */ /* 0x000fe2000ff1e03f */
[----:B------:R-:W-:Y:S01]  /*25b10*/  PLOP3.LUT P0, PT, PT, PT, PT, 0x80, 0x0 ;  /* 0x000000000000781c */ /* 0x000fe20003f0f070 */
[----:B------:R-:W-:Y:S01]  /*25b20*/  VIADD R2, R2, 0x38850 ;  /* 0x0003885002027836 */ /* 0x000fe20000000000 */
[----:B------:R-:W-:Y:S01]  /*25b30*/  UMOV UR6, 0x0 ;  /* 0x0000000000067882 */ /* 0x000fe20000000000 */
[----:B------:R-:W-:Y:S01]  /*25b40*/  UIADD3.X UR5, URZ, UR39, URZ, UP0, !UPT ;  /* 0x000000273f057290 */ /* 0x000fe200087fe43f */
[----:B------:R-:W-:Y:S01]  /*25b50*/  UMOV UR7, 0x14f00000 ;  /* 0x14f0000000077882 */ /* 0x000fe20000000000 */
[----:B--2---:R-:W-:-:S02]  /*25b60*/  IMAD R3, R3, 0xa000, R14 ;  /* 0x0000a00003037824 */ /* 0x004fc400078e020e */
[----:B---3--:R-:W-:Y:S02]  /*25b70*/  IMAD R5, R5, 0x50, R6 ;  /* 0x0000005005057824 */ /* 0x008fe400078e0206 */
[----:B------:R-:W-:-:S07]  /*25b80*/  VIADD R6, R3, 0x400 ;  /* 0x0000040003067836 */ /* 0x000fce0000000000 */
.L_x_970:
        /* <DEDUP_REMOVED lines=13> */
[----:B------:R-:W-:Y:S01]  /*25c60*/  PLOP3.LUT P0, PT, PT, PT, PT, 0x80, 0x0 ;  /* 0x000000000000781c */ /* 0x000fe20003f0f070 */
[----:B------:R-:W-:Y:S01]  /*25c70*/  UMOV UR6, 0x0 ;  /* 0x0000000000067882 */ /* 0x000fe20000000000 */
[----:B------:R-:W-:-:S11]  /*25c80*/  UMOV UR7, 0x14f00000 ;  /* 0x14f0000000077882 */ /* 0x000fd60000000000 */
.L_x_971:
        /* <DEDUP_REMOVED lines=16> */
.L_x_972:
        /* <DEDUP_REMOVED lines=16> */
.L_x_973:
        /* <DEDUP_REMOVED lines=13> */
.L_x_955:
[----:B------:R-:W-:Y:S05]  /*25f60*/  BSYNC B1 ;  /* 0x0000000000017941 */ /* 0x000fea0003800000 */
.L_x_954:
[----:B0-----:R-:W2:Y:S04]  /*25f70*/  LDL.LU R0, [R1+0x38] ;  /* 0x0000380001007983 */ /* 0x001ea80000300800 */
[----:B------:R0:W-:Y:S04]  /*25f80*/  STL [R1+0xc], R7 ;  /* 0x00000c0701007387 */ /* 0x0001e80000100800 */
[----:B------:R0:W-:Y:S02]  /*25f90*/  STL [R1+0x14], R9 ;  /* 0x0000140901007387 */ /* 0x0001e40000100800 */
[----:B0-2---:R-:W-:-:S07]  /*25fa0*/  VIADD R0, R0, 0xfffffffd ;  /* 0xfffffffd00007836 */ /* 0x005fce0000000000 */
.L_x_953:
[----:B------:R-:W-:Y:S05]  /*25fb0*/  BSYNC B2 ;  /* 0x0000000000027941 */ /* 0x000fea0003800000 */
.L_x_952:
[----:B------:R-:W2:Y:S01]  /*25fc0*/  LDL.LU R2, [R1+0x3c] ;  /* 0x00003c0001027983 */ /* 0x000ea20000300800 */
[----:B------:R-:W-:-:S05]  /*25fd0*/  IMAD.MOV R8, RZ, RZ, -R8 ;  /* 0x000000ffff087224 */ /* 0x000fca00078e0a08 */
[----:B--2---:R-:W-:-:S13]  /*25fe0*/  ISETP.NE.AND P0, PT, R2, R8, PT ;  /* 0x000000080200720c */ /* 0x004fda0003f05270 */
[----:B------:R-:W-:Y:S05]  /*25ff0*/  @!P0 BRA `(.L_x_951) ;  /* 0x0000001c00248947 */ /* 0x000fea0003800000 */
[----:B------:R0:W5:Y:S02]  /*26000*/  LDL R8, [R1] ;  /* 0x0000000001087983 */ /* 0x0001640000100800 */
.L_x_1014:
[----:B--2---:R-:W2:Y:S04]  /*26010*/  LDL R4, [R1+0x8] ;  /* 0x0000080001047983 */ /* 0x004ea80000100800 */
[----:B---3--:R-:W3:Y:S04]  /*26020*/  LDL R3, [R1+0xc] ;  /* 0x00000c0001037983 */ /* 0x008ee80000100800 */
[----:B------:R-:W4:Y:S01]  /*26030*/  LDL R2, [R1+0x14] ;  /* 0x0000140001027983 */ /* 0x000f220000100800 */
[----:B------:R-:W-:Y:S05]  /*26040*/  YIELD ;  /* 0x0000000000007946 */ /* 0x000fea0003800000 */
[----:B------:R-:W-:Y:S01]  /*26050*/  BSSY B1, `(.L_x_974) ;  /* 0x00000df000017945 */ /* 0x000fe20003800000 */
[----:B--2---:R-:W-:Y:S01]  /*26060*/  LOP3.LUT P1, RZ, R4, 0x4, RZ, 0xc0, !PT ;  /* 0x0000000404ff7812 */ /* 0x004fe2000782c0ff */
        /* <DEDUP_REMOVED lines=12> */
[----:B------:R-:W1:Y:S01]  /*26130*/  LDC R7, c[0x0][0x43c] ;  /* 0x00010f00ff077b82 */ /* 0x000e620000000800 */
        /* <DEDUP_REMOVED lines=15> */
[----:B-----5:R-:W-:-:S04]  /*26230*/  LEA R8, P0, R2, UR4, 0x2 ;  /* 0x0000000402087c11 */ /* 0x020fc8000f8010ff */
[----:B------:R-:W-:-:S05]  /*26240*/  LEA.HI.X R9, R2, UR5, R3, 0x2, P0 ;  /* 0x0000000502097c11 */ /* 0x000fca00080f1403 */
[----:B------:R1:W5:Y:S04]  /*26250*/  LDG.E R8, desc[UR8][R8.64] ;  /* 0x0000000808087981 */ /* 0x000368000c1e1900 */
.L_x_976:
[----:B------:R-:W2:Y:S01]  /*26260*/  LDL R2, [R1+0x4] ;  /* 0x0000040001027983 */ /* 0x000ea20000100800 */
[----:B------:R-:W-:Y:S01]  /*26270*/  BSSY B2, `(.L_x_977) ;  /* 0x0000005000027945 */ /* 0x000fe20003800000 */
[----:B--2---:R-:W-:Y:S01]  /*26280*/  IMAD R3, R4, 0x8, R2 ;  /* 0x0000000804037824 */ /* 0x004fe200078e0202 */
[----:B------:R-:W-:-:S04]  /*26290*/  SHF.L.U32 R2, R5, 0x1f, RZ ;  /* 0x0000001f05027819 */ /* 0x000fc800000006ff */
[----:B------:R-:W2:Y:S02]  /*262a0*/  SYNCS.PHASECHK.TRANS64.TRYWAIT P0, [R3+URZ+0x38840], R2 ;  /* 0x03884002030075a7 */ /* 0x000ea4000800017f */
[----:B--2---:R-:W-:Y:S05]  /*262b0*/  @!P0 BRA `(.L_x_978) ;  /* 0x0000004800208947 */ /* 0x004fea0003800000 */
.L_x_1107:
[----:B------:R-:W-:Y:S05]  /*262c0*/  BSYNC B2 ;  /* 0x0000000000027941 */ /* 0x000fea0003800000 */
.L_x_977:
[----:B------:R-:W3:Y:S01]  /*262d0*/  S2R R7, SR_TID.X ;  /* 0x0000000000077919 */ /* 0x000ee20000002100 */
[----:B------:R-:W-:Y:S01]  /*262e0*/  BSSY B2, `(.L_x_979) ;  /* 0x000000a000027945 */ /* 0x000fe20003800000 */
[----:B---3--:R-:W-:-:S04]  /*262f0*/  LOP3.LUT R7, R7, 0x7f, RZ, 0xc0, !PT ;  /* 0x0000007f07077812 */ /* 0x008fc800078ec0ff */
[----:B------:R-:W-:-:S13]  /*26300*/  ISETP.NE.AND P0, PT, R7, RZ, PT ;  /* 0x000000ff0700720c */ /* 0x000fda0003f05270 */
[----:B------:R-:W-:Y:S05]  /*26310*/  @P0 BRA `(.L_x_980) ;  /* 0x0000000000180947 */ /* 0x000fea0003800000 */
[----:B------:R-:W3:Y:S01]  /*26320*/  LDL R7, [R1+0x8] ;  /* 0x0000080001077983 */ /* 0x000ee20000100800 */
[----:B--2---:R-:W-:-:S04]  /*26330*/  IMAD.MOV.U32 R2, RZ, RZ, 0xa000 ;  /* 0x0000a000ff027424 */ /* 0x004fc800078e00ff */
[----:B------:R4:W-:Y:S01]  /*26340*/  SYNCS.ARRIVE.TRANS64 RZ, [R3+URZ+0x38830], R2 ;  /* 0x0388300203ff79a7 */ /* 0x0009e2000800003f */
[----:B---3--:R-:W-:-:S13]  /*26350*/  LOP3.LUT P1, RZ, R7, 0x1, RZ, 0xc0, !PT ;  /* 0x0000000107ff7812 */ /* 0x008fda000782c0ff */
[----:B----4-:R-:W-:Y:S05]  /*26360*/  @!P1 BRA `(.L_x_980) ;  /* 0x0000000000049947 */ /* 0x010fea0003800000 */
[----:B------:R-:W-:Y:S01]  /*26370*/  BPT.TRAP 0x1 ;  /* 0x000000040000795c */ /* 0x000fe20000300000 */
.L_x_980:
[----:B------:R-:W-:Y:S05]  /*26380*/  BSYNC B2 ;  /* 0x0000000000027941 */ /* 0x000fea0003800000 */
.L_x_979:
        /* <DEDUP_REMOVED lines=12> */
[----:B-1----:R-:W-:-:S08]  /*26450*/  VIADD R9, R7, 0x24400 ;  /* 0x0002440007097836 */ /* 0x002fd00000000000 */
.L_x_981:
        /* <DEDUP_REMOVED lines=16> */
.L_x_982:
        /* <DEDUP_REMOVED lines=16> */
.L_x_983:
        /* <DEDUP_REMOVED lines=16> */
.L_x_984:
        /* <DEDUP_REMOVED lines=11> */
[----:B------:R-:W3:Y:S04]  /*26810*/  LDL R14, [R1+0x4] ;  /* 0x00000400010e7983 */ /* 0x000ee80000100800 */
[----:B------:R-:W3:Y:S01]  /*26820*/  LDL R9, [R1+0xc] ;  /* 0x00000c0001097983 */ /* 0x000ee20000100800 */
[----:B------:R-:W-:Y:S01]  /*26830*/  BSSY B2, `(.L_x_985) ;  /* 0x0000005000027945 */ /* 0x000fe20003800000 */
[----:B--2---:R-:W-:Y:S01]  /*26840*/  SHF.L.U32 R3, R15, 0x1f, RZ ;  /* 0x0000001f0f037819 */ /* 0x004fe200000006ff */
[----:B---3--:R-:W-:-:S04]  /*26850*/  IMAD R2, R9, 0x8, R14 ;  /* 0x0000000809027824 */ /* 0x008fc800078e020e */
[----:B------:R-:W1:Y:S02]  /*26860*/  SYNCS.PHASECHK.TRANS64.TRYWAIT P0, [R2+URZ+0x38860], R3 ;  /* 0x03886003020075a7 */ /* 0x000e64000800017f */
[----:B-1----:R-:W-:Y:S05]  /*26870*/  @!P0 BRA `(.L_x_986) ;  /* 0x0000004000c48947 */ /* 0x002fea0003800000 */
.L_x_1108:
[----:B------:R-:W-:Y:S05]  /*26880*/  BSYNC B2 ;  /* 0x0000000000027941 */ /* 0x000fea0003800000 */
.L_x_985:
[----:B------:R-:W2:Y:S01]  /*26890*/  S2R R7, SR_TID.X ;  /* 0x0000000000077919 */ /* 0x000ea20000002100 */
[----:B------:R-:W-:-:S04]  /*268a0*/  UPRMT UR4, UR37, 0x9910, URZ ;  /* 0x0000991025047896 */ /* 0x000fc8000800003f */
[----:B------:R-:W-:Y:S01]  /*268b0*/  UISETP.NE.AND UP0, UPT, UR4, 0x2, UPT ;  /* 0x000000020400788c */ /* 0x000fe2000bf05270 */
[----:B--2---:R-:W-:-:S04]  /*268c0*/  LOP3.LUT R7, R7, 0x7f, RZ, 0xc0, !PT ;  /* 0x0000007f07077812 */ /* 0x004fc800078ec0ff */
[----:B------:R-:W-:-:S13]  /*268d0*/  ISETP.NE.AND P0, PT, R7, RZ, PT ;  /* 0x000000ff0700720c */ /* 0x000fda0003f05270 */
[----:B-1----:R-:W-:-:S04]  /*268e0*/  @!P0 IMAD.MOV.U32 R3, RZ, RZ, 0xa000 ;  /* 0x0000a000ff038424 */ /* 0x002fc800078e00ff */
[----:B------:R1:W-:Y:S01]  /*268f0*/  @!P0 SYNCS.ARRIVE.TRANS64 RZ, [R2+URZ+0x38850], R3 ;  /* 0x0388500302ff89a7 */ /* 0x0003e2000800003f */
[----:B------:R-:W-:-:S13]  /*26900*/  PLOP3.LUT P0, PT, PT, PT, UP0, 0x80, 0x0 ;  /* 0x000000000000781c */ /* 0x000fda0003f0f008 */
[----:B-1----:R-:W-:Y:S05]  /*26910*/  @P0 BRA `(.L_x_987) ;  /* 0x0000000000040947 */ /* 0x002fea0003800000 */
[----:B------:R-:W-:Y:S01]  /*26920*/  BPT.TRAP 0x1 ;  /* 0x000000040000795c */ /* 0x000fe20000300000 */
.L_x_987:
[----:B------:R-:W2:Y:S01]  /*26930*/  LDL R3, [R1+0x8] ;  /* 0x0000080001037983 */ /* 0x000ea20000100800 */
[----:B------:R-:W-:Y:S01]  /*26940*/  BSSY B2, `(.L_x_988) ;  /* 0x0000004000027945 */ /* 0x000fe20003800000 */
[----:B--2---:R-:W-:-:S13]  /*26950*/  LOP3.LUT P0, RZ, R3, 0x8, RZ, 0xc0, !PT ;  /* 0x0000000803ff7812 */ /* 0x004fda000780c0ff */
[----:B------:R-:W-:Y:S05]  /*26960*/  @P0 BRA `(.L_x_989) ;  /* 0x0000000000040947 */ /* 0x000fea0003800000 */
[----:B------:R-:W-:Y:S01]  /*26970*/  BPT.TRAP 0x1 ;  /* 0x000000040000795c */ /* 0x000fe20000300000 */
.L_x_989:
[----:B------:R-:W-:Y:S05]  /*26980*/  BSYNC B2 ;  /* 0x0000000000027941 */ /* 0x000fea0003800000 */
.L_x_988:
        /* <DEDUP_REMOVED lines=14> */
.L_x_990:
        /* <DEDUP_REMOVED lines=13> */
[----:B------:R-:W-:Y:S01]  /*26b40*/  PLOP3.LUT P0, PT, PT, PT, PT, 0x80, 0x0 ;  /* 0x000000000000781c */ /* 0x000fe20003f0f070 */
[----:B------:R-:W-:Y:S01]  /*26b50*/  UMOV UR6, 0x0 ;  /* 0x0000000000067882 */ /* 0x000fe20000000000 */
[----:B------:R-:W-:-:S11]  /*26b60*/  UMOV UR7, 0x14f00000 ;  /* 0x14f0000000077882 */ /* 0x000fd60000000000 */
.L_x_991:
        /* <DEDUP_REMOVED lines=16> */
.L_x_992:
        /* <DEDUP_REMOVED lines=16> */
.L_x_993:
        /* <DEDUP_REMOVED lines=13> */
.L_x_975:
[----:B------:R-:W-:Y:S05]  /*26e40*/  BSYNC B1 ;  /* 0x0000000000017941 */ /* 0x000fea0003800000 */
.L_x_974:
[----:B------:R-:W2:Y:S01]  /*26e50*/  LDL R2, [R1+0x8] ;  /* 0x0000080001027983 */ /* 0x000ea20000100800 */
[----:B------:R-:W-:Y:S01]  /*26e60*/  VIADD R3, R4, 0x1 ;  /* 0x0000000104037836 */ /* 0x000fe20000000000 */
[----:B------:R-:W-:Y:S04]  /*26e70*/  BSSY B1, `(.L_x_994) ;  /* 0x00000de000017945 */ /* 0x000fe80003800000 */
[----:B------:R-:W-:-:S04]  /*26e80*/  ISETP.NE.AND P0, PT, R3, 0x2, PT ;  /* 0x000000020300780c */ /* 0x000fc80003f05270 */
[----:B------:R-:W-:Y:S02]  /*26e90*/  SEL R11, R3, RZ, P0 ;  /* 0x000000ff030b7207 */ /* 0x000fe40000000000 */
[----:B--2---:R-:W-:Y:S02]  /*26ea0*/  LOP3.LUT P1, RZ, R2, 0x4, RZ, 0xc0, !PT ;  /* 0x0000000402ff7812 */ /* 0x004fe4000782c0ff */
        /* <DEDUP_REMOVED lines=11> */
[----:B-----5:R-:W1:Y:S01]  /*26f60*/  LDC R8, c[0x0][0x43c] ;  /* 0x00010f00ff087b82 */ /* 0x020e620000000800 */
[----:B------:R-:W-:Y:S02]  /*26f70*/  ULDC.64 UR6, c[0x0][0x428] ;  /* 0x00010a0000067ab9 */ /* 0x000fe40000000a00 */
[----:B------:R-:W4:Y:S01]  /*26f80*/  LDL R9, [R1+0x10] ;  /* 0x0000100001097983 */ /* 0x000f220000100800 */
[----:B------:R-:W-:Y:S01]  /*26f90*/  ULDC.64 UR8, c[0x0][0x208] ;  /* 0x0000820000087ab9 */ /* 0x000fe20000000a00 */
[----:B-1----:R-:W-:-:S13]  /*26fa0*/  ISETP.NE.AND P0, PT, R8, 0x1, PT ;  /* 0x000000010800780c */ /* 0x002fda0003f05270 */
[----:B------:R-:W1:Y:S02]  /*26fb0*/  @P0 LDC.64 R2, c[0x0][0x440] ;  /* 0x00011000ff020b82 */ /* 0x000e640000000a00 */
        /* <DEDUP_REMOVED lines=13> */
.L_x_996:
[----:B------:R-:W3:Y:S01]  /*27090*/  LDL R2, [R1+0x4] ;  /* 0x0000040001027983 */ /* 0x000ee20000100800 */
[----:B------:R-:W-:Y:S01]  /*270a0*/  BSSY B2, `(.L_x_997) ;  /* 0x0000005000027945 */ /* 0x000fe20003800000 */
[----:B---3--:R-:W-:Y:S01]  /*270b0*/  IMAD R3, R11, 0x8, R2 ;  /* 0x000000080b037824 */ /* 0x008fe200078e0202 */
[----:B------:R-:W-:-:S04]  /*270c0*/  SHF.L.U32 R2, R10, 0x1f, RZ ;  /* 0x0000001f0a027819 */ /* 0x000fc800000006ff */
[----:B------:R-:W3:Y:S02]  /*270d0*/  SYNCS.PHASECHK.TRANS64.TRYWAIT P0, [R3+URZ+0x38840], R2 ;  /* 0x03884002030075a7 */ /* 0x000ee4000800017f */
[----:B---3--:R-:W-:Y:S05]  /*270e0*/  @!P0 BRA `(.L_x_998) ;  /* 0x0000003800bc8947 */ /* 0x008fea0003800000 */
.L_x_1109:
[----:B------:R-:W-:Y:S05]  /*270f0*/  BSYNC B2 ;  /* 0x0000000000027941 */ /* 0x000fea0003800000 */
.L_x_997:
[----:B------:R-:W4:Y:S01]  /*27100*/  S2R R7, SR_TID.X ;  /* 0x0000000000077919 */ /* 0x000f220000002100 */
[----:B------:R-:W-:Y:S01]  /*27110*/  BSSY B2, `(.L_x_999) ;  /* 0x000000a000027945 */ /* 0x000fe20003800000 */
[----:B----4-:R-:W-:-:S04]  /*27120*/  LOP3.LUT R7, R7, 0x7f, RZ, 0xc0, !PT ;  /* 0x0000007f07077812 */ /* 0x010fc800078ec0ff */
[----:B------:R-:W-:-:S13]  /*27130*/  ISETP.NE.AND P0, PT, R7, RZ, PT ;  /* 0x000000ff0700720c */ /* 0x000fda0003f05270 */
[----:B------:R-:W-:Y:S05]  /*27140*/  @P0 BRA `(.L_x_1000) ;  /* 0x0000000000180947 */ /* 0x000fea0003800000 */
[----:B------:R-:W4:Y:S01]  /*27150*/  LDL R7, [R1+0x8] ;  /* 0x0000080001077983 */ /* 0x000f220000100800 */
[----:B---3--:R-:W-:-:S04]  /*27160*/  IMAD.MOV.U32 R2, RZ, RZ, 0xa000 ;  /* 0x0000a000ff027424 */ /* 0x008fc800078e00ff */
[----:B------:R3:W-:Y:S01]  /*27170*/  SYNCS.ARRIVE.TRANS64 RZ, [R3+URZ+0x38830], R2 ;  /* 0x0388300203ff79a7 */ /* 0x0007e2000800003f */
[----:B----4-:R-:W-:-:S13]  /*27180*/  LOP3.LUT P1, RZ, R7, 0x1, RZ, 0xc0, !PT ;  /* 0x0000000107ff7812 */ /* 0x010fda000782c0ff */
[----:B---3--:R-:W-:Y:S05]  /*27190*/  @!P1 BRA `(.L_x_1000) ;  /* 0x0000000000049947 */ /* 0x008fea0003800000 */
[----:B------:R-:W-:Y:S01]  /*271a0*/  BPT.TRAP 0x1 ;  /* 0x000000040000795c */ /* 0x000fe20000300000 */
.L_x_1000:
[----:B------:R-:W-:Y:S05]  /*271b0*/  BSYNC B2 ;  /* 0x0000000000027941 */ /* 0x000fea0003800000 */
.L_x_999:
[----:B-1----:R-:W4:Y:S04]  /*271c0*/  LDL R9, [R1+0x4] ;  /* 0x0000040001097983 */ /* 0x002f280000100800 */
[----:B------:R-:W4:Y:S04]  /*271d0*/  LDL R7, [R1+0xc] ;  /* 0x00000c0001077983 */ /* 0x000f280000100800 */
[----:B---3--:R-:W3:Y:S01]  /*271e0*/  LDL R2, [R1+0x1c] ;  /* 0x00001c0001027983 */ /* 0x008ee20000100800 */
[----:B--2---:R-:W-:Y:S01]  /*271f0*/  IMAD.MOV.U32 R10, RZ, RZ, RZ ;  /* 0x000000ffff0a7224 */ /* 0x004fe200078e00ff */
[----:B------:R-:W-:Y:S01]  /*27200*/  UIADD3 UR4, UP0, UR38, 0x370, URZ ;  /* 0x0000037026047890 */ /* 0x000fe2000ff1e03f */
[----:B------:R-:W-:Y:S01]  /*27210*/  PLOP3.LUT P0, PT, PT, PT, PT, 0x80, 0x0 ;  /* 0x000000000000781c */ /* 0x000fe20003f0f070 */
[----:B------:R-:W-:Y:S01]  /*27220*/  VIADD R3, R3, 0x38830 ;  /* 0x0003883003037836 */ /* 0x000fe20000000000 */
[----:B------:R-:W-:Y:S01]  /*27230*/  UMOV UR6, 0x0 ;  /* 0x0000000000067882 */ /* 0x000fe20000000000 */
[----:B------:R-:W-:Y:S01]  /*27240*/  R2UR UR10, R10 ;  /* 0x000000000a0a72ca */ /* 0x000fe200000e0000 */
[----:B------:R-:W-:Y:S01]  /*27250*/  UIADD3.X UR5, URZ, UR39, URZ, UP0, !UPT ;  /* 0x000000273f057290 */ /* 0x000fe200087fe43f */
[----:B------:R-:W-:Y:S01]  /*27260*/  UMOV UR7, 0x14f00000 ;  /* 0x14f0000000077882 */ /* 0x000fe20000000000 */
[----:B----4-:R-:W-:-:S02]  /*27270*/  IMAD R7, R7, 0xa000, R9 ;  /* 0x0000a00007077824 */ /* 0x010fc400078e0209 */
[----:B---3--:R-:W-:Y:S02]  /*27280*/  IMAD R2, R6, 0x50, R2 ;  /* 0x0000005006027824 */ /* 0x008fe400078e0202 */
[----:B------:R-:W-:-:S08]  /*27290*/  VIADD R9, R7, 0x24400 ;  /* 0x0002440007097836 */ /* 0x000fd00000000000 */
.L_x_1001:
        /* <DEDUP_REMOVED lines=16> */
.L_x_1002:
        /* <DEDUP_REMOVED lines=16> */
.L_x_1003:
        /* <DEDUP_REMOVED lines=16> */
.L_x_1004:
        /* <DEDUP_REMOVED lines=10> */
[----:B------:R-:W2:Y:S01]  /*27640*/  LDL R13, [R1+0x4] ;  /* 0x00000400010d7983 */ /* 0x000ea20000100800 */
[----:B------:R-:W-:Y:S01]  /*27650*/  SHF.L.U32 R5, R5, 0x1f, RZ ;  /* 0x0000001f05057819 */ /* 0x000fe200000006ff */
[----:B------:R-:W-:Y:S01]  /*27660*/  BSSY B2, `(.L_x_1005) ;  /* 0x0000004000027945 */ /* 0x000fe20003800000 */
[----:B--2---:R-:W-:-:S04]  /*27670*/  IMAD R2, R4, 0x8, R13 ;  /* 0x0000000804027824 */ /* 0x004fc800078e020d */
[----:B------:R-:W1:Y:S02]  /*27680*/  SYNCS.PHASECHK.TRANS64.TRYWAIT P0, [R2+URZ+0x38860], R5 ;  /* 0x03886005020075a7 */ /* 0x000e64000800017f */
[----:B-1----:R-:W-:Y:S05]  /*27690*/  @!P0 BRA `(.L_x_1006) ;  /* 0x0000003400648947 */ /* 0x002fea0003800000 */
.L_x_1110:
[----:B------:R-:W-:Y:S05]  /*276a0*/  BSYNC B2 ;  /* 0x0000000000027941 */ /* 0x000fea0003800000 */
.L_x_1005:
[----:B------:R-:W2:Y:S01]  /*276b0*/  S2R R3, SR_TID.X ;  /* 0x0000000000037919 */ /* 0x000ea20000002100 */
[----:B------:R-:W-:-:S04]  /*276c0*/  UPRMT UR4, UR37, 0x9910, URZ ;  /* 0x0000991025047896 */ /* 0x000fc8000800003f */
[----:B------:R-:W-:Y:S01]  /*276d0*/  UISETP.NE.AND UP0, UPT, UR4, 0x2, UPT ;  /* 0x000000020400788c */ /* 0x000fe2000bf05270 */
[----:B--2---:R-:W-:-:S04]  /*276e0*/  LOP3.LUT R3, R3, 0x7f, RZ, 0xc0, !PT ;  /* 0x0000007f03037812 */ /* 0x004fc800078ec0ff */
[----:B------:R-:W-:-:S13]  /*276f0*/  ISETP.NE.AND P0, PT, R3, RZ, PT ;  /* 0x000000ff0300720c */ /* 0x000fda0003f05270 */
[----:B------:R-:W-:-:S04]  /*27700*/  @!P0 IMAD.MOV.U32 R3, RZ, RZ, 0xa000 ;  /* 0x0000a000ff038424 */ /* 0x000fc800078e00ff */
[----:B------:R2:W-:Y:S01]  /*27710*/  @!P0 SYNCS.ARRIVE.TRANS64 RZ, [R2+URZ+0x38850], R3 ;  /* 0x0388500302ff89a7 */ /* 0x0005e2000800003f */
[----:B------:R-:W-:-:S13]  /*27720*/  PLOP3.LUT P0, PT, PT, PT, UP0, 0x80, 0x0 ;  /* 0x000000000000781c */ /* 0x000fda0003f0f008 */
[----:B--2---:R-:W-:Y:S05]  /*27730*/  @P0 BRA `(.L_x_1007) ;  /* 0x0000000000040947 */ /* 0x004fea0003800000 */
[----:B------:R-:W-:Y:S01]  /*27740*/  BPT.TRAP 0x1 ;  /* 0x000000040000795c */ /* 0x000fe20000300000 */
.L_x_1007:
[----:B------:R-:W2:Y:S01]  /*27750*/  LDL R3, [R1+0x8] ;  /* 0x0000080001037983 */ /* 0x000ea20000100800 */
[----:B------:R-:W-:Y:S01]  /*27760*/  BSSY B2, `(.L_x_1008) ;  /* 0x0000004000027945 */ /* 0x000fe20003800000 */
[----:B--2---:R-:W-:-:S13]  /*27770*/  LOP3.LUT P0, RZ, R3, 0x8, RZ, 0xc0, !PT ;  /* 0x0000000803ff7812 */ /* 0x004fda000780c0ff */
[----:B------:R-:W-:Y:S05]  /*27780*/  @P0 BRA `(.L_x_1009) ;  /* 0x0000000000040947 */ /* 0x000fea0003800000 */
[----:B------:R-:W-:Y:S01]  /*27790*/  BPT.TRAP 0x1 ;  /* 0x000000040000795c */ /* 0x000fe20000300000 */
.L_x_1009:
[----:B------:R-:W-:Y:S05]  /*277a0*/  BSYNC B2 ;  /* 0x0000000000027941 */ /* 0x000fea0003800000 */
.L_x_1008:
[----:B------:R-:W2:Y:S04]  /*277b0*/  LDL R7, [R1+0x4] ;  /* 0x0000040001077983 */ /* 0x000ea80000100800 */
[----:B-1----:R-:W3:Y:S04]  /*277c0*/  LDL R5, [R1+0x1c] ;  /* 0x00001c0001057983 */ /* 0x002ee80000100800 */
        /* <DEDUP_REMOVED lines=11> */
.L_x_1010:
        /* <DEDUP_REMOVED lines=16> */
.L_x_1011:
        /* <DEDUP_REMOVED lines=16> */
.L_x_1012:
        /* <DEDUP_REMOVED lines=16> */
.L_x_1013:
        /* <DEDUP_REMOVED lines=13> */
.L_x_995:
[----:B------:R-:W-:Y:S05]  /*27c50*/  BSYNC B1 ;  /* 0x0000000000017941 */ /* 0x000fea0003800000 */
.L_x_994:
[C---:B------:R-:W-:Y:S01]  /*27c60*/  ISETP.GT.AND P0, PT, R0.reuse, 0x1, PT ;  /* 0x000000010000780c */ /* 0x040fe20003f04270 */
[----:B------:R-:W-:-:S12]  /*27c70*/  VIADD R0, R0, 0xfffffffe ;  /* 0xfffffffe00007836 */ /* 0x000fd80000000000 */
[----:B------:R-:W-:Y:S05]  /*27c80*/  @P0 BRA `(.L_x_1014) ;  /* 0xffffffe000e00947 */ /* 0x000fea000383ffff */
.L_x_951:
[----:B------:R-:W-:Y:S05]  /*27c90*/  BSYNC B0 ;  /* 0x0000000000007941 */ /* 0x000fea0003800000 */
.L_x_950:
[----:B------:R-:W0:Y:S01]  /*27ca0*/  S2R R2, SR_TID.X ;  /* 0x0000000000027919 */ /* 0x000e220000002100 */
[----:B------:R-:W-:Y:S01]  /*27cb0*/  BSSY B0, `(.L_x_1015) ;  /* 0x0000011000007945 */ /* 0x000fe20003800000 */
[----:B0-----:R-:W-:-:S04]  /*27cc0*/  LOP3.LUT R2, R2, 0x7f, RZ, 0xc0, !PT ;  /* 0x0000007f02027812 */ /* 0x001fc800078ec0ff */
[----:B------:R-:W-:-:S13]  /*27cd0*/  ISETP.NE.AND P0, PT, R2, RZ, PT ;  /* 0x000000ff0200720c */ /* 0x000fda0003f05270 */
[----:B------:R-:W-:Y:S05]  /*27ce0*/  @P0 BRA `(.L_x_1016) ;  /* 0x0000000000340947 */ /* 0x000fea0003800000 */
[----:B------:R-:W0:Y:S01]  /*27cf0*/  S2R R2, SR_LANEID ;  /* 0x0000000000027919 */ /* 0x000e220000000000 */
[----:B------:R-:W-:Y:S01]  /*27d00*/  VOTEU.ANY UR4, UPT, PT ;  /* 0x0000000000047886 */ /* 0x000fe200038e0100 */
[----:B-1----:R-:W1:Y:S01]  /*27d10*/  LDC.64 R4, c[0x0][0xc60] ;  /* 0x00031800ff047b82 */ /* 0x002e620000000a00 */
[----:B------:R-:W0:Y:S01]  /*27d20*/  FLO.U32 R0, UR4 ;  /* 0x0000000400007d00 */ /* 0x000e2200080e0000 */
[----:B------:R-:W-:Y:S01]  /*27d30*/  ULDC.64 UR6, c[0x0][0x208] ;  /* 0x0000820000067ab9 */ /* 0x000fe20000000a00 */
[----:B0-----:R-:W-:-:S06]  /*27d40*/  ISETP.EQ.U32.AND P0, PT, R0, R2, PT ;  /* 0x000000020000720c */ /* 0x001fcc0003f02070 */
[----:B------:R-:W1:Y:S07]  /*27d50*/  POPC R2, UR4 ;  /* 0x0000000400027d09 */ /* 0x000e6e0008000000 */
[----:B-1----:R-:W2:Y:S04]  /*27d60*/  @P0 ATOMG.E.ADD.STRONG.GPU PT, R2, desc[UR6][R4.64], R2 ;  /* 0x00000002040209a8 */ /* 0x002ea800081ee1c6 */
[----:B--2---:R0:W1:Y:S02]  /*27d70*/  SHFL.IDX PT, R2, R2, R0, 0x1f ;  /* 0x00001f0002027589 */ /* 0x00406400000e0000 */
[----:B0-----:R-:W0:Y:S02]  /*27d80*/  S2R R0, SR_LTMASK ;  /* 0x0000000000007919 */ /* 0x001e240000003900 */
[----:B0-----:R-:W-:-:S06]  /*27d90*/  LOP3.LUT R0, R0, UR4, RZ, 0xc0, !PT ;  /* 0x0000000400007c12 */ /* 0x001fcc000f8ec0ff */
[----:B------:R-:W1:Y:S02]  /*27da0*/  POPC R0, R0 ;  /* 0x0000000000007309 */ /* 0x000e640000000000 */
[----:B-1----:R-:W-:-:S07]  /*27db0*/  IADD3 R16, R2, UR36, R0 ;  /* 0x0000002402107c10 */ /* 0x002fce000fffe000 */
.L_x_1016:
[----:B------:R-:W-:Y:S05]  /*27dc0*/  BSYNC B0 ;  /* 0x0000000000007941 */ /* 0x000fea0003800000 */
.L_x_1015:
[----:B------:R-:W2:Y:S01]  /*27dd0*/  LDL R0, [R1+0x8] ;  /* 0x0000080001007983 */ /* 0x000ea20000100800 */
[----:B------:R-:W-:Y:S01]  /*27de0*/  BSSY B0, `(.L_x_1017) ;  /* 0x0000065000007945 */ /* 0x000fe20003800000 */
[----:B--2---:R-:W-:-:S13]  /*27df0*/  LOP3.LUT P0, RZ, R0, 0x4, RZ, 0xc0, !PT ;  /* 0x0000000400ff7812 */ /* 0x004fda000780c0ff */
[----:B------:R-:W-:Y:S05]  /*27e00*/  @!P0 BRA `(.L_x_1018) ;  /* 0x0000000400888947 */ /* 0x000fea0003800000 */
[----:B------:R-:W2:Y:S04]  /*27e10*/  LDL R3, [R1+0x4] ;  /* 0x0000040001037983 */ /* 0x000ea80000100800 */
[----:B------:R-:W2:Y:S04]  /*27e20*/  LDL R2, [R1+0xc] ;  /* 0x00000c0001027983 */ /* 0x000ea80000100800 */
[----:B------:R-:W3:Y:S01]  /*27e30*/  LDL R0, [R1+0x14] ;  /* 0x0000140001007983 */ /* 0x000ee20000100800 */
[----:B------:R-:W-:Y:S01]  /*27e40*/  BSSY B1, `(.L_x_1019) ;  /* 0x0000005000017945 */ /* 0x000fe20003800000 */
[----:B--2---:R-:W-:Y:S01]  /*27e50*/  IMAD R2, R2, 0x8, R3 ;  /* 0x0000000802027824 */ /* 0x004fe200078e0203 */
[----:B---3--:R-:W-:-:S04]  /*27e60*/  SHF.L.U32 R0, R0, 0x1f, RZ ;  /* 0x0000001f00007819 */ /* 0x008fc800000006ff */
[----:B------:R-:W0:Y:S02]  /*27e70*/  SYNCS.PHASECHK.TRANS64.TRYWAIT P0, [R2+URZ+0x38860], R0 ;  /* 0x03886000020075a7 */ /* 0x000e24000800017f */
[----:B0-----:R-:W-:Y:S05]  /*27e80*/  @!P0 BRA `(.L_x_1020) ;  /* 0x0000002c007c8947 */ /* 0x001fea0003800000 */
.L_x_1111:
[----:B------:R-:W-:Y:S05]  /*27e90*/  BSYNC B1 ;  /* 0x0000000000017941 */ /* 0x000fea0003800000 */
.L_x_1019:
[----:B------:R-:W2:Y:S01]  /*27ea0*/  S2R R3, SR_TID.X ;  /* 0x0000000000037919 */ /* 0x000ea20000002100 */
[----:B------:R-:W-:-:S04]  /*27eb0*/  UPRMT UR4, UR37, 0x9910, URZ ;  /* 0x0000991025047896 */ /* 0x000fc8000800003f */
[----:B------:R-:W-:Y:S01]  /*27ec0*/  UISETP.NE.AND UP0, UPT, UR4, 0x2, UPT ;  /* 0x000000020400788c */ /* 0x000fe2000bf05270 */
[----:B--2---:R-:W-:-:S04]  /*27ed0*/  LOP3.LUT R3, R3, 0x7f, RZ, 0xc0, !PT ;  /* 0x0000007f03037812 */ /* 0x004fc800078ec0ff */
[----:B------:R-:W-:-:S13]  /*27ee0*/  ISETP.NE.AND P0, PT, R3, RZ, PT ;  /* 0x000000ff0300720c */ /* 0x000fda0003f05270 */
[----:B0-----:R-:W-:-:S04]  /*27ef0*/  @!P0 MOV R0, 0xa000 ;  /* 0x0000a00000008802 */ /* 0x001fc80000000f00 */
[----:B------:R0:W-:Y:S01]  /*27f00*/  @!P0 SYNCS.ARRIVE.TRANS64 RZ, [R2+URZ+0x38850], R0 ;  /* 0x0388500002ff89a7 */ /* 0x0001e2000800003f */
[----:B------:R-:W-:-:S13]  /*27f10*/  PLOP3.LUT P0, PT, PT, PT, UP0, 0x80, 0x0 ;  /* 0x000000000000781c */ /* 0x000fda0003f0f008 */
[----:B0-----:R-:W-:Y:S05]  /*27f20*/  @P0 BRA `(.L_x_1021) ;  /* 0x0000000000040947 */ /* 0x001fea0003800000 */
[----:B------:R-:W-:Y:S01]  /*27f30*/  BPT.TRAP 0x1 ;  /* 0x000000040000795c */ /* 0x000fe20000300000 */
.L_x_1021:
[----:B------:R-:W2:Y:S01]  /*27f40*/  LDL R0, [R1+0x8] ;  /* 0x0000080001007983 */ /* 0x000ea20000100800 */
[----:B------:R-:W-:Y:S01]  /*27f50*/  BSSY B1, `(.L_x_1022) ;  /* 0x0000004000017945 */ /* 0x000fe20003800000 */
[----:B--2---:R-:W-:-:S13]  /*27f60*/  LOP3.LUT P0, RZ, R0, 0x8, RZ, 0xc0, !PT ;  /* 0x0000000800ff7812 */ /* 0x004fda000780c0ff */
[----:B------:R-:W-:Y:S05]  /*27f70*/  @P0 BRA `(.L_x_1023) ;  /* 0x0000000000040947 */ /* 0x000fea0003800000 */
[----:B------:R-:W-:Y:S01]  /*27f80*/  BPT.TRAP 0x1 ;  /* 0x000000040000795c */ /* 0x000fe20000300000 */
.L_x_1023:
[----:B------:R-:W-:Y:S05]  /*27f90*/  BSYNC B1 ;  /* 0x0000000000017941 */ /* 0x000fea0003800000 */
.L_x_1022:
[----:B-1----:R-:W2:Y:S04]  /*27fa0*/  LDL R5, [R1+0x4] ;  /* 0x0000040001057983 */ /* 0x002ea80000100800 */
[----:B------:R-:W2:Y:S04]  /*27fb0*/  LDL R0, [R1+0xc] ;  /* 0x00000c0001007983 */ /* 0x000ea80000100800 */
[----:B------:R-:W3:Y:S04]  /*27fc0*/  LDL.LU R4, [R1+0x1c] ;  /* 0x00001c0001047983 */ /* 0x000ee80000300800 */
[----:B------:R-:W3:Y:S01]  /*27fd0*/  LDL R3, [R1+0x18] ;  /* 0x0000180001037983 */ /* 0x000ee20000100800 */
[----:B------:R-:W-:Y:S01]  /*27fe0*/  UIADD3 UR4, UP0, UR38, 0x470, URZ ;  /* 0x0000047026047890 */ /* 0x000fe2000ff1e03f */
[----:B------:R-:W-:Y:S01]  /*27ff0*/  PLOP3.LUT P0, PT, PT, PT, PT, 0x80, 0x0 ;  /* 0x000000000000781c */ /* 0x000fe20003f0f070 */
[----:B------:R-:W-:Y:S01]  /*28000*/  VIADD R2, R2, 0x38850 ;  /* 0x0003885002027836 */ /* 0x000fe20000000000 */
[----:B------:R-:W-:Y:S01]  /*28010*/  UMOV UR6, 0x0 ;  /* 0x0000000000067882 */ /* 0x000fe20000000000 */
[----:B------:R-:W-:Y:S01]  /*28020*/  UIADD3.X UR5, URZ, UR39, URZ, UP0, !UPT ;  /* 0x000000273f057290 */ /* 0x000fe200087fe43f */
[----:B------:R-:W-:Y:S01]  /*28030*/  UMOV UR7, 0x14f00000 ;  /* 0x14f0000000077882 */ /* 0x000fe20000000000 */
[----:B------:R-:W-:Y:S01]  /*28040*/  UMOV UR10, URZ ;  /* 0x0000003f000a7c82 */ /* 0x000fe20008000000 */
[----:B--2---:R-:W-:-:S02]  /*28050*/  IMAD R0, R0, 0xa000, R5 ;  /* 0x0000a00000007824 */ /* 0x004fc400078e0205 */
[----:B---3--:R-:W-:Y:S02]  /*28060*/  IMAD R3, R3, 0x50, R4 ;  /* 0x0000005003037824 */ /* 0x008fe400078e0204 */
[----:B------:R-:W-:-:S07]  /*28070*/  VIADD R4, R0, 0x400 ;  /* 0x0000040000047836 */ /* 0x000fce0000000000 */
.L_x_1024:
        /* <DEDUP_REMOVED lines=11> */
[----:B------:R-:W-:Y:S01]  /*28130*/  PLOP3.LUT P0, PT, PT, PT, PT, 0x80, 0x0 ;  /* 0x000000000000781c */ /* 0x000fe20003f0f070 */
[----:B------:R-:W-:Y:S01]  /*28140*/  VIADD R4, R0, 0x2c00 ;  /* 0x00002c0000047836 */ /* 0x000fe20000000000 */
[----:B------:R-:W-:Y:S01]  /*28150*/  UMOV UR6, 0x0 ;  /* 0x0000000000067882 */ /* 0x000fe20000000000 */
[----:B------:R-:W-:Y:S01]  /*28160*/  UMOV UR7, 0x14f00000 ;  /* 0x14f0000000077882 */ /* 0x000fe20000000000 */
[----:B------:R-:W-:-:S09]  /*28170*/  UMOV UR10, 0x40 ;  /* 0x00000040000a7882 */ /* 0x000fd20000000000 */
.L_x_1025:
        /* <DEDUP_REMOVED lines=16> */
.L_x_1026:
        /* <DEDUP_REMOVED lines=16> */
.L_x_1027:
        /* <DEDUP_REMOVED lines=11> */
.L_x_1018:
[----:B------:R-:W-:Y:S05]  /*28430*/  BSYNC B0 ;  /* 0x0000000000007941 */ /* 0x000fea0003800000 */
.L_x_1017:
[----:B-1----:R-:W2:Y:S04]  /*28440*/  LDL.LU R5, [R1+0xc] ;  /* 0x00000c0001057983 */ /* 0x002ea80000300800 */
[----:B------:R-:W3:Y:S01]  /*28450*/  LDL.LU R4, [R1+0x14] ;  /* 0x0000140001047983 */ /* 0x000ee20000300800 */
[----:B--2---:R-:W-:-:S05]  /*28460*/  VIADD R0, R5, 0x1 ;  /* 0x0000000105007836 */ /* 0x004fca0000000000 */
[----:B------:R-:W-:-:S04]  /*28470*/  ISETP.NE.AND P0, PT, R0, 0x2, PT ;  /* 0x000000020000780c */ /* 0x000fc80003f05270 */
[----:B------:R-:W-:Y:S02]  /*28480*/  SEL R2, RZ, 0x1, P0 ;  /* 0x00000001ff027807 */ /* 0x000fe40000000000 */
[----:B------:R-:W-:Y:S02]  /*28490*/  SEL R0, R0, RZ, P0 ;  /* 0x000000ff00007207 */ /* 0x000fe40000000000 */
[----:B---3--:R-:W-:-:S03]  /*284a0*/  LOP3.LUT R4, R4, R2, RZ, 0x3c, !PT ;  /* 0x0000000204047212 */ /* 0x008fc600078e3cff */
[----:B------:R1:W-:Y:S04]  /*284b0*/  STL [R1+0xc], R0 ;  /* 0x00000c0001007387 */ /* 0x0003e80000100800 */
[----:B------:R1:W-:Y:S02]  /*284c0*/  STL [R1+0x14], R4 ;  /* 0x0000140401007387 */ /* 0x0003e40000100800 */
.L_x_930:
[----:B------:R-:W-:Y:S05]  /*284d0*/  BSYNC B7 ;  /* 0x0000000000077941 */ /* 0x000fea0003800000 */
.L_x_928:
[----:B-----5:R-:W2:Y:S02]  /*284e0*/  LDL R8, [R1+0x8] ;  /* 0x0000080001087983 */ /* 0x020ea40000100800 */
[----:B--2---:R-:W-:-:S13]  /*284f0*/  LOP3.LUT P0, RZ, R8, 0x10, RZ, 0xc0, !PT ;  /* 0x0000001008ff7812 */ /* 0x004fda000780c0ff */
[----:B------:R-:W-:Y:S05]  /*28500*/  @!P0 BRA `(.L_x_1028) ;  /* 0x0000000000288947 */ /* 0x000fea0003800000 */
[----:B------:R-:W-:Y:S05]  /*28510*/  WARPSYNC.ALL ;  /* 0x0000000000007948 */ /* 0x000fea0003800000 */
[----:B------:R-:W2:Y:S08]  /*28520*/  S2UR UR5, SR_CgaCtaId ;  /* 0x00000000000579c3 */ /* 0x000eb00000008800 */
[----:B------:R-:W-:Y:S06]  /*28530*/  BAR.SYNC.DEFER_BLOCKING 0x5, 0x180 ;  /* 0x0146000000007b1d */ /* 0x000fec0000010000 */
[----:B------:R-:W-:-:S02]  /*28540*/  UMOV UR4, 0x400 ;  /* 0x0000040000047882 */ /* 0x000fc40000000000 */
[----:B--2---:R-:W-:-:S06]  /*28550*/  ULEA UR4, UR5, UR4, 0x18 ;  /* 0x0000000405047291 */ /* 0x004fcc000f8ec03f */
[----:B-1----:R-:W-:-:S05]  /*28560*/  IMAD.U32 R0, RZ, RZ, UR4 ;  /* 0x00000004ff007e24 */ /* 0x002fca000f8e00ff */
[----:B------:R2:W3:Y:S04]  /*28570*/  LDS.128 R16, [R0+0x388d0] ;  /* 0x0388d00000107984 */ /* 0x0004e80000000c00 */
[----:B------:R2:W-:Y:S01]  /*28580*/  STL [R1+0x4], R0 ;  /* 0x0000040001007387 */ /* 0x0005e20000100800 */
[----:B------:R-:W-:Y:S06]  /*28590*/  BAR.ARV 0x4, 0x180 ;  /* 0x0106000000007b1d */ /* 0x000fec0000002000 */
[----:B------:R-:W-:Y:S05]  /*285a0*/  BRA `(.L_x_1029) ;  /* 0x00000008004c7947 */ /* 0x000fea0003800000 */
.L_x_1028:
[----:B------:R-:W2:Y:S01]  /*285b0*/  LDL R7, [R1+0x30] ;  /* 0x0000300001077983 */ /* 0x000ea20000100800 */
[----:B------:R-:W-:Y:S01]  /*285c0*/  UMOV UR4, 0xffffffff ;  /* 0xffffffff00047882 */ /* 0x000fe20000000000 */
[----:B--2---:R-:W-:Y:S02]  /*285d0*/  ISETP.NE.AND P5, PT, R7, 0x1f, PT ;  /* 0x0000001f0700780c */ /* 0x004fe40003fa5270 */
[----:B------:R-:W-:Y:S11]  /*285e0*/  BRA.DIV UR4, `(.L_x_1030) ;  /* 0x0000002604b87947 */ /* 0x000ff6000b800000 */
[----:B-1----:R-:W-:Y:S01]  /*285f0*/  IMAD.IADD R0, R19, 0x1, R7 ;  /* 0x0000000113007824 */ /* 0x002fe200078e0207 */
[----:B------:R-:W-:Y:S01]  /*28600*/  ULDC UR4, c[0x0][0xc3c] ;  /* 0x00030f0000047ab9 */ /* 0x000fe20000000800 */
[----:B------:R-:W-:Y:S01]  /*28610*/  ULDC.64 UR6, c[0x0][0x208] ;  /* 0x0000820000067ab9 */ /* 0x000fe20000000a00 */
[----:B------:R-:W-:Y:S02]  /*28620*/  LOP3.LUT P4, RZ, R8, 0x1, RZ, 0xc0, !PT ;  /* 0x0000000108ff7812 */ /* 0x000fe4000788c0ff */
[----:B------:R-:W-:-:S13]  /*28630*/  ISETP.GE.OR P0, PT, R0, UR4, !P5 ;  /* 0x0000000400007c0c */ /* 0x000fda000ef06670 */
[----:B0-----:R-:W0:Y:S02]  /*28640*/  @!P0 LDC.64 R2, c[0x0][0xc80] ;  /* 0x00032000ff028b82 */ /* 0x001e240000000a00 */
[----:B0-----:R-:W-:-:S06]  /*28650*/  @!P0 IMAD.WIDE R2, R0, 0x4, R2 ;  /* 0x0000000400028825 */ /* 0x001fcc00078e0202 */
[----:B------:R0:W2:Y:S01]  /*28660*/  @!P0 LDG.E R3, desc[UR6][R2.64] ;  /* 0x0000000602038981 */ /* 0x0000a2000c1e1900 */
[C---:B------:R-:W-:Y:S02]  /*28670*/  ISETP.GE.U32.AND P1, PT, R7.reuse, 0x4, PT ;  /* 0x000000040700780c */ /* 0x040fe40003f26070 */
[C---:B------:R-:W-:Y:S01]  /*28680*/  ISETP.GE.U32.AND P2, PT, R7.reuse, 0x8, PT ;  /* 0x000000080700780c */ /* 0x040fe20003f46070 */
[----:B------:R-:W-:Y:S01]  /*28690*/  SHFL.IDX PT, R0, R16, RZ, 0x1f ;  /* 0x00001fff10007589 */ /* 0x000fe200000e0000 */
[----:B------:R-:W-:-:S03]  /*286a0*/  ISETP.GE.U32.AND P3, PT, R7, 0x10, PT ;  /* 0x000000100700780c */ /* 0x000fc60003f66070 */
[----:B------:R-:W-:Y:S01]  /*286b0*/  SHFL.IDX PT, R4, R16, 0x1, 0x1f ;  /* 0x00201f0010047f89 */ /* 0x000fe200000e0000 */
[----:B0-----:R-:W-:Y:S02]  /*286c0*/  IMAD.MOV.U32 R2, RZ, RZ, RZ ;  /* 0x000000ffff027224 */ /* 0x001fe400078e00ff */
[----:B--2---:R-:W-:Y:S01]  /*286d0*/  @!P0 IMAD.MOV.U32 R2, RZ, RZ, R3 ;  /* 0x000000ffff028224 */ /* 0x004fe200078e0003 */
[----:B------:R-:W-:-:S04]  /*286e0*/  ISETP.GE.U32.AND P0, PT, R7, 0x2, PT ;  /* 0x000000020700780c */ /* 0x000fc80003f06070 */
        /* <DEDUP_REMOVED lines=15> */
[----:B------:R0:W1:Y:S02]  /*287e0*/  SHFL.IDX PT, R6, R5, 0x1f, 0x1f ;  /* 0x03e01f0005067f89 */ /* 0x00006400000e0000 */
.L_x_1121:
[----:B------:R-:W-:Y:S02]  /*287f0*/  ULDC UR4, c[0x0][0xc38] ;  /* 0x00030e0000047ab9 */ /* 0x000fe40000000800 */
[----:B------:R-:W-:-:S04]  /*28800*/  IMAD.U32 R16, RZ, RZ, UR4 ;  /* 0x00000004ff107e24 */ /* 0x000fc8000f8e00ff */
[----:B-1----:R-:W-:-:S04]  /*28810*/  IMAD R6, R6, R16, RZ ;  /* 0x0000001006067224 */ /* 0x002fc800078e02ff */
[----:B------:R-:W-:-:S05]  /*28820*/  IMAD.IADD R4, R4, 0x1, R6 ;  /* 0x0000000104047824 */ /* 0x000fca00078e0206 */
[----:B------:R-:W-:-:S13]  /*28830*/  ISETP.GT.AND P4, PT, R4, R0, PT ;  /* 0x000000000400720c */ /* 0x000fda0003f84270 */
[----:B------:R-:W-:Y:S05]  /*28840*/  @P4 BRA `(.L_x_1031) ;  /* 0x0000000000a44947 */ /* 0x000fea0003800000 */
.L_x_1036:
[----:B------:R-:W1:Y:S01]  /*28850*/  LDC R2, c[0x0][0xc3c] ;  /* 0x00030f00ff027b82 */ /* 0x000e620000000800 */
[----:B------:R-:W-:-:S05]  /*28860*/  VIADD R19, R19, 0x1f ;  /* 0x0000001f13137836 */ /* 0x000fca0000000000 */
[----:B-1----:R-:W-:-:S13]  /*28870*/  ISETP.GE.AND P4, PT, R19, R2, PT ;  /* 0x000000021300720c */ /* 0x002fda0003f86270 */
[----:B------:R-:W-:Y:S05]  /*28880*/  @P4 BRA `(.L_x_1032) ;  /* 0x00000004004c4947 */ /* 0x000fea0003800000 */
[----:B------:R-:W2:Y:S01]  /*28890*/  LDL R3, [R1+0x30] ;  /* 0x0000300001037983 */ /* 0x000ea20000100800 */
[----:B------:R-:W-:Y:S01]  /*288a0*/  BSSY B0, `(.L_x_1033) ;  /* 0x0000009000007945 */ /* 0x000fe20003800000 */
[----:B--2---:R-:W-:-:S05]  /*288b0*/  IMAD.IADD R3, R19, 0x1, R3 ;  /* 0x0000000113037824 */ /* 0x004fca00078e0203 */
[----:B------:R-:W-:Y:S01]  /*288c0*/  ISETP.GE.OR P4, PT, R3, R2, !P5 ;  /* 0x000000020300720c */ /* 0x000fe20006f86670 */
[----:B------:R-:W-:-:S12]  /*288d0*/  IMAD.MOV.U32 R2, RZ, RZ, RZ ;  /* 0x000000ffff027224 */ /* 0x000fd800078e00ff */
[----:B------:R-:W-:Y:S05]  /*288e0*/  @P4 BRA `(.L_x_1034) ;  /* 0x0000000000104947 */ /* 0x000fea0003800000 */
[----:B------:R-:W1:Y:S01]  /*288f0*/  LDC.64 R6, c[0x0][0xc80] ;  /* 0x00032000ff067b82 */ /* 0x000e620000000a00 */
[----:B------:R-:W-:Y:S01]  /*28900*/  ULDC.64 UR4, c[0x0][0x208] ;  /* 0x0000820000047ab9 */ /* 0x000fe20000000a00 */
[----:B-1----:R-:W-:-:S06]  /*28910*/  IMAD.WIDE R2, R3, 0x4, R6 ;  /* 0x0000000403027825 */ /* 0x002fcc00078e0206 */
[----:B------:R1:W5:Y:S02]  /*28920*/  LDG.E R2, desc[UR4][R2.64] ;  /* 0x0000000402027981 */ /* 0x000364000c1e1900 */
.L_x_1034:
[----:B------:R-:W-:Y:S05]  /*28930*/  BSYNC B0 ;  /* 0x0000000000007941 */ /* 0x000fea0003800000 */
.L_x_1033:
[----:B------:R-:W-:-:S03]  /*28940*/  UMOV UR4, 0xffffffff ;  /* 0xffffffff00047882 */ /* 0x000fc60000000000 */
[----:B------:R-:W-:Y:S05]  /*28950*/  BRA.DIV UR4, `(.L_x_1035) ;  /* 0x0000002a041c7947 */ /* 0x000fea000b800000 */
[----:B-1----:R-:W2:Y:S02]  /*28960*/  LDL R3, [R1+0x8] ;  /* 0x0000080001037983 */ /* 0x002ea40000100800 */
[----:B--2---:R-:W-:Y:S02]  /*28970*/  LOP3.LUT P4, RZ, R3, 0x1, RZ, 0xc0, !PT ;  /* 0x0000000103ff7812 */ /* 0x004fe4000788c0ff */
[----:B-----5:R-:W1:Y:S02]  /*28980*/  SHFL.UP PT, R3, R2, 0x1, RZ ;  /* 0x0420000002037989 */ /* 0x020e6400000e00ff */
[----:B-1----:R-:W-:-:S05]  /*28990*/  SEL R3, R3, RZ, P4 ;  /* 0x000000ff03037207 */ /* 0x002fca0002000000 */
[----:B------:R-:W-:-:S05]  /*289a0*/  IMAD.IADD R3, R2, 0x1, R3 ;  /* 0x0000000102037824 */ /* 0x000fca00078e0203 */
[----:B0-----:R-:W0:Y:S02]  /*289b0*/  SHFL.UP PT, R5, R3, 0x2, RZ ;  /* 0x0440000003057989 */ /* 0x001e2400000e00ff */
        /* <DEDUP_REMOVED lines=12> */
.L_x_1129:
[----:B------:R-:W-:Y:S02]  /*28a80*/  ULDC UR4, c[0x0][0xc38] ;  /* 0x00030e0000047ab9 */ /* 0x000fe40000000800 */
[----:B------:R-:W-:-:S04]  /*28a90*/  IMAD.U32 R16, RZ, RZ, UR4 ;  /* 0x00000004ff107e24 */ /* 0x000fc8000f8e00ff */
[----:B-1----:R-:W-:-:S04]  /*28aa0*/  IMAD R6, R6, R16, RZ ;  /* 0x0000001006067224 */ /* 0x002fc800078e02ff */
[----:B------:R-:W-:-:S05]  /*28ab0*/  IMAD.IADD R4, R6, 0x1, R4 ;  /* 0x0000000106047824 */ /* 0x000fca00078e0204 */
[----:B------:R-:W-:-:S13]  /*28ac0*/  ISETP.GT.AND P4, PT, R4, R0, PT ;  /* 0x000000000400720c */ /* 0x000fda0003f84270 */
[----:B------:R-:W-:Y:S05]  /*28ad0*/  @!P4 BRA `(.L_x_1036) ;  /* 0xfffffffc005cc947 */ /* 0x000fea000383ffff */
.L_x_1031:
[----:B------:R-:W-:Y:S01]  /*28ae0*/  IMAD.IADD R6, R4, 0x1, -R6 ;  /* 0x0000000104067824 */ /* 0x000fe200078e0a06 */
[----:B------:R-:W-:-:S03]  /*28af0*/  UMOV UR4, 0xffffffff ;  /* 0xffffffff00047882 */ /* 0x000fc60000000000 */
[----:B------:R-:W-:-:S05]  /*28b00*/  IMAD R3, R5, R16, R6 ;  /* 0x0000001005037224 */ /* 0x000fca00078e0206 */
[----:B------:R-:W-:Y:S01]  /*28b10*/  ISETP.GT.AND P6, PT, R3, R0, PT ;  /* 0x000000000300720c */ /* 0x000fe20003fc4270 */
[----:B------:R-:W-:-:S12]  /*28b20*/  BRA.DIV UR4, `(.L_x_1037) ;  /* 0x0000002a04887947 */ /* 0x000fd8000b800000 */
[----:B------:R-:W-:-:S04]  /*28b30*/  VOTE.ANY R3, PT, !P6 ;  /* 0x0000000000037806 */ /* 0x000fc800070e0100 */
[----:B------:R-:W1:Y:S02]  /*28b40*/  POPC R4, R3 ;  /* 0x0000000300047309 */ /* 0x000e640000000000 */
[----:B-1----:R1:W2:Y:S02]  /*28b50*/  SHFL.IDX PT, R17, R2, R4, 0x1f ;  /* 0x00001f0402117589 */ /* 0x0022a400000e0000 */
.L_x_1133:
[----:B------:R-:W-:Y:S01]  /*28b60*/  ISETP.NE.AND P0, PT, R3, RZ, PT ;  /* 0x000000ff0300720c */ /* 0x000fe20003f05270 */
[----:B-1----:R-:W-:-:S12]  /*28b70*/  IMAD.MOV.U32 R2, RZ, RZ, RZ ;  /* 0x000000ffff027224 */ /* 0x002fd800078e00ff */
[----:B------:R-:W-:Y:S05]  /*28b80*/  @!P0 BRA `(.L_x_1038) ;  /* 0x0000000000108947 */ /* 0x000fea0003800000 */
[----:B------:R-:W-:Y:S01]  /*28b90*/  UMOV UR4, 0xffffffff ;  /* 0xffffffff00047882 */ /* 0x000fe20000000000 */
[----:B------:R-:W-:Y:S02]  /*28ba0*/  VIADD R12, R4, 0xffffffff ;  /* 0xffffffff040c7836 */ /* 0x000fe40000000000 */
[----:B------:R-:W-:Y:S05]  /*28bb0*/  BRA.DIV UR4, `(.L_x_1039) ;  /* 0x0000002a04ac7947 */ /* 0x000fea000b800000 */
[----:B------:R1:W3:Y:S02]  /*28bc0*/  SHFL.IDX PT, R2, R5, R12, 0x1f ;  /* 0x00001f0c05027589 */ /* 0x0002e400000e0000 */
.L_x_1038:
[----:B012---:R-:W-:Y:S01]  /*28bd0*/  IABS R5, R17 ;  /* 0x0000001100057213 */ /* 0x007fe20000000000 */
[----:B---3--:R-:W-:Y:S02]  /*28be0*/  IMAD R16, R2, R16, R6 ;  /* 0x0000001002107224 */ /* 0x008fe400078e0206 */
[----:B------:R-:W-:Y:S01]  /*28bf0*/  IMAD.IADD R19, R4, 0x1, R19 ;  /* 0x0000000104137824 */ /* 0x000fe200078e0213 */
[----:B------:R-:W0:Y:S01]  /*28c00*/  I2F.RP R2, R5 ;  /* 0x0000000500027306 */ /* 0x000e220000209400 */
[----:B------:R-:W-:-:S07]  /*28c10*/  IMAD.IADD R0, R0, 0x1, -R16 ;  /* 0x0000000100007824 */ /* 0x000fce00078e0a10 */
[----:B0-----:R-:W0:Y:S02]  /*28c20*/  MUFU.RCP R2, R2 ;  /* 0x0000000200027308 */ /* 0x001e240000001000 */
[----:B0-----:R-:W-:-:S06]  /*28c30*/  VIADD R2, R2, 0xffffffe ;  /* 0x0ffffffe02027836 */ /* 0x001fcc0000000000 */
[----:B------:R-:W0:Y:S02]  /*28c40*/  F2I.FTZ.U32.TRUNC.NTZ R3, R2 ;  /* 0x0000000200037305 */ /* 0x000e24000021f000 */
[----:B0-----:R-:W-:-:S04]  /*28c50*/  IMAD.MOV R2, RZ, RZ, -R3 ;  /* 0x000000ffff027224 */ /* 0x001fc800078e0a03 */
        /* <DEDUP_REMOVED lines=22> */
.L_x_1032:
[----:B------:R-:W-:Y:S01]  /*28dc0*/  UMOV UR4, URZ ;  /* 0x0000003f00047c82 */ /* 0x000fe20008000000 */
[----:B------:R-:W-:Y:S01]  /*28dd0*/  UMOV UR5, URZ ;  /* 0x0000003f00057c82 */ /* 0x000fe20008000000 */
[----:B------:R-:W-:Y:S01]  /*28de0*/  ULDC UR6, c[0x0][0xc3c] ;  /* 0x00030f0000067ab9 */ /* 0x000fe20000000800 */
[----:B------:R-:W-:Y:S02]  /*28df0*/  IMAD.MOV.U32 R16, RZ, RZ, R0 ;  /* 0x000000ffff107224 */ /* 0x000fe400078e0000 */
[----:B------:R-:W-:Y:S02]  /*28e00*/  IMAD.U32 R17, RZ, RZ, UR4 ;  /* 0x00000004ff117e24 */ /* 0x000fe4000f8e00ff */
[----:B------:R-:W-:Y:S02]  /*28e10*/  IMAD.U32 R18, RZ, RZ, UR5 ;  /* 0x00000005ff127e24 */ /* 0x000fe4000f8e00ff */
[----:B------:R-:W-:-:S07]  /*28e20*/  IMAD.U32 R19, RZ, RZ, UR6 ;  /* 0x00000006ff137e24 */ /* 0x000fce000f8e00ff */
.L_x_1040:
[----:B------:R-:W2:Y:S04]  /*28e30*/  LDL R0, [R1+0x30] ;  /* 0x0000300001007983 */ /* 0x000ea80000100800 */
[----:B------:R1:W3:Y:S01]  /*28e40*/  LDL R3, [R1+0x4] ;  /* 0x0000040001037983 */ /* 0x0002e20000100800 */
[----:B------:R-:W-:Y:S05]  /*28e50*/  WARPSYNC.ALL ;  /* 0x0000000000007948 */ /* 0x000fea0003800000 */
[----:B------:R-:W-:Y:S01]  /*28e60*/  BAR.SYNC.DEFER_BLOCKING 0x4, 0x180 ;  /* 0x0106000000007b1d */ /* 0x000fe20000010000 */
[----:B--2---:R-:W-:-:S13]  /*28e70*/  ISETP.NE.AND P0, PT, R0, RZ, PT ;  /* 0x000000ff0000720c */ /* 0x004fda0003f05270 */
[----:B------:R-:W3:Y:S01]  /*28e80*/  @!P0 S2R R0, SR_CgaCtaId ;  /* 0x0000000000008919 */ /* 0x000ee20000008800 */
[----:B------:R-:W-:-:S04]  /*28e90*/  @!P0 MOV R2, 0x400 ;  /* 0x0000040000028802 */ /* 0x000fc80000000f00 */
[----:B---3--:R-:W-:-:S05]  /*28ea0*/  @!P0 LEA R3, R0, R2, 0x18 ;  /* 0x0000000200038211 */ /* 0x008fca00078ec0ff */
[----:B------:R1:W-:Y:S04]  /*28eb0*/  @!P0 STS.128 [R3+0x388d0], R16 ;  /* 0x0388d01003008388 */ /* 0x0003e80000000c00 */
[----:B------:R1:W-:Y:S01]  /*28ec0*/  @!P0 STL [R1+0x4], R3 ;  /* 0x0000040301008387 */ /* 0x0003e20000100800 */
[----:B------:R-:W-:Y:S06]  /*28ed0*/  BAR.ARV 0x5, 0x180 ;  /* 0x0146000000007b1d */ /* 0x000fec0000002000 */
.L_x_1029:
[----:B------:R-:W-:Y:S02]  /*28ee0*/  ULDC UR4, c[0x0][0xc3c] ;  /* 0x00030f0000047ab9 */ /* 0x000fe40000000800 */
[----:B---3--:R-:W-:-:S13]  /*28ef0*/  ISETP.GE.AND P0, PT, R19, UR4, PT ;  /* 0x0000000413007c0c */ /* 0x008fda000bf06270 */
[----:B------:R-:W-:Y:S05]  /*28f00*/  @!P0 BRA `(.L_x_1041) ;  /* 0xffffff84005c8947 */ /* 0x000fea000383ffff */
[----:B------:R-:W-:Y:S05]  /*28f10*/  BSYNC B8 ;  /* 0x0000000000087941 */ /* 0x000fea0003800000 */
.L_x_880:
[----:B--2---:R-:W2:Y:S01]  /*28f20*/  LDL.LU R0, [R1+0x54] ;  /* 0x0000540001007983 */ /* 0x004ea20000300800 */
[----:B------:R-:W-:Y:S01]  /*28f30*/  BSSY B0, `(.L_x_1042) ;  /* 0x000000b000007945 */ /* 0x000fe20003800000 */
[----:B0-----:R-:W0:Y:S01]  /*28f40*/  S2R R5, SR_CgaCtaId ;  /* 0x0000000000057919 */ /* 0x001e220000008800 */
[----:B--2---:R-:W-:-:S05]  /*28f50*/  VIADD R0, R0, 0x1 ;  /* 0x0000000100007836 */ /* 0x004fca0000000000 */
[----:B------:R-:W-:-:S04]  /*28f60*/  LEA.HI R2, R0, R0, RZ, 0x1 ;  /* 0x0000000000027211 */ /* 0x000fc800078f08ff */
[----:B-1----:R-:W-:-:S05]  /*28f70*/  LOP3.LUT R3, R2, 0xfffffffe, RZ, 0xc0, !PT ;  /* 0xfffffffe02037812 */ /* 0x002fca00078ec0ff */
[----:B------:R-:W-:Y:S01]  /*28f80*/  IMAD.IADD R3, R0, 0x1, -R3 ;  /* 0x0000000100037824 */ /* 0x000fe200078e0a03 */
[----:B------:R-:W-:-:S04]  /*28f90*/  MOV R0, 0x400 ;  /* 0x0000040000007802 */ /* 0x000fc80000000f00 */
[----:B0-----:R-:W-:Y:S02]  /*28fa0*/  LEA R0, R5, R0, 0x18 ;  /* 0x0000000005007211 */ /* 0x001fe400078ec0ff */
[----:B------:R-:W-:-:S04]  /*28fb0*/  SHF.L.U32 R3, R3, 0x1f, RZ ;  /* 0x0000001f03037819 */ /* 0x000fc800000006ff */
[----:B------:R-:W0:Y:S02]  /*28fc0*/  SYNCS.PHASECHK.TRANS64.TRYWAIT P0, [R0+URZ+0x38820], R3 ;  /* 0x03882003000075a7 */ /* 0x000e24000800017f */
[----:B0-----:R-:W-:Y:S05]  /*28fd0*/  @!P0 BRA `(.L_x_1043) ;  /* 0x0000002400cc8947 */ /* 0x001fea0003800000 */
.L_x_1136:
[----:B------:R-:W-:Y:S05]  /*28fe0*/  BSYNC B0 ;  /* 0x0000000000007941 */ /* 0x000fea0003800000 */
.L_x_1042:
[----:B------:R-:W-:-:S03]  /*28ff0*/  UMOV UR4, 0xffffffff ;  /* 0xffffffff00047882 */ /* 0x000fc60000000000 */
[----:B------:R-:W-:Y:S05]  /*29000*/  BRA.DIV UR4, `(.L_x_1044) ;  /* 0x0000002604d47947 */ /* 0x000fea000b800000 */
[----:B------:R-:W1:Y:S02]  /*29010*/  S2R R2, SR_TID.X ;  /* 0x0000000000027919 */ /* 0x000e640000002100 */
[----:B-1----:R-:W-:-:S04]  /*29020*/  SHF.R.U32.HI R2, RZ, 0x5, R2 ;  /* 0x00000005ff027819 */ /* 0x002fc80000011602 */
[----:B------:R-:W-:-:S05]  /*29030*/  LOP3.LUT R2, R2, 0x3, RZ, 0xc0, !PT ;  /* 0x0000000302027812 */ /* 0x000fca00078ec0ff */
[----:B------:R1:W2:Y:S02]  /*29040*/  SHFL.IDX PT, R14, R2, RZ, 0x1f ;  /* 0x00001fff020e7589 */ /* 0x0002a400000e0000 */
.L_x_1139:
[----:B--2---:R-:W-:-:S13]  /*29050*/  ISETP.NE.AND P0, PT, R14, RZ, PT ;  /* 0x000000ff0e00720c */ /* 0x004fda0003f05270 */
[----:B------:R-:W-:Y:S05]  /*29060*/  @P0 BRA `(.L_x_645) ;  /* 0x0000000000940947 */ /* 0x000fea0003800000 */
[----:B------:R-:W-:-:S03]  /*29070*/  UMOV UR4, 0xffffffff ;  /* 0xffffffff00047882 */ /* 0x000fc60000000000 */
[----:B------:R-:W-:Y:S05]  /*29080*/  BRA.DIV UR4, `(.L_x_1045) ;  /* 0x0000002604e87947 */ /* 0x000fea000b800000 */
[----:B------:R-:W-:-:S13]  /*29090*/  ELECT P6, URZ, PT ;  /* 0x00000000003f782f */ /* 0x000fda00038c0000 */
.L_x_1142:
[----:B------:R-:W-:Y:S05]  /*290a0*/  @!P6 BRA `(.L_x_645) ;  /* 0x000000000084e947 */ /* 0x000fea0003800000 */
[----:B------:R-:W-:-:S06]  /*290b0*/  ULOP3.LUT UR4, UR60, 0x2, URZ, 0xfc, !UPT ;  /* 0x000000023c047892 */ /* 0x000fcc000f8efc3f */
[----:B-1----:R-:W-:-:S05]  /*290c0*/  IMAD.U32 R2, RZ, RZ, UR4 ;  /* 0x00000004ff027e24 */ /* 0x002fca000f8e00ff */
[----:B------:R-:W-:-:S13]  /*290d0*/  ISETP.NE.AND P2, PT, R2, 0x3, PT ;  /* 0x000000030200780c */ /* 0x000fda0003f45270 */
[----:B------:R-:W-:Y:S05]  /*290e0*/  @!P2 BRA `(.L_x_1046) ;  /* 0x000000000004a947 */ /* 0x000fea0003800000 */
[----:B------:R-:W-:Y:S01]  /*290f0*/  BPT.TRAP 0x1 ;  /* 0x000000040000795c */ /* 0x000fe20000300000 */
.L_x_1046:
[----:B0-----:R-:W2:Y:S04]  /*29100*/  LDL R3, [R1+0xc] ;  /* 0x00000c0001037983 */ /* 0x001ea80000100800 */
[----:B------:R-:W3:Y:S01]  /*29110*/  LDL.LU R7, [R1+0x14] ;  /* 0x0000140001077983 */ /* 0x000ee20000300800 */
[----:B------:R-:W-:-:S04]  /*29120*/  VIADD R2, R0, 0x38840 ;  /* 0x0003884000027836 */ /* 0x000fc80000000000 */
[C---:B--2---:R-:W-:Y:S02]  /*29130*/  IMAD R6, R3.reuse, 0x8, R2 ;  /* 0x0000000803067824 */ /* 0x044fe400078e0202 */
[----:B------:R-:W-:Y:S01]  /*29140*/  VIADD R3, R3, 0x1 ;  /* 0x0000000103037836 */ /* 0x000fe20000000000 */
[----:B---3--:R-:W-:-:S04]  /*29150*/  SHF.L.U32 R5, R7, 0x1f, RZ ;  /* 0x0000001f07057819 */ /* 0x008fc800000006ff */
[C---:B------:R-:W-:Y:S01]  /*29160*/  ISETP.NE.AND P1, PT, R3.reuse, 0x2, PT ;  /* 0x000000020300780c */ /* 0x040fe20003f25270 */
[----:B------:R-:W0:Y:S03]  /*29170*/  SYNCS.PHASECHK.TRANS64.TRYWAIT P0, [R6+URZ], R5 ;  /* 0x00000005060075a7 */ /* 0x000e26000800017f */
[----:B------:R-:W-:Y:S02]  /*29180*/  SEL R4, RZ, 0x1, P1 ;  /* 0x00000001ff047807 */ /* 0x000fe40000800000 */
[----:B------:R-:W-:Y:S02]  /*29190*/  SEL R3, R3, RZ, P1 ;  /* 0x000000ff03037207 */ /* 0x000fe40000800000 */
[----:B------:R-:W-:-:S03]  /*291a0*/  LOP3.LUT R4, R7, R4, RZ, 0x3c, !PT ;  /* 0x0000000407047212 */ /* 0x000fc600078e3cff */
[----:B------:R-:W-:Y:S01]  /*291b0*/  IMAD R7, R3, 0x8, R2 ;  /* 0x0000000803077824 */ /* 0x000fe200078e0202 */
[----:B------:R-:W-:Y:S01]  /*291c0*/  SHF.L.U32 R2, R4, 0x1f, RZ ;  /* 0x0000001f04027819 */ /* 0x000fe200000006ff */
[----:B0-----:R-:W-:Y:S06]  /*291d0*/  @!P0 BRA `(.L_x_1047) ;  /* 0x0000002400b48947 */ /* 0x001fec0003800000 */
.L_x_1143:
[----:B------:R-:W1:Y:S02]  /*291e0*/  SYNCS.PHASECHK.TRANS64.TRYWAIT P0, [R7+URZ], R2 ;  /* 0x00000002070075a7 */ /* 0x000e64000800017f */
[----:B-1----:R-:W-:Y:S05]  /*291f0*/  @!P0 BRA `(.L_x_1048) ;  /* 0x0000002400c08947 */ /* 0x002fea0003800000 */
.L_x_1144:
[----:B------:R-:W-:Y:S05]  /*29200*/  @!P2 BRA `(.L_x_1049) ;  /* 0x000000000004a947 */ /* 0x000fea0003800000 */
[----:B------:R-:W-:Y:S01]  /*29210*/  BPT.TRAP 0x1 ;  /* 0x000000040000795c */ /* 0x000fe20000300000 */
.L_x_1049:
[----:B------:R-:W2:Y:S01]  /*29220*/  LDL.LU R4, [R1+0xc] ;  /* 0x00000c0001047983 */ /* 0x000ea20000300800 */
[----:B------:R-:W-:-:S04]  /*29230*/  VIADD R0, R0, 0x38860 ;  /* 0x0003886000007836 */ /* 0x000fc80000000000 */
[----:B--2---:R-:W-:-:S04]  /*29240*/  IMAD R4, R4, 0x8, R0 ;  /* 0x0000000804047824 */ /* 0x004fc800078e0200 */
[----:B------:R-:W2:Y:S02]  /*29250*/  SYNCS.PHASECHK.TRANS64.TRYWAIT P0, [R4+URZ], R5 ;  /* 0x00000005040075a7 */ /* 0x000ea4000800017f */
[----:B--2---:R-:W-:Y:S05]  /*29260*/  @!P0 BRA `(.L_x_1050) ;  /* 0x0000002400b88947 */ /* 0x004fea0003800000 */
.L_x_1145:
[----:B------:R-:W-:-:S07]  /*29270*/  IMAD R3, R3, 0x8, R0 ;  /* 0x0000000803037824 */ /* 0x000fce00078e0200 */
.L_x_1051:
[----:B---3--:R3:W0:Y:S02]  /*29280*/  SYNCS.PHASECHK.TRANS64.TRYWAIT P0, [R3+URZ], R2 ;  /* 0x00000002030075a7 */ /* 0x008624000800017f */
[----:B0-----:R-:W-:Y:S05]  /*29290*/  @!P0 NANOSLEEP.SYNCS 0x989680 ;  /* 0x009896800000895d */ /* 0x001fea0003900000 */
[----:B------:R-:W0:Y:S02]  /*292a0*/  @!P0 SYNCS.PHASECHK.TRANS64 P0, [R3+URZ], R2 ;  /* 0x00000002030085a7 */ /* 0x000e24000800007f */
[----:B0-----:R-:W-:Y:S05]  /*292b0*/  @!P0 BRA `(.L_x_1051) ;  /* 0xfffffffc00f08947 */ /* 0x001fea000383ffff */
.L_x_645:
[----:B------:R-:W-:Y:S05]  /*292c0*/  BSYNC B9 ;  /* 0x0000000000097941 */ /* 0x000fea0003800000 */
.L_x_642:
[----:B------:R-:W-:Y:S05]  /*292d0*/  EXIT ;  /* 0x000000000000794d */ /* 0x000fea0003800000 */
.L_x_665:
[----:B0-----:R0:W1:Y:S02]  /*292e0*/  SYNCS.PHASECHK.TRANS64.TRYWAIT P6, [R0+URZ+0x38890], R114 ;  /* 0x03889072000075a7 */ /* 0x00106400080c017f */
[----:B-1----:R-:W-:Y:S05]  /*292f0*/  @!P6 NANOSLEEP.SYNCS 0x989680 ;  /* 0x009896800000e95d */ /* 0x002fea0003900000 */
[----:B------:R-:W1:Y:S02]  /*29300*/  @!P6 SYNCS.PHASECHK.TRANS64 P6, [R0+URZ+0x38890], R114 ;  /* 0x038890720000e5a7 */ /* 0x000e6400080c007f */
[----:B-1----:R-:W-:Y:S05]  /*29310*/  @!P6 BRA `(.L_x_665) ;  /* 0xfffffffc00f0e947 */ /* 0x002fea000383ffff */
[----:B------:R-:W-:Y:S05]  /*29320*/  BRA `(.L_x_1052) ;  /* 0xfffffda400887947 */ /* 0x000fea000383ffff */
.L_x_721:
[----:B-1----:R1:W3:Y:S02]  /*29330*/  SYNCS.PHASECHK.TRANS64.TRYWAIT P5, [R0+URZ+0x38890], R114 ;  /* 0x03889072000075a7 */ /* 0x0022e400080a017f */
[----:B---3--:R-:W-:Y:S05]  /*29340*/  @!P5 NANOSLEEP.SYNCS 0x989680 ;  /* 0x009896800000d95d */ /* 0x008fea0003900000 */
[----:B------:R-:W3:Y:S02]  /*29350*/  @!P5 SYNCS.PHASECHK.TRANS64 P5, [R0+URZ+0x38890], R114 ;  /* 0x038890720000d5a7 */ /* 0x000ee400080a007f */
[----:B---3--:R-:W-:Y:S05]  /*29360*/  @!P5 BRA `(.L_x_721) ;  /* 0xfffffffc00f0d947 */ /* 0x008fea000383ffff */
[----:B------:R-:W-:Y:S05]  /*29370*/  BRA `(.L_x_1053) ;  /* 0xfffffddc00587947 */ /* 0x000fea000383ffff */
.L_x_746:
[----:B-1----:R1:W2:Y:S02]  /*29380*/  SYNCS.PHASECHK.TRANS64.TRYWAIT P3, [R0+URZ+0x38890], R114 ;  /* 0x03889072000075a7 */ /* 0x0022a4000806017f */
[----:B--2---:R-:W-:Y:S05]  /*29390*/  @!P3 NANOSLEEP.SYNCS 0x989680 ;  /* 0x009896800000b95d */ /* 0x004fea0003900000 */
[----:B------:R-:W2:Y:S02]  /*293a0*/  @!P3 SYNCS.PHASECHK.TRANS64 P3, [R0+URZ+0x38890], R114 ;  /* 0x038890720000b5a7 */ /* 0x000ea4000806007f */
[----:B--2---:R-:W-:Y:S05]  /*293b0*/  @!P3 BRA `(.L_x_746) ;  /* 0xfffffffc00f0b947 */ /* 0x004fea000383ffff */
[----:B------:R-:W-:Y:S05]  /*293c0*/  BRA `(.L_x_1054) ;  /* 0xfffffe10004c7947 */ /* 0x000fea000383ffff */
.L_x_754:
[----:B-1----:R1:W2:Y:S02]  /*293d0*/  SYNCS.PHASECHK.TRANS64.TRYWAIT P2, [R0+URZ+0x388b0], R114 ;  /* 0x0388b072000075a7 */ /* 0x0022a4000804017f */
[----:B--2---:R-:W-:Y:S05]  /*293e0*/  @!P2 NANOSLEEP.SYNCS 0x989680 ;  /* 0x009896800000a95d */ /* 0x004fea0003900000 */
[----:B------:R-:W2:Y:S02]  /*293f0*/  @!P2 SYNCS.PHASECHK.TRANS64 P2, [R0+URZ+0x388b0], R114 ;  /* 0x0388b0720000a5a7 */ /* 0x000ea4000804007f */
[----:B--2---:R-:W-:Y:S05]  /*29400*/  @!P2 BRA `(.L_x_754) ;  /* 0xfffffffc00f0a947 */ /* 0x004fea000383ffff */
[----:B------:R-:W-:Y:S05]  /*29410*/  BRA `(.L_x_1055) ;  /* 0xfffffe1400707947 */ /* 0x000fea000383ffff */
.L_x_774:
[----:B------:R-:W-:Y:S01]  /*29420*/  BSSY B1, `(.L_x_1056) ;  /* 0x0000008000017945 */ /* 0x000fe20003800000 */
[----:B------:R-:W-:Y:S02]  /*29430*/  IMAD.MOV.U32 R13, RZ, RZ, R25 ;  /* 0x000000ffff0d7224 */ /* 0x000fe400078e0019 */
[----:B------:R-:W-:Y:S02]  /*29440*/  IMAD.MOV.U32 R12, RZ, RZ, RZ ;  /* 0x000000ffff0c7224 */ /* 0x000fe400078e00ff */
[----:B------:R-:W-:Y:S02]  /*29450*/  IMAD.MOV.U32 R11, RZ, RZ, 0x181f ;  /* 0x0000181fff0b7424 */ /* 0x000fe400078e00ff */
[----:B------:R-:W-:-:S07]  /*29460*/  IMAD.MOV.U32 R15, RZ, RZ, -0x1 ;  /* 0xffffffffff0f7424 */ /* 0x000fce00078e00ff */
[----:B------:R-:W-:Y:S05]  /*29470*/  WARPSYNC.COLLECTIVE R15, `(.L_x_1057) ;  /* 0x000000000f087348 */ /* 0x000fea0003c00000 */
[----:B------:R0:W1:Y:S02]  /*29480*/  SHFL.IDX P6, R14, R13, R12, R11 ;  /* 0x0000000c0d0e7389 */ /* 0x00006400000c000b */
[----:B01----:R-:W-:Y:S01]  /*29490*/  ENDCOLLECTIVE ;  /* 0x000000000000791b */ /* 0x003fe20003800000 */
.L_x_1057:
[----:B------:R-:W-:Y:S05]  /*294a0*/  BSYNC B1 ;  /* 0x0000000000017941 */ /* 0x000fea0003800000 */
.L_x_1056:
[----:B------:R-:W-:Y:S01]  /*294b0*/  IMAD.MOV.U32 R13, RZ, RZ, R24 ;  /* 0x000000ffff0d7224 */ /* 0x000fe200078e0018 */
[----:B------:R-:W-:Y:S01]  /*294c0*/  MOV R3, R14 ;  /* 0x0000000e00037202 */ /* 0x000fe20000000f00 */
[----:B------:R-:W-:Y:S02]  /*294d0*/  IMAD.MOV.U32 R12, RZ, RZ, RZ ;  /* 0x000000ffff0c7224 */ /* 0x000fe400078e00ff */
[----:B------:R-:W-:Y:S02]  /*294e0*/  IMAD.MOV.U32 R11, RZ, RZ, 0x181f ;  /* 0x0000181fff0b7424 */ /* 0x000fe400078e00ff */
[----:B------:R-:W-:-:S07]  /*294f0*/  IMAD.MOV.U32 R15, RZ, RZ, -0x1 ;  /* 0xffffffffff0f7424 */ /* 0x000fce00078e00ff */
[----:B------:R-:W-:Y:S05]  /*29500*/  WARPSYNC.COLLECTIVE R15, `(.L_x_1058) ;  /* 0x000000000f087348 */ /* 0x000fea0003c00000 */
[----:B------:R0:W1:Y:S02]  /*29510*/  SHFL.IDX P6, R14, R13, R12, R11 ;  /* 0x0000000c0d0e7389 */ /* 0x00006400000c000b */
[----:B01----:R-:W-:Y:S01]  /*29520*/  ENDCOLLECTIVE ;  /* 0x000000000000791b */ /* 0x003fe20003800000 */
.L_x_1058:
[----:B------:R-:W-:Y:S02]  /*29530*/  IMAD.MOV.U32 R13, RZ, RZ, R26 ;  /* 0x000000ffff0d7224 */ /* 0x000fe400078e001a */
[----:B------:R-:W-:-:S07]  /*29540*/  IMAD.MOV.U32 R4, RZ, RZ, R14 ;  /* 0x000000ffff047224 */ /* 0x000fce00078e000e */
[----:B------:R-:W-:Y:S05]  /*29550*/  WARPSYNC.COLLECTIVE R15, `(.L_x_1059) ;  /* 0x000000000f087348 */ /* 0x000fea0003c00000 */
[----:B------:R0:W1:Y:S02]  /*29560*/  SHFL.IDX P6, R14, R13, R12, R11 ;  /* 0x0000000c0d0e7389 */ /* 0x00006400000c000b */
[----:B01----:R-:W-:Y:S01]  /*29570*/  ENDCOLLECTIVE ;  /* 0x000000000000791b */ /* 0x003fe20003800000 */
.L_x_1059:
[----:B------:R-:W-:Y:S02]  /*29580*/  IMAD.MOV.U32 R13, RZ, RZ, R28 ;  /* 0x000000ffff0d7224 */ /* 0x000fe400078e001c */
[----:B------:R-:W-:-:S07]  /*29590*/  IMAD.MOV.U32 R5, RZ, RZ, R14 ;  /* 0x000000ffff057224 */ /* 0x000fce00078e000e */
[----:B------:R-:W-:Y:S05]  /*295a0*/  WARPSYNC.COLLECTIVE R15, `(.L_x_1060) ;  /* 0x000000000f087348 */ /* 0x000fea0003c00000 */
[----:B------:R0:W1:Y:S02]  /*295b0*/  SHFL.IDX P6, R14, R13, R12, R11 ;  /* 0x0000000c0d0e7389 */ /* 0x00006400000c000b */
[----:B01----:R-:W-:Y:S01]  /*295c0*/  ENDCOLLECTIVE ;  /* 0x000000000000791b */ /* 0x003fe20003800000 */
.L_x_1060:
[----:B------:R-:W-:Y:S05]  /*295d0*/  BRA `(.L_x_1061) ;  /* 0xfffffe2400587947 */ /* 0x000fea000383ffff */
.L_x_778:
[----:B0-----:R0:W1:Y:S02]  /*295e0*/  SYNCS.PHASECHK.TRANS64.TRYWAIT P0, [R18+URZ+0x38800], R5 ;  /* 0x03880005120075a7 */ /* 0x001064000800017f */
[----:B-1----:R-:W-:Y:S05]  /*295f0*/  @!P0 NANOSLEEP.SYNCS 0x989680 ;  /* 0x009896800000895d */ /* 0x002fea0003900000 */
[----:B------:R-:W1:Y:S02]  /*29600*/  @!P0 SYNCS.PHASECHK.TRANS64 P0, [R18+URZ+0x38800], R5 ;  /* 0x03880005120085a7 */ /* 0x000e64000800007f */
[----:B-1----:R-:W-:Y:S05]  /*29610*/  @!P0 BRA `(.L_x_778) ;  /* 0xfffffffc00f08947 */ /* 0x002fea000383ffff */
[----:B------:R-:W-:Y:S05]  /*29620*/  BRA `(.L_x_1062) ;  /* 0xfffffe2c00147947 */ /* 0x000fea000383ffff */
.L_x_810:
        /* <DEDUP_REMOVED lines=8> */
.L_x_1064:
[----:B------:R-:W-:Y:S05]  /*296b0*/  BSYNC B1 ;  /* 0x0000000000017941 */ /* 0x000fea0003800000 */
.L_x_1063:
[----:B------:R-:W-:Y:S02]  /*296c0*/  IMAD.MOV.U32 R13, RZ, RZ, R24 ;  /* 0x000000ffff0d7224 */ /* 0x000fe400078e0018 */
[----:B------:R-:W-:Y:S02]  /*296d0*/  IMAD.MOV.U32 R12, RZ, RZ, RZ ;  /* 0x000000ffff0c7224 */ /* 0x000fe400078e00ff */
[----:B------:R-:W-:Y:S02]  /*296e0*/  IMAD.MOV.U32 R11, RZ, RZ, 0x181f ;  /* 0x0000181fff0b7424 */ /* 0x000fe400078e00ff */
[----:B------:R-:W-:Y:S02]  /*296f0*/  IMAD.MOV.U32 R15, RZ, RZ, -0x1 ;  /* 0xffffffffff0f7424 */ /* 0x000fe400078e00ff */
[----:B------:R-:W-:-:S07]  /*29700*/  IMAD.MOV.U32 R3, RZ, RZ, R14 ;  /* 0x000000ffff037224 */ /* 0x000fce00078e000e */
[----:B------:R-:W-:Y:S05]  /*29710*/  WARPSYNC.COLLECTIVE R15, `(.L_x_1065) ;  /* 0x000000000f087348 */ /* 0x000fea0003c00000 */
[----:B------:R0:W1:Y:S02]  /*29720*/  SHFL.IDX P6, R14, R13, R12, R11 ;  /* 0x0000000c0d0e7389 */ /* 0x00006400000c000b */
[----:B01----:R-:W-:Y:S01]  /*29730*/  ENDCOLLECTIVE ;  /* 0x000000000000791b */ /* 0x003fe20003800000 */
.L_x_1065:
[----:B------:R-:W-:Y:S02]  /*29740*/  IMAD.MOV.U32 R13, RZ, RZ, R26 ;  /* 0x000000ffff0d7224 */ /* 0x000fe400078e001a */
[----:B------:R-:W-:-:S07]  /*29750*/  IMAD.MOV.U32 R20, RZ, RZ, R14 ;  /* 0x000000ffff147224 */ /* 0x000fce00078e000e */
[----:B------:R-:W-:Y:S05]  /*29760*/  WARPSYNC.COLLECTIVE R15, `(.L_x_1066) ;  /* 0x000000000f087348 */ /* 0x000fea0003c00000 */
[----:B------:R0:W1:Y:S02]  /*29770*/  SHFL.IDX P6, R14, R13, R12, R11 ;  /* 0x0000000c0d0e7389 */ /* 0x00006400000c000b */
[----:B01----:R-:W-:Y:S01]  /*29780*/  ENDCOLLECTIVE ;  /* 0x000000000000791b */ /* 0x003fe20003800000 */
.L_x_1066:
[----:B------:R-:W-:Y:S02]  /*29790*/  IMAD.MOV.U32 R13, RZ, RZ, R28 ;  /* 0x000000ffff0d7224 */ /* 0x000fe400078e001c */
[----:B------:R-:W-:-:S07]  /*297a0*/  IMAD.MOV.U32 R21, RZ, RZ, R14 ;  /* 0x000000ffff157224 */ /* 0x000fce00078e000e */
[----:B------:R-:W-:Y:S05]  /*297b0*/  WARPSYNC.COLLECTIVE R15, `(.L_x_1067) ;  /* 0x000000000f087348 */ /* 0x000fea0003c00000 */
[----:B------:R0:W1:Y:S02]  /*297c0*/  SHFL.IDX P6, R14, R13, R12, R11 ;  /* 0x0000000c0d0e7389 */ /* 0x00006400000c000b */
[----:B01----:R-:W-:Y:S01]  /*297d0*/  ENDCOLLECTIVE ;  /* 0x000000000000791b */ /* 0x003fe20003800000 */
.L_x_1067:
[----:B------:R-:W-:Y:S01]  /*297e0*/  IMAD.MOV.U32 R28, RZ, RZ, R14 ;  /* 0x000000ffff1c7224 */ /* 0x000fe200078e000e */
[----:B------:R-:W-:Y:S06]  /*297f0*/  BRA `(.L_x_1068) ;  /* 0xfffffe5400807947 */ /* 0x000fec000383ffff */
.L_x_814:
[----:B0-----:R0:W1:Y:S02]  /*29800*/  SYNCS.PHASECHK.TRANS64.TRYWAIT P0, [R18+URZ+0x38800], R9 ;  /* 0x03880009120075a7 */ /* 0x001064000800017f */
[----:B-1----:R-:W-:Y:S05]  /*29810*/  @!P0 NANOSLEEP.SYNCS 0x989680 ;  /* 0x009896800000895d */ /* 0x002fea0003900000 */
[----:B------:R-:W1:Y:S02]  /*29820*/  @!P0 SYNCS.PHASECHK.TRANS64 P0, [R18+URZ+0x38800], R9 ;  /* 0x03880009120085a7 */ /* 0x000e64000800007f */
[----:B-1----:R-:W-:Y:S05]  /*29830*/  @!P0 BRA `(.L_x_814) ;  /* 0xfffffffc00f08947 */ /* 0x002fea000383ffff */
[----:B------:R-:W-:Y:S05]  /*29840*/  BRA `(.L_x_1069) ;  /* 0xfffffe5800e07947 */ /* 0x000fea000383ffff */
.L_x_832:
[----:B-1----:R1:W2:Y:S02]  /*29850*/  SYNCS.PHASECHK.TRANS64.TRYWAIT P2, [R0+URZ+0x38830], R3 ;  /* 0x03883003000075a7 */ /* 0x0022a4000804017f */
[----:B--2---:R-:W-:Y:S05]  /*29860*/  @!P2 NANOSLEEP.SYNCS 0x989680 ;  /* 0x009896800000a95d */ /* 0x004fea0003900000 */
[----:B------:R-:W2:Y:S02]  /*29870*/  @!P2 SYNCS.PHASECHK.TRANS64 P2, [R0+URZ+0x38830], R3 ;  /* 0x038830030000a5a7 */ /* 0x000ea4000804007f */
[----:B--2---:R-:W-:Y:S05]  /*29880*/  @!P2 BRA `(.L_x_832) ;  /* 0xfffffffc00f0a947 */ /* 0x004fea000383ffff */
[----:B------:R-:W-:Y:S05]  /*29890*/  BRA `(.L_x_831) ;  /* 0xfffffe8c00087947 */ /* 0x000fea000383ffff */
.L_x_839:
[----:B-1----:R1:W2:Y:S02]  /*298a0*/  SYNCS.PHASECHK.TRANS64.TRYWAIT P2, [R11+URZ+0x38830], R4 ;  /* 0x038830040b0075a7 */ /* 0x0022a4000804017f */
[----:B--2---:R-:W-:Y:S05]  /*298b0*/  @!P2 NANOSLEEP.SYNCS 0x989680 ;  /* 0x009896800000a95d */ /* 0x004fea0003900000 */
[----:B------:R-:W2:Y:S02]  /*298c0*/  @!P2 SYNCS.PHASECHK.TRANS64 P2, [R11+URZ+0x38830], R4 ;  /* 0x038830040b00a5a7 */ /* 0x000ea4000804007f */
[----:B--2---:R-:W-:Y:S05]  /*298d0*/  @!P2 BRA `(.L_x_839) ;  /* 0xfffffffc00f0a947 */ /* 0x004fea000383ffff */
[----:B------:R-:W-:Y:S05]  /*298e0*/  BRA `(.L_x_838) ;  /* 0xfffffedc00d07947 */ /* 0x000fea000383ffff */
.L_x_844:
[----:B-1----:R1:W2:Y:S02]  /*298f0*/  SYNCS.PHASECHK.TRANS64.TRYWAIT P2, [R9+URZ+0x38850], R0 ;  /* 0x03885000090075a7 */ /* 0x0022a4000804017f */
[----:B--2---:R-:W-:Y:S05]  /*29900*/  @!P2 NANOSLEEP.SYNCS 0x989680 ;  /* 0x009896800000a95d */ /* 0x004fea0003900000 */
[----:B------:R-:W2:Y:S02]  /*29910*/  @!P2 SYNCS.PHASECHK.TRANS64 P2, [R9+URZ+0x38850], R0 ;  /* 0x038850000900a5a7 */ /* 0x000ea4000804007f */
[----:B--2---:R-:W-:Y:S05]  /*29920*/  @!P2 BRA `(.L_x_844) ;  /* 0xfffffffc00f0a947 */ /* 0x004fea000383ffff */
[----:B------:R-:W-:Y:S05]  /*29930*/  BRA `(.L_x_843) ;  /* 0xffffff1400987947 */ /* 0x000fea000383ffff */
.L_x_850:
[----:B-1----:R1:W2:Y:S02]  /*29940*/  SYNCS.PHASECHK.TRANS64.TRYWAIT P0, [R0+URZ+0x38850], R6 ;  /* 0x03885006000075a7 */ /* 0x0022a4000800017f */
[----:B--2---:R-:W-:Y:S05]  /*29950*/  @!P0 NANOSLEEP.SYNCS 0x989680 ;  /* 0x009896800000895d */ /* 0x004fea0003900000 */
[----:B------:R-:W2:Y:S02]  /*29960*/  @!P0 SYNCS.PHASECHK.TRANS64 P0, [R0+URZ+0x38850], R6 ;  /* 0x03885006000085a7 */ /* 0x000ea4000800007f */
[----:B--2---:R-:W-:Y:S05]  /*29970*/  @!P0 BRA `(.L_x_850) ;  /* 0xfffffffc00f08947 */ /* 0x004fea000383ffff */
[----:B------:R-:W-:Y:S05]  /*29980*/  BRA `(.L_x_849) ;  /* 0xffffff3000f87947 */ /* 0x000fea000383ffff */
.L_x_886:
        /* <DEDUP_REMOVED lines=8> */
[----:B------:R-:W-:Y:S05]  /*29a10*/  WARPSYNC.COLLECTIVE R15, `(.L_x_1071) ;  /* 0x000000000f087348 */ /* 0x000fea0003c00000 */
[----:B------:R0:W1:Y:S02]  /*29a20*/  SHFL.IDX P6, R14, R13, R12, R11 ;  /* 0x0000000c0d0e7389 */ /* 0x00006400000c000b */
[----:B01----:R-:W-:Y:S01]  /*29a30*/  ENDCOLLECTIVE ;  /* 0x000000000000791b */ /* 0x003fe20003800000 */
.L_x_1071:
[----:B------:R-:W-:Y:S05]  /*29a40*/  BSYNC B1 ;  /* 0x0000000000017941 */ /* 0x000fea0003800000 */
.L_x_1070:
[----:B------:R-:W-:Y:S05]  /*29a50*/  BRA `(.L_x_1072) ;  /* 0xffffff8000687947 */ /* 0x000fea000383ffff */
.L_x_888:
[----:B------:R-:W-:Y:S01]  /*29a60*/  BSSY B1, `(.L_x_1073) ;  /* 0x0000006000017945 */ /* 0x000fe20003800000 */
[----:B------:R-:W-:-:S07]  /*29a70*/  IMAD.MOV.U32 R15, RZ, RZ, -0x1 ;  /* 0xffffffffff0f7424 */ /* 0x000fce00078e00ff */
[----:B0-----:R-:W-:Y:S05]  /*29a80*/  WARPSYNC.COLLECTIVE R15, `(.L_x_1074) ;  /* 0x000000000f0c7348 */ /* 0x001fea0003c00000 */
[----:B------:R-:W-:Y:S02]  /*29a90*/  ELECT P6, UR62, PT ;  /* 0x00000000003e782f */ /* 0x000fe400038c0000 */
[----:B------:R-:W-:Y:S01]  /*29aa0*/  MOV R14, UR62 ;  /* 0x0000003e000e7c02 */ /* 0x000fe20008000f00 */
[----:B0-----:R-:W-:Y:S10]  /*29ab0*/  ENDCOLLECTIVE ;  /* 0x000000000000791b */ /* 0x001ff40003800000 */
.L_x_1074:
[----:B------:R-:W-:Y:S05]  /*29ac0*/  BSYNC B1 ;  /* 0x0000000000017941 */ /* 0x000fea0003800000 */
.L_x_1073:
[----:B------:R-:W-:Y:S01]  /*29ad0*/  PLOP3.LUT P2, PT, P6, PT, PT, 0x80, 0x0 ;  /* 0x000000000000781c */ /* 0x000fe2000374f070 */
[----:B------:R-:W-:-:S12]  /*29ae0*/  BRA `(.L_x_887) ;  /* 0xffffff80005c7947 */ /* 0x000fd8000383ffff */
.L_x_890:
[----:B0-----:R-:W2:Y:S02]  /*29af0*/  LDL R3, [R1+0x4] ;  /* 0x0000040001037983 */ /* 0x001ea40000100800 */
[----:B--2---:R0:W1:Y:S02]  /*29b00*/  SYNCS.PHASECHK.TRANS64.TRYWAIT P0, [R3+URZ+0x38820], R2 ;  /* 0x03882002030075a7 */ /* 0x004064000800017f */
[----:B-1----:R-:W-:Y:S05]  /*29b10*/  @!P0 NANOSLEEP.SYNCS 0x989680 ;  /* 0x009896800000895d */ /* 0x002fea0003900000 */
[----:B------:R-:W1:Y:S02]  /*29b20*/  @!P0 SYNCS.PHASECHK.TRANS64 P0, [R3+URZ+0x38820], R2 ;  /* 0x03882002030085a7 */ /* 0x000e64000800007f */
[----:B-1----:R-:W-:Y:S05]  /*29b30*/  @!P0 BRA `(.L_x_890) ;  /* 0xfffffffc00ec8947 */ /* 0x002fea000383ffff */
[----:B------:R-:W-:Y:S05]  /*29b40*/  BRA `(.L_x_1075) ;  /* 0xffffff80006c7947 */ /* 0x000fea000383ffff */
.L_x_894:
[----:B0-----:R0:W1:Y:S02]  /*29b50*/  SYNCS.PHASECHK.TRANS64.TRYWAIT P0, [R6+URZ+0x388a0], R8 ;  /* 0x0388a008060075a7 */ /* 0x001064000800017f */
[----:B-1----:R-:W-:Y:S05]  /*29b60*/  @!P0 NANOSLEEP.SYNCS 0x989680 ;  /* 0x009896800000895d */ /* 0x002fea0003900000 */
[----:B------:R-:W1:Y:S02]  /*29b70*/  @!P0 SYNCS.PHASECHK.TRANS64 P0, [R6+URZ+0x388a0], R8 ;  /* 0x0388a008060085a7 */ /* 0x000e64000800007f */
[----:B-1----:R-:W-:Y:S05]  /*29b80*/  @!P0 BRA `(.L_x_894) ;  /* 0xfffffffc00f08947 */ /* 0x002fea000383ffff */
[----:B------:R-:W-:Y:S05]  /*29b90*/  BRA `(.L_x_1076) ;  /* 0xffffff8000907947 */ /* 0x000fea000383ffff */
.L_x_902:
[----:B-1----:R1:W2:Y:S02]  /*29ba0*/  SYNCS.PHASECHK.TRANS64.TRYWAIT P0, [R6+URZ+0x388c0], R8 ;  /* 0x0388c008060075a7 */ /* 0x0022a4000800017f */
[----:B--2---:R-:W-:Y:S05]  /*29bb0*/  @!P0 NANOSLEEP.SYNCS 0x989680 ;  /* 0x009896800000895d */ /* 0x004fea0003900000 */
[----:B------:R-:W2:Y:S02]  /*29bc0*/  @!P0 SYNCS.PHASECHK.TRANS64 P0, [R6+URZ+0x388c0], R8 ;  /* 0x0388c008060085a7 */ /* 0x000ea4000800007f */
[----:B--2---:R-:W-:Y:S05]  /*29bd0*/  @!P0 BRA `(.L_x_902) ;  /* 0xfffffffc00f08947 */ /* 0x004fea000383ffff */
[----:B------:R-:W-:Y:S05]  /*29be0*/  BRA `(.L_x_1077) ;  /* 0xffffff8400d07947 */ /* 0x000fea000383ffff */
.L_x_912:
[----:B0-----:R0:W1:Y:S02]  /*29bf0*/  SYNCS.PHASECHK.TRANS64.TRYWAIT P0, [R6+URZ+0x388a0], R5 ;  /* 0x0388a005060075a7 */ /* 0x001064000800017f */
[----:B-1----:R-:W-:Y:S05]  /*29c00*/  @!P0 NANOSLEEP.SYNCS 0x989680 ;  /* 0x009896800000895d */ /* 0x002fea0003900000 */
[----:B------:R-:W1:Y:S02]  /*29c10*/  @!P0 SYNCS.PHASECHK.TRANS64 P0, [R6+URZ+0x388a0], R5 ;  /* 0x0388a005060085a7 */ /* 0x000e64000800007f */
[----:B-1----:R-:W-:Y:S05]  /*29c20*/  @!P0 BRA `(.L_x_912) ;  /* 0xfffffffc00f08947 */ /* 0x002fea000383ffff */
[----:B------:R-:W-:Y:S05]  /*29c30*/  BRA `(.L_x_1078) ;  /* 0xffffff8c00587947 */ /* 0x000fea000383ffff */
.L_x_920:
[----:B-1----:R1:W2:Y:S02]  /*29c40*/  SYNCS.PHASECHK.TRANS64.TRYWAIT P0, [R6+URZ+0x388c0], R5 ;  /* 0x0388c005060075a7 */ /* 0x0022a4000800017f */
[----:B--2---:R-:W-:Y:S05]  /*29c50*/  @!P0 NANOSLEEP.SYNCS 0x989680 ;  /* 0x009896800000895d */ /* 0x004fea0003900000 */
[----:B------:R-:W2:Y:S02]  /*29c60*/  @!P0 SYNCS.PHASECHK.TRANS64 P0, [R6+URZ+0x388c0], R5 ;  /* 0x0388c005060085a7 */ /* 0x000ea4000800007f */
[----:B--2---:R-:W-:Y:S05]  /*29c70*/  @!P0 BRA `(.L_x_920) ;  /* 0xfffffffc00f08947 */ /* 0x004fea000383ffff */
[----:B------:R-:W-:Y:S05]  /*29c80*/  BRA `(.L_x_1079) ;  /* 0xffffff9000947947 */ /* 0x000fea000383ffff */
.L_x_936:
        /* <DEDUP_REMOVED lines=11> */
.L_x_1081:
[----:B------:R-:W-:Y:S05]  /*29d40*/  BSYNC B0 ;  /* 0x0000000000007941 */ /* 0x000fea0003800000 */
.L_x_1080:
[----:B------:R-:W-:Y:S05]  /*29d50*/  BRA `(.L_x_1082) ;  /* 0xffffff9c00807947 */ /* 0x000fea000383ffff */
.L_x_938:
[----:B------:R-:W-:Y:S01]  /*29d60*/  BSSY B0, `(.L_x_1083) ;  /* 0x0000006000007945 */ /* 0x000fe20003800000 */
[----:B------:R-:W-:-:S07]  /*29d70*/  IMAD.MOV.U32 R15, RZ, RZ, -0x1 ;  /* 0xffffffffff0f7424 */ /* 0x000fce00078e00ff */
[----:B0-----:R-:W-:Y:S05]  /*29d80*/  WARPSYNC.COLLECTIVE R15, `(.L_x_1084) ;  /* 0x000000000f0c7348 */ /* 0x001fea0003c00000 */
[----:B------:R-:W-:Y:S02]  /*29d90*/  ELECT P6, UR62, PT ;  /* 0x00000000003e782f */ /* 0x000fe400038c0000 */
[----:B------:R-:W-:Y:S01]  /*29da0*/  MOV R14, UR62 ;  /* 0x0000003e000e7c02 */ /* 0x000fe20008000f00 */
[----:B0-----:R-:W-:Y:S10]  /*29db0*/  ENDCOLLECTIVE ;  /* 0x000000000000791b */ /* 0x001ff40003800000 */
.L_x_1084:
[----:B------:R-:W-:Y:S05]  /*29dc0*/  BSYNC B0 ;  /* 0x0000000000007941 */ /* 0x000fea0003800000 */
.L_x_1083:
[----:B------:R-:W-:Y:S05]  /*29dd0*/  BRA `(.L_x_1085) ;  /* 0xffffff9c008c7947 */ /* 0x000fea000383ffff */
.L_x_940:
[----:B0-----:R0:W1:Y:S02]  /*29de0*/  SYNCS.PHASECHK.TRANS64.TRYWAIT P0, [R0+URZ+0x38840], R2 ;  /* 0x03884002000075a7 */ /* 0x001064000800017f */
[----:B-1----:R-:W-:Y:S05]  /*29df0*/  @!P0 NANOSLEEP.SYNCS 0x989680 ;  /* 0x009896800000895d */ /* 0x002fea0003900000 */
[----:B------:R-:W1:Y:S02]  /*29e00*/  @!P0 SYNCS.PHASECHK.TRANS64 P0, [R0+URZ+0x38840], R2 ;  /* 0x03884002000085a7 */ /* 0x000e64000800007f */
[----:B-1----:R-:W-:Y:S05]  /*29e10*/  @!P0 BRA `(.L_x_940) ;  /* 0xfffffffc00f08947 */ /* 0x002fea000383ffff */
[----:B------:R-:W-:Y:S05]  /*29e20*/  BRA `(.L_x_1086) ;  /* 0xffffff9c00fc7947 */ /* 0x000fea000383ffff */
.L_x_944:
[----:B------:R0:W5:Y:S01]  /*29e30*/  LDL.LU R9, [R1+0x50] ;  /* 0x0000500001097983 */ /* 0x0001620000300800 */
[----:B------:R-:W-:Y:S02]  /*29e40*/  IMAD.MOV.U32 R13, RZ, RZ, R3 ;  /* 0x000000ffff0d7224 */ /* 0x000fe400078e0003 */
[----:B------:R-:W-:Y:S02]  /*29e50*/  IMAD.MOV.U32 R12, RZ, RZ, RZ ;  /* 0x000000ffff0c7224 */ /* 0x000fe400078e00ff */
[----:B------:R-:W-:Y:S02]  /*29e60*/  IMAD.MOV.U32 R11, RZ, RZ, 0x181f ;  /* 0x0000181fff0b7424 */ /* 0x000fe400078e00ff */
[----:B------:R-:W-:-:S07]  /*29e70*/  IMAD.MOV.U32 R15, RZ, RZ, -0x1 ;  /* 0xffffffffff0f7424 */ /* 0x000fce00078e00ff */
[----:B0----5:R-:W-:Y:S05]  /*29e80*/  WARPSYNC.COLLECTIVE R15, `(.L_x_1087) ;  /* 0x000000000f087348 */ /* 0x021fea0003c00000 */
[----:B------:R1:W2:Y:S02]  /*29e90*/  SHFL.IDX P6, R14, R13, R12, R11 ;  /* 0x0000000c0d0e7389 */ /* 0x0002a400000c000b */
[----:B012--5:R-:W-:Y:S01]  /*29ea0*/  ENDCOLLECTIVE ;  /* 0x000000000000791b */ /* 0x027fe20003800000 */
.L_x_1087:
[----:B------:R-:W-:Y:S02]  /*29eb0*/  IMAD.MOV.U32 R13, RZ, RZ, R4 ;  /* 0x000000ffff0d7224 */ /* 0x000fe400078e0004 */
[----:B------:R-:W-:-:S07]  /*29ec0*/  IMAD.MOV.U32 R6, RZ, RZ, R14 ;  /* 0x000000ffff067224 */ /* 0x000fce00078e000e */
[----:B------:R-:W-:Y:S05]  /*29ed0*/  WARPSYNC.COLLECTIVE R15, `(.L_x_1088) ;  /* 0x000000000f087348 */ /* 0x000fea0003c00000 */
[----:B------:R0:W1:Y:S02]  /*29ee0*/  SHFL.IDX P6, R14, R13, R12, R11 ;  /* 0x0000000c0d0e7389 */ /* 0x00006400000c000b */
[----:B01----:R-:W-:Y:S01]  /*29ef0*/  ENDCOLLECTIVE ;  /* 0x000000000000791b */ /* 0x003fe20003800000 */
.L_x_1088:
[----:B------:R-:W-:Y:S02]  /*29f00*/  IMAD.IADD R0, R10, 0x1, R17 ;  /* 0x000000010a007824 */ /* 0x000fe400078e0211 */
[----:B------:R-:W-:Y:S02]  /*29f10*/  IMAD R2, R9, R7, RZ ;  /* 0x0000000709027224 */ /* 0x000fe400078e02ff */
[----:B------:R-:W2:Y:S01]  /*29f20*/  LDL R9, [R1+0x2c] ;  /* 0x00002c0001097983 */ /* 0x000ea20000100800 */
[----:B------:R-:W-:Y:S01]  /*29f30*/  IMAD.MOV.U32 R7, RZ, RZ, R14 ;  /* 0x000000ffff077224 */ /* 0x000fe200078e000e */
[----:B------:R-:W-:Y:S01]  /*29f40*/  ULDC.64 UR4, c[0x0][0x208] ;  /* 0x0000820000047ab9 */ /* 0x000fe20000000a00 */
[----:B------:R-:W-:Y:S01]  /*29f50*/  ISETP.GE.AND P2, PT, R0, R2, PT ;  /* 0x000000020000720c */ /* 0x000fe20003f46270 */
[----:B------:R-:W-:Y:S02]  /*29f60*/  IMAD.MOV.U32 R13, RZ, RZ, R3 ;  /* 0x000000ffff0d7224 */ /* 0x000fe400078e0003 */
[----:B------:R-:W-:-:S02]  /*29f70*/  IMAD.MOV.U32 R12, RZ, RZ, 0x1 ;  /* 0x00000001ff0c7424 */ /* 0x000fc400078e00ff */
[----:B------:R-:W-:-:S08]  /*29f80*/  VIADD R5, R0, 0x10 ;  /* 0x0000001000057836 */ /* 0x000fd00000000000 */
        /* <DEDUP_REMOVED lines=8> */
[----:B--2---:R0:W-:Y:S04]  /*2a010*/  @!P2 LDGSTS.E.BYPASS.LTC128B.128 [R9+0x14400], desc[UR4][R6.64], !P4 ;  /* 0x144000000609afae */ /* 0x0041e8000e101d44 */
[----:B------:R0:W-:Y:S04]  /*2a020*/  @!P2 LDGSTS.E.BYPASS.LTC128B.128 [R9+0x18400], desc[UR4][R6.64+0x80], !P3 ;  /* 0x184000800609afae */ /* 0x0001e8000d901d44 */
[----:B------:R0:W-:Y:S04]  /*2a030*/  @!P2 LDGSTS.E.BYPASS.LTC128B.128 [R9+0x1c400], desc[UR4][R6.64+0x100], !P0 ;  /* 0x1c4001000609afae */ /* 0x0001e8000c101d44 */
[----:B------:R0:W-:Y:S01]  /*2a040*/  @!P2 LDGSTS.E.BYPASS.LTC128B.128 [R9+0x20400], desc[UR4][R6.64+0x180], !P1 ;  /* 0x204001800609afae */ /* 0x0001e2000c901d44 */
[----:B------:R-:W-:-:S13]  /*2a050*/  ISETP.GE.AND P2, PT, R5, R2, PT ;  /* 0x000000020500720c */ /* 0x000fda0003f46270 */
[----:B0-----:R-:W-:Y:S05]  /*2a060*/  WARPSYNC.COLLECTIVE R15, `(.L_x_1089) ;  /* 0x000000000f087348 */ /* 0x001fea0003c00000 */
[----:B------:R1:W2:Y:S02]  /*2a070*/  SHFL.IDX P6, R14, R13, R12, R11 ;  /* 0x0000000c0d0e7389 */ /* 0x0002a400000c000b */
[----:B012---:R-:W-:Y:S01]  /*2a080*/  ENDCOLLECTIVE ;  /* 0x000000000000791b */ /* 0x007fe20003800000 */
.L_x_1089:
[----:B------:R-:W-:Y:S02]  /*2a090*/  IMAD.MOV.U32 R13, RZ, RZ, R4 ;  /* 0x000000ffff0d7224 */ /* 0x000fe400078e0004 */
[----:B------:R-:W-:-:S07]  /*2a0a0*/  IMAD.MOV.U32 R7, RZ, RZ, R14 ;  /* 0x000000ffff077224 */ /* 0x000fce00078e000e */
[----:B------:R-:W-:Y:S05]  /*2a0b0*/  WARPSYNC.COLLECTIVE R15, `(.L_x_1090) ;  /* 0x000000000f087348 */ /* 0x000fea0003c00000 */
[----:B------:R0:W1:Y:S02]  /*2a0c0*/  SHFL.IDX P6, R14, R13, R12, R11 ;  /* 0x0000000c0d0e7389 */ /* 0x00006400000c000b */
[----:B01----:R-:W-:Y:S01]  /*2a0d0*/  ENDCOLLECTIVE ;  /* 0x000000000000791b */ /* 0x003fe20003800000 */
.L_x_1090:
        /* <DEDUP_REMOVED lines=20> */
.L_x_1091:
[----:B------:R-:W-:Y:S02]  /*2a220*/  IMAD.MOV.U32 R13, RZ, RZ, R4 ;  /* 0x000000ffff0d7224 */ /* 0x000fe400078e0004 */
[----:B------:R-:W-:-:S07]  /*2a230*/  IMAD.MOV.U32 R7, RZ, RZ, R14 ;  /* 0x000000ffff077224 */ /* 0x000fce00078e000e */
[----:B------:R-:W-:Y:S05]  /*2a240*/  WARPSYNC.COLLECTIVE R15, `(.L_x_1092) ;  /* 0x000000000f087348 */ /* 0x000fea0003c00000 */
[----:B------:R0:W1:Y:S02]  /*2a250*/  SHFL.IDX P6, R14, R13, R12, R11 ;  /* 0x0000000c0d0e7389 */ /* 0x00006400000c000b */
[----:B01----:R-:W-:Y:S01]  /*2a260*/  ENDCOLLECTIVE ;  /* 0x000000000000791b */ /* 0x003fe20003800000 */
.L_x_1092:
[----:B------:R-:W-:Y:S01]  /*2a270*/  ULDC.64 UR4, c[0x0][0x208] ;  /* 0x0000820000047ab9 */ /* 0x000fe20000000a00 */
[----:B------:R-:W-:Y:S01]  /*2a280*/  MOV R13, R3 ;  /* 0x00000003000d7202 */ /* 0x000fe20000000f00 */
        /* <DEDUP_REMOVED lines=18> */
.L_x_1093:
[----:B------:R-:W-:Y:S02]  /*2a3b0*/  IMAD.MOV.U32 R13, RZ, RZ, R4 ;  /* 0x000000ffff0d7224 */ /* 0x000fe400078e0004 */
[----:B------:R-:W-:-:S07]  /*2a3c0*/  IMAD.MOV.U32 R7, RZ, RZ, R14 ;  /* 0x000000ffff077224 */ /* 0x000fce00078e000e */
[----:B------:R-:W-:Y:S05]  /*2a3d0*/  WARPSYNC.COLLECTIVE R15, `(.L_x_1094) ;  /* 0x000000000f087348 */ /* 0x000fea0003c00000 */
[----:B------:R0:W1:Y:S02]  /*2a3e0*/  SHFL.IDX P6, R14, R13, R12, R11 ;  /* 0x0000000c0d0e7389 */ /* 0x00006400000c000b */
[----:B01----:R-:W-:Y:S01]  /*2a3f0*/  ENDCOLLECTIVE ;  /* 0x000000000000791b */ /* 0x003fe20003800000 */
.L_x_1094:
        /* <DEDUP_REMOVED lines=20> */
.L_x_1095:
[----:B------:R-:W-:Y:S02]  /*2a540*/  IMAD.MOV.U32 R13, RZ, RZ, R4 ;  /* 0x000000ffff0d7224 */ /* 0x000fe400078e0004 */
[----:B------:R-:W-:-:S07]  /*2a550*/  IMAD.MOV.U32 R7, RZ, RZ, R14 ;  /* 0x000000ffff077224 */ /* 0x000fce00078e000e */
[----:B------:R-:W-:Y:S05]  /*2a560*/  WARPSYNC.COLLECTIVE R15, `(.L_x_1096) ;  /* 0x000000000f087348 */ /* 0x000fea0003c00000 */
[----:B------:R0:W1:Y:S02]  /*2a570*/  SHFL.IDX P6, R14, R13, R12, R11 ;  /* 0x0000000c0d0e7389 */ /* 0x00006400000c000b */
[----:B01----:R-:W-:Y:S01]  /*2a580*/  ENDCOLLECTIVE ;  /* 0x000000000000791b */ /* 0x003fe20003800000 */
.L_x_1096:
        /* <DEDUP_REMOVED lines=20> */
.L_x_1097:
[----:B------:R-:W-:Y:S02]  /*2a6d0*/  IMAD.MOV.U32 R13, RZ, RZ, R4 ;  /* 0x000000ffff0d7224 */ /* 0x000fe400078e0004 */
[----:B------:R-:W-:-:S07]  /*2a6e0*/  IMAD.MOV.U32 R7, RZ, RZ, R14 ;  /* 0x000000ffff077224 */ /* 0x000fce00078e000e */
[----:B------:R-:W-:Y:S05]  /*2a6f0*/  WARPSYNC.COLLECTIVE R15, `(.L_x_1098) ;  /* 0x000000000f087348 */ /* 0x000fea0003c00000 */
[----:B------:R0:W1:Y:S02]  /*2a700*/  SHFL.IDX P6, R14, R13, R12, R11 ;  /* 0x0000000c0d0e7389 */ /* 0x00006400000c000b */
[----:B01----:R-:W-:Y:S01]  /*2a710*/  ENDCOLLECTIVE ;  /* 0x000000000000791b */ /* 0x003fe20003800000 */
.L_x_1098:
        /* <DEDUP_REMOVED lines=20> */
.L_x_1099:
[----:B------:R-:W-:Y:S02]  /*2a860*/  IMAD.MOV.U32 R13, RZ, RZ, R4 ;  /* 0x000000ffff0d7224 */ /* 0x000fe400078e0004 */
[----:B------:R-:W-:-:S07]  /*2a870*/  IMAD.MOV.U32 R7, RZ, RZ, R14 ;  /* 0x000000ffff077224 */ /* 0x000fce00078e000e */
[----:B------:R-:W-:Y:S05]  /*2a880*/  WARPSYNC.COLLECTIVE R15, `(.L_x_1100) ;  /* 0x000000000f087348 */ /* 0x000fea0003c00000 */
[----:B------:R0:W1:Y:S02]  /*2a890*/  SHFL.IDX P6, R14, R13, R12, R11 ;  /* 0x0000000c0d0e7389 */ /* 0x00006400000c000b */
[----:B01----:R-:W-:Y:S01]  /*2a8a0*/  ENDCOLLECTIVE ;  /* 0x000000000000791b */ /* 0x003fe20003800000 */
.L_x_1100:
        /* <DEDUP_REMOVED lines=18> */
.L_x_1101:
[----:B------:R-:W-:Y:S02]  /*2a9d0*/  IMAD.MOV.U32 R13, RZ, RZ, R4 ;  /* 0x000000ffff0d7224 */ /* 0x000fe400078e0004 */
[----:B------:R-:W-:-:S07]  /*2a9e0*/  IMAD.MOV.U32 R5, RZ, RZ, R14 ;  /* 0x000000ffff057224 */ /* 0x000fce00078e000e */
[----:B------:R-:W-:Y:S05]  /*2a9f0*/  WARPSYNC.COLLECTIVE R15, `(.L_x_1102) ;  /* 0x000000000f087348 */ /* 0x000fea0003c00000 */
[----:B------:R0:W1:Y:S02]  /*2aa00*/  SHFL.IDX P6, R14, R13, R12, R11 ;  /* 0x0000000c0d0e7389 */ /* 0x00006400000c000b */
[----:B01----:R-:W-:Y:S01]  /*2aa10*/  ENDCOLLECTIVE ;  /* 0x000000000000791b */ /* 0x003fe20003800000 */
.L_x_1102:
[----:B------:R-:W-:Y:S01]  /*2aa20*/  IMAD.MOV.U32 R3, RZ, RZ, R14 ;  /* 0x000000ffff037224 */ /* 0x000fe200078e000e */
[----:B------:R-:W-:Y:S06]  /*2aa30*/  BRA `(.L_x_1103) ;  /* 0xffffffa000ec7947 */ /* 0x000fec000383ffff */
.L_x_949:
[----:B0-----:R-:W2:Y:S02]  /*2aa40*/  LDL R2, [R1+0x4] ;  /* 0x0000040001027983 */ /* 0x001ea40000100800 */
[----:B--2---:R0:W2:Y:S02]  /*2aa50*/  SYNCS.PHASECHK.TRANS64.TRYWAIT P0, [R2+URZ+0x38820], R0 ;  /* 0x03882000020075a7 */ /* 0x0040a4000800017f */
[----:B--2---:R-:W-:Y:S05]  /*2aa60*/  @!P0 NANOSLEEP.SYNCS 0x989680 ;  /* 0x009896800000895d */ /* 0x004fea0003900000 */
[----:B------:R-:W2:Y:S02]  /*2aa70*/  @!P0 SYNCS.PHASECHK.TRANS64 P0, [R2+URZ+0x38820], R0 ;  /* 0x03882000020085a7 */ /* 0x000ea4000800007f */
[----:B--2---:R-:W-:Y:S05]  /*2aa80*/  @!P0 BRA `(.L_x_949) ;  /* 0xfffffffc00ec8947 */ /* 0x004fea000383ffff */
[----:B------:R-:W-:Y:S05]  /*2aa90*/  BRA `(.L_x_1104) ;  /* 0xffffffa4006c7947 */ /* 0x000fea000383ffff */
.L_x_958:
[----:B--2---:R2:W3:Y:S02]  /*2aaa0*/  SYNCS.PHASECHK.TRANS64.TRYWAIT P0, [R3+URZ+0x38840], R2 ;  /* 0x03884002030075a7 */ /* 0x0044e4000800017f */
[----:B---3--:R-:W-:Y:S05]  /*2aab0*/  @!P0 NANOSLEEP.SYNCS 0x989680 ;  /* 0x009896800000895d */ /* 0x008fea0003900000 */
[----:B------:R-:W3:Y:S02]  /*2aac0*/  @!P0 SYNCS.PHASECHK.TRANS64 P0, [R3+URZ+0x38840], R2 ;  /* 0x03884002030085a7 */ /* 0x000ee4000800007f */
[----:B---3--:R-:W-:Y:S05]  /*2aad0*/  @!P0 BRA `(.L_x_958) ;  /* 0xfffffffc00f08947 */ /* 0x008fea000383ffff */
[----:B------:R-:W-:Y:S05]  /*2aae0*/  BRA `(.L_x_1105) ;  /* 0xffffffa8003c7947 */ /* 0x000fea000383ffff */
.L_x_966:
[----:B0-----:R0:W1:Y:S02]  /*2aaf0*/  SYNCS.PHASECHK.TRANS64.TRYWAIT P0, [R2+URZ+0x38860], R3 ;  /* 0x03886003020075a7 */ /* 0x001064000800017f */
[----:B-1----:R-:W-:Y:S05]  /*2ab00*/  @!P0 NANOSLEEP.SYNCS 0x989680 ;  /* 0x009896800000895d */ /* 0x002fea0003900000 */
[----:B------:R-:W1:Y:S02]  /*2ab10*/  @!P0 SYNCS.PHASECHK.TRANS64 P0, [R2+URZ+0x38860], R3 ;  /* 0x03886003020085a7 */ /* 0x000e64000800007f */
[----:B-1----:R-:W-:Y:S05]  /*2ab20*/  @!P0 BRA `(.L_x_966) ;  /* 0xfffffffc00f08947 */ /* 0x002fea000383ffff */
[----:B------:R-:W-:Y:S05]  /*2ab30*/  BRA `(.L_x_1106) ;  /* 0xffffffac00987947 */ /* 0x000fea000383ffff */
.L_x_978:
[----:B--2---:R2:W3:Y:S02]  /*2ab40*/  SYNCS.PHASECHK.TRANS64.TRYWAIT P0, [R3+URZ+0x38840], R2 ;  /* 0x03884002030075a7 */ /* 0x0044e4000800017f */
[----:B---3--:R-:W-:Y:S05]  /*2ab50*/  @!P0 NANOSLEEP.SYNCS 0x989680 ;  /* 0x009896800000895d */ /* 0x008fea0003900000 */
[----:B------:R-:W3:Y:S02]  /*2ab60*/  @!P0 SYNCS.PHASECHK.TRANS64 P0, [R3+URZ+0x38840], R2 ;  /* 0x03884002030085a7 */ /* 0x000ee4000800007f */
[----:B---3--:R-:W-:Y:S05]  /*2ab70*/  @!P0 BRA `(.L_x_978) ;  /* 0xfffffffc00f08947 */ /* 0x008fea000383ffff */
[----:B------:R-:W-:Y:S05]  /*2ab80*/  BRA `(.L_x_1107) ;  /* 0xffffffb400cc7947 */ /* 0x000fea000383ffff */
.L_x_986:
[----:B-1----:R1:W2:Y:S02]  /*2ab90*/  SYNCS.PHASECHK.TRANS64.TRYWAIT P0, [R2+URZ+0x38860], R3 ;  /* 0x03886003020075a7 */ /* 0x0022a4000800017f */
[----:B--2---:R-:W-:Y:S05]  /*2aba0*/  @!P0 NANOSLEEP.SYNCS 0x989680 ;  /* 0x009896800000895d */ /* 0x004fea0003900000 */
[----:B------:R-:W2:Y:S02]  /*2abb0*/  @!P0 SYNCS.PHASECHK.TRANS64 P0, [R2+URZ+0x38860], R3 ;  /* 0x03886003020085a7 */ /* 0x000ea4000800007f */
[----:B--2---:R-:W-:Y:S05]  /*2abc0*/  @!P0 BRA `(.L_x_986) ;  /* 0xfffffffc00f08947 */ /* 0x004fea000383ffff */
[----:B------:R-:W-:Y:S05]  /*2abd0*/  BRA `(.L_x_1108) ;  /* 0xffffffbc00287947 */ /* 0x000fea000383ffff */
.L_x_998:
[----:B---3--:R3:W4:Y:S02]  /*2abe0*/  SYNCS.PHASECHK.TRANS64.TRYWAIT P0, [R3+URZ+0x38840], R2 ;  /* 0x03884002030075a7 */ /* 0x008724000800017f */
[----:B----4-:R-:W-:Y:S05]  /*2abf0*/  @!P0 NANOSLEEP.SYNCS 0x989680 ;  /* 0x009896800000895d */ /* 0x010fea0003900000 */
[----:B------:R-:W4:Y:S02]  /*2ac00*/  @!P0 SYNCS.PHASECHK.TRANS64 P0, [R3+URZ+0x38840], R2 ;  /* 0x03884002030085a7 */ /* 0x000f24000800007f */
[----:B----4-:R-:W-:Y:S05]  /*2ac10*/  @!P0 BRA `(.L_x_998) ;  /* 0xfffffffc00f08947 */ /* 0x010fea000383ffff */
[----:B------:R-:W-:Y:S05]  /*2ac20*/  BRA `(.L_x_1109) ;  /* 0xffffffc400307947 */ /* 0x000fea000383ffff */
.L_x_1006:
[----:B-1----:R1:W2:Y:S02]  /*2ac30*/  SYNCS.PHASECHK.TRANS64.TRYWAIT P0, [R2+URZ+0x38860], R5 ;  /* 0x03886005020075a7 */ /* 0x0022a4000800017f */
[----:B--2---:R-:W-:Y:S05]  /*2ac40*/  @!P0 NANOSLEEP.SYNCS 0x989680 ;  /* 0x009896800000895d */ /* 0x004fea0003900000 */
[----:B------:R-:W2:Y:S02]  /*2ac50*/  @!P0 SYNCS.PHASECHK.TRANS64 P0, [R2+URZ+0x38860], R5 ;  /* 0x03886005020085a7 */ /* 0x000ea4000800007f */
[----:B--2---:R-:W-:Y:S05]  /*2ac60*/  @!P0 BRA `(.L_x_1006) ;  /* 0xfffffffc00f08947 */ /* 0x004fea000383ffff */
[----:B------:R-:W-:Y:S05]  /*2ac70*/  BRA `(.L_x_1110) ;  /* 0xffffffc800887947 */ /* 0x000fea000383ffff */
.L_x_1020:
[----:B0-----:R0:W2:Y:S02]  /*2ac80*/  SYNCS.PHASECHK.TRANS64.TRYWAIT P0, [R2+URZ+0x38860], R0 ;  /* 0x03886000020075a7 */ /* 0x0010a4000800017f */
[----:B--2---:R-:W-:Y:S05]  /*2ac90*/  @!P0 NANOSLEEP.SYNCS 0x989680 ;  /* 0x009896800000895d */ /* 0x004fea0003900000 */
[----:B------:R-:W2:Y:S02]  /*2aca0*/  @!P0 SYNCS.PHASECHK.TRANS64 P0, [R2+URZ+0x38860], R0 ;  /* 0x03886000020085a7 */ /* 0x000ea4000800007f */
[----:B--2---:R-:W-:Y:S05]  /*2acb0*/  @!P0 BRA `(.L_x_1020) ;  /* 0xfffffffc00f08947 */ /* 0x004fea000383ffff */
[----:B------:R-:W-:Y:S05]  /*2acc0*/  BRA `(.L_x_1111) ;  /* 0xffffffd000707947 */ /* 0x000fea000383ffff */
.L_x_1030:
[----:B------:R-:W-:Y:S01]  /*2acd0*/  BSSY B0, `(.L_x_1112) ;  /* 0x0000008000007945 */ /* 0x000fe20003800000 */
[----:B------:R-:W-:Y:S02]  /*2ace0*/  IMAD.MOV.U32 R13, RZ, RZ, R16 ;  /* 0x000000ffff0d7224 */ /* 0x000fe400078e0010 */
[----:B------:R-:W-:Y:S02]  /*2acf0*/  IMAD.MOV.U32 R12, RZ, RZ, RZ ;  /* 0x000000ffff0c7224 */ /* 0x000fe400078e00ff */
[----:B------:R-:W-:Y:S02]  /*2ad00*/  IMAD.MOV.U32 R11, RZ, RZ, 0x1f ;  /* 0x0000001fff0b7424 */ /* 0x000fe400078e00ff */
[----:B------:R-:W-:-:S07]  /*2ad10*/  IMAD.MOV.U32 R15, RZ, RZ, -0x1 ;  /* 0xffffffffff0f7424 */ /* 0x000fce00078e00ff */
[----:B01--4-:R-:W-:Y:S05]  /*2ad20*/  WARPSYNC.COLLECTIVE R15, `(.L_x_1113) ;  /* 0x000000000f087348 */ /* 0x013fea0003c00000 */
[----:B------:R2:W3:Y:S02]  /*2ad30*/  SHFL.IDX P6, R14, R13, R12, R11 ;  /* 0x0000000c0d0e7389 */ /* 0x0004e400000c000b */
[----:B01234-:R-:W-:Y:S01]  /*2ad40*/  ENDCOLLECTIVE ;  /* 0x000000000000791b */ /* 0x01ffe20003800000 */
.L_x_1113:
[----:B------:R-:W-:Y:S05]  /*2ad50*/  BSYNC B0 ;  /* 0x0000000000007941 */ /* 0x000fea0003800000 */
.L_x_1112:
[----:B------:R-:W-:Y:S01]  /*2ad60*/  IMAD.MOV.U32 R13, RZ, RZ, R16 ;  /* 0x000000ffff0d7224 */ /* 0x000fe200078e0010 */
[----:B------:R-:W-:Y:S01]  /*2ad70*/  LOP3.LUT P1, RZ, R8, 0x1, RZ, 0xc0, !PT ;  /* 0x0000000108ff7812 */ /* 0x000fe2000782c0ff */
[----:B------:R-:W-:Y:S02]  /*2ad80*/  IMAD.MOV.U32 R12, RZ, RZ, 0x1 ;  /* 0x00000001ff0c7424 */ /* 0x000fe400078e00ff */
[----:B------:R-:W-:Y:S02]  /*2ad90*/  IMAD.MOV.U32 R11, RZ, RZ, 0x1f ;  /* 0x0000001fff0b7424 */ /* 0x000fe400078e00ff */
[----:B------:R-:W-:Y:S02]  /*2ada0*/  IMAD.MOV.U32 R15, RZ, RZ, -0x1 ;  /* 0xffffffffff0f7424 */ /* 0x000fe400078e00ff */
[----:B------:R-:W-:Y:S02]  /*2adb0*/  IMAD.IADD R5, R19, 0x1, R7 ;  /* 0x0000000113057824 */ /* 0x000fe400078e0207 */
[----:B------:R-:W-:-:S07]  /*2adc0*/  IMAD.MOV.U32 R0, RZ, RZ, R14 ;  /* 0x000000ffff007224 */ /* 0x000fce00078e000e */
[----:B------:R-:W-:Y:S05]  /*2add0*/  WARPSYNC.COLLECTIVE R15, `(.L_x_1114) ;  /* 0x000000000f087348 */ /* 0x000fea0003c00000 */
[----:B------:R0:W1:Y:S02]  /*2ade0*/  SHFL.IDX P6, R14, R13, R12, R11 ;  /* 0x0000000c0d0e7389 */ /* 0x00006400000c000b */
[----:B01----:R-:W-:Y:S01]  /*2adf0*/  ENDCOLLECTIVE ;  /* 0x000000000000791b */ /* 0x003fe20003800000 */
.L_x_1114:
        /* <DEDUP_REMOVED lines=9> */
[C---:B------:R-:W-:Y:S01]  /*2ae90*/  ISETP.GE.U32.AND P3, PT, R7.reuse, 0x10, PT ;  /* 0x000000100700780c */ /* 0x040fe20003f66070 */
[----:B0-----:R-:W-:Y:S02]  /*2aea0*/  IMAD.MOV.U32 R2, RZ, RZ, RZ ;  /* 0x000000ffff027224 */ /* 0x001fe400078e00ff */
[----:B--2---:R-:W-:Y:S01]  /*2aeb0*/  @!P0 IMAD.MOV.U32 R2, RZ, RZ, R3 ;  /* 0x000000ffff028224 */ /* 0x004fe200078e0003 */
[----:B------:R-:W-:-:S03]  /*2aec0*/  ISETP.GE.U32.AND P0, PT, R7, 0x2, PT ;  /* 0x000000020700780c */ /* 0x000fc60003f06070 */
[----:B------:R-:W-:-:S10]  /*2aed0*/  IMAD.MOV.U32 R13, RZ, RZ, R2 ;  /* 0x000000ffff0d7224 */ /* 0x000fd400078e0002 */
[----:B------:R-:W-:Y:S05]  /*2aee0*/  WARPSYNC.COLLECTIVE R15, `(.L_x_1115) ;  /* 0x000000000f087348 */ /* 0x000fea0003c00000 */
[----:B------:R0:W1:Y:S02]  /*2aef0*/  SHFL.UP P6, R14, R13, R12, R11 ;  /* 0x0400000c0d0e7389 */ /* 0x00006400000c000b */
[----:B01----:R-:W-:Y:S01]  /*2af00*/  ENDCOLLECTIVE ;  /* 0x000000000000791b */ /* 0x003fe20003800000 */
.L_x_1115:
[----:B------:R-:W-:Y:S02]  /*2af10*/  IMAD.MOV.U32 R12, RZ, RZ, 0x2 ;  /* 0x00000002ff0c7424 */ /* 0x000fe400078e00ff */
[----:B------:R-:W-:-:S05]  /*2af20*/  IMAD.MOV.U32 R3, RZ, RZ, R14 ;  /* 0x000000ffff037224 */ /* 0x000fca00078e000e */
[----:B------:R-:W-:Y:S02]  /*2af30*/  SEL R3, R3, RZ, P1 ;  /* 0x000000ff03037207 */ /* 0x000fe40000800000 */
[----:B------:R-:W-:-:S03]  /*2af40*/  ISETP.GE.U32.AND P1, PT, R7, 0x4, PT ;  /* 0x000000040700780c */ /* 0x000fc60003f26070 */
[----:B------:R-:W-:-:S04]  /*2af50*/  IMAD.IADD R3, R2, 0x1, R3 ;  /* 0x0000000102037824 */ /* 0x000fc800078e0203 */
[----:B------:R-:W-:-:S07]  /*2af60*/  IMAD.MOV.U32 R13, RZ, RZ, R3 ;  /* 0x000000ffff0d7224 */ /* 0x000fce00078e0003 */
[----:B------:R-:W-:Y:S05]  /*2af70*/  WARPSYNC.COLLECTIVE R15, `(.L_x_1116) ;  /* 0x000000000f087348 */ /* 0x000fea0003c00000 */
[----:B------:R0:W1:Y:S02]  /*2af80*/  SHFL.UP P6, R14, R13, R12, R11 ;  /* 0x0400000c0d0e7389 */ /* 0x00006400000c000b */
[----:B01----:R-:W-:Y:S01]  /*2af90*/  ENDCOLLECTIVE ;  /* 0x000000000000791b */ /* 0x003fe20003800000 */
.L_x_1116:
[----:B------:R-:W-:Y:S02]  /*2afa0*/  IMAD.MOV.U32 R12, RZ, RZ, 0x4 ;  /* 0x00000004ff0c7424 */ /* 0x000fe400078e00ff */
[----:B------:R-:W-:-:S05]  /*2afb0*/  IMAD.MOV.U32 R5, RZ, RZ, R14 ;  /* 0x000000ffff057224 */ /* 0x000fca00078e000e */
[----:B------:R-:W-:-:S05]  /*2afc0*/  SEL R5, R5, RZ, P0 ;  /* 0x000000ff05057207 */ /* 0x000fca0000000000 */
[----:B------:R-:W-:-:S05]  /*2afd0*/  IMAD.IADD R3, R3, 0x1, R5 ;  /* 0x0000000103037824 */ /* 0x000fca00078e0205 */
[----:B------:R-:W-:-:S07]  /*2afe0*/  MOV R13, R3 ;  /* 0x00000003000d7202 */ /* 0x000fce0000000f00 */
[----:B------:R-:W-:Y:S05]  /*2aff0*/  WARPSYNC.COLLECTIVE R15, `(.L_x_1117) ;  /* 0x000000000f087348 */ /* 0x000fea0003c00000 */
[----:B------:R0:W1:Y:S02]  /*2b000*/  SHFL.UP P6, R14, R13, R12, R11 ;  /* 0x0400000c0d0e7389 */ /* 0x00006400000c000b */
[----:B01----:R-:W-:Y:S01]  /*2b010*/  ENDCOLLECTIVE ;  /* 0x000000000000791b */ /* 0x003fe20003800000 */
.L_x_1117:
        /* <DEDUP_REMOVED lines=8> */
.L_x_1118:
        /* <DEDUP_REMOVED lines=8> */
.L_x_1119:
        /* <DEDUP_REMOVED lines=9> */
.L_x_1120:
[----:B------:R-:W-:Y:S01]  /*2b1b0*/  IMAD.MOV.U32 R6, RZ, RZ, R14 ;  /* 0x000000ffff067224 */ /* 0x000fe200078e000e */
[----:B------:R-:W-:Y:S06]  /*2b1c0*/  BRA `(.L_x_1121) ;  /* 0xffffffd400887947 */ /* 0x000fec000383ffff */
.L_x_1035:
[----:B------:R-:W-:Y:S01]  /*2b1d0*/  BSSY B0, `(.L_x_1122) ;  /* 0x0000008000007945 */ /* 0x000fe20003800000 */
[----:B-----5:R-:W-:Y:S02]  /*2b1e0*/  IMAD.MOV.U32 R13, RZ, RZ, R2 ;  /* 0x000000ffff0d7224 */ /* 0x020fe400078e0002 */
[----:B------:R-:W-:Y:S02]  /*2b1f0*/  IMAD.MOV.U32 R12, RZ, RZ, 0x1 ;  /* 0x00000001ff0c7424 */ /* 0x000fe400078e00ff */
[----:B------:R-:W-:Y:S02]  /*2b200*/  IMAD.MOV.U32 R11, RZ, RZ, RZ ;  /* 0x000000ffff0b7224 */ /* 0x000fe400078e00ff */
[----:B------:R-:W-:-:S07]  /*2b210*/  IMAD.MOV.U32 R15, RZ, RZ, -0x1 ;  /* 0xffffffffff0f7424 */ /* 0x000fce00078e00ff */
[----:B01--4-:R-:W-:Y:S05]  /*2b220*/  WARPSYNC.COLLECTIVE R15, `(.L_x_1123) ;  /* 0x000000000f087348 */ /* 0x013fea0003c00000 */
[----:B------:R2:W3:Y:S02]  /*2b230*/  SHFL.UP P6, R14, R13, R12, R11 ;  /* 0x0400000c0d0e7389 */ /* 0x0004e400000c000b */
[----:B01234-:R-:W-:Y:S01]  /*2b240*/  ENDCOLLECTIVE ;  /* 0x000000000000791b */ /* 0x01ffe20003800000 */
.L_x_1123:
[----:B------:R-:W-:Y:S05]  /*2b250*/  BSYNC B0 ;  /* 0x0000000000007941 */ /* 0x000fea0003800000 */
.L_x_1122:
[----:B------:R-:W2:Y:S01]  /*2b260*/  LDL R3, [R1+0x8] ;  /* 0x0000080001037983 */ /* 0x000ea20000100800 */
[----:B------:R-:W-:Y:S02]  /*2b270*/  IMAD.MOV.U32 R12, RZ, RZ, 0x2 ;  /* 0x00000002ff0c7424 */ /* 0x000fe400078e00ff */
[----:B------:R-:W-:Y:S02]  /*2b280*/  IMAD.MOV.U32 R11, RZ, RZ, RZ ;  /* 0x000000ffff0b7224 */ /* 0x000fe400078e00ff */
[----:B------:R-:W-:Y:S01]  /*2b290*/  IMAD.MOV.U32 R15, RZ, RZ, -0x1 ;  /* 0xffffffffff0f7424 */ /* 0x000fe200078e00ff */
[----:B--2---:R-:W-:Y:S01]  /*2b2a0*/  LOP3.LUT P4, RZ, R3, 0x1, RZ, 0xc0, !PT ;  /* 0x0000000103ff7812 */ /* 0x004fe2000788c0ff */
[----:B------:R-:W-:-:S05]  /*2b2b0*/  IMAD.MOV.U32 R3, RZ, RZ, R14 ;  /* 0x000000ffff037224 */ /* 0x000fca00078e000e */
[----:B------:R-:W-:-:S05]  /*2b2c0*/  SEL R3, R3, RZ, P4 ;  /* 0x000000ff03037207 */ /* 0x000fca0002000000 */
[----:B------:R-:W-:-:S04]  /*2b2d0*/  IMAD.IADD R3, R2, 0x1, R3 ;  /* 0x0000000102037824 */ /* 0x000fc800078e0203 */
[----:B------:R-:W-:-:S07]  /*2b2e0*/  IMAD.MOV.U32 R13, RZ, RZ, R3 ;  /* 0x000000ffff0d7224 */ /* 0x000fce00078e0003 */
[----:B------:R-:W-:Y:S05]  /*2b2f0*/  WARPSYNC.COLLECTIVE R15, `(.L_x_1124) ;  /* 0x000000000f087348 */ /* 0x000fea0003c00000 */
[----:B------:R0:W1:Y:S02]  /*2b300*/  SHFL.UP P6, R14, R13, R12, R11 ;  /* 0x0400000c0d0e7389 */ /* 0x00006400000c000b */
[----:B01----:R-:W-:Y:S01]  /*2b310*/  ENDCOLLECTIVE ;  /* 0x000000000000791b */ /* 0x003fe20003800000 */
.L_x_1124:
        /* <DEDUP_REMOVED lines=8> */
.L_x_1125:
        /* <DEDUP_REMOVED lines=8> */
.L_x_1126:
        /* <DEDUP_REMOVED lines=8> */
.L_x_1127:
        /* <DEDUP_REMOVED lines=9> */
.L_x_1128:
[----:B------:R-:W-:Y:S01]  /*2b530*/  IMAD.MOV.U32 R6, RZ, RZ, R14 ;  /* 0x000000ffff067224 */ /* 0x000fe200078e000e */
[----:B------:R-:W-:Y:S06]  /*2b540*/  BRA `(.L_x_1129) ;  /* 0xffffffd4004c7947 */ /* 0x000fec000383ffff */
.L_x_1037:
[----:B------:R-:W-:Y:S01]  /*2b550*/  BSSY B0, `(.L_x_1130) ;  /* 0x0000006000007945 */ /* 0x000fe20003800000 */
[----:B------:R-:W-:Y:S01]  /*2b560*/  PLOP3.LUT P6, PT, P6, PT, PT, 0x8, 0x0 ;  /* 0x000000000000781c */ /* 0x000fe200037ce170 */
[----:B------:R-:W-:-:S12]  /*2b570*/  IMAD.MOV.U32 R15, RZ, RZ, -0x1 ;  /* 0xffffffffff0f7424 */ /* 0x000fd800078e00ff */
[----:B0---4-:R-:W-:Y:S05]  /*2b580*/  WARPSYNC.COLLECTIVE R15, `(.L_x_1131) ;  /* 0x000000000f087348 */ /* 0x011fea0003c00000 */
[----:B------:R-:W-:Y:S01]  /*2b590*/  VOTE.ANY R14, PT, P6 ;  /* 0x00000000000e7806 */ /* 0x000fe200030e0100 */
[----:B0---4-:R-:W-:Y:S06]  /*2b5a0*/  ENDCOLLECTIVE ;  /* 0x000000000000791b */ /* 0x011fec0003800000 */
.L_x_1131:
[----:B------:R-:W-:Y:S05]  /*2b5b0*/  BSYNC B0 ;  /* 0x0000000000007941 */ /* 0x000fea0003800000 */
.L_x_1130:
        /* <DEDUP_REMOVED lines=9> */
.L_x_1132:
[----:B------:R-:W-:Y:S01]  /*2b650*/  IMAD.MOV.U32 R17, RZ, RZ, R14 ;  /* 0x000000ffff117224 */ /* 0x000fe200078e000e */
[----:B------:R-:W-:Y:S06]  /*2b660*/  BRA `(.L_x_1133) ;  /* 0xffffffd4003c7947 */ /* 0x000fec000383ffff */
.L_x_1039:
[----:B------:R-:W-:Y:S01]  /*2b670*/  BSSY B0, `(.L_x_1134) ;  /* 0x0000007000007945 */ /* 0x000fe20003800000 */
[----:B------:R-:W-:Y:S02]  /*2b680*/  IMAD.MOV.U32 R13, RZ, RZ, R5 ;  /* 0x000000ffff0d7224 */ /* 0x000fe400078e0005 */
[----:B------:R-:W-:Y:S02]  /*2b690*/  IMAD.MOV.U32 R11, RZ, RZ, 0x1f ;  /* 0x0000001fff0b7424 */ /* 0x000fe400078e00ff */
[----:B------:R-:W-:-:S07]  /*2b6a0*/  IMAD.MOV.U32 R15, RZ, RZ, -0x1 ;  /* 0xffffffffff0f7424 */ /* 0x000fce00078e00ff */
[----:B0-2-4-:R-:W-:Y:S05]  /*2b6b0*/  WARPSYNC.COLLECTIVE R15, `(.L_x_1135) ;  /* 0x000000000f087348 */ /* 0x015fea0003c00000 */
[----:B------:R1:W3:Y:S02]  /*2b6c0*/  SHFL.IDX P6, R14, R13, R12, R11 ;  /* 0x0000000c0d0e7389 */ /* 0x0002e400000c000b */
[----:B01234-:R-:W-:Y:S01]  /*2b6d0*/  ENDCOLLECTIVE ;  /* 0x000000000000791b */ /* 0x01ffe20003800000 */
.L_x_1135:
[----:B------:R-:W-:Y:S05]  /*2b6e0*/  BSYNC B0 ;  /* 0x0000000000007941 */ /* 0x000fea0003800000 */
.L_x_1134:
[----:B------:R-:W-:Y:S01]  /*2b6f0*/  IMAD.MOV.U32 R2, RZ, RZ, R14 ;  /* 0x000000ffff027224 */ /* 0x000fe200078e000e */
[----:B------:R-:W-:Y:S06]  /*2b700*/  BRA `(.L_x_1038) ;  /* 0xffffffd400307947 */ /* 0x000fec000383ffff */
.L_x_1043:
[----:B0-----:R0:W1:Y:S02]  /*2b710*/  SYNCS.PHASECHK.TRANS64.TRYWAIT P0, [R0+URZ+0x38820], R3 ;  /* 0x03882003000075a7 */ /* 0x001064000800017f */
[----:B-1----:R-:W-:Y:S05]  /*2b720*/  @!P0 NANOSLEEP.SYNCS 0x989680 ;  /* 0x009896800000895d */ /* 0x002fea0003900000 */
[----:B------:R-:W1:Y:S02]  /*2b730*/  @!P0 SYNCS.PHASECHK.TRANS64 P0, [R0+URZ+0x38820], R3 ;  /* 0x03882003000085a7 */ /* 0x000e64000800007f */
[----:B-1----:R-:W-:Y:S05]  /*2b740*/  @!P0 BRA `(.L_x_1043) ;  /* 0xfffffffc00f08947 */ /* 0x002fea000383ffff */
[----:B------:R-:W-:Y:S05]  /*2b750*/  BRA `(.L_x_1136) ;  /* 0xffffffd800207947 */ /* 0x000fea000383ffff */
.L_x_1044:
        /* <DEDUP_REMOVED lines=8> */
[----:B0---4-:R-:W-:Y:S05]  /*2b7e0*/  WARPSYNC.COLLECTIVE R15, `(.L_x_1138) ;  /* 0x000000000f087348 */ /* 0x011fea0003c00000 */
[----:B------:R1:W2:Y:S02]  /*2b7f0*/  SHFL.IDX P6, R14, R13, R12, R11 ;  /* 0x0000000c0d0e7389 */ /* 0x0002a400000c000b */
[----:B012-4-:R-:W-:Y:S01]  /*2b800*/  ENDCOLLECTIVE ;  /* 0x000000000000791b */ /* 0x017fe20003800000 */
.L_x_1138:
[----:B------:R-:W-:Y:S05]  /*2b810*/  BSYNC B0 ;  /* 0x0000000000007941 */ /* 0x000fea0003800000 */
.L_x_1137:
[----:B------:R-:W-:Y:S05]  /*2b820*/  BRA `(.L_x_1139) ;  /* 0xffffffd800087947 */ /* 0x000fea000383ffff */
.L_x_1045:
[----:B------:R-:W-:Y:S01]  /*2b830*/  BSSY B0, `(.L_x_1140) ;  /* 0x0000006000007945 */ /* 0x000fe20003800000 */
[----:B------:R-:W-:-:S07]  /*2b840*/  IMAD.MOV.U32 R15, RZ, RZ, -0x1 ;  /* 0xffffffffff0f7424 */ /* 0x000fce00078e00ff */
[----:B01--4-:R-:W-:Y:S05]  /*2b850*/  WARPSYNC.COLLECTIVE R15, `(.L_x_1141) ;  /* 0x000000000f0c7348 */ /* 0x013fea0003c00000 */
[----:B------:R-:W-:Y:S02]  /*2b860*/  ELECT P6, UR62, PT ;  /* 0x00000000003e782f */ /* 0x000fe400038c0000 */
[----:B------:R-:W-:Y:S01]  /*2b870*/  MOV R14, UR62 ;  /* 0x0000003e000e7c02 */ /* 0x000fe20008000f00 */
[----:B01--4-:R-:W-:Y:S10]  /*2b880*/  ENDCOLLECTIVE ;  /* 0x000000000000791b */ /* 0x013ff40003800000 */
.L_x_1141:
[----:B------:R-:W-:Y:S05]  /*2b890*/  BSYNC B0 ;  /* 0x0000000000007941 */ /* 0x000fea0003800000 */
.L_x_1140:
[----:B------:R-:W-:Y:S05]  /*2b8a0*/  BRA `(.L_x_1142) ;  /* 0xffffffd400fc7947 */ /* 0x000fea000383ffff */
.L_x_1047:
[----:B0-----:R0:W1:Y:S02]  /*2b8b0*/  SYNCS.PHASECHK.TRANS64.TRYWAIT P0, [R6+URZ], R5 ;  /* 0x00000005060075a7 */ /* 0x001064000800017f */
[----:B-1----:R-:W-:Y:S05]  /*2b8c0*/  @!P0 NANOSLEEP.SYNCS 0x989680 ;  /* 0x009896800000895d */ /* 0x002fea0003900000 */
[----:B------:R-:W1:Y:S02]  /*2b8d0*/  @!P0 SYNCS.PHASECHK.TRANS64 P0, [R6+URZ], R5 ;  /* 0x00000005060085a7 */ /* 0x000e64000800007f */
[----:B-1----:R-:W-:Y:S05]  /*2b8e0*/  @!P0 BRA `(.L_x_1047) ;  /* 0xfffffffc00f08947 */ /* 0x002fea000383ffff */
[----:B------:R-:W-:Y:S05]  /*2b8f0*/  BRA `(.L_x_1143) ;  /* 0xffffffd800387947 */ /* 0x000fea000383ffff */
.L_x_1048:
[----:B-1----:R1:W2:Y:S02]  /*2b900*/  SYNCS.PHASECHK.TRANS64.TRYWAIT P0, [R7+URZ], R2 ;  /* 0x00000002070075a7 */ /* 0x0022a4000800017f */
[----:B--2---:R-:W-:Y:S05]  /*2b910*/  @!P0 NANOSLEEP.SYNCS 0x989680 ;  /* 0x009896800000895d */ /* 0x004fea0003900000 */
[----:B------:R-:W2:Y:S02]  /*2b920*/  @!P0 SYNCS.PHASECHK.TRANS64 P0, [R7+URZ], R2 ;  /* 0x00000002070085a7 */ /* 0x000ea4000800007f */
[----:B--2---:R-:W-:Y:S05]  /*2b930*/  @!P0 BRA `(.L_x_1048) ;  /* 0xfffffffc00f08947 */ /* 0x004fea000383ffff */
[----:B------:R-:W-:Y:S05]  /*2b940*/  BRA `(.L_x_1144) ;  /* 0xffffffd8002c7947 */ /* 0x000fea000383ffff */
.L_x_1050:
[----:B--2---:R2:W3:Y:S02]  /*2b950*/  SYNCS.PHASECHK.TRANS64.TRYWAIT P0, [R4+URZ], R5 ;  /* 0x00000005040075a7 */ /* 0x0044e4000800017f */
[----:B---3--:R-:W-:Y:S05]  /*2b960*/  @!P0 NANOSLEEP.SYNCS 0x989680 ;  /* 0x009896800000895d */ /* 0x008fea0003900000 */
[----:B------:R-:W3:Y:S02]  /*2b970*/  @!P0 SYNCS.PHASECHK.TRANS64 P0, [R4+URZ], R5 ;  /* 0x00000005040085a7 */ /* 0x000ee4000800007f */
[----:B---3--:R-:W-:Y:S05]  /*2b980*/  @!P0 BRA `(.L_x_1050) ;  /* 0xfffffffc00f08947 */ /* 0x008fea000383ffff */
[----:B------:R-:W-:Y:S05]  /*2b990*/  BRA `(.L_x_1145) ;  /* 0xffffffd800347947 */ /* 0x000fea000383ffff */
.L_x_1146:
        /* <DEDUP_REMOVED lines=14> */
.L_x_15291:


//--------------------- .text._ZN7cutlass13device_kernelIN5flash11enable_sm90INS1_16FlashAttnFwdSm90INS1_25CollectiveMainloopFwdSm90ILi2EN4cute5tupleIJNS5_1CILi1EEES8_S8_EEENS6_IJNS7_ILi128EEENS7_ILi64EEENS7_ILi256EEEEEELi256ENS_10bfloat16_tEfNS_4arch4Sm90ELb0ELb1ELb1ELb0ELb0ELb0ELb0ELb1ELb1ELb1ELb0ELb0EEENS1_21CollectiveEpilogueFwdINS6_IJSA_SC_SB_EEES9_SE_SG_Li256ELb0ELb1ELb0ELb0EEENS1_30DynamicPersistentTileSchedulerILi256ELi128ELb0ELb1ELb1EEEEEEEEEvNT_6ParamsE --------------------------
	.section	.text._ZN7cutlass13device_kernelIN5flash11enable_sm90INS1_16FlashAttnFwdSm90INS1_25CollectiveMainloopFwdSm90ILi2EN4cute5tupleIJNS5_1CILi1EEES8_S8_EEENS6_IJNS7_ILi128EEENS7_ILi64EEENS7_ILi256EEEEEELi256ENS_10bfloat16_tEfNS_4arch4Sm90ELb0ELb1ELb1ELb0ELb0ELb0ELb0ELb1ELb1ELb1ELb0ELb0EEENS1_21CollectiveEpilogueFwdINS6_IJSA_SC_SB_EEES9_SE_SG_Li256ELb0ELb1ELb0ELb0EEENS1_30DynamicPersistentTileSchedulerILi256ELi128ELb0ELb1ELb1EEEEEEEEEvNT_6ParamsE,"ax",@progbits
	.align	128
.text._ZN7cutlass13device_kernelIN5flash11enable_sm90INS1_16FlashAttnFwdSm90INS1_25CollectiveMainloopFwdSm90ILi2EN4cute5tupleIJNS5_1CILi1EEES8_S8_EEENS6_IJNS7_ILi128EEENS7_ILi64EEENS7_ILi256EEEEEELi256ENS_10bfloat16_tEfNS_4arch4Sm90ELb0ELb1ELb1ELb0ELb0ELb0ELb0ELb1ELb1ELb1ELb0ELb0EEENS1_21CollectiveEpilogueFwdINS6_IJSA_SC_SB_EEES9_SE_SG_Li256ELb0ELb1ELb0ELb0EEENS1_30DynamicPersistentTileSchedulerILi256ELi128ELb0ELb1ELb1EEEEEEEEEvNT_6ParamsE:
        .type           _ZN7cutlass13device_kernelIN5flash11enable_sm90INS1_16FlashAttnFwdSm90INS1_25CollectiveMainloopFwdSm90ILi2EN4cute5tupleIJNS5_1CILi1EEES8_S8_EEENS6_IJNS7_ILi128EEENS7_ILi64EEENS7_ILi256EEEEEELi256ENS_10bfloat16_tEfNS_4arch4Sm90ELb0ELb1ELb1ELb0ELb0ELb0ELb0ELb1ELb1ELb1ELb0ELb0EEENS1_21CollectiveEpilogueFwdINS6_IJSA_SC_SB_EEES9_SE_SG_Li256ELb0ELb1ELb0ELb0EEENS1_30DynamicPersistentTileSchedulerILi256ELi128ELb0ELb1ELb1EEEEEEEEEvNT_6ParamsE,@function
        .size           _ZN7cutlass13device_kernelIN5flash11enable_sm90INS1_16FlashAttnFwdSm90INS1_25CollectiveMainloopFwdSm90ILi2EN4cute5tupleIJNS5_1CILi1EEES8_S8_EEENS6_IJNS7_ILi128EEENS7_ILi64EEENS7_ILi256EEEEEELi256ENS_10bfloat16_tEfNS_4arch4Sm90ELb0ELb1ELb1ELb0ELb0ELb0ELb0ELb1ELb1ELb1ELb0ELb0EEENS1_21CollectiveEpilogueFwdINS6_IJSA_SC_SB_EEES9_SE_SG_Li256ELb0ELb1ELb0ELb0EEENS1_30DynamicPersistentTileSchedulerILi256ELi128ELb0ELb1ELb1EEEEEEEEEvNT_6ParamsE,(.L_x_15292 - _ZN7cutlass13device_kernelIN5flash11enable_sm90INS1_16FlashAttnFwdSm90INS1_25CollectiveMainloopFwdSm90ILi2EN4cute5tupleIJNS5_1CILi1EEES8_S8_EEENS6_IJNS7_ILi128EEENS7_ILi64EEENS7_ILi256EEEEEELi256ENS_10bfloat16_tEfNS_4arch4Sm90ELb0ELb1ELb1ELb0ELb0ELb0ELb0ELb1ELb1ELb1ELb0ELb0EEENS1_21CollectiveEpilogueFwdINS6_IJSA_SC_SB_EEES9_SE_SG_Li256ELb0ELb1ELb0ELb0EEENS1_30DynamicPersistentTileSchedulerILi256ELi128ELb0ELb1ELb1EEEEEEEEEvNT_6ParamsE)
        .other          _ZN7cutlass13device_kernelIN5flash11enable_sm90INS1_16FlashAttnFwdSm90INS1_25CollectiveMainloopFwdSm90ILi2EN4cute5tupleIJNS5_1CILi1EEES8_S8_EEENS6_IJNS7_ILi128EEENS7_ILi64EEENS7_ILi256EEEEEELi256ENS_10bfloat16_tEfNS_4arch4Sm90ELb0ELb1ELb1ELb0ELb0ELb0ELb0ELb1ELb1ELb1ELb0ELb0EEENS1_21CollectiveEpilogueFwdINS6_IJSA_SC_SB_EEES9_SE_SG_Li256ELb0ELb1ELb0ELb0EEENS1_30DynamicPersistentTileSchedulerILi256ELi128ELb0ELb1ELb1EEEEEEEEEvNT_6ParamsE,@"STO_CUDA_ENTRY STV_DEFAULT"
_ZN7cutlass13device_kernelIN5flash11enable_sm90INS1_16FlashAttnFwdSm90INS1_25CollectiveMainloopFwdSm90ILi2EN4cute5tupleIJNS5_1CILi1EEES8_S8_EEENS6_IJNS7_ILi128EEENS7_ILi64EEENS7_ILi256EEEEEELi256ENS_10bfloat16_tEfNS_4arch4Sm90ELb0ELb1ELb1ELb0ELb0ELb0ELb0ELb1ELb1ELb1ELb0ELb0EEENS1_21CollectiveEpilogueFwdINS6_IJSA_SC_SB_EEES9_SE_SG_Li256ELb0ELb1ELb0ELb0EEENS1_30DynamicPersistentTileSchedulerILi256ELi128ELb0ELb1ELb1EEEEEEEEEvNT_6ParamsE:
        /* <DEDUP_REMOVED lines=18> */
.L_x_1148:
[----:B------:R-:W-:Y:S05]  /*0120*/  BSYNC B0 ;  /* 0x0000000000007941 */ /* 0x000fea0003800000 */
.L_x_1147:
        /* <DEDUP_REMOVED lines=41> */
.L_x_1149:
        /* <DEDUP_REMOVED lines=22> */
.L_x_1150:
        /* <DEDUP_REMOVED lines=18> */
.L_x_1151:
        /* <DEDUP_REMOVED lines=22> */
.L_x_1152:
        /* <DEDUP_REMOVED lines=22> */
.L_x_1153:
        /* <DEDUP_REMOVED lines=8> */
.L_x_1155:
[----:B------:R-:W-:-:S08]  /*0980*/  NOP ;  /* 0x0000000000007918 */ /* 0x000fd00000000000 */
[----:B------:R-:W1:Y:S02]  /*0990*/  USETMAXREG.TRY_ALLOC.CTAPOOL UP0, 0xf0 ;  /* 0x000000f0000079c8 */ /* 0x000e640008000600 */
[----:B-1----:R-:W-:-:S13]  /*09a0*/  PLOP3.LUT P0, PT, PT, PT, UP0, 0x80, 0x0 ;  /* 0x000000000000781c */ /* 0x002fda0003f0f008 */
[----:B------:R-:W-:Y:S05]  /*09b0*/  @!P0 BRA `(.L_x_1155) ;  /* 0xfffffffc00f08947 */ /* 0x000fea000383ffff */
[----:B------:R-:W1:Y:S08]  /*09c0*/  S2UR UR4, SR_CTAID.X ;  /* 0x00000000000479c3 */ /* 0x000e700000002500 */
[----:B------:R-:W-:Y:S08]  /*09d0*/  BAR.ARV 0x4, 0x180 ;  /* 0x0106000000007b1d */ /* 0x000ff00000002000 */
[----:B------:R-:W1:Y:S08]  /*09e0*/  LDC R0, c[0x0][0xc38] ;  /* 0x00030e00ff007b82 */ /* 0x000e700000000800 */
[----:B------:R-:W-:Y:S06]  /*09f0*/  BAR.ARV 0x8, 0x180 ;  /* 0x0206000000007b1d */ /* 0x000fec0000002000 */
[----:B-1----:R-:W-:-:S13]  /*0a00*/  ISETP.LE.AND P0, PT, R0, UR4, PT ;  /* 0x0000000400007c0c */ /* 0x002fda000bf03270 */
[----:B------:R-:W-:Y:S05]  /*0a10*/  @P0 EXIT ;  /* 0x000000000000094d */ /* 0x000fea0003800000 */
[----:B------:R-:W2:Y:S01]  /*0a20*/  LDL R3, [R1+0x1c] ;  /* 0x00001c0001037983 */ /* 0x000ea20000100800 */
[----:B------:R-:W-:Y:S01]  /*0a30*/  UMOV UR36, URZ ;  /* 0x0000003f00247c82 */ /* 0x000fe20008000000 */
[----:B------:R-:W-:Y:S01]  /*0a40*/  UMOV UR37, URZ ;  /* 0x0000003f00257c82 */ /* 0x000fe20008000000 */
[----:B0-----:R-:W0:Y:S02]  /*0a50*/  S2R R2, SR_TID.X ;  /* 0x0000000000027919 */ /* 0x001e240000002100 */
[----:B0-----:R-:W-:Y:S01]  /*0a60*/  VIADD R218, R2, 0xffffff80 ;  /* 0xffffff8002da7836 */ /* 0x001fe20000000000 */
[----:B--2---:R-:W-:-:S04]  /*0a70*/  R2UR UR5, R3 ;  /* 0x00000000030572ca */ /* 0x004fc800000e0000 */
[----:B------:R-:W-:-:S04]  /*0a80*/  SHF.R.S32.HI R3, RZ, 0x1f, R218 ;  /* 0x0000001fff037819 */ /* 0x000fc800000114da */
[CC--:B------:R-:W-:Y:S02]  /*0a90*/  LEA.HI R5, R3.reuse, R218.reuse, RZ, 0x7 ;  /* 0x000000da03057211 */ /* 0x0c0fe400078f38ff */
[-C--:B------:R-:W-:Y:S02]  /*0aa0*/  LEA.HI R0, R3, R218.reuse, RZ, 0x4 ;  /* 0x000000da03007211 */ /* 0x080fe400078f20ff */
[----:B------:R-:W-:Y:S02]  /*0ab0*/  LOP3.LUT R209, R5, 0xffffff80, RZ, 0xc0, !PT ;  /* 0xffffff8005d17812 */ /* 0x000fe400078ec0ff */
[----:B------:R-:W-:Y:S01]  /*0ac0*/  SHF.R.S32.HI R9, RZ, 0x4, R0 ;  /* 0x00000004ff097819 */ /* 0x000fe20000011400 */
[----:B------:R-:W-:Y:S01]  /*0ad0*/  ULOP3.LUT UR6, UR5, 0x1, URZ, 0xfc, !UPT ;  /* 0x0000000105067892 */ /* 0x000fe2000f8efc3f */
[----:B------:R-:W-:Y:S01]  /*0ae0*/  LOP3.LUT R7, R0, 0x3fffff0, RZ, 0xc0, !PT ;  /* 0x03fffff000077812 */ /* 0x000fe200078ec0ff */
[----:B------:R-:W-:Y:S01]  /*0af0*/  IMAD.IADD R209, R218, 0x1, -R209 ;  /* 0x00000001dad17824 */ /* 0x000fe200078e0ad1 */
[----:B------:R-:W-:Y:S01]  /*0b00*/  LEA.HI R0, R0, R9, RZ, 0x1 ;  /* 0x0000000900007211 */ /* 0x000fe200078f08ff */
[----:B------:R-:W-:Y:S01]  /*0b10*/  UMOV UR5, URZ ;  /* 0x0000003f00057c82 */ /* 0x000fe20008000000 */
[CC--:B------:R-:W-:Y:S01]  /*0b20*/  LEA.HI R2, R3.reuse, R218.reuse, RZ, 0x5 ;  /* 0x000000da03027211 */ /* 0x0c0fe200078f28ff */
[----:B------:R-:W-:Y:S01]  /*0b30*/  IMAD.IADD R7, R218, 0x1, -R7 ;  /* 0x00000001da077824 */ /* 0x000fe200078e0a07 */
[----:B------:R-:W-:Y:S01]  /*0b40*/  SHF.R.S32.HI R4, RZ, 0x1f, R209 ;  /* 0x0000001fff047819 */ /* 0x000fe200000114d1 */
[----:B------:R-:W-:Y:S01]  /*0b50*/  IMAD.U32 R213, RZ, RZ, UR6 ;  /* 0x00000006ffd57e24 */ /* 0x000fe2000f8e00ff */
[----:B------:R-:W-:Y:S01]  /*0b60*/  LOP3.LUT R0, R0, 0x1ffffffe, RZ, 0xc0, !PT ;  /* 0x1ffffffe00007812 */ /* 0x000fe200078ec0ff */
[----:B------:R-:W-:Y:S01]  /*0b70*/  IMAD.SHL.U32 R2, R2, 0x20, RZ ;  /* 0x0000002002027824 */ /* 0x000fe200078e00ff */
[----:B------:R-:W-:Y:S01]  /*0b80*/  LEA.HI R6, R4, R209, RZ, 0x2 ;  /* 0x000000d104067211 */ /* 0x000fe200078f10ff */
[----:B------:R-:W-:Y:S01]  /*0b90*/  IMAD.U32 R208, RZ, RZ, UR5 ;  /* 0x00000005ffd07e24 */ /* 0x000fe2000f8e00ff */
[----:B------:R-:W-:Y:S01]  /*0ba0*/  LEA.HI R10, R3, R218, RZ, 0x2 ;  /* 0x000000da030a7211 */ /* 0x000fe200078f10ff */
[----:B------:R-:W-:Y:S01]  /*0bb0*/  IMAD.IADD R0, R9, 0x1, -R0 ;  /* 0x0000000109007824 */ /* 0x000fe200078e0a00 */
[----:B------:R-:W-:-:S02]  /*0bc0*/  SHF.R.S32.HI R8, RZ, 0x2, R6 ;  /* 0x00000002ff087819 */ /* 0x000fc40000011406 */
[----:B------:R-:W-:Y:S02]  /*0bd0*/  SHF.R.S32.HI R11, RZ, 0x1f, R6 ;  /* 0x0000001fff0b7819 */ /* 0x000fe40000011406 */
[----:B------:R-:W-:Y:S02]  /*0be0*/  LOP3.LUT R9, R10, 0xfffffffc, RZ, 0xc0, !PT ;  /* 0xfffffffc0a097812 */ /* 0x000fe400078ec0ff */
[----:B------:R-:W-:Y:S02]  /*0bf0*/  LEA.HI R3, R3, R218, RZ, 0x3 ;  /* 0x000000da03037211 */ /* 0x000fe400078f18ff */
[----:B------:R-:W-:Y:S01]  /*0c00*/  LEA.HI R11, R11, R8, RZ, 0x3 ;  /* 0x000000080b0b7211 */ /* 0x000fe200078f18ff */
[----:B------:R-:W-:Y:S01]  /*0c10*/  IMAD.IADD R9, R218, 0x1, -R9 ;  /* 0x00000001da097824 */ /* 0x000fe200078e0a09 */
[----:B------:R-:W-:Y:S02]  /*0c20*/  SHF.R.S32.HI R210, RZ, 0x7, R5 ;  /* 0x00000007ffd27819 */ /* 0x000fe40000011405 */
[----:B------:R-:W-:-:S02]  /*0c30*/  LOP3.LUT R2, R2, 0xfffffc00, RZ, 0xc0, !PT ;  /* 0xfffffc0002027812 */ /* 0x000fc400078ec0ff */
[----:B------:R-:W-:Y:S02]  /*0c40*/  LOP3.LUT R203, R3, 0xfffffff8, RZ, 0xc0, !PT ;  /* 0xfffffff803cb7812 */ /* 0x000fe400078ec0ff */
[----:B------:R-:W-:Y:S01]  /*0c50*/  LOP3.LUT R11, R11, 0xfffffff8, RZ, 0xc0, !PT ;  /* 0xfffffff80b0b7812 */ /* 0x000fe200078ec0ff */
[----:B------:R-:W-:Y:S01]  /*0c60*/  IMAD R7, R7, 0x40, R2 ;  /* 0x0000004007077824 */ /* 0x000fe200078e0202 */
[----:B------:R-:W-:Y:S01]  /*0c70*/  LEA.HI R4, R4, R209, RZ, 0x5 ;  /* 0x000000d104047211 */ /* 0x000fe200078f28ff */
[----:B------:R-:W-:Y:S01]  /*0c80*/  IMAD.IADD R203, R218, 0x1, -R203 ;  /* 0x00000001dacb7824 */ /* 0x000fe200078e0acb */
[----:B------:R-:W-:Y:S01]  /*0c90*/  LEA.HI R5, R5, R210, RZ, 0x1 ;  /* 0x000000d205057211 */ /* 0x000fe200078f08ff */
[----:B------:R-:W-:Y:S01]  /*0ca0*/  IMAD.IADD R11, R8, 0x1, -R11 ;  /* 0x00000001080b7824 */ /* 0x000fe200078e0a0b */
[----:B------:R-:W-:Y:S01]  /*0cb0*/  SHF.R.S32.HI R4, RZ, 0x5, R4 ;  /* 0x00000005ff047819 */ /* 0x000fe20000011404 */
[----:B------:R-:W-:Y:S01]  /*0cc0*/  IMAD.SHL.U32 R19, R203, 0x8, RZ ;  /* 0x00000008cb137824 */ /* 0x000fe200078e00ff */
[----:B------:R-:W-:Y:S01]  /*0cd0*/  LEA.HI R2, R9, R9, RZ, 0x1 ;  /* 0x0000000909027211 */ /* 0x000fe200078f08ff */
[----:B------:R-:W-:Y:S01]  /*0ce0*/  IMAD R212, R0, 0x8, R7 ;  /* 0x0000000800d47824 */ /* 0x000fe200078e0207 */
[----:B------:R-:W-:Y:S01]  /*0cf0*/  LOP3.LUT R5, R5, 0x3fffffe, RZ, 0xc0, !PT ;  /* 0x03fffffe05057812 */ /* 0x000fe200078ec0ff */
[----:B------:R-:W-:Y:S01]  /*0d00*/  IMAD R4, R4, 0x10, R11 ;  /* 0x0000001004047824 */ /* 0x000fe200078e020b */
[----:B------:R-:W-:Y:S01]  /*0d10*/  LOP3.LUT R2, R2, 0x1ffffffe, RZ, 0xc0, !PT ;  /* 0x1ffffffe02027812 */ /* 0x000fe200078ec0ff */
[C---:B------:R-:W-:Y:S01]  /*0d20*/  VIADD R201, R19.reuse, 0x40 ;  /* 0x0000004013c97836 */ /* 0x040fe20000000000 */
[----:B------:R-:W-:Y:S01]  /*0d30*/  LOP3.LUT R6, R6, 0x7ffffffc, RZ, 0xc0, !PT ;  /* 0x7ffffffc06067812 */ /* 0x000fe200078ec0ff */
[----:B------:R-:W-:Y:S01]  /*0d40*/  IMAD.IADD R5, R210, 0x1, -R5 ;  /* 0x00000001d2057824 */ /* 0x000fe200078e0a05 */
[----:B------:R-:W-:Y:S01]  /*0d50*/  SHF.R.S32.HI R206, RZ, 0x3, R3 ;  /* 0x00000003ffce7819 */ /* 0x000fe20000011403 */
[C---:B------:R-:W-:Y:S01]  /*0d60*/  VIADD R200, R19.reuse, 0x80 ;  /* 0x0000008013c87836 */ /* 0x040fe20000000000 */
[----:B------:R-:W-:Y:S01]  /*0d70*/  SHF.R.S32.HI R217, RZ, 0x1f, R19 ;  /* 0x0000001fffd97819 */ /* 0x000fe20000011413 */
[----:B------:R-:W-:Y:S01]  /*0d80*/  VIADD R202, R19, 0xc0 ;  /* 0x000000c013ca7836 */ /* 0x000fe20000000000 */
[----:B------:R-:W-:Y:S01]  /*0d90*/  SHF.R.S32.HI R216, RZ, 0x1f, R201 ;  /* 0x0000001fffd87819 */ /* 0x000fe200000114c9 */
[----:B------:R-:W-:Y:S01]  /*0da0*/  IMAD.IADD R2, R9, 0x1, -R2 ;  /* 0x0000000109027824 */ /* 0x000fe200078e0a02 */
[----:B------:R-:W-:Y:S01]  /*0db0*/  SHF.R.S32.HI R215, RZ, 0x1f, R200 ;  /* 0x0000001fffd77819 */ /* 0x000fe200000114c8 */
[----:B------:R-:W-:Y:S01]  /*0dc0*/  IMAD R211, R5, 0x40, R4 ;  /* 0x0000004005d37824 */ /* 0x000fe200078e0204 */
[----:B------:R-:W-:Y:S01]  /*0dd0*/  SHF.R.S32.HI R214, RZ, 0x1f, R202 ;  /* 0x0000001fffd67819 */ /* 0x000fe200000114ca */
[----:B------:R-:W-:-:S02]  /*0de0*/  IMAD.IADD R17, R209, 0x1, -R6 ;  /* 0x00000001d1117824 */ /* 0x000fc400078e0a06 */
[----:B------:R-:W-:-:S07]  /*0df0*/  IMAD R22, R2, 0x8, R211 ;  /* 0x0000000802167824 */ /* 0x000fce00078e02d3 */
.L_x_1252:
[----:B------:R-:W-:Y:S01]  /*0e00*/  ULDC UR5, c[0x0][0xc60] ;  /* 0x0003180000057ab9 */ /* 0x000fe20000000800 */
[----:B------:R-:W-:Y:S01]  /*0e10*/  UMOV UR8, UR4 ;  /* 0x0000000400087c82 */ /* 0x000fe20008000000 */
[----:B------:R-:W-:-:S11]  /*0e20*/  UISETP.NE.AND UP0, UPT, UR5, 0x1, UPT ;  /* 0x000000010500788c */ /* 0x000fd6000bf05270 */
[----:B------:R-:W-:Y:S01]  /*0e30*/  @UP0 ULDC UR6, c[0x0][0xc64] ;  /* 0x0003190000060ab9 */ /* 0x000fe20000000800 */
[----:B------:R-:W-:Y:S01]  /*0e40*/  @UP0 ULDC UR9, c[0x0][0xc68] ;  /* 0x00031a0000090ab9 */ /* 0x000fe20000000800 */
[----:B------:R-:W-:-:S04]  /*0e50*/  UIMAD.WIDE.U32 UR6, UR4, UR6, URZ ;  /* 0x00000006040672a5 */ /* 0x000fc8000f8e003f */
[----:B------:R-:W-:-:S03]  /*0e60*/  @UP0 USHF.R.U32.HI UR8, URZ, UR9, UR7 ;  /* 0x000000093f080299 */ /* 0x000fc60008011607 */
[----:B------:R-:W-:Y:S02]  /*0e70*/  ULDC UR6, c[0x0][0xc78] ;  /* 0x00031e0000067ab9 */ /* 0x000fe40000000800 */
[----:B------:R-:W-:Y:S02]  /*0e80*/  UISETP.GE.AND UP0, UPT, UR8, UR6, UPT ;  /* 0x000000060800728c */ /* 0x000fe4000bf06270 */
[----:B------:R-:W-:-:S04]  /*0e90*/  UIADD3 UR6, -UR8, URZ, URZ ;  /* 0x0000003f08067290 */ /* 0x000fc8000fffe13f */
[----:B------:R-:W-:Y:S01]  /*0ea0*/  PLOP3.LUT P0, PT, PT, PT, UP0, 0x80, 0x0 ;  /* 0x000000000000781c */ /* 0x000fe20003f0f008 */
[----:B------:R-:W-:-:S12]  /*0eb0*/  UIMAD UR9, UR5, UR6, UR4 ;  /* 0x00000006050972a4 */ /* 0x000fd8000f8e0204 */
[----:B012345:R-:W-:Y:S05]  /*0ec0*/  @!P0 BRA `(.L_x_1156) ;  /* 0x0000000000208947 */ /* 0x03ffea0003800000 */
[----:B------:R-:W-:Y:S01]  /*0ed0*/  ULDC UR7, c[0x0][0xc6c] ;  /* 0x00031b0000077ab9 */ /* 0x000fe20000000800 */
[----:B------:R-:W-:Y:S01]  /*0ee0*/  UMOV UR6, UR9 ;  /* 0x0000000900067c82 */ /* 0x000fe20008000000 */
[----:B------:R-:W-:-:S11]  /*0ef0*/  UISETP.NE.AND UP0, UPT, UR7, 0x1, UPT ;  /* 0x000000010700788c */ /* 0x000fd6000bf05270 */
[----:B------:R-:W-:Y:S02]  /*0f00*/  @UP0 ULDC.64 UR10, c[0x0][0xc70] ;  /* 0x00031c00000a0ab9 */ /* 0x000fe40000000a00 */
[----:B------:R-:W-:-:S04]  /*0f10*/  UIMAD.WIDE.U32 UR4, UR9, UR10, URZ ;  /* 0x0000000a090472a5 */ /* 0x000fc8000f8e003f */
[----:B------:R-:W-:-:S04]  /*0f20*/  @UP0 USHF.R.U32.HI UR6, URZ, UR11, UR5 ;  /* 0x0000000b3f060299 */ /* 0x000fc80008011605 */
[----:B------:R-:W-:Y:S01]  /*0f30*/  UIMAD UR4, UR6, UR7, URZ ;  /* 0x00000007060472a4 */ /* 0x000fe2000f8e023f */
[----:B------:R-:W-:Y:S11]  /*0f40*/  BRA `(.L_x_1157) ;  /* 0x00000000001c7947 */ /* 0x000ff60003800000 */
.L_x_1156:
[----:B------:R-:W-:Y:S01]  /*0f50*/  ULDC UR7, c[0x0][0xc54] ;  /* 0x0003150000077ab9 */ /* 0x000fe20000000800 */
[----:B------:R-:W-:Y:S01]  /*0f60*/  UMOV UR6, UR9 ;  /* 0x0000000900067c82 */ /* 0x000fe20008000000 */
[----:B------:R-:W-:-:S11]  /*0f70*/  UISETP.NE.AND UP0, UPT, UR7, 0x1, UPT ;  /* 0x000000010700788c */ /* 0x000fd6000bf05270 */
[----:B------:R-:W-:Y:S02]  /*0f80*/  @UP0 ULDC.64 UR10, c[0x0][0xc58] ;  /* 0x00031600000a0ab9 */ /* 0x000fe40000000a00 */
[----:B------:R-:W-:-:S04]  /*0f90*/  UIMAD.WIDE.U32 UR4, UR9, UR10, URZ ;  /* 0x0000000a090472a5 */ /* 0x000fc8000f8e003f */
[----:B------:R-:W-:-:S04]  /*0fa0*/  @UP0 USHF.R.U32.HI UR6, URZ, UR11, UR5 ;  /* 0x0000000b3f060299 */ /* 0x000fc80008011605 */
[----:B------:R-:W-:-:S12]  /*0fb0*/  UIMAD UR4, UR6, UR7, URZ ;  /* 0x00000007060472a4 */ /* 0x000fd8000f8e023f */
.L_x_1157:
[----:B------:R-:W-:Y:S01]  /*0fc0*/  ULOP3.LUT UR6, URZ, UR6, URZ, 0x33, !UPT ;  /* 0x000000063f067292 */ /* 0x000fe2000f8e333f */
[----:B------:R-:W-:Y:S01]  /*0fd0*/  ULDC UR12, c[0x0][0xc48] ;  /* 0x00031200000c7ab9 */ /* 0x000fe20000000800 */
[----:B------:R-:W-:Y:S01]  /*0fe0*/  ULDC UR7, c[0x0][0x448] ;  /* 0x0001120000077ab9 */ /* 0x000fe20000000800 */
[----:B------:R-:W-:Y:S01]  /*0ff0*/  ULDC UR5, c[0x0][0xc3c] ;  /* 0x00030f0000057ab9 */ /* 0x000fe20000000800 */
[----:B------:R-:W-:Y:S02]  /*1000*/  UISETP.NE.AND UP2, UPT, UR12, 0x1, UPT ;  /* 0x000000010c00788c */ /* 0x000fe4000bf45270 */
[----:B------:R-:W-:Y:S02]  /*1010*/  UISETP.NE.AND UP1, UPT, UR7, 0x1, UPT ;  /* 0x000000010700788c */ /* 0x000fe4000bf25270 */
[----:B------:R-:W-:Y:S01]  /*1020*/  UIADD3 UR6, UR6, UR5, URZ ;  /* 0x0000000506067290 */ /* 0x000fe2000fffe03f */
[----:B------:R-:W-:Y:S01]  /*1030*/  ULDC.64 UR10, c[0x0][0x418] ;  /* 0x00010600000a7ab9 */ /* 0x000fe20000000a00 */
[----:B------:R-:W-:-:S02]  /*1040*/  UIADD3 UR4, UR9, -UR4, URZ ;  /* 0x8000000409047290 */ /* 0x000fc4000fffe03f */
[----:B------:R-:W-:Y:S02]  /*1050*/  UISETP.NE.U32.AND UP0, UPT, UR10, URZ, UPT ;  /* 0x0000003f0a00728c */ /* 0x000fe4000bf05070 */
[----:B------:R-:W-:Y:S01]  /*1060*/  USHF.L.U32 UR61, UR6, 0x7, URZ ;  /* 0x00000007063d7899 */ /* 0x000fe2000800063f */
[----:B------:R-:W-:Y:S01]  /*1070*/  ULDC UR14, c[0x0][0xc54] ;  /* 0x00031500000e7ab9 */ /* 0x000fe20000000800 */
[----:B------:R-:W-:Y:S02]  /*1080*/  UISETP.NE.AND.EX UP0, UPT, UR11, URZ, UPT, UP0 ;  /* 0x0000003f0b00728c */ /* 0x000fe4000bf05300 */
[----:B------:R-:W-:Y:S02]  /*1090*/  UIMAD UR14, UR8, UR14, UR4 ;  /* 0x0000000e080e72a4 */ /* 0x000fe4000f8e0204 */
[----:B------:R-:W-:Y:S01]  /*10a0*/  UIADD3 UR10, UR61, 0x7f, URZ ;  /* 0x0000007f3d0a7890 */ /* 0x000fe2000fffe03f */
[----:B------:R-:W-:Y:S01]  /*10b0*/  ULDC UR60, c[0x0][0x424] ;  /* 0x00010900003c7ab9 */ /* 0x000fe20000000800 */
[----:B------:R-:W-:Y:S01]  /*10c0*/  ULDC UR39, c[0x0][0x288] ;  /* 0x0000a20000277ab9 */ /* 0x000fe20000000800 */
[----:B------:R-:W-:Y:S01]  /*10d0*/  ULDC.64 UR4, c[0x0][0x9e0] ;  /* 0x0002780000047ab9 */ /* 0x000fe20000000a00 */
[----:B------:R-:W-:Y:S01]  /*10e0*/  @UP2 ULDC UR6, c[0x0][0xc4c] ;  /* 0x0003130000062ab9 */ /* 0x000fe20000000800 */
[----:B------:R-:W-:Y:S01]  /*10f0*/  @UP1 ULDC UR8, c[0x0][0x44c] ;  /* 0x0001130000081ab9 */ /* 0x000fe20000000800 */
[----:B------:R-:W-:-:S02]  /*1100*/  UIADD3 UR11, -UR39, 0x1, URZ ;  /* 0x00000001270b7890 */ /* 0x000fc4000fffe13f */
[----:B------:R-:W-:Y:S02]  /*1110*/  UISETP.GE.AND UP3, UPT, UR5, 0x1, UPT ;  /* 0x000000010500788c */ /* 0x000fe4000bf66270 */
[----:B------:R-:W-:Y:S02]  /*1120*/  USEL UR60, UR60, 0x1, UP0 ;  /* 0x000000013c3c7887 */ /* 0x000fe40008000000 */
[----:B------:R-:W-:Y:S02]  /*1130*/  UIMAD.WIDE.U32 UR8, UR10, UR8, URZ ;  /* 0x000000080a0872a5 */ /* 0x000fe4000f8e003f */
[----:B------:R-:W-:Y:S01]  /*1140*/  UIMAD.WIDE.U32 UR6, UR14, UR6, URZ ;  /* 0x000000060e0672a5 */ /* 0x000fe2000f8e003f */
[----:B------:R-:W-:Y:S01]  /*1150*/  PLOP3.LUT P1, PT, PT, PT, UP3, 0x80, 0x0 ;  /* 0x000000000000781c */ /* 0x000fe20003f2f038 */
[----:B------:R-:W-:Y:S01]  /*1160*/  ULDC UR13, c[0x0][0x2f0] ;  /* 0x0000bc00000d7ab9 */ /* 0x000fe20000000800 */
[----:B------:R-:W-:Y:S01]  /*1170*/  @UP2 ULDC UR15, c[0x0][0xc50] ;  /* 0x00031400000f2ab9 */ /* 0x000fe20000000800 */
[----:B------:R-:W-:Y:S01]  /*1180*/  @UP1 ULDC UR16, c[0x0][0x450] ;  /* 0x0001140000101ab9 */ /* 0x000fe20000000800 */
[----:B------:R-:W-:Y:S01]  /*1190*/  UMOV UR17, UR14 ;  /* 0x0000000e00117c82 */ /* 0x000fe20008000000 */
[----:B------:R-:W-:-:S02]  /*11a0*/  UIMAD UR11, UR60, UR13, UR11 ;  /* 0x0000000d3c0b72a4 */ /* 0x000fc4000f8e020b */
[----:B------:R-:W-:Y:S02]  /*11b0*/  @UP1 USHF.R.U32.HI UR10, URZ, UR16, UR9 ;  /* 0x000000103f0a1299 */ /* 0x000fe40008011609 */
[----:B------:R-:W-:Y:S02]  /*11c0*/  @UP2 USHF.R.U32.HI UR17, URZ, UR15, UR7 ;  /* 0x0000000f3f112299 */ /* 0x000fe40008011607 */
[----:B------:R-:W-:Y:S02]  /*11d0*/  UIADD3 UR10, UR11, UR10, URZ ;  /* 0x0000000a0b0a7290 */ /* 0x000fe4000fffe03f */
[----:B------:R-:W-:Y:S02]  /*11e0*/  UIADD3 UR6, -UR17, URZ, URZ ;  /* 0x0000003f11067290 */ /* 0x000fe4000fffe13f */
[----:B------:R-:W-:Y:S01]  /*11f0*/  UIADD3 UR4, UR10, UR4, URZ ;  /* 0x000000040a047290 */ /* 0x000fe2000fffe03f */
[----:B------:R-:W-:Y:S01]  /*1200*/  IMAD.U32 R205, RZ, RZ, UR17 ;  /* 0x00000011ffcd7e24 */ /* 0x000fe2000f8e00ff */
[----:B------:R-:W-:-:S04]  /*1210*/  UIMAD UR6, UR12, UR6, UR14 ;  /* 0x000000060c0672a4 */ /* 0x000fc8000f8e020e */
[----:B------:R-:W-:Y:S02]  /*1220*/  IMAD.U32 R0, RZ, RZ, UR4 ;  /* 0x00000004ff007e24 */ /* 0x000fe4000f8e00ff */
[----:B------:R-:W-:Y:S01]  /*1230*/  IMAD.U32 R204, RZ, RZ, UR6 ;  /* 0x00000006ffcc7e24 */ /* 0x000fe2000f8e00ff */
[----:B------:R-:W-:Y:S06]  /*1240*/  @!P1 BRA `(.L_x_1158) ;  /* 0x0000000000409947 */ /* 0x000fec0003800000 */
[----:B------:R-:W-:Y:S01]  /*1250*/  ISETP.LT.AND P0, PT, RZ, UR10, PT ;  /* 0x0000000aff007c0c */ /* 0x000fe2000bf01270 */
[----:B------:R-:W-:-:S12]  /*1260*/  UIADD3 UR4, UR10, -0x1, URZ ;  /* 0xffffffff0a047890 */ /* 0x000fd8000fffe03f */
[----:B------:R-:W-:Y:S05]  /*1270*/  @P0 BRA `(.L_x_1159) ;  /* 0x00000000001c0947 */ /* 0x000fea0003800000 */
[----:B------:R-:W-:Y:S02]  /*1280*/  UISETP.NE.AND UP0, UPT, UR5, 0x1, UPT ;  /* 0x000000010500788c */ /* 0x000fe4000bf05270 */
[----:B------:R-:W-:-:S09]  /*1290*/  UIADD3 UR4, -UR10, URZ, URZ ;  /* 0x0000003f0a047290 */ /* 0x000fd2000fffe13f */
[----:B------:R-:W-:Y:S02]  /*12a0*/  @UP0 ULDC.64 UR8, c[0x0][0x9e8] ;  /* 0x00027a0000080ab9 */ /* 0x000fe40000000a00 */
[----:B------:R-:W-:-:S04]  /*12b0*/  UIMAD.WIDE.U32 UR6, UR4, UR8, URZ ;  /* 0x00000008040672a5 */ /* 0x000fc8000f8e003f */
[----:B------:R-:W-:-:S04]  /*12c0*/  @UP0 USHF.R.U32.HI UR4, URZ, UR9, UR7 ;  /* 0x000000093f040299 */ /* 0x000fc80008011607 */
[----:B------:R-:W-:Y:S01]  /*12d0*/  ULOP3.LUT UR4, URZ, UR4, URZ, 0x33, !UPT ;  /* 0x000000043f047292 */ /* 0x000fe2000f8e333f */
[----:B------:R-:W-:Y:S11]  /*12e0*/  BRA `(.L_x_1160) ;  /* 0x0000000000107947 */ /* 0x000ff60003800000 */
.L_x_1159:
[----:B------:R-:W-:-:S11]  /*12f0*/  UISETP.NE.AND UP0, UPT, UR5, 0x1, UPT ;  /* 0x000000010500788c */ /* 0x000fd6000bf05270 */
[----:B------:R-:W-:Y:S02]  /*1300*/  @UP0 ULDC.64 UR8, c[0x0][0x9e8] ;  /* 0x00027a0000080ab9 */ /* 0x000fe40000000a00 */
[----:B------:R-:W-:-:S04]  /*1310*/  UIMAD.WIDE.U32 UR6, UR4, UR8, URZ ;  /* 0x00000008040672a5 */ /* 0x000fc8000f8e003f */
[----:B------:R-:W-:-:S12]  /*1320*/  @UP0 USHF.R.U32.HI UR4, URZ, UR9, UR7 ;  /* 0x000000093f040299 */ /* 0x000fd80008011607 */
.L_x_1160:
[----:B------:R-:W-:-:S06]  /*1330*/  UIMAD UR4, UR4, UR5, UR5 ;  /* 0x00000005040472a4 */ /* 0x000fcc000f8e0205 */
[----:B------:R-:W-:-:S07]  /*1340*/  VIMNMX R0, R0, UR4, PT ;  /* 0x0000000400007c48 */ /* 0x000fce000bfe0100 */
.L_x_1158:
[----:B------:R-:W-:Y:S01]  /*1350*/  UIMAD UR4, UR60, UR13, 0x3f ;  /* 0x0000003f3c0474a4 */ /* 0x000fe2000f8e020d */
[----:B------:R-:W-:Y:S01]  /*1360*/  VIADD R0, R0, 0x3f ;  /* 0x0000003f00007836 */ /* 0x000fe20000000000 */
[----:B------:R-:W-:Y:S01]  /*1370*/  @UP1 ULDC UR6, c[0x0][0x44c] ;  /* 0x0001130000061ab9 */ /* 0x000fe20000000800 */
[----:B------:R-:W-:Y:S01]  /*1380*/  @UP1 ULDC UR10, c[0x0][0x450] ;  /* 0x00011400000a1ab9 */ /* 0x000fe20000000800 */
[----:B------:R-:W-:Y:S02]  /*1390*/  USHF.R.S32.HI UR8, URZ, 0x1f, UR4 ;  /* 0x0000001f3f087899 */ /* 0x000fe40008011404 */
[----:B------:R-:W-:Y:S01]  /*13a0*/  UIMAD.WIDE.U32 UR6, UR61, UR6, URZ ;  /* 0x000000063d0672a5 */ /* 0x000fe2000f8e003f */
[----:B------:R-:W-:Y:S01]  /*13b0*/  SHF.R.S32.HI R3, RZ, 0x1f, R0 ;  /* 0x0000001fff037819 */ /* 0x000fe20000011400 */
[----:B------:R-:W-:Y:S01]  /*13c0*/  UMOV UR9, UR61 ;  /* 0x0000003d00097c82 */ /* 0x000fe20008000000 */
[----:B------:R-:W-:Y:S02]  /*13d0*/  ULEA.HI UR8, UR8, UR4, URZ, 0x6 ;  /* 0x0000000408087291 */ /* 0x000fe4000f8f303f */
[----:B------:R-:W-:Y:S01]  /*13e0*/  @UP1 USHF.R.U32.HI UR9, URZ, UR10, UR7 ;  /* 0x0000000a3f091299 */ /* 0x000fe20008011607 */
[----:B------:R-:W-:Y:S01]  /*13f0*/  LEA.HI R3, R3, R0, RZ, 0x6 ;  /* 0x0000000003037211 */ /* 0x000fe200078f30ff */
[----:B------:R-:W-:-:S02]  /*1400*/  UIMAD UR39, UR60, UR13, -UR39 ;  /* 0x0000000d3c2772a4 */ /* 0x000fc4000f8e0a27 */
[----:B------:R-:W-:Y:S01]  /*1410*/  USHF.R.S32.HI UR8, URZ, 0x6, UR8 ;  /* 0x000000063f087899 */ /* 0x000fe20008011408 */
[----:B------:R-:W-:Y:S01]  /*1420*/  SHF.R.S32.HI R3, RZ, 0x6, R3 ;  /* 0x00000006ff037819 */ /* 0x000fe20000011403 */
[----:B------:R-:W-:-:S03]  /*1430*/  UIADD3 UR4, UR39, UR9, URZ ;  /* 0x0000000927047290 */ /* 0x000fc6000fffe03f */
[----:B------:R-:W-:Y:S01]  /*1440*/  ULDC UR9, c[0x0][0x9dc] ;  /* 0x0002770000097ab9 */ /* 0x000fe20000000800 */
[----:B------:R-:W-:Y:S01]  /*1450*/  VIMNMX R98, R3, UR8, PT ;  /* 0x0000000803627c48 */ /* 0x000fe2000bfe0100 */
[----:B------:R-:W-:Y:S01]  /*1460*/  UIADD3 UR9, UR4, -UR9, URZ ;  /* 0x8000000904097290 */ /* 0x000fe2000fffe03f */
[----:B------:R-:W-:Y:S11]  /*1470*/  @!P1 BRA `(.L_x_1161) ;  /* 0x0000000000449947 */ /* 0x000ff60003800000 */
[----:B------:R-:W-:-:S06]  /*1480*/  UISETP.GT.AND UP0, UPT, UR4, -0x1, UPT ;  /* 0xffffffff0400788c */ /* 0x000fcc000bf04270 */
[----:B------:R-:W-:-:S13]  /*1490*/  PLOP3.LUT P0, PT, PT, PT, UP0, 0x80, 0x0 ;  /* 0x000000000000781c */ /* 0x000fda0003f0f008 */
[----:B------:R-:W-:Y:S05]  /*14a0*/  @P0 BRA `(.L_x_1162) ;  /* 0x00000000001c0947 */ /* 0x000fea0003800000 */
[----:B------:R-:W-:Y:S02]  /*14b0*/  UISETP.NE.AND UP0, UPT, UR5, 0x1, UPT ;  /* 0x000000010500788c */ /* 0x000fe4000bf05270 */
[----:B------:R-:W-:-:S09]  /*14c0*/  ULOP3.LUT UR4, URZ, UR4, URZ, 0x33, !UPT ;  /* 0x000000043f047292 */ /* 0x000fd2000f8e333f */
[----:B------:R-:W-:Y:S02]  /*14d0*/  @UP0 ULDC.64 UR10, c[0x0][0x9e8] ;  /* 0x00027a00000a0ab9 */ /* 0x000fe40000000a00 */
[----:B------:R-:W-:-:S04]  /*14e0*/  UIMAD.WIDE.U32 UR6, UR4, UR10, URZ ;  /* 0x0000000a040672a5 */ /* 0x000fc8000f8e003f */
[----:B------:R-:W-:-:S04]  /*14f0*/  @UP0 USHF.R.U32.HI UR4, URZ, UR11, UR7 ;  /* 0x0000000b3f040299 */ /* 0x000fc80008011607 */
[----:B------:R-:W-:Y:S01]  /*1500*/  ULOP3.LUT UR4, URZ, UR4, URZ, 0x33, !UPT ;  /* 0x000000043f047292 */ /* 0x000fe2000f8e333f */
[----:B------:R-:W-:Y:S11]  /*1510*/  BRA `(.L_x_1163) ;  /* 0x0000000000107947 */ /* 0x000ff60003800000 */
.L_x_1162:
[----:B------:R-:W-:-:S11]  /*1520*/  UISETP.NE.AND UP0, UPT, UR5, 0x1, UPT ;  /* 0x000000010500788c */ /* 0x000fd6000bf05270 */
[----:B------:R-:W-:Y:S02]  /*1530*/  @UP0 ULDC.64 UR10, c[0x0][0x9e8] ;  /* 0x00027a00000a0ab9 */ /* 0x000fe40000000a00 */
[----:B------:R-:W-:-:S04]  /*1540*/  UIMAD.WIDE.U32 UR6, UR4, UR10, URZ ;  /* 0x0000000a040672a5 */ /* 0x000fc8000f8e003f */
[----:B------:R-:W-:-:S12]  /*1550*/  @UP0 USHF.R.U32.HI UR4, URZ, UR11, UR7 ;  /* 0x0000000b3f040299 */ /* 0x000fd80008011607 */
.L_x_1163:
[----:B------:R-:W-:-:S04]  /*1560*/  UIMAD UR4, UR4, UR5, URZ ;  /* 0x00000005040472a4 */ /* 0x000fc8000f8e023f */
[----:B------:R-:W-:-:S04]  /*1570*/  UISETP.LT.AND UP0, UPT, UR9, UR4, UPT ;  /* 0x000000040900728c */ /* 0x000fc8000bf01270 */
[----:B------:R-:W-:-:S12]  /*1580*/  USEL UR9, UR9, UR4, !UP0 ;  /* 0x0000000409097287 */ /* 0x000fd8000c000000 */
.L_x_1161:
[----:B------:R-:W-:Y:S01]  /*1590*/  USHF.R.S32.HI UR4, URZ, 0x1f, UR9 ;  /* 0x0000001f3f047899 */ /* 0x000fe20008011409 */
[----:B------:R-:W-:Y:S02]  /*15a0*/  PLOP3.LUT P0, PT, PT, PT, PT, 0x80, 0x0 ;  /* 0x000000000000781c */ /* 0x000fe40003f0f070 */
[----:B------:R-:W-:Y:S01]  /*15b0*/  CS2R R2, SRZ ;  /* 0x0000000000027805 */ /* 0x000fe2000001ff00 */
[----:B------:R-:W-:Y:S01]  /*15c0*/  IMAD.MOV.U32 R0, RZ, RZ, RZ ;  /* 0x000000ffff007224 */ /* 0x000fe200078e00ff */
[----:B------:R-:W-:Y:S01]  /*15d0*/  ULEA.HI UR4, UR4, UR9, URZ, 0x6 ;  /* 0x0000000904047291 */ /* 0x000fe2000f8f303f */
[----:B------:R-:W-:Y:S02]  /*15e0*/  CS2R R176, SRZ ;  /* 0x0000000000b07805 */ /* 0x000fe4000001ff00 */
[----:B------:R-:W-:Y:S02]  /*15f0*/  CS2R R174, SRZ ;  /* 0x0000000000ae7805 */ /* 0x000fe4000001ff00 */
[----:B------:R-:W-:Y:S01]  /*1600*/  CS2R R148, SRZ ;  /* 0x0000000000947805 */ /* 0x000fe2000001ff00 */
[----:B------:R-:W-:Y:S01]  /*1610*/  USHF.R.S32.HI UR4, URZ, 0x6, UR4 ;  /* 0x000000063f047899 */ /* 0x000fe20008011404 */
[----:B------:R-:W-:-:S02]  /*1620*/  CS2R R172, SRZ ;  /* 0x0000000000ac7805 */ /* 0x000fc4000001ff00 */
[----:B------:R-:W-:Y:S02]  /*1630*/  CS2R R144, SRZ ;  /* 0x0000000000907805 */ /* 0x000fe4000001ff00 */
[----:B------:R-:W-:Y:S01]  /*1640*/  CS2R R170, SRZ ;  /* 0x0000000000aa7805 */ /* 0x000fe2000001ff00 */
[----:B------:R-:W-:Y:S01]  /*1650*/  UISETP.LT.AND UP0, UPT, URZ, UR4, UPT ;  /* 0x000000043f00728c */ /* 0x000fe2000bf01270 */
[----:B------:R-:W-:Y:S02]  /*1660*/  CS2R R140, SRZ ;  /* 0x00000000008c7805 */ /* 0x000fe4000001ff00 */
[----:B------:R-:W-:Y:S02]  /*1670*/  CS2R R120, SRZ ;  /* 0x0000000000787805 */ /* 0x000fe4000001ff00 */
[----:B------:R-:W-:Y:S01]  /*1680*/  CS2R R136, SRZ ;  /* 0x0000000000887805 */ /* 0x000fe2000001ff00 */
[----:B------:R-:W-:Y:S01]  /*1690*/  USEL UR5, URZ, UR4, !UP0 ;  /* 0x000000043f057287 */ /* 0x000fe2000c000000 */
[----:B------:R-:W-:-:S02]  /*16a0*/  CS2R R116, SRZ ;  /* 0x0000000000747805 */ /* 0x000fc4000001ff00 */
[----:B------:R-:W-:Y:S02]  /*16b0*/  CS2R R112, SRZ ;  /* 0x0000000000707805 */ /* 0x000fe4000001ff00 */
[----:B------:R-:W-:Y:S02]  /*16c0*/  CS2R R132, SRZ ;  /* 0x0000000000847805 */ /* 0x000fe4000001ff00 */
[----:B------:R-:W-:Y:S02]  /*16d0*/  CS2R R108, SRZ ;  /* 0x00000000006c7805 */ /* 0x000fe4000001ff00 */
[----:B------:R-:W-:Y:S02]  /*16e0*/  CS2R R104, SRZ ;  /* 0x0000000000687805 */ /* 0x000fe4000001ff00 */
[----:B------:R-:W-:Y:S01]  /*16f0*/  ISETP.GT.AND P1, PT, R98, UR5, PT ;  /* 0x0000000562007c0c */ /* 0x000fe2000bf24270 */
[----:B------:R-:W-:Y:S01]  /*1700*/  IMAD.U32 R23, RZ, RZ, UR5 ;  /* 0x00000005ff177e24 */ /* 0x000fe2000f8e00ff */
[----:B------:R-:W-:-:S02]  /*1710*/  CS2R R128, SRZ ;  /* 0x0000000000807805 */ /* 0x000fc4000001ff00 */
[----:B------:R-:W-:Y:S02]  /*1720*/  CS2R R100, SRZ ;  /* 0x0000000000647805 */ /* 0x000fe4000001ff00 */
[----:B------:R-:W-:Y:S02]  /*1730*/  CS2R R96, SRZ ;  /* 0x0000000000607805 */ /* 0x000fe4000001ff00 */
        /* <DEDUP_REMOVED lines=45> */
[----:B------:R-:W-:Y:S01]  /*1a10*/  CS2R R28, SRZ ;  /* 0x00000000001c7805 */ /* 0x000fe2000001ff00 */
[----:B------:R-:W-:Y:S01]  /*1a20*/  IMAD.MOV.U32 R18, RZ, RZ, RZ ;  /* 0x000000ffff127224 */ /* 0x000fe200078e00ff */
[----:B------:R-:W-:Y:S01]  /*1a30*/  CS2R R24, SRZ ;  /* 0x0000000000187805 */ /* 0x000fe2000001ff00 */
[----:B------:R-:W-:Y:S06]  /*1a40*/  @!P1 BRA `(.L_x_1164) ;  /* 0x000000bc009c9947 */ /* 0x000fec0003800000 */
        /* <DEDUP_REMOVED lines=31> */
.L_x_1165:
[----:B------:R-:W-:Y:S02]  /*1c40*/  R2UR UR6, R208 ;  /* 0x00000000d00672ca */ /* 0x000fe400000e0000 */
[----:B------:R-:W-:-:S11]  /*1c50*/  R2UR UR5, R213 ;  /* 0x00000000d50572ca */ /* 0x000fd600000e0000 */
[----:B------:R-:W-:Y:S02]  /*1c60*/  ULEA.HI UR4, UR6, UR6, URZ, 0x1 ;  /* 0x0000000606047291 */ /* 0x000fe4000f8f083f */
[----:B------:R-:W-:Y:S02]  /*1c70*/  IMAD.U32 R2, RZ, RZ, UR5 ;  /* 0x00000005ff027e24 */ /* 0x000fe4000f8e00ff */
[----:B------:R-:W-:-:S03]  /*1c80*/  ULOP3.LUT UR4, UR4, 0xfffffffe, URZ, 0xc0, !UPT ;  /* 0xfffffffe04047892 */ /* 0x000fc6000f8ec03f */
[----:B------:R-:W-:Y:S01]  /*1c90*/  ISETP.NE.AND P0, PT, R2, 0x3, PT ;  /* 0x000000030200780c */ /* 0x000fe20003f05270 */
[----:B------:R-:W-:-:S06]  /*1ca0*/  UIADD3 UR4, UR6, -UR4, URZ ;  /* 0x8000000406047290 */ /* 0x000fcc000fffe03f */
[----:B------:R-:W-:-:S05]  /*1cb0*/  IMAD.U32 R0, RZ, RZ, UR4 ;  /* 0x00000004ff007e24 */ /* 0x000fca000f8e00ff */
[----:B------:R-:W-:-:S04]  /*1cc0*/  SHF.L.U32 R0, R0, 0x1f, RZ ;  /* 0x0000001f00007819 */ /* 0x000fc800000006ff */
[----:B------:R-:W0:Y:S02]  /*1cd0*/  SYNCS.PHASECHK.TRANS64.TRYWAIT P1, [UR38+0x30800], R0 ;  /* 0x03080000ff0075a7 */ /* 0x000e240008020166 */
[----:B0-----:R-:W-:Y:S05]  /*1ce0*/  @!P1 BRA `(.L_x_1166) ;  /* 0x0000014000489947 */ /* 0x001fea0003800000 */
.L_x_1373:
[----:B------:R-:W-:Y:S05]  /*1cf0*/  @!P0 BRA `(.L_x_1167) ;  /* 0x0000000000048947 */ /* 0x000fea0003800000 */
[----:B------:R-:W-:Y:S01]  /*1d00*/  BPT.TRAP 0x1 ;  /* 0x000000040000795c */ /* 0x000fe20000300000 */
.L_x_1167:
[----:B------:R-:W-:Y:S02]  /*1d10*/  IMAD.U32 R57, RZ, RZ, UR37 ;  /* 0x00000025ff397e24 */ /* 0x000fe4000f8e00ff */
[----:B0-----:R-:W-:-:S03]  /*1d20*/  IMAD.U32 R0, RZ, RZ, UR36 ;  /* 0x00000024ff007e24 */ /* 0x001fc6000f8e00ff */
[----:B------:R-:W-:Y:S02]  /*1d30*/  LEA R57, R57, UR38, 0x3 ;  /* 0x0000002639397c11 */ /* 0x000fe4000f8e18ff */
[----:B------:R-:W-:-:S04]  /*1d40*/  SHF.L.U32 R0, R0, 0x1f, RZ ;  /* 0x0000001f00007819 */ /* 0x000fc800000006ff */
[----:B------:R0:W1:Y:S01]  /*1d50*/  SYNCS.PHASECHK.TRANS64.TRYWAIT P2, [R57+URZ+0x30830], R0 ;  /* 0x03083000390075a7 */ /* 0x000062000804017f */
[----:B------:R-:W-:Y:S05]  /*1d60*/  @!P0 BRA `(.L_x_1168) ;  /* 0x0000000000048947 */ /* 0x000fea0003800000 */
[----:B------:R-:W-:Y:S01]  /*1d70*/  BPT.TRAP 0x1 ;  /* 0x000000040000795c */ /* 0x000fe20000300000 */
.L_x_1168:
[----:B------:R-:W2:Y:S02]  /*1d80*/  S2R R2, SR_TID.X ;  /* 0x0000000000027919 */ /* 0x000ea40000002100 */
[----:B--2---:R-:W-:Y:S01]  /*1d90*/  LOP3.LUT P1, RZ, R2, 0x7f, RZ, 0xc0, !PT ;  /* 0x0000007f02ff7812 */ /* 0x004fe2000782c0ff */
[----:B-1----:R-:W-:-:S12]  /*1da0*/  @P2 BRA `(.L_x_1169) ;  /* 0x0000000000082947 */ /* 0x002fd80003800000 */
[----:B------:R-:W1:Y:S02]  /*1db0*/  SYNCS.PHASECHK.TRANS64.TRYWAIT P2, [R57+URZ+0x30830], R0 ;  /* 0x03083000390075a7 */ /* 0x000e64000804017f */
[----:B-1----:R-:W-:Y:S05]  /*1dc0*/  @!P2 BRA `(.L_x_1170) ;  /* 0x000001400028a947 */ /* 0x002fea0003800000 */
.L_x_1169:
[----:B------:R-:W-:Y:S05]  /*1dd0*/  WARPSYNC.ALL ;  /* 0x0000000000007948 */ /* 0x000fea0003800000 */
[----:B------:R-:W-:Y:S01]  /*1de0*/  UIADD3 UR4, UR38, 0x20400, URZ ;  /* 0x0002040026047890 */ /* 0x000fe2000fffe03f */
[----:B------:R-:W-:Y:S01]  /*1df0*/  WARPGROUP.ARRIVE ;  /* 0x00000000000079c5 */ /* 0x000fe20000000000 */
[----:B------:R-:W-:Y:S01]  /*1e00*/  UMOV UR9, 0x40000040 ;  /* 0x4000004000097882 */ /* 0x000fe20000000000 */
[----:B------:R-:W-:Y:S01]  /*1e10*/  UMOV UR11, 0x40000040 ;  /* 0x40000040000b7882 */ /* 0x000fe20000000000 */
[----:B------:R-:W-:Y:S01]  /*1e20*/  USHF.R.U32.HI UR4, URZ, 0x4, UR4 ;  /* 0x000000043f047899 */ /* 0x000fe20008011604 */
[----:B------:R-:W-:Y:S01]  /*1e30*/  IMAD.U32 R15, RZ, RZ, UR9 ;  /* 0x00000009ff0f7e24 */ /* 0x000fe2000f8e00ff */
[----:B------:R-:W-:Y:S01]  /*1e40*/  UMOV UR57, 0x40000040 ;  /* 0x4000004000397882 */ /* 0x000fe20000000000 */
[----:B------:R-:W-:Y:S01]  /*1e50*/  UMOV UR59, 0x40000040 ;  /* 0x40000040003b7882 */ /* 0x000fe20000000000 */
[----:B------:R-:W-:Y:S01]  /*1e60*/  ULOP3.LUT UR4, UR4, 0x3fff, URZ, 0xc0, !UPT ;  /* 0x00003fff04047892 */ /* 0x000fe2000f8ec03f */
[----:B01----:R-:W-:Y:S01]  /*1e70*/  VIADD R0, R22, UR61 ;  /* 0x0000003d16007c36 */ /* 0x003fe20008000000 */
[----:B------:R-:W-:Y:S01]  /*1e80*/  UMOV UR53, 0x40000040 ;  /* 0x4000004000357882 */ /* 0x000fe20000000000 */
[----:B------:R-:W-:Y:S01]  /*1e90*/  UMOV UR55, 0x40000040 ;  /* 0x4000004000377882 */ /* 0x000fe20000000000 */
[----:B------:R-:W-:Y:S01]  /*1ea0*/  ULOP3.LUT UR5, UR4, 0x10000, URZ, 0xfc, !UPT ;  /* 0x0001000004057892 */ /* 0x000fe2000f8efc3f */
[----:B------:R-:W0:Y:S01]  /*1eb0*/  LDC R21, c[0x0][0x2f0] ;  /* 0x0000bc00ff157b82 */ /* 0x000e220000000800 */
[----:B------:R-:W-:Y:S01]  /*1ec0*/  ULOP3.LUT UR4, UR40, 0x10000, URZ, 0xfc, !UPT ;  /* 0x0001000028047892 */ /* 0x000fe2000f8efc3f */
[----:B------:R-:W-:Y:S01]  /*1ed0*/  IMAD.MOV.U32 R2, RZ, RZ, R0 ;  /* 0x000000ffff027224 */ /* 0x000fe200078e0000 */
[----:B------:R-:W-:Y:S01]  /*1ee0*/  UMOV UR13, 0x40000040 ;  /* 0x40000040000d7882 */ /* 0x000fe20000000000 */
[----:B------:R-:W-:Y:S01]  /*1ef0*/  UMOV UR15, 0x40000040 ;  /* 0x40000040000f7882 */ /* 0x000fe20000000000 */
[----:B------:R-:W-:Y:S01]  /*1f00*/  IMAD.U32 R18, RZ, RZ, UR5 ;  /* 0x00000005ff127e24 */ /* 0x000fe2000f8e00ff */
[----:B------:R-:W-:Y:S01]  /*1f10*/  ULEA UR5, UR37, UR5, 0xb ;  /* 0x0000000525057291 */ /* 0x000fe2000f8e583f */
[----:B------:R-:W-:Y:S01]  /*1f20*/  IMAD.MOV.U32 R5, RZ, RZ, -0x40 ;  /* 0xffffffc0ff057424 */ /* 0x000fe200078e00ff */
[----:B------:R-:W-:Y:S01]  /*1f30*/  UMOV UR8, UR4 ;  /* 0x0000000400087c82 */ /* 0x000fe20008000000 */
[----:B------:R-:W-:Y:S01]  /*1f40*/  UIADD3 UR6, UR4, 0x2, URZ ;  /* 0x0000000204067890 */ /* 0x000fe2000fffe03f */
[----:B------:R-:W-:Y:S01]  /*1f50*/  IMAD.U32 R14, RZ, RZ, UR8 ;  /* 0x00000008ff0e7e24 */ /* 0x000fe2000f8e00ff */
[----:B------:R-:W-:Y:S01]  /*1f60*/  UIADD3 UR7, UR5, 0x2, URZ ;  /* 0x0000000205077890 */ /* 0x000fe2000fffe03f */
[----:B------:R-:W1:Y:S01]  /*1f70*/  LDC R155, c[0x0][0x288] ;  /* 0x0000a200ff9b7b82 */ /* 0x000e620000000800 */
[----:B------:R-:W-:Y:S01]  /*1f80*/  UMOV UR10, UR5 ;  /* 0x00000005000a7c82 */ /* 0x000fe20008000000 */
[----:B------:R-:W-:Y:S01]  /*1f90*/  UIADD3 UR56, UR4, 0x402, URZ ;  /* 0x0000040204387890 */ /* 0x000fe2000fffe03f */
[----:B------:R-:W-:Y:S01]  /*1fa0*/  HGMMA.64x64x16.F32.BF16 R24, gdesc[UR8], RZ, !UPT, gsb0 ;  /* 0x00e00000081879f0 */ /* 0x000fe2000c0018ff */
[----:B------:R-:W-:Y:S01]  /*1fb0*/  UMOV UR8, UR6 ;  /* 0x0000000600087c82 */ /* 0x000fe20008000000 */
[----:B------:R-:W-:Y:S01]  /*1fc0*/  UMOV UR9, 0x40000040 ;  /* 0x4000004000097882 */ /* 0x000fe20000000000 */
[----:B------:R-:W-:Y:S01]  /*1fd0*/  UMOV UR10, UR7 ;  /* 0x00000007000a7c82 */ /* 0x000fe20008000000 */
[----:B------:R-:W-:Y:S01]  /*1fe0*/  UMOV UR11, 0x40000040 ;  /* 0x40000040000b7882 */ /* 0x000fe20000000000 */
[----:B------:R-:W-:Y:S01]  /*1ff0*/  UIADD3 UR6, UR4, 0x4, URZ ;  /* 0x0000000404067890 */ /* 0x000fe2000fffe03f */
[----:B------:R-:W-:Y:S01]  /*2000*/  IMAD.U32 R12, RZ, RZ, UR8 ;  /* 0x00000008ff0c7e24 */ /* 0x000fe2000f8e00ff */
[----:B------:R-:W-:Y:S01]  /*2010*/  UIADD3 UR7, UR5, 0x4, URZ ;  /* 0x0000000405077890 */ /* 0x000fe2000fffe03f */
[----:B------:R-:W-:Y:S01]  /*2020*/  IMAD.U32 R13, RZ, RZ, UR9 ;  /* 0x00000009ff0d7e24 */ /* 0x000fe2000f8e00ff */
[----:B------:R-:W-:-:S02]  /*2030*/  UIADD3 UR58, UR5, 0x202, URZ ;  /* 0x00000202053a7890 */ /* 0x000fc4000fffe03f */
[----:B------:R-:W-:Y:S02]  /*2040*/  UIADD3 UR52, UR4, 0x404, URZ ;  /* 0x0000040404347890 */ /* 0x000fe4000fffe03f */
[----:B------:R-:W-:Y:S02]  /*2050*/  UIADD3 UR54, UR5, 0x204, URZ ;  /* 0x0000020405367890 */ /* 0x000fe4000fffe03f */
[----:B------:R-:W-:Y:S02]  /*2060*/  UIADD3 UR12, UR4, 0x800, URZ ;  /* 0x00000800040c7890 */ /* 0x000fe4000fffe03f */
[----:B------:R-:W-:Y:S02]  /*2070*/  UIADD3 UR14, UR5, 0x400, URZ ;  /* 0x00000400050e7890 */ /* 0x000fe4000fffe03f */
[----:B------:R-:W-:Y:S02]  /*2080*/  UIADD3 UR16, UR4, 0x802, URZ ;  /* 0x0000080204107890 */ /* 0x000fe4000fffe03f */
[----:B------:R-:W-:Y:S01]  /*2090*/  UIADD3 UR18, UR5, 0x402, URZ ;  /* 0x0000040205127890 */ /* 0x000fe2000fffe03f */
[----:B------:R-:W-:Y:S01]  /*20a0*/  UMOV UR17, 0x40000040 ;  /* 0x4000004000117882 */ /* 0x000fe20000000000 */
[----:B------:R-:W-:Y:S01]  /*20b0*/  UMOV UR19, 0x40000040 ;  /* 0x4000004000137882 */ /* 0x000fe20000000000 */
[----:B------:R-:W-:-:S02]  /*20c0*/  UIADD3 UR20, UR4, 0x804, URZ ;  /* 0x0000080404147890 */ /* 0x000fc4000fffe03f */
[----:B------:R-:W-:Y:S01]  /*20d0*/  UIADD3 UR22, UR5, 0x404, URZ ;  /* 0x0000040405167890 */ /* 0x000fe2000fffe03f */
[----:B------:R-:W-:Y:S01]  /*20e0*/  UMOV UR21, 0x40000040 ;  /* 0x4000004000157882 */ /* 0x000fe20000000000 */
[----:B------:R-:W-:Y:S01]  /*20f0*/  UMOV UR23, 0x40000040 ;  /* 0x4000004000177882 */ /* 0x000fe20000000000 */
[----:B------:R-:W-:Y:S02]  /*2100*/  UIADD3 UR24, UR4, 0x806, URZ ;  /* 0x0000080604187890 */ /* 0x000fe4000fffe03f */
[----:B------:R-:W-:Y:S01]  /*2110*/  UIADD3 UR26, UR5, 0x406, URZ ;  /* 0x00000406051a7890 */ /* 0x000fe2000fffe03f */
[----:B------:R-:W-:Y:S01]  /*2120*/  UMOV UR25, 0x40000040 ;  /* 0x4000004000197882 */ /* 0x000fe20000000000 */
[----:B------:R-:W-:Y:S01]  /*2130*/  UMOV UR27, 0x40000040 ;  /* 0x40000040001b7882 */ /* 0x000fe20000000000 */
        /* <DEDUP_REMOVED lines=16> */
[----:B------:R-:W-:-:S02]  /*2240*/  WARPGROUP.DEPBAR.LE gsb0, 0x0 ;  /* 0x00008000000079c5 */ /* 0x000fc40000010000 */
[----:B------:R-:W-:-:S06]  /*2250*/  WARPGROUP.ARRIVE ;  /* 0x00000000000079c5 */ /* 0x000fcc0000000000 */
[----:B------:R-:W-:Y:S01]  /*2260*/  HGMMA.64x64x16.F32.BF16 R24, gdesc[UR8], R24, gsb0 ;  /* 0x00e00000081879f0 */ /* 0x000fe20008001818 */
        /* <DEDUP_REMOVED lines=8> */
[----:B------:R-:W-:Y:S02]  /*22f0*/  WARPGROUP.DEPBAR.LE gsb0, 0x0 ;  /* 0x00008000000079c5 */ /* 0x000fe40000010000 */
        /* <DEDUP_REMOVED lines=17> */
[----:B------:R-:W-:Y:S01]  /*2410*/  IMAD.U32 R6, RZ, RZ, UR8 ;  /* 0x00000008ff067e24 */ /* 0x000fe2000f8e00ff */
[----:B------:R-:W-:Y:S01]  /*2420*/  ULDC UR6, c[0x0][0x9d8] ;  /* 0x0002760000067ab9 */ /* 0x000fe20000000800 */
[----:B------:R-:W-:Y:S01]  /*2430*/  IMAD.U32 R7, RZ, RZ, UR9 ;  /* 0x00000009ff077e24 */ /* 0x000fe2000f8e00ff */
[----:B------:R-:W-:Y:S02]  /*2440*/  WARPGROUP.DEPBAR.LE gsb0, 0x0 ;  /* 0x00008000000079c5 */ /* 0x000fe40000010000 */
[----:B------:R-:W-:-:S06]  /*2450*/  WARPGROUP.ARRIVE ;  /* 0x00000000000079c5 */ /* 0x000fcc0000000000 */
[----:B------:R-:W-:Y:S01]  /*2460*/  HGMMA.64x64x16.F32.BF16 R24, gdesc[UR8], R24, gsb0 ;  /* 0x00e00000081879f0 */ /* 0x000fe20008001818 */
[----:B------:R-:W-:Y:S02]  /*2470*/  UIADD3 UR8, UR4, 0x406, URZ ;  /* 0x0000040604087890 */ /* 0x000fe4000fffe03f */
[----:B------:R-:W-:Y:S01]  /*2480*/  UIADD3 UR10, UR5, 0x206, URZ ;  /* 0x00000206050a7890 */ /* 0x000fe2000fffe03f */
[----:B------:R-:W-:Y:S01]  /*2490*/  UMOV UR9, 0x40000040 ;  /* 0x4000004000097882 */ /* 0x000fe20000000000 */
[----:B------:R-:W-:Y:S01]  /*24a0*/  UMOV UR11, 0x40000040 ;  /* 0x40000040000b7882 */ /* 0x000fe20000000000 */
[----:B------:R-:W-:Y:S02]  /*24b0*/  ULDC UR4, c[0x0][0x448] ;  /* 0x0001120000047ab9 */ /* 0x000fe40000000800 */
[----:B------:R-:W-:-:S06]  /*24c0*/  UISETP.NE.AND UP0, UPT, UR4, 0x1, UPT ;  /* 0x000000010400788c */ /* 0x000fcc000bf05270 */
[----:B------:R-:W-:Y:S02]  /*24d0*/  PLOP3.LUT P2, PT, PT, PT, UP0, 0x80, 0x0 ;  /* 0x000000000000781c */ /* 0x000fe40003f4f008 */
[----:B------:R-:W-:-:S03]  /*24e0*/  PLOP3.LUT P3, PT, PT, PT, UP0, 0x80, 0x0 ;  /* 0x000000000000781c */ /* 0x000fc60003f6f008 */
[----:B------:R-:W-:-:S08]  /*24f0*/  @UP0 ULDC UR4, c[0x0][0x44c] ;  /* 0x0001130000040ab9 */ /* 0x000fd00000000800 */
[----:B------:R-:W-:Y:S01]  /*2500*/  @P2 IMAD.HI.U32 R3, R0, UR4, RZ ;  /* 0x0000000400032c27 */ /* 0x000fe2000f8e00ff */
[----:B------:R-:W-:-:S03]  /*2510*/  @UP0 ULDC UR4, c[0x0][0x450] ;  /* 0x0001140000040ab9 */ /* 0x000fc60000000800 */
[----:B------:R-:W-:Y:S01]  /*2520*/  @!P1 VIADD R0, R57, 0x30840 ;  /* 0x0003084039009836 */ /* 0x000fe20000000000 */
[----:B------:R-:W-:Y:S01]  /*2530*/  @P3 SHF.R.U32.HI R2, RZ, UR4, R3 ;  /* 0x00000004ff023c19 */ /* 0x000fe20008011603 */
[----:B------:R-:W-:Y:S02]  /*2540*/  ULDC.64 UR4, c[0x0][0x9e0] ;  /* 0x0002780000047ab9 */ /* 0x000fe40000000a00 */
[----:B------:R-:W-:Y:S01]  /*2550*/  UISETP.GE.AND UP1, UPT, UR5, 0x1, UPT ;  /* 0x000000010500788c */ /* 0x000fe2000bf26270 */
[----:B------:R-:W-:Y:S01]  /*2560*/  @!P1 PRMT R0, RZ, 0x654, R0 ;  /* 0x00000654ff009816 */ /* 0x000fe20000000000 */
[----:B------:R-:W2:Y:S04]  /*2570*/  SHFL.IDX PT, R58, R2, RZ, 0x1c1f ;  /* 0x001c1fff023a7589 */ /* 0x000ea800000e0000 */
[----:B------:R-:W-:Y:S01]  /*2580*/  PLOP3.LUT P2, PT, PT, PT, UP1, 0x40, 0x0 ;  /* 0x000000000000781c */ /* 0x000fe20003f4e818 */
[----:B------:R-:W-:-:S02]  /*2590*/  WARPGROUP.DEPBAR.LE gsb0, 0x0 ;  /* 0x00008000000079c5 */ /* 0x000fc40000010000 */
[----:B------:R-:W-:-:S06]  /*25a0*/  WARPGROUP.ARRIVE ;  /* 0x00000000000079c5 */ /* 0x000fcc0000000000 */
[----:B------:R-:W-:Y:S03]  /*25b0*/  HGMMA.64x64x16.F32.BF16 R24, gdesc[UR56], R24, gsb0 ;  /* 0x00e00000381879f0 */ /* 0x000fe60008001818 */
[----:B------:R-:W-:Y:S02]  /*25c0*/  WARPGROUP.DEPBAR.LE gsb0, 0x0 ;  /* 0x00008000000079c5 */ /* 0x000fe40000010000 */
[----:B------:R-:W-:-:S06]  /*25d0*/  WARPGROUP.ARRIVE ;  /* 0x00000000000079c5 */ /* 0x000fcc0000000000 */
[----:B------:R-:W-:Y:S01]  /*25e0*/  HGMMA.64x64x16.F32.BF16 R24, gdesc[UR52], R24, gsb0 ;  /* 0x00e00000341879f0 */ /* 0x000fe20008001818 */
[----:B------:R-:W-:Y:S02]  /*25f0*/  ULDC UR54, c[0x0][0x9dc] ;  /* 0x0002770000367ab9 */ /* 0x000fe40000000800 */
[----:B------:R-:W-:Y:S01]  /*2600*/  ULOP3.LUT UR54, URZ, UR54, URZ, 0x33, !UPT ;  /* 0x000000363f367292 */ /* 0x000fe2000f8e333f */
[----:B------:R-:W-:Y:S02]  /*2610*/  WARPGROUP.DEPBAR.LE gsb0, 0x0 ;  /* 0x00008000000079c5 */ /* 0x000fe40000010000 */
[----:B------:R-:W-:-:S06]  /*2620*/  WARPGROUP.ARRIVE ;  /* 0x00000000000079c5 */ /* 0x000fcc0000000000 */
[----:B------:R-:W-:Y:S03]  /*2630*/  HGMMA.64x64x16.F32.BF16 R24, gdesc[UR8], R24, gsb0 ;  /* 0x00e00000081879f0 */ /* 0x000fe60008001818 */
        /* <DEDUP_REMOVED lines=25> */
[----:B------:R-:W-:Y:S01]  /*27d0*/  FMUL.FTZ R26, R26, UR6 ;  /* 0x000000061a1a7c20 */ /* 0x000fe20008410000 */
[----:B------:R-:W-:Y:S01]  /*27e0*/  FMUL.FTZ R38, R38, UR6 ;  /* 0x0000000626267c20 */ /* 0x000fe20008410000 */
[----:B------:R-:W-:Y:S01]  /*27f0*/  FMUL.FTZ R24, R24, UR6 ;  /* 0x0000000618187c20 */ /* 0x000fe20008410000 */
[----:B------:R-:W-:Y:S01]  /*2800*/  FMUL.FTZ R25, R25, UR6 ;  /* 0x0000000619197c20 */ /* 0x000fe20008410000 */
[----:B------:R-:W3:Y:S01]  /*2810*/  MUFU.TANH R56, R26 ;  /* 0x0000001a00387308 */ /* 0x000ee20000002400 */
[----:B------:R-:W-:Y:S01]  /*2820*/  FMUL.FTZ R27, R27, UR6 ;  /* 0x000000061b1b7c20 */ /* 0x000fe20008410000 */
[----:B------:R-:W-:Y:S01]  /*2830*/  FMUL.FTZ R28, R28, UR6 ;  /* 0x000000061c1c7c20 */ /* 0x000fe20008410000 */
[----:B------:R-:W-:Y:S01]  /*2840*/  FMUL.FTZ R29, R29, UR6 ;  /* 0x000000061d1d7c20 */ /* 0x000fe20008410000 */
[----:B------:R-:W-:Y:S01]  /*2850*/  FMUL.FTZ R32, R32, UR6 ;  /* 0x0000000620207c20 */ /* 0x000fe20008410000 */
[----:B------:R-:W-:Y:S01]  /*2860*/  FMUL.FTZ R33, R33, UR6 ;  /* 0x0000000621217c20 */ /* 0x000fe20008410000 */
[----:B------:R-:W-:Y:S01]  /*2870*/  FMUL.FTZ R34, R34, UR6 ;  /* 0x0000000622227c20 */ /* 0x000fe20008410000 */
[----:B------:R-:W-:Y:S01]  /*2880*/  FMUL.FTZ R35, R35, UR6 ;  /* 0x0000000623237c20 */ /* 0x000fe20008410000 */
[----:B------:R4:W0:Y:S01]  /*2890*/  MUFU.TANH R26, R38 ;  /* 0x00000026001a7308 */ /* 0x0008220000002400 */
[----:B------:R-:W-:Y:S01]  /*28a0*/  FMUL.FTZ R36, R36, UR6 ;  /* 0x0000000624247c20 */ /* 0x000fe20008410000 */
[----:B------:R-:W-:Y:S01]  /*28b0*/  FMUL.FTZ R37, R37, UR6 ;  /* 0x0000000625257c20 */ /* 0x000fe20008410000 */
[----:B------:R-:W-:Y:S01]  /*28c0*/  FMUL.FTZ R39, R39, UR6 ;  /* 0x0000000627277c20 */ /* 0x000fe20008410000 */
[----:B------:R-:W-:Y:S01]  /*28d0*/  FMUL.FTZ R40, R40, UR6 ;  /* 0x0000000628287c20 */ /* 0x000fe20008410000 */
[----:B------:R-:W-:Y:S01]  /*28e0*/  FMUL.FTZ R41, R41, UR6 ;  /* 0x0000000629297c20 */ /* 0x000fe20008410000 */
[----:B------:R-:W-:Y:S01]  /*28f0*/  FMUL.FTZ R42, R42, UR6 ;  /* 0x000000062a2a7c20 */ /* 0x000fe20008410000 */
[----:B------:R-:W-:Y:S01]  /*2900*/  FMUL.FTZ R43, R43, UR6 ;  /* 0x000000062b2b7c20 */ /* 0x000fe20008410000 */
[----:B------:R-:W-:Y:S01]  /*2910*/  FMUL.FTZ R44, R44, UR6 ;  /* 0x000000062c2c7c20 */ /* 0x000fe20008410000 */
[----:B----4-:R-:W-:-:S02]  /*2920*/  IMAD R38, R98, R5, 0x40 ;  /* 0x0000004062267424 */ /* 0x010fc400078e0205 */
[----:B------:R-:W-:Y:S01]  /*2930*/  FMUL.FTZ R45, R45, UR6 ;  /* 0x000000062d2d7c20 */ /* 0x000fe20008410000 */
[----:B------:R-:W-:Y:S01]  /*2940*/  FMUL.FTZ R47, R47, UR6 ;  /* 0x000000062f2f7c20 */ /* 0x000fe20008410000 */
[----:B------:R-:W-:Y:S01]  /*2950*/  FMUL.FTZ R48, R48, UR6 ;  /* 0x0000000630307c20 */ /* 0x000fe20008410000 */
[----:B------:R-:W-:Y:S02]  /*2960*/  VIADD R4, R38, 0x1 ;  /* 0x0000000126047836 */ /* 0x000fe40000000000 */
[----:B------:R-:W-:Y:S01]  /*2970*/  FMUL.FTZ R49, R49, UR6 ;  /* 0x0000000631317c20 */ /* 0x000fe20008410000 */
[----:B------:R-:W-:Y:S01]  /*2980*/  FMUL.FTZ R50, R50, UR6 ;  /* 0x0000000632327c20 */ /* 0x000fe20008410000 */
[----:B------:R-:W-:Y:S01]  /*2990*/  FMUL.FTZ R51, R51, UR6 ;  /* 0x0000000633337c20 */ /* 0x000fe20008410000 */
[----:B------:R-:W-:Y:S01]  /*29a0*/  FMUL.FTZ R52, R52, UR6 ;  /* 0x0000000634347c20 */ /* 0x000fe20008410000 */
[----:B------:R-:W-:Y:S01]  /*29b0*/  FMUL.FTZ R53, R53, UR6 ;  /* 0x0000000635357c20 */ /* 0x000fe20008410000 */
[----:B------:R-:W-:Y:S01]  /*29c0*/  FMUL.FTZ R54, R54, UR6 ;  /* 0x0000000636367c20 */ /* 0x000fe20008410000 */
[----:B------:R-:W-:Y:S01]  /*29d0*/  FMUL.FTZ R55, R55, UR6 ;  /* 0x0000000637377c20 */ /* 0x000fe20008410000 */
[----:B------:R-:W-:Y:S01]  /*29e0*/  IMAD R4, R17, -0x2, R4 ;  /* 0xfffffffe11047824 */ /* 0x000fe200078e0204 */
[----:B------:R-:W4:Y:S01]  /*29f0*/  MUFU.TANH R24, R24 ;  /* 0x0000001800187308 */ /* 0x000f220000002400 */
[----:B------:R-:W-:Y:S01]  /*2a00*/  FMUL.FTZ R30, R30, UR6 ;  /* 0x000000061e1e7c20 */ /* 0x000fe20008410000 */
[----:B------:R-:W-:Y:S01]  /*2a10*/  FMUL.FTZ R31, R31, UR6 ;  /* 0x000000061f1f7c20 */ /* 0x000fe20008410000 */
[----:B0-----:R-:W-:-:S02]  /*2a20*/  IMAD R4, R21, UR60, R4 ;  /* 0x0000003c15047c24 */ /* 0x001fc4000f8e0204 */
[----:B------:R-:W-:Y:S01]  /*2a30*/  FMUL.FTZ R46, R46, UR6 ;  /* 0x000000062e2e7c20 */ /* 0x000fe20008410000 */
[----:B------:R0:W-:Y:S01]  /*2a40*/  @!P1 SYNCS.ARRIVE.TRANS64.RED.A1T0 RZ, [R0+URZ], RZ ;  /* 0x000000ff00ff99a7 */ /* 0x0001e2000810043f */
[----:B------:R-:W-:Y:S01]  /*2a50*/  LEA R5, R98, 0xffffffc0, 0x6 ;  /* 0xffffffc062057811 */ /* 0x000fe200078e30ff */
[----:B-1----:R-:W-:Y:S01]  /*2a60*/  IMAD.IADD R4, R4, 0x1, -R155 ;  /* 0x0000000104047824 */ /* 0x002fe200078e0a9b */
[----:B------:R-:W1:Y:S03]  /*2a70*/  MUFU.TANH R25, R25 ;  /* 0x0000001900197308 */ /* 0x000e660000002400 */
[----:B------:R-:W-:Y:S02]  /*2a80*/  VIADD R57, R4, UR54 ;  /* 0x0000003604397c36 */ /* 0x000fe40008000000 */
[----:B0-----:R-:W-:Y:S02]  /*2a90*/  IMAD R0, R21, UR60, R38 ;  /* 0x0000003c15007c24 */ /* 0x001fe4000f8e0226 */
[----:B--2---:R-:W-:Y:S01]  /*2aa0*/  IMAD.IADD R3, R57, 0x1, R58 ;  /* 0x0000000139037824 */ /* 0x004fe200078e023a */
[----:B------:R-:W0:Y:S08]  /*2ab0*/  MUFU.TANH R27, R27 ;  /* 0x0000001b001b7308 */ /* 0x000e300000002400 */
[----:B------:R-:W2:Y:S08]  /*2ac0*/  MUFU.TANH R28, R28 ;  /* 0x0000001c001c7308 */ /* 0x000eb00000002400 */
[----:B------:R-:W0:Y:S08]  /*2ad0*/  MUFU.TANH R29, R29 ;  /* 0x0000001d001d7308 */ /* 0x000e300000002400 */
        /* <DEDUP_REMOVED lines=23> */
[----:B------:R5:W0:Y:S08]  /*2c50*/  MUFU.TANH R20, R31 ;  /* 0x0000001f00147308 */ /* 0x000a300000002400 */
[----:B------:R3:W0:Y:S01]  /*2c60*/  MUFU.TANH R30, R46 ;  /* 0x0000002e001e7308 */ /* 0x0006220000002400 */
[----:B-----5:R-:W-:-:S02]  /*2c70*/  IMAD R31, R17, -0x2, R0 ;  /* 0xfffffffe111f7824 */ /* 0x020fc400078e0200 */
[----:B---3--:R-:W-:-:S05]  /*2c80*/  VIADD R46, R4, UR4 ;  /* 0x00000004042e7c36 */ /* 0x008fca0008000000 */
[----:B------:R-:W-:Y:S01]  /*2c90*/  VIADDMNMX R0, R58, R46, R31, PT ;  /* 0x0000002e3a007246 */ /* 0x000fe2000380011f */
[----:B-12-4-:R-:W-:Y:S06]  /*2ca0*/  @P2 BRA `(.L_x_1171) ;  /* 0x00000000005c2947 */ /* 0x016fec0003800000 */
[----:B------:R-:W-:Y:S01]  /*2cb0*/  IMAD R4, R21, UR60, R58 ;  /* 0x0000003c15047c24 */ /* 0x000fe2000f8e023a */
[----:B------:R-:W-:Y:S03]  /*2cc0*/  BSSY B0, `(.L_x_1172) ;  /* 0x0000011000007945 */ /* 0x000fe60003800000 */
[----:B------:R-:W-:-:S05]  /*2cd0*/  IMAD.IADD R4, R4, 0x1, -R155 ;  /* 0x0000000104047824 */ /* 0x000fca00078e0a9b */
[----:B------:R-:W-:-:S13]  /*2ce0*/  ISETP.GT.AND P2, PT, R4, -0x1, PT ;  /* 0xffffffff0400780c */ /* 0x000fda0003f44270 */
[----:B------:R-:W-:Y:S05]  /*2cf0*/  @P2 BRA `(.L_x_1173) ;  /* 0x0000000000202947 */ /* 0x000fea0003800000 */
[----:B------:R-:W-:Y:S01]  /*2d00*/  UISETP.NE.AND UP2, UPT, UR5, 0x1, UPT ;  /* 0x000000010500788c */ /* 0x000fe2000bf45270 */
[----:B------:R-:W-:-:S05]  /*2d10*/  LOP3.LUT R4, RZ, R4, RZ, 0x33, !PT ;  /* 0x00000004ff047212 */ /* 0x000fca00078e33ff */
[----:B------:R-:W-:-:S05]  /*2d20*/  PLOP3.LUT P2, PT, PT, PT, UP2, 0x80, 0x0 ;  /* 0x000000000000781c */ /* 0x000fca0003f4f028 */
[----:B------:R-:W-:-:S08]  /*2d30*/  @UP2 ULDC.64 UR6, c[0x0][0x9e8] ;  /* 0x00027a0000062ab9 */ /* 0x000fd00000000a00 */
[----:B------:R-:W-:-:S05]  /*2d40*/  @P2 IMAD.HI.U32 R58, R4, UR6, RZ ;  /* 0x00000006043a2c27 */ /* 0x000fca000f8e00ff */
[----:B------:R-:W-:-:S04]  /*2d50*/  @P2 SHF.R.U32.HI R4, RZ, UR7, R58 ;  /* 0x00000007ff042c19 */ /* 0x000fc8000801163a */
[----:B------:R-:W-:Y:S01]  /*2d60*/  LOP3.LUT R4, RZ, R4, RZ, 0x33, !PT ;  /* 0x00000004ff047212 */ /* 0x000fe200078e33ff */
[----:B------:R-:W-:Y:S06]  /*2d70*/  BRA `(.L_x_1174) ;  /* 0x0000000000147947 */ /* 0x000fec0003800000 */
.L_x_1173:
[----:B------:R-:W-:-:S06]  /*2d80*/  UISETP.NE.AND UP2, UPT, UR5, 0x1, UPT ;  /* 0x000000010500788c */ /* 0x000fcc000bf45270 */
[----:B------:R-:W-:-:S05]  /*2d90*/  PLOP3.LUT P2, PT, PT, PT, UP2, 0x80, 0x0 ;  /* 0x000000000000781c */ /* 0x000fca0003f4f028 */
[----:B------:R-:W-:-:S08]  /*2da0*/  @UP2 ULDC.64 UR6, c[0x0][0x9e8] ;  /* 0x00027a0000062ab9 */ /* 0x000fd00000000a00 */
[----:B------:R-:W-:-:S05]  /*2db0*/  @P2 IMAD.HI.U32 R58, R4, UR6, RZ ;  /* 0x00000006043a2c27 */ /* 0x000fca000f8e00ff */
[----:B------:R-:W-:-:S07]  /*2dc0*/  @P2 SHF.R.U32.HI R4, RZ, UR7, R58 ;  /* 0x00000007ff042c19 */ /* 0x000fce000801163a */
.L_x_1174:
[----:B------:R-:W-:Y:S05]  /*2dd0*/  BSYNC B0 ;  /* 0x0000000000007941 */ /* 0x000fea0003800000 */
.L_x_1172:
[----:B------:R-:W-:-:S04]  /*2de0*/  IMAD R4, R4, UR5, -R5 ;  /* 0x0000000504047c24 */ /* 0x000fc8000f8e0a05 */
[----:B------:R-:W-:-:S05]  /*2df0*/  IMAD R4, R17, -0x2, R4 ;  /* 0xfffffffe11047824 */ /* 0x000fca00078e0204 */
[----:B------:R-:W-:Y:S02]  /*2e00*/  VIMNMX R3, R3, R4, !PT ;  /* 0x0000000403037248 */ /* 0x000fe40007fe0100 */
[----:B------:R-:W-:-:S07]  /*2e10*/  VIADDMNMX R0, R4, UR5, R0, PT ;  /* 0x0000000504007c46 */ /* 0x000fce000b800100 */
.L_x_1171:
[C---:B------:R-:W-:Y:S01]  /*2e20*/  ISETP.GE.AND P2, PT, R38.reuse, 0x2, PT ;  /* 0x000000022600780c */ /* 0x040fe20003f46270 */
[----:B------:R-:W1:Y:S01]  /*2e30*/  SHFL.IDX PT, R2, R2, 0x1, 0x1c1f ;  /* 0x003c1f0002027f89 */ /* 0x000e6200000e0000 */
[C---:B------:R-:W-:Y:S02]  /*2e40*/  ISETP.GE.AND P6, PT, R38.reuse, 0xa, PT ;  /* 0x0000000a2600780c */ /* 0x040fe40003fc6270 */
[C---:B------:R-:W-:Y:S02]  /*2e50*/  ISETP.GT.AND P4, PT, R3.reuse, 0x1, !P2 ;  /* 0x000000010300780c */ /* 0x040fe40005784270 */
[----:B------:R-:W-:Y:S02]  /*2e60*/  ISETP.GE.AND P3, PT, R38, 0x9, PT ;  /* 0x000000092600780c */ /* 0x000fe40003f66270 */
[----:B------:R-:W-:Y:S02]  /*2e70*/  ISETP.LT.OR P4, PT, R0, 0x2, P4 ;  /* 0x000000020000780c */ /* 0x000fe40002781670 */
[----:B------:R-:W-:-:S02]  /*2e80*/  ISETP.GT.AND P5, PT, R3, 0x8, !P3 ;  /* 0x000000080300780c */ /* 0x000fc40005fa4270 */
[----:B------:R-:W-:Y:S02]  /*2e90*/  FSEL R58, R25, -INF , !P4 ;  /* 0xff800000193a7808 */ /* 0x000fe40006000000 */
[----:B------:R-:W-:Y:S02]  /*2ea0*/  ISETP.GT.AND P4, PT, R3, 0x9, !P6 ;  /* 0x000000090300780c */ /* 0x000fe40007784270 */
[----:B------:R-:W-:Y:S02]  /*2eb0*/  P2R R25, PR, RZ, 0x40 ;  /* 0x00000040ff197803 */ /* 0x000fe40000000000 */
[----:B------:R-:W-:Y:S02]  /*2ec0*/  ISETP.LT.OR P4, PT, R0, 0xa, P4 ;  /* 0x0000000a0000780c */ /* 0x000fe40002781670 */
[----:B------:R-:W-:Y:S02]  /*2ed0*/  ISETP.GE.AND P6, PT, R38, 0x11, PT ;  /* 0x000000112600780c */ /* 0x000fe40003fc6270 */
[----:B0-----:R-:W-:-:S02]  /*2ee0*/  FSEL R62, R29, -INF , !P4 ;  /* 0xff8000001d3e7808 */ /* 0x001fc40006000000 */
[----:B------:R-:W-:Y:S02]  /*2ef0*/  ISETP.LT.OR P5, PT, R0, 0x9, P5 ;  /* 0x000000090000780c */ /* 0x000fe40002fa1670 */
[----:B------:R-:W-:Y:S02]  /*2f00*/  ISETP.GT.AND P4, PT, R3, 0x10, !P6 ;  /* 0x000000100300780c */ /* 0x000fe40007784270 */
[----:B------:R-:W-:Y:S02]  /*2f10*/  FSEL R60, R28, -INF , !P5 ;  /* 0xff8000001c3c7808 */ /* 0x000fe40006800000 */
[----:B------:R-:W-:Y:S02]  /*2f20*/  ISETP.LT.OR P4, PT, R0, 0x11, P4 ;  /* 0x000000110000780c */ /* 0x000fe40002781670 */
[----:B------:R-:W-:Y:S02]  /*2f30*/  ISETP.GE.AND P5, PT, R38, 0x12, PT ;  /* 0x000000122600780c */ /* 0x000fe40003fa6270 */
[----:B------:R-:W-:-:S02]  /*2f40*/  FSEL R64, R32, -INF , !P4 ;  /* 0xff80000020407808 */ /* 0x000fc40006000000 */
[----:B------:R-:W-:Y:S02]  /*2f50*/  ISETP.GT.AND P4, PT, R3, 0x11, !P5 ;  /* 0x000000110300780c */ /* 0x000fe40006f84270 */
[----:B------:R-:W-:Y:S02]  /*2f60*/  P2R R29, PR, RZ, 0x20 ;  /* 0x00000020ff1d7803 */ /* 0x000fe40000000000 */
[----:B------:R-:W-:Y:S02]  /*2f70*/  ISETP.LT.OR P4, PT, R0, 0x12, P4 ;  /* 0x000000120000780c */ /* 0x000fe40002781670 */
[----:B------:R-:W-:Y:S02]  /*2f80*/  ISETP.GE.AND P5, PT, R38, 0x19, PT ;  /* 0x000000192600780c */ /* 0x000fe40003fa6270 */
[----:B------:R-:W-:Y:S02]  /*2f90*/  FSEL R66, R33, -INF , !P4 ;  /* 0xff80000021427808 */ /* 0x000fe40006000000 */
[----:B------:R-:W-:-:S02]  /*2fa0*/  ISETP.GT.AND P4, PT, R3, 0x18, !P5 ;  /* 0x000000180300780c */ /* 0x000fc40006f84270 */
[----:B------:R-:W-:Y:S02]  /*2fb0*/  P2R R32, PR, RZ, 0x20 ;  /* 0x00000020ff207803 */ /* 0x000fe40000000000 */
[----:B------:R-:W-:Y:S02]  /*2fc0*/  ISETP.LT.OR P4, PT, R0, 0x19, P4 ;  /* 0x000000190000780c */ /* 0x000fe40002781670 */
[----:B------:R-:W-:Y:S02]  /*2fd0*/  ISETP.GE.AND P5, PT, R38, 0x1a, PT ;  /* 0x0000001a2600780c */ /* 0x000fe40003fa6270 */
[----:B------:R-:W-:Y:S02]  /*2fe0*/  FSEL R68, R36, -INF , !P4 ;  /* 0xff80000024447808 */ /* 0x000fe40006000000 */
[----:B------:R-:W-:Y:S02]  /*2ff0*/  ISETP.GT.AND P4, PT, R3, 0x19, !P5 ;  /* 0x000000190300780c */ /* 0x000fe40006f84270 */
[----:B------:R-:W-:-:S02]  /*3000*/  P2R R33, PR, RZ, 0x20 ;  /* 0x00000020ff217803 */ /* 0x000fc40000000000 */
[----:B------:R-:W-:Y:S02]  /*3010*/  ISETP.LT.OR P4, PT, R0, 0x1a, P4 ;  /* 0x0000001a0000780c */ /* 0x000fe40002781670 */
[----:B------:R-:W-:Y:S02]  /*3020*/  ISETP.GE.AND P5, PT, R38, 0x21, PT ;  /* 0x000000212600780c */ /* 0x000fe40003fa6270 */
[----:B------:R-:W-:Y:S02]  /*3030*/  FSEL R70, R37, -INF , !P4 ;  /* 0xff80000025467808 */ /* 0x000fe40006000000 */
[----:B------:R-:W-:Y:S02]  /*3040*/  ISETP.GT.AND P4, PT, R3, 0x20, !P5 ;  /* 0x000000200300780c */ /* 0x000fe40006f84270 */
[----:B------:R-:W-:Y:S02]  /*3050*/  P2R R37, PR, RZ, 0x20 ;  /* 0x00000020ff257803 */ /* 0x000fe40000000000 */
[----:B------:R-:W-:-:S02]  /*3060*/  ISETP.LT.OR P4, PT, R0, 0x21, P4 ;  /* 0x000000210000780c */ /* 0x000fc40002781670 */
[----:B------:R-:W-:Y:S02]  /*3070*/  ISETP.GE.AND P5, PT, R38, 0x22, PT ;  /* 0x000000222600780c */ /* 0x000fe40003fa6270 */
[----:B------:R-:W-:Y:S02]  /*3080*/  FSEL R72, R40, -INF , !P4 ;  /* 0xff80000028487808 */ /* 0x000fe40006000000 */
[----:B------:R-:W-:Y:S02]  /*3090*/  ISETP.GT.AND P4, PT, R3, 0x21, !P5 ;  /* 0x000000210300780c */ /* 0x000fe40006f84270 */
[----:B------:R-:W-:Y:S02]  /*30a0*/  P2R R40, PR, RZ, 0x20 ;  /* 0x00000020ff287803 */ /* 0x000fe40000000000 */
[----:B------:R-:W-:Y:S02]  /*30b0*/  ISETP.LT.OR P4, PT, R0, 0x22, P4 ;  /* 0x000000220000780c */ /* 0x000fe40002781670 */
[----:B------:R-:W-:-:S02]  /*30c0*/  ISETP.GE.AND P5, PT, R38, 0x29, PT ;  /* 0x000000292600780c */ /* 0x000fc40003fa6270 */
[----:B------:R-:W-:Y:S02]  /*30d0*/  FSEL R74, R41, -INF , !P4 ;  /* 0xff800000294a7808 */ /* 0x000fe40006000000 */
[----:B------:R-:W-:Y:S02]  /*30e0*/  ISETP.GT.AND P4, PT, R3, 0x28, !P5 ;  /* 0x000000280300780c */ /* 0x000fe40006f84270 */
[----:B------:R-:W-:Y:S02]  /*30f0*/  P2R R41, PR, RZ, 0x20 ;  /* 0x00000020ff297803 */ /* 0x000fe40000000000 */
        /* <DEDUP_REMOVED lines=11> */
[----:B------:R-:W-:Y:S02]  /*31b0*/  P2R R28, PR, RZ, 0x40 ;  /* 0x00000040ff1c7803 */ /* 0x000fe40000000000 */
[----:B------:R-:W-:Y:S02]  /*31c0*/  FSEL R48, R48, -INF , !P4 ;  /* 0xff80000030307808 */ /* 0x000fe40006000000 */
[----:B------:R-:W-:-:S04]  /*31d0*/  ISETP.GE.AND P4, PT, R38, 0x32, PT ;  /* 0x000000322600780c */ /* 0x000fc80003f86270 */
[----:B------:R-:W-:-:S04]  /*31e0*/  ISETP.GT.AND P5, PT, R3, 0x31, !P4 ;  /* 0x000000310300780c */ /* 0x000fc800067a4270 */
[----:B------:R-:W-:-:S04]  /*31f0*/  ISETP.LT.OR P5, PT, R0, 0x32, P5 ;  /* 0x000000320000780c */ /* 0x000fc80002fa1670 */
[----:B------:R-:W-:Y:S02]  /*3200*/  FSEL R80, R49, -INF , !P5 ;  /* 0xff80000031507808 */ /* 0x000fe40006800000 */
[----:B------:R-:W-:-:S04]  /*3210*/  ISETP.GE.AND P5, PT, R38, 0x39, PT ;  /* 0x000000392600780c */ /* 0x000fc80003fa6270 */
[----:B------:R-:W-:-:S04]  /*3220*/  ISETP.GT.AND P6, PT, R3, 0x38, !P5 ;  /* 0x000000380300780c */ /* 0x000fc80006fc4270 */
[----:B------:R-:W-:-:S04]  /*3230*/  ISETP.LT.OR P6, PT, R0, 0x39, P6 ;  /* 0x000000390000780c */ /* 0x000fc800037c1670 */
[----:B------:R-:W-:Y:S02]  /*3240*/  FSEL R52, R52, -INF , !P6 ;  /* 0xff80000034347808 */ /* 0x000fe40007000000 */
[----:B------:R-:W-:-:S04]  /*3250*/  ISETP.GE.AND P6, PT, R38, 0x1, PT ;  /* 0x000000012600780c */ /* 0x000fc80003fc6270 */
[----:B------:R-:W-:Y:S02]  /*3260*/  P2R R4, PR, RZ, 0x40 ;  /* 0x00000040ff047803 */ /* 0x000fe40000000000 */
[----:B------:R-:W-:-:S04]  /*3270*/  ISETP.GT.AND P6, PT, R3, RZ, !P6 ;  /* 0x000000ff0300720c */ /* 0x000fc800077c4270 */
[----:B------:R-:W-:-:S04]  /*3280*/  ISETP.LT.OR P6, PT, R0, 0x1, P6 ;  /* 0x000000010000780c */ /* 0x000fc800037c1670 */
[----:B------:R-:W-:Y:S02]  /*3290*/  FSEL R36, R24, -INF , !P6 ;  /* 0xff80000018247808 */ /* 0x000fe40007000000 */
[----:B------:R-:W-:-:S04]  /*32a0*/  ISETP.GE.AND P6, PT, R38, 0x3a, PT ;  /* 0x0000003a2600780c */ /* 0x000fc80003fc6270 */
[----:B------:R-:W-:Y:S02]  /*32b0*/  P2R R38, PR, RZ, 0x40 ;  /* 0x00000040ff267803 */ /* 0x000fe40000000000 */
[----:B------:R-:W-:Y:S01]  /*32c0*/  ISETP.GT.AND P6, PT, R3, 0x39, !P6 ;  /* 0x000000390300780c */ /* 0x000fe200077c4270 */
[----:B-1----:R-:W-:-:S03]  /*32d0*/  IMAD.IADD R3, R57, 0x1, R2 ;  /* 0x0000000139037824 */ /* 0x002fc600078e0202 */
[----:B------:R-:W-:Y:S02]  /*32e0*/  ISETP.LT.OR P6, PT, R0, 0x3a, P6 ;  /* 0x0000003a0000780c */ /* 0x000fe400037c1670 */
[----:B------:R-:W-:Y:S02]  /*32f0*/  VIADDMNMX R0, R2, R46, R31, PT ;  /* 0x0000002e02007246 */ /* 0x000fe4000380011f */
[----:B------:R-:W-:Y:S02]  /*3300*/  FSEL R82, R53, -INF , !P6 ;  /* 0xff80000035527808 */ /* 0x000fe40007000000 */
[----:B------:R-:W-:-:S13]  /*3310*/  PLOP3.LUT P6, PT, PT, PT, UP1, 0x40, 0x0 ;  /* 0x000000000000781c */ /* 0x000fda0003fce818 */
[----:B------:R-:W-:Y:S05]  /*3320*/  @P6 BRA `(.L_x_1175) ;  /* 0x0000000000646947 */ /* 0x000fea0003800000 */
        /* <DEDUP_REMOVED lines=9> */
[----:B------:R-:W-:Y:S01]  /*33c0*/  @P6 IMAD.HI.U32 R24, R2, UR6, RZ ;  /* 0x0000000602186c27 */ /* 0x000fe2000f8e00ff */
[----:B------:R-:W-:-:S13]  /*33d0*/  PLOP3.LUT P6, PT, PT, PT, UP2, 0x80, 0x0 ;  /* 0x000000000000781c */ /* 0x000fda0003fcf028 */
[----:B------:R-:W-:-:S04]  /*33e0*/  @P6 SHF.R.U32.HI R2, RZ, UR7, R24 ;  /* 0x00000007ff026c19 */ /* 0x000fc80008011618 */
[----:B------:R-:W-:Y:S01]  /*33f0*/  LOP3.LUT R2, RZ, R2, RZ, 0x33, !PT ;  /* 0x00000002ff027212 */ /* 0x000fe200078e33ff */
[----:B------:R-:W-:Y:S06]  /*3400*/  BRA `(.L_x_1178) ;  /* 0x0000000000187947 */ /* 0x000fec0003800000 */
.L_x_1177:
[----:B------:R-:W-:-:S06]  /*3410*/  UISETP.NE.AND UP2, UPT, UR5, 0x1, UPT ;  /* 0x000000010500788c */ /* 0x000fcc000bf45270 */
[----:B------:R-:W-:-:S05]  /*3420*/  PLOP3.LUT P6, PT, PT, PT, UP2, 0x80, 0x0 ;  /* 0x000000000000781c */ /* 0x000fca0003fcf028 */
[----:B------:R-:W-:-:S08]  /*3430*/  @UP2 ULDC.64 UR6, c[0x0][0x9e8] ;  /* 0x00027a0000062ab9 */ /* 0x000fd00000000a00 */
[----:B------:R-:W-:Y:S01]  /*3440*/  @P6 IMAD.HI.U32 R24, R2, UR6, RZ ;  /* 0x0000000602186c27 */ /* 0x000fe2000f8e00ff */
[----:B------:R-:W-:-:S13]  /*3450*/  PLOP3.LUT P6, PT, PT, PT, UP2, 0x80, 0x0 ;  /* 0x000000000000781c */ /* 0x000fda0003fcf028 */
[----:B------:R-:W-:-:S07]  /*3460*/  @P6 SHF.R.U32.HI R2, RZ, UR7, R24 ;  /* 0x00000007ff026c19 */ /* 0x000fce0008011618 */
.L_x_1178:
[----:B------:R-:W-:Y:S05]  /*3470*/  BSYNC B0 ;  /* 0x0000000000007941 */ /* 0x000fea0003800000 */
.L_x_1176:
[----:B------:R-:W-:-:S04]  /*3480*/  IMAD R2, R2, UR5, -R5 ;  /* 0x0000000502027c24 */ /* 0x000fc8000f8e0a05 */
[----:B------:R-:W-:-:S05]  /*3490*/  IMAD R2, R17, -0x2, R2 ;  /* 0xfffffffe11027824 */ /* 0x000fca00078e0202 */
[----:B------:R-:W-:Y:S02]  /*34a0*/  VIMNMX R3, R3, R2, !PT ;  /* 0x0000000203037248 */ /* 0x000fe40007fe0100 */
[----:B------:R-:W-:-:S07]  /*34b0*/  VIADDMNMX R0, R2, UR5, R0, PT ;  /* 0x0000000502007c46 */ /* 0x000fce000b800100 */
.L_x_1175:
[----:B------:R-:W-:Y:S01]  /*34c0*/  ISETP.GT.AND P2, PT, R3, 0x1, !P2 ;  /* 0x000000010300780c */ /* 0x000fe20005744270 */
[----:B------:R-:W-:Y:S01]  /*34d0*/  ULDC UR6, c[0x0][0x988] ;  /* 0x0002620000067ab9 */ /* 0x000fe20000000800 */
[----:B------:R-:W-:Y:S01]  /*34e0*/  ISETP.NE.AND P6, PT, R4, RZ, PT ;  /* 0x000000ff0400720c */ /* 0x000fe20003fc5270 */
[----:B------:R-:W-:Y:S01]  /*34f0*/  @UP0 ULDC UR10, c[0x0][0x44c] ;  /* 0x00011300000a0ab9 */ /* 0x000fe20000000800 */
[----:B------:R-:W-:Y:S01]  /*3500*/  ISETP.LT.OR P2, PT, R0, 0x2, P2 ;  /* 0x000000020000780c */ /* 0x000fe20001741670 */
[----:B------:R-:W-:Y:S01]  /*3510*/  UIMAD.WIDE.U32 UR10, UR61, UR10, URZ ;  /* 0x0000000a3d0a72a5 */ /* 0x000fe2000f8e003f */
[----:B------:R-:W-:Y:S01]  /*3520*/  FMNMX.FTZ R4, R36, R58, !PT ;  /* 0x0000003a24047209 */ /* 0x000fe20007810000 */
[----:B------:R-:W-:Y:S01]  /*3530*/  @UP0 ULDC UR14, c[0x0][0x450] ;  /* 0x00011400000e0ab9 */ /* 0x000fe20000000800 */
[----:B------:R-:W-:Y:S01]  /*3540*/  FSEL R5, R27, -INF , !P2 ;  /* 0xff8000001b057808 */ /* 0x000fe20005000000 */
[----:B------:R-:W-:Y:S01]  /*3550*/  UMOV UR7, UR61 ;  /* 0x0000003d00077c82 */ /* 0x000fe20008000000 */
[----:B------:R-:W-:Y:S01]  /*3560*/  ISETP.NE.AND P2, PT, R25, RZ, PT ;  /* 0x000000ff1900720c */ /* 0x000fe20003f45270 */
[----:B------:R-:W-:Y:S01]  /*3570*/  @UP0 USHF.R.U32.HI UR7, URZ, UR14, UR11 ;  /* 0x0000000e3f070299 */ /* 0x000fe2000801160b */
[----:B------:R-:W-:-:S02]  /*3580*/  FMNMX.FTZ R4, R60, R4, !PT ;  /* 0x000000043c047209 */ /* 0x000fc40007810000 */
[----:B------:R-:W-:Y:S01]  /*3590*/  ISETP.GT.AND P2, PT, R3, 0x9, !P2 ;  /* 0x000000090300780c */ /* 0x000fe20005744270 */
[----:B------:R-:W-:Y:S01]  /*35a0*/  UIADD3 UR39, UR39, UR7, URZ ;  /* 0x0000000727277290 */ /* 0x000fe2000fffe03f */
[----:B------:R-:W-:Y:S02]  /*35b0*/  FMNMX.FTZ R4, R62, R4, !PT ;  /* 0x000000043e047209 */ /* 0x000fe40007810000 */
[----:B------:R-:W-:Y:S01]  /*35c0*/  ISETP.LT.OR P2, PT, R0, 0xa, P2 ;  /* 0x0000000a0000780c */ /* 0x000fe20001741670 */
[----:B------:R-:W-:Y:S01]  /*35d0*/  UIADD3 UR4, UR39, UR4, URZ ;  /* 0x0000000427047290 */ /* 0x000fe2000fffe03f */
[----:B------:R-:W-:Y:S02]  /*35e0*/  FMNMX.FTZ R4, R64, R4, !PT ;  /* 0x0000000440047209 */ /* 0x000fe40007810000 */
[----:B------:R-:W-:Y:S02]  /*35f0*/  FSEL R20, R20, -INF , !P2 ;  /* 0xff80000014147808 */ /* 0x000fe40005000000 */
[----:B------:R-:W-:-:S02]  /*3600*/  ISETP.NE.AND P2, PT, R28, RZ, PT ;  /* 0x000000ff1c00720c */ /* 0x000fc40003f45270 */
[----:B------:R-:W-:Y:S02]  /*3610*/  FMNMX.FTZ R4, R66, R4, !PT ;  /* 0x0000000442047209 */ /* 0x000fe40007810000 */
[----:B------:R-:W-:Y:S02]  /*3620*/  ISETP.GT.AND P2, PT, R3, 0x10, !P2 ;  /* 0x000000100300780c */ /* 0x000fe40005744270 */
[----:B------:R-:W-:Y:S02]  /*3630*/  FMNMX.FTZ R4, R68, R4, !PT ;  /* 0x0000000444047209 */ /* 0x000fe40007810000 */
[----:B------:R-:W-:Y:S02]  /*3640*/  ISETP.LT.OR P2, PT, R0, 0x11, P2 ;  /* 0x000000110000780c */ /* 0x000fe40001741670 */
[----:B------:R-:W-:Y:S02]  /*3650*/  FMNMX.FTZ R4, R70, R4, !PT ;  /* 0x0000000446047209 */ /* 0x000fe40007810000 */
[----:B------:R-:W-:-:S02]  /*3660*/  FSEL R24, R34, -INF , !P2 ;  /* 0xff80000022187808 */ /* 0x000fc40005000000 */
[----:B------:R-:W-:Y:S02]  /*3670*/  ISETP.NE.AND P2, PT, R29, RZ, PT ;  /* 0x000000ff1d00720c */ /* 0x000fe40003f45270 */
[----:B------:R-:W-:Y:S02]  /*3680*/  FMNMX.FTZ R4, R72, R4, !PT ;  /* 0x0000000448047209 */ /* 0x000fe40007810000 */
[----:B------:R-:W-:Y:S02]  /*3690*/  ISETP.GT.AND P2, PT, R3, 0x11, !P2 ;  /* 0x000000110300780c */ /* 0x000fe40005744270 */
[----:B------:R-:W-:Y:S02]  /*36a0*/  FMNMX.FTZ R4, R74, R4, !PT ;  /* 0x000000044a047209 */ /* 0x000fe40007810000 */
[----:B------:R-:W-:Y:S02]  /*36b0*/  ISETP.LT.OR P2, PT, R0, 0x12, P2 ;  /* 0x000000120000780c */ /* 0x000fe40001741670 */
[----:B------:R-:W-:-:S02]  /*36c0*/  FMNMX.FTZ R4, R76, R4, !PT ;  /* 0x000000044c047209 */ /* 0x000fc40007810000 */
[----:B------:R-:W-:Y:S02]  /*36d0*/  FSEL R25, R35, -INF , !P2 ;  /* 0xff80000023197808 */ /* 0x000fe40005000000 */
[----:B------:R-:W-:Y:S02]  /*36e0*/  ISETP.NE.AND P2, PT, R32, RZ, PT ;  /* 0x000000ff2000720c */ /* 0x000fe40003f45270 */
[----:B------:R-:W-:Y:S02]  /*36f0*/  FMNMX.FTZ R4, R78, R4, !PT ;  /* 0x000000044e047209 */ /* 0x000fe40007810000 */
[----:B------:R-:W-:Y:S02]  /*3700*/  ISETP.GT.AND P2, PT, R3, 0x18, !P2 ;  /* 0x000000180300780c */ /* 0x000fe40005744270 */
[----:B------:R-:W-:Y:S02]  /*3710*/  FMNMX.FTZ R4, R48, R4, !PT ;  /* 0x0000000430047209 */ /* 0x000fe40007810000 */
[----:B------:R-:W-:-:S02]  /*3720*/  ISETP.LT.OR P2, PT, R0, 0x19, P2 ;  /* 0x000000190000780c */ /* 0x000fc40001741670 */
[----:B------:R-:W-:Y:S02]  /*3730*/  FMNMX.FTZ R4, R80, R4, !PT ;  /* 0x0000000450047209 */ /* 0x000fe40007810000 */
[----:B------:R-:W-:Y:S02]  /*3740*/  FSEL R26, R26, -INF , !P2 ;  /* 0xff8000001a1a7808 */ /* 0x000fe40005000000 */
[----:B------:R-:W-:Y:S02]  /*3750*/  ISETP.NE.AND P2, PT, R33, RZ, PT ;  /* 0x000000ff2100720c */ /* 0x000fe40003f45270 */
[----:B------:R-:W-:Y:S02]  /*3760*/  FMNMX.FTZ R4, R52, R4, !PT ;  /* 0x0000000434047209 */ /* 0x000fe40007810000 */
[----:B------:R-:W-:Y:S02]  /*3770*/  ISETP.GT.AND P2, PT, R3, 0x19, !P2 ;  /* 0x000000190300780c */ /* 0x000fe40005744270 */
[----:B------:R-:W-:-:S02]  /*3780*/  FMNMX.FTZ R32, R82, R4, !PT ;  /* 0x0000000452207209 */ /* 0x000fc40007810000 */
[C---:B------:R-:W-:Y:S02]  /*3790*/  ISETP.LT.OR P2, PT, R0.reuse, 0x1a, P2 ;  /* 0x0000001a0000780c */ /* 0x040fe40001741670 */
[----:B------:R-:W-:Y:S01]  /*37a0*/  ISETP.GT.AND P3, PT, R3, 0x8, !P3 ;  /* 0x000000080300780c */ /* 0x000fe20005f64270 */
[----:B------:R-:W0:Y:S01]  /*37b0*/  SHFL.BFLY PT, R31, R32, 0x2, 0x1f ;  /* 0x0c401f00201f7f89 */ /* 0x000e2200000e0000 */
[----:B------:R-:W-:Y:S02]  /*37c0*/  FSEL R27, R39, -INF , !P2 ;  /* 0xff800000271b7808 */ /* 0x000fe40005000000 */
[----:B------:R-:W-:Y:S02]  /*37d0*/  ISETP.NE.AND P2, PT, R37, RZ, PT ;  /* 0x000000ff2500720c */ /* 0x000fe40003f45270 */
[----:B------:R-:W-:Y:S02]  /*37e0*/  ISETP.LT.OR P3, PT, R0, 0x9, P3 ;  /* 0x000000090000780c */ /* 0x000fe40001f61670 */
[----:B------:R-:W-:-:S02]  /*37f0*/  ISETP.GT.AND P2, PT, R3, 0x20, !P2 ;  /* 0x000000200300780c */ /* 0x000fc40005744270 */
[----:B------:R-:W-:Y:S02]  /*3800*/  FSEL R16, R16, -INF , !P3 ;  /* 0xff80000010107808 */ /* 0x000fe40005800000 */
[----:B------:R-:W-:Y:S02]  /*3810*/  ISETP.LT.OR P2, PT, R0, 0x21, P2 ;  /* 0x000000210000780c */ /* 0x000fe40001741670 */
[----:B------:R-:W-:Y:S02]  /*3820*/  ISETP.NE.AND P3, PT, R41, RZ, PT ;  /* 0x000000ff2900720c */ /* 0x000fe40003f65270 */
[----:B------:R-:W-:Y:S02]  /*3830*/  FSEL R28, R42, -INF , !P2 ;  /* 0xff8000002a1c7808 */ /* 0x000fe40005000000 */
[----:B------:R-:W-:Y:S02]  /*3840*/  ISETP.NE.AND P2, PT, R40, RZ, PT ;  /* 0x000000ff2800720c */ /* 0x000fe40003f45270 */
[----:B------:R-:W-:-:S02]  /*3850*/  ISETP.GT.AND P4, PT, R3, 0x31, !P4 ;  /* 0x000000310300780c */ /* 0x000fc40006784270 */
[C---:B------:R-:W-:Y:S02]  /*3860*/  ISETP.GT.AND P2, PT, R3.reuse, 0x21, !P2 ;  /* 0x000000210300780c */ /* 0x040fe40005744270 */
[----:B------:R-:W-:Y:S02]  /*3870*/  ISETP.GT.AND P5, PT, R3, 0x38, !P5 ;  /* 0x000000380300780c */ /* 0x000fe40006fa4270 */
[----:B------:R-:W-:Y:S02]  /*3880*/  ISETP.LT.OR P2, PT, R0, 0x22, P2 ;  /* 0x000000220000780c */ /* 0x000fe40001741670 */
[----:B0-----:R-:W-:Y:S02]  /*3890*/  FMNMX.FTZ R33, R32, R31, !PT ;  /* 0x0000001f20217209 */ /* 0x001fe40007810000 */
[----:B------:R-:W-:Y:S02]  /*38a0*/  FSEL R29, R43, -INF , !P2 ;  /* 0xff8000002b1d7808 */ /* 0x000fe40005000000 */
[----:B------:R-:W-:Y:S01]  /*38b0*/  ISETP.GT.AND P2, PT, R3, 0x28, !P3 ;  /* 0x000000280300780c */ /* 0x000fe20005f44270 */
[----:B------:R-:W0:Y:S01]  /*38c0*/  SHFL.BFLY PT, R34, R33, 0x1, 0x1f ;  /* 0x0c201f0021227f89 */ /* 0x000e2200000e0000 */
[----:B------:R-:W-:-:S02]  /*38d0*/  ISETP.NE.AND P3, PT, R45, RZ, PT ;  /* 0x000000ff2d00720c */ /* 0x000fc40003f65270 */
[----:B------:R-:W-:Y:S02]  /*38e0*/  ISETP.LT.OR P2, PT, R0, 0x29, P2 ;  /* 0x000000290000780c */ /* 0x000fe40001741670 */
[C---:B------:R-:W-:Y:S02]  /*38f0*/  ISETP.GT.AND P3, PT, R3.reuse, 0x30, !P3 ;  /* 0x000000300300780c */ /* 0x040fe40005f64270 */
[----:B------:R-:W-:Y:S02]  /*3900*/  FSEL R30, R30, -INF , !P2 ;  /* 0xff8000001e1e7808 */ /* 0x000fe40005000000 */
[----:B------:R-:W-:Y:S02]  /*3910*/  ISETP.GT.AND P2, PT, R3, RZ, !P6 ;  /* 0x000000ff0300720c */ /* 0x000fe40007744270 */
[----:B------:R-:W-:Y:S02]  /*3920*/  ISETP.NE.AND P6, PT, R38, RZ, PT ;  /* 0x000000ff2600720c */ /* 0x000fe40003fc5270 */
[----:B------:R-:W-:-:S02]  /*3930*/  ISETP.LT.OR P2, PT, R0, 0x1, P2 ;  /* 0x000000010000780c */ /* 0x000fc40001741670 */
[----:B------:R-:W-:Y:S02]  /*3940*/  ISETP.LT.OR P3, PT, R0, 0x31, P3 ;  /* 0x000000310000780c */ /* 0x000fe40001f61670 */
[----:B------:R-:W-:Y:S02]  /*3950*/  FSEL R2, R56, -INF , !P2 ;  /* 0xff80000038027808 */ /* 0x000fe40005000000 */
[----:B------:R-:W-:Y:S02]  /*3960*/  ISETP.NE.AND P2, PT, R44, RZ, PT ;  /* 0x000000ff2c00720c */ /* 0x000fe40003f45270 */
[----:B------:R-:W-:Y:S02]  /*3970*/  FMNMX.FTZ R31, R2, R5, !PT ;  /* 0x00000005021f7209 */ /* 0x000fe40007810000 */
[----:B------:R-:W-:Y:S02]  /*3980*/  ISETP.GT.AND P2, PT, R3, 0x29, !P2 ;  /* 0x000000290300780c */ /* 0x000fe40005744270 */
[----:B------:R-:W-:-:S02]  /*3990*/  FMNMX.FTZ R31, R16, R31, !PT ;  /* 0x0000001f101f7209 */ /* 0x000fc40007810000 */
[----:B------:R-:W-:Y:S02]  /*39a0*/  ISETP.LT.OR P2, PT, R0, 0x2a, P2 ;  /* 0x0000002a0000780c */ /* 0x000fe40001741670 */
[----:B------:R-:W-:Y:S02]  /*39b0*/  FMNMX.FTZ R31, R20, R31, !PT ;  /* 0x0000001f141f7209 */ /* 0x000fe40007810000 */
[----:B------:R-:W-:Y:S02]  /*39c0*/  ISETP.LT.OR P4, PT, R0, 0x32, P4 ;  /* 0x000000320000780c */ /* 0x000fe40002781670 */
[----:B------:R-:W-:Y:S02]  /*39d0*/  FMNMX.FTZ R4, R24, R31, !PT ;  /* 0x0000001f18047209 */ /* 0x000fe40007810000 */
[----:B------:R-:W-:Y:S02]  /*39e0*/  ISETP.LT.OR P5, PT, R0, 0x39, P5 ;  /* 0x000000390000780c */ /* 0x000fe40002fa1670 */
[----:B------:R-:W-:-:S02]  /*39f0*/  FMNMX.FTZ R31, R25, R4, !PT ;  /* 0x00000004191f7209 */ /* 0x000fc40007810000 */
[----:B0-----:R-:W-:Y:S02]  /*3a00*/  FMNMX.FTZ R4, R33, R34, !PT ;  /* 0x0000002221047209 */ /* 0x001fe40007810000 */
[----:B------:R-:W-:Y:S02]  /*3a10*/  FMNMX.FTZ R32, R26, R31, !PT ;  /* 0x0000001f1a207209 */ /* 0x000fe40007810000 */
[----:B------:R-:W-:Y:S01]  /*3a20*/  FSEL R31, R47, -INF , !P2 ;  /* 0xff8000002f1f7808 */ /* 0x000fe20005000000 */
[C---:B------:R-:W-:Y:S01]  /*3a30*/  FMUL.FTZ R34, R4.reuse, UR6 ;  /* 0x0000000604227c20 */ /* 0x040fe20008410000 */
[----:B------:R-:W-:Y:S02]  /*3a40*/  FMNMX.FTZ R33, R27, R32, !PT ;  /* 0x000000201b217209 */ /* 0x000fe40007810000 */
[----:B------:R-:W-:Y:S02]  /*3a50*/  FSETP.NEU.FTZ.AND P2, PT, R4, -INF , PT ;  /* 0xff8000000400780b */ /* 0x000fe40003f5d000 */
[----:B------:R-:W-:-:S02]  /*3a60*/  FMNMX.FTZ R32, R28, R33, !PT ;  /* 0x000000211c207209 */ /* 0x000fc40007810000 */
[----:B------:R-:W-:Y:S02]  /*3a70*/  FSEL R35, R34, RZ, P2 ;  /* 0x000000ff22237208 */ /* 0x000fe40001000000 */
[----:B------:R-:W-:Y:S02]  /*3a80*/  FMNMX.FTZ R33, R29, R32, !PT ;  /* 0x000000201d217209 */ /* 0x000fe40007810000 */
[----:B------:R-:W-:Y:S01]  /*3a90*/  ISETP.GT.AND P2, PT, R3, 0x39, !P6 ;  /* 0x000000390300780c */ /* 0x000fe20007744270 */
[--C-:B------:R-:W-:Y:S01]  /*3aa0*/  FFMA.FTZ R36, R36, UR6, -R35.reuse ;  /* 0x0000000624247c23 */ /* 0x100fe20008010823 */
[----:B------:R-:W-:Y:S01]  /*3ab0*/  FMNMX.FTZ R34, R30, R33, !PT ;  /* 0x000000211e227209 */ /* 0x000fe20007810000 */
[--C-:B------:R-:W-:Y:S01]  /*3ac0*/  FFMA.FTZ R37, R58, UR6, -R35.reuse ;  /* 0x000000063a257c23 */ /* 0x100fe20008010823 */
[----:B------:R-:W-:Y:S01]  /*3ad0*/  FSEL R32, R50, -INF , !P3 ;  /* 0xff80000032207808 */ /* 0x000fe20005800000 */
[----:B------:R0:W-:Y:S01]  /*3ae0*/  MUFU.EX2 R196, R36 ;  /* 0x0000002400c47308 */ /* 0x0001e20000000800 */
[----:B------:R-:W-:Y:S01]  /*3af0*/  FMNMX.FTZ R3, R31, R34, !PT ;  /* 0x000000221f037209 */ /* 0x000fe20007810000 */
[--C-:B------:R-:W-:Y:S01]  /*3b00*/  FFMA.FTZ R38, R60, UR6, -R35.reuse ;  /* 0x000000063c267c23 */ /* 0x100fe20008010823 */
[----:B------:R-:W-:Y:S01]  /*3b10*/  FSEL R33, R51, -INF , !P4 ;  /* 0xff80000033217808 */ /* 0x000fe20006000000 */
[--C-:B------:R-:W-:Y:S01]  /*3b20*/  FFMA.FTZ R39, R62, UR6, -R35.reuse ;  /* 0x000000063e277c23 */ /* 0x100fe20008010823 */
[----:B------:R-:W-:Y:S01]  /*3b30*/  FMNMX.FTZ R34, R32, R3, !PT ;  /* 0x0000000320227209 */ /* 0x000fe20007810000 */
[--C-:B------:R-:W-:Y:S01]  /*3b40*/  FFMA.FTZ R40, R64, UR6, -R35.reuse ;  /* 0x0000000640287c23 */ /* 0x100fe20008010823 */
[----:B------:R-:W-:Y:S01]  /*3b50*/  ISETP.LT.OR P2, PT, R0, 0x3a, P2 ;  /* 0x0000003a0000780c */ /* 0x000fe20001741670 */
[----:B------:R-:W1:Y:S01]  /*3b60*/  MUFU.EX2 R37, R37 ;  /* 0x0000002500257308 */ /* 0x000e620000000800 */
[----:B------:R-:W-:Y:S01]  /*3b70*/  FSEL R0, R54, -INF , !P5 ;  /* 0xff80000036007808 */ /* 0x000fe20006800000 */
[--C-:B------:R-:W-:Y:S01]  /*3b80*/  FFMA.FTZ R41, R66, UR6, -R35.reuse ;  /* 0x0000000642297c23 */ /* 0x100fe20008010823 */
[----:B------:R-:W-:Y:S01]  /*3b90*/  FMNMX.FTZ R3, R33, R34, !PT ;  /* 0x0000002221037209 */ /* 0x000fe20007810000 */
[--C-:B------:R-:W-:Y:S01]  /*3ba0*/  FFMA.FTZ R42, R68, UR6, -R35.reuse ;  /* 0x00000006442a7c23 */ /* 0x100fe20008010823 */
[----:B------:R-:W-:Y:S01]  /*3bb0*/  FSEL R34, R55, -INF , !P2 ;  /* 0xff80000037227808 */ /* 0x000fe20005000000 */
        /* <DEDUP_REMOVED lines=9> */
[----:B------:R-:W-:Y:S01]  /*3c50*/  FFMA.FTZ R49, R80, UR6, -R35 ;  /* 0x0000000650317c23 */ /* 0x000fe20008010823 */
[----:B0-----:R-:W0:Y:S01]  /*3c60*/  SHFL.BFLY PT, R36, R3, 0x2, 0x1f ;  /* 0x0c401f0003247f89 */ /* 0x001e2200000e0000 */
[----:B------:R-:W2:Y:S01]  /*3c70*/  MUFU.EX2 R39, R39 ;  /* 0x0000002700277308 */ /* 0x000ea20000000800 */
[----:B-1----:R-:W-:Y:S01]  /*3c80*/  FADD.FTZ R53, R196, R37 ;  /* 0x00000025c4357221 */ /* 0x002fe20000010000 */
[----:B------:R-:W-:-:S06]  /*3c90*/  F2FP.BF16.F32.PACK_AB R196, R37, R196 ;  /* 0x000000c425c4723e */ /* 0x000fcc00000010ff */
[----:B------:R-:W-:Y:S08]  /*3ca0*/  MUFU.EX2 R40, R40 ;  /* 0x0000002800287308 */ /* 0x000ff00000000800 */
[----:B------:R-:W1:Y:S01]  /*3cb0*/  MUFU.EX2 R41, R41 ;  /* 0x0000002900297308 */ /* 0x000e620000000800 */
[----:B--2---:R-:W-:Y:S02]  /*3cc0*/  F2FP.BF16.F32.PACK_AB R198, R39, R38 ;  /* 0x0000002627c6723e */ /* 0x004fe400000010ff */
[----:B0-----:R-:W-:-:S05]  /*3cd0*/  FMNMX.FTZ R36, R3, R36, !PT ;  /* 0x0000002403247209 */ /* 0x001fca0007810000 */
[----:B------:R-:W-:Y:S01]  /*3ce0*/  MUFU.EX2 R42, R42 ;  /* 0x0000002a002a7308 */ /* 0x000fe20000000800 */
[----:B------:R-:W0:Y:S07]  /*3cf0*/  SHFL.BFLY PT, R3, R36, 0x1, 0x1f ;  /* 0x0c201f0024037f89 */ /* 0x000e2e00000e0000 */
[----:B------:R-:W2:Y:S01]  /*3d00*/  MUFU.EX2 R43, R43 ;  /* 0x0000002b002b7308 */ /* 0x000ea20000000800 */
[----:B-1----:R-:W-:-:S07]  /*3d10*/  F2FP.BF16.F32.PACK_AB R192, R41, R40 ;  /* 0x0000002829c0723e */ /* 0x002fce00000010ff */
[----:B------:R-:W-:Y:S08]  /*3d20*/  MUFU.EX2 R44, R44 ;  /* 0x0000002c002c7308 */ /* 0x000ff00000000800 */
[----:B------:R-:W1:Y:S01]  /*3d30*/  MUFU.EX2 R45, R45 ;  /* 0x0000002d002d7308 */ /* 0x000e620000000800 */
[----:B--2---:R-:W-:Y:S02]  /*3d40*/  F2FP.BF16.F32.PACK_AB R194, R43, R42 ;  /* 0x0000002a2bc2723e */ /* 0x004fe400000010ff */
[----:B0-----:R-:W-:Y:S01]  /*3d50*/  FMNMX.FTZ R3, R36, R3, !PT ;  /* 0x0000000324037209 */ /* 0x001fe20007810000 */
[--C-:B------:R-:W-:Y:S01]  /*3d60*/  FFMA.FTZ R36, R52, UR6, -R35.reuse ;  /* 0x0000000634247c23 */ /* 0x100fe20008010823 */
[----:B------:R-:W-:-:S02]  /*3d70*/  FFMA.FTZ R35, R82, UR6, -R35 ;  /* 0x0000000652237c23 */ /* 0x000fc40008010823 */
[C---:B------:R-:W-:Y:S01]  /*3d80*/  FSETP.NEU.FTZ.AND P2, PT, R3.reuse, -INF , PT ;  /* 0xff8000000300780b */ /* 0x040fe20003f5d000 */
[----:B------:R-:W-:Y:S01]  /*3d90*/  FMUL.FTZ R50, R3, UR6 ;  /* 0x0000000603327c20 */ /* 0x000fe20008410000 */
[----:B------:R-:W-:Y:S04]  /*3da0*/  MUFU.EX2 R46, R46 ;  /* 0x0000002e002e7308 */ /* 0x000fe80000000800 */
[----:B------:R-:W-:Y:S02]  /*3db0*/  FSEL R51, R50, RZ, P2 ;  /* 0x000000ff32337208 */ /* 0x000fe40001000000 */
[----:B------:R-:W-:Y:S02]  /*3dc0*/  PLOP3.LUT P2, PT, PT, PT, UP1, 0x40, 0x0 ;  /* 0x000000000000781c */ /* 0x000fe40003f4e818 */
[----:B------:R-:W0:Y:S01]  /*3dd0*/  MUFU.EX2 R47, R47 ;  /* 0x0000002f002f7308 */ /* 0x000e220000000800 */
[--C-:B------:R-:W-:Y:S01]  /*3de0*/  FFMA.FTZ R2, R2, UR6, -R51.reuse ;  /* 0x0000000602027c23 */ /* 0x100fe20008010833 */
[--C-:B------:R-:W-:Y:S01]  /*3df0*/  FFMA.FTZ R5, R5, UR6, -R51.reuse ;  /* 0x0000000605057c23 */ /* 0x100fe20008010833 */
        /* <DEDUP_REMOVED lines=12> */
[----:B------:R-:W-:Y:S01]  /*3ec0*/  FFMA.FTZ R33, R33, UR6, -R51 ;  /* 0x0000000621217c23 */ /* 0x000fe20008010833 */
[----:B------:R-:W-:Y:S01]  /*3ed0*/  MUFU.EX2 R2, R2 ;  /* 0x0000000200027308 */ /* 0x000fe20000000800 */
[----:B--2---:R-:W-:Y:S01]  /*3ee0*/  FADD.FTZ R16, R38, R53 ;  /* 0x0000003526107221 */ /* 0x004fe20000010000 */
[--C-:B------:R-:W-:Y:S01]  /*3ef0*/  FFMA.FTZ R0, R0, UR6, -R51.reuse ;  /* 0x0000000600007c23 */ /* 0x100fe20008010833 */
[----:B------:R-:W-:Y:S01]  /*3f00*/  FFMA.FTZ R34, R34, UR6, -R51 ;  /* 0x0000000622227c23 */ /* 0x000fe20008010833 */
[----:B-1----:R-:W-:Y:S01]  /*3f10*/  F2FP.BF16.F32.PACK_AB R188, R45, R44 ;  /* 0x0000002c2dbc723e */ /* 0x002fe200000010ff */
[----:B------:R-:W-:Y:S01]  /*3f20*/  FADD.FTZ R53, R39, R16 ;  /* 0x0000001027357221 */ /* 0x000fe20000010000 */
[----:B0-----:R-:W-:-:S02]  /*3f30*/  F2FP.BF16.F32.PACK_AB R190, R47, R46 ;  /* 0x0000002e2fbe723e */ /* 0x001fc400000010ff */
[----:B------:R-:W0:Y:S01]  /*3f40*/  MUFU.EX2 R5, R5 ;  /* 0x0000000500057308 */ /* 0x000e220000000800 */
[----:B------:R-:W-:-:S04]  /*3f50*/  FADD.FTZ R16, R40, R53 ;  /* 0x0000003528107221 */ /* 0x000fc80000010000 */
[----:B------:R-:W-:-:S03]  /*3f60*/  FADD.FTZ R53, R41, R16 ;  /* 0x0000001029357221 */ /* 0x000fc60000010000 */
[----:B------:R-:W1:Y:S01]  /*3f70*/  MUFU.EX2 R20, R20 ;  /* 0x0000001400147308 */ /* 0x000e620000000800 */
[----:B------:R-:W-:-:S04]  /*3f80*/  FADD.FTZ R50, R42, R53 ;  /* 0x000000352a327221 */ /* 0x000fc80000010000 */
[----:B------:R-:W-:-:S03]  /*3f90*/  FADD.FTZ R55, R43, R50 ;  /* 0x000000322b377221 */ /* 0x000fc60000010000 */
[----:B------:R-:W2:Y:S01]  /*3fa0*/  MUFU.EX2 R24, R24 ;  /* 0x0000001800187308 */ /* 0x000ea20000000800 */
[----:B0-----:R-:W-:Y:S01]  /*3fb0*/  FADD.FTZ R16, R2, R5 ;  /* 0x0000000502107221 */ /* 0x001fe20000010000 */
[----:B------:R-:W-:-:S03]  /*3fc0*/  F2FP.BF16.F32.PACK_AB R197, R5, R2 ;  /* 0x0000000205c5723e */ /* 0x000fc600000010ff */
[----:B------:R-:W-:Y:S01]  /*3fd0*/  FADD.FTZ R53, R199, R16 ;  /* 0x00000010c7357221 */ /* 0x000fe20000010000 */
[----:B------:R-:W-:Y:S02]  /*3fe0*/  FADD.FTZ R16, R44, R55 ;  /* 0x000000372c107221 */ /* 0x000fe40000010000 */
[----:B------:R-:W0:Y:S01]  /*3ff0*/  MUFU.EX2 R25, R25 ;  /* 0x0000001900197308 */ /* 0x000e220000000800 */
[C---:B-1----:R-:W-:Y:S01]  /*4000*/  FADD.FTZ R53, R20.reuse, R53 ;  /* 0x0000003514357221 */ /* 0x042fe20000010000 */
[----:B------:R-:W-:Y:S01]  /*4010*/  FADD.FTZ R55, R45, R16 ;  /* 0x000000102d377221 */ /* 0x000fe20000010000 */
[----:B------:R-:W-:Y:S01]  /*4020*/  F2FP.BF16.F32.PACK_AB R199, R20, R199 ;  /* 0x000000c714c7723e */ /* 0x000fe200000010ff */
[----:B------:R-:W-:Y:S02]  /*4030*/  VIADD R20, R98, 0xfffffffe ;  /* 0xfffffffe62147836 */ /* 0x000fe40000000000 */
[----:B------:R-:W-:Y:S02]  /*4040*/  FADD.FTZ R50, R46, R55 ;  /* 0x000000372e327221 */ /* 0x000fe40000010000 */
[----:B------:R-:W1:Y:S01]  /*4050*/  MUFU.EX2 R26, R26 ;  /* 0x0000001a001a7308 */ /* 0x000e620000000800 */
[----:B--2---:R-:W-:Y:S01]  /*4060*/  FADD.FTZ R16, R24, R53 ;  /* 0x0000003518107221 */ /* 0x004fe20000010000 */
[----:B------:R-:W-:-:S06]  /*4070*/  FADD.FTZ R51, R47, R50 ;  /* 0x000000322f337221 */ /* 0x000fcc0000010000 */
[----:B------:R-:W2:Y:S01]  /*4080*/  MUFU.EX2 R27, R27 ;  /* 0x0000001b001b7308 */ /* 0x000ea20000000800 */
[C---:B0-----:R-:W-:Y:S01]  /*4090*/  FADD.FTZ R37, R25.reuse, R16 ;  /* 0x0000001019257221 */ /* 0x041fe20000010000 */
[----:B------:R-:W-:-:S06]  /*40a0*/  F2FP.BF16.F32.PACK_AB R193, R25, R24 ;  /* 0x0000001819c1723e */ /* 0x000fcc00000010ff */
[----:B------:R-:W0:Y:S01]  /*40b0*/  MUFU.EX2 R28, R28 ;  /* 0x0000001c001c7308 */ /* 0x000e220000000800 */
[----:B-1----:R-:W-:-:S07]  /*40c0*/  FADD.FTZ R16, R26, R37 ;  /* 0x000000251a107221 */ /* 0x002fce0000010000 */
        /* <DEDUP_REMOVED lines=24> */
[----:B--2---:R-:W-:-:S07]  /*4250*/  FADD.FTZ R2, R0, R5 ;  /* 0x0000000500027221 */ /* 0x004fce0000010000 */
[----:B------:R-:W2:Y:S01]  /*4260*/  MUFU.EX2 R35, R35 ;  /* 0x0000002300237308 */ /* 0x000ea20000000800 */
[----:B0-----:R-:W-:Y:S01]  /*4270*/  FADD.FTZ R38, R36, R39 ;  /* 0x0000002724267221 */ /* 0x001fe20000010000 */
[C---:B-1----:R-:W-:Y:S01]  /*4280*/  FADD.FTZ R5, R187.reuse, R2 ;  /* 0x00000002bb057221 */ /* 0x042fe20000010000 */
[----:B------:R-:W-:Y:S02]  /*4290*/  F2FP.BF16.F32.PACK_AB R187, R187, R0 ;  /* 0x00000000bbbb723e */ /* 0x000fe400000010ff */
[C---:B--2---:R-:W-:Y:S01]  /*42a0*/  FADD.FTZ R16, R35.reuse, R38 ;  /* 0x0000002623107221 */ /* 0x044fe20000010000 */
[----:B------:R-:W-:Y:S01]  /*42b0*/  F2FP.BF16.F32.PACK_AB R186, R35, R36 ;  /* 0x0000002423ba723e */ /* 0x000fe200000010ff */
[----:B------:R-:W-:Y:S06]  /*42c0*/  @P2 BRA `(.L_x_1179) ;  /* 0x0000000000442947 */ /* 0x000fec0003800000 */
        /* <DEDUP_REMOVED lines=10> */
.L_x_1180:
[----:B------:R-:W-:-:S11]  /*4370*/  UISETP.NE.AND UP2, UPT, UR5, 0x1, UPT ;  /* 0x000000010500788c */ /* 0x000fd6000bf45270 */
[----:B------:R-:W-:Y:S02]  /*4380*/  @UP2 ULDC.64 UR10, c[0x0][0x9e8] ;  /* 0x00027a00000a2ab9 */ /* 0x000fe40000000a00 */
[----:B------:R-:W-:-:S04]  /*4390*/  UIMAD.WIDE.U32 UR14, UR7, UR10, URZ ;  /* 0x0000000a070e72a5 */ /* 0x000fc8000f8e003f */
[----:B------:R-:W-:-:S12]  /*43a0*/  @UP2 USHF.R.U32.HI UR7, URZ, UR11, UR15 ;  /* 0x0000000b3f072299 */ /* 0x000fd8000801160f */
.L_x_1181:
[----:B------:R-:W-:-:S04]  /*43b0*/  UIMAD UR5, UR7, UR5, UR5 ;  /* 0x00000005070572a4 */ /* 0x000fc8000f8e0205 */
[----:B------:R-:W-:-:S04]  /*43c0*/  UISETP.LT.AND UP2, UPT, UR4, UR5, UPT ;  /* 0x000000050400728c */ /* 0x000fc8000bf41270 */
[----:B------:R-:W-:-:S12]  /*43d0*/  USEL UR4, UR4, UR5, UP2 ;  /* 0x0000000504047287 */ /* 0x000fd80009000000 */
.L_x_1179:
[----:B------:R-:W-:Y:S01]  /*43e0*/  R2UR UR7, R23 ;  /* 0x00000000170772ca */ /* 0x000fe200000e0000 */
[----:B------:R-:W-:Y:S01]  /*43f0*/  USHF.R.S32.HI UR5, URZ, 0x1f, UR4 ;  /* 0x0000001f3f057899 */ /* 0x000fe20008011404 */
[----:B------:R-:W-:Y:S01]  /*4400*/  IMAD.MOV.U32 R2, RZ, RZ, 0x3f800000 ;  /* 0x3f800000ff027424 */ /* 0x000fe200078e00ff */
[----:B------:R-:W-:Y:S01]  /*4410*/  CS2R R150, SRZ ;  /* 0x0000000000967805 */ /* 0x000fe2000001ff00 */
[----:B------:R-:W-:Y:S01]  /*4420*/  IMAD.MOV.U32 R0, RZ, RZ, 0x3f800000 ;  /* 0x3f800000ff007424 */ /* 0x000fe200078e00ff */
        /* <DEDUP_REMOVED lines=8> */
[----:B------:R-:W-:Y:S01]  /*44b0*/  UISETP.LT.AND UP2, UPT, UR7, UR5, UPT ;  /* 0x000000050700728c */ /* 0x000fe2000bf41270 */
[----:B------:R-:W-:Y:S02]  /*44c0*/  CS2R R136, SRZ ;  /* 0x0000000000887805 */ /* 0x000fe4000001ff00 */
[----:B------:R-:W-:Y:S02]  /*44d0*/  CS2R R134, SRZ ;  /* 0x0000000000867805 */ /* 0x000fe4000001ff00 */
[----:B------:R-:W-:Y:S01]  /*44e0*/  CS2R R132, SRZ ;  /* 0x0000000000847805 */ /* 0x000fe2000001ff00 */
[----:B------:R-:W-:Y:S01]  /*44f0*/  USEL UR50, UR7, UR5, !UP2 ;  /* 0x0000000507327287 */ /* 0x000fe2000d000000 */
[----:B------:R-:W-:-:S02]  /*4500*/  CS2R R130, SRZ ;  /* 0x0000000000827805 */ /* 0x000fc4000001ff00 */
[----:B------:R-:W-:Y:S02]  /*4510*/  CS2R R128, SRZ ;  /* 0x0000000000807805 */ /* 0x000fe4000001ff00 */
[----:B------:R-:W-:Y:S02]  /*4520*/  CS2R R126, SRZ ;  /* 0x00000000007e7805 */ /* 0x000fe4000001ff00 */
[----:B------:R-:W-:Y:S02]  /*4530*/  CS2R R124, SRZ ;  /* 0x00000000007c7805 */ /* 0x000fe4000001ff00 */
[----:B------:R-:W-:Y:S02]  /*4540*/  CS2R R122, SRZ ;  /* 0x00000000007a7805 */ /* 0x000fe4000001ff00 */
[----:B------:R-:W-:Y:S02]  /*4550*/  ISETP.GE.AND P2, PT, R20, UR50, PT ;  /* 0x0000003214007c0c */ /* 0x000fe4000bf46270 */
        /* <DEDUP_REMOVED lines=49> */
[----:B------:R-:W-:Y:S06]  /*4870*/  @!P2 BRA `(.L_x_1182) ;  /* 0x0000002800fca947 */ /* 0x000fec0003800000 */
[----:B------:R-:W-:Y:S01]  /*4880*/  IMAD.MOV.U32 R2, RZ, RZ, 0x3f800000 ;  /* 0x3f800000ff027424 */ /* 0x000fe200078e00ff */
[----:B------:R-:W-:Y:S01]  /*4890*/  ULDC UR51, c[0x0][0x9e4] ;  /* 0x0002790000337ab9 */ /* 0x000fe20000000800 */
[----:B------:R-:W-:Y:S01]  /*48a0*/  IMAD.MOV.U32 R151, RZ, RZ, RZ ;  /* 0x000000ffff977224 */ /* 0x000fe200078e00ff */
[----:B------:R-:W-:Y:S01]  /*48b0*/  ULDC UR4, c[0x0][0x9d8] ;  /* 0x0002760000047ab9 */ /* 0x000fe20000000800 */
[----:B------:R-:W-:Y:S01]  /*48c0*/  ULDC UR55, c[0x0][0x988] ;  /* 0x0002620000377ab9 */ /* 0x000fe20000000800 */
[----:B------:R-:W-:-:S05]  /*48d0*/  ULDC UR58, c[0x0][0x9e0] ;  /* 0x00027800003a7ab9 */ /* 0x000fca0000000800 */
.L_x_1199:
[----:B------:R-:W-:-:S04]  /*48e0*/  UIADD3 UR5, UR37, 0x1, URZ ;  /* 0x0000000125057890 */ /* 0x000fc8000fffe03f */
[----:B------:R-:W-:-:S04]  /*48f0*/  UISETP.NE.AND UP2, UPT, UR5, 0x2, UPT ;  /* 0x000000020500788c */ /* 0x000fc8000bf45270 */
[----:B------:R-:W-:Y:S02]  /*4900*/  USEL UR39, URZ, 0x1, UP2 ;  /* 0x000000013f277887 */ /* 0x000fe40009000000 */
[----:B------:R-:W-:Y:S02]  /*4910*/  USEL UR5, UR5, URZ, UP2 ;  /* 0x0000003f05057287 */ /* 0x000fe40009000000 */
[----:B------:R-:W-:Y:S01]  /*4920*/  ULOP3.LUT UR39, UR36, UR39, URZ, 0x3c, !UPT ;  /* 0x0000002724277292 */ /* 0x000fe2000f8e3c3f */
[----:B------:R-:W-:Y:S11]  /*4930*/  @!P0 BRA `(.L_x_1183) ;  /* 0x0000000000048947 */ /* 0x000ff60003800000 */
[----:B------:R-:W-:Y:S01]  /*4940*/  BPT.TRAP 0x1 ;  /* 0x000000040000795c */ /* 0x000fe20000300000 */
.L_x_1183:
[----:B------:R-:W-:Y:S01]  /*4950*/  ULEA UR7, UR5, UR38, 0x3 ;  /* 0x0000002605077291 */ /* 0x000fe2000f8e183f */
[----:B------:R-:W-:-:S05]  /*4960*/  IMAD.U32 R21, RZ, RZ, UR39 ;  /* 0x00000027ff157e24 */ /* 0x000fca000f8e00ff */
[----:B------:R-:W-:-:S04]  /*4970*/  SHF.L.U32 R21, R21, 0x1f, RZ ;  /* 0x0000001f15157819 */ /* 0x000fc800000006ff */
[----:B------:R0:W1:Y:S01]  /*4980*/  SYNCS.PHASECHK.TRANS64.TRYWAIT P2, [UR7+0x30830], R21 ;  /* 0x03083015ff0075a7 */ /* 0x0000620008040147 */
[----:B------:R-:W-:Y:S05]  /*4990*/  @!P0 BRA `(.L_x_1184) ;  /* 0x0000000000048947 */ /* 0x000fea0003800000 */
[----:B------:R-:W-:Y:S01]  /*49a0*/  BPT.TRAP 0x1 ;  /* 0x000000040000795c */ /* 0x000fe20000300000 */
.L_x_1184:
[----:B-1----:R-:W-:Y:S05]  /*49b0*/  @P2 BRA `(.L_x_1185) ;  /* 0x0000000000082947 */ /* 0x002fea0003800000 */
[----:B------:R-:W1:Y:S02]  /*49c0*/  SYNCS.PHASECHK.TRANS64.TRYWAIT P2, [UR7+0x30830], R21 ;  /* 0x03083015ff0075a7 */ /* 0x000e640008040147 */
[----:B-1----:R-:W-:Y:S05]  /*49d0*/  @!P2 BRA `(.L_x_1186) ;  /* 0x000001140038a947 */ /* 0x002fea0003800000 */
.L_x_1185:
[----:B------:R-:W-:Y:S01]  /*49e0*/  R2UR UR6, R18 ;  /* 0x00000000120672ca */ /* 0x000fe200000e0000 */
[----:B-1----:R-:W-:Y:S01]  /*49f0*/  WARPGROUP.ARRIVE ;  /* 0x00000000000079c5 */ /* 0x002fe20000000000 */
[----:B------:R-:W-:Y:S01]  /*4a00*/  R2UR UR44, R14 ;  /* 0x000000000e2c72ca */ /* 0x000fe200000e0000 */
[----:B------:R-:W-:Y:S01]  /*4a10*/  UMOV UR47, 0x40000040 ;  /* 0x40000040002f7882 */ /* 0x000fe20000000000 */
[----:B------:R-:W-:Y:S01]  /*4a20*/  R2UR UR45, R15 ;  /* 0x000000000f2d72ca */ /* 0x000fe200000e0000 */
[----:B------:R-:W-:Y:S01]  /*4a30*/  UMOV UR11, 0x40000040 ;  /* 0x40000040000b7882 */ /* 0x000fe20000000000 */
[----:B------:R-:W-:Y:S01]  /*4a40*/  UMOV UR15, 0x40000040 ;  /* 0x40000040000f7882 */ /* 0x000fe20000000000 */
[----:B------:R-:W-:Y:S01]  /*4a50*/  UMOV UR19, 0x40000040 ;  /* 0x4000004000137882 */ /* 0x000fe20000000000 */
[----:B------:R-:W-:Y:S01]  /*4a60*/  UMOV UR23, 0x40000040 ;  /* 0x4000004000177882 */ /* 0x000fe20000000000 */
[----:B------:R-:W-:Y:S01]  /*4a70*/  UMOV UR27, 0x40000040 ;  /* 0x40000040001b7882 */ /* 0x000fe20000000000 */
[----:B------:R-:W-:Y:S01]  /*4a80*/  UMOV UR31, 0x40000040 ;  /* 0x40000040001f7882 */ /* 0x000fe20000000000 */
[----:B------:R-:W-:Y:S01]  /*4a90*/  UMOV UR35, 0x40000040 ;  /* 0x4000004000237882 */ /* 0x000fe20000000000 */
[----:B------:R-:W-:Y:S01]  /*4aa0*/  UMOV UR43, 0x40000040 ;  /* 0x40000040002b7882 */ /* 0x000fe20000000000 */
[----:B------:R-:W-:Y:S01]  /*4ab0*/  ULEA UR6, UR5, UR6, 0xb ;  /* 0x0000000605067291 */ /* 0x000fe2000f8e583f */
[-C--:B------:R-:W-:Y:S01]  /*4ac0*/  FMUL.FTZ R24, R24, R0.reuse ;  /* 0x0000000018187220 */ /* 0x080fe20000410000 */
[-C--:B------:R-:W-:Y:S01]  /*4ad0*/  FMUL.FTZ R25, R25, R0.reuse ;  /* 0x0000000019197220 */ /* 0x080fe20000410000 */
[-C--:B------:R-:W-:Y:S01]  /*4ae0*/  FMUL.FTZ R28, R28, R0.reuse ;  /* 0x000000001c1c7220 */ /* 0x080fe20000410000 */
[----:B------:R-:W-:Y:S01]  /*4af0*/  UIADD3 UR10, UR6, 0x206, URZ ;  /* 0x00000206060a7890 */ /* 0x000fe2000fffe03f */
[-C--:B------:R-:W-:Y:S01]  /*4b00*/  FMUL.FTZ R29, R29, R0.reuse ;  /* 0x000000001d1d7220 */ /* 0x080fe20000410000 */
[----:B------:R-:W-:Y:S01]  /*4b10*/  UIADD3 UR14, UR6, 0x400, URZ ;  /* 0x00000400060e7890 */ /* 0x000fe2000fffe03f */
[-C--:B------:R-:W-:Y:S01]  /*4b20*/  FMUL.FTZ R32, R32, R0.reuse ;  /* 0x0000000020207220 */ /* 0x080fe20000410000 */
[----:B------:R-:W-:Y:S01]  /*4b30*/  UMOV UR46, UR6 ;  /* 0x00000006002e7c82 */ /* 0x000fe20008000000 */
[----:B------:R-:W-:Y:S01]  /*4b40*/  UIADD3 UR18, UR6, 0x402, URZ ;  /* 0x0000040206127890 */ /* 0x000fe2000fffe03f */
[----:B------:R-:W-:Y:S01]  /*4b50*/  HGMMA.64x64x16.F32.BF16 R152, gdesc[UR44], RZ, !UPT, gsb0 ;  /* 0x00e000002c9879f0 */ /* 0x000fe2000c0018ff */
[----:B------:R-:W-:Y:S01]  /*4b60*/  R2UR UR44, R12 ;  /* 0x000000000c2c72ca */ /* 0x000fe200000e0000 */
[----:B------:R-:W-:Y:S01]  /*4b70*/  UIADD3 UR46, UR6, 0x2, URZ ;  /* 0x00000002062e7890 */ /* 0x000fe2000fffe03f */
[----:B------:R-:W-:Y:S01]  /*4b80*/  R2UR UR45, R13 ;  /* 0x000000000d2d72ca */ /* 0x000fe200000e0000 */
        /* <DEDUP_REMOVED lines=79> */
[----:B------:R-:W-:Y:S01]  /*5080*/  HGMMA.64x64x16.F32.BF16 R152, gdesc[UR44], R152, gsb0 ;  /* 0x00e000002c9879f0 */ /* 0x000fe20008001898 */
[----:B------:R-:W-:Y:S01]  /*5090*/  R2UR UR44, R10 ;  /* 0x000000000a2c72ca */ /* 0x000fe200000e0000 */
[----:B------:R-:W-:Y:S01]  /*50a0*/  UIADD3 UR46, UR6, 0x4, URZ ;  /* 0x00000004062e7890 */ /* 0x000fe2000fffe03f */
[----:B------:R-:W-:Y:S01]  /*50b0*/  R2UR UR45, R11 ;  /* 0x000000000b2d72ca */ /* 0x000fe200000e0000 */
        /* <DEDUP_REMOVED lines=55> */
[----:B------:R-:W-:Y:S01]  /*5430*/  HGMMA.64x64x16.F32.BF16 R152, gdesc[UR44], R152, gsb0 ;  /* 0x00e000002c9879f0 */ /* 0x000fe20008001898 */
[----:B------:R-:W-:Y:S01]  /*5440*/  R2UR UR44, R8 ;  /* 0x00000000082c72ca */ /* 0x000fe200000e0000 */
[----:B------:R-:W-:Y:S01]  /*5450*/  UIADD3 UR46, UR6, 0x6, URZ ;  /* 0x00000006062e7890 */ /* 0x000fe2000fffe03f */
[----:B------:R-:W-:Y:S01]  /*5460*/  R2UR UR45, R9 ;  /* 0x00000000092d72ca */ /* 0x000fe200000e0000 */
[----:B------:R-:W-:Y:S01]  /*5470*/  UMOV UR47, 0x40000040 ;  /* 0x40000040002f7882 */ /* 0x000fe20000000000 */
[----:B------:R-:W-:Y:S02]  /*5480*/  WARPGROUP.DEPBAR.LE gsb0, 0x0 ;  /* 0x00008000000079c5 */ /* 0x000fe40000010000 */
[----:B------:R-:W-:-:S09]  /*5490*/  WARPGROUP.ARRIVE ;  /* 0x00000000000079c5 */ /* 0x000fd20000000000 */
        /* <DEDUP_REMOVED lines=8> */
[----:B------:R-:W-:Y:S01]  /*5520*/  UIADD3 UR46, UR6, 0x202, URZ ;  /* 0x00000202062e7890 */ /* 0x000fe2000fffe03f */
[----:B------:R-:W-:Y:S01]  /*5530*/  UMOV UR47, 0x40000040 ;  /* 0x40000040002f7882 */ /* 0x000fe20000000000 */
[----:B------:R-:W-:Y:S01]  /*5540*/  UMOV UR44, UR56 ;  /* 0x00000038002c7c82 */ /* 0x000fe20008000000 */
[----:B------:R-:W-:Y:S01]  /*5550*/  UMOV UR45, UR57 ;  /* 0x00000039002d7c82 */ /* 0x000fe20008000000 */
[----:B------:R-:W-:Y:S02]  /*5560*/  WARPGROUP.DEPBAR.LE gsb0, 0x0 ;  /* 0x00008000000079c5 */ /* 0x000fe40000010000 */
[----:B------:R-:W-:-:S06]  /*5570*/  WARPGROUP.ARRIVE ;  /* 0x00000000000079c5 */ /* 0x000fcc0000000000 */
        /* <DEDUP_REMOVED lines=9> */
[----:B------:R-:W-:Y:S01]  /*5610*/  UMOV UR44, UR48 ;  /* 0x00000030002c7c82 */ /* 0x000fe20008000000 */
[----:B------:R-:W-:Y:S01]  /*5620*/  UMOV UR45, UR49 ;  /* 0x00000031002d7c82 */ /* 0x000fe20008000000 */
[----:B------:R-:W-:Y:S01]  /*5630*/  UMOV UR47, 0x40000040 ;  /* 0x40000040002f7882 */ /* 0x000fe20000000000 */
        /* <DEDUP_REMOVED lines=28> */
[----:B------:R-:W-:Y:S05]  /*5800*/  @!P0 BRA `(.L_x_1187) ;  /* 0x0000000000048947 */ /* 0x000fea0003800000 */
[----:B------:R-:W-:Y:S01]  /*5810*/  BPT.TRAP 0x1 ;  /* 0x000000040000795c */ /* 0x000fe20000300000 */
.L_x_1187:
[----:B------:R-:W-:Y:S01]  /*5820*/  ULEA UR14, UR37, UR38, 0x3 ;  /* 0x00000026250e7291 */ /* 0x000fe2000f8e183f */
[----:B------:R-:W-:-:S05]  /*5830*/  IMAD.U32 R0, RZ, RZ, UR36 ;  /* 0x00000024ff007e24 */ /* 0x000fca000f8e00ff */
[----:B------:R-:W-:-:S04]  /*5840*/  SHF.L.U32 R0, R0, 0x1f, RZ ;  /* 0x0000001f00007819 */ /* 0x000fc800000006ff */
[----:B------:R1:W2:Y:S01]  /*5850*/  SYNCS.PHASECHK.TRANS64.TRYWAIT P2, [UR14+0x30850], R0 ;  /* 0x03085000ff0075a7 */ /* 0x0002a2000804014e */
[----:B------:R-:W-:Y:S05]  /*5860*/  @!P0 BRA `(.L_x_1188) ;  /* 0x0000000000048947 */ /* 0x000fea0003800000 */
[----:B------:R-:W-:Y:S01]  /*5870*/  BPT.TRAP 0x1 ;  /* 0x000000040000795c */ /* 0x000fe20000300000 */
.L_x_1188:
[----:B--2---:R-:W-:Y:S05]  /*5880*/  @P2 BRA `(.L_x_1189) ;  /* 0x0000000000082947 */ /* 0x004fea0003800000 */
[----:B------:R-:W2:Y:S02]  /*5890*/  SYNCS.PHASECHK.TRANS64.TRYWAIT P2, [UR14+0x30850], R0 ;  /* 0x03085000ff0075a7 */ /* 0x000ea4000804014e */
[----:B--2---:R-:W-:Y:S05]  /*58a0*/  @!P2 BRA `(.L_x_1190) ;  /* 0x00000104009ca947 */ /* 0x004fea0003800000 */
.L_x_1189:
[----:B------:R-:W-:Y:S01]  /*58b0*/  UIADD3 UR6, UR38, 0x400, URZ ;  /* 0x0000040026067890 */ /* 0x000fe2000fffe03f */
[----:B------:R-:W-:Y:S01]  /*58c0*/  WARPGROUP.ARRIVE ;  /* 0x00000000000079c5 */ /* 0x000fe20000000000 */
[----:B------:R-:W-:Y:S01]  /*58d0*/  UMOV UR11, 0x40000040 ;  /* 0x40000040000b7882 */ /* 0x000fe20000000000 */
[----:B------:R-:W-:Y:S01]  /*58e0*/  PLOP3.LUT P2, PT, PT, PT, UP0, 0x80, 0x0 ;  /* 0x000000000000781c */ /* 0x000fe20003f4f008 */
[----:B------:R-:W-:Y:S01]  /*58f0*/  USHF.R.U32.HI UR6, URZ, 0x4, UR6 ;  /* 0x000000043f067899 */ /* 0x000fe20008011606 */
[----:B------:R-:W-:Y:S01]  /*5900*/  PLOP3.LUT P3, PT, PT, PT, UP0, 0x80, 0x0 ;  /* 0x000000000000781c */ /* 0x000fe20003f6f008 */
[----:B0-----:R-:W0:Y:S01]  /*5910*/  LDC R21, c[0x0][0x2f0] ;  /* 0x0000bc00ff157b82 */ /* 0x001e220000000800 */
[----:B------:R-:W-:Y:S01]  /*5920*/  FMUL.FTZ R2, R155, UR4 ;  /* 0x000000049b027c20 */ /* 0x000fe20008410000 */
[----:B------:R-:W-:Y:S01]  /*5930*/  ULOP3.LUT UR6, UR6, 0x3fff, URZ, 0xc0, !UPT ;  /* 0x00003fff06067892 */ /* 0x000fe2000f8ec03f */
[----:B-1----:R-:W-:Y:S01]  /*5940*/  FMUL.FTZ R0, R154, UR4 ;  /* 0x000000049a007c20 */ /* 0x002fe20008410000 */
[----:B------:R-:W-:Y:S01]  /*5950*/  FMUL.FTZ R154, R158, UR4 ;  /* 0x000000049e9a7c20 */ /* 0x000fe20008410000 */
[----:B------:R-:W-:Y:S01]  /*5960*/  FMUL.FTZ R158, R163, UR4 ;  /* 0x00000004a39e7c20 */ /* 0x000fe20008410000 */
[----:B------:R-:W-:Y:S01]  /*5970*/  ULOP3.LUT UR6, UR6, 0x2000000, URZ, 0xfc, !UPT ;  /* 0x0200000006067892 */ /* 0x000fe2000f8efc3f */
[----:B------:R-:W-:Y:S01]  /*5980*/  FMUL.FTZ R163, R175, UR4 ;  /* 0x00000004afa37c20 */ /* 0x000fe20008410000 */
[----:B------:R-:W1:Y:S01]  /*5990*/  LDC R155, c[0x0][0x288] ;  /* 0x0000a200ff9b7b82 */ /* 0x000e620000000800 */
[----:B------:R-:W2:Y:S01]  /*59a0*/  MUFU.TANH R0, R0 ;  /* 0x0000000000007308 */ /* 0x000ea20000002400 */
[----:B------:R-:W-:-:S07]  /*59b0*/  ULEA UR6, UR37, UR6, 0xb ;  /* 0x0000000625067291 */ /* 0x000fce000f8e583f */
[----:B------:R-:W-:Y:S01]  /*59c0*/  UMOV UR10, UR6 ;  /* 0x00000006000a7c82 */ /* 0x000fe20008000000 */
[----:B------:R-:W3:Y:S01]  /*59d0*/  MUFU.TANH R2, R2 ;  /* 0x0000000200027308 */ /* 0x000ee20000002400 */
[----:B------:R-:W-:Y:S01]  /*59e0*/  HGMMA.64x256x16.F32.BF16 R24, R196, gdesc[UR8].tnspB, R24, gsb0 ;  /* 0x43e00008c4187df0 */ /* 0x000fe20008001818 */
[----:B------:R-:W-:Y:S01]  /*59f0*/  UIADD3 UR10, UR6, 0x80, URZ ;  /* 0x00000080060a7890 */ /* 0x000fe2000fffe03f */
[----:B------:R-:W-:-:S05]  /*5a00*/  UMOV UR11, 0x40000040 ;  /* 0x40000040000b7882 */ /* 0x000fca0000000000 */
[----:B------:R-:W4:Y:S08]  /*5a10*/  MUFU.TANH R154, R154 ;  /* 0x0000009a009a7308 */ /* 0x000f300000002400 */
[----:B------:R-:W0:Y:S08]  /*5a20*/  MUFU.TANH R158, R158 ;  /* 0x0000009e009e7308 */ /* 0x000e300000002400 */
[----:B------:R-:W0:Y:S01]  /*5a30*/  MUFU.TANH R163, R163 ;  /* 0x000000a300a37308 */ /* 0x000e220000002400 */
[----:B------:R-:W-:-:S02]  /*5a40*/  WARPGROUP.DEPBAR.LE gsb0, 0x0 ;  /* 0x00008000000079c5 */ /* 0x000fc40000010000 */
[----:B------:R-:W-:Y:S01]  /*5a50*/  WARPGROUP.ARRIVE ;  /* 0x00000000000079c5 */ /* 0x000fe20000000000 */
[----:B------:R-:W-:Y:S01]  /*5a60*/  FMUL.FTZ R197, R176, UR4 ;  /* 0x00000004b0c57c20 */ /* 0x000fe20008410000 */
[----:B------:R-:W-:-:S04]  /*5a70*/  FMUL.FTZ R196, R177, UR4 ;  /* 0x00000004b1c47c20 */ /* 0x000fc80008410000 */
[----:B------:R-:W-:Y:S01]  /*5a80*/  HGMMA.64x256x16.F32.BF16 R24, R192, gdesc[UR8].tnspB, R24, gsb0 ;  /* 0x43e00008c0187df0 */ /* 0x000fe20008001818 */
[----:B------:R-:W-:Y:S01]  /*5a90*/  UIADD3 UR10, UR6, 0x100, URZ ;  /* 0x00000100060a7890 */ /* 0x000fe2000fffe03f */
[----:B------:R-:W0:Y:S01]  /*5aa0*/  MUFU.TANH R197, R197 ;  /* 0x000000c500c57308 */ /* 0x000e220000002400 */
[----:B------:R-:W-:-:S07]  /*5ab0*/  UMOV UR11, 0x40000040 ;  /* 0x40000040000b7882 */ /* 0x000fce0000000000 */
[----:B------:R-:W0:Y:S01]  /*5ac0*/  MUFU.TANH R196, R196 ;  /* 0x000000c400c47308 */ /* 0x000e220000002400 */
[----:B------:R-:W-:Y:S02]  /*5ad0*/  WARPGROUP.DEPBAR.LE gsb0, 0x0 ;  /* 0x00008000000079c5 */ /* 0x000fe40000010000 */
[----:B------:R-:W-:Y:S01]  /*5ae0*/  WARPGROUP.ARRIVE ;  /* 0x00000000000079c5 */ /* 0x000fe20000000000 */
[----:B------:R-:W-:Y:S01]  /*5af0*/  FMUL.FTZ R193, R169, UR4 ;  /* 0x00000004a9c17c20 */ /* 0x000fe20008410000 */
[----:B------:R-:W-:Y:S02]  /*5b00*/  VIADD R169, R22, UR61 ;  /* 0x0000003d16a97c36 */ /* 0x000fe40008000000 */
[----:B------:R-:W-:Y:S01]  /*5b10*/  FMUL.FTZ R192, R168, UR4 ;  /* 0x00000004a8c07c20 */ /* 0x000fe20008410000 */
[----:B------:R-:W-:Y:S01]  /*5b20*/  FMUL.FTZ R194, R172, UR4 ;  /* 0x00000004acc27c20 */ /* 0x000fe20008410000 */
[----:B------:R-:W-:-:S09]  /*5b30*/  FMUL.FTZ R195, R173, UR4 ;  /* 0x00000004adc37c20 */ /* 0x000fd20008410000 */
[----:B------:R-:W-:Y:S01]  /*5b40*/  HGMMA.64x256x16.F32.BF16 R24, R188, gdesc[UR8].tnspB, R24, gsb0 ;  /* 0x43e00008bc187df0 */ /* 0x000fe20008001818 */
[----:B------:R-:W-:Y:S01]  /*5b50*/  UIADD3 UR10, UR6, 0x180, URZ ;  /* 0x00000180060a7890 */ /* 0x000fe2000fffe03f */
[----:B------:R-:W0:Y:S01]  /*5b60*/  MUFU.TANH R193, R193 ;  /* 0x000000c100c17308 */ /* 0x000e220000002400 */
[----:B------:R-:W-:Y:S01]  /*5b70*/  UMOV UR11, 0x40000040 ;  /* 0x40000040000b7882 */ /* 0x000fe20000000000 */
[----:B------:R-:W-:-:S06]  /*5b80*/  @UP0 ULDC UR6, c[0x0][0x44c] ;  /* 0x0001130000060ab9 */ /* 0x000fcc0000000800 */
[----:B------:R-:W0:Y:S08]  /*5b90*/  MUFU.TANH R192, R192 ;  /* 0x000000c000c07308 */ /* 0x000e300000002400 */
[----:B------:R-:W0:Y:S08]  /*5ba0*/  MUFU.TANH R194, R194 ;  /* 0x000000c200c27308 */ /* 0x000e300000002400 */
[----:B------:R-:W0:Y:S01]  /*5bb0*/  MUFU.TANH R195, R195 ;  /* 0x000000c300c37308 */ /* 0x000e220000002400 */
[----:B------:R-:W-:-:S02]  /*5bc0*/  WARPGROUP.DEPBAR.LE gsb0, 0x0 ;  /* 0x00008000000079c5 */ /* 0x000fc40000010000 */
[----:B------:R-:W-:Y:S01]  /*5bd0*/  WARPGROUP.ARRIVE ;  /* 0x00000000000079c5 */ /* 0x000fe20000000000 */
[----:B------:R-:W-:Y:S01]  /*5be0*/  FMUL.FTZ R188, R152, UR4 ;  /* 0x0000000498bc7c20 */ /* 0x000fe20008410000 */
[----:B------:R-:W-:Y:S01]  /*5bf0*/  FMUL.FTZ R191, R156, UR4 ;  /* 0x000000049cbf7c20 */ /* 0x000fe20008410000 */
[----:B------:R-:W-:Y:S01]  /*5c00*/  FMUL.FTZ R156, R159, UR4 ;  /* 0x000000049f9c7c20 */ /* 0x000fe20008410000 */
[----:B------:R-:W-:-:S04]  /*5c10*/  @P2 IMAD.HI.U32 R152, R169, UR6, RZ ;  /* 0x00000006a9982c27 */ /* 0x000fc8000f8e00ff */
[----:B------:R-:W-:Y:S01]  /*5c20*/  FMUL.FTZ R159, R166, UR4 ;  /* 0x00000004a69f7c20 */ /* 0x000fe20008410000 */
[----:B------:R-:W-:Y:S01]  /*5c30*/  HGMMA.64x256x16.F32.BF16 R24, R184, gdesc[UR8].tnspB, R24, gsb0 ;  /* 0x43e00008b8187df0 */ /* 0x000fe20008001818 */
[----:B------:R-:W-:Y:S01]  /*5c40*/  FMUL.FTZ R166, R179, UR4 ;  /* 0x00000004b3a67c20 */ /* 0x000fe20008410000 */
[----:B------:R-:W-:Y:S01]  /*5c50*/  FMUL.FTZ R179, R180, UR4 ;  /* 0x00000004b4b37c20 */ /* 0x000fe20008410000 */
[----:B------:R-:W-:Y:S01]  /*5c60*/  @UP0 ULDC UR6, c[0x0][0x450] ;  /* 0x0001140000060ab9 */ /* 0x000fe20000000800 */
[----:B------:R-:W-:Y:S01]  /*5c70*/  FMUL.FTZ R180, R181, UR4 ;  /* 0x00000004b5b47c20 */ /* 0x000fe20008410000 */
[----:B------:R-:W-:Y:S01]  /*5c80*/  @P3 SHF.R.U32.HI R169, RZ, UR6, R152 ;  /* 0x00000006ffa93c19 */ /* 0x000fe20008011698 */
[----:B------:R-:W-:Y:S02]  /*5c90*/  IMAD.SHL.U32 R181, R20, 0x40, RZ ;  /* 0x0000004014b57824 */ /* 0x000fe400078e00ff */
[----:B------:R-:W-:Y:S01]  /*5ca0*/  FMUL.FTZ R189, R153, UR4 ;  /* 0x0000000499bd7c20 */ /* 0x000fe20008410000 */
[----:B------:R-:W-:Y:S01]  /*5cb0*/  FMUL.FTZ R190, R157, UR4 ;  /* 0x000000049dbe7c20 */ /* 0x000fe20008410000 */
[----:B------:R-:W-:Y:S01]  /*5cc0*/  FMUL.FTZ R157, R162, UR4 ;  /* 0x00000004a29d7c20 */ /* 0x000fe20008410000 */
[----:B------:R-:W5:Y:S01]  /*5cd0*/  SHFL.IDX PT, R153, R169, RZ, 0x1c1f ;  /* 0x001c1fffa9997589 */ /* 0x000f6200000e0000 */
[----:B------:R-:W-:Y:S01]  /*5ce0*/  IADD3 R168, -R181, 0x1, RZ ;  /* 0x00000001b5a87810 */ /* 0x000fe20007ffe1ff */
[----:B------:R-:W-:Y:S01]  /*5cf0*/  FMUL.FTZ R162, R171, UR4 ;  /* 0x00000004aba27c20 */ /* 0x000fe20008410000 */
[----:B------:R-:W-:Y:S01]  /*5d00*/  IMAD.U32 R152, RZ, RZ, UR7 ;  /* 0x00000007ff987e24 */ /* 0x000fe2000f8e00ff */
[----:B------:R-:W-:Y:S01]  /*5d10*/  PLOP3.LUT P2, PT, PT, PT, UP1, 0x40, 0x0 ;  /* 0x000000000000781c */ /* 0x000fe20003f4e818 */
[----:B------:R-:W0:Y:S02]  /*5d20*/  MUFU.TANH R188, R188 ;  /* 0x000000bc00bc7308 */ /* 0x000e240000002400 */
[----:B------:R-:W-:-:S05]  /*5d30*/  @!P1 VIADD R152, R152, 0x30840 ;  /* 0x0003084098989836 */ /* 0x000fca0000000000 */
[----:B------:R-:W-:Y:S01]  /*5d40*/  @!P1 PRMT R152, RZ, 0x654, R152 ;  /* 0x00000654ff989816 */ /* 0x000fe20000000098 */
        /* <DEDUP_REMOVED lines=9> */
[----:B------:R-:W1:Y:S01]  /*5de0*/  MUFU.TANH R180, R180 ;  /* 0x000000b400b47308 */ /* 0x000e620000002400 */
[----:B------:R-:W-:-:S02]  /*5df0*/  WARPGROUP.DEPBAR.LE gsb0, 0x0 ;  /* 0x00008000000079c5 */ /* 0x000fc40000010000 */
[----:B------:R-:W-:Y:S01]  /*5e00*/  FMUL.FTZ R185, R161, UR4 ;  /* 0x00000004a1b97c20 */ /* 0x000fe20008410000 */
[----:B------:R-:W-:Y:S01]  /*5e10*/  FMUL.FTZ R184, R160, UR4 ;  /* 0x00000004a0b87c20 */ /* 0x000fe20008410000 */
[----:B------:R-:W-:Y:S01]  /*5e20*/  FMUL.FTZ R161, R170, UR4 ;  /* 0x00000004aaa17c20 */ /* 0x000fe20008410000 */
[----:B------:R-:W-:Y:S01]  /*5e30*/  FMUL.FTZ R186, R164, UR4 ;  /* 0x00000004a4ba7c20 */ /* 0x000fe20008410000 */
[----:B------:R-:W-:Y:S01]  /*5e40*/  FMUL.FTZ R187, R165, UR4 ;  /* 0x00000004a5bb7c20 */ /* 0x000fe20008410000 */
[----:B------:R-:W-:Y:S01]  /*5e50*/  FMUL.FTZ R160, R167, UR4 ;  /* 0x00000004a7a07c20 */ /* 0x000fe20008410000 */
[----:B------:R-:W-:Y:S02]  /*5e60*/  IMAD R170, R17, -0x2, R168 ;  /* 0xfffffffe11aa7824 */ /* 0x000fe400078e02a8 */
[----:B------:R-:W-:Y:S01]  /*5e70*/  FMUL.FTZ R164, R174, UR4 ;  /* 0x00000004aea47c20 */ /* 0x000fe20008410000 */
[----:B------:R-:W-:Y:S01]  /*5e80*/  FMUL.FTZ R165, R178, UR4 ;  /* 0x00000004b2a57c20 */ /* 0x000fe20008410000 */
[----:B------:R-:W-:Y:S01]  /*5e90*/  FMUL.FTZ R167, R182, UR4 ;  /* 0x00000004b6a77c20 */ /* 0x000fe20008410000 */
[----:B------:R-:W-:Y:S01]  /*5ea0*/  FMUL.FTZ R168, R183, UR4 ;  /* 0x00000004b7a87c20 */ /* 0x000fe20008410000 */
[----:B------:R-:W2:Y:S01]  /*5eb0*/  MUFU.TANH R184, R184 ;  /* 0x000000b800b87308 */ /* 0x000ea20000002400 */
[----:B0-----:R-:W-:Y:S01]  /*5ec0*/  IMAD R170, R21, UR60, R170 ;  /* 0x0000003c15aa7c24 */ /* 0x001fe2000f8e02aa */
[----:B------:R0:W-:Y:S03]  /*5ed0*/  @!P1 SYNCS.ARRIVE.TRANS64.RED.A1T0 RZ, [R152+URZ], RZ ;  /* 0x000000ff98ff99a7 */ /* 0x0001e6000810043f */
[----:B-1----:R-:W-:-:S03]  /*5ee0*/  IMAD.IADD R170, R170, 0x1, -R155 ;  /* 0x00000001aaaa7824 */ /* 0x002fc600078e0a9b */
[----:B------:R-:W1:Y:S01]  /*5ef0*/  MUFU.TANH R185, R185 ;  /* 0x000000b900b97308 */ /* 0x000e620000002400 */
[C---:B------:R-:W-:Y:S02]  /*5f00*/  VIADD R182, R170.reuse, UR58 ;  /* 0x0000003aaab67c36 */ /* 0x040fe40008000000 */
[----:B------:R-:W-:Y:S02]  /*5f10*/  VIADD R198, R170, UR54 ;  /* 0x00000036aac67c36 */ /* 0x000fe40008000000 */
[--C-:B-----5:R-:W-:Y:S02]  /*5f20*/  IMAD.IADD R177, R182, 0x1, R153.reuse ;  /* 0x00000001b6b17824 */ /* 0x120fe400078e0299 */
[----:B------:R-:W-:Y:S01]  /*5f30*/  IMAD.IADD R178, R198, 0x1, R153 ;  /* 0x00000001c6b27824 */ /* 0x000fe200078e0299 */
[----:B------:R-:W0:Y:S08]  /*5f40*/  MUFU.TANH R186, R186 ;  /* 0x000000ba00ba7308 */ /* 0x000e300000002400 */
[----:B------:R-:W0:Y:S08]  /*5f50*/  MUFU.TANH R187, R187 ;  /* 0x000000bb00bb7308 */ /* 0x000e300000002400 */
[----:B------:R-:W0:Y:S08]  /*5f60*/  MUFU.TANH R160, R160 ;  /* 0x000000a000a07308 */ /* 0x000e300000002400 */
[----:B------:R-:W0:Y:S08]  /*5f70*/  MUFU.TANH R161, R161 ;  /* 0x000000a100a17308 */ /* 0x000e300000002400 */
[----:B------:R-:W0:Y:S08]  /*5f80*/  MUFU.TANH R164, R164 ;  /* 0x000000a400a47308 */ /* 0x000e300000002400 */
[----:B------:R-:W0:Y:S08]  /*5f90*/  MUFU.TANH R165, R165 ;  /* 0x000000a500a57308 */ /* 0x000e300000002400 */
[----:B------:R-:W0:Y:S08]  /*5fa0*/  MUFU.TANH R167, R167 ;  /* 0x000000a700a77308 */ /* 0x000e300000002400 */
[----:B------:R-:W0:Y:S01]  /*5fb0*/  MUFU.TANH R168, R168 ;  /* 0x000000a800a87308 */ /* 0x000e220000002400 */
[----:B-1234-:R-:W-:Y:S05]  /*5fc0*/  @P2 BRA `(.L_x_1191) ;  /* 0x00000000005c2947 */ /* 0x01efea0003800000 */
[----:B0-----:R-:W-:Y:S01]  /*5fd0*/  IMAD R152, R21, UR60, R153 ;  /* 0x0000003c15987c24 */ /* 0x001fe2000f8e0299 */
[----:B------:R-:W-:Y:S03]  /*5fe0*/  BSSY B0, `(.L_x_1192) ;  /* 0x0000011000007945 */ /* 0x000fe60003800000 */
[----:B------:R-:W-:-:S05]  /*5ff0*/  IMAD.IADD R170, R152, 0x1, -R155 ;  /* 0x0000000198aa7824 */ /* 0x000fca00078e0a9b */
[----:B------:R-:W-:-:S13]  /*6000*/  ISETP.GT.AND P2, PT, R170, -0x1, PT ;  /* 0xffffffffaa00780c */ /* 0x000fda0003f44270 */
[----:B------:R-:W-:Y:S05]  /*6010*/  @P2 BRA `(.L_x_1193) ;  /* 0x0000000000202947 */ /* 0x000fea0003800000 */
[----:B------:R-:W-:Y:S01]  /*6020*/  IMAD.U32 R172, RZ, RZ, UR51 ;  /* 0x00000033ffac7e24 */ /* 0x000fe2000f8e00ff */
[----:B------:R-:W-:-:S04]  /*6030*/  LOP3.LUT R171, RZ, R170, RZ, 0x33, !PT ;  /* 0x000000aaffab7212 */ /* 0x000fc800078e33ff */
[----:B------:R-:W-:-:S13]  /*6040*/  ISETP.NE.AND P2, PT, R172, 0x1, PT ;  /* 0x00000001ac00780c */ /* 0x000fda0003f45270 */
[----:B------:R-:W0:Y:S02]  /*6050*/  @P2 LDC.64 R152, c[0x0][0x9e8] ;  /* 0x00027a00ff982b82 */ /* 0x000e240000000a00 */
[----:B0-----:R-:W-:-:S05]  /*6060*/  @P2 IMAD.HI.U32 R152, R171, R152, RZ ;  /* 0x00000098ab982227 */ /* 0x001fca00078e00ff */
[----:B------:R-:W-:-:S04]  /*6070*/  @P2 SHF.R.U32.HI R171, RZ, R153, R152 ;  /* 0x00000099ffab2219 */ /* 0x000fc80000011698 */
[----:B------:R-:W-:Y:S01]  /*6080*/  LOP3.LUT R170, RZ, R171, RZ, 0x33, !PT ;  /* 0x000000abffaa7212 */ /* 0x000fe200078e33ff */
[----:B------:R-:W-:Y:S06]  /*6090*/  BRA `(.L_x_1194) ;  /* 0x0000000000147947 */ /* 0x000fec0003800000 */
.L_x_1193:
[----:B------:R-:W-:-:S05]  /*60a0*/  IMAD.U32 R172, RZ, RZ, UR51 ;  /* 0x00000033ffac7e24 */ /* 0x000fca000f8e00ff */
[----:B------:R-:W-:-:S13]  /*60b0*/  ISETP.NE.AND P2, PT, R172, 0x1, PT ;  /* 0x00000001ac00780c */ /* 0x000fda0003f45270 */
[----:B------:R-:W0:Y:S02]  /*60c0*/  @P2 LDC.64 R152, c[0x0][0x9e8] ;  /* 0x00027a00ff982b82 */ /* 0x000e240000000a00 */
[----:B0-----:R-:W-:-:S05]  /*60d0*/  @P2 IMAD.HI.U32 R152, R170, R152, RZ ;  /* 0x00000098aa982227 */ /* 0x001fca00078e00ff */
[----:B------:R-:W-:-:S07]  /*60e0*/  @P2 SHF.R.U32.HI R170, RZ, R153, R152 ;  /* 0x00000099ffaa2219 */ /* 0x000fce0000011698 */
.L_x_1194:
[----:B------:R-:W-:Y:S05]  /*60f0*/  BSYNC B0 ;  /* 0x0000000000007941 */ /* 0x000fea0003800000 */
.L_x_1192:
[----:B------:R-:W-:-:S04]  /*6100*/  IMAD R170, R170, R172, -R181 ;  /* 0x000000acaaaa7224 */ /* 0x000fc800078e0ab5 */
[----:B------:R-:W-:-:S05]  /*6110*/  IMAD R170, R17, -0x2, R170 ;  /* 0xfffffffe11aa7824 */ /* 0x000fca00078e02aa */
[----:B------:R-:W-:Y:S02]  /*6120*/  VIADDMNMX R177, R170, R172, R177, PT ;  /* 0x000000acaab17246 */ /* 0x000fe400038001b1 */
[----:B------:R-:W-:-:S07]  /*6130*/  VIMNMX R178, R178, R170, !PT ;  /* 0x000000aab2b27248 */ /* 0x000fce0007fe0100 */
.L_x_1191:
[----:B------:R-:W-:Y:S01]  /*6140*/  ISETP.GT.AND P2, PT, R20, -0x1, PT ;  /* 0xffffffff1400780c */ /* 0x000fe20003f44270 */
[----:B------:R-:W1:Y:S03]  /*6150*/  SHFL.IDX PT, R153, R169, 0x1, 0x1c1f ;  /* 0x003c1f00a9997f89 */ /* 0x000e6600000e0000 */
[C---:B------:R-:W-:Y:S02]  /*6160*/  ISETP.GT.AND P5, PT, R178.reuse, RZ, P2 ;  /* 0x000000ffb200720c */ /* 0x040fe400017a4270 */
[C---:B------:R-:W-:Y:S02]  /*6170*/  ISETP.GT.AND P4, PT, R178.reuse, 0x1, P2 ;  /* 0x00000001b200780c */ /* 0x040fe40001784270 */
[C---:B------:R-:W-:Y:S02]  /*6180*/  ISETP.GT.AND P6, PT, R178.reuse, 0x8, P2 ;  /* 0x00000008b200780c */ /* 0x040fe400017c4270 */
[----:B------:R-:W-:-:S02]  /*6190*/  ISETP.GT.AND P3, PT, R178, 0x9, P2 ;  /* 0x00000009b200780c */ /* 0x000fc40001764270 */
[C---:B------:R-:W-:Y:S02]  /*61a0*/  ISETP.LT.OR P5, PT, R177.reuse, 0x1, P5 ;  /* 0x00000001b100780c */ /* 0x040fe40002fa1670 */
[C---:B------:R-:W-:Y:S02]  /*61b0*/  ISETP.LT.OR P4, PT, R177.reuse, 0x2, P4 ;  /* 0x00000002b100780c */ /* 0x040fe40002781670 */
[C---:B------:R-:W-:Y:S02]  /*61c0*/  ISETP.LT.OR P6, PT, R177.reuse, 0x9, P6 ;  /* 0x00000009b100780c */ /* 0x040fe400037c1670 */
[----:B------:R-:W-:Y:S02]  /*61d0*/  ISETP.LT.OR P3, PT, R177, 0xa, P3 ;  /* 0x0000000ab100780c */ /* 0x000fe40001f61670 */
[----:B------:R-:W-:Y:S02]  /*61e0*/  FSEL R183, R188, -INF , !P5 ;  /* 0xff800000bcb77808 */ /* 0x000fe40006800000 */
[----:B------:R-:W-:-:S02]  /*61f0*/  ISETP.GT.AND P5, PT, R178, 0x10, P2 ;  /* 0x00000010b200780c */ /* 0x000fc400017a4270 */
[----:B------:R-:W-:Y:S01]  /*6200*/  FSEL R189, R189, -INF , !P4 ;  /* 0xff800000bdbd7808 */ /* 0x000fe20006000000 */
[----:B-1----:R-:W-:Y:S01]  /*6210*/  IMAD.IADD R182, R182, 0x1, R153 ;  /* 0x00000001b6b67824 */ /* 0x002fe200078e0299 */
[----:B------:R-:W-:Y:S02]  /*6220*/  FSEL R191, R191, -INF , !P6 ;  /* 0xff800000bfbf7808 */ /* 0x000fe40007000000 */
[----:B------:R-:W-:Y:S02]  /*6230*/  FSEL R190, R190, -INF , !P3 ;  /* 0xff800000bebe7808 */ /* 0x000fe40005800000 */
        /* <DEDUP_REMOVED lines=10> */
[----:B------:R-:W-:Y:S01]  /*62e0*/  IMAD.IADD R185, R198, 0x1, R153 ;  /* 0x00000001c6b97824 */ /* 0x000fe200078e0299 */
[----:B0-----:R-:W-:Y:S02]  /*62f0*/  FSEL R171, R186, -INF , !P6 ;  /* 0xff800000baab7808 */ /* 0x001fe40007000000 */
        /* <DEDUP_REMOVED lines=10> */
[----:B------:R-:W-:Y:S02]  /*63a0*/  FSEL R174, R193, -INF , !P4 ;  /* 0xff800000c1ae7808 */ /* 0x000fe40006000000 */
        /* <DEDUP_REMOVED lines=10> */
[----:B------:R-:W-:-:S02]  /*6450*/  PLOP3.LUT P5, PT, PT, PT, UP1, 0x40, 0x0 ;  /* 0x000000000000781c */ /* 0x000fc40003fae818 */
[----:B------:R-:W-:Y:S02]  /*6460*/  FSEL R178, R196, -INF , !P4 ;  /* 0xff800000c4b27808 */ /* 0x000fe40006000000 */
[----:B------:R-:W-:Y:S02]  /*6470*/  FSEL R179, R179, -INF , !P6 ;  /* 0xff800000b3b37808 */ /* 0x000fe40007000000 */
[----:B------:R-:W-:-:S07]  /*6480*/  FSEL R180, R180, -INF , !P3 ;  /* 0xff800000b4b47808 */ /* 0x000fce0005800000 */
[----:B------:R-:W-:Y:S05]  /*6490*/  @P5 BRA `(.L_x_1195) ;  /* 0x00000000005c5947 */ /* 0x000fea0003800000 */
[----:B------:R-:W-:Y:S01]  /*64a0*/  IMAD R152, R21, UR60, R153 ;  /* 0x0000003c15987c24 */ /* 0x000fe2000f8e0299 */
        /* <DEDUP_REMOVED lines=12> */
.L_x_1197:
[----:B------:R-:W-:-:S05]  /*6570*/  IMAD.U32 R193, RZ, RZ, UR51 ;  /* 0x00000033ffc17e24 */ /* 0x000fca000f8e00ff */
[----:B------:R-:W-:-:S13]  /*6580*/  ISETP.NE.AND P3, PT, R193, 0x1, PT ;  /* 0x00000001c100780c */ /* 0x000fda0003f65270 */
[----:B------:R-:W0:Y:S02]  /*6590*/  @P3 LDC.64 R152, c[0x0][0x9e8] ;  /* 0x00027a00ff983b82 */ /* 0x000e240000000a00 */
[----:B0-----:R-:W-:-:S05]  /*65a0*/  @P3 IMAD.HI.U32 R152, R184, R152, RZ ;  /* 0x00000098b8983227 */ /* 0x001fca00078e00ff */
[----:B------:R-:W-:-:S07]  /*65b0*/  @P3 SHF.R.U32.HI R184, RZ, R153, R152 ;  /* 0x00000099ffb83219 */ /* 0x000fce0000011698 */
.L_x_1198:
[----:B------:R-:W-:Y:S05]  /*65c0*/  BSYNC B0 ;  /* 0x0000000000007941 */ /* 0x000fea0003800000 */
.L_x_1196:
[----:B------:R-:W-:-:S04]  /*65d0*/  IMAD R184, R184, R193, -R181 ;  /* 0x000000c1b8b87224 */ /* 0x000fc800078e0ab5 */
[----:B------:R-:W-:-:S05]  /*65e0*/  IMAD R184, R17, -0x2, R184 ;  /* 0xfffffffe11b87824 */ /* 0x000fca00078e02b8 */
[----:B------:R-:W-:Y:S02]  /*65f0*/  VIADDMNMX R182, R184, R193, R182, PT ;  /* 0x000000c1b8b67246 */ /* 0x000fe400038001b6 */
[----:B------:R-:W-:-:S07]  /*6600*/  VIMNMX R185, R185, R184, !PT ;  /* 0x000000b8b9b97248 */ /* 0x000fce0007fe0100 */
.L_x_1195:
[----:B------:R-:W-:Y:S01]  /*6610*/  FMNMX.FTZ R152, R183, R4, !PT ;  /* 0x00000004b7987209 */ /* 0x000fe20007810000 */
[----:B------:R-:W-:Y:S01]  /*6620*/  UMOV UR6, UR55 ;  /* 0x0000003700067c82 */ /* 0x000fe20008000000 */
[----:B------:R-:W-:Y:S01]  /*6630*/  ISETP.GT.AND P4, PT, R185, RZ, P2 ;  /* 0x000000ffb900720c */ /* 0x000fe20001784270 */
[----:B------:R-:W-:Y:S01]  /*6640*/  UMOV UR36, UR39 ;  /* 0x0000002700247c82 */ /* 0x000fe20008000000 */
[----:B------:R-:W-:Y:S01]  /*6650*/  FMNMX.FTZ R152, R189, R152, !PT ;  /* 0x00000098bd987209 */ /* 0x000fe20007810000 */
[----:B------:R-:W-:Y:S01]  /*6660*/  UMOV UR37, UR5 ;  /* 0x0000000500257c82 */ /* 0x000fe20008000000 */
[----:B------:R-:W-:Y:S02]  /*6670*/  ISETP.GT.AND P3, PT, R185, 0x1, P2 ;  /* 0x00000001b900780c */ /* 0x000fe40001764270 */
[----:B------:R-:W-:Y:S02]  /*6680*/  FMNMX.FTZ R153, R191, R152, !PT ;  /* 0x00000098bf997209 */ /* 0x000fe40007810000 */
[----:B------:R-:W-:-:S02]  /*6690*/  ISETP.LT.OR P4, PT, R182, 0x1, P4 ;  /* 0x00000001b600780c */ /* 0x000fc40002781670 */
[----:B------:R-:W-:Y:S02]  /*66a0*/  FMNMX.FTZ R152, R190, R153, !PT ;  /* 0x00000099be987209 */ /* 0x000fe40007810000 */
[----:B------:R-:W-:Y:S02]  /*66b0*/  ISETP.GT.AND P5, PT, R185, 0x8, P2 ;  /* 0x00000008b900780c */ /* 0x000fe400017a4270 */
[----:B------:R-:W-:Y:S02]  /*66c0*/  FMNMX.FTZ R153, R169, R152, !PT ;  /* 0x00000098a9997209 */ /* 0x000fe40007810000 */
[----:B------:R-:W-:Y:S02]  /*66d0*/  ISETP.LT.OR P3, PT, R182, 0x2, P3 ;  /* 0x00000002b600780c */ /* 0x000fe40001f61670 */
[----:B------:R-:W-:Y:S02]  /*66e0*/  FMNMX.FTZ R152, R170, R153, !PT ;  /* 0x00000099aa987209 */ /* 0x000fe40007810000 */
[----:B------:R-:W-:-:S02]  /*66f0*/  FSEL R184, R0, -INF , !P4 ;  /* 0xff80000000b87808 */ /* 0x000fc40006000000 */
        /* <DEDUP_REMOVED lines=15> */
[----:B------:R-:W-:Y:S02]  /*67f0*/  FSEL R156, R156, -INF , !P6 ;  /* 0xff8000009c9c7808 */ /* 0x000fe40007000000 */
[----:B------:R-:W-:Y:S02]  /*6800*/  FMNMX.FTZ R153, R179, R152, !PT ;  /* 0x00000098b3997209 */ /* 0x000fe40007810000 */
[----:B------:R-:W-:-:S02]  /*6810*/  ISETP.LT.OR P3, PT, R182, 0x11, P3 ;  /* 0x00000011b600780c */ /* 0x000fc40001f61670 */
[----:B------:R-:W-:Y:S02]  /*6820*/  FMNMX.FTZ R153, R180, R153, !PT ;  /* 0x00000099b4997209 */ /* 0x000fe40007810000 */
[----:B------:R-:W-:Y:S02]  /*6830*/  ISETP.GT.AND P6, PT, R185, 0x18, P2 ;  /* 0x00000018b900780c */ /* 0x000fe400017c4270 */
[C---:B------:R-:W-:Y:S01]  /*6840*/  ISETP.LT.OR P5, PT, R182.reuse, 0x12, P5 ;  /* 0x00000012b600780c */ /* 0x040fe20002fa1670 */
[----:B------:R-:W0:Y:S01]  /*6850*/  SHFL.BFLY PT, R152, R153, 0x2, 0x1f ;  /* 0x0c401f0099987f89 */ /* 0x000e2200000e0000 */
[----:B------:R-:W-:Y:S02]  /*6860*/  FSEL R157, R157, -INF , !P3 ;  /* 0xff8000009d9d7808 */ /* 0x000fe40005800000 */
[----:B------:R-:W-:Y:S02]  /*6870*/  ISETP.GT.AND P4, PT, R185, 0x19, P2 ;  /* 0x00000019b900780c */ /* 0x000fe40001784270 */
[----:B------:R-:W-:-:S02]  /*6880*/  ISETP.LT.OR P6, PT, R182, 0x19, P6 ;  /* 0x00000019b600780c */ /* 0x000fc400037c1670 */
[----:B------:R-:W-:Y:S02]  /*6890*/  FSEL R158, R158, -INF , !P5 ;  /* 0xff8000009e9e7808 */ /* 0x000fe40006800000 */
[----:B------:R-:W-:Y:S02]  /*68a0*/  ISETP.GT.AND P3, PT, R185, 0x20, P2 ;  /* 0x00000020b900780c */ /* 0x000fe40001764270 */
[----:B------:R-:W-:Y:S02]  /*68b0*/  FSEL R159, R159, -INF , !P6 ;  /* 0xff8000009f9f7808 */ /* 0x000fe40007000000 */
[C---:B------:R-:W-:Y:S02]  /*68c0*/  ISETP.LT.OR P4, PT, R182.reuse, 0x1a, P4 ;  /* 0x0000001ab600780c */ /* 0x040fe40002781670 */
[----:B------:R-:W-:Y:S02]  /*68d0*/  ISETP.GT.AND P5, PT, R185, 0x21, P2 ;  /* 0x00000021b900780c */ /* 0x000fe400017a4270 */
[----:B------:R-:W-:-:S02]  /*68e0*/  ISETP.LT.OR P3, PT, R182, 0x21, P3 ;  /* 0x00000021b600780c */ /* 0x000fc40001f61670 */
[----:B------:R-:W-:Y:S02]  /*68f0*/  FSEL R160, R160, -INF , !P4 ;  /* 0xff800000a0a07808 */ /* 0x000fe40006000000 */
[----:B------:R-:W-:Y:S02]  /*6900*/  ISETP.GT.AND P6, PT, R185, 0x28, P2 ;  /* 0x00000028b900780c */ /* 0x000fe400017c4270 */
[----:B------:R-:W-:Y:S02]  /*6910*/  ISETP.LT.OR P5, PT, R182, 0x22, P5 ;  /* 0x00000022b600780c */ /* 0x000fe40002fa1670 */
[----:B0-----:R-:W-:Y:S02]  /*6920*/  FMNMX.FTZ R181, R153, R152, !PT ;  /* 0x0000009899b57209 */ /* 0x001fe40007810000 */
[----:B------:R-:W-:Y:S02]  /*6930*/  FMNMX.FTZ R153, R184, R3, !PT ;  /* 0x00000003b8997209 */ /* 0x000fe40007810000 */
[----:B------:R-:W-:Y:S01]  /*6940*/  FSEL R161, R161, -INF , !P3 ;  /* 0xff800000a1a17808 */ /* 0x000fe20005800000 */
[----:B------:R-:W0:Y:S01]  /*6950*/  SHFL.BFLY PT, R152, R181, 0x1, 0x1f ;  /* 0x0c201f00b5987f89 */ /* 0x000e2200000e0000 */
[----:B------:R-:W-:-:S02]  /*6960*/  FMNMX.FTZ R153, R2, R153, !PT ;  /* 0x0000009902997209 */ /* 0x000fc40007810000 */
[----:B------:R-:W-:Y:S02]  /*6970*/  ISETP.GT.AND P3, PT, R185, 0x29, P2 ;  /* 0x00000029b900780c */ /* 0x000fe40001764270 */
[----:B------:R-:W-:Y:S02]  /*6980*/  FMNMX.FTZ R153, R154, R153, !PT ;  /* 0x000000999a997209 */ /* 0x000fe40007810000 */
[----:B------:R-:W-:Y:S02]  /*6990*/  FSEL R162, R162, -INF , !P5 ;  /* 0xff800000a2a27808 */ /* 0x000fe40006800000 */
[----:B------:R-:W-:Y:S02]  /*69a0*/  FMNMX.FTZ R0, R156, R153, !PT ;  /* 0x000000999c007209 */ /* 0x000fe40007810000 */
[----:B------:R-:W-:Y:S02]  /*69b0*/  ISETP.LT.OR P6, PT, R182, 0x29, P6 ;  /* 0x00000029b600780c */ /* 0x000fe400037c1670 */
[----:B------:R-:W-:-:S02]  /*69c0*/  FMNMX.FTZ R153, R157, R0, !PT ;  /* 0x000000009d997209 */ /* 0x000fc40007810000 */
[----:B------:R-:W-:Y:S02]  /*69d0*/  ISETP.GT.AND P5, PT, R185, 0x30, P2 ;  /* 0x00000030b900780c */ /* 0x000fe400017a4270 */
[----:B------:R-:W-:Y:S02]  /*69e0*/  FMNMX.FTZ R186, R158, R153, !PT ;  /* 0x000000999eba7209 */ /* 0x000fe40007810000 */
[----:B------:R-:W-:Y:S02]  /*69f0*/  ISETP.LT.OR P3, PT, R182, 0x2a, P3 ;  /* 0x0000002ab600780c */ /* 0x000fe40001f61670 */
[----:B------:R-:W-:Y:S02]  /*6a00*/  FMNMX.FTZ R153, R159, R186, !PT ;  /* 0x000000ba9f997209 */ /* 0x000fe40007810000 */
[----:B------:R-:W-:Y:S02]  /*6a10*/  FSEL R164, R164, -INF , !P6 ;  /* 0xff800000a4a47808 */ /* 0x000fe40007000000 */
[----:B------:R-:W-:-:S02]  /*6a20*/  FMNMX.FTZ R186, R160, R153, !PT ;  /* 0x00000099a0ba7209 */ /* 0x000fc40007810000 */
[----:B0-----:R-:W-:Y:S02]  /*6a30*/  FMNMX.FTZ R152, R181, R152, !PT ;  /* 0x00000098b5987209 */ /* 0x001fe40007810000 */
[----:B------:R-:W-:Y:S02]  /*6a40*/  FMNMX.FTZ R181, R161, R186, !PT ;  /* 0x000000baa1b57209 */ /* 0x000fe40007810000 */
[----:B------:R-:W-:Y:S01]  /*6a50*/  ISETP.GT.AND P6, PT, R185, 0x31, P2 ;  /* 0x00000031b900780c */ /* 0x000fe200017c4270 */
[----:B------:R-:W-:Y:S01]  /*6a60*/  FMUL.FTZ R0, R152, UR6 ;  /* 0x0000000698007c20 */ /* 0x000fe20008410000 */
[----:B------:R-:W-:Y:S02]  /*6a70*/  FMNMX.FTZ R181, R162, R181, !PT ;  /* 0x000000b5a2b57209 */ /* 0x000fe40007810000 */
[----:B------:R-:W-:Y:S02]  /*6a80*/  FSEL R163, R163, -INF , !P3 ;  /* 0xff800000a3a37808 */ /* 0x000fe40005800000 */
[----:B------:R-:W-:-:S02]  /*6a90*/  ISETP.LT.OR P5, PT, R182, 0x31, P5 ;  /* 0x00000031b600780c */ /* 0x000fc40002fa1670 */
[----:B------:R-:W-:Y:S02]  /*6aa0*/  FMNMX.FTZ R186, R164, R181, !PT ;  /* 0x000000b5a4ba7209 */ /* 0x000fe40007810000 */
[----:B------:R-:W-:Y:S02]  /*6ab0*/  FSETP.NEU.FTZ.AND P4, PT, R152, -INF , PT ;  /* 0xff8000009800780b */ /* 0x000fe40003f9d000 */
[----:B------:R-:W-:Y:S02]  /*6ac0*/  ISETP.GT.AND P3, PT, R185, 0x38, P2 ;  /* 0x00000038b900780c */ /* 0x000fe40001764270 */
[----:B------:R-:W-:Y:S02]  /*6ad0*/  ISETP.LT.OR P6, PT, R182, 0x32, P6 ;  /* 0x00000032b600780c */ /* 0x000fe400037c1670 */
[----:B------:R-:W-:Y:S02]  /*6ae0*/  FSEL R165, R165, -INF , !P5 ;  /* 0xff800000a5a57808 */ /* 0x000fe40006800000 */
[----:B------:R-:W-:-:S02]  /*6af0*/  FMNMX.FTZ R186, R163, R186, !PT ;  /* 0x000000baa3ba7209 */ /* 0x000fc40007810000 */
[----:B------:R-:W-:Y:S02]  /*6b00*/  FSEL R0, R0, RZ, P4 ;  /* 0x000000ff00007208 */ /* 0x000fe40002000000 */
[----:B------:R-:W-:Y:S02]  /*6b10*/  ISETP.GT.AND P2, PT, R185, 0x39, P2 ;  /* 0x00000039b900780c */ /* 0x000fe40001744270 */
[----:B------:R-:W-:Y:S01]  /*6b20*/  ISETP.LT.OR P3, PT, R182, 0x39, P3 ;  /* 0x00000039b600780c */ /* 0x000fe20001f61670 */
[--C-:B------:R-:W-:Y:S01]  /*6b30*/  FFMA.FTZ R183, R183, UR6, -R0.reuse ;  /* 0x00000006b7b77c23 */ /* 0x100fe20008010800 */
[----:B------:R-:W-:Y:S01]  /*6b40*/  FSEL R166, R166, -INF , !P6 ;  /* 0xff800000a6a67808 */ /* 0x000fe20007000000 */
[--C-:B------:R-:W-:Y:S01]  /*6b50*/  FFMA.FTZ R192, R169, UR6, -R0.reuse ;  /* 0x00000006a9c07c23 */ /* 0x100fe20008010800 */
[----:B------:R-:W-:Y:S01]  /*6b60*/  FMNMX.FTZ R181, R165, R186, !PT ;  /* 0x000000baa5b57209 */ /* 0x000fe20007810000 */
[----:B------:R0:W-:Y:S01]  /*6b70*/  MUFU.EX2 R153, R183 ;  /* 0x000000b700997308 */ /* 0x0001e20000000800 */
[----:B------:R-:W-:Y:S01]  /*6b80*/  ISETP.LT.OR P2, PT, R182, 0x3a, P2 ;  /* 0x0000003ab600780c */ /* 0x000fe20001741670 */
[--C-:B------:R-:W-:Y:S01]  /*6b90*/  FFMA.FTZ R169, R170, UR6, -R0.reuse ;  /* 0x00000006aaa97c23 */ /* 0x100fe20008010800 */
[----:B------:R-:W-:Y:S01]  /*6ba0*/  FSEL R167, R167, -INF , !P3 ;  /* 0xff800000a7a77808 */ /* 0x000fe20005800000 */
[--C-:B------:R-:W-:Y:S01]  /*6bb0*/  FFMA.FTZ R190, R190, UR6, -R0.reuse ;  /* 0x00000006bebe7c23 */ /* 0x100fe20008010800 */
[----:B------:R-:W-:Y:S01]  /*6bc0*/  FMNMX.FTZ R182, R166, R181, !PT ;  /* 0x000000b5a6b67209 */ /* 0x000fe20007810000 */
[--C-:B------:R-:W-:Y:S01]  /*6bd0*/  FFMA.FTZ R186, R179, UR6, -R0.reuse ;  /* 0x00000006b3ba7c23 */ /* 0x100fe20008010800 */
[----:B------:R-:W-:Y:S01]  /*6be0*/  FSEL R168, R168, -INF , !P2 ;  /* 0xff800000a8a87808 */ /* 0x000fe20005000000 */
[--C-:B------:R-:W-:Y:S01]  /*6bf0*/  FFMA.FTZ R194, R171, UR6, -R0.reuse ;  /* 0x00000006abc27c23 */ /* 0x100fe20008010800 */
[----:B0-----:R-:W-:Y:S01]  /*6c00*/  FMNMX.FTZ R183, R167, R182, !PT ;  /* 0x000000b6a7b77209 */ /* 0x001fe20007810000 */
[----:B------:R0:W-:Y:S01]  /*6c10*/  MUFU.EX2 R181, R190 ;  /* 0x000000be00b57308 */ /* 0x0001e20000000800 */
[----:B------:R-:W-:Y:S01]  /*6c20*/  FSEL R179, R152, RZ, P4 ;  /* 0x000000ff98b37208 */ /* 0x000fe20002000000 */
[--C-:B------:R-:W-:Y:S01]  /*6c30*/  FFMA.FTZ R171, R172, UR6, -R0.reuse ;  /* 0x00000006acab7c23 */ /* 0x100fe20008010800 */
[----:B------:R-:W-:Y:S01]  /*6c40*/  FMNMX.FTZ R183, R168, R183, !PT ;  /* 0x000000b7a8b77209 */ /* 0x000fe20007810000 */
[--C-:B------:R-:W-:Y:S01]  /*6c50*/  FFMA.FTZ R188, R173, UR6, -R0.reuse ;  /* 0x00000006adbc7c23 */ /* 0x100fe20008010800 */
[--C-:B------:R-:W-:Y:S01]  /*6c60*/  FFMA.FTZ R172, R177, UR6, -R0.reuse ;  /* 0x00000006b1ac7c23 */ /* 0x100fe20008010800 */
[--C-:B------:R-:W-:Y:S01]  /*6c70*/  FFMA.FTZ R196, R189, UR6, -R0.reuse ;  /* 0x00000006bdc47c23 */ /* 0x100fe20008010800 */
[--C-:B------:R-:W-:Y:S01]  /*6c80*/  FFMA.FTZ R198, R191, UR6, -R0.reuse ;  /* 0x00000006bfc67c23 */ /* 0x100fe20008010800 */
[----:B------:R-:W1:Y:S01]  /*6c90*/  SHFL.BFLY PT, R170, R183, 0x2, 0x1f ;  /* 0x0c401f00b7aa7f89 */ /* 0x000e6200000e0000 */
[--C-:B0-----:R-:W-:Y:S01]  /*6ca0*/  FFMA.FTZ R190, R175, UR6, -R0.reuse ;  /* 0x00000006afbe7c23 */ /* 0x101fe20008010800 */
[--C-:B------:R-:W-:Y:S01]  /*6cb0*/  FFMA.FTZ R173, R174, UR6, -R0.reuse ;  /* 0x00000006aead7c23 */ /* 0x100fe20008010800 */
[--C-:B------:R-:W-:Y:S01]  /*6cc0*/  FFMA.FTZ R175, R176, UR6, -R0.reuse ;  /* 0x00000006b0af7c23 */ /* 0x100fe20008010800 */
[--C-:B------:R-:W-:Y:S01]  /*6cd0*/  FFMA.FTZ R177, R178, UR6, -R0.reuse ;  /* 0x00000006b2b17c23 */ /* 0x100fe20008010800 */
[----:B------:R-:W-:Y:S01]  /*6ce0*/  FFMA.FTZ R180, R180, UR6, -R0 ;  /* 0x00000006b4b47c23 */ /* 0x000fe20008010800 */
[----:B------:R-:W-:Y:S01]  /*6cf0*/  FADD.FTZ R0, -R179, R4 ;  /* 0x00000004b3007221 */ /* 0x000fe20000010100 */
[----:B------:R-:W-:Y:S03]  /*6d00*/  MUFU.EX2 R196, R196 ;  /* 0x000000c400c47308 */ /* 0x000fe60000000800 */
[----:B------:R-:W-:-:S05]  /*6d10*/  FMUL.FTZ R0, R0, UR6 ;  /* 0x0000000600007c20 */ /* 0x000fca0008410000 */
[----:B------:R-:W-:Y:S08]  /*6d20*/  MUFU.EX2 R198, R198 ;  /* 0x000000c600c67308 */ /* 0x000ff00000000800 */
[----:B------:R-:W0:Y:S01]  /*6d30*/  MUFU.EX2 R0, R0 ;  /* 0x0000000000007308 */ /* 0x000e220000000800 */
[----:B-1----:R-:W-:-:S05]  /*6d40*/  FMNMX.FTZ R170, R183, R170, !PT ;  /* 0x000000aab7aa7209 */ /* 0x002fca0007810000 */
[----:B------:R-:W1:Y:S02]  /*6d50*/  SHFL.BFLY PT, R183, R170, 0x1, 0x1f ;  /* 0x0c201f00aab77f89 */ /* 0x000e6400000e0000 */
[----:B------:R-:W2:Y:S08]  /*6d60*/  MUFU.EX2 R192, R192 ;  /* 0x000000c000c07308 */ /* 0x000eb00000000800 */
[----:B------:R-:W3:Y:S08]  /*6d70*/  MUFU.EX2 R169, R169 ;  /* 0x000000a900a97308 */ /* 0x000ef00000000800 */
[----:B------:R-:W-:Y:S01]  /*6d80*/  MUFU.EX2 R194, R194 ;  /* 0x000000c200c27308 */ /* 0x000fe20000000800 */
[----:B-1----:R-:W-:-:S07]  /*6d90*/  FMNMX.FTZ R170, R170, R183, !PT ;  /* 0x000000b7aaaa7209 */ /* 0x002fce0007810000 */
[----:B------:R-:W-:Y:S01]  /*6da0*/  MUFU.EX2 R171, R171 ;  /* 0x000000ab00ab7308 */ /* 0x000fe20000000800 */
[C---:B------:R-:W-:Y:S01]  /*6db0*/  FSETP.NEU.FTZ.AND P2, PT, R170.reuse, -INF , PT ;  /* 0xff800000aa00780b */ /* 0x040fe20003f5d000 */
[----:B------:R-:W-:-:S05]  /*6dc0*/  FMUL.FTZ R183, R170, UR6 ;  /* 0x00000006aab77c20 */ /* 0x000fca0008410000 */
[----:B------:R-:W-:Y:S01]  /*6dd0*/  FSEL R183, R183, RZ, P2 ;  /* 0x000000ffb7b77208 */ /* 0x000fe20001000000 */
[----:B------:R-:W-:Y:S04]  /*6de0*/  MUFU.EX2 R188, R188 ;  /* 0x000000bc00bc7308 */ /* 0x000fe80000000800 */
[--C-:B------:R-:W-:Y:S01]  /*6df0*/  FFMA.FTZ R4, R2, UR6, -R183.reuse ;  /* 0x0000000602047c23 */ /* 0x100fe200080108b7 */
[----:B------:R-:W-:Y:S01]  /*6e00*/  FSEL R2, R170, RZ, P2 ;  /* 0x000000ffaa027208 */ /* 0x000fe20001000000 */
[--C-:B------:R-:W-:Y:S01]  /*6e10*/  FFMA.FTZ R197, R184, UR6, -R183.reuse ;  /* 0x00000006b8c57c23 */ /* 0x100fe200080108b7 */
[--C-:B------:R-:W-:Y:S01]  /*6e20*/  FFMA.FTZ R199, R154, UR6, -R183.reuse ;  /* 0x000000069ac77c23 */ /* 0x100fe200080108b7 */
[--C-:B------:R-:W-:Y:S01]  /*6e30*/  FFMA.FTZ R154, R156, UR6, -R183.reuse ;  /* 0x000000069c9a7c23 */ /* 0x100fe200080108b7 */
[----:B------:R-:W-:Y:S01]  /*6e40*/  FFMA.FTZ R193, R157, UR6, -R183 ;  /* 0x000000069dc17c23 */ /* 0x000fe200080108b7 */
[----:B------:R-:W-:Y:S01]  /*6e50*/  FADD.FTZ R2, -R2, R3 ;  /* 0x0000000302027221 */ /* 0x000fe20000010100 */
[----:B------:R-:W-:Y:S01]  /*6e60*/  MUFU.EX2 R4, R4 ;  /* 0x0000000400047308 */ /* 0x000fe20000000800 */
[----:B0-----:R-:W-:Y:S01]  /*6e70*/  FFMA.FTZ R3, R0, R16, R153 ;  /* 0x0000001000037223 */ /* 0x001fe20000010099 */
[--C-:B------:R-:W-:Y:S01]  /*6e80*/  FFMA.FTZ R156, R158, UR6, -R183.reuse ;  /* 0x000000069e9c7c23 */ /* 0x100fe200080108b7 */
[----:B------:R-:W-:Y:S01]  /*6e90*/  FMUL.FTZ R2, R2, UR6 ;  /* 0x0000000602027c20 */ /* 0x000fe20008410000 */
[----:B------:R-:W-:Y:S01]  /*6ea0*/  FFMA.FTZ R195, R159, UR6, -R183 ;  /* 0x000000069fc37c23 */ /* 0x000fe200080108b7 */
[----:B------:R-:W-:Y:S01]  /*6eb0*/  FADD.FTZ R3, R196, R3 ;  /* 0x00000003c4037221 */ /* 0x000fe20000010000 */
[--C-:B------:R-:W-:Y:S01]  /*6ec0*/  FFMA.FTZ R158, R160, UR6, -R183.reuse ;  /* 0x00000006a09e7c23 */ /* 0x100fe200080108b7 */
[----:B------:R-:W-:Y:S01]  /*6ed0*/  FFMA.FTZ R160, R162, UR6, -R183 ;  /* 0x00000006a2a07c23 */ /* 0x000fe200080108b7 */
[----:B------:R-:W-:Y:S01]  /*6ee0*/  MUFU.EX2 R197, R197 ;  /* 0x000000c500c57308 */ /* 0x000fe20000000800 */
[----:B------:R-:W-:Y:S01]  /*6ef0*/  FADD.FTZ R16, R198, R3 ;  /* 0x00000003c6107221 */ /* 0x000fe20000010000 */
[--C-:B------:R-:W-:Y:S01]  /*6f00*/  FFMA.FTZ R189, R161, UR6, -R183.reuse ;  /* 0x00000006a1bd7c23 */ /* 0x100fe200080108b7 */
[--C-:B------:R-:W-:Y:S01]  /*6f10*/  FFMA.FTZ R191, R164, UR6, -R183.reuse ;  /* 0x00000006a4bf7c23 */ /* 0x100fe200080108b7 */
[--C-:B------:R-:W-:Y:S01]  /*6f20*/  FFMA.FTZ R185, R165, UR6, -R183.reuse ;  /* 0x00000006a5b97c23 */ /* 0x100fe200080108b7 */
[----:B------:R-:W-:Y:S01]  /*6f30*/  FADD.FTZ R3, R181, R16 ;  /* 0x00000010b5037221 */ /* 0x000fe20000010000 */
[--C-:B------:R-:W-:Y:S01]  /*6f40*/  FFMA.FTZ R166, R166, UR6, -R183.reuse ;  /* 0x00000006a6a67c23 */ /* 0x100fe200080108b7 */
[----:B------:R-:W-:Y:S01]  /*6f50*/  FFMA.FTZ R167, R167, UR6, -R183 ;  /* 0x00000006a7a77c23 */ /* 0x000fe200080108b7 */
[----:B------:R-:W0:Y:S01]  /*6f60*/  MUFU.EX2 R2, R2 ;  /* 0x0000000200027308 */ /* 0x000e220000000800 */
[----:B--2---:R-:W-:Y:S01]  /*6f70*/  FADD.FTZ R162, R192, R3 ;  /* 0x00000003c0a27221 */ /* 0x004fe20000010000 */
[----:B------:R-:W-:Y:S01]  /*6f80*/  FFMA.FTZ R168, R168, UR6, -R183 ;  /* 0x00000006a8a87c23 */ /* 0x000fe200080108b7 */
[----:B------:R-:W-:Y:S01]  /*6f90*/  IMAD.U32 R157, RZ, RZ, UR14 ;  /* 0x0000000eff9d7e24 */ /* 0x000fe2000f8e00ff */
[C---:B------:R-:W-:Y:S01]  /*6fa0*/  ISETP.GT.AND P2, PT, R20.reuse, UR50, PT ;  /* 0x0000003214007c0c */ /* 0x040fe2000bf44270 */
[----:B------:R-:W-:Y:S01]  /*6fb0*/  VIADD R20, R20, 0xffffffff ;  /* 0xffffffff14147836 */ /* 0x000fe20000000000 */
[----:B------:R-:W-:Y:S01]  /*6fc0*/  F2FP.BF16.F32.PACK_AB R196, R196, R153 ;  /* 0x00000099c4c4723e */ /* 0x000fe200000010ff */
[----:B------:R-:W-:Y:S01]  /*6fd0*/  @!P1 VIADD R157, R157, 0x30860 ;  /* 0x000308609d9d9836 */ /* 0x000fe20000000000 */
[----:B------:R-:W1:Y:S01]  /*6fe0*/  MUFU.EX2 R199, R199 ;  /* 0x000000c700c77308 */ /* 0x000e620000000800 */
[----:B------:R-:W-:-:S02]  /*6ff0*/  F2FP.BF16.F32.PACK_AB R198, R181, R198 ;  /* 0x000000c6b5c6723e */ /* 0x000fc400000010ff */
[----:B---3--:R-:W-:Y:S02]  /*7000*/  F2FP.BF16.F32.PACK_AB R192, R169, R192 ;  /* 0x000000c0a9c0723e */ /* 0x008fe400000010ff */
[----:B------:R-:W-:-:S03]  /*7010*/  @!P1 PRMT R157, RZ, 0x654, R157 ;  /* 0x00000654ff9d9816 */ /* 0x000fc6000000009d */
[----:B------:R-:W2:Y:S01]  /*7020*/  MUFU.EX2 R154, R154 ;  /* 0x0000009a009a7308 */ /* 0x000ea20000000800 */
[----:B0-----:R-:W-:Y:S01]  /*7030*/  FFMA.FTZ R5, R2, R5, R197 ;  /* 0x0000000502057223 */ /* 0x001fe200000100c5 */
[----:B------:R0:W-:Y:S01]  /*7040*/  @!P1 SYNCS.ARRIVE.TRANS64.RED.A1T0 RZ, [R157+URZ], RZ ;  /* 0x000000ff9dff99a7 */ /* 0x0001e2000810043f */
[C---:B------:R-:W-:Y:S02]  /*7050*/  F2FP.BF16.F32.PACK_AB R197, R4.reuse, R197 ;  /* 0x000000c504c5723e */ /* 0x040fe400000010ff */
[----:B------:R-:W-:Y:S01]  /*7060*/  FADD.FTZ R16, R4, R5 ;  /* 0x0000000504107221 */ /* 0x000fe20000010000 */
[----:B------:R-:W-:Y:S01]  /*7070*/  FADD.FTZ R5, R169, R162 ;  /* 0x000000a2a9057221 */ /* 0x000fe20000010000 */
[----:B------:R-:W-:Y:S01]  /*7080*/  FFMA.FTZ R162, R163, UR6, -R183 ;  /* 0x00000006a3a27c23 */ /* 0x000fe200080108b7 */
[----:B------:R-:W3:Y:S01]  /*7090*/  MUFU.EX2 R193, R193 ;  /* 0x000000c100c17308 */ /* 0x000ee20000000800 */
[----:B-1----:R-:W-:Y:S01]  /*70a0*/  FADD.FTZ R3, R199, R16 ;  /* 0x00000010c7037221 */ /* 0x002fe20000010000 */
[----:B------:R-:W-:Y:S01]  /*70b0*/  FADD.FTZ R164, R194, R5 ;  /* 0x00000005c2a47221 */ /* 0x000fe20000010000 */
[----:B------:R-:W-:Y:S01]  /*70c0*/  F2FP.BF16.F32.PACK_AB R194, R171, R194 ;  /* 0x000000c2abc2723e */ /* 0x000fe200000010ff */
[----:B------:R-:W-:-:S02]  /*70d0*/  IMAD.MOV.U32 R4, RZ, RZ, R152 ;  /* 0x000000ffff047224 */ /* 0x000fc400078e0098 */
[----:B------:R-:W-:Y:S02]  /*70e0*/  FADD.FTZ R5, R171, R164 ;  /* 0x000000a4ab057221 */ /* 0x000fe40000010000 */
[----:B------:R-:W1:Y:S01]  /*70f0*/  MUFU.EX2 R156, R156 ;  /* 0x0000009c009c7308 */ /* 0x000e620000000800 */
[----:B--2---:R-:W-:Y:S01]  /*7100*/  FADD.FTZ R16, R154, R3 ;  /* 0x000000039a107221 */ /* 0x004fe20000010000 */
[----:B------:R-:W-:Y:S01]  /*7110*/  FADD.FTZ R164, R188, R5 ;  /* 0x00000005bca47221 */ /* 0x000fe20000010000 */
[----:B------:R-:W-:-:S05]  /*7120*/  F2FP.BF16.F32.PACK_AB R199, R154, R199 ;  /* 0x000000c79ac7723e */ /* 0x000fca00000010ff */
[----:B------:R-:W2:Y:S01]  /*7130*/  MUFU.EX2 R195, R195 ;  /* 0x000000c300c37308 */ /* 0x000ea20000000800 */
[----:B---3--:R-:W-:-:S07]  /*7140*/  FADD.FTZ R3, R193, R16 ;  /* 0x00000010c1037221 */ /* 0x008fce0000010000 */
[----:B------:R-:W3:Y:S01]  /*7150*/  MUFU.EX2 R173, R173 ;  /* 0x000000ad00ad7308 */ /* 0x000ee20000000800 */
[C---:B-1----:R-:W-:Y:S01]  /*7160*/  FADD.FTZ R16, R156.reuse, R3 ;  /* 0x000000039c107221 */ /* 0x042fe20000010000 */
[----:B------:R-:W-:-:S06]  /*7170*/  F2FP.BF16.F32.PACK_AB R193, R156, R193 ;  /* 0x000000c19cc1723e */ /* 0x000fcc00000010ff */
[----:B------:R-:W1:Y:S01]  /*7180*/  MUFU.EX2 R158, R158 ;  /* 0x0000009e009e7308 */ /* 0x000e620000000800 */
[----:B--2---:R-:W-:-:S07]  /*7190*/  FADD.FTZ R3, R195, R16 ;  /* 0x00000010c3037221 */ /* 0x004fce0000010000 */
[----:B------:R-:W2:Y:S01]  /*71a0*/  MUFU.EX2 R190, R190 ;  /* 0x000000be00be7308 */ /* 0x000ea20000000800 */
[C---:B---3--:R-:W-:Y:S01]  /*71b0*/  FADD.FTZ R5, R173.reuse, R164 ;  /* 0x000000a4ad057221 */ /* 0x048fe20000010000 */
[----:B------:R-:W-:-:S06]  /*71c0*/  F2FP.BF16.F32.PACK_AB R188, R173, R188 ;  /* 0x000000bcadbc723e */ /* 0x000fcc00000010ff */
[----:B------:R-:W3:Y:S01]  /*71d0*/  MUFU.EX2 R189, R189 ;  /* 0x000000bd00bd7308 */ /* 0x000ee20000000800 */
[C---:B-1----:R-:W-:Y:S01]  /*71e0*/  FADD.FTZ R16, R158.reuse, R3 ;  /* 0x000000039e107221 */ /* 0x042fe20000010000 */
[----:B------:R-:W-:-:S06]  /*71f0*/  F2FP.BF16.F32.PACK_AB R195, R158, R195 ;  /* 0x000000c39ec3723e */ /* 0x000fcc00000010ff */
[----:B------:R-:W1:Y:S01]  /*7200*/  MUFU.EX2 R175, R175 ;  /* 0x000000af00af7308 */ /* 0x000e620000000800 */
[----:B--2---:R-:W-:-:S07]  /*7210*/  FADD.FTZ R164, R190, R5 ;  /* 0x00000005bea47221 */ /* 0x004fce0000010000 */
[----:B------:R-:W2:Y:S01]  /*7220*/  MUFU.EX2 R160, R160 ;  /* 0x000000a000a07308 */ /* 0x000ea20000000800 */
[----:B---3--:R-:W-:-:S07]  /*7230*/  FADD.FTZ R3, R189, R16 ;  /* 0x00000010bd037221 */ /* 0x008fce0000010000 */
[----:B------:R-:W3:Y:S01]  /*7240*/  MUFU.EX2 R172, R172 ;  /* 0x000000ac00ac7308 */ /* 0x000ee20000000800 */
[C---:B-1----:R-:W-:Y:S01]  /*7250*/  FADD.FTZ R5, R175.reuse, R164 ;  /* 0x000000a4af057221 */ /* 0x042fe20000010000 */
[----:B------:R-:W-:-:S06]  /*7260*/  F2FP.BF16.F32.PACK_AB R190, R175, R190 ;  /* 0x000000beafbe723e */ /* 0x000fcc00000010ff */
[----:B------:R-:W1:Y:S01]  /*7270*/  MUFU.EX2 R191, R191 ;  /* 0x000000bf00bf7308 */ /* 0x000e620000000800 */
[C---:B--2---:R-:W-:Y:S01]  /*7280*/  FADD.FTZ R16, R160.reuse, R3 ;  /* 0x00000003a0107221 */ /* 0x044fe20000010000 */
[----:B------:R-:W-:-:S06]  /*7290*/  F2FP.BF16.F32.PACK_AB R189, R160, R189 ;  /* 0x000000bda0bd723e */ /* 0x000fcc00000010ff */
[----:B------:R-:W2:Y:S01]  /*72a0*/  MUFU.EX2 R177, R177 ;  /* 0x000000b100b17308 */ /* 0x000ea20000000800 */
[----:B---3--:R-:W-:-:S07]  /*72b0*/  FADD.FTZ R164, R172, R5 ;  /* 0x00000005aca47221 */ /* 0x008fce0000010000 */
[----:B------:R-:W3:Y:S01]  /*72c0*/  MUFU.EX2 R162, R162 ;  /* 0x000000a200a27308 */ /* 0x000ee20000000800 */
[----:B-1----:R-:W-:-:S07]  /*72d0*/  FADD.FTZ R3, R191, R16 ;  /* 0x00000010bf037221 */ /* 0x002fce0000010000 */
[----:B------:R-:W1:Y:S01]  /*72e0*/  MUFU.EX2 R185, R185 ;  /* 0x000000b900b97308 */ /* 0x000e620000000800 */
[C---:B--2---:R-:W-:Y:S01]  /*72f0*/  FADD.FTZ R5, R177.reuse, R164 ;  /* 0x000000a4b1057221 */ /* 0x044fe20000010000 */
[----:B------:R-:W-:-:S06]  /*7300*/  F2FP.BF16.F32.PACK_AB R184, R177, R172 ;  /* 0x000000acb1b8723e */ /* 0x000fcc00000010ff */
[----:B------:R-:W2:Y:S01]  /*7310*/  MUFU.EX2 R166, R166 ;  /* 0x000000a600a67308 */ /* 0x000ea20000000800 */
[C---:B---3--:R-:W-:Y:S01]  /*7320*/  FADD.FTZ R164, R162.reuse, R3 ;  /* 0x00000003a2a47221 */ /* 0x048fe20000010000 */
[----:B------:R-:W-:Y:S01]  /*7330*/  F2FP.BF16.F32.PACK_AB R191, R162, R191 ;  /* 0x000000bfa2bf723e */ /* 0x000fe200000010ff */
[----:B------:R-:W-:-:S05]  /*7340*/  IMAD.MOV.U32 R3, RZ, RZ, R170 ;  /* 0x000000ffff037224 */ /* 0x000fca00078e00aa */
[----:B------:R-:W3:Y:S01]  /*7350*/  MUFU.EX2 R186, R186 ;  /* 0x000000ba00ba7308 */ /* 0x000ee20000000800 */
[----:B-1----:R-:W-:-:S07]  /*7360*/  FADD.FTZ R164, R185, R164 ;  /* 0x000000a4b9a47221 */ /* 0x002fce0000010000 */
[----:B------:R-:W1:Y:S01]  /*7370*/  MUFU.EX2 R167, R167 ;  /* 0x000000a700a77308 */ /* 0x000e620000000800 */
[C---:B--2---:R-:W-:Y:S01]  /*7380*/  FADD.FTZ R164, R166.reuse, R164 ;  /* 0x000000a4a6a47221 */ /* 0x044fe20000010000 */
[----:B------:R-:W-:-:S06]  /*7390*/  F2FP.BF16.F32.PACK_AB R185, R166, R185 ;  /* 0x000000b9a6b9723e */ /* 0x000fcc00000010ff */
[----:B------:R-:W2:Y:S01]  /*73a0*/  MUFU.EX2 R179, R180 ;  /* 0x000000b400b37308 */ /* 0x000ea20000000800 */
[----:B---3--:R-:W-:-:S07]  /*73b0*/  FADD.FTZ R16, R186, R5 ;  /* 0x00000005ba107221 */ /* 0x008fce0000010000 */
[----:B------:R-:W3:Y:S01]  /*73c0*/  MUFU.EX2 R168, R168 ;  /* 0x000000a800a87308 */ /* 0x000ee20000000800 */
[----:B-1----:R-:W-:Y:S01]  /*73d0*/  FADD.FTZ R164, R167, R164 ;  /* 0x000000a4a7a47221 */ /* 0x002fe20000010000 */
[C---:B--2---:R-:W-:Y:S01]  /*73e0*/  FADD.FTZ R16, R179.reuse, R16 ;  /* 0x00000010b3107221 */ /* 0x044fe20000010000 */
[----:B------:R-:W-:Y:S02]  /*73f0*/  F2FP.BF16.F32.PACK_AB R186, R179, R186 ;  /* 0x000000bab3ba723e */ /* 0x000fe400000010ff */
[C---:B---3--:R-:W-:Y:S01]  /*7400*/  FADD.FTZ R5, R168.reuse, R164 ;  /* 0x000000a4a8057221 */ /* 0x048fe20000010000 */
[----:B------:R-:W-:Y:S01]  /*7410*/  F2FP.BF16.F32.PACK_AB R187, R168, R167 ;  /* 0x000000a7a8bb723e */ /* 0x000fe200000010ff */
[----:B0-----:R-:W-:Y:S06]  /*7420*/  @P2 BRA `(.L_x_1199) ;  /* 0xffffffd4002c2947 */ /* 0x001fec000383ffff */
[----:B------:R-:W-:Y:S01]  /*7430*/  IMAD.MOV.U32 R3, RZ, RZ, R170 ;  /* 0x000000ffff037224 */ /* 0x000fe200078e00aa */
[----:B------:R-:W-:Y:S01]  /*7440*/  UMOV UR37, UR5 ;  /* 0x0000000500257c82 */ /* 0x000fe20008000000 */
[----:B------:R-:W-:Y:S01]  /*7450*/  IMAD.MOV.U32 R4, RZ, RZ, R152 ;  /* 0x000000ffff047224 */ /* 0x000fe200078e0098 */
[----:B------:R-:W-:-:S06]  /*7460*/  UMOV UR36, UR39 ;  /* 0x0000002700247c82 */ /* 0x000fcc0008000000 */
.L_x_1182:
[----:B------:R-:W0:Y:S01]  /*7470*/  LDC R152, c[0x0][0x448] ;  /* 0x00011200ff987b82 */ /* 0x000e220000000800 */
[----:B------:R-:W-:Y:S01]  /*7480*/  UIADD3 UR4, UR61, 0x7f, URZ ;  /* 0x0000007f3d047890 */ /* 0x000fe2000fffe03f */
[----:B------:R-:W-:-:S05]  /*7490*/  IADD3 R156, -R155, 0x1, RZ ;  /* 0x000000019b9c7810 */ /* 0x000fca0007ffe1ff */
[----:B------:R-:W-:Y:S01]  /*74a0*/  IMAD R21, R21, UR60, R156 ;  /* 0x0000003c15157c24 */ /* 0x000fe2000f8e029c */
[----:B------:R-:W1:Y:S01]  /*74b0*/  LDC R157, c[0x0][0x9e4] ;  /* 0x00027900ff9d7b82 */ /* 0x000e620000000800 */
[----:B0-----:R-:W-:Y:S02]  /*74c0*/  ISETP.NE.AND P5, PT, R152, 0x1, PT ;  /* 0x000000019800780c */ /* 0x001fe40003fa5270 */
[----:B-1----:R-:W-:-:S11]  /*74d0*/  ISETP.GE.AND P6, PT, R157, 0x1, PT ;  /* 0x000000019d00780c */ /* 0x002fd60003fc6270 */
[----:B------:R-:W0:Y:S08]  /*74e0*/  @P5 LDC R152, c[0x0][0x44c] ;  /* 0x00011300ff985b82 */ /* 0x000e300000000800 */
[----:B------:R-:W1:Y:S01]  /*74f0*/  @P5 LDC R154, c[0x0][0x450] ;  /* 0x00011400ff9a5b82 */ /* 0x000e620000000800 */
[----:B0-----:R-:W-:-:S04]  /*7500*/  @P5 IMAD.HI.U32 R153, R152, UR4, RZ ;  /* 0x0000000498995c27 */ /* 0x001fc8000f8e00ff */
[----:B------:R-:W-:Y:S01]  /*7510*/  IMAD.U32 R152, RZ, RZ, UR4 ;  /* 0x00000004ff987e24 */ /* 0x000fe2000f8e00ff */
[----:B------:R-:W-:Y:S01]  /*7520*/  ULDC UR4, c[0x0][0x9dc] ;  /* 0x0002770000047ab9 */ /* 0x000fe20000000800 */
[----:B-1----:R-:W-:-:S05]  /*7530*/  @P5 SHF.R.U32.HI R152, RZ, R154, R153 ;  /* 0x0000009aff985219 */ /* 0x002fca0000011699 */
[----:B------:R-:W-:-:S04]  /*7540*/  IMAD.IADD R152, R21, 0x1, R152 ;  /* 0x0000000115987824 */ /* 0x000fc800078e0298 */
[----:B------:R-:W-:Y:S01]  /*7550*/  VIADD R21, R152, -UR4 ;  /* 0x8000000498157c36 */ /* 0x000fe20008000000 */
[----:B------:R-:W-:Y:S06]  /*7560*/  @!P6 BRA `(.L_x_1200) ;  /* 0x00000000003ce947 */ /* 0x000fec0003800000 */
[----:B------:R-:W-:-:S13]  /*7570*/  ISETP.GT.AND P2, PT, R152, -0x1, PT ;  /* 0xffffffff9800780c */ /* 0x000fda0003f44270 */
[----:B------:R-:W-:Y:S05]  /*7580*/  @P2 BRA `(.L_x_1201) ;  /* 0x00000000001c2947 */ /* 0x000fea0003800000 */
[----:B------:R-:W-:Y:S02]  /*7590*/  ISETP.NE.AND P2, PT, R157, 0x1, PT ;  /* 0x000000019d00780c */ /* 0x000fe40003f45270 */
[----:B------:R-:W-:-:S11]  /*75a0*/  LOP3.LUT R153, RZ, R152, RZ, 0x33, !PT ;  /* 0x00000098ff997212 */ /* 0x000fd600078e33ff */
[----:B------:R-:W0:Y:S02]  /*75b0*/  @P2 LDC.64 R154, c[0x0][0x9e8] ;  /* 0x00027a00ff9a2b82 */ /* 0x000e240000000a00 */
[----:B0-----:R-:W-:-:S05]  /*75c0*/  @P2 IMAD.HI.U32 R152, R153, R154, RZ ;  /* 0x0000009a99982227 */ /* 0x001fca00078e00ff */
[----:B------:R-:W-:-:S04]  /*75d0*/  @P2 SHF.R.U32.HI R153, RZ, R155, R152 ;  /* 0x0000009bff992219 */ /* 0x000fc80000011698 */
[----:B------:R-:W-:Y:S01]  /*75e0*/  LOP3.LUT R152, RZ, R153, RZ, 0x33, !PT ;  /* 0x00000099ff987212 */ /* 0x000fe200078e33ff */
[----:B------:R-:W-:Y:S06]  /*75f0*/  BRA `(.L_x_1202) ;  /* 0x0000000000107947 */ /* 0x000fec0003800000 */
.L_x_1201:
[----:B------:R-:W-:-:S13]  /*7600*/  ISETP.NE.AND P2, PT, R157, 0x1, PT ;  /* 0x000000019d00780c */ /* 0x000fda0003f45270 */
[----:B------:R-:W0:Y:S02]  /*7610*/  @P2 LDC.64 R154, c[0x0][0x9e8] ;  /* 0x00027a00ff9a2b82 */ /* 0x000e240000000a00 */
[----:B0-----:R-:W-:-:S05]  /*7620*/  @P2 IMAD.HI.U32 R154, R152, R154, RZ ;  /* 0x0000009a989a2227 */ /* 0x001fca00078e00ff */
[----:B------:R-:W-:-:S07]  /*7630*/  @P2 SHF.R.U32.HI R152, RZ, R155, R154 ;  /* 0x0000009bff982219 */ /* 0x000fce000001169a */
.L_x_1202:
[----:B------:R-:W-:-:S05]  /*7640*/  IMAD R152, R152, R157, RZ ;  /* 0x0000009d98987224 */ /* 0x000fca00078e02ff */
[----:B------:R-:W-:-:S07]  /*7650*/  VIMNMX R21, R21, R152, !PT ;  /* 0x0000009815157248 */ /* 0x000fce0007fe0100 */
.L_x_1200:
[----:B------:R-:W-:Y:S01]  /*7660*/  VIADD R21, R21, 0x3f ;  /* 0x0000003f15157836 */ /* 0x000fe20000000000 */
[----:B------:R-:W-:-:S04]  /*7670*/  R2UR UR4, R23 ;  /* 0x00000000170472ca */ /* 0x000fc800000e0000 */
[----:B------:R-:W-:-:S04]  /*7680*/  SHF.R.S32.HI R152, RZ, 0x1f, R21 ;  /* 0x0000001fff987819 */ /* 0x000fc80000011415 */
[----:B------:R-:W-:-:S04]  /*7690*/  LEA.HI R152, R152, R21, RZ, 0x6 ;  /* 0x0000001598987211 */ /* 0x000fc800078f30ff */
[----:B------:R-:W-:-:S04]  /*76a0*/  SHF.R.S32.HI R21, RZ, 0x6, R152 ;  /* 0x00000006ff157819 */ /* 0x000fc80000011498 */
[----:B------:R-:W-:-:S04]  /*76b0*/  VIMNMX R21, R21, UR4, !PT ;  /* 0x0000000415157c48 */ /* 0x000fc8000ffe0100 */
[----:B------:R-:W-:-:S13]  /*76c0*/  ISETP.GE.AND P2, PT, R20, R21, PT ;  /* 0x000000151400720c */ /* 0x000fda0003f46270 */
[----:B------:R-:W-:Y:S05]  /*76d0*/  @!P2 BRA `(.L_x_1203) ;  /* 0x000000200038a947 */ /* 0x000fea0003800000 */
[----:B------:R-:W-:Y:S01]  /*76e0*/  IMAD.MOV.U32 R220, RZ, RZ, R3 ;  /* 0x000000ffffdc7224 */ /* 0x000fe200078e0003 */
[----:B------:R-:W-:Y:S01]  /*76f0*/  UMOV UR7, UR36 ;  /* 0x0000002400077c82 */ /* 0x000fe20008000000 */
[----:B------:R-:W-:Y:S01]  /*7700*/  IMAD.MOV.U32 R207, RZ, RZ, R4 ;  /* 0x000000ffffcf7224 */ /* 0x000fe200078e0004 */
[----:B------:R-:W-:Y:S01]  /*7710*/  UMOV UR4, UR37 ;  /* 0x0000002500047c82 */ /* 0x000fe20008000000 */
[----:B------:R-:W-:Y:S01]  /*7720*/  ULDC UR5, c[0x0][0x9d8] ;  /* 0x0002760000057ab9 */ /* 0x000fe20000000800 */
[----:B------:R-:W-:-:S05]  /*7730*/  ULDC UR39, c[0x0][0x988] ;  /* 0x0002620000277ab9 */ /* 0x000fca0000000800 */
.L_x_1212:
[----:B------:R-:W-:-:S04]  /*7740*/  UIADD3 UR37, UR4, 0x1, URZ ;  /* 0x0000000104257890 */ /* 0x000fc8000fffe03f */
[----:B------:R-:W-:-:S04]  /*7750*/  UISETP.NE.AND UP0, UPT, UR37, 0x2, UPT ;  /* 0x000000022500788c */ /* 0x000fc8000bf05270 */
[----:B------:R-:W-:Y:S02]  /*7760*/  USEL UR36, URZ, 0x1, UP0 ;  /* 0x000000013f247887 */ /* 0x000fe40008000000 */
[----:B------:R-:W-:Y:S02]  /*7770*/  USEL UR37, UR37, URZ, UP0 ;  /* 0x0000003f25257287 */ /* 0x000fe40008000000 */
[----:B------:R-:W-:Y:S01]  /*7780*/  ULOP3.LUT UR36, UR7, UR36, URZ, 0x3c, !UPT ;  /* 0x0000002407247292 */ /* 0x000fe2000f8e3c3f */
[----:B------:R-:W-:Y:S11]  /*7790*/  @!P0 BRA `(.L_x_1204) ;  /* 0x0000000000048947 */ /* 0x000ff60003800000 */
[----:B------:R-:W-:Y:S01]  /*77a0*/  BPT.TRAP 0x1 ;  /* 0x000000040000795c */ /* 0x000fe20000300000 */
.L_x_1204:
[----:B------:R-:W-:Y:S01]  /*77b0*/  ULEA UR6, UR37, UR38, 0x3 ;  /* 0x0000002625067291 */ /* 0x000fe2000f8e183f */
[----:B------:R-:W-:-:S05]  /*77c0*/  IMAD.U32 R3, RZ, RZ, UR36 ;  /* 0x00000024ff037e24 */ /* 0x000fca000f8e00ff */
[----:B------:R-:W-:-:S04]  /*77d0*/  SHF.L.U32 R3, R3, 0x1f, RZ ;  /* 0x0000001f03037819 */ /* 0x000fc800000006ff */
[----:B------:R0:W1:Y:S01]  /*77e0*/  SYNCS.PHASECHK.TRANS64.TRYWAIT P2, [UR6+0x30830], R3 ;  /* 0x03083003ff0075a7 */ /* 0x0000620008040146 */
[----:B------:R-:W-:Y:S05]  /*77f0*/  @!P0 BRA `(.L_x_1205) ;  /* 0x0000000000048947 */ /* 0x000fea0003800000 */
[----:B------:R-:W-:Y:S01]  /*7800*/  BPT.TRAP 0x1 ;  /* 0x000000040000795c */ /* 0x000fe20000300000 */
.L_x_1205:
[----:B-1----:R-:W-:Y:S05]  /*7810*/  @P2 BRA `(.L_x_1206) ;  /* 0x0000000000082947 */ /* 0x002fea0003800000 */
[----:B------:R-:W1:Y:S02]  /*7820*/  SYNCS.PHASECHK.TRANS64.TRYWAIT P2, [UR6+0x30830], R3 ;  /* 0x03083003ff0075a7 */ /* 0x000e640008040146 */
[----:B-1----:R-:W-:Y:S05]  /*7830*/  @!P2 BRA `(.L_x_1207) ;  /* 0x000000e400d0a947 */ /* 0x002fea0003800000 */
.L_x_1206:
[----:B------:R-:W-:Y:S01]  /*7840*/  R2UR UR6, R18 ;  /* 0x00000000120672ca */ /* 0x000fe200000e0000 */
[----:B------:R-:W-:Y:S01]  /*7850*/  WARPGROUP.ARRIVE ;  /* 0x00000000000079c5 */ /* 0x000fe20000000000 */
        /* <DEDUP_REMOVED lines=179> */
[----:B------:R-:W-:Y:S01]  /*8390*/  UMOV UR44, UR56 ;  /* 0x00000038002c7c82 */ /* 0x000fe20008000000 */
[----:B------:R-:W-:Y:S01]  /*83a0*/  UMOV UR45, UR57 ;  /* 0x00000039002d7c82 */ /* 0x000fe20008000000 */
[----:B------:R-:W-:Y:S01]  /*83b0*/  UMOV UR47, 0x40000040 ;  /* 0x40000040002f7882 */ /* 0x000fe20000000000 */
        /* <DEDUP_REMOVED lines=44> */
.L_x_1208:
[----:B------:R-:W-:Y:S01]  /*8680*/  ULEA UR14, UR4, UR38, 0x3 ;  /* 0x00000026040e7291 */ /* 0x000fe2000f8e183f */
[----:B------:R-:W-:-:S05]  /*8690*/  IMAD.U32 R0, RZ, RZ, UR7 ;  /* 0x00000007ff007e24 */ /* 0x000fca000f8e00ff */
[----:B------:R-:W-:-:S04]  /*86a0*/  SHF.L.U32 R0, R0, 0x1f, RZ ;  /* 0x0000001f00007819 */ /* 0x000fc800000006ff */
[----:B------:R2:W3:Y:S01]  /*86b0*/  SYNCS.PHASECHK.TRANS64.TRYWAIT P2, [UR14+0x30850], R0 ;  /* 0x03085000ff0075a7 */ /* 0x0004e2000804014e */
[----:B------:R-:W-:Y:S05]  /*86c0*/  @!P0 BRA `(.L_x_1209) ;  /* 0x0000000000048947 */ /* 0x000fea0003800000 */
[----:B------:R-:W-:Y:S01]  /*86d0*/  BPT.TRAP 0x1 ;  /* 0x000000040000795c */ /* 0x000fe20000300000 */
.L_x_1209:
[----:B---3--:R-:W-:Y:S05]  /*86e0*/  @P2 BRA `(.L_x_1210) ;  /* 0x0000000000082947 */ /* 0x008fea0003800000 */
[----:B------:R-:W3:Y:S02]  /*86f0*/  SYNCS.PHASECHK.TRANS64.TRYWAIT P2, [UR14+0x30850], R0 ;  /* 0x03085000ff0075a7 */ /* 0x000ee4000804014e */
[----:B---3--:R-:W-:Y:S05]  /*8700*/  @!P2 BRA `(.L_x_1211) ;  /* 0x000000d80034a947 */ /* 0x008fea0003800000 */
.L_x_1210:
[----:B------:R-:W-:Y:S01]  /*8710*/  UIADD3 UR6, UR38, 0x400, URZ ;  /* 0x0000040026067890 */ /* 0x000fe2000fffe03f */
[----:B------:R-:W-:Y:S01]  /*8720*/  WARPGROUP.ARRIVE ;  /* 0x00000000000079c5 */ /* 0x000fe20000000000 */
[----:B------:R-:W-:Y:S01]  /*8730*/  UMOV UR7, 0x40000040 ;  /* 0x4000004000077882 */ /* 0x000fe20000000000 */
[----:B------:R-:W-:Y:S01]  /*8740*/  FMUL.FTZ R2, R152, UR5 ;  /* 0x0000000598027c20 */ /* 0x000fe20008410000 */
[----:B------:R-:W-:Y:S01]  /*8750*/  USHF.R.U32.HI UR6, URZ, 0x4, UR6 ;  /* 0x000000043f067899 */ /* 0x000fe20008011606 */
[----:B01----:R-:W-:Y:S01]  /*8760*/  FMUL.FTZ R3, R153, UR5 ;  /* 0x0000000599037c20 */ /* 0x003fe20008410000 */
[----:B------:R-:W-:Y:S01]  /*8770*/  FMUL.FTZ R152, R155, UR5 ;  /* 0x000000059b987c20 */ /* 0x000fe20008410000 */
[----:B------:R-:W-:Y:S01]  /*8780*/  FMUL.FTZ R155, R156, UR5 ;  /* 0x000000059c9b7c20 */ /* 0x000fe20008410000 */
[----:B------:R-:W-:Y:S01]  /*8790*/  ULOP3.LUT UR6, UR6, 0x3fff, URZ, 0xc0, !UPT ;  /* 0x00003fff06067892 */ /* 0x000fe2000f8ec03f */
[----:B------:R-:W2:Y:S01]  /*87a0*/  MUFU.TANH R2, R2 ;  /* 0x0000000200027308 */ /* 0x000ea20000002400 */
[----:B------:R-:W-:Y:S01]  /*87b0*/  FMUL.FTZ R157, R157, UR5 ;  /* 0x000000059d9d7c20 */ /* 0x000fe20008410000 */
[----:B------:R-:W-:Y:S01]  /*87c0*/  FMUL.FTZ R161, R161, UR5 ;  /* 0x00000005a1a17c20 */ /* 0x000fe20008410000 */
[----:B------:R-:W-:Y:S01]  /*87d0*/  ULOP3.LUT UR6, UR6, 0x2000000, URZ, 0xfc, !UPT ;  /* 0x0200000006067892 */ /* 0x000fe2000f8efc3f */
[----:B------:R-:W-:Y:S01]  /*87e0*/  FMUL.FTZ R156, R159, UR5 ;  /* 0x000000059f9c7c20 */ /* 0x000fe20008410000 */
[----:B------:R-:W-:Y:S01]  /*87f0*/  FMUL.FTZ R159, R164, UR5 ;  /* 0x00000005a49f7c20 */ /* 0x000fe20008410000 */
[----:B------:R-:W-:Y:S01]  /*8800*/  FMUL.FTZ R164, R173, UR5 ;  /* 0x00000005ada47c20 */ /* 0x000fe20008410000 */
[----:B------:R-:W-:Y:S01]  /*8810*/  ULEA UR4, UR4, UR6, 0xb ;  /* 0x0000000604047291 */ /* 0x000fe2000f8e583f */
[----:B------:R-:W0:Y:S01]  /*8820*/  MUFU.TANH R3, R3 ;  /* 0x0000000300037308 */ /* 0x000e220000002400 */
[----:B------:R-:W-:Y:S01]  /*8830*/  FMUL.FTZ R153, R154, UR5 ;  /* 0x000000059a997c20 */ /* 0x000fe20008410000 */
[----:B------:R-:W-:Y:S01]  /*8840*/  FMUL.FTZ R154, R158, UR5 ;  /* 0x000000059e9a7c20 */ /* 0x000fe20008410000 */
[----:B------:R-:W-:Y:S01]  /*8850*/  FMUL.FTZ R158, R172, UR5 ;  /* 0x00000005ac9e7c20 */ /* 0x000fe20008410000 */
[----:B------:R-:W-:Y:S01]  /*8860*/  FMUL.FTZ R172, R181, UR5 ;  /* 0x00000005b5ac7c20 */ /* 0x000fe20008410000 */
[----:B------:R-:W-:Y:S01]  /*8870*/  UIADD3 UR10, UR4, 0x180, URZ ;  /* 0x00000180040a7890 */ /* 0x000fe2000fffe03f */
[----:B------:R-:W-:Y:S01]  /*8880*/  FMUL.FTZ R162, R162, UR5 ;  /* 0x00000005a2a27c20 */ /* 0x000fe20008410000 */
[----:B------:R-:W-:Y:S01]  /*8890*/  UMOV UR6, UR4 ;  /* 0x0000000400067c82 */ /* 0x000fe20008000000 */
[----:B------:R-:W1:Y:S01]  /*88a0*/  MUFU.TANH R155, R155 ;  /* 0x0000009b009b7308 */ /* 0x000e620000002400 */
[----:B------:R-:W-:Y:S01]  /*88b0*/  HGMMA.64x256x16.F32.BF16 R24, R196, gdesc[UR4].tnspB, R24, gsb0 ;  /* 0x43e00004c4187df0 */ /* 0x000fe20008001818 */
[----:B------:R-:W-:Y:S01]  /*88c0*/  UIADD3 UR6, UR4, 0x80, URZ ;  /* 0x0000008004067890 */ /* 0x000fe2000fffe03f */
[----:B--2---:R-:W-:Y:S01]  /*88d0*/  FMNMX.FTZ R0, R2, R207, !PT ;  /* 0x000000cf02007209 */ /* 0x004fe20007810000 */
[----:B------:R-:W-:Y:S01]  /*88e0*/  UMOV UR7, 0x40000040 ;  /* 0x4000004000077882 */ /* 0x000fe20000000000 */
[----:B------:R-:W-:Y:S01]  /*88f0*/  UMOV UR11, 0x40000040 ;  /* 0x40000040000b7882 */ /* 0x000fe20000000000 */
[----:B------:R-:W-:Y:S01]  /*8900*/  FMUL.FTZ R163, R163, UR5 ;  /* 0x00000005a3a37c20 */ /* 0x000fe20008410000 */
[----:B------:R-:W-:Y:S01]  /*8910*/  FMUL.FTZ R166, R166, UR5 ;  /* 0x00000005a6a67c20 */ /* 0x000fe20008410000 */
[----:B------:R-:W2:Y:S01]  /*8920*/  MUFU.TANH R157, R157 ;  /* 0x0000009d009d7308 */ /* 0x000ea20000002400 */
[----:B0-----:R-:W-:Y:S01]  /*8930*/  FMNMX.FTZ R0, R3, R0, !PT ;  /* 0x0000000003007209 */ /* 0x001fe20007810000 */
[----:B------:R-:W-:Y:S01]  /*8940*/  FMUL.FTZ R167, R167, UR5 ;  /* 0x00000005a7a77c20 */ /* 0x000fe20008410000 */
[----:B------:R-:W-:Y:S01]  /*8950*/  FMUL.FTZ R170, R170, UR5 ;  /* 0x00000005aaaa7c20 */ /* 0x000fe20008410000 */
[----:B------:R-:W-:Y:S01]  /*8960*/  FMUL.FTZ R171, R171, UR5 ;  /* 0x00000005abab7c20 */ /* 0x000fe20008410000 */
[----:B------:R-:W-:Y:S01]  /*8970*/  FMUL.FTZ R174, R174, UR5 ;  /* 0x00000005aeae7c20 */ /* 0x000fe20008410000 */
[----:B------:R-:W-:Y:S01]  /*8980*/  FMUL.FTZ R175, R175, UR5 ;  /* 0x00000005afaf7c20 */ /* 0x000fe20008410000 */
[C---:B------:R-:W-:Y:S01]  /*8990*/  ISETP.GT.AND P2, PT, R20.reuse, R21, PT ;  /* 0x000000151400720c */ /* 0x040fe20003f44270 */
[----:B------:R-:W-:Y:S01]  /*89a0*/  MUFU.TANH R161, R161 ;  /* 0x000000a100a17308 */ /* 0x000fe20000002400 */
[----:B-1----:R-:W-:Y:S01]  /*89b0*/  FMNMX.FTZ R0, R155, R0, !PT ;  /* 0x000000009b007209 */ /* 0x002fe20007810000 */
[----:B------:R-:W-:-:S06]  /*89c0*/  VIADD R20, R20, 0xffffffff ;  /* 0xffffffff14147836 */ /* 0x000fcc0000000000 */
[----:B------:R-:W-:Y:S01]  /*89d0*/  MUFU.TANH R159, R159 ;  /* 0x0000009f009f7308 */ /* 0x000fe20000002400 */
[----:B--2---:R-:W-:-:S07]  /*89e0*/  FMNMX.FTZ R173, R157, R0, !PT ;  /* 0x000000009dad7209 */ /* 0x004fce0007810000 */
        /* <DEDUP_REMOVED lines=18> */
[----:B------:R-:W-:Y:S01]  /*8b10*/  UIADD3 UR6, UR4, 0x100, URZ ;  /* 0x0000010004067890 */ /* 0x000fe2000fffe03f */
[----:B------:R-:W-:Y:S02]  /*8b20*/  UMOV UR7, 0x40000040 ;  /* 0x4000004000077882 */ /* 0x000fe40000000000 */
[----:B------:R-:W-:Y:S01]  /*8b30*/  UMOV UR4, UR37 ;  /* 0x0000002500047c82 */ /* 0x000fe20008000000 */
[----:B------:R-:W-:Y:S02]  /*8b40*/  WARPGROUP.DEPBAR.LE gsb0, 0x0 ;  /* 0x00008000000079c5 */ /* 0x000fe40000010000 */
[----:B------:R-:W-:Y:S01]  /*8b50*/  WARPGROUP.ARRIVE ;  /* 0x00000000000079c5 */ /* 0x000fe20000000000 */
[----:B------:R-:W-:Y:S01]  /*8b60*/  FMUL.FTZ R192, R160, UR5 ;  /* 0x00000005a0c07c20 */ /* 0x000fe20008410000 */
[----:B------:R-:W-:Y:S01]  /*8b70*/  FMUL.FTZ R193, R165, UR5 ;  /* 0x00000005a5c17c20 */ /* 0x000fe20008410000 */
[----:B------:R-:W-:Y:S01]  /*8b80*/  FMUL.FTZ R160, R168, UR5 ;  /* 0x00000005a8a07c20 */ /* 0x000fe20008410000 */
[----:B------:R-:W-:Y:S01]  /*8b90*/  FMUL.FTZ R165, R169, UR5 ;  /* 0x00000005a9a57c20 */ /* 0x000fe20008410000 */
[----:B------:R-:W-:-:S15]  /*8ba0*/  FMUL.FTZ R169, R176, UR5 ;  /* 0x00000005b0a97c20 */ /* 0x000fde0008410000 */
[----:B------:R-:W-:-:S01]  /*8bb0*/  NOP ;  /* 0x0000000000007918 */ /* 0x000fc20000000000 */
[----:B------:R-:W-:Y:S01]  /*8bc0*/  HGMMA.64x256x16.F32.BF16 R24, R188, gdesc[UR4].tnspB, R24, gsb0 ;  /* 0x43e00004bc187df0 */ /* 0x000fe20008001818 */
[----:B------:R-:W0:Y:S01]  /*8bd0*/  MUFU.TANH R192, R192 ;  /* 0x000000c000c07308 */ /* 0x000e220000002400 */
[----:B------:R-:W-:Y:S01]  /*8be0*/  FMUL.FTZ R168, R177, UR5 ;  /* 0x00000005b1a87c20 */ /* 0x000fe20008410000 */
[----:B------:R-:W-:Y:S01]  /*8bf0*/  FMUL.FTZ R176, R178, UR5 ;  /* 0x00000005b2b07c20 */ /* 0x000fe20008410000 */
[----:B------:R-:W-:Y:S01]  /*8c00*/  FMUL.FTZ R178, R182, UR5 ;  /* 0x00000005b6b27c20 */ /* 0x000fe20008410000 */
[----:B------:R-:W-:Y:S01]  /*8c10*/  UMOV UR6, UR39 ;  /* 0x0000002700067c82 */ /* 0x000fe20008000000 */
[----:B------:R-:W-:-:S03]  /*8c20*/  UMOV UR7, UR36 ;  /* 0x0000002400077c82 */ /* 0x000fc60008000000 */
[----:B------:R-:W1:Y:S08]  /*8c30*/  MUFU.TANH R193, R193 ;  /* 0x000000c100c17308 */ /* 0x000e700000002400 */
[----:B------:R-:W2:Y:S01]  /*8c40*/  MUFU.TANH R160, R160 ;  /* 0x000000a000a07308 */ /* 0x000ea20000002400 */
[----:B0-----:R-:W-:Y:S01]  /*8c50*/  FMNMX.FTZ R0, R192, R173, !PT ;  /* 0x000000adc0007209 */ /* 0x001fe20007810000 */
[----:B------:R-:W-:-:S03]  /*8c60*/  FMUL.FTZ R173, R180, UR5 ;  /* 0x00000005b4ad7c20 */ /* 0x000fc60008410000 */
[----:B------:R-:W-:-:S03]  /*8c70*/  FMNMX.FTZ R0, R161, R0, !PT ;  /* 0x00000000a1007209 */ /* 0x000fc60007810000 */
[----:B------:R-:W0:Y:S01]  /*8c80*/  MUFU.TANH R165, R165 ;  /* 0x000000a500a57308 */ /* 0x000e220000002400 */
[----:B------:R-:W-:-:S04]  /*8c90*/  FMNMX.FTZ R0, R159, R0, !PT ;  /* 0x000000009f007209 */ /* 0x000fc80007810000 */
[----:B-1----:R-:W-:-:S03]  /*8ca0*/  FMNMX.FTZ R177, R193, R0, !PT ;  /* 0x00000000c1b17209 */ /* 0x002fc60007810000 */
[----:B------:R-:W1:Y:S01]  /*8cb0*/  MUFU.TANH R169, R169 ;  /* 0x000000a900a97308 */ /* 0x000e620000002400 */
[----:B--2---:R-:W-:-:S07]  /*8cc0*/  FMNMX.FTZ R0, R160, R177, !PT ;  /* 0x000000b1a0007209 */ /* 0x004fce0007810000 */
[----:B------:R-:W2:Y:S01]  /*8cd0*/  MUFU.TANH R168, R168 ;  /* 0x000000a800a87308 */ /* 0x000ea20000002400 */
[----:B0-----:R-:W-:-:S04]  /*8ce0*/  FMNMX.FTZ R177, R165, R0, !PT ;  /* 0x00000000a5b17209 */ /* 0x001fc80007810000 */
[----:B------:R-:W-:-:S03]  /*8cf0*/  FMNMX.FTZ R177, R158, R177, !PT ;  /* 0x000000b19eb17209 */ /* 0x000fc60007810000 */
[----:B------:R-:W0:Y:S01]  /*8d00*/  MUFU.TANH R173, R173 ;  /* 0x000000ad00ad7308 */ /* 0x000e220000002400 */
[----:B------:R-:W-:-:S04]  /*8d10*/  FMNMX.FTZ R0, R164, R177, !PT ;  /* 0x000000b1a4007209 */ /* 0x000fc80007810000 */
[----:B-1----:R-:W-:-:S03]  /*8d20*/  FMNMX.FTZ R177, R169, R0, !PT ;  /* 0x00000000a9b17209 */ /* 0x002fc60007810000 */
[----:B------:R-:W1:Y:S01]  /*8d30*/  MUFU.TANH R176, R176 ;  /* 0x000000b000b07308 */ /* 0x000e620000002400 */
[----:B--2---:R-:W-:-:S07]  /*8d40*/  FMNMX.FTZ R0, R168, R177, !PT ;  /* 0x000000b1a8007209 */ /* 0x004fce0007810000 */
[----:B------:R-:W-:Y:S01]  /*8d50*/  MUFU.TANH R178, R178 ;  /* 0x000000b200b27308 */ /* 0x000fe20000002400 */
[----:B0-----:R-:W-:-:S04]  /*8d60*/  FMNMX.FTZ R177, R173, R0, !PT ;  /* 0x00000000adb17209 */ /* 0x001fc80007810000 */
[----:B------:R-:W-:-:S05]  /*8d70*/  FMNMX.FTZ R177, R172, R177, !PT ;  /* 0x000000b1acb17209 */ /* 0x000fca0007810000 */
[----:B------:R-:W0:Y:S02]  /*8d80*/  SHFL.BFLY PT, R0, R177, 0x2, 0x1f ;  /* 0x0c401f00b1007f89 */ /* 0x000e2400000e0000 */
[----:B0-----:R-:W-:Y:S01]  /*8d90*/  FMNMX.FTZ R0, R177, R0, !PT ;  /* 0x00000000b1007209 */ /* 0x001fe20007810000 */
[----:B------:R-:W-:Y:S01]  /*8da0*/  FMUL.FTZ R177, R179, UR5 ;  /* 0x00000005b3b17c20 */ /* 0x000fe20008410000 */
[----:B------:R-:W-:-:S04]  /*8db0*/  FMNMX.FTZ R179, R153, R220, !PT ;  /* 0x000000dc99b37209 */ /* 0x000fc80007810000 */
[----:B------:R-:W-:Y:S01]  /*8dc0*/  FMNMX.FTZ R179, R152, R179, !PT ;  /* 0x000000b398b37209 */ /* 0x000fe20007810000 */
[----:B------:R-:W0:Y:S03]  /*8dd0*/  MUFU.TANH R177, R177 ;  /* 0x000000b100b17308 */ /* 0x000e260000002400 */
[----:B------:R-:W-:-:S04]  /*8de0*/  FMNMX.FTZ R179, R154, R179, !PT ;  /* 0x000000b39ab37209 */ /* 0x000fc80007810000 */
[----:B------:R-:W-:Y:S01]  /*8df0*/  FMNMX.FTZ R181, R156, R179, !PT ;  /* 0x000000b39cb57209 */ /* 0x000fe20007810000 */
[----:B------:R-:W-:-:S06]  /*8e00*/  FMUL.FTZ R179, R183, UR5 ;  /* 0x00000005b7b37c20 */ /* 0x000fcc0008410000 */
[----:B------:R-:W2:Y:S01]  /*8e10*/  MUFU.TANH R179, R179 ;  /* 0x000000b300b37308 */ /* 0x000ea20000002400 */
[----:B------:R-:W-:Y:S02]  /*8e20*/  WARPGROUP.DEPBAR.LE gsb0, 0x0 ;  /* 0x00008000000079c5 */ /* 0x000fe40000010000 */
[----:B------:R-:W-:Y:S01]  /*8e30*/  WARPGROUP.ARRIVE ;  /* 0x00000000000079c5 */ /* 0x000fe20000000000 */
[----:B------:R-:W3:Y:S05]  /*8e40*/  SHFL.BFLY PT, R189, R0, 0x1, 0x1f ;  /* 0x0c201f0000bd7f89 */ /* 0x000eea00000e0000 */
[----:B------:R-:W-:Y:S01]  /*8e50*/  HGMMA.64x256x16.F32.BF16 R24, R184, gdesc[UR8].tnspB, R24, gsb0 ;  /* 0x43e00008b8187df0 */ /* 0x000fe20008001818 */
[----:B---3--:R-:W-:-:S02]  /*8e60*/  FMNMX.FTZ R4, R0, R189, !PT ;  /* 0x000000bd00047209 */ /* 0x008fc40007810000 */
[----:B------:R-:W-:-:S03]  /*8e70*/  FMNMX.FTZ R0, R162, R181, !PT ;  /* 0x000000b5a2007209 */ /* 0x000fc60007810000 */
[----:B------:R-:W-:Y:S01]  /*8e80*/  FADD.FTZ R180, -R4, R207 ;  /* 0x000000cf04b47221 */ /* 0x000fe20000010100 */
[----:B------:R-:W-:Y:S01]  /*8e90*/  FMNMX.FTZ R181, R163, R0, !PT ;  /* 0x00000000a3b57209 */ /* 0x000fe20007810000 */
[----:B------:R-:W-:Y:S02]  /*8ea0*/  IMAD.MOV.U32 R207, RZ, RZ, R4 ;  /* 0x000000ffffcf7224 */ /* 0x000fe400078e0004 */
[----:B------:R-:W-:Y:S01]  /*8eb0*/  FMUL.FTZ R0, R180, UR6 ;  /* 0x00000006b4007c20 */ /* 0x000fe20008410000 */
[----:B------:R-:W-:Y:S01]  /*8ec0*/  FMNMX.FTZ R182, R166, R181, !PT ;  /* 0x000000b5a6b67209 */ /* 0x000fe20007810000 */
[----:B------:R-:W-:-:S03]  /*8ed0*/  FMUL.FTZ R180, R4, UR6 ;  /* 0x0000000604b47c20 */ /* 0x000fc60008410000 */
[----:B------:R-:W-:Y:S01]  /*8ee0*/  FMNMX.FTZ R181, R167, R182, !PT ;  /* 0x000000b6a7b57209 */ /* 0x000fe20007810000 */
[--C-:B------:R-:W-:Y:S01]  /*8ef0*/  FFMA.FTZ R182, R2, UR6, -R180.reuse ;  /* 0x0000000602b67c23 */ /* 0x100fe200080108b4 */
[--C-:B------:R-:W-:Y:S01]  /*8f00*/  FFMA.FTZ R196, R3, UR6, -R180.reuse ;  /* 0x0000000603c47c23 */ /* 0x100fe200080108b4 */
[----:B------:R-:W-:Y:S01]  /*8f10*/  MUFU.EX2 R0, R0 ;  /* 0x0000000000007308 */ /* 0x000fe20000000800 */
[----:B------:R-:W-:Y:S01]  /*8f20*/  FMNMX.FTZ R2, R170, R181, !PT ;  /* 0x000000b5aa027209 */ /* 0x000fe20007810000 */
[--C-:B------:R-:W-:Y:S01]  /*8f30*/  FFMA.FTZ R198, R155, UR6, -R180.reuse ;  /* 0x000000069bc67c23 */ /* 0x100fe200080108b4 */
[--C-:B------:R-:W-:Y:S01]  /*8f40*/  FFMA.FTZ R192, R192, UR6, -R180.reuse ;  /* 0x00000006c0c07c23 */ /* 0x100fe200080108b4 */
[--C-:B------:R-:W-:Y:S01]  /*8f50*/  FFMA.FTZ R155, R161, UR6, -R180.reuse ;  /* 0x00000006a19b7c23 */ /* 0x100fe200080108b4 */
        /* <DEDUP_REMOVED lines=12> */
[----:B-1----:R-:W-:Y:S01]  /*9020*/  FMNMX.FTZ R2, R176, R3, !PT ;  /* 0x00000003b0027209 */ /* 0x002fe20007810000 */
[----:B------:R-:W-:-:S03]  /*9030*/  FFMA.FTZ R165, R168, UR6, -R180 ;  /* 0x00000006a8a57c23 */ /* 0x000fc600080108b4 */
[----:B0-----:R-:W-:-:S03]  /*9040*/  FMNMX.FTZ R3, R177, R2, !PT ;  /* 0x00000002b1037209 */ /* 0x001fc60007810000 */
[----:B------:R-:W-:Y:S01]  /*9050*/  MUFU.EX2 R198, R198 ;  /* 0x000000c600c67308 */ /* 0x000fe20000000800 */
[----:B------:R-:W-:-:S04]  /*9060*/  FMNMX.FTZ R2, R178, R3, !PT ;  /* 0x00000003b2027209 */ /* 0x000fc80007810000 */
[----:B--2---:R-:W-:-:S03]  /*9070*/  FMNMX.FTZ R2, R179, R2, !PT ;  /* 0x00000002b3027209 */ /* 0x004fc60007810000 */
[----:B------:R-:W-:Y:S02]  /*9080*/  MUFU.EX2 R183, R183 ;  /* 0x000000b700b77308 */ /* 0x000fe40000000800 */
[----:B------:R-:W0:Y:S06]  /*9090*/  SHFL.BFLY PT, R3, R2, 0x2, 0x1f ;  /* 0x0c401f0002037f89 */ /* 0x000e2c00000e0000 */
[----:B------:R-:W-:Y:S08]  /*90a0*/  MUFU.EX2 R192, R192 ;  /* 0x000000c000c07308 */ /* 0x000ff00000000800 */
[----:B------:R-:W-:Y:S08]  /*90b0*/  MUFU.EX2 R155, R155 ;  /* 0x0000009b009b7308 */ /* 0x000ff00000000800 */
[----:B------:R-:W-:Y:S01]  /*90c0*/  MUFU.EX2 R194, R194 ;  /* 0x000000c200c27308 */ /* 0x000fe20000000800 */
[----:B0-----:R-:W-:-:S05]  /*90d0*/  FMNMX.FTZ R3, R2, R3, !PT ;  /* 0x0000000302037209 */ /* 0x001fca0007810000 */
[----:B------:R-:W0:Y:S02]  /*90e0*/  SHFL.BFLY PT, R2, R3, 0x1, 0x1f ;  /* 0x0c201f0003027f89 */ /* 0x000e2400000e0000 */
[----:B------:R-:W-:Y:S08]  /*90f0*/  MUFU.EX2 R157, R157 ;  /* 0x0000009d009d7308 */ /* 0x000ff00000000800 */
[----:B------:R-:W-:Y:S08]  /*9100*/  MUFU.EX2 R188, R188 ;  /* 0x000000bc00bc7308 */ /* 0x000ff00000000800 */
[----:B------:R-:W-:Y:S01]  /*9110*/  MUFU.EX2 R159, R159 ;  /* 0x0000009f009f7308 */ /* 0x000fe20000000800 */
[----:B0-----:R-:W-:-:S07]  /*9120*/  FMNMX.FTZ R3, R3, R2, !PT ;  /* 0x0000000203037209 */ /* 0x001fce0007810000 */
[----:B------:R-:W-:Y:S01]  /*9130*/  MUFU.EX2 R190, R190 ;  /* 0x000000be00be7308 */ /* 0x000fe20000000800 */
[----:B------:R-:W-:Y:S01]  /*9140*/  FADD.FTZ R2, -R3, R220 ;  /* 0x000000dc03027221 */ /* 0x000fe20000010100 */
[----:B------:R-:W-:-:S03]  /*9150*/  IMAD.MOV.U32 R220, RZ, RZ, R3 ;  /* 0x000000ffffdc7224 */ /* 0x000fc600078e0003 */
[----:B------:R-:W-:-:S03]  /*9160*/  FMUL.FTZ R2, R2, UR6 ;  /* 0x0000000602027c20 */ /* 0x000fc60008410000 */
[----:B------:R-:W-:Y:S08]  /*9170*/  MUFU.EX2 R161, R161 ;  /* 0x000000a100a17308 */ /* 0x000ff00000000800 */
[----:B------:R-:W-:Y:S08]  /*9180*/  MUFU.EX2 R2, R2 ;  /* 0x0000000200027308 */ /* 0x000ff00000000800 */
[----:B------:R-:W-:Y:S01]  /*9190*/  MUFU.EX2 R165, R165 ;  /* 0x000000a500a57308 */ /* 0x000fe20000000800 */
[----:B------:R-:W-:-:S02]  /*91a0*/  WARPGROUP.DEPBAR.LE gsb0, 0x0 ;  /* 0x00008000000079c5 */ /* 0x000fc40000010000 */
[--C-:B------:R-:W-:Y:S01]  /*91b0*/  FFMA.FTZ R186, R173, UR6, -R180.reuse ;  /* 0x00000006adba7c23 */ /* 0x100fe200080108b4 */
[----:B------:R-:W-:Y:S01]  /*91c0*/  FMUL.FTZ R173, R3, UR6 ;  /* 0x0000000603ad7c20 */ /* 0x000fe20008410000 */
[--C-:B------:R-:W-:Y:S01]  /*91d0*/  FFMA.FTZ R184, R169, UR6, -R180.reuse ;  /* 0x00000006a9b87c23 */ /* 0x100fe200080108b4 */
[----:B------:R-:W-:Y:S02]  /*91e0*/  FFMA.FTZ R169, R172, UR6, -R180 ;  /* 0x00000006aca97c23 */ /* 0x000fe400080108b4 */
[--C-:B------:R-:W-:Y:S01]  /*91f0*/  FFMA.FTZ R197, R153, UR6, -R173.reuse ;  /* 0x0000000699c57c23 */ /* 0x100fe200080108ad */
[----:B------:R-:W-:Y:S02]  /*9200*/  IMAD.U32 R153, RZ, RZ, UR37 ;  /* 0x00000025ff997e24 */ /* 0x000fe4000f8e00ff */
[--C-:B------:R-:W-:Y:S01]  /*9210*/  FFMA.FTZ R152, R152, UR6, -R173.reuse ;  /* 0x0000000698987c23 */ /* 0x100fe200080108ad */
[--C-:B------:R-:W-:Y:S01]  /*9220*/  FFMA.FTZ R199, R154, UR6, -R173.reuse ;  /* 0x000000069ac77c23 */ /* 0x100fe200080108ad */
[--C-:B------:R-:W-:Y:S01]  /*9230*/  FFMA.FTZ R154, R156, UR6, -R173.reuse ;  /* 0x000000069c9a7c23 */ /* 0x100fe200080108ad */
[----:B------:R-:W-:Y:S01]  /*9240*/  FFMA.FTZ R193, R162, UR6, -R173 ;  /* 0x00000006a2c17c23 */ /* 0x000fe200080108ad */
[----:B------:R-:W0:Y:S01]  /*9250*/  MUFU.EX2 R197, R197 ;  /* 0x000000c500c57308 */ /* 0x000e220000000800 */
[----:B------:R-:W-:Y:S01]  /*9260*/  @!P1 LEA R153, R153, UR38, 0x3 ;  /* 0x0000002699999c11 */ /* 0x000fe2000f8e18ff */
[----:B------:R-:W-:-:S02]  /*9270*/  IMAD.U32 R162, RZ, RZ, UR14 ;  /* 0x0000000effa27e24 */ /* 0x000fc4000f8e00ff */
[--C-:B------:R-:W-:Y:S01]  /*9280*/  FFMA.FTZ R156, R163, UR6, -R173.reuse ;  /* 0x00000006a39c7c23 */ /* 0x100fe200080108ad */
[--C-:B------:R-:W-:Y:S01]  /*9290*/  FFMA.FTZ R195, R166, UR6, -R173.reuse ;  /* 0x00000006a6c37c23 */ /* 0x100fe200080108ad */
[--C-:B------:R-:W-:Y:S01]  /*92a0*/  FFMA.FTZ R158, R167, UR6, -R173.reuse ;  /* 0x00000006a79e7c23 */ /* 0x100fe200080108ad */
[----:B------:R-:W-:Y:S02]  /*92b0*/  @!P1 VIADD R153, R153, 0x30840 ;  /* 0x0003084099999836 */ /* 0x000fe40000000000 */
[--C-:B------:R-:W-:Y:S01]  /*92c0*/  FFMA.FTZ R189, R170, UR6, -R173.reuse ;  /* 0x00000006aabd7c23 */ /* 0x100fe200080108ad */
[----:B------:R-:W1:Y:S01]  /*92d0*/  MUFU.EX2 R152, R152 ;  /* 0x0000009800987308 */ /* 0x000e620000000800 */
[----:B------:R-:W-:Y:S02]  /*92e0*/  @!P1 VIADD R162, R162, 0x30860 ;  /* 0x00030860a2a29836 */ /* 0x000fe40000000000 */
[----:B------:R-:W-:Y:S01]  /*92f0*/  FFMA.FTZ R160, R171, UR6, -R173 ;  /* 0x00000006aba07c23 */ /* 0x000fe200080108ad */
[----:B------:R-:W-:Y:S01]  /*9300*/  @!P1 PRMT R153, RZ, 0x654, R153 ;  /* 0x00000654ff999816 */ /* 0x000fe20000000099 */
[--C-:B------:R-:W-:Y:S01]  /*9310*/  FFMA.FTZ R191, R174, UR6, -R173.reuse ;  /* 0x00000006aebf7c23 */ /* 0x100fe200080108ad */
[--C-:B------:R-:W-:Y:S01]  /*9320*/  FFMA.FTZ R176, R176, UR6, -R173.reuse ;  /* 0x00000006b0b07c23 */ /* 0x100fe200080108ad */
[----:B------:R-:W-:Y:S01]  /*9330*/  FFMA.FTZ R177, R177, UR6, -R173 ;  /* 0x00000006b1b17c23 */ /* 0x000fe200080108ad */
[----:B------:R2:W-:Y:S01]  /*9340*/  @!P1 SYNCS.ARRIVE.TRANS64.RED.A1T0 RZ, [R153+URZ], RZ ;  /* 0x000000ff99ff99a7 */ /* 0x0005e2000810043f */
[----:B------:R-:W3:Y:S01]  /*9350*/  MUFU.EX2 R199, R199 ;  /* 0x000000c700c77308 */ /* 0x000ee20000000800 */
[----:B0-----:R-:W-:Y:S01]  /*9360*/  FFMA.FTZ R5, R2, R5, R197 ;  /* 0x0000000502057223 */ /* 0x001fe200000100c5 */
[----:B------:R-:W-:Y:S01]  /*9370*/  FFMA.FTZ R178, R178, UR6, -R173 ;  /* 0x00000006b2b27c23 */ /* 0x000fe200080108ad */
[----:B--2---:R-:W-:-:S05]  /*9380*/  FFMA.FTZ R153, R0, R16, R181 ;  /* 0x0000001000997223 */ /* 0x004fca00000100b5 */
[----:B------:R-:W0:Y:S01]  /*9390*/  MUFU.EX2 R154, R154 ;  /* 0x0000009a009a7308 */ /* 0x000e220000000800 */
[----:B------:R-:W-:Y:S01]  /*93a0*/  @!P1 PRMT R16, RZ, 0x654, R162 ;  /* 0x00000654ff109816 */ /* 0x000fe200000000a2 */
[----:B-1----:R-:W-:Y:S01]  /*93b0*/  FADD.FTZ R162, R152, R5 ;  /* 0x0000000598a27221 */ /* 0x002fe20000010000 */
[----:B------:R-:W-:Y:S01]  /*93c0*/  FADD.FTZ R153, R196, R153 ;  /* 0x00000099c4997221 */ /* 0x000fe20000010000 */
[----:B------:R-:W-:Y:S01]  /*93d0*/  F2FP.BF16.F32.PACK_AB R197, R152, R197 ;  /* 0x000000c598c5723e */ /* 0x000fe200000010ff */
[----:B------:R1:W-:Y:S01]  /*93e0*/  @!P1 SYNCS.ARRIVE.TRANS64.RED.A1T0 RZ, [R16+URZ], RZ ;  /* 0x000000ff10ff99a7 */ /* 0x0003e2000810043f */
[----:B------:R-:W-:Y:S01]  /*93f0*/  F2FP.BF16.F32.PACK_AB R196, R196, R181 ;  /* 0x000000b5c4c4723e */ /* 0x000fe200000010ff */
[----:B------:R-:W-:Y:S01]  /*9400*/  FADD.FTZ R164, R198, R153 ;  /* 0x00000099c6a47221 */ /* 0x000fe20000010000 */
[----:B------:R-:W2:Y:S01]  /*9410*/  MUFU.EX2 R193, R193 ;  /* 0x000000c100c17308 */ /* 0x000ea20000000800 */
[----:B---3--:R-:W-:Y:S01]  /*9420*/  FADD.FTZ R5, R199, R162 ;  /* 0x000000a2c7057221 */ /* 0x008fe20000010000 */
[C---:B------:R-:W-:Y:S01]  /*9430*/  F2FP.BF16.F32.PACK_AB R198, R183.reuse, R198 ;  /* 0x000000c6b7c6723e */ /* 0x040fe200000010ff */
[----:B------:R-:W-:Y:S01]  /*9440*/  FADD.FTZ R153, R183, R164 ;  /* 0x000000a4b7997221 */ /* 0x000fe20000010000 */
[--C-:B-1----:R-:W-:Y:S01]  /*9450*/  FFMA.FTZ R16, R175, UR6, -R173.reuse ;  /* 0x00000006af107c23 */ /* 0x102fe200080108ad */
[----:B------:R-:W-:-:S02]  /*9460*/  FFMA.FTZ R173, R179, UR6, -R173 ;  /* 0x00000006b3ad7c23 */ /* 0x000fc400080108ad */
[----:B------:R-:W-:Y:S01]  /*9470*/  FADD.FTZ R164, R192, R153 ;  /* 0x00000099c0a47221 */ /* 0x000fe20000010000 */
[----:B------:R-:W1:Y:S01]  /*9480*/  MUFU.EX2 R156, R156 ;  /* 0x0000009c009c7308 */ /* 0x000e620000000800 */
[C---:B0-----:R-:W-:Y:S01]  /*9490*/  FADD.FTZ R162, R154.reuse, R5 ;  /* 0x000000059aa27221 */ /* 0x041fe20000010000 */
[----:B------:R-:W-:Y:S01]  /*94a0*/  F2FP.BF16.F32.PACK_AB R199, R154, R199 ;  /* 0x000000c79ac7723e */ /* 0x000fe200000010ff */
[C---:B------:R-:W-:Y:S01]  /*94b0*/  FADD.FTZ R153, R155.reuse, R164 ;  /* 0x000000a49b997221 */ /* 0x040fe20000010000 */
[----:B------:R-:W-:-:S03]  /*94c0*/  F2FP.BF16.F32.PACK_AB R192, R155, R192 ;  /* 0x000000c09bc0723e */ /* 0x000fc600000010ff */
[----:B------:R-:W-:Y:S01]  /*94d0*/  FADD.FTZ R164, R194, R153 ;  /* 0x00000099c2a47221 */ /* 0x000fe20000010000 */
[----:B------:R-:W0:Y:S01]  /*94e0*/  MUFU.EX2 R195, R195 ;  /* 0x000000c300c37308 */ /* 0x000e220000000800 */
[----:B--2---:R-:W-:Y:S01]  /*94f0*/  FADD.FTZ R5, R193, R162 ;  /* 0x000000a2c1057221 */ /* 0x004fe20000010000 */
[C---:B------:R-:W-:Y:S01]  /*9500*/  F2FP.BF16.F32.PACK_AB R194, R157.reuse, R194 ;  /* 0x000000c29dc2723e */ /* 0x040fe200000010ff */
[----:B------:R-:W-:-:S04]  /*9510*/  FADD.FTZ R153, R157, R164 ;  /* 0x000000a49d997221 */ /* 0x000fc80000010000 */
[----:B------:R-:W-:Y:S01]  /*9520*/  FADD.FTZ R154, R188, R153 ;  /* 0x00000099bc9a7221 */ /* 0x000fe20000010000 */
[----:B------:R-:W2:Y:S01]  /*9530*/  MUFU.EX2 R158, R158 ;  /* 0x0000009e009e7308 */ /* 0x000ea20000000800 */
[C---:B-1----:R-:W-:Y:S01]  /*9540*/  FADD.FTZ R162, R156.reuse, R5 ;  /* 0x000000059ca27221 */ /* 0x042fe20000010000 */
[----:B------:R-:W-:Y:S01]  /*9550*/  F2FP.BF16.F32.PACK_AB R193, R156, R193 ;  /* 0x000000c19cc1723e */ /* 0x000fe200000010ff */
[C---:B------:R-:W-:Y:S01]  /*9560*/  FADD.FTZ R153, R159.reuse, R154 ;  /* 0x0000009a9f997221 */ /* 0x040fe20000010000 */
[----:B------:R-:W-:-:S03]  /*9570*/  F2FP.BF16.F32.PACK_AB R188, R159, R188 ;  /* 0x000000bc9fbc723e */ /* 0x000fc600000010ff */
[----:B------:R-:W-:Y:S01]  /*9580*/  FADD.FTZ R154, R190, R153 ;  /* 0x00000099be9a7221 */ /* 0x000fe20000010000 */
[----:B------:R-:W1:Y:S01]  /*9590*/  MUFU.EX2 R189, R189 ;  /* 0x000000bd00bd7308 */ /* 0x000e620000000800 */
[----:B0-----:R-:W-:Y:S01]  /*95a0*/  FADD.FTZ R5, R195, R162 ;  /* 0x000000a2c3057221 */ /* 0x001fe20000010000 */
[C---:B------:R-:W-:Y:S01]  /*95b0*/  F2FP.BF16.F32.PACK_AB R190, R161.reuse, R190 ;  /* 0x000000bea1be723e */ /* 0x040fe200000010ff */
[----:B------:R-:W-:-:S05]  /*95c0*/  FADD.FTZ R153, R161, R154 ;  /* 0x0000009aa1997221 */ /* 0x000fca0000010000 */
[----:B------:R-:W0:Y:S01]  /*95d0*/  MUFU.EX2 R160, R160 ;  /* 0x000000a000a07308 */ /* 0x000e220000000800 */
[C---:B--2---:R-:W-:Y:S01]  /*95e0*/  FADD.FTZ R152, R158.reuse, R5 ;  /* 0x000000059e987221 */ /* 0x044fe20000010000 */
[----:B------:R-:W-:-:S06]  /*95f0*/  F2FP.BF16.F32.PACK_AB R195, R158, R195 ;  /* 0x000000c39ec3723e */ /* 0x000fcc00000010ff */
[----:B------:R-:W2:Y:S01]  /*9600*/  MUFU.EX2 R191, R191 ;  /* 0x000000bf00bf7308 */ /* 0x000ea20000000800 */
[----:B-1----:R-:W-:-:S07]  /*9610*/  FADD.FTZ R5, R189, R152 ;  /* 0x00000098bd057221 */ /* 0x002fce0000010000 */
[----:B------:R-:W1:Y:S01]  /*9620*/  MUFU.EX2 R16, R16 ;  /* 0x0000001000107308 */ /* 0x000e620000000800 */
[C---:B0-----:R-:W-:Y:S01]  /*9630*/  FADD.FTZ R152, R160.reuse, R5 ;  /* 0x00000005a0987221 */ /* 0x041fe20000010000 */
[----:B------:R-:W-:-:S06]  /*9640*/  F2FP.BF16.F32.PACK_AB R189, R160, R189 ;  /* 0x000000bda0bd723e */ /* 0x000fcc00000010ff */
[----:B------:R-:W0:Y:S01]  /*9650*/  MUFU.EX2 R184, R184 ;  /* 0x000000b800b87308 */ /* 0x000e220000000800 */
[----:B--2---:R-:W-:-:S07]  /*9660*/  FADD.FTZ R5, R191, R152 ;  /* 0x00000098bf057221 */ /* 0x004fce0000010000 */
[----:B------:R-:W2:Y:S01]  /*9670*/  MUFU.EX2 R176, R176 ;  /* 0x000000b000b07308 */ /* 0x000ea20000000800 */
[C---:B-1----:R-:W-:Y:S01]  /*9680*/  FADD.FTZ R5, R16.reuse, R5 ;  /* 0x0000000510057221 */ /* 0x042fe20000010000 */
[----:B------:R-:W-:-:S06]  /*9690*/  F2FP.BF16.F32.PACK_AB R191, R16, R191 ;  /* 0x000000bf10bf723e */ /* 0x000fcc00000010ff */
[----:B------:R-:W1:Y:S01]  /*96a0*/  MUFU.EX2 R177, R177 ;  /* 0x000000b100b17308 */ /* 0x000e620000000800 */
[----:B0-----:R-:W-:Y:S01]  /*96b0*/  FADD.FTZ R152, R184, R153 ;  /* 0x00000099b8987221 */ /* 0x001fe20000010000 */
[----:B------:R-:W-:-:S03]  /*96c0*/  F2FP.BF16.F32.PACK_AB R184, R165, R184 ;  /* 0x000000b8a5b8723e */ /* 0x000fc600000010ff */
[----:B------:R-:W-:-:S03]  /*96d0*/  FADD.FTZ R153, R165, R152 ;  /* 0x00000098a5997221 */ /* 0x000fc60000010000 */
[----:B------:R-:W0:Y:S01]  /*96e0*/  MUFU.EX2 R186, R186 ;  /* 0x000000ba00ba7308 */ /* 0x000e220000000800 */
[----:B--2---:R-:W-:-:S07]  /*96f0*/  FADD.FTZ R5, R176, R5 ;  /* 0x00000005b0057221 */ /* 0x004fce0000010000 */
[----:B------:R-:W2:Y:S01]  /*9700*/  MUFU.EX2 R178, R178 ;  /* 0x000000b200b27308 */ /* 0x000ea20000000800 */
[C---:B-1----:R-:W-:Y:S01]  /*9710*/  FADD.FTZ R5, R177.reuse, R5 ;  /* 0x00000005b1057221 */ /* 0x042fe20000010000 */
[----:B------:R-:W-:-:S06]  /*9720*/  F2FP.BF16.F32.PACK_AB R185, R177, R176 ;  /* 0x000000b0b1b9723e */ /* 0x000fcc00000010ff */
[----:B------:R-:W1:Y:S01]  /*9730*/  MUFU.EX2 R169, R169 ;  /* 0x000000a900a97308 */ /* 0x000e620000000800 */
[----:B0-----:R-:W-:-:S07]  /*9740*/  FADD.FTZ R16, R186, R153 ;  /* 0x00000099ba107221 */ /* 0x001fce0000010000 */
[----:B------:R-:W0:Y:S01]  /*9750*/  MUFU.EX2 R173, R173 ;  /* 0x000000ad00ad7308 */ /* 0x000e220000000800 */
[----:B--2---:R-:W-:Y:S01]  /*9760*/  FADD.FTZ R5, R178, R5 ;  /* 0x00000005b2057221 */ /* 0x004fe20000010000 */
[C---:B-1----:R-:W-:Y:S01]  /*9770*/  FADD.FTZ R16, R169.reuse, R16 ;  /* 0x00000010a9107221 */ /* 0x042fe20000010000 */
[----:B------:R-:W-:Y:S02]  /*9780*/  F2FP.BF16.F32.PACK_AB R186, R169, R186 ;  /* 0x000000baa9ba723e */ /* 0x000fe400000010ff */
[C---:B0-----:R-:W-:Y:S01]  /*9790*/  FADD.FTZ R5, R173.reuse, R5 ;  /* 0x00000005ad057221 */ /* 0x041fe20000010000 */
[----:B------:R-:W-:Y:S01]  /*97a0*/  F2FP.BF16.F32.PACK_AB R187, R173, R178 ;  /* 0x000000b2adbb723e */ /* 0x000fe200000010ff */
[----:B------:R-:W-:Y:S06]  /*97b0*/  @P2 BRA `(.L_x_1212) ;  /* 0xffffffdc00e02947 */ /* 0x000fec000383ffff */
.L_x_1203:
[----:B------:R-:W-:-:S13]  /*97c0*/  R2UR UR4, R23 ;  /* 0x00000000170472ca */ /* 0x000fda00000e0000 */
[----:B------:R-:W-:-:S13]  /*97d0*/  ISETP.GE.AND P2, PT, R20, UR4, PT ;  /* 0x0000000414007c0c */ /* 0x000fda000bf46270 */
[----:B------:R-:W-:Y:S05]  /*97e0*/  @!P2 BRA `(.L_x_1213) ;  /* 0x0000002800f0a947 */ /* 0x000fea0003800000 */
[----:B------:R-:W-:Y:S01]  /*97f0*/  IMAD.MOV.U32 R207, RZ, RZ, R3 ;  /* 0x000000ffffcf7224 */ /* 0x000fe200078e0003 */
[----:B------:R-:W-:Y:S01]  /*9800*/  UMOV UR7, UR36 ;  /* 0x0000002400077c82 */ /* 0x000fe20008000000 */
[----:B------:R-:W-:Y:S01]  /*9810*/  IMAD.MOV.U32 R21, RZ, RZ, R4 ;  /* 0x000000ffff157224 */ /* 0x000fe200078e0004 */
[----:B------:R-:W-:Y:S01]  /*9820*/  UMOV UR4, UR37 ;  /* 0x0000002500047c82 */ /* 0x000fe20008000000 */
[----:B------:R-:W-:Y:S01]  /*9830*/  ULDC UR39, c[0x0][0x9e4] ;  /* 0x0002790000277ab9 */ /* 0x000fe20000000800 */
[----:B------:R-:W-:Y:S01]  /*9840*/  ULDC UR50, c[0x0][0x288] ;  /* 0x0000a20000327ab9 */ /* 0x000fe20000000800 */
[----:B------:R-:W-:Y:S01]  /*9850*/  ULDC UR5, c[0x0][0x9d8] ;  /* 0x0002760000057ab9 */ /* 0x000fe20000000800 */
[----:B------:R-:W-:Y:S01]  /*9860*/  ULDC UR51, c[0x0][0x988] ;  /* 0x0002620000337ab9 */ /* 0x000fe20000000800 */
[----:B------:R-:W-:-:S05]  /*9870*/  ULDC UR55, c[0x0][0x9e0] ;  /* 0x0002780000377ab9 */ /* 0x000fca0000000800 */
.L_x_1230:
[----:B------:R-:W-:-:S04]  /*9880*/  UIADD3 UR37, UR4, 0x1, URZ ;  /* 0x0000000104257890 */ /* 0x000fc8000fffe03f */
[----:B------:R-:W-:-:S04]  /*9890*/  UISETP.NE.AND UP0, UPT, UR37, 0x2, UPT ;  /* 0x000000022500788c */ /* 0x000fc8000bf05270 */
[----:B------:R-:W-:Y:S02]  /*98a0*/  USEL UR36, URZ, 0x1, UP0 ;  /* 0x000000013f247887 */ /* 0x000fe40008000000 */
[----:B------:R-:W-:Y:S02]  /*98b0*/  USEL UR37, UR37, URZ, UP0 ;  /* 0x0000003f25257287 */ /* 0x000fe40008000000 */
[----:B------:R-:W-:Y:S01]  /*98c0*/  ULOP3.LUT UR36, UR7, UR36, URZ, 0x3c, !UPT ;  /* 0x0000002407247292 */ /* 0x000fe2000f8e3c3f */
[----:B------:R-:W-:Y:S11]  /*98d0*/  @!P0 BRA `(.L_x_1214) ;  /* 0x0000000000048947 */ /* 0x000ff60003800000 */
[----:B------:R-:W-:Y:S01]  /*98e0*/  BPT.TRAP 0x1 ;  /* 0x000000040000795c */ /* 0x000fe20000300000 */
.L_x_1214:
[----:B------:R-:W-:Y:S01]  /*98f0*/  ULEA UR6, UR37, UR38, 0x3 ;  /* 0x0000002625067291 */ /* 0x000fe2000f8e183f */
[----:B------:R-:W-:-:S05]  /*9900*/  IMAD.U32 R3, RZ, RZ, UR36 ;  /* 0x00000024ff037e24 */ /* 0x000fca000f8e00ff */
[----:B------:R-:W-:-:S04]  /*9910*/  SHF.L.U32 R3, R3, 0x1f, RZ ;  /* 0x0000001f03037819 */ /* 0x000fc800000006ff */
[----:B------:R0:W1:Y:S01]  /*9920*/  SYNCS.PHASECHK.TRANS64.TRYWAIT P2, [UR6+0x30830], R3 ;  /* 0x03083003ff0075a7 */ /* 0x0000620008040146 */
[----:B------:R-:W-:Y:S05]  /*9930*/  @!P0 BRA `(.L_x_1215) ;  /* 0x0000000000048947 */ /* 0x000fea0003800000 */
[----:B------:R-:W-:Y:S01]  /*9940*/  BPT.TRAP 0x1 ;  /* 0x000000040000795c */ /* 0x000fe20000300000 */
.L_x_1215:
[----:B-1----:R-:W-:Y:S05]  /*9950*/  @P2 BRA `(.L_x_1216) ;  /* 0x0000000000082947 */ /* 0x002fea0003800000 */
[----:B------:R-:W1:Y:S02]  /*9960*/  SYNCS.PHASECHK.TRANS64.TRYWAIT P2, [UR6+0x30830], R3 ;  /* 0x03083003ff0075a7 */ /* 0x000e640008040146 */
[----:B-1----:R-:W-:Y:S05]  /*9970*/  @!P2 BRA `(.L_x_1217) ;  /* 0x000000c400b0a947 */ /* 0x002fea0003800000 */
.L_x_1216:
        /* <DEDUP_REMOVED lines=228> */
.L_x_1218:
[----:B------:R-:W-:Y:S01]  /*a7c0*/  ULEA UR10, UR4, UR38, 0x3 ;  /* 0x00000026040a7291 */ /* 0x000fe2000f8e183f */
[----:B------:R-:W-:-:S05]  /*a7d0*/  IMAD.U32 R0, RZ, RZ, UR7 ;  /* 0x00000007ff007e24 */ /* 0x000fca000f8e00ff */
[----:B------:R-:W-:-:S04]  /*a7e0*/  SHF.L.U32 R0, R0, 0x1f, RZ ;  /* 0x0000001f00007819 */ /* 0x000fc800000006ff */
[----:B------:R2:W3:Y:S01]  /*a7f0*/  SYNCS.PHASECHK.TRANS64.TRYWAIT P2, [UR10+0x30850], R0 ;  /* 0x03085000ff0075a7 */ /* 0x0004e2000804014a */
[----:B------:R-:W-:Y:S05]  /*a800*/  @!P0 BRA `(.L_x_1219) ;  /* 0x0000000000048947 */ /* 0x000fea0003800000 */
[----:B------:R-:W-:Y:S01]  /*a810*/  BPT.TRAP 0x1 ;  /* 0x000000040000795c */ /* 0x000fe20000300000 */
.L_x_1219:
[----:B---3--:R-:W-:Y:S05]  /*a820*/  @P2 BRA `(.L_x_1220) ;  /* 0x0000000000082947 */ /* 0x008fea0003800000 */
[----:B------:R-:W3:Y:S02]  /*a830*/  SYNCS.PHASECHK.TRANS64.TRYWAIT P2, [UR10+0x30850], R0 ;  /* 0x03085000ff0075a7 */ /* 0x000ee4000804014a */
[----:B---3--:R-:W-:Y:S05]  /*a840*/  @!P2 BRA `(.L_x_1221) ;  /* 0x000000b80014a947 */ /* 0x008fea0003800000 */
.L_x_1220:
[----:B------:R-:W-:Y:S01]  /*a850*/  UIADD3 UR6, UR38, 0x400, URZ ;  /* 0x0000040026067890 */ /* 0x000fe2000fffe03f */
[----:B------:R-:W-:Y:S01]  /*a860*/  WARPGROUP.ARRIVE ;  /* 0x00000000000079c5 */ /* 0x000fe20000000000 */
[----:B------:R-:W-:Y:S01]  /*a870*/  UMOV UR7, 0x40000040 ;  /* 0x4000004000077882 */ /* 0x000fe20000000000 */
[----:B01----:R-:W0:Y:S01]  /*a880*/  @P5 LDC R3, c[0x0][0x44c] ;  /* 0x00011300ff035b82 */ /* 0x003e220000000800 */
[----:B------:R-:W-:Y:S01]  /*a890*/  USHF.R.U32.HI UR6, URZ, 0x4, UR6 ;  /* 0x000000043f067899 */ /* 0x000fe20008011606 */
[----:B--2---:R-:W-:Y:S01]  /*a8a0*/  FMUL.FTZ R0, R154, UR5 ;  /* 0x000000059a007c20 */ /* 0x004fe20008410000 */
[----:B------:R-:W-:Y:S01]  /*a8b0*/  FMUL.FTZ R154, R162, UR5 ;  /* 0x00000005a29a7c20 */ /* 0x000fe20008410000 */
[----:B------:R-:W-:Y:S01]  /*a8c0*/  FMUL.FTZ R162, R179, UR5 ;  /* 0x00000005b3a27c20 */ /* 0x000fe20008410000 */
[----:B------:R-:W-:Y:S01]  /*a8d0*/  ULOP3.LUT UR6, UR6, 0x3fff, URZ, 0xc0, !UPT ;  /* 0x00003fff06067892 */ /* 0x000fe2000f8ec03f */
[----:B------:R-:W-:Y:S02]  /*a8e0*/  IMAD.SHL.U32 R179, R20, 0x40, RZ ;  /* 0x0000004014b37824 */ /* 0x000fe400078e00ff */
[----:B------:R-:W-:Y:S01]  /*a8f0*/  FMUL.FTZ R4, R155, UR5 ;  /* 0x000000059b047c20 */ /* 0x000fe20008410000 */
[----:B------:R-:W1:Y:S01]  /*a900*/  @P5 LDC R2, c[0x0][0x450] ;  /* 0x00011400ff025b82 */ /* 0x000e620000000800 */
[----:B------:R-:W-:Y:S01]  /*a910*/  ULOP3.LUT UR6, UR6, 0x2000000, URZ, 0xfc, !UPT ;  /* 0x0200000006067892 */ /* 0x000fe2000f8efc3f */
[----:B------:R-:W-:Y:S01]  /*a920*/  FMUL.FTZ R155, R163, UR5 ;  /* 0x00000005a39b7c20 */ /* 0x000fe20008410000 */
[----:B------:R-:W-:Y:S01]  /*a930*/  FMUL.FTZ R163, R178, UR5 ;  /* 0x00000005b2a37c20 */ /* 0x000fe20008410000 */
[----:B------:R-:W-:Y:S01]  /*a940*/  FMUL.FTZ R178, R181, UR5 ;  /* 0x00000005b5b27c20 */ /* 0x000fe20008410000 */
[----:B------:R-:W-:Y:S01]  /*a950*/  ULEA UR4, UR4, UR6, 0xb ;  /* 0x0000000604047291 */ /* 0x000fe2000f8e583f */
[----:B------:R-:W2:Y:S06]  /*a960*/  MUFU.TANH R0, R0 ;  /* 0x0000000000007308 */ /* 0x000eac0000002400 */
[----:B------:R-:W-:-:S02]  /*a970*/  UMOV UR6, UR4 ;  /* 0x0000000400067c82 */ /* 0x000fc40008000000 */
[----:B------:R-:W-:Y:S01]  /*a980*/  HGMMA.64x256x16.F32.BF16 R24, R196, gdesc[UR4].tnspB, R24, gsb0 ;  /* 0x43e00004c4187df0 */ /* 0x000fe20008001818 */
[----:B------:R-:W-:Y:S01]  /*a990*/  UIADD3 UR6, UR4, 0x80, URZ ;  /* 0x0000008004067890 */ /* 0x000fe2000fffe03f */
[----:B------:R-:W3:Y:S01]  /*a9a0*/  MUFU.TANH R4, R4 ;  /* 0x0000000400047308 */ /* 0x000ee20000002400 */
[----:B------:R-:W-:-:S07]  /*a9b0*/  UMOV UR7, 0x40000040 ;  /* 0x4000004000077882 */ /* 0x000fce0000000000 */
[----:B------:R-:W4:Y:S08]  /*a9c0*/  MUFU.TANH R154, R154 ;  /* 0x0000009a009a7308 */ /* 0x000f300000002400 */
[----:B------:R-:W0:Y:S08]  /*a9d0*/  MUFU.TANH R155, R155 ;  /* 0x0000009b009b7308 */ /* 0x000e300000002400 */
[----:B------:R-:W0:Y:S08]  /*a9e0*/  MUFU.TANH R163, R163 ;  /* 0x000000a300a37308 */ /* 0x000e300000002400 */
[----:B------:R-:W1:Y:S08]  /*a9f0*/  MUFU.TANH R162, R162 ;  /* 0x000000a200a27308 */ /* 0x000e700000002400 */
[----:B------:R-:W2:Y:S01]  /*aa00*/  MUFU.TANH R178, R178 ;  /* 0x000000b200b27308 */ /* 0x000ea20000002400 */
[----:B------:R-:W-:-:S02]  /*aa10*/  WARPGROUP.DEPBAR.LE gsb0, 0x0 ;  /* 0x00008000000079c5 */ /* 0x000fc40000010000 */
[----:B------:R-:W-:Y:S01]  /*aa20*/  WARPGROUP.ARRIVE ;  /* 0x00000000000079c5 */ /* 0x000fe20000000000 */
[----:B------:R-:W-:-:S04]  /*aa30*/  VIADD R196, R22, UR61 ;  /* 0x0000003d16c47c36 */ /* 0x000fc80008000000 */
[----:B0-----:R-:W-:Y:S01]  /*aa40*/  @P5 IMAD.HI.U32 R3, R196, R3, RZ ;  /* 0x00000003c4035227 */ /* 0x001fe200078e00ff */
[----:B------:R-:W-:Y:S01]  /*aa50*/  HGMMA.64x256x16.F32.BF16 R24, R192, gdesc[UR4].tnspB, R24, gsb0 ;  /* 0x43e00004c0187df0 */ /* 0x000fe20008001818 */
[----:B------:R-:W-:Y:S01]  /*aa60*/  UIADD3 UR6, UR4, 0x100, URZ ;  /* 0x0000010004067890 */ /* 0x000fe2000fffe03f */
[----:B------:R-:W-:Y:S02]  /*aa70*/  UMOV UR7, 0x40000040 ;  /* 0x4000004000077882 */ /* 0x000fe40000000000 */
[----:B-1----:R-:W-:Y:S01]  /*aa80*/  @P5 SHF.R.U32.HI R196, RZ, R2, R3 ;  /* 0x00000002ffc45219 */ /* 0x002fe20000011603 */
[----:B------:R-:W-:Y:S02]  /*aa90*/  WARPGROUP.DEPBAR.LE gsb0, 0x0 ;  /* 0x00008000000079c5 */ /* 0x000fe40000010000 */
[----:B------:R-:W-:Y:S01]  /*aaa0*/  WARPGROUP.ARRIVE ;  /* 0x00000000000079c5 */ /* 0x000fe20000000000 */
[----:B------:R-:W-:Y:S01]  /*aab0*/  FMUL.FTZ R192, R168, UR5 ;  /* 0x00000005a8c07c20 */ /* 0x000fe20008410000 */
[----:B------:R-:W-:Y:S01]  /*aac0*/  FMUL.FTZ R193, R169, UR5 ;  /* 0x00000005a9c17c20 */ /* 0x000fe20008410000 */
[----:B------:R-:W0:Y:S01]  /*aad0*/  SHFL.IDX PT, R168, R196, RZ, 0x1c1f ;  /* 0x001c1fffc4a87589 */ /* 0x000e2200000e0000 */
[----:B------:R-:W-:Y:S01]  /*aae0*/  FMUL.FTZ R194, R172, UR5 ;  /* 0x00000005acc27c20 */ /* 0x000fe20008410000 */
[----:B------:R-:W-:-:S15]  /*aaf0*/  FMUL.FTZ R195, R173, UR5 ;  /* 0x00000005adc37c20 */ /* 0x000fde0008410000 */
[----:B------:R-:W-:-:S01]  /*ab00*/  NOP ;  /* 0x0000000000007918 */ /* 0x000fc20000000000 */
[----:B------:R-:W-:Y:S01]  /*ab10*/  HGMMA.64x256x16.F32.BF16 R24, R188, gdesc[UR4].tnspB, R24, gsb0 ;  /* 0x43e00004bc187df0 */ /* 0x000fe20008001818 */
[----:B------:R-:W-:Y:S01]  /*ab20*/  UIADD3 UR6, UR4, 0x180, URZ ;  /* 0x0000018004067890 */ /* 0x000fe2000fffe03f */
[----:B------:R-:W1:Y:S01]  /*ab30*/  MUFU.TANH R192, R192 ;  /* 0x000000c000c07308 */ /* 0x000e620000002400 */
[----:B------:R-:W-:-:S07]  /*ab40*/  UMOV UR7, 0x40000040 ;  /* 0x4000004000077882 */ /* 0x000fce0000000000 */
[----:B------:R-:W0:Y:S08]  /*ab50*/  MUFU.TANH R193, R193 ;  /* 0x000000c100c17308 */ /* 0x000e300000002400 */
[----:B------:R-:W0:Y:S08]  /*ab60*/  MUFU.TANH R194, R194 ;  /* 0x000000c200c27308 */ /* 0x000e300000002400 */
[----:B------:R-:W0:Y:S01]  /*ab70*/  MUFU.TANH R195, R195 ;  /* 0x000000c300c37308 */ /* 0x000e220000002400 */
[----:B------:R-:W-:-:S02]  /*ab80*/  WARPGROUP.DEPBAR.LE gsb0, 0x0 ;  /* 0x00008000000079c5 */ /* 0x000fc40000010000 */
[----:B------:R-:W-:Y:S01]  /*ab90*/  WARPGROUP.ARRIVE ;  /* 0x00000000000079c5 */ /* 0x000fe20000000000 */
[----:B------:R-:W-:Y:S01]  /*aba0*/  FMUL.FTZ R191, R156, UR5 ;  /* 0x000000059cbf7c20 */ /* 0x000fe20008410000 */
[----:B------:R-:W-:Y:S01]  /*abb0*/  FMUL.FTZ R156, R166, UR5 ;  /* 0x00000005a69c7c20 */ /* 0x000fe20008410000 */
[----:B------:R-:W-:Y:S01]  /*abc0*/  IADD3 R166, -R179, 0x1, RZ ;  /* 0x00000001b3a67810 */ /* 0x000fe20007ffe1ff */
[----:B------:R-:W-:Y:S01]  /*abd0*/  FMUL.FTZ R189, R152, UR5 ;  /* 0x0000000598bd7c20 */ /* 0x000fe20008410000 */
[----:B------:R-:W-:Y:S01]  /*abe0*/  FMUL.FTZ R188, R153, UR5 ;  /* 0x0000000599bc7c20 */ /* 0x000fe20008410000 */
[----:B------:R-:W-:Y:S01]  /*abf0*/  HGMMA.64x256x16.F32.BF16 R24, R184, gdesc[UR4].tnspB, R24, gsb0 ;  /* 0x43e00004b8187df0 */ /* 0x000fe20008001818 */
[----:B------:R-:W-:Y:S01]  /*ac00*/  FMUL.FTZ R190, R157, UR5 ;  /* 0x000000059dbe7c20 */ /* 0x000fe20008410000 */
[----:B------:R-:W-:Y:S01]  /*ac10*/  FMUL.FTZ R152, R158, UR5 ;  /* 0x000000059e987c20 */ /* 0x000fe20008410000 */
[----:B------:R-:W-:Y:S01]  /*ac20*/  FMUL.FTZ R153, R159, UR5 ;  /* 0x000000059f997c20 */ /* 0x000fe20008410000 */
[----:B------:R-:W-:Y:S01]  /*ac30*/  FMUL.FTZ R157, R167, UR5 ;  /* 0x00000005a79d7c20 */ /* 0x000fe20008410000 */
[----:B------:R-:W-:Y:S01]  /*ac40*/  FMUL.FTZ R158, R170, UR5 ;  /* 0x00000005aa9e7c20 */ /* 0x000fe20008410000 */
[----:B------:R-:W-:Y:S01]  /*ac50*/  FMUL.FTZ R159, R171, UR5 ;  /* 0x00000005ab9f7c20 */ /* 0x000fe20008410000 */
[----:B------:R-:W-:Y:S01]  /*ac60*/  IMAD R3, R17, -0x2, R166 ;  /* 0xfffffffe11037824 */ /* 0x000fe200078e02a6 */
        /* <DEDUP_REMOVED lines=10> */
[----:B------:R-:W-:-:S02]  /*ad10*/  WARPGROUP.DEPBAR.LE gsb0, 0x0 ;  /* 0x00008000000079c5 */ /* 0x000fc40000010000 */
[----:B------:R-:W-:Y:S01]  /*ad20*/  FMUL.FTZ R185, R161, UR5 ;  /* 0x00000005a1b97c20 */ /* 0x000fe20008410000 */
[----:B------:R-:W-:Y:S01]  /*ad30*/  FMUL.FTZ R161, R175, UR5 ;  /* 0x00000005afa17c20 */ /* 0x000fe20008410000 */
[----:B------:R-:W-:Y:S01]  /*ad40*/  FMUL.FTZ R175, R176, UR5 ;  /* 0x00000005b0af7c20 */ /* 0x000fe20008410000 */
[----:B------:R-:W-:Y:S01]  /*ad50*/  FMUL.FTZ R176, R177, UR5 ;  /* 0x00000005b1b07c20 */ /* 0x000fe20008410000 */
[----:B------:R-:W-:Y:S01]  /*ad60*/  FMUL.FTZ R177, R180, UR5 ;  /* 0x00000005b4b17c20 */ /* 0x000fe20008410000 */
[----:B------:R-:W-:Y:S01]  /*ad70*/  FMUL.FTZ R186, R164, UR5 ;  /* 0x00000005a4ba7c20 */ /* 0x000fe20008410000 */
[----:B------:R-:W5:Y:S01]  /*ad80*/  LDC R180, c[0x0][0x2f0] ;  /* 0x0000bc00ffb47b82 */ /* 0x000f620000000800 */
[----:B------:R-:W-:Y:S02]  /*ad90*/  IMAD.U32 R164, RZ, RZ, UR37 ;  /* 0x00000025ffa47e24 */ /* 0x000fe4000f8e00ff */
[----:B------:R-:W-:Y:S01]  /*ada0*/  FMUL.FTZ R184, R160, UR5 ;  /* 0x00000005a0b87c20 */ /* 0x000fe20008410000 */
[----:B------:R-:W-:Y:S01]  /*adb0*/  FMUL.FTZ R187, R165, UR5 ;  /* 0x00000005a5bb7c20 */ /* 0x000fe20008410000 */
[----:B------:R-:W-:Y:S01]  /*adc0*/  FMUL.FTZ R160, R174, UR5 ;  /* 0x00000005aea07c20 */ /* 0x000fe20008410000 */
[----:B------:R-:W-:Y:S01]  /*add0*/  FMUL.FTZ R165, R183, UR5 ;  /* 0x00000005b7a57c20 */ /* 0x000fe20008410000 */
[----:B------:R-:W-:Y:S01]  /*ade0*/  @!P1 LEA R2, R164, UR38, 0x3 ;  /* 0x00000026a4029c11 */ /* 0x000fe2000f8e18ff */
[----:B------:R-:W-:Y:S01]  /*adf0*/  FMUL.FTZ R164, R182, UR5 ;  /* 0x00000005b6a47c20 */ /* 0x000fe20008410000 */
[----:B------:R-:W0:Y:S03]  /*ae00*/  MUFU.TANH R184, R184 ;  /* 0x000000b800b87308 */ /* 0x000e260000002400 */
[----:B------:R-:W-:-:S05]  /*ae10*/  @!P1 VIADD R2, R2, 0x30840 ;  /* 0x0003084002029836 */ /* 0x000fca0000000000 */
[----:B------:R-:W0:Y:S01]  /*ae20*/  MUFU.TANH R185, R185 ;  /* 0x000000b900b97308 */ /* 0x000e220000002400 */
[----:B------:R-:W-:-:S04]  /*ae30*/  @!P1 PRMT R2, RZ, 0x654, R2 ;  /* 0x00000654ff029816 */ /* 0x000fc80000000002 */
[----:B------:R0:W-:Y:S03]  /*ae40*/  @!P1 SYNCS.ARRIVE.TRANS64.RED.A1T0 RZ, [R2+URZ], RZ ;  /* 0x000000ff02ff99a7 */ /* 0x0001e6000810043f */
[----:B------:R-:W0:Y:S01]  /*ae50*/  MUFU.TANH R186, R186 ;  /* 0x000000ba00ba7308 */ /* 0x000e220000002400 */
[----:B-----5:R-:W-:-:S04]  /*ae60*/  IMAD R3, R180, UR60, R3 ;  /* 0x0000003cb4037c24 */ /* 0x020fc8000f8e0203 */
[----:B------:R-:W-:-:S03]  /*ae70*/  VIADD R3, R3, -UR50 ;  /* 0x8000003203037c36 */ /* 0x000fc60008000000 */
[----:B------:R-:W1:Y:S01]  /*ae80*/  MUFU.TANH R187, R187 ;  /* 0x000000bb00bb7308 */ /* 0x000e620000002400 */
[C---:B------:R-:W-:Y:S02]  /*ae90*/  VIADD R183, R3.reuse, UR55 ;  /* 0x0000003703b77c36 */ /* 0x040fe40008000000 */
[----:B------:R-:W-:Y:S02]  /*aea0*/  VIADD R197, R3, UR54 ;  /* 0x0000003603c57c36 */ /* 0x000fe40008000000 */
[--C-:B0-----:R-:W-:Y:S02]  /*aeb0*/  IMAD.IADD R181, R183, 0x1, R168.reuse ;  /* 0x00000001b7b57824 */ /* 0x101fe400078e02a8 */
[----:B------:R-:W-:Y:S01]  /*aec0*/  IMAD.IADD R182, R197, 0x1, R168 ;  /* 0x00000001c5b67824 */ /* 0x000fe200078e02a8 */
[----:B------:R-:W0:Y:S08]  /*aed0*/  MUFU.TANH R160, R160 ;  /* 0x000000a000a07308 */ /* 0x000e300000002400 */
[----:B------:R-:W0:Y:S08]  /*aee0*/  MUFU.TANH R161, R161 ;  /* 0x000000a100a17308 */ /* 0x000e300000002400 */
[----:B------:R-:W0:Y:S08]  /*aef0*/  MUFU.TANH R175, R175 ;  /* 0x000000af00af7308 */ /* 0x000e300000002400 */
[----:B------:R-:W0:Y:S08]  /*af00*/  MUFU.TANH R176, R176 ;  /* 0x000000b000b07308 */ /* 0x000e300000002400 */
[----:B------:R-:W0:Y:S08]  /*af10*/  MUFU.TANH R177, R177 ;  /* 0x000000b100b17308 */ /* 0x000e300000002400 */
[----:B------:R-:W0:Y:S08]  /*af20*/  MUFU.TANH R164, R164 ;  /* 0x000000a400a47308 */ /* 0x000e300000002400 */
[----:B------:R-:W0:Y:S01]  /*af30*/  MUFU.TANH R165, R165 ;  /* 0x000000a500a57308 */ /* 0x000e220000002400 */
[----:B-1234-:R-:W-:Y:S05]  /*af40*/  @!P6 BRA `(.L_x_1222) ;  /* 0x00000000005ce947 */ /* 0x01efea0003800000 */
[----:B------:R-:W-:Y:S01]  /*af50*/  IMAD R2, R180, UR60, R168 ;  /* 0x0000003cb4027c24 */ /* 0x000fe2000f8e02a8 */
[----:B------:R-:W-:Y:S03]  /*af60*/  BSSY B0, `(.L_x_1223) ;  /* 0x0000011000007945 */ /* 0x000fe60003800000 */
[----:B------:R-:W-:-:S05]  /*af70*/  VIADD R166, R2, -UR50 ;  /* 0x8000003202a67c36 */ /* 0x000fca0008000000 */
[----:B------:R-:W-:-:S13]  /*af80*/  ISETP.GT.AND P2, PT, R166, -0x1, PT ;  /* 0xffffffffa600780c */ /* 0x000fda0003f44270 */
[----:B------:R-:W-:Y:S05]  /*af90*/  @P2 BRA `(.L_x_1224) ;  /* 0x0000000000202947 */ /* 0x000fea0003800000 */
[----:B------:R-:W-:Y:S01]  /*afa0*/  IMAD.U32 R168, RZ, RZ, UR39 ;  /* 0x00000027ffa87e24 */ /* 0x000fe2000f8e00ff */
[----:B------:R-:W-:-:S04]  /*afb0*/  LOP3.LUT R167, RZ, R166, RZ, 0x33, !PT ;  /* 0x000000a6ffa77212 */ /* 0x000fc800078e33ff */
[----:B------:R-:W-:-:S13]  /*afc0*/  ISETP.NE.AND P2, PT, R168, 0x1, PT ;  /* 0x00000001a800780c */ /* 0x000fda0003f45270 */
[----:B------:R-:W1:Y:S02]  /*afd0*/  @P2 LDC.64 R2, c[0x0][0x9e8] ;  /* 0x00027a00ff022b82 */ /* 0x000e640000000a00 */
[----:B-1----:R-:W-:-:S05]  /*afe0*/  @P2 IMAD.HI.U32 R2, R167, R2, RZ ;  /* 0x00000002a7022227 */ /* 0x002fca00078e00ff */
[----:B------:R-:W-:-:S04]  /*aff0*/  @P2 SHF.R.U32.HI R167, RZ, R3, R2 ;  /* 0x00000003ffa72219 */ /* 0x000fc80000011602 */
[----:B------:R-:W-:Y:S01]  /*b000*/  LOP3.LUT R166, RZ, R167, RZ, 0x33, !PT ;  /* 0x000000a7ffa67212 */ /* 0x000fe200078e33ff */
[----:B------:R-:W-:Y:S06]  /*b010*/  BRA `(.L_x_1225) ;  /* 0x0000000000147947 */ /* 0x000fec0003800000 */
.L_x_1224:
[----:B------:R-:W-:-:S05]  /*b020*/  IMAD.U32 R168, RZ, RZ, UR39 ;  /* 0x00000027ffa87e24 */ /* 0x000fca000f8e00ff */
[----:B------:R-:W-:-:S13]  /*b030*/  ISETP.NE.AND P2, PT, R168, 0x1, PT ;  /* 0x00000001a800780c */ /* 0x000fda0003f45270 */
[----:B------:R-:W1:Y:S02]  /*b040*/  @P2 LDC.64 R2, c[0x0][0x9e8] ;  /* 0x00027a00ff022b82 */ /* 0x000e640000000a00 */
[----:B-1----:R-:W-:-:S05]  /*b050*/  @P2 IMAD.HI.U32 R2, R166, R2, RZ ;  /* 0x00000002a6022227 */ /* 0x002fca00078e00ff */
[----:B------:R-:W-:-:S07]  /*b060*/  @P2 SHF.R.U32.HI R166, RZ, R3, R2 ;  /* 0x00000003ffa62219 */ /* 0x000fce0000011602 */
.L_x_1225:
[----:B------:R-:W-:Y:S05]  /*b070*/  BSYNC B0 ;  /* 0x0000000000007941 */ /* 0x000fea0003800000 */
.L_x_1223:
[----:B------:R-:W-:-:S04]  /*b080*/  IMAD R166, R166, R168, -R179 ;  /* 0x000000a8a6a67224 */ /* 0x000fc800078e0ab3 */
[----:B------:R-:W-:-:S05]  /*b090*/  IMAD R166, R17, -0x2, R166 ;  /* 0xfffffffe11a67824 */ /* 0x000fca00078e02a6 */
[----:B------:R-:W-:Y:S02]  /*b0a0*/  VIADDMNMX R181, R166, R168, R181, PT ;  /* 0x000000a8a6b57246 */ /* 0x000fe400038001b5 */
[----:B------:R-:W-:-:S07]  /*b0b0*/  VIMNMX R182, R182, R166, !PT ;  /* 0x000000a6b6b67248 */ /* 0x000fce0007fe0100 */
.L_x_1222:
[----:B------:R-:W-:Y:S01]  /*b0c0*/  ISETP.GT.AND P2, PT, R20, -0x1, PT ;  /* 0xffffffff1400780c */ /* 0x000fe20003f44270 */
[----:B------:R-:W1:Y:S03]  /*b0d0*/  SHFL.IDX PT, R196, R196, 0x1, 0x1c1f ;  /* 0x003c1f00c4c47f89 */ /* 0x000e6600000e0000 */
[C---:B------:R-:W-:Y:S02]  /*b0e0*/  ISETP.GT.AND P4, PT, R182.reuse, RZ, P2 ;  /* 0x000000ffb600720c */ /* 0x040fe40001784270 */
[----:B------:R-:W-:Y:S02]  /*b0f0*/  ISETP.GT.AND P3, PT, R182, 0x1, P2 ;  /* 0x00000001b600780c */ /* 0x000fe40001764270 */
[C---:B------:R-:W-:Y:S02]  /*b100*/  ISETP.LT.OR P4, PT, R181.reuse, 0x1, P4 ;  /* 0x00000001b500780c */ /* 0x040fe40002781670 */
[----:B------:R-:W-:-:S02]  /*b110*/  ISETP.LT.OR P3, PT, R181, 0x2, P3 ;  /* 0x00000002b500780c */ /* 0x000fc40001f61670 */
[----:B------:R-:W-:Y:S02]  /*b120*/  FSEL R172, R189, -INF , !P4 ;  /* 0xff800000bdac7808 */ /* 0x000fe40006000000 */
[----:B------:R-:W-:Y:S02]  /*b130*/  FSEL R188, R188, -INF , !P3 ;  /* 0xff800000bcbc7808 */ /* 0x000fe40005800000 */
[C---:B------:R-:W-:Y:S02]  /*b140*/  ISETP.GT.AND P4, PT, R182.reuse, 0x8, P2 ;  /* 0x00000008b600780c */ /* 0x040fe40001784270 */
        /* <DEDUP_REMOVED lines=33> */
[----:B0-----:R-:W-:Y:S02]  /*b360*/  FSEL R175, R175, -INF , !P4 ;  /* 0xff800000afaf7808 */ /* 0x001fe40006000000 */
[----:B------:R-:W-:Y:S02]  /*b370*/  FSEL R176, R176, -INF , !P3 ;  /* 0xff800000b0b07808 */ /* 0x000fe40005800000 */
[C---:B------:R-:W-:Y:S02]  /*b380*/  ISETP.GT.AND P4, PT, R182.reuse, 0x38, P2 ;  /* 0x00000038b600780c */ /* 0x040fe40001784270 */
[----:B------:R-:W-:Y:S01]  /*b390*/  ISETP.GT.AND P3, PT, R182, 0x39, P2 ;  /* 0x00000039b600780c */ /* 0x000fe20001764270 */
[--C-:B-1----:R-:W-:Y:S01]  /*b3a0*/  IMAD.IADD R182, R197, 0x1, R196.reuse ;  /* 0x00000001c5b67824 */ /* 0x102fe200078e02c4 */
[C---:B------:R-:W-:Y:S02]  /*b3b0*/  ISETP.LT.OR P4, PT, R181.reuse, 0x39, P4 ;  /* 0x00000039b500780c */ /* 0x040fe40002781670 */
[----:B------:R-:W-:Y:S01]  /*b3c0*/  ISETP.LT.OR P3, PT, R181, 0x3a, P3 ;  /* 0x0000003ab500780c */ /* 0x000fe20001f61670 */
[----:B------:R-:W-:Y:S01]  /*b3d0*/  IMAD.IADD R181, R183, 0x1, R196 ;  /* 0x00000001b7b57824 */ /* 0x000fe200078e02c4 */
[----:B------:R-:W-:-:S02]  /*b3e0*/  FSEL R177, R177, -INF , !P4 ;  /* 0xff800000b1b17808 */ /* 0x000fc40006000000 */
[----:B------:R-:W-:Y:S01]  /*b3f0*/  FSEL R178, R178, -INF , !P3 ;  /* 0xff800000b2b27808 */ /* 0x000fe20005800000 */
[----:B------:R-:W-:Y:S08]  /*b400*/  @!P6 BRA `(.L_x_1226) ;  /* 0x00000000005ce947 */ /* 0x000ff00003800000 */
        /* <DEDUP_REMOVED lines=13> */
.L_x_1228:
[----:B------:R-:W-:-:S05]  /*b4e0*/  IMAD.U32 R184, RZ, RZ, UR39 ;  /* 0x00000027ffb87e24 */ /* 0x000fca000f8e00ff */
[----:B------:R-:W-:-:S13]  /*b4f0*/  ISETP.NE.AND P3, PT, R184, 0x1, PT ;  /* 0x00000001b800780c */ /* 0x000fda0003f65270 */
[----:B------:R-:W0:Y:S02]  /*b500*/  @P3 LDC.64 R2, c[0x0][0x9e8] ;  /* 0x00027a00ff023b82 */ /* 0x000e240000000a00 */
[----:B0-----:R-:W-:-:S05]  /*b510*/  @P3 IMAD.HI.U32 R2, R180, R2, RZ ;  /* 0x00000002b4023227 */ /* 0x001fca00078e00ff */
[----:B------:R-:W-:-:S07]  /*b520*/  @P3 SHF.R.U32.HI R180, RZ, R3, R2 ;  /* 0x00000003ffb43219 */ /* 0x000fce0000011602 */
.L_x_1229:
[----:B------:R-:W-:Y:S05]  /*b530*/  BSYNC B0 ;  /* 0x0000000000007941 */ /* 0x000fea0003800000 */
.L_x_1227:
[----:B------:R-:W-:-:S04]  /*b540*/  IMAD R180, R180, R184, -R179 ;  /* 0x000000b8b4b47224 */ /* 0x000fc800078e0ab3 */
[----:B------:R-:W-:-:S05]  /*b550*/  IMAD R180, R17, -0x2, R180 ;  /* 0xfffffffe11b47824 */ /* 0x000fca00078e02b4 */
[----:B------:R-:W-:Y:S02]  /*b560*/  VIADDMNMX R181, R180, R184, R181, PT ;  /* 0x000000b8b4b57246 */ /* 0x000fe400038001b5 */
[----:B------:R-:W-:-:S07]  /*b570*/  VIMNMX R182, R182, R180, !PT ;  /* 0x000000b4b6b67248 */ /* 0x000fce0007fe0100 */
.L_x_1226:
[----:B------:R-:W-:Y:S01]  /*b580*/  FMNMX.FTZ R3, R172, R21, !PT ;  /* 0x00000015ac037209 */ /* 0x000fe20007810000 */
[----:B------:R-:W-:Y:S01]  /*b590*/  UMOV UR6, UR51 ;  /* 0x0000003300067c82 */ /* 0x000fe20008000000 */
[----:B------:R-:W-:Y:S01]  /*b5a0*/  ISETP.GT.AND P4, PT, R182, 0x1, P2 ;  /* 0x00000001b600780c */ /* 0x000fe20001784270 */
[----:B------:R-:W-:Y:S01]  /*b5b0*/  UMOV UR7, UR36 ;  /* 0x0000002400077c82 */ /* 0x000fe20008000000 */
[----:B------:R-:W-:Y:S02]  /*b5c0*/  FMNMX.FTZ R2, R188, R3, !PT ;  /* 0x00000003bc027209 */ /* 0x000fe40007810000 */
[----:B------:R-:W-:Y:S02]  /*b5d0*/  ISETP.LT.OR P4, PT, R181, 0x2, P4 ;  /* 0x00000002b500780c */ /* 0x000fe40002781670 */
[----:B------:R-:W-:Y:S02]  /*b5e0*/  FMNMX.FTZ R3, R191, R2, !PT ;  /* 0x00000002bf037209 */ /* 0x000fe40007810000 */
[----:B------:R-:W-:-:S02]  /*b5f0*/  ISETP.GT.AND P3, PT, R182, 0x8, P2 ;  /* 0x00000008b600780c */ /* 0x000fc40001764270 */
[----:B------:R-:W-:Y:S02]  /*b600*/  FMNMX.FTZ R3, R190, R3, !PT ;  /* 0x00000003be037209 */ /* 0x000fe40007810000 */
[----:B------:R-:W-:Y:S02]  /*b610*/  ISETP.LT.OR P3, PT, R181, 0x9, P3 ;  /* 0x00000009b500780c */ /* 0x000fe40001f61670 */
[----:B------:R-:W-:Y:S02]  /*b620*/  FMNMX.FTZ R2, R166, R3, !PT ;  /* 0x00000003a6027209 */ /* 0x000fe40007810000 */
[----:B------:R-:W-:Y:S02]  /*b630*/  FSEL R152, R152, -INF , !P3 ;  /* 0xff80000098987808 */ /* 0x000fe40005800000 */
        /* <DEDUP_REMOVED lines=19> */
[----:B------:R-:W-:-:S02]  /*b770*/  FSEL R2, R4, -INF , !P4 ;  /* 0xff80000004027808 */ /* 0x000fc40006000000 */
[----:B------:R-:W-:Y:S02]  /*b780*/  FMNMX.FTZ R3, R178, R3, !PT ;  /* 0x00000003b2037209 */ /* 0x000fe40007810000 */
[C---:B------:R-:W-:Y:S02]  /*b790*/  ISETP.GT.AND P4, PT, R182.reuse, 0x9, P2 ;  /* 0x00000009b600780c */ /* 0x040fe40001784270 */
[----:B------:R-:W-:Y:S01]  /*b7a0*/  ISETP.GT.AND P3, PT, R182, 0x21, P2 ;  /* 0x00000021b600780c */ /* 0x000fe20001764270 */
[----:B------:R-:W0:Y:S01]  /*b7b0*/  SHFL.BFLY PT, R180, R3, 0x2, 0x1f ;  /* 0x0c401f0003b47f89 */ /* 0x000e2200000e0000 */
[C---:B------:R-:W-:Y:S02]  /*b7c0*/  ISETP.LT.OR P4, PT, R181.reuse, 0xa, P4 ;  /* 0x0000000ab500780c */ /* 0x040fe40002781670 */
[----:B------:R-:W-:Y:S02]  /*b7d0*/  ISETP.LT.OR P3, PT, R181, 0x22, P3 ;  /* 0x00000022b500780c */ /* 0x000fe40001f61670 */
[----:B------:R-:W-:-:S02]  /*b7e0*/  FSEL R153, R153, -INF , !P4 ;  /* 0xff80000099997808 */ /* 0x000fc40006000000 */
[C---:B------:R-:W-:Y:S02]  /*b7f0*/  ISETP.GT.AND P4, PT, R182.reuse, 0x11, P2 ;  /* 0x00000011b600780c */ /* 0x040fe40001784270 */
[----:B------:R-:W-:Y:S02]  /*b800*/  FSEL R159, R159, -INF , !P3 ;  /* 0xff8000009f9f7808 */ /* 0x000fe40005800000 */
[----:B------:R-:W-:Y:S02]  /*b810*/  ISETP.LT.OR P4, PT, R181, 0x12, P4 ;  /* 0x00000012b500780c */ /* 0x000fe40002781670 */
[C---:B------:R-:W-:Y:S02]  /*b820*/  ISETP.GT.AND P3, PT, R182.reuse, 0x29, P2 ;  /* 0x00000029b600780c */ /* 0x040fe40001764270 */
[----:B------:R-:W-:Y:S02]  /*b830*/  FSEL R155, R155, -INF , !P4 ;  /* 0xff8000009b9b7808 */ /* 0x000fe40006000000 */
[----:B------:R-:W-:-:S02]  /*b840*/  ISETP.GT.AND P4, PT, R182, RZ, P2 ;  /* 0x000000ffb600720c */ /* 0x000fc40001784270 */
[C---:B------:R-:W-:Y:S02]  /*b850*/  ISETP.LT.OR P3, PT, R181.reuse, 0x2a, P3 ;  /* 0x0000002ab500780c */ /* 0x040fe40001f61670 */
[----:B------:R-:W-:Y:S02]  /*b860*/  ISETP.LT.OR P4, PT, R181, 0x1, P4 ;  /* 0x00000001b500780c */ /* 0x000fe40002781670 */
[----:B------:R-:W-:Y:S02]  /*b870*/  FSEL R161, R161, -INF , !P3 ;  /* 0xff800000a1a17808 */ /* 0x000fe40005800000 */
[----:B0-----:R-:W-:Y:S02]  /*b880*/  FMNMX.FTZ R4, R3, R180, !PT ;  /* 0x000000b403047209 */ /* 0x001fe40007810000 */
[----:B------:R-:W-:Y:S02]  /*b890*/  FSEL R180, R0, -INF , !P4 ;  /* 0xff80000000b47808 */ /* 0x000fe40006000000 */
[----:B------:R-:W-:Y:S01]  /*b8a0*/  ISETP.GT.AND P4, PT, R182, 0x20, P2 ;  /* 0x00000020b600780c */ /* 0x000fe20001784270 */
[----:B------:R-:W0:Y:S01]  /*b8b0*/  SHFL.BFLY PT, R179, R4, 0x1, 0x1f ;  /* 0x0c201f0004b37f89 */ /* 0x000e2200000e0000 */
[----:B------:R-:W-:-:S02]  /*b8c0*/  FMNMX.FTZ R3, R180, R207, !PT ;  /* 0x000000cfb4037209 */ /* 0x000fc40007810000 */
[----:B------:R-:W-:Y:S02]  /*b8d0*/  ISETP.LT.OR P4, PT, R181, 0x21, P4 ;  /* 0x00000021b500780c */ /* 0x000fe40002781670 */
[----:B------:R-:W-:Y:S02]  /*b8e0*/  FMNMX.FTZ R3, R2, R3, !PT ;  /* 0x0000000302037209 */ /* 0x000fe40007810000 */
[----:B------:R-:W-:Y:S02]  /*b8f0*/  FSEL R158, R158, -INF , !P4 ;  /* 0xff8000009e9e7808 */ /* 0x000fe40006000000 */
[----:B------:R-:W-:Y:S02]  /*b900*/  FMNMX.FTZ R0, R152, R3, !PT ;  /* 0x0000000398007209 */ /* 0x000fe40007810000 */
[----:B------:R-:W-:Y:S02]  /*b910*/  ISETP.GT.AND P4, PT, R182, 0x28, P2 ;  /* 0x00000028b600780c */ /* 0x000fe40001784270 */
[----:B------:R-:W-:-:S02]  /*b920*/  FMNMX.FTZ R3, R153, R0, !PT ;  /* 0x0000000099037209 */ /* 0x000fc40007810000 */
[----:B------:R-:W-:Y:S02]  /*b930*/  ISETP.LT.OR P4, PT, R181, 0x29, P4 ;  /* 0x00000029b500780c */ /* 0x000fe40002781670 */
[----:B------:R-:W-:Y:S02]  /*b940*/  FMNMX.FTZ R0, R154, R3, !PT ;  /* 0x000000039a007209 */ /* 0x000fe40007810000 */
[----:B------:R-:W-:Y:S02]  /*b950*/  FSEL R160, R160, -INF , !P4 ;  /* 0xff800000a0a07808 */ /* 0x000fe40006000000 */
[----:B------:R-:W-:Y:S02]  /*b960*/  ISETP.GT.AND P3, PT, R182, 0x30, P2 ;  /* 0x00000030b600780c */ /* 0x000fe40001764270 */
[----:B------:R-:W-:Y:S02]  /*b970*/  R2UR UR4, R23 ;  /* 0x00000000170472ca */ /* 0x000fe400000e0000 */
[----:B0-----:R-:W-:-:S02]  /*b980*/  FMNMX.FTZ R4, R4, R179, !PT ;  /* 0x000000b304047209 */ /* 0x001fc40007810000 */
[----:B------:R-:W-:Y:S02]  /*b990*/  FMNMX.FTZ R179, R155, R0, !PT ;  /* 0x000000009bb37209 */ /* 0x000fe40007810000 */
[C---:B------:R-:W-:Y:S01]  /*b9a0*/  FSETP.NEU.FTZ.AND P4, PT, R4.reuse, -INF , PT ;  /* 0xff8000000400780b */ /* 0x040fe20003f9d000 */
[----:B------:R-:W-:Y:S01]  /*b9b0*/  FMUL.FTZ R3, R4, UR6 ;  /* 0x0000000604037c20 */ /* 0x000fe20008410000 */
[----:B------:R-:W-:Y:S02]  /*b9c0*/  FMNMX.FTZ R0, R156, R179, !PT ;  /* 0x000000b39c007209 */ /* 0x000fe40007810000 */
[----:B------:R-:W-:Y:S02]  /*b9d0*/  ISETP.LT.OR P3, PT, R181, 0x31, P3 ;  /* 0x00000031b500780c */ /* 0x000fe40001f61670 */
[----:B------:R-:W-:Y:S02]  /*b9e0*/  FSEL R3, R3, RZ, P4 ;  /* 0x000000ff03037208 */ /* 0x000fe40002000000 */
[----:B------:R-:W-:-:S03]  /*b9f0*/  FMNMX.FTZ R179, R157, R0, !PT ;  /* 0x000000009db37209 */ /* 0x000fc60007810000 */
[--C-:B------:R-:W-:Y:S01]  /*ba00*/  FFMA.FTZ R183, R172, UR6, -R3.reuse ;  /* 0x00000006acb77c23 */ /* 0x100fe20008010803 */
[----:B------:R-:W-:Y:S01]  /*ba10*/  FMNMX.FTZ R0, R158, R179, !PT ;  /* 0x000000b39e007209 */ /* 0x000fe20007810000 */
[--C-:B------:R-:W-:Y:S01]  /*ba20*/  FFMA.FTZ R190, R190, UR6, -R3.reuse ;  /* 0x00000006bebe7c23 */ /* 0x100fe20008010803 */
[----:B------:R-:W-:Y:S01]  /*ba30*/  FSEL R172, R163, -INF , !P3 ;  /* 0xff800000a3ac7808 */ /* 0x000fe20005800000 */
[--C-:B------:R-:W-:Y:S01]  /*ba40*/  FFMA.FTZ R196, R188, UR6, -R3.reuse ;  /* 0x00000006bcc47c23 */ /* 0x100fe20008010803 */
[----:B------:R-:W-:Y:S01]  /*ba50*/  ISETP.GT.AND P3, PT, R182, 0x31, P2 ;  /* 0x00000031b600780c */ /* 0x000fe20001764270 */
[--C-:B------:R-:W-:Y:S01]  /*ba60*/  FFMA.FTZ R184, R175, UR6, -R3.reuse ;  /* 0x00000006afb87c23 */ /* 0x100fe20008010803 */
[----:B------:R-:W-:Y:S01]  /*ba70*/  FMNMX.FTZ R179, R159, R0, !PT ;  /* 0x000000009fb37209 */ /* 0x000fe20007810000 */
[--C-:B------:R-:W-:Y:S01]  /*ba80*/  FFMA.FTZ R198, R191, UR6, -R3.reuse ;  /* 0x00000006bfc67c23 */ /* 0x100fe20008010803 */
[----:B------:R-:W-:Y:S01]  /*ba90*/  ISETP.LT.OR P3, PT, R181, 0x32, P3 ;  /* 0x00000032b500780c */ /* 0x000fe20001f61670 */
        /* <DEDUP_REMOVED lines=9> */
[----:B------:R-:W-:Y:S01]  /*bb30*/  ISETP.GT.AND P2, PT, R182, 0x39, P2 ;  /* 0x00000039b600780c */ /* 0x000fe20001744270 */
[--C-:B------:R-:W-:Y:S01]  /*bb40*/  FFMA.FTZ R171, R171, UR6, -R3.reuse ;  /* 0x00000006abab7c23 */ /* 0x100fe20008010803 */
[----:B------:R-:W-:Y:S01]  /*bb50*/  ISETP.LT.OR P3, PT, R181, 0x39, P3 ;  /* 0x00000039b500780c */ /* 0x000fe20001f61670 */
[--C-:B------:R-:W-:Y:S01]  /*bb60*/  FFMA.FTZ R175, R176, UR6, -R3.reuse ;  /* 0x00000006b0af7c23 */ /* 0x100fe20008010803 */
[----:B------:R-:W-:Y:S01]  /*bb70*/  FMNMX.FTZ R179, R172, R179, !PT ;  /* 0x000000b3acb37209 */ /* 0x000fe20007810000 */
[--C-:B------:R-:W-:Y:S01]  /*bb80*/  FFMA.FTZ R186, R177, UR6, -R3.reuse ;  /* 0x00000006b1ba7c23 */ /* 0x100fe20008010803 */
[----:B------:R-:W-:Y:S01]  /*bb90*/  ISETP.LT.OR P2, PT, R181, 0x3a, P2 ;  /* 0x0000003ab500780c */ /* 0x000fe20001741670 */
[----:B------:R-:W-:Y:S01]  /*bba0*/  FFMA.FTZ R178, R178, UR6, -R3 ;  /* 0x00000006b2b27c23 */ /* 0x000fe20008010803 */
[----:B------:R-:W-:Y:S01]  /*bbb0*/  FSEL R164, R164, -INF , !P3 ;  /* 0xff800000a4a47808 */ /* 0x000fe20005800000 */
[----:B------:R-:W-:Y:S01]  /*bbc0*/  MUFU.EX2 R163, R183 ;  /* 0x000000b700a37308 */ /* 0x000fe20000000800 */
[----:B------:R-:W-:-:S02]  /*bbd0*/  FMNMX.FTZ R181, R162, R179, !PT ;  /* 0x000000b3a2b57209 */ /* 0x000fc40007810000 */
[----:B------:R-:W-:Y:S02]  /*bbe0*/  FSEL R179, R165, -INF , !P2 ;  /* 0xff800000a5b37808 */ /* 0x000fe40005000000 */
[----:B------:R-:W-:Y:S02]  /*bbf0*/  FMNMX.FTZ R0, R164, R181, !PT ;  /* 0x000000b5a4007209 */ /* 0x000fe40007810000 */
[----:B------:R-:W-:Y:S01]  /*bc00*/  FSEL R166, R4, RZ, P4 ;  /* 0x000000ff04a67208 */ /* 0x000fe20002000000 */
[----:B------:R0:W-:Y:S01]  /*bc10*/  MUFU.EX2 R165, R190 ;  /* 0x000000be00a57308 */ /* 0x0001e20000000800 */
[----:B------:R-:W-:-:S03]  /*bc20*/  FMNMX.FTZ R0, R179, R0, !PT ;  /* 0x00000000b3007209 */ /* 0x000fc60007810000 */
[----:B------:R-:W-:Y:S02]  /*bc30*/  FADD.FTZ R166, -R166, R21 ;  /* 0x00000015a6a67221 */ /* 0x000fe40000010100 */
[----:B------:R-:W1:Y:S02]  /*bc40*/  SHFL.BFLY PT, R181, R0, 0x2, 0x1f ;  /* 0x0c401f0000b57f89 */ /* 0x000e6400000e0000 */
[----:B------:R-:W-:Y:S01]  /*bc50*/  MUFU.EX2 R196, R196 ;  /* 0x000000c400c47308 */ /* 0x000fe20000000800 */
[--C-:B0-----:R-:W-:Y:S01]  /*bc60*/  FFMA.FTZ R190, R173, UR6, -R3.reuse ;  /* 0x00000006adbe7c23 */ /* 0x101fe20008010803 */
[----:B------:R-:W-:-:S06]  /*bc70*/  FFMA.FTZ R173, R174, UR6, -R3 ;  /* 0x00000006aead7c23 */ /* 0x000fcc0008010803 */
[----:B------:R-:W-:Y:S08]  /*bc80*/  MUFU.EX2 R198, R198 ;  /* 0x000000c600c67308 */ /* 0x000ff00000000800 */
[----:B------:R-:W-:Y:S01]  /*bc90*/  MUFU.EX2 R192, R192 ;  /* 0x000000c000c07308 */ /* 0x000fe20000000800 */
[----:B-1----:R-:W-:-:S07]  /*bca0*/  FMNMX.FTZ R181, R0, R181, !PT ;  /* 0x000000b500b57209 */ /* 0x002fce0007810000 */
[----:B------:R-:W-:Y:S01]  /*bcb0*/  MUFU.EX2 R167, R167 ;  /* 0x000000a700a77308 */ /* 0x000fe20000000800 */
[----:B------:R-:W0:Y:S07]  /*bcc0*/  SHFL.BFLY PT, R0, R181, 0x1, 0x1f ;  /* 0x0c201f00b5007f89 */ /* 0x000e2e00000e0000 */
[----:B------:R-:W-:Y:S08]  /*bcd0*/  MUFU.EX2 R194, R194 ;  /* 0x000000c200c27308 */ /* 0x000ff00000000800 */
[----:B------:R-:W-:Y:S08]  /*bce0*/  MUFU.EX2 R169, R169 ;  /* 0x000000a900a97308 */ /* 0x000ff00000000800 */
[----:B------:R-:W-:Y:S01]  /*bcf0*/  MUFU.EX2 R188, R188 ;  /* 0x000000bc00bc7308 */ /* 0x000fe20000000800 */
[----:B0-----:R-:W-:Y:S01]  /*bd00*/  FMNMX.FTZ R3, R181, R0, !PT ;  /* 0x00000000b5037209 */ /* 0x001fe20007810000 */
[----:B------:R-:W-:-:S03]  /*bd10*/  FMUL.FTZ R0, R166, UR6 ;  /* 0x00000006a6007c20 */ /* 0x000fc60008410000 */
[C---:B------:R-:W-:Y:S01]  /*bd20*/  FSETP.NEU.FTZ.AND P2, PT, R3.reuse, -INF , PT ;  /* 0xff8000000300780b */ /* 0x040fe20003f5d000 */
[----:B------:R-:W-:Y:S02]  /*bd30*/  FMUL.FTZ R177, R3, UR6 ;  /* 0x0000000603b17c20 */ /* 0x000fe40008410000 */
[----:B------:R-:W-:Y:S03]  /*bd40*/  MUFU.EX2 R171, R171 ;  /* 0x000000ab00ab7308 */ /* 0x000fe60000000800 */
[----:B------:R-:W-:-:S05]  /*bd50*/  FSEL R177, R177, RZ, P2 ;  /* 0x000000ffb1b17208 */ /* 0x000fca0001000000 */
[----:B------:R-:W0:Y:S01]  /*bd60*/  MUFU.EX2 R0, R0 ;  /* 0x0000000000007308 */ /* 0x000e220000000800 */
        /* <DEDUP_REMOVED lines=8> */
[--C-:B------:R-:W-:Y:S01]  /*bdf0*/  FFMA.FTZ R154, R155, UR6, -R177.reuse ;  /* 0x000000069b9a7c23 */ /* 0x100fe200080108b1 */
[--C-:B------:R-:W-:Y:S01]  /*be00*/  FFMA.FTZ R195, R156, UR6, -R177.reuse ;  /* 0x000000069cc37c23 */ /* 0x100fe200080108b1 */
[----:B------:R-:W-:Y:S01]  /*be10*/  FMUL.FTZ R2, R2, UR6 ;  /* 0x0000000602027c20 */ /* 0x000fe20008410000 */
[--C-:B------:R-:W-:Y:S01]  /*be20*/  FFMA.FTZ R156, R157, UR6, -R177.reuse ;  /* 0x000000069d9c7c23 */ /* 0x100fe200080108b1 */
[--C-:B------:R-:W-:Y:S01]  /*be30*/  FFMA.FTZ R189, R158, UR6, -R177.reuse ;  /* 0x000000069ebd7c23 */ /* 0x100fe200080108b1 */
[--C-:B------:R-:W-:Y:S01]  /*be40*/  FFMA.FTZ R158, R159, UR6, -R177.reuse ;  /* 0x000000069f9e7c23 */ /* 0x100fe200080108b1 */
[----:B------:R-:W-:Y:S01]  /*be50*/  FFMA.FTZ R191, R160, UR6, -R177 ;  /* 0x00000006a0bf7c23 */ /* 0x000fe200080108b1 */
[----:B------:R-:W-:Y:S01]  /*be60*/  MUFU.EX2 R197, R197 ;  /* 0x000000c500c57308 */ /* 0x000fe20000000800 */
[----:B0-----:R-:W-:Y:S01]  /*be70*/  FFMA.FTZ R153, R0, R16, R163 ;  /* 0x0000001000997223 */ /* 0x001fe200000100a3 */
[----:B------:R-:W-:-:S02]  /*be80*/  IMAD.U32 R155, RZ, RZ, UR10 ;  /* 0x0000000aff9b7e24 */ /* 0x000fc4000f8e00ff */
[--C-:B------:R-:W-:Y:S01]  /*be90*/  FFMA.FTZ R185, R172, UR6, -R177.reuse ;  /* 0x00000006acb97c23 */ /* 0x100fe200080108b1 */
[----:B------:R-:W-:Y:S01]  /*bea0*/  FFMA.FTZ R162, R162, UR6, -R177 ;  /* 0x00000006a2a27c23 */ /* 0x000fe200080108b1 */
[----:B------:R-:W-:Y:S01]  /*beb0*/  FADD.FTZ R153, R196, R153 ;  /* 0x00000099c4997221 */ /* 0x000fe20000010000 */
[----:B------:R-:W-:Y:S02]  /*bec0*/  @!P1 VIADD R155, R155, 0x30860 ;  /* 0x000308609b9b9836 */ /* 0x000fe40000000000 */
[----:B------:R-:W-:Y:S01]  /*bed0*/  FFMA.FTZ R164, R164, UR6, -R177 ;  /* 0x00000006a4a47c23 */ /* 0x000fe200080108b1 */
[----:B------:R-:W0:Y:S01]  /*bee0*/  MUFU.EX2 R2, R2 ;  /* 0x0000000200027308 */ /* 0x000e220000000800 */
[----:B------:R-:W-:Y:S01]  /*bef0*/  FADD.FTZ R16, R198, R153 ;  /* 0x00000099c6107221 */ /* 0x000fe20000010000 */
[----:B------:R-:W-:Y:S01]  /*bf00*/  ISETP.GT.AND P2, PT, R20, UR4, PT ;  /* 0x0000000414007c0c */ /* 0x000fe2000bf44270 */
[----:B------:R-:W-:Y:S01]  /*bf10*/  UMOV UR4, UR37 ;  /* 0x0000002500047c82 */ /* 0x000fe20008000000 */
[----:B------:R-:W-:Y:S01]  /*bf20*/  @!P1 PRMT R155, RZ, 0x654, R155 ;  /* 0x00000654ff9b9816 */ /* 0x000fe2000000009b */
[C---:B------:R-:W-:Y:S01]  /*bf30*/  FADD.FTZ R153, R165.reuse, R16 ;  /* 0x00000010a5997221 */ /* 0x040fe20000010000 */
[----:B------:R-:W-:Y:S01]  /*bf40*/  F2FP.BF16.F32.PACK_AB R196, R196, R163 ;  /* 0x000000a3c4c4723e */ /* 0x000fe200000010ff */
[----:B------:R-:W-:Y:S01]  /*bf50*/  VIADD R20, R20, 0xffffffff ;  /* 0xffffffff14147836 */ /* 0x000fe20000000000 */
[----:B------:R-:W1:Y:S01]  /*bf60*/  MUFU.EX2 R199, R199 ;  /* 0x000000c700c77308 */ /* 0x000e620000000800 */
[----:B------:R-:W-:Y:S01]  /*bf70*/  FADD.FTZ R160, R192, R153 ;  /* 0x00000099c0a07221 */ /* 0x000fe20000010000 */
[----:B------:R2:W-:Y:S01]  /*bf80*/  @!P1 SYNCS.ARRIVE.TRANS64.RED.A1T0 RZ, [R155+URZ], RZ ;  /* 0x000000ff9bff99a7 */ /* 0x0005e2000810043f */
[----:B------:R-:W-:Y:S01]  /*bf90*/  F2FP.BF16.F32.PACK_AB R198, R165, R198 ;  /* 0x000000c6a5c6723e */ /* 0x000fe200000010ff */
[----:B------:R-:W-:-:S02]  /*bfa0*/  IMAD.MOV.U32 R207, RZ, RZ, R3 ;  /* 0x000000ffffcf7224 */ /* 0x000fc400078e0003 */
[----:B------:R-:W-:Y:S01]  /*bfb0*/  FADD.FTZ R153, R167, R160 ;  /* 0x000000a0a7997221 */ /* 0x000fe20000010000 */
[--C-:B------:R-:W-:Y:S01]  /*bfc0*/  FFMA.FTZ R160, R161, UR6, -R177.reuse ;  /* 0x00000006a1a07c23 */ /* 0x100fe200080108b1 */
[----:B------:R-:W-:Y:S01]  /*bfd0*/  FFMA.FTZ R177, R179, UR6, -R177 ;  /* 0x00000006b3b17c23 */ /* 0x000fe200080108b1 */
[----:B------:R-:W3:Y:S01]  /*bfe0*/  MUFU.EX2 R152, R152 ;  /* 0x0000009800987308 */ /* 0x000ee20000000800 */
[----:B0-----:R-:W-:Y:S01]  /*bff0*/  FFMA.FTZ R5, R2, R5, R197 ;  /* 0x0000000502057223 */ /* 0x001fe200000100c5 */
[----:B------:R-:W-:Y:S01]  /*c000*/  FADD.FTZ R168, R194, R153 ;  /* 0x00000099c2a87221 */ /* 0x000fe20000010000 */
[----:B------:R-:W-:Y:S02]  /*c010*/  F2FP.BF16.F32.PACK_AB R192, R167, R192 ;  /* 0x000000c0a7c0723e */ /* 0x000fe400000010ff */
[----:B------:R-:W-:Y:S01]  /*c020*/  FADD.FTZ R16, R166, R5 ;  /* 0x00000005a6107221 */ /* 0x000fe20000010000 */
[C---:B------:R-:W-:Y:S01]  /*c030*/  FADD.FTZ R153, R169.reuse, R168 ;  /* 0x000000a8a9997221 */ /* 0x040fe20000010000 */
[----:B------:R-:W-:Y:S01]  /*c040*/  F2FP.BF16.F32.PACK_AB R194, R169, R194 ;  /* 0x000000c2a9c2723e */ /* 0x000fe200000010ff */
[----:B------:R-:W0:Y:S01]  /*c050*/  MUFU.EX2 R193, R193 ;  /* 0x000000c100c17308 */ /* 0x000e220000000800 */
[----:B-1----:R-:W-:Y:S01]  /*c060*/  FADD.FTZ R5, R199, R16 ;  /* 0x00000010c7057221 */ /* 0x002fe20000010000 */
[----:B------:R-:W-:Y:S01]  /*c070*/  FADD.FTZ R168, R188, R153 ;  /* 0x00000099bca87221 */ /* 0x000fe20000010000 */
[----:B------:R-:W-:-:S02]  /*c080*/  F2FP.BF16.F32.PACK_AB R188, R171, R188 ;  /* 0x000000bcabbc723e */ /* 0x000fc400000010ff */
[----:B------:R-:W-:Y:S01]  /*c090*/  F2FP.BF16.F32.PACK_AB R197, R166, R197 ;  /* 0x000000c5a6c5723e */ /* 0x000fe200000010ff */
[----:B------:R-:W-:Y:S02]  /*c0a0*/  FADD.FTZ R153, R171, R168 ;  /* 0x000000a8ab997221 */ /* 0x000fe40000010000 */
        /* <DEDUP_REMOVED lines=21> */
[----:B-1----:R-:W-:-:S07]  /*c200*/  FADD.FTZ R5, R191, R16 ;  /* 0x00000010bf057221 */ /* 0x002fce0000010000 */
[----:B------:R-:W1:Y:S01]  /*c210*/  MUFU.EX2 R184, R184 ;  /* 0x000000b800b87308 */ /* 0x000e620000000800 */
[C---:B---3--:R-:W-:Y:S01]  /*c220*/  FADD.FTZ R153, R173.reuse, R168 ;  /* 0x000000a8ad997221 */ /* 0x048fe20000010000 */
[----:B------:R-:W-:-:S06]  /*c230*/  F2FP.BF16.F32.PACK_AB R190, R173, R190 ;  /* 0x000000beadbe723e */ /* 0x000fcc00000010ff */
[----:B------:R-:W-:Y:S01]  /*c240*/  MUFU.EX2 R185, R185 ;  /* 0x000000b900b97308 */ /* 0x000fe20000000800 */
[----:B0-----:R-:W-:-:S07]  /*c250*/  F2FP.BF16.F32.PACK_AB R191, R160, R191 ;  /* 0x000000bfa0bf723e */ /* 0x001fce00000010ff */
[----:B------:R-:W0:Y:S01]  /*c260*/  MUFU.EX2 R175, R175 ;  /* 0x000000af00af7308 */ /* 0x000e220000000800 */
[----:B-1----:R-:W-:-:S07]  /*c270*/  FADD.FTZ R168, R184, R153 ;  /* 0x00000099b8a87221 */ /* 0x002fce0000010000 */
[----:B--2---:R1:W2:Y:S08]  /*c280*/  MUFU.EX2 R155, R162 ;  /* 0x000000a2009b7308 */ /* 0x0042b00000000800 */
[----:B------:R-:W3:Y:S01]  /*c290*/  MUFU.EX2 R186, R186 ;  /* 0x000000ba00ba7308 */ /* 0x000ee20000000800 */
[----:B-1----:R-:W-:Y:S01]  /*c2a0*/  FADD.FTZ R162, R160, R5 ;  /* 0x00000005a0a27221 */ /* 0x002fe20000010000 */
[C---:B0-----:R-:W-:Y:S01]  /*c2b0*/  FADD.FTZ R153, R175.reuse, R168 ;  /* 0x000000a8af997221 */ /* 0x041fe20000010000 */
[----:B------:R-:W-:-:S02]  /*c2c0*/  F2FP.BF16.F32.PACK_AB R184, R175, R184 ;  /* 0x000000b8afb8723e */ /* 0x000fc400000010ff */
[----:B------:R-:W-:-:S03]  /*c2d0*/  FADD.FTZ R162, R185, R162 ;  /* 0x000000a2b9a27221 */ /* 0x000fc60000010000 */
[----:B------:R-:W0:Y:S01]  /*c2e0*/  MUFU.EX2 R187, R164 ;  /* 0x000000a400bb7308 */ /* 0x000e220000000800 */
[C---:B--2---:R-:W-:Y:S01]  /*c2f0*/  FADD.FTZ R162, R155.reuse, R162 ;  /* 0x000000a29ba27221 */ /* 0x044fe20000010000 */
[----:B------:R-:W-:-:S06]  /*c300*/  F2FP.BF16.F32.PACK_AB R185, R155, R185 ;  /* 0x000000b99bb9723e */ /* 0x000fcc00000010ff */
[----:B------:R-:W1:Y:S01]  /*c310*/  MUFU.EX2 R21, R178 ;  /* 0x000000b200157308 */ /* 0x000e620000000800 */
[----:B---3--:R-:W-:-:S07]  /*c320*/  FADD.FTZ R16, R186, R153 ;  /* 0x00000099ba107221 */ /* 0x008fce0000010000 */
[----:B------:R-:W2:Y:S01]  /*c330*/  MUFU.EX2 R177, R177 ;  /* 0x000000b100b17308 */ /* 0x000ea20000000800 */
[----:B0-----:R-:W-:Y:S01]  /*c340*/  FADD.FTZ R162, R187, R162 ;  /* 0x000000a2bba27221 */ /* 0x001fe20000010000 */
[C---:B-1----:R-:W-:Y:S01]  /*c350*/  FADD.FTZ R16, R21.reuse, R16 ;  /* 0x0000001015107221 */ /* 0x042fe20000010000 */
[----:B------:R-:W-:Y:S01]  /*c360*/  F2FP.BF16.F32.PACK_AB R186, R21, R186 ;  /* 0x000000ba15ba723e */ /* 0x000fe200000010ff */
[----:B------:R-:W-:Y:S02]  /*c370*/  IMAD.MOV.U32 R21, RZ, RZ, R4 ;  /* 0x000000ffff157224 */ /* 0x000fe400078e0004 */
[C---:B--2---:R-:W-:Y:S01]  /*c380*/  FADD.FTZ R5, R177.reuse, R162 ;  /* 0x000000a2b1057221 */ /* 0x044fe20000010000 */
[----:B------:R-:W-:Y:S01]  /*c390*/  F2FP.BF16.F32.PACK_AB R187, R177, R187 ;  /* 0x000000bbb1bb723e */ /* 0x000fe200000010ff */
[----:B------:R-:W-:Y:S06]  /*c3a0*/  @P2 BRA `(.L_x_1230) ;  /* 0xffffffd400342947 */ /* 0x000fec000383ffff */
.L_x_1213:
        /* <DEDUP_REMOVED lines=131> */
.L_x_1231:
[----:B------:R-:W-:Y:S01]  /*cbe0*/  ULEA UR5, UR37, UR38, 0x3 ;  /* 0x0000002625057291 */ /* 0x000fe2000f8e183f */
[----:B------:R-:W-:-:S05]  /*cbf0*/  IMAD.U32 R0, RZ, RZ, UR36 ;  /* 0x00000024ff007e24 */ /* 0x000fca000f8e00ff */
[----:B------:R-:W-:-:S04]  /*cc00*/  SHF.L.U32 R0, R0, 0x1f, RZ ;  /* 0x0000001f00007819 */ /* 0x000fc800000006ff */
[----:B------:R0:W1:Y:S01]  /*cc10*/  SYNCS.PHASECHK.TRANS64.TRYWAIT P2, [UR5+0x30850], R0 ;  /* 0x03085000ff0075a7 */ /* 0x0000620008040145 */
[----:B------:R-:W-:Y:S05]  /*cc20*/  @!P0 BRA `(.L_x_1232) ;  /* 0x0000000000048947 */ /* 0x000fea0003800000 */
[----:B------:R-:W-:Y:S01]  /*cc30*/  BPT.TRAP 0x1 ;  /* 0x000000040000795c */ /* 0x000fe20000300000 */
.L_x_1232:
[----:B-1----:R-:W-:Y:S05]  /*cc40*/  @P2 BRA `(.L_x_1233) ;  /* 0x0000000000082947 */ /* 0x002fea0003800000 */
[----:B------:R-:W1:Y:S02]  /*cc50*/  SYNCS.PHASECHK.TRANS64.TRYWAIT P0, [UR5+0x30850], R0 ;  /* 0x03085000ff0075a7 */ /* 0x000e640008000145 */
[----:B-1----:R-:W-:Y:S05]  /*cc60*/  @!P0 BRA `(.L_x_1234) ;  /* 0x0000009400248947 */ /* 0x002fea0003800000 */
.L_x_1233:
[----:B------:R-:W-:Y:S01]  /*cc70*/  UIADD3 UR38, UR38, 0x400, URZ ;  /* 0x0000040026267890 */ /* 0x000fe2000fffe03f */
[----:B------:R-:W-:Y:S01]  /*cc80*/  WARPGROUP.ARRIVE ;  /* 0x00000000000079c5 */ /* 0x000fe20000000000 */
[----:B------:R-:W-:Y:S01]  /*cc90*/  UMOV UR11, 0x40000040 ;  /* 0x40000040000b7882 */ /* 0x000fe20000000000 */
[----:B01----:R-:W0:Y:S01]  /*cca0*/  SHFL.BFLY PT, R0, R5, 0x2, 0x1f ;  /* 0x0c401f0005007f89 */ /* 0x003e2200000e0000 */
[----:B------:R-:W-:Y:S01]  /*ccb0*/  USHF.R.U32.HI UR38, URZ, 0x4, UR38 ;  /* 0x000000043f267899 */ /* 0x000fe20008011626 */
[----:B------:R-:W-:Y:S01]  /*ccc0*/  IMAD.MOV.U32 R6, RZ, RZ, RZ ;  /* 0x000000ffff067224 */ /* 0x000fe200078e00ff */
[----:B------:R-:W-:Y:S01]  /*ccd0*/  R2UR UR7, R208 ;  /* 0x00000000d00772ca */ /* 0x000fe200000e0000 */
[----:B------:R-:W1:Y:S01]  /*cce0*/  SHFL.BFLY PT, R7, R16, 0x2, 0x1f ;  /* 0x0c401f0010077f89 */ /* 0x000e6200000e0000 */
[----:B------:R-:W-:Y:S01]  /*ccf0*/  ULOP3.LUT UR38, UR38, 0x3fff, URZ, 0xc0, !UPT ;  /* 0x00003fff26267892 */ /* 0x000fe2000f8ec03f */
[----:B------:R-:W-:Y:S02]  /*cd00*/  IMAD.U32 R12, RZ, RZ, UR5 ;  /* 0x00000005ff0c7e24 */ /* 0x000fe4000f8e00ff */
[----:B------:R-:W-:Y:S01]  /*cd10*/  IMAD.U32 R13, RZ, RZ, UR6 ;  /* 0x00000006ff0d7e24 */ /* 0x000fe2000f8e00ff */
[----:B------:R-:W-:-:S04]  /*cd20*/  ULOP3.LUT UR4, UR38, 0x2000000, URZ, 0xfc, !UPT ;  /* 0x0200000026047892 */ /* 0x000fc8000f8efc3f */
[----:B------:R-:W-:Y:S02]  /*cd30*/  ULEA UR4, UR37, UR4, 0xb ;  /* 0x0000000425047291 */ /* 0x000fe4000f8e583f */
[----:B------:R-:W-:Y:S02]  /*cd40*/  UIADD3 UR37, UR37, 0x1, URZ ;  /* 0x0000000125257890 */ /* 0x000fe4000fffe03f */
[----:B------:R-:W-:Y:S02]  /*cd50*/  UIADD3 UR8, UR4, 0x80, URZ ;  /* 0x0000008004087890 */ /* 0x000fe4000fffe03f */
[----:B------:R-:W-:Y:S01]  /*cd60*/  UIADD3 UR7, UR7, 0x1, URZ ;  /* 0x0000000107077890 */ /* 0x000fe2000fffe03f */
[----:B------:R-:W-:Y:S01]  /*cd70*/  UMOV UR10, UR4 ;  /* 0x00000004000a7c82 */ /* 0x000fe20008000000 */
[----:B------:R-:W-:-:S05]  /*cd80*/  UISETP.NE.AND UP0, UPT, UR37, 0x2, UPT ;  /* 0x000000022500788c */ /* 0x000fca000bf05270 */
[----:B------:R-:W-:Y:S01]  /*cd90*/  HGMMA.64x256x16.F32.BF16 R24, R196, gdesc[UR8].tnspB, R24, gsb0 ;  /* 0x43e00008c4187df0 */ /* 0x000fe20008001818 */
[----:B------:R-:W-:Y:S01]  /*cda0*/  UMOV UR10, UR8 ;  /* 0x00000008000a7c82 */ /* 0x000fe20008000000 */
[----:B------:R-:W-:Y:S01]  /*cdb0*/  UMOV UR11, 0x40000040 ;  /* 0x40000040000b7882 */ /* 0x000fe20000000000 */
[----:B------:R-:W-:Y:S01]  /*cdc0*/  UIADD3 UR8, UR4, 0x100, URZ ;  /* 0x0000010004087890 */ /* 0x000fe2000fffe03f */
[----:B0-----:R-:W-:Y:S01]  /*cdd0*/  FADD.FTZ R2, R0, R5 ;  /* 0x0000000500027221 */ /* 0x001fe20000010000 */
[----:B------:R-:W-:Y:S01]  /*cde0*/  UIADD3 UR4, UR4, 0x180, URZ ;  /* 0x0000018004047890 */ /* 0x000fe2000fffe03f */
[----:B-1----:R-:W-:Y:S01]  /*cdf0*/  FADD.FTZ R7, R7, R16 ;  /* 0x0000001007077221 */ /* 0x002fe20000010000 */
[----:B------:R-:W-:Y:S01]  /*ce00*/  IMAD.MOV.U32 R5, RZ, RZ, RZ ;  /* 0x000000ffff057224 */ /* 0x000fe200078e00ff */
[----:B------:R-:W-:Y:S01]  /*ce10*/  USEL UR37, UR37, URZ, UP0 ;  /* 0x0000003f25257287 */ /* 0x000fe20008000000 */
[----:B------:R-:W0:Y:S01]  /*ce20*/  SHFL.BFLY PT, R9, R2, 0x1, 0x1f ;  /* 0x0c201f0002097f89 */ /* 0x000e2200000e0000 */
[----:B------:R-:W-:-:S03]  /*ce30*/  IMAD.U32 R208, RZ, RZ, UR7 ;  /* 0x00000007ffd07e24 */ /* 0x000fc6000f8e00ff */
[----:B------:R-:W1:Y:S01]  /*ce40*/  SHFL.BFLY PT, R0, R7, 0x1, 0x1f ;  /* 0x0c201f0007007f89 */ /* 0x000e6200000e0000 */
[----:B0-----:R-:W-:Y:S01]  /*ce50*/  FADD.FTZ R11, R2, R9 ;  /* 0x00000009020b7221 */ /* 0x001fe20000010000 */
[----:B------:R-:W-:Y:S02]  /*ce60*/  IMAD.MOV.U32 R2, RZ, RZ, -0x800000 ;  /* 0xff800000ff027424 */ /* 0x000fe400078e00ff */
        /* <DEDUP_REMOVED lines=8> */
[----:B------:R-:W-:Y:S08]  /*cef0*/  @P0 MUFU.RCP R6, R10 ;  /* 0x0000000a00060308 */ /* 0x000ff00000001000 */
[----:B------:R0:W1:Y:S08]  /*cf00*/  @P0 MUFU.LG2 R8, R10 ;  /* 0x0000000a00080308 */ /* 0x0000700000000c00 */
[----:B------:R-:W2:Y:S01]  /*cf10*/  @P2 MUFU.RCP R5, R11 ;  /* 0x0000000b00052308 */ /* 0x000ea20000001000 */
[----:B0-----:R-:W-:Y:S01]  /*cf20*/  @P2 FMUL.FTZ R10, R9, 0.69314718246459960938 ;  /* 0x3f317218090a2820 */ /* 0x001fe20000410000 */
[----:B------:R-:W-:-:S03]  /*cf30*/  @!P1 VIADD R9, R12, 0x30860 ;  /* 0x000308600c099836 */ /* 0x000fc60000000000 */
[----:B------:R-:W-:Y:S02]  /*cf40*/  @P2 FFMA.FTZ R2, R13, R3, R10 ;  /* 0x000000030d022223 */ /* 0x000fe4000001000a */
[----:B------:R-:W-:Y:S01]  /*cf50*/  @!P1 PRMT R9, RZ, 0x654, R9 ;  /* 0x00000654ff099816 */ /* 0x000fe20000000009 */
[----:B-1----:R-:W-:-:S04]  /*cf60*/  @P0 FMUL.FTZ R8, R8, 0.69314718246459960938 ;  /* 0x3f31721808080820 */ /* 0x002fc80000410000 */
[----:B------:R-:W-:Y:S01]  /*cf70*/  @P0 FFMA.FTZ R0, R7, R4, R8 ;  /* 0x0000000407000223 */ /* 0x000fe20000010008 */
[----:B------:R-:W-:Y:S01]  /*cf80*/  PLOP3.LUT P0, PT, PT, PT, PT, 0x8, 0x0 ;  /* 0x000000000000781c */ /* 0x000fe20003f0e170 */
[----:B------:R-:W-:Y:S02]  /*cf90*/  WARPGROUP.DEPBAR.LE gsb0, 0x0 ;  /* 0x00008000000079c5 */ /* 0x000fe40000010000 */
[----:B------:R-:W-:-:S06]  /*cfa0*/  WARPGROUP.ARRIVE ;  /* 0x00000000000079c5 */ /* 0x000fcc0000000000 */
[----:B------:R-:W-:Y:S01]  /*cfb0*/  HGMMA.64x256x16.F32.BF16 R24, R192, gdesc[UR8].tnspB, R24, gsb0 ;  /* 0x43e00008c0187df0 */ /* 0x000fe20008001818 */
[----:B------:R-:W-:Y:S01]  /*cfc0*/  UMOV UR10, UR8 ;  /* 0x00000008000a7c82 */ /* 0x000fe20008000000 */
[----:B------:R-:W-:Y:S01]  /*cfd0*/  UMOV UR11, 0x40000040 ;  /* 0x40000040000b7882 */ /* 0x000fe20000000000 */
[----:B------:R-:W-:Y:S02]  /*cfe0*/  WARPGROUP.DEPBAR.LE gsb0, 0x0 ;  /* 0x00008000000079c5 */ /* 0x000fe40000010000 */
[----:B------:R-:W-:-:S15]  /*cff0*/  WARPGROUP.ARRIVE ;  /* 0x00000000000079c5 */ /* 0x000fde0000000000 */
[----:B------:R-:W-:-:S08]  /*d000*/  NOP ;  /* 0x0000000000007918 */ /* 0x000fd00000000000 */
[----:B------:R-:W-:Y:S01]  /*d010*/  HGMMA.64x256x16.F32.BF16 R24, R188, gdesc[UR8].tnspB, R24, gsb0 ;  /* 0x43e00008bc187df0 */ /* 0x000fe20008001818 */
[----:B------:R-:W-:Y:S01]  /*d020*/  UMOV UR10, UR4 ;  /* 0x00000004000a7c82 */ /* 0x000fe20008000000 */
[----:B------:R-:W-:Y:S01]  /*d030*/  UMOV UR11, 0x40000040 ;  /* 0x40000040000b7882 */ /* 0x000fe20000000000 */
[----:B------:R-:W-:-:S04]  /*d040*/  USEL UR4, URZ, 0x1, UP0 ;  /* 0x000000013f047887 */ /* 0x000fc80008000000 */
[----:B------:R-:W-:Y:S01]  /*d050*/  ULOP3.LUT UR36, UR36, UR4, URZ, 0x3c, !UPT ;  /* 0x0000000424247292 */ /* 0x000fe2000f8e3c3f */
[----:B------:R-:W-:Y:S02]  /*d060*/  WARPGROUP.DEPBAR.LE gsb0, 0x0 ;  /* 0x00008000000079c5 */ /* 0x000fe40000010000 */
[----:B------:R-:W-:-:S15]  /*d070*/  WARPGROUP.ARRIVE ;  /* 0x00000000000079c5 */ /* 0x000fde0000000000 */
[----:B------:R-:W-:-:S03]  /*d080*/  NOP ;  /* 0x0000000000007918 */ /* 0x000fc60000000000 */
[----:B------:R-:W-:Y:S03]  /*d090*/  HGMMA.64x256x16.F32.BF16 R24, R184, gdesc[UR8].tnspB, R24, gsb0 ;  /* 0x43e00008b8187df0 */ /* 0x000fe60008001818 */
[----:B------:R-:W-:Y:S02]  /*d0a0*/  WARPGROUP.DEPBAR.LE gsb0, 0x0 ;  /* 0x00008000000079c5 */ /* 0x000fe40000010000 */
        /* <DEDUP_REMOVED lines=21> */
[-C--:B--2---:R-:W-:Y:S01]  /*d200*/  FMUL.FTZ R18, R27, R5.reuse ;  /* 0x000000051b127220 */ /* 0x084fe20000410000 */
        /* <DEDUP_REMOVED lines=107> */
.L_x_1164:
[----:B------:R-:W0:Y:S01]  /*d8c0*/  S2R R4, SR_CgaCtaId ;  /* 0x0000000000047919 */ /* 0x000e220000008800 */
[----:B------:R-:W-:Y:S01]  /*d8d0*/  MOV R207, 0x400 ;  /* 0x0000040000cf7802 */ /* 0x000fe20000000f00 */
[----:B------:R-:W-:Y:S01]  /*d8e0*/  BSSY B0, `(.L_x_1235) ;  /* 0x00002a2000007945 */ /* 0x000fe20003800000 */
[----:B------:R-:W-:Y:S02]  /*d8f0*/  BAR.SYNC.DEFER_BLOCKING 0x5, 0x180 ;  /* 0x0146000000007b1d */ /* 0x000fe40000010000 */
[----:B0-----:R-:W-:-:S05]  /*d900*/  LEA R207, R4, R207, 0x18 ;  /* 0x000000cf04cf7211 */ /* 0x001fca00078ec0ff */
[----:B------:R-:W0:Y:S02]  /*d910*/  LDS R4, [R207+0x308d0] ;  /* 0x0308d000cf047984 */ /* 0x000e240000000800 */
[----:B0-----:R-:W-:Y:S01]  /*d920*/  R2UR UR4, R4 ;  /* 0x00000000040472ca */ /* 0x001fe200000e0000 */
[----:B------:R-:W-:Y:S06]  /*d930*/  BAR.ARV 0x4, 0x180 ;  /* 0x0106000000007b1d */ /* 0x000fec0000002000 */
[----:B------:R-:W-:Y:S08]  /*d940*/  @P0 BRA `(.L_x_1236) ;  /* 0x0000001c006c0947 */ /* 0x000ff00003800000 */
[----:B------:R-:W0:Y:S01]  /*d950*/  S2R R4, SR_SWINHI ;  /* 0x0000000000047919 */ /* 0x000e220000002f00 */
[----:B------:R-:W-:Y:S01]  /*d960*/  IMAD R5, R206, 0x40, R19 ;  /* 0x00000040ce057824 */ /* 0x000fe200078e0213 */
[----:B------:R-:W-:Y:S01]  /*d970*/  R2UR UR11, R204 ;  /* 0x00000000cc0b72ca */ /* 0x000fe200000e0000 */
[----:B------:R-:W-:Y:S01]  /*d980*/  ULDC.64 UR8, c[0x0][0xb90] ;  /* 0x0002e40000087ab9 */ /* 0x000fe20000000a00 */
[----:B------:R-:W1:Y:S01]  /*d990*/  LDC R204, c[0x0][0xbe8] ;  /* 0x0002fa00ffcc7b82 */ /* 0x000e620000000800 */
[----:B------:R-:W-:Y:S01]  /*d9a0*/  F2FP.BF16.F32.PACK_AB R24, R25, R24 ;  /* 0x000000181918723e */ /* 0x000fe200000010ff */
[----:B------:R-:W-:Y:S01]  /*d9b0*/  ULDC.64 UR14, c[0x0][0x208] ;  /* 0x00008200000e7ab9 */ /* 0x000fe20000000a00 */
[----:B------:R-:W-:Y:S02]  /*d9c0*/  F2FP.BF16.F32.PACK_AB R25, R18, R26 ;  /* 0x0000001a1219723e */ /* 0x000fe400000010ff */
[----:B------:R-:W-:Y:S02]  /*d9d0*/  F2FP.BF16.F32.PACK_AB R26, R29, R28 ;  /* 0x0000001c1d1a723e */ /* 0x000fe400000010ff */
[----:B------:R-:W-:-:S02]  /*d9e0*/  F2FP.BF16.F32.PACK_AB R27, R16, R27 ;  /* 0x0000001b101b723e */ /* 0x000fc400000010ff */
[----:B------:R-:W-:Y:S02]  /*d9f0*/  R2UR UR13, R205 ;  /* 0x00000000cd0d72ca */ /* 0x000fe400000e0000 */
[----:B------:R-:W-:Y:S01]  /*da00*/  F2FP.BF16.F32.PACK_AB R32, R33, R32 ;  /* 0x000000202120723e */ /* 0x000fe200000010ff */
[----:B------:R-:W-:Y:S01]  /*da10*/  USHF.R.S32.HI UR10, URZ, 0x1f, UR11 ;  /* 0x0000001f3f0a7899 */ /* 0x000fe2000801140b */
[----:B------:R-:W-:Y:S01]  /*da20*/  F2FP.BF16.F32.PACK_AB R33, R35, R34 ;  /* 0x000000222321723e */ /* 0x000fe200000010ff */
[----:B------:R-:W-:Y:S01]  /*da30*/  UIMAD.WIDE.U32 UR6, UR11, UR8, URZ ;  /* 0x000000080b0672a5 */ /* 0x000fe2000f8e003f */
[----:B------:R-:W-:Y:S01]  /*da40*/  F2FP.BF16.F32.PACK_AB R35, R39, R38 ;  /* 0x000000262723723e */ /* 0x000fe200000010ff */
[----:B------:R-:W-:Y:S01]  /*da50*/  VIADD R39, R22, UR61 ;  /* 0x0000003d16277c36 */ /* 0x000fe20008000000 */
[----:B------:R-:W-:Y:S01]  /*da60*/  UIMAD UR5, UR10, UR8, URZ ;  /* 0x000000080a0572a4 */ /* 0x000fe2000f8e023f */
[----:B------:R-:W-:Y:S02]  /*da70*/  F2FP.BF16.F32.PACK_AB R40, R41, R40 ;  /* 0x000000282928723e */ /* 0x000fe400000010ff */
[----:B------:R-:W-:Y:S01]  /*da80*/  F2FP.BF16.F32.PACK_AB R34, R37, R36 ;  /* 0x000000242522723e */ /* 0x000fe200000010ff */
[----:B------:R-:W-:Y:S01]  /*da90*/  UIMAD UR5, UR11, UR9, UR5 ;  /* 0x000000090b0572a4 */ /* 0x000fe2000f8e0205 */
[----:B------:R-:W-:Y:S01]  /*daa0*/  F2FP.BF16.F32.PACK_AB R41, R43, R42 ;  /* 0x0000002a2b29723e */ /* 0x000fe200000010ff */
[----:B------:R-:W-:Y:S01]  /*dab0*/  USHF.R.S32.HI UR12, URZ, 0x1f, UR13 ;  /* 0x0000001f3f0c7899 */ /* 0x000fe2000801140d */
[----:B------:R-:W-:Y:S01]  /*dac0*/  F2FP.BF16.F32.PACK_AB R42, R45, R176 ;  /* 0x000000b02d2a723e */ /* 0x000fe200000010ff */
[----:B------:R-:W-:Y:S01]  /*dad0*/  IMAD.MOV.U32 R36, RZ, RZ, R39 ;  /* 0x000000ffff247224 */ /* 0x000fe200078e0027 */
[----:B------:R-:W-:Y:S01]  /*dae0*/  F2FP.BF16.F32.PACK_AB R43, R47, R46 ;  /* 0x0000002e2f2b723e */ /* 0x000fe200000010ff */
[----:B------:R-:W-:Y:S01]  /*daf0*/  ULDC.64 UR8, c[0x0][0xb98] ;  /* 0x0002e60000087ab9 */ /* 0x000fe20000000a00 */
[----:B------:R-:W-:-:S02]  /*db00*/  MOV R168, R207 ;  /* 0x000000cf00a87202 */ /* 0x000fc40000000f00 */
[----:B0-----:R-:W-:Y:S01]  /*db10*/  MOV R169, R4 ;  /* 0x0000000400a97202 */ /* 0x001fe20000000f00 */
[----:B------:R-:W-:Y:S01]  /*db20*/  UIADD3 UR7, UR7, UR5, URZ ;  /* 0x0000000507077290 */ /* 0x000fe2000fffe03f */
[----:B------:R-:W-:Y:S01]  /*db30*/  F2FP.BF16.F32.PACK_AB R196, R121, R196 ;  /* 0x000000c479c4723e */ /* 0x000fe200000010ff */
[----:B------:R-:W-:Y:S01]  /*db40*/  UIMAD UR5, UR12, UR8, URZ ;  /* 0x000000080c0572a4 */ /* 0x000fe2000f8e023f */
[----:B------:R-:W-:Y:S01]  /*db50*/  F2FP.BF16.F32.PACK_AB R198, R125, R124 ;  /* 0x0000007c7dc6723e */ /* 0x000fe200000010ff */
[--C-:B------:R-:W-:Y:S01]  /*db60*/  IMAD.WIDE R12, R212, 0x2, R168.reuse ;  /* 0x00000002d40c7825 */ /* 0x100fe200078e02a8 */
[----:B------:R-:W-:Y:S01]  /*db70*/  UIMAD.WIDE.U32 UR6, UR13, UR8, UR6 ;  /* 0x000000080d0672a5 */ /* 0x000fe2000f8e0006 */
[----:B------:R-:W-:Y:S01]  /*db80*/  F2FP.BF16.F32.PACK_AB R199, R100, R96 ;  /* 0x0000006064c7723e */ /* 0x000fe200000010ff */
[----:B------:R-:W-:Y:S01]  /*db90*/  UIMAD UR5, UR13, UR9, UR5 ;  /* 0x000000090d0572a4 */ /* 0x000fe2000f8e0205 */
[----:B------:R-:W-:Y:S01]  /*dba0*/  IMAD.WIDE R168, R5, 0x2, R168 ;  /* 0x0000000205a87825 */ /* 0x000fe200078e02a8 */
[C---:B------:R-:W-:Y:S01]  /*dbb0*/  IADD3 R7, P3, R12.reuse, 0xc060, RZ ;  /* 0x0000c0600c077810 */ /* 0x040fe20007f7e0ff */
[----:B------:R-:W-:Y:S01]  /*dbc0*/  ULDC.64 UR8, c[0x0][0xae8] ;  /* 0x0002ba0000087ab9 */ /* 0x000fe20000000a00 */
[----:B------:R-:W-:-:S02]  /*dbd0*/  LOP3.LUT R139, R12, 0x380, RZ, 0xc0, !PT ;  /* 0x000003800c8b7812 */ /* 0x000fc400078ec0ff */
[----:B------:R-:W-:Y:S01]  /*dbe0*/  LOP3.LUT R4, R7, 0x380, RZ, 0xc0, !PT ;  /* 0x0000038007047812 */ /* 0x000fe200078ec0ff */
[--C-:B------:R-:W-:Y:S01]  /*dbf0*/  IMAD.X R5, RZ, RZ, R13.reuse, P3 ;  /* 0x000000ffff057224 */ /* 0x100fe200018e060d */
[----:B------:R-:W-:Y:S02]  /*dc00*/  IADD3 R99, P4, R12, 0xc040, RZ ;  /* 0x0000c0400c637810 */ /* 0x000fe40007f9e0ff */
[----:B------:R-:W-:Y:S02]  /*dc10*/  SHF.R.U64 R4, R4, 0x3, RZ ;  /* 0x0000000304047819 */ /* 0x000fe400000012ff */
[C---:B------:R-:W-:Y:S02]  /*dc20*/  IADD3 R31, P5, R12.reuse, 0xc020, RZ ;  /* 0x0000c0200c1f7810 */ /* 0x040fe40007fbe0ff */
        /* <DEDUP_REMOVED lines=10> */
[--C-:B------:R-:W-:Y:S01]  /*dcd0*/  IMAD.X R153, RZ, RZ, R13.reuse, P2 ;  /* 0x000000ffff997224 */ /* 0x100fe200010e060d */
[----:B------:R-:W-:Y:S01]  /*dce0*/  LOP3.LUT R4, R4, R7, RZ, 0x3c, !PT ;  /* 0x0000000704047212 */ /* 0x000fe200078e3cff */
        /* <DEDUP_REMOVED lines=14> */
[----:B------:R-:W-:Y:S01]  /*ddd0*/  LOP3.LUT R138, R139, R12, RZ, 0x3c, !PT ;  /* 0x0000000c8b8a7212 */ /* 0x000fe200078e3cff */
[--C-:B------:R-:W-:Y:S01]  /*dde0*/  IMAD.X R9, RZ, RZ, R13.reuse, P2 ;  /* 0x000000ffff097224 */ /* 0x100fe200010e060d */
[----:B------:R-:W-:Y:S01]  /*ddf0*/  LOP3.LUT R12, R23, 0x380, RZ, 0xc0, !PT ;  /* 0x00000380170c7812 */ /* 0x000fe200078ec0ff */
[--C-:B------:R-:W-:Y:S01]  /*de00*/  IMAD.X R167, RZ, RZ, R13.reuse, P3 ;  /* 0x000000ffffa77224 */ /* 0x100fe200018e060d */
[----:B------:R-:W-:Y:S01]  /*de10*/  IADD3 R107, P2, R168, 0x7000, RZ ;  /* 0x00007000a86b7810 */ /* 0x000fe20007f5e0ff */
[----:B------:R-:W-:Y:S01]  /*de20*/  IMAD.MOV.U32 R139, RZ, RZ, R13 ;  /* 0x000000ffff8b7224 */ /* 0x000fe200078e000d */
[----:B------:R-:W-:-:S02]  /*de30*/  SHF.R.U64 R12, R12, 0x3, RZ ;  /* 0x000000030c0c7819 */ /* 0x000fc400000012ff */
[----:B------:R-:W-:Y:S02]  /*de40*/  LOP3.LUT R13, R114, 0x380, RZ, 0xc0, !PT ;  /* 0x00000380720d7812 */ /* 0x000fe400078ec0ff */
[----:B------:R-:W-:Y:S02]  /*de50*/  LOP3.LUT R146, R12, R23, RZ, 0x3c, !PT ;  /* 0x000000170c927212 */ /* 0x000fe400078e3cff */
[----:B------:R-:W-:Y:S02]  /*de60*/  LOP3.LUT R23, R106, 0x380, RZ, 0xc0, !PT ;  /* 0x000003806a177812 */ /* 0x000fe400078ec0ff */
[----:B------:R-:W-:Y:S02]  /*de70*/  SHF.R.U64 R13, R13, 0x3, RZ ;  /* 0x000000030d0d7819 */ /* 0x000fe400000012ff */
[----:B------:R-:W-:Y:S02]  /*de80*/  SHF.R.U64 R23, R23, 0x3, RZ ;  /* 0x0000000317177819 */ /* 0x000fe400000012ff */
[----:B------:R-:W-:-:S02]  /*de90*/  LOP3.LUT R142, R13, R114, RZ, 0x3c, !PT ;  /* 0x000000720d8e7212 */ /* 0x000fc400078e3cff */
[----:B------:R-:W-:Y:S02]  /*dea0*/  LOP3.LUT R154, R23, R106, RZ, 0x3c, !PT ;  /* 0x0000006a179a7212 */ /* 0x000fe400078e3cff */
[----:B------:R-:W-:Y:S02]  /*deb0*/  LOP3.LUT R106, R107, 0x380, RZ, 0xc0, !PT ;  /* 0x000003806b6a7812 */ /* 0x000fe400078ec0ff */
[----:B------:R-:W-:Y:S02]  /*dec0*/  LOP3.LUT R13, R102, 0x380, RZ, 0xc0, !PT ;  /* 0x00000380660d7812 */ /* 0x000fe400078ec0ff */
[----:B------:R-:W-:Y:S02]  /*ded0*/  SHF.R.U64 R106, R106, 0x3, RZ ;  /* 0x000000036a6a7819 */ /* 0x000fe400000012ff */
[----:B------:R-:W-:Y:S02]  /*dee0*/  LOP3.LUT R12, R15, 0x380, RZ, 0xc0, !PT ;  /* 0x000003800f0c7812 */ /* 0x000fe400078ec0ff */
[----:B------:R-:W-:-:S02]  /*def0*/  SHF.R.U64 R13, R13, 0x3, RZ ;  /* 0x000000030d0d7819 */ /* 0x000fc400000012ff */
[----:B------:R-:W-:Y:S01]  /*df00*/  LOP3.LUT R106, R106, R107, RZ, 0x3c, !PT ;  /* 0x0000006b6a6a7212 */ /* 0x000fe200078e3cff */
[----:B------:R-:W-:Y:S01]  /*df10*/  IMAD.X R107, RZ, RZ, R169, P2 ;  /* 0x000000ffff6b7224 */ /* 0x000fe200010e06a9 */
[----:B------:R-:W-:Y:S02]  /*df20*/  IADD3 R135, P2, R168, 0xe000, RZ ;  /* 0x0000e000a8877810 */ /* 0x000fe40007f5e0ff */
[----:B------:R-:W-:Y:S02]  /*df30*/  SHF.R.U64 R12, R12, 0x3, RZ ;  /* 0x000000030c0c7819 */ /* 0x000fe400000012ff */
[----:B------:R-:W-:Y:S02]  /*df40*/  LOP3.LUT R156, R13, R102, RZ, 0x3c, !PT ;  /* 0x000000660d9c7212 */ /* 0x000fe400078e3cff */
[----:B------:R-:W-:Y:S02]  /*df50*/  LOP3.LUT R13, R20, 0x380, RZ, 0xc0, !PT ;  /* 0x00000380140d7812 */ /* 0x000fe400078ec0ff */
[----:B------:R-:W-:-:S02]  /*df60*/  LOP3.LUT R134, R135, 0x380, RZ, 0xc0, !PT ;  /* 0x0000038087867812 */ /* 0x000fc400078ec0ff */
[----:B------:R-:W-:Y:S02]  /*df70*/  LOP3.LUT R150, R12, R15, RZ, 0x3c, !PT ;  /* 0x0000000f0c967212 */ /* 0x000fe400078e3cff */
[----:B------:R-:W-:Y:S02]  /*df80*/  LOP3.LUT R12, R21, 0x380, RZ, 0xc0, !PT ;  /* 0x00000380150c7812 */ /* 0x000fe400078ec0ff */
[----:B------:R-:W-:Y:S02]  /*df90*/  SHF.R.U64 R13, R13, 0x3, RZ ;  /* 0x000000030d0d7819 */ /* 0x000fe400000012ff */
[----:B------:R-:W-:Y:S02]  /*dfa0*/  SHF.R.U64 R134, R134, 0x3, RZ ;  /* 0x0000000386867819 */ /* 0x000fe400000012ff */
[----:B------:R-:W-:Y:S02]  /*dfb0*/  SHF.R.U64 R12, R12, 0x3, RZ ;  /* 0x000000030c0c7819 */ /* 0x000fe400000012ff */
[----:B------:R-:W-:-:S02]  /*dfc0*/  LOP3.LUT R164, R13, R20, RZ, 0x3c, !PT ;  /* 0x000000140da47212 */ /* 0x000fc400078e3cff */
[----:B------:R-:W-:Y:S02]  /*dfd0*/  LOP3.LUT R10, R31, 0x380, RZ, 0xc0, !PT ;  /* 0x000003801f0a7812 */ /* 0x000fe400078ec0ff */
[----:B------:R-:W-:Y:S02]  /*dfe0*/  IADD3 R13, P3, R168, 0x1000, RZ ;  /* 0x00001000a80d7810 */ /* 0x000fe40007f7e0ff */
[----:B------:R-:W-:Y:S01]  /*dff0*/  LOP3.LUT R134, R134, R135, RZ, 0x3c, !PT ;  /* 0x0000008786867212 */ /* 0x000fe200078e3cff */
[----:B------:R-:W-:Y:S01]  /*e000*/  IMAD.X R135, RZ, RZ, R169, P2 ;  /* 0x000000ffff877224 */ /* 0x000fe200010e06a9 */
[----:B-1----:R-:W-:Y:S02]  /*e010*/  ISETP.NE.AND P2, PT, R204, 0x1, PT ;  /* 0x00000001cc00780c */ /* 0x002fe40003f45270 */
[----:B------:R-:W-:Y:S02]  /*e020*/  LOP3.LUT R160, R12, R21, RZ, 0x3c, !PT ;  /* 0x000000150ca07212 */ /* 0x000fe400078e3cff */
[----:B------:R-:W-:-:S02]  /*e030*/  SHF.R.U64 R10, R10, 0x3, RZ ;  /* 0x000000030a0a7819 */ /* 0x000fc400000012ff */
[----:B------:R-:W-:Y:S02]  /*e040*/  LOP3.LUT R12, R13, 0x380, RZ, 0xc0, !PT ;  /* 0x000003800d0c7812 */ /* 0x000fe400078ec0ff */
[----:B------:R-:W-:Y:S02]  /*e050*/  LOP3.LUT R10, R10, R31, RZ, 0x3c, !PT ;  /* 0x0000001f0a0a7212 */ /* 0x000fe400078e3cff */
[----:B------:R-:W-:Y:S02]  /*e060*/  SHF.R.U64 R12, R12, 0x3, RZ ;  /* 0x000000030c0c7819 */ /* 0x000fe400000012ff */
[----:B------:R-:W-:Y:S02]  /*e070*/  LOP3.LUT R31, R110, 0x380, RZ, 0xc0, !PT ;  /* 0x000003806e1f7812 */ /* 0x000fe400078ec0ff */
[----:B------:R-:W-:Y:S01]  /*e080*/  MOV R197, R138 ;  /* 0x0000008a00c57202 */ /* 0x000fe20000000f00 */
[----:B------:R-:W-:Y:S01]  /*e090*/  BAR.SYNC.DEFER_BLOCKING 0x1, 0x100 ;  /* 0x0044000000007b1d */ /* 0x000fe20000010000 */
[----:B------:R-:W-:-:S02]  /*e0a0*/  LOP3.LUT R23, R98, 0x380, RZ, 0xc0, !PT ;  /* 0x0000038062177812 */ /* 0x000fc400078ec0ff */
[----:B------:R-:W-:Y:S01]  /*e0b0*/  LOP3.LUT R12, R12, R13, RZ, 0x3c, !PT ;  /* 0x0000000d0c0c7212 */ /* 0x000fe200078e3cff */
[----:B------:R-:W-:Y:S01]  /*e0c0*/  IMAD.X R13, RZ, RZ, R169, P3 ;  /* 0x000000ffff0d7224 */ /* 0x000fe200018e06a9 */
[----:B------:R-:W-:Y:S02]  /*e0d0*/  SHF.R.U64 R31, R31, 0x3, RZ ;  /* 0x000000031f1f7819 */ /* 0x000fe400000012ff */
[----:B------:R-:W-:Y:S02]  /*e0e0*/  SHF.R.U64 R23, R23, 0x3, RZ ;  /* 0x0000000317177819 */ /* 0x000fe400000012ff */
[----:B------:R-:W-:Y:S02]  /*e0f0*/  IADD3 R111, P3, R168, 0x8000, RZ ;  /* 0x00008000a86f7810 */ /* 0x000fe40007f7e0ff */
[----:B------:R-:W-:Y:S02]  /*e100*/  LOP3.LUT R152, R31, R110, RZ, 0x3c, !PT ;  /* 0x0000006e1f987212 */ /* 0x000fe400078e3cff */
[----:B------:R-:W-:-:S02]  /*e110*/  LOP3.LUT R158, R23, R98, RZ, 0x3c, !PT ;  /* 0x00000062179e7212 */ /* 0x000fc400078e3cff */
[----:B------:R-:W-:Y:S02]  /*e120*/  LOP3.LUT R110, R111, 0x380, RZ, 0xc0, !PT ;  /* 0x000003806f6e7812 */ /* 0x000fe400078ec0ff */
[----:B------:R-:W-:Y:S02]  /*e130*/  LOP3.LUT R6, R99, 0x380, RZ, 0xc0, !PT ;  /* 0x0000038063067812 */ /* 0x000fe400078ec0ff */
[----:B------:R-:W-:Y:S02]  /*e140*/  LOP3.LUT R23, R8, 0x380, RZ, 0xc0, !PT ;  /* 0x0000038008177812 */ /* 0x000fe400078ec0ff */
[----:B------:R-:W-:Y:S02]  /*e150*/  SHF.R.U64 R110, R110, 0x3, RZ ;  /* 0x000000036e6e7819 */ /* 0x000fe400000012ff */
[----:B------:R-:W-:Y:S01]  /*e160*/  SHF.R.U64 R6, R6, 0x3, RZ ;  /* 0x0000000306067819 */ /* 0x000fe200000012ff */
[----:B------:R0:W-:Y:S01]  /*e170*/  STSM.16.M88.4 [R197], R24 ;  /* 0x00000018c5007844 */ /* 0x0001e20000000200 */
[----:B------:R-:W-:-:S02]  /*e180*/  SHF.R.U64 R23, R23, 0x3, RZ ;  /* 0x0000000317177819 */ /* 0x000fc400000012ff */
[----:B------:R-:W-:Y:S01]  /*e190*/  LOP3.LUT R110, R110, R111, RZ, 0x3c, !PT ;  /* 0x0000006f6e6e7212 */ /* 0x000fe200078e3cff */
[----:B------:R-:W-:Y:S01]  /*e1a0*/  IMAD.X R111, RZ, RZ, R169, P3 ;  /* 0x000000ffff6f7224 */ /* 0x000fe200018e06a9 */
[----:B------:R-:W-:Y:S02]  /*e1b0*/  LOP3.LUT R6, R6, R99, RZ, 0x3c, !PT ;  /* 0x0000006306067212 */ /* 0x000fe400078e3cff */
[----:B------:R-:W-:Y:S02]  /*e1c0*/  LOP3.LUT R8, R23, R8, RZ, 0x3c, !PT ;  /* 0x0000000817087212 */ /* 0x000fe400078e3cff */
[C---:B------:R-:W-:Y:S02]  /*e1d0*/  IADD3 R99, P0, R168.reuse, 0x5000, RZ ;  /* 0x00005000a8637810 */ /* 0x040fe40007f1e0ff */
[----:B------:R-:W-:Y:S02]  /*e1e0*/  IADD3 R23, P3, R168, 0xf000, RZ ;  /* 0x0000f000a8177810 */ /* 0x000fe40007f7e0ff */
[----:B------:R-:W-:-:S02]  /*e1f0*/  LOP3.LUT R21, R14, 0x380, RZ, 0xc0, !PT ;  /* 0x000003800e157812 */ /* 0x000fc400078ec0ff */
[----:B------:R-:W-:Y:S01]  /*e200*/  LOP3.LUT R98, R99, 0x380, RZ, 0xc0, !PT ;  /* 0x0000038063627812 */ /* 0x000fe200078ec0ff */
[----:B0-----:R-:W0:Y:S01]  /*e210*/  @P2 LDC R24, c[0x0][0xbec] ;  /* 0x0002fb00ff182b82 */ /* 0x001e220000000800 */
[----:B------:R-:W-:Y:S01]  /*e220*/  LOP3.LUT R16, R23, 0x380, RZ, 0xc0, !PT ;  /* 0x0000038017107812 */ /* 0x000fe200078ec0ff */
[----:B------:R-:W-:Y:S01]  /*e230*/  IMAD.X R139, RZ, RZ, R169, P3 ;  /* 0x000000ffff8b7224 */ /* 0x000fe200018e06a9 */
[----:B------:R-:W-:Y:S02]  /*e240*/  SHF.R.U64 R21, R21, 0x3, RZ ;  /* 0x0000000315157819 */ /* 0x000fe400000012ff */
[----:B------:R-:W-:Y:S02]  /*e250*/  SHF.R.U64 R98, R98, 0x3, RZ ;  /* 0x0000000362627819 */ /* 0x000fe400000012ff */
[----:B------:R-:W-:Y:S01]  /*e260*/  SHF.R.U64 R16, R16, 0x3, RZ ;  /* 0x0000000310107819 */ /* 0x000fe200000012ff */
[----:B------:R-:W1:Y:S01]  /*e270*/  @P2 LDC R27, c[0x0][0xbf0] ;  /* 0x0002fc00ff1b2b82 */ /* 0x000e620000000800 */
[----:B------:R-:W-:-:S02]  /*e280*/  LOP3.LUT R15, R30, 0x380, RZ, 0xc0, !PT ;  /* 0x000003801e0f7812 */ /* 0x000fc400078ec0ff */
[----:B------:R-:W-:Y:S02]  /*e290*/  LOP3.LUT R166, R21, R14, RZ, 0x3c, !PT ;  /* 0x0000000e15a67212 */ /* 0x000fe400078e3cff */
[----:B------:R-:W-:Y:S01]  /*e2a0*/  LOP3.LUT R98, R98, R99, RZ, 0x3c, !PT ;  /* 0x0000006362627212 */ /* 0x000fe200078e3cff */
[----:B------:R-:W-:Y:S01]  /*e2b0*/  IMAD.X R99, RZ, RZ, R169, P0 ;  /* 0x000000ffff637224 */ /* 0x000fe200000e06a9 */
[----:B------:R-:W-:Y:S02]  /*e2c0*/  LOP3.LUT R138, R16, R23, RZ, 0x3c, !PT ;  /* 0x00000017108a7212 */ /* 0x000fe400078e3cff */
[----:B------:R-:W-:Y:S02]  /*e2d0*/  MOV R150, R150 ;  /* 0x0000009600967202 */ /* 0x000fe40000000f00 */
[----:B------:R-:W-:Y:S02]  /*e2e0*/  SHF.R.U64 R15, R15, 0x3, RZ ;  /* 0x000000030f0f7819 */ /* 0x000fe400000012ff */
[----:B------:R-:W-:Y:S01]  /*e2f0*/  MOV R16, R4 ;  /* 0x0000000400107202 */ /* 0x000fe20000000f00 */
[----:B------:R-:W-:Y:S01]  /*e300*/  STSM.16.M88.4 [R150], R32 ;  /* 0x0000002096007844 */ /* 0x000fe20000000200 */
[----:B------:R-:W-:Y:S01]  /*e310*/  MOV R18, R6 ;  /* 0x0000000600127202 */ /* 0x000fe20000000f00 */
[----:B0-----:R-:W-:Y:S01]  /*e320*/  @P2 IMAD.HI.U32 R24, R39, R24, RZ ;  /* 0x0000001827182227 */ /* 0x001fe200078e00ff */
[----:B------:R-:W-:-:S02]  /*e330*/  MOV R160, R160 ;  /* 0x000000a000a07202 */ /* 0x000fc40000000f00 */
[C---:B------:R-:W-:Y:S02]  /*e340*/  IADD3 R20, P4, R168.reuse, 0x2000, RZ ;  /* 0x00002000a8147810 */ /* 0x040fe40007f9e0ff */
[----:B------:R-:W-:Y:S01]  /*e350*/  IADD3 R127, P0, R168, 0xc000, RZ ;  /* 0x0000c000a87f7810 */ /* 0x000fe20007f1e0ff */
[----:B------:R-:W-:Y:S01]  /*e360*/  STSM.16.M88.4 [R160], R40 ;  /* 0x00000028a0007844 */ /* 0x000fe20000000200 */
[----:B------:R-:W-:Y:S02]  /*e370*/  MOV R23, R10 ;  /* 0x0000000a00177202 */ /* 0x000fe40000000f00 */
[----:B------:R-:W-:Y:S02]  /*e380*/  MOV R166, R166 ;  /* 0x000000a600a67202 */ /* 0x000fe40000000f00 */
[----:B------:R-:W-:Y:S02]  /*e390*/  F2FP.BF16.F32.PACK_AB R4, R49, R178 ;  /* 0x000000b23104723e */ /* 0x000fe400000010ff */
[----:B------:R-:W-:-:S02]  /*e3a0*/  F2FP.BF16.F32.PACK_AB R5, R51, R50 ;  /* 0x000000323305723e */ /* 0x000fc400000010ff */
[----:B------:R-:W-:Y:S02]  /*e3b0*/  F2FP.BF16.F32.PACK_AB R6, R53, R179 ;  /* 0x000000b33506723e */ /* 0x000fe400000010ff */
[----:B------:R-:W-:Y:S02]  /*e3c0*/  F2FP.BF16.F32.PACK_AB R7, R55, R54 ;  /* 0x000000363707723e */ /* 0x000fe400000010ff */
[----:B------:R-:W-:Y:S02]  /*e3d0*/  MOV R25, R8 ;  /* 0x0000000800197202 */ /* 0x000fe40000000f00 */
[----:B------:R-:W-:Y:S01]  /*e3e0*/  F2FP.BF16.F32.PACK_AB R8, R57, R180 ;  /* 0x000000b43908723e */ /* 0x000fe200000010ff */
[----:B------:R0:W-:Y:S01]  /*e3f0*/  STSM.16.M88.4 [R166], R4 ;  /* 0x00000004a6007844 */ /* 0x0001e20000000200 */
[----:B------:R-:W-:Y:S02]  /*e400*/  F2FP.BF16.F32.PACK_AB R9, R59, R58 ;  /* 0x0000003a3b09723e */ /* 0x000fe400000010ff */
[----:B------:R-:W-:-:S02]  /*e410*/  F2FP.BF16.F32.PACK_AB R10, R61, R181 ;  /* 0x000000b53d0a723e */ /* 0x000fc400000010ff */
[----:B------:R-:W-:Y:S02]  /*e420*/  F2FP.BF16.F32.PACK_AB R11, R63, R62 ;  /* 0x0000003e3f0b723e */ /* 0x000fe400000010ff */
[----:B-1----:R-:W-:Y:S02]  /*e430*/  @P2 SHF.R.U32.HI R36, RZ, R27, R24 ;  /* 0x0000001bff242219 */ /* 0x002fe40000011618 */
[----:B------:R-:W-:Y:S01]  /*e440*/  LOP3.LUT R162, R15, R30, RZ, 0x3c, !PT ;  /* 0x0000001e0fa27212 */ /* 0x000fe200078e3cff */
[----:B------:R1:W-:Y:S01]  /*e450*/  STSM.16.M88.4 [R25], R8 ;  /* 0x0000000819007844 */ /* 0x0003e20000000200 */
[----:B------:R-:W-:Y:S01]  /*e460*/  LOP3.LUT R15, R20, 0x380, RZ, 0xc0, !PT ;  /* 0x00000380140f7812 */ /* 0x000fe200078ec0ff */
[----:B------:R-:W-:Y:S01]  /*e470*/  IMAD.MOV R37, RZ, RZ, -R36 ;  /* 0x000000ffff257224 */ /* 0x000fe200078e0a24 */
[----:B------:R-:W-:Y:S02]  /*e480*/  LOP3.LUT R126, R127, 0x380, RZ, 0xc0, !PT ;  /* 0x000003807f7e7812 */ /* 0x000fe400078ec0ff */
[----:B------:R-:W-:Y:S01]  /*e490*/  IADD3 R103, P1, R168, 0x6000, RZ ;  /* 0x00006000a8677810 */ /* 0x000fe20007f3e0ff */
[----:B------:R-:W-:Y:S01]  /*e4a0*/  IMAD R37, R204, R37, R39 ;  /* 0x00000025cc257224 */ /* 0x000fe200078e0227 */
[----:B------:R-:W-:-:S02]  /*e4b0*/  MOV R164, R164 ;  /* 0x000000a400a47202 */ /* 0x000fc40000000f00 */
[----:B0-----:R-:W-:Y:S02]  /*e4c0*/  F2FP.BF16.F32.PACK_AB R4, R65, R182 ;  /* 0x000000b64104723e */ /* 0x001fe400000010ff */
[----:B------:R-:W-:Y:S02]  /*e4d0*/  F2FP.BF16.F32.PACK_AB R5, R67, R66 ;  /* 0x000000424305723e */ /* 0x000fe400000010ff */
[----:B------:R-:W-:Y:S02]  /*e4e0*/  F2FP.BF16.F32.PACK_AB R6, R69, R183 ;  /* 0x000000b74506723e */ /* 0x000fe400000010ff */
[----:B------:R-:W-:Y:S02]  /*e4f0*/  F2FP.BF16.F32.PACK_AB R7, R71, R70 ;  /* 0x000000464707723e */ /* 0x000fe400000010ff */
[----:B------:R-:W-:Y:S02]  /*e500*/  MOV R162, R162 ;  /* 0x000000a200a27202 */ /* 0x000fe40000000f00 */
[----:B-1----:R-:W-:Y:S01]  /*e510*/  F2FP.BF16.F32.PACK_AB R8, R73, R184 ;  /* 0x000000b84908723e */ /* 0x002fe200000010ff */
[----:B------:R-:W-:Y:S01]  /*e520*/  STSM.16.M88.4 [R164], R4 ;  /* 0x00000004a4007844 */ /* 0x000fe20000000200 */
[----:B------:R-:W-:-:S02]  /*e530*/  F2FP.BF16.F32.PACK_AB R9, R75, R74 ;  /* 0x0000004a4b09723e */ /* 0x000fc400000010ff */
[----:B------:R-:W-:Y:S02]  /*e540*/  F2FP.BF16.F32.PACK_AB R10, R77, R185 ;  /* 0x000000b94d0a723e */ /* 0x000fe400000010ff */
[----:B------:R-:W-:Y:S02]  /*e550*/  F2FP.BF16.F32.PACK_AB R11, R79, R78 ;  /* 0x0000004e4f0b723e */ /* 0x000fe400000010ff */
[----:B------:R-:W-:Y:S02]  /*e560*/  SHF.R.U64 R15, R15, 0x3, RZ ;  /* 0x000000030f0f7819 */ /* 0x000fe400000012ff */
[----:B------:R-:W-:Y:S01]  /*e570*/  SHF.R.U64 R126, R126, 0x3, RZ ;  /* 0x000000037e7e7819 */ /* 0x000fe200000012ff */
[----:B------:R0:W-:Y:S01]  /*e580*/  STSM.16.M88.4 [R162], R8 ;  /* 0x00000008a2007844 */ /* 0x0001e20000000200 */
[----:B------:R-:W-:Y:S02]  /*e590*/  MOV R158, R158 ;  /* 0x0000009e009e7202 */ /* 0x000fe40000000f00 */
[----:B------:R-:W-:-:S02]  /*e5a0*/  F2FP.BF16.F32.PACK_AB R24, R81, R186 ;  /* 0x000000ba5118723e */ /* 0x000fc400000010ff */
[----:B------:R-:W-:Y:S02]  /*e5b0*/  F2FP.BF16.F32.PACK_AB R25, R83, R82 ;  /* 0x000000525319723e */ /* 0x000fe400000010ff */
[----:B------:R-:W-:Y:S02]  /*e5c0*/  F2FP.BF16.F32.PACK_AB R26, R85, R187 ;  /* 0x000000bb551a723e */ /* 0x000fe400000010ff */
[----:B------:R-:W-:Y:S02]  /*e5d0*/  F2FP.BF16.F32.PACK_AB R27, R87, R86 ;  /* 0x00000056571b723e */ /* 0x000fe400000010ff */
[C---:B------:R-:W-:Y:S02]  /*e5e0*/  IADD3 R21, P5, R168.reuse, 0x3000, RZ ;  /* 0x00003000a8157810 */ /* 0x040fe40007fbe0ff */
[----:B------:R-:W-:Y:S01]  /*e5f0*/  IADD3 R31, P6, R168, 0x4000, RZ ;  /* 0x00004000a81f7810 */ /* 0x000fe20007fde0ff */
[----:B------:R1:W-:Y:S01]  /*e600*/  STSM.16.M88.4 [R158], R24 ;  /* 0x000000189e007844 */ /* 0x0003e20000000200 */
[----:B------:R-:W-:Y:S01]  /*e610*/  LOP3.LUT R102, R103, 0x380, RZ, 0xc0, !PT ;  /* 0x0000038067667812 */ /* 0x000fe200078ec0ff */
[----:B0-----:R-:W-:Y:S01]  /*e620*/  IMAD.U32 R9, RZ, RZ, UR5 ;  /* 0x00000005ff097e24 */ /* 0x001fe2000f8e00ff */
[----:B------:R-:W-:Y:S01]  /*e630*/  LOP3.LUT R14, R15, R20, RZ, 0x3c, !PT ;  /* 0x000000140f0e7212 */ /* 0x000fe200078e3cff */
[--C-:B------:R-:W-:Y:S01]  /*e640*/  IMAD.X R15, RZ, RZ, R169.reuse, P4 ;  /* 0x000000ffff0f7224 */ /* 0x100fe200020e06a9 */
[----:B------:R-:W-:Y:S01]  /*e650*/  LOP3.LUT R126, R126, R127, RZ, 0x3c, !PT ;  /* 0x0000007f7e7e7212 */ /* 0x000fe200078e3cff */
[----:B------:R-:W-:Y:S01]  /*e660*/  IMAD.X R127, RZ, RZ, R169, P0 ;  /* 0x000000ffff7f7224 */ /* 0x000fe200000e06a9 */
[----:B------:R-:W-:Y:S01]  /*e670*/  LOP3.LUT R20, R21, 0x380, RZ, 0xc0, !PT ;  /* 0x0000038015147812 */ /* 0x000fe200078ec0ff */
[----:B------:R-:W-:Y:S01]  /*e680*/  ULDC UR5, c[0x0][0xa88] ;  /* 0x0002a20000057ab9 */ /* 0x000fe20000000800 */
[----:B------:R-:W-:-:S02]  /*e690*/  LOP3.LUT R30, R31, 0x380, RZ, 0xc0, !PT ;  /* 0x000003801f1e7812 */ /* 0x000fc400078ec0ff */
[----:B------:R-:W-:Y:S02]  /*e6a0*/  SHF.R.U64 R102, R102, 0x3, RZ ;  /* 0x0000000366667819 */ /* 0x000fe400000012ff */
[----:B------:R-:W-:Y:S02]  /*e6b0*/  SHF.R.S32.HI R8, RZ, 0x1f, R36 ;  /* 0x0000001fff087819 */ /* 0x000fe40000011424 */
[----:B------:R-:W-:Y:S01]  /*e6c0*/  F2FP.BF16.F32.PACK_AB R5, R44, R3 ;  /* 0x000000032c05723e */ /* 0x000fe200000010ff */
[----:B-1----:R-:W-:Y:S01]  /*e6d0*/  VIADD R26, R211, UR61 ;  /* 0x0000003dd31a7c36 */ /* 0x002fe20008000000 */
[----:B------:R-:W-:Y:S02]  /*e6e0*/  IADD3 R24, P0, R36, UR6, RZ ;  /* 0x0000000624187c10 */ /* 0x000fe4000ff1e0ff */
[----:B------:R-:W-:Y:S02]  /*e6f0*/  SHF.R.S32.HI R3, RZ, 0x1f, R37 ;  /* 0x0000001fff037819 */ /* 0x000fe40000011425 */
[----:B------:R-:W-:-:S02]  /*e700*/  SHF.R.U64 R20, R20, 0x3, RZ ;  /* 0x0000000314147819 */ /* 0x000fc400000012ff */
[----:B------:R-:W-:Y:S02]  /*e710*/  SHF.R.U64 R30, R30, 0x3, RZ ;  /* 0x000000031e1e7819 */ /* 0x000fe400000012ff */
[----:B------:R-:W-:Y:S01]  /*e720*/  LOP3.LUT R102, R102, R103, RZ, 0x3c, !PT ;  /* 0x0000006766667212 */ /* 0x000fe200078e3cff */
[----:B------:R-:W-:Y:S01]  /*e730*/  IMAD.X R103, RZ, RZ, R169, P1 ;  /* 0x000000ffff677224 */ /* 0x000fe200008e06a9 */
[----:B------:R-:W-:Y:S01]  /*e740*/  IADD3.X R25, R8, UR7, R9, P0, !PT ;  /* 0x0000000708197c10 */ /* 0x000fe200087fe409 */
[----:B------:R-:W-:Y:S01]  /*e750*/  ULDC.64 UR6, c[0x0][0xb88] ;  /* 0x0002e20000067ab9 */ /* 0x000fe20000000a00 */
[----:B------:R-:W-:Y:S01]  /*e760*/  IADD3 R131, P1, R168, 0xd000, RZ ;  /* 0x0000d000a8837810 */ /* 0x000fe20007f3e0ff */
[----:B------:R-:W-:Y:S01]  /*e770*/  IMAD R8, R3, UR6, RZ ;  /* 0x0000000603087c24 */ /* 0x000fe2000f8e02ff */
[----:B------:R-:W-:Y:S01]  /*e780*/  LOP3.LUT R20, R20, R21, RZ, 0x3c, !PT ;  /* 0x0000001514147212 */ /* 0x000fe200078e3cff */
[--C-:B------:R-:W-:Y:S01]  /*e790*/  IMAD.X R21, RZ, RZ, R169.reuse, P5 ;  /* 0x000000ffff157224 */ /* 0x100fe200028e06a9 */
[----:B------:R-:W-:Y:S01]  /*e7a0*/  LOP3.LUT R30, R30, R31, RZ, 0x3c, !PT ;  /* 0x0000001f1e1e7212 */ /* 0x000fe200078e3cff */
[----:B------:R-:W-:Y:S01]  /*e7b0*/  IMAD.X R31, RZ, RZ, R169, P6 ;  /* 0x000000ffff1f7224 */ /* 0x000fe200030e06a9 */
[----:B------:R-:W-:Y:S01]  /*e7c0*/  MOV R156, R156 ;  /* 0x0000009c009c7202 */ /* 0x000fe20000000f00 */
[----:B------:R-:W-:Y:S01]  /*e7d0*/  IMAD.WIDE.U32 R24, R37, UR6, R24 ;  /* 0x0000000625187c25 */ /* 0x000fe2000f8e0018 */
[----:B------:R-:W-:-:S02]  /*e7e0*/  F2FP.BF16.F32.PACK_AB R32, R89, R188 ;  /* 0x000000bc5920723e */ /* 0x000fc400000010ff */
[----:B------:R-:W-:Y:S01]  /*e7f0*/  F2FP.BF16.F32.PACK_AB R33, R91, R90 ;  /* 0x0000005a5b21723e */ /* 0x000fe200000010ff */
[----:B------:R-:W-:Y:S01]  /*e800*/  IMAD R37, R37, UR7, R8 ;  /* 0x0000000725257c24 */ /* 0x000fe2000f8e0208 */
[----:B------:R-:W-:Y:S01]  /*e810*/  F2FP.BF16.F32.PACK_AB R34, R93, R189 ;  /* 0x000000bd5d22723e */ /* 0x000fe200000010ff */
[----:B------:R-:W-:Y:S01]  /*e820*/  ULDC.64 UR6, c[0x0][0xb50] ;  /* 0x0002d40000067ab9 */ /* 0x000fe20000000a00 */
[----:B------:R-:W-:Y:S01]  /*e830*/  F2FP.BF16.F32.PACK_AB R35, R95, R94 ;  /* 0x0000005e5f23723e */ /* 0x000fe200000010ff */
[----:B------:R-:W-:Y:S01]  /*e840*/  IMAD R3, R204, UR5, RZ ;  /* 0x00000005cc037c24 */ /* 0x000fe2000f8e02ff */
[C---:B------:R-:W-:Y:S02]  /*e850*/  IADD3 R115, P4, R168.reuse, 0x9000, RZ ;  /* 0x00009000a8737810 */ /* 0x040fe40007f9e0ff */
[C---:B------:R-:W-:Y:S01]  /*e860*/  IADD3 R119, P5, R168.reuse, 0xa000, RZ ;  /* 0x0000a000a8777810 */ /* 0x040fe20007fbe0ff */
[----:B------:R-:W-:Y:S01]  /*e870*/  STSM.16.M88.4 [R156], R32 ;  /* 0x000000209c007844 */ /* 0x000fe20000000200 */
[----:B------:R-:W-:-:S02]  /*e880*/  IADD3 R123, P6, R168, 0xb000, RZ ;  /* 0x0000b000a87b7810 */ /* 0x000fc40007fde0ff */
[----:B------:R-:W-:Y:S02]  /*e890*/  LOP3.LUT R130, R131, 0x380, RZ, 0xc0, !PT ;  /* 0x0000038083827812 */ /* 0x000fe400078ec0ff */
[----:B------:R-:W-:Y:S02]  /*e8a0*/  MOV R154, R154 ;  /* 0x0000009a009a7202 */ /* 0x000fe40000000f00 */
[----:B------:R-:W-:Y:S02]  /*e8b0*/  F2FP.BF16.F32.PACK_AB R4, R97, R190 ;  /* 0x000000be6104723e */ /* 0x000fe400000010ff */
[----:B------:R-:W-:Y:S02]  /*e8c0*/  F2FP.BF16.F32.PACK_AB R6, R101, R191 ;  /* 0x000000bf6506723e */ /* 0x000fe400000010ff */
[----:B------:R-:W-:Y:S02]  /*e8d0*/  F2FP.BF16.F32.PACK_AB R7, R52, R48 ;  /* 0x000000303407723e */ /* 0x000fe400000010ff */
[----:B------:R-:W-:-:S02]  /*e8e0*/  LOP3.LUT R114, R115, 0x380, RZ, 0xc0, !PT ;  /* 0x0000038073727812 */ /* 0x000fc400078ec0ff */
[----:B------:R-:W-:Y:S01]  /*e8f0*/  LOP3.LUT R118, R119, 0x380, RZ, 0xc0, !PT ;  /* 0x0000038077767812 */ /* 0x000fe200078ec0ff */
[----:B------:R0:W-:Y:S01]  /*e900*/  STSM.16.M88.4 [R154], R4 ;  /* 0x000000049a007844 */ /* 0x0001e20000000200 */
[----:B------:R-:W-:Y:S02]  /*e910*/  LOP3.LUT R122, R123, 0x380, RZ, 0xc0, !PT ;  /* 0x000003807b7a7812 */ /* 0x000fe400078ec0ff */
[----:B------:R-:W-:Y:S02]  /*e920*/  SHF.R.U64 R130, R130, 0x3, RZ ;  /* 0x0000000382827819 */ /* 0x000fe400000012ff */
[----:B------:R-:W-:Y:S02]  /*e930*/  LOP3.LUT R29, R168, 0x380, RZ, 0xc0, !PT ;  /* 0x00000380a81d7812 */ /* 0x000fe400078ec0ff */
[----:B------:R-:W-:Y:S02]  /*e940*/  LOP3.LUT P0, RZ, R209, 0x3, RZ, 0xc0, !PT ;  /* 0x00000003d1ff7812 */ /* 0x000fe4000780c0ff */
[----:B------:R-:W-:-:S02]  /*e950*/  SHF.R.U64 R114, R114, 0x3, RZ ;  /* 0x0000000372727819 */ /* 0x000fc400000012ff */
[----:B------:R-:W-:Y:S02]  /*e960*/  SHF.R.U64 R118, R118, 0x3, RZ ;  /* 0x0000000376767819 */ /* 0x000fe400000012ff */
[----:B------:R-:W-:Y:S02]  /*e970*/  SHF.R.U64 R122, R122, 0x3, RZ ;  /* 0x000000037a7a7819 */ /* 0x000fe400000012ff */
[----:B------:R-:W-:Y:S01]  /*e980*/  LOP3.LUT R130, R130, R131, RZ, 0x3c, !PT ;  /* 0x0000008382827212 */ /* 0x000fe200078e3cff */
[----:B0-----:R-:W-:Y:S01]  /*e990*/  VIADD R4, R26, 0x8 ;  /* 0x000000081a047836 */ /* 0x001fe20000000000 */
[----:B------:R-:W-:Y:S01]  /*e9a0*/  SHF.R.U64 R29, R29, 0x3, RZ ;  /* 0x000000031d1d7819 */ /* 0x000fe200000012ff */
[----:B------:R-:W-:Y:S01]  /*e9b0*/  IMAD.IADD R5, R25, 0x1, R37 ;  /* 0x0000000119057824 */ /* 0x000fe200078e0225 */
[----:B------:R-:W-:Y:S01]  /*e9c0*/  LEA R25, P3, R24, UR6, 0x2 ;  /* 0x0000000618197c11 */ /* 0x000fe2000f8610ff */
[----:B------:R-:W-:Y:S01]  /*e9d0*/  IMAD.X R131, RZ, RZ, R169, P1 ;  /* 0x000000ffff837224 */ /* 0x000fe200008e06a9 */
[----:B------:R-:W-:-:S02]  /*e9e0*/  MOV R152, R152 ;  /* 0x0000009800987202 */ /* 0x000fc40000000f00 */
[----:B------:R-:W-:Y:S01]  /*e9f0*/  F2FP.BF16.F32.PACK_AB R8, R105, R192 ;  /* 0x000000c06908723e */ /* 0x000fe200000010ff */
[----:B------:R-:W-:Y:S01]  /*ea00*/  SHFL.IDX PT, R44, R25, RZ, 0x1c1f ;  /* 0x001c1fff192c7589 */ /* 0x000fe200000e0000 */
[----:B------:R-:W-:Y:S02]  /*ea10*/  F2FP.BF16.F32.PACK_AB R9, R60, R56 ;  /* 0x000000383c09723e */ /* 0x000fe400000010ff */
[----:B------:R-:W-:Y:S01]  /*ea20*/  F2FP.BF16.F32.PACK_AB R10, R109, R193 ;  /* 0x000000c16d0a723e */ /* 0x000fe200000010ff */
[----:B------:R-:W-:Y:S01]  /*ea30*/  SHFL.IDX PT, R46, R25, 0x1, 0x1c1f ;  /* 0x003c1f00192e7f89 */ /* 0x000fe200000e0000 */
[----:B------:R-:W-:Y:S02]  /*ea40*/  F2FP.BF16.F32.PACK_AB R11, R68, R64 ;  /* 0x00000040440b723e */ /* 0x000fe400000010ff */
[-C--:B------:R-:W-:Y:S02]  /*ea50*/  ISETP.GE.OR P1, PT, R26, R3.reuse, P0 ;  /* 0x000000031a00720c */ /* 0x080fe40000726670 */
[----:B------:R-:W-:Y:S01]  /*ea60*/  ISETP.GE.OR P0, PT, R4, R3, P0 ;  /* 0x000000030400720c */ /* 0x000fe20000706670 */
[----:B------:R0:W-:Y:S01]  /*ea70*/  STSM.16.M88.4 [R152], R8 ;  /* 0x0000000898007844 */ /* 0x0001e20000000200 */
[----:B------:R-:W-:-:S02]  /*ea80*/  LEA.HI.X R24, R24, UR7, R5, 0x2, P3 ;  /* 0x0000000718187c11 */ /* 0x000fc400098f1405 */
[----:B------:R-:W-:Y:S01]  /*ea90*/  LOP3.LUT R114, R114, R115, RZ, 0x3c, !PT ;  /* 0x0000007372727212 */ /* 0x000fe200078e3cff */
[--C-:B------:R-:W-:Y:S01]  /*eaa0*/  IMAD.X R115, RZ, RZ, R169.reuse, P4 ;  /* 0x000000ffff737224 */ /* 0x100fe200020e06a9 */
[----:B------:R-:W-:Y:S01]  /*eab0*/  LOP3.LUT R118, R118, R119, RZ, 0x3c, !PT ;  /* 0x0000007776767212 */ /* 0x000fe200078e3cff */
[--C-:B------:R-:W-:Y:S01]  /*eac0*/  IMAD.X R119, RZ, RZ, R169.reuse, P5 ;  /* 0x000000ffff777224 */ /* 0x100fe200028e06a9 */
[----:B------:R-:W-:Y:S01]  /*ead0*/  LOP3.LUT R122, R122, R123, RZ, 0x3c, !PT ;  /* 0x0000007b7a7a7212 */ /* 0x000fe200078e3cff */
[--C-:B------:R-:W-:Y:S01]  /*eae0*/  IMAD.X R123, RZ, RZ, R169.reuse, P6 ;  /* 0x000000ffff7b7224 */ /* 0x100fe200030e06a9 */
[----:B------:R-:W-:Y:S01]  /*eaf0*/  LOP3.LUT R28, R29, R168, RZ, 0x3c, !PT ;  /* 0x000000a81d1c7212 */ /* 0x000fe200078e3cff */
[----:B------:R-:W-:Y:S01]  /*eb00*/  IMAD.MOV.U32 R29, RZ, RZ, R169 ;  /* 0x000000ffff1d7224 */ /* 0x000fe200078e00a9 */
[----:B------:R-:W-:Y:S01]  /*eb10*/  MOV R146, R146 ;  /* 0x0000009200927202 */ /* 0x000fe20000000f00 */
[----:B------:R-:W1:Y:S01]  /*eb20*/  SHFL.IDX PT, R45, R24, RZ, 0x1c1f ;  /* 0x001c1fff182d7589 */ /* 0x000e6200000e0000 */
[----:B------:R-:W-:-:S02]  /*eb30*/  F2FP.BF16.F32.PACK_AB R4, R113, R194 ;  /* 0x000000c27104723e */ /* 0x000fc400000010ff */
[----:B------:R-:W-:Y:S01]  /*eb40*/  F2FP.BF16.F32.PACK_AB R5, R76, R72 ;  /* 0x000000484c05723e */ /* 0x000fe200000010ff */
[----:B------:R-:W2:Y:S01]  /*eb50*/  SHFL.IDX PT, R47, R24, 0x1, 0x1c1f ;  /* 0x003c1f00182f7f89 */ /* 0x000ea200000e0000 */
[----:B------:R-:W-:Y:S02]  /*eb60*/  F2FP.BF16.F32.PACK_AB R6, R117, R195 ;  /* 0x000000c37506723e */ /* 0x000fe400000010ff */
[----:B------:R-:W-:Y:S02]  /*eb70*/  F2FP.BF16.F32.PACK_AB R7, R84, R80 ;  /* 0x000000505407723e */ /* 0x000fe400000010ff */
[----:B------:R-:W-:Y:S02]  /*eb80*/  MOV R142, R142 ;  /* 0x0000008e008e7202 */ /* 0x000fe40000000f00 */
[----:B------:R-:W-:Y:S01]  /*eb90*/  F2FP.BF16.F32.PACK_AB R197, R92, R88 ;  /* 0x000000585cc5723e */ /* 0x000fe200000010ff */
[----:B------:R-:W-:Y:S01]  /*eba0*/  STSM.16.M88.4 [R146], R4 ;  /* 0x0000000492007844 */ /* 0x000fe20000000200 */
[----:B0-----:R-:W-:-:S02]  /*ebb0*/  F2FP.BF16.F32.PACK_AB R8, R129, R128 ;  /* 0x000000808108723e */ /* 0x001fc400000010ff */
[----:B------:R-:W-:Y:S01]  /*ebc0*/  F2FP.BF16.F32.PACK_AB R9, R108, R104 ;  /* 0x000000686c09723e */ /* 0x000fe200000010ff */
[----:B------:R-:W-:Y:S01]  /*ebd0*/  STSM.16.M88.4 [R142], R196 ;  /* 0x000000c48e007844 */ /* 0x000fe20000000200 */
[----:B------:R-:W-:Y:S02]  /*ebe0*/  F2FP.BF16.F32.PACK_AB R10, R133, R132 ;  /* 0x00000084850a723e */ /* 0x000fe400000010ff */
[----:B------:R-:W-:Y:S02]  /*ebf0*/  F2FP.BF16.F32.PACK_AB R11, R116, R112 ;  /* 0x00000070740b723e */ /* 0x000fe400000010ff */
[----:B------:R-:W-:Y:S02]  /*ec00*/  F2FP.BF16.F32.PACK_AB R169, R170, R120 ;  /* 0x00000078aaa9723e */ /* 0x000fe400000010ff */
[----:B------:R-:W-:Y:S01]  /*ec10*/  F2FP.BF16.F32.PACK_AB R168, R137, R136 ;  /* 0x0000008889a8723e */ /* 0x000fe200000010ff */
[----:B------:R0:W-:Y:S01]  /*ec20*/  STSM.16.M88.4 [R23], R8 ;  /* 0x0000000817007844 */ /* 0x0001e20000000200 */
[----:B------:R-:W-:-:S02]  /*ec30*/  F2FP.BF16.F32.PACK_AB R170, R141, R140 ;  /* 0x0000008c8daa723e */ /* 0x000fc400000010ff */
[----:B------:R-:W-:Y:S02]  /*ec40*/  F2FP.BF16.F32.PACK_AB R171, R172, R171 ;  /* 0x000000abacab723e */ /* 0x000fe400000010ff */
[----:B------:R-:W-:Y:S02]  /*ec50*/  F2FP.BF16.F32.PACK_AB R173, R174, R173 ;  /* 0x000000adaead723e */ /* 0x000fe400000010ff */
[----:B------:R-:W-:Y:S01]  /*ec60*/  F2FP.BF16.F32.PACK_AB R172, R145, R144 ;  /* 0x0000009091ac723e */ /* 0x000fe200000010ff */
[----:B------:R-:W-:Y:S01]  /*ec70*/  STSM.16.M88.4 [R18], R168 ;  /* 0x000000a812007844 */ /* 0x000fe20000000200 */
[----:B------:R-:W-:Y:S02]  /*ec80*/  F2FP.BF16.F32.PACK_AB R174, R149, R148 ;  /* 0x0000009495ae723e */ /* 0x000fe400000010ff */
[----:B------:R-:W-:-:S05]  /*ec90*/  F2FP.BF16.F32.PACK_AB R175, R177, R175 ;  /* 0x000000afb1af723e */ /* 0x000fca00000010ff */
[----:B------:R-:W-:Y:S01]  /*eca0*/  STSM.16.M88.4 [R16], R172 ;  /* 0x000000ac10007844 */ /* 0x000fe20000000200 */
[----:B0-----:R-:W0:Y:S08]  /*ecb0*/  @P2 LDC R9, c[0x0][0xbec] ;  /* 0x0002fb00ff092b82 */ /* 0x001e300000000800 */
[----:B------:R-:W-:Y:S01]  /*ecc0*/  BAR.SYNC.DEFER_BLOCKING 0x1, 0x100 ;  /* 0x0044000000007b1d */ /* 0x000fe20000010000 */
[----:B------:R-:W-:-:S02]  /*ecd0*/  UIMAD UR5, UR10, UR8, URZ ;  /* 0x000000080a0572a4 */ /* 0x000fc4000f8e023f */
[----:B------:R-:W-:-:S03]  /*ece0*/  UIMAD.WIDE.U32 UR6, UR11, UR8, URZ ;  /* 0x000000080b0672a5 */ /* 0x000fc6000f8e003f */
[----:B-1----:R1:W-:Y:S04]  /*ecf0*/  @!P1 ST.E desc[UR14][R44.64], R0 ;  /* 0x000000002c009985 */ /* 0x0023e8000c10190e */
[----:B--2---:R2:W-:Y:S04]  /*ed00*/  @!P0 ST.E desc[UR14][R46.64], R2 ;  /* 0x000000022e008985 */ /* 0x0045e8000c10190e */
[----:B------:R3:W5:Y:S01]  /*ed10*/  LD.E.128 R32, desc[UR14][R12.64] ;  /* 0x0000000e0c207980 */ /* 0x000762000c101d00 */
[----:B-1----:R-:W-:Y:S01]  /*ed20*/  IMAD R0, R203, 0x20, R206 ;  /* 0x00000020cb007824 */ /* 0x002fe200078e02ce */
[----:B------:R-:W-:-:S02]  /*ed30*/  UIMAD UR5, UR11, UR9, UR5 ;  /* 0x000000090b0572a4 */ /* 0x000fc4000f8e0205 */
[----:B------:R-:W5:Y:S01]  /*ed40*/  LD.E.128 R24, desc[UR14][R28.64] ;  /* 0x0000000e1c187980 */ /* 0x000f62000c101d00 */
[----:B---3--:R-:W1:Y:S01]  /*ed50*/  @P2 LDC R13, c[0x0][0xbf0] ;  /* 0x0002fc00ff0d2b82 */ /* 0x008e620000000800 */
[----:B--2---:R-:W-:Y:S01]  /*ed60*/  VIADD R2, R0, UR61 ;  /* 0x0000003d00027c36 */ /* 0x004fe20008000000 */
[----:B------:R-:W-:Y:S01]  /*ed70*/  ULDC.64 UR10, c[0x0][0xaf0] ;  /* 0x0002bc00000a7ab9 */ /* 0x000fe20000000a00 */
[----:B------:R-:W-:Y:S01]  /*ed80*/  UIADD3 UR7, UR7, UR5, URZ ;  /* 0x0000000507077290 */ /* 0x000fe2000fffe03f */
[----:B------:R2:W5:Y:S01]  /*ed90*/  LD.E.128 R36, desc[UR14][R14.64] ;  /* 0x0000000e0e247980 */ /* 0x000562000c101d00 */
[----:B0-----:R-:W-:Y:S01]  /*eda0*/  @P2 IMAD.HI.U32 R0, R2, R9, RZ ;  /* 0x0000000902002227 */ /* 0x001fe200078e00ff */
[----:B------:R-:W-:Y:S02]  /*edb0*/  UIMAD UR8, UR12, UR10, URZ ;  /* 0x0000000a0c0872a4 */ /* 0x000fe4000f8e023f */
[----:B------:R0:W5:Y:S01]  /*edc0*/  LD.E.128 R4, desc[UR14][R20.64] ;  /* 0x0000000e14047980 */ /* 0x000162000c101d00 */
[----:B------:R-:W-:Y:S01]  /*edd0*/  IMAD.MOV.U32 R11, RZ, RZ, R2 ;  /* 0x000000ffff0b7224 */ /* 0x000fe200078e0002 */
[----:B------:R-:W-:-:S02]  /*ede0*/  UIMAD UR5, UR13, UR11, UR8 ;  /* 0x0000000b0d0572a4 */ /* 0x000fc4000f8e0208 */
[----:B------:R-:W-:Y:S01]  /*edf0*/  UIMAD.WIDE.U32 UR6, UR13, UR10, UR6 ;  /* 0x0000000a0d0672a5 */ /* 0x000fe2000f8e0006 */
[----:B------:R0:W5:Y:S01]  /*ee00*/  LD.E.128 R40, desc[UR14][R30.64] ;  /* 0x0000000e1e287980 */ /* 0x000162000c101d00 */
[----:B------:R-:W-:Y:S02]  /*ee10*/  ULDC.64 UR8, c[0x0][0xae0] ;  /* 0x0002b80000087ab9 */ /* 0x000fe40000000a00 */
[----:B------:R-:W-:Y:S01]  /*ee20*/  UIADD3 UR5, UR7, UR5, URZ ;  /* 0x0000000507057290 */ /* 0x000fe2000fffe03f */
[----:B------:R-:W5:Y:S04]  /*ee30*/  LD.E.128 R96, desc[UR14][R98.64] ;  /* 0x0000000e62607980 */ /* 0x000f68000c101d00 */
[----:B------:R-:W5:Y:S01]  /*ee40*/  LD.E.128 R100, desc[UR14][R102.64] ;  /* 0x0000000e66647980 */ /* 0x000f62000c101d00 */
[----:B-1----:R-:W-:-:S03]  /*ee50*/  @P2 SHF.R.U32.HI R11, RZ, R13, R0 ;  /* 0x0000000dff0b2219 */ /* 0x002fc60000011600 */
[----:B------:R-:W5:Y:S01]  /*ee60*/  LD.E.128 R104, desc[UR14][R106.64] ;  /* 0x0000000e6a687980 */ /* 0x000f62000c101d00 */
[--C-:B------:R-:W-:Y:S01]  /*ee70*/  SHF.R.S32.HI R0, RZ, 0x1f, R11.reuse ;  /* 0x0000001fff007819 */ /* 0x100fe2000001140b */
[----:B------:R-:W-:Y:S02]  /*ee80*/  IMAD.MOV R13, RZ, RZ, -R11 ;  /* 0x000000ffff0d7224 */ /* 0x000fe400078e0a0b */
[----:B------:R-:W5:Y:S01]  /*ee90*/  LD.E.128 R108, desc[UR14][R110.64] ;  /* 0x0000000e6e6c7980 */ /* 0x000f62000c101d00 */
[----:B------:R-:W-:Y:S02]  /*eea0*/  IMAD.U32 R9, RZ, RZ, UR7 ;  /* 0x00000007ff097e24 */ /* 0x000fe4000f8e00ff */
[----:B------:R-:W-:Y:S01]  /*eeb0*/  IMAD R0, R0, UR8, RZ ;  /* 0x0000000800007c24 */ /* 0x000fe2000f8e02ff */
[----:B------:R-:W5:Y:S01]  /*eec0*/  LD.E.128 R112, desc[UR14][R114.64] ;  /* 0x0000000e72707980 */ /* 0x000f62000c101d00 */
[----:B------:R-:W-:Y:S02]  /*eed0*/  IMAD R13, R204, R13, R2 ;  /* 0x0000000dcc0d7224 */ /* 0x000fe400078e0202 */
[----:B------:R-:W-:Y:S01]  /*eee0*/  IMAD.U32 R8, RZ, RZ, UR6 ;  /* 0x00000006ff087e24 */ /* 0x000fe2000f8e00ff */
[----:B------:R-:W5:Y:S01]  /*eef0*/  LD.E.128 R116, desc[UR14][R118.64] ;  /* 0x0000000e76747980 */ /* 0x000f62000c101d00 */
[----:B------:R-:W-:Y:S01]  /*ef00*/  IMAD.U32 R9, RZ, RZ, UR5 ;  /* 0x00000005ff097e24 */ /* 0x000fe2000f8e00ff */
[----:B------:R-:W-:Y:S01]  /*ef10*/  ULDC.64 UR6, c[0x0][0xad8] ;  /* 0x0002b60000067ab9 */ /* 0x000fe20000000a00 */
[----:B--2---:R-:W-:Y:S01]  /*ef20*/  IMAD R15, R11, UR9, R0 ;  /* 0x000000090b0f7c24 */ /* 0x004fe2000f8e0200 */
[----:B------:R-:W5:Y:S01]  /*ef30*/  LD.E.128 R120, desc[UR14][R122.64] ;  /* 0x0000000e7a787980 */ /* 0x000f62000c101d00 */
[----:B------:R-:W-:-:S03]  /*ef40*/  SHF.R.S32.HI R0, RZ, 0x1f, R13 ;  /* 0x0000001fff007819 */ /* 0x000fc6000001140d */
[----:B------:R-:W5:Y:S01]  /*ef50*/  LD.E.128 R124, desc[UR14][R126.64] ;  /* 0x0000000e7e7c7980 */ /* 0x000f62000c101d00 */
[----:B------:R-:W-:-:S03]  /*ef60*/  IMAD.WIDE.U32 R8, R11, UR8, R8 ;  /* 0x000000080b087c25 */ /* 0x000fc6000f8e0008 */
[----:B------:R-:W5:Y:S04]  /*ef70*/  LD.E.128 R128, desc[UR14][R130.64] ;  /* 0x0000000e82807980 */ /* 0x000f68000c101d00 */
[----:B------:R-:W5:Y:S04]  /*ef80*/  LD.E.128 R132, desc[UR14][R134.64] ;  /* 0x0000000e86847980 */ /* 0x000f68000c101d00 */
[----:B------:R-:W5:Y:S01]  /*ef90*/  LD.E.128 R136, desc[UR14][R138.64] ;  /* 0x0000000e8a887980 */ /* 0x000f62000c101d00 */
[----:B------:R-:W-:Y:S01]  /*efa0*/  @!PT LDS RZ, [RZ] ;  /* 0x00000000fffff984 */ /* 0x000fe20000000800 */
[----:B------:R-:W-:Y:S01]  /*efb0*/  @!PT LDS RZ, [RZ] ;  /* 0x00000000fffff984 */ /* 0x000fe20000000800 */
[----:B------:R-:W-:Y:S01]  /*efc0*/  @!PT LDS RZ, [RZ] ;  /* 0x00000000fffff984 */ /* 0x000fe20000000800 */
[----:B------:R-:W-:Y:S01]  /*efd0*/  @!PT LDS RZ, [RZ] ;  /* 0x00000000fffff984 */ /* 0x000fe20000000800 */
[----:B------:R1:W-:Y:S06]  /*efe0*/  MEMBAR.ALL.CTA ;  /* 0x0000000000007992 */ /* 0x0003ec0000008000 */
[----:B-1----:R-:W1:Y:S01]  /*eff0*/  FENCE.VIEW.ASYNC.S ;  /* 0x00000000000073c6 */ /* 0x002e620000000000 */
[----:B------:R-:W-:-:S02]  /*f000*/  IMAD.IADD R9, R9, 0x1, R15 ;  /* 0x0000000109097824 */ /* 0x000fc400078e020f */
[----:B------:R-:W-:Y:S02]  /*f010*/  IMAD R2, R0, UR6, RZ ;  /* 0x0000000600027c24 */ /* 0x000fe4000f8e02ff */
[----:B------:R-:W-:Y:S02]  /*f020*/  VIADD R18, R206, UR61 ;  /* 0x0000003dce127c36 */ /* 0x000fe40008000000 */
[C---:B------:R-:W-:Y:S02]  /*f030*/  IMAD R11, R13.reuse, UR7, R2 ;  /* 0x000000070d0b7c24 */ /* 0x040fe4000f8e0202 */
[----:B------:R-:W-:Y:S01]  /*f040*/  IMAD.WIDE.U32 R8, R13, UR6, R8 ;  /* 0x000000060d087c25 */ /* 0x000fe2000f8e0008 */
[C---:B------:R-:W-:Y:S01]  /*f050*/  ISETP.GE.AND P2, PT, R18.reuse, R3, PT ;  /* 0x000000031200720c */ /* 0x040fe20003f46270 */
[----:B------:R-:W-:Y:S02]  /*f060*/  ULDC.64 UR6, c[0x0][0xa80] ;  /* 0x0002a00000067ab9 */ /* 0x000fe40000000a00 */
[----:B------:R-:W-:Y:S01]  /*f070*/  VIADD R0, R18, 0x20 ;  /* 0x0000002012007836 */ /* 0x000fe20000000000 */
[----:B------:R-:W-:Y:S01]  /*f080*/  LEA R2, P3, R8, UR6, 0x1 ;  /* 0x0000000608027c11 */ /* 0x000fe2000f8608ff */
[----:B------:R-:W-:-:S02]  /*f090*/  IMAD.IADD R9, R9, 0x1, R11 ;  /* 0x0000000109097824 */ /* 0x000fc400078e020b */
[----:B------:R-:W-:Y:S01]  /*f0a0*/  VIADD R207, R207, 0x30820 ;  /* 0x00030820cfcf7836 */ /* 0x000fe20000000000 */
[-C--:B------:R-:W-:Y:S01]  /*f0b0*/  ISETP.GE.AND P1, PT, R0, R3.reuse, PT ;  /* 0x000000030000720c */ /* 0x080fe20003f26270 */
[----:B------:R-:W-:Y:S01]  /*f0c0*/  VIADD R0, R18, 0x40 ;  /* 0x0000004012007836 */ /* 0x000fe20000000000 */
[----:B------:R-:W-:Y:S02]  /*f0d0*/  LEA.HI.X R16, R8, UR7, R9, 0x1, P3 ;  /* 0x0000000708107c11 */ /* 0x000fe400098f0c09 */
[----:B------:R-:W-:Y:S01]  /*f0e0*/  PRMT R207, RZ, 0x654, R207 ;  /* 0x00000654ffcf7816 */ /* 0x000fe200000000cf */
[----:B-1----:R0:W1:Y:S01]  /*f0f0*/  SHFL.IDX PT, R14, R2, RZ, 0x181f ;  /* 0x00181fff020e7589 */ /* 0x00206200000e0000 */
[----:B------:R-:W-:Y:S01]  /*f100*/  ISETP.GE.AND P0, PT, R0, R3, PT ;  /* 0x000000030000720c */ /* 0x000fe20003f06270 */
[----:B------:R-:W-:Y:S01]  /*f110*/  BSSY B1, `(.L_x_1237) ;  /* 0x0000016000017945 */ /* 0x000fe20003800000 */
[----:B------:R0:W-:Y:S01]  /*f120*/  SYNCS.ARRIVE.TRANS64.RED.A1T0 RZ, [R207+URZ], RZ ;  /* 0x000000ffcfff79a7 */ /* 0x0001e2000810043f */
[----:B------:R0:W2:Y:S02]  /*f130*/  SHFL.IDX PT, R0, R16, RZ, 0x181f ;  /* 0x00181fff10007589 */ /* 0x0000a400000e0000 */
[----:B------:R-:W-:Y:S08]  /*f140*/  @P2 BRA `(.L_x_1238) ;  /* 0x0000000000482947 */ /* 0x000ff00003800000 */
        /* <DEDUP_REMOVED lines=18> */
.L_x_1238:
[----:B------:R-:W-:Y:S05]  /*f270*/  BSYNC B1 ;  /* 0x0000000000017941 */ /* 0x000fea0003800000 */
.L_x_1237:
[----:B--2---:R2:W4:Y:S01]  /*f280*/  SHFL.IDX PT, R0, R16, 0x1, 0x181f ;  /* 0x00381f0010007f89 */ /* 0x00452200000e0000 */
[----:B------:R-:W-:Y:S03]  /*f290*/  BSSY B1, `(.L_x_1239) ;  /* 0x0000015000017945 */ /* 0x000fe60003800000 */
[----:B-1-3--:R2:W1:Y:S01]  /*f2a0*/  SHFL.IDX PT, R14, R2, 0x1, 0x181f ;  /* 0x00381f00020e7f89 */ /* 0x00a46200000e0000 */
        /* <DEDUP_REMOVED lines=8> */
[----:B------:R-:W-:Y:S02]  /*f330*/  @!P3 LEA R10, P5, R201, R14, 0x1 ;  /* 0x0000000ec90ab211 */ /* 0x000fe400078a08ff */
[----:B----4-:R-:W-:Y:S02]  /*f340*/  @!P4 LEA.HI.X R9, R19, R0, R217, 0x1, P6 ;  /* 0x000000001309c211 */ /* 0x010fe400030f0cd9 */
[----:B------:R-:W-:Y:S02]  /*f350*/  @!P2 LEA R12, P6, R200, R14, 0x1 ;  /* 0x0000000ec80ca211 */ /* 0x000fe400078c08ff */
[----:B------:R-:W-:Y:S01]  /*f360*/  @!P3 LEA.HI.X R11, R201, R0, R216, 0x1, P5 ;  /* 0x00000000c90bb211 */ /* 0x000fe200028f0cd8 */
[----:B-----5:R3:W-:Y:S01]  /*f370*/  @!P4 ST.E.128 desc[UR6][R8.64], R32 ;  /* 0x000000200800c985 */ /* 0x0207e2000c101d06 */
[----:B------:R-:W-:-:S02]  /*f380*/  @!P1 LEA R14, P5, R202, R14, 0x1 ;  /* 0x0000000eca0e9211 */ /* 0x000fc400078a08ff */
[-C--:B------:R-:W-:Y:S01]  /*f390*/  @!P2 LEA.HI.X R13, R200, R0.reuse, R215, 0x1, P6 ;  /* 0x00000000c80da211 */ /* 0x080fe200030f0cd7 */
[----:B------:R3:W-:Y:S01]  /*f3a0*/  @!P3 ST.E.128 desc[UR6][R10.64], R96 ;  /* 0x000000600a00b985 */ /* 0x0007e2000c101d06 */
[----:B------:R-:W-:-:S03]  /*f3b0*/  @!P1 LEA.HI.X R15, R202, R0, R214, 0x1, P5 ;  /* 0x00000000ca0f9211 */ /* 0x000fc600028f0cd6 */
[----:B------:R3:W-:Y:S04]  /*f3c0*/  @!P2 ST.E.128 desc[UR6][R12.64], R112 ;  /* 0x000000700c00a985 */ /* 0x0007e8000c101d06 */
[----:B------:R3:W-:Y:S02]  /*f3d0*/  @!P1 ST.E.128 desc[UR6][R14.64], R128 ;  /* 0x000000800e009985 */ /* 0x0007e4000c101d06 */
.L_x_1240:
[----:B------:R-:W-:Y:S05]  /*f3e0*/  BSYNC B1 ;  /* 0x0000000000017941 */ /* 0x000fea0003800000 */
.L_x_1239:
[----:B----4-:R4:W0:Y:S01]  /*f3f0*/  SHFL.IDX PT, R0, R16, 0x2, 0x181f ;  /* 0x00581f0010007f89 */ /* 0x01082200000e0000 */
        /* <DEDUP_REMOVED lines=10> */
[-C--:B------:R-:W-:Y:S02]  /*f4a0*/  @!P2 LEA R10, P5, R201, R14.reuse, 0x1 ;  /* 0x0000000ec90aa211 */ /* 0x080fe400078a08ff */
[----:B------:R-:W-:Y:S02]  /*f4b0*/  @!P1 LEA R12, P4, R200, R14, 0x1 ;  /* 0x0000000ec80c9211 */ /* 0x000fe400078808ff */
[----:B0-----:R-:W-:Y:S02]  /*f4c0*/  @!P3 LEA.HI.X R9, R19, R0, R217, 0x1, P6 ;  /* 0x000000001309b211 */ /* 0x001fe400030f0cd9 */
[----:B------:R-:W-:Y:S02]  /*f4d0*/  @!P0 LEA R14, P6, R202, R14, 0x1 ;  /* 0x0000000eca0e8211 */ /* 0x000fe400078c08ff */
[-C--:B------:R-:W-:Y:S01]  /*f4e0*/  @!P2 LEA.HI.X R11, R201, R0.reuse, R216, 0x1, P5 ;  /* 0x00000000c90ba211 */ /* 0x080fe200028f0cd8 */
[----:B-----5:R3:W-:Y:S01]  /*f4f0*/  @!P3 ST.E.128 desc[UR6][R8.64], R36 ;  /* 0x000000240800b985 */ /* 0x0207e2000c101d06 */
[----:B------:R-:W-:-:S02]  /*f500*/  @!P1 LEA.HI.X R13, R200, R0, R215, 0x1, P4 ;  /* 0x00000000c80d9211 */ /* 0x000fc400020f0cd7 */
[----:B------:R-:W-:Y:S01]  /*f510*/  @!P0 LEA.HI.X R15, R202, R0, R214, 0x1, P6 ;  /* 0x00000000ca0f8211 */ /* 0x000fe200030f0cd6 */
[----:B------:R3:W-:Y:S04]  /*f520*/  @!P2 ST.E.128 desc[UR6][R10.64], R100 ;  /* 0x000000640a00a985 */ /* 0x0007e8000c101d06 */
[----:B------:R3:W-:Y:S04]  /*f530*/  @!P1 ST.E.128 desc[UR6][R12.64], R116 ;  /* 0x000000740c009985 */ /* 0x0007e8000c101d06 */
[----:B------:R3:W-:Y:S02]  /*f540*/  @!P0 ST.E.128 desc[UR6][R14.64], R132 ;  /* 0x000000840e008985 */ /* 0x0007e4000c101d06 */
.L_x_1242:
[----:B------:R-:W-:Y:S05]  /*f550*/  BSYNC B1 ;  /* 0x0000000000017941 */ /* 0x000fea0003800000 */
.L_x_1241:
[----:B0-----:R-:W-:Y:S01]  /*f560*/  VIADD R0, R18, 0x60 ;  /* 0x0000006012007836 */ /* 0x001fe20000000000 */
[----:B--2-4-:R-:W4:Y:S04]  /*f570*/  SHFL.IDX PT, R16, R16, 0x3, 0x181f ;  /* 0x00781f0010107f89 */ /* 0x014f2800000e0000 */
[----:B------:R-:W-:Y:S01]  /*f580*/  ISETP.GE.AND P0, PT, R0, R3, PT ;  /* 0x000000030000720c */ /* 0x000fe20003f06270 */
[----:B---3--:R3:W0:-:S12]  /*f590*/  SHFL.IDX PT, R12, R2, 0x3, 0x181f ;  /* 0x00781f00020c7f89 */ /* 0x00861800000e0000 */
[----:B---3--:R-:W-:Y:S05]  /*f5a0*/  @P0 BRA `(.L_x_1243) ;  /* 0x0000000c00540947 */ /* 0x008fea0003800000 */
[----:B------:R-:W-:Y:S01]  /*f5b0*/  ULDC UR5, c[0x0][0xac8] ;  /* 0x0002b20000057ab9 */ /* 0x000fe20000000800 */
[----:B------:R-:W-:Y:S01]  /*f5c0*/  ULDC.64 UR6, c[0x0][0x208] ;  /* 0x0000820000067ab9 */ /* 0x000fe20000000a00 */
[----:B------:R-:W-:Y:S02]  /*f5d0*/  ISETP.GE.AND P3, PT, R19, UR5, PT ;  /* 0x0000000513007c0c */ /* 0x000fe4000bf66270 */
[----:B------:R-:W-:Y:S02]  /*f5e0*/  ISETP.GE.AND P4, PT, R201, UR5, PT ;  /* 0x00000005c9007c0c */ /* 0x000fe4000bf86270 */
[----:B------:R-:W-:-:S09]  /*f5f0*/  ISETP.GE.AND P5, PT, R200, UR5, PT ;  /* 0x00000005c8007c0c */ /* 0x000fd2000bfa6270 */
[-C--:B0-----:R-:W-:Y:S02]  /*f600*/  @!P3 LEA R2, P0, R19, R12.reuse, 0x1 ;  /* 0x0000000c1302b211 */ /* 0x081fe400078008ff */
[----:B------:R-:W-:Y:S02]  /*f610*/  @!P4 LEA R8, P1, R201, R12, 0x1 ;  /* 0x0000000cc908c211 */ /* 0x000fe400078208ff */
[----:B----4-:R-:W-:Y:S02]  /*f620*/  @!P3 LEA.HI.X R3, R19, R16, R217, 0x1, P0 ;  /* 0x000000101303b211 */ /* 0x010fe400000f0cd9 */
[----:B------:R-:W-:Y:S02]  /*f630*/  ISETP.GE.AND P0, PT, R202, UR5, PT ;  /* 0x00000005ca007c0c */ /* 0x000fe4000bf06270 */
[----:B------:R-:W-:Y:S01]  /*f640*/  @!P5 LEA R10, P2, R200, R12, 0x1 ;  /* 0x0000000cc80ad211 */ /* 0x000fe200078408ff */
[----:B-----5:R3:W-:Y:S01]  /*f650*/  @!P3 ST.E.128 desc[UR6][R2.64], R4 ;  /* 0x000000040200b985 */ /* 0x0207e2000c101d06 */
        /* <DEDUP_REMOVED lines=10> */
.L_x_1236:
[----:B------:R-:W0:Y:S01]  /*f700*/  LDC R8, c[0x0][0xbe8] ;  /* 0x0002fa00ff087b82 */ /* 0x000e220000000800 */
[----:B------:R-:W-:Y:S01]  /*f710*/  R2UR UR6, R204 ;  /* 0x00000000cc0672ca */ /* 0x000fe200000e0000 */
[----:B------:R-:W-:Y:S01]  /*f720*/  BSSY B1, `(.L_x_1244) ;  /* 0x0000035000017945 */ /* 0x000fe20003800000 */
[----:B------:R-:W-:Y:S01]  /*f730*/  R2UR UR5, R205 ;  /* 0x00000000cd0572ca */ /* 0x000fe200000e0000 */
[----:B------:R-:W-:Y:S01]  /*f740*/  IMAD R6, R203, 0x20, R206 ;  /* 0x00000020cb067824 */ /* 0x000fe200078e02ce */
[----:B------:R-:W-:-:S09]  /*f750*/  ISETP.GE.AND P0, PT, R218, 0x80, PT ;  /* 0x00000080da00780c */ /* 0x000fd20003f06270 */
[----:B------:R-:W-:Y:S02]  /*f760*/  USHF.R.S32.HI UR8, URZ, 0x1f, UR6 ;  /* 0x0000001f3f087899 */ /* 0x000fe40008011406 */
[----:B------:R-:W-:Y:S01]  /*f770*/  USHF.R.S32.HI UR9, URZ, 0x1f, UR5 ;  /* 0x0000001f3f097899 */ /* 0x000fe20008011405 */
[----:B0-----:R-:W-:-:S13]  /*f780*/  ISETP.NE.AND P1, PT, R8, 0x1, PT ;  /* 0x000000010800780c */ /* 0x001fda0003f25270 */
[----:B------:R-:W0:Y:S08]  /*f790*/  @P1 LDC R9, c[0x0][0xbec] ;  /* 0x0002fb00ff091b82 */ /* 0x000e300000000800 */
[----:B------:R-:W1:Y:S01]  /*f7a0*/  @P1 LDC R11, c[0x0][0xbf0] ;  /* 0x0002fc00ff0b1b82 */ /* 0x000e620000000800 */
[----:B------:R-:W-:Y:S05]  /*f7b0*/  @P0 BRA `(.L_x_1245) ;  /* 0x0000000000ac0947 */ /* 0x000fea0003800000 */
[----:B------:R-:W2:Y:S01]  /*f7c0*/  S2R R0, SR_TID.X ;  /* 0x0000000000007919 */ /* 0x000ea20000002100 */
[----:B------:R-:W3:Y:S01]  /*f7d0*/  LDC R3, c[0x0][0xbe8] ;  /* 0x0002fa00ff037b82 */ /* 0x000ee20000000800 */
[----:B------:R-:W-:Y:S01]  /*f7e0*/  IMAD.U32 R4, RZ, RZ, UR61 ;  /* 0x0000003dff047e24 */ /* 0x000fe2000f8e00ff */
[----:B------:R-:W-:Y:S02]  /*f7f0*/  ULDC UR5, c[0x0][0xa88] ;  /* 0x0002a20000057ab9 */ /* 0x000fe40000000800 */
[----:B---3--:R-:W-:Y:S02]  /*f800*/  IMAD R5, R3, UR5, RZ ;  /* 0x0000000503057c24 */ /* 0x008fe4000f8e02ff */
[----:B--2---:R-:W-:-:S04]  /*f810*/  IADD3 R4, R4, -0x80, R0 ;  /* 0xffffff8004047810 */ /* 0x004fc80007ffe000 */
[----:B------:R-:W-:-:S13]  /*f820*/  ISETP.GE.AND P0, PT, R4, R5, PT ;  /* 0x000000050400720c */ /* 0x000fda0003f06270 */
[----:B------:R-:W-:Y:S05]  /*f830*/  @P0 BRA `(.L_x_1245) ;  /* 0x00000000008c0947 */ /* 0x000fea0003800000 */
[----:B------:R-:W-:Y:S01]  /*f840*/  ISETP.NE.AND P0, PT, R3, 0x1, PT ;  /* 0x000000010300780c */ /* 0x000fe20003f05270 */
[----:B------:R-:W-:Y:S01]  /*f850*/  ULDC.64 UR10, c[0x0][0xb90] ;  /* 0x0002e400000a7ab9 */ /* 0x000fe20000000a00 */
[----:B------:R-:W-:Y:S01]  /*f860*/  R2UR UR13, R204 ;  /* 0x00000000cc0d72ca */ /* 0x000fe200000e0000 */
[----:B------:R-:W-:Y:S01]  /*f870*/  UIMAD UR5, UR8, UR10, URZ ;  /* 0x0000000a080572a4 */ /* 0x000fe2000f8e023f */
[----:B------:R-:W-:Y:S01]  /*f880*/  R2UR UR12, R205 ;  /* 0x00000000cd0c72ca */ /* 0x000fe200000e0000 */
[----:B------:R-:W-:-:S08]  /*f890*/  IMAD.MOV.U32 R2, RZ, RZ, R4 ;  /* 0x000000ffff027224 */ /* 0x000fd000078e0004 */
[----:B------:R-:W2:Y:S02]  /*f8a0*/  @P0 LDC R5, c[0x0][0xbec] ;  /* 0x0002fb00ff050b82 */ /* 0x000ea40000000800 */
[----:B------:R-:W-:Y:S02]  /*f8b0*/  UIMAD.WIDE.U32 UR6, UR13, UR10, URZ ;  /* 0x0000000a0d0672a5 */ /* 0x000fe4000f8e003f */
[----:B------:R-:W-:-:S03]  /*f8c0*/  UIMAD UR5, UR13, UR11, UR5 ;  /* 0x0000000b0d0572a4 */ /* 0x000fc6000f8e0205 */
[----:B------:R-:W-:Y:S01]  /*f8d0*/  ULDC.64 UR10, c[0x0][0xb98] ;  /* 0x0002e600000a7ab9 */ /* 0x000fe20000000a00 */
[----:B------:R-:W3:Y:S01]  /*f8e0*/  @P0 LDC R7, c[0x0][0xbf0] ;  /* 0x0002fc00ff070b82 */ /* 0x000ee20000000800 */
[----:B------:R-:W-:Y:S02]  /*f8f0*/  UIADD3 UR7, UR7, UR5, URZ ;  /* 0x0000000507077290 */ /* 0x000fe4000fffe03f */
[----:B------:R-:W-:Y:S02]  /*f900*/  UIMAD UR5, UR9, UR10, URZ ;  /* 0x0000000a090572a4 */ /* 0x000fe4000f8e023f */
[----:B------:R-:W-:Y:S02]  /*f910*/  UIMAD.WIDE.U32 UR6, UR12, UR10, UR6 ;  /* 0x0000000a0c0672a5 */ /* 0x000fe4000f8e0006 */
[----:B------:R-:W-:-:S03]  /*f920*/  UIMAD UR5, UR12, UR11, UR5 ;  /* 0x0000000b0c0572a4 */ /* 0x000fc6000f8e0205 */
[----:B------:R-:W-:Y:S01]  /*f930*/  ULDC.64 UR10, c[0x0][0xb88] ;  /* 0x0002e200000a7ab9 */ /* 0x000fe20000000a00 */
[----:B------:R-:W-:Y:S01]  /*f940*/  ULDC.64 UR12, c[0x0][0x208] ;  /* 0x00008200000c7ab9 */ /* 0x000fe20000000a00 */
[----:B--2---:R-:W-:-:S05]  /*f950*/  @P0 IMAD.HI.U32 R0, R4, R5, RZ ;  /* 0x0000000504000227 */ /* 0x004fca00078e00ff */
[----:B---3--:R-:W-:-:S05]  /*f960*/  @P0 SHF.R.U32.HI R2, RZ, R7, R0 ;  /* 0x00000007ff020219 */ /* 0x008fca0000011600 */
[----:B------:R-:W-:-:S04]  /*f970*/  IMAD.MOV R5, RZ, RZ, -R2 ;  /* 0x000000ffff057224 */ /* 0x000fc800078e0a02 */
[----:B------:R-:W-:Y:S01]  /*f980*/  IMAD R5, R3, R5, R4 ;  /* 0x0000000503057224 */ /* 0x000fe200078e0204 */
[----:B------:R-:W-:Y:S01]  /*f990*/  SHF.R.S32.HI R3, RZ, 0x1f, R2 ;  /* 0x0000001fff037819 */ /* 0x000fe20000011402 */
[----:B------:R-:W-:Y:S01]  /*f9a0*/  IMAD.U32 R4, RZ, RZ, UR5 ;  /* 0x00000005ff047e24 */ /* 0x000fe2000f8e00ff */
[----:B------:R-:W-:Y:S02]  /*f9b0*/  IADD3 R2, P0, R2, UR6, RZ ;  /* 0x0000000602027c10 */ /* 0x000fe4000ff1e0ff */
[----:B------:R-:W-:Y:S02]  /*f9c0*/  SHF.R.S32.HI R0, RZ, 0x1f, R5 ;  /* 0x0000001fff007819 */ /* 0x000fe40000011405 */
[----:B------:R-:W-:Y:S01]  /*f9d0*/  IADD3.X R3, R3, UR7, R4, P0, !PT ;  /* 0x0000000703037c10 */ /* 0x000fe200087fe404 */
[----:B------:R-:W-:Y:S02]  /*f9e0*/  ULDC.64 UR6, c[0x0][0xb50] ;  /* 0x0002d40000067ab9 */ /* 0x000fe40000000a00 */
[----:B------:R-:W-:-:S02]  /*f9f0*/  IMAD R0, R0, UR10, RZ ;  /* 0x0000000a00007c24 */ /* 0x000fc4000f8e02ff */
[----:B------:R-:W-:-:S04]  /*fa00*/  IMAD.WIDE.U32 R2, R5, UR10, R2 ;  /* 0x0000000a05027c25 */ /* 0x000fc8000f8e0002 */
[----:B------:R-:W-:Y:S01]  /*fa10*/  IMAD R7, R5, UR11, R0 ;  /* 0x0000000b05077c24 */ /* 0x000fe2000f8e0200 */
[----:B------:R-:W-:-:S03]  /*fa20*/  LEA R4, P0, R2, UR6, 0x2 ;  /* 0x0000000602047c11 */ /* 0x000fc6000f8010ff */
[----:B------:R-:W-:-:S05]  /*fa30*/  IMAD.IADD R3, R3, 0x1, R7 ;  /* 0x0000000103037824 */ /* 0x000fca00078e0207 */
[----:B------:R-:W-:Y:S01]  /*fa40*/  LEA.HI.X R5, R2, UR7, R3, 0x2, P0 ;  /* 0x0000000702057c11 */ /* 0x000fe200080f1403 */
[----:B------:R-:W-:-:S05]  /*fa50*/  IMAD.MOV.U32 R3, RZ, RZ, -0x800000 ;  /* 0xff800000ff037424 */ /* 0x000fca00078e00ff */
[----:B------:R2:W-:Y:S02]  /*fa60*/  STG.E desc[UR12][R4.64], R3 ;  /* 0x0000000304007986 */ /* 0x0005e4000c10190c */
.L_x_1245:
[----:B------:R-:W-:Y:S05]  /*fa70*/  BSYNC B1 ;  /* 0x0000000000017941 */ /* 0x000fea0003800000 */
.L_x_1244:
[----:B------:R-:W-:Y:S01]  /*fa80*/  R2UR UR13, R204 ;  /* 0x00000000cc0d72ca */ /* 0x000fe200000e0000 */
[----:B------:R-:W-:Y:S01]  /*fa90*/  ULDC.64 UR10, c[0x0][0xae8] ;  /* 0x0002ba00000a7ab9 */ /* 0x000fe20000000a00 */
[----:B------:R-:W-:Y:S01]  /*faa0*/  R2UR UR12, R205 ;  /* 0x00000000cd0c72ca */ /* 0x000fe200000e0000 */
[----:B------:R-:W-:Y:S01]  /*fab0*/  UIMAD UR5, UR8, UR10, URZ ;  /* 0x0000000a080572a4 */ /* 0x000fe2000f8e023f */
[----:B------:R-:W-:Y:S01]  /*fac0*/  VIADD R6, R6, UR61 ;  /* 0x0000003d06067c36 */ /* 0x000fe20008000000 */
[----:B------:R-:W-:Y:S03]  /*fad0*/  BSSY B1, `(.L_x_1246) ;  /* 0x000003d000017945 */ /* 0x000fe60003800000 */
[----:B0-----:R-:W-:-:S04]  /*fae0*/  @P1 IMAD.HI.U32 R0, R6, R9, RZ ;  /* 0x0000000906001227 */ /* 0x001fc800078e00ff */
[----:B--2---:R-:W-:Y:S01]  /*faf0*/  IMAD.MOV.U32 R5, RZ, RZ, R6 ;  /* 0x000000ffff057224 */ /* 0x004fe200078e0006 */
[----:B------:R-:W-:Y:S01]  /*fb00*/  UIMAD.WIDE.U32 UR6, UR13, UR10, URZ ;  /* 0x0000000a0d0672a5 */ /* 0x000fe2000f8e003f */
[----:B-1----:R-:W-:Y:S01]  /*fb10*/  @P1 SHF.R.U32.HI R5, RZ, R11, R0 ;  /* 0x0000000bff051219 */ /* 0x002fe20000011600 */
[----:B------:R-:W-:-:S03]  /*fb20*/  UIMAD UR5, UR13, UR11, UR5 ;  /* 0x0000000b0d0572a4 */ /* 0x000fc6000f8e0205 */
[----:B------:R-:W-:Y:S01]  /*fb30*/  ULDC.64 UR10, c[0x0][0xaf0] ;  /* 0x0002bc00000a7ab9 */ /* 0x000fe20000000a00 */
[----:B------:R-:W-:Y:S01]  /*fb40*/  UIADD3 UR7, UR7, UR5, URZ ;  /* 0x0000000507077290 */ /* 0x000fe2000fffe03f */
[--C-:B------:R-:W-:Y:S01]  /*fb50*/  SHF.R.S32.HI R0, RZ, 0x1f, R5.reuse ;  /* 0x0000001fff007819 */ /* 0x100fe20000011405 */
[----:B------:R-:W-:Y:S01]  /*fb60*/  UIMAD UR5, UR9, UR10, URZ ;  /* 0x0000000a090572a4 */ /* 0x000fe2000f8e023f */
[----:B------:R-:W-:Y:S01]  /*fb70*/  IMAD.MOV R7, RZ, RZ, -R5 ;  /* 0x000000ffff077224 */ /* 0x000fe200078e0a05 */
[----:B------:R-:W-:Y:S02]  /*fb80*/  UIMAD.WIDE.U32 UR6, UR12, UR10, UR6 ;  /* 0x0000000a0c0672a5 */ /* 0x000fe4000f8e0006 */
[----:B------:R-:W-:Y:S01]  /*fb90*/  UIMAD UR5, UR12, UR11, UR5 ;  /* 0x0000000b0c0572a4 */ /* 0x000fe2000f8e0205 */
[----:B------:R-:W-:Y:S01]  /*fba0*/  IMAD R7, R8, R7, R6 ;  /* 0x0000000708077224 */ /* 0x000fe200078e0206 */
[----:B------:R-:W-:Y:S01]  /*fbb0*/  ULDC.64 UR8, c[0x0][0xae0] ;  /* 0x0002b80000087ab9 */ /* 0x000fe20000000a00 */
[----:B------:R-:W-:Y:S01]  /*fbc0*/  VIADD R6, R206, UR61 ;  /* 0x0000003dce067c36 */ /* 0x000fe20008000000 */
[----:B------:R-:W-:Y:S01]  /*fbd0*/  UIADD3 UR5, UR7, UR5, URZ ;  /* 0x0000000507057290 */ /* 0x000fe2000fffe03f */
[----:B------:R-:W-:-:S02]  /*fbe0*/  IMAD R0, R0, UR8, RZ ;  /* 0x0000000800007c24 */ /* 0x000fc4000f8e02ff */
[----:B------:R-:W-:Y:S02]  /*fbf0*/  IMAD.U32 R3, RZ, RZ, UR7 ;  /* 0x00000007ff037e24 */ /* 0x000fe4000f8e00ff */
[----:B------:R-:W-:Y:S01]  /*fc00*/  IMAD.U32 R2, RZ, RZ, UR6 ;  /* 0x00000006ff027e24 */ /* 0x000fe2000f8e00ff */
[----:B------:R-:W-:Y:S01]  /*fc10*/  ULDC.64 UR6, c[0x0][0xad8] ;  /* 0x0002b60000067ab9 */ /* 0x000fe20000000a00 */
[----:B------:R-:W-:Y:S01]  /*fc20*/  IMAD.U32 R3, RZ, RZ, UR5 ;  /* 0x00000005ff037e24 */ /* 0x000fe2000f8e00ff */
[----:B------:R-:W-:Y:S01]  /*fc30*/  ULDC UR5, c[0x0][0xa88] ;  /* 0x0002a20000057ab9 */ /* 0x000fe20000000800 */
[C---:B------:R-:W-:Y:S01]  /*fc40*/  IMAD R9, R5.reuse, UR9, R0 ;  /* 0x0000000905097c24 */ /* 0x040fe2000f8e0200 */
[----:B------:R-:W-:Y:S01]  /*fc50*/  SHF.R.S32.HI R0, RZ, 0x1f, R7 ;  /* 0x0000001fff007819 */ /* 0x000fe20000011407 */
[----:B------:R-:W-:-:S04]  /*fc60*/  IMAD.WIDE.U32 R2, R5, UR8, R2 ;  /* 0x0000000805027c25 */ /* 0x000fc8000f8e0002 */
[----:B------:R-:W-:Y:S02]  /*fc70*/  IMAD.IADD R3, R3, 0x1, R9 ;  /* 0x0000000103037824 */ /* 0x000fe400078e0209 */
[----:B------:R-:W-:Y:S02]  /*fc80*/  IMAD R4, R0, UR6, RZ ;  /* 0x0000000600047c24 */ /* 0x000fe4000f8e02ff */
[----:B------:R-:W-:Y:S02]  /*fc90*/  IMAD R9, R8, UR5, RZ ;  /* 0x0000000508097c24 */ /* 0x000fe4000f8e02ff */
[C---:B------:R-:W-:Y:S02]  /*fca0*/  IMAD R5, R7.reuse, UR7, R4 ;  /* 0x0000000707057c24 */ /* 0x040fe4000f8e0204 */
[----:B------:R-:W-:Y:S01]  /*fcb0*/  IMAD.WIDE.U32 R2, R7, UR6, R2 ;  /* 0x0000000607027c25 */ /* 0x000fe2000f8e0002 */
[----:B------:R-:W-:Y:S01]  /*fcc0*/  ISETP.GE.AND P2, PT, R6, R9, PT ;  /* 0x000000090600720c */ /* 0x000fe20003f46270 */
[----:B------:R-:W-:-:S02]  /*fcd0*/  ULDC.64 UR6, c[0x0][0xa80] ;  /* 0x0002a00000067ab9 */ /* 0x000fc40000000a00 */
[----:B------:R-:W-:Y:S01]  /*fce0*/  VIADD R0, R6, 0x20 ;  /* 0x0000002006007836 */ /* 0x000fe20000000000 */
[----:B------:R-:W-:Y:S01]  /*fcf0*/  LEA R4, P3, R2, UR6, 0x1 ;  /* 0x0000000602047c11 */ /* 0x000fe2000f8608ff */
[----:B------:R-:W-:-:S03]  /*fd00*/  IMAD.IADD R3, R3, 0x1, R5 ;  /* 0x0000000103037824 */ /* 0x000fc600078e0205 */
[-C--:B------:R-:W-:Y:S01]  /*fd10*/  ISETP.GE.AND P1, PT, R0, R9.reuse, PT ;  /* 0x000000090000720c */ /* 0x080fe20003f26270 */
[----:B------:R-:W-:Y:S01]  /*fd20*/  VIADD R0, R6, 0x40 ;  /* 0x0000004006007836 */ /* 0x000fe20000000000 */
[----:B------:R-:W-:Y:S02]  /*fd30*/  LEA.HI.X R5, R2, UR7, R3, 0x1, P3 ;  /* 0x0000000702057c11 */ /* 0x000fe400098f0c03 */
[----:B------:R0:W1:Y:S02]  /*fd40*/  SHFL.IDX PT, R2, R4, RZ, 0x181f ;  /* 0x00181fff04027589 */ /* 0x00006400000e0000 */
[----:B------:R-:W-:Y:S02]  /*fd50*/  ISETP.GE.AND P0, PT, R0, R9, PT ;  /* 0x000000090000720c */ /* 0x000fe40003f06270 */
[----:B------:R0:W2:Y:S01]  /*fd60*/  SHFL.IDX PT, R0, R5, RZ, 0x181f ;  /* 0x00181fff05007589 */ /* 0x0000a200000e0000 */
[----:B------:R-:W-:Y:S10]  /*fd70*/  @P2 BRA `(.L_x_1247) ;  /* 0x0000000000482947 */ /* 0x000ff40003800000 */
        /* <DEDUP_REMOVED lines=18> */
.L_x_1247:
[----:B------:R-:W-:Y:S05]  /*fea0*/  BSYNC B1 ;  /* 0x0000000000017941 */ /* 0x000fea0003800000 */
.L_x_1246:
        /* <DEDUP_REMOVED lines=22> */
.L_x_1249:
[----:B------:R-:W-:Y:S05]  /*10010*/  BSYNC B1 ;  /* 0x0000000000017941 */ /* 0x000fea0003800000 */
.L_x_1248:
        /* <DEDUP_REMOVED lines=22> */
.L_x_1251:
[----:B------:R-:W-:Y:S05]  /*10180*/  BSYNC B1 ;  /* 0x0000000000017941 */ /* 0x000fea0003800000 */
.L_x_1250:
[----:B0-----:R-:W-:Y:S01]  /*10190*/  VIADD R0, R6, 0x60 ;  /* 0x0000006006007836 */ /* 0x001fe20000000000 */
[----:B--2-4-:R-:W0:Y:S04]  /*101a0*/  SHFL.IDX PT, R5, R5, 0x3, 0x181f ;  /* 0x00781f0005057f89 */ /* 0x014e2800000e0000 */
[----:B------:R-:W-:Y:S01]  /*101b0*/  ISETP.GE.AND P0, PT, R0, R9, PT ;  /* 0x000000090000720c */ /* 0x000fe20003f06270 */
[----:B-1-3--:R1:W2:-:S12]  /*101c0*/  SHFL.IDX PT, R2, R4, 0x3, 0x181f ;  /* 0x00781f0004027f89 */ /* 0x00a29800000e0000 */
        /* <DEDUP_REMOVED lines=8> */
[-C--:B------:R-:W-:Y:S02]  /*10250*/  @!P2 LEA R8, P5, R201, R2.reuse, 0x1 ;  /* 0x00000002c908a211 */ /* 0x080fe400078a08ff */
[-C--:B------:R-:W-:Y:S02]  /*10260*/  @!P1 LEA R10, P4, R200, R2.reuse, 0x1 ;  /* 0x00000002c80a9211 */ /* 0x080fe400078808ff */
[-C--:B0-----:R-:W-:Y:S02]  /*10270*/  @!P3 LEA.HI.X R7, R19, R5.reuse, R217, 0x1, P6 ;  /* 0x000000051307b211 */ /* 0x081fe400030f0cd9 */
        /* <DEDUP_REMOVED lines=8> */
.L_x_1243:
[----:B------:R-:W-:Y:S05]  /*10300*/  BSYNC B0 ;  /* 0x0000000000007941 */ /* 0x000fea0003800000 */
.L_x_1235:
[----:B------:R-:W-:Y:S02]  /*10310*/  ULDC UR5, c[0x0][0xc38] ;  /* 0x00030e0000057ab9 */ /* 0x000fe40000000800 */
[----:B------:R-:W-:-:S06]  /*10320*/  UISETP.GE.AND UP0, UPT, UR4, UR5, UPT ;  /* 0x000000050400728c */ /* 0x000fcc000bf06270 */
[----:B------:R-:W-:-:S13]  /*10330*/  PLOP3.LUT P0, PT, PT, PT, UP0, 0x80, 0x0 ;  /* 0x000000000000781c */ /* 0x000fda0003f0f008 */
[----:B------:R-:W-:Y:S05]  /*10340*/  @!P0 BRA `(.L_x_1252) ;  /* 0xffffff0800ac8947 */ /* 0x000fea000383ffff */
[----:B------:R-:W-:Y:S05]  /*10350*/  EXIT ;  /* 0x000000000000794d */ /* 0x000fea0003800000 */
.L_x_1154:
[----:B------:R-:W-:-:S08]  /*10360*/  NOP ;  /* 0x0000000000007918 */ /* 0x000fd00000000000 */
[----:B0-----:R-:W0:-:S00]  /*10370*/  USETMAXREG.DEALLOC.CTAPOOL 0x18 ;  /* 0x00000018000079c8 */ /* 0x001e0000080e0500 */
[----:B0-----:R-:W-:-:S06]  /*10380*/  LOP3.LUT R0, R0, 0x3, RZ, 0xc0, !PT ;  /* 0x0000000300007812 */ /* 0x001fcc00078ec0ff */
[----:B------:R-:W0:Y:S01]  /*10390*/  S2UR UR6, SR_CTAID.X ;  /* 0x00000000000679c3 */ /* 0x000e220000002500 */
[----:B------:R-:W-:Y:S01]  /*103a0*/  LOP3.LUT R19, R19, 0xfffffffb, RZ, 0xc0, !PT ;  /* 0xfffffffb13137812 */ /* 0x000fe200078ec0ff */
[----:B------:R-:W-:Y:S01]  /*103b0*/  STL [R1+0x18], RZ ;  /* 0x000018ff01007387 */ /* 0x000fe20000100800 */
[----:B------:R-:W-:-:S03]  /*103c0*/  IMAD.MOV.U32 R18, RZ, RZ, RZ ;  /* 0x000000ffff127224 */ /* 0x000fc600078e00ff */
[----:B------:R-:W1:Y:S02]  /*103d0*/  SHFL.IDX PT, R0, R0, RZ, 0x1f ;  /* 0x00001fff00007589 */ /* 0x000e6400000e0000 */
[----:B-1----:R-:W-:Y:S02]  /*103e0*/  ISETP.NE.AND P0, PT, R0, RZ, PT ;  /* 0x000000ff0000720c */ /* 0x002fe40003f05270 */
[----:B------:R-:W0:Y:S11]  /*103f0*/  LDC R0, c[0x0][0xc38] ;  /* 0x00030e00ff007b82 */ /* 0x000e360000000800 */
[----:B------:R-:W-:Y:S01]  /*10400*/  @P0 LOP3.LUT R19, R19, 0x4, RZ, 0xfc, !PT ;  /* 0x0000000413130812 */ /* 0x000fe200078efcff */
[----:B------:R-:W-:Y:S06]  /*10410*/  @P0 BAR.ARV 0x4, 0x180 ;  /* 0x0106000000000b1d */ /* 0x000fec0000002000 */
[----:B0-----:R-:W-:Y:S01]  /*10420*/  ISETP.LE.AND P0, PT, R0, UR6, PT ;  /* 0x0000000600007c0c */ /* 0x001fe2000bf03270 */
[----:B------:R-:W-:-:S05]  /*10430*/  IMAD.MOV.U32 R0, RZ, RZ, 0x1 ;  /* 0x00000001ff007424 */ /* 0x000fca00078e00ff */
[----:B------:R0:W-:Y:S07]  /*10440*/  STL [R1+0x8], R0 ;  /* 0x0000080001007387 */ /* 0x0001ee0000100800 */
[----:B------:R-:W-:Y:S05]  /*10450*/  @P0 BRA `(.L_x_1253) ;  /* 0x0000005400780947 */ /* 0x000fea0003800000 */
[----:B------:R-:W1:Y:S01]  /*10460*/  S2R R6, SR_TID.X ;  /* 0x0000000000067919 */ /* 0x000e620000002100 */
[----:B------:R-:W2:Y:S01]  /*10470*/  S2UR UR5, SR_CgaCtaId ;  /* 0x00000000000579c3 */ /* 0x000ea20000008800 */
[----:B------:R-:W-:Y:S01]  /*10480*/  UMOV UR4, 0x400 ;  /* 0x0000040000047882 */ /* 0x000fe20000000000 */
[----:B------:R-:W-:Y:S01]  /*10490*/  IMAD.MOV.U32 R18, RZ, RZ, RZ ;  /* 0x000000ffff127224 */ /* 0x000fe200078e00ff */
[----:B------:R-:W-:Y:S01]  /*104a0*/  ULDC UR44, c[0x0][0xc] ;  /* 0x00000300002c7ab9 */ /* 0x000fe20000000800 */
[----:B------:R-:W-:Y:S01]  /*104b0*/  ULDC.64 UR38, c[0x0][0x198] ;  /* 0x0000660000267ab9 */ /* 0x000fe20000000a00 */
[----:B--2---:R-:W-:-:S06]  /*104c0*/  ULEA UR4, UR5, UR4, 0x18 ;  /* 0x0000000405047291 */ /* 0x004fcc000f8ec03f */
[----:B------:R-:W-:Y:S01]  /*104d0*/  IMAD.U32 R17, RZ, RZ, UR4 ;  /* 0x00000004ff117e24 */ /* 0x000fe2000f8e00ff */
[C---:B-1----:R-:W-:Y:S01]  /*104e0*/  LOP3.LUT R5, R6.reuse, 0x7f, RZ, 0xc0, !PT ;  /* 0x0000007f06057812 */ /* 0x042fe200078ec0ff */
[----:B0-----:R-:W-:-:S05]  /*104f0*/  IMAD.SHL.U32 R0, R6, 0x8, RZ ;  /* 0x0000000806007824 */ /* 0x001fca00078e00ff */
[C---:B------:R-:W-:Y:S02]  /*10500*/  LOP3.LUT R2, R0.reuse, 0x1f8, RZ, 0xc0, !PT ;  /* 0x000001f800027812 */ /* 0x040fe400078ec0ff */
[----:B------:R-:W-:Y:S02]  /*10510*/  LOP3.LUT R0, R0, 0x38, RZ, 0xc0, !PT ;  /* 0x0000003800007812 */ /* 0x000fe400078ec0ff */
[----:B------:R-:W-:Y:S01]  /*10520*/  LOP3.LUT R3, R2, 0x38, R6, 0x78, !PT ;  /* 0x0000003802037812 */ /* 0x000fe200078e7806 */
[----:B------:R-:W-:-:S05]  /*10530*/  IMAD.SHL.U32 R2, R5, 0x8, RZ ;  /* 0x0000000805027824 */ /* 0x000fca00078e00ff */
[----:B------:R-:W-:Y:S01]  /*10540*/  LOP3.LUT R4, R3, 0x200, R2, 0xf8, !PT ;  /* 0x0000020003047812 */ /* 0x000fe200078ef802 */
[----:B------:R-:W-:Y:S01]  /*10550*/  IMAD.SHL.U32 R2, R6, 0x10, RZ ;  /* 0x0000001006027824 */ /* 0x000fe200078e00ff */
[----:B------:R-:W-:-:S03]  /*10560*/  SHF.R.U32.HI R3, RZ, 0x3, R5 ;  /* 0x00000003ff037819 */ /* 0x000fc60000011605 */
[----:B------:R-:W-:Y:S01]  /*10570*/  IMAD R4, R4, 0x2, R17 ;  /* 0x0000000204047824 */ /* 0x000fe200078e0211 */
[----:B------:R-:W-:Y:S01]  /*10580*/  LOP3.LUT R2, R3, 0x70, R2, 0xf8, !PT ;  /* 0x0000007003027812 */ /* 0x000fe200078ef802 */
[----:B------:R-:W-:Y:S02]  /*10590*/  IMAD.U32 R3, RZ, RZ, UR6 ;  /* 0x00000006ff037e24 */ /* 0x000fe4000f8e00ff */
[----:B------:R-:W-:Y:S01]  /*105a0*/  IMAD.MOV.U32 R2, RZ, RZ, 0x1 ;  /* 0x00000001ff027424 */ /* 0x000fe200078e00ff */
[----:B------:R-:W-:Y:S04]  /*105b0*/  STL [R1+0x10], R4 ;  /* 0x0000100401007387 */ /* 0x000fe80000100800 */
[----:B------:R0:W-:Y:S04]  /*105c0*/  STL [R1+0x14], R3 ;  /* 0x0000140301007387 */ /* 0x0001e80000100800 */
[----:B------:R-:W-:Y:S04]  /*105d0*/  STL [R1+0x18], RZ ;  /* 0x000018ff01007387 */ /* 0x000fe80000100800 */
[----:B------:R1:W-:Y:S01]  /*105e0*/  STL [R1+0x8], R2 ;  /* 0x0000080201007387 */ /* 0x0003e20000100800 */
[----:B0-----:R-:W-:-:S02]  /*105f0*/  LOP3.LUT R3, R0, 0x40, RZ, 0xfc, !PT ;  /* 0x0000004000037812 */ /* 0x001fc400078efcff */
[C---:B-1----:R-:W-:Y:S02]  /*10600*/  LOP3.LUT R2, R0.reuse, 0x80, RZ, 0xfc, !PT ;  /* 0x0000008000027812 */ /* 0x042fe400078efcff */
[----:B------:R-:W-:-:S07]  /*10610*/  LOP3.LUT R0, R0, 0xc0, RZ, 0xfc, !PT ;  /* 0x000000c000007812 */ /* 0x000fce00078efcff */
.L_x_1360:
[----:B--2---:R-:W2:Y:S01]  /*10620*/  LDL R0, [R1+0x14] ;  /* 0x0000140001007983 */ /* 0x004ea20000100800 */
[----:B------:R-:W-:Y:S02]  /*10630*/  ULDC UR8, c[0x0][0xc60] ;  /* 0x0003180000087ab9 */ /* 0x000fe40000000800 */
[----:B------:R-:W-:-:S11]  /*10640*/  UISETP.NE.AND UP0, UPT, UR8, 0x1, UPT ;  /* 0x000000010800788c */ /* 0x000fd6000bf05270 */
[----:B------:R-:W-:Y:S01]  /*10650*/  @UP0 ULDC UR4, c[0x0][0xc64] ;  /* 0x0003190000040ab9 */ /* 0x000fe20000000800 */
[----:B------:R-:W-:Y:S01]  /*10660*/  @UP0 ULDC UR9, c[0x0][0xc68] ;  /* 0x00031a0000090ab9 */ /* 0x000fe20000000800 */
[C---:B--2---:R-:W-:Y:S02]  /*10670*/  R2UR UR7, R0.reuse ;  /* 0x00000000000772ca */ /* 0x044fe400000e0000 */
[----:B------:R-:W-:-:S11]  /*10680*/  R2UR UR6, R0 ;  /* 0x00000000000672ca */ /* 0x000fd600000e0000 */
[----:B------:R-:W-:-:S04]  /*10690*/  UIMAD.WIDE.U32 UR4, UR7, UR4, URZ ;  /* 0x00000004070472a5 */ /* 0x000fc8000f8e003f */
[----:B------:R-:W-:-:S03]  /*106a0*/  @UP0 USHF.R.U32.HI UR7, URZ, UR9, UR5 ;  /* 0x000000093f070299 */ /* 0x000fc60008011605 */
[----:B------:R-:W-:Y:S02]  /*106b0*/  ULDC UR4, c[0x0][0xc78] ;  /* 0x00031e0000047ab9 */ /* 0x000fe40000000800 */
[----:B------:R-:W-:Y:S02]  /*106c0*/  UISETP.GE.AND UP0, UPT, UR7, UR4, UPT ;  /* 0x000000040700728c */ /* 0x000fe4000bf06270 */
[----:B------:R-:W-:-:S04]  /*106d0*/  UIADD3 UR4, -UR7, URZ, URZ ;  /* 0x0000003f07047290 */ /* 0x000fc8000fffe13f */
[----:B------:R-:W-:Y:S01]  /*106e0*/  PLOP3.LUT P0, PT, PT, PT, UP0, 0x80, 0x0 ;  /* 0x000000000000781c */ /* 0x000fe20003f0f008 */
[----:B------:R-:W-:-:S12]  /*106f0*/  UIMAD UR8, UR8, UR4, UR6 ;  /* 0x00000004080872a4 */ /* 0x000fd8000f8e0206 */
[----:B01--4-:R-:W-:Y:S05]  /*10700*/  @!P0 BRA `(.L_x_1254) ;  /* 0x0000000000208947 */ /* 0x013fea0003800000 */
        /* <DEDUP_REMOVED lines=8> */
.L_x_1254:
[----:B------:R-:W-:Y:S01]  /*10790*/  ULDC UR9, c[0x0][0xc54] ;  /* 0x0003150000097ab9 */ /* 0x000fe20000000800 */
[----:B------:R-:W-:Y:S01]  /*107a0*/  UMOV UR6, UR8 ;  /* 0x0000000800067c82 */ /* 0x000fe20008000000 */
[----:B------:R-:W-:-:S11]  /*107b0*/  UISETP.NE.AND UP0, UPT, UR9, 0x1, UPT ;  /* 0x000000010900788c */ /* 0x000fd6000bf05270 */
[----:B------:R-:W-:Y:S02]  /*107c0*/  @UP0 ULDC.64 UR10, c[0x0][0xc58] ;  /* 0x00031600000a0ab9 */ /* 0x000fe40000000a00 */
[----:B------:R-:W-:-:S04]  /*107d0*/  UIMAD.WIDE.U32 UR4, UR8, UR10, URZ ;  /* 0x0000000a080472a5 */ /* 0x000fc8000f8e003f */
[----:B------:R-:W-:-:S04]  /*107e0*/  @UP0 USHF.R.U32.HI UR6, URZ, UR11, UR5 ;  /* 0x0000000b3f060299 */ /* 0x000fc80008011605 */
[----:B------:R-:W-:-:S12]  /*107f0*/  UIMAD UR4, UR6, UR9, URZ ;  /* 0x00000009060472a4 */ /* 0x000fd8000f8e023f */
.L_x_1255:
[----:B------:R-:W-:Y:S02]  /*10800*/  UIADD3 UR4, UR8, -UR4, URZ ;  /* 0x8000000408047290 */ /* 0x000fe4000fffe03f */
        /* <DEDUP_REMOVED lines=8> */
[----:B------:R-:W-:Y:S01]  /*10890*/  ULDC UR13, c[0x0][0xc54] ;  /* 0x00031500000d7ab9 */ /* 0x000fe20000000800 */
[----:B------:R-:W-:-:S02]  /*108a0*/  UISETP.NE.U32.AND UP0, UPT, UR10, URZ, UPT ;  /* 0x0000003f0a00728c */ /* 0x000fc4000bf05070 */
[----:B------:R-:W-:Y:S02]  /*108b0*/  UIMAD UR13, UR7, UR13, UR4 ;  /* 0x0000000d070d72a4 */ /* 0x000fe4000f8e0204 */
[----:B------:R-:W-:Y:S01]  /*108c0*/  USHF.L.U32 UR43, UR43, 0x7, URZ ;  /* 0x000000072b2b7899 */ /* 0x000fe2000800063f */
[----:B------:R-:W-:Y:S01]  /*108d0*/  ULDC.64 UR4, c[0x0][0x9e0] ;  /* 0x0002780000047ab9 */ /* 0x000fe20000000a00 */
[----:B------:R-:W-:Y:S02]  /*108e0*/  UISETP.NE.AND.EX UP0, UPT, UR11, URZ, UPT, UP0 ;  /* 0x0000003f0b00728c */ /* 0x000fe4000bf05300 */
[----:B------:R-:W-:Y:S02]  /*108f0*/  UISETP.GE.AND UP3, UPT, UR5, 0x1, UPT ;  /* 0x000000010500788c */ /* 0x000fe4000bf66270 */
[----:B------:R-:W-:Y:S01]  /*10900*/  UIADD3 UR12, UR43, 0x7f, URZ ;  /* 0x0000007f2b0c7890 */ /* 0x000fe2000fffe03f */
[----:B------:R-:W-:Y:S01]  /*10910*/  ULDC UR10, c[0x0][0x424] ;  /* 0x00010900000a7ab9 */ /* 0x000fe20000000800 */
[----:B------:R-:W-:Y:S01]  /*10920*/  ULDC UR6, c[0x0][0x288] ;  /* 0x0000a20000067ab9 */ /* 0x000fe20000000800 */
[----:B------:R-:W-:Y:S01]  /*10930*/  @UP2 ULDC UR8, c[0x0][0xc4c] ;  /* 0x0003130000082ab9 */ /* 0x000fe20000000800 */
[----:B------:R-:W-:Y:S01]  /*10940*/  @UP1 ULDC UR11, c[0x0][0x44c] ;  /* 0x00011300000b1ab9 */ /* 0x000fe20000000800 */
[----:B------:R-:W-:Y:S01]  /*10950*/  USEL UR15, UR10, 0x1, UP0 ;  /* 0x000000010a0f7887 */ /* 0x000fe20008000000 */
[----:B------:R-:W-:Y:S01]  /*10960*/  PLOP3.LUT P1, PT, PT, PT, UP3, 0x80, 0x0 ;  /* 0x000000000000781c */ /* 0x000fe20003f2f038 */
[----:B------:R-:W-:-:S02]  /*10970*/  UIADD3 UR16, -UR6, 0x1, URZ ;  /* 0x0000000106107890 */ /* 0x000fc4000fffe13f */
[----:B------:R-:W-:Y:S02]  /*10980*/  UIMAD.WIDE.U32 UR8, UR13, UR8, URZ ;  /* 0x000000080d0872a5 */ /* 0x000fe4000f8e003f */
[----:B------:R-:W-:Y:S01]  /*10990*/  UIMAD.WIDE.U32 UR10, UR12, UR11, URZ ;  /* 0x0000000b0c0a72a5 */ /* 0x000fe2000f8e003f */
[----:B------:R-:W-:Y:S01]  /*109a0*/  ULDC UR7, c[0x0][0x2f0] ;  /* 0x0000bc0000077ab9 */ /* 0x000fe20000000800 */
[----:B------:R-:W-:Y:S01]  /*109b0*/  @UP2 ULDC UR17, c[0x0][0xc50] ;  /* 0x0003140000112ab9 */ /* 0x000fe20000000800 */
[----:B------:R-:W-:Y:S01]  /*109c0*/  @UP1 ULDC UR18, c[0x0][0x450] ;  /* 0x0001140000121ab9 */ /* 0x000fe20000000800 */
[----:B------:R-:W-:Y:S01]  /*109d0*/  UMOV UR42, UR13 ;  /* 0x0000000d002a7c82 */ /* 0x000fe20008000000 */
[----:B------:R-:W-:Y:S02]  /*109e0*/  UIMAD UR16, UR15, UR7, UR16 ;  /* 0x000000070f1072a4 */ /* 0x000fe4000f8e0210 */
[----:B------:R-:W-:Y:S02]  /*109f0*/  @UP2 USHF.R.U32.HI UR42, URZ, UR17, UR9 ;  /* 0x000000113f2a2299 */ /* 0x000fe40008011609 */
[----:B------:R-:W-:-:S02]  /*10a00*/  @UP1 USHF.R.U32.HI UR12, URZ, UR18, UR11 ;  /* 0x000000123f0c1299 */ /* 0x000fc4000801160b */
[----:B------:R-:W-:Y:S02]  /*10a10*/  UIADD3 UR36, -UR42, URZ, URZ ;  /* 0x0000003f2a247290 */ /* 0x000fe4000fffe13f */
[----:B------:R-:W-:Y:S02]  /*10a20*/  UIADD3 UR12, UR16, UR12, URZ ;  /* 0x0000000c100c7290 */ /* 0x000fe4000fffe03f */
[----:B------:R-:W-:Y:S02]  /*10a30*/  UIMAD UR36, UR14, UR36, UR13 ;  /* 0x000000240e2472a4 */ /* 0x000fe4000f8e020d */
[----:B------:R-:W-:Y:S01]  /*10a40*/  UIADD3 UR4, UR12, UR4, URZ ;  /* 0x000000040c047290 */ /* 0x000fe2000fffe03f */
[----:B------:R-:W-:Y:S11]  /*10a50*/  @!P1 BRA `(.L_x_1256) ;  /* 0x0000000000449947 */ /* 0x000ff60003800000 */
        /* <DEDUP_REMOVED lines=10> */
.L_x_1257:
[----:B------:R-:W-:-:S11]  /*10b00*/  UISETP.NE.AND UP0, UPT, UR5, 0x1, UPT ;  /* 0x000000010500788c */ /* 0x000fd6000bf05270 */
[----:B------:R-:W-:Y:S02]  /*10b10*/  @UP0 ULDC.64 UR12, c[0x0][0x9e8] ;  /* 0x00027a00000c0ab9 */ /* 0x000fe40000000a00 */
[----:B------:R-:W-:-:S04]  /*10b20*/  UIMAD.WIDE.U32 UR8, UR10, UR12, URZ ;  /* 0x0000000c0a0872a5 */ /* 0x000fc8000f8e003f */
[----:B------:R-:W-:-:S12]  /*10b30*/  @UP0 USHF.R.U32.HI UR10, URZ, UR13, UR9 ;  /* 0x0000000d3f0a0299 */ /* 0x000fd80008011609 */
.L_x_1258:
[----:B------:R-:W-:-:S04]  /*10b40*/  UIMAD UR10, UR10, UR5, UR5 ;  /* 0x000000050a0a72a4 */ /* 0x000fc8000f8e0205 */
[----:B------:R-:W-:-:S04]  /*10b50*/  UISETP.LT.AND UP0, UPT, UR4, UR10, UPT ;  /* 0x0000000a0400728c */ /* 0x000fc8000bf01270 */
[----:B------:R-:W-:-:S12]  /*10b60*/  USEL UR4, UR4, UR10, UP0 ;  /* 0x0000000a04047287 */ /* 0x000fd80008000000 */
.L_x_1256:
[----:B------:R-:W-:Y:S02]  /*10b70*/  UIMAD UR12, UR15, UR7, 0x3f ;  /* 0x0000003f0f0c74a4 */ /* 0x000fe4000f8e0207 */
[----:B------:R-:W-:Y:S02]  /*10b80*/  UIADD3 UR4, UR4, 0x3f, URZ ;  /* 0x0000003f04047890 */ /* 0x000fe4000fffe03f */
[----:B------:R-:W-:Y:S02]  /*10b90*/  USHF.R.S32.HI UR13, URZ, 0x1f, UR12 ;  /* 0x0000001f3f0d7899 */ /* 0x000fe4000801140c */
[----:B------:R-:W-:Y:S01]  /*10ba0*/  USHF.R.S32.HI UR10, URZ, 0x1f, UR4 ;  /* 0x0000001f3f0a7899 */ /* 0x000fe20008011404 */
[----:B------:R-:W-:Y:S01]  /*10bb0*/  @UP1 ULDC UR8, c[0x0][0x44c] ;  /* 0x0001130000081ab9 */ /* 0x000fe20000000800 */
[----:B------:R-:W-:Y:S02]  /*10bc0*/  ULEA.HI UR13, UR13, UR12, URZ, 0x6 ;  /* 0x0000000c0d0d7291 */ /* 0x000fe4000f8f303f */
[----:B------:R-:W-:-:S02]  /*10bd0*/  UIMAD.WIDE.U32 UR8, UR43, UR8, URZ ;  /* 0x000000082b0872a5 */ /* 0x000fc4000f8e003f */
[----:B------:R-:W-:Y:S01]  /*10be0*/  ULEA.HI UR10, UR10, UR4, URZ, 0x6 ;  /* 0x000000040a0a7291 */ /* 0x000fe2000f8f303f */
[----:B------:R-:W-:Y:S01]  /*10bf0*/  @UP1 ULDC UR14, c[0x0][0x450] ;  /* 0x00011400000e1ab9 */ /* 0x000fe20000000800 */
[----:B------:R-:W-:Y:S01]  /*10c00*/  UMOV UR11, UR43 ;  /* 0x0000002b000b7c82 */ /* 0x000fe20008000000 */
[----:B------:R-:W-:Y:S02]  /*10c10*/  UIMAD UR4, UR15, UR7, -UR6 ;  /* 0x000000070f0472a4 */ /* 0x000fe4000f8e0a06 */
[----:B------:R-:W-:Y:S02]  /*10c20*/  USHF.R.S32.HI UR13, URZ, 0x6, UR13 ;  /* 0x000000063f0d7899 */ /* 0x000fe4000801140d */
[----:B------:R-:W-:Y:S02]  /*10c30*/  USHF.R.S32.HI UR10, URZ, 0x6, UR10 ;  /* 0x000000063f0a7899 */ /* 0x000fe4000801140a */
[----:B------:R-:W-:Y:S02]  /*10c40*/  @UP1 USHF.R.U32.HI UR11, URZ, UR14, UR9 ;  /* 0x0000000e3f0b1299 */ /* 0x000fe40008011609 */
[----:B------:R-:W-:-:S02]  /*10c50*/  UISETP.LT.AND UP0, UPT, UR13, UR10, UPT ;  /* 0x0000000a0d00728c */ /* 0x000fc4000bf01270 */
[----:B------:R-:W-:Y:S01]  /*10c60*/  UIADD3 UR4, UR4, UR11, URZ ;  /* 0x0000000b04047290 */ /* 0x000fe2000fffe03f */
[----:B------:R-:W-:Y:S01]  /*10c70*/  ULDC UR8, c[0x0][0x9dc] ;  /* 0x0002770000087ab9 */ /* 0x000fe20000000800 */
[----:B------:R-:W-:Y:S02]  /*10c80*/  USEL UR41, UR13, UR10, UP0 ;  /* 0x0000000a0d297287 */ /* 0x000fe40008000000 */
        /* <DEDUP_REMOVED lines=12> */
.L_x_1260:
[----:B------:R-:W-:-:S11]  /*10d50*/  UISETP.NE.AND UP0, UPT, UR5, 0x1, UPT ;  /* 0x000000010500788c */ /* 0x000fd6000bf05270 */
[----:B------:R-:W-:Y:S02]  /*10d60*/  @UP0 ULDC.64 UR10, c[0x0][0x9e8] ;  /* 0x00027a00000a0ab9 */ /* 0x000fe40000000a00 */
[----:B------:R-:W-:-:S04]  /*10d70*/  UIMAD.WIDE.U32 UR6, UR4, UR10, URZ ;  /* 0x0000000a040672a5 */ /* 0x000fc8000f8e003f */
[----:B------:R-:W-:-:S12]  /*10d80*/  @UP0 USHF.R.U32.HI UR4, URZ, UR11, UR7 ;  /* 0x0000000b3f040299 */ /* 0x000fd80008011607 */
.L_x_1261:
[----:B------:R-:W-:-:S04]  /*10d90*/  UIMAD UR4, UR4, UR5, URZ ;  /* 0x00000005040472a4 */ /* 0x000fc8000f8e023f */
[----:B------:R-:W-:-:S04]  /*10da0*/  UISETP.LT.AND UP0, UPT, UR8, UR4, UPT ;  /* 0x000000040800728c */ /* 0x000fc8000bf01270 */
[----:B------:R-:W-:-:S12]  /*10db0*/  USEL UR8, UR8, UR4, !UP0 ;  /* 0x0000000408087287 */ /* 0x000fd8000c000000 */
.L_x_1259:
[----:B------:R-:W-:Y:S01]  /*10dc0*/  USHF.R.S32.HI UR4, URZ, 0x1f, UR8 ;  /* 0x0000001f3f047899 */ /* 0x000fe20008011408 */
[----:B------:R-:W-:Y:S03]  /*10dd0*/  BSSY B7, `(.L_x_1262) ;  /* 0x00004aa000077945 */ /* 0x000fe60003800000 */
[----:B------:R-:W-:-:S04]  /*10de0*/  ULEA.HI UR4, UR4, UR8, URZ, 0x6 ;  /* 0x0000000804047291 */ /* 0x000fc8000f8f303f */
[----:B------:R-:W-:-:S04]  /*10df0*/  USHF.R.S32.HI UR4, URZ, 0x6, UR4 ;  /* 0x000000063f047899 */ /* 0x000fc80008011404 */
[----:B------:R-:W-:-:S04]  /*10e00*/  UISETP.LT.AND UP0, UPT, URZ, UR4, UPT ;  /* 0x000000043f00728c */ /* 0x000fc8000bf01270 */
[----:B------:R-:W-:-:S04]  /*10e10*/  USEL UR40, URZ, UR4, !UP0 ;  /* 0x000000043f287287 */ /* 0x000fc8000c000000 */
[----:B------:R-:W-:-:S06]  /*10e20*/  UISETP.GT.AND UP0, UPT, UR41, UR40, UPT ;  /* 0x000000282900728c */ /* 0x000fcc000bf04270 */
[----:B------:R-:W-:-:S13]  /*10e30*/  PLOP3.LUT P0, PT, PT, PT, UP0, 0x80, 0x0 ;  /* 0x000000000000781c */ /* 0x000fda0003f0f008 */
[----:B------:R-:W-:Y:S05]  /*10e40*/  @P0 BRA `(.L_x_1263) ;  /* 0x00000000004c0947 */ /* 0x000fea0003800000 */
[----:B------:R-:W0:Y:S02]  /*10e50*/  S2R R0, SR_TID.X ;  /* 0x0000000000007919 */ /* 0x000e240000002100 */
[----:B0-----:R-:W-:-:S04]  /*10e60*/  LOP3.LUT R0, R0, 0x7f, RZ, 0xc0, !PT ;  /* 0x0000007f00007812 */ /* 0x001fc800078ec0ff */
[----:B------:R-:W-:-:S13]  /*10e70*/  ISETP.NE.AND P1, PT, R0, RZ, PT ;  /* 0x000000ff0000720c */ /* 0x000fda0003f25270 */
[----:B------:R-:W-:Y:S05]  /*10e80*/  @P1 BRA `(.L_x_1264) ;  /* 0x0000004800781947 */ /* 0x000fea0003800000 */
[----:B------:R-:W0:Y:S01]  /*10e90*/  S2R R5, SR_LANEID ;  /* 0x0000000000057919 */ /* 0x000e220000000000 */
[----:B------:R-:W-:Y:S01]  /*10ea0*/  VOTEU.ANY UR4, UPT, PT ;  /* 0x0000000000047886 */ /* 0x000fe200038e0100 */
[----:B------:R-:W1:Y:S01]  /*10eb0*/  LDC.64 R2, c[0x0][0xc80] ;  /* 0x00032000ff027b82 */ /* 0x000e620000000a00 */
[----:B------:R-:W0:Y:S01]  /*10ec0*/  FLO.U32 R0, UR4 ;  /* 0x0000000400007d00 */ /* 0x000e2200080e0000 */
[----:B------:R-:W-:Y:S01]  /*10ed0*/  ULDC.64 UR6, c[0x0][0x208] ;  /* 0x0000820000067ab9 */ /* 0x000fe20000000a00 */
[----:B0-----:R-:W-:-:S06]  /*10ee0*/  ISETP.EQ.U32.AND P0, PT, R0, R5, PT ;  /* 0x000000050000720c */ /* 0x001fcc0003f02070 */
[----:B------:R-:W1:Y:S07]  /*10ef0*/  POPC R5, UR4 ;  /* 0x0000000400057d09 */ /* 0x000e6e0008000000 */
[----:B-1----:R-:W2:Y:S01]  /*10f00*/  @P0 ATOMG.E.ADD.STRONG.GPU PT, R3, desc[UR6][R2.64], R5 ;  /* 0x00000005020309a8 */ /* 0x002ea200081ee1c6 */
[----:B------:R-:W0:Y:S02]  /*10f10*/  S2R R4, SR_LTMASK ;  /* 0x0000000000047919 */ /* 0x000e240000003900 */
[----:B0-----:R-:W-:-:S04]  /*10f20*/  LOP3.LUT R4, R4, UR4, RZ, 0xc0, !PT ;  /* 0x0000000404047c12 */ /* 0x001fc8000f8ec0ff */
[----:B------:R-:W0:Y:S01]  /*10f30*/  POPC R7, R4 ;  /* 0x0000000400077309 */ /* 0x000e220000000000 */
[----:B--2---:R-:W0:Y:S02]  /*10f40*/  SHFL.IDX PT, R0, R3, R0, 0x1f ;  /* 0x00001f0003007589 */ /* 0x004e2400000e0000 */
[----:B0-----:R-:W-:-:S05]  /*10f50*/  IADD3 R0, R0, UR44, R7 ;  /* 0x0000002c00007c10 */ /* 0x001fca000fffe007 */
[----:B------:R3:W-:Y:S01]  /*10f60*/  STL [R1+0x14], R0 ;  /* 0x0000140001007387 */ /* 0x0007e20000100800 */
[----:B------:R-:W-:Y:S05]  /*10f70*/  BRA `(.L_x_1264) ;  /* 0x00000048003c7947 */ /* 0x000fea0003800000 */
.L_x_1263:
[----:B------:R-:W-:Y:S01]  /*10f80*/  VIADD R0, R17, 0x20400 ;  /* 0x0002040011007836 */ /* 0x000fe20000000000 */
[----:B------:R-:W-:Y:S04]  /*10f90*/  BSSY B6, `(.L_x_1265) ;  /* 0x0000013000067945 */ /* 0x000fe80003800000 */
[----:B------:R-:W-:-:S13]  /*10fa0*/  LOP3.LUT P0, RZ, R0, 0x3ff, RZ, 0xc0, !PT ;  /* 0x000003ff00ff7812 */ /* 0x000fda000780c0ff */
[----:B------:R-:W-:Y:S05]  /*10fb0*/  @!P0 BRA `(.L_x_1266) ;  /* 0x0000000000408947 */ /* 0x000fea0003800000 */
        /* <DEDUP_REMOVED lines=16> */
.L_x_1266:
[----:B------:R-:W-:Y:S05]  /*110c0*/  BSYNC B6 ;  /* 0x0000000000067941 */ /* 0x000fea0003800000 */
.L_x_1265:
        /* <DEDUP_REMOVED lines=8> */
[----:B------:R0:W1:Y:S01]  /*11150*/  LDC.64 R2, c[0x4][R16] ;  /* 0x0100000010027b82 */ /* 0x0000620000000a00 */
        /* <DEDUP_REMOVED lines=11> */
.L_x_1269:
        /* <DEDUP_REMOVED lines=15> */
.L_x_1268:
[----:B------:R-:W-:Y:S05]  /*11300*/  BSYNC B6 ;  /* 0x0000000000067941 */ /* 0x000fea0003800000 */
.L_x_1267:
[----:B------:R-:W-:Y:S01]  /*11310*/  ULDC.64 UR4, c[0x0][0x9f8] ;  /* 0x00027e0000047ab9 */ /* 0x000fe20000000a00 */
[----:B------:R-:W-:Y:S01]  /*11320*/  IMAD.U32 R7, RZ, RZ, UR42 ;  /* 0x0000002aff077e24 */ /* 0x000fe2000f8e00ff */
[----:B------:R-:W-:Y:S01]  /*11330*/  UISETP.NE.U32.AND UP0, UPT, UR4, URZ, UPT ;  /* 0x0000003f0400728c */ /* 0x000fe2000bf05070 */
[----:B------:R-:W-:-:S03]  /*11340*/  ULDC.64 UR6, c[0x0][0x208] ;  /* 0x0000820000067ab9 */ /* 0x000fc60000000a00 */
[----:B------:R-:W-:-:S06]  /*11350*/  UISETP.NE.AND.EX UP0, UPT, UR5, URZ, UPT, UP0 ;  /* 0x0000003f0500728c */ /* 0x000fcc000bf05300 */
[----:B------:R-:W-:-:S05]  /*11360*/  PLOP3.LUT P0, PT, PT, PT, UP0, 0x80, 0x0 ;  /* 0x000000000000781c */ /* 0x000fca0003f0f008 */
[----:B------:R-:W-:Y:S02]  /*11370*/  @UP0 ULDC.64 UR4, c[0x0][0x9f8] ;  /* 0x00027e0000040ab9 */ /* 0x000fe40000000a00 */
[----:B------:R-:W-:-:S06]  /*11380*/  @UP0 UIMAD.WIDE UR4, UR42, 0x4, UR4 ;  /* 0x000000042a0408a5 */ /* 0x000fcc000f8e0204 */
[----:B------:R-:W-:Y:S02]  /*11390*/  IMAD.U32 R2, RZ, RZ, UR4 ;  /* 0x00000004ff027e24 */ /* 0x000fe4000f8e00ff */
[----:B------:R-:W-:-:S05]  /*113a0*/  IMAD.U32 R3, RZ, RZ, UR5 ;  /* 0x00000005ff037e24 */ /* 0x000fca000f8e00ff */
[----:B------:R0:W2:Y:S01]  /*113b0*/  @P0 LDG.E R7, desc[UR6][R2.64] ;  /* 0x0000000602070981 */ /* 0x0000a2000c1e1900 */
[----:B------:R-:W-:Y:S01]  /*113c0*/  UMOV UR4, 0xffffffff ;  /* 0xffffffff00047882 */ /* 0x000fe20000000000 */
[----:B------:R-:W-:Y:S01]  /*113d0*/  IMAD.U32 R0, RZ, RZ, UR41 ;  /* 0x00000029ff007e24 */ /* 0x000fe2000f8e00ff */
[----:B------:R-:W-:Y:S01]  /*113e0*/  LOP3.LUT R19, R19, 0xfffffffe, RZ, 0xc0, !PT ;  /* 0xfffffffe13137812 */ /* 0x000fe200078ec0ff */
[----:B------:R-:W1:Y:S02]  /*113f0*/  S2R R4, SR_TID.X ;  /* 0x0000000000047919 */ /* 0x000e640000002100 */
[----:B------:R-:W-:Y:S01]  /*11400*/  VIADD R0, R0, 0xffffffff ;  /* 0xffffffff00007836 */ /* 0x000fe20000000000 */
[----:B0-----:R-:W0:Y:S02]  /*11410*/  LDC.64 R2, c[0x0][0x418] ;  /* 0x00010600ff027b82 */ /* 0x001e240000000a00 */
[----:B0-----:R-:W-:Y:S02]  /*11420*/  ISETP.NE.U32.AND P0, PT, R2, RZ, PT ;  /* 0x000000ff0200720c */ /* 0x001fe40003f05070 */
[----:B-1----:R-:W-:-:S02]  /*11430*/  SHF.R.U32.HI R4, RZ, 0x5, R4 ;  /* 0x00000005ff047819 */ /* 0x002fc40000011604 */
[----:B------:R-:W-:Y:S02]  /*11440*/  ISETP.NE.AND.EX P1, PT, R3, RZ, PT, P0 ;  /* 0x000000ff0300720c */ /* 0x000fe40003f25300 */
[----:B------:R-:W-:-:S11]  /*11450*/  LOP3.LUT R4, R4, 0x3, RZ, 0xc0, !PT ;  /* 0x0000000304047812 */ /* 0x000fd600078ec0ff */
[----:B------:R-:W-:Y:S02]  /*11460*/  @P1 LOP3.LUT R19, R19, 0x1, RZ, 0xfc, !PT ;  /* 0x0000000113131812 */ /* 0x000fe400078efcff */
[----:B--2---:R-:W-:Y:S01]  /*11470*/  SHF.R.S32.HI R8, RZ, 0x1f, R7 ;  /* 0x0000001fff087819 */ /* 0x004fe20000011407 */
[----:B------:R0:W-:Y:S01]  /*11480*/  STL [R1+0x4], R7 ;  /* 0x0000040701007387 */ /* 0x0001e20000100800 */
[----:B------:R-:W-:-:S03]  /*11490*/  SEL R16, R7, RZ, !P1 ;  /* 0x000000ff07107207 */ /* 0x000fc60004800000 */
[----:B------:R0:W-:Y:S01]  /*114a0*/  STL [R1+0xc], R8 ;  /* 0x00000c0801007387 */ /* 0x0001e20000100800 */
[----:B------:R-:W-:Y:S05]  /*114b0*/  BRA.DIV UR4, `(.L_x_1270) ;  /* 0x0000004e04287947 */ /* 0x000fea000b800000 */
[----:B------:R1:W2:Y:S02]  /*114c0*/  SHFL.IDX PT, R14, R4, RZ, 0x1f ;  /* 0x00001fff040e7589 */ /* 0x0002a400000e0000 */
.L_x_1375:
[----:B------:R3:W-:Y:S01]  /*114d0*/  STL [R1], R0 ;  /* 0x0000000001007387 */ /* 0x0007e20000100800 */
[----:B--2---:R-:W-:Y:S02]  /*114e0*/  ISETP.NE.AND P0, PT, R14, RZ, PT ;  /* 0x000000ff0e00720c */ /* 0x004fe40003f05270 */
[----:B------:R-:W-:Y:S02]  /*114f0*/  PLOP3.LUT P2, PT, PT, PT, PT, 0x8, 0x0 ;  /* 0x000000000000781c */ /* 0x000fe40003f4e170 */
[----:B------:R-:W-:-:S11]  /*11500*/  LOP3.LUT R19, R19, 0xfffffffd, RZ, 0xc0, !PT ;  /* 0xfffffffd13137812 */ /* 0x000fd600078ec0ff */
[----:B------:R-:W-:Y:S01]  /*11510*/  @P2 LOP3.LUT R19, R19, 0x2, RZ, 0xfc, !PT ;  /* 0x0000000213132812 */ /* 0x000fe200078efcff */
[----:B---3--:R-:W-:Y:S06]  /*11520*/  @P0 BRA `(.L_x_1271) ;  /* 0x0000000400480947 */ /* 0x008fec0003800000 */
[----:B------:R-:W-:-:S03]  /*11530*/  UMOV UR4, 0xffffffff ;  /* 0xffffffff00047882 */ /* 0x000fc60000000000 */
[----:B------:R-:W-:Y:S05]  /*11540*/  BRA.DIV UR4, `(.L_x_1272) ;  /* 0x0000004e04247947 */ /* 0x000fea000b800000 */
[----:B------:R-:W-:-:S13]  /*11550*/  ELECT P6, URZ, PT ;  /* 0x00000000003f782f */ /* 0x000fda00038c0000 */
.L_x_1378:
[----:B------:R-:W-:Y:S05]  /*11560*/  @!P6 BRA `(.L_x_1271) ;  /* 0x000000040038e947 */ /* 0x000fea0003800000 */
[----:B------:R-:W-:Y:S01]  /*11570*/  IMAD.MOV.U32 R16, RZ, RZ, R7 ;  /* 0x000000ffff107224 */ /* 0x000fe200078e0007 */
[----:B------:R-:W-:Y:S06]  /*11580*/  @!P1 BRA `(.L_x_1273) ;  /* 0x0000000000509947 */ /* 0x000fec0003800000 */
[----:B------:R-:W2:Y:S01]  /*11590*/  LDC R6, c[0x0][0x43c] ;  /* 0x00010f00ff067b82 */ /* 0x000ea20000000800 */
[----:B------:R-:W-:Y:S01]  /*115a0*/  IMAD.MOV.U32 R9, RZ, RZ, R0 ;  /* 0x000000ffff097224 */ /* 0x000fe200078e0000 */
[----:B------:R-:W-:Y:S01]  /*115b0*/  ULDC.64 UR4, c[0x0][0x428] ;  /* 0x00010a0000047ab9 */ /* 0x000fe20000000a00 */
[----:B------:R-:W-:Y:S01]  /*115c0*/  ULDC.64 UR6, c[0x0][0x208] ;  /* 0x0000820000067ab9 */ /* 0x000fe20000000a00 */
[----:B--2---:R-:W-:-:S13]  /*115d0*/  ISETP.NE.AND P0, PT, R6, 0x1, PT ;  /* 0x000000010600780c */ /* 0x004fda0003f05270 */
[----:B-1----:R-:W1:Y:S02]  /*115e0*/  @P0 LDC.64 R4, c[0x0][0x440] ;  /* 0x00011000ff040b82 */ /* 0x002e640000000a00 */
[----:B-1----:R-:W-:-:S04]  /*115f0*/  @P0 IMAD.HI.U32 R0, R9, R4, RZ ;  /* 0x0000000409000227 */ /* 0x002fc800078e00ff */
[----:B------:R-:W-:Y:S01]  /*11600*/  IMAD.MOV.U32 R4, RZ, RZ, R9 ;  /* 0x000000ffff047224 */ /* 0x000fe200078e0009 */
[----:B------:R-:W-:-:S04]  /*11610*/  @P0 SHF.R.U32.HI R4, RZ, R5, R0 ;  /* 0x00000005ff040219 */ /* 0x000fc80000011600 */
[--C-:B------:R-:W-:Y:S01]  /*11620*/  SHF.R.S32.HI R5, RZ, 0x1f, R4.reuse ;  /* 0x0000001fff057819 */ /* 0x100fe20000011404 */
[----:B------:R-:W-:-:S04]  /*11630*/  IMAD.MOV R0, RZ, RZ, -R4 ;  /* 0x000000ffff007224 */ /* 0x000fc800078e0a04 */
[----:B------:R-:W-:Y:S02]  /*11640*/  IMAD R9, R6, R0, R9 ;  /* 0x0000000006097224 */ /* 0x000fe400078e0209 */
[----:B------:R-:W-:Y:S02]  /*11650*/  IMAD R0, R8, UR4, RZ ;  /* 0x0000000408007c24 */ /* 0x000fe4000f8e02ff */
[C---:B------:R-:W-:Y:S01]  /*11660*/  IMAD.WIDE.U32 R4, R7.reuse, UR4, R4 ;  /* 0x0000000407047c25 */ /* 0x040fe2000f8e0004 */
[----:B------:R2:W-:Y:S03]  /*11670*/  STL [R1], R9 ;  /* 0x0000000901007387 */ /* 0x0005e60000100800 */
[----:B------:R-:W-:Y:S01]  /*11680*/  IMAD R0, R7, UR5, R0 ;  /* 0x0000000507007c24 */ /* 0x000fe2000f8e0200 */
[----:B------:R-:W-:-:S03]  /*11690*/  LEA R2, P0, R4, R2, 0x2 ;  /* 0x0000000204027211 */ /* 0x000fc600078010ff */
[----:B------:R-:W-:-:S05]  /*116a0*/  IMAD.IADD R0, R5, 0x1, R0 ;  /* 0x0000000105007824 */ /* 0x000fca00078e0200 */
[----:B------:R-:W-:-:S05]  /*116b0*/  LEA.HI.X R3, R4, R3, R0, 0x2, P0 ;  /* 0x0000000304037211 */ /* 0x000fca00000f1400 */
[----:B------:R2:W5:Y:S02]  /*116c0*/  LDG.E R16, desc[UR6][R2.64] ;  /* 0x0000000602107981 */ /* 0x000564000c1e1900 */
.L_x_1273:
[----:B--2---:R-:W2:Y:S01]  /*116d0*/  LDL R2, [R1+0x8] ;  /* 0x0000080001027983 */ /* 0x004ea20000100800 */
[----:B------:R-:W-:Y:S01]  /*116e0*/  IMAD R0, R18, 0x8, R17 ;  /* 0x0000000812007824 */ /* 0x000fe200078e0211 */
[----:B--2---:R-:W-:-:S04]  /*116f0*/  SHF.L.U32 R2, R2, 0x1f, RZ ;  /* 0x0000001f02027819 */ /* 0x004fc800000006ff */
[----:B------:R-:W2:Y:S02]  /*11700*/  SYNCS.PHASECHK.TRANS64.TRYWAIT P0, [R0+URZ+0x30840], R2 ;  /* 0x03084002000075a7 */ /* 0x000ea4000800017f */
[----:B--2---:R-:W-:Y:S05]  /*11710*/  @!P0 BRA `(.L_x_1274) ;  /* 0x0000004800d08947 */ /* 0x004fea0003800000 */
.L_x_1379:
[----:B------:R-:W3:Y:S02]  /*11720*/  S2R R3, SR_TID.X ;  /* 0x0000000000037919 */ /* 0x000ee40000002100 */
[----:B---3--:R-:W-:-:S04]  /*11730*/  LOP3.LUT R3, R3, 0x7f, RZ, 0xc0, !PT ;  /* 0x0000007f03037812 */ /* 0x008fc800078ec0ff */
[----:B------:R-:W-:-:S13]  /*11740*/  ISETP.NE.AND P0, PT, R3, RZ, PT ;  /* 0x000000ff0300720c */ /* 0x000fda0003f05270 */
[----:B------:R-:W-:Y:S05]  /*11750*/  @P0 BRA `(.L_x_1275) ;  /* 0x00000000001c0947 */ /* 0x000fea0003800000 */
[----:B------:R-:W3:Y:S01]  /*11760*/  S2R R3, SR_TID.X ;  /* 0x0000000000037919 */ /* 0x000ee20000002100 */
[----:B--2---:R-:W-:-:S04]  /*11770*/  IMAD.MOV.U32 R2, RZ, RZ, 0x8000 ;  /* 0x00008000ff027424 */ /* 0x004fc800078e00ff */
[----:B------:R4:W-:Y:S01]  /*11780*/  SYNCS.ARRIVE.TRANS64 RZ, [R0+URZ+0x30830], R2 ;  /* 0x0308300200ff79a7 */ /* 0x0009e2000800003f */
[----:B---3--:R-:W-:-:S04]  /*11790*/  LOP3.LUT R3, R3, 0x1f, RZ, 0xc0, !PT ;  /* 0x0000001f03037812 */ /* 0x008fc800078ec0ff */
[----:B------:R-:W-:-:S13]  /*117a0*/  ISETP.NE.AND P0, PT, R3, RZ, PT ;  /* 0x000000ff0300720c */ /* 0x000fda0003f05270 */
[----:B----4-:R-:W-:Y:S05]  /*117b0*/  @!P0 BRA `(.L_x_1275) ;  /* 0x0000000000048947 */ /* 0x010fea0003800000 */
[----:B------:R-:W-:Y:S01]  /*117c0*/  BPT.TRAP 0x1 ;  /* 0x000000040000795c */ /* 0x000fe20000300000 */
.L_x_1275:
[----:B--2---:R-:W2:Y:S01]  /*117d0*/  LDL R2, [R1] ;  /* 0x0000000001027983 */ /* 0x004ea20000100800 */
[----:B------:R-:W-:Y:S01]  /*117e0*/  R2UR UR33, R0 ;  /* 0x00000000002172ca */ /* 0x000fe200000e0000 */
[----:B------:R-:W-:Y:S01]  /*117f0*/  IMAD R0, R18, 0x8000, R17 ;  /* 0x0000800012007824 */ /* 0x000fe200078e0211 */
[----:B-----5:R-:W-:Y:S01]  /*11800*/  R2UR UR37, R16 ;  /* 0x00000000102572ca */ /* 0x020fe200000e0000 */
[----:B------:R-:W-:Y:S01]  /*11810*/  UIADD3 UR4, UP0, UR38, 0x370, URZ ;  /* 0x0000037026047890 */ /* 0x000fe2000ff1e03f */
[----:B------:R-:W-:Y:S01]  /*11820*/  PLOP3.LUT P0, PT, PT, PT, PT, 0x80, 0x0 ;  /* 0x000000000000781c */ /* 0x000fe20003f0f070 */
[----:B------:R-:W-:Y:S01]  /*11830*/  UMOV UR6, 0x0 ;  /* 0x0000000000067882 */ /* 0x000fe20000000000 */
[----:B------:R-:W-:Y:S01]  /*11840*/  R2UR UR8, R0 ;  /* 0x00000000000872ca */ /* 0x000fe200000e0000 */
[----:B------:R-:W-:Y:S01]  /*11850*/  UIADD3.X UR5, URZ, UR39, URZ, UP0, !UPT ;  /* 0x000000273f057290 */ /* 0x000fe200087fe43f */
[----:B------:R-:W-:Y:S01]  /*11860*/  LOP3.LUT R19, R19, 0xfffffffd, RZ, 0xc0, !PT ;  /* 0xfffffffd13137812 */ /* 0x000fe200078ec0ff */
[----:B------:R-:W-:Y:S01]  /*11870*/  UMOV UR7, 0x14f00000 ;  /* 0x14f0000000077882 */ /* 0x000fe20000000000 */
[----:B------:R-:W-:Y:S01]  /*11880*/  UMOV UR34, URZ ;  /* 0x0000003f00227c82 */ /* 0x000fe20008000000 */
[----:B------:R-:W-:Y:S01]  /*11890*/  UMOV UR26, 0x40 ;  /* 0x00000040001a7882 */ /* 0x000fe20000000000 */
[----:B------:R-:W-:Y:S01]  /*118a0*/  UMOV UR28, UR36 ;  /* 0x00000024001c7c82 */ /* 0x000fe20008000000 */
[----:B------:R-:W-:-:S02]  /*118b0*/  UIADD3 UR33, UR33, 0x30830, URZ ;  /* 0x0003083021217890 */ /* 0x000fc4000fffe03f */
[----:B------:R-:W-:Y:S01]  /*118c0*/  UMOV UR29, UR37 ;  /* 0x00000025001d7c82 */ /* 0x000fe20008000000 */
[----:B------:R-:W-:Y:S01]  /*118d0*/  UMOV UR18, 0x80 ;  /* 0x0000008000127882 */ /* 0x000fe20000000000 */
[----:B------:R-:W-:Y:S01]  /*118e0*/  UMOV UR20, UR36 ;  /* 0x0000002400147c82 */ /* 0x000fe20008000000 */
[----:B------:R-:W-:Y:S01]  /*118f0*/  UMOV UR21, UR37 ;  /* 0x0000002500157c82 */ /* 0x000fe20008000000 */
[----:B------:R-:W-:Y:S01]  /*11900*/  UIADD3 UR32, UR8, 0x20400, URZ ;  /* 0x0002040008207890 */ /* 0x000fe2000fffe03f */
[----:B------:R-:W-:Y:S01]  /*11910*/  @P0 LOP3.LUT R19, R19, 0x2, RZ, 0xfc, !PT ;  /* 0x0000000213130812 */ /* 0x000fe200078efcff */
[----:B------:R-:W-:Y:S02]  /*11920*/  UIADD3 UR24, UR8, 0x22400, URZ ;  /* 0x0002240008187890 */ /* 0x000fe4000fffe03f */
[----:B------:R-:W-:Y:S02]  /*11930*/  UIADD3 UR16, UR8, 0x24400, URZ ;  /* 0x0002440008107890 */ /* 0x000fe4000fffe03f */
[----:B------:R-:W-:Y:S01]  /*11940*/  UIADD3 UR8, UR8, 0x26400, URZ ;  /* 0x0002640008087890 */ /* 0x000fe2000fffe03f */
[----:B------:R-:W-:Y:S01]  /*11950*/  UMOV UR25, UR33 ;  /* 0x0000002100197c82 */ /* 0x000fe20008000000 */
[----:B------:R-:W-:Y:S01]  /*11960*/  UMOV UR17, UR33 ;  /* 0x0000002100117c82 */ /* 0x000fe20008000000 */
[----:B------:R-:W-:Y:S01]  /*11970*/  UMOV UR10, 0xc0 ;  /* 0x000000c0000a7882 */ /* 0x000fe20000000000 */
[----:B------:R-:W-:Y:S01]  /*11980*/  UMOV UR12, UR36 ;  /* 0x00000024000c7c82 */ /* 0x000fe20008000000 */
[----:B------:R-:W-:Y:S01]  /*11990*/  UMOV UR13, UR37 ;  /* 0x00000025000d7c82 */ /* 0x000fe20008000000 */
[----:B------:R-:W-:Y:S01]  /*119a0*/  UMOV UR9, UR33 ;  /* 0x0000002100097c82 */ /* 0x000fe20008000000 */
[----:B--2---:R-:W-:-:S13]  /*119b0*/  R2UR UR35, R2 ;  /* 0x00000000022372ca */ /* 0x004fda00000e0000 */
[----:B------:R-:W-:-:S07]  /*119c0*/  USHF.L.U32 UR35, UR35, 0x6, URZ ;  /* 0x0000000623237899 */ /* 0x000fce000800063f */
[----:B------:R-:W-:Y:S01]  /*119d0*/  UMOV UR27, UR35 ;  /* 0x00000023001b7c82 */ /* 0x000fe20008000000 */
[----:B------:R-:W-:Y:S01]  /*119e0*/  UMOV UR19, UR35 ;  /* 0x0000002300137c82 */ /* 0x000fe20008000000 */
[----:B------:R2:W-:Y:S01]  /*119f0*/  UTMALDG.4D [UR32], [UR4], desc[UR6] ;  /* 0x00000620040075b4 */ /* 0x0005e20008019000 */
[----:B------:R-:W-:Y:S01]  /*11a00*/  UMOV UR11, UR35 ;  /* 0x00000023000b7c82 */ /* 0x000fe20008000000 */
[----:B------:R2:W-:Y:S01]  /*11a10*/  UTMALDG.4D [UR24], [UR4], desc[UR6] ;  /* 0x00000618040075b4 */ /* 0x0005e20008019000 */
[----:B------:R2:W-:Y:S01]  /*11a20*/  UTMALDG.4D [UR16], [UR4], desc[UR6] ;  /* 0x00000610040075b4 */ /* 0x0005e20008019000 */
[----:B------:R2:W-:Y:S02]  /*11a30*/  UTMALDG.4D [UR8], [UR4], desc[UR6] ;  /* 0x00000608040075b4 */ /* 0x0005e40008019000 */
[----:B--2---:R-:W-:Y:S01]  /*11a40*/  NOP ;  /* 0x0000000000007918 */ /* 0x004fe20000000000 */
.L_x_1271:
[----:B------:R-:W-:Y:S01]  /*11a50*/  VIADD R0, R17, 0x10400 ;  /* 0x0001040011007836 */ /* 0x000fe20000000000 */
[----:B------:R-:W-:Y:S05]  /*11a60*/  WARPSYNC.ALL ;  /* 0x0000000000007948 */ /* 0x000fea0003800000 */
[----:B------:R-:W-:Y:S01]  /*11a70*/  BAR.SYNC.DEFER_BLOCKING 0x8, 0x180 ;  /* 0x0206000000007b1d */ /* 0x000fe20000010000 */
[----:B------:R-:W-:-:S05]  /*11a80*/  LOP3.LUT P0, RZ, R0, 0x3ff, RZ, 0xc0, !PT ;  /* 0x000003ff00ff7812 */ /* 0x000fca000780c0ff */
[----:B------:R-:W-:Y:S08]  /*11a90*/  BSSY B6, `(.L_x_1276) ;  /* 0x0000012000067945 */ /* 0x000ff00003800000 */
[----:B------:R-:W-:Y:S05]  /*11aa0*/  @!P0 BRA `(.L_x_1277) ;  /* 0x0000000000408947 */ /* 0x000fea0003800000 */
[----:B------:R-:W-:Y:S01]  /*11ab0*/  MOV R2, 0x0 ;  /* 0x0000000000027802 */ /* 0x000fe20000000f00 */
[----:B------:R-:W-:Y:S01]  /*11ac0*/  ULDC.64 UR6, c[0x4][0x1b8] ;  /* 0x01006e0000067ab9 */ /* 0x000fe20000000a00 */
[----:B------:R-:W-:Y:S01]  /*11ad0*/  ULDC.64 UR8, c[0x4][0x1c0] ;  /* 0x0100700000087ab9 */ /* 0x000fe20000000a00 */
[----:B------:R-:W-:Y:S01]  /*11ae0*/  ULDC.64 UR4, c[0x4][0x130] ;  /* 0x01004c0000047ab9 */ /* 0x000fe20000000a00 */
[----:B-1----:R-:W-:Y:S02]  /*11af0*/  IMAD.U32 R4, RZ, RZ, UR6 ;  /* 0x00000006ff047e24 */ /* 0x002fe4000f8e00ff */
[----:B------:R-:W1:Y:S01]  /*11b00*/  LDC.64 R2, c[0x4][R2] ;  /* 0x0100000002027b82 */ /* 0x000e620000000a00 */
[----:B------:R-:W-:Y:S02]  /*11b10*/  IMAD.U32 R5, RZ, RZ, UR7 ;  /* 0x00000007ff057e24 */ /* 0x000fe4000f8e00ff */
[----:B------:R-:W-:Y:S02]  /*11b20*/  IMAD.U32 R6, RZ, RZ, UR8 ;  /* 0x00000008ff067e24 */ /* 0x000fe4000f8e00ff */
[----:B0-----:R-:W-:-:S02]  /*11b30*/  IMAD.U32 R7, RZ, RZ, UR9 ;  /* 0x00000009ff077e24 */ /* 0x001fc4000f8e00ff */
[----:B------:R-:W-:Y:S02]  /*11b40*/  IMAD.U32 R10, RZ, RZ, UR4 ;  /* 0x00000004ff0a7e24 */ /* 0x000fe4000f8e00ff */
[----:B------:R-:W-:Y:S02]  /*11b50*/  IMAD.U32 R11, RZ, RZ, UR5 ;  /* 0x00000005ff0b7e24 */ /* 0x000fe4000f8e00ff */
[----:B------:R-:W-:Y:S02]  /*11b60*/  IMAD.MOV.U32 R8, RZ, RZ, 0x70 ;  /* 0x00000070ff087424 */ /* 0x000fe400078e00ff */
[----:B------:R-:W-:Y:S02]  /*11b70*/  IMAD.MOV.U32 R12, RZ, RZ, 0x1 ;  /* 0x00000001ff0c7424 */ /* 0x000fe400078e00ff */
[----:B------:R-:W-:-:S07]  /*11b80*/  IMAD.MOV.U32 R13, RZ, RZ, RZ ;  /* 0x000000ffff0d7224 */ /* 0x000fce00078e00ff */
[----:B------:R-:W-:-:S07]  /*11b90*/  LEPC R20, `(.L_x_1277) ;  /* 0x000000001014794e */ /* 0x000fce0000000000 */
[----:B-1----:R-:W-:Y:S05]  /*11ba0*/  CALL.ABS.NOINC R2 ;  /* 0x0000000002007343 */ /* 0x002fea0003c00000 */
.L_x_1277:
[----:B------:R-:W-:Y:S05]  /*11bb0*/  BSYNC B6 ;  /* 0x0000000000067941 */ /* 0x000fea0003800000 */
.L_x_1276:
[----:B------:R-:W2:Y:S01]  /*11bc0*/  S2R R2, SR_TID.X ;  /* 0x0000000000027919 */ /* 0x000ea20000002100 */
[----:B0-----:R-:W0:Y:S01]  /*11bd0*/  LDC R7, c[0x0][0x448] ;  /* 0x00011200ff077b82 */ /* 0x001e220000000800 */
[----:B------:R-:W-:Y:S01]  /*11be0*/  USHF.R.S32.HI UR4, URZ, 0x1f, UR36 ;  /* 0x0000001f3f047899 */ /* 0x000fe20008011424 */
[----:B------:R-:W-:Y:S01]  /*11bf0*/  ULDC.64 UR8, c[0x0][0x2d8] ;  /* 0x0000b60000087ab9 */ /* 0x000fe20000000a00 */
[----:B------:R-:W3:Y:S02]  /*11c00*/  S2R R10, SR_TID.X ;  /* 0x00000000000a7919 */ /* 0x000ee40000002100 */
[----:B------:R-:W-:Y:S02]  /*11c10*/  UIMAD UR6, UR4, UR8, URZ ;  /* 0x00000008040672a4 */ /* 0x000fe4000f8e023f */
[----:B------:R-:W-:Y:S01]  /*11c20*/  UIMAD.WIDE.U32 UR4, UR36, UR8, URZ ;  /* 0x00000008240472a5 */ /* 0x000fe2000f8e003f */
[----:B------:R-:W4:Y:S01]  /*11c30*/  S2R R8, SR_TID.X ;  /* 0x0000000000087919 */ /* 0x000f220000002100 */
[----:B------:R-:W-:-:S02]  /*11c40*/  UIMAD UR6, UR36, UR9, UR6 ;  /* 0x00000009240672a4 */ /* 0x000fc4000f8e0206 */
[----:B------:R-:W-:Y:S02]  /*11c50*/  USHF.R.S32.HI UR7, URZ, 0x1f, UR42 ;  /* 0x0000001f3f077899 */ /* 0x000fe4000801142a */
[----:B------:R-:W-:Y:S01]  /*11c60*/  UIADD3 UR5, UR5, UR6, URZ ;  /* 0x0000000605057290 */ /* 0x000fe2000fffe03f */
[----:B------:R-:W-:-:S03]  /*11c70*/  ULDC.64 UR8, c[0x0][0x2e0] ;  /* 0x0000b80000087ab9 */ /* 0x000fc60000000a00 */
[----:B------:R-:W-:Y:S02]  /*11c80*/  UIMAD.WIDE.U32 UR4, UR42, UR8, UR4 ;  /* 0x000000082a0472a5 */ /* 0x000fe4000f8e0004 */
[----:B------:R-:W-:-:S04]  /*11c90*/  UIMAD UR6, UR7, UR8, URZ ;  /* 0x00000008070672a4 */ /* 0x000fc8000f8e023f */
[----:B------:R-:W-:Y:S01]  /*11ca0*/  UIMAD UR6, UR42, UR9, UR6 ;  /* 0x000000092a0672a4 */ /* 0x000fe2000f8e0206 */
[----:B0-----:R-:W-:Y:S01]  /*11cb0*/  ISETP.NE.AND P0, PT, R7, 0x1, PT ;  /* 0x000000010700780c */ /* 0x001fe20003f05270 */
[----:B-1----:R-:W-:Y:S02]  /*11cc0*/  IMAD.U32 R4, RZ, RZ, UR4 ;  /* 0x00000004ff047e24 */ /* 0x002fe4000f8e00ff */
[----:B------:R-:W-:Y:S02]  /*11cd0*/  UIADD3 UR6, UR5, UR6, URZ ;  /* 0x0000000605067290 */ /* 0x000fe4000fffe03f */
[----:B------:R-:W-:Y:S01]  /*11ce0*/  IMAD.U32 R5, RZ, RZ, UR5 ;  /* 0x00000005ff057e24 */ /* 0x000fe2000f8e00ff */
[----:B------:R-:W-:Y:S01]  /*11cf0*/  ULDC.64 UR4, c[0x0][0x2d0] ;  /* 0x0000b40000047ab9 */ /* 0x000fe20000000a00 */
[C---:B--2---:R-:W-:Y:S01]  /*11d00*/  LOP3.LUT R0, R2.reuse, 0x7f, RZ, 0xc0, !PT ;  /* 0x0000007f02007812 */ /* 0x044fe200078ec0ff */
[----:B------:R-:W-:-:S03]  /*11d10*/  IMAD.SHL.U32 R2, R2, 0x10, RZ ;  /* 0x0000001002027824 */ /* 0x000fc600078e00ff */
[----:B------:R-:W-:Y:S01]  /*11d20*/  SHF.R.U32.HI R0, RZ, 0x3, R0 ;  /* 0x00000003ff007819 */ /* 0x000fe20000011600 */
[----:B---3--:R-:W-:Y:S01]  /*11d30*/  IMAD.SHL.U32 R10, R10, 0x8, RZ ;  /* 0x000000080a0a7824 */ /* 0x008fe200078e00ff */
[----:B------:R-:W0:Y:S02]  /*11d40*/  @P0 LDC R3, c[0x0][0x44c] ;  /* 0x00011300ff030b82 */ /* 0x000e240000000800 */
[----:B------:R-:W-:Y:S01]  /*11d50*/  LOP3.LUT R2, R0, 0x70, R2, 0xf8, !PT ;  /* 0x0000007000027812 */ /* 0x000fe200078ef802 */
[----:B----4-:R-:W-:Y:S01]  /*11d60*/  IMAD.SHL.U32 R9, R8, 0x8, RZ ;  /* 0x0000000808097824 */ /* 0x010fe200078e00ff */
[----:B------:R-:W-:-:S03]  /*11d70*/  LOP3.LUT R10, R10, 0x38, RZ, 0xc0, !PT ;  /* 0x000000380a0a7812 */ /* 0x000fc600078ec0ff */
[----:B------:R-:W-:Y:S01]  /*11d80*/  VIADD R2, R2, UR43 ;  /* 0x0000002b02027c36 */ /* 0x000fe20008000000 */
[----:B------:R-:W1:Y:S01]  /*11d90*/  @P0 LDC R0, c[0x0][0x450] ;  /* 0x00011400ff000b82 */ /* 0x000e620000000800 */
[C---:B------:R-:W-:Y:S02]  /*11da0*/  LOP3.LUT R12, R10.reuse, 0x40, RZ, 0xfc, !PT ;  /* 0x000000400a0c7812 */ /* 0x040fe400078efcff */
[----:B------:R-:W-:Y:S01]  /*11db0*/  IMAD.MOV.U32 R6, RZ, RZ, R2 ;  /* 0x000000ffff067224 */ /* 0x000fe200078e0002 */
[C---:B------:R-:W-:Y:S02]  /*11dc0*/  LOP3.LUT R11, R10.reuse, 0x80, RZ, 0xfc, !PT ;  /* 0x000000800a0b7812 */ /* 0x040fe400078efcff */
[----:B------:R-:W-:Y:S02]  /*11dd0*/  LOP3.LUT R10, R10, 0xc0, RZ, 0xfc, !PT ;  /* 0x000000c00a0a7812 */ /* 0x000fe400078efcff */
[----:B------:R-:W-:Y:S01]  /*11de0*/  LOP3.LUT R9, R9, 0x38, RZ, 0xc0, !PT ;  /* 0x0000003809097812 */ /* 0x000fe200078ec0ff */
[----:B0-----:R-:W-:-:S05]  /*11df0*/  @P0 IMAD.HI.U32 R3, R2, R3, RZ ;  /* 0x0000000302030227 */ /* 0x001fca00078e00ff */
[----:B-1----:R-:W-:Y:S01]  /*11e00*/  @P0 SHF.R.U32.HI R6, RZ, R0, R3 ;  /* 0x00000000ff060219 */ /* 0x002fe20000011603 */
[----:B------:R-:W-:-:S04]  /*11e10*/  IMAD.U32 R3, RZ, RZ, UR6 ;  /* 0x00000006ff037e24 */ /* 0x000fc8000f8e00ff */
[----:B------:R-:W-:-:S04]  /*11e20*/  IMAD.MOV R0, RZ, RZ, -R6 ;  /* 0x000000ffff007224 */ /* 0x000fc800078e0a06 */
[----:B------:R-:W-:Y:S02]  /*11e30*/  IMAD R0, R7, R0, R2 ;  /* 0x0000000007007224 */ /* 0x000fe400078e0202 */
[----:B------:R-:W-:Y:S01]  /*11e40*/  IMAD.MOV.U32 R2, RZ, RZ, R4 ;  /* 0x000000ffff027224 */ /* 0x000fe200078e0004 */
[----:B------:R-:W-:-:S03]  /*11e50*/  SHF.R.S32.HI R4, RZ, 0x1f, R6 ;  /* 0x0000001fff047819 */ /* 0x000fc60000011406 */
[----:B------:R-:W-:-:S04]  /*11e60*/  IMAD.WIDE.U32 R2, R6, UR4, R2 ;  /* 0x0000000406027c25 */ /* 0x000fc8000f8e0002 */
        /* <DEDUP_REMOVED lines=8> */
[----:B------:R-:W-:Y:S02]  /*11ef0*/  ULDC.64 UR4, c[0x0][0x280] ;  /* 0x0000a00000047ab9 */ /* 0x000fe40000000a00 */
[----:B------:R-:W-:Y:S01]  /*11f00*/  LEA R6, P0, R2, UR4, 0x1 ;  /* 0x0000000402067c11 */ /* 0x000fe2000f8008ff */
[----:B------:R-:W-:Y:S01]  /*11f10*/  ULDC UR4, c[0x0][0x2b8] ;  /* 0x0000ae0000047ab9 */ /* 0x000fe20000000800 */
[----:B------:R-:W-:Y:S01]  /*11f20*/  IMAD.IADD R5, R3, 0x1, R4 ;  /* 0x0000000103057824 */ /* 0x000fe200078e0204 */
[----:B------:R-:W-:Y:S02]  /*11f30*/  ISETP.GE.AND P3, PT, R10, UR4, PT ;  /* 0x000000040a007c0c */ /* 0x000fe4000bf66270 */
[----:B------:R-:W-:Y:S02]  /*11f40*/  LOP3.LUT R10, R8, 0x7f, RZ, 0xc0, !PT ;  /* 0x0000007f080a7812 */ /* 0x000fe400078ec0ff */
[----:B------:R0:W5:Y:S01]  /*11f50*/  LDL R8, [R1+0x10] ;  /* 0x0000100001087983 */ /* 0x0001620000100800 */
[----:B------:R-:W-:-:S02]  /*11f60*/  LEA.HI.X R5, R2, UR5, R5, 0x1, P0 ;  /* 0x0000000502057c11 */ /* 0x000fc400080f0c05 */
[----:B------:R-:W-:Y:S02]  /*11f70*/  ISETP.GE.AND P0, PT, R9, UR4, PT ;  /* 0x0000000409007c0c */ /* 0x000fe4000bf06270 */
[----:B------:R-:W-:Y:S02]  /*11f80*/  ISETP.GE.AND P1, PT, R12, UR4, PT ;  /* 0x000000040c007c0c */ /* 0x000fe4000bf26270 */
[----:B------:R-:W-:Y:S01]  /*11f90*/  ISETP.GE.AND P2, PT, R11, UR4, PT ;  /* 0x000000040b007c0c */ /* 0x000fe2000bf46270 */
[----:B------:R-:W-:Y:S01]  /*11fa0*/  UMOV UR4, 0xffffffff ;  /* 0xffffffff00047882 */ /* 0x000fe20000000000 */
[----:B------:R-:W-:Y:S02]  /*11fb0*/  SHF.R.U32.HI R10, RZ, 0x3, R10 ;  /* 0x00000003ff0a7819 */ /* 0x000fe4000001160a */
[----:B0-----:R-:W-:Y:S09]  /*11fc0*/  BRA.DIV UR4, `(.L_x_1278) ;  /* 0x0000004204b87947 */ /* 0x001ff2000b800000 */
[----:B------:R-:W0:Y:S01]  /*11fd0*/  SHFL.IDX PT, R3, R6, RZ, 0x181f ;  /* 0x00181fff06037589 */ /* 0x000e2200000e0000 */
[----:B------:R-:W-:Y:S01]  /*11fe0*/  ULDC UR4, c[0x0][0x288] ;  /* 0x0000a20000047ab9 */ /* 0x000fe20000000800 */
[----:B------:R-:W-:Y:S01]  /*11ff0*/  VIADD R0, R10, UR43 ;  /* 0x0000002b0a007c36 */ /* 0x000fe20008000000 */
[----:B------:R-:W-:Y:S01]  /*12000*/  ULDC.64 UR6, c[0x0][0x208] ;  /* 0x0000820000067ab9 */ /* 0x000fe20000000a00 */
[----:B------:R-:W1:Y:S01]  /*12010*/  SHFL.IDX PT, R2, R5, RZ, 0x181f ;  /* 0x00181fff05027589 */ /* 0x000e6200000e0000 */
[----:B------:R-:W-:-:S03]  /*12020*/  IMAD R4, R7, UR4, RZ ;  /* 0x0000000407047c24 */ /* 0x000fc6000f8e02ff */
[----:B------:R-:W-:Y:S02]  /*12030*/  SHFL.IDX PT, R7, R5, 0x7, 0x181f ;  /* 0x00f81f0005077f89 */ /* 0x000fe400000e0000 */
[----:B------:R-:W-:-:S13]  /*12040*/  ISETP.GE.AND P4, PT, R0, R4, PT ;  /* 0x000000040000720c */ /* 0x000fda0003f86270 */
        /* <DEDUP_REMOVED lines=8> */
[----:B------:R0:W-:Y:S02]  /*120d0*/  @!P4 LDGSTS.E.BYPASS.LTC128B.128 [R8+0x1c400], desc[UR6][R2.64+0x180], !P3 ;  /* 0x1c4001800208cfae */ /* 0x0001e4000d901d46 */
[----:B0-----:R-:W-:-:S02]  /*120e0*/  VIADD R2, R0, 0x10 ;  /* 0x0000001000027836 */ /* 0x001fc40000000000 */
[----:B------:R-:W0:Y:S03]  /*120f0*/  SHFL.IDX PT, R3, R6, 0x1, 0x181f ;  /* 0x00381f0006037f89 */ /* 0x000e2600000e0000 */
[----:B------:R-:W-:Y:S02]  /*12100*/  ISETP.GE.AND P4, PT, R2, R4, PT ;  /* 0x000000040200720c */ /* 0x000fe40003f86270 */
[----:B------:R-:W1:Y:S11]  /*12110*/  SHFL.IDX PT, R2, R5, 0x1, 0x181f ;  /* 0x00381f0005027f89 */ /* 0x000e7600000e0000 */
        /* <DEDUP_REMOVED lines=73> */
[----:B------:R0:W-:Y:S04]  /*125b0*/  @!P4 LDGSTS.E.BYPASS.LTC128B.128 [R8+0x1f400], desc[UR6][R2.64+0x180], !P3 ;  /* 0x1f4001800208cfae */ /* 0x0001e8000d901d46 */
[----:B0-----:R0:W1:Y:S02]  /*125c0*/  SHFL.IDX PT, R2, R6, 0x7, 0x181f ;  /* 0x00f81f0006027f89 */ /* 0x00106400000e0000 */
.L_x_1396:
[----:B------:R-:W-:Y:S01]  /*125d0*/  VIADD R0, R0, 0x70 ;  /* 0x0000007000007836 */ /* 0x000fe20000000000 */
[----:B------:R-:W-:Y:S04]  /*125e0*/  BSSY B0, `(.L_x_1279) ;  /* 0x000000d000007945 */ /* 0x000fe80003800000 */
[----:B------:R-:W-:-:S13]  /*125f0*/  ISETP.GE.AND P4, PT, R0, R4, PT ;  /* 0x000000040000720c */ /* 0x000fda0003f86270 */
[----:B------:R-:W-:Y:S05]  /*12600*/  @P4 BRA `(.L_x_1280) ;  /* 0x0000000000284947 */ /* 0x000fea0003800000 */
[----:B-1----:R-:W-:Y:S01]  /*12610*/  LEA R2, P4, R9, R2, 0x1 ;  /* 0x0000000209027211 */ /* 0x002fe200078808ff */
[----:B------:R-:W-:-:S04]  /*12620*/  ULDC.64 UR4, c[0x0][0x208] ;  /* 0x0000820000047ab9 */ /* 0x000fc80000000a00 */
[----:B------:R-:W-:-:S05]  /*12630*/  IMAD.X R3, RZ, RZ, R7, P4 ;  /* 0x000000ffff037224 */ /* 0x000fca00020e0607 */
[----:B------:R-:W-:Y:S01]  /*12640*/  @!PT LDS RZ, [RZ] ;  /* 0x00000000fffff984 */ /* 0x000fe20000000800 */
[----:B------:R-:W-:Y:S01]  /*12650*/  @!PT LDS RZ, [RZ] ;  /* 0x00000000fffff984 */ /* 0x000fe20000000800 */
[----:B------:R-:W-:Y:S01]  /*12660*/  @!PT LDS RZ, [RZ] ;  /* 0x00000000fffff984 */ /* 0x000fe20000000800 */
[----:B------:R2:W-:Y:S04]  /*12670*/  LDGSTS.E.BYPASS.LTC128B.128 [R8+0x13c00], desc[UR4][R2.64], !P0 ;  /* 0x13c0000002087fae */ /* 0x0005e8000c101d44 */
[----:B------:R2:W-:Y:S04]  /*12680*/  LDGSTS.E.BYPASS.LTC128B.128 [R8+0x17c00], desc[UR4][R2.64+0x80], !P1 ;  /* 0x17c0008002087fae */ /* 0x0005e8000c901d44 */
[----:B------:R2:W-:Y:S04]  /*12690*/  LDGSTS.E.BYPASS.LTC128B.128 [R8+0x1bc00], desc[UR4][R2.64+0x100], !P2 ;  /* 0x1bc0010002087fae */ /* 0x0005e8000d101d44 */
[----:B------:R2:W-:Y:S02]  /*126a0*/  LDGSTS.E.BYPASS.LTC128B.128 [R8+0x1fc00], desc[UR4][R2.64+0x180], !P3 ;  /* 0x1fc0018002087fae */ /* 0x0005e4000d901d44 */
.L_x_1280:
[----:B------:R-:W-:Y:S05]  /*126b0*/  BSYNC B0 ;  /* 0x0000000000007941 */ /* 0x000fea0003800000 */
.L_x_1279:
[----:B------:R-:W-:Y:S01]  /*126c0*/  NOP ;  /* 0x0000000000007918 */ /* 0x000fe20000000000 */
[----:B------:R-:W-:Y:S01]  /*126d0*/  PLOP3.LUT P0, PT, PT, PT, PT, 0x80, 0x0 ;  /* 0x000000000000781c */ /* 0x000fe20003f0f070 */
[----:B0-----:R-:W-:-:S12]  /*126e0*/  VIADD R6, R17, 0x30800 ;  /* 0x0003080011067836 */ /* 0x001fd80000000000 */
.L_x_1281:
[----:B------:R-:W-:Y:S02]  /*126f0*/  PLOP3.LUT P1, PT, P1, P0, PT, 0xa2, 0x0 ;  /* 0x000000000000781c */ /* 0x000fe40000f21472 */
[----:B------:R-:W-:-:S08]  /*12700*/  @P0 R2UR P1, UR4, R17 ;  /* 0x00000000110402ca */ /* 0x000fd00000020000 */
[----:B------:R-:W-:-:S05]  /*12710*/  @P0 PLOP3.LUT P0, PT, P1, PT, PT, 0x80, 0x0 ;  /* 0x000000000000081c */ /* 0x000fca0000f0f070 */
[----:B------:R-:W-:Y:S01]  /*12720*/  @!P1 SYNCS.ARRIVE.TRANS64.RED.A0T1 RZ, [UR4+0x30800], RZ ;  /* 0x030800ffffff99a7 */ /* 0x000fe20008200404 */
[----:B------:R-:W-:Y:S07]  /*12730*/  @!P1 ARRIVES.LDGSTSBAR.64.TRANSCNT [UR4+0x30800] ;  /* 0x03080000ff0099b0 */ /* 0x000fee0008000a84 */
[----:B------:R-:W-:Y:S05]  /*12740*/  @P0 BRA.U.ANY `(.L_x_1281) ;  /* 0xfffffffd00e80947 */ /* 0x000fea000393ffff */
[----:B-12---:R-:W2:Y:S02]  /*12750*/  LDL.LU R2, [R1+0x18] ;  /* 0x0000180001027983 */ /* 0x006ea40000300800 */
        /* <DEDUP_REMOVED lines=9> */
[----:B------:R-:W1:Y:S03]  /*127f0*/  SYNCS.PHASECHK.TRANS64.TRYWAIT P0, [R17+URZ+0x30820], R0 ;  /* 0x03082000110075a7 */ /* 0x000e66000800017f */
[----:B01----:R-:W-:Y:S05]  /*12800*/  @!P0 BRA `(.L_x_1283) ;  /* 0x0000004400c08947 */ /* 0x003fea0003800000 */
.L_x_1397:
[----:B------:R-:W-:Y:S05]  /*12810*/  BSYNC B0 ;  /* 0x0000000000007941 */ /* 0x000fea0003800000 */
.L_x_1282:
[----:B------:R-:W-:-:S04]  /*12820*/  UIADD3 UR4, UR41, -0x2, URZ ;  /* 0xfffffffe29047890 */ /* 0x000fc8000fffe03f */
[----:B------:R-:W-:-:S06]  /*12830*/  UISETP.GE.AND UP0, UPT, UR4, UR40, UPT ;  /* 0x000000280400728c */ /* 0x000fcc000bf06270 */
[----:B------:R-:W-:-:S13]  /*12840*/  PLOP3.LUT P0, PT, PT, PT, UP0, 0x80, 0x0 ;  /* 0x000000000000781c */ /* 0x000fda0003f0f008 */
[----:B------:R-:W-:Y:S05]  /*12850*/  @!P0 BRA `(.L_x_1284) ;  /* 0x0000002800388947 */ /* 0x000fea0003800000 */
[----:B0-----:R-:W-:Y:S01]  /*12860*/  IMAD R0, RZ, RZ, -UR41 ;  /* 0x80000029ff007e24 */ /* 0x001fe2000f8e02ff */
[----:B------:R-:W-:Y:S01]  /*12870*/  LOP3.LUT R5, RZ, UR40, RZ, 0x33, !PT ;  /* 0x00000028ff057c12 */ /* 0x000fe2000f8e33ff */
[----:B------:R-:W-:-:S03]  /*12880*/  IMAD.U32 R4, RZ, RZ, UR4 ;  /* 0x00000004ff047e24 */ /* 0x000fc6000f8e00ff */
[----:B------:R-:W-:-:S05]  /*12890*/  VIADDMNMX R5, R0, 0x1, R5, !PT ;  /* 0x0000000100057846 */ /* 0x000fca0007800105 */
[----:B------:R-:W-:-:S05]  /*128a0*/  VIADD R0, R5, UR41 ;  /* 0x0000002905007c36 */ /* 0x000fca0008000000 */
[----:B------:R-:W-:-:S04]  /*128b0*/  LOP3.LUT R0, R0, 0x1, RZ, 0xc0, !PT ;  /* 0x0000000100007812 */ /* 0x000fc800078ec0ff */
[----:B------:R-:W-:-:S13]  /*128c0*/  ISETP.NE.U32.AND P0, PT, R0, 0x1, PT ;  /* 0x000000010000780c */ /* 0x000fda0003f05070 */
[----:B------:R-:W-:Y:S05]  /*128d0*/  @P0 BRA `(.L_x_1285) ;  /* 0x0000000c00600947 */ /* 0x000fea0003800000 */
[----:B------:R-:W2:Y:S01]  /*128e0*/  LDL R2, [R1+0x8] ;  /* 0x0000080001027983 */ /* 0x000ea20000100800 */
[----:B------:R-:W-:Y:S01]  /*128f0*/  LOP3.LUT P1, RZ, R19, 0x2, RZ, 0xc0, !PT ;  /* 0x0000000213ff7812 */ /* 0x000fe2000782c0ff */
[----:B------:R-:W-:Y:S01]  /*12900*/  VIADD R0, R18, 0x1 ;  /* 0x0000000112007836 */ /* 0x000fe20000000000 */
[----:B------:R-:W-:Y:S04]  /*12910*/  BSSY B0, `(.L_x_1286) ;  /* 0x00000d0000007945 */ /* 0x000fe80003800000 */
[----:B------:R-:W-:-:S04]  /*12920*/  ISETP.NE.AND P0, PT, R0, 0x2, PT ;  /* 0x000000020000780c */ /* 0x000fc80003f05270 */
[----:B------:R-:W-:Y:S02]  /*12930*/  SEL R10, RZ, 0x1, P0 ;  /* 0x00000001ff0a7807 */ /* 0x000fe40000000000 */
[----:B------:R-:W-:Y:S02]  /*12940*/  SEL R0, R0, RZ, P0 ;  /* 0x000000ff00007207 */ /* 0x000fe40000000000 */
[----:B--2---:R-:W-:Y:S01]  /*12950*/  LOP3.LUT R10, R2, R10, RZ, 0x3c, !PT ;  /* 0x0000000a020a7212 */ /* 0x004fe200078e3cff */
[----:B------:R-:W-:Y:S06]  /*12960*/  @!P1 BRA `(.L_x_1287) ;  /* 0x0000000c00289947 */ /* 0x000fec0003800000 */
[----:B------:R-:W-:Y:S01]  /*12970*/  LOP3.LUT P1, RZ, R19, 0x1, RZ, 0xc0, !PT ;  /* 0x0000000113ff7812 */ /* 0x000fe2000782c0ff */
[----:B------:R-:W-:-:S12]  /*12980*/  IMAD.MOV.U32 R8, RZ, RZ, R16 ;  /* 0x000000ffff087224 */ /* 0x000fd800078e0010 */
[----:B------:R-:W-:Y:S05]  /*12990*/  @!P1 BRA `(.L_x_1288) ;  /* 0x0000000000589947 */ /* 0x000fea0003800000 */
[----:B------:R-:W2:Y:S01]  /*129a0*/  LDL R9, [R1+0xc] ;  /* 0x00000c0001097983 */ /* 0x000ea20000100800 */
[----:B------:R-:W0:Y:S03]  /*129b0*/  LDC R8, c[0x0][0x43c] ;  /* 0x00010f00ff087b82 */ /* 0x000e260000000800 */
[----:B------:R-:W3:Y:S01]  /*129c0*/  LDL R12, [R1+0x4] ;  /* 0x00000400010c7983 */ /* 0x000ee20000100800 */
[----:B------:R-:W-:Y:S01]  /*129d0*/  IMAD.MOV.U32 R7, RZ, RZ, R4 ;  /* 0x000000ffff077224 */ /* 0x000fe200078e0004 */
[----:B------:R-:W-:Y:S01]  /*129e0*/  ULDC.64 UR4, c[0x0][0x428] ;  /* 0x00010a0000047ab9 */ /* 0x000fe20000000a00 */
[----:B------:R-:W-:Y:S01]  /*129f0*/  ULDC.64 UR6, c[0x0][0x208] ;  /* 0x0000820000067ab9 */ /* 0x000fe20000000a00 */
[----:B0-----:R-:W-:-:S13]  /*12a00*/  ISETP.NE.AND P0, PT, R8, 0x1, PT ;  /* 0x000000010800780c */ /* 0x001fda0003f05270 */
[----:B------:R-:W0:Y:S02]  /*12a10*/  @P0 LDC.64 R2, c[0x0][0x440] ;  /* 0x00011000ff020b82 */ /* 0x000e240000000a00 */
[----:B0-----:R-:W-:-:S05]  /*12a20*/  @P0 IMAD.HI.U32 R2, R4, R2, RZ ;  /* 0x0000000204020227 */ /* 0x001fca00078e00ff */
[----:B------:R-:W-:-:S05]  /*12a30*/  @P0 SHF.R.U32.HI R7, RZ, R3, R2 ;  /* 0x00000003ff070219 */ /* 0x000fca0000011602 */
[----:B------:R-:W-:-:S04]  /*12a40*/  IMAD.MOV R2, RZ, RZ, -R7 ;  /* 0x000000ffff027224 */ /* 0x000fc800078e0a07 */
[----:B------:R-:W-:Y:S02]  /*12a50*/  IMAD R4, R8, R2, R4 ;  /* 0x0000000208047224 */ /* 0x000fe400078e0204 */
[----:B------:R-:W0:Y:S01]  /*12a60*/  LDC.64 R2, c[0x0][0x418] ;  /* 0x00010600ff027b82 */ /* 0x000e220000000a00 */
[----:B--2---:R-:W-:Y:S01]  /*12a70*/  IMAD R8, R9, UR4, RZ ;  /* 0x0000000409087c24 */ /* 0x004fe2000f8e02ff */
[----:B------:R-:W-:-:S03]  /*12a80*/  SHF.R.S32.HI R9, RZ, 0x1f, R7 ;  /* 0x0000001fff097819 */ /* 0x000fc60000011407 */
[----:B---3--:R-:W-:Y:S02]  /*12a90*/  IMAD R11, R12, UR5, R8 ;  /* 0x000000050c0b7c24 */ /* 0x008fe4000f8e0208 */
[----:B------:R-:W-:-:S04]  /*12aa0*/  IMAD.MOV.U32 R8, RZ, RZ, R7 ;  /* 0x000000ffff087224 */ /* 0x000fc800078e0007 */
[----:B------:R-:W-:-:S04]  /*12ab0*/  IMAD.WIDE.U32 R8, R12, UR4, R8 ;  /* 0x000000040c087c25 */ /* 0x000fc8000f8e0008 */
[----:B------:R-:W-:Y:S01]  /*12ac0*/  IMAD.IADD R7, R11, 0x1, R9 ;  /* 0x000000010b077824 */ /* 0x000fe200078e0209 */
[----:B0-----:R-:W-:-:S04]  /*12ad0*/  LEA R2, P0, R8, R2, 0x2 ;  /* 0x0000000208027211 */ /* 0x001fc800078010ff */
[----:B------:R-:W-:-:S05]  /*12ae0*/  LEA.HI.X R3, R8, R3, R7, 0x2, P0 ;  /* 0x0000000308037211 */ /* 0x000fca00000f1407 */
[----:B------:R0:W5:Y:S04]  /*12af0*/  LDG.E R8, desc[UR6][R2.64] ;  /* 0x0000000602087981 */ /* 0x000168000c1e1900 */
.L_x_1288:
[----:B0-----:R-:W-:Y:S01]  /*12b00*/  IMAD R3, R0, 0x8, R17 ;  /* 0x0000000800037824 */ /* 0x001fe200078e0211 */
[----:B------:R-:W-:Y:S01]  /*12b10*/  SHF.L.U32 R2, R10, 0x1f, RZ ;  /* 0x0000001f0a027819 */ /* 0x000fe200000006ff */
[----:B------:R-:W-:Y:S03]  /*12b20*/  BSSY B1, `(.L_x_1289) ;  /* 0x0000003000017945 */ /* 0x000fe60003800000 */
[----:B------:R-:W0:Y:S02]  /*12b30*/  SYNCS.PHASECHK.TRANS64.TRYWAIT P0, [R3+URZ+0x30840], R2 ;  /* 0x03084002030075a7 */ /* 0x000e24000800017f */
[----:B0-----:R-:W-:Y:S05]  /*12b40*/  @!P0 BRA `(.L_x_1290) ;  /* 0x0000004400048947 */ /* 0x001fea0003800000 */
.L_x_1398:
[----:B------:R-:W-:Y:S05]  /*12b50*/  BSYNC B1 ;  /* 0x0000000000017941 */ /* 0x000fea0003800000 */
.L_x_1289:
[----:B------:R-:W1:Y:S01]  /*12b60*/  S2R R7, SR_TID.X ;  /* 0x0000000000077919 */ /* 0x000e620000002100 */
[----:B------:R-:W-:Y:S01]  /*12b70*/  BSSY B1, `(.L_x_1291) ;  /* 0x000000b000017945 */ /* 0x000fe20003800000 */
[----:B-1----:R-:W-:-:S04]  /*12b80*/  LOP3.LUT R7, R7, 0x7f, RZ, 0xc0, !PT ;  /* 0x0000007f07077812 */ /* 0x002fc800078ec0ff */
[----:B------:R-:W-:-:S13]  /*12b90*/  ISETP.NE.AND P1, PT, R7, RZ, PT ;  /* 0x000000ff0700720c */ /* 0x000fda0003f25270 */
[----:B------:R-:W-:Y:S05]  /*12ba0*/  @P1 BRA `(.L_x_1292) ;  /* 0x00000000001c1947 */ /* 0x000fea0003800000 */
[----:B------:R-:W1:Y:S01]  /*12bb0*/  S2R R7, SR_TID.X ;  /* 0x0000000000077919 */ /* 0x000e620000002100 */
[----:B0-----:R-:W-:-:S04]  /*12bc0*/  IMAD.MOV.U32 R2, RZ, RZ, 0x8000 ;  /* 0x00008000ff027424 */ /* 0x001fc800078e00ff */
[----:B------:R2:W-:Y:S01]  /*12bd0*/  SYNCS.ARRIVE.TRANS64 RZ, [R3+URZ+0x30830], R2 ;  /* 0x0308300203ff79a7 */ /* 0x0005e2000800003f */
[----:B-1----:R-:W-:-:S04]  /*12be0*/  LOP3.LUT R7, R7, 0x1f, RZ, 0xc0, !PT ;  /* 0x0000001f07077812 */ /* 0x002fc800078ec0ff */
[----:B------:R-:W-:-:S13]  /*12bf0*/  ISETP.NE.AND P0, PT, R7, RZ, PT ;  /* 0x000000ff0700720c */ /* 0x000fda0003f05270 */
[----:B--2---:R-:W-:Y:S05]  /*12c00*/  @!P0 BRA `(.L_x_1292) ;  /* 0x0000000000048947 */ /* 0x004fea0003800000 */
[----:B------:R-:W-:Y:S01]  /*12c10*/  BPT.TRAP 0x1 ;  /* 0x000000040000795c */ /* 0x000fe20000300000 */
.L_x_1292:
[----:B------:R-:W-:Y:S05]  /*12c20*/  BSYNC B1 ;  /* 0x0000000000017941 */ /* 0x000fea0003800000 */
.L_x_1291:
[----:B------:R-:W-:Y:S01]  /*12c30*/  IMAD.MOV.U32 R11, RZ, RZ, RZ ;  /* 0x000000ffff0b7224 */ /* 0x000fe200078e00ff */
[----:B------:R-:W-:Y:S01]  /*12c40*/  UIADD3 UR4, UP0, UR38, 0x370, URZ ;  /* 0x0000037026047890 */ /* 0x000fe2000ff1e03f */
[----:B------:R-:W-:Y:S01]  /*12c50*/  IMAD R7, R0, 0x8000, R17 ;  /* 0x0000800000077824 */ /* 0x000fe200078e0211 */
[----:B------:R-:W-:Y:S01]  /*12c60*/  PLOP3.LUT P0, PT, PT, PT, PT, 0x80, 0x0 ;  /* 0x000000000000781c */ /* 0x000fe20003f0f070 */
[----:B0-----:R-:W-:Y:S01]  /*12c70*/  VIADD R3, R3, 0x30830 ;  /* 0x0003083003037836 */ /* 0x001fe20000000000 */
[----:B------:R-:W-:Y:S01]  /*12c80*/  R2UR UR10, R11 ;  /* 0x000000000b0a72ca */ /* 0x000fe200000e0000 */
[----:B------:R-:W-:Y:S01]  /*12c90*/  IMAD.SHL.U32 R2, R4, 0x40, RZ ;  /* 0x0000004004027824 */ /* 0x000fe200078e00ff */
[----:B------:R-:W-:Y:S01]  /*12ca0*/  UIADD3.X UR5, URZ, UR39, URZ, UP0, !UPT ;  /* 0x000000273f057290 */ /* 0x000fe200087fe43f */
[----:B------:R-:W-:Y:S01]  /*12cb0*/  VIADD R9, R7, 0x20400 ;  /* 0x0002040007097836 */ /* 0x000fe20000000000 */
[----:B------:R-:W-:Y:S01]  /*12cc0*/  UMOV UR6, 0x0 ;  /* 0x0000000000067882 */ /* 0x000fe20000000000 */
[----:B------:R-:W-:-:S10]  /*12cd0*/  UMOV UR7, 0x14f00000 ;  /* 0x14f0000000077882 */ /* 0x000fd40000000000 */
.L_x_1293:
[----:B------:R-:W-:-:S13]  /*12ce0*/  @P0 ELECT P2, URZ, PT ;  /* 0x00000000003f082f */ /* 0x000fda0003840000 */
[----:B-----5:R-:W-:Y:S01]  /*12cf0*/  @P2 R2UR UR13, R8 ;  /* 0x00000000080d22ca */ /* 0x020fe200000e0000 */
[----:B------:R-:W-:Y:S01]  /*12d00*/  UMOV UR12, UR36 ;  /* 0x00000024000c7c82 */ /* 0x000fe20008000000 */
[----:B------:R-:W-:Y:S02]  /*12d10*/  @P2 R2UR UR11, R2 ;  /* 0x00000000020b22ca */ /* 0x000fe400000e0000 */
[----:B------:R-:W-:Y:S02]  /*12d20*/  @P2 R2UR UR9, R3 ;  /* 0x00000000030922ca */ /* 0x000fe400000e0000 */
[----:B------:R-:W-:Y:S02]  /*12d30*/  @P2 R2UR UR8, R9 ;  /* 0x00000000090822ca */ /* 0x000fe400000e0000 */
[----:B------:R-:W-:Y:S02]  /*12d40*/  @P2 PLOP3.LUT P0, PT, P2, PT, PT, 0x8, 0x0 ;  /* 0x000000000000281c */ /* 0x000fe4000170e170 */
        /* <DEDUP_REMOVED lines=9> */
.L_x_1294:
[----:B------:R-:W-:-:S13]  /*12de0*/  @P0 ELECT P2, URZ, PT ;  /* 0x00000000003f082f */ /* 0x000fda0003840000 */
[----:B------:R-:W-:Y:S01]  /*12df0*/  @P2 R2UR UR13, R8 ;  /* 0x00000000080d22ca */ /* 0x000fe200000e0000 */
        /* <DEDUP_REMOVED lines=14> */
.L_x_1295:
        /* <DEDUP_REMOVED lines=16> */
.L_x_1296:
        /* <DEDUP_REMOVED lines=10> */
[----:B------:R-:W2:Y:S01]  /*13080*/  LDL.LU R9, [R1+0x8] ;  /* 0x0000080001097983 */ /* 0x000ea20000300800 */
[----:B------:R-:W-:Y:S01]  /*13090*/  IMAD R3, R18, 0x8, R6 ;  /* 0x0000000812037824 */ /* 0x000fe200078e0206 */
[----:B------:R-:W-:Y:S01]  /*130a0*/  BSSY B1, `(.L_x_1297) ;  /* 0x0000004000017945 */ /* 0x000fe20003800000 */
[----:B--2---:R-:W-:-:S04]  /*130b0*/  SHF.L.U32 R2, R9, 0x1f, RZ ;  /* 0x0000001f09027819 */ /* 0x004fc800000006ff */
[----:B------:R-:W0:Y:S02]  /*130c0*/  SYNCS.PHASECHK.TRANS64.TRYWAIT P0, [R3+URZ+0x60], R2 ;  /* 0x00006002030075a7 */ /* 0x000e24000800017f */
[----:B0-----:R-:W-:Y:S05]  /*130d0*/  @!P0 BRA `(.L_x_1298) ;  /* 0x0000003c00b48947 */ /* 0x001fea0003800000 */
.L_x_1399:
[----:B------:R-:W-:Y:S05]  /*130e0*/  BSYNC B1 ;  /* 0x0000000000017941 */ /* 0x000fea0003800000 */
.L_x_1297:
[----:B------:R-:W-:Y:S01]  /*130f0*/  BSSY B1, `(.L_x_1299) ;  /* 0x000000c000017945 */ /* 0x000fe20003800000 */
[----:B------:R-:W-:Y:S02]  /*13100*/  IMAD.MOV.U32 R12, RZ, RZ, 0x0 ;  /* 0x00000000ff0c7424 */ /* 0x000fe400078e00ff */
[----:B------:R-:W-:Y:S01]  /*13110*/  IMAD.MOV.U32 R13, RZ, RZ, 0x14f00000 ;  /* 0x14f00000ff0d7424 */ /* 0x000fe200078e00ff */
[----:B------:R-:W-:Y:S06]  /*13120*/  @P1 BRA `(.L_x_1300) ;  /* 0x0000000000201947 */ /* 0x000fec0003800000 */
[----:B------:R-:W1:Y:S01]  /*13130*/  S2R R7, SR_TID.X ;  /* 0x0000000000077919 */ /* 0x000e620000002100 */
[----:B0-----:R-:W-:Y:S02]  /*13140*/  IMAD R2, R18, 0x8, R17 ;  /* 0x0000000812027824 */ /* 0x001fe400078e0211 */
[----:B------:R-:W-:-:S04]  /*13150*/  IMAD.MOV.U32 R3, RZ, RZ, 0x8000 ;  /* 0x00008000ff037424 */ /* 0x000fc800078e00ff */
[----:B------:R2:W-:Y:S01]  /*13160*/  SYNCS.ARRIVE.TRANS64 RZ, [R2+URZ+0x30850], R3 ;  /* 0x0308500302ff79a7 */ /* 0x0005e2000800003f */
[----:B-1----:R-:W-:-:S04]  /*13170*/  LOP3.LUT R7, R7, 0x1f, RZ, 0xc0, !PT ;  /* 0x0000001f07077812 */ /* 0x002fc800078ec0ff */
[----:B------:R-:W-:-:S13]  /*13180*/  ISETP.NE.AND P0, PT, R7, RZ, PT ;  /* 0x000000ff0700720c */ /* 0x000fda0003f05270 */
[----:B--2---:R-:W-:Y:S05]  /*13190*/  @!P0 BRA `(.L_x_1300) ;  /* 0x0000000000048947 */ /* 0x004fea0003800000 */
[----:B------:R-:W-:Y:S01]  /*131a0*/  BPT.TRAP 0x1 ;  /* 0x000000040000795c */ /* 0x000fe20000300000 */
.L_x_1300:
[----:B------:R-:W-:Y:S05]  /*131b0*/  BSYNC B1 ;  /* 0x0000000000017941 */ /* 0x000fea0003800000 */
.L_x_1299:
[----:B------:R-:W2:Y:S01]  /*131c0*/  LDL.LU R7, [R1] ;  /* 0x0000000001077983 */ /* 0x000ea20000300800 */
[----:B------:R-:W-:Y:S01]  /*131d0*/  R2UR UR10, R11 ;  /* 0x000000000b0a72ca */ /* 0x000fe200000e0000 */
[--C-:B0-----:R-:W-:Y:S01]  /*131e0*/  IMAD R2, R18, 0x8, R17.reuse ;  /* 0x0000000812027824 */ /* 0x101fe200078e0211 */
[----:B------:R-:W-:Y:S01]  /*131f0*/  R2UR UR6, R12 ;  /* 0x000000000c0672ca */ /* 0x000fe200000e0000 */
[----:B------:R-:W-:Y:S01]  /*13200*/  IMAD R3, R18, 0x8000, R17 ;  /* 0x0000800012037824 */ /* 0x000fe200078e0211 */
[----:B------:R-:W-:Y:S01]  /*13210*/  R2UR UR7, R13 ;  /* 0x000000000d0772ca */ /* 0x000fe200000e0000 */
[----:B------:R-:W-:Y:S01]  /*13220*/  UIADD3 UR4, UP0, UR38, 0x470, URZ ;  /* 0x0000047026047890 */ /* 0x000fe2000ff1e03f */
[----:B------:R-:W-:Y:S01]  /*13230*/  PLOP3.LUT P0, PT, PT, PT, PT, 0x80, 0x0 ;  /* 0x000000000000781c */ /* 0x000fe20003f0f070 */
[----:B------:R-:W-:Y:S02]  /*13240*/  VIADD R2, R2, 0x30850 ;  /* 0x0003085002027836 */ /* 0x000fe40000000000 */
[----:B------:R-:W-:Y:S01]  /*13250*/  VIADD R9, R3, 0x400 ;  /* 0x0000040003097836 */ /* 0x000fe20000000000 */
[----:B------:R-:W-:Y:S01]  /*13260*/  UIADD3.X UR5, URZ, UR39, URZ, UP0, !UPT ;  /* 0x000000273f057290 */ /* 0x000fe200087fe43f */
[----:B--2---:R-:W-:-:S11]  /*13270*/  IMAD.SHL.U32 R7, R7, 0x40, RZ ;  /* 0x0000004007077824 */ /* 0x004fd600078e00ff */
.L_x_1301:
        /* <DEDUP_REMOVED lines=15> */
.L_x_1302:
        /* <DEDUP_REMOVED lines=15> */
.L_x_1303:
        /* <DEDUP_REMOVED lines=15> */
.L_x_1304:
        /* <DEDUP_REMOVED lines=10> */
[----:B------:R0:W-:Y:S01]  /*135f0*/  STL [R1], R4 ;  /* 0x0000000401007387 */ /* 0x0001e20000100800 */
[----:B------:R-:W-:-:S07]  /*13600*/  IMAD.MOV.U32 R16, RZ, RZ, R8 ;  /* 0x000000ffff107224 */ /* 0x000fce00078e0008 */
.L_x_1287:
[----:B------:R-:W-:Y:S05]  /*13610*/  BSYNC B0 ;  /* 0x0000000000007941 */ /* 0x000fea0003800000 */
.L_x_1286:
[----:B------:R1:W-:Y:S01]  /*13620*/  STL [R1+0x8], R10 ;  /* 0x0000080a01007387 */ /* 0x0003e20000100800 */
[----:B------:R-:W-:Y:S01]  /*13630*/  UIADD3 UR4, UR41, -0x3, URZ ;  /* 0xfffffffd29047890 */ /* 0x000fe2000fffe03f */
[----:B------:R-:W-:-:S05]  /*13640*/  IMAD.MOV.U32 R18, RZ, RZ, R0 ;  /* 0x000000ffff127224 */ /* 0x000fca00078e0000 */
[----:B0-----:R-:W-:-:S07]  /*13650*/  IMAD.U32 R4, RZ, RZ, UR4 ;  /* 0x00000004ff047e24 */ /* 0x001fce000f8e00ff */
.L_x_1285:
[----:B------:R-:W-:Y:S01]  /*13660*/  ULOP3.LUT UR4, URZ, UR41, URZ, 0x33, !UPT ;  /* 0x000000293f047292 */ /* 0x000fe2000f8e333f */
[----:B------:R-:W-:Y:S01]  /*13670*/  VIADD R5, R5, 0xfffffffe ;  /* 0xfffffffe05057836 */ /* 0x000fe20000000000 */
[----:B------:R-:W-:Y:S04]  /*13680*/  BSSY B0, `(.L_x_1284) ;  /* 0x00001ab000007945 */ /* 0x000fe80003800000 */
[----:B------:R-:W-:-:S13]  /*13690*/  ISETP.NE.AND P0, PT, R5, UR4, PT ;  /* 0x0000000405007c0c */ /* 0x000fda000bf05270 */
[----:B------:R-:W-:Y:S05]  /*136a0*/  @!P0 BRA `(.L_x_1305) ;  /* 0x0000001800a08947 */ /* 0x000fea0003800000 */
[----:B------:R-:W-:-:S07]  /*136b0*/  IMAD.MOV.U32 R8, RZ, RZ, R16 ;  /* 0x000000ffff087224 */ /* 0x000fce00078e0010 */
.L_x_1344:
[----:B--2---:R-:W2:Y:S01]  /*136c0*/  LDL R2, [R1+0x8] ;  /* 0x0000080001027983 */ /* 0x004ea20000100800 */
[----:B------:R-:W-:Y:S01]  /*136d0*/  LOP3.LUT P1, RZ, R19, 0x2, RZ, 0xc0, !PT ;  /* 0x0000000213ff7812 */ /* 0x000fe2000782c0ff */
[----:B------:R-:W-:Y:S01]  /*136e0*/  VIADD R0, R18, 0x1 ;  /* 0x0000000112007836 */ /* 0x000fe20000000000 */
[----:B------:R-:W-:Y:S05]  /*136f0*/  YIELD ;  /* 0x0000000000007946 */ /* 0x000fea0003800000 */
[----:B------:R-:W-:Y:S01]  /*13700*/  ISETP.NE.AND P0, PT, R0, 0x2, PT ;  /* 0x000000020000780c */ /* 0x000fe20003f05270 */
[----:B------:R-:W-:Y:S03]  /*13710*/  BSSY B1, `(.L_x_1306) ;  /* 0x00000cc000017945 */ /* 0x000fe60003800000 */
[----:B------:R-:W-:-:S02]  /*13720*/  SEL R5, RZ, 0x1, P0 ;  /* 0x00000001ff057807 */ /* 0x000fc40000000000 */
[----:B------:R-:W-:Y:S02]  /*13730*/  SEL R0, R0, RZ, P0 ;  /* 0x000000ff00007207 */ /* 0x000fe40000000000 */
[----:B--2---:R-:W-:Y:S01]  /*13740*/  LOP3.LUT R5, R2, R5, RZ, 0x3c, !PT ;  /* 0x0000000502057212 */ /* 0x004fe200078e3cff */
[----:B0-----:R-:W-:Y:S06]  /*13750*/  @!P1 BRA `(.L_x_1307) ;  /* 0x0000000c001c9947 */ /* 0x001fec0003800000 */
[----:B------:R-:W-:Y:S01]  /*13760*/  LOP3.LUT P1, RZ, R19, 0x1, RZ, 0xc0, !PT ;  /* 0x0000000113ff7812 */ /* 0x000fe2000782c0ff */
[----:B------:R-:W-:-:S12]  /*13770*/  IMAD.MOV.U32 R7, RZ, RZ, R4 ;  /* 0x000000ffff077224 */ /* 0x000fd800078e0004 */
[----:B------:R-:W-:Y:S05]  /*13780*/  @!P1 BRA `(.L_x_1308) ;  /* 0x0000000000549947 */ /* 0x000fea0003800000 */
[----:B-1----:R-:W2:Y:S01]  /*13790*/  LDL R10, [R1+0xc] ;  /* 0x00000c00010a7983 */ /* 0x002ea20000100800 */
[----:B------:R-:W0:Y:S01]  /*137a0*/  LDC R8, c[0x0][0x43c] ;  /* 0x00010f00ff087b82 */ /* 0x000e220000000800 */
[----:B------:R-:W-:Y:S02]  /*137b0*/  ULDC.64 UR4, c[0x0][0x428] ;  /* 0x00010a0000047ab9 */ /* 0x000fe40000000a00 */
[----:B------:R-:W3:Y:S01]  /*137c0*/  LDL R9, [R1+0x4] ;  /* 0x0000040001097983 */ /* 0x000ee20000100800 */
[----:B------:R-:W-:Y:S01]  /*137d0*/  ULDC.64 UR6, c[0x0][0x208] ;  /* 0x0000820000067ab9 */ /* 0x000fe20000000a00 */
[----:B0-----:R-:W-:-:S13]  /*137e0*/  ISETP.NE.AND P0, PT, R8, 0x1, PT ;  /* 0x000000010800780c */ /* 0x001fda0003f05270 */
[----:B------:R-:W0:Y:S02]  /*137f0*/  @P0 LDC.64 R2, c[0x0][0x440] ;  /* 0x00011000ff020b82 */ /* 0x000e240000000a00 */
[----:B0-----:R-:W-:-:S04]  /*13800*/  @P0 IMAD.HI.U32 R7, R4, R2, RZ ;  /* 0x0000000204070227 */ /* 0x001fc800078e00ff */
[----:B------:R-:W-:Y:S01]  /*13810*/  IMAD.MOV.U32 R2, RZ, RZ, R4 ;  /* 0x000000ffff027224 */ /* 0x000fe200078e0004 */
[----:B------:R-:W-:-:S04]  /*13820*/  @P0 SHF.R.U32.HI R2, RZ, R3, R7 ;  /* 0x00000003ff020219 */ /* 0x000fc80000011607 */
[--C-:B------:R-:W-:Y:S01]  /*13830*/  SHF.R.S32.HI R3, RZ, 0x1f, R2.reuse ;  /* 0x0000001fff037819 */ /* 0x100fe20000011402 */
[----:B------:R-:W-:-:S04]  /*13840*/  IMAD.MOV R7, RZ, RZ, -R2 ;  /* 0x000000ffff077224 */ /* 0x000fc800078e0a02 */
[----:B------:R-:W-:Y:S02]  /*13850*/  IMAD R7, R8, R7, R4 ;  /* 0x0000000708077224 */ /* 0x000fe400078e0204 */
[----:B--2---:R-:W-:-:S04]  /*13860*/  IMAD R8, R10, UR4, RZ ;  /* 0x000000040a087c24 */ /* 0x004fc8000f8e02ff */
[C---:B---3--:R-:W-:Y:S02]  /*13870*/  IMAD R8, R9.reuse, UR5, R8 ;  /* 0x0000000509087c24 */ /* 0x048fe4000f8e0208 */
[----:B------:R-:W-:Y:S01]  /*13880*/  IMAD.WIDE.U32 R2, R9, UR4, R2 ;  /* 0x0000000409027c25 */ /* 0x000fe2000f8e0002 */
[----:B------:R-:W-:-:S03]  /*13890*/  ULDC.64 UR4, c[0x0][0x418] ;  /* 0x0001060000047ab9 */ /* 0x000fc60000000a00 */
[----:B------:R-:W-:Y:S01]  /*138a0*/  IMAD.IADD R3, R8, 0x1, R3 ;  /* 0x0000000108037824 */ /* 0x000fe200078e0203 */
[----:B------:R-:W-:-:S04]  /*138b0*/  LEA R8, P0, R2, UR4, 0x2 ;  /* 0x0000000402087c11 */ /* 0x000fc8000f8010ff */
[----:B------:R-:W-:-:S05]  /*138c0*/  LEA.HI.X R9, R2, UR5, R3, 0x2, P0 ;  /* 0x0000000502097c11 */ /* 0x000fca00080f1403 */
[----:B------:R0:W5:Y:S04]  /*138d0*/  LDG.E R8, desc[UR6][R8.64] ;  /* 0x0000000608087981 */ /* 0x000168000c1e1900 */
.L_x_1308:
[----:B------:R-:W-:Y:S01]  /*138e0*/  IMAD R3, R0, 0x8, R17 ;  /* 0x0000000800037824 */ /* 0x000fe200078e0211 */
[----:B------:R-:W-:Y:S01]  /*138f0*/  SHF.L.U32 R2, R5, 0x1f, RZ ;  /* 0x0000001f05027819 */ /* 0x000fe200000006ff */
[----:B------:R-:W-:Y:S03]  /*13900*/  BSSY B2, `(.L_x_1309) ;  /* 0x0000003000027945 */ /* 0x000fe60003800000 */
[----:B------:R-:W2:Y:S02]  /*13910*/  SYNCS.PHASECHK.TRANS64.TRYWAIT P0, [R3+URZ+0x30840], R2 ;  /* 0x03084002030075a7 */ /* 0x000ea4000800017f */
[----:B--2---:R-:W-:Y:S05]  /*13920*/  @!P0 BRA `(.L_x_1310) ;  /* 0x0000003400b48947 */ /* 0x004fea0003800000 */
.L_x_1400:
[----:B------:R-:W-:Y:S05]  /*13930*/  BSYNC B2 ;  /* 0x0000000000027941 */ /* 0x000fea0003800000 */
.L_x_1309:
[----:B0-----:R-:W0:Y:S01]  /*13940*/  S2R R9, SR_TID.X ;  /* 0x0000000000097919 */ /* 0x001e220000002100 */
        /* <DEDUP_REMOVED lines=9> */
[----:B---3--:R-:W-:Y:S05]  /*139e0*/  @!P0 BRA `(.L_x_1312) ;  /* 0x0000000000048947 */ /* 0x008fea0003800000 */
[----:B------:R-:W-:Y:S01]  /*139f0*/  BPT.TRAP 0x1 ;  /* 0x000000040000795c */ /* 0x000fe20000300000 */
.L_x_1312:
[----:B------:R-:W-:Y:S05]  /*13a00*/  BSYNC B2 ;  /* 0x0000000000027941 */ /* 0x000fea0003800000 */
.L_x_1311:
[----:B------:R-:W-:Y:S01]  /*13a10*/  IMAD.MOV.U32 R11, RZ, RZ, RZ ;  /* 0x000000ffff0b7224 */ /* 0x000fe200078e00ff */
[----:B------:R-:W-:Y:S01]  /*13a20*/  UIADD3 UR4, UP0, UR38, 0x370, URZ ;  /* 0x0000037026047890 */ /* 0x000fe2000ff1e03f */
[----:B------:R-:W-:Y:S01]  /*13a30*/  IMAD R9, R0, 0x8000, R17 ;  /* 0x0000800000097824 */ /* 0x000fe200078e0211 */
[----:B------:R-:W-:Y:S01]  /*13a40*/  PLOP3.LUT P0, PT, PT, PT, PT, 0x80, 0x0 ;  /* 0x000000000000781c */ /* 0x000fe20003f0f070 */
[----:B--2---:R-:W-:Y:S01]  /*13a50*/  VIADD R3, R3, 0x30830 ;  /* 0x0003083003037836 */ /* 0x004fe20000000000 */
[----:B------:R-:W-:Y:S01]  /*13a60*/  R2UR UR10, R11 ;  /* 0x000000000b0a72ca */ /* 0x000fe200000e0000 */
[----:B------:R-:W-:Y:S01]  /*13a70*/  IMAD.SHL.U32 R2, R7, 0x40, RZ ;  /* 0x0000004007027824 */ /* 0x000fe200078e00ff */
[----:B------:R-:W-:Y:S01]  /*13a80*/  UIADD3.X UR5, URZ, UR39, URZ, UP0, !UPT ;  /* 0x000000273f057290 */ /* 0x000fe200087fe43f */
[----:B-1----:R-:W-:Y:S01]  /*13a90*/  VIADD R10, R9, 0x20400 ;  /* 0x00020400090a7836 */ /* 0x002fe20000000000 */
[----:B------:R-:W-:Y:S01]  /*13aa0*/  UMOV UR6, 0x0 ;  /* 0x0000000000067882 */ /* 0x000fe20000000000 */
[----:B------:R-:W-:-:S10]  /*13ab0*/  UMOV UR7, 0x14f00000 ;  /* 0x14f0000000077882 */ /* 0x000fd40000000000 */
.L_x_1313:
        /* <DEDUP_REMOVED lines=16> */
.L_x_1314:
        /* <DEDUP_REMOVED lines=16> */
.L_x_1315:
        /* <DEDUP_REMOVED lines=16> */
.L_x_1316:
        /* <DEDUP_REMOVED lines=16> */
.L_x_1401:
[----:B------:R-:W-:Y:S05]  /*13ec0*/  BSYNC B2 ;  /* 0x0000000000027941 */ /* 0x000fea0003800000 */
.L_x_1317:
[----:B------:R-:W-:Y:S01]  /*13ed0*/  BSSY B2, `(.L_x_1319) ;  /* 0x000000b000027945 */ /* 0x000fe20003800000 */
[----:B0-----:R-:W-:Y:S02]  /*13ee0*/  IMAD.MOV.U32 R2, RZ, RZ, 0x0 ;  /* 0x00000000ff027424 */ /* 0x001fe400078e00ff */
[----:B------:R-:W-:Y:S01]  /*13ef0*/  IMAD.MOV.U32 R3, RZ, RZ, 0x14f00000 ;  /* 0x14f00000ff037424 */ /* 0x000fe200078e00ff */
[----:B------:R-:W-:Y:S06]  /*13f00*/  @P1 BRA `(.L_x_1320) ;  /* 0x00000000001c1947 */ /* 0x000fec0003800000 */
[----:B------:R-:W0:Y:S02]  /*13f10*/  S2R R10, SR_TID.X ;  /* 0x00000000000a7919 */ /* 0x000e240000002100 */
[----:B0-----:R-:W-:Y:S01]  /*13f20*/  LOP3.LUT R15, R10, 0x1f, RZ, 0xc0, !PT ;  /* 0x0000001f0a0f7812 */ /* 0x001fe200078ec0ff */
[----:B------:R-:W-:-:S03]  /*13f30*/  IMAD.MOV.U32 R10, RZ, RZ, 0x8000 ;  /* 0x00008000ff0a7424 */ /* 0x000fc600078e00ff */
[----:B------:R-:W-:Y:S01]  /*13f40*/  ISETP.NE.AND P0, PT, R15, RZ, PT ;  /* 0x000000ff0f00720c */ /* 0x000fe20003f05270 */
[----:B------:R0:W-:-:S12]  /*13f50*/  SYNCS.ARRIVE.TRANS64 RZ, [R9+URZ+0x50], R10 ;  /* 0x0000500a09ff79a7 */ /* 0x0001d8000800003f */
[----:B0-----:R-:W-:Y:S05]  /*13f60*/  @!P0 BRA `(.L_x_1320) ;  /* 0x0000000000048947 */ /* 0x001fea0003800000 */
[----:B------:R-:W-:Y:S01]  /*13f70*/  BPT.TRAP 0x1 ;  /* 0x000000040000795c */ /* 0x000fe20000300000 */
.L_x_1320:
[----:B------:R-:W-:Y:S05]  /*13f80*/  BSYNC B2 ;  /* 0x0000000000027941 */ /* 0x000fea0003800000 */
.L_x_1319:
[----:B------:R-:W2:Y:S01]  /*13f90*/  LDL.LU R10, [R1] ;  /* 0x00000000010a7983 */ /* 0x000ea20000300800 */
        /* <DEDUP_REMOVED lines=9> */
[----:B--2---:R-:W-:-:S11]  /*14030*/  IMAD.SHL.U32 R10, R10, 0x40, RZ ;  /* 0x000000400a0a7824 */ /* 0x004fd600078e00ff */
.L_x_1321:
        /* <DEDUP_REMOVED lines=15> */
.L_x_1322:
        /* <DEDUP_REMOVED lines=15> */
.L_x_1323:
        /* <DEDUP_REMOVED lines=15> */
.L_x_1324:
        /* <DEDUP_REMOVED lines=12> */
.L_x_1307:
[----:B------:R-:W-:Y:S05]  /*143d0*/  BSYNC B1 ;  /* 0x0000000000017941 */ /* 0x000fea0003800000 */
.L_x_1306:
[----:B------:R-:W-:Y:S01]  /*143e0*/  VIADD R18, R0, 0x1 ;  /* 0x0000000100127836 */ /* 0x000fe20000000000 */
[----:B------:R-:W-:Y:S01]  /*143f0*/  LOP3.LUT P1, RZ, R19, 0x2, RZ, 0xc0, !PT ;  /* 0x0000000213ff7812 */ /* 0x000fe2000782c0ff */
[----:B------:R-:W-:Y:S01]  /*14400*/  BSSY B1, `(.L_x_1325) ;  /* 0x00000cf000017945 */ /* 0x000fe20003800000 */
[----:B0-----:R-:W-:Y:S02]  /*14410*/  VIADD R7, R4, 0xffffffff ;  /* 0xffffffff04077836 */ /* 0x001fe40000000000 */
[----:B------:R-:W-:-:S04]  /*14420*/  ISETP.NE.AND P0, PT, R18, 0x2, PT ;  /* 0x000000021200780c */ /* 0x000fc80003f05270 */
[----:B------:R-:W-:Y:S02]  /*14430*/  SEL R2, RZ, 0x1, P0 ;  /* 0x00000001ff027807 */ /* 0x000fe40000000000 */
[----:B------:R-:W-:Y:S02]  /*14440*/  SEL R18, R18, RZ, P0 ;  /* 0x000000ff12127207 */ /* 0x000fe40000000000 */
[----:B------:R-:W-:-:S05]  /*14450*/  LOP3.LUT R11, R5, R2, RZ, 0x3c, !PT ;  /* 0x00000002050b7212 */ /* 0x000fca00078e3cff */
[----:B------:R0:W-:Y:S01]  /*14460*/  STL [R1+0x8], R11 ;  /* 0x0000080b01007387 */ /* 0x0001e20000100800 */
[----:B------:R-:W-:Y:S05]  /*14470*/  @!P1 BRA `(.L_x_1326) ;  /* 0x0000000c001c9947 */ /* 0x000fea0003800000 */
[----:B------:R-:W-:Y:S01]  /*14480*/  LOP3.LUT P1, RZ, R19, 0x1, RZ, 0xc0, !PT ;  /* 0x0000000113ff7812 */ /* 0x000fe2000782c0ff */
[----:B-1----:R-:W-:-:S12]  /*14490*/  IMAD.MOV.U32 R10, RZ, RZ, R7 ;  /* 0x000000ffff0a7224 */ /* 0x002fd800078e0007 */
        /* <DEDUP_REMOVED lines=22> */
.L_x_1327:
[----:B------:R-:W-:Y:S01]  /*14600*/  IMAD R2, R18, 0x8, R17 ;  /* 0x0000000812027824 */ /* 0x000fe200078e0211 */
[----:B------:R-:W-:Y:S01]  /*14610*/  SHF.L.U32 R3, R11, 0x1f, RZ ;  /* 0x0000001f0b037819 */ /* 0x000fe200000006ff */
[----:B------:R-:W-:Y:S03]  /*14620*/  BSSY B2, `(.L_x_1328) ;  /* 0x0000003000027945 */ /* 0x000fe60003800000 */
[----:B------:R-:W2:Y:S02]  /*14630*/  SYNCS.PHASECHK.TRANS64.TRYWAIT P0, [R2+URZ+0x30840], R3 ;  /* 0x03084003020075a7 */ /* 0x000ea4000800017f */
[----:B--2---:R-:W-:Y:S05]  /*14640*/  @!P0 BRA `(.L_x_1329) ;  /* 0x0000002800948947 */ /* 0x004fea0003800000 */
.L_x_1402:
[----:B------:R-:W-:Y:S05]  /*14650*/  BSYNC B2 ;  /* 0x0000000000027941 */ /* 0x000fea0003800000 */
.L_x_1328:
        /* <DEDUP_REMOVED lines=12> */
.L_x_1331:
[----:B------:R-:W-:Y:S05]  /*14720*/  BSYNC B2 ;  /* 0x0000000000027941 */ /* 0x000fea0003800000 */
.L_x_1330:
[----:B------:R-:W-:Y:S01]  /*14730*/  IMAD.MOV.U32 R14, RZ, RZ, RZ ;  /* 0x000000ffff0e7224 */ /* 0x000fe200078e00ff */
[----:B------:R-:W-:Y:S01]  /*14740*/  UIADD3 UR4, UP0, UR38, 0x370, URZ ;  /* 0x0000037026047890 */ /* 0x000fe2000ff1e03f */
[C---:B--2---:R-:W-:Y:S01]  /*14750*/  IMAD R3, R18.reuse, 0x8, R6 ;  /* 0x0000000812037824 */ /* 0x044fe200078e0206 */
[----:B------:R-:W-:Y:S01]  /*14760*/  PLOP3.LUT P0, PT, PT, PT, PT, 0x80, 0x0 ;  /* 0x000000000000781c */ /* 0x000fe20003f0f070 */
[----:B------:R-:W-:Y:S01]  /*14770*/  IMAD R9, R18, 0x8000, R17 ;  /* 0x0000800012097824 */ /* 0x000fe200078e0211 */
[----:B------:R-:W-:Y:S01]  /*14780*/  R2UR UR10, R14 ;  /* 0x000000000e0a72ca */ /* 0x000fe200000e0000 */
[----:B------:R-:W-:Y:S01]  /*14790*/  VIADD R3, R3, 0x30 ;  /* 0x0000003003037836 */ /* 0x000fe20000000000 */
[----:B------:R-:W-:Y:S01]  /*147a0*/  UIADD3.X UR5, URZ, UR39, URZ, UP0, !UPT ;  /* 0x000000273f057290 */ /* 0x000fe200087fe43f */
[----:B------:R-:W-:Y:S01]  /*147b0*/  IMAD.SHL.U32 R2, R10, 0x40, RZ ;  /* 0x000000400a027824 */ /* 0x000fe200078e00ff */
[----:B------:R-:W-:Y:S01]  /*147c0*/  UMOV UR6, 0x0 ;  /* 0x0000000000067882 */ /* 0x000fe20000000000 */
[----:B0-----:R-:W-:Y:S01]  /*147d0*/  VIADD R11, R9, 0x20400 ;  /* 0x00020400090b7836 */ /* 0x001fe20000000000 */
[----:B------:R-:W-:-:S09]  /*147e0*/  UMOV UR7, 0x14f00000 ;  /* 0x14f0000000077882 */ /* 0x000fd20000000000 */
.L_x_1332:
        /* <DEDUP_REMOVED lines=16> */
.L_x_1333:
        /* <DEDUP_REMOVED lines=16> */
.L_x_1334:
        /* <DEDUP_REMOVED lines=16> */
.L_x_1335:
        /* <DEDUP_REMOVED lines=15> */
.L_x_1403:
[----:B------:R-:W-:Y:S05]  /*14be0*/  BSYNC B2 ;  /* 0x0000000000027941 */ /* 0x000fea0003800000 */
.L_x_1336:
[----:B------:R-:W-:Y:S01]  /*14bf0*/  BSSY B2, `(.L_x_1338) ;  /* 0x000000b000027945 */ /* 0x000fe20003800000 */
[----:B------:R-:W-:Y:S02]  /*14c00*/  IMAD.MOV.U32 R12, RZ, RZ, 0x0 ;  /* 0x00000000ff0c7424 */ /* 0x000fe400078e00ff */
[----:B------:R-:W-:Y:S01]  /*14c10*/  IMAD.MOV.U32 R13, RZ, RZ, 0x14f00000 ;  /* 0x14f00000ff0d7424 */ /* 0x000fe200078e00ff */
[----:B------:R-:W-:Y:S06]  /*14c20*/  @P1 BRA `(.L_x_1339) ;  /* 0x00000000001c1947 */ /* 0x000fec0003800000 */
[----:B------:R-:W1:Y:S02]  /*14c30*/  S2R R3, SR_TID.X ;  /* 0x0000000000037919 */ /* 0x000e640000002100 */
[----:B-1----:R-:W-:Y:S01]  /*14c40*/  LOP3.LUT R9, R3, 0x1f, RZ, 0xc0, !PT ;  /* 0x0000001f03097812 */ /* 0x002fe200078ec0ff */
[----:B------:R-:W-:-:S03]  /*14c50*/  IMAD.MOV.U32 R3, RZ, RZ, 0x8000 ;  /* 0x00008000ff037424 */ /* 0x000fc600078e00ff */
[----:B------:R-:W-:Y:S01]  /*14c60*/  ISETP.NE.AND P0, PT, R9, RZ, PT ;  /* 0x000000ff0900720c */ /* 0x000fe20003f05270 */
[----:B------:R1:W-:-:S12]  /*14c70*/  SYNCS.ARRIVE.TRANS64 RZ, [R2+URZ+0x50], R3 ;  /* 0x0000500302ff79a7 */ /* 0x0003d8000800003f */
[----:B-1----:R-:W-:Y:S05]  /*14c80*/  @!P0 BRA `(.L_x_1339) ;  /* 0x0000000000048947 */ /* 0x002fea0003800000 */
[----:B------:R-:W-:Y:S01]  /*14c90*/  BPT.TRAP 0x1 ;  /* 0x000000040000795c */ /* 0x000fe20000300000 */
.L_x_1339:
[----:B------:R-:W-:Y:S05]  /*14ca0*/  BSYNC B2 ;  /* 0x0000000000027941 */ /* 0x000fea0003800000 */
.L_x_1338:
[----:B------:R-:W2:Y:S01]  /*14cb0*/  LDL.LU R3, [R1] ;  /* 0x0000000001037983 */ /* 0x000ea20000300800 */
[----:B------:R-:W-:Y:S01]  /*14cc0*/  R2UR UR10, R14 ;  /* 0x000000000e0a72ca */ /* 0x000fe200000e0000 */
[----:B------:R-:W-:Y:S01]  /*14cd0*/  IMAD R0, R0, 0x8000, R17 ;  /* 0x0000800000007824 */ /* 0x000fe200078e0211 */
[----:B------:R-:W-:Y:S01]  /*14ce0*/  R2UR UR6, R12 ;  /* 0x000000000c0672ca */ /* 0x000fe200000e0000 */
[----:B------:R-:W-:Y:S01]  /*14cf0*/  UIADD3 UR4, UP0, UR38, 0x470, URZ ;  /* 0x0000047026047890 */ /* 0x000fe2000ff1e03f */
[----:B------:R-:W-:Y:S01]  /*14d00*/  R2UR UR7, R13 ;  /* 0x000000000d0772ca */ /* 0x000fe200000e0000 */
[----:B0-----:R-:W-:Y:S01]  /*14d10*/  VIADD R2, R2, 0x50 ;  /* 0x0000005002027836 */ /* 0x001fe20000000000 */
[----:B------:R-:W-:Y:S01]  /*14d20*/  PLOP3.LUT P0, PT, PT, PT, PT, 0x80, 0x0 ;  /* 0x000000000000781c */ /* 0x000fe20003f0f070 */
[----:B------:R-:W-:Y:S01]  /*14d30*/  VIADD R5, R0, 0x400 ;  /* 0x0000040000057836 */ /* 0x000fe20000000000 */
[----:B------:R-:W-:Y:S01]  /*14d40*/  UIADD3.X UR5, URZ, UR39, URZ, UP0, !UPT ;  /* 0x000000273f057290 */ /* 0x000fe200087fe43f */
[----:B--2---:R-:W-:-:S11]  /*14d50*/  IMAD.SHL.U32 R3, R3, 0x40, RZ ;  /* 0x0000004003037824 */ /* 0x004fd600078e00ff */
.L_x_1340:
        /* <DEDUP_REMOVED lines=15> */
.L_x_1341:
        /* <DEDUP_REMOVED lines=15> */
.L_x_1342:
        /* <DEDUP_REMOVED lines=15> */
.L_x_1343:
        /* <DEDUP_REMOVED lines=12> */
.L_x_1326:
[----:B------:R-:W-:Y:S05]  /*150f0*/  BSYNC B1 ;  /* 0x0000000000017941 */ /* 0x000fea0003800000 */
.L_x_1325:
[----:B------:R-:W-:Y:S01]  /*15100*/  ISETP.GT.AND P0, PT, R7, UR40, PT ;  /* 0x0000002807007c0c */ /* 0x000fe2000bf04270 */
[----:B------:R-:W-:-:S12]  /*15110*/  VIADD R4, R4, 0xfffffffe ;  /* 0xfffffffe04047836 */ /* 0x000fd80000000000 */
[----:B------:R-:W-:Y:S05]  /*15120*/  @P0 BRA `(.L_x_1344) ;  /* 0xffffffe400640947 */ /* 0x000fea000383ffff */
.L_x_1305:
[----:B------:R-:W-:Y:S05]  /*15130*/  BSYNC B0 ;  /* 0x0000000000007941 */ /* 0x000fea0003800000 */
.L_x_1284:
[----:B0-----:R-:W0:Y:S01]  /*15140*/  S2R R0, SR_TID.X ;  /* 0x0000000000007919 */ /* 0x001e220000002100 */
[----:B------:R-:W-:Y:S01]  /*15150*/  BSSY B0, `(.L_x_1345) ;  /* 0x0000012000007945 */ /* 0x000fe20003800000 */
[----:B0-----:R-:W-:-:S04]  /*15160*/  LOP3.LUT R6, R0, 0x7f, RZ, 0xc0, !PT ;  /* 0x0000007f00067812 */ /* 0x001fc800078ec0ff */
[----:B------:R-:W-:-:S13]  /*15170*/  ISETP.NE.AND P1, PT, R6, RZ, PT ;  /* 0x000000ff0600720c */ /* 0x000fda0003f25270 */
[----:B------:R-:W-:Y:S05]  /*15180*/  @P1 BRA `(.L_x_1346) ;  /* 0x0000000000381947 */ /* 0x000fea0003800000 */
[----:B------:R-:W0:Y:S01]  /*15190*/  S2R R3, SR_LANEID ;  /* 0x0000000000037919 */ /* 0x000e220000000000 */
[----:B------:R-:W-:Y:S01]  /*151a0*/  VOTEU.ANY UR4, UPT, PT ;  /* 0x0000000000047886 */ /* 0x000fe200038e0100 */
[----:B------:R-:W3:Y:S01]  /*151b0*/  LDC.64 R4, c[0x0][0xc80] ;  /* 0x00032000ff047b82 */ /* 0x000ee20000000a00 */
[----:B------:R-:W0:Y:S01]  /*151c0*/  FLO.U32 R0, UR4 ;  /* 0x0000000400007d00 */ /* 0x000e2200080e0000 */
[----:B------:R-:W-:-:S07]  /*151d0*/  ULDC.64 UR6, c[0x0][0x208] ;  /* 0x0000820000067ab9 */ /* 0x000fce0000000a00 */
[----:B------:R-:W3:Y:S01]  /*151e0*/  POPC R2, UR4 ;  /* 0x0000000400027d09 */ /* 0x000ee20008000000 */
[----:B0-----:R-:W-:-:S13]  /*151f0*/  ISETP.EQ.U32.AND P0, PT, R0, R3, PT ;  /* 0x000000030000720c */ /* 0x001fda0003f02070 */
[----:B---3--:R-:W3:Y:S01]  /*15200*/  @P0 ATOMG.E.ADD.STRONG.GPU PT, R5, desc[UR6][R4.64], R2 ;  /* 0x00000002040509a8 */ /* 0x008ee200081ee1c6 */
[----:B------:R-:W0:Y:S02]  /*15210*/  S2R R3, SR_LTMASK ;  /* 0x0000000000037919 */ /* 0x000e240000003900 */
[----:B0-----:R-:W-:-:S06]  /*15220*/  LOP3.LUT R3, R3, UR4, RZ, 0xc0, !PT ;  /* 0x0000000403037c12 */ /* 0x001fcc000f8ec0ff */
[----:B------:R-:W0:Y:S01]  /*15230*/  POPC R3, R3 ;  /* 0x0000000300037309 */ /* 0x000e220000000000 */
[----:B---3--:R-:W0:Y:S02]  /*15240*/  SHFL.IDX PT, R0, R5, R0, 0x1f ;  /* 0x00001f0005007589 */ /* 0x008e2400000e0000 */
[----:B0-----:R-:W-:-:S05]  /*15250*/  IADD3 R0, R0, UR44, R3 ;  /* 0x0000002c00007c10 */ /* 0x001fca000fffe003 */
[----:B------:R0:W-:Y:S02]  /*15260*/  STL [R1+0x14], R0 ;  /* 0x0000140001007387 */ /* 0x0001e40000100800 */
.L_x_1346:
[----:B------:R-:W-:Y:S05]  /*15270*/  BSYNC B0 ;  /* 0x0000000000007941 */ /* 0x000fea0003800000 */
.L_x_1345:
[----:B------:R-:W-:Y:S01]  /*15280*/  LOP3.LUT P0, RZ, R19, 0x2, RZ, 0xc0, !PT ;  /* 0x0000000213ff7812 */ /* 0x000fe2000780c0ff */
[----:B------:R-:W-:-:S12]  /*15290*/  BSSY B0, `(.L_x_1347) ;  /* 0x0000056000007945 */ /* 0x000fd80003800000 */
[----:B------:R-:W-:Y:S05]  /*152a0*/  @!P0 BRA `(.L_x_1348) ;  /* 0x0000000400508947 */ /* 0x000fea0003800000 */
[----:B------:R-:W3:Y:S01]  /*152b0*/  LDL R2, [R1+0x8] ;  /* 0x0000080001027983 */ /* 0x000ee20000100800 */
[----:B0-----:R-:W-:Y:S01]  /*152c0*/  IMAD R0, R18, 0x8, R17 ;  /* 0x0000000812007824 */ /* 0x001fe200078e0211 */
[----:B------:R-:W-:Y:S01]  /*152d0*/  BSSY B1, `(.L_x_1349) ;  /* 0x0000005000017945 */ /* 0x000fe20003800000 */
[----:B------:R-:W-:Y:S02]  /*152e0*/  ISETP.NE.AND P2, PT, R6, RZ, PT ;  /* 0x000000ff0600720c */ /* 0x000fe40003f45270 */
[----:B---3--:R-:W-:-:S04]  /*152f0*/  SHF.L.U32 R3, R2, 0x1f, RZ ;  /* 0x0000001f02037819 */ /* 0x008fc800000006ff */
[----:B------:R-:W0:Y:S02]  /*15300*/  SYNCS.PHASECHK.TRANS64.TRYWAIT P0, [R0+URZ+0x30860], R3 ;  /* 0x03086003000075a7 */ /* 0x000e24000800017f */
[----:B0-----:R-:W-:Y:S05]  /*15310*/  @!P0 BRA `(.L_x_1350) ;  /* 0x0000001c00888947 */ /* 0x001fea0003800000 */
.L_x_1404:
[----:B------:R-:W-:Y:S05]  /*15320*/  BSYNC B1 ;  /* 0x0000000000017941 */ /* 0x000fea0003800000 */
.L_x_1349:
[----:B------:R-:W-:Y:S04]  /*15330*/  BSSY B1, `(.L_x_1351) ;  /* 0x0000009000017945 */ /* 0x000fe80003800000 */
[----:B------:R-:W-:Y:S05]  /*15340*/  @P2 BRA `(.L_x_1352) ;  /* 0x00000000001c2947 */ /* 0x000fea0003800000 */
[----:B------:R-:W3:Y:S01]  /*15350*/  S2R R2, SR_TID.X ;  /* 0x0000000000027919 */ /* 0x000ee20000002100 */
[----:B0-----:R-:W-:-:S04]  /*15360*/  IMAD.MOV.U32 R3, RZ, RZ, 0x8000 ;  /* 0x00008000ff037424 */ /* 0x001fc800078e00ff */
[----:B------:R4:W-:Y:S01]  /*15370*/  SYNCS.ARRIVE.TRANS64 RZ, [R0+URZ+0x30850], R3 ;  /* 0x0308500300ff79a7 */ /* 0x0009e2000800003f */
[----:B---3--:R-:W-:-:S04]  /*15380*/  LOP3.LUT R2, R2, 0x1f, RZ, 0xc0, !PT ;  /* 0x0000001f02027812 */ /* 0x008fc800078ec0ff */
[----:B------:R-:W-:-:S13]  /*15390*/  ISETP.NE.AND P0, PT, R2, RZ, PT ;  /* 0x000000ff0200720c */ /* 0x000fda0003f05270 */
[----:B----4-:R-:W-:Y:S05]  /*153a0*/  @!P0 BRA `(.L_x_1352) ;  /* 0x0000000000048947 */ /* 0x010fea0003800000 */
[----:B------:R-:W-:Y:S01]  /*153b0*/  BPT.TRAP 0x1 ;  /* 0x000000040000795c */ /* 0x000fe20000300000 */
.L_x_1352:
[----:B------:R-:W-:Y:S05]  /*153c0*/  BSYNC B1 ;  /* 0x0000000000017941 */ /* 0x000fea0003800000 */
.L_x_1351:
[----:B------:R-:W3:Y:S01]  /*153d0*/  LDL.LU R2, [R1] ;  /* 0x0000000001027983 */ /* 0x000ee20000300800 */
[----:B------:R-:W-:Y:S01]  /*153e0*/  UIADD3 UR4, UP0, UR38, 0x470, URZ ;  /* 0x0000047026047890 */ /* 0x000fe2000ff1e03f */
[----:B------:R-:W-:Y:S01]  /*153f0*/  PLOP3.LUT P0, PT, PT, PT, PT, 0x80, 0x0 ;  /* 0x000000000000781c */ /* 0x000fe20003f0f070 */
[----:B0-----:R-:W-:Y:S01]  /*15400*/  VIADD R0, R0, 0x30850 ;  /* 0x0003085000007836 */ /* 0x001fe20000000000 */
[----:B------:R-:W-:Y:S01]  /*15410*/  UMOV UR6, 0x0 ;  /* 0x0000000000067882 */ /* 0x000fe20000000000 */
[----:B------:R-:W-:Y:S01]  /*15420*/  UIADD3.X UR5, URZ, UR39, URZ, UP0, !UPT ;  /* 0x000000273f057290 */ /* 0x000fe200087fe43f */
[----:B------:R-:W-:Y:S01]  /*15430*/  UMOV UR7, 0x14f00000 ;  /* 0x14f0000000077882 */ /* 0x000fe20000000000 */
[----:B------:R-:W-:Y:S01]  /*15440*/  UMOV UR10, URZ ;  /* 0x0000003f000a7c82 */ /* 0x000fe20008000000 */
[----:B---3--:R-:W-:Y:S02]  /*15450*/  IMAD.SHL.U32 R3, R2, 0x40, RZ ;  /* 0x0000004002037824 */ /* 0x008fe400078e00ff */
[----:B------:R-:W-:-:S04]  /*15460*/  IMAD R2, R18, 0x8000, R17 ;  /* 0x0000800012027824 */ /* 0x000fc800078e0211 */
[----:B------:R-:W-:-:S07]  /*15470*/  VIADD R4, R2, 0x400 ;  /* 0x0000040002047836 */ /* 0x000fce0000000000 */
.L_x_1353:
        /* <DEDUP_REMOVED lines=15> */
.L_x_1354:
        /* <DEDUP_REMOVED lines=15> */
.L_x_1355:
        /* <DEDUP_REMOVED lines=15> */
.L_x_1356:
        /* <DEDUP_REMOVED lines=9> */
[----:B---3--:R-:W-:Y:S05]  /*157e0*/  @P0 BRA.U.ANY `(.L_x_1356) ;  /* 0xfffffffd00d80947 */ /* 0x008fea000393ffff */
.L_x_1348:
[----:B------:R-:W-:Y:S05]  /*157f0*/  BSYNC B0 ;  /* 0x0000000000007941 */ /* 0x000fea0003800000 */
.L_x_1347:
[----:B------:R-:W3:Y:S01]  /*15800*/  LDL.LU R4, [R1+0x8] ;  /* 0x0000080001047983 */ /* 0x000ee20000300800 */
[----:B------:R-:W-:-:S05]  /*15810*/  VIADD R18, R18, 0x1 ;  /* 0x0000000112127836 */ /* 0x000fca0000000000 */
[----:B------:R-:W-:-:S04]  /*15820*/  ISETP.NE.AND P0, PT, R18, 0x2, PT ;  /* 0x000000021200780c */ /* 0x000fc80003f05270 */
[----:B0-----:R-:W-:Y:S02]  /*15830*/  SEL R0, RZ, 0x1, P0 ;  /* 0x00000001ff007807 */ /* 0x001fe40000000000 */
[----:B------:R-:W-:Y:S02]  /*15840*/  SEL R18, R18, RZ, P0 ;  /* 0x000000ff12127207 */ /* 0x000fe40000000000 */
[----:B---3--:R-:W-:-:S05]  /*15850*/  LOP3.LUT R4, R4, R0, RZ, 0x3c, !PT ;  /* 0x0000000004047212 */ /* 0x008fca00078e3cff */
[----:B------:R0:W-:Y:S02]  /*15860*/  STL [R1+0x8], R4 ;  /* 0x0000080401007387 */ /* 0x0001e40000100800 */
.L_x_1264:
[----:B------:R-:W-:Y:S05]  /*15870*/  BSYNC B7 ;  /* 0x0000000000077941 */ /* 0x000fea0003800000 */
.L_x_1262:
[----:B------:R4:W5:Y:S01]  /*15880*/  LDL R2, [R1+0x14] ;  /* 0x0000140001027983 */ /* 0x0009620000100800 */
[----:B------:R-:W-:-:S13]  /*15890*/  LOP3.LUT P0, RZ, R19, 0x4, RZ, 0xc0, !PT ;  /* 0x0000000413ff7812 */ /* 0x000fda000780c0ff */
[----:B----4-:R-:W-:Y:S05]  /*158a0*/  @!P0 BRA `(.L_x_1357) ;  /* 0x0000000000288947 */ /* 0x010fea0003800000 */
[----:B------:R-:W-:Y:S05]  /*158b0*/  WARPSYNC.ALL ;  /* 0x0000000000007948 */ /* 0x000fea0003800000 */
[----:B------:R-:W4:Y:S08]  /*158c0*/  S2UR UR5, SR_CgaCtaId ;  /* 0x00000000000579c3 */ /* 0x000f300000008800 */
[----:B------:R-:W-:Y:S06]  /*158d0*/  BAR.SYNC.DEFER_BLOCKING 0x5, 0x180 ;  /* 0x0146000000007b1d */ /* 0x000fec0000010000 */
[----:B------:R-:W-:-:S02]  /*158e0*/  UMOV UR4, 0x400 ;  /* 0x0000040000047882 */ /* 0x000fc40000000000 */
[----:B----4-:R-:W-:-:S06]  /*158f0*/  ULEA UR4, UR5, UR4, 0x18 ;  /* 0x0000000405047291 */ /* 0x010fcc000f8ec03f */
[----:B------:R-:W-:-:S05]  /*15900*/  IMAD.U32 R17, RZ, RZ, UR4 ;  /* 0x00000004ff117e24 */ /* 0x000fca000f8e00ff */
[----:B-----5:R-:W4:Y:S04]  /*15910*/  LDS R2, [R17+0x308d0] ;  /* 0x0308d00011027984 */ /* 0x020f280000000800 */
[----:B----4-:R4:W-:Y:S01]  /*15920*/  STL [R1+0x14], R2 ;  /* 0x0000140201007387 */ /* 0x0109e20000100800 */
[----:B------:R-:W-:Y:S06]  /*15930*/  BAR.ARV 0x4, 0x180 ;  /* 0x0106000000007b1d */ /* 0x000fec0000002000 */
[----:B------:R-:W-:Y:S05]  /*15940*/  BRA `(.L_x_1358) ;  /* 0x00000000002c7947 */ /* 0x000fea0003800000 */
.L_x_1357:
[----:B------:R-:W-:-:S03]  /*15950*/  UMOV UR4, 0xffffffff ;  /* 0xffffffff00047882 */ /* 0x000fc60000000000 */
[----:B------:R-:W-:Y:S05]  /*15960*/  BRA.DIV UR4, `(.L_x_1359) ;  /* 0x0000001a04087947 */ /* 0x000fea000b800000 */
[----:B-----5:R4:W0:Y:S02]  /*15970*/  SHFL.IDX PT, R14, R2, RZ, 0x1f ;  /* 0x00001fff020e7589 */ /* 0x02082400000e0000 */
.L_x_1407:
[----:B------:R-:W5:Y:S01]  /*15980*/  @!P1 S2R R3, SR_CgaCtaId ;  /* 0x0000000000039919 */ /* 0x000f620000008800 */
[----:B------:R-:W-:Y:S05]  /*15990*/  WARPSYNC.ALL ;  /* 0x0000000000007948 */ /* 0x000fea0003800000 */
[----:B------:R-:W-:Y:S01]  /*159a0*/  BAR.SYNC.DEFER_BLOCKING 0x4, 0x180 ;  /* 0x0106000000007b1d */ /* 0x000fe20000010000 */
[----:B---3--:R-:W-:-:S05]  /*159b0*/  @!P1 MOV R0, 0x400 ;  /* 0x0000040000009802 */ /* 0x008fca0000000f00 */
[----:B0-----:R0:W-:Y:S01]  /*159c0*/  STL [R1+0x14], R14 ;  /* 0x0000140e01007387 */ /* 0x0011e20000100800 */
[----:B-----5:R-:W-:-:S05]  /*159d0*/  @!P1 LEA R17, R3, R0, 0x18 ;  /* 0x0000000003119211 */ /* 0x020fca00078ec0ff */
[----:B------:R0:W-:Y:S01]  /*159e0*/  @!P1 STS [R17+0x308d0], R2 ;  /* 0x0308d00211009388 */ /* 0x0001e20000000800 */
[----:B------:R-:W-:Y:S06]  /*159f0*/  BAR.ARV 0x5, 0x180 ;  /* 0x0146000000007b1d */ /* 0x000fec0000002000 */
.L_x_1358:
[----:B---3--:R-:W3:Y:S01]  /*15a00*/  LDL R0, [R1+0x14] ;  /* 0x0000140001007983 */ /* 0x008ee20000100800 */
[----:B------:R-:W-:Y:S02]  /*15a10*/  ULDC UR4, c[0x0][0xc38] ;  /* 0x00030e0000047ab9 */ /* 0x000fe40000000800 */
[----:B---3--:R-:W-:-:S13]  /*15a20*/  ISETP.GE.AND P0, PT, R0, UR4, PT ;  /* 0x0000000400007c0c */ /* 0x008fda000bf06270 */
[----:B------:R-:W-:Y:S05]  /*15a30*/  @!P0 BRA `(.L_x_1360) ;  /* 0xffffffa800f88947 */ /* 0x000fea000383ffff */
.L_x_1253:
[----:B0-----:R-:W3:Y:S01]  /*15a40*/  LDL.LU R0, [R1+0x18] ;  /* 0x0000180001007983 */ /* 0x001ee20000300800 */
[----:B------:R-:W-:Y:S01]  /*15a50*/  BSSY B0, `(.L_x_1361) ;  /* 0x000000b000007945 */ /* 0x000fe20003800000 */
[----:B------:R-:W0:Y:S01]  /*15a60*/  S2R R5, SR_CgaCtaId ;  /* 0x0000000000057919 */ /* 0x000e220000008800 */
[----:B---3--:R-:W-:-:S05]  /*15a70*/  VIADD R0, R0, 0x1 ;  /* 0x0000000100007836 */ /* 0x008fca0000000000 */
[----:B----4-:R-:W-:-:S04]  /*15a80*/  LEA.HI R2, R0, R0, RZ, 0x1 ;  /* 0x0000000000027211 */ /* 0x010fc800078f08ff */
[----:B------:R-:W-:-:S05]  /*15a90*/  LOP3.LUT R3, R2, 0xfffffffe, RZ, 0xc0, !PT ;  /* 0xfffffffe02037812 */ /* 0x000fca00078ec0ff */
[----:B------:R-:W-:Y:S01]  /*15aa0*/  IMAD.IADD R3, R0, 0x1, -R3 ;  /* 0x0000000100037824 */ /* 0x000fe200078e0a03 */
[----:B------:R-:W-:-:S04]  /*15ab0*/  MOV R0, 0x400 ;  /* 0x0000040000007802 */ /* 0x000fc80000000f00 */
[----:B0-----:R-:W-:Y:S02]  /*15ac0*/  LEA R0, R5, R0, 0x18 ;  /* 0x0000000005007211 */ /* 0x001fe400078ec0ff */
[----:B------:R-:W-:-:S04]  /*15ad0*/  SHF.L.U32 R3, R3, 0x1f, RZ ;  /* 0x0000001f03037819 */ /* 0x000fc800000006ff */
[----:B------:R-:W0:Y:S02]  /*15ae0*/  SYNCS.PHASECHK.TRANS64.TRYWAIT P0, [R0+URZ+0x30820], R3 ;  /* 0x03082003000075a7 */ /* 0x000e24000800017f */
[----:B0-----:R-:W-:Y:S05]  /*15af0*/  @!P0 BRA `(.L_x_1362) ;  /* 0x0000001400cc8947 */ /* 0x001fea0003800000 */
.L_x_1408:
[----:B------:R-:W-:Y:S05]  /*15b00*/  BSYNC B0 ;  /* 0x0000000000007941 */ /* 0x000fea0003800000 */
.L_x_1361:
[----:B------:R-:W-:-:S03]  /*15b10*/  UMOV UR4, 0xffffffff ;  /* 0xffffffff00047882 */ /* 0x000fc60000000000 */
[----:B------:R-:W-:Y:S05]  /*15b20*/  BRA.DIV UR4, `(.L_x_1363) ;  /* 0x0000001604d47947 */ /* 0x000fea000b800000 */
[----:B------:R-:W3:Y:S02]  /*15b30*/  S2R R2, SR_TID.X ;  /* 0x0000000000027919 */ /* 0x000ee40000002100 */
[----:B---3--:R-:W-:-:S04]  /*15b40*/  SHF.R.U32.HI R2, RZ, 0x5, R2 ;  /* 0x00000005ff027819 */ /* 0x008fc80000011602 */
[----:B------:R-:W-:-:S05]  /*15b50*/  LOP3.LUT R2, R2, 0x3, RZ, 0xc0, !PT ;  /* 0x0000000302027812 */ /* 0x000fca00078ec0ff */
[----:B------:R3:W4:Y:S02]  /*15b60*/  SHFL.IDX PT, R14, R2, RZ, 0x1f ;  /* 0x00001fff020e7589 */ /* 0x00072400000e0000 */
.L_x_1411:
[----:B----4-:R-:W-:Y:S01]  /*15b70*/  ISETP.NE.AND P0, PT, R14, RZ, PT ;  /* 0x000000ff0e00720c */ /* 0x010fe20003f05270 */
[----:B------:R-:W-:-:S12]  /*15b80*/  BSSY B0, `(.L_x_1364) ;  /* 0x0000027000007945 */ /* 0x000fd80003800000 */
[----:B------:R-:W-:Y:S05]  /*15b90*/  @P0 BRA `(.L_x_1365) ;  /* 0x0000000000940947 */ /* 0x000fea0003800000 */
[----:B------:R-:W-:-:S03]  /*15ba0*/  UMOV UR4, 0xffffffff ;  /* 0xffffffff00047882 */ /* 0x000fc60000000000 */
[----:B------:R-:W-:Y:S05]  /*15bb0*/  BRA.DIV UR4, `(.L_x_1366) ;  /* 0x0000001604e47947 */ /* 0x000fea000b800000 */
[----:B------:R-:W-:-:S13]  /*15bc0*/  ELECT P6, URZ, PT ;  /* 0x00000000003f782f */ /* 0x000fda00038c0000 */
.L_x_1414:
        /* <DEDUP_REMOVED lines=8> */
.L_x_1367:
[----:B------:R-:W3:Y:S01]  /*15c50*/  LDL.LU R7, [R1+0x8] ;  /* 0x0000080001077983 */ /* 0x000ee20000300800 */
[----:B0-----:R-:W-:Y:S02]  /*15c60*/  VIADD R3, R0, 0x30840 ;  /* 0x0003084000037836 */ /* 0x001fe40000000000 */
[C---:B------:R-:W-:Y:S02]  /*15c70*/  VIADD R2, R18.reuse, 0x1 ;  /* 0x0000000112027836 */ /* 0x040fe40000000000 */
[----:B------:R-:W-:-:S03]  /*15c80*/  IMAD R6, R18, 0x8, R3 ;  /* 0x0000000812067824 */ /* 0x000fc600078e0203 */
[----:B------:R-:W-:-:S04]  /*15c90*/  ISETP.NE.AND P1, PT, R2, 0x2, PT ;  /* 0x000000020200780c */ /* 0x000fc80003f25270 */
[----:B------:R-:W-:Y:S02]  /*15ca0*/  SEL R4, RZ, 0x1, P1 ;  /* 0x00000001ff047807 */ /* 0x000fe40000800000 */
[C---:B---3--:R-:W-:Y:S02]  /*15cb0*/  SHF.L.U32 R5, R7.reuse, 0x1f, RZ ;  /* 0x0000001f07057819 */ /* 0x048fe400000006ff */
[----:B------:R-:W-:Y:S02]  /*15cc0*/  LOP3.LUT R7, R7, R4, RZ, 0x3c, !PT ;  /* 0x0000000407077212 */ /* 0x000fe400078e3cff */
[----:B------:R-:W0:Y:S01]  /*15cd0*/  SYNCS.PHASECHK.TRANS64.TRYWAIT P0, [R6+URZ], R5 ;  /* 0x00000005060075a7 */ /* 0x000e22000800017f */
[----:B------:R-:W-:Y:S02]  /*15ce0*/  SEL R4, R2, RZ, P1 ;  /* 0x000000ff02047207 */ /* 0x000fe40000800000 */
[----:B------:R-:W-:-:S03]  /*15cf0*/  SHF.L.U32 R2, R7, 0x1f, RZ ;  /* 0x0000001f07027819 */ /* 0x000fc600000006ff */
[----:B------:R-:W-:Y:S01]  /*15d00*/  IMAD R3, R4, 0x8, R3 ;  /* 0x0000000804037824 */ /* 0x000fe200078e0203 */
[----:B0-----:R-:W-:Y:S06]  /*15d10*/  @!P0 BRA `(.L_x_1368) ;  /* 0x0000001400ac8947 */ /* 0x001fec0003800000 */
.L_x_1415:
[----:B------:R-:W3:Y:S02]  /*15d20*/  SYNCS.PHASECHK.TRANS64.TRYWAIT P0, [R3+URZ], R2 ;  /* 0x00000002030075a7 */ /* 0x000ee4000800017f */
[----:B---3--:R-:W-:Y:S05]  /*15d30*/  @!P0 BRA `(.L_x_1369) ;  /* 0x0000001400b88947 */ /* 0x008fea0003800000 */
.L_x_1416:
[----:B------:R-:W-:Y:S05]  /*15d40*/  @!P2 BRA `(.L_x_1370) ;  /* 0x000000000004a947 */ /* 0x000fea0003800000 */
[----:B------:R-:W-:Y:S01]  /*15d50*/  BPT.TRAP 0x1 ;  /* 0x000000040000795c */ /* 0x000fe20000300000 */
.L_x_1370:
[----:B---3--:R-:W-:-:S04]  /*15d60*/  VIADD R3, R0, 0x30860 ;  /* 0x0003086000037836 */ /* 0x008fc80000000000 */
[----:B------:R-:W-:-:S04]  /*15d70*/  IMAD R18, R18, 0x8, R3 ;  /* 0x0000000812127824 */ /* 0x000fc800078e0203 */
[----:B------:R-:W3:Y:S02]  /*15d80*/  SYNCS.PHASECHK.TRANS64.TRYWAIT P0, [R18+URZ], R5 ;  /* 0x00000005120075a7 */ /* 0x000ee4000800017f */
[----:B---3--:R-:W-:Y:S05]  /*15d90*/  @!P0 BRA `(.L_x_1371) ;  /* 0x0000001400b48947 */ /* 0x008fea0003800000 */
.L_x_1417:
[----:B------:R-:W-:-:S07]  /*15da0*/  IMAD R3, R4, 0x8, R3 ;  /* 0x0000000804037824 */ /* 0x000fce00078e0203 */
.L_x_1372:
[----:B----4-:R4:W0:Y:S02]  /*15db0*/  SYNCS.PHASECHK.TRANS64.TRYWAIT P0, [R3+URZ], R2 ;  /* 0x00000002030075a7 */ /* 0x010824000800017f */
[----:B0-----:R-:W-:Y:S05]  /*15dc0*/  @!P0 NANOSLEEP.SYNCS 0x989680 ;  /* 0x009896800000895d */ /* 0x001fea0003900000 */
[----:B------:R-:W0:Y:S02]  /*15dd0*/  @!P0 SYNCS.PHASECHK.TRANS64 P0, [R3+URZ], R2 ;  /* 0x00000002030085a7 */ /* 0x000e24000800007f */
[----:B0-----:R-:W-:Y:S05]  /*15de0*/  @!P0 BRA `(.L_x_1372) ;  /* 0xfffffffc00f08947 */ /* 0x001fea000383ffff */
.L_x_1365:
[----:B------:R-:W-:Y:S05]  /*15df0*/  BSYNC B0 ;  /* 0x0000000000007941 */ /* 0x000fea0003800000 */
.L_x_1364:
[----:B------:R-:W-:Y:S05]  /*15e00*/  EXIT ;  /* 0x000000000000794d */ /* 0x000fea0003800000 */
.L_x_1166:
[----:B0-----:R-:W-:-:S04]  /*15e10*/  IMAD.U32 R3, RZ, RZ, UR38 ;  /* 0x00000026ff037e24 */ /* 0x001fc8000f8e00ff */
[----:B------:R0:W1:Y:S03]  /*15e20*/  SYNCS.PHASECHK.TRANS64.TRYWAIT P1, [R3+URZ+0x30800], R0 ;  /* 0x03080000030075a7 */ /* 0x000066000802017f */
[----:B-1----:R-:W-:Y:S05]  /*15e30*/  @!P1 NANOSLEEP.SYNCS 0x989680 ;  /* 0x009896800000995d */ /* 0x002fea0003900000 */
[----:B------:R-:W1:Y:S02]  /*15e40*/  @!P1 SYNCS.PHASECHK.TRANS64 P1, [R3+URZ+0x30800], R0 ;  /* 0x03080000030095a7 */ /* 0x000e64000802007f */
[----:B-1----:R-:W-:Y:S05]  /*15e50*/  @!P1 BRA `(.L_x_1166) ;  /* 0xfffffffc00ec9947 */ /* 0x002fea000383ffff */
[----:B------:R-:W-:Y:S05]  /*15e60*/  BRA `(.L_x_1373) ;  /* 0xfffffebc00a07947 */ /* 0x000fea000383ffff */
.L_x_1170:
[----:B-1----:R1:W2:Y:S02]  /*15e70*/  SYNCS.PHASECHK.TRANS64.TRYWAIT P2, [R57+URZ+0x30830], R0 ;  /* 0x03083000390075a7 */ /* 0x0022a4000804017f */
[----:B--2---:R-:W-:Y:S05]  /*15e80*/  @!P2 NANOSLEEP.SYNCS 0x989680 ;  /* 0x009896800000a95d */ /* 0x004fea0003900000 */
[----:B------:R-:W2:Y:S02]  /*15e90*/  @!P2 SYNCS.PHASECHK.TRANS64 P2, [R57+URZ+0x30830], R0 ;  /* 0x030830003900a5a7 */ /* 0x000ea4000804007f */
[----:B--2---:R-:W-:Y:S05]  /*15ea0*/  @!P2 BRA `(.L_x_1170) ;  /* 0xfffffffc00f0a947 */ /* 0x004fea000383ffff */
[----:B------:R-:W-:Y:S05]  /*15eb0*/  BRA `(.L_x_1169) ;  /* 0xfffffebc00c47947 */ /* 0x000fea000383ffff */
.L_x_1186:
[----:B-1----:R-:W-:-:S04]  /*15ec0*/  IMAD.U32 R152, RZ, RZ, UR7 ;  /* 0x00000007ff987e24 */ /* 0x002fc8000f8e00ff */
[----:B------:R1:W2:Y:S03]  /*15ed0*/  SYNCS.PHASECHK.TRANS64.TRYWAIT P2, [R152+URZ+0x30830], R21 ;  /* 0x03083015980075a7 */ /* 0x0002a6000804017f */
[----:B--2---:R-:W-:Y:S05]  /*15ee0*/  @!P2 NANOSLEEP.SYNCS 0x989680 ;  /* 0x009896800000a95d */ /* 0x004fea0003900000 */
[----:B------:R-:W2:Y:S02]  /*15ef0*/  @!P2 SYNCS.PHASECHK.TRANS64 P2, [R152+URZ+0x30830], R21 ;  /* 0x030830159800a5a7 */ /* 0x000ea4000804007f */
[----:B--2---:R-:W-:Y:S05]  /*15f00*/  @!P2 BRA `(.L_x_1186) ;  /* 0xfffffffc00eca947 */ /* 0x004fea000383ffff */
[----:B------:R-:W-:Y:S05]  /*15f10*/  BRA `(.L_x_1185) ;  /* 0xfffffee800b07947 */ /* 0x000fea000383ffff */
.L_x_1190:
[----:B0-----:R-:W-:-:S04]  /*15f20*/  IMAD.U32 R21, RZ, RZ, UR14 ;  /* 0x0000000eff157e24 */ /* 0x001fc8000f8e00ff */
[----:B------:R0:W2:Y:S03]  /*15f30*/  SYNCS.PHASECHK.TRANS64.TRYWAIT P2, [R21+URZ+0x30850], R0 ;  /* 0x03085000150075a7 */ /* 0x0000a6000804017f */
[----:B--2---:R-:W-:Y:S05]  /*15f40*/  @!P2 NANOSLEEP.SYNCS 0x989680 ;  /* 0x009896800000a95d */ /* 0x004fea0003900000 */
[----:B------:R-:W2:Y:S02]  /*15f50*/  @!P2 SYNCS.PHASECHK.TRANS64 P2, [R21+URZ+0x30850], R0 ;  /* 0x030850001500a5a7 */ /* 0x000ea4000804007f */
[----:B--2---:R-:W-:Y:S05]  /*15f60*/  @!P2 BRA `(.L_x_1190) ;  /* 0xfffffffc00eca947 */ /* 0x004fea000383ffff */
[----:B------:R-:W-:Y:S05]  /*15f70*/  BRA `(.L_x_1189) ;  /* 0xfffffef8004c7947 */ /* 0x000fea000383ffff */
.L_x_1207:
[----:B-1----:R-:W-:-:S04]  /*15f80*/  IMAD.U32 R4, RZ, RZ, UR6 ;  /* 0x00000006ff047e24 */ /* 0x002fc8000f8e00ff */
[----:B------:R1:W2:Y:S03]  /*15f90*/  SYNCS.PHASECHK.TRANS64.TRYWAIT P2, [R4+URZ+0x30830], R3 ;  /* 0x03083003040075a7 */ /* 0x0002a6000804017f */
[----:B--2---:R-:W-:Y:S05]  /*15fa0*/  @!P2 NANOSLEEP.SYNCS 0x989680 ;  /* 0x009896800000a95d */ /* 0x004fea0003900000 */
[----:B------:R-:W2:Y:S02]  /*15fb0*/  @!P2 SYNCS.PHASECHK.TRANS64 P2, [R4+URZ+0x30830], R3 ;  /* 0x030830030400a5a7 */ /* 0x000ea4000804007f */
[----:B--2---:R-:W-:Y:S05]  /*15fc0*/  @!P2 BRA `(.L_x_1207) ;  /* 0xfffffffc00eca947 */ /* 0x004fea000383ffff */
[----:B------:R-:W-:Y:S05]  /*15fd0*/  BRA `(.L_x_1206) ;  /* 0xffffff1800187947 */ /* 0x000fea000383ffff */
.L_x_1211:
[----:B01----:R-:W-:-:S04]  /*15fe0*/  IMAD.U32 R3, RZ, RZ, UR14 ;  /* 0x0000000eff037e24 */ /* 0x003fc8000f8e00ff */
[----:B------:R0:W1:Y:S03]  /*15ff0*/  SYNCS.PHASECHK.TRANS64.TRYWAIT P2, [R3+URZ+0x30850], R0 ;  /* 0x03085000030075a7 */ /* 0x000066000804017f */
[----:B-1----:R-:W-:Y:S05]  /*16000*/  @!P2 NANOSLEEP.SYNCS 0x989680 ;  /* 0x009896800000a95d */ /* 0x002fea0003900000 */
[----:B------:R-:W1:Y:S02]  /*16010*/  @!P2 SYNCS.PHASECHK.TRANS64 P2, [R3+URZ+0x30850], R0 ;  /* 0x030850000300a5a7 */ /* 0x000e64000804007f */
[----:B-1----:R-:W-:Y:S05]  /*16020*/  @!P2 BRA `(.L_x_1211) ;  /* 0xfffffffc00eca947 */ /* 0x002fea000383ffff */
[----:B------:R-:W-:Y:S05]  /*16030*/  BRA `(.L_x_1210) ;  /* 0xffffff2400b47947 */ /* 0x000fea000383ffff */
.L_x_1217:
[----:B-1----:R-:W-:-:S04]  /*16040*/  IMAD.U32 R4, RZ, RZ, UR6 ;  /* 0x00000006ff047e24 */ /* 0x002fc8000f8e00ff */
[----:B------:R1:W2:Y:S03]  /*16050*/  SYNCS.PHASECHK.TRANS64.TRYWAIT P2, [R4+URZ+0x30830], R3 ;  /* 0x03083003040075a7 */ /* 0x0002a6000804017f */
[----:B--2---:R-:W-:Y:S05]  /*16060*/  @!P2 NANOSLEEP.SYNCS 0x989680 ;  /* 0x009896800000a95d */ /* 0x004fea0003900000 */
[----:B------:R-:W2:Y:S02]  /*16070*/  @!P2 SYNCS.PHASECHK.TRANS64 P2, [R4+URZ+0x30830], R3 ;  /* 0x030830030400a5a7 */ /* 0x000ea4000804007f */
[----:B--2---:R-:W-:Y:S05]  /*16080*/  @!P2 BRA `(.L_x_1217) ;  /* 0xfffffffc00eca947 */ /* 0x004fea000383ffff */
[----:B------:R-:W-:Y:S05]  /*16090*/  BRA `(.L_x_1216) ;  /* 0xffffff3800387947 */ /* 0x000fea000383ffff */
.L_x_1221:
[----:B01----:R-:W-:-:S04]  /*160a0*/  IMAD.U32 R3, RZ, RZ, UR10 ;  /* 0x0000000aff037e24 */ /* 0x003fc8000f8e00ff */
[----:B------:R0:W1:Y:S03]  /*160b0*/  SYNCS.PHASECHK.TRANS64.TRYWAIT P2, [R3+URZ+0x30850], R0 ;  /* 0x03085000030075a7 */ /* 0x000066000804017f */
[----:B-1----:R-:W-:Y:S05]  /*160c0*/  @!P2 NANOSLEEP.SYNCS 0x989680 ;  /* 0x009896800000a95d */ /* 0x002fea0003900000 */
[----:B------:R-:W1:Y:S02]  /*160d0*/  @!P2 SYNCS.PHASECHK.TRANS64 P2, [R3+URZ+0x30850], R0 ;  /* 0x030850000300a5a7 */ /* 0x000e64000804007f */
[----:B-1----:R-:W-:Y:S05]  /*160e0*/  @!P2 BRA `(.L_x_1221) ;  /* 0xfffffffc00eca947 */ /* 0x002fea000383ffff */
[----:B------:R-:W-:Y:S05]  /*160f0*/  BRA `(.L_x_1220) ;  /* 0xffffff4400d47947 */ /* 0x000fea000383ffff */
.L_x_1234:
[----:B-1----:R-:W-:-:S04]  /*16100*/  IMAD.U32 R7, RZ, RZ, UR5 ;  /* 0x00000005ff077e24 */ /* 0x002fc8000f8e00ff */
[----:B------:R1:W2:Y:S03]  /*16110*/  SYNCS.PHASECHK.TRANS64.TRYWAIT P0, [R7+URZ+0x30850], R0 ;  /* 0x03085000070075a7 */ /* 0x0002a6000800017f */
[----:B--2---:R-:W-:Y:S05]  /*16120*/  @!P0 NANOSLEEP.SYNCS 0x989680 ;  /* 0x009896800000895d */ /* 0x004fea0003900000 */
[----:B------:R-:W2:Y:S02]  /*16130*/  @!P0 SYNCS.PHASECHK.TRANS64 P0, [R7+URZ+0x30850], R0 ;  /* 0x03085000070085a7 */ /* 0x000ea4000800007f */
[----:B--2---:R-:W-:Y:S05]  /*16140*/  @!P0 BRA `(.L_x_1234) ;  /* 0xfffffffc00ec8947 */ /* 0x004fea000383ffff */
[----:B------:R-:W-:Y:S05]  /*16150*/  BRA `(.L_x_1233) ;  /* 0xffffff6800c47947 */ /* 0x000fea000383ffff */
.L_x_1270:
[----:B------:R-:W-:Y:S02]  /*16160*/  IMAD.MOV.U32 R13, RZ, RZ, R4 ;  /* 0x000000ffff0d7224 */ /* 0x000fe400078e0004 */
[----:B------:R-:W-:Y:S02]  /*16170*/  IMAD.MOV.U32 R12, RZ, RZ, RZ ;  /* 0x000000ffff0c7224 */ /* 0x000fe400078e00ff */
[----:B------:R-:W-:Y:S02]  /*16180*/  IMAD.MOV.U32 R11, RZ, RZ, 0x1f ;  /* 0x0000001fff0b7424 */ /* 0x000fe400078e00ff */
[----:B------:R-:W-:-:S07]  /*16190*/  IMAD.MOV.U32 R15, RZ, RZ, -0x1 ;  /* 0xffffffffff0f7424 */ /* 0x000fce00078e00ff */
[----:B0-----:R-:W-:Y:S05]  /*161a0*/  WARPSYNC.COLLECTIVE R15, `(.L_x_1374) ;  /* 0x000000000f087348 */ /* 0x001fea0003c00000 */
[----:B------:R1:W2:Y:S02]  /*161b0*/  SHFL.IDX P6, R14, R13, R12, R11 ;  /* 0x0000000c0d0e7389 */ /* 0x0002a400000c000b */
[----:B012---:R-:W-:Y:S01]  /*161c0*/  ENDCOLLECTIVE ;  /* 0x000000000000791b */ /* 0x007fe20003800000 */
.L_x_1374:
[----:B------:R-:W-:Y:S05]  /*161d0*/  BRA `(.L_x_1375) ;  /* 0xffffffb000bc7947 */ /* 0x000fea000383ffff */
.L_x_1272:
[----:B------:R-:W-:Y:S01]  /*161e0*/  BSSY B0, `(.L_x_1376) ;  /* 0x0000006000007945 */ /* 0x000fe20003800000 */
[----:B------:R-:W-:-:S07]  /*161f0*/  IMAD.MOV.U32 R15, RZ, RZ, -0x1 ;  /* 0xffffffffff0f7424 */ /* 0x000fce00078e00ff */
[----:B01----:R-:W-:Y:S05]  /*16200*/  WARPSYNC.COLLECTIVE R15, `(.L_x_1377) ;  /* 0x000000000f0c7348 */ /* 0x003fea0003c00000 */
[----:B------:R-:W-:Y:S02]  /*16210*/  ELECT P6, UR62, PT ;  /* 0x00000000003e782f */ /* 0x000fe400038c0000 */
[----:B------:R-:W-:Y:S01]  /*16220*/  MOV R14, UR62 ;  /* 0x0000003e000e7c02 */ /* 0x000fe20008000f00 */
[----:B01----:R-:W-:Y:S10]  /*16230*/  ENDCOLLECTIVE ;  /* 0x000000000000791b */ /* 0x003ff40003800000 */
.L_x_1377:
[----:B------:R-:W-:Y:S05]  /*16240*/  BSYNC B0 ;  /* 0x0000000000007941 */ /* 0x000fea0003800000 */
.L_x_1376:
[----:B------:R-:W-:Y:S05]  /*16250*/  BRA `(.L_x_1378) ;  /* 0xffffffb000c07947 */ /* 0x000fea000383ffff */
.L_x_1274:
[----:B--2---:R2:W3:Y:S02]  /*16260*/  SYNCS.PHASECHK.TRANS64.TRYWAIT P0, [R0+URZ+0x30840], R2 ;  /* 0x03084002000075a7 */ /* 0x0044e4000800017f */
[----:B---3--:R-:W-:Y:S05]  /*16270*/  @!P0 NANOSLEEP.SYNCS 0x989680 ;  /* 0x009896800000895d */ /* 0x008fea0003900000 */
[----:B------:R-:W3:Y:S02]  /*16280*/  @!P0 SYNCS.PHASECHK.TRANS64 P0, [R0+URZ+0x30840], R2 ;  /* 0x03084002000085a7 */ /* 0x000ee4000800007f */
[----:B---3--:R-:W-:Y:S05]  /*16290*/  @!P0 BRA `(.L_x_1274) ;  /* 0xfffffffc00f08947 */ /* 0x008fea000383ffff */
[----:B------:R-:W-:Y:S05]  /*162a0*/  BRA `(.L_x_1379) ;  /* 0xffffffb4001c7947 */ /* 0x000fea000383ffff */
.L_x_1278:
[----:B------:R-:W-:Y:S02]  /*162b0*/  IMAD.MOV.U32 R13, RZ, RZ, R5 ;  /* 0x000000ffff0d7224 */ /* 0x000fe400078e0005 */
[----:B------:R-:W-:Y:S02]  /*162c0*/  IMAD.MOV.U32 R12, RZ, RZ, RZ ;  /* 0x000000ffff0c7224 */ /* 0x000fe400078e00ff */
[----:B------:R-:W-:Y:S02]  /*162d0*/  IMAD.MOV.U32 R11, RZ, RZ, 0x181f ;  /* 0x0000181fff0b7424 */ /* 0x000fe400078e00ff */
[----:B------:R-:W-:Y:S02]  /*162e0*/  IMAD.MOV.U32 R15, RZ, RZ, -0x1 ;  /* 0xffffffffff0f7424 */ /* 0x000fe400078e00ff */
[----:B------:R-:W-:-:S07]  /*162f0*/  VIADD R0, R10, UR43 ;  /* 0x0000002b0a007c36 */ /* 0x000fce0008000000 */
[----:B-----5:R-:W-:Y:S05]  /*16300*/  WARPSYNC.COLLECTIVE R15, `(.L_x_1380) ;  /* 0x000000000f087348 */ /* 0x020fea0003c00000 */
[----:B------:R0:W1:Y:S02]  /*16310*/  SHFL.IDX P6, R14, R13, R12, R11 ;  /* 0x0000000c0d0e7389 */ /* 0x00006400000c000b */
[----:B01---5:R-:W-:Y:S01]  /*16320*/  ENDCOLLECTIVE ;  /* 0x000000000000791b */ /* 0x023fe20003800000 */
.L_x_1380:
[----:B------:R-:W-:Y:S02]  /*16330*/  IMAD.MOV.U32 R13, RZ, RZ, R6 ;  /* 0x000000ffff0d7224 */ /* 0x000fe400078e0006 */
[----:B------:R-:W-:-:S07]  /*16340*/  IMAD.MOV.U32 R2, RZ, RZ, R14 ;  /* 0x000000ffff027224 */ /* 0x000fce00078e000e */
[----:B------:R-:W-:Y:S05]  /*16350*/  WARPSYNC.COLLECTIVE R15, `(.L_x_1381) ;  /* 0x000000000f087348 */ /* 0x000fea0003c00000 */
[----:B------:R0:W1:Y:S02]  /*16360*/  SHFL.IDX P6, R14, R13, R12, R11 ;  /* 0x0000000c0d0e7389 */ /* 0x00006400000c000b */
[----:B01----:R-:W-:Y:S01]  /*16370*/  ENDCOLLECTIVE ;  /* 0x000000000000791b */ /* 0x003fe20003800000 */
.L_x_1381:
[----:B------:R-:W-:Y:S01]  /*16380*/  ULDC UR4, c[0x0][0x288] ;  /* 0x0000a20000047ab9 */ /* 0x000fe20000000800 */
[----:B------:R-:W-:Y:S01]  /*16390*/  ULDC.64 UR6, c[0x0][0x208] ;  /* 0x0000820000067ab9 */ /* 0x000fe20000000a00 */
[----:B------:R-:W-:Y:S02]  /*163a0*/  IMAD R4, R7, UR4, RZ ;  /* 0x0000000407047c24 */ /* 0x000fe4000f8e02ff */
[----:B------:R-:W-:-:S03]  /*163b0*/  VIADD R7, R0, 0x10 ;  /* 0x0000001000077836 */ /* 0x000fc60000000000 */
        /* <DEDUP_REMOVED lines=20> */
.L_x_1382:
[----:B------:R-:W-:Y:S02]  /*16500*/  IMAD.MOV.U32 R13, RZ, RZ, R6 ;  /* 0x000000ffff0d7224 */ /* 0x000fe400078e0006 */
[----:B------:R-:W-:-:S07]  /*16510*/  IMAD.MOV.U32 R2, RZ, RZ, R14 ;  /* 0x000000ffff027224 */ /* 0x000fce00078e000e */
[----:B------:R-:W-:Y:S05]  /*16520*/  WARPSYNC.COLLECTIVE R15, `(.L_x_1383) ;  /* 0x000000000f087348 */ /* 0x000fea0003c00000 */
[----:B------:R0:W1:Y:S02]  /*16530*/  SHFL.IDX P6, R14, R13, R12, R11 ;  /* 0x0000000c0d0e7389 */ /* 0x00006400000c000b */
[----:B01----:R-:W-:Y:S01]  /*16540*/  ENDCOLLECTIVE ;  /* 0x000000000000791b */ /* 0x003fe20003800000 */
.L_x_1383:
        /* <DEDUP_REMOVED lines=19> */
.L_x_1384:
[----:B------:R-:W-:-:S05]  /*16680*/  VIADD R2, R0, 0x20 ;  /* 0x0000002000027836 */ /* 0x000fca0000000000 */
[----:B------:R-:W-:Y:S01]  /*16690*/  ISETP.GE.AND P4, PT, R2, R4, PT ;  /* 0x000000040200720c */ /* 0x000fe20003f86270 */
[----:B------:R-:W-:Y:S02]  /*166a0*/  IMAD.MOV.U32 R13, RZ, RZ, R6 ;  /* 0x000000ffff0d7224 */ /* 0x000fe400078e0006 */
[----:B------:R-:W-:-:S10]  /*166b0*/  IMAD.MOV.U32 R2, RZ, RZ, R14 ;  /* 0x000000ffff027224 */ /* 0x000fd400078e000e */
[----:B------:R-:W-:Y:S05]  /*166c0*/  WARPSYNC.COLLECTIVE R15, `(.L_x_1385) ;  /* 0x000000000f087348 */ /* 0x000fea0003c00000 */
[----:B------:R0:W1:Y:S02]  /*166d0*/  SHFL.IDX P6, R14, R13, R12, R11 ;  /* 0x0000000c0d0e7389 */ /* 0x00006400000c000b */
[----:B01----:R-:W-:Y:S01]  /*166e0*/  ENDCOLLECTIVE ;  /* 0x000000000000791b */ /* 0x003fe20003800000 */
.L_x_1385:
        /* <DEDUP_REMOVED lines=19> */
.L_x_1386:
[----:B------:R-:W-:-:S05]  /*16820*/  VIADD R2, R0, 0x30 ;  /* 0x0000003000027836 */ /* 0x000fca0000000000 */
[----:B------:R-:W-:Y:S01]  /*16830*/  ISETP.GE.AND P4, PT, R2, R4, PT ;  /* 0x000000040200720c */ /* 0x000fe20003f86270 */
[----:B------:R-:W-:Y:S02]  /*16840*/  IMAD.MOV.U32 R13, RZ, RZ, R6 ;  /* 0x000000ffff0d7224 */ /* 0x000fe400078e0006 */
[----:B------:R-:W-:-:S10]  /*16850*/  IMAD.MOV.U32 R2, RZ, RZ, R14 ;  /* 0x000000ffff027224 */ /* 0x000fd400078e000e */
[----:B------:R-:W-:Y:S05]  /*16860*/  WARPSYNC.COLLECTIVE R15, `(.L_x_1387) ;  /* 0x000000000f087348 */ /* 0x000fea0003c00000 */
[----:B------:R0:W1:Y:S02]  /*16870*/  SHFL.IDX P6, R14, R13, R12, R11 ;  /* 0x0000000c0d0e7389 */ /* 0x00006400000c000b */
[----:B01----:R-:W-:Y:S01]  /*16880*/  ENDCOLLECTIVE ;  /* 0x000000000000791b */ /* 0x003fe20003800000 */
.L_x_1387:
        /* <DEDUP_REMOVED lines=19> */
.L_x_1388:
[----:B------:R-:W-:-:S05]  /*169c0*/  VIADD R2, R0, 0x40 ;  /* 0x0000004000027836 */ /* 0x000fca0000000000 */
[----:B------:R-:W-:Y:S01]  /*169d0*/  ISETP.GE.AND P4, PT, R2, R4, PT ;  /* 0x000000040200720c */ /* 0x000fe20003f86270 */
[----:B------:R-:W-:Y:S02]  /*169e0*/  IMAD.MOV.U32 R13, RZ, RZ, R6 ;  /* 0x000000ffff0d7224 */ /* 0x000fe400078e0006 */
[----:B------:R-:W-:-:S10]  /*169f0*/  IMAD.MOV.U32 R2, RZ, RZ, R14 ;  /* 0x000000ffff027224 */ /* 0x000fd400078e000e */
[----:B------:R-:W-:Y:S05]  /*16a00*/  WARPSYNC.COLLECTIVE R15, `(.L_x_1389) ;  /* 0x000000000f087348 */ /* 0x000fea0003c00000 */
[----:B------:R0:W1:Y:S02]  /*16a10*/  SHFL.IDX P6, R14, R13, R12, R11 ;  /* 0x0000000c0d0e7389 */ /* 0x00006400000c000b */
[----:B01----:R-:W-:Y:S01]  /*16a20*/  ENDCOLLECTIVE ;  /* 0x000000000000791b */ /* 0x003fe20003800000 */
.L_x_1389:
        /* <DEDUP_REMOVED lines=19> */
.L_x_1390:
[----:B------:R-:W-:-:S05]  /*16b60*/  VIADD R2, R0, 0x50 ;  /* 0x0000005000027836 */ /* 0x000fca0000000000 */
[----:B------:R-:W-:Y:S01]  /*16b70*/  ISETP.GE.AND P4, PT, R2, R4, PT ;  /* 0x000000040200720c */ /* 0x000fe20003f86270 */
[----:B------:R-:W-:Y:S02]  /*16b80*/  IMAD.MOV.U32 R13, RZ, RZ, R6 ;  /* 0x000000ffff0d7224 */ /* 0x000fe400078e0006 */
[----:B------:R-:W-:-:S10]  /*16b90*/  IMAD.MOV.U32 R2, RZ, RZ, R14 ;  /* 0x000000ffff027224 */ /* 0x000fd400078e000e */
[----:B------:R-:W-:Y:S05]  /*16ba0*/  WARPSYNC.COLLECTIVE R15, `(.L_x_1391) ;  /* 0x000000000f087348 */ /* 0x000fea0003c00000 */
[----:B------:R0:W1:Y:S02]  /*16bb0*/  SHFL.IDX P6, R14, R13, R12, R11 ;  /* 0x0000000c0d0e7389 */ /* 0x00006400000c000b */
[----:B01----:R-:W-:Y:S01]  /*16bc0*/  ENDCOLLECTIVE ;  /* 0x000000000000791b */ /* 0x003fe20003800000 */
.L_x_1391:
        /* <DEDUP_REMOVED lines=19> */
.L_x_1392:
[----:B------:R-:W-:-:S05]  /*16d00*/  VIADD R2, R0, 0x60 ;  /* 0x0000006000027836 */ /* 0x000fca0000000000 */
[----:B------:R-:W-:Y:S01]  /*16d10*/  ISETP.GE.AND P4, PT, R2, R4, PT ;  /* 0x000000040200720c */ /* 0x000fe20003f86270 */
[----:B------:R-:W-:Y:S02]  /*16d20*/  IMAD.MOV.U32 R13, RZ, RZ, R6 ;  /* 0x000000ffff0d7224 */ /* 0x000fe400078e0006 */
[----:B------:R-:W-:-:S10]  /*16d30*/  IMAD.MOV.U32 R2, RZ, RZ, R14 ;  /* 0x000000ffff027224 */ /* 0x000fd400078e000e */
[----:B------:R-:W-:Y:S05]  /*16d40*/  WARPSYNC.COLLECTIVE R15, `(.L_x_1393) ;  /* 0x000000000f087348 */ /* 0x000fea0003c00000 */
[----:B------:R0:W1:Y:S02]  /*16d50*/  SHFL.IDX P6, R14, R13, R12, R11 ;  /* 0x0000000c0d0e7389 */ /* 0x00006400000c000b */
[----:B01----:R-:W-:Y:S01]  /*16d60*/  ENDCOLLECTIVE ;  /* 0x000000000000791b */ /* 0x003fe20003800000 */
.L_x_1393:
        /* <DEDUP_REMOVED lines=19> */
.L_x_1394:
[----:B------:R-:W-:Y:S02]  /*16ea0*/  IMAD.MOV.U32 R13, RZ, RZ, R6 ;  /* 0x000000ffff0d7224 */ /* 0x000fe400078e0006 */
[----:B------:R-:W-:-:S07]  /*16eb0*/  IMAD.MOV.U32 R7, RZ, RZ, R14 ;  /* 0x000000ffff077224 */ /* 0x000fce00078e000e */
[----:B------:R-:W-:Y:S05]  /*16ec0*/  WARPSYNC.COLLECTIVE R15, `(.L_x_1395) ;  /* 0x000000000f087348 */ /* 0x000fea0003c00000 */
[----:B------:R0:W1:Y:S02]  /*16ed0*/  SHFL.IDX P6, R14, R13, R12, R11 ;  /* 0x0000000c0d0e7389 */ /* 0x00006400000c000b */
[----:B01----:R-:W-:Y:S01]  /*16ee0*/  ENDCOLLECTIVE ;  /* 0x000000000000791b */ /* 0x003fe20003800000 */
.L_x_1395:
[----:B------:R-:W-:Y:S01]  /*16ef0*/  IMAD.MOV.U32 R2, RZ, RZ, R14 ;  /* 0x000000ffff027224 */ /* 0x000fe200078e000e */
[----:B------:R-:W-:Y:S06]  /*16f00*/  BRA `(.L_x_1396) ;  /* 0xffffffb400b07947 */ /* 0x000fec000383ffff */
.L_x_1283:
[----:B0-----:R0:W1:Y:S02]  /*16f10*/  SYNCS.PHASECHK.TRANS64.TRYWAIT P0, [R17+URZ+0x30820], R0 ;  /* 0x03082000110075a7 */ /* 0x001064000800017f */
[----:B-1----:R-:W-:Y:S05]  /*16f20*/  @!P0 NANOSLEEP.SYNCS 0x989680 ;  /* 0x009896800000895d */ /* 0x002fea0003900000 */
[----:B------:R-:W1:Y:S02]  /*16f30*/  @!P0 SYNCS.PHASECHK.TRANS64 P0, [R17+URZ+0x30820], R0 ;  /* 0x03082000110085a7 */ /* 0x000e64000800007f */
[----:B-1----:R-:W-:Y:S05]  /*16f40*/  @!P0 BRA `(.L_x_1283) ;  /* 0xfffffffc00f08947 */ /* 0x002fea000383ffff */
[----:B------:R-:W-:Y:S05]  /*16f50*/  BRA `(.L_x_1397) ;  /* 0xffffffb8002c7947 */ /* 0x000fea000383ffff */
.L_x_1290:
[----:B0-----:R0:W1:Y:S02]  /*16f60*/  SYNCS.PHASECHK.TRANS64.TRYWAIT P0, [R3+URZ+0x30840], R2 ;  /* 0x03084002030075a7 */ /* 0x001064000800017f */
[----:B-1----:R-:W-:Y:S05]  /*16f70*/  @!P0 NANOSLEEP.SYNCS 0x989680 ;  /* 0x009896800000895d */ /* 0x002fea0003900000 */
[----:B------:R-:W1:Y:S02]  /*16f80*/  @!P0 SYNCS.PHASECHK.TRANS64 P0, [R3+URZ+0x30840], R2 ;  /* 0x03084002030085a7 */ /* 0x000e64000800007f */
[----:B-1----:R-:W-:Y:S05]  /*16f90*/  @!P0 BRA `(.L_x_1290) ;  /* 0xfffffffc00f08947 */ /* 0x002fea000383ffff */
[----:B------:R-:W-:Y:S05]  /*16fa0*/  BRA `(.L_x_1398) ;  /* 0xffffffb800e87947 */ /* 0x000fea000383ffff */
.L_x_1298:
[----:B0-----:R0:W1:Y:S02]  /*16fb0*/  SYNCS.PHASECHK.TRANS64.TRYWAIT P0, [R3+URZ+0x60], R2 ;  /* 0x00006002030075a7 */ /* 0x001064000800017f */
[----:B-1----:R-:W-:Y:S05]  /*16fc0*/  @!P0 NANOSLEEP.SYNCS 0x989680 ;  /* 0x009896800000895d */ /* 0x002fea0003900000 */
[----:B------:R-:W1:Y:S02]  /*16fd0*/  @!P0 SYNCS.PHASECHK.TRANS64 P0, [R3+URZ+0x60], R2 ;  /* 0x00006002030085a7 */ /* 0x000e64000800007f */
[----:B-1----:R-:W-:Y:S05]  /*16fe0*/  @!P0 BRA `(.L_x_1298) ;  /* 0xfffffffc00f08947 */ /* 0x002fea000383ffff */
[----:B------:R-:W-:Y:S05]  /*16ff0*/  BRA `(.L_x_1399) ;  /* 0xffffffc000387947 */ /* 0x000fea000383ffff */
.L_x_1310:
[----:B--2---:R2:W3:Y:S02]  /*17000*/  SYNCS.PHASECHK.TRANS64.TRYWAIT P0, [R3+URZ+0x30840], R2 ;  /* 0x03084002030075a7 */ /* 0x0044e4000800017f */
[----:B---3--:R-:W-:Y:S05]  /*17010*/  @!P0 NANOSLEEP.SYNCS 0x989680 ;  /* 0x009896800000895d */ /* 0x008fea0003900000 */
[----:B------:R-:W3:Y:S02]  /*17020*/  @!P0 SYNCS.PHASECHK.TRANS64 P0, [R3+URZ+0x30840], R2 ;  /* 0x03084002030085a7 */ /* 0x000ee4000800007f */
[----:B---3--:R-:W-:Y:S05]  /*17030*/  @!P0 BRA `(.L_x_1310) ;  /* 0xfffffffc00f08947 */ /* 0x008fea000383ffff */
[----:B------:R-:W-:Y:S05]  /*17040*/  BRA `(.L_x_1400) ;  /* 0xffffffc800387947 */ /* 0x000fea000383ffff */
.L_x_1318:
[----:B0-----:R0:W1:Y:S02]  /*17050*/  SYNCS.PHASECHK.TRANS64.TRYWAIT P0, [R9+URZ+0x60], R2 ;  /* 0x00006002090075a7 */ /* 0x001064000800017f */
[----:B-1----:R-:W-:Y:S05]  /*17060*/  @!P0 NANOSLEEP.SYNCS 0x989680 ;  /* 0x009896800000895d */ /* 0x002fea0003900000 */
[----:B------:R-:W1:Y:S02]  /*17070*/  @!P0 SYNCS.PHASECHK.TRANS64 P0, [R9+URZ+0x60], R2 ;  /* 0x00006002090085a7 */ /* 0x000e64000800007f */
[----:B-1----:R-:W-:Y:S05]  /*17080*/  @!P0 BRA `(.L_x_1318) ;  /* 0xfffffffc00f08947 */ /* 0x002fea000383ffff */
[----:B------:R-:W-:Y:S05]  /*17090*/  BRA `(.L_x_1401) ;  /* 0xffffffcc00887947 */ /* 0x000fea000383ffff */
.L_x_1329:
[----:B--2---:R2:W3:Y:S02]  /*170a0*/  SYNCS.PHASECHK.TRANS64.TRYWAIT P0, [R2+URZ+0x30840], R3 ;  /* 0x03084003020075a7 */ /* 0x0044e4000800017f */
[----:B---3--:R-:W-:Y:S05]  /*170b0*/  @!P0 NANOSLEEP.SYNCS 0x989680 ;  /* 0x009896800000895d */ /* 0x008fea0003900000 */
[----:B------:R-:W3:Y:S02]  /*170c0*/  @!P0 SYNCS.PHASECHK.TRANS64 P0, [R2+URZ+0x30840], R3 ;  /* 0x03084003020085a7 */ /* 0x000ee4000800007f */
[----:B---3--:R-:W-:Y:S05]  /*170d0*/  @!P0 BRA `(.L_x_1329) ;  /* 0xfffffffc00f08947 */ /* 0x008fea000383ffff */
[----:B------:R-:W-:Y:S05]  /*170e0*/  BRA `(.L_x_1402) ;  /* 0xffffffd400587947 */ /* 0x000fea000383ffff */
.L_x_1337:
[----:B0-----:R0:W1:Y:S02]  /*170f0*/  SYNCS.PHASECHK.TRANS64.TRYWAIT P0, [R2+URZ+0x60], R5 ;  /* 0x00006005020075a7 */ /* 0x001064000800017f */
[----:B-1----:R-:W-:Y:S05]  /*17100*/  @!P0 NANOSLEEP.SYNCS 0x989680 ;  /* 0x009896800000895d */ /* 0x002fea0003900000 */
[----:B------:R-:W1:Y:S02]  /*17110*/  @!P0 SYNCS.PHASECHK.TRANS64 P0, [R2+URZ+0x60], R5 ;  /* 0x00006005020085a7 */ /* 0x000e64000800007f */
[----:B-1----:R-:W-:Y:S05]  /*17120*/  @!P0 BRA `(.L_x_1337) ;  /* 0xfffffffc00f08947 */ /* 0x002fea000383ffff */
[----:B------:R-:W-:Y:S05]  /*17130*/  BRA `(.L_x_1403) ;  /* 0xffffffd800a87947 */ /* 0x000fea000383ffff */
.L_x_1350:
[----:B0-----:R0:W3:Y:S02]  /*17140*/  SYNCS.PHASECHK.TRANS64.TRYWAIT P0, [R0+URZ+0x30860], R3 ;  /* 0x03086003000075a7 */ /* 0x0010e4000800017f */
[----:B---3--:R-:W-:Y:S05]  /*17150*/  @!P0 NANOSLEEP.SYNCS 0x989680 ;  /* 0x009896800000895d */ /* 0x008fea0003900000 */
[----:B------:R-:W3:Y:S02]  /*17160*/  @!P0 SYNCS.PHASECHK.TRANS64 P0, [R0+URZ+0x30860], R3 ;  /* 0x03086003000085a7 */ /* 0x000ee4000800007f */
[----:B---3--:R-:W-:Y:S05]  /*17170*/  @!P0 BRA `(.L_x_1350) ;  /* 0xfffffffc00f08947 */ /* 0x008fea000383ffff */
[----:B------:R-:W-:Y:S05]  /*17180*/  BRA `(.L_x_1404) ;  /* 0xffffffe000647947 */ /* 0x000fea000383ffff */
.L_x_1359:
[----:B------:R-:W-:Y:S01]  /*17190*/  BSSY B0, `(.L_x_1405) ;  /* 0x0000008000007945 */ /* 0x000fe20003800000 */
[----:B-----5:R-:W-:Y:S02]  /*171a0*/  IMAD.MOV.U32 R13, RZ, RZ, R2 ;  /* 0x000000ffff0d7224 */ /* 0x020fe400078e0002 */
[----:B------:R-:W-:Y:S02]  /*171b0*/  IMAD.MOV.U32 R12, RZ, RZ, RZ ;  /* 0x000000ffff0c7224 */ /* 0x000fe400078e00ff */
[----:B------:R-:W-:Y:S02]  /*171c0*/  IMAD.MOV.U32 R11, RZ, RZ, 0x1f ;  /* 0x0000001fff0b7424 */ /* 0x000fe400078e00ff */
[----:B------:R-:W-:-:S07]  /*171d0*/  IMAD.MOV.U32 R15, RZ, RZ, -0x1 ;  /* 0xffffffffff0f7424 */ /* 0x000fce00078e00ff */
[----:B0123--:R-:W-:Y:S05]  /*171e0*/  WARPSYNC.COLLECTIVE R15, `(.L_x_1406) ;  /* 0x000000000f087348 */ /* 0x00ffea0003c00000 */
[----:B------:R4:W0:Y:S02]  /*171f0*/  SHFL.IDX P6, R14, R13, R12, R11 ;  /* 0x0000000c0d0e7389 */ /* 0x00082400000c000b */
[----:B01234-:R-:W-:Y:S01]  /*17200*/  ENDCOLLECTIVE ;  /* 0x000000000000791b */ /* 0x01ffe20003800000 */
.L_x_1406:
[----:B------:R-:W-:Y:S05]  /*17210*/  BSYNC B0 ;  /* 0x0000000000007941 */ /* 0x000fea0003800000 */
.L_x_1405:
[----:B------:R-:W-:Y:S05]  /*17220*/  BRA `(.L_x_1407) ;  /* 0xffffffe400d47947 */ /* 0x000fea000383ffff */
.L_x_1362:
[----:B0-----:R0:W3:Y:S02]  /*17230*/  SYNCS.PHASECHK.TRANS64.TRYWAIT P0, [R0+URZ+0x30820], R3 ;  /* 0x03082003000075a7 */ /* 0x0010e4000800017f */
[----:B---3--:R-:W-:Y:S05]  /*17240*/  @!P0 NANOSLEEP.SYNCS 0x989680 ;  /* 0x009896800000895d */ /* 0x008fea0003900000 */
[----:B------:R-:W3:Y:S02]  /*17250*/  @!P0 SYNCS.PHASECHK.TRANS64 P0, [R0+URZ+0x30820], R3 ;  /* 0x03082003000085a7 */ /* 0x000ee4000800007f */
[----:B---3--:R-:W-:Y:S05]  /*17260*/  @!P0 BRA `(.L_x_1362) ;  /* 0xfffffffc00f08947 */ /* 0x008fea000383ffff */
[----:B------:R-:W-:Y:S05]  /*17270*/  BRA `(.L_x_1408) ;  /* 0xffffffe800207947 */ /* 0x000fea000383ffff */
.L_x_1363:
        /* <DEDUP_REMOVED lines=8> */
[----:B012---:R-:W-:Y:S05]  /*17300*/  WARPSYNC.COLLECTIVE R15, `(.L_x_1410) ;  /* 0x000000000f087348 */ /* 0x007fea0003c00000 */
[----:B------:R3:W4:Y:S02]  /*17310*/  SHFL.IDX P6, R14, R13, R12, R11 ;  /* 0x0000000c0d0e7389 */ /* 0x00072400000c000b */
[----:B01234-:R-:W-:Y:S01]  /*17320*/  ENDCOLLECTIVE ;  /* 0x000000000000791b */ /* 0x01ffe20003800000 */
.L_x_1410:
[----:B------:R-:W-:Y:S05]  /*17330*/  BSYNC B0 ;  /* 0x0000000000007941 */ /* 0x000fea0003800000 */
.L_x_1409:
[----:B------:R-:W-:Y:S05]  /*17340*/  BRA `(.L_x_1411) ;  /* 0xffffffe800087947 */ /* 0x000fea000383ffff */
.L_x_1366:
[----:B------:R-:W-:Y:S01]  /*17350*/  BSSY B1, `(.L_x_1412) ;  /* 0x0000006000017945 */ /* 0x000fe20003800000 */
[----:B------:R-:W-:-:S07]  /*17360*/  IMAD.MOV.U32 R15, RZ, RZ, -0x1 ;  /* 0xffffffffff0f7424 */ /* 0x000fce00078e00ff */
[----:B0123--:R-:W-:Y:S05]  /*17370*/  WARPSYNC.COLLECTIVE R15, `(.L_x_1413) ;  /* 0x000000000f0c7348 */ /* 0x00ffea0003c00000 */
[----:B------:R-:W-:Y:S02]  /*17380*/  ELECT P6, UR62, PT ;  /* 0x00000000003e782f */ /* 0x000fe400038c0000 */
[----:B------:R-:W-:Y:S01]  /*17390*/  MOV R14, UR62 ;  /* 0x0000003e000e7c02 */ /* 0x000fe20008000f00 */
[----:B0123--:R-:W-:Y:S10]  /*173a0*/  ENDCOLLECTIVE ;  /* 0x000000000000791b */ /* 0x00fff40003800000 */
.L_x_1413:
[----:B------:R-:W-:Y:S05]  /*173b0*/  BSYNC B1 ;  /* 0x0000000000017941 */ /* 0x000fea0003800000 */
.L_x_1412:
[----:B------:R-:W-:Y:S05]  /*173c0*/  BRA `(.L_x_1414) ;  /* 0xffffffe800007947 */ /* 0x000fea000383ffff */
.L_x_1368:
[----:B0-----:R0:W3:Y:S02]  /*173d0*/  SYNCS.PHASECHK.TRANS64.TRYWAIT P0, [R6+URZ], R5 ;  /* 0x00000005060075a7 */ /* 0x0010e4000800017f */
[----:B---3--:R-:W-:Y:S05]  /*173e0*/  @!P0 NANOSLEEP.SYNCS 0x989680 ;  /* 0x009896800000895d */ /* 0x008fea0003900000 */
[----:B------:R-:W3:Y:S02]  /*173f0*/  @!P0 SYNCS.PHASECHK.TRANS64 P0, [R6+URZ], R5 ;  /* 0x00000005060085a7 */ /* 0x000ee4000800007f */
[----:B---3--:R-:W-:Y:S05]  /*17400*/  @!P0 BRA `(.L_x_1368) ;  /* 0xfffffffc00f08947 */ /* 0x008fea000383ffff */
[----:B------:R-:W-:Y:S05]  /*17410*/  BRA `(.L_x_1415) ;  /* 0xffffffe800407947 */ /* 0x000fea000383ffff */
.L_x_1369:
[----:B---3--:R3:W4:Y:S02]  /*17420*/  SYNCS.PHASECHK.TRANS64.TRYWAIT P0, [R3+URZ], R2 ;  /* 0x00000002030075a7 */ /* 0x008724000800017f */
[----:B----4-:R-:W-:Y:S05]  /*17430*/  @!P0 NANOSLEEP.SYNCS 0x989680 ;  /* 0x009896800000895d */ /* 0x010fea0003900000 */
[----:B------:R-:W4:Y:S02]  /*17440*/  @!P0 SYNCS.PHASECHK.TRANS64 P0, [R3+URZ], R2 ;  /* 0x00000002030085a7 */ /* 0x000f24000800007f */
[----:B----4-:R-:W-:Y:S05]  /*17450*/  @!P0 BRA `(.L_x_1369) ;  /* 0xfffffffc00f08947 */ /* 0x010fea000383ffff */
[----:B------:R-:W-:Y:S05]  /*17460*/  BRA `(.L_x_1416) ;  /* 0xffffffe800347947 */ /* 0x000fea000383ffff */
.L_x_1371:
[----:B---3--:R3:W4:Y:S02]  /*17470*/  SYNCS.PHASECHK.TRANS64.TRYWAIT P0, [R18+URZ], R5 ;  /* 0x00000005120075a7 */ /* 0x008724000800017f */
[----:B----4-:R-:W-:Y:S05]  /*17480*/  @!P0 NANOSLEEP.SYNCS 0x989680 ;  /* 0x009896800000895d */ /* 0x010fea0003900000 */
[----:B------:R-:W4:Y:S02]  /*17490*/  @!P0 SYNCS.PHASECHK.TRANS64 P0, [R18+URZ], R5 ;  /* 0x00000005120085a7 */ /* 0x000f24000800007f */
[----:B----4-:R-:W-:Y:S05]  /*174a0*/  @!P0 BRA `(.L_x_1371) ;  /* 0xfffffffc00f08947 */ /* 0x010fea000383ffff */
[----:B------:R-:W-:Y:S05]  /*174b0*/  BRA `(.L_x_1417) ;  /* 0xffffffe800387947 */ /* 0x000fea000383ffff */
.L_x_1418:
        /* <DEDUP_REMOVED lines=12> */
.L_x_15292:


//--------------------- .text._ZN7cutlass13device_kernelIN5flash11enable_sm90INS1_16FlashAttnFwdSm90INS1_25CollectiveMainloopFwdSm90ILi2EN4cute5tupleIJNS5_1CILi1EEES8_S8_EEENS6_IJNS7_ILi128EEENS7_ILi64EEENS7_ILi256EEEEEELi256ENS_10bfloat16_tEfNS_4arch4Sm90ELb0ELb1ELb1ELb1ELb0ELb0ELb0ELb1ELb1ELb1ELb0ELb0EEENS1_21CollectiveEpilogueFwdINS6_IJSA_SC_SB_EEES9_SE_SG_Li256ELb1ELb1ELb0ELb0EEENS1_36VarlenDynamicPersistentTileSchedulerILi128ELi64ELi256ELi128ELb0ELb1ELb1ELb1ELb0ELb1EEEEEEEEEvNT_6ParamsE --------------------------
	.section	.text._ZN7cutlass13device_kernelIN5flash11enable_sm90INS1_16FlashAttnFwdSm90INS1_25CollectiveMainloopFwdSm90ILi2EN4cute5tupleIJNS5_1CILi1EEES8_S8_EEENS6_IJNS7_ILi128EEENS7_ILi64EEENS7_ILi256EEEEEELi256ENS_10bfloat16_tEfNS_4arch4Sm90ELb0ELb1ELb1ELb1ELb0ELb0ELb0ELb1ELb1ELb1ELb0ELb0EEENS1_21CollectiveEpilogueFwdINS6_IJSA_SC_SB_EEES9_SE_SG_Li256ELb1ELb1ELb0ELb0EEENS1_36VarlenDynamicPersistentTileSchedulerILi128ELi64ELi256ELi128ELb0ELb1ELb1ELb1ELb0ELb1EEEEEEEEEvNT_6ParamsE,"ax",@progbits
	.align	128
.text._ZN7cutlass13device_kernelIN5flash11enable_sm90INS1_16FlashAttnFwdSm90INS1_25CollectiveMainloopFwdSm90ILi2EN4cute5tupleIJNS5_1CILi1EEES8_S8_EEENS6_IJNS7_ILi128EEENS7_ILi64EEENS7_ILi256EEEEEELi256ENS_10bfloat16_tEfNS_4arch4Sm90ELb0ELb1ELb1ELb1ELb0ELb0ELb0ELb1ELb1ELb1ELb0ELb0EEENS1_21CollectiveEpilogueFwdINS6_IJSA_SC_SB_EEES9_SE_SG_Li256ELb1ELb1ELb0ELb0EEENS1_36VarlenDynamicPersistentTileSchedulerILi128ELi64ELi256ELi128ELb0ELb1ELb1ELb1ELb0ELb1EEEEEEEEEvNT_6ParamsE:
        .type           _ZN7cutlass13device_kernelIN5flash11enable_sm90INS1_16FlashAttnFwdSm90INS1_25CollectiveMainloopFwdSm90ILi2EN4cute5tupleIJNS5_1CILi1EEES8_S8_EEENS6_IJNS7_ILi128EEENS7_ILi64EEENS7_ILi256EEEEEELi256ENS_10bfloat16_tEfNS_4arch4Sm90ELb0ELb1ELb1ELb1ELb0ELb0ELb0ELb1ELb1ELb1ELb0ELb0EEENS1_21CollectiveEpilogueFwdINS6_IJSA_SC_SB_EEES9_SE_SG_Li256ELb1ELb1ELb0ELb0EEENS1_36VarlenDynamicPersistentTileSchedulerILi128ELi64ELi256ELi128ELb0ELb1ELb1ELb1ELb0ELb1EEEEEEEEEvNT_6ParamsE,@function
        .size           _ZN7cutlass13device_kernelIN5flash11enable_sm90INS1_16FlashAttnFwdSm90INS1_25CollectiveMainloopFwdSm90ILi2EN4cute5tupleIJNS5_1CILi1EEES8_S8_EEENS6_IJNS7_ILi128EEENS7_ILi64EEENS7_ILi256EEEEEELi256ENS_10bfloat16_tEfNS_4arch4Sm90ELb0ELb1ELb1ELb1ELb0ELb0ELb0ELb1ELb1ELb1ELb0ELb0EEENS1_21CollectiveEpilogueFwdINS6_IJSA_SC_SB_EEES9_SE_SG_Li256ELb1ELb1ELb0ELb0EEENS1_36VarlenDynamicPersistentTileSchedulerILi128ELi64ELi256ELi128ELb0ELb1ELb1ELb1ELb0ELb1EEEEEEEEEvNT_6ParamsE,(.L_x_15293 - _ZN7cutlass13device_kernelIN5flash11enable_sm90INS1_16FlashAttnFwdSm90INS1_25CollectiveMainloopFwdSm90ILi2EN4cute5tupleIJNS5_1CILi1EEES8_S8_EEENS6_IJNS7_ILi128EEENS7_ILi64EEENS7_ILi256EEEEEELi256ENS_10bfloat16_tEfNS_4arch4Sm90ELb0ELb1ELb1ELb1ELb0ELb0ELb0ELb1ELb1ELb1ELb0ELb0EEENS1_21CollectiveEpilogueFwdINS6_IJSA_SC_SB_EEES9_SE_SG_Li256ELb1ELb1ELb0ELb0EEENS1_36VarlenDynamicPersistentTileSchedulerILi128ELi64ELi256ELi128ELb0ELb1ELb1ELb1ELb0ELb1EEEEEEEEEvNT_6ParamsE)
        .other          _ZN7cutlass13device_kernelIN5flash11enable_sm90INS1_16FlashAttnFwdSm90INS1_25CollectiveMainloopFwdSm90ILi2EN4cute5tupleIJNS5_1CILi1EEES8_S8_EEENS6_IJNS7_ILi128EEENS7_ILi64EEENS7_ILi256EEEEEELi256ENS_10bfloat16_tEfNS_4arch4Sm90ELb0ELb1ELb1ELb1ELb0ELb0ELb0ELb1ELb1ELb1ELb0ELb0EEENS1_21CollectiveEpilogueFwdINS6_IJSA_SC_SB_EEES9_SE_SG_Li256ELb1ELb1ELb0ELb0EEENS1_36VarlenDynamicPersistentTileSchedulerILi128ELi64ELi256ELi128ELb0ELb1ELb1ELb1ELb0ELb1EEEEEEEEEvNT_6ParamsE,@"STO_CUDA_ENTRY STV_DEFAULT"
_ZN7cutlass13device_kernelIN5flash11enable_sm90INS1_16FlashAttnFwdSm90INS1_25CollectiveMainloopFwdSm90ILi2EN4cute5tupleIJNS5_1CILi1EEES8_S8_EEENS6_IJNS7_ILi128EEENS7_ILi64EEENS7_ILi256EEEEEELi256ENS_10bfloat16_tEfNS_4arch4Sm90ELb0ELb1ELb1ELb1ELb0ELb0ELb0ELb1ELb1ELb1ELb0ELb0EEENS1_21CollectiveEpilogueFwdINS6_IJSA_SC_SB_EEES9_SE_SG_Li256ELb1ELb1ELb0ELb0EEENS1_36VarlenDynamicPersistentTileSchedulerILi128ELi64ELi256ELi128ELb0ELb1ELb1ELb1ELb0ELb1EEEEEEEEEvNT_6ParamsE:
        /* <DEDUP_REMOVED lines=18> */
.L_x_1420:
[----:B------:R-:W-:Y:S05]  /*0120*/  BSYNC B0 ;  /* 0x0000000000007941 */ /* 0x000fea0003800000 */
.L_x_1419:
        /* <DEDUP_REMOVED lines=41> */
.L_x_1421:
        /* <DEDUP_REMOVED lines=22> */
.L_x_1422:
        /* <DEDUP_REMOVED lines=18> */
.L_x_1423:
        /* <DEDUP_REMOVED lines=22> */
.L_x_1424:
        /* <DEDUP_REMOVED lines=22> */
.L_x_1425:
        /* <DEDUP_REMOVED lines=8> */
.L_x_1427:
        /* <DEDUP_REMOVED lines=16> */
[----:B------:R-:W-:Y:S01]  /*0a80*/  UMOV UR36, URZ ;  /* 0x0000003f00247c82 */ /* 0x000fe20008000000 */
[----:B------:R-:W-:Y:S01]  /*0a90*/  R2UR UR7, R10 ;  /* 0x000000000a0772ca */ /* 0x000fe200000e0000 */
[----:B------:R-:W0:Y:S01]  /*0aa0*/  S2R R0, SR_TID.X ;  /* 0x0000000000007919 */ /* 0x000e220000002100 */
[----:B------:R-:W-:Y:S01]  /*0ab0*/  R2UR UR6, R11 ;  /* 0x000000000b0672ca */ /* 0x000fe200000e0000 */
[----:B------:R-:W-:Y:S01]  /*0ac0*/  UMOV UR37, URZ ;  /* 0x0000003f00257c82 */ /* 0x000fe20008000000 */
[----:B0-----:R-:W-:-:S05]  /*0ad0*/  VIADD R218, R0, 0xffffff80 ;  /* 0xffffff8000da7836 */ /* 0x001fca0000000000 */
[----:B------:R-:W-:-:S04]  /*0ae0*/  SHF.R.S32.HI R3, RZ, 0x1f, R218 ;  /* 0x0000001fff037819 */ /* 0x000fc800000114da */
[CC--:B------:R-:W-:Y:S02]  /*0af0*/  LEA.HI R5, R3.reuse, R218.reuse, RZ, 0x7 ;  /* 0x000000da03057211 */ /* 0x0c0fe400078f38ff */
[----:B------:R-:W-:Y:S02]  /*0b00*/  LEA.HI R0, R3, R218, RZ, 0x4 ;  /* 0x000000da03007211 */ /* 0x000fe400078f20ff */
[----:B------:R-:W-:Y:S02]  /*0b10*/  LOP3.LUT R209, R5, 0xffffff80, RZ, 0xc0, !PT ;  /* 0xffffff8005d17812 */ /* 0x000fe400078ec0ff */
[----:B------:R-:W-:Y:S02]  /*0b20*/  SHF.R.S32.HI R9, RZ, 0x4, R0 ;  /* 0x00000004ff097819 */ /* 0x000fe40000011400 */
[----:B------:R-:W-:Y:S01]  /*0b30*/  LOP3.LUT R7, R0, 0x3fffff0, RZ, 0xc0, !PT ;  /* 0x03fffff000077812 */ /* 0x000fe200078ec0ff */
[----:B------:R-:W-:Y:S01]  /*0b40*/  IMAD.IADD R209, R218, 0x1, -R209 ;  /* 0x00000001dad17824 */ /* 0x000fe200078e0ad1 */
[----:B------:R-:W-:-:S02]  /*0b50*/  LEA.HI R0, R0, R9, RZ, 0x1 ;  /* 0x0000000900007211 */ /* 0x000fc400078f08ff */
[----:B------:R-:W-:Y:S01]  /*0b60*/  LEA.HI R10, R3, R218, RZ, 0x2 ;  /* 0x000000da030a7211 */ /* 0x000fe200078f10ff */
[----:B------:R-:W-:Y:S01]  /*0b70*/  IMAD.IADD R7, R218, 0x1, -R7 ;  /* 0x00000001da077824 */ /* 0x000fe200078e0a07 */
[----:B------:R-:W-:Y:S02]  /*0b80*/  SHF.R.S32.HI R4, RZ, 0x1f, R209 ;  /* 0x0000001fff047819 */ /* 0x000fe400000114d1 */
[----:B------:R-:W-:Y:S02]  /*0b90*/  LOP3.LUT R0, R0, 0x1ffffffe, RZ, 0xc0, !PT ;  /* 0x1ffffffe00007812 */ /* 0x000fe400078ec0ff */
[----:B------:R-:W-:Y:S02]  /*0ba0*/  LEA.HI R6, R4, R209, RZ, 0x2 ;  /* 0x000000d104067211 */ /* 0x000fe400078f10ff */
[----:B------:R-:W-:Y:S01]  /*0bb0*/  SHF.R.S32.HI R210, RZ, 0x7, R5 ;  /* 0x00000007ffd27819 */ /* 0x000fe20000011405 */
[----:B------:R-:W-:Y:S01]  /*0bc0*/  IMAD.IADD R0, R9, 0x1, -R0 ;  /* 0x0000000109007824 */ /* 0x000fe200078e0a00 */
[----:B------:R-:W-:-:S02]  /*0bd0*/  SHF.R.S32.HI R8, RZ, 0x2, R6 ;  /* 0x00000002ff087819 */ /* 0x000fc40000011406 */
[----:B------:R-:W-:Y:S02]  /*0be0*/  SHF.R.S32.HI R11, RZ, 0x1f, R6 ;  /* 0x0000001fff0b7819 */ /* 0x000fe40000011406 */
[----:B------:R-:W-:Y:S02]  /*0bf0*/  LOP3.LUT R9, R10, 0xfffffffc, RZ, 0xc0, !PT ;  /* 0xfffffffc0a097812 */ /* 0x000fe400078ec0ff */
[----:B------:R-:W-:Y:S02]  /*0c00*/  LEA.HI R11, R11, R8, RZ, 0x3 ;  /* 0x000000080b0b7211 */ /* 0x000fe400078f18ff */
[----:B------:R-:W-:Y:S02]  /*0c10*/  LEA.HI R5, R5, R210, RZ, 0x1 ;  /* 0x000000d205057211 */ /* 0x000fe400078f08ff */
[----:B------:R-:W-:Y:S02]  /*0c20*/  LOP3.LUT R11, R11, 0xfffffff8, RZ, 0xc0, !PT ;  /* 0xfffffff80b0b7812 */ /* 0x000fe400078ec0ff */
[----:B------:R-:W-:-:S02]  /*0c30*/  LEA.HI R4, R4, R209, RZ, 0x5 ;  /* 0x000000d104047211 */ /* 0x000fc400078f28ff */
[----:B------:R-:W-:Y:S01]  /*0c40*/  LOP3.LUT R6, R6, 0x7ffffffc, RZ, 0xc0, !PT ;  /* 0x7ffffffc06067812 */ /* 0x000fe200078ec0ff */
[----:B------:R-:W-:Y:S01]  /*0c50*/  IMAD.IADD R11, R8, 0x1, -R11 ;  /* 0x00000001080b7824 */ /* 0x000fe200078e0a0b */
[----:B------:R-:W-:-:S03]  /*0c60*/  SHF.R.S32.HI R4, RZ, 0x5, R4 ;  /* 0x00000005ff047819 */ /* 0x000fc60000011404 */
[----:B------:R-:W-:Y:S02]  /*0c70*/  IMAD.IADD R17, R209, 0x1, -R6 ;  /* 0x00000001d1117824 */ /* 0x000fe400078e0a06 */
[----:B------:R-:W-:Y:S01]  /*0c80*/  IMAD R4, R4, 0x10, R11 ;  /* 0x0000001004047824 */ /* 0x000fe200078e020b */
[----:B--2---:R-:W-:Y:S02]  /*0c90*/  R2UR UR4, R2 ;  /* 0x00000000020472ca */ /* 0x004fe400000e0000 */
[CC--:B------:R-:W-:Y:S02]  /*0ca0*/  LEA.HI R2, R3.reuse, R218.reuse, RZ, 0x5 ;  /* 0x000000da03027211 */ /* 0x0c0fe400078f28ff */
[----:B------:R-:W-:-:S03]  /*0cb0*/  LEA.HI R3, R3, R218, RZ, 0x3 ;  /* 0x000000da03037211 */ /* 0x000fc600078f18ff */
[----:B------:R-:W-:Y:S01]  /*0cc0*/  IMAD.SHL.U32 R2, R2, 0x20, RZ ;  /* 0x0000002002027824 */ /* 0x000fe200078e00ff */
[----:B------:R-:W-:-:S04]  /*0cd0*/  SHF.R.S32.HI R206, RZ, 0x3, R3 ;  /* 0x00000003ffce7819 */ /* 0x000fc80000011403 */
[----:B------:R-:W-:Y:S01]  /*0ce0*/  LOP3.LUT R2, R2, 0xfffffc00, RZ, 0xc0, !PT ;  /* 0xfffffc0002027812 */ /* 0x000fe200078ec0ff */
[----:B------:R-:W-:-:S03]  /*0cf0*/  ULOP3.LUT UR8, UR4, 0x1, URZ, 0xfc, !UPT ;  /* 0x0000000104087892 */ /* 0x000fc6000f8efc3f */
[----:B------:R-:W-:Y:S01]  /*0d00*/  UMOV UR4, URZ ;  /* 0x0000003f00047c82 */ /* 0x000fe20008000000 */
[----:B------:R-:W-:Y:S02]  /*0d10*/  IMAD R7, R7, 0x40, R2 ;  /* 0x0000004007077824 */ /* 0x000fe400078e0202 */
[----:B------:R-:W-:Y:S01]  /*0d20*/  IMAD.IADD R2, R218, 0x1, -R9 ;  /* 0x00000001da027824 */ /* 0x000fe200078e0a09 */
[----:B------:R-:W-:Y:S01]  /*0d30*/  LOP3.LUT R9, R5, 0x3fffffe, RZ, 0xc0, !PT ;  /* 0x03fffffe05097812 */ /* 0x000fe200078ec0ff */
[----:B------:R-:W-:Y:S01]  /*0d40*/  IMAD R212, R0, 0x8, R7 ;  /* 0x0000000800d47824 */ /* 0x000fe200078e0207 */
[----:B------:R-:W-:Y:S01]  /*0d50*/  LOP3.LUT R5, R3, 0xfffffff8, RZ, 0xc0, !PT ;  /* 0xfffffff803057812 */ /* 0x000fe200078ec0ff */
[----:B------:R-:W-:Y:S01]  /*0d60*/  IMAD.U32 R213, RZ, RZ, UR8 ;  /* 0x00000008ffd57e24 */ /* 0x000fe2000f8e00ff */
[----:B------:R-:W-:Y:S01]  /*0d70*/  LEA.HI R8, R2, R2, RZ, 0x1 ;  /* 0x0000000202087211 */ /* 0x000fe200078f08ff */
[----:B------:R-:W-:Y:S02]  /*0d80*/  IMAD.IADD R9, R210, 0x1, -R9 ;  /* 0x00000001d2097824 */ /* 0x000fe400078e0a09 */
[----:B------:R-:W-:Y:S01]  /*0d90*/  IMAD.IADD R204, R218, 0x1, -R5 ;  /* 0x00000001dacc7824 */ /* 0x000fe200078e0a05 */
[----:B------:R-:W-:Y:S01]  /*0da0*/  LOP3.LUT R11, R8, 0x1ffffffe, RZ, 0xc0, !PT ;  /* 0x1ffffffe080b7812 */ /* 0x000fe200078ec0ff */
[----:B------:R-:W-:-:S02]  /*0db0*/  IMAD R211, R9, 0x40, R4 ;  /* 0x0000004009d37824 */ /* 0x000fc400078e0204 */
[----:B------:R-:W-:Y:S02]  /*0dc0*/  IMAD.SHL.U32 R19, R204, 0x8, RZ ;  /* 0x00000008cc137824 */ /* 0x000fe400078e00ff */
[----:B------:R-:W-:Y:S02]  /*0dd0*/  IMAD.IADD R2, R2, 0x1, -R11 ;  /* 0x0000000102027824 */ /* 0x000fe400078e0a0b */
[C---:B------:R-:W-:Y:S01]  /*0de0*/  VIADD R202, R19.reuse, 0x40 ;  /* 0x0000004013ca7836 */ /* 0x040fe20000000000 */
[----:B------:R-:W-:Y:S01]  /*0df0*/  SHF.R.S32.HI R217, RZ, 0x1f, R19 ;  /* 0x0000001fffd97819 */ /* 0x000fe20000011413 */
[C---:B------:R-:W-:Y:S02]  /*0e00*/  VIADD R201, R19.reuse, 0x80 ;  /* 0x0000008013c97836 */ /* 0x040fe40000000000 */
[----:B------:R-:W-:Y:S01]  /*0e10*/  VIADD R203, R19, 0xc0 ;  /* 0x000000c013cb7836 */ /* 0x000fe20000000000 */
[----:B------:R-:W-:Y:S01]  /*0e20*/  SHF.R.S32.HI R216, RZ, 0x1f, R202 ;  /* 0x0000001fffd87819 */ /* 0x000fe200000114ca */
[----:B------:R-:W-:Y:S01]  /*0e30*/  IMAD.U32 R208, RZ, RZ, UR4 ;  /* 0x00000004ffd07e24 */ /* 0x000fe2000f8e00ff */
[----:B------:R-:W-:Y:S01]  /*0e40*/  SHF.R.S32.HI R215, RZ, 0x1f, R201 ;  /* 0x0000001fffd77819 */ /* 0x000fe200000114c9 */
[----:B------:R-:W-:Y:S01]  /*0e50*/  IMAD R23, R2, 0x8, R211 ;  /* 0x0000000802177824 */ /* 0x000fe200078e02d3 */
[----:B------:R-:W-:-:S07]  /*0e60*/  SHF.R.S32.HI R214, RZ, 0x1f, R203 ;  /* 0x0000001fffd67819 */ /* 0x000fce00000114cb */
.L_x_1527:
[----:B------:R-:W-:Y:S01]  /*0e70*/  ULDC.64 UR8, c[0x0][0xa28] ;  /* 0x00028a0000087ab9 */ /* 0x000fe20000000a00 */
[----:B------:R-:W-:Y:S01]  /*0e80*/  ULDC.64 UR12, c[0x0][0x208] ;  /* 0x00008200000c7ab9 */ /* 0x000fe20000000a00 */
[----:B------:R-:W-:Y:S01]  /*0e90*/  UISETP.NE.U32.AND UP0, UPT, UR8, URZ, UPT ;  /* 0x0000003f0800728c */ /* 0x000fe2000bf05070 */
[----:B------:R-:W-:-:S03]  /*0ea0*/  ULDC UR4, c[0x0][0x424] ;  /* 0x0001090000047ab9 */ /* 0x000fc60000000800 */
[----:B------:R-:W-:-:S03]  /*0eb0*/  UISETP.NE.AND.EX UP0, UPT, UR9, URZ, UPT, UP0 ;  /* 0x0000003f0900728c */ /* 0x000fc6000bf05300 */
[----:B------:R-:W-:Y:S02]  /*0ec0*/  ULDC.64 UR8, c[0x0][0xa18] ;  /* 0x0002860000087ab9 */ /* 0x000fe40000000a00 */
[----:B------:R-:W-:Y:S01]  /*0ed0*/  UISETP.NE.U32.AND UP1, UPT, UR8, URZ, UPT ;  /* 0x0000003f0800728c */ /* 0x000fe2000bf25070 */
[----:B------:R-:W-:-:S03]  /*0ee0*/  PLOP3.LUT P0, PT, PT, PT, UP0, 0x80, 0x0 ;  /* 0x000000000000781c */ /* 0x000fc60003f0f008 */
[----:B------:R-:W-:-:S03]  /*0ef0*/  UISETP.NE.AND.EX UP1, UPT, UR9, URZ, UPT, UP1 ;  /* 0x0000003f0900728c */ /* 0x000fc6000bf25310 */
[----:B------:R-:W-:Y:S02]  /*0f00*/  @UP0 ULDC.64 UR8, c[0x0][0xa28] ;  /* 0x00028a0000080ab9 */ /* 0x000fe40000000a00 */
[----:B------:R-:W-:Y:S01]  /*0f10*/  @UP0 UIMAD.WIDE UR8, UR6, 0x4, UR8 ;  /* 0x00000004060808a5 */ /* 0x000fe2000f8e0208 */
[----:B------:R-:W-:-:S05]  /*0f20*/  PLOP3.LUT P2, PT, PT, PT, UP1, 0x80, 0x0 ;  /* 0x000000000000781c */ /* 0x000fca0003f4f018 */
[----:B------:R-:W-:Y:S01]  /*0f30*/  @UP1 ULDC.64 UR10, c[0x0][0xa18] ;  /* 0x00028600000a1ab9 */ /* 0x000fe20000000a00 */
[----:B01--4-:R-:W-:Y:S02]  /*0f40*/  IMAD.U32 R2, RZ, RZ, UR8 ;  /* 0x00000008ff027e24 */ /* 0x013fe4000f8e00ff */
[----:B------:R-:W-:Y:S01]  /*0f50*/  IMAD.U32 R3, RZ, RZ, UR9 ;  /* 0x00000009ff037e24 */ /* 0x000fe2000f8e00ff */
[----:B------:R-:W-:-:S04]  /*0f60*/  @UP1 UIMAD.WIDE UR8, UR6, 0x4, UR10 ;  /* 0x00000004060818a5 */ /* 0x000fc8000f8e020a */
[----:B--2---:R-:W2:Y:S02]  /*0f70*/  @P0 LDG.E R2, desc[UR12][R2.64] ;  /* 0x0000000c02020981 */ /* 0x004ea4000c1e1900 */
[----:B------:R-:W-:Y:S02]  /*0f80*/  IMAD.U32 R4, RZ, RZ, UR8 ;  /* 0x00000008ff047e24 */ /* 0x000fe4000f8e00ff */
[----:B------:R-:W-:Y:S01]  /*0f90*/  IMAD.U32 R5, RZ, RZ, UR9 ;  /* 0x00000009ff057e24 */ /* 0x000fe2000f8e00ff */
[----:B------:R-:W-:-:S04]  /*0fa0*/  ULDC.64 UR8, c[0x0][0x418] ;  /* 0x0001060000087ab9 */ /* 0x000fc80000000a00 */
[----:B---3--:R-:W3:Y:S01]  /*0fb0*/  @P2 LDG.E R4, desc[UR12][R4.64] ;  /* 0x0000000c04042981 */ /* 0x008ee2000c1e1900 */
[----:B------:R-:W-:Y:S01]  /*0fc0*/  UISETP.NE.U32.AND UP0, UPT, UR8, URZ, UPT ;  /* 0x0000003f0800728c */ /* 0x000fe2000bf05070 */
[----:B------:R-:W-:Y:S01]  /*0fd0*/  IMAD.U32 R205, RZ, RZ, UR7 ;  /* 0x00000007ffcd7e24 */ /* 0x000fe2000f8e00ff */
[----:B------:R-:W-:Y:S01]  /*0fe0*/  UMOV UR61, URZ ;  /* 0x0000003f003d7c82 */ /* 0x000fe20008000000 */
[----:B------:R-:W-:Y:S01]  /*0ff0*/  ULDC UR60, c[0x0][0x288] ;  /* 0x0000a200003c7ab9 */ /* 0x000fe20000000800 */
[----:B------:R-:W-:-:S03]  /*1000*/  UISETP.NE.AND.EX UP0, UPT, UR9, URZ, UPT, UP0 ;  /* 0x0000003f0900728c */ /* 0x000fc6000bf05300 */
[----:B------:R-:W-:Y:S01]  /*1010*/  ULDC.64 UR8, c[0x0][0xa20] ;  /* 0x0002880000087ab9 */ /* 0x000fe20000000a00 */
[----:B------:R-:W-:Y:S01]  /*1020*/  USEL UR4, UR4, 0x1, UP0 ;  /* 0x0000000104047887 */ /* 0x000fe20008000000 */
[----:B------:R-:W-:Y:S01]  /*1030*/  ISETP.NE.U32.AND P1, PT, RZ, UR8, PT ;  /* 0x00000008ff007c0c */ /* 0x000fe2000bf25070 */
[----:B------:R-:W-:Y:S02]  /*1040*/  ULDC UR8, c[0x0][0x2f0] ;  /* 0x0000bc0000087ab9 */ /* 0x000fe40000000800 */
[----:B------:R-:W-:Y:S01]  /*1050*/  UIMAD UR4, UR4, UR8, URZ ;  /* 0x00000008040472a4 */ /* 0x000fe2000f8e023f */
[----:B------:R-:W-:Y:S02]  /*1060*/  ISETP.NE.AND.EX P1, PT, RZ, UR9, PT, P1 ;  /* 0x00000009ff007c0c */ /* 0x000fe4000bf25310 */
[----:B--2---:R-:W-:Y:S02]  /*1070*/  @P0 R2UR UR61, R2 ;  /* 0x00000000023d02ca */ /* 0x004fe400000e0000 */
[----:B---3--:R-:W-:Y:S01]  /*1080*/  @P2 R2UR UR60, R4 ;  /* 0x00000000043c22ca */ /* 0x008fe200000e0000 */
[----:B------:R-:W-:-:S14]  /*1090*/  @P2 BRA `(.L_x_1428) ;  /* 0x0000000000382947 */ /* 0x000fdc0003800000 */
[----:B------:R-:W-:Y:S02]  /*10a0*/  ULDC.64 UR8, c[0x0][0xa00] ;  /* 0x0002800000087ab9 */ /* 0x000fe40000000a00 */
[----:B------:R-:W-:-:S04]  /*10b0*/  ISETP.NE.U32.AND P0, PT, RZ, UR8, PT ;  /* 0x00000008ff007c0c */ /* 0x000fc8000bf05070 */
[----:B------:R-:W-:-:S13]  /*10c0*/  ISETP.NE.AND.EX P0, PT, RZ, UR9, PT, P0 ;  /* 0x00000009ff007c0c */ /* 0x000fda000bf05300 */
[----:B------:R-:W-:Y:S05]  /*10d0*/  @!P0 BRA `(.L_x_1428) ;  /* 0x0000000000288947 */ /* 0x000fea0003800000 */
[----:B------:R-:W-:Y:S01]  /*10e0*/  ULDC.64 UR8, c[0x0][0xa00] ;  /* 0x0002800000087ab9 */ /* 0x000fe20000000a00 */
[----:B------:R-:W-:Y:S01]  /*10f0*/  ULDC.64 UR10, c[0x0][0x208] ;  /* 0x00008200000a7ab9 */ /* 0x000fe20000000a00 */
        /* <DEDUP_REMOVED lines=8> */
.L_x_1428:
[----:B------:R-:W-:Y:S01]  /*1180*/  IMAD.U32 R207, RZ, RZ, UR6 ;  /* 0x00000006ffcf7e24 */ /* 0x000fe2000f8e00ff */
[----:B------:R-:W-:Y:S06]  /*1190*/  @!P1 BRA `(.L_x_1429) ;  /* 0x0000000000209947 */ /* 0x000fec0003800000 */
[----:B------:R-:W-:Y:S01]  /*11a0*/  ULDC.64 UR8, c[0x0][0xa20] ;  /* 0x0002880000087ab9 */ /* 0x000fe20000000a00 */
[----:B------:R-:W-:Y:S01]  /*11b0*/  ULDC.64 UR10, c[0x0][0x208] ;  /* 0x00008200000a7ab9 */ /* 0x000fe20000000a00 */
[----:B------:R-:W-:-:S06]  /*11c0*/  UIMAD.WIDE UR6, UR6, 0x4, UR8 ;  /* 0x00000004060678a5 */ /* 0x000fcc000f8e0208 */
[----:B------:R-:W-:Y:S02]  /*11d0*/  IMAD.U32 R2, RZ, RZ, UR6 ;  /* 0x00000006ff027e24 */ /* 0x000fe4000f8e00ff */
[----:B------:R-:W-:-:S05]  /*11e0*/  IMAD.U32 R3, RZ, RZ, UR7 ;  /* 0x00000007ff037e24 */ /* 0x000fca000f8e00ff */
[----:B------:R-:W2:Y:S02]  /*11f0*/  LDG.E R2, desc[UR10][R2.64] ;  /* 0x0000000a02027981 */ /* 0x000ea4000c1e1900 */
[----:B--2---:R-:W-:Y:S01]  /*1200*/  R2UR UR4, R2 ;  /* 0x00000000020472ca */ /* 0x004fe200000e0000 */
[----:B------:R-:W-:-:S14]  /*1210*/  BRA `(.L_x_1430) ;  /* 0x0000000000387947 */ /* 0x000fdc0003800000 */
.L_x_1429:
        /* <DEDUP_REMOVED lines=14> */
.L_x_1430:
[----:B------:R-:W-:Y:S01]  /*1300*/  ULDC UR6, c[0x0][0x448] ;  /* 0x0001120000067ab9 */ /* 0x000fe20000000800 */
[----:B------:R-:W-:Y:S02]  /*1310*/  USHF.L.U32 UR5, UR5, 0x7, URZ ;  /* 0x0000000705057899 */ /* 0x000fe4000800063f */
[----:B------:R-:W-:Y:S02]  /*1320*/  UISETP.NE.AND UP0, UPT, UR6, 0x1, UPT ;  /* 0x000000010600788c */ /* 0x000fe4000bf05270 */
[----:B------:R-:W-:Y:S02]  /*1330*/  UIADD3 UR8, UR5, 0x7f, URZ ;  /* 0x0000007f05087890 */ /* 0x000fe4000fffe03f */
[----:B------:R-:W-:Y:S01]  /*1340*/  IMAD.U32 R22, RZ, RZ, UR5 ;  /* 0x00000005ff167e24 */ /* 0x000fe2000f8e00ff */
[----:B------:R-:W-:-:S03]  /*1350*/  UIADD3 UR61, -UR61, UR4, URZ ;  /* 0x000000043d3d7290 */ /* 0x000fc6000fffe13f */
[----:B------:R-:W-:Y:S01]  /*1360*/  ULDC.64 UR4, c[0x0][0x9e0] ;  /* 0x0002780000047ab9 */ /* 0x000fe20000000a00 */
[----:B------:R-:W-:Y:S02]  /*1370*/  UIADD3 UR9, UR61, 0x1, -UR60 ;  /* 0x000000013d097890 */ /* 0x000fe4000fffe83c */
[----:B------:R-:W-:Y:S01]  /*1380*/  @UP0 ULDC UR6, c[0x0][0x44c] ;  /* 0x0001130000060ab9 */ /* 0x000fe20000000800 */
[----:B------:R-:W-:Y:S02]  /*1390*/  UISETP.GE.AND UP1, UPT, UR5, 0x1, UPT ;  /* 0x000000010500788c */ /* 0x000fe4000bf26270 */
[----:B------:R-:W-:Y:S01]  /*13a0*/  UIMAD.WIDE.U32 UR6, UR8, UR6, URZ ;  /* 0x00000006080672a5 */ /* 0x000fe2000f8e003f */
[----:B------:R-:W-:-:S03]  /*13b0*/  @UP0 ULDC UR10, c[0x0][0x450] ;  /* 0x00011400000a0ab9 */ /* 0x000fc60000000800 */
[----:B------:R-:W-:Y:S01]  /*13c0*/  @UP0 USHF.R.U32.HI UR8, URZ, UR10, UR7 ;  /* 0x0000000a3f080299 */ /* 0x000fe20008011607 */
[----:B------:R-:W-:-:S03]  /*13d0*/  PLOP3.LUT P1, PT, PT, PT, UP1, 0x80, 0x0 ;  /* 0x000000000000781c */ /* 0x000fc60003f2f018 */
[----:B------:R-:W-:-:S04]  /*13e0*/  UIADD3 UR8, UR9, UR8, URZ ;  /* 0x0000000809087290 */ /* 0x000fc8000fffe03f */
[----:B------:R-:W-:-:S06]  /*13f0*/  UIADD3 UR4, UR8, UR4, URZ ;  /* 0x0000000408047290 */ /* 0x000fcc000fffe03f */
        /* <DEDUP_REMOVED lines=12> */
.L_x_1432:
[----:B------:R-:W-:-:S11]  /*14c0*/  UISETP.NE.AND UP1, UPT, UR5, 0x1, UPT ;  /* 0x000000010500788c */ /* 0x000fd6000bf25270 */
[----:B------:R-:W-:Y:S02]  /*14d0*/  @UP1 ULDC.64 UR8, c[0x0][0x9e8] ;  /* 0x00027a0000081ab9 */ /* 0x000fe40000000a00 */
[----:B------:R-:W-:-:S04]  /*14e0*/  UIMAD.WIDE.U32 UR6, UR4, UR8, URZ ;  /* 0x00000008040672a5 */ /* 0x000fc8000f8e003f */
[----:B------:R-:W-:-:S12]  /*14f0*/  @UP1 USHF.R.U32.HI UR4, URZ, UR9, UR7 ;  /* 0x000000093f041299 */ /* 0x000fd80008011607 */
.L_x_1433:
[----:B------:R-:W-:-:S06]  /*1500*/  UIMAD UR4, UR4, UR5, UR5 ;  /* 0x00000005040472a4 */ /* 0x000fcc000f8e0205 */
[----:B------:R-:W-:-:S07]  /*1510*/  VIMNMX R0, R0, UR4, PT ;  /* 0x0000000400007c48 */ /* 0x000fce000bfe0100 */
.L_x_1431:
[----:B------:R-:W-:Y:S01]  /*1520*/  R2UR UR8, R22 ;  /* 0x00000000160872ca */ /* 0x000fe200000e0000 */
[----:B------:R-:W-:Y:S01]  /*1530*/  UIADD3 UR4, UR61, 0x3f, URZ ;  /* 0x0000003f3d047890 */ /* 0x000fe2000fffe03f */
[----:B------:R-:W-:Y:S01]  /*1540*/  VIADD R0, R0, 0x3f ;  /* 0x0000003f00007836 */ /* 0x000fe20000000000 */
[----:B------:R-:W-:Y:S01]  /*1550*/  @UP0 ULDC UR6, c[0x0][0x44c] ;  /* 0x0001130000060ab9 */ /* 0x000fe20000000800 */
[----:B------:R-:W-:Y:S01]  /*1560*/  @UP0 ULDC UR10, c[0x0][0x450] ;  /* 0x00011400000a0ab9 */ /* 0x000fe20000000800 */
[----:B------:R-:W-:Y:S02]  /*1570*/  UIADD3 UR39, UR61, -UR60, URZ ;  /* 0x8000003c3d277290 */ /* 0x000fe4000fffe03f */
[----:B------:R-:W-:-:S04]  /*1580*/  SHF.R.S32.HI R3, RZ, 0x1f, R0 ;  /* 0x0000001fff037819 */ /* 0x000fc80000011400 */
[----:B------:R-:W-:Y:S02]  /*1590*/  LEA.HI R3, R3, R0, RZ, 0x6 ;  /* 0x0000000003037211 */ /* 0x000fe400078f30ff */
[----:B------:R-:W-:Y:S02]  /*15a0*/  UIMAD.WIDE.U32 UR6, UR8, UR6, URZ ;  /* 0x00000006080672a5 */ /* 0x000fe4000f8e003f */
[----:B------:R-:W-:Y:S01]  /*15b0*/  UMOV UR9, UR8 ;  /* 0x0000000800097c82 */ /* 0x000fe20008000000 */
[----:B------:R-:W-:Y:S01]  /*15c0*/  USHF.R.S32.HI UR8, URZ, 0x1f, UR4 ;  /* 0x0000001f3f087899 */ /* 0x000fe20008011404 */
[----:B------:R-:W-:Y:S01]  /*15d0*/  SHF.R.S32.HI R3, RZ, 0x6, R3 ;  /* 0x00000006ff037819 */ /* 0x000fe20000011403 */
[----:B------:R-:W-:Y:S02]  /*15e0*/  @UP0 USHF.R.U32.HI UR9, URZ, UR10, UR7 ;  /* 0x0000000a3f090299 */ /* 0x000fe40008011607 */
[----:B------:R-:W-:Y:S02]  /*15f0*/  ULEA.HI UR8, UR8, UR4, URZ, 0x6 ;  /* 0x0000000408087291 */ /* 0x000fe4000f8f303f */
[----:B------:R-:W-:-:S02]  /*1600*/  UIADD3 UR4, UR39, UR9, URZ ;  /* 0x0000000927047290 */ /* 0x000fc4000fffe03f */
[----:B------:R-:W-:Y:S01]  /*1610*/  USHF.R.S32.HI UR8, URZ, 0x6, UR8 ;  /* 0x000000063f087899 */ /* 0x000fe20008011408 */
[----:B------:R-:W-:Y:S02]  /*1620*/  ULDC UR9, c[0x0][0x9dc] ;  /* 0x0002770000097ab9 */ /* 0x000fe40000000800 */
[----:B------:R-:W-:-:S03]  /*1630*/  UIADD3 UR9, UR4, -UR9, URZ ;  /* 0x8000000904097290 */ /* 0x000fc6000fffe03f */
[----:B------:R-:W-:Y:S01]  /*1640*/  VIMNMX R62, R3, UR8, PT ;  /* 0x00000008033e7c48 */ /* 0x000fe2000bfe0100 */
[----:B------:R-:W-:Y:S08]  /*1650*/  @!P1 BRA `(.L_x_1434) ;  /* 0x0000000000449947 */ /* 0x000ff00003800000 */
        /* <DEDUP_REMOVED lines=10> */
.L_x_1435:
[----:B------:R-:W-:-:S11]  /*1700*/  UISETP.NE.AND UP0, UPT, UR5, 0x1, UPT ;  /* 0x000000010500788c */ /* 0x000fd6000bf05270 */
[----:B------:R-:W-:Y:S02]  /*1710*/  @UP0 ULDC.64 UR10, c[0x0][0x9e8] ;  /* 0x00027a00000a0ab9 */ /* 0x000fe40000000a00 */
[----:B------:R-:W-:-:S04]  /*1720*/  UIMAD.WIDE.U32 UR6, UR4, UR10, URZ ;  /* 0x0000000a040672a5 */ /* 0x000fc8000f8e003f */
[----:B------:R-:W-:-:S12]  /*1730*/  @UP0 USHF.R.U32.HI UR4, URZ, UR11, UR7 ;  /* 0x0000000b3f040299 */ /* 0x000fd80008011607 */
.L_x_1436:
[----:B------:R-:W-:-:S04]  /*1740*/  UIMAD UR4, UR4, UR5, URZ ;  /* 0x00000005040472a4 */ /* 0x000fc8000f8e023f */
[----:B------:R-:W-:-:S04]  /*1750*/  UISETP.LT.AND UP0, UPT, UR9, UR4, UPT ;  /* 0x000000040900728c */ /* 0x000fc8000bf01270 */
[----:B------:R-:W-:-:S12]  /*1760*/  USEL UR9, UR9, UR4, !UP0 ;  /* 0x0000000409097287 */ /* 0x000fd8000c000000 */
.L_x_1434:
        /* <DEDUP_REMOVED lines=107> */
.L_x_1438:
        /* <DEDUP_REMOVED lines=11> */
.L_x_1671:
[----:B------:R-:W-:Y:S05]  /*1ed0*/  @!P0 BRA `(.L_x_1440) ;  /* 0x0000000000048947 */ /* 0x000fea0003800000 */
[----:B------:R-:W-:Y:S01]  /*1ee0*/  BPT.TRAP 0x1 ;  /* 0x000000040000795c */ /* 0x000fe20000300000 */
.L_x_1440:
[----:B------:R-:W-:Y:S02]  /*1ef0*/  IMAD.U32 R5, RZ, RZ, UR37 ;  /* 0x00000025ff057e24 */ /* 0x000fe4000f8e00ff */
[----:B0-----:R-:W-:-:S03]  /*1f00*/  IMAD.U32 R0, RZ, RZ, UR36 ;  /* 0x00000024ff007e24 */ /* 0x001fc6000f8e00ff */
[----:B------:R-:W-:Y:S02]  /*1f10*/  LEA R5, R5, UR38, 0x3 ;  /* 0x0000002605057c11 */ /* 0x000fe4000f8e18ff */
[----:B------:R-:W-:-:S04]  /*1f20*/  SHF.L.U32 R0, R0, 0x1f, RZ ;  /* 0x0000001f00007819 */ /* 0x000fc800000006ff */
[----:B------:R0:W1:Y:S01]  /*1f30*/  SYNCS.PHASECHK.TRANS64.TRYWAIT P2, [R5+URZ+0x30830], R0 ;  /* 0x03083000050075a7 */ /* 0x000062000804017f */
[----:B------:R-:W-:Y:S05]  /*1f40*/  @!P0 BRA `(.L_x_1441) ;  /* 0x0000000000048947 */ /* 0x000fea0003800000 */
[----:B------:R-:W-:Y:S01]  /*1f50*/  BPT.TRAP 0x1 ;  /* 0x000000040000795c */ /* 0x000fe20000300000 */
.L_x_1441:
[----:B------:R-:W2:Y:S02]  /*1f60*/  S2R R2, SR_TID.X ;  /* 0x0000000000027919 */ /* 0x000ea40000002100 */
[----:B--2---:R-:W-:Y:S01]  /*1f70*/  LOP3.LUT P1, RZ, R2, 0x7f, RZ, 0xc0, !PT ;  /* 0x0000007f02ff7812 */ /* 0x004fe2000782c0ff */
[----:B-1----:R-:W-:-:S12]  /*1f80*/  @P2 BRA `(.L_x_1442) ;  /* 0x0000000000082947 */ /* 0x002fd80003800000 */
[----:B------:R-:W1:Y:S02]  /*1f90*/  SYNCS.PHASECHK.TRANS64.TRYWAIT P2, [R5+URZ+0x30830], R0 ;  /* 0x03083000050075a7 */ /* 0x000e64000804017f */
[----:B-1----:R-:W-:Y:S05]  /*1fa0*/  @!P2 BRA `(.L_x_1443) ;  /* 0x000001600010a947 */ /* 0x002fea0003800000 */
.L_x_1442:
        /* <DEDUP_REMOVED lines=10> */
[----:B------:R-:W-:Y:S01]  /*2050*/  UMOV UR53, 0x40000040 ;  /* 0x4000004000357882 */ /* 0x000fe20000000000 */
[----:B------:R-:W-:-:S02]  /*2060*/  UMOV UR55, 0x40000040 ;  /* 0x4000004000377882 */ /* 0x000fc40000000000 */
[----:B------:R-:W-:Y:S02]  /*2070*/  ULOP3.LUT UR5, UR4, 0x10000, URZ, 0xfc, !UPT ;  /* 0x0001000004057892 */ /* 0x000fe4000f8efc3f */
[----:B------:R-:W-:Y:S01]  /*2080*/  ULOP3.LUT UR4, UR40, 0x10000, URZ, 0xfc, !UPT ;  /* 0x0001000028047892 */ /* 0x000fe2000f8efc3f */
[----:B------:R-:W-:Y:S01]  /*2090*/  UMOV UR13, 0x40000040 ;  /* 0x40000040000d7882 */ /* 0x000fe20000000000 */
[----:B------:R-:W-:Y:S02]  /*20a0*/  UMOV UR15, 0x40000040 ;  /* 0x40000040000f7882 */ /* 0x000fe40000000000 */
[----:B------:R-:W-:Y:S01]  /*20b0*/  IMAD.U32 R18, RZ, RZ, UR5 ;  /* 0x00000005ff127e24 */ /* 0x000fe2000f8e00ff */
[----:B------:R-:W-:Y:S02]  /*20c0*/  ULEA UR5, UR37, UR5, 0xb ;  /* 0x0000000525057291 */ /* 0x000fe4000f8e583f */
[----:B------:R-:W-:Y:S01]  /*20d0*/  UMOV UR8, UR4 ;  /* 0x0000000400087c82 */ /* 0x000fe20008000000 */
[----:B------:R-:W-:Y:S01]  /*20e0*/  UIADD3 UR6, UR4, 0x2, URZ ;  /* 0x0000000204067890 */ /* 0x000fe2000fffe03f */
[----:B------:R-:W-:Y:S01]  /*20f0*/  IMAD.U32 R14, RZ, RZ, UR8 ;  /* 0x00000008ff0e7e24 */ /* 0x000fe2000f8e00ff */
[----:B------:R-:W-:-:S02]  /*2100*/  UIADD3 UR7, UR5, 0x2, URZ ;  /* 0x0000000205077890 */ /* 0x000fc4000fffe03f */
        /* <DEDUP_REMOVED lines=74> */
[----:B------:R-:W-:Y:S01]  /*25b0*/  R2UR UR7, R22 ;  /* 0x00000000160772ca */ /* 0x000fe200000e0000 */
[----:B------:R-:W-:Y:S01]  /*25c0*/  IMAD.U32 R7, RZ, RZ, UR9 ;  /* 0x00000009ff077e24 */ /* 0x000fe2000f8e00ff */
[----:B------:R-:W-:-:S11]  /*25d0*/  ULDC UR6, c[0x0][0x9d8] ;  /* 0x0002760000067ab9 */ /* 0x000fd60000000800 */
[----:B01----:R-:W-:-:S04]  /*25e0*/  VIADD R0, R23, UR7 ;  /* 0x0000000717007c36 */ /* 0x003fc80008000000 */
[----:B------:R-:W-:Y:S01]  /*25f0*/  IMAD.MOV.U32 R2, RZ, RZ, R0 ;  /* 0x000000ffff027224 */ /* 0x000fe200078e0000 */
        /* <DEDUP_REMOVED lines=16> */
[----:B------:R-:W-:Y:S01]  /*2700*/  IMAD.MOV.U32 R3, RZ, RZ, -0x40 ;  /* 0xffffffc0ff037424 */ /* 0x000fe200078e00ff */
[----:B------:R-:W-:Y:S01]  /*2710*/  ULDC.64 UR4, c[0x0][0x9e0] ;  /* 0x0002780000047ab9 */ /* 0x000fe20000000a00 */
[----:B------:R-:W-:Y:S01]  /*2720*/  LEA R5, R62, 0xffffffc0, 0x6 ;  /* 0xffffffc03e057811 */ /* 0x000fe200078e30ff */
[----:B------:R-:W-:Y:S01]  /*2730*/  UISETP.GE.AND UP1, UPT, UR5, 0x1, UPT ;  /* 0x000000010500788c */ /* 0x000fe2000bf26270 */
[----:B------:R-:W-:Y:S01]  /*2740*/  @!P1 PRMT R0, RZ, 0x654, R0 ;  /* 0x00000654ff009816 */ /* 0x000fe20000000000 */
[----:B------:R-:W0:Y:S04]  /*2750*/  SHFL.IDX PT, R4, R2, RZ, 0x1c1f ;  /* 0x001c1fff02047589 */ /* 0x000e2800000e0000 */
        /* <DEDUP_REMOVED lines=39> */
[----:B------:R1:W-:Y:S01]  /*29d0*/  @!P1 SYNCS.ARRIVE.TRANS64.RED.A1T0 RZ, [R0+URZ], RZ ;  /* 0x000000ff00ff99a7 */ /* 0x0003e2000810043f */
[----:B------:R-:W-:Y:S01]  /*29e0*/  FMUL.FTZ R24, R24, UR6 ;  /* 0x0000000618187c20 */ /* 0x000fe20008410000 */
[----:B------:R2:W3:Y:S01]  /*29f0*/  MUFU.TANH R16, R30 ;  /* 0x0000001e00107308 */ /* 0x0004e20000002400 */
        /* <DEDUP_REMOVED lines=8> */
[----:B--2---:R-:W-:-:S02]  /*2a80*/  IMAD R30, R62, R3, 0x40 ;  /* 0x000000403e1e7424 */ /* 0x004fc400078e0203 */
[----:B------:R-:W-:Y:S01]  /*2a90*/  FMUL.FTZ R37, R37, UR6 ;  /* 0x0000000625257c20 */ /* 0x000fe20008410000 */
[----:B------:R-:W-:Y:S01]  /*2aa0*/  FMUL.FTZ R38, R38, UR6 ;  /* 0x0000000626267c20 */ /* 0x000fe20008410000 */
[----:B------:R-:W-:Y:S01]  /*2ab0*/  FMUL.FTZ R40, R40, UR6 ;  /* 0x0000000628287c20 */ /* 0x000fe20008410000 */
[----:B-1----:R-:W-:Y:S02]  /*2ac0*/  VIADD R0, R30, 0x1 ;  /* 0x000000011e007836 */ /* 0x002fe40000000000 */
        /* <DEDUP_REMOVED lines=15> */
[----:B------:R1:W2:Y:S01]  /*2bc0*/  MUFU.TANH R21, R34 ;  /* 0x0000002200157308 */ /* 0x0002a20000002400 */
[----:B------:R-:W-:-:S02]  /*2bd0*/  IMAD R3, R17, -0x2, R0 ;  /* 0xfffffffe11037824 */ /* 0x000fc400078e0200 */
[----:B------:R-:W-:Y:S01]  /*2be0*/  FMUL.FTZ R26, R26, UR6 ;  /* 0x000000061a1a7c20 */ /* 0x000fe20008410000 */
[----:B------:R-:W-:Y:S01]  /*2bf0*/  FMUL.FTZ R31, R31, UR6 ;  /* 0x000000061f1f7c20 */ /* 0x000fe20008410000 */
[----:B------:R-:W-:Y:S01]  /*2c00*/  FMUL.FTZ R39, R39, UR6 ;  /* 0x0000000627277c20 */ /* 0x000fe20008410000 */
[----:B------:R-:W-:Y:S02]  /*2c10*/  VIADD R0, R30, UR61 ;  /* 0x0000003d1e007c36 */ /* 0x000fe40008000000 */
[----:B------:R-:W4:Y:S01]  /*2c20*/  MUFU.TANH R24, R24 ;  /* 0x0000001800187308 */ /* 0x000f220000002400 */
[----:B-1----:R-:W-:-:S05]  /*2c30*/  IMAD.U32 R34, RZ, RZ, UR60 ;  /* 0x0000003cff227e24 */ /* 0x002fca000f8e00ff */
[----:B------:R-:W-:Y:S02]  /*2c40*/  IADD3 R3, -R34, UR61, R3 ;  /* 0x0000003d22037c10 */ /* 0x000fe4000fffe103 */
[----:B------:R-:W1:Y:S03]  /*2c50*/  MUFU.TANH R25, R25 ;  /* 0x0000001900197308 */ /* 0x000e660000002400 */
[----:B------:R-:W-:-:S05]  /*2c60*/  VIADD R34, R3, UR4 ;  /* 0x0000000403227c36 */ /* 0x000fca0008000000 */
        /* <DEDUP_REMOVED lines=26> */
[----:B------:R5:W1:Y:S08]  /*2e10*/  MUFU.TANH R20, R31 ;  /* 0x0000001f00147308 */ /* 0x000a700000002400 */
[----:B------:R3:W1:Y:S01]  /*2e20*/  MUFU.TANH R26, R39 ;  /* 0x00000027001a7308 */ /* 0x0006620000002400 */
[----:B-----5:R-:W-:-:S05]  /*2e30*/  IMAD R31, R17, -0x2, R0 ;  /* 0xfffffffe111f7824 */ /* 0x020fca00078e0200 */
[----:B0-----:R-:W-:Y:S01]  /*2e40*/  VIADDMNMX R0, R4, R34, R31, PT ;  /* 0x0000002204007246 */ /* 0x001fe2000380011f */
[----:B---3--:R-:W-:-:S04]  /*2e50*/  VIADD R39, R3, UR54 ;  /* 0x0000003603277c36 */ /* 0x008fc80008000000 */
[----:B------:R-:W-:Y:S01]  /*2e60*/  IMAD.IADD R3, R39, 0x1, R4 ;  /* 0x0000000127037824 */ /* 0x000fe200078e0204 */
[----:B--2-4-:R-:W-:Y:S06]  /*2e70*/  @P2 BRA `(.L_x_1444) ;  /* 0x00000000005c2947 */ /* 0x014fec0003800000 */
[----:B------:R-:W-:Y:S01]  /*2e80*/  IMAD.U32 R57, RZ, RZ, UR60 ;  /* 0x0000003cff397e24 */ /* 0x000fe2000f8e00ff */
[----:B------:R-:W-:Y:S04]  /*2e90*/  BSSY B0, `(.L_x_1445) ;  /* 0x0000011000007945 */ /* 0x000fe80003800000 */
[----:B------:R-:W-:-:S04]  /*2ea0*/  IADD3 R4, -R57, UR61, R4 ;  /* 0x0000003d39047c10 */ /* 0x000fc8000fffe104 */
        /* <DEDUP_REMOVED lines=10> */
.L_x_1446:
[----:B------:R-:W-:-:S06]  /*2f50*/  UISETP.NE.AND UP2, UPT, UR5, 0x1, UPT ;  /* 0x000000010500788c */ /* 0x000fcc000bf45270 */
[----:B------:R-:W-:-:S05]  /*2f60*/  PLOP3.LUT P2, PT, PT, PT, UP2, 0x80, 0x0 ;  /* 0x000000000000781c */ /* 0x000fca0003f4f028 */
[----:B------:R-:W-:-:S08]  /*2f70*/  @UP2 ULDC.64 UR6, c[0x0][0x9e8] ;  /* 0x00027a0000062ab9 */ /* 0x000fd00000000a00 */
[----:B------:R-:W-:-:S05]  /*2f80*/  @P2 IMAD.HI.U32 R57, R4, UR6, RZ ;  /* 0x0000000604392c27 */ /* 0x000fca000f8e00ff */
[----:B------:R-:W-:-:S07]  /*2f90*/  @P2 SHF.R.U32.HI R4, RZ, UR7, R57 ;  /* 0x00000007ff042c19 */ /* 0x000fce0008011639 */
.L_x_1447:
[----:B------:R-:W-:Y:S05]  /*2fa0*/  BSYNC B0 ;  /* 0x0000000000007941 */ /* 0x000fea0003800000 */
.L_x_1445:
[----:B------:R-:W-:-:S04]  /*2fb0*/  IMAD R4, R4, UR5, -R5 ;  /* 0x0000000504047c24 */ /* 0x000fc8000f8e0a05 */
[----:B------:R-:W-:-:S05]  /*2fc0*/  IMAD R4, R17, -0x2, R4 ;  /* 0xfffffffe11047824 */ /* 0x000fca00078e0204 */
[----:B------:R-:W-:Y:S02]  /*2fd0*/  VIMNMX R3, R3, R4, !PT ;  /* 0x0000000403037248 */ /* 0x000fe40007fe0100 */
[----:B------:R-:W-:-:S07]  /*2fe0*/  VIADDMNMX R0, R4, UR5, R0, PT ;  /* 0x0000000504007c46 */ /* 0x000fce000b800100 */
.L_x_1444:
[C---:B------:R-:W-:Y:S01]  /*2ff0*/  ISETP.GE.AND P2, PT, R30.reuse, 0x2, PT ;  /* 0x000000021e00780c */ /* 0x040fe20003f46270 */
[----:B------:R-:W0:Y:S01]  /*3000*/  SHFL.IDX PT, R2, R2, 0x1, 0x1c1f ;  /* 0x003c1f0002027f89 */ /* 0x000e2200000e0000 */
[C---:B------:R-:W-:Y:S02]  /*3010*/  ISETP.GE.AND P6, PT, R30.reuse, 0xa, PT ;  /* 0x0000000a1e00780c */ /* 0x040fe40003fc6270 */
[----:B------:R-:W-:Y:S02]  /*3020*/  ISETP.GT.AND P4, PT, R3, 0x1, !P2 ;  /* 0x000000010300780c */ /* 0x000fe40005784270 */
[----:B------:R-:W-:Y:S02]  /*3030*/  ISETP.GE.AND P3, PT, R30, 0x9, PT ;  /* 0x000000091e00780c */ /* 0x000fe40003f66270 */
[----:B------:R-:W-:Y:S02]  /*3040*/  ISETP.LT.OR P4, PT, R0, 0x2, P4 ;  /* 0x000000020000780c */ /* 0x000fe40002781670 */
[----:B------:R-:W-:-:S02]  /*3050*/  P2R R58, PR, RZ, 0x40 ;  /* 0x00000040ff3a7803 */ /* 0x000fc40000000000 */
[----:B-1----:R-:W-:Y:S02]  /*3060*/  FSEL R57, R25, -INF , !P4 ;  /* 0xff80000019397808 */ /* 0x002fe40006000000 */
[C---:B------:R-:W-:Y:S02]  /*3070*/  ISETP.GT.AND P4, PT, R3.reuse, 0x9, !P6 ;  /* 0x000000090300780c */ /* 0x040fe40007784270 */
[----:B------:R-:W-:Y:S02]  /*3080*/  ISETP.GT.AND P5, PT, R3, 0x8, !P3 ;  /* 0x000000080300780c */ /* 0x000fe40005fa4270 */
[----:B------:R-:W-:Y:S02]  /*3090*/  ISETP.LT.OR P4, PT, R0, 0xa, P4 ;  /* 0x0000000a0000780c */ /* 0x000fe40002781670 */
[----:B------:R-:W-:Y:S02]  /*30a0*/  ISETP.GE.AND P6, PT, R30, 0x11, PT ;  /* 0x000000111e00780c */ /* 0x000fe40003fc6270 */
[----:B------:R-:W-:-:S02]  /*30b0*/  FSEL R61, R29, -INF , !P4 ;  /* 0xff8000001d3d7808 */ /* 0x000fc40006000000 */
        /* <DEDUP_REMOVED lines=62> */
[----:B0-----:R-:W-:-:S03]  /*34a0*/  IMAD.IADD R3, R39, 0x1, R2 ;  /* 0x0000000127037824 */ /* 0x001fc600078e0202 */
[----:B------:R-:W-:Y:S02]  /*34b0*/  ISETP.LT.OR P6, PT, R0, 0x3a, P6 ;  /* 0x0000003a0000780c */ /* 0x000fe400037c1670 */
[----:B------:R-:W-:Y:S02]  /*34c0*/  VIADDMNMX R0, R2, R34, R31, PT ;  /* 0x0000002202007246 */ /* 0x000fe4000380011f */
[----:B------:R-:W-:Y:S02]  /*34d0*/  FSEL R53, R53, -INF , !P6 ;  /* 0xff80000035357808 */ /* 0x000fe40007000000 */
[----:B------:R-:W-:-:S13]  /*34e0*/  PLOP3.LUT P6, PT, PT, PT, UP1, 0x40, 0x0 ;  /* 0x000000000000781c */ /* 0x000fda0003fce818 */
[----:B------:R-:W-:Y:S05]  /*34f0*/  @P6 BRA `(.L_x_1448) ;  /* 0x0000000000646947 */ /* 0x000fea0003800000 */
        /* <DEDUP_REMOVED lines=14> */
.L_x_1450:
[----:B------:R-:W-:-:S06]  /*35e0*/  UISETP.NE.AND UP2, UPT, UR5, 0x1, UPT ;  /* 0x000000010500788c */ /* 0x000fcc000bf45270 */
[----:B------:R-:W-:-:S05]  /*35f0*/  PLOP3.LUT P6, PT, PT, PT, UP2, 0x80, 0x0 ;  /* 0x000000000000781c */ /* 0x000fca0003fcf028 */
[----:B------:R-:W-:-:S08]  /*3600*/  @UP2 ULDC.64 UR6, c[0x0][0x9e8] ;  /* 0x00027a0000062ab9 */ /* 0x000fd00000000a00 */
[----:B------:R-:W-:Y:S01]  /*3610*/  @P6 IMAD.HI.U32 R24, R2, UR6, RZ ;  /* 0x0000000602186c27 */ /* 0x000fe2000f8e00ff */
[----:B------:R-:W-:-:S13]  /*3620*/  PLOP3.LUT P6, PT, PT, PT, UP2, 0x80, 0x0 ;  /* 0x000000000000781c */ /* 0x000fda0003fcf028 */
[----:B------:R-:W-:-:S07]  /*3630*/  @P6 SHF.R.U32.HI R2, RZ, UR7, R24 ;  /* 0x00000007ff026c19 */ /* 0x000fce0008011618 */
.L_x_1451:
[----:B------:R-:W-:Y:S05]  /*3640*/  BSYNC B0 ;  /* 0x0000000000007941 */ /* 0x000fea0003800000 */
.L_x_1449:
[----:B------:R-:W-:-:S04]  /*3650*/  IMAD R2, R2, UR5, -R5 ;  /* 0x0000000502027c24 */ /* 0x000fc8000f8e0a05 */
[----:B------:R-:W-:-:S05]  /*3660*/  IMAD R2, R17, -0x2, R2 ;  /* 0xfffffffe11027824 */ /* 0x000fca00078e0202 */
[----:B------:R-:W-:Y:S02]  /*3670*/  VIMNMX R3, R3, R2, !PT ;  /* 0x0000000203037248 */ /* 0x000fe40007fe0100 */
[----:B------:R-:W-:-:S07]  /*3680*/  VIADDMNMX R0, R2, UR5, R0, PT ;  /* 0x0000000502007c46 */ /* 0x000fce000b800100 */
.L_x_1448:
[----:B------:R-:W-:Y:S01]  /*3690*/  ISETP.GT.AND P2, PT, R3, 0x1, !P2 ;  /* 0x000000010300780c */ /* 0x000fe20005744270 */
[----:B------:R-:W-:Y:S01]  /*36a0*/  ULDC UR6, c[0x0][0x988] ;  /* 0x0002620000067ab9 */ /* 0x000fe20000000800 */
[----:B------:R-:W-:Y:S01]  /*36b0*/  ISETP.NE.AND P6, PT, R4, RZ, PT ;  /* 0x000000ff0400720c */ /* 0x000fe20003fc5270 */
[----:B------:R-:W-:Y:S01]  /*36c0*/  @UP0 ULDC UR10, c[0x0][0x44c] ;  /* 0x00011300000a0ab9 */ /* 0x000fe20000000800 */
[----:B------:R-:W-:Y:S01]  /*36d0*/  ISETP.LT.OR P2, PT, R0, 0x2, P2 ;  /* 0x000000020000780c */ /* 0x000fe20001741670 */
[----:B------:R-:W-:Y:S01]  /*36e0*/  @UP0 ULDC UR14, c[0x0][0x450] ;  /* 0x00011400000e0ab9 */ /* 0x000fe20000000800 */
        /* <DEDUP_REMOVED lines=27> */
[----:B------:R-:W-:Y:S02]  /*38a0*/  ISETP.LT.OR P2, PT, R0, 0x19, P2 ;  /* 0x000000190000780c */ /* 0x000fe40001741670 */
[----:B------:R-:W-:Y:S02]  /*38b0*/  FMNMX.FTZ R4, R49, R4, !PT ;  /* 0x0000000431047209 */ /* 0x000fe40007810000 */
[----:B------:R-:W-:Y:S02]  /*38c0*/  FSEL R25, R38, -INF , !P2 ;  /* 0xff80000026197808 */ /* 0x000fe40005000000 */
[----:B------:R-:W-:Y:S02]  /*38d0*/  ISETP.NE.AND P2, PT, R33, RZ, PT ;  /* 0x000000ff2100720c */ /* 0x000fe40003f45270 */
[----:B------:R-:W-:Y:S02]  /*38e0*/  FMNMX.FTZ R4, R81, R4, !PT ;  /* 0x0000000451047209 */ /* 0x000fe40007810000 */
[----:B------:R-:W-:-:S02]  /*38f0*/  ISETP.GT.AND P2, PT, R3, 0x19, !P2 ;  /* 0x000000190300780c */ /* 0x000fc40005744270 */
[----:B------:R-:W-:Y:S02]  /*3900*/  ISETP.GT.AND P3, PT, R3, 0x8, !P3 ;  /* 0x000000080300780c */ /* 0x000fe40005f64270 */
[----:B------:R-:W-:Y:S02]  /*3910*/  ISETP.LT.OR P2, PT, R0, 0x1a, P2 ;  /* 0x0000001a0000780c */ /* 0x000fe40001741670 */
[----:B------:R-:W-:Y:S02]  /*3920*/  FMNMX.FTZ R32, R53, R4, !PT ;  /* 0x0000000435207209 */ /* 0x000fe40007810000 */
[----:B------:R-:W-:Y:S02]  /*3930*/  FSEL R26, R26, -INF , !P2 ;  /* 0xff8000001a1a7808 */ /* 0x000fe40005000000 */
[----:B------:R-:W-:Y:S01]  /*3940*/  ISETP.NE.AND P2, PT, R36, RZ, PT ;  /* 0x000000ff2400720c */ /* 0x000fe20003f45270 */
[----:B------:R-:W0:Y:S01]  /*3950*/  SHFL.BFLY PT, R31, R32, 0x2, 0x1f ;  /* 0x0c401f00201f7f89 */ /* 0x000e2200000e0000 */
[----:B------:R-:W-:-:S02]  /*3960*/  ISETP.LT.OR P3, PT, R0, 0x9, P3 ;  /* 0x000000090000780c */ /* 0x000fc40001f61670 */
[----:B------:R-:W-:Y:S02]  /*3970*/  ISETP.GT.AND P2, PT, R3, 0x20, !P2 ;  /* 0x000000200300780c */ /* 0x000fe40005744270 */
[----:B------:R-:W-:Y:S02]  /*3980*/  FSEL R16, R16, -INF , !P3 ;  /* 0xff80000010107808 */ /* 0x000fe40005800000 */
[----:B------:R-:W-:Y:S02]  /*3990*/  ISETP.LT.OR P2, PT, R0, 0x21, P2 ;  /* 0x000000210000780c */ /* 0x000fe40001741670 */
[----:B------:R-:W-:Y:S02]  /*39a0*/  ISETP.NE.AND P3, PT, R41, RZ, PT ;  /* 0x000000ff2900720c */ /* 0x000fe40003f65270 */
[----:B------:R-:W-:Y:S02]  /*39b0*/  FSEL R27, R42, -INF , !P2 ;  /* 0xff8000002a1b7808 */ /* 0x000fe40005000000 */
[----:B------:R-:W-:-:S02]  /*39c0*/  ISETP.NE.AND P2, PT, R40, RZ, PT ;  /* 0x000000ff2800720c */ /* 0x000fc40003f45270 */
[C---:B------:R-:W-:Y:S02]  /*39d0*/  ISETP.GT.AND P4, PT, R3.reuse, 0x31, !P4 ;  /* 0x000000310300780c */ /* 0x040fe40006784270 */
[C---:B------:R-:W-:Y:S02]  /*39e0*/  ISETP.GT.AND P2, PT, R3.reuse, 0x21, !P2 ;  /* 0x000000210300780c */ /* 0x040fe40005744270 */
[----:B------:R-:W-:Y:S02]  /*39f0*/  ISETP.GT.AND P5, PT, R3, 0x38, !P5 ;  /* 0x000000380300780c */ /* 0x000fe40006fa4270 */
[C---:B------:R-:W-:Y:S02]  /*3a00*/  ISETP.LT.OR P2, PT, R0.reuse, 0x22, P2 ;  /* 0x000000220000780c */ /* 0x040fe40001741670 */
[----:B------:R-:W-:Y:S02]  /*3a10*/  ISETP.LT.OR P4, PT, R0, 0x32, P4 ;  /* 0x000000320000780c */ /* 0x000fe40002781670 */
[----:B------:R-:W-:-:S02]  /*3a20*/  FSEL R28, R43, -INF , !P2 ;  /* 0xff8000002b1c7808 */ /* 0x000fc40005000000 */
[----:B------:R-:W-:Y:S02]  /*3a30*/  ISETP.GT.AND P2, PT, R3, 0x28, !P3 ;  /* 0x000000280300780c */ /* 0x000fe40005f44270 */
[----:B0-----:R-:W-:Y:S02]  /*3a40*/  FMNMX.FTZ R33, R32, R31, !PT ;  /* 0x0000001f20217209 */ /* 0x001fe40007810000 */
[----:B------:R-:W-:Y:S02]  /*3a50*/  ISETP.LT.OR P2, PT, R0, 0x29, P2 ;  /* 0x000000290000780c */ /* 0x000fe40001741670 */
[----:B------:R-:W-:Y:S01]  /*3a60*/  ISETP.NE.AND P3, PT, R45, RZ, PT ;  /* 0x000000ff2d00720c */ /* 0x000fe20003f65270 */
[----:B------:R-:W0:Y:S01]  /*3a70*/  SHFL.BFLY PT, R34, R33, 0x1, 0x1f ;  /* 0x0c201f0021227f89 */ /* 0x000e2200000e0000 */
[----:B------:R-:W-:Y:S02]  /*3a80*/  FSEL R29, R46, -INF , !P2 ;  /* 0xff8000002e1d7808 */ /* 0x000fe40005000000 */
[----:B------:R-:W-:-:S02]  /*3a90*/  ISETP.GT.AND P2, PT, R3, RZ, !P6 ;  /* 0x000000ff0300720c */ /* 0x000fc40007744270 */
[----:B------:R-:W-:Y:S02]  /*3aa0*/  ISETP.NE.AND P6, PT, R30, RZ, PT ;  /* 0x000000ff1e00720c */ /* 0x000fe40003fc5270 */
[----:B------:R-:W-:Y:S02]  /*3ab0*/  ISETP.LT.OR P2, PT, R0, 0x1, P2 ;  /* 0x000000010000780c */ /* 0x000fe40001741670 */
[----:B------:R-:W-:Y:S02]  /*3ac0*/  ISETP.GT.AND P3, PT, R3, 0x30, !P3 ;  /* 0x000000300300780c */ /* 0x000fe40005f64270 */
[----:B------:R-:W-:Y:S02]  /*3ad0*/  FSEL R2, R56, -INF , !P2 ;  /* 0xff80000038027808 */ /* 0x000fe40005000000 */
[----:B------:R-:W-:Y:S02]  /*3ae0*/  ISETP.NE.AND P2, PT, R44, RZ, PT ;  /* 0x000000ff2c00720c */ /* 0x000fe40003f45270 */
[----:B------:R-:W-:-:S02]  /*3af0*/  FMNMX.FTZ R31, R2, R5, !PT ;  /* 0x00000005021f7209 */ /* 0x000fc40007810000 */
[----:B------:R-:W-:Y:S02]  /*3b00*/  ISETP.GT.AND P2, PT, R3, 0x29, !P2 ;  /* 0x000000290300780c */ /* 0x000fe40005744270 */
[----:B------:R-:W-:Y:S02]  /*3b10*/  FMNMX.FTZ R31, R16, R31, !PT ;  /* 0x0000001f101f7209 */ /* 0x000fe40007810000 */
[----:B------:R-:W-:Y:S02]  /*3b20*/  ISETP.LT.OR P2, PT, R0, 0x2a, P2 ;  /* 0x0000002a0000780c */ /* 0x000fe40001741670 */
[----:B------:R-:W-:Y:S02]  /*3b30*/  FMNMX.FTZ R4, R20, R31, !PT ;  /* 0x0000001f14047209 */ /* 0x000fe40007810000 */
[----:B------:R-:W-:Y:S02]  /*3b40*/  ISETP.LT.OR P3, PT, R0, 0x31, P3 ;  /* 0x000000310000780c */ /* 0x000fe40001f61670 */
[----:B------:R-:W-:-:S02]  /*3b50*/  FMNMX.FTZ R31, R21, R4, !PT ;  /* 0x00000004151f7209 */ /* 0x000fc40007810000 */
[----:B0-----:R-:W-:Y:S02]  /*3b60*/  FMNMX.FTZ R4, R33, R34, !PT ;  /* 0x0000002221047209 */ /* 0x001fe40007810000 */
[----:B------:R-:W-:Y:S02]  /*3b70*/  FMNMX.FTZ R30, R24, R31, !PT ;  /* 0x0000001f181e7209 */ /* 0x000fe40007810000 */
[----:B------:R-:W-:Y:S01]  /*3b80*/  ISETP.LT.OR P5, PT, R0, 0x39, P5 ;  /* 0x000000390000780c */ /* 0x000fe20002fa1670 */
[----:B------:R-:W-:Y:S01]  /*3b90*/  FMUL.FTZ R33, R4, UR6 ;  /* 0x0000000604217c20 */ /* 0x000fe20008410000 */
[----:B------:R-:W-:Y:S02]  /*3ba0*/  FMNMX.FTZ R31, R25, R30, !PT ;  /* 0x0000001e191f7209 */ /* 0x000fe40007810000 */
[----:B------:R-:W-:Y:S02]  /*3bb0*/  FSEL R30, R47, -INF , !P2 ;  /* 0xff8000002f1e7808 */ /* 0x000fe40005000000 */
[----:B------:R-:W-:-:S02]  /*3bc0*/  FMNMX.FTZ R32, R26, R31, !PT ;  /* 0x0000001f1a207209 */ /* 0x000fc40007810000 */
[----:B------:R-:W-:Y:S02]  /*3bd0*/  FSETP.NEU.FTZ.AND P2, PT, R4, -INF , PT ;  /* 0xff8000000400780b */ /* 0x000fe40003f5d000 */
[----:B------:R-:W-:Y:S02]  /*3be0*/  FMNMX.FTZ R31, R27, R32, !PT ;  /* 0x000000201b1f7209 */ /* 0x000fe40007810000 */
        /* <DEDUP_REMOVED lines=15> */
[----:B------:R-:W-:Y:S01]  /*3ce0*/  MUFU.EX2 R37, R37 ;  /* 0x0000002500257308 */ /* 0x000fe20000000800 */
[----:B------:R-:W-:Y:S01]  /*3cf0*/  FSEL R0, R54, -INF , !P5 ;  /* 0xff80000036007808 */ /* 0x000fe20006800000 */
[--C-:B0-----:R-:W-:Y:S01]  /*3d00*/  FFMA.FTZ R35, R59, UR6, -R36.reuse ;  /* 0x000000063b237c23 */ /* 0x101fe20008010824 */
        /* <DEDUP_REMOVED lines=12> */
[----:B------:R-:W-:Y:S01]  /*3dd0*/  R2UR UR7, R22 ;  /* 0x00000000160772ca */ /* 0x000fe200000e0000 */
[----:B------:R-:W0:Y:S01]  /*3de0*/  SHFL.BFLY PT, R3, R34, 0x2, 0x1f ;  /* 0x0c401f0022037f89 */ /* 0x000e2200000e0000 */
[----:B------:R1:W-:Y:S08]  /*3df0*/  MUFU.EX2 R39, R38 ;  /* 0x0000002600277308 */ /* 0x0003f00000000800 */
[----:B------:R-:W-:Y:S01]  /*3e00*/  MUFU.EX2 R40, R40 ;  /* 0x0000002800287308 */ /* 0x000fe20000000800 */
[----:B-1----:R-:W-:-:S02]  /*3e10*/  FFMA.FTZ R38, R73, UR6, -R36 ;  /* 0x0000000649267c23 */ /* 0x002fc40008010824 */
[----:B------:R-:W-:-:S04]  /*3e20*/  UIMAD.WIDE.U32 UR10, UR7, UR10, URZ ;  /* 0x0000000a070a72a5 */ /* 0x000fc8000f8e003f */
[----:B------:R-:W-:Y:S01]  /*3e30*/  @UP0 USHF.R.U32.HI UR7, URZ, UR14, UR11 ;  /* 0x0000000e3f070299 */ /* 0x000fe2000801160b */
[----:B------:R-:W1:Y:S03]  /*3e40*/  MUFU.EX2 R41, R41 ;  /* 0x0000002900297308 */ /* 0x000e660000000800 */
[----:B------:R-:W-:Y:S01]  /*3e50*/  UIADD3 UR39, UR39, UR7, URZ ;  /* 0x0000000727277290 */ /* 0x000fe2000fffe03f */
[----:B0-----:R-:W-:-:S04]  /*3e60*/  FMNMX.FTZ R35, R34, R3, !PT ;  /* 0x0000000322237209 */ /* 0x001fc80007810000 */
[----:B------:R-:W-:Y:S01]  /*3e70*/  MUFU.EX2 R42, R42 ;  /* 0x0000002a002a7308 */ /* 0x000fe20000000800 */
[----:B------:R-:W-:Y:S01]  /*3e80*/  UIADD3 UR4, UR39, UR4, URZ ;  /* 0x0000000427047290 */ /* 0x000fe2000fffe03f */
[----:B------:R-:W0:Y:S06]  /*3e90*/  SHFL.BFLY PT, R34, R35, 0x1, 0x1f ;  /* 0x0c201f0023227f89 */ /* 0x000e2c00000e0000 */
[----:B------:R-:W2:Y:S01]  /*3ea0*/  MUFU.EX2 R43, R43 ;  /* 0x0000002b002b7308 */ /* 0x000ea20000000800 */
[----:B-1----:R-:W-:-:S07]  /*3eb0*/  F2FP.BF16.F32.PACK_AB R192, R41, R40 ;  /* 0x0000002829c0723e */ /* 0x002fce00000010ff */
[----:B------:R-:W-:Y:S08]  /*3ec0*/  MUFU.EX2 R44, R44 ;  /* 0x0000002c002c7308 */ /* 0x000ff00000000800 */
[----:B------:R-:W1:Y:S01]  /*3ed0*/  MUFU.EX2 R45, R38 ;  /* 0x00000026002d7308 */ /* 0x000e620000000800 */
[----:B--2---:R-:W-:Y:S02]  /*3ee0*/  F2FP.BF16.F32.PACK_AB R194, R43, R42 ;  /* 0x0000002a2bc2723e */ /* 0x004fe400000010ff */
[----:B0-----:R-:W-:Y:S01]  /*3ef0*/  FMNMX.FTZ R3, R35, R34, !PT ;  /* 0x0000002223037209 */ /* 0x001fe20007810000 */
[--C-:B------:R-:W-:Y:S01]  /*3f00*/  FFMA.FTZ R34, R81, UR6, -R36.reuse ;  /* 0x0000000651227c23 */ /* 0x100fe20008010824 */
[----:B------:R-:W-:Y:S01]  /*3f10*/  FFMA.FTZ R36, R53, UR6, -R36 ;  /* 0x0000000635247c23 */ /* 0x000fe20008010824 */
[----:B------:R-:W-:Y:S01]  /*3f20*/  FADD.FTZ R53, R196, R37 ;  /* 0x00000025c4357221 */ /* 0x000fe20000010000 */
[C---:B------:R-:W-:Y:S01]  /*3f30*/  FSETP.NEU.FTZ.AND P2, PT, R3.reuse, -INF , PT ;  /* 0xff8000000300780b */ /* 0x040fe20003f5d000 */
[----:B------:R-:W-:Y:S01]  /*3f40*/  FMUL.FTZ R35, R3, UR6 ;  /* 0x0000000603237c20 */ /* 0x000fe20008410000 */
[----:B------:R-:W-:Y:S01]  /*3f50*/  MUFU.EX2 R46, R46 ;  /* 0x0000002e002e7308 */ /* 0x000fe20000000800 */
[----:B------:R-:W-:-:S03]  /*3f60*/  F2FP.BF16.F32.PACK_AB R196, R37, R196 ;  /* 0x000000c425c4723e */ /* 0x000fc600000010ff */
        /* <DEDUP_REMOVED lines=20> */
[----:B------:R-:W-:Y:S01]  /*40b0*/  FFMA.FTZ R33, R33, UR6, -R51 ;  /* 0x0000000621217c23 */ /* 0x000fe20008010833 */
[----:B-1----:R-:W-:-:S05]  /*40c0*/  F2FP.BF16.F32.PACK_AB R188, R45, R44 ;  /* 0x0000002c2dbc723e */ /* 0x002fca00000010ff */
[----:B------:R1:W2:Y:S08]  /*40d0*/  MUFU.EX2 R199, R16 ;  /* 0x0000001000c77308 */ /* 0x0002b00000000800 */
[----:B------:R-:W3:Y:S01]  /*40e0*/  MUFU.EX2 R20, R20 ;  /* 0x0000001400147308 */ /* 0x000ee20000000800 */
[----:B-1----:R-:W-:Y:S01]  /*40f0*/  FADD.FTZ R16, R198, R53 ;  /* 0x00000035c6107221 */ /* 0x002fe20000010000 */
[----:B------:R-:W-:-:S02]  /*4100*/  F2FP.BF16.F32.PACK_AB R198, R39, R198 ;  /* 0x000000c627c6723e */ /* 0x000fc400000010ff */
[----:B0-----:R-:W-:Y:S01]  /*4110*/  F2FP.BF16.F32.PACK_AB R197, R5, R2 ;  /* 0x0000000205c5723e */ /* 0x001fe200000010ff */
[----:B------:R-:W-:-:S03]  /*4120*/  FADD.FTZ R53, R39, R16 ;  /* 0x0000001027357221 */ /* 0x000fc60000010000 */
[----:B------:R-:W0:Y:S01]  /*4130*/  MUFU.EX2 R21, R21 ;  /* 0x0000001500157308 */ /* 0x000e220000000800 */
[----:B------:R-:W-:-:S04]  /*4140*/  FADD.FTZ R16, R40, R53 ;  /* 0x0000003528107221 */ /* 0x000fc80000010000 */
[----:B------:R-:W-:Y:S01]  /*4150*/  FADD.FTZ R53, R41, R16 ;  /* 0x0000001029357221 */ /* 0x000fe20000010000 */
[----:B------:R-:W-:Y:S02]  /*4160*/  FADD.FTZ R16, R2, R5 ;  /* 0x0000000502107221 */ /* 0x000fe40000010000 */
[----:B------:R-:W1:Y:S01]  /*4170*/  MUFU.EX2 R24, R24 ;  /* 0x0000001800187308 */ /* 0x000e620000000800 */
[----:B------:R-:W-:Y:S01]  /*4180*/  FADD.FTZ R36, R42, R53 ;  /* 0x000000352a247221 */ /* 0x000fe20000010000 */
[----:B--2---:R-:W-:Y:S01]  /*4190*/  FADD.FTZ R53, R199, R16 ;  /* 0x00000010c7357221 */ /* 0x004fe20000010000 */
[C---:B---3--:R-:W-:Y:S02]  /*41a0*/  F2FP.BF16.F32.PACK_AB R199, R20.reuse, R199 ;  /* 0x000000c714c7723e */ /* 0x048fe400000010ff */
[----:B------:R-:W-:Y:S01]  /*41b0*/  FADD.FTZ R55, R43, R36 ;  /* 0x000000242b377221 */ /* 0x000fe20000010000 */
[----:B------:R-:W-:Y:S01]  /*41c0*/  FADD.FTZ R16, R20, R53 ;  /* 0x0000003514107221 */ /* 0x000fe20000010000 */
[----:B------:R-:W-:Y:S01]  /*41d0*/  VIADD R20, R62, 0xfffffffe ;  /* 0xfffffffe3e147836 */ /* 0x000fe20000000000 */
[----:B------:R-:W2:Y:S01]  /*41e0*/  MUFU.EX2 R25, R25 ;  /* 0x0000001900197308 */ /* 0x000ea20000000800 */
[----:B------:R-:W-:Y:S01]  /*41f0*/  FADD.FTZ R36, R44, R55 ;  /* 0x000000372c247221 */ /* 0x000fe20000010000 */
[----:B0-----:R-:W-:-:S03]  /*4200*/  FADD.FTZ R51, R21, R16 ;  /* 0x0000001015337221 */ /* 0x001fc60000010000 */
[----:B------:R-:W-:-:S03]  /*4210*/  FADD.FTZ R53, R45, R36 ;  /* 0x000000242d357221 */ /* 0x000fc60000010000 */
[----:B------:R-:W0:Y:S01]  /*4220*/  MUFU.EX2 R47, R47 ;  /* 0x0000002f002f7308 */ /* 0x000e220000000800 */
[----:B-1----:R-:W-:Y:S01]  /*4230*/  FADD.FTZ R16, R24, R51 ;  /* 0x0000003318107221 */ /* 0x002fe20000010000 */
[----:B------:R-:W-:Y:S01]  /*4240*/  FADD.FTZ R36, R46, R53 ;  /* 0x000000352e247221 */ /* 0x000fe20000010000 */
[----:B------:R-:W-:-:S05]  /*4250*/  F2FP.BF16.F32.PACK_AB R193, R24, R21 ;  /* 0x0000001518c1723e */ /* 0x000fca00000010ff */
        /* <DEDUP_REMOVED lines=11> */
[----:B0-----:R-:W-:-:S07]  /*4310*/  FADD.FTZ R37, R27, R16 ;  /* 0x000000101b257221 */ /* 0x001fce0000010000 */
[----:B------:R-:W0:Y:S01]  /*4320*/  MUFU.EX2 R29, R29 ;  /* 0x0000001d001d7308 */ /* 0x000e220000000800 */
[C---:B-1----:R-:W-:Y:S01]  /*4330*/  FADD.FTZ R39, R49.reuse, R36 ;  /* 0x0000002431277221 */ /* 0x042fe20000010000 */
[----:B------:R-:W-:-:S06]  /*4340*/  F2FP.BF16.F32.PACK_AB R184, R49, R48 ;  /* 0x0000003031b8723e */ /* 0x000fcc00000010ff */
        /* <DEDUP_REMOVED lines=14> */
[----:B-1----:R-:W-:Y:S01]  /*4430*/  FADD.FTZ R16, R34, R39 ;  /* 0x0000002722107221 */ /* 0x002fe20000010000 */
[----:B------:R-:W-:-:S03]  /*4440*/  F2FP.BF16.F32.PACK_AB R186, R35, R34 ;  /* 0x0000002223ba723e */ /* 0x000fc600000010ff */
[----:B------:R-:W-:Y:S01]  /*4450*/  FADD.FTZ R16, R35, R16 ;  /* 0x0000001023107221 */ /* 0x000fe20000010000 */
[----:B--2---:R-:W-:-:S04]  /*4460*/  FADD.FTZ R2, R0, R5 ;  /* 0x0000000500027221 */ /* 0x004fc80000010000 */
[C---:B0-----:R-:W-:Y:S01]  /*4470*/  FADD.FTZ R5, R33.reuse, R2 ;  /* 0x0000000221057221 */ /* 0x041fe20000010000 */
        /* <DEDUP_REMOVED lines=12> */
.L_x_1453:
[----:B------:R-:W-:-:S11]  /*4540*/  UISETP.NE.AND UP2, UPT, UR5, 0x1, UPT ;  /* 0x000000010500788c */ /* 0x000fd6000bf45270 */
[----:B------:R-:W-:Y:S02]  /*4550*/  @UP2 ULDC.64 UR10, c[0x0][0x9e8] ;  /* 0x00027a00000a2ab9 */ /* 0x000fe40000000a00 */
[----:B------:R-:W-:-:S04]  /*4560*/  UIMAD.WIDE.U32 UR14, UR7, UR10, URZ ;  /* 0x0000000a070e72a5 */ /* 0x000fc8000f8e003f */
[----:B------:R-:W-:-:S12]  /*4570*/  @UP2 USHF.R.U32.HI UR7, URZ, UR11, UR15 ;  /* 0x0000000b3f072299 */ /* 0x000fd8000801160f */
.L_x_1454:
[----:B------:R-:W-:-:S04]  /*4580*/  UIMAD UR5, UR7, UR5, UR5 ;  /* 0x00000005070572a4 */ /* 0x000fc8000f8e0205 */
[----:B------:R-:W-:-:S04]  /*4590*/  UISETP.LT.AND UP2, UPT, UR4, UR5, UPT ;  /* 0x000000050400728c */ /* 0x000fc8000bf41270 */
[----:B------:R-:W-:-:S12]  /*45a0*/  USEL UR4, UR4, UR5, UP2 ;  /* 0x0000000504047287 */ /* 0x000fd80009000000 */
.L_x_1452:
        /* <DEDUP_REMOVED lines=78> */
[----:B------:R-:W-:-:S05]  /*4a90*/  ULDC UR55, c[0x0][0x988] ;  /* 0x0002620000377ab9 */ /* 0x000fca0000000800 */
.L_x_1472:
[----:B------:R-:W-:-:S04]  /*4aa0*/  UIADD3 UR5, UR37, 0x1, URZ ;  /* 0x0000000125057890 */ /* 0x000fc8000fffe03f */
[----:B------:R-:W-:-:S04]  /*4ab0*/  UISETP.NE.AND UP2, UPT, UR5, 0x2, UPT ;  /* 0x000000020500788c */ /* 0x000fc8000bf45270 */
[----:B------:R-:W-:Y:S02]  /*4ac0*/  USEL UR39, URZ, 0x1, UP2 ;  /* 0x000000013f277887 */ /* 0x000fe40009000000 */
[----:B------:R-:W-:Y:S02]  /*4ad0*/  USEL UR5, UR5, URZ, UP2 ;  /* 0x0000003f05057287 */ /* 0x000fe40009000000 */
[----:B------:R-:W-:Y:S01]  /*4ae0*/  ULOP3.LUT UR39, UR36, UR39, URZ, 0x3c, !UPT ;  /* 0x0000002724277292 */ /* 0x000fe2000f8e3c3f */
[----:B------:R-:W-:Y:S11]  /*4af0*/  @!P0 BRA `(.L_x_1456) ;  /* 0x0000000000048947 */ /* 0x000ff60003800000 */
[----:B------:R-:W-:Y:S01]  /*4b00*/  BPT.TRAP 0x1 ;  /* 0x000000040000795c */ /* 0x000fe20000300000 */
.L_x_1456:
[----:B------:R-:W-:Y:S01]  /*4b10*/  ULEA UR7, UR5, UR38, 0x3 ;  /* 0x0000002605077291 */ /* 0x000fe2000f8e183f */
[----:B------:R-:W-:-:S05]  /*4b20*/  IMAD.U32 R21, RZ, RZ, UR39 ;  /* 0x00000027ff157e24 */ /* 0x000fca000f8e00ff */
[----:B------:R-:W-:-:S04]  /*4b30*/  SHF.L.U32 R21, R21, 0x1f, RZ ;  /* 0x0000001f15157819 */ /* 0x000fc800000006ff */
[----:B------:R0:W1:Y:S01]  /*4b40*/  SYNCS.PHASECHK.TRANS64.TRYWAIT P2, [UR7+0x30830], R21 ;  /* 0x03083015ff0075a7 */ /* 0x0000620008040147 */
[----:B------:R-:W-:Y:S05]  /*4b50*/  @!P0 BRA `(.L_x_1457) ;  /* 0x0000000000048947 */ /* 0x000fea0003800000 */
[----:B------:R-:W-:Y:S01]  /*4b60*/  BPT.TRAP 0x1 ;  /* 0x000000040000795c */ /* 0x000fe20000300000 */
.L_x_1457:
[----:B-1----:R-:W-:Y:S05]  /*4b70*/  @P2 BRA `(.L_x_1458) ;  /* 0x0000000000082947 */ /* 0x002fea0003800000 */
[----:B------:R-:W1:Y:S02]  /*4b80*/  SYNCS.PHASECHK.TRANS64.TRYWAIT P2, [UR7+0x30830], R21 ;  /* 0x03083015ff0075a7 */ /* 0x000e640008040147 */
[----:B-1----:R-:W-:Y:S05]  /*4b90*/  @!P2 BRA `(.L_x_1459) ;  /* 0x000001340028a947 */ /* 0x002fea0003800000 */
.L_x_1458:
        /* <DEDUP_REMOVED lines=228> */
.L_x_1460:
[----:B------:R-:W-:Y:S01]  /*59e0*/  ULEA UR14, UR37, UR38, 0x3 ;  /* 0x00000026250e7291 */ /* 0x000fe2000f8e183f */
[----:B------:R-:W-:-:S05]  /*59f0*/  IMAD.U32 R0, RZ, RZ, UR36 ;  /* 0x00000024ff007e24 */ /* 0x000fca000f8e00ff */
[----:B------:R-:W-:-:S04]  /*5a00*/  SHF.L.U32 R0, R0, 0x1f, RZ ;  /* 0x0000001f00007819 */ /* 0x000fc800000006ff */
[----:B------:R1:W2:Y:S01]  /*5a10*/  SYNCS.PHASECHK.TRANS64.TRYWAIT P2, [UR14+0x30850], R0 ;  /* 0x03085000ff0075a7 */ /* 0x0002a2000804014e */
[----:B------:R-:W-:Y:S05]  /*5a20*/  @!P0 BRA `(.L_x_1461) ;  /* 0x0000000000048947 */ /* 0x000fea0003800000 */
[----:B------:R-:W-:Y:S01]  /*5a30*/  BPT.TRAP 0x1 ;  /* 0x000000040000795c */ /* 0x000fe20000300000 */
.L_x_1461:
[----:B--2---:R-:W-:Y:S05]  /*5a40*/  @P2 BRA `(.L_x_1462) ;  /* 0x0000000000082947 */ /* 0x004fea0003800000 */
[----:B------:R-:W2:Y:S02]  /*5a50*/  SYNCS.PHASECHK.TRANS64.TRYWAIT P2, [UR14+0x30850], R0 ;  /* 0x03085000ff0075a7 */ /* 0x000ea4000804014e */
[----:B--2---:R-:W-:Y:S05]  /*5a60*/  @!P2 BRA `(.L_x_1463) ;  /* 0x00000124008ca947 */ /* 0x004fea0003800000 */
.L_x_1462:
[----:B------:R-:W-:Y:S01]  /*5a70*/  UIADD3 UR6, UR38, 0x400, URZ ;  /* 0x0000040026067890 */ /* 0x000fe2000fffe03f */
[----:B------:R-:W-:Y:S01]  /*5a80*/  WARPGROUP.ARRIVE ;  /* 0x00000000000079c5 */ /* 0x000fe20000000000 */
[----:B------:R-:W-:Y:S01]  /*5a90*/  UMOV UR11, 0x40000040 ;  /* 0x40000040000b7882 */ /* 0x000fe20000000000 */
[----:B------:R-:W-:Y:S01]  /*5aa0*/  R2UR UR15, R22 ;  /* 0x00000000160f72ca */ /* 0x000fe200000e0000 */
[----:B------:R-:W-:Y:S01]  /*5ab0*/  USHF.R.U32.HI UR6, URZ, 0x4, UR6 ;  /* 0x000000043f067899 */ /* 0x000fe20008011606 */
[----:B------:R-:W-:Y:S01]  /*5ac0*/  PLOP3.LUT P2, PT, PT, PT, UP0, 0x80, 0x0 ;  /* 0x000000000000781c */ /* 0x000fe20003f4f008 */
[----:B0-----:R-:W-:Y:S01]  /*5ad0*/  FMUL.FTZ R21, R158, UR4 ;  /* 0x000000049e157c20 */ /* 0x001fe20008410000 */
[----:B------:R-:W-:Y:S01]  /*5ae0*/  PLOP3.LUT P3, PT, PT, PT, UP0, 0x80, 0x0 ;  /* 0x000000000000781c */ /* 0x000fe20003f6f008 */
[----:B------:R-:W-:Y:S01]  /*5af0*/  ULOP3.LUT UR6, UR6, 0x3fff, URZ, 0xc0, !UPT ;  /* 0x00003fff06067892 */ /* 0x000fe2000f8ec03f */
[----:B------:R-:W-:Y:S01]  /*5b00*/  FMUL.FTZ R158, R167, UR4 ;  /* 0x00000004a79e7c20 */ /* 0x000fe20008410000 */
[----:B-1----:R-:W-:Y:S01]  /*5b10*/  FMUL.FTZ R0, R154, UR4 ;  /* 0x000000049a007c20 */ /* 0x002fe20008410000 */
[----:B------:R-:W-:Y:S01]  /*5b20*/  FMUL.FTZ R2, R155, UR4 ;  /* 0x000000049b027c20 */ /* 0x000fe20008410000 */
[----:B------:R-:W-:Y:S01]  /*5b30*/  ULOP3.LUT UR6, UR6, 0x2000000, URZ, 0xfc, !UPT ;  /* 0x0200000006067892 */ /* 0x000fe2000f8efc3f */
[----:B------:R-:W-:Y:S01]  /*5b40*/  FMUL.FTZ R154, R159, UR4 ;  /* 0x000000049f9a7c20 */ /* 0x000fe20008410000 */
[----:B------:R-:W-:Y:S01]  /*5b50*/  FMUL.FTZ R155, R162, UR4 ;  /* 0x00000004a29b7c20 */ /* 0x000fe20008410000 */
[----:B------:R-:W-:Y:S01]  /*5b60*/  FMUL.FTZ R159, R170, UR4 ;  /* 0x00000004aa9f7c20 */ /* 0x000fe20008410000 */
[----:B------:R-:W-:Y:S01]  /*5b70*/  ULEA UR6, UR37, UR6, 0xb ;  /* 0x0000000625067291 */ /* 0x000fe2000f8e583f */
[----:B------:R-:W-:-:S02]  /*5b80*/  VIADD R167, R23, UR15 ;  /* 0x0000000f17a77c36 */ /* 0x000fc40008000000 */
[----:B------:R-:W-:Y:S01]  /*5b90*/  FMUL.FTZ R162, R174, UR4 ;  /* 0x00000004aea27c20 */ /* 0x000fe20008410000 */
[----:B------:R-:W0:Y:S03]  /*5ba0*/  MUFU.TANH R0, R0 ;  /* 0x0000000000007308 */ /* 0x000e260000002400 */
[----:B------:R-:W-:Y:S02]  /*5bb0*/  UMOV UR10, UR6 ;  /* 0x00000006000a7c82 */ /* 0x000fe40008000000 */
[----:B------:R-:W-:Y:S01]  /*5bc0*/  HGMMA.64x256x16.F32.BF16 R24, R196, gdesc[UR8].tnspB, R24, gsb0 ;  /* 0x43e00008c4187df0 */ /* 0x000fe20008001818 */
[----:B------:R-:W-:Y:S02]  /*5bd0*/  UIADD3 UR10, UR6, 0x80, URZ ;  /* 0x00000080060a7890 */ /* 0x000fe4000fffe03f */
[----:B------:R-:W1:Y:S01]  /*5be0*/  MUFU.TANH R2, R2 ;  /* 0x0000000200027308 */ /* 0x000e620000002400 */
[----:B------:R-:W-:-:S07]  /*5bf0*/  UMOV UR11, 0x40000040 ;  /* 0x40000040000b7882 */ /* 0x000fce0000000000 */
[----:B------:R-:W2:Y:S08]  /*5c00*/  MUFU.TANH R21, R21 ;  /* 0x0000001500157308 */ /* 0x000eb00000002400 */
[----:B------:R-:W3:Y:S08]  /*5c10*/  MUFU.TANH R154, R154 ;  /* 0x0000009a009a7308 */ /* 0x000ef00000002400 */
[----:B------:R-:W4:Y:S08]  /*5c20*/  MUFU.TANH R155, R155 ;  /* 0x0000009b009b7308 */ /* 0x000f300000002400 */
[----:B------:R-:W0:Y:S08]  /*5c30*/  MUFU.TANH R158, R158 ;  /* 0x0000009e009e7308 */ /* 0x000e300000002400 */
[----:B------:R-:W0:Y:S08]  /*5c40*/  MUFU.TANH R159, R159 ;  /* 0x0000009f009f7308 */ /* 0x000e300000002400 */
[----:B------:R-:W0:Y:S01]  /*5c50*/  MUFU.TANH R162, R162 ;  /* 0x000000a200a27308 */ /* 0x000e220000002400 */
[----:B------:R-:W-:-:S02]  /*5c60*/  WARPGROUP.DEPBAR.LE gsb0, 0x0 ;  /* 0x00008000000079c5 */ /* 0x000fc40000010000 */
[----:B------:R-:W-:-:S06]  /*5c70*/  WARPGROUP.ARRIVE ;  /* 0x00000000000079c5 */ /* 0x000fcc0000000000 */
[----:B------:R-:W-:Y:S01]  /*5c80*/  HGMMA.64x256x16.F32.BF16 R24, R192, gdesc[UR8].tnspB, R24, gsb0 ;  /* 0x43e00008c0187df0 */ /* 0x000fe20008001818 */
[----:B------:R-:W-:Y:S01]  /*5c90*/  UIADD3 UR10, UR6, 0x100, URZ ;  /* 0x00000100060a7890 */ /* 0x000fe2000fffe03f */
[----:B------:R-:W-:Y:S01]  /*5ca0*/  UMOV UR11, 0x40000040 ;  /* 0x40000040000b7882 */ /* 0x000fe20000000000 */
[----:B------:R-:W-:Y:S02]  /*5cb0*/  WARPGROUP.DEPBAR.LE gsb0, 0x0 ;  /* 0x00008000000079c5 */ /* 0x000fe40000010000 */
[----:B------:R-:W-:Y:S01]  /*5cc0*/  WARPGROUP.ARRIVE ;  /* 0x00000000000079c5 */ /* 0x000fe20000000000 */
[----:B------:R-:W-:Y:S01]  /*5cd0*/  FMUL.FTZ R192, R168, UR4 ;  /* 0x00000004a8c07c20 */ /* 0x000fe20008410000 */
[----:B------:R-:W-:Y:S01]  /*5ce0*/  FMUL.FTZ R193, R169, UR4 ;  /* 0x00000004a9c17c20 */ /* 0x000fe20008410000 */
[----:B------:R-:W-:Y:S01]  /*5cf0*/  FMUL.FTZ R194, R172, UR4 ;  /* 0x00000004acc27c20 */ /* 0x000fe20008410000 */
[----:B------:R-:W-:Y:S01]  /*5d00*/  FMUL.FTZ R195, R173, UR4 ;  /* 0x00000004adc37c20 */ /* 0x000fe20008410000 */
[----:B------:R-:W-:-:S15]  /*5d10*/  IMAD.U32 R169, RZ, RZ, UR60 ;  /* 0x0000003cffa97e24 */ /* 0x000fde000f8e00ff */
[----:B------:R-:W-:-:S03]  /*5d20*/  NOP ;  /* 0x0000000000007918 */ /* 0x000fc60000000000 */
        /* <DEDUP_REMOVED lines=11> */
[----:B------:R-:W-:Y:S01]  /*5de0*/  @P2 IMAD.HI.U32 R152, R167, UR6, RZ ;  /* 0x00000006a7982c27 */ /* 0x000fe2000f8e00ff */
[----:B------:R-:W-:-:S03]  /*5df0*/  @UP0 ULDC UR6, c[0x0][0x450] ;  /* 0x0001140000060ab9 */ /* 0x000fc60000000800 */
[----:B------:R-:W-:Y:S01]  /*5e00*/  FMUL.FTZ R189, R153, UR4 ;  /* 0x0000000499bd7c20 */ /* 0x000fe20008410000 */
[----:B------:R-:W-:Y:S01]  /*5e10*/  FMUL.FTZ R191, R156, UR4 ;  /* 0x000000049cbf7c20 */ /* 0x000fe20008410000 */
[----:B------:R-:W-:Y:S01]  /*5e20*/  HGMMA.64x256x16.F32.BF16 R24, R184, gdesc[UR8].tnspB, R24, gsb0 ;  /* 0x43e00008b8187df0 */ /* 0x000fe20008001818 */
[----:B------:R-:W-:Y:S01]  /*5e30*/  @P3 SHF.R.U32.HI R167, RZ, UR6, R152 ;  /* 0x00000006ffa73c19 */ /* 0x000fe20008011698 */
[----:B------:R-:W-:Y:S01]  /*5e40*/  FMUL.FTZ R190, R157, UR4 ;  /* 0x000000049dbe7c20 */ /* 0x000fe20008410000 */
[----:B------:R-:W-:Y:S01]  /*5e50*/  FMUL.FTZ R156, R163, UR4 ;  /* 0x00000004a39c7c20 */ /* 0x000fe20008410000 */
[----:B------:R-:W-:Y:S01]  /*5e60*/  FMUL.FTZ R157, R166, UR4 ;  /* 0x00000004a69d7c20 */ /* 0x000fe20008410000 */
[----:B------:R-:W-:Y:S01]  /*5e70*/  FMUL.FTZ R163, R178, UR4 ;  /* 0x00000004b2a37c20 */ /* 0x000fe20008410000 */
[----:B------:R-:W5:Y:S01]  /*5e80*/  SHFL.IDX PT, R153, R167, RZ, 0x1c1f ;  /* 0x001c1fffa7997589 */ /* 0x000f6200000e0000 */
[----:B------:R-:W-:Y:S01]  /*5e90*/  FMUL.FTZ R178, R181, UR4 ;  /* 0x00000004b5b27c20 */ /* 0x000fe20008410000 */
[----:B------:R-:W-:Y:S01]  /*5ea0*/  FMUL.FTZ R166, R183, UR4 ;  /* 0x00000004b7a67c20 */ /* 0x000fe20008410000 */
[----:B------:R-:W-:Y:S01]  /*5eb0*/  IMAD.U32 R152, RZ, RZ, UR7 ;  /* 0x00000007ff987e24 */ /* 0x000fe2000f8e00ff */
[----:B------:R-:W-:Y:S01]  /*5ec0*/  PLOP3.LUT P2, PT, PT, PT, UP1, 0x40, 0x0 ;  /* 0x000000000000781c */ /* 0x000fe20003f4e818 */
[----:B------:R-:W0:Y:S01]  /*5ed0*/  MUFU.TANH R188, R188 ;  /* 0x000000bc00bc7308 */ /* 0x000e220000002400 */
[----:B------:R-:W-:Y:S01]  /*5ee0*/  ULDC UR6, c[0x0][0x9e0] ;  /* 0x0002780000067ab9 */ /* 0x000fe20000000800 */
        /* <DEDUP_REMOVED lines=13> */
[----:B------:R-:W-:Y:S02]  /*5fc0*/  IMAD.SHL.U32 R179, R20, 0x40, RZ ;  /* 0x0000004014b37824 */ /* 0x000fe400078e00ff */
[----:B------:R-:W-:Y:S01]  /*5fd0*/  FMUL.FTZ R185, R161, UR4 ;  /* 0x00000004a1b97c20 */ /* 0x000fe20008410000 */
[----:B------:R-:W-:Y:S01]  /*5fe0*/  FMUL.FTZ R161, R175, UR4 ;  /* 0x00000004afa17c20 */ /* 0x000fe20008410000 */
[----:B------:R-:W-:Y:S01]  /*5ff0*/  FMUL.FTZ R175, R176, UR4 ;  /* 0x00000004b0af7c20 */ /* 0x000fe20008410000 */
[----:B------:R-:W-:Y:S01]  /*6000*/  FMUL.FTZ R184, R160, UR4 ;  /* 0x00000004a0b87c20 */ /* 0x000fe20008410000 */
[----:B------:R-:W-:Y:S01]  /*6010*/  FMUL.FTZ R187, R165, UR4 ;  /* 0x00000004a5bb7c20 */ /* 0x000fe20008410000 */
[----:B------:R-:W-:Y:S01]  /*6020*/  FMUL.FTZ R176, R177, UR4 ;  /* 0x00000004b1b07c20 */ /* 0x000fe20008410000 */
[----:B------:R-:W-:Y:S01]  /*6030*/  IADD3 R168, -R179, 0x1, RZ ;  /* 0x00000001b3a87810 */ /* 0x000fe20007ffe1ff */
[----:B------:R-:W-:Y:S01]  /*6040*/  FMUL.FTZ R160, R171, UR4 ;  /* 0x00000004aba07c20 */ /* 0x000fe20008410000 */
[----:B------:R-:W-:Y:S01]  /*6050*/  FMUL.FTZ R177, R180, UR4 ;  /* 0x00000004b4b17c20 */ /* 0x000fe20008410000 */
[----:B------:R-:W-:Y:S01]  /*6060*/  FMUL.FTZ R165, R182, UR4 ;  /* 0x00000004b6a57c20 */ /* 0x000fe20008410000 */
[----:B------:R-:W0:Y:S01]  /*6070*/  MUFU.TANH R184, R184 ;  /* 0x000000b800b87308 */ /* 0x000e220000002400 */
[----:B------:R-:W-:Y:S01]  /*6080*/  IMAD R168, R17, -0x2, R168 ;  /* 0xfffffffe11a87824 */ /* 0x000fe200078e02a8 */
[----:B------:R0:W-:Y:S04]  /*6090*/  @!P1 SYNCS.ARRIVE.TRANS64.RED.A1T0 RZ, [R152+URZ], RZ ;  /* 0x000000ff98ff99a7 */ /* 0x0001e8000810043f */
[----:B------:R-:W-:-:S02]  /*60a0*/  IADD3 R168, -R169, UR61, R168 ;  /* 0x0000003da9a87c10 */ /* 0x000fc4000fffe1a8 */
[----:B------:R-:W0:Y:S03]  /*60b0*/  MUFU.TANH R185, R185 ;  /* 0x000000b900b97308 */ /* 0x000e260000002400 */
[C---:B------:R-:W-:Y:S02]  /*60c0*/  VIADD R183, R168.reuse, UR6 ;  /* 0x00000006a8b77c36 */ /* 0x040fe40008000000 */
[----:B------:R-:W-:Y:S02]  /*60d0*/  VIADD R196, R168, UR54 ;  /* 0x00000036a8c47c36 */ /* 0x000fe40008000000 */
[--C-:B-----5:R-:W-:Y:S01]  /*60e0*/  IMAD.IADD R180, R183, 0x1, R153.reuse ;  /* 0x00000001b7b47824 */ /* 0x120fe200078e0299 */
[----:B------:R-:W0:Y:S01]  /*60f0*/  MUFU.TANH R186, R186 ;  /* 0x000000ba00ba7308 */ /* 0x000e220000002400 */
[----:B------:R-:W-:-:S07]  /*6100*/  IMAD.IADD R182, R196, 0x1, R153 ;  /* 0x00000001c4b67824 */ /* 0x000fce00078e0299 */
        /* <DEDUP_REMOVED lines=9> */
[----:B------:R-:W-:Y:S01]  /*61a0*/  IMAD.U32 R168, RZ, RZ, UR60 ;  /* 0x0000003cffa87e24 */ /* 0x000fe2000f8e00ff */
[----:B------:R-:W-:Y:S04]  /*61b0*/  BSSY B0, `(.L_x_1465) ;  /* 0x0000011000007945 */ /* 0x000fe80003800000 */
[----:B------:R-:W-:-:S04]  /*61c0*/  IADD3 R168, -R168, UR61, R153 ;  /* 0x0000003da8a87c10 */ /* 0x000fc8000fffe199 */
[----:B------:R-:W-:-:S13]  /*61d0*/  ISETP.GT.AND P2, PT, R168, -0x1, PT ;  /* 0xffffffffa800780c */ /* 0x000fda0003f44270 */
[----:B------:R-:W-:Y:S05]  /*61e0*/  @P2 BRA `(.L_x_1466) ;  /* 0x0000000000202947 */ /* 0x000fea0003800000 */
[----:B------:R-:W-:Y:S01]  /*61f0*/  IMAD.U32 R170, RZ, RZ, UR51 ;  /* 0x00000033ffaa7e24 */ /* 0x000fe2000f8e00ff */
[----:B------:R-:W-:-:S04]  /*6200*/  LOP3.LUT R169, RZ, R168, RZ, 0x33, !PT ;  /* 0x000000a8ffa97212 */ /* 0x000fc800078e33ff */
[----:B------:R-:W-:-:S13]  /*6210*/  ISETP.NE.AND P2, PT, R170, 0x1, PT ;  /* 0x00000001aa00780c */ /* 0x000fda0003f45270 */
[----:B0-----:R-:W0:Y:S02]  /*6220*/  @P2 LDC.64 R152, c[0x0][0x9e8] ;  /* 0x00027a00ff982b82 */ /* 0x001e240000000a00 */
[----:B0-----:R-:W-:-:S05]  /*6230*/  @P2 IMAD.HI.U32 R152, R169, R152, RZ ;  /* 0x00000098a9982227 */ /* 0x001fca00078e00ff */
[----:B------:R-:W-:-:S04]  /*6240*/  @P2 SHF.R.U32.HI R169, RZ, R153, R152 ;  /* 0x00000099ffa92219 */ /* 0x000fc80000011698 */
[----:B------:R-:W-:Y:S01]  /*6250*/  LOP3.LUT R168, RZ, R169, RZ, 0x33, !PT ;  /* 0x000000a9ffa87212 */ /* 0x000fe200078e33ff */
[----:B------:R-:W-:Y:S06]  /*6260*/  BRA `(.L_x_1467) ;  /* 0x0000000000147947 */ /* 0x000fec0003800000 */
.L_x_1466:
[----:B------:R-:W-:-:S05]  /*6270*/  IMAD.U32 R170, RZ, RZ, UR51 ;  /* 0x00000033ffaa7e24 */ /* 0x000fca000f8e00ff */
[----:B------:R-:W-:-:S13]  /*6280*/  ISETP.NE.AND P2, PT, R170, 0x1, PT ;  /* 0x00000001aa00780c */ /* 0x000fda0003f45270 */
[----:B0-----:R-:W0:Y:S02]  /*6290*/  @P2 LDC.64 R152, c[0x0][0x9e8] ;  /* 0x00027a00ff982b82 */ /* 0x001e240000000a00 */
[----:B0-----:R-:W-:-:S05]  /*62a0*/  @P2 IMAD.HI.U32 R152, R168, R152, RZ ;  /* 0x00000098a8982227 */ /* 0x001fca00078e00ff */
[----:B------:R-:W-:-:S07]  /*62b0*/  @P2 SHF.R.U32.HI R168, RZ, R153, R152 ;  /* 0x00000099ffa82219 */ /* 0x000fce0000011698 */
.L_x_1467:
[----:B------:R-:W-:Y:S05]  /*62c0*/  BSYNC B0 ;  /* 0x0000000000007941 */ /* 0x000fea0003800000 */
.L_x_1465:
[----:B------:R-:W-:-:S04]  /*62d0*/  IMAD R168, R168, R170, -R179 ;  /* 0x000000aaa8a87224 */ /* 0x000fc800078e0ab3 */
[----:B------:R-:W-:-:S05]  /*62e0*/  IMAD R153, R17, -0x2, R168 ;  /* 0xfffffffe11997824 */ /* 0x000fca00078e02a8 */
[----:B------:R-:W-:Y:S02]  /*62f0*/  VIADDMNMX R180, R153, R170, R180, PT ;  /* 0x000000aa99b47246 */ /* 0x000fe400038001b4 */
[----:B------:R-:W-:-:S07]  /*6300*/  VIMNMX R182, R182, R153, !PT ;  /* 0x00000099b6b67248 */ /* 0x000fce0007fe0100 */
.L_x_1464:
[----:B------:R-:W-:Y:S01]  /*6310*/  ISETP.GT.AND P2, PT, R20, -0x1, PT ;  /* 0xffffffff1400780c */ /* 0x000fe20003f44270 */
[----:B0-----:R0:W1:Y:S03]  /*6320*/  SHFL.IDX PT, R152, R167, 0x1, 0x1c1f ;  /* 0x003c1f00a7987f89 */ /* 0x00106600000e0000 */
[C---:B------:R-:W-:Y:S02]  /*6330*/  ISETP.GT.AND P5, PT, R182.reuse, RZ, P2 ;  /* 0x000000ffb600720c */ /* 0x040fe400017a4270 */
[----:B------:R-:W-:Y:S02]  /*6340*/  ISETP.GT.AND P4, PT, R182, 0x1, P2 ;  /* 0x00000001b600780c */ /* 0x000fe40001784270 */
[----:B------:R-:W-:Y:S02]  /*6350*/  ISETP.LT.OR P5, PT, R180, 0x1, P5 ;  /* 0x00000001b400780c */ /* 0x000fe40002fa1670 */
[----:B------:R-:W-:-:S02]  /*6360*/  ISETP.GT.AND P6, PT, R182, 0x8, P2 ;  /* 0x00000008b600780c */ /* 0x000fc400017c4270 */
[----:B------:R-:W-:Y:S02]  /*6370*/  FSEL R181, R188, -INF , !P5 ;  /* 0xff800000bcb57808 */ /* 0x000fe40006800000 */
[C---:B------:R-:W-:Y:S02]  /*6380*/  ISETP.GT.AND P5, PT, R182.reuse, 0x10, P2 ;  /* 0x00000010b600780c */ /* 0x040fe400017a4270 */
[----:B------:R-:W-:Y:S02]  /*6390*/  ISETP.GT.AND P3, PT, R182, 0x9, P2 ;  /* 0x00000009b600780c */ /* 0x000fe40001764270 */
[C---:B------:R-:W-:Y:S02]  /*63a0*/  ISETP.LT.OR P5, PT, R180.reuse, 0x11, P5 ;  /* 0x00000011b400780c */ /* 0x040fe40002fa1670 */
[----:B------:R-:W-:Y:S02]  /*63b0*/  ISETP.LT.OR P4, PT, R180, 0x2, P4 ;  /* 0x00000002b400780c */ /* 0x000fe40002781670 */
[----:B0-----:R-:W-:-:S02]  /*63c0*/  FSEL R167, R184, -INF , !P5 ;  /* 0xff800000b8a77808 */ /* 0x001fc40006800000 */
[----:B------:R-:W-:Y:S02]  /*63d0*/  ISETP.GT.AND P5, PT, R182, 0x20, P2 ;  /* 0x00000020b600780c */ /* 0x000fe400017a4270 */
[C---:B------:R-:W-:Y:S02]  /*63e0*/  ISETP.LT.OR P6, PT, R180.reuse, 0x9, P6 ;  /* 0x00000009b400780c */ /* 0x040fe400037c1670 */
[C---:B------:R-:W-:Y:S02]  /*63f0*/  ISETP.LT.OR P3, PT, R180.reuse, 0xa, P3 ;  /* 0x0000000ab400780c */ /* 0x040fe40001f61670 */
[----:B------:R-:W-:Y:S02]  /*6400*/  ISETP.LT.OR P5, PT, R180, 0x21, P5 ;  /* 0x00000021b400780c */ /* 0x000fe40002fa1670 */
[----:B------:R-:W-:Y:S02]  /*6410*/  FSEL R189, R189, -INF , !P4 ;  /* 0xff800000bdbd7808 */ /* 0x000fe40006000000 */
[----:B------:R-:W-:-:S02]  /*6420*/  FSEL R191, R191, -INF , !P6 ;  /* 0xff800000bfbf7808 */ /* 0x000fc40007000000 */
[----:B------:R-:W-:Y:S02]  /*6430*/  FSEL R190, R190, -INF , !P3 ;  /* 0xff800000bebe7808 */ /* 0x000fe40005800000 */
[C---:B------:R-:W-:Y:S02]  /*6440*/  ISETP.GT.AND P4, PT, R182.reuse, 0x11, P2 ;  /* 0x00000011b600780c */ /* 0x040fe40001784270 */
[C---:B------:R-:W-:Y:S02]  /*6450*/  ISETP.GT.AND P6, PT, R182.reuse, 0x18, P2 ;  /* 0x00000018b600780c */ /* 0x040fe400017c4270 */
[----:B------:R-:W-:Y:S02]  /*6460*/  ISETP.GT.AND P3, PT, R182, 0x19, P2 ;  /* 0x00000019b600780c */ /* 0x000fe40001764270 */
[----:B------:R-:W-:Y:S02]  /*6470*/  FSEL R171, R192, -INF , !P5 ;  /* 0xff800000c0ab7808 */ /* 0x000fe40006800000 */
[----:B------:R-:W-:-:S02]  /*6480*/  ISETP.GT.AND P5, PT, R182, 0x30, P2 ;  /* 0x00000030b600780c */ /* 0x000fc400017a4270 */
[C---:B------:R-:W-:Y:S02]  /*6490*/  ISETP.LT.OR P4, PT, R180.reuse, 0x12, P4 ;  /* 0x00000012b400780c */ /* 0x040fe40002781670 */
        /* <DEDUP_REMOVED lines=10> */
[----:B------:R-:W-:-:S02]  /*6540*/  PLOP3.LUT P5, PT, PT, PT, UP1, 0x40, 0x0 ;  /* 0x000000000000781c */ /* 0x000fc40003fae818 */
[C---:B------:R-:W-:Y:S02]  /*6550*/  ISETP.LT.OR P4, PT, R180.reuse, 0x22, P4 ;  /* 0x00000022b400780c */ /* 0x040fe40002781670 */
[C---:B------:R-:W-:Y:S02]  /*6560*/  ISETP.LT.OR P6, PT, R180.reuse, 0x29, P6 ;  /* 0x00000029b400780c */ /* 0x040fe400037c1670 */
[----:B------:R-:W-:Y:S02]  /*6570*/  ISETP.LT.OR P3, PT, R180, 0x2a, P3 ;  /* 0x0000002ab400780c */ /* 0x000fe40001f61670 */
[----:B------:R-:W-:Y:S02]  /*6580*/  FSEL R172, R193, -INF , !P4 ;  /* 0xff800000c1ac7808 */ /* 0x000fe40006000000 */
[----:B------:R-:W-:Y:S02]  /*6590*/  FSEL R173, R194, -INF , !P6 ;  /* 0xff800000c2ad7808 */ /* 0x000fe40007000000 */
[----:B------:R-:W-:-:S02]  /*65a0*/  FSEL R174, R195, -INF , !P3 ;  /* 0xff800000c3ae7808 */ /* 0x000fc40005800000 */
[C---:B------:R-:W-:Y:S02]  /*65b0*/  ISETP.GT.AND P4, PT, R182.reuse, 0x31, P2 ;  /* 0x00000031b600780c */ /* 0x040fe40001784270 */
[C---:B------:R-:W-:Y:S02]  /*65c0*/  ISETP.GT.AND P6, PT, R182.reuse, 0x38, P2 ;  /* 0x00000038b600780c */ /* 0x040fe400017c4270 */
[----:B------:R-:W-:Y:S02]  /*65d0*/  ISETP.GT.AND P3, PT, R182, 0x39, P2 ;  /* 0x00000039b600780c */ /* 0x000fe40001764270 */
[C---:B------:R-:W-:Y:S02]  /*65e0*/  ISETP.LT.OR P4, PT, R180.reuse, 0x32, P4 ;  /* 0x00000032b400780c */ /* 0x040fe40002781670 */
[C---:B------:R-:W-:Y:S02]  /*65f0*/  ISETP.LT.OR P6, PT, R180.reuse, 0x39, P6 ;  /* 0x00000039b400780c */ /* 0x040fe400037c1670 */
[----:B------:R-:W-:Y:S01]  /*6600*/  ISETP.LT.OR P3, PT, R180, 0x3a, P3 ;  /* 0x0000003ab400780c */ /* 0x000fe20001f61670 */
[--C-:B-1----:R-:W-:Y:S01]  /*6610*/  IMAD.IADD R180, R183, 0x1, R152.reuse ;  /* 0x00000001b7b47824 */ /* 0x102fe200078e0298 */
[----:B------:R-:W-:Y:S01]  /*6620*/  FSEL R176, R176, -INF , !P4 ;  /* 0xff800000b0b07808 */ /* 0x000fe20006000000 */
[----:B------:R-:W-:Y:S01]  /*6630*/  IMAD.IADD R183, R196, 0x1, R152 ;  /* 0x00000001c4b77824 */ /* 0x000fe200078e0298 */
[----:B------:R-:W-:-:S02]  /*6640*/  FSEL R177, R177, -INF , !P6 ;  /* 0xff800000b1b17808 */ /* 0x000fc40007000000 */
[----:B------:R-:W-:Y:S01]  /*6650*/  FSEL R178, R178, -INF , !P3 ;  /* 0xff800000b2b27808 */ /* 0x000fe20005800000 */
[----:B------:R-:W-:Y:S06]  /*6660*/  @P5 BRA `(.L_x_1468) ;  /* 0x00000000005c5947 */ /* 0x000fec0003800000 */
        /* <DEDUP_REMOVED lines=13> */
.L_x_1470:
[----:B------:R-:W-:-:S05]  /*6740*/  IMAD.U32 R187, RZ, RZ, UR51 ;  /* 0x00000033ffbb7e24 */ /* 0x000fca000f8e00ff */
[----:B------:R-:W-:-:S13]  /*6750*/  ISETP.NE.AND P3, PT, R187, 0x1, PT ;  /* 0x00000001bb00780c */ /* 0x000fda0003f65270 */
[----:B------:R-:W0:Y:S02]  /*6760*/  @P3 LDC.64 R152, c[0x0][0x9e8] ;  /* 0x00027a00ff983b82 */ /* 0x000e240000000a00 */
[----:B0-----:R-:W-:-:S05]  /*6770*/  @P3 IMAD.HI.U32 R152, R182, R152, RZ ;  /* 0x00000098b6983227 */ /* 0x001fca00078e00ff */
[----:B------:R-:W-:-:S07]  /*6780*/  @P3 SHF.R.U32.HI R182, RZ, R153, R152 ;  /* 0x00000099ffb63219 */ /* 0x000fce0000011698 */
.L_x_1471:
[----:B------:R-:W-:Y:S05]  /*6790*/  BSYNC B0 ;  /* 0x0000000000007941 */ /* 0x000fea0003800000 */
.L_x_1469:
[----:B------:R-:W-:-:S04]  /*67a0*/  IMAD R182, R182, R187, -R179 ;  /* 0x000000bbb6b67224 */ /* 0x000fc800078e0ab3 */
[----:B------:R-:W-:-:S05]  /*67b0*/  IMAD R182, R17, -0x2, R182 ;  /* 0xfffffffe11b67824 */ /* 0x000fca00078e02b6 */
[----:B------:R-:W-:Y:S02]  /*67c0*/  VIADDMNMX R180, R182, R187, R180, PT ;  /* 0x000000bbb6b47246 */ /* 0x000fe400038001b4 */
[----:B------:R-:W-:-:S07]  /*67d0*/  VIMNMX R183, R183, R182, !PT ;  /* 0x000000b6b7b77248 */ /* 0x000fce0007fe0100 */
.L_x_1468:
        /* <DEDUP_REMOVED lines=94> */
[----:B------:R1:W-:Y:S01]  /*6dc0*/  MUFU.EX2 R179, R190 ;  /* 0x000000be00b37308 */ /* 0x0003e20000000800 */
[----:B0-----:R-:W-:Y:S01]  /*6dd0*/  FMNMX.FTZ R181, R165, R180, !PT ;  /* 0x000000b4a5b57209 */ /* 0x001fe20007810000 */
[--C-:B------:R-:W-:Y:S01]  /*6de0*/  FFMA.FTZ R194, R169, UR6, -R0.reuse ;  /* 0x00000006a9c27c23 */ /* 0x100fe20008010800 */
[----:B------:R-:W-:Y:S01]  /*6df0*/  FSEL R177, R152, RZ, P4 ;  /* 0x000000ff98b17208 */ /* 0x000fe20002000000 */
[--C-:B------:R-:W-:Y:S01]  /*6e00*/  FFMA.FTZ R188, R171, UR6, -R0.reuse ;  /* 0x00000006abbc7c23 */ /* 0x100fe20008010800 */
[----:B------:R-:W-:Y:S01]  /*6e10*/  FMNMX.FTZ R181, R166, R181, !PT ;  /* 0x000000b5a6b57209 */ /* 0x000fe20007810000 */
[--C-:B------:R-:W-:Y:S01]  /*6e20*/  FFMA.FTZ R184, R175, UR6, -R0.reuse ;  /* 0x00000006afb87c23 */ /* 0x100fe20008010800 */
[--C-:B------:R-:W-:Y:S01]  /*6e30*/  FFMA.FTZ R196, R189, UR6, -R0.reuse ;  /* 0x00000006bdc47c23 */ /* 0x100fe20008010800 */
[--C-:B------:R-:W-:Y:S01]  /*6e40*/  FFMA.FTZ R198, R191, UR6, -R0.reuse ;  /* 0x00000006bfc67c23 */ /* 0x100fe20008010800 */
[--C-:B-1----:R-:W-:Y:S01]  /*6e50*/  FFMA.FTZ R190, R173, UR6, -R0.reuse ;  /* 0x00000006adbe7c23 */ /* 0x102fe20008010800 */
[----:B------:R-:W0:Y:S01]  /*6e60*/  SHFL.BFLY PT, R168, R181, 0x2, 0x1f ;  /* 0x0c401f00b5a87f89 */ /* 0x000e2200000e0000 */
[--C-:B------:R-:W-:Y:S01]  /*6e70*/  FFMA.FTZ R169, R170, UR6, -R0.reuse ;  /* 0x00000006aaa97c23 */ /* 0x100fe20008010800 */
        /* <DEDUP_REMOVED lines=8> */
[----:B------:R-:W1:Y:S01]  /*6f00*/  MUFU.EX2 R0, R0 ;  /* 0x0000000000007308 */ /* 0x000e620000000800 */
[----:B0-----:R-:W-:-:S05]  /*6f10*/  FMNMX.FTZ R168, R181, R168, !PT ;  /* 0x000000a8b5a87209 */ /* 0x001fca0007810000 */
[----:B------:R-:W0:Y:S02]  /*6f20*/  SHFL.BFLY PT, R181, R168, 0x1, 0x1f ;  /* 0x0c201f00a8b57f89 */ /* 0x000e2400000e0000 */
[----:B------:R-:W2:Y:S08]  /*6f30*/  MUFU.EX2 R192, R192 ;  /* 0x000000c000c07308 */ /* 0x000eb00000000800 */
[----:B------:R-:W3:Y:S08]  /*6f40*/  MUFU.EX2 R167, R167 ;  /* 0x000000a700a77308 */ /* 0x000ef00000000800 */
[----:B------:R-:W-:Y:S01]  /*6f50*/  MUFU.EX2 R194, R194 ;  /* 0x000000c200c27308 */ /* 0x000fe20000000800 */
[----:B0-----:R-:W-:-:S07]  /*6f60*/  FMNMX.FTZ R168, R168, R181, !PT ;  /* 0x000000b5a8a87209 */ /* 0x001fce0007810000 */
        /* <DEDUP_REMOVED lines=13> */
[----:B-1----:R-:W-:Y:S01]  /*7040*/  FFMA.FTZ R3, R0, R16, R153 ;  /* 0x0000001000037223 */ /* 0x002fe20000010099 */
        /* <DEDUP_REMOVED lines=9> */
[----:B------:R-:W-:Y:S01]  /*70e0*/  FFMA.FTZ R160, R160, UR6, -R181 ;  /* 0x00000006a0a07c23 */ /* 0x000fe200080108b5 */
[----:B------:R-:W-:-:S02]  /*70f0*/  IMAD.U32 R21, RZ, RZ, UR14 ;  /* 0x0000000eff157e24 */ /* 0x000fc4000f8e00ff */
[----:B------:R-:W-:Y:S01]  /*7100*/  FADD.FTZ R3, R179, R16 ;  /* 0x00000010b3037221 */ /* 0x000fe20000010000 */
[--C-:B------:R-:W-:Y:S01]  /*7110*/  FFMA.FTZ R185, R163, UR6, -R181.reuse ;  /* 0x00000006a3b97c23 */ /* 0x100fe200080108b5 */
[----:B------:R-:W-:Y:S01]  /*7120*/  FFMA.FTZ R164, R164, UR6, -R181 ;  /* 0x00000006a4a47c23 */ /* 0x000fe200080108b5 */
[----:B------:R-:W0:Y:S01]  /*7130*/  MUFU.EX2 R2, R2 ;  /* 0x0000000200027308 */ /* 0x000e220000000800 */
[----:B--2---:R-:W-:Y:S01]  /*7140*/  FADD.FTZ R162, R192, R3 ;  /* 0x00000003c0a27221 */ /* 0x004fe20000010000 */
[----:B------:R-:W-:Y:S02]  /*7150*/  @!P1 VIADD R21, R21, 0x30860 ;  /* 0x0003086015159836 */ /* 0x000fe40000000000 */
[--C-:B------:R-:W-:Y:S01]  /*7160*/  FFMA.FTZ R165, R165, UR6, -R181.reuse ;  /* 0x00000006a5a57c23 */ /* 0x100fe200080108b5 */
[----:B------:R-:W-:Y:S01]  /*7170*/  FFMA.FTZ R166, R166, UR6, -R181 ;  /* 0x00000006a6a67c23 */ /* 0x000fe200080108b5 */
[C---:B------:R-:W-:Y:S01]  /*7180*/  ISETP.GT.AND P2, PT, R20.reuse, UR50, PT ;  /* 0x0000003214007c0c */ /* 0x040fe2000bf44270 */
[----:B------:R-:W-:Y:S01]  /*7190*/  VIADD R20, R20, 0xffffffff ;  /* 0xffffffff14147836 */ /* 0x000fe20000000000 */
[----:B------:R-:W-:Y:S01]  /*71a0*/  @!P1 PRMT R21, RZ, 0x654, R21 ;  /* 0x00000654ff159816 */ /* 0x000fe20000000015 */
[----:B------:R-:W1:Y:S01]  /*71b0*/  MUFU.EX2 R199, R199 ;  /* 0x000000c700c77308 */ /* 0x000e620000000800 */
[----:B------:R-:W-:-:S02]  /*71c0*/  F2FP.BF16.F32.PACK_AB R196, R196, R153 ;  /* 0x00000099c4c4723e */ /* 0x000fc400000010ff */
[----:B------:R2:W-:Y:S01]  /*71d0*/  @!P1 SYNCS.ARRIVE.TRANS64.RED.A1T0 RZ, [R21+URZ], RZ ;  /* 0x000000ff15ff99a7 */ /* 0x0005e2000810043f */
[----:B------:R-:W-:Y:S02]  /*71e0*/  F2FP.BF16.F32.PACK_AB R198, R179, R198 ;  /* 0x000000c6b3c6723e */ /* 0x000fe400000010ff */
[----:B---3--:R-:W-:Y:S02]  /*71f0*/  F2FP.BF16.F32.PACK_AB R192, R167, R192 ;  /* 0x000000c0a7c0723e */ /* 0x008fe400000010ff */
[----:B------:R-:W3:Y:S01]  /*7200*/  MUFU.EX2 R154, R154 ;  /* 0x0000009a009a7308 */ /* 0x000ee20000000800 */
[----:B0-----:R-:W-:Y:S01]  /*7210*/  FFMA.FTZ R5, R2, R5, R197 ;  /* 0x0000000502057223 */ /* 0x001fe200000100c5 */
[----:B------:R-:W-:-:S03]  /*7220*/  F2FP.BF16.F32.PACK_AB R197, R4, R197 ;  /* 0x000000c504c5723e */ /* 0x000fc600000010ff */
[----:B------:R-:W-:Y:S01]  /*7230*/  FADD.FTZ R16, R4, R5 ;  /* 0x0000000504107221 */ /* 0x000fe20000010000 */
[----:B------:R-:W-:Y:S01]  /*7240*/  FADD.FTZ R5, R167, R162 ;  /* 0x000000a2a7057221 */ /* 0x000fe20000010000 */
[----:B------:R-:W-:Y:S01]  /*7250*/  FFMA.FTZ R162, R161, UR6, -R181 ;  /* 0x00000006a1a27c23 */ /* 0x000fe200080108b5 */
[----:B------:R-:W0:Y:S01]  /*7260*/  MUFU.EX2 R193, R193 ;  /* 0x000000c100c17308 */ /* 0x000e220000000800 */
[----:B-1----:R-:W-:Y:S01]  /*7270*/  FADD.FTZ R3, R199, R16 ;  /* 0x00000010c7037221 */ /* 0x002fe20000010000 */
[----:B------:R-:W-:Y:S01]  /*7280*/  FADD.FTZ R170, R194, R5 ;  /* 0x00000005c2aa7221 */ /* 0x000fe20000010000 */
[C---:B------:R-:W-:Y:S01]  /*7290*/  F2FP.BF16.F32.PACK_AB R194, R169.reuse, R194 ;  /* 0x000000c2a9c2723e */ /* 0x040fe200000010ff */
[----:B------:R-:W-:Y:S02]  /*72a0*/  IMAD.MOV.U32 R4, RZ, RZ, R152 ;  /* 0x000000ffff047224 */ /* 0x000fe400078e0098 */
[----:B------:R-:W-:Y:S02]  /*72b0*/  FADD.FTZ R5, R169, R170 ;  /* 0x000000aaa9057221 */ /* 0x000fe40000010000 */
[----:B------:R-:W1:Y:S01]  /*72c0*/  MUFU.EX2 R156, R156 ;  /* 0x0000009c009c7308 */ /* 0x000e620000000800 */
[----:B---3--:R-:W-:Y:S01]  /*72d0*/  FADD.FTZ R16, R154, R3 ;  /* 0x000000039a107221 */ /* 0x008fe20000010000 */
[----:B------:R-:W-:Y:S01]  /*72e0*/  FADD.FTZ R170, R188, R5 ;  /* 0x00000005bcaa7221 */ /* 0x000fe20000010000 */
[----:B------:R-:W-:-:S05]  /*72f0*/  F2FP.BF16.F32.PACK_AB R199, R154, R199 ;  /* 0x000000c79ac7723e */ /* 0x000fca00000010ff */
        /* <DEDUP_REMOVED lines=16> */
[C---:B0-----:R-:W-:Y:S01]  /*7400*/  FADD.FTZ R16, R160.reuse, R3 ;  /* 0x00000003a0107221 */ /* 0x041fe20000010000 */
[----:B------:R-:W-:-:S06]  /*7410*/  F2FP.BF16.F32.PACK_AB R189, R160, R189 ;  /* 0x000000bda0bd723e */ /* 0x000fcc00000010ff */
[----:B------:R-:W0:Y:S01]  /*7420*/  MUFU.EX2 R173, R173 ;  /* 0x000000ad00ad7308 */ /* 0x000e220000000800 */
[----:B-1----:R-:W-:-:S07]  /*7430*/  FADD.FTZ R170, R190, R5 ;  /* 0x00000005beaa7221 */ /* 0x002fce0000010000 */
[----:B------:R-:W1:Y:S01]  /*7440*/  MUFU.EX2 R162, R162 ;  /* 0x000000a200a27308 */ /* 0x000e620000000800 */
[----:B---3--:R-:W-:-:S07]  /*7450*/  FADD.FTZ R3, R191, R16 ;  /* 0x00000010bf037221 */ /* 0x008fce0000010000 */
[----:B------:R-:W3:Y:S01]  /*7460*/  MUFU.EX2 R184, R184 ;  /* 0x000000b800b87308 */ /* 0x000ee20000000800 */
[C---:B0-----:R-:W-:Y:S01]  /*7470*/  FADD.FTZ R5, R173.reuse, R170 ;  /* 0x000000aaad057221 */ /* 0x041fe20000010000 */
[----:B------:R-:W-:-:S06]  /*7480*/  F2FP.BF16.F32.PACK_AB R190, R173, R190 ;  /* 0x000000beadbe723e */ /* 0x000fcc00000010ff */
[----:B------:R-:W-:Y:S01]  /*7490*/  MUFU.EX2 R185, R185 ;  /* 0x000000b900b97308 */ /* 0x000fe20000000800 */
[----:B-1----:R-:W-:-:S07]  /*74a0*/  F2FP.BF16.F32.PACK_AB R191, R162, R191 ;  /* 0x000000bfa2bf723e */ /* 0x002fce00000010ff */
[----:B------:R-:W0:Y:S01]  /*74b0*/  MUFU.EX2 R175, R175 ;  /* 0x000000af00af7308 */ /* 0x000e220000000800 */
[----:B---3--:R-:W-:-:S07]  /*74c0*/  FADD.FTZ R170, R184, R5 ;  /* 0x00000005b8aa7221 */ /* 0x008fce0000010000 */
[----:B--2---:R1:W2:Y:S08]  /*74d0*/  MUFU.EX2 R21, R164 ;  /* 0x000000a400157308 */ /* 0x0042b00000000800 */
[----:B------:R-:W3:Y:S01]  /*74e0*/  MUFU.EX2 R186, R186 ;  /* 0x000000ba00ba7308 */ /* 0x000ee20000000800 */
[----:B-1----:R-:W-:Y:S01]  /*74f0*/  FADD.FTZ R164, R162, R3 ;  /* 0x00000003a2a47221 */ /* 0x002fe20000010000 */
[C---:B0-----:R-:W-:Y:S01]  /*7500*/  FADD.FTZ R5, R175.reuse, R170 ;  /* 0x000000aaaf057221 */ /* 0x041fe20000010000 */
[----:B------:R-:W-:Y:S01]  /*7510*/  F2FP.BF16.F32.PACK_AB R184, R175, R184 ;  /* 0x000000b8afb8723e */ /* 0x000fe200000010ff */
[----:B------:R-:W-:-:S02]  /*7520*/  IMAD.MOV.U32 R3, RZ, RZ, R168 ;  /* 0x000000ffff037224 */ /* 0x000fc400078e00a8 */
[----:B------:R-:W-:Y:S02]  /*7530*/  FADD.FTZ R164, R185, R164 ;  /* 0x000000a4b9a47221 */ /* 0x000fe40000010000 */
[----:B------:R-:W0:Y:S02]  /*7540*/  MUFU.EX2 R165, R165 ;  /* 0x000000a500a57308 */ /* 0x000e240000000800 */
[C---:B--2---:R-:W-:Y:S01]  /*7550*/  FADD.FTZ R164, R21.reuse, R164 ;  /* 0x000000a415a47221 */ /* 0x044fe20000010000 */
[----:B------:R-:W-:-:S05]  /*7560*/  F2FP.BF16.F32.PACK_AB R185, R21, R185 ;  /* 0x000000b915b9723e */ /* 0x000fca00000010ff */
[----:B------:R-:W1:Y:S01]  /*7570*/  MUFU.EX2 R177, R178 ;  /* 0x000000b200b17308 */ /* 0x000e620000000800 */
[----:B---3--:R-:W-:-:S07]  /*7580*/  FADD.FTZ R16, R186, R5 ;  /* 0x00000005ba107221 */ /* 0x008fce0000010000 */
[----:B------:R-:W2:Y:S01]  /*7590*/  MUFU.EX2 R166, R166 ;  /* 0x000000a600a67308 */ /* 0x000ea20000000800 */
[----:B0-----:R-:W-:Y:S01]  /*75a0*/  FADD.FTZ R164, R165, R164 ;  /* 0x000000a4a5a47221 */ /* 0x001fe20000010000 */
[C---:B-1----:R-:W-:Y:S01]  /*75b0*/  FADD.FTZ R16, R177.reuse, R16 ;  /* 0x00000010b1107221 */ /* 0x042fe20000010000 */
[----:B------:R-:W-:Y:S02]  /*75c0*/  F2FP.BF16.F32.PACK_AB R186, R177, R186 ;  /* 0x000000bab1ba723e */ /* 0x000fe400000010ff */
[C---:B--2---:R-:W-:Y:S01]  /*75d0*/  FADD.FTZ R5, R166.reuse, R164 ;  /* 0x000000a4a6057221 */ /* 0x044fe20000010000 */
[----:B------:R-:W-:Y:S01]  /*75e0*/  F2FP.BF16.F32.PACK_AB R187, R166, R165 ;  /* 0x000000a5a6bb723e */ /* 0x000fe200000010ff */
[----:B------:R-:W-:Y:S06]  /*75f0*/  @P2 BRA `(.L_x_1472) ;  /* 0xffffffd400282947 */ /* 0x000fec000383ffff */
[----:B------:R-:W-:Y:S01]  /*7600*/  IMAD.MOV.U32 R3, RZ, RZ, R168 ;  /* 0x000000ffff037224 */ /* 0x000fe200078e00a8 */
[----:B------:R-:W-:Y:S01]  /*7610*/  UMOV UR37, UR5 ;  /* 0x0000000500257c82 */ /* 0x000fe20008000000 */
[----:B------:R-:W-:Y:S01]  /*7620*/  IMAD.MOV.U32 R4, RZ, RZ, R152 ;  /* 0x000000ffff047224 */ /* 0x000fe200078e0098 */
[----:B------:R-:W-:-:S06]  /*7630*/  UMOV UR36, UR39 ;  /* 0x0000002700247c82 */ /* 0x000fcc0008000000 */
.L_x_1455:
[----:B------:R-:W-:Y:S01]  /*7640*/  R2UR UR5, R22 ;  /* 0x00000000160572ca */ /* 0x000fe200000e0000 */
[----:B------:R-:W-:Y:S01]  /*7650*/  ULDC UR4, c[0x0][0x448] ;  /* 0x0001120000047ab9 */ /* 0x000fe20000000800 */
[----:B------:R-:W-:Y:S01]  /*7660*/  ULDC UR7, c[0x0][0x9e4] ;  /* 0x0002790000077ab9 */ /* 0x000fe20000000800 */
[----:B------:R-:W-:Y:S02]  /*7670*/  UISETP.NE.AND UP0, UPT, UR4, 0x1, UPT ;  /* 0x000000010400788c */ /* 0x000fe4000bf05270 */
[----:B------:R-:W-:Y:S02]  /*7680*/  UISETP.GE.AND UP1, UPT, UR7, 0x1, UPT ;  /* 0x000000010700788c */ /* 0x000fe4000bf26270 */
[----:B------:R-:W-:-:S04]  /*7690*/  UIADD3 UR11, UR61, 0x1, -UR60 ;  /* 0x000000013d0b7890 */ /* 0x000fc8000fffe83c */
[----:B------:R-:W-:Y:S02]  /*76a0*/  PLOP3.LUT P6, PT, PT, PT, UP1, 0x80, 0x0 ;  /* 0x000000000000781c */ /* 0x000fe40003fcf018 */
[----:B------:R-:W-:Y:S01]  /*76b0*/  UIADD3 UR10, UR5, 0x7f, URZ ;  /* 0x0000007f050a7890 */ /* 0x000fe2000fffe03f */
[----:B------:R-:W-:Y:S01]  /*76c0*/  @UP0 ULDC UR4, c[0x0][0x44c] ;  /* 0x0001130000040ab9 */ /* 0x000fe20000000800 */
[----:B------:R-:W-:Y:S02]  /*76d0*/  @UP0 ULDC UR14, c[0x0][0x450] ;  /* 0x00011400000e0ab9 */ /* 0x000fe40000000800 */
[----:B------:R-:W-:-:S04]  /*76e0*/  UIMAD.WIDE.U32 UR4, UR10, UR4, URZ ;  /* 0x000000040a0472a5 */ /* 0x000fc8000f8e003f */
[----:B------:R-:W-:-:S03]  /*76f0*/  @UP0 USHF.R.U32.HI UR10, URZ, UR14, UR5 ;  /* 0x0000000e3f0a0299 */ /* 0x000fc60008011605 */
[----:B------:R-:W-:Y:S01]  /*7700*/  ULDC UR14, c[0x0][0x9dc] ;  /* 0x00027700000e7ab9 */ /* 0x000fe20000000800 */
[----:B------:R-:W-:-:S04]  /*7710*/  UIADD3 UR10, UR11, UR10, URZ ;  /* 0x0000000a0b0a7290 */ /* 0x000fc8000fffe03f */
[----:B------:R-:W-:Y:S01]  /*7720*/  UIADD3 UR14, UR10, -UR14, URZ ;  /* 0x8000000e0a0e7290 */ /* 0x000fe2000fffe03f */
[----:B------:R-:W-:Y:S11]  /*7730*/  @!P6 BRA `(.L_x_1473) ;  /* 0x000000000048e947 */ /* 0x000ff60003800000 */
[----:B------:R-:W-:Y:S02]  /*7740*/  UMOV UR15, UR10 ;  /* 0x0000000a000f7c82 */ /* 0x000fe40008000000 */
        /* <DEDUP_REMOVED lines=10> */
.L_x_1474:
[----:B------:R-:W-:-:S11]  /*77f0*/  UISETP.NE.AND UP1, UPT, UR7, 0x1, UPT ;  /* 0x000000010700788c */ /* 0x000fd6000bf25270 */
[----:B------:R-:W-:Y:S02]  /*7800*/  @UP1 ULDC.64 UR4, c[0x0][0x9e8] ;  /* 0x00027a0000041ab9 */ /* 0x000fe40000000a00 */
[----:B------:R-:W-:-:S04]  /*7810*/  UIMAD.WIDE.U32 UR10, UR15, UR4, URZ ;  /* 0x000000040f0a72a5 */ /* 0x000fc8000f8e003f */
[----:B------:R-:W-:-:S12]  /*7820*/  @UP1 USHF.R.U32.HI UR15, URZ, UR5, UR11 ;  /* 0x000000053f0f1299 */ /* 0x000fd8000801160b */
.L_x_1475:
[----:B------:R-:W-:-:S04]  /*7830*/  UIMAD UR7, UR15, UR7, URZ ;  /* 0x000000070f0772a4 */ /* 0x000fc8000f8e023f */
[----:B------:R-:W-:-:S04]  /*7840*/  UISETP.LT.AND UP1, UPT, UR14, UR7, UPT ;  /* 0x000000070e00728c */ /* 0x000fc8000bf21270 */
[----:B------:R-:W-:-:S12]  /*7850*/  USEL UR14, UR14, UR7, !UP1 ;  /* 0x000000070e0e7287 */ /* 0x000fd8000c800000 */
.L_x_1473:
[----:B------:R-:W-:Y:S01]  /*7860*/  UIADD3 UR14, UR14, 0x3f, URZ ;  /* 0x0000003f0e0e7890 */ /* 0x000fe2000fffe03f */
[----:B------:R-:W-:-:S03]  /*7870*/  R2UR UR5, R200 ;  /* 0x00000000c80572ca */ /* 0x000fc600000e0000 */
[----:B------:R-:W-:-:S04]  /*7880*/  USHF.R.S32.HI UR4, URZ, 0x1f, UR14 ;  /* 0x0000001f3f047899 */ /* 0x000fc8000801140e */
[----:B------:R-:W-:-:S04]  /*7890*/  ULEA.HI UR4, UR4, UR14, URZ, 0x6 ;  /* 0x0000000e04047291 */ /* 0x000fc8000f8f303f */
[----:B------:R-:W-:-:S04]  /*78a0*/  USHF.R.S32.HI UR4, URZ, 0x6, UR4 ;  /* 0x000000063f047899 */ /* 0x000fc80008011404 */
[----:B------:R-:W-:-:S04]  /*78b0*/  UISETP.LT.AND UP1, UPT, UR5, UR4, UPT ;  /* 0x000000040500728c */ /* 0x000fc8000bf21270 */
[----:B------:R-:W-:-:S06]  /*78c0*/  USEL UR39, UR5, UR4, !UP1 ;  /* 0x0000000405277287 */ /* 0x000fcc000c800000 */
[----:B------:R-:W-:-:S13]  /*78d0*/  ISETP.GE.AND P2, PT, R20, UR39, PT ;  /* 0x0000002714007c0c */ /* 0x000fda000bf46270 */
[----:B------:R-:W-:Y:S05]  /*78e0*/  @!P2 BRA `(.L_x_1476) ;  /* 0x000000200038a947 */ /* 0x000fea0003800000 */
[----:B------:R-:W-:Y:S01]  /*78f0*/  IMAD.MOV.U32 R220, RZ, RZ, R3 ;  /* 0x000000ffffdc7224 */ /* 0x000fe200078e0003 */
[----:B------:R-:W-:Y:S01]  /*7900*/  UMOV UR7, UR36 ;  /* 0x0000002400077c82 */ /* 0x000fe20008000000 */
[----:B------:R-:W-:Y:S01]  /*7910*/  IMAD.MOV.U32 R21, RZ, RZ, R4 ;  /* 0x000000ffff157224 */ /* 0x000fe200078e0004 */
[----:B------:R-:W-:Y:S01]  /*7920*/  UMOV UR4, UR37 ;  /* 0x0000002500047c82 */ /* 0x000fe20008000000 */
[----:B------:R-:W-:Y:S01]  /*7930*/  ULDC UR5, c[0x0][0x9d8] ;  /* 0x0002760000057ab9 */ /* 0x000fe20000000800 */
[----:B------:R-:W-:-:S05]  /*7940*/  ULDC UR50, c[0x0][0x988] ;  /* 0x0002620000327ab9 */ /* 0x000fca0000000800 */
.L_x_1485:
[----:B------:R-:W-:-:S04]  /*7950*/  UIADD3 UR37, UR4, 0x1, URZ ;  /* 0x0000000104257890 */ /* 0x000fc8000fffe03f */
[----:B------:R-:W-:-:S04]  /*7960*/  UISETP.NE.AND UP1, UPT, UR37, 0x2, UPT ;  /* 0x000000022500788c */ /* 0x000fc8000bf25270 */
[----:B------:R-:W-:Y:S02]  /*7970*/  USEL UR36, URZ, 0x1, UP1 ;  /* 0x000000013f247887 */ /* 0x000fe40008800000 */
[----:B------:R-:W-:Y:S02]  /*7980*/  USEL UR37, UR37, URZ, UP1 ;  /* 0x0000003f25257287 */ /* 0x000fe40008800000 */
[----:B------:R-:W-:Y:S01]  /*7990*/  ULOP3.LUT UR36, UR7, UR36, URZ, 0x3c, !UPT ;  /* 0x0000002407247292 */ /* 0x000fe2000f8e3c3f */
[----:B------:R-:W-:Y:S11]  /*79a0*/  @!P0 BRA `(.L_x_1477) ;  /* 0x0000000000048947 */ /* 0x000ff60003800000 */
[----:B------:R-:W-:Y:S01]  /*79b0*/  BPT.TRAP 0x1 ;  /* 0x000000040000795c */ /* 0x000fe20000300000 */
.L_x_1477:
[----:B------:R-:W-:Y:S01]  /*79c0*/  ULEA UR6, UR37, UR38, 0x3 ;  /* 0x0000002625067291 */ /* 0x000fe2000f8e183f */
[----:B------:R-:W-:-:S05]  /*79d0*/  IMAD.U32 R3, RZ, RZ, UR36 ;  /* 0x00000024ff037e24 */ /* 0x000fca000f8e00ff */
[----:B------:R-:W-:-:S04]  /*79e0*/  SHF.L.U32 R3, R3, 0x1f, RZ ;  /* 0x0000001f03037819 */ /* 0x000fc800000006ff */
[----:B------:R0:W1:Y:S01]  /*79f0*/  SYNCS.PHASECHK.TRANS64.TRYWAIT P2, [UR6+0x30830], R3 ;  /* 0x03083003ff0075a7 */ /* 0x0000620008040146 */
[----:B------:R-:W-:Y:S05]  /*7a00*/  @!P0 BRA `(.L_x_1478) ;  /* 0x0000000000048947 */ /* 0x000fea0003800000 */
[----:B------:R-:W-:Y:S01]  /*7a10*/  BPT.TRAP 0x1 ;  /* 0x000000040000795c */ /* 0x000fe20000300000 */
.L_x_1478:
[----:B-1----:R-:W-:Y:S05]  /*7a20*/  @P2 BRA `(.L_x_1479) ;  /* 0x0000000000082947 */ /* 0x002fea0003800000 */
[----:B------:R-:W1:Y:S02]  /*7a30*/  SYNCS.PHASECHK.TRANS64.TRYWAIT P2, [UR6+0x30830], R3 ;  /* 0x03083003ff0075a7 */ /* 0x000e640008040146 */
[----:B-1----:R-:W-:Y:S05]  /*7a40*/  @!P2 BRA `(.L_x_1480) ;  /* 0x0000010400aca947 */ /* 0x002fea0003800000 */
.L_x_1479:
        /* <DEDUP_REMOVED lines=228> */
.L_x_1481:
[----:B------:R-:W-:Y:S01]  /*8890*/  ULEA UR14, UR4, UR38, 0x3 ;  /* 0x00000026040e7291 */ /* 0x000fe2000f8e183f */
[----:B------:R-:W-:-:S05]  /*88a0*/  IMAD.U32 R0, RZ, RZ, UR7 ;  /* 0x00000007ff007e24 */ /* 0x000fca000f8e00ff */
[----:B------:R-:W-:-:S04]  /*88b0*/  SHF.L.U32 R0, R0, 0x1f, RZ ;  /* 0x0000001f00007819 */ /* 0x000fc800000006ff */
[----:B------:R2:W3:Y:S01]  /*88c0*/  SYNCS.PHASECHK.TRANS64.TRYWAIT P2, [UR14+0x30850], R0 ;  /* 0x03085000ff0075a7 */ /* 0x0004e2000804014e */
[----:B------:R-:W-:Y:S05]  /*88d0*/  @!P0 BRA `(.L_x_1482) ;  /* 0x0000000000048947 */ /* 0x000fea0003800000 */
[----:B------:R-:W-:Y:S01]  /*88e0*/  BPT.TRAP 0x1 ;  /* 0x000000040000795c */ /* 0x000fe20000300000 */
.L_x_1482:
[----:B---3--:R-:W-:Y:S05]  /*88f0*/  @P2 BRA `(.L_x_1483) ;  /* 0x0000000000082947 */ /* 0x008fea0003800000 */
[----:B------:R-:W3:Y:S02]  /*8900*/  SYNCS.PHASECHK.TRANS64.TRYWAIT P2, [UR14+0x30850], R0 ;  /* 0x03085000ff0075a7 */ /* 0x000ee4000804014e */
[----:B---3--:R-:W-:Y:S05]  /*8910*/  @!P2 BRA `(.L_x_1484) ;  /* 0x000000f80010a947 */ /* 0x008fea0003800000 */
.L_x_1483:
        /* <DEDUP_REMOVED lines=40> */
[C---:B------:R-:W-:Y:S01]  /*8ba0*/  ISETP.GT.AND P2, PT, R20.reuse, UR39, PT ;  /* 0x0000002714007c0c */ /* 0x040fe2000bf44270 */
        /* <DEDUP_REMOVED lines=44> */
[----:B------:R-:W-:-:S06]  /*8e70*/  FMUL.FTZ R173, R180, UR5 ;  /* 0x00000005b4ad7c20 */ /* 0x000fcc0008410000 */
[----:B------:R-:W0:Y:S01]  /*8e80*/  MUFU.TANH R161, R161 ;  /* 0x000000a100a17308 */ /* 0x000e220000002400 */
[----:B-1----:R-:W-:-:S04]  /*8e90*/  FMNMX.FTZ R0, R193, R0, !PT ;  /* 0x00000000c1007209 */ /* 0x002fc80007810000 */
[----:B------:R-:W-:-:S03]  /*8ea0*/  FMNMX.FTZ R177, R159, R0, !PT ;  /* 0x000000009fb17209 */ /* 0x000fc60007810000 */
[----:B------:R-:W1:Y:S01]  /*8eb0*/  MUFU.TANH R169, R169 ;  /* 0x000000a900a97308 */ /* 0x000e620000002400 */
[----:B------:R-:W-:-:S04]  /*8ec0*/  FMNMX.FTZ R177, R164, R177, !PT ;  /* 0x000000b1a4b17209 */ /* 0x000fc80007810000 */
[----:B--2---:R-:W-:-:S03]  /*8ed0*/  FMNMX.FTZ R0, R160, R177, !PT ;  /* 0x000000b1a0007209 */ /* 0x004fc60007810000 */
        /* <DEDUP_REMOVED lines=28> */
[----:B------:R-:W-:-:S03]  /*90a0*/  FMNMX.FTZ R21, R163, R0, !PT ;  /* 0x00000000a3157209 */ /* 0x000fc60007810000 */
        /* <DEDUP_REMOVED lines=81> */
[C---:B------:R-:W-:Y:S01]  /*95c0*/  FADD.FTZ R153, R196.reuse, R153 ;  /* 0x00000099c4997221 */ /* 0x040fe20000010000 */
        /* <DEDUP_REMOVED lines=55> */
[----:B0-----:R-:W-:Y:S01]  /*9940*/  FADD.FTZ R16, R186, R21 ;  /* 0x00000015ba107221 */ /* 0x001fe20000010000 */
[----:B------:R-:W-:-:S06]  /*9950*/  IMAD.MOV.U32 R21, RZ, RZ, R4 ;  /* 0x000000ffff157224 */ /* 0x000fcc00078e0004 */
[----:B------:R-:W0:Y:S01]  /*9960*/  MUFU.EX2 R173, R173 ;  /* 0x000000ad00ad7308 */ /* 0x000e220000000800 */
[----:B--2---:R-:W-:Y:S01]  /*9970*/  FADD.FTZ R5, R178, R5 ;  /* 0x00000005b2057221 */ /* 0x004fe20000010000 */
[C---:B-1----:R-:W-:Y:S01]  /*9980*/  FADD.FTZ R16, R169.reuse, R16 ;  /* 0x00000010a9107221 */ /* 0x042fe20000010000 */
[----:B------:R-:W-:Y:S02]  /*9990*/  F2FP.BF16.F32.PACK_AB R186, R169, R186 ;  /* 0x000000baa9ba723e */ /* 0x000fe400000010ff */
[C---:B0-----:R-:W-:Y:S01]  /*99a0*/  FADD.FTZ R5, R173.reuse, R5 ;  /* 0x00000005ad057221 */ /* 0x041fe20000010000 */
[----:B------:R-:W-:Y:S01]  /*99b0*/  F2FP.BF16.F32.PACK_AB R187, R173, R178 ;  /* 0x000000b2adbb723e */ /* 0x000fe200000010ff */
[----:B------:R-:W-:Y:S06]  /*99c0*/  @P2 BRA `(.L_x_1485) ;  /* 0xffffffdc00e02947 */ /* 0x000fec000383ffff */
.L_x_1476:
        /* <DEDUP_REMOVED lines=10> */
[----:B------:R-:W-:-:S05]  /*9a70*/  ULDC UR51, c[0x0][0x9e0] ;  /* 0x0002780000337ab9 */ /* 0x000fca0000000800 */
.L_x_1503:
[----:B------:R-:W-:-:S04]  /*9a80*/  UIADD3 UR37, UR4, 0x1, URZ ;  /* 0x0000000104257890 */ /* 0x000fc8000fffe03f */
[----:B------:R-:W-:-:S04]  /*9a90*/  UISETP.NE.AND UP1, UPT, UR37, 0x2, UPT ;  /* 0x000000022500788c */ /* 0x000fc8000bf25270 */
[----:B------:R-:W-:Y:S02]  /*9aa0*/  USEL UR36, URZ, 0x1, UP1 ;  /* 0x000000013f247887 */ /* 0x000fe40008800000 */
[----:B------:R-:W-:Y:S02]  /*9ab0*/  USEL UR37, UR37, URZ, UP1 ;  /* 0x0000003f25257287 */ /* 0x000fe40008800000 */
[----:B------:R-:W-:Y:S01]  /*9ac0*/  ULOP3.LUT UR36, UR7, UR36, URZ, 0x3c, !UPT ;  /* 0x0000002407247292 */ /* 0x000fe2000f8e3c3f */
[----:B------:R-:W-:Y:S11]  /*9ad0*/  @!P0 BRA `(.L_x_1487) ;  /* 0x0000000000048947 */ /* 0x000ff60003800000 */
[----:B------:R-:W-:Y:S01]  /*9ae0*/  BPT.TRAP 0x1 ;  /* 0x000000040000795c */ /* 0x000fe20000300000 */
.L_x_1487:
[----:B------:R-:W-:Y:S01]  /*9af0*/  ULEA UR6, UR37, UR38, 0x3 ;  /* 0x0000002625067291 */ /* 0x000fe2000f8e183f */
[----:B------:R-:W-:-:S05]  /*9b00*/  IMAD.U32 R3, RZ, RZ, UR36 ;  /* 0x00000024ff037e24 */ /* 0x000fca000f8e00ff */
[----:B------:R-:W-:-:S04]  /*9b10*/  SHF.L.U32 R3, R3, 0x1f, RZ ;  /* 0x0000001f03037819 */ /* 0x000fc800000006ff */
[----:B------:R0:W1:Y:S01]  /*9b20*/  SYNCS.PHASECHK.TRANS64.TRYWAIT P2, [UR6+0x30830], R3 ;  /* 0x03083003ff0075a7 */ /* 0x0000620008040146 */
[----:B------:R-:W-:Y:S05]  /*9b30*/  @!P0 BRA `(.L_x_1488) ;  /* 0x0000000000048947 */ /* 0x000fea0003800000 */
[----:B------:R-:W-:Y:S01]  /*9b40*/  BPT.TRAP 0x1 ;  /* 0x000000040000795c */ /* 0x000fe20000300000 */
.L_x_1488:
[----:B-1----:R-:W-:Y:S05]  /*9b50*/  @P2 BRA `(.L_x_1489) ;  /* 0x0000000000082947 */ /* 0x002fea0003800000 */
[----:B------:R-:W1:Y:S02]  /*9b60*/  SYNCS.PHASECHK.TRANS64.TRYWAIT P2, [UR6+0x30830], R3 ;  /* 0x03083003ff0075a7 */ /* 0x000e640008040146 */
[----:B-1----:R-:W-:Y:S05]  /*9b70*/  @!P2 BRA `(.L_x_1490) ;  /* 0x000000e40090a947 */ /* 0x002fea0003800000 */
.L_x_1489:
        /* <DEDUP_REMOVED lines=228> */
.L_x_1491:
[----:B------:R-:W-:Y:S01]  /*a9c0*/  ULEA UR10, UR4, UR38, 0x3 ;  /* 0x00000026040a7291 */ /* 0x000fe2000f8e183f */
[----:B------:R-:W-:-:S05]  /*a9d0*/  IMAD.U32 R0, RZ, RZ, UR7 ;  /* 0x00000007ff007e24 */ /* 0x000fca000f8e00ff */
[----:B------:R-:W-:-:S04]  /*a9e0*/  SHF.L.U32 R0, R0, 0x1f, RZ ;  /* 0x0000001f00007819 */ /* 0x000fc800000006ff */
[----:B------:R2:W3:Y:S01]  /*a9f0*/  SYNCS.PHASECHK.TRANS64.TRYWAIT P2, [UR10+0x30850], R0 ;  /* 0x03085000ff0075a7 */ /* 0x0004e2000804014a */
[----:B------:R-:W-:Y:S05]  /*aa00*/  @!P0 BRA `(.L_x_1492) ;  /* 0x0000000000048947 */ /* 0x000fea0003800000 */
[----:B------:R-:W-:Y:S01]  /*aa10*/  BPT.TRAP 0x1 ;  /* 0x000000040000795c */ /* 0x000fe20000300000 */
.L_x_1492:
[----:B---3--:R-:W-:Y:S05]  /*aa20*/  @P2 BRA `(.L_x_1493) ;  /* 0x0000000000082947 */ /* 0x008fea0003800000 */
[----:B------:R-:W3:Y:S02]  /*aa30*/  SYNCS.PHASECHK.TRANS64.TRYWAIT P2, [UR10+0x30850], R0 ;  /* 0x03085000ff0075a7 */ /* 0x000ee4000804014a */
[----:B---3--:R-:W-:Y:S05]  /*aa40*/  @!P2 BRA `(.L_x_1494) ;  /* 0x000000d400f4a947 */ /* 0x008fea0003800000 */
.L_x_1493:
[----:B------:R-:W-:Y:S01]  /*aa50*/  UIADD3 UR6, UR38, 0x400, URZ ;  /* 0x0000040026067890 */ /* 0x000fe2000fffe03f */
[----:B------:R-:W-:Y:S01]  /*aa60*/  WARPGROUP.ARRIVE ;  /* 0x00000000000079c5 */ /* 0x000fe20000000000 */
[----:B------:R-:W-:Y:S01]  /*aa70*/  UMOV UR7, 0x40000040 ;  /* 0x4000004000077882 */ /* 0x000fe20000000000 */
[----:B------:R-:W-:Y:S01]  /*aa80*/  R2UR UR11, R22 ;  /* 0x00000000160b72ca */ /* 0x000fe200000e0000 */
[----:B------:R-:W-:Y:S01]  /*aa90*/  USHF.R.U32.HI UR6, URZ, 0x4, UR6 ;  /* 0x000000043f067899 */ /* 0x000fe20008011606 */
[----:B------:R-:W-:Y:S01]  /*aaa0*/  PLOP3.LUT P2, PT, PT, PT, UP0, 0x80, 0x0 ;  /* 0x000000000000781c */ /* 0x000fe20003f4f008 */
[----:B0-2---:R-:W-:Y:S01]  /*aab0*/  FMUL.FTZ R0, R154, UR5 ;  /* 0x000000059a007c20 */ /* 0x005fe20008410000 */
[----:B------:R-:W-:Y:S01]  /*aac0*/  FMUL.FTZ R154, R159, UR5 ;  /* 0x000000059f9a7c20 */ /* 0x000fe20008410000 */
[----:B------:R-:W-:Y:S01]  /*aad0*/  ULOP3.LUT UR6, UR6, 0x3fff, URZ, 0xc0, !UPT ;  /* 0x00003fff06067892 */ /* 0x000fe2000f8ec03f */
[----:B------:R-:W-:Y:S01]  /*aae0*/  FMUL.FTZ R159, R170, UR5 ;  /* 0x00000005aa9f7c20 */ /* 0x000fe20008410000 */
[----:B-1----:R-:W-:-:S02]  /*aaf0*/  IMAD.U32 R3, RZ, RZ, UR37 ;  /* 0x00000025ff037e24 */ /* 0x002fc4000f8e00ff */
[----:B------:R-:W-:Y:S01]  /*ab00*/  FMUL.FTZ R4, R152, UR5 ;  /* 0x0000000598047c20 */ /* 0x000fe20008410000 */
[----:B------:R-:W-:Y:S01]  /*ab10*/  ULOP3.LUT UR6, UR6, 0x2000000, URZ, 0xfc, !UPT ;  /* 0x0200000006067892 */ /* 0x000fe2000f8efc3f */
[----:B------:R-:W-:Y:S01]  /*ab20*/  FMUL.FTZ R152, R155, UR5 ;  /* 0x000000059b987c20 */ /* 0x000fe20008410000 */
[----:B------:R-:W-:Y:S01]  /*ab30*/  FMUL.FTZ R155, R162, UR5 ;  /* 0x00000005a29b7c20 */ /* 0x000fe20008410000 */
[----:B------:R-:W-:Y:S01]  /*ab40*/  FMUL.FTZ R162, R174, UR5 ;  /* 0x00000005aea27c20 */ /* 0x000fe20008410000 */
[----:B------:R-:W-:Y:S01]  /*ab50*/  ULEA UR4, UR4, UR6, 0xb ;  /* 0x0000000604047291 */ /* 0x000fe2000f8e583f */
[----:B------:R-:W0:Y:S06]  /*ab60*/  MUFU.TANH R4, R4 ;  /* 0x0000000400047308 */ /* 0x000e2c0000002400 */
[----:B------:R-:W-:-:S02]  /*ab70*/  UMOV UR6, UR4 ;  /* 0x0000000400067c82 */ /* 0x000fc40008000000 */
[----:B------:R-:W-:Y:S01]  /*ab80*/  HGMMA.64x256x16.F32.BF16 R24, R196, gdesc[UR4].tnspB, R24, gsb0 ;  /* 0x43e00004c4187df0 */ /* 0x000fe20008001818 */
[----:B------:R-:W-:Y:S01]  /*ab90*/  UIADD3 UR6, UR4, 0x80, URZ ;  /* 0x0000008004067890 */ /* 0x000fe2000fffe03f */
[----:B------:R-:W1:Y:S01]  /*aba0*/  MUFU.TANH R0, R0 ;  /* 0x0000000000007308 */ /* 0x000e620000002400 */
[----:B------:R-:W-:-:S07]  /*abb0*/  UMOV UR7, 0x40000040 ;  /* 0x4000004000077882 */ /* 0x000fce0000000000 */
[----:B------:R-:W2:Y:S08]  /*abc0*/  MUFU.TANH R152, R152 ;  /* 0x0000009800987308 */ /* 0x000eb00000002400 */
[----:B------:R-:W3:Y:S08]  /*abd0*/  MUFU.TANH R154, R154 ;  /* 0x0000009a009a7308 */ /* 0x000ef00000002400 */
[----:B------:R-:W4:Y:S08]  /*abe0*/  MUFU.TANH R155, R155 ;  /* 0x0000009b009b7308 */ /* 0x000f300000002400 */
        /* <DEDUP_REMOVED lines=10> */
[----:B------:R-:W-:Y:S02]  /*ac90*/  VIADD R173, R23, UR11 ;  /* 0x0000000b17ad7c36 */ /* 0x000fe40008000000 */
[----:B------:R-:W-:Y:S01]  /*aca0*/  FMUL.FTZ R192, R169, UR5 ;  /* 0x00000005a9c07c20 */ /* 0x000fe20008410000 */
[----:B------:R-:W-:-:S15]  /*acb0*/  FMUL.FTZ R193, R172, UR5 ;  /* 0x00000005acc17c20 */ /* 0x000fde0008410000 */
[----:B------:R-:W-:-:S03]  /*acc0*/  NOP ;  /* 0x0000000000007918 */ /* 0x000fc60000000000 */
[----:B------:R-:W-:Y:S01]  /*acd0*/  HGMMA.64x256x16.F32.BF16 R24, R188, gdesc[UR4].tnspB, R24, gsb0 ;  /* 0x43e00004bc187df0 */ /* 0x000fe20008001818 */
[----:B------:R-:W-:Y:S01]  /*ace0*/  UIADD3 UR6, UR4, 0x180, URZ ;  /* 0x0000018004067890 */ /* 0x000fe2000fffe03f */
[----:B------:R-:W0:Y:S01]  /*acf0*/  MUFU.TANH R194, R194 ;  /* 0x000000c200c27308 */ /* 0x000e220000002400 */
[----:B------:R-:W-:Y:S01]  /*ad00*/  UMOV UR7, 0x40000040 ;  /* 0x4000004000077882 */ /* 0x000fe20000000000 */
[----:B------:R-:W-:Y:S02]  /*ad10*/  @UP0 ULDC UR4, c[0x0][0x44c] ;  /* 0x0001130000040ab9 */ /* 0x000fe40000000800 */
[----:B------:R-:W-:Y:S01]  /*ad20*/  @P2 IMAD.HI.U32 R2, R173, UR4, RZ ;  /* 0x00000004ad022c27 */ /* 0x000fe2000f8e00ff */
[----:B------:R-:W-:-:S03]  /*ad30*/  @UP0 ULDC UR4, c[0x0][0x450] ;  /* 0x0001140000040ab9 */ /* 0x000fc60000000800 */
[----:B------:R-:W0:Y:S01]  /*ad40*/  MUFU.TANH R192, R192 ;  /* 0x000000c000c07308 */ /* 0x000e220000002400 */
[----:B------:R-:W-:Y:S02]  /*ad50*/  @P2 SHF.R.U32.HI R173, RZ, UR4, R2 ;  /* 0x00000004ffad2c19 */ /* 0x000fe40008011602 */
[----:B------:R-:W-:Y:S01]  /*ad60*/  @!P1 LEA R2, R3, UR38, 0x3 ;  /* 0x0000002603029c11 */ /* 0x000fe2000f8e18ff */
[----:B------:R-:W-:Y:S02]  /*ad70*/  IMAD.U32 R3, RZ, RZ, UR60 ;  /* 0x0000003cff037e24 */ /* 0x000fe4000f8e00ff */
[----:B------:R-:W5:Y:S02]  /*ad80*/  SHFL.IDX PT, R170, R173, RZ, 0x1c1f ;  /* 0x001c1fffadaa7589 */ /* 0x000f6400000e0000 */
[----:B------:R-:W0:Y:S01]  /*ad90*/  MUFU.TANH R193, R193 ;  /* 0x000000c100c17308 */ /* 0x000e220000002400 */
[----:B------:R-:W-:-:S05]  /*ada0*/  @!P1 VIADD R2, R2, 0x30840 ;  /* 0x0003084002029836 */ /* 0x000fca0000000000 */
[----:B------:R-:W-:Y:S01]  /*adb0*/  @!P1 PRMT R2, RZ, 0x654, R2 ;  /* 0x00000654ff029816 */ /* 0x000fe20000000002 */
[----:B------:R-:W-:Y:S02]  /*adc0*/  WARPGROUP.DEPBAR.LE gsb0, 0x0 ;  /* 0x00008000000079c5 */ /* 0x000fe40000010000 */
[----:B------:R-:W-:Y:S01]  /*add0*/  WARPGROUP.ARRIVE ;  /* 0x00000000000079c5 */ /* 0x000fe20000000000 */
[----:B------:R-:W-:Y:S01]  /*ade0*/  FMUL.FTZ R190, R156, UR5 ;  /* 0x000000059cbe7c20 */ /* 0x000fe20008410000 */
[----:B------:R-:W-:Y:S01]  /*adf0*/  FMUL.FTZ R156, R163, UR5 ;  /* 0x00000005a39c7c20 */ /* 0x000fe20008410000 */
[----:B------:R-:W-:Y:S01]  /*ae00*/  FMUL.FTZ R163, R179, UR5 ;  /* 0x00000005b3a37c20 */ /* 0x000fe20008410000 */
[----:B------:R-:W-:Y:S02]  /*ae10*/  IMAD.SHL.U32 R179, R20, 0x40, RZ ;  /* 0x0000004014b37824 */ /* 0x000fe400078e00ff */
[----:B------:R-:W-:Y:S01]  /*ae20*/  FMUL.FTZ R188, R153, UR5 ;  /* 0x0000000599bc7c20 */ /* 0x000fe20008410000 */
[----:B------:R-:W-:Y:S01]  /*ae30*/  HGMMA.64x256x16.F32.BF16 R24, R184, gdesc[UR4].tnspB, R24, gsb0 ;  /* 0x43e00004b8187df0 */ /* 0x000fe20008001818 */
[----:B------:R-:W-:Y:S01]  /*ae40*/  FMUL.FTZ R189, R157, UR5 ;  /* 0x000000059dbd7c20 */ /* 0x000fe20008410000 */
[----:B------:R-:W-:Y:S01]  /*ae50*/  FMUL.FTZ R191, R168, UR5 ;  /* 0x00000005a8bf7c20 */ /* 0x000fe20008410000 */
[----:B------:R-:W-:Y:S01]  /*ae60*/  FMUL.FTZ R153, R158, UR5 ;  /* 0x000000059e997c20 */ /* 0x000fe20008410000 */
[----:B------:R-:W-:Y:S01]  /*ae70*/  FMUL.FTZ R157, R166, UR5 ;  /* 0x00000005a69d7c20 */ /* 0x000fe20008410000 */
[----:B------:R-:W-:Y:S01]  /*ae80*/  IADD3 R168, -R179, 0x1, RZ ;  /* 0x00000001b3a87810 */ /* 0x000fe20007ffe1ff */
[----:B------:R-:W-:Y:S01]  /*ae90*/  FMUL.FTZ R158, R167, UR5 ;  /* 0x00000005a79e7c20 */ /* 0x000fe20008410000 */
[----:B------:R-:W-:Y:S01]  /*aea0*/  FMUL.FTZ R166, R183, UR5 ;  /* 0x00000005b7a67c20 */ /* 0x000fe20008410000 */
[----:B------:R-:W0:Y:S02]  /*aeb0*/  MUFU.TANH R188, R188 ;  /* 0x000000bc00bc7308 */ /* 0x000e240000002400 */
[----:B------:R-:W-:-:S05]  /*aec0*/  IMAD R168, R17, -0x2, R168 ;  /* 0xfffffffe11a87824 */ /* 0x000fca00078e02a8 */
[----:B------:R-:W-:Y:S01]  /*aed0*/  IADD3 R168, -R3, UR61, R168 ;  /* 0x0000003d03a87c10 */ /* 0x000fe2000fffe1a8 */
[----:B------:R-:W0:Y:S04]  /*aee0*/  MUFU.TANH R190, R190 ;  /* 0x000000be00be7308 */ /* 0x000e280000002400 */
[C---:B------:R-:W-:Y:S02]  /*aef0*/  VIADD R183, R168.reuse, UR51 ;  /* 0x00000033a8b77c36 */ /* 0x040fe40008000000 */
[----:B------:R-:W-:Y:S02]  /*af00*/  VIADD R195, R168, UR54 ;  /* 0x00000036a8c37c36 */ /* 0x000fe40008000000 */
        /* <DEDUP_REMOVED lines=21> */
[----:B------:R-:W0:Y:S01]  /*b060*/  MUFU.TANH R184, R184 ;  /* 0x000000b800b87308 */ /* 0x000e220000002400 */
[----:B------:R0:W-:Y:S01]  /*b070*/  @!P1 SYNCS.ARRIVE.TRANS64.RED.A1T0 RZ, [R2+URZ], RZ ;  /* 0x000000ff02ff99a7 */ /* 0x0001e2000810043f */
[----:B-----5:R-:W-:-:S02]  /*b080*/  IMAD.IADD R181, R183, 0x1, R170 ;  /* 0x00000001b7b57824 */ /* 0x020fc400078e02aa */
[----:B------:R-:W-:-:S04]  /*b090*/  IMAD.IADD R182, R195, 0x1, R170 ;  /* 0x00000001c3b67824 */ /* 0x000fc800078e02aa */
        /* <DEDUP_REMOVED lines=25> */
.L_x_1497:
[----:B------:R-:W-:-:S05]  /*b230*/  IMAD.U32 R168, RZ, RZ, UR39 ;  /* 0x00000027ffa87e24 */ /* 0x000fca000f8e00ff */
[----:B------:R-:W-:-:S13]  /*b240*/  ISETP.NE.AND P2, PT, R168, 0x1, PT ;  /* 0x00000001a800780c */ /* 0x000fda0003f45270 */
[----:B0-----:R-:W0:Y:S02]  /*b250*/  @P2 LDC.64 R2, c[0x0][0x9e8] ;  /* 0x00027a00ff022b82 */ /* 0x001e240000000a00 */
[----:B0-----:R-:W-:-:S05]  /*b260*/  @P2 IMAD.HI.U32 R2, R167, R2, RZ ;  /* 0x00000002a7022227 */ /* 0x001fca00078e00ff */
[----:B------:R-:W-:-:S07]  /*b270*/  @P2 SHF.R.U32.HI R167, RZ, R3, R2 ;  /* 0x00000003ffa72219 */ /* 0x000fce0000011602 */
.L_x_1498:
[----:B------:R-:W-:Y:S05]  /*b280*/  BSYNC B0 ;  /* 0x0000000000007941 */ /* 0x000fea0003800000 */
.L_x_1496:
[----:B------:R-:W-:-:S04]  /*b290*/  IMAD R2, R167, R168, -R179 ;  /* 0x000000a8a7027224 */ /* 0x000fc800078e0ab3 */
[----:B------:R-:W-:-:S05]  /*b2a0*/  IMAD R2, R17, -0x2, R2 ;  /* 0xfffffffe11027824 */ /* 0x000fca00078e0202 */
[----:B------:R-:W-:Y:S02]  /*b2b0*/  VIADDMNMX R181, R2, R168, R181, PT ;  /* 0x000000a802b57246 */ /* 0x000fe400038001b5 */
[----:B------:R-:W-:-:S07]  /*b2c0*/  VIMNMX R182, R182, R2, !PT ;  /* 0x00000002b6b67248 */ /* 0x000fce0007fe0100 */
.L_x_1495:
[----:B------:R-:W-:-:S04]  /*b2d0*/  ISETP.GT.AND P2, PT, R20, -0x1, PT ;  /* 0xffffffff1400780c */ /* 0x000fc80003f44270 */
[C---:B------:R-:W-:Y:S02]  /*b2e0*/  ISETP.GT.AND P3, PT, R182.reuse, RZ, P2 ;  /* 0x000000ffb600720c */ /* 0x040fe40001764270 */
[C---:B------:R-:W-:Y:S02]  /*b2f0*/  ISETP.GT.AND P5, PT, R182.reuse, 0x1, P2 ;  /* 0x00000001b600780c */ /* 0x040fe400017a4270 */
[C---:B------:R-:W-:Y:S02]  /*b300*/  ISETP.LT.OR P4, PT, R181.reuse, 0x1, P3 ;  /* 0x00000001b500780c */ /* 0x040fe40001f81670 */
[----:B------:R-:W-:Y:S02]  /*b310*/  ISETP.GT.AND P3, PT, R182, 0x8, P2 ;  /* 0x00000008b600780c */ /* 0x000fe40001764270 */
[----:B0-----:R-:W-:Y:S02]  /*b320*/  FSEL R180, R4, -INF , !P4 ;  /* 0xff80000004b47808 */ /* 0x001fe40006000000 */
[----:B------:R-:W-:Y:S01]  /*b330*/  ISETP.GT.AND P4, PT, R182, 0x9, P2 ;  /* 0x00000009b600780c */ /* 0x000fe20001784270 */
[----:B------:R0:W1:Y:S01]  /*b340*/  SHFL.IDX PT, R4, R173, 0x1, 0x1c1f ;  /* 0x003c1f00ad047f89 */ /* 0x00006200000e0000 */
[----:B------:R-:W-:-:S02]  /*b350*/  ISETP.LT.OR P5, PT, R181, 0x2, P5 ;  /* 0x00000002b500780c */ /* 0x000fc40002fa1670 */
[C---:B------:R-:W-:Y:S02]  /*b360*/  ISETP.LT.OR P3, PT, R181.reuse, 0x9, P3 ;  /* 0x00000009b500780c */ /* 0x040fe40001f61670 */
[----:B------:R-:W-:Y:S02]  /*b370*/  ISETP.LT.OR P4, PT, R181, 0xa, P4 ;  /* 0x0000000ab500780c */ /* 0x000fe40002781670 */
[----:B------:R-:W-:Y:S02]  /*b380*/  FSEL R188, R188, -INF , !P5 ;  /* 0xff800000bcbc7808 */ /* 0x000fe40006800000 */
[----:B------:R-:W-:Y:S02]  /*b390*/  FSEL R190, R190, -INF , !P3 ;  /* 0xff800000bebe7808 */ /* 0x000fe40005800000 */
[----:B------:R-:W-:Y:S02]  /*b3a0*/  FSEL R189, R189, -INF , !P4 ;  /* 0xff800000bdbd7808 */ /* 0x000fe40006000000 */
[----:B------:R-:W-:-:S02]  /*b3b0*/  ISETP.GT.AND P5, PT, R182, 0x10, P2 ;  /* 0x00000010b600780c */ /* 0x000fc400017a4270 */
[C---:B------:R-:W-:Y:S02]  /*b3c0*/  ISETP.GT.AND P3, PT, R182.reuse, 0x11, P2 ;  /* 0x00000011b600780c */ /* 0x040fe40001764270 */
[----:B------:R-:W-:Y:S02]  /*b3d0*/  ISETP.GT.AND P4, PT, R182, 0x18, P2 ;  /* 0x00000018b600780c */ /* 0x000fe40001784270 */
[C---:B------:R-:W-:Y:S02]  /*b3e0*/  ISETP.LT.OR P5, PT, R181.reuse, 0x11, P5 ;  /* 0x00000011b500780c */ /* 0x040fe40002fa1670 */
[C---:B------:R-:W-:Y:S02]  /*b3f0*/  ISETP.LT.OR P3, PT, R181.reuse, 0x12, P3 ;  /* 0x00000012b500780c */ /* 0x040fe40001f61670 */
[----:B------:R-:W-:Y:S02]  /*b400*/  ISETP.LT.OR P4, PT, R181, 0x19, P4 ;  /* 0x00000019b500780c */ /* 0x000fe40002781670 */
[----:B------:R-:W-:-:S02]  /*b410*/  FSEL R167, R184, -INF , !P5 ;  /* 0xff800000b8a77808 */ /* 0x000fc40006800000 */
[----:B------:R-:W-:Y:S02]  /*b420*/  FSEL R168, R185, -INF , !P3 ;  /* 0xff800000b9a87808 */ /* 0x000fe40005800000 */
[----:B------:R-:W-:Y:S02]  /*b430*/  FSEL R169, R186, -INF , !P4 ;  /* 0xff800000baa97808 */ /* 0x000fe40006000000 */
[C---:B------:R-:W-:Y:S02]  /*b440*/  ISETP.GT.AND P5, PT, R182.reuse, 0x19, P2 ;  /* 0x00000019b600780c */ /* 0x040fe400017a4270 */
[C---:B------:R-:W-:Y:S02]  /*b450*/  ISETP.GT.AND P3, PT, R182.reuse, 0x20, P2 ;  /* 0x00000020b600780c */ /* 0x040fe40001764270 */
[----:B------:R-:W-:Y:S02]  /*b460*/  ISETP.GT.AND P4, PT, R182, 0x21, P2 ;  /* 0x00000021b600780c */ /* 0x000fe40001784270 */
        /* <DEDUP_REMOVED lines=12> */
[----:B0-----:R-:W-:-:S02]  /*b530*/  FSEL R173, R193, -INF , !P5 ;  /* 0xff800000c1ad7808 */ /* 0x001fc40006800000 */
[----:B------:R-:W-:Y:S02]  /*b540*/  FSEL R174, R194, -INF , !P3 ;  /* 0xff800000c2ae7808 */ /* 0x000fe40005800000 */
[----:B------:R-:W-:Y:S02]  /*b550*/  FSEL R175, R175, -INF , !P4 ;  /* 0xff800000afaf7808 */ /* 0x000fe40006000000 */
[C---:B------:R-:W-:Y:S02]  /*b560*/  ISETP.GT.AND P5, PT, R182.reuse, 0x31, P2 ;  /* 0x00000031b600780c */ /* 0x040fe400017a4270 */
[C---:B------:R-:W-:Y:S02]  /*b570*/  ISETP.GT.AND P3, PT, R182.reuse, 0x38, P2 ;  /* 0x00000038b600780c */ /* 0x040fe40001764270 */
[----:B------:R-:W-:Y:S01]  /*b580*/  ISETP.GT.AND P4, PT, R182, 0x39, P2 ;  /* 0x00000039b600780c */ /* 0x000fe20001784270 */
[----:B-1----:R-:W-:Y:S01]  /*b590*/  IMAD.IADD R182, R195, 0x1, R4 ;  /* 0x00000001c3b67824 */ /* 0x002fe200078e0204 */
[----:B------:R-:W-:-:S02]  /*b5a0*/  ISETP.LT.OR P5, PT, R181, 0x32, P5 ;  /* 0x00000032b500780c */ /* 0x000fc40002fa1670 */
[C---:B------:R-:W-:Y:S02]  /*b5b0*/  ISETP.LT.OR P3, PT, R181.reuse, 0x39, P3 ;  /* 0x00000039b500780c */ /* 0x040fe40001f61670 */
[----:B------:R-:W-:Y:S01]  /*b5c0*/  ISETP.LT.OR P4, PT, R181, 0x3a, P4 ;  /* 0x0000003ab500780c */ /* 0x000fe20002781670 */
[----:B------:R-:W-:Y:S01]  /*b5d0*/  IMAD.IADD R181, R183, 0x1, R4 ;  /* 0x00000001b7b57824 */ /* 0x000fe200078e0204 */
[----:B------:R-:W-:Y:S02]  /*b5e0*/  FSEL R176, R176, -INF , !P5 ;  /* 0xff800000b0b07808 */ /* 0x000fe40006800000 */
[----:B------:R-:W-:Y:S02]  /*b5f0*/  FSEL R177, R177, -INF , !P3 ;  /* 0xff800000b1b17808 */ /* 0x000fe40005800000 */
[----:B------:R-:W-:Y:S01]  /*b600*/  FSEL R178, R178, -INF , !P4 ;  /* 0xff800000b2b27808 */ /* 0x000fe20006000000 */
[----:B------:R-:W-:Y:S06]  /*b610*/  @!P6 BRA `(.L_x_1499) ;  /* 0x00000000005ce947 */ /* 0x000fec0003800000 */
        /* <DEDUP_REMOVED lines=13> */
.L_x_1501:
[----:B------:R-:W-:-:S05]  /*b6f0*/  IMAD.U32 R184, RZ, RZ, UR39 ;  /* 0x00000027ffb87e24 */ /* 0x000fca000f8e00ff */
[----:B------:R-:W-:-:S13]  /*b700*/  ISETP.NE.AND P3, PT, R184, 0x1, PT ;  /* 0x00000001b800780c */ /* 0x000fda0003f65270 */
[----:B------:R-:W0:Y:S02]  /*b710*/  @P3 LDC.64 R2, c[0x0][0x9e8] ;  /* 0x00027a00ff023b82 */ /* 0x000e240000000a00 */
[----:B0-----:R-:W-:-:S05]  /*b720*/  @P3 IMAD.HI.U32 R2, R4, R2, RZ ;  /* 0x0000000204023227 */ /* 0x001fca00078e00ff */
[----:B------:R-:W-:-:S07]  /*b730*/  @P3 SHF.R.U32.HI R4, RZ, R3, R2 ;  /* 0x00000003ff043219 */ /* 0x000fce0000011602 */
.L_x_1502:
[----:B------:R-:W-:Y:S05]  /*b740*/  BSYNC B0 ;  /* 0x0000000000007941 */ /* 0x000fea0003800000 */
.L_x_1500:
[----:B------:R-:W-:-:S04]  /*b750*/  IMAD R4, R4, R184, -R179 ;  /* 0x000000b804047224 */ /* 0x000fc800078e0ab3 */
[----:B------:R-:W-:-:S05]  /*b760*/  IMAD R4, R17, -0x2, R4 ;  /* 0xfffffffe11047824 */ /* 0x000fca00078e0204 */
[----:B------:R-:W-:Y:S02]  /*b770*/  VIADDMNMX R181, R4, R184, R181, PT ;  /* 0x000000b804b57246 */ /* 0x000fe400038001b5 */
[----:B------:R-:W-:-:S07]  /*b780*/  VIMNMX R182, R182, R4, !PT ;  /* 0x00000004b6b67248 */ /* 0x000fce0007fe0100 */
.L_x_1499:
[----:B------:R-:W-:Y:S01]  /*b790*/  FMNMX.FTZ R3, R180, R21, !PT ;  /* 0x00000015b4037209 */ /* 0x000fe20007810000 */
[----:B------:R-:W-:Y:S01]  /*b7a0*/  UMOV UR6, UR50 ;  /* 0x0000003200067c82 */ /* 0x000fe20008000000 */
[----:B------:R-:W-:Y:S01]  /*b7b0*/  ISETP.GT.AND P3, PT, R182, 0x1, P2 ;  /* 0x00000001b600780c */ /* 0x000fe20001764270 */
[----:B------:R-:W-:Y:S01]  /*b7c0*/  UMOV UR7, UR36 ;  /* 0x0000002400077c82 */ /* 0x000fe20008000000 */
[----:B------:R-:W-:Y:S02]  /*b7d0*/  FMNMX.FTZ R3, R188, R3, !PT ;  /* 0x00000003bc037209 */ /* 0x000fe40007810000 */
[----:B------:R-:W-:Y:S02]  /*b7e0*/  ISETP.LT.OR P3, PT, R181, 0x2, P3 ;  /* 0x00000002b500780c */ /* 0x000fe40001f61670 */
[----:B------:R-:W-:Y:S02]  /*b7f0*/  FMNMX.FTZ R2, R190, R3, !PT ;  /* 0x00000003be027209 */ /* 0x000fe40007810000 */
[----:B------:R-:W-:-:S02]  /*b800*/  FSEL R152, R152, -INF , !P3 ;  /* 0xff80000098987808 */ /* 0x000fc40005800000 */
[----:B------:R-:W-:Y:S02]  /*b810*/  FMNMX.FTZ R2, R189, R2, !PT ;  /* 0x00000002bd027209 */ /* 0x000fe40007810000 */
[C---:B------:R-:W-:Y:S02]  /*b820*/  ISETP.GT.AND P3, PT, R182.reuse, RZ, P2 ;  /* 0x000000ffb600720c */ /* 0x040fe40001764270 */
[----:B------:R-:W-:Y:S02]  /*b830*/  FMNMX.FTZ R3, R167, R2, !PT ;  /* 0x00000002a7037209 */ /* 0x000fe40007810000 */
        /* <DEDUP_REMOVED lines=8> */
[----:B------:R-:W-:-:S02]  /*b8c0*/  ISETP.LT.OR P4, PT, R181, 0x9, P4 ;  /* 0x00000009b500780c */ /* 0x000fc40002781670 */
[----:B------:R-:W-:Y:S02]  /*b8d0*/  FMNMX.FTZ R2, R172, R3, !PT ;  /* 0x00000003ac027209 */ /* 0x000fe40007810000 */
[----:B------:R-:W-:Y:S02]  /*b8e0*/  FSEL R154, R154, -INF , !P5 ;  /* 0xff8000009a9a7808 */ /* 0x000fe40006800000 */
[----:B------:R-:W-:Y:S02]  /*b8f0*/  FMNMX.FTZ R3, R173, R2, !PT ;  /* 0x00000002ad037209 */ /* 0x000fe40007810000 */
[----:B------:R-:W-:Y:S02]  /*b900*/  ISETP.GT.AND P5, PT, R182, 0x11, P2 ;  /* 0x00000011b600780c */ /* 0x000fe400017a4270 */
[----:B------:R-:W-:Y:S02]  /*b910*/  FMNMX.FTZ R2, R174, R3, !PT ;  /* 0x00000003ae027209 */ /* 0x000fe40007810000 */
[----:B------:R-:W-:-:S02]  /*b920*/  FSEL R153, R153, -INF , !P4 ;  /* 0xff80000099997808 */ /* 0x000fc40006000000 */
        /* <DEDUP_REMOVED lines=8> */
[C---:B------:R-:W-:Y:S01]  /*b9b0*/  ISETP.GT.AND P5, PT, R182.reuse, 0x20, P2 ;  /* 0x00000020b600780c */ /* 0x040fe200017a4270 */
[----:B------:R-:W0:Y:S01]  /*b9c0*/  SHFL.BFLY PT, R2, R3, 0x2, 0x1f ;  /* 0x0c401f0003027f89 */ /* 0x000e2200000e0000 */
[----:B------:R-:W-:Y:S02]  /*b9d0*/  FSEL R155, R155, -INF , !P4 ;  /* 0xff8000009b9b7808 */ /* 0x000fe40006000000 */
[----:B------:R-:W-:Y:S02]  /*b9e0*/  ISETP.LT.OR P5, PT, R181, 0x21, P5 ;  /* 0x00000021b500780c */ /* 0x000fe40002fa1670 */
[----:B------:R-:W-:-:S02]  /*b9f0*/  ISETP.GT.AND P4, PT, R182, 0x19, P2 ;  /* 0x00000019b600780c */ /* 0x000fc40001784270 */
[----:B------:R-:W-:Y:S02]  /*ba00*/  FSEL R159, R159, -INF , !P5 ;  /* 0xff8000009f9f7808 */ /* 0x000fe40006800000 */
[----:B------:R-:W-:Y:S02]  /*ba10*/  ISETP.LT.OR P4, PT, R181, 0x1a, P4 ;  /* 0x0000001ab500780c */ /* 0x000fe40002781670 */
[----:B------:R-:W-:Y:S02]  /*ba20*/  R2UR UR4, R200 ;  /* 0x00000000c80472ca */ /* 0x000fe400000e0000 */
[----:B------:R-:W-:Y:S02]  /*ba30*/  FSEL R158, R158, -INF , !P4 ;  /* 0xff8000009e9e7808 */ /* 0x000fe40006000000 */
[----:B------:R-:W-:-:S04]  /*ba40*/  ISETP.GT.AND P4, PT, R182, 0x28, P2 ;  /* 0x00000028b600780c */ /* 0x000fc80001784270 */
[----:B------:R-:W-:-:S04]  /*ba50*/  ISETP.LT.OR P4, PT, R181, 0x29, P4 ;  /* 0x00000029b500780c */ /* 0x000fc80002781670 */
[----:B------:R-:W-:Y:S02]  /*ba60*/  FSEL R162, R162, -INF , !P4 ;  /* 0xff800000a2a27808 */ /* 0x000fe40006000000 */
[----:B0-----:R-:W-:Y:S02]  /*ba70*/  FMNMX.FTZ R2, R3, R2, !PT ;  /* 0x0000000203027209 */ /* 0x001fe40007810000 */
[----:B------:R-:W-:-:S03]  /*ba80*/  ISETP.GT.AND P4, PT, R182, 0x30, P2 ;  /* 0x00000030b600780c */ /* 0x000fc60001784270 */
[----:B------:R-:W0:Y:S01]  /*ba90*/  SHFL.BFLY PT, R179, R2, 0x1, 0x1f ;  /* 0x0c201f0002b37f89 */ /* 0x000e2200000e0000 */
[----:B------:R-:W-:-:S04]  /*baa0*/  ISETP.LT.OR P4, PT, R181, 0x31, P4 ;  /* 0x00000031b500780c */ /* 0x000fc80002781670 */
[----:B------:R-:W-:Y:S02]  /*bab0*/  FSEL R164, R164, -INF , !P4 ;  /* 0xff800000a4a47808 */ /* 0x000fe40006000000 */
[----:B------:R-:W-:-:S04]  /*bac0*/  ISETP.GT.AND P4, PT, R182, 0x38, P2 ;  /* 0x00000038b600780c */ /* 0x000fc80001784270 */
[----:B------:R-:W-:-:S04]  /*bad0*/  ISETP.LT.OR P4, PT, R181, 0x39, P4 ;  /* 0x00000039b500780c */ /* 0x000fc80002781670 */
[----:B------:R-:W-:Y:S02]  /*bae0*/  FSEL R165, R165, -INF , !P4 ;  /* 0xff800000a5a57808 */ /* 0x000fe40006000000 */
[----:B0-----:R-:W-:Y:S02]  /*baf0*/  FMNMX.FTZ R4, R2, R179, !PT ;  /* 0x000000b302047209 */ /* 0x001fe40007810000 */
[----:B------:R-:W-:Y:S02]  /*bb00*/  FSEL R2, R0, -INF , !P3 ;  /* 0xff80000000027808 */ /* 0x000fe40005800000 */
[----:B------:R-:W-:Y:S01]  /*bb10*/  ISETP.GT.AND P3, PT, R182, 0x18, P2 ;  /* 0x00000018b600780c */ /* 0x000fe20001764270 */
[----:B------:R-:W-:Y:S01]  /*bb20*/  FMUL.FTZ R179, R4, UR6 ;  /* 0x0000000604b37c20 */ /* 0x000fe20008410000 */
[----:B------:R-:W-:Y:S02]  /*bb30*/  FMNMX.FTZ R3, R2, R219, !PT ;  /* 0x000000db02037209 */ /* 0x000fe40007810000 */
[----:B------:R-:W-:-:S02]  /*bb40*/  ISETP.LT.OR P3, PT, R181, 0x19, P3 ;  /* 0x00000019b500780c */ /* 0x000fc40001f61670 */
[----:B------:R-:W-:Y:S02]  /*bb50*/  FMNMX.FTZ R0, R152, R3, !PT ;  /* 0x0000000398007209 */ /* 0x000fe40007810000 */
[----:B------:R-:W-:Y:S02]  /*bb60*/  FSETP.NEU.FTZ.AND P5, PT, R4, -INF , PT ;  /* 0xff8000000400780b */ /* 0x000fe40003fbd000 */
[----:B------:R-:W-:Y:S02]  /*bb70*/  FMNMX.FTZ R3, R153, R0, !PT ;  /* 0x0000000099037209 */ /* 0x000fe40007810000 */
[----:B------:R-:W-:Y:S02]  /*bb80*/  FSEL R157, R157, -INF , !P3 ;  /* 0xff8000009d9d7808 */ /* 0x000fe40005800000 */
[----:B------:R-:W-:Y:S02]  /*bb90*/  FMNMX.FTZ R0, R154, R3, !PT ;  /* 0x000000039a007209 */ /* 0x000fe40007810000 */
[----:B------:R-:W-:-:S02]  /*bba0*/  ISETP.GT.AND P3, PT, R182, 0x21, P2 ;  /* 0x00000021b600780c */ /* 0x000fc40001764270 */
[----:B------:R-:W-:Y:S02]  /*bbb0*/  FMNMX.FTZ R3, R155, R0, !PT ;  /* 0x000000009b037209 */ /* 0x000fe40007810000 */
[----:B------:R-:W-:Y:S02]  /*bbc0*/  ISETP.LT.OR P3, PT, R181, 0x22, P3 ;  /* 0x00000022b500780c */ /* 0x000fe40001f61670 */
[----:B------:R-:W-:Y:S02]  /*bbd0*/  FMNMX.FTZ R0, R156, R3, !PT ;  /* 0x000000039c007209 */ /* 0x000fe40007810000 */
[----:B------:R-:W-:Y:S02]  /*bbe0*/  FSEL R3, R179, RZ, P5 ;  /* 0x000000ffb3037208 */ /* 0x000fe40002800000 */
[----:B------:R-:W-:Y:S02]  /*bbf0*/  FMNMX.FTZ R179, R157, R0, !PT ;  /* 0x000000009db37209 */ /* 0x000fe40007810000 */
[----:B------:R-:W-:Y:S01]  /*bc00*/  FSEL R160, R160, -INF , !P3 ;  /* 0xff800000a0a07808 */ /* 0x000fe20005800000 */
[--C-:B------:R-:W-:Y:S01]  /*bc10*/  FFMA.FTZ R196, R188, UR6, -R3.reuse ;  /* 0x00000006bcc47c23 */ /* 0x100fe20008010803 */
[----:B------:R-:W-:Y:S01]  /*bc20*/  FMNMX.FTZ R0, R158, R179, !PT ;  /* 0x000000b39e007209 */ /* 0x000fe20007810000 */
        /* <DEDUP_REMOVED lines=19> */
[----:B------:R-:W-:Y:S01]  /*bd60*/  ISETP.GT.AND P2, PT, R182, 0x39, P2 ;  /* 0x00000039b600780c */ /* 0x000fe20001744270 */
[--C-:B------:R-:W-:Y:S01]  /*bd70*/  FFMA.FTZ R173, R174, UR6, -R3.reuse ;  /* 0x00000006aead7c23 */ /* 0x100fe20008010803 */
[----:B------:R-:W-:Y:S01]  /*bd80*/  FSEL R163, R163, -INF , !P3 ;  /* 0xff800000a3a37808 */ /* 0x000fe20005800000 */
[--C-:B------:R-:W-:Y:S01]  /*bd90*/  FFMA.FTZ R175, R176, UR6, -R3.reuse ;  /* 0x00000006b0af7c23 */ /* 0x100fe20008010803 */
[----:B------:R-:W-:Y:S01]  /*bda0*/  FMNMX.FTZ R0, R164, R183, !PT ;  /* 0x000000b7a4007209 */ /* 0x000fe20007810000 */
[--C-:B------:R-:W-:Y:S01]  /*bdb0*/  FFMA.FTZ R186, R177, UR6, -R3.reuse ;  /* 0x00000006b1ba7c23 */ /* 0x100fe20008010803 */
[----:B------:R-:W-:Y:S01]  /*bdc0*/  ISETP.LT.OR P2, PT, R181, 0x3a, P2 ;  /* 0x0000003ab500780c */ /* 0x000fe20001741670 */
[--C-:B------:R-:W-:Y:S01]  /*bdd0*/  FFMA.FTZ R181, R189, UR6, -R3.reuse ;  /* 0x00000006bdb57c23 */ /* 0x100fe20008010803 */
[----:B------:R-:W-:Y:S01]  /*bde0*/  FMNMX.FTZ R0, R163, R0, !PT ;  /* 0x00000000a3007209 */ /* 0x000fe20007810000 */
[----:B------:R-:W-:Y:S01]  /*bdf0*/  FFMA.FTZ R178, R178, UR6, -R3 ;  /* 0x00000006b2b27c23 */ /* 0x000fe20008010803 */
[----:B------:R-:W-:Y:S01]  /*be00*/  FSEL R166, R166, -INF , !P2 ;  /* 0xff800000a6a67808 */ /* 0x000fe20005000000 */
[----:B------:R-:W-:Y:S01]  /*be10*/  MUFU.EX2 R179, R180 ;  /* 0x000000b400b37308 */ /* 0x000fe20000000800 */
[----:B------:R-:W-:-:S02]  /*be20*/  FMNMX.FTZ R183, R165, R0, !PT ;  /* 0x00000000a5b77209 */ /* 0x000fc40007810000 */
[----:B------:R-:W-:Y:S02]  /*be30*/  FSEL R168, R4, RZ, P5 ;  /* 0x000000ff04a87208 */ /* 0x000fe40002800000 */
[----:B------:R-:W-:-:S03]  /*be40*/  FMNMX.FTZ R183, R166, R183, !PT ;  /* 0x000000b7a6b77209 */ /* 0x000fc60007810000 */
[----:B------:R-:W-:Y:S01]  /*be50*/  FADD.FTZ R168, -R168, R21 ;  /* 0x00000015a8a87221 */ /* 0x000fe20000010100 */
[----:B------:R-:W-:Y:S01]  /*be60*/  MUFU.EX2 R196, R196 ;  /* 0x000000c400c47308 */ /* 0x000fe20000000800 */
[----:B------:R-:W0:Y:S02]  /*be70*/  SHFL.BFLY PT, R0, R183, 0x2, 0x1f ;  /* 0x0c401f00b7007f89 */ /* 0x000e2400000e0000 */
[----:B------:R-:W-:-:S05]  /*be80*/  FMUL.FTZ R168, R168, UR6 ;  /* 0x00000006a8a87c20 */ /* 0x000fca0008410000 */
        /* <DEDUP_REMOVED lines=9> */
[----:B------:R-:W0:Y:S01]  /*bf20*/  MUFU.EX2 R0, R168 ;  /* 0x000000a800007308 */ /* 0x000e220000000800 */
[C---:B------:R-:W-:Y:S01]  /*bf30*/  FSETP.NEU.FTZ.AND P2, PT, R3.reuse, -INF , PT ;  /* 0xff8000000300780b */ /* 0x040fe20003f5d000 */
[----:B------:R-:W-:-:S05]  /*bf40*/  FMUL.FTZ R177, R3, UR6 ;  /* 0x0000000603b17c20 */ /* 0x000fca0008410000 */
[----:B------:R-:W-:Y:S01]  /*bf50*/  FSEL R177, R177, RZ, P2 ;  /* 0x000000ffb1b17208 */ /* 0x000fe20001000000 */
[----:B------:R-:W1:Y:S04]  /*bf60*/  MUFU.EX2 R188, R188 ;  /* 0x000000bc00bc7308 */ /* 0x000e680000000800 */
[--C-:B------:R-:W-:Y:S01]  /*bf70*/  FFMA.FTZ R197, R2, UR6, -R177.reuse ;  /* 0x0000000602c57c23 */ /* 0x100fe200080108b1 */
[----:B------:R-:W-:Y:S01]  /*bf80*/  FSEL R2, R3, RZ, P2 ;  /* 0x000000ff03027208 */ /* 0x000fe20001000000 */
[--C-:B------:R-:W-:Y:S01]  /*bf90*/  FFMA.FTZ R152, R152, UR6, -R177.reuse ;  /* 0x0000000698987c23 */ /* 0x100fe200080108b1 */
[--C-:B------:R-:W-:Y:S01]  /*bfa0*/  FFMA.FTZ R199, R153, UR6, -R177.reuse ;  /* 0x0000000699c77c23 */ /* 0x100fe200080108b1 */
[----:B------:R-:W-:Y:S01]  /*bfb0*/  FFMA.FTZ R154, R154, UR6, -R177 ;  /* 0x000000069a9a7c23 */ /* 0x000fe200080108b1 */
[----:B0-----:R-:W-:Y:S01]  /*bfc0*/  FFMA.FTZ R153, R0, R16, R179 ;  /* 0x0000001000997223 */ /* 0x001fe200000100b3 */
[----:B------:R-:W-:Y:S01]  /*bfd0*/  FADD.FTZ R2, -R2, R219 ;  /* 0x000000db02027221 */ /* 0x000fe20000010100 */
[----:B------:R-:W-:Y:S01]  /*bfe0*/  MUFU.EX2 R197, R197 ;  /* 0x000000c500c57308 */ /* 0x000fe20000000800 */
[----:B------:R-:W-:Y:S01]  /*bff0*/  FFMA.FTZ R193, R155, UR6, -R177 ;  /* 0x000000069bc17c23 */ /* 0x000fe200080108b1 */
[----:B------:R-:W-:Y:S01]  /*c000*/  FADD.FTZ R153, R196, R153 ;  /* 0x00000099c4997221 */ /* 0x000fe20000010000 */
[----:B------:R-:W-:Y:S01]  /*c010*/  FMUL.FTZ R2, R2, UR6 ;  /* 0x0000000602027c20 */ /* 0x000fe20008410000 */
[--C-:B------:R-:W-:Y:S01]  /*c020*/  FFMA.FTZ R156, R156, UR6, -R177.reuse ;  /* 0x000000069c9c7c23 */ /* 0x100fe200080108b1 */
[----:B------:R-:W-:Y:S01]  /*c030*/  FFMA.FTZ R195, R157, UR6, -R177 ;  /* 0x000000069dc37c23 */ /* 0x000fe200080108b1 */
[----:B------:R-:W-:Y:S01]  /*c040*/  FADD.FTZ R16, R198, R153 ;  /* 0x00000099c6107221 */ /* 0x000fe20000010000 */
[--C-:B------:R-:W-:Y:S01]  /*c050*/  FFMA.FTZ R158, R158, UR6, -R177.reuse ;  /* 0x000000069e9e7c23 */ /* 0x100fe200080108b1 */
[----:B------:R-:W-:Y:S01]  /*c060*/  MUFU.EX2 R152, R152 ;  /* 0x0000009800987308 */ /* 0x000fe20000000800 */
[--C-:B------:R-:W-:Y:S01]  /*c070*/  FFMA.FTZ R191, R162, UR6, -R177.reuse ;  /* 0x00000006a2bf7c23 */ /* 0x100fe200080108b1 */
[----:B------:R-:W-:Y:S01]  /*c080*/  FADD.FTZ R153, R181, R16 ;  /* 0x00000010b5997221 */ /* 0x000fe20000010000 */
[--C-:B------:R-:W-:Y:S01]  /*c090*/  FFMA.FTZ R189, R159, UR6, -R177.reuse ;  /* 0x000000069fbd7c23 */ /* 0x100fe200080108b1 */
[--C-:B------:R-:W-:Y:S01]  /*c0a0*/  FFMA.FTZ R160, R160, UR6, -R177.reuse ;  /* 0x00000006a0a07c23 */ /* 0x100fe200080108b1 */
[----:B------:R-:W-:Y:S01]  /*c0b0*/  FFMA.FTZ R185, R164, UR6, -R177 ;  /* 0x00000006a4b97c23 */ /* 0x000fe200080108b1 */
[----:B------:R-:W-:Y:S01]  /*c0c0*/  FADD.FTZ R162, R192, R153 ;  /* 0x00000099c0a27221 */ /* 0x000fe20000010000 */
[--C-:B------:R-:W-:Y:S01]  /*c0d0*/  FFMA.FTZ R163, R163, UR6, -R177.reuse ;  /* 0x00000006a3a37c23 */ /* 0x100fe200080108b1 */
[----:B------:R-:W0:Y:S01]  /*c0e0*/  MUFU.EX2 R2, R2 ;  /* 0x0000000200027308 */ /* 0x000e220000000800 */
[--C-:B------:R-:W-:Y:S01]  /*c0f0*/  FFMA.FTZ R165, R165, UR6, -R177.reuse ;  /* 0x00000006a5a57c23 */ /* 0x100fe200080108b1 */
[----:B------:R-:W-:Y:S01]  /*c100*/  FADD.FTZ R153, R167, R162 ;  /* 0x000000a2a7997221 */ /* 0x000fe20000010000 */
[--C-:B------:R-:W-:Y:S01]  /*c110*/  FFMA.FTZ R162, R161, UR6, -R177.reuse ;  /* 0x00000006a1a27c23 */ /* 0x100fe200080108b1 */
[----:B------:R-:W-:Y:S01]  /*c120*/  FFMA.FTZ R166, R166, UR6, -R177 ;  /* 0x00000006a6a67c23 */ /* 0x000fe200080108b1 */
[----:B------:R-:W-:-:S02]  /*c130*/  IMAD.U32 R155, RZ, RZ, UR10 ;  /* 0x0000000aff9b7e24 */ /* 0x000fc4000f8e00ff */
[----:B------:R-:W-:Y:S01]  /*c140*/  FADD.FTZ R168, R194, R153 ;  /* 0x00000099c2a87221 */ /* 0x000fe20000010000 */
[----:B------:R-:W-:Y:S01]  /*c150*/  ISETP.GT.AND P2, PT, R20, UR4, PT ;  /* 0x0000000414007c0c */ /* 0x000fe2000bf44270 */
[----:B------:R-:W2:Y:S01]  /*c160*/  MUFU.EX2 R199, R199 ;  /* 0x000000c700c77308 */ /* 0x000ea20000000800 */
[----:B------:R-:W-:Y:S02]  /*c170*/  @!P1 VIADD R155, R155, 0x30860 ;  /* 0x000308609b9b9836 */ /* 0x000fe40000000000 */
[----:B------:R-:W-:Y:S01]  /*c180*/  FADD.FTZ R153, R169, R168 ;  /* 0x000000a8a9997221 */ /* 0x000fe20000010000 */
[----:B------:R-:W-:Y:S01]  /*c190*/  UMOV UR4, UR37 ;  /* 0x0000002500047c82 */ /* 0x000fe20008000000 */
[----:B------:R-:W-:Y:S01]  /*c1a0*/  F2FP.BF16.F32.PACK_AB R196, R196, R179 ;  /* 0x000000b3c4c4723e */ /* 0x000fe200000010ff */
[----:B------:R-:W-:Y:S02]  /*c1b0*/  VIADD R20, R20, 0xffffffff ;  /* 0xffffffff14147836 */ /* 0x000fe40000000000 */
[----:B-1----:R-:W-:Y:S01]  /*c1c0*/  FADD.FTZ R164, R188, R153 ;  /* 0x00000099bca47221 */ /* 0x002fe20000010000 */
[----:B------:R-:W-:Y:S01]  /*c1d0*/  @!P1 PRMT R155, RZ, 0x654, R155 ;  /* 0x00000654ff9b9816 */ /* 0x000fe2000000009b */
[----:B------:R-:W1:Y:S01]  /*c1e0*/  MUFU.EX2 R154, R154 ;  /* 0x0000009a009a7308 */ /* 0x000e620000000800 */
[----:B0-----:R-:W-:Y:S01]  /*c1f0*/  FFMA.FTZ R5, R2, R5, R197 ;  /* 0x0000000502057223 */ /* 0x001fe200000100c5 */
[----:B------:R-:W-:Y:S01]  /*c200*/  F2FP.BF16.F32.PACK_AB R198, R181, R198 ;  /* 0x000000c6b5c6723e */ /* 0x000fe200000010ff */
[----:B------:R0:W-:Y:S01]  /*c210*/  @!P1 SYNCS.ARRIVE.TRANS64.RED.A1T0 RZ, [R155+URZ], RZ ;  /* 0x000000ff9bff99a7 */ /* 0x0001e2000810043f */
[----:B------:R-:W-:Y:S01]  /*c220*/  F2FP.BF16.F32.PACK_AB R192, R167, R192 ;  /* 0x000000c0a7c0723e */ /* 0x000fe200000010ff */
[C---:B------:R-:W-:Y:S01]  /*c230*/  FADD.FTZ R16, R152.reuse, R5 ;  /* 0x0000000598107221 */ /* 0x040fe20000010000 */
[----:B------:R-:W-:Y:S01]  /*c240*/  F2FP.BF16.F32.PACK_AB R194, R169, R194 ;  /* 0x000000c2a9c2723e */ /* 0x000fe200000010ff */
[----:B------:R-:W-:Y:S01]  /*c250*/  IMAD.MOV.U32 R219, RZ, RZ, R3 ;  /* 0x000000ffffdb7224 */ /* 0x000fe200078e0003 */
[----:B------:R-:W3:Y:S01]  /*c260*/  MUFU.EX2 R193, R193 ;  /* 0x000000c100c17308 */ /* 0x000ee20000000800 */
[----:B--2---:R-:W-:Y:S01]  /*c270*/  FADD.FTZ R5, R199, R16 ;  /* 0x00000010c7057221 */ /* 0x004fe20000010000 */
[----:B------:R-:W-:-:S06]  /*c280*/  F2FP.BF16.F32.PACK_AB R197, R152, R197 ;  /* 0x000000c598c5723e */ /* 0x000fcc00000010ff */
[----:B------:R-:W2:Y:S01]  /*c290*/  MUFU.EX2 R156, R156 ;  /* 0x0000009c009c7308 */ /* 0x000ea20000000800 */
[C---:B-1----:R-:W-:Y:S01]  /*c2a0*/  FADD.FTZ R16, R154.reuse, R5 ;  /* 0x000000059a107221 */ /* 0x042fe20000010000 */
[----:B------:R-:W-:-:S06]  /*c2b0*/  F2FP.BF16.F32.PACK_AB R199, R154, R199 ;  /* 0x000000c79ac7723e */ /* 0x000fcc00000010ff */
[----:B------:R-:W1:Y:S01]  /*c2c0*/  MUFU.EX2 R195, R195 ;  /* 0x000000c300c37308 */ /* 0x000e620000000800 */
[----:B---3--:R-:W-:-:S07]  /*c2d0*/  FADD.FTZ R5, R193, R16 ;  /* 0x00000010c1057221 */ /* 0x008fce0000010000 */
[----:B------:R-:W3:Y:S01]  /*c2e0*/  MUFU.EX2 R171, R171 ;  /* 0x000000ab00ab7308 */ /* 0x000ee20000000800 */
[C---:B--2---:R-:W-:Y:S01]  /*c2f0*/  FADD.FTZ R16, R156.reuse, R5 ;  /* 0x000000059c107221 */ /* 0x044fe20000010000 */
[----:B------:R-:W-:-:S06]  /*c300*/  F2FP.BF16.F32.PACK_AB R193, R156, R193 ;  /* 0x000000c19cc1723e */ /* 0x000fcc00000010ff */
[----:B------:R-:W2:Y:S01]  /*c310*/  MUFU.EX2 R158, R158 ;  /* 0x0000009e009e7308 */ /* 0x000ea20000000800 */
[----:B-1----:R-:W-:-:S07]  /*c320*/  FADD.FTZ R5, R195, R16 ;  /* 0x00000010c3057221 */ /* 0x002fce0000010000 */
[----:B------:R-:W1:Y:S01]  /*c330*/  MUFU.EX2 R190, R190 ;  /* 0x000000be00be7308 */ /* 0x000e620000000800 */
[C---:B---3--:R-:W-:Y:S01]  /*c340*/  FADD.FTZ R153, R171.reuse, R164 ;  /* 0x000000a4ab997221 */ /* 0x048fe20000010000 */
[----:B------:R-:W-:-:S06]  /*c350*/  F2FP.BF16.F32.PACK_AB R188, R171, R188 ;  /* 0x000000bcabbc723e */ /* 0x000fcc00000010ff */
[----:B------:R-:W3:Y:S01]  /*c360*/  MUFU.EX2 R189, R189 ;  /* 0x000000bd00bd7308 */ /* 0x000ee20000000800 */
[C---:B--2---:R-:W-:Y:S01]  /*c370*/  FADD.FTZ R16, R158.reuse, R5 ;  /* 0x000000059e107221 */ /* 0x044fe20000010000 */
[----:B------:R-:W-:-:S06]  /*c380*/  F2FP.BF16.F32.PACK_AB R195, R158, R195 ;  /* 0x000000c39ec3723e */ /* 0x000fcc00000010ff */
[----:B------:R-:W2:Y:S01]  /*c390*/  MUFU.EX2 R173, R173 ;  /* 0x000000ad00ad7308 */ /* 0x000ea20000000800 */
[----:B-1----:R-:W-:-:S07]  /*c3a0*/  FADD.FTZ R164, R190, R153 ;  /* 0x00000099bea47221 */ /* 0x002fce0000010000 */
[----:B------:R-:W1:Y:S01]  /*c3b0*/  MUFU.EX2 R160, R160 ;  /* 0x000000a000a07308 */ /* 0x000e620000000800 */
[----:B---3--:R-:W-:-:S07]  /*c3c0*/  FADD.FTZ R5, R189, R16 ;  /* 0x00000010bd057221 */ /* 0x008fce0000010000 */
[----:B------:R-:W3:Y:S01]  /*c3d0*/  MUFU.EX2 R184, R184 ;  /* 0x000000b800b87308 */ /* 0x000ee20000000800 */
[C---:B--2---:R-:W-:Y:S01]  /*c3e0*/  FADD.FTZ R153, R173.reuse, R164 ;  /* 0x000000a4ad997221 */ /* 0x044fe20000010000 */
[----:B------:R-:W-:-:S06]  /*c3f0*/  F2FP.BF16.F32.PACK_AB R190, R173, R190 ;  /* 0x000000beadbe723e */ /* 0x000fcc00000010ff */
[----:B------:R-:W2:Y:S01]  /*c400*/  MUFU.EX2 R191, R191 ;  /* 0x000000bf00bf7308 */ /* 0x000ea20000000800 */
[C---:B-1----:R-:W-:Y:S01]  /*c410*/  FADD.FTZ R16, R160.reuse, R5 ;  /* 0x00000005a0107221 */ /* 0x042fe20000010000 */
[----:B------:R-:W-:-:S06]  /*c420*/  F2FP.BF16.F32.PACK_AB R189, R160, R189 ;  /* 0x000000bda0bd723e */ /* 0x000fcc00000010ff */
[----:B------:R-:W1:Y:S01]  /*c430*/  MUFU.EX2 R175, R175 ;  /* 0x000000af00af7308 */ /* 0x000e620000000800 */
[----:B---3--:R-:W-:-:S07]  /*c440*/  FADD.FTZ R164, R184, R153 ;  /* 0x00000099b8a47221 */ /* 0x008fce0000010000 */
[----:B------:R-:W3:Y:S01]  /*c450*/  MUFU.EX2 R162, R162 ;  /* 0x000000a200a27308 */ /* 0x000ee20000000800 */
[----:B--2---:R-:W-:-:S07]  /*c460*/  FADD.FTZ R5, R191, R16 ;  /* 0x00000010bf057221 */ /* 0x004fce0000010000 */
[----:B------:R-:W2:Y:S01]  /*c470*/  MUFU.EX2 R185, R185 ;  /* 0x000000b900b97308 */ /* 0x000ea20000000800 */
[C---:B-1----:R-:W-:Y:S01]  /*c480*/  FADD.FTZ R153, R175.reuse, R164 ;  /* 0x000000a4af997221 */ /* 0x042fe20000010000 */
[----:B------:R-:W-:-:S06]  /*c490*/  F2FP.BF16.F32.PACK_AB R184, R175, R184 ;  /* 0x000000b8afb8723e */ /* 0x000fcc00000010ff */
[----:B------:R-:W1:Y:S01]  /*c4a0*/  MUFU.EX2 R163, R163 ;  /* 0x000000a300a37308 */ /* 0x000e620000000800 */
[C---:B---3--:R-:W-:Y:S01]  /*c4b0*/  FADD.FTZ R164, R162.reuse, R5 ;  /* 0x00000005a2a47221 */ /* 0x048fe20000010000 */
[----:B------:R-:W-:-:S06]  /*c4c0*/  F2FP.BF16.F32.PACK_AB R191, R162, R191 ;  /* 0x000000bfa2bf723e */ /* 0x000fcc00000010ff */
[----:B------:R-:W3:Y:S01]  /*c4d0*/  MUFU.EX2 R186, R186 ;  /* 0x000000ba00ba7308 */ /* 0x000ee20000000800 */
[----:B--2---:R-:W-:-:S07]  /*c4e0*/  FADD.FTZ R164, R185, R164 ;  /* 0x000000a4b9a47221 */ /* 0x004fce0000010000 */
[----:B------:R-:W2:Y:S01]  /*c4f0*/  MUFU.EX2 R165, R165 ;  /* 0x000000a500a57308 */ /* 0x000ea20000000800 */
[C---:B-1----:R-:W-:Y:S01]  /*c500*/  FADD.FTZ R164, R163.reuse, R164 ;  /* 0x000000a4a3a47221 */ /* 0x042fe20000010000 */
[----:B------:R-:W-:-:S06]  /*c510*/  F2FP.BF16.F32.PACK_AB R185, R163, R185 ;  /* 0x000000b9a3b9723e */ /* 0x000fcc00000010ff */
[----:B------:R-:W1:Y:S01]  /*c520*/  MUFU.EX2 R21, R178 ;  /* 0x000000b200157308 */ /* 0x000e620000000800 */
[----:B---3--:R-:W-:-:S07]  /*c530*/  FADD.FTZ R16, R186, R153 ;  /* 0x00000099ba107221 */ /* 0x008fce0000010000 */
[----:B------:R-:W3:Y:S01]  /*c540*/  MUFU.EX2 R166, R166 ;  /* 0x000000a600a67308 */ /* 0x000ee20000000800 */
[----:B--2---:R-:W-:Y:S01]  /*c550*/  FADD.FTZ R164, R165, R164 ;  /* 0x000000a4a5a47221 */ /* 0x004fe20000010000 */
[C---:B-1----:R-:W-:Y:S01]  /*c560*/  FADD.FTZ R16, R21.reuse, R16 ;  /* 0x0000001015107221 */ /* 0x042fe20000010000 */
[----:B------:R-:W-:Y:S01]  /*c570*/  F2FP.BF16.F32.PACK_AB R186, R21, R186 ;  /* 0x000000ba15ba723e */ /* 0x000fe200000010ff */
[----:B------:R-:W-:Y:S02]  /*c580*/  IMAD.MOV.U32 R21, RZ, RZ, R4 ;  /* 0x000000ffff157224 */ /* 0x000fe400078e0004 */
[C---:B---3--:R-:W-:Y:S01]  /*c590*/  FADD.FTZ R5, R166.reuse, R164 ;  /* 0x000000a4a6057221 */ /* 0x048fe20000010000 */
[----:B------:R-:W-:Y:S01]  /*c5a0*/  F2FP.BF16.F32.PACK_AB R187, R166, R165 ;  /* 0x000000a5a6bb723e */ /* 0x000fe200000010ff */
[----:B0-----:R-:W-:Y:S06]  /*c5b0*/  @P2 BRA `(.L_x_1503) ;  /* 0xffffffd400302947 */ /* 0x001fec000383ffff */
.L_x_1486:
        /* <DEDUP_REMOVED lines=131> */
.L_x_1504:
[----:B------:R-:W-:Y:S01]  /*cdf0*/  ULEA UR5, UR37, UR38, 0x3 ;  /* 0x0000002625057291 */ /* 0x000fe2000f8e183f */
[----:B------:R-:W-:-:S05]  /*ce00*/  IMAD.U32 R0, RZ, RZ, UR36 ;  /* 0x00000024ff007e24 */ /* 0x000fca000f8e00ff */
[----:B------:R-:W-:-:S04]  /*ce10*/  SHF.L.U32 R0, R0, 0x1f, RZ ;  /* 0x0000001f00007819 */ /* 0x000fc800000006ff */
[----:B------:R0:W1:Y:S01]  /*ce20*/  SYNCS.PHASECHK.TRANS64.TRYWAIT P2, [UR5+0x30850], R0 ;  /* 0x03085000ff0075a7 */ /* 0x0000620008040145 */
[----:B------:R-:W-:Y:S05]  /*ce30*/  @!P0 BRA `(.L_x_1505) ;  /* 0x0000000000048947 */ /* 0x000fea0003800000 */
[----:B------:R-:W-:Y:S01]  /*ce40*/  BPT.TRAP 0x1 ;  /* 0x000000040000795c */ /* 0x000fe20000300000 */
.L_x_1505:
[----:B-1----:R-:W-:Y:S05]  /*ce50*/  @P2 BRA `(.L_x_1506) ;  /* 0x0000000000082947 */ /* 0x002fea0003800000 */
[----:B------:R-:W1:Y:S02]  /*ce60*/  SYNCS.PHASECHK.TRANS64.TRYWAIT P0, [UR5+0x30850], R0 ;  /* 0x03085000ff0075a7 */ /* 0x000e640008000145 */
[----:B-1----:R-:W-:Y:S05]  /*ce70*/  @!P0 BRA `(.L_x_1507) ;  /* 0x000000b400008947 */ /* 0x002fea0003800000 */
.L_x_1506:
        /* <DEDUP_REMOVED lines=197> */
.L_x_1437:
[----:B------:R-:W0:Y:S01]  /*dad0*/  S2R R5, SR_CgaCtaId ;  /* 0x0000000000057919 */ /* 0x000e220000008800 */
[----:B------:R-:W-:Y:S01]  /*dae0*/  MOV R168, 0x400 ;  /* 0x0000040000a87802 */ /* 0x000fe20000000f00 */
[----:B------:R-:W-:Y:S01]  /*daf0*/  BSSY B0, `(.L_x_1508) ;  /* 0x00002ef000007945 */ /* 0x000fe20003800000 */
[----:B------:R-:W-:Y:S02]  /*db00*/  BAR.SYNC.DEFER_BLOCKING 0x5, 0x180 ;  /* 0x0146000000007b1d */ /* 0x000fe40000010000 */
[----:B0-----:R-:W-:-:S05]  /*db10*/  LEA R168, R5, R168, 0x18 ;  /* 0x000000a805a87211 */ /* 0x001fca00078ec0ff */
[----:B------:R-:W0:Y:S02]  /*db20*/  LDS.128 R4, [R168+0x308d0] ;  /* 0x0308d000a8047984 */ /* 0x000e240000000c00 */
[----:B0-----:R-:W-:Y:S02]  /*db30*/  R2UR UR5, R5 ;  /* 0x00000000050572ca */ /* 0x001fe400000e0000 */
[----:B------:R-:W-:Y:S02]  /*db40*/  R2UR UR7, R6 ;  /* 0x00000000060772ca */ /* 0x000fe400000e0000 */
        /* <DEDUP_REMOVED lines=51> */
[----:B------:R-:W-:-:S02]  /*de80*/  SHF.R.U64 R7, R7, 0x3, RZ ;  /* 0x0000000307077819 */ /* 0x000fc400000012ff */
[----:B------:R-:W-:Y:S02]  /*de90*/  LOP3.LUT R14, R175, 0x380, RZ, 0xc0, !PT ;  /* 0x00000380af0e7812 */ /* 0x000fe400078ec0ff */
[----:B------:R-:W-:Y:S02]  /*dea0*/  LOP3.LUT R20, R177, 0x380, RZ, 0xc0, !PT ;  /* 0x00000380b1147812 */ /* 0x000fe400078ec0ff */
[----:B------:R-:W-:Y:S02]  /*deb0*/  IADD3 R187, P0, R98, 0x8020, RZ ;  /* 0x0000802062bb7810 */ /* 0x000fe40007f1e0ff */
[----:B------:R-:W-:Y:S02]  /*dec0*/  SHF.R.U64 R10, R10, 0x3, RZ ;  /* 0x000000030a0a7819 */ /* 0x000fe400000012ff */
[----:B------:R-:W-:Y:S01]  /*ded0*/  LOP3.LUT R30, R179, 0x380, RZ, 0xc0, !PT ;  /* 0x00000380b31e7812 */ /* 0x000fe200078ec0ff */
        /* <DEDUP_REMOVED lines=18> */
[----:B------:R-:W-:Y:S02]  /*e000*/  SHF.R.U64 R20, R20, 0x3, RZ ;  /* 0x0000000314147819 */ /* 0x000fe400000012ff */
[----:B------:R-:W-:-:S02]  /*e010*/  LOP3.LUT R54, R185, 0x380, RZ, 0xc0, !PT ;  /* 0x00000380b9367812 */ /* 0x000fc400078ec0ff */
[----:B------:R-:W-:Y:S02]  /*e020*/  LOP3.LUT R10, R10, R171, RZ, 0x3c, !PT ;  /* 0x000000ab0a0a7212 */ /* 0x000fe400078e3cff */
[----:B------:R-:W-:Y:S02]  /*e030*/  SHF.R.U64 R30, R30, 0x3, RZ ;  /* 0x000000031e1e7819 */ /* 0x000fe400000012ff */
[----:B------:R-:W-:Y:S02]  /*e040*/  LOP3.LUT R62, R187, 0x380, RZ, 0xc0, !PT ;  /* 0x00000380bb3e7812 */ /* 0x000fe400078ec0ff */
[----:B------:R-:W-:Y:S02]  /*e050*/  LOP3.LUT R12, R12, R173, RZ, 0x3c, !PT ;  /* 0x000000ad0c0c7212 */ /* 0x000fe400078e3cff */
[----:B------:R-:W-:Y:S02]  /*e060*/  SHF.R.U64 R38, R38, 0x3, RZ ;  /* 0x0000000326267819 */ /* 0x000fe400000012ff */
[----:B------:R-:W-:-:S02]  /*e070*/  LOP3.LUT R70, R189, 0x380, RZ, 0xc0, !PT ;  /* 0x00000380bd467812 */ /* 0x000fc400078ec0ff */
[----:B------:R-:W-:Y:S02]  /*e080*/  LOP3.LUT R14, R14, R175, RZ, 0x3c, !PT ;  /* 0x000000af0e0e7212 */ /* 0x000fe400078e3cff */
[----:B------:R-:W-:Y:S02]  /*e090*/  SHF.R.U64 R46, R46, 0x3, RZ ;  /* 0x000000032e2e7819 */ /* 0x000fe400000012ff */
[----:B------:R-:W-:Y:S02]  /*e0a0*/  LOP3.LUT R78, R191, 0x380, RZ, 0xc0, !PT ;  /* 0x00000380bf4e7812 */ /* 0x000fe400078ec0ff */
[----:B------:R-:W-:Y:S01]  /*e0b0*/  MOV R98, R98 ;  /* 0x0000006200627202 */ /* 0x000fe20000000f00 */
[----:B------:R-:W-:Y:S01]  /*e0c0*/  BAR.SYNC.DEFER_BLOCKING 0x1, 0x100 ;  /* 0x0044000000007b1d */ /* 0x000fe20000010000 */
[----:B------:R-:W-:Y:S02]  /*e0d0*/  LOP3.LUT R94, R6, 0x380, RZ, 0xc0, !PT ;  /* 0x00000380065e7812 */ /* 0x000fe400078ec0ff */
[----:B------:R-:W-:-:S02]  /*e0e0*/  LOP3.LUT R20, R20, R177, RZ, 0x3c, !PT ;  /* 0x000000b114147212 */ /* 0x000fc400078e3cff */
[----:B------:R-:W-:Y:S02]  /*e0f0*/  SHF.R.U64 R54, R54, 0x3, RZ ;  /* 0x0000000336367819 */ /* 0x000fe400000012ff */
[----:B------:R-:W-:Y:S02]  /*e100*/  LOP3.LUT R86, R193, 0x380, RZ, 0xc0, !PT ;  /* 0x00000380c1567812 */ /* 0x000fe400078ec0ff */
[----:B------:R-:W-:Y:S02]  /*e110*/  LOP3.LUT R99, R170, 0x380, RZ, 0xc0, !PT ;  /* 0x00000380aa637812 */ /* 0x000fe400078ec0ff */
[----:B------:R-:W-:Y:S02]  /*e120*/  LOP3.LUT R30, R30, R179, RZ, 0x3c, !PT ;  /* 0x000000b31e1e7212 */ /* 0x000fe400078e3cff */
[----:B------:R-:W-:Y:S02]  /*e130*/  SHF.R.U64 R62, R62, 0x3, RZ ;  /* 0x000000033e3e7819 */ /* 0x000fe400000012ff */
[----:B------:R-:W-:-:S02]  /*e140*/  MOV R11, R10 ;  /* 0x0000000a000b7202 */ /* 0x000fc40000000f00 */
[----:B------:R-:W-:Y:S02]  /*e150*/  LOP3.LUT R38, R38, R181, RZ, 0x3c, !PT ;  /* 0x000000b526267212 */ /* 0x000fe400078e3cff */
[----:B------:R-:W-:Y:S02]  /*e160*/  SHF.R.U64 R70, R70, 0x3, RZ ;  /* 0x0000000346467819 */ /* 0x000fe400000012ff */
[----:B------:R-:W-:Y:S02]  /*e170*/  MOV R12, R12 ;  /* 0x0000000c000c7202 */ /* 0x000fe40000000f00 */
[----:B------:R-:W-:Y:S01]  /*e180*/  LOP3.LUT R46, R46, R183, RZ, 0x3c, !PT ;  /* 0x000000b72e2e7212 */ /* 0x000fe200078e3cff */
[----:B------:R0:W-:Y:S01]  /*e190*/  STSM.16.M88.4 [R98], R24 ;  /* 0x0000001862007844 */ /* 0x0001e20000000200 */
[----:B------:R-:W-:Y:S02]  /*e1a0*/  SHF.R.U64 R78, R78, 0x3, RZ ;  /* 0x000000034e4e7819 */ /* 0x000fe400000012ff */
[----:B------:R-:W-:Y:S01]  /*e1b0*/  LOP3.LUT R163, R169, 0x380, RZ, 0xc0, !PT ;  /* 0x00000380a9a37812 */ /* 0x000fe200078ec0ff */
[----:B------:R-:W-:Y:S01]  /*e1c0*/  STSM.16.M88.4 [R11], R32 ;  /* 0x000000200b007844 */ /* 0x000fe20000000200 */
[----:B------:R-:W-:-:S02]  /*e1d0*/  SHF.R.U64 R29, R94, 0x3, RZ ;  /* 0x000000035e1d7819 */ /* 0x000fc400000012ff */
[----:B------:R-:W-:Y:S01]  /*e1e0*/  MOV R14, R14 ;  /* 0x0000000e000e7202 */ /* 0x000fe20000000f00 */
[----:B------:R1:W-:Y:S01]  /*e1f0*/  STSM.16.M88.4 [R12], R40 ;  /* 0x000000280c007844 */ /* 0x0003e20000000200 */
[----:B------:R-:W-:Y:S02]  /*e200*/  LOP3.LUT R54, R54, R185, RZ, 0x3c, !PT ;  /* 0x000000b936367212 */ /* 0x000fe400078e3cff */
[----:B------:R-:W-:Y:S01]  /*e210*/  SHF.R.U64 R86, R86, 0x3, RZ ;  /* 0x0000000356567819 */ /* 0x000fe200000012ff */
[----:B------:R-:W-:Y:S01]  /*e220*/  STSM.16.M88.4 [R14], R48 ;  /* 0x000000300e007844 */ /* 0x000fe20000000200 */
[----:B------:R-:W-:Y:S02]  /*e230*/  SHF.R.U64 R99, R99, 0x3, RZ ;  /* 0x0000000363637819 */ /* 0x000fe400000012ff */
[----:B------:R-:W-:Y:S02]  /*e240*/  MOV R20, R20 ;  /* 0x0000001400147202 */ /* 0x000fe40000000f00 */
[----:B------:R-:W-:-:S02]  /*e250*/  F2FP.BF16.F32.PACK_AB R59, R155, R59 ;  /* 0x0000003b9b3b723e */ /* 0x000fc400000010ff */
[----:B------:R-:W-:Y:S02]  /*e260*/  F2FP.BF16.F32.PACK_AB R65, R154, R66 ;  /* 0x000000429a41723e */ /* 0x000fe400000010ff */
[----:B------:R-:W-:Y:S01]  /*e270*/  F2FP.BF16.F32.PACK_AB R72, R73, R72 ;  /* 0x000000484948723e */ /* 0x000fe200000010ff */
[----:B------:R-:W-:Y:S01]  /*e280*/  STSM.16.M88.4 [R20], R56 ;  /* 0x0000003814007844 */ /* 0x000fe20000000200 */
[----:B------:R-:W-:Y:S02]  /*e290*/  LOP3.LUT R62, R62, R187, RZ, 0x3c, !PT ;  /* 0x000000bb3e3e7212 */ /* 0x000fe400078e3cff */
[----:B------:R-:W-:Y:S02]  /*e2a0*/  MOV R30, R30 ;  /* 0x0000001e001e7202 */ /* 0x000fe40000000f00 */
[----:B------:R-:W-:Y:S02]  /*e2b0*/  F2FP.BF16.F32.PACK_AB R66, R69, R68 ;  /* 0x000000444542723e */ /* 0x000fe400000010ff */
        /* <DEDUP_REMOVED lines=11> */
[----:B------:R-:W-:Y:S01]  /*e370*/  LOP3.LUT R78, R78, R191, RZ, 0x3c, !PT ;  /* 0x000000bf4e4e7212 */ /* 0x000fe200078e3cff */
[----:B------:R-:W2:Y:S01]  /*e380*/  LDC R16, c[0x0][0xbe8] ;  /* 0x0002fa00ff107b82 */ /* 0x000ea20000000800 */
[----:B------:R-:W-:Y:S02]  /*e390*/  SHF.R.U64 R28, R163, 0x3, RZ ;  /* 0x00000003a31c7819 */ /* 0x000fe400000012ff */
[----:B------:R-:W-:Y:S02]  /*e3a0*/  LOP3.LUT R94, R29, R6, RZ, 0x3c, !PT ;  /* 0x000000061d5e7212 */ /* 0x000fe400078e3cff */
[----:B------:R-:W-:-:S02]  /*e3b0*/  MOV R46, R46 ;  /* 0x0000002e002e7202 */ /* 0x000fc40000000f00 */
[----:B------:R-:W-:Y:S02]  /*e3c0*/  F2FP.BF16.F32.PACK_AB R82, R85, R84 ;  /* 0x000000545552723e */ /* 0x000fe400000010ff */
[----:B------:R-:W-:Y:S02]  /*e3d0*/  F2FP.BF16.F32.PACK_AB R83, R3, R83 ;  /* 0x000000530353723e */ /* 0x000fe400000010ff */
[----:B------:R-:W-:Y:S02]  /*e3e0*/  F2FP.BF16.F32.PACK_AB R89, R91, R90 ;  /* 0x0000005a5b59723e */ /* 0x000fe400000010ff */
[----:B------:R-:W-:Y:S01]  /*e3f0*/  LOP3.LUT R86, R86, R193, RZ, 0x3c, !PT ;  /* 0x000000c156567212 */ /* 0x000fe200078e3cff */
[----:B------:R-:W-:Y:S01]  /*e400*/  STSM.16.M88.4 [R46], R80 ;  /* 0x000000502e007844 */ /* 0x000fe20000000200 */
[----:B------:R-:W-:Y:S02]  /*e410*/  LOP3.LUT R6, R99, R170, RZ, 0x3c, !PT ;  /* 0x000000aa63067212 */ /* 0x000fe400078e3cff */
[----:B------:R-:W-:-:S02]  /*e420*/  MOV R54, R54 ;  /* 0x0000003600367202 */ /* 0x000fc40000000f00 */
[----:B------:R-:W-:Y:S02]  /*e430*/  F2FP.BF16.F32.PACK_AB R90, R93, R92 ;  /* 0x0000005c5d5a723e */ /* 0x000fe400000010ff */
[----:B------:R-:W-:Y:S02]  /*e440*/  F2FP.BF16.F32.PACK_AB R91, R165, R164 ;  /* 0x000000a4a55b723e */ /* 0x000fe400000010ff */
[----:B------:R-:W-:Y:S02]  /*e450*/  F2FP.BF16.F32.PACK_AB R96, R97, R96 ;  /* 0x000000606160723e */ /* 0x000fe400000010ff */
[----:B------:R-:W-:Y:S01]  /*e460*/  F2FP.BF16.F32.PACK_AB R104, R105, R104 ;  /* 0x000000686968723e */ /* 0x000fe200000010ff */
[----:B------:R-:W-:Y:S01]  /*e470*/  STSM.16.M88.4 [R54], R88 ;  /* 0x0000005836007844 */ /* 0x000fe20000000200 */
[----:B------:R-:W-:Y:S02]  /*e480*/  MOV R62, R62 ;  /* 0x0000003e003e7202 */ /* 0x000fe40000000f00 */
[----:B------:R-:W-:-:S02]  /*e490*/  F2FP.BF16.F32.PACK_AB R97, R167, R166 ;  /* 0x000000a6a761723e */ /* 0x000fc400000010ff */
[----:B0-----:R-:W-:Y:S02]  /*e4a0*/  F2FP.BF16.F32.PACK_AB R98, R101, R100 ;  /* 0x000000646562723e */ /* 0x001fe400000010ff */
[----:B------:R-:W-:Y:S02]  /*e4b0*/  F2FP.BF16.F32.PACK_AB R99, R103, R102 ;  /* 0x000000666763723e */ /* 0x000fe400000010ff */
[----:B------:R-:W-:Y:S02]  /*e4c0*/  F2FP.BF16.F32.PACK_AB R105, R107, R106 ;  /* 0x0000006a6b69723e */ /* 0x000fe400000010ff */
[----:B------:R-:W-:Y:S01]  /*e4d0*/  F2FP.BF16.F32.PACK_AB R112, R113, R112 ;  /* 0x000000707170723e */ /* 0x000fe200000010ff */
[----:B------:R-:W-:Y:S01]  /*e4e0*/  STSM.16.M88.4 [R62], R96 ;  /* 0x000000603e007844 */ /* 0x000fe20000000200 */
[----:B------:R-:W-:Y:S02]  /*e4f0*/  MOV R70, R70 ;  /* 0x0000004600467202 */ /* 0x000fe40000000f00 */
[----:B------:R-:W-:-:S02]  /*e500*/  F2FP.BF16.F32.PACK_AB R106, R109, R108 ;  /* 0x0000006c6d6a723e */ /* 0x000fc400000010ff */
[----:B------:R-:W-:Y:S02]  /*e510*/  F2FP.BF16.F32.PACK_AB R107, R111, R110 ;  /* 0x0000006e6f6b723e */ /* 0x000fe400000010ff */
[----:B------:R-:W-:Y:S02]  /*e520*/  F2FP.BF16.F32.PACK_AB R113, R115, R114 ;  /* 0x000000727371723e */ /* 0x000fe400000010ff */
[----:B------:R-:W-:Y:S01]  /*e530*/  F2FP.BF16.F32.PACK_AB R120, R121, R120 ;  /* 0x000000787978723e */ /* 0x000fe200000010ff */
[----:B------:R-:W-:Y:S01]  /*e540*/  STSM.16.M88.4 [R70], R104 ;  /* 0x0000006846007844 */ /* 0x000fe20000000200 */
[----:B------:R-:W-:Y:S02]  /*e550*/  LOP3.LUT R8, R28, R169, RZ, 0x3c, !PT ;  /* 0x000000a91c087212 */ /* 0x000fe400078e3cff */
[----:B------:R-:W-:Y:S02]  /*e560*/  MOV R78, R78 ;  /* 0x0000004e004e7202 */ /* 0x000fe40000000f00 */
[----:B------:R-:W-:-:S02]  /*e570*/  F2FP.BF16.F32.PACK_AB R114, R117, R116 ;  /* 0x000000747572723e */ /* 0x000fc400000010ff */
[----:B------:R-:W-:Y:S02]  /*e580*/  F2FP.BF16.F32.PACK_AB R115, R119, R118 ;  /* 0x000000767773723e */ /* 0x000fe400000010ff */
[----:B------:R-:W-:Y:S02]  /*e590*/  F2FP.BF16.F32.PACK_AB R121, R123, R122 ;  /* 0x0000007a7b79723e */ /* 0x000fe400000010ff */
[----:B------:R-:W-:Y:S01]  /*e5a0*/  F2FP.BF16.F32.PACK_AB R128, R129, R128 ;  /* 0x000000808180723e */ /* 0x000fe200000010ff */
[----:B------:R-:W-:Y:S01]  /*e5b0*/  STSM.16.M88.4 [R78], R112 ;  /* 0x000000704e007844 */ /* 0x000fe20000000200 */
[----:B------:R-:W-:Y:S02]  /*e5c0*/  MOV R86, R86 ;  /* 0x0000005600567202 */ /* 0x000fe40000000f00 */
[----:B------:R-:W-:Y:S02]  /*e5d0*/  F2FP.BF16.F32.PACK_AB R122, R125, R124 ;  /* 0x0000007c7d7a723e */ /* 0x000fe400000010ff */
[----:B------:R-:W-:-:S02]  /*e5e0*/  F2FP.BF16.F32.PACK_AB R123, R127, R126 ;  /* 0x0000007e7f7b723e */ /* 0x000fc400000010ff */
[----:B------:R-:W-:Y:S02]  /*e5f0*/  F2FP.BF16.F32.PACK_AB R129, R131, R130 ;  /* 0x000000828381723e */ /* 0x000fe400000010ff */
[----:B------:R-:W-:Y:S01]  /*e600*/  F2FP.BF16.F32.PACK_AB R136, R137, R136 ;  /* 0x000000888988723e */ /* 0x000fe200000010ff */
[----:B------:R-:W-:Y:S01]  /*e610*/  STSM.16.M88.4 [R86], R120 ;  /* 0x0000007856007844 */ /* 0x000fe20000000200 */
[----:B------:R-:W-:Y:S02]  /*e620*/  MOV R94, R94 ;  /* 0x0000005e005e7202 */ /* 0x000fe40000000f00 */
[----:B------:R-:W-:Y:S02]  /*e630*/  F2FP.BF16.F32.PACK_AB R130, R133, R132 ;  /* 0x000000848582723e */ /* 0x000fe400000010ff */
[----:B------:R-:W-:Y:S02]  /*e640*/  F2FP.BF16.F32.PACK_AB R131, R135, R134 ;  /* 0x000000868783723e */ /* 0x000fe400000010ff */
[----:B------:R-:W-:-:S02]  /*e650*/  F2FP.BF16.F32.PACK_AB R137, R139, R138 ;  /* 0x0000008a8b89723e */ /* 0x000fc400000010ff */
[----:B------:R-:W-:Y:S01]  /*e660*/  F2FP.BF16.F32.PACK_AB R144, R145, R144 ;  /* 0x000000909190723e */ /* 0x000fe200000010ff */
[----:B------:R-:W-:Y:S01]  /*e670*/  STSM.16.M88.4 [R94], R128 ;  /* 0x000000805e007844 */ /* 0x000fe20000000200 */
[----:B------:R-:W-:Y:S02]  /*e680*/  MOV R10, R6 ;  /* 0x00000006000a7202 */ /* 0x000fe40000000f00 */
[----:B------:R-:W-:Y:S02]  /*e690*/  F2FP.BF16.F32.PACK_AB R138, R141, R140 ;  /* 0x0000008c8d8a723e */ /* 0x000fe400000010ff */
[----:B------:R-:W-:Y:S02]  /*e6a0*/  F2FP.BF16.F32.PACK_AB R139, R143, R142 ;  /* 0x0000008e8f8b723e */ /* 0x000fe400000010ff */
[----:B------:R-:W-:Y:S02]  /*e6b0*/  F2FP.BF16.F32.PACK_AB R145, R147, R146 ;  /* 0x000000929391723e */ /* 0x000fe400000010ff */
[----:B------:R-:W-:Y:S01]  /*e6c0*/  MOV R8, R8 ;  /* 0x0000000800087202 */ /* 0x000fe20000000f00 */
[----:B------:R0:W-:Y:S01]  /*e6d0*/  STSM.16.M88.4 [R10], R136 ;  /* 0x000000880a007844 */ /* 0x0001e20000000200 */
[----:B------:R-:W-:-:S02]  /*e6e0*/  F2FP.BF16.F32.PACK_AB R146, R149, R148 ;  /* 0x000000949592723e */ /* 0x000fc400000010ff */
[----:B------:R-:W-:Y:S02]  /*e6f0*/  F2FP.BF16.F32.PACK_AB R147, R151, R150 ;  /* 0x000000969793723e */ /* 0x000fe400000010ff */
[----:B------:R-:W-:Y:S02]  /*e700*/  R2UR UR4, R207 ;  /* 0x00000000cf0472ca */ /* 0x000fe400000e0000 */
[----:B------:R-:W-:Y:S01]  /*e710*/  PLOP3.LUT P0, PT, PT, PT, UP0, 0x80, 0x0 ;  /* 0x000000000000781c */ /* 0x000fe20003f0f008 */
[----:B------:R3:W-:Y:S10]  /*e720*/  STSM.16.M88.4 [R8], R144 ;  /* 0x0000009008007844 */ /* 0x0007f40000000200 */
[----:B------:R-:W-:-:S06]  /*e730*/  UIMAD.WIDE UR8, UR4, 0x4, UR8 ;  /* 0x00000004040878a5 */ /* 0x000fcc000f8e0208 */
[----:B------:R-:W-:Y:S02]  /*e740*/  IMAD.U32 R6, RZ, RZ, UR8 ;  /* 0x00000008ff067e24 */ /* 0x000fe4000f8e00ff */
[----:B------:R-:W-:Y:S01]  /*e750*/  IMAD.U32 R7, RZ, RZ, UR9 ;  /* 0x00000009ff077e24 */ /* 0x000fe2000f8e00ff */
[----:B------:R-:W-:Y:S01]  /*e760*/  BAR.SYNC.DEFER_BLOCKING 0x1, 0x100 ;  /* 0x0044000000007b1d */ /* 0x000fe20000010000 */
[----:B--2---:R-:W-:-:S05]  /*e770*/  ISETP.NE.AND P1, PT, R16, 0x1, PT ;  /* 0x000000011000780c */ /* 0x004fca0003f25270 */
[----:B------:R-:W-:Y:S01]  /*e780*/  ULDC.64 UR8, c[0x0][0xc08] ;  /* 0x0003020000087ab9 */ /* 0x000fe20000000a00 */
[----:B------:R-:W2:Y:S01]  /*e790*/  @P0 LDG.E R3, desc[UR12][R6.64] ;  /* 0x0000000c06030981 */ /* 0x000ea2000c1e1900 */
[----:B------:R-:W-:-:S06]  /*e7a0*/  UISETP.NE.U32.AND UP1, UPT, UR8, URZ, UPT ;  /* 0x0000003f0800728c */ /* 0x000fcc000bf25070 */
[----:B------:R-:W4:Y:S01]  /*e7b0*/  @P1 LDC R9, c[0x0][0xbec] ;  /* 0x0002fb00ff091b82 */ /* 0x000f220000000800 */
[----:B------:R-:W-:Y:S01]  /*e7c0*/  ULDC UR10, c[0x0][0xa88] ;  /* 0x0002a200000a7ab9 */ /* 0x000fe20000000800 */
[----:B------:R-:W-:-:S06]  /*e7d0*/  UISETP.NE.AND.EX UP1, UPT, UR9, URZ, UPT, UP1 ;  /* 0x0000003f0900728c */ /* 0x000fcc000bf25310 */
[----:B-1----:R-:W1:Y:S01]  /*e7e0*/  @P1 LDC R12, c[0x0][0xbf0] ;  /* 0x0002fc00ff0c1b82 */ /* 0x002e620000000800 */
[----:B------:R-:W-:-:S04]  /*e7f0*/  PLOP3.LUT P2, PT, PT, PT, UP1, 0x80, 0x0 ;  /* 0x000000000000781c */ /* 0x000fc80003f4f018 */
[----:B------:R-:W-:Y:S02]  /*e800*/  @UP1 ULDC.64 UR8, c[0x0][0xc08] ;  /* 0x0003020000081ab9 */ /* 0x000fe40000000a00 */
[----:B------:R-:W-:-:S03]  /*e810*/  @UP1 UIMAD.WIDE UR8, UR4, 0x4, UR8 ;  /* 0x00000004040818a5 */ /* 0x000fc6000f8e0208 */
[----:B------:R-:W-:-:S03]  /*e820*/  UMOV UR4, URZ ;  /* 0x0000003f00047c82 */ /* 0x000fc60008000000 */
[----:B0-----:R-:W-:Y:S02]  /*e830*/  IMAD.U32 R10, RZ, RZ, UR8 ;  /* 0x00000008ff0a7e24 */ /* 0x001fe4000f8e00ff */
[----:B------:R-:W-:Y:S01]  /*e840*/  IMAD.U32 R11, RZ, RZ, UR9 ;  /* 0x00000009ff0b7e24 */ /* 0x000fe2000f8e00ff */
[----:B--2---:R-:W-:Y:S01]  /*e850*/  @P0 R2UR UR4, R3 ;  /* 0x00000000030402ca */ /* 0x004fe200000e0000 */
[----:B------:R-:W-:-:S06]  /*e860*/  IMAD.U32 R3, RZ, RZ, UR10 ;  /* 0x0000000aff037e24 */ /* 0x000fcc000f8e00ff */
[----:B------:R3:W5:Y:S01]  /*e870*/  @P2 LDG.E R3, desc[UR12][R10.64] ;  /* 0x0000000c0a032981 */ /* 0x000762000c1e1900 */
[----:B-1--4-:R-:W-:Y:S07]  /*e880*/  @P2 BRA `(.L_x_1510) ;  /* 0x0000000000142947 */ /* 0x012fee0003800000 */
[----:B------:R-:W-:Y:S05]  /*e890*/  @!P0 BRA `(.L_x_1510) ;  /* 0x0000000000108947 */ /* 0x000fea0003800000 */
[----:B------:R-:W-:Y:S02]  /*e8a0*/  ULDC.64 UR8, c[0x0][0x208] ;  /* 0x0000820000087ab9 */ /* 0x000fe40000000a00 */
[----:B---3--:R-:W2:Y:S04]  /*e8b0*/  LDG.E R8, desc[UR8][R6.64] ;  /* 0x0000000806087981 */ /* 0x008ea8000c1e1900 */
[----:B-----5:R-:W2:Y:S02]  /*e8c0*/  LDG.E R3, desc[UR8][R6.64+0x4] ;  /* 0x0000040806037981 */ /* 0x020ea4000c1e1900 */
[----:B--2---:R-:W-:-:S07]  /*e8d0*/  IMAD.IADD R3, R3, 0x1, -R8 ;  /* 0x0000000103037824 */ /* 0x004fce00078e0a08 */
.L_x_1510:
[----:B------:R-:W-:Y:S01]  /*e8e0*/  R2UR UR20, R205 ;  /* 0x00000000cd1472ca */ /* 0x000fe200000e0000 */
[----:B------:R-:W-:Y:S01]  /*e8f0*/  USHF.R.S32.HI UR9, URZ, 0x1f, UR4 ;  /* 0x0000001f3f097899 */ /* 0x000fe20008011404 */
[----:B------:R-:W-:Y:S01]  /*e900*/  R2UR UR19, R22 ;  /* 0x00000000161372ca */ /* 0x000fe200000e0000 */
[----:B------:R-:W-:Y:S01]  /*e910*/  ULDC.64 UR14, c[0x0][0xb90] ;  /* 0x0002e400000e7ab9 */ /* 0x000fe20000000a00 */
[----:B------:R-:W-:Y:S01]  /*e920*/  R2UR UR13, R207 ;  /* 0x00000000cf0d72ca */ /* 0x000fe200000e0000 */
[----:B------:R-:W-:Y:S01]  /*e930*/  UMOV UR8, UR4 ;  /* 0x0000000400087c82 */ /* 0x000fe20008000000 */
[----:B-----5:R-:W-:Y:S01]  /*e940*/  IMAD R81, R3, R16, RZ ;  /* 0x0000001003517224 */ /* 0x020fe200078e02ff */
[----:B------:R-:W0:Y:S01]  /*e950*/  @P1 LDC R77, c[0x0][0xbf0] ;  /* 0x0002fc00ff4d1b82 */ /* 0x000e220000000800 */
[----:B------:R-:W-:-:S05]  /*e960*/  ULDC.64 UR22, c[0x0][0x208] ;  /* 0x0000820000167ab9 */ /* 0x000fca0000000a00 */
[----:B------:R-:W-:Y:S02]  /*e970*/  USHF.R.S32.HI UR16, URZ, 0x1f, UR20 ;  /* 0x0000001f3f107899 */ /* 0x000fe40008011414 */
[----:B---3--:R-:W-:Y:S01]  /*e980*/  VIADD R8, R23, UR19 ;  /* 0x0000001317087c36 */ /* 0x008fe20008000000 */
[----:B------:R-:W-:Y:S01]  /*e990*/  UIMAD.WIDE.U32 UR10, UR20, UR14, UR8 ;  /* 0x0000000e140a72a5 */ /* 0x000fe2000f8e0008 */
[----:B------:R-:W-:Y:S01]  /*e9a0*/  VIADD R18, R211, UR19 ;  /* 0x00000013d3127c36 */ /* 0x000fe20008000000 */
[----:B------:R-:W-:Y:S01]  /*e9b0*/  USHF.R.S32.HI UR8, URZ, 0x1f, UR13 ;  /* 0x0000001f3f087899 */ /* 0x000fe2000801140d */
[----:B------:R-:W-:Y:S01]  /*e9c0*/  @P1 IMAD.HI.U32 R7, R8, R9, RZ ;  /* 0x0000000908071227 */ /* 0x000fe200078e00ff */
[----:B------:R-:W-:Y:S02]  /*e9d0*/  UIMAD UR12, UR16, UR14, URZ ;  /* 0x0000000e100c72a4 */ /* 0x000fe4000f8e023f */
[----:B------:R-:W-:Y:S01]  /*e9e0*/  USEL UR18, UR8, URZ, !UP0 ;  /* 0x0000003f08127287 */ /* 0x000fe2000c000000 */
[----:B------:R-:W-:Y:S01]  /*e9f0*/  IMAD.MOV.U32 R6, RZ, RZ, R8 ;  /* 0x000000ffff067224 */ /* 0x000fe200078e0008 */
[----:B------:R-:W-:Y:S01]  /*ea00*/  UIMAD UR12, UR20, UR15, UR12 ;  /* 0x0000000f140c72a4 */ /* 0x000fe2000f8e020c */
[----:B------:R-:W-:Y:S01]  /*ea10*/  @P1 SHF.R.U32.HI R6, RZ, R12, R7 ;  /* 0x0000000cff061219 */ /* 0x000fe20000011607 */
[----:B------:R-:W-:Y:S01]  /*ea20*/  USEL UR17, UR13, URZ, !UP0 ;  /* 0x0000003f0d117287 */ /* 0x000fe2000c000000 */
[----:B------:R-:W-:Y:S01]  /*ea30*/  IMAD R7, R206, 0x40, R19 ;  /* 0x00000040ce077824 */ /* 0x000fe200078e0213 */
[----:B------:R-:W-:Y:S01]  /*ea40*/  ULDC.64 UR14, c[0x0][0xb98] ;  /* 0x0002e600000e7ab9 */ /* 0x000fe20000000a00 */
[----:B------:R-:W-:Y:S01]  /*ea50*/  UIADD3 UR11, UR11, UR12, URZ ;  /* 0x0000000c0b0b7290 */ /* 0x000fe2000fffe03f */
[----:B------:R-:W-:Y:S01]  /*ea60*/  IMAD.MOV R9, RZ, RZ, -R6 ;  /* 0x000000ffff097224 */ /* 0x000fe200078e0a06 */
[----:B------:R-:W-:Y:S01]  /*ea70*/  UIMAD UR8, UR18, UR14, URZ ;  /* 0x0000000e120872a4 */ /* 0x000fe2000f8e023f */
[----:B------:R-:W-:Y:S01]  /*ea80*/  IMAD.WIDE R4, R7, 0x2, R4 ;  /* 0x0000000207047825 */ /* 0x000fe200078e0204 */
[----:B------:R-:W-:Y:S01]  /*ea90*/  UIMAD.WIDE.U32 UR10, UR17, UR14, UR10 ;  /* 0x0000000e110a72a5 */ /* 0x000fe2000f8e000a */
[----:B------:R-:W-:Y:S01]  /*eaa0*/  SHF.R.S32.HI R7, RZ, 0x1f, R6 ;  /* 0x0000001fff077819 */ /* 0x000fe20000011406 */
[----:B------:R-:W-:Y:S01]  /*eab0*/  UIMAD UR8, UR17, UR15, UR8 ;  /* 0x0000000f110872a4 */ /* 0x000fe2000f8e0208 */
[----:B------:R-:W-:Y:S01]  /*eac0*/  IMAD R9, R16, R9, R8 ;  /* 0x0000000910097224 */ /* 0x000fe200078e0208 */
[----:B------:R-:W-:Y:S01]  /*ead0*/  IADD3 R11, P5, R4, 0x1000, RZ ;  /* 0x00001000040b7810 */ /* 0x000fe20007fbe0ff */
[----:B------:R-:W-:Y:S01]  /*eae0*/  ULDC.64 UR12, c[0x0][0xaa0] ;  /* 0x0002a800000c7ab9 */ /* 0x000fe20000000a00 */
[----:B------:R-:W-:-:S02]  /*eaf0*/  IADD3 R6, P0, R6, UR10, RZ ;  /* 0x0000000a06067c10 */ /* 0x000fc4000ff1e0ff */
[----:B------:R-:W-:Y:S01]  /*eb00*/  IMAD.U32 R10, RZ, RZ, UR8 ;  /* 0x00000008ff0a7e24 */ /* 0x000fe2000f8e00ff */
[----:B------:R-:W-:Y:S02]  /*eb10*/  SHF.R.S32.HI R8, RZ, 0x1f, R9 ;  /* 0x0000001fff087819 */ /* 0x000fe40000011409 */
[----:B------:R-:W-:Y:S02]  /*eb20*/  IADD3 R53, P3, R4, 0x4000, RZ ;  /* 0x0000400004357810 */ /* 0x000fe40007f7e0ff */
[----:B------:R-:W-:Y:S01]  /*eb30*/  IADD3.X R7, R7, UR11, R10, P0, !PT ;  /* 0x0000000b07077c10 */ /* 0x000fe200087fe40a */
[----:B------:R-:W-:Y:S01]  /*eb40*/  ULDC.64 UR10, c[0x0][0xb88] ;  /* 0x0002e200000a7ab9 */ /* 0x000fe20000000a00 */
[----:B------:R-:W-:Y:S01]  /*eb50*/  LOP3.LUT R52, R53, 0x380, RZ, 0xc0, !PT ;  /* 0x0000038035347812 */ /* 0x000fe200078ec0ff */
[----:B------:R-:W-:Y:S01]  /*eb60*/  IMAD R10, R8, UR10, RZ ;  /* 0x0000000a080a7c24 */ /* 0x000fe2000f8e02ff */
[----:B------:R-:W-:Y:S01]  /*eb70*/  LOP3.LUT R8, R11, 0x380, RZ, 0xc0, !PT ;  /* 0x000003800b087812 */ /* 0x000fe200078ec0ff */
[----:B------:R-:W-:Y:S01]  /*eb80*/  IMAD.WIDE.U32 R6, R9, UR10, R6 ;  /* 0x0000000a09067c25 */ /* 0x000fe2000f8e0006 */
[----:B------:R-:W-:-:S02]  /*eb90*/  SHF.R.U64 R52, R52, 0x3, RZ ;  /* 0x0000000334347819 */ /* 0x000fc400000012ff */
[----:B------:R-:W-:Y:S01]  /*eba0*/  SHF.R.U64 R8, R8, 0x3, RZ ;  /* 0x0000000308087819 */ /* 0x000fe200000012ff */
[----:B------:R-:W-:Y:S01]  /*ebb0*/  IMAD R15, R9, UR11, R10 ;  /* 0x0000000b090f7c24 */ /* 0x000fe2000f8e020a */
[----:B------:R-:W-:Y:S01]  /*ebc0*/  ULDC.64 UR10, c[0x0][0xb50] ;  /* 0x0002d400000a7ab9 */ /* 0x000fe20000000a00 */
[----:B------:R-:W-:Y:S01]  /*ebd0*/  LOP3.LUT R52, R52, R53, RZ, 0x3c, !PT ;  /* 0x0000003534347212 */ /* 0x000fe200078e3cff */
[----:B------:R-:W-:Y:S01]  /*ebe0*/  IMAD.X R53, RZ, RZ, R5, P3 ;  /* 0x000000ffff357224 */ /* 0x000fe200018e0605 */
[----:B------:R-:W-:Y:S01]  /*ebf0*/  LEA R14, P0, R6, UR10, 0x2 ;  /* 0x0000000a060e7c11 */ /* 0x000fe2000f8010ff */
[----:B------:R-:W-:Y:S01]  /*ec00*/  IMAD.IADD R7, R7, 0x1, R15 ;  /* 0x0000000107077824 */ /* 0x000fe200078e020f */
[----:B------:R-:W-:Y:S01]  /*ec10*/  LOP3.LUT R8, R8, R11, RZ, 0x3c, !PT ;  /* 0x0000000b08087212 */ /* 0x000fe200078e3cff */
[----:B------:R-:W-:Y:S01]  /*ec20*/  IMAD.X R9, RZ, RZ, R5, P5 ;  /* 0x000000ffff097224 */ /* 0x000fe200028e0605 */
[----:B------:R-:W-:Y:S01]  /*ec30*/  IADD3 R41, P3, R4, 0xa000, RZ ;  /* 0x0000a00004297810 */ /* 0x000fe20007f7e0ff */
[----:B------:R-:W-:Y:S01]  /*ec40*/  SHFL.IDX PT, R20, R14, RZ, 0x1c1f ;  /* 0x001c1fff0e147589 */ /* 0x000fe200000e0000 */
[----:B------:R-:W-:-:S02]  /*ec50*/  LEA.HI.X R11, R6, UR11, R7, 0x2, P0 ;  /* 0x0000000b060b7c11 */ /* 0x000fc400080f1407 */
[C---:B------:R-:W-:Y:S02]  /*ec60*/  IADD3 R29, P2, R4.reuse, 0x5000, RZ ;  /* 0x00005000041d7810 */ /* 0x040fe40007f5e0ff */
[C---:B------:R-:W-:Y:S01]  /*ec70*/  IADD3 R13, P4, R4.reuse, 0x2000, RZ ;  /* 0x00002000040d7810 */ /* 0x040fe20007f9e0ff */
[----:B------:R-:W1:Y:S01]  /*ec80*/  SHFL.IDX PT, R21, R11, RZ, 0x1c1f ;  /* 0x001c1fff0b157589 */ /* 0x000e6200000e0000 */
[----:B------:R-:W-:Y:S01]  /*ec90*/  IADD3 R25, P0, R4, 0x3000, RZ ;  /* 0x0000300004197810 */ /* 0x000fe20007f1e0ff */
[----:B------:R-:W-:Y:S01]  /*eca0*/  UIMAD UR10, UR9, UR12, URZ ;  /* 0x0000000c090a72a4 */ /* 0x000fe2000f8e023f */
[----:B------:R-:W-:Y:S01]  /*ecb0*/  LOP3.LUT R40, R41, 0x380, RZ, 0xc0, !PT ;  /* 0x0000038029287812 */ /* 0x000fe200078ec0ff */
[----:B------:R-:W-:Y:S01]  /*ecc0*/  SHFL.IDX PT, R42, R14, 0x1, 0x1c1f ;  /* 0x003c1f000e2a7f89 */ /* 0x000fe200000e0000 */
[----:B------:R-:W-:Y:S01]  /*ecd0*/  LOP3.LUT R24, R25, 0x380, RZ, 0xc0, !PT ;  /* 0x0000038019187812 */ /* 0x000fe200078ec0ff */
[----:B------:R-:W-:Y:S01]  /*ece0*/  VIADD R6, R18, 0x8 ;  /* 0x0000000812067836 */ /* 0x000fe20000000000 */
[----:B------:R-:W-:Y:S01]  /*ecf0*/  LOP3.LUT R28, R29, 0x380, RZ, 0xc0, !PT ;  /* 0x000003801d1c7812 */ /* 0x000fe200078ec0ff */
[----:B------:R-:W2:Y:S01]  /*ed00*/  SHFL.IDX PT, R43, R11, 0x1, 0x1c1f ;  /* 0x003c1f000b2b7f89 */ /* 0x000ea200000e0000 */
[----:B------:R-:W-:-:S02]  /*ed10*/  SHF.R.U64 R24, R24, 0x3, RZ ;  /* 0x0000000318187819 */ /* 0x000fc400000012ff */
[----:B------:R-:W-:Y:S02]  /*ed20*/  SHF.R.U64 R40, R40, 0x3, RZ ;  /* 0x0000000328287819 */ /* 0x000fe400000012ff */
[----:B------:R-:W-:Y:S02]  /*ed30*/  SHF.R.U64 R28, R28, 0x3, RZ ;  /* 0x000000031c1c7819 */ /* 0x000fe400000012ff */
[----:B------:R-:W-:Y:S01]  /*ed40*/  LOP3.LUT R24, R24, R25, RZ, 0x3c, !PT ;  /* 0x0000001918187212 */ /* 0x000fe200078e3cff */
[--C-:B------:R-:W-:Y:S01]  /*ed50*/  IMAD.X R25, RZ, RZ, R5.reuse, P0 ;  /* 0x000000ffff197224 */ /* 0x100fe200000e0605 */
[----:B------:R-:W-:Y:S02]  /*ed60*/  IADD3 R57, P0, R4, 0x9000, RZ ;  /* 0x0000900004397810 */ /* 0x000fe40007f1e0ff */
[----:B------:R-:W-:Y:S01]  /*ed70*/  LOP3.LUT R40, R40, R41, RZ, 0x3c, !PT ;  /* 0x0000002928287212 */ /* 0x000fe200078e3cff */
[--C-:B------:R-:W-:Y:S01]  /*ed80*/  IMAD.X R41, RZ, RZ, R5.reuse, P3 ;  /* 0x000000ffff297224 */ /* 0x100fe200018e0605 */
[----:B------:R-:W-:Y:S01]  /*ed90*/  LOP3.LUT R28, R28, R29, RZ, 0x3c, !PT ;  /* 0x0000001d1c1c7212 */ /* 0x000fe200078e3cff */
[----:B------:R-:W-:Y:S01]  /*eda0*/  IMAD.X R29, RZ, RZ, R5, P2 ;  /* 0x000000ffff1d7224 */ /* 0x000fe200010e0605 */
[----:B------:R-:W-:-:S02]  /*edb0*/  IADD3 R10, P3, R4, 0xf000, RZ ;  /* 0x0000f000040a7810 */ /* 0x000fc40007f7e0ff */
[----:B------:R-:W-:Y:S02]  /*edc0*/  LOP3.LUT R56, R57, 0x380, RZ, 0xc0, !PT ;  /* 0x0000038039387812 */ /* 0x000fe400078ec0ff */
[C---:B------:R-:W-:Y:S02]  /*edd0*/  IADD3 R45, P2, R4.reuse, 0xb000, RZ ;  /* 0x0000b000042d7810 */ /* 0x040fe40007f5e0ff */
[----:B------:R-:W-:Y:S02]  /*ede0*/  LOP3.LUT R12, R13, 0x380, RZ, 0xc0, !PT ;  /* 0x000003800d0c7812 */ /* 0x000fe400078ec0ff */
[C---:B------:R-:W-:Y:S02]  /*edf0*/  IADD3 R33, P6, R4.reuse, 0x6000, RZ ;  /* 0x0000600004217810 */ /* 0x040fe40007fde0ff */
[----:B------:R-:W-:Y:S01]  /*ee00*/  IADD3 R37, P5, R4, 0x7000, RZ ;  /* 0x0000700004257810 */ /* 0x000fe20007fbe0ff */
[----:B------:R-:W-:Y:S01]  /*ee10*/  UIMAD.WIDE.U32 UR8, UR4, UR12, URZ ;  /* 0x0000000c040872a5 */ /* 0x000fe2000f8e003f */
[----:B------:R-:W-:Y:S01]  /*ee20*/  LOP3.LUT R3, R10, 0x380, RZ, 0xc0, !PT ;  /* 0x000003800a037812 */ /* 0x000fe200078ec0ff */
[----:B------:R-:W-:Y:S01]  /*ee30*/  UIMAD UR10, UR4, UR13, UR10 ;  /* 0x0000000d040a72a4 */ /* 0x000fe2000f8e020a */
[----:B------:R-:W-:Y:S01]  /*ee40*/  SHF.R.U64 R56, R56, 0x3, RZ ;  /* 0x0000000338387819 */ /* 0x000fe200000012ff */
[----:B------:R-:W-:Y:S01]  /*ee50*/  IMAD.X R49, RZ, RZ, R5, P3 ;  /* 0x000000ffff317224 */ /* 0x000fe200018e0605 */
[----:B------:R-:W-:Y:S01]  /*ee60*/  LOP3.LUT R44, R45, 0x380, RZ, 0xc0, !PT ;  /* 0x000003802d2c7812 */ /* 0x000fe200078ec0ff */
[----:B------:R-:W-:Y:S01]  /*ee70*/  ULDC.64 UR12, c[0x0][0xae8] ;  /* 0x0002ba00000c7ab9 */ /* 0x000fe20000000a00 */
[----:B------:R-:W-:-:S02]  /*ee80*/  SHF.R.U64 R3, R3, 0x3, RZ ;  /* 0x0000000303037819 */ /* 0x000fc400000012ff */
[----:B------:R-:W-:Y:S01]  /*ee90*/  LOP3.LUT R56, R56, R57, RZ, 0x3c, !PT ;  /* 0x0000003938387212 */ /* 0x000fe200078e3cff */
[--C-:B------:R-:W-:Y:S01]  /*eea0*/  IMAD.X R57, RZ, RZ, R5.reuse, P0 ;  /* 0x000000ffff397224 */ /* 0x100fe200000e0605 */
[----:B------:R-:W-:Y:S02]  /*eeb0*/  SHF.R.U64 R44, R44, 0x3, RZ ;  /* 0x000000032c2c7819 */ /* 0x000fe400000012ff */
[----:B------:R-:W-:Y:S02]  /*eec0*/  LOP3.LUT P0, RZ, R209, 0x3, RZ, 0xc0, !PT ;  /* 0x00000003d1ff7812 */ /* 0x000fe4000780c0ff */
[----:B------:R-:W-:Y:S02]  /*eed0*/  LOP3.LUT R48, R3, R10, RZ, 0x3c, !PT ;  /* 0x0000000a03307212 */ /* 0x000fe400078e3cff */
[----:B------:R-:W-:Y:S01]  /*eee0*/  LOP3.LUT R44, R44, R45, RZ, 0x3c, !PT ;  /* 0x0000002d2c2c7212 */ /* 0x000fe200078e3cff */
[----:B------:R-:W3:Y:S01]  /*eef0*/  @P1 LDC R3, c[0x0][0xbec] ;  /* 0x0002fb00ff031b82 */ /* 0x000ee20000000800 */
[----:B------:R-:W-:Y:S01]  /*ef00*/  IMAD.X R45, RZ, RZ, R5, P2 ;  /* 0x000000ffff2d7224 */ /* 0x000fe200010e0605 */
[----:B------:R-:W-:-:S02]  /*ef10*/  SHF.R.U64 R12, R12, 0x3, RZ ;  /* 0x000000030c0c7819 */ /* 0x000fc400000012ff */
[----:B------:R-:W-:Y:S02]  /*ef20*/  ISETP.GE.OR P2, PT, R18, R81, P0 ;  /* 0x000000511200720c */ /* 0x000fe40000746670 */
[----:B------:R-:W-:Y:S01]  /*ef30*/  LOP3.LUT R12, R12, R13, RZ, 0x3c, !PT ;  /* 0x0000000d0c0c7212 */ /* 0x000fe200078e3cff */
[--C-:B------:R-:W-:Y:S01]  /*ef40*/  IMAD.X R13, RZ, RZ, R5.reuse, P4 ;  /* 0x000000ffff0d7224 */ /* 0x100fe200020e0605 */
[----:B------:R-:W-:Y:S02]  /*ef50*/  IADD3 R65, P4, R4, 0x8000, RZ ;  /* 0x0000800004417810 */ /* 0x000fe40007f9e0ff */
[----:B------:R-:W-:Y:S02]  /*ef60*/  LOP3.LUT R32, R33, 0x380, RZ, 0xc0, !PT ;  /* 0x0000038021207812 */ /* 0x000fe400078ec0ff */
[----:B------:R-:W-:Y:S02]  /*ef70*/  LOP3.LUT R36, R37, 0x380, RZ, 0xc0, !PT ;  /* 0x0000038025247812 */ /* 0x000fe400078ec0ff */
[----:B------:R-:W-:Y:S01]  /*ef80*/  LOP3.LUT R64, R65, 0x380, RZ, 0xc0, !PT ;  /* 0x0000038041407812 */ /* 0x000fe200078ec0ff */
[----:B------:R-:W-:Y:S01]  /*ef90*/  UIADD3 UR9, UR9, UR10, URZ ;  /* 0x0000000a09097290 */ /* 0x000fe2000fffe03f */
[----:B------:R-:W-:Y:S01]  /*efa0*/  SHF.R.U64 R32, R32, 0x3, RZ ;  /* 0x0000000320207819 */ /* 0x000fe200000012ff */
[----:B-1----:R1:W-:Y:S01]  /*efb0*/  @!P2 ST.E desc[UR22][R20.64], R0 ;  /* 0x000000001400a985 */ /* 0x0023e2000c101916 */
[----:B------:R-:W-:Y:S01]  /*efc0*/  SHF.R.U64 R36, R36, 0x3, RZ ;  /* 0x0000000324247819 */ /* 0x000fe200000012ff */
[----:B------:R-:W-:Y:S01]  /*efd0*/  UIMAD UR4, UR16, UR12, URZ ;  /* 0x0000000c100472a4 */ /* 0x000fe2000f8e023f */
[----:B------:R-:W-:Y:S01]  /*efe0*/  SHF.R.U64 R64, R64, 0x3, RZ ;  /* 0x0000000340407819 */ /* 0x000fe200000012ff */
[----:B------:R-:W-:Y:S01]  /*eff0*/  UIMAD.WIDE.U32 UR8, UR20, UR12, UR8 ;  /* 0x0000000c140872a5 */ /* 0x000fe2000f8e0008 */
[----:B------:R-:W-:Y:S01]  /*f000*/  LOP3.LUT R32, R32, R33, RZ, 0x3c, !PT ;  /* 0x0000002120207212 */ /* 0x000fe200078e3cff */
[--C-:B------:R-:W-:Y:S01]  /*f010*/  IMAD.X R33, RZ, RZ, R5.reuse, P6 ;  /* 0x000000ffff217224 */ /* 0x100fe200030e0605 */
[----:B------:R-:W-:Y:S01]  /*f020*/  LOP3.LUT R36, R36, R37, RZ, 0x3c, !PT ;  /* 0x0000002524247212 */ /* 0x000fe200078e3cff */
[--C-:B------:R-:W-:Y:S01]  /*f030*/  IMAD.X R37, RZ, RZ, R5.reuse, P5 ;  /* 0x000000ffff257224 */ /* 0x100fe200028e0605 */
[----:B------:R-:W-:Y:S01]  /*f040*/  LOP3.LUT R64, R64, R65, RZ, 0x3c, !PT ;  /* 0x0000004140407212 */ /* 0x000fe200078e3cff */
[----:B------:R-:W-:Y:S01]  /*f050*/  IMAD.X R65, RZ, RZ, R5, P4 ;  /* 0x000000ffff417224 */ /* 0x000fe200020e0605 */
[----:B------:R-:W-:Y:S01]  /*f060*/  ULDC.64 UR10, c[0x0][0xaf0] ;  /* 0x0002bc00000a7ab9 */ /* 0x000fe20000000a00 */
[----:B-1----:R-:W-:Y:S01]  /*f070*/  IMAD R0, R204, 0x20, R206 ;  /* 0x00000020cc007824 */ /* 0x002fe200078e02ce */
[----:B------:R-:W-:Y:S01]  /*f080*/  UIMAD UR4, UR20, UR13, UR4 ;  /* 0x0000000d140472a4 */ /* 0x000fe2000f8e0204 */
[----:B------:R-:W-:-:S02]  /*f090*/  IADD3 R73, P6, R4, 0xc000, RZ ;  /* 0x0000c00004497810 */ /* 0x000fc40007fde0ff */
[----:B------:R-:W-:Y:S01]  /*f0a0*/  VIADD R18, R0, UR19 ;  /* 0x0000001300127c36 */ /* 0x000fe20008000000 */
[C---:B------:R-:W-:Y:S02]  /*f0b0*/  IADD3 R69, P5, R4.reuse, 0xd000, RZ ;  /* 0x0000d00004457810 */ /* 0x040fe40007fbe0ff */
[----:B------:R-:W-:Y:S01]  /*f0c0*/  IADD3 R61, P4, R4, 0xe000, RZ ;  /* 0x0000e000043d7810 */ /* 0x000fe20007f9e0ff */
[----:B---3--:R-:W-:Y:S01]  /*f0d0*/  @P1 IMAD.HI.U32 R0, R18, R3, RZ ;  /* 0x0000000312001227 */ /* 0x008fe200078e00ff */
[----:B------:R-:W-:Y:S01]  /*f0e0*/  UIADD3 UR9, UR9, UR4, URZ ;  /* 0x0000000409097290 */ /* 0x000fe2000fffe03f */
[----:B------:R-:W-:Y:S01]  /*f0f0*/  LOP3.LUT R72, R73, 0x380, RZ, 0xc0, !PT ;  /* 0x0000038049487812 */ /* 0x000fe200078ec0ff */
[----:B------:R-:W-:Y:S01]  /*f100*/  UIMAD UR4, UR18, UR10, URZ ;  /* 0x0000000a120472a4 */ /* 0x000fe2000f8e023f */
[----:B------:R-:W-:Y:S02]  /*f110*/  LOP3.LUT R68, R69, 0x380, RZ, 0xc0, !PT ;  /* 0x0000038045447812 */ /* 0x000fe400078ec0ff */
[----:B------:R-:W-:-:S02]  /*f120*/  LOP3.LUT R60, R61, 0x380, RZ, 0xc0, !PT ;  /* 0x000003803d3c7812 */ /* 0x000fc400078ec0ff */
[----:B------:R-:W-:Y:S01]  /*f130*/  ISETP.GE.OR P0, PT, R6, R81, P0 ;  /* 0x000000510600720c */ /* 0x000fe20000706670 */
[----:B------:R-:W-:Y:S01]  /*f140*/  IMAD.MOV.U32 R21, RZ, RZ, R18 ;  /* 0x000000ffff157224 */ /* 0x000fe200078e0012 */
[----:B------:R-:W-:Y:S01]  /*f150*/  LOP3.LUT R7, R4, 0x380, RZ, 0xc0, !PT ;  /* 0x0000038004077812 */ /* 0x000fe200078ec0ff */
[----:B------:R-:W-:Y:S01]  /*f160*/  UIMAD UR4, UR17, UR11, UR4 ;  /* 0x0000000b110472a4 */ /* 0x000fe2000f8e0204 */
[----:B0-----:R-:W-:Y:S01]  /*f170*/  @P1 SHF.R.U32.HI R21, RZ, R77, R0 ;  /* 0x0000004dff151219 */ /* 0x001fe20000011600 */
[----:B------:R-:W-:Y:S01]  /*f180*/  UIMAD.WIDE.U32 UR8, UR17, UR10, UR8 ;  /* 0x0000000a110872a5 */ /* 0x000fe2000f8e0008 */
[----:B------:R-:W-:Y:S02]  /*f190*/  SHF.R.U64 R72, R72, 0x3, RZ ;  /* 0x0000000348487819 */ /* 0x000fe400000012ff */
[----:B------:R-:W-:Y:S02]  /*f1a0*/  SHF.R.U64 R68, R68, 0x3, RZ ;  /* 0x0000000344447819 */ /* 0x000fe400000012ff */
[----:B------:R-:W-:-:S02]  /*f1b0*/  SHF.R.U64 R60, R60, 0x3, RZ ;  /* 0x000000033c3c7819 */ /* 0x000fc400000012ff */
[----:B------:R-:W-:Y:S01]  /*f1c0*/  SHF.R.U64 R7, R7, 0x3, RZ ;  /* 0x0000000307077819 */ /* 0x000fe200000012ff */
[----:B------:R-:W-:Y:S01]  /*f1d0*/  UIADD3 UR4, UR9, UR4, URZ ;  /* 0x0000000409047290 */ /* 0x000fe2000fffe03f */
[--C-:B------:R-:W-:Y:S01]  /*f1e0*/  SHF.R.S32.HI R0, RZ, 0x1f, R21.reuse ;  /* 0x0000001fff007819 */ /* 0x100fe20000011415 */
[----:B------:R-:W-:Y:S01]  /*f1f0*/  IMAD.MOV R77, RZ, RZ, -R21 ;  /* 0x000000ffff4d7224 */ /* 0x000fe200078e0a15 */
[----:B------:R-:W-:Y:S01]  /*f200*/  LOP3.LUT R72, R72, R73, RZ, 0x3c, !PT ;  /* 0x0000004948487212 */ /* 0x000fe200078e3cff */
[--C-:B------:R-:W-:Y:S01]  /*f210*/  IMAD.X R73, RZ, RZ, R5.reuse, P6 ;  /* 0x000000ffff497224 */ /* 0x100fe200030e0605 */
[----:B------:R-:W-:Y:S01]  /*f220*/  LOP3.LUT R68, R68, R69, RZ, 0x3c, !PT ;  /* 0x0000004544447212 */ /* 0x000fe200078e3cff */
[--C-:B------:R-:W-:Y:S01]  /*f230*/  IMAD.X R69, RZ, RZ, R5.reuse, P5 ;  /* 0x000000ffff457224 */ /* 0x100fe200028e0605 */
[----:B------:R-:W-:Y:S01]  /*f240*/  LOP3.LUT R60, R60, R61, RZ, 0x3c, !PT ;  /* 0x0000003d3c3c7212 */ /* 0x000fe200078e3cff */
[----:B------:R-:W-:Y:S01]  /*f250*/  IMAD.X R61, RZ, RZ, R5, P4 ;  /* 0x000000ffff3d7224 */ /* 0x000fe200020e0605 */
[----:B------:R-:W-:Y:S01]  /*f260*/  LOP3.LUT R4, R7, R4, RZ, 0x3c, !PT ;  /* 0x0000000407047212 */ /* 0x000fe200078e3cff */
[----:B------:R-:W-:Y:S01]  /*f270*/  ULDC.64 UR10, c[0x0][0xae0] ;  /* 0x0002b800000a7ab9 */ /* 0x000fe20000000a00 */
[----:B------:R-:W-:Y:S01]  /*f280*/  IMAD R77, R16, R77, R18 ;  /* 0x0000004d104d7224 */ /* 0x000fe200078e0212 */
[----:B--2---:R0:W-:Y:S01]  /*f290*/  @!P0 ST.E desc[UR22][R42.64], R2 ;  /* 0x000000022a008985 */ /* 0x0041e2000c101916 */
[----:B------:R-:W-:-:S02]  /*f2a0*/  IMAD R0, R0, UR10, RZ ;  /* 0x0000000a00007c24 */ /* 0x000fc4000f8e02ff */
[----:B------:R-:W-:Y:S01]  /*f2b0*/  IMAD.U32 R3, RZ, RZ, UR9 ;  /* 0x00000009ff037e24 */ /* 0x000fe2000f8e00ff */
[----:B------:R-:W5:Y:S01]  /*f2c0*/  LD.E.128 R4, desc[UR22][R4.64] ;  /* 0x0000001604047980 */ /* 0x000f62000c101d00 */
[----:B------:R-:W-:Y:S02]  /*f2d0*/  IMAD.U32 R3, RZ, RZ, UR4 ;  /* 0x00000004ff037e24 */ /* 0x000fe4000f8e00ff */
[----:B------:R-:W-:Y:S01]  /*f2e0*/  IMAD R79, R21, UR11, R0 ;  /* 0x0000000b154f7c24 */ /* 0x000fe2000f8e0200 */
[----:B------:R-:W5:Y:S01]  /*f2f0*/  LD.E.128 R8, desc[UR22][R8.64] ;  /* 0x0000001608087980 */ /* 0x000f62000c101d00 */
[----:B------:R-:W-:Y:S01]  /*f300*/  SHF.R.S32.HI R0, RZ, 0x1f, R77 ;  /* 0x0000001fff007819 */ /* 0x000fe2000001144d */
[----:B0-----:R-:W-:Y:S02]  /*f310*/  IMAD.U32 R2, RZ, RZ, UR8 ;  /* 0x00000008ff027e24 */ /* 0x001fe4000f8e00ff */
[----:B------:R-:W5:Y:S01]  /*f320*/  LD.E.128 R12, desc[UR22][R12.64] ;  /* 0x000000160c0c7980 */ /* 0x000f62000c101d00 */
[----:B------:R-:W-:-:S03]  /*f330*/  ULDC.64 UR8, c[0x0][0xad8] ;  /* 0x0002b60000087ab9 */ /* 0x000fc60000000a00 */
[----:B------:R-:W5:Y:S01]  /*f340*/  LD.E.128 R24, desc[UR22][R24.64] ;  /* 0x0000001618187980 */ /* 0x000f62000c101d00 */
[----:B------:R-:W-:-:S03]  /*f350*/  IMAD.WIDE.U32 R2, R21, UR10, R2 ;  /* 0x0000000a15027c25 */ /* 0x000fc6000f8e0002 */
[----:B------:R-:W5:Y:S04]  /*f360*/  LD.E.128 R52, desc[UR22][R52.64] ;  /* 0x0000001634347980 */ /* 0x000f68000c101d00 */
        /* <DEDUP_REMOVED lines=10> */
[----:B------:R-:W5:Y:S01]  /*f410*/  LD.E.128 R48, desc[UR22][R48.64] ;  /* 0x0000001630307980 */ /* 0x000f62000c101d00 */
[----:B------:R-:W-:Y:S01]  /*f420*/  IMAD.IADD R3, R3, 0x1, R79 ;  /* 0x0000000103037824 */ /* 0x000fe200078e024f */
[----:B------:R-:W-:Y:S01]  /*f430*/  BSSY B1, `(.L_x_1511) ;  /* 0x000002c000017945 */ /* 0x000fe20003800000 */
[----:B------:R-:W-:Y:S01]  /*f440*/  IMAD R16, R0, UR8, RZ ;  /* 0x0000000800107c24 */ /* 0x000fe2000f8e02ff */
[----:B------:R-:W-:Y:S01]  /*f450*/  @!PT LDS RZ, [RZ] ;  /* 0x00000000fffff984 */ /* 0x000fe20000000800 */
[----:B------:R-:W-:Y:S01]  /*f460*/  @!PT LDS RZ, [RZ] ;  /* 0x00000000fffff984 */ /* 0x000fe20000000800 */
[----:B------:R-:W-:Y:S01]  /*f470*/  @!PT LDS RZ, [RZ] ;  /* 0x00000000fffff984 */ /* 0x000fe20000000800 */
[----:B------:R-:W-:Y:S01]  /*f480*/  @!PT LDS RZ, [RZ] ;  /* 0x00000000fffff984 */ /* 0x000fe20000000800 */
[----:B------:R0:W-:Y:S06]  /*f490*/  MEMBAR.ALL.CTA ;  /* 0x0000000000007992 */ /* 0x0001ec0000008000 */
[----:B0-----:R-:W0:Y:S01]  /*f4a0*/  FENCE.VIEW.ASYNC.S ;  /* 0x00000000000073c6 */ /* 0x001e220000000000 */
[----:B------:R-:W-:-:S02]  /*f4b0*/  VIADD R22, R206, UR19 ;  /* 0x00000013ce167c36 */ /* 0x000fc40008000000 */
[C---:B------:R-:W-:Y:S02]  /*f4c0*/  IMAD R21, R77.reuse, UR9, R16 ;  /* 0x000000094d157c24 */ /* 0x040fe4000f8e0210 */
[----:B------:R-:W-:Y:S01]  /*f4d0*/  IMAD.WIDE.U32 R2, R77, UR8, R2 ;  /* 0x000000084d027c25 */ /* 0x000fe2000f8e0002 */
[CC--:B------:R-:W-:Y:S01]  /*f4e0*/  ISETP.GE.AND P2, PT, R22.reuse, R81.reuse, PT ;  /* 0x000000511600720c */ /* 0x0c0fe20003f46270 */
[----:B------:R-:W-:Y:S02]  /*f4f0*/  ULDC.64 UR8, c[0x0][0xa80] ;  /* 0x0002a00000087ab9 */ /* 0x000fe40000000a00 */
[----:B------:R-:W-:Y:S01]  /*f500*/  VIADD R0, R22, 0x20 ;  /* 0x0000002016007836 */ /* 0x000fe20000000000 */
[----:B------:R-:W-:Y:S01]  /*f510*/  LEA R16, P3, R2, UR8, 0x1 ;  /* 0x0000000802107c11 */ /* 0x000fe2000f8608ff */
[----:B------:R-:W-:Y:S02]  /*f520*/  IMAD.IADD R3, R3, 0x1, R21 ;  /* 0x0000000103037824 */ /* 0x000fe400078e0215 */
[----:B------:R-:W-:Y:S01]  /*f530*/  VIADD R168, R168, 0x30820 ;  /* 0x00030820a8a87836 */ /* 0x000fe20000000000 */
[----:B------:R-:W-:Y:S01]  /*f540*/  ISETP.GE.AND P1, PT, R0, R81, PT ;  /* 0x000000510000720c */ /* 0x000fe20003f26270 */
[----:B------:R-:W-:Y:S01]  /*f550*/  VIADD R0, R22, 0x40 ;  /* 0x0000004016007836 */ /* 0x000fe20000000000 */
[----:B------:R-:W-:Y:S01]  /*f560*/  LEA.HI.X R18, R2, UR9, R3, 0x1, P3 ;  /* 0x0000000902127c11 */ /* 0x000fe200098f0c03 */
[----:B0-----:R0:W1:Y:S01]  /*f570*/  SHFL.IDX PT, R78, R16, RZ, 0x181f ;  /* 0x00181fff104e7589 */ /* 0x00106200000e0000 */
[----:B------:R-:W-:-:S02]  /*f580*/  PRMT R168, RZ, 0x654, R168 ;  /* 0x00000654ffa87816 */ /* 0x000fc400000000a8 */
[----:B------:R-:W-:Y:S02]  /*f590*/  ISETP.GE.AND P0, PT, R0, R81, PT ;  /* 0x000000510000720c */ /* 0x000fe40003f06270 */
[----:B------:R0:W2:Y:S01]  /*f5a0*/  SHFL.IDX PT, R0, R18, RZ, 0x181f ;  /* 0x00181fff12007589 */ /* 0x0000a200000e0000 */
[----:B------:R0:W-:Y:S01]  /*f5b0*/  SYNCS.ARRIVE.TRANS64.RED.A1T0 RZ, [R168+URZ], RZ ;  /* 0x000000ffa8ff79a7 */ /* 0x0001e2000810043f */
[----:B------:R-:W-:Y:S09]  /*f5c0*/  @P2 BRA `(.L_x_1512) ;  /* 0x0000000000482947 */ /* 0x000ff20003800000 */
        /* <DEDUP_REMOVED lines=18> */
.L_x_1512:
[----:B------:R-:W-:Y:S05]  /*f6f0*/  BSYNC B1 ;  /* 0x0000000000017941 */ /* 0x000fea0003800000 */
.L_x_1511:
[----:B--2---:R2:W4:Y:S01]  /*f700*/  SHFL.IDX PT, R0, R18, 0x1, 0x181f ;  /* 0x00381f0012007f89 */ /* 0x00452200000e0000 */
        /* <DEDUP_REMOVED lines=10> */
[C---:B-----5:R-:W-:Y:S02]  /*f7b0*/  @!P3 LEA R4, P5, R202.reuse, R20, 0x1 ;  /* 0x00000014ca04b211 */ /* 0x060fe400078a08ff */
        /* <DEDUP_REMOVED lines=10> */
.L_x_1514:
[----:B------:R-:W-:Y:S05]  /*f860*/  BSYNC B1 ;  /* 0x0000000000017941 */ /* 0x000fea0003800000 */
.L_x_1513:
[----:B----4-:R4:W0:Y:S01]  /*f870*/  SHFL.IDX PT, R0, R18, 0x2, 0x181f ;  /* 0x00581f0012007f89 */ /* 0x01082200000e0000 */
        /* <DEDUP_REMOVED lines=10> */
[CC--:B------:R-:W-:Y:S02]  /*f920*/  @!P2 LEA R4, P5, R202.reuse, R8.reuse, 0x1 ;  /* 0x00000008ca04a211 */ /* 0x0c0fe400078a08ff */
        /* <DEDUP_REMOVED lines=10> */
.L_x_1516:
[----:B------:R-:W-:Y:S05]  /*f9d0*/  BSYNC B1 ;  /* 0x0000000000017941 */ /* 0x000fea0003800000 */
.L_x_1515:
[----:B0-----:R-:W-:Y:S01]  /*f9e0*/  VIADD R0, R22, 0x60 ;  /* 0x0000006016007836 */ /* 0x001fe20000000000 */
[----:B--2-4-:R-:W0:Y:S04]  /*f9f0*/  SHFL.IDX PT, R18, R18, 0x3, 0x181f ;  /* 0x00781f0012127f89 */ /* 0x014e2800000e0000 */
[----:B------:R-:W-:Y:S01]  /*fa00*/  ISETP.GE.AND P0, PT, R0, R81, PT ;  /* 0x000000510000720c */ /* 0x000fe20003f06270 */
[----:B------:R-:W2:-:S12]  /*fa10*/  SHFL.IDX PT, R16, R16, 0x3, 0x181f ;  /* 0x00781f0010107f89 */ /* 0x000e9800000e0000 */
[----:B------:R-:W-:Y:S05]  /*fa20*/  @P0 BRA `(.L_x_1517) ;  /* 0x0000000c00ec0947 */ /* 0x000fea0003800000 */
[----:B------:R-:W-:Y:S01]  /*fa30*/  ULDC UR4, c[0x0][0xac8] ;  /* 0x0002b20000047ab9 */ /* 0x000fe20000000800 */
[----:B------:R-:W-:Y:S01]  /*fa40*/  ULDC.64 UR8, c[0x0][0x208] ;  /* 0x0000820000087ab9 */ /* 0x000fe20000000a00 */
[----:B------:R-:W-:Y:S02]  /*fa50*/  ISETP.GE.AND P3, PT, R19, UR4, PT ;  /* 0x0000000413007c0c */ /* 0x000fe4000bf66270 */
[----:B------:R-:W-:Y:S02]  /*fa60*/  ISETP.GE.AND P4, PT, R202, UR4, PT ;  /* 0x00000004ca007c0c */ /* 0x000fe4000bf86270 */
[----:B------:R-:W-:-:S09]  /*fa70*/  ISETP.GE.AND P5, PT, R201, UR4, PT ;  /* 0x00000004c9007c0c */ /* 0x000fd2000bfa6270 */
[CC--:B--2---:R-:W-:Y:S02]  /*fa80*/  @!P3 LEA R2, P0, R19.reuse, R16.reuse, 0x1 ;  /* 0x000000101302b211 */ /* 0x0c4fe400078008ff */
        /* <DEDUP_REMOVED lines=10> */
[----:B----4-:R-:W-:Y:S01]  /*fb30*/  LEA R2, P0, R203, R16, 0x1 ;  /* 0x00000010cb027211 */ /* 0x010fe200078008ff */
[----:B------:R-:W-:-:S03]  /*fb40*/  ULDC.64 UR8, c[0x0][0x208] ;  /* 0x0000820000087ab9 */ /* 0x000fc60000000a00 */
[----:B------:R-:W-:-:S05]  /*fb50*/  LEA.HI.X R3, R203, R18, R214, 0x1, P0 ;  /* 0x00000012cb037211 */ /* 0x000fca00000f0cd6 */
[----:B------:R0:W-:Y:S01]  /*fb60*/  ST.E.128 desc[UR8][R2.64], R48 ;  /* 0x0000003002007985 */ /* 0x0001e2000c101d08 */
[----:B------:R-:W-:Y:S05]  /*fb70*/  BRA `(.L_x_1517) ;  /* 0x0000000c00987947 */ /* 0x000fea0003800000 */
.L_x_1509:
[----:B------:R-:W-:Y:S01]  /*fb80*/  ULDC.64 UR8, c[0x0][0xc00] ;  /* 0x0003000000087ab9 */ /* 0x000fe20000000a00 */
[----:B------:R-:W-:Y:S01]  /*fb90*/  R2UR UR4, R207 ;  /* 0x00000000cf0472ca */ /* 0x000fe200000e0000 */
[----:B------:R-:W-:Y:S01]  /*fba0*/  UISETP.NE.U32.AND UP0, UPT, UR8, URZ, UPT ;  /* 0x0000003f0800728c */ /* 0x000fe2000bf05070 */
[----:B------:R-:W0:Y:S01]  /*fbb0*/  LDC R11, c[0x0][0xbe8] ;  /* 0x0002fa00ff0b7b82 */ /* 0x000e220000000800 */
[----:B------:R-:W-:Y:S01]  /*fbc0*/  ULDC.64 UR12, c[0x0][0x208] ;  /* 0x00008200000c7ab9 */ /* 0x000fe20000000a00 */
[----:B------:R-:W-:Y:S01]  /*fbd0*/  R2UR UR10, R205 ;  /* 0x00000000cd0a72ca */ /* 0x000fe200000e0000 */
[----:B------:R-:W-:-:S03]  /*fbe0*/  UISETP.NE.AND.EX UP0, UPT, UR9, URZ, UPT, UP0 ;  /* 0x0000003f0900728c */ /* 0x000fc6000bf05300 */
[----:B------:R-:W-:-:S03]  /*fbf0*/  ULDC.64 UR8, c[0x0][0xc00] ;  /* 0x0003000000087ab9 */ /* 0x000fc60000000a00 */
[----:B------:R-:W-:Y:S02]  /*fc00*/  PLOP3.LUT P2, PT, PT, PT, UP0, 0x80, 0x0 ;  /* 0x000000000000781c */ /* 0x000fe40003f4f008 */
[----:B------:R-:W-:-:S06]  /*fc10*/  UIMAD.WIDE UR8, UR4, 0x4, UR8 ;  /* 0x00000004040878a5 */ /* 0x000fcc000f8e0208 */
[----:B------:R-:W-:Y:S02]  /*fc20*/  IMAD.U32 R2, RZ, RZ, UR8 ;  /* 0x00000008ff027e24 */ /* 0x000fe4000f8e00ff */
[----:B------:R-:W-:Y:S01]  /*fc30*/  IMAD.U32 R3, RZ, RZ, UR9 ;  /* 0x00000009ff037e24 */ /* 0x000fe2000f8e00ff */
[----:B------:R-:W-:-:S04]  /*fc40*/  ULDC.64 UR8, c[0x0][0xc08] ;  /* 0x0003020000087ab9 */ /* 0x000fc80000000a00 */
[----:B------:R-:W2:Y:S01]  /*fc50*/  @P2 LDG.E R6, desc[UR12][R2.64] ;  /* 0x0000000c02062981 */ /* 0x000ea2000c1e1900 */
[----:B0-----:R-:W-:Y:S01]  /*fc60*/  ISETP.NE.AND P0, PT, R11, 0x1, PT ;  /* 0x000000010b00780c */ /* 0x001fe20003f05270 */
[----:B------:R-:W-:-:S04]  /*fc70*/  UISETP.NE.U32.AND UP1, UPT, UR8, URZ, UPT ;  /* 0x0000003f0800728c */ /* 0x000fc8000bf25070 */
[----:B------:R-:W-:-:S06]  /*fc80*/  UISETP.NE.AND.EX UP1, UPT, UR9, URZ, UPT, UP1 ;  /* 0x0000003f0900728c */ /* 0x000fcc000bf25310 */
[----:B------:R-:W-:Y:S02]  /*fc90*/  PLOP3.LUT P3, PT, PT, PT, UP1, 0x80, 0x0 ;  /* 0x000000000000781c */ /* 0x000fe40003f6f018 */
[----:B------:R-:W0:Y:S03]  /*fca0*/  @P0 LDC R9, c[0x0][0xbec] ;  /* 0x0002fb00ff090b82 */ /* 0x000e260000000800 */
[----:B------:R-:W-:Y:S02]  /*fcb0*/  @UP1 ULDC.64 UR8, c[0x0][0xc08] ;  /* 0x0003020000081ab9 */ /* 0x000fe40000000a00 */
[----:B------:R-:W-:-:S03]  /*fcc0*/  @UP1 UIMAD.WIDE UR8, UR4, 0x4, UR8 ;  /* 0x00000004040818a5 */ /* 0x000fc6000f8e0208 */
[----:B------:R-:W-:Y:S02]  /*fcd0*/  ULDC UR4, c[0x0][0xa88] ;  /* 0x0002a20000047ab9 */ /* 0x000fe40000000800 */
[----:B------:R-:W-:Y:S02]  /*fce0*/  IMAD.U32 R0, RZ, RZ, UR4 ;  /* 0x00000004ff007e24 */ /* 0x000fe4000f8e00ff */
[----:B------:R-:W-:Y:S02]  /*fcf0*/  IMAD.U32 R4, RZ, RZ, UR8 ;  /* 0x00000008ff047e24 */ /* 0x000fe4000f8e00ff */
[----:B------:R-:W-:Y:S01]  /*fd00*/  IMAD.U32 R5, RZ, RZ, UR9 ;  /* 0x00000009ff057e24 */ /* 0x000fe2000f8e00ff */
[----:B------:R-:W-:-:S04]  /*fd10*/  UMOV UR4, URZ ;  /* 0x0000003f00047c82 */ /* 0x000fc80008000000 */
[----:B------:R1:W5:Y:S01]  /*fd20*/  @P3 LDG.E R0, desc[UR12][R4.64] ;  /* 0x0000000c04003981 */ /* 0x000362000c1e1900 */
[----:B------:R-:W-:Y:S01]  /*fd30*/  USHF.R.S32.HI UR12, URZ, 0x1f, UR10 ;  /* 0x0000001f3f0c7899 */ /* 0x000fe2000801140a */
[----:B------:R-:W-:Y:S02]  /*fd40*/  ISETP.GE.AND P1, PT, R218, 0x80, PT ;  /* 0x00000080da00780c */ /* 0x000fe40003f26270 */
[----:B--2---:R-:W-:Y:S01]  /*fd50*/  @P2 R2UR UR4, R6 ;  /* 0x00000000060422ca */ /* 0x004fe200000e0000 */
[----:B01----:R-:W-:-:S14]  /*fd60*/  @P3 BRA `(.L_x_1518) ;  /* 0x0000000000143947 */ /* 0x003fdc0003800000 */
[----:B------:R-:W-:Y:S05]  /*fd70*/  @!P2 BRA `(.L_x_1518) ;  /* 0x000000000010a947 */ /* 0x000fea0003800000 */
[----:B------:R-:W-:Y:S02]  /*fd80*/  ULDC.64 UR8, c[0x0][0x208] ;  /* 0x0000820000087ab9 */ /* 0x000fe40000000a00 */
[----:B------:R-:W2:Y:S04]  /*fd90*/  LDG.E R5, desc[UR8][R2.64] ;  /* 0x0000000802057981 */ /* 0x000ea8000c1e1900 */
[----:B-----5:R-:W2:Y:S02]  /*fda0*/  LDG.E R0, desc[UR8][R2.64+0x4] ;  /* 0x0000040802007981 */ /* 0x020ea4000c1e1900 */
[----:B--2---:R-:W-:-:S07]  /*fdb0*/  IMAD.IADD R0, R0, 0x1, -R5 ;  /* 0x0000000100007824 */ /* 0x004fce00078e0a05 */
.L_x_1518:
[----:B------:R-:W-:Y:S01]  /*fdc0*/  R2UR UR9, R207 ;  /* 0x00000000cf0972ca */ /* 0x000fe200000e0000 */
[----:B------:R-:W-:Y:S01]  /*fdd0*/  USHF.R.S32.HI UR11, URZ, 0x1f, UR4 ;  /* 0x0000001f3f0b7899 */ /* 0x000fe20008011404 */
[----:B------:R-:W-:Y:S11]  /*fde0*/  BSSY B1, `(.L_x_1519) ;  /* 0x0000031000017945 */ /* 0x000ff60003800000 */
[----:B------:R-:W-:-:S02]  /*fdf0*/  USHF.R.S32.HI UR8, URZ, 0x1f, UR9 ;  /* 0x0000001f3f087899 */ /* 0x000fc40008011409 */
[----:B------:R-:W-:Y:S02]  /*fe00*/  USEL UR13, UR9, URZ, !UP0 ;  /* 0x0000003f090d7287 */ /* 0x000fe4000c000000 */
[----:B------:R-:W-:Y:S01]  /*fe10*/  USEL UR14, UR8, URZ, !UP0 ;  /* 0x0000003f080e7287 */ /* 0x000fe2000c000000 */
[----:B------:R-:W-:Y:S11]  /*fe20*/  @P1 BRA `(.L_x_1520) ;  /* 0x0000000000b01947 */ /* 0x000ff60003800000 */
[----:B------:R-:W0:Y:S01]  /*fe30*/  S2R R3, SR_TID.X ;  /* 0x0000000000037919 */ /* 0x000e220000002100 */
[----:B------:R-:W1:Y:S01]  /*fe40*/  LDC R7, c[0x0][0xbe8] ;  /* 0x0002fa00ff077b82 */ /* 0x000e620000000800 */
[----:B------:R-:W-:-:S13]  /*fe50*/  R2UR UR8, R22 ;  /* 0x00000000160872ca */ /* 0x000fda00000e0000 */
[----:B------:R-:W-:Y:S02]  /*fe60*/  IMAD.U32 R4, RZ, RZ, UR8 ;  /* 0x00000008ff047e24 */ /* 0x000fe4000f8e00ff */
[----:B-1---5:R-:W-:-:S03]  /*fe70*/  IMAD R2, R0, R7, RZ ;  /* 0x0000000700027224 */ /* 0x022fc600078e02ff */
[----:B0-----:R-:W-:-:S04]  /*fe80*/  IADD3 R4, R4, -0x80, R3 ;  /* 0xffffff8004047810 */ /* 0x001fc80007ffe003 */
        /* <DEDUP_REMOVED lines=8> */
[----:B------:R-:W-:Y:S01]  /*ff10*/  UMOV UR9, UR11 ;  /* 0x0000000b00097c82 */ /* 0x000fe20008000000 */
[----:B------:R-:W-:-:S06]  /*ff20*/  ULDC.64 UR18, c[0x0][0x208] ;  /* 0x0000820000127ab9 */ /* 0x000fcc0000000a00 */
        /* <DEDUP_REMOVED lines=8> */
[----:B------:R-:W-:-:S03]  /*ffb0*/  UIMAD UR10, UR13, UR17, UR10 ;  /* 0x000000110d0a72a4 */ /* 0x000fc6000f8e020a */
        /* <DEDUP_REMOVED lines=19> */
.L_x_1520:
[----:B------:R-:W-:Y:S05]  /*100f0*/  BSYNC B1 ;  /* 0x0000000000017941 */ /* 0x000fea0003800000 */
.L_x_1519:
[----:B0-----:R-:W0:Y:S01]  /*10100*/  @P0 LDC R3, c[0x0][0xbf0] ;  /* 0x0002fc00ff030b82 */ /* 0x001e220000000800 */
[----:B------:R-:W-:Y:S01]  /*10110*/  R2UR UR15, R22 ;  /* 0x00000000160f72ca */ /* 0x000fe200000e0000 */
        /* <DEDUP_REMOVED lines=8> */
[----:B------:R-:W-:Y:S02]  /*101a0*/  UIADD3 UR9, UR9, UR10, URZ ;  /* 0x0000000a09097290 */ /* 0x000fe4000fffe03f */
[----:B------:R-:W-:Y:S01]  /*101b0*/  UIMAD UR4, UR12, UR16, URZ ;  /* 0x000000100c0472a4 */ /* 0x000fe2000f8e023f */
[----:B------:R-:W-:Y:S01]  /*101c0*/  VIADD R6, R2, UR15 ;  /* 0x0000000f02067c36 */ /* 0x000fe20008000000 */
[----:B------:R-:W-:Y:S01]  /*101d0*/  UIMAD.WIDE.U32 UR8, UR18, UR16, UR8 ;  /* 0x00000010120872a5 */ /* 0x000fe2000f8e0008 */
[----:B------:R-:W-:Y:S01]  /*101e0*/  VIADD R8, R206, UR15 ;  /* 0x0000000fce087c36 */ /* 0x000fe20008000000 */
[----:B------:R-:W-:Y:S01]  /*101f0*/  UIMAD UR4, UR18, UR17, UR4 ;  /* 0x00000011120472a4 */ /* 0x000fe2000f8e0204 */
[----:B------:R-:W-:Y:S01]  /*10200*/  @P0 IMAD.HI.U32 R2, R6, R9, RZ ;  /* 0x0000000906020227 */ /* 0x000fe200078e00ff */
[----:B------:R-:W-:Y:S02]  /*10210*/  ULDC.64 UR10, c[0x0][0xaf0] ;  /* 0x0002bc00000a7ab9 */ /* 0x000fe40000000a00 */
[----:B------:R-:W-:Y:S01]  /*10220*/  UIADD3 UR9, UR9, UR4, URZ ;  /* 0x0000000409097290 */ /* 0x000fe2000fffe03f */
[----:B------:R-:W-:Y:S01]  /*10230*/  IMAD.MOV.U32 R5, RZ, RZ, R6 ;  /* 0x000000ffff057224 */ /* 0x000fe200078e0006 */
[----:B------:R-:W-:Y:S01]  /*10240*/  UIMAD UR4, UR14, UR10, URZ ;  /* 0x0000000a0e0472a4 */ /* 0x000fe2000f8e023f */
[----:B0-----:R-:W-:Y:S01]  /*10250*/  @P0 SHF.R.U32.HI R5, RZ, R3, R2 ;  /* 0x00000003ff050219 */ /* 0x001fe20000011602 */
[----:B------:R-:W-:-:S02]  /*10260*/  UIMAD.WIDE.U32 UR8, UR13, UR10, UR8 ;  /* 0x0000000a0d0872a5 */ /* 0x000fc4000f8e0008 */
[----:B------:R-:W-:Y:S01]  /*10270*/  UIMAD UR4, UR13, UR11, UR4 ;  /* 0x0000000b0d0472a4 */ /* 0x000fe2000f8e0204 */
[--C-:B------:R-:W-:Y:S01]  /*10280*/  SHF.R.S32.HI R2, RZ, 0x1f, R5.reuse ;  /* 0x0000001fff027819 */ /* 0x100fe20000011405 */
[----:B------:R-:W-:Y:S01]  /*10290*/  IMAD.MOV R7, RZ, RZ, -R5 ;  /* 0x000000ffff077224 */ /* 0x000fe200078e0a05 */
[----:B------:R-:W-:Y:S01]  /*102a0*/  ULDC.64 UR10, c[0x0][0xae0] ;  /* 0x0002b800000a7ab9 */ /* 0x000fe20000000a00 */
[----:B------:R-:W-:Y:S02]  /*102b0*/  UIADD3 UR4, UR9, UR4, URZ ;  /* 0x0000000409047290 */ /* 0x000fe4000fffe03f */
[----:B------:R-:W-:Y:S02]  /*102c0*/  IMAD.U32 R3, RZ, RZ, UR9 ;  /* 0x00000009ff037e24 */ /* 0x000fe4000f8e00ff */
[----:B------:R-:W-:Y:S02]  /*102d0*/  IMAD R4, R2, UR10, RZ ;  /* 0x0000000a02047c24 */ /* 0x000fe4000f8e02ff */
[----:B------:R-:W-:-:S02]  /*102e0*/  IMAD R7, R11, R7, R6 ;  /* 0x000000070b077224 */ /* 0x000fc400078e0206 */
[----:B------:R-:W-:Y:S01]  /*102f0*/  IMAD.U32 R2, RZ, RZ, UR8 ;  /* 0x00000008ff027e24 */ /* 0x000fe2000f8e00ff */
[----:B------:R-:W-:Y:S01]  /*10300*/  ULDC.64 UR8, c[0x0][0xad8] ;  /* 0x0002b60000087ab9 */ /* 0x000fe20000000a00 */
[----:B------:R-:W-:Y:S02]  /*10310*/  IMAD.U32 R3, RZ, RZ, UR4 ;  /* 0x00000004ff037e24 */ /* 0x000fe4000f8e00ff */
[C---:B------:R-:W-:Y:S01]  /*10320*/  IMAD R9, R5.reuse, UR11, R4 ;  /* 0x0000000b05097c24 */ /* 0x040fe2000f8e0204 */
[----:B------:R-:W-:Y:S01]  /*10330*/  SHF.R.S32.HI R4, RZ, 0x1f, R7 ;  /* 0x0000001fff047819 */ /* 0x000fe20000011407 */
[----:B------:R-:W-:-:S04]  /*10340*/  IMAD.WIDE.U32 R2, R5, UR10, R2 ;  /* 0x0000000a05027c25 */ /* 0x000fc8000f8e0002 */
[----:B------:R-:W-:Y:S02]  /*10350*/  IMAD.IADD R3, R3, 0x1, R9 ;  /* 0x0000000103037824 */ /* 0x000fe400078e0209 */
[----:B------:R-:W-:Y:S02]  /*10360*/  IMAD R4, R4, UR8, RZ ;  /* 0x0000000804047c24 */ /* 0x000fe4000f8e02ff */
[----:B-----5:R-:W-:Y:S02]  /*10370*/  IMAD R11, R0, R11, RZ ;  /* 0x0000000b000b7224 */ /* 0x020fe400078e02ff */
        /* <DEDUP_REMOVED lines=32> */
.L_x_1522:
[----:B------:R-:W-:Y:S05]  /*10580*/  BSYNC B1 ;  /* 0x0000000000017941 */ /* 0x000fea0003800000 */
.L_x_1521:
        /* <DEDUP_REMOVED lines=22> */
.L_x_1524:
[----:B------:R-:W-:Y:S05]  /*106f0*/  BSYNC B1 ;  /* 0x0000000000017941 */ /* 0x000fea0003800000 */
.L_x_1523:
        /* <DEDUP_REMOVED lines=22> */
.L_x_1526:
[----:B------:R-:W-:Y:S05]  /*10860*/  BSYNC B1 ;  /* 0x0000000000017941 */ /* 0x000fea0003800000 */
.L_x_1525:
[----:B0-----:R-:W-:Y:S01]  /*10870*/  VIADD R0, R8, 0x60 ;  /* 0x0000006008007836 */ /* 0x001fe20000000000 */
[----:B---3--:R0:W3:Y:S04]  /*10880*/  SHFL.IDX PT, R6, R5, 0x3, 0x181f ;  /* 0x00781f0005067f89 */ /* 0x0080e800000e0000 */
[----:B------:R-:W-:Y:S01]  /*10890*/  ISETP.GE.AND P0, PT, R0, R11, PT ;  /* 0x0000000b0000720c */ /* 0x000fe20003f06270 */
[----:B-1----:R0:W1:-:S12]  /*108a0*/  SHFL.IDX PT, R2, R4, 0x3, 0x181f ;  /* 0x00781f0004027f89 */ /* 0x00205800000e0000 */
[----:B0-----:R-:W-:Y:S05]  /*108b0*/  @P0 BRA `(.L_x_1517) ;  /* 0x0000000000480947 */ /* 0x001fea0003800000 */
[----:B------:R-:W-:Y:S01]  /*108c0*/  ULDC UR4, c[0x0][0xac8] ;  /* 0x0002b20000047ab9 */ /* 0x000fe20000000800 */
[----:B------:R-:W-:Y:S01]  /*108d0*/  ULDC.64 UR8, c[0x0][0x208] ;  /* 0x0000820000087ab9 */ /* 0x000fe20000000a00 */
[----:B------:R-:W-:Y:S02]  /*108e0*/  ISETP.GE.AND P3, PT, R19, UR4, PT ;  /* 0x0000000413007c0c */ /* 0x000fe4000bf66270 */
[----:B------:R-:W-:Y:S02]  /*108f0*/  ISETP.GE.AND P2, PT, R202, UR4, PT ;  /* 0x00000004ca007c0c */ /* 0x000fe4000bf46270 */
[----:B------:R-:W-:Y:S02]  /*10900*/  ISETP.GE.AND P1, PT, R201, UR4, PT ;  /* 0x00000004c9007c0c */ /* 0x000fe4000bf26270 */
[----:B------:R-:W-:-:S07]  /*10910*/  ISETP.GE.AND P0, PT, R203, UR4, PT ;  /* 0x00000004cb007c0c */ /* 0x000fce000bf06270 */
[-C--:B-12-4-:R-:W-:Y:S02]  /*10920*/  @!P3 LEA R4, P6, R19, R2.reuse, 0x1 ;  /* 0x000000021304b211 */ /* 0x096fe400078c08ff */
[CC--:B------:R-:W-:Y:S02]  /*10930*/  @!P2 LEA R8, P5, R202.reuse, R2.reuse, 0x1 ;  /* 0x00000002ca08a211 */ /* 0x0c0fe400078a08ff */
[----:B------:R-:W-:Y:S02]  /*10940*/  @!P1 LEA R10, P4, R201, R2, 0x1 ;  /* 0x00000002c90a9211 */ /* 0x000fe400078808ff */
[----:B---3--:R-:W-:Y:S02]  /*10950*/  @!P3 LEA.HI.X R5, R19, R6, R217, 0x1, P6 ;  /* 0x000000061305b211 */ /* 0x008fe400030f0cd9 */
        /* <DEDUP_REMOVED lines=8> */
.L_x_1517:
[----:B------:R-:W-:Y:S05]  /*109e0*/  BSYNC B0 ;  /* 0x0000000000007941 */ /* 0x000fea0003800000 */
.L_x_1508:
[----:B------:R-:W-:Y:S02]  /*109f0*/  ULDC UR4, c[0x0][0xc3c] ;  /* 0x00030f0000047ab9 */ /* 0x000fe40000000800 */
[----:B------:R-:W-:-:S06]  /*10a00*/  UISETP.GE.AND UP0, UPT, UR6, UR4, UPT ;  /* 0x000000040600728c */ /* 0x000fcc000bf06270 */
[----:B------:R-:W-:-:S13]  /*10a10*/  PLOP3.LUT P0, PT, PT, PT, UP0, 0x80, 0x0 ;  /* 0x000000000000781c */ /* 0x000fda0003f0f008 */
[----:B------:R-:W-:Y:S05]  /*10a20*/  @!P0 BRA `(.L_x_1527) ;  /* 0xffffff0400108947 */ /* 0x000fea000383ffff */
[----:B------:R-:W-:Y:S05]  /*10a30*/  EXIT ;  /* 0x000000000000794d */ /* 0x000fea0003800000 */
.L_x_1426:
[----:B------:R-:W-:-:S08]  /*10a40*/  NOP ;  /* 0x0000000000007918 */ /* 0x000fd00000000000 */
[----:B0-----:R-:W0:-:S00]  /*10a50*/  USETMAXREG.DEALLOC.CTAPOOL 0x18 ;  /* 0x00000018000079c8 */ /* 0x001e0000080e0500 */
        /* <DEDUP_REMOVED lines=13> */
[----:B------:R-:W2:Y:S01]  /*10b30*/  LDS.128 R16, [UR4+0x308d0] ;  /* 0x0308d004ff107984 */ /* 0x000ea20008000c00 */
[----:B------:R-:W-:Y:S06]  /*10b40*/  BAR.ARV 0x4, 0x180 ;  /* 0x0106000000007b1d */ /* 0x000fec0000002000 */
[----:B------:R-:W-:Y:S05]  /*10b50*/  BRA `(.L_x_1529) ;  /* 0x0000000800947947 */ /* 0x000fea0003800000 */
.L_x_1528:
[----:B------:R-:W1:Y:S01]  /*10b60*/  S2R R0, SR_TID.X ;  /* 0x0000000000007919 */ /* 0x000e620000002100 */
[----:B------:R-:W-:Y:S01]  /*10b70*/  ULDC UR4, c[0x0][0xc3c] ;  /* 0x00030f0000047ab9 */ /* 0x000fe20000000800 */
[----:B------:R-:W-:Y:S01]  /*10b80*/  ULDC.64 UR6, c[0x0][0x208] ;  /* 0x0000820000067ab9 */ /* 0x000fe20000000a00 */
[----:B------:R-:W-:Y:S01]  /*10b90*/  ULDC UR5, c[0x0][0xc38] ;  /* 0x00030e0000057ab9 */ /* 0x000fe20000000800 */
[----:B-1----:R-:W-:-:S04]  /*10ba0*/  LOP3.LUT R0, R0, 0x1f, RZ, 0xc0, !PT ;  /* 0x0000001f00007812 */ /* 0x002fc800078ec0ff */
        /* <DEDUP_REMOVED lines=38> */
.L_x_1534:
        /* <DEDUP_REMOVED lines=13> */
.L_x_1533:
[----:B------:R-:W-:Y:S05]  /*10ee0*/  BSYNC B0 ;  /* 0x0000000000007941 */ /* 0x000fea0003800000 */
.L_x_1532:
        /* <DEDUP_REMOVED lines=21> */
.L_x_1530:
[----:B------:R-:W-:Y:S01]  /*11040*/  IMAD.IADD R7, R6, 0x1, -R7 ;  /* 0x0000000106077824 */ /* 0x000fe200078e0a07 */
[----:B------:R-:W-:-:S03]  /*11050*/  ULDC.64 UR8, c[0x0][0x208] ;  /* 0x0000820000087ab9 */ /* 0x000fc60000000a00 */
[----:B------:R-:W-:-:S05]  /*11060*/  IMAD R2, R4, UR5, R7 ;  /* 0x0000000504027c24 */ /* 0x000fca000f8e0207 */
[----:B------:R-:W-:Y:S02]  /*11070*/  ISETP.GT.AND P0, PT, R2, UR6, PT ;  /* 0x0000000602007c0c */ /* 0x000fe4000bf04270 */
[----:B------:R-:W0:Y:S11]  /*11080*/  LDC.64 R2, c[0x0][0xc90] ;  /* 0x00032400ff027b82 */ /* 0x000e360000000a00 */
[----:B------:R-:W-:-:S04]  /*11090*/  VOTE.ANY R11, PT, !P0 ;  /* 0x00000000000b7806 */ /* 0x000fc800040e0100 */
[----:B------:R-:W1:Y:S02]  /*110a0*/  POPC R6, R11 ;  /* 0x0000000b00067309 */ /* 0x000e640000000000 */
[----:B-1----:R-:W-:-:S04]  /*110b0*/  VIADD R19, R6, UR4 ;  /* 0x0000000406137c36 */ /* 0x002fc80008000000 */
[----:B0-----:R-:W-:-:S05]  /*110c0*/  IMAD.WIDE R2, R19, 0x4, R2 ;  /* 0x0000000413027825 */ /* 0x001fca00078e0202 */
[----:B------:R-:W2:Y:S01]  /*110d0*/  LDG.E R10, desc[UR8][R2.64] ;  /* 0x00000008020a7981 */ /* 0x000ea2000c1e1900 */
[----:B------:R-:W-:-:S03]  /*110e0*/  ISETP.NE.AND P0, PT, R11, RZ, PT ;  /* 0x000000ff0b00720c */ /* 0x000fc60003f05270 */
[----:B------:R-:W2:Y:S02]  /*110f0*/  SHFL.IDX PT, R5, R5, R6, 0x1f ;  /* 0x00001f0605057589 */ /* 0x000ea400000e0000 */
[----:B--2---:R-:W-:-:S05]  /*11100*/  IMAD R8, R5, R10, RZ ;  /* 0x0000000a05087224 */ /* 0x004fca00078e02ff */
[----:B------:R-:W-:-:S04]  /*11110*/  IABS R9, R8 ;  /* 0x0000000800097213 */ /* 0x000fc80000000000 */
[----:B------:R-:W0:Y:S08]  /*11120*/  I2F.RP R12, R9 ;  /* 0x00000009000c7306 */ /* 0x000e300000209400 */
[----:B0-----:R-:W0:Y:S02]  /*11130*/  MUFU.RCP R12, R12 ;  /* 0x0000000c000c7308 */ /* 0x001e240000001000 */
[----:B0-----:R-:W-:-:S06]  /*11140*/  VIADD R13, R12, 0xffffffe ;  /* 0x0ffffffe0c0d7836 */ /* 0x001fcc0000000000 */
[----:B------:R0:W1:Y:S01]  /*11150*/  F2I.FTZ.U32.TRUNC.NTZ R3, R13 ;  /* 0x0000000d00037305 */ /* 0x000062000021f000 */
[----:B------:R-:W-:Y:S05]  /*11160*/  @!P0 BRA `(.L_x_1535) ;  /* 0x0000000000088947 */ /* 0x000fea0003800000 */
[----:B------:R-:W-:-:S05]  /*11170*/  VIADD R11, R6, 0xffffffff ;  /* 0xffffffff060b7836 */ /* 0x000fca0000000000 */
[----:B------:R2:W3:Y:S02]  /*11180*/  SHFL.IDX PT, R16, R4, R11, 0x1f ;  /* 0x00001f0b04107589 */ /* 0x0004e400000e0000 */
.L_x_1535:
[----:B-1----:R-:W-:Y:S01]  /*11190*/  IMAD.MOV R2, RZ, RZ, -R3 ;  /* 0x000000ffff027224 */ /* 0x002fe200078e0a03 */
[----:B--2---:R-:W-:Y:S01]  /*111a0*/  IABS R4, R8 ;  /* 0x0000000800047213 */ /* 0x004fe20000000000 */
[----:B---3--:R-:W-:Y:S02]  /*111b0*/  IMAD R16, R16, UR5, R7 ;  /* 0x0000000510107c24 */ /* 0x008fe4000f8e0207 */
[----:B------:R-:W-:Y:S02]  /*111c0*/  IMAD R7, R2, R9, RZ ;  /* 0x0000000902077224 */ /* 0x000fe400078e02ff */
[----:B------:R-:W-:Y:S02]  /*111d0*/  IMAD.MOV.U32 R2, RZ, RZ, RZ ;  /* 0x000000ffff027224 */ /* 0x000fe400078e00ff */
[----:B------:R-:W-:Y:S02]  /*111e0*/  IMAD.MOV R4, RZ, RZ, -R4 ;  /* 0x000000ffff047224 */ /* 0x000fe400078e0a04 */
[----:B------:R-:W-:Y:S01]  /*111f0*/  IMAD.HI.U32 R2, R3, R7, R2 ;  /* 0x0000000703027227 */ /* 0x000fe200078e0002 */
[----:B------:R-:W-:-:S04]  /*11200*/  IADD3 R7, -R16, UR6, RZ ;  /* 0x0000000610077c10 */ /* 0x000fc8000fffe1ff */
[----:B------:R-:W-:-:S05]  /*11210*/  IABS R3, R7 ;  /* 0x0000000700037213 */ /* 0x000fca0000000000 */
[----:B------:R-:W-:-:S04]  /*11220*/  IMAD.HI.U32 R2, R2, R3, RZ ;  /* 0x0000000302027227 */ /* 0x000fc800078e00ff */
[----:B------:R-:W-:Y:S01]  /*11230*/  IMAD R4, R2, R4, R3 ;  /* 0x0000000402047224 */ /* 0x000fe200078e0203 */
[----:B------:R-:W-:-:S04]  /*11240*/  LOP3.LUT R3, R7, R8, RZ, 0x3c, !PT ;  /* 0x0000000807037212 */ /* 0x000fc800078e3cff */
[----:B------:R-:W-:Y:S02]  /*11250*/  ISETP.GT.U32.AND P1, PT, R9, R4, PT ;  /* 0x000000040900720c */ /* 0x000fe40003f24070 */
[----:B------:R-:W-:-:S11]  /*11260*/  ISETP.GE.AND P2, PT, R3, RZ, PT ;  /* 0x000000ff0300720c */ /* 0x000fd60003f46270 */
[----:B------:R-:W-:Y:S02]  /*11270*/  @!P1 IMAD.IADD R4, R4, 0x1, -R9 ;  /* 0x0000000104049824 */ /* 0x000fe400078e0a09 */
[----:B------:R-:W-:Y:S01]  /*11280*/  @!P1 VIADD R2, R2, 0x1 ;  /* 0x0000000102029836 */ /* 0x000fe20000000000 */
[----:B------:R-:W-:Y:S02]  /*11290*/  ISETP.NE.AND P1, PT, R8, RZ, PT ;  /* 0x000000ff0800720c */ /* 0x000fe40003f25270 */
[----:B------:R-:W-:-:S13]  /*112a0*/  ISETP.GE.U32.AND P0, PT, R4, R9, PT ;  /* 0x000000090400720c */ /* 0x000fda0003f06070 */
[----:B------:R-:W-:-:S04]  /*112b0*/  @P0 VIADD R2, R2, 0x1 ;  /* 0x0000000102020836 */ /* 0x000fc80000000000 */
[----:B------:R-:W-:-:S04]  /*112c0*/  IMAD.MOV.U32 R9, RZ, RZ, R2 ;  /* 0x000000ffff097224 */ /* 0x000fc800078e0002 */
[----:B------:R-:W-:Y:S01]  /*112d0*/  @!P2 IMAD.MOV R9, RZ, RZ, -R9 ;  /* 0x000000ffff09a224 */ /* 0x000fe200078e0a09 */
[----:B------:R-:W-:-:S05]  /*112e0*/  @!P1 LOP3.LUT R9, RZ, R8, RZ, 0x33, !PT ;  /* 0x00000008ff099212 */ /* 0x000fca00078e33ff */
[----:B------:R-:W-:Y:S02]  /*112f0*/  IMAD R4, R10, R9, RZ ;  /* 0x000000090a047224 */ /* 0x000fe400078e02ff */
[----:B------:R-:W-:Y:S02]  /*11300*/  IMAD.MOV R9, RZ, RZ, -R9 ;  /* 0x000000ffff097224 */ /* 0x000fe400078e0a09 */
[----:B------:R-:W-:Y:S02]  /*11310*/  IMAD.MOV R3, RZ, RZ, -R4 ;  /* 0x000000ffff037224 */ /* 0x000fe400078e0a04 */
[----:B------:R-:W-:-:S03]  /*11320*/  IMAD R7, R8, R9, R7 ;  /* 0x0000000908077224 */ /* 0x000fc600078e0207 */
[----:B------:R-:W-:Y:S01]  /*11330*/  VIADDMNMX R10, R3, UR5, R10, PT ;  /* 0x00000005030a7c46 */ /* 0x000fe2000b80010a */
[----:B------:R-:W-:Y:S01]  /*11340*/  IMAD.IADD R4, R7, 0x1, R4 ;  /* 0x0000000107047824 */ /* 0x000fe200078e0204 */
[----:B------:R-:W-:Y:S02]  /*11350*/  IABS R8, R7 ;  /* 0x0000000700087213 */ /* 0x000fe40000000000 */
[----:B------:R-:W-:-:S04]  /*11360*/  IABS R6, R10 ;  /* 0x0000000a00067213 */ /* 0x000fc80000000000 */
[----:B------:R-:W1:Y:S08]  /*11370*/  I2F.RP R11, R6 ;  /* 0x00000006000b7306 */ /* 0x000e700000209400 */
[----:B-1----:R-:W1:Y:S02]  /*11380*/  MUFU.RCP R11, R11 ;  /* 0x0000000b000b7308 */ /* 0x002e640000001000 */
[----:B-1----:R-:W-:-:S06]  /*11390*/  VIADD R2, R11, 0xffffffe ;  /* 0x0ffffffe0b027836 */ /* 0x002fcc0000000000 */
[----:B------:R1:W2:Y:S02]  /*113a0*/  F2I.FTZ.U32.TRUNC.NTZ R3, R2 ;  /* 0x0000000200037305 */ /* 0x0002a4000021f000 */
[----:B-1----:R-:W-:Y:S02]  /*113b0*/  IMAD.MOV.U32 R2, RZ, RZ, RZ ;  /* 0x000000ffff027224 */ /* 0x002fe400078e00ff */
[----:B--2---:R-:W-:-:S04]  /*113c0*/  IMAD.MOV R9, RZ, RZ, -R3 ;  /* 0x000000ffff097224 */ /* 0x004fc800078e0a03 */
[----:B------:R-:W-:-:S04]  /*113d0*/  IMAD R9, R9, R6, RZ ;  /* 0x0000000609097224 */ /* 0x000fc800078e02ff */
[----:B------:R-:W-:Y:S01]  /*113e0*/  IMAD.HI.U32 R3, R3, R9, R2 ;  /* 0x0000000903037227 */ /* 0x000fe200078e0002 */
[-C--:B------:R-:W-:Y:S02]  /*113f0*/  IABS R9, R10.reuse ;  /* 0x0000000a00097213 */ /* 0x080fe40000000000 */
[----:B------:R-:W-:-:S03]  /*11400*/  LOP3.LUT R2, R7, R10, RZ, 0x3c, !PT ;  /* 0x0000000a07027212 */ /* 0x000fc600078e3cff */
[----:B------:R-:W-:Y:S01]  /*11410*/  IMAD.MOV R9, RZ, RZ, -R9 ;  /* 0x000000ffff097224 */ /* 0x000fe200078e0a09 */
[----:B------:R-:W-:Y:S01]  /*11420*/  ISETP.GE.AND P2, PT, R2, RZ, PT ;  /* 0x000000ff0200720c */ /* 0x000fe20003f46270 */
[----:B------:R-:W-:-:S04]  /*11430*/  IMAD.HI.U32 R3, R3, R8, RZ ;  /* 0x0000000803037227 */ /* 0x000fc800078e00ff */
[----:B------:R-:W-:-:S05]  /*11440*/  IMAD R9, R3, R9, R8 ;  /* 0x0000000903097224 */ /* 0x000fca00078e0208 */
[----:B------:R-:W-:-:S13]  /*11450*/  ISETP.GT.U32.AND P1, PT, R6, R9, PT ;  /* 0x000000090600720c */ /* 0x000fda0003f24070 */
[----:B------:R-:W-:Y:S02]  /*11460*/  @!P1 IMAD.IADD R9, R9, 0x1, -R6 ;  /* 0x0000000109099824 */ /* 0x000fe400078e0a06 */
[----:B------:R-:W-:Y:S01]  /*11470*/  @!P1 VIADD R3, R3, 0x1 ;  /* 0x0000000103039836 */ /* 0x000fe20000000000 */
[----:B------:R-:W-:Y:S02]  /*11480*/  ISETP.NE.AND P1, PT, R10, RZ, PT ;  /* 0x000000ff0a00720c */ /* 0x000fe40003f25270 */
[----:B------:R-:W-:-:S13]  /*11490*/  ISETP.GE.U32.AND P0, PT, R9, R6, PT ;  /* 0x000000060900720c */ /* 0x000fda0003f06070 */
[----:B------:R-:W-:-:S04]  /*114a0*/  @P0 VIADD R3, R3, 0x1 ;  /* 0x0000000103030836 */ /* 0x000fc80000000000 */
[----:B------:R-:W-:Y:S01]  /*114b0*/  @!P2 IMAD.MOV R3, RZ, RZ, -R3 ;  /* 0x000000ffff03a224 */ /* 0x000fe200078e0a03 */
[----:B------:R-:W-:Y:S01]  /*114c0*/  @!P1 LOP3.LUT R3, RZ, R10, RZ, 0x33, !PT ;  /* 0x0000000aff039212 */ /* 0x000fe200078e33ff */
[----:B------:R-:W-:-:S03]  /*114d0*/  IMAD.MOV R10, RZ, RZ, -R10 ;  /* 0x000000ffff0a7224 */ /* 0x000fc600078e0a0a */
[----:B------:R-:W-:Y:S01]  /*114e0*/  LOP3.LUT R2, RZ, R3, RZ, 0x33, !PT ;  /* 0x00000003ff027212 */ /* 0x000fe200078e33ff */
[----:B------:R-:W-:-:S04]  /*114f0*/  IMAD R18, R3, R10, R4 ;  /* 0x0000000a03127224 */ /* 0x000fc800078e0204 */
[----:B------:R-:W-:Y:S01]  /*11500*/  IMAD.IADD R17, R5, 0x1, R2 ;  /* 0x0000000105117824 */ /* 0x000fe200078e0202 */
[----:B------:R-:W-:Y:S06]  /*11510*/  BRA `(.L_x_1536) ;  /* 0x00000000000c7947 */ /* 0x000fec0003800000 */
.L_x_1531:
[----:B------:R-:W-:Y:S02]  /*11520*/  IMAD.MOV.U32 R17, RZ, RZ, RZ ;  /* 0x000000ffff117224 */ /* 0x000fe400078e00ff */
[----:B------:R-:W-:Y:S02]  /*11530*/  IMAD.U32 R16, RZ, RZ, UR6 ;  /* 0x00000006ff107e24 */ /* 0x000fe4000f8e00ff */
[----:B------:R-:W-:-:S07]  /*11540*/  IMAD.MOV.U32 R18, RZ, RZ, RZ ;  /* 0x000000ffff127224 */ /* 0x000fce00078e00ff */
.L_x_1536:
[----:B------:R-:W-:-:S13]  /*11550*/  ISETP.NE.AND P0, PT, R0, RZ, PT ;  /* 0x000000ff0000720c */ /* 0x000fda0003f05270 */
[----:B------:R-:W1:Y:S01]  /*11560*/  @!P0 S2R R3, SR_CgaCtaId ;  /* 0x0000000000038919 */ /* 0x000e620000008800 */
[----:B------:R-:W-:-:S04]  /*11570*/  @!P0 MOV R0, 0x400 ;  /* 0x0000040000008802 */ /* 0x000fc80000000f00 */
[----:B-1----:R-:W-:-:S05]  /*11580*/  @!P0 LEA R0, R3, R0, 0x18 ;  /* 0x0000000003008211 */ /* 0x002fca00078ec0ff */
[----:B------:R1:W-:Y:S01]  /*11590*/  @!P0 STS.128 [R0+0x308d0], R16 ;  /* 0x0308d01000008388 */ /* 0x0003e20000000c00 */
[----:B------:R-:W-:Y:S06]  /*115a0*/  BAR.ARV 0x5, 0x180 ;  /* 0x0146000000007b1d */ /* 0x000fec0000002000 */
.L_x_1529:
[----:B-1----:R-:W-:Y:S01]  /*115b0*/  IMAD.MOV.U32 R0, RZ, RZ, 0x1 ;  /* 0x00000001ff007424 */ /* 0x002fe200078e00ff */
[----:B------:R1:W-:Y:S01]  /*115c0*/  STL [R1+0x4], RZ ;  /* 0x000004ff01007387 */ /* 0x0003e20000100800 */
[----:B------:R-:W-:Y:S02]  /*115d0*/  ULDC UR4, c[0x0][0xc3c] ;  /* 0x00030f0000047ab9 */ /* 0x000fe40000000800 */
[----:B--2---:R-:W-:Y:S01]  /*115e0*/  ISETP.GE.AND P0, PT, R19, UR4, PT ;  /* 0x0000000413007c0c */ /* 0x004fe2000bf06270 */
[----:B------:R1:W-:Y:S04]  /*115f0*/  STL [R1+0x10], R0 ;  /* 0x0000100001007387 */ /* 0x0003e80000100800 */
[----:B------:R1:W-:Y:S08]  /*11600*/  STL [R1+0x38], RZ ;  /* 0x000038ff01007387 */ /* 0x0003f00000100800 */
[----:B-1----:R-:W-:Y:S05]  /*11610*/  @P0 BRA `(.L_x_1537) ;  /* 0x0000006400600947 */ /* 0x002fea0003800000 */
[----:B------:R-:W1:Y:S01]  /*11620*/  S2R R5, SR_TID.X ;  /* 0x0000000000057919 */ /* 0x000e620000002100 */
[----:B------:R-:W2:Y:S01]  /*11630*/  S2UR UR5, SR_CgaCtaId ;  /* 0x00000000000579c3 */ /* 0x000ea20000008800 */
[----:B------:R-:W-:Y:S01]  /*11640*/  UMOV UR4, 0x400 ;  /* 0x0000040000047882 */ /* 0x000fe20000000000 */
[----:B------:R-:W-:Y:S01]  /*11650*/  BSSY B8, `(.L_x_1537) ;  /* 0x0000654000087945 */ /* 0x000fe20003800000 */
[----:B------:R-:W-:Y:S01]  /*11660*/  ULDC UR38, c[0x0][0xc] ;  /* 0x0000030000267ab9 */ /* 0x000fe20000000800 */
[----:B------:R-:W-:Y:S01]  /*11670*/  ULDC.64 UR36, c[0x0][0x198] ;  /* 0x0000660000247ab9 */ /* 0x000fe20000000a00 */
[----:B--2---:R-:W-:Y:S01]  /*11680*/  ULEA UR4, UR5, UR4, 0x18 ;  /* 0x0000000405047291 */ /* 0x004fe2000f8ec03f */
[C---:B-1----:R-:W-:Y:S01]  /*11690*/  IMAD.SHL.U32 R0, R5.reuse, 0x8, RZ ;  /* 0x0000000805007824 */ /* 0x042fe200078e00ff */
[----:B------:R-:W-:-:S04]  /*116a0*/  LOP3.LUT R4, R5, 0x7f, RZ, 0xc0, !PT ;  /* 0x0000007f05047812 */ /* 0x000fc800078ec0ff */
[C---:B0-----:R-:W-:Y:S02]  /*116b0*/  LOP3.LUT R2, R0.reuse, 0x1f8, RZ, 0xc0, !PT ;  /* 0x000001f800027812 */ /* 0x041fe400078ec0ff */
        /* <DEDUP_REMOVED lines=9> */
[----:B------:R-:W-:Y:S01]  /*11750*/  STL [R1], R4 ;  /* 0x0000000401007387 */ /* 0x000fe20000100800 */
        /* <DEDUP_REMOVED lines=8> */
.L_x_1658:
[----:B------:R-:W-:Y:S05]  /*117e0*/  YIELD ;  /* 0x0000000000007946 */ /* 0x000fea0003800000 */
[----:B------:R-:W-:Y:S01]  /*117f0*/  ULDC.64 UR4, c[0x0][0xa28] ;  /* 0x00028a0000047ab9 */ /* 0x000fe20000000a00 */
[----:B----4-:R-:W-:Y:S01]  /*11800*/  IMAD.MOV.U32 R0, RZ, RZ, RZ ;  /* 0x000000ffff007224 */ /* 0x010fe200078e00ff */
[----:B------:R-:W-:Y:S01]  /*11810*/  ISETP.NE.U32.AND P0, PT, RZ, UR4, PT ;  /* 0x00000004ff007c0c */ /* 0x000fe2000bf05070 */
[----:B-1----:R-:W1:Y:S01]  /*11820*/  LDC.64 R4, c[0x0][0xa00] ;  /* 0x00028000ff047b82 */ /* 0x002e620000000a00 */
[----:B------:R-:W-:Y:S01]  /*11830*/  ULDC.64 UR8, c[0x0][0x208] ;  /* 0x0000820000087ab9 */ /* 0x000fe20000000a00 */
[----:B0-2---:R-:W-:-:S02]  /*11840*/  CS2R R8, SRZ ;  /* 0x0000000000087805 */ /* 0x005fc4000001ff00 */
[----:B------:R-:W-:Y:S01]  /*11850*/  ISETP.NE.AND.EX P0, PT, RZ, UR5, PT, P0 ;  /* 0x00000005ff007c0c */ /* 0x000fe2000bf05300 */
[----:B------:R-:W-:Y:S01]  /*11860*/  ULDC.64 UR4, c[0x0][0xa18] ;  /* 0x0002860000047ab9 */ /* 0x000fe20000000a00 */
[----:B------:R-:W-:-:S11]  /*11870*/  ULDC.64 UR6, c[0x0][0xa08] ;  /* 0x0002820000067ab9 */ /* 0x000fd60000000a00 */
[----:B------:R-:W2:Y:S02]  /*11880*/  @P0 LDC.64 R2, c[0x0][0xa28] ;  /* 0x00028a00ff020b82 */ /* 0x000ea40000000a00 */
[----:B--2---:R-:W-:-:S05]  /*11890*/  @P0 IMAD.WIDE R2, R19, 0x4, R2 ;  /* 0x0000000413020825 */ /* 0x004fca00078e0202 */
[----:B------:R2:W5:Y:S01]  /*118a0*/  @P0 LDG.E R0, desc[UR8][R2.64] ;  /* 0x0000000802000981 */ /* 0x000562000c1e1900 */
[----:B------:R-:W-:Y:S01]  /*118b0*/  ISETP.NE.U32.AND P0, PT, RZ, UR4, PT ;  /* 0x00000004ff007c0c */ /* 0x000fe2000bf05070 */
[----:B-1----:R-:W-:Y:S01]  /*118c0*/  IMAD.WIDE R4, R19, 0x4, R4 ;  /* 0x0000000413047825 */ /* 0x002fe200078e0204 */
[----:B------:R-:W-:Y:S02]  /*118d0*/  ISETP.NE.U32.AND P1, PT, RZ, UR6, PT ;  /* 0x00000006ff007c0c */ /* 0x000fe4000bf25070 */
[----:B------:R-:W-:Y:S01]  /*118e0*/  ISETP.NE.AND.EX P2, PT, RZ, UR5, PT, P0 ;  /* 0x00000005ff007c0c */ /* 0x000fe2000bf45300 */
[----:B------:R-:W-:Y:S01]  /*118f0*/  ULDC.64 UR4, c[0x0][0xa00] ;  /* 0x0002800000047ab9 */ /* 0x000fe20000000a00 */
[----:B------:R-:W-:Y:S02]  /*11900*/  ISETP.NE.AND.EX P1, PT, RZ, UR7, PT, P1 ;  /* 0x00000007ff007c0c */ /* 0x000fe4000bf25310 */
[----:B------:R-:W-:Y:S01]  /*11910*/  ISETP.NE.U32.AND P0, PT, RZ, UR4, PT ;  /* 0x00000004ff007c0c */ /* 0x000fe2000bf05070 */
[----:B--2---:R-:W1:Y:S03]  /*11920*/  LDC.64 R2, c[0x0][0xa08] ;  /* 0x00028200ff027b82 */ /* 0x004e660000000a00 */
[----:B------:R-:W-:-:S05]  /*11930*/  ISETP.NE.AND.EX P0, PT, RZ, UR5, PT, P0 ;  /* 0x00000005ff007c0c */ /* 0x000fca000bf05300 */
[----:B------:R-:W2:Y:S08]  /*11940*/  @P2 LDC.64 R6, c[0x0][0xa18] ;  /* 0x00028600ff062b82 */ /* 0x000eb00000000a00 */
[----:B------:R-:W3:Y:S01]  /*11950*/  @P0 LDG.E R9, desc[UR8][R4.64] ;  /* 0x0000000804090981 */ /* 0x000ee2000c1e1900 */
[----:B------:R-:W-:Y:S01]  /*11960*/  ULDC UR4, c[0x0][0x288] ;  /* 0x0000a20000047ab9 */ /* 0x000fe20000000800 */
[----:B-1----:R-:W-:-:S05]  /*11970*/  IMAD.WIDE R2, R19, 0x4, R2 ;  /* 0x0000000413027825 */ /* 0x002fca00078e0202 */
[----:B------:R-:W5:Y:S01]  /*11980*/  @P1 LDG.E R8, desc[UR8][R2.64] ;  /* 0x0000000802081981 */ /* 0x000f62000c1e1900 */
[----:B--2---:R-:W-:-:S03]  /*11990*/  @P2 IMAD.WIDE R6, R19, 0x4, R6 ;  /* 0x0000000413062825 */ /* 0x004fc600078e0206 */
[----:B---3--:R1:W-:Y:S02]  /*119a0*/  STL [R1+0x34], R9 ;  /* 0x0000340901007387 */ /* 0x0083e40000100800 */
[----:B-1----:R-:W-:Y:S01]  /*119b0*/  IMAD.U32 R9, RZ, RZ, UR4 ;  /* 0x00000004ff097e24 */ /* 0x002fe2000f8e00ff */
[----:B------:R-:W-:-:S05]  /*119c0*/  ULDC.64 UR4, c[0x0][0x418] ;  /* 0x0001060000047ab9 */ /* 0x000fca0000000a00 */
        /* <DEDUP_REMOVED lines=12> */
[----:B------:R-:W1:Y:S04]  /*11a90*/  LDG.E R7, desc[UR4][R4.64] ;  /* 0x0000000404077981 */ /* 0x000e68000c1e1900 */
[----:B------:R-:W1:Y:S02]  /*11aa0*/  LDG.E R4, desc[UR4][R4.64+0x4] ;  /* 0x0000040404047981 */ /* 0x000e64000c1e1900 */
[----:B-1----:R-:W-:-:S05]  /*11ab0*/  IMAD.IADD R9, R4, 0x1, -R7 ;  /* 0x0000000104097824 */ /* 0x002fca00078e0a07 */
[----:B------:R2:W-:Y:S02]  /*11ac0*/  STL [R1+0x30], R9 ;  /* 0x0000300901007387 */ /* 0x0005e40000100800 */
.L_x_1538:
[----:B-----5:R-:W-:Y:S01]  /*11ad0*/  IMAD.IADD R4, R8, 0x1, R0 ;  /* 0x0000000108047824 */ /* 0x020fe200078e0200 */
[----:B------:R-:W-:Y:S02]  /*11ae0*/  ULDC.64 UR4, c[0x0][0xa20] ;  /* 0x0002880000047ab9 */ /* 0x000fe40000000a00 */
[----:B------:R-:W-:Y:S02]  /*11af0*/  ISETP.NE.U32.AND P0, PT, RZ, UR4, PT ;  /* 0x00000004ff007c0c */ /* 0x000fe4000bf05070 */
[----:B------:R3:W-:Y:S02]  /*11b00*/  STL [R1+0x14], R4 ;  /* 0x0000140401007387 */ /* 0x0007e40000100800 */
[----:B------:R-:W-:-:S13]  /*11b10*/  ISETP.NE.AND.EX P0, PT, RZ, UR5, PT, P0 ;  /* 0x00000005ff007c0c */ /* 0x000fda000bf05300 */
[----:B---3--:R-:W-:Y:S05]  /*11b20*/  @!P0 BRA `(.L_x_1539) ;  /* 0x0000000000148947 */ /* 0x008fea0003800000 */
[----:B------:R-:W3:Y:S01]  /*11b30*/  LDC.64 R2, c[0x0][0xa20] ;  /* 0x00028800ff027b82 */ /* 0x000ee20000000a00 */
[----:B------:R-:W-:Y:S01]  /*11b40*/  ULDC.64 UR4, c[0x0][0x208] ;  /* 0x0000820000047ab9 */ /* 0x000fe20000000a00 */
[----:B---3--:R-:W-:-:S05]  /*11b50*/  IMAD.WIDE R2, R19, 0x4, R2 ;  /* 0x0000000413027825 */ /* 0x008fca00078e0202 */
[----:B------:R3:W5:Y:S01]  /*11b60*/  LDG.E R6, desc[UR4][R2.64] ;  /* 0x0000000402067981 */ /* 0x000762000c1e1900 */
[----:B------:R-:W-:Y:S05]  /*11b70*/  BRA `(.L_x_1540) ;  /* 0x0000000000147947 */ /* 0x000fea0003800000 */
.L_x_1539:
[----:B------:R-:W-:Y:S05]  /*11b80*/  @!P1 BRA `(.L_x_1540) ;  /* 0x0000000000109947 */ /* 0x000fea0003800000 */
[----:B------:R-:W-:Y:S02]  /*11b90*/  ULDC.64 UR4, c[0x0][0x208] ;  /* 0x0000820000047ab9 */ /* 0x000fe40000000a00 */
[----:B------:R-:W3:Y:S04]  /*11ba0*/  LDG.E R6, desc[UR4][R2.64] ;  /* 0x0000000402067981 */ /* 0x000ee8000c1e1900 */
[----:B------:R-:W3:Y:S02]  /*11bb0*/  LDG.E R2, desc[UR4][R2.64+0x4] ;  /* 0x0000040402027981 */ /* 0x000ee4000c1e1900 */
[----:B---3--:R-:W-:-:S07]  /*11bc0*/  IMAD.IADD R6, R2, 0x1, -R6 ;  /* 0x0000000102067824 */ /* 0x008fce00078e0a06 */
.L_x_1540:
[----:B---3--:R-:W3:Y:S01]  /*11bd0*/  LDC R2, c[0x0][0x448] ;  /* 0x00011200ff027b82 */ /* 0x008ee20000000800 */
[----:B------:R-:W-:Y:S02]  /*11be0*/  IMAD.SHL.U32 R8, R17, 0x80, RZ ;  /* 0x0000008011087824 */ /* 0x000fe400078e00ff */
[----:B-----5:R-:W-:Y:S02]  /*11bf0*/  IMAD.IADD R0, R6, 0x1, -R0 ;  /* 0x0000000106007824 */ /* 0x020fe400078e0a00 */
[----:B------:R-:W-:Y:S01]  /*11c00*/  VIADD R4, R8, 0x7f ;  /* 0x0000007f08047836 */ /* 0x000fe20000000000 */
[----:B------:R4:W-:Y:S03]  /*11c10*/  STL [R1+0x2c], R8 ;  /* 0x00002c0801007387 */ /* 0x0009e60000100800 */
[----:B------:R-:W-:Y:S01]  /*11c20*/  IMAD.MOV.U32 R6, RZ, RZ, R4 ;  /* 0x000000ffff067224 */ /* 0x000fe200078e0004 */
[----:B---3--:R-:W-:-:S13]  /*11c30*/  ISETP.NE.AND P1, PT, R2, 0x1, PT ;  /* 0x000000010200780c */ /* 0x008fda0003f25270 */
[----:B------:R-:W3:Y:S08]  /*11c40*/  @P1 LDC R3, c[0x0][0x44c] ;  /* 0x00011300ff031b82 */ /* 0x000ef00000000800 */
[----:B------:R-:W0:Y:S01]  /*11c50*/  @P1 LDC R2, c[0x0][0x450] ;  /* 0x00011400ff021b82 */ /* 0x000e220000000800 */
[----:B---3--:R-:W-:-:S05]  /*11c60*/  @P1 IMAD.HI.U32 R3, R4, R3, RZ ;  /* 0x0000000304031227 */ /* 0x008fca00078e00ff */
[----:B0-----:R-:W-:Y:S02]  /*11c70*/  @P1 SHF.R.U32.HI R6, RZ, R2, R3 ;  /* 0x00000002ff061219 */ /* 0x001fe40000011603 */
[----:B------:R-:W-:-:S05]  /*11c80*/  IADD3 R2, R0, 0x1, -R9 ;  /* 0x0000000100027810 */ /* 0x000fca0007ffe809 */
[----:B------:R-:W-:Y:S02]  /*11c90*/  IMAD.IADD R6, R2, 0x1, R6 ;  /* 0x0000000102067824 */ /* 0x000fe400078e0206 */
[----:B------:R-:W0:Y:S02]  /*11ca0*/  LDC.64 R2, c[0x0][0x9e0] ;  /* 0x00027800ff027b82 */ /* 0x000e240000000a00 */
[----:B0-----:R-:W-:Y:S01]  /*11cb0*/  ISETP.GE.AND P2, PT, R3, 0x1, PT ;  /* 0x000000010300780c */ /* 0x001fe20003f46270 */
[----:B------:R-:W-:-:S12]  /*11cc0*/  IMAD.IADD R2, R6, 0x1, R2 ;  /* 0x0000000106027824 */ /* 0x000fd800078e0202 */
[----:B----4-:R-:W-:Y:S05]  /*11cd0*/  @!P2 BRA `(.L_x_1541) ;  /* 0x000000000048a947 */ /* 0x010fea0003800000 */
[C---:B------:R-:W-:Y:S01]  /*11ce0*/  ISETP.GT.AND P0, PT, R6.reuse, RZ, PT ;  /* 0x000000ff0600720c */ /* 0x040fe20003f04270 */
[----:B------:R-:W-:Y:S01]  /*11cf0*/  BSSY B0, `(.L_x_1542) ;  /* 0x000000e000007945 */ /* 0x000fe20003800000 */
[----:B------:R-:W-:-:S11]  /*11d00*/  VIADD R7, R6, 0xffffffff ;  /* 0xffffffff06077836 */ /* 0x000fd60000000000 */
[----:B------:R-:W-:Y:S05]  /*11d10*/  @P0 BRA `(.L_x_1543) ;  /* 0x00000000001c0947 */ /* 0x000fea0003800000 */
[----:B------:R-:W-:Y:S01]  /*11d20*/  ISETP.NE.AND P0, PT, R3, 0x1, PT ;  /* 0x000000010300780c */ /* 0x000fe20003f05270 */
[----:B------:R-:W-:-:S12]  /*11d30*/  IMAD.MOV R6, RZ, RZ, -R6 ;  /* 0x000000ffff067224 */ /* 0x000fd800078e0a06 */
[----:B------:R-:W0:Y:S02]  /*11d40*/  @P0 LDC.64 R4, c[0x0][0x9e8] ;  /* 0x00027a00ff040b82 */ /* 0x000e240000000a00 */
[----:B0-----:R-:W-:-:S05]  /*11d50*/  @P0 IMAD.HI.U32 R4, R6, R4, RZ ;  /* 0x0000000406040227 */ /* 0x001fca00078e00ff */
[----:B------:R-:W-:-:S04]  /*11d60*/  @P0 SHF.R.U32.HI R6, RZ, R5, R4 ;  /* 0x00000005ff060219 */ /* 0x000fc80000011604 */
[----:B------:R-:W-:Y:S01]  /*11d70*/  LOP3.LUT R7, RZ, R6, RZ, 0x33, !PT ;  /* 0x00000006ff077212 */ /* 0x000fe200078e33ff */
[----:B------:R-:W-:Y:S06]  /*11d80*/  BRA `(.L_x_1544) ;  /* 0x0000000000107947 */ /* 0x000fec0003800000 */
.L_x_1543:
[----:B------:R-:W-:-:S13]  /*11d90*/  ISETP.NE.AND P0, PT, R3, 0x1, PT ;  /* 0x000000010300780c */ /* 0x000fda0003f05270 */
[----:B------:R-:W0:Y:S02]  /*11da0*/  @P0 LDC.64 R4, c[0x0][0x9e8] ;  /* 0x00027a00ff040b82 */ /* 0x000e240000000a00 */
[----:B0-----:R-:W-:-:S05]  /*11db0*/  @P0 IMAD.HI.U32 R4, R7, R4, RZ ;  /* 0x0000000407040227 */ /* 0x001fca00078e00ff */
[----:B------:R-:W-:-:S07]  /*11dc0*/  @P0 SHF.R.U32.HI R7, RZ, R5, R4 ;  /* 0x00000005ff070219 */ /* 0x000fce0000011604 */
.L_x_1544:
[----:B------:R-:W-:Y:S05]  /*11dd0*/  BSYNC B0 ;  /* 0x0000000000007941 */ /* 0x000fea0003800000 */
.L_x_1542:
[----:B------:R-:W-:-:S05]  /*11de0*/  IMAD R7, R7, R3, R3 ;  /* 0x0000000307077224 */ /* 0x000fca00078e0203 */
[----:B------:R-:W-:-:S07]  /*11df0*/  VIMNMX R2, R2, R7, PT ;  /* 0x0000000702027248 */ /* 0x000fce0003fe0100 */
.L_x_1541:
[----:B------:R-:W0:Y:S01]  /*11e00*/  @P1 LDC R5, c[0x0][0x44c] ;  /* 0x00011300ff051b82 */ /* 0x000e220000000800 */
[----:B------:R-:W-:Y:S01]  /*11e10*/  IMAD.MOV.U32 R6, RZ, RZ, R8 ;  /* 0x000000ffff067224 */ /* 0x000fe200078e0008 */
[----:B------:R-:W-:-:S06]  /*11e20*/  ULDC UR4, c[0x0][0x9dc] ;  /* 0x0002770000047ab9 */ /* 0x000fcc0000000800 */
[----:B------:R-:W3:Y:S01]  /*11e30*/  @P1 LDC R4, c[0x0][0x450] ;  /* 0x00011400ff041b82 */ /* 0x000ee20000000800 */
[----:B0-----:R-:W-:-:S05]  /*11e40*/  @P1 IMAD.HI.U32 R5, R8, R5, RZ ;  /* 0x0000000508051227 */ /* 0x001fca00078e00ff */
[----:B---3--:R-:W-:Y:S01]  /*11e50*/  @P1 SHF.R.U32.HI R6, RZ, R4, R5 ;  /* 0x00000004ff061219 */ /* 0x008fe20000011605 */
[----:B------:R-:W-:-:S03]  /*11e60*/  VIADD R4, R2, 0x3f ;  /* 0x0000003f02047836 */ /* 0x000fc60000000000 */
[----:B------:R-:W-:Y:S01]  /*11e70*/  IADD3 R2, R6, R0, -R9 ;  /* 0x0000000006027210 */ /* 0x000fe20007ffe809 */
[----:B------:R-:W-:Y:S01]  /*11e80*/  VIADD R0, R0, 0x3f ;  /* 0x0000003f00007836 */ /* 0x000fe20000000000 */
[----:B------:R-:W-:-:S04]  /*11e90*/  SHF.R.S32.HI R5, RZ, 0x1f, R4 ;  /* 0x0000001fff057819 */ /* 0x000fc80000011404 */
[----:B------:R-:W-:Y:S02]  /*11ea0*/  LEA.HI R5, R5, R4, RZ, 0x6 ;  /* 0x0000000405057211 */ /* 0x000fe400078f30ff */
[----:B------:R-:W-:Y:S02]  /*11eb0*/  SHF.R.S32.HI R4, RZ, 0x1f, R0 ;  /* 0x0000001fff047819 */ /* 0x000fe40000011400 */
[----:B------:R-:W-:Y:S02]  /*11ec0*/  SHF.R.S32.HI R5, RZ, 0x6, R5 ;  /* 0x00000006ff057819 */ /* 0x000fe40000011405 */
[----:B------:R-:W-:Y:S01]  /*11ed0*/  LEA.HI R4, R4, R0, RZ, 0x6 ;  /* 0x0000000004047211 */ /* 0x000fe200078f30ff */
[----:B------:R-:W-:-:S03]  /*11ee0*/  VIADD R0, R2, -UR4 ;  /* 0x8000000402007c36 */ /* 0x000fc60008000000 */
[----:B------:R-:W-:-:S04]  /*11ef0*/  SHF.R.S32.HI R4, RZ, 0x6, R4 ;  /* 0x00000006ff047819 */ /* 0x000fc80000011404 */
[----:B------:R-:W-:-:S05]  /*11f00*/  VIMNMX R7, R4, R5, PT ;  /* 0x0000000504077248 */ /* 0x000fca0003fe0100 */
[----:B------:R0:W-:Y:S01]  /*11f10*/  STL [R1+0x28], R7 ;  /* 0x0000280701007387 */ /* 0x0001e20000100800 */
[----:B------:R-:W-:Y:S05]  /*11f20*/  @!P2 BRA `(.L_x_1545) ;  /* 0x000000000044a947 */ /* 0x000fea0003800000 */
[----:B------:R-:W-:Y:S01]  /*11f30*/  ISETP.GT.AND P0, PT, R2, -0x1, PT ;  /* 0xffffffff0200780c */ /* 0x000fe20003f04270 */
[----:B------:R-:W-:-:S12]  /*11f40*/  BSSY B0, `(.L_x_1546) ;  /* 0x000000d000007945 */ /* 0x000fd80003800000 */
[----:B------:R-:W-:Y:S05]  /*11f50*/  @P0 BRA `(.L_x_1547) ;  /* 0x00000000001c0947 */ /* 0x000fea0003800000 */
[----:B------:R-:W-:Y:S02]  /*11f60*/  ISETP.NE.AND P0, PT, R3, 0x1, PT ;  /* 0x000000010300780c */ /* 0x000fe40003f05270 */
[----:B------:R-:W-:-:S11]  /*11f70*/  LOP3.LUT R2, RZ, R2, RZ, 0x33, !PT ;  /* 0x00000002ff027212 */ /* 0x000fd600078e33ff */
[----:B------:R-:W3:Y:S02]  /*11f80*/  @P0 LDC.64 R4, c[0x0][0x9e8] ;  /* 0x00027a00ff040b82 */ /* 0x000ee40000000a00 */
[----:B---3--:R-:W-:-:S05]  /*11f90*/  @P0 IMAD.HI.U32 R4, R2, R4, RZ ;  /* 0x0000000402040227 */ /* 0x008fca00078e00ff */
[----:B------:R-:W-:-:S04]  /*11fa0*/  @P0 SHF.R.U32.HI R2, RZ, R5, R4 ;  /* 0x00000005ff020219 */ /* 0x000fc80000011604 */
[----:B------:R-:W-:Y:S01]  /*11fb0*/  LOP3.LUT R2, RZ, R2, RZ, 0x33, !PT ;  /* 0x00000002ff027212 */ /* 0x000fe200078e33ff */
[----:B------:R-:W-:Y:S06]  /*11fc0*/  BRA `(.L_x_1548) ;  /* 0x0000000000107947 */ /* 0x000fec0003800000 */
.L_x_1547:
[----:B------:R-:W-:-:S13]  /*11fd0*/  ISETP.NE.AND P0, PT, R3, 0x1, PT ;  /* 0x000000010300780c */ /* 0x000fda0003f05270 */
[----:B------:R-:W3:Y:S02]  /*11fe0*/  @P0 LDC.64 R4, c[0x0][0x9e8] ;  /* 0x00027a00ff040b82 */ /* 0x000ee40000000a00 */
[----:B---3--:R-:W-:-:S05]  /*11ff0*/  @P0 IMAD.HI.U32 R4, R2, R4, RZ ;  /* 0x0000000402040227 */ /* 0x008fca00078e00ff */
[----:B------:R-:W-:-:S07]  /*12000*/  @P0 SHF.R.U32.HI R2, RZ, R5, R4 ;  /* 0x00000005ff020219 */ /* 0x000fce0000011604 */
.L_x_1548:
[----:B------:R-:W-:Y:S05]  /*12010*/  BSYNC B0 ;  /* 0x0000000000007941 */ /* 0x000fea0003800000 */
.L_x_1546:
[----:B------:R-:W-:-:S05]  /*12020*/  IMAD R2, R2, R3, RZ ;  /* 0x0000000302027224 */ /* 0x000fca00078e02ff */
[----:B------:R-:W-:-:S07]  /*12030*/  VIMNMX R0, R0, R2, !PT ;  /* 0x0000000200007248 */ /* 0x000fce0007fe0100 */
.L_x_1545:
[----:B------:R-:W-:Y:S01]  /*12040*/  SHF.R.S32.HI R2, RZ, 0x1f, R0 ;  /* 0x0000001fff027819 */ /* 0x000fe20000011400 */
[----:B------:R-:W-:Y:S03]  /*12050*/  BSSY B7, `(.L_x_1549) ;  /* 0x00004ea000077945 */ /* 0x000fe60003800000 */
[----:B------:R-:W-:-:S04]  /*12060*/  LEA.HI R2, R2, R0, RZ, 0x6 ;  /* 0x0000000002027211 */ /* 0x000fc800078f30ff */
[----:B------:R-:W-:-:S04]  /*12070*/  SHF.R.S32.HI R2, RZ, 0x6, R2 ;  /* 0x00000006ff027819 */ /* 0x000fc80000011402 */
[----:B------:R-:W-:-:S04]  /*12080*/  VIMNMX R3, RZ, R2, !PT ;  /* 0x00000002ff037248 */ /* 0x000fc80007fe0100 */
[----:B------:R-:W-:Y:S01]  /*12090*/  ISETP.GT.AND P0, PT, R7, R3, PT ;  /* 0x000000030700720c */ /* 0x000fe20003f04270 */
[----:B------:R3:W-:-:S12]  /*120a0*/  STL [R1+0x24], R3 ;  /* 0x0000240301007387 */ /* 0x0007d80000100800 */
[----:B---3--:R-:W-:Y:S05]  /*120b0*/  @P0 BRA `(.L_x_1550) ;  /* 0x0000000000480947 */ /* 0x008fea0003800000 */
[----:B------:R-:W3:Y:S02]  /*120c0*/  S2R R3, SR_TID.X ;  /* 0x0000000000037919 */ /* 0x000ee40000002100 */
[----:B---3--:R-:W-:-:S04]  /*120d0*/  LOP3.LUT R3, R3, 0x7f, RZ, 0xc0, !PT ;  /* 0x0000007f03037812 */ /* 0x008fc800078ec0ff */
[----:B------:R-:W-:-:S13]  /*120e0*/  ISETP.NE.AND P0, PT, R3, RZ, PT ;  /* 0x000000ff0300720c */ /* 0x000fda0003f05270 */
[----:B------:R-:W-:Y:S05]  /*120f0*/  @P0 BRA `(.L_x_1551) ;  /* 0x0000004c007c0947 */ /* 0x000fea0003800000 */
[----:B------:R-:W3:Y:S01]  /*12100*/  S2R R3, SR_LANEID ;  /* 0x0000000000037919 */ /* 0x000ee20000000000 */
[----:B------:R-:W-:Y:S01]  /*12110*/  VOTEU.ANY UR4, UPT, PT ;  /* 0x0000000000047886 */ /* 0x000fe200038e0100 */
[----:B------:R-:W-:Y:S01]  /*12120*/  ULDC.64 UR6, c[0x0][0x208] ;  /* 0x0000820000067ab9 */ /* 0x000fe20000000a00 */
[----:B------:R-:W3:Y:S08]  /*12130*/  FLO.U32 R0, UR4 ;  /* 0x0000000400007d00 */ /* 0x000ef000080e0000 */
[----:B------:R-:W4:Y:S01]  /*12140*/  POPC R5, UR4 ;  /* 0x0000000400057d09 */ /* 0x000f220008000000 */
[----:B---3--:R-:W-:-:S02]  /*12150*/  ISETP.EQ.U32.AND P0, PT, R0, R3, PT ;  /* 0x000000030000720c */ /* 0x008fc40003f02070 */
[----:B------:R-:W4:Y:S11]  /*12160*/  LDC.64 R2, c[0x0][0xc60] ;  /* 0x00031800ff027b82 */ /* 0x000f360000000a00 */
[----:B----4-:R-:W3:Y:S01]  /*12170*/  @P0 ATOMG.E.ADD.STRONG.GPU PT, R3, desc[UR6][R2.64], R5 ;  /* 0x00000005020309a8 */ /* 0x010ee200081ee1c6 */
[----:B------:R-:W4:Y:S02]  /*12180*/  S2R R4, SR_LTMASK ;  /* 0x0000000000047919 */ /* 0x000f240000003900 */
[----:B----4-:R-:W-:-:S04]  /*12190*/  LOP3.LUT R4, R4, UR4, RZ, 0xc0, !PT ;  /* 0x0000000404047c12 */ /* 0x010fc8000f8ec0ff */
[----:B0-----:R-:W0:Y:S01]  /*121a0*/  POPC R7, R4 ;  /* 0x0000000400077309 */ /* 0x001e220000000000 */
[----:B---3--:R-:W0:Y:S02]  /*121b0*/  SHFL.IDX PT, R0, R3, R0, 0x1f ;  /* 0x00001f0003007589 */ /* 0x008e2400000e0000 */
[----:B0-----:R-:W-:Y:S01]  /*121c0*/  IADD3 R16, R0, UR38, R7 ;  /* 0x0000002600107c10 */ /* 0x001fe2000fffe007 */
[----:B------:R-:W-:Y:S06]  /*121d0*/  BRA `(.L_x_1551) ;  /* 0x0000004c00447947 */ /* 0x000fec0003800000 */
.L_x_1550:
[----:B------:R-:W3:Y:S01]  /*121e0*/  LDL R17, [R1] ;  /* 0x0000000001117983 */ /* 0x000ee20000100800 */
        /* <DEDUP_REMOVED lines=19> */
[----:B-123--:R-:W-:Y:S05]  /*12320*/  CALL.ABS.NOINC R2 ;  /* 0x0000000002007343 */ /* 0x00efea0003c00000 */
.L_x_1553:
[----:B------:R-:W-:Y:S05]  /*12330*/  BSYNC B6 ;  /* 0x0000000000067941 */ /* 0x000fea0003800000 */
.L_x_1552:
        /* <DEDUP_REMOVED lines=12> */
[----:B0-----:R-:W-:-:S02]  /*12400*/  IMAD.U32 R7, RZ, RZ, UR9 ;  /* 0x00000009ff077e24 */ /* 0x001fc4000f8e00ff */
[----:B------:R-:W-:Y:S02]  /*12410*/  IMAD.U32 R10, RZ, RZ, UR4 ;  /* 0x00000004ff0a7e24 */ /* 0x000fe4000f8e00ff */
[----:B------:R-:W-:Y:S02]  /*12420*/  IMAD.U32 R11, RZ, RZ, UR5 ;  /* 0x00000005ff0b7e24 */ /* 0x000fe4000f8e00ff */
[----:B------:R-:W-:Y:S02]  /*12430*/  IMAD.MOV.U32 R8, RZ, RZ, 0x70 ;  /* 0x00000070ff087424 */ /* 0x000fe400078e00ff */
[----:B------:R-:W-:Y:S02]  /*12440*/  IMAD.MOV.U32 R12, RZ, RZ, 0x1 ;  /* 0x00000001ff0c7424 */ /* 0x000fe400078e00ff */
[----:B---3--:R-:W-:-:S07]  /*12450*/  IMAD.MOV.U32 R13, RZ, RZ, RZ ;  /* 0x000000ffff0d7224 */ /* 0x008fce00078e00ff */
[----:B------:R-:W-:-:S07]  /*12460*/  LEPC R20, `(.L_x_1556) ;  /* 0x000000001014794e */ /* 0x000fce0000000000 */
[----:B-12-4-:R-:W-:Y:S05]  /*12470*/  CALL.ABS.NOINC R2 ;  /* 0x0000000002007343 */ /* 0x016fea0003c00000 */
.L_x_1556:
        /* <DEDUP_REMOVED lines=15> */
.L_x_1555:
[----:B------:R-:W-:Y:S05]  /*12570*/  BSYNC B6 ;  /* 0x0000000000067941 */ /* 0x000fea0003800000 */
.L_x_1554:
[----:B------:R-:W-:Y:S01]  /*12580*/  ULDC.64 UR4, c[0x0][0x9f8] ;  /* 0x00027e0000047ab9 */ /* 0x000fe20000000a00 */
[----:B------:R-:W3:Y:S01]  /*12590*/  LDL R17, [R1+0x28] ;  /* 0x0000280001117983 */ /* 0x000ee20000100800 */
[----:B------:R-:W-:Y:S01]  /*125a0*/  ISETP.NE.U32.AND P0, PT, RZ, UR4, PT ;  /* 0x00000004ff007c0c */ /* 0x000fe2000bf05070 */
[----:B0-----:R-:W-:Y:S01]  /*125b0*/  IMAD.MOV.U32 R7, RZ, RZ, R19 ;  /* 0x000000ffff077224 */ /* 0x001fe200078e0013 */
[----:B------:R-:W-:Y:S02]  /*125c0*/  ULDC.64 UR6, c[0x0][0x208] ;  /* 0x0000820000067ab9 */ /* 0x000fe40000000a00 */
[----:B------:R-:W-:Y:S01]  /*125d0*/  ISETP.NE.AND.EX P0, PT, RZ, UR5, PT, P0 ;  /* 0x00000005ff007c0c */ /* 0x000fe2000bf05300 */
[----:B------:R-:W-:-:S12]  /*125e0*/  ULDC.64 UR4, c[0x0][0xa08] ;  /* 0x0002820000047ab9 */ /* 0x000fd80000000a00 */
[----:B------:R-:W0:Y:S02]  /*125f0*/  @P0 LDC.64 R2, c[0x0][0x9f8] ;  /* 0x00027e00ff020b82 */ /* 0x000e240000000a00 */
[----:B0-----:R-:W-:-:S05]  /*12600*/  @P0 IMAD.WIDE R2, R19, 0x4, R2 ;  /* 0x0000000413020825 */ /* 0x001fca00078e0202 */
[----:B------:R0:W4:Y:S02]  /*12610*/  @P0 LDG.E R7, desc[UR6][R2.64] ;  /* 0x0000000602070981 */ /* 0x000124000c1e1900 */
[----:B0-----:R-:W0:Y:S02]  /*12620*/  LDC.64 R2, c[0x0][0x418] ;  /* 0x00010600ff027b82 */ /* 0x001e240000000a00 */
[----:B0-----:R-:W-:Y:S01]  /*12630*/  LOP3.LUT P0, RZ, R2, UR4, RZ, 0xfc, !PT ;  /* 0x0000000402ff7c12 */ /* 0x001fe2000f80fcff */
[----:B------:R-:W-:-:S03]  /*12640*/  UMOV UR4, 0xffffffff ;  /* 0xffffffff00047882 */ /* 0x000fc60000000000 */
[----:B------:R-:W-:Y:S01]  /*12650*/  LOP3.LUT P0, RZ, R3, UR5, RZ, 0xfc, P0 ;  /* 0x0000000503ff7c12 */ /* 0x000fe2000800fcff */
[----:B---3--:R-:W-:Y:S01]  /*12660*/  VIADD R0, R17, 0xffffffff ;  /* 0xffffffff11007836 */ /* 0x008fe20000000000 */
[----:B----4-:R-:W-:Y:S01]  /*12670*/  SHF.R.S32.HI R8, RZ, 0x1f, R7 ;  /* 0x0000001fff087819 */ /* 0x010fe20000011407 */
[----:B------:R0:W-:Y:S01]  /*12680*/  STL [R1+0xc], R7 ;  /* 0x00000c0701007387 */ /* 0x0001e20000100800 */
[----:B------:R-:W-:-:S03]  /*12690*/  SEL R17, R7, RZ, !P0 ;  /* 0x000000ff07117207 */ /* 0x000fc60004000000 */
[----:B------:R0:W-:Y:S01]  /*126a0*/  STL [R1+0x1c], R8 ;  /* 0x00001c0801007387 */ /* 0x0001e20000100800 */
[----:B------:R-:W-:Y:S05]  /*126b0*/  BRA.DIV UR4, `(.L_x_1557) ;  /* 0x0000005e04087947 */ /* 0x000fea000b800000 */
[----:B------:R-:W3:Y:S02]  /*126c0*/  S2R R4, SR_TID.X ;  /* 0x0000000000047919 */ /* 0x000ee40000002100 */
[----:B---3--:R-:W-:-:S04]  /*126d0*/  SHF.R.U32.HI R4, RZ, 0x5, R4 ;  /* 0x00000005ff047819 */ /* 0x008fc80000011604 */
[----:B------:R-:W-:-:S05]  /*126e0*/  LOP3.LUT R4, R4, 0x3, RZ, 0xc0, !PT ;  /* 0x0000000304047812 */ /* 0x000fca00078ec0ff */
[----:B------:R3:W4:Y:S02]  /*126f0*/  SHFL.IDX PT, R14, R4, RZ, 0x1f ;  /* 0x00001fff040e7589 */ /* 0x00072400000e0000 */
.L_x_1674:
[----:B---3--:R-:W3:Y:S01]  /*12700*/  LDL.LU R4, [R1+0x18] ;  /* 0x0000180001047983 */ /* 0x008ee20000300800 */
[----:B------:R-:W-:Y:S02]  /*12710*/  PLOP3.LUT P1, PT, PT, PT, PT, 0x8, 0x0 ;  /* 0x000000000000781c */ /* 0x000fe40003f2e170 */
[----:B----4-:R-:W-:Y:S01]  /*12720*/  ISETP.NE.AND P0, PT, R14, RZ, PT ;  /* 0x000000ff0e00720c */ /* 0x010fe20003f05270 */
[----:B------:R4:W-:Y:S01]  /*12730*/  STL [R1+0x8], R0 ;  /* 0x0000080001007387 */ /* 0x0009e20000100800 */
[----:B---3--:R-:W-:-:S09]  /*12740*/  LOP3.LUT R4, R4, 0xfffffffe, RZ, 0xc0, !PT ;  /* 0xfffffffe04047812 */ /* 0x008fd200078ec0ff */
[----:B------:R-:W-:-:S05]  /*12750*/  @P1 LOP3.LUT R4, R4, 0x1, RZ, 0xfc, !PT ;  /* 0x0000000104041812 */ /* 0x000fca00078efcff */
[----:B------:R4:W-:Y:S01]  /*12760*/  STL [R1+0x18], R4 ;  /* 0x0000180401007387 */ /* 0x0009e20000100800 */
[----:B------:R-:W-:Y:S05]  /*12770*/  @P0 BRA `(.L_x_1558) ;  /* 0x00000004005c0947 */ /* 0x000fea0003800000 */
[----:B------:R-:W-:-:S03]  /*12780*/  UMOV UR4, 0xffffffff ;  /* 0xffffffff00047882 */ /* 0x000fc60000000000 */
[----:B------:R-:W-:Y:S05]  /*12790*/  BRA.DIV UR4, `(.L_x_1559) ;  /* 0x0000005e04047947 */ /* 0x000fea000b800000 */
[----:B------:R-:W-:-:S13]  /*127a0*/  ELECT P6, URZ, PT ;  /* 0x00000000003f782f */ /* 0x000fda00038c0000 */
.L_x_1677:
[----:B------:R-:W-:Y:S05]  /*127b0*/  @!P6 BRA `(.L_x_1558) ;  /* 0x00000004004ce947 */ /* 0x000fea0003800000 */
[----:B------:R-:W-:-:S04]  /*127c0*/  ISETP.NE.U32.AND P0, PT, R2, RZ, PT ;  /* 0x000000ff0200720c */ /* 0x000fc80003f05070 */
[----:B------:R-:W-:-:S13]  /*127d0*/  ISETP.NE.AND.EX P0, PT, R3, RZ, PT, P0 ;  /* 0x000000ff0300720c */ /* 0x000fda0003f05300 */
[----:B------:R-:W-:Y:S05]  /*127e0*/  @!P0 BRA `(.L_x_1560) ;  /* 0x0000000000548947 */ /* 0x000fea0003800000 */
[----:B------:R-:W3:Y:S01]  /*127f0*/  LDC R6, c[0x0][0x43c] ;  /* 0x00010f00ff067b82 */ /* 0x000ee20000000800 */
[----:B-12---:R-:W-:Y:S01]  /*12800*/  IMAD.MOV.U32 R9, RZ, RZ, R0 ;  /* 0x000000ffff097224 */ /* 0x006fe200078e0000 */
[----:B------:R-:W-:Y:S01]  /*12810*/  ULDC.64 UR4, c[0x0][0x428] ;  /* 0x00010a0000047ab9 */ /* 0x000fe20000000a00 */
[----:B------:R-:W-:Y:S02]  /*12820*/  ULDC.64 UR6, c[0x0][0x208] ;  /* 0x0000820000067ab9 */ /* 0x000fe40000000a00 */
[----:B----4-:R-:W-:Y:S01]  /*12830*/  IMAD.MOV.U32 R0, RZ, RZ, R9 ;  /* 0x000000ffff007224 */ /* 0x010fe200078e0009 */
[----:B---3--:R-:W-:-:S13]  /*12840*/  ISETP.NE.AND P0, PT, R6, 0x1, PT ;  /* 0x000000010600780c */ /* 0x008fda0003f05270 */
[----:B------:R-:W1:Y:S02]  /*12850*/  @P0 LDC.64 R4, c[0x0][0x440] ;  /* 0x00011000ff040b82 */ /* 0x000e640000000a00 */
[----:B-1----:R-:W-:-:S05]  /*12860*/  @P0 IMAD.HI.U32 R4, R9, R4, RZ ;  /* 0x0000000409040227 */ /* 0x002fca00078e00ff */
[----:B------:R-:W-:-:S04]  /*12870*/  @P0 SHF.R.U32.HI R0, RZ, R5, R4 ;  /* 0x00000005ff000219 */ /* 0x000fc80000011604 */
[--C-:B------:R-:W-:Y:S01]  /*12880*/  SHF.R.S32.HI R5, RZ, 0x1f, R0.reuse ;  /* 0x0000001fff057819 */ /* 0x100fe20000011400 */
[----:B------:R-:W-:-:S04]  /*12890*/  IMAD.MOV R4, RZ, RZ, -R0 ;  /* 0x000000ffff047224 */ /* 0x000fc800078e0a00 */
[----:B------:R-:W-:Y:S02]  /*128a0*/  IMAD R9, R6, R4, R9 ;  /* 0x0000000406097224 */ /* 0x000fe400078e0209 */
[----:B------:R-:W-:Y:S02]  /*128b0*/  IMAD R6, R8, UR4, RZ ;  /* 0x0000000408067c24 */ /* 0x000fe4000f8e02ff */
[----:B------:R-:W-:Y:S01]  /*128c0*/  IMAD.MOV.U32 R4, RZ, RZ, R0 ;  /* 0x000000ffff047224 */ /* 0x000fe200078e0000 */
[----:B------:R3:W-:Y:S01]  /*128d0*/  STL [R1+0x8], R9 ;  /* 0x0000080901007387 */ /* 0x0007e20000100800 */
[C---:B------:R-:W-:Y:S02]  /*128e0*/  IMAD R0, R7.reuse, UR5, R6 ;  /* 0x0000000507007c24 */ /* 0x040fe4000f8e0206 */
[----:B------:R-:W-:-:S04]  /*128f0*/  IMAD.WIDE.U32 R4, R7, UR4, R4 ;  /* 0x0000000407047c25 */ /* 0x000fc8000f8e0004 */
[----:B------:R-:W-:Y:S01]  /*12900*/  IMAD.IADD R0, R5, 0x1, R0 ;  /* 0x0000000105007824 */ /* 0x000fe200078e0200 */
[----:B------:R-:W-:-:S04]  /*12910*/  LEA R2, P0, R4, R2, 0x2 ;  /* 0x0000000204027211 */ /* 0x000fc800078010ff */
[----:B------:R-:W-:-:S05]  /*12920*/  LEA.HI.X R3, R4, R3, R0, 0x2, P0 ;  /* 0x0000000304037211 */ /* 0x000fca00000f1400 */
[----:B------:R3:W5:Y:S04]  /*12930*/  LDG.E R17, desc[UR6][R2.64] ;  /* 0x0000000602117981 */ /* 0x000768000c1e1900 */
.L_x_1560:
[----:B0-----:R-:W2:Y:S04]  /*12940*/  LDL R7, [R1] ;  /* 0x0000000001077983 */ /* 0x001ea80000100800 */
[----:B----4-:R-:W2:Y:S04]  /*12950*/  LDL R0, [R1+0x4] ;  /* 0x0000040001007983 */ /* 0x010ea80000100800 */
[----:B---3--:R-:W3:Y:S01]  /*12960*/  LDL R2, [R1+0x10] ;  /* 0x0000100001027983 */ /* 0x008ee20000100800 */
[----:B--2---:R-:W-:Y:S01]  /*12970*/  IMAD R0, R0, 0x8, R7 ;  /* 0x0000000800007824 */ /* 0x004fe200078e0207 */
[----:B---3--:R-:W-:-:S04]  /*12980*/  SHF.L.U32 R2, R2, 0x1f, RZ ;  /* 0x0000001f02027819 */ /* 0x008fc800000006ff */
[----:B------:R-:W0:Y:S02]  /*12990*/  SYNCS.PHASECHK.TRANS64.TRYWAIT P0, [R0+URZ+0x30840], R2 ;  /* 0x03084002000075a7 */ /* 0x000e24000800017f */
[----:B0-----:R-:W-:Y:S05]  /*129a0*/  @!P0 BRA `(.L_x_1561) ;  /* 0x0000005800a08947 */ /* 0x001fea0003800000 */
.L_x_1678:
[----:B------:R-:W2:Y:S02]  /*129b0*/  S2R R3, SR_TID.X ;  /* 0x0000000000037919 */ /* 0x000ea40000002100 */
[----:B--2---:R-:W-:-:S04]  /*129c0*/  LOP3.LUT R3, R3, 0x7f, RZ, 0xc0, !PT ;  /* 0x0000007f03037812 */ /* 0x004fc800078ec0ff */
[----:B------:R-:W-:-:S13]  /*129d0*/  ISETP.NE.AND P0, PT, R3, RZ, PT ;  /* 0x000000ff0300720c */ /* 0x000fda0003f05270 */
[----:B------:R-:W-:Y:S05]  /*129e0*/  @P0 BRA `(.L_x_1562) ;  /* 0x00000000001c0947 */ /* 0x000fea0003800000 */
[----:B------:R-:W2:Y:S01]  /*129f0*/  S2R R3, SR_TID.X ;  /* 0x0000000000037919 */ /* 0x000ea20000002100 */
[----:B0-----:R-:W-:-:S04]  /*12a00*/  IMAD.MOV.U32 R2, RZ, RZ, 0x8000 ;  /* 0x00008000ff027424 */ /* 0x001fc800078e00ff */
[----:B------:R3:W-:Y:S01]  /*12a10*/  SYNCS.ARRIVE.TRANS64 RZ, [R0+URZ+0x30830], R2 ;  /* 0x0308300200ff79a7 */ /* 0x0007e2000800003f */
[----:B--2---:R-:W-:-:S04]  /*12a20*/  LOP3.LUT R3, R3, 0x1f, RZ, 0xc0, !PT ;  /* 0x0000001f03037812 */ /* 0x004fc800078ec0ff */
[----:B------:R-:W-:-:S13]  /*12a30*/  ISETP.NE.AND P0, PT, R3, RZ, PT ;  /* 0x000000ff0300720c */ /* 0x000fda0003f05270 */
[----:B---3--:R-:W-:Y:S05]  /*12a40*/  @!P0 BRA `(.L_x_1562) ;  /* 0x0000000000048947 */ /* 0x008fea0003800000 */
[----:B------:R-:W-:Y:S01]  /*12a50*/  BPT.TRAP 0x1 ;  /* 0x000000040000795c */ /* 0x000fe20000300000 */
.L_x_1562:
[----:B0-----:R-:W2:Y:S04]  /*12a60*/  LDL R2, [R1+0x14] ;  /* 0x0000140001027983 */ /* 0x001ea80000100800 */
[----:B------:R-:W3:Y:S04]  /*12a70*/  LDL R4, [R1] ;  /* 0x0000000001047983 */ /* 0x000ee80000100800 */
[----:B------:R-:W3:Y:S04]  /*12a80*/  LDL R3, [R1+0x4] ;  /* 0x0000040001037983 */ /* 0x000ee80000100800 */
[----:B------:R-:W4:Y:S01]  /*12a90*/  LDL R5, [R1+0x8] ;  /* 0x0000080001057983 */ /* 0x000f220000100800 */
[----:B------:R-:W-:-:S02]  /*12aa0*/  R2UR UR9, R0 ;  /* 0x00000000000972ca */ /* 0x000fc400000e0000 */
[----:B--2---:R-:W-:Y:S02]  /*12ab0*/  R2UR UR5, R2 ;  /* 0x00000000020572ca */ /* 0x004fe400000e0000 */
[----:B------:R-:W2:Y:S01]  /*12ac0*/  LDL.LU R2, [R1+0x18] ;  /* 0x0000180001027983 */ /* 0x000ea20000300800 */
[----:B---3--:R-:W-:Y:S01]  /*12ad0*/  IMAD R0, R3, 0x8000, R4 ;  /* 0x0000800003007824 */ /* 0x008fe200078e0204 */
[----:B----4-:R-:W-:-:S04]  /*12ae0*/  R2UR UR11, R5 ;  /* 0x00000000050b72ca */ /* 0x010fc800000e0000 */
[----:B------:R-:W-:Y:S01]  /*12af0*/  R2UR UR14, R0 ;  /* 0x00000000000e72ca */ /* 0x000fe200000e0000 */
[----:B------:R-:W-:Y:S01]  /*12b00*/  UIADD3 UR4, UP0, UR36, 0x370, URZ ;  /* 0x0000037024047890 */ /* 0x000fe2000ff1e03f */
[----:B------:R-:W-:Y:S02]  /*12b10*/  R2UR UR12, R18 ;  /* 0x00000000120c72ca */ /* 0x000fe400000e0000 */
[----:B-----5:R-:W-:Y:S01]  /*12b20*/  R2UR UR13, R17 ;  /* 0x00000000110d72ca */ /* 0x020fe200000e0000 */
[----:B------:R-:W-:Y:S01]  /*12b30*/  UIADD3 UR9, UR9, 0x30830, URZ ;  /* 0x0003083009097890 */ /* 0x000fe2000fffe03f */
[----:B------:R-:W-:-:S03]  /*12b40*/  PLOP3.LUT P0, PT, PT, PT, PT, 0x80, 0x0 ;  /* 0x000000000000781c */ /* 0x000fc60003f0f070 */
[----:B------:R-:W-:-:S04]  /*12b50*/  ULEA UR11, UR11, UR5, 0x6 ;  /* 0x000000050b0b7291 */ /* 0x000fc8000f8e303f */
[----:B------:R-:W-:Y:S02]  /*12b60*/  UIADD3 UR8, UR14, 0x20400, URZ ;  /* 0x000204000e087890 */ /* 0x000fe4000fffe03f */
[----:B------:R-:W-:Y:S02]  /*12b70*/  UIADD3.X UR5, URZ, UR37, URZ, UP0, !UPT ;  /* 0x000000253f057290 */ /* 0x000fe400087fe43f */
[----:B------:R-:W-:Y:S02]  /*12b80*/  UIADD3 UR15, UR14, 0x22400, URZ ;  /* 0x000224000e0f7890 */ /* 0x000fe4000fffe03f */
[----:B------:R-:W-:Y:S01]  /*12b90*/  UIADD3 UR17, UR14, 0x24400, URZ ;  /* 0x000244000e117890 */ /* 0x000fe2000fffe03f */
[----:B------:R-:W-:Y:S01]  /*12ba0*/  UMOV UR10, URZ ;  /* 0x0000003f000a7c82 */ /* 0x000fe20008000000 */
[----:B------:R-:W-:Y:S01]  /*12bb0*/  UMOV UR6, 0x0 ;  /* 0x0000000000067882 */ /* 0x000fe20000000000 */
[----:B------:R-:W-:Y:S01]  /*12bc0*/  UMOV UR7, 0x14f00000 ;  /* 0x14f0000000077882 */ /* 0x000fe20000000000 */
[----:B------:R-:W-:Y:S01]  /*12bd0*/  UMOV UR16, 0x40 ;  /* 0x0000004000107882 */ /* 0x000fe20000000000 */
[----:B------:R-:W-:Y:S01]  /*12be0*/  UIADD3 UR18, UR14, 0x26400, URZ ;  /* 0x000264000e127890 */ /* 0x000fe2000fffe03f */
[----:B------:R0:W-:Y:S02]  /*12bf0*/  UTMALDG.4D [UR8], [UR4], desc[UR6] ;  /* 0x00000608040075b4 */ /* 0x0001e40008019000 */
[----:B------:R-:W-:Y:S01]  /*12c00*/  UMOV UR14, 0x80 ;  /* 0x00000080000e7882 */ /* 0x000fe20000000000 */
[----:B0-----:R-:W-:Y:S01]  /*12c10*/  UMOV UR8, UR15 ;  /* 0x0000000f00087c82 */ /* 0x001fe20008000000 */
[----:B------:R-:W-:-:S02]  /*12c20*/  UMOV UR10, UR16 ;  /* 0x00000010000a7c82 */ /* 0x000fc40008000000 */
[----:B------:R0:W-:Y:S02]  /*12c30*/  UTMALDG.4D [UR8], [UR4], desc[UR6] ;  /* 0x00000608040075b4 */ /* 0x0001e40008019000 */
[----:B0-----:R-:W-:Y:S01]  /*12c40*/  UMOV UR8, UR17 ;  /* 0x0000001100087c82 */ /* 0x001fe20008000000 */
[----:B------:R-:W-:Y:S01]  /*12c50*/  UMOV UR10, UR14 ;  /* 0x0000000e000a7c82 */ /* 0x000fe20008000000 */
[----:B------:R-:W-:Y:S01]  /*12c60*/  UMOV UR14, 0xc0 ;  /* 0x000000c0000e7882 */ /* 0x000fe20000000000 */
[----:B------:R0:W-:Y:S02]  /*12c70*/  UTMALDG.4D [UR8], [UR4], desc[UR6] ;  /* 0x00000608040075b4 */ /* 0x0001e40008019000 */
[----:B0-----:R-:W-:Y:S01]  /*12c80*/  UMOV UR8, UR18 ;  /* 0x0000001200087c82 */ /* 0x001fe20008000000 */
[----:B------:R-:W-:Y:S02]  /*12c90*/  UMOV UR10, UR14 ;  /* 0x0000000e000a7c82 */ /* 0x000fe40008000000 */
[----:B------:R3:W-:Y:S01]  /*12ca0*/  UTMALDG.4D [UR8], [UR4], desc[UR6] ;  /* 0x00000608040075b4 */ /* 0x0007e20008019000 */
[----:B--2---:R-:W-:-:S04]  /*12cb0*/  LOP3.LUT R2, R2, 0xfffffffe, RZ, 0xc0, !PT ;  /* 0xfffffffe02027812 */ /* 0x004fc800078ec0ff */
[----:B------:R-:W-:-:S05]  /*12cc0*/  @P0 LOP3.LUT R2, R2, 0x1, RZ, 0xfc, !PT ;  /* 0x0000000102020812 */ /* 0x000fca00078efcff */
[----:B------:R3:W-:Y:S01]  /*12cd0*/  STL [R1+0x18], R2 ;  /* 0x0000180201007387 */ /* 0x0007e20000100800 */
[----:B------:R-:W-:Y:S01]  /*12ce0*/  NOP ;  /* 0x0000000000007918 */ /* 0x000fe20000000000 */
.L_x_1558:
[----:B---3--:R-:W3:Y:S04]  /*12cf0*/  LDL R2, [R1] ;  /* 0x0000000001027983 */ /* 0x008ee80000100800 */
[----:B------:R-:W4:Y:S01]  /*12d00*/  LDL.LU R3, [R1+0x34] ;  /* 0x0000340001037983 */ /* 0x000f220000300800 */
[----:B------:R-:W-:Y:S05]  /*12d10*/  WARPSYNC.ALL ;  /* 0x0000000000007948 */ /* 0x000fea0003800000 */
[----:B------:R-:W-:Y:S01]  /*12d20*/  ULDC.64 UR4, c[0x0][0x298] ;  /* 0x0000a60000047ab9 */ /* 0x000fe20000000a00 */
[----:B------:R-:W-:Y:S01]  /*12d30*/  BSSY B6, `(.L_x_1563) ;  /* 0x000001c000067945 */ /* 0x000fe20003800000 */
[----:B------:R-:W-:Y:S01]  /*12d40*/  BAR.SYNC.DEFER_BLOCKING 0x8, 0x180 ;  /* 0x0206000000007b1d */ /* 0x000fe20000010000 */
[----:B---3--:R-:W-:Y:S01]  /*12d50*/  VIADD R2, R2, 0x10400 ;  /* 0x0001040002027836 */ /* 0x008fe20000000000 */
[----:B----4-:R-:W-:-:S04]  /*12d60*/  SHF.R.S32.HI R0, RZ, 0x1f, R3 ;  /* 0x0000001fff007819 */ /* 0x010fc80000011403 */
[----:B------:R-:W-:Y:S01]  /*12d70*/  LOP3.LUT P0, RZ, R2, 0x3ff, RZ, 0xc0, !PT ;  /* 0x000003ff02ff7812 */ /* 0x000fe2000780c0ff */
[----:B------:R-:W-:-:S04]  /*12d80*/  IMAD R0, R0, UR4, RZ ;  /* 0x0000000400007c24 */ /* 0x000fc8000f8e02ff */
[C---:B------:R-:W-:Y:S02]  /*12d90*/  IMAD R0, R3.reuse, UR5, R0 ;  /* 0x0000000503007c24 */ /* 0x040fe4000f8e0200 */
[----:B------:R-:W-:-:S04]  /*12da0*/  IMAD.WIDE.U32 R2, R3, UR4, RZ ;  /* 0x0000000403027c25 */ /* 0x000fc8000f8e00ff */
[----:B------:R-:W-:Y:S01]  /*12db0*/  IMAD.IADD R0, R3, 0x1, R0 ;  /* 0x0000000103007824 */ /* 0x000fe200078e0200 */
[----:B------:R3:W-:Y:S04]  /*12dc0*/  STL.64 [R1+0x40], R2 ;  /* 0x0000400201007387 */ /* 0x0007e80000100a00 */
[----:B------:R3:W-:Y:S01]  /*12dd0*/  STL [R1+0x34], R0 ;  /* 0x0000340001007387 */ /* 0x0007e20000100800 */
[----:B------:R-:W-:Y:S05]  /*12de0*/  @!P0 BRA `(.L_x_1564) ;  /* 0x0000000000408947 */ /* 0x000fea0003800000 */
[----:B---3--:R-:W-:Y:S01]  /*12df0*/  MOV R2, 0x0 ;  /* 0x0000000000027802 */ /* 0x008fe20000000f00 */
        /* <DEDUP_REMOVED lines=15> */
.L_x_1564:
[----:B------:R-:W-:Y:S05]  /*12ef0*/  BSYNC B6 ;  /* 0x0000000000067941 */ /* 0x000fea0003800000 */
.L_x_1563:
[----:B---3--:R-:W3:Y:S01]  /*12f00*/  LDL.LU R0, [R1+0x34] ;  /* 0x0000340001007983 */ /* 0x008ee20000300800 */
[----:B0-----:R-:W0:Y:S01]  /*12f10*/  LDC R7, c[0x0][0x448] ;  /* 0x00011200ff077b82 */ /* 0x001e220000000800 */
[----:B------:R-:W-:Y:S02]  /*12f20*/  ULDC.64 UR4, c[0x0][0x2d8] ;  /* 0x0000b60000047ab9 */ /* 0x000fe40000000a00 */
[----:B------:R-:W3:Y:S04]  /*12f30*/  LDL.LU.64 R2, [R1+0x40] ;  /* 0x0000400001027983 */ /* 0x000ee80000300a00 */
[----:B-12---:R-:W2:Y:S01]  /*12f40*/  LDL R9, [R1+0x2c] ;  /* 0x00002c0001097983 */ /* 0x006ea20000100800 */
[----:B------:R-:W1:Y:S01]  /*12f50*/  S2R R5, SR_TID.X ;  /* 0x0000000000057919 */ /* 0x000e620000002100 */
[----:B------:R-:W4:Y:S01]  /*12f60*/  S2R R6, SR_TID.X ;  /* 0x0000000000067919 */ /* 0x000f220000002100 */
[----:B------:R-:W-:-:S02]  /*12f70*/  SHF.R.S32.HI R4, RZ, 0x1f, R19 ;  /* 0x0000001fff047819 */ /* 0x000fc40000011413 */
[----:B-1----:R-:W-:-:S04]  /*12f80*/  LOP3.LUT R5, R5, 0x7f, RZ, 0xc0, !PT ;  /* 0x0000007f05057812 */ /* 0x002fc800078ec0ff */
[----:B------:R-:W-:Y:S01]  /*12f90*/  SHF.R.U32.HI R5, RZ, 0x3, R5 ;  /* 0x00000003ff057819 */ /* 0x000fe20000011605 */
[----:B----4-:R-:W-:-:S05]  /*12fa0*/  IMAD.SHL.U32 R8, R6, 0x10, RZ ;  /* 0x0000001006087824 */ /* 0x010fca00078e00ff */
[----:B------:R-:W-:Y:S01]  /*12fb0*/  LOP3.LUT R8, R5, 0x70, R8, 0xf8, !PT ;  /* 0x0000007005087812 */ /* 0x000fe200078ef808 */
[----:B---3--:R-:W-:Y:S01]  /*12fc0*/  IMAD.MOV.U32 R3, RZ, RZ, R0 ;  /* 0x000000ffff037224 */ /* 0x008fe200078e0000 */
[----:B------:R-:W-:-:S05]  /*12fd0*/  SHF.R.S32.HI R0, RZ, 0x1f, R18 ;  /* 0x0000001fff007819 */ /* 0x000fca0000011412 */
[----:B------:R-:W-:Y:S02]  /*12fe0*/  IMAD R0, R0, UR4, RZ ;  /* 0x0000000400007c24 */ /* 0x000fe4000f8e02ff */
[----:B------:R-:W-:-:S04]  /*12ff0*/  IMAD.WIDE.U32 R2, R18, UR4, R2 ;  /* 0x0000000412027c25 */ /* 0x000fc8000f8e0002 */
[----:B------:R-:W-:Y:S01]  /*13000*/  IMAD R0, R18, UR5, R0 ;  /* 0x0000000512007c24 */ /* 0x000fe2000f8e0200 */
[----:B------:R-:W-:Y:S02]  /*13010*/  ULDC.64 UR4, c[0x0][0xa00] ;  /* 0x0002800000047ab9 */ /* 0x000fe40000000a00 */
[----:B------:R-:W-:Y:S01]  /*13020*/  ISETP.NE.U32.AND P0, PT, RZ, UR4, PT ;  /* 0x00000004ff007c0c */ /* 0x000fe2000bf05070 */
[----:B------:R-:W-:-:S03]  /*13030*/  IMAD.IADD R3, R3, 0x1, R0 ;  /* 0x0000000103037824 */ /* 0x000fc600078e0200 */
[----:B------:R-:W-:Y:S01]  /*13040*/  ISETP.NE.AND.EX P0, PT, RZ, UR5, PT, P0 ;  /* 0x00000005ff007c0c */ /* 0x000fe2000bf05300 */
[----:B------:R-:W-:-:S03]  /*13050*/  ULDC.64 UR4, c[0x0][0x2e0] ;  /* 0x0000b80000047ab9 */ /* 0x000fc60000000a00 */
[----:B------:R-:W-:Y:S02]  /*13060*/  SEL R4, R4, RZ, !P0 ;  /* 0x000000ff04047207 */ /* 0x000fe40004000000 */
[----:B------:R-:W-:Y:S02]  /*13070*/  SEL R0, R19, RZ, !P0 ;  /* 0x000000ff13007207 */ /* 0x000fe40004000000 */
[----:B0-----:R-:W-:-:S13]  /*13080*/  ISETP.NE.AND P0, PT, R7, 0x1, PT ;  /* 0x000000010700780c */ /* 0x001fda0003f05270 */
[----:B------:R-:W0:Y:S08]  /*13090*/  @P0 LDC R5, c[0x0][0x44c] ;  /* 0x00011300ff050b82 */ /* 0x000e300000000800 */
[----:B------:R-:W1:Y:S01]  /*130a0*/  @P0 LDC R6, c[0x0][0x450] ;  /* 0x00011400ff060b82 */ /* 0x000e620000000800 */
[----:B------:R-:W-:Y:S02]  /*130b0*/  IMAD R4, R4, UR4, RZ ;  /* 0x0000000404047c24 */ /* 0x000fe4000f8e02ff */
[----:B------:R-:W-:-:S04]  /*130c0*/  IMAD.WIDE.U32 R2, R0, UR4, R2 ;  /* 0x0000000400027c25 */ /* 0x000fc8000f8e0002 */
[----:B------:R-:W-:Y:S01]  /*130d0*/  IMAD R4, R0, UR5, R4 ;  /* 0x0000000500047c24 */ /* 0x000fe2000f8e0204 */
[----:B------:R-:W-:Y:S01]  /*130e0*/  ULDC.64 UR4, c[0x0][0x2d0] ;  /* 0x0000b40000047ab9 */ /* 0x000fe20000000a00 */
[----:B--2---:R-:W-:Y:S02]  /*130f0*/  IMAD.IADD R0, R8, 0x1, R9 ;  /* 0x0000000108007824 */ /* 0x004fe400078e0209 */
[----:B------:R-:W2:Y:S01]  /*13100*/  S2R R8, SR_TID.X ;  /* 0x0000000000087919 */ /* 0x000ea20000002100 */
[----:B------:R-:W-:Y:S02]  /*13110*/  IMAD.IADD R3, R3, 0x1, R4 ;  /* 0x0000000103037824 */ /* 0x000fe400078e0204 */
[----:B0-----:R-:W-:-:S04]  /*13120*/  @P0 IMAD.HI.U32 R5, R0, R5, RZ ;  /* 0x0000000500050227 */ /* 0x001fc800078e00ff */
[----:B------:R-:W-:Y:S01]  /*13130*/  IMAD.MOV.U32 R4, RZ, RZ, R0 ;  /* 0x000000ffff047224 */ /* 0x000fe200078e0000 */
[----:B-1----:R-:W-:-:S05]  /*13140*/  @P0 SHF.R.U32.HI R4, RZ, R6, R5 ;  /* 0x00000006ff040219 */ /* 0x002fca0000011605 */
[----:B------:R-:W-:-:S04]  /*13150*/  IMAD.MOV R5, RZ, RZ, -R4 ;  /* 0x000000ffff057224 */ /* 0x000fc800078e0a04 */
[----:B------:R-:W-:Y:S01]  /*13160*/  IMAD R0, R7, R5, R0 ;  /* 0x0000000507007224 */ /* 0x000fe200078e0200 */
[----:B------:R-:W-:Y:S01]  /*13170*/  SHF.R.S32.HI R5, RZ, 0x1f, R4 ;  /* 0x0000001fff057819 */ /* 0x000fe20000011404 */
[----:B------:R-:W-:-:S04]  /*13180*/  IMAD.WIDE.U32 R2, R4, UR4, R2 ;  /* 0x0000000404027c25 */ /* 0x000fc8000f8e0002 */
[----:B------:R-:W-:-:S04]  /*13190*/  IMAD R5, R5, UR4, RZ ;  /* 0x0000000405057c24 */ /* 0x000fc8000f8e02ff */
[----:B------:R-:W-:Y:S01]  /*131a0*/  IMAD R4, R4, UR5, R5 ;  /* 0x0000000504047c24 */ /* 0x000fe2000f8e0205 */
[----:B------:R-:W-:-:S03]  /*131b0*/  ULDC.64 UR4, c[0x0][0x2c8] ;  /* 0x0000b20000047ab9 */ /* 0x000fc60000000a00 */
[----:B------:R-:W-:Y:S01]  /*131c0*/  IMAD.IADD R3, R3, 0x1, R4 ;  /* 0x0000000103037824 */ /* 0x000fe200078e0204 */
[----:B------:R-:W-:Y:S01]  /*131d0*/  SHF.R.S32.HI R4, RZ, 0x1f, R0 ;  /* 0x0000001fff047819 */ /* 0x000fe20000011400 */
[----:B--2---:R-:W-:-:S04]  /*131e0*/  IMAD.SHL.U32 R8, R8, 0x8, RZ ;  /* 0x0000000808087824 */ /* 0x004fc800078e00ff */
[----:B------:R-:W-:Y:S01]  /*131f0*/  IMAD R4, R4, UR4, RZ ;  /* 0x0000000404047c24 */ /* 0x000fe2000f8e02ff */
[----:B------:R-:W-:Y:S01]  /*13200*/  LOP3.LUT R8, R8, 0x38, RZ, 0xc0, !PT ;  /* 0x0000003808087812 */ /* 0x000fe200078ec0ff */
[----:B------:R-:W-:-:S04]  /*13210*/  IMAD.WIDE.U32 R2, R0, UR4, R2 ;  /* 0x0000000400027c25 */ /* 0x000fc8000f8e0002 */
[----:B------:R-:W-:Y:S01]  /*13220*/  IMAD R4, R0, UR5, R4 ;  /* 0x0000000500047c24 */ /* 0x000fe2000f8e0204 */
[C---:B------:R-:W-:Y:S01]  /*13230*/  LOP3.LUT R12, R8.reuse, 0x40, RZ, 0xfc, !PT ;  /* 0x00000040080c7812 */ /* 0x040fe200078efcff */
[----:B------:R-:W-:Y:S01]  /*13240*/  ULDC.64 UR4, c[0x0][0x280] ;  /* 0x0000a00000047ab9 */ /* 0x000fe20000000a00 */
[C---:B------:R-:W-:Y:S01]  /*13250*/  LOP3.LUT R11, R8.reuse, 0x80, RZ, 0xfc, !PT ;  /* 0x00000080080b7812 */ /* 0x040fe200078efcff */
[----:B------:R-:W-:Y:S01]  /*13260*/  IMAD.IADD R3, R3, 0x1, R4 ;  /* 0x0000000103037824 */ /* 0x000fe200078e0204 */
[----:B------:R-:W-:Y:S02]  /*13270*/  LOP3.LUT R8, R8, 0xc0, RZ, 0xfc, !PT ;  /* 0x000000c008087812 */ /* 0x000fe400078efcff */
[----:B------:R-:W-:Y:S01]  /*13280*/  LEA R4, P0, R2, UR4, 0x1 ;  /* 0x0000000402047c11 */ /* 0x000fe2000f8008ff */
[----:B------:R-:W-:Y:S02]  /*13290*/  ULDC UR4, c[0x0][0x2b8] ;  /* 0x0000ae0000047ab9 */ /* 0x000fe40000000800 */
[----:B------:R-:W-:-:S02]  /*132a0*/  ISETP.GE.AND P3, PT, R8, UR4, PT ;  /* 0x0000000408007c0c */ /* 0x000fc4000bf66270 */
[----:B------:R0:W5:Y:S01]  /*132b0*/  LDL R8, [R1+0x20] ;  /* 0x0000200001087983 */ /* 0x0001620000100800 */
[----:B------:R-:W1:Y:S01]  /*132c0*/  S2R R5, SR_TID.X ;  /* 0x0000000000057919 */ /* 0x000e620000002100 */
[----:B------:R-:W-:Y:S02]  /*132d0*/  LEA.HI.X R3, R2, UR5, R3, 0x1, P0 ;  /* 0x0000000502037c11 */ /* 0x000fe400080f0c03 */
[----:B------:R-:W-:Y:S02]  /*132e0*/  ISETP.GE.AND P1, PT, R12, UR4, PT ;  /* 0x000000040c007c0c */ /* 0x000fe4000bf26270 */
[----:B------:R-:W-:Y:S01]  /*132f0*/  ISETP.GE.AND P2, PT, R11, UR4, PT ;  /* 0x000000040b007c0c */ /* 0x000fe2000bf46270 */
[----:B-1----:R-:W-:-:S05]  /*13300*/  IMAD.SHL.U32 R10, R5, 0x8, RZ ;  /* 0x00000008050a7824 */ /* 0x002fca00078e00ff */
[----:B------:R-:W-:-:S04]  /*13310*/  LOP3.LUT R10, R10, 0x38, RZ, 0xc0, !PT ;  /* 0x000000380a0a7812 */ /* 0x000fc800078ec0ff */
[----:B------:R-:W-:Y:S01]  /*13320*/  ISETP.GE.AND P0, PT, R10, UR4, PT ;  /* 0x000000040a007c0c */ /* 0x000fe2000bf06270 */
[----:B------:R-:W-:-:S03]  /*13330*/  UMOV UR4, 0xffffffff ;  /* 0xffffffff00047882 */ /* 0x000fc60000000000 */
[----:B0-----:R-:W-:Y:S09]  /*13340*/  BRA.DIV UR4, `(.L_x_1565) ;  /* 0x00000052044c7947 */ /* 0x001ff2000b800000 */
[----:B------:R-:W0:Y:S02]  /*13350*/  S2R R6, SR_TID.X ;  /* 0x0000000000067919 */ /* 0x000e240000002100 */
[----:B0-----:R-:W-:Y:S02]  /*13360*/  LOP3.LUT R9, R6, 0x7f, RZ, 0xc0, !PT ;  /* 0x0000007f06097812 */ /* 0x001fe400078ec0ff */
[----:B------:R-:W2:Y:S04]  /*13370*/  LDL.LU R6, [R1+0x30] ;  /* 0x0000300001067983 */ /* 0x000ea80000300800 */
[----:B------:R-:W3:Y:S01]  /*13380*/  LDL.LU R11, [R1+0x2c] ;  /* 0x00002c00010b7983 */ /* 0x000ee20000300800 */
[----:B------:R-:W-:Y:S01]  /*13390*/  SHF.R.U32.HI R9, RZ, 0x3, R9 ;  /* 0x00000003ff097819 */ /* 0x000fe20000011609 */
[----:B------:R-:W-:Y:S01]  /*133a0*/  ULDC.64 UR4, c[0x0][0x208] ;  /* 0x0000820000047ab9 */ /* 0x000fe20000000a00 */
[----:B--2---:R-:W-:-:S02]  /*133b0*/  IMAD R2, R6, R7, RZ ;  /* 0x0000000706027224 */ /* 0x004fc400078e02ff */
[----:B------:R-:W0:Y:S01]  /*133c0*/  SHFL.IDX PT, R7, R4, RZ, 0x181f ;  /* 0x00181fff04077589 */ /* 0x000e2200000e0000 */
[----:B---3--:R-:W-:-:S03]  /*133d0*/  IMAD.IADD R0, R9, 0x1, R11 ;  /* 0x0000000109007824 */ /* 0x008fc600078e020b */
[----:B------:R-:W1:Y:S01]  /*133e0*/  SHFL.IDX PT, R6, R3, RZ, 0x181f ;  /* 0x00181fff03067589 */ /* 0x000e6200000e0000 */
[C---:B------:R-:W-:Y:S01]  /*133f0*/  VIADD R5, R0.reuse, 0x10 ;  /* 0x0000001000057836 */ /* 0x040fe20000000000 */
[----:B------:R-:W-:-:S13]  /*13400*/  ISETP.GE.AND P5, PT, R0, R2, PT ;  /* 0x000000020000720c */ /* 0x000fda0003fa6270 */
[----:B0-----:R-:W-:-:S05]  /*13410*/  @!P5 LEA R7, P4, R10, R7, 0x1 ;  /* 0x000000070a07d211 */ /* 0x001fca00078808ff */
[----:B-1----:R-:W-:-:S05]  /*13420*/  @!P5 IMAD.X R6, RZ, RZ, R6, P4 ;  /* 0x000000ffff06d224 */ /* 0x002fca00020e0606 */
[----:B------:R-:W-:-:S04]  /*13430*/  @!P5 LOP3.LUT R7, R7, R6, RZ, 0x3c, !PT ;  /* 0x000000060707d212 */ /* 0x000fc800078e3cff */
[----:B------:R-:W-:-:S04]  /*13440*/  @!P5 LOP3.LUT R6, R7, R6, RZ, 0x3c, !PT ;  /* 0x000000060706d212 */ /* 0x000fc800078e3cff */
[----:B------:R-:W-:-:S05]  /*13450*/  @!P5 LOP3.LUT R7, R7, R6, RZ, 0x3c, !PT ;  /* 0x000000060707d212 */ /* 0x000fca00078e3cff */
[----:B------:R-:W-:Y:S01]  /*13460*/  @!PT LDS RZ, [RZ] ;  /* 0x00000000fffff984 */ /* 0x000fe20000000800 */
[----:B-----5:R-:W-:Y:S04]  /*13470*/  @!P5 LDGSTS.E.BYPASS.LTC128B.128 [R8+0x10400], desc[UR4][R6.64], !P0 ;  /* 0x104000000608dfae */ /* 0x020fe8000c101d44 */
[----:B------:R-:W-:Y:S04]  /*13480*/  @!P5 LDGSTS.E.BYPASS.LTC128B.128 [R8+0x14400], desc[UR4][R6.64+0x80], !P1 ;  /* 0x144000800608dfae */ /* 0x000fe8000c901d44 */
[----:B------:R-:W-:Y:S04]  /*13490*/  @!P5 LDGSTS.E.BYPASS.LTC128B.128 [R8+0x18400], desc[UR4][R6.64+0x100], !P2 ;  /* 0x184001000608dfae */ /* 0x000fe8000d101d44 */
[----:B------:R0:W-:Y:S01]  /*134a0*/  @!P5 LDGSTS.E.BYPASS.LTC128B.128 [R8+0x1c400], desc[UR4][R6.64+0x180], !P3 ;  /* 0x1c4001800608dfae */ /* 0x0001e2000d901d44 */
[----:B------:R-:W-:Y:S01]  /*134b0*/  ISETP.GE.AND P5, PT, R5, R2, PT ;  /* 0x000000020500720c */ /* 0x000fe20003fa6270 */
[----:B------:R-:W-:-:S02]  /*134c0*/  VIADD R5, R0, 0x20 ;  /* 0x0000002000057836 */ /* 0x000fc40000000000 */
        /* <DEDUP_REMOVED lines=67> */
[----:B------:R-:W-:Y:S02]  /*13900*/  @!P5 IMAD.X R6, RZ, RZ, R5, P4 ;  /* 0x000000ffff06d224 */ /* 0x000fe400020e0605 */
[----:B------:R0:W1:Y:S03]  /*13910*/  SHFL.IDX PT, R5, R3, 0x7, 0x181f ;  /* 0x00f81f0003057f89 */ /* 0x00006600000e0000 */
[-C--:B------:R-:W-:Y:S01]  /*13920*/  @!P5 LOP3.LUT R7, R7, R6.reuse, RZ, 0x3c, !PT ;  /* 0x000000060707d212 */ /* 0x080fe200078e3cff */
[----:B------:R0:W2:Y:S03]  /*13930*/  SHFL.IDX PT, R3, R4, 0x7, 0x181f ;  /* 0x00f81f0004037f89 */ /* 0x0000a600000e0000 */
[----:B------:R-:W-:-:S04]  /*13940*/  @!P5 LOP3.LUT R6, R7, R6, RZ, 0x3c, !PT ;  /* 0x000000060706d212 */ /* 0x000fc800078e3cff */
[----:B------:R-:W-:-:S05]  /*13950*/  @!P5 LOP3.LUT R7, R7, R6, RZ, 0x3c, !PT ;  /* 0x000000060707d212 */ /* 0x000fca00078e3cff */
[----:B------:R0:W-:Y:S04]  /*13960*/  @!P5 LDGSTS.E.BYPASS.LTC128B.128 [R8+0x13400], desc[UR4][R6.64], !P0 ;  /* 0x134000000608dfae */ /* 0x0001e8000c101d44 */
[----:B------:R0:W-:Y:S04]  /*13970*/  @!P5 LDGSTS.E.BYPASS.LTC128B.128 [R8+0x17400], desc[UR4][R6.64+0x80], !P1 ;  /* 0x174000800608dfae */ /* 0x0001e8000c901d44 */
[----:B------:R0:W-:Y:S04]  /*13980*/  @!P5 LDGSTS.E.BYPASS.LTC128B.128 [R8+0x1b400], desc[UR4][R6.64+0x100], !P2 ;  /* 0x1b4001000608dfae */ /* 0x0001e8000d101d44 */
[----:B-12---:R0:W-:Y:S02]  /*13990*/  @!P5 LDGSTS.E.BYPASS.LTC128B.128 [R8+0x1f400], desc[UR4][R6.64+0x180], !P3 ;  /* 0x1f4001800608dfae */ /* 0x0061e4000d901d44 */
.L_x_1695:
[----:B------:R-:W-:Y:S01]  /*139a0*/  VIADD R0, R0, 0x70 ;  /* 0x0000007000007836 */ /* 0x000fe20000000000 */
[----:B------:R-:W-:Y:S04]  /*139b0*/  BSSY B0, `(.L_x_1566) ;  /* 0x000000d000007945 */ /* 0x000fe80003800000 */
[----:B------:R-:W-:-:S13]  /*139c0*/  ISETP.GE.AND P4, PT, R0, R2, PT ;  /* 0x000000020000720c */ /* 0x000fda0003f86270 */
[----:B------:R-:W-:Y:S05]  /*139d0*/  @P4 BRA `(.L_x_1567) ;  /* 0x0000000000284947 */ /* 0x000fea0003800000 */
[----:B------:R-:W-:Y:S01]  /*139e0*/  LEA R2, P4, R10, R3, 0x1 ;  /* 0x000000030a027211 */ /* 0x000fe200078808ff */
[----:B------:R-:W-:-:S04]  /*139f0*/  ULDC.64 UR4, c[0x0][0x208] ;  /* 0x0000820000047ab9 */ /* 0x000fc80000000a00 */
[----:B0-----:R-:W-:-:S05]  /*13a00*/  IMAD.X R3, RZ, RZ, R5, P4 ;  /* 0x000000ffff037224 */ /* 0x001fca00020e0605 */
[----:B------:R-:W-:Y:S01]  /*13a10*/  @!PT LDS RZ, [RZ] ;  /* 0x00000000fffff984 */ /* 0x000fe20000000800 */
[----:B------:R-:W-:Y:S01]  /*13a20*/  @!PT LDS RZ, [RZ] ;  /* 0x00000000fffff984 */ /* 0x000fe20000000800 */
[----:B------:R-:W-:Y:S01]  /*13a30*/  @!PT LDS RZ, [RZ] ;  /* 0x00000000fffff984 */ /* 0x000fe20000000800 */
[----:B------:R1:W-:Y:S04]  /*13a40*/  LDGSTS.E.BYPASS.LTC128B.128 [R8+0x13c00], desc[UR4][R2.64], !P0 ;  /* 0x13c0000002087fae */ /* 0x0003e8000c101d44 */
[----:B------:R1:W-:Y:S04]  /*13a50*/  LDGSTS.E.BYPASS.LTC128B.128 [R8+0x17c00], desc[UR4][R2.64+0x80], !P1 ;  /* 0x17c0008002087fae */ /* 0x0003e8000c901d44 */
[----:B------:R1:W-:Y:S04]  /*13a60*/  LDGSTS.E.BYPASS.LTC128B.128 [R8+0x1bc00], desc[UR4][R2.64+0x100], !P2 ;  /* 0x1bc0010002087fae */ /* 0x0003e8000d101d44 */
[----:B------:R1:W-:Y:S02]  /*13a70*/  LDGSTS.E.BYPASS.LTC128B.128 [R8+0x1fc00], desc[UR4][R2.64+0x180], !P3 ;  /* 0x1fc0018002087fae */ /* 0x0003e4000d901d44 */
.L_x_1567:
[----:B------:R-:W-:Y:S05]  /*13a80*/  BSYNC B0 ;  /* 0x0000000000007941 */ /* 0x000fea0003800000 */
.L_x_1566:
[----:B01----:R-:W2:Y:S01]  /*13a90*/  LDL R8, [R1] ;  /* 0x0000000001087983 */ /* 0x003ea20000100800 */
[----:B------:R-:W-:Y:S01]  /*13aa0*/  PLOP3.LUT P0, PT, PT, PT, PT, 0x80, 0x0 ;  /* 0x000000000000781c */ /* 0x000fe20003f0f070 */
[----:B------:R-:W-:Y:S01]  /*13ab0*/  NOP ;  /* 0x0000000000007918 */ /* 0x000fe20000000000 */
[----:B--2---:R-:W-:-:S11]  /*13ac0*/  VIADD R10, R8, 0x30800 ;  /* 0x00030800080a7836 */ /* 0x004fd60000000000 */
.L_x_1568:
[----:B------:R-:W2:Y:S01]  /*13ad0*/  LDL R2, [R1] ;  /* 0x0000000001027983 */ /* 0x000ea20000100800 */
        /* <DEDUP_REMOVED lines=18> */
.L_x_1696:
[----:B------:R-:W-:Y:S05]  /*13c00*/  BSYNC B0 ;  /* 0x0000000000007941 */ /* 0x000fea0003800000 */
.L_x_1569:
[----:B------:R-:W2:Y:S04]  /*13c10*/  LDL R3, [R1+0x28] ;  /* 0x0000280001037983 */ /* 0x000ea80000100800 */
[----:B0-----:R-:W3:Y:S01]  /*13c20*/  LDL R2, [R1+0x24] ;  /* 0x0000240001027983 */ /* 0x001ee20000100800 */
[----:B------:R-:W-:Y:S01]  /*13c30*/  BSSY B0, `(.L_x_1571) ;  /* 0x00002b1000007945 */ /* 0x000fe20003800000 */
[----:B--2---:R-:W-:-:S05]  /*13c40*/  VIADD R0, R3, 0xfffffffe ;  /* 0xfffffffe03007836 */ /* 0x004fca0000000000 */
[----:B---3--:R-:W-:-:S13]  /*13c50*/  ISETP.GE.AND P0, PT, R0, R2, PT ;  /* 0x000000020000720c */ /* 0x008fda0003f06270 */
[----:B------:R-:W-:Y:S05]  /*13c60*/  @!P0 BRA `(.L_x_1572) ;  /* 0x0000002800b48947 */ /* 0x000fea0003800000 */
[----:B------:R-:W-:Y:S01]  /*13c70*/  LOP3.LUT R8, RZ, R2, RZ, 0x33, !PT ;  /* 0x00000002ff087212 */ /* 0x000fe200078e33ff */
[----:B------:R-:W-:Y:S01]  /*13c80*/  IMAD.MOV R2, RZ, RZ, -R3 ;  /* 0x000000ffff027224 */ /* 0x000fe200078e0a03 */
[----:B------:R-:W-:Y:S04]  /*13c90*/  BSSY B2, `(.L_x_1573) ;  /* 0x00000e9000027945 */ /* 0x000fe80003800000 */
[----:B------:R-:W-:-:S05]  /*13ca0*/  VIADDMNMX R8, R2, 0x1, R8, !PT ;  /* 0x0000000102087846 */ /* 0x000fca0007800108 */
[----:B------:R-:W-:-:S05]  /*13cb0*/  IMAD.IADD R2, R3, 0x1, R8 ;  /* 0x0000000103027824 */ /* 0x000fca00078e0208 */
[----:B------:R-:W-:-:S04]  /*13cc0*/  LOP3.LUT R2, R2, 0x1, RZ, 0xc0, !PT ;  /* 0x0000000102027812 */ /* 0x000fc800078ec0ff */
[----:B------:R-:W-:-:S13]  /*13cd0*/  ISETP.NE.U32.AND P0, PT, R2, 0x1, PT ;  /* 0x000000010200780c */ /* 0x000fda0003f05070 */
[----:B------:R-:W-:Y:S05]  /*13ce0*/  @P0 BRA `(.L_x_1574) ;  /* 0x0000000c008c0947 */ /* 0x000fea0003800000 */
[----:B------:R-:W2:Y:S04]  /*13cf0*/  LDL R5, [R1+0x18] ;  /* 0x0000180001057983 */ /* 0x000ea80000100800 */
[----:B------:R-:W3:Y:S04]  /*13d00*/  LDL R4, [R1+0x4] ;  /* 0x0000040001047983 */ /* 0x000ee80000100800 */
[----:B------:R-:W4:Y:S01]  /*13d10*/  LDL R3, [R1+0x10] ;  /* 0x0000100001037983 */ /* 0x000f220000100800 */
[----:B------:R-:W-:Y:S01]  /*13d20*/  BSSY B1, `(.L_x_1575) ;  /* 0x00000db000017945 */ /* 0x000fe20003800000 */
[----:B--2---:R-:W-:Y:S01]  /*13d30*/  LOP3.LUT P1, RZ, R5, 0x1, RZ, 0xc0, !PT ;  /* 0x0000000105ff7812 */ /* 0x004fe2000782c0ff */
[----:B---3--:R-:W-:-:S05]  /*13d40*/  VIADD R7, R4, 0x1 ;  /* 0x0000000104077836 */ /* 0x008fca0000000000 */
[----:B------:R-:W-:-:S04]  /*13d50*/  ISETP.NE.AND P0, PT, R7, 0x2, PT ;  /* 0x000000020700780c */ /* 0x000fc80003f05270 */
[----:B------:R-:W-:Y:S02]  /*13d60*/  SEL R9, RZ, 0x1, P0 ;  /* 0x00000001ff097807 */ /* 0x000fe40000000000 */
        /* <DEDUP_REMOVED lines=28> */
.L_x_1577:
[----:B------:R-:W2:Y:S01]  /*13f30*/  LDL R2, [R1] ;  /* 0x0000000001027983 */ /* 0x000ea20000100800 */
[----:B------:R-:W-:Y:S01]  /*13f40*/  BSSY B3, `(.L_x_1578) ;  /* 0x0000005000037945 */ /* 0x000fe20003800000 */
[----:B--2---:R-:W-:Y:S01]  /*13f50*/  IMAD R3, R7, 0x8, R2 ;  /* 0x0000000807037824 */ /* 0x004fe200078e0202 */
[----:B------:R-:W-:-:S04]  /*13f60*/  SHF.L.U32 R2, R9, 0x1f, RZ ;  /* 0x0000001f09027819 */ /* 0x000fc800000006ff */
[----:B------:R-:W1:Y:S02]  /*13f70*/  SYNCS.PHASECHK.TRANS64.TRYWAIT P0, [R3+URZ+0x30840], R2 ;  /* 0x03084002030075a7 */ /* 0x000e64000800017f */
[----:B-1----:R-:W-:Y:S05]  /*13f80*/  @!P0 BRA `(.L_x_1579) ;  /* 0x0000005000748947 */ /* 0x002fea0003800000 */
.L_x_1697:
[----:B------:R-:W-:Y:S05]  /*13f90*/  BSYNC B3 ;  /* 0x0000000000037941 */ /* 0x000fea0003800000 */
.L_x_1578:
        /* <DEDUP_REMOVED lines=12> */
.L_x_1581:
[----:B------:R-:W-:Y:S05]  /*14060*/  BSYNC B3 ;  /* 0x0000000000037941 */ /* 0x000fea0003800000 */
.L_x_1580:
[----:B------:R-:W2:Y:S04]  /*14070*/  LDL R5, [R1] ;  /* 0x0000000001057983 */ /* 0x000ea80000100800 */
[----:B-1----:R-:W3:Y:S01]  /*14080*/  LDL R2, [R1+0x14] ;  /* 0x0000140001027983 */ /* 0x002ee20000100800 */
        /* <DEDUP_REMOVED lines=8> */
[----:B--2---:R-:W-:-:S02]  /*14110*/  IMAD R6, R7, 0x8000, R5 ;  /* 0x0000800007067824 */ /* 0x004fc400078e0205 */
[----:B---3--:R-:W-:Y:S02]  /*14120*/  IMAD R2, R0, 0x40, R2 ;  /* 0x0000004000027824 */ /* 0x008fe400078e0202 */
[----:B------:R-:W-:-:S08]  /*14130*/  VIADD R5, R6, 0x20400 ;  /* 0x0002040006057836 */ /* 0x000fd00000000000 */
.L_x_1582:
        /* <DEDUP_REMOVED lines=16> */
.L_x_1583:
        /* <DEDUP_REMOVED lines=16> */
.L_x_1584:
        /* <DEDUP_REMOVED lines=16> */
.L_x_1585:
        /* <DEDUP_REMOVED lines=17> */
.L_x_1698:
[----:B------:R-:W-:Y:S05]  /*14550*/  BSYNC B3 ;  /* 0x0000000000037941 */ /* 0x000fea0003800000 */
.L_x_1586:
[----:B------:R-:W-:Y:S01]  /*14560*/  BSSY B3, `(.L_x_1588) ;  /* 0x000000e000037945 */ /* 0x000fe20003800000 */
[----:B------:R-:W-:Y:S02]  /*14570*/  IMAD.MOV.U32 R12, RZ, RZ, 0x0 ;  /* 0x00000000ff0c7424 */ /* 0x000fe400078e00ff */
[----:B------:R-:W-:Y:S01]  /*14580*/  IMAD.MOV.U32 R13, RZ, RZ, 0x14f00000 ;  /* 0x14f00000ff0d7424 */ /* 0x000fe200078e00ff */
[----:B------:R-:W-:Y:S06]  /*14590*/  @P1 BRA `(.L_x_1589) ;  /* 0x0000000000281947 */ /* 0x000fec0003800000 */
[----:B0-----:R-:W2:Y:S04]  /*145a0*/  LDL R3, [R1] ;  /* 0x0000000001037983 */ /* 0x001ea80000100800 */
        /* <DEDUP_REMOVED lines=9> */
.L_x_1589:
[----:B------:R-:W-:Y:S05]  /*14640*/  BSYNC B3 ;  /* 0x0000000000037941 */ /* 0x000fea0003800000 */
.L_x_1588:
[----:B01----:R-:W2:Y:S01]  /*14650*/  LDL.LU R2, [R1+0x4] ;  /* 0x0000040001027983 */ /* 0x003ea20000300800 */
[----:B------:R-:W-:-:S03]  /*14660*/  R2UR UR10, R11 ;  /* 0x000000000b0a72ca */ /* 0x000fc600000e0000 */
[----:B------:R-:W3:Y:S04]  /*14670*/  LDL R6, [R1+0x14] ;  /* 0x0000140001067983 */ /* 0x000ee80000100800 */
[----:B------:R-:W3:Y:S04]  /*14680*/  LDL.LU R5, [R1+0x8] ;  /* 0x0000080001057983 */ /* 0x000ee80000300800 */
[----:B------:R-:W2:Y:S01]  /*14690*/  LDL R11, [R1] ;  /* 0x00000000010b7983 */ /* 0x000ea20000100800 */
        /* <DEDUP_REMOVED lines=10> */
.L_x_1590:
        /* <DEDUP_REMOVED lines=15> */
.L_x_1591:
        /* <DEDUP_REMOVED lines=15> */
.L_x_1592:
        /* <DEDUP_REMOVED lines=15> */
.L_x_1593:
        /* <DEDUP_REMOVED lines=12> */
.L_x_1576:
[----:B------:R-:W-:Y:S05]  /*14ad0*/  BSYNC B1 ;  /* 0x0000000000017941 */ /* 0x000fea0003800000 */
.L_x_1575:
[----:B0-----:R-:W2:Y:S04]  /*14ae0*/  LDL R0, [R1+0x28] ;  /* 0x0000280001007983 */ /* 0x001ea80000100800 */
[----:B------:R0:W-:Y:S04]  /*14af0*/  STL [R1+0x4], R7 ;  /* 0x0000040701007387 */ /* 0x0001e80000100800 */
[----:B------:R0:W-:Y:S02]  /*14b00*/  STL [R1+0x10], R9 ;  /* 0x0000100901007387 */ /* 0x0001e40000100800 */
[----:B0-2---:R-:W-:-:S07]  /*14b10*/  VIADD R0, R0, 0xfffffffd ;  /* 0xfffffffd00007836 */ /* 0x005fce0000000000 */
.L_x_1574:
[----:B------:R-:W-:Y:S05]  /*14b20*/  BSYNC B2 ;  /* 0x0000000000027941 */ /* 0x000fea0003800000 */
.L_x_1573:
[----:B------:R-:W2:Y:S01]  /*14b30*/  LDL.LU R2, [R1+0x28] ;  /* 0x0000280001027983 */ /* 0x000ea20000300800 */
[----:B------:R-:W-:Y:S01]  /*14b40*/  VIADD R8, R8, 0xfffffffe ;  /* 0xfffffffe08087836 */ /* 0x000fe20000000000 */
[----:B--2---:R-:W-:-:S04]  /*14b50*/  LOP3.LUT R2, RZ, R2, RZ, 0x33, !PT ;  /* 0x00000002ff027212 */ /* 0x004fc800078e33ff */
[----:B------:R-:W-:-:S13]  /*14b60*/  ISETP.NE.AND P0, PT, R8, R2, PT ;  /* 0x000000020800720c */ /* 0x000fda0003f05270 */
[----:B------:R-:W-:Y:S05]  /*14b70*/  @!P0 BRA `(.L_x_1572) ;  /* 0x0000001800f08947 */ /* 0x000fea0003800000 */
[----:B------:R-:W-:-:S07]  /*14b80*/  IMAD.MOV.U32 R9, RZ, RZ, R17 ;  /* 0x000000ffff097224 */ /* 0x000fce00078e0011 */
.L_x_1632:
[----:B--2---:R-:W2:Y:S04]  /*14b90*/  LDL R4, [R1+0x18] ;  /* 0x0000180001047983 */ /* 0x004ea80000100800 */
[----:B------:R-:W3:Y:S04]  /*14ba0*/  LDL R3, [R1+0x4] ;  /* 0x0000040001037983 */ /* 0x000ee80000100800 */
[----:B------:R-:W4:Y:S01]  /*14bb0*/  LDL R2, [R1+0x10] ;  /* 0x0000100001027983 */ /* 0x000f220000100800 */
[----:B------:R-:W-:Y:S05]  /*14bc0*/  YIELD ;  /* 0x0000000000007946 */ /* 0x000fea0003800000 */
[----:B------:R-:W-:Y:S01]  /*14bd0*/  BSSY B1, `(.L_x_1594) ;  /* 0x00000d7000017945 */ /* 0x000fe20003800000 */
[----:B--2---:R-:W-:Y:S01]  /*14be0*/  LOP3.LUT P1, RZ, R4, 0x1, RZ, 0xc0, !PT ;  /* 0x0000000104ff7812 */ /* 0x004fe2000782c0ff */
[----:B---3--:R-:W-:-:S05]  /*14bf0*/  VIADD R4, R3, 0x1 ;  /* 0x0000000103047836 */ /* 0x008fca0000000000 */
[----:B------:R-:W-:-:S04]  /*14c00*/  ISETP.NE.AND P0, PT, R4, 0x2, PT ;  /* 0x000000020400780c */ /* 0x000fc80003f05270 */
[----:B------:R-:W-:Y:S02]  /*14c10*/  SEL R5, RZ, 0x1, P0 ;  /* 0x00000001ff057807 */ /* 0x000fe40000000000 */
[----:B------:R-:W-:Y:S02]  /*14c20*/  SEL R4, R4, RZ, P0 ;  /* 0x000000ff04047207 */ /* 0x000fe40000000000 */
[----:B----4-:R-:W-:Y:S01]  /*14c30*/  LOP3.LUT R5, R2, R5, RZ, 0x3c, !PT ;  /* 0x0000000502057212 */ /* 0x010fe200078e3cff */
[----:B01----:R-:W-:Y:S06]  /*14c40*/  @!P1 BRA `(.L_x_1595) ;  /* 0x0000000c003c9947 */ /* 0x003fec0003800000 */
        /* <DEDUP_REMOVED lines=25> */
.L_x_1596:
[----:B------:R-:W2:Y:S01]  /*14de0*/  LDL R2, [R1] ;  /* 0x0000000001027983 */ /* 0x000ea20000100800 */
[----:B------:R-:W-:Y:S01]  /*14df0*/  BSSY B2, `(.L_x_1597) ;  /* 0x0000005000027945 */ /* 0x000fe20003800000 */
[----:B--2---:R-:W-:Y:S01]  /*14e00*/  IMAD R3, R4, 0x8, R2 ;  /* 0x0000000804037824 */ /* 0x004fe200078e0202 */
[----:B------:R-:W-:-:S04]  /*14e10*/  SHF.L.U32 R2, R5, 0x1f, RZ ;  /* 0x0000001f05027819 */ /* 0x000fc800000006ff */
[----:B------:R-:W1:Y:S02]  /*14e20*/  SYNCS.PHASECHK.TRANS64.TRYWAIT P0, [R3+URZ+0x30840], R2 ;  /* 0x03084002030075a7 */ /* 0x000e64000800017f */
[----:B-1----:R-:W-:Y:S05]  /*14e30*/  @!P0 BRA `(.L_x_1598) ;  /* 0x0000004000f08947 */ /* 0x002fea0003800000 */
.L_x_1699:
[----:B------:R-:W-:Y:S05]  /*14e40*/  BSYNC B2 ;  /* 0x0000000000027941 */ /* 0x000fea0003800000 */
.L_x_1597:
        /* <DEDUP_REMOVED lines=12> */
.L_x_1600:
[----:B------:R-:W-:Y:S05]  /*14f10*/  BSYNC B2 ;  /* 0x0000000000027941 */ /* 0x000fea0003800000 */
.L_x_1599:
        /* <DEDUP_REMOVED lines=13> */
.L_x_1601:
        /* <DEDUP_REMOVED lines=16> */
.L_x_1602:
        /* <DEDUP_REMOVED lines=16> */
.L_x_1603:
        /* <DEDUP_REMOVED lines=16> */
.L_x_1604:
        /* <DEDUP_REMOVED lines=17> */
.L_x_1700:
[----:B------:R-:W-:Y:S05]  /*15400*/  BSYNC B2 ;  /* 0x0000000000027941 */ /* 0x000fea0003800000 */
.L_x_1605:
        /* <DEDUP_REMOVED lines=11> */
.L_x_1608:
[----:B------:R-:W-:Y:S05]  /*154c0*/  BSYNC B2 ;  /* 0x0000000000027941 */ /* 0x000fea0003800000 */
.L_x_1607:
[----:B0-----:R-:W2:Y:S01]  /*154d0*/  LDL.LU R3, [R1+0x4] ;  /* 0x0000040001037983 */ /* 0x001ea20000300800 */
[----:B------:R-:W-:-:S03]  /*154e0*/  R2UR UR10, R11 ;  /* 0x000000000b0a72ca */ /* 0x000fc600000e0000 */
[----:B------:R-:W3:Y:S04]  /*154f0*/  LDL R7, [R1+0x14] ;  /* 0x0000140001077983 */ /* 0x000ee80000100800 */
[----:B------:R-:W3:Y:S04]  /*15500*/  LDL.LU R6, [R1+0x8] ;  /* 0x0000080001067983 */ /* 0x000ee80000300800 */
[----:B------:R-:W2:Y:S01]  /*15510*/  LDL R11, [R1] ;  /* 0x00000000010b7983 */ /* 0x000ea20000100800 */
        /* <DEDUP_REMOVED lines=9> */
.L_x_1609:
        /* <DEDUP_REMOVED lines=15> */
.L_x_1610:
        /* <DEDUP_REMOVED lines=15> */
.L_x_1611:
        /* <DEDUP_REMOVED lines=15> */
.L_x_1612:
        /* <DEDUP_REMOVED lines=12> */
.L_x_1595:
[----:B------:R-:W-:Y:S05]  /*15940*/  BSYNC B1 ;  /* 0x0000000000017941 */ /* 0x000fea0003800000 */
.L_x_1594:
[----:B------:R-:W2:Y:S01]  /*15950*/  LDL R2, [R1+0x18] ;  /* 0x0000180001027983 */ /* 0x000ea20000100800 */
[----:B------:R-:W-:Y:S01]  /*15960*/  VIADD R3, R4, 0x1 ;  /* 0x0000000104037836 */ /* 0x000fe20000000000 */
[----:B------:R-:W-:Y:S01]  /*15970*/  BSSY B1, `(.L_x_1613) ;  /* 0x00000d8000017945 */ /* 0x000fe20003800000 */
[----:B------:R-:W-:-:S03]  /*15980*/  VIADD R6, R0, 0xffffffff ;  /* 0xffffffff00067836 */ /* 0x000fc60000000000 */
        /* <DEDUP_REMOVED lines=9> */
[----:B------:R-:W-:Y:S01]  /*15a20*/  IMAD.MOV.U32 R7, RZ, RZ, R6 ;  /* 0x000000ffff077224 */ /* 0x000fe200078e0006 */
[----:B------:R-:W-:-:S04]  /*15a30*/  ISETP.NE.U32.AND P0, PT, RZ, UR4, PT ;  /* 0x00000004ff007c0c */ /* 0x000fc8000bf05070 */
[----:B------:R-:W-:-:S13]  /*15a40*/  ISETP.NE.AND.EX P0, PT, RZ, UR5, PT, P0 ;  /* 0x00000005ff007c0c */ /* 0x000fda000bf05300 */
[----:B------:R-:W-:Y:S05]  /*15a50*/  @!P0 BRA `(.L_x_1615) ;  /* 0x0000000000508947 */ /* 0x000fea0003800000 */
[----:B------:R-:W2:Y:S01]  /*15a60*/  LDL R14, [R1+0x1c] ;  /* 0x00001c00010e7983 */ /* 0x000ea20000100800 */
[----:B0-----:R-:W0:Y:S01]  /*15a70*/  LDC R8, c[0x0][0x43c] ;  /* 0x00010f00ff087b82 */ /* 0x001e220000000800 */
        /* <DEDUP_REMOVED lines=16> */
[----:B------:R-:W-:-:S06]  /*15b80*/  LEA.HI.X R9, R2, UR5, R3, 0x2, P0 ;  /* 0x0000000502097c11 */ /* 0x000fcc00080f1403 */
[----:B------:R2:W5:Y:S03]  /*15b90*/  LDG.E R9, desc[UR8][R8.64] ;  /* 0x0000000808097981 */ /* 0x000566000c1e1900 */
.L_x_1615:
[----:B------:R-:W3:Y:S01]  /*15ba0*/  LDL R2, [R1] ;  /* 0x0000000001027983 */ /* 0x000ee20000100800 */
[----:B------:R-:W-:Y:S01]  /*15bb0*/  SHF.L.U32 R3, R11, 0x1f, RZ ;  /* 0x0000001f0b037819 */ /* 0x000fe200000006ff */
[----:B------:R-:W-:Y:S01]  /*15bc0*/  BSSY B2, `(.L_x_1616) ;  /* 0x0000004000027945 */ /* 0x000fe20003800000 */
[----:B---3--:R-:W-:-:S04]  /*15bd0*/  IMAD R2, R12, 0x8, R2 ;  /* 0x000000080c027824 */ /* 0x008fc800078e0202 */
[----:B------:R-:W3:Y:S02]  /*15be0*/  SYNCS.PHASECHK.TRANS64.TRYWAIT P0, [R2+URZ+0x30840], R3 ;  /* 0x03084003020075a7 */ /* 0x000ee4000800017f */
[----:B---3--:R-:W-:Y:S05]  /*15bf0*/  @!P0 BRA `(.L_x_1617) ;  /* 0x0000003400a88947 */ /* 0x008fea0003800000 */
.L_x_1701:
[----:B------:R-:W-:Y:S05]  /*15c00*/  BSYNC B2 ;  /* 0x0000000000027941 */ /* 0x000fea0003800000 */
.L_x_1616:
[----:B0-2---:R-:W0:Y:S01]  /*15c10*/  S2R R8, SR_TID.X ;  /* 0x0000000000087919 */ /* 0x005e220000002100 */
        /* <DEDUP_REMOVED lines=9> */
[----:B--2---:R-:W-:Y:S05]  /*15cb0*/  @!P0 BRA `(.L_x_1619) ;  /* 0x0000000000048947 */ /* 0x004fea0003800000 */
[----:B------:R-:W-:Y:S01]  /*15cc0*/  BPT.TRAP 0x1 ;  /* 0x000000040000795c */ /* 0x000fe20000300000 */
.L_x_1619:
[----:B------:R-:W-:Y:S05]  /*15cd0*/  BSYNC B2 ;  /* 0x0000000000027941 */ /* 0x000fea0003800000 */
.L_x_1618:
[----:B------:R-:W2:Y:S04]  /*15ce0*/  LDL R8, [R1+0x4] ;  /* 0x0000040001087983 */ /* 0x000ea80000100800 */
[----:B-1----:R-:W4:Y:S04]  /*15cf0*/  LDL R11, [R1] ;  /* 0x00000000010b7983 */ /* 0x002f280000100800 */
        /* <DEDUP_REMOVED lines=8> */
[C---:B--2---:R-:W-:Y:S02]  /*15d80*/  IMAD R3, R8.reuse, 0x8, R10 ;  /* 0x0000000808037824 */ /* 0x044fe400078e020a */
[----:B----4-:R-:W-:Y:S02]  /*15d90*/  IMAD R8, R8, 0x8000, R11 ;  /* 0x0000800008087824 */ /* 0x010fe400078e020b */
[----:B------:R-:W-:-:S02]  /*15da0*/  VIADD R3, R3, 0x30 ;  /* 0x0000003003037836 */ /* 0x000fc40000000000 */
[----:B---3--:R-:W-:Y:S02]  /*15db0*/  IMAD R2, R7, 0x40, R2 ;  /* 0x0000004007027824 */ /* 0x008fe400078e0202 */
[----:B------:R-:W-:-:S07]  /*15dc0*/  VIADD R11, R8, 0x20400 ;  /* 0x00020400080b7836 */ /* 0x000fce0000000000 */
.L_x_1620:
        /* <DEDUP_REMOVED lines=16> */
.L_x_1621:
        /* <DEDUP_REMOVED lines=16> */
.L_x_1622:
        /* <DEDUP_REMOVED lines=16> */
.L_x_1623:
        /* <DEDUP_REMOVED lines=15> */
.L_x_1702:
[----:B------:R-:W-:Y:S05]  /*161c0*/  BSYNC B2 ;  /* 0x0000000000027941 */ /* 0x000fea0003800000 */
.L_x_1624:
        /* <DEDUP_REMOVED lines=11> */
.L_x_1627:
[----:B------:R-:W-:Y:S05]  /*16280*/  BSYNC B2 ;  /* 0x0000000000027941 */ /* 0x000fea0003800000 */
.L_x_1626:
[----:B------:R-:W2:Y:S04]  /*16290*/  LDL R8, [R1] ;  /* 0x0000000001087983 */ /* 0x000ea80000100800 */
[----:B0-----:R-:W3:Y:S04]  /*162a0*/  LDL R5, [R1+0x14] ;  /* 0x0000140001057983 */ /* 0x001ee80000100800 */
        /* <DEDUP_REMOVED lines=11> */
.L_x_1628:
        /* <DEDUP_REMOVED lines=15> */
.L_x_1629:
        /* <DEDUP_REMOVED lines=15> */
.L_x_1630:
        /* <DEDUP_REMOVED lines=15> */
.L_x_1631:
        /* <DEDUP_REMOVED lines=12> */
.L_x_1614:
[----:B------:R-:W-:Y:S05]  /*166f0*/  BSYNC B1 ;  /* 0x0000000000017941 */ /* 0x000fea0003800000 */
.L_x_1613:
[----:B------:R-:W3:Y:S01]  /*16700*/  LDL R2, [R1+0x24] ;  /* 0x0000240001027983 */ /* 0x000ee20000100800 */
[----:B------:R-:W-:Y:S01]  /*16710*/  VIADD R0, R0, 0xfffffffe ;  /* 0xfffffffe00007836 */ /* 0x000fe20000000000 */
[----:B---3--:R-:W-:-:S13]  /*16720*/  ISETP.GT.AND P0, PT, R6, R2, PT ;  /* 0x000000020600720c */ /* 0x008fda0003f04270 */
[----:B------:R-:W-:Y:S05]  /*16730*/  @P0 BRA `(.L_x_1632) ;  /* 0xffffffe400140947 */ /* 0x000fea000383ffff */
.L_x_1572:
[----:B------:R-:W-:Y:S05]  /*16740*/  BSYNC B0 ;  /* 0x0000000000007941 */ /* 0x000fea0003800000 */
.L_x_1571:
[----:B------:R-:W3:Y:S01]  /*16750*/  S2R R2, SR_TID.X ;  /* 0x0000000000027919 */ /* 0x000ee20000002100 */
[----:B------:R-:W-:Y:S01]  /*16760*/  BSSY B0, `(.L_x_1633) ;  /* 0x0000011000007945 */ /* 0x000fe20003800000 */
[----:B---3--:R-:W-:-:S04]  /*16770*/  LOP3.LUT R3, R2, 0x7f, RZ, 0xc0, !PT ;  /* 0x0000007f02037812 */ /* 0x008fc800078ec0ff */
[----:B------:R-:W-:-:S13]  /*16780*/  ISETP.NE.AND P0, PT, R3, RZ, PT ;  /* 0x000000ff0300720c */ /* 0x000fda0003f05270 */
[----:B------:R-:W-:Y:S05]  /*16790*/  @P0 BRA `(.L_x_1634) ;  /* 0x0000000000340947 */ /* 0x000fea0003800000 */
[----:B------:R-:W3:Y:S01]  /*167a0*/  S2R R2, SR_LANEID ;  /* 0x0000000000027919 */ /* 0x000ee20000000000 */
[----:B------:R-:W-:Y:S01]  /*167b0*/  VOTEU.ANY UR4, UPT, PT ;  /* 0x0000000000047886 */ /* 0x000fe200038e0100 */
[----:B------:R-:W4:Y:S01]  /*167c0*/  LDC.64 R4, c[0x0][0xc60] ;  /* 0x00031800ff047b82 */ /* 0x000f220000000a00 */
[----:B------:R-:W3:Y:S01]  /*167d0*/  FLO.U32 R0, UR4 ;  /* 0x0000000400007d00 */ /* 0x000ee200080e0000 */
[----:B------:R-:W-:Y:S01]  /*167e0*/  ULDC.64 UR6, c[0x0][0x208] ;  /* 0x0000820000067ab9 */ /* 0x000fe20000000a00 */
[----:B---3--:R-:W-:-:S06]  /*167f0*/  ISETP.EQ.U32.AND P0, PT, R0, R2, PT ;  /* 0x000000020000720c */ /* 0x008fcc0003f02070 */
[----:B------:R-:W4:Y:S07]  /*16800*/  POPC R2, UR4 ;  /* 0x0000000400027d09 */ /* 0x000f2e0008000000 */
[----:B----4-:R-:W3:Y:S04]  /*16810*/  @P0 ATOMG.E.ADD.STRONG.GPU PT, R2, desc[UR6][R4.64], R2 ;  /* 0x00000002040209a8 */ /* 0x010ee800081ee1c6 */
[----:B---3--:R3:W4:Y:S02]  /*16820*/  SHFL.IDX PT, R2, R2, R0, 0x1f ;  /* 0x00001f0002027589 */ /* 0x00872400000e0000 */
[----:B---3--:R-:W3:Y:S02]  /*16830*/  S2R R0, SR_LTMASK ;  /* 0x0000000000007919 */ /* 0x008ee40000003900 */
[----:B---3--:R-:W-:-:S06]  /*16840*/  LOP3.LUT R0, R0, UR4, RZ, 0xc0, !PT ;  /* 0x0000000400007c12 */ /* 0x008fcc000f8ec0ff */
[----:B------:R-:W4:Y:S02]  /*16850*/  POPC R0, R0 ;  /* 0x0000000000007309 */ /* 0x000f240000000000 */
[----:B----4-:R-:W-:-:S07]  /*16860*/  IADD3 R16, R2, UR38, R0 ;  /* 0x0000002602107c10 */ /* 0x010fce000fffe000 */
.L_x_1634:
[----:B------:R-:W-:Y:S05]  /*16870*/  BSYNC B0 ;  /* 0x0000000000007941 */ /* 0x000fea0003800000 */
.L_x_1633:
[----:B------:R-:W3:Y:S01]  /*16880*/  LDL R0, [R1+0x18] ;  /* 0x0000180001007983 */ /* 0x000ee20000100800 */
[----:B------:R-:W-:Y:S01]  /*16890*/  BSSY B0, `(.L_x_1635) ;  /* 0x000005c000007945 */ /* 0x000fe20003800000 */
[----:B---3--:R-:W-:-:S13]  /*168a0*/  LOP3.LUT P0, RZ, R0, 0x1, RZ, 0xc0, !PT ;  /* 0x0000000100ff7812 */ /* 0x008fda000780c0ff */
[----:B------:R-:W-:Y:S05]  /*168b0*/  @!P0 BRA `(.L_x_1636) ;  /* 0x0000000400648947 */ /* 0x000fea0003800000 */
[----:B------:R-:W3:Y:S04]  /*168c0*/  LDL R4, [R1] ;  /* 0x0000000001047983 */ /* 0x000ee80000100800 */
[----:B------:R-:W3:Y:S04]  /*168d0*/  LDL R0, [R1+0x4] ;  /* 0x0000040001007983 */ /* 0x000ee80000100800 */
[----:B------:R-:W4:Y:S01]  /*168e0*/  LDL R2, [R1+0x10] ;  /* 0x0000100001027983 */ /* 0x000f220000100800 */
[----:B------:R-:W-:Y:S01]  /*168f0*/  BSSY B1, `(.L_x_1637) ;  /* 0x0000006000017945 */ /* 0x000fe20003800000 */
[----:B------:R-:W-:Y:S01]  /*16900*/  ISETP.NE.AND P1, PT, R3, RZ, PT ;  /* 0x000000ff0300720c */ /* 0x000fe20003f25270 */
[----:B---3--:R-:W-:Y:S01]  /*16910*/  IMAD R0, R0, 0x8, R4 ;  /* 0x0000000800007824 */ /* 0x008fe200078e0204 */
[----:B----4-:R-:W-:-:S04]  /*16920*/  SHF.L.U32 R2, R2, 0x1f, RZ ;  /* 0x0000001f02027819 */ /* 0x010fc800000006ff */
[----:B------:R-:W3:Y:S02]  /*16930*/  SYNCS.PHASECHK.TRANS64.TRYWAIT P0, [R0+URZ+0x30860], R2 ;  /* 0x03086002000075a7 */ /* 0x000ee4000800017f */
[----:B---3--:R-:W-:Y:S05]  /*16940*/  @!P0 BRA `(.L_x_1638) ;  /* 0x00000028007c8947 */ /* 0x008fea0003800000 */
.L_x_1703:
[----:B------:R-:W-:Y:S05]  /*16950*/  BSYNC B1 ;  /* 0x0000000000017941 */ /* 0x000fea0003800000 */
.L_x_1637:
[----:B------:R-:W-:Y:S04]  /*16960*/  BSSY B1, `(.L_x_1639) ;  /* 0x0000009000017945 */ /* 0x000fe80003800000 */
        /* <DEDUP_REMOVED lines=8> */
.L_x_1640:
[----:B------:R-:W-:Y:S05]  /*169f0*/  BSYNC B1 ;  /* 0x0000000000017941 */ /* 0x000fea0003800000 */
.L_x_1639:
[----:B------:R-:W4:Y:S04]  /*16a00*/  LDL.LU R5, [R1+0x14] ;  /* 0x0000140001057983 */ /* 0x000f280000300800 */
[----:B------:R-:W4:Y:S04]  /*16a10*/  LDL.LU R3, [R1+0x8] ;  /* 0x0000080001037983 */ /* 0x000f280000300800 */
[----:B------:R-:W5:Y:S04]  /*16a20*/  LDL R4, [R1] ;  /* 0x0000000001047983 */ /* 0x000f680000100800 */
[----:B---3--:R-:W5:Y:S01]  /*16a30*/  LDL R2, [R1+0x4] ;  /* 0x0000040001027983 */ /* 0x008f620000100800 */
        /* <DEDUP_REMOVED lines=8> */
[----:B-----5:R-:W-:-:S04]  /*16ac0*/  IMAD R2, R2, 0x8000, R4 ;  /* 0x0000800002027824 */ /* 0x020fc800078e0204 */
[----:B------:R-:W-:-:S07]  /*16ad0*/  VIADD R4, R2, 0x400 ;  /* 0x0000040002047836 */ /* 0x000fce0000000000 */
.L_x_1641:
        /* <DEDUP_REMOVED lines=9> */
[----:B---3--:R-:W-:Y:S05]  /*16b70*/  @P0 BRA.U.ANY `(.L_x_1641) ;  /* 0xfffffffd00d80947 */ /* 0x008fea000393ffff */
[----:B------:R-:W-:Y:S01]  /*16b80*/  PLOP3.LUT P0, PT, PT, PT, PT, 0x80, 0x0 ;  /* 0x000000000000781c */ /* 0x000fe20003f0f070 */
[----:B------:R-:W-:Y:S01]  /*16b90*/  VIADD R4, R2, 0x2400 ;  /* 0x0000240002047836 */ /* 0x000fe20000000000 */
[----:B------:R-:W-:Y:S01]  /*16ba0*/  UMOV UR6, 0x0 ;  /* 0x0000000000067882 */ /* 0x000fe20000000000 */
[----:B------:R-:W-:Y:S01]  /*16bb0*/  UMOV UR7, 0x14f00000 ;  /* 0x14f0000000077882 */ /* 0x000fe20000000000 */
[----:B------:R-:W-:-:S09]  /*16bc0*/  UMOV UR10, 0x40 ;  /* 0x00000040000a7882 */ /* 0x000fd20000000000 */
.L_x_1642:
        /* <DEDUP_REMOVED lines=15> */
.L_x_1643:
        /* <DEDUP_REMOVED lines=15> */
.L_x_1644:
        /* <DEDUP_REMOVED lines=10> */
.L_x_1636:
[----:B------:R-:W-:Y:S05]  /*16e50*/  BSYNC B0 ;  /* 0x0000000000007941 */ /* 0x000fea0003800000 */
.L_x_1635:
[----:B------:R-:W3:Y:S04]  /*16e60*/  LDL.LU R5, [R1+0x4] ;  /* 0x0000040001057983 */ /* 0x000ee80000300800 */
[----:B------:R-:W4:Y:S01]  /*16e70*/  LDL.LU R4, [R1+0x10] ;  /* 0x0000100001047983 */ /* 0x000f220000300800 */
[----:B---3--:R-:W-:-:S05]  /*16e80*/  VIADD R0, R5, 0x1 ;  /* 0x0000000105007836 */ /* 0x008fca0000000000 */
[----:B------:R-:W-:-:S04]  /*16e90*/  ISETP.NE.AND P0, PT, R0, 0x2, PT ;  /* 0x000000020000780c */ /* 0x000fc80003f05270 */
[----:B------:R-:W-:Y:S02]  /*16ea0*/  SEL R2, RZ, 0x1, P0 ;  /* 0x00000001ff027807 */ /* 0x000fe40000000000 */
[----:B------:R-:W-:Y:S02]  /*16eb0*/  SEL R0, R0, RZ, P0 ;  /* 0x000000ff00007207 */ /* 0x000fe40000000000 */
[----:B----4-:R-:W-:-:S03]  /*16ec0*/  LOP3.LUT R4, R4, R2, RZ, 0x3c, !PT ;  /* 0x0000000204047212 */ /* 0x010fc600078e3cff */
[----:B------:R3:W-:Y:S04]  /*16ed0*/  STL [R1+0x4], R0 ;  /* 0x0000040001007387 */ /* 0x0007e80000100800 */
[----:B------:R3:W-:Y:S02]  /*16ee0*/  STL [R1+0x10], R4 ;  /* 0x0000100401007387 */ /* 0x0007e40000100800 */
.L_x_1551:
[----:B------:R-:W-:Y:S05]  /*16ef0*/  BSYNC B7 ;  /* 0x0000000000077941 */ /* 0x000fea0003800000 */
.L_x_1549:
[----:B---3--:R-:W3:Y:S02]  /*16f00*/  LDL R0, [R1+0x18] ;  /* 0x0000180001007983 */ /* 0x008ee40000100800 */
[----:B---3--:R-:W-:-:S13]  /*16f10*/  LOP3.LUT P0, RZ, R0, 0x2, RZ, 0xc0, !PT ;  /* 0x0000000200ff7812 */ /* 0x008fda000780c0ff */
[----:B------:R-:W-:Y:S05]  /*16f20*/  @!P0 BRA `(.L_x_1645) ;  /* 0x0000000000288947 */ /* 0x000fea0003800000 */
[----:B------:R-:W-:Y:S05]  /*16f30*/  WARPSYNC.ALL ;  /* 0x0000000000007948 */ /* 0x000fea0003800000 */
[----:B------:R-:W3:Y:S08]  /*16f40*/  S2UR UR5, SR_CgaCtaId ;  /* 0x00000000000579c3 */ /* 0x000ef00000008800 */
[----:B------:R-:W-:Y:S06]  /*16f50*/  BAR.SYNC.DEFER_BLOCKING 0x5, 0x180 ;  /* 0x0146000000007b1d */ /* 0x000fec0000010000 */
[----:B------:R-:W-:-:S02]  /*16f60*/  UMOV UR4, 0x400 ;  /* 0x0000040000047882 */ /* 0x000fc40000000000 */
[----:B---3--:R-:W-:-:S06]  /*16f70*/  ULEA UR4, UR5, UR4, 0x18 ;  /* 0x0000000405047291 */ /* 0x008fcc000f8ec03f */
[----:B------:R-:W-:-:S05]  /*16f80*/  IMAD.U32 R0, RZ, RZ, UR4 ;  /* 0x00000004ff007e24 */ /* 0x000fca000f8e00ff */
[----:B------:R4:W3:Y:S04]  /*16f90*/  LDS.128 R16, [R0+0x308d0] ;  /* 0x0308d00000107984 */ /* 0x0008e80000000c00 */
[----:B------:R4:W-:Y:S01]  /*16fa0*/  STL [R1], R0 ;  /* 0x0000000001007387 */ /* 0x0009e20000100800 */
[----:B------:R-:W-:Y:S06]  /*16fb0*/  BAR.ARV 0x4, 0x180 ;  /* 0x0106000000007b1d */ /* 0x000fec0000002000 */
[----:B------:R-:W-:Y:S05]  /*16fc0*/  BRA `(.L_x_1646) ;  /* 0x0000000800e47947 */ /* 0x000fea0003800000 */
.L_x_1645:
[----:B------:R-:W3:Y:S01]  /*16fd0*/  S2R R0, SR_TID.X ;  /* 0x0000000000007919 */ /* 0x000ee20000002100 */
[----:B------:R-:W-:Y:S01]  /*16fe0*/  UMOV UR4, 0xffffffff ;  /* 0xffffffff00047882 */ /* 0x000fe20000000000 */
[----:B---3--:R-:W-:-:S04]  /*16ff0*/  LOP3.LUT R6, R0, 0x1f, RZ, 0xc0, !PT ;  /* 0x0000001f00067812 */ /* 0x008fc800078ec0ff */
[----:B------:R-:W-:Y:S01]  /*17000*/  ISETP.NE.AND P0, PT, R6, 0x1f, PT ;  /* 0x0000001f0600780c */ /* 0x000fe20003f05270 */
[----:B------:R-:W-:-:S12]  /*17010*/  BRA.DIV UR4, `(.L_x_1647) ;  /* 0x0000002204dc7947 */ /* 0x000fd8000b800000 */
[----:B------:R-:W-:Y:S01]  /*17020*/  IMAD.IADD R5, R19, 0x1, R6 ;  /* 0x0000000113057824 */ /* 0x000fe200078e0206 */
[----:B------:R-:W-:Y:S01]  /*17030*/  ULDC UR4, c[0x0][0xc3c] ;  /* 0x00030f0000047ab9 */ /* 0x000fe20000000800 */
[----:B------:R-:W-:-:S03]  /*17040*/  ULDC.64 UR6, c[0x0][0x208] ;  /* 0x0000820000067ab9 */ /* 0x000fc60000000a00 */
[----:B------:R-:W-:-:S13]  /*17050*/  ISETP.GE.OR P1, PT, R5, UR4, !P0 ;  /* 0x0000000405007c0c */ /* 0x000fda000c726670 */
[----:B------:R-:W3:Y:S02]  /*17060*/  @!P1 LDC.64 R2, c[0x0][0xc80] ;  /* 0x00032000ff029b82 */ /* 0x000ee40000000a00 */
[----:B---3--:R-:W-:-:S06]  /*17070*/  @!P1 IMAD.WIDE R2, R5, 0x4, R2 ;  /* 0x0000000405029825 */ /* 0x008fcc00078e0202 */
[----:B------:R3:W4:Y:S01]  /*17080*/  @!P1 LDG.E R3, desc[UR6][R2.64] ;  /* 0x0000000602039981 */ /* 0x000722000c1e1900 */
[C---:B------:R-:W-:Y:S02]  /*17090*/  ISETP.GE.U32.AND P2, PT, R6.reuse, 0x2, PT ;  /* 0x000000020600780c */ /* 0x040fe40003f46070 */
[C---:B------:R-:W-:Y:S01]  /*170a0*/  ISETP.GE.U32.AND P3, PT, R6.reuse, 0x4, PT ;  /* 0x000000040600780c */ /* 0x040fe20003f66070 */
[----:B------:R-:W-:Y:S01]  /*170b0*/  SHFL.IDX PT, R0, R16, RZ, 0x1f ;  /* 0x00001fff10007589 */ /* 0x000fe200000e0000 */
[C---:B------:R-:W-:Y:S02]  /*170c0*/  ISETP.GE.U32.AND P4, PT, R6.reuse, 0x8, PT ;  /* 0x000000080600780c */ /* 0x040fe40003f86070 */
[C---:B------:R-:W-:Y:S01]  /*170d0*/  ISETP.GE.U32.AND P5, PT, R6.reuse, 0x10, PT ;  /* 0x000000100600780c */ /* 0x040fe20003fa6070 */
[----:B---3--:R-:W-:Y:S02]  /*170e0*/  IMAD.MOV.U32 R2, RZ, RZ, RZ ;  /* 0x000000ffff027224 */ /* 0x008fe400078e00ff */
[----:B----4-:R-:W-:Y:S01]  /*170f0*/  @!P1 IMAD.MOV.U32 R2, RZ, RZ, R3 ;  /* 0x000000ffff029224 */ /* 0x010fe200078e0003 */
[----:B------:R-:W-:-:S04]  /*17100*/  ISETP.NE.AND P1, PT, R6, RZ, PT ;  /* 0x000000ff0600720c */ /* 0x000fc80003f25270 */
[----:B------:R-:W3:Y:S02]  /*17110*/  SHFL.UP PT, R3, R2, 0x1, RZ ;  /* 0x0420000002037989 */ /* 0x000ee400000e00ff */
[----:B---3--:R-:W-:-:S05]  /*17120*/  SEL R5, R3, RZ, P1 ;  /* 0x000000ff03057207 */ /* 0x008fca0000800000 */
[----:B------:R-:W-:Y:S02]  /*17130*/  IMAD.IADD R3, R2, 0x1, R5 ;  /* 0x0000000102037824 */ /* 0x000fe400078e0205 */
[----:B------:R-:W-:Y:S04]  /*17140*/  SHFL.IDX PT, R5, R16, 0x1, 0x1f ;  /* 0x00201f0010057f89 */ /* 0x000fe800000e0000 */
[----:B------:R-:W3:Y:S02]  /*17150*/  SHFL.UP PT, R4, R3, 0x2, RZ ;  /* 0x0440000003047989 */ /* 0x000ee400000e00ff */
[----:B---3--:R-:W-:-:S05]  /*17160*/  SEL R4, R4, RZ, P2 ;  /* 0x000000ff04047207 */ /* 0x008fca0001000000 */
[----:B------:R-:W-:-:S05]  /*17170*/  IMAD.IADD R3, R3, 0x1, R4 ;  /* 0x0000000103037824 */ /* 0x000fca00078e0204 */
        /* <DEDUP_REMOVED lines=9> */
[----:B------:R3:W4:Y:S02]  /*17210*/  SHFL.IDX PT, R16, R3, 0x1f, 0x1f ;  /* 0x03e01f0003107f89 */ /* 0x00072400000e0000 */
.L_x_1713:
[----:B------:R-:W-:Y:S02]  /*17220*/  ULDC UR4, c[0x0][0xc38] ;  /* 0x00030e0000047ab9 */ /* 0x000fe40000000800 */
[----:B------:R-:W-:-:S04]  /*17230*/  IMAD.U32 R4, RZ, RZ, UR4 ;  /* 0x00000004ff047e24 */ /* 0x000fc8000f8e00ff */
[----:B----4-:R-:W-:-:S04]  /*17240*/  IMAD R16, R16, R4, RZ ;  /* 0x0000000410107224 */ /* 0x010fc800078e02ff */
[----:B------:R-:W-:-:S05]  /*17250*/  IMAD.IADD R5, R5, 0x1, R16 ;  /* 0x0000000105057824 */ /* 0x000fca00078e0210 */
[----:B------:R-:W-:-:S13]  /*17260*/  ISETP.GT.AND P6, PT, R5, R0, PT ;  /* 0x000000000500720c */ /* 0x000fda0003fc4270 */
[----:B------:R-:W-:Y:S05]  /*17270*/  @P6 BRA `(.L_x_1648) ;  /* 0x0000000000a06947 */ /* 0x000fea0003800000 */
.L_x_1653:
[----:B---3--:R-:W3:Y:S01]  /*17280*/  LDC R3, c[0x0][0xc3c] ;  /* 0x00030f00ff037b82 */ /* 0x008ee20000000800 */
[----:B------:R-:W-:-:S05]  /*17290*/  VIADD R19, R19, 0x1f ;  /* 0x0000001f13137836 */ /* 0x000fca0000000000 */
[----:B---3--:R-:W-:-:S13]  /*172a0*/  ISETP.GE.AND P6, PT, R19, R3, PT ;  /* 0x000000031300720c */ /* 0x008fda0003fc6270 */
[----:B------:R-:W-:Y:S05]  /*172b0*/  @P6 BRA `(.L_x_1649) ;  /* 0x0000000400dc6947 */ /* 0x000fea0003800000 */
[----:B------:R-:W3:Y:S01]  /*172c0*/  S2R R2, SR_TID.X ;  /* 0x0000000000027919 */ /* 0x000ee20000002100 */
[----:B------:R-:W-:Y:S01]  /*172d0*/  BSSY B0, `(.L_x_1650) ;  /* 0x000000a000007945 */ /* 0x000fe20003800000 */
[----:B---3--:R-:W-:-:S05]  /*172e0*/  LOP3.LUT R2, R2, 0x1f, RZ, 0xc0, !PT ;  /* 0x0000001f02027812 */ /* 0x008fca00078ec0ff */
[----:B------:R-:W-:Y:S02]  /*172f0*/  IMAD.IADD R4, R19, 0x1, R2 ;  /* 0x0000000113047824 */ /* 0x000fe400078e0202 */
[----:B------:R-:W-:-:S03]  /*17300*/  IMAD.MOV.U32 R2, RZ, RZ, RZ ;  /* 0x000000ffff027224 */ /* 0x000fc600078e00ff */
[----:B------:R-:W-:-:S13]  /*17310*/  ISETP.GE.OR P6, PT, R4, R3, !P0 ;  /* 0x000000030400720c */ /* 0x000fda00047c6670 */
[----:B------:R-:W-:Y:S05]  /*17320*/  @P6 BRA `(.L_x_1651) ;  /* 0x0000000000106947 */ /* 0x000fea0003800000 */
[----:B------:R-:W3:Y:S01]  /*17330*/  LDC.64 R2, c[0x0][0xc80] ;  /* 0x00032000ff027b82 */ /* 0x000ee20000000a00 */
[----:B------:R-:W-:Y:S01]  /*17340*/  ULDC.64 UR4, c[0x0][0x208] ;  /* 0x0000820000047ab9 */ /* 0x000fe20000000a00 */
[----:B---3--:R-:W-:-:S06]  /*17350*/  IMAD.WIDE R2, R4, 0x4, R2 ;  /* 0x0000000404027825 */ /* 0x008fcc00078e0202 */
[----:B------:R3:W5:Y:S02]  /*17360*/  LDG.E R2, desc[UR4][R2.64] ;  /* 0x0000000402027981 */ /* 0x000764000c1e1900 */
.L_x_1651:
[----:B------:R-:W-:Y:S05]  /*17370*/  BSYNC B0 ;  /* 0x0000000000007941 */ /* 0x000fea0003800000 */
.L_x_1650:
[----:B------:R-:W-:-:S03]  /*17380*/  UMOV UR4, 0xffffffff ;  /* 0xffffffff00047882 */ /* 0x000fc60000000000 */
[----:B------:R-:W-:Y:S05]  /*17390*/  BRA.DIV UR4, `(.L_x_1652) ;  /* 0x00000026043c7947 */ /* 0x000fea000b800000 */
[----:B-----5:R-:W3:Y:S02]  /*173a0*/  SHFL.UP PT, R14, R2, 0x1, RZ ;  /* 0x04200000020e7989 */ /* 0x020ee400000e00ff */
        /* <DEDUP_REMOVED lines=15> */
.L_x_1721:
[----:B------:R-:W-:Y:S02]  /*174a0*/  ULDC UR4, c[0x0][0xc38] ;  /* 0x00030e0000047ab9 */ /* 0x000fe40000000800 */
[----:B------:R-:W-:-:S04]  /*174b0*/  IMAD.U32 R4, RZ, RZ, UR4 ;  /* 0x00000004ff047e24 */ /* 0x000fc8000f8e00ff */
[----:B----4-:R-:W-:-:S04]  /*174c0*/  IMAD R16, R16, R4, RZ ;  /* 0x0000000410107224 */ /* 0x010fc800078e02ff */
[----:B------:R-:W-:-:S05]  /*174d0*/  IMAD.IADD R5, R16, 0x1, R5 ;  /* 0x0000000110057824 */ /* 0x000fca00078e0205 */
[----:B------:R-:W-:-:S13]  /*174e0*/  ISETP.GT.AND P6, PT, R5, R0, PT ;  /* 0x000000000500720c */ /* 0x000fda0003fc4270 */
[----:B------:R-:W-:Y:S05]  /*174f0*/  @!P6 BRA `(.L_x_1653) ;  /* 0xfffffffc0060e947 */ /* 0x000fea000383ffff */
.L_x_1648:
[----:B------:R-:W-:Y:S01]  /*17500*/  IMAD.IADD R16, R5, 0x1, -R16 ;  /* 0x0000000105107824 */ /* 0x000fe200078e0a10 */
[----:B------:R-:W-:-:S03]  /*17510*/  UMOV UR4, 0xffffffff ;  /* 0xffffffff00047882 */ /* 0x000fc60000000000 */
[----:B------:R-:W-:-:S05]  /*17520*/  IMAD R5, R3, R4, R16 ;  /* 0x0000000403057224 */ /* 0x000fca00078e0210 */
[----:B------:R-:W-:Y:S01]  /*17530*/  ISETP.GT.AND P6, PT, R5, R0, PT ;  /* 0x000000000500720c */ /* 0x000fe20003fc4270 */
[----:B------:R-:W-:-:S12]  /*17540*/  BRA.DIV UR4, `(.L_x_1654) ;  /* 0x0000002604a47947 */ /* 0x000fd8000b800000 */
[----:B------:R-:W-:-:S04]  /*17550*/  VOTE.ANY R5, PT, !P6 ;  /* 0x0000000000057806 */ /* 0x000fc800070e0100 */
[----:B------:R-:W4:Y:S02]  /*17560*/  POPC R6, R5 ;  /* 0x0000000500067309 */ /* 0x000f240000000000 */
[----:B----4-:R4:W0:Y:S02]  /*17570*/  SHFL.IDX PT, R17, R2, R6, 0x1f ;  /* 0x00001f0602117589 */ /* 0x01082400000e0000 */
.L_x_1725:
[----:B------:R-:W-:Y:S01]  /*17580*/  ISETP.NE.AND P0, PT, R5, RZ, PT ;  /* 0x000000ff0500720c */ /* 0x000fe20003f05270 */
[----:B------:R-:W-:-:S12]  /*17590*/  IMAD.MOV.U32 R5, RZ, RZ, RZ ;  /* 0x000000ffff057224 */ /* 0x000fd800078e00ff */
[----:B------:R-:W-:Y:S05]  /*175a0*/  @!P0 BRA `(.L_x_1655) ;  /* 0x0000000000148947 */ /* 0x000fea0003800000 */
[----:B------:R-:W-:Y:S01]  /*175b0*/  UMOV UR4, 0xffffffff ;  /* 0xffffffff00047882 */ /* 0x000fe20000000000 */
[----:B-1----:R-:W-:Y:S02]  /*175c0*/  VIADD R12, R6, 0xffffffff ;  /* 0xffffffff060c7836 */ /* 0x002fe40000000000 */
[----:B------:R-:W-:Y:S05]  /*175d0*/  BRA.DIV UR4, `(.L_x_1656) ;  /* 0x0000002604c87947 */ /* 0x000fea000b800000 */
[----:B---3--:R1:W3:Y:S02]  /*175e0*/  SHFL.IDX PT, R3, R3, R12, 0x1f ;  /* 0x00001f0c03037589 */ /* 0x0082e400000e0000 */
.L_x_1728:
[----:B---3--:R-:W-:-:S07]  /*175f0*/  IMAD.MOV.U32 R5, RZ, RZ, R3 ;  /* 0x000000ffff057224 */ /* 0x008fce00078e0003 */
.L_x_1655:
[----:B---34-:R-:W3:Y:S01]  /*17600*/  LDC.64 R2, c[0x0][0xc90] ;  /* 0x00032400ff027b82 */ /* 0x018ee20000000a00 */
[----:B------:R-:W-:Y:S01]  /*17610*/  IMAD.IADD R19, R6, 0x1, R19 ;  /* 0x0000000106137824 */ /* 0x000fe200078e0213 */
[----:B------:R-:W-:-:S03]  /*17620*/  ULDC.64 UR4, c[0x0][0x208] ;  /* 0x0000820000047ab9 */ /* 0x000fc60000000a00 */
[----:B---3--:R-:W-:-:S05]  /*17630*/  IMAD.WIDE R2, R19, 0x4, R2 ;  /* 0x0000000413027825 */ /* 0x008fca00078e0202 */
[----:B0-2---:R-:W2:Y:S01]  /*17640*/  LDG.E R7, desc[UR4][R2.64] ;  /* 0x0000000402077981 */ /* 0x005ea2000c1e1900 */
[----:B------:R-:W-:-:S04]  /*17650*/  IMAD R16, R5, R4, R16 ;  /* 0x0000000405107224 */ /* 0x000fc800078e0210 */
[----:B------:R-:W-:Y:S02]  /*17660*/  IMAD.IADD R0, R0, 0x1, -R16 ;  /* 0x0000000100007824 */ /* 0x000fe400078e0a10 */
[----:B--2---:R-:W-:-:S05]  /*17670*/  IMAD R6, R17, R7, RZ ;  /* 0x0000000711067224 */ /* 0x004fca00078e02ff */
[----:B------:R-:W-:-:S04]  /*17680*/  IABS R8, R6 ;  /* 0x0000000600087213 */ /* 0x000fc80000000000 */
[----:B------:R-:W0:Y:S08]  /*17690*/  I2F.RP R2, R8 ;  /* 0x0000000800027306 */ /* 0x000e300000209400 */
        /* <DEDUP_REMOVED lines=9> */
[----:B------:R-:W-:-:S04]  /*17730*/  IMAD.HI.U32 R2, R2, R3, RZ ;  /* 0x0000000302027227 */ /* 0x000fc800078e00ff */
[----:B------:R-:W-:-:S04]  /*17740*/  IMAD.MOV R5, RZ, RZ, -R5 ;  /* 0x000000ffff057224 */ /* 0x000fc800078e0a05 */
        /* <DEDUP_REMOVED lines=11> */
[----:B------:R-:W-:Y:S02]  /*17800*/  IMAD R5, R7, R2, RZ ;  /* 0x0000000207057224 */ /* 0x000fe400078e02ff */
[----:B------:R-:W-:Y:S02]  /*17810*/  IMAD.MOV R2, RZ, RZ, -R2 ;  /* 0x000000ffff027224 */ /* 0x000fe400078e0a02 */
[----:B------:R-:W-:Y:S02]  /*17820*/  IMAD.MOV R3, RZ, RZ, -R5 ;  /* 0x000000ffff037224 */ /* 0x000fe400078e0a05 */
[----:B------:R-:W-:-:S03]  /*17830*/  IMAD R0, R6, R2, R0 ;  /* 0x0000000206007224 */ /* 0x000fc600078e0200 */
[----:B------:R-:W-:-:S04]  /*17840*/  VIADDMNMX R4, R3, R4, R7, PT ;  /* 0x0000000403047246 */ /* 0x000fc80003800107 */
        /* <DEDUP_REMOVED lines=19> */
[C---:B------:R-:W-:Y:S01]  /*17980*/  LOP3.LUT R3, R0.reuse, R4, RZ, 0x3c, !PT ;  /* 0x0000000400037212 */ /* 0x040fe200078e3cff */
[----:B------:R-:W-:-:S03]  /*17990*/  IMAD.IADD R0, R0, 0x1, R5 ;  /* 0x0000000100007824 */ /* 0x000fc600078e0205 */
[----:B------:R-:W-:-:S07]  /*179a0*/  ISETP.GE.AND P2, PT, R3, RZ, PT ;  /* 0x000000ff0300720c */ /* 0x000fce0003f46270 */
[----:B------:R-:W-:-:S06]  /*179b0*/  @P0 VIADD R2, R2, 0x1 ;  /* 0x0000000102020836 */ /* 0x000fcc0000000000 */
[----:B------:R-:W-:Y:S01]  /*179c0*/  @!P2 IMAD.MOV R2, RZ, RZ, -R2 ;  /* 0x000000ffff02a224 */ /* 0x000fe200078e0a02 */
[----:B------:R-:W-:Y:S01]  /*179d0*/  @!P1 LOP3.LUT R2, RZ, R4, RZ, 0x33, !PT ;  /* 0x00000004ff029212 */ /* 0x000fe200078e33ff */
[----:B------:R-:W-:-:S04]  /*179e0*/  IMAD.MOV R4, RZ, RZ, -R4 ;  /* 0x000000ffff047224 */ /* 0x000fc800078e0a04 */
[----:B------:R-:W-:Y:S01]  /*179f0*/  IMAD R18, R2, R4, R0 ;  /* 0x0000000402127224 */ /* 0x000fe200078e0200 */
[----:B------:R-:W-:-:S05]  /*17a00*/  LOP3.LUT R2, RZ, R2, RZ, 0x33, !PT ;  /* 0x00000002ff027212 */ /* 0x000fca00078e33ff */
[----:B------:R-:W-:Y:S01]  /*17a10*/  IMAD.IADD R17, R17, 0x1, R2 ;  /* 0x0000000111117824 */ /* 0x000fe200078e0202 */
[----:B------:R-:W-:Y:S06]  /*17a20*/  BRA `(.L_x_1657) ;  /* 0x00000000001c7947 */ /* 0x000fec0003800000 */
.L_x_1649:
[----:B------:R-:W-:Y:S01]  /*17a30*/  UMOV UR4, URZ ;  /* 0x0000003f00047c82 */ /* 0x000fe20008000000 */
[----:B------:R-:W-:Y:S01]  /*17a40*/  UMOV UR5, URZ ;  /* 0x0000003f00057c82 */ /* 0x000fe20008000000 */
[----:B------:R-:W-:Y:S01]  /*17a50*/  ULDC UR6, c[0x0][0xc3c] ;  /* 0x00030f0000067ab9 */ /* 0x000fe20000000800 */
[----:B------:R-:W-:Y:S02]  /*17a60*/  IMAD.MOV.U32 R16, RZ, RZ, R0 ;  /* 0x000000ffff107224 */ /* 0x000fe400078e0000 */
[----:B------:R-:W-:Y:S02]  /*17a70*/  IMAD.U32 R17, RZ, RZ, UR4 ;  /* 0x00000004ff117e24 */ /* 0x000fe4000f8e00ff */
[----:B------:R-:W-:Y:S02]  /*17a80*/  IMAD.U32 R18, RZ, RZ, UR5 ;  /* 0x00000005ff127e24 */ /* 0x000fe4000f8e00ff */
[----:B------:R-:W-:-:S07]  /*17a90*/  IMAD.U32 R19, RZ, RZ, UR6 ;  /* 0x00000006ff137e24 */ /* 0x000fce000f8e00ff */
.L_x_1657:
[----:B------:R3:W4:Y:S01]  /*17aa0*/  LDL R3, [R1] ;  /* 0x0000000001037983 */ /* 0x0007220000100800 */
[----:B------:R-:W5:Y:S01]  /*17ab0*/  S2R R0, SR_TID.X ;  /* 0x0000000000007919 */ /* 0x000f620000002100 */
[----:B------:R-:W-:Y:S05]  /*17ac0*/  WARPSYNC.ALL ;  /* 0x0000000000007948 */ /* 0x000fea0003800000 */
[----:B-----5:R-:W-:Y:S01]  /*17ad0*/  LOP3.LUT R0, R0, 0x1f, RZ, 0xc0, !PT ;  /* 0x0000001f00007812 */ /* 0x020fe200078ec0ff */
[----:B------:R-:W-:Y:S03]  /*17ae0*/  BAR.SYNC.DEFER_BLOCKING 0x4, 0x180 ;  /* 0x0106000000007b1d */ /* 0x000fe60000010000 */
[----:B------:R-:W-:-:S13]  /*17af0*/  ISETP.NE.AND P0, PT, R0, RZ, PT ;  /* 0x000000ff0000720c */ /* 0x000fda0003f05270 */
[----:B------:R-:W4:Y:S01]  /*17b00*/  @!P0 S2R R0, SR_CgaCtaId ;  /* 0x0000000000008919 */ /* 0x000f220000008800 */
[----:B------:R-:W-:-:S04]  /*17b10*/  @!P0 MOV R2, 0x400 ;  /* 0x0000040000028802 */ /* 0x000fc80000000f00 */
[----:B----4-:R-:W-:-:S05]  /*17b20*/  @!P0 LEA R3, R0, R2, 0x18 ;  /* 0x0000000200038211 */ /* 0x010fca00078ec0ff */
[----:B------:R3:W-:Y:S04]  /*17b30*/  @!P0 STS.128 [R3+0x308d0], R16 ;  /* 0x0308d01003008388 */ /* 0x0007e80000000c00 */
[----:B------:R3:W-:Y:S01]  /*17b40*/  @!P0 STL [R1], R3 ;  /* 0x0000000301008387 */ /* 0x0007e20000100800 */
[----:B------:R-:W-:Y:S06]  /*17b50*/  BAR.ARV 0x5, 0x180 ;  /* 0x0146000000007b1d */ /* 0x000fec0000002000 */
.L_x_1646:
[----:B------:R-:W-:Y:S02]  /*17b60*/  ULDC UR4, c[0x0][0xc3c] ;  /* 0x00030f0000047ab9 */ /* 0x000fe40000000800 */
[----:B---3--:R-:W-:-:S13]  /*17b70*/  ISETP.GE.AND P0, PT, R19, UR4, PT ;  /* 0x0000000413007c0c */ /* 0x008fda000bf06270 */
[----:B------:R-:W-:Y:S05]  /*17b80*/  @!P0 BRA `(.L_x_1658) ;  /* 0xffffff9c00148947 */ /* 0x000fea000383ffff */
[----:B------:R-:W-:Y:S05]  /*17b90*/  BSYNC B8 ;  /* 0x0000000000087941 */ /* 0x000fea0003800000 */
.L_x_1537:
[----:B----4-:R-:W3:Y:S01]  /*17ba0*/  LDL.LU R0, [R1+0x38] ;  /* 0x0000380001007983 */ /* 0x010ee20000300800 */
[----:B------:R-:W-:Y:S01]  /*17bb0*/  BSSY B0, `(.L_x_1659) ;  /* 0x000000b000007945 */ /* 0x000fe20003800000 */
[----:B------:R-:W4:Y:S01]  /*17bc0*/  S2R R5, SR_CgaCtaId ;  /* 0x0000000000057919 */ /* 0x000f220000008800 */
[----:B---3--:R-:W-:-:S05]  /*17bd0*/  VIADD R0, R0, 0x1 ;  /* 0x0000000100007836 */ /* 0x008fca0000000000 */
[----:B0-----:R-:W-:-:S04]  /*17be0*/  LEA.HI R2, R0, R0, RZ, 0x1 ;  /* 0x0000000000027211 */ /* 0x001fc800078f08ff */
[----:B------:R-:W-:-:S05]  /*17bf0*/  LOP3.LUT R3, R2, 0xfffffffe, RZ, 0xc0, !PT ;  /* 0xfffffffe02037812 */ /* 0x000fca00078ec0ff */
[----:B------:R-:W-:Y:S01]  /*17c00*/  IMAD.IADD R3, R0, 0x1, -R3 ;  /* 0x0000000100037824 */ /* 0x000fe200078e0a03 */
[----:B------:R-:W-:-:S04]  /*17c10*/  MOV R0, 0x400 ;  /* 0x0000040000007802 */ /* 0x000fc80000000f00 */
[----:B----4-:R-:W-:Y:S02]  /*17c20*/  LEA R0, R5, R0, 0x18 ;  /* 0x0000000005007211 */ /* 0x010fe400078ec0ff */
[----:B------:R-:W-:-:S04]  /*17c30*/  SHF.L.U32 R3, R3, 0x1f, RZ ;  /* 0x0000001f03037819 */ /* 0x000fc800000006ff */
[----:B------:R-:W0:Y:S02]  /*17c40*/  SYNCS.PHASECHK.TRANS64.TRYWAIT P0, [R0+URZ+0x30820], R3 ;  /* 0x03082003000075a7 */ /* 0x000e24000800017f */
[----:B0-----:R-:W-:Y:S05]  /*17c50*/  @!P0 BRA `(.L_x_1660) ;  /* 0x0000002000508947 */ /* 0x001fea0003800000 */
.L_x_1729:
[----:B------:R-:W-:Y:S05]  /*17c60*/  BSYNC B0 ;  /* 0x0000000000007941 */ /* 0x000fea0003800000 */
.L_x_1659:
[----:B------:R-:W-:-:S03]  /*17c70*/  UMOV UR4, 0xffffffff ;  /* 0xffffffff00047882 */ /* 0x000fc60000000000 */
[----:B------:R-:W-:Y:S05]  /*17c80*/  BRA.DIV UR4, `(.L_x_1661) ;  /* 0x0000002204587947 */ /* 0x000fea000b800000 */
[----:B------:R-:W3:Y:S02]  /*17c90*/  S2R R2, SR_TID.X ;  /* 0x0000000000027919 */ /* 0x000ee40000002100 */
[----:B---3--:R-:W-:-:S04]  /*17ca0*/  SHF.R.U32.HI R2, RZ, 0x5, R2 ;  /* 0x00000005ff027819 */ /* 0x008fc80000011602 */
[----:B------:R-:W-:-:S05]  /*17cb0*/  LOP3.LUT R2, R2, 0x3, RZ, 0xc0, !PT ;  /* 0x0000000302027812 */ /* 0x000fca00078ec0ff */
[----:B------:R3:W4:Y:S02]  /*17cc0*/  SHFL.IDX PT, R14, R2, RZ, 0x1f ;  /* 0x00001fff020e7589 */ /* 0x00072400000e0000 */
.L_x_1732:
[----:B----4-:R-:W-:Y:S01]  /*17cd0*/  ISETP.NE.AND P0, PT, R14, RZ, PT ;  /* 0x000000ff0e00720c */ /* 0x010fe20003f05270 */
[----:B------:R-:W-:-:S12]  /*17ce0*/  BSSY B0, `(.L_x_1662) ;  /* 0x0000029000007945 */ /* 0x000fd80003800000 */
[----:B------:R-:W-:Y:S05]  /*17cf0*/  @P0 BRA `(.L_x_1663) ;  /* 0x00000000009c0947 */ /* 0x000fea0003800000 */
[----:B------:R-:W-:-:S03]  /*17d00*/  UMOV UR4, 0xffffffff ;  /* 0xffffffff00047882 */ /* 0x000fc60000000000 */
[----:B------:R-:W-:Y:S05]  /*17d10*/  BRA.DIV UR4, `(.L_x_1664) ;  /* 0x0000002204687947 */ /* 0x000fea000b800000 */
[----:B------:R-:W-:-:S13]  /*17d20*/  ELECT P6, URZ, PT ;  /* 0x00000000003f782f */ /* 0x000fda00038c0000 */
.L_x_1735:
        /* <DEDUP_REMOVED lines=8> */
.L_x_1665:
[----:B0-----:R-:W3:Y:S04]  /*17db0*/  LDL R3, [R1+0x4] ;  /* 0x0000040001037983 */ /* 0x001ee80000100800 */
[----:B--2---:R-:W2:Y:S01]  /*17dc0*/  LDL.LU R7, [R1+0x10] ;  /* 0x0000100001077983 */ /* 0x004ea20000300800 */
[----:B------:R-:W-:-:S04]  /*17dd0*/  VIADD R2, R0, 0x30840 ;  /* 0x0003084000027836 */ /* 0x000fc80000000000 */
[C---:B---3--:R-:W-:Y:S02]  /*17de0*/  IMAD R6, R3.reuse, 0x8, R2 ;  /* 0x0000000803067824 */ /* 0x048fe400078e0202 */
[----:B------:R-:W-:Y:S01]  /*17df0*/  VIADD R3, R3, 0x1 ;  /* 0x0000000103037836 */ /* 0x000fe20000000000 */
[----:B--2---:R-:W-:-:S04]  /*17e00*/  SHF.L.U32 R5, R7, 0x1f, RZ ;  /* 0x0000001f07057819 */ /* 0x004fc800000006ff */
        /* <DEDUP_REMOVED lines=8> */
.L_x_1736:
[----:B------:R-:W2:Y:S02]  /*17e90*/  SYNCS.PHASECHK.TRANS64.TRYWAIT P0, [R7+URZ], R2 ;  /* 0x00000002070075a7 */ /* 0x000ea4000800017f */
[----:B--2---:R-:W-:Y:S05]  /*17ea0*/  @!P0 BRA `(.L_x_1667) ;  /* 0x0000002000388947 */ /* 0x004fea0003800000 */
.L_x_1737:
[----:B------:R-:W-:Y:S05]  /*17eb0*/  @!P2 BRA `(.L_x_1668) ;  /* 0x000000000004a947 */ /* 0x000fea0003800000 */
[----:B------:R-:W-:Y:S01]  /*17ec0*/  BPT.TRAP 0x1 ;  /* 0x000000040000795c */ /* 0x000fe20000300000 */
.L_x_1668:
[----:B------:R-:W3:Y:S01]  /*17ed0*/  LDL.LU R4, [R1+0x4] ;  /* 0x0000040001047983 */ /* 0x000ee20000300800 */
[----:B------:R-:W-:-:S04]  /*17ee0*/  VIADD R0, R0, 0x30860 ;  /* 0x0003086000007836 */ /* 0x000fc80000000000 */
[----:B---3--:R-:W-:-:S04]  /*17ef0*/  IMAD R4, R4, 0x8, R0 ;  /* 0x0000000804047824 */ /* 0x008fc800078e0200 */
[----:B------:R-:W3:Y:S02]  /*17f00*/  SYNCS.PHASECHK.TRANS64.TRYWAIT P0, [R4+URZ], R5 ;  /* 0x00000005040075a7 */ /* 0x000ee4000800017f */
[----:B---3--:R-:W-:Y:S05]  /*17f10*/  @!P0 BRA `(.L_x_1669) ;  /* 0x0000002000308947 */ /* 0x008fea0003800000 */
.L_x_1738:
[----:B------:R-:W-:-:S07]  /*17f20*/  IMAD R3, R3, 0x8, R0 ;  /* 0x0000000803037824 */ /* 0x000fce00078e0200 */
.L_x_1670:
[----:B----4-:R4:W0:Y:S02]  /*17f30*/  SYNCS.PHASECHK.TRANS64.TRYWAIT P0, [R3+URZ], R2 ;  /* 0x00000002030075a7 */ /* 0x010824000800017f */
[----:B0-----:R-:W-:Y:S05]  /*17f40*/  @!P0 NANOSLEEP.SYNCS 0x989680 ;  /* 0x009896800000895d */ /* 0x001fea0003900000 */
[----:B------:R-:W0:Y:S02]  /*17f50*/  @!P0 SYNCS.PHASECHK.TRANS64 P0, [R3+URZ], R2 ;  /* 0x00000002030085a7 */ /* 0x000e24000800007f */
[----:B0-----:R-:W-:Y:S05]  /*17f60*/  @!P0 BRA `(.L_x_1670) ;  /* 0xfffffffc00f08947 */ /* 0x001fea000383ffff */
.L_x_1663:
[----:B------:R-:W-:Y:S05]  /*17f70*/  BSYNC B0 ;  /* 0x0000000000007941 */ /* 0x000fea0003800000 */
.L_x_1662:
[----:B------:R-:W-:Y:S05]  /*17f80*/  EXIT ;  /* 0x000000000000794d */ /* 0x000fea0003800000 */
.L_x_1439:
[----:B0-----:R-:W-:-:S04]  /*17f90*/  IMAD.U32 R3, RZ, RZ, UR38 ;  /* 0x00000026ff037e24 */ /* 0x001fc8000f8e00ff */
[----:B------:R0:W1:Y:S03]  /*17fa0*/  SYNCS.PHASECHK.TRANS64.TRYWAIT P1, [R3+URZ+0x30800], R0 ;  /* 0x03080000030075a7 */ /* 0x000066000802017f */
[----:B-1----:R-:W-:Y:S05]  /*17fb0*/  @!P1 NANOSLEEP.SYNCS 0x989680 ;  /* 0x009896800000995d */ /* 0x002fea0003900000 */
[----:B------:R-:W1:Y:S02]  /*17fc0*/  @!P1 SYNCS.PHASECHK.TRANS64 P1, [R3+URZ+0x30800], R0 ;  /* 0x03080000030095a7 */ /* 0x000e64000802007f */
[----:B-1----:R-:W-:Y:S05]  /*17fd0*/  @!P1 BRA `(.L_x_1439) ;  /* 0xfffffffc00ec9947 */ /* 0x002fea000383ffff */
[----:B------:R-:W-:Y:S05]  /*17fe0*/  BRA `(.L_x_1671) ;  /* 0xfffffe9c00b87947 */ /* 0x000fea000383ffff */
.L_x_1443:
[----:B-1----:R1:W2:Y:S02]  /*17ff0*/  SYNCS.PHASECHK.TRANS64.TRYWAIT P2, [R5+URZ+0x30830], R0 ;  /* 0x03083000050075a7 */ /* 0x0022a4000804017f */
[----:B--2---:R-:W-:Y:S05]  /*18000*/  @!P2 NANOSLEEP.SYNCS 0x989680 ;  /* 0x009896800000a95d */ /* 0x004fea0003900000 */
[----:B------:R-:W2:Y:S02]  /*18010*/  @!P2 SYNCS.PHASECHK.TRANS64 P2, [R5+URZ+0x30830], R0 ;  /* 0x030830000500a5a7 */ /* 0x000ea4000804007f */
[----:B--2---:R-:W-:Y:S05]  /*18020*/  @!P2 BRA `(.L_x_1443) ;  /* 0xfffffffc00f0a947 */ /* 0x004fea000383ffff */
[----:B------:R-:W-:Y:S05]  /*18030*/  BRA `(.L_x_1442) ;  /* 0xfffffe9c00dc7947 */ /* 0x000fea000383ffff */
.L_x_1459:
[----:B-1----:R-:W-:-:S04]  /*18040*/  IMAD.U32 R152, RZ, RZ, UR7 ;  /* 0x00000007ff987e24 */ /* 0x002fc8000f8e00ff */
[----:B------:R1:W2:Y:S03]  /*18050*/  SYNCS.PHASECHK.TRANS64.TRYWAIT P2, [R152+URZ+0x30830], R21 ;  /* 0x03083015980075a7 */ /* 0x0002a6000804017f */
[----:B--2---:R-:W-:Y:S05]  /*18060*/  @!P2 NANOSLEEP.SYNCS 0x989680 ;  /* 0x009896800000a95d */ /* 0x004fea0003900000 */
[----:B------:R-:W2:Y:S02]  /*18070*/  @!P2 SYNCS.PHASECHK.TRANS64 P2, [R152+URZ+0x30830], R21 ;  /* 0x030830159800a5a7 */ /* 0x000ea4000804007f */
[----:B--2---:R-:W-:Y:S05]  /*18080*/  @!P2 BRA `(.L_x_1459) ;  /* 0xfffffffc00eca947 */ /* 0x004fea000383ffff */
[----:B------:R-:W-:Y:S05]  /*18090*/  BRA `(.L_x_1458) ;  /* 0xfffffec800c07947 */ /* 0x000fea000383ffff */
.L_x_1463:
[----:B0-----:R-:W-:-:S04]  /*180a0*/  IMAD.U32 R21, RZ, RZ, UR14 ;  /* 0x0000000eff157e24 */ /* 0x001fc8000f8e00ff */
[----:B------:R0:W2:Y:S03]  /*180b0*/  SYNCS.PHASECHK.TRANS64.TRYWAIT P2, [R21+URZ+0x30850], R0 ;  /* 0x03085000150075a7 */ /* 0x0000a6000804017f */
[----:B--2---:R-:W-:Y:S05]  /*180c0*/  @!P2 NANOSLEEP.SYNCS 0x989680 ;  /* 0x009896800000a95d */ /* 0x004fea0003900000 */
[----:B------:R-:W2:Y:S02]  /*180d0*/  @!P2 SYNCS.PHASECHK.TRANS64 P2, [R21+URZ+0x30850], R0 ;  /* 0x030850001500a5a7 */ /* 0x000ea4000804007f */
[----:B--2---:R-:W-:Y:S05]  /*180e0*/  @!P2 BRA `(.L_x_1463) ;  /* 0xfffffffc00eca947 */ /* 0x004fea000383ffff */
[----:B------:R-:W-:Y:S05]  /*180f0*/  BRA `(.L_x_1462) ;  /* 0xfffffed8005c7947 */ /* 0x000fea000383ffff */
.L_x_1480:
[----:B-1----:R-:W-:-:S04]  /*18100*/  IMAD.U32 R4, RZ, RZ, UR6 ;  /* 0x00000006ff047e24 */ /* 0x002fc8000f8e00ff */
[----:B------:R1:W2:Y:S03]  /*18110*/  SYNCS.PHASECHK.TRANS64.TRYWAIT P2, [R4+URZ+0x30830], R3 ;  /* 0x03083003040075a7 */ /* 0x0002a6000804017f */
[----:B--2---:R-:W-:Y:S05]  /*18120*/  @!P2 NANOSLEEP.SYNCS 0x989680 ;  /* 0x009896800000a95d */ /* 0x004fea0003900000 */
[----:B------:R-:W2:Y:S02]  /*18130*/  @!P2 SYNCS.PHASECHK.TRANS64 P2, [R4+URZ+0x30830], R3 ;  /* 0x030830030400a5a7 */ /* 0x000ea4000804007f */
[----:B--2---:R-:W-:Y:S05]  /*18140*/  @!P2 BRA `(.L_x_1480) ;  /* 0xfffffffc00eca947 */ /* 0x004fea000383ffff */
[----:B------:R-:W-:Y:S05]  /*18150*/  BRA `(.L_x_1479) ;  /* 0xfffffef8003c7947 */ /* 0x000fea000383ffff */
.L_x_1484:
[----:B01----:R-:W-:-:S04]  /*18160*/  IMAD.U32 R3, RZ, RZ, UR14 ;  /* 0x0000000eff037e24 */ /* 0x003fc8000f8e00ff */
[----:B------:R0:W1:Y:S03]  /*18170*/  SYNCS.PHASECHK.TRANS64.TRYWAIT P2, [R3+URZ+0x30850], R0 ;  /* 0x03085000030075a7 */ /* 0x000066000804017f */
[----:B-1----:R-:W-:Y:S05]  /*18180*/  @!P2 NANOSLEEP.SYNCS 0x989680 ;  /* 0x009896800000a95d */ /* 0x002fea0003900000 */
[----:B------:R-:W1:Y:S02]  /*18190*/  @!P2 SYNCS.PHASECHK.TRANS64 P2, [R3+URZ+0x30850], R0 ;  /* 0x030850000300a5a7 */ /* 0x000e64000804007f */
[----:B-1----:R-:W-:Y:S05]  /*181a0*/  @!P2 BRA `(.L_x_1484) ;  /* 0xfffffffc00eca947 */ /* 0x002fea000383ffff */
[----:B------:R-:W-:Y:S05]  /*181b0*/  BRA `(.L_x_1483) ;  /* 0xffffff0400d87947 */ /* 0x000fea000383ffff */
.L_x_1490:
[----:B-1----:R-:W-:-:S04]  /*181c0*/  IMAD.U32 R4, RZ, RZ, UR6 ;  /* 0x00000006ff047e24 */ /* 0x002fc8000f8e00ff */
[----:B------:R1:W2:Y:S03]  /*181d0*/  SYNCS.PHASECHK.TRANS64.TRYWAIT P2, [R4+URZ+0x30830], R3 ;  /* 0x03083003040075a7 */ /* 0x0002a6000804017f */
[----:B--2---:R-:W-:Y:S05]  /*181e0*/  @!P2 NANOSLEEP.SYNCS 0x989680 ;  /* 0x009896800000a95d */ /* 0x004fea0003900000 */
[----:B------:R-:W2:Y:S02]  /*181f0*/  @!P2 SYNCS.PHASECHK.TRANS64 P2, [R4+URZ+0x30830], R3 ;  /* 0x030830030400a5a7 */ /* 0x000ea4000804007f */
[----:B--2---:R-:W-:Y:S05]  /*18200*/  @!P2 BRA `(.L_x_1490) ;  /* 0xfffffffc00eca947 */ /* 0x004fea000383ffff */
[----:B------:R-:W-:Y:S05]  /*18210*/  BRA `(.L_x_1489) ;  /* 0xffffff1800587947 */ /* 0x000fea000383ffff */
.L_x_1494:
[----:B01----:R-:W-:-:S04]  /*18220*/  IMAD.U32 R3, RZ, RZ, UR10 ;  /* 0x0000000aff037e24 */ /* 0x003fc8000f8e00ff */
[----:B------:R0:W1:Y:S03]  /*18230*/  SYNCS.PHASECHK.TRANS64.TRYWAIT P2, [R3+URZ+0x30850], R0 ;  /* 0x03085000030075a7 */ /* 0x000066000804017f */
[----:B-1----:R-:W-:Y:S05]  /*18240*/  @!P2 NANOSLEEP.SYNCS 0x989680 ;  /* 0x009896800000a95d */ /* 0x002fea0003900000 */
[----:B------:R-:W1:Y:S02]  /*18250*/  @!P2 SYNCS.PHASECHK.TRANS64 P2, [R3+URZ+0x30850], R0 ;  /* 0x030850000300a5a7 */ /* 0x000e64000804007f */
[----:B-1----:R-:W-:Y:S05]  /*18260*/  @!P2 BRA `(.L_x_1494) ;  /* 0xfffffffc00eca947 */ /* 0x002fea000383ffff */
[----:B------:R-:W-:Y:S05]  /*18270*/  BRA `(.L_x_1493) ;  /* 0xffffff2400f47947 */ /* 0x000fea000383ffff */
.L_x_1507:
[----:B-1----:R-:W-:-:S04]  /*18280*/  IMAD.U32 R7, RZ, RZ, UR5 ;  /* 0x00000005ff077e24 */ /* 0x002fc8000f8e00ff */
[----:B------:R1:W2:Y:S03]  /*18290*/  SYNCS.PHASECHK.TRANS64.TRYWAIT P0, [R7+URZ+0x30850], R0 ;  /* 0x03085000070075a7 */ /* 0x0002a6000800017f */
[----:B--2---:R-:W-:Y:S05]  /*182a0*/  @!P0 NANOSLEEP.SYNCS 0x989680 ;  /* 0x009896800000895d */ /* 0x004fea0003900000 */
[----:B------:R-:W2:Y:S02]  /*182b0*/  @!P0 SYNCS.PHASECHK.TRANS64 P0, [R7+URZ+0x30850], R0 ;  /* 0x03085000070085a7 */ /* 0x000ea4000800007f */
[----:B--2---:R-:W-:Y:S05]  /*182c0*/  @!P0 BRA `(.L_x_1507) ;  /* 0xfffffffc00ec8947 */ /* 0x004fea000383ffff */
[----:B------:R-:W-:Y:S05]  /*182d0*/  BRA `(.L_x_1506) ;  /* 0xffffff4800e87947 */ /* 0x000fea000383ffff */
.L_x_1557:
        /* <DEDUP_REMOVED lines=11> */
.L_x_1673:
[----:B------:R-:W-:Y:S05]  /*18390*/  BSYNC B0 ;  /* 0x0000000000007941 */ /* 0x000fea0003800000 */
.L_x_1672:
[----:B------:R-:W-:Y:S05]  /*183a0*/  BRA `(.L_x_1674) ;  /* 0xffffffa000d47947 */ /* 0x000fea000383ffff */
.L_x_1559:
[----:B------:R-:W-:Y:S01]  /*183b0*/  BSSY B0, `(.L_x_1675) ;  /* 0x0000006000007945 */ /* 0x000fe20003800000 */
[----:B------:R-:W-:-:S07]  /*183c0*/  IMAD.MOV.U32 R15, RZ, RZ, -0x1 ;  /* 0xffffffffff0f7424 */ /* 0x000fce00078e00ff */
[----:B012-4-:R-:W-:Y:S05]  /*183d0*/  WARPSYNC.COLLECTIVE R15, `(.L_x_1676) ;  /* 0x000000000f0c7348 */ /* 0x017fea0003c00000 */
[----:B------:R-:W-:Y:S02]  /*183e0*/  ELECT P6, UR62, PT ;  /* 0x00000000003e782f */ /* 0x000fe400038c0000 */
[----:B------:R-:W-:Y:S01]  /*183f0*/  MOV R14, UR62 ;  /* 0x0000003e000e7c02 */ /* 0x000fe20008000f00 */
[----:B012-4-:R-:W-:Y:S10]  /*18400*/  ENDCOLLECTIVE ;  /* 0x000000000000791b */ /* 0x017ff40003800000 */
.L_x_1676:
[----:B------:R-:W-:Y:S05]  /*18410*/  BSYNC B0 ;  /* 0x0000000000007941 */ /* 0x000fea0003800000 */
.L_x_1675:
[----:B------:R-:W-:Y:S05]  /*18420*/  BRA `(.L_x_1677) ;  /* 0xffffffa000e07947 */ /* 0x000fea000383ffff */
.L_x_1561:
[----:B0-----:R0:W2:Y:S02]  /*18430*/  SYNCS.PHASECHK.TRANS64.TRYWAIT P0, [R0+URZ+0x30840], R2 ;  /* 0x03084002000075a7 */ /* 0x0010a4000800017f */
[----:B--2---:R-:W-:Y:S05]  /*18440*/  @!P0 NANOSLEEP.SYNCS 0x989680 ;  /* 0x009896800000895d */ /* 0x004fea0003900000 */
[----:B------:R-:W2:Y:S02]  /*18450*/  @!P0 SYNCS.PHASECHK.TRANS64 P0, [R0+URZ+0x30840], R2 ;  /* 0x03084002000085a7 */ /* 0x000ea4000800007f */
[----:B--2---:R-:W-:Y:S05]  /*18460*/  @!P0 BRA `(.L_x_1561) ;  /* 0xfffffffc00f08947 */ /* 0x004fea000383ffff */
[----:B------:R-:W-:Y:S05]  /*18470*/  BRA `(.L_x_1678) ;  /* 0xffffffa4004c7947 */ /* 0x000fea000383ffff */
.L_x_1565:
[----:B------:R-:W2:Y:S01]  /*18480*/  LDL.LU R11, [R1+0x30] ;  /* 0x00003000010b7983 */ /* 0x000ea20000300800 */
[----:B------:R-:W-:Y:S01]  /*18490*/  IMAD.MOV.U32 R13, RZ, RZ, R3 ;  /* 0x000000ffff0d7224 */ /* 0x000fe200078e0003 */
[----:B------:R-:W-:Y:S01]  /*184a0*/  LOP3.LUT R5, R5, 0x7f, RZ, 0xc0, !PT ;  /* 0x0000007f05057812 */ /* 0x000fe200078ec0ff */
[----:B------:R-:W-:Y:S02]  /*184b0*/  IMAD.MOV.U32 R12, RZ, RZ, RZ ;  /* 0x000000ffff0c7224 */ /* 0x000fe400078e00ff */
[----:B------:R-:W-:Y:S01]  /*184c0*/  IMAD.MOV.U32 R15, RZ, RZ, -0x1 ;  /* 0xffffffffff0f7424 */ /* 0x000fe200078e00ff */
[----:B------:R-:W-:-:S05]  /*184d0*/  SHF.R.U32.HI R0, RZ, 0x3, R5 ;  /* 0x00000003ff007819 */ /* 0x000fca0000011605 */
[----:B------:R-:W-:-:S04]  /*184e0*/  IMAD.IADD R0, R0, 0x1, R9 ;  /* 0x0000000100007824 */ /* 0x000fc800078e0209 */
[C---:B------:R-:W-:Y:S02]  /*184f0*/  VIADD R5, R0.reuse, 0x10 ;  /* 0x0000001000057836 */ /* 0x040fe40000000000 */
[----:B------:R-:W-:Y:S02]  /*18500*/  VIADD R9, R0, 0x60 ;  /* 0x0000006000097836 */ /* 0x000fe40000000000 */
[----:B--2---:R-:W-:Y:S02]  /*18510*/  IMAD R2, R11, R7, RZ ;  /* 0x000000070b027224 */ /* 0x004fe400078e02ff */
[----:B------:R-:W-:-:S03]  /*18520*/  IMAD.MOV.U32 R11, RZ, RZ, 0x181f ;  /* 0x0000181fff0b7424 */ /* 0x000fc600078e00ff */
[----:B------:R-:W-:-:S13]  /*18530*/  ISETP.GE.AND P5, PT, R0, R2, PT ;  /* 0x000000020000720c */ /* 0x000fda0003fa6270 */
[----:B-----5:R-:W-:Y:S05]  /*18540*/  WARPSYNC.COLLECTIVE R15, `(.L_x_1679) ;  /* 0x000000000f087348 */ /* 0x020fea0003c00000 */
[----:B------:R0:W1:Y:S02]  /*18550*/  SHFL.IDX P6, R14, R13, R12, R11 ;  /* 0x0000000c0d0e7389 */ /* 0x00006400000c000b */
[----:B01---5:R-:W-:Y:S01]  /*18560*/  ENDCOLLECTIVE ;  /* 0x000000000000791b */ /* 0x023fe20003800000 */
.L_x_1679:
[----:B------:R-:W-:Y:S02]  /*18570*/  IMAD.MOV.U32 R13, RZ, RZ, R4 ;  /* 0x000000ffff0d7224 */ /* 0x000fe400078e0004 */
[----:B------:R-:W-:-:S07]  /*18580*/  IMAD.MOV.U32 R6, RZ, RZ, R14 ;  /* 0x000000ffff067224 */ /* 0x000fce00078e000e */
[----:B------:R-:W-:Y:S05]  /*18590*/  WARPSYNC.COLLECTIVE R15, `(.L_x_1680) ;  /* 0x000000000f087348 */ /* 0x000fea0003c00000 */
[----:B------:R0:W1:Y:S02]  /*185a0*/  SHFL.IDX P6, R14, R13, R12, R11 ;  /* 0x0000000c0d0e7389 */ /* 0x00006400000c000b */
[----:B01----:R-:W-:Y:S01]  /*185b0*/  ENDCOLLECTIVE ;  /* 0x000000000000791b */ /* 0x003fe20003800000 */
.L_x_1680:
        /* <DEDUP_REMOVED lines=21> */
.L_x_1681:
[----:B------:R-:W-:Y:S02]  /*18710*/  IMAD.MOV.U32 R13, RZ, RZ, R4 ;  /* 0x000000ffff0d7224 */ /* 0x000fe400078e0004 */
[----:B------:R-:W-:-:S07]  /*18720*/  IMAD.MOV.U32 R6, RZ, RZ, R14 ;  /* 0x000000ffff067224 */ /* 0x000fce00078e000e */
[----:B------:R-:W-:Y:S05]  /*18730*/  WARPSYNC.COLLECTIVE R15, `(.L_x_1682) ;  /* 0x000000000f087348 */ /* 0x000fea0003c00000 */
[----:B------:R0:W1:Y:S02]  /*18740*/  SHFL.IDX P6, R14, R13, R12, R11 ;  /* 0x0000000c0d0e7389 */ /* 0x00006400000c000b */
[----:B01----:R-:W-:Y:S01]  /*18750*/  ENDCOLLECTIVE ;  /* 0x000000000000791b */ /* 0x003fe20003800000 */
.L_x_1682:
        /* <DEDUP_REMOVED lines=21> */
.L_x_1683:
[----:B------:R-:W-:Y:S02]  /*188b0*/  IMAD.MOV.U32 R13, RZ, RZ, R4 ;  /* 0x000000ffff0d7224 */ /* 0x000fe400078e0004 */
[----:B------:R-:W-:-:S07]  /*188c0*/  IMAD.MOV.U32 R6, RZ, RZ, R14 ;  /* 0x000000ffff067224 */ /* 0x000fce00078e000e */
[----:B------:R-:W-:Y:S05]  /*188d0*/  WARPSYNC.COLLECTIVE R15, `(.L_x_1684) ;  /* 0x000000000f087348 */ /* 0x000fea0003c00000 */
[----:B------:R0:W1:Y:S02]  /*188e0*/  SHFL.IDX P6, R14, R13, R12, R11 ;  /* 0x0000000c0d0e7389 */ /* 0x00006400000c000b */
[----:B01----:R-:W-:Y:S01]  /*188f0*/  ENDCOLLECTIVE ;  /* 0x000000000000791b */ /* 0x003fe20003800000 */
.L_x_1684:
        /* <DEDUP_REMOVED lines=21> */
.L_x_1685:
[----:B------:R-:W-:Y:S02]  /*18a50*/  IMAD.MOV.U32 R13, RZ, RZ, R4 ;  /* 0x000000ffff0d7224 */ /* 0x000fe400078e0004 */
[----:B------:R-:W-:-:S07]  /*18a60*/  IMAD.MOV.U32 R6, RZ, RZ, R14 ;  /* 0x000000ffff067224 */ /* 0x000fce00078e000e */
[----:B------:R-:W-:Y:S05]  /*18a70*/  WARPSYNC.COLLECTIVE R15, `(.L_x_1686) ;  /* 0x000000000f087348 */ /* 0x000fea0003c00000 */
[----:B------:R0:W1:Y:S02]  /*18a80*/  SHFL.IDX P6, R14, R13, R12, R11 ;  /* 0x0000000c0d0e7389 */ /* 0x00006400000c000b */
[----:B01----:R-:W-:Y:S01]  /*18a90*/  ENDCOLLECTIVE ;  /* 0x000000000000791b */ /* 0x003fe20003800000 */
.L_x_1686:
        /* <DEDUP_REMOVED lines=21> */
.L_x_1687:
[----:B------:R-:W-:Y:S02]  /*18bf0*/  IMAD.MOV.U32 R13, RZ, RZ, R4 ;  /* 0x000000ffff0d7224 */ /* 0x000fe400078e0004 */
[----:B------:R-:W-:-:S07]  /*18c00*/  IMAD.MOV.U32 R6, RZ, RZ, R14 ;  /* 0x000000ffff067224 */ /* 0x000fce00078e000e */
[----:B------:R-:W-:Y:S05]  /*18c10*/  WARPSYNC.COLLECTIVE R15, `(.L_x_1688) ;  /* 0x000000000f087348 */ /* 0x000fea0003c00000 */
[----:B------:R0:W1:Y:S02]  /*18c20*/  SHFL.IDX P6, R14, R13, R12, R11 ;  /* 0x0000000c0d0e7389 */ /* 0x00006400000c000b */
[----:B01----:R-:W-:Y:S01]  /*18c30*/  ENDCOLLECTIVE ;  /* 0x000000000000791b */ /* 0x003fe20003800000 */
.L_x_1688:
        /* <DEDUP_REMOVED lines=20> */
.L_x_1689:
[----:B------:R-:W-:Y:S02]  /*18d80*/  IMAD.MOV.U32 R13, RZ, RZ, R4 ;  /* 0x000000ffff0d7224 */ /* 0x000fe400078e0004 */
[----:B------:R-:W-:-:S07]  /*18d90*/  IMAD.MOV.U32 R6, RZ, RZ, R14 ;  /* 0x000000ffff067224 */ /* 0x000fce00078e000e */
[----:B------:R-:W-:Y:S05]  /*18da0*/  WARPSYNC.COLLECTIVE R15, `(.L_x_1690) ;  /* 0x000000000f087348 */ /* 0x000fea0003c00000 */
[----:B------:R0:W1:Y:S02]  /*18db0*/  SHFL.IDX P6, R14, R13, R12, R11 ;  /* 0x0000000c0d0e7389 */ /* 0x00006400000c000b */
[----:B01----:R-:W-:Y:S01]  /*18dc0*/  ENDCOLLECTIVE ;  /* 0x000000000000791b */ /* 0x003fe20003800000 */
.L_x_1690:
        /* <DEDUP_REMOVED lines=20> */
.L_x_1691:
[----:B------:R-:W-:Y:S02]  /*18f10*/  IMAD.MOV.U32 R13, RZ, RZ, R4 ;  /* 0x000000ffff0d7224 */ /* 0x000fe400078e0004 */
[----:B------:R-:W-:-:S07]  /*18f20*/  IMAD.MOV.U32 R5, RZ, RZ, R14 ;  /* 0x000000ffff057224 */ /* 0x000fce00078e000e */
[----:B------:R-:W-:Y:S05]  /*18f30*/  WARPSYNC.COLLECTIVE R15, `(.L_x_1692) ;  /* 0x000000000f087348 */ /* 0x000fea0003c00000 */
[----:B------:R0:W1:Y:S02]  /*18f40*/  SHFL.IDX P6, R14, R13, R12, R11 ;  /* 0x0000000c0d0e7389 */ /* 0x00006400000c000b */
[----:B01----:R-:W-:Y:S01]  /*18f50*/  ENDCOLLECTIVE ;  /* 0x000000000000791b */ /* 0x003fe20003800000 */
.L_x_1692:
        /* <DEDUP_REMOVED lines=19> */
.L_x_1693:
[----:B------:R-:W-:Y:S02]  /*19090*/  IMAD.MOV.U32 R13, RZ, RZ, R4 ;  /* 0x000000ffff0d7224 */ /* 0x000fe400078e0004 */
[----:B------:R-:W-:-:S07]  /*190a0*/  IMAD.MOV.U32 R5, RZ, RZ, R14 ;  /* 0x000000ffff057224 */ /* 0x000fce00078e000e */
[----:B------:R-:W-:Y:S05]  /*190b0*/  WARPSYNC.COLLECTIVE R15, `(.L_x_1694) ;  /* 0x000000000f087348 */ /* 0x000fea0003c00000 */
[----:B------:R0:W1:Y:S02]  /*190c0*/  SHFL.IDX P6, R14, R13, R12, R11 ;  /* 0x0000000c0d0e7389 */ /* 0x00006400000c000b */
[----:B01----:R-:W-:Y:S01]  /*190d0*/  ENDCOLLECTIVE ;  /* 0x000000000000791b */ /* 0x003fe20003800000 */
.L_x_1694:
[----:B------:R-:W-:Y:S01]  /*190e0*/  IMAD.MOV.U32 R3, RZ, RZ, R14 ;  /* 0x000000ffff037224 */ /* 0x000fe200078e000e */
[----:B------:R-:W-:Y:S06]  /*190f0*/  BRA `(.L_x_1695) ;  /* 0xffffffa800287947 */ /* 0x000fec000383ffff */
.L_x_1570:
[----:B0-----:R-:W2:Y:S02]  /*19100*/  LDL R2, [R1] ;  /* 0x0000000001027983 */ /* 0x001ea40000100800 */
[----:B--2---:R0:W1:Y:S02]  /*19110*/  SYNCS.PHASECHK.TRANS64.TRYWAIT P0, [R2+URZ+0x30820], R0 ;  /* 0x03082000020075a7 */ /* 0x004064000800017f */
[----:B-1----:R-:W-:Y:S05]  /*19120*/  @!P0 NANOSLEEP.SYNCS 0x989680 ;  /* 0x009896800000895d */ /* 0x002fea0003900000 */
[----:B------:R-:W1:Y:S02]  /*19130*/  @!P0 SYNCS.PHASECHK.TRANS64 P0, [R2+URZ+0x30820], R0 ;  /* 0x03082000020085a7 */ /* 0x000e64000800007f */
[----:B-1----:R-:W-:Y:S05]  /*19140*/  @!P0 BRA `(.L_x_1570) ;  /* 0xfffffffc00ec8947 */ /* 0x002fea000383ffff */
[----:B------:R-:W-:Y:S05]  /*19150*/  BRA `(.L_x_1696) ;  /* 0xffffffa800a87947 */ /* 0x000fea000383ffff */
.L_x_1579:
[----:B-1----:R1:W2:Y:S02]  /*19160*/  SYNCS.PHASECHK.TRANS64.TRYWAIT P0, [R3+URZ+0x30840], R2 ;  /* 0x03084002030075a7 */ /* 0x0022a4000800017f */
[----:B--2---:R-:W-:Y:S05]  /*19170*/  @!P0 NANOSLEEP.SYNCS 0x989680 ;  /* 0x009896800000895d */ /* 0x004fea0003900000 */
[----:B------:R-:W2:Y:S02]  /*19180*/  @!P0 SYNCS.PHASECHK.TRANS64 P0, [R3+URZ+0x30840], R2 ;  /* 0x03084002030085a7 */ /* 0x000ea4000800007f */
[----:B--2---:R-:W-:Y:S05]  /*19190*/  @!P0 BRA `(.L_x_1579) ;  /* 0xfffffffc00f08947 */ /* 0x004fea000383ffff */
[----:B------:R-:W-:Y:S05]  /*191a0*/  BRA `(.L_x_1697) ;  /* 0xffffffac00787947 */ /* 0x000fea000383ffff */
.L_x_1587:
[----:B0-----:R0:W1:Y:S02]  /*191b0*/  SYNCS.PHASECHK.TRANS64.TRYWAIT P0, [R3+URZ+0x60], R2 ;  /* 0x00006002030075a7 */ /* 0x001064000800017f */
[----:B-1----:R-:W-:Y:S05]  /*191c0*/  @!P0 NANOSLEEP.SYNCS 0x989680 ;  /* 0x009896800000895d */ /* 0x002fea0003900000 */
[----:B------:R-:W1:Y:S02]  /*191d0*/  @!P0 SYNCS.PHASECHK.TRANS64 P0, [R3+URZ+0x60], R2 ;  /* 0x00006002030085a7 */ /* 0x000e64000800007f */
[----:B-1----:R-:W-:Y:S05]  /*191e0*/  @!P0 BRA `(.L_x_1587) ;  /* 0xfffffffc00f08947 */ /* 0x002fea000383ffff */
[----:B------:R-:W-:Y:S05]  /*191f0*/  BRA `(.L_x_1698) ;  /* 0xffffffb000d47947 */ /* 0x000fea000383ffff */
.L_x_1598:
[----:B-1----:R1:W2:Y:S02]  /*19200*/  SYNCS.PHASECHK.TRANS64.TRYWAIT P0, [R3+URZ+0x30840], R2 ;  /* 0x03084002030075a7 */ /* 0x0022a4000800017f */
[----:B--2---:R-:W-:Y:S05]  /*19210*/  @!P0 NANOSLEEP.SYNCS 0x989680 ;  /* 0x009896800000895d */ /* 0x004fea0003900000 */
[----:B------:R-:W2:Y:S02]  /*19220*/  @!P0 SYNCS.PHASECHK.TRANS64 P0, [R3+URZ+0x30840], R2 ;  /* 0x03084002030085a7 */ /* 0x000ea4000800007f */
[----:B--2---:R-:W-:Y:S05]  /*19230*/  @!P0 BRA `(.L_x_1598) ;  /* 0xfffffffc00f08947 */ /* 0x004fea000383ffff */
[----:B------:R-:W-:Y:S05]  /*19240*/  BRA `(.L_x_1699) ;  /* 0xffffffb800fc7947 */ /* 0x000fea000383ffff */
.L_x_1606:
[----:B0-----:R0:W1:Y:S02]  /*19250*/  SYNCS.PHASECHK.TRANS64.TRYWAIT P0, [R2+URZ+0x60], R3 ;  /* 0x00006003020075a7 */ /* 0x001064000800017f */
[----:B-1----:R-:W-:Y:S05]  /*19260*/  @!P0 NANOSLEEP.SYNCS 0x989680 ;  /* 0x009896800000895d */ /* 0x002fea0003900000 */
[----:B------:R-:W1:Y:S02]  /*19270*/  @!P0 SYNCS.PHASECHK.TRANS64 P0, [R2+URZ+0x60], R3 ;  /* 0x00006003020085a7 */ /* 0x000e64000800007f */
[----:B-1----:R-:W-:Y:S05]  /*19280*/  @!P0 BRA `(.L_x_1606) ;  /* 0xfffffffc00f08947 */ /* 0x002fea000383ffff */
[----:B------:R-:W-:Y:S05]  /*19290*/  BRA `(.L_x_1700) ;  /* 0xffffffc000587947 */ /* 0x000fea000383ffff */
.L_x_1617:
[----:B---3--:R3:W4:Y:S02]  /*192a0*/  SYNCS.PHASECHK.TRANS64.TRYWAIT P0, [R2+URZ+0x30840], R3 ;  /* 0x03084003020075a7 */ /* 0x008724000800017f */
[----:B----4-:R-:W-:Y:S05]  /*192b0*/  @!P0 NANOSLEEP.SYNCS 0x989680 ;  /* 0x009896800000895d */ /* 0x010fea0003900000 */
[----:B------:R-:W4:Y:S02]  /*192c0*/  @!P0 SYNCS.PHASECHK.TRANS64 P0, [R2+URZ+0x30840], R3 ;  /* 0x03084003020085a7 */ /* 0x000f24000800007f */
[----:B----4-:R-:W-:Y:S05]  /*192d0*/  @!P0 BRA `(.L_x_1617) ;  /* 0xfffffffc00f08947 */ /* 0x010fea000383ffff */
[----:B------:R-:W-:Y:S05]  /*192e0*/  BRA `(.L_x_1701) ;  /* 0xffffffc800447947 */ /* 0x000fea000383ffff */
.L_x_1625:
[----:B0-----:R0:W1:Y:S02]  /*192f0*/  SYNCS.PHASECHK.TRANS64.TRYWAIT P0, [R2+URZ+0x60], R5 ;  /* 0x00006005020075a7 */ /* 0x001064000800017f */
[----:B-1----:R-:W-:Y:S05]  /*19300*/  @!P0 NANOSLEEP.SYNCS 0x989680 ;  /* 0x009896800000895d */ /* 0x002fea0003900000 */
[----:B------:R-:W1:Y:S02]  /*19310*/  @!P0 SYNCS.PHASECHK.TRANS64 P0, [R2+URZ+0x60], R5 ;  /* 0x00006005020085a7 */ /* 0x000e64000800007f */
[----:B-1----:R-:W-:Y:S05]  /*19320*/  @!P0 BRA `(.L_x_1625) ;  /* 0xfffffffc00f08947 */ /* 0x002fea000383ffff */
[----:B------:R-:W-:Y:S05]  /*19330*/  BRA `(.L_x_1702) ;  /* 0xffffffcc00a07947 */ /* 0x000fea000383ffff */
.L_x_1638:
[----:B---3--:R3:W4:Y:S02]  /*19340*/  SYNCS.PHASECHK.TRANS64.TRYWAIT P0, [R0+URZ+0x30860], R2 ;  /* 0x03086002000075a7 */ /* 0x008724000800017f */
[----:B----4-:R-:W-:Y:S05]  /*19350*/  @!P0 NANOSLEEP.SYNCS 0x989680 ;  /* 0x009896800000895d */ /* 0x010fea0003900000 */
[----:B------:R-:W4:Y:S02]  /*19360*/  @!P0 SYNCS.PHASECHK.TRANS64 P0, [R0+URZ+0x30860], R2 ;  /* 0x03086002000085a7 */ /* 0x000f24000800007f */
[----:B----4-:R-:W-:Y:S05]  /*19370*/  @!P0 BRA `(.L_x_1638) ;  /* 0xfffffffc00f08947 */ /* 0x010fea000383ffff */
[----:B------:R-:W-:Y:S05]  /*19380*/  BRA `(.L_x_1703) ;  /* 0xffffffd400707947 */ /* 0x000fea000383ffff */
.L_x_1647:
[----:B------:R-:W-:Y:S01]  /*19390*/  BSSY B0, `(.L_x_1704) ;  /* 0x0000008000007945 */ /* 0x000fe20003800000 */
[----:B------:R-:W-:Y:S02]  /*193a0*/  IMAD.MOV.U32 R13, RZ, RZ, R16 ;  /* 0x000000ffff0d7224 */ /* 0x000fe400078e0010 */
[----:B-1----:R-:W-:Y:S02]  /*193b0*/  IMAD.MOV.U32 R12, RZ, RZ, RZ ;  /* 0x000000ffff0c7224 */ /* 0x002fe400078e00ff */
[----:B------:R-:W-:Y:S02]  /*193c0*/  IMAD.MOV.U32 R11, RZ, RZ, 0x1f ;  /* 0x0000001fff0b7424 */ /* 0x000fe400078e00ff */
[----:B------:R-:W-:-:S07]  /*193d0*/  IMAD.MOV.U32 R15, RZ, RZ, -0x1 ;  /* 0xffffffffff0f7424 */ /* 0x000fce00078e00ff */
[----:B0-2---:R-:W-:Y:S05]  /*193e0*/  WARPSYNC.COLLECTIVE R15, `(.L_x_1705) ;  /* 0x000000000f087348 */ /* 0x005fea0003c00000 */
[----:B------:R1:W3:Y:S02]  /*193f0*/  SHFL.IDX P6, R14, R13, R12, R11 ;  /* 0x0000000c0d0e7389 */ /* 0x0002e400000c000b */
[----:B0123--:R-:W-:Y:S01]  /*19400*/  ENDCOLLECTIVE ;  /* 0x000000000000791b */ /* 0x00ffe20003800000 */
.L_x_1705:
[----:B------:R-:W-:Y:S05]  /*19410*/  BSYNC B0 ;  /* 0x0000000000007941 */ /* 0x000fea0003800000 */
.L_x_1704:
[----:B------:R-:W-:Y:S02]  /*19420*/  IMAD.MOV.U32 R13, RZ, RZ, R16 ;  /* 0x000000ffff0d7224 */ /* 0x000fe400078e0010 */
        /* <DEDUP_REMOVED lines=8> */
.L_x_1706:
        /* <DEDUP_REMOVED lines=19> */
.L_x_1707:
        /* <DEDUP_REMOVED lines=8> */
.L_x_1708:
        /* <DEDUP_REMOVED lines=8> */
.L_x_1709:
        /* <DEDUP_REMOVED lines=8> */
.L_x_1710:
        /* <DEDUP_REMOVED lines=8> */
.L_x_1711:
        /* <DEDUP_REMOVED lines=9> */
.L_x_1712:
[----:B------:R-:W-:Y:S01]  /*19870*/  IMAD.MOV.U32 R16, RZ, RZ, R14 ;  /* 0x000000ffff107224 */ /* 0x000fe200078e000e */
[----:B------:R-:W-:Y:S06]  /*19880*/  BRA `(.L_x_1713) ;  /* 0xffffffd800647947 */ /* 0x000fec000383ffff */
.L_x_1652:
[----:B------:R-:W-:Y:S01]  /*19890*/  BSSY B0, `(.L_x_1714) ;  /* 0x0000008000007945 */ /* 0x000fe20003800000 */
[----:B-----5:R-:W-:Y:S02]  /*198a0*/  IMAD.MOV.U32 R13, RZ, RZ, R2 ;  /* 0x000000ffff0d7224 */ /* 0x020fe400078e0002 */
[----:B-1----:R-:W-:Y:S02]  /*198b0*/  IMAD.MOV.U32 R12, RZ, RZ, 0x1 ;  /* 0x00000001ff0c7424 */ /* 0x002fe400078e00ff */
[----:B------:R-:W-:Y:S02]  /*198c0*/  IMAD.MOV.U32 R11, RZ, RZ, RZ ;  /* 0x000000ffff0b7224 */ /* 0x000fe400078e00ff */
[----:B------:R-:W-:-:S07]  /*198d0*/  IMAD.MOV.U32 R15, RZ, RZ, -0x1 ;  /* 0xffffffffff0f7424 */ /* 0x000fce00078e00ff */
[----:B0-23--:R-:W-:Y:S05]  /*198e0*/  WARPSYNC.COLLECTIVE R15, `(.L_x_1715) ;  /* 0x000000000f087348 */ /* 0x00dfea0003c00000 */
[----:B------:R1:W4:Y:S02]  /*198f0*/  SHFL.UP P6, R14, R13, R12, R11 ;  /* 0x0400000c0d0e7389 */ /* 0x00032400000c000b */
[----:B01234-:R-:W-:Y:S01]  /*19900*/  ENDCOLLECTIVE ;  /* 0x000000000000791b */ /* 0x01ffe20003800000 */
.L_x_1715:
[----:B------:R-:W-:Y:S05]  /*19910*/  BSYNC B0 ;  /* 0x0000000000007941 */ /* 0x000fea0003800000 */
.L_x_1714:
[----:B------:R-:W-:Y:S01]  /*19920*/  SEL R3, R14, RZ, P1 ;  /* 0x000000ff0e037207 */ /* 0x000fe20000800000 */
[----:B------:R-:W-:Y:S02]  /*19930*/  IMAD.MOV.U32 R12, RZ, RZ, 0x2 ;  /* 0x00000002ff0c7424 */ /* 0x000fe400078e00ff */
[----:B------:R-:W-:Y:S02]  /*19940*/  IMAD.MOV.U32 R11, RZ, RZ, RZ ;  /* 0x000000ffff0b7224 */ /* 0x000fe400078e00ff */
[----:B------:R-:W-:Y:S02]  /*19950*/  IMAD.IADD R3, R2, 0x1, R3 ;  /* 0x0000000102037824 */ /* 0x000fe400078e0203 */
[----:B------:R-:W-:Y:S02]  /*19960*/  IMAD.MOV.U32 R15, RZ, RZ, -0x1 ;  /* 0xffffffffff0f7424 */ /* 0x000fe400078e00ff */
[----:B------:R-:W-:-:S07]  /*19970*/  IMAD.MOV.U32 R13, RZ, RZ, R3 ;  /* 0x000000ffff0d7224 */ /* 0x000fce00078e0003 */
[----:B------:R-:W-:Y:S05]  /*19980*/  WARPSYNC.COLLECTIVE R15, `(.L_x_1716) ;  /* 0x000000000f087348 */ /* 0x000fea0003c00000 */
[----:B------:R0:W1:Y:S02]  /*19990*/  SHFL.UP P6, R14, R13, R12, R11 ;  /* 0x0400000c0d0e7389 */ /* 0x00006400000c000b */
[----:B01----:R-:W-:Y:S01]  /*199a0*/  ENDCOLLECTIVE ;  /* 0x000000000000791b */ /* 0x003fe20003800000 */
.L_x_1716:
        /* <DEDUP_REMOVED lines=8> */
.L_x_1717:
        /* <DEDUP_REMOVED lines=8> */
.L_x_1718:
        /* <DEDUP_REMOVED lines=8> */
.L_x_1719:
        /* <DEDUP_REMOVED lines=9> */
.L_x_1720:
[----:B------:R-:W-:Y:S01]  /*19bc0*/  IMAD.MOV.U32 R16, RZ, RZ, R14 ;  /* 0x000000ffff107224 */ /* 0x000fe200078e000e */
[----:B------:R-:W-:Y:S06]  /*19bd0*/  BRA `(.L_x_1721) ;  /* 0xffffffd800307947 */ /* 0x000fec000383ffff */
.L_x_1654:
[----:B------:R-:W-:Y:S01]  /*19be0*/  BSSY B0, `(.L_x_1722) ;  /* 0x0000006000007945 */ /* 0x000fe20003800000 */
[----:B------:R-:W-:Y:S01]  /*19bf0*/  PLOP3.LUT P6, PT, P6, PT, PT, 0x8, 0x0 ;  /* 0x000000000000781c */ /* 0x000fe200037ce170 */
[----:B------:R-:W-:-:S12]  /*19c00*/  IMAD.MOV.U32 R15, RZ, RZ, -0x1 ;  /* 0xffffffffff0f7424 */ /* 0x000fd800078e00ff */
[----:B0123--:R-:W-:Y:S05]  /*19c10*/  WARPSYNC.COLLECTIVE R15, `(.L_x_1723) ;  /* 0x000000000f087348 */ /* 0x00ffea0003c00000 */
[----:B------:R-:W-:Y:S01]  /*19c20*/  VOTE.ANY R14, PT, P6 ;  /* 0x00000000000e7806 */ /* 0x000fe200030e0100 */
[----:B0123--:R-:W-:Y:S06]  /*19c30*/  ENDCOLLECTIVE ;  /* 0x000000000000791b */ /* 0x00ffec0003800000 */
.L_x_1723:
[----:B------:R-:W-:Y:S05]  /*19c40*/  BSYNC B0 ;  /* 0x0000000000007941 */ /* 0x000fea0003800000 */
.L_x_1722:
        /* <DEDUP_REMOVED lines=9> */
.L_x_1724:
[----:B------:R-:W-:Y:S01]  /*19ce0*/  IMAD.MOV.U32 R17, RZ, RZ, R14 ;  /* 0x000000ffff117224 */ /* 0x000fe200078e000e */
[----:B------:R-:W-:Y:S06]  /*19cf0*/  BRA `(.L_x_1725) ;  /* 0xffffffd800207947 */ /* 0x000fec000383ffff */
.L_x_1656:
[----:B------:R-:W-:Y:S01]  /*19d00*/  BSSY B0, `(.L_x_1726) ;  /* 0x0000007000007945 */ /* 0x000fe20003800000 */
[----:B------:R-:W-:Y:S02]  /*19d10*/  IMAD.MOV.U32 R13, RZ, RZ, R3 ;  /* 0x000000ffff0d7224 */ /* 0x000fe400078e0003 */
[----:B------:R-:W-:Y:S02]  /*19d20*/  IMAD.MOV.U32 R11, RZ, RZ, 0x1f ;  /* 0x0000001fff0b7424 */ /* 0x000fe400078e00ff */
[----:B------:R-:W-:-:S07]  /*19d30*/  IMAD.MOV.U32 R15, RZ, RZ, -0x1 ;  /* 0xffffffffff0f7424 */ /* 0x000fce00078e00ff */
[----:B0-234-:R-:W-:Y:S05]  /*19d40*/  WARPSYNC.COLLECTIVE R15, `(.L_x_1727) ;  /* 0x000000000f087348 */ /* 0x01dfea0003c00000 */
[----:B------:R1:W0:Y:S02]  /*19d50*/  SHFL.IDX P6, R14, R13, R12, R11 ;  /* 0x0000000c0d0e7389 */ /* 0x00022400000c000b */
[----:B01234-:R-:W-:Y:S01]  /*19d60*/  ENDCOLLECTIVE ;  /* 0x000000000000791b */ /* 0x01ffe20003800000 */
.L_x_1727:
[----:B------:R-:W-:Y:S05]  /*19d70*/  BSYNC B0 ;  /* 0x0000000000007941 */ /* 0x000fea0003800000 */
.L_x_1726:
[----:B------:R-:W-:Y:S01]  /*19d80*/  IMAD.MOV.U32 R3, RZ, RZ, R14 ;  /* 0x000000ffff037224 */ /* 0x000fe200078e000e */
[----:B------:R-:W-:Y:S06]  /*19d90*/  BRA `(.L_x_1728) ;  /* 0xffffffd800147947 */ /* 0x000fec000383ffff */
.L_x_1660:
[----:B0-----:R0:W3:Y:S02]  /*19da0*/  SYNCS.PHASECHK.TRANS64.TRYWAIT P0, [R0+URZ+0x30820], R3 ;  /* 0x03082003000075a7 */ /* 0x0010e4000800017f */
[----:B---3--:R-:W-:Y:S05]  /*19db0*/  @!P0 NANOSLEEP.SYNCS 0x989680 ;  /* 0x009896800000895d */ /* 0x008fea0003900000 */
[----:B------:R-:W3:Y:S02]  /*19dc0*/  @!P0 SYNCS.PHASECHK.TRANS64 P0, [R0+URZ+0x30820], R3 ;  /* 0x03082003000085a7 */ /* 0x000ee4000800007f */
[----:B---3--:R-:W-:Y:S05]  /*19dd0*/  @!P0 BRA `(.L_x_1660) ;  /* 0xfffffffc00f08947 */ /* 0x008fea000383ffff */
[----:B------:R-:W-:Y:S05]  /*19de0*/  BRA `(.L_x_1729) ;  /* 0xffffffdc009c7947 */ /* 0x000fea000383ffff */
.L_x_1661:
[----:B------:R-:W3:Y:S01]  /*19df0*/  S2R R2, SR_TID.X ;  /* 0x0000000000027919 */ /* 0x000ee20000002100 */
[----:B------:R-:W-:Y:S01]  /*19e00*/  BSSY B0, `(.L_x_1730) ;  /* 0x000000a000007945 */ /* 0x000fe20003800000 */
[----:B-1----:R-:W-:Y:S02]  /*19e10*/  IMAD.MOV.U32 R12, RZ, RZ, RZ ;  /* 0x000000ffff0c7224 */ /* 0x002fe400078e00ff */
[----:B------:R-:W-:Y:S02]  /*19e20*/  IMAD.MOV.U32 R11, RZ, RZ, 0x1f ;  /* 0x0000001fff0b7424 */ /* 0x000fe400078e00ff */
[----:B------:R-:W-:Y:S01]  /*19e30*/  IMAD.MOV.U32 R15, RZ, RZ, -0x1 ;  /* 0xffffffffff0f7424 */ /* 0x000fe200078e00ff */
[----:B---3--:R-:W-:-:S04]  /*19e40*/  SHF.R.U32.HI R2, RZ, 0x5, R2 ;  /* 0x00000005ff027819 */ /* 0x008fc80000011602 */
[----:B------:R-:W-:-:S05]  /*19e50*/  LOP3.LUT R2, R2, 0x3, RZ, 0xc0, !PT ;  /* 0x0000000302027812 */ /* 0x000fca00078ec0ff */
[----:B------:R-:W-:-:S07]  /*19e60*/  IMAD.MOV.U32 R13, RZ, RZ, R2 ;  /* 0x000000ffff0d7224 */ /* 0x000fce00078e0002 */
[----:B0-2---:R-:W-:Y:S05]  /*19e70*/  WARPSYNC.COLLECTIVE R15, `(.L_x_1731) ;  /* 0x000000000f087348 */ /* 0x005fea0003c00000 */
[----:B------:R1:W3:Y:S02]  /*19e80*/  SHFL.IDX P6, R14, R13, R12, R11 ;  /* 0x0000000c0d0e7389 */ /* 0x0002e400000c000b */
[----:B0123--:R-:W-:Y:S01]  /*19e90*/  ENDCOLLECTIVE ;  /* 0x000000000000791b */ /* 0x00ffe20003800000 */
.L_x_1731:
[----:B------:R-:W-:Y:S05]  /*19ea0*/  BSYNC B0 ;  /* 0x0000000000007941 */ /* 0x000fea0003800000 */
.L_x_1730:
[----:B------:R-:W-:Y:S05]  /*19eb0*/  BRA `(.L_x_1732) ;  /* 0xffffffdc00847947 */ /* 0x000fea000383ffff */
.L_x_1664:
[----:B------:R-:W-:Y:S01]  /*19ec0*/  BSSY B1, `(.L_x_1733) ;  /* 0x0000006000017945 */ /* 0x000fe20003800000 */
[----:B------:R-:W-:-:S07]  /*19ed0*/  IMAD.MOV.U32 R15, RZ, RZ, -0x1 ;  /* 0xffffffffff0f7424 */ /* 0x000fce00078e00ff */
[----:B0123--:R-:W-:Y:S05]  /*19ee0*/  WARPSYNC.COLLECTIVE R15, `(.L_x_1734) ;  /* 0x000000000f0c7348 */ /* 0x00ffea0003c00000 */
[----:B------:R-:W-:Y:S02]  /*19ef0*/  ELECT P6, UR62, PT ;  /* 0x00000000003e782f */ /* 0x000fe400038c0000 */
[----:B------:R-:W-:Y:S01]  /*19f00*/  MOV R14, UR62 ;  /* 0x0000003e000e7c02 */ /* 0x000fe20008000f00 */
[----:B0123--:R-:W-:Y:S10]  /*19f10*/  ENDCOLLECTIVE ;  /* 0x000000000000791b */ /* 0x00fff40003800000 */
.L_x_1734:
[----:B------:R-:W-:Y:S05]  /*19f20*/  BSYNC B1 ;  /* 0x0000000000017941 */ /* 0x000fea0003800000 */
.L_x_1733:
[----:B------:R-:W-:Y:S05]  /*19f30*/  BRA `(.L_x_1735) ;  /* 0xffffffdc007c7947 */ /* 0x000fea000383ffff */
.L_x_1666:
[----:B0-----:R0:W2:Y:S02]  /*19f40*/  SYNCS.PHASECHK.TRANS64.TRYWAIT P0, [R6+URZ], R5 ;  /* 0x00000005060075a7 */ /* 0x0010a4000800017f */
[----:B--2---:R-:W-:Y:S05]  /*19f50*/  @!P0 NANOSLEEP.SYNCS 0x989680 ;  /* 0x009896800000895d */ /* 0x004fea0003900000 */
[----:B------:R-:W2:Y:S02]  /*19f60*/  @!P0 SYNCS.PHASECHK.TRANS64 P0, [R6+URZ], R5 ;  /* 0x00000005060085a7 */ /* 0x000ea4000800007f */
[----:B--2---:R-:W-:Y:S05]  /*19f70*/  @!P0 BRA `(.L_x_1666) ;  /* 0xfffffffc00f08947 */ /* 0x004fea000383ffff */
[----:B------:R-:W-:Y:S05]  /*19f80*/  BRA `(.L_x_1736) ;  /* 0xffffffdc00c07947 */ /* 0x000fea000383ffff */
.L_x_1667:
[----:B--2---:R2:W3:Y:S02]  /*19f90*/  SYNCS.PHASECHK.TRANS64.TRYWAIT P0, [R7+URZ], R2 ;  /* 0x00000002070075a7 */ /* 0x0044e4000800017f */
[----:B---3--:R-:W-:Y:S05]  /*19fa0*/  @!P0 NANOSLEEP.SYNCS 0x989680 ;  /* 0x009896800000895d */ /* 0x008fea0003900000 */
[----:B------:R-:W3:Y:S02]  /*19fb0*/  @!P0 SYNCS.PHASECHK.TRANS64 P0, [R7+URZ], R2 ;  /* 0x00000002070085a7 */ /* 0x000ee4000800007f */
[----:B---3--:R-:W-:Y:S05]  /*19fc0*/  @!P0 BRA `(.L_x_1667) ;  /* 0xfffffffc00f08947 */ /* 0x008fea000383ffff */
[----:B------:R-:W-:Y:S05]  /*19fd0*/  BRA `(.L_x_1737) ;  /* 0xffffffdc00b47947 */ /* 0x000fea000383ffff */
.L_x_1669:
[----:B---3--:R3:W4:Y:S02]  /*19fe0*/  SYNCS.PHASECHK.TRANS64.TRYWAIT P0, [R4+URZ], R5 ;  /* 0x00000005040075a7 */ /* 0x008724000800017f */
[----:B----4-:R-:W-:Y:S05]  /*19ff0*/  @!P0 NANOSLEEP.SYNCS 0x989680 ;  /* 0x009896800000895d */ /* 0x010fea0003900000 */
[----:B------:R-:W4:Y:S02]  /*1a000*/  @!P0 SYNCS.PHASECHK.TRANS64 P0, [R4+URZ], R5 ;  /* 0x00000005040085a7 */ /* 0x000f24000800007f */
[----:B----4-:R-:W-:Y:S05]  /*1a010*/  @!P0 BRA `(.L_x_1669) ;  /* 0xfffffffc00f08947 */ /* 0x010fea000383ffff */
[----:B------:R-:W-:Y:S05]  /*1a020*/  BRA `(.L_x_1738) ;  /* 0xffffffdc00bc7947 */ /* 0x000fea000383ffff */
.L_x_1739:
        /* <DEDUP_REMOVED lines=13> */
.L_x_15293:


//--------------------- .text._ZN7cutlass13device_kernelIN5flash11enable_sm90INS1_16FlashAttnFwdSm90INS1_25CollectiveMainloopFwdSm90ILi2EN4cute5tupleIJNS5_1CILi1EEES8_S8_EEENS6_IJNS7_ILi128EEENS7_ILi64EEENS7_ILi256EEEEEELi256ENS_10bfloat16_tEfNS_4arch4Sm90ELb0ELb1ELb1ELb1ELb0ELb1ELb0ELb1ELb1ELb1ELb0ELb0EEENS1_21CollectiveEpilogueFwdINS6_IJSA_SC_SB_EEES9_SE_SG_Li256ELb1ELb1ELb0ELb0EEENS1_36VarlenDynamicPersistentTileSchedulerILi128ELi64ELi256ELi128ELb0ELb1ELb1ELb1ELb0ELb1EEEEEEEEEvNT_6ParamsE --------------------------
	.section	.text._ZN7cutlass13device_kernelIN5flash11enable_sm90INS1_16FlashAttnFwdSm90INS1_25CollectiveMainloopFwdSm90ILi2EN4cute5tupleIJNS5_1CILi1EEES8_S8_EEENS6_IJNS7_ILi128EEENS7_ILi64EEENS7_ILi256EEEEEELi256ENS_10bfloat16_tEfNS_4arch4Sm90ELb0ELb1ELb1ELb1ELb0ELb1ELb0ELb1ELb1ELb1ELb0ELb0EEENS1_21CollectiveEpilogueFwdINS6_IJSA_SC_SB_EEES9_SE_SG_Li256ELb1ELb1ELb0ELb0EEENS1_36VarlenDynamicPersistentTileSchedulerILi128ELi64ELi256ELi128ELb0ELb1ELb1ELb1ELb0ELb1EEEEEEEEEvNT_6ParamsE,"ax",@progbits
	.align	128
.text._ZN7cutlass13device_kernelIN5flash11enable_sm90INS1_16FlashAttnFwdSm90INS1_25CollectiveMainloopFwdSm90ILi2EN4cute5tupleIJNS5_1CILi1EEES8_S8_EEENS6_IJNS7_ILi128EEENS7_ILi64EEENS7_ILi256EEEEEELi256ENS_10bfloat16_tEfNS_4arch4Sm90ELb0ELb1ELb1ELb1ELb0ELb1ELb0ELb1ELb1ELb1ELb0ELb0EEENS1_21CollectiveEpilogueFwdINS6_IJSA_SC_SB_EEES9_SE_SG_Li256ELb1ELb1ELb0ELb0EEENS1_36VarlenDynamicPersistentTileSchedulerILi128ELi64ELi256ELi128ELb0ELb1ELb1ELb1ELb0ELb1EEEEEEEEEvNT_6ParamsE:
        .type           _ZN7cutlass13device_kernelIN5flash11enable_sm90INS1_16FlashAttnFwdSm90INS1_25CollectiveMainloopFwdSm90ILi2EN4cute5tupleIJNS5_1CILi1EEES8_S8_EEENS6_IJNS7_ILi128EEENS7_ILi64EEENS7_ILi256EEEEEELi256ENS_10bfloat16_tEfNS_4arch4Sm90ELb0ELb1ELb1ELb1ELb0ELb1ELb0ELb1ELb1ELb1ELb0ELb0EEENS1_21CollectiveEpilogueFwdINS6_IJSA_SC_SB_EEES9_SE_SG_Li256ELb1ELb1ELb0ELb0EEENS1_36VarlenDynamicPersistentTileSchedulerILi128ELi64ELi256ELi128ELb0ELb1ELb1ELb1ELb0ELb1EEEEEEEEEvNT_6ParamsE,@function
        .size           _ZN7cutlass13device_kernelIN5flash11enable_sm90INS1_16FlashAttnFwdSm90INS1_25CollectiveMainloopFwdSm90ILi2EN4cute5tupleIJNS5_1CILi1EEES8_S8_EEENS6_IJNS7_ILi128EEENS7_ILi64EEENS7_ILi256EEEEEELi256ENS_10bfloat16_tEfNS_4arch4Sm90ELb0ELb1ELb1ELb1ELb0ELb1ELb0ELb1ELb1ELb1ELb0ELb0EEENS1_21CollectiveEpilogueFwdINS6_IJSA_SC_SB_EEES9_SE_SG_Li256ELb1ELb1ELb0ELb0EEENS1_36VarlenDynamicPersistentTileSchedulerILi128ELi64ELi256ELi128ELb0ELb1ELb1ELb1ELb0ELb1EEEEEEEEEvNT_6ParamsE,(.L_x_15294 - _ZN7cutlass13device_kernelIN5flash11enable_sm90INS1_16FlashAttnFwdSm90INS1_25CollectiveMainloopFwdSm90ILi2EN4cute5tupleIJNS5_1CILi1EEES8_S8_EEENS6_IJNS7_ILi128EEENS7_ILi64EEENS7_ILi256EEEEEELi256ENS_10bfloat16_tEfNS_4arch4Sm90ELb0ELb1ELb1ELb1ELb0ELb1ELb0ELb1ELb1ELb1ELb0ELb0EEENS1_21CollectiveEpilogueFwdINS6_IJSA_SC_SB_EEES9_SE_SG_Li256ELb1ELb1ELb0ELb0EEENS1_36VarlenDynamicPersistentTileSchedulerILi128ELi64ELi256ELi128ELb0ELb1ELb1ELb1ELb0ELb1EEEEEEEEEvNT_6ParamsE)
        .other          _ZN7cutlass13device_kernelIN5flash11enable_sm90INS1_16FlashAttnFwdSm90INS1_25CollectiveMainloopFwdSm90ILi2EN4cute5tupleIJNS5_1CILi1EEES8_S8_EEENS6_IJNS7_ILi128EEENS7_ILi64EEENS7_ILi256EEEEEELi256ENS_10bfloat16_tEfNS_4arch4Sm90ELb0ELb1ELb1ELb1ELb0ELb1ELb0ELb1ELb1ELb1ELb0ELb0EEENS1_21CollectiveEpilogueFwdINS6_IJSA_SC_SB_EEES9_SE_SG_Li256ELb1ELb1ELb0ELb0EEENS1_36VarlenDynamicPersistentTileSchedulerILi128ELi64ELi256ELi128ELb0ELb1ELb1ELb1ELb0ELb1EEEEEEEEEvNT_6ParamsE,@"STO_CUDA_ENTRY STV_DEFAULT"
_ZN7cutlass13device_kernelIN5flash11enable_sm90INS1_16FlashAttnFwdSm90INS1_25CollectiveMainloopFwdSm90ILi2EN4cute5tupleIJNS5_1CILi1EEES8_S8_EEENS6_IJNS7_ILi128EEENS7_ILi64EEENS7_ILi256EEEEEELi256ENS_10bfloat16_tEfNS_4arch4Sm90ELb0ELb1ELb1ELb1ELb0ELb1ELb0ELb1ELb1ELb1ELb0ELb0EEENS1_21CollectiveEpilogueFwdINS6_IJSA_SC_SB_EEES9_SE_SG_Li256ELb1ELb1ELb0ELb0EEENS1_36VarlenDynamicPersistentTileSchedulerILi128ELi64ELi256ELi128ELb0ELb1ELb1ELb1ELb0ELb1EEEEEEEEEvNT_6ParamsE:
[----:B------:R-:W0:Y:S02]  /*0000*/  LDC R1, c[0x0][0x28] ;  /* 0x00000a00ff017b82 */ /* 0x000e240000000800 */
[----:B0-----:R-:W-:Y:S01]  /*0010*/  VIADD R1, R1, 0xffffff38 ;  /* 0xffffff3801017836 */ /* 0x001fe20000000000 */
[----:B------:R-:W0:Y:S01]  /*0020*/  S2R R4, SR_TID.X ;  /* 0x0000000000047919 */ /* 0x000e220000002100 */
[----:B------:R-:W-:Y:S01]  /*0030*/  ELECT P0, URZ, PT ;  /* 0x00000000003f782f */ /* 0x000fe20003800000 */
[----:B------:R-:W-:Y:S01]  /*0040*/  BSSY B0, `(.L_x_1740) ;  /* 0x0000013000007945 */ /* 0x000fe20003800000 */
[----:B0-----:R-:W-:-:S05]  /*0050*/  SHF.R.U32.HI R0, RZ, 0x5, R4 ;  /* 0x00000005ff007819 */ /* 0x001fca0000011604 */
[----:B------:R-:W0:Y:S02]  /*0060*/  SHFL.IDX PT, R2, R0, RZ, 0x1f ;  /* 0x00001fff00027589 */ /* 0x000e2400000e0000 */
[----:B0-----:R-:W-:-:S13]  /*0070*/  ISETP.EQ.AND P0, PT, R2, RZ, P0 ;  /* 0x000000ff0200720c */ /* 0x001fda0000702270 */
        /* <DEDUP_REMOVED lines=15> */
.L_x_1741:
[----:B------:R-:W-:Y:S05]  /*0170*/  BSYNC B0 ;  /* 0x0000000000007941 */ /* 0x000fea0003800000 */
.L_x_1740:
[----:B------:R-:W-:Y:S01]  /*0180*/  VOTEU.ANY UP0, P0 ;  /* 0x00000000003f7886 */ /* 0x000fe20000000100 */
[----:B------:R-:W0:Y:S01]  /*0190*/  SHFL.IDX PT, R2, R0, RZ, 0x1f ;  /* 0x00001fff00027589 */ /* 0x000e2200000e0000 */
[----:B------:R-:W-:Y:S01]  /*01a0*/  UMOV UR4, 0x80 ;  /* 0x0000008000047882 */ /* 0x000fe20000000000 */
[----:B------:R-:W-:Y:S01]  /*01b0*/  UMOV UR7, 0x100 ;  /* 0x0000010000077882 */ /* 0x000fe20000000000 */
[----:B------:R-:W-:Y:S01]  /*01c0*/  VOTEU.ANY UP1, P0 ;  /* 0x00000000003f7886 */ /* 0x000fe20000020100 */
[----:B------:R-:W1:Y:S01]  /*01d0*/  @UP0 S2UR UR8, SR_CgaCtaId ;  /* 0x00000000000809c3 */ /* 0x000e620000008800 */
[----:B------:R-:W-:Y:S01]  /*01e0*/  @UP0 UMOV UR6, 0x400 ;  /* 0x0000040000060882 */ /* 0x000fe20000000000 */
[----:B------:R-:W-:-:S04]  /*01f0*/  @UP0 UIADD3 UR4, -UR4, 0x100000, URZ ;  /* 0x0010000004040890 */ /* 0x000fc8000fffe13f */
[----:B------:R-:W-:Y:S02]  /*0200*/  @UP0 USHF.L.U32 UR5, UR4, 0xb, URZ ;  /* 0x0000000b04050899 */ /* 0x000fe4000800063f */
[----:B------:R-:W-:Y:S01]  /*0210*/  @UP0 USHF.L.U32 UR4, UR4, 0x1, URZ ;  /* 0x0000000104040899 */ /* 0x000fe2000800063f */
[----:B0-----:R-:W-:Y:S02]  /*0220*/  ISETP.NE.AND P1, PT, R2, RZ, PT ;  /* 0x000000ff0200720c */ /* 0x001fe40003f25270 */
[----:B------:R-:W-:Y:S01]  /*0230*/  SHF.R.U32.HI R2, RZ, 0x7, R4 ;  /* 0x00000007ff027819 */ /* 0x000fe20000011604 */
[----:B-1----:R-:W-:Y:S02]  /*0240*/  @UP0 ULEA UR8, UR8, UR6, 0x18 ;  /* 0x0000000608080291 */ /* 0x002fe4000f8ec03f */
[----:B------:R-:W-:-:S04]  /*0250*/  @UP0 UIADD3 UR6, -UR7, 0x100000, URZ ;  /* 0x0010000007060890 */ /* 0x000fc8000fffe13f */
[----:B------:R-:W-:Y:S02]  /*0260*/  @UP0 USHF.L.U32 UR7, UR6, 0xb, URZ ;  /* 0x0000000b06070899 */ /* 0x000fe4000800063f */
[----:B------:R-:W-:Y:S01]  /*0270*/  @UP0 USHF.L.U32 UR6, UR6, 0x1, URZ ;  /* 0x0000000106060899 */ /* 0x000fe2000800063f */
[----:B------:R-:W-:Y:S01]  /*0280*/  VOTEU.ANY UP0, P0 ;  /* 0x00000000003f7886 */ /* 0x000fe20000000100 */
[----:B------:R-:W0:Y:S04]  /*0290*/  SHFL.IDX PT, R2, R2, RZ, 0x1f ;  /* 0x00001fff02027589 */ /* 0x000e2800000e0000 */
[----:B------:R-:W1:Y:S02]  /*02a0*/  FENCE.VIEW.ASYNC.S ;  /* 0x00000000000073c6 */ /* 0x000e640000000000 */
[----:B-1----:R1:W2:Y:S04]  /*02b0*/  @UP0 SYNCS.EXCH.64 URZ, [UR8+0x30800], UR4 ;  /* 0x03080004083f05b2 */ /* 0x0022a80008000100 */
[----:B------:R1:W3:Y:S01]  /*02c0*/  @UP1 SYNCS.EXCH.64 URZ, [UR8+0x30820], UR6 ;  /* 0x03082006083f15b2 */ /* 0x0002e20008000100 */
[----:B------:R-:W-:Y:S05]  /*02d0*/  @P1 BRA `(.L_x_1742) ;  /* 0x0000000000481947 */ /* 0x000fea0003800000 */
[----:B-1----:R-:W1:Y:S01]  /*02e0*/  S2UR UR5, SR_CgaCtaId ;  /* 0x00000000000579c3 */ /* 0x002e620000008800 */
[----:B------:R-:W-:Y:S01]  /*02f0*/  UMOV UR4, 0x400 ;  /* 0x0000040000047882 */ /* 0x000fe20000000000 */
[----:B------:R-:W-:Y:S01]  /*0300*/  UMOV UR6, 0x1 ;  /* 0x0000000100067882 */ /* 0x000fe20000000000 */
[----:B------:R-:W-:Y:S01]  /*0310*/  UMOV UR7, 0x2 ;  /* 0x0000000200077882 */ /* 0x000fe20000000000 */
[----:B------:R-:W-:Y:S01]  /*0320*/  ELECT P0, URZ, PT ;  /* 0x00000000003f782f */ /* 0x000fe20003800000 */
[----:B-1----:R-:W-:Y:S02]  /*0330*/  ULEA UR8, UR5, UR4, 0x18 ;  /* 0x0000000405087291 */ /* 0x002fe4000f8ec03f */
[----:B------:R-:W-:-:S04]  /*0340*/  UIADD3 UR4, -UR6, 0x100000, URZ ;  /* 0x0010000006047890 */ /* 0x000fc8000fffe13f */
[----:B------:R-:W-:Y:S02]  /*0350*/  USHF.L.U32 UR5, UR4, 0xb, URZ ;  /* 0x0000000b04057899 */ /* 0x000fe4000800063f */
[----:B------:R-:W-:Y:S02]  /*0360*/  USHF.L.U32 UR4, UR4, 0x1, URZ ;  /* 0x0000000104047899 */ /* 0x000fe4000800063f */
[----:B------:R-:W-:-:S04]  /*0370*/  UIADD3 UR6, -UR7, 0x100000, URZ ;  /* 0x0010000007067890 */ /* 0x000fc8000fffe13f */
[----:B------:R-:W-:Y:S02]  /*0380*/  USHF.L.U32 UR7, UR6, 0xb, URZ ;  /* 0x0000000b06077899 */ /* 0x000fe4000800063f */
[----:B------:R-:W-:Y:S01]  /*0390*/  USHF.L.U32 UR6, UR6, 0x1, URZ ;  /* 0x0000000106067899 */ /* 0x000fe2000800063f */
[----:B------:R-:W1:Y:S03]  /*03a0*/  FENCE.VIEW.ASYNC.S ;  /* 0x00000000000073c6 */ /* 0x000e660000000000 */
[----:B-1----:R4:W1:Y:S08]  /*03b0*/  SYNCS.EXCH.64 URZ, [UR8+0x30830], UR4 ;  /* 0x03083004083f75b2 */ /* 0x0028700008000100 */
[----:B------:R4:W0:Y:S01]  /*03c0*/  SYNCS.EXCH.64 URZ, [UR8+0x30840], UR6 ;  /* 0x03084006083f75b2 */ /* 0x0008220008000100 */
[----:B------:R4:W0:Y:S01]  /*03d0*/  SYNCS.EXCH.64 URZ, [UR8+0x30838], UR4 ;  /* 0x03083804083f75b2 */ /* 0x0008220008000100 */
[----:B------:R4:W0:Y:S02]  /*03e0*/  SYNCS.EXCH.64 URZ, [UR8+0x30848], UR6 ;  /* 0x03084806083f75b2 */ /* 0x0008240008000100 */
[----:B----4-:R-:W-:Y:S01]  /*03f0*/  NOP ;  /* 0x0000000000007918 */ /* 0x010fe20000000000 */
.L_x_1742:
[----:B------:R-:W4:Y:S01]  /*0400*/  SHFL.IDX PT, R3, R0, RZ, 0x1f ;  /* 0x00001fff00037589 */ /* 0x000f2200000e0000 */
[----:B------:R-:W-:Y:S01]  /*0410*/  NOP ;  /* 0x0000000000007918 */ /* 0x000fe20000000000 */
[----:B----4-:R-:W-:-:S13]  /*0420*/  ISETP.NE.AND P0, PT, R3, RZ, PT ;  /* 0x000000ff0300720c */ /* 0x010fda0003f05270 */
        /* <DEDUP_REMOVED lines=19> */
.L_x_1743:
[----:B------:R-:W4:Y:S01]  /*0560*/  SHFL.IDX PT, R3, R0, RZ, 0x1f ;  /* 0x00001fff00037589 */ /* 0x000f2200000e0000 */
[----:B------:R-:W-:Y:S01]  /*0570*/  NOP ;  /* 0x0000000000007918 */ /* 0x000fe20000000000 */
[----:B----4-:R-:W-:-:S13]  /*0580*/  ISETP.NE.AND P0, PT, R3, RZ, PT ;  /* 0x000000ff0300720c */ /* 0x010fda0003f05270 */
[----:B------:R-:W-:Y:S05]  /*0590*/  @P0 BRA `(.L_x_1744) ;  /* 0x0000000000380947 */ /* 0x000fea0003800000 */
[----:B-1----:R-:W1:Y:S01]  /*05a0*/  S2UR UR5, SR_CgaCtaId ;  /* 0x00000000000579c3 */ /* 0x002e620000008800 */
[----:B------:R-:W-:Y:S01]  /*05b0*/  UMOV UR4, 0x400 ;  /* 0x0000040000047882 */ /* 0x000fe20000000000 */
[----:B------:R-:W-:Y:S01]  /*05c0*/  UMOV UR7, 0x1 ;  /* 0x0000000100077882 */ /* 0x000fe20000000000 */
[----:B------:R-:W-:Y:S01]  /*05d0*/  ELECT P0, URZ, PT ;  /* 0x00000000003f782f */ /* 0x000fe20003800000 */
[----:B-1----:R-:W-:Y:S02]  /*05e0*/  ULEA UR6, UR5, UR4, 0x18 ;  /* 0x0000000405067291 */ /* 0x002fe4000f8ec03f */
[----:B------:R-:W-:-:S04]  /*05f0*/  UIADD3 UR4, -UR7, 0x100000, URZ ;  /* 0x0010000007047890 */ /* 0x000fc8000fffe13f */
[----:B------:R-:W-:Y:S02]  /*0600*/  USHF.L.U32 UR5, UR4, 0xb, URZ ;  /* 0x0000000b04057899 */ /* 0x000fe4000800063f */
[----:B------:R-:W-:Y:S01]  /*0610*/  USHF.L.U32 UR4, UR4, 0x1, URZ ;  /* 0x0000000104047899 */ /* 0x000fe2000800063f */
[----:B------:R-:W1:Y:S11]  /*0620*/  FENCE.VIEW.ASYNC.S ;  /* 0x00000000000073c6 */ /* 0x000e760000000000 */
[----:B-1----:R4:W1:Y:S01]  /*0630*/  SYNCS.EXCH.64 URZ, [UR6+0x30870], UR4 ;  /* 0x03087004063f75b2 */ /* 0x0028620008000100 */
[----:B------:R4:W0:Y:S01]  /*0640*/  SYNCS.EXCH.64 URZ, [UR6+0x30880], UR4 ;  /* 0x03088004063f75b2 */ /* 0x0008220008000100 */
[----:B------:R4:W0:Y:S01]  /*0650*/  SYNCS.EXCH.64 URZ, [UR6+0x30878], UR4 ;  /* 0x03087804063f75b2 */ /* 0x0008220008000100 */
[----:B------:R4:W0:Y:S02]  /*0660*/  SYNCS.EXCH.64 URZ, [UR6+0x30888], UR4 ;  /* 0x03088804063f75b2 */ /* 0x0008240008000100 */
[----:B----4-:R-:W-:Y:S01]  /*0670*/  NOP ;  /* 0x0000000000007918 */ /* 0x010fe20000000000 */
.L_x_1744:
        /* <DEDUP_REMOVED lines=22> */
.L_x_1745:
        /* <DEDUP_REMOVED lines=22> */
.L_x_1746:
[----:B0-----:R-:W-:Y:S01]  /*0940*/  ISETP.NE.AND P0, PT, R2, RZ, PT ;  /* 0x000000ff0200720c */ /* 0x001fe20003f05270 */
[----:B------:R-:W-:Y:S01]  /*0950*/  IMAD.MOV.U32 R2, RZ, RZ, 0x1 ;  /* 0x00000001ff027424 */ /* 0x000fe200078e00ff */
[----:B------:R-:W-:Y:S01]  /*0960*/  NOP ;  /* 0x0000000000007918 */ /* 0x000fe20000000000 */
[----:B------:R-:W-:Y:S01]  /*0970*/  ULDC.64 UR60, c[0x0][0x208] ;  /* 0x00008200003c7ab9 */ /* 0x000fe20000000a00 */
[----:B------:R-:W-:Y:S02]  /*0980*/  BSSY B9, `(.L_x_1747) ;  /* 0x0002b9b000097945 */ /* 0x000fe40003800000 */
[----:B------:R-:W-:-:S05]  /*0990*/  SEL R2, R2, 0x2, !P0 ;  /* 0x0000000202027807 */ /* 0x000fca0004000000 */
[----:B------:R0:W-:Y:S01]  /*09a0*/  STL [R1+0x50], R2 ;  /* 0x0000500201007387 */ /* 0x0001e20000100800 */
[----:B-123--:R-:W-:Y:S06]  /*09b0*/  BAR.SYNC.DEFER_BLOCKING 0x0 ;  /* 0x0000000000007b1d */ /* 0x00efec0000010000 */
[----:B------:R-:W-:Y:S05]  /*09c0*/  @!P0 BRA `(.L_x_1748) ;  /* 0x0000022400508947 */ /* 0x000fea0003800000 */
.L_x_1749:
        /* <DEDUP_REMOVED lines=8> */
[----:B-1----:R-:W-:-:S06]  /*0a50*/  ULEA UR4, UR5, UR4, 0x18 ;  /* 0x0000000405047291 */ /* 0x002fcc000f8ec03f */
[----:B------:R-:W-:Y:S01]  /*0a60*/  IMAD.U32 R16, RZ, RZ, UR4 ;  /* 0x00000004ff107e24 */ /* 0x000fe2000f8e00ff */
[----:B------:R-:W-:-:S04]  /*0a70*/  ULDC UR4, c[0x0][0xc3c] ;  /* 0x00030f0000047ab9 */ /* 0x000fc80000000800 */
[----:B------:R-:W1:Y:S01]  /*0a80*/  LDS.128 R60, [R16+0x308d0] ;  /* 0x0308d000103c7984 */ /* 0x000e620000000c00 */
[----:B------:R-:W-:Y:S06]  /*0a90*/  BAR.ARV 0x4, 0x180 ;  /* 0x0106000000007b1d */ /* 0x000fec0000002000 */
[----:B-1----:R-:W-:-:S13]  /*0aa0*/  ISETP.GE.AND P0, PT, R63, UR4, PT ;  /* 0x000000043f007c0c */ /* 0x002fda000bf06270 */
[----:B------:R-:W-:Y:S05]  /*0ab0*/  @P0 BRA `(.L_x_1750) ;  /* 0x000002b8001c0947 */ /* 0x000fea0003800000 */
[----:B------:R-:W-:-:S05]  /*0ac0*/  VIADD R4, R4, 0xffffff80 ;  /* 0xffffff8004047836 */ /* 0x000fca0000000000 */
[----:B------:R-:W-:-:S04]  /*0ad0*/  SHF.R.S32.HI R3, RZ, 0x1f, R4 ;  /* 0x0000001fff037819 */ /* 0x000fc80000011404 */
[CC--:B------:R-:W-:Y:S02]  /*0ae0*/  LEA.HI R0, R3.reuse, R4.reuse, RZ, 0x7 ;  /* 0x0000000403007211 */ /* 0x0c0fe400078f38ff */
[CC--:B------:R-:W-:Y:S02]  /*0af0*/  LEA.HI R5, R3.reuse, R4.reuse, RZ, 0x5 ;  /* 0x0000000403057211 */ /* 0x0c0fe400078f28ff */
[----:B------:R-:W-:Y:S02]  /*0b00*/  LOP3.LUT R7, R0, 0xffffff80, RZ, 0xc0, !PT ;  /* 0xffffff8000077812 */ /* 0x000fe400078ec0ff */
[----:B0-----:R-:W-:Y:S01]  /*0b10*/  LEA.HI R2, R3, R4, RZ, 0x4 ;  /* 0x0000000403027211 */ /* 0x001fe200078f20ff */
[----:B------:R-:W-:Y:S01]  /*0b20*/  IMAD.SHL.U32 R6, R5, 0x20, RZ ;  /* 0x0000002005067824 */ /* 0x000fe200078e00ff */
[----:B------:R-:W-:Y:S01]  /*0b30*/  SHF.R.S32.HI R14, RZ, 0x7, R0 ;  /* 0x00000007ff0e7819 */ /* 0x000fe20000011400 */
[----:B------:R-:W-:Y:S01]  /*0b40*/  IMAD.IADD R20, R4, 0x1, -R7 ;  /* 0x0000000104147824 */ /* 0x000fe200078e0a07 */
[----:B------:R-:W-:-:S02]  /*0b50*/  SHF.R.S32.HI R5, RZ, 0x4, R2 ;  /* 0x00000004ff057819 */ /* 0x000fc40000011402 */
[CC--:B------:R-:W-:Y:S02]  /*0b60*/  LEA.HI R218, R3.reuse, R4.reuse, RZ, 0x3 ;  /* 0x0000000403da7211 */ /* 0x0c0fe400078f18ff */
[----:B------:R-:W-:Y:S01]  /*0b70*/  SHF.R.S32.HI R9, RZ, 0x1f, R20 ;  /* 0x0000001fff097819 */ /* 0x000fe20000011414 */
[----:B------:R-:W-:Y:S01]  /*0b80*/  STL [R1+0x88], R20 ;  /* 0x0000881401007387 */ /* 0x000fe20000100800 */
[----:B------:R-:W-:Y:S02]  /*0b90*/  LEA.HI R7, R3, R4, RZ, 0x2 ;  /* 0x0000000403077211 */ /* 0x000fe400078f10ff */
[----:B------:R-:W-:Y:S02]  /*0ba0*/  LEA.HI R10, R9, R20, RZ, 0x2 ;  /* 0x00000014090a7211 */ /* 0x000fe400078f10ff */
[----:B------:R-:W-:Y:S02]  /*0bb0*/  LEA.HI R8, R3, R4, RZ, 0x6 ;  /* 0x0000000403087211 */ /* 0x000fe400078f30ff */
[----:B------:R-:W-:-:S02]  /*0bc0*/  SHF.R.S32.HI R11, RZ, 0x2, R10 ;  /* 0x00000002ff0b7819 */ /* 0x000fc4000001140a */
[----:B------:R-:W-:Y:S01]  /*0bd0*/  SHF.R.S32.HI R12, RZ, 0x1f, R10 ;  /* 0x0000001fff0c7819 */ /* 0x000fe2000001140a */
[----:B------:R-:W-:Y:S01]  /*0be0*/  IMAD.SHL.U32 R8, R8, 0x8, RZ ;  /* 0x0000000808087824 */ /* 0x000fe200078e00ff */
[----:B------:R-:W-:Y:S02]  /*0bf0*/  LOP3.LUT R3, R2, 0x3fffff0, RZ, 0xc0, !PT ;  /* 0x03fffff002037812 */ /* 0x000fe400078ec0ff */
[----:B------:R-:W-:Y:S02]  /*0c00*/  LEA.HI R12, R12, R11, RZ, 0x3 ;  /* 0x0000000b0c0c7211 */ /* 0x000fe400078f18ff */
[----:B------:R-:W-:Y:S01]  /*0c10*/  LEA.HI R2, R2, R5, RZ, 0x1 ;  /* 0x0000000502027211 */ /* 0x000fe200078f08ff */
[----:B------:R-:W-:Y:S01]  /*0c20*/  IMAD.IADD R3, R4, 0x1, -R3 ;  /* 0x0000000104037824 */ /* 0x000fe200078e0a03 */
[----:B------:R-:W-:Y:S02]  /*0c30*/  LOP3.LUT R12, R12, 0xfffffff8, RZ, 0xc0, !PT ;  /* 0xfffffff80c0c7812 */ /* 0x000fe400078ec0ff */
[----:B------:R-:W-:-:S02]  /*0c40*/  LEA.HI R9, R9, R20, RZ, 0x5 ;  /* 0x0000001409097211 */ /* 0x000fc400078f28ff */
[----:B------:R-:W-:Y:S01]  /*0c50*/  LEA.HI R0, R0, R14, RZ, 0x1 ;  /* 0x0000000e00007211 */ /* 0x000fe200078f08ff */
[----:B------:R-:W-:Y:S01]  /*0c60*/  IMAD.IADD R12, R11, 0x1, -R12 ;  /* 0x000000010b0c7824 */ /* 0x000fe200078e0a0c */
[----:B------:R-:W-:Y:S02]  /*0c70*/  LOP3.LUT R13, R7, 0xfffffffc, RZ, 0xc0, !PT ;  /* 0xfffffffc070d7812 */ /* 0x000fe400078ec0ff */
[----:B------:R-:W-:Y:S02]  /*0c80*/  LOP3.LUT R7, R218, 0xfffffff8, RZ, 0xc0, !PT ;  /* 0xfffffff8da077812 */ /* 0x000fe400078ec0ff */
[----:B------:R-:W-:Y:S01]  /*0c90*/  LOP3.LUT R6, R6, 0xfffffc00, RZ, 0xc0, !PT ;  /* 0xfffffc0006067812 */ /* 0x000fe200078ec0ff */
[----:B------:R-:W-:Y:S01]  /*0ca0*/  IMAD.IADD R13, R4, 0x1, -R13 ;  /* 0x00000001040d7824 */ /* 0x000fe200078e0a0d */
[----:B------:R-:W-:Y:S01]  /*0cb0*/  LOP3.LUT R2, R2, 0x1ffffffe, RZ, 0xc0, !PT ;  /* 0x1ffffffe02027812 */ /* 0x000fe200078ec0ff */
[----:B------:R-:W-:Y:S01]  /*0cc0*/  IMAD.IADD R18, R4, 0x1, -R7 ;  /* 0x0000000104127824 */ /* 0x000fe200078e0a07 */
[----:B------:R-:W-:Y:S01]  /*0cd0*/  SHF.R.S32.HI R9, RZ, 0x5, R9 ;  /* 0x00000005ff097819 */ /* 0x000fe20000011409 */
[----:B------:R-:W-:Y:S01]  /*0ce0*/  IMAD R3, R3, 0x40, R6 ;  /* 0x0000004003037824 */ /* 0x000fe200078e0206 */
[----:B------:R-:W-:Y:S01]  /*0cf0*/  LOP3.LUT R0, R0, 0x3fffffe, RZ, 0xc0, !PT ;  /* 0x03fffffe00007812 */ /* 0x000fe200078ec0ff */
[----:B------:R-:W-:Y:S01]  /*0d00*/  IMAD.IADD R2, R5, 0x1, -R2 ;  /* 0x0000000105027824 */ /* 0x000fe200078e0a02 */
[----:B------:R-:W-:Y:S01]  /*0d10*/  SHF.R.S32.HI R218, RZ, 0x3, R218 ;  /* 0x00000003ffda7819 */ /* 0x000fe200000114da */
[----:B------:R-:W-:Y:S01]  /*0d20*/  IMAD R9, R9, 0x10, R12 ;  /* 0x0000001009097824 */ /* 0x000fe200078e020c */
[----:B------:R-:W-:Y:S01]  /*0d30*/  STL [R1+0x58], R18 ;  /* 0x0000581201007387 */ /* 0x000fe20000100800 */
[----:B------:R-:W-:Y:S01]  /*0d40*/  IMAD.IADD R0, R14, 0x1, -R0 ;  /* 0x000000010e007824 */ /* 0x000fe200078e0a00 */
[----:B------:R-:W-:Y:S01]  /*0d50*/  LEA.HI R4, R13, R13, RZ, 0x1 ;  /* 0x0000000d0d047211 */ /* 0x000fe200078f08ff */
[----:B------:R-:W-:Y:S01]  /*0d60*/  VIADD R17, R218, 0x40 ;  /* 0x00000040da117836 */ /* 0x000fe20000000000 */
[----:B------:R0:W-:Y:S01]  /*0d70*/  STL [R1+0xa8], R14 ;  /* 0x0000a80e01007387 */ /* 0x0001e20000100800 */
[----:B------:R-:W-:Y:S01]  /*0d80*/  IMAD R2, R2, 0x8, R3 ;  /* 0x0000000802027824 */ /* 0x000fe200078e0203 */
[----:B------:R-:W-:Y:S01]  /*0d90*/  LOP3.LUT R4, R4, 0x1ffffffe, RZ, 0xc0, !PT ;  /* 0x1ffffffe04047812 */ /* 0x000fe200078ec0ff */
[----:B------:R-:W-:Y:S01]  /*0da0*/  IMAD R12, R0, 0x40, R9 ;  /* 0x00000040000c7824 */ /* 0x000fe200078e0209 */
[----:B------:R-:W-:Y:S01]  /*0db0*/  SHF.R.S32.HI R6, RZ, 0x1f, R17 ;  /* 0x0000001fff067819 */ /* 0x000fe20000011411 */
[----:B------:R-:W-:Y:S01]  /*0dc0*/  IMAD.SHL.U32 R5, R17, 0x40, RZ ;  /* 0x0000004011057824 */ /* 0x000fe200078e00ff */
[----:B------:R1:W-:Y:S01]  /*0dd0*/  STL [R1+0xb0], R2 ;  /* 0x0000b00201007387 */ /* 0x0003e20000100800 */
[----:B------:R-:W-:Y:S01]  /*0de0*/  IMAD.SHL.U32 R200, R18, 0x4, RZ ;  /* 0x0000000412c87824 */ /* 0x000fe200078e00ff */
[----:B------:R-:W-:Y:S01]  /*0df0*/  LEA.HI R6, R6, R17, RZ, 0x3 ;  /* 0x0000001106067211 */ /* 0x000fe200078f18ff */
[----:B------:R-:W-:Y:S01]  /*0e00*/  VIADD R21, R218, 0x20 ;  /* 0x00000020da157836 */ /* 0x000fe20000000000 */
[----:B0-----:R-:W-:Y:S01]  /*0e10*/  LOP3.LUT R14, R8, 0xfffffe00, RZ, 0xc0, !PT ;  /* 0xfffffe00080e7812 */ /* 0x001fe200078ec0ff */
[----:B------:R-:W-:Y:S01]  /*0e20*/  STL [R1+0xac], R12 ;  /* 0x0000ac0c01007387 */ /* 0x000fe20000100800 */
[----:B------:R-:W-:Y:S01]  /*0e30*/  VIADD R15, R218, 0x60 ;  /* 0x00000060da0f7836 */ /* 0x000fe20000000000 */
[----:B------:R-:W-:Y:S01]  /*0e40*/  LOP3.LUT R30, R5, 0x1c0, RZ, 0xc0, !PT ;  /* 0x000001c0051e7812 */ /* 0x000fe200078ec0ff */
[C---:B------:R-:W-:Y:S01]  /*0e50*/  VIADD R235, R200.reuse, 0x40 ;  /* 0x00000040c8eb7836 */ /* 0x040fe20000000000 */
[----:B------:R0:W-:Y:S01]  /*0e60*/  STL [R1+0x40], R14 ;  /* 0x0000400e01007387 */ /* 0x0001e20000100800 */
[----:B-1----:R-:W-:Y:S01]  /*0e70*/  SHF.R.S32.HI R2, RZ, 0x1f, R21 ;  /* 0x0000001fff027819 */ /* 0x002fe20000011415 */
[----:B------:R-:W-:Y:S01]  /*0e80*/  IMAD.SHL.U32 R0, R21, 0x40, RZ ;  /* 0x0000004015007824 */ /* 0x000fe200078e00ff */
[----:B------:R-:W-:Y:S01]  /*0e90*/  SHF.R.S32.HI R8, RZ, 0x1f, R15 ;  /* 0x0000001fff087819 */ /* 0x000fe2000001140f */
[----:B------:R-:W2:Y:S01]  /*0ea0*/  LDL.LU R17, [R1+0x50] ;  /* 0x0000500001117983 */ /* 0x000ea20000300800 */
[----:B------:R-:W-:Y:S01]  /*0eb0*/  IMAD.IADD R226, R200, 0x1, R235 ;  /* 0x00000001c8e27824 */ /* 0x000fe200078e02eb */
[----:B------:R-:W-:Y:S01]  /*0ec0*/  LEA.HI R2, R2, R21, RZ, 0x3 ;  /* 0x0000001502027211 */ /* 0x000fe200078f18ff */
[----:B------:R-:W-:Y:S01]  /*0ed0*/  IMAD.SHL.U32 R7, R15, 0x40, RZ ;  /* 0x000000400f077824 */ /* 0x000fe200078e00ff */
[----:B------:R-:W-:Y:S01]  /*0ee0*/  LEA.HI R8, R8, R15, RZ, 0x3 ;  /* 0x0000000f08087211 */ /* 0x000fe200078f18ff */
[----:B------:R-:W-:Y:S01]  /*0ef0*/  IMAD.SHL.U32 R11, R218, 0x40, RZ ;  /* 0x00000040da0b7824 */ /* 0x000fe200078e00ff */
[----:B------:R-:W-:Y:S01]  /*0f00*/  SHF.R.S32.HI R5, RZ, 0x1f, R226 ;  /* 0x0000001fff057819 */ /* 0x000fe200000114e2 */
[----:B------:R-:W-:Y:S01]  /*0f10*/  IMAD.SHL.U32 R2, R2, 0x40, RZ ;  /* 0x0000004002027824 */ /* 0x000fe200078e00ff */
[----:B------:R-:W-:Y:S01]  /*0f20*/  LOP3.LUT R31, R0, 0x1c0, RZ, 0xc0, !PT ;  /* 0x000001c0001f7812 */ /* 0x000fe200078ec0ff */
[----:B------:R-:W-:Y:S01]  /*0f30*/  IMAD.SHL.U32 R8, R8, 0x40, RZ ;  /* 0x0000004008087824 */ /* 0x000fe200078e00ff */
[----:B------:R-:W-:Y:S01]  /*0f40*/  LEA.HI R0, R5, R226, RZ, 0x6 ;  /* 0x000000e205007211 */ /* 0x000fe200078f30ff */
[----:B------:R-:W-:Y:S01]  /*0f50*/  IMAD.IADD R4, R13, 0x1, -R4 ;  /* 0x000000010d047824 */ /* 0x000fe200078e0a04 */
[----:B------:R-:W-:-:S02]  /*0f60*/  LOP3.LUT R29, R7, 0x1c0, RZ, 0xc0, !PT ;  /* 0x000001c0071d7812 */ /* 0x000fc400078ec0ff */
[----:B------:R-:W-:Y:S02]  /*0f70*/  LEA.HI R5, R5, R226, RZ, 0x3 ;  /* 0x000000e205057211 */ /* 0x000fe400078f18ff */
[----:B------:R-:W-:Y:S01]  /*0f80*/  LOP3.LUT R27, R2, 0xfffffe00, RZ, 0xc0, !PT ;  /* 0xfffffe00021b7812 */ /* 0x000fe200078ec0ff */
[----:B------:R-:W-:Y:S01]  /*0f90*/  IMAD.SHL.U32 R2, R0, 0x80, RZ ;  /* 0x0000008000027824 */ /* 0x000fe200078e00ff */
[----:B------:R-:W-:Y:S01]  /*0fa0*/  LOP3.LUT R23, R8, 0xfffffe00, RZ, 0xc0, !PT ;  /* 0xfffffe0008177812 */ /* 0x000fe200078ec0ff */
[----:B------:R-:W-:Y:S01]  /*0fb0*/  IMAD.SHL.U32 R6, R6, 0x40, RZ ;  /* 0x0000004006067824 */ /* 0x000fe200078e00ff */
[----:B------:R-:W-:Y:S02]  /*0fc0*/  LOP3.LUT R3, R11, 0x1c0, RZ, 0xc0, !PT ;  /* 0x000001c00b037812 */ /* 0x000fe400078ec0ff */
[----:B------:R-:W-:Y:S02]  /*0fd0*/  SHF.R.U32.HI R24, RZ, 0x3, R29 ;  /* 0x00000003ff187819 */ /* 0x000fe4000001161d */
[----:B------:R-:W-:-:S02]  /*0fe0*/  LOP3.LUT R0, R5, 0x38, RZ, 0xc0, !PT ;  /* 0x0000003805007812 */ /* 0x000fc400078ec0ff */
[--C-:B------:R-:W-:Y:S01]  /*0ff0*/  LOP3.LUT R8, R29, 0x38, R5.reuse, 0xf8, !PT ;  /* 0x000000381d087812 */ /* 0x100fe200078ef805 */
[----:B------:R-:W-:Y:S01]  /*1000*/  IMAD.SHL.U32 R18, R18, 0x8, RZ ;  /* 0x0000000812127824 */ /* 0x000fe200078e00ff */
[----:B------:R-:W-:Y:S02]  /*1010*/  SHF.R.U32.HI R26, RZ, 0x3, R30 ;  /* 0x00000003ff1a7819 */ /* 0x000fe4000001161e */
[----:B------:R-:W-:Y:S02]  /*1020*/  LOP3.LUT R7, R30, 0x38, R5, 0xf8, !PT ;  /* 0x000000381e077812 */ /* 0x000fe400078ef805 */
[----:B------:R-:W-:Y:S02]  /*1030*/  SHF.R.U32.HI R32, RZ, 0x3, R3 ;  /* 0x00000003ff207819 */ /* 0x000fe40000011603 */
[----:B------:R-:W-:Y:S02]  /*1040*/  LOP3.LUT R2, R2, 0xffffe000, RZ, 0xc0, !PT ;  /* 0xffffe00002027812 */ /* 0x000fe400078ec0ff */
[----:B------:R-:W-:-:S02]  /*1050*/  LOP3.LUT R0, R0, 0x1c0, R11, 0xf8, !PT ;  /* 0x000001c000007812 */ /* 0x000fc400078ef80b */
[----:B------:R-:W-:Y:S02]  /*1060*/  LOP3.LUT R15, R8, R24, RZ, 0x3c, !PT ;  /* 0x00000018080f7212 */ /* 0x000fe400078e3cff */
[----:B------:R-:W-:Y:S02]  /*1070*/  LOP3.LUT R25, R6, 0xfffffe00, RZ, 0xc0, !PT ;  /* 0xfffffe0006197812 */ /* 0x000fe400078ec0ff */
[----:B------:R-:W-:Y:S02]  /*1080*/  SHF.R.U32.HI R28, RZ, 0x3, R31 ;  /* 0x00000003ff1c7819 */ /* 0x000fe4000001161f */
[----:B------:R-:W-:Y:S02]  /*1090*/  LOP3.LUT R6, R31, 0x38, R5, 0xf8, !PT ;  /* 0x000000381f067812 */ /* 0x000fe400078ef805 */
[----:B------:R-:W-:Y:S02]  /*10a0*/  LOP3.LUT R11, R7, R26, RZ, 0x3c, !PT ;  /* 0x0000001a070b7212 */ /* 0x000fe400078e3cff */
[----:B------:R-:W-:-:S02]  /*10b0*/  LOP3.LUT R7, R0, R32, RZ, 0x3c, !PT ;  /* 0x0000002000077212 */ /* 0x000fc400078e3cff */
[----:B------:R-:W-:Y:S01]  /*10c0*/  IADD3 R21, R15, R2, R23 ;  /* 0x000000020f157210 */ /* 0x000fe20007ffe017 */
[----:B------:R-:W-:Y:S01]  /*10d0*/  VIADD R15, R18, 0x80 ;  /* 0x00000080120f7836 */ /* 0x000fe20000000000 */
[----:B------:R-:W-:Y:S01]  /*10e0*/  LOP3.LUT R3, R3, 0x38, R18, 0xf8, !PT ;  /* 0x0000003803037812 */ /* 0x000fe200078ef812 */
[----:B------:R-:W-:Y:S01]  /*10f0*/  STL [R1+0x3c], R27 ;  /* 0x00003c1b01007387 */ /* 0x000fe20000100800 */
[----:B------:R-:W-:Y:S02]  /*1100*/  LOP3.LUT R9, R6, R28, RZ, 0x3c, !PT ;  /* 0x0000001c06097212 */ /* 0x000fe400078e3cff */
[-C--:B------:R-:W-:Y:S01]  /*1110*/  IADD3 R13, R11, R2.reuse, R25 ;  /* 0x000000020b0d7210 */ /* 0x080fe20007ffe019 */
[----:B------:R-:W-:Y:S01]  /*1120*/  STL [R1+0x84], R25 ;  /* 0x0000841901007387 */ /* 0x000fe20000100800 */
[-C--:B------:R-:W-:Y:S01]  /*1130*/  IADD3 R7, R7, R2.reuse, R14 ;  /* 0x0000000207077210 */ /* 0x080fe20007ffe00e */
[----:B------:R-:W-:Y:S01]  /*1140*/  VIADD R11, R18, 0xc0 ;  /* 0x000000c0120b7836 */ /* 0x000fe20000000000 */
[----:B0-----:R-:W-:Y:S01]  /*1150*/  LOP3.LUT R14, R14, R3, R32, 0xf6, !PT ;  /* 0x000000030e0e7212 */ /* 0x001fe200078ef620 */
[----:B------:R-:W-:Y:S01]  /*1160*/  STL [R1+0x80], R23 ;  /* 0x0000801701007387 */ /* 0x000fe20000100800 */
[----:B------:R-:W-:Y:S01]  /*1170*/  VIADD R237, R200, 0x60 ;  /* 0x00000060c8ed7836 */ /* 0x000fe20000000000 */
[----:B------:R-:W-:-:S02]  /*1180*/  IADD3 R9, R9, R2, R27 ;  /* 0x0000000209097210 */ /* 0x000fc40007ffe01b */
[----:B------:R-:W-:Y:S01]  /*1190*/  STL [R1+0x68], RZ ;  /* 0x000068ff01007387 */ /* 0x000fe20000100800 */
[----:B------:R-:W-:Y:S02]  /*11a0*/  SHF.R.S32.HI R3, RZ, 0x1f, R15 ;  /* 0x0000001fff037819 */ /* 0x000fe4000001140f */
[----:B------:R-:W-:Y:S01]  /*11b0*/  SHF.R.S32.HI R2, RZ, 0x1f, R218 ;  /* 0x0000001fff027819 */ /* 0x000fe200000114da */
[----:B------:R-:W-:Y:S01]  /*11c0*/  STL [R1], RZ ;  /* 0x000000ff01007387 */ /* 0x000fe20000100800 */
[--C-:B------:R-:W-:Y:S02]  /*11d0*/  LOP3.LUT R2, R31, 0x38, R18.reuse, 0xf8, !PT ;  /* 0x000000381f027812 */ /* 0x100fe400078ef812 */
[----:B------:R-:W-:Y:S01]  /*11e0*/  LOP3.LUT R6, R30, 0x38, R18, 0xf8, !PT ;  /* 0x000000381e067812 */ /* 0x000fe200078ef812 */
[----:B------:R0:W-:Y:S01]  /*11f0*/  STL [R1+0x2c], R15 ;  /* 0x00002c0f01007387 */ /* 0x0001e20000100800 */
[----:B------:R-:W-:-:S03]  /*1200*/  LOP3.LUT R229, R10, 0x7ffffffc, RZ, 0xc0, !PT ;  /* 0x7ffffffc0ae57812 */ /* 0x000fc600078ec0ff */
[----:B------:R1:W-:Y:S01]  /*1210*/  STL [R1+0x30], R11 ;  /* 0x0000300b01007387 */ /* 0x0003e20000100800 */
[----:B------:R-:W-:-:S03]  /*1220*/  LOP3.LUT R8, R29, 0x38, R18, 0xf8, !PT ;  /* 0x000000381d087812 */ /* 0x000fc600078ef812 */
[----:B------:R-:W-:Y:S01]  /*1230*/  STL [R1+0x54], R14 ;  /* 0x0000540e01007387 */ /* 0x000fe20000100800 */
[----:B0-----:R-:W-:-:S03]  /*1240*/  SHF.R.S32.HI R15, RZ, 0x1f, R237 ;  /* 0x0000001fff0f7819 */ /* 0x001fc600000114ed */
[----:B------:R0:W-:Y:S01]  /*1250*/  STL [R1+0x74], R3 ;  /* 0x0000740301007387 */ /* 0x0001e20000100800 */
[----:B------:R-:W-:Y:S01]  /*1260*/  SHF.R.S32.HI R10, RZ, 0x1f, R11 ;  /* 0x0000001fff0a7819 */ /* 0x000fe2000001140b */
[----:B------:R-:W-:Y:S01]  /*1270*/  VIADD R0, R16, 0x10400 ;  /* 0x0001040010007836 */ /* 0x000fe20000000000 */
[----:B-1----:R-:W-:Y:S01]  /*1280*/  LOP3.LUT R11, R25, R6, R26, 0xf6, !PT ;  /* 0x00000006190b7212 */ /* 0x002fe200078ef61a */
[----:B------:R1:W-:Y:S01]  /*1290*/  STL [R1+0x78], R15 ;  /* 0x0000780f01007387 */ /* 0x0003e20000100800 */
[----:B0-----:R-:W-:-:S03]  /*12a0*/  LOP3.LUT R3, R27, R2, R28, 0xf6, !PT ;  /* 0x000000021b037212 */ /* 0x001fc600078ef61c */
[----:B------:R-:W-:Y:S01]  /*12b0*/  IMAD R6, R11, 0x2, R0 ;  /* 0x000000020b067824 */ /* 0x000fe200078e0200 */
[----:B-1----:R-:W-:Y:S01]  /*12c0*/  LOP3.LUT R15, R23, R8, R24, 0xf6, !PT ;  /* 0x00000008170f7212 */ /* 0x002fe200078ef618 */
[--C-:B------:R-:W-:Y:S01]  /*12d0*/  IMAD R2, R3, 0x2, R0.reuse ;  /* 0x0000000203027824 */ /* 0x100fe200078e0200 */
[----:B------:R-:W-:Y:S01]  /*12e0*/  STL [R1+0x70], R10 ;  /* 0x0000700a01007387 */ /* 0x000fe20000100800 */
[--C-:B------:R-:W-:Y:S02]  /*12f0*/  IMAD R8, R9, 0x2, R0.reuse ;  /* 0x0000000209087824 */ /* 0x100fe400078e0200 */
[----:B------:R-:W-:Y:S01]  /*1300*/  IMAD R3, R15, 0x2, R0 ;  /* 0x000000020f037824 */ /* 0x000fe200078e0200 */
[----:B------:R0:W-:Y:S04]  /*1310*/  STL [R1+0xa0], R2 ;  /* 0x0000a00201007387 */ /* 0x0001e80000100800 */
[----:B------:R1:W-:Y:S01]  /*1320*/  STL [R1+0x98], R6 ;  /* 0x0000980601007387 */ /* 0x0003e20000100800 */
[----:B0-----:R-:W-:-:S03]  /*1330*/  LOP3.LUT R2, R5, 0xfffffff8, RZ, 0xc0, !PT ;  /* 0xfffffff805027812 */ /* 0x001fc600078ec0ff */
[----:B------:R0:W-:Y:S01]  /*1340*/  STL [R1+0x90], R3 ;  /* 0x0000900301007387 */ /* 0x0001e20000100800 */
[----:B-1----:R-:W-:-:S03]  /*1350*/  IMAD R6, R13, 0x2, R0 ;  /* 0x000000020d067824 */ /* 0x002fc600078e0200 */
[----:B------:R-:W-:Y:S04]  /*1360*/  STL [R1+0x9c], R8 ;  /* 0x00009c0801007387 */ /* 0x000fe80000100800 */
[----:B------:R-:W-:Y:S01]  /*1370*/  STL [R1+0x6c], R2 ;  /* 0x00006c0201007387 */ /* 0x000fe20000100800 */
[----:B0-----:R-:W-:-:S03]  /*1380*/  IMAD R3, R21, 0x2, R0 ;  /* 0x0000000215037824 */ /* 0x001fc600078e0200 */
[----:B------:R0:W-:Y:S04]  /*1390*/  STL [R1+0x94], R6 ;  /* 0x0000940601007387 */ /* 0x0001e80000100800 */
[----:B------:R1:W-:Y:S01]  /*13a0*/  STL [R1+0x8c], R3 ;  /* 0x00008c0301007387 */ /* 0x0003e20000100800 */
[--C-:B0-----:R-:W-:Y:S02]  /*13b0*/  IMAD R6, R7, 0x2, R0.reuse ;  /* 0x0000000207067824 */ /* 0x101fe400078e0200 */
[----:B------:R-:W-:Y:S01]  /*13c0*/  IMAD R0, R14, 0x2, R0 ;  /* 0x000000020e007824 */ /* 0x000fe200078e0200 */
[----:B-1----:R-:W-:Y:S02]  /*13d0*/  SHF.R.S32.HI R3, RZ, 0x3, R5 ;  /* 0x00000003ff037819 */ /* 0x002fe40000011405 */
[----:B------:R-:W-:Y:S01]  /*13e0*/  STL [R1+0xa4], R6 ;  /* 0x0000a40601007387 */ /* 0x000fe20000100800 */
[----:B------:R-:W-:-:S03]  /*13f0*/  SHF.R.S32.HI R2, RZ, 0x1f, R2 ;  /* 0x0000001fff027819 */ /* 0x000fc60000011402 */
[----:B------:R0:W-:Y:S04]  /*1400*/  STL [R1+0x48], R0 ;  /* 0x0000480001007387 */ /* 0x0001e80000100800 */
[----:B------:R1:W-:Y:S01]  /*1410*/  STL [R1+0x5c], R3 ;  /* 0x00005c0301007387 */ /* 0x0003e20000100800 */
[----:B0-----:R-:W-:-:S05]  /*1420*/  IMAD R0, R4, 0x8, R12 ;  /* 0x0000000804007824 */ /* 0x001fca00078e020c */
[----:B------:R1:W-:Y:S04]  /*1430*/  STL [R1+0x4c], R0 ;  /* 0x00004c0001007387 */ /* 0x0003e80000100800 */
[----:B------:R1:W-:Y:S01]  /*1440*/  STL [R1+0x7c], R2 ;  /* 0x00007c0201007387 */ /* 0x0003e20000100800 */
[----:B------:R-:W-:Y:S01]  /*1450*/  IMAD.MOV.U32 R219, RZ, RZ, RZ ;  /* 0x000000ffffdb7224 */ /* 0x000fe200078e00ff */
[----:B------:R-:W-:Y:S01]  /*1460*/  SHF.R.S32.HI R19, RZ, 0x1f, R18 ;  /* 0x0000001fff137819 */ /* 0x000fe20000011412 */
[----:B------:R-:W-:Y:S02]  /*1470*/  IMAD.MOV.U32 R22, RZ, RZ, RZ ;  /* 0x000000ffff167224 */ /* 0x000fe400078e00ff */
[----:B------:R-:W-:Y:S02]  /*1480*/  VIADD R236, R200, 0x20 ;  /* 0x00000020c8ec7836 */ /* 0x000fe40000000000 */
[----:B------:R-:W-:Y:S01]  /*1490*/  IMAD.IADD R229, R20, 0x1, -R229 ;  /* 0x0000000114e57824 */ /* 0x000fe200078e0ae5 */
[----:B--2---:R-:W-:Y:S01]  /*14a0*/  LOP3.LUT R234, R17, 0x1, RZ, 0xfc, !PT ;  /* 0x0000000111ea7812 */ /* 0x004fe200078efcff */
[----:B-1----:R-:W-:-:S07]  /*14b0*/  IMAD.MOV.U32 R17, RZ, RZ, RZ ;  /* 0x000000ffff117224 */ /* 0x002fce00078e00ff */
.L_x_2039:
[----:B------:R-:W-:Y:S01]  /*14c0*/  ULDC.64 UR4, c[0x0][0xa28] ;  /* 0x00028a0000047ab9 */ /* 0x000fe20000000a00 */
[----:B0-23--:R-:W0:Y:S01]  /*14d0*/  LDC.64 R4, c[0x0][0xa08] ;  /* 0x00028200ff047b82 */ /* 0x00de220000000a00 */
[----:B------:R-:W-:Y:S01]  /*14e0*/  ISETP.NE.U32.AND P0, PT, RZ, UR4, PT ;  /* 0x00000004ff007c0c */ /* 0x000fe2000bf05070 */
[----:B------:R-:W-:Y:S01]  /*14f0*/  IMAD.MOV.U32 R0, RZ, RZ, RZ ;  /* 0x000000ffff007224 */ /* 0x000fe200078e00ff */
[----:B------:R-:W-:Y:S01]  /*1500*/  ULDC.64 UR6, c[0x0][0xa20] ;  /* 0x0002880000067ab9 */ /* 0x000fe20000000a00 */
[----:B------:R-:W-:Y:S01]  /*1510*/  IMAD.MOV.U32 R26, RZ, RZ, RZ ;  /* 0x000000ffff1a7224 */ /* 0x000fe200078e00ff */
[----:B------:R-:W-:Y:S01]  /*1520*/  ISETP.NE.AND.EX P0, PT, RZ, UR5, PT, P0 ;  /* 0x00000005ff007c0c */ /* 0x000fe2000bf05300 */
[----:B------:R-:W-:Y:S02]  /*1530*/  ULDC.64 UR4, c[0x0][0xa18] ;  /* 0x0002860000047ab9 */ /* 0x000fe40000000a00 */
[----:B------:R-:W-:-:S04]  /*1540*/  ISETP.NE.U32.AND P1, PT, RZ, UR4, PT ;  /* 0x00000004ff007c0c */ /* 0x000fc8000bf25070 */
[----:B------:R-:W-:Y:S01]  /*1550*/  ISETP.NE.AND.EX P1, PT, RZ, UR5, PT, P1 ;  /* 0x00000005ff007c0c */ /* 0x000fe2000bf25310 */
[----:B------:R-:W-:Y:S02]  /*1560*/  ULDC.64 UR4, c[0x0][0xa08] ;  /* 0x0002820000047ab9 */ /* 0x000fe40000000a00 */
[----:B------:R-:W-:-:S03]  /*1570*/  ISETP.NE.U32.AND P3, PT, RZ, UR4, PT ;  /* 0x00000004ff007c0c */ /* 0x000fc6000bf65070 */
[----:B----4-:R-:W1:Y:S01]  /*1580*/  @P0 LDC.64 R2, c[0x0][0xa28] ;  /* 0x00028a00ff020b82 */ /* 0x010e620000000a00 */
[----:B------:R-:W-:Y:S01]  /*1590*/  ISETP.NE.AND.EX P3, PT, RZ, UR5, PT, P3 ;  /* 0x00000005ff007c0c */ /* 0x000fe2000bf65330 */
[----:B0-----:R-:W-:-:S06]  /*15a0*/  IMAD.WIDE R8, R63, 0x4, R4 ;  /* 0x000000043f087825 */ /* 0x001fcc00078e0204 */
[----:B------:R-:W0:Y:S01]  /*15b0*/  @P1 LDC.64 R6, c[0x0][0xa18] ;  /* 0x00028600ff061b82 */ /* 0x000e220000000a00 */
[----:B------:R-:W-:Y:S02]  /*15c0*/  ULDC UR4, c[0x0][0x288] ;  /* 0x0000a20000047ab9 */ /* 0x000fe40000000800 */
[----:B------:R-:W-:Y:S01]  /*15d0*/  IMAD.U32 R220, RZ, RZ, UR4 ;  /* 0x00000004ffdc7e24 */ /* 0x000fe2000f8e00ff */
[----:B------:R2:W-:Y:S01]  /*15e0*/  STL [R1+0x60], R62 ;  /* 0x0000603e01007387 */ /* 0x0005e20000100800 */
[----:B------:R-:W-:-:S03]  /*15f0*/  ULDC.64 UR4, c[0x0][0x418] ;  /* 0x0001060000047ab9 */ /* 0x000fc60000000a00 */
[----:B-----5:R2:W5:Y:S01]  /*1600*/  @P3 LDG.E R26, desc[UR60][R8.64] ;  /* 0x0000003c081a3981 */ /* 0x020562000c1e1900 */
[----:B-1----:R-:W-:-:S05]  /*1610*/  @P0 IMAD.WIDE R2, R63, 0x4, R2 ;  /* 0x000000043f020825 */ /* 0x002fca00078e0202 */
[----:B------:R2:W5:Y:S01]  /*1620*/  @P0 LDG.E R0, desc[UR60][R2.64] ;  /* 0x0000003c02000981 */ /* 0x000562000c1e1900 */
[----:B0-----:R-:W-:-:S05]  /*1630*/  @P1 IMAD.WIDE R4, R63, 0x4, R6 ;  /* 0x000000043f041825 */ /* 0x001fca00078e0206 */
[----:B------:R2:W5:Y:S04]  /*1640*/  @P1 LDG.E R220, desc[UR60][R4.64] ;  /* 0x0000003c04dc1981 */ /* 0x000568000c1e1900 */
[----:B------:R2:W-:Y:S01]  /*1650*/  STL [R1+0x64], R63 ;  /* 0x0000643f01007387 */ /* 0x0005e20000100800 */
[----:B------:R-:W-:-:S03]  /*1660*/  UISETP.NE.U32.AND UP0, UPT, UR4, URZ, UPT ;  /* 0x0000003f0400728c */ /* 0x000fc6000bf05070 */
[----:B------:R-:W-:Y:S01]  /*1670*/  ULDC UR4, c[0x0][0x424] ;  /* 0x0001090000047ab9 */ /* 0x000fe20000000800 */
[----:B------:R-:W-:Y:S01]  /*1680*/  UISETP.NE.AND.EX UP0, UPT, UR5, URZ, UPT, UP0 ;  /* 0x0000003f0500728c */ /* 0x000fe2000bf05300 */
[----:B------:R-:W-:Y:S02]  /*1690*/  ISETP.NE.U32.AND P2, PT, RZ, UR6, PT ;  /* 0x00000006ff007c0c */ /* 0x000fe4000bf45070 */
[----:B------:R-:W-:Y:S01]  /*16a0*/  ULDC UR5, c[0x0][0x2f0] ;  /* 0x0000bc0000057ab9 */ /* 0x000fe20000000800 */
[----:B------:R-:W-:Y:S01]  /*16b0*/  USEL UR4, UR4, 0x1, UP0 ;  /* 0x0000000104047887 */ /* 0x000fe20008000000 */
[----:B------:R-:W-:-:S03]  /*16c0*/  ISETP.NE.AND.EX P2, PT, RZ, UR7, PT, P2 ;  /* 0x00000007ff007c0c */ /* 0x000fc6000bf45320 */
[----:B------:R-:W-:-:S03]  /*16d0*/  UIMAD UR4, UR4, UR5, URZ ;  /* 0x00000005040472a4 */ /* 0x000fc6000f8e023f */
[----:B------:R-:W-:Y:S01]  /*16e0*/  ULDC UR5, c[0x0][0x348] ;  /* 0x0000d20000057ab9 */ /* 0x000fe20000000800 */
[----:B--2---:R-:W-:Y:S08]  /*16f0*/  @P1 BRA `(.L_x_1751) ;  /* 0x0000000000241947 */ /* 0x004ff00003800000 */
[----:B------:R-:W-:Y:S02]  /*1700*/  ULDC.64 UR6, c[0x0][0xa00] ;  /* 0x0002800000067ab9 */ /* 0x000fe40000000a00 */
[----:B------:R-:W-:-:S04]  /*1710*/  ISETP.NE.U32.AND P0, PT, RZ, UR6, PT ;  /* 0x00000006ff007c0c */ /* 0x000fc8000bf05070 */
[----:B------:R-:W-:-:S13]  /*1720*/  ISETP.NE.AND.EX P0, PT, RZ, UR7, PT, P0 ;  /* 0x00000007ff007c0c */ /* 0x000fda000bf05300 */
[----:B------:R-:W-:Y:S05]  /*1730*/  @!P0 BRA `(.L_x_1751) ;  /* 0x0000000000148947 */ /* 0x000fea0003800000 */
[----:B------:R-:W0:Y:S02]  /*1740*/  LDC.64 R2, c[0x0][0xa00] ;  /* 0x00028000ff027b82 */ /* 0x000e240000000a00 */
[----:B0-----:R-:W-:-:S05]  /*1750*/  IMAD.WIDE R2, R63, 0x4, R2 ;  /* 0x000000043f027825 */ /* 0x001fca00078e0202 */
[----:B-----5:R-:W2:Y:S04]  /*1760*/  LDG.E R220, desc[UR60][R2.64] ;  /* 0x0000003c02dc7981 */ /* 0x020ea8000c1e1900 */
[----:B------:R-:W2:Y:S02]  /*1770*/  LDG.E R5, desc[UR60][R2.64+0x4] ;  /* 0x0000043c02057981 */ /* 0x000ea4000c1e1900 */
[----:B--2---:R-:W-:-:S07]  /*1780*/  IMAD.IADD R220, R5, 0x1, -R220 ;  /* 0x0000000105dc7824 */ /* 0x004fce00078e0adc */
.L_x_1751:
[----:B------:R-:W-:Y:S02]  /*1790*/  IMAD.U32 R2, RZ, RZ, UR5 ;  /* 0x00000005ff027e24 */ /* 0x000fe4000f8e00ff */
[----:B------:R-:W-:Y:S01]  /*17a0*/  IMAD.U32 R27, RZ, RZ, UR4 ;  /* 0x00000004ff1b7e24 */ /* 0x000fe2000f8e00ff */
[----:B------:R-:W-:Y:S06]  /*17b0*/  @!P2 BRA `(.L_x_1752) ;  /* 0x000000000010a947 */ /* 0x000fec0003800000 */
[----:B------:R-:W0:Y:S02]  /*17c0*/  LDC.64 R4, c[0x0][0xa20] ;  /* 0x00028800ff047b82 */ /* 0x000e240000000a00 */
[----:B0-----:R-:W-:-:S05]  /*17d0*/  IMAD.WIDE R4, R63, 0x4, R4 ;  /* 0x000000043f047825 */ /* 0x001fca00078e0204 */
[----:B------:R0:W5:Y:S01]  /*17e0*/  LDG.E R27, desc[UR60][R4.64] ;  /* 0x0000003c041b7981 */ /* 0x000162000c1e1900 */
[----:B------:R-:W-:Y:S05]  /*17f0*/  BRA `(.L_x_1753) ;  /* 0x0000000000107947 */ /* 0x000fea0003800000 */
.L_x_1752:
[----:B------:R-:W-:Y:S05]  /*1800*/  @!P3 BRA `(.L_x_1753) ;  /* 0x00000000000cb947 */ /* 0x000fea0003800000 */
[----:B------:R-:W2:Y:S04]  /*1810*/  LDG.E R4, desc[UR60][R8.64] ;  /* 0x0000003c08047981 */ /* 0x000ea8000c1e1900 */
[----:B------:R-:W2:Y:S02]  /*1820*/  LDG.E R27, desc[UR60][R8.64+0x4] ;  /* 0x0000043c081b7981 */ /* 0x000ea4000c1e1900 */
[----:B--2---:R-:W-:-:S07]  /*1830*/  IMAD.IADD R27, R27, 0x1, -R4 ;  /* 0x000000011b1b7824 */ /* 0x004fce00078e0a04 */
.L_x_1753:
[----:B------:R-:W-:Y:S01]  /*1840*/  ULDC.64 UR4, c[0x0][0xa10] ;  /* 0x0002840000047ab9 */ /* 0x000fe20000000a00 */
[----:B------:R-:W1:Y:S01]  /*1850*/  LDC R9, c[0x0][0x448] ;  /* 0x00011200ff097b82 */ /* 0x000e620000000800 */
[----:B------:R-:W-:-:S04]  /*1860*/  ISETP.NE.U32.AND P0, PT, RZ, UR4, PT ;  /* 0x00000004ff007c0c */ /* 0x000fc8000bf05070 */
[----:B------:R-:W-:Y:S01]  /*1870*/  ISETP.NE.AND.EX P0, PT, RZ, UR5, PT, P0 ;  /* 0x00000005ff007c0c */ /* 0x000fe2000bf05300 */
[----:B------:R-:W-:Y:S02]  /*1880*/  ULDC.64 UR4, c[0x0][0xa30] ;  /* 0x00028c0000047ab9 */ /* 0x000fe40000000a00 */
[----:B------:R-:W-:Y:S01]  /*1890*/  ISETP.NE.U32.AND P1, PT, RZ, UR4, PT ;  /* 0x00000004ff007c0c */ /* 0x000fe2000bf25070 */
[----:B-----5:R-:W-:Y:S01]  /*18a0*/  IMAD.MOV.U32 R23, RZ, RZ, R27 ;  /* 0x000000ffff177224 */ /* 0x020fe200078e001b */
[----:B------:R-:W2:Y:S02]  /*18b0*/  LDC.64 R12, c[0x0][0x9e0] ;  /* 0x00027800ff0c7b82 */ /* 0x000ea40000000a00 */
[----:B------:R-:W-:-:S06]  /*18c0*/  ISETP.NE.AND.EX P1, PT, RZ, UR5, PT, P1 ;  /* 0x00000005ff007c0c */ /* 0x000fcc000bf25310 */
[----:B0-----:R-:W0:Y:S08]  /*18d0*/  @P0 LDC.64 R4, c[0x0][0xa10] ;  /* 0x00028400ff040b82 */ /* 0x001e300000000a00 */
[----:B------:R-:W3:Y:S01]  /*18e0*/  @P1 LDC.64 R6, c[0x0][0xa30] ;  /* 0x00028c00ff061b82 */ /* 0x000ee20000000a00 */
[----:B0-----:R-:W-:-:S05]  /*18f0*/  @P0 IMAD.WIDE R4, R63, 0x4, R4 ;  /* 0x000000043f040825 */ /* 0x001fca00078e0204 */
[----:B------:R-:W4:Y:S04]  /*1900*/  @P0 LDG.E R3, desc[UR60][R4.64] ;  /* 0x0000003c04030981 */ /* 0x000f28000c1e1900 */
[----:B------:R0:W4:Y:S01]  /*1910*/  @P0 LDG.E R8, desc[UR60][R4.64+0x4] ;  /* 0x0000043c04080981 */ /* 0x000122000c1e1900 */
[----:B---3--:R-:W-:-:S05]  /*1920*/  @P1 IMAD.WIDE R6, R63, 0x4, R6 ;  /* 0x000000043f061825 */ /* 0x008fca00078e0206 */
[----:B------:R3:W5:Y:S01]  /*1930*/  @P1 LDG.E R23, desc[UR60][R6.64] ;  /* 0x0000003c06171981 */ /* 0x000762000c1e1900 */
[----:B-1----:R-:W-:Y:S01]  /*1940*/  ISETP.NE.AND P1, PT, R9, 0x1, PT ;  /* 0x000000010900780c */ /* 0x002fe20003f25270 */
[----:B------:R-:W-:Y:S01]  /*1950*/  IMAD.SHL.U32 R14, R61, 0x80, RZ ;  /* 0x000000803d0e7824 */ /* 0x000fe200078e00ff */
[----:B--2---:R-:W-:Y:S01]  /*1960*/  ISETP.GE.AND P2, PT, R13, 0x1, PT ;  /* 0x000000010d00780c */ /* 0x004fe20003f46270 */
[----:B------:R-:W-:Y:S02]  /*1970*/  IMAD.IADD R11, R27, 0x1, -R0 ;  /* 0x000000011b0b7824 */ /* 0x000fe400078e0a00 */
[----:B------:R-:W-:Y:S01]  /*1980*/  VIADD R0, R14, 0x7f ;  /* 0x0000007f0e007836 */ /* 0x000fe20000000000 */
[----:B------:R1:W-:Y:S03]  /*1990*/  STL [R1+0x34], R14 ;  /* 0x0000340e01007387 */ /* 0x0003e60000100800 */
[----:B0-----:R-:W-:-:S04]  /*19a0*/  IMAD.MOV.U32 R4, RZ, RZ, R0 ;  /* 0x000000ffff047224 */ /* 0x001fc800078e0000 */
[----:B------:R-:W0:Y:S08]  /*19b0*/  @P1 LDC R9, c[0x0][0x44c] ;  /* 0x00011300ff091b82 */ /* 0x000e300000000800 */
[----:B------:R-:W2:Y:S01]  /*19c0*/  @P1 LDC R10, c[0x0][0x450] ;  /* 0x00011400ff0a1b82 */ /* 0x000ea20000000800 */
[----:B----4-:R-:W-:Y:S02]  /*19d0*/  @P0 IMAD.IADD R2, R8, 0x1, -R3 ;  /* 0x0000000108020824 */ /* 0x010fe400078e0a03 */
[----:B0-----:R-:W-:-:S04]  /*19e0*/  @P1 IMAD.HI.U32 R3, R0, R9, RZ ;  /* 0x0000000900031227 */ /* 0x001fc800078e00ff */
[----:B------:R-:W-:Y:S01]  /*19f0*/  IMAD.IADD R221, R11, 0x1, R2 ;  /* 0x000000010bdd7824 */ /* 0x000fe200078e0202 */
[----:B--2---:R-:W-:-:S03]  /*1a00*/  @P1 SHF.R.U32.HI R4, RZ, R10, R3 ;  /* 0x0000000aff041219 */ /* 0x004fc60000011603 */
[C---:B------:R-:W-:Y:S01]  /*1a10*/  VIADD R0, R221.reuse, 0x3f ;  /* 0x0000003fdd007836 */ /* 0x040fe20000000000 */
[----:B------:R-:W-:-:S04]  /*1a20*/  IADD3 R5, R221, 0x1, -R220 ;  /* 0x00000001dd057810 */ /* 0x000fc80007ffe8dc */
[----:B------:R-:W-:Y:S01]  /*1a30*/  SHF.R.S32.HI R3, RZ, 0x1f, R0 ;  /* 0x0000001fff037819 */ /* 0x000fe20000011400 */
[----:B---3--:R-:W-:-:S03]  /*1a40*/  IMAD.IADD R7, R5, 0x1, R4 ;  /* 0x0000000105077824 */ /* 0x008fc600078e0204 */
[----:B------:R-:W-:Y:S01]  /*1a50*/  LEA.HI R3, R3, R0, RZ, 0x6 ;  /* 0x0000000003037211 */ /* 0x000fe200078f30ff */
[----:B------:R-:W-:-:S03]  /*1a60*/  IMAD.IADD R0, R7, 0x1, R12 ;  /* 0x0000000107007824 */ /* 0x000fc600078e020c */
[----:B------:R-:W-:Y:S01]  /*1a70*/  SHF.R.S32.HI R103, RZ, 0x6, R3 ;  /* 0x00000006ff677819 */ /* 0x000fe20000011403 */
[----:B-1----:R-:W-:Y:S06]  /*1a80*/  @!P2 BRA `(.L_x_1754) ;  /* 0x000000000048a947 */ /* 0x002fec0003800000 */
        /* <DEDUP_REMOVED lines=11> */
.L_x_1756:
[----:B------:R-:W-:-:S13]  /*1b40*/  ISETP.NE.AND P0, PT, R13, 0x1, PT ;  /* 0x000000010d00780c */ /* 0x000fda0003f05270 */
[----:B------:R-:W0:Y:S02]  /*1b50*/  @P0 LDC.64 R4, c[0x0][0x9e8] ;  /* 0x00027a00ff040b82 */ /* 0x000e240000000a00 */
[----:B0-----:R-:W-:-:S05]  /*1b60*/  @P0 IMAD.HI.U32 R4, R3, R4, RZ ;  /* 0x0000000403040227 */ /* 0x001fca00078e00ff */
[----:B------:R-:W-:-:S07]  /*1b70*/  @P0 SHF.R.U32.HI R3, RZ, R5, R4 ;  /* 0x00000005ff030219 */ /* 0x000fce0000011604 */
.L_x_1757:
[----:B------:R-:W-:Y:S05]  /*1b80*/  BSYNC B0 ;  /* 0x0000000000007941 */ /* 0x000fea0003800000 */
.L_x_1755:
[----:B------:R-:W-:-:S05]  /*1b90*/  IMAD R3, R3, R13, R13 ;  /* 0x0000000d03037224 */ /* 0x000fca00078e020d */
[----:B------:R-:W-:-:S07]  /*1ba0*/  VIMNMX R0, R0, R3, PT ;  /* 0x0000000300007248 */ /* 0x000fce0003fe0100 */
.L_x_1754:
[----:B------:R-:W0:Y:S01]  /*1bb0*/  @P1 LDC R4, c[0x0][0x44c] ;  /* 0x00011300ff041b82 */ /* 0x000e220000000800 */
[----:B------:R-:W-:Y:S01]  /*1bc0*/  IMAD.MOV.U32 R3, RZ, RZ, R14 ;  /* 0x000000ffff037224 */ /* 0x000fe200078e000e */
[----:B------:R-:W-:Y:S01]  /*1bd0*/  ULDC UR4, c[0x0][0x9dc] ;  /* 0x0002770000047ab9 */ /* 0x000fe20000000800 */
[----:B------:R-:W-:-:S05]  /*1be0*/  IMAD.IADD R106, R221, 0x1, -R220 ;  /* 0x00000001dd6a7824 */ /* 0x000fca00078e0adc */
[----:B------:R-:W1:Y:S01]  /*1bf0*/  @P1 LDC R5, c[0x0][0x450] ;  /* 0x00011400ff051b82 */ /* 0x000e620000000800 */
[----:B0-----:R-:W-:-:S05]  /*1c00*/  @P1 IMAD.HI.U32 R4, R14, R4, RZ ;  /* 0x000000040e041227 */ /* 0x001fca00078e00ff */
[----:B-1----:R-:W-:-:S05]  /*1c10*/  @P1 SHF.R.U32.HI R3, RZ, R5, R4 ;  /* 0x00000005ff031219 */ /* 0x002fca0000011604 */
[----:B------:R-:W-:-:S04]  /*1c20*/  IMAD.IADD R3, R106, 0x1, R3 ;  /* 0x000000016a037824 */ /* 0x000fc800078e0203 */
[----:B------:R-:W-:Y:S01]  /*1c30*/  VIADD R4, R3, -UR4 ;  /* 0x8000000403047c36 */ /* 0x000fe20008000000 */
[----:B------:R-:W-:Y:S06]  /*1c40*/  @!P2 BRA `(.L_x_1758) ;  /* 0x000000000044a947 */ /* 0x000fec0003800000 */
[----:B------:R-:W-:Y:S01]  /*1c50*/  ISETP.GT.AND P0, PT, R3, -0x1, PT ;  /* 0xffffffff0300780c */ /* 0x000fe20003f04270 */
[----:B------:R-:W-:-:S12]  /*1c60*/  BSSY B0, `(.L_x_1759) ;  /* 0x000000d000007945 */ /* 0x000fd80003800000 */
        /* <DEDUP_REMOVED lines=8> */
.L_x_1760:
[----:B------:R-:W-:-:S13]  /*1cf0*/  ISETP.NE.AND P0, PT, R13, 0x1, PT ;  /* 0x000000010d00780c */ /* 0x000fda0003f05270 */
[----:B------:R-:W0:Y:S02]  /*1d00*/  @P0 LDC.64 R6, c[0x0][0x9e8] ;  /* 0x00027a00ff060b82 */ /* 0x000e240000000a00 */
[----:B0-----:R-:W-:-:S05]  /*1d10*/  @P0 IMAD.HI.U32 R6, R3, R6, RZ ;  /* 0x0000000603060227 */ /* 0x001fca00078e00ff */
[----:B------:R-:W-:-:S07]  /*1d20*/  @P0 SHF.R.U32.HI R3, RZ, R7, R6 ;  /* 0x00000007ff030219 */ /* 0x000fce0000011606 */
.L_x_1761:
[----:B------:R-:W-:Y:S05]  /*1d30*/  BSYNC B0 ;  /* 0x0000000000007941 */ /* 0x000fea0003800000 */
.L_x_1759:
[----:B------:R-:W-:-:S05]  /*1d40*/  IMAD R3, R3, R13, RZ ;  /* 0x0000000d03037224 */ /* 0x000fca00078e02ff */
[----:B------:R-:W-:-:S07]  /*1d50*/  VIMNMX R4, R4, R3, !PT ;  /* 0x0000000304047248 */ /* 0x000fce0007fe0100 */
.L_x_1758:
[----:B------:R-:W-:Y:S01]  /*1d60*/  VIADD R0, R0, 0x3f ;  /* 0x0000003f00007836 */ /* 0x000fe20000000000 */
[----:B------:R-:W-:-:S04]  /*1d70*/  SHF.R.S32.HI R5, RZ, 0x1f, R4 ;  /* 0x0000001fff057819 */ /* 0x000fc80000011404 */
[----:B------:R-:W-:Y:S02]  /*1d80*/  SHF.R.S32.HI R3, RZ, 0x1f, R0 ;  /* 0x0000001fff037819 */ /* 0x000fe40000011400 */
[----:B------:R-:W-:Y:S02]  /*1d90*/  LEA.HI R5, R5, R4, RZ, 0x6 ;  /* 0x0000000405057211 */ /* 0x000fe400078f30ff */
[----:B------:R-:W-:Y:S02]  /*1da0*/  LEA.HI R3, R3, R0, RZ, 0x6 ;  /* 0x0000000003037211 */ /* 0x000fe400078f30ff */
[----:B------:R-:W-:Y:S02]  /*1db0*/  SHF.R.S32.HI R5, RZ, 0x6, R5 ;  /* 0x00000006ff057819 */ /* 0x000fe40000011405 */
[----:B------:R-:W-:Y:S02]  /*1dc0*/  SHF.R.S32.HI R0, RZ, 0x6, R3 ;  /* 0x00000006ff007819 */ /* 0x000fe40000011403 */
[----:B------:R-:W-:-:S02]  /*1dd0*/  VIMNMX R5, RZ, R5, !PT ;  /* 0x00000005ff057248 */ /* 0x000fc40007fe0100 */
[----:B------:R-:W-:-:S03]  /*1de0*/  VIMNMX R0, R103, R0, PT ;  /* 0x0000000067007248 */ /* 0x000fc60003fe0100 */
[--C-:B------:R-:W-:Y:S02]  /*1df0*/  IMAD R5, R5, 0x40, -R11.reuse ;  /* 0x0000004005057824 */ /* 0x100fe400078e0a0b */
[----:B------:R-:W-:-:S03]  /*1e00*/  IMAD R3, R0, 0x40, -R11 ;  /* 0x0000004000037824 */ /* 0x000fc600078e0a0b */
[----:B------:R-:W-:Y:S02]  /*1e10*/  VIMNMX R5, RZ, R5, !PT ;  /* 0x00000005ff057248 */ /* 0x000fe40007fe0100 */
[----:B------:R-:W-:Y:S02]  /*1e20*/  VIMNMX R0, R3, R2, PT ;  /* 0x0000000203007248 */ /* 0x000fe40003fe0100 */
[----:B------:R-:W-:Y:S02]  /*1e30*/  SHF.R.U32.HI R24, RZ, 0x6, R5 ;  /* 0x00000006ff187819 */ /* 0x000fe40000011605 */
[----:B------:R-:W-:-:S03]  /*1e40*/  ISETP.GT.AND P0, PT, R0, R5, PT ;  /* 0x000000050000720c */ /* 0x000fc60003f04270 */
[----:B------:R-:W-:-:S10]  /*1e50*/  IMAD.MOV.U32 R25, RZ, RZ, R24 ;  /* 0x000000ffff197224 */ /* 0x000fd400078e0018 */
[----:B------:R-:W-:-:S05]  /*1e60*/  @P0 VIADD R0, R0, 0x3f ;  /* 0x0000003f00000836 */ /* 0x000fca0000000000 */
[----:B------:R-:W-:-:S04]  /*1e70*/  @P0 SHF.R.S32.HI R3, RZ, 0x1f, R0 ;  /* 0x0000001fff030819 */ /* 0x000fc80000011400 */
[----:B------:R-:W-:-:S04]  /*1e80*/  @P0 LEA.HI R3, R3, R0, RZ, 0x6 ;  /* 0x0000000003030211 */ /* 0x000fc800078f30ff */
[----:B------:R-:W-:Y:S02]  /*1e90*/  @P0 SHF.R.S32.HI R25, RZ, 0x6, R3 ;  /* 0x00000006ff190819 */ /* 0x000fe40000011403 */
[----:B------:R-:W-:Y:S02]  /*1ea0*/  PLOP3.LUT P0, PT, PT, PT, PT, 0x80, 0x0 ;  /* 0x000000000000781c */ /* 0x000fe40003f0f070 */
[----:B------:R-:W-:-:S13]  /*1eb0*/  ISETP.GT.AND P1, PT, R25, R24, PT ;  /* 0x000000181900720c */ /* 0x000fda0003f24270 */
[----:B------:R-:W-:Y:S05]  /*1ec0*/  @!P1 BRA `(.L_x_1762) ;  /* 0x0000006800ac9947 */ /* 0x000fea0003800000 */
        /* <DEDUP_REMOVED lines=20> */
.L_x_1764:
[----:B------:R-:W-:Y:S05]  /*2010*/  BSYNC B6 ;  /* 0x0000000000067941 */ /* 0x000fea0003800000 */
.L_x_1763:
        /* <DEDUP_REMOVED lines=20> */
.L_x_1766:
[----:B------:R-:W-:Y:S05]  /*2160*/  BSYNC B6 ;  /* 0x0000000000067941 */ /* 0x000fea0003800000 */
.L_x_1765:
[----:B------:R-:W-:Y:S01]  /*2170*/  ULDC.64 UR4, c[0x0][0x9f8] ;  /* 0x00027e0000047ab9 */ /* 0x000fe20000000a00 */
[----:B------:R-:W2:Y:S01]  /*2180*/  LDL R30, [R1+0x2c] ;  /* 0x00002c00011e7983 */ /* 0x000ea20000100800 */
[----:B------:R-:W-:Y:S01]  /*2190*/  ISETP.NE.U32.AND P0, PT, RZ, UR4, PT ;  /* 0x00000004ff007c0c */ /* 0x000fe2000bf05070 */
[----:B------:R-:W0:Y:S01]  /*21a0*/  LDC.64 R12, c[0x0][0x300] ;  /* 0x0000c000ff0c7b82 */ /* 0x000e220000000a00 */
[----:B------:R-:W-:Y:S01]  /*21b0*/  IMAD.IADD R77, R26, 0x1, R27 ;  /* 0x000000011a4d7824 */ /* 0x000fe200078e021b */
[----:B------:R-:W-:Y:S01]  /*21c0*/  ULDC UR6, c[0x0][0x2f4] ;  /* 0x0000bd0000067ab9 */ /* 0x000fe20000000800 */
[----:B------:R-:W-:Y:S01]  /*21d0*/  ISETP.NE.AND.EX P0, PT, RZ, UR5, PT, P0 ;  /* 0x00000005ff007c0c */ /* 0x000fe2000bf05300 */
[----:B------:R-:W-:Y:S01]  /*21e0*/  ULDC.64 UR4, c[0x0][0x330] ;  /* 0x0000cc0000047ab9 */ /* 0x000fe20000000a00 */
[----:B------:R-:W-:Y:S01]  /*21f0*/  ULDC.64 UR8, c[0x0][0xa08] ;  /* 0x0002820000087ab9 */ /* 0x000fe20000000a00 */
[----:B------:R-:W3:Y:S02]  /*2200*/  LDL R26, [R1+0x3c] ;  /* 0x00003c00011a7983 */ /* 0x000ee40000100800 */
[----:B------:R-:W1:Y:S02]  /*2210*/  LDC.64 R20, c[0x0][0x408] ;  /* 0x00010200ff147b82 */ /* 0x000e640000000a00 */
[----:B------:R-:W4:Y:S06]  /*2220*/  LDL R14, [R1+0x40] ;  /* 0x00004000010e7983 */ /* 0x000f2c0000100800 */
[----:B------:R-:W0:Y:S08]  /*2230*/  @P0 LDC.64 R4, c[0x0][0x9f8] ;  /* 0x00027e00ff040b82 */ /* 0x000e300000000a00 */
[----:B------:R-:W1:Y:S01]  /*2240*/  LDC.64 R28, c[0x0][0x3f8] ;  /* 0x0000fe00ff1c7b82 */ /* 0x000e620000000a00 */
[----:B------:R-:W-:-:S07]  /*2250*/  SHF.R.S32.HI R32, RZ, 0x1f, R218 ;  /* 0x0000001fff207819 */ /* 0x000fce00000114da */
[----:B------:R-:W1:Y:S01]  /*2260*/  LDC R39, c[0x0][0x3f4] ;  /* 0x0000fd00ff277b82 */ /* 0x000e620000000800 */
[----:B0-----:R-:W-:-:S05]  /*2270*/  @P0 IMAD.WIDE R4, R63, 0x4, R4 ;  /* 0x000000043f040825 */ /* 0x001fca00078e0204 */
[----:B------:R0:W2:Y:S01]  /*2280*/  @P0 LDG.E R63, desc[UR60][R4.64] ;  /* 0x0000003c043f0981 */ /* 0x0000a2000c1e1900 */
[----:B------:R-:W-:Y:S01]  /*2290*/  SHF.R.S32.HI R33, RZ, 0x1f, R77 ;  /* 0x0000001fff217819 */ /* 0x000fe2000001144d */
[-C--:B------:R-:W-:Y:S01]  /*22a0*/  IMAD.WIDE.U32 R6, R77, R12.reuse, RZ ;  /* 0x0000000c4d067225 */ /* 0x080fe200078e00ff */
[----:B------:R-:W-:Y:S02]  /*22b0*/  ISETP.GE.AND P2, PT, R226, UR6, PT ;  /* 0x00000006e2007c0c */ /* 0x000fe4000bf46270 */
[----:B------:R-:W-:Y:S01]  /*22c0*/  ISETP.NE.U32.AND P0, PT, RZ, UR8, PT ;  /* 0x00000008ff007c0c */ /* 0x000fe2000bf05070 */
[----:B------:R-:W-:Y:S01]  /*22d0*/  IMAD R0, R33, R12, RZ ;  /* 0x0000000c21007224 */ /* 0x000fe200078e02ff */
[----:B------:R-:W-:Y:S01]  /*22e0*/  ISETP.GE.AND P1, PT, R18, UR6, PT ;  /* 0x0000000612007c0c */ /* 0x000fe2000bf26270 */
[----:B------:R-:W-:Y:S01]  /*22f0*/  IMAD.WIDE.U32 R8, R62, UR4, R18 ;  /* 0x000000043e087c25 */ /* 0x000fe2000f8e0012 */
[----:B------:R-:W-:Y:S02]  /*2300*/  ISETP.NE.AND.EX P0, PT, RZ, UR9, PT, P0 ;  /* 0x00000009ff007c0c */ /* 0x000fe4000bf05300 */
[----:B------:R-:W-:Y:S01]  /*2310*/  SHF.R.S32.HI R201, RZ, 0x1f, R200 ;  /* 0x0000001fffc97819 */ /* 0x000fe200000114c8 */
[----:B------:R-:W-:Y:S01]  /*2320*/  IMAD R3, R77, R13, R0 ;  /* 0x0000000d4d037224 */ /* 0x000fe200078e0200 */
[----:B------:R-:W-:-:S03]  /*2330*/  SHF.R.S32.HI R0, RZ, 0x1f, R62 ;  /* 0x0000001fff007819 */ /* 0x000fc6000001143e */
[----:B------:R-:W-:Y:S02]  /*2340*/  IMAD.IADD R7, R7, 0x1, R3 ;  /* 0x0000000107077824 */ /* 0x000fe400078e0203 */
[----:B------:R-:W-:-:S04]  /*2350*/  IMAD R3, R0, UR4, RZ ;  /* 0x0000000400037c24 */ /* 0x000fc8000f8e02ff */
[----:B------:R-:W-:Y:S01]  /*2360*/  IMAD R15, R62, UR5, R3 ;  /* 0x000000053e0f7c24 */ /* 0x000fe2000f8e0203 */
[----:B------:R-:W-:Y:S02]  /*2370*/  ULDC.64 UR4, c[0x0][0x308] ;  /* 0x0000c20000047ab9 */ /* 0x000fe40000000a00 */
[----:B------:R-:W-:Y:S01]  /*2380*/  IMAD R3, R0, UR4, RZ ;  /* 0x0000000400037c24 */ /* 0x000fe2000f8e02ff */
[----:B------:R-:W-:Y:S01]  /*2390*/  SEL R0, RZ, 0x1, P1 ;  /* 0x00000001ff007807 */ /* 0x000fe20000800000 */
[----:B0-----:R-:W-:-:S04]  /*23a0*/  IMAD.WIDE.U32 R4, R62, UR4, R6 ;  /* 0x000000043e047c25 */ /* 0x001fc8000f8e0006 */
[----:B------:R-:W-:Y:S01]  /*23b0*/  IMAD R11, R62, UR5, R3 ;  /* 0x000000053e0b7c24 */ /* 0x000fe2000f8e0203 */
[----:B------:R-:W-:Y:S01]  /*23c0*/  SEL R3, RZ, 0xffffffff, P2 ;  /* 0xffffffffff037807 */ /* 0x000fe20001000000 */
[----:B------:R-:W-:Y:S01]  /*23d0*/  ULDC.64 UR4, c[0x0][0x310] ;  /* 0x0000c40000047ab9 */ /* 0x000fe20000000a00 */
[----:B------:R-:W-:Y:S02]  /*23e0*/  IMAD.IADD R9, R9, 0x1, R15 ;  /* 0x0000000109097824 */ /* 0x000fe400078e020f */
[----:B------:R-:W-:Y:S02]  /*23f0*/  IMAD.IADD R5, R5, 0x1, R11 ;  /* 0x0000000105057824 */ /* 0x000fe400078e020b */
[----:B------:R-:W-:-:S05]  /*2400*/  IMAD.SHL.U32 R7, R3, 0x2, RZ ;  /* 0x0000000203077824 */ /* 0x000fca00078e00ff */
[----:B------:R-:W-:Y:S01]  /*2410*/  LOP3.LUT R6, R7, 0x2, R0, 0xe2, !PT ;  /* 0x0000000207067812 */ /* 0x000fe200078ee200 */
[----:B------:R-:W-:Y:S01]  /*2420*/  IMAD R10, R32, R12, RZ ;  /* 0x0000000c200a7224 */ /* 0x000fe200078e02ff */
[----:B--2---:R-:W-:Y:S02]  /*2430*/  SHF.R.S32.HI R3, RZ, 0x1f, R63 ;  /* 0x0000001fff037819 */ /* 0x004fe4000001143f */
[----:B------:R-:W-:Y:S02]  /*2440*/  SEL R63, R63, RZ, !P0 ;  /* 0x000000ff3f3f7207 */ /* 0x000fe40004000000 */
[----:B------:R-:W-:Y:S02]  /*2450*/  SEL R3, R3, RZ, !P0 ;  /* 0x000000ff03037207 */ /* 0x000fe40004000000 */
[----:B------:R-:W-:Y:S01]  /*2460*/  ISETP.GE.AND P0, PT, R30, UR6, PT ;  /* 0x000000061e007c0c */ /* 0x000fe2000bf06270 */
[----:B------:R-:W-:Y:S01]  /*2470*/  IMAD.WIDE.U32 R88, R63, UR4, R4 ;  /* 0x000000043f587c25 */ /* 0x000fe2000f8e0004 */
[----:B------:R-:W2:Y:S03]  /*2480*/  LDL R30, [R1+0x30] ;  /* 0x00003000011e7983 */ /* 0x000ea60000100800 */
[----:B------:R-:W-:-:S02]  /*2490*/  IMAD R0, R3, UR4, RZ ;  /* 0x0000000403007c24 */ /* 0x000fc4000f8e02ff */
[----:B------:R-:W-:-:S04]  /*24a0*/  IMAD.WIDE.U32 R4, R218, R12, R18 ;  /* 0x0000000cda047225 */ /* 0x000fc800078e0012 */
[----:B------:R-:W-:Y:S01]  /*24b0*/  IMAD R15, R63, UR5, R0 ;  /* 0x000000053f0f7c24 */ /* 0x000fe2000f8e0200 */
[----:B------:R-:W-:Y:S01]  /*24c0*/  ULDC.64 UR4, c[0x0][0x338] ;  /* 0x0000ce0000047ab9 */ /* 0x000fe20000000a00 */
[----:B-1----:R-:W-:Y:S01]  /*24d0*/  IMAD R0, R32, R20, RZ ;  /* 0x0000001420007224 */ /* 0x002fe200078e02ff */
[----:B------:R-:W-:Y:S01]  /*24e0*/  SEL R7, RZ, 0x4, P0 ;  /* 0x00000004ff077807 */ /* 0x000fe20000000000 */
[C---:B------:R-:W-:Y:S02]  /*24f0*/  IMAD R27, R218.reuse, R13, R10 ;  /* 0x0000000dda1b7224 */ /* 0x040fe400078e020a */
[----:B------:R-:W-:Y:S02]  /*2500*/  IMAD R11, R218, R21, R0 ;  /* 0x00000015da0b7224 */ /* 0x000fe400078e0200 */
[----:B------:R-:W-:Y:S01]  /*2510*/  IMAD R10, R3, UR4, RZ ;  /* 0x00000004030a7c24 */ /* 0x000fe2000f8e02ff */
[----:B------:R-:W-:Y:S01]  /*2520*/  IADD3 R3, P0, R88, R4, RZ ;  /* 0x0000000458037210 */ /* 0x000fe20007f1e0ff */
[----:B------:R-:W-:Y:S01]  /*2530*/  IMAD.IADD R0, R89, 0x1, R15 ;  /* 0x0000000159007824 */ /* 0x000fe200078e020f */
[----:B------:R-:W-:-:S02]  /*2540*/  ISETP.GE.AND P3, PT, R18, R39, PT ;  /* 0x000000271200720c */ /* 0x000fc40003f66270 */
[----:B------:R-:W-:Y:S02]  /*2550*/  ISETP.GE.AND P2, PT, R226, R39, PT ;  /* 0x00000027e200720c */ /* 0x000fe40003f46270 */
[----:B------:R-:W-:Y:S01]  /*2560*/  IADD3.X R4, R0, R5, R27, P0, !PT ;  /* 0x0000000500047210 */ /* 0x000fe200007fe41b */
[----:B------:R-:W-:Y:S01]  /*2570*/  IMAD R5, R32, R28, RZ ;  /* 0x0000001c20057224 */ /* 0x000fe200078e02ff */
[----:B------:R-:W-:Y:S01]  /*2580*/  LOP3.LUT R31, R6, R7, RZ, 0xfc, !PT ;  /* 0x00000007061f7212 */ /* 0x000fe200078efcff */
[----:B------:R-:W-:Y:S01]  /*2590*/  IMAD.WIDE.U32 R86, R63, UR4, R8 ;  /* 0x000000043f567c25 */ /* 0x000fe2000f8e0008 */
[----:B------:R-:W-:-:S03]  /*25a0*/  SEL R7, R39, RZ, P2 ;  /* 0x000000ff27077207 */ /* 0x000fc60001000000 */
[----:B------:R-:W-:Y:S01]  /*25b0*/  IMAD R9, R218, R29, R5 ;  /* 0x0000001dda097224 */ /* 0x000fe200078e0205 */
[----:B------:R-:W-:Y:S01]  /*25c0*/  SEL R5, R39, RZ, P3 ;  /* 0x000000ff27057207 */ /* 0x000fe20001800000 */
[----:B------:R-:W-:Y:S02]  /*25d0*/  IMAD.IADD R7, R226, 0x1, R7 ;  /* 0x00000001e2077824 */ /* 0x000fe400078e0207 */
[----:B------:R-:W-:Y:S02]  /*25e0*/  VIADD R34, R218, 0x20 ;  /* 0x00000020da227836 */ /* 0x000fe40000000000 */
[----:B------:R-:W-:Y:S01]  /*25f0*/  IMAD.IADD R5, R18, 0x1, R5 ;  /* 0x0000000112057824 */ /* 0x000fe200078e0205 */
[----:B------:R-:W-:Y:S01]  /*2600*/  SHF.R.S32.HI R8, RZ, 0x1f, R7 ;  /* 0x0000001fff087819 */ /* 0x000fe20000011407 */
[----:B------:R-:W-:-:S03]  /*2610*/  IMAD.SHL.U32 R34, R34, 0x40, RZ ;  /* 0x0000004022227824 */ /* 0x000fc600078e00ff */
[----:B------:R-:W-:Y:S01]  /*2620*/  SHF.R.S32.HI R6, RZ, 0x1f, R5 ;  /* 0x0000001fff067819 */ /* 0x000fe20000011405 */
[----:B------:R-:W-:Y:S01]  /*2630*/  IMAD.WIDE.U32 R80, R218, R28, R200 ;  /* 0x0000001cda507225 */ /* 0x000fe200078e00c8 */
[----:B------:R-:W-:-:S03]  /*2640*/  LEA.HI R92, R8, R7, RZ, 0x3 ;  /* 0x00000007085c7211 */ /* 0x000fc600078f18ff */
[----:B------:R-:W-:Y:S01]  /*2650*/  IMAD.WIDE.U32 R78, R218, R28, R18 ;  /* 0x0000001cda4e7225 */ /* 0x000fe200078e0012 */
[----:B------:R-:W-:Y:S02]  /*2660*/  LEA.HI R90, R6, R5, RZ, 0x3 ;  /* 0x00000005065a7211 */ /* 0x000fe400078f18ff */
[----:B------:R-:W-:Y:S01]  /*2670*/  LOP3.LUT R34, R34, 0x1c0, RZ, 0xc0, !PT ;  /* 0x000001c022227812 */ /* 0x000fe200078ec0ff */
[----:B------:R-:W-:Y:S02]  /*2680*/  VIADD R35, R218, 0x20 ;  /* 0x00000020da237836 */ /* 0x000fe40000000000 */
[----:B------:R-:W-:Y:S02]  /*2690*/  IMAD.IADD R81, R81, 0x1, R9 ;  /* 0x0000000151517824 */ /* 0x000fe400078e0209 */
[----:B------:R-:W-:Y:S01]  /*26a0*/  IMAD.IADD R79, R9, 0x1, R79 ;  /* 0x00000001094f7824 */ /* 0x000fe200078e024f */
[----:B------:R-:W-:Y:S01]  /*26b0*/  LEA.HI R9, R8, R7, RZ, 0x6 ;  /* 0x0000000708097211 */ /* 0x000fe200078f30ff */
[----:B------:R-:W-:Y:S01]  /*26c0*/  IMAD R63, R63, UR5, R10 ;  /* 0x000000053f3f7c24 */ /* 0x000fe2000f8e020a */
[----:B------:R-:W-:Y:S01]  /*26d0*/  LEA.HI R5, R6, R5, RZ, 0x6 ;  /* 0x0000000506057211 */ /* 0x000fe200078f30ff */
[----:B------:R-:W-:Y:S01]  /*26e0*/  IMAD.SHL.U32 R35, R35, 0x40, RZ ;  /* 0x0000004023237824 */ /* 0x000fe200078e00ff */
[----:B------:R-:W-:-:S02]  /*26f0*/  LOP3.LUT R8, R34, 0x38, R90, 0xf8, !PT ;  /* 0x0000003822087812 */ /* 0x000fc400078ef85a */
[----:B------:R-:W-:Y:S01]  /*2700*/  LOP3.LUT R10, R34, 0x38, R92, 0xf8, !PT ;  /* 0x00000038220a7812 */ /* 0x000fe200078ef85c */
[----:B------:R-:W-:Y:S01]  /*2710*/  IMAD.SHL.U32 R34, R218, 0x40, RZ ;  /* 0x00000040da227824 */ /* 0x000fe200078e00ff */
[----:B------:R-:W0:Y:S01]  /*2720*/  S2R R104, SR_TID.X ;  /* 0x0000000000687919 */ /* 0x000e220000002100 */
[----:B------:R-:W-:Y:S01]  /*2730*/  LOP3.LUT R35, R35, 0x1c0, RZ, 0xc0, !PT ;  /* 0x000001c023237812 */ /* 0x000fe200078ec0ff */
[----:B------:R-:W-:Y:S01]  /*2740*/  IMAD.SHL.U32 R6, R5, 0x40, RZ ;  /* 0x0000004005067824 */ /* 0x000fe200078e00ff */
[----:B------:R-:W-:Y:S01]  /*2750*/  LOP3.LUT R5, R90, 0x38, RZ, 0xc0, !PT ;  /* 0x000000385a057812 */ /* 0x000fe200078ec0ff */
[----:B------:R-:W-:Y:S01]  /*2760*/  IMAD.SHL.U32 R36, R218, 0x40, RZ ;  /* 0x00000040da247824 */ /* 0x000fe200078e00ff */
[----:B------:R-:W-:Y:S01]  /*2770*/  LOP3.LUT R34, R34, 0x1c0, RZ, 0xc0, !PT ;  /* 0x000001c022227812 */ /* 0x000fe200078ec0ff */
[----:B------:R-:W-:Y:S01]  /*2780*/  IMAD.WIDE.U32 R84, R218, R20, R200 ;  /* 0x00000014da547225 */ /* 0x000fe200078e00c8 */
[----:B------:R-:W-:-:S03]  /*2790*/  SHF.R.U32.HI R35, RZ, 0x3, R35 ;  /* 0x00000003ff237819 */ /* 0x000fc60000011623 */
[----:B------:R-:W-:Y:S01]  /*27a0*/  IMAD.WIDE.U32 R82, R218, R20, R18 ;  /* 0x00000014da527225 */ /* 0x000fe200078e0012 */
[----:B------:R-:W-:Y:S02]  /*27b0*/  LOP3.LUT R7, R92, 0x38, RZ, 0xc0, !PT ;  /* 0x000000385c077812 */ /* 0x000fe400078ec0ff */
[----:B------:R-:W-:Y:S01]  /*27c0*/  LOP3.LUT R5, R5, 0x1c0, R36, 0xf8, !PT ;  /* 0x000001c005057812 */ /* 0x000fe200078ef824 */
[----:B------:R-:W-:Y:S01]  /*27d0*/  IMAD.SHL.U32 R9, R9, 0x40, RZ ;  /* 0x0000004009097824 */ /* 0x000fe200078e00ff */
[----:B------:R-:W-:Y:S01]  /*27e0*/  SHF.R.U32.HI R34, RZ, 0x3, R34 ;  /* 0x00000003ff227819 */ /* 0x000fe20000011622 */
[----:B------:R-:W-:Y:S02]  /*27f0*/  IMAD.IADD R85, R85, 0x1, R11 ;  /* 0x0000000155557824 */ /* 0x000fe400078e020b */
[----:B------:R-:W-:Y:S01]  /*2800*/  IMAD.IADD R83, R11, 0x1, R83 ;  /* 0x000000010b537824 */ /* 0x000fe200078e0253 */
[----:B------:R-:W-:Y:S02]  /*2810*/  LOP3.LUT R11, R8, R35, RZ, 0x3c, !PT ;  /* 0x00000023080b7212 */ /* 0x000fe400078e3cff */
[----:B------:R-:W-:-:S02]  /*2820*/  LOP3.LUT R6, R6, 0xfffff000, RZ, 0xc0, !PT ;  /* 0xfffff00006067812 */ /* 0x000fc400078ec0ff */
[----:B------:R-:W-:Y:S02]  /*2830*/  LOP3.LUT R8, R7, 0x1c0, R36, 0xf8, !PT ;  /* 0x000001c007087812 */ /* 0x000fe400078ef824 */
[----:B------:R-:W-:Y:S02]  /*2840*/  LOP3.LUT R7, R5, R34, RZ, 0x3c, !PT ;  /* 0x0000002205077212 */ /* 0x000fe400078e3cff */
[----:B------:R-:W-:Y:S02]  /*2850*/  LOP3.LUT R9, R9, 0xfffff000, RZ, 0xc0, !PT ;  /* 0xfffff00009097812 */ /* 0x000fe400078ec0ff */
[----:B------:R-:W-:Y:S02]  /*2860*/  LOP3.LUT R10, R10, R35, RZ, 0x3c, !PT ;  /* 0x000000230a0a7212 */ /* 0x000fe400078e3cff */
[----:B-----5:R-:W-:Y:S02]  /*2870*/  SHF.R.S32.HI R27, RZ, 0x1f, R23 ;  /* 0x0000001fff1b7819 */ /* 0x020fe40000011417 */
[----:B---3--:R-:W-:-:S02]  /*2880*/  IADD3 R5, R11, R6, R26 ;  /* 0x000000060b057210 */ /* 0x008fc40007ffe01a */
[----:B----4-:R-:W-:Y:S02]  /*2890*/  IADD3 R6, R7, R6, R14 ;  /* 0x0000000607067210 */ /* 0x010fe40007ffe00e */
[----:B------:R-:W-:Y:S01]  /*28a0*/  IADD3 R7, R10, R9, R26 ;  /* 0x000000090a077210 */ /* 0x000fe20007ffe01a */
[----:B------:R-:W-:Y:S01]  /*28b0*/  IMAD R26, R27, R28, RZ ;  /* 0x0000001c1b1a7224 */ /* 0x000fe200078e02ff */
[----:B------:R-:W-:Y:S02]  /*28c0*/  LOP3.LUT R8, R8, R34, RZ, 0x3c, !PT ;  /* 0x0000002208087212 */ /* 0x000fe400078e3cff */
[----:B------:R-:W-:Y:S01]  /*28d0*/  IADD3 R76, P1, R218, R77, RZ ;  /* 0x0000004dda4c7210 */ /* 0x000fe20007f3e0ff */
[C---:B------:R-:W-:Y:S01]  /*28e0*/  IMAD R35, R23.reuse, R29, R26 ;  /* 0x0000001d17237224 */ /* 0x040fe200078e021a */
[----:B------:R-:W-:Y:S01]  /*28f0*/  IADD3 R8, R8, R9, R14 ;  /* 0x0000000908087210 */ /* 0x000fe20007ffe00e */
[----:B------:R-:W-:-:S04]  /*2900*/  IMAD.WIDE.U32 R80, R23, R28, R80 ;  /* 0x0000001c17507225 */ /* 0x000fc800078e0050 */
[----:B------:R-:W-:Y:S01]  /*2910*/  IMAD.WIDE.U32 R78, R23, R28, R78 ;  /* 0x0000001c174e7225 */ /* 0x000fe200078e004e */
[----:B------:R-:W-:-:S03]  /*2920*/  SHF.R.S32.HI R91, RZ, 0x3, R92 ;  /* 0x00000003ff5b7819 */ /* 0x000fc6000001145c */
[-C--:B------:R-:W-:Y:S02]  /*2930*/  IMAD R14, R27, R20.reuse, RZ ;  /* 0x000000141b0e7224 */ /* 0x080fe400078e02ff */
[----:B------:R-:W-:Y:S02]  /*2940*/  IMAD.X R77, R32, 0x1, R33, P1 ;  /* 0x00000001204d7824 */ /* 0x000fe400008e0621 */
[----:B------:R-:W-:Y:S02]  /*2950*/  IMAD.IADD R33, R81, 0x1, R35 ;  /* 0x0000000151217824 */ /* 0x000fe400078e0223 */
[----:B------:R-:W-:Y:S01]  /*2960*/  IMAD.IADD R34, R35, 0x1, R79 ;  /* 0x0000000123227824 */ /* 0x000fe200078e024f */
[----:B------:R-:W-:Y:S01]  /*2970*/  SHF.R.S32.HI R35, RZ, 0x3, R90 ;  /* 0x00000003ff237819 */ /* 0x000fe2000001145a */
[C---:B------:R-:W-:Y:S01]  /*2980*/  IMAD R37, R23.reuse, R21, R14 ;  /* 0x0000001517257224 */ /* 0x040fe200078e020e */
[----:B------:R-:W-:Y:S01]  /*2990*/  LOP3.LUT R90, R90, 0xfffffff8, RZ, 0xc0, !PT ;  /* 0xfffffff85a5a7812 */ /* 0x000fe200078ec0ff */
[----:B------:R-:W-:Y:S01]  /*29a0*/  IMAD.WIDE.U32 R84, R23, R20, R84 ;  /* 0x0000001417547225 */ /* 0x000fe200078e0054 */
[----:B------:R-:W-:-:S02]  /*29b0*/  LOP3.LUT R92, R92, 0xfffffff8, RZ, 0xc0, !PT ;  /* 0xfffffff85c5c7812 */ /* 0x000fc400078ec0ff */
[C---:B------:R-:W-:Y:S01]  /*29c0*/  SHF.L.U64.HI R9, R12.reuse, 0x6, R13 ;  /* 0x000000060c097819 */ /* 0x040fe2000001020d */
[----:B------:R-:W-:Y:S01]  /*29d0*/  IMAD.WIDE.U32 R82, R23, R20, R82 ;  /* 0x0000001417527225 */ /* 0x000fe200078e0052 */
[----:B------:R-:W-:Y:S02]  /*29e0*/  SHF.L.U64.HI R10, R12, 0x5, R13 ;  /* 0x000000050c0a7819 */ /* 0x000fe4000001020d */
[--C-:B------:R-:W-:Y:S01]  /*29f0*/  SHF.L.U64.HI R13, R20, 0x6, R21.reuse ;  /* 0x00000006140d7819 */ /* 0x100fe20000010215 */
[----:B------:R-:W-:Y:S01]  /*2a00*/  IMAD.SHL.U32 R11, R12, 0x40, RZ ;  /* 0x000000400c0b7824 */ /* 0x000fe200078e00ff */
[C---:B------:R-:W-:Y:S01]  /*2a10*/  SHF.L.U64.HI R14, R20.reuse, 0x5, R21 ;  /* 0x00000005140e7819 */ /* 0x040fe20000010215 */
[----:B------:R-:W-:Y:S01]  /*2a20*/  IMAD.SHL.U32 R15, R20, 0x40, RZ ;  /* 0x00000040140f7824 */ /* 0x000fe200078e00ff */
[C-C-:B------:R-:W-:Y:S01]  /*2a30*/  SHF.L.U64.HI R21, R28.reuse, 0x6, R29.reuse ;  /* 0x000000061c157819 */ /* 0x140fe2000001021d */
[C---:B------:R-:W-:Y:S01]  /*2a40*/  IMAD.SHL.U32 R27, R28.reuse, 0x40, RZ ;  /* 0x000000401c1b7824 */ /* 0x040fe200078e00ff */
[----:B------:R-:W-:Y:S01]  /*2a50*/  SHF.L.U64.HI R26, R28, 0x5, R29 ;  /* 0x000000051c1a7819 */ /* 0x000fe2000001021d */
[----:B------:R-:W-:Y:S01]  /*2a60*/  IMAD.SHL.U32 R12, R12, 0x20, RZ ;  /* 0x000000200c0c7824 */ /* 0x000fe200078e00ff */
[----:B0-----:R-:W-:Y:S01]  /*2a70*/  LEA.HI R104, R104, 0x8, RZ, 0x19 ;  /* 0x0000000868687811 */ /* 0x001fe200078fc8ff */
[----:B------:R-:W-:Y:S01]  /*2a80*/  IMAD.SHL.U32 R20, R20, 0x20, RZ ;  /* 0x0000002014147824 */ /* 0x000fe200078e00ff */
[----:B------:R-:W-:Y:S01]  /*2a90*/  SHF.R.S32.HI R96, RZ, 0x1f, R90 ;  /* 0x0000001fff607819 */ /* 0x000fe2000001145a */
[----:B------:R-:W-:Y:S01]  /*2aa0*/  IMAD.SHL.U32 R28, R28, 0x20, RZ ;  /* 0x000000201c1c7824 */ /* 0x000fe200078e00ff */
[----:B------:R-:W-:Y:S01]  /*2ab0*/  SHF.R.S32.HI R97, RZ, 0x1f, R92 ;  /* 0x0000001fff617819 */ /* 0x000fe2000001145c */
[----:B------:R-:W-:-:S02]  /*2ac0*/  IMAD.SHL.U32 R29, R39, 0x2, RZ ;  /* 0x00000002271d7824 */ /* 0x000fc400078e00ff */
[----:B------:R-:W-:Y:S02]  /*2ad0*/  IMAD.IADD R32, R37, 0x1, R83 ;  /* 0x0000000125207824 */ /* 0x000fe400078e0253 */
[----:B------:R-:W-:Y:S01]  /*2ae0*/  IMAD.IADD R98, R87, 0x1, R63 ;  /* 0x0000000157627824 */ /* 0x000fe200078e023f */
[----:B--2---:R-:W-:Y:S01]  /*2af0*/  ISETP.GE.AND P0, PT, R30, UR6, PT ;  /* 0x000000061e007c0c */ /* 0x004fe2000bf06270 */
[----:B------:R-:W-:-:S05]  /*2b00*/  VIADD R30, R218, 0x20 ;  /* 0x00000020da1e7836 */ /* 0x000fca0000000000 */
[----:B------:R-:W-:Y:S02]  /*2b10*/  SHF.R.S32.HI R102, RZ, 0x1f, R30 ;  /* 0x0000001fff667819 */ /* 0x000fe4000001141e */
[----:B------:R-:W-:-:S04]  /*2b20*/  SEL R30, RZ, 0x8, P0 ;  /* 0x00000008ff1e7807 */ /* 0x000fc80000000000 */
[C---:B------:R-:W-:Y:S02]  /*2b30*/  LOP3.LUT R95, R31.reuse, R30, RZ, 0xfc, !PT ;  /* 0x0000001e1f5f7212 */ /* 0x040fe400078efcff */
[----:B------:R-:W-:Y:S01]  /*2b40*/  LOP3.LUT R30, R31, 0x1, RZ, 0xc0, !PT ;  /* 0x000000011f1e7812 */ /* 0x000fe200078ec0ff */
[----:B------:R-:W-:Y:S01]  /*2b50*/  IMAD.IADD R31, R85, 0x1, R37 ;  /* 0x00000001551f7824 */ /* 0x000fe200078e0225 */
[C---:B------:R-:W-:Y:S02]  /*2b60*/  LOP3.LUT R93, R95.reuse, 0x2, RZ, 0xc0, !PT ;  /* 0x000000025f5d7812 */ /* 0x040fe400078ec0ff */
[C---:B------:R-:W-:Y:S02]  /*2b70*/  LOP3.LUT R94, R95.reuse, 0x4, RZ, 0xc0, !PT ;  /* 0x000000045f5e7812 */ /* 0x040fe400078ec0ff */
[----:B------:R-:W-:-:S07]  /*2b80*/  LOP3.LUT R95, R95, 0x8, RZ, 0xc0, !PT ;  /* 0x000000085f5f7812 */ /* 0x000fce00078ec0ff */
.L_x_1842:
[----:B-1--4-:R-:W2:Y:S01]  /*2b90*/  LDL R41, [R1+0x54] ;  /* 0x0000540001297983 */ /* 0x012ea20000100800 */
[----:B0-----:R-:W0:Y:S01]  /*2ba0*/  LDC R120, c[0x0][0x3f4] ;  /* 0x0000fd00ff787b82 */ /* 0x001e220000000800 */
[----:B------:R-:W-:Y:S01]  /*2bb0*/  VIADD R40, R25, 0xffffffff ;  /* 0xffffffff19287836 */ /* 0x000fe20000000000 */
[----:B------:R-:W-:Y:S05]  /*2bc0*/  YIELD ;  /* 0x0000000000007946 */ /* 0x000fea0003800000 */
[----:B------:R-:W-:Y:S01]  /*2bd0*/  SHF.R.S32.HI R39, RZ, 0x1f, R40 ;  /* 0x0000001fff277819 */ /* 0x000fe20000011428 */
[----:B------:R-:W1:Y:S01]  /*2be0*/  LDC.64 R108, c[0x0][0x2e8] ;  /* 0x0000ba00ff6c7b82 */ /* 0x000e620000000a00 */
[-C--:B------:R-:W-:Y:S01]  /*2bf0*/  IMAD R36, R9, R40.reuse, RZ ;  /* 0x0000002809247224 */ /* 0x080fe200078e02ff */
[----:B------:R-:W-:Y:S01]  /*2c00*/  BSSY B0, `(.L_x_1767) ;  /* 0x0000571000007945 */ /* 0x000fe20003800000 */
[----:B------:R-:W-:-:S04]  /*2c10*/  IMAD.WIDE.U32 R112, R11, R40, RZ ;  /* 0x000000280b707225 */ /* 0x000fc800078e00ff */
[----:B------:R-:W-:Y:S01]  /*2c20*/  IMAD R73, R39, R11, R36 ;  /* 0x0000000b27497224 */ /* 0x000fe200078e0224 */
[CC--:B------:R-:W-:Y:S02]  /*2c30*/  IADD3 R37, P0, R3.reuse, R112.reuse, RZ ;  /* 0x0000007003257210 */ /* 0x0c0fe40007f1e0ff */
[----:B------:R-:W-:Y:S01]  /*2c40*/  IADD3 R25, P4, P5, R3, R112, R12 ;  /* 0x0000007003197210 */ /* 0x000fe20007d9e00c */
[----:B------:R-:W-:-:S04]  /*2c50*/  IMAD.IADD R73, R113, 0x1, R73 ;  /* 0x0000000171497824 */ /* 0x000fc800078e0249 */
[----:B------:R-:W-:Y:S01]  /*2c60*/  IMAD.X R38, R73, 0x1, R4, P0 ;  /* 0x0000000149267824 */ /* 0x000fe200000e0604 */
[----:B0-----:R-:W-:Y:S02]  /*2c70*/  ISETP.GE.AND P0, PT, R120, 0x1, PT ;  /* 0x000000017800780c */ /* 0x001fe40003f06270 */
[----:B------:R-:W-:Y:S02]  /*2c80*/  IADD3.X R36, R4, R73, R10, P4, P5 ;  /* 0x0000004904247210 */ /* 0x000fe400027ea40a */
[-C--:B-1----:R-:W-:Y:S02]  /*2c90*/  LEA R50, P1, R37, R108.reuse, 0x1 ;  /* 0x0000006c25327211 */ /* 0x082fe400078208ff */
[----:B------:R-:W-:Y:S02]  /*2ca0*/  LEA R48, P6, R25, R108, 0x1 ;  /* 0x0000006c19307211 */ /* 0x000fe400078c08ff */
[----:B------:R-:W-:Y:S02]  /*2cb0*/  LEA.HI.X R51, R37, R109, R38, 0x1, P1 ;  /* 0x0000006d25337211 */ /* 0x000fe400008f0c26 */
[----:B------:R-:W-:-:S02]  /*2cc0*/  ISETP.GT.AND P1, PT, R40, R24, PT ;  /* 0x000000182800720c */ /* 0x000fc40003f24270 */
[----:B------:R-:W-:Y:S01]  /*2cd0*/  LEA.HI.X R49, R25, R109, R36, 0x1, P6 ;  /* 0x0000006d19317211 */ /* 0x000fe200030f0c24 */
[----:B------:R-:W-:Y:S01]  /*2ce0*/  IMAD.MOV.U32 R25, RZ, RZ, R40 ;  /* 0x000000ffff197224 */ /* 0x000fe200078e0028 */
[----:B------:R-:W-:Y:S01]  /*2cf0*/  P2R R100, PR, RZ, 0x2 ;  /* 0x00000002ff647803 */ /* 0x000fe20000000000 */
[----:B--2---:R-:W-:-:S04]  /*2d00*/  IMAD R101, R17, 0x4000, R41 ;  /* 0x0000400011657824 */ /* 0x004fc800078e0229 */
[----:B------:R-:W-:Y:S01]  /*2d10*/  IMAD R101, R101, 0x2, R16 ;  /* 0x0000000265657824 */ /* 0x000fe200078e0210 */
[----:B------:R-:W-:Y:S06]  /*2d20*/  @!P0 BRA `(.L_x_1768) ;  /* 0x0000005000cc8947 */ /* 0x000fec0003800000 */
[----:B------:R-:W-:Y:S01]  /*2d30*/  ULDC.U8 UR4, c[0x0][0x410] ;  /* 0x0001040000047ab9 */ /* 0x000fe20000000000 */
[-C--:B------:R-:W-:Y:S01]  /*2d40*/  IMAD R36, R21, R40.reuse, RZ ;  /* 0x0000002815247224 */ /* 0x080fe200078e02ff */
[----:B------:R-:W-:Y:S01]  /*2d50*/  ISETP.NE.AND P0, PT, RZ, UR4, PT ;  /* 0x00000004ff007c0c */ /* 0x000fe2000bf05270 */
[-C--:B------:R-:W-:Y:S02]  /*2d60*/  IMAD R38, R13, R40.reuse, RZ ;  /* 0x000000280d267224 */ /* 0x080fe400078e02ff */
[----:B------:R-:W-:Y:S02]  /*2d70*/  IMAD R37, R39, R27, R36 ;  /* 0x0000001b27257224 */ /* 0x000fe400078e0224 */
[----:B------:R-:W-:Y:S02]  /*2d80*/  IMAD R105, R25, -0x40, R2 ;  /* 0xffffffc019697824 */ /* 0x000fe400078e0202 */
[----:B------:R-:W-:Y:S02]  /*2d90*/  IMAD R39, R39, R15, R38 ;  /* 0x0000000f27277224 */ /* 0x000fe400078e0226 */
[----:B------:R-:W-:Y:S01]  /*2da0*/  IMAD.WIDE.U32 R70, R27, R40, RZ ;  /* 0x000000281b467225 */ /* 0x000fe200078e00ff */
[----:B------:R-:W-:-:S03]  /*2db0*/  VIMNMX R105, R105, 0x40, PT ;  /* 0x0000004069697848 */ /* 0x000fc60003fe0100 */
[----:B------:R-:W-:-:S04]  /*2dc0*/  IMAD.WIDE.U32 R68, R15, R40, RZ ;  /* 0x000000280f447225 */ /* 0x000fc800078e00ff */
[----:B------:R-:W-:Y:S02]  /*2dd0*/  IMAD.IADD R99, R71, 0x1, R37 ;  /* 0x0000000147637824 */ /* 0x000fe400078e0225 */
        /* <DEDUP_REMOVED lines=18> */
[----:B------:R-:W-:Y:S01]  /*2f00*/  ISETP.GE.AND P5, PT, R200, R120, PT ;  /* 0x00000078c800720c */ /* 0x000fe20003fa6270 */
[----:B------:R-:W-:Y:S01]  /*2f10*/  IMAD.X R38, R99, 0x1, R33, P1 ;  /* 0x0000000163267824 */ /* 0x000fe200008e0621 */
[----:B------:R-:W-:Y:S01]  /*2f20*/  LEA R36, P1, R37, UR4, 0x1 ;  /* 0x0000000425247c11 */ /* 0x000fe2000f8208ff */
[----:B------:R-:W-:Y:S01]  /*2f30*/  IMAD.X R42, R107, 0x1, R31, P4 ;  /* 0x000000016b2a7824 */ /* 0x000fe200020e061f */
[----:B------:R-:W-:-:S02]  /*2f40*/  CS2R R110, SRZ ;  /* 0x00000000006e7805 */ /* 0x000fc4000001ff00 */
[-C--:B------:R-:W-:Y:S02]  /*2f50*/  ISETP.GE.AND P4, PT, R236, R120.reuse, PT ;  /* 0x00000078ec00720c */ /* 0x080fe40003f86270 */
[----:B------:R-:W-:Y:S01]  /*2f60*/  LEA.HI.X R37, R37, UR5, R38, 0x1, P1 ;  /* 0x0000000525257c11 */ /* 0x000fe200088f0c26 */
[----:B------:R-:W-:Y:S02]  /*2f70*/  ULDC.64 UR4, c[0x0][0x400] ;  /* 0x0001000000047ab9 */ /* 0x000fe40000000a00 */
[C---:B------:R-:W-:Y:S02]  /*2f80*/  LEA R38, P1, R39.reuse, UR4, 0x1 ;  /* 0x0000000427267c11 */ /* 0x040fe4000f8208ff */
[----:B------:R0:W5:Y:S02]  /*2f90*/  @!P5 LDG.E.64 R108, desc[UR60][R36.64] ;  /* 0x0000003c246cd981 */ /* 0x000164000c1e1b00 */
        /* <DEDUP_REMOVED lines=16> */
.L_x_1771:
[----:B------:R-:W-:Y:S05]  /*30a0*/  BSYNC B1 ;  /* 0x0000000000017941 */ /* 0x000fea0003800000 */
.L_x_1770:
        /* <DEDUP_REMOVED lines=8> */
[----:B------:R-:W-:Y:S01]  /*3130*/  CS2R R54, SRZ ;  /* 0x0000000000367805 */ /* 0x000fe2000001ff00 */
[----:B-----5:R-:W-:Y:S01]  /*3140*/  IMAD.MOV.U32 R112, RZ, RZ, R60 ;  /* 0x000000ffff707224 */ /* 0x020fe200078e003c */
[----:B------:R-:W-:Y:S01]  /*3150*/  CS2R R58, SRZ ;  /* 0x00000000003a7805 */ /* 0x000fe2000001ff00 */
[----:B------:R-:W-:-:S04]  /*3160*/  IMAD.MOV.U32 R113, RZ, RZ, R61 ;  /* 0x000000ffff717224 */ /* 0x000fc800078e003d */
[----:B------:R-:W-:Y:S05]  /*3170*/  @P4 BRA `(.L_x_1773) ;  /* 0x0000000000784947 */ /* 0x000fea0003800000 */
        /* <DEDUP_REMOVED lines=30> */
.L_x_1773:
[----:B------:R-:W-:Y:S05]  /*3360*/  BSYNC B1 ;  /* 0x0000000000017941 */ /* 0x000fea0003800000 */
.L_x_1772:
        /* <DEDUP_REMOVED lines=41> */
[----:B------:R-:W-:Y:S01]  /*3600*/  ISETP.NE.AND P1, PT, R234, 0x3, PT ;  /* 0x00000003ea00780c */ /* 0x000fe20003f25270 */
        /* <DEDUP_REMOVED lines=23> */
.L_x_1774:
[----:B------:R-:W2:Y:S01]  /*3780*/  LDL R36, [R1] ;  /* 0x0000000001247983 */ /* 0x000ea20000100800 */
[----:B------:R-:W-:Y:S01]  /*3790*/  IMAD R99, R17, 0x8, R16 ;  /* 0x0000000811637824 */ /* 0x000fe200078e0210 */
[----:B------:R-:W-:Y:S01]  /*37a0*/  BSSY B1, `(.L_x_1775) ;  /* 0x0000004000017945 */ /* 0x000fe20003800000 */
[----:B--2---:R-:W-:-:S04]  /*37b0*/  SHF.L.U32 R107, R36, 0x1f, RZ ;  /* 0x0000001f246b7819 */ /* 0x004fc800000006ff */
[----:B------:R-:W0:Y:S02]  /*37c0*/  SYNCS.PHASECHK.TRANS64.TRYWAIT P5, [R99+URZ+0x30890], R107 ;  /* 0x0308906b630075a7 */ /* 0x000e2400080a017f */
[----:B0-----:R-:W-:Y:S05]  /*37d0*/  @!P5 BRA `(.L_x_1776) ;  /* 0x0000028800dcd947 */ /* 0x001fea0003800000 */
.L_x_2237:
[----:B------:R-:W-:Y:S05]  /*37e0*/  BSYNC B1 ;  /* 0x0000000000017941 */ /* 0x000fea0003800000 */
.L_x_1775:
        /* <DEDUP_REMOVED lines=30> */
[----:B------:R-:W-:Y:S01]  /*39d0*/  FMUL.FTZ R39, R39, R134 ;  /* 0x0000008627277220 */ /* 0x000fe20000410000 */
[----:B------:R-:W-:Y:S01]  /*39e0*/  LOP3.LUT R36, R36, 0xffff0000, RZ, 0xc0, !PT ;  /* 0xffff000024247812 */ /* 0x000fe200078ec0ff */
[C---:B------:R-:W-:Y:S01]  /*39f0*/  FMUL.FTZ R143, R109.reuse, R140 ;  /* 0x0000008c6d8f7220 */ /* 0x040fe20000410000 */
[----:B------:R-:W-:Y:S01]  /*3a00*/  FMUL.FTZ R109, R109, R136 ;  /* 0x000000886d6d7220 */ /* 0x000fe20000410000 */
        /* <DEDUP_REMOVED lines=21> */
.L_x_1782:
[----:B------:R-:W-:Y:S05]  /*3b60*/  BSYNC B3 ;  /* 0x0000000000037941 */ /* 0x000fea0003800000 */
.L_x_1781:
[----:B--2---:R1:W-:Y:S02]  /*3b70*/  STG.E.128 desc[UR60][R50.64], R36 ;  /* 0x0000002432007986 */ /* 0x0043e4000c101d3c */
.L_x_1780:
[----:B------:R-:W-:Y:S05]  /*3b80*/  BSYNC B2 ;  /* 0x0000000000027941 */ /* 0x000fea0003800000 */
.L_x_1779:
        /* <DEDUP_REMOVED lines=20> */
[C---:B------:R-:W-:Y:S01]  /*3cd0*/  LOP3.LUT R134, R133.reuse, 0xffff0000, RZ, 0xc0, !PT ;  /* 0xffff000085867812 */ /* 0x040fe200078ec0ff */
        /* <DEDUP_REMOVED lines=32> */
.L_x_1786:
[----:B------:R-:W-:Y:S05]  /*3ee0*/  BSYNC B3 ;  /* 0x0000000000037941 */ /* 0x000fea0003800000 */
.L_x_1785:
[----:B--2---:R2:W-:Y:S02]  /*3ef0*/  STG.E.128 desc[UR60][R50.64+0x80], R36 ;  /* 0x0000802432007986 */ /* 0x0045e4000c101d3c */
.L_x_1784:
[----:B------:R-:W-:Y:S05]  /*3f00*/  BSYNC B2 ;  /* 0x0000000000027941 */ /* 0x000fea0003800000 */
.L_x_1783:
[----:B------:R-:W-:Y:S01]  /*3f10*/  ISETP.NE.AND P0, PT, R94, RZ, PT ;  /* 0x000000ff5e00720c */ /* 0x000fe20003f05270 */
[----:B------:R-:W-:-:S12]  /*3f20*/  BSSY B2, `(.L_x_1787) ;  /* 0x0000036000027945 */ /* 0x000fd80003800000 */
[----:B------:R-:W-:Y:S05]  /*3f30*/  @!P0 BRA `(.L_x_1788) ;  /* 0x0000000000d08947 */ /* 0x000fea0003800000 */
[----:B-12---:R1:W2:Y:S01]  /*3f40*/  LDS.128 R36, [R101+0x24400] ;  /* 0x0244000065247984 */ /* 0x0062a20000000c00 */
        /* <DEDUP_REMOVED lines=49> */
.L_x_1790:
[----:B------:R-:W-:Y:S05]  /*4260*/  BSYNC B3 ;  /* 0x0000000000037941 */ /* 0x000fea0003800000 */
.L_x_1789:
[----:B--2---:R3:W-:Y:S02]  /*4270*/  STG.E.128 desc[UR60][R50.64+0x100], R36 ;  /* 0x0001002432007986 */ /* 0x0047e4000c101d3c */
.L_x_1788:
[----:B------:R-:W-:Y:S05]  /*4280*/  BSYNC B2 ;  /* 0x0000000000027941 */ /* 0x000fea0003800000 */
.L_x_1787:
        /* <DEDUP_REMOVED lines=30> */
[----:B------:R-:W-:Y:S01]  /*4470*/  LOP3.LUT R128, R128, 0xffff0000, RZ, 0xc0, !PT ;  /* 0xffff000080807812 */ /* 0x000fe200078ec0ff */
[-C--:B------:R-:W-:Y:S01]  /*4480*/  FMUL.FTZ R61, R61, R65.reuse ;  /* 0x000000413d3d7220 */ /* 0x080fe20000410000 */
[----:B------:R-:W-:Y:S01]  /*4490*/  LOP3.LUT R126, R126, 0xffff0000, RZ, 0xc0, !PT ;  /* 0xffff00007e7e7812 */ /* 0x000fe200078ec0ff */
[----:B------:R-:W-:Y:S02]  /*44a0*/  IMAD.U32 R125, R125, 0x10000, RZ ;  /* 0x000100007d7d7824 */ /* 0x000fe400078e00ff */
[C---:B------:R-:W-:Y:S01]  /*44b0*/  FFMA.FTZ R73, R38.reuse, R64, -R73 ;  /* 0x0000004026497223 */ /* 0x040fe20000010849 */
[----:B------:R-:W-:Y:S01]  /*44c0*/  FFMA.FTZ R66, R38, R66, R39 ;  /* 0x0000004226427223 */ /* 0x000fe20000010027 */
[----:B------:R-:W-:Y:S01]  /*44d0*/  FFMA.FTZ R75, R60, R65, -R75 ;  /* 0x000000413c4b7223 */ /* 0x000fe2000001084b */
[----:B------:R-:W-:Y:S01]  /*44e0*/  FMUL.FTZ R38, R36, R127 ;  /* 0x0000007f24267220 */ /* 0x000fe20000410000 */
[----:B------:R-:W-:Y:S01]  /*44f0*/  FFMA.FTZ R60, R60, R67, R61 ;  /* 0x000000433c3c7223 */ /* 0x000fe2000001003d */
[C---:B------:R-:W-:Y:S01]  /*4500*/  FMUL.FTZ R39, R63.reuse, R128 ;  /* 0x000000803f277220 */ /* 0x040fe20000410000 */
[-C--:B------:R-:W-:Y:S01]  /*4510*/  FMUL.FTZ R36, R36, R125.reuse ;  /* 0x0000007d24247220 */ /* 0x080fe20000410000 */
        /* <DEDUP_REMOVED lines=10> */
[----:B------:R-:W-:-:S07]  /*45c0*/  IMAD.MOV.U32 R38, RZ, RZ, R60 ;  /* 0x000000ffff267224 */ /* 0x000fce00078e003c */
.L_x_1792:
[----:B------:R-:W-:Y:S05]  /*45d0*/  BSYNC B2 ;  /* 0x0000000000027941 */ /* 0x000fea0003800000 */
.L_x_1791:
[----:B--2---:R4:W-:Y:S02]  /*45e0*/  STG.E.128 desc[UR60][R50.64+0x180], R36 ;  /* 0x0001802432007986 */ /* 0x0049e4000c101d3c */
.L_x_1778:
[----:B------:R-:W-:Y:S05]  /*45f0*/  BSYNC B1 ;  /* 0x0000000000017941 */ /* 0x000fea0003800000 */
.L_x_1777:
        /* <DEDUP_REMOVED lines=54> */
.L_x_1797:
[----:B------:R-:W-:Y:S05]  /*4960*/  BSYNC B2 ;  /* 0x0000000000027941 */ /* 0x000fea0003800000 */
.L_x_1796:
[----:B--2---:R1:W-:Y:S02]  /*4970*/  STG.E.128 desc[UR60][R48.64], R36 ;  /* 0x0000002430007986 */ /* 0x0043e4000c101d3c */
.L_x_1795:
[----:B------:R-:W-:Y:S05]  /*4980*/  BSYNC B1 ;  /* 0x0000000000017941 */ /* 0x000fea0003800000 */
.L_x_1794:
        /* <DEDUP_REMOVED lines=53> */
.L_x_1801:
[----:B------:R-:W-:Y:S05]  /*4ce0*/  BSYNC B2 ;  /* 0x0000000000027941 */ /* 0x000fea0003800000 */
.L_x_1800:
[----:B--2---:R1:W-:Y:S02]  /*4cf0*/  STG.E.128 desc[UR60][R48.64+0x80], R36 ;  /* 0x0000802430007986 */ /* 0x0043e4000c101d3c */
.L_x_1799:
[----:B------:R-:W-:Y:S05]  /*4d00*/  BSYNC B1 ;  /* 0x0000000000017941 */ /* 0x000fea0003800000 */
.L_x_1798:
        /* <DEDUP_REMOVED lines=53> */
.L_x_1805:
[----:B------:R-:W-:Y:S05]  /*5060*/  BSYNC B2 ;  /* 0x0000000000027941 */ /* 0x000fea0003800000 */
.L_x_1804:
[----:B--2---:R1:W-:Y:S02]  /*5070*/  STG.E.128 desc[UR60][R48.64+0x100], R36 ;  /* 0x0001002430007986 */ /* 0x0043e4000c101d3c */
.L_x_1803:
[----:B------:R-:W-:Y:S05]  /*5080*/  BSYNC B1 ;  /* 0x0000000000017941 */ /* 0x000fea0003800000 */
.L_x_1802:
        /* <DEDUP_REMOVED lines=52> */
.L_x_1807:
[----:B------:R-:W-:Y:S05]  /*53d0*/  BSYNC B1 ;  /* 0x0000000000017941 */ /* 0x000fea0003800000 */
.L_x_1806:
[----:B--2---:R1:W-:Y:S01]  /*53e0*/  STG.E.128 desc[UR60][R48.64+0x180], R36 ;  /* 0x0001802430007986 */ /* 0x0043e2000c101d3c */
[----:B------:R-:W-:Y:S05]  /*53f0*/  BRA `(.L_x_1793) ;  /* 0x0000002c00c47947 */ /* 0x000fea0003800000 */
.L_x_1769:
        /* <DEDUP_REMOVED lines=32> */
[----:B------:R0:W5:Y:S04]  /*5600*/  @!P5 LDG.E.128 R36, desc[UR60][R52.64+0x80] ;  /* 0x0000803c3424d981 */ /* 0x000168000c1e1d00 */
[----:B------:R0:W5:Y:S04]  /*5610*/  @!P1 LDG.E.128 R40, desc[UR60][R52.64] ;  /* 0x0000003c34289981 */ /* 0x000168000c1e1d00 */
[----:B------:R0:W5:Y:S04]  /*5620*/  @!P1 LDG.E.128 R48, desc[UR60][R56.64] ;  /* 0x0000003c38309981 */ /* 0x000168000c1e1d00 */
[----:B------:R0:W5:Y:S02]  /*5630*/  @!P5 LDG.E.128 R44, desc[UR60][R56.64+0x80] ;  /* 0x0000803c382cd981 */ /* 0x000164000c1e1d00 */
.L_x_1809:
[----:B------:R-:W-:Y:S05]  /*5640*/  BSYNC B1 ;  /* 0x0000000000017941 */ /* 0x000fea0003800000 */
.L_x_1808:
        /* <DEDUP_REMOVED lines=25> */
[----:B------:R-:W-:Y:S02]  /*57e0*/  LEA R68, P5, R71, UR4, 0x1 ;  /* 0x0000000447447c11 */ /* 0x000fe4000f8a08ff */
        /* <DEDUP_REMOVED lines=11> */
.L_x_1811:
[----:B------:R-:W-:Y:S05]  /*58a0*/  BSYNC B1 ;  /* 0x0000000000017941 */ /* 0x000fea0003800000 */
.L_x_1810:
[----:B0-----:R-:W-:Y:S01]  /*58b0*/  IMAD.MOV.U32 R68, RZ, RZ, R36 ;  /* 0x000000ffff447224 */ /* 0x001fe200078e0024 */
        /* <DEDUP_REMOVED lines=64> */
.L_x_1812:
[----:B------:R-:W2:Y:S01]  /*5cc0*/  LDL R68, [R1] ;  /* 0x0000000001447983 */ /* 0x000ea20000100800 */
[----:B------:R-:W-:Y:S01]  /*5cd0*/  IMAD R99, R17, 0x8, R16 ;  /* 0x0000000811637824 */ /* 0x000fe200078e0210 */
[----:B------:R-:W0:Y:S01]  /*5ce0*/  LDC R122, c[0x0][0x2f4] ;  /* 0x0000bd00ff7a7b82 */ /* 0x000e220000000800 */
[----:B------:R-:W-:Y:S07]  /*5cf0*/  BSSY B1, `(.L_x_1813) ;  /* 0x0000005000017945 */ /* 0x000fee0003800000 */
[----:B------:R-:W1:Y:S01]  /*5d00*/  LDC.64 R110, c[0x0][0x300] ;  /* 0x0000c000ff6e7b82 */ /* 0x000e620000000a00 */
[----:B--2---:R-:W-:-:S04]  /*5d10*/  SHF.L.U32 R107, R68, 0x1f, RZ ;  /* 0x0000001f446b7819 */ /* 0x004fc800000006ff */
[----:B------:R-:W2:Y:S02]  /*5d20*/  SYNCS.PHASECHK.TRANS64.TRYWAIT P5, [R99+URZ+0x30890], R107 ;  /* 0x0308906b630075a7 */ /* 0x000ea400080a017f */
[----:B012---:R-:W-:Y:S05]  /*5d30*/  @!P5 BRA `(.L_x_1814) ;  /* 0x000002640098d947 */ /* 0x007fea0003800000 */
.L_x_2238:
[----:B------:R-:W-:Y:S05]  /*5d40*/  BSYNC B1 ;  /* 0x0000000000017941 */ /* 0x000fea0003800000 */
.L_x_1813:
[----:B------:R-:W-:Y:S01]  /*5d50*/  BSSY B1, `(.L_x_1815) ;  /* 0x0000117000017945 */ /* 0x000fe20003800000 */
[----:B------:R-:W-:Y:S02]  /*5d60*/  IMAD.IADD R124, R122, 0x1, -R29 ;  /* 0x000000017a7c7824 */ /* 0x000fe400078e0a1d */
[----:B------:R-:W-:Y:S01]  /*5d70*/  IMAD.MOV.U32 R113, RZ, RZ, R73 ;  /* 0x000000ffff717224 */ /* 0x000fe200078e0049 */
[----:B------:R-:W-:Y:S06]  /*5d80*/  @P4 BRA `(.L_x_1816) ;  /* 0x00000010004c4947 */ /* 0x000fec0003800000 */
[----:B------:R-:W-:Y:S01]  /*5d90*/  ISETP.NE.AND P4, PT, R30, RZ, PT ;  /* 0x000000ff1e00720c */ /* 0x000fe20003f85270 */
[-C--:B------:R-:W-:Y:S01]  /*5da0*/  IMAD.WIDE.U32 R114, R218, R110.reuse, R112 ;  /* 0x0000006eda727225 */ /* 0x080fe200078e0070 */
[----:B------:R-:W-:Y:S01]  /*5db0*/  SHF.R.S32.HI R68, RZ, 0x1f, R218 ;  /* 0x0000001fff447819 */ /* 0x000fe200000114da */
[----:B------:R-:W-:Y:S04]  /*5dc0*/  BSSY B2, `(.L_x_1817) ;  /* 0x0000089000027945 */ /* 0x000fe80003800000 */
[----:B------:R-:W-:-:S04]  /*5dd0*/  IMAD R68, R68, R110, RZ ;  /* 0x0000006e44447224 */ /* 0x000fc800078e02ff */
[----:B------:R-:W-:-:S04]  /*5de0*/  IMAD R131, R218, R111, R68 ;  /* 0x0000006fda837224 */ /* 0x000fc800078e0244 */
[----:B------:R-:W-:Y:S01]  /*5df0*/  IMAD.IADD R131, R131, 0x1, R115 ;  /* 0x0000000183837824 */ /* 0x000fe200078e0273 */
[----:B------:R-:W-:Y:S06]  /*5e00*/  @!P4 BRA `(.L_x_1818) ;  /* 0x000000080010c947 */ /* 0x000fec0003800000 */
[----:B------:R-:W2:Y:S01]  /*5e10*/  LDL R75, [R1+0x40] ;  /* 0x00004000014b7983 */ /* 0x000ea20000100800 */
[----:B------:R-:W-:Y:S01]  /*5e20*/  SEL R68, R29, R124, !P3 ;  /* 0x0000007c1d447207 */ /* 0x000fe20005800000 */
[----:B------:R-:W-:Y:S01]  /*5e30*/  IMAD.SHL.U32 R116, R218, 0x40, RZ ;  /* 0x00000040da747824 */ /* 0x000fe200078e00ff */
[----:B------:R-:W-:Y:S01]  /*5e40*/  IADD3 R72, P4, P5, R88, R114, R90 ;  /* 0x0000007258487210 */ /* 0x000fe20007d9e05a */
[----:B------:R-:W-:Y:S01]  /*5e50*/  IMAD.SHL.U32 R117, R218, 0x40, RZ ;  /* 0x00000040da757824 */ /* 0x000fe200078e00ff */
[----:B------:R-:W-:Y:S01]  /*5e60*/  SHF.R.S32.HI R69, RZ, 0x1f, R68 ;  /* 0x0000001fff457819 */ /* 0x000fe20000011444 */
[----:B------:R-:W-:Y:S01]  /*5e70*/  BSSY B3, `(.L_x_1819) ;  /* 0x000007b000037945 */ /* 0x000fe20003800000 */
[----:B------:R-:W-:Y:S02]  /*5e80*/  IADD3.X R74, R0, R131, R96, P4, P5 ;  /* 0x00000083004a7210 */ /* 0x000fe400027ea460 */
[----:B------:R-:W-:Y:S02]  /*5e90*/  LEA.HI R68, R69, R68, RZ, 0x4 ;  /* 0x0000004445447211 */ /* 0x000fe400078f20ff */
[----:B------:R-:W-:-:S02]  /*5ea0*/  LOP3.LUT R116, R116, 0x1c0, RZ, 0xc0, !PT ;  /* 0x000001c074747812 */ /* 0x000fc400078ec0ff */
[----:B------:R-:W-:Y:S02]  /*5eb0*/  LEA.HI.SX32 R68, R68, R35, 0x1c ;  /* 0x0000002344447211 */ /* 0x000fe400078fe2ff */
[----:B------:R-:W-:Y:S02]  /*5ec0*/  SHF.R.U32.HI R116, RZ, 0x3, R116 ;  /* 0x00000003ff747819 */ /* 0x000fe40000011674 */
[----:B------:R-:W-:Y:S01]  /*5ed0*/  SHF.R.S32.HI R71, RZ, 0x1f, R68 ;  /* 0x0000001fff477819 */ /* 0x000fe20000011444 */
[----:B------:R-:W-:-:S03]  /*5ee0*/  IMAD.SHL.U32 R69, R68, 0x8, RZ ;  /* 0x0000000844457824 */ /* 0x000fc600078e00ff */
[----:B------:R-:W-:Y:S02]  /*5ef0*/  LEA.HI R71, R71, R68, RZ, 0x3 ;  /* 0x0000004447477211 */ /* 0x000fe400078f18ff */
[----:B------:R-:W-:-:S03]  /*5f00*/  ISETP.GE.AND P4, PT, R69, R122, PT ;  /* 0x0000007a4500720c */ /* 0x000fc60003f86270 */
[----:B------:R-:W-:-:S05]  /*5f10*/  IMAD.SHL.U32 R71, R71, 0x200, RZ ;  /* 0x0000020047477824 */ /* 0x000fca00078e00ff */
[----:B------:R-:W-:-:S05]  /*5f20*/  LOP3.LUT R71, R71, 0x7ffff000, RZ, 0xc0, !PT ;  /* 0x7ffff00047477812 */ /* 0x000fca00078ec0ff */
[--C-:B------:R-:W-:Y:S02]  /*5f30*/  @!P4 SHF.R.S32.HI R70, RZ, 0x1f, R69.reuse ;  /* 0x0000001fff46c819 */ /* 0x100fe40000011445 */
[----:B------:R-:W-:Y:S02]  /*5f40*/  @!P4 IADD3 R73, P5, P6, R88, R114, R69 ;  /* 0x000000725849c210 */ /* 0x000fe40007ebe045 */
[----:B------:R-:W-:Y:S02]  /*5f50*/  LOP3.LUT R69, R69, 0x38, RZ, 0xc0, !PT ;  /* 0x0000003845457812 */ /* 0x000fe400078ec0ff */
[----:B------:R-:W-:Y:S02]  /*5f60*/  @!P4 IADD3.X R70, R0, R131, R70, P5, P6 ;  /* 0x000000830046c210 */ /* 0x000fe40002fec446 */
[----:B------:R-:W-:-:S04]  /*5f70*/  LOP3.LUT R69, R69, 0x1c0, R117, 0xf8, !PT ;  /* 0x000001c045457812 */ /* 0x000fc800078ef875 */
[----:B------:R-:W-:Y:S01]  /*5f80*/  LOP3.LUT R68, R69, R116, RZ, 0x3c, !PT ;  /* 0x0000007445447212 */ /* 0x000fe200078e3cff */
[----:B------:R-:W-:Y:S01]  /*5f90*/  IMAD R69, R17, 0x4000, R6 ;  /* 0x0000400011457824 */ /* 0x000fe200078e0206 */
[----:B------:R-:W-:-:S03]  /*5fa0*/  LEA R116, P5, R72, R108, 0x1 ;  /* 0x0000006c48747211 */ /* 0x000fc600078a08ff */
[----:B------:R-:W-:Y:S01]  /*5fb0*/  IMAD R69, R69, 0x2, R16 ;  /* 0x0000000245457824 */ /* 0x000fe200078e0210 */
[----:B------:R-:W-:Y:S02]  /*5fc0*/  LEA.HI.X R117, R72, R109, R74, 0x1, P5 ;  /* 0x0000006d48757211 */ /* 0x000fe400028f0c4a */
[----:B------:R-:W-:-:S04]  /*5fd0*/  @!P4 LEA R118, P5, R73, R108, 0x1 ;  /* 0x0000006c4976c211 */ /* 0x000fc800078a08ff */
[----:B------:R-:W-:Y:S02]  /*5fe0*/  @!P4 LEA.HI.X R119, R73, R109, R70, 0x1, P5 ;  /* 0x0000006d4977c211 */ /* 0x000fe400028f0c46 */
[----:B------:R-:W-:Y:S02]  /*5ff0*/  ISETP.GE.AND P5, PT, R18, R120, PT ;  /* 0x000000781200720c */ /* 0x000fe40003fa6270 */
[----:B--2---:R-:W-:-:S05]  /*6000*/  IADD3 R68, R68, R71, R75 ;  /* 0x0000004744447210 */ /* 0x004fca0007ffe04b */
[----:B------:R-:W-:-:S04]  /*6010*/  IMAD R71, R17, 0x4000, R68 ;  /* 0x0000400011477824 */ /* 0x000fc800078e0244 */
[----:B------:R-:W-:Y:S02]  /*6020*/  IMAD R72, R71, 0x2, R16 ;  /* 0x0000000247487824 */ /* 0x000fe400078e0210 */
[----:B------:R-:W1:Y:S04]  /*6030*/  LDS.128 R68, [R69+0x20400] ;  /* 0x0204000045447984 */ /* 0x000e680000000c00 */
[----:B------:R-:W2:Y:S01]  /*6040*/  LDS.128 R72, [R72+0x20400] ;  /* 0x0204000048487984 */ /* 0x000ea20000000c00 */
[----:B------:R-:W-:Y:S05]  /*6050*/  @P5 BRA `(.L_x_1820) ;  /* 0x0000000400705947 */ /* 0x000fea0003800000 */
[----:B------:R-:W-:Y:S01]  /*6060*/  SHF.R.U32.HI R157, RZ, 0x10, R49 ;  /* 0x00000010ff9d7819 */ /* 0x000fe20000011631 */
[----:B--2---:R-:W-:Y:S01]  /*6070*/  IMAD.U32 R152, R75, 0x10000, RZ ;  /* 0x000100004b987824 */ /* 0x004fe200078e00ff */
[----:B------:R-:W-:Y:S01]  /*6080*/  SHF.R.U32.HI R159, RZ, 0x10, R41 ;  /* 0x00000010ff9f7819 */ /* 0x000fe20000011629 */
[----:B------:R-:W-:Y:S01]  /*6090*/  IMAD.U32 R155, R73, 0x10000, RZ ;  /* 0x00010000499b7824 */ /* 0x000fe200078e00ff */
[----:B------:R-:W-:Y:S01]  /*60a0*/  SHF.R.U64 R158, R42, 0x10, R43 ;  /* 0x000000102a9e7819 */ /* 0x000fe2000000122b */
[----:B-1----:R-:W-:Y:S01]  /*60b0*/  IMAD.U32 R148, R71, 0x10000, RZ ;  /* 0x0001000047947824 */ /* 0x002fe200078e00ff */
[----:B------:R-:W-:Y:S01]  /*60c0*/  SHF.R.U64 R153, R50, 0x10, R51 ;  /* 0x0000001032997819 */ /* 0x000fe20000001233 */
[----:B------:R-:W-:Y:S01]  /*60d0*/  IMAD.U32 R150, R69, 0x10000, RZ ;  /* 0x0001000045967824 */ /* 0x000fe200078e00ff */
[----:B------:R-:W-:Y:S01]  /*60e0*/  PRMT R157, R164, 0x5410, R157 ;  /* 0x00005410a49d7816 */ /* 0x000fe2000000009d */
[----:B------:R-:W-:Y:S01]  /*60f0*/  IMAD.U32 R42, R70, 0x10000, RZ ;  /* 0x00010000462a7824 */ /* 0x000fe200078e00ff */
[----:B------:R-:W-:-:S02]  /*6100*/  LOP3.LUT R50, R75, 0xffff0000, RZ, 0xc0, !PT ;  /* 0xffff00004b327812 */ /* 0x000fc400078ec0ff */
[----:B------:R-:W-:Y:S02]  /*6110*/  PRMT R75, R161, 0x5410, R159 ;  /* 0x00005410a14b7816 */ /* 0x000fe4000000009f */
[----:B------:R-:W-:Y:S01]  /*6120*/  SHF.R.U64 R160, R40, 0x10, R41 ;  /* 0x0000001028a07819 */ /* 0x000fe20000001229 */
[----:B------:R-:W-:Y:S01]  /*6130*/  IMAD.U32 R41, R72, 0x10000, RZ ;  /* 0x0001000048297824 */ /* 0x000fe200078e00ff */
[----:B------:R-:W-:Y:S01]  /*6140*/  SHF.R.U64 R149, R48, 0x10, R49 ;  /* 0x0000001030957819 */ /* 0x000fe20000001231 */
[----:B------:R-:W-:Y:S01]  /*6150*/  IMAD.U32 R40, R68, 0x10000, RZ ;  /* 0x0001000044287824 */ /* 0x000fe200078e00ff */
[----:B------:R-:W-:Y:S02]  /*6160*/  SHF.R.U32.HI R154, RZ, 0x10, R51 ;  /* 0x00000010ff9a7819 */ /* 0x000fe40000011633 */
[----:B------:R-:W-:Y:S01]  /*6170*/  PRMT R49, R123, 0x5432, R158 ;  /* 0x000054327b317816 */ /* 0x000fe2000000009e */
[----:B------:R-:W-:Y:S01]  /*6180*/  IMAD.U32 R158, R157, 0x10000, RZ ;  /* 0x000100009d9e7824 */ /* 0x000fe200078e00ff */
[----:B------:R-:W-:Y:S01]  /*6190*/  SHF.R.U32.HI R156, RZ, 0x10, R43 ;  /* 0x00000010ff9c7819 */ /* 0x000fe2000001162b */
[----:B------:R-:W-:Y:S01]  /*61a0*/  IMAD.U32 R43, R74, 0x10000, RZ ;  /* 0x000100004a2b7824 */ /* 0x000fe200078e00ff */
[----:B------:R-:W-:-:S02]  /*61b0*/  LOP3.LUT R151, R73, 0xffff0000, RZ, 0xc0, !PT ;  /* 0xffff000049977812 */ /* 0x000fc400078ec0ff */
[----:B------:R-:W-:Y:S01]  /*61c0*/  LOP3.LUT R48, R71, 0xffff0000, RZ, 0xc0, !PT ;  /* 0xffff000047307812 */ /* 0x000fe200078ec0ff */
[----:B------:R-:W-:Y:S01]  /*61d0*/  IMAD.U32 R71, R75, 0x10000, RZ ;  /* 0x000100004b477824 */ /* 0x000fe200078e00ff */
[----:B------:R-:W-:Y:S02]  /*61e0*/  LOP3.LUT R51, R69, 0xffff0000, RZ, 0xc0, !PT ;  /* 0xffff000045337812 */ /* 0x000fe400078ec0ff */
[----:B------:R-:W-:Y:S02]  /*61f0*/  PRMT R73, R126, 0x5432, R160 ;  /* 0x000054327e497816 */ /* 0x000fe400000000a0 */
[----:B------:R-:W-:Y:S01]  /*6200*/  PRMT R69, R162, 0x5410, R153 ;  /* 0x00005410a2457816 */ /* 0x000fe20000000099 */
[----:B------:R-:W-:Y:S01]  /*6210*/  FMUL.FTZ R153, R155, R158 ;  /* 0x0000009e9b997220 */ /* 0x000fe20000410000 */
[----:B------:R-:W-:Y:S02]  /*6220*/  PRMT R159, R125, 0x5432, R154 ;  /* 0x000054327d9f7816 */ /* 0x000fe4000000009a */
[----:B------:R-:W-:Y:S01]  /*6230*/  LOP3.LUT R160, R157, 0xffff0000, RZ, 0xc0, !PT ;  /* 0xffff00009da07812 */ /* 0x000fe200078ec0ff */
[-C--:B------:R-:W-:Y:S01]  /*6240*/  FMUL.FTZ R157, R155, R71.reuse ;  /* 0x000000479b9d7220 */ /* 0x080fe20000410000 */
[----:B------:R-:W-:Y:S01]  /*6250*/  PRMT R156, R121, 0x5432, R156 ;  /* 0x00005432799c7816 */ /* 0x000fe2000000009c */
[----:B------:R-:W-:Y:S01]  /*6260*/  FFMA.FTZ R71, R150, R71, -R153 ;  /* 0x0000004796477223 */ /* 0x000fe20000010899 */
[----:B------:R-:W-:Y:S01]  /*6270*/  LOP3.LUT R154, R75, 0xffff0000, RZ, 0xc0, !PT ;  /* 0xffff00004b9a7812 */ /* 0x000fe200078ec0ff */
[----:B------:R-:W-:-:S02]  /*6280*/  IMAD.U32 R155, R159, 0x10000, RZ ;  /* 0x000100009f9b7824 */ /* 0x000fc400078e00ff */
[C---:B------:R-:W-:Y:S01]  /*6290*/  FMUL.FTZ R162, R151.reuse, R160 ;  /* 0x000000a097a27220 */ /* 0x040fe20000410000 */
[----:B------:R-:W-:Y:S02]  /*62a0*/  IMAD.U32 R153, R156, 0x10000, RZ ;  /* 0x000100009c997824 */ /* 0x000fe400078e00ff */
[----:B------:R-:W-:Y:S01]  /*62b0*/  FFMA.FTZ R75, R150, R158, R157 ;  /* 0x0000009e964b7223 */ /* 0x000fe2000001009d */
[-C--:B------:R-:W-:Y:S01]  /*62c0*/  FMUL.FTZ R158, R151, R154.reuse ;  /* 0x0000009a979e7220 */ /* 0x080fe20000410000 */
[----:B------:R-:W-:Y:S01]  /*62d0*/  FFMA.FTZ R150, R51, R154, -R162 ;  /* 0x0000009a33967223 */ /* 0x000fe200000108a2 */
[C---:B------:R-:W-:Y:S01]  /*62e0*/  FMUL.FTZ R151, R152.reuse, R155 ;  /* 0x0000009b98977220 */ /* 0x040fe20000410000 */
[----:B------:R-:W-:Y:S01]  /*62f0*/  LOP3.LUT R159, R159, 0xffff0000, RZ, 0xc0, !PT ;  /* 0xffff00009f9f7812 */ /* 0x000fe200078ec0ff */
[-C--:B------:R-:W-:Y:S01]  /*6300*/  FMUL.FTZ R154, R152, R153.reuse ;  /* 0x00000099989a7220 */ /* 0x080fe20000410000 */
[----:B------:R-:W-:Y:S01]  /*6310*/  PRMT R149, R163, 0x5410, R149 ;  /* 0x00005410a3957816 */ /* 0x000fe20000000095 */
[----:B------:R-:W-:Y:S01]  /*6320*/  FFMA.FTZ R152, R51, R160, R158 ;  /* 0x000000a033987223 */ /* 0x000fe2000001009e */
[----:B------:R-:W-:Y:S01]  /*6330*/  FFMA.FTZ R51, R148, R153, -R151 ;  /* 0x0000009994337223 */ /* 0x000fe20000010897 */
[----:B------:R-:W-:Y:S01]  /*6340*/  LOP3.LUT R153, R156, 0xffff0000, RZ, 0xc0, !PT ;  /* 0xffff00009c997812 */ /* 0x000fe200078ec0ff */
[----:B------:R-:W-:Y:S01]  /*6350*/  FFMA.FTZ R148, R148, R155, R154 ;  /* 0x0000009b94947223 */ /* 0x000fe2000001009a */
[----:B------:R-:W-:Y:S01]  /*6360*/  FMUL.FTZ R155, R50, R159 ;  /* 0x0000009f329b7220 */ /* 0x000fe20000410000 */
[----:B------:R-:W-:Y:S01]  /*6370*/  IMAD.U32 R154, R149, 0x10000, RZ ;  /* 0x00010000959a7824 */ /* 0x000fe200078e00ff */
[----:B------:R-:W-:Y:S01]  /*6380*/  LOP3.LUT R72, R72, 0xffff0000, RZ, 0xc0, !PT ;  /* 0xffff000048487812 */ /* 0x000fe200078ec0ff */
[----:B------:R-:W-:-:S02]  /*6390*/  IMAD.U32 R151, R73, 0x10000, RZ ;  /* 0x0001000049977824 */ /* 0x000fc400078e00ff */
[-C--:B------:R-:W-:Y:S01]  /*63a0*/  FMUL.FTZ R157, R50, R153.reuse ;  /* 0x00000099329d7220 */ /* 0x080fe20000410000 */
[----:B------:R-:W-:Y:S01]  /*63b0*/  FFMA.FTZ R156, R48, R153, -R155 ;  /* 0x00000099309c7223 */ /* 0x000fe2000001089b */
[-C--:B------:R-:W-:Y:S01]  /*63c0*/  FMUL.FTZ R153, R41, R154.reuse ;  /* 0x0000009a29997220 */ /* 0x080fe20000410000 */
[----:B------:R-:W-:Y:S01]  /*63d0*/  LOP3.LUT R149, R149, 0xffff0000, RZ, 0xc0, !PT ;  /* 0xffff000095957812 */ /* 0x000fe200078ec0ff */
[-C--:B------:R-:W-:Y:S01]  /*63e0*/  FMUL.FTZ R41, R41, R151.reuse ;  /* 0x0000009729297220 */ /* 0x080fe20000410000 */
[----:B------:R-:W-:Y:S01]  /*63f0*/  LOP3.LUT R68, R68, 0xffff0000, RZ, 0xc0, !PT ;  /* 0xffff000044447812 */ /* 0x000fe200078ec0ff */
[C---:B------:R-:W-:Y:S01]  /*6400*/  FFMA.FTZ R153, R40.reuse, R151, -R153 ;  /* 0x0000009728997223 */ /* 0x040fe20000010899 */
[----:B------:R-:W-:Y:S01]  /*6410*/  LOP3.LUT R73, R73, 0xffff0000, RZ, 0xc0, !PT ;  /* 0xffff000049497812 */ /* 0x000fe200078ec0ff */
[----:B------:R-:W-:Y:S01]  /*6420*/  FFMA.FTZ R154, R40, R154, R41 ;  /* 0x0000009a289a7223 */ /* 0x000fe20000010029 */
[----:B------:R-:W-:Y:S01]  /*6430*/  FMUL.FTZ R155, R72, R149 ;  /* 0x00000095489b7220 */ /* 0x000fe20000410000 */
[----:B------:R-:W-:Y:S01]  /*6440*/  IMAD.U32 R41, R69, 0x10000, RZ ;  /* 0x0001000045297824 */ /* 0x000fe200078e00ff */
[----:B------:R-:W-:Y:S01]  /*6450*/  LOP3.LUT R74, R74, 0xffff0000, RZ, 0xc0, !PT ;  /* 0xffff00004a4a7812 */ /* 0x000fe200078ec0ff */
[----:B------:R-:W-:Y:S01]  /*6460*/  IMAD.U32 R40, R49, 0x10000, RZ ;  /* 0x0001000031287824 */ /* 0x000fe200078e00ff */
[----:B------:R-:W-:Y:S01]  /*6470*/  LOP3.LUT R69, R69, 0xffff0000, RZ, 0xc0, !PT ;  /* 0xffff000045457812 */ /* 0x000fe200078ec0ff */
[----:B------:R-:W-:Y:S01]  /*6480*/  FFMA.FTZ R157, R48, R159, R157 ;  /* 0x0000009f309d7223 */ /* 0x000fe2000001009d */
[----:B------:R-:W-:Y:S01]  /*6490*/  LOP3.LUT R49, R49, 0xffff0000, RZ, 0xc0, !PT ;  /* 0xffff000031317812 */ /* 0x000fe200078ec0ff */
[-C--:B------:R-:W-:Y:S01]  /*64a0*/  FMUL.FTZ R151, R72, R73.reuse ;  /* 0x0000004948977220 */ /* 0x080fe20000410000 */
[----:B------:R-:W-:Y:S01]  /*64b0*/  FFMA.FTZ R48, R68, R73, -R155 ;  /* 0x0000004944307223 */ /* 0x000fe2000001089b */
[C---:B------:R-:W-:Y:S01]  /*64c0*/  FMUL.FTZ R73, R43.reuse, R41 ;  /* 0x000000292b497220 */ /* 0x040fe20000410000 */
[-C--:B------:R-:W-:Y:S01]  /*64d0*/  FMUL.FTZ R50, R43, R40.reuse ;  /* 0x000000282b327220 */ /* 0x080fe20000410000 */
[----:B------:R-:W-:Y:S01]  /*64e0*/  LOP3.LUT R70, R70, 0xffff0000, RZ, 0xc0, !PT ;  /* 0xffff000046467812 */ /* 0x000fe200078ec0ff */
[C---:B------:R-:W-:Y:S01]  /*64f0*/  FMUL.FTZ R43, R74.reuse, R69 ;  /* 0x000000454a2b7220 */ /* 0x040fe20000410000 */
[----:B------:R-:W-:Y:S01]  /*6500*/  FMUL.FTZ R74, R74, R49 ;  /* 0x000000314a4a7220 */ /* 0x000fe20000410000 */
[C---:B------:R-:W-:Y:S01]  /*6510*/  FFMA.FTZ R73, R42.reuse, R40, -R73 ;  /* 0x000000282a497223 */ /* 0x040fe20000010849 */
[----:B------:R-:W-:Y:S01]  /*6520*/  FFMA.FTZ R50, R42, R41, R50 ;  /* 0x000000292a327223 */ /* 0x000fe20000010032 */
[C---:B------:R-:W-:Y:S01]  /*6530*/  FFMA.FTZ R40, R70.reuse, R49, -R43 ;  /* 0x0000003146287223 */ /* 0x040fe2000001082b */
[----:B------:R-:W-:Y:S01]  /*6540*/  FFMA.FTZ R69, R70, R69, R74 ;  /* 0x0000004546457223 */ /* 0x000fe2000001004a */
[----:B------:R-:W-:Y:S01]  /*6550*/  F2FP.BF16.F32.PACK_AB R71, R150, R71 ;  /* 0x000000479647723e */ /* 0x000fe200000010ff */
[----:B------:R-:W-:Y:S01]  /*6560*/  FFMA.FTZ R151, R68, R149, R151 ;  /* 0x0000009544977223 */ /* 0x000fe20000010097 */
[----:B------:R-:W-:-:S02]  /*6570*/  F2FP.BF16.F32.PACK_AB R75, R152, R75 ;  /* 0x0000004b984b723e */ /* 0x000fc400000010ff */
[----:B------:R-:W-:Y:S02]  /*6580*/  F2FP.BF16.F32.PACK_AB R51, R156, R51 ;  /* 0x000000339c33723e */ /* 0x000fe400000010ff */
        /* <DEDUP_REMOVED lines=8> */
[----:B------:R-:W-:-:S07]  /*6610*/  IMAD.MOV.U32 R75, RZ, RZ, R148 ;  /* 0x000000ffff4b7224 */ /* 0x000fce00078e0094 */
.L_x_1820:
[----:B------:R-:W-:Y:S05]  /*6620*/  BSYNC B3 ;  /* 0x0000000000037941 */ /* 0x000fea0003800000 */
.L_x_1819:
[----:B-1----:R1:W-:Y:S04]  /*6630*/  STG.E.128 desc[UR60][R116.64], R68 ;  /* 0x0000004474007986 */ /* 0x0023e8000c101d3c */
[----:B--2---:R1:W-:Y:S02]  /*6640*/  @!P4 STG.E.128 desc[UR60][R118.64], R72 ;  /* 0x000000487600c986 */ /* 0x0043e4000c101d3c */
.L_x_1818:
[----:B------:R-:W-:Y:S05]  /*6650*/  BSYNC B2 ;  /* 0x0000000000027941 */ /* 0x000fea0003800000 */
.L_x_1817:
[----:B------:R-:W-:-:S13]  /*6660*/  ISETP.NE.AND P4, PT, R93, RZ, PT ;  /* 0x000000ff5d00720c */ /* 0x000fda0003f85270 */
[----:B------:R-:W-:Y:S05]  /*6670*/  @!P4 BRA `(.L_x_1816) ;  /* 0x000000080010c947 */ /* 0x000fea0003800000 */
[----:B------:R-:W2:Y:S01]  /*6680*/  LDL R50, [R1+0x40] ;  /* 0x0000400001327983 */ /* 0x000ea20000100800 */
[----:B------:R-:W-:Y:S01]  /*6690*/  SEL R40, R29, R124, !P2 ;  /* 0x0000007c1d287207 */ /* 0x000fe20005000000 */
[----:B------:R-:W-:Y:S01]  /*66a0*/  IMAD.SHL.U32 R51, R218, 0x40, RZ ;  /* 0x00000040da337824 */ /* 0x000fe200078e00ff */
[----:B------:R-:W-:Y:S01]  /*66b0*/  IADD3 R48, P4, P5, R88, R114, R92 ;  /* 0x0000007258307210 */ /* 0x000fe20007d9e05c */
[----:B-1----:R-:W-:Y:S01]  /*66c0*/  IMAD.SHL.U32 R68, R218, 0x40, RZ ;  /* 0x00000040da447824 */ /* 0x002fe200078e00ff */
        /* <DEDUP_REMOVED lines=17> */
[----:B------:R-:W-:Y:S02]  /*67e0*/  LOP3.LUT R41, R41, 0x1c0, R68, 0xf8, !PT ;  /* 0x000001c029297812 */ /* 0x000fe400078ef844 */
[----:B------:R-:W-:-:S02]  /*67f0*/  LEA R68, P5, R48, R108, 0x1 ;  /* 0x0000006c30447211 */ /* 0x000fc400078a08ff */
[----:B------:R-:W-:Y:S01]  /*6800*/  LOP3.LUT R40, R41, R51, RZ, 0x3c, !PT ;  /* 0x0000003329287212 */ /* 0x000fe200078e3cff */
[----:B------:R-:W-:Y:S01]  /*6810*/  IMAD R41, R17, 0x4000, R8 ;  /* 0x0000400011297824 */ /* 0x000fe200078e0208 */
[----:B------:R-:W-:Y:S02]  /*6820*/  LEA.HI.X R69, R48, R109, R49, 0x1, P5 ;  /* 0x0000006d30457211 */ /* 0x000fe400028f0c31 */
[----:B------:R-:W-:Y:S01]  /*6830*/  @!P4 LEA R70, P5, R114, R108, 0x1 ;  /* 0x0000006c7246c211 */ /* 0x000fe200078a08ff */
[----:B------:R-:W-:-:S03]  /*6840*/  IMAD R41, R41, 0x2, R16 ;  /* 0x0000000229297824 */ /* 0x000fc600078e0210 */
        /* <DEDUP_REMOVED lines=8> */
[----:B------:R-:W-:Y:S02]  /*68d0*/  SHF.R.U32.HI R73, RZ, 0x10, R45 ;  /* 0x00000010ff497819 */ /* 0x000fe4000001162d */
[----:B------:R-:W-:Y:S02]  /*68e0*/  SHF.R.U32.HI R116, RZ, 0x10, R37 ;  /* 0x00000010ff747819 */ /* 0x000fe40000011625 */
[----:B------:R-:W-:Y:S02]  /*68f0*/  PRMT R144, R144, 0x5410, R73 ;  /* 0x0000541090907816 */ /* 0x000fe40000000049 */
[----:B------:R-:W-:Y:S01]  /*6900*/  SHF.R.U64 R72, R44, 0x10, R45 ;  /* 0x000000102c487819 */ /* 0x000fe2000000122d */
[----:B-1----:R-:W-:Y:S01]  /*6910*/  IMAD.U32 R44, R41, 0x10000, RZ ;  /* 0x00010000292c7824 */ /* 0x002fe200078e00ff */
[----:B------:R-:W-:Y:S01]  /*6920*/  PRMT R147, R147, 0x5410, R116 ;  /* 0x0000541093937816 */ /* 0x000fe20000000074 */
[----:B------:R-:W-:Y:S01]  /*6930*/  IMAD.U32 R73, R144, 0x10000, RZ ;  /* 0x0001000090497824 */ /* 0x000fe200078e00ff */
[--C-:B------:R-:W-:Y:S01]  /*6940*/  SHF.R.U64 R114, R38, 0x10, R39.reuse ;  /* 0x0000001026727819 */ /* 0x100fe20000001227 */
[----:B------:R-:W-:Y:S01]  /*6950*/  IMAD.U32 R38, R40, 0x10000, RZ ;  /* 0x0001000028267824 */ /* 0x000fe200078e00ff */
[----:B------:R-:W-:Y:S01]  /*6960*/  SHF.R.U32.HI R75, RZ, 0x10, R39 ;  /* 0x00000010ff4b7819 */ /* 0x000fe20000011627 */
[----:B--2---:R-:W-:Y:S01]  /*6970*/  IMAD.U32 R39, R49, 0x10000, RZ ;  /* 0x0001000031277824 */ /* 0x004fe200078e00ff */
[----:B------:R-:W-:-:S02]  /*6980*/  SHF.R.U32.HI R115, RZ, 0x10, R47 ;  /* 0x00000010ff737819 */ /* 0x000fc4000001162f */
[----:B------:R-:W-:Y:S01]  /*6990*/  PRMT R143, R143, 0x5410, R72 ;  /* 0x000054108f8f7816 */ /* 0x000fe20000000048 */
[----:B------:R-:W-:Y:S01]  /*69a0*/  IMAD.U32 R72, R147, 0x10000, RZ ;  /* 0x0001000093487824 */ /* 0x000fe200078e00ff */
[----:B------:R-:W-:Y:S01]  /*69b0*/  PRMT R140, R140, 0x5410, R75 ;  /* 0x000054108c8c7816 */ /* 0x000fe2000000004b */
[-C--:B------:R-:W-:Y:S01]  /*69c0*/  FMUL.FTZ R75, R39, R73.reuse ;  /* 0x00000049274b7220 */ /* 0x080fe20000410000 */
[----:B------:R-:W-:Y:S01]  /*69d0*/  SHF.R.U64 R74, R46, 0x10, R47 ;  /* 0x000000102e4a7819 */ /* 0x000fe2000000122f */
[----:B------:R-:W-:Y:S01]  /*69e0*/  IMAD.U32 R46, R43, 0x10000, RZ ;  /* 0x000100002b2e7824 */ /* 0x000fe200078e00ff */
[----:B------:R-:W-:Y:S01]  /*69f0*/  PRMT R142, R142, 0x5410, R115 ;  /* 0x000054108e8e7816 */ /* 0x000fe20000000073 */
[-C--:B------:R-:W-:Y:S01]  /*6a00*/  FMUL.FTZ R115, R39, R72.reuse ;  /* 0x0000004827737220 */ /* 0x080fe20000410000 */
[----:B------:R-:W-:Y:S01]  /*6a10*/  FFMA.FTZ R39, R44, R72, -R75 ;  /* 0x000000482c277223 */ /* 0x000fe2000001084b */
[----:B------:R-:W-:Y:S01]  /*6a20*/  LOP3.LUT R47, R49, 0xffff0000, RZ, 0xc0, !PT ;  /* 0xffff0000312f7812 */ /* 0x000fe200078ec0ff */
[----:B------:R-:W-:Y:S01]  /*6a30*/  IMAD.U32 R49, R51, 0x10000, RZ ;  /* 0x0001000033317824 */ /* 0x000fe200078e00ff */
[----:B------:R-:W-:Y:S01]  /*6a40*/  LOP3.LUT R144, R144, 0xffff0000, RZ, 0xc0, !PT ;  /* 0xffff000090907812 */ /* 0x000fe200078ec0ff */
[----:B------:R-:W-:Y:S01]  /*6a50*/  FFMA.FTZ R115, R44, R73, R115 ;  /* 0x000000492c737223 */ /* 0x000fe20000010073 */
[----:B------:R-:W-:Y:S01]  /*6a60*/  LOP3.LUT R72, R147, 0xffff0000, RZ, 0xc0, !PT ;  /* 0xffff000093487812 */ /* 0x000fe200078ec0ff */
[----:B------:R-:W-:Y:S01]  /*6a70*/  IMAD.U32 R44, R140, 0x10000, RZ ;  /* 0x000100008c2c7824 */ /* 0x000fe200078e00ff */
[----:B------:R-:W-:Y:S01]  /*6a80*/  PRMT R141, R141, 0x5410, R74 ;  /* 0x000054108d8d7816 */ /* 0x000fe2000000004a */
[----:B------:R-:W-:Y:S01]  /*6a90*/  IMAD.U32 R74, R142, 0x10000, RZ ;  /* 0x000100008e4a7824 */ /* 0x000fe200078e00ff */
[----:B------:R-:W-:Y:S01]  /*6aa0*/  SHF.R.U64 R117, R36, 0x10, R37 ;  /* 0x0000001024757819 */ /* 0x000fe20000001225 */
[----:B------:R-:W-:Y:S01]  /*6ab0*/  FMUL.FTZ R116, R47, R72 ;  /* 0x000000482f747220 */ /* 0x000fe20000410000 */
[----:B------:R-:W-:Y:S01]  /*6ac0*/  PRMT R145, R145, 0x5410, R114 ;  /* 0x0000541091917816 */ /* 0x000fe20000000072 */
[----:B------:R-:W-:Y:S01]  /*6ad0*/  FMUL.FTZ R114, R47, R144 ;  /* 0x000000902f727220 */ /* 0x000fe20000410000 */
[----:B------:R-:W-:Y:S01]  /*6ae0*/  LOP3.LUT R45, R41, 0xffff0000, RZ, 0xc0, !PT ;  /* 0xffff0000292d7812 */ /* 0x000fe200078ec0ff */
[C---:B------:R-:W-:Y:S01]  /*6af0*/  FMUL.FTZ R47, R49.reuse, R74 ;  /* 0x0000004a312f7220 */ /* 0x040fe20000410000 */
[----:B------:R-:W-:Y:S01]  /*6b00*/  FMUL.FTZ R49, R49, R44 ;  /* 0x0000002c31317220 */ /* 0x000fe20000410000 */
[----:B------:R-:W-:Y:S01]  /*6b10*/  PRMT R146, R146, 0x5410, R117 ;  /* 0x0000541092927816 */ /* 0x000fe20000000075 */
[----:B------:R-:W-:-:S02]  /*6b20*/  IMAD.U32 R41, R48, 0x10000, RZ ;  /* 0x0001000030297824 */ /* 0x000fc400078e00ff */
[----:B------:R-:W-:Y:S01]  /*6b30*/  FFMA.FTZ R114, R45, R72, -R114 ;  /* 0x000000482d727223 */ /* 0x000fe20000010872 */
[C---:B------:R-:W-:Y:S01]  /*6b40*/  FFMA.FTZ R72, R46.reuse, R44, -R47 ;  /* 0x0000002c2e487223 */ /* 0x040fe2000001082f */
[----:B------:R-:W-:Y:S01]  /*6b50*/  FFMA.FTZ R74, R46, R74, R49 ;  /* 0x0000004a2e4a7223 */ /* 0x000fe20000010031 */
[----:B------:R-:W-:Y:S01]  /*6b60*/  LOP3.LUT R51, R51, 0xffff0000, RZ, 0xc0, !PT ;  /* 0xffff000033337812 */ /* 0x000fe200078ec0ff */
[----:B------:R-:W-:Y:S01]  /*6b70*/  IMAD.U32 R46, R143, 0x10000, RZ ;  /* 0x000100008f2e7824 */ /* 0x000fe200078e00ff */
[----:B------:R-:W-:Y:S01]  /*6b80*/  LOP3.LUT R142, R142, 0xffff0000, RZ, 0xc0, !PT ;  /* 0xffff00008e8e7812 */ /* 0x000fe200078ec0ff */
[----:B------:R-:W-:Y:S01]  /*6b90*/  IMAD.U32 R44, R146, 0x10000, RZ ;  /* 0x00010000922c7824 */ /* 0x000fe200078e00ff */
[----:B------:R-:W-:Y:S01]  /*6ba0*/  LOP3.LUT R140, R140, 0xffff0000, RZ, 0xc0, !PT ;  /* 0xffff00008c8c7812 */ /* 0x000fe200078ec0ff */
[----:B------:R-:W-:Y:S01]  /*6bb0*/  FFMA.FTZ R116, R45, R144, R116 ;  /* 0x000000902d747223 */ /* 0x000fe20000010074 */
[----:B------:R-:W-:Y:S01]  /*6bc0*/  LOP3.LUT R43, R43, 0xffff0000, RZ, 0xc0, !PT ;  /* 0xffff00002b2b7812 */ /* 0x000fe200078ec0ff */
[----:B------:R-:W-:Y:S01]  /*6bd0*/  FMUL.FTZ R47, R41, R46 ;  /* 0x0000002e292f7220 */ /* 0x000fe20000410000 */
[----:B------:R-:W-:Y:S01]  /*6be0*/  LOP3.LUT R48, R48, 0xffff0000, RZ, 0xc0, !PT ;  /* 0xffff000030307812 */ /* 0x000fe200078ec0ff */
[C---:B------:R-:W-:Y:S01]  /*6bf0*/  FMUL.FTZ R118, R51.reuse, R142 ;  /* 0x0000008e33767220 */ /* 0x040fe20000410000 */
[----:B------:R-:W-:Y:S01]  /*6c00*/  FMUL.FTZ R144, R51, R140 ;  /* 0x0000008c33907220 */ /* 0x000fe20000410000 */
[----:B------:R-:W-:Y:S01]  /*6c10*/  LOP3.LUT R143, R143, 0xffff0000, RZ, 0xc0, !PT ;  /* 0xffff00008f8f7812 */ /* 0x000fe200078ec0ff */
[----:B------:R-:W-:Y:S01]  /*6c20*/  FMUL.FTZ R41, R41, R44 ;  /* 0x0000002c29297220 */ /* 0x000fe20000410000 */
[----:B------:R-:W-:Y:S01]  /*6c30*/  LOP3.LUT R45, R146, 0xffff0000, RZ, 0xc0, !PT ;  /* 0xffff0000922d7812 */ /* 0x000fe200078ec0ff */
[C---:B------:R-:W-:Y:S01]  /*6c40*/  FFMA.FTZ R51, R43.reuse, R140, -R118 ;  /* 0x0000008c2b337223 */ /* 0x040fe20000010876 */
[----:B------:R-:W-:Y:S01]  /*6c50*/  LOP3.LUT R40, R40, 0xffff0000, RZ, 0xc0, !PT ;  /* 0xffff000028287812 */ /* 0x000fe200078ec0ff */
[----:B------:R-:W-:Y:S01]  /*6c60*/  FFMA.FTZ R73, R43, R142, R144 ;  /* 0x0000008e2b497223 */ /* 0x000fe20000010090 */
[----:B------:R-:W-:Y:S01]  /*6c70*/  FFMA.FTZ R46, R38, R46, R41 ;  /* 0x0000002e262e7223 */ /* 0x000fe20000010029 */
[----:B------:R-:W-:-:S02]  /*6c80*/  IMAD.U32 R37, R50, 0x10000, RZ ;  /* 0x0001000032257824 */ /* 0x000fc400078e00ff */
[----:B------:R-:W-:Y:S01]  /*6c90*/  FMUL.FTZ R43, R48, R143 ;  /* 0x0000008f302b7220 */ /* 0x000fe20000410000 */
[----:B------:R-:W-:Y:S01]  /*6ca0*/  FFMA.FTZ R47, R38, R44, -R47 ;  /* 0x0000002c262f7223 */ /* 0x000fe2000001082f */
[-C--:B------:R-:W-:Y:S01]  /*6cb0*/  FMUL.FTZ R49, R48, R45.reuse ;  /* 0x0000002d30317220 */ /* 0x080fe20000410000 */
[----:B------:R-:W-:Y:S01]  /*6cc0*/  IMAD.U32 R41, R141, 0x10000, RZ ;  /* 0x000100008d297824 */ /* 0x000fe200078e00ff */
[----:B------:R-:W-:Y:S01]  /*6cd0*/  LOP3.LUT R50, R50, 0xffff0000, RZ, 0xc0, !PT ;  /* 0xffff000032327812 */ /* 0x000fe200078ec0ff */
[----:B------:R-:W-:Y:S01]  /*6ce0*/  IMAD.U32 R38, R145, 0x10000, RZ ;  /* 0x0001000091267824 */ /* 0x000fe200078e00ff */
[----:B------:R-:W-:Y:S01]  /*6cf0*/  LOP3.LUT R141, R141, 0xffff0000, RZ, 0xc0, !PT ;  /* 0xffff00008d8d7812 */ /* 0x000fe200078ec0ff */
[----:B------:R-:W-:Y:S01]  /*6d00*/  IMAD.U32 R36, R42, 0x10000, RZ ;  /* 0x000100002a247824 */ /* 0x000fe200078e00ff */
[----:B------:R-:W-:Y:S01]  /*6d10*/  LOP3.LUT R145, R145, 0xffff0000, RZ, 0xc0, !PT ;  /* 0xffff000091917812 */ /* 0x000fe200078ec0ff */
[C---:B------:R-:W-:Y:S01]  /*6d20*/  FFMA.FTZ R44, R40.reuse, R45, -R43 ;  /* 0x0000002d282c7223 */ /* 0x040fe2000001082b */
[----:B------:R-:W-:Y:S01]  /*6d30*/  FFMA.FTZ R49, R40, R143, R49 ;  /* 0x0000008f28317223 */ /* 0x000fe20000010031 */
[----:B------:R-:W-:Y:S01]  /*6d40*/  LOP3.LUT R42, R42, 0xffff0000, RZ, 0xc0, !PT ;  /* 0xffff00002a2a7812 */ /* 0x000fe200078ec0ff */
[C---:B------:R-:W-:Y:S01]  /*6d50*/  FMUL.FTZ R43, R37.reuse, R41 ;  /* 0x00000029252b7220 */ /* 0x040fe20000410000 */
[-C--:B------:R-:W-:Y:S01]  /*6d60*/  FMUL.FTZ R40, R37, R38.reuse ;  /* 0x0000002625287220 */ /* 0x080fe20000410000 */
        /* <DEDUP_REMOVED lines=18> */
.L_x_1822:
[----:B------:R-:W-:Y:S05]  /*6e90*/  BSYNC B2 ;  /* 0x0000000000027941 */ /* 0x000fea0003800000 */
.L_x_1821:
[----:B-1----:R3:W-:Y:S04]  /*6ea0*/  STG.E.128 desc[UR60][R68.64], R40 ;  /* 0x0000002844007986 */ /* 0x0027e8000c101d3c */
[----:B--2---:R3:W-:Y:S02]  /*6eb0*/  @!P4 STG.E.128 desc[UR60][R70.64], R48 ;  /* 0x000000304600c986 */ /* 0x0047e4000c101d3c */
.L_x_1816:
[----:B------:R-:W-:Y:S05]  /*6ec0*/  BSYNC B1 ;  /* 0x0000000000017941 */ /* 0x000fea0003800000 */
.L_x_1815:
[----:B------:R-:W-:Y:S02]  /*6ed0*/  VIADD R37, R218, 0x20 ;  /* 0x00000020da257836 */ /* 0x000fe40000000000 */
[-C--:B------:R-:W-:Y:S02]  /*6ee0*/  IMAD R36, R102, R110.reuse, RZ ;  /* 0x0000006e66247224 */ /* 0x080fe400078e02ff */
[----:B------:R-:W-:-:S04]  /*6ef0*/  IMAD.WIDE.U32 R112, R37, R110, R112 ;  /* 0x0000006e25707225 */ /* 0x000fc800078e0070 */
[----:B---3--:R-:W-:Y:S01]  /*6f00*/  IMAD R49, R37, R111, R36 ;  /* 0x0000006f25317224 */ /* 0x008fe200078e0224 */
[----:B------:R-:W-:Y:S06]  /*6f10*/  @P0 BRA `(.L_x_1793) ;  /* 0x0000001000fc0947 */ /* 0x000fec0003800000 */
[----:B------:R-:W-:Y:S01]  /*6f20*/  ISETP.NE.AND P0, PT, R30, RZ, PT ;  /* 0x000000ff1e00720c */ /* 0x000fe20003f05270 */
[----:B------:R-:W-:Y:S01]  /*6f30*/  BSSY B1, `(.L_x_1823) ;  /* 0x0000088000017945 */ /* 0x000fe20003800000 */
[----:B------:R-:W-:-:S11]  /*6f40*/  IMAD.IADD R49, R113, 0x1, R49 ;  /* 0x0000000171317824 */ /* 0x000fd600078e0231 */
[----:B------:R-:W-:Y:S05]  /*6f50*/  @!P0 BRA `(.L_x_1824) ;  /* 0x0000000800148947 */ /* 0x000fea0003800000 */
[----:B------:R-:W2:Y:S01]  /*6f60*/  LDL R40, [R1+0x3c] ;  /* 0x00003c0001287983 */ /* 0x000ea20000100800 */
[----:B------:R-:W-:Y:S01]  /*6f70*/  SEL R36, R29, R124, !P3 ;  /* 0x0000007c1d247207 */ /* 0x000fe20005800000 */
[C---:B------:R-:W-:Y:S01]  /*6f80*/  VIADD R39, R218.reuse, 0x20 ;  /* 0x00000020da277836 */ /* 0x040fe20000000000 */
[----:B------:R-:W-:Y:S01]  /*6f90*/  BSSY B2, `(.L_x_1825) ;  /* 0x000007f000027945 */ /* 0x000fe20003800000 */
[----:B------:R-:W-:Y:S01]  /*6fa0*/  VIADD R41, R218, 0x20 ;  /* 0x00000020da297836 */ /* 0x000fe20000000000 */
[----:B------:R-:W-:Y:S01]  /*6fb0*/  SHF.R.S32.HI R37, RZ, 0x1f, R36 ;  /* 0x0000001fff257819 */ /* 0x000fe20000011424 */
[----:B------:R-:W-:Y:S02]  /*6fc0*/  IMAD.SHL.U32 R39, R39, 0x40, RZ ;  /* 0x0000004027277824 */ /* 0x000fe400078e00ff */
[----:B------:R-:W-:Y:S01]  /*6fd0*/  IMAD.SHL.U32 R41, R41, 0x40, RZ ;  /* 0x0000004029297824 */ /* 0x000fe200078e00ff */
[----:B------:R-:W-:Y:S02]  /*6fe0*/  LEA.HI R36, R37, R36, RZ, 0x4 ;  /* 0x0000002425247211 */ /* 0x000fe400078f20ff */
[----:B------:R-:W-:-:S02]  /*6ff0*/  LOP3.LUT R39, R39, 0x1c0, RZ, 0xc0, !PT ;  /* 0x000001c027277812 */ /* 0x000fc400078ec0ff */
[----:B------:R-:W-:Y:S02]  /*7000*/  LEA.HI.SX32 R36, R36, R35, 0x1c ;  /* 0x0000002324247211 */ /* 0x000fe400078fe2ff */
[----:B------:R-:W-:Y:S02]  /*7010*/  LOP3.LUT R41, R41, 0x1c0, RZ, 0xc0, !PT ;  /* 0x000001c029297812 */ /* 0x000fe400078ec0ff */
[----:B------:R-:W-:Y:S01]  /*7020*/  SHF.R.S32.HI R37, RZ, 0x1f, R36 ;  /* 0x0000001fff257819 */ /* 0x000fe20000011424 */
[----:B------:R-:W-:Y:S01]  /*7030*/  IMAD.SHL.U32 R47, R36, 0x8, RZ ;  /* 0x00000008242f7824 */ /* 0x000fe200078e00ff */
[----:B------:R-:W-:Y:S02]  /*7040*/  SHF.R.U32.HI R41, RZ, 0x3, R41 ;  /* 0x00000003ff297819 */ /* 0x000fe40000011629 */
[----:B------:R-:W-:Y:S02]  /*7050*/  LEA.HI R38, R37, R36, RZ, 0x3 ;  /* 0x0000002425267211 */ /* 0x000fe400078f18ff */
[----:B------:R-:W-:-:S02]  /*7060*/  LOP3.LUT R36, R39, 0x38, R47, 0xf8, !PT ;  /* 0x0000003827247812 */ /* 0x000fc400078ef82f */
[----:B------:R-:W-:Y:S01]  /*7070*/  IADD3 R37, P4, P5, R88, R112, R90 ;  /* 0x0000007058257210 */ /* 0x000fe20007d9e05a */
[----:B------:R-:W-:Y:S01]  /*7080*/  IMAD.SHL.U32 R39, R38, 0x200, RZ ;  /* 0x0000020026277824 */ /* 0x000fe200078e00ff */
[----:B------:R-:W-:Y:S02]  /*7090*/  LOP3.LUT R36, R36, R41, RZ, 0x3c, !PT ;  /* 0x0000002924247212 */ /* 0x000fe400078e3cff */
[----:B------:R-:W-:Y:S02]  /*70a0*/  IADD3.X R38, R0, R49, R96, P4, P5 ;  /* 0x0000003100267210 */ /* 0x000fe400027ea460 */
[----:B------:R-:W-:Y:S02]  /*70b0*/  LOP3.LUT R39, R39, 0x7ffff000, RZ, 0xc0, !PT ;  /* 0x7ffff00027277812 */ /* 0x000fe400078ec0ff */
[----:B------:R-:W-:Y:S02]  /*70c0*/  LEA R44, P4, R37, R108, 0x1 ;  /* 0x0000006c252c7211 */ /* 0x000fe400078808ff */
[----:B------:R-:W-:-:S02]  /*70d0*/  ISETP.GE.AND P0, PT, R47, R122, PT ;  /* 0x0000007a2f00720c */ /* 0x000fc40003f06270 */
[----:B------:R-:W-:Y:S01]  /*70e0*/  LEA.HI.X R45, R37, R109, R38, 0x1, P4 ;  /* 0x0000006d252d7211 */ /* 0x000fe200020f0c26 */
[----:B------:R-:W-:-:S04]  /*70f0*/  IMAD R37, R17, 0x4000, R5 ;  /* 0x0000400011257824 */ /* 0x000fc800078e0205 */
[----:B------:R-:W-:-:S06]  /*7100*/  IMAD R37, R37, 0x2, R16 ;  /* 0x0000000225257824 */ /* 0x000fcc00078e0210 */
[--C-:B------:R-:W-:Y:S02]  /*7110*/  @!P0 SHF.R.S32.HI R48, RZ, 0x1f, R47.reuse ;  /* 0x0000001fff308819 */ /* 0x100fe4000001142f */
[----:B------:R-:W-:-:S04]  /*7120*/  @!P0 IADD3 R47, P4, P5, R88, R112, R47 ;  /* 0x00000070582f8210 */ /* 0x000fc80007d9e02f */
[----:B------:R-:W-:Y:S02]  /*7130*/  @!P0 IADD3.X R48, R0, R49, R48, P4, P5 ;  /* 0x0000003100308210 */ /* 0x000fe400027ea430 */
[----:B------:R-:W-:Y:S02]  /*7140*/  ISETP.GE.AND P5, PT, R18, R120, PT ;  /* 0x000000781200720c */ /* 0x000fe40003fa6270 */
[----:B------:R-:W-:-:S04]  /*7150*/  @!P0 LEA R46, P4, R47, R108, 0x1 ;  /* 0x0000006c2f2e8211 */ /* 0x000fc800078808ff */
[----:B------:R-:W-:Y:S02]  /*7160*/  @!P0 LEA.HI.X R47, R47, R109, R48, 0x1, P4 ;  /* 0x0000006d2f2f8211 */ /* 0x000fe400020f0c30 */
[----:B--2---:R-:W-:-:S05]  /*7170*/  IADD3 R36, R36, R39, R40 ;  /* 0x0000002724247210 */ /* 0x004fca0007ffe028 */
[----:B------:R-:W-:-:S04]  /*7180*/  IMAD R39, R17, 0x4000, R36 ;  /* 0x0000400011277824 */ /* 0x000fc800078e0224 */
[----:B------:R-:W-:Y:S02]  /*7190*/  IMAD R40, R39, 0x2, R16 ;  /* 0x0000000227287824 */ /* 0x000fe400078e0210 */
[----:B------:R-:W2:Y:S04]  /*71a0*/  LDS.128 R36, [R37+0x20400] ;  /* 0x0204000025247984 */ /* 0x000ea80000000c00 */
[----:B------:R-:W3:Y:S01]  /*71b0*/  LDS.128 R40, [R40+0x20400] ;  /* 0x0204000028287984 */ /* 0x000ee20000000c00 */
[----:B------:R-:W-:Y:S05]  /*71c0*/  @P5 BRA `(.L_x_1826) ;  /* 0x00000004006c5947 */ /* 0x000fea0003800000 */
[----:B-1----:R-:W-:Y:S01]  /*71d0*/  SHF.R.U32.HI R74, RZ, 0x10, R57 ;  /* 0x00000010ff4a7819 */ /* 0x002fe20000011639 */
[----:B--2---:R-:W-:Y:S01]  /*71e0*/  IMAD.U32 R50, R37, 0x10000, RZ ;  /* 0x0001000025327824 */ /* 0x004fe200078e00ff */
[----:B------:R-:W-:Y:S01]  /*71f0*/  SHF.R.U32.HI R70, RZ, 0x10, R65 ;  /* 0x00000010ff467819 */ /* 0x000fe20000011641 */
[----:B------:R-:W-:Y:S01]  /*7200*/  IMAD.U32 R48, R36, 0x10000, RZ ;  /* 0x0001000024307824 */ /* 0x000fe200078e00ff */
[----:B------:R-:W-:Y:S02]  /*7210*/  PRMT R135, R135, 0x5410, R74 ;  /* 0x0000541087877816 */ /* 0x000fe4000000004a */
[----:B------:R-:W-:Y:S02]  /*7220*/  PRMT R139, R139, 0x5410, R70 ;  /* 0x000054108b8b7816 */ /* 0x000fe40000000046 */
[----:B------:R-:W-:Y:S02]  /*7230*/  SHF.R.U32.HI R68, RZ, 0x10, R67 ;  /* 0x00000010ff447819 */ /* 0x000fe40000011643 */
[----:B------:R-:W-:Y:S01]  /*7240*/  SHF.R.U64 R75, R56, 0x10, R57 ;  /* 0x00000010384b7819 */ /* 0x000fe20000001239 */
[----:B---3--:R-:W-:Y:S01]  /*7250*/  IMAD.U32 R57, R41, 0x10000, RZ ;  /* 0x0001000029397824 */ /* 0x008fe200078e00ff */
[----:B------:R-:W-:Y:S01]  /*7260*/  SHF.R.U64 R71, R64, 0x10, R65 ;  /* 0x0000001040477819 */ /* 0x000fe20000001241 */
[----:B------:R-:W-:Y:S01]  /*7270*/  IMAD.U32 R65, R135, 0x10000, RZ ;  /* 0x0001000087417824 */ /* 0x000fe200078e00ff */
[----:B------:R-:W-:Y:S01]  /*7280*/  SHF.R.U64 R69, R66, 0x10, R67 ;  /* 0x0000001042457819 */ /* 0x000fe20000001243 */
[----:B------:R-:W-:Y:S01]  /*7290*/  IMAD.U32 R66, R139, 0x10000, RZ ;  /* 0x000100008b427824 */ /* 0x000fe200078e00ff */
[----:B------:R-:W-:-:S02]  /*72a0*/  SHF.R.U32.HI R72, RZ, 0x10, R59 ;  /* 0x00000010ff487819 */ /* 0x000fc4000001163b */
[----:B------:R-:W-:Y:S01]  /*72b0*/  PRMT R137, R137, 0x5410, R68 ;  /* 0x0000541089897816 */ /* 0x000fe20000000044 */
[CC--:B------:R-:W-:Y:S01]  /*72c0*/  FMUL.FTZ R67, R57.reuse, R66.reuse ;  /* 0x0000004239437220 */ /* 0x0c0fe20000410000 */
[----:B------:R-:W-:Y:S01]  /*72d0*/  PRMT R136, R136, 0x5410, R69 ;  /* 0x0000541088887816 */ /* 0x000fe20000000045 */
[-C--:B------:R-:W-:Y:S01]  /*72e0*/  FMUL.FTZ R69, R57, R65.reuse ;  /* 0x0000004139457220 */ /* 0x080fe20000410000 */
[----:B------:R-:W-:Y:S01]  /*72f0*/  PRMT R133, R133, 0x5410, R72 ;  /* 0x0000541085857816 */ /* 0x000fe20000000048 */
[----:B------:R-:W-:Y:S01]  /*7300*/  IMAD.U32 R57, R137, 0x10000, RZ ;  /* 0x0001000089397824 */ /* 0x000fe200078e00ff */
[----:B------:R-:W-:Y:S01]  /*7310*/  SHF.R.U64 R73, R58, 0x10, R59 ;  /* 0x000000103a497819 */ /* 0x000fe2000000123b */
[----:B------:R-:W-:Y:S02]  /*7320*/  IMAD.U32 R59, R43, 0x10000, RZ ;  /* 0x000100002b3b7824 */ /* 0x000fe400078e00ff */
[C---:B------:R-:W-:Y:S01]  /*7330*/  FFMA.FTZ R67, R50.reuse, R65, -R67 ;  /* 0x0000004132437223 */ /* 0x040fe20000010843 */
[----:B------:R-:W-:Y:S01]  /*7340*/  FFMA.FTZ R69, R50, R66, R69 ;  /* 0x0000004232457223 */ /* 0x000fe20000010045 */
[----:B------:R-:W-:Y:S01]  /*7350*/  LOP3.LUT R58, R41, 0xffff0000, RZ, 0xc0, !PT ;  /* 0xffff0000293a7812 */ /* 0x000fe200078ec0ff */
[----:B------:R-:W-:Y:S01]  /*7360*/  IMAD.U32 R50, R133, 0x10000, RZ ;  /* 0x0001000085327824 */ /* 0x000fe200078e00ff */
[----:B------:R-:W-:Y:S01]  /*7370*/  LOP3.LUT R139, R139, 0xffff0000, RZ, 0xc0, !PT ;  /* 0xffff00008b8b7812 */ /* 0x000fe200078ec0ff */
[C---:B------:R-:W-:Y:S01]  /*7380*/  IMAD.U32 R41, R40.reuse, 0x10000, RZ ;  /* 0x0001000028297824 */ /* 0x040fe200078e00ff */
[----:B------:R-:W-:Y:S01]  /*7390*/  LOP3.LUT R56, R40, 0xffff0000, RZ, 0xc0, !PT ;  /* 0xffff000028387812 */ /* 0x000fe200078ec0ff */
[----:B------:R-:W-:Y:S01]  /*73a0*/  IMAD.U32 R40, R39, 0x10000, RZ ;  /* 0x0001000027287824 */ /* 0x000fe200078e00ff */
[----:B------:R-:W-:Y:S01]  /*73b0*/  LOP3.LUT R135, R135, 0xffff0000, RZ, 0xc0, !PT ;  /* 0xffff000087877812 */ /* 0x000fe200078ec0ff */
[C---:B------:R-:W-:Y:S01]  /*73c0*/  FMUL.FTZ R65, R59.reuse, R57 ;  /* 0x000000393b417220 */ /* 0x040fe20000410000 */
[----:B------:R-:W-:Y:S01]  /*73d0*/  PRMT R138, R138, 0x5410, R71 ;  /* 0x000054108a8a7816 */ /* 0x000fe20000000047 */
[-C--:B------:R-:W-:Y:S01]  /*73e0*/  FMUL.FTZ R72, R59, R50.reuse ;  /* 0x000000323b487220 */ /* 0x080fe20000410000 */
[----:B------:R-:W-:Y:S01]  /*73f0*/  PRMT R134, R134, 0x5410, R75 ;  /* 0x0000541086867816 */ /* 0x000fe2000000004b */
[C---:B------:R-:W-:Y:S01]  /*7400*/  FMUL.FTZ R68, R58.reuse, R139 ;  /* 0x0000008b3a447220 */ /* 0x040fe20000410000 */
[----:B------:R-:W-:Y:S01]  /*7410*/  LOP3.LUT R51, R37, 0xffff0000, RZ, 0xc0, !PT ;  /* 0xffff000025337812 */ /* 0x000fe200078ec0ff */
[----:B------:R-:W-:Y:S01]  /*7420*/  FMUL.FTZ R58, R58, R135 ;  /* 0x000000873a3a7220 */ /* 0x000fe20000410000 */
[----:B------:R-:W-:Y:S01]  /*7430*/  LOP3.LUT R64, R43, 0xffff0000, RZ, 0xc0, !PT ;  /* 0xffff00002b407812 */ /* 0x000fe200078ec0ff */
[----:B------:R-:W-:Y:S01]  /*7440*/  FFMA.FTZ R70, R40, R50, -R65 ;  /* 0x0000003228467223 */ /* 0x000fe20000010841 */
[----:B------:R-:W-:Y:S01]  /*7450*/  LOP3.LUT R137, R137, 0xffff0000, RZ, 0xc0, !PT ;  /* 0xffff000089897812 */ /* 0x000fe200078ec0ff */
[----:B------:R-:W-:Y:S01]  /*7460*/  IMAD.U32 R50, R138, 0x10000, RZ ;  /* 0x000100008a327824 */ /* 0x000fe200078e00ff */
[----:B------:R-:W-:Y:S01]  /*7470*/  LOP3.LUT R133, R133, 0xffff0000, RZ, 0xc0, !PT ;  /* 0xffff000085857812 */ /* 0x000fe200078ec0ff */
[----:B------:R-:W-:Y:S01]  /*7480*/  FFMA.FTZ R72, R40, R57, R72 ;  /* 0x0000003928487223 */ /* 0x000fe20000010048 */
[----:B------:R-:W-:-:S02]  /*7490*/  IMAD.U32 R40, R134, 0x10000, RZ ;  /* 0x0001000086287824 */ /* 0x000fc400078e00ff */
[C---:B------:R-:W-:Y:S01]  /*74a0*/  FFMA.FTZ R68, R51.reuse, R135, -R68 ;  /* 0x0000008733447223 */ /* 0x040fe20000010844 */
[----:B------:R-:W-:Y:S01]  /*74b0*/  FFMA.FTZ R66, R51, R139, R58 ;  /* 0x0000008b33427223 */ /* 0x000fe2000001003a */
[----:B------:R-:W-:Y:S01]  /*74c0*/  LOP3.LUT R39, R39, 0xffff0000, RZ, 0xc0, !PT ;  /* 0xffff000027277812 */ /* 0x000fe200078ec0ff */
[----:B------:R-:W-:Y:S01]  /*74d0*/  FMUL.FTZ R58, R64, R137 ;  /* 0x00000089403a7220 */ /* 0x000fe20000410000 */
[C---:B------:R-:W-:Y:S01]  /*74e0*/  FMUL.FTZ R51, R41.reuse, R50 ;  /* 0x0000003229337220 */ /* 0x040fe20000410000 */
[----:B------:R-:W-:Y:S01]  /*74f0*/  PRMT R132, R132, 0x5410, R73 ;  /* 0x0000541084847816 */ /* 0x000fe20000000049 */
[----:B------:R-:W-:Y:S01]  /*7500*/  FMUL.FTZ R64, R64, R133 ;  /* 0x0000008540407220 */ /* 0x000fe20000410000 */
[-C--:B------:R-:W-:Y:S01]  /*7510*/  FMUL.FTZ R41, R41, R40.reuse ;  /* 0x0000002829297220 */ /* 0x080fe20000410000 */
[----:B------:R-:W-:Y:S01]  /*7520*/  LOP3.LUT R138, R138, 0xffff0000, RZ, 0xc0, !PT ;  /* 0xffff00008a8a7812 */ /* 0x000fe200078ec0ff */
[----:B------:R-:W-:Y:S01]  /*7530*/  FFMA.FTZ R57, R48, R40, -R51 ;  /* 0x0000002830397223 */ /* 0x000fe20000010833 */
[----:B------:R-:W-:-:S02]  /*7540*/  IMAD.U32 R43, R42, 0x10000, RZ ;  /* 0x000100002a2b7824 */ /* 0x000fc400078e00ff */
[C---:B------:R-:W-:Y:S01]  /*7550*/  FFMA.FTZ R133, R39.reuse, R133, -R58 ;  /* 0x0000008527857223 */ /* 0x040fe2000001083a */
[----:B------:R-:W-:Y:S01]  /*7560*/  FFMA.FTZ R137, R39, R137, R64 ;  /* 0x0000008927897223 */ /* 0x000fe20000010040 */
[----:B------:R-:W-:Y:S01]  /*7570*/  IMAD.U32 R40, R136, 0x10000, RZ ;  /* 0x0001000088287824 */ /* 0x000fe200078e00ff */
[----:B------:R-:W-:Y:S01]  /*7580*/  LOP3.LUT R42, R42, 0xffff0000, RZ, 0xc0, !PT ;  /* 0xffff00002a2a7812 */ /* 0x000fe200078ec0ff */
[----:B------:R-:W-:Y:S01]  /*7590*/  FFMA.FTZ R48, R48, R50, R41 ;  /* 0x0000003230307223 */ /* 0x000fe20000010029 */
[----:B------:R-:W-:Y:S01]  /*75a0*/  IMAD.U32 R39, R132, 0x10000, RZ ;  /* 0x0001000084277824 */ /* 0x000fe200078e00ff */
[----:B------:R-:W-:Y:S01]  /*75b0*/  LOP3.LUT R51, R136, 0xffff0000, RZ, 0xc0, !PT ;  /* 0xffff000088337812 */ /* 0x000fe200078ec0ff */
[----:B------:R-:W-:Y:S01]  /*75c0*/  FMUL.FTZ R58, R56, R138 ;  /* 0x0000008a383a7220 */ /* 0x000fe20000410000 */
        /* <DEDUP_REMOVED lines=8> */
[-C--:B------:R-:W-:Y:S01]  /*7650*/  FMUL.FTZ R56, R56, R134.reuse ;  /* 0x0000008638387220 */ /* 0x080fe20000410000 */
[C---:B------:R-:W-:Y:S01]  /*7660*/  FFMA.FTZ R58, R37.reuse, R134, -R58 ;  /* 0x00000086253a7223 */ /* 0x040fe2000001083a */
[----:B------:R-:W-:Y:S01]  /*7670*/  FMUL.FTZ R42, R42, R41 ;  /* 0x000000292a2a7220 */ /* 0x000fe20000410000 */
[C---:B------:R-:W-:Y:S01]  /*7680*/  FFMA.FTZ R59, R36.reuse, R39, -R59 ;  /* 0x00000027243b7223 */ /* 0x040fe2000001083b */
[----:B------:R-:W-:Y:S01]  /*7690*/  FFMA.FTZ R43, R36, R40, R43 ;  /* 0x00000028242b7223 */ /* 0x000fe2000001002b */
[C---:B------:R-:W-:Y:S01]  /*76a0*/  FFMA.FTZ R36, R38.reuse, R41, -R65 ;  /* 0x0000002926247223 */ /* 0x040fe20000010841 */
[----:B------:R-:W-:Y:S01]  /*76b0*/  FFMA.FTZ R37, R37, R138, R56 ;  /* 0x0000008a25257223 */ /* 0x000fe20000010038 */
        /* <DEDUP_REMOVED lines=11> */
[----:B------:R-:W-:-:S07]  /*7770*/  F2FP.BF16.F32.PACK_AB R39, R133, R70 ;  /* 0x000000468527723e */ /* 0x000fce00000010ff */
.L_x_1826:
[----:B------:R-:W-:Y:S05]  /*7780*/  BSYNC B2 ;  /* 0x0000000000027941 */ /* 0x000fea0003800000 */
.L_x_1825:
[----:B--2---:R2:W-:Y:S04]  /*7790*/  STG.E.128 desc[UR60][R44.64], R36 ;  /* 0x000000242c007986 */ /* 0x0045e8000c101d3c */
[----:B---3--:R2:W-:Y:S02]  /*77a0*/  @!P0 STG.E.128 desc[UR60][R46.64], R40 ;  /* 0x000000282e008986 */ /* 0x0085e4000c101d3c */
.L_x_1824:
[----:B------:R-:W-:Y:S05]  /*77b0*/  BSYNC B1 ;  /* 0x0000000000017941 */ /* 0x000fea0003800000 */
.L_x_1823:
[----:B------:R-:W-:-:S13]  /*77c0*/  ISETP.NE.AND P0, PT, R93, RZ, PT ;  /* 0x000000ff5d00720c */ /* 0x000fda0003f05270 */
[----:B------:R-:W-:Y:S05]  /*77d0*/  @!P0 BRA `(.L_x_1793) ;  /* 0x0000000800cc8947 */ /* 0x000fea0003800000 */
[----:B--2---:R-:W2:Y:S01]  /*77e0*/  LDL R38, [R1+0x3c] ;  /* 0x00003c0001267983 */ /* 0x004ea20000100800 */
[----:B------:R-:W-:Y:S01]  /*77f0*/  SEL R124, R29, R124, !P2 ;  /* 0x0000007c1d7c7207 */ /* 0x000fe20005000000 */
[----:B------:R-:W-:Y:S01]  /*7800*/  VIADD R39, R218, 0x20 ;  /* 0x00000020da277836 */ /* 0x000fe20000000000 */
[----:B------:R-:W-:Y:S01]  /*7810*/  IADD3 R45, P0, P4, R88, R112, R92 ;  /* 0x00000070582d7210 */ /* 0x000fe20007c1e05c */
[----:B------:R-:W-:Y:S01]  /*7820*/  VIADD R36, R218, 0x20 ;  /* 0x00000020da247836 */ /* 0x000fe20000000000 */
[----:B------:R-:W-:Y:S01]  /*7830*/  SHF.R.S32.HI R37, RZ, 0x1f, R124 ;  /* 0x0000001fff257819 */ /* 0x000fe2000001147c */
[----:B------:R-:W-:Y:S01]  /*7840*/  IMAD.SHL.U32 R39, R39, 0x40, RZ ;  /* 0x0000004027277824 */ /* 0x000fe200078e00ff */
[----:B------:R-:W-:Y:S01]  /*7850*/  IADD3.X R46, R0, R49, R97, P0, P4 ;  /* 0x00000031002e7210 */ /* 0x000fe200007e8461 */
[----:B------:R-:W-:Y:S01]  /*7860*/  IMAD.SHL.U32 R36, R36, 0x40, RZ ;  /* 0x0000004024247824 */ /* 0x000fe200078e00ff */
[----:B------:R-:W-:Y:S01]  /*7870*/  LEA.HI R124, R37, R124, RZ, 0x4 ;  /* 0x0000007c257c7211 */ /* 0x000fe200078f20ff */
[----:B------:R-:W-:Y:S01]  /*7880*/  BSSY B1, `(.L_x_1827) ;  /* 0x0000073000017945 */ /* 0x000fe20003800000 */
        /* <DEDUP_REMOVED lines=8> */
[----:B------:R-:W-:Y:S01]  /*7910*/  ISETP.GE.AND P4, PT, R226, R120, PT ;  /* 0x00000078e200720c */ /* 0x000fe20003f86270 */
[----:B------:R-:W-:Y:S01]  /*7920*/  IMAD.SHL.U32 R37, R37, 0x200, RZ ;  /* 0x0000020025257824 */ /* 0x000fe200078e00ff */
[----:B------:R-:W-:Y:S02]  /*7930*/  LOP3.LUT R36, R36, R39, RZ, 0x3c, !PT ;  /* 0x0000002724247212 */ /* 0x000fe400078e3cff */
[----:B------:R-:W-:Y:S02]  /*7940*/  LEA R44, P0, R45, R108, 0x1 ;  /* 0x0000006c2d2c7211 */ /* 0x000fe400078008ff */
[----:B------:R-:W-:Y:S02]  /*7950*/  LOP3.LUT R37, R37, 0x7ffff000, RZ, 0xc0, !PT ;  /* 0x7ffff00025257812 */ /* 0x000fe400078ec0ff */
[----:B------:R-:W-:Y:S02]  /*7960*/  LEA.HI.X R45, R45, R109, R46, 0x1, P0 ;  /* 0x0000006d2d2d7211 */ /* 0x000fe400000f0c2e */
[----:B--2---:R-:W-:Y:S01]  /*7970*/  IADD3 R36, R36, R37, R38 ;  /* 0x0000002524247210 */ /* 0x004fe20007ffe026 */
[----:B------:R-:W-:-:S04]  /*7980*/  IMAD R37, R17, 0x4000, R7 ;  /* 0x0000400011257824 */ /* 0x000fc800078e0207 */
[----:B------:R-:W-:Y:S02]  /*7990*/  IMAD R39, R17, 0x4000, R36 ;  /* 0x0000400011277824 */ /* 0x000fe400078e0224 */
[--C-:B------:R-:W-:Y:S02]  /*79a0*/  IMAD R37, R37, 0x2, R16.reuse ;  /* 0x0000000225257824 */ /* 0x100fe400078e0210 */
[----:B------:R-:W-:-:S04]  /*79b0*/  IMAD R40, R39, 0x2, R16 ;  /* 0x0000000227287824 */ /* 0x000fc800078e0210 */
[----:B------:R-:W2:Y:S04]  /*79c0*/  LDS.128 R36, [R37+0x20400] ;  /* 0x0204000025247984 */ /* 0x000ea80000000c00 */
[----:B------:R-:W3:Y:S01]  /*79d0*/  LDS.128 R40, [R40+0x20400] ;  /* 0x0204000028287984 */ /* 0x000ee20000000c00 */
[----:B------:R-:W-:Y:S05]  /*79e0*/  @P4 BRA `(.L_x_1828) ;  /* 0x0000000400704947 */ /* 0x000fea0003800000 */
[--C-:B------:R-:W-:Y:S01]  /*79f0*/  SHF.R.U64 R58, R60, 0x10, R61.reuse ;  /* 0x000000103c3a7819 */ /* 0x100fe2000000123d */
[----:B--2---:R-:W-:Y:S01]  /*7a00*/  IMAD.U32 R46, R37, 0x10000, RZ ;  /* 0x00010000252e7824 */ /* 0x004fe200078e00ff */
[----:B------:R-:W-:Y:S01]  /*7a10*/  SHF.R.U32.HI R61, RZ, 0x10, R61 ;  /* 0x00000010ff3d7819 */ /* 0x000fe2000001163d */
[----:B---3--:R-:W-:Y:S01]  /*7a20*/  IMAD.U32 R50, R40, 0x10000, RZ ;  /* 0x0001000028327824 */ /* 0x008fe200078e00ff */
[----:B------:R-:W-:Y:S02]  /*7a30*/  SHF.R.U32.HI R57, RZ, 0x10, R53 ;  /* 0x00000010ff397819 */ /* 0x000fe40000011635 */
[----:B------:R-:W-:Y:S02]  /*7a40*/  PRMT R130, R130, 0x5410, R61 ;  /* 0x0000541082827816 */ /* 0x000fe4000000003d */
[----:B------:R-:W-:Y:S02]  /*7a50*/  PRMT R126, R126, 0x5410, R57 ;  /* 0x000054107e7e7816 */ /* 0x000fe40000000039 */
[----:B-1----:R-:W-:Y:S01]  /*7a60*/  SHF.R.U64 R68, R52, 0x10, R53 ;  /* 0x0000001034447819 */ /* 0x002fe20000001235 */
[C---:B------:R-:W-:Y:S01]  /*7a70*/  IMAD.U32 R52, R41.reuse, 0x10000, RZ ;  /* 0x0001000029347824 */ /* 0x040fe200078e00ff */
[--C-:B------:R-:W-:Y:S01]  /*7a80*/  SHF.R.U64 R56, R62, 0x10, R63.reuse ;  /* 0x000000103e387819 */ /* 0x100fe2000000123f */
[----:B------:R-:W-:Y:S01]  /*7a90*/  IMAD.U32 R59, R130, 0x10000, RZ ;  /* 0x00010000823b7824 */ /* 0x000fe200078e00ff */
[----:B------:R-:W-:Y:S01]  /*7aa0*/  SHF.R.U32.HI R63, RZ, 0x10, R63 ;  /* 0x00000010ff3f7819 */ /* 0x000fe2000001163f */
[----:B------:R-:W-:Y:S01]  /*7ab0*/  IMAD.U32 R57, R126, 0x10000, RZ ;  /* 0x000100007e397824 */ /* 0x000fe200078e00ff */
[----:B------:R-:W-:Y:S01]  /*7ac0*/  SHF.R.U32.HI R64, RZ, 0x10, R55 ;  /* 0x00000010ff407819 */ /* 0x000fe20000011637 */
[----:B------:R-:W-:Y:S01]  /*7ad0*/  FMUL.FTZ R61, R52, R59 ;  /* 0x0000003b343d7220 */ /* 0x000fe20000410000 */
[----:B------:R-:W-:Y:S01]  /*7ae0*/  PRMT R128, R128, 0x5410, R63 ;  /* 0x0000541080807816 */ /* 0x000fe2000000003f */
[-C--:B------:R-:W-:Y:S01]  /*7af0*/  FMUL.FTZ R63, R52, R57.reuse ;  /* 0x00000039343f7220 */ /* 0x080fe20000410000 */
[----:B------:R-:W-:Y:S01]  /*7b00*/  LOP3.LUT R53, R41, 0xffff0000, RZ, 0xc0, !PT ;  /* 0xffff000029357812 */ /* 0x000fe200078ec0ff */
[----:B------:R-:W-:Y:S01]  /*7b10*/  FFMA.FTZ R52, R46, R57, -R61 ;  /* 0x000000392e347223 */ /* 0x000fe2000001083d */
[----:B------:R-:W-:Y:S01]  /*7b20*/  LOP3.LUT R130, R130, 0xffff0000, RZ, 0xc0, !PT ;  /* 0xffff000082827812 */ /* 0x000fe200078ec0ff */
[----:B------:R-:W-:Y:S01]  /*7b30*/  IMAD.U32 R61, R128, 0x10000, RZ ;  /* 0x00010000803d7824 */ /* 0x000fe200078e00ff */
[----:B------:R-:W-:Y:S01]  /*7b40*/  PRMT R123, R123, 0x5410, R64 ;  /* 0x000054107b7b7816 */ /* 0x000fe20000000040 */
[----:B------:R-:W-:Y:S01]  /*7b50*/  FFMA.FTZ R63, R46, R59, R63 ;  /* 0x0000003b2e3f7223 */ /* 0x000fe2000001003f */
[----:B------:R-:W-:Y:S01]  /*7b60*/  LOP3.LUT R126, R126, 0xffff0000, RZ, 0xc0, !PT ;  /* 0xffff00007e7e7812 */ /* 0x000fe200078ec0ff */
[----:B------:R-:W-:Y:S01]  /*7b70*/  FMUL.FTZ R65, R53, R130 ;  /* 0x0000008235417220 */ /* 0x000fe20000410000 */
[----:B------:R-:W-:Y:S01]  /*7b80*/  SHF.R.U64 R66, R54, 0x10, R55 ;  /* 0x0000001036427819 */ /* 0x000fe20000001237 */
[----:B------:R-:W-:Y:S01]  /*7b90*/  IMAD.U32 R54, R43, 0x10000, RZ ;  /* 0x000100002b367824 */ /* 0x000fe200078e00ff */
[----:B------:R-:W-:Y:S01]  /*7ba0*/  LOP3.LUT R48, R37, 0xffff0000, RZ, 0xc0, !PT ;  /* 0xffff000025307812 */ /* 0x000fe200078ec0ff */
[----:B------:R-:W-:Y:S01]  /*7bb0*/  IMAD.U32 R57, R123, 0x10000, RZ ;  /* 0x000100007b397824 */ /* 0x000fe200078e00ff */
[----:B------:R-:W-:Y:S01]  /*7bc0*/  LOP3.LUT R55, R43, 0xffff0000, RZ, 0xc0, !PT ;  /* 0xffff00002b377812 */ /* 0x000fe200078ec0ff */
[-C--:B------:R-:W-:Y:S01]  /*7bd0*/  FMUL.FTZ R53, R53, R126.reuse ;  /* 0x0000007e35357220 */ /* 0x080fe20000410000 */
[----:B------:R-:W-:Y:S01]  /*7be0*/  LOP3.LUT R128, R128, 0xffff0000, RZ, 0xc0, !PT ;  /* 0xffff000080807812 */ /* 0x000fe200078ec0ff */
[----:B------:R-:W-:Y:S01]  /*7bf0*/  FMUL.FTZ R59, R54, R61 ;  /* 0x0000003d363b7220 */ /* 0x000fe20000410000 */
[----:B------:R-:W-:Y:S01]  /*7c00*/  PRMT R129, R129, 0x5410, R58 ;  /* 0x0000541081817816 */ /* 0x000fe2000000003a */
[----:B------:R-:W-:Y:S01]  /*7c10*/  FFMA.FTZ R65, R48, R126, -R65 ;  /* 0x0000007e30417223 */ /* 0x000fe20000010841 */
[----:B------:R-:W-:Y:S01]  /*7c20*/  LOP3.LUT R51, R40, 0xffff0000, RZ, 0xc0, !PT ;  /* 0xffff000028337812 */ /* 0x000fe200078ec0ff */
[C---:B------:R-:W-:Y:S01]  /*7c30*/  IMAD.U32 R40, R39.reuse, 0x10000, RZ ;  /* 0x0001000027287824 */ /* 0x040fe200078e00ff */
[----:B------:R-:W-:Y:S01]  /*7c40*/  LOP3.LUT R41, R39, 0xffff0000, RZ, 0xc0, !PT ;  /* 0xffff000027297812 */ /* 0x000fe200078ec0ff */
[----:B------:R-:W-:Y:S01]  /*7c50*/  FMUL.FTZ R54, R54, R57 ;  /* 0x0000003936367220 */ /* 0x000fe20000410000 */
[----:B------:R-:W-:Y:S01]  /*7c60*/  PRMT R127, R127, 0x5410, R56 ;  /* 0x000054107f7f7816 */ /* 0x000fe20000000038 */
[----:B------:R-:W-:Y:S01]  /*7c70*/  FFMA.FTZ R130, R48, R130, R53 ;  /* 0x0000008230827223 */ /* 0x000fe20000010035 */
[----:B------:R-:W-:Y:S01]  /*7c80*/  LOP3.LUT R46, R123, 0xffff0000, RZ, 0xc0, !PT ;  /* 0xffff00007b2e7812 */ /* 0x000fe200078ec0ff */
[----:B------:R-:W-:Y:S01]  /*7c90*/  FMUL.FTZ R56, R55, R128 ;  /* 0x0000008037387220 */ /* 0x000fe20000410000 */
[----:B------:R-:W-:Y:S01]  /*7ca0*/  PRMT R125, R125, 0x5410, R68 ;  /* 0x000054107d7d7816 */ /* 0x000fe20000000044 */
[----:B------:R-:W-:-:S02]  /*7cb0*/  IMAD.U32 R48, R129, 0x10000, RZ ;  /* 0x0001000081307824 */ /* 0x000fc400078e00ff */
[C---:B------:R-:W-:Y:S01]  /*7cc0*/  FFMA.FTZ R59, R40.reuse, R57, -R59 ;  /* 0x00000039283b7223 */ /* 0x040fe2000001083b */
[----:B------:R-:W-:Y:S01]  /*7cd0*/  FFMA.FTZ R54, R40, R61, R54 ;  /* 0x0000003d28367223 */ /* 0x000fe20000010036 */
[-C--:B------:R-:W-:Y:S01]  /*7ce0*/  FMUL.FTZ R58, R55, R46.reuse ;  /* 0x0000002e373a7220 */ /* 0x080fe20000410000 */
[----:B------:R-:W-:Y:S01]  /*7cf0*/  FFMA.FTZ R56, R41, R46, -R56 ;  /* 0x0000002e29387223 */ /* 0x000fe20000010838 */
[----:B------:R-:W-:Y:S02]  /*7d00*/  IMAD.U32 R37, R36, 0x10000, RZ ;  /* 0x0001000024257824 */ /* 0x000fe400078e00ff */
[----:B------:R-:W-:Y:S01]  /*7d10*/  FMUL.FTZ R46, R50, R48 ;  /* 0x00000030322e7220 */ /* 0x000fe20000410000 */
[----:B------:R-:W-:Y:S01]  /*7d20*/  IMAD.U32 R40, R125, 0x10000, RZ ;  /* 0x000100007d287824 */ /* 0x000fe200078e00ff */
[----:B------:R-:W-:Y:S01]  /*7d30*/  PRMT R121, R121, 0x5410, R66 ;  /* 0x0000541079797816 */ /* 0x000fe20000000042 */
[----:B------:R-:W-:Y:S01]  /*7d40*/  FFMA.FTZ R57, R41, R128, R58 ;  /* 0x0000008029397223 */ /* 0x000fe2000001003a */
[----:B------:R-:W-:Y:S01]  /*7d50*/  LOP3.LUT R129, R129, 0xffff0000, RZ, 0xc0, !PT ;  /* 0xffff000081817812 */ /* 0x000fe200078ec0ff */
[----:B------:R-:W-:Y:S01]  /*7d60*/  FFMA.FTZ R41, R37, R40, -R46 ;  /* 0x0000002825297223 */ /* 0x000fe2000001082e */
[----:B------:R-:W-:-:S02]  /*7d70*/  IMAD.U32 R43, R42, 0x10000, RZ ;  /* 0x000100002a2b7824 */ /* 0x000fc400078e00ff */
[----:B------:R-:W-:Y:S01]  /*7d80*/  FMUL.FTZ R53, R50, R40 ;  /* 0x0000002832357220 */ /* 0x000fe20000410000 */
[----:B------:R-:W-:Y:S01]  /*7d90*/  IMAD.U32 R46, R127, 0x10000, RZ ;  /* 0x000100007f2e7824 */ /* 0x000fe200078e00ff */
[----:B------:R-:W-:Y:S01]  /*7da0*/  LOP3.LUT R36, R36, 0xffff0000, RZ, 0xc0, !PT ;  /* 0xffff000024247812 */ /* 0x000fe200078ec0ff */
[----:B------:R-:W-:Y:S01]  /*7db0*/  IMAD.U32 R40, R121, 0x10000, RZ ;  /* 0x0001000079287824 */ /* 0x000fe200078e00ff */
[----:B------:R-:W-:Y:S01]  /*7dc0*/  LOP3.LUT R42, R42, 0xffff0000, RZ, 0xc0, !PT ;  /* 0xffff00002a2a7812 */ /* 0x000fe200078ec0ff */
[----:B------:R-:W-:Y:S01]  /*7dd0*/  FMUL.FTZ R55, R51, R129 ;  /* 0x0000008133377220 */ /* 0x000fe20000410000 */
[----:B------:R-:W-:Y:S01]  /*7de0*/  LOP3.LUT R125, R125, 0xffff0000, RZ, 0xc0, !PT ;  /* 0xffff00007d7d7812 */ /* 0x000fe200078ec0ff */
[C---:B------:R-:W-:Y:S01]  /*7df0*/  IMAD.U32 R39, R38.reuse, 0x10000, RZ ;  /* 0x0001000026277824 */ /* 0x040fe200078e00ff */
[----:B------:R-:W-:Y:S01]  /*7e00*/  LOP3.LUT R127, R127, 0xffff0000, RZ, 0xc0, !PT ;  /* 0xffff00007f7f7812 */ /* 0x000fe200078ec0ff */
[----:B------:R-:W-:Y:S01]  /*7e10*/  FFMA.FTZ R53, R37, R48, R53 ;  /* 0x0000003025357223 */ /* 0x000fe20000010035 */
[----:B------:R-:W-:Y:S01]  /*7e20*/  LOP3.LUT R121, R121, 0xffff0000, RZ, 0xc0, !PT ;  /* 0xffff000079797812 */ /* 0x000fe200078ec0ff */
[-C--:B------:R-:W-:Y:S01]  /*7e30*/  FMUL.FTZ R51, R51, R125.reuse ;  /* 0x0000007d33337220 */ /* 0x080fe20000410000 */
[----:B------:R-:W-:Y:S01]  /*7e40*/  LOP3.LUT R38, R38, 0xffff0000, RZ, 0xc0, !PT ;  /* 0xffff000026267812 */ /* 0x000fe200078ec0ff */
[----:B------:R-:W-:Y:S01]  /*7e50*/  FFMA.FTZ R48, R36, R125, -R55 ;  /* 0x0000007d24307223 */ /* 0x000fe20000010837 */
[C---:B------:R-:W-:Y:S01]  /*7e60*/  FMUL.FTZ R50, R43.reuse, R46 ;  /* 0x0000002e2b327220 */ /* 0x040fe20000410000 */
[C---:B------:R-:W-:Y:S01]  /*7e70*/  FMUL.FTZ R37, R42.reuse, R127 ;  /* 0x0000007f2a257220 */ /* 0x040fe20000410000 */
[-C--:B------:R-:W-:Y:S01]  /*7e80*/  FMUL.FTZ R43, R43, R40.reuse ;  /* 0x000000282b2b7220 */ /* 0x080fe20000410000 */
        /* <DEDUP_REMOVED lines=18> */
.L_x_1828:
[----:B------:R-:W-:Y:S05]  /*7fb0*/  BSYNC B1 ;  /* 0x0000000000017941 */ /* 0x000fea0003800000 */
.L_x_1827:
[----:B--2---:R2:W-:Y:S01]  /*7fc0*/  STG.E.128 desc[UR60][R44.64], R36 ;  /* 0x000000242c007986 */ /* 0x0045e2000c101d3c */
[----:B------:R-:W-:-:S13]  /*7fd0*/  ISETP.GE.AND P0, PT, R47, R122, PT ;  /* 0x0000007a2f00720c */ /* 0x000fda0003f06270 */
[----:B------:R-:W-:Y:S05]  /*7fe0*/  @P0 BRA `(.L_x_1793) ;  /* 0x0000000000c80947 */ /* 0x000fea0003800000 */
[--C-:B------:R-:W-:Y:S02]  /*7ff0*/  IADD3 R112, P0, P4, R88, R112, R47.reuse ;  /* 0x0000007058707210 */ /* 0x100fe40007c1e02f */
[----:B------:R-:W-:-:S04]  /*8000*/  SHF.R.S32.HI R47, RZ, 0x1f, R47 ;  /* 0x0000001fff2f7819 */ /* 0x000fc8000001142f */
[----:B------:R-:W-:Y:S02]  /*8010*/  IADD3.X R49, R0, R49, R47, P0, P4 ;  /* 0x0000003100317210 */ /* 0x000fe400007e842f */
[----:B------:R-:W-:-:S04]  /*8020*/  LEA R108, P0, R112, R108, 0x1 ;  /* 0x0000006c706c7211 */ /* 0x000fc800078008ff */
[----:B------:R-:W-:-:S05]  /*8030*/  LEA.HI.X R109, R112, R109, R49, 0x1, P0 ;  /* 0x0000006d706d7211 */ /* 0x000fca00000f0c31 */
[----:B---3--:R3:W-:Y:S01]  /*8040*/  STG.E.128 desc[UR60][R108.64], R40 ;  /* 0x000000286c007986 */ /* 0x0087e2000c101d3c */
[----:B------:R-:W-:Y:S05]  /*8050*/  BRA `(.L_x_1793) ;  /* 0x0000000000ac7947 */ /* 0x000fea0003800000 */
.L_x_1768:
[----:B------:R-:W-:-:S13]  /*8060*/  ISETP.NE.AND P1, PT, R234, 0x3, PT ;  /* 0x00000003ea00780c */ /* 0x000fda0003f25270 */
[----:B------:R-:W-:Y:S05]  /*8070*/  @!P1 BRA `(.L_x_1829) ;  /* 0x0000000000049947 */ /* 0x000fea0003800000 */
[----:B------:R-:W-:Y:S01]  /*8080*/  BPT.TRAP 0x1 ;  /* 0x000000040000795c */ /* 0x000fe20000300000 */
.L_x_1829:
[----:B------:R-:W2:Y:S01]  /*8090*/  LDL R36, [R1] ;  /* 0x0000000001247983 */ /* 0x000ea20000100800 */
[----:B------:R-:W-:Y:S01]  /*80a0*/  IMAD R99, R17, 0x8, R16 ;  /* 0x0000000811637824 */ /* 0x000fe200078e0210 */
[----:B------:R-:W-:Y:S01]  /*80b0*/  BSSY B1, `(.L_x_1830) ;  /* 0x0000007000017945 */ /* 0x000fe20003800000 */
[----:B------:R-:W-:-:S05]  /*80c0*/  IMAD R105, R25, -0x40, R2 ;  /* 0xffffffc019697824 */ /* 0x000fca00078e0202 */
[----:B------:R-:W-:-:S04]  /*80d0*/  VIMNMX R105, R105, 0x40, PT ;  /* 0x0000004069697848 */ /* 0x000fc80003fe0100 */
[----:B------:R-:W-:Y:S02]  /*80e0*/  ISETP.GE.AND P4, PT, R218, R105, PT ;  /* 0x00000069da00720c */ /* 0x000fe40003f86270 */
[----:B--2---:R-:W-:-:S04]  /*80f0*/  SHF.L.U32 R107, R36, 0x1f, RZ ;  /* 0x0000001f246b7819 */ /* 0x004fc800000006ff */
[----:B------:R-:W0:Y:S02]  /*8100*/  SYNCS.PHASECHK.TRANS64.TRYWAIT P0, [R99+URZ+0x30890], R107 ;  /* 0x0308906b630075a7 */ /* 0x000e24000800017f */
[----:B0-----:R-:W-:Y:S05]  /*8110*/  @!P0 BRA `(.L_x_1831) ;  /* 0x0000024000b48947 */ /* 0x001fea0003800000 */
.L_x_2239:
[----:B------:R-:W-:Y:S05]  /*8120*/  BSYNC B1 ;  /* 0x0000000000017941 */ /* 0x000fea0003800000 */
.L_x_1830:
[----:B------:R-:W-:Y:S04]  /*8130*/  BSSY B1, `(.L_x_1832) ;  /* 0x000000e000017945 */ /* 0x000fe80003800000 */
[----:B------:R-:W-:Y:S05]  /*8140*/  @P4 BRA `(.L_x_1833) ;  /* 0x0000000000304947 */ /* 0x000fea0003800000 */
[----:B------:R-:W-:Y:S02]  /*8150*/  ISETP.NE.AND P5, PT, R30, RZ, PT ;  /* 0x000000ff1e00720c */ /* 0x000fe40003fa5270 */
[----:B------:R-:W-:Y:S02]  /*8160*/  ISETP.NE.AND P4, PT, R93, RZ, PT ;  /* 0x000000ff5d00720c */ /* 0x000fe40003f85270 */
[----:B------:R-:W-:-:S09]  /*8170*/  ISETP.NE.AND P0, PT, R94, RZ, PT ;  /* 0x000000ff5e00720c */ /* 0x000fd20003f05270 */
[----:B------:R-:W1:Y:S04]  /*8180*/  @P5 LDS.128 R36, [R101+0x20400] ;  /* 0x0204000065245984 */ /* 0x000e680000000c00 */
[----:B------:R-:W2:Y:S04]  /*8190*/  @P0 LDS.128 R40, [R101+0x24400] ;  /* 0x0244000065280984 */ /* 0x000ea80000000c00 */
[----:B-1----:R-:W-:Y:S01]  /*81a0*/  @P5 STG.E.128 desc[UR60][R50.64], R36 ;  /* 0x0000002432005986 */ /* 0x002fe2000c101d3c */
[----:B------:R-:W-:-:S03]  /*81b0*/  ISETP.NE.AND P5, PT, R95, RZ, PT ;  /* 0x000000ff5f00720c */ /* 0x000fc60003fa5270 */
[----:B------:R-:W1:Y:S04]  /*81c0*/  @P4 LDS.128 R36, [R101+0x22400] ;  /* 0x0224000065244984 */ /* 0x000e680000000c00 */
[----:B--2---:R-:W-:Y:S06]  /*81d0*/  @P0 STG.E.128 desc[UR60][R50.64+0x100], R40 ;  /* 0x0001002832000986 */ /* 0x004fec000c101d3c */
[----:B------:R-:W2:Y:S04]  /*81e0*/  @P5 LDS.128 R44, [R101+0x26400] ;  /* 0x02640000652c5984 */ /* 0x000ea80000000c00 */
[----:B-1----:R1:W-:Y:S04]  /*81f0*/  @P4 STG.E.128 desc[UR60][R50.64+0x80], R36 ;  /* 0x0000802432004986 */ /* 0x0023e8000c101d3c */
[----:B--2---:R1:W-:Y:S02]  /*8200*/  @P5 STG.E.128 desc[UR60][R50.64+0x180], R44 ;  /* 0x0001802c32005986 */ /* 0x0043e4000c101d3c */
.L_x_1833:
[----:B------:R-:W-:Y:S05]  /*8210*/  BSYNC B1 ;  /* 0x0000000000017941 */ /* 0x000fea0003800000 */
.L_x_1832:
[----:B-1----:R-:W-:-:S05]  /*8220*/  VIADD R36, R218, 0x20 ;  /* 0x00000020da247836 */ /* 0x002fca0000000000 */
[----:B------:R-:W-:-:S13]  /*8230*/  ISETP.GE.AND P0, PT, R36, R105, PT ;  /* 0x000000692400720c */ /* 0x000fda0003f06270 */
        /* <DEDUP_REMOVED lines=13> */
.L_x_1793:
[----:B------:R-:W-:Y:S05]  /*8310*/  BSYNC B0 ;  /* 0x0000000000007941 */ /* 0x000fea0003800000 */
.L_x_1767:
[----:B-1234-:R-:W1:Y:S01]  /*8320*/  S2R R36, SR_TID.X ;  /* 0x0000000000247919 */ /* 0x01ee620000002100 */
[----:B------:R-:W-:Y:S01]  /*8330*/  @!PT LDS RZ, [RZ] ;  /* 0x00000000fffff984 */ /* 0x000fe20000000800 */
[----:B------:R-:W-:Y:S01]  /*8340*/  @!PT LDS RZ, [RZ] ;  /* 0x00000000fffff984 */ /* 0x000fe20000000800 */
[----:B------:R-:W-:Y:S01]  /*8350*/  @!PT LDS RZ, [RZ] ;  /* 0x00000000fffff984 */ /* 0x000fe20000000800 */
[----:B------:R-:W-:Y:S01]  /*8360*/  @!PT LDS RZ, [RZ] ;  /* 0x00000000fffff984 */ /* 0x000fe20000000800 */
[----:B------:R2:W-:Y:S06]  /*8370*/  MEMBAR.ALL.CTA ;  /* 0x0000000000007992 */ /* 0x0005ec0000008000 */
[----:B--2---:R-:W2:Y:S01]  /*8380*/  FENCE.VIEW.ASYNC.S ;  /* 0x00000000000073c6 */ /* 0x004ea20000000000 */
[----:B------:R-:W-:Y:S05]  /*8390*/  WARPSYNC.ALL ;  /* 0x0000000000007948 */ /* 0x000fea0003800000 */
[----:B------:R-:W-:Y:S01]  /*83a0*/  BSSY B0, `(.L_x_1834) ;  /* 0x0000009000007945 */ /* 0x000fe20003800000 */
[----:B-1----:R-:W-:Y:S01]  /*83b0*/  LOP3.LUT R36, R36, 0x7f, RZ, 0xc0, !PT ;  /* 0x0000007f24247812 */ /* 0x002fe200078ec0ff */
[----:B--2---:R1:W-:Y:S03]  /*83c0*/  BAR.SYNC.DEFER_BLOCKING R104, 0x80 ;  /* 0x000200680000751d */ /* 0x0043e60000010000 */
[----:B------:R-:W-:-:S13]  /*83d0*/  ISETP.NE.AND P0, PT, R36, RZ, PT ;  /* 0x000000ff2400720c */ /* 0x000fda0003f05270 */
[----:B------:R-:W-:-:S05]  /*83e0*/  @!P0 VIADD R36, R99, 0x308a0 ;  /* 0x000308a063248836 */ /* 0x000fca0000000000 */
[----:B------:R-:W-:-:S04]  /*83f0*/  @!P0 PRMT R36, RZ, 0x654, R36 ;  /* 0x00000654ff248816 */ /* 0x000fc80000000024 */
[----:B------:R1:W-:Y:S01]  /*8400*/  @!P0 SYNCS.ARRIVE.TRANS64.RED.A1T0 RZ, [R36+URZ], RZ ;  /* 0x000000ff24ff89a7 */ /* 0x0003e2000810043f */
[----:B------:R-:W-:Y:S05]  /*8410*/  @!P1 BRA `(.L_x_1835) ;  /* 0x0000000000049947 */ /* 0x000fea0003800000 */
[----:B------:R-:W-:Y:S01]  /*8420*/  BPT.TRAP 0x1 ;  /* 0x000000040000795c */ /* 0x000fe20000300000 */
.L_x_1835:
[----:B------:R-:W-:Y:S05]  /*8430*/  BSYNC B0 ;  /* 0x0000000000007941 */ /* 0x000fea0003800000 */
.L_x_1834:
[----:B------:R-:W2:Y:S01]  /*8440*/  SYNCS.PHASECHK.TRANS64.TRYWAIT P1, [R99+URZ+0x308b0], R107 ;  /* 0x0308b06b630075a7 */ /* 0x000ea2000802017f */
[----:B------:R-:W-:Y:S01]  /*8450*/  ULDC.64 UR38, c[0x0][0x328] ;  /* 0x0000ca0000267ab9 */ /* 0x000fe20000000a00 */
[----:B------:R-:W-:Y:S01]  /*8460*/  ULDC.64 UR36, c[0x0][0x318] ;  /* 0x0000c60000247ab9 */ /* 0x000fe20000000a00 */
[----:B------:R-:W-:Y:S01]  /*8470*/  BSSY B0, `(.L_x_1836) ;  /* 0x0000004000007945 */ /* 0x000fe20003800000 */
[----:B------:R-:W-:Y:S01]  /*8480*/  ISETP.GE.AND P4, PT, R218, R105, PT ;  /* 0x00000069da00720c */ /* 0x000fe20003f86270 */
[----:B------:R-:W-:Y:S02]  /*8490*/  IMAD.WIDE R48, R25, 0x40, R76 ;  /* 0x0000004019307825 */ /* 0x000fe400078e024c */
[----:B--2---:R-:W-:Y:S10]  /*84a0*/  @!P1 BRA `(.L_x_1837) ;  /* 0x0000023c00e49947 */ /* 0x004ff40003800000 */
.L_x_2240:
[----:B------:R-:W-:Y:S05]  /*84b0*/  BSYNC B0 ;  /* 0x0000000000007941 */ /* 0x000fea0003800000 */
.L_x_1836:
[----:B------:R-:W-:Y:S04]  /*84c0*/  BSSY B0, `(.L_x_1838) ;  /* 0x0000019000007945 */ /* 0x000fe80003800000 */
[----:B------:R-:W-:Y:S05]  /*84d0*/  @P4 BRA `(.L_x_1839) ;  /* 0x00000000005c4947 */ /* 0x000fea0003800000 */
[----:B------:R-:W3:Y:S01]  /*84e0*/  LDL R44, [R1+0x2c] ;  /* 0x00002c00012c7983 */ /* 0x000ee20000100800 */
[----:B------:R-:W-:-:S03]  /*84f0*/  ULDC UR4, c[0x0][0x2f4] ;  /* 0x0000bd0000047ab9 */ /* 0x000fc60000000800 */
[----:B------:R-:W4:Y:S01]  /*8500*/  LDL R42, [R1+0x30] ;  /* 0x00003000012a7983 */ /* 0x000f220000100800 */
[----:B------:R-:W-:Y:S01]  /*8510*/  ISETP.GE.AND P5, PT, R18, UR4, PT ;  /* 0x0000000412007c0c */ /* 0x000fe2000bfa6270 */
[----:B------:R-:W-:Y:S01]  /*8520*/  IMAD R43, R49, UR38, RZ ;  /* 0x00000026312b7c24 */ /* 0x000fe2000f8e02ff */
[----:B------:R-:W-:Y:S01]  /*8530*/  ISETP.GE.AND P4, PT, R226, UR4, PT ;  /* 0x00000004e2007c0c */ /* 0x000fe2000bf86270 */
[----:B------:R-:W-:Y:S02]  /*8540*/  IMAD.MOV.U32 R40, RZ, RZ, R86 ;  /* 0x000000ffff287224 */ /* 0x000fe400078e0056 */
[----:B------:R-:W-:Y:S02]  /*8550*/  IMAD.MOV.U32 R41, RZ, RZ, R98 ;  /* 0x000000ffff297224 */ /* 0x000fe400078e0062 */
[C---:B------:R-:W-:Y:S02]  /*8560*/  IMAD R43, R48.reuse, UR39, R43 ;  /* 0x00000027302b7c24 */ /* 0x040fe4000f8e022b */
[----:B------:R-:W-:-:S04]  /*8570*/  IMAD.WIDE.U32 R40, R48, UR38, R40 ;  /* 0x0000002630287c25 */ /* 0x000fc8000f8e0028 */
[----:B-1----:R-:W1:Y:S01]  /*8580*/  @!P5 LDS.128 R36, [R101+0x400] ;  /* 0x000400006524d984 */ /* 0x002e620000000c00 */
[----:B------:R-:W-:Y:S01]  /*8590*/  IMAD.IADD R41, R41, 0x1, R43 ;  /* 0x0000000129297824 */ /* 0x000fe200078e022b */
[----:B------:R-:W-:-:S04]  /*85a0*/  LEA R50, P1, R40, UR36, 0x1 ;  /* 0x0000002428327c11 */ /* 0x000fc8000f8208ff */
[----:B------:R-:W-:-:S05]  /*85b0*/  LEA.HI.X R51, R40, UR37, R41, 0x1, P1 ;  /* 0x0000002528337c11 */ /* 0x000fca00088f0c29 */
[----:B-1----:R-:W-:Y:S04]  /*85c0*/  @!P5 STG.E.128 desc[UR60][R50.64], R36 ;  /* 0x000000243200d986 */ /* 0x002fe8000c101d3c */
[----:B------:R-:W1:Y:S04]  /*85d0*/  @!P4 LDS.128 R36, [R101+0x2400] ;  /* 0x002400006524c984 */ /* 0x000e680000000c00 */
[----:B-1----:R-:W-:Y:S01]  /*85e0*/  @!P4 STG.E.128 desc[UR60][R50.64+0x80], R36 ;  /* 0x000080243200c986 */ /* 0x002fe2000c101d3c */
[----:B---3--:R-:W-:Y:S02]  /*85f0*/  ISETP.GE.AND P1, PT, R44, UR4, PT ;  /* 0x000000042c007c0c */ /* 0x008fe4000bf26270 */
[----:B----4-:R-:W-:-:S11]  /*8600*/  ISETP.GE.AND P5, PT, R42, UR4, PT ;  /* 0x000000042a007c0c */ /* 0x010fd6000bfa6270 */
[----:B------:R-:W1:Y:S04]  /*8610*/  @!P1 LDS.128 R40, [R101+0x4400] ;  /* 0x0044000065289984 */ /* 0x000e680000000c00 */
[----:B------:R-:W3:Y:S04]  /*8620*/  @!P5 LDS.128 R44, [R101+0x6400] ;  /* 0x00640000652cd984 */ /* 0x000ee80000000c00 */
[----:B-1----:R4:W-:Y:S04]  /*8630*/  @!P1 STG.E.128 desc[UR60][R50.64+0x100], R40 ;  /* 0x0001002832009986 */ /* 0x0029e8000c101d3c */
[----:B---3--:R4:W-:Y:S02]  /*8640*/  @!P5 STG.E.128 desc[UR60][R50.64+0x180], R44 ;  /* 0x0001802c3200d986 */ /* 0x0089e4000c101d3c */
.L_x_1839:
[----:B------:R-:W-:Y:S05]  /*8650*/  BSYNC B0 ;  /* 0x0000000000007941 */ /* 0x000fea0003800000 */
.L_x_1838:
[----:B-1----:R-:W-:Y:S01]  /*8660*/  VIADD R36, R218, 0x20 ;  /* 0x00000020da247836 */ /* 0x002fe20000000000 */
[----:B------:R-:W-:Y:S04]  /*8670*/  BSSY B0, `(.L_x_1840) ;  /* 0x000001c000007945 */ /* 0x000fe80003800000 */
[----:B------:R-:W-:-:S13]  /*8680*/  ISETP.GE.AND P1, PT, R36, R105, PT ;  /* 0x000000692400720c */ /* 0x000fda0003f26270 */
[----:B------:R-:W-:Y:S05]  /*8690*/  @P1 BRA `(.L_x_1841) ;  /* 0x0000000000641947 */ /* 0x000fea0003800000 */
[----:B----4-:R-:W3:Y:S01]  /*86a0*/  LDL R44, [R1+0x2c] ;  /* 0x00002c00012c7983 */ /* 0x010ee20000100800 */
[----:B------:R-:W-:-:S03]  /*86b0*/  ULDC UR4, c[0x0][0x2f4] ;  /* 0x0000bd0000047ab9 */ /* 0x000fc60000000800 */
[----:B------:R-:W4:Y:S01]  /*86c0*/  LDL R42, [R1+0x30] ;  /* 0x00003000012a7983 */ /* 0x000f220000100800 */
[----:B------:R-:W-:Y:S01]  /*86d0*/  ISETP.GE.AND P1, PT, R18, UR4, PT ;  /* 0x0000000412007c0c */ /* 0x000fe2000bf26270 */
[----:B------:R-:W-:Y:S01]  /*86e0*/  IMAD.MOV.U32 R40, RZ, RZ, R86 ;  /* 0x000000ffff287224 */ /* 0x000fe200078e0056 */
[----:B------:R-:W-:Y:S01]  /*86f0*/  IADD3 R43, P4, R48, 0x20, RZ ;  /* 0x00000020302b7810 */ /* 0x000fe20007f9e0ff */
[----:B------:R-:W-:Y:S01]  /*8700*/  IMAD.MOV.U32 R41, RZ, RZ, R98 ;  /* 0x000000ffff297224 */ /* 0x000fe200078e0062 */
[----:B------:R-:W-:-:S03]  /*8710*/  ISETP.GE.AND P5, PT, R226, UR4, PT ;  /* 0x00000004e2007c0c */ /* 0x000fc6000bfa6270 */
[----:B------:R-:W-:Y:S02]  /*8720*/  IMAD.X R48, RZ, RZ, R49, P4 ;  /* 0x000000ffff307224 */ /* 0x000fe400020e0631 */
[----:B------:R-:W-:-:S04]  /*8730*/  IMAD.WIDE.U32 R40, R43, UR38, R40 ;  /* 0x000000262b287c25 */ /* 0x000fc8000f8e0028 */
[----:B------:R-:W1:Y:S01]  /*8740*/  @!P1 LDS.128 R36, [R101+0x1400] ;  /* 0x0014000065249984 */ /* 0x000e620000000c00 */
[----:B------:R-:W-:-:S04]  /*8750*/  IMAD R48, R48, UR38, RZ ;  /* 0x0000002630307c24 */ /* 0x000fc8000f8e02ff */
[----:B------:R-:W-:Y:S01]  /*8760*/  IMAD R43, R43, UR39, R48 ;  /* 0x000000272b2b7c24 */ /* 0x000fe2000f8e0230 */
[----:B------:R-:W-:-:S03]  /*8770*/  LEA R48, P4, R40, UR36, 0x1 ;  /* 0x0000002428307c11 */ /* 0x000fc6000f8808ff */
[----:B------:R-:W-:-:S05]  /*8780*/  IMAD.IADD R41, R41, 0x1, R43 ;  /* 0x0000000129297824 */ /* 0x000fca00078e022b */
        /* <DEDUP_REMOVED lines=10> */
.L_x_1841:
[----:B------:R-:W-:Y:S05]  /*8830*/  BSYNC B0 ;  /* 0x0000000000007941 */ /* 0x000fea0003800000 */
.L_x_1840:
[----:B------:R-:W3:Y:S01]  /*8840*/  LDL.LU R37, [R1] ;  /* 0x0000000001257983 */ /* 0x000ee20000300800 */
[----:B------:R-:W-:Y:S01]  /*8850*/  VIADD R17, R17, 0x1 ;  /* 0x0000000111117836 */ /* 0x000fe20000000000 */
[----:B------:R-:W-:Y:S01]  /*8860*/  ISETP.NE.AND P4, PT, R100, RZ, PT ;  /* 0x000000ff6400720c */ /* 0x000fe20003f85270 */
[----:B0-2---:R-:W-:Y:S01]  /*8870*/  @!P0 VIADD R99, R99, 0x308c0 ;  /* 0x000308c063638836 */ /* 0x005fe20000000000 */
[----:B------:R-:W-:Y:S01]  /*8880*/  @!PT LDS RZ, [RZ] ;  /* 0x00000000fffff984 */ /* 0x000fe20000000800 */
[----:B------:R-:W-:Y:S01]  /*8890*/  @!PT LDS RZ, [RZ] ;  /* 0x00000000fffff984 */ /* 0x000fe20000000800 */
[----:B------:R-:W-:Y:S01]  /*88a0*/  @!PT LDS RZ, [RZ] ;  /* 0x00000000fffff984 */ /* 0x000fe20000000800 */
[----:B------:R-:W-:Y:S01]  /*88b0*/  @!PT LDS RZ, [RZ] ;  /* 0x00000000fffff984 */ /* 0x000fe20000000800 */
[----:B------:R0:W-:Y:S06]  /*88c0*/  MEMBAR.ALL.CTA ;  /* 0x0000000000007992 */ /* 0x0001ec0000008000 */
[----:B0-----:R-:W0:Y:S02]  /*88d0*/  FENCE.VIEW.ASYNC.S ;  /* 0x00000000000073c6 */ /* 0x001e240000000000 */
[----:B0-----:R0:W-:Y:S01]  /*88e0*/  BAR.SYNC.DEFER_BLOCKING R104, 0x80 ;  /* 0x000200680000751d */ /* 0x0011e20000010000 */
[----:B------:R-:W-:-:S02]  /*88f0*/  ISETP.NE.AND P1, PT, R17, 0x2, PT ;  /* 0x000000021100780c */ /* 0x000fc40003f25270 */
[----:B------:R-:W-:Y:S02]  /*8900*/  @!P0 PRMT R99, RZ, 0x654, R99 ;  /* 0x00000654ff638816 */ /* 0x000fe40000000063 */
[----:B------:R-:W-:Y:S02]  /*8910*/  SEL R36, RZ, 0x1, P1 ;  /* 0x00000001ff247807 */ /* 0x000fe40000800000 */
[----:B------:R-:W-:Y:S01]  /*8920*/  SEL R17, R17, RZ, P1 ;  /* 0x000000ff11117207 */ /* 0x000fe20000800000 */
[----:B------:R0:W-:Y:S01]  /*8930*/  @!P0 SYNCS.ARRIVE.TRANS64.RED.A1T0 RZ, [R99+URZ], RZ ;  /* 0x000000ff63ff89a7 */ /* 0x0001e2000810043f */
[----:B------:R-:W-:Y:S02]  /*8940*/  PLOP3.LUT P0, PT, PT, PT, PT, 0x8, 0x0 ;  /* 0x000000000000781c */ /* 0x000fe40003f0e170 */
[----:B---3--:R-:W-:-:S05]  /*8950*/  LOP3.LUT R37, R37, R36, RZ, 0x3c, !PT ;  /* 0x0000002425257212 */ /* 0x008fca00078e3cff */
[----:B------:R0:W-:Y:S01]  /*8960*/  STL [R1], R37 ;  /* 0x0000002501007387 */ /* 0x0001e20000100800 */
[----:B------:R-:W-:Y:S05]  /*8970*/  @P4 BRA `(.L_x_1842) ;  /* 0xffffffa000844947 */ /* 0x000fea000383ffff */
.L_x_1762:
[----:B------:R-:W2:Y:S01]  /*8980*/  LDL R36, [R1+0x34] ;  /* 0x0000340001247983 */ /* 0x000ea20000100800 */
[----:B------:R-:W3:Y:S01]  /*8990*/  LDC R0, c[0x0][0x448] ;  /* 0x00011200ff007b82 */ /* 0x000ee20000000800 */
[----:B------:R-:W-:Y:S01]  /*89a0*/  IADD3 R5, R221, 0x1, -R220 ;  /* 0x00000001dd057810 */ /* 0x000fe20007ffe8dc */
[----:B------:R-:W-:Y:S06]  /*89b0*/  BSSY B0, `(.L_x_1843) ;  /* 0x000000d000007945 */ /* 0x000fec0003800000 */
[----:B------:R-:W1:Y:S01]  /*89c0*/  LDC.64 R6, c[0x0][0x9e0] ;  /* 0x00027800ff067b82 */ /* 0x000e620000000a00 */
[----:B---3--:R-:W-:-:S02]  /*89d0*/  ISETP.NE.AND P1, PT, R0, 0x1, PT ;  /* 0x000000010000780c */ /* 0x008fc40003f25270 */
[----:B-1----:R-:W-:-:S11]  /*89e0*/  ISETP.GE.AND P2, PT, R7, 0x1, PT ;  /* 0x000000010700780c */ /* 0x002fd60003f46270 */
[----:B------:R-:W1:Y:S08]  /*89f0*/  @P1 LDC R3, c[0x0][0x44c] ;  /* 0x00011300ff031b82 */ /* 0x000e700000000800 */
[----:B------:R-:W3:Y:S01]  /*8a00*/  @P1 LDC R2, c[0x0][0x450] ;  /* 0x00011400ff021b82 */ /* 0x000ee20000000800 */
[----:B--2---:R-:W-:-:S04]  /*8a10*/  VIADD R0, R36, 0x7f ;  /* 0x0000007f24007836 */ /* 0x004fc80000000000 */
[----:B-1----:R-:W-:-:S05]  /*8a20*/  @P1 IMAD.HI.U32 R3, R0, R3, RZ ;  /* 0x0000000300031227 */ /* 0x002fca00078e00ff */
[----:B---3--:R-:W-:-:S05]  /*8a30*/  @P1 SHF.R.U32.HI R0, RZ, R2, R3 ;  /* 0x00000002ff001219 */ /* 0x008fca0000011603 */
[----:B------:R-:W-:Y:S01]  /*8a40*/  IMAD.IADD R3, R5, 0x1, R0 ;  /* 0x0000000105037824 */ /* 0x000fe200078e0200 */
[----:B------:R-:W-:Y:S06]  /*8a50*/  @P0 BRA `(.L_x_1844) ;  /* 0x0000000000080947 */ /* 0x000fec0003800000 */
[----:B------:R-:W1:Y:S02]  /*8a60*/  FENCE.VIEW.ASYNC.G ;  /* 0x00000000000073c6 */ /* 0x000e640000000100 */
[----:B-1----:R-:W-:Y:S06]  /*8a70*/  BAR.ARV 0xc, 0x180 ;  /* 0x0306000000007b1d */ /* 0x002fec0000002000 */
.L_x_1844:
[----:B------:R-:W-:Y:S05]  /*8a80*/  BSYNC B0 ;  /* 0x0000000000007941 */ /* 0x000fea0003800000 */
.L_x_1843:
[----:B------:R-:W-:Y:S01]  /*8a90*/  IMAD.IADD R0, R3, 0x1, R6 ;  /* 0x0000000103007824 */ /* 0x000fe200078e0206 */
[----:B------:R-:W-:Y:S06]  /*8aa0*/  @!P2 BRA `(.L_x_1845) ;  /* 0x000000000048a947 */ /* 0x000fec0003800000 */
[C---:B------:R-:W-:Y:S01]  /*8ab0*/  ISETP.GT.AND P0, PT, R3.reuse, RZ, PT ;  /* 0x000000ff0300720c */ /* 0x040fe20003f04270 */
[----:B------:R-:W-:Y:S01]  /*8ac0*/  BSSY B0, `(.L_x_1846) ;  /* 0x000000e000007945 */ /* 0x000fe20003800000 */
[----:B------:R-:W-:-:S11]  /*8ad0*/  VIADD R2, R3, 0xffffffff ;  /* 0xffffffff03027836 */ /* 0x000fd60000000000 */
[----:B------:R-:W-:Y:S05]  /*8ae0*/  @P0 BRA `(.L_x_1847) ;  /* 0x00000000001c0947 */ /* 0x000fea0003800000 */
[----:B------:R-:W-:Y:S01]  /*8af0*/  ISETP.NE.AND P0, PT, R7, 0x1, PT ;  /* 0x000000010700780c */ /* 0x000fe20003f05270 */
[----:B------:R-:W-:-:S12]  /*8b00*/  IMAD.MOV R3, RZ, RZ, -R3 ;  /* 0x000000ffff037224 */ /* 0x000fd800078e0a03 */
[----:B------:R-:W1:Y:S02]  /*8b10*/  @P0 LDC.64 R4, c[0x0][0x9e8] ;  /* 0x00027a00ff040b82 */ /* 0x000e640000000a00 */
[----:B-1----:R-:W-:-:S05]  /*8b20*/  @P0 IMAD.HI.U32 R2, R3, R4, RZ ;  /* 0x0000000403020227 */ /* 0x002fca00078e00ff */
[----:B------:R-:W-:-:S04]  /*8b30*/  @P0 SHF.R.U32.HI R3, RZ, R5, R2 ;  /* 0x00000005ff030219 */ /* 0x000fc80000011602 */
[----:B------:R-:W-:Y:S01]  /*8b40*/  LOP3.LUT R2, RZ, R3, RZ, 0x33, !PT ;  /* 0x00000003ff027212 */ /* 0x000fe200078e33ff */
[----:B------:R-:W-:Y:S06]  /*8b50*/  BRA `(.L_x_1848) ;  /* 0x0000000000107947 */ /* 0x000fec0003800000 */
.L_x_1847:
[----:B------:R-:W-:-:S13]  /*8b60*/  ISETP.NE.AND P0, PT, R7, 0x1, PT ;  /* 0x000000010700780c */ /* 0x000fda0003f05270 */
[----:B------:R-:W1:Y:S02]  /*8b70*/  @P0 LDC.64 R4, c[0x0][0x9e8] ;  /* 0x00027a00ff040b82 */ /* 0x000e640000000a00 */
[----:B-1----:R-:W-:-:S05]  /*8b80*/  @P0 IMAD.HI.U32 R4, R2, R4, RZ ;  /* 0x0000000402040227 */ /* 0x002fca00078e00ff */
[----:B------:R-:W-:-:S07]  /*8b90*/  @P0 SHF.R.U32.HI R2, RZ, R5, R4 ;  /* 0x00000005ff020219 */ /* 0x000fce0000011604 */
.L_x_1848:
[----:B------:R-:W-:Y:S05]  /*8ba0*/  BSYNC B0 ;  /* 0x0000000000007941 */ /* 0x000fea0003800000 */
.L_x_1846:
[----:B------:R-:W-:-:S05]  /*8bb0*/  IMAD R3, R2, R7, R7 ;  /* 0x0000000702037224 */ /* 0x000fca00078e0207 */
[----:B------:R-:W-:-:S07]  /*8bc0*/  VIMNMX R0, R0, R3, PT ;  /* 0x0000000300007248 */ /* 0x000fce0003fe0100 */
.L_x_1845:
[----:B------:R-:W1:Y:S01]  /*8bd0*/  @P1 LDC R2, c[0x0][0x44c] ;  /* 0x00011300ff021b82 */ /* 0x000e620000000800 */
[----:B------:R-:W-:Y:S01]  /*8be0*/  VIADD R0, R0, 0x3f ;  /* 0x0000003f00007836 */ /* 0x000fe20000000000 */
[----:B------:R-:W-:Y:S01]  /*8bf0*/  ULDC UR4, c[0x0][0x9dc] ;  /* 0x0002770000047ab9 */ /* 0x000fe20000000800 */
[----:B------:R-:W-:-:S03]  /*8c00*/  IMAD.MOV.U32 R5, RZ, RZ, R36 ;  /* 0x000000ffff057224 */ /* 0x000fc600078e0024 */
[----:B------:R-:W-:Y:S02]  /*8c10*/  SHF.R.S32.HI R3, RZ, 0x1f, R0 ;  /* 0x0000001fff037819 */ /* 0x000fe40000011400 */
[----:B------:R-:W2:Y:S02]  /*8c20*/  @P1 LDC R9, c[0x0][0x450] ;  /* 0x00011400ff091b82 */ /* 0x000ea40000000800 */
[----:B------:R-:W-:-:S04]  /*8c30*/  LEA.HI R3, R3, R0, RZ, 0x6 ;  /* 0x0000000003037211 */ /* 0x000fc800078f30ff */
[----:B------:R-:W-:-:S04]  /*8c40*/  SHF.R.S32.HI R0, RZ, 0x6, R3 ;  /* 0x00000006ff007819 */ /* 0x000fc80000011403 */
[----:B------:R-:W-:Y:S01]  /*8c50*/  VIMNMX R103, R103, R0, PT ;  /* 0x0000000067677248 */ /* 0x000fe20003fe0100 */
[----:B-1----:R-:W-:-:S05]  /*8c60*/  @P1 IMAD.HI.U32 R2, R36, R2, RZ ;  /* 0x0000000224021227 */ /* 0x002fca00078e00ff */
[----:B--2---:R-:W-:-:S05]  /*8c70*/  @P1 SHF.R.U32.HI R5, RZ, R9, R2 ;  /* 0x00000009ff051219 */ /* 0x004fca0000011602 */
        /* <DEDUP_REMOVED lines=8> */
[----:B------:R-:W1:Y:S02]  /*8d00*/  @P0 LDC.64 R4, c[0x0][0x9e8] ;  /* 0x00027a00ff040b82 */ /* 0x000e640000000a00 */
[----:B-1----:R-:W-:-:S05]  /*8d10*/  @P0 IMAD.HI.U32 R2, R3, R4, RZ ;  /* 0x0000000403020227 */ /* 0x002fca00078e00ff */
[----:B------:R-:W-:-:S04]  /*8d20*/  @P0 SHF.R.U32.HI R3, RZ, R5, R2 ;  /* 0x00000005ff030219 */ /* 0x000fc80000011602 */
[----:B------:R-:W-:Y:S01]  /*8d30*/  LOP3.LUT R2, RZ, R3, RZ, 0x33, !PT ;  /* 0x00000003ff027212 */ /* 0x000fe200078e33ff */
[----:B------:R-:W-:Y:S06]  /*8d40*/  BRA `(.L_x_1852) ;  /* 0x0000000000107947 */ /* 0x000fec0003800000 */
.L_x_1851:
[----:B------:R-:W-:-:S13]  /*8d50*/  ISETP.NE.AND P0, PT, R7, 0x1, PT ;  /* 0x000000010700780c */ /* 0x000fda0003f05270 */
[----:B------:R-:W1:Y:S02]  /*8d60*/  @P0 LDC.64 R4, c[0x0][0x9e8] ;  /* 0x00027a00ff040b82 */ /* 0x000e640000000a00 */
[----:B-1----:R-:W-:-:S05]  /*8d70*/  @P0 IMAD.HI.U32 R4, R2, R4, RZ ;  /* 0x0000000402040227 */ /* 0x002fca00078e00ff */
[----:B------:R-:W-:-:S07]  /*8d80*/  @P0 SHF.R.U32.HI R2, RZ, R5, R4 ;  /* 0x00000005ff020219 */ /* 0x000fce0000011604 */
.L_x_1852:
[----:B------:R-:W-:Y:S05]  /*8d90*/  BSYNC B0 ;  /* 0x0000000000007941 */ /* 0x000fea0003800000 */
.L_x_1850:
[----:B------:R-:W-:-:S05]  /*8da0*/  IMAD R3, R2, R7, RZ ;  /* 0x0000000702037224 */ /* 0x000fca00078e02ff */
[----:B------:R-:W-:-:S07]  /*8db0*/  VIMNMX R0, R0, R3, !PT ;  /* 0x0000000300007248 */ /* 0x000fce0007fe0100 */
.L_x_1849:
[----:B------:R-:W-:Y:S02]  /*8dc0*/  SHF.R.S32.HI R3, RZ, 0x1f, R0 ;  /* 0x0000001fff037819 */ /* 0x000fe40000011400 */
[----:B------:R-:W-:Y:S02]  /*8dd0*/  CS2R R4, SRZ ;  /* 0x0000000000047805 */ /* 0x000fe4000001ff00 */
[----:B------:R-:W-:Y:S02]  /*8de0*/  PLOP3.LUT P0, PT, PT, PT, PT, 0x80, 0x0 ;  /* 0x000000000000781c */ /* 0x000fe40003f0f070 */
[----:B------:R-:W-:Y:S02]  /*8df0*/  CS2R R150, SRZ ;  /* 0x0000000000967805 */ /* 0x000fe4000001ff00 */
[----:B------:R-:W-:Y:S01]  /*8e00*/  LEA.HI R6, R3, R0, RZ, 0x6 ;  /* 0x0000000003067211 */ /* 0x000fe200078f30ff */
[----:B------:R-:W-:Y:S01]  /*8e10*/  IMAD.MOV.U32 R0, RZ, RZ, RZ ;  /* 0x000000ffff007224 */ /* 0x000fe200078e00ff */
[----:B------:R-:W-:-:S02]  /*8e20*/  CS2R R148, SRZ ;  /* 0x0000000000947805 */ /* 0x000fc4000001ff00 */
[----:B------:R-:W-:Y:S02]  /*8e30*/  CS2R R146, SRZ ;  /* 0x0000000000927805 */ /* 0x000fe4000001ff00 */
[----:B------:R-:W-:Y:S02]  /*8e40*/  SHF.R.S32.HI R6, RZ, 0x6, R6 ;  /* 0x00000006ff067819 */ /* 0x000fe40000011406 */
[----:B------:R-:W-:Y:S02]  /*8e50*/  CS2R R144, SRZ ;  /* 0x0000000000907805 */ /* 0x000fe4000001ff00 */
[----:B------:R-:W-:Y:S02]  /*8e60*/  CS2R R142, SRZ ;  /* 0x00000000008e7805 */ /* 0x000fe4000001ff00 */
[----:B------:R-:W-:Y:S02]  /*8e70*/  CS2R R140, SRZ ;  /* 0x00000000008c7805 */ /* 0x000fe4000001ff00 */
[----:B------:R-:W-:-:S02]  /*8e80*/  VIMNMX R7, RZ, R6, !PT ;  /* 0x00000006ff077248 */ /* 0x000fc40007fe0100 */
[----:B------:R-:W-:Y:S02]  /*8e90*/  CS2R R138, SRZ ;  /* 0x00000000008a7805 */ /* 0x000fe4000001ff00 */
[----:B------:R-:W-:Y:S02]  /*8ea0*/  CS2R R136, SRZ ;  /* 0x0000000000887805 */ /* 0x000fe4000001ff00 */
[----:B------:R-:W-:Y:S02]  /*8eb0*/  CS2R R108, SRZ ;  /* 0x00000000006c7805 */ /* 0x000fe4000001ff00 */
[----:B------:R-:W-:Y:S01]  /*8ec0*/  ISETP.GT.AND P1, PT, R103, R7, PT ;  /* 0x000000076700720c */ /* 0x000fe20003f24270 */
[----:B------:R1:W-:Y:S01]  /*8ed0*/  STL [R1+0x50], R7 ;  /* 0x0000500701007387 */ /* 0x0003e20000100800 */
[----:B0-----:R-:W-:Y:S02]  /*8ee0*/  CS2R R104, SRZ ;  /* 0x0000000000687805 */ /* 0x001fe4000001ff00 */
[----:B------:R-:W-:-:S02]  /*8ef0*/  CS2R R132, SRZ ;  /* 0x0000000000847805 */ /* 0x000fc4000001ff00 */
[----:B------:R-:W-:Y:S02]  /*8f00*/  CS2R R100, SRZ ;  /* 0x0000000000647805 */ /* 0x000fe4000001ff00 */
        /* <DEDUP_REMOVED lines=23> */
[----:B----4-:R-:W-:Y:S02]  /*9080*/  CS2R R46, SRZ ;  /* 0x00000000002e7805 */ /* 0x010fe4000001ff00 */
        /* <DEDUP_REMOVED lines=28> */
[----:B-1----:R-:W-:Y:S06]  /*9250*/  @!P1 BRA `(.L_x_1853) ;  /* 0x0000016c00b89947 */ /* 0x002fec0003800000 */
[----:B------:R-:W2:Y:S01]  /*9260*/  LDL R7, [R1+0xa8] ;  /* 0x0000a80001077983 */ /* 0x000ea20000100800 */
[----:B------:R-:W-:Y:S03]  /*9270*/  BSSY B6, `(.L_x_1854) ;  /* 0x000001c000067945 */ /* 0x000fe60003800000 */
[----:B--2---:R-:W0:Y:S02]  /*9280*/  SHFL.IDX PT, R0, R7, RZ, 0x1f ;  /* 0x00001fff07007589 */ /* 0x004e2400000e0000 */
[----:B0-----:R-:W-:-:S04]  /*9290*/  LEA.HI R2, R0, R0, RZ, 0x1 ;  /* 0x0000000000027211 */ /* 0x001fc800078f08ff */
[----:B------:R-:W-:Y:S01]  /*92a0*/  LOP3.LUT R3, R2, 0x1e, RZ, 0xc0, !PT ;  /* 0x0000001e02037812 */ /* 0x000fe200078ec0ff */
[----:B------:R-:W-:-:S04]  /*92b0*/  VIADD R2, R16, 0x10400 ;  /* 0x0001040010027836 */ /* 0x000fc80000000000 */
[----:B------:R-:W-:Y:S01]  /*92c0*/  IMAD.IADD R3, R0, 0x1, -R3 ;  /* 0x0000000100037824 */ /* 0x000fe200078e0a03 */
[----:B------:R-:W-:-:S03]  /*92d0*/  LOP3.LUT P0, RZ, R2, 0x3ff, RZ, 0xc0, !PT ;  /* 0x000003ff02ff7812 */ /* 0x000fc6000780c0ff */
[----:B------:R-:W-:Y:S01]  /*92e0*/  IMAD R3, R3, 0x2000, R2 ;  /* 0x0000200003037824 */ /* 0x000fe200078e0202 */
[----:B------:R-:W-:-:S04]  /*92f0*/  P2R R24, PR, RZ, 0x1 ;  /* 0x00000001ff187803 */ /* 0x000fc80000000000 */
[----:B------:R-:W-:-:S04]  /*9300*/  SHF.R.U32.HI R2, RZ, 0x4, R3 ;  /* 0x00000004ff027819 */ /* 0x000fc80000011603 */
[----:B------:R-:W-:Y:S01]  /*9310*/  LOP3.LUT R2, R2, 0x3fff, RZ, 0xc0, !PT ;  /* 0x00003fff02027812 */ /* 0x000fe200078ec0ff */
[----:B------:R-:W-:Y:S06]  /*9320*/  @!P0 BRA `(.L_x_1855) ;  /* 0x0000000000408947 */ /* 0x000fec0003800000 */
        /* <DEDUP_REMOVED lines=16> */
.L_x_1855:
[----:B------:R-:W-:Y:S05]  /*9430*/  BSYNC B6 ;  /* 0x0000000000067941 */ /* 0x000fea0003800000 */
.L_x_1854:
[----:B------:R-:W-:Y:S02]  /*9440*/  ULDC UR4, c[0x0][0x3f4] ;  /* 0x0000fd0000047ab9 */ /* 0x000fe40000000800 */
[----:B------:R-:W-:-:S13]  /*9450*/  ISETP.LT.AND P0, PT, RZ, UR4, PT ;  /* 0x00000004ff007c0c */ /* 0x000fda000bf01270 */
[----:B------:R-:W-:Y:S05]  /*9460*/  @P0 BRA `(.L_x_1856) ;  /* 0x0000000000400947 */ /* 0x000fea0003800000 */
[----:B------:R-:W2:Y:S02]  /*9470*/  LDL R20, [R1+0x68] ;  /* 0x0000680001147983 */ /* 0x000ea40000100800 */
[----:B--2---:R-:W-:-:S04]  /*9480*/  LEA.HI R0, R20, R20, RZ, 0x1 ;  /* 0x0000001414007211 */ /* 0x004fc800078f08ff */
        /* <DEDUP_REMOVED lines=8> */
.L_x_1859:
[----:B-1----:R1:W2:Y:S02]  /*9510*/  SYNCS.PHASECHK.TRANS64.TRYWAIT P0, [R16+URZ+0x30800], R3 ;  /* 0x03080003100075a7 */ /* 0x0022a4000800017f */
[----:B--2---:R-:W-:Y:S05]  /*9520*/  @!P0 NANOSLEEP.SYNCS 0x989680 ;  /* 0x009896800000895d */ /* 0x004fea0003900000 */
[----:B------:R-:W2:Y:S02]  /*9530*/  @!P0 SYNCS.PHASECHK.TRANS64 P0, [R16+URZ+0x30800], R3 ;  /* 0x03080003100085a7 */ /* 0x000ea4000800007f */
[----:B--2---:R-:W-:Y:S05]  /*9540*/  @!P0 BRA `(.L_x_1859) ;  /* 0xfffffffc00f08947 */ /* 0x004fea000383ffff */
.L_x_1858:
[----:B------:R-:W-:Y:S05]  /*9550*/  BSYNC B0 ;  /* 0x0000000000007941 */ /* 0x000fea0003800000 */
.L_x_1857:
[----:B------:R-:W-:Y:S05]  /*9560*/  BRA `(.L_x_1860) ;  /* 0x0000009c00ac7947 */ /* 0x000fea0003800000 */
.L_x_1856:
[----:B------:R-:W-:Y:S01]  /*9570*/  ISETP.NE.AND P0, PT, R24, RZ, PT ;  /* 0x000000ff1800720c */ /* 0x000fe20003f05270 */
[----:B------:R-:W-:Y:S01]  /*9580*/  ULDC.64 UR4, c[0x0][0x3f8] ;  /* 0x0000fe0000047ab9 */ /* 0x000fe20000000a00 */
[----:B-----5:R-:W-:Y:S01]  /*9590*/  SHF.R.S32.HI R0, RZ, 0x1f, R23 ;  /* 0x0000001fff007819 */ /* 0x020fe20000011417 */
[----:B------:R-:W-:Y:S01]  /*95a0*/  ULDC.64 UR6, c[0x0][0x408] ;  /* 0x0001020000067ab9 */ /* 0x000fe20000000a00 */
[----:B------:R-:W-:Y:S01]  /*95b0*/  IMAD.WIDE.U32 R24, R23, UR4, RZ ;  /* 0x0000000417187c25 */ /* 0x000fe2000f8e00ff */
[----:B------:R-:W-:Y:S03]  /*95c0*/  BSSY B6, `(.L_x_1861) ;  /* 0x0000019000067945 */ /* 0x000fe60003800000 */
[C---:B------:R-:W-:Y:S02]  /*95d0*/  IMAD R4, R0.reuse, UR4, RZ ;  /* 0x0000000400047c24 */ /* 0x040fe4000f8e02ff */
[----:B------:R-:W-:-:S02]  /*95e0*/  IMAD R0, R0, UR6, RZ ;  /* 0x0000000600007c24 */ /* 0x000fc4000f8e02ff */
[C---:B------:R-:W-:Y:S02]  /*95f0*/  IMAD R3, R23.reuse, UR5, R4 ;  /* 0x0000000517037c24 */ /* 0x040fe4000f8e0204 */
[C---:B------:R-:W-:Y:S02]  /*9600*/  IMAD R29, R23.reuse, UR7, R0 ;  /* 0x00000007171d7c24 */ /* 0x040fe4000f8e0200 */
[----:B------:R-:W-:-:S04]  /*9610*/  IMAD.WIDE.U32 R26, R23, UR6, RZ ;  /* 0x00000006171a7c25 */ /* 0x000fc8000f8e00ff */
[----:B------:R-:W-:Y:S02]  /*9620*/  IMAD.IADD R23, R3, 0x1, R25 ;  /* 0x0000000103177824 */ /* 0x000fe400078e0219 */
[----:B------:R-:W-:Y:S01]  /*9630*/  IMAD.IADD R29, R29, 0x1, R27 ;  /* 0x000000011d1d7824 */ /* 0x000fe200078e021b */
        /* <DEDUP_REMOVED lines=17> */
.L_x_1862:
[----:B------:R-:W-:Y:S05]  /*9750*/  BSYNC B6 ;  /* 0x0000000000067941 */ /* 0x000fea0003800000 */
.L_x_1861:
[----:B------:R-:W2:Y:S01]  /*9760*/  LDL R120, [R1+0x34] ;  /* 0x0000340001787983 */ /* 0x000ea20000100800 */
[----:B------:R-:W-:-:S03]  /*9770*/  ULDC.U8 UR4, c[0x0][0x410] ;  /* 0x0001040000047ab9 */ /* 0x000fc60000000000 */
[----:B------:R-:W3:Y:S01]  /*9780*/  LDL R20, [R1+0x58] ;  /* 0x0000580001147983 */ /* 0x000ee20000100800 */
[----:B------:R-:W-:Y:S01]  /*9790*/  ISETP.NE.AND P0, PT, RZ, UR4, PT ;  /* 0x00000004ff007c0c */ /* 0x000fe2000bf05270 */
[----:B------:R-:W-:Y:S01]  /*97a0*/  BSSY B0, `(.L_x_1863) ;  /* 0x00009bf000007945 */ /* 0x000fe20003800000 */
[----:B--2---:R-:W-:-:S04]  /*97b0*/  IMAD.IADD R10, R218, 0x1, R120 ;  /* 0x00000001da0a7824 */ /* 0x004fc800078e0278 */
[----:B---3--:R-:W-:-:S07]  /*97c0*/  IMAD R3, R20, 0x20, R10 ;  /* 0x0000002014037824 */ /* 0x008fce00078e020a */
[----:B------:R-:W-:Y:S05]  /*97d0*/  @!P0 BRA `(.L_x_1864) ;  /* 0x0000004c00448947 */ /* 0x000fea0003800000 */
[----:B------:R-:W0:Y:S01]  /*97e0*/  LDC R99, c[0x0][0x448] ;  /* 0x00011200ff637b82 */ /* 0x000e220000000800 */
[----:B------:R-:W-:Y:S01]  /*97f0*/  ULDC.64 UR4, c[0x0][0x3f8] ;  /* 0x0000fe0000047ab9 */ /* 0x000fe20000000a00 */
[----:B------:R-:W-:Y:S01]  /*9800*/  ULDC.64 UR6, c[0x0][0x408] ;  /* 0x0001020000067ab9 */ /* 0x000fe20000000a00 */
[----:B------:R-:W-:Y:S01]  /*9810*/  IMAD.MOV.U32 R6, RZ, RZ, R24 ;  /* 0x000000ffff067224 */ /* 0x000fe200078e0018 */
[----:B------:R-:W-:Y:S01]  /*9820*/  SHF.R.S32.HI R79, RZ, 0x1f, R236 ;  /* 0x0000001fff4f7819 */ /* 0x000fe200000114ec */
[----:B------:R-:W-:Y:S01]  /*9830*/  IMAD.MOV.U32 R7, RZ, RZ, R23 ;  /* 0x000000ffff077224 */ /* 0x000fe200078e0017 */
[----:B------:R-:W-:Y:S01]  /*9840*/  SHF.R.S32.HI R78, RZ, 0x1f, R235 ;  /* 0x0000001fff4e7819 */ /* 0x000fe200000114eb */
[----:B------:R-:W-:Y:S01]  /*9850*/  IMAD.MOV.U32 R4, RZ, RZ, R26 ;  /* 0x000000ffff047224 */ /* 0x000fe200078e001a */
[----:B0-----:R-:W-:-:S13]  /*9860*/  ISETP.NE.AND P0, PT, R99, 0x1, PT ;  /* 0x000000016300780c */ /* 0x001fda0003f05270 */
[----:B------:R-:W0:Y:S08]  /*9870*/  @P0 LDC R0, c[0x0][0x44c] ;  /* 0x00011300ff000b82 */ /* 0x000e300000000800 */
[----:B------:R-:W1:Y:S01]  /*9880*/  @P0 LDC R5, c[0x0][0x450] ;  /* 0x00011400ff050b82 */ /* 0x000e620000000800 */
[----:B0-----:R-:W-:-:S05]  /*9890*/  @P0 IMAD.HI.U32 R0, R3, R0, RZ ;  /* 0x0000000003000227 */ /* 0x001fca00078e00ff */
[----:B-1----:R-:W-:Y:S01]  /*98a0*/  @P0 SHF.R.U32.HI R3, RZ, R5, R0 ;  /* 0x00000005ff030219 */ /* 0x002fe20000011600 */
[----:B------:R-:W-:-:S03]  /*98b0*/  IMAD.MOV.U32 R5, RZ, RZ, R29 ;  /* 0x000000ffff057224 */ /* 0x000fc600078e001d */
[----:B------:R-:W-:Y:S01]  /*98c0*/  SHF.R.S32.HI R0, RZ, 0x1f, R3 ;  /* 0x0000001fff007819 */ /* 0x000fe20000011403 */
[----:B------:R-:W-:-:S04]  /*98d0*/  IMAD.WIDE.U32 R6, R3, UR4, R6 ;  /* 0x0000000403067c25 */ /* 0x000fc8000f8e0006 */
[C---:B------:R-:W-:Y:S02]  /*98e0*/  IMAD R8, R0.reuse, UR4, RZ ;  /* 0x0000000400087c24 */ /* 0x040fe4000f8e02ff */
[----:B------:R-:W-:Y:S02]  /*98f0*/  IMAD R0, R0, UR6, RZ ;  /* 0x0000000600007c24 */ /* 0x000fe4000f8e02ff */
[C---:B------:R-:W-:Y:S01]  /*9900*/  IMAD R9, R3.reuse, UR5, R8 ;  /* 0x0000000503097c24 */ /* 0x040fe2000f8e0208 */
[----:B------:R-:W-:Y:S01]  /*9910*/  ULDC.64 UR4, c[0x0][0x3e8] ;  /* 0x0000fa0000047ab9 */ /* 0x000fe20000000a00 */
[----:B------:R-:W-:-:S04]  /*9920*/  IMAD.WIDE.U32 R4, R3, UR6, R4 ;  /* 0x0000000603047c25 */ /* 0x000fc8000f8e0004 */
[----:B------:R-:W-:Y:S01]  /*9930*/  IMAD R11, R3, UR7, R0 ;  /* 0x00000007030b7c24 */ /* 0x000fe2000f8e0200 */
[----:B------:R-:W-:Y:S01]  /*9940*/  ULDC.64 UR6, c[0x0][0x400] ;  /* 0x0001000000067ab9 */ /* 0x000fe20000000a00 */
[----:B------:R-:W-:Y:S01]  /*9950*/  IMAD.IADD R9, R7, 0x1, R9 ;  /* 0x0000000107097824 */ /* 0x000fe200078e0209 */
[----:B------:R-:W-:Y:S01]  /*9960*/  LEA R3, P0, R6, UR4, 0x1 ;  /* 0x0000000406037c11 */ /* 0x000fe2000f8008ff */
[----:B------:R-:W-:Y:S01]  /*9970*/  IMAD.IADD R7, R5, 0x1, R11 ;  /* 0x0000000105077824 */ /* 0x000fe200078e020b */
[----:B------:R-:W-:Y:S01]  /*9980*/  LEA R0, P1, R4, UR6, 0x1 ;  /* 0x0000000604007c11 */ /* 0x000fe2000f8208ff */
[----:B------:R-:W-:Y:S01]  /*9990*/  UMOV UR4, 0xffffffff ;  /* 0xffffffff00047882 */ /* 0x000fe20000000000 */
[----:B------:R-:W-:Y:S02]  /*99a0*/  LEA.HI.X R6, R6, UR5, R9, 0x1, P0 ;  /* 0x0000000506067c11 */ /* 0x000fe400080f0c09 */
[----:B------:R-:W-:Y:S01]  /*99b0*/  LEA.HI.X R7, R4, UR7, R7, 0x1, P1 ;  /* 0x0000000704077c11 */ /* 0x000fe200088f0c07 */
[----:B------:R-:W-:Y:S08]  /*99c0*/  BRA.DIV UR4, `(.L_x_1865) ;  /* 0x0000022a04b07947 */ /* 0x000ff0000b800000 */
[----:B------:R0:W1:Y:S04]  /*99d0*/  SHFL.IDX PT, R5, R6, RZ, 0x181f ;  /* 0x00181fff06057589 */ /* 0x00006800000e0000 */
[----:B------:R0:W2:Y:S04]  /*99e0*/  SHFL.IDX PT, R4, R3, RZ, 0x181f ;  /* 0x00181fff03047589 */ /* 0x0000a800000e0000 */
[----:B------:R0:W3:Y:S04]  /*99f0*/  SHFL.IDX PT, R9, R7, RZ, 0x181f ;  /* 0x00181fff07097589 */ /* 0x0000e800000e0000 */
[----:B------:R0:W4:Y:S02]  /*9a00*/  SHFL.IDX PT, R14, R0, RZ, 0x181f ;  /* 0x00181fff000e7589 */ /* 0x00012400000e0000 */
.L_x_2246:
[----:B------:R-:W-:Y:S01]  /*9a10*/  IMAD R99, R220, R99, RZ ;  /* 0x00000063dc637224 */ /* 0x000fe200078e02ff */
        /* <DEDUP_REMOVED lines=8> */
[----:B------:R-:W-:Y:S02]  /*9aa0*/  CS2R R70, SRZ ;  /* 0x0000000000467805 */ /* 0x000fe4000001ff00 */
[----:B------:R-:W-:-:S03]  /*9ab0*/  CS2R R74, SRZ ;  /* 0x00000000004a7805 */ /* 0x000fc6000001ff00 */
[----:B------:R-:W-:Y:S05]  /*9ac0*/  @P0 BRA `(.L_x_1867) ;  /* 0x0000000000ac0947 */ /* 0x000fea0003800000 */
[----:B------:R-:W3:Y:S01]  /*9ad0*/  LDL R11, [R1+0x78] ;  /* 0x00007800010b7983 */ /* 0x000ee20000100800 */
[----:B------:R-:W-:Y:S01]  /*9ae0*/  ULDC UR4, c[0x0][0x3f4] ;  /* 0x0000fd0000047ab9 */ /* 0x000fe20000000800 */
[----:B------:R-:W-:Y:S02]  /*9af0*/  CS2R R76, SRZ ;  /* 0x00000000004c7805 */ /* 0x000fe4000001ff00 */
[----:B------:R-:W-:Y:S02]  /*9b00*/  ISETP.GE.AND P2, PT, R236, UR4, PT ;  /* 0x00000004ec007c0c */ /* 0x000fe4000bf46270 */
[----:B------:R-:W-:Y:S02]  /*9b10*/  CS2R R74, SRZ ;  /* 0x00000000004a7805 */ /* 0x000fe4000001ff00 */
[----:B------:R-:W-:Y:S02]  /*9b20*/  ISETP.GE.AND P1, PT, R235, UR4, PT ;  /* 0x00000004eb007c0c */ /* 0x000fe4000bf26270 */
[----:B------:R-:W-:-:S02]  /*9b30*/  ISETP.GE.AND P0, PT, R237, UR4, PT ;  /* 0x00000004ed007c0c */ /* 0x000fc4000bf06270 */
[----:B------:R-:W-:-:S05]  /*9b40*/  ISETP.GE.AND P3, PT, R200, UR4, PT ;  /* 0x00000004c8007c0c */ /* 0x000fca000bf66270 */
[C---:B------:R-:W-:Y:S01]  /*9b50*/  @!P2 IMAD.SHL.U32 R27, R236.reuse, 0x2, RZ ;  /* 0x00000002ec1ba824 */ /* 0x040fe200078e00ff */
[----:B------:R-:W-:-:S03]  /*9b60*/  @!P2 SHF.L.U64.HI R34, R236, 0x1, R79 ;  /* 0x00000001ec22a819 */ /* 0x000fc6000001024f */
[C---:B------:R-:W-:Y:S01]  /*9b70*/  @!P1 IMAD.SHL.U32 R31, R235.reuse, 0x2, RZ ;  /* 0x00000002eb1f9824 */ /* 0x040fe200078e00ff */
[----:B------:R-:W-:Y:S01]  /*9b80*/  @!P1 SHF.L.U64.HI R32, R235, 0x1, R78 ;  /* 0x00000001eb209819 */ /* 0x000fe2000001024e */
[----:B------:R-:W-:Y:S01]  /*9b90*/  @!P0 IMAD.SHL.U32 R15, R237, 0x2, RZ ;  /* 0x00000002ed0f8824 */ /* 0x000fe200078e00ff */
[-C--:B--2---:R-:W-:Y:S01]  /*9ba0*/  @!P2 IADD3 R24, P4, R4, R27.reuse, RZ ;  /* 0x0000001b0418a210 */ /* 0x084fe20007f9e0ff */
[----:B----4-:R-:W-:Y:S01]  /*9bb0*/  @!P3 IMAD.MOV.U32 R8, RZ, RZ, R14 ;  /* 0x000000ffff08b224 */ /* 0x010fe200078e000e */
[----:B------:R-:W-:Y:S01]  /*9bc0*/  @!P2 IADD3 R26, P6, R14, R27, RZ ;  /* 0x0000001b0e1aa210 */ /* 0x000fe20007fde0ff */
[----:B-1----:R-:W-:Y:S01]  /*9bd0*/  @!P3 IMAD.WIDE R12, R200, 0x2, R4 ;  /* 0x00000002c80cb825 */ /* 0x002fe200078e0204 */
[----:B------:R-:W-:-:S03]  /*9be0*/  @!P1 IADD3 R28, P5, R4, R31, RZ ;  /* 0x0000001f041c9210 */ /* 0x000fc60007fbe0ff */
[----:B------:R-:W-:Y:S01]  /*9bf0*/  @!P2 IMAD.X R25, R5, 0x1, R34, P4 ;  /* 0x000000010519a824 */ /* 0x000fe200020e0622 */
[----:B------:R-:W-:Y:S01]  /*9c00*/  @!P1 IADD3 R30, P4, R14, R31, RZ ;  /* 0x0000001f0e1e9210 */ /* 0x000fe20007f9e0ff */
[----:B---3--:R-:W-:Y:S01]  /*9c10*/  @!P3 IMAD.WIDE R20, R200, 0x2, R8 ;  /* 0x00000002c814b825 */ /* 0x008fe200078e0208 */
[----:B------:R-:W-:Y:S02]  /*9c20*/  CS2R R72, SRZ ;  /* 0x0000000000487805 */ /* 0x000fe4000001ff00 */
[----:B------:R-:W-:Y:S02]  /*9c30*/  CS2R R70, SRZ ;  /* 0x0000000000467805 */ /* 0x000fe4000001ff00 */
[----:B------:R-:W-:Y:S01]  /*9c40*/  CS2R R68, SRZ ;  /* 0x0000000000447805 */ /* 0x000fe2000001ff00 */
[----:B------:R-:W-:Y:S01]  /*9c50*/  @!P2 IMAD.X R27, R9, 0x1, R34, P6 ;  /* 0x00000001091ba824 */ /* 0x000fe200030e0622 */
[-C--:B------:R-:W-:Y:S01]  /*9c60*/  @!P0 IADD3 R4, P6, R4, R15.reuse, RZ ;  /* 0x0000000f04048210 */ /* 0x080fe20007fde0ff */
[----:B------:R-:W-:Y:S01]  /*9c70*/  @!P1 IMAD.X R29, R5, 0x1, R32, P5 ;  /* 0x00000001051d9824 */ /* 0x000fe200028e0620 */
[----:B------:R-:W-:-:S02]  /*9c80*/  @!P0 IADD3 R14, P5, R14, R15, RZ ;  /* 0x0000000f0e0e8210 */ /* 0x000fc40007fbe0ff */
[----:B------:R-:W-:Y:S02]  /*9c90*/  CS2R R66, SRZ ;  /* 0x0000000000427805 */ /* 0x000fe4000001ff00 */
[----:B------:R-:W-:Y:S02]  /*9ca0*/  CS2R R60, SRZ ;  /* 0x00000000003c7805 */ /* 0x000fe4000001ff00 */
[----:B------:R-:W-:Y:S01]  /*9cb0*/  CS2R R58, SRZ ;  /* 0x00000000003a7805 */ /* 0x000fe2000001ff00 */
[----:B------:R-:W-:Y:S01]  /*9cc0*/  @!P1 IMAD.X R31, R9, 0x1, R32, P4 ;  /* 0x00000001091f9824 */ /* 0x000fe200020e0620 */
[----:B------:R1:W5:Y:S04]  /*9cd0*/  @!P3 LD.E.64 R76, desc[UR60][R12.64] ;  /* 0x0000003c0c4cb980 */ /* 0x000368000c101b00 */
[----:B------:R1:W5:Y:S04]  /*9ce0*/  @!P3 LD.E.64 R74, desc[UR60][R20.64] ;  /* 0x0000003c144ab980 */ /* 0x000368000c101b00 */
[----:B------:R1:W5:Y:S04]  /*9cf0*/  @!P2 LD.E.64 R72, desc[UR60][R24.64] ;  /* 0x0000003c1848a980 */ /* 0x000368000c101b00 */
[----:B------:R1:W5:Y:S04]  /*9d00*/  @!P2 LD.E.64 R70, desc[UR60][R26.64] ;  /* 0x0000003c1a46a980 */ /* 0x000368000c101b00 */
[----:B------:R1:W5:Y:S04]  /*9d10*/  @!P1 LD.E.64 R68, desc[UR60][R28.64] ;  /* 0x0000003c1c449980 */ /* 0x000368000c101b00 */
[----:B------:R1:W5:Y:S01]  /*9d20*/  @!P1 LD.E.64 R66, desc[UR60][R30.64] ;  /* 0x0000003c1e429980 */ /* 0x000362000c101b00 */
[----:B------:R-:W-:-:S05]  /*9d30*/  @!P0 SHF.L.U64.HI R8, R237, 0x1, R11 ;  /* 0x00000001ed088819 */ /* 0x000fca000001020b */
[--C-:B------:R-:W-:Y:S02]  /*9d40*/  @!P0 IMAD.X R5, R5, 0x1, R8.reuse, P6 ;  /* 0x0000000105058824 */ /* 0x100fe400030e0608 */
[----:B------:R-:W-:-:S03]  /*9d50*/  @!P0 IMAD.X R15, R9, 0x1, R8, P5 ;  /* 0x00000001090f8824 */ /* 0x000fc600028e0608 */
[----:B------:R1:W5:Y:S04]  /*9d60*/  @!P0 LD.E.64 R60, desc[UR60][R4.64] ;  /* 0x0000003c043c8980 */ /* 0x000368000c101b00 */
[----:B------:R1:W5:Y:S02]  /*9d70*/  @!P0 LD.E.64 R58, desc[UR60][R14.64] ;  /* 0x0000003c0e3a8980 */ /* 0x000364000c101b00 */
.L_x_1867:
[----:B------:R-:W-:Y:S05]  /*9d80*/  BSYNC B1 ;  /* 0x0000000000017941 */ /* 0x000fea0003800000 */
.L_x_1866:
[----:B-12--5:R-:W-:Y:S01]  /*9d90*/  IMAD.MOV.U32 R4, RZ, RZ, R60 ;  /* 0x000000ffff047224 */ /* 0x026fe200078e003c */
[----:B------:R-:W-:Y:S01]  /*9da0*/  UMOV UR4, 0xffffffff ;  /* 0xffffffff00047882 */ /* 0x000fe20000000000 */
[----:B------:R-:W-:Y:S01]  /*9db0*/  IMAD.MOV.U32 R5, RZ, RZ, R61 ;  /* 0x000000ffff057224 */ /* 0x000fe200078e003d */
[----:B------:R-:W-:Y:S01]  /*9dc0*/  CS2R R46, SRZ ;  /* 0x00000000002e7805 */ /* 0x000fe2000001ff00 */
[----:B------:R-:W-:Y:S01]  /*9dd0*/  IMAD.MOV.U32 R8, RZ, RZ, R68 ;  /* 0x000000ffff087224 */ /* 0x000fe200078e0044 */
[----:B------:R-:W-:Y:S01]  /*9de0*/  PRMT R126, R4, 0x7610, R126 ;  /* 0x00007610047e7816 */ /* 0x000fe2000000007e */
[----:B---3--:R-:W-:Y:S01]  /*9df0*/  IMAD.MOV.U32 R9, RZ, RZ, R69 ;  /* 0x000000ffff097224 */ /* 0x008fe200078e0045 */
        /* <DEDUP_REMOVED lines=26> */
[----:B------:R-:W-:Y:S01]  /*9fa0*/  PRMT R138, R9, 0x7610, R138 ;  /* 0x00007610098a7816 */ /* 0x000fe2000000008a */
[----:B------:R-:W-:Y:S06]  /*9fb0*/  BRA.DIV UR4, `(.L_x_1868) ;  /* 0x0000022604a47947 */ /* 0x000fec000b800000 */
[----:B------:R1:W2:Y:S04]  /*9fc0*/  SHFL.IDX PT, R5, R6, 0x1, 0x181f ;  /* 0x00381f0006057f89 */ /* 0x0002a800000e0000 */
[----:B------:R1:W3:Y:S04]  /*9fd0*/  SHFL.IDX PT, R4, R3, 0x1, 0x181f ;  /* 0x00381f0003047f89 */ /* 0x0002e800000e0000 */
[----:B------:R1:W0:Y:S04]  /*9fe0*/  SHFL.IDX PT, R9, R7, 0x1, 0x181f ;  /* 0x00381f0007097f89 */ /* 0x00022800000e0000 */
[----:B----4-:R1:W4:Y:S02]  /*9ff0*/  SHFL.IDX PT, R14, R0, 0x1, 0x181f ;  /* 0x00381f00000e7f89 */ /* 0x01032400000e0000 */
.L_x_2252:
[----:B------:R-:W-:Y:S01]  /*a000*/  VIADD R8, R10, 0x20 ;  /* 0x000000200a087836 */ /* 0x000fe20000000000 */
        /* <DEDUP_REMOVED lines=8> */
[----:B------:R-:W-:-:S05]  /*a090*/  CS2R R64, SRZ ;  /* 0x0000000000407805 */ /* 0x000fca000001ff00 */
[----:B------:R-:W-:Y:S05]  /*a0a0*/  @P0 BRA `(.L_x_1870) ;  /* 0x0000000000ac0947 */ /* 0x000fea0003800000 */
[----:B------:R-:W2:Y:S01]  /*a0b0*/  LDL R11, [R1+0x78] ;  /* 0x00007800010b7983 */ /* 0x000ea20000100800 */
        /* <DEDUP_REMOVED lines=12> */
[-C--:B---3--:R-:W-:Y:S01]  /*a180*/  @!P2 IADD3 R24, P4, R4, R27.reuse, RZ ;  /* 0x0000001b0418a210 */ /* 0x088fe20007f9e0ff */
[----:B----4-:R-:W-:Y:S01]  /*a190*/  @!P3 IMAD.MOV.U32 R8, RZ, RZ, R14 ;  /* 0x000000ffff08b224 */ /* 0x010fe200078e000e */
[----:B------:R-:W-:Y:S01]  /*a1a0*/  @!P2 IADD3 R26, P6, R14, R27, RZ ;  /* 0x0000001b0e1aa210 */ /* 0x000fe20007fde0ff */
[----:B--2---:R-:W-:Y:S01]  /*a1b0*/  @!P3 IMAD.WIDE R28, R200, 0x2, R4 ;  /* 0x00000002c81cb825 */ /* 0x004fe200078e0204 */
[----:B------:R-:W-:-:S03]  /*a1c0*/  @!P1 IADD3 R20, P5, R4, R13, RZ ;  /* 0x0000000d04149210 */ /* 0x000fc60007fbe0ff */
[----:B------:R-:W-:Y:S01]  /*a1d0*/  @!P2 IMAD.X R25, R5, 0x1, R32, P4 ;  /* 0x000000010519a824 */ /* 0x000fe200020e0620 */
[----:B------:R-:W-:Y:S01]  /*a1e0*/  @!P1 IADD3 R12, P4, R14, R13, RZ ;  /* 0x0000000d0e0c9210 */ /* 0x000fe20007f9e0ff */
[----:B0-----:R-:W-:Y:S01]  /*a1f0*/  @!P3 IMAD.WIDE R30, R200, 0x2, R8 ;  /* 0x00000002c81eb825 */ /* 0x001fe200078e0208 */
        /* <DEDUP_REMOVED lines=22> */
.L_x_1870:
[----:B------:R-:W-:Y:S05]  /*a360*/  BSYNC B1 ;  /* 0x0000000000017941 */ /* 0x000fea0003800000 */
.L_x_1869:
[----:B0--3-5:R-:W-:Y:S01]  /*a370*/  IMAD.MOV.U32 R4, RZ, RZ, R46 ;  /* 0x000000ffff047224 */ /* 0x029fe200078e002e */
[----:B------:R-:W-:Y:S01]  /*a380*/  UMOV UR4, 0xffffffff ;  /* 0xffffffff00047882 */ /* 0x000fe20000000000 */
[----:B--2---:R-:W-:Y:S02]  /*a390*/  IMAD.MOV.U32 R5, RZ, RZ, R47 ;  /* 0x000000ffff057224 */ /* 0x004fe400078e002f */
        /* <DEDUP_REMOVED lines=34> */
[----:B----4-:R4:W0:Y:S02]  /*a5c0*/  SHFL.IDX PT, R14, R0, 0x2, 0x181f ;  /* 0x00581f00000e7f89 */ /* 0x01082400000e0000 */
.L_x_2258:
        /* <DEDUP_REMOVED lines=12> */
[----:B------:R-:W4:Y:S01]  /*a690*/  LDL R11, [R1+0x78] ;  /* 0x00007800010b7983 */ /* 0x000f220000100800 */
        /* <DEDUP_REMOVED lines=11> */
[----:B0-----:R-:W-:Y:S01]  /*a750*/  @!P3 IMAD.MOV.U32 R8, RZ, RZ, R14 ;  /* 0x000000ffff08b224 */ /* 0x001fe200078e000e */
[-C--:B---3--:R-:W-:Y:S01]  /*a760*/  @!P2 IADD3 R30, P4, R4, R25.reuse, RZ ;  /* 0x00000019041ea210 */ /* 0x088fe20007f9e0ff */
[----:B------:R-:W-:Y:S01]  /*a770*/  @!P0 IMAD.SHL.U32 R15, R237, 0x2, RZ ;  /* 0x00000002ed0f8824 */ /* 0x000fe200078e00ff */
[----:B------:R-:W-:Y:S01]  /*a780*/  @!P2 IADD3 R24, P6, R14, R25, RZ ;  /* 0x000000190e18a210 */ /* 0x000fe20007fde0ff */
[----:B--2---:R-:W-:Y:S01]  /*a790*/  @!P3 IMAD.WIDE R26, R200, 0x2, R4 ;  /* 0x00000002c81ab825 */ /* 0x004fe200078e0204 */
[----:B------:R-:W-:-:S03]  /*a7a0*/  @!P1 IADD3 R20, P5, R4, R13, RZ ;  /* 0x0000000d04149210 */ /* 0x000fc60007fbe0ff */
[----:B------:R-:W-:Y:S01]  /*a7b0*/  @!P2 IMAD.X R31, R5, 0x1, R32, P4 ;  /* 0x00000001051fa824 */ /* 0x000fe200020e0620 */
[----:B------:R-:W-:Y:S01]  /*a7c0*/  @!P1 IADD3 R12, P4, R14, R13, RZ ;  /* 0x0000000d0e0c9210 */ /* 0x000fe20007f9e0ff */
[----:B------:R-:W-:Y:S01]  /*a7d0*/  @!P3 IMAD.WIDE R28, R200, 0x2, R8 ;  /* 0x00000002c81cb825 */ /* 0x000fe200078e0208 */
[----:B------:R0:W5:Y:S03]  /*a7e0*/  @!P3 LD.E.64 R42, desc[UR60][R26.64] ;  /* 0x0000003c1a2ab980 */ /* 0x000166000c101b00 */
[----:B------:R-:W-:Y:S01]  /*a7f0*/  @!P2 IMAD.X R25, R9, 0x1, R32, P6 ;  /* 0x000000010919a824 */ /* 0x000fe200030e0620 */
[-C--:B------:R-:W-:Y:S01]  /*a800*/  @!P0 IADD3 R4, P6, R4, R15.reuse, RZ ;  /* 0x0000000f04048210 */ /* 0x080fe20007fde0ff */
[--C-:B------:R-:W-:Y:S01]  /*a810*/  @!P1 IMAD.X R21, R5, 0x1, R34.reuse, P5 ;  /* 0x0000000105159824 */ /* 0x100fe200028e0622 */
[----:B------:R-:W-:Y:S01]  /*a820*/  @!P0 IADD3 R14, P5, R14, R15, RZ ;  /* 0x0000000f0e0e8210 */ /* 0x000fe20007fbe0ff */
[----:B------:R2:W5:Y:S01]  /*a830*/  @!P3 LD.E.64 R44, desc[UR60][R28.64] ;  /* 0x0000003c1c2cb980 */ /* 0x000562000c101b00 */
[----:B------:R-:W-:Y:S01]  /*a840*/  @!P1 IMAD.X R13, R9, 0x1, R34, P4 ;  /* 0x00000001090d9824 */ /* 0x000fe200020e0622 */
[----:B------:R-:W-:-:S02]  /*a850*/  CS2R R38, SRZ ;  /* 0x0000000000267805 */ /* 0x000fc4000001ff00 */
[----:B------:R-:W-:Y:S02]  /*a860*/  CS2R R40, SRZ ;  /* 0x0000000000287805 */ /* 0x000fe4000001ff00 */
[----:B------:R-:W-:Y:S02]  /*a870*/  CS2R R34, SRZ ;  /* 0x0000000000227805 */ /* 0x000fe4000001ff00 */
[----:B------:R-:W-:Y:S02]  /*a880*/  CS2R R36, SRZ ;  /* 0x0000000000247805 */ /* 0x000fe4000001ff00 */
[----:B0-----:R-:W-:Y:S01]  /*a890*/  CS2R R26, SRZ ;  /* 0x00000000001a7805 */ /* 0x001fe2000001ff00 */
[----:B------:R0:W5:Y:S01]  /*a8a0*/  @!P2 LD.E.64 R38, desc[UR60][R30.64] ;  /* 0x0000003c1e26a980 */ /* 0x000162000c101b00 */
[----:B--2---:R-:W-:-:S03]  /*a8b0*/  CS2R R28, SRZ ;  /* 0x00000000001c7805 */ /* 0x004fc6000001ff00 */
[----:B------:R0:W5:Y:S04]  /*a8c0*/  @!P2 LD.E.64 R40, desc[UR60][R24.64] ;  /* 0x0000003c1828a980 */ /* 0x000168000c101b00 */
[----:B------:R0:W5:Y:S04]  /*a8d0*/  @!P1 LD.E.64 R34, desc[UR60][R20.64] ;  /* 0x0000003c14229980 */ /* 0x000168000c101b00 */
[----:B------:R0:W5:Y:S01]  /*a8e0*/  @!P1 LD.E.64 R36, desc[UR60][R12.64] ;  /* 0x0000003c0c249980 */ /* 0x000162000c101b00 */
[----:B----4-:R-:W-:-:S05]  /*a8f0*/  @!P0 SHF.L.U64.HI R8, R237, 0x1, R11 ;  /* 0x00000001ed088819 */ /* 0x010fca000001020b */
[--C-:B------:R-:W-:Y:S02]  /*a900*/  @!P0 IMAD.X R5, R5, 0x1, R8.reuse, P6 ;  /* 0x0000000105058824 */ /* 0x100fe400030e0608 */
[----:B------:R-:W-:-:S03]  /*a910*/  @!P0 IMAD.X R15, R9, 0x1, R8, P5 ;  /* 0x00000001090f8824 */ /* 0x000fc600028e0608 */
[----:B------:R0:W5:Y:S04]  /*a920*/  @!P0 LD.E.64 R28, desc[UR60][R4.64] ;  /* 0x0000003c041c8980 */ /* 0x000168000c101b00 */
[----:B------:R0:W5:Y:S02]  /*a930*/  @!P0 LD.E.64 R26, desc[UR60][R14.64] ;  /* 0x0000003c0e1a8980 */ /* 0x000164000c101b00 */
.L_x_1873:
[----:B------:R-:W-:Y:S05]  /*a940*/  BSYNC B1 ;  /* 0x0000000000017941 */ /* 0x000fea0003800000 */
.L_x_1872:
        /* <DEDUP_REMOVED lines=33> */
[----:B------:R-:W-:Y:S01]  /*ab60*/  PRMT R117, R9, 0x7610, R117 ;  /* 0x0000761009757816 */ /* 0x000fe20000000075 */
[----:B------:R-:W-:Y:S06]  /*ab70*/  BRA.DIV UR4, `(.L_x_1874) ;  /* 0x0000021e04947947 */ /* 0x000fec000b800000 */
[----:B------:R0:W2:Y:S04]  /*ab80*/  SHFL.IDX PT, R9, R6, 0x3, 0x181f ;  /* 0x00781f0006097f89 */ /* 0x0000a800000e0000 */
[----:B------:R0:W3:Y:S04]  /*ab90*/  SHFL.IDX PT, R8, R3, 0x3, 0x181f ;  /* 0x00781f0003087f89 */ /* 0x0000e800000e0000 */
[----:B------:R0:W0:Y:S04]  /*aba0*/  SHFL.IDX PT, R23, R7, 0x3, 0x181f ;  /* 0x00781f0007177f89 */ /* 0x00002800000e0000 */
[----:B-1--4-:R-:W1:Y:S02]  /*abb0*/  SHFL.IDX PT, R0, R0, 0x3, 0x181f ;  /* 0x00781f0000007f89 */ /* 0x012e6400000e0000 */
.L_x_2264:
[----:B0-----:R-:W4:Y:S01]  /*abc0*/  LDL R6, [R1+0x68] ;  /* 0x0000680001067983 */ /* 0x001f220000100800 */
        /* <DEDUP_REMOVED lines=9> */
[----:B----4-:R-:W-:-:S04]  /*ac60*/  LEA.HI R3, R6, R6, RZ, 0x1 ;  /* 0x0000000606037211 */ /* 0x010fc800078f08ff */
[----:B------:R-:W-:-:S05]  /*ac70*/  LOP3.LUT R3, R3, 0xfffffffe, RZ, 0xc0, !PT ;  /* 0xfffffffe03037812 */ /* 0x000fca00078ec0ff */
[----:B------:R-:W-:Y:S01]  /*ac80*/  IMAD.IADD R3, R6, 0x1, -R3 ;  /* 0x0000000106037824 */ /* 0x000fe200078e0a03 */
[----:B------:R-:W-:-:S04]  /*ac90*/  CS2R R6, SRZ ;  /* 0x0000000000067805 */ /* 0x000fc8000001ff00 */
[----:B------:R-:W-:Y:S01]  /*aca0*/  SHF.L.U32 R121, R3, 0x1f, RZ ;  /* 0x0000001f03797819 */ /* 0x000fe200000006ff */
[----:B------:R-:W-:Y:S06]  /*acb0*/  @P0 BRA `(.L_x_1876) ;  /* 0x0000000000b00947 */ /* 0x000fec0003800000 */
        /* <DEDUP_REMOVED lines=13> */
[C---:B---3--:R-:W-:Y:S01]  /*ad90*/  @!P2 IADD3 R82, P4, R8.reuse, R81, RZ ;  /* 0x000000510852a210 */ /* 0x048fe20007f9e0ff */
[----:B-1----:R-:W-:Y:S01]  /*ada0*/  @!P3 IMAD.MOV.U32 R6, RZ, RZ, R0 ;  /* 0x000000ffff06b224 */ /* 0x002fe200078e0000 */
[----:B------:R-:W-:Y:S01]  /*adb0*/  @!P1 IADD3 R78, P5, R8, R11, RZ ;  /* 0x0000000b084e9210 */ /* 0x000fe20007fbe0ff */
[----:B------:R-:W-:Y:S01]  /*adc0*/  @!P3 IMAD.MOV.U32 R7, RZ, RZ, R23 ;  /* 0x000000ffff07b224 */ /* 0x000fe200078e0017 */
[C---:B------:R-:W-:Y:S01]  /*add0*/  @!P2 IADD3 R80, P6, R0.reuse, R81, RZ ;  /* 0x000000510050a210 */ /* 0x040fe20007fde0ff */
[----:B--2---:R-:W-:Y:S01]  /*ade0*/  @!P2 IMAD.X R83, R9, 0x1, R12, P4 ;  /* 0x000000010953a824 */ /* 0x004fe200020e060c */
[----:B------:R-:W-:Y:S01]  /*adf0*/  @!P1 IADD3 R10, P4, R0, R11, RZ ;  /* 0x0000000b000a9210 */ /* 0x000fe20007f9e0ff */
[----:B------:R-:W-:-:S04]  /*ae00*/  @!P3 IMAD.WIDE R4, R200, 0x2, R8 ;  /* 0x00000002c804b825 */ /* 0x000fc800078e0208 */
[----:B------:R-:W-:Y:S01]  /*ae10*/  @!P3 IMAD.WIDE R6, R200, 0x2, R6 ;  /* 0x00000002c806b825 */ /* 0x000fe200078e0206 */
[----:B------:R0:W5:Y:S03]  /*ae20*/  @!P3 LD.E.64 R30, desc[UR60][R4.64] ;  /* 0x0000003c041eb980 */ /* 0x000166000c101b00 */
[----:B------:R-:W-:Y:S01]  /*ae30*/  @!P1 IMAD.X R79, R9, 0x1, R14, P5 ;  /* 0x00000001094f9824 */ /* 0x000fe200028e060e */
[-C--:B------:R-:W-:Y:S01]  /*ae40*/  @!P0 IADD3 R84, P5, R0, R85.reuse, RZ ;  /* 0x0000005500548210 */ /* 0x080fe20007fbe0ff */
[C---:B------:R-:W-:Y:S01]  /*ae50*/  @!P2 IMAD.X R81, R23.reuse, 0x1, R12, P6 ;  /* 0x000000011751a824 */ /* 0x040fe200030e060c */
        /* <DEDUP_REMOVED lines=9> */
[----:B-1----:R-:W-:-:S03]  /*aef0*/  CS2R R6, SRZ ;  /* 0x0000000000067805 */ /* 0x002fc6000001ff00 */
        /* <DEDUP_REMOVED lines=8> */
.L_x_1876:
[----:B------:R-:W-:Y:S05]  /*af80*/  BSYNC B1 ;  /* 0x0000000000017941 */ /* 0x000fea0003800000 */
.L_x_1875:
[----:B------:R-:W4:Y:S01]  /*af90*/  SYNCS.PHASECHK.TRANS64.TRYWAIT P0, [R16+URZ+0x30800], R121 ;  /* 0x03080079100075a7 */ /* 0x000f22000800017f */
[----:B0--3-5:R-:W-:Y:S01]  /*afa0*/  IMAD.MOV.U32 R8, RZ, RZ, R12 ;  /* 0x000000ffff087224 */ /* 0x029fe200078e000c */
[----:B------:R-:W-:Y:S01]  /*afb0*/  BSSY B1, `(.L_x_1877) ;  /* 0x0000020000017945 */ /* 0x000fe20003800000 */
        /* <DEDUP_REMOVED lines=20> */
[----:B------:R-:W-:Y:S01]  /*b100*/  VIADDMNMX R3, R99, -R120, 0x80, PT ;  /* 0x0000008063037446 */ /* 0x000fe20003800978 */
[----:B------:R-:W-:Y:S01]  /*b110*/  IMAD.MOV.U32 R11, RZ, RZ, R25 ;  /* 0x000000ffff0b7224 */ /* 0x000fe200078e0019 */
[----:B------:R-:W-:Y:S01]  /*b120*/  PRMT R83, R8, 0x7610, R83 ;  /* 0x0000761008537816 */ /* 0x000fe20000000053 */
[----:B-1----:R-:W-:Y:S01]  /*b130*/  IMAD.MOV.U32 R0, RZ, RZ, R4 ;  /* 0x000000ffff007224 */ /* 0x002fe200078e0004 */
[----:B------:R-:W-:Y:S01]  /*b140*/  PRMT R82, R9, 0x7610, R82 ;  /* 0x0000761009527816 */ /* 0x000fe20000000052 */
[----:B------:R-:W-:Y:S01]  /*b150*/  IMAD.MOV.U32 R8, RZ, RZ, R32 ;  /* 0x000000ffff087224 */ /* 0x000fe200078e0020 */
[----:B------:R-:W-:Y:S01]  /*b160*/  ISETP.GE.AND P1, PT, R218, R3, PT ;  /* 0x00000003da00720c */ /* 0x000fe20003f26270 */
[----:B------:R-:W-:Y:S01]  /*b170*/  IMAD.MOV.U32 R9, RZ, RZ, R33 ;  /* 0x000000ffff097224 */ /* 0x000fe200078e0021 */
[----:B------:R-:W-:-:S02]  /*b180*/  PRMT R99, R10, 0x7610, R99 ;  /* 0x000076100a637816 */ /* 0x000fc40000000063 */
[----:B------:R-:W-:Y:S01]  /*b190*/  PRMT R109, R11, 0x7610, R109 ;  /* 0x000076100b6d7816 */ /* 0x000fe2000000006d */
[----:B----4-:R-:W-:Y:S08]  /*b1a0*/  @!P0 BRA `(.L_x_1878) ;  /* 0x00000218007c8947 */ /* 0x010ff00003800000 */
.L_x_2265:
[----:B------:R-:W-:Y:S05]  /*b1b0*/  BSYNC B1 ;  /* 0x0000000000017941 */ /* 0x000fea0003800000 */
.L_x_1877:
[----:B------:R-:W-:Y:S01]  /*b1c0*/  BSSY B1, `(.L_x_1879) ;  /* 0x00000cc000017945 */ /* 0x000fe20003800000 */
[----:B------:R-:W-:Y:S02]  /*b1d0*/  PRMT R120, R8, 0x7610, R120 ;  /* 0x0000761008787816 */ /* 0x000fe40000000078 */
[----:B0-----:R-:W-:Y:S01]  /*b1e0*/  PRMT R121, R9, 0x7610, R121 ;  /* 0x0000761009797816 */ /* 0x001fe20000000079 */
[----:B------:R-:W-:Y:S06]  /*b1f0*/  @P1 BRA `(.L_x_1880) ;  /* 0x0000000c00201947 */ /* 0x000fec0003800000 */
[----:B------:R0:W5:Y:S01]  /*b200*/  LDL R146, [R1+0x48] ;  /* 0x0000480001927983 */ /* 0x0001620000100800 */
[----:B------:R-:W1:Y:S01]  /*b210*/  LDC R8, c[0x0][0x3f4] ;  /* 0x0000fd00ff087b82 */ /* 0x000e620000000800 */
[----:B------:R-:W-:Y:S01]  /*b220*/  BSSY B2, `(.L_x_1881) ;  /* 0x0000034000027945 */ /* 0x000fe20003800000 */
[-C--:B-1----:R-:W-:Y:S02]  /*b230*/  ISETP.GE.AND P0, PT, R200, R8.reuse, PT ;  /* 0x00000008c800720c */ /* 0x082fe40003f06270 */
[-C--:B------:R-:W-:Y:S02]  /*b240*/  ISETP.GE.AND P1, PT, R236, R8.reuse, PT ;  /* 0x00000008ec00720c */ /* 0x080fe40003f26270 */
[-C--:B------:R-:W-:Y:S02]  /*b250*/  ISETP.GE.AND P2, PT, R235, R8.reuse, PT ;  /* 0x00000008eb00720c */ /* 0x080fe40003f46270 */
[----:B------:R-:W-:-:S07]  /*b260*/  ISETP.GE.AND P3, PT, R237, R8, PT ;  /* 0x00000008ed00720c */ /* 0x000fce0003f66270 */
[----:B0-----:R-:W-:Y:S06]  /*b270*/  @P0 BRA `(.L_x_1882) ;  /* 0x0000000000b80947 */ /* 0x001fec0003800000 */
[----:B-----5:R-:W0:Y:S01]  /*b280*/  LDS.128 R8, [R146] ;  /* 0x0000000092087984 */ /* 0x020e220000000c00 */
[----:B------:R-:W-:Y:S02]  /*b290*/  SHF.R.U64 R74, R74, 0x10, R75 ;  /* 0x000000104a4a7819 */ /* 0x000fe4000000124b */
[----:B------:R-:W-:Y:S02]  /*b2a0*/  SHF.R.U64 R76, R76, 0x10, R77 ;  /* 0x000000104c4c7819 */ /* 0x000fe4000000124d */
[----:B------:R-:W-:Y:S02]  /*b2b0*/  SHF.R.U32.HI R75, RZ, 0x10, R75 ;  /* 0x00000010ff4b7819 */ /* 0x000fe4000001164b */
[----:B------:R-:W-:Y:S02]  /*b2c0*/  SHF.R.U32.HI R77, RZ, 0x10, R77 ;  /* 0x00000010ff4d7819 */ /* 0x000fe4000001164d */
[----:B------:R-:W-:Y:S02]  /*b2d0*/  PRMT R142, R138, 0x5410, R75 ;  /* 0x000054108a8e7816 */ /* 0x000fe4000000004b */
[----:B------:R-:W-:-:S02]  /*b2e0*/  PRMT R140, R140, 0x5410, R77 ;  /* 0x000054108c8c7816 */ /* 0x000fc4000000004d */
[----:B------:R-:W-:Y:S01]  /*b2f0*/  PRMT R139, R139, 0x5410, R74 ;  /* 0x000054108b8b7816 */ /* 0x000fe2000000004a */
[C---:B------:R-:W-:Y:S01]  /*b300*/  IMAD.U32 R143, R142.reuse, 0x10000, RZ ;  /* 0x000100008e8f7824 */ /* 0x040fe200078e00ff */
[----:B------:R-:W-:Y:S01]  /*b310*/  LOP3.LUT R142, R142, 0xffff0000, RZ, 0xc0, !PT ;  /* 0xffff00008e8e7812 */ /* 0x000fe200078ec0ff */
[C---:B------:R-:W-:Y:S01]  /*b320*/  IMAD.U32 R138, R140.reuse, 0x10000, RZ ;  /* 0x000100008c8a7824 */ /* 0x040fe200078e00ff */
[----:B------:R-:W-:Y:S02]  /*b330*/  PRMT R141, R141, 0x5410, R76 ;  /* 0x000054108d8d7816 */ /* 0x000fe4000000004c */
[----:B------:R-:W-:Y:S02]  /*b340*/  LOP3.LUT R140, R140, 0xffff0000, RZ, 0xc0, !PT ;  /* 0xffff00008c8c7812 */ /* 0x000fe400078ec0ff */
[C---:B0-----:R-:W-:Y:S01]  /*b350*/  LOP3.LUT R75, R10.reuse, 0xffff0000, RZ, 0xc0, !PT ;  /* 0xffff00000a4b7812 */ /* 0x041fe200078ec0ff */
[----:B------:R-:W-:Y:S01]  /*b360*/  IMAD.U32 R74, R10, 0x10000, RZ ;  /* 0x000100000a4a7824 */ /* 0x000fe200078e00ff */
[C---:B------:R-:W-:Y:S01]  /*b370*/  LOP3.LUT R77, R11.reuse, 0xffff0000, RZ, 0xc0, !PT ;  /* 0xffff00000b4d7812 */ /* 0x040fe200078ec0ff */
[----:B------:R-:W-:-:S02]  /*b380*/  IMAD.U32 R76, R11, 0x10000, RZ ;  /* 0x000100000b4c7824 */ /* 0x000fc400078e00ff */
[CC--:B------:R-:W-:Y:S01]  /*b390*/  FMUL.FTZ R145, R75.reuse, R143.reuse ;  /* 0x0000008f4b917220 */ /* 0x0c0fe20000410000 */
[----:B------:R-:W-:Y:S01]  /*b3a0*/  FMUL.FTZ R144, R75, R138 ;  /* 0x0000008a4b907220 */ /* 0x000fe20000410000 */
[----:B------:R-:W-:Y:S01]  /*b3b0*/  FMUL.FTZ R75, R77, R142 ;  /* 0x0000008e4d4b7220 */ /* 0x000fe20000410000 */
[----:B------:R-:W-:Y:S02]  /*b3c0*/  IMAD.U32 R10, R8, 0x10000, RZ ;  /* 0x00010000080a7824 */ /* 0x000fe400078e00ff */
[C---:B------:R-:W-:Y:S01]  /*b3d0*/  FFMA.FTZ R145, R74.reuse, R138, -R145 ;  /* 0x0000008a4a917223 */ /* 0x040fe20000010891 */
[----:B------:R-:W-:Y:S02]  /*b3e0*/  IMAD.U32 R11, R9, 0x10000, RZ ;  /* 0x00010000090b7824 */ /* 0x000fe400078e00ff */
[----:B------:R-:W-:Y:S01]  /*b3f0*/  FFMA.FTZ R144, R74, R143, R144 ;  /* 0x0000008f4a907223 */ /* 0x000fe20000010090 */
[----:B------:R-:W-:Y:S01]  /*b400*/  LOP3.LUT R8, R8, 0xffff0000, RZ, 0xc0, !PT ;  /* 0xffff000008087812 */ /* 0x000fe200078ec0ff */
[-C--:B------:R-:W-:Y:S01]  /*b410*/  FMUL.FTZ R147, R77, R140.reuse ;  /* 0x0000008c4d937220 */ /* 0x080fe20000410000 */
        /* <DEDUP_REMOVED lines=10> */
[-C--:B------:R-:W-:Y:S01]  /*b4c0*/  FMUL.FTZ R141, R9, R74.reuse ;  /* 0x0000004a098d7220 */ /* 0x080fe20000410000 */
[C---:B------:R-:W-:Y:S01]  /*b4d0*/  FFMA.FTZ R8, R10.reuse, R75, -R139 ;  /* 0x0000004b0a087223 */ /* 0x040fe2000001088b */
[C---:B------:R-:W-:Y:S01]  /*b4e0*/  FFMA.FTZ R9, R11.reuse, R74, -R140 ;  /* 0x0000004a0b097223 */ /* 0x040fe2000001088c */
[----:B------:R-:W-:Y:S01]  /*b4f0*/  FFMA.FTZ R77, R10, R77, R76 ;  /* 0x0000004d0a4d7223 */ /* 0x000fe2000001004c */
[----:B------:R-:W-:Y:S01]  /*b500*/  FFMA.FTZ R138, R11, R138, R141 ;  /* 0x0000008a0b8a7223 */ /* 0x000fe2000001008d */
[----:B------:R-:W-:Y:S02]  /*b510*/  F2FP.BF16.F32.PACK_AB R10, R144, R145 ;  /* 0x00000091900a723e */ /* 0x000fe400000010ff */
[----:B------:R-:W-:-:S02]  /*b520*/  F2FP.BF16.F32.PACK_AB R11, R142, R143 ;  /* 0x0000008f8e0b723e */ /* 0x000fc400000010ff */
[----:B------:R-:W-:Y:S02]  /*b530*/  F2FP.BF16.F32.PACK_AB R8, R77, R8 ;  /* 0x000000084d08723e */ /* 0x000fe400000010ff */
[----:B------:R-:W-:-:S05]  /*b540*/  F2FP.BF16.F32.PACK_AB R9, R138, R9 ;  /* 0x000000098a09723e */ /* 0x000fca00000010ff */
[----:B------:R0:W-:Y:S02]  /*b550*/  STS.128 [R146], R8 ;  /* 0x0000000892007388 */ /* 0x0001e40000000c00 */
.L_x_1882:
[----:B------:R-:W-:Y:S05]  /*b560*/  BSYNC B2 ;  /* 0x0000000000027941 */ /* 0x000fea0003800000 */
.L_x_1881:
[----:B------:R-:W-:Y:S04]  /*b570*/  BSSY B2, `(.L_x_1883) ;  /* 0x0000030000027945 */ /* 0x000fe80003800000 */
[----:B------:R-:W-:Y:S05]  /*b580*/  @P1 BRA `(.L_x_1884) ;  /* 0x0000000000b81947 */ /* 0x000fea0003800000 */
[----:B0----5:R-:W0:Y:S01]  /*b590*/  LDS.128 R8, [R146+0x4000] ;  /* 0x0040000092087984 */ /* 0x021e220000000c00 */
[--C-:B------:R-:W-:Y:S02]  /*b5a0*/  SHF.R.U64 R75, R72, 0x10, R73.reuse ;  /* 0x00000010484b7819 */ /* 0x100fe40000001249 */
[----:B------:R-:W-:Y:S02]  /*b5b0*/  SHF.R.U32.HI R72, RZ, 0x10, R73 ;  /* 0x00000010ff487819 */ /* 0x000fe40000011649 */
[--C-:B------:R-:W-:Y:S02]  /*b5c0*/  SHF.R.U64 R73, R70, 0x10, R71.reuse ;  /* 0x0000001046497819 */ /* 0x100fe40000001247 */
[----:B------:R-:W-:Y:S02]  /*b5d0*/  SHF.R.U32.HI R70, RZ, 0x10, R71 ;  /* 0x00000010ff467819 */ /* 0x000fe40000011647 */
[----:B------:R-:W-:Y:S02]  /*b5e0*/  PRMT R135, R135, 0x5410, R72 ;  /* 0x0000541087877816 */ /* 0x000fe40000000048 */
[----:B------:R-:W-:-:S02]  /*b5f0*/  PRMT R137, R137, 0x5410, R70 ;  /* 0x0000541089897816 */ /* 0x000fc40000000046 */
[----:B------:R-:W-:Y:S01]  /*b600*/  PRMT R134, R134, 0x5410, R75 ;  /* 0x0000541086867816 */ /* 0x000fe2000000004b */
[----:B------:R-:W-:Y:S01]  /*b610*/  IMAD.U32 R74, R135, 0x10000, RZ ;  /* 0x00010000874a7824 */ /* 0x000fe200078e00ff */
[----:B------:R-:W-:Y:S01]  /*b620*/  PRMT R136, R136, 0x5410, R73 ;  /* 0x0000541088887816 */ /* 0x000fe20000000049 */
[C---:B------:R-:W-:Y:S01]  /*b630*/  IMAD.U32 R75, R137.reuse, 0x10000, RZ ;  /* 0x00010000894b7824 */ /* 0x040fe200078e00ff */
[----:B------:R-:W-:Y:S02]  /*b640*/  LOP3.LUT R137, R137, 0xffff0000, RZ, 0xc0, !PT ;  /* 0xffff000089897812 */ /* 0x000fe400078ec0ff */
[----:B------:R-:W-:Y:S02]  /*b650*/  LOP3.LUT R135, R135, 0xffff0000, RZ, 0xc0, !PT ;  /* 0xffff000087877812 */ /* 0x000fe400078ec0ff */
[C---:B0-----:R-:W-:Y:S01]  /*b660*/  LOP3.LUT R71, R10.reuse, 0xffff0000, RZ, 0xc0, !PT ;  /* 0xffff00000a477812 */ /* 0x041fe200078ec0ff */
[----:B------:R-:W-:Y:S01]  /*b670*/  IMAD.U32 R70, R10, 0x10000, RZ ;  /* 0x000100000a467824 */ /* 0x000fe200078e00ff */
[C---:B------:R-:W-:Y:S01]  /*b680*/  LOP3.LUT R73, R11.reuse, 0xffff0000, RZ, 0xc0, !PT ;  /* 0xffff00000b497812 */ /* 0x040fe200078ec0ff */
[----:B------:R-:W-:-:S02]  /*b690*/  IMAD.U32 R72, R11, 0x10000, RZ ;  /* 0x000100000b487824 */ /* 0x000fc400078e00ff */
[CC--:B------:R-:W-:Y:S01]  /*b6a0*/  FMUL.FTZ R76, R71.reuse, R74.reuse ;  /* 0x0000004a474c7220 */ /* 0x0c0fe20000410000 */
[----:B------:R-:W-:Y:S01]  /*b6b0*/  FMUL.FTZ R77, R71, R75 ;  /* 0x0000004b474d7220 */ /* 0x000fe20000410000 */
[C---:B------:R-:W-:Y:S01]  /*b6c0*/  FMUL.FTZ R71, R73.reuse, R137 ;  /* 0x0000008949477220 */ /* 0x040fe20000410000 */
[----:B------:R-:W-:Y:S02]  /*b6d0*/  IMAD.U32 R10, R8, 0x10000, RZ ;  /* 0x00010000080a7824 */ /* 0x000fe400078e00ff */
[----:B------:R-:W-:Y:S01]  /*b6e0*/  FFMA.FTZ R139, R70, R75, R76 ;  /* 0x0000004b468b7223 */ /* 0x000fe2000001004c */
[-C--:B------:R-:W-:Y:S01]  /*b6f0*/  FMUL.FTZ R75, R73, R135.reuse ;  /* 0x00000087494b7220 */ /* 0x080fe20000410000 */
[----:B------:R-:W-:Y:S01]  /*b700*/  FFMA.FTZ R135, R72, R135, -R71 ;  /* 0x0000008748877223 */ /* 0x000fe20000010847 */
[C---:B------:R-:W-:Y:S01]  /*b710*/  IMAD.U32 R11, R9.reuse, 0x10000, RZ ;  /* 0x00010000090b7824 */ /* 0x040fe200078e00ff */
[----:B------:R-:W-:Y:S01]  /*b720*/  LOP3.LUT R8, R8, 0xffff0000, RZ, 0xc0, !PT ;  /* 0xffff000008087812 */ /* 0x000fe200078ec0ff */
[----:B------:R-:W-:Y:S01]  /*b730*/  IMAD.U32 R73, R136, 0x10000, RZ ;  /* 0x0001000088497824 */ /* 0x000fe200078e00ff */
[----:B------:R-:W-:Y:S01]  /*b740*/  LOP3.LUT R9, R9, 0xffff0000, RZ, 0xc0, !PT ;  /* 0xffff000009097812 */ /* 0x000fe200078ec0ff */
[----:B------:R-:W-:Y:S01]  /*b750*/  IMAD.U32 R71, R134, 0x10000, RZ ;  /* 0x0001000086477824 */ /* 0x000fe200078e00ff */
[----:B------:R-:W-:Y:S01]  /*b760*/  LOP3.LUT R136, R136, 0xffff0000, RZ, 0xc0, !PT ;  /* 0xffff000088887812 */ /* 0x000fe200078ec0ff */
[----:B------:R-:W-:Y:S01]  /*b770*/  FFMA.FTZ R74, R70, R74, -R77 ;  /* 0x0000004a464a7223 */ /* 0x000fe2000001084d */
[----:B------:R-:W-:Y:S01]  /*b780*/  LOP3.LUT R134, R134, 0xffff0000, RZ, 0xc0, !PT ;  /* 0xffff000086867812 */ /* 0x000fe200078ec0ff */
        /* <DEDUP_REMOVED lines=14> */
.L_x_1884:
[----:B------:R-:W-:Y:S05]  /*b870*/  BSYNC B2 ;  /* 0x0000000000027941 */ /* 0x000fea0003800000 */
.L_x_1883:
[----:B------:R-:W-:Y:S04]  /*b880*/  BSSY B2, `(.L_x_1885) ;  /* 0x0000030000027945 */ /* 0x000fe80003800000 */
[----:B------:R-:W-:Y:S05]  /*b890*/  @P2 BRA `(.L_x_1886) ;  /* 0x0000000000b82947 */ /* 0x000fea0003800000 */
[----:B01---5:R-:W0:Y:S01]  /*b8a0*/  LDS.128 R8, [R146+0x8000] ;  /* 0x0080000092087984 */ /* 0x023e220000000c00 */
        /* <DEDUP_REMOVED lines=10> */
[----:B------:R-:W-:Y:S02]  /*b950*/  LOP3.LUT R130, R130, 0xffff0000, RZ, 0xc0, !PT ;  /* 0xffff000082827812 */ /* 0x000fe400078ec0ff */
[----:B------:R-:W-:Y:S02]  /*b960*/  PRMT R133, R133, 0x5410, R68 ;  /* 0x0000541085857816 */ /* 0x000fe40000000044 */
[C---:B0-----:R-:W-:Y:S01]  /*b970*/  LOP3.LUT R67, R10.reuse, 0xffff0000, RZ, 0xc0, !PT ;  /* 0xffff00000a437812 */ /* 0x041fe200078ec0ff */
[----:B------:R-:W-:Y:S01]  /*b980*/  IMAD.U32 R66, R10, 0x10000, RZ ;  /* 0x000100000a427824 */ /* 0x000fe200078e00ff */
[C---:B------:R-:W-:Y:S01]  /*b990*/  LOP3.LUT R69, R11.reuse, 0xffff0000, RZ, 0xc0, !PT ;  /* 0xffff00000b457812 */ /* 0x040fe200078ec0ff */
[----:B------:R-:W-:-:S02]  /*b9a0*/  IMAD.U32 R68, R11, 0x10000, RZ ;  /* 0x000100000b447824 */ /* 0x000fc400078e00ff */
[C---:B------:R-:W-:Y:S01]  /*b9b0*/  FMUL.FTZ R72, R67.reuse, R70 ;  /* 0x0000004643487220 */ /* 0x040fe20000410000 */
[-C--:B------:R-:W-:Y:S01]  /*b9c0*/  FMUL.FTZ R73, R67, R71.reuse ;  /* 0x0000004743497220 */ /* 0x080fe20000410000 */
[----:B------:R-:W-:Y:S01]  /*b9d0*/  FMUL.FTZ R67, R69, R130 ;  /* 0x0000008245437220 */ /* 0x000fe20000410000 */
[----:B------:R-:W-:Y:S02]  /*b9e0*/  IMAD.U32 R10, R8, 0x10000, RZ ;  /* 0x00010000080a7824 */ /* 0x000fe400078e00ff */
[C---:B------:R-:W-:Y:S01]  /*b9f0*/  FFMA.FTZ R75, R66.reuse, R71, R72 ;  /* 0x00000047424b7223 */ /* 0x040fe20000010048 */
[----:B------:R-:W-:Y:S02]  /*ba00*/  IMAD.U32 R11, R9, 0x10000, RZ ;  /* 0x00010000090b7824 */ /* 0x000fe400078e00ff */
[----:B------:R-:W-:Y:S01]  /*ba10*/  FFMA.FTZ R74, R66, R70, -R73 ;  /* 0x00000046424a7223 */ /* 0x000fe20000010849 */
[-C--:B------:R-:W-:Y:S01]  /*ba20*/  FMUL.FTZ R71, R69, R132.reuse ;  /* 0x0000008445477220 */ /* 0x080fe20000410000 */
[----:B------:R-:W-:Y:S01]  /*ba30*/  LOP3.LUT R8, R8, 0xffff0000, RZ, 0xc0, !PT ;  /* 0xffff000008087812 */ /* 0x000fe200078ec0ff */
[C---:B------:R-:W-:Y:S01]  /*ba40*/  FFMA.FTZ R132, R68.reuse, R132, -R67 ;  /* 0x0000008444847223 */ /* 0x040fe20000010843 */
[----:B------:R-:W-:Y:S01]  /*ba50*/  LOP3.LUT R9, R9, 0xffff0000, RZ, 0xc0, !PT ;  /* 0xffff000009097812 */ /* 0x000fe200078ec0ff */
[C---:B------:R-:W-:Y:S01]  /*ba60*/  IMAD.U32 R69, R131.reuse, 0x10000, RZ ;  /* 0x0001000083457824 */ /* 0x040fe200078e00ff */
[----:B------:R-:W-:Y:S01]  /*ba70*/  LOP3.LUT R70, R131, 0xffff0000, RZ, 0xc0, !PT ;  /* 0xffff000083467812 */ /* 0x000fe200078ec0ff */
[C---:B------:R-:W-:Y:S01]  /*ba80*/  IMAD.U32 R67, R133.reuse, 0x10000, RZ ;  /* 0x0001000085437824 */ /* 0x040fe200078e00ff */
        /* <DEDUP_REMOVED lines=15> */
.L_x_1886:
[----:B------:R-:W-:Y:S05]  /*bb80*/  BSYNC B2 ;  /* 0x0000000000027941 */ /* 0x000fea0003800000 */
.L_x_1885:
[----:B------:R-:W-:Y:S05]  /*bb90*/  @P3 BRA `(.L_x_1880) ;  /* 0x0000000000b83947 */ /* 0x000fea0003800000 */
[----:B012--5:R-:W0:Y:S01]  /*bba0*/  LDS.128 R8, [R146+0xc000] ;  /* 0x00c0000092087984 */ /* 0x027e220000000c00 */
        /* <DEDUP_REMOVED lines=45> */
.L_x_1880:
[----:B------:R-:W-:Y:S05]  /*be80*/  BSYNC B1 ;  /* 0x0000000000017941 */ /* 0x000fea0003800000 */
.L_x_1879:
[----:B0123--:R-:W-:Y:S01]  /*be90*/  VIADD R8, R218, 0x20 ;  /* 0x00000020da087836 */ /* 0x00ffe20000000000 */
[----:B------:R-:W-:Y:S04]  /*bea0*/  BSSY B1, `(.L_x_1887) ;  /* 0x00000cb000017945 */ /* 0x000fe80003800000 */
[----:B------:R-:W-:-:S13]  /*beb0*/  ISETP.GE.AND P0, PT, R8, R3, PT ;  /* 0x000000030800720c */ /* 0x000fda0003f06270 */
[----:B------:R-:W-:Y:S05]  /*bec0*/  @P0 BRA `(.L_x_1888) ;  /* 0x0000000c00200947 */ /* 0x000fea0003800000 */
        /* <DEDUP_REMOVED lines=8> */
[----:B-----5:R-:W0:Y:S01]  /*bf50*/  LDS.128 R8, [R66+0x1000] ;  /* 0x0010000042087984 */ /* 0x020e220000000c00 */
[----:B------:R-:W-:Y:S02]  /*bf60*/  SHF.R.U64 R61, R62, 0x10, R63 ;  /* 0x000000103e3d7819 */ /* 0x000fe4000000123f */
[----:B------:R-:W-:Y:S02]  /*bf70*/  SHF.R.U64 R59, R64, 0x10, R65 ;  /* 0x00000010403b7819 */ /* 0x000fe40000001241 */
[----:B------:R-:W-:Y:S02]  /*bf80*/  SHF.R.U32.HI R62, RZ, 0x10, R63 ;  /* 0x00000010ff3e7819 */ /* 0x000fe4000001163f */
        /* <DEDUP_REMOVED lines=42> */
.L_x_1890:
[----:B------:R-:W-:Y:S05]  /*c230*/  BSYNC B2 ;  /* 0x0000000000027941 */ /* 0x000fea0003800000 */
.L_x_1889:
        /* <DEDUP_REMOVED lines=48> */
.L_x_1892:
[----:B------:R-:W-:Y:S05]  /*c540*/  BSYNC B2 ;  /* 0x0000000000027941 */ /* 0x000fea0003800000 */
.L_x_1891:
        /* <DEDUP_REMOVED lines=19> */
[C---:B------:R-:W-:Y:S01]  /*c680*/  FMUL.FTZ R58, R51.reuse, R54 ;  /* 0x00000036333a7220 */ /* 0x040fe20000410000 */
[-C--:B------:R-:W-:Y:S01]  /*c690*/  FMUL.FTZ R57, R51, R55.reuse ;  /* 0x0000003733397220 */ /* 0x080fe20000410000 */
[C---:B------:R-:W-:Y:S01]  /*c6a0*/  FMUL.FTZ R51, R53.reuse, R102 ;  /* 0x0000006635337220 */ /* 0x040fe20000410000 */
[----:B------:R-:W-:Y:S02]  /*c6b0*/  IMAD.U32 R10, R8, 0x10000, RZ ;  /* 0x00010000080a7824 */ /* 0x000fe400078e00ff */
[----:B------:R-:W-:Y:S01]  /*c6c0*/  FFMA.FTZ R59, R50, R55, R58 ;  /* 0x00000037323b7223 */ /* 0x000fe2000001003a */
[-C--:B------:R-:W-:Y:S01]  /*c6d0*/  FMUL.FTZ R55, R53, R100.reuse ;  /* 0x0000006435377220 */ /* 0x080fe20000410000 */
[----:B------:R-:W-:Y:S01]  /*c6e0*/  FFMA.FTZ R100, R52, R100, -R51 ;  /* 0x0000006434647223 */ /* 0x000fe20000010833 */
[----:B------:R-:W-:Y:S02]  /*c6f0*/  IMAD.U32 R11, R9, 0x10000, RZ ;  /* 0x00010000090b7824 */ /* 0x000fe400078e00ff */
[----:B------:R-:W-:Y:S01]  /*c700*/  FFMA.FTZ R56, R50, R54, -R57 ;  /* 0x0000003632387223 */ /* 0x000fe20000010839 */
        /* <DEDUP_REMOVED lines=8> */
[----:B------:R-:W-:-:S02]  /*c790*/  FMUL.FTZ R52, R8, R51 ;  /* 0x0000003308347220 */ /* 0x000fc40000410000 */
[C---:B------:R-:W-:Y:S01]  /*c7a0*/  FMUL.FTZ R54, R9.reuse, R50 ;  /* 0x0000003209367220 */ /* 0x040fe20000410000 */
[C---:B------:R-:W-:Y:S01]  /*c7b0*/  FFMA.FTZ R8, R10.reuse, R51, -R55 ;  /* 0x000000330a087223 */ /* 0x040fe20000010837 */
[-C--:B------:R-:W-:Y:S01]  /*c7c0*/  FMUL.FTZ R57, R9, R98.reuse ;  /* 0x0000006209397220 */ /* 0x080fe20000410000 */
[----:B------:R-:W-:Y:S01]  /*c7d0*/  FFMA.FTZ R53, R10, R53, R52 ;  /* 0x000000350a357223 */ /* 0x000fe20000010034 */
[----:B------:R-:W-:Y:S01]  /*c7e0*/  FFMA.FTZ R9, R11, R98, -R54 ;  /* 0x000000620b097223 */ /* 0x000fe20000010836 */
[----:B------:R-:W-:Y:S01]  /*c7f0*/  F2FP.BF16.F32.PACK_AB R10, R59, R56 ;  /* 0x000000383b0a723e */ /* 0x000fe200000010ff */
[----:B------:R-:W-:Y:S01]  /*c800*/  FFMA.FTZ R50, R11, R50, R57 ;  /* 0x000000320b327223 */ /* 0x000fe20000010039 */
[----:B------:R-:W-:Y:S02]  /*c810*/  F2FP.BF16.F32.PACK_AB R11, R61, R100 ;  /* 0x000000643d0b723e */ /* 0x000fe400000010ff */
[----:B------:R-:W-:Y:S02]  /*c820*/  F2FP.BF16.F32.PACK_AB R8, R53, R8 ;  /* 0x000000083508723e */ /* 0x000fe400000010ff */
[----:B------:R-:W-:-:S05]  /*c830*/  F2FP.BF16.F32.PACK_AB R9, R50, R9 ;  /* 0x000000093209723e */ /* 0x000fca00000010ff */
[----:B------:R2:W-:Y:S02]  /*c840*/  STS.128 [R66+0x9000], R8 ;  /* 0x0090000842007388 */ /* 0x0005e40000000c00 */
.L_x_1894:
[----:B------:R-:W-:Y:S05]  /*c850*/  BSYNC B2 ;  /* 0x0000000000027941 */ /* 0x000fea0003800000 */
.L_x_1893:
[----:B------:R-:W-:Y:S05]  /*c860*/  @P3 BRA `(.L_x_1888) ;  /* 0x0000000000b83947 */ /* 0x000fea0003800000 */
[----:B012--5:R-:W0:Y:S01]  /*c870*/  LDS.128 R8, [R66+0xd000] ;  /* 0x00d0000042087984 */ /* 0x027e220000000c00 */
        /* <DEDUP_REMOVED lines=45> */
.L_x_1888:
[----:B------:R-:W-:Y:S05]  /*cb50*/  BSYNC B1 ;  /* 0x0000000000017941 */ /* 0x000fea0003800000 */
.L_x_1887:
        /* <DEDUP_REMOVED lines=58> */
.L_x_1898:
[----:B------:R-:W-:Y:S05]  /*cf00*/  BSYNC B2 ;  /* 0x0000000000027941 */ /* 0x000fea0003800000 */
.L_x_1897:
[----:B------:R-:W-:Y:S04]  /*cf10*/  BSSY B2, `(.L_x_1899) ;  /* 0x0000030000027945 */ /* 0x000fe80003800000 */
[----:B------:R-:W-:Y:S05]  /*cf20*/  @P1 BRA `(.L_x_1900) ;  /* 0x0000000000b81947 */ /* 0x000fea0003800000 */
[----:B0----5:R-:W0:Y:S01]  /*cf30*/  LDS.128 R8, [R50+0x6000] ;  /* 0x0060000032087984 */ /* 0x021e220000000c00 */
        /* <DEDUP_REMOVED lines=45> */
.L_x_1900:
[----:B------:R-:W-:Y:S05]  /*d210*/  BSYNC B2 ;  /* 0x0000000000027941 */ /* 0x000fea0003800000 */
.L_x_1899:
        /* <DEDUP_REMOVED lines=48> */
.L_x_1902:
[----:B------:R-:W-:Y:S05]  /*d520*/  BSYNC B2 ;  /* 0x0000000000027941 */ /* 0x000fea0003800000 */
.L_x_1901:
        /* <DEDUP_REMOVED lines=47> */
.L_x_1896:
[----:B------:R-:W-:Y:S05]  /*d820*/  BSYNC B1 ;  /* 0x0000000000017941 */ /* 0x000fea0003800000 */
.L_x_1895:
[----:B0123--:R-:W-:-:S05]  /*d830*/  VIADD R8, R218, 0x60 ;  /* 0x00000060da087836 */ /* 0x00ffca0000000000 */
        /* <DEDUP_REMOVED lines=24> */
[C---:B------:R-:W-:Y:S01]  /*d9c0*/  IMAD.U32 R28, R11.reuse, 0x10000, RZ ;  /* 0x000100000b1c7824 */ /* 0x040fe200078e00ff */
[----:B------:R-:W-:Y:S01]  /*d9d0*/  LOP3.LUT R11, R11, 0xffff0000, RZ, 0xc0, !PT ;  /* 0xffff00000b0b7812 */ /* 0x000fe200078ec0ff */
[----:B------:R-:W-:-:S02]  /*d9e0*/  IMAD.U32 R26, R10, 0x10000, RZ ;  /* 0x000100000a1a7824 */ /* 0x000fc400078e00ff */
[CC--:B------:R-:W-:Y:S01]  /*d9f0*/  FMUL.FTZ R31, R27.reuse, R30.reuse ;  /* 0x0000001e1b1f7220 */ /* 0x0c0fe20000410000 */
[----:B------:R-:W-:Y:S01]  /*da00*/  FMUL.FTZ R27, R27, R29 ;  /* 0x0000001d1b1b7220 */ /* 0x000fe20000410000 */
[C---:B------:R-:W-:Y:S01]  /*da10*/  FMUL.FTZ R35, R11.reuse, R121 ;  /* 0x000000790b237220 */ /* 0x040fe20000410000 */
[----:B------:R-:W-:Y:S02]  /*da20*/  IMAD.U32 R3, R8, 0x10000, RZ ;  /* 0x0001000008037824 */ /* 0x000fe400078e00ff */
[C---:B------:R-:W-:Y:S01]  /*da30*/  FFMA.FTZ R32, R26.reuse, R29, -R31 ;  /* 0x0000001d1a207223 */ /* 0x040fe2000001081f */
[----:B------:R-:W-:Y:S01]  /*da40*/  FFMA.FTZ R33, R26, R30, R27 ;  /* 0x0000001e1a217223 */ /* 0x000fe2000001001b */
[-C--:B------:R-:W-:Y:S01]  /*da50*/  FMUL.FTZ R27, R11, R119.reuse ;  /* 0x000000770b1b7220 */ /* 0x080fe20000410000 */
        /* <DEDUP_REMOVED lines=22> */
.L_x_1905:
[----:B------:R-:W-:Y:S05]  /*dbc0*/  BSYNC B1 ;  /* 0x0000000000017941 */ /* 0x000fea0003800000 */
.L_x_1904:
[----:B------:R-:W-:Y:S04]  /*dbd0*/  BSSY B1, `(.L_x_1906) ;  /* 0x0000030000017945 */ /* 0x000fe80003800000 */
[----:B------:R-:W-:Y:S05]  /*dbe0*/  @P1 BRA `(.L_x_1907) ;  /* 0x0000000000b81947 */ /* 0x000fea0003800000 */
[----:B0----5:R-:W0:Y:S01]  /*dbf0*/  LDS.128 R8, [R34+0x7000] ;  /* 0x0070000022087984 */ /* 0x021e220000000c00 */
[----:B------:R-:W-:Y:S02]  /*dc00*/  SHF.R.U64 R3, R20, 0x10, R21 ;  /* 0x0000001014037819 */ /* 0x000fe40000001215 */
[--C-:B------:R-:W-:Y:S02]  /*dc10*/  SHF.R.U64 R20, R24, 0x10, R25.reuse ;  /* 0x0000001018147819 */ /* 0x100fe40000001219 */
        /* <DEDUP_REMOVED lines=21> */
[----:B------:R-:W-:Y:S01]  /*dd70*/  IMAD.U32 R10, R9, 0x10000, RZ ;  /* 0x00010000090a7824 */ /* 0x000fe200078e00ff */
        /* <DEDUP_REMOVED lines=21> */
.L_x_1907:
[----:B------:R-:W-:Y:S05]  /*ded0*/  BSYNC B1 ;  /* 0x0000000000017941 */ /* 0x000fea0003800000 */
.L_x_1906:
[----:B------:R-:W-:Y:S04]  /*dee0*/  BSSY B1, `(.L_x_1908) ;  /* 0x0000030000017945 */ /* 0x000fe80003800000 */
[----:B------:R-:W-:Y:S05]  /*def0*/  @P2 BRA `(.L_x_1909) ;  /* 0x0000000000b82947 */ /* 0x000fea0003800000 */
[----:B01---5:R-:W0:Y:S01]  /*df00*/  LDS.128 R8, [R34+0xb000] ;  /* 0x00b0000022087984 */ /* 0x023e220000000c00 */
[----:B------:R-:W-:Y:S02]  /*df10*/  SHF.R.U64 R20, R12, 0x10, R13 ;  /* 0x000000100c147819 */ /* 0x000fe4000000120d */
[--C-:B------:R-:W-:Y:S02]  /*df20*/  SHF.R.U64 R12, R14, 0x10, R15.reuse ;  /* 0x000000100e0c7819 */ /* 0x100fe4000000120f */
[----:B------:R-:W-:Y:S02]  /*df30*/  SHF.R.U32.HI R15, RZ, 0x10, R15 ;  /* 0x00000010ff0f7819 */ /* 0x000fe4000001160f */
[----:B------:R-:W-:Y:S02]  /*df40*/  SHF.R.U32.HI R13, RZ, 0x10, R13 ;  /* 0x00000010ff0d7819 */ /* 0x000fe4000001160d */
[----:B------:R-:W-:Y:S02]  /*df50*/  PRMT R82, R82, 0x5410, R15 ;  /* 0x0000541052527816 */ /* 0x000fe4000000000f */
[----:B------:R-:W-:-:S02]  /*df60*/  PRMT R80, R80, 0x5410, R13 ;  /* 0x0000541050507816 */ /* 0x000fc4000000000d */
[----:B------:R-:W-:Y:S01]  /*df70*/  PRMT R81, R81, 0x5410, R20 ;  /* 0x0000541051517816 */ /* 0x000fe20000000014 */
[----:B------:R-:W-:Y:S01]  /*df80*/  IMAD.U32 R20, R82, 0x10000, RZ ;  /* 0x0001000052147824 */ /* 0x000fe200078e00ff */
[----:B------:R-:W-:Y:S01]  /*df90*/  PRMT R83, R83, 0x5410, R12 ;  /* 0x0000541053537816 */ /* 0x000fe2000000000c */
[----:B------:R-:W-:Y:S01]  /*dfa0*/  IMAD.U32 R15, R80, 0x10000, RZ ;  /* 0x00010000500f7824 */ /* 0x000fe200078e00ff */
[----:B------:R-:W-:Y:S02]  /*dfb0*/  LOP3.LUT R82, R82, 0xffff0000, RZ, 0xc0, !PT ;  /* 0xffff000052527812 */ /* 0x000fe400078ec0ff */
[----:B------:R-:W-:Y:S02]  /*dfc0*/  LOP3.LUT R80, R80, 0xffff0000, RZ, 0xc0, !PT ;  /* 0xffff000050507812 */ /* 0x000fe400078ec0ff */
[C---:B0-----:R-:W-:Y:S01]  /*dfd0*/  LOP3.LUT R13, R10.reuse, 0xffff0000, RZ, 0xc0, !PT ;  /* 0xffff00000a0d7812 */ /* 0x041fe200078ec0ff */
[C---:B------:R-:W-:Y:S01]  /*dfe0*/  IMAD.U32 R14, R11.reuse, 0x10000, RZ ;  /* 0x000100000b0e7824 */ /* 0x040fe200078e00ff */
[----:B------:R-:W-:Y:S01]  /*dff0*/  LOP3.LUT R11, R11, 0xffff0000, RZ, 0xc0, !PT ;  /* 0xffff00000b0b7812 */ /* 0x000fe200078ec0ff */
[----:B------:R-:W-:-:S02]  /*e000*/  IMAD.U32 R12, R10, 0x10000, RZ ;  /* 0x000100000a0c7824 */ /* 0x000fc400078e00ff */
[C---:B------:R-:W-:Y:S01]  /*e010*/  FMUL.FTZ R21, R13.reuse, R20 ;  /* 0x000000140d157220 */ /* 0x040fe20000410000 */
[-C--:B------:R-:W-:Y:S01]  /*e020*/  FMUL.FTZ R13, R13, R15.reuse ;  /* 0x0000000f0d0d7220 */ /* 0x080fe20000410000 */
        /* <DEDUP_REMOVED lines=12> */
[----:B------:R-:W-:Y:S01]  /*e0f0*/  LOP3.LUT R81, R81, 0xffff0000, RZ, 0xc0, !PT ;  /* 0xffff000051517812 */ /* 0x000fe200078ec0ff */
[----:B------:R-:W-:Y:S01]  /*e100*/  FFMA.FTZ R82, R14, R82, R13 ;  /* 0x000000520e527223 */ /* 0x000fe2000001000d */
[CC--:B------:R-:W-:Y:S01]  /*e110*/  FMUL.FTZ R14, R8.reuse, R12.reuse ;  /* 0x0000000c080e7220 */ /* 0x0c0fe20000410000 */
        /* <DEDUP_REMOVED lines=12> */
.L_x_1909:
[----:B------:R-:W-:Y:S05]  /*e1e0*/  BSYNC B1 ;  /* 0x0000000000017941 */ /* 0x000fea0003800000 */
.L_x_1908:
        /* <DEDUP_REMOVED lines=10> */
[----:B------:R-:W-:Y:S02]  /*e290*/  LOP3.LUT R79, R79, 0xffff0000, RZ, 0xc0, !PT ;  /* 0xffff00004f4f7812 */ /* 0x000fe400078ec0ff */
[----:B------:R-:W-:Y:S01]  /*e2a0*/  PRMT R78, R78, 0x5410, R3 ;  /* 0x000054104e4e7816 */ /* 0x000fe20000000003 */
[C---:B0-----:R-:W-:Y:S01]  /*e2b0*/  IMAD.U32 R5, R10.reuse, 0x10000, RZ ;  /* 0x000100000a057824 */ /* 0x041fe200078e00ff */
[----:B------:R-:W-:Y:S01]  /*e2c0*/  LOP3.LUT R6, R10, 0xffff0000, RZ, 0xc0, !PT ;  /* 0xffff00000a067812 */ /* 0x000fe200078ec0ff */
[C---:B------:R-:W-:Y:S01]  /*e2d0*/  IMAD.U32 R7, R11.reuse, 0x10000, RZ ;  /* 0x000100000b077824 */ /* 0x040fe200078e00ff */
[----:B------:R-:W-:Y:S01]  /*e2e0*/  LOP3.LUT R10, R11, 0xffff0000, RZ, 0xc0, !PT ;  /* 0xffff00000b0a7812 */ /* 0x000fe200078ec0ff */
[C---:B------:R-:W-:Y:S01]  /*e2f0*/  IMAD.U32 R11, R23.reuse, 0x10000, RZ ;  /* 0x00010000170b7824 */ /* 0x040fe200078e00ff */
[----:B------:R-:W-:Y:S01]  /*e300*/  LOP3.LUT R23, R23, 0xffff0000, RZ, 0xc0, !PT ;  /* 0xffff000017177812 */ /* 0x000fe200078ec0ff */
[----:B------:R-:W-:Y:S01]  /*e310*/  FMUL.FTZ R14, R6, R13 ;  /* 0x0000000d060e7220 */ /* 0x000fe20000410000 */
[----:B------:R-:W-:-:S02]  /*e320*/  IMAD.U32 R0, R8, 0x10000, RZ ;  /* 0x0001000008007824 */ /* 0x000fc400078e00ff */
[----:B------:R-:W-:Y:S01]  /*e330*/  FMUL.FTZ R6, R6, R11 ;  /* 0x0000000b06067220 */ /* 0x000fe20000410000 */
[----:B------:R-:W-:Y:S01]  /*e340*/  FMUL.FTZ R20, R10, R79 ;  /* 0x0000004f0a147220 */ /* 0x000fe20000410000 */
[----:B------:R-:W-:Y:S01]  /*e350*/  LOP3.LUT R3, R8, 0xffff0000, RZ, 0xc0, !PT ;  /* 0xffff000008037812 */ /* 0x000fe200078ec0ff */
[C---:B------:R-:W-:Y:S01]  /*e360*/  FFMA.FTZ R14, R5.reuse, R11, -R14 ;  /* 0x0000000b050e7223 */ /* 0x040fe2000001080e */
[----:B------:R-:W-:Y:S01]  /*e370*/  FFMA.FTZ R15, R5, R13, R6 ;  /* 0x0000000d050f7223 */ /* 0x000fe20000010006 */
[-C--:B------:R-:W-:Y:S01]  /*e380*/  FMUL.FTZ R10, R10, R23.reuse ;  /* 0x000000170a0a7220 */ /* 0x080fe20000410000 */
[C---:B------:R-:W-:Y:S01]  /*e390*/  IMAD.U32 R4, R9.reuse, 0x10000, RZ ;  /* 0x0001000009047824 */ /* 0x040fe200078e00ff */
[----:B------:R-:W-:Y:S01]  /*e3a0*/  LOP3.LUT R8, R9, 0xffff0000, RZ, 0xc0, !PT ;  /* 0xffff000009087812 */ /* 0x000fe200078ec0ff */
[C---:B------:R-:W-:Y:S01]  /*e3b0*/  IMAD.U32 R6, R78.reuse, 0x10000, RZ ;  /* 0x000100004e067824 */ /* 0x040fe200078e00ff */
[----:B------:R-:W-:Y:S01]  /*e3c0*/  LOP3.LUT R11, R78, 0xffff0000, RZ, 0xc0, !PT ;  /* 0xffff00004e0b7812 */ /* 0x000fe200078ec0ff */
[C---:B------:R-:W-:Y:S01]  /*e3d0*/  IMAD.U32 R5, R12.reuse, 0x10000, RZ ;  /* 0x000100000c057824 */ /* 0x040fe200078e00ff */
[----:B------:R-:W-:Y:S01]  /*e3e0*/  LOP3.LUT R9, R12, 0xffff0000, RZ, 0xc0, !PT ;  /* 0xffff00000c097812 */ /* 0x000fe200078ec0ff */
[C---:B------:R-:W-:Y:S01]  /*e3f0*/  FFMA.FTZ R20, R7.reuse, R23, -R20 ;  /* 0x0000001707147223 */ /* 0x040fe20000010814 */
        /* <DEDUP_REMOVED lines=13> */
[----:B------:R3:W-:Y:S01]  /*e4d0*/  STS.128 [R34+0xf000], R4 ;  /* 0x00f0000422007388 */ /* 0x0007e20000000c00 */
[----:B------:R-:W-:Y:S05]  /*e4e0*/  BRA `(.L_x_1903) ;  /* 0x0000004c00a87947 */ /* 0x000fea0003800000 */
.L_x_1864:
[----:B------:R-:W0:Y:S01]  /*e4f0*/  LDC R83, c[0x0][0x448] ;  /* 0x00011200ff537b82 */ /* 0x000e220000000800 */
[----:B------:R-:W-:Y:S01]  /*e500*/  ULDC.64 UR4, c[0x0][0x3f8] ;  /* 0x0000fe0000047ab9 */ /* 0x000fe20000000a00 */
[----:B------:R-:W-:Y:S01]  /*e510*/  ULDC.64 UR6, c[0x0][0x408] ;  /* 0x0001020000067ab9 */ /* 0x000fe20000000a00 */
[----:B------:R-:W-:Y:S02]  /*e520*/  IMAD.MOV.U32 R25, RZ, RZ, R23 ;  /* 0x000000ffff197224 */ /* 0x000fe400078e0017 */
[----:B------:R-:W-:Y:S01]  /*e530*/  IMAD.MOV.U32 R27, RZ, RZ, R29 ;  /* 0x000000ffff1b7224 */ /* 0x000fe200078e001d */
[----:B0-----:R-:W-:-:S13]  /*e540*/  ISETP.NE.AND P0, PT, R83, 0x1, PT ;  /* 0x000000015300780c */ /* 0x001fda0003f05270 */
[----:B------:R-:W0:Y:S08]  /*e550*/  @P0 LDC R0, c[0x0][0x44c] ;  /* 0x00011300ff000b82 */ /* 0x000e300000000800 */
[----:B------:R-:W1:Y:S01]  /*e560*/  @P0 LDC R5, c[0x0][0x450] ;  /* 0x00011400ff050b82 */ /* 0x000e620000000800 */
[----:B0-----:R-:W-:-:S05]  /*e570*/  @P0 IMAD.HI.U32 R0, R3, R0, RZ ;  /* 0x0000000003000227 */ /* 0x001fca00078e00ff */
[----:B-1----:R-:W-:-:S04]  /*e580*/  @P0 SHF.R.U32.HI R3, RZ, R5, R0 ;  /* 0x00000005ff030219 */ /* 0x002fc80000011600 */
        /* <DEDUP_REMOVED lines=21> */
.L_x_2271:
        /* <DEDUP_REMOVED lines=14> */
[----:B--2---:R-:W-:Y:S01]  /*e7c0*/  IMAD.MOV.U32 R12, RZ, RZ, R4 ;  /* 0x000000ffff0c7224 */ /* 0x004fe200078e0004 */
[----:B------:R-:W-:Y:S01]  /*e7d0*/  ISETP.GE.AND P2, PT, R18, UR4, PT ;  /* 0x0000000412007c0c */ /* 0x000fe2000bf46270 */
[----:B-1----:R-:W-:Y:S01]  /*e7e0*/  IMAD.MOV.U32 R13, RZ, RZ, R5 ;  /* 0x000000ffff0d7224 */ /* 0x002fe200078e0005 */
[----:B------:R-:W-:Y:S02]  /*e7f0*/  ISETP.GE.AND P3, PT, R226, UR4, PT ;  /* 0x00000004e2007c0c */ /* 0x000fe4000bf66270 */
[----:B------:R-:W-:Y:S02]  /*e800*/  CS2R R56, SRZ ;  /* 0x0000000000387805 */ /* 0x000fe4000001ff00 */
[----:B------:R-:W-:-:S07]  /*e810*/  CS2R R58, SRZ ;  /* 0x00000000003a7805 */ /* 0x000fce000001ff00 */
[C---:B------:R-:W-:Y:S01]  /*e820*/  @!P2 IMAD.SHL.U32 R15, R18.reuse, 0x2, RZ ;  /* 0x00000002120fa824 */ /* 0x040fe200078e00ff */
[----:B------:R-:W-:-:S04]  /*e830*/  @!P2 SHF.L.U64.HI R20, R18, 0x1, R19 ;  /* 0x000000011214a819 */ /* 0x000fc80000010213 */
[----:B------:R-:W-:Y:S02]  /*e840*/  @!P2 IADD3 R4, P0, R4, R15, RZ ;  /* 0x0000000f0404a210 */ /* 0x000fe40007f1e0ff */
[----:B------:R-:W-:Y:S02]  /*e850*/  CS2R R70, SRZ ;  /* 0x0000000000467805 */ /* 0x000fe4000001ff00 */
[----:B------:R-:W-:Y:S02]  /*e860*/  CS2R R68, SRZ ;  /* 0x0000000000447805 */ /* 0x000fe4000001ff00 */
[----:B------:R-:W-:Y:S02]  /*e870*/  CS2R R60, SRZ ;  /* 0x00000000003c7805 */ /* 0x000fe4000001ff00 */
[----:B------:R-:W-:Y:S02]  /*e880*/  CS2R R62, SRZ ;  /* 0x00000000003e7805 */ /* 0x000fe4000001ff00 */
[----:B------:R-:W-:-:S02]  /*e890*/  CS2R R66, SRZ ;  /* 0x0000000000427805 */ /* 0x000fc4000001ff00 */
[----:B------:R-:W-:Y:S01]  /*e8a0*/  CS2R R64, SRZ ;  /* 0x0000000000407805 */ /* 0x000fe2000001ff00 */
[----:B------:R-:W-:-:S05]  /*e8b0*/  @!P2 IMAD.X R5, R5, 0x1, R20, P0 ;  /* 0x000000010505a824 */ /* 0x000fca00000e0614 */
[----:B------:R1:W5:Y:S01]  /*e8c0*/  @!P2 LD.E.128 R60, desc[UR60][R4.64] ;  /* 0x0000003c043ca980 */ /* 0x000362000c101d00 */
[----:B---3--:R-:W-:Y:S01]  /*e8d0*/  @!P3 IMAD.SHL.U32 R11, R8, 0x8, RZ ;  /* 0x00000008080bb824 */ /* 0x008fe200078e00ff */
[----:B----4-:R-:W-:Y:S01]  /*e8e0*/  @!P2 IADD3 R8, P1, R14, R15, RZ ;  /* 0x0000000f0e08a210 */ /* 0x010fe20007f3e0ff */
[----:B------:R-:W-:Y:S02]  /*e8f0*/  IMAD.MOV.U32 R15, RZ, RZ, R9 ;  /* 0x000000ffff0f7224 */ /* 0x000fe400078e0009 */
[----:B------:R-:W-:-:S04]  /*e900*/  @!P3 IMAD.WIDE R12, R11, 0x2, R12 ;  /* 0x000000020b0cb825 */ /* 0x000fc800078e020c */
[----:B------:R-:W-:Y:S01]  /*e910*/  @!P3 IMAD.WIDE R14, R11, 0x2, R14 ;  /* 0x000000020b0eb825 */ /* 0x000fe200078e020e */
[----:B------:R1:W5:Y:S03]  /*e920*/  @!P3 LD.E.128 R56, desc[UR60][R12.64] ;  /* 0x0000003c0c38b980 */ /* 0x000366000c101d00 */
[----:B------:R-:W-:Y:S01]  /*e930*/  @!P2 IMAD.X R9, R9, 0x1, R20, P1 ;  /* 0x000000010909a824 */ /* 0x000fe200008e0614 */
[----:B------:R1:W5:Y:S04]  /*e940*/  @!P3 LD.E.128 R68, desc[UR60][R14.64] ;  /* 0x0000003c0e44b980 */ /* 0x000368000c101d00 */
[----:B------:R1:W5:Y:S02]  /*e950*/  @!P2 LD.E.128 R64, desc[UR60][R8.64] ;  /* 0x0000003c0840a980 */ /* 0x000364000c101d00 */
.L_x_1912:
[----:B------:R-:W-:Y:S05]  /*e960*/  BSYNC B1 ;  /* 0x0000000000017941 */ /* 0x000fea0003800000 */
.L_x_1911:
        /* <DEDUP_REMOVED lines=39> */
.L_x_2277:
        /* <DEDUP_REMOVED lines=11> */
[----:B------:R-:W4:Y:S01]  /*ec90*/  LDL R15, [R1+0x5c] ;  /* 0x00005c00010f7983 */ /* 0x000f220000100800 */
[----:B------:R-:W-:Y:S01]  /*eca0*/  ULDC UR4, c[0x0][0x3f4] ;  /* 0x0000fd0000047ab9 */ /* 0x000fe20000000800 */
[----:B---3--:R-:W-:Y:S01]  /*ecb0*/  IMAD.MOV.U32 R12, RZ, RZ, R4 ;  /* 0x000000ffff0c7224 */ /* 0x008fe200078e0004 */
[----:B------:R-:W-:Y:S01]  /*ecc0*/  ISETP.GE.AND P2, PT, R18, UR4, PT ;  /* 0x0000000412007c0c */ /* 0x000fe2000bf46270 */
[----:B--2---:R-:W-:Y:S01]  /*ecd0*/  IMAD.MOV.U32 R13, RZ, RZ, R5 ;  /* 0x000000ffff0d7224 */ /* 0x004fe200078e0005 */
[----:B------:R-:W-:Y:S02]  /*ece0*/  ISETP.GE.AND P3, PT, R226, UR4, PT ;  /* 0x00000004e2007c0c */ /* 0x000fe4000bf66270 */
[----:B------:R-:W-:Y:S02]  /*ecf0*/  CS2R R40, SRZ ;  /* 0x0000000000287805 */ /* 0x000fe4000001ff00 */
[----:B------:R-:W-:-:S07]  /*ed00*/  CS2R R42, SRZ ;  /* 0x00000000002a7805 */ /* 0x000fce000001ff00 */
[C---:B------:R-:W-:Y:S01]  /*ed10*/  @!P2 IMAD.SHL.U32 R11, R18.reuse, 0x2, RZ ;  /* 0x00000002120ba824 */ /* 0x040fe200078e00ff */
[----:B------:R-:W-:-:S04]  /*ed20*/  @!P2 SHF.L.U64.HI R20, R18, 0x1, R19 ;  /* 0x000000011214a819 */ /* 0x000fc80000010213 */
[-C--:B------:R-:W-:Y:S02]  /*ed30*/  @!P2 IADD3 R4, P0, R4, R11.reuse, RZ ;  /* 0x0000000b0404a210 */ /* 0x080fe40007f1e0ff */
[----:B----4-:R-:W-:Y:S02]  /*ed40*/  @!P2 IADD3 R8, P1, R14, R11, RZ ;  /* 0x0000000b0e08a210 */ /* 0x010fe40007f3e0ff */
[----:B------:R-:W-:Y:S02]  /*ed50*/  CS2R R54, SRZ ;  /* 0x0000000000367805 */ /* 0x000fe4000001ff00 */
[----:B------:R-:W-:Y:S02]  /*ed60*/  CS2R R52, SRZ ;  /* 0x0000000000347805 */ /* 0x000fe4000001ff00 */
[----:B------:R-:W-:Y:S02]  /*ed70*/  CS2R R44, SRZ ;  /* 0x00000000002c7805 */ /* 0x000fe4000001ff00 */
[----:B------:R-:W-:-:S02]  /*ed80*/  CS2R R46, SRZ ;  /* 0x00000000002e7805 */ /* 0x000fc4000001ff00 */
[----:B------:R-:W-:Y:S02]  /*ed90*/  CS2R R50, SRZ ;  /* 0x0000000000327805 */ /* 0x000fe4000001ff00 */
[----:B------:R-:W-:Y:S01]  /*eda0*/  CS2R R48, SRZ ;  /* 0x0000000000307805 */ /* 0x000fe2000001ff00 */
[----:B------:R-:W-:-:S05]  /*edb0*/  @!P2 IMAD.X R5, R5, 0x1, R20, P0 ;  /* 0x000000010505a824 */ /* 0x000fca00000e0614 */
[----:B------:R2:W5:Y:S01]  /*edc0*/  @!P2 LD.E.128 R44, desc[UR60][R4.64] ;  /* 0x0000003c042ca980 */ /* 0x000562000c101d00 */
[----:B------:R-:W-:Y:S02]  /*edd0*/  @!P3 IMAD.SHL.U32 R21, R15, 0x8, RZ ;  /* 0x000000080f15b824 */ /* 0x000fe400078e00ff */
[----:B0-----:R-:W-:Y:S02]  /*ede0*/  IMAD.MOV.U32 R15, RZ, RZ, R9 ;  /* 0x000000ffff0f7224 */ /* 0x001fe400078e0009 */
[----:B------:R-:W-:-:S04]  /*edf0*/  @!P3 IMAD.WIDE R12, R21, 0x2, R12 ;  /* 0x00000002150cb825 */ /* 0x000fc800078e020c */
[----:B------:R-:W-:Y:S01]  /*ee00*/  @!P3 IMAD.WIDE R14, R21, 0x2, R14 ;  /* 0x00000002150eb825 */ /* 0x000fe200078e020e */
[----:B------:R2:W5:Y:S03]  /*ee10*/  @!P3 LD.E.128 R40, desc[UR60][R12.64] ;  /* 0x0000003c0c28b980 */ /* 0x000566000c101d00 */
[----:B------:R-:W-:Y:S01]  /*ee20*/  @!P2 IMAD.X R9, R9, 0x1, R20, P1 ;  /* 0x000000010909a824 */ /* 0x000fe200008e0614 */
[----:B------:R2:W5:Y:S04]  /*ee30*/  @!P3 LD.E.128 R52, desc[UR60][R14.64] ;  /* 0x0000003c0e34b980 */ /* 0x000568000c101d00 */
[----:B------:R2:W5:Y:S02]  /*ee40*/  @!P2 LD.E.128 R48, desc[UR60][R8.64] ;  /* 0x0000003c0830a980 */ /* 0x000564000c101d00 */
.L_x_1915:
[----:B------:R-:W-:Y:S05]  /*ee50*/  BSYNC B1 ;  /* 0x0000000000017941 */ /* 0x000fea0003800000 */
.L_x_1914:
[----:B--23-5:R-:W-:Y:S01]  /*ee60*/  IMAD.MOV.U32 R4, RZ, RZ, R54 ;  /* 0x000000ffff047224 */ /* 0x02cfe200078e0036 */
[----:B------:R-:W-:Y:S01]  /*ee70*/  UMOV UR4, 0xffffffff ;  /* 0xffffffff00047882 */ /* 0x000fe20000000000 */
[----:B------:R-:W-:Y:S02]  /*ee80*/  IMAD.MOV.U32 R5, RZ, RZ, R55 ;  /* 0x000000ffff057224 */ /* 0x000fe400078e0037 */
[----:B------:R-:W-:Y:S01]  /*ee90*/  IMAD.MOV.U32 R8, RZ, RZ, R52 ;  /* 0x000000ffff087224 */ /* 0x000fe200078e0034 */
[----:B------:R-:W-:Y:S01]  /*eea0*/  PRMT R105, R4, 0x7610, R105 ;  /* 0x0000761004697816 */ /* 0x000fe20000000069 */
        /* <DEDUP_REMOVED lines=33> */
.L_x_2283:
        /* <DEDUP_REMOVED lines=23> */
[----:B0-----:R-:W-:Y:S02]  /*f230*/  @!P2 IADD3 R8, P1, R14, R11, RZ ;  /* 0x0000000b0e08a210 */ /* 0x001fe40007f3e0ff */
[----:B------:R-:W-:Y:S02]  /*f240*/  CS2R R36, SRZ ;  /* 0x0000000000247805 */ /* 0x000fe4000001ff00 */
[----:B------:R-:W-:Y:S01]  /*f250*/  CS2R R38, SRZ ;  /* 0x0000000000267805 */ /* 0x000fe2000001ff00 */
[----:B------:R-:W-:Y:S01]  /*f260*/  @!P2 IMAD.X R5, R5, 0x1, R28, P0 ;  /* 0x000000010505a824 */ /* 0x000fe200000e061c */
[----:B------:R-:W-:Y:S02]  /*f270*/  CS2R R30, SRZ ;  /* 0x00000000001e7805 */ /* 0x000fe4000001ff00 */
[----:B------:R-:W-:-:S02]  /*f280*/  CS2R R34, SRZ ;  /* 0x0000000000227805 */ /* 0x000fc4000001ff00 */
[----:B------:R-:W-:Y:S01]  /*f290*/  CS2R R32, SRZ ;  /* 0x0000000000207805 */ /* 0x000fe2000001ff00 */
[----:B----4-:R-:W-:Y:S02]  /*f2a0*/  @!P3 IMAD.SHL.U32 R23, R15, 0x8, RZ ;  /* 0x000000080f17b824 */ /* 0x010fe400078e00ff */
[----:B------:R-:W-:Y:S02]  /*f2b0*/  IMAD.MOV.U32 R15, RZ, RZ, R9 ;  /* 0x000000ffff0f7224 */ /* 0x000fe400078e0009 */
[----:B------:R-:W-:Y:S01]  /*f2c0*/  @!P2 IMAD.X R9, R9, 0x1, R28, P1 ;  /* 0x000000010909a824 */ /* 0x000fe200008e061c */
[----:B------:R-:W-:Y:S01]  /*f2d0*/  CS2R R28, SRZ ;  /* 0x00000000001c7805 */ /* 0x000fe2000001ff00 */
[----:B------:R-:W-:-:S03]  /*f2e0*/  @!P3 IMAD.WIDE R20, R23, 0x2, R12 ;  /* 0x000000021714b825 */ /* 0x000fc600078e020c */
[----:B------:R0:W5:Y:S01]  /*f2f0*/  @!P2 LD.E.128 R32, desc[UR60][R8.64] ;  /* 0x0000003c0820a980 */ /* 0x000162000c101d00 */
[----:B------:R-:W-:-:S03]  /*f300*/  @!P3 IMAD.WIDE R12, R23, 0x2, R14 ;  /* 0x00000002170cb825 */ /* 0x000fc600078e020e */
[----:B------:R0:W5:Y:S04]  /*f310*/  @!P3 LD.E.128 R24, desc[UR60][R20.64] ;  /* 0x0000003c1418b980 */ /* 0x000168000c101d00 */
[----:B------:R0:W5:Y:S04]  /*f320*/  @!P3 LD.E.128 R36, desc[UR60][R12.64] ;  /* 0x0000003c0c24b980 */ /* 0x000168000c101d00 */
[----:B------:R0:W5:Y:S02]  /*f330*/  @!P2 LD.E.128 R28, desc[UR60][R4.64] ;  /* 0x0000003c041ca980 */ /* 0x000164000c101d00 */
.L_x_1918:
[----:B------:R-:W-:Y:S05]  /*f340*/  BSYNC B1 ;  /* 0x0000000000017941 */ /* 0x000fea0003800000 */
.L_x_1917:
        /* <DEDUP_REMOVED lines=39> */
.L_x_2289:
[----:B------:R-:W4:Y:S01]  /*f5c0*/  LDL R12, [R1+0x68] ;  /* 0x00006800010c7983 */ /* 0x000f220000100800 */
[----:B------:R-:W-:Y:S01]  /*f5d0*/  VIADD R10, R10, 0x60 ;  /* 0x000000600a0a7836 */ /* 0x000fe20000000000 */
[----:B------:R-:W-:Y:S01]  /*f5e0*/  BSSY B1, `(.L_x_1920) ;  /* 0x000002b000017945 */ /* 0x000fe20003800000 */
[----:B0-----:R-:W-:Y:S02]  /*f5f0*/  CS2R R6, SRZ ;  /* 0x0000000000067805 */ /* 0x001fe4000001ff00 */
        /* <DEDUP_REMOVED lines=26> */
[----:B------:R-:W-:Y:S01]  /*f7a0*/  CS2R R14, SRZ ;  /* 0x00000000000e7805 */ /* 0x000fe2000001ff00 */
[----:B------:R-:W-:-:S05]  /*f7b0*/  @!P2 IMAD.X R21, R21, 0x1, R6, P0 ;  /* 0x000000011515a824 */ /* 0x000fca00000e0606 */
[----:B------:R0:W5:Y:S01]  /*f7c0*/  @!P2 LD.E.128 R12, desc[UR60][R20.64] ;  /* 0x0000003c140ca980 */ /* 0x000162000c101d00 */
[----:B----4-:R-:W-:Y:S01]  /*f7d0*/  @!P3 IMAD.SHL.U32 R79, R76, 0x8, RZ ;  /* 0x000000084c4fb824 */ /* 0x010fe200078e00ff */
[----:B-1----:R-:W-:-:S03]  /*f7e0*/  @!P2 IADD3 R76, P1, R0, R77, RZ ;  /* 0x0000004d004ca210 */ /* 0x002fc60007f3e0ff */
[----:B------:R-:W-:-:S04]  /*f7f0*/  @!P3 IMAD.WIDE R80, R79, 0x2, R4 ;  /* 0x000000024f50b825 */ /* 0x000fc800078e0204 */
[----:B------:R-:W-:Y:S01]  /*f800*/  IMAD.MOV.U32 R4, RZ, RZ, R0 ;  /* 0x000000ffff047224 */ /* 0x000fe200078e0000 */
[----:B------:R0:W5:Y:S01]  /*f810*/  @!P3 LD.E.128 R72, desc[UR60][R80.64] ;  /* 0x0000003c5048b980 */ /* 0x000162000c101d00 */
[----:B------:R-:W-:Y:S02]  /*f820*/  IMAD.MOV.U32 R5, RZ, RZ, R23 ;  /* 0x000000ffff057224 */ /* 0x000fe400078e0017 */
[----:B------:R-:W-:Y:S01]  /*f830*/  @!P2 IMAD.X R77, R23, 0x1, R6, P1 ;  /* 0x00000001174da824 */ /* 0x000fe200008e0606 */
[----:B------:R-:W-:Y:S01]  /*f840*/  CS2R R6, SRZ ;  /* 0x0000000000067805 */ /* 0x000fe2000001ff00 */
[----:B------:R-:W-:Y:S01]  /*f850*/  @!P3 IMAD.WIDE R78, R79, 0x2, R4 ;  /* 0x000000024f4eb825 */ /* 0x000fe200078e0204 */
[----:B------:R-:W-:-:S04]  /*f860*/  CS2R R4, SRZ ;  /* 0x0000000000047805 */ /* 0x000fc8000001ff00 */
[----:B------:R0:W5:Y:S04]  /*f870*/  @!P3 LD.E.128 R8, desc[UR60][R78.64] ;  /* 0x0000003c4e08b980 */ /* 0x000168000c101d00 */
[----:B------:R0:W5:Y:S02]  /*f880*/  @!P2 LD.E.128 R4, desc[UR60][R76.64] ;  /* 0x0000003c4c04a980 */ /* 0x000164000c101d00 */
.L_x_1921:
[----:B------:R-:W-:Y:S05]  /*f890*/  BSYNC B1 ;  /* 0x0000000000017941 */ /* 0x000fea0003800000 */
.L_x_1920:
[----:B0-----:R-:W4:Y:S01]  /*f8a0*/  LDL R78, [R1+0x34] ;  /* 0x00003400014e7983 */ /* 0x001f220000100800 */
[----:B------:R-:W0:Y:S01]  /*f8b0*/  SYNCS.PHASECHK.TRANS64.TRYWAIT P0, [R16+URZ+0x30800], R139 ;  /* 0x0308008b100075a7 */ /* 0x000e22000800017f */
[----:B-1---5:R-:W-:Y:S01]  /*f8c0*/  IMAD.MOV.U32 R0, RZ, RZ, R4 ;  /* 0x000000ffff007224 */ /* 0x022fe200078e0004 */
[----:B------:R-:W-:Y:S01]  /*f8d0*/  BSSY B1, `(.L_x_1922) ;  /* 0x000001e000017945 */ /* 0x000fe20003800000 */
[----:B------:R-:W-:Y:S02]  /*f8e0*/  IMAD.MOV.U32 R3, RZ, RZ, R5 ;  /* 0x000000ffff037224 */ /* 0x000fe400078e0005 */
        /* <DEDUP_REMOVED lines=18> */
[----:B--2---:R-:W-:Y:S01]  /*fa10*/  IMAD.MOV.U32 R21, RZ, RZ, R10 ;  /* 0x000000ffff157224 */ /* 0x004fe200078e000a */
[----:B------:R-:W-:Y:S01]  /*fa20*/  PRMT R85, R79, 0x7610, R85 ;  /* 0x000076104f557816 */ /* 0x000fe20000000055 */
[----:B------:R-:W-:-:S02]  /*fa30*/  IMAD.MOV.U32 R23, RZ, RZ, R11 ;  /* 0x000000ffff177224 */ /* 0x000fc400078e000b */
[----:B------:R-:W-:Y:S02]  /*fa40*/  IMAD.MOV.U32 R76, RZ, RZ, R74 ;  /* 0x000000ffff4c7224 */ /* 0x000fe400078e004a */
[----:B------:R-:W-:Y:S01]  /*fa50*/  IMAD.MOV.U32 R77, RZ, RZ, R75 ;  /* 0x000000ffff4d7224 */ /* 0x000fe200078e004b */
[----:B----4-:R-:W-:Y:S01]  /*fa60*/  VIADDMNMX R3, R83, -R78, 0x80, PT ;  /* 0x0000008053037446 */ /* 0x010fe2000380094e */
[----:B------:R-:W-:-:S03]  /*fa70*/  IMAD.MOV.U32 R78, RZ, RZ, R72 ;  /* 0x000000ffff4e7224 */ /* 0x000fc600078e0048 */
[----:B------:R-:W-:Y:S02]  /*fa80*/  ISETP.GE.AND P1, PT, R218, R3, PT ;  /* 0x00000003da00720c */ /* 0x000fe40003f26270 */
[----:B------:R-:W-:Y:S01]  /*fa90*/  PRMT R84, R78, 0x7610, R84 ;  /* 0x000076104e547816 */ /* 0x000fe20000000054 */
[----:B0-----:R-:W-:Y:S10]  /*faa0*/  @!P0 BRA `(.L_x_1923) ;  /* 0x000001d800148947 */ /* 0x001ff40003800000 */
.L_x_2290:
[----:B------:R-:W-:Y:S05]  /*fab0*/  BSYNC B1 ;  /* 0x0000000000017941 */ /* 0x000fea0003800000 */
.L_x_1922:
[----:B------:R-:W-:Y:S01]  /*fac0*/  BSSY B1, `(.L_x_1924) ;  /* 0x00000e2000017945 */ /* 0x000fe20003800000 */
[----:B------:R-:W-:Y:S02]  /*fad0*/  PRMT R86, R76, 0x7610, R86 ;  /* 0x000076104c567816 */ /* 0x000fe40000000056 */
[----:B------:R-:W-:Y:S01]  /*fae0*/  PRMT R87, R77, 0x7610, R87 ;  /* 0x000076104d577816 */ /* 0x000fe20000000057 */
[----:B------:R-:W-:Y:S06]  /*faf0*/  @P1 BRA `(.L_x_1925) ;  /* 0x0000000c00781947 */ /* 0x000fec0003800000 */
[----:B------:R1:W5:Y:S01]  /*fb00*/  LDL R154, [R1+0x40] ;  /* 0x00004000019a7983 */ /* 0x0003620000100800 */
[----:B0-----:R-:W0:Y:S01]  /*fb10*/  LDC R139, c[0x0][0x3f4] ;  /* 0x0000fd00ff8b7b82 */ /* 0x001e220000000800 */
[C---:B------:R-:W-:Y:S01]  /*fb20*/  IMAD.SHL.U32 R155, R218.reuse, 0x40, RZ ;  /* 0x00000040da9b7824 */ /* 0x040fe200078e00ff */
[----:B------:R-:W-:Y:S01]  /*fb30*/  BSSY B2, `(.L_x_1926) ;  /* 0x0000070000027945 */ /* 0x000fe20003800000 */
[----:B------:R-:W-:-:S03]  /*fb40*/  IMAD.SHL.U32 R156, R218, 0x40, RZ ;  /* 0x00000040da9c7824 */ /* 0x000fc600078e00ff */
[----:B------:R-:W-:-:S04]  /*fb50*/  LOP3.LUT R155, R155, 0x1c0, RZ, 0xc0, !PT ;  /* 0x000001c09b9b7812 */ /* 0x000fc800078ec0ff */
[----:B------:R-:W-:Y:S02]  /*fb60*/  SHF.R.U32.HI R155, RZ, 0x3, R155 ;  /* 0x00000003ff9b7819 */ /* 0x000fe4000001169b */
[-C--:B0-----:R-:W-:Y:S02]  /*fb70*/  ISETP.GE.AND P0, PT, R18, R139.reuse, PT ;  /* 0x0000008b1200720c */ /* 0x081fe40003f06270 */
[----:B------:R-:W-:-:S11]  /*fb80*/  ISETP.GE.AND P1, PT, R226, R139, PT ;  /* 0x0000008be200720c */ /* 0x000fd60003f26270 */
[----:B-1----:R-:W-:Y:S05]  /*fb90*/  @P0 BRA `(.L_x_1927) ;  /* 0x0000000400a40947 */ /* 0x002fea0003800000 */
[----:B------:R-:W2:Y:S04]  /*fba0*/  LDL R78, [R1+0x58] ;  /* 0x00005800014e7983 */ /* 0x000ea80000100800 */
[----:B------:R-:W3:Y:S01]  /*fbb0*/  LDL R157, [R1+0x48] ;  /* 0x00004800019d7983 */ /* 0x000ee20000100800 */
[--C-:B------:R-:W-:Y:S02]  /*fbc0*/  SHF.R.U64 R142, R60, 0x10, R61.reuse ;  /* 0x000000103c8e7819 */ /* 0x100fe4000000123d */
[----:B------:R-:W-:Y:S02]  /*fbd0*/  SHF.R.U32.HI R145, RZ, 0x10, R61 ;  /* 0x00000010ff917819 */ /* 0x000fe4000001163d */
[--C-:B------:R-:W-:Y:S02]  /*fbe0*/  SHF.R.U64 R60, R62, 0x10, R63.reuse ;  /* 0x000000103e3c7819 */ /* 0x100fe4000000123f */
[----:B------:R-:W-:-:S02]  /*fbf0*/  SHF.R.U32.HI R61, RZ, 0x10, R63 ;  /* 0x00000010ff3d7819 */ /* 0x000fc4000001163f */
[----:B------:R-:W-:Y:S02]  /*fc00*/  SHF.R.U64 R63, R64, 0x10, R65 ;  /* 0x00000010403f7819 */ /* 0x000fe40000001241 */
[----:B------:R-:W-:Y:S02]  /*fc10*/  PRMT R141, R141, 0x5410, R142 ;  /* 0x000054108d8d7816 */ /* 0x000fe4000000008e */
[----:B------:R-:W-:Y:S02]  /*fc20*/  PRMT R150, R140, 0x5410, R63 ;  /* 0x000054108c967816 */ /* 0x000fe4000000003f */
[--C-:B------:R-:W-:Y:S02]  /*fc30*/  SHF.R.U64 R62, R66, 0x10, R67.reuse ;  /* 0x00000010423e7819 */ /* 0x100fe40000001243 */
[----:B------:R-:W-:Y:S02]  /*fc40*/  SHF.R.U32.HI R67, RZ, 0x10, R67 ;  /* 0x00000010ff437819 */ /* 0x000fe40000011643 */
[----:B------:R-:W-:-:S02]  /*fc50*/  PRMT R66, R88, 0x5432, R145 ;  /* 0x0000543258427816 */ /* 0x000fc40000000091 */
[----:B------:R-:W-:Y:S02]  /*fc60*/  SHF.R.U32.HI R64, RZ, 0x10, R65 ;  /* 0x00000010ff407819 */ /* 0x000fe40000011641 */
[----:B------:R-:W-:Y:S02]  /*fc70*/  PRMT R65, R85, 0x5432, R62 ;  /* 0x0000543255417816 */ /* 0x000fe4000000003e */
[----:B------:R-:W-:Y:S02]  /*fc80*/  PRMT R62, R84, 0x5432, R67 ;  /* 0x00005432543e7816 */ /* 0x000fe40000000043 */
[----:B------:R-:W-:Y:S02]  /*fc90*/  PRMT R61, R86, 0x5432, R61 ;  /* 0x00005432563d7816 */ /* 0x000fe4000000003d */
[----:B------:R-:W-:Y:S01]  /*fca0*/  PRMT R143, R143, 0x5410, R64 ;  /* 0x000054108f8f7816 */ /* 0x000fe20000000040 */
[----:B------:R-:W-:Y:S01]  /*fcb0*/  IMAD.U32 R152, R62, 0x10000, RZ ;  /* 0x000100003e987824 */ /* 0x000fe200078e00ff */
[----:B------:R-:W-:-:S03]  /*fcc0*/  PRMT R60, R87, 0x5432, R60 ;  /* 0x00005432573c7816 */ /* 0x000fc6000000003c */
[----:B------:R-:W-:Y:S01]  /*fcd0*/  IMAD.U32 R151, R143, 0x10000, RZ ;  /* 0x000100008f977824 */ /* 0x000fe200078e00ff */
[----:B--2---:R-:W-:-:S04]  /*fce0*/  LEA.HI R76, R139, R78, RZ, 0x1d ;  /* 0x0000004e8b4c7211 */ /* 0x004fc800078fe8ff */
        /* <DEDUP_REMOVED lines=8> */
[----:B-----5:R-:W-:Y:S02]  /*fd70*/  IADD3 R81, R76, R79, R154 ;  /* 0x0000004f4c517210 */ /* 0x020fe40007ffe09a */
[----:B---3--:R-:W0:Y:S03]  /*fd80*/  LDS.128 R76, [R157] ;  /* 0x000000009d4c7984 */ /* 0x008e260000000c00 */
[----:B------:R-:W-:-:S05]  /*fd90*/  IMAD R138, R81, 0x2, R16 ;  /* 0x00000002518a7824 */ /* 0x000fca00078e0210 */
[----:B------:R-:W1:Y:S01]  /*fda0*/  LDS.128 R80, [R138+0x10400] ;  /* 0x010400008a507984 */ /* 0x000e620000000c00 */
[----:B0-----:R-:W-:Y:S01]  /*fdb0*/  IMAD.U32 R140, R76, 0x10000, RZ ;  /* 0x000100004c8c7824 */ /* 0x001fe200078e00ff */
[C---:B------:R-:W-:Y:S01]  /*fdc0*/  LOP3.LUT R63, R78.reuse, 0xffff0000, RZ, 0xc0, !PT ;  /* 0xffff00004e3f7812 */ /* 0x040fe200078ec0ff */
[----:B------:R-:W-:Y:S01]  /*fdd0*/  IMAD.U32 R64, R78, 0x10000, RZ ;  /* 0x000100004e407824 */ /* 0x000fe200078e00ff */
        /* <DEDUP_REMOVED lines=9> */
[----:B------:R-:W-:Y:S01]  /*fe70*/  IMAD.U32 R81, R150, 0x10000, RZ ;  /* 0x0001000096517824 */ /* 0x000fe200078e00ff */
[----:B------:R-:W-:Y:S01]  /*fe80*/  LOP3.LUT R76, R82, 0xffff0000, RZ, 0xc0, !PT ;  /* 0xffff0000524c7812 */ /* 0x000fe200078ec0ff */
[----:B------:R-:W-:Y:S01]  /*fe90*/  IMAD.U32 R80, R141, 0x10000, RZ ;  /* 0x000100008d507824 */ /* 0x000fe200078e00ff */
[----:B------:R-:W-:Y:S01]  /*fea0*/  LOP3.LUT R150, R150, 0xffff0000, RZ, 0xc0, !PT ;  /* 0xffff000096967812 */ /* 0x000fe200078ec0ff */
[----:B------:R-:W-:Y:S01]  /*feb0*/  FMUL.FTZ R153, R145, R81 ;  /* 0x0000005191997220 */ /* 0x000fe20000410000 */
[----:B------:R-:W-:-:S02]  /*fec0*/  IMAD.U32 R149, R83, 0x10000, RZ ;  /* 0x0001000053957824 */ /* 0x000fc400078e00ff */
[-C--:B------:R-:W-:Y:S01]  /*fed0*/  FMUL.FTZ R145, R145, R80.reuse ;  /* 0x0000005091917220 */ /* 0x080fe20000410000 */
[----:B------:R-:W-:Y:S02]  /*fee0*/  IMAD.U32 R79, R82, 0x10000, RZ ;  /* 0x00010000524f7824 */ /* 0x000fe400078e00ff */
[C---:B------:R-:W-:Y:S01]  /*fef0*/  FFMA.FTZ R80, R140.reuse, R80, -R153 ;  /* 0x000000508c507223 */ /* 0x040fe20000010899 */
[----:B------:R-:W-:Y:S01]  /*ff00*/  LOP3.LUT R82, R83, 0xffff0000, RZ, 0xc0, !PT ;  /* 0xffff000053527812 */ /* 0x000fe200078ec0ff */
[----:B------:R-:W-:Y:S01]  /*ff10*/  FFMA.FTZ R81, R140, R81, R145 ;  /* 0x000000518c517223 */ /* 0x000fe20000010091 */
[----:B------:R-:W-:Y:S02]  /*ff20*/  IMAD.U32 R140, R61, 0x10000, RZ ;  /* 0x000100003d8c7824 */ /* 0x000fe400078e00ff */
[----:B------:R-:W-:Y:S01]  /*ff30*/  FMUL.FTZ R145, R149, R152 ;  /* 0x0000009895917220 */ /* 0x000fe20000410000 */
[----:B------:R-:W-:Y:S02]  /*ff40*/  IMAD.U32 R83, R66, 0x10000, RZ ;  /* 0x0001000042537824 */ /* 0x000fe400078e00ff */
[----:B------:R-:W-:Y:S01]  /*ff50*/  FMUL.FTZ R153, R147, R151 ;  /* 0x0000009793997220 */ /* 0x000fe20000410000 */
[-C--:B------:R-:W-:Y:S01]  /*ff60*/  FMUL.FTZ R149, R149, R140.reuse ;  /* 0x0000008c95957220 */ /* 0x080fe20000410000 */
[C---:B------:R-:W-:Y:S01]  /*ff70*/  FFMA.FTZ R140, R144.reuse, R140, -R145 ;  /* 0x0000008c908c7223 */ /* 0x040fe20000010891 */
[----:B------:R-:W-:Y:S01]  /*ff80*/  LOP3.LUT R145, R141, 0xffff0000, RZ, 0xc0, !PT ;  /* 0xffff00008d917812 */ /* 0x000fe200078ec0ff */
[-C--:B------:R-:W-:Y:S01]  /*ff90*/  FMUL.FTZ R147, R147, R83.reuse ;  /* 0x0000005393937220 */ /* 0x080fe20000410000 */
[----:B------:R-:W-:Y:S01]  /*ffa0*/  FFMA.FTZ R141, R144, R152, R149 ;  /* 0x00000098908d7223 */ /* 0x000fe20000010095 */
[----:B------:R-:W-:Y:S01]  /*ffb0*/  FMUL.FTZ R152, R146, R150 ;  /* 0x0000009692987220 */ /* 0x000fe20000410000 */
[C---:B------:R-:W-:Y:S01]  /*ffc0*/  FFMA.FTZ R83, R142.reuse, R83, -R153 ;  /* 0x000000538e537223 */ /* 0x040fe20000010899 */
[----:B------:R-:W-:Y:S01]  /*ffd0*/  FFMA.FTZ R142, R142, R151, R147 ;  /* 0x000000978e8e7223 */ /* 0x000fe20000010093 */
[-C--:B------:R-:W-:Y:S01]  /*ffe0*/  FMUL.FTZ R146, R146, R145.reuse ;  /* 0x0000009192927220 */ /* 0x080fe20000410000 */
[----:B------:R-:W-:Y:S01]  /*fff0*/  FFMA.FTZ R147, R67, R145, -R152 ;  /* 0x0000009143937223 */ /* 0x000fe20000010898 */
[----:B------:R-:W-:Y:S01]  /*10000*/  IMAD.U32 R145, R65, 0x10000, RZ ;  /* 0x0001000041917824 */ /* 0x000fe200078e00ff */
[----:B------:R-:W-:Y:S01]  /*10010*/  LOP3.LUT R144, R143, 0xffff0000, RZ, 0xc0, !PT ;  /* 0xffff00008f907812 */ /* 0x000fe200078ec0ff */
[----:B------:R-:W-:-:S02]  /*10020*/  IMAD.U32 R143, R60, 0x10000, RZ ;  /* 0x000100003c8f7824 */ /* 0x000fc400078e00ff */
[----:B------:R-:W-:Y:S01]  /*10030*/  FFMA.FTZ R146, R67, R150, R146 ;  /* 0x0000009643927223 */ /* 0x000fe20000010092 */
[----:B------:R-:W-:Y:S01]  /*10040*/  LOP3.LUT R66, R66, 0xffff0000, RZ, 0xc0, !PT ;  /* 0xffff000042427812 */ /* 0x000fe200078ec0ff */
[C---:B------:R-:W-:Y:S01]  /*10050*/  FMUL.FTZ R67, R79.reuse, R145 ;  /* 0x000000914f437220 */ /* 0x040fe20000410000 */
[-C--:B------:R-:W-:Y:S01]  /*10060*/  FMUL.FTZ R79, R79, R143.reuse ;  /* 0x0000008f4f4f7220 */ /* 0x080fe20000410000 */
[----:B------:R-:W-:Y:S01]  /*10070*/  LOP3.LUT R65, R65, 0xffff0000, RZ, 0xc0, !PT ;  /* 0xffff000041417812 */ /* 0x000fe200078ec0ff */
[----:B------:R-:W-:Y:S01]  /*10080*/  FMUL.FTZ R152, R148, R144 ;  /* 0x0000009094987220 */ /* 0x000fe20000410000 */
[----:B------:R-:W-:Y:S01]  /*10090*/  FFMA.FTZ R143, R64, R143, -R67 ;  /* 0x0000008f408f7223 */ /* 0x000fe20000010843 */
[----:B------:R-:W-:Y:S01]  /*100a0*/  LOP3.LUT R60, R60, 0xffff0000, RZ, 0xc0, !PT ;  /* 0xffff00003c3c7812 */ /* 0x000fe200078ec0ff */
[-C--:B------:R-:W-:Y:S01]  /*100b0*/  FMUL.FTZ R149, R148, R66.reuse ;  /* 0x0000004294957220 */ /* 0x080fe20000410000 */
[----:B------:R-:W-:Y:S01]  /*100c0*/  LOP3.LUT R67, R62, 0xffff0000, RZ, 0xc0, !PT ;  /* 0xffff00003e437812 */ /* 0x000fe200078ec0ff */
[C---:B------:R-:W-:Y:S01]  /*100d0*/  FMUL.FTZ R62, R76.reuse, R65 ;  /* 0x000000414c3e7220 */ /* 0x040fe20000410000 */
[----:B------:R-:W-:Y:S01]  /*100e0*/  LOP3.LUT R61, R61, 0xffff0000, RZ, 0xc0, !PT ;  /* 0xffff00003d3d7812 */ /* 0x000fe200078ec0ff */
[C---:B------:R-:W-:Y:S01]  /*100f0*/  FFMA.FTZ R152, R77.reuse, R66, -R152 ;  /* 0x000000424d987223 */ /* 0x040fe20000010898 */
[----:B------:R-:W-:Y:S01]  /*10100*/  FFMA.FTZ R149, R77, R144, R149 ;  /* 0x000000904d957223 */ /* 0x000fe20000010095 */
[-C--:B------:R-:W-:Y:S01]  /*10110*/  FMUL.FTZ R76, R76, R60.reuse ;  /* 0x0000003c4c4c7220 */ /* 0x080fe20000410000 */
[C---:B------:R-:W-:Y:S01]  /*10120*/  FMUL.FTZ R77, R82.reuse, R67 ;  /* 0x00000043524d7220 */ /* 0x040fe20000410000 */
[----:B------:R-:W-:Y:S01]  /*10130*/  FMUL.FTZ R82, R82, R61 ;  /* 0x0000003d52527220 */ /* 0x000fe20000410000 */
[C---:B------:R-:W-:Y:S01]  /*10140*/  FFMA.FTZ R62, R63.reuse, R60, -R62 ;  /* 0x0000003c3f3e7223 */ /* 0x040fe2000001083e */
[----:B------:R-:W-:Y:S01]  /*10150*/  FFMA.FTZ R66, R64, R145, R79 ;  /* 0x0000009140427223 */ /* 0x000fe2000001004f */
[----:B------:R-:W-:Y:S01]  /*10160*/  FFMA.FTZ R63, R63, R65, R76 ;  /* 0x000000413f3f7223 */ /* 0x000fe2000001004c */
[C---:B------:R-:W-:Y:S01]  /*10170*/  FFMA.FTZ R77, R78.reuse, R61, -R77 ;  /* 0x0000003d4e4d7223 */ /* 0x040fe2000001084d */
        /* <DEDUP_REMOVED lines=8> */
[----:B------:R0:W-:Y:S01]  /*10200*/  STS.128 [R157], R60 ;  /* 0x0000003c9d007388 */ /* 0x0001e20000000c00 */
[----:B------:R-:W-:-:S05]  /*10210*/  F2FP.BF16.F32.PACK_AB R67, R82, R141 ;  /* 0x0000008d5243723e */ /* 0x000fca00000010ff */
[----:B------:R0:W-:Y:S02]  /*10220*/  STS.128 [R138+0x10400], R64 ;  /* 0x010400408a007388 */ /* 0x0001e40000000c00 */
.L_x_1927:
[----:B------:R-:W-:Y:S05]  /*10230*/  BSYNC B2 ;  /* 0x0000000000027941 */ /* 0x000fea0003800000 */
.L_x_1926:
[----:B------:R-:W-:Y:S05]  /*10240*/  @P1 BRA `(.L_x_1925) ;  /* 0x0000000400a41947 */ /* 0x000fea0003800000 */
[----:B0-----:R-:W2:Y:S04]  /*10250*/  LDL R60, [R1+0x5c] ;  /* 0x00005c00013c7983 */ /* 0x001ea80000100800 */
[----:B------:R-:W3:Y:S01]  /*10260*/  LDL R77, [R1+0xa4] ;  /* 0x0000a400014d7983 */ /* 0x000ee20000100800 */
[----:B------:R-:W-:Y:S02]  /*10270*/  SHF.R.U64 R80, R56, 0x10, R57 ;  /* 0x0000001038507819 */ /* 0x000fe40000001239 */
[----:B------:R-:W-:Y:S02]  /*10280*/  SHF.R.U64 R78, R58, 0x10, R59 ;  /* 0x000000103a4e7819 */ /* 0x000fe4000000123b */
[----:B------:R-:W-:Y:S02]  /*10290*/  SHF.R.U32.HI R57, RZ, 0x10, R57 ;  /* 0x00000010ff397819 */ /* 0x000fe40000011639 */
[----:B------:R-:W-:-:S02]  /*102a0*/  SHF.R.U64 R58, R68, 0x10, R69 ;  /* 0x00000010443a7819 */ /* 0x000fc40000001245 */
[----:B------:R-:W-:Y:S02]  /*102b0*/  SHF.R.U32.HI R59, RZ, 0x10, R59 ;  /* 0x00000010ff3b7819 */ /* 0x000fe4000001163b */
[----:B------:R-:W-:Y:S02]  /*102c0*/  SHF.R.U64 R56, R70, 0x10, R71 ;  /* 0x0000001046387819 */ /* 0x000fe40000001247 */
[----:B------:R-:W-:Y:S02]  /*102d0*/  PRMT R136, R136, 0x5410, R57 ;  /* 0x0000541088887816 */ /* 0x000fe40000000039 */
[----:B------:R-:W-:Y:S02]  /*102e0*/  PRMT R131, R131, 0x5410, R58 ;  /* 0x0000541083837816 */ /* 0x000fe4000000003a */
[----:B------:R-:W-:Y:S02]  /*102f0*/  PRMT R134, R134, 0x5410, R59 ;  /* 0x0000541086867816 */ /* 0x000fe4000000003b */
[----:B------:R-:W-:-:S02]  /*10300*/  PRMT R133, R133, 0x5410, R56 ;  /* 0x0000541085857816 */ /* 0x000fc40000000038 */
[----:B------:R-:W-:Y:S02]  /*10310*/  SHF.R.U32.HI R69, RZ, 0x10, R69 ;  /* 0x00000010ff457819 */ /* 0x000fe40000011645 */
[----:B------:R-:W-:Y:S01]  /*10320*/  PRMT R135, R135, 0x5410, R80 ;  /* 0x0000541087877816 */ /* 0x000fe20000000050 */
[----:B------:R-:W-:Y:S01]  /*10330*/  IMAD.U32 R80, R131, 0x10000, RZ ;  /* 0x0001000083507824 */ /* 0x000fe200078e00ff */
[----:B------:R-:W-:Y:S02]  /*10340*/  SHF.R.U32.HI R71, RZ, 0x10, R71 ;  /* 0x00000010ff477819 */ /* 0x000fe40000011647 */
[----:B------:R-:W-:Y:S01]  /*10350*/  PRMT R137, R137, 0x5410, R78 ;  /* 0x0000541089897816 */ /* 0x000fe2000000004e */
[----:B------:R-:W-:Y:S01]  /*10360*/  IMAD.U32 R78, R135, 0x10000, RZ ;  /* 0x00010000874e7824 */ /* 0x000fe200078e00ff */
[----:B------:R-:W-:Y:S02]  /*10370*/  PRMT R130, R130, 0x5410, R69 ;  /* 0x0000541082827816 */ /* 0x000fe40000000045 */
[----:B------:R-:W-:-:S02]  /*10380*/  PRMT R132, R132, 0x5410, R71 ;  /* 0x0000541084847816 */ /* 0x000fc40000000047 */
[----:B------:R-:W-:Y:S01]  /*10390*/  LOP3.LUT R131, R131, 0xffff0000, RZ, 0xc0, !PT ;  /* 0xffff000083837812 */ /* 0x000fe200078ec0ff */
[C---:B------:R-:W-:Y:S01]  /*103a0*/  IMAD.U32 R82, R130.reuse, 0x10000, RZ ;  /* 0x0001000082527824 */ /* 0x040fe200078e00ff */
[----:B------:R-:W-:Y:S02]  /*103b0*/  LOP3.LUT R135, R135, 0xffff0000, RZ, 0xc0, !PT ;  /* 0xffff000087877812 */ /* 0x000fe400078ec0ff */
[----:B------:R-:W-:Y:S02]  /*103c0*/  LOP3.LUT R130, R130, 0xffff0000, RZ, 0xc0, !PT ;  /* 0xffff000082827812 */ /* 0x000fe400078ec0ff */
        /* <DEDUP_REMOVED lines=30> */
[----:B------:R-:W-:Y:S02]  /*105b0*/  IMAD.U32 R78, R136, 0x10000, RZ ;  /* 0x00010000884e7824 */ /* 0x000fe400078e00ff */
[----:B------:R-:W-:Y:S01]  /*105c0*/  FFMA.FTZ R140, R57, R80, R140 ;  /* 0x00000050398c7223 */ /* 0x000fe2000001008c */
[----:B------:R-:W-:Y:S01]  /*105d0*/  IMAD.U32 R63, R132, 0x10000, RZ ;  /* 0x00010000843f7824 */ /* 0x000fe200078e00ff */
[----:B------:R-:W-:Y:S01]  /*105e0*/  LOP3.LUT R67, R67, 0xffff0000, RZ, 0xc0, !PT ;  /* 0xffff000043437812 */ /* 0x000fe200078ec0ff */
[----:B------:R-:W-:Y:S02]  /*105f0*/  IMAD.U32 R57, R134, 0x10000, RZ ;  /* 0x0001000086397824 */ /* 0x000fe400078e00ff */
[-C--:B------:R-:W-:Y:S01]  /*10600*/  FMUL.FTZ R80, R69, R78.reuse ;  /* 0x0000004e45507220 */ /* 0x080fe20000410000 */
[----:B------:R-:W-:Y:S01]  /*10610*/  FMUL.FTZ R69, R71, R63 ;  /* 0x0000003f47457220 */ /* 0x000fe20000410000 */
[----:B------:R-:W-:Y:S01]  /*10620*/  FFMA.FTZ R142, R59, R78, -R142 ;  /* 0x0000004e3b8e7223 */ /* 0x000fe2000001088e */
[-C--:B------:R-:W-:Y:S01]  /*10630*/  FMUL.FTZ R78, R71, R57.reuse ;  /* 0x00000039474e7220 */ /* 0x080fe20000410000 */
[----:B------:R-:W-:Y:S01]  /*10640*/  FFMA.FTZ R80, R59, R82, R80 ;  /* 0x000000523b507223 */ /* 0x000fe20000010050 */
[----:B------:R-:W-:Y:S01]  /*10650*/  FFMA.FTZ R71, R68, R57, -R69 ;  /* 0x0000003944477223 */ /* 0x000fe20000010845 */
[----:B------:R-:W-:Y:S01]  /*10660*/  FMUL.FTZ R57, R64, R131 ;  /* 0x0000008340397220 */ /* 0x000fe20000410000 */
[----:B------:R-:W-:Y:S01]  /*10670*/  FFMA.FTZ R78, R68, R63, R78 ;  /* 0x0000003f444e7223 */ /* 0x000fe2000001004e */
[----:B------:R-:W-:Y:S01]  /*10680*/  FMUL.FTZ R63, R64, R135 ;  /* 0x00000087403f7220 */ /* 0x000fe20000410000 */
[----:B------:R-:W-:-:S02]  /*10690*/  IMAD.U32 R70, R66, 0x10000, RZ ;  /* 0x0001000042467824 */ /* 0x000fc400078e00ff */
[C---:B------:R-:W-:Y:S01]  /*106a0*/  FFMA.FTZ R135, R58.reuse, R135, -R57 ;  /* 0x000000873a877223 */ /* 0x040fe20000010839 */
[----:B------:R-:W-:Y:S02]  /*106b0*/  IMAD.U32 R59, R133, 0x10000, RZ ;  /* 0x00010000853b7824 */ /* 0x000fe400078e00ff */
[----:B------:R-:W-:Y:S01]  /*106c0*/  FFMA.FTZ R63, R58, R131, R63 ;  /* 0x000000833a3f7223 */ /* 0x000fe2000001003f */
[----:B------:R-:W-:Y:S01]  /*106d0*/  IMAD.U32 R57, R137, 0x10000, RZ ;  /* 0x0001000089397824 */ /* 0x000fe200078e00ff */
[----:B------:R-:W-:Y:S01]  /*106e0*/  LOP3.LUT R66, R66, 0xffff0000, RZ, 0xc0, !PT ;  /* 0xffff000042427812 */ /* 0x000fe200078ec0ff */
[C---:B------:R-:W-:Y:S01]  /*106f0*/  FMUL.FTZ R58, R70.reuse, R59 ;  /* 0x0000003b463a7220 */ /* 0x040fe20000410000 */
[----:B------:R-:W-:Y:S01]  /*10700*/  LOP3.LUT R133, R133, 0xffff0000, RZ, 0xc0, !PT ;  /* 0xffff000085857812 */ /* 0x000fe200078ec0ff */
[-C--:B------:R-:W-:Y:S01]  /*10710*/  FMUL.FTZ R70, R70, R57.reuse ;  /* 0x0000003946467220 */ /* 0x080fe20000410000 */
[----:B------:R-:W-:Y:S01]  /*10720*/  LOP3.LUT R132, R132, 0xffff0000, RZ, 0xc0, !PT ;  /* 0xffff000084847812 */ /* 0x000fe200078ec0ff */
[C---:B------:R-:W-:Y:S01]  /*10730*/  FFMA.FTZ R58, R61.reuse, R57, -R58 ;  /* 0x000000393d3a7223 */ /* 0x040fe2000001083a */
[----:B------:R-:W-:Y:S01]  /*10740*/  LOP3.LUT R136, R136, 0xffff0000, RZ, 0xc0, !PT ;  /* 0xffff000088887812 */ /* 0x000fe200078ec0ff */
[----:B------:R-:W-:Y:S01]  /*10750*/  FFMA.FTZ R70, R61, R59, R70 ;  /* 0x0000003b3d467223 */ /* 0x000fe20000010046 */
[----:B------:R-:W-:Y:S01]  /*10760*/  LOP3.LUT R137, R137, 0xffff0000, RZ, 0xc0, !PT ;  /* 0xffff000089897812 */ /* 0x000fe200078ec0ff */
[----:B------:R-:W-:Y:S01]  /*10770*/  FMUL.FTZ R69, R65, R130 ;  /* 0x0000008241457220 */ /* 0x000fe20000410000 */
[----:B------:R-:W-:Y:S01]  /*10780*/  LOP3.LUT R134, R134, 0xffff0000, RZ, 0xc0, !PT ;  /* 0xffff000086867812 */ /* 0x000fe200078ec0ff */
[C---:B------:R-:W-:Y:S01]  /*10790*/  FMUL.FTZ R57, R66.reuse, R133 ;  /* 0x0000008542397220 */ /* 0x040fe20000410000 */
[----:B------:R-:W-:Y:S01]  /*107a0*/  FMUL.FTZ R59, R67, R132 ;  /* 0x00000084433b7220 */ /* 0x000fe20000410000 */
[----:B------:R-:W-:Y:S01]  /*107b0*/  FMUL.FTZ R65, R65, R136 ;  /* 0x0000008841417220 */ /* 0x000fe20000410000 */
[-C--:B------:R-:W-:Y:S01]  /*107c0*/  FMUL.FTZ R66, R66, R137.reuse ;  /* 0x0000008942427220 */ /* 0x080fe20000410000 */
[----:B------:R-:W-:Y:S01]  /*107d0*/  FMUL.FTZ R67, R67, R134 ;  /* 0x0000008643437220 */ /* 0x000fe20000410000 */
[----:B------:R-:W-:Y:S01]  /*107e0*/  FFMA.FTZ R69, R60, R136, -R69 ;  /* 0x000000883c457223 */ /* 0x000fe20000010845 */
[----:B------:R-:W-:Y:S01]  /*107f0*/  FFMA.FTZ R137, R56, R137, -R57 ;  /* 0x0000008938897223 */ /* 0x000fe20000010839 */
[----:B------:R-:W-:Y:S01]  /*10800*/  FFMA.FTZ R134, R62, R134, -R59 ;  /* 0x000000863e867223 */ /* 0x000fe2000001083b */
        /* <DEDUP_REMOVED lines=13> */
.L_x_1925:
[----:B------:R-:W-:Y:S05]  /*108e0*/  BSYNC B1 ;  /* 0x0000000000017941 */ /* 0x000fea0003800000 */
.L_x_1924:
[----:B-1----:R-:W-:Y:S01]  /*108f0*/  VIADD R56, R218, 0x20 ;  /* 0x00000020da387836 */ /* 0x002fe20000000000 */
[----:B------:R-:W-:Y:S04]  /*10900*/  BSSY B1, `(.L_x_1928) ;  /* 0x00000e2000017945 */ /* 0x000fe80003800000 */
[----:B------:R-:W-:-:S13]  /*10910*/  ISETP.GE.AND P0, PT, R56, R3, PT ;  /* 0x000000033800720c */ /* 0x000fda0003f06270 */
[----:B------:R-:W-:Y:S05]  /*10920*/  @P0 BRA `(.L_x_1929) ;  /* 0x0000000c007c0947 */ /* 0x000fea0003800000 */
[----:B------:R1:W5:Y:S01]  /*10930*/  LDL R70, [R1+0x3c] ;  /* 0x00003c0001467983 */ /* 0x0003620000100800 */
[----:B0-----:R-:W0:Y:S01]  /*10940*/  LDC R65, c[0x0][0x3f4] ;  /* 0x0000fd00ff417b82 */ /* 0x001e220000000800 */
        /* <DEDUP_REMOVED lines=15> */
[----:B------:R-:W-:Y:S02]  /*10a40*/  SHF.R.U64 R47, R48, 0x10, R49 ;  /* 0x00000010302f7819 */ /* 0x000fe40000001231 */
[----:B------:R-:W-:-:S02]  /*10a50*/  SHF.R.U64 R69, R44, 0x10, R45 ;  /* 0x000000102c457819 */ /* 0x000fc4000000122d */
[----:B------:R-:W-:Y:S02]  /*10a60*/  SHF.R.U32.HI R44, RZ, 0x10, R45 ;  /* 0x00000010ff2c7819 */ /* 0x000fe4000001162d */
[----:B------:R-:W-:Y:S02]  /*10a70*/  SHF.R.U64 R45, R50, 0x10, R51 ;  /* 0x00000010322d7819 */ /* 0x000fe40000001233 */
[----:B------:R-:W-:Y:S02]  /*10a80*/  SHF.R.U32.HI R48, RZ, 0x10, R49 ;  /* 0x00000010ff307819 */ /* 0x000fe40000011631 */
[----:B------:R-:W-:Y:S02]  /*10a90*/  SHF.R.U32.HI R50, RZ, 0x10, R51 ;  /* 0x00000010ff327819 */ /* 0x000fe40000011633 */
[----:B------:R-:W-:Y:S02]  /*10aa0*/  PRMT R124, R124, 0x5410, R47 ;  /* 0x000054107c7c7816 */ /* 0x000fe4000000002f */
[----:B------:R-:W-:-:S02]  /*10ab0*/  PRMT R126, R126, 0x5410, R69 ;  /* 0x000054107e7e7816 */ /* 0x000fc40000000045 */
[----:B------:R-:W-:Y:S01]  /*10ac0*/  PRMT R127, R127, 0x5410, R44 ;  /* 0x000054107f7f7816 */ /* 0x000fe2000000002c */
[----:B------:R-:W-:Y:S01]  /*10ad0*/  IMAD.U32 R69, R124, 0x10000, RZ ;  /* 0x000100007c457824 */ /* 0x000fe200078e00ff */
[----:B------:R-:W-:Y:S02]  /*10ae0*/  PRMT R122, R122, 0x5410, R45 ;  /* 0x000054107a7a7816 */ /* 0x000fe4000000002d */
[----:B------:R-:W-:Y:S02]  /*10af0*/  PRMT R129, R129, 0x5410, R46 ;  /* 0x0000541081817816 */ /* 0x000fe4000000002e */
[----:B------:R-:W-:Y:S02]  /*10b00*/  PRMT R125, R125, 0x5410, R48 ;  /* 0x000054107d7d7816 */ /* 0x000fe40000000030 */
[----:B------:R-:W-:Y:S02]  /*10b10*/  PRMT R123, R123, 0x5410, R50 ;  /* 0x000054107b7b7816 */ /* 0x000fe40000000032 */
[----:B------:R-:W-:Y:S01]  /*10b20*/  PRMT R128, R128, 0x5410, R67 ;  /* 0x0000541080807816 */ /* 0x000fe20000000043 */
[----:B------:R-:W-:Y:S01]  /*10b30*/  IMAD.U32 R67, R126, 0x10000, RZ ;  /* 0x000100007e437824 */ /* 0x000fe200078e00ff */
[----:B------:R-:W-:-:S02]  /*10b40*/  LOP3.LUT R124, R124, 0xffff0000, RZ, 0xc0, !PT ;  /* 0xffff00007c7c7812 */ /* 0x000fc400078ec0ff */
[----:B------:R-:W-:Y:S02]  /*10b50*/  LOP3.LUT R126, R126, 0xffff0000, RZ, 0xc0, !PT ;  /* 0xffff00007e7e7812 */ /* 0x000fe400078ec0ff */
[----:B--2---:R-:W-:-:S04]  /*10b60*/  LEA.HI R56, R65, R56, RZ, 0x1d ;  /* 0x0000003841387211 */ /* 0x004fc800078fe8ff */
[----:B------:R-:W-:Y:S01]  /*10b70*/  SHF.R.S32.HI R59, RZ, 0x1f, R56 ;  /* 0x0000001fff3b7819 */ /* 0x000fe20000011438 */
[----:B------:R-:W-:-:S03]  /*10b80*/  IMAD.SHL.U32 R57, R56, 0x8, RZ ;  /* 0x0000000838397824 */ /* 0x000fc600078e00ff */
[----:B------:R-:W-:Y:S02]  /*10b90*/  LEA.HI R59, R59, R56, RZ, 0x3 ;  /* 0x000000383b3b7211 */ /* 0x000fe400078f18ff */
[----:B------:R-:W-:-:S03]  /*10ba0*/  LOP3.LUT R56, R78, 0x38, R57, 0xf8, !PT ;  /* 0x000000384e387812 */ /* 0x000fc600078ef839 */
[----:B------:R-:W-:Y:S01]  /*10bb0*/  IMAD.SHL.U32 R59, R59, 0x400, RZ ;  /* 0x000004003b3b7824 */ /* 0x000fe200078e00ff */
[----:B------:R-:W-:-:S04]  /*10bc0*/  LOP3.LUT R56, R56, R76, RZ, 0x3c, !PT ;  /* 0x0000004c38387212 */ /* 0x000fc800078e3cff */
        /* <DEDUP_REMOVED lines=17> */
[C---:B------:R-:W-:Y:S01]  /*10ce0*/  IMAD.U32 R59, R62.reuse, 0x10000, RZ ;  /* 0x000100003e3b7824 */ /* 0x040fe200078e00ff */
[----:B------:R-:W-:Y:S01]  /*10cf0*/  LOP3.LUT R61, R62, 0xffff0000, RZ, 0xc0, !PT ;  /* 0xffff00003e3d7812 */ /* 0x000fe200078ec0ff */
[C---:B------:R-:W-:Y:S01]  /*10d00*/  IMAD.U32 R66, R63.reuse, 0x10000, RZ ;  /* 0x000100003f427824 */ /* 0x040fe200078e00ff */
[----:B------:R-:W-:Y:S01]  /*10d10*/  LOP3.LUT R62, R63, 0xffff0000, RZ, 0xc0, !PT ;  /* 0xffff00003f3e7812 */ /* 0x000fe200078ec0ff */
[----:B------:R-:W-:Y:S01]  /*10d20*/  FMUL.FTZ R71, R50, R69 ;  /* 0x0000004532477220 */ /* 0x000fe20000410000 */
[----:B------:R-:W-:-:S02]  /*10d30*/  IMAD.U32 R63, R125, 0x10000, RZ ;  /* 0x000100007d3f7824 */ /* 0x000fc400078e00ff */
[-C--:B------:R-:W-:Y:S01]  /*10d40*/  FMUL.FTZ R77, R50, R67.reuse ;  /* 0x00000043324d7220 */ /* 0x080fe20000410000 */
[----:B------:R-:W-:Y:S02]  /*10d50*/  IMAD.U32 R50, R127, 0x10000, RZ ;  /* 0x000100007f327824 */ /* 0x000fe400078e00ff */
[C---:B------:R-:W-:Y:S01]  /*10d60*/  FFMA.FTZ R71, R44.reuse, R67, -R71 ;  /* 0x000000432c477223 */ /* 0x040fe20000010847 */
[----:B------:R-:W-:Y:S01]  /*10d70*/  FMUL.FTZ R79, R57, R63 ;  /* 0x0000003f394f7220 */ /* 0x000fe20000410000 */
[----:B------:R-:W-:Y:S02]  /*10d80*/  IMAD.U32 R67, R123, 0x10000, RZ ;  /* 0x000100007b437824 */ /* 0x000fe400078e00ff */
[----:B------:R-:W-:Y:S01]  /*10d90*/  FFMA.FTZ R77, R44, R69, R77 ;  /* 0x000000452c4d7223 */ /* 0x000fe2000001004d */
[-C--:B------:R-:W-:Y:S01]  /*10da0*/  FMUL.FTZ R57, R57, R50.reuse ;  /* 0x0000003239397220 */ /* 0x080fe20000410000 */
[----:B------:R-:W-:Y:S01]  /*10db0*/  FFMA.FTZ R79, R46, R50, -R79 ;  /* 0x000000322e4f7223 */ /* 0x000fe2000001084f */
[----:B------:R-:W-:-:S02]  /*10dc0*/  IMAD.U32 R44, R129, 0x10000, RZ ;  /* 0x00010000812c7824 */ /* 0x000fc400078e00ff */
[----:B------:R-:W-:Y:S01]  /*10dd0*/  FMUL.FTZ R50, R66, R67 ;  /* 0x0000004342327220 */ /* 0x000fe20000410000 */
[----:B------:R-:W-:Y:S01]  /*10de0*/  FFMA.FTZ R57, R46, R63, R57 ;  /* 0x0000003f2e397223 */ /* 0x000fe20000010039 */
[----:B------:R-:W-:Y:S01]  /*10df0*/  LOP3.LUT R127, R127, 0xffff0000, RZ, 0xc0, !PT ;  /* 0xffff00007f7f7812 */ /* 0x000fe200078ec0ff */
[-C--:B------:R-:W-:Y:S01]  /*10e00*/  FMUL.FTZ R66, R66, R44.reuse ;  /* 0x0000002c42427220 */ /* 0x080fe20000410000 */
[----:B------:R-:W-:Y:S01]  /*10e10*/  FFMA.FTZ R63, R49, R44, -R50 ;  /* 0x0000002c313f7223 */ /* 0x000fe20000010832 */
[----:B------:R-:W-:Y:S01]  /*10e20*/  LOP3.LUT R125, R125, 0xffff0000, RZ, 0xc0, !PT ;  /* 0xffff00007d7d7812 */ /* 0x000fe200078ec0ff */
[----:B------:R-:W-:Y:S01]  /*10e30*/  FMUL.FTZ R44, R51, R124 ;  /* 0x0000007c332c7220 */ /* 0x000fe20000410000 */
[----:B------:R-:W-:Y:S01]  /*10e40*/  FFMA.FTZ R67, R49, R67, R66 ;  /* 0x0000004331437223 */ /* 0x000fe20000010042 */
[-C--:B------:R-:W-:Y:S01]  /*10e50*/  FMUL.FTZ R50, R51, R126.reuse ;  /* 0x0000007e33327220 */ /* 0x080fe20000410000 */
[----:B------:R-:W-:Y:S02]  /*10e60*/  IMAD.U32 R46, R122, 0x10000, RZ ;  /* 0x000100007a2e7824 */ /* 0x000fe400078e00ff */
[----:B------:R-:W-:Y:S01]  /*10e70*/  FFMA.FTZ R126, R45, R126, -R44 ;  /* 0x0000007e2d7e7223 */ /* 0x000fe2000001082c */
[C---:B------:R-:W-:Y:S01]  /*10e80*/  FMUL.FTZ R49, R60.reuse, R125 ;  /* 0x0000007d3c317220 */ /* 0x040fe20000410000 */
[-C--:B------:R-:W-:Y:S01]  /*10e90*/  FMUL.FTZ R66, R60, R127.reuse ;  /* 0x0000007f3c427220 */ /* 0x080fe20000410000 */
[----:B------:R-:W-:Y:S01]  /*10ea0*/  IMAD.U32 R44, R128, 0x10000, RZ ;  /* 0x00010000802c7824 */ /* 0x000fe200078e00ff */
[----:B------:R-:W-:Y:S01]  /*10eb0*/  LOP3.LUT R122, R122, 0xffff0000, RZ, 0xc0, !PT ;  /* 0xffff00007a7a7812 */ /* 0x000fe200078ec0ff */
[----:B------:R-:W-:Y:S01]  /*10ec0*/  FMUL.FTZ R68, R59, R46 ;  /* 0x0000002e3b447220 */ /* 0x000fe20000410000 */
[----:B------:R-:W-:Y:S01]  /*10ed0*/  LOP3.LUT R123, R123, 0xffff0000, RZ, 0xc0, !PT ;  /* 0xffff00007b7b7812 */ /* 0x000fe200078ec0ff */
[----:B------:R-:W-:Y:S01]  /*10ee0*/  FFMA.FTZ R60, R56, R127, -R49 ;  /* 0x0000007f383c7223 */ /* 0x000fe20000010831 */
[----:B------:R-:W-:Y:S01]  /*10ef0*/  LOP3.LUT R128, R128, 0xffff0000, RZ, 0xc0, !PT ;  /* 0xffff000080807812 */ /* 0x000fe200078ec0ff */
[----:B------:R-:W-:Y:S01]  /*10f00*/  FFMA.FTZ R66, R56, R125, R66 ;  /* 0x0000007d38427223 */ /* 0x000fe20000010042 */
[----:B------:R-:W-:Y:S01]  /*10f10*/  LOP3.LUT R129, R129, 0xffff0000, RZ, 0xc0, !PT ;  /* 0xffff000081817812 */ /* 0x000fe200078ec0ff */
[----:B------:R-:W-:Y:S01]  /*10f20*/  FFMA.FTZ R50, R45, R124, R50 ;  /* 0x0000007c2d327223 */ /* 0x000fe20000010032 */
[----:B------:R-:W-:Y:S01]  /*10f30*/  FMUL.FTZ R56, R59, R44 ;  /* 0x0000002c3b387220 */ /* 0x000fe20000410000 */
[----:B------:R-:W-:Y:S01]  /*10f40*/  FMUL.FTZ R45, R61, R122 ;  /* 0x0000007a3d2d7220 */ /* 0x000fe20000410000 */
[----:B------:R-:W-:Y:S01]  /*10f50*/  FFMA.FTZ R68, R47, R44, -R68 ;  /* 0x0000002c2f447223 */ /* 0x000fe20000010844 */
[C---:B------:R-:W-:Y:S01]  /*10f60*/  FMUL.FTZ R49, R62.reuse, R123 ;  /* 0x0000007b3e317220 */ /* 0x040fe20000410000 */
[----:B------:R-:W-:Y:S01]  /*10f70*/  FMUL.FTZ R61, R61, R128 ;  /* 0x000000803d3d7220 */ /* 0x000fe20000410000 */
[-C--:B------:R-:W-:Y:S01]  /*10f80*/  FMUL.FTZ R44, R62, R129.reuse ;  /* 0x000000813e2c7220 */ /* 0x080fe20000410000 */
[----:B------:R-:W-:Y:S01]  /*10f90*/  FFMA.FTZ R56, R47, R46, R56 ;  /* 0x0000002e2f387223 */ /* 0x000fe20000010038 */
[----:B------:R-:W-:Y:S01]  /*10fa0*/  FFMA.FTZ R47, R48, R128, -R45 ;  /* 0x00000080302f7223 */ /* 0x000fe2000001082d */
[----:B------:R-:W-:Y:S01]  /*10fb0*/  FFMA.FTZ R62, R58, R129, -R49 ;  /* 0x000000813a3e7223 */ /* 0x000fe20000010831 */
        /* <DEDUP_REMOVED lines=12> */
.L_x_1931:
[----:B------:R-:W-:Y:S05]  /*11080*/  BSYNC B2 ;  /* 0x0000000000027941 */ /* 0x000fea0003800000 */
.L_x_1930:
[----:B------:R-:W-:Y:S05]  /*11090*/  @P1 BRA `(.L_x_1929) ;  /* 0x0000000400a01947 */ /* 0x000fea0003800000 */
[----:B0-----:R-:W2:Y:S04]  /*110a0*/  LDL R44, [R1+0x5c] ;  /* 0x00005c00012c7983 */ /* 0x001ea80000100800 */
[----:B------:R-:W3:Y:S01]  /*110b0*/  LDL R64, [R1+0x9c] ;  /* 0x00009c0001407983 */ /* 0x000ee20000100800 */
[--C-:B------:R-:W-:Y:S02]  /*110c0*/  SHF.R.U64 R59, R40, 0x10, R41.reuse ;  /* 0x00000010283b7819 */ /* 0x100fe40000001229 */
[----:B------:R-:W-:Y:S02]  /*110d0*/  SHF.R.U32.HI R58, RZ, 0x10, R41 ;  /* 0x00000010ff3a7819 */ /* 0x000fe40000011629 */
[----:B------:R-:W-:Y:S02]  /*110e0*/  SHF.R.U64 R57, R42, 0x10, R43 ;  /* 0x000000102a397819 */ /* 0x000fe4000000122b */
[----:B------:R-:W-:-:S02]  /*110f0*/  SHF.R.U64 R41, R52, 0x10, R53 ;  /* 0x0000001034297819 */ /* 0x000fc40000001235 */
[----:B------:R-:W-:Y:S02]  /*11100*/  SHF.R.U64 R40, R54, 0x10, R55 ;  /* 0x0000001036287819 */ /* 0x000fe40000001237 */
[----:B------:R-:W-:Y:S02]  /*11110*/  SHF.R.U32.HI R42, RZ, 0x10, R43 ;  /* 0x00000010ff2a7819 */ /* 0x000fe4000001162b */
[----:B------:R-:W-:Y:S02]  /*11120*/  SHF.R.U32.HI R52, RZ, 0x10, R53 ;  /* 0x00000010ff347819 */ /* 0x000fe40000011635 */
[----:B------:R-:W-:Y:S02]  /*11130*/  PRMT R108, R108, 0x5410, R41 ;  /* 0x000054106c6c7816 */ /* 0x000fe40000000029 */
[----:B------:R-:W-:Y:S02]  /*11140*/  PRMT R105, R105, 0x5410, R40 ;  /* 0x0000541069697816 */ /* 0x000fe40000000028 */
[----:B------:R-:W-:-:S02]  /*11150*/  PRMT R113, R113, 0x5410, R42 ;  /* 0x0000541071717816 */ /* 0x000fc4000000002a */
[----:B------:R-:W-:Y:S02]  /*11160*/  PRMT R110, R110, 0x5410, R59 ;  /* 0x000054106e6e7816 */ /* 0x000fe4000000003b */
[----:B------:R-:W-:Y:S02]  /*11170*/  PRMT R109, R109, 0x5410, R52 ;  /* 0x000054106d6d7816 */ /* 0x000fe40000000034 */
[----:B------:R-:W-:Y:S01]  /*11180*/  PRMT R111, R111, 0x5410, R58 ;  /* 0x000054106f6f7816 */ /* 0x000fe2000000003a */
[----:B------:R-:W-:Y:S01]  /*11190*/  IMAD.U32 R58, R108, 0x10000, RZ ;  /* 0x000100006c3a7824 */ /* 0x000fe200078e00ff */
[----:B------:R-:W-:Y:S01]  /*111a0*/  SHF.R.U32.HI R54, RZ, 0x10, R55 ;  /* 0x00000010ff367819 */ /* 0x000fe20000011637 */
[----:B------:R-:W-:Y:S01]  /*111b0*/  IMAD.U32 R59, R109, 0x10000, RZ ;  /* 0x000100006d3b7824 */ /* 0x000fe200078e00ff */
[----:B------:R-:W-:Y:S01]  /*111c0*/  PRMT R112, R112, 0x5410, R57 ;  /* 0x0000541070707816 */ /* 0x000fe20000000039 */
[----:B------:R-:W-:Y:S01]  /*111d0*/  IMAD.U32 R57, R110, 0x10000, RZ ;  /* 0x000100006e397824 */ /* 0x000fe200078e00ff */
[----:B------:R-:W-:-:S02]  /*111e0*/  PRMT R107, R107, 0x5410, R54 ;  /* 0x000054106b6b7816 */ /* 0x000fc40000000036 */
[----:B------:R-:W-:Y:S02]  /*111f0*/  LOP3.LUT R108, R108, 0xffff0000, RZ, 0xc0, !PT ;  /* 0xffff00006c6c7812 */ /* 0x000fe400078ec0ff */
[----:B------:R-:W-:Y:S02]  /*11200*/  LOP3.LUT R110, R110, 0xffff0000, RZ, 0xc0, !PT ;  /* 0xffff00006e6e7812 */ /* 0x000fe400078ec0ff */
        /* <DEDUP_REMOVED lines=32> */
[----:B------:R-:W-:Y:S02]  /*11410*/  IMAD.U32 R57, R107, 0x10000, RZ ;  /* 0x000100006b397824 */ /* 0x000fe400078e00ff */
[-C--:B------:R-:W-:Y:S01]  /*11420*/  FMUL.FTZ R53, R53, R47.reuse ;  /* 0x0000002f35357220 */ /* 0x080fe20000410000 */
[----:B------:R-:W-:Y:S02]  /*11430*/  IMAD.U32 R40, R113, 0x10000, RZ ;  /* 0x0001000071287824 */ /* 0x000fe400078e00ff */
[C---:B------:R-:W-:Y:S01]  /*11440*/  FFMA.FTZ R65, R42.reuse, R47, -R65 ;  /* 0x0000002f2a417223 */ /* 0x040fe20000010841 */
[C---:B------:R-:W-:Y:S01]  /*11450*/  FMUL.FTZ R47, R55.reuse, R57 ;  /* 0x00000039372f7220 */ /* 0x040fe20000410000 */
[----:B------:R-:W-:Y:S01]  /*11460*/  FFMA.FTZ R53, R42, R59, R53 ;  /* 0x0000003b2a357223 */ /* 0x000fe20000010035 */
[----:B------:R-:W-:Y:S01]  /*11470*/  FMUL.FTZ R58, R55, R40 ;  /* 0x00000028373a7220 */ /* 0x000fe20000410000 */
[----:B------:R-:W-:-:S02]  /*11480*/  IMAD.U32 R54, R50, 0x10000, RZ ;  /* 0x0001000032367824 */ /* 0x000fc400078e00ff */
[----:B------:R-:W-:Y:S01]  /*11490*/  FFMA.FTZ R55, R52, R40, -R47 ;  /* 0x0000002834377223 */ /* 0x000fe2000001082f */
[C---:B------:R-:W-:Y:S01]  /*114a0*/  FMUL.FTZ R40, R48.reuse, R108 ;  /* 0x0000006c30287220 */ /* 0x040fe20000410000 */
[----:B------:R-:W-:Y:S02]  /*114b0*/  IMAD.U32 R42, R105, 0x10000, RZ ;  /* 0x00010000692a7824 */ /* 0x000fe400078e00ff */
[-C--:B------:R-:W-:Y:S01]  /*114c0*/  FMUL.FTZ R48, R48, R110.reuse ;  /* 0x0000006e30307220 */ /* 0x080fe20000410000 */
[----:B------:R-:W-:Y:S01]  /*114d0*/  LOP3.LUT R50, R50, 0xffff0000, RZ, 0xc0, !PT ;  /* 0xffff000032327812 */ /* 0x000fe200078ec0ff */
[----:B------:R-:W-:Y:S01]  /*114e0*/  FFMA.FTZ R110, R41, R110, -R40 ;  /* 0x0000006e296e7223 */ /* 0x000fe20000010828 */
[----:B------:R-:W-:Y:S02]  /*114f0*/  IMAD.U32 R40, R112, 0x10000, RZ ;  /* 0x0001000070287824 */ /* 0x000fe400078e00ff */
[----:B------:R-:W-:Y:S01]  /*11500*/  FMUL.FTZ R60, R54, R42 ;  /* 0x0000002a363c7220 */ /* 0x000fe20000410000 */
[----:B------:R-:W-:Y:S01]  /*11510*/  LOP3.LUT R105, R105, 0xffff0000, RZ, 0xc0, !PT ;  /* 0xffff000069697812 */ /* 0x000fe200078ec0ff */
[----:B------:R-:W-:Y:S01]  /*11520*/  FFMA.FTZ R48, R41, R108, R48 ;  /* 0x0000006c29307223 */ /* 0x000fe20000010030 */
[----:B------:R-:W-:Y:S01]  /*11530*/  LOP3.LUT R112, R112, 0xffff0000, RZ, 0xc0, !PT ;  /* 0xffff000070707812 */ /* 0x000fe200078ec0ff */
[-C--:B------:R-:W-:Y:S01]  /*11540*/  FMUL.FTZ R54, R54, R40.reuse ;  /* 0x0000002836367220 */ /* 0x080fe20000410000 */
[----:B------:R-:W-:Y:S01]  /*11550*/  LOP3.LUT R51, R51, 0xffff0000, RZ, 0xc0, !PT ;  /* 0xffff000033337812 */ /* 0x000fe200078ec0ff */
[----:B------:R-:W-:Y:S01]  /*11560*/  FFMA.FTZ R60, R43, R40, -R60 ;  /* 0x000000282b3c7223 */ /* 0x000fe2000001083c */
[----:B------:R-:W-:Y:S01]  /*11570*/  LOP3.LUT R107, R107, 0xffff0000, RZ, 0xc0, !PT ;  /* 0xffff00006b6b7812 */ /* 0x000fe200078ec0ff */
[C---:B------:R-:W-:Y:S01]  /*11580*/  FMUL.FTZ R40, R50.reuse, R105 ;  /* 0x0000006932287220 */ /* 0x040fe20000410000 */
[----:B------:R-:W-:Y:S01]  /*11590*/  LOP3.LUT R111, R111, 0xffff0000, RZ, 0xc0, !PT ;  /* 0xffff00006f6f7812 */ /* 0x000fe200078ec0ff */
[----:B------:R-:W-:Y:S01]  /*115a0*/  FMUL.FTZ R50, R50, R112 ;  /* 0x0000007032327220 */ /* 0x000fe20000410000 */
[----:B------:R-:W-:Y:S01]  /*115b0*/  LOP3.LUT R113, R113, 0xffff0000, RZ, 0xc0, !PT ;  /* 0xffff000071717812 */ /* 0x000fe200078ec0ff */
[----:B------:R-:W-:Y:S01]  /*115c0*/  FFMA.FTZ R57, R52, R57, R58 ;  /* 0x0000003934397223 */ /* 0x000fe2000001003a */
[----:B------:R-:W-:Y:S01]  /*115d0*/  FMUL.FTZ R47, R49, R109 ;  /* 0x0000006d312f7220 */ /* 0x000fe20000410000 */
[----:B------:R-:W-:Y:S01]  /*115e0*/  FFMA.FTZ R54, R43, R42, R54 ;  /* 0x0000002a2b367223 */ /* 0x000fe20000010036 */
[----:B------:R-:W-:Y:S01]  /*115f0*/  FMUL.FTZ R41, R51, R107 ;  /* 0x0000006b33297220 */ /* 0x000fe20000410000 */
[----:B------:R-:W-:Y:S01]  /*11600*/  FMUL.FTZ R58, R49, R111 ;  /* 0x0000006f313a7220 */ /* 0x000fe20000410000 */
[----:B------:R-:W-:Y:S01]  /*11610*/  FMUL.FTZ R42, R51, R113 ;  /* 0x00000071332a7220 */ /* 0x000fe20000410000 */
[C---:B------:R-:W-:Y:S01]  /*11620*/  FFMA.FTZ R43, R45.reuse, R112, -R40 ;  /* 0x000000702d2b7223 */ /* 0x040fe20000010828 */
        /* <DEDUP_REMOVED lines=15> */
.L_x_1929:
[----:B------:R-:W-:Y:S05]  /*11720*/  BSYNC B1 ;  /* 0x0000000000017941 */ /* 0x000fea0003800000 */
.L_x_1928:
        /* <DEDUP_REMOVED lines=121> */
.L_x_1935:
[----:B------:R-:W-:Y:S05]  /*11ec0*/  BSYNC B2 ;  /* 0x0000000000027941 */ /* 0x000fea0003800000 */
.L_x_1934:
[----:B------:R-:W-:Y:S05]  /*11ed0*/  @P1 BRA `(.L_x_1933) ;  /* 0x0000000400a01947 */ /* 0x000fea0003800000 */
[----:B0-----:R-:W2:Y:S04]  /*11ee0*/  LDL R28, [R1+0x5c] ;  /* 0x00005c00011c7983 */ /* 0x001ea80000100800 */
[----:B------:R-:W3:Y:S01]  /*11ef0*/  LDL R48, [R1+0x94] ;  /* 0x0000940001307983 */ /* 0x000ee20000100800 */
[----:B------:R-:W-:Y:S02]  /*11f00*/  SHF.R.U64 R43, R24, 0x10, R25 ;  /* 0x00000010182b7819 */ /* 0x000fe40000001219 */
[----:B------:R-:W-:Y:S02]  /*11f10*/  SHF.R.U64 R41, R26, 0x10, R27 ;  /* 0x000000101a297819 */ /* 0x000fe4000000121b */
[----:B------:R-:W-:Y:S02]  /*11f20*/  SHF.R.U32.HI R24, RZ, 0x10, R25 ;  /* 0x00000010ff187819 */ /* 0x000fe40000011619 */
[----:B------:R-:W-:-:S02]  /*11f30*/  SHF.R.U32.HI R26, RZ, 0x10, R27 ;  /* 0x00000010ff1a7819 */ /* 0x000fc4000001161b */
[----:B------:R-:W-:Y:S02]  /*11f40*/  SHF.R.U64 R27, R36, 0x10, R37 ;  /* 0x00000010241b7819 */ /* 0x000fe40000001225 */
[----:B------:R-:W-:Y:S02]  /*11f50*/  SHF.R.U64 R25, R38, 0x10, R39 ;  /* 0x0000001026197819 */ /* 0x000fe40000001227 */
[----:B------:R-:W-:Y:S02]  /*11f60*/  SHF.R.U32.HI R36, RZ, 0x10, R37 ;  /* 0x00000010ff247819 */ /* 0x000fe40000011625 */
[----:B------:R-:W-:Y:S02]  /*11f70*/  PRMT R93, R93, 0x5410, R24 ;  /* 0x000054105d5d7816 */ /* 0x000fe40000000018 */
[----:B------:R-:W-:Y:S02]  /*11f80*/  PRMT R88, R88, 0x5410, R27 ;  /* 0x0000541058587816 */ /* 0x000fe4000000001b */
[----:B------:R-:W-:-:S02]  /*11f90*/  PRMT R90, R90, 0x5410, R25 ;  /* 0x000054105a5a7816 */ /* 0x000fc40000000019 */
[----:B------:R-:W-:Y:S01]  /*11fa0*/  PRMT R95, R95, 0x5410, R26 ;  /* 0x000054105f5f7816 */ /* 0x000fe2000000001a */
[----:B------:R-:W-:Y:S01]  /*11fb0*/  IMAD.U32 R42, R88, 0x10000, RZ ;  /* 0x00010000582a7824 */ /* 0x000fe200078e00ff */
[----:B------:R-:W-:Y:S02]  /*11fc0*/  PRMT R92, R92, 0x5410, R43 ;  /* 0x000054105c5c7816 */ /* 0x000fe4000000002b */
[----:B------:R-:W-:Y:S02]  /*11fd0*/  PRMT R89, R89, 0x5410, R36 ;  /* 0x0000541059597816 */ /* 0x000fe40000000024 */
[----:B------:R-:W-:Y:S02]  /*11fe0*/  SHF.R.U32.HI R38, RZ, 0x10, R39 ;  /* 0x00000010ff267819 */ /* 0x000fe40000011627 */
[----:B------:R-:W-:Y:S01]  /*11ff0*/  PRMT R94, R94, 0x5410, R41 ;  /* 0x000054105e5e7816 */ /* 0x000fe20000000029 */
[----:B------:R-:W-:Y:S01]  /*12000*/  IMAD.U32 R41, R92, 0x10000, RZ ;  /* 0x000100005c297824 */ /* 0x000fe200078e00ff */
[----:B------:R-:W-:Y:S01]  /*12010*/  PRMT R91, R91, 0x5410, R38 ;  /* 0x000054105b5b7816 */ /* 0x000fe20000000026 */
[----:B------:R-:W-:Y:S01]  /*12020*/  IMAD.U32 R43, R89, 0x10000, RZ ;  /* 0x00010000592b7824 */ /* 0x000fe200078e00ff */
[----:B------:R-:W-:-:S02]  /*12030*/  LOP3.LUT R88, R88, 0xffff0000, RZ, 0xc0, !PT ;  /* 0xffff000058587812 */ /* 0x000fc400078ec0ff */
        /* <DEDUP_REMOVED lines=43> */
[-C--:B------:R-:W-:Y:S01]  /*122f0*/  FMUL.FTZ R32, R32, R92.reuse ;  /* 0x0000005c20207220 */ /* 0x080fe20000410000 */
[----:B------:R-:W-:Y:S01]  /*12300*/  IMAD.U32 R26, R90, 0x10000, RZ ;  /* 0x000100005a1a7824 */ /* 0x000fe200078e00ff */
[----:B------:R-:W-:Y:S01]  /*12310*/  LOP3.LUT R34, R34, 0xffff0000, RZ, 0xc0, !PT ;  /* 0xffff000022227812 */ /* 0x000fe200078ec0ff */
[----:B------:R-:W-:Y:S01]  /*12320*/  FFMA.FTZ R92, R25, R92, -R24 ;  /* 0x0000005c195c7223 */ /* 0x000fe20000010818 */
[----:B------:R-:W-:Y:S01]  /*12330*/  IMAD.U32 R24, R94, 0x10000, RZ ;  /* 0x000100005e187824 */ /* 0x000fe200078e00ff */
[----:B------:R-:W-:Y:S01]  /*12340*/  LOP3.LUT R93, R93, 0xffff0000, RZ, 0xc0, !PT ;  /* 0xffff00005d5d7812 */ /* 0x000fe200078ec0ff */
[----:B------:R-:W-:Y:S01]  /*12350*/  FMUL.FTZ R44, R38, R26 ;  /* 0x0000001a262c7220 */ /* 0x000fe20000410000 */
[----:B------:R-:W-:Y:S01]  /*12360*/  LOP3.LUT R90, R90, 0xffff0000, RZ, 0xc0, !PT ;  /* 0xffff00005a5a7812 */ /* 0x000fe200078ec0ff */
[-C--:B------:R-:W-:Y:S01]  /*12370*/  FMUL.FTZ R38, R38, R24.reuse ;  /* 0x0000001826267220 */ /* 0x080fe20000410000 */
[----:B------:R-:W-:Y:S01]  /*12380*/  LOP3.LUT R35, R35, 0xffff0000, RZ, 0xc0, !PT ;  /* 0xffff000023237812 */ /* 0x000fe200078ec0ff */
[----:B------:R-:W-:Y:S01]  /*12390*/  FFMA.FTZ R41, R36, R41, R42 ;  /* 0x0000002924297223 */ /* 0x000fe2000001002a */
[----:B------:R-:W-:Y:S01]  /*123a0*/  LOP3.LUT R94, R94, 0xffff0000, RZ, 0xc0, !PT ;  /* 0xffff00005e5e7812 */ /* 0x000fe200078ec0ff */
[----:B------:R-:W-:Y:S01]  /*123b0*/  FFMA.FTZ R44, R27, R24, -R44 ;  /* 0x000000181b2c7223 */ /* 0x000fe2000001082c */
[----:B------:R-:W-:Y:S01]  /*123c0*/  LOP3.LUT R91, R91, 0xffff0000, RZ, 0xc0, !PT ;  /* 0xffff00005b5b7812 */ /* 0x000fe200078ec0ff */
[----:B------:R-:W-:Y:S01]  /*123d0*/  FMUL.FTZ R31, R33, R89 ;  /* 0x00000059211f7220 */ /* 0x000fe20000410000 */
[----:B------:R-:W-:Y:S01]  /*123e0*/  LOP3.LUT R95, R95, 0xffff0000, RZ, 0xc0, !PT ;  /* 0xffff00005f5f7812 */ /* 0x000fe200078ec0ff */
[----:B------:R-:W-:Y:S01]  /*123f0*/  FMUL.FTZ R42, R33, R93 ;  /* 0x0000005d212a7220 */ /* 0x000fe20000410000 */
[----:B------:R-:W-:Y:S01]  /*12400*/  FFMA.FTZ R32, R25, R88, R32 ;  /* 0x0000005819207223 */ /* 0x000fe20000010020 */
[C---:B------:R-:W-:Y:S01]  /*12410*/  FMUL.FTZ R24, R34.reuse, R90 ;  /* 0x0000005a22187220 */ /* 0x040fe20000410000 */
[----:B------:R-:W-:Y:S01]  /*12420*/  FFMA.FTZ R38, R27, R26, R38 ;  /* 0x0000001a1b267223 */ /* 0x000fe20000010026 */
[-C--:B------:R-:W-:Y:S01]  /*12430*/  FMUL.FTZ R25, R34, R94.reuse ;  /* 0x0000005e22197220 */ /* 0x080fe20000410000 */
[C---:B------:R-:W-:Y:S01]  /*12440*/  FMUL.FTZ R33, R35.reuse, R91 ;  /* 0x0000005b23217220 */ /* 0x040fe20000410000 */
[----:B------:R-:W-:Y:S01]  /*12450*/  FMUL.FTZ R26, R35, R95 ;  /* 0x0000005f231a7220 */ /* 0x000fe20000410000 */
[----:B------:R-:W-:Y:S01]  /*12460*/  FFMA.FTZ R36, R28, R93, -R31 ;  /* 0x0000005d1c247223 */ /* 0x000fe2000001081f */
[C---:B------:R-:W-:Y:S01]  /*12470*/  FFMA.FTZ R27, R29.reuse, R94, -R24 ;  /* 0x0000005e1d1b7223 */ /* 0x040fe20000010818 */
[----:B------:R-:W-:Y:S01]  /*12480*/  FFMA.FTZ R31, R29, R90, R25 ;  /* 0x0000005a1d1f7223 */ /* 0x000fe20000010019 */
        /* <DEDUP_REMOVED lines=13> */
.L_x_1933:
[----:B------:R-:W-:Y:S05]  /*12560*/  BSYNC B1 ;  /* 0x0000000000017941 */ /* 0x000fea0003800000 */
.L_x_1932:
[----:B-1----:R-:W-:-:S05]  /*12570*/  VIADD R24, R218, 0x60 ;  /* 0x00000060da187836 */ /* 0x002fca0000000000 */
        /* <DEDUP_REMOVED lines=15> */
[----:B------:R-:W2:Y:S04]  /*12670*/  LDL R24, [R1+0x58] ;  /* 0x0000580001187983 */ /* 0x000ea80000100800 */
[----:B------:R-:W3:Y:S01]  /*12680*/  LDL R36, [R1+0x90] ;  /* 0x0000900001247983 */ /* 0x000ee20000100800 */
[--C-:B0-----:R-:W-:Y:S02]  /*12690*/  SHF.R.U64 R35, R12, 0x10, R13.reuse ;  /* 0x000000100c237819 */ /* 0x101fe4000000120d */
[----:B------:R-:W-:Y:S02]  /*126a0*/  SHF.R.U32.HI R12, RZ, 0x10, R13 ;  /* 0x00000010ff0c7819 */ /* 0x000fe4000001160d */
[--C-:B------:R-:W-:Y:S02]  /*126b0*/  SHF.R.U64 R13, R4, 0x10, R5.reuse ;  /* 0x00000010040d7819 */ /* 0x100fe40000001205 */
[----:B------:R-:W-:-:S02]  /*126c0*/  SHF.R.U32.HI R4, RZ, 0x10, R5 ;  /* 0x00000010ff047819 */ /* 0x000fc40000011605 */
        /* <DEDUP_REMOVED lines=64> */
[C---:B------:R-:W-:Y:S01]  /*12ad0*/  FMUL.FTZ R32, R28.reuse, R101 ;  /* 0x000000651c207220 */ /* 0x040fe20000410000 */
[----:B------:R-:W-:Y:S01]  /*12ae0*/  FFMA.FTZ R100, R5, R100, -R4 ;  /* 0x0000006405647223 */ /* 0x000fe20000010804 */
[----:B------:R-:W-:Y:S01]  /*12af0*/  FMUL.FTZ R13, R28, R97 ;  /* 0x000000611c0d7220 */ /* 0x000fe20000410000 */
[----:B------:R-:W-:-:S02]  /*12b00*/  IMAD.U32 R6, R98, 0x10000, RZ ;  /* 0x0001000062067824 */ /* 0x000fc400078e00ff */
[----:B------:R-:W-:Y:S01]  /*12b10*/  FFMA.FTZ R32, R24, R97, R32 ;  /* 0x0000006118207223 */ /* 0x000fe20000010020 */
[----:B------:R-:W-:Y:S02]  /*12b20*/  IMAD.U32 R4, R102, 0x10000, RZ ;  /* 0x0001000066047824 */ /* 0x000fe400078e00ff */
[----:B------:R-:W-:Y:S01]  /*12b30*/  FFMA.FTZ R28, R24, R101, -R13 ;  /* 0x00000065181c7223 */ /* 0x000fe2000001080d */
[C---:B------:R-:W-:Y:S01]  /*12b40*/  FMUL.FTZ R34, R27.reuse, R6 ;  /* 0x000000061b227220 */ /* 0x040fe20000410000 */
[----:B------:R-:W-:Y:S01]  /*12b50*/  LOP3.LUT R98, R98, 0xffff0000, RZ, 0xc0, !PT ;  /* 0xffff000062627812 */ /* 0x000fe200078ec0ff */
[----:B------:R-:W-:Y:S01]  /*12b60*/  FMUL.FTZ R24, R27, R4 ;  /* 0x000000041b187220 */ /* 0x000fe20000410000 */
[----:B------:R-:W-:Y:S01]  /*12b70*/  FFMA.FTZ R14, R5, R96, R14 ;  /* 0x00000060050e7223 */ /* 0x000fe2000001000e */
[----:B------:R-:W-:Y:S01]  /*12b80*/  LOP3.LUT R99, R99, 0xffff0000, RZ, 0xc0, !PT ;  /* 0xffff000063637812 */ /* 0x000fe200078ec0ff */
[C---:B------:R-:W-:Y:S01]  /*12b90*/  FFMA.FTZ R34, R7.reuse, R4, -R34 ;  /* 0x0000000407227223 */ /* 0x040fe20000010822 */
[----:B------:R-:W-:Y:S01]  /*12ba0*/  LOP3.LUT R102, R102, 0xffff0000, RZ, 0xc0, !PT ;  /* 0xffff000066667812 */ /* 0x000fe200078ec0ff */
[----:B------:R-:W-:Y:S01]  /*12bb0*/  FFMA.FTZ R24, R7, R6, R24 ;  /* 0x0000000607187223 */ /* 0x000fe20000010018 */
[----:B------:R-:W-:Y:S01]  /*12bc0*/  LOP3.LUT R5, R104, 0xffff0000, RZ, 0xc0, !PT ;  /* 0xffff000068057812 */ /* 0x000fe200078ec0ff */
[C---:B------:R-:W-:Y:S01]  /*12bd0*/  FMUL.FTZ R7, R29.reuse, R98 ;  /* 0x000000621d077220 */ /* 0x040fe20000410000 */
[----:B------:R-:W-:Y:S01]  /*12be0*/  FMUL.FTZ R13, R30, R99 ;  /* 0x000000631e0d7220 */ /* 0x000fe20000410000 */
[----:B------:R-:W-:-:S02]  /*12bf0*/  FMUL.FTZ R29, R29, R102 ;  /* 0x000000661d1d7220 */ /* 0x000fc40000410000 */
[-C--:B------:R-:W-:Y:S01]  /*12c00*/  FMUL.FTZ R4, R30, R5.reuse ;  /* 0x000000051e047220 */ /* 0x080fe20000410000 */
        /* <DEDUP_REMOVED lines=9> */
[----:B------:R-:W-:Y:S02]  /*12ca0*/  F2FP.BF16.F32.PACK_AB R13, R32, R25 ;  /* 0x00000019200d723e */ /* 0x000fe400000010ff */
[----:B------:R-:W-:Y:S01]  /*12cb0*/  F2FP.BF16.F32.PACK_AB R14, R29, R24 ;  /* 0x000000181d0e723e */ /* 0x000fe200000010ff */
[----:B------:R1:W-:Y:S01]  /*12cc0*/  STS.128 [R36], R4 ;  /* 0x0000000424007388 */ /* 0x0003e20000000c00 */
[----:B------:R-:W-:-:S05]  /*12cd0*/  F2FP.BF16.F32.PACK_AB R15, R26, R33 ;  /* 0x000000211a0f723e */ /* 0x000fca00000010ff */
[----:B------:R1:W-:Y:S02]  /*12ce0*/  STS.128 [R3+0x10400], R12 ;  /* 0x0104000c03007388 */ /* 0x0003e40000000c00 */
.L_x_1937:
[----:B------:R-:W-:Y:S05]  /*12cf0*/  BSYNC B1 ;  /* 0x0000000000017941 */ /* 0x000fea0003800000 */
.L_x_1936:
[----:B------:R-:W-:Y:S05]  /*12d00*/  @P1 BRA `(.L_x_1903) ;  /* 0x0000000400a01947 */ /* 0x000fea0003800000 */
[----:B-1----:R-:W2:Y:S04]  /*12d10*/  LDL R3, [R1+0x5c] ;  /* 0x00005c0001037983 */ /* 0x002ea80000100800 */
[----:B------:R-:W3:Y:S01]  /*12d20*/  LDL R36, [R1+0x8c] ;  /* 0x00008c0001247983 */ /* 0x000ee20000100800 */
[----:B------:R-:W-:Y:S02]  /*12d30*/  SHF.R.U64 R25, R8, 0x10, R9 ;  /* 0x0000001008197819 */ /* 0x000fe40000001209 */
[----:B0-----:R-:W-:Y:S02]  /*12d40*/  SHF.R.U64 R31, R72, 0x10, R73 ;  /* 0x00000010481f7819 */ /* 0x001fe40000001249 */
[----:B------:R-:W-:Y:S02]  /*12d50*/  SHF.R.U32.HI R27, RZ, 0x10, R9 ;  /* 0x00000010ff1b7819 */ /* 0x000fe40000011609 */
[----:B------:R-:W-:-:S02]  /*12d60*/  PRMT R25, R0, 0x5410, R25 ;  /* 0x0000541000197816 */ /* 0x000fc40000000019 */
[----:B------:R-:W-:Y:S02]  /*12d70*/  PRMT R84, R84, 0x5410, R31 ;  /* 0x0000541054547816 */ /* 0x000fe4000000001f */
[----:B------:R-:W-:Y:S01]  /*12d80*/  SHF.R.U32.HI R72, RZ, 0x10, R73 ;  /* 0x00000010ff487819 */ /* 0x000fe20000011649 */
[----:B------:R-:W-:Y:S01]  /*12d90*/  IMAD.U32 R26, R25, 0x10000, RZ ;  /* 0x00010000191a7824 */ /* 0x000fe200078e00ff */
[----:B------:R-:W-:Y:S01]  /*12da0*/  SHF.R.U64 R29, R74, 0x10, R75 ;  /* 0x000000104a1d7819 */ /* 0x000fe2000000124b */
[----:B------:R-:W-:Y:S01]  /*12db0*/  IMAD.U32 R24, R84, 0x10000, RZ ;  /* 0x0001000054187824 */ /* 0x000fe200078e00ff */
[--C-:B------:R-:W-:Y:S02]  /*12dc0*/  SHF.R.U64 R28, R10, 0x10, R11.reuse ;  /* 0x000000100a1c7819 */ /* 0x100fe4000000120b */
[----:B------:R-:W-:Y:S02]  /*12dd0*/  SHF.R.U32.HI R30, RZ, 0x10, R11 ;  /* 0x00000010ff1e7819 */ /* 0x000fe4000001160b */
[----:B------:R-:W-:-:S02]  /*12de0*/  PRMT R27, R20, 0x5410, R27 ;  /* 0x00005410141b7816 */ /* 0x000fc4000000001b */
[----:B------:R-:W-:Y:S02]  /*12df0*/  SHF.R.U32.HI R74, RZ, 0x10, R75 ;  /* 0x00000010ff4a7819 */ /* 0x000fe4000001164b */
[----:B------:R-:W-:Y:S02]  /*12e00*/  PRMT R85, R85, 0x5410, R72 ;  /* 0x0000541055557816 */ /* 0x000fe40000000048 */
[----:B------:R-:W-:Y:S01]  /*12e10*/  PRMT R86, R86, 0x5410, R29 ;  /* 0x0000541056567816 */ /* 0x000fe2000000001d */
[----:B------:R-:W-:Y:S01]  /*12e20*/  IMAD.U32 R29, R27, 0x10000, RZ ;  /* 0x000100001b1d7824 */ /* 0x000fe200078e00ff */
[----:B------:R-:W-:Y:S02]  /*12e30*/  PRMT R30, R23, 0x5410, R30 ;  /* 0x00005410171e7816 */ /* 0x000fe4000000001e */
[----:B------:R-:W-:Y:S02]  /*12e40*/  PRMT R87, R87, 0x5410, R74 ;  /* 0x0000541057577816 */ /* 0x000fe4000000004a */
[----:B------:R-:W-:-:S02]  /*12e50*/  LOP3.LUT R25, R25, 0xffff0000, RZ, 0xc0, !PT ;  /* 0xffff000019197812 */ /* 0x000fc400078ec0ff */
[----:B------:R-:W-:Y:S02]  /*12e60*/  PRMT R28, R21, 0x5410, R28 ;  /* 0x00005410151c7816 */ /* 0x000fe4000000001c */
        /* <DEDUP_REMOVED lines=40> */
[----:B------:R-:W-:Y:S01]  /*130f0*/  LOP3.LUT R11, R84, 0xffff0000, RZ, 0xc0, !PT ;  /* 0xffff0000540b7812 */ /* 0x000fe200078ec0ff */
[----:B------:R-:W-:Y:S01]  /*13100*/  FFMA.FTZ R34, R10, R24, R23 ;  /* 0x000000180a227223 */ /* 0x000fe20000010017 */
[----:B------:R-:W-:Y:S01]  /*13110*/  LOP3.LUT R10, R27, 0xffff0000, RZ, 0xc0, !PT ;  /* 0xffff00001b0a7812 */ /* 0x000fe200078ec0ff */
[C---:B------:R-:W-:Y:S01]  /*13120*/  FMUL.FTZ R23, R12.reuse, R25 ;  /* 0x000000190c177220 */ /* 0x040fe20000410000 */
[----:B------:R-:W-:Y:S01]  /*13130*/  LOP3.LUT R0, R85, 0xffff0000, RZ, 0xc0, !PT ;  /* 0xffff000055007812 */ /* 0x000fe200078ec0ff */
[----:B------:R-:W-:Y:S01]  /*13140*/  FMUL.FTZ R27, R12, R11 ;  /* 0x0000000b0c1b7220 */ /* 0x000fe20000410000 */
[----:B------:R-:W-:Y:S02]  /*13150*/  IMAD.U32 R12, R28, 0x10000, RZ ;  /* 0x000100001c0c7824 */ /* 0x000fe400078e00ff */
[----:B------:R-:W-:Y:S01]  /*13160*/  FMUL.FTZ R26, R13, R10 ;  /* 0x0000000a0d1a7220 */ /* 0x000fe20000410000 */
[----:B------:R-:W-:-:S02]  /*13170*/  IMAD.U32 R8, R86, 0x10000, RZ ;  /* 0x0001000056087824 */ /* 0x000fc400078e00ff */
[----:B------:R-:W-:Y:S01]  /*13180*/  FMUL.FTZ R13, R13, R0 ;  /* 0x000000000d0d7220 */ /* 0x000fe20000410000 */
[C---:B------:R-:W-:Y:S01]  /*13190*/  FFMA.FTZ R20, R4.reuse, R11, -R23 ;  /* 0x0000000b04147223 */ /* 0x040fe20000010817 */
[----:B------:R-:W-:Y:S01]  /*131a0*/  FFMA.FTZ R24, R4, R25, R27 ;  /* 0x0000001904187223 */ /* 0x000fe2000001001b */
[----:B------:R-:W-:Y:S01]  /*131b0*/  LOP3.LUT R14, R14, 0xffff0000, RZ, 0xc0, !PT ;  /* 0xffff00000e0e7812 */ /* 0x000fe200078ec0ff */
[----:B------:R-:W-:Y:S01]  /*131c0*/  FMUL.FTZ R4, R21, R12 ;  /* 0x0000000c15047220 */ /* 0x000fe20000410000 */
[C---:B------:R-:W-:Y:S01]  /*131d0*/  FFMA.FTZ R26, R5.reuse, R0, -R26 ;  /* 0x00000000051a7223 */ /* 0x040fe2000001081a */
[----:B------:R-:W-:Y:S01]  /*131e0*/  FFMA.FTZ R10, R5, R10, R13 ;  /* 0x0000000a050a7223 */ /* 0x000fe2000001000d */
[-C--:B------:R-:W-:Y:S01]  /*131f0*/  FMUL.FTZ R32, R21, R8.reuse ;  /* 0x0000000815207220 */ /* 0x080fe20000410000 */
[----:B------:R-:W-:Y:S01]  /*13200*/  LOP3.LUT R11, R28, 0xffff0000, RZ, 0xc0, !PT ;  /* 0xffff00001c0b7812 */ /* 0x000fe200078ec0ff */
[----:B------:R-:W-:Y:S01]  /*13210*/  FFMA.FTZ R13, R9, R8, -R4 ;  /* 0x00000008090d7223 */ /* 0x000fe20000010804 */
[----:B------:R-:W-:Y:S01]  /*13220*/  LOP3.LUT R15, R15, 0xffff0000, RZ, 0xc0, !PT ;  /* 0xffff00000f0f7812 */ /* 0x000fe200078ec0ff */
[----:B------:R-:W-:Y:S01]  /*13230*/  FFMA.FTZ R32, R9, R12, R32 ;  /* 0x0000000c09207223 */ /* 0x000fe20000010020 */
[----:B------:R-:W-:Y:S01]  /*13240*/  LOP3.LUT R5, R86, 0xffff0000, RZ, 0xc0, !PT ;  /* 0xffff000056057812 */ /* 0x000fe200078ec0ff */
[----:B------:R-:W-:Y:S01]  /*13250*/  FMUL.FTZ R9, R14, R11 ;  /* 0x0000000b0e097220 */ /* 0x000fe20000410000 */
[----:B------:R-:W-:-:S02]  /*13260*/  LOP3.LUT R30, R30, 0xffff0000, RZ, 0xc0, !PT ;  /* 0xffff00001e1e7812 */ /* 0x000fc400078ec0ff */
[----:B------:R-:W-:Y:S01]  /*13270*/  LOP3.LUT R0, R87, 0xffff0000, RZ, 0xc0, !PT ;  /* 0xffff000057007812 */ /* 0x000fe200078ec0ff */
[-C--:B------:R-:W-:Y:S01]  /*13280*/  FMUL.FTZ R14, R14, R5.reuse ;  /* 0x000000050e0e7220 */ /* 0x080fe20000410000 */
[----:B------:R-:W-:Y:S01]  /*13290*/  FFMA.FTZ R12, R6, R5, -R9 ;  /* 0x00000005060c7223 */ /* 0x000fe20000010809 */
[C---:B------:R-:W-:Y:S01]  /*132a0*/  FMUL.FTZ R4, R15.reuse, R30 ;  /* 0x0000001e0f047220 */ /* 0x040fe20000410000 */
[----:B------:R-:W-:Y:S01]  /*132b0*/  F2FP.BF16.F32.PACK_AB R9, R10, R37 ;  /* 0x000000250a09723e */ /* 0x000fe200000010ff */
[-C--:B------:R-:W-:Y:S01]  /*132c0*/  FMUL.FTZ R15, R15, R0.reuse ;  /* 0x000000000f0f7220 */ /* 0x080fe20000410000 */
        /* <DEDUP_REMOVED lines=8> */
[----:B------:R-:W-:Y:S02]  /*13350*/  F2FP.BF16.F32.PACK_AB R8, R24, R33 ;  /* 0x000000211808723e */ /* 0x000fe400000010ff */
[----:B------:R-:W-:Y:S01]  /*13360*/  F2FP.BF16.F32.PACK_AB R11, R15, R34 ;  /* 0x000000220f0b723e */ /* 0x000fe200000010ff */
[----:B------:R2:W-:Y:S04]  /*13370*/  STS.128 [R36], R4 ;  /* 0x0000000424007388 */ /* 0x0005e80000000c00 */
[----:B------:R2:W-:Y:S02]  /*13380*/  STS.128 [R3+0x10400], R8 ;  /* 0x0104000803007388 */ /* 0x0005e40000000c00 */
.L_x_1903:
[----:B------:R-:W-:Y:S05]  /*13390*/  BSYNC B0 ;  /* 0x0000000000007941 */ /* 0x000fea0003800000 */
.L_x_1863:
[----:B------:R-:W-:Y:S01]  /*133a0*/  @!PT LDS RZ, [RZ] ;  /* 0x00000000fffff984 */ /* 0x000fe20000000800 */
[----:B------:R-:W-:Y:S01]  /*133b0*/  @!PT LDS RZ, [RZ] ;  /* 0x00000000fffff984 */ /* 0x000fe20000000800 */
[----:B------:R-:W-:Y:S01]  /*133c0*/  @!PT LDS RZ, [RZ] ;  /* 0x00000000fffff984 */ /* 0x000fe20000000800 */
[----:B------:R-:W-:Y:S01]  /*133d0*/  @!PT LDS RZ, [RZ] ;  /* 0x00000000fffff984 */ /* 0x000fe20000000800 */
[----:B------:R4:W-:Y:S06]  /*133e0*/  MEMBAR.ALL.CTA ;  /* 0x0000000000007992 */ /* 0x0009ec0000008000 */
[----:B----4-:R-:W4:Y:S01]  /*133f0*/  FENCE.VIEW.ASYNC.S ;  /* 0x00000000000073c6 */ /* 0x010f220000000000 */
[----:B------:R-:W-:Y:S05]  /*13400*/  WARPSYNC.ALL ;  /* 0x0000000000007948 */ /* 0x000fea0003800000 */
[----:B----4-:R-:W-:Y:S06]  /*13410*/  BAR.SYNC.DEFER_BLOCKING 0xd, 0x100 ;  /* 0x0344000000007b1d */ /* 0x010fec0000010000 */
.L_x_1860:
[----:B------:R-:W-:-:S13]  /*13420*/  ISETP.NE.AND P0, PT, R234, 0x3, PT ;  /* 0x00000003ea00780c */ /* 0x000fda0003f05270 */
[----:B------:R-:W-:Y:S05]  /*13430*/  @!P0 BRA `(.L_x_1938) ;  /* 0x0000000000048947 */ /* 0x000fea0003800000 */
[----:B------:R-:W-:Y:S01]  /*13440*/  BPT.TRAP 0x1 ;  /* 0x000000040000795c */ /* 0x000fe20000300000 */
.L_x_1938:
[----:B------:R-:W-:Y:S01]  /*13450*/  IMAD R57, R22, 0x8, R16 ;  /* 0x0000000816397824 */ /* 0x000fe200078e0210 */
[----:B------:R-:W-:-:S04]  /*13460*/  SHF.L.U32 R0, R219, 0x1f, RZ ;  /* 0x0000001fdb007819 */ /* 0x000fc800000006ff */
[----:B------:R4:W0:Y:S01]  /*13470*/  SYNCS.PHASECHK.TRANS64.TRYWAIT P2, [R57+URZ+0x30830], R0 ;  /* 0x03083000390075a7 */ /* 0x000822000804017f */
[----:B------:R-:W-:Y:S05]  /*13480*/  @!P0 BRA `(.L_x_1939) ;  /* 0x0000000000048947 */ /* 0x000fea0003800000 */
[----:B------:R-:W-:Y:S01]  /*13490*/  BPT.TRAP 0x1 ;  /* 0x000000040000795c */ /* 0x000fe20000300000 */
.L_x_1939:
[----:B012---:R-:W0:Y:S02]  /*134a0*/  S2R R3, SR_TID.X ;  /* 0x0000000000037919 */ /* 0x007e240000002100 */
[----:B0-----:R-:W-:-:S04]  /*134b0*/  LOP3.LUT R3, R3, 0x7f, RZ, 0xc0, !PT ;  /* 0x0000007f03037812 */ /* 0x001fc800078ec0ff */
[----:B------:R-:W-:Y:S01]  /*134c0*/  ISETP.NE.AND P1, PT, R3, RZ, PT ;  /* 0x000000ff0300720c */ /* 0x000fe20003f25270 */
[----:B------:R-:W-:-:S12]  /*134d0*/  @P2 BRA `(.L_x_1940) ;  /* 0x0000000000082947 */ /* 0x000fd80003800000 */
[----:B------:R-:W0:Y:S02]  /*134e0*/  SYNCS.PHASECHK.TRANS64.TRYWAIT P2, [R57+URZ+0x30830], R0 ;  /* 0x03083000390075a7 */ /* 0x000e24000804017f */
[----:B0-----:R-:W-:Y:S05]  /*134f0*/  @!P2 BRA `(.L_x_1941) ;  /* 0x0000019c0094a947 */ /* 0x001fea0003800000 */
.L_x_1940:
[----:B------:R-:W-:Y:S05]  /*13500*/  WARPSYNC.ALL ;  /* 0x0000000000007948 */ /* 0x000fea0003800000 */
[----:B0---4-:R-:W-:Y:S01]  /*13510*/  VIADD R0, R16, 0x20400 ;  /* 0x0002040010007836 */ /* 0x011fe20000000000 */
[----:B---3--:R-:W-:-:S04]  /*13520*/  LOP3.LUT R6, R2, 0x10000, RZ, 0xfc, !PT ;  /* 0x0001000002067812 */ /* 0x008fc800078efcff */
[----:B------:R-:W-:-:S04]  /*13530*/  SHF.R.U32.HI R0, RZ, 0x4, R0 ;  /* 0x00000004ff007819 */ /* 0x000fc80000011600 */
[----:B------:R-:W-:-:S04]  /*13540*/  LOP3.LUT R0, R0, 0x3fff, RZ, 0xc0, !PT ;  /* 0x00003fff00007812 */ /* 0x000fc800078ec0ff */
[----:B------:R-:W-:Y:S01]  /*13550*/  LOP3.LUT R4, R0, 0x10000, RZ, 0xfc, !PT ;  /* 0x0001000000047812 */ /* 0x000fe200078efcff */
[----:B------:R-:W-:Y:S02]  /*13560*/  IMAD.MOV.U32 R7, RZ, RZ, 0x40000040 ;  /* 0x40000040ff077424 */ /* 0x000fe400078e00ff */
[----:B------:R-:W-:Y:S02]  /*13570*/  IMAD.MOV.U32 R3, RZ, RZ, 0x40000040 ;  /* 0x40000040ff037424 */ /* 0x000fe400078e00ff */
[----:B------:R-:W-:Y:S01]  /*13580*/  IMAD R2, R22, 0x800, R4 ;  /* 0x0000080016027824 */ /* 0x000fe200078e0204 */
[----:B------:R-:W-:Y:S01]  /*13590*/  R2UR UR4, R6 ;  /* 0x00000000060472ca */ /* 0x000fe200000e0000 */
[----:B-----5:R-:W-:Y:S01]  /*135a0*/  WARPGROUP.ARRIVE ;  /* 0x00000000000079c5 */ /* 0x020fe20000000000 */
[----:B------:R-:W-:Y:S01]  /*135b0*/  R2UR UR5, R7 ;  /* 0x00000000070572ca */ /* 0x000fe200000e0000 */
[----:B------:R0:W-:Y:S01]  /*135c0*/  STL [R1+0x24], R4 ;  /* 0x0000240401007387 */ /* 0x0001e20000100800 */
[----:B------:R-:W-:-:S02]  /*135d0*/  R2UR UR6, R2 ;  /* 0x00000000020672ca */ /* 0x000fc400000e0000 */
[----:B------:R-:W-:Y:S01]  /*135e0*/  R2UR UR7, R3 ;  /* 0x00000000030772ca */ /* 0x000fe200000e0000 */
[----:B------:R-:W-:Y:S01]  /*135f0*/  VIADD R224, R6, 0x2 ;  /* 0x0000000206e07836 */ /* 0x000fe20000000000 */
[----:B------:R-:W2:Y:S01]  /*13600*/  LDL R67, [R1+0x4c] ;  /* 0x00004c0001437983 */ /* 0x000ea20000100800 */
[----:B------:R-:W-:Y:S02]  /*13610*/  IMAD.MOV.U32 R225, RZ, RZ, 0x40000040 ;  /* 0x40000040ffe17424 */ /* 0x000fe400078e00ff */
[----:B------:R-:W-:Y:S01]  /*13620*/  IMAD.MOV.U32 R5, RZ, RZ, 0x40000040 ;  /* 0x40000040ff057424 */ /* 0x000fe200078e00ff */
[----:B------:R-:W2:Y:S01]  /*13630*/  LDL R80, [R1+0x34] ;  /* 0x0000340001507983 */ /* 0x000ea20000100800 */
[----:B0-----:R-:W-:Y:S02]  /*13640*/  VIADD R4, R2, 0x2 ;  /* 0x0000000202047836 */ /* 0x001fe40000000000 */
[----:B------:R-:W-:Y:S02]  /*13650*/  VIADD R222, R6, 0x4 ;  /* 0x0000000406de7836 */ /* 0x000fe40000000000 */
[----:B------:R-:W-:-:S02]  /*13660*/  IMAD.MOV.U32 R223, RZ, RZ, 0x40000040 ;  /* 0x40000040ffdf7424 */ /* 0x000fc400078e00ff */
[----:B------:R-:W-:Y:S01]  /*13670*/  HGMMA.64x64x16.F32.BF16 R24, gdesc[UR4], RZ, !UPT, gsb0 ;  /* 0x00e00000041879f0 */ /* 0x000fe2000c0018ff */
[----:B------:R-:W-:Y:S01]  /*13680*/  R2UR UR4, R224 ;  /* 0x00000000e00472ca */ /* 0x000fe200000e0000 */
[----:B------:R-:W-:Y:S01]  /*13690*/  VIADD R216, R6, 0x6 ;  /* 0x0000000606d87836 */ /* 0x000fe20000000000 */
[----:B------:R-:W-:Y:S01]  /*136a0*/  R2UR UR5, R225 ;  /* 0x00000000e10572ca */ /* 0x000fe200000e0000 */
[----:B------:R-:W-:Y:S01]  /*136b0*/  IMAD.MOV.U32 R217, RZ, RZ, 0x40000040 ;  /* 0x40000040ffd97424 */ /* 0x000fe200078e00ff */
[----:B------:R-:W-:Y:S01]  /*136c0*/  R2UR UR6, R4 ;  /* 0x00000000040672ca */ /* 0x000fe200000e0000 */
[----:B------:R-:W-:Y:S01]  /*136d0*/  VIADD R4, R2, 0x4 ;  /* 0x0000000402047836 */ /* 0x000fe20000000000 */
[----:B------:R-:W-:Y:S01]  /*136e0*/  R2UR UR7, R5 ;  /* 0x00000000050772ca */ /* 0x000fe200000e0000 */
[----:B------:R-:W-:Y:S02]  /*136f0*/  IMAD.MOV.U32 R5, RZ, RZ, 0x40000040 ;  /* 0x40000040ff057424 */ /* 0x000fe400078e00ff */
[----:B------:R-:W-:-:S02]  /*13700*/  VIADD R214, R6, 0x400 ;  /* 0x0000040006d67836 */ /* 0x000fc40000000000 */
[----:B------:R-:W-:Y:S02]  /*13710*/  IMAD.MOV.U32 R215, RZ, RZ, 0x40000040 ;  /* 0x40000040ffd77424 */ /* 0x000fe400078e00ff */
[C---:B------:R-:W-:Y:S02]  /*13720*/  VIADD R212, R6.reuse, 0x402 ;  /* 0x0000040206d47836 */ /* 0x040fe40000000000 */
[----:B------:R-:W-:Y:S02]  /*13730*/  IMAD.MOV.U32 R213, RZ, RZ, 0x40000040 ;  /* 0x40000040ffd57424 */ /* 0x000fe400078e00ff */
[C---:B------:R-:W-:Y:S02]  /*13740*/  VIADD R210, R6.reuse, 0x404 ;  /* 0x0000040406d27836 */ /* 0x040fe40000000000 */
        /* <DEDUP_REMOVED lines=17> */
[----:B------:R-:W-:Y:S02]  /*13860*/  VIADD R8, R6, 0xc06 ;  /* 0x00000c0606087836 */ /* 0x000fe40000000000 */
[----:B------:R-:W-:Y:S02]  /*13870*/  IMAD.MOV.U32 R9, RZ, RZ, 0x40000040 ;  /* 0x40000040ff097424 */ /* 0x000fe400078e00ff */
[----:B------:R-:W-:Y:S01]  /*13880*/  IMAD.MOV.U32 R3, RZ, RZ, 0x40000040 ;  /* 0x40000040ff037424 */ /* 0x000fe200078e00ff */
[----:B------:R-:W-:-:S02]  /*13890*/  WARPGROUP.DEPBAR.LE gsb0, 0x0 ;  /* 0x00008000000079c5 */ /* 0x000fc40000010000 */
[----:B------:R-:W-:-:S06]  /*138a0*/  WARPGROUP.ARRIVE ;  /* 0x00000000000079c5 */ /* 0x000fcc0000000000 */
[----:B------:R-:W-:Y:S01]  /*138b0*/  HGMMA.64x64x16.F32.BF16 R24, gdesc[UR4], R24, gsb0 ;  /* 0x00e00000041879f0 */ /* 0x000fe20008001818 */
[----:B------:R-:W-:Y:S02]  /*138c0*/  R2UR UR4, R222 ;  /* 0x00000000de0472ca */ /* 0x000fe400000e0000 */
[----:B------:R-:W-:Y:S02]  /*138d0*/  R2UR UR5, R223 ;  /* 0x00000000df0572ca */ /* 0x000fe400000e0000 */
[----:B------:R-:W-:Y:S01]  /*138e0*/  R2UR UR6, R4 ;  /* 0x00000000040672ca */ /* 0x000fe200000e0000 */
[----:B------:R-:W-:Y:S01]  /*138f0*/  VIADD R4, R2, 0x6 ;  /* 0x0000000602047836 */ /* 0x000fe20000000000 */
[----:B------:R-:W-:Y:S01]  /*13900*/  R2UR UR7, R5 ;  /* 0x00000000050772ca */ /* 0x000fe200000e0000 */
[----:B------:R-:W-:Y:S01]  /*13910*/  IMAD.MOV.U32 R5, RZ, RZ, 0x40000040 ;  /* 0x40000040ff057424 */ /* 0x000fe200078e00ff */
[----:B------:R-:W-:Y:S02]  /*13920*/  WARPGROUP.DEPBAR.LE gsb0, 0x0 ;  /* 0x00008000000079c5 */ /* 0x000fe40000010000 */
[----:B------:R-:W-:-:S09]  /*13930*/  WARPGROUP.ARRIVE ;  /* 0x00000000000079c5 */ /* 0x000fd20000000000 */
        /* <DEDUP_REMOVED lines=94> */
[C---:B------:R-:W-:Y:S01]  /*13f20*/  VIADD R4, R2.reuse, 0x604 ;  /* 0x0000060402047836 */ /* 0x040fe20000000000 */
[----:B------:R-:W-:Y:S01]  /*13f30*/  R2UR UR7, R5 ;  /* 0x00000000050772ca */ /* 0x000fe200000e0000 */
[----:B------:R-:W-:Y:S02]  /*13f40*/  IMAD.MOV.U32 R5, RZ, RZ, 0x40000040 ;  /* 0x40000040ff057424 */ /* 0x000fe400078e00ff */
[----:B------:R-:W-:Y:S01]  /*13f50*/  VIADD R2, R2, 0x606 ;  /* 0x0000060602027836 */ /* 0x000fe20000000000 */
[----:B------:R-:W-:-:S02]  /*13f60*/  WARPGROUP.DEPBAR.LE gsb0, 0x0 ;  /* 0x00008000000079c5 */ /* 0x000fc40000010000 */
[----:B------:R-:W-:-:S07]  /*13f70*/  WARPGROUP.ARRIVE ;  /* 0x00000000000079c5 */ /* 0x000fce0000000000 */
[----:B------:R-:W-:Y:S01]  /*13f80*/  HGMMA.64x64x16.F32.BF16 R24, gdesc[UR4], R24, gsb0 ;  /* 0x00e00000041879f0 */ /* 0x000fe20008001818 */
[----:B------:R-:W-:Y:S02]  /*13f90*/  R2UR UR4, R10 ;  /* 0x000000000a0472ca */ /* 0x000fe400000e0000 */
[----:B------:R-:W-:Y:S02]  /*13fa0*/  R2UR UR5, R11 ;  /* 0x000000000b0572ca */ /* 0x000fe400000e0000 */
[----:B------:R-:W-:Y:S02]  /*13fb0*/  R2UR UR6, R4 ;  /* 0x00000000040672ca */ /* 0x000fe400000e0000 */
[----:B------:R-:W-:Y:S01]  /*13fc0*/  R2UR UR7, R5 ;  /* 0x00000000050772ca */ /* 0x000fe200000e0000 */
[----:B------:R-:W-:Y:S02]  /*13fd0*/  WARPGROUP.DEPBAR.LE gsb0, 0x0 ;  /* 0x00008000000079c5 */ /* 0x000fe40000010000 */
[----:B------:R-:W-:-:S10]  /*13fe0*/  WARPGROUP.ARRIVE ;  /* 0x00000000000079c5 */ /* 0x000fd40000000000 */
        /* <DEDUP_REMOVED lines=8> */
[----:B------:R-:W-:Y:S02]  /*14070*/  ULDC UR4, c[0x0][0x9d8] ;  /* 0x0002760000047ab9 */ /* 0x000fe40000000800 */
[----:B------:R-:W-:Y:S02]  /*14080*/  WARPGROUP.DEPBAR.LE gsb0, 0x0 ;  /* 0x00008000000079c5 */ /* 0x000fe40000010000 */
[----:B------:R-:W-:Y:S01]  /*14090*/  FMUL.FTZ R3, R33, UR4 ;  /* 0x0000000421037c20 */ /* 0x000fe20008410000 */
[----:B------:R-:W-:Y:S01]  /*140a0*/  FMUL.FTZ R56, R24, UR4 ;  /* 0x0000000418387c20 */ /* 0x000fe20008410000 */
[----:B------:R-:W-:Y:S01]  /*140b0*/  FMUL.FTZ R2, R32, UR4 ;  /* 0x0000000420027c20 */ /* 0x000fe20008410000 */
[----:B------:R-:W-:Y:S01]  /*140c0*/  FMUL.FTZ R4, R36, UR4 ;  /* 0x0000000424047c20 */ /* 0x000fe20008410000 */
[----:B------:R0:W1:Y:S01]  /*140d0*/  MUFU.TANH R61, R3 ;  /* 0x00000003003d7308 */ /* 0x0000620000002400 */
[----:B------:R-:W-:Y:S01]  /*140e0*/  FMUL.FTZ R36, R39, UR4 ;  /* 0x0000000427247c20 */ /* 0x000fe20008410000 */
[----:B------:R-:W-:Y:S01]  /*140f0*/  FMUL.FTZ R25, R25, UR4 ;  /* 0x0000000419197c20 */ /* 0x000fe20008410000 */
[----:B------:R-:W-:Y:S01]  /*14100*/  FMUL.FTZ R28, R28, UR4 ;  /* 0x000000041c1c7c20 */ /* 0x000fe20008410000 */
[----:B------:R-:W-:Y:S01]  /*14110*/  FMUL.FTZ R32, R34, UR4 ;  /* 0x0000000422207c20 */ /* 0x000fe20008410000 */
[----:B------:R-:W-:Y:S01]  /*14120*/  FMUL.FTZ R34, R38, UR4 ;  /* 0x0000000426227c20 */ /* 0x000fe20008410000 */
[----:B------:R-:W-:Y:S01]  /*14130*/  FMUL.FTZ R38, R42, UR4 ;  /* 0x000000042a267c20 */ /* 0x000fe20008410000 */
[----:B------:R-:W-:Y:S01]  /*14140*/  FMUL.FTZ R46, R46, UR4 ;  /* 0x000000042e2e7c20 */ /* 0x000fe20008410000 */
[----:B------:R3:W4:Y:S01]  /*14150*/  MUFU.TANH R60, R2 ;  /* 0x00000002003c7308 */ /* 0x0007220000002400 */
[----:B0-----:R-:W0:Y:S01]  /*14160*/  LDC R3, c[0x0][0x448] ;  /* 0x00011200ff037b82 */ /* 0x001e220000000800 */
[----:B------:R-:W-:Y:S01]  /*14170*/  FMUL.FTZ R33, R35, UR4 ;  /* 0x0000000423217c20 */ /* 0x000fe20008410000 */
[----:B------:R-:W-:Y:S01]  /*14180*/  FMUL.FTZ R0, R26, UR4 ;  /* 0x000000041a007c20 */ /* 0x000fe20008410000 */
[----:B------:R-:W-:Y:S01]  /*14190*/  FMUL.FTZ R23, R30, UR4 ;  /* 0x000000041e177c20 */ /* 0x000fe20008410000 */
[----:B------:R-:W-:Y:S01]  /*141a0*/  FMUL.FTZ R5, R27, UR4 ;  /* 0x000000041b057c20 */ /* 0x000fe20008410000 */
[----:B------:R-:W-:Y:S01]  /*141b0*/  FMUL.FTZ R29, R29, UR4 ;  /* 0x000000041d1d7c20 */ /* 0x000fe20008410000 */
[----:B------:R-:W-:Y:S01]  /*141c0*/  FMUL.FTZ R26, R31, UR4 ;  /* 0x000000041f1a7c20 */ /* 0x000fe20008410000 */
[----:B------:R-:W0:Y:S01]  /*141d0*/  MUFU.TANH R58, R25 ;  /* 0x00000019003a7308 */ /* 0x000e220000002400 */
[----:B---3--:R-:W-:Y:S01]  /*141e0*/  FMUL.FTZ R2, R40, UR4 ;  /* 0x0000000428027c20 */ /* 0x008fe20008410000 */
[----:B------:R-:W-:Y:S01]  /*141f0*/  FMUL.FTZ R37, R37, UR4 ;  /* 0x0000000425257c20 */ /* 0x000fe20008410000 */
[----:B------:R-:W-:Y:S01]  /*14200*/  FMUL.FTZ R41, R41, UR4 ;  /* 0x0000000429297c20 */ /* 0x000fe20008410000 */
[----:B------:R-:W-:Y:S01]  /*14210*/  FMUL.FTZ R40, R43, UR4 ;  /* 0x000000042b287c20 */ /* 0x000fe20008410000 */
[----:B------:R-:W-:Y:S01]  /*14220*/  FMUL.FTZ R44, R44, UR4 ;  /* 0x000000042c2c7c20 */ /* 0x000fe20008410000 */
[----:B------:R-:W-:Y:S01]  /*14230*/  FMUL.FTZ R45, R45, UR4 ;  /* 0x000000042d2d7c20 */ /* 0x000fe20008410000 */
[----:B------:R-:W-:Y:S01]  /*14240*/  FMUL.FTZ R47, R47, UR4 ;  /* 0x000000042f2f7c20 */ /* 0x000fe20008410000 */
[----:B------:R2:W3:Y:S01]  /*14250*/  MUFU.TANH R39, R2 ;  /* 0x0000000200277308 */ /* 0x0004e20000002400 */
[----:B------:R-:W-:Y:S01]  /*14260*/  FMUL.FTZ R48, R48, UR4 ;  /* 0x0000000430307c20 */ /* 0x000fe20008410000 */
[----:B------:R-:W-:Y:S01]  /*14270*/  FMUL.FTZ R49, R49, UR4 ;  /* 0x0000000431317c20 */ /* 0x000fe20008410000 */
[----:B------:R-:W-:Y:S01]  /*14280*/  FMUL.FTZ R50, R50, UR4 ;  /* 0x0000000432327c20 */ /* 0x000fe20008410000 */
[----:B------:R-:W-:Y:S01]  /*14290*/  FMUL.FTZ R52, R52, UR4 ;  /* 0x0000000434347c20 */ /* 0x000fe20008410000 */
[----:B------:R-:W-:Y:S01]  /*142a0*/  FMUL.FTZ R53, R53, UR4 ;  /* 0x0000000435357c20 */ /* 0x000fe20008410000 */
[----:B------:R-:W-:-:S02]  /*142b0*/  FMUL.FTZ R30, R55, UR4 ;  /* 0x00000004371e7c20 */ /* 0x000fc40008410000 */
[----:B------:R1:W0:Y:S02]  /*142c0*/  MUFU.TANH R59, R28 ;  /* 0x0000001c003b7308 */ /* 0x0002240000002400 */
[----:B0-----:R-:W-:Y:S01]  /*142d0*/  ISETP.NE.AND P2, PT, R3, 0x1, PT ;  /* 0x000000010300780c */ /* 0x001fe20003f45270 */
[----:B--2---:R-:W-:-:S04]  /*142e0*/  IMAD.IADD R2, R67, 0x1, R80 ;  /* 0x0000000143027824 */ /* 0x004fc800078e0250 */
[----:B------:R-:W-:Y:S01]  /*142f0*/  IMAD.MOV.U32 R42, RZ, RZ, R2 ;  /* 0x000000ffff2a7224 */ /* 0x000fe200078e0002 */
[----:B------:R0:W2:Y:S01]  /*14300*/  MUFU.TANH R64, R46 ;  /* 0x0000002e00407308 */ /* 0x0000a20000002400 */
[----:B-1----:R-:W-:-:S06]  /*14310*/  IMAD.MOV.U32 R28, RZ, RZ, -0x40 ;  /* 0xffffffc0ff1c7424 */ /* 0x002fcc00078e00ff */
[----:B------:R-:W1:Y:S01]  /*14320*/  @P2 LDC R3, c[0x0][0x44c] ;  /* 0x00011300ff032b82 */ /* 0x000e620000000800 */
[----:B------:R4:W1:Y:S01]  /*14330*/  MUFU.TANH R35, R4 ;  /* 0x0000000400237308 */ /* 0x0008620000002400 */
[C---:B0-----:R-:W-:Y:S02]  /*14340*/  IMAD R46, R103.reuse, R28, 0x40 ;  /* 0x00000040672e7424 */ /* 0x041fe400078e021c */
[----:B------:R-:W-:Y:S01]  /*14350*/  FMUL.FTZ R28, R54, UR4 ;  /* 0x00000004361c7c20 */ /* 0x000fe20008410000 */
[----:B------:R-:W-:-:S03]  /*14360*/  LEA R54, R103, 0xffffffc0, 0x6 ;  /* 0xffffffc067367811 */ /* 0x000fc600078e30ff */
[----:B------:R-:W0:Y:S01]  /*14370*/  @P2 LDC R24, c[0x0][0x450] ;  /* 0x00011400ff182b82 */ /* 0x000e220000000800 */
[----:B------:R3:W0:Y:S01]  /*14380*/  MUFU.TANH R62, R44 ;  /* 0x0000002c003e7308 */ /* 0x0006220000002400 */
[----:B----4-:R-:W-:Y:S01]  /*14390*/  FMUL.FTZ R4, R51, UR4 ;  /* 0x0000000433047c20 */ /* 0x010fe20008410000 */
[----:B------:R-:W-:Y:S02]  /*143a0*/  ULDC UR4, c[0x0][0x9dc] ;  /* 0x0002770000047ab9 */ /* 0x000fe40000000800 */
[----:B------:R-:W-:-:S04]  /*143b0*/  ULOP3.LUT UR8, URZ, UR4, URZ, 0x33, !UPT ;  /* 0x000000043f087292 */ /* 0x000fc8000f8e333f */
[----:B------:R-:W4:Y:S01]  /*143c0*/  MUFU.TANH R56, R56 ;  /* 0x0000003800387308 */ /* 0x000f220000002400 */
[----:B---3--:R-:W-:Y:S02]  /*143d0*/  VIADD R44, R46, 0x1 ;  /* 0x000000012e2c7836 */ /* 0x008fe40000000000 */
[----:B------:R-:W-:Y:S02]  /*143e0*/  IMAD.U32 R27, RZ, RZ, UR8 ;  /* 0x00000008ff1b7e24 */ /* 0x000fe4000f8e00ff */
[----:B------:R-:W-:Y:S02]  /*143f0*/  IMAD R44, R229, -0x2, R44 ;  /* 0xfffffffee52c7824 */ /* 0x000fe400078e022c */
[----:B-1----:R-:W-:Y:S01]  /*14400*/  @P2 IMAD.HI.U32 R3, R2, R3, RZ ;  /* 0x0000000302032227 */ /* 0x002fe200078e00ff */
[----:B------:R-:W-:Y:S01]  /*14410*/  STL [R1+0x28], R27 ;  /* 0x0000281b01007387 */ /* 0x000fe20000100800 */
[----:B------:R-:W1:Y:S02]  /*14420*/  MUFU.TANH R0, R0 ;  /* 0x0000000000007308 */ /* 0x000e640000002400 */
[----:B------:R-:W-:Y:S01]  /*14430*/  @!P1 VIADD R2, R57, 0x30840 ;  /* 0x0003084039029836 */ /* 0x000fe20000000000 */
[----:B0-----:R-:W-:-:S02]  /*14440*/  @P2 SHF.R.U32.HI R42, RZ, R24, R3 ;  /* 0x00000018ff2a2219 */ /* 0x001fc40000011603 */
[----:B------:R-:W0:Y:S02]  /*14450*/  LDC.64 R24, c[0x0][0x9e0] ;  /* 0x00027800ff187b82 */ /* 0x000e240000000a00 */
[----:B------:R-:W-:Y:S01]  /*14460*/  @!P1 PRMT R2, RZ, 0x654, R2 ;  /* 0x00000654ff029816 */ /* 0x000fe20000000002 */
[----:B------:R-:W3:Y:S01]  /*14470*/  MUFU.TANH R5, R5 ;  /* 0x0000000500057308 */ /* 0x000ee20000002400 */
[----:B------:R-:W2:Y:S01]  /*14480*/  SHFL.IDX PT, R70, R42, RZ, 0x1c1f ;  /* 0x001c1fff2a467589 */ /* 0x000ea200000e0000 */
[----:B------:R-:W-:Y:S01]  /*14490*/  IADD3 R3, -R220, R44, R221 ;  /* 0x0000002cdc037210 */ /* 0x000fe20007ffe1dd */
[----:B------:R4:W-:Y:S04]  /*144a0*/  @!P1 SYNCS.ARRIVE.TRANS64.RED.A1T0 RZ, [R2+URZ], RZ ;  /* 0x000000ff02ff99a7 */ /* 0x0009e8000810043f */
[----:B------:R-:W-:Y:S01]  /*144b0*/  VIADD R67, R3, UR8 ;  /* 0x0000000803437c36 */ /* 0x000fe20008000000 */
[----:B------:R-:W0:Y:S01]  /*144c0*/  MUFU.TANH R29, R29 ;  /* 0x0000001d001d7308 */ /* 0x000e220000002400 */
[----:B----4-:R-:W-:-:S07]  /*144d0*/  IMAD.IADD R2, R221, 0x1, R46 ;  /* 0x00000001dd027824 */ /* 0x010fce00078e022e */
[----:B------:R-:W4:Y:S01]  /*144e0*/  MUFU.TANH R23, R23 ;  /* 0x0000001700177308 */ /* 0x000f220000002400 */
[----:B------:R-:W-:Y:S01]  /*144f0*/  IMAD R57, R229, -0x2, R2 ;  /* 0xfffffffee5397824 */ /* 0x000fe200078e0202 */
[----:B0-----:R-:W-:Y:S01]  /*14500*/  ISETP.GE.AND P3, PT, R25, 0x1, PT ;  /* 0x000000011900780c */ /* 0x001fe20003f66270 */
[----:B------:R-:W-:-:S05]  /*14510*/  IMAD.IADD R68, R3, 0x1, R24 ;  /* 0x0000000103447824 */ /* 0x000fca00078e0218 */
[----:B------:R-:W0:Y:S01]  /*14520*/  MUFU.TANH R26, R26 ;  /* 0x0000001a001a7308 */ /* 0x000e220000002400 */
[----:B--2---:R-:W-:Y:S01]  /*14530*/  IMAD.IADD R31, R67, 0x1, R70 ;  /* 0x00000001431f7824 */ /* 0x004fe200078e0246 */
[----:B------:R-:W-:-:S06]  /*14540*/  VIADDMNMX R44, R70, R68, R57, PT ;  /* 0x00000044462c7246 */ /* 0x000fcc0003800139 */
        /* <DEDUP_REMOVED lines=9> */
[----:B------:R0:W0:Y:S08]  /*145e0*/  MUFU.TANH R66, R47 ;  /* 0x0000002f00427308 */ /* 0x0000300000002400 */
[----:B------:R-:W0:Y:S08]  /*145f0*/  MUFU.TANH R48, R48 ;  /* 0x0000003000307308 */ /* 0x000e300000002400 */
[----:B------:R0:W0:Y:S08]  /*14600*/  MUFU.TANH R65, R49 ;  /* 0x0000003100417308 */ /* 0x0000300000002400 */
[----:B------:R-:W0:Y:S08]  /*14610*/  MUFU.TANH R50, R50 ;  /* 0x0000003200327308 */ /* 0x000e300000002400 */
[----:B------:R-:W0:Y:S08]  /*14620*/  MUFU.TANH R4, R4 ;  /* 0x0000000400047308 */ /* 0x000e300000002400 */
[----:B------:R-:W0:Y:S08]  /*14630*/  MUFU.TANH R52, R52 ;  /* 0x0000003400347308 */ /* 0x000e300000002400 */
[----:B------:R-:W0:Y:S08]  /*14640*/  MUFU.TANH R53, R53 ;  /* 0x0000003500357308 */ /* 0x000e300000002400 */
[----:B------:R-:W0:Y:S08]  /*14650*/  MUFU.TANH R28, R28 ;  /* 0x0000001c001c7308 */ /* 0x000e300000002400 */
[----:B------:R-:W0:Y:S01]  /*14660*/  MUFU.TANH R30, R30 ;  /* 0x0000001e001e7308 */ /* 0x000e220000002400 */
[----:B-1234-:R-:W-:Y:S05]  /*14670*/  @!P3 BRA `(.L_x_1942) ;  /* 0x000000000050b947 */ /* 0x01efea0003800000 */
[----:B------:R-:W-:Y:S01]  /*14680*/  IADD3 R27, -R220, R221, R70 ;  /* 0x000000dddc1b7210 */ /* 0x000fe20007ffe146 */
[----:B------:R-:W-:Y:S03]  /*14690*/  BSSY B0, `(.L_x_1943) ;  /* 0x000000e000007945 */ /* 0x000fe60003800000 */
[----:B------:R-:W-:-:S13]  /*146a0*/  ISETP.GT.AND P4, PT, R27, -0x1, PT ;  /* 0xffffffff1b00780c */ /* 0x000fda0003f84270 */
        /* <DEDUP_REMOVED lines=8> */
.L_x_1944:
[----:B------:R-:W-:-:S13]  /*14730*/  ISETP.NE.AND P4, PT, R25, 0x1, PT ;  /* 0x000000011900780c */ /* 0x000fda0003f85270 */
[----:B------:R-:W1:Y:S02]  /*14740*/  @P4 LDC.64 R2, c[0x0][0x9e8] ;  /* 0x00027a00ff024b82 */ /* 0x000e640000000a00 */
[----:B-1----:R-:W-:-:S05]  /*14750*/  @P4 IMAD.HI.U32 R2, R27, R2, RZ ;  /* 0x000000021b024227 */ /* 0x002fca00078e00ff */
[----:B------:R-:W-:-:S07]  /*14760*/  @P4 SHF.R.U32.HI R27, RZ, R3, R2 ;  /* 0x00000003ff1b4219 */ /* 0x000fce0000011602 */
.L_x_1945:
[----:B------:R-:W-:Y:S05]  /*14770*/  BSYNC B0 ;  /* 0x0000000000007941 */ /* 0x000fea0003800000 */
.L_x_1943:
[----:B------:R-:W-:-:S04]  /*14780*/  IMAD R2, R27, R25, -R54 ;  /* 0x000000191b027224 */ /* 0x000fc800078e0a36 */
[----:B------:R-:W-:-:S05]  /*14790*/  IMAD R2, R229, -0x2, R2 ;  /* 0xfffffffee5027824 */ /* 0x000fca00078e0202 */
[----:B------:R-:W-:Y:S02]  /*147a0*/  VIMNMX R31, R31, R2, !PT ;  /* 0x000000021f1f7248 */ /* 0x000fe40007fe0100 */
[----:B------:R-:W-:-:S07]  /*147b0*/  VIADDMNMX R44, R2, R25, R44, PT ;  /* 0x00000019022c7246 */ /* 0x000fce000380012c */
.L_x_1942:
[C---:B------:R-:W-:Y:S01]  /*147c0*/  ISETP.GE.AND P4, PT, R46.reuse, 0x2, PT ;  /* 0x000000022e00780c */ /* 0x040fe20003f86270 */
[----:B------:R-:W1:Y:S01]  /*147d0*/  SHFL.IDX PT, R42, R42, 0x1, 0x1c1f ;  /* 0x003c1f002a2a7f89 */ /* 0x000e6200000e0000 */
[----:B------:R-:W-:Y:S02]  /*147e0*/  ISETP.GE.AND P6, PT, R46, 0x9, PT ;  /* 0x000000092e00780c */ /* 0x000fe40003fc6270 */
[----:B------:R-:W-:-:S04]  /*147f0*/  ISETP.GT.AND P5, PT, R31, 0x1, !P4 ;  /* 0x000000011f00780c */ /* 0x000fc800067a4270 */
[----:B------:R-:W-:-:S04]  /*14800*/  ISETP.LT.OR P5, PT, R44, 0x2, P5 ;  /* 0x000000022c00780c */ /* 0x000fc80002fa1670 */
        /* <DEDUP_REMOVED lines=20> */
[----:B0-----:R-:W-:Y:S02]  /*14950*/  FSEL R49, R61, -INF , !P5 ;  /* 0xff8000003d317808 */ /* 0x001fe40006800000 */
        /* <DEDUP_REMOVED lines=48> */
[----:B------:R-:W-:Y:S01]  /*14c60*/  ISETP.GE.AND P6, PT, R46, 0x3a, PT ;  /* 0x0000003a2e00780c */ /* 0x000fe20003fc6270 */
[----:B-1----:R-:W-:-:S03]  /*14c70*/  IMAD.IADD R46, R67, 0x1, R42 ;  /* 0x00000001432e7824 */ /* 0x002fc600078e022a */
[----:B------:R-:W-:Y:S02]  /*14c80*/  P2R R52, PR, RZ, 0x40 ;  /* 0x00000040ff347803 */ /* 0x000fe40000000000 */
[----:B------:R-:W-:-:S04]  /*14c90*/  ISETP.GT.AND P6, PT, R31, 0x39, !P6 ;  /* 0x000000391f00780c */ /* 0x000fc800077c4270 */
[----:B------:R-:W-:Y:S02]  /*14ca0*/  ISETP.LT.OR P6, PT, R44, 0x3a, P6 ;  /* 0x0000003a2c00780c */ /* 0x000fe400037c1670 */
[----:B------:R-:W-:Y:S02]  /*14cb0*/  VIADDMNMX R44, R42, R68, R57, PT ;  /* 0x000000442a2c7246 */ /* 0x000fe40003800139 */
[----:B------:R-:W-:Y:S01]  /*14cc0*/  FSEL R31, R53, -INF , !P6 ;  /* 0xff800000351f7808 */ /* 0x000fe20007000000 */
[----:B------:R-:W-:Y:S08]  /*14cd0*/  @!P3 BRA `(.L_x_1946) ;  /* 0x000000000050b947 */ /* 0x000ff00003800000 */
[----:B------:R-:W-:Y:S01]  /*14ce0*/  IADD3 R42, -R220, R221, R42 ;  /* 0x000000dddc2a7210 */ /* 0x000fe20007ffe12a */
[----:B------:R-:W-:Y:S03]  /*14cf0*/  BSSY B0, `(.L_x_1947) ;  /* 0x000000e000007945 */ /* 0x000fe60003800000 */
        /* <DEDUP_REMOVED lines=9> */
.L_x_1948:
[----:B------:R-:W-:-:S13]  /*14d90*/  ISETP.NE.AND P6, PT, R25, 0x1, PT ;  /* 0x000000011900780c */ /* 0x000fda0003fc5270 */
[----:B------:R-:W0:Y:S02]  /*14da0*/  @P6 LDC.64 R2, c[0x0][0x9e8] ;  /* 0x00027a00ff026b82 */ /* 0x000e240000000a00 */
[----:B0-----:R-:W-:-:S05]  /*14db0*/  @P6 IMAD.HI.U32 R2, R42, R2, RZ ;  /* 0x000000022a026227 */ /* 0x001fca00078e00ff */
[----:B------:R-:W-:-:S07]  /*14dc0*/  @P6 SHF.R.U32.HI R42, RZ, R3, R2 ;  /* 0x00000003ff2a6219 */ /* 0x000fce0000011602 */
.L_x_1949:
[----:B------:R-:W-:Y:S05]  /*14dd0*/  BSYNC B0 ;  /* 0x0000000000007941 */ /* 0x000fea0003800000 */
.L_x_1947:
[----:B------:R-:W-:-:S04]  /*14de0*/  IMAD R42, R42, R25, -R54 ;  /* 0x000000192a2a7224 */ /* 0x000fc800078e0a36 */
[----:B------:R-:W-:-:S05]  /*14df0*/  IMAD R3, R229, -0x2, R42 ;  /* 0xfffffffee5037824 */ /* 0x000fca00078e022a */
[----:B------:R-:W-:Y:S02]  /*14e00*/  VIMNMX R46, R46, R3, !PT ;  /* 0x000000032e2e7248 */ /* 0x000fe40007fe0100 */
[----:B------:R-:W-:-:S07]  /*14e10*/  VIADDMNMX R44, R3, R25, R44, PT ;  /* 0x00000019032c7246 */ /* 0x000fce000380012c */
.L_x_1946:
[----:B------:R-:W-:Y:S01]  /*14e20*/  ISETP.GT.AND P4, PT, R46, 0x1, !P4 ;  /* 0x000000012e00780c */ /* 0x000fe20006784270 */
[----:B------:R-:W-:Y:S01]  /*14e30*/  ULDC UR4, c[0x0][0x988] ;  /* 0x0002620000047ab9 */ /* 0x000fe20000000800 */
[----:B------:R-:W-:Y:S02]  /*14e40*/  ISETP.NE.AND P6, PT, R58, RZ, PT ;  /* 0x000000ff3a00720c */ /* 0x000fe40003fc5270 */
[----:B------:R-:W-:Y:S02]  /*14e50*/  ISETP.LT.OR P4, PT, R44, 0x2, P4 ;  /* 0x000000022c00780c */ /* 0x000fe40002781670 */
[----:B------:R-:W-:Y:S02]  /*14e60*/  FMNMX.FTZ R2, R73, R75, !PT ;  /* 0x0000004b49027209 */ /* 0x000fe40007810000 */
[----:B------:R-:W-:Y:S02]  /*14e70*/  FSEL R57, R5, -INF , !P4 ;  /* 0xff80000005397808 */ /* 0x000fe40006000000 */
[----:B------:R-:W-:-:S02]  /*14e80*/  ISETP.GT.AND P4, PT, R46, 0x8, !P6 ;  /* 0x000000082e00780c */ /* 0x000fc40007784270 */
[----:B------:R-:W-:Y:S02]  /*14e90*/  FMNMX.FTZ R2, R81, R2, !PT ;  /* 0x0000000251027209 */ /* 0x000fe40007810000 */
[----:B------:R-:W-:Y:S02]  /*14ea0*/  ISETP.LT.OR P4, PT, R44, 0x9, P4 ;  /* 0x000000092c00780c */ /* 0x000fe40002781670 */
[----:B------:R-:W-:Y:S02]  /*14eb0*/  FMNMX.FTZ R2, R55, R2, !PT ;  /* 0x0000000237027209 */ /* 0x000fe40007810000 */
[----:B------:R-:W-:Y:S02]  /*14ec0*/  FSEL R59, R23, -INF , !P4 ;  /* 0xff800000173b7808 */ /* 0x000fe40006000000 */
[----:B------:R-:W-:Y:S02]  /*14ed0*/  ISETP.NE.AND P4, PT, R69, RZ, PT ;  /* 0x000000ff4500720c */ /* 0x000fe40003f85270 */
[----:B------:R-:W-:-:S02]  /*14ee0*/  FMNMX.FTZ R2, R51, R2, !PT ;  /* 0x0000000233027209 */ /* 0x000fc40007810000 */
[----:B------:R-:W-:Y:S02]  /*14ef0*/  ISETP.GT.AND P4, PT, R46, 0x9, !P4 ;  /* 0x000000092e00780c */ /* 0x000fe40006784270 */
[----:B------:R-:W-:Y:S02]  /*14f00*/  FMNMX.FTZ R2, R49, R2, !PT ;  /* 0x0000000231027209 */ /* 0x000fe40007810000 */
[----:B------:R-:W-:Y:S02]  /*14f10*/  ISETP.LT.OR P4, PT, R44, 0xa, P4 ;  /* 0x0000000a2c00780c */ /* 0x000fe40002781670 */
        /* <DEDUP_REMOVED lines=21> */
[----:B------:R-:W-:Y:S01]  /*15070*/  FMNMX.FTZ R32, R31, R2, !PT ;  /* 0x000000021f207209 */ /* 0x000fe20007810000 */
[----:B------:R-:W-:Y:S01]  /*15080*/  IMAD.U32 R2, RZ, RZ, UR4 ;  /* 0x00000004ff027e24 */ /* 0x000fe2000f8e00ff */
[----:B------:R-:W-:Y:S02]  /*15090*/  FSEL R67, R34, -INF , !P4 ;  /* 0xff80000022437808 */ /* 0x000fe40006000000 */
[----:B------:R-:W-:Y:S01]  /*150a0*/  ISETP.NE.AND P4, PT, R72, RZ, PT ;  /* 0x000000ff4800720c */ /* 0x000fe20003f85270 */
[----:B------:R-:W0:Y:S01]  /*150b0*/  SHFL.BFLY PT, R3, R32, 0x2, 0x1f ;  /* 0x0c401f0020037f89 */ /* 0x000e2200000e0000 */
[----:B------:R-:W-:Y:S02]  /*150c0*/  ISETP.NE.AND P6, PT, R48, RZ, PT ;  /* 0x000000ff3000720c */ /* 0x000fe40003fc5270 */
[C---:B------:R-:W-:Y:S02]  /*150d0*/  ISETP.GT.AND P4, PT, R46.reuse, 0x19, !P4 ;  /* 0x000000192e00780c */ /* 0x040fe40006784270 */
[----:B------:R-:W-:-:S02]  /*150e0*/  ISETP.GT.AND P5, PT, R46, 0x38, !P5 ;  /* 0x000000382e00780c */ /* 0x000fc40006fa4270 */
[C---:B------:R-:W-:Y:S02]  /*150f0*/  ISETP.LT.OR P4, PT, R44.reuse, 0x1a, P4 ;  /* 0x0000001a2c00780c */ /* 0x040fe40002781670 */
[----:B------:R-:W-:Y:S02]  /*15100*/  ISETP.LT.OR P5, PT, R44, 0x39, P5 ;  /* 0x000000392c00780c */ /* 0x000fe40002fa1670 */
[----:B------:R-:W-:Y:S02]  /*15110*/  FSEL R69, R36, -INF , !P4 ;  /* 0xff80000024457808 */ /* 0x000fe40006000000 */
[----:B------:R-:W-:-:S04]  /*15120*/  ISETP.NE.AND P4, PT, R74, RZ, PT ;  /* 0x000000ff4a00720c */ /* 0x000fc80003f85270 */
[----:B------:R-:W-:-:S04]  /*15130*/  ISETP.GT.AND P4, PT, R46, 0x20, !P4 ;  /* 0x000000202e00780c */ /* 0x000fc80006784270 */
[----:B------:R-:W-:Y:S02]  /*15140*/  ISETP.LT.OR P4, PT, R44, 0x21, P4 ;  /* 0x000000212c00780c */ /* 0x000fe40002781670 */
[----:B0-----:R-:W-:Y:S02]  /*15150*/  FMNMX.FTZ R34, R32, R3, !PT ;  /* 0x0000000320227209 */ /* 0x001fe40007810000 */
[----:B------:R-:W-:Y:S02]  /*15160*/  FSEL R71, R38, -INF , !P4 ;  /* 0xff80000026477808 */ /* 0x000fe40006000000 */
[----:B------:R-:W-:Y:S01]  /*15170*/  ISETP.NE.AND P4, PT, R76, RZ, PT ;  /* 0x000000ff4c00720c */ /* 0x000fe20003f85270 */
[----:B------:R-:W0:Y:S03]  /*15180*/  SHFL.BFLY PT, R3, R34, 0x1, 0x1f ;  /* 0x0c201f0022037f89 */ /* 0x000e2600000e0000 */
[----:B------:R-:W-:-:S04]  /*15190*/  ISETP.GT.AND P4, PT, R46, 0x21, !P4 ;  /* 0x000000212e00780c */ /* 0x000fc80006784270 */
[----:B------:R-:W-:-:S04]  /*151a0*/  ISETP.LT.OR P4, PT, R44, 0x22, P4 ;  /* 0x000000222c00780c */ /* 0x000fc80002781670 */
[----:B------:R-:W-:Y:S02]  /*151b0*/  FSEL R53, R40, -INF , !P4 ;  /* 0xff80000028357808 */ /* 0x000fe40006000000 */
[----:B------:R-:W-:-:S04]  /*151c0*/  ISETP.NE.AND P4, PT, R77, RZ, PT ;  /* 0x000000ff4d00720c */ /* 0x000fc80003f85270 */
[----:B------:R-:W-:-:S04]  /*151d0*/  ISETP.GT.AND P4, PT, R46, 0x28, !P4 ;  /* 0x000000282e00780c */ /* 0x000fc80006784270 */
[----:B------:R-:W-:Y:S02]  /*151e0*/  ISETP.LT.OR P4, PT, R44, 0x29, P4 ;  /* 0x000000292c00780c */ /* 0x000fe40002781670 */
[----:B0-----:R-:W-:Y:S02]  /*151f0*/  FMNMX.FTZ R3, R34, R3, !PT ;  /* 0x0000000322037209 */ /* 0x001fe40007810000 */
[----:B------:R-:W-:Y:S02]  /*15200*/  FSEL R33, R64, -INF , !P4 ;  /* 0xff80000040217808 */ /* 0x000fe40006000000 */
[----:B------:R-:W-:Y:S01]  /*15210*/  ISETP.NE.AND P4, PT, R62, RZ, PT ;  /* 0x000000ff3e00720c */ /* 0x000fe20003f85270 */
[----:B------:R-:W-:-:S03]  /*15220*/  FMUL.FTZ R26, R3, R2 ;  /* 0x00000002031a7220 */ /* 0x000fc60000410000 */
[----:B------:R-:W-:-:S04]  /*15230*/  ISETP.GT.AND P4, PT, R46, 0x29, !P4 ;  /* 0x000000292e00780c */ /* 0x000fc80006784270 */
[----:B------:R-:W-:-:S04]  /*15240*/  ISETP.LT.OR P4, PT, R44, 0x2a, P4 ;  /* 0x0000002a2c00780c */ /* 0x000fc80002781670 */
[----:B------:R-:W-:Y:S02]  /*15250*/  FSEL R23, R66, -INF , !P4 ;  /* 0xff80000042177808 */ /* 0x000fe40006000000 */
[----:B------:R-:W-:-:S04]  /*15260*/  ISETP.NE.AND P4, PT, R78, RZ, PT ;  /* 0x000000ff4e00720c */ /* 0x000fc80003f85270 */
[----:B------:R-:W-:-:S04]  /*15270*/  ISETP.GT.AND P4, PT, R46, 0x30, !P4 ;  /* 0x000000302e00780c */ /* 0x000fc80006784270 */
[----:B------:R-:W-:-:S04]  /*15280*/  ISETP.LT.OR P4, PT, R44, 0x31, P4 ;  /* 0x000000312c00780c */ /* 0x000fc80002781670 */
[----:B------:R-:W-:Y:S02]  /*15290*/  FSEL R5, R50, -INF , !P4 ;  /* 0xff80000032057808 */ /* 0x000fe40006000000 */
[----:B------:R-:W-:Y:S02]  /*152a0*/  ISETP.GT.AND P4, PT, R46, RZ, !P6 ;  /* 0x000000ff2e00720c */ /* 0x000fe40007784270 */
[----:B------:R-:W-:Y:S02]  /*152b0*/  ISETP.NE.AND P6, PT, R52, RZ, PT ;  /* 0x000000ff3400720c */ /* 0x000fe40003fc5270 */
[----:B------:R-:W-:Y:S02]  /*152c0*/  ISETP.LT.OR P4, PT, R44, 0x1, P4 ;  /* 0x000000012c00780c */ /* 0x000fe40002781670 */
[----:B------:R-:W-:Y:S02]  /*152d0*/  ISETP.GT.AND P6, PT, R46, 0x39, !P6 ;  /* 0x000000392e00780c */ /* 0x000fe400077c4270 */
[----:B------:R-:W-:-:S02]  /*152e0*/  FSEL R0, R0, -INF , !P4 ;  /* 0xff80000000007808 */ /* 0x000fc40006000000 */
[----:B------:R-:W-:Y:S02]  /*152f0*/  FSETP.NEU.FTZ.AND P4, PT, R3, -INF , PT ;  /* 0xff8000000300780b */ /* 0x000fe40003f9d000 */
[----:B------:R-:W-:Y:S02]  /*15300*/  ISETP.LT.OR P6, PT, R44, 0x3a, P6 ;  /* 0x0000003a2c00780c */ /* 0x000fe400037c1670 */
[----:B------:R-:W-:Y:S02]  /*15310*/  FSEL R36, R26, RZ, P4 ;  /* 0x000000ff1a247208 */ /* 0x000fe40002000000 */
[----:B------:R-:W-:Y:S02]  /*15320*/  FMNMX.FTZ R26, R0, R57, !PT ;  /* 0x00000039001a7209 */ /* 0x000fe40007810000 */
[----:B------:R-:W-:Y:S01]  /*15330*/  ISETP.NE.AND P4, PT, R79, RZ, PT ;  /* 0x000000ff4f00720c */ /* 0x000fe20003f85270 */
[--C-:B------:R-:W-:Y:S01]  /*15340*/  FFMA.FTZ R32, R73, R2, -R36.reuse ;  /* 0x0000000249207223 */ /* 0x100fe20000010824 */
[----:B------:R-:W-:Y:S01]  /*15350*/  FMNMX.FTZ R26, R59, R26, !PT ;  /* 0x0000001a3b1a7209 */ /* 0x000fe20007810000 */
[-CC-:B------:R-:W-:Y:S01]  /*15360*/  FFMA.FTZ R51, R51, R2.reuse, -R36.reuse ;  /* 0x0000000233337223 */ /* 0x180fe20000010824 */
[----:B------:R-:W-:Y:S01]  /*15370*/  ISETP.GT.AND P4, PT, R46, 0x31, !P4 ;  /* 0x000000312e00780c */ /* 0x000fe20006784270 */
[--C-:B------:R-:W-:Y:S01]  /*15380*/  FFMA.FTZ R29, R29, R2, -R36.reuse ;  /* 0x000000021d1d7223 */ /* 0x100fe20000010824 */
[----:B------:R-:W-:Y:S01]  /*15390*/  FMNMX.FTZ R26, R61, R26, !PT ;  /* 0x0000001a3d1a7209 */ /* 0x000fe20007810000 */
[----:B------:R-:W-:Y:S01]  /*153a0*/  MUFU.EX2 R32, R32 ;  /* 0x0000002000207308 */ /* 0x000fe20000000800 */
[----:B------:R-:W-:Y:S01]  /*153b0*/  ISETP.LT.OR P4, PT, R44, 0x32, P4 ;  /* 0x000000322c00780c */ /* 0x000fe20002781670 */
[--C-:B------:R-:W-:Y:S01]  /*153c0*/  FFMA.FTZ R49, R49, R2, -R36.reuse ;  /* 0x0000000231317223 */ /* 0x100fe20000010824 */
[----:B------:R-:W-:Y:S01]  /*153d0*/  FMNMX.FTZ R26, R63, R26, !PT ;  /* 0x0000001a3f1a7209 */ /* 0x000fe20007810000 */
[-CC-:B------:R-:W-:Y:S01]  /*153e0*/  FFMA.FTZ R47, R47, R2.reuse, -R36.reuse ;  /* 0x000000022f2f7223 */ /* 0x180fe20000010824 */
[----:B------:R-:W-:Y:S01]  /*153f0*/  FSEL R73, R4, -INF , !P4 ;  /* 0xff80000004497808 */ /* 0x000fe20006000000 */
[--C-:B------:R-:W-:Y:S01]  /*15400*/  FFMA.FTZ R4, R75, R2, -R36.reuse ;  /* 0x000000024b047223 */ /* 0x100fe20000010824 */
[----:B------:R-:W-:Y:S01]  /*15410*/  FMNMX.FTZ R26, R65, R26, !PT ;  /* 0x0000001a411a7209 */ /* 0x000fe20007810000 */
[----:B------:R-:W-:Y:S01]  /*15420*/  MUFU.EX2 R51, R51 ;  /* 0x0000003300337308 */ /* 0x000fe20000000800 */
[----:B------:R-:W-:Y:S01]  /*15430*/  FSEL R75, R28, -INF , !P5 ;  /* 0xff8000001c4b7808 */ /* 0x000fe20006800000 */
[--C-:B------:R-:W-:Y:S01]  /*15440*/  FFMA.FTZ R28, R81, R2, -R36.reuse ;  /* 0x00000002511c7223 */ /* 0x100fe20000010824 */
[----:B------:R-:W-:Y:S01]  /*15450*/  FMNMX.FTZ R26, R67, R26, !PT ;  /* 0x0000001a431a7209 */ /* 0x000fe20007810000 */
[-CC-:B------:R-:W-:Y:S01]  /*15460*/  FFMA.FTZ R45, R45, R2.reuse, -R36.reuse ;  /* 0x000000022d2d7223 */ /* 0x180fe20000010824 */
[----:B------:R-:W-:Y:S01]  /*15470*/  FSEL R77, R30, -INF , !P6 ;  /* 0xff8000001e4d7808 */ /* 0x000fe20007000000 */
[--C-:B------:R-:W-:Y:S01]  /*15480*/  FFMA.FTZ R30, R55, R2, -R36.reuse ;  /* 0x00000002371e7223 */ /* 0x100fe20000010824 */
[----:B------:R-:W-:Y:S01]  /*15490*/  FMNMX.FTZ R26, R69, R26, !PT ;  /* 0x0000001a451a7209 */ /* 0x000fe20007810000 */
[----:B------:R-:W0:Y:S01]  /*154a0*/  MUFU.EX2 R79, R4 ;  /* 0x00000004004f7308 */ /* 0x000e220000000800 */
[-CC-:B------:R-:W-:Y:S01]  /*154b0*/  FFMA.FTZ R43, R43, R2.reuse, -R36.reuse ;  /* 0x000000022b2b7223 */ /* 0x180fe20000010824 */
[--C-:B------:R-:W-:Y:S01]  /*154c0*/  FFMA.FTZ R31, R31, R2, -R36.reuse ;  /* 0x000000021f1f7223 */ /* 0x100fe20000010824 */
[----:B------:R-:W-:Y:S01]  /*154d0*/  FMNMX.FTZ R26, R71, R26, !PT ;  /* 0x0000001a471a7209 */ /* 0x000fe20007810000 */
[-CC-:B------:R-:W-:Y:S01]  /*154e0*/  FFMA.FTZ R41, R41, R2.reuse, -R36.reuse ;  /* 0x0000000229297223 */ /* 0x180fe20000010824 */
[-CC-:B------:R-:W-:Y:S01]  /*154f0*/  FFMA.FTZ R39, R39, R2.reuse, -R36.reuse ;  /* 0x0000000227277223 */ /* 0x180fe20000010824 */
[--C-:B------:R-:W-:Y:S01]  /*15500*/  FFMA.FTZ R37, R37, R2, -R36.reuse ;  /* 0x0000000225257223 */ /* 0x100fe20000010824 */
[----:B------:R-:W-:Y:S01]  /*15510*/  FMNMX.FTZ R26, R53, R26, !PT ;  /* 0x0000001a351a7209 */ /* 0x000fe20007810000 */
[----:B------:R-:W-:Y:S01]  /*15520*/  MUFU.EX2 R28, R28 ;  /* 0x0000001c001c7308 */ /* 0x000fe20000000800 */
[-CC-:B------:R-:W-:Y:S01]  /*15530*/  FFMA.FTZ R35, R35, R2.reuse, -R36.reuse ;  /* 0x0000000223237223 */ /* 0x180fe20000010824 */
[----:B------:R-:W-:Y:S01]  /*15540*/  FFMA.FTZ R27, R27, R2, -R36 ;  /* 0x000000021b1b7223 */ /* 0x000fe20000010824 */
[----:B------:R-:W-:Y:S01]  /*15550*/  FMNMX.FTZ R26, R33, R26, !PT ;  /* 0x0000001a211a7209 */ /* 0x000fe20007810000 */
[----:B------:R-:W1:Y:S03]  /*15560*/  @P2 LDC R46, c[0x0][0x450] ;  /* 0x00011400ff2e2b82 */ /* 0x000e660000000800 */
[----:B------:R-:W-:Y:S01]  /*15570*/  FMNMX.FTZ R26, R23, R26, !PT ;  /* 0x0000001a171a7209 */ /* 0x000fe20007810000 */
[----:B------:R-:W2:Y:S01]  /*15580*/  MUFU.EX2 R81, R30 ;  /* 0x0000001e00517308 */ /* 0x000ea20000000800 */
[----:B0-----:R-:W-:-:S02]  /*15590*/  F2FP.BF16.F32.PACK_AB R196, R79, R32 ;  /* 0x000000204fc4723e */ /* 0x001fc400000010ff */
[----:B------:R-:W-:-:S04]  /*155a0*/  FMNMX.FTZ R26, R5, R26, !PT ;  /* 0x0000001a051a7209 */ /* 0x000fc80007810000 */
[----:B------:R-:W-:Y:S01]  /*155b0*/  FMNMX.FTZ R26, R73, R26, !PT ;  /* 0x0000001a491a7209 */ /* 0x000fe20007810000 */
[----:B------:R0:W-:Y:S03]  /*155c0*/  MUFU.EX2 R184, R29 ;  /* 0x0000001d00b87308 */ /* 0x0001e60000000800 */
[----:B------:R-:W-:-:S04]  /*155d0*/  FMNMX.FTZ R26, R75, R26, !PT ;  /* 0x0000001a4b1a7209 */ /* 0x000fc80007810000 */
[----:B------:R-:W-:Y:S01]  /*155e0*/  FMNMX.FTZ R26, R77, R26, !PT ;  /* 0x0000001a4d1a7209 */ /* 0x000fe20007810000 */
[----:B------:R-:W3:Y:S01]  /*155f0*/  MUFU.EX2 R192, R49 ;  /* 0x0000003100c07308 */ /* 0x000ee20000000800 */
[----:B0-----:R-:W-:Y:S01]  /*15600*/  FADD.FTZ R29, R32, R79 ;  /* 0x0000004f201d7221 */ /* 0x001fe20000010000 */
[----:B--2---:R-:W-:Y:S02]  /*15610*/  F2FP.BF16.F32.PACK_AB R198, R81, R28 ;  /* 0x0000001c51c6723e */ /* 0x004fe400000010ff */
[----:B------:R-:W0:Y:S01]  /*15620*/  SHFL.BFLY PT, R55, R26, 0x2, 0x1f ;  /* 0x0c401f001a377f89 */ /* 0x000e2200000e0000 */
[----:B------:R-:W-:-:S03]  /*15630*/  FADD.FTZ R40, R28, R29 ;  /* 0x0000001d1c287221 */ /* 0x000fc60000010000 */
[----:B------:R-:W2:Y:S01]  /*15640*/  MUFU.EX2 R47, R47 ;  /* 0x0000002f002f7308 */ /* 0x000ea20000000800 */
[----:B------:R-:W-:-:S07]  /*15650*/  FADD.FTZ R42, R81, R40 ;  /* 0x00000028512a7221 */ /* 0x000fce0000010000 */
[----:B------:R-:W4:Y:S08]  /*15660*/  MUFU.EX2 R194, R45 ;  /* 0x0000002d00c27308 */ /* 0x000f300000000800 */
[----:B------:R-:W-:Y:S01]  /*15670*/  MUFU.EX2 R43, R43 ;  /* 0x0000002b002b7308 */ /* 0x000fe20000000800 */
[----:B0-----:R-:W-:-:S07]  /*15680*/  FMNMX.FTZ R55, R26, R55, !PT ;  /* 0x000000371a377209 */ /* 0x001fce0007810000 */
[----:B------:R0:W-:Y:S01]  /*15690*/  MUFU.EX2 R186, R31 ;  /* 0x0000001f00ba7308 */ /* 0x0001e20000000800 */
[----:B------:R-:W5:Y:S07]  /*156a0*/  SHFL.BFLY PT, R4, R55, 0x1, 0x1f ;  /* 0x0c201f0037047f89 */ /* 0x000f6e00000e0000 */
[----:B------:R1:W-:Y:S01]  /*156b0*/  MUFU.EX2 R188, R41 ;  /* 0x0000002900bc7308 */ /* 0x0003e20000000800 */
[----:B0-----:R-:W-:-:S04]  /*156c0*/  FADD.FTZ R31, R51, R42 ;  /* 0x0000002a331f7221 */ /* 0x001fc80000010000 */
[C---:B---3--:R-:W-:Y:S01]  /*156d0*/  FADD.FTZ R44, R192.reuse, R31 ;  /* 0x0000001fc02c7221 */ /* 0x048fe20000010000 */
[----:B------:R-:W-:Y:S02]  /*156e0*/  F2FP.BF16.F32.PACK_AB R192, R192, R51 ;  /* 0x00000033c0c0723e */ /* 0x000fe400000010ff */
[----:B------:R-:W-:Y:S01]  /*156f0*/  MUFU.EX2 R39, R39 ;  /* 0x0000002700277308 */ /* 0x000fe20000000800 */
[----:B--2---:R-:W-:Y:S01]  /*15700*/  FADD.FTZ R31, R47, R44 ;  /* 0x0000002c2f1f7221 */ /* 0x004fe20000010000 */
[----:B-1----:R-:W0:Y:S03]  /*15710*/  @P2 LDC R41, c[0x0][0x44c] ;  /* 0x00011300ff292b82 */ /* 0x002e260000000800 */
[C---:B----4-:R-:W-:Y:S01]  /*15720*/  FADD.FTZ R44, R194.reuse, R31 ;  /* 0x0000001fc22c7221 */ /* 0x050fe20000010000 */
[----:B------:R-:W-:Y:S02]  /*15730*/  F2FP.BF16.F32.PACK_AB R194, R194, R47 ;  /* 0x0000002fc2c2723e */ /* 0x000fe400000010ff */
[----:B------:R1:W-:Y:S01]  /*15740*/  MUFU.EX2 R190, R37 ;  /* 0x0000002500be7308 */ /* 0x0003e20000000800 */
[----:B-----5:R-:W-:-:S04]  /*15750*/  FMNMX.FTZ R4, R55, R4, !PT ;  /* 0x0000000437047209 */ /* 0x020fc80007810000 */
[C---:B------:R-:W-:Y:S01]  /*15760*/  FSETP.NEU.FTZ.AND P4, PT, R4.reuse, -INF , PT ;  /* 0xff8000000400780b */ /* 0x040fe20003f9d000 */
[----:B------:R-:W-:Y:S02]  /*15770*/  FMUL.FTZ R26, R4, R2 ;  /* 0x00000002041a7220 */ /* 0x000fe40000410000 */
[----:B------:R-:W-:Y:S01]  /*15780*/  MUFU.EX2 R35, R35 ;  /* 0x0000002300237308 */ /* 0x000fe20000000800 */
[----:B-1----:R-:W-:Y:S02]  /*15790*/  IMAD.MOV.U32 R37, RZ, RZ, R80 ;  /* 0x000000ffff257224 */ /* 0x002fe400078e0050 */
[----:B------:R-:W-:-:S05]  /*157a0*/  FSEL R26, R26, RZ, P4 ;  /* 0x000000ff1a1a7208 */ /* 0x000fca0002000000 */
[-CC-:B------:R-:W-:Y:S01]  /*157b0*/  FFMA.FTZ R0, R0, R2.reuse, -R26.reuse ;  /* 0x0000000200007223 */ /* 0x180fe2000001081a */
[-CC-:B------:R-:W-:Y:S01]  /*157c0*/  FFMA.FTZ R57, R57, R2.reuse, -R26.reuse ;  /* 0x0000000239397223 */ /* 0x180fe2000001081a */
[-CC-:B------:R-:W-:Y:S01]  /*157d0*/  FFMA.FTZ R59, R59, R2.reuse, -R26.reuse ;  /* 0x000000023b3b7223 */ /* 0x180fe2000001081a */
[-CC-:B------:R-:W-:Y:S01]  /*157e0*/  FFMA.FTZ R61, R61, R2.reuse, -R26.reuse ;  /* 0x000000023d3d7223 */ /* 0x180fe2000001081a */
[-CC-:B------:R-:W-:Y:S01]  /*157f0*/  FFMA.FTZ R63, R63, R2.reuse, -R26.reuse ;  /* 0x000000023f3f7223 */ /* 0x180fe2000001081a */
[-CC-:B------:R-:W-:Y:S01]  /*15800*/  FFMA.FTZ R65, R65, R2.reuse, -R26.reuse ;  /* 0x0000000241417223 */ /* 0x180fe2000001081a */
[----:B------:R-:W-:Y:S01]  /*15810*/  MUFU.EX2 R0, R0 ;  /* 0x0000000000007308 */ /* 0x000fe20000000800 */
        /* <DEDUP_REMOVED lines=10> */
[----:B------:R-:W-:Y:S01]  /*158c0*/  FFMA.FTZ R77, R77, R2, -R26 ;  /* 0x000000024d4d7223 */ /* 0x000fe2000001081a */
[----:B0-----:R-:W-:-:S04]  /*158d0*/  @P2 IMAD.HI.U32 R41, R80, R41, RZ ;  /* 0x0000002950292227 */ /* 0x001fc800078e00ff */
[----:B------:R-:W0:Y:S01]  /*158e0*/  MUFU.EX2 R59, R59 ;  /* 0x0000003b003b7308 */ /* 0x000e220000000800 */
[----:B------:R-:W-:-:S05]  /*158f0*/  @P2 SHF.R.U32.HI R37, RZ, R46, R41 ;  /* 0x0000002eff252219 */ /* 0x000fca0000011629 */
[----:B------:R-:W-:Y:S02]  /*15900*/  IMAD.IADD R31, R106, 0x1, R37 ;  /* 0x000000016a1f7824 */ /* 0x000fe400078e0225 */
[----:B------:R-:W2:Y:S01]  /*15910*/  MUFU.EX2 R30, R61 ;  /* 0x0000003d001e7308 */ /* 0x000ea20000000800 */
[----:B-1----:R-:W-:Y:S01]  /*15920*/  FADD.FTZ R40, R0, R57 ;  /* 0x0000003900287221 */ /* 0x002fe20000010000 */
[----:B------:R-:W-:Y:S01]  /*15930*/  F2FP.BF16.F32.PACK_AB R197, R57, R0 ;  /* 0x0000000039c5723e */ /* 0x000fe200000010ff */
[----:B------:R-:W-:-:S05]  /*15940*/  IMAD.IADD R24, R31, 0x1, R24 ;  /* 0x000000011f187824 */ /* 0x000fca00078e0218 */
[----:B------:R-:W1:Y:S01]  /*15950*/  MUFU.EX2 R63, R63 ;  /* 0x0000003f003f7308 */ /* 0x000e620000000800 */
[----:B0-----:R-:W-:-:S07]  /*15960*/  FADD.FTZ R29, R59, R40 ;  /* 0x000000283b1d7221 */ /* 0x001fce0000010000 */
[----:B------:R-:W0:Y:S01]  /*15970*/  MUFU.EX2 R34, R65 ;  /* 0x0000004100227308 */ /* 0x000e220000000800 */
[C---:B--2---:R-:W-:Y:S01]  /*15980*/  FADD.FTZ R42, R30.reuse, R29 ;  /* 0x0000001d1e2a7221 */ /* 0x044fe20000010000 */
[----:B------:R-:W-:-:S06]  /*15990*/  F2FP.BF16.F32.PACK_AB R199, R30, R59 ;  /* 0x0000003b1ec7723e */ /* 0x000fcc00000010ff */
[----:B------:R-:W-:Y:S01]  /*159a0*/  MUFU.EX2 R67, R67 ;  /* 0x0000004300437308 */ /* 0x000fe20000000800 */
[----:B-1----:R-:W-:-:S07]  /*159b0*/  FADD.FTZ R29, R63, R42 ;  /* 0x0000002a3f1d7221 */ /* 0x002fce0000010000 */
[----:B------:R-:W1:Y:S01]  /*159c0*/  MUFU.EX2 R36, R69 ;  /* 0x0000004500247308 */ /* 0x000e620000000800 */
[C---:B0-----:R-:W-:Y:S01]  /*159d0*/  FADD.FTZ R42, R34.reuse, R29 ;  /* 0x0000001d222a7221 */ /* 0x041fe20000010000 */
[----:B------:R-:W-:Y:S01]  /*159e0*/  FADD.FTZ R29, R43, R44 ;  /* 0x0000002c2b1d7221 */ /* 0x000fe20000010000 */
[----:B------:R-:W-:-:S03]  /*159f0*/  F2FP.BF16.F32.PACK_AB R193, R34, R63 ;  /* 0x0000003f22c1723e */ /* 0x000fc600000010ff */
[C---:B------:R-:W-:Y:S01]  /*15a00*/  FADD.FTZ R44, R188.reuse, R29 ;  /* 0x0000001dbc2c7221 */ /* 0x040fe20000010000 */
[----:B------:R-:W-:Y:S01]  /*15a10*/  F2FP.BF16.F32.PACK_AB R188, R188, R43 ;  /* 0x0000002bbcbc723e */ /* 0x000fe200000010ff */
[----:B------:R-:W-:Y:S02]  /*15a20*/  MUFU.EX2 R71, R71 ;  /* 0x0000004700477308 */ /* 0x000fe40000000800 */
[----:B------:R-:W-:-:S04]  /*15a30*/  FADD.FTZ R29, R39, R44 ;  /* 0x0000002c271d7221 */ /* 0x000fc80000010000 */
[C---:B------:R-:W-:Y:S01]  /*15a40*/  FADD.FTZ R32, R190.reuse, R29 ;  /* 0x0000001dbe207221 */ /* 0x040fe20000010000 */
[----:B------:R-:W-:Y:S01]  /*15a50*/  F2FP.BF16.F32.PACK_AB R190, R190, R39 ;  /* 0x00000027bebe723e */ /* 0x000fe200000010ff */
[----:B------:R-:W0:Y:S01]  /*15a60*/  MUFU.EX2 R38, R53 ;  /* 0x0000003500267308 */ /* 0x000e220000000800 */
[----:B-1----:R-:W-:Y:S01]  /*15a70*/  F2FP.BF16.F32.PACK_AB R195, R36, R67 ;  /* 0x0000004324c3723e */ /* 0x002fe200000010ff */
[----:B------:R-:W-:-:S06]  /*15a80*/  FADD.FTZ R29, R35, R32 ;  /* 0x00000020231d7221 */ /* 0x000fcc0000010000 */
[----:B------:R-:W-:Y:S08]  /*15a90*/  MUFU.EX2 R33, R33 ;  /* 0x0000002100217308 */ /* 0x000ff00000000800 */
[----:B------:R1:W2:Y:S01]  /*15aa0*/  MUFU.EX2 R40, R23 ;  /* 0x0000001700287308 */ /* 0x0002a20000000800 */
[----:B0-----:R-:W-:-:S07]  /*15ab0*/  F2FP.BF16.F32.PACK_AB R189, R38, R71 ;  /* 0x0000004726bd723e */ /* 0x001fce00000010ff */
[----:B------:R-:W0:Y:S01]  /*15ac0*/  MUFU.EX2 R5, R5 ;  /* 0x0000000500057308 */ /* 0x000e220000000800 */
[----:B-1----:R-:W-:-:S04]  /*15ad0*/  FADD.FTZ R23, R67, R42 ;  /* 0x0000002a43177221 */ /* 0x002fc80000010000 */
[----:B------:R-:W-:-:S03]  /*15ae0*/  FADD.FTZ R42, R36, R23 ;  /* 0x00000017242a7221 */ /* 0x000fc60000010000 */
[----:B------:R-:W1:Y:S01]  /*15af0*/  MUFU.EX2 R26, R73 ;  /* 0x00000049001a7308 */ /* 0x000e620000000800 */
[----:B------:R-:W-:Y:S01]  /*15b00*/  FADD.FTZ R23, R71, R42 ;  /* 0x0000002a47177221 */ /* 0x000fe20000010000 */
[C---:B------:R-:W-:Y:S01]  /*15b10*/  FADD.FTZ R42, R184.reuse, R29 ;  /* 0x0000001db82a7221 */ /* 0x040fe20000010000 */
[----:B------:R-:W-:Y:S02]  /*15b20*/  F2FP.BF16.F32.PACK_AB R184, R184, R35 ;  /* 0x00000023b8b8723e */ /* 0x000fe400000010ff */
[----:B------:R-:W-:Y:S01]  /*15b30*/  FADD.FTZ R28, R38, R23 ;  /* 0x00000017261c7221 */ /* 0x000fe20000010000 */
[----:B--2---:R-:W-:Y:S02]  /*15b40*/  F2FP.BF16.F32.PACK_AB R191, R40, R33 ;  /* 0x0000002128bf723e */ /* 0x004fe400000010ff */
[----:B------:R-:W2:Y:S01]  /*15b50*/  MUFU.EX2 R27, R27 ;  /* 0x0000001b001b7308 */ /* 0x000ea20000000800 */
[----:B------:R-:W-:-:S04]  /*15b60*/  FADD.FTZ R23, R33, R28 ;  /* 0x0000001c21177221 */ /* 0x000fc80000010000 */
[----:B------:R-:W-:-:S03]  /*15b70*/  FADD.FTZ R32, R40, R23 ;  /* 0x0000001728207221 */ /* 0x000fc60000010000 */
[----:B------:R-:W3:Y:S01]  /*15b80*/  MUFU.EX2 R75, R75 ;  /* 0x0000004b004b7308 */ /* 0x000ee20000000800 */
[----:B0-----:R-:W-:Y:S01]  /*15b90*/  FADD.FTZ R23, R5, R32 ;  /* 0x0000002005177221 */ /* 0x001fe20000010000 */
[C---:B-1----:R-:W-:Y:S01]  /*15ba0*/  F2FP.BF16.F32.PACK_AB R185, R26.reuse, R5 ;  /* 0x000000051ab9723e */ /* 0x042fe200000010ff */
[----:B------:R-:W-:Y:S02]  /*15bb0*/  VIADD R5, R103, 0xfffffffe ;  /* 0xfffffffe67057836 */ /* 0x000fe40000000000 */
[----:B------:R-:W-:-:S03]  /*15bc0*/  FADD.FTZ R0, R26, R23 ;  /* 0x000000171a007221 */ /* 0x000fc60000010000 */
[----:B------:R-:W0:Y:S01]  /*15bd0*/  MUFU.EX2 R28, R77 ;  /* 0x0000004d001c7308 */ /* 0x000e220000000800 */
[----:B--2---:R-:W-:-:S04]  /*15be0*/  FADD.FTZ R29, R27, R42 ;  /* 0x0000002a1b1d7221 */ /* 0x004fc80000010000 */
[C---:B------:R-:W-:Y:S01]  /*15bf0*/  FADD.FTZ R228, R186.reuse, R29 ;  /* 0x0000001dbae47221 */ /* 0x040fe20000010000 */
[----:B------:R-:W-:Y:S01]  /*15c00*/  F2FP.BF16.F32.PACK_AB R186, R186, R27 ;  /* 0x0000001bbaba723e */ /* 0x000fe200000010ff */
[----:B---3--:R-:W-:-:S04]  /*15c10*/  FADD.FTZ R227, R75, R0 ;  /* 0x000000004be37221 */ /* 0x008fc80000010000 */
[C---:B0-----:R-:W-:Y:S01]  /*15c20*/  FADD.FTZ R227, R28.reuse, R227 ;  /* 0x000000e31ce37221 */ /* 0x041fe20000010000 */
[----:B------:R-:W-:Y:S01]  /*15c30*/  F2FP.BF16.F32.PACK_AB R187, R28, R75 ;  /* 0x0000004b1cbb723e */ /* 0x000fe200000010ff */
[----:B------:R-:W-:Y:S06]  /*15c40*/  @!P3 BRA `(.L_x_1950) ;  /* 0x000000000048b947 */ /* 0x000fec0003800000 */
        /* <DEDUP_REMOVED lines=11> */
.L_x_1952:
[----:B------:R-:W-:-:S13]  /*15d00*/  ISETP.NE.AND P4, PT, R25, 0x1, PT ;  /* 0x000000011900780c */ /* 0x000fda0003f85270 */
[----:B------:R-:W0:Y:S02]  /*15d10*/  @P4 LDC.64 R26, c[0x0][0x9e8] ;  /* 0x00027a00ff1a4b82 */ /* 0x000e240000000a00 */
[----:B0-----:R-:W-:-:S05]  /*15d20*/  @P4 IMAD.HI.U32 R26, R0, R26, RZ ;  /* 0x0000001a001a4227 */ /* 0x001fca00078e00ff */
[----:B------:R-:W-:-:S07]  /*15d30*/  @P4 SHF.R.U32.HI R0, RZ, R27, R26 ;  /* 0x0000001bff004219 */ /* 0x000fce000001161a */
.L_x_1953:
[----:B------:R-:W-:Y:S05]  /*15d40*/  BSYNC B0 ;  /* 0x0000000000007941 */ /* 0x000fea0003800000 */
.L_x_1951:
[----:B------:R-:W-:-:S05]  /*15d50*/  IMAD R25, R0, R25, R25 ;  /* 0x0000001900197224 */ /* 0x000fca00078e0219 */
[----:B------:R-:W-:-:S07]  /*15d60*/  VIMNMX R24, R24, R25, PT ;  /* 0x0000001918187248 */ /* 0x000fce0003fe0100 */
.L_x_1950:
[----:B------:R-:W2:Y:S01]  /*15d70*/  LDL R25, [R1+0x50] ;  /* 0x0000500001197983 */ /* 0x000ea20000100800 */
[----:B------:R-:W-:Y:S01]  /*15d80*/  SHF.R.S32.HI R23, RZ, 0x1f, R24 ;  /* 0x0000001fff177819 */ /* 0x000fe20000011418 */
[----:B------:R-:W-:Y:S01]  /*15d90*/  BSSY B0, `(.L_x_1954) ;  /* 0x0000352000007945 */ /* 0x000fe20003800000 */
[----:B------:R-:W-:Y:S01]  /*15da0*/  IMAD.MOV.U32 R0, RZ, RZ, 0x3f800000 ;  /* 0x3f800000ff007424 */ /* 0x000fe200078e00ff */
[----:B------:R-:W-:Y:S02]  /*15db0*/  CS2R R150, SRZ ;  /* 0x0000000000967805 */ /* 0x000fe4000001ff00 */
[----:B------:R-:W-:Y:S01]  /*15dc0*/  LEA.HI R24, R23, R24, RZ, 0x6 ;  /* 0x0000001817187211 */ /* 0x000fe200078f30ff */
[----:B------:R-:W-:Y:S01]  /*15dd0*/  IMAD.MOV.U32 R23, RZ, RZ, 0x3f800000 ;  /* 0x3f800000ff177424 */ /* 0x000fe200078e00ff */
[----:B------:R-:W-:Y:S02]  /*15de0*/  CS2R R148, SRZ ;  /* 0x0000000000947805 */ /* 0x000fe4000001ff00 */
[----:B------:R-:W-:-:S02]  /*15df0*/  CS2R R146, SRZ ;  /* 0x0000000000927805 */ /* 0x000fc4000001ff00 */
[----:B------:R-:W-:Y:S02]  /*15e00*/  SHF.R.S32.HI R24, RZ, 0x6, R24 ;  /* 0x00000006ff187819 */ /* 0x000fe40000011418 */
        /* <DEDUP_REMOVED lines=60> */
[----:B--2---:R-:W-:-:S04]  /*161d0*/  VIMNMX R25, R25, R24, !PT ;  /* 0x0000001819197248 */ /* 0x004fc80007fe0100 */
[----:B------:R-:W-:Y:S01]  /*161e0*/  ISETP.GE.AND P4, PT, R5, R25, PT ;  /* 0x000000190500720c */ /* 0x000fe20003f86270 */
[----:B------:R0:W-:Y:S02]  /*161f0*/  STL [R1+0x1c], R25 ;  /* 0x00001c1901007387 */ /* 0x0001e40000100800 */
[----:B0-----:R-:W-:-:S10]  /*16200*/  CS2R R24, SRZ ;  /* 0x0000000000187805 */ /* 0x001fd4000001ff00 */
[----:B------:R-:W-:Y:S05]  /*16210*/  @!P4 BRA `(.L_x_1955) ;  /* 0x000000300024c947 */ /* 0x000fea0003800000 */
[----:B------:R-:W-:Y:S01]  /*16220*/  BSSY B1, `(.L_x_1956) ;  /* 0x0000304000017945 */ /* 0x000fe20003800000 */
[----:B------:R-:W-:Y:S02]  /*16230*/  IMAD.MOV.U32 R0, RZ, RZ, 0x3f800000 ;  /* 0x3f800000ff007424 */ /* 0x000fe400078e00ff */
[----:B------:R-:W-:-:S07]  /*16240*/  IMAD.MOV.U32 R151, RZ, RZ, RZ ;  /* 0x000000ffff977224 */ /* 0x000fce00078e00ff */
.L_x_1975:
[----:B------:R-:W-:-:S05]  /*16250*/  VIADD R231, R22, 0x1 ;  /* 0x0000000116e77836 */ /* 0x000fca0000000000 */
[----:B------:R-:W-:-:S04]  /*16260*/  ISETP.NE.AND P4, PT, R231, 0x2, PT ;  /* 0x00000002e700780c */ /* 0x000fc80003f85270 */
[----:B------:R-:W-:Y:S02]  /*16270*/  SEL R230, RZ, 0x1, P4 ;  /* 0x00000001ffe67807 */ /* 0x000fe40002000000 */
[----:B------:R-:W-:Y:S02]  /*16280*/  SEL R231, R231, RZ, P4 ;  /* 0x000000ffe7e77207 */ /* 0x000fe40002000000 */
[----:B------:R-:W-:Y:S01]  /*16290*/  LOP3.LUT R230, R219, R230, RZ, 0x3c, !PT ;  /* 0x000000e6dbe67212 */ /* 0x000fe200078e3cff */
[----:B------:R-:W-:Y:S06]  /*162a0*/  @!P0 BRA `(.L_x_1957) ;  /* 0x0000000000048947 */ /* 0x000fec0003800000 */
[----:B------:R-:W-:Y:S01]  /*162b0*/  BPT.TRAP 0x1 ;  /* 0x000000040000795c */ /* 0x000fe20000300000 */
.L_x_1957:
[----:B------:R-:W-:Y:S01]  /*162c0*/  IMAD R2, R231, 0x8, R16 ;  /* 0x00000008e7027824 */ /* 0x000fe200078e0210 */
[----:B------:R-:W-:-:S04]  /*162d0*/  SHF.L.U32 R153, R230, 0x1f, RZ ;  /* 0x0000001fe6997819 */ /* 0x000fc800000006ff */
[----:B------:R0:W1:Y:S01]  /*162e0*/  SYNCS.PHASECHK.TRANS64.TRYWAIT P4, [R2+URZ+0x30830], R153 ;  /* 0x03083099020075a7 */ /* 0x000062000808017f */
[----:B------:R-:W-:Y:S05]  /*162f0*/  @!P0 BRA `(.L_x_1958) ;  /* 0x0000000000048947 */ /* 0x000fea0003800000 */
[----:B------:R-:W-:Y:S01]  /*16300*/  BPT.TRAP 0x1 ;  /* 0x000000040000795c */ /* 0x000fe20000300000 */
.L_x_1958:
[----:B------:R-:W2:Y:S01]  /*16310*/  LDL R152, [R1+0x24] ;  /* 0x0000240001987983 */ /* 0x000ea20000100800 */
[----:B------:R-:W-:Y:S01]  /*16320*/  BSSY B2, `(.L_x_1959) ;  /* 0x0000007000027945 */ /* 0x000fe20003800000 */
[----:B--2---:R-:W-:-:S04]  /*16330*/  IMAD R152, R231, 0x800, R152 ;  /* 0x00000800e7987824 */ /* 0x004fc800078e0298 */
[C---:B------:R-:W-:Y:S02]  /*16340*/  VIADD R154, R152.reuse, 0x2 ;  /* 0x00000002989a7836 */ /* 0x040fe40000000000 */
[----:B------:R-:W-:Y:S01]  /*16350*/  VIADD R157, R152, 0x4 ;  /* 0x00000004989d7836 */ /* 0x000fe20000000000 */
[----:B-1----:R-:W-:Y:S06]  /*16360*/  @P4 BRA `(.L_x_1960) ;  /* 0x0000000000084947 */ /* 0x002fec0003800000 */
[----:B------:R-:W1:Y:S02]  /*16370*/  SYNCS.PHASECHK.TRANS64.TRYWAIT P4, [R2+URZ+0x30830], R153 ;  /* 0x03083099020075a7 */ /* 0x000e64000808017f */
[----:B-1----:R-:W-:Y:S05]  /*16380*/  @!P4 BRA `(.L_x_1961) ;  /* 0x000001700004c947 */ /* 0x002fea0003800000 */
.L_x_1960:
[----:B------:R-:W-:Y:S05]  /*16390*/  BSYNC B2 ;  /* 0x0000000000027941 */ /* 0x000fea0003800000 */
.L_x_1959:
[----:B------:R-:W-:Y:S01]  /*163a0*/  R2UR UR4, R154 ;  /* 0x000000009a0472ca */ /* 0x000fe200000e0000 */
[----:B------:R-:W-:Y:S01]  /*163b0*/  IMAD.MOV.U32 R154, RZ, RZ, R157 ;  /* 0x000000ffff9a7224 */ /* 0x000fe200078e009d */
[----:B------:R-:W-:Y:S01]  /*163c0*/  STL [R1+0xc0], R5 ;  /* 0x0000c00501007387 */ /* 0x000fe20000100800 */
[----:B------:R-:W-:Y:S02]  /*163d0*/  IMAD.MOV.U32 R155, RZ, RZ, 0x40000040 ;  /* 0x40000040ff9b7424 */ /* 0x000fe400078e00ff */
[-C--:B------:R-:W-:Y:S01]  /*163e0*/  FMUL.FTZ R24, R24, R23.reuse ;  /* 0x0000001718187220 */ /* 0x080fe20000410000 */
[C---:B------:R-:W-:Y:S01]  /*163f0*/  VIADD R156, R152.reuse, 0x6 ;  /* 0x00000006989c7836 */ /* 0x040fe20000000000 */
[----:B------:R2:W-:Y:S01]  /*16400*/  STL [R1+0xbc], R4 ;  /* 0x0000bc0401007387 */ /* 0x0005e20000100800 */
[----:B------:R-:W-:Y:S01]  /*16410*/  VIADD R158, R152, 0x204 ;  /* 0x00000204989e7836 */ /* 0x000fe20000000000 */
[C---:B------:R-:W-:Y:S01]  /*16420*/  R2UR UR5, R155.reuse ;  /* 0x000000009b0572ca */ /* 0x040fe200000e0000 */
[----:B01----:R-:W-:Y:S01]  /*16430*/  IMAD.MOV.U32 R153, RZ, RZ, 0x40000040 ;  /* 0x40000040ff997424 */ /* 0x003fe200078e00ff */
[----:B------:R-:W-:Y:S01]  /*16440*/  STL [R1+0xb8], R3 ;  /* 0x0000b80301007387 */ /* 0x000fe20000100800 */
[----:B------:R-:W-:Y:S01]  /*16450*/  R2UR UR58, R156 ;  /* 0x000000009c3a72ca */ /* 0x000fe200000e0000 */
[----:B------:R-:W-:Y:S01]  /*16460*/  VIADD R156, R152, 0x202 ;  /* 0x00000202989c7836 */ /* 0x000fe20000000000 */
[----:B------:R-:W-:Y:S01]  /*16470*/  R2UR UR14, R158 ;  /* 0x000000009e0e72ca */ /* 0x000fe200000e0000 */
[----:B------:R0:W-:Y:S01]  /*16480*/  STL [R1+0xb4], R2 ;  /* 0x0000b40201007387 */ /* 0x0001e20000100800 */
[----:B------:R-:W-:Y:S01]  /*16490*/  VIADD R158, R152, 0x400 ;  /* 0x00000400989e7836 */ /* 0x000fe20000000000 */
[----:B--2---:R-:W-:Y:S01]  /*164a0*/  MOV R4, UR38 ;  /* 0x0000002600047c02 */ /* 0x004fe20008000f00 */
[----:B------:R-:W-:Y:S01]  /*164b0*/  IMAD.MOV.U32 R157, RZ, RZ, 0x40000040 ;  /* 0x40000040ff9d7424 */ /* 0x000fe200078e00ff */
[----:B------:R-:W-:Y:S01]  /*164c0*/  R2UR UR38, R154 ;  /* 0x000000009a2672ca */ /* 0x000fe200000e0000 */
[----:B------:R-:W-:Y:S01]  /*164d0*/  VIADD R154, R152, 0x200 ;  /* 0x00000200989a7836 */ /* 0x000fe20000000000 */
[----:B------:R-:W-:Y:S01]  /*164e0*/  R2UR UR10, R156 ;  /* 0x000000009c0a72ca */ /* 0x000fe200000e0000 */
[----:B------:R-:W-:Y:S01]  /*164f0*/  VIADD R156, R152, 0x402 ;  /* 0x00000402989c7836 */ /* 0x000fe20000000000 */
[----:B------:R-:W-:Y:S01]  /*16500*/  R2UR UR22, R158 ;  /* 0x000000009e1672ca */ /* 0x000fe200000e0000 */
[----:B------:R-:W-:Y:S01]  /*16510*/  VIADD R158, R152, 0x406 ;  /* 0x00000406989e7836 */ /* 0x000fe20000000000 */
[----:B0-----:R-:W-:Y:S01]  /*16520*/  MOV R2, UR39 ;  /* 0x0000002700027c02 */ /* 0x001fe20008000f00 */
[----:B------:R-:W-:Y:S01]  /*16530*/  IMAD.MOV.U32 R159, RZ, RZ, 0x40000040 ;  /* 0x40000040ff9f7424 */ /* 0x000fe200078e00ff */
[----:B------:R-:W-:Y:S01]  /*16540*/  R2UR UR6, R154 ;  /* 0x000000009a0672ca */ /* 0x000fe200000e0000 */
[----:B------:R-:W-:Y:S01]  /*16550*/  VIADD R154, R152, 0x206 ;  /* 0x00000206989a7836 */ /* 0x000fe20000000000 */
[----:B------:R-:W-:Y:S01]  /*16560*/  R2UR UR39, R155 ;  /* 0x000000009b2772ca */ /* 0x000fe200000e0000 */
[----:B------:R0:W-:Y:S01]  /*16570*/  STL [R1+0x18], R2 ;  /* 0x0000180201007387 */ /* 0x0001e20000100800 */
[----:B------:R-:W-:Y:S01]  /*16580*/  MOV R3, UR37 ;  /* 0x0000002500037c02 */ /* 0x000fe20008000f00 */
[-C--:B------:R-:W-:Y:S01]  /*16590*/  FMUL.FTZ R25, R25, R23.reuse ;  /* 0x0000001719197220 */ /* 0x080fe20000410000 */
[----:B------:R-:W-:Y:S01]  /*165a0*/  R2UR UR18, R154 ;  /* 0x000000009a1272ca */ /* 0x000fe200000e0000 */
[----:B------:R-:W-:Y:S01]  /*165b0*/  VIADD R154, R152, 0x404 ;  /* 0x00000404989a7836 */ /* 0x000fe20000000000 */
[----:B------:R-:W-:Y:S01]  /*165c0*/  MOV R232, UR38 ;  /* 0x0000002600e87c02 */ /* 0x000fe20008000f00 */
[----:B------:R-:W-:Y:S01]  /*165d0*/  UMOV UR38, UR4 ;  /* 0x0000000400267c82 */ /* 0x000fe20008000000 */
[----:B------:R-:W-:Y:S01]  /*165e0*/  R2UR UR26, R156 ;  /* 0x000000009c1a72ca */ /* 0x000fe200000e0000 */
[----:B------:R-:W-:Y:S01]  /*165f0*/  VIADD R156, R152, 0x604 ;  /* 0x00000604989c7836 */ /* 0x000fe20000000000 */
[----:B------:R-:W-:Y:S01]  /*16600*/  R2UR UR30, R154 ;  /* 0x000000009a1e72ca */ /* 0x000fe200000e0000 */
[----:B------:R-:W-:Y:S01]  /*16610*/  VIADD R154, R152, 0x600 ;  /* 0x00000600989a7836 */ /* 0x000fe20000000000 */
[----:B0-----:R-:W-:Y:S01]  /*16620*/  MOV R2, UR36 ;  /* 0x0000002400027c02 */ /* 0x001fe20008000f00 */
[-C--:B------:R-:W-:Y:S01]  /*16630*/  FMUL.FTZ R28, R28, R23.reuse ;  /* 0x000000171c1c7220 */ /* 0x080fe20000410000 */
[----:B------:R-:W-:Y:S01]  /*16640*/  MOV R233, UR39 ;  /* 0x0000002700e97c02 */ /* 0x000fe20008000f00 */
[----:B------:R-:W-:Y:S01]  /*16650*/  UMOV UR39, UR5 ;  /* 0x0000000500277c82 */ /* 0x000fe20008000000 */
[----:B------:R-:W-:Y:S01]  /*16660*/  MOV R5, UR38 ;  /* 0x0000002600057c02 */ /* 0x000fe20008000f00 */
[-C--:B------:R-:W-:Y:S01]  /*16670*/  FMUL.FTZ R29, R29, R23.reuse ;  /* 0x000000171d1d7220 */ /* 0x080fe20000410000 */
[----:B------:R-:W-:Y:S01]  /*16680*/  MOV R160, UR39 ;  /* 0x0000002700a07c02 */ /* 0x000fe20008000f00 */
[-C--:B------:R-:W-:Y:S01]  /*16690*/  FMUL.FTZ R32, R32, R23.reuse ;  /* 0x0000001720207220 */ /* 0x080fe20000410000 */
[----:B------:R-:W-:Y:S01]  /*166a0*/  R2UR UR34, R158 ;  /* 0x000000009e2272ca */ /* 0x000fe200000e0000 */
[----:B------:R-:W-:Y:S01]  /*166b0*/  VIADD R158, R152, 0x602 ;  /* 0x00000602989e7836 */ /* 0x000fe20000000000 */
[----:B------:R-:W-:Y:S01]  /*166c0*/  R2UR UR42, R154 ;  /* 0x000000009a2a72ca */ /* 0x000fe200000e0000 */
[C---:B------:R-:W-:Y:S01]  /*166d0*/  VIADD R154, R152.reuse, 0x606 ;  /* 0x00000606989a7836 */ /* 0x040fe20000000000 */
[----:B------:R-:W-:Y:S01]  /*166e0*/  R2UR UR38, R152 ;  /* 0x00000000982672ca */ /* 0x000fe200000e0000 */
[-C--:B------:R-:W-:Y:S01]  /*166f0*/  FMUL.FTZ R33, R33, R23.reuse ;  /* 0x0000001721217220 */ /* 0x080fe20000410000 */
[----:B------:R-:W-:Y:S01]  /*16700*/  R2UR UR39, R153 ;  /* 0x00000000992772ca */ /* 0x000fe200000e0000 */
[-C--:B------:R-:W-:Y:S01]  /*16710*/  FMUL.FTZ R36, R36, R23.reuse ;  /* 0x0000001724247220 */ /* 0x080fe20000410000 */
[----:B------:R-:W-:Y:S01]  /*16720*/  R2UR UR36, R6 ;  /* 0x00000000062472ca */ /* 0x000fe200000e0000 */
[-C--:B------:R-:W-:Y:S01]  /*16730*/  FMUL.FTZ R37, R37, R23.reuse ;  /* 0x0000001725257220 */ /* 0x080fe20000410000 */
[----:B------:R-:W-:Y:S01]  /*16740*/  R2UR UR37, R7 ;  /* 0x00000000072572ca */ /* 0x000fe200000e0000 */
        /* <DEDUP_REMOVED lines=64> */
[----:B------:R-:W-:Y:S01]  /*16b50*/  R2UR UR59, R157 ;  /* 0x000000009d3b72ca */ /* 0x000fe200000e0000 */
[----:B------:R-:W-:Y:S01]  /*16b60*/  IMAD.MOV.U32 R0, RZ, RZ, R160 ;  /* 0x000000ffff007224 */ /* 0x000fe200078e00a0 */
        /* <DEDUP_REMOVED lines=30> */
[----:B------:R-:W-:Y:S01]  /*16d50*/  WARPGROUP.ARRIVE ;  /* 0x00000000000079c5 */ /* 0x000fe20000000000 */
[-C--:B------:R-:W-:Y:S01]  /*16d60*/  FMUL.FTZ R69, R69, R23.reuse ;  /* 0x0000001745457220 */ /* 0x080fe20000410000 */
[-C--:B------:R-:W-:Y:S01]  /*16d70*/  FMUL.FTZ R72, R72, R23.reuse ;  /* 0x0000001748487220 */ /* 0x080fe20000410000 */
[-C--:B------:R-:W-:Y:S01]  /*16d80*/  FMUL.FTZ R73, R73, R23.reuse ;  /* 0x0000001749497220 */ /* 0x080fe20000410000 */
[-C--:B------:R-:W-:Y:S01]  /*16d90*/  FMUL.FTZ R76, R76, R23.reuse ;  /* 0x000000174c4c7220 */ /* 0x080fe20000410000 */
[-C--:B------:R-:W-:Y:S01]  /*16da0*/  FMUL.FTZ R77, R77, R23.reuse ;  /* 0x000000174d4d7220 */ /* 0x080fe20000410000 */
[----:B------:R-:W-:Y:S01]  /*16db0*/  HGMMA.64x64x16.F32.BF16 R152, gdesc[UR36], RZ, !UPT, gsb0 ;  /* 0x00e00000249879f0 */ /* 0x000fe2000c0018ff */
        /* <DEDUP_REMOVED lines=41> */
[----:B------:R-:W2:Y:S01]  /*17050*/  LDL.LU R23, [R1+0x18] ;  /* 0x0000180001177983 */ /* 0x000ea20000300800 */
[----:B------:R-:W-:-:S02]  /*17060*/  R2UR UR57, R217 ;  /* 0x00000000d93972ca */ /* 0x000fc400000e0000 */
[----:B------:R-:W-:Y:S01]  /*17070*/  R2UR UR4, R214 ;  /* 0x00000000d60472ca */ /* 0x000fe200000e0000 */
[----:B------:R0:W5:Y:S01]  /*17080*/  LDL.LU R5, [R1+0xc0] ;  /* 0x0000c00001057983 */ /* 0x0001620000300800 */
[----:B------:R-:W-:Y:S02]  /*17090*/  WARPGROUP.DEPBAR.LE gsb0, 0x0 ;  /* 0x00008000000079c5 */ /* 0x000fe40000010000 */
[----:B------:R-:W-:-:S06]  /*170a0*/  WARPGROUP.ARRIVE ;  /* 0x00000000000079c5 */ /* 0x000fcc0000000000 */
[----:B------:R-:W-:Y:S01]  /*170b0*/  HGMMA.64x64x16.F32.BF16 R152, gdesc[UR36], R152, gsb0 ;  /* 0x00e00000249879f0 */ /* 0x000fe20008001898 */
[----:B------:R-:W-:Y:S02]  /*170c0*/  R2UR UR39, R233 ;  /* 0x00000000e92772ca */ /* 0x000fe400000e0000 */
[----:B------:R-:W-:Y:S02]  /*170d0*/  R2UR UR38, R232 ;  /* 0x00000000e82672ca */ /* 0x000fe400000e0000 */
[----:B------:R-:W-:Y:S02]  /*170e0*/  R2UR UR36, R222 ;  /* 0x00000000de2472ca */ /* 0x000fe400000e0000 */
[----:B------:R-:W-:Y:S01]  /*170f0*/  R2UR UR37, R223 ;  /* 0x00000000df2572ca */ /* 0x000fe200000e0000 */
[----:B------:R-:W-:Y:S02]  /*17100*/  WARPGROUP.DEPBAR.LE gsb0, 0x0 ;  /* 0x00008000000079c5 */ /* 0x000fe40000010000 */
[----:B------:R-:W-:-:S10]  /*17110*/  WARPGROUP.ARRIVE ;  /* 0x00000000000079c5 */ /* 0x000fd40000000000 */
[----:B------:R-:W-:Y:S03]  /*17120*/  HGMMA.64x64x16.F32.BF16 R152, gdesc[UR36], R152, gsb0 ;  /* 0x00e00000249879f0 */ /* 0x000fe60008001898 */
[----:B------:R-:W-:Y:S02]  /*17130*/  WARPGROUP.DEPBAR.LE gsb0, 0x0 ;  /* 0x00008000000079c5 */ /* 0x000fe40000010000 */
[----:B------:R-:W-:-:S06]  /*17140*/  WARPGROUP.ARRIVE ;  /* 0x00000000000079c5 */ /* 0x000fcc0000000000 */
[----:B------:R-:W-:Y:S01]  /*17150*/  HGMMA.64x64x16.F32.BF16 R152, gdesc[UR56], R152, gsb0 ;  /* 0x00e00000389879f0 */ /* 0x000fe20008001898 */
[----:B------:R-:W-:Y:S02]  /*17160*/  R2UR UR5, R215 ;  /* 0x00000000d70572ca */ /* 0x000fe400000e0000 */
[----:B------:R-:W-:Y:S02]  /*17170*/  WARPGROUP.DEPBAR.LE gsb0, 0x0 ;  /* 0x00008000000079c5 */ /* 0x000fe40000010000 */
[----:B------:R-:W-:-:S09]  /*17180*/  WARPGROUP.ARRIVE ;  /* 0x00000000000079c5 */ /* 0x000fd20000000000 */
[----:B------:R-:W-:Y:S01]  /*17190*/  HGMMA.64x64x16.F32.BF16 R152, gdesc[UR4], R152, gsb0 ;  /* 0x00e00000049879f0 */ /* 0x000fe20008001898 */
[----:B------:R-:W-:Y:S02]  /*171a0*/  R2UR UR8, R212 ;  /* 0x00000000d40872ca */ /* 0x000fe400000e0000 */
[----:B------:R-:W-:Y:S01]  /*171b0*/  R2UR UR9, R213 ;  /* 0x00000000d50972ca */ /* 0x000fe200000e0000 */
[----:B------:R-:W-:Y:S02]  /*171c0*/  WARPGROUP.DEPBAR.LE gsb0, 0x0 ;  /* 0x00008000000079c5 */ /* 0x000fe40000010000 */
[----:B------:R-:W-:-:S10]  /*171d0*/  WARPGROUP.ARRIVE ;  /* 0x00000000000079c5 */ /* 0x000fd40000000000 */
        /* <DEDUP_REMOVED lines=34> */
[----:B------:R0:W5:Y:S01]  /*17400*/  LDL.LU R4, [R1+0xbc] ;  /* 0x0000bc0001047983 */ /* 0x0001620000300800 */
[----:B------:R-:W-:Y:S02]  /*17410*/  R2UR UR37, R3 ;  /* 0x00000000032572ca */ /* 0x000fe400000e0000 */
[----:B------:R-:W-:Y:S01]  /*17420*/  R2UR UR36, R2 ;  /* 0x00000000022472ca */ /* 0x000fe200000e0000 */
[----:B------:R0:W5:Y:S04]  /*17430*/  LDL.LU R3, [R1+0xb8] ;  /* 0x0000b80001037983 */ /* 0x0001680000300800 */
[----:B------:R0:W5:Y:S01]  /*17440*/  LDL.LU R2, [R1+0xb4] ;  /* 0x0000b40001027983 */ /* 0x0001620000300800 */
[----:B------:R-:W-:-:S02]  /*17450*/  WARPGROUP.DEPBAR.LE gsb0, 0x0 ;  /* 0x00008000000079c5 */ /* 0x000fc40000010000 */
[----:B------:R-:W-:-:S06]  /*17460*/  WARPGROUP.ARRIVE ;  /* 0x00000000000079c5 */ /* 0x000fcc0000000000 */
        /* <DEDUP_REMOVED lines=16> */
[----:B--2---:R-:W-:Y:S02]  /*17570*/  R2UR UR39, R23 ;  /* 0x00000000172772ca */ /* 0x004fe400000e0000 */
[----:B------:R-:W-:Y:S02]  /*17580*/  WARPGROUP.DEPBAR.LE gsb0, 0x0 ;  /* 0x00008000000079c5 */ /* 0x000fe40000010000 */
[----:B0-----:R-:W-:Y:S11]  /*17590*/  @!P0 BRA `(.L_x_1962) ;  /* 0x0000000000048947 */ /* 0x001ff60003800000 */
[----:B------:R-:W-:Y:S01]  /*175a0*/  BPT.TRAP 0x1 ;  /* 0x000000040000795c */ /* 0x000fe20000300000 */
.L_x_1962:
[----:B------:R-:W-:Y:S01]  /*175b0*/  SHF.L.U32 R23, R219, 0x1f, RZ ;  /* 0x0000001fdb177819 */ /* 0x000fe200000006ff */
[----:B------:R-:W-:-:S04]  /*175c0*/  IMAD R0, R22, 0x8, R16 ;  /* 0x0000000816007824 */ /* 0x000fc800078e0210 */
[----:B------:R0:W1:Y:S01]  /*175d0*/  SYNCS.PHASECHK.TRANS64.TRYWAIT P4, [R0+URZ+0x30850], R23 ;  /* 0x03085017000075a7 */ /* 0x000062000808017f */
[----:B------:R-:W-:Y:S05]  /*175e0*/  @!P0 BRA `(.L_x_1963) ;  /* 0x0000000000048947 */ /* 0x000fea0003800000 */
[----:B------:R-:W-:Y:S01]  /*175f0*/  BPT.TRAP 0x1 ;  /* 0x000000040000795c */ /* 0x000fe20000300000 */
.L_x_1963:
[----:B------:R-:W-:Y:S04]  /*17600*/  BSSY B2, `(.L_x_1964) ;  /* 0x0000004000027945 */ /* 0x000fe80003800000 */
[----:B-1----:R-:W-:Y:S05]  /*17610*/  @P4 BRA `(.L_x_1965) ;  /* 0x0000000000084947 */ /* 0x002fea0003800000 */
[----:B------:R-:W1:Y:S02]  /*17620*/  SYNCS.PHASECHK.TRANS64.TRYWAIT P4, [R0+URZ+0x30850], R23 ;  /* 0x03085017000075a7 */ /* 0x000e64000808017f */
[----:B-1----:R-:W-:Y:S05]  /*17630*/  @!P4 BRA `(.L_x_1966) ;  /* 0x0000015c006cc947 */ /* 0x002fea0003800000 */
.L_x_1965:
[----:B------:R-:W-:Y:S05]  /*17640*/  BSYNC B2 ;  /* 0x0000000000027941 */ /* 0x000fea0003800000 */
.L_x_1964:
[----:B01----:R-:W-:Y:S01]  /*17650*/  VIADD R23, R16, 0x400 ;  /* 0x0000040010177836 */ /* 0x003fe20000000000 */
[----:B------:R-:W-:Y:S01]  /*17660*/  WARPGROUP.ARRIVE ;  /* 0x00000000000079c5 */ /* 0x000fe20000000000 */
[----:B------:R-:W2:Y:S01]  /*17670*/  LDL R232, [R1+0x34] ;  /* 0x0000340001e87983 */ /* 0x000ea20000100800 */
[----:B------:R-:W-:Y:S02]  /*17680*/  ULDC UR5, c[0x0][0x9d8] ;  /* 0x0002760000057ab9 */ /* 0x000fe40000000800 */
[----:B------:R-:W-:Y:S01]  /*17690*/  SHF.R.U32.HI R23, RZ, 0x4, R23 ;  /* 0x00000004ff177819 */ /* 0x000fe20000011617 */
[----:B------:R-:W2:Y:S03]  /*176a0*/  LDL R219, [R1+0x4c] ;  /* 0x00004c0001db7983 */ /* 0x000ea60000100800 */
[----:B------:R-:W-:Y:S01]  /*176b0*/  LOP3.LUT R23, R23, 0x3fff, RZ, 0xc0, !PT ;  /* 0x00003fff17177812 */ /* 0x000fe200078ec0ff */
[----:B------:R-:W3:Y:S03]  /*176c0*/  LDL R233, [R1+0x28] ;  /* 0x0000280001e97983 */ /* 0x000ee60000100800 */
[----:B------:R-:W-:-:S05]  /*176d0*/  LOP3.LUT R23, R23, 0x2000000, RZ, 0xfc, !PT ;  /* 0x0200000017177812 */ /* 0x000fca00078efcff */
[----:B------:R-:W-:Y:S02]  /*176e0*/  IMAD R22, R22, 0x800, R23 ;  /* 0x0000080016167824 */ /* 0x000fe400078e0217 */
[----:B------:R-:W-:-:S03]  /*176f0*/  IMAD.MOV.U32 R23, RZ, RZ, 0x40000040 ;  /* 0x40000040ff177424 */ /* 0x000fc600078e00ff */
[----:B------:R-:W-:Y:S02]  /*17700*/  R2UR UR6, R22 ;  /* 0x00000000160672ca */ /* 0x000fe400000e0000 */
[----:B------:R-:W-:-:S13]  /*17710*/  R2UR UR7, R23 ;  /* 0x00000000170772ca */ /* 0x000fda00000e0000 */
[----:B------:R-:W-:Y:S03]  /*17720*/  HGMMA.64x256x16.F32.BF16 R24, R196, gdesc[UR4].tnspB, R24, gsb0 ;  /* 0x43e00004c4187df0 */ /* 0x000fe60008001818 */
[----:B------:R-:W-:Y:S02]  /*17730*/  WARPGROUP.DEPBAR.LE gsb0, 0x0 ;  /* 0x00008000000079c5 */ /* 0x000fe40000010000 */
[----:B------:R-:W-:Y:S02]  /*17740*/  VIADD R196, R22, 0x80 ;  /* 0x0000008016c47836 */ /* 0x000fe40000000000 */
[----:B------:R-:W-:-:S03]  /*17750*/  IMAD.MOV.U32 R197, RZ, RZ, 0x40000040 ;  /* 0x40000040ffc57424 */ /* 0x000fc600078e00ff */
[----:B------:R-:W-:Y:S02]  /*17760*/  R2UR UR6, R196 ;  /* 0x00000000c40672ca */ /* 0x000fe400000e0000 */
[----:B------:R-:W-:Y:S01]  /*17770*/  R2UR UR7, R197 ;  /* 0x00000000c50772ca */ /* 0x000fe200000e0000 */
[----:B------:R-:W-:-:S15]  /*17780*/  WARPGROUP.ARRIVE ;  /* 0x00000000000079c5 */ /* 0x000fde0000000000 */
[----:B------:R-:W-:Y:S01]  /*17790*/  HGMMA.64x256x16.F32.BF16 R24, R192, gdesc[UR4].tnspB, R24, gsb0 ;  /* 0x43e00004c0187df0 */ /* 0x000fe20008001818 */
[----:B------:R-:W-:Y:S02]  /*177a0*/  IMAD.MOV.U32 R23, RZ, RZ, 0x40000040 ;  /* 0x40000040ff177424 */ /* 0x000fe400078e00ff */
[----:B------:R-:W-:Y:S02]  /*177b0*/  WARPGROUP.DEPBAR.LE gsb0, 0x0 ;  /* 0x00008000000079c5 */ /* 0x000fe40000010000 */
[----:B------:R-:W-:Y:S02]  /*177c0*/  VIADD R192, R22, 0x100 ;  /* 0x0000010016c07836 */ /* 0x000fe40000000000 */
[----:B------:R-:W-:-:S03]  /*177d0*/  IMAD.MOV.U32 R193, RZ, RZ, 0x40000040 ;  /* 0x40000040ffc17424 */ /* 0x000fc600078e00ff */
[----:B------:R-:W-:Y:S02]  /*177e0*/  R2UR UR6, R192 ;  /* 0x00000000c00672ca */ /* 0x000fe400000e0000 */
[----:B------:R-:W-:Y:S01]  /*177f0*/  R2UR UR7, R193 ;  /* 0x00000000c10772ca */ /* 0x000fe200000e0000 */
[----:B------:R-:W-:-:S15]  /*17800*/  WARPGROUP.ARRIVE ;  /* 0x00000000000079c5 */ /* 0x000fde0000000000 */
[----:B------:R-:W-:Y:S01]  /*17810*/  HGMMA.64x256x16.F32.BF16 R24, R188, gdesc[UR4].tnspB, R24, gsb0 ;  /* 0x43e00004bc187df0 */ /* 0x000fe20008001818 */
[----:B------:R-:W-:Y:S01]  /*17820*/  VIADD R22, R22, 0x180 ;  /* 0x0000018016167836 */ /* 0x000fe20000000000 */
[----:B------:R-:W-:Y:S02]  /*17830*/  R2UR UR7, R23 ;  /* 0x00000000170772ca */ /* 0x000fe400000e0000 */
[----:B------:R-:W0:Y:S02]  /*17840*/  @P2 LDC R23, c[0x0][0x450] ;  /* 0x00011400ff172b82 */ /* 0x000e240000000800 */
[----:B------:R-:W-:-:S06]  /*17850*/  R2UR UR6, R22 ;  /* 0x00000000160672ca */ /* 0x000fcc00000e0000 */
[----:B------:R-:W1:Y:S01]  /*17860*/  @P2 LDC R22, c[0x0][0x44c] ;  /* 0x00011300ff162b82 */ /* 0x000e620000000800 */
[----:B-----5:R-:W-:-:S05]  /*17870*/  @!P1 VIADD R2, R2, 0x30840 ;  /* 0x0003084002029836 */ /* 0x020fca0000000000 */
[----:B------:R-:W-:Y:S01]  /*17880*/  @!P1 PRMT R2, RZ, 0x654, R2 ;  /* 0x00000654ff029816 */ /* 0x000fe20000000002 */
[----:B------:R-:W-:Y:S01]  /*17890*/  FMUL.FTZ R153, R153, UR5 ;  /* 0x0000000599997c20 */ /* 0x000fe20008410000 */
[----:B------:R-:W-:Y:S01]  /*178a0*/  FMUL.FTZ R158, R158, UR5 ;  /* 0x000000059e9e7c20 */ /* 0x000fe20008410000 */
[----:B------:R-:W-:Y:S01]  /*178b0*/  FMUL.FTZ R159, R159, UR5 ;  /* 0x000000059f9f7c20 */ /* 0x000fe20008410000 */
[----:B------:R-:W-:Y:S01]  /*178c0*/  FMUL.FTZ R160, R160, UR5 ;  /* 0x00000005a0a07c20 */ /* 0x000fe20008410000 */
[----:B------:R-:W-:Y:S01]  /*178d0*/  FMUL.FTZ R165, R165, UR5 ;  /* 0x00000005a5a57c20 */ /* 0x000fe20008410000 */
[----:B------:R-:W-:Y:S01]  /*178e0*/  FMUL.FTZ R169, R169, UR5 ;  /* 0x00000005a9a97c20 */ /* 0x000fe20008410000 */
[----:B------:R-:W-:Y:S01]  /*178f0*/  FMUL.FTZ R173, R173, UR5 ;  /* 0x00000005adad7c20 */ /* 0x000fe20008410000 */
[----:B---3--:R-:W-:Y:S01]  /*17900*/  R2UR UR4, R233 ;  /* 0x00000000e90472ca */ /* 0x008fe200000e0000 */
[----:B------:R-:W3:Y:S08]  /*17910*/  MUFU.TANH R153, R153 ;  /* 0x0000009900997308 */ /* 0x000ef00000002400 */
[----:B------:R-:W4:Y:S08]  /*17920*/  MUFU.TANH R158, R158 ;  /* 0x0000009e009e7308 */ /* 0x000f300000002400 */
[----:B------:R-:W0:Y:S08]  /*17930*/  MUFU.TANH R159, R159 ;  /* 0x0000009f009f7308 */ /* 0x000e300000002400 */
[----:B------:R-:W0:Y:S08]  /*17940*/  MUFU.TANH R160, R160 ;  /* 0x000000a000a07308 */ /* 0x000e300000002400 */
[----:B------:R-:W0:Y:S08]  /*17950*/  MUFU.TANH R165, R165 ;  /* 0x000000a500a57308 */ /* 0x000e300000002400 */
[----:B------:R-:W0:Y:S01]  /*17960*/  MUFU.TANH R169, R169 ;  /* 0x000000a900a97308 */ /* 0x000e220000002400 */
[----:B------:R-:W-:-:S02]  /*17970*/  WARPGROUP.DEPBAR.LE gsb0, 0x0 ;  /* 0x00008000000079c5 */ /* 0x000fc40000010000 */
[----:B------:R-:W-:-:S06]  /*17980*/  WARPGROUP.ARRIVE ;  /* 0x00000000000079c5 */ /* 0x000fcc0000000000 */
[----:B------:R-:W-:Y:S01]  /*17990*/  HGMMA.64x256x16.F32.BF16 R24, R184, gdesc[UR4].tnspB, R24, gsb0 ;  /* 0x43e00004b8187df0 */ /* 0x000fe20008001818 */
[----:B------:R-:W-:Y:S01]  /*179a0*/  FMUL.FTZ R188, R172, UR5 ;  /* 0x00000005acbc7c20 */ /* 0x000fe20008410000 */
[----:B------:R-:W-:Y:S01]  /*179b0*/  FMUL.FTZ R172, R178, UR5 ;  /* 0x00000005b2ac7c20 */ /* 0x000fe20008410000 */
[----:B------:R-:W-:Y:S01]  /*179c0*/  FMUL.FTZ R178, R180, UR5 ;  /* 0x00000005b4b27c20 */ /* 0x000fe20008410000 */
[----:B------:R-:W0:Y:S08]  /*179d0*/  MUFU.TANH R173, R173 ;  /* 0x000000ad00ad7308 */ /* 0x000e300000002400 */
[----:B------:R-:W0:Y:S08]  /*179e0*/  MUFU.TANH R188, R188 ;  /* 0x000000bc00bc7308 */ /* 0x000e300000002400 */
[----:B------:R-:W0:Y:S08]  /*179f0*/  MUFU.TANH R172, R172 ;  /* 0x000000ac00ac7308 */ /* 0x000e300000002400 */
[----:B------:R-:W3:Y:S01]  /*17a00*/  MUFU.TANH R178, R178 ;  /* 0x000000b200b27308 */ /* 0x000ee20000002400 */
[----:B------:R-:W-:-:S02]  /*17a10*/  WARPGROUP.DEPBAR.LE gsb0, 0x0 ;  /* 0x00008000000079c5 */ /* 0x000fc40000010000 */
[----:B--2---:R-:W-:Y:S01]  /*17a20*/  IMAD.IADD R184, R219, 0x1, R232 ;  /* 0x00000001dbb87824 */ /* 0x004fe200078e02e8 */
[----:B------:R2:W-:Y:S03]  /*17a30*/  @!P1 SYNCS.ARRIVE.TRANS64.RED.A1T0 RZ, [R2+URZ], RZ ;  /* 0x000000ff02ff99a7 */ /* 0x0005e6000810043f */
[----:B-1----:R-:W-:-:S04]  /*17a40*/  @P2 IMAD.HI.U32 R185, R184, R22, RZ ;  /* 0x00000016b8b92227 */ /* 0x002fc800078e00ff */
[----:B------:R-:W-:Y:S01]  /*17a50*/  IMAD.MOV.U32 R22, RZ, RZ, R184 ;  /* 0x000000ffff167224 */ /* 0x000fe200078e00b8 */
[----:B0-----:R-:W-:Y:S01]  /*17a60*/  @P2 SHF.R.U32.HI R22, RZ, R23, R185 ;  /* 0x00000017ff162219 */ /* 0x001fe200000116b9 */
[----:B------:R-:W-:Y:S01]  /*17a70*/  FMUL.FTZ R185, R161, UR5 ;  /* 0x00000005a1b97c20 */ /* 0x000fe20008410000 */
[----:B--2---:R-:W-:Y:S02]  /*17a80*/  IMAD.SHL.U32 R2, R5, 0x40, RZ ;  /* 0x0000004005027824 */ /* 0x004fe400078e00ff */
[----:B------:R-:W-:Y:S01]  /*17a90*/  FMUL.FTZ R23, R152, UR5 ;  /* 0x0000000598177c20 */ /* 0x000fe20008410000 */
[----:B------:R-:W-:Y:S01]  /*17aa0*/  FMUL.FTZ R161, R162, UR5 ;  /* 0x00000005a2a17c20 */ /* 0x000fe20008410000 */
[----:B------:R-:W0:Y:S01]  /*17ab0*/  SHFL.IDX PT, R189, R22, RZ, 0x1c1f ;  /* 0x001c1fff16bd7589 */ /* 0x000e2200000e0000 */
        /* <DEDUP_REMOVED lines=19> */
[----:B------:R-:W-:Y:S01]  /*17bf0*/  FMUL.FTZ R177, R183, UR5 ;  /* 0x00000005b7b17c20 */ /* 0x000fe20008410000 */
[----:B------:R-:W-:Y:S01]  /*17c00*/  IMAD R156, R229, -0x2, R156 ;  /* 0xfffffffee59c7824 */ /* 0x000fe200078e029c */
[----:B------:R-:W1:Y:S01]  /*17c10*/  MUFU.TANH R23, R23 ;  /* 0x0000001700177308 */ /* 0x000e620000002400 */
[----:B------:R-:W-:-:S03]  /*17c20*/  ULDC UR5, c[0x0][0x9e0] ;  /* 0x0002780000057ab9 */ /* 0x000fc60000000800 */
[----:B------:R-:W-:-:S04]  /*17c30*/  IADD3 R156, -R220, R156, R221 ;  /* 0x0000009cdc9c7210 */ /* 0x000fc80007ffe1dd */
        /* <DEDUP_REMOVED lines=19> */
[----:B------:R-:W1:Y:S08]  /*17d70*/  MUFU.TANH R175, R175 ;  /* 0x000000af00af7308 */ /* 0x000e700000002400 */
[----:B------:R-:W1:Y:S01]  /*17d80*/  MUFU.TANH R177, R177 ;  /* 0x000000b100b17308 */ /* 0x000e620000002400 */
[----:B------:R-:W-:-:S02]  /*17d90*/  VIADD R183, R156, UR5 ;  /* 0x000000059cb77c36 */ /* 0x000fc40008000000 */
[----:B------:R-:W-:Y:S02]  /*17da0*/  VIADD R182, R156, UR4 ;  /* 0x000000049cb67c36 */ /* 0x000fe40008000000 */
[--C-:B0-----:R-:W-:Y:S02]  /*17db0*/  IMAD.IADD R181, R183, 0x1, R189.reuse ;  /* 0x00000001b7b57824 */ /* 0x101fe400078e02bd */
[----:B------:R-:W-:Y:S01]  /*17dc0*/  IMAD.IADD R180, R182, 0x1, R189 ;  /* 0x00000001b6b47824 */ /* 0x000fe200078e02bd */
[----:B--234-:R-:W-:Y:S06]  /*17dd0*/  @!P3 BRA `(.L_x_1967) ;  /* 0x000000000060b947 */ /* 0x01cfec0003800000 */
[----:B------:R-:W-:Y:S01]  /*17de0*/  IADD3 R189, -R220, R221, R189 ;  /* 0x000000dddcbd7210 */ /* 0x000fe20007ffe1bd */
[----:B------:R-:W-:Y:S03]  /*17df0*/  BSSY B2, `(.L_x_1968) ;  /* 0x0000012000027945 */ /* 0x000fe60003800000 */
[----:B------:R-:W-:-:S13]  /*17e00*/  ISETP.GT.AND P4, PT, R189, -0x1, PT ;  /* 0xffffffffbd00780c */ /* 0x000fda0003f84270 */
[----:B------:R-:W-:Y:S05]  /*17e10*/  @P4 BRA `(.L_x_1969) ;  /* 0x0000000000244947 */ /* 0x000fea0003800000 */
[----:B------:R-:W-:Y:S01]  /*17e20*/  ULDC UR4, c[0x0][0x9e4] ;  /* 0x0002790000047ab9 */ /* 0x000fe20000000800 */
[----:B------:R-:W-:Y:S01]  /*17e30*/  LOP3.LUT R189, RZ, R189, RZ, 0x33, !PT ;  /* 0x000000bdffbd7212 */ /* 0x000fe200078e33ff */
[----:B------:R-:W-:-:S05]  /*17e40*/  IMAD.U32 R190, RZ, RZ, UR4 ;  /* 0x00000004ffbe7e24 */ /* 0x000fca000f8e00ff */
[----:B------:R-:W-:-:S13]  /*17e50*/  ISETP.NE.AND P4, PT, R190, 0x1, PT ;  /* 0x00000001be00780c */ /* 0x000fda0003f85270 */
[----:B------:R-:W0:Y:S02]  /*17e60*/  @P4 LDC.64 R156, c[0x0][0x9e8] ;  /* 0x00027a00ff9c4b82 */ /* 0x000e240000000a00 */
[----:B0-----:R-:W-:-:S05]  /*17e70*/  @P4 IMAD.HI.U32 R156, R189, R156, RZ ;  /* 0x0000009cbd9c4227 */ /* 0x001fca00078e00ff */
[----:B------:R-:W-:-:S04]  /*17e80*/  @P4 SHF.R.U32.HI R189, RZ, R157, R156 ;  /* 0x0000009dffbd4219 */ /* 0x000fc8000001169c */
[----:B------:R-:W-:Y:S01]  /*17e90*/  LOP3.LUT R189, RZ, R189, RZ, 0x33, !PT ;  /* 0x000000bdffbd7212 */ /* 0x000fe200078e33ff */
[----:B------:R-:W-:Y:S06]  /*17ea0*/  BRA `(.L_x_1970) ;  /* 0x0000000000187947 */ /* 0x000fec0003800000 */
.L_x_1969:
[----:B------:R-:W-:Y:S02]  /*17eb0*/  ULDC UR4, c[0x0][0x9e4] ;  /* 0x0002790000047ab9 */ /* 0x000fe40000000800 */
[----:B------:R-:W-:-:S05]  /*17ec0*/  IMAD.U32 R190, RZ, RZ, UR4 ;  /* 0x00000004ffbe7e24 */ /* 0x000fca000f8e00ff */
[----:B------:R-:W-:-:S13]  /*17ed0*/  ISETP.NE.AND P4, PT, R190, 0x1, PT ;  /* 0x00000001be00780c */ /* 0x000fda0003f85270 */
[----:B------:R-:W0:Y:S02]  /*17ee0*/  @P4 LDC.64 R156, c[0x0][0x9e8] ;  /* 0x00027a00ff9c4b82 */ /* 0x000e240000000a00 */
[----:B0-----:R-:W-:-:S05]  /*17ef0*/  @P4 IMAD.HI.U32 R156, R189, R156, RZ ;  /* 0x0000009cbd9c4227 */ /* 0x001fca00078e00ff */
[----:B------:R-:W-:-:S07]  /*17f00*/  @P4 SHF.R.U32.HI R189, RZ, R157, R156 ;  /* 0x0000009dffbd4219 */ /* 0x000fce000001169c */
.L_x_1970:
[----:B------:R-:W-:Y:S05]  /*17f10*/  BSYNC B2 ;  /* 0x0000000000027941 */ /* 0x000fea0003800000 */
.L_x_1968:
[----:B------:R-:W-:-:S04]  /*17f20*/  IMAD R189, R189, R190, -R2 ;  /* 0x000000bebdbd7224 */ /* 0x000fc800078e0a02 */
[----:B------:R-:W-:-:S05]  /*17f30*/  IMAD R189, R229, -0x2, R189 ;  /* 0xfffffffee5bd7824 */ /* 0x000fca00078e02bd */
[----:B------:R-:W-:Y:S02]  /*17f40*/  VIMNMX R180, R180, R189, !PT ;  /* 0x000000bdb4b47248 */ /* 0x000fe40007fe0100 */
[----:B------:R-:W-:-:S07]  /*17f50*/  VIADDMNMX R181, R189, R190, R181, PT ;  /* 0x000000bebdb57246 */ /* 0x000fce00038001b5 */
.L_x_1967:
[----:B------:R-:W-:Y:S01]  /*17f60*/  ISETP.GT.AND P4, PT, R5, -0x1, PT ;  /* 0xffffffff0500780c */ /* 0x000fe20003f84270 */
[----:B------:R-:W0:Y:S03]  /*17f70*/  SHFL.IDX PT, R22, R22, 0x1, 0x1c1f ;  /* 0x003c1f0016167f89 */ /* 0x000e2600000e0000 */
[C---:B------:R-:W-:Y:S02]  /*17f80*/  ISETP.GT.AND P6, PT, R180.reuse, RZ, P4 ;  /* 0x000000ffb400720c */ /* 0x040fe400027c4270 */
[----:B------:R-:W-:Y:S02]  /*17f90*/  ISETP.GT.AND P5, PT, R180, 0x1, P4 ;  /* 0x00000001b400780c */ /* 0x000fe400027a4270 */
[C---:B------:R-:W-:Y:S02]  /*17fa0*/  ISETP.LT.OR P6, PT, R181.reuse, 0x1, P6 ;  /* 0x00000001b500780c */ /* 0x040fe400037c1670 */
[----:B------:R-:W-:-:S02]  /*17fb0*/  ISETP.LT.OR P5, PT, R181, 0x2, P5 ;  /* 0x00000002b500780c */ /* 0x000fc40002fa1670 */
[----:B-1----:R-:W-:Y:S02]  /*17fc0*/  FSEL R156, R23, -INF , !P6 ;  /* 0xff800000179c7808 */ /* 0x002fe40007000000 */
[----:B------:R-:W-:Y:S02]  /*17fd0*/  FSEL R153, R153, -INF , !P5 ;  /* 0xff80000099997808 */ /* 0x000fe40006800000 */
[C---:B------:R-:W-:Y:S02]  /*17fe0*/  ISETP.GT.AND P6, PT, R180.reuse, 0x8, P4 ;  /* 0x00000008b400780c */ /* 0x040fe400027c4270 */
[----:B------:R-:W-:Y:S02]  /*17ff0*/  ISETP.GT.AND P5, PT, R180, 0x9, P4 ;  /* 0x00000009b400780c */ /* 0x000fe400027a4270 */
[C---:B------:R-:W-:Y:S02]  /*18000*/  ISETP.LT.OR P6, PT, R181.reuse, 0x9, P6 ;  /* 0x00000009b500780c */ /* 0x040fe400037c1670 */
[----:B------:R-:W-:-:S02]  /*18010*/  ISETP.LT.OR P5, PT, R181, 0xa, P5 ;  /* 0x0000000ab500780c */ /* 0x000fc40002fa1670 */
[----:B------:R-:W-:Y:S01]  /*18020*/  FSEL R155, R155, -INF , !P6 ;  /* 0xff8000009b9b7808 */ /* 0x000fe20007000000 */
[--C-:B0-----:R-:W-:Y:S01]  /*18030*/  IMAD.IADD R183, R183, 0x1, R22.reuse ;  /* 0x00000001b7b77824 */ /* 0x101fe200078e0216 */
[----:B------:R-:W-:Y:S01]  /*18040*/  FSEL R184, R184, -INF , !P5 ;  /* 0xff800000b8b87808 */ /* 0x000fe20006800000 */
[----:B------:R-:W-:Y:S01]  /*18050*/  IMAD.IADD R182, R182, 0x1, R22 ;  /* 0x00000001b6b67824 */ /* 0x000fe200078e0216 */
        /* <DEDUP_REMOVED lines=35> */
[----:B------:R-:W-:Y:S01]  /*18290*/  FSEL R179, R179, -INF , !P5 ;  /* 0xff800000b3b37808 */ /* 0x000fe20006800000 */
[----:B------:R-:W-:Y:S08]  /*182a0*/  @!P3 BRA `(.L_x_1971) ;  /* 0x000000000060b947 */ /* 0x000ff00003800000 */
        /* <DEDUP_REMOVED lines=13> */
.L_x_1973:
[----:B------:R-:W-:Y:S02]  /*18380*/  ULDC UR4, c[0x0][0x9e4] ;  /* 0x0002790000047ab9 */ /* 0x000fe40000000800 */
[----:B------:R-:W-:-:S05]  /*18390*/  IMAD.U32 R180, RZ, RZ, UR4 ;  /* 0x00000004ffb47e24 */ /* 0x000fca000f8e00ff */
[----:B------:R-:W-:-:S13]  /*183a0*/  ISETP.NE.AND P5, PT, R180, 0x1, PT ;  /* 0x00000001b400780c */ /* 0x000fda0003fa5270 */
[----:B------:R-:W0:Y:S02]  /*183b0*/  @P5 LDC.64 R22, c[0x0][0x9e8] ;  /* 0x00027a00ff165b82 */ /* 0x000e240000000a00 */
[----:B0-----:R-:W-:-:S05]  /*183c0*/  @P5 IMAD.HI.U32 R22, R157, R22, RZ ;  /* 0x000000169d165227 */ /* 0x001fca00078e00ff */
[----:B------:R-:W-:-:S07]  /*183d0*/  @P5 SHF.R.U32.HI R157, RZ, R23, R22 ;  /* 0x00000017ff9d5219 */ /* 0x000fce0000011616 */
.L_x_1974:
[----:B------:R-:W-:Y:S05]  /*183e0*/  BSYNC B2 ;  /* 0x0000000000027941 */ /* 0x000fea0003800000 */
.L_x_1972:
[----:B------:R-:W-:-:S04]  /*183f0*/  IMAD R2, R157, R180, -R2 ;  /* 0x000000b49d027224 */ /* 0x000fc800078e0a02 */
[----:B------:R-:W-:-:S05]  /*18400*/  IMAD R2, R229, -0x2, R2 ;  /* 0xfffffffee5027824 */ /* 0x000fca00078e0202 */
[----:B------:R-:W-:Y:S02]  /*18410*/  VIMNMX R182, R182, R2, !PT ;  /* 0x00000002b6b67248 */ /* 0x000fe40007fe0100 */
[----:B------:R-:W-:-:S07]  /*18420*/  VIADDMNMX R183, R2, R180, R183, PT ;  /* 0x000000b402b77246 */ /* 0x000fce00038001b7 */
.L_x_1971:
[----:B------:R-:W-:Y:S01]  /*18430*/  @!P1 VIADD R0, R0, 0x30860 ;  /* 0x0003086000009836 */ /* 0x000fe20000000000 */
[----:B------:R-:W2:Y:S01]  /*18440*/  LDL R180, [R1+0x1c] ;  /* 0x00001c0001b47983 */ /* 0x000ea20000100800 */
[----:B------:R-:W-:Y:S01]  /*18450*/  ULDC UR4, c[0x0][0x988] ;  /* 0x0002620000047ab9 */ /* 0x000fe20000000800 */
[----:B------:R-:W-:Y:S02]  /*18460*/  IMAD.MOV.U32 R219, RZ, RZ, R230 ;  /* 0x000000ffffdb7224 */ /* 0x000fe400078e00e6 */
[----:B------:R-:W-:-:S04]  /*18470*/  @!P1 PRMT R0, RZ, 0x654, R0 ;  /* 0x00000654ff009816 */ /* 0x000fc80000000000 */
[----:B------:R0:W-:Y:S02]  /*18480*/  @!P1 SYNCS.ARRIVE.TRANS64.RED.A1T0 RZ, [R0+URZ], RZ ;  /* 0x000000ff00ff99a7 */ /* 0x0001e4000810043f */
[----:B0-----:R-:W-:-:S04]  /*18490*/  FMNMX.FTZ R0, R156, R3, !PT ;  /* 0x000000039c007209 */ /* 0x001fc80007810000 */
        /* <DEDUP_REMOVED lines=14> */
[----:B------:R-:W-:-:S05]  /*18580*/  FMNMX.FTZ R0, R179, R0, !PT ;  /* 0x00000000b3007209 */ /* 0x000fca0007810000 */
[----:B------:R-:W0:Y:S02]  /*18590*/  SHFL.BFLY PT, R2, R0, 0x2, 0x1f ;  /* 0x0c401f0000027f89 */ /* 0x000e2400000e0000 */
[----:B0-----:R-:W-:-:S05]  /*185a0*/  FMNMX.FTZ R2, R0, R2, !PT ;  /* 0x0000000200027209 */ /* 0x001fca0007810000 */
[----:B------:R-:W0:Y:S02]  /*185b0*/  SHFL.BFLY PT, R157, R2, 0x1, 0x1f ;  /* 0x0c201f00029d7f89 */ /* 0x000e2400000e0000 */
[----:B0-----:R-:W-:Y:S01]  /*185c0*/  FMNMX.FTZ R157, R2, R157, !PT ;  /* 0x0000009d029d7209 */ /* 0x001fe20007810000 */
[----:B------:R-:W-:-:S03]  /*185d0*/  IMAD.U32 R2, RZ, RZ, UR4 ;  /* 0x00000004ff027e24 */ /* 0x000fc6000f8e00ff */
[----:B------:R-:W-:-:S04]  /*185e0*/  FSETP.NEU.FTZ.AND P5, PT, R157, -INF , PT ;  /* 0xff8000009d00780b */ /* 0x000fc80003fbd000 */
[----:B------:R-:W-:-:S05]  /*185f0*/  FSEL R0, R157, RZ, P5 ;  /* 0x000000ff9d007208 */ /* 0x000fca0002800000 */
[----:B------:R-:W-:Y:S01]  /*18600*/  FADD.FTZ R3, -R0, R3 ;  /* 0x0000000300037221 */ /* 0x000fe20000010100 */
[----:B------:R-:W-:-:S03]  /*18610*/  FMUL.FTZ R0, R157, R2 ;  /* 0x000000029d007220 */ /* 0x000fc60000410000 */
[-C--:B------:R-:W-:Y:S02]  /*18620*/  FMUL.FTZ R3, R3, R2.reuse ;  /* 0x0000000203037220 */ /* 0x080fe40000410000 */
[----:B------:R-:W-:Y:S02]  /*18630*/  FSEL R0, R0, RZ, P5 ;  /* 0x000000ff00007208 */ /* 0x000fe40002800000 */
[----:B------:R-:W-:Y:S01]  /*18640*/  ISETP.GT.AND P5, PT, R182, 0x1, P4 ;  /* 0x00000001b600780c */ /* 0x000fe200027a4270 */
[----:B------:R-:W-:Y:S02]  /*18650*/  MUFU.EX2 R23, R3 ;  /* 0x0000000300177308 */ /* 0x000fe40000000800 */
[-CC-:B------:R-:W-:Y:S01]  /*18660*/  FFMA.FTZ R156, R156, R2.reuse, -R0.reuse ;  /* 0x000000029c9c7223 */ /* 0x180fe20000010800 */
[----:B------:R-:W-:Y:S01]  /*18670*/  ISETP.LT.OR P6, PT, R183, 0x2, P5 ;  /* 0x00000002b700780c */ /* 0x000fe20002fc1670 */
[-CC-:B------:R-:W-:Y:S01]  /*18680*/  FFMA.FTZ R153, R153, R2.reuse, -R0.reuse ;  /* 0x0000000299997223 */ /* 0x180fe20000010800 */
[----:B------:R-:W-:Y:S01]  /*18690*/  ISETP.GT.AND P5, PT, R182, 0x8, P4 ;  /* 0x00000008b600780c */ /* 0x000fe200027a4270 */
[-CC-:B------:R-:W-:Y:S01]  /*186a0*/  FFMA.FTZ R155, R155, R2.reuse, -R0.reuse ;  /* 0x000000029b9b7223 */ /* 0x180fe20000010800 */
[----:B------:R-:W-:Y:S01]  /*186b0*/  FSEL R154, R154, -INF , !P6 ;  /* 0xff8000009a9a7808 */ /* 0x000fe20007000000 */
[----:B------:R-:W0:Y:S01]  /*186c0*/  MUFU.EX2 R156, R156 ;  /* 0x0000009c009c7308 */ /* 0x000e220000000800 */
[----:B------:R-:W-:Y:S01]  /*186d0*/  ISETP.GT.AND P6, PT, R182, 0x9, P4 ;  /* 0x00000009b600780c */ /* 0x000fe200027c4270 */
[-CC-:B------:R-:W-:Y:S01]  /*186e0*/  FFMA.FTZ R184, R184, R2.reuse, -R0.reuse ;  /* 0x00000002b8b87223 */ /* 0x180fe20000010800 */
[C---:B------:R-:W-:Y:S01]  /*186f0*/  ISETP.LT.OR P5, PT, R183.reuse, 0x9, P5 ;  /* 0x00000009b700780c */ /* 0x040fe20002fa1670 */
[-CC-:B------:R-:W-:Y:S01]  /*18700*/  FFMA.FTZ R160, R160, R2.reuse, -R0.reuse ;  /* 0x00000002a0a07223 */ /* 0x180fe20000010800 */
[----:B------:R-:W-:Y:S01]  /*18710*/  ISETP.LT.OR P6, PT, R183, 0xa, P6 ;  /* 0x0000000ab700780c */ /* 0x000fe200037c1670 */
[-CC-:B------:R-:W-:Y:S01]  /*18720*/  FFMA.FTZ R185, R185, R2.reuse, -R0.reuse ;  /* 0x00000002b9b97223 */ /* 0x180fe20000010800 */
[----:B------:R-:W-:Y:S01]  /*18730*/  FSEL R158, R158, -INF , !P5 ;  /* 0xff8000009e9e7808 */ /* 0x000fe20006800000 */
[----:B------:R-:W1:Y:S01]  /*18740*/  MUFU.EX2 R153, R153 ;  /* 0x0000009900997308 */ /* 0x000e620000000800 */
[----:B------:R-:W-:Y:S01]  /*18750*/  FSEL R159, R159, -INF , !P6 ;  /* 0xff8000009f9f7808 */ /* 0x000fe20007000000 */
[-CC-:B------:R-:W-:Y:S01]  /*18760*/  FFMA.FTZ R186, R186, R2.reuse, -R0.reuse ;  /* 0x00000002baba7223 */ /* 0x180fe20000010800 */
[C---:B------:R-:W-:Y:S01]  /*18770*/  ISETP.GT.AND P6, PT, R182.reuse, 0x11, P4 ;  /* 0x00000011b600780c */ /* 0x040fe200027c4270 */
[-CC-:B------:R-:W-:Y:S01]  /*18780*/  FFMA.FTZ R165, R165, R2.reuse, -R0.reuse ;  /* 0x00000002a5a57223 */ /* 0x180fe20000010800 */
[----:B------:R-:W-:Y:S01]  /*18790*/  ISETP.GT.AND P5, PT, R182, 0x10, P4 ;  /* 0x00000010b600780c */ /* 0x000fe200027a4270 */
[----:B------:R-:W-:Y:S01]  /*187a0*/  FFMA.FTZ R187, R187, R2, -R0 ;  /* 0x00000002bbbb7223 */ /* 0x000fe20000010800 */
[C---:B------:R-:W-:Y:S01]  /*187b0*/  ISETP.LT.OR P6, PT, R183.reuse, 0x12, P6 ;  /* 0x00000012b700780c */ /* 0x040fe200037c1670 */
[----:B------:R-:W-:Y:S01]  /*187c0*/  MUFU.EX2 R155, R155 ;  /* 0x0000009b009b7308 */ /* 0x000fe20000000800 */
[----:B------:R-:W-:Y:S01]  /*187d0*/  ISETP.LT.OR P5, PT, R183, 0x11, P5 ;  /* 0x00000011b700780c */ /* 0x000fe20002fa1670 */
[----:B0-----:R-:W-:Y:S01]  /*187e0*/  FFMA.FTZ R22, R23, R228, R156 ;  /* 0x000000e417167223 */ /* 0x001fe2000001009c */
[----:B------:R-:W-:Y:S01]  /*187f0*/  FSEL R162, R162, -INF , !P6 ;  /* 0xff800000a2a27808 */ /* 0x000fe20007000000 */
[-CC-:B------:R-:W-:Y:S01]  /*18800*/  FFMA.FTZ R169, R169, R2.reuse, -R0.reuse ;  /* 0x00000002a9a97223 */ /* 0x180fe20000010800 */
[----:B------:R-:W-:Y:S01]  /*18810*/  ISETP.GT.AND P6, PT, R182, 0x19, P4 ;  /* 0x00000019b600780c */ /* 0x000fe200027c4270 */
[-C--:B------:R-:W-:Y:S01]  /*18820*/  FFMA.FTZ R188, R188, R2.reuse, -R0 ;  /* 0x00000002bcbc7223 */ /* 0x080fe20000010800 */
[----:B------:R-:W-:Y:S01]  /*18830*/  FSEL R161, R161, -INF , !P5 ;  /* 0xff800000a1a17808 */ /* 0x000fe20006800000 */
[----:B------:R-:W0:Y:S01]  /*18840*/  MUFU.EX2 R184, R184 ;  /* 0x000000b800b87308 */ /* 0x000e220000000800 */
[----:B------:R-:W-:Y:S01]  /*18850*/  ISETP.LT.OR P6, PT, R183, 0x1a, P6 ;  /* 0x0000001ab700780c */ /* 0x000fe200037c1670 */
[----:B-1----:R-:W-:Y:S01]  /*18860*/  FADD.FTZ R22, R153, R22 ;  /* 0x0000001699167221 */ /* 0x002fe20000010000 */
[----:B------:R-:W-:Y:S01]  /*18870*/  ISETP.GT.AND P5, PT, R182, 0x18, P4 ;  /* 0x00000018b600780c */ /* 0x000fe200027a4270 */
[-CC-:B------:R-:W-:Y:S01]  /*18880*/  FFMA.FTZ R173, R173, R2.reuse, -R0.reuse ;  /* 0x00000002adad7223 */ /* 0x180fe20000010800 */
[----:B------:R-:W-:Y:S01]  /*18890*/  FSEL R164, R164, -INF , !P6 ;  /* 0xff800000a4a47808 */ /* 0x000fe20007000000 */
[-CC-:B------:R-:W-:Y:S01]  /*188a0*/  FFMA.FTZ R174, R174, R2.reuse, -R0.reuse ;  /* 0x00000002aeae7223 */ /* 0x180fe20000010800 */
[----:B------:R-:W-:Y:S01]  /*188b0*/  ISETP.GT.AND P6, PT, R182, 0x21, P4 ;  /* 0x00000021b600780c */ /* 0x000fe200027c4270 */
[----:B------:R-:W-:Y:S01]  /*188c0*/  MUFU.EX2 R160, R160 ;  /* 0x000000a000a07308 */ /* 0x000fe20000000800 */
[C---:B------:R-:W-:Y:S01]  /*188d0*/  ISETP.LT.OR P5, PT, R183.reuse, 0x19, P5 ;  /* 0x00000019b700780c */ /* 0x040fe20002fa1670 */
[-CC-:B------:R-:W-:Y:S01]  /*188e0*/  FFMA.FTZ R176, R176, R2.reuse, -R0.reuse ;  /* 0x00000002b0b07223 */ /* 0x180fe20000010800 */
[----:B------:R-:W-:Y:S01]  /*188f0*/  ISETP.LT.OR P6, PT, R183, 0x22, P6 ;  /* 0x00000022b700780c */ /* 0x000fe200037c1670 */
[-CC-:B------:R-:W-:Y:S01]  /*18900*/  FFMA.FTZ R178, R178, R2.reuse, -R0.reuse ;  /* 0x00000002b2b27223 */ /* 0x180fe20000010800 */
[----:B------:R-:W-:Y:S01]  /*18910*/  FSEL R163, R163, -INF , !P5 ;  /* 0xff800000a3a37808 */ /* 0x000fe20006800000 */
[----:B------:R-:W-:Y:S01]  /*18920*/  FFMA.FTZ R0, R179, R2, -R0 ;  /* 0x00000002b3007223 */ /* 0x000fe20000010800 */
[----:B------:R-:W-:Y:S01]  /*18930*/  FSEL R167, R167, -INF , !P6 ;  /* 0xff800000a7a77808 */ /* 0x000fe20007000000 */
[----:B------:R-:W1:Y:S01]  /*18940*/  MUFU.EX2 R185, R185 ;  /* 0x000000b900b97308 */ /* 0x000e620000000800 */
[----:B------:R-:W-:-:S02]  /*18950*/  ISETP.GT.AND P6, PT, R182, 0x29, P4 ;  /* 0x00000029b600780c */ /* 0x000fc400027c4270 */
[----:B------:R-:W-:Y:S02]  /*18960*/  ISETP.GT.AND P5, PT, R182, 0x20, P4 ;  /* 0x00000020b600780c */ /* 0x000fe400027a4270 */
[C---:B------:R-:W-:Y:S02]  /*18970*/  ISETP.LT.OR P6, PT, R183.reuse, 0x2a, P6 ;  /* 0x0000002ab700780c */ /* 0x040fe400037c1670 */
[----:B------:R-:W-:Y:S01]  /*18980*/  ISETP.LT.OR P5, PT, R183, 0x21, P5 ;  /* 0x00000021b700780c */ /* 0x000fe20002fa1670 */
[----:B------:R-:W-:Y:S01]  /*18990*/  MUFU.EX2 R186, R186 ;  /* 0x000000ba00ba7308 */ /* 0x000fe20000000800 */
[----:B------:R-:W-:Y:S02]  /*189a0*/  FSEL R170, R170, -INF , !P6 ;  /* 0xff800000aaaa7808 */ /* 0x000fe40007000000 */
[----:B------:R-:W-:Y:S02]  /*189b0*/  ISETP.GT.AND P6, PT, R182, RZ, P4 ;  /* 0x000000ffb600720c */ /* 0x000fe400027c4270 */
[----:B------:R-:W-:-:S02]  /*189c0*/  FSEL R166, R166, -INF , !P5 ;  /* 0xff800000a6a67808 */ /* 0x000fc40006800000 */
[C---:B------:R-:W-:Y:S01]  /*189d0*/  ISETP.LT.OR P6, PT, R183.reuse, 0x1, P6 ;  /* 0x00000001b700780c */ /* 0x040fe200037c1670 */
[----:B------:R-:W3:Y:S01]  /*189e0*/  MUFU.EX2 R165, R165 ;  /* 0x000000a500a57308 */ /* 0x000ee20000000800 */
[----:B------:R-:W-:Y:S02]  /*189f0*/  ISETP.GT.AND P5, PT, R182, 0x28, P4 ;  /* 0x00000028b600780c */ /* 0x000fe400027a4270 */
[----:B------:R-:W-:Y:S02]  /*18a00*/  FSEL R3, R152, -INF , !P6 ;  /* 0xff80000098037808 */ /* 0x000fe40007000000 */
[----:B------:R-:W-:Y:S02]  /*18a10*/  ISETP.LT.OR P5, PT, R183, 0x29, P5 ;  /* 0x00000029b700780c */ /* 0x000fe40002fa1670 */
[----:B------:R-:W-:Y:S01]  /*18a20*/  FMNMX.FTZ R152, R3, R4, !PT ;  /* 0x0000000403987209 */ /* 0x000fe20007810000 */
[----:B------:R-:W-:Y:S01]  /*18a30*/  MUFU.EX2 R187, R187 ;  /* 0x000000bb00bb7308 */ /* 0x000fe20000000800 */
[----:B------:R-:W-:-:S02]  /*18a40*/  FSEL R168, R168, -INF , !P5 ;  /* 0xff800000a8a87808 */ /* 0x000fc40006800000 */
[----:B------:R-:W-:Y:S02]  /*18a50*/  FMNMX.FTZ R152, R154, R152, !PT ;  /* 0x000000989a987209 */ /* 0x000fe40007810000 */
[----:B------:R-:W-:Y:S02]  /*18a60*/  ISETP.GT.AND P5, PT, R182, 0x30, P4 ;  /* 0x00000030b600780c */ /* 0x000fe400027a4270 */
[----:B------:R-:W-:Y:S01]  /*18a70*/  FMNMX.FTZ R152, R158, R152, !PT ;  /* 0x000000989e987209 */ /* 0x000fe20007810000 */
[----:B------:R-:W4:Y:S01]  /*18a80*/  MUFU.EX2 R169, R169 ;  /* 0x000000a900a97308 */ /* 0x000f220000000800 */
[----:B------:R-:W-:Y:S02]  /*18a90*/  ISETP.LT.OR P5, PT, R183, 0x31, P5 ;  /* 0x00000031b700780c */ /* 0x000fe40002fa1670 */
[----:B------:R-:W-:Y:S02]  /*18aa0*/  FMNMX.FTZ R152, R159, R152, !PT ;  /* 0x000000989f987209 */ /* 0x000fe40007810000 */
[----:B------:R-:W-:-:S02]  /*18ab0*/  FSEL R172, R172, -INF , !P5 ;  /* 0xff800000acac7808 */ /* 0x000fc40006800000 */
[----:B------:R-:W-:Y:S01]  /*18ac0*/  FMNMX.FTZ R152, R161, R152, !PT ;  /* 0x00000098a1987209 */ /* 0x000fe20007810000 */
[----:B------:R4:W-:Y:S01]  /*18ad0*/  MUFU.EX2 R190, R188 ;  /* 0x000000bc00be7308 */ /* 0x0009e20000000800 */
[----:B------:R-:W-:Y:S02]  /*18ae0*/  ISETP.GT.AND P5, PT, R182, 0x31, P4 ;  /* 0x00000031b600780c */ /* 0x000fe400027a4270 */
[----:B------:R-:W-:Y:S02]  /*18af0*/  FMNMX.FTZ R152, R162, R152, !PT ;  /* 0x00000098a2987209 */ /* 0x000fe40007810000 */
[----:B------:R-:W-:Y:S02]  /*18b00*/  ISETP.GT.AND P6, PT, R182, 0x38, P4 ;  /* 0x00000038b600780c */ /* 0x000fe400027c4270 */
[----:B------:R-:W-:Y:S01]  /*18b10*/  FMNMX.FTZ R152, R163, R152, !PT ;  /* 0x00000098a3987209 */ /* 0x000fe20007810000 */
[----:B------:R-:W-:Y:S01]  /*18b20*/  MUFU.EX2 R173, R173 ;  /* 0x000000ad00ad7308 */ /* 0x000fe20000000800 */
[----:B------:R-:W-:-:S02]  /*18b30*/  ISETP.LT.OR P5, PT, R183, 0x32, P5 ;  /* 0x00000032b700780c */ /* 0x000fc40002fa1670 */
[----:B------:R-:W-:Y:S02]  /*18b40*/  FMNMX.FTZ R152, R164, R152, !PT ;  /* 0x00000098a4987209 */ /* 0x000fe40007810000 */
[----:B------:R-:W-:Y:S02]  /*18b50*/  ISETP.GT.AND P4, PT, R182, 0x39, P4 ;  /* 0x00000039b600780c */ /* 0x000fe40002784270 */
[----:B------:R-:W-:Y:S01]  /*18b60*/  FMNMX.FTZ R152, R166, R152, !PT ;  /* 0x00000098a6987209 */ /* 0x000fe20007810000 */
[----:B------:R-:W-:Y:S01]  /*18b70*/  MUFU.EX2 R174, R174 ;  /* 0x000000ae00ae7308 */ /* 0x000fe20000000800 */
[----:B------:R-:W-:Y:S02]  /*18b80*/  ISETP.LT.OR P6, PT, R183, 0x39, P6 ;  /* 0x00000039b700780c */ /* 0x000fe400037c1670 */
[----:B------:R-:W-:Y:S02]  /*18b90*/  FMNMX.FTZ R152, R167, R152, !PT ;  /* 0x00000098a7987209 */ /* 0x000fe40007810000 */
[----:B------:R-:W-:-:S02]  /*18ba0*/  FSEL R171, R171, -INF , !P5 ;  /* 0xff800000abab7808 */ /* 0x000fc40006800000 */
[----:B------:R-:W-:Y:S01]  /*18bb0*/  FMNMX.FTZ R152, R168, R152, !PT ;  /* 0x00000098a8987209 */ /* 0x000fe20007810000 */
[----:B------:R-:W5:Y:S01]  /*18bc0*/  MUFU.EX2 R176, R176 ;  /* 0x000000b000b07308 */ /* 0x000f620000000800 */
[----:B------:R-:W-:Y:S02]  /*18bd0*/  ISETP.LT.OR P4, PT, R183, 0x3a, P4 ;  /* 0x0000003ab700780c */ /* 0x000fe40002781670 */
[----:B------:R-:W-:Y:S02]  /*18be0*/  FMNMX.FTZ R152, R170, R152, !PT ;  /* 0x00000098aa987209 */ /* 0x000fe40007810000 */
[----:B------:R-:W-:Y:S02]  /*18bf0*/  FSEL R175, R175, -INF , !P6 ;  /* 0xff800000afaf7808 */ /* 0x000fe40007000000 */
[----:B------:R-:W-:Y:S01]  /*18c00*/  FMNMX.FTZ R152, R172, R152, !PT ;  /* 0x00000098ac987209 */ /* 0x000fe20007810000 */
[----:B------:R-:W-:Y:S01]  /*18c10*/  MUFU.EX2 R178, R178 ;  /* 0x000000b200b27308 */ /* 0x000fe20000000800 */
[----:B------:R-:W-:-:S02]  /*18c20*/  FSEL R177, R177, -INF , !P4 ;  /* 0xff800000b1b17808 */ /* 0x000fc40006000000 */
[----:B------:R-:W-:Y:S02]  /*18c30*/  FMNMX.FTZ R152, R171, R152, !PT ;  /* 0x00000098ab987209 */ /* 0x000fe40007810000 */
[----:B------:R-:W-:Y:S02]  /*18c40*/  F2FP.BF16.F32.PACK_AB R196, R153, R156 ;  /* 0x0000009c99c4723e */ /* 0x000fe400000010ff */
[----:B------:R-:W-:Y:S02]  /*18c50*/  FMNMX.FTZ R152, R175, R152, !PT ;  /* 0x00000098af987209 */ /* 0x000fe40007810000 */
[----:B0-----:R-:W-:Y:S02]  /*18c60*/  F2FP.BF16.F32.PACK_AB R198, R184, R155 ;  /* 0x0000009bb8c6723e */ /* 0x001fe400000010ff */
[----:B------:R-:W-:Y:S02]  /*18c70*/  FMNMX.FTZ R153, R177, R152, !PT ;  /* 0x00000098b1997209 */ /* 0x000fe40007810000 */
[----:B-1----:R-:W-:-:S02]  /*18c80*/  F2FP.BF16.F32.PACK_AB R192, R185, R160 ;  /* 0x000000a0b9c0723e */ /* 0x002fc400000010ff */
[----:B---3--:R-:W-:Y:S01]  /*18c90*/  F2FP.BF16.F32.PACK_AB R194, R165, R186 ;  /* 0x000000baa5c2723e */ /* 0x008fe200000010ff */
[----:B------:R-:W0:Y:S01]  /*18ca0*/  SHFL.BFLY PT, R152, R153, 0x2, 0x1f ;  /* 0x0c401f0099987f89 */ /* 0x000e2200000e0000 */
[----:B----4-:R-:W-:Y:S02]  /*18cb0*/  F2FP.BF16.F32.PACK_AB R188, R169, R187 ;  /* 0x000000bba9bc723e */ /* 0x010fe400000010ff */
[----:B0-----:R-:W-:-:S05]  /*18cc0*/  FMNMX.FTZ R153, R153, R152, !PT ;  /* 0x0000009899997209 */ /* 0x001fca0007810000 */
[----:B------:R-:W0:Y:S02]  /*18cd0*/  SHFL.BFLY PT, R152, R153, 0x1, 0x1f ;  /* 0x0c201f0099987f89 */ /* 0x000e2400000e0000 */
[----:B0-----:R-:W-:Y:S02]  /*18ce0*/  FMNMX.FTZ R152, R153, R152, !PT ;  /* 0x0000009899987209 */ /* 0x001fe40007810000 */
[----:B------:R0:W1:Y:S02]  /*18cf0*/  MUFU.EX2 R153, R0 ;  /* 0x0000000000997308 */ /* 0x0000640000000800 */
[C---:B------:R-:W-:Y:S01]  /*18d00*/  FSETP.NEU.FTZ.AND P4, PT, R152.reuse, -INF , PT ;  /* 0xff8000009800780b */ /* 0x040fe20003f9d000 */
[----:B------:R-:W-:-:S05]  /*18d10*/  FMUL.FTZ R156, R152, R2 ;  /* 0x00000002989c7220 */ /* 0x000fca0000410000 */
[----:B------:R-:W-:Y:S01]  /*18d20*/  FSEL R156, R156, RZ, P4 ;  /* 0x000000ff9c9c7208 */ /* 0x000fe20002000000 */
[----:B0-----:R-:W-:Y:S01]  /*18d30*/  FADD.FTZ R0, R155, R22 ;  /* 0x000000169b007221 */ /* 0x001fe20000010000 */
[----:B------:R-:W-:Y:S02]  /*18d40*/  FSEL R22, R152, RZ, P4 ;  /* 0x000000ff98167208 */ /* 0x000fe40002000000 */
[----:B--2---:R-:W-:Y:S01]  /*18d50*/  ISETP.GT.AND P4, PT, R5, R180, PT ;  /* 0x000000b40500720c */ /* 0x004fe20003f84270 */
[----:B------:R-:W-:Y:S01]  /*18d60*/  FADD.FTZ R0, R184, R0 ;  /* 0x00000000b8007221 */ /* 0x000fe20000010000 */
[-C--:B------:R-:W-:Y:S01]  /*18d70*/  FFMA.FTZ R3, R3, R2.reuse, -R156 ;  /* 0x0000000203037223 */ /* 0x080fe2000001089c */
[----:B------:R-:W-:Y:S01]  /*18d80*/  FADD.FTZ R22, -R22, R4 ;  /* 0x0000000416167221 */ /* 0x000fe20000010100 */
[-C--:B------:R-:W-:Y:S01]  /*18d90*/  FFMA.FTZ R154, R154, R2.reuse, -R156 ;  /* 0x000000029a9a7223 */ /* 0x080fe2000001089c */
[----:B------:R-:W-:Y:S01]  /*18da0*/  FADD.FTZ R0, R160, R0 ;  /* 0x00000000a0007221 */ /* 0x000fe20000010000 */
[-C--:B------:R-:W-:Y:S01]  /*18db0*/  FFMA.FTZ R158, R158, R2.reuse, -R156 ;  /* 0x000000029e9e7223 */ /* 0x080fe2000001089c */
[-C--:B------:R-:W-:Y:S01]  /*18dc0*/  FMUL.FTZ R22, R22, R2.reuse ;  /* 0x0000000216167220 */ /* 0x080fe20000410000 */
[----:B------:R-:W-:Y:S01]  /*18dd0*/  MUFU.EX2 R3, R3 ;  /* 0x0000000300037308 */ /* 0x000fe20000000800 */
[----:B------:R-:W-:Y:S01]  /*18de0*/  FADD.FTZ R0, R185, R0 ;  /* 0x00000000b9007221 */ /* 0x000fe20000010000 */
[-CC-:B------:R-:W-:Y:S01]  /*18df0*/  FFMA.FTZ R159, R159, R2.reuse, -R156.reuse ;  /* 0x000000029f9f7223 */ /* 0x180fe2000001089c */
[-CC-:B------:R-:W-:Y:S01]  /*18e00*/  FFMA.FTZ R161, R161, R2.reuse, -R156.reuse ;  /* 0x00000002a1a17223 */ /* 0x180fe2000001089c */
[-C--:B------:R-:W-:Y:S01]  /*18e10*/  FFMA.FTZ R162, R162, R2.reuse, -R156 ;  /* 0x00000002a2a27223 */ /* 0x080fe2000001089c */
[----:B------:R-:W-:Y:S01]  /*18e20*/  FADD.FTZ R4, R186, R0 ;  /* 0x00000000ba047221 */ /* 0x000fe20000010000 */
[-CC-:B------:R-:W-:Y:S01]  /*18e30*/  FFMA.FTZ R163, R163, R2.reuse, -R156.reuse ;  /* 0x00000002a3a37223 */ /* 0x180fe2000001089c */
[-CC-:B------:R-:W-:Y:S01]  /*18e40*/  FFMA.FTZ R164, R164, R2.reuse, -R156.reuse ;  /* 0x00000002a4a47223 */ /* 0x180fe2000001089c */
[----:B------:R-:W0:Y:S01]  /*18e50*/  MUFU.EX2 R0, R22 ;  /* 0x0000001600007308 */ /* 0x000e220000000800 */
[-CC-:B------:R-:W-:Y:S01]  /*18e60*/  FFMA.FTZ R166, R166, R2.reuse, -R156.reuse ;  /* 0x00000002a6a67223 */ /* 0x180fe2000001089c */
[-CC-:B------:R-:W-:Y:S01]  /*18e70*/  FFMA.FTZ R167, R167, R2.reuse, -R156.reuse ;  /* 0x00000002a7a77223 */ /* 0x180fe2000001089c */
[-CC-:B------:R-:W-:Y:S01]  /*18e80*/  FFMA.FTZ R168, R168, R2.reuse, -R156.reuse ;  /* 0x00000002a8a87223 */ /* 0x180fe2000001089c */
[-CC-:B------:R-:W-:Y:S01]  /*18e90*/  FFMA.FTZ R170, R170, R2.reuse, -R156.reuse ;  /* 0x00000002aaaa7223 */ /* 0x180fe2000001089c */
[-C--:B------:R-:W-:Y:S01]  /*18ea0*/  FFMA.FTZ R172, R172, R2.reuse, -R156 ;  /* 0x00000002acac7223 */ /* 0x080fe2000001089c */
[----:B------:R-:W-:Y:S01]  /*18eb0*/  FADD.FTZ R4, R165, R4 ;  /* 0x00000004a5047221 */ /* 0x000fe20000010000 */
[-CC-:B------:R-:W-:Y:S01]  /*18ec0*/  FFMA.FTZ R171, R171, R2.reuse, -R156.reuse ;  /* 0x00000002abab7223 */ /* 0x180fe2000001089c */
[----:B------:R-:W2:Y:S01]  /*18ed0*/  MUFU.EX2 R154, R154 ;  /* 0x0000009a009a7308 */ /* 0x000ea20000000800 */
[-C--:B------:R-:W-:Y:S01]  /*18ee0*/  FFMA.FTZ R175, R175, R2.reuse, -R156 ;  /* 0x00000002afaf7223 */ /* 0x080fe2000001089c */
[----:B------:R-:W-:Y:S01]  /*18ef0*/  FADD.FTZ R4, R187, R4 ;  /* 0x00000004bb047221 */ /* 0x000fe20000010000 */
[----:B------:R-:W-:Y:S01]  /*18f00*/  FFMA.FTZ R156, R177, R2, -R156 ;  /* 0x00000002b19c7223 */ /* 0x000fe2000001089c */
[----:B-----5:R-:W-:Y:S01]  /*18f10*/  F2FP.BF16.F32.PACK_AB R184, R176, R174 ;  /* 0x000000aeb0b8723e */ /* 0x020fe200000010ff */
[----:B------:R-:W-:-:S02]  /*18f20*/  VIADD R5, R5, 0xffffffff ;  /* 0xffffffff05057836 */ /* 0x000fc40000000000 */
[----:B------:R-:W-:Y:S01]  /*18f30*/  FADD.FTZ R4, R169, R4 ;  /* 0x00000004a9047221 */ /* 0x000fe20000010000 */
[----:B-1----:R-:W-:Y:S01]  /*18f40*/  F2FP.BF16.F32.PACK_AB R186, R153, R178 ;  /* 0x000000b299ba723e */ /* 0x002fe200000010ff */
[----:B------:R-:W1:Y:S01]  /*18f50*/  MUFU.EX2 R158, R158 ;  /* 0x0000009e009e7308 */ /* 0x000e620000000800 */
[----:B0-----:R-:W-:Y:S01]  /*18f60*/  FFMA.FTZ R227, R0, R227, R3 ;  /* 0x000000e300e37223 */ /* 0x001fe20000010003 */
[----:B------:R-:W-:Y:S01]  /*18f70*/  FADD.FTZ R4, R190, R4 ;  /* 0x00000004be047221 */ /* 0x000fe20000010000 */
[C---:B------:R-:W-:Y:S01]  /*18f80*/  F2FP.BF16.F32.PACK_AB R190, R173.reuse, R190 ;  /* 0x000000beadbe723e */ /* 0x040fe200000010ff */
[----:B------:R-:W-:Y:S02]  /*18f90*/  IMAD.MOV.U32 R22, RZ, RZ, R231 ;  /* 0x000000ffff167224 */ /* 0x000fe400078e00e7 */
[----:B------:R-:W-:Y:S02]  /*18fa0*/  FADD.FTZ R4, R173, R4 ;  /* 0x00000004ad047221 */ /* 0x000fe40000010000 */
[----:B------:R-:W0:Y:S01]  /*18fb0*/  MUFU.EX2 R159, R159 ;  /* 0x0000009f009f7308 */ /* 0x000e220000000800 */
[----:B--2---:R-:W-:Y:S01]  /*18fc0*/  FADD.FTZ R227, R154, R227 ;  /* 0x000000e39ae37221 */ /* 0x004fe20000010000 */
[----:B------:R-:W-:Y:S01]  /*18fd0*/  FADD.FTZ R4, R174, R4 ;  /* 0x00000004ae047221 */ /* 0x000fe20000010000 */
[----:B------:R-:W-:Y:S01]  /*18fe0*/  F2FP.BF16.F32.PACK_AB R197, R154, R3 ;  /* 0x000000039ac5723e */ /* 0x000fe200000010ff */
[----:B------:R-:W-:-:S02]  /*18ff0*/  IMAD.MOV.U32 R3, RZ, RZ, R157 ;  /* 0x000000ffff037224 */ /* 0x000fc400078e009d */
[----:B------:R-:W-:Y:S02]  /*19000*/  FADD.FTZ R4, R176, R4 ;  /* 0x00000004b0047221 */ /* 0x000fe40000010000 */
[----:B------:R-:W2:Y:S01]  /*19010*/  MUFU.EX2 R161, R161 ;  /* 0x000000a100a17308 */ /* 0x000ea20000000800 */
[----:B-1----:R-:W-:Y:S01]  /*19020*/  FADD.FTZ R227, R158, R227 ;  /* 0x000000e39ee37221 */ /* 0x002fe20000010000 */
[----:B------:R-:W-:-:S04]  /*19030*/  FADD.FTZ R4, R178, R4 ;  /* 0x00000004b2047221 */ /* 0x000fc80000010000 */
[----:B------:R-:W-:Y:S01]  /*19040*/  FADD.FTZ R228, R153, R4 ;  /* 0x0000000499e47221 */ /* 0x000fe20000010000 */
[----:B------:R-:W-:Y:S01]  /*19050*/  IMAD.MOV.U32 R4, RZ, RZ, R152 ;  /* 0x000000ffff047224 */ /* 0x000fe200078e0098 */
        /* <DEDUP_REMOVED lines=27> */
[----:B------:R-:W-:-:S03]  /*19210*/  F2FP.BF16.F32.PACK_AB R185, R171, R172 ;  /* 0x000000acabb9723e */ /* 0x000fc600000010ff */
[----:B-1----:R-:W-:-:S04]  /*19220*/  FADD.FTZ R227, R175, R227 ;  /* 0x000000e3afe37221 */ /* 0x002fc80000010000 */
[C---:B0-----:R-:W-:Y:S01]  /*19230*/  FADD.FTZ R227, R156.reuse, R227 ;  /* 0x000000e39ce37221 */ /* 0x041fe20000010000 */
[----:B------:R-:W-:Y:S01]  /*19240*/  F2FP.BF16.F32.PACK_AB R187, R156, R175 ;  /* 0x000000af9cbb723e */ /* 0x000fe200000010ff */
[----:B------:R-:W-:Y:S06]  /*19250*/  @P4 BRA `(.L_x_1975) ;  /* 0xffffffcc00fc4947 */ /* 0x000fec000383ffff */
[----:B------:R-:W-:Y:S05]  /*19260*/  BSYNC B1 ;  /* 0x0000000000017941 */ /* 0x000fea0003800000 */
.L_x_1956:
[----:B------:R-:W-:Y:S02]  /*19270*/  IMAD.MOV.U32 R4, RZ, RZ, R152 ;  /* 0x000000ffff047224 */ /* 0x000fe400078e0098 */
[----:B------:R-:W-:Y:S02]  /*19280*/  IMAD.MOV.U32 R3, RZ, RZ, R157 ;  /* 0x000000ffff037224 */ /* 0x000fe400078e009d */
[----:B------:R-:W-:Y:S02]  /*19290*/  IMAD.MOV.U32 R22, RZ, RZ, R231 ;  /* 0x000000ffff167224 */ /* 0x000fe400078e00e7 */
[----:B------:R-:W-:-:S07]  /*192a0*/  IMAD.MOV.U32 R219, RZ, RZ, R230 ;  /* 0x000000ffffdb7224 */ /* 0x000fce00078e00e6 */
.L_x_1955:
[----:B------:R-:W-:Y:S05]  /*192b0*/  BSYNC B0 ;  /* 0x0000000000007941 */ /* 0x000fea0003800000 */
.L_x_1954:
[----:B------:R-:W2:Y:S01]  /*192c0*/  LDL R153, [R1+0x34] ;  /* 0x0000340001997983 */ /* 0x000ea20000100800 */
[----:B------:R-:W0:Y:S01]  /*192d0*/  LDC R152, c[0x0][0x448] ;  /* 0x00011200ff987b82 */ /* 0x000e220000000800 */
[----:B------:R-:W-:-:S07]  /*192e0*/  ULDC UR4, c[0x0][0x9dc] ;  /* 0x0002770000047ab9 */ /* 0x000fce0000000800 */
[----:B------:R-:W1:Y:S01]  /*192f0*/  LDC R156, c[0x0][0x9e4] ;  /* 0x00027900ff9c7b82 */ /* 0x000e620000000800 */
[----:B0-----:R-:W-:Y:S02]  /*19300*/  ISETP.NE.AND P5, PT, R152, 0x1, PT ;  /* 0x000000019800780c */ /* 0x001fe40003fa5270 */
[----:B-1----:R-:W-:-:S11]  /*19310*/  ISETP.GE.AND P6, PT, R156, 0x1, PT ;  /* 0x000000019c00780c */ /* 0x002fd60003fc6270 */
[----:B------:R-:W0:Y:S08]  /*19320*/  @P5 LDC R154, c[0x0][0x44c] ;  /* 0x00011300ff9a5b82 */ /* 0x000e300000000800 */
[----:B------:R-:W1:Y:S01]  /*19330*/  @P5 LDC R152, c[0x0][0x450] ;  /* 0x00011400ff985b82 */ /* 0x000e620000000800 */
[----:B--2---:R-:W-:-:S04]  /*19340*/  VIADD R153, R153, 0x7f ;  /* 0x0000007f99997836 */ /* 0x004fc80000000000 */
[----:B0-----:R-:W-:-:S05]  /*19350*/  @P5 IMAD.HI.U32 R154, R153, R154, RZ ;  /* 0x0000009a999a5227 */ /* 0x001fca00078e00ff */
[----:B-1----:R-:W-:Y:S02]  /*19360*/  @P5 SHF.R.U32.HI R153, RZ, R152, R154 ;  /* 0x00000098ff995219 */ /* 0x002fe4000001169a */
[----:B------:R-:W-:-:S05]  /*19370*/  IADD3 R152, R221, 0x1, -R220 ;  /* 0x00000001dd987810 */ /* 0x000fca0007ffe8dc */
[----:B------:R-:W-:-:S04]  /*19380*/  IMAD.IADD R153, R152, 0x1, R153 ;  /* 0x0000000198997824 */ /* 0x000fc800078e0299 */
[----:B------:R-:W-:Y:S01]  /*19390*/  VIADD R154, R153, -UR4 ;  /* 0x80000004999a7c36 */ /* 0x000fe20008000000 */
[----:B------:R-:W-:Y:S06]  /*193a0*/  @!P6 BRA `(.L_x_1976) ;  /* 0x000000000048e947 */ /* 0x000fec0003800000 */
[----:B------:R-:W-:Y:S01]  /*193b0*/  IMAD.MOV.U32 R155, RZ, RZ, R153 ;  /* 0x000000ffff9b7224 */ /* 0x000fe200078e0099 */
[----:B------:R-:W-:Y:S04]  /*193c0*/  BSSY B0, `(.L_x_1977) ;  /* 0x000000e000007945 */ /* 0x000fe80003800000 */
        /* <DEDUP_REMOVED lines=9> */
.L_x_1978:
[----:B------:R-:W-:-:S13]  /*19460*/  ISETP.NE.AND P2, PT, R156, 0x1, PT ;  /* 0x000000019c00780c */ /* 0x000fda0003f45270 */
[----:B------:R-:W0:Y:S02]  /*19470*/  @P2 LDC.64 R152, c[0x0][0x9e8] ;  /* 0x00027a00ff982b82 */ /* 0x000e240000000a00 */
[----:B0-----:R-:W-:-:S05]  /*19480*/  @P2 IMAD.HI.U32 R152, R155, R152, RZ ;  /* 0x000000989b982227 */ /* 0x001fca00078e00ff */
[----:B------:R-:W-:-:S07]  /*19490*/  @P2 SHF.R.U32.HI R155, RZ, R153, R152 ;  /* 0x00000099ff9b2219 */ /* 0x000fce0000011698 */
.L_x_1979:
[----:B------:R-:W-:Y:S05]  /*194a0*/  BSYNC B0 ;  /* 0x0000000000007941 */ /* 0x000fea0003800000 */
.L_x_1977:
[----:B------:R-:W-:-:S05]  /*194b0*/  IMAD R155, R155, R156, RZ ;  /* 0x0000009c9b9b7224 */ /* 0x000fca00078e02ff */
[----:B------:R-:W-:-:S07]  /*194c0*/  VIMNMX R154, R154, R155, !PT ;  /* 0x0000009b9a9a7248 */ /* 0x000fce0007fe0100 */
.L_x_1976:
[----:B------:R-:W2:Y:S01]  /*194d0*/  LDL R153, [R1+0x50] ;  /* 0x0000500001997983 */ /* 0x000ea20000100800 */
[----:B------:R-:W-:Y:S01]  /*194e0*/  VIADD R154, R154, 0x3f ;  /* 0x0000003f9a9a7836 */ /* 0x000fe20000000000 */
[----:B------:R-:W-:Y:S04]  /*194f0*/  BSSY B0, `(.L_x_1980) ;  /* 0x0000263000007945 */ /* 0x000fe80003800000 */
[----:B------:R-:W-:-:S04]  /*19500*/  SHF.R.S32.HI R152, RZ, 0x1f, R154 ;  /* 0x0000001fff987819 */ /* 0x000fc8000001149a */
[----:B------:R-:W-:-:S04]  /*19510*/  LEA.HI R152, R152, R154, RZ, 0x6 ;  /* 0x0000009a98987211 */ /* 0x000fc800078f30ff */
[----:B------:R-:W-:-:S04]  /*19520*/  SHF.R.S32.HI R152, RZ, 0x6, R152 ;  /* 0x00000006ff987819 */ /* 0x000fc80000011498 */
[----:B--2---:R-:W-:-:S04]  /*19530*/  VIMNMX R153, R153, R152, !PT ;  /* 0x0000009899997248 */ /* 0x004fc80007fe0100 */
[----:B------:R-:W-:Y:S01]  /*19540*/  ISETP.GE.AND P2, PT, R5, R153, PT ;  /* 0x000000990500720c */ /* 0x000fe20003f46270 */
[----:B------:R0:W-:-:S12]  /*19550*/  STL [R1+0x20], R153 ;  /* 0x0000209901007387 */ /* 0x0001d80000100800 */
[----:B0-----:R-:W-:Y:S05]  /*19560*/  @!P2 BRA `(.L_x_1981) ;  /* 0x00000024006ca947 */ /* 0x001fea0003800000 */
[----:B------:R-:W-:Y:S01]  /*19570*/  BSSY B1, `(.L_x_1982) ;  /* 0x0000259000017945 */ /* 0x000fe20003800000 */
[----:B------:R-:W-:Y:S02]  /*19580*/  IMAD.MOV.U32 R233, RZ, RZ, R5 ;  /* 0x000000ffffe97224 */ /* 0x000fe400078e0005 */
[----:B------:R-:W-:Y:S02]  /*19590*/  IMAD.MOV.U32 R231, RZ, RZ, R4 ;  /* 0x000000ffffe77224 */ /* 0x000fe400078e0004 */
[----:B------:R-:W-:Y:S02]  /*195a0*/  IMAD.MOV.U32 R230, RZ, RZ, R3 ;  /* 0x000000ffffe67224 */ /* 0x000fe400078e0003 */
[----:B------:R-:W-:Y:S02]  /*195b0*/  IMAD.MOV.U32 R232, RZ, RZ, R219 ;  /* 0x000000ffffe87224 */ /* 0x000fe400078e00db */
[----:B------:R-:W-:-:S07]  /*195c0*/  IMAD.MOV.U32 R5, RZ, RZ, R22 ;  /* 0x000000ffff057224 */ /* 0x000fce00078e0016 */
.L_x_1993:
[----:B------:R-:W-:-:S05]  /*195d0*/  VIADD R22, R5, 0x1 ;  /* 0x0000000105167836 */ /* 0x000fca0000000000 */
[----:B------:R-:W-:-:S04]  /*195e0*/  ISETP.NE.AND P2, PT, R22, 0x2, PT ;  /* 0x000000021600780c */ /* 0x000fc80003f45270 */
[----:B------:R-:W-:Y:S02]  /*195f0*/  SEL R219, RZ, 0x1, P2 ;  /* 0x00000001ffdb7807 */ /* 0x000fe40001000000 */
[----:B------:R-:W-:Y:S02]  /*19600*/  SEL R22, R22, RZ, P2 ;  /* 0x000000ff16167207 */ /* 0x000fe40001000000 */
[----:B------:R-:W-:Y:S01]  /*19610*/  LOP3.LUT R219, R232, R219, RZ, 0x3c, !PT ;  /* 0x000000dbe8db7212 */ /* 0x000fe200078e3cff */
[----:B------:R-:W-:Y:S06]  /*19620*/  @!P0 BRA `(.L_x_1983) ;  /* 0x0000000000048947 */ /* 0x000fec0003800000 */
[----:B------:R-:W-:Y:S01]  /*19630*/  BPT.TRAP 0x1 ;  /* 0x000000040000795c */ /* 0x000fe20000300000 */
.L_x_1983:
[----:B------:R-:W-:Y:S01]  /*19640*/  IMAD R3, R22, 0x8, R16 ;  /* 0x0000000816037824 */ /* 0x000fe200078e0210 */
[----:B------:R-:W-:-:S04]  /*19650*/  SHF.L.U32 R153, R219, 0x1f, RZ ;  /* 0x0000001fdb997819 */ /* 0x000fc800000006ff */
[----:B------:R0:W1:Y:S01]  /*19660*/  SYNCS.PHASECHK.TRANS64.TRYWAIT P2, [R3+URZ+0x30830], R153 ;  /* 0x03083099030075a7 */ /* 0x000062000804017f */
[----:B------:R-:W-:Y:S05]  /*19670*/  @!P0 BRA `(.L_x_1984) ;  /* 0x0000000000048947 */ /* 0x000fea0003800000 */
[----:B------:R-:W-:Y:S01]  /*19680*/  BPT.TRAP 0x1 ;  /* 0x000000040000795c */ /* 0x000fe20000300000 */
.L_x_1984:
        /* <DEDUP_REMOVED lines=8> */
.L_x_1986:
[----:B------:R-:W-:Y:S05]  /*19710*/  BSYNC B2 ;  /* 0x0000000000027941 */ /* 0x000fea0003800000 */
.L_x_1985:
[----:B------:R-:W-:Y:S01]  /*19720*/  R2UR UR4, R152 ;  /* 0x00000000980472ca */ /* 0x000fe200000e0000 */
[----:B------:R-:W-:Y:S01]  /*19730*/  IMAD.MOV.U32 R152, RZ, RZ, R4 ;  /* 0x000000ffff987224 */ /* 0x000fe200078e0004 */
[----:B------:R2:W-:Y:S01]  /*19740*/  STL [R1+0xbc], R17 ;  /* 0x0000bc1101007387 */ /* 0x0005e20000100800 */
[----:B01----:R-:W-:Y:S01]  /*19750*/  IMAD.MOV.U32 R153, RZ, RZ, 0x40000040 ;  /* 0x40000040ff997424 */ /* 0x003fe200078e00ff */
[----:B------:R-:W-:Y:S01]  /*19760*/  MOV R161, UR39 ;  /* 0x0000002700a17c02 */ /* 0x000fe20008000f00 */
[C---:B------:R-:W-:Y:S01]  /*19770*/  VIADD R154, R2.reuse, 0x6 ;  /* 0x00000006029a7836 */ /* 0x040fe20000000000 */
[----:B------:R0:W-:Y:S01]  /*19780*/  STL [R1+0xb8], R16 ;  /* 0x0000b81001007387 */ /* 0x0001e20000100800 */
[----:B------:R-:W-:Y:S01]  /*19790*/  VIADD R156, R2, 0x204 ;  /* 0x00000204029c7836 */ /* 0x000fe20000000000 */
[C---:B------:R-:W-:Y:S01]  /*197a0*/  R2UR UR39, R153.reuse ;  /* 0x00000000992772ca */ /* 0x040fe200000e0000 */
[----:B------:R-:W-:Y:S01]  /*197b0*/  IMAD.MOV.U32 R3, RZ, RZ, 0x40000040 ;  /* 0x40000040ff037424 */ /* 0x000fe200078e00ff */
[----:B------:R-:W-:Y:S01]  /*197c0*/  R2UR UR5, R153 ;  /* 0x00000000990572ca */ /* 0x000fe200000e0000 */
[----:B------:R1:W-:Y:S01]  /*197d0*/  STL [R1+0xb4], R5 ;  /* 0x0000b40501007387 */ /* 0x0003e20000100800 */
        /* <DEDUP_REMOVED lines=16> */
[----:B------:R-:W-:Y:S01]  /*198e0*/  MOV R159, UR39 ;  /* 0x00000027009f7c02 */ /* 0x000fe20008000f00 */
[----:B------:R-:W-:Y:S01]  /*198f0*/  UMOV UR39, UR5 ;  /* 0x0000000500277c82 */ /* 0x000fe20008000000 */
[----:B------:R-:W-:Y:S01]  /*19900*/  MOV R4, UR38 ;  /* 0x0000002600047c02 */ /* 0x000fe20008000f00 */
[----:B------:R-:W-:Y:S01]  /*19910*/  UMOV UR38, UR4 ;  /* 0x0000000400267c82 */ /* 0x000fe20008000000 */
[----:B------:R-:W-:Y:S01]  /*19920*/  R2UR UR30, R152 ;  /* 0x00000000981e72ca */ /* 0x000fe200000e0000 */
[----:B------:R-:W-:Y:S01]  /*19930*/  VIADD R152, R2, 0x600 ;  /* 0x0000060002987836 */ /* 0x000fe20000000000 */
[----:B0-----:R-:W-:Y:S01]  /*19940*/  MOV R16, UR37 ;  /* 0x0000002500107c02 */ /* 0x001fe20008000f00 */
[----:B------:R-:W-:Y:S01]  /*19950*/  IMAD.MOV.U32 R157, RZ, RZ, 0x40000040 ;  /* 0x40000040ff9d7424 */ /* 0x000fe200078e00ff */
[----:B-1----:R-:W-:Y:S01]  /*19960*/  MOV R5, UR36 ;  /* 0x0000002400057c02 */ /* 0x002fe20008000f00 */
[-C--:B------:R-:W-:Y:S01]  /*19970*/  FMUL.FTZ R24, R24, R23.reuse ;  /* 0x0000001718187220 */ /* 0x080fe20000410000 */
[----:B------:R-:W-:Y:S01]  /*19980*/  MOV R158, UR39 ;  /* 0x00000027009e7c02 */ /* 0x000fe20008000f00 */
[-C--:B------:R-:W-:Y:S01]  /*19990*/  FMUL.FTZ R25, R25, R23.reuse ;  /* 0x0000001719197220 */ /* 0x080fe20000410000 */
[----:B------:R-:W-:Y:S01]  /*199a0*/  MOV R160, UR38 ;  /* 0x0000002600a07c02 */ /* 0x000fe20008000f00 */
[-C--:B------:R-:W-:Y:S01]  /*199b0*/  FMUL.FTZ R28, R28, R23.reuse ;  /* 0x000000171c1c7220 */ /* 0x080fe20000410000 */
[----:B------:R-:W-:Y:S01]  /*199c0*/  R2UR UR26, R154 ;  /* 0x000000009a1a72ca */ /* 0x000fe200000e0000 */
[----:B------:R-:W-:Y:S01]  /*199d0*/  VIADD R154, R2, 0x604 ;  /* 0x00000604029a7836 */ /* 0x000fe20000000000 */
        /* <DEDUP_REMOVED lines=136> */
[----:B------:R-:W-:Y:S01]  /*1a260*/  IMAD.MOV.U32 R2, RZ, RZ, R160 ;  /* 0x000000ffff027224 */ /* 0x000fe200078e00a0 */
[----:B------:R-:W-:Y:S01]  /*1a270*/  R2UR UR11, R155 ;  /* 0x000000009b0b72ca */ /* 0x000fe200000e0000 */
[----:B------:R-:W-:Y:S01]  /*1a280*/  IMAD.MOV.U32 R3, RZ, RZ, R159 ;  /* 0x000000ffff037224 */ /* 0x000fe200078e009f */
[----:B------:R-:W-:Y:S01]  /*1a290*/  R2UR UR15, R157 ;  /* 0x000000009d0f72ca */ /* 0x000fe200000e0000 */
[----:B------:R-:W-:Y:S01]  /*1a2a0*/  IMAD.MOV.U32 R0, RZ, RZ, R158 ;  /* 0x000000ffff007224 */ /* 0x000fe200078e009e */
[----:B------:R-:W-:-:S02]  /*1a2b0*/  R2UR UR19, R153 ;  /* 0x00000000991372ca */ /* 0x000fc400000e0000 */
[----:B------:R-:W-:Y:S02]  /*1a2c0*/  R2UR UR23, R157 ;  /* 0x000000009d1772ca */ /* 0x000fe400000e0000 */
[----:B------:R-:W-:Y:S02]  /*1a2d0*/  R2UR UR27, R155 ;  /* 0x000000009b1b72ca */ /* 0x000fe400000e0000 */
[----:B------:R-:W-:Y:S02]  /*1a2e0*/  R2UR UR31, R153 ;  /* 0x00000000991f72ca */ /* 0x000fe400000e0000 */
[----:B------:R-:W-:Y:S02]  /*1a2f0*/  R2UR UR35, R157 ;  /* 0x000000009d2372ca */ /* 0x000fe400000e0000 */
[----:B------:R-:W-:Y:S02]  /*1a300*/  R2UR UR43, R153 ;  /* 0x00000000992b72ca */ /* 0x000fe400000e0000 */
[----:B------:R-:W-:-:S02]  /*1a310*/  R2UR UR46, R156 ;  /* 0x000000009c2e72ca */ /* 0x000fc400000e0000 */
[----:B------:R-:W-:Y:S02]  /*1a320*/  R2UR UR47, R157 ;  /* 0x000000009d2f72ca */ /* 0x000fe400000e0000 */
[----:B------:R-:W-:Y:S02]  /*1a330*/  R2UR UR50, R154 ;  /* 0x000000009a3272ca */ /* 0x000fe400000e0000 */
[----:B------:R-:W-:Y:S02]  /*1a340*/  R2UR UR51, R155 ;  /* 0x000000009b3372ca */ /* 0x000fe400000e0000 */
[----:B------:R-:W-:Y:S02]  /*1a350*/  R2UR UR54, R152 ;  /* 0x00000000983672ca */ /* 0x000fe400000e0000 */
[----:B------:R-:W-:Y:S02]  /*1a360*/  R2UR UR55, R153 ;  /* 0x00000000993772ca */ /* 0x000fe400000e0000 */
[----:B------:R-:W-:-:S06]  /*1a370*/  WARPGROUP.ARRIVE ;  /* 0x00000000000079c5 */ /* 0x000fcc0000000000 */
[----:B------:R-:W-:Y:S01]  /*1a380*/  HGMMA.64x64x16.F32.BF16 R152, gdesc[UR36], RZ, !UPT, gsb0 ;  /* 0x00e00000249879f0 */ /* 0x000fe2000c0018ff */
        /* <DEDUP_REMOVED lines=35> */
[----:B------:R0:W5:Y:S01]  /*1a5c0*/  LDL.LU R17, [R1+0xbc] ;  /* 0x0000bc0001117983 */ /* 0x0001620000300800 */
[----:B------:R-:W-:Y:S02]  /*1a5d0*/  R2UR UR37, R16 ;  /* 0x00000000102572ca */ /* 0x000fe400000e0000 */
[----:B------:R-:W-:Y:S01]  /*1a5e0*/  R2UR UR36, R5 ;  /* 0x00000000052472ca */ /* 0x000fe200000e0000 */
[----:B------:R0:W5:Y:S01]  /*1a5f0*/  LDL.LU R16, [R1+0xb8] ;  /* 0x0000b80001107983 */ /* 0x0001620000300800 */
[----:B------:R-:W-:-:S02]  /*1a600*/  R2UR UR44, R12 ;  /* 0x000000000c2c72ca */ /* 0x000fc400000e0000 */
[----:B------:R-:W-:Y:S01]  /*1a610*/  R2UR UR45, R13 ;  /* 0x000000000d2d72ca */ /* 0x000fe200000e0000 */
[----:B------:R0:W5:Y:S01]  /*1a620*/  LDL.LU R5, [R1+0xb4] ;  /* 0x0000b40001057983 */ /* 0x0001620000300800 */
[----:B------:R-:W-:Y:S02]  /*1a630*/  R2UR UR48, R10 ;  /* 0x000000000a3072ca */ /* 0x000fe400000e0000 */
[----:B------:R-:W-:Y:S02]  /*1a640*/  R2UR UR49, R11 ;  /* 0x000000000b3172ca */ /* 0x000fe400000e0000 */
[----:B------:R-:W-:Y:S02]  /*1a650*/  R2UR UR52, R8 ;  /* 0x00000000083472ca */ /* 0x000fe400000e0000 */
[----:B------:R-:W-:Y:S02]  /*1a660*/  R2UR UR53, R9 ;  /* 0x00000000093572ca */ /* 0x000fe400000e0000 */
[----:B------:R-:W-:Y:S01]  /*1a670*/  R2UR UR39, R23 ;  /* 0x00000000172772ca */ /* 0x000fe200000e0000 */
[----:B------:R-:W-:-:S02]  /*1a680*/  WARPGROUP.DEPBAR.LE gsb0, 0x0 ;  /* 0x00008000000079c5 */ /* 0x000fc40000010000 */
        /* <DEDUP_REMOVED lines=39> */
[----:B0-----:R-:W-:Y:S05]  /*1a900*/  @!P0 BRA `(.L_x_1988) ;  /* 0x0000000000048947 */ /* 0x001fea0003800000 */
[----:B------:R-:W-:Y:S01]  /*1a910*/  BPT.TRAP 0x1 ;  /* 0x000000040000795c */ /* 0x000fe20000300000 */
.L_x_1988:
[----:B------:R-:W-:Y:S01]  /*1a920*/  SHF.L.U32 R0, R232, 0x1f, RZ ;  /* 0x0000001fe8007819 */ /* 0x000fe200000006ff */
[----:B-----5:R-:W-:-:S04]  /*1a930*/  IMAD R232, R5, 0x8, R16 ;  /* 0x0000000805e87824 */ /* 0x020fc800078e0210 */
[----:B------:R0:W1:Y:S01]  /*1a940*/  SYNCS.PHASECHK.TRANS64.TRYWAIT P2, [R232+URZ+0x30850], R0 ;  /* 0x03085000e80075a7 */ /* 0x000062000804017f */
[----:B------:R-:W-:Y:S05]  /*1a950*/  @!P0 BRA `(.L_x_1989) ;  /* 0x0000000000048947 */ /* 0x000fea0003800000 */
[----:B------:R-:W-:Y:S01]  /*1a960*/  BPT.TRAP 0x1 ;  /* 0x000000040000795c */ /* 0x000fe20000300000 */
.L_x_1989:
[----:B------:R-:W-:Y:S04]  /*1a970*/  BSSY B2, `(.L_x_1990) ;  /* 0x0000004000027945 */ /* 0x000fe80003800000 */
[----:B-1----:R-:W-:Y:S05]  /*1a980*/  @P2 BRA `(.L_x_1991) ;  /* 0x0000000000082947 */ /* 0x002fea0003800000 */
[----:B------:R-:W1:Y:S02]  /*1a990*/  SYNCS.PHASECHK.TRANS64.TRYWAIT P2, [R232+URZ+0x30850], R0 ;  /* 0x03085000e80075a7 */ /* 0x000e64000804017f */
[----:B-1----:R-:W-:Y:S05]  /*1a9a0*/  @!P2 BRA `(.L_x_1992) ;  /* 0x0000012800b8a947 */ /* 0x002fea0003800000 */
.L_x_1991:
[----:B------:R-:W-:Y:S05]  /*1a9b0*/  BSYNC B2 ;  /* 0x0000000000027941 */ /* 0x000fea0003800000 */
.L_x_1990:
[----:B01----:R-:W-:Y:S01]  /*1a9c0*/  VIADD R0, R16, 0x400 ;  /* 0x0000040010007836 */ /* 0x003fe20000000000 */
[----:B------:R-:W-:Y:S01]  /*1a9d0*/  WARPGROUP.ARRIVE ;  /* 0x00000000000079c5 */ /* 0x000fe20000000000 */
[----:B------:R-:W-:Y:S01]  /*1a9e0*/  IMAD.MOV.U32 R3, RZ, RZ, 0x40000040 ;  /* 0x40000040ff037424 */ /* 0x000fe200078e00ff */
[----:B------:R-:W-:Y:S02]  /*1a9f0*/  ULDC UR4, c[0x0][0x9d8] ;  /* 0x0002760000047ab9 */ /* 0x000fe40000000800 */
[----:B------:R-:W-:Y:S02]  /*1aa00*/  SHF.R.U32.HI R0, RZ, 0x4, R0 ;  /* 0x00000004ff007819 */ /* 0x000fe40000011600 */
[----:B------:R-:W-:Y:S01]  /*1aa10*/  R2UR UR7, R3 ;  /* 0x00000000030772ca */ /* 0x000fe200000e0000 */
[----:B------:R-:W-:Y:S01]  /*1aa20*/  IMAD.MOV.U32 R3, RZ, RZ, 0x40000040 ;  /* 0x40000040ff037424 */ /* 0x000fe200078e00ff */
[----:B------:R-:W-:-:S04]  /*1aa30*/  LOP3.LUT R0, R0, 0x3fff, RZ, 0xc0, !PT ;  /* 0x00003fff00007812 */ /* 0x000fc800078ec0ff */
[----:B------:R-:W-:-:S05]  /*1aa40*/  LOP3.LUT R0, R0, 0x2000000, RZ, 0xfc, !PT ;  /* 0x0200000000007812 */ /* 0x000fca00078efcff */
[----:B------:R-:W-:Y:S02]  /*1aa50*/  IMAD R2, R5, 0x800, R0 ;  /* 0x0000080005027824 */ /* 0x000fe400078e0200 */
[----:B------:R-:W-:Y:S02]  /*1aa60*/  IMAD.MOV.U32 R5, RZ, RZ, 0x40000040 ;  /* 0x40000040ff057424 */ /* 0x000fe400078e00ff */
[C---:B------:R-:W-:Y:S01]  /*1aa70*/  VIADD R4, R2.reuse, 0x80 ;  /* 0x0000008002047836 */ /* 0x040fe20000000000 */
[----:B------:R-:W-:-:S13]  /*1aa80*/  R2UR UR6, R2 ;  /* 0x00000000020672ca */ /* 0x000fda00000e0000 */
        /* <DEDUP_REMOVED lines=12> */
[----:B------:R-:W-:Y:S02]  /*1ab50*/  WARPGROUP.DEPBAR.LE gsb0, 0x0 ;  /* 0x00008000000079c5 */ /* 0x000fe40000010000 */
[----:B------:R-:W-:-:S15]  /*1ab60*/  WARPGROUP.ARRIVE ;  /* 0x00000000000079c5 */ /* 0x000fde0000000000 */
[----:B------:R-:W-:-:S07]  /*1ab70*/  NOP ;  /* 0x0000000000007918 */ /* 0x000fce0000000000 */
[----:B------:R-:W-:Y:S01]  /*1ab80*/  HGMMA.64x256x16.F32.BF16 R24, R188, gdesc[UR4].tnspB, R24, gsb0 ;  /* 0x43e00004bc187df0 */ /* 0x000fe20008001818 */
[----:B------:R-:W-:Y:S02]  /*1ab90*/  R2UR UR6, R2 ;  /* 0x00000000020672ca */ /* 0x000fe400000e0000 */
[----:B------:R-:W-:Y:S01]  /*1aba0*/  R2UR UR7, R3 ;  /* 0x00000000030772ca */ /* 0x000fe200000e0000 */
[----:B------:R-:W-:Y:S01]  /*1abb0*/  FMUL.FTZ R0, R152, UR4 ;  /* 0x0000000498007c20 */ /* 0x000fe20008410000 */
[----:B------:R-:W-:Y:S01]  /*1abc0*/  FMUL.FTZ R4, R153, UR4 ;  /* 0x0000000499047c20 */ /* 0x000fe20008410000 */
[----:B------:R-:W-:Y:S01]  /*1abd0*/  FMUL.FTZ R5, R154, UR4 ;  /* 0x000000049a057c20 */ /* 0x000fe20008410000 */
[----:B------:R-:W-:-:S03]  /*1abe0*/  FMUL.FTZ R154, R156, UR4 ;  /* 0x000000049c9a7c20 */ /* 0x000fc60008410000 */
[----:B------:R-:W0:Y:S01]  /*1abf0*/  MUFU.TANH R0, R0 ;  /* 0x0000000000007308 */ /* 0x000e220000002400 */
[----:B------:R-:W-:Y:S01]  /*1ac00*/  FMUL.FTZ R152, R155, UR4 ;  /* 0x000000049b987c20 */ /* 0x000fe20008410000 */
[----:B------:R-:W-:-:S06]  /*1ac10*/  FMUL.FTZ R155, R157, UR4 ;  /* 0x000000049d9b7c20 */ /* 0x000fcc0008410000 */
[----:B------:R-:W1:Y:S01]  /*1ac20*/  MUFU.TANH R4, R4 ;  /* 0x0000000400047308 */ /* 0x000e620000002400 */
[----:B------:R-:W-:Y:S01]  /*1ac30*/  FMUL.FTZ R157, R160, UR4 ;  /* 0x00000004a09d7c20 */ /* 0x000fe20008410000 */
[----:B------:R-:W-:-:S06]  /*1ac40*/  FMUL.FTZ R153, R158, UR4 ;  /* 0x000000049e997c20 */ /* 0x000fcc0008410000 */
[----:B------:R-:W2:Y:S01]  /*1ac50*/  MUFU.TANH R154, R154 ;  /* 0x0000009a009a7308 */ /* 0x000ea20000002400 */
[----:B------:R-:W-:Y:S01]  /*1ac60*/  FMUL.FTZ R158, R161, UR4 ;  /* 0x00000004a19e7c20 */ /* 0x000fe20008410000 */
[----:B------:R-:W-:Y:S01]  /*1ac70*/  FMUL.FTZ R156, R159, UR4 ;  /* 0x000000049f9c7c20 */ /* 0x000fe20008410000 */
[----:B0-----:R-:W-:-:S05]  /*1ac80*/  FMNMX.FTZ R2, R0, R230, !PT ;  /* 0x000000e600027209 */ /* 0x001fca0007810000 */
[----:B------:R-:W0:Y:S01]  /*1ac90*/  MUFU.TANH R155, R155 ;  /* 0x0000009b009b7308 */ /* 0x000e220000002400 */
[----:B------:R-:W-:Y:S01]  /*1aca0*/  FMUL.FTZ R159, R164, UR4 ;  /* 0x00000004a49f7c20 */ /* 0x000fe20008410000 */
[----:B-1----:R-:W-:-:S06]  /*1acb0*/  FMNMX.FTZ R2, R4, R2, !PT ;  /* 0x0000000204027209 */ /* 0x002fcc0007810000 */
[----:B------:R-:W1:Y:S01]  /*1acc0*/  MUFU.TANH R157, R157 ;  /* 0x0000009d009d7308 */ /* 0x000e620000002400 */
[----:B------:R-:W-:Y:S01]  /*1acd0*/  FMUL.FTZ R160, R165, UR4 ;  /* 0x00000004a5a07c20 */ /* 0x000fe20008410000 */
[----:B--2---:R-:W-:-:S06]  /*1ace0*/  FMNMX.FTZ R2, R154, R2, !PT ;  /* 0x000000029a027209 */ /* 0x004fcc0007810000 */
[----:B------:R-:W2:Y:S01]  /*1acf0*/  MUFU.TANH R158, R158 ;  /* 0x0000009e009e7308 */ /* 0x000ea20000002400 */
[----:B------:R-:W-:Y:S01]  /*1ad00*/  FMUL.FTZ R161, R168, UR4 ;  /* 0x00000004a8a17c20 */ /* 0x000fe20008410000 */
[----:B0-----:R-:W-:-:S06]  /*1ad10*/  FMNMX.FTZ R2, R155, R2, !PT ;  /* 0x000000029b027209 */ /* 0x001fcc0007810000 */
[----:B------:R-:W0:Y:S01]  /*1ad20*/  MUFU.TANH R159, R159 ;  /* 0x0000009f009f7308 */ /* 0x000e220000002400 */
[----:B------:R-:W-:Y:S01]  /*1ad30*/  FMUL.FTZ R164, R169, UR4 ;  /* 0x00000004a9a47c20 */ /* 0x000fe20008410000 */
[----:B-1----:R-:W-:-:S06]  /*1ad40*/  FMNMX.FTZ R2, R157, R2, !PT ;  /* 0x000000029d027209 */ /* 0x002fcc0007810000 */
[----:B------:R-:W1:Y:S01]  /*1ad50*/  MUFU.TANH R160, R160 ;  /* 0x000000a000a07308 */ /* 0x000e620000002400 */
[----:B------:R-:W-:Y:S01]  /*1ad60*/  FMUL.FTZ R165, R172, UR4 ;  /* 0x00000004aca57c20 */ /* 0x000fe20008410000 */
[----:B--2---:R-:W-:-:S06]  /*1ad70*/  FMNMX.FTZ R2, R158, R2, !PT ;  /* 0x000000029e027209 */ /* 0x004fcc0007810000 */
[----:B------:R-:W2:Y:S01]  /*1ad80*/  MUFU.TANH R161, R161 ;  /* 0x000000a100a17308 */ /* 0x000ea20000002400 */
[----:B------:R-:W-:Y:S02]  /*1ad90*/  WARPGROUP.DEPBAR.LE gsb0, 0x0 ;  /* 0x00008000000079c5 */ /* 0x000fe40000010000 */
[----:B------:R-:W-:-:S06]  /*1ada0*/  WARPGROUP.ARRIVE ;  /* 0x00000000000079c5 */ /* 0x000fcc0000000000 */
[----:B------:R-:W-:Y:S01]  /*1adb0*/  HGMMA.64x256x16.F32.BF16 R24, R184, gdesc[UR4].tnspB, R24, gsb0 ;  /* 0x43e00004b8187df0 */ /* 0x000fe20008001818 */
[----:B------:R-:W3:Y:S01]  /*1adc0*/  MUFU.TANH R164, R164 ;  /* 0x000000a400a47308 */ /* 0x000ee20000002400 */
[----:B------:R-:W-:Y:S01]  /*1add0*/  FMUL.FTZ R168, R173, UR4 ;  /* 0x00000004ada87c20 */ /* 0x000fe20008410000 */
[----:B0-----:R-:W-:Y:S01]  /*1ade0*/  FMNMX.FTZ R2, R159, R2, !PT ;  /* 0x000000029f027209 */ /* 0x001fe20007810000 */
[----:B------:R-:W-:-:S05]  /*1adf0*/  FMUL.FTZ R169, R176, UR4 ;  /* 0x00000004b0a97c20 */ /* 0x000fca0008410000 */
[----:B------:R-:W0:Y:S01]  /*1ae00*/  MUFU.TANH R165, R165 ;  /* 0x000000a500a57308 */ /* 0x000e220000002400 */
[----:B-1----:R-:W-:Y:S01]  /*1ae10*/  FMNMX.FTZ R2, R160, R2, !PT ;  /* 0x00000002a0027209 */ /* 0x002fe20007810000 */
[----:B------:R-:W-:-:S06]  /*1ae20*/  FMUL.FTZ R173, R177, UR4 ;  /* 0x00000004b1ad7c20 */ /* 0x000fcc0008410000 */
[----:B------:R-:W1:Y:S01]  /*1ae30*/  MUFU.TANH R168, R168 ;  /* 0x000000a800a87308 */ /* 0x000e620000002400 */
[----:B--2---:R-:W-:Y:S01]  /*1ae40*/  FMNMX.FTZ R2, R161, R2, !PT ;  /* 0x00000002a1027209 */ /* 0x004fe20007810000 */
[----:B------:R-:W-:-:S06]  /*1ae50*/  FMUL.FTZ R172, R180, UR4 ;  /* 0x00000004b4ac7c20 */ /* 0x000fcc0008410000 */
[----:B------:R-:W2:Y:S01]  /*1ae60*/  MUFU.TANH R169, R169 ;  /* 0x000000a900a97308 */ /* 0x000ea20000002400 */
[----:B---3--:R-:W-:Y:S01]  /*1ae70*/  FMNMX.FTZ R2, R164, R2, !PT ;  /* 0x00000002a4027209 */ /* 0x008fe20007810000 */
[----:B------:R-:W-:-:S06]  /*1ae80*/  FMUL.FTZ R176, R181, UR4 ;  /* 0x00000004b5b07c20 */ /* 0x000fcc0008410000 */
[----:B------:R-:W3:Y:S01]  /*1ae90*/  MUFU.TANH R173, R173 ;  /* 0x000000ad00ad7308 */ /* 0x000ee20000002400 */
[----:B0-----:R-:W-:-:S07]  /*1aea0*/  FMNMX.FTZ R2, R165, R2, !PT ;  /* 0x00000002a5027209 */ /* 0x001fce0007810000 */
[----:B------:R-:W0:Y:S01]  /*1aeb0*/  MUFU.TANH R172, R172 ;  /* 0x000000ac00ac7308 */ /* 0x000e220000002400 */
[----:B-1----:R-:W-:-:S07]  /*1aec0*/  FMNMX.FTZ R2, R168, R2, !PT ;  /* 0x00000002a8027209 */ /* 0x002fce0007810000 */
[----:B------:R-:W1:Y:S01]  /*1aed0*/  MUFU.TANH R176, R176 ;  /* 0x000000b000b07308 */ /* 0x000e620000002400 */
[----:B--2---:R-:W-:-:S04]  /*1aee0*/  FMNMX.FTZ R2, R169, R2, !PT ;  /* 0x00000002a9027209 */ /* 0x004fc80007810000 */
[----:B---3--:R-:W-:-:S04]  /*1aef0*/  FMNMX.FTZ R2, R173, R2, !PT ;  /* 0x00000002ad027209 */ /* 0x008fc80007810000 */
[----:B0-----:R-:W-:-:S04]  /*1af00*/  FMNMX.FTZ R2, R172, R2, !PT ;  /* 0x00000002ac027209 */ /* 0x001fc80007810000 */
[----:B-1----:R-:W-:-:S05]  /*1af10*/  FMNMX.FTZ R2, R176, R2, !PT ;  /* 0x00000002b0027209 */ /* 0x002fca0007810000 */
[----:B------:R-:W0:Y:S01]  /*1af20*/  SHFL.BFLY PT, R3, R2, 0x2, 0x1f ;  /* 0x0c401f0002037f89 */ /* 0x000e2200000e0000 */
[----:B------:R-:W1:Y:S01]  /*1af30*/  MUFU.TANH R5, R5 ;  /* 0x0000000500057308 */ /* 0x000e620000002400 */
[----:B------:R-:W-:-:S07]  /*1af40*/  FMUL.FTZ R162, R162, UR4 ;  /* 0x00000004a2a27c20 */ /* 0x000fce0008410000 */
[----:B------:R-:W2:Y:S01]  /*1af50*/  MUFU.TANH R152, R152 ;  /* 0x0000009800987308 */ /* 0x000ea20000002400 */
[----:B------:R-:W-:-:S07]  /*1af60*/  FMUL.FTZ R163, R163, UR4 ;  /* 0x00000004a3a37c20 */ /* 0x000fce0008410000 */
[----:B------:R-:W3:Y:S01]  /*1af70*/  MUFU.TANH R153, R153 ;  /* 0x0000009900997308 */ /* 0x000ee20000002400 */
[----:B0-----:R-:W-:-:S07]  /*1af80*/  FMNMX.FTZ R3, R2, R3, !PT ;  /* 0x0000000302037209 */ /* 0x001fce0007810000 */
[----:B------:R-:W0:Y:S01]  /*1af90*/  MUFU.TANH R156, R156 ;  /* 0x0000009c009c7308 */ /* 0x000e220000002400 */
[----:B-1----:R-:W-:Y:S01]  /*1afa0*/  FMNMX.FTZ R23, R5, R231, !PT ;  /* 0x000000e705177209 */ /* 0x002fe20007810000 */
[----:B------:R-:W1:Y:S01]  /*1afb0*/  SHFL.BFLY PT, R2, R3, 0x1, 0x1f ;  /* 0x0c201f0003027f89 */ /* 0x000e6200000e0000 */
[----:B------:R-:W-:-:S05]  /*1afc0*/  FMUL.FTZ R166, R166, UR4 ;  /* 0x00000004a6a67c20 */ /* 0x000fca0008410000 */
[----:B------:R-:W4:Y:S01]  /*1afd0*/  MUFU.TANH R162, R162 ;  /* 0x000000a200a27308 */ /* 0x000f220000002400 */
[----:B--2---:R-:W-:Y:S01]  /*1afe0*/  FMNMX.FTZ R23, R152, R23, !PT ;  /* 0x0000001798177209 */ /* 0x004fe20007810000 */
[----:B------:R-:W-:-:S06]  /*1aff0*/  FMUL.FTZ R167, R167, UR4 ;  /* 0x00000004a7a77c20 */ /* 0x000fcc0008410000 */
[----:B------:R-:W2:Y:S01]  /*1b000*/  MUFU.TANH R163, R163 ;  /* 0x000000a300a37308 */ /* 0x000ea20000002400 */
[----:B---3--:R-:W-:Y:S01]  /*1b010*/  FMNMX.FTZ R23, R153, R23, !PT ;  /* 0x0000001799177209 */ /* 0x008fe20007810000 */
[----:B------:R-:W-:-:S06]  /*1b020*/  FMUL.FTZ R170, R170, UR4 ;  /* 0x00000004aaaa7c20 */ /* 0x000fcc0008410000 */
[----:B------:R-:W3:Y:S01]  /*1b030*/  MUFU.TANH R166, R166 ;  /* 0x000000a600a67308 */ /* 0x000ee20000002400 */
[----:B0-----:R-:W-:Y:S01]  /*1b040*/  FMNMX.FTZ R23, R156, R23, !PT ;  /* 0x000000179c177209 */ /* 0x001fe20007810000 */
[----:B------:R-:W-:-:S06]  /*1b050*/  FMUL.FTZ R171, R171, UR4 ;  /* 0x00000004abab7c20 */ /* 0x000fcc0008410000 */
[----:B------:R-:W0:Y:S01]  /*1b060*/  MUFU.TANH R167, R167 ;  /* 0x000000a700a77308 */ /* 0x000e220000002400 */
[----:B----4-:R-:W-:Y:S01]  /*1b070*/  FMNMX.FTZ R23, R162, R23, !PT ;  /* 0x00000017a2177209 */ /* 0x010fe20007810000 */
[----:B------:R-:W-:-:S06]  /*1b080*/  FMUL.FTZ R174, R174, UR4 ;  /* 0x00000004aeae7c20 */ /* 0x000fcc0008410000 */
[----:B------:R-:W4:Y:S01]  /*1b090*/  MUFU.TANH R170, R170 ;  /* 0x000000aa00aa7308 */ /* 0x000f220000002400 */
[----:B--2---:R-:W-:Y:S01]  /*1b0a0*/  FMNMX.FTZ R23, R163, R23, !PT ;  /* 0x00000017a3177209 */ /* 0x004fe20007810000 */
[----:B------:R-:W-:Y:S01]  /*1b0b0*/  FMUL.FTZ R175, R175, UR4 ;  /* 0x00000004afaf7c20 */ /* 0x000fe20008410000 */
[----:B------:R-:W-:Y:S01]  /*1b0c0*/  FMUL.FTZ R177, R178, UR4 ;  /* 0x00000004b2b17c20 */ /* 0x000fe20008410000 */
[----:B-1----:R-:W-:Y:S01]  /*1b0d0*/  FMNMX.FTZ R3, R3, R2, !PT ;  /* 0x0000000203037209 */ /* 0x002fe20007810000 */
[----:B------:R-:W-:-:S03]  /*1b0e0*/  FMUL.FTZ R178, R179, UR4 ;  /* 0x00000004b3b27c20 */ /* 0x000fc60008410000 */
[----:B------:R-:W1:Y:S01]  /*1b0f0*/  MUFU.TANH R171, R171 ;  /* 0x000000ab00ab7308 */ /* 0x000e620000002400 */
[----:B------:R-:W-:Y:S02]  /*1b100*/  WARPGROUP.DEPBAR.LE gsb0, 0x0 ;  /* 0x00008000000079c5 */ /* 0x000fe40000010000 */
[----:B------:R-:W2:Y:S05]  /*1b110*/  LDL R187, [R1+0x20] ;  /* 0x0000200001bb7983 */ /* 0x000eaa0000100800 */
[----:B------:R-:W5:Y:S01]  /*1b120*/  MUFU.TANH R174, R174 ;  /* 0x000000ae00ae7308 */ /* 0x000f620000002400 */
[----:B------:R-:W-:Y:S01]  /*1b130*/  FMUL.FTZ R179, R182, UR4 ;  /* 0x00000004b6b37c20 */ /* 0x000fe20008410000 */
[----:B------:R-:W-:Y:S01]  /*1b140*/  FMUL.FTZ R180, R183, UR4 ;  /* 0x00000004b7b47c20 */ /* 0x000fe20008410000 */
[----:B------:R-:W-:Y:S01]  /*1b150*/  ULDC UR4, c[0x0][0x988] ;  /* 0x0002620000047ab9 */ /* 0x000fe20000000800 */
[----:B---3--:R-:W-:Y:S01]  /*1b160*/  FMNMX.FTZ R23, R166, R23, !PT ;  /* 0x00000017a6177209 */ /* 0x008fe20007810000 */
[----:B------:R-:W-:Y:S01]  /*1b170*/  FADD.FTZ R181, -R3, R230 ;  /* 0x000000e603b57221 */ /* 0x000fe20000010100 */
[----:B------:R-:W-:-:S02]  /*1b180*/  IMAD.U32 R2, RZ, RZ, UR4 ;  /* 0x00000004ff027e24 */ /* 0x000fc4000f8e00ff */
[----:B------:R-:W3:Y:S01]  /*1b190*/  MUFU.TANH R175, R175 ;  /* 0x000000af00af7308 */ /* 0x000ee20000002400 */
[----:B0-----:R-:W-:Y:S01]  /*1b1a0*/  FMNMX.FTZ R182, R167, R23, !PT ;  /* 0x00000017a7b67209 */ /* 0x001fe20007810000 */
[----:B------:R-:W-:Y:S01]  /*1b1b0*/  FMUL.FTZ R181, R181, R2 ;  /* 0x00000002b5b57220 */ /* 0x000fe20000410000 */
[----:B------:R-:W-:Y:S02]  /*1b1c0*/  @!P1 VIADD R232, R232, 0x30860 ;  /* 0x00030860e8e89836 */ /* 0x000fe40000000000 */
[----:B----4-:R-:W-:Y:S01]  /*1b1d0*/  FMNMX.FTZ R182, R170, R182, !PT ;  /* 0x000000b6aab67209 */ /* 0x010fe20007810000 */
[----:B------:R-:W-:Y:S02]  /*1b1e0*/  IMAD.MOV.U32 R230, RZ, RZ, R3 ;  /* 0x000000ffffe67224 */ /* 0x000fe400078e0003 */
[----:B------:R-:W0:Y:S01]  /*1b1f0*/  MUFU.TANH R177, R177 ;  /* 0x000000b100b17308 */ /* 0x000e220000002400 */
[----:B-1----:R-:W-:Y:S02]  /*1b200*/  FMNMX.FTZ R182, R171, R182, !PT ;  /* 0x000000b6abb67209 */ /* 0x002fe40007810000 */
[----:B------:R-:W-:-:S05]  /*1b210*/  @!P1 PRMT R232, RZ, 0x654, R232 ;  /* 0x00000654ffe89816 */ /* 0x000fca00000000e8 */
[----:B------:R1:W-:Y:S08]  /*1b220*/  MUFU.EX2 R23, R181 ;  /* 0x000000b500177308 */ /* 0x0003f00000000800 */
[----:B------:R-:W4:Y:S01]  /*1b230*/  MUFU.TANH R178, R178 ;  /* 0x000000b200b27308 */ /* 0x000f220000002400 */
[----:B-1----:R-:W-:-:S04]  /*1b240*/  FMUL.FTZ R181, R3, R2 ;  /* 0x0000000203b57220 */ /* 0x002fc80000410000 */
[--C-:B------:R-:W-:Y:S01]  /*1b250*/  FFMA.FTZ R196, R0, R2, -R181.reuse ;  /* 0x0000000200c47223 */ /* 0x100fe200000108b5 */
[----:B-----5:R-:W-:Y:S01]  /*1b260*/  FMNMX.FTZ R0, R174, R182, !PT ;  /* 0x000000b6ae007209 */ /* 0x020fe20007810000 */
[-CC-:B------:R-:W-:Y:S01]  /*1b270*/  FFMA.FTZ R4, R4, R2.reuse, -R181.reuse ;  /* 0x0000000204047223 */ /* 0x180fe200000108b5 */
[----:B------:R-:W1:Y:S01]  /*1b280*/  MUFU.TANH R179, R179 ;  /* 0x000000b300b37308 */ /* 0x000e620000002400 */
[--C-:B------:R-:W-:Y:S01]  /*1b290*/  FFMA.FTZ R188, R161, R2, -R181.reuse ;  /* 0x00000002a1bc7223 */ /* 0x100fe200000108b5 */
[----:B---3--:R-:W-:Y:S01]  /*1b2a0*/  FMNMX.FTZ R0, R175, R0, !PT ;  /* 0x00000000af007209 */ /* 0x008fe20007810000 */
[-CC-:B------:R-:W-:Y:S01]  /*1b2b0*/  FFMA.FTZ R198, R154, R2.reuse, -R181.reuse ;  /* 0x000000029ac67223 */ /* 0x180fe200000108b5 */
[-CC-:B------:R-:W-:Y:S01]  /*1b2c0*/  FFMA.FTZ R183, R155, R2.reuse, -R181.reuse ;  /* 0x000000029bb77223 */ /* 0x180fe200000108b5 */
[--C-:B------:R-:W-:Y:S01]  /*1b2d0*/  FFMA.FTZ R192, R157, R2, -R181.reuse ;  /* 0x000000029dc07223 */ /* 0x100fe200000108b5 */
[----:B0-----:R-:W-:Y:S01]  /*1b2e0*/  FMNMX.FTZ R0, R177, R0, !PT ;  /* 0x00000000b1007209 */ /* 0x001fe20007810000 */
[-CC-:B------:R-:W-:Y:S01]  /*1b2f0*/  FFMA.FTZ R154, R158, R2.reuse, -R181.reuse ;  /* 0x000000029e9a7223 */ /* 0x180fe200000108b5 */
[----:B------:R-:W0:Y:S01]  /*1b300*/  MUFU.TANH R180, R180 ;  /* 0x000000b400b47308 */ /* 0x000e220000002400 */
[--C-:B------:R-:W-:Y:S01]  /*1b310*/  FFMA.FTZ R194, R159, R2, -R181.reuse ;  /* 0x000000029fc27223 */ /* 0x100fe200000108b5 */
[----:B----4-:R-:W-:Y:S01]  /*1b320*/  FMNMX.FTZ R0, R178, R0, !PT ;  /* 0x00000000b2007209 */ /* 0x010fe20007810000 */
[-CC-:B------:R-:W-:Y:S01]  /*1b330*/  FFMA.FTZ R155, R160, R2.reuse, -R181.reuse ;  /* 0x00000002a09b7223 */ /* 0x180fe200000108b5 */
[-CC-:B------:R-:W-:Y:S01]  /*1b340*/  FFMA.FTZ R157, R164, R2.reuse, -R181.reuse ;  /* 0x00000002a49d7223 */ /* 0x180fe200000108b5 */
[-CC-:B------:R-:W-:Y:S01]  /*1b350*/  FFMA.FTZ R190, R165, R2.reuse, -R181.reuse ;  /* 0x00000002a5be7223 */ /* 0x180fe200000108b5 */
[-CC-:B------:R-:W-:Y:S01]  /*1b360*/  FFMA.FTZ R158, R168, R2.reuse, -R181.reuse ;  /* 0x00000002a89e7223 */ /* 0x180fe200000108b5 */
[--C-:B------:R-:W-:Y:S01]  /*1b370*/  FFMA.FTZ R184, R169, R2, -R181.reuse ;  /* 0x00000002a9b87223 */ /* 0x100fe200000108b5 */
[----:B------:R3:W-:Y:S01]  /*1b380*/  MUFU.EX2 R182, R4 ;  /* 0x0000000400b67308 */ /* 0x0007e20000000800 */
[----:B-1----:R-:W-:Y:S01]  /*1b390*/  FMNMX.FTZ R0, R179, R0, !PT ;  /* 0x00000000b3007209 */ /* 0x002fe20007810000 */
[-CC-:B------:R-:W-:Y:S01]  /*1b3a0*/  FFMA.FTZ R159, R173, R2.reuse, -R181.reuse ;  /* 0x00000002ad9f7223 */ /* 0x180fe200000108b5 */
[-CC-:B------:R-:W-:Y:S01]  /*1b3b0*/  FFMA.FTZ R186, R172, R2.reuse, -R181.reuse ;  /* 0x00000002acba7223 */ /* 0x180fe200000108b5 */
[----:B------:R-:W-:-:S04]  /*1b3c0*/  FFMA.FTZ R160, R176, R2, -R181 ;  /* 0x00000002b0a07223 */ /* 0x000fc800000108b5 */
[----:B------:R-:W-:Y:S01]  /*1b3d0*/  MUFU.EX2 R196, R196 ;  /* 0x000000c400c47308 */ /* 0x000fe20000000800 */
[----:B0-----:R-:W-:-:S05]  /*1b3e0*/  FMNMX.FTZ R0, R180, R0, !PT ;  /* 0x00000000b4007209 */ /* 0x001fca0007810000 */
[----:B---3--:R-:W0:Y:S02]  /*1b3f0*/  SHFL.BFLY PT, R4, R0, 0x2, 0x1f ;  /* 0x0c401f0000047f89 */ /* 0x008e2400000e0000 */
        /* <DEDUP_REMOVED lines=9> */
[----:B0-----:R-:W-:-:S05]  /*1b490*/  FMNMX.FTZ R4, R0, R4, !PT ;  /* 0x0000000400047209 */ /* 0x001fca0007810000 */
[C---:B------:R-:W-:Y:S01]  /*1b4a0*/  FADD.FTZ R0, -R4.reuse, R231 ;  /* 0x000000e704007221 */ /* 0x040fe20000010100 */
[-C--:B------:R-:W-:Y:S01]  /*1b4b0*/  FMUL.FTZ R161, R4, R2.reuse ;  /* 0x0000000204a17220 */ /* 0x080fe20000410000 */
[----:B------:R-:W-:Y:S01]  /*1b4c0*/  MUFU.EX2 R157, R157 ;  /* 0x0000009d009d7308 */ /* 0x000fe20000000800 */
[----:B------:R-:W-:Y:S02]  /*1b4d0*/  IMAD.MOV.U32 R231, RZ, RZ, R4 ;  /* 0x000000ffffe77224 */ /* 0x000fe400078e0004 */
[-C--:B------:R-:W-:Y:S01]  /*1b4e0*/  FMUL.FTZ R0, R0, R2.reuse ;  /* 0x0000000200007220 */ /* 0x080fe20000410000 */
[-CC-:B------:R-:W-:Y:S01]  /*1b4f0*/  FFMA.FTZ R197, R5, R2.reuse, -R161.reuse ;  /* 0x0000000205c57223 */ /* 0x180fe200000108a1 */
[-CC-:B------:R-:W-:Y:S01]  /*1b500*/  FFMA.FTZ R5, R152, R2.reuse, -R161.reuse ;  /* 0x0000000298057223 */ /* 0x180fe200000108a1 */
[-CC-:B------:R-:W-:Y:S01]  /*1b510*/  FFMA.FTZ R199, R153, R2.reuse, -R161.reuse ;  /* 0x0000000299c77223 */ /* 0x180fe200000108a1 */
[-CC-:B------:R-:W-:Y:S01]  /*1b520*/  FFMA.FTZ R152, R156, R2.reuse, -R161.reuse ;  /* 0x000000029c987223 */ /* 0x180fe200000108a1 */
[----:B------:R-:W-:Y:S01]  /*1b530*/  @!P1 IMAD R153, R22, 0x8, R16 ;  /* 0x0000000816999824 */ /* 0x000fe200078e0210 */
[----:B------:R-:W-:Y:S01]  /*1b540*/  MUFU.EX2 R0, R0 ;  /* 0x0000000000007308 */ /* 0x000fe20000000800 */
[-CC-:B------:R-:W-:Y:S01]  /*1b550*/  FFMA.FTZ R193, R162, R2.reuse, -R161.reuse ;  /* 0x00000002a2c17223 */ /* 0x180fe200000108a1 */
[----:B------:R-:W-:Y:S01]  /*1b560*/  FFMA.FTZ R163, R163, R2, -R161 ;  /* 0x00000002a3a37223 */ /* 0x000fe200000108a1 */
[----:B------:R-:W-:-:S02]  /*1b570*/  @!P1 VIADD R156, R153, 0x30840 ;  /* 0x00030840999c9836 */ /* 0x000fc40000000000 */
[-CC-:B------:R-:W-:Y:S01]  /*1b580*/  FFMA.FTZ R195, R166, R2.reuse, -R161.reuse ;  /* 0x00000002a6c37223 */ /* 0x180fe200000108a1 */
[-CC-:B------:R-:W-:Y:S01]  /*1b590*/  FFMA.FTZ R189, R170, R2.reuse, -R161.reuse ;  /* 0x00000002aabd7223 */ /* 0x180fe200000108a1 */
[-CC-:B------:R-:W-:Y:S01]  /*1b5a0*/  FFMA.FTZ R162, R171, R2.reuse, -R161.reuse ;  /* 0x00000002aba27223 */ /* 0x180fe200000108a1 */
[-CC-:B------:R-:W-:Y:S01]  /*1b5b0*/  FFMA.FTZ R174, R174, R2.reuse, -R161.reuse ;  /* 0x00000002aeae7223 */ /* 0x180fe200000108a1 */
[----:B------:R-:W0:Y:S01]  /*1b5c0*/  MUFU.EX2 R197, R197 ;  /* 0x000000c500c57308 */ /* 0x000e220000000800 */
[----:B------:R-:W-:Y:S01]  /*1b5d0*/  @!P1 PRMT R156, RZ, 0x654, R156 ;  /* 0x00000654ff9c9816 */ /* 0x000fe2000000009c */
[-CC-:B------:R-:W-:Y:S01]  /*1b5e0*/  FFMA.FTZ R175, R175, R2.reuse, -R161.reuse ;  /* 0x00000002afaf7223 */ /* 0x180fe200000108a1 */
[-CC-:B------:R-:W-:Y:S01]  /*1b5f0*/  FFMA.FTZ R177, R177, R2.reuse, -R161.reuse ;  /* 0x00000002b1b17223 */ /* 0x180fe200000108a1 */
[-CC-:B------:R-:W-:Y:S01]  /*1b600*/  FFMA.FTZ R178, R178, R2.reuse, -R161.reuse ;  /* 0x00000002b2b27223 */ /* 0x180fe200000108a1 */
[----:B------:R1:W-:Y:S01]  /*1b610*/  @!P1 SYNCS.ARRIVE.TRANS64.RED.A1T0 RZ, [R156+URZ], RZ ;  /* 0x000000ff9cff99a7 */ /* 0x0003e2000810043f */
[----:B------:R-:W-:-:S02]  /*1b620*/  FFMA.FTZ R179, R179, R2, -R161 ;  /* 0x00000002b3b37223 */ /* 0x000fc400000108a1 */
[----:B------:R-:W3:Y:S01]  /*1b630*/  MUFU.EX2 R5, R5 ;  /* 0x0000000500057308 */ /* 0x000ee20000000800 */
[-CC-:B-1----:R-:W-:Y:S01]  /*1b640*/  FFMA.FTZ R156, R167, R2.reuse, -R161.reuse ;  /* 0x00000002a79c7223 */ /* 0x182fe200000108a1 */
[----:B------:R-:W-:Y:S01]  /*1b650*/  FFMA.FTZ R161, R180, R2, -R161 ;  /* 0x00000002b4a17223 */ /* 0x000fe200000108a1 */
[----:B------:R1:W-:Y:S05]  /*1b660*/  @!P1 SYNCS.ARRIVE.TRANS64.RED.A1T0 RZ, [R232+URZ], RZ ;  /* 0x000000ffe8ff99a7 */ /* 0x0003ea000810043f */
[----:B------:R-:W4:Y:S01]  /*1b670*/  MUFU.EX2 R199, R199 ;  /* 0x000000c700c77308 */ /* 0x000f220000000800 */
[----:B0-----:R-:W-:Y:S01]  /*1b680*/  FFMA.FTZ R227, R0, R227, R197 ;  /* 0x000000e300e37223 */ /* 0x001fe200000100c5 */
[----:B-1----:R-:W-:-:S06]  /*1b690*/  IMAD.MOV.U32 R232, RZ, RZ, R219 ;  /* 0x000000ffffe87224 */ /* 0x002fcc00078e00db */
[----:B------:R-:W0:Y:S01]  /*1b6a0*/  MUFU.EX2 R152, R152 ;  /* 0x0000009800987308 */ /* 0x000e220000000800 */
[C---:B---3--:R-:W-:Y:S01]  /*1b6b0*/  FADD.FTZ R227, R5.reuse, R227 ;  /* 0x000000e305e37221 */ /* 0x048fe20000010000 */
[----:B------:R-:W-:Y:S01]  /*1b6c0*/  F2FP.BF16.F32.PACK_AB R197, R5, R197 ;  /* 0x000000c505c5723e */ /* 0x000fe200000010ff */
[----:B------:R-:W-:-:S05]  /*1b6d0*/  IMAD.MOV.U32 R5, RZ, RZ, R22 ;  /* 0x000000ffff057224 */ /* 0x000fca00078e0016 */
[----:B------:R-:W1:Y:S01]  /*1b6e0*/  MUFU.EX2 R193, R193 ;  /* 0x000000c100c17308 */ /* 0x000e620000000800 */
[----:B----4-:R-:W-:-:S07]  /*1b6f0*/  FADD.FTZ R227, R199, R227 ;  /* 0x000000e3c7e37221 */ /* 0x010fce0000010000 */
[----:B------:R3:W4:Y:S01]  /*1b700*/  MUFU.EX2 R153, R163 ;  /* 0x000000a300997308 */ /* 0x0007220000000800 */
[C---:B0-----:R-:W-:Y:S01]  /*1b710*/  FADD.FTZ R164, R152.reuse, R227 ;  /* 0x000000e398a47221 */ /* 0x041fe20000010000 */
[----:B------:R-:W-:-:S06]  /*1b720*/  F2FP.BF16.F32.PACK_AB R199, R152, R199 ;  /* 0x000000c798c7723e */ /* 0x000fcc00000010ff */
[----:B------:R-:W0:Y:S01]  /*1b730*/  MUFU.EX2 R195, R195 ;  /* 0x000000c300c37308 */ /* 0x000e220000000800 */
[----:B---3--:R-:W-:Y:S01]  /*1b740*/  FFMA.FTZ R163, R23, R228, R196 ;  /* 0x000000e417a37223 */ /* 0x008fe200000100c4 */
[----:B-1----:R-:W-:Y:S01]  /*1b750*/  FADD.FTZ R164, R193, R164 ;  /* 0x000000a4c1a47221 */ /* 0x002fe20000010000 */
[C---:B------:R-:W-:Y:S02]  /*1b760*/  F2FP.BF16.F32.PACK_AB R196, R182.reuse, R196 ;  /* 0x000000c4b6c4723e */ /* 0x040fe400000010ff */
[----:B------:R-:W-:-:S03]  /*1b770*/  FADD.FTZ R163, R182, R163 ;  /* 0x000000a3b6a37221 */ /* 0x000fc60000010000 */
[----:B------:R-:W1:Y:S01]  /*1b780*/  MUFU.EX2 R156, R156 ;  /* 0x0000009c009c7308 */ /* 0x000e620000000800 */
[----:B------:R-:W-:Y:S01]  /*1b790*/  FADD.FTZ R163, R198, R163 ;  /* 0x000000a3c6a37221 */ /* 0x000fe20000010000 */
[----:B----4-:R-:W-:Y:S01]  /*1b7a0*/  FADD.FTZ R164, R153, R164 ;  /* 0x000000a499a47221 */ /* 0x010fe20000010000 */
[C---:B------:R-:W-:Y:S02]  /*1b7b0*/  F2FP.BF16.F32.PACK_AB R198, R183.reuse, R198 ;  /* 0x000000c6b7c6723e */ /* 0x040fe400000010ff */
[----:B------:R-:W-:Y:S01]  /*1b7c0*/  FADD.FTZ R163, R183, R163 ;  /* 0x000000a3b7a37221 */ /* 0x000fe20000010000 */
[----:B------:R-:W-:Y:S02]  /*1b7d0*/  F2FP.BF16.F32.PACK_AB R193, R153, R193 ;  /* 0x000000c199c1723e */ /* 0x000fe400000010ff */
[----:B------:R-:W3:Y:S01]  /*1b7e0*/  MUFU.EX2 R189, R189 ;  /* 0x000000bd00bd7308 */ /* 0x000ee20000000800 */
[----:B------:R-:W-:Y:S01]  /*1b7f0*/  FADD.FTZ R163, R192, R163 ;  /* 0x000000a3c0a37221 */ /* 0x000fe20000010000 */
[----:B0-----:R-:W-:Y:S01]  /*1b800*/  FADD.FTZ R164, R195, R164 ;  /* 0x000000a4c3a47221 */ /* 0x001fe20000010000 */
[----:B------:R-:W-:-:S02]  /*1b810*/  F2FP.BF16.F32.PACK_AB R192, R154, R192 ;  /* 0x000000c09ac0723e */ /* 0x000fc400000010ff */
[----:B------:R-:W-:-:S03]  /*1b820*/  FADD.FTZ R163, R154, R163 ;  /* 0x000000a39aa37221 */ /* 0x000fc60000010000 */
[----:B------:R-:W0:Y:S01]  /*1b830*/  MUFU.EX2 R162, R162 ;  /* 0x000000a200a27308 */ /* 0x000e220000000800 */
[----:B------:R-:W-:Y:S01]  /*1b840*/  FADD.FTZ R163, R194, R163 ;  /* 0x000000a3c2a37221 */ /* 0x000fe20000010000 */
[C---:B-1----:R-:W-:Y:S01]  /*1b850*/  FADD.FTZ R164, R156.reuse, R164 ;  /* 0x000000a49ca47221 */ /* 0x042fe20000010000 */
[C---:B------:R-:W-:Y:S02]  /*1b860*/  F2FP.BF16.F32.PACK_AB R194, R155.reuse, R194 ;  /* 0x000000c29bc2723e */ /* 0x040fe400000010ff */
[----:B------:R-:W-:Y:S01]  /*1b870*/  FADD.FTZ R163, R155, R163 ;  /* 0x000000a39ba37221 */ /* 0x000fe20000010000 */
[----:B------:R-:W-:Y:S02]  /*1b880*/  F2FP.BF16.F32.PACK_AB R195, R156, R195 ;  /* 0x000000c39cc3723e */ /* 0x000fe400000010ff */
[----:B------:R-:W1:Y:S01]  /*1b890*/  MUFU.EX2 R190, R190 ;  /* 0x000000be00be7308 */ /* 0x000e620000000800 */
[----:B------:R-:W-:Y:S01]  /*1b8a0*/  FADD.FTZ R163, R188, R163 ;  /* 0x000000a3bca37221 */ /* 0x000fe20000010000 */
[----:B---3--:R-:W-:Y:S01]  /*1b8b0*/  FADD.FTZ R164, R189, R164 ;  /* 0x000000a4bda47221 */ /* 0x008fe20000010000 */
[----:B------:R-:W-:-:S02]  /*1b8c0*/  F2FP.BF16.F32.PACK_AB R188, R157, R188 ;  /* 0x000000bc9dbc723e */ /* 0x000fc400000010ff */
[----:B------:R-:W-:-:S03]  /*1b8d0*/  FADD.FTZ R163, R157, R163 ;  /* 0x000000a39da37221 */ /* 0x000fc60000010000 */
        /* <DEDUP_REMOVED lines=10> */
[----:B------:R-:W0:Y:S01]  /*1b980*/  MUFU.EX2 R177, R177 ;  /* 0x000000b100b17308 */ /* 0x000e220000000800 */
[C---:B-1----:R-:W-:Y:S01]  /*1b990*/  FADD.FTZ R164, R175.reuse, R164 ;  /* 0x000000a4afa47221 */ /* 0x042fe20000010000 */
[----:B------:R-:W-:-:S06]  /*1b9a0*/  F2FP.BF16.F32.PACK_AB R191, R175, R174 ;  /* 0x000000aeafbf723e */ /* 0x000fcc00000010ff */
[----:B------:R-:W1:Y:S01]  /*1b9b0*/  MUFU.EX2 R159, R159 ;  /* 0x0000009f009f7308 */ /* 0x000e620000000800 */
[----:B---3--:R-:W-:-:S07]  /*1b9c0*/  FADD.FTZ R163, R184, R163 ;  /* 0x000000a3b8a37221 */ /* 0x008fce0000010000 */
[----:B------:R-:W3:Y:S01]  /*1b9d0*/  MUFU.EX2 R178, R178 ;  /* 0x000000b200b27308 */ /* 0x000ee20000000800 */
[----:B0-----:R-:W-:-:S07]  /*1b9e0*/  FADD.FTZ R164, R177, R164 ;  /* 0x000000a4b1a47221 */ /* 0x001fce0000010000 */
[----:B------:R-:W0:Y:S01]  /*1b9f0*/  MUFU.EX2 R186, R186 ;  /* 0x000000ba00ba7308 */ /* 0x000e220000000800 */
[C---:B-1----:R-:W-:Y:S01]  /*1ba00*/  FADD.FTZ R163, R159.reuse, R163 ;  /* 0x000000a39fa37221 */ /* 0x042fe20000010000 */
[----:B------:R-:W-:-:S06]  /*1ba10*/  F2FP.BF16.F32.PACK_AB R184, R159, R184 ;  /* 0x000000b89fb8723e */ /* 0x000fcc00000010ff */
[----:B------:R-:W1:Y:S01]  /*1ba20*/  MUFU.EX2 R179, R179 ;  /* 0x000000b300b37308 */ /* 0x000e620000000800 */
[C---:B--2---:R-:W-:Y:S01]  /*1ba30*/  ISETP.GT.AND P2, PT, R233.reuse, R187, PT ;  /* 0x000000bbe900720c */ /* 0x044fe20003f44270 */
[C---:B---3--:R-:W-:Y:S01]  /*1ba40*/  FADD.FTZ R164, R178.reuse, R164 ;  /* 0x000000a4b2a47221 */ /* 0x048fe20000010000 */
[----:B------:R-:W-:Y:S01]  /*1ba50*/  F2FP.BF16.F32.PACK_AB R185, R178, R177 ;  /* 0x000000b1b2b9723e */ /* 0x000fe200000010ff */
[----:B------:R-:W-:-:S04]  /*1ba60*/  VIADD R233, R233, 0xffffffff ;  /* 0xffffffffe9e97836 */ /* 0x000fc80000000000 */
[----:B------:R-:W2:Y:S01]  /*1ba70*/  MUFU.EX2 R160, R160 ;  /* 0x000000a000a07308 */ /* 0x000ea20000000800 */
[----:B0-----:R-:W-:-:S07]  /*1ba80*/  FADD.FTZ R163, R186, R163 ;  /* 0x000000a3baa37221 */ /* 0x001fce0000010000 */
[----:B------:R-:W0:Y:S01]  /*1ba90*/  MUFU.EX2 R161, R161 ;  /* 0x000000a100a17308 */ /* 0x000e220000000800 */
[----:B-1----:R-:W-:Y:S01]  /*1baa0*/  FADD.FTZ R164, R179, R164 ;  /* 0x000000a4b3a47221 */ /* 0x002fe20000010000 */
[C---:B--2---:R-:W-:Y:S01]  /*1bab0*/  FADD.FTZ R228, R160.reuse, R163 ;  /* 0x000000a3a0e47221 */ /* 0x044fe20000010000 */
[----:B------:R-:W-:Y:S02]  /*1bac0*/  F2FP.BF16.F32.PACK_AB R186, R160, R186 ;  /* 0x000000baa0ba723e */ /* 0x000fe400000010ff */
[C---:B0-----:R-:W-:Y:S01]  /*1bad0*/  FADD.FTZ R227, R161.reuse, R164 ;  /* 0x000000a4a1e37221 */ /* 0x041fe20000010000 */
[----:B------:R-:W-:Y:S01]  /*1bae0*/  F2FP.BF16.F32.PACK_AB R187, R161, R179 ;  /* 0x000000b3a1bb723e */ /* 0x000fe200000010ff */
[----:B------:R-:W-:Y:S06]  /*1baf0*/  @P2 BRA `(.L_x_1993) ;  /* 0xffffffd800b42947 */ /* 0x000fec000383ffff */
[----:B------:R-:W-:Y:S05]  /*1bb00*/  BSYNC B1 ;  /* 0x0000000000017941 */ /* 0x000fea0003800000 */
.L_x_1982:
[----:B------:R-:W-:-:S07]  /*1bb10*/  IMAD.MOV.U32 R5, RZ, RZ, R233 ;  /* 0x000000ffff057224 */ /* 0x000fce00078e00e9 */
.L_x_1981:
[----:B------:R-:W-:Y:S05]  /*1bb20*/  BSYNC B0 ;  /* 0x0000000000007941 */ /* 0x000fea0003800000 */
.L_x_1980:
[----:B------:R-:W2:Y:S01]  /*1bb30*/  LDL R152, [R1+0x50] ;  /* 0x0000500001987983 */ /* 0x000ea20000100800 */
[----:B------:R-:W-:Y:S01]  /*1bb40*/  BSSY B0, `(.L_x_1994) ;  /* 0x000030c000007945 */ /* 0x000fe20003800000 */
[----:B--2---:R-:W-:-:S13]  /*1bb50*/  ISETP.GE.AND P2, PT, R5, R152, PT ;  /* 0x000000980500720c */ /* 0x004fda0003f46270 */
[----:B------:R-:W-:Y:S05]  /*1bb60*/  @!P2 BRA `(.L_x_1995) ;  /* 0x000000300024a947 */ /* 0x000fea0003800000 */
[----:B------:R-:W-:Y:S02]  /*1bb70*/  IMAD.MOV.U32 R230, RZ, RZ, R4 ;  /* 0x000000ffffe67224 */ /* 0x000fe400078e0004 */
[----:B------:R-:W-:Y:S02]  /*1bb80*/  IMAD.MOV.U32 R231, RZ, RZ, R3 ;  /* 0x000000ffffe77224 */ /* 0x000fe400078e0003 */
[----:B------:R-:W-:Y:S02]  /*1bb90*/  IMAD.MOV.U32 R233, RZ, RZ, R219 ;  /* 0x000000ffffe97224 */ /* 0x000fe400078e00db */
[----:B------:R-:W-:-:S07]  /*1bba0*/  IMAD.MOV.U32 R232, RZ, RZ, R22 ;  /* 0x000000ffffe87224 */ /* 0x000fce00078e0016 */
.L_x_2014:
        /* <DEDUP_REMOVED lines=8> */
.L_x_1996:
[----:B------:R-:W-:Y:S01]  /*1bc30*/  IMAD R3, R22, 0x8, R16 ;  /* 0x0000000816037824 */ /* 0x000fe200078e0210 */
[----:B------:R-:W-:-:S04]  /*1bc40*/  SHF.L.U32 R153, R219, 0x1f, RZ ;  /* 0x0000001fdb997819 */ /* 0x000fc800000006ff */
[----:B------:R0:W1:Y:S01]  /*1bc50*/  SYNCS.PHASECHK.TRANS64.TRYWAIT P2, [R3+URZ+0x30830], R153 ;  /* 0x03083099030075a7 */ /* 0x000062000804017f */
[----:B------:R-:W-:Y:S05]  /*1bc60*/  @!P0 BRA `(.L_x_1997) ;  /* 0x0000000000048947 */ /* 0x000fea0003800000 */
[----:B------:R-:W-:Y:S01]  /*1bc70*/  BPT.TRAP 0x1 ;  /* 0x000000040000795c */ /* 0x000fe20000300000 */
.L_x_1997:
        /* <DEDUP_REMOVED lines=8> */
.L_x_1999:
[----:B------:R-:W-:Y:S05]  /*1bd00*/  BSYNC B1 ;  /* 0x0000000000017941 */ /* 0x000fea0003800000 */
.L_x_1998:
[----:B------:R-:W-:Y:S01]  /*1bd10*/  R2UR UR4, R152 ;  /* 0x00000000980472ca */ /* 0x000fe200000e0000 */
[----:B------:R-:W-:Y:S01]  /*1bd20*/  IMAD.MOV.U32 R152, RZ, RZ, R155 ;  /* 0x000000ffff987224 */ /* 0x000fe200078e009b */
[----:B------:R-:W-:Y:S01]  /*1bd30*/  STL [R1+0xc0], R17 ;  /* 0x0000c01101007387 */ /* 0x000fe20000100800 */
        /* <DEDUP_REMOVED lines=9> */
[----:B------:R-:W-:Y:S01]  /*1bdd0*/  R2UR UR58, R154 ;  /* 0x000000009a3a72ca */ /* 0x000fe200000e0000 */
[----:B------:R-:W-:Y:S01]  /*1bde0*/  VIADD R154, R2, 0x202 ;  /* 0x00000202029a7836 */ /* 0x000fe20000000000 */
[----:B------:R-:W-:Y:S01]  /*1bdf0*/  R2UR UR14, R156 ;  /* 0x000000009c0e72ca */ /* 0x000fe200000e0000 */
[----:B------:R-:W-:Y:S01]  /*1be00*/  VIADD R156, R2, 0x400 ;  /* 0x00000400029c7836 */ /* 0x000fe20000000000 */
[----:B0-----:R-:W-:Y:S01]  /*1be10*/  MOV R16, UR38 ;  /* 0x0000002600107c02 */ /* 0x001fe20008000f00 */
[----:B------:R-:W-:Y:S01]  /*1be20*/  STL [R1+0xb4], R4 ;  /* 0x0000b40401007387 */ /* 0x000fe20000100800 */
[----:B------:R-:W-:Y:S01]  /*1be30*/  R2UR UR38, R152 ;  /* 0x00000000982672ca */ /* 0x000fe200000e0000 */
[----:B------:R-:W-:Y:S01]  /*1be40*/  VIADD R152, R2, 0x200 ;  /* 0x0000020002987836 */ /* 0x000fe20000000000 */
[----:B------:R-:W-:Y:S01]  /*1be50*/  R2UR UR10, R154 ;  /* 0x000000009a0a72ca */ /* 0x000fe200000e0000 */
[----:B------:R0:W-:Y:S01]  /*1be60*/  STL [R1+0x20], R3 ;  /* 0x0000200301007387 */ /* 0x0001e20000100800 */
[----:B------:R-:W-:Y:S01]  /*1be70*/  R2UR UR22, R156 ;  /* 0x000000009c1672ca */ /* 0x000fe200000e0000 */
[----:B------:R-:W-:Y:S01]  /*1be80*/  VIADD R154, R2, 0x402 ;  /* 0x00000402029a7836 */ /* 0x000fe20000000000 */
[----:B------:R-:W-:Y:S01]  /*1be90*/  R2UR UR6, R152 ;  /* 0x00000000980672ca */ /* 0x000fe200000e0000 */
[C---:B------:R-:W-:Y:S01]  /*1bea0*/  VIADD R152, R2.reuse, 0x206 ;  /* 0x0000020602987836 */ /* 0x040fe20000000000 */
[----:B------:R-:W-:Y:S01]  /*1beb0*/  MOV R159, UR39 ;  /* 0x00000027009f7c02 */ /* 0x000fe20008000f00 */
[----:B------:R-:W-:Y:S01]  /*1bec0*/  VIADD R156, R2, 0x406 ;  /* 0x00000406029c7836 */ /* 0x000fe20000000000 */
[----:B------:R-:W-:Y:S01]  /*1bed0*/  UMOV UR39, UR5 ;  /* 0x0000000500277c82 */ /* 0x000fe20008000000 */
[----:B-1----:R-:W-:Y:S01]  /*1bee0*/  MOV R5, UR37 ;  /* 0x0000002500057c02 */ /* 0x002fe20008000f00 */
[----:B------:R-:W-:Y:S01]  /*1bef0*/  IMAD.MOV.U32 R157, RZ, RZ, 0x40000040 ;  /* 0x40000040ff9d7424 */ /* 0x000fe200078e00ff */
[----:B------:R-:W-:Y:S01]  /*1bf00*/  R2UR UR18, R152 ;  /* 0x00000000981272ca */ /* 0x000fe200000e0000 */
[----:B------:R-:W-:Y:S01]  /*1bf10*/  VIADD R152, R2, 0x404 ;  /* 0x0000040402987836 */ /* 0x000fe20000000000 */
[----:B------:R-:W-:Y:S01]  /*1bf20*/  MOV R17, UR38 ;  /* 0x0000002600117c02 */ /* 0x000fe20008000f00 */
[----:B0-----:R-:W-:Y:S01]  /*1bf30*/  IMAD.MOV.U32 R3, RZ, RZ, 0x40000040 ;  /* 0x40000040ff037424 */ /* 0x001fe200078e00ff */
[----:B------:R-:W-:Y:S01]  /*1bf40*/  UMOV UR38, UR4 ;  /* 0x0000000400267c82 */ /* 0x000fe20008000000 */
[----:B------:R-:W-:Y:S01]  /*1bf50*/  MOV R4, UR36 ;  /* 0x0000002400047c02 */ /* 0x000fe20008000f00 */
[-C--:B------:R-:W-:Y:S01]  /*1bf60*/  FMUL.FTZ R24, R24, R23.reuse ;  /* 0x0000001718187220 */ /* 0x080fe20000410000 */
[----:B------:R-:W-:Y:S01]  /*1bf70*/  R2UR UR30, R152 ;  /* 0x00000000981e72ca */ /* 0x000fe200000e0000 */
[----:B------:R-:W-:Y:S01]  /*1bf80*/  VIADD R152, R2, 0x600 ;  /* 0x0000060002987836 */ /* 0x000fe20000000000 */
        /* <DEDUP_REMOVED lines=166> */
[----:B------:R-:W-:-:S02]  /*1c9f0*/  WARPGROUP.DEPBAR.LE gsb0, 0x0 ;  /* 0x00008000000079c5 */ /* 0x000fc40000010000 */
[----:B------:R-:W-:-:S06]  /*1ca00*/  WARPGROUP.ARRIVE ;  /* 0x00000000000079c5 */ /* 0x000fcc0000000000 */
[----:B------:R-:W-:Y:S01]  /*1ca10*/  HGMMA.64x64x16.F32.BF16 R152, gdesc[UR36], R152, gsb0 ;  /* 0x00e00000249879f0 */ /* 0x000fe20008001898 */
[----:B------:R-:W-:Y:S02]  /*1ca20*/  R2UR UR39, R3 ;  /* 0x00000000032772ca */ /* 0x000fe400000e0000 */
[----:B------:R-:W-:Y:S02]  /*1ca30*/  R2UR UR38, R17 ;  /* 0x00000000112672ca */ /* 0x000fe400000e0000 */
[----:B------:R-:W-:Y:S01]  /*1ca40*/  R2UR UR36, R222 ;  /* 0x00000000de2472ca */ /* 0x000fe200000e0000 */
[----:B------:R0:W5:Y:S01]  /*1ca50*/  LDL.LU R17, [R1+0xc0] ;  /* 0x0000c00001117983 */ /* 0x0001620000300800 */
[----:B------:R-:W-:Y:S01]  /*1ca60*/  R2UR UR37, R223 ;  /* 0x00000000df2572ca */ /* 0x000fe200000e0000 */
[----:B------:R-:W-:Y:S02]  /*1ca70*/  WARPGROUP.DEPBAR.LE gsb0, 0x0 ;  /* 0x00008000000079c5 */ /* 0x000fe40000010000 */
[----:B------:R-:W-:-:S10]  /*1ca80*/  WARPGROUP.ARRIVE ;  /* 0x00000000000079c5 */ /* 0x000fd40000000000 */
        /* <DEDUP_REMOVED lines=75> */
.L_x_2001:
[----:B------:R-:W-:Y:S01]  /*1cf40*/  SHF.L.U32 R2, R233, 0x1f, RZ ;  /* 0x0000001fe9027819 */ /* 0x000fe200000006ff */
[----:B-----5:R-:W-:-:S04]  /*1cf50*/  IMAD R0, R232, 0x8, R16 ;  /* 0x00000008e8007824 */ /* 0x020fc800078e0210 */
[----:B------:R0:W1:Y:S01]  /*1cf60*/  SYNCS.PHASECHK.TRANS64.TRYWAIT P2, [R0+URZ+0x30850], R2 ;  /* 0x03085002000075a7 */ /* 0x000062000804017f */
[----:B------:R-:W-:Y:S05]  /*1cf70*/  @!P0 BRA `(.L_x_2002) ;  /* 0x0000000000048947 */ /* 0x000fea0003800000 */
[----:B------:R-:W-:Y:S01]  /*1cf80*/  BPT.TRAP 0x1 ;  /* 0x000000040000795c */ /* 0x000fe20000300000 */
.L_x_2002:
[----:B------:R-:W-:Y:S04]  /*1cf90*/  BSSY B1, `(.L_x_2003) ;  /* 0x0000004000017945 */ /* 0x000fe80003800000 */
[----:B-1----:R-:W-:Y:S05]  /*1cfa0*/  @P2 BRA `(.L_x_2004) ;  /* 0x0000000000082947 */ /* 0x002fea0003800000 */
[----:B------:R-:W1:Y:S02]  /*1cfb0*/  SYNCS.PHASECHK.TRANS64.TRYWAIT P2, [R0+URZ+0x30850], R2 ;  /* 0x03085002000075a7 */ /* 0x000e64000804017f */
[----:B-1----:R-:W-:Y:S05]  /*1cfc0*/  @!P2 BRA `(.L_x_2005) ;  /* 0x000001040058a947 */ /* 0x002fea0003800000 */
.L_x_2004:
[----:B------:R-:W-:Y:S05]  /*1cfd0*/  BSYNC B1 ;  /* 0x0000000000017941 */ /* 0x000fea0003800000 */
.L_x_2003:
[----:B01----:R-:W-:Y:S01]  /*1cfe0*/  VIADD R2, R16, 0x400 ;  /* 0x0000040010027836 */ /* 0x003fe20000000000 */
[----:B------:R-:W2:Y:S01]  /*1cff0*/  LDL R233, [R1+0x28] ;  /* 0x0000280001e97983 */ /* 0x000ea20000100800 */
[----:B------:R-:W-:Y:S01]  /*1d000*/  IMAD.MOV.U32 R3, RZ, RZ, 0x40000040 ;  /* 0x40000040ff037424 */ /* 0x000fe200078e00ff */
[----:B------:R-:W-:Y:S01]  /*1d010*/  WARPGROUP.ARRIVE ;  /* 0x00000000000079c5 */ /* 0x000fe20000000000 */
[----:B------:R-:W-:Y:S01]  /*1d020*/  ULDC UR5, c[0x0][0x9d8] ;  /* 0x0002760000057ab9 */ /* 0x000fe20000000800 */
[----:B------:R-:W-:Y:S01]  /*1d030*/  SHF.R.U32.HI R2, RZ, 0x4, R2 ;  /* 0x00000004ff027819 */ /* 0x000fe20000011602 */
[----:B------:R-:W3:Y:S03]  /*1d040*/  LDL R23, [R1+0x4c] ;  /* 0x00004c0001177983 */ /* 0x000ee60000100800 */
[----:B------:R-:W-:-:S04]  /*1d050*/  LOP3.LUT R2, R2, 0x3fff, RZ, 0xc0, !PT ;  /* 0x00003fff02027812 */ /* 0x000fc800078ec0ff */
[----:B------:R-:W-:-:S05]  /*1d060*/  LOP3.LUT R2, R2, 0x2000000, RZ, 0xfc, !PT ;  /* 0x0200000002027812 */ /* 0x000fca00078efcff */
[----:B------:R-:W-:Y:S01]  /*1d070*/  IMAD R2, R232, 0x800, R2 ;  /* 0x00000800e8027824 */ /* 0x000fe200078e0202 */
[----:B------:R-:W-:-:S04]  /*1d080*/  R2UR UR7, R3 ;  /* 0x00000000030772ca */ /* 0x000fc800000e0000 */
[----:B------:R-:W-:-:S13]  /*1d090*/  R2UR UR6, R2 ;  /* 0x00000000020672ca */ /* 0x000fda00000e0000 */
[----:B------:R-:W-:Y:S01]  /*1d0a0*/  HGMMA.64x256x16.F32.BF16 R24, R196, gdesc[UR4].tnspB, R24, gsb0 ;  /* 0x43e00004c4187df0 */ /* 0x000fe20008001818 */
[----:B--2---:R-:W-:Y:S02]  /*1d0b0*/  R2UR UR4, R233 ;  /* 0x00000000e90472ca */ /* 0x004fe400000e0000 */
[----:B------:R-:W3:Y:S01]  /*1d0c0*/  LDL R233, [R1+0x34] ;  /* 0x0000340001e97983 */ /* 0x000ee20000100800 */
[----:B------:R-:W-:Y:S02]  /*1d0d0*/  IMAD.MOV.U32 R3, RZ, RZ, 0x40000040 ;  /* 0x40000040ff037424 */ /* 0x000fe400078e00ff */
[----:B------:R-:W-:Y:S01]  /*1d0e0*/  FMUL.FTZ R153, R153, UR5 ;  /* 0x0000000599997c20 */ /* 0x000fe20008410000 */
[----:B------:R-:W-:Y:S02]  /*1d0f0*/  WARPGROUP.DEPBAR.LE gsb0, 0x0 ;  /* 0x00008000000079c5 */ /* 0x000fe40000010000 */
[----:B------:R-:W-:Y:S01]  /*1d100*/  VIADD R196, R2, 0x80 ;  /* 0x0000008002c47836 */ /* 0x000fe20000000000 */
[----:B------:R-:W-:Y:S01]  /*1d110*/  WARPGROUP.ARRIVE ;  /* 0x00000000000079c5 */ /* 0x000fe20000000000 */
[----:B------:R-:W-:-:S02]  /*1d120*/  IMAD.MOV.U32 R197, RZ, RZ, 0x40000040 ;  /* 0x40000040ffc57424 */ /* 0x000fc400078e00ff */
[----:B------:R-:W-:Y:S01]  /*1d130*/  FMUL.FTZ R160, R160, UR5 ;  /* 0x00000005a0a07c20 */ /* 0x000fe20008410000 */
[----:B------:R-:W-:Y:S01]  /*1d140*/  @!P1 IMAD R4, R4, 0x8, R16 ;  /* 0x0000000804049824 */ /* 0x000fe200078e0210 */
[----:B------:R-:W-:Y:S01]  /*1d150*/  R2UR UR6, R196 ;  /* 0x00000000c40672ca */ /* 0x000fe200000e0000 */
[----:B------:R-:W-:Y:S01]  /*1d160*/  FMUL.FTZ R165, R165, UR5 ;  /* 0x00000005a5a57c20 */ /* 0x000fe20008410000 */
[----:B------:R-:W-:Y:S01]  /*1d170*/  R2UR UR7, R197 ;  /* 0x00000000c50772ca */ /* 0x000fe200000e0000 */
[----:B------:R-:W-:Y:S02]  /*1d180*/  @!P1 VIADD R4, R4, 0x30840 ;  /* 0x0003084004049836 */ /* 0x000fe40000000000 */
[----:B------:R-:W-:Y:S01]  /*1d190*/  FMUL.FTZ R169, R169, UR5 ;  /* 0x00000005a9a97c20 */ /* 0x000fe20008410000 */
[----:B------:R-:W-:Y:S01]  /*1d1a0*/  FMUL.FTZ R172, R172, UR5 ;  /* 0x00000005acac7c20 */ /* 0x000fe20008410000 */
[----:B------:R-:W-:Y:S01]  /*1d1b0*/  FMUL.FTZ R173, R173, UR5 ;  /* 0x00000005adad7c20 */ /* 0x000fe20008410000 */
[----:B------:R-:W0:Y:S01]  /*1d1c0*/  MUFU.TANH R153, R153 ;  /* 0x0000009900997308 */ /* 0x000e220000002400 */
[----:B------:R-:W-:-:S06]  /*1d1d0*/  @!P1 PRMT R4, RZ, 0x654, R4 ;  /* 0x00000654ff049816 */ /* 0x000fcc0000000004 */
[----:B------:R-:W-:Y:S01]  /*1d1e0*/  HGMMA.64x256x16.F32.BF16 R24, R192, gdesc[UR4].tnspB, R24, gsb0 ;  /* 0x43e00004c0187df0 */ /* 0x000fe20008001818 */
[----:B------:R-:W1:Y:S08]  /*1d1f0*/  MUFU.TANH R160, R160 ;  /* 0x000000a000a07308 */ /* 0x000e700000002400 */
[----:B------:R-:W2:Y:S08]  /*1d200*/  MUFU.TANH R165, R165 ;  /* 0x000000a500a57308 */ /* 0x000eb00000002400 */
[----:B------:R-:W4:Y:S08]  /*1d210*/  MUFU.TANH R169, R169 ;  /* 0x000000a900a97308 */ /* 0x000f300000002400 */
[----:B------:R-:W0:Y:S08]  /*1d220*/  MUFU.TANH R172, R172 ;  /* 0x000000ac00ac7308 */ /* 0x000e300000002400 */
[----:B------:R-:W0:Y:S01]  /*1d230*/  MUFU.TANH R173, R173 ;  /* 0x000000ad00ad7308 */ /* 0x000e220000002400 */
[----:B------:R-:W-:-:S02]  /*1d240*/  WARPGROUP.DEPBAR.LE gsb0, 0x0 ;  /* 0x00008000000079c5 */ /* 0x000fc40000010000 */
[C---:B------:R-:W-:Y:S01]  /*1d250*/  VIADD R192, R2.reuse, 0x100 ;  /* 0x0000010002c07836 */ /* 0x040fe20000000000 */
[----:B------:R-:W-:Y:S01]  /*1d260*/  WARPGROUP.ARRIVE ;  /* 0x00000000000079c5 */ /* 0x000fe20000000000 */
[----:B------:R-:W-:Y:S02]  /*1d270*/  IMAD.MOV.U32 R193, RZ, RZ, 0x40000040 ;  /* 0x40000040ffc17424 */ /* 0x000fe400078e00ff */
[----:B------:R-:W-:Y:S01]  /*1d280*/  VIADD R2, R2, 0x180 ;  /* 0x0000018002027836 */ /* 0x000fe20000000000 */
[----:B------:R-:W-:Y:S01]  /*1d290*/  R2UR UR6, R192 ;  /* 0x00000000c00672ca */ /* 0x000fe200000e0000 */
[----:B---3--:R-:W-:Y:S01]  /*1d2a0*/  IMAD.IADD R23, R23, 0x1, R233 ;  /* 0x0000000117177824 */ /* 0x008fe200078e02e9 */
[----:B------:R-:W-:-:S13]  /*1d2b0*/  R2UR UR7, R193 ;  /* 0x00000000c10772ca */ /* 0x000fda00000e0000 */
[----:B------:R-:W-:Y:S01]  /*1d2c0*/  HGMMA.64x256x16.F32.BF16 R24, R188, gdesc[UR4].tnspB, R24, gsb0 ;  /* 0x43e00004bc187df0 */ /* 0x000fe20008001818 */
[----:B------:R-:W-:Y:S02]  /*1d2d0*/  R2UR UR6, R2 ;  /* 0x00000000020672ca */ /* 0x000fe400000e0000 */
[----:B------:R-:W-:Y:S01]  /*1d2e0*/  R2UR UR7, R3 ;  /* 0x00000000030772ca */ /* 0x000fe200000e0000 */
[----:B------:R-:W3:Y:S08]  /*1d2f0*/  @P5 LDC R2, c[0x0][0x44c] ;  /* 0x00011300ff025b82 */ /* 0x000ef00000000800 */
[----:B------:R-:W5:Y:S01]  /*1d300*/  @P5 LDC R3, c[0x0][0x450] ;  /* 0x00011400ff035b82 */ /* 0x000f620000000800 */
[----:B------:R-:W-:-:S02]  /*1d310*/  WARPGROUP.DEPBAR.LE gsb0, 0x0 ;  /* 0x00008000000079c5 */ /* 0x000fc40000010000 */
[----:B------:R-:W-:-:S13]  /*1d320*/  WARPGROUP.ARRIVE ;  /* 0x00000000000079c5 */ /* 0x000fda0000000000 */
[----:B------:R-:W-:Y:S03]  /*1d330*/  HGMMA.64x256x16.F32.BF16 R24, R184, gdesc[UR4].tnspB, R24, gsb0 ;  /* 0x43e00004b8187df0 */ /* 0x000fe60008001818 */
[----:B------:R-:W-:Y:S02]  /*1d340*/  WARPGROUP.DEPBAR.LE gsb0, 0x0 ;  /* 0x00008000000079c5 */ /* 0x000fe40000010000 */
[----:B---3--:R-:W-:-:S04]  /*1d350*/  @P5 IMAD.HI.U32 R184, R23, R2, RZ ;  /* 0x0000000217b85227 */ /* 0x008fc800078e00ff */
[----:B------:R-:W-:Y:S01]  /*1d360*/  FMUL.FTZ R185, R161, UR5 ;  /* 0x00000005a1b97c20 */ /* 0x000fe20008410000 */
[----:B------:R-:W-:Y:S01]  /*1d370*/  FMUL.FTZ R161, R163, UR5 ;  /* 0x00000005a3a17c20 */ /* 0x000fe20008410000 */
[----:B------:R-:W-:Y:S01]  /*1d380*/  FMUL.FTZ R163, R167, UR5 ;  /* 0x00000005a7a37c20 */ /* 0x000fe20008410000 */
[----:B------:R-:W-:Y:S01]  /*1d390*/  IMAD.MOV.U32 R2, RZ, RZ, R23 ;  /* 0x000000ffff027224 */ /* 0x000fe200078e0017 */
[----:B-----5:R-:W-:Y:S01]  /*1d3a0*/  @P5 SHF.R.U32.HI R2, RZ, R3, R184 ;  /* 0x00000003ff025219 */ /* 0x020fe200000116b8 */
[----:B------:R-:W-:Y:S01]  /*1d3b0*/  FMUL.FTZ R167, R174, UR5 ;  /* 0x00000005aea77c20 */ /* 0x000fe20008410000 */
[----:B------:R-:W-:Y:S01]  /*1d3c0*/  FMUL.FTZ R3, R152, UR5 ;  /* 0x0000000598037c20 */ /* 0x000fe20008410000 */
[----:B------:R-:W-:Y:S01]  /*1d3d0*/  FMUL.FTZ R174, R176, UR5 ;  /* 0x00000005b0ae7c20 */ /* 0x000fe20008410000 */
[----:B------:R-:W-:Y:S01]  /*1d3e0*/  FMUL.FTZ R152, R154, UR5 ;  /* 0x000000059a987c20 */ /* 0x000fe20008410000 */
[----:B------:R-:W-:Y:S01]  /*1d3f0*/  FMUL.FTZ R176, R177, UR5 ;  /* 0x00000005b1b07c20 */ /* 0x000fe20008410000 */
[----:B------:R-:W-:Y:S01]  /*1d400*/  FMUL.FTZ R154, R158, UR5 ;  /* 0x000000059e9a7c20 */ /* 0x000fe20008410000 */
[----:B------:R-:W3:Y:S01]  /*1d410*/  SHFL.IDX PT, R188, R2, RZ, 0x1c1f ;  /* 0x001c1fff02bc7589 */ /* 0x000ee200000e0000 */
[----:B------:R-:W-:-:S02]  /*1d420*/  IMAD.SHL.U32 R177, R5, 0x40, RZ ;  /* 0x0000004005b17824 */ /* 0x000fc400078e00ff */
        /* <DEDUP_REMOVED lines=12> */
[----:B------:R5:W-:Y:S01]  /*1d4f0*/  @!P1 SYNCS.ARRIVE.TRANS64.RED.A1T0 RZ, [R4+URZ], RZ ;  /* 0x000000ff04ff99a7 */ /* 0x000be2000810043f */
[----:B------:R-:W-:Y:S01]  /*1d500*/  IADD3 R156, -R177, 0x1, RZ ;  /* 0x00000001b19c7810 */ /* 0x000fe20007ffe1ff */
[----:B------:R-:W-:Y:S01]  /*1d510*/  FMUL.FTZ R184, R157, UR5 ;  /* 0x000000059db87c20 */ /* 0x000fe20008410000 */
[----:B------:R-:W-:Y:S01]  /*1d520*/  FMUL.FTZ R178, R180, UR5 ;  /* 0x00000005b4b27c20 */ /* 0x000fe20008410000 */
[----:B------:R-:W-:Y:S01]  /*1d530*/  FMUL.FTZ R179, R181, UR5 ;  /* 0x00000005b5b37c20 */ /* 0x000fe20008410000 */
[----:B------:R-:W-:Y:S01]  /*1d540*/  FMUL.FTZ R175, R183, UR5 ;  /* 0x00000005b7af7c20 */ /* 0x000fe20008410000 */
[----:B------:R-:W-:Y:S01]  /*1d550*/  IMAD R156, R229, -0x2, R156 ;  /* 0xfffffffee59c7824 */ /* 0x000fe200078e029c */
[----:B------:R-:W0:Y:S01]  /*1d560*/  MUFU.TANH R3, R3 ;  /* 0x0000000300037308 */ /* 0x000e220000002400 */
[----:B-----5:R-:W-:Y:S01]  /*1d570*/  FMUL.FTZ R4, R182, UR5 ;  /* 0x00000005b6047c20 */ /* 0x020fe20008410000 */
[----:B------:R-:W-:-:S02]  /*1d580*/  ULDC UR5, c[0x0][0x9e0] ;  /* 0x0002780000057ab9 */ /* 0x000fc40000000800 */
[----:B------:R-:W-:-:S04]  /*1d590*/  IADD3 R156, -R220, R156, R221 ;  /* 0x0000009cdc9c7210 */ /* 0x000fc80007ffe1dd */
[----:B------:R-:W0:Y:S01]  /*1d5a0*/  MUFU.TANH R152, R152 ;  /* 0x0000009800987308 */ /* 0x000e220000002400 */
[C---:B------:R-:W-:Y:S02]  /*1d5b0*/  VIADD R183, R156.reuse, UR5 ;  /* 0x000000059cb77c36 */ /* 0x040fe40008000000 */
[----:B------:R-:W-:Y:S02]  /*1d5c0*/  VIADD R182, R156, UR4 ;  /* 0x000000049cb67c36 */ /* 0x000fe40008000000 */
[--C-:B---3--:R-:W-:Y:S02]  /*1d5d0*/  IMAD.IADD R181, R183, 0x1, R188.reuse ;  /* 0x00000001b7b57824 */ /* 0x108fe400078e02bc */
[----:B------:R-:W-:Y:S01]  /*1d5e0*/  IMAD.IADD R180, R182, 0x1, R188 ;  /* 0x00000001b6b47824 */ /* 0x000fe200078e02bc */
[----:B------:R-:W3:Y:S08]  /*1d5f0*/  MUFU.TANH R23, R23 ;  /* 0x0000001700177308 */ /* 0x000ef00000002400 */
        /* <DEDUP_REMOVED lines=32> */
[----:B------:R-:W1:Y:S02]  /*1d800*/  @P2 LDC.64 R156, c[0x0][0x9e8] ;  /* 0x00027a00ff9c2b82 */ /* 0x000e640000000a00 */
[----:B-1----:R-:W-:-:S05]  /*1d810*/  @P2 IMAD.HI.U32 R156, R188, R156, RZ ;  /* 0x0000009cbc9c2227 */ /* 0x002fca00078e00ff */
[----:B------:R-:W-:-:S04]  /*1d820*/  @P2 SHF.R.U32.HI R188, RZ, R157, R156 ;  /* 0x0000009dffbc2219 */ /* 0x000fc8000001169c */
[----:B------:R-:W-:Y:S01]  /*1d830*/  LOP3.LUT R188, RZ, R188, RZ, 0x33, !PT ;  /* 0x000000bcffbc7212 */ /* 0x000fe200078e33ff */
[----:B------:R-:W-:Y:S06]  /*1d840*/  BRA `(.L_x_2009) ;  /* 0x0000000000187947 */ /* 0x000fec0003800000 */
.L_x_2008:
[----:B------:R-:W-:Y:S02]  /*1d850*/  ULDC UR4, c[0x0][0x9e4] ;  /* 0x0002790000047ab9 */ /* 0x000fe40000000800 */
[----:B------:R-:W-:-:S05]  /*1d860*/  IMAD.U32 R189, RZ, RZ, UR4 ;  /* 0x00000004ffbd7e24 */ /* 0x000fca000f8e00ff */
[----:B------:R-:W-:-:S13]  /*1d870*/  ISETP.NE.AND P2, PT, R189, 0x1, PT ;  /* 0x00000001bd00780c */ /* 0x000fda0003f45270 */
[----:B------:R-:W1:Y:S02]  /*1d880*/  @P2 LDC.64 R156, c[0x0][0x9e8] ;  /* 0x00027a00ff9c2b82 */ /* 0x000e640000000a00 */
[----:B-1----:R-:W-:-:S05]  /*1d890*/  @P2 IMAD.HI.U32 R156, R188, R156, RZ ;  /* 0x0000009cbc9c2227 */ /* 0x002fca00078e00ff */
[----:B------:R-:W-:-:S07]  /*1d8a0*/  @P2 SHF.R.U32.HI R188, RZ, R157, R156 ;  /* 0x0000009dffbc2219 */ /* 0x000fce000001169c */
.L_x_2009:
[----:B------:R-:W-:Y:S05]  /*1d8b0*/  BSYNC B1 ;  /* 0x0000000000017941 */ /* 0x000fea0003800000 */
.L_x_2007:
[----:B------:R-:W-:-:S04]  /*1d8c0*/  IMAD R188, R188, R189, -R177 ;  /* 0x000000bdbcbc7224 */ /* 0x000fc800078e0ab1 */
[----:B------:R-:W-:-:S05]  /*1d8d0*/  IMAD R188, R229, -0x2, R188 ;  /* 0xfffffffee5bc7824 */ /* 0x000fca00078e02bc */
[----:B------:R-:W-:Y:S02]  /*1d8e0*/  VIMNMX R180, R180, R188, !PT ;  /* 0x000000bcb4b47248 */ /* 0x000fe40007fe0100 */
[----:B------:R-:W-:-:S07]  /*1d8f0*/  VIADDMNMX R181, R188, R189, R181, PT ;  /* 0x000000bdbcb57246 */ /* 0x000fce00038001b5 */
.L_x_2006:
[----:B------:R-:W-:Y:S01]  /*1d900*/  ISETP.GT.AND P2, PT, R5, -0x1, PT ;  /* 0xffffffff0500780c */ /* 0x000fe20003f44270 */
[----:B------:R-:W1:Y:S03]  /*1d910*/  SHFL.IDX PT, R2, R2, 0x1, 0x1c1f ;  /* 0x003c1f0002027f89 */ /* 0x000e6600000e0000 */
[C---:B------:R-:W-:Y:S02]  /*1d920*/  ISETP.GT.AND P4, PT, R180.reuse, RZ, P2 ;  /* 0x000000ffb400720c */ /* 0x040fe40001784270 */
[----:B------:R-:W-:Y:S02]  /*1d930*/  ISETP.GT.AND P3, PT, R180, 0x1, P2 ;  /* 0x00000001b400780c */ /* 0x000fe40001764270 */
[C---:B------:R-:W-:Y:S02]  /*1d940*/  ISETP.LT.OR P4, PT, R181.reuse, 0x1, P4 ;  /* 0x00000001b500780c */ /* 0x040fe40002781670 */
[----:B------:R-:W-:-:S02]  /*1d950*/  ISETP.LT.OR P3, PT, R181, 0x2, P3 ;  /* 0x00000002b500780c */ /* 0x000fc40001f61670 */
[----:B0-----:R-:W-:Y:S02]  /*1d960*/  FSEL R156, R3, -INF , !P4 ;  /* 0xff800000039c7808 */ /* 0x001fe40006000000 */
[----:B------:R-:W-:Y:S02]  /*1d970*/  FSEL R153, R153, -INF , !P3 ;  /* 0xff80000099997808 */ /* 0x000fe40005800000 */
[C---:B------:R-:W-:Y:S02]  /*1d980*/  ISETP.GT.AND P4, PT, R180.reuse, 0x8, P2 ;  /* 0x00000008b400780c */ /* 0x040fe40001784270 */
[----:B------:R-:W-:Y:S02]  /*1d990*/  ISETP.GT.AND P3, PT, R180, 0x9, P2 ;  /* 0x00000009b400780c */ /* 0x000fe40001764270 */
[C---:B------:R-:W-:Y:S02]  /*1d9a0*/  ISETP.LT.OR P4, PT, R181.reuse, 0x9, P4 ;  /* 0x00000009b500780c */ /* 0x040fe40002781670 */
[----:B------:R-:W-:-:S02]  /*1d9b0*/  ISETP.LT.OR P3, PT, R181, 0xa, P3 ;  /* 0x0000000ab500780c */ /* 0x000fc40001f61670 */
[----:B------:R-:W-:Y:S01]  /*1d9c0*/  FSEL R155, R155, -INF , !P4 ;  /* 0xff8000009b9b7808 */ /* 0x000fe20006000000 */
[--C-:B-1----:R-:W-:Y:S01]  /*1d9d0*/  IMAD.IADD R183, R183, 0x1, R2.reuse ;  /* 0x00000001b7b77824 */ /* 0x102fe200078e0202 */
        /* <DEDUP_REMOVED lines=52> */
.L_x_2012:
[----:B------:R-:W-:Y:S02]  /*1dd20*/  ULDC UR4, c[0x0][0x9e4] ;  /* 0x0002790000047ab9 */ /* 0x000fe40000000800 */
[----:B------:R-:W-:-:S05]  /*1dd30*/  IMAD.U32 R180, RZ, RZ, UR4 ;  /* 0x00000004ffb47e24 */ /* 0x000fca000f8e00ff */
[----:B------:R-:W-:-:S13]  /*1dd40*/  ISETP.NE.AND P3, PT, R180, 0x1, PT ;  /* 0x00000001b400780c */ /* 0x000fda0003f65270 */
[----:B------:R-:W0:Y:S02]  /*1dd50*/  @P3 LDC.64 R2, c[0x0][0x9e8] ;  /* 0x00027a00ff023b82 */ /* 0x000e240000000a00 */
[----:B0-----:R-:W-:-:S05]  /*1dd60*/  @P3 IMAD.HI.U32 R2, R157, R2, RZ ;  /* 0x000000029d023227 */ /* 0x001fca00078e00ff */
[----:B------:R-:W-:-:S07]  /*1dd70*/  @P3 SHF.R.U32.HI R157, RZ, R3, R2 ;  /* 0x00000003ff9d3219 */ /* 0x000fce0000011602 */
.L_x_2013:
[----:B------:R-:W-:Y:S05]  /*1dd80*/  BSYNC B1 ;  /* 0x0000000000017941 */ /* 0x000fea0003800000 */
.L_x_2011:
[----:B------:R-:W-:-:S04]  /*1dd90*/  IMAD R157, R157, R180, -R177 ;  /* 0x000000b49d9d7224 */ /* 0x000fc800078e0ab1 */
[----:B------:R-:W-:-:S05]  /*1dda0*/  IMAD R157, R229, -0x2, R157 ;  /* 0xfffffffee59d7824 */ /* 0x000fca00078e029d */
[----:B------:R-:W-:Y:S02]  /*1ddb0*/  VIMNMX R182, R182, R157, !PT ;  /* 0x0000009db6b67248 */ /* 0x000fe40007fe0100 */
[----:B------:R-:W-:-:S07]  /*1ddc0*/  VIADDMNMX R183, R157, R180, R183, PT ;  /* 0x000000b49db77246 */ /* 0x000fce00038001b7 */
.L_x_2010:
[----:B------:R-:W-:Y:S01]  /*1ddd0*/  @!P1 VIADD R0, R0, 0x30860 ;  /* 0x0003086000009836 */ /* 0x000fe20000000000 */
[----:B------:R-:W2:Y:S01]  /*1dde0*/  LDL R180, [R1+0x50] ;  /* 0x0000500001b47983 */ /* 0x000ea20000100800 */
[----:B------:R-:W-:Y:S01]  /*1ddf0*/  ULDC UR4, c[0x0][0x988] ;  /* 0x0002620000047ab9 */ /* 0x000fe20000000800 */
[----:B------:R-:W-:Y:S02]  /*1de00*/  IMAD.MOV.U32 R233, RZ, RZ, R219 ;  /* 0x000000ffffe97224 */ /* 0x000fe400078e00db */
[----:B------:R-:W-:Y:S01]  /*1de10*/  @!P1 PRMT R0, RZ, 0x654, R0 ;  /* 0x00000654ff009816 */ /* 0x000fe20000000000 */
[----:B------:R-:W-:-:S03]  /*1de20*/  IMAD.MOV.U32 R232, RZ, RZ, R22 ;  /* 0x000000ffffe87224 */ /* 0x000fc600078e0016 */
        /* <DEDUP_REMOVED lines=22> */
[C---:B------:R-:W-:Y:S01]  /*1df90*/  FSETP.NEU.FTZ.AND P3, PT, R3.reuse, -INF , PT ;  /* 0xff8000000300780b */ /* 0x040fe20003f7d000 */
[----:B------:R-:W-:-:S03]  /*1dfa0*/  FMUL.FTZ R0, R3, R2 ;  /* 0x0000000203007220 */ /* 0x000fc60000410000 */
[----:B------:R-:W-:Y:S02]  /*1dfb0*/  FSEL R157, R3, RZ, P3 ;  /* 0x000000ff039d7208 */ /* 0x000fe40001800000 */
[----:B------:R-:W-:Y:S02]  /*1dfc0*/  FSEL R0, R0, RZ, P3 ;  /* 0x000000ff00007208 */ /* 0x000fe40001800000 */
[----:B------:R-:W-:Y:S01]  /*1dfd0*/  ISETP.GT.AND P3, PT, R182, 0x1, P2 ;  /* 0x00000001b600780c */ /* 0x000fe20001764270 */
[----:B------:R-:W-:Y:S01]  /*1dfe0*/  FADD.FTZ R157, -R157, R231 ;  /* 0x000000e79d9d7221 */ /* 0x000fe20000010100 */
[----:B------:R-:W-:Y:S02]  /*1dff0*/  IMAD.MOV.U32 R231, RZ, RZ, R3 ;  /* 0x000000ffffe77224 */ /* 0x000fe400078e0003 */
[-CC-:B------:R-:W-:Y:S01]  /*1e000*/  FFMA.FTZ R156, R156, R2.reuse, -R0.reuse ;  /* 0x000000029c9c7223 */ /* 0x180fe20000010800 */
[----:B------:R-:W-:Y:S01]  /*1e010*/  ISETP.LT.OR P4, PT, R183, 0x2, P3 ;  /* 0x00000002b700780c */ /* 0x000fe20001f81670 */
[-C--:B------:R-:W-:Y:S01]  /*1e020*/  FMUL.FTZ R157, R157, R2.reuse ;  /* 0x000000029d9d7220 */ /* 0x080fe20000410000 */
[-CC-:B------:R-:W-:Y:S01]  /*1e030*/  FFMA.FTZ R153, R153, R2.reuse, -R0.reuse ;  /* 0x0000000299997223 */ /* 0x180fe20000010800 */
[C---:B------:R-:W-:Y:S01]  /*1e040*/  ISETP.GT.AND P3, PT, R182.reuse, 0x8, P2 ;  /* 0x00000008b600780c */ /* 0x040fe20001764270 */
[-CC-:B------:R-:W-:Y:S01]  /*1e050*/  FFMA.FTZ R155, R155, R2.reuse, -R0.reuse ;  /* 0x000000029b9b7223 */ /* 0x180fe20000010800 */
[----:B------:R-:W-:Y:S01]  /*1e060*/  FSEL R177, R23, -INF , !P4 ;  /* 0xff80000017b17808 */ /* 0x000fe20006000000 */
[----:B------:R-:W-:Y:S01]  /*1e070*/  MUFU.EX2 R156, R156 ;  /* 0x0000009c009c7308 */ /* 0x000fe20000000800 */
[----:B------:R-:W-:Y:S01]  /*1e080*/  ISETP.GT.AND P4, PT, R182, 0x9, P2 ;  /* 0x00000009b600780c */ /* 0x000fe20001784270 */
[-CC-:B------:R-:W-:Y:S01]  /*1e090*/  FFMA.FTZ R184, R184, R2.reuse, -R0.reuse ;  /* 0x00000002b8b87223 */ /* 0x180fe20000010800 */
[C---:B------:R-:W-:Y:S01]  /*1e0a0*/  ISETP.LT.OR P3, PT, R183.reuse, 0x9, P3 ;  /* 0x00000009b700780c */ /* 0x040fe20001f61670 */
[-CC-:B------:R-:W-:Y:S01]  /*1e0b0*/  FFMA.FTZ R160, R160, R2.reuse, -R0.reuse ;  /* 0x00000002a0a07223 */ /* 0x180fe20000010800 */
[----:B------:R-:W-:Y:S01]  /*1e0c0*/  ISETP.LT.OR P4, PT, R183, 0xa, P4 ;  /* 0x0000000ab700780c */ /* 0x000fe20002781670 */
[-CC-:B------:R-:W-:Y:S01]  /*1e0d0*/  FFMA.FTZ R185, R185, R2.reuse, -R0.reuse ;  /* 0x00000002b9b97223 */ /* 0x180fe20000010800 */
[----:B------:R-:W-:Y:S01]  /*1e0e0*/  FSEL R154, R154, -INF , !P3 ;  /* 0xff8000009a9a7808 */ /* 0x000fe20005800000 */
[----:B------:R-:W0:Y:S01]  /*1e0f0*/  MUFU.EX2 R23, R157 ;  /* 0x0000009d00177308 */ /* 0x000e220000000800 */
[----:B------:R-:W-:Y:S01]  /*1e100*/  FSEL R158, R158, -INF , !P4 ;  /* 0xff8000009e9e7808 */ /* 0x000fe20006000000 */
[-CC-:B------:R-:W-:Y:S01]  /*1e110*/  FFMA.FTZ R186, R186, R2.reuse, -R0.reuse ;  /* 0x00000002baba7223 */ /* 0x180fe20000010800 */
[C---:B------:R-:W-:Y:S01]  /*1e120*/  ISETP.GT.AND P4, PT, R182.reuse, 0x11, P2 ;  /* 0x00000011b600780c */ /* 0x040fe20001784270 */
[-CC-:B------:R-:W-:Y:S01]  /*1e130*/  FFMA.FTZ R165, R165, R2.reuse, -R0.reuse ;  /* 0x00000002a5a57223 */ /* 0x180fe20000010800 */
[----:B------:R-:W-:Y:S01]  /*1e140*/  ISETP.GT.AND P3, PT, R182, 0x10, P2 ;  /* 0x00000010b600780c */ /* 0x000fe20001764270 */
[-CC-:B------:R-:W-:Y:S01]  /*1e150*/  FFMA.FTZ R187, R187, R2.reuse, -R0.reuse ;  /* 0x00000002bbbb7223 */ /* 0x180fe20000010800 */
[C---:B------:R-:W-:Y:S01]  /*1e160*/  ISETP.LT.OR P4, PT, R183.reuse, 0x12, P4 ;  /* 0x00000012b700780c */ /* 0x040fe20002781670 */
[----:B------:R0:W1:Y:S01]  /*1e170*/  MUFU.EX2 R196, R153 ;  /* 0x0000009900c47308 */ /* 0x0000620000000800 */
[----:B------:R-:W-:Y:S01]  /*1e180*/  ISETP.LT.OR P3, PT, R183, 0x11, P3 ;  /* 0x00000011b700780c */ /* 0x000fe20001f61670 */
[-CC-:B------:R-:W-:Y:S01]  /*1e190*/  FFMA.FTZ R169, R169, R2.reuse, -R0.reuse ;  /* 0x00000002a9a97223 */ /* 0x180fe20000010800 */
[----:B------:R-:W-:Y:S01]  /*1e1a0*/  FSEL R161, R161, -INF , !P4 ;  /* 0xff800000a1a17808 */ /* 0x000fe20006000000 */
[-CC-:B------:R-:W-:Y:S01]  /*1e1b0*/  FFMA.FTZ R172, R172, R2.reuse, -R0.reuse ;  /* 0x00000002acac7223 */ /* 0x180fe20000010800 */
[C---:B------:R-:W-:Y:S01]  /*1e1c0*/  ISETP.GT.AND P4, PT, R182.reuse, 0x19, P2 ;  /* 0x00000019b600780c */ /* 0x040fe20001784270 */
[----:B------:R-:W-:Y:S01]  /*1e1d0*/  FFMA.FTZ R173, R173, R2, -R0 ;  /* 0x00000002adad7223 */ /* 0x000fe20000010800 */
[----:B------:R-:W-:Y:S01]  /*1e1e0*/  FSEL R159, R159, -INF , !P3 ;  /* 0xff8000009f9f7808 */ /* 0x000fe20005800000 */
[----:B------:R-:W-:Y:S01]  /*1e1f0*/  MUFU.EX2 R155, R155 ;  /* 0x0000009b009b7308 */ /* 0x000fe20000000800 */
[----:B------:R-:W-:Y:S01]  /*1e200*/  ISETP.LT.OR P4, PT, R183, 0x1a, P4 ;  /* 0x0000001ab700780c */ /* 0x000fe20002781670 */
[----:B0-----:R-:W-:Y:S01]  /*1e210*/  FFMA.FTZ R153, R23, R228, R156 ;  /* 0x000000e417997223 */ /* 0x001fe2000001009c */
[----:B------:R-:W-:Y:S01]  /*1e220*/  ISETP.GT.AND P3, PT, R182, 0x18, P2 ;  /* 0x00000018b600780c */ /* 0x000fe20001764270 */
[-CC-:B------:R-:W-:Y:S01]  /*1e230*/  FFMA.FTZ R174, R174, R2.reuse, -R0.reuse ;  /* 0x00000002aeae7223 */ /* 0x180fe20000010800 */
[----:B------:R-:W-:Y:S01]  /*1e240*/  FSEL R163, R163, -INF , !P4 ;  /* 0xff800000a3a37808 */ /* 0x000fe20006000000 */
[--C-:B------:R-:W-:Y:S01]  /*1e250*/  FFMA.FTZ R176, R176, R2, -R0.reuse ;  /* 0x00000002b0b07223 */ /* 0x100fe20000010800 */
[----:B------:R-:W-:Y:S01]  /*1e260*/  ISETP.GT.AND P4, PT, R182, 0x21, P2 ;  /* 0x00000021b600780c */ /* 0x000fe20001784270 */
[----:B------:R-:W0:Y:S01]  /*1e270*/  MUFU.EX2 R184, R184 ;  /* 0x000000b800b87308 */ /* 0x000e220000000800 */
[C---:B-1----:R-:W-:Y:S01]  /*1e280*/  FADD.FTZ R153, R196.reuse, R153 ;  /* 0x00000099c4997221 */ /* 0x042fe20000010000 */
[----:B------:R-:W-:Y:S01]  /*1e290*/  F2FP.BF16.F32.PACK_AB R196, R196, R156 ;  /* 0x0000009cc4c4723e */ /* 0x000fe200000010ff */
[-CC-:B------:R-:W-:Y:S01]  /*1e2a0*/  FFMA.FTZ R178, R178, R2.reuse, -R0.reuse ;  /* 0x00000002b2b27223 */ /* 0x180fe20000010800 */
[----:B------:R-:W-:Y:S01]  /*1e2b0*/  ISETP.LT.OR P4, PT, R183, 0x22, P4 ;  /* 0x00000022b700780c */ /* 0x000fe20002781670 */
[----:B------:R-:W-:Y:S01]  /*1e2c0*/  FFMA.FTZ R0, R179, R2, -R0 ;  /* 0x00000002b3007223 */ /* 0x000fe20000010800 */
[----:B------:R-:W-:-:S02]  /*1e2d0*/  ISETP.LT.OR P3, PT, R183, 0x19, P3 ;  /* 0x00000019b700780c */ /* 0x000fc40001f61670 */
[----:B------:R-:W-:Y:S01]  /*1e2e0*/  FSEL R166, R166, -INF , !P4 ;  /* 0xff800000a6a67808 */ /* 0x000fe20006000000 */
[----:B------:R-:W-:Y:S01]  /*1e2f0*/  MUFU.EX2 R160, R160 ;  /* 0x000000a000a07308 */ /* 0x000fe20000000800 */
[----:B------:R-:W-:Y:S02]  /*1e300*/  ISETP.GT.AND P4, PT, R182, 0x29, P2 ;  /* 0x00000029b600780c */ /* 0x000fe40001784270 */
[----:B------:R-:W-:Y:S02]  /*1e310*/  FSEL R162, R162, -INF , !P3 ;  /* 0xff800000a2a27808 */ /* 0x000fe40005800000 */
[----:B------:R-:W-:Y:S02]  /*1e320*/  ISETP.LT.OR P4, PT, R183, 0x2a, P4 ;  /* 0x0000002ab700780c */ /* 0x000fe40002781670 */
[----:B------:R-:W-:Y:S01]  /*1e330*/  ISETP.GT.AND P3, PT, R182, 0x20, P2 ;  /* 0x00000020b600780c */ /* 0x000fe20001764270 */
[----:B------:R-:W1:Y:S01]  /*1e340*/  MUFU.EX2 R185, R185 ;  /* 0x000000b900b97308 */ /* 0x000e620000000800 */
[----:B------:R-:W-:-:S02]  /*1e350*/  FSEL R168, R168, -INF , !P4 ;  /* 0xff800000a8a87808 */ /* 0x000fc40006000000 */
[----:B------:R-:W-:Y:S02]  /*1e360*/  ISETP.GT.AND P4, PT, R182, RZ, P2 ;  /* 0x000000ffb600720c */ /* 0x000fe40001784270 */
[C---:B------:R-:W-:Y:S02]  /*1e370*/  ISETP.LT.OR P3, PT, R183.reuse, 0x21, P3 ;  /* 0x00000021b700780c */ /* 0x040fe40001f61670 */
[----:B------:R-:W-:Y:S01]  /*1e380*/  ISETP.LT.OR P4, PT, R183, 0x1, P4 ;  /* 0x00000001b700780c */ /* 0x000fe20002781670 */
[----:B------:R-:W-:Y:S01]  /*1e390*/  MUFU.EX2 R186, R186 ;  /* 0x000000ba00ba7308 */ /* 0x000fe20000000800 */
[----:B------:R-:W-:Y:S02]  /*1e3a0*/  FSEL R164, R164, -INF , !P3 ;  /* 0xff800000a4a47808 */ /* 0x000fe40005800000 */
[----:B------:R-:W-:Y:S02]  /*1e3b0*/  FSEL R152, R152, -INF , !P4 ;  /* 0xff80000098987808 */ /* 0x000fe40006000000 */
[----:B------:R-:W-:-:S02]  /*1e3c0*/  ISETP.GT.AND P3, PT, R182, 0x28, P2 ;  /* 0x00000028b600780c */ /* 0x000fc40001764270 */
[----:B------:R-:W-:Y:S01]  /*1e3d0*/  FMNMX.FTZ R156, R152, R230, !PT ;  /* 0x000000e6989c7209 */ /* 0x000fe20007810000 */
[----:B------:R-:W3:Y:S01]  /*1e3e0*/  MUFU.EX2 R165, R165 ;  /* 0x000000a500a57308 */ /* 0x000ee20000000800 */
[----:B------:R-:W-:Y:S02]  /*1e3f0*/  ISETP.LT.OR P3, PT, R183, 0x29, P3 ;  /* 0x00000029b700780c */ /* 0x000fe40001f61670 */
[----:B------:R-:W-:Y:S02]  /*1e400*/  FMNMX.FTZ R156, R177, R156, !PT ;  /* 0x0000009cb19c7209 */ /* 0x000fe40007810000 */
[----:B------:R-:W-:Y:S02]  /*1e410*/  FSEL R167, R167, -INF , !P3 ;  /* 0xff800000a7a77808 */ /* 0x000fe40005800000 */
[----:B------:R-:W-:Y:S01]  /*1e420*/  FMNMX.FTZ R156, R154, R156, !PT ;  /* 0x0000009c9a9c7209 */ /* 0x000fe20007810000 */
[----:B------:R-:W-:Y:S01]  /*1e430*/  MUFU.EX2 R187, R187 ;  /* 0x000000bb00bb7308 */ /* 0x000fe20000000800 */
[----:B------:R-:W-:-:S02]  /*1e440*/  ISETP.GT.AND P3, PT, R182, 0x30, P2 ;  /* 0x00000030b600780c */ /* 0x000fc40001764270 */
[----:B------:R-:W-:Y:S02]  /*1e450*/  FMNMX.FTZ R156, R158, R156, !PT ;  /* 0x0000009c9e9c7209 */ /* 0x000fe40007810000 */
[----:B------:R-:W-:Y:S02]  /*1e460*/  ISETP.LT.OR P3, PT, R183, 0x31, P3 ;  /* 0x00000031b700780c */ /* 0x000fe40001f61670 */
[----:B------:R-:W-:Y:S01]  /*1e470*/  FMNMX.FTZ R156, R159, R156, !PT ;  /* 0x0000009c9f9c7209 */ /* 0x000fe20007810000 */
[----:B------:R-:W4:Y:S01]  /*1e480*/  MUFU.EX2 R169, R169 ;  /* 0x000000a900a97308 */ /* 0x000f220000000800 */
[----:B------:R-:W-:Y:S02]  /*1e490*/  FSEL R171, R171, -INF , !P3 ;  /* 0xff800000abab7808 */ /* 0x000fe40005800000 */
[----:B------:R-:W-:Y:S02]  /*1e4a0*/  FMNMX.FTZ R156, R161, R156, !PT ;  /* 0x0000009ca19c7209 */ /* 0x000fe40007810000 */
[----:B------:R-:W-:-:S02]  /*1e4b0*/  ISETP.GT.AND P3, PT, R182, 0x31, P2 ;  /* 0x00000031b600780c */ /* 0x000fc40001764270 */
[----:B------:R-:W-:Y:S01]  /*1e4c0*/  FMNMX.FTZ R156, R162, R156, !PT ;  /* 0x0000009ca29c7209 */ /* 0x000fe20007810000 */
[----:B------:R-:W-:Y:S01]  /*1e4d0*/  MUFU.EX2 R172, R172 ;  /* 0x000000ac00ac7308 */ /* 0x000fe20000000800 */
[----:B------:R-:W-:Y:S02]  /*1e4e0*/  ISETP.GT.AND P4, PT, R182, 0x38, P2 ;  /* 0x00000038b600780c */ /* 0x000fe40001784270 */
[----:B------:R-:W-:Y:S02]  /*1e4f0*/  FMNMX.FTZ R156, R163, R156, !PT ;  /* 0x0000009ca39c7209 */ /* 0x000fe40007810000 */
[----:B------:R-:W-:Y:S02]  /*1e500*/  ISETP.LT.OR P3, PT, R183, 0x32, P3 ;  /* 0x00000032b700780c */ /* 0x000fe40001f61670 */
[----:B------:R-:W-:Y:S01]  /*1e510*/  FMNMX.FTZ R156, R164, R156, !PT ;  /* 0x0000009ca49c7209 */ /* 0x000fe20007810000 */
[----:B------:R-:W5:Y:S01]  /*1e520*/  MUFU.EX2 R173, R173 ;  /* 0x000000ad00ad7308 */ /* 0x000f620000000800 */
[----:B------:R-:W-:-:S02]  /*1e530*/  ISETP.GT.AND P2, PT, R182, 0x39, P2 ;  /* 0x00000039b600780c */ /* 0x000fc40001744270 */
[----:B------:R-:W-:Y:S02]  /*1e540*/  FMNMX.FTZ R156, R166, R156, !PT ;  /* 0x0000009ca69c7209 */ /* 0x000fe40007810000 */
[----:B------:R-:W-:Y:S02]  /*1e550*/  ISETP.LT.OR P4, PT, R183, 0x39, P4 ;  /* 0x00000039b700780c */ /* 0x000fe40002781670 */
[----:B------:R-:W-:Y:S01]  /*1e560*/  FMNMX.FTZ R156, R167, R156, !PT ;  /* 0x0000009ca79c7209 */ /* 0x000fe20007810000 */
[----:B------:R-:W-:Y:S01]  /*1e570*/  MUFU.EX2 R174, R174 ;  /* 0x000000ae00ae7308 */ /* 0x000fe20000000800 */
[----:B------:R-:W-:Y:S02]  /*1e580*/  FSEL R170, R170, -INF , !P3 ;  /* 0xff800000aaaa7808 */ /* 0x000fe40005800000 */
[----:B------:R-:W-:Y:S02]  /*1e590*/  FMNMX.FTZ R156, R168, R156, !PT ;  /* 0x0000009ca89c7209 */ /* 0x000fe40007810000 */
[----:B------:R-:W-:-:S02]  /*1e5a0*/  ISETP.LT.OR P2, PT, R183, 0x3a, P2 ;  /* 0x0000003ab700780c */ /* 0x000fc40001741670 */
[----:B------:R-:W-:Y:S01]  /*1e5b0*/  FMNMX.FTZ R157, R171, R156, !PT ;  /* 0x0000009cab9d7209 */ /* 0x000fe20007810000 */
[----:B------:R-:W2:Y:S01]  /*1e5c0*/  MUFU.EX2 R176, R176 ;  /* 0x000000b000b07308 */ /* 0x000ea20000000800 */
[----:B------:R-:W-:Y:S02]  /*1e5d0*/  FSEL R156, R4, -INF , !P4 ;  /* 0xff800000049c7808 */ /* 0x000fe40006000000 */
[----:B------:R-:W-:Y:S02]  /*1e5e0*/  FMNMX.FTZ R157, R170, R157, !PT ;  /* 0x0000009daa9d7209 */ /* 0x000fe40007810000 */
[----:B------:R-:W-:Y:S02]  /*1e5f0*/  FSEL R175, R175, -INF , !P2 ;  /* 0xff800000afaf7808 */ /* 0x000fe40005000000 */
[----:B------:R-:W-:Y:S01]  /*1e600*/  FMNMX.FTZ R157, R156, R157, !PT ;  /* 0x0000009d9c9d7209 */ /* 0x000fe20007810000 */
[----:B------:R-:W-:Y:S01]  /*1e610*/  MUFU.EX2 R178, R178 ;  /* 0x000000b200b27308 */ /* 0x000fe20000000800 */
[----:B0-----:R-:W-:-:S02]  /*1e620*/  F2FP.BF16.F32.PACK_AB R198, R184, R155 ;  /* 0x0000009bb8c6723e */ /* 0x001fc400000010ff */
[----:B------:R-:W-:Y:S02]  /*1e630*/  FMNMX.FTZ R157, R175, R157, !PT ;  /* 0x0000009daf9d7209 */ /* 0x000fe40007810000 */
[----:B-1----:R-:W-:Y:S02]  /*1e640*/  F2FP.BF16.F32.PACK_AB R192, R185, R160 ;  /* 0x000000a0b9c0723e */ /* 0x002fe400000010ff */
[----:B---3--:R-:W-:Y:S01]  /*1e650*/  F2FP.BF16.F32.PACK_AB R194, R165, R186 ;  /* 0x000000baa5c2723e */ /* 0x008fe200000010ff */
[----:B------:R-:W0:Y:S01]  /*1e660*/  SHFL.BFLY PT, R4, R157, 0x2, 0x1f ;  /* 0x0c401f009d047f89 */ /* 0x000e2200000e0000 */
[----:B----4-:R-:W-:Y:S02]  /*1e670*/  F2FP.BF16.F32.PACK_AB R188, R169, R187 ;  /* 0x000000bba9bc723e */ /* 0x010fe400000010ff */
[----:B-----5:R-:W-:Y:S02]  /*1e680*/  F2FP.BF16.F32.PACK_AB R190, R173, R172 ;  /* 0x000000acadbe723e */ /* 0x020fe400000010ff */
        /* <DEDUP_REMOVED lines=11> */
[-CC-:B------:R-:W-:Y:S01]  /*1e740*/  FFMA.FTZ R152, R152, R2.reuse, -R179.reuse ;  /* 0x0000000298987223 */ /* 0x180fe200000108b3 */
[----:B------:R-:W-:Y:S01]  /*1e750*/  FADD.FTZ R153, -R153, R230 ;  /* 0x000000e699997221 */ /* 0x000fe20000010100 */
[-CC-:B------:R-:W-:Y:S01]  /*1e760*/  FFMA.FTZ R177, R177, R2.reuse, -R179.reuse ;  /* 0x00000002b1b17223 */ /* 0x180fe200000108b3 */
[----:B------:R-:W-:Y:S01]  /*1e770*/  FADD.FTZ R0, R160, R0 ;  /* 0x00000000a0007221 */ /* 0x000fe20000010000 */
[-CC-:B------:R-:W-:Y:S01]  /*1e780*/  FFMA.FTZ R154, R154, R2.reuse, -R179.reuse ;  /* 0x000000029a9a7223 */ /* 0x180fe200000108b3 */
[-C--:B------:R-:W-:Y:S01]  /*1e790*/  FMUL.FTZ R153, R153, R2.reuse ;  /* 0x0000000299997220 */ /* 0x080fe20000410000 */
[----:B------:R-:W-:Y:S01]  /*1e7a0*/  MUFU.EX2 R152, R152 ;  /* 0x0000009800987308 */ /* 0x000fe20000000800 */
[----:B------:R-:W-:Y:S01]  /*1e7b0*/  FADD.FTZ R0, R185, R0 ;  /* 0x00000000b9007221 */ /* 0x000fe20000010000 */
[-CC-:B------:R-:W-:Y:S01]  /*1e7c0*/  FFMA.FTZ R158, R158, R2.reuse, -R179.reuse ;  /* 0x000000029e9e7223 */ /* 0x180fe200000108b3 */
[-CC-:B------:R-:W-:Y:S01]  /*1e7d0*/  FFMA.FTZ R159, R159, R2.reuse, -R179.reuse ;  /* 0x000000029f9f7223 */ /* 0x180fe200000108b3 */
[-CC-:B------:R-:W-:Y:S01]  /*1e7e0*/  FFMA.FTZ R161, R161, R2.reuse, -R179.reuse ;  /* 0x00000002a1a17223 */ /* 0x180fe200000108b3 */
[----:B------:R-:W-:Y:S01]  /*1e7f0*/  FADD.FTZ R0, R186, R0 ;  /* 0x00000000ba007221 */ /* 0x000fe20000010000 */
[-CC-:B------:R-:W-:Y:S01]  /*1e800*/  FFMA.FTZ R162, R162, R2.reuse, -R179.reuse ;  /* 0x00000002a2a27223 */ /* 0x180fe200000108b3 */
[-CC-:B------:R-:W-:Y:S01]  /*1e810*/  FFMA.FTZ R163, R163, R2.reuse, -R179.reuse ;  /* 0x00000002a3a37223 */ /* 0x180fe200000108b3 */
[----:B------:R-:W0:Y:S01]  /*1e820*/  MUFU.EX2 R177, R177 ;  /* 0x000000b100b17308 */ /* 0x000e220000000800 */
[----:B------:R-:W-:Y:S01]  /*1e830*/  FADD.FTZ R0, R165, R0 ;  /* 0x00000000a5007221 */ /* 0x000fe20000010000 */
[-CC-:B------:R-:W-:Y:S01]  /*1e840*/  FFMA.FTZ R164, R164, R2.reuse, -R179.reuse ;  /* 0x00000002a4a47223 */ /* 0x180fe200000108b3 */
[-CC-:B------:R-:W-:Y:S01]  /*1e850*/  FFMA.FTZ R166, R166, R2.reuse, -R179.reuse ;  /* 0x00000002a6a67223 */ /* 0x180fe200000108b3 */
[-CC-:B------:R-:W-:Y:S01]  /*1e860*/  FFMA.FTZ R167, R167, R2.reuse, -R179.reuse ;  /* 0x00000002a7a77223 */ /* 0x180fe200000108b3 */
[----:B------:R-:W-:Y:S01]  /*1e870*/  FADD.FTZ R155, R187, R0 ;  /* 0x00000000bb9b7221 */ /* 0x000fe20000010000 */
[-CC-:B------:R-:W-:Y:S01]  /*1e880*/  FFMA.FTZ R168, R168, R2.reuse, -R179.reuse ;  /* 0x00000002a8a87223 */ /* 0x180fe200000108b3 */
[-CC-:B------:R-:W-:Y:S01]  /*1e890*/  FFMA.FTZ R171, R171, R2.reuse, -R179.reuse ;  /* 0x00000002abab7223 */ /* 0x180fe200000108b3 */
[----:B------:R2:W3:Y:S01]  /*1e8a0*/  MUFU.EX2 R0, R153 ;  /* 0x0000009900007308 */ /* 0x0004e20000000800 */
[-CC-:B------:R-:W-:Y:S01]  /*1e8b0*/  FFMA.FTZ R170, R170, R2.reuse, -R179.reuse ;  /* 0x00000002aaaa7223 */ /* 0x180fe200000108b3 */
[-C--:B------:R-:W-:Y:S01]  /*1e8c0*/  FFMA.FTZ R156, R156, R2.reuse, -R179 ;  /* 0x000000029c9c7223 */ /* 0x080fe200000108b3 */
[----:B------:R-:W-:Y:S01]  /*1e8d0*/  FADD.FTZ R155, R169, R155 ;  /* 0x0000009ba99b7221 */ /* 0x000fe20000010000 */
[----:B------:R-:W-:Y:S01]  /*1e8e0*/  FFMA.FTZ R175, R175, R2, -R179 ;  /* 0x00000002afaf7223 */ /* 0x000fe200000108b3 */
[----:B------:R-:W-:Y:S01]  /*1e8f0*/  F2FP.BF16.F32.PACK_AB R184, R176, R174 ;  /* 0x000000aeb0b8723e */ /* 0x000fe200000010ff */
[----:B------:R-:W-:-:S02]  /*1e900*/  VIADD R5, R5, 0xffffffff ;  /* 0xffffffff05057836 */ /* 0x000fc40000000000 */
[----:B------:R-:W-:Y:S01]  /*1e910*/  FADD.FTZ R155, R172, R155 ;  /* 0x0000009bac9b7221 */ /* 0x000fe20000010000 */
[----:B------:R-:W4:Y:S01]  /*1e920*/  MUFU.EX2 R154, R154 ;  /* 0x0000009a009a7308 */ /* 0x000f220000000800 */
[----:B-1----:R-:W-:Y:S01]  /*1e930*/  F2FP.BF16.F32.PACK_AB R186, R157, R178 ;  /* 0x000000b29dba723e */ /* 0x002fe200000010ff */
[----:B------:R-:W-:Y:S02]  /*1e940*/  IMAD.MOV.U32 R230, RZ, RZ, R4 ;  /* 0x000000ffffe67224 */ /* 0x000fe400078e0004 */
[----:B------:R-:W-:Y:S01]  /*1e950*/  FADD.FTZ R155, R173, R155 ;  /* 0x0000009bad9b7221 */ /* 0x000fe20000010000 */
[----:B0-----:R-:W-:-:S03]  /*1e960*/  F2FP.BF16.F32.PACK_AB R197, R177, R152 ;  /* 0x00000098b1c5723e */ /* 0x001fc600000010ff */
[----:B--2---:R-:W-:Y:S01]  /*1e970*/  FADD.FTZ R153, R174, R155 ;  /* 0x0000009bae997221 */ /* 0x004fe20000010000 */
[----:B------:R-:W0:Y:S01]  /*1e980*/  MUFU.EX2 R158, R158 ;  /* 0x0000009e009e7308 */ /* 0x000e220000000800 */
[----:B---3--:R-:W-:Y:S02]  /*1e990*/  FFMA.FTZ R227, R0, R227, R152 ;  /* 0x000000e300e37223 */ /* 0x008fe40000010098 */
[----:B------:R-:W-:Y:S02]  /*1e9a0*/  FADD.FTZ R153, R176, R153 ;  /* 0x00000099b0997221 */ /* 0x000fe40000010000 */
[----:B------:R-:W-:Y:S02]  /*1e9b0*/  FADD.FTZ R227, R177, R227 ;  /* 0x000000e3b1e37221 */ /* 0x000fe40000010000 */
[----:B------:R-:W-:Y:S01]  /*1e9c0*/  FADD.FTZ R153, R178, R153 ;  /* 0x00000099b2997221 */ /* 0x000fe20000010000 */
[----:B------:R-:W1:Y:S01]  /*1e9d0*/  MUFU.EX2 R159, R159 ;  /* 0x0000009f009f7308 */ /* 0x000e620000000800 */
[----:B----4-:R-:W-:-:S02]  /*1e9e0*/  FADD.FTZ R227, R154, R227 ;  /* 0x000000e39ae37221 */ /* 0x010fc40000010000 */
[----:B------:R-:W-:-:S05]  /*1e9f0*/  FADD.FTZ R228, R157, R153 ;  /* 0x000000999de47221 */ /* 0x000fca0000010000 */
        /* <DEDUP_REMOVED lines=27> */
[----:B------:R-:W-:-:S03]  /*1ebb0*/  F2FP.BF16.F32.PACK_AB R185, R170, R171 ;  /* 0x000000abaab9723e */ /* 0x000fc600000010ff */
[----:B--2---:R-:W-:-:S04]  /*1ebc0*/  FADD.FTZ R227, R156, R227 ;  /* 0x000000e39ce37221 */ /* 0x004fc80000010000 */
[C---:B0-----:R-:W-:Y:S01]  /*1ebd0*/  FADD.FTZ R227, R175.reuse, R227 ;  /* 0x000000e3afe37221 */ /* 0x041fe20000010000 */
[----:B------:R-:W-:Y:S01]  /*1ebe0*/  F2FP.BF16.F32.PACK_AB R187, R175, R156 ;  /* 0x0000009cafbb723e */ /* 0x000fe200000010ff */
[----:B------:R-:W-:Y:S06]  /*1ebf0*/  @P2 BRA `(.L_x_2014) ;  /* 0xffffffcc00ec2947 */ /* 0x000fec000383ffff */
.L_x_1995:
[----:B------:R-:W-:Y:S05]  /*1ec00*/  BSYNC B0 ;  /* 0x0000000000007941 */ /* 0x000fea0003800000 */
.L_x_1994:
        /* <DEDUP_REMOVED lines=131> */
.L_x_2015:
[----:B------:R-:W-:Y:S01]  /*1f440*/  IMAD R0, R22, 0x8, R16 ;  /* 0x0000000816007824 */ /* 0x000fe200078e0210 */
[----:B------:R-:W-:-:S04]  /*1f450*/  SHF.L.U32 R7, R219, 0x1f, RZ ;  /* 0x0000001fdb077819 */ /* 0x000fc800000006ff */
[----:B------:R0:W1:Y:S01]  /*1f460*/  SYNCS.PHASECHK.TRANS64.TRYWAIT P2, [R0+URZ+0x30850], R7 ;  /* 0x03085007000075a7 */ /* 0x000062000804017f */
[----:B------:R-:W-:Y:S05]  /*1f470*/  @!P0 BRA `(.L_x_2016) ;  /* 0x0000000000048947 */ /* 0x000fea0003800000 */
[----:B------:R-:W-:Y:S01]  /*1f480*/  BPT.TRAP 0x1 ;  /* 0x000000040000795c */ /* 0x000fe20000300000 */
.L_x_2016:
        /* <DEDUP_REMOVED lines=9> */
.L_x_2018:
[----:B------:R-:W-:Y:S05]  /*1f520*/  BSYNC B0 ;  /* 0x0000000000007941 */ /* 0x000fea0003800000 */
.L_x_2017:
[----:B------:R-:W-:Y:S01]  /*1f530*/  IMAD.MOV.U32 R6, RZ, RZ, R5 ;  /* 0x000000ffff067224 */ /* 0x000fe200078e0005 */
[----:B------:R-:W2:Y:S01]  /*1f540*/  LDL.LU R16, [R1+0x68] ;  /* 0x0000680001107983 */ /* 0x000ea20000300800 */
[----:B01----:R-:W-:Y:S01]  /*1f550*/  IMAD.MOV.U32 R7, RZ, RZ, 0x40000040 ;  /* 0x40000040ff077424 */ /* 0x003fe200078e00ff */
[----:B------:R-:W-:Y:S01]  /*1f560*/  WARPGROUP.ARRIVE ;  /* 0x00000000000079c5 */ /* 0x000fe20000000000 */
        /* <DEDUP_REMOVED lines=8> */
[----:B------:R-:W-:Y:S02]  /*1f5f0*/  SEL R22, R22, RZ, P2 ;  /* 0x000000ff16167207 */ /* 0x000fe40001000000 */
        /* <DEDUP_REMOVED lines=14> */
[----:B------:R-:W0:Y:S01]  /*1f6e0*/  SHFL.BFLY PT, R5, R228, 0x2, 0x1f ;  /* 0x0c401f00e4057f89 */ /* 0x000e2200000e0000 */
[----:B--2---:R-:W-:-:S05]  /*1f6f0*/  VIADD R16, R16, 0x1 ;  /* 0x0000000110107836 */ /* 0x004fca0000000000 */
[----:B------:R-:W-:Y:S01]  /*1f700*/  STL [R1+0x68], R16 ;  /* 0x0000681001007387 */ /* 0x000fe20000100800 */
[----:B0-----:R-:W-:Y:S01]  /*1f710*/  FADD.FTZ R5, R5, R228 ;  /* 0x000000e405057221 */ /* 0x001fe20000010000 */
[----:B------:R-:W-:Y:S02]  /*1f720*/  WARPGROUP.DEPBAR.LE gsb0, 0x0 ;  /* 0x00008000000079c5 */ /* 0x000fe40000010000 */
[----:B------:R-:W-:-:S13]  /*1f730*/  WARPGROUP.ARRIVE ;  /* 0x00000000000079c5 */ /* 0x000fda0000000000 */
[----:B------:R-:W-:Y:S01]  /*1f740*/  HGMMA.64x256x16.F32.BF16 R24, R188, gdesc[UR4].tnspB, R24, gsb0 ;  /* 0x43e00004bc187df0 */ /* 0x000fe20008001818 */
[----:B------:R-:W-:Y:S02]  /*1f750*/  R2UR UR6, R6 ;  /* 0x00000000060672ca */ /* 0x000fe400000e0000 */
[----:B------:R-:W-:Y:S01]  /*1f760*/  R2UR UR7, R7 ;  /* 0x00000000070772ca */ /* 0x000fe200000e0000 */
[----:B------:R-:W0:Y:S02]  /*1f770*/  SHFL.BFLY PT, R6, R227, 0x2, 0x1f ;  /* 0x0c401f00e3067f89 */ /* 0x000e2400000e0000 */
[----:B0-----:R-:W-:Y:S02]  /*1f780*/  FADD.FTZ R8, R6, R227 ;  /* 0x000000e306087221 */ /* 0x001fe40000010000 */
[----:B------:R-:W0:Y:S04]  /*1f790*/  SHFL.BFLY PT, R6, R5, 0x1, 0x1f ;  /* 0x0c201f0005067f89 */ /* 0x000e2800000e0000 */
[----:B------:R-:W1:Y:S01]  /*1f7a0*/  SHFL.BFLY PT, R7, R8, 0x1, 0x1f ;  /* 0x0c201f0008077f89 */ /* 0x000e6200000e0000 */
[----:B0-----:R-:W-:Y:S01]  /*1f7b0*/  FADD.FTZ R13, R5, R6 ;  /* 0x00000006050d7221 */ /* 0x001fe20000010000 */
[----:B------:R-:W-:Y:S01]  /*1f7c0*/  SEL R6, RZ, 0x1, P2 ;  /* 0x00000001ff067807 */ /* 0x000fe20001000000 */
[----:B------:R-:W-:-:S02]  /*1f7d0*/  IMAD.MOV.U32 R5, RZ, RZ, -0x800000 ;  /* 0xff800000ff057424 */ /* 0x000fc400078e00ff */
[----:B-1----:R-:W-:Y:S01]  /*1f7e0*/  FADD.FTZ R14, R8, R7 ;  /* 0x00000007080e7221 */ /* 0x002fe20000010000 */
[----:B------:R-:W-:Y:S01]  /*1f7f0*/  FSETP.NE.FTZ.AND P0, PT, R13, RZ, PT ;  /* 0x000000ff0d00720b */ /* 0x000fe20003f15000 */
[----:B------:R-:W-:Y:S01]  /*1f800*/  IMAD.MOV.U32 R7, RZ, RZ, RZ ;  /* 0x000000ffff077224 */ /* 0x000fe200078e00ff */
[----:B------:R-:W-:Y:S01]  /*1f810*/  LOP3.LUT R219, R219, R6, RZ, 0x3c, !PT ;  /* 0x00000006dbdb7212 */ /* 0x000fe200078e3cff */
[----:B------:R-:W-:Y:S01]  /*1f820*/  IMAD.MOV.U32 R6, RZ, RZ, RZ ;  /* 0x000000ffff067224 */ /* 0x000fe200078e00ff */
[----:B------:R-:W-:-:S09]  /*1f830*/  FSETP.NE.FTZ.AND P3, PT, R14, RZ, PT ;  /* 0x000000ff0e00720b */ /* 0x000fd20003f75000 */
[----:B------:R-:W0:Y:S01]  /*1f840*/  @P0 MUFU.LG2 R9, R13 ;  /* 0x0000000d00090308 */ /* 0x000e220000000c00 */
[----:B------:R-:W-:-:S03]  /*1f850*/  @P0 FMUL.FTZ R8, R2, 0.69314718246459960938 ;  /* 0x3f31721802080820 */ /* 0x000fc60000410000 */
[----:B------:R-:W-:-:S04]  /*1f860*/  @P3 FMUL.FTZ R2, R2, 0.69314718246459960938 ;  /* 0x3f31721802023820 */ /* 0x000fc80000410000 */
[----:B------:R-:W1:Y:S08]  /*1f870*/  @P3 MUFU.LG2 R10, R14 ;  /* 0x0000000e000a3308 */ /* 0x000e700000000c00 */
[----:B------:R-:W2:Y:S01]  /*1f880*/  @P3 MUFU.RCP R6, R14 ;  /* 0x0000000e00063308 */ /* 0x000ea20000001000 */
[----:B0-----:R-:W-:-:S04]  /*1f890*/  @P0 FMUL.FTZ R9, R9, 0.69314718246459960938 ;  /* 0x3f31721809090820 */ /* 0x001fc80000410000 */
[----:B------:R-:W-:-:S03]  /*1f8a0*/  @P0 FFMA.FTZ R0, R8, R3, R9 ;  /* 0x0000000308000223 */ /* 0x000fc60000010009 */
[----:B------:R-:W0:Y:S01]  /*1f8b0*/  @P0 MUFU.RCP R7, R13 ;  /* 0x0000000d00070308 */ /* 0x000e220000001000 */
[----:B-1----:R-:W-:Y:S01]  /*1f8c0*/  @P3 FMUL.FTZ R11, R10, 0.69314718246459960938 ;  /* 0x3f3172180a0b3820 */ /* 0x002fe20000410000 */
[----:B------:R-:W-:-:S03]  /*1f8d0*/  PLOP3.LUT P0, PT, PT, PT, PT, 0x8, 0x0 ;  /* 0x000000000000781c */ /* 0x000fc60003f0e170 */
[----:B------:R-:W-:Y:S01]  /*1f8e0*/  @P3 FFMA.FTZ R5, R2, R4, R11 ;  /* 0x0000000402053223 */ /* 0x000fe2000001000b */
[----:B------:R-:W-:Y:S02]  /*1f8f0*/  WARPGROUP.DEPBAR.LE gsb0, 0x0 ;  /* 0x00008000000079c5 */ /* 0x000fe40000010000 */
[----:B------:R-:W-:-:S06]  /*1f900*/  WARPGROUP.ARRIVE ;  /* 0x00000000000079c5 */ /* 0x000fcc0000000000 */
[----:B------:R-:W-:Y:S03]  /*1f910*/  HGMMA.64x256x16.F32.BF16 R24, R184, gdesc[UR4].tnspB, R24, gsb0 ;  /* 0x43e00004b8187df0 */ /* 0x000fe60008001818 */
[----:B------:R-:W-:Y:S02]  /*1f920*/  WARPGROUP.DEPBAR.LE gsb0, 0x0 ;  /* 0x00008000000079c5 */ /* 0x000fe40000010000 */
[-C--:B--2---:R-:W-:Y:S01]  /*1f930*/  FMUL.FTZ R10, R43, R6.reuse ;  /* 0x000000062b0a7220 */ /* 0x084fe20000410000 */
[-C--:B------:R-:W-:Y:S01]  /*1f940*/  FMUL.FTZ R8, R51, R6.reuse ;  /* 0x0000000633087220 */ /* 0x080fe20000410000 */
[----:B------:R1:W-:Y:S01]  /*1f950*/  @!P1 SYNCS.ARRIVE.TRANS64.RED.A1T0 RZ, [R12+URZ], RZ ;  /* 0x000000ff0cff99a7 */ /* 0x0003e2000810043f */
        /* <DEDUP_REMOVED lines=126> */
.L_x_1853:
        /* <DEDUP_REMOVED lines=10> */
[----:B------:R-:W3:Y:S01]  /*201e0*/  LDL R170, [R1+0x64] ;  /* 0x0000640001aa7983 */ /* 0x000ee20000100800 */
[----:B------:R-:W4:Y:S01]  /*201f0*/  S2R R21, SR_SWINHI ;  /* 0x0000000000157919 */ /* 0x000f220000002f00 */
[----:B------:R-:W-:Y:S01]  /*20200*/  F2FP.BF16.F32.PACK_AB R24, R25, R24 ;  /* 0x000000181918723e */ /* 0x000fe200000010ff */
[----:B------:R-:W-:Y:S01]  /*20210*/  ULDC.64 UR4, c[0x0][0xc00] ;  /* 0x0003000000047ab9 */ /* 0x000fe20000000a00 */
[----:B------:R-:W-:Y:S02]  /*20220*/  MOV R6, R16 ;  /* 0x0000001000067202 */ /* 0x000fe40000000f00 */
[----:B----4-:R-:W-:-:S02]  /*20230*/  MOV R7, R21 ;  /* 0x0000001500077202 */ /* 0x010fc40000000f00 */
        /* <DEDUP_REMOVED lines=36> */
[----:B------:R-:W-:Y:S01]  /*20480*/  F2FP.BF16.F32.PACK_AB R147, R151, R150 ;  /* 0x000000969793723e */ /* 0x000fe200000010ff */
[----:B------:R-:W-:Y:S02]  /*20490*/  IMAD.MOV.U32 R2, RZ, RZ, RZ ;  /* 0x000000ffff027224 */ /* 0x000fe400078e00ff */
[----:B--2---:R-:W-:-:S03]  /*204a0*/  IMAD.WIDE R126, R20, 0x2, R6 ;  /* 0x00000002147e7825 */ /* 0x004fc600078e0206 */
[----:B------:R-:W-:-:S04]  /*204b0*/  IADD3 R21, P0, R126, 0x40, RZ ;  /* 0x000000407e157810 */ /* 0x000fc80007f1e0ff */
[----:B------:R-:W-:-:S04]  /*204c0*/  LOP3.LUT R20, R21, 0x380, RZ, 0xc0, !PT ;  /* 0x0000038015147812 */ /* 0x000fc800078ec0ff */
[----:B------:R-:W-:Y:S02]  /*204d0*/  SHF.R.U64 R20, R20, 0x3, RZ ;  /* 0x0000000314147819 */ /* 0x000fe400000012ff */
[----:B------:R-:W-:Y:S02]  /*204e0*/  IADD3 R123, P1, R126, 0x20, RZ ;  /* 0x000000207e7b7810 */ /* 0x000fe40007f3e0ff */
[----:B------:R-:W-:Y:S01]  /*204f0*/  LOP3.LUT R20, R20, R21, RZ, 0x3c, !PT ;  /* 0x0000001514147212 */ /* 0x000fe200078e3cff */
[----:B------:R-:W-:Y:S01]  /*20500*/  IMAD.X R21, RZ, RZ, R127, P0 ;  /* 0x000000ffff157224 */ /* 0x000fe200000e067f */
[C---:B------:R-:W-:Y:S02]  /*20510*/  IADD3 R119, P4, R126.reuse, 0x60, RZ ;  /* 0x000000607e777810 */ /* 0x040fe40007f9e0ff */
[----:B------:R-:W-:Y:S02]  /*20520*/  IADD3 R39, P0, R126, 0x8020, RZ ;  /* 0x000080207e277810 */ /* 0x000fe40007f1e0ff */
[----:B------:R-:W-:-:S02]  /*20530*/  LOP3.LUT R122, R123, 0x380, RZ, 0xc0, !PT ;  /* 0x000003807b7a7812 */ /* 0x000fc400078ec0ff */
[----:B------:R-:W-:Y:S02]  /*20540*/  LOP3.LUT R27, R126, 0x380, RZ, 0xc0, !PT ;  /* 0x000003807e1b7812 */ /* 0x000fe400078ec0ff */
[----:B------:R-:W-:Y:S02]  /*20550*/  LOP3.LUT R118, R119, 0x380, RZ, 0xc0, !PT ;  /* 0x0000038077767812 */ /* 0x000fe400078ec0ff */
[----:B------:R-:W-:Y:S02]  /*20560*/  LOP3.LUT R38, R39, 0x380, RZ, 0xc0, !PT ;  /* 0x0000038027267812 */ /* 0x000fe400078ec0ff */
[----:B------:R-:W-:Y:S02]  /*20570*/  SHF.R.U64 R122, R122, 0x3, RZ ;  /* 0x000000037a7a7819 */ /* 0x000fe400000012ff */
[----:B------:R-:W-:Y:S02]  /*20580*/  SHF.R.U64 R27, R27, 0x3, RZ ;  /* 0x000000031b1b7819 */ /* 0x000fe400000012ff */
[----:B------:R-:W-:-:S02]  /*20590*/  SHF.R.U64 R118, R118, 0x3, RZ ;  /* 0x0000000376767819 */ /* 0x000fc400000012ff */
[----:B------:R-:W-:Y:S02]  /*205a0*/  SHF.R.U64 R38, R38, 0x3, RZ ;  /* 0x0000000326267819 */ /* 0x000fe400000012ff */
[----:B------:R-:W-:Y:S01]  /*205b0*/  LOP3.LUT R122, R122, R123, RZ, 0x3c, !PT ;  /* 0x0000007b7a7a7212 */ /* 0x000fe200078e3cff */
[--C-:B------:R-:W-:Y:S01]  /*205c0*/  IMAD.X R123, RZ, RZ, R127.reuse, P1 ;  /* 0x000000ffff7b7224 */ /* 0x100fe200008e067f */
[C---:B------:R-:W-:Y:S02]  /*205d0*/  IADD3 R111, P5, R126.reuse, 0x4040, RZ ;  /* 0x000040407e6f7810 */ /* 0x040fe40007fbe0ff */
[----:B------:R-:W-:Y:S02]  /*205e0*/  IADD3 R107, P2, R126, 0x4060, RZ ;  /* 0x000040607e6b7810 */ /* 0x000fe40007f5e0ff */
[----:B------:R-:W-:Y:S01]  /*205f0*/  LOP3.LUT R26, R27, R126, RZ, 0x3c, !PT ;  /* 0x0000007e1b1a7212 */ /* 0x000fe200078e3cff */
[--C-:B------:R-:W-:Y:S01]  /*20600*/  IMAD.MOV.U32 R27, RZ, RZ, R127.reuse ;  /* 0x000000ffff1b7224 */ /* 0x100fe200078e007f */
[----:B------:R-:W-:Y:S01]  /*20610*/  LOP3.LUT R118, R118, R119, RZ, 0x3c, !PT ;  /* 0x0000007776767212 */ /* 0x000fe200078e3cff */
[----:B------:R-:W-:Y:S01]  /*20620*/  IMAD.X R119, RZ, RZ, R127, P4 ;  /* 0x000000ffff777224 */ /* 0x000fe200020e067f */
[----:B------:R-:W-:-:S02]  /*20630*/  IADD3 R103, P1, R126, 0x8000, RZ ;  /* 0x000080007e677810 */ /* 0x000fc40007f3e0ff */
[----:B------:R-:W-:Y:S02]  /*20640*/  LOP3.LUT R38, R38, R39, RZ, 0x3c, !PT ;  /* 0x0000002726267212 */ /* 0x000fe400078e3cff */
[C---:B------:R-:W-:Y:S02]  /*20650*/  IADD3 R115, P3, R126.reuse, 0x4000, RZ ;  /* 0x000040007e737810 */ /* 0x040fe40007f7e0ff */
[C---:B------:R-:W-:Y:S02]  /*20660*/  IADD3 R39, P4, R126.reuse, 0x8040, RZ ;  /* 0x000080407e277810 */ /* 0x040fe40007f9e0ff */
[----:B------:R-:W-:Y:S02]  /*20670*/  IADD3 R31, P6, R126, 0x4020, RZ ;  /* 0x000040207e1f7810 */ /* 0x000fe40007fde0ff */
[----:B------:R-:W-:Y:S02]  /*20680*/  LOP3.LUT R110, R111, 0x380, RZ, 0xc0, !PT ;  /* 0x000003806f6e7812 */ /* 0x000fe400078ec0ff */
[----:B------:R-:W-:-:S02]  /*20690*/  LOP3.LUT R106, R107, 0x380, RZ, 0xc0, !PT ;  /* 0x000003806b6a7812 */ /* 0x000fc400078ec0ff */
[----:B------:R-:W-:Y:S02]  /*206a0*/  LOP3.LUT R102, R103, 0x380, RZ, 0xc0, !PT ;  /* 0x0000038067667812 */ /* 0x000fe400078ec0ff */
[----:B-----5:R-:W-:Y:S02]  /*206b0*/  MOV R23, R26 ;  /* 0x0000001a00177202 */ /* 0x020fe40000000f00 */
[----:B------:R-:W-:Y:S02]  /*206c0*/  LOP3.LUT R114, R115, 0x380, RZ, 0xc0, !PT ;  /* 0x0000038073727812 */ /* 0x000fe400078ec0ff */
[----:B------:R-:W-:Y:S02]  /*206d0*/  LOP3.LUT R27, R39, 0x380, RZ, 0xc0, !PT ;  /* 0x00000380271b7812 */ /* 0x000fe400078ec0ff */
[----:B------:R-:W-:Y:S02]  /*206e0*/  LOP3.LUT R30, R31, 0x380, RZ, 0xc0, !PT ;  /* 0x000003801f1e7812 */ /* 0x000fe400078ec0ff */
[----:B------:R-:W-:-:S02]  /*206f0*/  SHF.R.U64 R110, R110, 0x3, RZ ;  /* 0x000000036e6e7819 */ /* 0x000fc400000012ff */
[----:B------:R-:W-:Y:S02]  /*20700*/  SHF.R.U64 R106, R106, 0x3, RZ ;  /* 0x000000036a6a7819 */ /* 0x000fe400000012ff */
[----:B------:R-:W-:Y:S02]  /*20710*/  SHF.R.U64 R102, R102, 0x3, RZ ;  /* 0x0000000366667819 */ /* 0x000fe400000012ff */
[----:B------:R-:W-:Y:S02]  /*20720*/  F2FP.BF16.F32.PACK_AB R26, R29, R28 ;  /* 0x0000001c1d1a723e */ /* 0x000fe400000010ff */
[----:B------:R-:W-:Y:S02]  /*20730*/  SHF.R.U64 R114, R114, 0x3, RZ ;  /* 0x0000000372727819 */ /* 0x000fe400000012ff */
[----:B------:R-:W-:Y:S02]  /*20740*/  SHF.R.U64 R28, R27, 0x3, RZ ;  /* 0x000000031b1c7819 */ /* 0x000fe400000012ff */
[----:B------:R-:W-:-:S02]  /*20750*/  SHF.R.U64 R30, R30, 0x3, RZ ;  /* 0x000000031e1e7819 */ /* 0x000fc400000012ff */
[----:B------:R-:W-:Y:S01]  /*20760*/  LOP3.LUT R110, R110, R111, RZ, 0x3c, !PT ;  /* 0x0000006f6e6e7212 */ /* 0x000fe200078e3cff */
[--C-:B------:R-:W-:Y:S01]  /*20770*/  IMAD.X R111, RZ, RZ, R127.reuse, P5 ;  /* 0x000000ffff6f7224 */ /* 0x100fe200028e067f */
[----:B------:R-:W-:Y:S01]  /*20780*/  LOP3.LUT R106, R106, R107, RZ, 0x3c, !PT ;  /* 0x0000006b6a6a7212 */ /* 0x000fe200078e3cff */
[--C-:B------:R-:W-:Y:S01]  /*20790*/  IMAD.X R107, RZ, RZ, R127.reuse, P2 ;  /* 0x000000ffff6b7224 */ /* 0x100fe200010e067f */
[----:B------:R-:W-:Y:S01]  /*207a0*/  F2FP.BF16.F32.PACK_AB R27, R120, R112 ;  /* 0x00000070781b723e */ /* 0x000fe200000010ff */
[----:B------:R-:W-:Y:S01]  /*207b0*/  BAR.SYNC.DEFER_BLOCKING 0x1, 0x100 ;  /* 0x0044000000007b1d */ /* 0x000fe20000010000 */
[----:B------:R-:W-:Y:S01]  /*207c0*/  LOP3.LUT R102, R102, R103, RZ, 0x3c, !PT ;  /* 0x0000006766667212 */ /* 0x000fe200078e3cff */
[----:B------:R-:W-:Y:S01]  /*207d0*/  IMAD.X R103, RZ, RZ, R127, P1 ;  /* 0x000000ffff677224 */ /* 0x000fe200008e067f */
[C---:B-1----:R-:W-:Y:S02]  /*207e0*/  IADD3 R60, P5, R126.reuse, 0xc020, RZ ;  /* 0x0000c0207e3c7810 */ /* 0x042fe40007fbe0ff */
[----:B------:R-:W-:-:S02]  /*207f0*/  IADD3 R169, P2, R126, 0xc040, RZ ;  /* 0x0000c0407ea97810 */ /* 0x000fc40007f5e0ff */
[----:B------:R-:W-:Y:S01]  /*20800*/  LOP3.LUT R114, R114, R115, RZ, 0x3c, !PT ;  /* 0x0000007372727212 */ /* 0x000fe200078e3cff */
[--C-:B------:R-:W-:Y:S01]  /*20810*/  IMAD.X R115, RZ, RZ, R127.reuse, P3 ;  /* 0x000000ffff737224 */ /* 0x100fe200018e067f */
[----:B------:R-:W-:Y:S01]  /*20820*/  LOP3.LUT R30, R30, R31, RZ, 0x3c, !PT ;  /* 0x0000001f1e1e7212 */ /* 0x000fe200078e3cff */
[--C-:B------:R-:W-:Y:S01]  /*20830*/  IMAD.X R31, RZ, RZ, R127.reuse, P6 ;  /* 0x000000ffff1f7224 */ /* 0x100fe200030e067f */
[C---:B------:R-:W-:Y:S02]  /*20840*/  IADD3 R171, P1, R126.reuse, 0xc060, RZ ;  /* 0x0000c0607eab7810 */ /* 0x040fe40007f3e0ff */
[C---:B------:R-:W-:Y:S02]  /*20850*/  IADD3 R135, P3, R126.reuse, 0x8060, RZ ;  /* 0x000080607e877810 */ /* 0x040fe40007f7e0ff */
[----:B------:R-:W-:Y:S02]  /*20860*/  IADD3 R131, P6, R126, 0xc000, RZ ;  /* 0x0000c0007e837810 */ /* 0x000fe40007fde0ff */
[----:B------:R-:W-:Y:S01]  /*20870*/  LOP3.LUT R28, R28, R39, RZ, 0x3c, !PT ;  /* 0x000000271c1c7212 */ /* 0x000fe200078e3cff */
[----:B------:R-:W-:Y:S01]  /*20880*/  IMAD.X R39, RZ, RZ, R127, P0 ;  /* 0x000000ffff277224 */ /* 0x000fe200000e067f */
[----:B------:R-:W-:Y:S01]  /*20890*/  LOP3.LUT R112, R171, 0x380, RZ, 0xc0, !PT ;  /* 0x00000380ab707812 */ /* 0x000fe200078ec0ff */
[----:B------:R1:W-:Y:S01]  /*208a0*/  STSM.16.M88.4 [R23], R24 ;  /* 0x0000001817007844 */ /* 0x0003e20000000200 */
[----:B------:R-:W-:-:S02]  /*208b0*/  LOP3.LUT R134, R135, 0x380, RZ, 0xc0, !PT ;  /* 0x0000038087867812 */ /* 0x000fc400078ec0ff */
[----:B------:R-:W-:Y:S02]  /*208c0*/  ISETP.NE.U32.AND P0, PT, RZ, UR4, PT ;  /* 0x00000004ff007c0c */ /* 0x000fe4000bf05070 */
[----:B------:R-:W-:Y:S02]  /*208d0*/  LOP3.LUT R130, R131, 0x380, RZ, 0xc0, !PT ;  /* 0x0000038083827812 */ /* 0x000fe400078ec0ff */
[----:B------:R-:W-:Y:S01]  /*208e0*/  SHF.R.U64 R112, R112, 0x3, RZ ;  /* 0x0000000370707819 */ /* 0x000fe200000012ff */
[----:B------:R-:W-:Y:S01]  /*208f0*/  IMAD.X R29, RZ, RZ, R127, P4 ;  /* 0x000000ffff1d7224 */ /* 0x000fe200020e067f */
[----:B------:R-:W-:Y:S02]  /*20900*/  SHF.R.U64 R134, R134, 0x3, RZ ;  /* 0x0000000386867819 */ /* 0x000fe400000012ff */
[----:B-1----:R-:W-:Y:S02]  /*20910*/  LOP3.LUT R23, R60, 0x380, RZ, 0xc0, !PT ;  /* 0x000003803c177812 */ /* 0x002fe400078ec0ff */
[----:B------:R-:W-:-:S02]  /*20920*/  LOP3.LUT R26, R169, 0x380, RZ, 0xc0, !PT ;  /* 0x00000380a91a7812 */ /* 0x000fc400078ec0ff */
[----:B------:R-:W-:Y:S02]  /*20930*/  SHF.R.U64 R23, R23, 0x3, RZ ;  /* 0x0000000317177819 */ /* 0x000fe400000012ff */
[----:B------:R-:W-:Y:S01]  /*20940*/  SHF.R.U64 R26, R26, 0x3, RZ ;  /* 0x000000031a1a7819 */ /* 0x000fe200000012ff */
[--C-:B------:R-:W-:Y:S01]  /*20950*/  IMAD.X R25, RZ, RZ, R127.reuse, P5 ;  /* 0x000000ffff197224 */ /* 0x100fe200028e067f */
[----:B------:R-:W-:Y:S01]  /*20960*/  MOV R122, R122 ;  /* 0x0000007a007a7202 */ /* 0x000fe20000000f00 */
[----:B------:R-:W-:Y:S01]  /*20970*/  IMAD.X R27, RZ, RZ, R127, P2 ;  /* 0x000000ffff1b7224 */ /* 0x000fe200010e067f */
[----:B------:R-:W-:Y:S01]  /*20980*/  ISETP.NE.AND.EX P0, PT, RZ, UR5, PT, P0 ;  /* 0x00000005ff007c0c */ /* 0x000fe2000bf05300 */
[----:B------:R-:W-:Y:S01]  /*20990*/  ULDC.64 UR4, c[0x0][0xc08] ;  /* 0x0003020000047ab9 */ /* 0x000fe20000000a00 */
[----:B------:R-:W-:Y:S02]  /*209a0*/  SHF.R.U64 R130, R130, 0x3, RZ ;  /* 0x0000000382827819 */ /* 0x000fe400000012ff */
[----:B------:R-:W-:-:S02]  /*209b0*/  LOP3.LUT R24, R23, R60, RZ, 0x3c, !PT ;  /* 0x0000003c17187212 */ /* 0x000fc400078e3cff */
[----:B------:R-:W-:Y:S02]  /*209c0*/  LOP3.LUT R26, R26, R169, RZ, 0x3c, !PT ;  /* 0x000000a91a1a7212 */ /* 0x000fe400078e3cff */
[----:B------:R-:W-:Y:S02]  /*209d0*/  MOV R116, R20 ;  /* 0x0000001400747202 */ /* 0x000fe40000000f00 */
[----:B------:R-:W-:Y:S02]  /*209e0*/  MOV R118, R118 ;  /* 0x0000007600767202 */ /* 0x000fe40000000f00 */
[----:B------:R-:W-:Y:S02]  /*209f0*/  LOP3.LUT R126, R112, R171, RZ, 0x3c, !PT ;  /* 0x000000ab707e7212 */ /* 0x000fe400078e3cff */
[----:B------:R-:W-:Y:S02]  /*20a00*/  MOV R114, R114 ;  /* 0x0000007200727202 */ /* 0x000fe40000000f00 */
[----:B------:R-:W-:Y:S01]  /*20a10*/  ISETP.NE.U32.AND P2, PT, RZ, UR4, PT ;  /* 0x00000004ff007c0c */ /* 0x000fe2000bf45070 */
[----:B------:R1:W-:Y:S01]  /*20a20*/  STSM.16.M88.4 [R122], R32 ;  /* 0x000000207a007844 */ /* 0x0003e20000000200 */
[----:B------:R-:W-:Y:S01]  /*20a30*/  LOP3.LUT R134, R134, R135, RZ, 0x3c, !PT ;  /* 0x0000008786867212 */ /* 0x000fe200078e3cff */
[--C-:B------:R-:W-:Y:S01]  /*20a40*/  IMAD.X R135, RZ, RZ, R127.reuse, P3 ;  /* 0x000000ffff877224 */ /* 0x100fe200018e067f */
[----:B------:R-:W-:Y:S01]  /*20a50*/  MOV R112, R30 ;  /* 0x0000001e00707202 */ /* 0x000fe20000000f00 */
[----:B------:R-:W-:Y:S01]  /*20a60*/  STSM.16.M88.4 [R116], R40 ;  /* 0x0000002874007844 */ /* 0x000fe20000000200 */
[----:B------:R-:W-:Y:S01]  /*20a70*/  LOP3.LUT R130, R130, R131, RZ, 0x3c, !PT ;  /* 0x0000008382827212 */ /* 0x000fe200078e3cff */
[----:B------:R-:W-:Y:S01]  /*20a80*/  IMAD.X R131, RZ, RZ, R127, P6 ;  /* 0x000000ffff837224 */ /* 0x000fe200030e067f */
[----:B------:R-:W-:-:S02]  /*20a90*/  MOV R110, R110 ;  /* 0x0000006e006e7202 */ /* 0x000fc40000000f00 */
[----:B------:R-:W-:Y:S02]  /*20aa0*/  MOV R20, R24 ;  /* 0x0000001800147202 */ /* 0x000fe40000000f00 */
[----:B------:R-:W-:Y:S01]  /*20ab0*/  MOV R21, R26 ;  /* 0x0000001a00157202 */ /* 0x000fe20000000f00 */
[----:B------:R-:W-:Y:S01]  /*20ac0*/  STSM.16.M88.4 [R118], R48 ;  /* 0x0000003076007844 */ /* 0x000fe20000000200 */
[----:B------:R-:W-:Y:S02]  /*20ad0*/  MOV R106, R106 ;  /* 0x0000006a006a7202 */ /* 0x000fe40000000f00 */
        /* <DEDUP_REMOVED lines=10> */
[----:B------:R-:W-:Y:S02]  /*20b80*/  F2FP.BF16.F32.PACK_AB R31, R95, R94 ;  /* 0x0000005e5f1f723e */ /* 0x000fe400000010ff */
[----:B------:R-:W-:Y:S01]  /*20b90*/  ISETP.NE.AND.EX P2, PT, RZ, UR5, PT, P2 ;  /* 0x00000005ff007c0c */ /* 0x000fe2000bf45320 */
[----:B------:R2:W-:Y:S01]  /*20ba0*/  STSM.16.M88.4 [R112], R8 ;  /* 0x0000000870007844 */ /* 0x0005e20000000200 */
[----:B------:R-:W-:Y:S02]  /*20bb0*/  MOV R23, R38 ;  /* 0x0000002600177202 */ /* 0x000fe40000000f00 */
[----:B-1----:R-:W-:Y:S02]  /*20bc0*/  F2FP.BF16.F32.PACK_AB R32, R97, R161 ;  /* 0x000000a16120723e */ /* 0x002fe400000010ff */
[----:B------:R-:W-:Y:S02]  /*20bd0*/  F2FP.BF16.F32.PACK_AB R33, R99, R98 ;  /* 0x000000626321723e */ /* 0x000fe400000010ff */
[----:B------:R-:W-:-:S02]  /*20be0*/  F2FP.BF16.F32.PACK_AB R34, R101, R162 ;  /* 0x000000a26522723e */ /* 0x000fc400000010ff */
[----:B------:R-:W-:Y:S01]  /*20bf0*/  F2FP.BF16.F32.PACK_AB R35, R54, R46 ;  /* 0x0000002e3623723e */ /* 0x000fe200000010ff */
[----:B------:R1:W-:Y:S01]  /*20c00*/  STSM.16.M88.4 [R110], R12 ;  /* 0x0000000c6e007844 */ /* 0x0003e20000000200 */
[----:B------:R-:W-:Y:S02]  /*20c10*/  F2FP.BF16.F32.PACK_AB R38, R109, R164 ;  /* 0x000000a46d26723e */ /* 0x000fe400000010ff */
[----:B------:R-:W-:Y:S01]  /*20c20*/  F2FP.BF16.F32.PACK_AB R39, R71, R68 ;  /* 0x000000444727723e */ /* 0x000fe200000010ff */
[----:B------:R4:W-:Y:S01]  /*20c30*/  STSM.16.M88.4 [R106], R24 ;  /* 0x000000186a007844 */ /* 0x0009e20000000200 */
[----:B------:R-:W-:Y:S02]  /*20c40*/  MOV R134, R134 ;  /* 0x0000008600867202 */ /* 0x000fe40000000f00 */
[----:B--2---:R-:W-:Y:S02]  /*20c50*/  F2FP.BF16.F32.PACK_AB R8, R113, R165 ;  /* 0x000000a57108723e */ /* 0x004fe400000010ff */
[----:B------:R-:W-:-:S02]  /*20c60*/  F2FP.BF16.F32.PACK_AB R9, R75, R72 ;  /* 0x000000484b09723e */ /* 0x000fc400000010ff */
[----:B------:R-:W-:Y:S02]  /*20c70*/  F2FP.BF16.F32.PACK_AB R10, R117, R166 ;  /* 0x000000a6750a723e */ /* 0x000fe400000010ff */
[----:B------:R-:W-:Y:S01]  /*20c80*/  F2FP.BF16.F32.PACK_AB R11, R79, R76 ;  /* 0x0000004c4f0b723e */ /* 0x000fe200000010ff */
[----:B------:R-:W-:Y:S01]  /*20c90*/  STSM.16.M88.4 [R102], R28 ;  /* 0x0000001c66007844 */ /* 0x000fe20000000200 */
[----:B------:R-:W-:Y:S02]  /*20ca0*/  MOV R130, R130 ;  /* 0x0000008200827202 */ /* 0x000fe40000000f00 */
[----:B-1----:R-:W-:Y:S02]  /*20cb0*/  F2FP.BF16.F32.PACK_AB R12, R121, R167 ;  /* 0x000000a7790c723e */ /* 0x002fe400000010ff */
[----:B------:R-:W-:Y:S02]  /*20cc0*/  F2FP.BF16.F32.PACK_AB R13, R84, R80 ;  /* 0x00000050540d723e */ /* 0x000fe400000010ff */
[----:B------:R-:W-:-:S02]  /*20cd0*/  F2FP.BF16.F32.PACK_AB R14, R125, R168 ;  /* 0x000000a87d0e723e */ /* 0x000fc400000010ff */
[----:B------:R-:W-:Y:S01]  /*20ce0*/  F2FP.BF16.F32.PACK_AB R15, R92, R88 ;  /* 0x000000585c0f723e */ /* 0x000fe200000010ff */
[----:B------:R1:W-:Y:S01]  /*20cf0*/  STSM.16.M88.4 [R23], R32 ;  /* 0x0000002017007844 */ /* 0x0003e20000000200 */
[----:B------:R-:W-:Y:S01]  /*20d00*/  IMAD.X R127, RZ, RZ, R127, P1 ;  /* 0x000000ffff7f7224 */ /* 0x000fe200008e067f */
[----:B----4-:R-:W3:Y:S02]  /*20d10*/  LDC.64 R24, c[0x0][0xc00] ;  /* 0x00030000ff187b82 */ /* 0x010ee40000000a00 */
[----:B------:R-:W-:Y:S01]  /*20d20*/  STSM.16.M88.4 [R60], R36 ;  /* 0x000000243c007844 */ /* 0x000fe20000000200 */
[----:B------:R-:W-:-:S03]  /*20d30*/  F2FP.BF16.F32.PACK_AB R131, R108, R104 ;  /* 0x000000686c83723e */ /* 0x000fc600000010ff */
[----:B------:R2:W-:Y:S01]  /*20d40*/  STSM.16.M88.4 [R134], R8 ;  /* 0x0000000886007844 */ /* 0x0005e20000000200 */
[----:B------:R-:W-:-:S03]  /*20d50*/  MOV R126, R126 ;  /* 0x0000007e007e7202 */ /* 0x000fc60000000f00 */
[----:B------:R4:W-:Y:S01]  /*20d60*/  STSM.16.M88.4 [R130], R12 ;  /* 0x0000000c82007844 */ /* 0x0009e20000000200 */
[----:B------:R-:W-:Y:S01]  /*20d70*/  ULDC UR4, c[0x0][0xa88] ;  /* 0x0002a20000047ab9 */ /* 0x000fe20000000800 */
[----:B-1----:R-:W1:Y:S08]  /*20d80*/  LDC R23, c[0x0][0xbe8] ;  /* 0x0002fa00ff177b82 */ /* 0x002e700000000800 */
[----:B--2---:R-:W2:Y:S01]  /*20d90*/  @P2 LDC.64 R8, c[0x0][0xc08] ;  /* 0x00030200ff082b82 */ /* 0x004ea20000000a00 */
[----:B----4-:R-:W-:-:S05]  /*20da0*/  F2FP.BF16.F32.PACK_AB R130, R133, R132 ;  /* 0x000000848582723e */ /* 0x010fca00000010ff */
[----:B------:R4:W-:Y:S04]  /*20db0*/  STSM.16.M88.4 [R20], R128 ;  /* 0x0000008014007844 */ /* 0x0009e80000000200 */
[----:B------:R4:W-:Y:S04]  /*20dc0*/  STSM.16.M88.4 [R21], R136 ;  /* 0x0000008815007844 */ /* 0x0009e80000000200 */
[----:B------:R4:W-:Y:S01]  /*20dd0*/  STSM.16.M88.4 [R126], R144 ;  /* 0x000000907e007844 */ /* 0x0009e20000000200 */
[----:B------:R-:W-:Y:S02]  /*20de0*/  IMAD.U32 R80, RZ, RZ, UR4 ;  /* 0x00000004ff507e24 */ /* 0x000fe4000f8e00ff */
[C---:B---3--:R-:W-:Y:S01]  /*20df0*/  IMAD.WIDE R24, R170.reuse, 0x4, R24 ;  /* 0x00000004aa187825 */ /* 0x048fe200078e0218 */
[----:B------:R-:W-:Y:S03]  /*20e00*/  BAR.SYNC.DEFER_BLOCKING 0x1, 0x100 ;  /* 0x0044000000007b1d */ /* 0x000fe60000010000 */
[----:B--2---:R-:W-:-:S03]  /*20e10*/  @P2 IMAD.WIDE R8, R170, 0x4, R8 ;  /* 0x00000004aa082825 */ /* 0x004fc600078e0208 */
[----:B------:R4:W5:Y:S04]  /*20e20*/  @P0 LDG.E R2, desc[UR60][R24.64] ;  /* 0x0000003c18020981 */ /* 0x000968000c1e1900 */
[----:B------:R4:W5:Y:S01]  /*20e30*/  @P2 LDG.E R80, desc[UR60][R8.64] ;  /* 0x0000003c08502981 */ /* 0x000962000c1e1900 */
[----:B-1----:R-:W-:-:S13]  /*20e40*/  ISETP.NE.AND P1, PT, R23, 0x1, PT ;  /* 0x000000011700780c */ /* 0x002fda0003f25270 */
[----:B------:R-:W1:Y:S08]  /*20e50*/  @P1 LDC R4, c[0x0][0xbec] ;  /* 0x0002fb00ff041b82 */ /* 0x000e700000000800 */
[----:B------:R-:W2:Y:S01]  /*20e60*/  @P1 LDC R13, c[0x0][0xbf0] ;  /* 0x0002fc00ff0d1b82 */ /* 0x000ea20000000800 */
[----:B----4-:R-:W-:Y:S05]  /*20e70*/  @P2 BRA `(.L_x_2022) ;  /* 0x0000000000102947 */ /* 0x010fea0003800000 */
[----:B------:R-:W-:Y:S05]  /*20e80*/  @!P0 BRA `(.L_x_2022) ;  /* 0x00000000000c8947 */ /* 0x000fea0003800000 */
[----:B------:R-:W3:Y:S04]  /*20e90*/  LDG.E R3, desc[UR60][R24.64] ;  /* 0x0000003c18037981 */ /* 0x000ee8000c1e1900 */
[----:B-----5:R-:W3:Y:S02]  /*20ea0*/  LDG.E R80, desc[UR60][R24.64+0x4] ;  /* 0x0000043c18507981 */ /* 0x020ee4000c1e1900 */
[----:B---3--:R-:W-:-:S07]  /*20eb0*/  IMAD.IADD R80, R80, 0x1, -R3 ;  /* 0x0000000150507824 */ /* 0x008fce00078e0a03 */
.L_x_2022:
[----:B------:R-:W3:Y:S01]  /*20ec0*/  LDL R3, [R1+0x4c] ;  /* 0x00004c0001037983 */ /* 0x000ee20000100800 */
[----:B------:R-:W-:-:S03]  /*20ed0*/  ULDC.64 UR4, c[0x0][0xb90] ;  /* 0x0002e40000047ab9 */ /* 0x000fc60000000a00 */
[----:B------:R-:W4:Y:S01]  /*20ee0*/  LDL R82, [R1+0x58] ;  /* 0x0000580001527983 */ /* 0x000f220000100800 */
[----:B------:R-:W-:Y:S01]  /*20ef0*/  IMAD.SHL.U32 R10, R218, 0x40, RZ ;  /* 0x00000040da0a7824 */ /* 0x000fe200078e00ff */
[----:B------:R-:W-:Y:S02]  /*20f00*/  SHF.R.S32.HI R20, RZ, 0x1f, R170 ;  /* 0x0000001fff147819 */ /* 0x000fe400000114aa */
[----:B------:R-:W-:Y:S01]  /*20f10*/  SEL R21, R170, RZ, !P0 ;  /* 0x000000ffaa157207 */ /* 0x000fe20004000000 */
[----:B------:R-:W2:Y:S01]  /*20f20*/  LDL.LU R86, [R1+0x60] ;  /* 0x0000600001567983 */ /* 0x000ea20000300800 */
[----:B-----5:R-:W-:Y:S01]  /*20f30*/  IMAD R80, R80, R23, RZ ;  /* 0x0000001750507224 */ /* 0x020fe200078e02ff */
[----:B------:R-:W0:Y:S02]  /*20f40*/  @P1 LDC R83, c[0x0][0xbec] ;  /* 0x0002fb00ff531b82 */ /* 0x000e240000000800 */
[----:B------:R-:W3:Y:S01]  /*20f50*/  LDL.LU R84, [R1+0x34] ;  /* 0x0000340001547983 */ /* 0x000ee20000300800 */
[----:B------:R-:W-:-:S03]  /*20f60*/  SEL R20, R20, RZ, !P0 ;  /* 0x000000ff14147207 */ /* 0x000fc60004000000 */
[----:B------:R-:W4:Y:S02]  /*20f70*/  LDL R26, [R1+0xac] ;  /* 0x0000ac00011a7983 */ /* 0x000f240000100800 */
[----:B------:R-:W0:Y:S02]  /*20f80*/  @P1 LDC R85, c[0x0][0xbf0] ;  /* 0x0002fc00ff551b82 */ /* 0x000e240000000800 */
[----:B------:R-:W4:Y:S04]  /*20f90*/  LDL R14, [R1+0x88] ;  /* 0x00008800010e7983 */ /* 0x000f280000100800 */
[----:B------:R0:W5:Y:S04]  /*20fa0*/  LDL R89, [R1+0x2c] ;  /* 0x00002c0001597983 */ /* 0x0001680000100800 */
[----:B------:R0:W5:Y:S04]  /*20fb0*/  LDL R92, [R1+0x7c] ;  /* 0x00007c00015c7983 */ /* 0x0001680000100800 */
[----:B------:R0:W5:Y:S04]  /*20fc0*/  LDL R91, [R1+0x6c] ;  /* 0x00006c00015b7983 */ /* 0x0001680000100800 */
[----:B------:R0:W5:Y:S04]  /*20fd0*/  LDL R90, [R1+0x74] ;  /* 0x00007400015a7983 */ /* 0x0001680000100800 */
[----:B------:R0:W5:Y:S01]  /*20fe0*/  LDL R88, [R1+0x70] ;  /* 0x0000700001587983 */ /* 0x0001620000100800 */
[----:B--2---:R-:W-:Y:S01]  /*20ff0*/  SHF.R.S32.HI R60, RZ, 0x1f, R86 ;  /* 0x0000001fff3c7819 */ /* 0x004fe20000011456 */
[----:B---3--:R-:W-:Y:S01]  /*21000*/  IMAD.IADD R25, R3, 0x1, R84 ;  /* 0x0000000103197824 */ /* 0x008fe200078e0254 */
[----:B------:R-:W-:-:S03]  /*21010*/  SHF.R.S32.HI R3, RZ, 0x1f, R2 ;  /* 0x0000001fff037819 */ /* 0x000fc60000011402 */
[----:B------:R-:W-:Y:S02]  /*21020*/  IMAD R8, R60, UR4, RZ ;  /* 0x000000043c087c24 */ /* 0x000fe4000f8e02ff */
[----:B-1----:R-:W-:-:S04]  /*21030*/  @P1 IMAD.HI.U32 R4, R25, R4, RZ ;  /* 0x0000000419041227 */ /* 0x002fc800078e00ff */
[----:B------:R-:W-:Y:S01]  /*21040*/  IMAD.MOV.U32 R11, RZ, RZ, R25 ;  /* 0x000000ffff0b7224 */ /* 0x000fe200078e0019 */
[----:B------:R-:W-:Y:S01]  /*21050*/  @P1 SHF.R.U32.HI R11, RZ, R13, R4 ;  /* 0x0000000dff0b1219 */ /* 0x000fe20000011604 */
[C---:B------:R-:W-:Y:S02]  /*21060*/  IMAD R15, R86.reuse, UR5, R8 ;  /* 0x00000005560f7c24 */ /* 0x040fe4000f8e0208 */
[----:B------:R-:W-:Y:S01]  /*21070*/  IMAD.WIDE.U32 R8, R86, UR4, R2 ;  /* 0x0000000456087c25 */ /* 0x000fe2000f8e0002 */
[----:B------:R-:W-:-:S03]  /*21080*/  ULDC.64 UR4, c[0x0][0xb98] ;  /* 0x0002e60000047ab9 */ /* 0x000fc60000000a00 */
[----:B----4-:R-:W-:Y:S02]  /*21090*/  IMAD R13, R82, 0x8, R10 ;  /* 0x00000008520d7824 */ /* 0x010fe400078e020a */
[----:B------:R-:W-:Y:S02]  /*210a0*/  IMAD.IADD R9, R9, 0x1, R15 ;  /* 0x0000000109097824 */ /* 0x000fe400078e020f */
[----:B------:R-:W-:Y:S02]  /*210b0*/  IMAD.MOV R10, RZ, RZ, -R11 ;  /* 0x000000ffff0a7224 */ /* 0x000fe400078e0a0b */
[----:B------:R-:W-:-:S04]  /*210c0*/  IMAD.WIDE R6, R13, 0x2, R6 ;  /* 0x000000020d067825 */ /* 0x000fc800078e0206 */
[----:B------:R-:W-:Y:S02]  /*210d0*/  IMAD R4, R20, UR4, RZ ;  /* 0x0000000414047c24 */ /* 0x000fe4000f8e02ff */
        /* <DEDUP_REMOVED lines=15> */
[----:B------:R-:W-:Y:S02]  /*211d0*/  ULDC.64 UR4, c[0x0][0xaa0] ;  /* 0x0002a80000047ab9 */ /* 0x000fe40000000a00 */
[----:B------:R-:W-:-:S04]  /*211e0*/  IMAD R3, R3, UR4, RZ ;  /* 0x0000000403037c24 */ /* 0x000fc8000f8e02ff */
[C---:B------:R-:W-:Y:S02]  /*211f0*/  IMAD R81, R2.reuse, UR5, R3 ;  /* 0x0000000502517c24 */ /* 0x040fe4000f8e0203 */
[----:B------:R-:W-:Y:S01]  /*21200*/  IMAD.WIDE.U32 R2, R2, UR4, RZ ;  /* 0x0000000402027c25 */ /* 0x000fe2000f8e00ff */
[----:B------:R-:W-:-:S03]  /*21210*/  ULDC.64 UR4, c[0x0][0xae8] ;  /* 0x0002ba0000047ab9 */ /* 0x000fc60000000a00 */
[----:B------:R-:W-:Y:S02]  /*21220*/  IMAD.IADD R3, R3, 0x1, R81 ;  /* 0x0000000103037824 */ /* 0x000fe400078e0251 */
[----:B------:R-:W-:Y:S02]  /*21230*/  IMAD R60, R60, UR4, RZ ;  /* 0x000000043c3c7c24 */ /* 0x000fe4000f8e02ff */
[----:B------:R-:W-:-:S04]  /*21240*/  IMAD.WIDE.U32 R2, R86, UR4, R2 ;  /* 0x0000000456027c25 */ /* 0x000fc8000f8e0002 */
[----:B------:R-:W-:Y:S01]  /*21250*/  IMAD R81, R86, UR5, R60 ;  /* 0x0000000556517c24 */ /* 0x000fe2000f8e023c */
[C---:B------:R-:W-:Y:S01]  /*21260*/  IADD3 R25, P5, R6.reuse, 0x1000, RZ ;  /* 0x0000100006197810 */ /* 0x040fe20007fbe0ff */
[----:B------:R1:W5:Y:S01]  /*21270*/  LDL R86, [R1+0x30] ;  /* 0x0000300001567983 */ /* 0x0003620000100800 */
[----:B------:R-:W-:Y:S01]  /*21280*/  IADD3 R33, P2, R6, 0x5000, RZ ;  /* 0x0000500006217810 */ /* 0x000fe20007f5e0ff */
[----:B------:R-:W-:Y:S01]  /*21290*/  IMAD.IADD R31, R26, 0x1, R84 ;  /* 0x000000011a1f7824 */ /* 0x000fe200078e0254 */
[----:B------:R-:W-:Y:S01]  /*212a0*/  LOP3.LUT R8, R25, 0x380, RZ, 0xc0, !PT ;  /* 0x0000038019087812 */ /* 0x000fe200078ec0ff */
[----:B------:R-:W-:Y:S01]  /*212b0*/  SHFL.IDX PT, R50, R4, RZ, 0x1c1f ;  /* 0x001c1fff04327589 */ /* 0x000fe200000e0000 */
[----:B------:R-:W-:Y:S01]  /*212c0*/  IADD3 R9, P4, R6, 0x2000, RZ ;  /* 0x0000200006097810 */ /* 0x000fe20007f9e0ff */
[----:B------:R-:W-:Y:S01]  /*212d0*/  ULDC.64 UR4, c[0x0][0xaf0] ;  /* 0x0002bc0000047ab9 */ /* 0x000fe20000000a00 */
[----:B------:R-:W-:-:S04]  /*212e0*/  SHF.R.U64 R8, R8, 0x3, RZ ;  /* 0x0000000308087819 */ /* 0x000fc800000012ff */
[----:B------:R-:W-:Y:S02]  /*212f0*/  LOP3.LUT R8, R8, R25, RZ, 0x3c, !PT ;  /* 0x0000001908087212 */ /* 0x000fe400078e3cff */
[----:B------:R-:W-:-:S04]  /*21300*/  IADD3 R25, P0, R6, 0x3000, RZ ;  /* 0x0000300006197810 */ /* 0x000fc80007f1e0ff */
[----:B------:R-:W-:Y:S02]  /*21310*/  LOP3.LUT R24, R25, 0x380, RZ, 0xc0, !PT ;  /* 0x0000038019187812 */ /* 0x000fe400078ec0ff */
[----:B------:R-:W-:Y:S02]  /*21320*/  LOP3.LUT R32, R33, 0x380, RZ, 0xc0, !PT ;  /* 0x0000038021207812 */ /* 0x000fe400078ec0ff */
[----:B------:R-:W-:Y:S02]  /*21330*/  SHF.R.U64 R24, R24, 0x3, RZ ;  /* 0x0000000318187819 */ /* 0x000fe400000012ff */
[----:B------:R-:W-:Y:S02]  /*21340*/  SHF.R.U64 R32, R32, 0x3, RZ ;  /* 0x0000000320207819 */ /* 0x000fe400000012ff */
[----:B------:R-:W-:Y:S01]  /*21350*/  LOP3.LUT R24, R24, R25, RZ, 0x3c, !PT ;  /* 0x0000001918187212 */ /* 0x000fe200078e3cff */
[----:B------:R-:W-:Y:S01]  /*21360*/  IMAD.X R25, RZ, RZ, R7, P0 ;  /* 0x000000ffff197224 */ /* 0x000fe200000e0607 */
[----:B------:R-:W-:-:S02]  /*21370*/  IADD3 R49, P0, R6, 0x9000, RZ ;  /* 0x0000900006317810 */ /* 0x000fc40007f1e0ff */
[----:B------:R-:W-:Y:S01]  /*21380*/  LOP3.LUT R32, R32, R33, RZ, 0x3c, !PT ;  /* 0x0000002120207212 */ /* 0x000fe200078e3cff */
[----:B------:R-:W-:Y:S01]  /*21390*/  IMAD.X R33, RZ, RZ, R7, P2 ;  /* 0x000000ffff217224 */ /* 0x000fe200010e0607 */
[----:B------:R-:W-:Y:S02]  /*213a0*/  LOP3.LUT R48, R49, 0x380, RZ, 0xc0, !PT ;  /* 0x0000038031307812 */ /* 0x000fe400078ec0ff */
[----:B------:R-:W-:Y:S01]  /*213b0*/  IADD3 R57, P2, R6, 0xb000, RZ ;  /* 0x0000b00006397810 */ /* 0x000fe20007f5e0ff */
[----:B------:R-:W2:Y:S01]  /*213c0*/  SHFL.IDX PT, R51, R10, RZ, 0x1c1f ;  /* 0x001c1fff0a337589 */ /* 0x000ea200000e0000 */
[----:B------:R-:W-:Y:S02]  /*213d0*/  SHF.R.U64 R48, R48, 0x3, RZ ;  /* 0x0000000330307819 */ /* 0x000fe400000012ff */
[----:B------:R-:W-:Y:S02]  /*213e0*/  LOP3.LUT R56, R57, 0x380, RZ, 0xc0, !PT ;  /* 0x0000038039387812 */ /* 0x000fe400078ec0ff */
[----:B------:R-:W-:-:S02]  /*213f0*/  IADD3 R29, P3, R6, 0x4000, RZ ;  /* 0x00004000061d7810 */ /* 0x000fc40007f7e0ff */
[----:B------:R-:W-:Y:S01]  /*21400*/  LOP3.LUT R48, R48, R49, RZ, 0x3c, !PT ;  /* 0x0000003130307212 */ /* 0x000fe200078e3cff */
[--C-:B------:R-:W-:Y:S01]  /*21410*/  IMAD.X R49, RZ, RZ, R7.reuse, P0 ;  /* 0x000000ffff317224 */ /* 0x100fe200000e0607 */
[----:B------:R-:W-:Y:S02]  /*21420*/  SHF.R.U64 R56, R56, 0x3, RZ ;  /* 0x0000000338387819 */ /* 0x000fe400000012ff */
[----:B------:R-:W-:Y:S02]  /*21430*/  LOP3.LUT R12, R9, 0x380, RZ, 0xc0, !PT ;  /* 0x00000380090c7812 */ /* 0x000fe400078ec0ff */
[----:B------:R-:W-:Y:S02]  /*21440*/  LOP3.LUT P0, RZ, R14, 0x3, RZ, 0xc0, !PT ;  /* 0x000000030eff7812 */ /* 0x000fe4000780c0ff */
[----:B------:R-:W-:Y:S02]  /*21450*/  LOP3.LUT R28, R29, 0x380, RZ, 0xc0, !PT ;  /* 0x000003801d1c7812 */ /* 0x000fe400078ec0ff */
[----:B------:R-:W-:Y:S01]  /*21460*/  LOP3.LUT R56, R56, R57, RZ, 0x3c, !PT ;  /* 0x0000003938387212 */ /* 0x000fe200078e3cff */
[----:B------:R-:W-:Y:S01]  /*21470*/  IMAD.X R57, RZ, RZ, R7, P2 ;  /* 0x000000ffff397224 */ /* 0x000fe200010e0607 */
[----:B------:R-:W-:-:S02]  /*21480*/  SHF.R.U64 R12, R12, 0x3, RZ ;  /* 0x000000030c0c7819 */ /* 0x000fc400000012ff */
[----:B------:R-:W-:Y:S02]  /*21490*/  ISETP.GE.OR P2, PT, R31, R80, P0 ;  /* 0x000000501f00720c */ /* 0x000fe40000746670 */
[----:B------:R-:W-:Y:S01]  /*214a0*/  SHF.R.U64 R28, R28, 0x3, RZ ;  /* 0x000000031c1c7819 */ /* 0x000fe200000012ff */
[--C-:B------:R-:W-:Y:S01]  /*214b0*/  IMAD.X R13, RZ, RZ, R7.reuse, P4 ;  /* 0x000000ffff0d7224 */ /* 0x100fe200020e0607 */
[----:B------:R-:W-:Y:S01]  /*214c0*/  LOP3.LUT R12, R12, R9, RZ, 0x3c, !PT ;  /* 0x000000090c0c7212 */ /* 0x000fe200078e3cff */
[--C-:B------:R-:W-:Y:S01]  /*214d0*/  IMAD.X R9, RZ, RZ, R7.reuse, P5 ;  /* 0x000000ffff097224 */ /* 0x100fe200028e0607 */
[----:B------:R-:W-:Y:S01]  /*214e0*/  LOP3.LUT R28, R28, R29, RZ, 0x3c, !PT ;  /* 0x0000001d1c1c7212 */ /* 0x000fe200078e3cff */
[----:B------:R-:W-:Y:S01]  /*214f0*/  IMAD.X R29, RZ, RZ, R7, P3 ;  /* 0x000000ffff1d7224 */ /* 0x000fe200018e0607 */
[C---:B------:R-:W-:Y:S02]  /*21500*/  IADD3 R37, P6, R6.reuse, 0x6000, RZ ;  /* 0x0000600006257810 */ /* 0x040fe40007fde0ff */
[----:B------:R-:W-:-:S02]  /*21510*/  IADD3 R41, P5, R6, 0x7000, RZ ;  /* 0x0000700006297810 */ /* 0x000fc40007fbe0ff */
[C---:B------:R-:W-:Y:S02]  /*21520*/  IADD3 R45, P4, R6.reuse, 0x8000, RZ ;  /* 0x00008000062d7810 */ /* 0x040fe40007f9e0ff */
[----:B------:R-:W-:Y:S02]  /*21530*/  IADD3 R53, P3, R6, 0xa000, RZ ;  /* 0x0000a00006357810 */ /* 0x000fe40007f7e0ff */
[----:B------:R-:W-:Y:S02]  /*21540*/  LOP3.LUT R36, R37, 0x380, RZ, 0xc0, !PT ;  /* 0x0000038025247812 */ /* 0x000fe400078ec0ff */
[----:B------:R-:W-:Y:S02]  /*21550*/  LOP3.LUT R40, R41, 0x380, RZ, 0xc0, !PT ;  /* 0x0000038029287812 */ /* 0x000fe400078ec0ff */
[----:B------:R-:W-:Y:S02]  /*21560*/  LOP3.LUT R44, R45, 0x380, RZ, 0xc0, !PT ;  /* 0x000003802d2c7812 */ /* 0x000fe400078ec0ff */
[----:B------:R-:W-:Y:S01]  /*21570*/  LOP3.LUT R52, R53, 0x380, RZ, 0xc0, !PT ;  /* 0x0000038035347812 */ /* 0x000fe200078ec0ff */
[----:B--2---:R2:W-:Y:S01]  /*21580*/  @!P2 ST.E desc[UR60][R50.64], R0 ;  /* 0x000000003200a985 */ /* 0x0045e2000c10193c */
[----:B------:R-:W-:-:S02]  /*21590*/  SHF.R.U64 R36, R36, 0x3, RZ ;  /* 0x0000000324247819 */ /* 0x000fc400000012ff */
[----:B------:R-:W-:Y:S01]  /*215a0*/  SHF.R.U64 R40, R40, 0x3, RZ ;  /* 0x0000000328287819 */ /* 0x000fe200000012ff */
[----:B------:R3:W-:Y:S01]  /*215b0*/  SHFL.IDX PT, R54, R4, 0x1, 0x1c1f ;  /* 0x003c1f0004367f89 */ /* 0x0007e200000e0000 */
[----:B------:R-:W-:Y:S02]  /*215c0*/  SHF.R.U64 R44, R44, 0x3, RZ ;  /* 0x000000032c2c7819 */ /* 0x000fe400000012ff */
[----:B------:R-:W-:Y:S01]  /*215d0*/  SHF.R.U64 R52, R52, 0x3, RZ ;  /* 0x0000000334347819 */ /* 0x000fe200000012ff */
[----:B------:R-:W4:Y:S01]  /*215e0*/  SHFL.IDX PT, R55, R10, 0x1, 0x1c1f ;  /* 0x003c1f000a377f89 */ /* 0x000f2200000e0000 */
[----:B--2---:R-:W-:Y:S01]  /*215f0*/  IMAD R0, R82, 0x20, R218 ;  /* 0x0000002052007824 */ /* 0x004fe200078e02da */
[----:B------:R-:W-:Y:S01]  /*21600*/  LOP3.LUT R36, R36, R37, RZ, 0x3c, !PT ;  /* 0x0000002524247212 */ /* 0x000fe200078e3cff */
[--C-:B------:R-:W-:Y:S01]  /*21610*/  IMAD.X R37, RZ, RZ, R7.reuse, P6 ;  /* 0x000000ffff257224 */ /* 0x100fe200030e0607 */
[----:B------:R-:W-:Y:S01]  /*21620*/  LOP3.LUT R40, R40, R41, RZ, 0x3c, !PT ;  /* 0x0000002928287212 */ /* 0x000fe200078e3cff */
[----:B------:R-:W-:Y:S01]  /*21630*/  IMAD.IADD R82, R84, 0x1, R0 ;  /* 0x0000000154527824 */ /* 0x000fe200078e0200 */
[----:B------:R-:W-:Y:S01]  /*21640*/  LOP3.LUT R44, R44, R45, RZ, 0x3c, !PT ;  /* 0x0000002d2c2c7212 */ /* 0x000fe200078e3cff */
[--C-:B------:R-:W-:Y:S01]  /*21650*/  IMAD.X R41, RZ, RZ, R7.reuse, P5 ;  /* 0x000000ffff297224 */ /* 0x100fe200028e0607 */
[----:B------:R-:W-:Y:S01]  /*21660*/  LOP3.LUT R52, R52, R53, RZ, 0x3c, !PT ;  /* 0x0000003534347212 */ /* 0x000fe200078e3cff */
[--C-:B------:R-:W-:Y:S01]  /*21670*/  IMAD.X R45, RZ, RZ, R7.reuse, P4 ;  /* 0x000000ffff2d7224 */ /* 0x100fe200020e0607 */
[C---:B------:R-:W-:Y:S01]  /*21680*/  IADD3 R65, P6, R6.reuse, 0xc000, RZ ;  /* 0x0000c00006417810 */ /* 0x040fe20007fde0ff */
[----:B------:R-:W-:Y:S01]  /*21690*/  VIADD R11, R31, 0x8 ;  /* 0x000000081f0b7836 */ /* 0x000fe20000000000 */
[C---:B------:R-:W-:Y:S01]  /*216a0*/  IADD3 R69, P5, R6.reuse, 0xd000, RZ ;  /* 0x0000d00006457810 */ /* 0x040fe20007fbe0ff */
[----:B------:R-:W-:Y:S01]  /*216b0*/  IMAD.X R53, RZ, RZ, R7, P3 ;  /* 0x000000ffff357224 */ /* 0x000fe200018e0607 */
[----:B------:R-:W-:Y:S01]  /*216c0*/  IADD3 R73, P4, R6, 0xe000, RZ ;  /* 0x0000e00006497810 */ /* 0x000fe20007f9e0ff */
[----:B0-----:R-:W-:Y:S01]  /*216d0*/  @P1 IMAD.HI.U32 R0, R82, R83, RZ ;  /* 0x0000005352001227 */ /* 0x001fe200078e00ff */
[----:B------:R-:W-:-:S02]  /*216e0*/  IADD3 R15, P3, R6, 0xf000, RZ ;  /* 0x0000f000060f7810 */ /* 0x000fc40007f7e0ff */
[----:B------:R-:W-:Y:S01]  /*216f0*/  LOP3.LUT R64, R65, 0x380, RZ, 0xc0, !PT ;  /* 0x0000038041407812 */ /* 0x000fe200078ec0ff */
[----:B------:R-:W-:Y:S01]  /*21700*/  IMAD.IADD R3, R3, 0x1, R81 ;  /* 0x0000000103037824 */ /* 0x000fe200078e0251 */
[----:B------:R-:W-:Y:S02]  /*21710*/  LOP3.LUT R68, R69, 0x380, RZ, 0xc0, !PT ;  /* 0x0000038045447812 */ /* 0x000fe400078ec0ff */
[----:B------:R-:W-:Y:S01]  /*21720*/  LOP3.LUT R72, R73, 0x380, RZ, 0xc0, !PT ;  /* 0x0000038049487812 */ /* 0x000fe200078ec0ff */
[----:B------:R-:W-:Y:S01]  /*21730*/  IMAD.MOV.U32 R81, RZ, RZ, R82 ;  /* 0x000000ffff517224 */ /* 0x000fe200078e0052 */
[----:B------:R-:W-:Y:S02]  /*21740*/  LOP3.LUT R27, R6, 0x380, RZ, 0xc0, !PT ;  /* 0x00000380061b7812 */ /* 0x000fe400078ec0ff */
[----:B------:R-:W-:Y:S02]  /*21750*/  ISETP.GE.OR P0, PT, R11, R80, P0 ;  /* 0x000000500b00720c */ /* 0x000fe40000706670 */
[----:B---3--:R-:W-:Y:S01]  /*21760*/  LOP3.LUT R4, R15, 0x380, RZ, 0xc0, !PT ;  /* 0x000003800f047812 */ /* 0x008fe200078ec0ff */
[----:B------:R-:W-:Y:S01]  /*21770*/  IMAD R20, R20, UR4, RZ ;  /* 0x0000000414147c24 */ /* 0x000fe2000f8e02ff */
[----:B------:R-:W-:-:S02]  /*21780*/  @P1 SHF.R.U32.HI R81, RZ, R85, R0 ;  /* 0x00000055ff511219 */ /* 0x000fc40000011600 */
[----:B------:R-:W-:Y:S02]  /*21790*/  SHF.R.U64 R64, R64, 0x3, RZ ;  /* 0x0000000340407819 */ /* 0x000fe400000012ff */
[----:B------:R-:W-:Y:S02]  /*217a0*/  SHF.R.U64 R68, R68, 0x3, RZ ;  /* 0x0000000344447819 */ /* 0x000fe400000012ff */
[----:B------:R-:W-:Y:S02]  /*217b0*/  SHF.R.U64 R72, R72, 0x3, RZ ;  /* 0x0000000348487819 */ /* 0x000fe400000012ff */
[----:B------:R-:W-:Y:S02]  /*217c0*/  SHF.R.U64 R27, R27, 0x3, RZ ;  /* 0x000000031b1b7819 */ /* 0x000fe400000012ff */
[----:B------:R-:W-:Y:S01]  /*217d0*/  SHF.R.U64 R4, R4, 0x3, RZ ;  /* 0x0000000304047819 */ /* 0x000fe200000012ff */
[----:B------:R-:W-:Y:S01]  /*217e0*/  IMAD R83, R21, UR5, R20 ;  /* 0x0000000515537c24 */ /* 0x000fe2000f8e0214 */
[--C-:B------:R-:W-:Y:S01]  /*217f0*/  SHF.R.S32.HI R0, RZ, 0x1f, R81.reuse ;  /* 0x0000001fff007819 */ /* 0x100fe20000011451 */
[----:B------:R-:W-:Y:S01]  /*21800*/  IMAD.MOV R20, RZ, RZ, -R81 ;  /* 0x000000ffff147224 */ /* 0x000fe200078e0a51 */
        /* <DEDUP_REMOVED lines=8> */
[----:B------:R-:W-:Y:S01]  /*21890*/  LOP3.LUT R76, R4, R15, RZ, 0x3c, !PT ;  /* 0x0000000f044c7212 */ /* 0x000fe200078e3cff */
[----:B------:R-:W-:Y:S01]  /*218a0*/  IMAD.WIDE.U32 R2, R21, UR4, R2 ;  /* 0x0000000415027c25 */ /* 0x000fe2000f8e0002 */
[----:B------:R-:W-:Y:S01]  /*218b0*/  ULDC.64 UR4, c[0x0][0xae0] ;  /* 0x0002b80000047ab9 */ /* 0x000fe20000000a00 */
[----:B----4-:R0:W-:Y:S02]  /*218c0*/  @!P0 ST.E desc[UR60][R54.64], R5 ;  /* 0x0000000536008985 */ /* 0x0101e4000c10193c */
[----:B------:R-:W-:-:S02]  /*218d0*/  IMAD R0, R0, UR4, RZ ;  /* 0x0000000400007c24 */ /* 0x000fc4000f8e02ff */
[----:B------:R-:W-:Y:S01]  /*218e0*/  IMAD R23, R23, R20, R82 ;  /* 0x0000001417177224 */ /* 0x000fe200078e0252 */
[----:B------:R-:W5:Y:S01]  /*218f0*/  LD.E.128 R8, desc[UR60][R8.64] ;  /* 0x0000003c08087980 */ /* 0x000f62000c101d00 */
[----:B------:R-:W-:Y:S02]  /*21900*/  IMAD.IADD R3, R3, 0x1, R83 ;  /* 0x0000000103037824 */ /* 0x000fe400078e0253 */
[----:B------:R-:W-:Y:S01]  /*21910*/  IMAD R21, R81, UR5, R0 ;  /* 0x0000000551157c24 */ /* 0x000fe2000f8e0200 */
[----:B------:R-:W5:Y:S01]  /*21920*/  LD.E.128 R12, desc[UR60][R12.64] ;  /* 0x0000003c0c0c7980 */ /* 0x000f62000c101d00 */
[----:B------:R-:W-:-:S03]  /*21930*/  SHF.R.S32.HI R0, RZ, 0x1f, R23 ;  /* 0x0000001fff007819 */ /* 0x000fc60000011417 */
[----:B0-----:R-:W5:Y:S01]  /*21940*/  LD.E.128 R4, desc[UR60][R6.64] ;  /* 0x0000003c06047980 */ /* 0x001f62000c101d00 */
[----:B------:R-:W-:Y:S01]  /*21950*/  IMAD.WIDE.U32 R2, R81, UR4, R2 ;  /* 0x0000000451027c25 */ /* 0x000fe2000f8e0002 */
[----:B------:R-:W-:Y:S02]  /*21960*/  ULDC.64 UR4, c[0x0][0xad8] ;  /* 0x0002b60000047ab9 */ /* 0x000fe40000000a00 */
        /* <DEDUP_REMOVED lines=18> */
[----:B0-----:R-:W0:Y:S01]  /*21a90*/  FENCE.VIEW.ASYNC.S ;  /* 0x00000000000073c6 */ /* 0x001e220000000000 */
[----:B------:R-:W-:-:S02]  /*21aa0*/  IMAD.IADD R3, R3, 0x1, R21 ;  /* 0x0000000103037824 */ /* 0x000fc400078e0215 */
[----:B------:R-:W-:Y:S02]  /*21ab0*/  IMAD R0, R0, UR4, RZ ;  /* 0x0000000400007c24 */ /* 0x000fe4000f8e02ff */
[----:B------:R-:W-:Y:S02]  /*21ac0*/  IMAD.IADD R87, R218, 0x1, R84 ;  /* 0x00000001da577824 */ /* 0x000fe400078e0254 */
        /* <DEDUP_REMOVED lines=8> */
[----:B------:R-:W-:Y:S02]  /*21b50*/  LEA.HI.X R60, R2, UR5, R3, 0x1, P3 ;  /* 0x00000005023c7c11 */ /* 0x000fe400098f0c03 */
[----:B------:R-:W-:Y:S02]  /*21b60*/  PRMT R0, RZ, 0x654, R0 ;  /* 0x00000654ff007816 */ /* 0x000fe40000000000 */
[-C--:B------:R-:W-:Y:S01]  /*21b70*/  ISETP.GE.AND P1, PT, R21, R80.reuse, PT ;  /* 0x000000501500720c */ /* 0x080fe20003f26270 */
[----:B------:R-:W-:Y:S01]  /*21b80*/  VIADD R21, R87, 0x40 ;  /* 0x0000004057157836 */ /* 0x000fe20000000000 */
[----:B0-----:R1:W-:Y:S01]  /*21b90*/  SYNCS.ARRIVE.TRANS64.RED.A1T0 RZ, [R0+URZ], RZ ;  /* 0x000000ff00ff79a7 */ /* 0x0013e2000810043f */
[----:B------:R1:W0:Y:S01]  /*21ba0*/  SHFL.IDX PT, R85, R23, RZ, 0x181f ;  /* 0x00181fff17557589 */ /* 0x00022200000e0000 */
[----:B------:R-:W-:Y:S03]  /*21bb0*/  BSSY B1, `(.L_x_2023) ;  /* 0x0000015000017945 */ /* 0x000fe60003800000 */
[----:B------:R1:W2:Y:S01]  /*21bc0*/  SHFL.IDX PT, R81, R60, RZ, 0x181f ;  /* 0x00181fff3c517589 */ /* 0x0002a200000e0000 */
[----:B------:R-:W-:Y:S01]  /*21bd0*/  ISETP.GE.AND P0, PT, R21, R80, PT ;  /* 0x000000501500720c */ /* 0x000fe20003f06270 */
[----:B------:R-:W-:-:S12]  /*21be0*/  @P2 BRA `(.L_x_2024) ;  /* 0x0000000000442947 */ /* 0x000fd80003800000 */
[----:B------:R-:W-:Y:S02]  /*21bf0*/  ULDC UR4, c[0x0][0xac8] ;  /* 0x0002b20000047ab9 */ /* 0x000fe40000000800 */
[----:B------:R-:W-:Y:S02]  /*21c00*/  ISETP.GE.AND P5, PT, R18, UR4, PT ;  /* 0x0000000412007c0c */ /* 0x000fe4000bfa6270 */
[----:B------:R-:W-:Y:S02]  /*21c10*/  ISETP.GE.AND P4, PT, R226, UR4, PT ;  /* 0x00000004e2007c0c */ /* 0x000fe4000bf86270 */
[----:B-----5:R-:W-:Y:S02]  /*21c20*/  ISETP.GE.AND P3, PT, R89, UR4, PT ;  /* 0x0000000459007c0c */ /* 0x020fe4000bf66270 */
[----:B------:R-:W-:-:S07]  /*21c30*/  ISETP.GE.AND P2, PT, R86, UR4, PT ;  /* 0x0000000456007c0c */ /* 0x000fce000bf46270 */
[----:B0-----:R-:W-:-:S04]  /*21c40*/  @!P5 LEA R2, P6, R18, R85, 0x1 ;  /* 0x000000551202d211 */ /* 0x001fc800078c08ff */
[----:B--2---:R-:W-:Y:S02]  /*21c50*/  @!P5 LEA.HI.X R3, R18, R81, R19, 0x1, P6 ;  /* 0x000000511203d211 */ /* 0x004fe400030f0c13 */
[----:B------:R-:W-:-:S03]  /*21c60*/  @!P4 LEA R20, P6, R91, R85, 0x1 ;  /* 0x000000555b14c211 */ /* 0x000fc600078c08ff */
[----:B------:R3:W-:Y:S01]  /*21c70*/  @!P5 ST.E.128 desc[UR60][R2.64], R4 ;  /* 0x000000040200d985 */ /* 0x0007e2000c101d3c */
        /* <DEDUP_REMOVED lines=8> */
.L_x_2024:
[----:B------:R-:W-:Y:S05]  /*21d00*/  BSYNC B1 ;  /* 0x0000000000017941 */ /* 0x000fea0003800000 */
.L_x_2023:
[----:B---3--:R3:W4:Y:S01]  /*21d10*/  SHFL.IDX PT, R21, R60, 0x1, 0x181f ;  /* 0x00381f003c157f89 */ /* 0x00872200000e0000 */
[----:B------:R-:W-:Y:S03]  /*21d20*/  BSSY B1, `(.L_x_2025) ;  /* 0x0000014000017945 */ /* 0x000fe60003800000 */
[----:B-----5:R3:W0:Y:S01]  /*21d30*/  SHFL.IDX PT, R7, R23, 0x1, 0x181f ;  /* 0x00381f0017077f89 */ /* 0x02062200000e0000 */
[----:B------:R-:W-:Y:S05]  /*21d40*/  @P1 BRA `(.L_x_2026) ;  /* 0x0000000000441947 */ /* 0x000fea0003800000 */
[----:B------:R-:W-:Y:S02]  /*21d50*/  ULDC UR4, c[0x0][0xac8] ;  /* 0x0002b20000047ab9 */ /* 0x000fe40000000800 */
[----:B------:R-:W-:Y:S02]  /*21d60*/  ISETP.GE.AND P4, PT, R18, UR4, PT ;  /* 0x0000000412007c0c */ /* 0x000fe4000bf86270 */
[----:B------:R-:W-:Y:S02]  /*21d70*/  ISETP.GE.AND P3, PT, R226, UR4, PT ;  /* 0x00000004e2007c0c */ /* 0x000fe4000bf66270 */
[----:B------:R-:W-:Y:S02]  /*21d80*/  ISETP.GE.AND P2, PT, R89, UR4, PT ;  /* 0x0000000459007c0c */ /* 0x000fe4000bf46270 */
[----:B------:R-:W-:-:S07]  /*21d90*/  ISETP.GE.AND P1, PT, R86, UR4, PT ;  /* 0x0000000456007c0c */ /* 0x000fce000bf26270 */
[CC--:B0-----:R-:W-:Y:S02]  /*21da0*/  @!P4 LEA R2, P6, R18.reuse, R7.reuse, 0x1 ;  /* 0x000000071202c211 */ /* 0x0c1fe400078c08ff */
[----:B------:R-:W-:Y:S02]  /*21db0*/  @!P3 LEA R4, P5, R91, R7, 0x1 ;  /* 0x000000075b04b211 */ /* 0x000fe400078a08ff */
        /* <DEDUP_REMOVED lines=10> */
.L_x_2026:
[----:B------:R-:W-:Y:S05]  /*21e60*/  BSYNC B1 ;  /* 0x0000000000017941 */ /* 0x000fea0003800000 */
.L_x_2025:
[----:B0-----:R0:W0:Y:S01]  /*21e70*/  SHFL.IDX PT, R9, R60, 0x2, 0x181f ;  /* 0x00581f003c097f89 */ /* 0x00102200000e0000 */
[----:B------:R-:W-:Y:S03]  /*21e80*/  BSSY B1, `(.L_x_2027) ;  /* 0x0000014000017945 */ /* 0x000fe60003800000 */
[----:B------:R0:W0:Y:S01]  /*21e90*/  SHFL.IDX PT, R5, R23, 0x2, 0x181f ;  /* 0x00581f0017057f89 */ /* 0x00002200000e0000 */
[----:B------:R-:W-:Y:S05]  /*21ea0*/  @P0 BRA `(.L_x_2028) ;  /* 0x0000000000440947 */ /* 0x000fea0003800000 */
[----:B------:R-:W-:Y:S02]  /*21eb0*/  ULDC UR4, c[0x0][0xac8] ;  /* 0x0002b20000047ab9 */ /* 0x000fe40000000800 */
[----:B------:R-:W-:Y:S02]  /*21ec0*/  ISETP.GE.AND P3, PT, R18, UR4, PT ;  /* 0x0000000412007c0c */ /* 0x000fe4000bf66270 */
[----:B------:R-:W-:Y:S02]  /*21ed0*/  ISETP.GE.AND P2, PT, R226, UR4, PT ;  /* 0x00000004e2007c0c */ /* 0x000fe4000bf46270 */
[----:B------:R-:W-:Y:S02]  /*21ee0*/  ISETP.GE.AND P1, PT, R89, UR4, PT ;  /* 0x0000000459007c0c */ /* 0x000fe4000bf26270 */
[----:B------:R-:W-:-:S07]  /*21ef0*/  ISETP.GE.AND P0, PT, R86, UR4, PT ;  /* 0x0000000456007c0c */ /* 0x000fce000bf06270 */
[CC--:B0-----:R-:W-:Y:S02]  /*21f00*/  @!P3 LEA R2, P6, R18.reuse, R5.reuse, 0x1 ;  /* 0x000000051202b211 */ /* 0x0c1fe400078c08ff */
[-C--:B------:R-:W-:Y:S02]  /*21f10*/  @!P2 LEA R4, P5, R91, R5.reuse, 0x1 ;  /* 0x000000055b04a211 */ /* 0x080fe400078a08ff */
[----:B------:R-:W-:Y:S02]  /*21f20*/  @!P1 LEA R6, P4, R89, R5, 0x1 ;  /* 0x0000000559069211 */ /* 0x000fe400078808ff */
[----:B------:R-:W-:Y:S02]  /*21f30*/  @!P3 LEA.HI.X R3, R18, R9, R19, 0x1, P6 ;  /* 0x000000091203b211 */ /* 0x000fe400030f0c13 */
        /* <DEDUP_REMOVED lines=8> */
.L_x_2028:
[----:B------:R-:W-:Y:S05]  /*21fc0*/  BSYNC B1 ;  /* 0x0000000000017941 */ /* 0x000fea0003800000 */
.L_x_2027:
[----:B0-----:R-:W-:Y:S01]  /*21fd0*/  VIADD R3, R87, 0x60 ;  /* 0x0000006057037836 */ /* 0x001fe20000000000 */
[----:B------:R0:W0:Y:S04]  /*21fe0*/  SHFL.IDX PT, R9, R60, 0x3, 0x181f ;  /* 0x00781f003c097f89 */ /* 0x00002800000e0000 */
[----:B------:R-:W-:Y:S01]  /*21ff0*/  ISETP.GE.AND P0, PT, R3, R80, PT ;  /* 0x000000500300720c */ /* 0x000fe20003f06270 */
[----:B-1-3--:R-:W1:-:S12]  /*22000*/  SHFL.IDX PT, R23, R23, 0x3, 0x181f ;  /* 0x00781f0017177f89 */ /* 0x00ae5800000e0000 */
[----:B------:R-:W-:Y:S05]  /*22010*/  @P0 BRA `(.L_x_2029) ;  /* 0x0000000c00a80947 */ /* 0x000fea0003800000 */
[----:B------:R-:W-:Y:S02]  /*22020*/  ULDC UR4, c[0x0][0xac8] ;  /* 0x0002b20000047ab9 */ /* 0x000fe40000000800 */
[----:B------:R-:W-:Y:S02]  /*22030*/  ISETP.GE.AND P3, PT, R18, UR4, PT ;  /* 0x0000000412007c0c */ /* 0x000fe4000bf66270 */
[----:B------:R-:W-:Y:S02]  /*22040*/  ISETP.GE.AND P4, PT, R226, UR4, PT ;  /* 0x00000004e2007c0c */ /* 0x000fe4000bf86270 */
[----:B------:R-:W-:-:S09]  /*22050*/  ISETP.GE.AND P5, PT, R89, UR4, PT ;  /* 0x0000000459007c0c */ /* 0x000fd2000bfa6270 */
[CC--:B-1----:R-:W-:Y:S02]  /*22060*/  @!P3 LEA R2, P0, R18.reuse, R23.reuse, 0x1 ;  /* 0x000000171202b211 */ /* 0x0c2fe400078008ff */
[-C--:B------:R-:W-:Y:S02]  /*22070*/  @!P4 LEA R4, P1, R91, R23.reuse, 0x1 ;  /* 0x000000175b04c211 */ /* 0x080fe400078208ff */
[----:B------:R-:W-:Y:S02]  /*22080*/  @!P5 LEA R6, P2, R89, R23, 0x1 ;  /* 0x000000175906d211 */ /* 0x000fe400078408ff */
[-C--:B0-----:R-:W-:Y:S02]  /*22090*/  @!P3 LEA.HI.X R3, R18, R9.reuse, R19, 0x1, P0 ;  /* 0x000000091203b211 */ /* 0x081fe400000f0c13 */
[-C--:B------:R-:W-:Y:S02]  /*220a0*/  @!P4 LEA.HI.X R5, R91, R9.reuse, R92, 0x1, P1 ;  /* 0x000000095b05c211 */ /* 0x080fe400008f0c5c */
[----:B------:R-:W-:Y:S01]  /*220b0*/  @!P5 LEA.HI.X R7, R89, R9, R90, 0x1, P2 ;  /* 0x000000095907d211 */ /* 0x000fe200010f0c5a */
[----:B------:R0:W-:Y:S01]  /*220c0*/  @!P3 ST.E.128 desc[UR60][R2.64], R24 ;  /* 0x000000180200b985 */ /* 0x0001e2000c101d3c */
[----:B------:R-:W-:-:S03]  /*220d0*/  ISETP.GE.AND P0, PT, R86, UR4, PT ;  /* 0x0000000456007c0c */ /* 0x000fc6000bf06270 */
[----:B------:R0:W-:Y:S04]  /*220e0*/  @!P4 ST.E.128 desc[UR60][R4.64], R40 ;  /* 0x000000280400c985 */ /* 0x0001e8000c101d3c */
[----:B------:R0:W-:Y:S06]  /*220f0*/  @!P5 ST.E.128 desc[UR60][R6.64], R56 ;  /* 0x000000380600d985 */ /* 0x0001ec000c101d3c */
[----:B------:R-:W-:Y:S05]  /*22100*/  @P0 BRA `(.L_x_2029) ;  /* 0x0000000c006c0947 */ /* 0x000fea0003800000 */
[----:B0-----:R-:W-:-:S04]  /*22110*/  LEA R2, P0, R86, R23, 0x1 ;  /* 0x0000001756027211 */ /* 0x001fc800078008ff */
[----:B------:R-:W-:-:S05]  /*22120*/  LEA.HI.X R3, R86, R9, R88, 0x1, P0 ;  /* 0x0000000956037211 */ /* 0x000fca00000f0c58 */
[----:B------:R0:W-:Y:S01]  /*22130*/  ST.E.128 desc[UR60][R2.64], R76 ;  /* 0x0000004c02007985 */ /* 0x0001e2000c101d3c */
[----:B------:R-:W-:Y:S05]  /*22140*/  BRA `(.L_x_2029) ;  /* 0x0000000c005c7947 */ /* 0x000fea0003800000 */
.L_x_2021:
[----:B------:R-:W2:Y:S01]  /*22150*/  LDL R9, [R1+0x64] ;  /* 0x0000640001097983 */ /* 0x000ea20000100800 */
[----:B------:R-:W-:Y:S01]  /*22160*/  ULDC.64 UR4, c[0x0][0xc00] ;  /* 0x0003000000047ab9 */ /* 0x000fe20000000a00 */
[----:B------:R-:W2:Y:S01]  /*22170*/  LDC.64 R2, c[0x0][0xc00] ;  /* 0x00030000ff027b82 */ /* 0x000ea20000000a00 */
[----:B------:R-:W-:Y:S01]  /*22180*/  ISETP.NE.U32.AND P0, PT, RZ, UR4, PT ;  /* 0x00000004ff007c0c */ /* 0x000fe2000bf05070 */
[----:B------:R-:W-:-:S03]  /*22190*/  IMAD.MOV.U32 R6, RZ, RZ, RZ ;  /* 0x000000ffff067224 */ /* 0x000fc600078e00ff */
[----:B------:R-:W-:Y:S01]  /*221a0*/  ISETP.NE.AND.EX P0, PT, RZ, UR5, PT, P0 ;  /* 0x00000005ff007c0c */ /* 0x000fe2000bf05300 */
[----:B------:R-:W-:Y:S02]  /*221b0*/  ULDC.64 UR4, c[0x0][0xc08] ;  /* 0x0003020000047ab9 */ /* 0x000fe40000000a00 */
[----:B------:R-:W-:Y:S01]  /*221c0*/  ISETP.NE.U32.AND P1, PT, RZ, UR4, PT ;  /* 0x00000004ff007c0c */ /* 0x000fe2000bf25070 */
[----:B-----5:R-:W3:Y:S03]  /*221d0*/  LDC R23, c[0x0][0xbe8] ;  /* 0x0002fa00ff177b82 */ /* 0x020ee60000000800 */
[----:B------:R-:W-:-:S13]  /*221e0*/  ISETP.NE.AND.EX P1, PT, RZ, UR5, PT, P1 ;  /* 0x00000005ff007c0c */ /* 0x000fda000bf25310 */
[----:B------:R-:W4:Y:S01]  /*221f0*/  @P1 LDC.64 R4, c[0x0][0xc08] ;  /* 0x00030200ff041b82 */ /* 0x000f220000000a00 */
[----:B------:R-:W-:Y:S02]  /*22200*/  ULDC UR4, c[0x0][0xa88] ;  /* 0x0002a20000047ab9 */ /* 0x000fe40000000800 */
[----:B------:R-:W-:Y:S01]  /*22210*/  IMAD.U32 R0, RZ, RZ, UR4 ;  /* 0x00000004ff007e24 */ /* 0x000fe2000f8e00ff */
[----:B------:R-:W0:Y:S01]  /*22220*/  S2R R8, SR_TID.X ;  /* 0x0000000000087919 */ /* 0x000e220000002100 */
[----:B--2---:R-:W-:-:S04]  /*22230*/  IMAD.WIDE R2, R9, 0x4, R2 ;  /* 0x0000000409027825 */ /* 0x004fc800078e0202 */
[----:B----4-:R-:W-:Y:S01]  /*22240*/  @P1 IMAD.WIDE R4, R9, 0x4, R4 ;  /* 0x0000000409041825 */ /* 0x010fe200078e0204 */
[----:B------:R2:W5:Y:S04]  /*22250*/  @P0 LDG.E R6, desc[UR60][R2.64] ;  /* 0x0000003c02060981 */ /* 0x000568000c1e1900 */
[----:B------:R2:W5:Y:S01]  /*22260*/  @P1 LDG.E R0, desc[UR60][R4.64] ;  /* 0x0000003c04001981 */ /* 0x000562000c1e1900 */
[----:B---3--:R-:W-:Y:S01]  /*22270*/  ISETP.NE.AND P2, PT, R23, 0x1, PT ;  /* 0x000000011700780c */ /* 0x008fe20003f45270 */
[----:B0-----:R-:W-:-:S05]  /*22280*/  VIADD R7, R8, 0xffffff80 ;  /* 0xffffff8008077836 */ /* 0x001fca0000000000 */
[----:B------:R-:W-:Y:S02]  /*22290*/  ISETP.GE.AND P3, PT, R7, 0x80, PT ;  /* 0x000000800700780c */ /* 0x000fe40003f66270 */
[----:B------:R-:W-:-:S05]  /*222a0*/  SHF.R.S32.HI R7, RZ, 0x1f, R9 ;  /* 0x0000001fff077819 */ /* 0x000fca0000011409 */
[----:B------:R-:W0:Y:S08]  /*222b0*/  @P2 LDC R14, c[0x0][0xbec] ;  /* 0x0002fb00ff0e2b82 */ /* 0x000e300000000800 */
[----:B------:R-:W3:Y:S01]  /*222c0*/  @P2 LDC R25, c[0x0][0xbf0] ;  /* 0x0002fc00ff192b82 */ /* 0x000ee20000000800 */
[----:B--2---:R-:W-:Y:S05]  /*222d0*/  @P1 BRA `(.L_x_2030) ;  /* 0x0000000000101947 */ /* 0x004fea0003800000 */
[----:B------:R-:W-:Y:S05]  /*222e0*/  @!P0 BRA `(.L_x_2030) ;  /* 0x00000000000c8947 */ /* 0x000fea0003800000 */
[----:B------:R-:W2:Y:S04]  /*222f0*/  LDG.E R5, desc[UR60][R2.64] ;  /* 0x0000003c02057981 */ /* 0x000ea8000c1e1900 */
[----:B-----5:R-:W2:Y:S02]  /*22300*/  LDG.E R0, desc[UR60][R2.64+0x4] ;  /* 0x0000043c02007981 */ /* 0x020ea4000c1e1900 */
[----:B--2---:R-:W-:-:S07]  /*22310*/  IMAD.IADD R0, R0, 0x1, -R5 ;  /* 0x0000000100007824 */ /* 0x004fce00078e0a05 */
.L_x_2030:
[----:B------:R-:W2:Y:S04]  /*22320*/  LDL R24, [R1+0x60] ;  /* 0x0000600001187983 */ /* 0x000ea80000100800 */
[----:B------:R4:W5:Y:S01]  /*22330*/  LDL R26, [R1+0x34] ;  /* 0x00003400011a7983 */ /* 0x0009620000100800 */
[----:B------:R-:W-:Y:S01]  /*22340*/  BSSY B1, `(.L_x_2031) ;  /* 0x000002c000017945 */ /* 0x000fe20003800000 */
[----:B------:R-:W-:Y:S02]  /*22350*/  SEL R13, R9, RZ, !P0 ;  /* 0x000000ff090d7207 */ /* 0x000fe40004000000 */
[----:B------:R-:W-:Y:S02]  /*22360*/  SEL R12, R7, RZ, !P0 ;  /* 0x000000ff070c7207 */ /* 0x000fe40004000000 */
[----:B-----5:R-:W-:-:S02]  /*22370*/  SHF.R.S32.HI R11, RZ, 0x1f, R6 ;  /* 0x0000001fff0b7819 */ /* 0x020fc40000011406 */
[----:B--2---:R-:W-:Y:S01]  /*22380*/  SHF.R.S32.HI R10, RZ, 0x1f, R24 ;  /* 0x0000001fff0a7819 */ /* 0x004fe20000011418 */
[----:B----4-:R-:W-:Y:S06]  /*22390*/  @P3 BRA `(.L_x_2032) ;  /* 0x0000000000983947 */ /* 0x010fec0003800000 */
[----:B------:R-:W2:Y:S01]  /*223a0*/  LDC R9, c[0x0][0xbe8] ;  /* 0x0002fa00ff097b82 */ /* 0x000ea20000000800 */
[----:B------:R-:W-:Y:S01]  /*223b0*/  IADD3 R8, R26, -0x80, R8 ;  /* 0xffffff801a087810 */ /* 0x000fe20007ffe008 */
[----:B--2---:R-:W-:-:S05]  /*223c0*/  IMAD R2, R0, R9, RZ ;  /* 0x0000000900027224 */ /* 0x004fca00078e02ff */
[----:B------:R-:W-:-:S13]  /*223d0*/  ISETP.GE.AND P0, PT, R8, R2, PT ;  /* 0x000000020800720c */ /* 0x000fda0003f06270 */
[----:B------:R-:W-:Y:S05]  /*223e0*/  @P0 BRA `(.L_x_2032) ;  /* 0x0000000000840947 */ /* 0x000fea0003800000 */
[----:B------:R-:W-:Y:S01]  /*223f0*/  ISETP.NE.AND P0, PT, R9, 0x1, PT ;  /* 0x000000010900780c */ /* 0x000fe20003f05270 */
[----:B------:R-:W-:Y:S01]  /*22400*/  ULDC.64 UR4, c[0x0][0xb90] ;  /* 0x0002e40000047ab9 */ /* 0x000fe20000000a00 */
[----:B------:R-:W-:Y:S02]  /*22410*/  IMAD.MOV.U32 R2, RZ, RZ, R6 ;  /* 0x000000ffff027224 */ /* 0x000fe400078e0006 */
[----:B------:R-:W-:Y:S02]  /*22420*/  IMAD R7, R10, UR4, RZ ;  /* 0x000000040a077c24 */ /* 0x000fe4000f8e02ff */
[----:B------:R-:W-:Y:S02]  /*22430*/  IMAD.MOV.U32 R3, RZ, RZ, R11 ;  /* 0x000000ffff037224 */ /* 0x000fe400078e000b */
[----:B------:R-:W-:Y:S02]  /*22440*/  IMAD.MOV.U32 R5, RZ, RZ, R8 ;  /* 0x000000ffff057224 */ /* 0x000fe400078e0008 */
[----:B------:R-:W-:-:S03]  /*22450*/  IMAD.WIDE.U32 R2, R24, UR4, R2 ;  /* 0x0000000418027c25 */ /* 0x000fc6000f8e0002 */
[----:B------:R-:W2:Y:S01]  /*22460*/  @P0 LDC R15, c[0x0][0xbec] ;  /* 0x0002fb00ff0f0b82 */ /* 0x000ea20000000800 */
[----:B------:R-:W-:Y:S01]  /*22470*/  IMAD R7, R24, UR5, R7 ;  /* 0x0000000518077c24 */ /* 0x000fe2000f8e0207 */
[----:B------:R-:W-:-:S03]  /*22480*/  ULDC.64 UR4, c[0x0][0xb98] ;  /* 0x0002e60000047ab9 */ /* 0x000fc60000000a00 */
[----:B------:R-:W-:-:S03]  /*22490*/  IMAD.IADD R3, R3, 0x1, R7 ;  /* 0x0000000103037824 */ /* 0x000fc600078e0207 */
[----:B------:R-:W4:Y:S01]  /*224a0*/  @P0 LDC R21, c[0x0][0xbf0] ;  /* 0x0002fc00ff150b82 */ /* 0x000f220000000800 */
[----:B------:R-:W-:-:S04]  /*224b0*/  IMAD.WIDE.U32 R2, R13, UR4, R2 ;  /* 0x000000040d027c25 */ /* 0x000fc8000f8e0002 */
[----:B--2---:R-:W-:-:S05]  /*224c0*/  @P0 IMAD.HI.U32 R4, R8, R15, RZ ;  /* 0x0000000f08040227 */ /* 0x004fca00078e00ff */
[----:B----4-:R-:W-:Y:S01]  /*224d0*/  @P0 SHF.R.U32.HI R5, RZ, R21, R4 ;  /* 0x00000015ff050219 */ /* 0x010fe20000011604 */
[----:B------:R-:W-:-:S03]  /*224e0*/  IMAD R4, R12, UR4, RZ ;  /* 0x000000040c047c24 */ /* 0x000fc6000f8e02ff */
[----:B------:R-:W-:Y:S01]  /*224f0*/  IADD3 R2, P0, R5, R2, RZ ;  /* 0x0000000205027210 */ /* 0x000fe20007f1e0ff */
[----:B------:R-:W-:-:S04]  /*22500*/  IMAD.MOV R7, RZ, RZ, -R5 ;  /* 0x000000ffff077224 */ /* 0x000fc800078e0a05 */
[----:B------:R-:W-:Y:S01]  /*22510*/  IMAD R7, R9, R7, R8 ;  /* 0x0000000709077224 */ /* 0x000fe200078e0208 */
[----:B------:R-:W-:Y:S01]  /*22520*/  SHF.R.S32.HI R9, RZ, 0x1f, R5 ;  /* 0x0000001fff097819 */ /* 0x000fe20000011405 */
[----:B------:R-:W-:Y:S01]  /*22530*/  IMAD R8, R13, UR5, R4 ;  /* 0x000000050d087c24 */ /* 0x000fe2000f8e0204 */
[----:B------:R-:W-:Y:S02]  /*22540*/  ULDC.64 UR4, c[0x0][0xb88] ;  /* 0x0002e20000047ab9 */ /* 0x000fe40000000a00 */
        /* <DEDUP_REMOVED lines=11> */
.L_x_2032:
[----:B------:R-:W-:Y:S05]  /*22600*/  BSYNC B1 ;  /* 0x0000000000017941 */ /* 0x000fea0003800000 */
.L_x_2031:
[----:B--2---:R-:W2:Y:S01]  /*22610*/  LDL R4, [R1+0x58] ;  /* 0x0000580001047983 */ /* 0x004ea20000100800 */
[----:B------:R-:W-:-:S03]  /*22620*/  ULDC.64 UR4, c[0x0][0xaa0] ;  /* 0x0002a80000047ab9 */ /* 0x000fc60000000a00 */
[----:B------:R-:W4:Y:S04]  /*22630*/  LDL R8, [R1+0x74] ;  /* 0x0000740001087983 */ /* 0x000f280000100800 */
[----:B------:R0:W5:Y:S04]  /*22640*/  LDL R15, [R1+0x30] ;  /* 0x00003000010f7983 */ /* 0x0001680000100800 */
[----:B------:R0:W5:Y:S04]  /*22650*/  LDL R20, [R1+0x70] ;  /* 0x0000700001147983 */ /* 0x0001680000100800 */
[----:B------:R0:W5:Y:S01]  /*22660*/  LDL R21, [R1+0x2c] ;  /* 0x00002c0001157983 */ /* 0x0001620000100800 */
        /* <DEDUP_REMOVED lines=8> */
[----:B------:R-:W-:Y:S01]  /*226f0*/  ULDC.64 UR4, c[0x0][0xaf0] ;  /* 0x0002bc0000047ab9 */ /* 0x000fe20000000a00 */
[----:B--2---:R-:W-:-:S04]  /*22700*/  IMAD R4, R4, 0x20, R218 ;  /* 0x0000002004047824 */ /* 0x004fc800078e02da */
[----:B------:R-:W-:-:S04]  /*22710*/  IMAD.IADD R9, R26, 0x1, R4 ;  /* 0x000000011a097824 */ /* 0x000fc800078e0204 */
[----:B0-----:R-:W-:Y:S02]  /*22720*/  @P2 IMAD.HI.U32 R4, R9, R14, RZ ;  /* 0x0000000e09042227 */ /* 0x001fe400078e00ff */
[----:B------:R0:W5:Y:S02]  /*22730*/  LDL R14, [R1+0x5c] ;  /* 0x00005c00010e7983 */ /* 0x0001640000100800 */
[----:B------:R-:W-:Y:S01]  /*22740*/  IMAD.MOV.U32 R5, RZ, RZ, R9 ;  /* 0x000000ffff057224 */ /* 0x000fe200078e0009 */
[----:B---3--:R-:W-:Y:S01]  /*22750*/  @P2 SHF.R.U32.HI R5, RZ, R25, R4 ;  /* 0x00000019ff052219 */ /* 0x008fe20000011604 */
[----:B------:R-:W-:Y:S02]  /*22760*/  IMAD R6, R12, UR4, RZ ;  /* 0x000000040c067c24 */ /* 0x000fe4000f8e02ff */
[----:B------:R-:W-:Y:S01]  /*22770*/  IMAD.IADD R3, R3, 0x1, R7 ;  /* 0x0000000103037824 */ /* 0x000fe200078e0207 */
[----:B------:R-:W-:Y:S01]  /*22780*/  SHF.R.S32.HI R4, RZ, 0x1f, R5 ;  /* 0x0000001fff047819 */ /* 0x000fe20000011405 */
[----:B------:R-:W-:-:S02]  /*22790*/  IMAD R7, R13, UR5, R6 ;  /* 0x000000050d077c24 */ /* 0x000fc4000f8e0206 */
        /* <DEDUP_REMOVED lines=10> */
[----:B------:R-:W-:Y:S02]  /*22840*/  IMAD.IADD R3, R3, 0x1, R9 ;  /* 0x0000000103037824 */ /* 0x000fe400078e0209 */
[----:B------:R-:W-:Y:S02]  /*22850*/  IMAD R4, R4, UR4, RZ ;  /* 0x0000000404047c24 */ /* 0x000fe4000f8e02ff */
[----:B------:R-:W-:Y:S02]  /*22860*/  IMAD.IADD R6, R218, 0x1, R26 ;  /* 0x00000001da067824 */ /* 0x000fe400078e021a */
        /* <DEDUP_REMOVED lines=11> */
[----:B------:R0:W2:Y:S01]  /*22920*/  SHFL.IDX PT, R2, R4, RZ, 0x181f ;  /* 0x00181fff04027589 */ /* 0x0000a200000e0000 */
[----:B------:R-:W-:Y:S03]  /*22930*/  BSSY B1, `(.L_x_2033) ;  /* 0x0000016000017945 */ /* 0x000fe60003800000 */
[----:B------:R0:W3:Y:S01]  /*22940*/  SHFL.IDX PT, R3, R5, RZ, 0x181f ;  /* 0x00181fff05037589 */ /* 0x0000e200000e0000 */
[----:B----4-:R-:W-:Y:S01]  /*22950*/  IMAD.MOV.U32 R24, RZ, RZ, R8 ;  /* 0x000000ffff187224 */ /* 0x010fe200078e0008 */
[----:B------:R-:W-:Y:S01]  /*22960*/  ISETP.GE.AND P0, PT, R0, R23, PT ;  /* 0x000000170000720c */ /* 0x000fe20003f06270 */
[----:B------:R-:W-:-:S12]  /*22970*/  @P2 BRA `(.L_x_2034) ;  /* 0x0000000000442947 */ /* 0x000fd80003800000 */
[----:B------:R-:W-:Y:S02]  /*22980*/  ULDC UR4, c[0x0][0xac8] ;  /* 0x0002b20000047ab9 */ /* 0x000fe40000000800 */
[----:B------:R-:W-:Y:S02]  /*22990*/  ISETP.GE.AND P5, PT, R18, UR4, PT ;  /* 0x0000000412007c0c */ /* 0x000fe4000bfa6270 */
[----:B-----5:R-:W-:Y:S02]  /*229a0*/  ISETP.GE.AND P3, PT, R21, UR4, PT ;  /* 0x0000000415007c0c */ /* 0x020fe4000bf66270 */
[----:B------:R-:W-:Y:S02]  /*229b0*/  ISETP.GE.AND P2, PT, R15, UR4, PT ;  /* 0x000000040f007c0c */ /* 0x000fe4000bf46270 */
[----:B------:R-:W-:-:S07]  /*229c0*/  ISETP.GE.AND P4, PT, R226, UR4, PT ;  /* 0x00000004e2007c0c */ /* 0x000fce000bf86270 */
[----:B--2---:R-:W-:-:S04]  /*229d0*/  @!P5 LEA R8, P6, R18, R2, 0x1 ;  /* 0x000000021208d211 */ /* 0x004fc800078c08ff */
[-C--:B---3--:R-:W-:Y:S02]  /*229e0*/  @!P5 LEA.HI.X R9, R18, R3.reuse, R19, 0x1, P6 ;  /* 0x000000031209d211 */ /* 0x088fe400030f0c13 */
[CC--:B------:R-:W-:Y:S01]  /*229f0*/  @!P3 LEA R10, P6, R21.reuse, R2.reuse, 0x1 ;  /* 0x00000002150ab211 */ /* 0x0c0fe200078c08ff */
        /* <DEDUP_REMOVED lines=9> */
.L_x_2034:
[----:B------:R-:W-:Y:S05]  /*22a90*/  BSYNC B1 ;  /* 0x0000000000017941 */ /* 0x000fea0003800000 */
.L_x_2033:
[----:B---34-:R3:W4:Y:S01]  /*22aa0*/  SHFL.IDX PT, R3, R5, 0x1, 0x181f ;  /* 0x00381f0005037f89 */ /* 0x01872200000e0000 */
[----:B------:R-:W-:Y:S03]  /*22ab0*/  BSSY B1, `(.L_x_2035) ;  /* 0x0000014000017945 */ /* 0x000fe60003800000 */
[----:B--2---:R3:W2:Y:S01]  /*22ac0*/  SHFL.IDX PT, R2, R4, 0x1, 0x181f ;  /* 0x00381f0004027f89 */ /* 0x0046a200000e0000 */
[----:B------:R-:W-:Y:S05]  /*22ad0*/  @P1 BRA `(.L_x_2036) ;  /* 0x0000000000441947 */ /* 0x000fea0003800000 */
[----:B------:R-:W-:Y:S02]  /*22ae0*/  ULDC UR4, c[0x0][0xac8] ;  /* 0x0002b20000047ab9 */ /* 0x000fe40000000800 */
[----:B------:R-:W-:Y:S02]  /*22af0*/  ISETP.GE.AND P4, PT, R18, UR4, PT ;  /* 0x0000000412007c0c */ /* 0x000fe4000bf86270 */
[----:B-----5:R-:W-:Y:S02]  /*22b00*/  ISETP.GE.AND P2, PT, R21, UR4, PT ;  /* 0x0000000415007c0c */ /* 0x020fe4000bf46270 */
[----:B------:R-:W-:Y:S02]  /*22b10*/  ISETP.GE.AND P1, PT, R15, UR4, PT ;  /* 0x000000040f007c0c */ /* 0x000fe4000bf26270 */
[----:B------:R-:W-:-:S07]  /*22b20*/  ISETP.GE.AND P3, PT, R226, UR4, PT ;  /* 0x00000004e2007c0c */ /* 0x000fce000bf66270 */
[CC--:B--2---:R-:W-:Y:S02]  /*22b30*/  @!P4 LEA R8, P6, R18.reuse, R2.reuse, 0x1 ;  /* 0x000000021208c211 */ /* 0x0c4fe400078c08ff */
[-C--:B------:R-:W-:Y:S02]  /*22b40*/  @!P2 LEA R10, P5, R21, R2.reuse, 0x1 ;  /* 0x00000002150aa211 */ /* 0x080fe400078a08ff */
[-C--:B----4-:R-:W-:Y:S02]  /*22b50*/  @!P4 LEA.HI.X R9, R18, R3.reuse, R19, 0x1, P6 ;  /* 0x000000031209c211 */ /* 0x090fe400030f0c13 */
[----:B------:R-:W-:Y:S01]  /*22b60*/  @!P1 LEA R12, P6, R15, R2, 0x1 ;  /* 0x000000020f0c9211 */ /* 0x000fe200078c08ff */
        /* <DEDUP_REMOVED lines=8> */
.L_x_2036:
[----:B------:R-:W-:Y:S05]  /*22bf0*/  BSYNC B1 ;  /* 0x0000000000017941 */ /* 0x000fea0003800000 */
.L_x_2035:
[----:B--2-4-:R2:W4:Y:S01]  /*22c00*/  SHFL.IDX PT, R3, R5, 0x2, 0x181f ;  /* 0x00581f0005037f89 */ /* 0x01452200000e0000 */
[----:B------:R-:W-:Y:S03]  /*22c10*/  BSSY B1, `(.L_x_2037) ;  /* 0x0000014000017945 */ /* 0x000fe60003800000 */
[----:B------:R2:W0:Y:S01]  /*22c20*/  SHFL.IDX PT, R2, R4, 0x2, 0x181f ;  /* 0x00581f0004027f89 */ /* 0x00042200000e0000 */
[----:B------:R-:W-:Y:S05]  /*22c30*/  @P0 BRA `(.L_x_2038) ;  /* 0x0000000000440947 */ /* 0x000fea0003800000 */
[----:B------:R-:W-:Y:S02]  /*22c40*/  ULDC UR4, c[0x0][0xac8] ;  /* 0x0002b20000047ab9 */ /* 0x000fe40000000800 */
[----:B------:R-:W-:Y:S02]  /*22c50*/  ISETP.GE.AND P3, PT, R18, UR4, PT ;  /* 0x0000000412007c0c */ /* 0x000fe4000bf66270 */
[----:B-----5:R-:W-:Y:S02]  /*22c60*/  ISETP.GE.AND P5, PT, R21, UR4, PT ;  /* 0x0000000415007c0c */ /* 0x020fe4000bfa6270 */
[----:B------:R-:W-:Y:S02]  /*22c70*/  ISETP.GE.AND P6, PT, R15, UR4, PT ;  /* 0x000000040f007c0c */ /* 0x000fe4000bfc6270 */
[----:B------:R-:W-:-:S07]  /*22c80*/  ISETP.GE.AND P4, PT, R226, UR4, PT ;  /* 0x00000004e2007c0c */ /* 0x000fce000bf86270 */
[-C--:B0-----:R-:W-:Y:S02]  /*22c90*/  @!P3 LEA R8, P0, R18, R2.reuse, 0x1 ;  /* 0x000000021208b211 */ /* 0x081fe400078008ff */
[-C--:B------:R-:W-:Y:S02]  /*22ca0*/  @!P5 LEA R10, P1, R21, R2.reuse, 0x1 ;  /* 0x00000002150ad211 */ /* 0x080fe400078208ff */
[----:B------:R-:W-:Y:S02]  /*22cb0*/  @!P6 LEA R12, P2, R15, R2, 0x1 ;  /* 0x000000020f0ce211 */ /* 0x000fe400078408ff */
        /* <DEDUP_REMOVED lines=9> */
.L_x_2038:
[----:B------:R-:W-:Y:S05]  /*22d50*/  BSYNC B1 ;  /* 0x0000000000017941 */ /* 0x000fea0003800000 */
.L_x_2037:
[----:B------:R-:W-:Y:S01]  /*22d60*/  VIADD R0, R6, 0x60 ;  /* 0x0000006006007836 */ /* 0x000fe20000000000 */
[----:B0---4-:R0:W4:Y:S04]  /*22d70*/  SHFL.IDX PT, R3, R5, 0x3, 0x181f ;  /* 0x00781f0005037f89 */ /* 0x01112800000e0000 */
[----:B------:R-:W-:Y:S01]  /*22d80*/  ISETP.GE.AND P0, PT, R0, R23, PT ;  /* 0x000000170000720c */ /* 0x000fe20003f06270 */
[----:B------:R0:W0:-:S12]  /*22d90*/  SHFL.IDX PT, R2, R4, 0x3, 0x181f ;  /* 0x00781f0004027f89 */ /* 0x00001800000e0000 */
        /* <DEDUP_REMOVED lines=18> */
.L_x_2029:
[----:B------:R-:W-:Y:S05]  /*22ec0*/  BSYNC B0 ;  /* 0x0000000000007941 */ /* 0x000fea0003800000 */
.L_x_2020:
[----:B------:R-:W-:Y:S02]  /*22ed0*/  ULDC UR4, c[0x0][0xc3c] ;  /* 0x00030f0000047ab9 */ /* 0x000fe40000000800 */
[----:B-1----:R-:W-:-:S13]  /*22ee0*/  ISETP.GE.AND P0, PT, R63, UR4, PT ;  /* 0x000000043f007c0c */ /* 0x002fda000bf06270 */
[----:B------:R-:W-:Y:S05]  /*22ef0*/  @!P0 BRA `(.L_x_2039) ;  /* 0xfffffde400708947 */ /* 0x000fea000383ffff */
[----:B------:R-:W-:Y:S05]  /*22f00*/  BRA `(.L_x_1750) ;  /* 0x0000009400087947 */ /* 0x000fea0003800000 */
.L_x_1748:
        /* <DEDUP_REMOVED lines=18> */
.L_x_2040:
[----:B------:R-:W-:Y:S01]  /*23030*/  LOP3.LUT R0, R4, 0x1f, RZ, 0xc0, !PT ;  /* 0x0000001f04007812 */ /* 0x000fe200078ec0ff */
[----:B------:R-:W-:Y:S01]  /*23040*/  ULDC UR4, c[0x0][0xc3c] ;  /* 0x00030f0000047ab9 */ /* 0x000fe20000000800 */
[----:B------:R-:W1:Y:S01]  /*23050*/  S2UR UR6, SR_CTAID.X ;  /* 0x00000000000679c3 */ /* 0x000e620000002500 */
[----:B------:R-:W-:Y:S01]  /*23060*/  ULDC UR5, c[0x0][0xc38] ;  /* 0x00030e0000057ab9 */ /* 0x000fe20000000800 */
[----:B------:R-:W-:-:S04]  /*23070*/  ISETP.NE.AND P0, PT, R0, 0x1f, PT ;  /* 0x0000001f0000780c */ /* 0x000fc80003f05270 */
[----:B------:R-:W-:-:S13]  /*23080*/  ISETP.GE.OR P1, PT, R0, UR4, !P0 ;  /* 0x0000000400007c0c */ /* 0x000fda000c726670 */
[----:B0-----:R-:W0:Y:S02]  /*23090*/  @!P1 LDC.64 R2, c[0x0][0xc80] ;  /* 0x00032000ff029b82 */ /* 0x001e240000000a00 */
[----:B0-----:R-:W-:-:S05]  /*230a0*/  @!P1 IMAD.WIDE.U32 R2, R0, 0x4, R2 ;  /* 0x0000000400029825 */ /* 0x001fca00078e0002 */
[----:B------:R-:W2:Y:S01]  /*230b0*/  @!P1 LDG.E R6, desc[UR60][R2.64] ;  /* 0x0000003c02069981 */ /* 0x000ea2000c1e1900 */
[C---:B------:R-:W-:Y:S01]  /*230c0*/  ISETP.NE.AND P1, PT, R0.reuse, RZ, PT ;  /* 0x000000ff0000720c */ /* 0x040fe20003f25270 */
[----:B------:R-:W-:Y:S01]  /*230d0*/  UMOV UR4, URZ ;  /* 0x0000003f00047c82 */ /* 0x000fe20008000000 */
[C---:B------:R-:W-:Y:S01]  /*230e0*/  ISETP.GE.U32.AND P2, PT, R0.reuse, 0x2, PT ;  /* 0x000000020000780c */ /* 0x040fe20003f46070 */
[----:B------:R-:W-:Y:S01]  /*230f0*/  IMAD.MOV.U32 R16, RZ, RZ, RZ ;  /* 0x000000ffff107224 */ /* 0x000fe200078e00ff */
[C---:B------:R-:W-:Y:S02]  /*23100*/  ISETP.GE.U32.AND P3, PT, R0.reuse, 0x4, PT ;  /* 0x000000040000780c */ /* 0x040fe40003f66070 */
[C---:B------:R-:W-:Y:S02]  /*23110*/  ISETP.GE.U32.AND P4, PT, R0.reuse, 0x8, PT ;  /* 0x000000080000780c */ /* 0x040fe40003f86070 */
[----:B------:R-:W-:Y:S01]  /*23120*/  ISETP.GE.U32.AND P5, PT, R0, 0x10, PT ;  /* 0x000000100000780c */ /* 0x000fe20003fa6070 */
[----:B--2---:R-:W0:Y:S02]  /*23130*/  SHFL.UP PT, R5, R6, 0x1, RZ ;  /* 0x0420000006057989 */ /* 0x004e2400000e00ff */
        /* <DEDUP_REMOVED lines=16> */
[----:B------:R-:W-:Y:S01]  /*23240*/  IMAD.MOV.U32 R8, RZ, RZ, R7 ;  /* 0x000000ffff087224 */ /* 0x000fe200078e0007 */
[----:B-1----:R-:W-:-:S13]  /*23250*/  ISETP.GT.AND P6, PT, R7, UR6, PT ;  /* 0x0000000607007c0c */ /* 0x002fda000bfc4270 */
[----:B------:R-:W-:Y:S05]  /*23260*/  @P6 BRA `(.L_x_2042) ;  /* 0x00000000009c6947 */ /* 0x000fea0003800000 */
[----:B------:R-:W0:Y:S01]  /*23270*/  LDC R5, c[0x0][0xc3c] ;  /* 0x00030f00ff057b82 */ /* 0x000e220000000800 */
[----:B------:R-:W-:Y:S01]  /*23280*/  IMAD.MOV.U32 R7, RZ, RZ, R8 ;  /* 0x000000ffff077224 */ /* 0x000fe200078e0008 */
[----:B------:R-:W-:Y:S01]  /*23290*/  UMOV UR4, URZ ;  /* 0x0000003f00047c82 */ /* 0x000fe20008000000 */
[----:B------:R-:W-:Y:S01]  /*232a0*/  ULDC UR7, c[0x0][0xc3c] ;  /* 0x00030f0000077ab9 */ /* 0x000fe20000000800 */
[----:B------:R-:W-:-:S05]  /*232b0*/  ULDC UR5, c[0x0][0xc38] ;  /* 0x00030e0000057ab9 */ /* 0x000fca0000000800 */
.L_x_2046:
        /* <DEDUP_REMOVED lines=9> */
[----:B------:R-:W0:Y:S02]  /*23350*/  LDC.64 R2, c[0x0][0xc80] ;  /* 0x00032000ff027b82 */ /* 0x000e240000000a00 */
[----:B0-----:R-:W-:-:S05]  /*23360*/  IMAD.WIDE R2, R8, 0x4, R2 ;  /* 0x0000000408027825 */ /* 0x001fca00078e0202 */
[----:B------:R0:W5:Y:S02]  /*23370*/  LDG.E R6, desc[UR60][R2.64] ;  /* 0x0000003c02067981 */ /* 0x000164000c1e1900 */
.L_x_2045:
[----:B------:R-:W-:Y:S05]  /*23380*/  BSYNC B0 ;  /* 0x0000000000007941 */ /* 0x000fea0003800000 */
.L_x_2044:
        /* <DEDUP_REMOVED lines=21> */
.L_x_2042:
[----:B------:R-:W-:-:S04]  /*234e0*/  IMAD.IADD R8, R7, 0x1, -R8 ;  /* 0x0000000107087824 */ /* 0x000fc800078e0a08 */
        /* <DEDUP_REMOVED lines=17> */
[----:B------:R-:W-:-:S06]  /*23600*/  VIADD R16, R7, 0xffffffff ;  /* 0xffffffff07107836 */ /* 0x000fcc0000000000 */
[----:B------:R2:W3:Y:S02]  /*23610*/  SHFL.IDX PT, R16, R5, R16, 0x1f ;  /* 0x00001f1005107589 */ /* 0x0004e400000e0000 */
.L_x_2047:
[----:B-12---:R-:W-:Y:S01]  /*23620*/  IMAD.MOV R5, RZ, RZ, -R3 ;  /* 0x000000ffff057224 */ /* 0x006fe200078e0a03 */
[----:B------:R-:W-:Y:S01]  /*23630*/  IABS R7, R9 ;  /* 0x0000000900077213 */ /* 0x000fe20000000000 */
        /* <DEDUP_REMOVED lines=23> */
[----:B------:R-:W-:Y:S01]  /*237b0*/  VIADDMNMX R11, R10, UR5, R11, PT ;  /* 0x000000050a0b7c46 */ /* 0x000fe2000b80010b */
[----:B------:R-:W-:-:S03]  /*237c0*/  IMAD.IADD R5, R8, 0x1, R5 ;  /* 0x0000000108057824 */ /* 0x000fc600078e0205 */
[----:B------:R-:W-:-:S04]  /*237d0*/  IABS R7, R11 ;  /* 0x0000000b00077213 */ /* 0x000fc80000000000 */
[----:B------:R-:W1:Y:S08]  /*237e0*/  I2F.RP R10, R7 ;  /* 0x00000007000a7306 */ /* 0x000e700000209400 */
[----:B-1----:R-:W1:Y:S02]  /*237f0*/  MUFU.RCP R10, R10 ;  /* 0x0000000a000a7308 */ /* 0x002e640000001000 */
[----:B-1----:R-:W-:Y:S01]  /*23800*/  VIADD R3, R10, 0xffffffe ;  /* 0x0ffffffe0a037836 */ /* 0x002fe20000000000 */
[----:B------:R-:W-:-:S05]  /*23810*/  IABS R10, R11 ;  /* 0x0000000b000a7213 */ /* 0x000fca0000000000 */
[----:B------:R-:W1:Y:S01]  /*23820*/  F2I.FTZ.U32.TRUNC.NTZ R3, R3 ;  /* 0x0000000300037305 */ /* 0x000e62000021f000 */
[----:B------:R-:W-:Y:S02]  /*23830*/  IMAD.MOV R10, RZ, RZ, -R10 ;  /* 0x000000ffff0a7224 */ /* 0x000fe400078e0a0a */
[----:B-1----:R-:W-:-:S04]  /*23840*/  IMAD.MOV R2, RZ, RZ, -R3 ;  /* 0x000000ffff027224 */ /* 0x002fc800078e0a03 */
[----:B------:R-:W-:Y:S02]  /*23850*/  IMAD R9, R2, R7, RZ ;  /* 0x0000000702097224 */ /* 0x000fe400078e02ff */
[----:B------:R-:W-:-:S04]  /*23860*/  IMAD.MOV.U32 R2, RZ, RZ, RZ ;  /* 0x000000ffff027224 */ /* 0x000fc800078e00ff */
[----:B------:R-:W-:Y:S01]  /*23870*/  IMAD.HI.U32 R2, R3, R9, R2 ;  /* 0x0000000903027227 */ /* 0x000fe200078e0002 */
[----:B------:R-:W-:Y:S02]  /*23880*/  IABS R9, R8 ;  /* 0x0000000800097213 */ /* 0x000fe40000000000 */
[----:B------:R-:W-:-:S03]  /*23890*/  LOP3.LUT R3, R8, R11, RZ, 0x3c, !PT ;  /* 0x0000000b08037212 */ /* 0x000fc600078e3cff */
[----:B------:R-:W-:Y:S01]  /*238a0*/  IMAD.HI.U32 R2, R2, R9, RZ ;  /* 0x0000000902027227 */ /* 0x000fe200078e00ff */
[----:B------:R-:W-:-:S03]  /*238b0*/  ISETP.GE.AND P2, PT, R3, RZ, PT ;  /* 0x000000ff0300720c */ /* 0x000fc60003f46270 */
        /* <DEDUP_REMOVED lines=14> */
.L_x_2043:
[----:B------:R-:W-:Y:S02]  /*239a0*/  IMAD.MOV.U32 R17, RZ, RZ, RZ ;  /* 0x000000ffff117224 */ /* 0x000fe400078e00ff */
[----:B------:R-:W-:Y:S02]  /*239b0*/  IMAD.U32 R16, RZ, RZ, UR6 ;  /* 0x00000006ff107e24 */ /* 0x000fe4000f8e00ff */
[----:B------:R-:W-:-:S07]  /*239c0*/  IMAD.MOV.U32 R18, RZ, RZ, RZ ;  /* 0x000000ffff127224 */ /* 0x000fce00078e00ff */
.L_x_2048:
[----:B------:R-:W-:-:S13]  /*239d0*/  ISETP.NE.AND P0, PT, R0, RZ, PT ;  /* 0x000000ff0000720c */ /* 0x000fda0003f05270 */
[----:B------:R-:W1:Y:S01]  /*239e0*/  @!P0 S2R R3, SR_CgaCtaId ;  /* 0x0000000000038919 */ /* 0x000e620000008800 */
[----:B------:R-:W-:-:S04]  /*239f0*/  @!P0 MOV R0, 0x400 ;  /* 0x0000040000008802 */ /* 0x000fc80000000f00 */
[----:B-1----:R-:W-:-:S05]  /*23a00*/  @!P0 LEA R0, R3, R0, 0x18 ;  /* 0x0000000003008211 */ /* 0x002fca00078ec0ff */
[----:B------:R1:W-:Y:S01]  /*23a10*/  @!P0 STS.128 [R0+0x308d0], R16 ;  /* 0x0308d01000008388 */ /* 0x0003e20000000c00 */
[----:B------:R-:W-:Y:S06]  /*23a20*/  BAR.ARV 0x5, 0x180 ;  /* 0x0146000000007b1d */ /* 0x000fec0000002000 */
.L_x_2041:
[----:B-1----:R-:W-:Y:S01]  /*23a30*/  IMAD.MOV.U32 R0, RZ, RZ, 0x1 ;  /* 0x00000001ff007424 */ /* 0x002fe200078e00ff */
[----:B------:R1:W-:Y:S01]  /*23a40*/  STL [R1+0x8], RZ ;  /* 0x000008ff01007387 */ /* 0x0003e20000100800 */
[----:B------:R-:W-:Y:S02]  /*23a50*/  ULDC UR4, c[0x0][0xc3c] ;  /* 0x00030f0000047ab9 */ /* 0x000fe40000000800 */
[----:B--2---:R-:W-:Y:S01]  /*23a60*/  ISETP.GE.AND P0, PT, R19, UR4, PT ;  /* 0x0000000413007c0c */ /* 0x004fe2000bf06270 */
[----:B------:R1:W-:Y:S04]  /*23a70*/  STL [R1+0x14], R0 ;  /* 0x0000140001007387 */ /* 0x0003e80000100800 */
[----:B------:R1:W-:Y:S08]  /*23a80*/  STL [R1+0x54], RZ ;  /* 0x000054ff01007387 */ /* 0x0003f00000100800 */
[----:B-1----:R-:W-:Y:S05]  /*23a90*/  @P0 BRA `(.L_x_2049) ;  /* 0x00000084003c0947 */ /* 0x002fea0003800000 */
[----:B------:R-:W2:Y:S04]  /*23aa0*/  LDL.LU R6, [R1+0x4] ;  /* 0x0000040001067983 */ /* 0x000ea80000300800 */
[----:B------:R-:W3:Y:S01]  /*23ab0*/  LDL R5, [R1+0x50] ;  /* 0x0000500001057983 */ /* 0x000ee20000100800 */
[C---:B------:R-:W-:Y:S01]  /*23ac0*/  IMAD.SHL.U32 R0, R4.reuse, 0x8, RZ ;  /* 0x0000000804007824 */ /* 0x040fe200078e00ff */
[----:B------:R-:W-:Y:S01]  /*23ad0*/  LOP3.LUT R8, R4, 0x7f, RZ, 0xc0, !PT ;  /* 0x0000007f04087812 */ /* 0x000fe200078ec0ff */
[----:B------:R-:W1:Y:S01]  /*23ae0*/  S2UR UR5, SR_CgaCtaId ;  /* 0x00000000000579c3 */ /* 0x000e620000008800 */
[----:B------:R-:W-:Y:S01]  /*23af0*/  UMOV UR4, 0x400 ;  /* 0x0000040000047882 */ /* 0x000fe20000000000 */
[----:B------:R-:W-:Y:S01]  /*23b00*/  BSSY B8, `(.L_x_2049) ;  /* 0x0000848000087945 */ /* 0x000fe20003800000 */
[----:B------:R-:W-:Y:S01]  /*23b10*/  LOP3.LUT R3, R0, 0x1f8, RZ, 0xc0, !PT ;  /* 0x000001f800037812 */ /* 0x000fe200078ec0ff */
[C---:B0-----:R-:W-:Y:S01]  /*23b20*/  IMAD.SHL.U32 R2, R8.reuse, 0x8, RZ ;  /* 0x0000000808027824 */ /* 0x041fe200078e00ff */
[----:B------:R-:W-:Y:S01]  /*23b30*/  ISETP.NE.AND P1, PT, R8, RZ, PT ;  /* 0x000000ff0800720c */ /* 0x000fe20003f25270 */
[----:B------:R-:W-:Y:S01]  /*23b40*/  ULDC.64 UR38, c[0x0][0x198] ;  /* 0x0000660000267ab9 */ /* 0x000fe20000000a00 */
[----:B------:R-:W-:Y:S01]  /*23b50*/  LOP3.LUT R3, R3, 0x38, R4, 0x78, !PT ;  /* 0x0000003803037812 */ /* 0x000fe200078e7804 */
[----:B------:R-:W-:Y:S01]  /*23b60*/  ULDC UR36, c[0x0][0xc] ;  /* 0x0000030000247ab9 */ /* 0x000fe20000000800 */
[----:B------:R-:W-:-:S02]  /*23b70*/  SHF.R.U32.HI R7, RZ, 0x3, R8 ;  /* 0x00000003ff077819 */ /* 0x000fc40000011608 */
[----:B------:R-:W-:Y:S02]  /*23b80*/  LOP3.LUT R2, R3, 0x200, R2, 0xf8, !PT ;  /* 0x0000020003027812 */ /* 0x000fe400078ef802 */
[C---:B------:R-:W-:Y:S01]  /*23b90*/  LOP3.LUT P0, R3, R4.reuse, 0x1f, RZ, 0xc0, !PT ;  /* 0x0000001f04037812 */ /* 0x040fe2000780c0ff */
[----:B------:R-:W-:Y:S01]  /*23ba0*/  IMAD.SHL.U32 R4, R4, 0x10, RZ ;  /* 0x0000001004047824 */ /* 0x000fe200078e00ff */
[----:B------:R-:W-:-:S03]  /*23bb0*/  LOP3.LUT R0, R0, 0x38, RZ, 0xc0, !PT ;  /* 0x0000003800007812 */ /* 0x000fc600078ec0ff */
[----:B------:R0:W-:Y:S01]  /*23bc0*/  STL [R1+0x2c], R3 ;  /* 0x00002c0301007387 */ /* 0x0001e20000100800 */
[----:B------:R-:W-:Y:S01]  /*23bd0*/  LOP3.LUT R4, R7, 0x70, R4, 0xf8, !PT ;  /* 0x0000007007047812 */ /* 0x000fe200078ef804 */
[----:B------:R-:W-:Y:S01]  /*23be0*/  IMAD.MOV.U32 R4, RZ, RZ, 0x1 ;  /* 0x00000001ff047424 */ /* 0x000fe200078e00ff */
[----:B-1----:R-:W-:-:S06]  /*23bf0*/  ULEA UR4, UR5, UR4, 0x18 ;  /* 0x0000000405047291 */ /* 0x002fcc000f8ec03f */
[----:B0-----:R-:W-:-:S04]  /*23c00*/  IMAD.U32 R3, RZ, RZ, UR4 ;  /* 0x00000004ff037e24 */ /* 0x001fc8000f8e00ff */
[----:B------:R-:W-:Y:S01]  /*23c10*/  IMAD R2, R2, 0x2, R3 ;  /* 0x0000000202027824 */ /* 0x000fe200078e0203 */
[----:B------:R-:W-:Y:S04]  /*23c20*/  STL [R1], R3 ;  /* 0x0000000301007387 */ /* 0x000fe80000100800 */
[----:B------:R0:W-:Y:S02]  /*23c30*/  STL [R1+0x28], R2 ;  /* 0x0000280201007387 */ /* 0x0001e40000100800 */
[----:B0-----:R-:W-:Y:S01]  /*23c40*/  IMAD.MOV.U32 R2, RZ, RZ, 0x1 ;  /* 0x00000001ff027424 */ /* 0x001fe200078e00ff */
[----:B--2---:R-:W-:-:S04]  /*23c50*/  LOP3.LUT R6, R6, 0xfffffffd, RZ, 0xc0, !PT ;  /* 0xfffffffd06067812 */ /* 0x004fc800078ec0ff */
[----:B------:R-:W-:Y:S02]  /*23c60*/  @P1 LOP3.LUT R6, R6, 0x2, RZ, 0xfc, !PT ;  /* 0x0000000206061812 */ /* 0x000fe400078efcff */
[----:B---3--:R-:W-:Y:S02]  /*23c70*/  LOP3.LUT R3, R5, 0x2, RZ, 0xfc, !PT ;  /* 0x0000000205037812 */ /* 0x008fe400078efcff */
[----:B------:R-:W-:-:S03]  /*23c80*/  LOP3.LUT R6, R6, 0xfffffffe, RZ, 0xc0, !PT ;  /* 0xfffffffe06067812 */ /* 0x000fc600078ec0ff */
[----:B------:R0:W-:Y:S01]  /*23c90*/  STL [R1+0x40], R3 ;  /* 0x0000400301007387 */ /* 0x0001e20000100800 */
[----:B------:R-:W-:Y:S02]  /*23ca0*/  @P0 LOP3.LUT R6, R6, 0x1, RZ, 0xfc, !PT ;  /* 0x0000000106060812 */ /* 0x000fe400078efcff */
[----:B------:R-:W-:Y:S02]  /*23cb0*/  ISETP.NE.OR P0, PT, R8, RZ, !P0 ;  /* 0x000000ff0800720c */ /* 0x000fe40004705670 */
[----:B------:R-:W-:Y:S02]  /*23cc0*/  LOP3.LUT R6, R6, 0xfffffff7, RZ, 0xc0, !PT ;  /* 0xfffffff706067812 */ /* 0x000fe400078ec0ff */
[----:B0-----:R-:W-:-:S09]  /*23cd0*/  LOP3.LUT R3, R0, 0x40, RZ, 0xfc, !PT ;  /* 0x0000004000037812 */ /* 0x001fd200078efcff */
[----:B------:R-:W-:-:S05]  /*23ce0*/  @P0 LOP3.LUT R6, R6, 0x8, RZ, 0xfc, !PT ;  /* 0x0000000806060812 */ /* 0x000fca00078efcff */
[----:B------:R-:W-:Y:S04]  /*23cf0*/  STL [R1+0x4], R6 ;  /* 0x0000040601007387 */ /* 0x000fe80000100800 */
[----:B------:R-:W-:Y:S04]  /*23d00*/  STL [R1+0x54], RZ ;  /* 0x000054ff01007387 */ /* 0x000fe80000100800 */
[----:B------:R0:W-:Y:S04]  /*23d10*/  STL [R1+0x20], R2 ;  /* 0x0000200201007387 */ /* 0x0001e80000100800 */
[----:B------:R1:W-:Y:S04]  /*23d20*/  STL [R1+0x1c], RZ ;  /* 0x00001cff01007387 */ /* 0x0003e80000100800 */
[----:B------:R1:W-:Y:S01]  /*23d30*/  STL [R1+0x8], RZ ;  /* 0x000008ff01007387 */ /* 0x0003e20000100800 */
[----:B0-----:R-:W-:-:S03]  /*23d40*/  LOP3.LUT R2, R0, 0x80, RZ, 0xfc, !PT ;  /* 0x0000008000027812 */ /* 0x001fc600078efcff */
[----:B------:R1:W-:Y:S01]  /*23d50*/  STL [R1+0x14], R4 ;  /* 0x0000140401007387 */ /* 0x0003e20000100800 */
[----:B------:R-:W-:-:S07]  /*23d60*/  LOP3.LUT R0, R0, 0xc0, RZ, 0xfc, !PT ;  /* 0x000000c000007812 */ /* 0x000fce00078efcff */
.L_x_2226:
[----:B0-----:R-:W0:Y:S01]  /*23d70*/  LDC.64 R12, c[0x0][0xa00] ;  /* 0x00028000ff0c7b82 */ /* 0x001e220000000a00 */
[----:B------:R-:W-:Y:S05]  /*23d80*/  YIELD ;  /* 0x0000000000007946 */ /* 0x000fea0003800000 */
[----:B------:R-:W-:Y:S01]  /*23d90*/  ULDC.64 UR4, c[0x0][0xa28] ;  /* 0x00028a0000047ab9 */ /* 0x000fe20000000a00 */
[----:B------:R-:W-:Y:S02]  /*23da0*/  CS2R R6, SRZ ;  /* 0x0000000000067805 */ /* 0x000fe4000001ff00 */
[----:B------:R-:W-:Y:S01]  /*23db0*/  ISETP.NE.U32.AND P0, PT, RZ, UR4, PT ;  /* 0x00000004ff007c0c */ /* 0x000fe2000bf05070 */
[----:B------:R-:W-:Y:S01]  /*23dc0*/  ULDC.64 UR8, c[0x0][0xa18] ;  /* 0x0002860000087ab9 */ /* 0x000fe20000000a00 */
[----:B------:R-:W-:Y:S01]  /*23dd0*/  IMAD.MOV.U32 R0, RZ, RZ, RZ ;  /* 0x000000ffff007224 */ /* 0x000fe200078e00ff */
[----:B-1----:R-:W1:Y:S01]  /*23de0*/  LDC.64 R4, c[0x0][0xa08] ;  /* 0x00028200ff047b82 */ /* 0x002e620000000a00 */
[----:B------:R-:W-:Y:S01]  /*23df0*/  ISETP.NE.AND.EX P0, PT, RZ, UR5, PT, P0 ;  /* 0x00000005ff007c0c */ /* 0x000fe2000bf05300 */
[----:B------:R-:W-:Y:S01]  /*23e00*/  ULDC.64 UR4, c[0x0][0xa00] ;  /* 0x0002800000047ab9 */ /* 0x000fe20000000a00 */
[----:B------:R-:W-:Y:S01]  /*23e10*/  ULDC.64 UR6, c[0x0][0xa08] ;  /* 0x0002820000067ab9 */ /* 0x000fe20000000a00 */
[----:B------:R-:W-:-:S04]  /*23e20*/  ISETP.NE.U32.AND P1, PT, RZ, UR4, PT ;  /* 0x00000004ff007c0c */ /* 0x000fc8000bf25070 */
[----:B------:R-:W-:Y:S01]  /*23e30*/  ISETP.NE.AND.EX P1, PT, RZ, UR5, PT, P1 ;  /* 0x00000005ff007c0c */ /* 0x000fe2000bf25310 */
[----:B------:R-:W-:Y:S01]  /*23e40*/  ULDC.64 UR4, c[0x0][0xa10] ;  /* 0x0002840000047ab9 */ /* 0x000fe20000000a00 */
[----:B0-----:R-:W-:-:S04]  /*23e50*/  IMAD.WIDE R12, R19, 0x4, R12 ;  /* 0x00000004130c7825 */ /* 0x001fc800078e020c */
[----:B---3--:R-:W0:Y:S07]  /*23e60*/  @P0 LDC.64 R2, c[0x0][0xa28] ;  /* 0x00028a00ff020b82 */ /* 0x008e2e0000000a00 */
[----:B------:R-:W2:Y:S01]  /*23e70*/  @P1 LDG.E R6, desc[UR60][R12.64] ;  /* 0x0000003c0c061981 */ /* 0x000ea2000c1e1900 */
[----:B------:R-:W-:-:S04]  /*23e80*/  ISETP.NE.U32.AND P3, PT, RZ, UR8, PT ;  /* 0x00000008ff007c0c */ /* 0x000fc8000bf65070 */
[----:B------:R-:W-:Y:S01]  /*23e90*/  ISETP.NE.AND.EX P3, PT, RZ, UR9, PT, P3 ;  /* 0x00000009ff007c0c */ /* 0x000fe2000bf65330 */
[----:B0-----:R-:W-:-:S12]  /*23ea0*/  @P0 IMAD.WIDE R2, R19, 0x4, R2 ;  /* 0x0000000413020825 */ /* 0x001fd800078e0202 */
[----:B-----5:R-:W0:Y:S01]  /*23eb0*/  @P3 LDC.64 R8, c[0x0][0xa18] ;  /* 0x00028600ff083b82 */ /* 0x020e220000000a00 */
[----:B------:R3:W5:Y:S01]  /*23ec0*/  @P0 LDG.E R0, desc[UR60][R2.64] ;  /* 0x0000003c02000981 */ /* 0x000762000c1e1900 */
[----:B------:R-:W-:Y:S01]  /*23ed0*/  ISETP.NE.U32.AND P2, PT, RZ, UR6, PT ;  /* 0x00000006ff007c0c */ /* 0x000fe2000bf45070 */
[----:B------:R-:W-:Y:S01]  /*23ee0*/  IMAD.MOV.U32 R10, RZ, RZ, RZ ;  /* 0x000000ffff0a7224 */ /* 0x000fe200078e00ff */
[----:B------:R-:W-:Y:S01]  /*23ef0*/  ISETP.NE.U32.AND P0, PT, RZ, UR4, PT ;  /* 0x00000004ff007c0c */ /* 0x000fe2000bf05070 */
[----:B-1----:R-:W-:-:S03]  /*23f00*/  IMAD.WIDE R4, R19, 0x4, R4 ;  /* 0x0000000413047825 */ /* 0x002fc600078e0204 */
[----:B---3--:R-:W1:Y:S01]  /*23f10*/  LDC.64 R2, c[0x0][0xa10] ;  /* 0x00028400ff027b82 */ /* 0x008e620000000a00 */
[----:B------:R-:W-:Y:S01]  /*23f20*/  ULDC UR4, c[0x0][0x288] ;  /* 0x0000a20000047ab9 */ /* 0x000fe20000000800 */
[----:B------:R-:W-:Y:S02]  /*23f30*/  ISETP.NE.AND.EX P2, PT, RZ, UR7, PT, P2 ;  /* 0x00000007ff007c0c */ /* 0x000fe4000bf45320 */
[----:B------:R-:W-:Y:S01]  /*23f40*/  ISETP.NE.AND.EX P0, PT, RZ, UR5, PT, P0 ;  /* 0x00000005ff007c0c */ /* 0x000fe2000bf05300 */
[----:B0-----:R-:W-:-:S10]  /*23f50*/  @P3 IMAD.WIDE R8, R19, 0x4, R8 ;  /* 0x0000000413083825 */ /* 0x001fd400078e0208 */
[----:B------:R-:W5:Y:S01]  /*23f60*/  @P2 LDG.E R7, desc[UR60][R4.64] ;  /* 0x0000003c04072981 */ /* 0x000f62000c1e1900 */
[----:B-1----:R-:W-:-:S05]  /*23f70*/  IMAD.WIDE R2, R19, 0x4, R2 ;  /* 0x0000000413027825 */ /* 0x002fca00078e0202 */
        /* <DEDUP_REMOVED lines=12> */
[----:B0-----:R-:W-:Y:S01]  /*24040*/  IMAD.U32 R9, RZ, RZ, UR5 ;  /* 0x00000005ff097e24 */ /* 0x001fe2000f8e00ff */
[----:B--2---:R0:W-:Y:S01]  /*24050*/  STL [R1+0x3c], R6 ;  /* 0x00003c0601007387 */ /* 0x0041e20000100800 */
[----:B------:R-:W-:Y:S02]  /*24060*/  IMAD.MOV.U32 R11, RZ, RZ, R6 ;  /* 0x000000ffff0b7224 */ /* 0x000fe400078e0006 */
[----:B0-----:R-:W-:Y:S01]  /*24070*/  IMAD.U32 R6, RZ, RZ, UR4 ;  /* 0x00000004ff067e24 */ /* 0x001fe2000f8e00ff */
[----:B------:R-:W-:Y:S06]  /*24080*/  @P3 BRA `(.L_x_2050) ;  /* 0x0000000000143947 */ /* 0x000fec0003800000 */
[----:B------:R-:W-:Y:S05]  /*24090*/  @!P1 BRA `(.L_x_2050) ;  /* 0x0000000000109947 */ /* 0x000fea0003800000 */
[----:B------:R-:W2:Y:S04]  /*240a0*/  LDG.E R8, desc[UR60][R12.64] ;  /* 0x0000003c0c087981 */ /* 0x000ea8000c1e1900 */
[----:B------:R-:W2:Y:S02]  /*240b0*/  LDG.E R12, desc[UR60][R12.64+0x4] ;  /* 0x0000043c0c0c7981 */ /* 0x000ea4000c1e1900 */
[----:B--2---:R-:W-:-:S05]  /*240c0*/  IMAD.IADD R11, R12, 0x1, -R8 ;  /* 0x000000010c0b7824 */ /* 0x004fca00078e0a08 */
[----:B------:R0:W-:Y:S02]  /*240d0*/  STL [R1+0x3c], R11 ;  /* 0x00003c0b01007387 */ /* 0x0001e40000100800 */
.L_x_2050:
[----:B-----5:R-:W-:Y:S01]  /*240e0*/  IMAD.IADD R7, R7, 0x1, R0 ;  /* 0x0000000107077824 */ /* 0x020fe200078e0200 */
[----:B------:R-:W-:Y:S02]  /*240f0*/  ULDC.64 UR4, c[0x0][0xa20] ;  /* 0x0002880000047ab9 */ /* 0x000fe40000000a00 */
[----:B------:R-:W-:Y:S02]  /*24100*/  ISETP.NE.U32.AND P1, PT, RZ, UR4, PT ;  /* 0x00000004ff007c0c */ /* 0x000fe4000bf25070 */
[----:B------:R1:W-:Y:S02]  /*24110*/  STL [R1+0x18], R7 ;  /* 0x0000180701007387 */ /* 0x0003e40000100800 */
[----:B------:R-:W-:-:S13]  /*24120*/  ISETP.NE.AND.EX P1, PT, RZ, UR5, PT, P1 ;  /* 0x00000005ff007c0c */ /* 0x000fda000bf25310 */
[----:B-1----:R-:W-:Y:S05]  /*24130*/  @!P1 BRA `(.L_x_2051) ;  /* 0x0000000000109947 */ /* 0x002fea0003800000 */
[----:B------:R-:W1:Y:S02]  /*24140*/  LDC.64 R6, c[0x0][0xa20] ;  /* 0x00028800ff067b82 */ /* 0x000e640000000a00 */
[----:B-1----:R-:W-:-:S06]  /*24150*/  IMAD.WIDE R6, R19, 0x4, R6 ;  /* 0x0000000413067825 */ /* 0x002fcc00078e0206 */
[----:B------:R1:W5:Y:S01]  /*24160*/  LDG.E R6, desc[UR60][R6.64] ;  /* 0x0000003c06067981 */ /* 0x000362000c1e1900 */
[----:B------:R-:W-:Y:S05]  /*24170*/  BRA `(.L_x_2052) ;  /* 0x0000000000107947 */ /* 0x000fea0003800000 */
.L_x_2051:
[----:B------:R-:W-:Y:S05]  /*24180*/  @!P2 BRA `(.L_x_2052) ;  /* 0x00000000000ca947 */ /* 0x000fea0003800000 */
[----:B------:R-:W2:Y:S04]  /*24190*/  LDG.E R6, desc[UR60][R4.64] ;  /* 0x0000003c04067981 */ /* 0x000ea8000c1e1900 */
[----:B------:R-:W2:Y:S02]  /*241a0*/  LDG.E R4, desc[UR60][R4.64+0x4] ;  /* 0x0000043c04047981 */ /* 0x000ea4000c1e1900 */
[----:B--2---:R-:W-:-:S07]  /*241b0*/  IMAD.IADD R6, R4, 0x1, -R6 ;  /* 0x0000000104067824 */ /* 0x004fce00078e0a06 */
.L_x_2052:
[----:B------:R-:W2:Y:S04]  /*241c0*/  @P0 LDG.E R4, desc[UR60][R2.64] ;  /* 0x0000003c02040981 */ /* 0x000ea8000c1e1900 */
[----:B------:R3:W2:Y:S01]  /*241d0*/  @P0 LDG.E R2, desc[UR60][R2.64+0x4] ;  /* 0x0000043c02020981 */ /* 0x0006a2000c1e1900 */
[----:B------:R-:W-:Y:S02]  /*241e0*/  IMAD.SHL.U32 R12, R17, 0x80, RZ ;  /* 0x00000080110c7824 */ /* 0x000fe400078e00ff */
[----:B-----5:R-:W-:Y:S02]  /*241f0*/  IMAD.IADD R8, R6, 0x1, -R0 ;  /* 0x0000000106087824 */ /* 0x020fe400078e0a00 */
[----:B------:R-:W-:Y:S01]  /*24200*/  VIADD R6, R12, 0x7f ;  /* 0x0000007f0c067836 */ /* 0x000fe20000000000 */
[----:B------:R4:W-:Y:S01]  /*24210*/  STL [R1+0x34], R12 ;  /* 0x0000340c01007387 */ /* 0x0009e20000100800 */
[----:B---3--:R-:W3:Y:S02]  /*24220*/  LDC R3, c[0x0][0x448] ;  /* 0x00011200ff037b82 */ /* 0x008ee40000000800 */
[----:B---3--:R-:W-:-:S13]  /*24230*/  ISETP.NE.AND P1, PT, R3, 0x1, PT ;  /* 0x000000010300780c */ /* 0x008fda0003f25270 */
[----:B------:R-:W3:Y:S08]  /*24240*/  @P1 LDC R3, c[0x0][0x44c] ;  /* 0x00011300ff031b82 */ /* 0x000ef00000000800 */
[----:B------:R-:W0:Y:S01]  /*24250*/  @P1 LDC R5, c[0x0][0x450] ;  /* 0x00011400ff051b82 */ /* 0x000e220000000800 */
[----:B---3--:R-:W-:-:S05]  /*24260*/  @P1 IMAD.HI.U32 R0, R6, R3, RZ ;  /* 0x0000000306001227 */ /* 0x008fca00078e00ff */
[----:B0-----:R-:W-:Y:S01]  /*24270*/  @P1 SHF.R.U32.HI R6, RZ, R5, R0 ;  /* 0x00000005ff061219 */ /* 0x001fe20000011600 */
[----:B--2---:R-:W-:-:S04]  /*24280*/  @P0 IMAD.IADD R9, R2, 0x1, -R4 ;  /* 0x0000000102090824 */ /* 0x004fc800078e0a04 */
[----:B------:R-:W-:-:S04]  /*24290*/  IMAD.IADD R0, R8, 0x1, R9 ;  /* 0x0000000108007824 */ /* 0x000fc800078e0209 */
[C---:B------:R-:W-:Y:S01]  /*242a0*/  VIADD R2, R0.reuse, 0x3f ;  /* 0x0000003f00027836 */ /* 0x040fe20000000000 */
[----:B------:R-:W-:-:S04]  /*242b0*/  IADD3 R17, R0, 0x1, -R11 ;  /* 0x0000000100117810 */ /* 0x000fc80007ffe80b */
[----:B------:R-:W-:Y:S01]  /*242c0*/  SHF.R.S32.HI R3, RZ, 0x1f, R2 ;  /* 0x0000001fff037819 */ /* 0x000fe20000011402 */
[----:B------:R-:W-:-:S03]  /*242d0*/  IMAD.IADD R6, R17, 0x1, R6 ;  /* 0x0000000111067824 */ /* 0x000fc600078e0206 */
[----:B------:R-:W-:Y:S02]  /*242e0*/  LEA.HI R21, R3, R2, RZ, 0x6 ;  /* 0x0000000203157211 */ /* 0x000fe400078f30ff */
[----:B------:R-:W0:Y:S02]  /*242f0*/  LDC.64 R2, c[0x0][0x9e0] ;  /* 0x00027800ff027b82 */ /* 0x000e240000000a00 */
[----:B------:R-:W-:Y:S02]  /*24300*/  SHF.R.S32.HI R21, RZ, 0x6, R21 ;  /* 0x00000006ff157819 */ /* 0x000fe40000011415 */
[----:B0-----:R-:W-:Y:S01]  /*24310*/  ISETP.GE.AND P2, PT, R3, 0x1, PT ;  /* 0x000000010300780c */ /* 0x001fe20003f46270 */
[----:B-1----:R-:W-:-:S12]  /*24320*/  IMAD.IADD R7, R6, 0x1, R2 ;  /* 0x0000000106077824 */ /* 0x002fd800078e0202 */
        /* <DEDUP_REMOVED lines=12> */
.L_x_2055:
[----:B------:R-:W-:-:S13]  /*243f0*/  ISETP.NE.AND P3, PT, R3, 0x1, PT ;  /* 0x000000010300780c */ /* 0x000fda0003f65270 */
[----:B------:R-:W0:Y:S02]  /*24400*/  @P3 LDC.64 R4, c[0x0][0x9e8] ;  /* 0x00027a00ff043b82 */ /* 0x000e240000000a00 */
[----:B0-----:R-:W-:-:S05]  /*24410*/  @P3 IMAD.HI.U32 R4, R2, R4, RZ ;  /* 0x0000000402043227 */ /* 0x001fca00078e00ff */
[----:B------:R-:W-:-:S07]  /*24420*/  @P3 SHF.R.U32.HI R2, RZ, R5, R4 ;  /* 0x00000005ff023219 */ /* 0x000fce0000011604 */
.L_x_2056:
[----:B------:R-:W-:Y:S05]  /*24430*/  BSYNC B0 ;  /* 0x0000000000007941 */ /* 0x000fea0003800000 */
.L_x_2054:
[----:B------:R-:W-:-:S05]  /*24440*/  IMAD R2, R2, R3, R3 ;  /* 0x0000000302027224 */ /* 0x000fca00078e0203 */
[----:B------:R-:W-:-:S07]  /*24450*/  VIMNMX R7, R7, R2, PT ;  /* 0x0000000207077248 */ /* 0x000fce0003fe0100 */
.L_x_2053:
        /* <DEDUP_REMOVED lines=20> */
.L_x_2059:
[----:B------:R-:W-:-:S13]  /*245a0*/  ISETP.NE.AND P1, PT, R3, 0x1, PT ;  /* 0x000000010300780c */ /* 0x000fda0003f25270 */
[----:B------:R-:W0:Y:S02]  /*245b0*/  @P1 LDC.64 R4, c[0x0][0x9e8] ;  /* 0x00027a00ff041b82 */ /* 0x000e240000000a00 */
[----:B0-----:R-:W-:-:S05]  /*245c0*/  @P1 IMAD.HI.U32 R4, R2, R4, RZ ;  /* 0x0000000402041227 */ /* 0x001fca00078e00ff */
[----:B------:R-:W-:-:S07]  /*245d0*/  @P1 SHF.R.U32.HI R2, RZ, R5, R4 ;  /* 0x00000005ff021219 */ /* 0x000fce0000011604 */
.L_x_2060:
[----:B------:R-:W-:Y:S05]  /*245e0*/  BSYNC B0 ;  /* 0x0000000000007941 */ /* 0x000fea0003800000 */
.L_x_2058:
[----:B------:R-:W-:-:S05]  /*245f0*/  IMAD R2, R2, R3, RZ ;  /* 0x0000000302027224 */ /* 0x000fca00078e02ff */
[----:B------:R-:W-:-:S07]  /*24600*/  VIMNMX R0, R0, R2, !PT ;  /* 0x0000000200007248 */ /* 0x000fce0007fe0100 */
.L_x_2057:
[----:B------:R-:W-:Y:S01]  /*24610*/  VIADD R7, R7, 0x3f ;  /* 0x0000003f07077836 */ /* 0x000fe20000000000 */
[----:B------:R-:W-:Y:S01]  /*24620*/  BSSY B0, `(.L_x_2061) ;  /* 0x00001a8000007945 */ /* 0x000fe20003800000 */
[----:B------:R-:W-:-:S03]  /*24630*/  PLOP3.LUT P5, PT, PT, PT, PT, 0x80, 0x0 ;  /* 0x000000000000781c */ /* 0x000fc60003faf070 */
[----:B------:R-:W-:-:S04]  /*24640*/  SHF.R.S32.HI R2, RZ, 0x1f, R7 ;  /* 0x0000001fff027819 */ /* 0x000fc80000011407 */
[----:B------:R-:W-:Y:S02]  /*24650*/  LEA.HI R3, R2, R7, RZ, 0x6 ;  /* 0x0000000702037211 */ /* 0x000fe400078f30ff */
[----:B------:R-:W-:Y:S02]  /*24660*/  SHF.R.S32.HI R2, RZ, 0x1f, R0 ;  /* 0x0000001fff027819 */ /* 0x000fe40000011400 */
[----:B------:R-:W-:Y:S02]  /*24670*/  SHF.R.S32.HI R3, RZ, 0x6, R3 ;  /* 0x00000006ff037819 */ /* 0x000fe40000011403 */
[----:B------:R-:W-:-:S04]  /*24680*/  LEA.HI R0, R2, R0, RZ, 0x6 ;  /* 0x0000000002007211 */ /* 0x000fc800078f30ff */
[----:B------:R-:W-:-:S04]  /*24690*/  SHF.R.S32.HI R0, RZ, 0x6, R0 ;  /* 0x00000006ff007819 */ /* 0x000fc80000011400 */
[----:B------:R-:W-:Y:S02]  /*246a0*/  VIMNMX R2, RZ, R0, !PT ;  /* 0x00000000ff027248 */ /* 0x000fe40007fe0100 */
[----:B------:R-:W-:-:S03]  /*246b0*/  VIMNMX R0, R21, R3, PT ;  /* 0x0000000315007248 */ /* 0x000fc60003fe0100 */
[--C-:B------:R-:W-:Y:S02]  /*246c0*/  IMAD R2, R2, 0x40, -R8.reuse ;  /* 0x0000004002027824 */ /* 0x100fe400078e0a08 */
[----:B------:R-:W-:-:S03]  /*246d0*/  IMAD R0, R0, 0x40, -R8 ;  /* 0x0000004000007824 */ /* 0x000fc600078e0a08 */
[----:B------:R-:W-:Y:S02]  /*246e0*/  VIMNMX R2, RZ, R2, !PT ;  /* 0x00000002ff027248 */ /* 0x000fe40007fe0100 */
[----:B------:R-:W-:-:S04]  /*246f0*/  VIMNMX R0, R0, R9, PT ;  /* 0x0000000900007248 */ /* 0x000fc80003fe0100 */
[----:B------:R-:W-:Y:S02]  /*24700*/  ISETP.GT.AND P1, PT, R0, R2, PT ;  /* 0x000000020000720c */ /* 0x000fe40003f24270 */
[----:B------:R-:W-:-:S11]  /*24710*/  SHF.R.U32.HI R2, RZ, 0x6, R2 ;  /* 0x00000006ff027819 */ /* 0x000fd60000011602 */
[----:B------:R-:W-:-:S05]  /*24720*/  @P1 VIADD R0, R0, 0x3f ;  /* 0x0000003f00001836 */ /* 0x000fca0000000000 */
[----:B------:R-:W-:-:S04]  /*24730*/  @P1 SHF.R.S32.HI R3, RZ, 0x1f, R0 ;  /* 0x0000001fff031819 */ /* 0x000fc80000011400 */
[----:B------:R-:W-:Y:S01]  /*24740*/  @P1 LEA.HI R0, R3, R0, RZ, 0x6 ;  /* 0x0000000003001211 */ /* 0x000fe200078f30ff */
[----:B------:R-:W-:-:S03]  /*24750*/  IMAD.MOV.U32 R3, RZ, RZ, R2 ;  /* 0x000000ffff037224 */ /* 0x000fc600078e0002 */
[----:B------:R-:W-:-:S04]  /*24760*/  @P1 SHF.R.S32.HI R3, RZ, 0x6, R0 ;  /* 0x00000006ff031819 */ /* 0x000fc80000011400 */
        /* <DEDUP_REMOVED lines=9> */
.L_x_2293:
[----:B-1----:R-:W-:Y:S02]  /*24800*/  ISETP.NE.AND P0, PT, R14, RZ, PT ;  /* 0x000000ff0e00720c */ /* 0x002fe40003f05270 */
[----:B------:R-:W-:-:S11]  /*24810*/  PLOP3.LUT P2, PT, PT, PT, PT, 0x8, 0x0 ;  /* 0x000000000000781c */ /* 0x000fd60003f4e170 */
[----:B------:R-:W-:Y:S05]  /*24820*/  @P0 BRA `(.L_x_2064) ;  /* 0x00000000000c0947 */ /* 0x000fea0003800000 */
[----:B------:R-:W-:-:S03]  /*24830*/  UMOV UR4, 0xffffffff ;  /* 0xffffffff00047882 */ /* 0x000fc60000000000 */
[----:B------:R-:W-:Y:S05]  /*24840*/  BRA.DIV UR4, `(.L_x_2065) ;  /* 0x0000008e04947947 */ /* 0x000fea000b800000 */
[----:B------:R-:W-:-:S13]  /*24850*/  ELECT P2, URZ, PT ;  /* 0x00000000003f782f */ /* 0x000fda0003840000 */
.L_x_2064:
[----:B0-----:R-:W2:Y:S04]  /*24860*/  LDL R4, [R1+0x54] ;  /* 0x0000540001047983 */ /* 0x001ea80000100800 */
[----:B------:R-:W3:Y:S01]  /*24870*/  LDL R6, [R1] ;  /* 0x0000000001067983 */ /* 0x000ee20000100800 */
        /* <DEDUP_REMOVED lines=8> */
.L_x_2296:
[----:B------:R-:W-:Y:S05]  /*24900*/  BSYNC B1 ;  /* 0x0000000000017941 */ /* 0x000fea0003800000 */
.L_x_2066:
[----:B------:R-:W-:Y:S04]  /*24910*/  BSSY B1, `(.L_x_2068) ;  /* 0x00000b0000017945 */ /* 0x000fe80003800000 */
[----:B------:R-:W-:Y:S05]  /*24920*/  @!P2 BRA `(.L_x_2069) ;  /* 0x0000000800b8a947 */ /* 0x000fea0003800000 */
[----:B------:R-:W2:Y:S04]  /*24930*/  LDL R8, [R1] ;  /* 0x0000000001087983 */ /* 0x000ea80000100800 */
        /* <DEDUP_REMOVED lines=10> */
.L_x_2297:
[----:B------:R-:W-:Y:S05]  /*249e0*/  BSYNC B2 ;  /* 0x0000000000027941 */ /* 0x000fea0003800000 */
.L_x_2070:
        /* <DEDUP_REMOVED lines=8> */
.L_x_2073:
[----:B------:R-:W-:Y:S05]  /*24a70*/  BSYNC B2 ;  /* 0x0000000000027941 */ /* 0x000fea0003800000 */
.L_x_2072:
[----:B------:R-:W2:Y:S04]  /*24a80*/  LDL R7, [R1] ;  /* 0x0000000001077983 */ /* 0x000ea80000100800 */
        /* <DEDUP_REMOVED lines=11> */
[----:B------:R-:W-:Y:S02]  /*24b40*/  IMAD.SHL.U32 R11, R4, 0x4000, RZ ;  /* 0x00004000040b7824 */ /* 0x000fe400078e00ff */
[----:B------:R-:W-:Y:S02]  /*24b50*/  VIADD R4, R6, 0x30890 ;  /* 0x0003089006047836 */ /* 0x000fe40000000000 */
[----:B------:R-:W-:-:S07]  /*24b60*/  VIADD R7, R8, 0x20400 ;  /* 0x0002040008077836 */ /* 0x000fce0000000000 */
.L_x_2074:
        /* <DEDUP_REMOVED lines=16> */
.L_x_2075:
        /* <DEDUP_REMOVED lines=16> */
.L_x_2076:
        /* <DEDUP_REMOVED lines=16> */
.L_x_2077:
        /* <DEDUP_REMOVED lines=13> */
.L_x_2298:
[----:B------:R-:W-:Y:S05]  /*24f40*/  BSYNC B2 ;  /* 0x0000000000027941 */ /* 0x000fea0003800000 */
.L_x_2078:
[----:B------:R-:W-:Y:S01]  /*24f50*/  BSSY B2, `(.L_x_2080) ;  /* 0x000000a000027945 */ /* 0x000fe20003800000 */
[----:B------:R-:W-:Y:S02]  /*24f60*/  IMAD.MOV.U32 R8, RZ, RZ, 0x0 ;  /* 0x00000000ff087424 */ /* 0x000fe400078e00ff */
[----:B01----:R-:W-:Y:S01]  /*24f70*/  IMAD.MOV.U32 R9, RZ, RZ, 0x12f00000 ;  /* 0x12f00000ff097424 */ /* 0x003fe200078e00ff */
[----:B------:R-:W-:Y:S06]  /*24f80*/  @P4 BRA `(.L_x_2081) ;  /* 0x0000000000184947 */ /* 0x000fec0003800000 */
[----:B------:R-:W2:Y:S02]  /*24f90*/  LDL R4, [R1+0x4] ;  /* 0x0000040001047983 */ /* 0x000ea40000100800 */
[----:B--2---:R-:W-:Y:S01]  /*24fa0*/  LOP3.LUT P0, RZ, R4, 0x1, RZ, 0xc0, !PT ;  /* 0x0000000104ff7812 */ /* 0x004fe2000780c0ff */
[----:B------:R-:W-:-:S04]  /*24fb0*/  IMAD.MOV.U32 R4, RZ, RZ, 0x8000 ;  /* 0x00008000ff047424 */ /* 0x000fc800078e00ff */
[----:B------:R0:W-:Y:S08]  /*24fc0*/  SYNCS.ARRIVE.TRANS64 RZ, [R6+URZ+0x308b0], R4 ;  /* 0x0308b00406ff79a7 */ /* 0x0001f0000800003f */
[----:B------:R-:W-:Y:S05]  /*24fd0*/  @!P0 BRA `(.L_x_2081) ;  /* 0x0000000000048947 */ /* 0x000fea0003800000 */
[----:B------:R-:W-:Y:S01]  /*24fe0*/  BPT.TRAP 0x1 ;  /* 0x000000040000795c */ /* 0x000fe20000300000 */
.L_x_2081:
[----:B------:R-:W-:Y:S05]  /*24ff0*/  BSYNC B2 ;  /* 0x0000000000027941 */ /* 0x000fea0003800000 */
.L_x_2080:
[----:B0-----:R-:W2:Y:S01]  /*25000*/  LDL R4, [R1] ;  /* 0x0000000001047983 */ /* 0x001ea20000100800 */
[----:B------:R-:W-:Y:S01]  /*25010*/  R2UR UR10, R12 ;  /* 0x000000000c0a72ca */ /* 0x000fe200000e0000 */
[----:B------:R-:W-:Y:S01]  /*25020*/  UIADD3 UR4, UP0, UR38, 0x670, URZ ;  /* 0x0000067026047890 */ /* 0x000fe2000ff1e03f */
[----:B------:R-:W-:Y:S01]  /*25030*/  R2UR UR6, R8 ;  /* 0x00000000080672ca */ /* 0x000fe200000e0000 */
[----:B------:R-:W-:Y:S01]  /*25040*/  VIADD R6, R6, 0x308b0 ;  /* 0x000308b006067836 */ /* 0x000fe20000000000 */
[----:B------:R-:W-:Y:S01]  /*25050*/  R2UR UR7, R9 ;  /* 0x00000000090772ca */ /* 0x000fe200000e0000 */
[----:B------:R-:W-:Y:S01]  /*25060*/  UIADD3.X UR5, URZ, UR39, URZ, UP0, !UPT ;  /* 0x000000273f057290 */ /* 0x000fe200087fe43f */
[----:B------:R-:W-:Y:S01]  /*25070*/  PLOP3.LUT P0, PT, PT, PT, PT, 0x80, 0x0 ;  /* 0x000000000000781c */ /* 0x000fe20003f0f070 */
[----:B--2---:R-:W-:-:S04]  /*25080*/  IMAD R4, R11, 0x2, R4 ;  /* 0x000000020b047824 */ /* 0x004fc800078e0204 */
[----:B------:R-:W-:-:S08]  /*25090*/  VIADD R7, R4, 0x400 ;  /* 0x0000040004077836 */ /* 0x000fd00000000000 */
.L_x_2082:
        /* <DEDUP_REMOVED lines=15> */
.L_x_2083:
        /* <DEDUP_REMOVED lines=15> */
.L_x_2084:
        /* <DEDUP_REMOVED lines=15> */
.L_x_2085:
        /* <DEDUP_REMOVED lines=10> */
.L_x_2069:
[----:B------:R-:W-:Y:S05]  /*25410*/  BSYNC B1 ;  /* 0x0000000000017941 */ /* 0x000fea0003800000 */
.L_x_2068:
[----:B------:R-:W0:Y:S04]  /*25420*/  LDL.LU R8, [R1+0x1c] ;  /* 0x00001c0001087983 */ /* 0x000e280000300800 */
[----:B------:R-:W2:Y:S01]  /*25430*/  LDL.LU R7, [R1+0x20] ;  /* 0x0000200001077983 */ /* 0x000ea20000300800 */
[----:B------:R-:W-:Y:S01]  /*25440*/  PLOP3.LUT P5, PT, PT, PT, PT, 0x8, 0x0 ;  /* 0x000000000000781c */ /* 0x000fe20003fae170 */
[----:B0-----:R-:W-:Y:S02]  /*25450*/  VIADD R4, R8, 0x1 ;  /* 0x0000000108047836 */ /* 0x001fe40000000000 */
[----:B------:R-:W-:-:S03]  /*25460*/  VIADD R8, R3, 0xfffffffe ;  /* 0xfffffffe03087836 */ /* 0x000fc60000000000 */
[----:B------:R-:W-:-:S04]  /*25470*/  ISETP.NE.AND P0, PT, R4, 0x2, PT ;  /* 0x000000020400780c */ /* 0x000fc80003f05270 */
[----:B------:R-:W-:Y:S02]  /*25480*/  SEL R5, RZ, 0x1, P0 ;  /* 0x00000001ff057807 */ /* 0x000fe40000000000 */
[----:B------:R-:W-:Y:S02]  /*25490*/  SEL R3, R4, RZ, P0 ;  /* 0x000000ff04037207 */ /* 0x000fe40000000000 */
[----:B--2---:R-:W-:Y:S02]  /*254a0*/  LOP3.LUT R7, R7, R5, RZ, 0x3c, !PT ;  /* 0x0000000507077212 */ /* 0x004fe400078e3cff */
[----:B------:R-:W-:-:S03]  /*254b0*/  ISETP.GE.AND P0, PT, R8, R2, PT ;  /* 0x000000020800720c */ /* 0x000fc60003f06270 */
[----:B------:R0:W-:Y:S04]  /*254c0*/  STL [R1+0x20], R7 ;  /* 0x0000200701007387 */ /* 0x0001e80000100800 */
[----:B------:R0:W-:Y:S06]  /*254d0*/  STL [R1+0x1c], R3 ;  /* 0x00001c0301007387 */ /* 0x0001ec0000100800 */
[----:B------:R-:W-:Y:S05]  /*254e0*/  @!P0 BRA `(.L_x_2062) ;  /* 0x0000000800ec8947 */ /* 0x000fea0003800000 */
.L_x_2104:
[----:B------:R-:W-:Y:S05]  /*254f0*/  YIELD ;  /* 0x0000000000007946 */ /* 0x000fea0003800000 */
[----:B------:R-:W-:Y:S04]  /*25500*/  BSSY B1, `(.L_x_2086) ;  /* 0x00000ad000017945 */ /* 0x000fe80003800000 */
[----:B-1----:R-:W-:Y:S05]  /*25510*/  @!P2 BRA `(.L_x_2087) ;  /* 0x0000000800aca947 */ /* 0x002fea0003800000 */
        /* <DEDUP_REMOVED lines=11> */
.L_x_2299:
[----:B------:R-:W-:Y:S05]  /*255d0*/  BSYNC B2 ;  /* 0x0000000000027941 */ /* 0x000fea0003800000 */
.L_x_2088:
        /* <DEDUP_REMOVED lines=8> */
.L_x_2091:
[----:B------:R-:W-:Y:S05]  /*25660*/  BSYNC B2 ;  /* 0x0000000000027941 */ /* 0x000fea0003800000 */
.L_x_2090:
[----:B------:R-:W2:Y:S04]  /*25670*/  LDL R4, [R1] ;  /* 0x0000000001047983 */ /* 0x000ea80000100800 */
[----:B-1----:R-:W2:Y:S01]  /*25680*/  LDL R3, [R1+0x1c] ;  /* 0x00001c0001037983 */ /* 0x002ea20000100800 */
[----:B------:R-:W-:Y:S01]  /*25690*/  IMAD.MOV.U32 R11, RZ, RZ, RZ ;  /* 0x000000ffff0b7224 */ /* 0x000fe200078e00ff */
[----:B------:R-:W-:Y:S01]  /*256a0*/  UIADD3 UR4, UP0, UR38, 0x570, URZ ;  /* 0x0000057026047890 */ /* 0x000fe2000ff1e03f */
[----:B------:R-:W-:Y:S01]  /*256b0*/  PLOP3.LUT P0, PT, PT, PT, PT, 0x80, 0x0 ;  /* 0x000000000000781c */ /* 0x000fe20003f0f070 */
[----:B------:R-:W-:Y:S01]  /*256c0*/  UMOV UR6, 0x0 ;  /* 0x0000000000067882 */ /* 0x000fe20000000000 */
[----:B------:R-:W-:Y:S01]  /*256d0*/  UMOV UR7, 0x12f00000 ;  /* 0x12f0000000077882 */ /* 0x000fe20000000000 */
[----:B------:R-:W-:Y:S01]  /*256e0*/  R2UR UR10, R11 ;  /* 0x000000000b0a72ca */ /* 0x000fe200000e0000 */
[----:B------:R-:W-:Y:S01]  /*256f0*/  UIADD3.X UR5, URZ, UR39, URZ, UP0, !UPT ;  /* 0x000000273f057290 */ /* 0x000fe200087fe43f */
[----:B--2---:R-:W-:-:S02]  /*25700*/  IMAD R5, R3, 0x8000, R4 ;  /* 0x0000800003057824 */ /* 0x004fc400078e0204 */
[----:B------:R-:W-:Y:S02]  /*25710*/  IMAD R4, R8, 0x40, R10 ;  /* 0x0000004008047824 */ /* 0x000fe400078e020a */
[----:B------:R-:W-:Y:S02]  /*25720*/  VIADD R3, R7, 0x30890 ;  /* 0x0003089007037836 */ /* 0x000fe40000000000 */
[----:B------:R-:W-:-:S07]  /*25730*/  VIADD R9, R5, 0x20400 ;  /* 0x0002040005097836 */ /* 0x000fce0000000000 */
.L_x_2092:
        /* <DEDUP_REMOVED lines=13> */
[----:B------:R-:W-:Y:S02]  /*25810*/  UMOV UR7, 0x12f00000 ;  /* 0x12f0000000077882 */ /* 0x000fe40000000000 */
[----:B------:R-:W-:Y:S01]  /*25820*/  R2UR UR10, R9 ;  /* 0x00000000090a72ca */ /* 0x000fe200000e0000 */
[----:B------:R-:W-:-:S14]  /*25830*/  VIADD R9, R5, 0x22400 ;  /* 0x0002240005097836 */ /* 0x000fdc0000000000 */
.L_x_2093:
        /* <DEDUP_REMOVED lines=16> */
.L_x_2094:
        /* <DEDUP_REMOVED lines=16> */
.L_x_2095:
        /* <DEDUP_REMOVED lines=13> */
.L_x_2300:
[----:B------:R-:W-:Y:S05]  /*25b10*/  BSYNC B2 ;  /* 0x0000000000027941 */ /* 0x000fea0003800000 */
.L_x_2096:
        /* <DEDUP_REMOVED lines=10> */
.L_x_2099:
[----:B------:R-:W-:Y:S05]  /*25bc0*/  BSYNC B2 ;  /* 0x0000000000027941 */ /* 0x000fea0003800000 */
.L_x_2098:
        /* <DEDUP_REMOVED lines=8> */
.L_x_2100:
        /* <DEDUP_REMOVED lines=11> */
[----:B------:R-:W-:Y:S01]  /*25d00*/  R2UR UR6, R12 ;  /* 0x000000000c0672ca */ /* 0x000fe200000e0000 */
[----:B------:R-:W-:Y:S01]  /*25d10*/  VIADD R3, R5, 0x2400 ;  /* 0x0000240005037836 */ /* 0x000fe20000000000 */
[----:B------:R-:W-:Y:S02]  /*25d20*/  R2UR UR7, R13 ;  /* 0x000000000d0772ca */ /* 0x000fe400000e0000 */
[----:B------:R-:W-:Y:S02]  /*25d30*/  R2UR UR10, R6 ;  /* 0x00000000060a72ca */ /* 0x000fe400000e0000 */
[----:B------:R-:W-:-:S13]  /*25d40*/  PLOP3.LUT P0, PT, PT, PT, PT, 0x80, 0x0 ;  /* 0x000000000000781c */ /* 0x000fda0003f0f070 */
.L_x_2101:
        /* <DEDUP_REMOVED lines=15> */
.L_x_2102:
        /* <DEDUP_REMOVED lines=15> */
.L_x_2103:
        /* <DEDUP_REMOVED lines=10> */
.L_x_2087:
[----:B------:R-:W-:Y:S05]  /*25fd0*/  BSYNC B1 ;  /* 0x0000000000017941 */ /* 0x000fea0003800000 */
.L_x_2086:
[----:B0-----:R-:W2:Y:S04]  /*25fe0*/  LDL.LU R3, [R1+0x1c] ;  /* 0x00001c0001037983 */ /* 0x001ea80000300800 */
[----:B------:R-:W3:Y:S01]  /*25ff0*/  LDL.LU R6, [R1+0x20] ;  /* 0x0000200001067983 */ /* 0x000ee20000300800 */
[----:B--2---:R-:W-:-:S05]  /*26000*/  VIADD R3, R3, 0x1 ;  /* 0x0000000103037836 */ /* 0x004fca0000000000 */
[----:B------:R-:W-:-:S04]  /*26010*/  ISETP.NE.AND P0, PT, R3, 0x2, PT ;  /* 0x000000020300780c */ /* 0x000fc80003f05270 */
[----:B------:R-:W-:Y:S02]  /*26020*/  SEL R4, RZ, 0x1, P0 ;  /* 0x00000001ff047807 */ /* 0x000fe40000000000 */
[----:B------:R-:W-:Y:S02]  /*26030*/  SEL R3, R3, RZ, P0 ;  /* 0x000000ff03037207 */ /* 0x000fe40000000000 */
[----:B---3--:R-:W-:Y:S02]  /*26040*/  LOP3.LUT R6, R6, R4, RZ, 0x3c, !PT ;  /* 0x0000000406067212 */ /* 0x008fe400078e3cff */
[C---:B------:R-:W-:Y:S01]  /*26050*/  ISETP.GT.AND P0, PT, R8.reuse, R2, PT ;  /* 0x000000020800720c */ /* 0x040fe20003f04270 */
[----:B------:R-:W-:Y:S02]  /*26060*/  VIADD R8, R8, 0xffffffff ;  /* 0xffffffff08087836 */ /* 0x000fe40000000000 */
[----:B------:R1:W-:Y:S04]  /*26070*/  STL [R1+0x20], R6 ;  /* 0x0000200601007387 */ /* 0x0003e80000100800 */
[----:B------:R1:W-:Y:S06]  /*26080*/  STL [R1+0x1c], R3 ;  /* 0x00001c0301007387 */ /* 0x0003ec0000100800 */
[----:B------:R-:W-:Y:S05]  /*26090*/  @P0 BRA `(.L_x_2104) ;  /* 0xfffffff400140947 */ /* 0x000fea000383ffff */
.L_x_2062:
[----:B------:R-:W-:Y:S05]  /*260a0*/  BSYNC B0 ;  /* 0x0000000000007941 */ /* 0x000fea0003800000 */
.L_x_2061:
[----:B0-----:R-:W2:Y:S01]  /*260b0*/  LDL R7, [R1+0x34] ;  /* 0x0000340001077983 */ /* 0x001ea20000100800 */
[----:B------:R-:W0:Y:S01]  /*260c0*/  LDC R0, c[0x0][0x448] ;  /* 0x00011200ff007b82 */ /* 0x000e220000000800 */
[----:B------:R-:W-:Y:S07]  /*260d0*/  @!P5 WARPSYNC.ALL ;  /* 0x000000000000d948 */ /* 0x000fee0003800000 */
[----:B------:R-:W-:Y:S01]  /*260e0*/  @!P5 BAR.SYNC.DEFER_BLOCKING 0xc, 0x180 ;  /* 0x030600000000db1d */ /* 0x000fe20000010000 */
[----:B0-----:R-:W-:-:S13]  /*260f0*/  ISETP.NE.AND P0, PT, R0, 0x1, PT ;  /* 0x000000010000780c */ /* 0x001fda0003f05270 */
[----:B------:R-:W0:Y:S08]  /*26100*/  @P0 LDC R2, c[0x0][0x44c] ;  /* 0x00011300ff020b82 */ /* 0x000e300000000800 */
[----:B-1----:R-:W1:Y:S01]  /*26110*/  @P0 LDC R3, c[0x0][0x450] ;  /* 0x00011400ff030b82 */ /* 0x002e620000000800 */
[----:B--2---:R-:W-:-:S04]  /*26120*/  VIADD R0, R7, 0x7f ;  /* 0x0000007f07007836 */ /* 0x004fc80000000000 */
[----:B0-----:R-:W-:-:S05]  /*26130*/  @P0 IMAD.HI.U32 R2, R0, R2, RZ ;  /* 0x0000000200020227 */ /* 0x001fca00078e00ff */
[----:B-1----:R-:W-:Y:S02]  /*26140*/  @P0 SHF.R.U32.HI R0, RZ, R3, R2 ;  /* 0x00000003ff000219 */ /* 0x002fe40000011602 */
[----:B------:R-:W0:Y:S03]  /*26150*/  LDC.64 R2, c[0x0][0x9e0] ;  /* 0x00027800ff027b82 */ /* 0x000e260000000a00 */
[----:B------:R-:W-:Y:S01]  /*26160*/  IMAD.IADD R0, R17, 0x1, R0 ;  /* 0x0000000111007824 */ /* 0x000fe200078e0200 */
[----:B0-----:R-:W-:-:S03]  /*26170*/  ISETP.GE.AND P1, PT, R3, 0x1, PT ;  /* 0x000000010300780c */ /* 0x001fc60003f26270 */
[----:B------:R-:W-:-:S10]  /*26180*/  IMAD.IADD R2, R0, 0x1, R2 ;  /* 0x0000000100027824 */ /* 0x000fd400078e0202 */
[----:B------:R-:W-:Y:S05]  /*26190*/  @!P1 BRA `(.L_x_2105) ;  /* 0x0000000000489947 */ /* 0x000fea0003800000 */
        /* <DEDUP_REMOVED lines=11> */
.L_x_2107:
[----:B------:R-:W-:-:S13]  /*26250*/  ISETP.NE.AND P2, PT, R3, 0x1, PT ;  /* 0x000000010300780c */ /* 0x000fda0003f45270 */
[----:B------:R-:W0:Y:S02]  /*26260*/  @P2 LDC.64 R4, c[0x0][0x9e8] ;  /* 0x00027a00ff042b82 */ /* 0x000e240000000a00 */
[----:B0-----:R-:W-:-:S05]  /*26270*/  @P2 IMAD.HI.U32 R4, R6, R4, RZ ;  /* 0x0000000406042227 */ /* 0x001fca00078e00ff */
[----:B------:R-:W-:-:S07]  /*26280*/  @P2 SHF.R.U32.HI R6, RZ, R5, R4 ;  /* 0x00000005ff062219 */ /* 0x000fce0000011604 */
.L_x_2108:
[----:B------:R-:W-:Y:S05]  /*26290*/  BSYNC B0 ;  /* 0x0000000000007941 */ /* 0x000fea0003800000 */
.L_x_2106:
[----:B------:R-:W-:-:S05]  /*262a0*/  IMAD R6, R6, R3, R3 ;  /* 0x0000000306067224 */ /* 0x000fca00078e0203 */
[----:B------:R-:W-:-:S07]  /*262b0*/  VIMNMX R2, R2, R6, PT ;  /* 0x0000000602027248 */ /* 0x000fce0003fe0100 */
.L_x_2105:
[----:B------:R-:W-:Y:S01]  /*262c0*/  VIADD R2, R2, 0x3f ;  /* 0x0000003f02027836 */ /* 0x000fe20000000000 */
[----:B------:R-:W0:Y:S01]  /*262d0*/  @P0 LDC R4, c[0x0][0x450] ;  /* 0x00011400ff040b82 */ /* 0x000e220000000800 */
[----:B------:R-:W-:-:S03]  /*262e0*/  ULDC UR4, c[0x0][0x9dc] ;  /* 0x0002770000047ab9 */ /* 0x000fc60000000800 */
[----:B------:R-:W-:-:S04]  /*262f0*/  SHF.R.S32.HI R0, RZ, 0x1f, R2 ;  /* 0x0000001fff007819 */ /* 0x000fc80000011402 */
[----:B------:R-:W-:Y:S02]  /*26300*/  LEA.HI R0, R0, R2, RZ, 0x6 ;  /* 0x0000000200007211 */ /* 0x000fe400078f30ff */
[----:B------:R-:W1:Y:S02]  /*26310*/  @P0 LDC R2, c[0x0][0x44c] ;  /* 0x00011300ff020b82 */ /* 0x000e640000000800 */
[----:B------:R-:W-:-:S04]  /*26320*/  SHF.R.S32.HI R0, RZ, 0x6, R0 ;  /* 0x00000006ff007819 */ /* 0x000fc80000011400 */
[----:B------:R-:W-:Y:S01]  /*26330*/  VIMNMX R6, R21, R0, PT ;  /* 0x0000000015067248 */ /* 0x000fe20003fe0100 */
[----:B------:R-:W-:-:S04]  /*26340*/  IMAD.MOV.U32 R0, RZ, RZ, R7 ;  /* 0x000000ffff007224 */ /* 0x000fc800078e0007 */
[----:B------:R2:W-:Y:S01]  /*26350*/  STL [R1+0x38], R6 ;  /* 0x0000380601007387 */ /* 0x0005e20000100800 */
[----:B-1----:R-:W-:-:S05]  /*26360*/  @P0 IMAD.HI.U32 R2, R7, R2, RZ ;  /* 0x0000000207020227 */ /* 0x002fca00078e00ff */
[----:B0-----:R-:W-:-:S05]  /*26370*/  @P0 SHF.R.U32.HI R0, RZ, R4, R2 ;  /* 0x00000004ff000219 */ /* 0x001fca0000011602 */
[----:B------:R-:W-:-:S04]  /*26380*/  IMAD.IADD R2, R20, 0x1, R0 ;  /* 0x0000000114027824 */ /* 0x000fc800078e0200 */
[----:B------:R-:W-:Y:S01]  /*26390*/  VIADD R0, R2, -UR4 ;  /* 0x8000000402007c36 */ /* 0x000fe20008000000 */
[----:B--2---:R-:W-:Y:S06]  /*263a0*/  @!P1 BRA `(.L_x_2109) ;  /* 0x0000000000449947 */ /* 0x004fec0003800000 */
        /* <DEDUP_REMOVED lines=10> */
.L_x_2111:
[----:B------:R-:W-:-:S13]  /*26450*/  ISETP.NE.AND P0, PT, R3, 0x1, PT ;  /* 0x000000010300780c */ /* 0x000fda0003f05270 */
[----:B------:R-:W0:Y:S02]  /*26460*/  @P0 LDC.64 R4, c[0x0][0x9e8] ;  /* 0x00027a00ff040b82 */ /* 0x000e240000000a00 */
[----:B0-----:R-:W-:-:S05]  /*26470*/  @P0 IMAD.HI.U32 R4, R2, R4, RZ ;  /* 0x0000000402040227 */ /* 0x001fca00078e00ff */
[----:B------:R-:W-:-:S07]  /*26480*/  @P0 SHF.R.U32.HI R2, RZ, R5, R4 ;  /* 0x00000005ff020219 */ /* 0x000fce0000011604 */
.L_x_2112:
[----:B------:R-:W-:Y:S05]  /*26490*/  BSYNC B0 ;  /* 0x0000000000007941 */ /* 0x000fea0003800000 */
.L_x_2110:
[----:B------:R-:W-:-:S05]  /*264a0*/  IMAD R2, R2, R3, RZ ;  /* 0x0000000302027224 */ /* 0x000fca00078e02ff */
[----:B------:R-:W-:-:S07]  /*264b0*/  VIMNMX R0, R0, R2, !PT ;  /* 0x0000000200007248 */ /* 0x000fce0007fe0100 */
.L_x_2109:
[----:B------:R-:W-:Y:S01]  /*264c0*/  SHF.R.S32.HI R2, RZ, 0x1f, R0 ;  /* 0x0000001fff027819 */ /* 0x000fe20000011400 */
[----:B------:R-:W-:Y:S03]  /*264d0*/  BSSY B7, `(.L_x_2113) ;  /* 0x00004e4000077945 */ /* 0x000fe60003800000 */
[----:B------:R-:W-:-:S04]  /*264e0*/  LEA.HI R2, R2, R0, RZ, 0x6 ;  /* 0x0000000002027211 */ /* 0x000fc800078f30ff */
[----:B------:R-:W-:-:S04]  /*264f0*/  SHF.R.S32.HI R2, RZ, 0x6, R2 ;  /* 0x00000006ff027819 */ /* 0x000fc80000011402 */
[----:B------:R-:W-:-:S04]  /*26500*/  VIMNMX R3, RZ, R2, !PT ;  /* 0x00000002ff037248 */ /* 0x000fc80007fe0100 */
[----:B------:R-:W-:Y:S01]  /*26510*/  ISETP.GT.AND P0, PT, R6, R3, PT ;  /* 0x000000030600720c */ /* 0x000fe20003f04270 */
[----:B------:R0:W-:-:S12]  /*26520*/  STL [R1+0x30], R3 ;  /* 0x0000300301007387 */ /* 0x0001d80000100800 */
[----:B0-----:R-:W-:Y:S05]  /*26530*/  @P0 BRA `(.L_x_2114) ;  /* 0x0000000000440947 */ /* 0x001fea0003800000 */
[----:B------:R-:W0:Y:S02]  /*26540*/  S2R R3, SR_TID.X ;  /* 0x0000000000037919 */ /* 0x000e240000002100 */
[----:B0-----:R-:W-:-:S04]  /*26550*/  LOP3.LUT R3, R3, 0x7f, RZ, 0xc0, !PT ;  /* 0x0000007f03037812 */ /* 0x001fc800078ec0ff */
[----:B------:R-:W-:-:S13]  /*26560*/  ISETP.NE.AND P1, PT, R3, RZ, PT ;  /* 0x000000ff0300720c */ /* 0x000fda0003f25270 */
[----:B------:R-:W-:Y:S05]  /*26570*/  @P1 BRA `(.L_x_2115) ;  /* 0x0000004c00641947 */ /* 0x000fea0003800000 */
[----:B------:R-:W0:Y:S01]  /*26580*/  S2R R2, SR_LANEID ;  /* 0x0000000000027919 */ /* 0x000e220000000000 */
[----:B------:R-:W-:Y:S01]  /*26590*/  VOTEU.ANY UR4, UPT, PT ;  /* 0x0000000000047886 */ /* 0x000fe200038e0100 */
[----:B------:R-:W1:Y:S01]  /*265a0*/  LDC.64 R4, c[0x0][0xc60] ;  /* 0x00031800ff047b82 */ /* 0x000e620000000a00 */
[----:B------:R-:W0:Y:S02]  /*265b0*/  FLO.U32 R0, UR4 ;  /* 0x0000000400007d00 */ /* 0x000e2400080e0000 */
[----:B0-----:R-:W-:-:S06]  /*265c0*/  ISETP.EQ.U32.AND P0, PT, R0, R2, PT ;  /* 0x000000020000720c */ /* 0x001fcc0003f02070 */
[----:B------:R-:W1:Y:S07]  /*265d0*/  POPC R2, UR4 ;  /* 0x0000000400027d09 */ /* 0x000e6e0008000000 */
[----:B-1----:R-:W2:Y:S04]  /*265e0*/  @P0 ATOMG.E.ADD.STRONG.GPU PT, R2, desc[UR60][R4.64], R2 ;  /* 0x00000002040209a8 */ /* 0x002ea800081ee1fc */
[----:B--2---:R0:W1:Y:S02]  /*265f0*/  SHFL.IDX PT, R2, R2, R0, 0x1f ;  /* 0x00001f0002027589 */ /* 0x00406400000e0000 */
[----:B0-----:R-:W0:Y:S02]  /*26600*/  S2R R0, SR_LTMASK ;  /* 0x0000000000007919 */ /* 0x001e240000003900 */
[----:B0-----:R-:W-:-:S06]  /*26610*/  LOP3.LUT R0, R0, UR4, RZ, 0xc0, !PT ;  /* 0x0000000400007c12 */ /* 0x001fcc000f8ec0ff */
[----:B------:R-:W1:Y:S02]  /*26620*/  POPC R0, R0 ;  /* 0x0000000000007309 */ /* 0x000e640000000000 */
[----:B-1----:R-:W-:Y:S01]  /*26630*/  IADD3 R16, R2, UR36, R0 ;  /* 0x0000002402107c10 */ /* 0x002fe2000fffe000 */
[----:B------:R-:W-:Y:S06]  /*26640*/  BRA `(.L_x_2115) ;  /* 0x0000004c00307947 */ /* 0x000fec0003800000 */
.L_x_2114:
[----:B------:R-:W2:Y:S01]  /*26650*/  LDL R17, [R1] ;  /* 0x0000000001117983 */ /* 0x000ea20000100800 */
        /* <DEDUP_REMOVED lines=20> */
.L_x_2117:
[----:B------:R-:W-:Y:S05]  /*267a0*/  BSYNC B6 ;  /* 0x0000000000067941 */ /* 0x000fea0003800000 */
.L_x_2116:
        /* <DEDUP_REMOVED lines=20> */
.L_x_2120:
        /* <DEDUP_REMOVED lines=15> */
.L_x_2119:
[----:B------:R-:W-:Y:S05]  /*269e0*/  BSYNC B6 ;  /* 0x0000000000067941 */ /* 0x000fea0003800000 */
.L_x_2118:
[----:B------:R-:W-:Y:S01]  /*269f0*/  ULDC.64 UR4, c[0x0][0x9f8] ;  /* 0x00027e0000047ab9 */ /* 0x000fe20000000a00 */
[----:B------:R-:W2:Y:S01]  /*26a00*/  LDL R17, [R1+0x38] ;  /* 0x0000380001117983 */ /* 0x000ea20000100800 */
[----:B------:R-:W-:Y:S01]  /*26a10*/  ISETP.NE.U32.AND P0, PT, RZ, UR4, PT ;  /* 0x00000004ff007c0c */ /* 0x000fe2000bf05070 */
[----:B------:R-:W-:-:S03]  /*26a20*/  IMAD.MOV.U32 R7, RZ, RZ, R19 ;  /* 0x000000ffff077224 */ /* 0x000fc600078e0013 */
[----:B------:R-:W-:Y:S01]  /*26a30*/  ISETP.NE.AND.EX P0, PT, RZ, UR5, PT, P0 ;  /* 0x00000005ff007c0c */ /* 0x000fe2000bf05300 */
[----:B------:R-:W-:-:S12]  /*26a40*/  ULDC.64 UR4, c[0x0][0xa08] ;  /* 0x0002820000047ab9 */ /* 0x000fd80000000a00 */
[----:B------:R-:W0:Y:S02]  /*26a50*/  @P0 LDC.64 R2, c[0x0][0x9f8] ;  /* 0x00027e00ff020b82 */ /* 0x000e240000000a00 */
[----:B0-----:R-:W-:-:S05]  /*26a60*/  @P0 IMAD.WIDE R2, R19, 0x4, R2 ;  /* 0x0000000413020825 */ /* 0x001fca00078e0202 */
[----:B------:R0:W3:Y:S02]  /*26a70*/  @P0 LDG.E R7, desc[UR60][R2.64] ;  /* 0x0000003c02070981 */ /* 0x0000e4000c1e1900 */
[----:B0-----:R-:W0:Y:S02]  /*26a80*/  LDC.64 R2, c[0x0][0x418] ;  /* 0x00010600ff027b82 */ /* 0x001e240000000a00 */
[----:B0-----:R-:W-:Y:S01]  /*26a90*/  LOP3.LUT P0, RZ, R2, UR4, RZ, 0xfc, !PT ;  /* 0x0000000402ff7c12 */ /* 0x001fe2000f80fcff */
[----:B------:R-:W-:-:S03]  /*26aa0*/  UMOV UR4, 0xffffffff ;  /* 0xffffffff00047882 */ /* 0x000fc60000000000 */
[----:B------:R-:W-:Y:S01]  /*26ab0*/  LOP3.LUT P0, RZ, R3, UR5, RZ, 0xfc, P0 ;  /* 0x0000000503ff7c12 */ /* 0x000fe2000800fcff */
[----:B--2---:R-:W-:Y:S01]  /*26ac0*/  VIADD R0, R17, 0xffffffff ;  /* 0xffffffff11007836 */ /* 0x004fe20000000000 */
[----:B---3--:R-:W-:Y:S01]  /*26ad0*/  SHF.R.S32.HI R8, RZ, 0x1f, R7 ;  /* 0x0000001fff087819 */ /* 0x008fe20000011407 */
[----:B------:R0:W-:Y:S01]  /*26ae0*/  STL [R1+0x10], R7 ;  /* 0x0000100701007387 */ /* 0x0001e20000100800 */
[----:B------:R-:W-:-:S03]  /*26af0*/  SEL R17, R7, RZ, !P0 ;  /* 0x000000ff07117207 */ /* 0x000fc60004000000 */
[----:B------:R0:W-:Y:S01]  /*26b00*/  STL [R1+0x24], R8 ;  /* 0x0000240801007387 */ /* 0x0001e20000100800 */
[----:B------:R-:W-:Y:S05]  /*26b10*/  BRA.DIV UR4, `(.L_x_2121) ;  /* 0x0000006e046c7947 */ /* 0x000fea000b800000 */
[----:B------:R-:W1:Y:S02]  /*26b20*/  S2R R4, SR_TID.X ;  /* 0x0000000000047919 */ /* 0x000e640000002100 */
[----:B-1----:R-:W-:-:S04]  /*26b30*/  SHF.R.U32.HI R4, RZ, 0x5, R4 ;  /* 0x00000005ff047819 */ /* 0x002fc80000011604 */
[----:B------:R-:W-:-:S05]  /*26b40*/  LOP3.LUT R4, R4, 0x3, RZ, 0xc0, !PT ;  /* 0x0000000304047812 */ /* 0x000fca00078ec0ff */
[----:B------:R1:W2:Y:S02]  /*26b50*/  SHFL.IDX PT, R14, R4, RZ, 0x1f ;  /* 0x00001fff040e7589 */ /* 0x0002a400000e0000 */
.L_x_2303:
[----:B-1----:R-:W3:Y:S01]  /*26b60*/  LDL.LU R4, [R1+0x4] ;  /* 0x0000040001047983 */ /* 0x002ee20000300800 */
[----:B------:R-:W-:Y:S02]  /*26b70*/  PLOP3.LUT P1, PT, PT, PT, PT, 0x8, 0x0 ;  /* 0x000000000000781c */ /* 0x000fe40003f2e170 */
[----:B--2---:R-:W-:Y:S01]  /*26b80*/  ISETP.NE.AND P0, PT, R14, RZ, PT ;  /* 0x000000ff0e00720c */ /* 0x004fe20003f05270 */
        /* <DEDUP_REMOVED lines=8> */
.L_x_2306:
[----:B------:R-:W-:Y:S05]  /*26c10*/  @!P6 BRA `(.L_x_2122) ;  /* 0x000000040040e947 */ /* 0x000fea0003800000 */
[----:B------:R-:W-:-:S04]  /*26c20*/  ISETP.NE.U32.AND P0, PT, R2, RZ, PT ;  /* 0x000000ff0200720c */ /* 0x000fc80003f05070 */
[----:B------:R-:W-:-:S13]  /*26c30*/  ISETP.NE.AND.EX P0, PT, R3, RZ, PT, P0 ;  /* 0x000000ff0300720c */ /* 0x000fda0003f05300 */
[----:B------:R-:W-:Y:S05]  /*26c40*/  @!P0 BRA `(.L_x_2124) ;  /* 0x0000000000508947 */ /* 0x000fea0003800000 */
[----:B------:R-:W2:Y:S01]  /*26c50*/  LDC R6, c[0x0][0x43c] ;  /* 0x00010f00ff067b82 */ /* 0x000ea20000000800 */
[----:B------:R-:W-:Y:S01]  /*26c60*/  IMAD.MOV.U32 R9, RZ, RZ, R0 ;  /* 0x000000ffff097224 */ /* 0x000fe200078e0000 */
[----:B------:R-:W-:-:S03]  /*26c70*/  ULDC.64 UR4, c[0x0][0x428] ;  /* 0x00010a0000047ab9 */ /* 0x000fc60000000a00 */
[----:B-1----:R-:W-:Y:S01]  /*26c80*/  IMAD.MOV.U32 R0, RZ, RZ, R9 ;  /* 0x000000ffff007224 */ /* 0x002fe200078e0009 */
[----:B--2---:R-:W-:-:S13]  /*26c90*/  ISETP.NE.AND P0, PT, R6, 0x1, PT ;  /* 0x000000010600780c */ /* 0x004fda0003f05270 */
        /* <DEDUP_REMOVED lines=15> */
.L_x_2124:
[----:B0-----:R-:W3:Y:S04]  /*26d90*/  LDL R7, [R1] ;  /* 0x0000000001077983 */ /* 0x001ee80000100800 */
[----:B-1----:R-:W3:Y:S04]  /*26da0*/  LDL R0, [R1+0x8] ;  /* 0x0000080001007983 */ /* 0x002ee80000100800 */
[----:B--2---:R-:W2:Y:S01]  /*26db0*/  LDL R2, [R1+0x14] ;  /* 0x0000140001027983 */ /* 0x004ea20000100800 */
[----:B---3--:R-:W-:Y:S01]  /*26dc0*/  IMAD R0, R0, 0x8, R7 ;  /* 0x0000000800007824 */ /* 0x008fe200078e0207 */
[----:B--2---:R-:W-:-:S04]  /*26dd0*/  SHF.L.U32 R2, R2, 0x1f, RZ ;  /* 0x0000001f02027819 */ /* 0x004fc800000006ff */
[----:B------:R-:W0:Y:S02]  /*26de0*/  SYNCS.PHASECHK.TRANS64.TRYWAIT P0, [R0+URZ+0x30840], R2 ;  /* 0x03084002000075a7 */ /* 0x000e24000800017f */
[----:B0-----:R-:W-:Y:S05]  /*26df0*/  @!P0 BRA `(.L_x_2125) ;  /* 0x0000006c00088947 */ /* 0x001fea0003800000 */
.L_x_2307:
        /* <DEDUP_REMOVED lines=10> */
.L_x_2126:
[----:B------:R-:W2:Y:S04]  /*26ea0*/  LDL R5, [R1] ;  /* 0x0000000001057983 */ /* 0x000ea80000100800 */
[----:B------:R-:W2:Y:S04]  /*26eb0*/  LDL R4, [R1+0x8] ;  /* 0x0000080001047983 */ /* 0x000ea80000100800 */
[----:B------:R-:W3:Y:S04]  /*26ec0*/  LDL R6, [R1+0xc] ;  /* 0x00000c0001067983 */ /* 0x000ee80000100800 */
[----:B01----:R-:W4:Y:S01]  /*26ed0*/  LDL R2, [R1+0x18] ;  /* 0x0000180001027983 */ /* 0x003f220000100800 */
[----:B------:R-:W-:Y:S01]  /*26ee0*/  R2UR UR9, R0 ;  /* 0x00000000000972ca */ /* 0x000fe200000e0000 */
[----:B------:R-:W-:Y:S01]  /*26ef0*/  UIADD3 UR4, UP0, UR38, 0x370, URZ ;  /* 0x0000037026047890 */ /* 0x000fe2000ff1e03f */
[----:B------:R-:W-:-:S02]  /*26f00*/  R2UR UR12, R18 ;  /* 0x00000000120c72ca */ /* 0x000fc400000e0000 */
[----:B-----5:R-:W-:Y:S02]  /*26f10*/  R2UR UR13, R17 ;  /* 0x00000000110d72ca */ /* 0x020fe400000e0000 */
[----:B------:R-:W-:-:S07]  /*26f20*/  PLOP3.LUT P0, PT, PT, PT, PT, 0x80, 0x0 ;  /* 0x000000000000781c */ /* 0x000fce0003f0f070 */
[----:B------:R-:W-:Y:S01]  /*26f30*/  UIADD3 UR9, UR9, 0x30830, URZ ;  /* 0x0003083009097890 */ /* 0x000fe2000fffe03f */
[----:B------:R-:W-:Y:S01]  /*26f40*/  UMOV UR10, URZ ;  /* 0x0000003f000a7c82 */ /* 0x000fe20008000000 */
[----:B------:R-:W-:Y:S01]  /*26f50*/  UMOV UR6, 0x0 ;  /* 0x0000000000067882 */ /* 0x000fe20000000000 */
[----:B------:R-:W-:Y:S01]  /*26f60*/  UMOV UR7, 0x14f00000 ;  /* 0x14f0000000077882 */ /* 0x000fe20000000000 */
[----:B------:R-:W-:Y:S01]  /*26f70*/  UMOV UR17, 0x40 ;  /* 0x0000004000117882 */ /* 0x000fe20000000000 */
[----:B------:R-:W-:-:S04]  /*26f80*/  LOP3.LUT R3, R3, 0xfffffffb, RZ, 0xc0, !PT ;  /* 0xfffffffb03037812 */ /* 0x000fc800078ec0ff */
[----:B------:R-:W-:-:S05]  /*26f90*/  @P0 LOP3.LUT R3, R3, 0x4, RZ, 0xfc, !PT ;  /* 0x0000000403030812 */ /* 0x000fca00078efcff */
[----:B------:R0:W-:Y:S01]  /*26fa0*/  STL [R1+0x4], R3 ;  /* 0x0000040301007387 */ /* 0x0001e20000100800 */
[----:B--2---:R-:W-:Y:S01]  /*26fb0*/  IMAD R0, R4, 0x8000, R5 ;  /* 0x0000800004007824 */ /* 0x004fe200078e0205 */
[----:B---3--:R-:W-:-:S04]  /*26fc0*/  R2UR UR11, R6 ;  /* 0x00000000060b72ca */ /* 0x008fc800000e0000 */
[----:B------:R-:W-:Y:S02]  /*26fd0*/  R2UR UR14, R0 ;  /* 0x00000000000e72ca */ /* 0x000fe400000e0000 */
[----:B----4-:R-:W-:-:S11]  /*26fe0*/  R2UR UR5, R2 ;  /* 0x00000000020572ca */ /* 0x010fd600000e0000 */
[----:B------:R-:W-:Y:S02]  /*26ff0*/  UIADD3 UR8, UR14, 0x20400, URZ ;  /* 0x000204000e087890 */ /* 0x000fe4000fffe03f */
[----:B------:R-:W-:Y:S02]  /*27000*/  ULEA UR11, UR11, UR5, 0x6 ;  /* 0x000000050b0b7291 */ /* 0x000fe4000f8e303f */
[----:B------:R-:W-:Y:S02]  /*27010*/  UIADD3.X UR5, URZ, UR39, URZ, UP0, !UPT ;  /* 0x000000273f057290 */ /* 0x000fe400087fe43f */
[----:B------:R-:W-:Y:S02]  /*27020*/  UIADD3 UR15, UR14, 0x22400, URZ ;  /* 0x000224000e0f7890 */ /* 0x000fe4000fffe03f */
[----:B------:R-:W-:Y:S02]  /*27030*/  UIADD3 UR16, UR14, 0x24400, URZ ;  /* 0x000244000e107890 */ /* 0x000fe4000fffe03f */
[----:B------:R-:W-:-:S03]  /*27040*/  UIADD3 UR14, UR14, 0x26400, URZ ;  /* 0x000264000e0e7890 */ /* 0x000fc6000fffe03f */
[----:B------:R1:W-:Y:S02]  /*27050*/  UTMALDG.4D [UR8], [UR4], desc[UR6] ;  /* 0x00000608040075b4 */ /* 0x0003e40008019000 */
[----:B-1----:R-:W-:Y:S01]  /*27060*/  UMOV UR8, UR15 ;  /* 0x0000000f00087c82 */ /* 0x002fe20008000000 */
[----:B------:R-:W-:Y:S01]  /*27070*/  UMOV UR10, UR17 ;  /* 0x00000011000a7c82 */ /* 0x000fe20008000000 */
[----:B------:R-:W-:Y:S01]  /*27080*/  UMOV UR15, 0x80 ;  /* 0x00000080000f7882 */ /* 0x000fe20000000000 */
        /* <DEDUP_REMOVED lines=8> */
[----:B0-----:R-:W-:Y:S01]  /*27110*/  NOP ;  /* 0x0000000000007918 */ /* 0x001fe20000000000 */
.L_x_2122:
[----:B-1----:R-:W2:Y:S04]  /*27120*/  LDL R4, [R1] ;  /* 0x0000000001047983 */ /* 0x002ea80000100800 */
[----:B------:R-:W3:Y:S01]  /*27130*/  LDL.LU R3, [R1+0x44] ;  /* 0x0000440001037983 */ /* 0x000ee20000300800 */
[----:B------:R-:W-:Y:S05]  /*27140*/  WARPSYNC.ALL ;  /* 0x0000000000007948 */ /* 0x000fea0003800000 */
[----:B------:R-:W-:Y:S01]  /*27150*/  ULDC.64 UR4, c[0x0][0x298] ;  /* 0x0000a60000047ab9 */ /* 0x000fe20000000a00 */
[----:B------:R-:W-:Y:S01]  /*27160*/  BSSY B6, `(.L_x_2127) ;  /* 0x000001c000067945 */ /* 0x000fe20003800000 */
[----:B------:R-:W-:Y:S01]  /*27170*/  BAR.SYNC.DEFER_BLOCKING 0x8, 0x180 ;  /* 0x0206000000007b1d */ /* 0x000fe20000010000 */
[----:B---3--:R-:W-:-:S05]  /*27180*/  SHF.R.S32.HI R0, RZ, 0x1f, R3 ;  /* 0x0000001fff007819 */ /* 0x008fca0000011403 */
[----:B------:R-:W-:Y:S02]  /*27190*/  IMAD R2, R0, UR4, RZ ;  /* 0x0000000400027c24 */ /* 0x000fe4000f8e02ff */
[----:B--2---:R-:W-:Y:S02]  /*271a0*/  VIADD R0, R4, 0x10400 ;  /* 0x0001040004007836 */ /* 0x004fe40000000000 */
[C---:B------:R-:W-:Y:S02]  /*271b0*/  IMAD R2, R3.reuse, UR5, R2 ;  /* 0x0000000503027c24 */ /* 0x040fe4000f8e0202 */
[----:B------:R-:W-:Y:S01]  /*271c0*/  IMAD.WIDE.U32 R4, R3, UR4, RZ ;  /* 0x0000000403047c25 */ /* 0x000fe2000f8e00ff */
[----:B------:R-:W-:-:S03]  /*271d0*/  LOP3.LUT P0, RZ, R0, 0x3ff, RZ, 0xc0, !PT ;  /* 0x000003ff00ff7812 */ /* 0x000fc6000780c0ff */
[----:B------:R-:W-:Y:S01]  /*271e0*/  IMAD.IADD R0, R5, 0x1, R2 ;  /* 0x0000000105007824 */ /* 0x000fe200078e0202 */
[----:B------:R1:W-:Y:S04]  /*271f0*/  STL.64 [R1+0x48], R4 ;  /* 0x0000480401007387 */ /* 0x0003e80000100a00 */
[----:B------:R1:W-:Y:S05]  /*27200*/  STL [R1+0x44], R0 ;  /* 0x0000440001007387 */ /* 0x0003ea0000100800 */
        /* <DEDUP_REMOVED lines=17> */
.L_x_2128:
[----:B------:R-:W-:Y:S05]  /*27320*/  BSYNC B6 ;  /* 0x0000000000067941 */ /* 0x000fea0003800000 */
.L_x_2127:
[----:B-1----:R-:W2:Y:S01]  /*27330*/  LDL.LU R0, [R1+0x44] ;  /* 0x0000440001007983 */ /* 0x002ea20000300800 */
[----:B0-----:R-:W0:Y:S01]  /*27340*/  LDC R7, c[0x0][0x448] ;  /* 0x00011200ff077b82 */ /* 0x001e220000000800 */
[----:B------:R-:W-:Y:S02]  /*27350*/  ULDC.64 UR4, c[0x0][0x2d8] ;  /* 0x0000b60000047ab9 */ /* 0x000fe40000000a00 */
[----:B------:R-:W2:Y:S04]  /*27360*/  LDL.LU.64 R2, [R1+0x48] ;  /* 0x0000480001027983 */ /* 0x000ea80000300a00 */
[----:B------:R-:W3:Y:S01]  /*27370*/  LDL R11, [R1+0x34] ;  /* 0x00003400010b7983 */ /* 0x000ee20000100800 */
[----:B------:R-:W1:Y:S01]  /*27380*/  S2R R5, SR_TID.X ;  /* 0x0000000000057919 */ /* 0x000e620000002100 */
[----:B------:R-:W4:Y:S01]  /*27390*/  S2R R8, SR_TID.X ;  /* 0x0000000000087919 */ /* 0x000f220000002100 */
[----:B-1----:R-:W-:-:S04]  /*273a0*/  LOP3.LUT R5, R5, 0x7f, RZ, 0xc0, !PT ;  /* 0x0000007f05057812 */ /* 0x002fc800078ec0ff */
[----:B------:R-:W-:Y:S01]  /*273b0*/  SHF.R.U32.HI R5, RZ, 0x3, R5 ;  /* 0x00000003ff057819 */ /* 0x000fe20000011605 */
[----:B----4-:R-:W-:-:S05]  /*273c0*/  IMAD.SHL.U32 R8, R8, 0x10, RZ ;  /* 0x0000001008087824 */ /* 0x010fca00078e00ff */
[----:B------:R-:W-:Y:S01]  /*273d0*/  LOP3.LUT R8, R5, 0x70, R8, 0xf8, !PT ;  /* 0x0000007005087812 */ /* 0x000fe200078ef808 */
[----:B------:R-:W1:Y:S01]  /*273e0*/  S2R R9, SR_TID.X ;  /* 0x0000000000097919 */ /* 0x000e620000002100 */
[----:B------:R-:W4:Y:S01]  /*273f0*/  S2R R10, SR_TID.X ;  /* 0x00000000000a7919 */ /* 0x000f220000002100 */
[----:B-1----:R-:W-:-:S05]  /*27400*/  IMAD.SHL.U32 R9, R9, 0x8, RZ ;  /* 0x0000000809097824 */ /* 0x002fca00078e00ff */
[----:B------:R-:W-:-:S04]  /*27410*/  LOP3.LUT R9, R9, 0x38, RZ, 0xc0, !PT ;  /* 0x0000003809097812 */ /* 0x000fc800078ec0ff */
[C---:B------:R-:W-:Y:S02]  /*27420*/  LOP3.LUT R13, R9.reuse, 0x40, RZ, 0xfc, !PT ;  /* 0x00000040090d7812 */ /* 0x040fe400078efcff */
[C---:B------:R-:W-:Y:S02]  /*27430*/  LOP3.LUT R12, R9.reuse, 0x80, RZ, 0xfc, !PT ;  /* 0x00000080090c7812 */ /* 0x040fe400078efcff */
[----:B------:R-:W-:Y:S02]  /*27440*/  LOP3.LUT R9, R9, 0xc0, RZ, 0xfc, !PT ;  /* 0x000000c009097812 */ /* 0x000fe400078efcff */
[----:B----4-:R-:W-:-:S04]  /*27450*/  LOP3.LUT R10, R10, 0x7f, RZ, 0xc0, !PT ;  /* 0x0000007f0a0a7812 */ /* 0x010fc800078ec0ff */
[----:B------:R-:W-:Y:S01]  /*27460*/  SHF.R.U32.HI R10, RZ, 0x3, R10 ;  /* 0x00000003ff0a7819 */ /* 0x000fe2000001160a */
[----:B--2---:R-:W-:Y:S01]  /*27470*/  IMAD.MOV.U32 R3, RZ, RZ, R0 ;  /* 0x000000ffff037224 */ /* 0x004fe200078e0000 */
[----:B------:R-:W-:-:S05]  /*27480*/  SHF.R.S32.HI R0, RZ, 0x1f, R18 ;  /* 0x0000001fff007819 */ /* 0x000fca0000011412 */
[----:B------:R-:W-:Y:S02]  /*27490*/  IMAD R0, R0, UR4, RZ ;  /* 0x0000000400007c24 */ /* 0x000fe4000f8e02ff */
[----:B------:R-:W-:-:S04]  /*274a0*/  IMAD.WIDE.U32 R2, R18, UR4, R2 ;  /* 0x0000000412027c25 */ /* 0x000fc8000f8e0002 */
[----:B------:R-:W-:Y:S01]  /*274b0*/  IMAD R0, R18, UR5, R0 ;  /* 0x0000000512007c24 */ /* 0x000fe2000f8e0200 */
[----:B------:R-:W-:Y:S02]  /*274c0*/  ULDC.64 UR4, c[0x0][0xa00] ;  /* 0x0002800000047ab9 */ /* 0x000fe40000000a00 */
[----:B------:R-:W-:Y:S01]  /*274d0*/  ISETP.NE.U32.AND P0, PT, RZ, UR4, PT ;  /* 0x00000004ff007c0c */ /* 0x000fe2000bf05070 */
[----:B------:R-:W-:Y:S01]  /*274e0*/  IMAD.IADD R3, R3, 0x1, R0 ;  /* 0x0000000103037824 */ /* 0x000fe200078e0200 */
[----:B------:R-:W-:Y:S02]  /*274f0*/  SHF.R.S32.HI R0, RZ, 0x1f, R19 ;  /* 0x0000001fff007819 */ /* 0x000fe40000011413 */
        /* <DEDUP_REMOVED lines=11> */
[----:B---3--:R-:W-:Y:S02]  /*275b0*/  IMAD.IADD R4, R8, 0x1, R11 ;  /* 0x0000000108047824 */ /* 0x008fe400078e020b */
[----:B------:R-:W-:Y:S02]  /*275c0*/  IMAD.IADD R3, R3, 0x1, R0 ;  /* 0x0000000103037824 */ /* 0x000fe400078e0200 */
[----:B0-----:R-:W-:-:S04]  /*275d0*/  @P0 IMAD.HI.U32 R5, R4, R5, RZ ;  /* 0x0000000504050227 */ /* 0x001fc800078e00ff */
[----:B------:R-:W-:Y:S01]  /*275e0*/  IMAD.MOV.U32 R0, RZ, RZ, R4 ;  /* 0x000000ffff007224 */ /* 0x000fe200078e0004 */
[----:B-1----:R-:W-:Y:S01]  /*275f0*/  @P0 SHF.R.U32.HI R0, RZ, R6, R5 ;  /* 0x00000006ff000219 */ /* 0x002fe20000011605 */
[----:B------:R-:W0:Y:S04]  /*27600*/  S2R R8, SR_TID.X ;  /* 0x0000000000087919 */ /* 0x000e280000002100 */
        /* <DEDUP_REMOVED lines=8> */
[----:B------:R-:W-:-:S05]  /*27690*/  SHF.R.S32.HI R0, RZ, 0x1f, R4 ;  /* 0x0000001fff007819 */ /* 0x000fca0000011404 */
[----:B------:R-:W-:Y:S02]  /*276a0*/  IMAD R0, R0, UR4, RZ ;  /* 0x0000000400007c24 */ /* 0x000fe4000f8e02ff */
[----:B------:R-:W-:-:S04]  /*276b0*/  IMAD.WIDE.U32 R2, R4, UR4, R2 ;  /* 0x0000000404027c25 */ /* 0x000fc8000f8e0002 */
[----:B------:R-:W-:Y:S01]  /*276c0*/  IMAD R4, R4, UR5, R0 ;  /* 0x0000000504047c24 */ /* 0x000fe2000f8e0200 */
[----:B------:R-:W-:Y:S01]  /*276d0*/  ULDC.64 UR4, c[0x0][0x280] ;  /* 0x0000a00000047ab9 */ /* 0x000fe20000000a00 */
[----:B0-----:R-:W-:Y:S02]  /*276e0*/  IMAD.SHL.U32 R8, R8, 0x8, RZ ;  /* 0x0000000808087824 */ /* 0x001fe400078e00ff */
[----:B------:R-:W-:Y:S01]  /*276f0*/  IMAD.IADD R3, R3, 0x1, R4 ;  /* 0x0000000103037824 */ /* 0x000fe200078e0204 */
[----:B------:R-:W-:Y:S01]  /*27700*/  LEA R4, P0, R2, UR4, 0x1 ;  /* 0x0000000402047c11 */ /* 0x000fe2000f8008ff */
[----:B------:R-:W-:Y:S01]  /*27710*/  ULDC UR4, c[0x0][0x2b8] ;  /* 0x0000ae0000047ab9 */ /* 0x000fe20000000800 */
[----:B------:R-:W-:Y:S02]  /*27720*/  LOP3.LUT R8, R8, 0x38, RZ, 0xc0, !PT ;  /* 0x0000003808087812 */ /* 0x000fe400078ec0ff */
[----:B------:R-:W-:Y:S01]  /*27730*/  LEA.HI.X R3, R2, UR5, R3, 0x1, P0 ;  /* 0x0000000502037c11 */ /* 0x000fe200080f0c03 */
[----:B------:R-:W-:Y:S01]  /*27740*/  UMOV UR5, 0xffffffff ;  /* 0xffffffff00057882 */ /* 0x000fe20000000000 */
[----:B------:R-:W-:-:S02]  /*27750*/  ISETP.GE.AND P4, PT, R8, UR4, PT ;  /* 0x0000000408007c0c */ /* 0x000fc4000bf86270 */
[----:B------:R-:W-:Y:S02]  /*27760*/  ISETP.GE.AND P3, PT, R13, UR4, PT ;  /* 0x000000040d007c0c */ /* 0x000fe4000bf66270 */
[----:B------:R-:W-:Y:S02]  /*27770*/  ISETP.GE.AND P0, PT, R12, UR4, PT ;  /* 0x000000040c007c0c */ /* 0x000fe4000bf06270 */
[----:B------:R-:W-:Y:S01]  /*27780*/  ISETP.GE.AND P1, PT, R9, UR4, PT ;  /* 0x0000000409007c0c */ /* 0x000fe2000bf26270 */
[----:B------:R-:W-:-:S12]  /*27790*/  BRA.DIV UR5, `(.L_x_2129) ;  /* 0x0000006205b47947 */ /* 0x000fd8000b800000 */
[----:B------:R-:W2:Y:S04]  /*277a0*/  LDL.LU R6, [R1+0x3c] ;  /* 0x00003c0001067983 */ /* 0x000ea80000300800 */
[----:B------:R-:W3:Y:S04]  /*277b0*/  LDL.LU R11, [R1+0x34] ;  /* 0x00003400010b7983 */ /* 0x000ee80000300800 */
[----:B------:R-:W4:Y:S04]  /*277c0*/  LDL R9, [R1+0x28] ;  /* 0x0000280001097983 */ /* 0x000f280000100800 */
[----:B------:R-:W-:Y:S01]  /*277d0*/  SHFL.IDX PT, R5, R4, 0x1, 0x181f ;  /* 0x00381f0004057f89 */ /* 0x000fe200000e0000 */
[----:B--2---:R-:W-:-:S03]  /*277e0*/  IMAD R2, R6, R7, RZ ;  /* 0x0000000706027224 */ /* 0x004fc600078e02ff */
[----:B------:R-:W0:Y:S01]  /*277f0*/  SHFL.IDX PT, R7, R4, RZ, 0x181f ;  /* 0x00181fff04077589 */ /* 0x000e2200000e0000 */
[----:B---3--:R-:W-:-:S03]  /*27800*/  IMAD.IADD R0, R10, 0x1, R11 ;  /* 0x000000010a007824 */ /* 0x008fc600078e020b */
[----:B------:R-:W1:Y:S02]  /*27810*/  SHFL.IDX PT, R6, R3, RZ, 0x181f ;  /* 0x00181fff03067589 */ /* 0x000e6400000e0000 */
[----:B------:R-:W-:-:S13]  /*27820*/  ISETP.GE.AND P2, PT, R0, R2, PT ;  /* 0x000000020000720c */ /* 0x000fda0003f46270 */
[----:B0-----:R-:W-:-:S05]  /*27830*/  @!P2 LEA R7, P5, R8, R7, 0x1 ;  /* 0x000000070807a211 */ /* 0x001fca00078a08ff */
[----:B-1----:R-:W-:-:S05]  /*27840*/  @!P2 IMAD.X R6, RZ, RZ, R6, P5 ;  /* 0x000000ffff06a224 */ /* 0x002fca00028e0606 */
[----:B------:R-:W-:-:S04]  /*27850*/  @!P2 LOP3.LUT R7, R7, R6, RZ, 0x3c, !PT ;  /* 0x000000060707a212 */ /* 0x000fc800078e3cff */
[----:B------:R-:W-:-:S04]  /*27860*/  @!P2 LOP3.LUT R6, R7, R6, RZ, 0x3c, !PT ;  /* 0x000000060706a212 */ /* 0x000fc800078e3cff */
[----:B------:R-:W-:-:S05]  /*27870*/  @!P2 LOP3.LUT R7, R7, R6, RZ, 0x3c, !PT ;  /* 0x000000060707a212 */ /* 0x000fca00078e3cff */
[----:B----4-:R-:W-:Y:S04]  /*27880*/  @!P2 LDGSTS.E.BYPASS.LTC128B.128 [R9+0x10400], desc[UR60][R6.64], !P4 ;  /* 0x104000000609afae */ /* 0x010fe8000e101d7c */
        /* <DEDUP_REMOVED lines=70> */
[----:B------:R1:W2:Y:S04]  /*27cf0*/  SHFL.IDX PT, R5, R3, 0x7, 0x181f ;  /* 0x00f81f0003057f89 */ /* 0x0002a800000e0000 */
[----:B------:R1:W-:Y:S04]  /*27d00*/  @!P2 LDGSTS.E.BYPASS.LTC128B.128 [R9+0x13400], desc[UR60][R6.64], !P4 ;  /* 0x134000000609afae */ /* 0x0003e8000e101d7c */
[----:B------:R1:W-:Y:S04]  /*27d10*/  @!P2 LDGSTS.E.BYPASS.LTC128B.128 [R9+0x17400], desc[UR60][R6.64+0x80], !P3 ;  /* 0x174000800609afae */ /* 0x0003e8000d901d7c */
[----:B------:R1:W-:Y:S04]  /*27d20*/  @!P2 LDGSTS.E.BYPASS.LTC128B.128 [R9+0x1b400], desc[UR60][R6.64+0x100], !P0 ;  /* 0x1b4001000609afae */ /* 0x0003e8000c101d7c */
[----:B------:R1:W-:Y:S04]  /*27d30*/  @!P2 LDGSTS.E.BYPASS.LTC128B.128 [R9+0x1f400], desc[UR60][R6.64+0x180], !P1 ;  /* 0x1f4001800609afae */ /* 0x0003e8000c901d7c */
[----:B------:R1:W3:Y:S02]  /*27d40*/  SHFL.IDX PT, R3, R4, 0x7, 0x181f ;  /* 0x00f81f0004037f89 */ /* 0x0002e400000e0000 */
.L_x_2324:
[----:B------:R-:W-:Y:S01]  /*27d50*/  VIADD R0, R0, 0x70 ;  /* 0x0000007000007836 */ /* 0x000fe20000000000 */
[----:B------:R-:W-:Y:S04]  /*27d60*/  BSSY B0, `(.L_x_2130) ;  /* 0x000000d000007945 */ /* 0x000fe80003800000 */
[----:B------:R-:W-:-:S13]  /*27d70*/  ISETP.GE.AND P2, PT, R0, R2, PT ;  /* 0x000000020000720c */ /* 0x000fda0003f46270 */
[----:B------:R-:W-:Y:S05]  /*27d80*/  @P2 BRA `(.L_x_2131) ;  /* 0x0000000000282947 */ /* 0x000fea0003800000 */
[----:B-1----:R-:W4:Y:S01]  /*27d90*/  LDL R4, [R1+0x28] ;  /* 0x0000280001047983 */ /* 0x002f220000100800 */
[----:B---3--:R-:W-:-:S05]  /*27da0*/  LEA R2, P2, R8, R3, 0x1 ;  /* 0x0000000308027211 */ /* 0x008fca00078408ff */
[----:B--2---:R-:W-:-:S05]  /*27db0*/  IMAD.X R3, RZ, RZ, R5, P2 ;  /* 0x000000ffff037224 */ /* 0x004fca00010e0605 */
[----:B------:R-:W-:Y:S01]  /*27dc0*/  @!PT LDS RZ, [RZ] ;  /* 0x00000000fffff984 */ /* 0x000fe20000000800 */
[----:B------:R-:W-:Y:S01]  /*27dd0*/  @!PT LDS RZ, [RZ] ;  /* 0x00000000fffff984 */ /* 0x000fe20000000800 */
[----:B------:R-:W-:Y:S01]  /*27de0*/  @!PT LDS RZ, [RZ] ;  /* 0x00000000fffff984 */ /* 0x000fe20000000800 */
[----:B----4-:R4:W-:Y:S04]  /*27df0*/  LDGSTS.E.BYPASS.LTC128B.128 [R4+0x13c00], desc[UR60][R2.64], !P4 ;  /* 0x13c0000002047fae */ /* 0x0109e8000e101d7c */
[----:B------:R4:W-:Y:S04]  /*27e00*/  LDGSTS.E.BYPASS.LTC128B.128 [R4+0x17c00], desc[UR60][R2.64+0x80], !P3 ;  /* 0x17c0008002047fae */ /* 0x0009e8000d901d7c */
[----:B------:R4:W-:Y:S04]  /*27e10*/  LDGSTS.E.BYPASS.LTC128B.128 [R4+0x1bc00], desc[UR60][R2.64+0x100], !P0 ;  /* 0x1bc0010002047fae */ /* 0x0009e8000c101d7c */
[----:B------:R4:W-:Y:S02]  /*27e20*/  LDGSTS.E.BYPASS.LTC128B.128 [R4+0x1fc00], desc[UR60][R2.64+0x180], !P1 ;  /* 0x1fc0018002047fae */ /* 0x0009e4000c901d7c */
.L_x_2131:
[----:B------:R-:W-:Y:S05]  /*27e30*/  BSYNC B0 ;  /* 0x0000000000007941 */ /* 0x000fea0003800000 */
.L_x_2130:
[----:B------:R0:W5:Y:S01]  /*27e40*/  LDL R8, [R1] ;  /* 0x0000000001087983 */ /* 0x0001620000100800 */
[----:B------:R-:W-:Y:S01]  /*27e50*/  PLOP3.LUT P0, PT, PT, PT, PT, 0x80, 0x0 ;  /* 0x000000000000781c */ /* 0x000fe20003f0f070 */
[----:B------:R-:W-:-:S12]  /*27e60*/  NOP ;  /* 0x0000000000007918 */ /* 0x000fd80000000000 */
.L_x_2132:
[----:B----4-:R-:W4:Y:S01]  /*27e70*/  LDL R2, [R1] ;  /* 0x0000000001027983 */ /* 0x010f220000100800 */
[----:B------:R-:W-:Y:S02]  /*27e80*/  PLOP3.LUT P1, PT, P1, P0, PT, 0xa2, 0x0 ;  /* 0x000000000000781c */ /* 0x000fe40000f21472 */
[----:B----4-:R-:W-:-:S08]  /*27e90*/  @P0 R2UR P1, UR4, R2 ;  /* 0x00000000020402ca */ /* 0x010fd00000020000 */
[----:B------:R-:W-:-:S05]  /*27ea0*/  @P0 PLOP3.LUT P0, PT, P1, PT, PT, 0x80, 0x0 ;  /* 0x000000000000081c */ /* 0x000fca0000f0f070 */
[----:B------:R-:W-:Y:S01]  /*27eb0*/  @!P1 SYNCS.ARRIVE.TRANS64.RED.A0T1 RZ, [UR4+0x30800], RZ ;  /* 0x030800ffffff99a7 */ /* 0x000fe20008200404 */
[----:B------:R-:W-:Y:S07]  /*27ec0*/  @!P1 ARRIVES.LDGSTSBAR.64.TRANSCNT [UR4+0x30800] ;  /* 0x03080000ff0099b0 */ /* 0x000fee0008000a84 */
[----:B------:R-:W-:Y:S05]  /*27ed0*/  @P0 BRA.U.ANY `(.L_x_2132) ;  /* 0xfffffffd00e40947 */ /* 0x000fea000393ffff */
[----:B-1-3--:R-:W3:Y:S02]  /*27ee0*/  LDL.LU R3, [R1+0x54] ;  /* 0x0000540001037983 */ /* 0x00aee40000300800 */
[----:B---3--:R-:W-:-:S05]  /*27ef0*/  VIADD R3, R3, 0x1 ;  /* 0x0000000103037836 */ /* 0x008fca0000000000 */
        /* <DEDUP_REMOVED lines=8> */
[----:B------:R-:W3:Y:S03]  /*27f80*/  SYNCS.PHASECHK.TRANS64.TRYWAIT P0, [R2+URZ+0x30820], R0 ;  /* 0x03082000020075a7 */ /* 0x000ee6000800017f */
[----:B-1-3--:R-:W-:Y:S05]  /*27f90*/  @!P0 BRA `(.L_x_2134) ;  /* 0x0000006400ac8947 */ /* 0x00afea0003800000 */
.L_x_2325:
[----:B------:R-:W-:Y:S05]  /*27fa0*/  BSYNC B0 ;  /* 0x0000000000007941 */ /* 0x000fea0003800000 */
.L_x_2133:
[----:B------:R-:W3:Y:S04]  /*27fb0*/  LDL R3, [R1+0x38] ;  /* 0x0000380001037983 */ /* 0x000ee80000100800 */
[----:B-1----:R-:W4:Y:S01]  /*27fc0*/  LDL R2, [R1+0x30] ;  /* 0x0000300001027983 */ /* 0x002f220000100800 */
[----:B------:R-:W-:Y:S01]  /*27fd0*/  BSSY B0, `(.L_x_2135) ;  /* 0x00002b5000007945 */ /* 0x000fe20003800000 */
[----:B---3--:R-:W-:-:S05]  /*27fe0*/  VIADD R0, R3, 0xfffffffe ;  /* 0xfffffffe03007836 */ /* 0x008fca0000000000 */
[----:B----4-:R-:W-:-:S13]  /*27ff0*/  ISETP.GE.AND P0, PT, R0, R2, PT ;  /* 0x000000020000720c */ /* 0x010fda0003f06270 */
[----:B------:R-:W-:Y:S05]  /*28000*/  @!P0 BRA `(.L_x_2136) ;  /* 0x0000002800c48947 */ /* 0x000fea0003800000 */
[----:B-----5:R-:W-:Y:S01]  /*28010*/  IMAD.MOV R8, RZ, RZ, -R3 ;  /* 0x000000ffff087224 */ /* 0x020fe200078e0a03 */
[----:B------:R-:W-:Y:S01]  /*28020*/  LOP3.LUT R2, RZ, R2, RZ, 0x33, !PT ;  /* 0x00000002ff027212 */ /* 0x000fe200078e33ff */
[----:B------:R-:W-:Y:S03]  /*28030*/  BSSY B2, `(.L_x_2137) ;  /* 0x00000e8000027945 */ /* 0x000fe60003800000 */
[----:B------:R-:W-:-:S05]  /*28040*/  VIADDMNMX R8, R8, 0x1, R2, !PT ;  /* 0x0000000108087846 */ /* 0x000fca0007800102 */
[----:B------:R-:W-:-:S05]  /*28050*/  IMAD.IADD R2, R3, 0x1, R8 ;  /* 0x0000000103027824 */ /* 0x000fca00078e0208 */
[----:B------:R-:W-:-:S04]  /*28060*/  LOP3.LUT R2, R2, 0x1, RZ, 0xc0, !PT ;  /* 0x0000000102027812 */ /* 0x000fc800078ec0ff */
[----:B------:R-:W-:-:S13]  /*28070*/  ISETP.NE.U32.AND P0, PT, R2, 0x1, PT ;  /* 0x000000010200780c */ /* 0x000fda0003f05070 */
[----:B------:R-:W-:Y:S05]  /*28080*/  @P0 BRA `(.L_x_2138) ;  /* 0x0000000c00880947 */ /* 0x000fea0003800000 */
[----:B--2---:R-:W2:Y:S04]  /*28090*/  LDL R5, [R1+0x4] ;  /* 0x0000040001057983 */ /* 0x004ea80000100800 */
[----:B------:R-:W0:Y:S04]  /*280a0*/  LDL R4, [R1+0x8] ;  /* 0x0000080001047983 */ /* 0x000e280000100800 */
[----:B------:R-:W3:Y:S01]  /*280b0*/  LDL R3, [R1+0x14] ;  /* 0x0000140001037983 */ /* 0x000ee20000100800 */
[----:B------:R-:W-:Y:S01]  /*280c0*/  BSSY B1, `(.L_x_2139) ;  /* 0x00000da000017945 */ /* 0x000fe20003800000 */
[----:B--2---:R-:W-:Y:S01]  /*280d0*/  LOP3.LUT P1, RZ, R5, 0x4, RZ, 0xc0, !PT ;  /* 0x0000000405ff7812 */ /* 0x004fe2000782c0ff */
[----:B0-----:R-:W-:-:S05]  /*280e0*/  VIADD R7, R4, 0x1 ;  /* 0x0000000104077836 */ /* 0x001fca0000000000 */
[----:B------:R-:W-:-:S04]  /*280f0*/  ISETP.NE.AND P0, PT, R7, 0x2, PT ;  /* 0x000000020700780c */ /* 0x000fc80003f05270 */
[----:B------:R-:W-:Y:S02]  /*28100*/  SEL R9, RZ, 0x1, P0 ;  /* 0x00000001ff097807 */ /* 0x000fe40000000000 */
[----:B------:R-:W-:Y:S02]  /*28110*/  SEL R7, R7, RZ, P0 ;  /* 0x000000ff07077207 */ /* 0x000fe40000000000 */
[----:B---3--:R-:W-:Y:S01]  /*28120*/  LOP3.LUT R9, R3, R9, RZ, 0x3c, !PT ;  /* 0x0000000903097212 */ /* 0x008fe200078e3cff */
        /* <DEDUP_REMOVED lines=25> */
.L_x_2141:
[----:B------:R-:W2:Y:S01]  /*282c0*/  LDL R2, [R1] ;  /* 0x0000000001027983 */ /* 0x000ea20000100800 */
[----:B------:R-:W-:Y:S01]  /*282d0*/  BSSY B3, `(.L_x_2142) ;  /* 0x0000005000037945 */ /* 0x000fe20003800000 */
[----:B--2---:R-:W-:Y:S01]  /*282e0*/  IMAD R3, R7, 0x8, R2 ;  /* 0x0000000807037824 */ /* 0x004fe200078e0202 */
[----:B------:R-:W-:-:S04]  /*282f0*/  SHF.L.U32 R2, R9, 0x1f, RZ ;  /* 0x0000001f09027819 */ /* 0x000fc800000006ff */
[----:B------:R-:W1:Y:S02]  /*28300*/  SYNCS.PHASECHK.TRANS64.TRYWAIT P0, [R3+URZ+0x30840], R2 ;  /* 0x03084002030075a7 */ /* 0x000e64000800017f */
[----:B-1----:R-:W-:Y:S05]  /*28310*/  @!P0 BRA `(.L_x_2143) ;  /* 0x0000006000e48947 */ /* 0x002fea0003800000 */
.L_x_2326:
[----:B------:R-:W-:Y:S05]  /*28320*/  BSYNC B3 ;  /* 0x0000000000037941 */ /* 0x000fea0003800000 */
.L_x_2142:
[----:B0-----:R-:W0:Y:S01]  /*28330*/  S2R R5, SR_TID.X ;  /* 0x0000000000057919 */ /* 0x001e220000002100 */
[----:B------:R-:W-:Y:S01]  /*28340*/  BSSY B3, `(.L_x_2144) ;  /* 0x000000a000037945 */ /* 0x000fe20003800000 */
[----:B0-----:R-:W-:-:S04]  /*28350*/  LOP3.LUT R5, R5, 0x7f, RZ, 0xc0, !PT ;  /* 0x0000007f05057812 */ /* 0x001fc800078ec0ff */
[----:B------:R-:W-:-:S13]  /*28360*/  ISETP.NE.AND P0, PT, R5, RZ, PT ;  /* 0x000000ff0500720c */ /* 0x000fda0003f05270 */
[----:B------:R-:W-:Y:S05]  /*28370*/  @P0 BRA `(.L_x_2145) ;  /* 0x0000000000180947 */ /* 0x000fea0003800000 */
[----:B------:R-:W2:Y:S01]  /*28380*/  LDL R5, [R1+0x4] ;  /* 0x0000040001057983 */ /* 0x000ea20000100800 */
[----:B-1----:R-:W-:-:S04]  /*28390*/  IMAD.MOV.U32 R2, RZ, RZ, 0x8000 ;  /* 0x00008000ff027424 */ /* 0x002fc800078e00ff */
[----:B------:R0:W-:Y:S01]  /*283a0*/  SYNCS.ARRIVE.TRANS64 RZ, [R3+URZ+0x30830], R2 ;  /* 0x0308300203ff79a7 */ /* 0x0001e2000800003f */
[----:B--2---:R-:W-:-:S13]  /*283b0*/  LOP3.LUT P1, RZ, R5, 0x1, RZ, 0xc0, !PT ;  /* 0x0000000105ff7812 */ /* 0x004fda000782c0ff */
[----:B0-----:R-:W-:Y:S05]  /*283c0*/  @!P1 BRA `(.L_x_2145) ;  /* 0x0000000000049947 */ /* 0x001fea0003800000 */
[----:B------:R-:W-:Y:S01]  /*283d0*/  BPT.TRAP 0x1 ;  /* 0x000000040000795c */ /* 0x000fe20000300000 */
.L_x_2145:
[----:B------:R-:W-:Y:S05]  /*283e0*/  BSYNC B3 ;  /* 0x0000000000037941 */ /* 0x000fea0003800000 */
.L_x_2144:
        /* <DEDUP_REMOVED lines=13> */
.L_x_2146:
        /* <DEDUP_REMOVED lines=16> */
.L_x_2147:
        /* <DEDUP_REMOVED lines=16> */
.L_x_2148:
        /* <DEDUP_REMOVED lines=16> */
.L_x_2149:
        /* <DEDUP_REMOVED lines=11> */
[----:B------:R-:W3:Y:S04]  /*28870*/  LDL R14, [R1] ;  /* 0x00000000010e7983 */ /* 0x000ee80000100800 */
[----:B------:R-:W3:Y:S01]  /*28880*/  LDL R6, [R1+0x8] ;  /* 0x0000080001067983 */ /* 0x000ee20000100800 */
[----:B------:R-:W-:Y:S01]  /*28890*/  BSSY B3, `(.L_x_2150) ;  /* 0x0000005000037945 */ /* 0x000fe20003800000 */
[----:B--2---:R-:W-:Y:S01]  /*288a0*/  SHF.L.U32 R3, R15, 0x1f, RZ ;  /* 0x0000001f0f037819 */ /* 0x004fe200000006ff */
[----:B---3--:R-:W-:-:S04]  /*288b0*/  IMAD R2, R6, 0x8, R14 ;  /* 0x0000000806027824 */ /* 0x008fc800078e020e */
[----:B------:R-:W0:Y:S02]  /*288c0*/  SYNCS.PHASECHK.TRANS64.TRYWAIT P0, [R2+URZ+0x30860], R3 ;  /* 0x03086003020075a7 */ /* 0x000e24000800017f */
[----:B0-----:R-:W-:Y:S05]  /*288d0*/  @!P0 BRA `(.L_x_2151) ;  /* 0x0000005c00888947 */ /* 0x001fea0003800000 */
.L_x_2327:
[----:B------:R-:W-:Y:S05]  /*288e0*/  BSYNC B3 ;  /* 0x0000000000037941 */ /* 0x000fea0003800000 */
.L_x_2150:
[----:B------:R-:W2:Y:S01]  /*288f0*/  LDL R5, [R1+0x40] ;  /* 0x0000400001057983 */ /* 0x000ea20000100800 */
[----:B------:R-:W1:Y:S02]  /*28900*/  S2R R6, SR_TID.X ;  /* 0x0000000000067919 */ /* 0x000e640000002100 */
[----:B-1----:R-:W-:-:S04]  /*28910*/  LOP3.LUT R6, R6, 0x7f, RZ, 0xc0, !PT ;  /* 0x0000007f06067812 */ /* 0x002fc800078ec0ff */
[----:B------:R-:W-:-:S13]  /*28920*/  ISETP.NE.AND P0, PT, R6, RZ, PT ;  /* 0x000000ff0600720c */ /* 0x000fda0003f05270 */
[----:B0-----:R-:W-:-:S04]  /*28930*/  @!P0 IMAD.MOV.U32 R3, RZ, RZ, 0x8000 ;  /* 0x00008000ff038424 */ /* 0x001fc800078e00ff */
[----:B------:R2:W-:Y:S02]  /*28940*/  @!P0 SYNCS.ARRIVE.TRANS64 RZ, [R2+URZ+0x30850], R3 ;  /* 0x0308500302ff89a7 */ /* 0x0005e4000800003f */
[----:B--2---:R-:W-:-:S04]  /*28950*/  PRMT R3, R5, 0x9910, RZ ;  /* 0x0000991005037816 */ /* 0x004fc800000000ff */
[----:B------:R-:W-:-:S13]  /*28960*/  ISETP.NE.AND P0, PT, R3, 0x2, PT ;  /* 0x000000020300780c */ /* 0x000fda0003f05270 */
[----:B------:R-:W-:Y:S05]  /*28970*/  @P0 BRA `(.L_x_2152) ;  /* 0x0000000000040947 */ /* 0x000fea0003800000 */
[----:B------:R-:W-:Y:S01]  /*28980*/  BPT.TRAP 0x1 ;  /* 0x000000040000795c */ /* 0x000fe20000300000 */
.L_x_2152:
[----:B------:R-:W2:Y:S01]  /*28990*/  LDL R3, [R1+0x4] ;  /* 0x0000040001037983 */ /* 0x000ea20000100800 */
[----:B------:R-:W-:Y:S01]  /*289a0*/  BSSY B3, `(.L_x_2153) ;  /* 0x0000004000037945 */ /* 0x000fe20003800000 */
[----:B--2---:R-:W-:-:S13]  /*289b0*/  LOP3.LUT P0, RZ, R3, 0x8, RZ, 0xc0, !PT ;  /* 0x0000000803ff7812 */ /* 0x004fda000780c0ff */
[----:B------:R-:W-:Y:S05]  /*289c0*/  @P0 BRA `(.L_x_2154) ;  /* 0x0000000000040947 */ /* 0x000fea0003800000 */
[----:B------:R-:W-:Y:S01]  /*289d0*/  BPT.TRAP 0x1 ;  /* 0x000000040000795c */ /* 0x000fe20000300000 */
.L_x_2154:
[----:B------:R-:W-:Y:S05]  /*289e0*/  BSYNC B3 ;  /* 0x0000000000037941 */ /* 0x000fea0003800000 */
.L_x_2153:
[----:B------:R-:W2:Y:S04]  /*289f0*/  LDL R14, [R1] ;  /* 0x00000000010e7983 */ /* 0x000ea80000100800 */
        /* <DEDUP_REMOVED lines=13> */
.L_x_2155:
        /* <DEDUP_REMOVED lines=12> */
[----:B------:R-:W-:Y:S01]  /*28b90*/  PLOP3.LUT P0, PT, PT, PT, PT, 0x80, 0x0 ;  /* 0x000000000000781c */ /* 0x000fe20003f0f070 */
[----:B------:R-:W-:Y:S01]  /*28ba0*/  UMOV UR6, 0x0 ;  /* 0x0000000000067882 */ /* 0x000fe20000000000 */
[----:B------:R-:W-:-:S11]  /*28bb0*/  UMOV UR7, 0x14f00000 ;  /* 0x14f0000000077882 */ /* 0x000fd60000000000 */
.L_x_2156:
        /* <DEDUP_REMOVED lines=15> */
.L_x_2157:
        /* <DEDUP_REMOVED lines=15> */
.L_x_2158:
        /* <DEDUP_REMOVED lines=12> */
.L_x_2140:
[----:B------:R-:W-:Y:S05]  /*28e60*/  BSYNC B1 ;  /* 0x0000000000017941 */ /* 0x000fea0003800000 */
.L_x_2139:
[----:B0-----:R-:W2:Y:S04]  /*28e70*/  LDL R0, [R1+0x38] ;  /* 0x0000380001007983 */ /* 0x001ea80000100800 */
[----:B------:R1:W-:Y:S04]  /*28e80*/  STL [R1+0x8], R7 ;  /* 0x0000080701007387 */ /* 0x0003e80000100800 */
[----:B------:R1:W-:Y:S02]  /*28e90*/  STL [R1+0x14], R9 ;  /* 0x0000140901007387 */ /* 0x0003e40000100800 */
[----:B-12---:R-:W-:-:S07]  /*28ea0*/  VIADD R0, R0, 0xfffffffd ;  /* 0xfffffffd00007836 */ /* 0x006fce0000000000 */
.L_x_2138:
[----:B------:R-:W-:Y:S05]  /*28eb0*/  BSYNC B2 ;  /* 0x0000000000027941 */ /* 0x000fea0003800000 */
.L_x_2137:
[----:B------:R-:W3:Y:S01]  /*28ec0*/  LDL.LU R2, [R1+0x38] ;  /* 0x0000380001027983 */ /* 0x000ee20000300800 */
[----:B------:R-:W-:Y:S01]  /*28ed0*/  VIADD R8, R8, 0xfffffffe ;  /* 0xfffffffe08087836 */ /* 0x000fe20000000000 */
[----:B---3--:R-:W-:-:S04]  /*28ee0*/  LOP3.LUT R2, RZ, R2, RZ, 0x33, !PT ;  /* 0x00000002ff027212 */ /* 0x008fc800078e33ff */
[----:B------:R-:W-:-:S13]  /*28ef0*/  ISETP.NE.AND P0, PT, R8, R2, PT ;  /* 0x000000020800720c */ /* 0x000fda0003f05270 */
[----:B------:R-:W-:Y:S05]  /*28f00*/  @!P0 BRA `(.L_x_2136) ;  /* 0x0000001c00048947 */ /* 0x000fea0003800000 */
[----:B0-----:R-:W-:-:S07]  /*28f10*/  IMAD.MOV.U32 R9, RZ, RZ, R17 ;  /* 0x000000ffff097224 */ /* 0x001fce00078e0011 */
.L_x_2199:
[----:B------:R-:W3:Y:S04]  /*28f20*/  LDL R4, [R1+0x4] ;  /* 0x0000040001047983 */ /* 0x000ee80000100800 */
[----:B------:R-:W4:Y:S04]  /*28f30*/  LDL R3, [R1+0x8] ;  /* 0x0000080001037983 */ /* 0x000f280000100800 */
[----:B------:R-:W5:Y:S01]  /*28f40*/  LDL R2, [R1+0x14] ;  /* 0x0000140001027983 */ /* 0x000f620000100800 */
[----:B------:R-:W-:Y:S05]  /*28f50*/  YIELD ;  /* 0x0000000000007946 */ /* 0x000fea0003800000 */
[----:B------:R-:W-:Y:S01]  /*28f60*/  BSSY B1, `(.L_x_2159) ;  /* 0x00000da000017945 */ /* 0x000fe20003800000 */
[----:B---3--:R-:W-:Y:S01]  /*28f70*/  LOP3.LUT P1, RZ, R4, 0x4, RZ, 0xc0, !PT ;  /* 0x0000000404ff7812 */ /* 0x008fe2000782c0ff */
[----:B----4-:R-:W-:-:S05]  /*28f80*/  VIADD R4, R3, 0x1 ;  /* 0x0000000103047836 */ /* 0x010fca0000000000 */
[----:B------:R-:W-:-:S04]  /*28f90*/  ISETP.NE.AND P0, PT, R4, 0x2, PT ;  /* 0x000000020400780c */ /* 0x000fc80003f05270 */
[----:B--2---:R-:W-:Y:S02]  /*28fa0*/  SEL R5, RZ, 0x1, P0 ;  /* 0x00000001ff057807 */ /* 0x004fe40000000000 */
[----:B------:R-:W-:Y:S02]  /*28fb0*/  SEL R4, R4, RZ, P0 ;  /* 0x000000ff04047207 */ /* 0x000fe40000000000 */
[----:B-----5:R-:W-:Y:S01]  /*28fc0*/  LOP3.LUT R5, R2, R5, RZ, 0x3c, !PT ;  /* 0x0000000502057212 */ /* 0x020fe200078e3cff */
        /* <DEDUP_REMOVED lines=25> */
.L_x_2161:
[----:B------:R-:W2:Y:S01]  /*29160*/  LDL R2, [R1] ;  /* 0x0000000001027983 */ /* 0x000ea20000100800 */
[----:B------:R-:W-:Y:S01]  /*29170*/  BSSY B2, `(.L_x_2162) ;  /* 0x0000005000027945 */ /* 0x000fe20003800000 */
[----:B--2---:R-:W-:Y:S01]  /*29180*/  IMAD R3, R4, 0x8, R2 ;  /* 0x0000000804037824 */ /* 0x004fe200078e0202 */
[----:B------:R-:W-:-:S04]  /*29190*/  SHF.L.U32 R2, R5, 0x1f, RZ ;  /* 0x0000001f05027819 */ /* 0x000fc800000006ff */
[----:B------:R-:W1:Y:S02]  /*291a0*/  SYNCS.PHASECHK.TRANS64.TRYWAIT P0, [R3+URZ+0x30840], R2 ;  /* 0x03084002030075a7 */ /* 0x000e64000800017f */
[----:B-1----:R-:W-:Y:S05]  /*291b0*/  @!P0 BRA `(.L_x_2163) ;  /* 0x0000005400648947 */ /* 0x002fea0003800000 */
.L_x_2328:
[----:B------:R-:W-:Y:S05]  /*291c0*/  BSYNC B2 ;  /* 0x0000000000027941 */ /* 0x000fea0003800000 */
.L_x_2162:
[----:B------:R-:W2:Y:S01]  /*291d0*/  S2R R7, SR_TID.X ;  /* 0x0000000000077919 */ /* 0x000ea20000002100 */
[----:B------:R-:W-:Y:S01]  /*291e0*/  BSSY B2, `(.L_x_2164) ;  /* 0x000000a000027945 */ /* 0x000fe20003800000 */
[----:B--2---:R-:W-:-:S04]  /*291f0*/  LOP3.LUT R7, R7, 0x7f, RZ, 0xc0, !PT ;  /* 0x0000007f07077812 */ /* 0x004fc800078ec0ff */
[----:B------:R-:W-:-:S13]  /*29200*/  ISETP.NE.AND P0, PT, R7, RZ, PT ;  /* 0x000000ff0700720c */ /* 0x000fda0003f05270 */
[----:B------:R-:W-:Y:S05]  /*29210*/  @P0 BRA `(.L_x_2165) ;  /* 0x0000000000180947 */ /* 0x000fea0003800000 */
[----:B------:R-:W2:Y:S01]  /*29220*/  LDL R7, [R1+0x4] ;  /* 0x0000040001077983 */ /* 0x000ea20000100800 */
[----:B-1----:R-:W-:-:S04]  /*29230*/  IMAD.MOV.U32 R2, RZ, RZ, 0x8000 ;  /* 0x00008000ff027424 */ /* 0x002fc800078e00ff */
[----:B------:R3:W-:Y:S01]  /*29240*/  SYNCS.ARRIVE.TRANS64 RZ, [R3+URZ+0x30830], R2 ;  /* 0x0308300203ff79a7 */ /* 0x0007e2000800003f */
[----:B--2---:R-:W-:-:S13]  /*29250*/  LOP3.LUT P1, RZ, R7, 0x1, RZ, 0xc0, !PT ;  /* 0x0000000107ff7812 */ /* 0x004fda000782c0ff */
[----:B---3--:R-:W-:Y:S05]  /*29260*/  @!P1 BRA `(.L_x_2165) ;  /* 0x0000000000049947 */ /* 0x008fea0003800000 */
[----:B------:R-:W-:Y:S01]  /*29270*/  BPT.TRAP 0x1 ;  /* 0x000000040000795c */ /* 0x000fe20000300000 */
.L_x_2165:
[----:B------:R-:W-:Y:S05]  /*29280*/  BSYNC B2 ;  /* 0x0000000000027941 */ /* 0x000fea0003800000 */
.L_x_2164:
        /* <DEDUP_REMOVED lines=12> */
[----:B0-----:R-:W-:-:S08]  /*29350*/  VIADD R8, R7, 0x20400 ;  /* 0x0002040007087836 */ /* 0x001fd00000000000 */
.L_x_2166:
        /* <DEDUP_REMOVED lines=16> */
.L_x_2167:
        /* <DEDUP_REMOVED lines=16> */
.L_x_2168:
        /* <DEDUP_REMOVED lines=16> */
.L_x_2169:
        /* <DEDUP_REMOVED lines=18> */
.L_x_2329:
[----:B------:R-:W-:Y:S05]  /*29780*/  BSYNC B2 ;  /* 0x0000000000027941 */ /* 0x000fea0003800000 */
.L_x_2170:
        /* <DEDUP_REMOVED lines=10> */
.L_x_2172:
[----:B------:R-:W2:Y:S01]  /*29830*/  LDL R3, [R1+0x4] ;  /* 0x0000040001037983 */ /* 0x000ea20000100800 */
[----:B------:R-:W-:Y:S01]  /*29840*/  BSSY B2, `(.L_x_2173) ;  /* 0x0000004000027945 */ /* 0x000fe20003800000 */
[----:B--2---:R-:W-:-:S13]  /*29850*/  LOP3.LUT P0, RZ, R3, 0x8, RZ, 0xc0, !PT ;  /* 0x0000000803ff7812 */ /* 0x004fda000780c0ff */
[----:B------:R-:W-:Y:S05]  /*29860*/  @P0 BRA `(.L_x_2174) ;  /* 0x0000000000040947 */ /* 0x000fea0003800000 */
[----:B------:R-:W-:Y:S01]  /*29870*/  BPT.TRAP 0x1 ;  /* 0x000000040000795c */ /* 0x000fe20000300000 */
.L_x_2174:
[----:B------:R-:W-:Y:S05]  /*29880*/  BSYNC B2 ;  /* 0x0000000000027941 */ /* 0x000fea0003800000 */
.L_x_2173:
        /* <DEDUP_REMOVED lines=14> */
.L_x_2175:
        /* <DEDUP_REMOVED lines=15> */
.L_x_2176:
        /* <DEDUP_REMOVED lines=15> */
.L_x_2177:
        /* <DEDUP_REMOVED lines=15> */
.L_x_2178:
        /* <DEDUP_REMOVED lines=12> */
.L_x_2160:
[----:B------:R-:W-:Y:S05]  /*29d00*/  BSYNC B1 ;  /* 0x0000000000017941 */ /* 0x000fea0003800000 */
.L_x_2159:
[----:B------:R-:W2:Y:S01]  /*29d10*/  LDL R2, [R1+0x4] ;  /* 0x0000040001027983 */ /* 0x000ea20000100800 */
[----:B------:R-:W-:Y:S01]  /*29d20*/  VIADD R3, R4, 0x1 ;  /* 0x0000000104037836 */ /* 0x000fe20000000000 */
[----:B------:R-:W-:Y:S01]  /*29d30*/  BSSY B1, `(.L_x_2179) ;  /* 0x00000da000017945 */ /* 0x000fe20003800000 */
[----:B0-----:R-:W-:-:S03]  /*29d40*/  VIADD R6, R0, 0xffffffff ;  /* 0xffffffff00067836 */ /* 0x001fc60000000000 */
        /* <DEDUP_REMOVED lines=32> */
.L_x_2181:
[----:B------:R-:W2:Y:S01]  /*29f50*/  LDL R2, [R1] ;  /* 0x0000000001027983 */ /* 0x000ea20000100800 */
[----:B------:R-:W-:Y:S01]  /*29f60*/  BSSY B2, `(.L_x_2182) ;  /* 0x0000005000027945 */ /* 0x000fe20003800000 */
[----:B--2---:R-:W-:Y:S01]  /*29f70*/  IMAD R3, R11, 0x8, R2 ;  /* 0x000000080b037824 */ /* 0x004fe200078e0202 */
[----:B------:R-:W-:-:S04]  /*29f80*/  SHF.L.U32 R2, R10, 0x1f, RZ ;  /* 0x0000001f0a027819 */ /* 0x000fc800000006ff */
[----:B------:R-:W2:Y:S02]  /*29f90*/  SYNCS.PHASECHK.TRANS64.TRYWAIT P0, [R3+URZ+0x30840], R2 ;  /* 0x03084002030075a7 */ /* 0x000ea4000800017f */
[----:B--2---:R-:W-:Y:S05]  /*29fa0*/  @!P0 BRA `(.L_x_2183) ;  /* 0x0000004800108947 */ /* 0x004fea0003800000 */
.L_x_2330:
[----:B------:R-:W-:Y:S05]  /*29fb0*/  BSYNC B2 ;  /* 0x0000000000027941 */ /* 0x000fea0003800000 */
.L_x_2182:
[----:B-1----:R-:W1:Y:S01]  /*29fc0*/  S2R R8, SR_TID.X ;  /* 0x0000000000087919 */ /* 0x002e620000002100 */
[----:B------:R-:W-:Y:S01]  /*29fd0*/  BSSY B2, `(.L_x_2184) ;  /* 0x000000a000027945 */ /* 0x000fe20003800000 */
[----:B-1----:R-:W-:-:S04]  /*29fe0*/  LOP3.LUT R8, R8, 0x7f, RZ, 0xc0, !PT ;  /* 0x0000007f08087812 */ /* 0x002fc800078ec0ff */
[----:B------:R-:W-:-:S13]  /*29ff0*/  ISETP.NE.AND P0, PT, R8, RZ, PT ;  /* 0x000000ff0800720c */ /* 0x000fda0003f05270 */
[----:B------:R-:W-:Y:S05]  /*2a000*/  @P0 BRA `(.L_x_2185) ;  /* 0x0000000000180947 */ /* 0x000fea0003800000 */
[----:B------:R-:W3:Y:S01]  /*2a010*/  LDL R8, [R1+0x4] ;  /* 0x0000040001087983 */ /* 0x000ee20000100800 */
[----:B--2---:R-:W-:-:S04]  /*2a020*/  IMAD.MOV.U32 R2, RZ, RZ, 0x8000 ;  /* 0x00008000ff027424 */ /* 0x004fc800078e00ff */
[----:B------:R1:W-:Y:S01]  /*2a030*/  SYNCS.ARRIVE.TRANS64 RZ, [R3+URZ+0x30830], R2 ;  /* 0x0308300203ff79a7 */ /* 0x0003e2000800003f */
[----:B---3--:R-:W-:-:S13]  /*2a040*/  LOP3.LUT P1, RZ, R8, 0x1, RZ, 0xc0, !PT ;  /* 0x0000000108ff7812 */ /* 0x008fda000782c0ff */
[----:B-1----:R-:W-:Y:S05]  /*2a050*/  @!P1 BRA `(.L_x_2185) ;  /* 0x0000000000049947 */ /* 0x002fea0003800000 */
[----:B------:R-:W-:Y:S01]  /*2a060*/  BPT.TRAP 0x1 ;  /* 0x000000040000795c */ /* 0x000fe20000300000 */
.L_x_2185:
[----:B------:R-:W-:Y:S05]  /*2a070*/  BSYNC B2 ;  /* 0x0000000000027941 */ /* 0x000fea0003800000 */
.L_x_2184:
[----:B0-----:R-:W3:Y:S04]  /*2a080*/  LDL R10, [R1] ;  /* 0x00000000010a7983 */ /* 0x001ee80000100800 */
        /* <DEDUP_REMOVED lines=13> */
.L_x_2186:
        /* <DEDUP_REMOVED lines=16> */
.L_x_2187:
        /* <DEDUP_REMOVED lines=16> */
.L_x_2188:
        /* <DEDUP_REMOVED lines=16> */
.L_x_2189:
        /* <DEDUP_REMOVED lines=10> */
[----:B------:R-:W2:Y:S01]  /*2a500*/  LDL R14, [R1] ;  /* 0x00000000010e7983 */ /* 0x000ea20000100800 */
[----:B------:R-:W-:Y:S01]  /*2a510*/  SHF.L.U32 R5, R5, 0x1f, RZ ;  /* 0x0000001f05057819 */ /* 0x000fe200000006ff */
[----:B------:R-:W-:Y:S01]  /*2a520*/  BSSY B2, `(.L_x_2190) ;  /* 0x0000004000027945 */ /* 0x000fe20003800000 */
[----:B--2---:R-:W-:-:S04]  /*2a530*/  IMAD R2, R4, 0x8, R14 ;  /* 0x0000000804027824 */ /* 0x004fc800078e020e */
[----:B------:R-:W0:Y:S02]  /*2a540*/  SYNCS.PHASECHK.TRANS64.TRYWAIT P0, [R2+URZ+0x30860], R5 ;  /* 0x03086005020075a7 */ /* 0x000e24000800017f */
[----:B0-----:R-:W-:Y:S05]  /*2a550*/  @!P0 BRA `(.L_x_2191) ;  /* 0x0000004000b88947 */ /* 0x001fea0003800000 */
.L_x_2331:
[----:B------:R-:W-:Y:S05]  /*2a560*/  BSYNC B2 ;  /* 0x0000000000027941 */ /* 0x000fea0003800000 */
.L_x_2190:
[----:B------:R-:W2:Y:S01]  /*2a570*/  LDL R8, [R1+0x40] ;  /* 0x0000400001087983 */ /* 0x000ea20000100800 */
[----:B------:R-:W1:Y:S02]  /*2a580*/  S2R R3, SR_TID.X ;  /* 0x0000000000037919 */ /* 0x000e640000002100 */
[----:B-1----:R-:W-:-:S04]  /*2a590*/  LOP3.LUT R3, R3, 0x7f, RZ, 0xc0, !PT ;  /* 0x0000007f03037812 */ /* 0x002fc800078ec0ff */
[----:B------:R-:W-:-:S13]  /*2a5a0*/  ISETP.NE.AND P0, PT, R3, RZ, PT ;  /* 0x000000ff0300720c */ /* 0x000fda0003f05270 */
[----:B------:R-:W-:-:S04]  /*2a5b0*/  @!P0 IMAD.MOV.U32 R3, RZ, RZ, 0x8000 ;  /* 0x00008000ff038424 */ /* 0x000fc800078e00ff */
[----:B------:R2:W-:Y:S02]  /*2a5c0*/  @!P0 SYNCS.ARRIVE.TRANS64 RZ, [R2+URZ+0x30850], R3 ;  /* 0x0308500302ff89a7 */ /* 0x0005e4000800003f */
[----:B--2---:R-:W-:-:S04]  /*2a5d0*/  PRMT R3, R8, 0x9910, RZ ;  /* 0x0000991008037816 */ /* 0x004fc800000000ff */
[----:B------:R-:W-:-:S13]  /*2a5e0*/  ISETP.NE.AND P0, PT, R3, 0x2, PT ;  /* 0x000000020300780c */ /* 0x000fda0003f05270 */
[----:B------:R-:W-:Y:S05]  /*2a5f0*/  @P0 BRA `(.L_x_2192) ;  /* 0x0000000000040947 */ /* 0x000fea0003800000 */
[----:B------:R-:W-:Y:S01]  /*2a600*/  BPT.TRAP 0x1 ;  /* 0x000000040000795c */ /* 0x000fe20000300000 */
.L_x_2192:
[----:B------:R-:W2:Y:S01]  /*2a610*/  LDL R3, [R1+0x4] ;  /* 0x0000040001037983 */ /* 0x000ea20000100800 */
[----:B------:R-:W-:Y:S01]  /*2a620*/  BSSY B2, `(.L_x_2193) ;  /* 0x0000004000027945 */ /* 0x000fe20003800000 */
[----:B--2---:R-:W-:-:S13]  /*2a630*/  LOP3.LUT P0, RZ, R3, 0x8, RZ, 0xc0, !PT ;  /* 0x0000000803ff7812 */ /* 0x004fda000780c0ff */
[----:B------:R-:W-:Y:S05]  /*2a640*/  @P0 BRA `(.L_x_2194) ;  /* 0x0000000000040947 */ /* 0x000fea0003800000 */
[----:B------:R-:W-:Y:S01]  /*2a650*/  BPT.TRAP 0x1 ;  /* 0x000000040000795c */ /* 0x000fe20000300000 */
.L_x_2194:
[----:B------:R-:W-:Y:S05]  /*2a660*/  BSYNC B2 ;  /* 0x0000000000027941 */ /* 0x000fea0003800000 */
.L_x_2193:
[----:B------:R-:W2:Y:S04]  /*2a670*/  LDL R8, [R1] ;  /* 0x0000000001087983 */ /* 0x000ea80000100800 */
[----:B0-----:R-:W3:Y:S04]  /*2a680*/  LDL R5, [R1+0x18] ;  /* 0x0000180001057983 */ /* 0x001ee80000100800 */
        /* <DEDUP_REMOVED lines=11> */
.L_x_2195:
        /* <DEDUP_REMOVED lines=15> */
.L_x_2196:
        /* <DEDUP_REMOVED lines=15> */
.L_x_2197:
        /* <DEDUP_REMOVED lines=15> */
.L_x_2198:
        /* <DEDUP_REMOVED lines=12> */
.L_x_2180:
[----:B------:R-:W-:Y:S05]  /*2aad0*/  BSYNC B1 ;  /* 0x0000000000017941 */ /* 0x000fea0003800000 */
.L_x_2179:
[----:B------:R-:W2:Y:S01]  /*2aae0*/  LDL R2, [R1+0x30] ;  /* 0x0000300001027983 */ /* 0x000ea20000100800 */
[----:B------:R-:W-:Y:S01]  /*2aaf0*/  VIADD R0, R0, 0xfffffffe ;  /* 0xfffffffe00007836 */ /* 0x000fe20000000000 */
[----:B--2---:R-:W-:-:S13]  /*2ab00*/  ISETP.GT.AND P0, PT, R6, R2, PT ;  /* 0x000000020600720c */ /* 0x004fda0003f04270 */
[----:B------:R-:W-:Y:S05]  /*2ab10*/  @P0 BRA `(.L_x_2199) ;  /* 0xffffffe400000947 */ /* 0x000fea000383ffff */
.L_x_2136:
[----:B------:R-:W-:Y:S05]  /*2ab20*/  BSYNC B0 ;  /* 0x0000000000007941 */ /* 0x000fea0003800000 */
.L_x_2135:
[----:B------:R-:W3:Y:S01]  /*2ab30*/  S2R R2, SR_TID.X ;  /* 0x0000000000027919 */ /* 0x000ee20000002100 */
[----:B------:R-:W-:Y:S01]  /*2ab40*/  BSSY B0, `(.L_x_2200) ;  /* 0x0000010000007945 */ /* 0x000fe20003800000 */
[----:B---3--:R-:W-:-:S04]  /*2ab50*/  LOP3.LUT R2, R2, 0x7f, RZ, 0xc0, !PT ;  /* 0x0000007f02027812 */ /* 0x008fc800078ec0ff */
[----:B------:R-:W-:-:S13]  /*2ab60*/  ISETP.NE.AND P0, PT, R2, RZ, PT ;  /* 0x000000ff0200720c */ /* 0x000fda0003f05270 */
[----:B------:R-:W-:Y:S05]  /*2ab70*/  @P0 BRA `(.L_x_2201) ;  /* 0x0000000000300947 */ /* 0x000fea0003800000 */
[----:B------:R-:W3:Y:S01]  /*2ab80*/  S2R R2, SR_LANEID ;  /* 0x0000000000027919 */ /* 0x000ee20000000000 */
[----:B------:R-:W-:Y:S01]  /*2ab90*/  VOTEU.ANY UR4, UPT, PT ;  /* 0x0000000000047886 */ /* 0x000fe200038e0100 */
[----:B--2---:R-:W2:Y:S01]  /*2aba0*/  LDC.64 R4, c[0x0][0xc60] ;  /* 0x00031800ff047b82 */ /* 0x004ea20000000a00 */
[----:B------:R-:W3:Y:S02]  /*2abb0*/  FLO.U32 R0, UR4 ;  /* 0x0000000400007d00 */ /* 0x000ee400080e0000 */
[----:B---3--:R-:W-:-:S06]  /*2abc0*/  ISETP.EQ.U32.AND P0, PT, R0, R2, PT ;  /* 0x000000020000720c */ /* 0x008fcc0003f02070 */
[----:B------:R-:W2:Y:S07]  /*2abd0*/  POPC R2, UR4 ;  /* 0x0000000400027d09 */ /* 0x000eae0008000000 */
[----:B--2---:R-:W2:Y:S04]  /*2abe0*/  @P0 ATOMG.E.ADD.STRONG.GPU PT, R2, desc[UR60][R4.64], R2 ;  /* 0x00000002040209a8 */ /* 0x004ea800081ee1fc */
[----:B--2---:R2:W3:Y:S02]  /*2abf0*/  SHFL.IDX PT, R2, R2, R0, 0x1f ;  /* 0x00001f0002027589 */ /* 0x0044e400000e0000 */
[----:B--2---:R-:W2:Y:S02]  /*2ac00*/  S2R R0, SR_LTMASK ;  /* 0x0000000000007919 */ /* 0x004ea40000003900 */
[----:B--2---:R-:W-:-:S06]  /*2ac10*/  LOP3.LUT R0, R0, UR4, RZ, 0xc0, !PT ;  /* 0x0000000400007c12 */ /* 0x004fcc000f8ec0ff */
[----:B------:R-:W3:Y:S02]  /*2ac20*/  POPC R0, R0 ;  /* 0x0000000000007309 */ /* 0x000ee40000000000 */
[----:B---3--:R-:W-:-:S07]  /*2ac30*/  IADD3 R16, R2, UR36, R0 ;  /* 0x0000002402107c10 */ /* 0x008fce000fffe000 */
.L_x_2201:
[----:B------:R-:W-:Y:S05]  /*2ac40*/  BSYNC B0 ;  /* 0x0000000000007941 */ /* 0x000fea0003800000 */
.L_x_2200:
        /* <DEDUP_REMOVED lines=8> */
[----:B---3--:R-:W-:Y:S01]  /*2acd0*/  IMAD R0, R0, 0x8, R3 ;  /* 0x0000000800007824 */ /* 0x008fe200078e0203 */
[----:B----4-:R-:W-:-:S04]  /*2ace0*/  SHF.L.U32 R2, R2, 0x1f, RZ ;  /* 0x0000001f02027819 */ /* 0x010fc800000006ff */
[----:B------:R-:W3:Y:S02]  /*2acf0*/  SYNCS.PHASECHK.TRANS64.TRYWAIT P0, [R0+URZ+0x30860], R2 ;  /* 0x03086002000075a7 */ /* 0x000ee4000800017f */
[----:B---3--:R-:W-:Y:S05]  /*2ad00*/  @!P0 BRA `(.L_x_2205) ;  /* 0x0000003800e08947 */ /* 0x008fea0003800000 */
.L_x_2332:
[----:B------:R-:W-:Y:S05]  /*2ad10*/  BSYNC B1 ;  /* 0x0000000000017941 */ /* 0x000fea0003800000 */
.L_x_2204:
[----:B------:R-:W4:Y:S01]  /*2ad20*/  LDL R3, [R1+0x40] ;  /* 0x0000400001037983 */ /* 0x000f220000100800 */
[----:B------:R-:W0:Y:S02]  /*2ad30*/  S2R R4, SR_TID.X ;  /* 0x0000000000047919 */ /* 0x000e240000002100 */
[----:B0-----:R-:W-:-:S04]  /*2ad40*/  LOP3.LUT R4, R4, 0x7f, RZ, 0xc0, !PT ;  /* 0x0000007f04047812 */ /* 0x001fc800078ec0ff */
[----:B------:R-:W-:-:S13]  /*2ad50*/  ISETP.NE.AND P0, PT, R4, RZ, PT ;  /* 0x000000ff0400720c */ /* 0x000fda0003f05270 */
[----:B---3--:R-:W-:-:S04]  /*2ad60*/  @!P0 IMAD.MOV.U32 R2, RZ, RZ, 0x8000 ;  /* 0x00008000ff028424 */ /* 0x008fc800078e00ff */
[----:B------:R4:W-:Y:S02]  /*2ad70*/  @!P0 SYNCS.ARRIVE.TRANS64 RZ, [R0+URZ+0x30850], R2 ;  /* 0x0308500200ff89a7 */ /* 0x0009e4000800003f */
[----:B----4-:R-:W-:-:S04]  /*2ad80*/  PRMT R2, R3, 0x9910, RZ ;  /* 0x0000991003027816 */ /* 0x010fc800000000ff */
[----:B------:R-:W-:-:S13]  /*2ad90*/  ISETP.NE.AND P0, PT, R2, 0x2, PT ;  /* 0x000000020200780c */ /* 0x000fda0003f05270 */
[----:B------:R-:W-:Y:S05]  /*2ada0*/  @P0 BRA `(.L_x_2206) ;  /* 0x0000000000040947 */ /* 0x000fea0003800000 */
[----:B------:R-:W-:Y:S01]  /*2adb0*/  BPT.TRAP 0x1 ;  /* 0x000000040000795c */ /* 0x000fe20000300000 */
.L_x_2206:
[----:B------:R-:W3:Y:S01]  /*2adc0*/  LDL R2, [R1+0x4] ;  /* 0x0000040001027983 */ /* 0x000ee20000100800 */
[----:B------:R-:W-:Y:S01]  /*2add0*/  BSSY B1, `(.L_x_2207) ;  /* 0x0000004000017945 */ /* 0x000fe20003800000 */
[----:B---3--:R-:W-:-:S13]  /*2ade0*/  LOP3.LUT P0, RZ, R2, 0x8, RZ, 0xc0, !PT ;  /* 0x0000000802ff7812 */ /* 0x008fda000780c0ff */
[----:B------:R-:W-:Y:S05]  /*2adf0*/  @P0 BRA `(.L_x_2208) ;  /* 0x0000000000040947 */ /* 0x000fea0003800000 */
[----:B------:R-:W-:Y:S01]  /*2ae00*/  BPT.TRAP 0x1 ;  /* 0x000000040000795c */ /* 0x000fe20000300000 */
.L_x_2208:
[----:B------:R-:W-:Y:S05]  /*2ae10*/  BSYNC B1 ;  /* 0x0000000000017941 */ /* 0x000fea0003800000 */
.L_x_2207:
[----:B--2---:R-:W2:Y:S04]  /*2ae20*/  LDL.LU R5, [R1+0x18] ;  /* 0x0000180001057983 */ /* 0x004ea80000300800 */
[----:B------:R-:W2:Y:S04]  /*2ae30*/  LDL.LU R3, [R1+0xc] ;  /* 0x00000c0001037983 */ /* 0x000ea80000300800 */
[----:B------:R-:W3:Y:S04]  /*2ae40*/  LDL R4, [R1] ;  /* 0x0000000001047983 */ /* 0x000ee80000100800 */
        /* <DEDUP_REMOVED lines=9> */
[----:B---3--:R-:W-:-:S04]  /*2aee0*/  IMAD R2, R2, 0x8000, R4 ;  /* 0x0000800002027824 */ /* 0x008fc800078e0204 */
[----:B------:R-:W-:-:S07]  /*2aef0*/  VIADD R4, R2, 0x400 ;  /* 0x0000040002047836 */ /* 0x000fce0000000000 */
.L_x_2209:
        /* <DEDUP_REMOVED lines=15> */
.L_x_2210:
        /* <DEDUP_REMOVED lines=15> */
.L_x_2211:
        /* <DEDUP_REMOVED lines=15> */
.L_x_2212:
        /* <DEDUP_REMOVED lines=10> */
.L_x_2203:
[----:B------:R-:W-:Y:S05]  /*2b270*/  BSYNC B0 ;  /* 0x0000000000007941 */ /* 0x000fea0003800000 */
.L_x_2202:
[----:B--2---:R-:W2:Y:S04]  /*2b280*/  LDL.LU R5, [R1+0x8] ;  /* 0x0000080001057983 */ /* 0x004ea80000300800 */
        /* <DEDUP_REMOVED lines=8> */
.L_x_2115:
[----:B------:R-:W-:Y:S05]  /*2b310*/  BSYNC B7 ;  /* 0x0000000000077941 */ /* 0x000fea0003800000 */
.L_x_2113:
[----:B01----:R-:W3:Y:S02]  /*2b320*/  LDL R7, [R1+0x4] ;  /* 0x0000040001077983 */ /* 0x003ee40000100800 */
[----:B---3--:R-:W-:-:S13]  /*2b330*/  LOP3.LUT P0, RZ, R7, 0x10, RZ, 0xc0, !PT ;  /* 0x0000001007ff7812 */ /* 0x008fda000780c0ff */
[----:B------:R-:W-:Y:S05]  /*2b340*/  @!P0 BRA `(.L_x_2213) ;  /* 0x0000000000288947 */ /* 0x000fea0003800000 */
[----:B------:R-:W-:Y:S05]  /*2b350*/  WARPSYNC.ALL ;  /* 0x0000000000007948 */ /* 0x000fea0003800000 */
[----:B------:R-:W0:Y:S08]  /*2b360*/  S2UR UR5, SR_CgaCtaId ;  /* 0x00000000000579c3 */ /* 0x000e300000008800 */
[----:B------:R-:W-:Y:S06]  /*2b370*/  BAR.SYNC.DEFER_BLOCKING 0x5, 0x180 ;  /* 0x0146000000007b1d */ /* 0x000fec0000010000 */
[----:B------:R-:W-:-:S02]  /*2b380*/  UMOV UR4, 0x400 ;  /* 0x0000040000047882 */ /* 0x000fc40000000000 */
[----:B0-----:R-:W-:-:S06]  /*2b390*/  ULEA UR4, UR5, UR4, 0x18 ;  /* 0x0000000405047291 */ /* 0x001fcc000f8ec03f */
[----:B--2---:R-:W-:-:S05]  /*2b3a0*/  IMAD.U32 R0, RZ, RZ, UR4 ;  /* 0x00000004ff007e24 */ /* 0x004fca000f8e00ff */
[----:B------:R0:W1:Y:S04]  /*2b3b0*/  LDS.128 R16, [R0+0x308d0] ;  /* 0x0308d00000107984 */ /* 0x0000680000000c00 */
[----:B------:R0:W-:Y:S01]  /*2b3c0*/  STL [R1], R0 ;  /* 0x0000000001007387 */ /* 0x0001e20000100800 */
[----:B------:R-:W-:Y:S06]  /*2b3d0*/  BAR.ARV 0x4, 0x180 ;  /* 0x0106000000007b1d */ /* 0x000fec0000002000 */
[----:B------:R-:W-:Y:S05]  /*2b3e0*/  BRA `(.L_x_2214) ;  /* 0x0000000800d87947 */ /* 0x000fea0003800000 */
.L_x_2213:
[----:B------:R-:W3:Y:S01]  /*2b3f0*/  LDL R6, [R1+0x2c] ;  /* 0x00002c0001067983 */ /* 0x000ee20000100800 */
[----:B------:R-:W-:Y:S01]  /*2b400*/  UMOV UR4, 0xffffffff ;  /* 0xffffffff00047882 */ /* 0x000fe20000000000 */
[----:B---3--:R-:W-:Y:S02]  /*2b410*/  ISETP.NE.AND P5, PT, R6, 0x1f, PT ;  /* 0x0000001f0600780c */ /* 0x008fe40003fa5270 */
[----:B------:R-:W-:Y:S11]  /*2b420*/  BRA.DIV UR4, `(.L_x_2215) ;  /* 0x00000036042c7947 */ /* 0x000ff6000b800000 */
[----:B--2---:R-:W-:Y:S01]  /*2b430*/  IMAD.IADD R0, R19, 0x1, R6 ;  /* 0x0000000113007824 */ /* 0x004fe200078e0206 */
[----:B------:R-:W-:Y:S01]  /*2b440*/  ULDC UR4, c[0x0][0xc3c] ;  /* 0x00030f0000047ab9 */ /* 0x000fe20000000800 */
[----:B------:R-:W-:-:S03]  /*2b450*/  LOP3.LUT P4, RZ, R7, 0x1, RZ, 0xc0, !PT ;  /* 0x0000000107ff7812 */ /* 0x000fc6000788c0ff */
[----:B------:R-:W-:-:S13]  /*2b460*/  ISETP.GE.OR P0, PT, R0, UR4, !P5 ;  /* 0x0000000400007c0c */ /* 0x000fda000ef06670 */
[----:B------:R-:W0:Y:S02]  /*2b470*/  @!P0 LDC.64 R2, c[0x0][0xc80] ;  /* 0x00032000ff028b82 */ /* 0x000e240000000a00 */
        /* <DEDUP_REMOVED lines=26> */
.L_x_2342:
[----:B------:R-:W-:Y:S02]  /*2b620*/  ULDC UR4, c[0x0][0xc38] ;  /* 0x00030e0000047ab9 */ /* 0x000fe40000000800 */
[----:B------:R-:W-:-:S04]  /*2b630*/  IMAD.U32 R4, RZ, RZ, UR4 ;  /* 0x00000004ff047e24 */ /* 0x000fc8000f8e00ff */
[----:B-1----:R-:W-:-:S04]  /*2b640*/  IMAD R16, R16, R4, RZ ;  /* 0x0000000410107224 */ /* 0x002fc800078e02ff */
[----:B------:R-:W-:-:S05]  /*2b650*/  IMAD.IADD R5, R5, 0x1, R16 ;  /* 0x0000000105057824 */ /* 0x000fca00078e0210 */
[----:B------:R-:W-:-:S13]  /*2b660*/  ISETP.GT.AND P4, PT, R5, R0, PT ;  /* 0x000000000500720c */ /* 0x000fda0003f84270 */
[----:B------:R-:W-:Y:S05]  /*2b670*/  @P4 BRA `(.L_x_2216) ;  /* 0x0000000000a04947 */ /* 0x000fea0003800000 */
.L_x_2221:
[----:B------:R-:W1:Y:S01]  /*2b680*/  LDC R2, c[0x0][0xc3c] ;  /* 0x00030f00ff027b82 */ /* 0x000e620000000800 */
[----:B------:R-:W-:-:S05]  /*2b690*/  VIADD R19, R19, 0x1f ;  /* 0x0000001f13137836 */ /* 0x000fca0000000000 */
[----:B-1----:R-:W-:-:S13]  /*2b6a0*/  ISETP.GE.AND P4, PT, R19, R2, PT ;  /* 0x000000021300720c */ /* 0x002fda0003f86270 */
[----:B------:R-:W-:Y:S05]  /*2b6b0*/  @P4 BRA `(.L_x_2217) ;  /* 0x0000000400dc4947 */ /* 0x000fea0003800000 */
[----:B0-----:R-:W2:Y:S01]  /*2b6c0*/  LDL R3, [R1+0x2c] ;  /* 0x00002c0001037983 */ /* 0x001ea20000100800 */
[----:B------:R-:W-:Y:S01]  /*2b6d0*/  BSSY B0, `(.L_x_2218) ;  /* 0x0000008000007945 */ /* 0x000fe20003800000 */
[----:B--2---:R-:W-:-:S05]  /*2b6e0*/  IMAD.IADD R4, R19, 0x1, R3 ;  /* 0x0000000113047824 */ /* 0x004fca00078e0203 */
[----:B------:R-:W-:Y:S01]  /*2b6f0*/  ISETP.GE.OR P4, PT, R4, R2, !P5 ;  /* 0x000000020400720c */ /* 0x000fe20006f86670 */
[----:B------:R-:W-:-:S12]  /*2b700*/  IMAD.MOV.U32 R2, RZ, RZ, RZ ;  /* 0x000000ffff027224 */ /* 0x000fd800078e00ff */
[----:B------:R-:W-:Y:S05]  /*2b710*/  @P4 BRA `(.L_x_2219) ;  /* 0x00000000000c4947 */ /* 0x000fea0003800000 */
[----:B------:R-:W0:Y:S02]  /*2b720*/  LDC.64 R2, c[0x0][0xc80] ;  /* 0x00032000ff027b82 */ /* 0x000e240000000a00 */
[----:B0-----:R-:W-:-:S06]  /*2b730*/  IMAD.WIDE R2, R4, 0x4, R2 ;  /* 0x0000000404027825 */ /* 0x001fcc00078e0202 */
[----:B------:R0:W5:Y:S02]  /*2b740*/  LDG.E R2, desc[UR60][R2.64] ;  /* 0x0000003c02027981 */ /* 0x000164000c1e1900 */
.L_x_2219:
[----:B------:R-:W-:Y:S05]  /*2b750*/  BSYNC B0 ;  /* 0x0000000000007941 */ /* 0x000fea0003800000 */
.L_x_2218:
[----:B------:R-:W-:-:S03]  /*2b760*/  UMOV UR4, 0xffffffff ;  /* 0xffffffff00047882 */ /* 0x000fc60000000000 */
[----:B------:R-:W-:Y:S05]  /*2b770*/  BRA.DIV UR4, `(.L_x_2220) ;  /* 0x0000003604947947 */ /* 0x000fea000b800000 */
[----:B------:R-:W2:Y:S04]  /*2b780*/  LDL R4, [R1+0x4] ;  /* 0x0000040001047983 */ /* 0x000ea80000100800 */
[----:B0----5:R-:W0:Y:S01]  /*2b790*/  SHFL.UP PT, R3, R2, 0x1, RZ ;  /* 0x0420000002037989 */ /* 0x021e2200000e00ff */
[----:B--2---:R-:W-:-:S04]  /*2b7a0*/  LOP3.LUT P4, RZ, R4, 0x1, RZ, 0xc0, !PT ;  /* 0x0000000104ff7812 */ /* 0x004fc8000788c0ff */
        /* <DEDUP_REMOVED lines=15> */
.L_x_2350:
[----:B------:R-:W-:Y:S02]  /*2b8a0*/  ULDC UR4, c[0x0][0xc38] ;  /* 0x00030e0000047ab9 */ /* 0x000fe40000000800 */
[----:B------:R-:W-:-:S04]  /*2b8b0*/  IMAD.U32 R4, RZ, RZ, UR4 ;  /* 0x00000004ff047e24 */ /* 0x000fc8000f8e00ff */
[----:B-1----:R-:W-:-:S04]  /*2b8c0*/  IMAD R16, R16, R4, RZ ;  /* 0x0000000410107224 */ /* 0x002fc800078e02ff */
[----:B------:R-:W-:-:S05]  /*2b8d0*/  IMAD.IADD R5, R16, 0x1, R5 ;  /* 0x0000000110057824 */ /* 0x000fca00078e0205 */
[----:B------:R-:W-:-:S13]  /*2b8e0*/  ISETP.GT.AND P4, PT, R5, R0, PT ;  /* 0x000000000500720c */ /* 0x000fda0003f84270 */
[----:B------:R-:W-:Y:S05]  /*2b8f0*/  @!P4 BRA `(.L_x_2221) ;  /* 0xfffffffc0060c947 */ /* 0x000fea000383ffff */
.L_x_2216:
        /* <DEDUP_REMOVED lines=8> */
.L_x_2354:
[----:B------:R-:W-:Y:S01]  /*2b980*/  ISETP.NE.AND P0, PT, R5, RZ, PT ;  /* 0x000000ff0500720c */ /* 0x000fe20003f05270 */
[----:B------:R-:W-:-:S12]  /*2b990*/  IMAD.MOV.U32 R7, RZ, RZ, RZ ;  /* 0x000000ffff077224 */ /* 0x000fd800078e00ff */
[----:B------:R-:W-:Y:S05]  /*2b9a0*/  @!P0 BRA `(.L_x_2223) ;  /* 0x0000000000148947 */ /* 0x000fea0003800000 */
[----:B------:R-:W-:Y:S01]  /*2b9b0*/  UMOV UR4, 0xffffffff ;  /* 0xffffffff00047882 */ /* 0x000fe20000000000 */
[----:B------:R-:W-:Y:S02]  /*2b9c0*/  VIADD R12, R6, 0xffffffff ;  /* 0xffffffff060c7836 */ /* 0x000fe40000000000 */
[----:B------:R-:W-:Y:S05]  /*2b9d0*/  BRA.DIV UR4, `(.L_x_2224) ;  /* 0x0000003a04247947 */ /* 0x000fea000b800000 */
[----:B0-----:R0:W3:Y:S02]  /*2b9e0*/  SHFL.IDX PT, R3, R3, R12, 0x1f ;  /* 0x00001f0c03037589 */ /* 0x0010e400000e0000 */
.L_x_2357:
[----:B---3--:R-:W-:-:S07]  /*2b9f0*/  IMAD.MOV.U32 R7, RZ, RZ, R3 ;  /* 0x000000ffff077224 */ /* 0x008fce00078e0003 */
.L_x_2223:
[----:B01----:R-:W0:Y:S01]  /*2ba00*/  LDC.64 R2, c[0x0][0xc90] ;  /* 0x00032400ff027b82 */ /* 0x003e220000000a00 */
[----:B------:R-:W-:-:S04]  /*2ba10*/  IMAD.IADD R19, R6, 0x1, R19 ;  /* 0x0000000106137824 */ /* 0x000fc800078e0213 */
[----:B0-----:R-:W-:-:S05]  /*2ba20*/  IMAD.WIDE R2, R19, 0x4, R2 ;  /* 0x0000000413027825 */ /* 0x001fca00078e0202 */
[----:B------:R-:W2:Y:S01]  /*2ba30*/  LDG.E R6, desc[UR60][R2.64] ;  /* 0x0000003c02067981 */ /* 0x000ea2000c1e1900 */
[----:B------:R-:W-:-:S04]  /*2ba40*/  IMAD R16, R7, R4, R16 ;  /* 0x0000000407107224 */ /* 0x000fc800078e0210 */
[----:B------:R-:W-:Y:S02]  /*2ba50*/  IMAD.IADD R0, R0, 0x1, -R16 ;  /* 0x0000000100007824 */ /* 0x000fe400078e0a10 */
[----:B--2---:R-:W-:-:S05]  /*2ba60*/  IMAD R5, R17, R6, RZ ;  /* 0x0000000611057224 */ /* 0x004fca00078e02ff */
[----:B-----5:R-:W-:-:S04]  /*2ba70*/  IABS R8, R5 ;  /* 0x0000000500087213 */ /* 0x020fc80000000000 */
        /* <DEDUP_REMOVED lines=59> */
.L_x_2217:
[----:B------:R-:W-:Y:S01]  /*2be30*/  UMOV UR4, URZ ;  /* 0x0000003f00047c82 */ /* 0x000fe20008000000 */
[----:B------:R-:W-:Y:S01]  /*2be40*/  UMOV UR5, URZ ;  /* 0x0000003f00057c82 */ /* 0x000fe20008000000 */
[----:B------:R-:W-:Y:S01]  /*2be50*/  ULDC UR6, c[0x0][0xc3c] ;  /* 0x00030f0000067ab9 */ /* 0x000fe20000000800 */
[----:B------:R-:W-:Y:S02]  /*2be60*/  IMAD.MOV.U32 R16, RZ, RZ, R0 ;  /* 0x000000ffff107224 */ /* 0x000fe400078e0000 */
[----:B------:R-:W-:Y:S02]  /*2be70*/  IMAD.U32 R17, RZ, RZ, UR4 ;  /* 0x00000004ff117e24 */ /* 0x000fe4000f8e00ff */
[----:B------:R-:W-:Y:S02]  /*2be80*/  IMAD.U32 R18, RZ, RZ, UR5 ;  /* 0x00000005ff127e24 */ /* 0x000fe4000f8e00ff */
[----:B------:R-:W-:-:S07]  /*2be90*/  IMAD.U32 R19, RZ, RZ, UR6 ;  /* 0x00000006ff137e24 */ /* 0x000fce000f8e00ff */
.L_x_2225:
[----:B------:R-:W2:Y:S04]  /*2bea0*/  LDL R0, [R1+0x2c] ;  /* 0x00002c0001007983 */ /* 0x000ea80000100800 */
[----:B0-----:R3:W4:Y:S01]  /*2beb0*/  LDL R3, [R1] ;  /* 0x0000000001037983 */ /* 0x0017220000100800 */
[----:B------:R-:W-:Y:S05]  /*2bec0*/  WARPSYNC.ALL ;  /* 0x0000000000007948 */ /* 0x000fea0003800000 */
[----:B------:R-:W-:Y:S01]  /*2bed0*/  BAR.SYNC.DEFER_BLOCKING 0x4, 0x180 ;  /* 0x0106000000007b1d */ /* 0x000fe20000010000 */
[----:B--2---:R-:W-:-:S13]  /*2bee0*/  ISETP.NE.AND P0, PT, R0, RZ, PT ;  /* 0x000000ff0000720c */ /* 0x004fda0003f05270 */
[----:B------:R-:W4:Y:S01]  /*2bef0*/  @!P0 S2R R0, SR_CgaCtaId ;  /* 0x0000000000008919 */ /* 0x000f220000008800 */
[----:B------:R-:W-:-:S04]  /*2bf00*/  @!P0 MOV R2, 0x400 ;  /* 0x0000040000028802 */ /* 0x000fc80000000f00 */
[----:B----4-:R-:W-:-:S05]  /*2bf10*/  @!P0 LEA R3, R0, R2, 0x18 ;  /* 0x0000000200038211 */ /* 0x010fca00078ec0ff */
[----:B------:R3:W-:Y:S04]  /*2bf20*/  @!P0 STS.128 [R3+0x308d0], R16 ;  /* 0x0308d01003008388 */ /* 0x0007e80000000c00 */
[----:B------:R3:W-:Y:S01]  /*2bf30*/  @!P0 STL [R1], R3 ;  /* 0x0000000301008387 */ /* 0x0007e20000100800 */
[----:B------:R-:W-:Y:S06]  /*2bf40*/  BAR.ARV 0x5, 0x180 ;  /* 0x0146000000007b1d */ /* 0x000fec0000002000 */
.L_x_2214:
[----:B------:R-:W-:Y:S02]  /*2bf50*/  ULDC UR4, c[0x0][0xc3c] ;  /* 0x00030f0000047ab9 */ /* 0x000fe40000000800 */
[----:B-1----:R-:W-:-:S13]  /*2bf60*/  ISETP.GE.AND P0, PT, R19, UR4, PT ;  /* 0x0000000413007c0c */ /* 0x002fda000bf06270 */
[----:B------:R-:W-:Y:S05]  /*2bf70*/  @!P0 BRA `(.L_x_2226) ;  /* 0xffffff7c007c8947 */ /* 0x000fea000383ffff */
[----:B------:R-:W-:Y:S05]  /*2bf80*/  BSYNC B8 ;  /* 0x0000000000087941 */ /* 0x000fea0003800000 */
.L_x_2049:
[----:B0-----:R-:W2:Y:S01]  /*2bf90*/  LDL.LU R0, [R1+0x54] ;  /* 0x0000540001007983 */ /* 0x001ea20000300800 */
[----:B------:R-:W-:Y:S01]  /*2bfa0*/  BSSY B0, `(.L_x_2227) ;  /* 0x000000b000007945 */ /* 0x000fe20003800000 */
[----:B------:R-:W0:Y:S01]  /*2bfb0*/  S2R R5, SR_CgaCtaId ;  /* 0x0000000000057919 */ /* 0x000e220000008800 */
[----:B--2---:R-:W-:-:S05]  /*2bfc0*/  VIADD R0, R0, 0x1 ;  /* 0x0000000100007836 */ /* 0x004fca0000000000 */
[----:B------:R-:W-:-:S04]  /*2bfd0*/  LEA.HI R2, R0, R0, RZ, 0x1 ;  /* 0x0000000000027211 */ /* 0x000fc800078f08ff */
[----:B---3--:R-:W-:-:S05]  /*2bfe0*/  LOP3.LUT R3, R2, 0xfffffffe, RZ, 0xc0, !PT ;  /* 0xfffffffe02037812 */ /* 0x008fca00078ec0ff */
[----:B------:R-:W-:Y:S01]  /*2bff0*/  IMAD.IADD R3, R0, 0x1, -R3 ;  /* 0x0000000100037824 */ /* 0x000fe200078e0a03 */
[----:B------:R-:W-:-:S04]  /*2c000*/  MOV R0, 0x400 ;  /* 0x0000040000007802 */ /* 0x000fc80000000f00 */
[----:B0-----:R-:W-:Y:S02]  /*2c010*/  LEA R0, R5, R0, 0x18 ;  /* 0x0000000005007211 */ /* 0x001fe400078ec0ff */
[----:B------:R-:W-:-:S04]  /*2c020*/  SHF.L.U32 R3, R3, 0x1f, RZ ;  /* 0x0000001f03037819 */ /* 0x000fc800000006ff */
[----:B------:R-:W0:Y:S02]  /*2c030*/  SYNCS.PHASECHK.TRANS64.TRYWAIT P0, [R0+URZ+0x30820], R3 ;  /* 0x03082003000075a7 */ /* 0x000e24000800017f */
[----:B0-----:R-:W-:Y:S05]  /*2c040*/  @!P0 BRA `(.L_x_2228) ;  /* 0x0000003000b08947 */ /* 0x001fea0003800000 */
.L_x_2358:
[----:B------:R-:W-:Y:S05]  /*2c050*/  BSYNC B0 ;  /* 0x0000000000007941 */ /* 0x000fea0003800000 */
.L_x_2227:
[----:B------:R-:W-:-:S03]  /*2c060*/  UMOV UR4, 0xffffffff ;  /* 0xffffffff00047882 */ /* 0x000fc60000000000 */
[----:B------:R-:W-:Y:S05]  /*2c070*/  BRA.DIV UR4, `(.L_x_2229) ;  /* 0x0000003204b87947 */ /* 0x000fea000b800000 */
[----:B------:R-:W1:Y:S02]  /*2c080*/  S2R R2, SR_TID.X ;  /* 0x0000000000027919 */ /* 0x000e640000002100 */
[----:B-1----:R-:W-:-:S04]  /*2c090*/  SHF.R.U32.HI R2, RZ, 0x5, R2 ;  /* 0x00000005ff027819 */ /* 0x002fc80000011602 */
[----:B------:R-:W-:-:S05]  /*2c0a0*/  LOP3.LUT R2, R2, 0x3, RZ, 0xc0, !PT ;  /* 0x0000000302027812 */ /* 0x000fca00078ec0ff */
[----:B------:R1:W2:Y:S02]  /*2c0b0*/  SHFL.IDX PT, R14, R2, RZ, 0x1f ;  /* 0x00001fff020e7589 */ /* 0x0002a400000e0000 */
.L_x_2361:
[----:B--2---:R-:W-:-:S13]  /*2c0c0*/  ISETP.NE.AND P0, PT, R14, RZ, PT ;  /* 0x000000ff0e00720c */ /* 0x004fda0003f05270 */
[----:B------:R-:W-:Y:S05]  /*2c0d0*/  @P0 BRA `(.L_x_1750) ;  /* 0x0000000000940947 */ /* 0x000fea0003800000 */
[----:B------:R-:W-:-:S03]  /*2c0e0*/  UMOV UR4, 0xffffffff ;  /* 0xffffffff00047882 */ /* 0x000fc60000000000 */
[----:B------:R-:W-:Y:S05]  /*2c0f0*/  BRA.DIV UR4, `(.L_x_2230) ;  /* 0x0000003204cc7947 */ /* 0x000fea000b800000 */
[----:B------:R-:W-:-:S13]  /*2c100*/  ELECT P6, URZ, PT ;  /* 0x00000000003f782f */ /* 0x000fda00038c0000 */
.L_x_2364:
[----:B------:R-:W-:Y:S05]  /*2c110*/  @!P6 BRA `(.L_x_1750) ;  /* 0x000000000084e947 */ /* 0x000fea0003800000 */
[----:B-1----:R-:W2:Y:S02]  /*2c120*/  LDL.LU R2, [R1+0x50] ;  /* 0x0000500001027983 */ /* 0x002ea40000300800 */
[----:B--2---:R-:W-:-:S04]  /*2c130*/  LOP3.LUT R2, R2, 0x2, RZ, 0xfc, !PT ;  /* 0x0000000202027812 */ /* 0x004fc800078efcff */
[----:B------:R-:W-:-:S13]  /*2c140*/  ISETP.NE.AND P2, PT, R2, 0x3, PT ;  /* 0x000000030200780c */ /* 0x000fda0003f45270 */
[----:B------:R-:W-:Y:S05]  /*2c150*/  @!P2 BRA `(.L_x_2231) ;  /* 0x000000000004a947 */ /* 0x000fea0003800000 */
[----:B------:R-:W-:Y:S01]  /*2c160*/  BPT.TRAP 0x1 ;  /* 0x000000040000795c */ /* 0x000fe20000300000 */
.L_x_2231:
        /* <DEDUP_REMOVED lines=14> */
.L_x_2365:
[----:B------:R-:W1:Y:S02]  /*2c250*/  SYNCS.PHASECHK.TRANS64.TRYWAIT P0, [R7+URZ], R2 ;  /* 0x00000002070075a7 */ /* 0x000e64000800017f */
[----:B-1----:R-:W-:Y:S05]  /*2c260*/  @!P0 BRA `(.L_x_2233) ;  /* 0x0000003000a48947 */ /* 0x002fea0003800000 */
.L_x_2366:
[----:B------:R-:W-:Y:S05]  /*2c270*/  @!P2 BRA `(.L_x_2234) ;  /* 0x000000000004a947 */ /* 0x000fea0003800000 */
[----:B------:R-:W-:Y:S01]  /*2c280*/  BPT.TRAP 0x1 ;  /* 0x000000040000795c */ /* 0x000fe20000300000 */
.L_x_2234:
[----:B------:R-:W2:Y:S01]  /*2c290*/  LDL.LU R4, [R1+0x8] ;  /* 0x0000080001047983 */ /* 0x000ea20000300800 */
[----:B------:R-:W-:-:S04]  /*2c2a0*/  VIADD R0, R0, 0x30860 ;  /* 0x0003086000007836 */ /* 0x000fc80000000000 */
[----:B--2---:R-:W-:-:S04]  /*2c2b0*/  IMAD R4, R4, 0x8, R0 ;  /* 0x0000000804047824 */ /* 0x004fc800078e0200 */
[----:B------:R-:W2:Y:S02]  /*2c2c0*/  SYNCS.PHASECHK.TRANS64.TRYWAIT P0, [R4+URZ], R5 ;  /* 0x00000005040075a7 */ /* 0x000ea4000800017f */
[----:B--2---:R-:W-:Y:S05]  /*2c2d0*/  @!P0 BRA `(.L_x_2235) ;  /* 0x00000030009c8947 */ /* 0x004fea0003800000 */
.L_x_2367:
[----:B------:R-:W-:-:S07]  /*2c2e0*/  IMAD R3, R3, 0x8, R0 ;  /* 0x0000000803037824 */ /* 0x000fce00078e0200 */
.L_x_2236:
[----:B---3--:R3:W4:Y:S02]  /*2c2f0*/  SYNCS.PHASECHK.TRANS64.TRYWAIT P0, [R3+URZ], R2 ;  /* 0x00000002030075a7 */ /* 0x008724000800017f */
[----:B----4-:R-:W-:Y:S05]  /*2c300*/  @!P0 NANOSLEEP.SYNCS 0x989680 ;  /* 0x009896800000895d */ /* 0x010fea0003900000 */
[----:B------:R-:W4:Y:S02]  /*2c310*/  @!P0 SYNCS.PHASECHK.TRANS64 P0, [R3+URZ], R2 ;  /* 0x00000002030085a7 */ /* 0x000f24000800007f */
[----:B----4-:R-:W-:Y:S05]  /*2c320*/  @!P0 BRA `(.L_x_2236) ;  /* 0xfffffffc00f08947 */ /* 0x010fea000383ffff */
.L_x_1750:
[----:B------:R-:W-:Y:S05]  /*2c330*/  BSYNC B9 ;  /* 0x0000000000097941 */ /* 0x000fea0003800000 */
.L_x_1747:
[----:B------:R-:W-:Y:S05]  /*2c340*/  EXIT ;  /* 0x000000000000794d */ /* 0x000fea0003800000 */
.L_x_1776:
[----:B0-----:R0:W1:Y:S02]  /*2c350*/  SYNCS.PHASECHK.TRANS64.TRYWAIT P5, [R99+URZ+0x30890], R107 ;  /* 0x0308906b630075a7 */ /* 0x00106400080a017f */
[----:B-1----:R-:W-:Y:S05]  /*2c360*/  @!P5 NANOSLEEP.SYNCS 0x989680 ;  /* 0x009896800000d95d */ /* 0x002fea0003900000 */
[----:B------:R-:W1:Y:S02]  /*2c370*/  @!P5 SYNCS.PHASECHK.TRANS64 P5, [R99+URZ+0x30890], R107 ;  /* 0x0308906b6300d5a7 */ /* 0x000e6400080a007f */
[----:B-1----:R-:W-:Y:S05]  /*2c380*/  @!P5 BRA `(.L_x_1776) ;  /* 0xfffffffc00f0d947 */ /* 0x002fea000383ffff */
[----:B------:R-:W-:Y:S05]  /*2c390*/  BRA `(.L_x_2237) ;  /* 0xfffffd7400107947 */ /* 0x000fea000383ffff */
.L_x_1814:
[----:B0-----:R0:W1:Y:S02]  /*2c3a0*/  SYNCS.PHASECHK.TRANS64.TRYWAIT P5, [R99+URZ+0x30890], R107 ;  /* 0x0308906b630075a7 */ /* 0x00106400080a017f */
[----:B-1----:R-:W-:Y:S05]  /*2c3b0*/  @!P5 NANOSLEEP.SYNCS 0x989680 ;  /* 0x009896800000d95d */ /* 0x002fea0003900000 */
[----:B------:R-:W1:Y:S02]  /*2c3c0*/  @!P5 SYNCS.PHASECHK.TRANS64 P5, [R99+URZ+0x30890], R107 ;  /* 0x0308906b6300d5a7 */ /* 0x000e6400080a007f */
[----:B-1----:R-:W-:Y:S05]  /*2c3d0*/  @!P5 BRA `(.L_x_1814) ;  /* 0xfffffffc00f0d947 */ /* 0x002fea000383ffff */
[----:B------:R-:W-:Y:S05]  /*2c3e0*/  BRA `(.L_x_2238) ;  /* 0xfffffd9800547947 */ /* 0x000fea000383ffff */
.L_x_1831:
[----:B0-----:R0:W1:Y:S02]  /*2c3f0*/  SYNCS.PHASECHK.TRANS64.TRYWAIT P0, [R99+URZ+0x30890], R107 ;  /* 0x0308906b630075a7 */ /* 0x001064000800017f */
[----:B-1----:R-:W-:Y:S05]  /*2c400*/  @!P0 NANOSLEEP.SYNCS 0x989680 ;  /* 0x009896800000895d */ /* 0x002fea0003900000 */
[----:B------:R-:W1:Y:S02]  /*2c410*/  @!P0 SYNCS.PHASECHK.TRANS64 P0, [R99+URZ+0x30890], R107 ;  /* 0x0308906b630085a7 */ /* 0x000e64000800007f */
[----:B-1----:R-:W-:Y:S05]  /*2c420*/  @!P0 BRA `(.L_x_1831) ;  /* 0xfffffffc00f08947 */ /* 0x002fea000383ffff */
[----:B------:R-:W-:Y:S05]  /*2c430*/  BRA `(.L_x_2239) ;  /* 0xfffffdbc00387947 */ /* 0x000fea000383ffff */
.L_x_1837:
[----:B--2---:R2:W3:Y:S02]  /*2c440*/  SYNCS.PHASECHK.TRANS64.TRYWAIT P1, [R99+URZ+0x308b0], R107 ;  /* 0x0308b06b630075a7 */ /* 0x0044e4000802017f */
[----:B---3--:R-:W-:Y:S05]  /*2c450*/  @!P1 NANOSLEEP.SYNCS 0x989680 ;  /* 0x009896800000995d */ /* 0x008fea0003900000 */
[----:B------:R-:W3:Y:S02]  /*2c460*/  @!P1 SYNCS.PHASECHK.TRANS64 P1, [R99+URZ+0x308b0], R107 ;  /* 0x0308b06b630095a7 */ /* 0x000ee4000802007f */
[----:B---3--:R-:W-:Y:S05]  /*2c470*/  @!P1 BRA `(.L_x_1837) ;  /* 0xfffffffc00f09947 */ /* 0x008fea000383ffff */
[----:B------:R-:W-:Y:S05]  /*2c480*/  BRA `(.L_x_2240) ;  /* 0xfffffdc000087947 */ /* 0x000fea000383ffff */
.L_x_1865:
        /* <DEDUP_REMOVED lines=8> */
.L_x_2242:
[----:B------:R-:W-:Y:S05]  /*2c510*/  BSYNC B1 ;  /* 0x0000000000017941 */ /* 0x000fea0003800000 */
.L_x_2241:
        /* <DEDUP_REMOVED lines=8> */
.L_x_2243:
[----:B------:R-:W-:Y:S02]  /*2c5a0*/  IMAD.MOV.U32 R13, RZ, RZ, R7 ;  /* 0x000000ffff0d7224 */ /* 0x000fe400078e0007 */
[----:B------:R-:W-:-:S07]  /*2c5b0*/  IMAD.MOV.U32 R4, RZ, RZ, R14 ;  /* 0x000000ffff047224 */ /* 0x000fce00078e000e */
[----:B------:R-:W-:Y:S05]  /*2c5c0*/  WARPSYNC.COLLECTIVE R15, `(.L_x_2244) ;  /* 0x000000000f087348 */ /* 0x000fea0003c00000 */
[----:B------:R0:W1:Y:S02]  /*2c5d0*/  SHFL.IDX P6, R14, R13, R12, R11 ;  /* 0x0000000c0d0e7389 */ /* 0x00006400000c000b */
[----:B01----:R-:W-:Y:S01]  /*2c5e0*/  ENDCOLLECTIVE ;  /* 0x000000000000791b */ /* 0x003fe20003800000 */
.L_x_2244:
[----:B------:R-:W-:Y:S02]  /*2c5f0*/  IMAD.MOV.U32 R13, RZ, RZ, R0 ;  /* 0x000000ffff0d7224 */ /* 0x000fe400078e0000 */
[----:B------:R-:W-:-:S07]  /*2c600*/  IMAD.MOV.U32 R9, RZ, RZ, R14 ;  /* 0x000000ffff097224 */ /* 0x000fce00078e000e */
[----:B------:R-:W-:Y:S05]  /*2c610*/  WARPSYNC.COLLECTIVE R15, `(.L_x_2245) ;  /* 0x000000000f087348 */ /* 0x000fea0003c00000 */
[----:B------:R0:W1:Y:S02]  /*2c620*/  SHFL.IDX P6, R14, R13, R12, R11 ;  /* 0x0000000c0d0e7389 */ /* 0x00006400000c000b */
[----:B01----:R-:W-:Y:S01]  /*2c630*/  ENDCOLLECTIVE ;  /* 0x000000000000791b */ /* 0x003fe20003800000 */
.L_x_2245:
[----:B------:R-:W-:Y:S05]  /*2c640*/  BRA `(.L_x_2246) ;  /* 0xfffffdd000f07947 */ /* 0x000fea000383ffff */
.L_x_1868:
[----:B------:R-:W-:Y:S01]  /*2c650*/  BSSY B1, `(.L_x_2247) ;  /* 0x0000008000017945 */ /* 0x000fe20003800000 */
[----:B------:R-:W-:Y:S02]  /*2c660*/  IMAD.MOV.U32 R13, RZ, RZ, R6 ;  /* 0x000000ffff0d7224 */ /* 0x000fe400078e0006 */
[----:B------:R-:W-:Y:S02]  /*2c670*/  IMAD.MOV.U32 R12, RZ, RZ, 0x1 ;  /* 0x00000001ff0c7424 */ /* 0x000fe400078e00ff */
[----:B------:R-:W-:Y:S02]  /*2c680*/  IMAD.MOV.U32 R11, RZ, RZ, 0x181f ;  /* 0x0000181fff0b7424 */ /* 0x000fe400078e00ff */
[----:B------:R-:W-:-:S07]  /*2c690*/  IMAD.MOV.U32 R15, RZ, RZ, -0x1 ;  /* 0xffffffffff0f7424 */ /* 0x000fce00078e00ff */
[----:B0---4-:R-:W-:Y:S05]  /*2c6a0*/  WARPSYNC.COLLECTIVE R15, `(.L_x_2248) ;  /* 0x000000000f087348 */ /* 0x011fea0003c00000 */
[----:B----4-:R1:W2:Y:S02]  /*2c6b0*/  SHFL.IDX P6, R14, R13, R12, R11 ;  /* 0x0000000c0d0e7389 */ /* 0x0102a400000c000b */
[----:B012---:R-:W-:Y:S01]  /*2c6c0*/  ENDCOLLECTIVE ;  /* 0x000000000000791b */ /* 0x007fe20003800000 */
.L_x_2248:
[----:B------:R-:W-:Y:S05]  /*2c6d0*/  BSYNC B1 ;  /* 0x0000000000017941 */ /* 0x000fea0003800000 */
.L_x_2247:
[----:B------:R-:W-:Y:S02]  /*2c6e0*/  IMAD.MOV.U32 R13, RZ, RZ, R3 ;  /* 0x000000ffff0d7224 */ /* 0x000fe400078e0003 */
[----:B------:R-:W-:Y:S02]  /*2c6f0*/  IMAD.MOV.U32 R12, RZ, RZ, 0x1 ;  /* 0x00000001ff0c7424 */ /* 0x000fe400078e00ff */
[----:B------:R-:W-:Y:S02]  /*2c700*/  IMAD.MOV.U32 R11, RZ, RZ, 0x181f ;  /* 0x0000181fff0b7424 */ /* 0x000fe400078e00ff */
[----:B------:R-:W-:Y:S02]  /*2c710*/  IMAD.MOV.U32 R15, RZ, RZ, -0x1 ;  /* 0xffffffffff0f7424 */ /* 0x000fe400078e00ff */
[----:B------:R-:W-:-:S07]  /*2c720*/  IMAD.MOV.U32 R5, RZ, RZ, R14 ;  /* 0x000000ffff057224 */ /* 0x000fce00078e000e */
[----:B------:R-:W-:Y:S05]  /*2c730*/  WARPSYNC.COLLECTIVE R15, `(.L_x_2249) ;  /* 0x000000000f087348 */ /* 0x000fea0003c00000 */
[----:B------:R0:W1:Y:S02]  /*2c740*/  SHFL.IDX P6, R14, R13, R12, R11 ;  /* 0x0000000c0d0e7389 */ /* 0x00006400000c000b */
[----:B01----:R-:W-:Y:S01]  /*2c750*/  ENDCOLLECTIVE ;  /* 0x000000000000791b */ /* 0x003fe20003800000 */
.L_x_2249:
[----:B------:R-:W-:Y:S02]  /*2c760*/  IMAD.MOV.U32 R13, RZ, RZ, R7 ;  /* 0x000000ffff0d7224 */ /* 0x000fe400078e0007 */
[----:B------:R-:W-:-:S07]  /*2c770*/  IMAD.MOV.U32 R4, RZ, RZ, R14 ;  /* 0x000000ffff047224 */ /* 0x000fce00078e000e */
[----:B------:R-:W-:Y:S05]  /*2c780*/  WARPSYNC.COLLECTIVE R15, `(.L_x_2250) ;  /* 0x000000000f087348 */ /* 0x000fea0003c00000 */
[----:B------:R0:W1:Y:S02]  /*2c790*/  SHFL.IDX P6, R14, R13, R12, R11 ;  /* 0x0000000c0d0e7389 */ /* 0x00006400000c000b */
[----:B01----:R-:W-:Y:S01]  /*2c7a0*/  ENDCOLLECTIVE ;  /* 0x000000000000791b */ /* 0x003fe20003800000 */
.L_x_2250:
[----:B------:R-:W-:Y:S02]  /*2c7b0*/  IMAD.MOV.U32 R13, RZ, RZ, R0 ;  /* 0x000000ffff0d7224 */ /* 0x000fe400078e0000 */
[----:B------:R-:W-:-:S07]  /*2c7c0*/  IMAD.MOV.U32 R9, RZ, RZ, R14 ;  /* 0x000000ffff097224 */ /* 0x000fce00078e000e */
[----:B------:R-:W-:Y:S05]  /*2c7d0*/  WARPSYNC.COLLECTIVE R15, `(.L_x_2251) ;  /* 0x000000000f087348 */ /* 0x000fea0003c00000 */
[----:B------:R0:W1:Y:S02]  /*2c7e0*/  SHFL.IDX P6, R14, R13, R12, R11 ;  /* 0x0000000c0d0e7389 */ /* 0x00006400000c000b */
[----:B01----:R-:W-:Y:S01]  /*2c7f0*/  ENDCOLLECTIVE ;  /* 0x000000000000791b */ /* 0x003fe20003800000 */
.L_x_2251:
[----:B------:R-:W-:Y:S05]  /*2c800*/  BRA `(.L_x_2252) ;  /* 0xfffffdd400fc7947 */ /* 0x000fea000383ffff */
.L_x_1871:
[----:B------:R-:W-:Y:S01]  /*2c810*/  BSSY B1, `(.L_x_2253) ;  /* 0x0000008000017945 */ /* 0x000fe20003800000 */
[----:B------:R-:W-:Y:S02]  /*2c820*/  IMAD.MOV.U32 R13, RZ, RZ, R6 ;  /* 0x000000ffff0d7224 */ /* 0x000fe400078e0006 */
[----:B------:R-:W-:Y:S02]  /*2c830*/  IMAD.MOV.U32 R12, RZ, RZ, 0x2 ;  /* 0x00000002ff0c7424 */ /* 0x000fe400078e00ff */
[----:B------:R-:W-:Y:S02]  /*2c840*/  IMAD.MOV.U32 R11, RZ, RZ, 0x181f ;  /* 0x0000181fff0b7424 */ /* 0x000fe400078e00ff */
[----:B------:R-:W-:-:S07]  /*2c850*/  IMAD.MOV.U32 R15, RZ, RZ, -0x1 ;  /* 0xffffffffff0f7424 */ /* 0x000fce00078e00ff */
[----:B-1--4-:R-:W-:Y:S05]  /*2c860*/  WARPSYNC.COLLECTIVE R15, `(.L_x_2254) ;  /* 0x000000000f087348 */ /* 0x012fea0003c00000 */
[----:B----4-:R0:W2:Y:S02]  /*2c870*/  SHFL.IDX P6, R14, R13, R12, R11 ;  /* 0x0000000c0d0e7389 */ /* 0x0100a400000c000b */
[----:B012---:R-:W-:Y:S01]  /*2c880*/  ENDCOLLECTIVE ;  /* 0x000000000000791b */ /* 0x007fe20003800000 */
.L_x_2254:
[----:B------:R-:W-:Y:S05]  /*2c890*/  BSYNC B1 ;  /* 0x0000000000017941 */ /* 0x000fea0003800000 */
.L_x_2253:
        /* <DEDUP_REMOVED lines=8> */
.L_x_2255:
[----:B------:R-:W-:Y:S02]  /*2c920*/  IMAD.MOV.U32 R13, RZ, RZ, R7 ;  /* 0x000000ffff0d7224 */ /* 0x000fe400078e0007 */
[----:B------:R-:W-:-:S07]  /*2c930*/  IMAD.MOV.U32 R4, RZ, RZ, R14 ;  /* 0x000000ffff047224 */ /* 0x000fce00078e000e */
[----:B------:R-:W-:Y:S05]  /*2c940*/  WARPSYNC.COLLECTIVE R15, `(.L_x_2256) ;  /* 0x000000000f087348 */ /* 0x000fea0003c00000 */
[----:B------:R0:W1:Y:S02]  /*2c950*/  SHFL.IDX P6, R14, R13, R12, R11 ;  /* 0x0000000c0d0e7389 */ /* 0x00006400000c000b */
[----:B01----:R-:W-:Y:S01]  /*2c960*/  ENDCOLLECTIVE ;  /* 0x000000000000791b */ /* 0x003fe20003800000 */
.L_x_2256:
[----:B------:R-:W-:Y:S02]  /*2c970*/  IMAD.MOV.U32 R13, RZ, RZ, R0 ;  /* 0x000000ffff0d7224 */ /* 0x000fe400078e0000 */
[----:B------:R-:W-:-:S07]  /*2c980*/  IMAD.MOV.U32 R9, RZ, RZ, R14 ;  /* 0x000000ffff097224 */ /* 0x000fce00078e000e */
[----:B------:R-:W-:Y:S05]  /*2c990*/  WARPSYNC.COLLECTIVE R15, `(.L_x_2257) ;  /* 0x000000000f087348 */ /* 0x000fea0003c00000 */
[----:B------:R0:W1:Y:S02]  /*2c9a0*/  SHFL.IDX P6, R14, R13, R12, R11 ;  /* 0x0000000c0d0e7389 */ /* 0x00006400000c000b */
[----:B01----:R-:W-:Y:S01]  /*2c9b0*/  ENDCOLLECTIVE ;  /* 0x000000000000791b */ /* 0x003fe20003800000 */
.L_x_2257:
[----:B------:R-:W-:Y:S05]  /*2c9c0*/  BRA `(.L_x_2258) ;  /* 0xfffffddc00007947 */ /* 0x000fea000383ffff */
.L_x_1874:
[----:B------:R-:W-:Y:S01]  /*2c9d0*/  BSSY B1, `(.L_x_2259) ;  /* 0x0000008000017945 */ /* 0x000fe20003800000 */
[----:B------:R-:W-:Y:S02]  /*2c9e0*/  IMAD.MOV.U32 R13, RZ, RZ, R6 ;  /* 0x000000ffff0d7224 */ /* 0x000fe400078e0006 */
[----:B------:R-:W-:Y:S02]  /*2c9f0*/  IMAD.MOV.U32 R12, RZ, RZ, 0x3 ;  /* 0x00000003ff0c7424 */ /* 0x000fe400078e00ff */
[----:B------:R-:W-:Y:S02]  /*2ca00*/  IMAD.MOV.U32 R11, RZ, RZ, 0x181f ;  /* 0x0000181fff0b7424 */ /* 0x000fe400078e00ff */
[----:B------:R-:W-:-:S07]  /*2ca10*/  IMAD.MOV.U32 R15, RZ, RZ, -0x1 ;  /* 0xffffffffff0f7424 */ /* 0x000fce00078e00ff */
[----:B-1--4-:R-:W-:Y:S05]  /*2ca20*/  WARPSYNC.COLLECTIVE R15, `(.L_x_2260) ;  /* 0x000000000f087348 */ /* 0x012fea0003c00000 */
[----:B------:R0:W2:Y:S02]  /*2ca30*/  SHFL.IDX P6, R14, R13, R12, R11 ;  /* 0x0000000c0d0e7389 */ /* 0x0000a400000c000b */
[----:B012-4-:R-:W-:Y:S01]  /*2ca40*/  ENDCOLLECTIVE ;  /* 0x000000000000791b */ /* 0x017fe20003800000 */
.L_x_2260:
[----:B------:R-:W-:Y:S05]  /*2ca50*/  BSYNC B1 ;  /* 0x0000000000017941 */ /* 0x000fea0003800000 */
.L_x_2259:
        /* <DEDUP_REMOVED lines=8> */
.L_x_2261:
[----:B------:R-:W-:Y:S02]  /*2cae0*/  IMAD.MOV.U32 R13, RZ, RZ, R7 ;  /* 0x000000ffff0d7224 */ /* 0x000fe400078e0007 */
[----:B------:R-:W-:-:S07]  /*2caf0*/  IMAD.MOV.U32 R8, RZ, RZ, R14 ;  /* 0x000000ffff087224 */ /* 0x000fce00078e000e */
[----:B------:R-:W-:Y:S05]  /*2cb00*/  WARPSYNC.COLLECTIVE R15, `(.L_x_2262) ;  /* 0x000000000f087348 */ /* 0x000fea0003c00000 */
[----:B------:R0:W1:Y:S02]  /*2cb10*/  SHFL.IDX P6, R14, R13, R12, R11 ;  /* 0x0000000c0d0e7389 */ /* 0x00006400000c000b */
[----:B01----:R-:W-:Y:S01]  /*2cb20*/  ENDCOLLECTIVE ;  /* 0x000000000000791b */ /* 0x003fe20003800000 */
.L_x_2262:
[----:B------:R-:W-:Y:S02]  /*2cb30*/  IMAD.MOV.U32 R13, RZ, RZ, R0 ;  /* 0x000000ffff0d7224 */ /* 0x000fe400078e0000 */
[----:B------:R-:W-:-:S07]  /*2cb40*/  IMAD.MOV.U32 R23, RZ, RZ, R14 ;  /* 0x000000ffff177224 */ /* 0x000fce00078e000e */
[----:B------:R-:W-:Y:S05]  /*2cb50*/  WARPSYNC.COLLECTIVE R15, `(.L_x_2263) ;  /* 0x000000000f087348 */ /* 0x000fea0003c00000 */
[----:B------:R0:W1:Y:S02]  /*2cb60*/  SHFL.IDX P6, R14, R13, R12, R11 ;  /* 0x0000000c0d0e7389 */ /* 0x00006400000c000b */
[----:B01----:R-:W-:Y:S01]  /*2cb70*/  ENDCOLLECTIVE ;  /* 0x000000000000791b */ /* 0x003fe20003800000 */
.L_x_2263:
[----:B------:R-:W-:Y:S01]  /*2cb80*/  IMAD.MOV.U32 R0, RZ, RZ, R14 ;  /* 0x000000ffff007224 */ /* 0x000fe200078e000e */
[----:B------:R-:W-:Y:S06]  /*2cb90*/  BRA `(.L_x_2264) ;  /* 0xfffffde000087947 */ /* 0x000fec000383ffff */
.L_x_1878:
[----:B0-----:R0:W1:Y:S02]  /*2cba0*/  SYNCS.PHASECHK.TRANS64.TRYWAIT P0, [R16+URZ+0x30800], R121 ;  /* 0x03080079100075a7 */ /* 0x001064000800017f */
[----:B-1----:R-:W-:Y:S05]  /*2cbb0*/  @!P0 NANOSLEEP.SYNCS 0x989680 ;  /* 0x009896800000895d */ /* 0x002fea0003900000 */
[----:B------:R-:W1:Y:S02]  /*2cbc0*/  @!P0 SYNCS.PHASECHK.TRANS64 P0, [R16+URZ+0x30800], R121 ;  /* 0x03080079100085a7 */ /* 0x000e64000800007f */
[----:B-1----:R-:W-:Y:S05]  /*2cbd0*/  @!P0 BRA `(.L_x_1878) ;  /* 0xfffffffc00f08947 */ /* 0x002fea000383ffff */
[----:B------:R-:W-:Y:S05]  /*2cbe0*/  BRA `(.L_x_2265) ;  /* 0xfffffde400707947 */ /* 0x000fea000383ffff */
.L_x_1910:
        /* <DEDUP_REMOVED lines=8> */
.L_x_2267:
[----:B------:R-:W-:Y:S05]  /*2cc70*/  BSYNC B1 ;  /* 0x0000000000017941 */ /* 0x000fea0003800000 */
.L_x_2266:
        /* <DEDUP_REMOVED lines=8> */
.L_x_2268:
[----:B------:R-:W-:Y:S02]  /*2cd00*/  IMAD.MOV.U32 R13, RZ, RZ, R7 ;  /* 0x000000ffff0d7224 */ /* 0x000fe400078e0007 */
[----:B------:R-:W-:-:S07]  /*2cd10*/  IMAD.MOV.U32 R4, RZ, RZ, R14 ;  /* 0x000000ffff047224 */ /* 0x000fce00078e000e */
[----:B------:R-:W-:Y:S05]  /*2cd20*/  WARPSYNC.COLLECTIVE R15, `(.L_x_2269) ;  /* 0x000000000f087348 */ /* 0x000fea0003c00000 */
[----:B------:R0:W1:Y:S02]  /*2cd30*/  SHFL.IDX P6, R14, R13, R12, R11 ;  /* 0x0000000c0d0e7389 */ /* 0x00006400000c000b */
[----:B01----:R-:W-:Y:S01]  /*2cd40*/  ENDCOLLECTIVE ;  /* 0x000000000000791b */ /* 0x003fe20003800000 */
.L_x_2269:
[----:B------:R-:W-:Y:S02]  /*2cd50*/  IMAD.MOV.U32 R13, RZ, RZ, R0 ;  /* 0x000000ffff0d7224 */ /* 0x000fe400078e0000 */
[----:B------:R-:W-:-:S07]  /*2cd60*/  IMAD.MOV.U32 R9, RZ, RZ, R14 ;  /* 0x000000ffff097224 */ /* 0x000fce00078e000e */
[----:B------:R-:W-:Y:S05]  /*2cd70*/  WARPSYNC.COLLECTIVE R15, `(.L_x_2270) ;  /* 0x000000000f087348 */ /* 0x000fea0003c00000 */
[----:B------:R0:W1:Y:S02]  /*2cd80*/  SHFL.IDX P6, R14, R13, R12, R11 ;  /* 0x0000000c0d0e7389 */ /* 0x00006400000c000b */
[----:B01----:R-:W-:Y:S01]  /*2cd90*/  ENDCOLLECTIVE ;  /* 0x000000000000791b */ /* 0x003fe20003800000 */
.L_x_2270:
[----:B------:R-:W-:Y:S05]  /*2cda0*/  BRA `(.L_x_2271) ;  /* 0xfffffe18004c7947 */ /* 0x000fea000383ffff */
.L_x_1913:
        /* <DEDUP_REMOVED lines=8> */
.L_x_2273:
[----:B------:R-:W-:Y:S05]  /*2ce30*/  BSYNC B1 ;  /* 0x0000000000017941 */ /* 0x000fea0003800000 */
.L_x_2272:
        /* <DEDUP_REMOVED lines=8> */
.L_x_2274:
[----:B------:R-:W-:Y:S02]  /*2cec0*/  IMAD.MOV.U32 R13, RZ, RZ, R7 ;  /* 0x000000ffff0d7224 */ /* 0x000fe400078e0007 */
[----:B------:R-:W-:-:S07]  /*2ced0*/  IMAD.MOV.U32 R4, RZ, RZ, R14 ;  /* 0x000000ffff047224 */ /* 0x000fce00078e000e */
[----:B------:R-:W-:Y:S05]  /*2cee0*/  WARPSYNC.COLLECTIVE R15, `(.L_x_2275) ;  /* 0x000000000f087348 */ /* 0x000fea0003c00000 */
[----:B------:R0:W1:Y:S02]  /*2cef0*/  SHFL.IDX P6, R14, R13, R12, R11 ;  /* 0x0000000c0d0e7389 */ /* 0x00006400000c000b */
[----:B01----:R-:W-:Y:S01]  /*2cf00*/  ENDCOLLECTIVE ;  /* 0x000000000000791b */ /* 0x003fe20003800000 */
.L_x_2275:
[----:B------:R-:W-:Y:S02]  /*2cf10*/  IMAD.MOV.U32 R13, RZ, RZ, R0 ;  /* 0x000000ffff0d7224 */ /* 0x000fe400078e0000 */
[----:B------:R-:W-:-:S07]  /*2cf20*/  IMAD.MOV.U32 R9, RZ, RZ, R14 ;  /* 0x000000ffff097224 */ /* 0x000fce00078e000e */
[----:B------:R-:W-:Y:S05]  /*2cf30*/  WARPSYNC.COLLECTIVE R15, `(.L_x_2276) ;  /* 0x000000000f087348 */ /* 0x000fea0003c00000 */
[----:B------:R0:W1:Y:S02]  /*2cf40*/  SHFL.IDX P6, R14, R13, R12, R11 ;  /* 0x0000000c0d0e7389 */ /* 0x00006400000c000b */
[----:B01----:R-:W-:Y:S01]  /*2cf50*/  ENDCOLLECTIVE ;  /* 0x000000000000791b */ /* 0x003fe20003800000 */
.L_x_2276:
[----:B------:R-:W-:Y:S05]  /*2cf60*/  BRA `(.L_x_2277) ;  /* 0xfffffe1c001c7947 */ /* 0x000fea000383ffff */
.L_x_1916:
        /* <DEDUP_REMOVED lines=8> */
.L_x_2279:
[----:B------:R-:W-:Y:S05]  /*2cff0*/  BSYNC B1 ;  /* 0x0000000000017941 */ /* 0x000fea0003800000 */
.L_x_2278:
        /* <DEDUP_REMOVED lines=8> */
.L_x_2280:
[----:B------:R-:W-:Y:S02]  /*2d080*/  IMAD.MOV.U32 R13, RZ, RZ, R7 ;  /* 0x000000ffff0d7224 */ /* 0x000fe400078e0007 */
[----:B------:R-:W-:-:S07]  /*2d090*/  IMAD.MOV.U32 R4, RZ, RZ, R14 ;  /* 0x000000ffff047224 */ /* 0x000fce00078e000e */
[----:B------:R-:W-:Y:S05]  /*2d0a0*/  WARPSYNC.COLLECTIVE R15, `(.L_x_2281) ;  /* 0x000000000f087348 */ /* 0x000fea0003c00000 */
[----:B------:R0:W1:Y:S02]  /*2d0b0*/  SHFL.IDX P6, R14, R13, R12, R11 ;  /* 0x0000000c0d0e7389 */ /* 0x00006400000c000b */
[----:B01----:R-:W-:Y:S01]  /*2d0c0*/  ENDCOLLECTIVE ;  /* 0x000000000000791b */ /* 0x003fe20003800000 */
.L_x_2281:
[----:B------:R-:W-:Y:S02]  /*2d0d0*/  IMAD.MOV.U32 R13, RZ, RZ, R0 ;  /* 0x000000ffff0d7224 */ /* 0x000fe400078e0000 */
[----:B------:R-:W-:-:S07]  /*2d0e0*/  IMAD.MOV.U32 R9, RZ, RZ, R14 ;  /* 0x000000ffff097224 */ /* 0x000fce00078e000e */
[----:B------:R-:W-:Y:S05]  /*2d0f0*/  WARPSYNC.COLLECTIVE R15, `(.L_x_2282) ;  /* 0x000000000f087348 */ /* 0x000fea0003c00000 */
[----:B------:R0:W1:Y:S02]  /*2d100*/  SHFL.IDX P6, R14, R13, R12, R11 ;  /* 0x0000000c0d0e7389 */ /* 0x00006400000c000b */
[----:B01----:R-:W-:Y:S01]  /*2d110*/  ENDCOLLECTIVE ;  /* 0x000000000000791b */ /* 0x003fe20003800000 */
.L_x_2282:
[----:B------:R-:W-:Y:S05]  /*2d120*/  BRA `(.L_x_2283) ;  /* 0xfffffe1c00e47947 */ /* 0x000fea000383ffff */
.L_x_1919:
        /* <DEDUP_REMOVED lines=8> */
.L_x_2285:
[----:B------:R-:W-:Y:S05]  /*2d1b0*/  BSYNC B1 ;  /* 0x0000000000017941 */ /* 0x000fea0003800000 */
.L_x_2284:
        /* <DEDUP_REMOVED lines=8> */
.L_x_2286:
[----:B------:R-:W-:Y:S02]  /*2d240*/  IMAD.MOV.U32 R13, RZ, RZ, R7 ;  /* 0x000000ffff0d7224 */ /* 0x000fe400078e0007 */
[----:B------:R-:W-:-:S07]  /*2d250*/  IMAD.MOV.U32 R20, RZ, RZ, R14 ;  /* 0x000000ffff147224 */ /* 0x000fce00078e000e */
[----:B------:R-:W-:Y:S05]  /*2d260*/  WARPSYNC.COLLECTIVE R15, `(.L_x_2287) ;  /* 0x000000000f087348 */ /* 0x000fea0003c00000 */
[----:B------:R0:W1:Y:S02]  /*2d270*/  SHFL.IDX P6, R14, R13, R12, R11 ;  /* 0x0000000c0d0e7389 */ /* 0x00006400000c000b */
[----:B01----:R-:W-:Y:S01]  /*2d280*/  ENDCOLLECTIVE ;  /* 0x000000000000791b */ /* 0x003fe20003800000 */
.L_x_2287:
[----:B------:R-:W-:Y:S02]  /*2d290*/  IMAD.MOV.U32 R13, RZ, RZ, R0 ;  /* 0x000000ffff0d7224 */ /* 0x000fe400078e0000 */
[----:B------:R-:W-:-:S07]  /*2d2a0*/  IMAD.MOV.U32 R23, RZ, RZ, R14 ;  /* 0x000000ffff177224 */ /* 0x000fce00078e000e */
[----:B------:R-:W-:Y:S05]  /*2d2b0*/  WARPSYNC.COLLECTIVE R15, `(.L_x_2288) ;  /* 0x000000000f087348 */ /* 0x000fea0003c00000 */
[----:B------:R0:W1:Y:S02]  /*2d2c0*/  SHFL.IDX P6, R14, R13, R12, R11 ;  /* 0x0000000c0d0e7389 */ /* 0x00006400000c000b */
[----:B01----:R-:W-:Y:S01]  /*2d2d0*/  ENDCOLLECTIVE ;  /* 0x000000000000791b */ /* 0x003fe20003800000 */
.L_x_2288:
[----:B------:R-:W-:Y:S01]  /*2d2e0*/  IMAD.MOV.U32 R0, RZ, RZ, R14 ;  /* 0x000000ffff007224 */ /* 0x000fe200078e000e */
[----:B------:R-:W-:Y:S06]  /*2d2f0*/  BRA `(.L_x_2289) ;  /* 0xfffffe2000b07947 */ /* 0x000fec000383ffff */
.L_x_1923:
[----:B0-----:R0:W1:Y:S02]  /*2d300*/  SYNCS.PHASECHK.TRANS64.TRYWAIT P0, [R16+URZ+0x30800], R139 ;  /* 0x0308008b100075a7 */ /* 0x001064000800017f */
[----:B-1----:R-:W-:Y:S05]  /*2d310*/  @!P0 NANOSLEEP.SYNCS 0x989680 ;  /* 0x009896800000895d */ /* 0x002fea0003900000 */
[----:B------:R-:W1:Y:S02]  /*2d320*/  @!P0 SYNCS.PHASECHK.TRANS64 P0, [R16+URZ+0x30800], R139 ;  /* 0x0308008b100085a7 */ /* 0x000e64000800007f */
[----:B-1----:R-:W-:Y:S05]  /*2d330*/  @!P0 BRA `(.L_x_1923) ;  /* 0xfffffffc00f08947 */ /* 0x002fea000383ffff */
[----:B------:R-:W-:Y:S05]  /*2d340*/  BRA `(.L_x_2290) ;  /* 0xfffffe2400d87947 */ /* 0x000fea000383ffff */
.L_x_1941:
[----:B0-----:R0:W1:Y:S02]  /*2d350*/  SYNCS.PHASECHK.TRANS64.TRYWAIT P2, [R57+URZ+0x30830], R0 ;  /* 0x03083000390075a7 */ /* 0x001064000804017f */
[----:B-1----:R-:W-:Y:S05]  /*2d360*/  @!P2 NANOSLEEP.SYNCS 0x989680 ;  /* 0x009896800000a95d */ /* 0x002fea0003900000 */
[----:B------:R-:W1:Y:S02]  /*2d370*/  @!P2 SYNCS.PHASECHK.TRANS64 P2, [R57+URZ+0x30830], R0 ;  /* 0x030830003900a5a7 */ /* 0x000e64000804007f */
[----:B-1----:R-:W-:Y:S05]  /*2d380*/  @!P2 BRA `(.L_x_1941) ;  /* 0xfffffffc00f0a947 */ /* 0x002fea000383ffff */
[----:B------:R-:W-:Y:S05]  /*2d390*/  BRA `(.L_x_1940) ;  /* 0xfffffe6000587947 */ /* 0x000fea000383ffff */
.L_x_1961:
[----:B-1----:R1:W2:Y:S02]  /*2d3a0*/  SYNCS.PHASECHK.TRANS64.TRYWAIT P4, [R2+URZ+0x30830], R153 ;  /* 0x03083099020075a7 */ /* 0x0022a4000808017f */
[----:B--2---:R-:W-:Y:S05]  /*2d3b0*/  @!P4 NANOSLEEP.SYNCS 0x989680 ;  /* 0x009896800000c95d */ /* 0x004fea0003900000 */
[----:B------:R-:W2:Y:S02]  /*2d3c0*/  @!P4 SYNCS.PHASECHK.TRANS64 P4, [R2+URZ+0x30830], R153 ;  /* 0x030830990200c5a7 */ /* 0x000ea4000808007f */
[----:B--2---:R-:W-:Y:S05]  /*2d3d0*/  @!P4 BRA `(.L_x_1961) ;  /* 0xfffffffc00f0c947 */ /* 0x004fea000383ffff */
[----:B------:R-:W-:Y:S05]  /*2d3e0*/  BRA `(.L_x_1960) ;  /* 0xfffffe8c00e87947 */ /* 0x000fea000383ffff */
.L_x_1966:
[----:B-1----:R1:W2:Y:S02]  /*2d3f0*/  SYNCS.PHASECHK.TRANS64.TRYWAIT P4, [R0+URZ+0x30850], R23 ;  /* 0x03085017000075a7 */ /* 0x0022a4000808017f */
[----:B--2---:R-:W-:Y:S05]  /*2d400*/  @!P4 NANOSLEEP.SYNCS 0x989680 ;  /* 0x009896800000c95d */ /* 0x004fea0003900000 */
[----:B------:R-:W2:Y:S02]  /*2d410*/  @!P4 SYNCS.PHASECHK.TRANS64 P4, [R0+URZ+0x30850], R23 ;  /* 0x030850170000c5a7 */ /* 0x000ea4000808007f */
[----:B--2---:R-:W-:Y:S05]  /*2d420*/  @!P4 BRA `(.L_x_1966) ;  /* 0xfffffffc00f0c947 */ /* 0x004fea000383ffff */
[----:B------:R-:W-:Y:S05]  /*2d430*/  BRA `(.L_x_1965) ;  /* 0xfffffea000807947 */ /* 0x000fea000383ffff */
.L_x_1987:
[----:B-1----:R1:W2:Y:S02]  /*2d440*/  SYNCS.PHASECHK.TRANS64.TRYWAIT P2, [R3+URZ+0x30830], R153 ;  /* 0x03083099030075a7 */ /* 0x0022a4000804017f */
[----:B--2---:R-:W-:Y:S05]  /*2d450*/  @!P2 NANOSLEEP.SYNCS 0x989680 ;  /* 0x009896800000a95d */ /* 0x004fea0003900000 */
[----:B------:R-:W2:Y:S02]  /*2d460*/  @!P2 SYNCS.PHASECHK.TRANS64 P2, [R3+URZ+0x30830], R153 ;  /* 0x030830990300a5a7 */ /* 0x000ea4000804007f */
[----:B--2---:R-:W-:Y:S05]  /*2d470*/  @!P2 BRA `(.L_x_1987) ;  /* 0xfffffffc00f0a947 */ /* 0x004fea000383ffff */
[----:B------:R-:W-:Y:S05]  /*2d480*/  BRA `(.L_x_1986) ;  /* 0xfffffec000a07947 */ /* 0x000fea000383ffff */
.L_x_1992:
[----:B-1----:R1:W2:Y:S02]  /*2d490*/  SYNCS.PHASECHK.TRANS64.TRYWAIT P2, [R232+URZ+0x30850], R0 ;  /* 0x03085000e80075a7 */ /* 0x0022a4000804017f */
[----:B--2---:R-:W-:Y:S05]  /*2d4a0*/  @!P2 NANOSLEEP.SYNCS 0x989680 ;  /* 0x009896800000a95d */ /* 0x004fea0003900000 */
[----:B------:R-:W2:Y:S02]  /*2d4b0*/  @!P2 SYNCS.PHASECHK.TRANS64 P2, [R232+URZ+0x30850], R0 ;  /* 0x03085000e800a5a7 */ /* 0x000ea4000804007f */
[----:B--2---:R-:W-:Y:S05]  /*2d4c0*/  @!P2 BRA `(.L_x_1992) ;  /* 0xfffffffc00f0a947 */ /* 0x004fea000383ffff */
[----:B------:R-:W-:Y:S05]  /*2d4d0*/  BRA `(.L_x_1991) ;  /* 0xfffffed400347947 */ /* 0x000fea000383ffff */
.L_x_2000:
[----:B-1----:R1:W2:Y:S02]  /*2d4e0*/  SYNCS.PHASECHK.TRANS64.TRYWAIT P2, [R3+URZ+0x30830], R153 ;  /* 0x03083099030075a7 */ /* 0x0022a4000804017f */
[----:B--2---:R-:W-:Y:S05]  /*2d4f0*/  @!P2 NANOSLEEP.SYNCS 0x989680 ;  /* 0x009896800000a95d */ /* 0x004fea0003900000 */
[----:B------:R-:W2:Y:S02]  /*2d500*/  @!P2 SYNCS.PHASECHK.TRANS64 P2, [R3+URZ+0x30830], R153 ;  /* 0x030830990300a5a7 */ /* 0x000ea4000804007f */
[----:B--2---:R-:W-:Y:S05]  /*2d510*/  @!P2 BRA `(.L_x_2000) ;  /* 0xfffffffc00f0a947 */ /* 0x004fea000383ffff */
[----:B------:R-:W-:Y:S05]  /*2d520*/  BRA `(.L_x_1999) ;  /* 0xfffffee400f47947 */ /* 0x000fea000383ffff */
.L_x_2005:
[----:B-1----:R1:W2:Y:S02]  /*2d530*/  SYNCS.PHASECHK.TRANS64.TRYWAIT P2, [R0+URZ+0x30850], R2 ;  /* 0x03085002000075a7 */ /* 0x0022a4000804017f */
[----:B--2---:R-:W-:Y:S05]  /*2d540*/  @!P2 NANOSLEEP.SYNCS 0x989680 ;  /* 0x009896800000a95d */ /* 0x004fea0003900000 */
[----:B------:R-:W2:Y:S02]  /*2d550*/  @!P2 SYNCS.PHASECHK.TRANS64 P2, [R0+URZ+0x30850], R2 ;  /* 0x030850020000a5a7 */ /* 0x000ea4000804007f */
[----:B--2---:R-:W-:Y:S05]  /*2d560*/  @!P2 BRA `(.L_x_2005) ;  /* 0xfffffffc00f0a947 */ /* 0x004fea000383ffff */
[----:B------:R-:W-:Y:S05]  /*2d570*/  BRA `(.L_x_2004) ;  /* 0xfffffef800947947 */ /* 0x000fea000383ffff */
.L_x_2019:
[----:B-1----:R1:W2:Y:S02]  /*2d580*/  SYNCS.PHASECHK.TRANS64.TRYWAIT P0, [R0+URZ+0x30850], R7 ;  /* 0x03085007000075a7 */ /* 0x0022a4000800017f */
[----:B--2---:R-:W-:Y:S05]  /*2d590*/  @!P0 NANOSLEEP.SYNCS 0x989680 ;  /* 0x009896800000895d */ /* 0x004fea0003900000 */
[----:B------:R-:W2:Y:S02]  /*2d5a0*/  @!P0 SYNCS.PHASECHK.TRANS64 P0, [R0+URZ+0x30850], R7 ;  /* 0x03085007000085a7 */ /* 0x000ea4000800007f */
[----:B--2---:R-:W-:Y:S05]  /*2d5b0*/  @!P0 BRA `(.L_x_2019) ;  /* 0xfffffffc00f08947 */ /* 0x004fea000383ffff */
[----:B------:R-:W-:Y:S05]  /*2d5c0*/  BRA `(.L_x_2018) ;  /* 0xffffff1c00d47947 */ /* 0x000fea000383ffff */
.L_x_2063:
        /* <DEDUP_REMOVED lines=11> */
.L_x_2292:
[----:B------:R-:W-:Y:S05]  /*2d680*/  BSYNC B1 ;  /* 0x0000000000017941 */ /* 0x000fea0003800000 */
.L_x_2291:
[----:B------:R-:W-:Y:S05]  /*2d690*/  BRA `(.L_x_2293) ;  /* 0xffffff7000587947 */ /* 0x000fea000383ffff */
.L_x_2065:
[----:B------:R-:W-:Y:S01]  /*2d6a0*/  BSSY B1, `(.L_x_2294) ;  /* 0x0000006000017945 */ /* 0x000fe20003800000 */
[----:B------:R-:W-:-:S07]  /*2d6b0*/  IMAD.MOV.U32 R15, RZ, RZ, -0x1 ;  /* 0xffffffffff0f7424 */ /* 0x000fce00078e00ff */
[----:B0-----:R-:W-:Y:S05]  /*2d6c0*/  WARPSYNC.COLLECTIVE R15, `(.L_x_2295) ;  /* 0x000000000f0c7348 */ /* 0x001fea0003c00000 */
[----:B------:R-:W-:Y:S02]  /*2d6d0*/  ELECT P6, UR62, PT ;  /* 0x00000000003e782f */ /* 0x000fe400038c0000 */
[----:B------:R-:W-:Y:S01]  /*2d6e0*/  MOV R14, UR62 ;  /* 0x0000003e000e7c02 */ /* 0x000fe20008000f00 */
[----:B0-----:R-:W-:Y:S10]  /*2d6f0*/  ENDCOLLECTIVE ;  /* 0x000000000000791b */ /* 0x001ff40003800000 */
.L_x_2295:
[----:B------:R-:W-:Y:S05]  /*2d700*/  BSYNC B1 ;  /* 0x0000000000017941 */ /* 0x000fea0003800000 */
.L_x_2294:
[----:B------:R-:W-:Y:S01]  /*2d710*/  PLOP3.LUT P2, PT, P6, PT, PT, 0x80, 0x0 ;  /* 0x000000000000781c */ /* 0x000fe2000374f070 */
[----:B------:R-:W-:-:S12]  /*2d720*/  BRA `(.L_x_2064) ;  /* 0xffffff70004c7947 */ /* 0x000fd8000383ffff */
.L_x_2067:
[----:B0-----:R-:W2:Y:S02]  /*2d730*/  LDL R5, [R1] ;  /* 0x0000000001057983 */ /* 0x001ea40000100800 */
[----:B--2---:R0:W1:Y:S02]  /*2d740*/  SYNCS.PHASECHK.TRANS64.TRYWAIT P0, [R5+URZ+0x30820], R4 ;  /* 0x03082004050075a7 */ /* 0x004064000800017f */
[----:B-1----:R-:W-:Y:S05]  /*2d750*/  @!P0 NANOSLEEP.SYNCS 0x989680 ;  /* 0x009896800000895d */ /* 0x002fea0003900000 */
[----:B------:R-:W1:Y:S02]  /*2d760*/  @!P0 SYNCS.PHASECHK.TRANS64 P0, [R5+URZ+0x30820], R4 ;  /* 0x03082004050085a7 */ /* 0x000e64000800007f */
[----:B-1----:R-:W-:Y:S05]  /*2d770*/  @!P0 BRA `(.L_x_2067) ;  /* 0xfffffffc00ec8947 */ /* 0x002fea000383ffff */
[----:B------:R-:W-:Y:S05]  /*2d780*/  BRA `(.L_x_2296) ;  /* 0xffffff70005c7947 */ /* 0x000fea000383ffff */
.L_x_2071:
[----:B0-----:R0:W1:Y:S02]  /*2d790*/  SYNCS.PHASECHK.TRANS64.TRYWAIT P0, [R6+URZ+0x308a0], R9 ;  /* 0x0308a009060075a7 */ /* 0x001064000800017f */
[----:B-1----:R-:W-:Y:S05]  /*2d7a0*/  @!P0 NANOSLEEP.SYNCS 0x989680 ;  /* 0x009896800000895d */ /* 0x002fea0003900000 */
[----:B------:R-:W1:Y:S02]  /*2d7b0*/  @!P0 SYNCS.PHASECHK.TRANS64 P0, [R6+URZ+0x308a0], R9 ;  /* 0x0308a009060085a7 */ /* 0x000e64000800007f */
[----:B-1----:R-:W-:Y:S05]  /*2d7c0*/  @!P0 BRA `(.L_x_2071) ;  /* 0xfffffffc00f08947 */ /* 0x002fea000383ffff */
[----:B------:R-:W-:Y:S05]  /*2d7d0*/  BRA `(.L_x_2297) ;  /* 0xffffff7000807947 */ /* 0x000fea000383ffff */
.L_x_2079:
[----:B-1----:R1:W2:Y:S02]  /*2d7e0*/  SYNCS.PHASECHK.TRANS64.TRYWAIT P0, [R6+URZ+0x308c0], R9 ;  /* 0x0308c009060075a7 */ /* 0x0022a4000800017f */
[----:B--2---:R-:W-:Y:S05]  /*2d7f0*/  @!P0 NANOSLEEP.SYNCS 0x989680 ;  /* 0x009896800000895d */ /* 0x004fea0003900000 */
[----:B------:R-:W2:Y:S02]  /*2d800*/  @!P0 SYNCS.PHASECHK.TRANS64 P0, [R6+URZ+0x308c0], R9 ;  /* 0x0308c009060085a7 */ /* 0x000ea4000800007f */
[----:B--2---:R-:W-:Y:S05]  /*2d810*/  @!P0 BRA `(.L_x_2079) ;  /* 0xfffffffc00f08947 */ /* 0x004fea000383ffff */
[----:B------:R-:W-:Y:S05]  /*2d820*/  BRA `(.L_x_2298) ;  /* 0xffffff7400c47947 */ /* 0x000fea000383ffff */
.L_x_2089:
[----:B0-----:R0:W1:Y:S02]  /*2d830*/  SYNCS.PHASECHK.TRANS64.TRYWAIT P0, [R7+URZ+0x308a0], R6 ;  /* 0x0308a006070075a7 */ /* 0x001064000800017f */
[----:B-1----:R-:W-:Y:S05]  /*2d840*/  @!P0 NANOSLEEP.SYNCS 0x989680 ;  /* 0x009896800000895d */ /* 0x002fea0003900000 */
[----:B------:R-:W1:Y:S02]  /*2d850*/  @!P0 SYNCS.PHASECHK.TRANS64 P0, [R7+URZ+0x308a0], R6 ;  /* 0x0308a006070085a7 */ /* 0x000e64000800007f */
[----:B-1----:R-:W-:Y:S05]  /*2d860*/  @!P0 BRA `(.L_x_2089) ;  /* 0xfffffffc00f08947 */ /* 0x002fea000383ffff */
[----:B------:R-:W-:Y:S05]  /*2d870*/  BRA `(.L_x_2299) ;  /* 0xffffff7c00547947 */ /* 0x000fea000383ffff */
.L_x_2097:
[----:B-1----:R1:W2:Y:S02]  /*2d880*/  SYNCS.PHASECHK.TRANS64.TRYWAIT P0, [R7+URZ+0x308c0], R6 ;  /* 0x0308c006070075a7 */ /* 0x0022a4000800017f */
[----:B--2---:R-:W-:Y:S05]  /*2d890*/  @!P0 NANOSLEEP.SYNCS 0x989680 ;  /* 0x009896800000895d */ /* 0x004fea0003900000 */
[----:B------:R-:W2:Y:S02]  /*2d8a0*/  @!P0 SYNCS.PHASECHK.TRANS64 P0, [R7+URZ+0x308c0], R6 ;  /* 0x0308c006070085a7 */ /* 0x000ea4000800007f */
[----:B--2---:R-:W-:Y:S05]  /*2d8b0*/  @!P0 BRA `(.L_x_2097) ;  /* 0xfffffffc00f08947 */ /* 0x004fea000383ffff */
[----:B------:R-:W-:Y:S05]  /*2d8c0*/  BRA `(.L_x_2300) ;  /* 0xffffff8000907947 */ /* 0x000fea000383ffff */
.L_x_2121:
        /* <DEDUP_REMOVED lines=11> */
.L_x_2302:
[----:B------:R-:W-:Y:S05]  /*2d980*/  BSYNC B0 ;  /* 0x0000000000007941 */ /* 0x000fea0003800000 */
.L_x_2301:
[----:B------:R-:W-:Y:S05]  /*2d990*/  BRA `(.L_x_2303) ;  /* 0xffffff9000707947 */ /* 0x000fea000383ffff */
.L_x_2123:
[----:B------:R-:W-:Y:S01]  /*2d9a0*/  BSSY B0, `(.L_x_2304) ;  /* 0x0000006000007945 */ /* 0x000fe20003800000 */
[----:B------:R-:W-:-:S07]  /*2d9b0*/  IMAD.MOV.U32 R15, RZ, RZ, -0x1 ;  /* 0xffffffffff0f7424 */ /* 0x000fce00078e00ff */
[----:B01----:R-:W-:Y:S05]  /*2d9c0*/  WARPSYNC.COLLECTIVE R15, `(.L_x_2305) ;  /* 0x000000000f0c7348 */ /* 0x003fea0003c00000 */
[----:B------:R-:W-:Y:S02]  /*2d9d0*/  ELECT P6, UR62, PT ;  /* 0x00000000003e782f */ /* 0x000fe400038c0000 */
[----:B------:R-:W-:Y:S01]  /*2d9e0*/  MOV R14, UR62 ;  /* 0x0000003e000e7c02 */ /* 0x000fe20008000f00 */
[----:B01----:R-:W-:Y:S10]  /*2d9f0*/  ENDCOLLECTIVE ;  /* 0x000000000000791b */ /* 0x003ff40003800000 */
.L_x_2305:
[----:B------:R-:W-:Y:S05]  /*2da00*/  BSYNC B0 ;  /* 0x0000000000007941 */ /* 0x000fea0003800000 */
.L_x_2304:
[----:B------:R-:W-:Y:S05]  /*2da10*/  BRA `(.L_x_2306) ;  /* 0xffffff90007c7947 */ /* 0x000fea000383ffff */
.L_x_2125:
[----:B0-----:R0:W1:Y:S02]  /*2da20*/  SYNCS.PHASECHK.TRANS64.TRYWAIT P0, [R0+URZ+0x30840], R2 ;  /* 0x03084002000075a7 */ /* 0x001064000800017f */
[----:B-1----:R-:W-:Y:S05]  /*2da30*/  @!P0 NANOSLEEP.SYNCS 0x989680 ;  /* 0x009896800000895d */ /* 0x002fea0003900000 */
[----:B------:R-:W1:Y:S02]  /*2da40*/  @!P0 SYNCS.PHASECHK.TRANS64 P0, [R0+URZ+0x30840], R2 ;  /* 0x03084002000085a7 */ /* 0x000e64000800007f */
[----:B-1----:R-:W-:Y:S05]  /*2da50*/  @!P0 BRA `(.L_x_2125) ;  /* 0xfffffffc00f08947 */ /* 0x002fea000383ffff */
[----:B------:R-:W-:Y:S05]  /*2da60*/  BRA `(.L_x_2307) ;  /* 0xffffff9000e47947 */ /* 0x000fea000383ffff */
.L_x_2129:
[----:B------:R0:W5:Y:S01]  /*2da70*/  LDL.LU R9, [R1+0x3c] ;  /* 0x00003c0001097983 */ /* 0x0001620000300800 */
[----:B------:R-:W-:Y:S02]  /*2da80*/  IMAD.MOV.U32 R5, RZ, RZ, R11 ;  /* 0x000000ffff057224 */ /* 0x000fe400078e000b */
[----:B------:R-:W-:Y:S02]  /*2da90*/  IMAD.MOV.U32 R13, RZ, RZ, R3 ;  /* 0x000000ffff0d7224 */ /* 0x000fe400078e0003 */
[----:B------:R-:W-:Y:S02]  /*2daa0*/  IMAD.MOV.U32 R12, RZ, RZ, RZ ;  /* 0x000000ffff0c7224 */ /* 0x000fe400078e00ff */
[----:B------:R-:W-:Y:S02]  /*2dab0*/  IMAD.MOV.U32 R11, RZ, RZ, 0x181f ;  /* 0x0000181fff0b7424 */ /* 0x000fe400078e00ff */
[----:B0-----:R-:W-:-:S07]  /*2dac0*/  IMAD.MOV.U32 R15, RZ, RZ, -0x1 ;  /* 0xffffffffff0f7424 */ /* 0x001fce00078e00ff */
[----:B-----5:R-:W-:Y:S05]  /*2dad0*/  WARPSYNC.COLLECTIVE R15, `(.L_x_2308) ;  /* 0x000000000f087348 */ /* 0x020fea0003c00000 */
[----:B------:R0:W1:Y:S02]  /*2dae0*/  SHFL.IDX P6, R14, R13, R12, R11 ;  /* 0x0000000c0d0e7389 */ /* 0x00006400000c000b */
[----:B01---5:R-:W-:Y:S01]  /*2daf0*/  ENDCOLLECTIVE ;  /* 0x000000000000791b */ /* 0x023fe20003800000 */
.L_x_2308:
[----:B------:R-:W-:Y:S02]  /*2db00*/  IMAD.MOV.U32 R13, RZ, RZ, R4 ;  /* 0x000000ffff0d7224 */ /* 0x000fe400078e0004 */
[----:B------:R-:W-:-:S07]  /*2db10*/  IMAD.MOV.U32 R6, RZ, RZ, R14 ;  /* 0x000000ffff067224 */ /* 0x000fce00078e000e */
[----:B------:R-:W-:Y:S05]  /*2db20*/  WARPSYNC.COLLECTIVE R15, `(.L_x_2309) ;  /* 0x000000000f087348 */ /* 0x000fea0003c00000 */
[----:B------:R0:W1:Y:S02]  /*2db30*/  SHFL.IDX P6, R14, R13, R12, R11 ;  /* 0x0000000c0d0e7389 */ /* 0x00006400000c000b */
[----:B01----:R-:W-:Y:S01]  /*2db40*/  ENDCOLLECTIVE ;  /* 0x000000000000791b */ /* 0x003fe20003800000 */
.L_x_2309:
[----:B------:R-:W-:Y:S02]  /*2db50*/  IMAD R2, R9, R7, RZ ;  /* 0x0000000709027224 */ /* 0x000fe400078e02ff */
[----:B------:R0:W5:Y:S01]  /*2db60*/  LDL R9, [R1+0x28] ;  /* 0x0000280001097983 */ /* 0x0001620000100800 */
[----:B------:R-:W-:Y:S02]  /*2db70*/  IMAD.IADD R0, R10, 0x1, R5 ;  /* 0x000000010a007824 */ /* 0x000fe400078e0205 */
[----:B------:R-:W-:Y:S02]  /*2db80*/  IMAD.MOV.U32 R7, RZ, RZ, R14 ;  /* 0x000000ffff077224 */ /* 0x000fe400078e000e */
[----:B------:R-:W-:Y:S01]  /*2db90*/  IMAD.MOV.U32 R13, RZ, RZ, R3 ;  /* 0x000000ffff0d7224 */ /* 0x000fe200078e0003 */
[C---:B------:R-:W-:Y:S01]  /*2dba0*/  ISETP.GE.AND P2, PT, R0.reuse, R2, PT ;  /* 0x000000020000720c */ /* 0x040fe20003f46270 */
[----:B------:R-:W-:Y:S02]  /*2dbb0*/  IMAD.MOV.U32 R12, RZ, RZ, 0x1 ;  /* 0x00000001ff0c7424 */ /* 0x000fe400078e00ff */
[----:B0-----:R-:W-:-:S10]  /*2dbc0*/  VIADD R5, R0, 0x10 ;  /* 0x0000001000057836 */ /* 0x001fd40000000000 */
[----:B-----5:R-:W-:Y:S05]  /*2dbd0*/  WARPSYNC.COLLECTIVE R15, `(.L_x_2310) ;  /* 0x000000000f087348 */ /* 0x020fea0003c00000 */
[----:B------:R0:W1:Y:S02]  /*2dbe0*/  SHFL.IDX P6, R14, R13, R12, R11 ;  /* 0x0000000c0d0e7389 */ /* 0x00006400000c000b */
[----:B01---5:R-:W-:Y:S01]  /*2dbf0*/  ENDCOLLECTIVE ;  /* 0x000000000000791b */ /* 0x023fe20003800000 */
.L_x_2310:
[----:B------:R-:W-:-:S05]  /*2dc00*/  @!P2 LEA R7, P5, R8, R7, 0x1 ;  /* 0x000000070807a211 */ /* 0x000fca00078a08ff */
[----:B------:R-:W-:Y:S02]  /*2dc10*/  @!P2 IMAD.X R6, RZ, RZ, R6, P5 ;  /* 0x000000ffff06a224 */ /* 0x000fe400028e0606 */
[----:B------:R-:W-:-:S03]  /*2dc20*/  IMAD.MOV.U32 R13, RZ, RZ, R4 ;  /* 0x000000ffff0d7224 */ /* 0x000fc600078e0004 */
[----:B------:R-:W-:-:S04]  /*2dc30*/  @!P2 LOP3.LUT R7, R7, R6, RZ, 0x3c, !PT ;  /* 0x000000060707a212 */ /* 0x000fc800078e3cff */
[----:B------:R-:W-:-:S04]  /*2dc40*/  @!P2 LOP3.LUT R6, R7, R6, RZ, 0x3c, !PT ;  /* 0x000000060706a212 */ /* 0x000fc800078e3cff */
[----:B------:R-:W-:-:S05]  /*2dc50*/  @!P2 LOP3.LUT R7, R7, R6, RZ, 0x3c, !PT ;  /* 0x000000060707a212 */ /* 0x000fca00078e3cff */
[----:B------:R-:W-:Y:S01]  /*2dc60*/  @!PT LDS RZ, [RZ] ;  /* 0x00000000fffff984 */ /* 0x000fe20000000800 */
[----:B------:R-:W-:Y:S01]  /*2dc70*/  @!PT LDS RZ, [RZ] ;  /* 0x00000000fffff984 */ /* 0x000fe20000000800 */
[----:B------:R-:W-:Y:S01]  /*2dc80*/  @!PT LDS RZ, [RZ] ;  /* 0x00000000fffff984 */ /* 0x000fe20000000800 */
[----:B------:R-:W-:Y:S04]  /*2dc90*/  @!P2 LDGSTS.E.BYPASS.LTC128B.128 [R9+0x10400], desc[UR60][R6.64], !P4 ;  /* 0x104000000609afae */ /* 0x000fe8000e101d7c */
[----:B------:R-:W-:Y:S04]  /*2dca0*/  @!P2 LDGSTS.E.BYPASS.LTC128B.128 [R9+0x14400], desc[UR60][R6.64+0x80], !P3 ;  /* 0x144000800609afae */ /* 0x000fe8000d901d7c */
[----:B------:R-:W-:Y:S04]  /*2dcb0*/  @!P2 LDGSTS.E.BYPASS.LTC128B.128 [R9+0x18400], desc[UR60][R6.64+0x100], !P0 ;  /* 0x184001000609afae */ /* 0x000fe8000c101d7c */
[----:B------:R0:W-:Y:S01]  /*2dcc0*/  @!P2 LDGSTS.E.BYPASS.LTC128B.128 [R9+0x1c400], desc[UR60][R6.64+0x180], !P1 ;  /* 0x1c4001800609afae */ /* 0x0001e2000c901d7c */
[----:B------:R-:W-:Y:S01]  /*2dcd0*/  ISETP.GE.AND P2, PT, R5, R2, PT ;  /* 0x000000020500720c */ /* 0x000fe20003f46270 */
[----:B0-----:R-:W-:-:S12]  /*2dce0*/  IMAD.MOV.U32 R7, RZ, RZ, R14 ;  /* 0x000000ffff077224 */ /* 0x001fd800078e000e */
[----:B------:R-:W-:Y:S05]  /*2dcf0*/  WARPSYNC.COLLECTIVE R15, `(.L_x_2311) ;  /* 0x000000000f087348 */ /* 0x000fea0003c00000 */
[----:B------:R0:W1:Y:S02]  /*2dd00*/  SHFL.IDX P6, R14, R13, R12, R11 ;  /* 0x0000000c0d0e7389 */ /* 0x00006400000c000b */
[----:B01----:R-:W-:Y:S01]  /*2dd10*/  ENDCOLLECTIVE ;  /* 0x000000000000791b */ /* 0x003fe20003800000 */
.L_x_2311:
[----:B------:R-:W-:Y:S02]  /*2dd20*/  IMAD.MOV.U32 R13, RZ, RZ, R3 ;  /* 0x000000ffff0d7224 */ /* 0x000fe400078e0003 */
[----:B------:R-:W-:Y:S02]  /*2dd30*/  IMAD.MOV.U32 R12, RZ, RZ, 0x2 ;  /* 0x00000002ff0c7424 */ /* 0x000fe400078e00ff */
[----:B------:R-:W-:-:S07]  /*2dd40*/  IMAD.MOV.U32 R5, RZ, RZ, R14 ;  /* 0x000000ffff057224 */ /* 0x000fce00078e000e */
[----:B------:R-:W-:Y:S05]  /*2dd50*/  WARPSYNC.COLLECTIVE R15, `(.L_x_2312) ;  /* 0x000000000f087348 */ /* 0x000fea0003c00000 */
[----:B------:R0:W1:Y:S02]  /*2dd60*/  SHFL.IDX P6, R14, R13, R12, R11 ;  /* 0x0000000c0d0e7389 */ /* 0x00006400000c000b */
[----:B01----:R-:W-:Y:S01]  /*2dd70*/  ENDCOLLECTIVE ;  /* 0x000000000000791b */ /* 0x003fe20003800000 */
.L_x_2312:
[----:B------:R-:W-:-:S05]  /*2dd80*/  @!P2 LEA R5, P5, R8, R5, 0x1 ;  /* 0x000000050805a211 */ /* 0x000fca00078a08ff */
[----:B------:R-:W-:-:S04]  /*2dd90*/  @!P2 IMAD.X R6, RZ, RZ, R7, P5 ;  /* 0x000000ffff06a224 */ /* 0x000fc800028e0607 */
[----:B------:R-:W-:Y:S02]  /*2dda0*/  @!P2 IMAD.MOV.U32 R7, RZ, RZ, R6 ;  /* 0x000000ffff07a224 */ /* 0x000fe400078e0006 */
[----:B------:R-:W-:Y:S02]  /*2ddb0*/  @!P2 IMAD.MOV.U32 R6, RZ, RZ, R5 ;  /* 0x000000ffff06a224 */ /* 0x000fe400078e0005 */
[----:B------:R-:W-:Y:S02]  /*2ddc0*/  IMAD.MOV.U32 R13, RZ, RZ, R4 ;  /* 0x000000ffff0d7224 */ /* 0x000fe400078e0004 */
[----:B------:R-:W-:Y:S01]  /*2ddd0*/  VIADD R5, R0, 0x20 ;  /* 0x0000002000057836 */ /* 0x000fe20000000000 */
        /* <DEDUP_REMOVED lines=12> */
.L_x_2313:
[----:B------:R-:W-:Y:S02]  /*2dea0*/  IMAD.MOV.U32 R13, RZ, RZ, R3 ;  /* 0x000000ffff0d7224 */ /* 0x000fe400078e0003 */
[----:B------:R-:W-:Y:S02]  /*2deb0*/  IMAD.MOV.U32 R12, RZ, RZ, 0x3 ;  /* 0x00000003ff0c7424 */ /* 0x000fe400078e00ff */
[----:B------:R-:W-:-:S07]  /*2dec0*/  IMAD.MOV.U32 R5, RZ, RZ, R14 ;  /* 0x000000ffff057224 */ /* 0x000fce00078e000e */
[----:B------:R-:W-:Y:S05]  /*2ded0*/  WARPSYNC.COLLECTIVE R15, `(.L_x_2314) ;  /* 0x000000000f087348 */ /* 0x000fea0003c00000 */
[----:B------:R0:W1:Y:S02]  /*2dee0*/  SHFL.IDX P6, R14, R13, R12, R11 ;  /* 0x0000000c0d0e7389 */ /* 0x00006400000c000b */
[----:B01----:R-:W-:Y:S01]  /*2def0*/  ENDCOLLECTIVE ;  /* 0x000000000000791b */ /* 0x003fe20003800000 */
.L_x_2314:
        /* <DEDUP_REMOVED lines=18> */
.L_x_2315:
[----:B------:R-:W-:Y:S02]  /*2e020*/  IMAD.MOV.U32 R13, RZ, RZ, R3 ;  /* 0x000000ffff0d7224 */ /* 0x000fe400078e0003 */
[----:B------:R-:W-:Y:S02]  /*2e030*/  IMAD.MOV.U32 R12, RZ, RZ, 0x4 ;  /* 0x00000004ff0c7424 */ /* 0x000fe400078e00ff */
[----:B------:R-:W-:-:S07]  /*2e040*/  IMAD.MOV.U32 R5, RZ, RZ, R14 ;  /* 0x000000ffff057224 */ /* 0x000fce00078e000e */
[----:B------:R-:W-:Y:S05]  /*2e050*/  WARPSYNC.COLLECTIVE R15, `(.L_x_2316) ;  /* 0x000000000f087348 */ /* 0x000fea0003c00000 */
[----:B------:R0:W1:Y:S02]  /*2e060*/  SHFL.IDX P6, R14, R13, R12, R11 ;  /* 0x0000000c0d0e7389 */ /* 0x00006400000c000b */
[----:B01----:R-:W-:Y:S01]  /*2e070*/  ENDCOLLECTIVE ;  /* 0x000000000000791b */ /* 0x003fe20003800000 */
.L_x_2316:
        /* <DEDUP_REMOVED lines=18> */
.L_x_2317:
[----:B------:R-:W-:Y:S02]  /*2e1a0*/  IMAD.MOV.U32 R13, RZ, RZ, R3 ;  /* 0x000000ffff0d7224 */ /* 0x000fe400078e0003 */
[----:B------:R-:W-:Y:S02]  /*2e1b0*/  IMAD.MOV.U32 R12, RZ, RZ, 0x5 ;  /* 0x00000005ff0c7424 */ /* 0x000fe400078e00ff */
[----:B------:R-:W-:-:S07]  /*2e1c0*/  IMAD.MOV.U32 R5, RZ, RZ, R14 ;  /* 0x000000ffff057224 */ /* 0x000fce00078e000e */
[----:B------:R-:W-:Y:S05]  /*2e1d0*/  WARPSYNC.COLLECTIVE R15, `(.L_x_2318) ;  /* 0x000000000f087348 */ /* 0x000fea0003c00000 */
[----:B------:R0:W1:Y:S02]  /*2e1e0*/  SHFL.IDX P6, R14, R13, R12, R11 ;  /* 0x0000000c0d0e7389 */ /* 0x00006400000c000b */
[----:B01----:R-:W-:Y:S01]  /*2e1f0*/  ENDCOLLECTIVE ;  /* 0x000000000000791b */ /* 0x003fe20003800000 */
.L_x_2318:
        /* <DEDUP_REMOVED lines=18> */
.L_x_2319:
[----:B------:R-:W-:Y:S02]  /*2e320*/  IMAD.MOV.U32 R13, RZ, RZ, R3 ;  /* 0x000000ffff0d7224 */ /* 0x000fe400078e0003 */
[----:B------:R-:W-:Y:S02]  /*2e330*/  IMAD.MOV.U32 R12, RZ, RZ, 0x6 ;  /* 0x00000006ff0c7424 */ /* 0x000fe400078e00ff */
[----:B------:R-:W-:-:S07]  /*2e340*/  IMAD.MOV.U32 R5, RZ, RZ, R14 ;  /* 0x000000ffff057224 */ /* 0x000fce00078e000e */
[----:B------:R-:W-:Y:S05]  /*2e350*/  WARPSYNC.COLLECTIVE R15, `(.L_x_2320) ;  /* 0x000000000f087348 */ /* 0x000fea0003c00000 */
[----:B------:R0:W1:Y:S02]  /*2e360*/  SHFL.IDX P6, R14, R13, R12, R11 ;  /* 0x0000000c0d0e7389 */ /* 0x00006400000c000b */
[----:B01----:R-:W-:Y:S01]  /*2e370*/  ENDCOLLECTIVE ;  /* 0x000000000000791b */ /* 0x003fe20003800000 */
.L_x_2320:
        /* <DEDUP_REMOVED lines=18> */
.L_x_2321:
[----:B------:R-:W-:Y:S02]  /*2e4a0*/  IMAD.MOV.U32 R13, RZ, RZ, R3 ;  /* 0x000000ffff0d7224 */ /* 0x000fe400078e0003 */
[----:B------:R-:W-:Y:S02]  /*2e4b0*/  IMAD.MOV.U32 R12, RZ, RZ, 0x7 ;  /* 0x00000007ff0c7424 */ /* 0x000fe400078e00ff */
[----:B------:R-:W-:-:S07]  /*2e4c0*/  IMAD.MOV.U32 R5, RZ, RZ, R14 ;  /* 0x000000ffff057224 */ /* 0x000fce00078e000e */
[----:B------:R-:W-:Y:S05]  /*2e4d0*/  WARPSYNC.COLLECTIVE R15, `(.L_x_2322) ;  /* 0x000000000f087348 */ /* 0x000fea0003c00000 */
[----:B------:R0:W1:Y:S02]  /*2e4e0*/  SHFL.IDX P6, R14, R13, R12, R11 ;  /* 0x0000000c0d0e7389 */ /* 0x00006400000c000b */
[----:B01----:R-:W-:Y:S01]  /*2e4f0*/  ENDCOLLECTIVE ;  /* 0x000000000000791b */ /* 0x003fe20003800000 */
.L_x_2322:
[----:B------:R-:W-:-:S05]  /*2e500*/  @!P2 LEA R5, P5, R8, R5, 0x1 ;  /* 0x000000050805a211 */ /* 0x000fca00078a08ff */
[----:B------:R-:W-:-:S04]  /*2e510*/  @!P2 IMAD.X R6, RZ, RZ, R7, P5 ;  /* 0x000000ffff06a224 */ /* 0x000fc800028e0607 */
[----:B------:R-:W-:Y:S02]  /*2e520*/  @!P2 IMAD.MOV.U32 R7, RZ, RZ, R6 ;  /* 0x000000ffff07a224 */ /* 0x000fe400078e0006 */
[----:B------:R-:W-:Y:S02]  /*2e530*/  IMAD.MOV.U32 R13, RZ, RZ, R4 ;  /* 0x000000ffff0d7224 */ /* 0x000fe400078e0004 */
[----:B------:R-:W-:-:S05]  /*2e540*/  @!P2 IMAD.MOV.U32 R6, RZ, RZ, R5 ;  /* 0x000000ffff06a224 */ /* 0x000fca00078e0005 */
[----:B------:R-:W-:Y:S01]  /*2e550*/  @!PT LDS RZ, [RZ] ;  /* 0x00000000fffff984 */ /* 0x000fe20000000800 */
[----:B------:R-:W-:Y:S01]  /*2e560*/  @!PT LDS RZ, [RZ] ;  /* 0x00000000fffff984 */ /* 0x000fe20000000800 */
[----:B------:R-:W-:Y:S01]  /*2e570*/  @!PT LDS RZ, [RZ] ;  /* 0x00000000fffff984 */ /* 0x000fe20000000800 */
[----:B------:R0:W-:Y:S01]  /*2e580*/  @!P2 LDGSTS.E.BYPASS.LTC128B.128 [R9+0x13400], desc[UR60][R6.64], !P4 ;  /* 0x134000000609afae */ /* 0x0001e2000e101d7c */
[----:B------:R-:W-:-:S03]  /*2e590*/  IMAD.MOV.U32 R5, RZ, RZ, R14 ;  /* 0x000000ffff057224 */ /* 0x000fc600078e000e */
[----:B------:R0:W-:Y:S04]  /*2e5a0*/  @!P2 LDGSTS.E.BYPASS.LTC128B.128 [R9+0x17400], desc[UR60][R6.64+0x80], !P3 ;  /* 0x174000800609afae */ /* 0x0001e8000d901d7c */
[----:B0-----:R-:W-:Y:S05]  /*2e5b0*/  WARPSYNC.COLLECTIVE R15, `(.L_x_2323) ;  /* 0x000000000f087348 */ /* 0x001fea0003c00000 */
[----:B------:R1:W2:Y:S02]  /*2e5c0*/  SHFL.IDX P6, R14, R13, R12, R11 ;  /* 0x0000000c0d0e7389 */ /* 0x0002a400000c000b */
[----:B012---:R-:W-:Y:S01]  /*2e5d0*/  ENDCOLLECTIVE ;  /* 0x000000000000791b */ /* 0x007fe20003800000 */
.L_x_2323:
[----:B------:R-:W-:Y:S01]  /*2e5e0*/  @!PT LDS RZ, [RZ] ;  /* 0x00000000fffff984 */ /* 0x000fe20000000800 */
[----:B------:R-:W-:Y:S01]  /*2e5f0*/  @!PT LDS RZ, [RZ] ;  /* 0x00000000fffff984 */ /* 0x000fe20000000800 */
[----:B------:R-:W-:Y:S01]  /*2e600*/  @!PT LDS RZ, [RZ] ;  /* 0x00000000fffff984 */ /* 0x000fe20000000800 */
[----:B------:R0:W-:Y:S04]  /*2e610*/  @!P2 LDGSTS.E.BYPASS.LTC128B.128 [R9+0x1b400], desc[UR60][R6.64+0x100], !P0 ;  /* 0x1b4001000609afae */ /* 0x0001e8000c101d7c */
[----:B------:R0:W-:Y:S01]  /*2e620*/  @!P2 LDGSTS.E.BYPASS.LTC128B.128 [R9+0x1f400], desc[UR60][R6.64+0x180], !P1 ;  /* 0x1f4001800609afae */ /* 0x0001e2000c901d7c */
[----:B------:R-:W-:Y:S01]  /*2e630*/  IMAD.MOV.U32 R3, RZ, RZ, R14 ;  /* 0x000000ffff037224 */ /* 0x000fe200078e000e */
[----:B------:R-:W-:Y:S06]  /*2e640*/  BRA `(.L_x_2324) ;  /* 0xffffff9400c07947 */ /* 0x000fec000383ffff */
.L_x_2134:
[----:B-1----:R-:W3:Y:S02]  /*2e650*/  LDL R2, [R1] ;  /* 0x0000000001027983 */ /* 0x002ee40000100800 */
[----:B---3--:R1:W3:Y:S02]  /*2e660*/  SYNCS.PHASECHK.TRANS64.TRYWAIT P0, [R2+URZ+0x30820], R0 ;  /* 0x03082000020075a7 */ /* 0x0082e4000800017f */
[----:B---3--:R-:W-:Y:S05]  /*2e670*/  @!P0 NANOSLEEP.SYNCS 0x989680 ;  /* 0x009896800000895d */ /* 0x008fea0003900000 */
[----:B------:R-:W3:Y:S02]  /*2e680*/  @!P0 SYNCS.PHASECHK.TRANS64 P0, [R2+URZ+0x30820], R0 ;  /* 0x03082000020085a7 */ /* 0x000ee4000800007f */
[----:B---3--:R-:W-:Y:S05]  /*2e690*/  @!P0 BRA `(.L_x_2134) ;  /* 0xfffffffc00ec8947 */ /* 0x008fea000383ffff */
[----:B------:R-:W-:Y:S05]  /*2e6a0*/  BRA `(.L_x_2325) ;  /* 0xffffff98003c7947 */ /* 0x000fea000383ffff */
.L_x_2143:
[----:B-1----:R1:W2:Y:S02]  /*2e6b0*/  SYNCS.PHASECHK.TRANS64.TRYWAIT P0, [R3+URZ+0x30840], R2 ;  /* 0x03084002030075a7 */ /* 0x0022a4000800017f */
[----:B--2---:R-:W-:Y:S05]  /*2e6c0*/  @!P0 NANOSLEEP.SYNCS 0x989680 ;  /* 0x009896800000895d */ /* 0x004fea0003900000 */
[----:B------:R-:W2:Y:S02]  /*2e6d0*/  @!P0 SYNCS.PHASECHK.TRANS64 P0, [R3+URZ+0x30840], R2 ;  /* 0x03084002030085a7 */ /* 0x000ea4000800007f */
[----:B--2---:R-:W-:Y:S05]  /*2e6e0*/  @!P0 BRA `(.L_x_2143) ;  /* 0xfffffffc00f08947 */ /* 0x004fea000383ffff */
[----:B------:R-:W-:Y:S05]  /*2e6f0*/  BRA `(.L_x_2326) ;  /* 0xffffff9c00087947 */ /* 0x000fea000383ffff */
.L_x_2151:
[----:B0-----:R0:W1:Y:S02]  /*2e700*/  SYNCS.PHASECHK.TRANS64.TRYWAIT P0, [R2+URZ+0x30860], R3 ;  /* 0x03086003020075a7 */ /* 0x001064000800017f */
[----:B-1----:R-:W-:Y:S05]  /*2e710*/  @!P0 NANOSLEEP.SYNCS 0x989680 ;  /* 0x009896800000895d */ /* 0x002fea0003900000 */
[----:B------:R-:W1:Y:S02]  /*2e720*/  @!P0 SYNCS.PHASECHK.TRANS64 P0, [R2+URZ+0x30860], R3 ;  /* 0x03086003020085a7 */ /* 0x000e64000800007f */
[----:B-1----:R-:W-:Y:S05]  /*2e730*/  @!P0 BRA `(.L_x_2151) ;  /* 0xfffffffc00f08947 */ /* 0x002fea000383ffff */
[----:B------:R-:W-:Y:S05]  /*2e740*/  BRA `(.L_x_2327) ;  /* 0xffffffa000647947 */ /* 0x000fea000383ffff */
.L_x_2163:
[----:B-1----:R1:W2:Y:S02]  /*2e750*/  SYNCS.PHASECHK.TRANS64.TRYWAIT P0, [R3+URZ+0x30840], R2 ;  /* 0x03084002030075a7 */ /* 0x0022a4000800017f */
[----:B--2---:R-:W-:Y:S05]  /*2e760*/  @!P0 NANOSLEEP.SYNCS 0x989680 ;  /* 0x009896800000895d */ /* 0x004fea0003900000 */
[----:B------:R-:W2:Y:S02]  /*2e770*/  @!P0 SYNCS.PHASECHK.TRANS64 P0, [R3+URZ+0x30840], R2 ;  /* 0x03084002030085a7 */ /* 0x000ea4000800007f */
[----:B--2---:R-:W-:Y:S05]  /*2e780*/  @!P0 BRA `(.L_x_2163) ;  /* 0xfffffffc00f08947 */ /* 0x004fea000383ffff */
[----:B------:R-:W-:Y:S05]  /*2e790*/  BRA `(.L_x_2328) ;  /* 0xffffffa800887947 */ /* 0x000fea000383ffff */
.L_x_2171:
[----:B0-----:R0:W1:Y:S02]  /*2e7a0*/  SYNCS.PHASECHK.TRANS64.TRYWAIT P0, [R2+URZ+0x30860], R3 ;  /* 0x03086003020075a7 */ /* 0x001064000800017f */
[----:B-1----:R-:W-:Y:S05]  /*2e7b0*/  @!P0 NANOSLEEP.SYNCS 0x989680 ;  /* 0x009896800000895d */ /* 0x002fea0003900000 */
[----:B------:R-:W1:Y:S02]  /*2e7c0*/  @!P0 SYNCS.PHASECHK.TRANS64 P0, [R2+URZ+0x30860], R3 ;  /* 0x03086003020085a7 */ /* 0x000e64000800007f */
[----:B-1----:R-:W-:Y:S05]  /*2e7d0*/  @!P0 BRA `(.L_x_2171) ;  /* 0xfffffffc00f08947 */ /* 0x002fea000383ffff */
[----:B------:R-:W-:Y:S05]  /*2e7e0*/  BRA `(.L_x_2329) ;  /* 0xffffffac00e47947 */ /* 0x000fea000383ffff */
.L_x_2183:
[----:B--2---:R2:W3:Y:S02]  /*2e7f0*/  SYNCS.PHASECHK.TRANS64.TRYWAIT P0, [R3+URZ+0x30840], R2 ;  /* 0x03084002030075a7 */ /* 0x0044e4000800017f */
[----:B---3--:R-:W-:Y:S05]  /*2e800*/  @!P0 NANOSLEEP.SYNCS 0x989680 ;  /* 0x009896800000895d */ /* 0x008fea0003900000 */
[----:B------:R-:W3:Y:S02]  /*2e810*/  @!P0 SYNCS.PHASECHK.TRANS64 P0, [R3+URZ+0x30840], R2 ;  /* 0x03084002030085a7 */ /* 0x000ee4000800007f */
[----:B---3--:R-:W-:Y:S05]  /*2e820*/  @!P0 BRA `(.L_x_2183) ;  /* 0xfffffffc00f08947 */ /* 0x008fea000383ffff */
[----:B------:R-:W-:Y:S05]  /*2e830*/  BRA `(.L_x_2330) ;  /* 0xffffffb400dc7947 */ /* 0x000fea000383ffff */
.L_x_2191:
[----:B0-----:R0:W1:Y:S02]  /*2e840*/  SYNCS.PHASECHK.TRANS64.TRYWAIT P0, [R2+URZ+0x30860], R5 ;  /* 0x03086005020075a7 */ /* 0x001064000800017f */
[----:B-1----:R-:W-:Y:S05]  /*2e850*/  @!P0 NANOSLEEP.SYNCS 0x989680 ;  /* 0x009896800000895d */ /* 0x002fea0003900000 */
[----:B------:R-:W1:Y:S02]  /*2e860*/  @!P0 SYNCS.PHASECHK.TRANS64 P0, [R2+URZ+0x30860], R5 ;  /* 0x03086005020085a7 */ /* 0x000e64000800007f */
[----:B-1----:R-:W-:Y:S05]  /*2e870*/  @!P0 BRA `(.L_x_2191) ;  /* 0xfffffffc00f08947 */ /* 0x002fea000383ffff */
[----:B------:R-:W-:Y:S05]  /*2e880*/  BRA `(.L_x_2331) ;  /* 0xffffffbc00347947 */ /* 0x000fea000383ffff */
.L_x_2205:
[----:B---3--:R3:W4:Y:S02]  /*2e890*/  SYNCS.PHASECHK.TRANS64.TRYWAIT P0, [R0+URZ+0x30860], R2 ;  /* 0x03086002000075a7 */ /* 0x008724000800017f */
[----:B----4-:R-:W-:Y:S05]  /*2e8a0*/  @!P0 NANOSLEEP.SYNCS 0x989680 ;  /* 0x009896800000895d */ /* 0x010fea0003900000 */
[----:B------:R-:W4:Y:S02]  /*2e8b0*/  @!P0 SYNCS.PHASECHK.TRANS64 P0, [R0+URZ+0x30860], R2 ;  /* 0x03086002000085a7 */ /* 0x000f24000800007f */
[----:B----4-:R-:W-:Y:S05]  /*2e8c0*/  @!P0 BRA `(.L_x_2205) ;  /* 0xfffffffc00f08947 */ /* 0x010fea000383ffff */
[----:B------:R-:W-:Y:S05]  /*2e8d0*/  BRA `(.L_x_2332) ;  /* 0xffffffc4000c7947 */ /* 0x000fea000383ffff */
.L_x_2215:
[----:B------:R-:W-:Y:S01]  /*2e8e0*/  BSSY B0, `(.L_x_2333) ;  /* 0x0000008000007945 */ /* 0x000fe20003800000 */
[----:B------:R-:W-:Y:S02]  /*2e8f0*/  IMAD.MOV.U32 R13, RZ, RZ, R16 ;  /* 0x000000ffff0d7224 */ /* 0x000fe400078e0010 */
[----:B------:R-:W-:Y:S02]  /*2e900*/  IMAD.MOV.U32 R12, RZ, RZ, RZ ;  /* 0x000000ffff0c7224 */ /* 0x000fe400078e00ff */
[----:B------:R-:W-:Y:S02]  /*2e910*/  IMAD.MOV.U32 R11, RZ, RZ, 0x1f ;  /* 0x0000001fff0b7424 */ /* 0x000fe400078e00ff */
[----:B------:R-:W-:-:S07]  /*2e920*/  IMAD.MOV.U32 R15, RZ, RZ, -0x1 ;  /* 0xffffffffff0f7424 */ /* 0x000fce00078e00ff */
[----:B--2--5:R-:W-:Y:S05]  /*2e930*/  WARPSYNC.COLLECTIVE R15, `(.L_x_2334) ;  /* 0x000000000f087348 */ /* 0x024fea0003c00000 */
[----:B------:R0:W1:Y:S02]  /*2e940*/  SHFL.IDX P6, R14, R13, R12, R11 ;  /* 0x0000000c0d0e7389 */ /* 0x00006400000c000b */
[----:B012--5:R-:W-:Y:S01]  /*2e950*/  ENDCOLLECTIVE ;  /* 0x000000000000791b */ /* 0x027fe20003800000 */
.L_x_2334:
[----:B------:R-:W-:Y:S05]  /*2e960*/  BSYNC B0 ;  /* 0x0000000000007941 */ /* 0x000fea0003800000 */
.L_x_2333:
        /* <DEDUP_REMOVED lines=10> */
.L_x_2335:
[----:B------:R-:W-:Y:S02]  /*2ea10*/  ULDC UR4, c[0x0][0xc3c] ;  /* 0x00030f0000047ab9 */ /* 0x000fe40000000800 */
        /* <DEDUP_REMOVED lines=15> */
.L_x_2336:
        /* <DEDUP_REMOVED lines=9> */
.L_x_2337:
        /* <DEDUP_REMOVED lines=8> */
.L_x_2338:
        /* <DEDUP_REMOVED lines=8> */
.L_x_2339:
        /* <DEDUP_REMOVED lines=8> */
.L_x_2340:
        /* <DEDUP_REMOVED lines=9> */
.L_x_2341:
[----:B------:R-:W-:Y:S01]  /*2edb0*/  IMAD.MOV.U32 R16, RZ, RZ, R14 ;  /* 0x000000ffff107224 */ /* 0x000fe200078e000e */
[----:B------:R-:W-:Y:S06]  /*2edc0*/  BRA `(.L_x_2342) ;  /* 0xffffffc800147947 */ /* 0x000fec000383ffff */
.L_x_2220:
[----:B------:R-:W-:Y:S01]  /*2edd0*/  BSSY B0, `(.L_x_2343) ;  /* 0x0000008000007945 */ /* 0x000fe20003800000 */
[----:B-----5:R-:W-:Y:S02]  /*2ede0*/  IMAD.MOV.U32 R13, RZ, RZ, R2 ;  /* 0x000000ffff0d7224 */ /* 0x020fe400078e0002 */
[----:B------:R-:W-:Y:S02]  /*2edf0*/  IMAD.MOV.U32 R12, RZ, RZ, 0x1 ;  /* 0x00000001ff0c7424 */ /* 0x000fe400078e00ff */
[----:B------:R-:W-:Y:S02]  /*2ee00*/  IMAD.MOV.U32 R11, RZ, RZ, RZ ;  /* 0x000000ffff0b7224 */ /* 0x000fe400078e00ff */
[----:B------:R-:W-:-:S07]  /*2ee10*/  IMAD.MOV.U32 R15, RZ, RZ, -0x1 ;  /* 0xffffffffff0f7424 */ /* 0x000fce00078e00ff */
[----:B0-----:R-:W-:Y:S05]  /*2ee20*/  WARPSYNC.COLLECTIVE R15, `(.L_x_2344) ;  /* 0x000000000f087348 */ /* 0x001fea0003c00000 */
[----:B------:R1:W2:Y:S02]  /*2ee30*/  SHFL.UP P6, R14, R13, R12, R11 ;  /* 0x0400000c0d0e7389 */ /* 0x0002a400000c000b */
[----:B012---:R-:W-:Y:S01]  /*2ee40*/  ENDCOLLECTIVE ;  /* 0x000000000000791b */ /* 0x007fe20003800000 */
.L_x_2344:
[----:B------:R-:W-:Y:S05]  /*2ee50*/  BSYNC B0 ;  /* 0x0000000000007941 */ /* 0x000fea0003800000 */
.L_x_2343:
        /* <DEDUP_REMOVED lines=12> */
.L_x_2345:
        /* <DEDUP_REMOVED lines=8> */
.L_x_2346:
        /* <DEDUP_REMOVED lines=8> */
.L_x_2347:
        /* <DEDUP_REMOVED lines=8> */
.L_x_2348:
        /* <DEDUP_REMOVED lines=9> */
.L_x_2349:
[----:B------:R-:W-:Y:S01]  /*2f130*/  IMAD.MOV.U32 R16, RZ, RZ, R14 ;  /* 0x000000ffff107224 */ /* 0x000fe200078e000e */
[----:B------:R-:W-:Y:S06]  /*2f140*/  BRA `(.L_x_2350) ;  /* 0xffffffc400d47947 */ /* 0x000fec000383ffff */
.L_x_2222:
[----:B------:R-:W-:Y:S01]  /*2f150*/  BSSY B0, `(.L_x_2351) ;  /* 0x0000006000007945 */ /* 0x000fe20003800000 */
[----:B------:R-:W-:Y:S01]  /*2f160*/  PLOP3.LUT P6, PT, P6, PT, PT, 0x8, 0x0 ;  /* 0x000000000000781c */ /* 0x000fe200037ce170 */
[----:B------:R-:W-:-:S12]  /*2f170*/  IMAD.MOV.U32 R15, RZ, RZ, -0x1 ;  /* 0xffffffffff0f7424 */ /* 0x000fd800078e00ff */
[----:B0----5:R-:W-:Y:S05]  /*2f180*/  WARPSYNC.COLLECTIVE R15, `(.L_x_2352) ;  /* 0x000000000f087348 */ /* 0x021fea0003c00000 */
[----:B------:R-:W-:Y:S01]  /*2f190*/  VOTE.ANY R14, PT, P6 ;  /* 0x00000000000e7806 */ /* 0x000fe200030e0100 */
[----:B0----5:R-:W-:Y:S06]  /*2f1a0*/  ENDCOLLECTIVE ;  /* 0x000000000000791b */ /* 0x021fec0003800000 */
.L_x_2352:
[----:B------:R-:W-:Y:S05]  /*2f1b0*/  BSYNC B0 ;  /* 0x0000000000007941 */ /* 0x000fea0003800000 */
.L_x_2351:
        /* <DEDUP_REMOVED lines=9> */
.L_x_2353:
[----:B------:R-:W-:Y:S01]  /*2f250*/  IMAD.MOV.U32 R17, RZ, RZ, R14 ;  /* 0x000000ffff117224 */ /* 0x000fe200078e000e */
[----:B------:R-:W-:Y:S06]  /*2f260*/  BRA `(.L_x_2354) ;  /* 0xffffffc400c47947 */ /* 0x000fec000383ffff */
.L_x_2224:
[----:B------:R-:W-:Y:S01]  /*2f270*/  BSSY B0, `(.L_x_2355) ;  /* 0x0000007000007945 */ /* 0x000fe20003800000 */
[----:B------:R-:W-:Y:S02]  /*2f280*/  IMAD.MOV.U32 R13, RZ, RZ, R3 ;  /* 0x000000ffff0d7224 */ /* 0x000fe400078e0003 */
[----:B------:R-:W-:Y:S02]  /*2f290*/  IMAD.MOV.U32 R11, RZ, RZ, 0x1f ;  /* 0x0000001fff0b7424 */ /* 0x000fe400078e00ff */
[----:B------:R-:W-:-:S07]  /*2f2a0*/  IMAD.MOV.U32 R15, RZ, RZ, -0x1 ;  /* 0xffffffffff0f7424 */ /* 0x000fce00078e00ff */
[----:B012--5:R-:W-:Y:S05]  /*2f2b0*/  WARPSYNC.COLLECTIVE R15, `(.L_x_2356) ;  /* 0x000000000f087348 */ /* 0x027fea0003c00000 */
[----:B------:R3:W4:Y:S02]  /*2f2c0*/  SHFL.IDX P6, R14, R13, R12, R11 ;  /* 0x0000000c0d0e7389 */ /* 0x00072400000c000b */
[----:B012345:R-:W-:Y:S01]  /*2f2d0*/  ENDCOLLECTIVE ;  /* 0x000000000000791b */ /* 0x03ffe20003800000 */
.L_x_2356:
[----:B------:R-:W-:Y:S05]  /*2f2e0*/  BSYNC B0 ;  /* 0x0000000000007941 */ /* 0x000fea0003800000 */
.L_x_2355:
[----:B------:R-:W-:Y:S01]  /*2f2f0*/  IMAD.MOV.U32 R3, RZ, RZ, R14 ;  /* 0x000000ffff037224 */ /* 0x000fe200078e000e */
[----:B------:R-:W-:Y:S06]  /*2f300*/  BRA `(.L_x_2357) ;  /* 0xffffffc400b87947 */ /* 0x000fec000383ffff */
.L_x_2228:
[----:B0-----:R0:W1:Y:S02]  /*2f310*/  SYNCS.PHASECHK.TRANS64.TRYWAIT P0, [R0+URZ+0x30820], R3 ;  /* 0x03082003000075a7 */ /* 0x001064000800017f */
[----:B-1----:R-:W-:Y:S05]  /*2f320*/  @!P0 NANOSLEEP.SYNCS 0x989680 ;  /* 0x009896800000895d */ /* 0x002fea0003900000 */
[----:B------:R-:W1:Y:S02]  /*2f330*/  @!P0 SYNCS.PHASECHK.TRANS64 P0, [R0+URZ+0x30820], R3 ;  /* 0x03082003000085a7 */ /* 0x000e64000800007f */
[----:B-1----:R-:W-:Y:S05]  /*2f340*/  @!P0 BRA `(.L_x_2228) ;  /* 0xfffffffc00f08947 */ /* 0x002fea000383ffff */
[----:B------:R-:W-:Y:S05]  /*2f350*/  BRA `(.L_x_2358) ;  /* 0xffffffcc003c7947 */ /* 0x000fea000383ffff */
.L_x_2229:
        /* <DEDUP_REMOVED lines=8> */
[----:B0----5:R-:W-:Y:S05]  /*2f3e0*/  WARPSYNC.COLLECTIVE R15, `(.L_x_2360) ;  /* 0x000000000f087348 */ /* 0x021fea0003c00000 */
[----:B------:R1:W2:Y:S02]  /*2f3f0*/  SHFL.IDX P6, R14, R13, R12, R11 ;  /* 0x0000000c0d0e7389 */ /* 0x0002a400000c000b */
[----:B012--5:R-:W-:Y:S01]  /*2f400*/  ENDCOLLECTIVE ;  /* 0x000000000000791b */ /* 0x027fe20003800000 */
.L_x_2360:
[----:B------:R-:W-:Y:S05]  /*2f410*/  BSYNC B0 ;  /* 0x0000000000007941 */ /* 0x000fea0003800000 */
.L_x_2359:
[----:B------:R-:W-:Y:S05]  /*2f420*/  BRA `(.L_x_2361) ;  /* 0xffffffcc00247947 */ /* 0x000fea000383ffff */
.L_x_2230:
[----:B------:R-:W-:Y:S01]  /*2f430*/  BSSY B0, `(.L_x_2362) ;  /* 0x0000006000007945 */ /* 0x000fe20003800000 */
[----:B------:R-:W-:-:S07]  /*2f440*/  IMAD.MOV.U32 R15, RZ, RZ, -0x1 ;  /* 0xffffffffff0f7424 */ /* 0x000fce00078e00ff */
[----:B01---5:R-:W-:Y:S05]  /*2f450*/  WARPSYNC.COLLECTIVE R15, `(.L_x_2363) ;  /* 0x000000000f0c7348 */ /* 0x023fea0003c00000 */
[----:B------:R-:W-:Y:S02]  /*2f460*/  ELECT P6, UR62, PT ;  /* 0x00000000003e782f */ /* 0x000fe400038c0000 */
[----:B------:R-:W-:Y:S01]  /*2f470*/  MOV R14, UR62 ;  /* 0x0000003e000e7c02 */ /* 0x000fe20008000f00 */
[----:B01---5:R-:W-:Y:S10]  /*2f480*/  ENDCOLLECTIVE ;  /* 0x000000000000791b */ /* 0x023ff40003800000 */
.L_x_2363:
[----:B------:R-:W-:Y:S05]  /*2f490*/  BSYNC B0 ;  /* 0x0000000000007941 */ /* 0x000fea0003800000 */
.L_x_2362:
[----:B------:R-:W-:Y:S05]  /*2f4a0*/  BRA `(.L_x_2364) ;  /* 0xffffffcc00187947 */ /* 0x000fea000383ffff */
.L_x_2232:
[----:B0-----:R0:W1:Y:S02]  /*2f4b0*/  SYNCS.PHASECHK.TRANS64.TRYWAIT P0, [R6+URZ], R5 ;  /* 0x00000005060075a7 */ /* 0x001064000800017f */
[----:B-1----:R-:W-:Y:S05]  /*2f4c0*/  @!P0 NANOSLEEP.SYNCS 0x989680 ;  /* 0x009896800000895d */ /* 0x002fea0003900000 */
[----:B------:R-:W1:Y:S02]  /*2f4d0*/  @!P0 SYNCS.PHASECHK.TRANS64 P0, [R6+URZ], R5 ;  /* 0x00000005060085a7 */ /* 0x000e64000800007f */
[----:B-1----:R-:W-:Y:S05]  /*2f4e0*/  @!P0 BRA `(.L_x_2232) ;  /* 0xfffffffc00f08947 */ /* 0x002fea000383ffff */
[----:B------:R-:W-:Y:S05]  /*2f4f0*/  BRA `(.L_x_2365) ;  /* 0xffffffcc00547947 */ /* 0x000fea000383ffff */
.L_x_2233:
[----:B-1----:R1:W2:Y:S02]  /*2f500*/  SYNCS.PHASECHK.TRANS64.TRYWAIT P0, [R7+URZ], R2 ;  /* 0x00000002070075a7 */ /* 0x0022a4000800017f */
[----:B--2---:R-:W-:Y:S05]  /*2f510*/  @!P0 NANOSLEEP.SYNCS 0x989680 ;  /* 0x009896800000895d */ /* 0x004fea0003900000 */
[----:B------:R-:W2:Y:S02]  /*2f520*/  @!P0 SYNCS.PHASECHK.TRANS64 P0, [R7+URZ], R2 ;  /* 0x00000002070085a7 */ /* 0x000ea4000800007f */
[----:B--2---:R-:W-:Y:S05]  /*2f530*/  @!P0 BRA `(.L_x_2233) ;  /* 0xfffffffc00f08947 */ /* 0x004fea000383ffff */
[----:B------:R-:W-:Y:S05]  /*2f540*/  BRA `(.L_x_2366) ;  /* 0xffffffcc00487947 */ /* 0x000fea000383ffff */
.L_x_2235:
[----:B--2---:R2:W3:Y:S02]  /*2f550*/  SYNCS.PHASECHK.TRANS64.TRYWAIT P0, [R4+URZ], R5 ;  /* 0x00000005040075a7 */ /* 0x0044e4000800017f */
[----:B---3--:R-:W-:Y:S05]  /*2f560*/  @!P0 NANOSLEEP.SYNCS 0x989680 ;  /* 0x009896800000895d */ /* 0x008fea0003900000 */
[----:B------:R-:W3:Y:S02]  /*2f570*/  @!P0 SYNCS.PHASECHK.TRANS64 P0, [R4+URZ], R5 ;  /* 0x00000005040085a7 */ /* 0x000ee4000800007f */
[----:B---3--:R-:W-:Y:S05]  /*2f580*/  @!P0 BRA `(.L_x_2235) ;  /* 0xfffffffc00f08947 */ /* 0x008fea000383ffff */
[----:B------:R-:W-:Y:S05]  /*2f590*/  BRA `(.L_x_2367) ;  /* 0xffffffcc00507947 */ /* 0x000fea000383ffff */
.L_x_2368:
        /* <DEDUP_REMOVED lines=14> */
.L_x_15294:


//--------------------- .text._ZN7cutlass13device_kernelIN5flash11enable_sm90INS1_16FlashAttnFwdSm90INS1_25CollectiveMainloopFwdSm90ILi2EN4cute5tupleIJNS5_1CILi1EEES8_S8_EEENS6_IJNS7_ILi128EEENS7_ILi80EEENS7_ILi256EEEEEELi256ENS_10bfloat16_tEfNS_4arch4Sm90ELb1ELb0ELb1ELb0ELb0ELb0ELb0ELb1ELb1ELb1ELb0ELb0EEENS1_21CollectiveEpilogueFwdINS6_IJSA_SC_SB_EEES9_SE_SG_Li256ELb0ELb1ELb0ELb0EEENS1_30DynamicPersistentTileSchedulerILi256ELi128ELb0ELb1ELb1EEEEEEEEEvNT_6ParamsE --------------------------
	.section	.text._ZN7cutlass13device_kernelIN5flash11enable_sm90INS1_16FlashAttnFwdSm90INS1_25CollectiveMainloopFwdSm90ILi2EN4cute5tupleIJNS5_1CILi1EEES8_S8_EEENS6_IJNS7_ILi128EEENS7_ILi80EEENS7_ILi256EEEEEELi256ENS_10bfloat16_tEfNS_4arch4Sm90ELb1ELb0ELb1ELb0ELb0ELb0ELb0ELb1ELb1ELb1ELb0ELb0EEENS1_21CollectiveEpilogueFwdINS6_IJSA_SC_SB_EEES9_SE_SG_Li256ELb0ELb1ELb0ELb0EEENS1_30DynamicPersistentTileSchedulerILi256ELi128ELb0ELb1ELb1EEEEEEEEEvNT_6ParamsE,"ax",@progbits
	.align	128
.text._ZN7cutlass13device_kernelIN5flash11enable_sm90INS1_16FlashAttnFwdSm90INS1_25CollectiveMainloopFwdSm90ILi2EN4cute5tupleIJNS5_1CILi1EEES8_S8_EEENS6_IJNS7_ILi128EEENS7_ILi80EEENS7_ILi256EEEEEELi256ENS_10bfloat16_tEfNS_4arch4Sm90ELb1ELb0ELb1ELb0ELb0ELb0ELb0ELb1ELb1ELb1ELb0ELb0EEENS1_21CollectiveEpilogueFwdINS6_IJSA_SC_SB_EEES9_SE_SG_Li256ELb0ELb1ELb0ELb0EEENS1_30DynamicPersistentTileSchedulerILi256ELi128ELb0ELb1ELb1EEEEEEEEEvNT_6ParamsE:
        .type           _ZN7cutlass13device_kernelIN5flash11enable_sm90INS1_16FlashAttnFwdSm90INS1_25CollectiveMainloopFwdSm90ILi2EN4cute5tupleIJNS5_1CILi1EEES8_S8_EEENS6_IJNS7_ILi128EEENS7_ILi80EEENS7_ILi256EEEEEELi256ENS_10bfloat16_tEfNS_4arch4Sm90ELb1ELb0ELb1ELb0ELb0ELb0ELb0ELb1ELb1ELb1ELb0ELb0EEENS1_21CollectiveEpilogueFwdINS6_IJSA_SC_SB_EEES9_SE_SG_Li256ELb0ELb1ELb0ELb0EEENS1_30DynamicPersistentTileSchedulerILi256ELi128ELb0ELb1ELb1EEEEEEEEEvNT_6ParamsE,@function
        .size           _ZN7cutlass13device_kernelIN5flash11enable_sm90INS1_16FlashAttnFwdSm90INS1_25CollectiveMainloopFwdSm90ILi2EN4cute5tupleIJNS5_1CILi1EEES8_S8_EEENS6_IJNS7_ILi128EEENS7_ILi80EEENS7_ILi256EEEEEELi256ENS_10bfloat16_tEfNS_4arch4Sm90ELb1ELb0ELb1ELb0ELb0ELb0ELb0ELb1ELb1ELb1ELb0ELb0EEENS1_21CollectiveEpilogueFwdINS6_IJSA_SC_SB_EEES9_SE_SG_Li256ELb0ELb1ELb0ELb0EEENS1_30DynamicPersistentTileSchedulerILi256ELi128ELb0ELb1ELb1EEEEEEEEEvNT_6ParamsE,(.L_x_15295 - _ZN7cutlass13device_kernelIN5flash11enable_sm90INS1_16FlashAttnFwdSm90INS1_25CollectiveMainloopFwdSm90ILi2EN4cute5tupleIJNS5_1CILi1EEES8_S8_EEENS6_IJNS7_ILi128EEENS7_ILi80EEENS7_ILi256EEEEEELi256ENS_10bfloat16_tEfNS_4arch4Sm90ELb1ELb0ELb1ELb0ELb0ELb0ELb0ELb1ELb1ELb1ELb0ELb0EEENS1_21CollectiveEpilogueFwdINS6_IJSA_SC_SB_EEES9_SE_SG_Li256ELb0ELb1ELb0ELb0EEENS1_30DynamicPersistentTileSchedulerILi256ELi128ELb0ELb1ELb1EEEEEEEEEvNT_6ParamsE)
        .other          _ZN7cutlass13device_kernelIN5flash11enable_sm90INS1_16FlashAttnFwdSm90INS1_25CollectiveMainloopFwdSm90ILi2EN4cute5tupleIJNS5_1CILi1EEES8_S8_EEENS6_IJNS7_ILi128EEENS7_ILi80EEENS7_ILi256EEEEEELi256ENS_10bfloat16_tEfNS_4arch4Sm90ELb1ELb0ELb1ELb0ELb0ELb0ELb0ELb1ELb1ELb1ELb0ELb0EEENS1_21CollectiveEpilogueFwdINS6_IJSA_SC_SB_EEES9_SE_SG_Li256ELb0ELb1ELb0ELb0EEENS1_30DynamicPersistentTileSchedulerILi256ELi128ELb0ELb1ELb1EEEEEEEEEvNT_6ParamsE,@"STO_CUDA_ENTRY STV_DEFAULT"
_ZN7cutlass13device_kernelIN5flash11enable_sm90INS1_16FlashAttnFwdSm90INS1_25CollectiveMainloopFwdSm90ILi2EN4cute5tupleIJNS5_1CILi1EEES8_S8_EEENS6_IJNS7_ILi128EEENS7_ILi80EEENS7_ILi256EEEEEELi256ENS_10bfloat16_tEfNS_4arch4Sm90ELb1ELb0ELb1ELb0ELb0ELb0ELb0ELb1ELb1ELb1ELb0ELb0EEENS1_21CollectiveEpilogueFwdINS6_IJSA_SC_SB_EEES9_SE_SG_Li256ELb0ELb1ELb0ELb0EEENS1_30DynamicPersistentTileSchedulerILi256ELi128ELb0ELb1ELb1EEEEEEEEEvNT_6ParamsE:
        /* <DEDUP_REMOVED lines=18> */
.L_x_2370:
[----:B------:R-:W-:Y:S05]  /*0120*/  BSYNC B0 ;  /* 0x0000000000007941 */ /* 0x000fea0003800000 */
.L_x_2369:
        /* <DEDUP_REMOVED lines=41> */
.L_x_2371:
        /* <DEDUP_REMOVED lines=22> */
.L_x_2372:
        /* <DEDUP_REMOVED lines=18> */
.L_x_2373:
        /* <DEDUP_REMOVED lines=22> */
.L_x_2374:
        /* <DEDUP_REMOVED lines=22> */
.L_x_2375:
        /* <DEDUP_REMOVED lines=8> */
.L_x_2377:
        /* <DEDUP_REMOVED lines=21> */
[CC--:B------:R-:W-:Y:S01]  /*0ad0*/  LEA.HI R2, R3.reuse, R230.reuse, RZ, 0x5 ;  /* 0x000000e603027211 */ /* 0x0c0fe200078f28ff */
[----:B------:R-:W-:Y:S01]  /*0ae0*/  IMAD.IADD R221, R230, 0x1, -R221 ;  /* 0x00000001e6dd7824 */ /* 0x000fe200078e0add */
[C---:B------:R-:W-:Y:S01]  /*0af0*/  LOP3.LUT R7, R0.reuse, 0x3fffff0, RZ, 0xc0, !PT ;  /* 0x03fffff000077812 */ /* 0x040fe200078ec0ff */
[----:B------:R-:W-:Y:S01]  /*0b00*/  UMOV UR5, URZ ;  /* 0x0000003f00057c82 */ /* 0x000fe20008000000 */
[----:B------:R-:W-:Y:S01]  /*0b10*/  LEA.HI R0, R0, R9, RZ, 0x1 ;  /* 0x0000000900007211 */ /* 0x000fe200078f08ff */
[----:B------:R-:W-:Y:S01]  /*0b20*/  IMAD.SHL.U32 R2, R2, 0x20, RZ ;  /* 0x0000002002027824 */ /* 0x000fe200078e00ff */
[----:B------:R-:W-:Y:S01]  /*0b30*/  SHF.R.S32.HI R4, RZ, 0x1f, R221 ;  /* 0x0000001fff047819 */ /* 0x000fe200000114dd */
[----:B------:R-:W-:Y:S01]  /*0b40*/  IMAD.IADD R7, R230, 0x1, -R7 ;  /* 0x00000001e6077824 */ /* 0x000fe200078e0a07 */
[----:B------:R-:W-:Y:S01]  /*0b50*/  LOP3.LUT R0, R0, 0x1ffffffe, RZ, 0xc0, !PT ;  /* 0x1ffffffe00007812 */ /* 0x000fe200078ec0ff */
[----:B------:R-:W-:Y:S01]  /*0b60*/  IMAD.U32 R225, RZ, RZ, UR6 ;  /* 0x00000006ffe17e24 */ /* 0x000fe2000f8e00ff */
[----:B------:R-:W-:Y:S01]  /*0b70*/  LEA.HI R6, R4, R221, RZ, 0x2 ;  /* 0x000000dd04067211 */ /* 0x000fe200078f10ff */
[----:B------:R-:W-:Y:S01]  /*0b80*/  IMAD.U32 R220, RZ, RZ, UR5 ;  /* 0x00000005ffdc7e24 */ /* 0x000fe2000f8e00ff */
[----:B------:R-:W-:Y:S01]  /*0b90*/  LEA.HI R10, R3, R230, RZ, 0x2 ;  /* 0x000000e6030a7211 */ /* 0x000fe200078f10ff */
[----:B------:R-:W-:Y:S01]  /*0ba0*/  IMAD.IADD R0, R9, 0x1, -R0 ;  /* 0x0000000109007824 */ /* 0x000fe200078e0a00 */
[--C-:B------:R-:W-:Y:S01]  /*0bb0*/  SHF.R.S32.HI R8, RZ, 0x2, R6.reuse ;  /* 0x00000002ff087819 */ /* 0x100fe20000011406 */
[----:B------:R-:W-:Y:S01]  /*0bc0*/  IMAD.U32 R16, RZ, RZ, UR5 ;  /* 0x00000005ff107e24 */ /* 0x000fe2000f8e00ff */
[----:B------:R-:W-:-:S02]  /*0bd0*/  SHF.R.S32.HI R11, RZ, 0x1f, R6 ;  /* 0x0000001fff0b7819 */ /* 0x000fc40000011406 */
[----:B------:R-:W-:Y:S02]  /*0be0*/  SHF.R.S32.HI R222, RZ, 0x7, R5 ;  /* 0x00000007ffde7819 */ /* 0x000fe40000011405 */
[----:B------:R-:W-:Y:S02]  /*0bf0*/  LOP3.LUT R2, R2, 0xfffffc00, RZ, 0xc0, !PT ;  /* 0xfffffc0002027812 */ /* 0x000fe400078ec0ff */
[----:B------:R-:W-:Y:S02]  /*0c00*/  LOP3.LUT R9, R10, 0xfffffffc, RZ, 0xc0, !PT ;  /* 0xfffffffc0a097812 */ /* 0x000fe400078ec0ff */
[----:B------:R-:W-:Y:S01]  /*0c10*/  LEA.HI R11, R11, R8, RZ, 0x3 ;  /* 0x000000080b0b7211 */ /* 0x000fe200078f18ff */
[----:B------:R-:W-:Y:S01]  /*0c20*/  IMAD R7, R7, 0x40, R2 ;  /* 0x0000004007077824 */ /* 0x000fe200078e0202 */
[----:B------:R-:W-:Y:S01]  /*0c30*/  LEA.HI R5, R5, R222, RZ, 0x1 ;  /* 0x000000de05057211 */ /* 0x000fe200078f08ff */
[----:B------:R-:W-:Y:S01]  /*0c40*/  IMAD.IADD R2, R230, 0x1, -R9 ;  /* 0x00000001e6027824 */ /* 0x000fe200078e0a09 */
[----:B------:R-:W-:Y:S01]  /*0c50*/  LEA.HI R3, R3, R230, RZ, 0x3 ;  /* 0x000000e603037211 */ /* 0x000fe200078f18ff */
[----:B------:R-:W-:Y:S01]  /*0c60*/  IMAD R224, R0, 0x8, R7 ;  /* 0x0000000800e07824 */ /* 0x000fe200078e0207 */
[----:B------:R-:W-:-:S02]  /*0c70*/  LOP3.LUT R11, R11, 0xfffffff8, RZ, 0xc0, !PT ;  /* 0xfffffff80b0b7812 */ /* 0x000fc400078ec0ff */
[----:B------:R-:W-:Y:S02]  /*0c80*/  LEA.HI R4, R4, R221, RZ, 0x5 ;  /* 0x000000dd04047211 */ /* 0x000fe400078f28ff */
[----:B------:R-:W-:Y:S01]  /*0c90*/  LOP3.LUT R9, R5, 0x3fffffe, RZ, 0xc0, !PT ;  /* 0x03fffffe05097812 */ /* 0x000fe200078ec0ff */
[----:B------:R-:W-:Y:S01]  /*0ca0*/  IMAD.IADD R11, R8, 0x1, -R11 ;  /* 0x00000001080b7824 */ /* 0x000fe200078e0a0b */
[----:B------:R-:W-:Y:S02]  /*0cb0*/  LOP3.LUT R5, R3, 0xfffffff8, RZ, 0xc0, !PT ;  /* 0xfffffff803057812 */ /* 0x000fe400078ec0ff */
[----:B------:R-:W-:Y:S01]  /*0cc0*/  SHF.R.S32.HI R4, RZ, 0x5, R4 ;  /* 0x00000005ff047819 */ /* 0x000fe20000011404 */
[----:B------:R-:W-:Y:S01]  /*0cd0*/  IMAD.IADD R9, R222, 0x1, -R9 ;  /* 0x00000001de097824 */ /* 0x000fe200078e0a09 */
[----:B------:R-:W-:Y:S01]  /*0ce0*/  LEA.HI R8, R2, R2, RZ, 0x1 ;  /* 0x0000000202087211 */ /* 0x000fe200078f08ff */
[----:B------:R-:W-:Y:S01]  /*0cf0*/  IMAD.IADD R216, R230, 0x1, -R5 ;  /* 0x00000001e6d87824 */ /* 0x000fe200078e0a05 */
[----:B------:R-:W-:Y:S01]  /*0d00*/  LOP3.LUT R6, R6, 0x7ffffffc, RZ, 0xc0, !PT ;  /* 0x7ffffffc06067812 */ /* 0x000fe200078ec0ff */
[----:B------:R-:W-:Y:S01]  /*0d10*/  IMAD R4, R4, 0x10, R11 ;  /* 0x0000001004047824 */ /* 0x000fe200078e020b */
[----:B------:R-:W-:Y:S01]  /*0d20*/  LOP3.LUT R11, R8, 0x1ffffffe, RZ, 0xc0, !PT ;  /* 0x1ffffffe080b7812 */ /* 0x000fe200078ec0ff */
[----:B------:R-:W-:Y:S01]  /*0d30*/  IMAD.SHL.U32 R18, R216, 0x8, RZ ;  /* 0x00000008d8127824 */ /* 0x000fe200078e00ff */
[----:B------:R-:W-:Y:S01]  /*0d40*/  SHF.R.S32.HI R219, RZ, 0x3, R3 ;  /* 0x00000003ffdb7819 */ /* 0x000fe20000011403 */
[----:B------:R-:W-:-:S02]  /*0d50*/  IMAD R223, R9, 0x40, R4 ;  /* 0x0000004009df7824 */ /* 0x000fc400078e0204 */
[C---:B------:R-:W-:Y:S01]  /*0d60*/  VIADD R214, R18.reuse, 0x40 ;  /* 0x0000004012d67836 */ /* 0x040fe20000000000 */
[----:B------:R-:W-:Y:S01]  /*0d70*/  SHF.R.S32.HI R229, RZ, 0x1f, R18 ;  /* 0x0000001fffe57819 */ /* 0x000fe20000011412 */
[C---:B------:R-:W-:Y:S02]  /*0d80*/  VIADD R213, R18.reuse, 0x80 ;  /* 0x0000008012d57836 */ /* 0x040fe40000000000 */
[----:B------:R-:W-:Y:S01]  /*0d90*/  VIADD R215, R18, 0xc0 ;  /* 0x000000c012d77836 */ /* 0x000fe20000000000 */
[----:B------:R-:W-:Y:S01]  /*0da0*/  SHF.R.S32.HI R228, RZ, 0x1f, R214 ;  /* 0x0000001fffe47819 */ /* 0x000fe200000114d6 */
[----:B------:R-:W-:Y:S01]  /*0db0*/  IMAD.IADD R212, R2, 0x1, -R11 ;  /* 0x0000000102d47824 */ /* 0x000fe200078e0a0b */
[----:B------:R-:W-:Y:S01]  /*0dc0*/  SHF.R.S32.HI R227, RZ, 0x1f, R213 ;  /* 0x0000001fffe37819 */ /* 0x000fe200000114d5 */
[----:B------:R-:W-:Y:S01]  /*0dd0*/  IMAD.IADD R23, R221, 0x1, -R6 ;  /* 0x00000001dd177824 */ /* 0x000fe200078e0a06 */
[----:B------:R-:W-:Y:S01]  /*0de0*/  SHF.R.S32.HI R226, RZ, 0x1f, R215 ;  /* 0x0000001fffe27819 */ /* 0x000fe200000114d7 */
[----:B------:R-:W-:-:S07]  /*0df0*/  IMAD R212, R212, 0x8, R223 ;  /* 0x00000008d4d47824 */ /* 0x000fce00078e02df */
.L_x_2428:
        /* <DEDUP_REMOVED lines=21> */
.L_x_2378:
[----:B------:R-:W-:Y:S01]  /*0f50*/  ULDC UR8, c[0x0][0xc54] ;  /* 0x0003150000087ab9 */ /* 0x000fe20000000800 */
[----:B------:R-:W-:Y:S01]  /*0f60*/  UMOV UR4, UR9 ;  /* 0x0000000900047c82 */ /* 0x000fe20008000000 */
[----:B------:R-:W-:-:S11]  /*0f70*/  UISETP.NE.AND UP0, UPT, UR8, 0x1, UPT ;  /* 0x000000010800788c */ /* 0x000fd6000bf05270 */
[----:B------:R-:W-:Y:S02]  /*0f80*/  @UP0 ULDC.64 UR10, c[0x0][0xc58] ;  /* 0x00031600000a0ab9 */ /* 0x000fe40000000a00 */
[----:B------:R-:W-:-:S04]  /*0f90*/  UIMAD.WIDE.U32 UR6, UR9, UR10, URZ ;  /* 0x0000000a090672a5 */ /* 0x000fc8000f8e003f */
[----:B------:R-:W-:-:S04]  /*0fa0*/  @UP0 USHF.R.U32.HI UR4, URZ, UR11, UR7 ;  /* 0x0000000b3f040299 */ /* 0x000fc80008011607 */
[----:B------:R-:W-:-:S12]  /*0fb0*/  UIMAD UR6, UR4, UR8, URZ ;  /* 0x00000008040672a4 */ /* 0x000fd8000f8e023f */
.L_x_2379:
[----:B------:R-:W-:Y:S01]  /*0fc0*/  ULDC.64 UR10, c[0x0][0x418] ;  /* 0x00010600000a7ab9 */ /* 0x000fe20000000a00 */
[----:B------:R-:W-:Y:S01]  /*0fd0*/  ULOP3.LUT UR4, URZ, UR4, URZ, 0x33, !UPT ;  /* 0x000000043f047292 */ /* 0x000fe2000f8e333f */
[----:B------:R-:W-:Y:S01]  /*0fe0*/  PLOP3.LUT P0, PT, PT, PT, PT, 0x80, 0x0 ;  /* 0x000000000000781c */ /* 0x000fe20003f0f070 */
[----:B------:R-:W-:Y:S01]  /*0ff0*/  UISETP.NE.U32.AND UP0, UPT, UR10, URZ, UPT ;  /* 0x0000003f0a00728c */ /* 0x000fe2000bf05070 */
[----:B------:R-:W-:Y:S01]  /*1000*/  CS2R R2, SRZ ;  /* 0x0000000000027805 */ /* 0x000fe2000001ff00 */
[----:B------:R-:W-:Y:S01]  /*1010*/  UIADD3 UR10, UR9, -UR6, URZ ;  /* 0x80000006090a7290 */ /* 0x000fe2000fffe03f */
[----:B------:R-:W-:Y:S01]  /*1020*/  IMAD.MOV.U32 R0, RZ, RZ, RZ ;  /* 0x000000ffff007224 */ /* 0x000fe200078e00ff */
[----:B------:R-:W-:Y:S01]  /*1030*/  ULDC UR7, c[0x0][0x448] ;  /* 0x0001120000077ab9 */ /* 0x000fe20000000800 */
[----:B------:R-:W-:Y:S01]  /*1040*/  ULDC UR6, c[0x0][0xc3c] ;  /* 0x00030f0000067ab9 */ /* 0x000fe20000000800 */
[----:B------:R-:W-:Y:S01]  /*1050*/  UISETP.NE.AND UP2, UPT, UR7, 0x1, UPT ;  /* 0x000000010700788c */ /* 0x000fe2000bf45270 */
[----:B------:R-:W-:Y:S01]  /*1060*/  CS2R R176, SRZ ;  /* 0x0000000000b07805 */ /* 0x000fe2000001ff00 */
[----:B------:R-:W-:Y:S01]  /*1070*/  UIADD3 UR4, UR4, UR6, URZ ;  /* 0x0000000604047290 */ /* 0x000fe2000fffe03f */
[----:B------:R-:W-:Y:S01]  /*1080*/  CS2R R174, SRZ ;  /* 0x0000000000ae7805 */ /* 0x000fe2000001ff00 */
[----:B------:R-:W-:Y:S01]  /*1090*/  UISETP.NE.AND.EX UP0, UPT, UR11, URZ, UPT, UP0 ;  /* 0x0000003f0b00728c */ /* 0x000fe2000bf05300 */
[----:B------:R-:W-:Y:S01]  /*10a0*/  CS2R R148, SRZ ;  /* 0x0000000000947805 */ /* 0x000fe2000001ff00 */
[----:B------:R-:W-:Y:S01]  /*10b0*/  USHF.L.U32 UR14, UR4, 0x7, URZ ;  /* 0x00000007040e7899 */ /* 0x000fe2000800063f */
[----:B------:R-:W-:Y:S01]  /*10c0*/  CS2R R172, SRZ ;  /* 0x0000000000ac7805 */ /* 0x000fe2000001ff00 */
[----:B------:R-:W-:Y:S01]  /*10d0*/  ULDC UR9, c[0x0][0x424] ;  /* 0x0001090000097ab9 */ /* 0x000fe20000000800 */
[----:B------:R-:W-:Y:S01]  /*10e0*/  ULDC UR8, c[0x0][0x288] ;  /* 0x0000a20000087ab9 */ /* 0x000fe20000000800 */
[----:B------:R-:W-:Y:S01]  /*10f0*/  UIADD3 UR4, UR14, 0x7f, URZ ;  /* 0x0000007f0e047890 */ /* 0x000fe2000fffe03f */
[----:B------:R-:W-:Y:S01]  /*1100*/  CS2R R144, SRZ ;  /* 0x0000000000907805 */ /* 0x000fe2000001ff00 */
[----:B------:R-:W-:Y:S01]  /*1110*/  @UP2 ULDC UR6, c[0x0][0x44c] ;  /* 0x0001130000062ab9 */ /* 0x000fe20000000800 */
[----:B------:R-:W-:Y:S01]  /*1120*/  IMAD.U32 R22, RZ, RZ, UR14 ;  /* 0x0000000eff167e24 */ /* 0x000fe2000f8e00ff */
[----:B------:R-:W-:Y:S01]  /*1130*/  UIADD3 UR8, -UR8, 0x50, URZ ;  /* 0x0000005008087890 */ /* 0x000fe2000fffe13f */
[----:B------:R-:W-:Y:S01]  /*1140*/  CS2R R120, SRZ ;  /* 0x0000000000787805 */ /* 0x000fe2000001ff00 */
[----:B------:R-:W-:Y:S01]  /*1150*/  UIMAD.WIDE.U32 UR6, UR4, UR6, URZ ;  /* 0x00000006040672a5 */ /* 0x000fe2000f8e003f */
[----:B------:R-:W-:Y:S01]  /*1160*/  CS2R R140, SRZ ;  /* 0x00000000008c7805 */ /* 0x000fe2000001ff00 */
[----:B------:R-:W-:Y:S01]  /*1170*/  USEL UR14, UR9, 0x1, UP0 ;  /* 0x00000001090e7887 */ /* 0x000fe20008000000 */
[----:B------:R-:W-:Y:S01]  /*1180*/  CS2R R116, SRZ ;  /* 0x0000000000747805 */ /* 0x000fe2000001ff00 */
[----:B------:R-:W-:Y:S01]  /*1190*/  ULDC UR12, c[0x0][0x2f0] ;  /* 0x0000bc00000c7ab9 */ /* 0x000fe20000000800 */
[----:B------:R-:W-:Y:S01]  /*11a0*/  @UP2 ULDC UR9, c[0x0][0x450] ;  /* 0x0001140000092ab9 */ /* 0x000fe20000000800 */
[----:B------:R-:W-:Y:S01]  /*11b0*/  UIMAD UR8, UR14, UR12, UR8 ;  /* 0x0000000c0e0872a4 */ /* 0x000fe2000f8e0208 */
[----:B------:R-:W-:Y:S01]  /*11c0*/  CS2R R112, SRZ ;  /* 0x0000000000707805 */ /* 0x000fe2000001ff00 */
[----:B------:R-:W-:Y:S01]  /*11d0*/  @UP2 USHF.R.U32.HI UR4, URZ, UR9, UR7 ;  /* 0x000000093f042299 */ /* 0x000fe20008011607 */
[----:B------:R-:W-:Y:S01]  /*11e0*/  IMAD.U32 R19, RZ, RZ, UR14 ;  /* 0x0000000eff137e24 */ /* 0x000fe2000f8e00ff */
[----:B------:R-:W-:Y:S01]  /*11f0*/  UIMAD UR6, UR14, UR12, 0x4f ;  /* 0x0000004f0e0674a4 */ /* 0x000fe2000f8e020c */
[----:B------:R-:W-:Y:S01]  /*1200*/  CS2R R136, SRZ ;  /* 0x0000000000887805 */ /* 0x000fe2000001ff00 */
[----:B------:R-:W-:Y:S01]  /*1210*/  UIADD3 UR8, UR8, UR4, URZ ;  /* 0x0000000408087290 */ /* 0x000fe2000fffe03f */
[----:B------:R-:W-:Y:S01]  /*1220*/  CS2R R108, SRZ ;  /* 0x00000000006c7805 */ /* 0x000fe2000001ff00 */
[----:B------:R-:W-:Y:S01]  /*1230*/  UIMAD.WIDE UR6, UR6, 0x66666667, URZ ;  /* 0x66666667060678a5 */ /* 0x000fe2000f8e023f */
[----:B------:R-:W-:Y:S01]  /*1240*/  CS2R R104, SRZ ;  /* 0x0000000000687805 */ /* 0x000fe2000001ff00 */
[----:B------:R-:W-:Y:S01]  /*1250*/  UIMAD.WIDE UR8, UR8, 0x66666667, URZ ;  /* 0x66666667080878a5 */ /* 0x000fe2000f8e023f */
[----:B------:R-:W-:Y:S01]  /*1260*/  CS2R R132, SRZ ;  /* 0x0000000000847805 */ /* 0x000fe2000001ff00 */
[----:B------:R-:W-:Y:S01]  /*1270*/  ULDC UR13, c[0x0][0xc54] ;  /* 0x00031500000d7ab9 */ /* 0x000fe20000000800 */
[----:B------:R-:W-:Y:S01]  /*1280*/  USHF.R.U32.HI UR4, URZ, 0x1f, UR7 ;  /* 0x0000001f3f047899 */ /* 0x000fe20008011607 */
[----:B------:R-:W-:Y:S01]  /*1290*/  CS2R R100, SRZ ;  /* 0x0000000000647805 */ /* 0x000fe2000001ff00 */
[----:B------:R-:W-:Y:S01]  /*12a0*/  UIMAD UR12, UR5, UR13, UR10 ;  /* 0x0000000d050c72a4 */ /* 0x000fe2000f8e020a */
[----:B------:R-:W-:Y:S01]  /*12b0*/  CS2R R96, SRZ ;  /* 0x0000000000607805 */ /* 0x000fe2000001ff00 */
[----:B------:R-:W-:Y:S01]  /*12c0*/  USHF.R.U32.HI UR5, URZ, 0x1f, UR9 ;  /* 0x0000001f3f057899 */ /* 0x000fe20008011609 */
[----:B------:R-:W-:Y:S01]  /*12d0*/  CS2R R128, SRZ ;  /* 0x0000000000807805 */ /* 0x000fe2000001ff00 */
[----:B------:R-:W-:Y:S01]  /*12e0*/  ULDC UR11, c[0x0][0xc48] ;  /* 0x00031200000b7ab9 */ /* 0x000fe20000000800 */
[----:B------:R-:W-:Y:S01]  /*12f0*/  ULEA.HI.SX32 UR7, UR7, UR4, 0x1b ;  /* 0x0000000407077291 */ /* 0x000fe2000f8fda3f */
[----:B------:R-:W-:Y:S01]  /*1300*/  CS2R R92, SRZ ;  /* 0x00000000005c7805 */ /* 0x000fe2000001ff00 */
[----:B------:R-:W-:Y:S01]  /*1310*/  UISETP.NE.AND UP1, UPT, UR11, 0x1, UPT ;  /* 0x000000010b00788c */ /* 0x000fe2000bf25270 */
[----:B------:R-:W-:Y:S01]  /*1320*/  CS2R R88, SRZ ;  /* 0x0000000000587805 */ /* 0x000fe2000001ff00 */
[----:B------:R-:W-:Y:S01]  /*1330*/  ULEA.HI.SX32 UR9, UR9, UR5, 0x1b ;  /* 0x0000000509097291 */ /* 0x000fe2000f8fda3f */
[----:B------:R-:W-:Y:S01]  /*1340*/  CS2R R124, SRZ ;  /* 0x00000000007c7805 */ /* 0x000fe2000001ff00 */
[----:B------:R-:W-:Y:S01]  /*1350*/  UMOV UR14, UR12 ;  /* 0x0000000c000e7c82 */ /* 0x000fe20008000000 */
[----:B------:R-:W-:Y:S01]  /*1360*/  CS2R R84, SRZ ;  /* 0x0000000000547805 */ /* 0x000fe2000001ff00 */
[----:B------:R-:W-:Y:S01]  /*1370*/  UISETP.LT.AND UP0, UPT, UR7, UR9, UPT ;  /* 0x000000090700728c */ /* 0x000fe2000bf01270 */
[----:B------:R-:W-:Y:S01]  /*1380*/  CS2R R80, SRZ ;  /* 0x0000000000507805 */ /* 0x000fe2000001ff00 */
[----:B------:R-:W-:Y:S01]  /*1390*/  IMAD.MOV.U32 R198, RZ, RZ, RZ ;  /* 0x000000ffffc67224 */ /* 0x000fe200078e00ff */
[----:B------:R-:W-:Y:S01]  /*13a0*/  CS2R R76, SRZ ;  /* 0x00000000004c7805 */ /* 0x000fe2000001ff00 */
[----:B------:R-:W-:Y:S01]  /*13b0*/  USEL UR61, UR7, UR9, UP0 ;  /* 0x00000009073d7287 */ /* 0x000fe20008000000 */
[----:B------:R-:W-:Y:S01]  /*13c0*/  CS2R R72, SRZ ;  /* 0x0000000000487805 */ /* 0x000fe2000001ff00 */
[----:B------:R-:W-:Y:S01]  /*13d0*/  @UP1 ULDC UR10, c[0x0][0xc4c] ;  /* 0x00031300000a1ab9 */ /* 0x000fe20000000800 */
[----:B------:R-:W-:Y:S01]  /*13e0*/  @UP1 ULDC UR6, c[0x0][0xc50] ;  /* 0x0003140000061ab9 */ /* 0x000fe20000000800 */
[----:B------:R-:W-:Y:S01]  /*13f0*/  UIMAD.WIDE.U32 UR4, UR12, UR10, URZ ;  /* 0x0000000a0c0472a5 */ /* 0x000fe2000f8e003f */
[----:B------:R-:W-:Y:S01]  /*1400*/  CS2R R196, SRZ ;  /* 0x0000000000c47805 */ /* 0x000fe2000001ff00 */
[----:B------:R-:W-:Y:S01]  /*1410*/  UISETP.GE.AND UP0, UPT, UR61, 0x1, UPT ;  /* 0x000000013d00788c */ /* 0x000fe2000bf06270 */
[----:B------:R-:W-:Y:S01]  /*1420*/  CS2R R68, SRZ ;  /* 0x0000000000447805 */ /* 0x000fe2000001ff00 */
[----:B------:R-:W-:Y:S01]  /*1430*/  @UP1 USHF.R.U32.HI UR14, URZ, UR6, UR5 ;  /* 0x000000063f0e1299 */ /* 0x000fe20008011605 */
[----:B------:R-:W-:-:S02]  /*1440*/  CS2R R64, SRZ ;  /* 0x0000000000407805 */ /* 0x000fc4000001ff00 */
[----:B------:R-:W-:Y:S02]  /*1450*/  CS2R R60, SRZ ;  /* 0x00000000003c7805 */ /* 0x000fe4000001ff00 */
[----:B------:R-:W-:Y:S02]  /*1460*/  CS2R R56, SRZ ;  /* 0x0000000000387805 */ /* 0x000fe4000001ff00 */
[----:B------:R-:W-:Y:S01]  /*1470*/  PLOP3.LUT P1, PT, PT, PT, UP0, 0x80, 0x0 ;  /* 0x000000000000781c */ /* 0x000fe20003f2f008 */
[----:B------:R-:W-:Y:S02]  /*1480*/  UIADD3 UR4, -UR14, URZ, URZ ;  /* 0x0000003f0e047290 */ /* 0x000fe4000fffe13f */
[----:B------:R-:W-:Y:S01]  /*1490*/  IMAD.U32 R218, RZ, RZ, UR14 ;  /* 0x0000000effda7e24 */ /* 0x000fe2000f8e00ff */
[----:B------:R-:W-:Y:S02]  /*14a0*/  CS2R R194, SRZ ;  /* 0x0000000000c27805 */ /* 0x000fe4000001ff00 */
[----:B------:R-:W-:Y:S01]  /*14b0*/  CS2R R52, SRZ ;  /* 0x0000000000347805 */ /* 0x000fe2000001ff00 */
[----:B------:R-:W-:Y:S01]  /*14c0*/  UIMAD UR4, UR11, UR4, UR12 ;  /* 0x000000040b0472a4 */ /* 0x000fe2000f8e020c */
        /* <DEDUP_REMOVED lines=30> */
[----:B------:R-:W-:Y:S01]  /*16b0*/  CS2R R26, SRZ ;  /* 0x00000000001a7805 */ /* 0x000fe2000001ff00 */
[----:B------:R-:W-:Y:S01]  /*16c0*/  IMAD.MOV.U32 R30, RZ, RZ, RZ ;  /* 0x000000ffff1e7224 */ /* 0x000fe200078e00ff */
        /* <DEDUP_REMOVED lines=9> */
[----:B------:R-:W-:Y:S02]  /*1760*/  UIADD3 UR6, UR8, 0x14400, URZ ;  /* 0x0001440008067890 */ /* 0x000fe4000fffe03f */
[----:B------:R-:W-:Y:S02]  /*1770*/  IMAD.U32 R17, RZ, RZ, UR8 ;  /* 0x00000008ff117e24 */ /* 0x000fe4000f8e00ff */
        /* <DEDUP_REMOVED lines=25> */
.L_x_2381:
[----:B------:R-:W-:Y:S02]  /*1910*/  R2UR UR7, R220 ;  /* 0x00000000dc0772ca */ /* 0x000fe400000e0000 */
[----:B------:R-:W-:Y:S02]  /*1920*/  R2UR UR6, R17 ;  /* 0x00000000110672ca */ /* 0x000fe400000e0000 */
[----:B------:R-:W-:-:S09]  /*1930*/  R2UR UR5, R225 ;  /* 0x00000000e10572ca */ /* 0x000fd200000e0000 */
[----:B------:R-:W-:-:S04]  /*1940*/  ULEA.HI UR4, UR7, UR7, URZ, 0x1 ;  /* 0x0000000707047291 */ /* 0x000fc8000f8f083f */
[----:B------:R-:W-:Y:S01]  /*1950*/  ULOP3.LUT UR4, UR4, 0xfffffffe, URZ, 0xc0, !UPT ;  /* 0xfffffffe04047892 */ /* 0x000fe2000f8ec03f */
[----:B------:R-:W-:-:S03]  /*1960*/  IMAD.U32 R2, RZ, RZ, UR5 ;  /* 0x00000005ff027e24 */ /* 0x000fc6000f8e00ff */
[----:B------:R-:W-:Y:S02]  /*1970*/  UIADD3 UR4, UR7, -UR4, URZ ;  /* 0x8000000407047290 */ /* 0x000fe4000fffe03f */
[----:B------:R-:W-:-:S04]  /*1980*/  ISETP.NE.AND P0, PT, R2, 0x3, PT ;  /* 0x000000030200780c */ /* 0x000fc80003f05270 */
[----:B------:R-:W-:-:S05]  /*1990*/  IMAD.U32 R0, RZ, RZ, UR4 ;  /* 0x00000004ff007e24 */ /* 0x000fca000f8e00ff */
[----:B------:R-:W-:-:S04]  /*19a0*/  SHF.L.U32 R0, R0, 0x1f, RZ ;  /* 0x0000001f00007819 */ /* 0x000fc800000006ff */
[----:B------:R-:W0:Y:S02]  /*19b0*/  SYNCS.PHASECHK.TRANS64.TRYWAIT P1, [UR6+0x38800], R0 ;  /* 0x03880000ff0075a7 */ /* 0x000e240008020146 */
[----:B0-----:R-:W-:Y:S05]  /*19c0*/  @!P1 BRA `(.L_x_2382) ;  /* 0x0000015800909947 */ /* 0x001fea0003800000 */
.L_x_2543:
[----:B------:R-:W-:Y:S05]  /*19d0*/  @!P0 BRA `(.L_x_2383) ;  /* 0x0000000000048947 */ /* 0x000fea0003800000 */
[----:B------:R-:W-:Y:S01]  /*19e0*/  BPT.TRAP 0x1 ;  /* 0x000000040000795c */ /* 0x000fe20000300000 */
.L_x_2383:
[----:B------:R-:W-:Y:S01]  /*19f0*/  R2UR UR5, R16 ;  /* 0x00000000100572ca */ /* 0x000fe200000e0000 */
[----:B0-----:R-:W-:Y:S01]  /*1a00*/  IMAD.U32 R0, RZ, RZ, UR60 ;  /* 0x0000003cff007e24 */ /* 0x001fe2000f8e00ff */
[----:B------:R-:W-:-:S11]  /*1a10*/  R2UR UR4, R17 ;  /* 0x00000000110472ca */ /* 0x000fd600000e0000 */
[----:B------:R-:W-:Y:S02]  /*1a20*/  IMAD.U32 R3, RZ, RZ, UR5 ;  /* 0x00000005ff037e24 */ /* 0x000fe4000f8e00ff */
[----:B------:R-:W-:-:S03]  /*1a30*/  LEA R0, R0, UR4, 0x3 ;  /* 0x0000000400007c11 */ /* 0x000fc6000f8e18ff */
[----:B------:R-:W-:-:S04]  /*1a40*/  SHF.L.U32 R3, R3, 0x1f, RZ ;  /* 0x0000001f03037819 */ /* 0x000fc800000006ff */
[----:B------:R0:W1:Y:S01]  /*1a50*/  SYNCS.PHASECHK.TRANS64.TRYWAIT P2, [R0+URZ+0x38830], R3 ;  /* 0x03883003000075a7 */ /* 0x000062000804017f */
[----:B------:R-:W-:Y:S05]  /*1a60*/  @!P0 BRA `(.L_x_2384) ;  /* 0x0000000000048947 */ /* 0x000fea0003800000 */
[----:B------:R-:W-:Y:S01]  /*1a70*/  BPT.TRAP 0x1 ;  /* 0x000000040000795c */ /* 0x000fe20000300000 */
.L_x_2384:
[----:B------:R-:W2:Y:S02]  /*1a80*/  S2R R2, SR_TID.X ;  /* 0x0000000000027919 */ /* 0x000ea40000002100 */
[----:B--2---:R-:W-:Y:S01]  /*1a90*/  LOP3.LUT P1, RZ, R2, 0x7f, RZ, 0xc0, !PT ;  /* 0x0000007f02ff7812 */ /* 0x004fe2000782c0ff */
[----:B-1----:R-:W-:-:S12]  /*1aa0*/  @P2 BRA `(.L_x_2385) ;  /* 0x0000000000082947 */ /* 0x002fd80003800000 */
[----:B------:R-:W1:Y:S02]  /*1ab0*/  SYNCS.PHASECHK.TRANS64.TRYWAIT P2, [R0+URZ+0x38830], R3 ;  /* 0x03883003000075a7 */ /* 0x000e64000804017f */
[----:B-1----:R-:W-:Y:S05]  /*1ac0*/  @!P2 BRA `(.L_x_2386) ;  /* 0x00000158006ca947 */ /* 0x002fea0003800000 */
.L_x_2385:
[----:B------:R-:W-:Y:S05]  /*1ad0*/  WARPSYNC.ALL ;  /* 0x0000000000007948 */ /* 0x000fea0003800000 */
[----:B------:R-:W-:Y:S01]  /*1ae0*/  R2UR UR4, R17 ;  /* 0x00000000110472ca */ /* 0x000fe200000e0000 */
[----:B------:R-:W-:Y:S01]  /*1af0*/  ULOP3.LUT UR5, UR36, 0x10000, URZ, 0xfc, !UPT ;  /* 0x0001000024057892 */ /* 0x000fe2000f8efc3f */
[----:B------:R-:W-:Y:S01]  /*1b00*/  WARPGROUP.ARRIVE ;  /* 0x00000000000079c5 */ /* 0x000fe20000000000 */
[----:B------:R-:W-:Y:S01]  /*1b10*/  UMOV UR9, 0x40000040 ;  /* 0x4000004000097882 */ /* 0x000fe20000000000 */
[----:B------:R-:W-:Y:S01]  /*1b20*/  UMOV UR11, 0x40000040 ;  /* 0x40000040000b7882 */ /* 0x000fe20000000000 */
[----:B------:R-:W-:Y:S01]  /*1b30*/  UMOV UR21, UR9 ;  /* 0x0000000900157c82 */ /* 0x000fe20008000000 */
[----:B------:R-:W-:Y:S01]  /*1b40*/  IMAD.U32 R7, RZ, RZ, UR9 ;  /* 0x00000009ff077e24 */ /* 0x000fe2000f8e00ff */
[----:B------:R-:W-:Y:S01]  /*1b50*/  UMOV UR13, UR21 ;  /* 0x00000015000d7c82 */ /* 0x000fe20008000000 */
[----:B------:R-:W-:Y:S01]  /*1b60*/  UMOV UR8, UR5 ;  /* 0x0000000500087c82 */ /* 0x000fe20008000000 */
[----:B------:R-:W-:Y:S01]  /*1b70*/  UMOV UR15, 0x40000040 ;  /* 0x40000040000f7882 */ /* 0x000fe20000000000 */
[----:B------:R-:W-:Y:S01]  /*1b80*/  UMOV UR20, UR8 ;  /* 0x0000000800147c82 */ /* 0x000fe20008000000 */
[----:B------:R-:W-:Y:S01]  /*1b90*/  IMAD.U32 R6, RZ, RZ, UR8 ;  /* 0x00000008ff067e24 */ /* 0x000fe2000f8e00ff */
[----:B------:R-:W-:Y:S01]  /*1ba0*/  UMOV UR12, UR20 ;  /* 0x00000014000c7c82 */ /* 0x000fe20008000000 */
[----:B------:R-:W-:Y:S01]  /*1bb0*/  UIADD3 UR4, UR4, 0x24400, URZ ;  /* 0x0002440004047890 */ /* 0x000fe2000fffe03f */
[----:B01----:R-:W-:Y:S01]  /*1bc0*/  @!P1 VIADD R0, R0, 0x38840 ;  /* 0x0003884000009836 */ /* 0x003fe20000000000 */
[----:B------:R-:W-:Y:S01]  /*1bd0*/  UMOV UR16, UR20 ;  /* 0x0000001400107c82 */ /* 0x000fe20008000000 */
[----:B------:R-:W-:Y:S01]  /*1be0*/  UMOV UR17, UR21 ;  /* 0x0000001500117c82 */ /* 0x000fe20008000000 */
[----:B------:R-:W-:Y:S01]  /*1bf0*/  USHF.R.U32.HI UR4, URZ, 0x4, UR4 ;  /* 0x000000043f047899 */ /* 0x000fe20008011604 */
[----:B------:R-:W-:Y:S01]  /*1c00*/  CS2R R150, SRZ ;  /* 0x0000000000967805 */ /* 0x000fe2000001ff00 */
[----:B------:R-:W-:Y:S01]  /*1c10*/  UMOV UR19, 0x40000040 ;  /* 0x4000004000137882 */ /* 0x000fe20000000000 */
[----:B------:R-:W-:Y:S01]  /*1c20*/  UMOV UR23, 0x40000040 ;  /* 0x4000004000177882 */ /* 0x000fe20000000000 */
[----:B------:R-:W-:Y:S01]  /*1c30*/  ULOP3.LUT UR4, UR4, 0x3fff, URZ, 0xc0, !UPT ;  /* 0x00003fff04047892 */ /* 0x000fe2000f8ec03f */
[----:B------:R-:W-:Y:S01]  /*1c40*/  @!P1 PRMT R0, RZ, 0x654, R0 ;  /* 0x00000654ff009816 */ /* 0x000fe20000000000 */
[----:B------:R-:W-:Y:S01]  /*1c50*/  UMOV UR27, 0x40000040 ;  /* 0x40000040001b7882 */ /* 0x000fe20000000000 */
[----:B------:R-:W-:Y:S01]  /*1c60*/  UMOV UR31, 0x40000040 ;  /* 0x40000040001f7882 */ /* 0x000fe20000000000 */
[----:B------:R-:W-:Y:S01]  /*1c70*/  ULOP3.LUT UR6, UR4, 0x10000, URZ, 0xfc, !UPT ;  /* 0x0001000004067892 */ /* 0x000fe2000f8efc3f */
[----:B------:R-:W-:Y:S01]  /*1c80*/  CS2R R148, SRZ ;  /* 0x0000000000947805 */ /* 0x000fe2000001ff00 */
[----:B------:R-:W-:Y:S01]  /*1c90*/  UMOV UR35, 0x40000040 ;  /* 0x4000004000237882 */ /* 0x000fe20000000000 */
[----:B------:R-:W-:Y:S01]  /*1ca0*/  UMOV UR39, 0x40000040 ;  /* 0x4000004000277882 */ /* 0x000fe20000000000 */
[----:B------:R-:W-:Y:S01]  /*1cb0*/  UIMAD UR4, UR60, 0xa00, UR6 ;  /* 0x00000a003c0478a4 */ /* 0x000fe2000f8e0206 */
[----:B------:R-:W-:Y:S01]  /*1cc0*/  CS2R R146, SRZ ;  /* 0x0000000000927805 */ /* 0x000fe2000001ff00 */
[----:B------:R-:W-:Y:S01]  /*1cd0*/  IMAD.U32 R15, RZ, RZ, UR6 ;  /* 0x00000006ff0f7e24 */ /* 0x000fe2000f8e00ff */
[----:B------:R-:W-:Y:S01]  /*1ce0*/  UIADD3 UR6, UR5, 0x2, URZ ;  /* 0x0000000205067890 */ /* 0x000fe2000fffe03f */
[----:B------:R-:W-:Y:S01]  /*1cf0*/  CS2R R144, SRZ ;  /* 0x0000000000907805 */ /* 0x000fe2000001ff00 */
[----:B------:R-:W-:Y:S01]  /*1d00*/  UIADD3 UR14, UR4, 0x100, URZ ;  /* 0x00000100040e7890 */ /* 0x000fe2000fffe03f */
[----:B------:R-:W-:Y:S01]  /*1d10*/  CS2R R142, SRZ ;  /* 0x00000000008e7805 */ /* 0x000fe2000001ff00 */
[----:B------:R-:W-:Y:S01]  /*1d20*/  UMOV UR10, UR4 ;  /* 0x00000004000a7c82 */ /* 0x000fe20008000000 */
[----:B------:R-:W-:Y:S01]  /*1d30*/  UIADD3 UR18, UR4, 0x180, URZ ;  /* 0x0000018004127890 */ /* 0x000fe2000fffe03f */
[----:B------:R-:W-:Y:S01]  /*1d40*/  HGMMA.64x16x16.F32.BF16 R56, gdesc[UR8], RZ, !UPT, gsb0 ;  /* 0x00200000083879f0 */ /* 0x000fe2000c0018ff */
[----:B------:R-:W-:Y:S01]  /*1d50*/  UIADD3 UR10, UR4, 0x80, URZ ;  /* 0x00000080040a7890 */ /* 0x000fe2000fffe03f */
[----:B------:R-:W-:Y:S01]  /*1d60*/  CS2R R140, SRZ ;  /* 0x00000000008c7805 */ /* 0x000fe2000001ff00 */
[----:B------:R-:W-:Y:S01]  /*1d70*/  UMOV UR8, UR20 ;  /* 0x0000001400087c82 */ /* 0x000fe20008000000 */
[----:B------:R-:W-:Y:S01]  /*1d80*/  UMOV UR9, UR21 ;  /* 0x0000001500097c82 */ /* 0x000fe20008000000 */
[----:B------:R-:W-:Y:S01]  /*1d90*/  UMOV UR11, 0x40000040 ;  /* 0x40000040000b7882 */ /* 0x000fe20000000000 */
[----:B------:R-:W-:Y:S01]  /*1da0*/  UIADD3 UR7, UR4, 0x2, URZ ;  /* 0x0000000204077890 */ /* 0x000fe2000fffe03f */
[----:B------:R-:W-:Y:S01]  /*1db0*/  CS2R R138, SRZ ;  /* 0x00000000008a7805 */ /* 0x000fe2000001ff00 */
        /* <DEDUP_REMOVED lines=12> */
[----:B------:R-:W-:Y:S01]  /*1e80*/  UMOV UR43, 0x40000040 ;  /* 0x40000040002b7882 */ /* 0x000fe20000000000 */
        /* <DEDUP_REMOVED lines=31> */
[----:B------:R-:W-:-:S02]  /*2080*/  WARPGROUP.DEPBAR.LE gsb0, 0x0 ;  /* 0x00008000000079c5 */ /* 0x000fc40000010000 */
[----:B------:R-:W-:Y:S01]  /*2090*/  WARPGROUP.ARRIVE ;  /* 0x00000000000079c5 */ /* 0x000fe20000000000 */
[----:B------:R-:W-:Y:S02]  /*20a0*/  CS2R R78, SRZ ;  /* 0x00000000004e7805 */ /* 0x000fe4000001ff00 */
[----:B------:R-:W-:Y:S02]  /*20b0*/  CS2R R76, SRZ ;  /* 0x00000000004c7805 */ /* 0x000fe4000001ff00 */
[----:B------:R-:W-:Y:S02]  /*20c0*/  CS2R R74, SRZ ;  /* 0x00000000004a7805 */ /* 0x000fe4000001ff00 */
[----:B------:R-:W-:Y:S02]  /*20d0*/  CS2R R72, SRZ ;  /* 0x0000000000487805 */ /* 0x000fe4000001ff00 */
[----:B------:R-:W-:Y:S01]  /*20e0*/  CS2R R70, SRZ ;  /* 0x0000000000467805 */ /* 0x000fe2000001ff00 */
[----:B------:R-:W-:Y:S01]  /*20f0*/  HGMMA.64x16x16.F32.BF16 R48, gdesc[UR8], RZ, !UPT, gsb0 ;  /* 0x00200000083079f0 */ /* 0x000fe2000c0018ff */
[----:B------:R-:W-:Y:S01]  /*2100*/  UIADD3 UR10, UR4, 0x200, URZ ;  /* 0x00000200040a7890 */ /* 0x000fe2000fffe03f */
[----:B------:R-:W-:Y:S01]  /*2110*/  UMOV UR8, UR20 ;  /* 0x0000001400087c82 */ /* 0x000fe20008000000 */
[----:B------:R-:W-:Y:S01]  /*2120*/  UMOV UR9, UR21 ;  /* 0x0000001500097c82 */ /* 0x000fe20008000000 */
[----:B------:R-:W-:Y:S01]  /*2130*/  UMOV UR11, 0x40000040 ;  /* 0x40000040000b7882 */ /* 0x000fe20000000000 */
[----:B------:R-:W-:-:S02]  /*2140*/  WARPGROUP.DEPBAR.LE gsb0, 0x0 ;  /* 0x00008000000079c5 */ /* 0x000fc40000010000 */
[----:B------:R-:W-:-:S06]  /*2150*/  WARPGROUP.ARRIVE ;  /* 0x00000000000079c5 */ /* 0x000fcc0000000000 */
        /* <DEDUP_REMOVED lines=136> */
[----:B------:R-:W-:Y:S02]  /*29e0*/  ULDC UR11, c[0x0][0x2f0] ;  /* 0x0000bc00000b7ab9 */ /* 0x000fe40000000800 */
[----:B------:R-:W-:Y:S01]  /*29f0*/  IMAD.U32 R20, RZ, RZ, UR11 ;  /* 0x0000000bff147e24 */ /* 0x000fe2000f8e00ff */
        /* <DEDUP_REMOVED lines=61> */
[----:B------:R-:W-:Y:S02]  /*2dd0*/  R2UR UR19, R22 ;  /* 0x00000000161372ca */ /* 0x000fe400000e0000 */
[----:B------:R-:W-:Y:S01]  /*2de0*/  R2UR UR18, R19 ;  /* 0x00000000131272ca */ /* 0x000fe200000e0000 */
        /* <DEDUP_REMOVED lines=259> */
[----:B------:R-:W-:-:S06]  /*3e20*/  UIADD3 UR15, UR61, -0x2, URZ ;  /* 0xfffffffe3d0f7890 */ /* 0x000fcc000fffe03f */
[----:B------:R-:W-:Y:S01]  /*3e30*/  IMAD.U32 R232, RZ, RZ, UR15 ;  /* 0x0000000fffe87e24 */ /* 0x000fe2000f8e00ff */
        /* <DEDUP_REMOVED lines=10> */
[----:B------:R-:W-:Y:S01]  /*3ee0*/  ULDC UR5, c[0x0][0x448] ;  /* 0x0001120000057ab9 */ /* 0x000fe20000000800 */
[----:B------:R-:W-:Y:S01]  /*3ef0*/  IMAD.U32 R9, RZ, RZ, UR57 ;  /* 0x00000039ff097e24 */ /* 0x000fe2000f8e00ff */
[----:B------:R-:W-:-:S06]  /*3f00*/  UISETP.NE.AND UP0, UPT, UR5, 0x1, UPT ;  /* 0x000000010500788c */ /* 0x000fcc000bf05270 */
[----:B------:R-:W-:-:S05]  /*3f10*/  PLOP3.LUT P2, PT, PT, PT, UP0, 0x80, 0x0 ;  /* 0x000000000000781c */ /* 0x000fca0003f4f008 */
[----:B------:R-:W-:-:S08]  /*3f20*/  @UP0 ULDC UR5, c[0x0][0x44c] ;  /* 0x0001130000050ab9 */ /* 0x000fd00000000800 */
[----:B------:R-:W-:Y:S01]  /*3f30*/  @P2 IMAD.HI.U32 R3, R2, UR5, RZ ;  /* 0x0000000502032c27 */ /* 0x000fe2000f8e00ff */
[----:B------:R-:W-:-:S04]  /*3f40*/  @UP0 ULDC UR5, c[0x0][0x450] ;  /* 0x0001140000050ab9 */ /* 0x000fc80000000800 */
[----:B------:R-:W-:Y:S01]  /*3f50*/  @P2 SHF.R.U32.HI R2, RZ, UR5, R3 ;  /* 0x00000005ff022c19 */ /* 0x000fe20008011603 */
[----:B------:R-:W-:-:S04]  /*3f60*/  UIMAD UR5, UR61, -0x50, URZ ;  /* 0xffffffb03d0578a4 */ /* 0x000fc8000f8e023f */
[----:B------:R-:W0:Y:S01]  /*3f70*/  SHFL.IDX PT, R5, R2, 0x1, 0x1c1f ;  /* 0x003c1f0002057f89 */ /* 0x000e2200000e0000 */
[----:B------:R-:W-:Y:S02]  /*3f80*/  UIADD3 UR7, UR5, 0x51, URZ ;  /* 0x0000005105077890 */ /* 0x000fe4000fffe03f */
[----:B------:R-:W-:Y:S01]  /*3f90*/  UIMAD UR5, UR18, UR11, UR5 ;  /* 0x0000000b120572a4 */ /* 0x000fe2000f8e0205 */
[----:B------:R-:W1:Y:S03]  /*3fa0*/  SHFL.IDX PT, R2, R2, RZ, 0x1c1f ;  /* 0x001c1fff02027589 */ /* 0x000e6600000e0000 */
[----:B------:R-:W-:Y:S01]  /*3fb0*/  IMAD.U32 R4, RZ, RZ, UR7 ;  /* 0x00000007ff047e24 */ /* 0x000fe2000f8e00ff */
[----:B------:R-:W-:Y:S01]  /*3fc0*/  UIADD3 UR14, UR5, 0x50, URZ ;  /* 0x00000050050e7890 */ /* 0x000fe2000fffe03f */
[----:B------:R-:W-:Y:S02]  /*3fd0*/  UMOV UR7, 0x40000040 ;  /* 0x4000004000077882 */ /* 0x000fe40000000000 */
[----:B------:R-:W-:Y:S01]  /*3fe0*/  IMAD R3, R23, -0x2, R4 ;  /* 0xfffffffe17037824 */ /* 0x000fe200078e0204 */
[----:B------:R-:W-:Y:S01]  /*3ff0*/  UMOV UR5, UR23 ;  /* 0x0000001700057c82 */ /* 0x000fe20008000000 */
[----:B------:R-:W-:-:S02]  /*4000*/  WARPGROUP.DEPBAR.LE gsb0, 0x0 ;  /* 0x00008000000079c5 */ /* 0x000fc40000010000 */
[----:B------:R-:W-:Y:S01]  /*4010*/  WARPGROUP.ARRIVE ;  /* 0x00000000000079c5 */ /* 0x000fe20000000000 */
[----:B------:R-:W-:Y:S01]  /*4020*/  IMAD.U32 R14, RZ, RZ, UR14 ;  /* 0x0000000eff0e7e24 */ /* 0x000fe2000f8e00ff */
[----:B------:R-:W-:Y:S01]  /*4030*/  ULDC UR14, c[0x0][0x288] ;  /* 0x0000a200000e7ab9 */ /* 0x000fe20000000800 */
[----:B------:R-:W-:Y:S01]  /*4040*/  IMAD R4, R20, UR18, R3 ;  /* 0x0000001214047c24 */ /* 0x000fe2000f8e0203 */
[----:B------:R-:W-:Y:S01]  /*4050*/  UIMAD UR11, UR18, UR11, -UR14 ;  /* 0x0000000b120b72a4 */ /* 0x000fe2000f8e0a0e */
[----:B------:R-:W-:Y:S01]  /*4060*/  IMAD R3, R23, -0x2, R14 ;  /* 0xfffffffe17037824 */ /* 0x000fe200078e020e */
[----:B------:R-:W-:Y:S01]  /*4070*/  HGMMA.64x16x16.F32.BF16 R32, gdesc[UR52], R32, gsb0 ;  /* 0x00200000342079f0 */ /* 0x000fe20008001820 */
[----:B------:R-:W-:Y:S01]  /*4080*/  UMOV UR54, UR6 ;  /* 0x0000000600367c82 */ /* 0x000fe20008000000 */
[----:B------:R-:W-:Y:S01]  /*4090*/  UMOV UR55, 0x40000040 ;  /* 0x4000004000377882 */ /* 0x000fe20000000000 */
[----:B------:R-:W-:Y:S01]  /*40a0*/  UIADD3 UR6, UR4, 0x986, URZ ;  /* 0x0000098604067890 */ /* 0x000fe2000fffe03f */
[----:B0-----:R-:W-:Y:S01]  /*40b0*/  IADD3 R14, R5, -UR14, R4 ;  /* 0x8000000e050e7c10 */ /* 0x001fe2000fffe004 */
[----:B------:R-:W-:-:S03]  /*40c0*/  VIADD R4, R4, -UR14 ;  /* 0x8000000e04047c36 */ /* 0x000fc60008000000 */
[----:B------:R-:W-:Y:S02]  /*40d0*/  VIMNMX R14, R3, R14, PT ;  /* 0x0000000e030e7248 */ /* 0x000fe40003fe0100 */
[----:B-1----:R-:W-:Y:S02]  /*40e0*/  VIADDMNMX R2, R2, R4, R3, PT ;  /* 0x0000000402027246 */ /* 0x002fe40003800103 */
[C---:B------:R-:W-:Y:S02]  /*40f0*/  ISETP.GT.AND P3, PT, R14.reuse, RZ, PT ;  /* 0x000000ff0e00720c */ /* 0x040fe40003f64270 */
[C---:B------:R-:W-:Y:S02]  /*4100*/  ISETP.GT.AND P4, PT, R14.reuse, 0x1, PT ;  /* 0x000000010e00780c */ /* 0x040fe40003f84270 */
[----:B------:R-:W-:Y:S02]  /*4110*/  ISETP.GT.AND P5, PT, R14, 0x8, PT ;  /* 0x000000080e00780c */ /* 0x000fe40003fa4270 */
[----:B------:R-:W-:Y:S01]  /*4120*/  ISETP.GT.AND P6, PT, R2, 0x11, PT ;  /* 0x000000110200780c */ /* 0x000fe20003fc4270 */
[----:B------:R-:W-:-:S02]  /*4130*/  WARPGROUP.DEPBAR.LE gsb0, 0x0 ;  /* 0x00008000000079c5 */ /* 0x000fc40000010000 */
        /* <DEDUP_REMOVED lines=26> */
[----:B------:R-:W-:Y:S08]  /*42e0*/  MUFU.TANH R62, R62 ;  /* 0x0000003e003e7308 */ /* 0x000ff00000002400 */
[----:B------:R-:W-:Y:S08]  /*42f0*/  MUFU.TANH R63, R63 ;  /* 0x0000003f003f7308 */ /* 0x000ff00000002400 */
[----:B------:R-:W-:Y:S08]  /*4300*/  MUFU.TANH R21, R56 ;  /* 0x0000003800157308 */ /* 0x000ff00000002400 */
[----:B------:R-:W-:Y:S08]  /*4310*/  MUFU.TANH R67, R57 ;  /* 0x0000003900437308 */ /* 0x000ff00000002400 */
[----:B------:R-:W-:Y:S01]  /*4320*/  MUFU.TANH R68, R60 ;  /* 0x0000003c00447308 */ /* 0x000fe20000002400 */
[----:B------:R-:W-:-:S02]  /*4330*/  WARPGROUP.DEPBAR.LE gsb0, 0x0 ;  /* 0x00008000000079c5 */ /* 0x000fc40000010000 */
[----:B------:R-:W-:Y:S01]  /*4340*/  WARPGROUP.ARRIVE ;  /* 0x00000000000079c5 */ /* 0x000fe20000000000 */
[----:B------:R-:W-:Y:S01]  /*4350*/  FMUL.FTZ R50, R50, UR10 ;  /* 0x0000000a32327c20 */ /* 0x000fe20008410000 */
[----:B------:R-:W-:Y:S01]  /*4360*/  FMUL.FTZ R51, R51, UR10 ;  /* 0x0000000a33337c20 */ /* 0x000fe20008410000 */
[----:B------:R-:W-:Y:S01]  /*4370*/  FMUL.FTZ R54, R54, UR10 ;  /* 0x0000000a36367c20 */ /* 0x000fe20008410000 */
[----:B------:R-:W-:Y:S01]  /*4380*/  FMUL.FTZ R55, R55, UR10 ;  /* 0x0000000a37377c20 */ /* 0x000fe20008410000 */
[----:B------:R-:W-:Y:S01]  /*4390*/  MUFU.TANH R69, R61 ;  /* 0x0000003d00457308 */ /* 0x000fe20000002400 */
[----:B------:R-:W-:Y:S01]  /*43a0*/  HGMMA.64x16x16.F32.BF16 R40, gdesc[UR56], R40, gsb0 ;  /* 0x00200000382879f0 */ /* 0x000fe20008001828 */
[----:B------:R-:W-:Y:S01]  /*43b0*/  UIADD3 UR58, UR4, 0x906, URZ ;  /* 0x00000906043a7890 */ /* 0x000fe2000fffe03f */
[----:B------:R-:W-:Y:S01]  /*43c0*/  FMUL.FTZ R48, R48, UR10 ;  /* 0x0000000a30307c20 */ /* 0x000fe20008410000 */
[----:B------:R-:W-:Y:S01]  /*43d0*/  UMOV UR56, UR22 ;  /* 0x0000001600387c82 */ /* 0x000fe20008000000 */
[----:B------:R-:W-:Y:S01]  /*43e0*/  UMOV UR57, UR23 ;  /* 0x0000001700397c82 */ /* 0x000fe20008000000 */
[----:B------:R-:W-:Y:S01]  /*43f0*/  UMOV UR59, 0x40000040 ;  /* 0x40000040003b7882 */ /* 0x000fe20000000000 */
[----:B------:R-:W-:Y:S01]  /*4400*/  UMOV UR4, UR22 ;  /* 0x0000001600047c82 */ /* 0x000fe20008000000 */
[----:B------:R-:W2:Y:S01]  /*4410*/  MUFU.TANH R50, R50 ;  /* 0x0000003200327308 */ /* 0x000ea20000002400 */
[----:B------:R-:W-:Y:S01]  /*4420*/  FMUL.FTZ R49, R49, UR10 ;  /* 0x0000000a31317c20 */ /* 0x000fe20008410000 */
[----:B------:R-:W-:Y:S01]  /*4430*/  FMUL.FTZ R52, R52, UR10 ;  /* 0x0000000a34347c20 */ /* 0x000fe20008410000 */
[----:B------:R-:W-:-:S05]  /*4440*/  FMUL.FTZ R53, R53, UR10 ;  /* 0x0000000a35357c20 */ /* 0x000fca0008410000 */
[----:B------:R-:W-:Y:S08]  /*4450*/  MUFU.TANH R51, R51 ;  /* 0x0000003300337308 */ /* 0x000ff00000002400 */
[----:B------:R-:W3:Y:S08]  /*4460*/  MUFU.TANH R54, R54 ;  /* 0x0000003600367308 */ /* 0x000ef00000002400 */
[----:B------:R-:W4:Y:S08]  /*4470*/  MUFU.TANH R55, R55 ;  /* 0x0000003700377308 */ /* 0x000f300000002400 */
        /* <DEDUP_REMOVED lines=8> */
[----:B------:R0:W5:Y:S01]  /*4500*/  MUFU.TANH R56, R42 ;  /* 0x0000002a00387308 */ /* 0x0001620000002400 */
[----:B------:R-:W-:Y:S01]  /*4510*/  HGMMA.64x16x16.F32.BF16 R32, gdesc[UR56], R32, gsb0 ;  /* 0x00200000382079f0 */ /* 0x000fe20008001820 */
[----:B------:R-:W-:Y:S01]  /*4520*/  FMUL.FTZ R40, R40, UR10 ;  /* 0x0000000a28287c20 */ /* 0x000fe20008410000 */
[----:B------:R-:W-:Y:S01]  /*4530*/  FMUL.FTZ R41, R41, UR10 ;  /* 0x0000000a29297c20 */ /* 0x000fe20008410000 */
[----:B------:R-:W-:Y:S01]  /*4540*/  FMUL.FTZ R44, R44, UR10 ;  /* 0x0000000a2c2c7c20 */ /* 0x000fe20008410000 */
[----:B------:R-:W-:-:S03]  /*4550*/  FMUL.FTZ R45, R45, UR10 ;  /* 0x0000000a2d2d7c20 */ /* 0x000fc60008410000 */
[----:B------:R1:W5:Y:S01]  /*4560*/  MUFU.TANH R57, R43 ;  /* 0x0000002b00397308 */ /* 0x0003620000002400 */
[----:B0-----:R-:W-:Y:S02]  /*4570*/  FSEL R42, R58, -INF , P3 ;  /* 0xff8000003a2a7808 */ /* 0x001fe40001800000 */
[----:B------:R-:W-:-:S05]  /*4580*/  ISETP.GT.AND P3, PT, R14, 0x9, PT ;  /* 0x000000090e00780c */ /* 0x000fca0003f64270 */
[----:B------:R0:W-:Y:S01]  /*4590*/  MUFU.TANH R60, R46 ;  /* 0x0000002e003c7308 */ /* 0x0001e20000002400 */
[----:B-1----:R-:W-:Y:S02]  /*45a0*/  FSEL R43, R59, -INF , P4 ;  /* 0xff8000003b2b7808 */ /* 0x002fe40002000000 */
[----:B------:R-:W-:Y:S02]  /*45b0*/  ISETP.GT.AND P4, PT, R14, 0x10, PT ;  /* 0x000000100e00780c */ /* 0x000fe40003f84270 */
[----:B------:R-:W-:Y:S02]  /*45c0*/  FMNMX.FTZ R5, R42, R43, !PT ;  /* 0x0000002b2a057209 */ /* 0x000fe40007810000 */
[----:B--2---:R-:W-:Y:S01]  /*45d0*/  FSEL R50, R50, -INF , P4 ;  /* 0xff80000032327808 */ /* 0x004fe20002000000 */
[----:B------:R1:W2:Y:S01]  /*45e0*/  MUFU.TANH R61, R47 ;  /* 0x0000002f003d7308 */ /* 0x0002a20000002400 */
[----:B0-----:R-:W-:Y:S02]  /*45f0*/  FSEL R46, R62, -INF , P5 ;  /* 0xff8000003e2e7808 */ /* 0x001fe40002800000 */
[----:B------:R-:W-:-:S02]  /*4600*/  ISETP.GT.AND P4, PT, R14, 0x18, PT ;  /* 0x000000180e00780c */ /* 0x000fc40003f84270 */
[----:B------:R-:W-:Y:S02]  /*4610*/  FMNMX.FTZ R20, R46, R5, !PT ;  /* 0x000000052e147209 */ /* 0x000fe40007810000 */
[----:B---3--:R-:W-:Y:S01]  /*4620*/  FSEL R54, R54, -INF , P4 ;  /* 0xff80000036367808 */ /* 0x008fe20002000000 */
[----:B------:R-:W-:Y:S01]  /*4630*/  MUFU.TANH R53, R53 ;  /* 0x0000003500357308 */ /* 0x000fe20000002400 */
[----:B-1----:R-:W-:Y:S02]  /*4640*/  FSEL R47, R63, -INF , P3 ;  /* 0xff8000003f2f7808 */ /* 0x002fe40001800000 */
[----:B------:R-:W-:Y:S02]  /*4650*/  ISETP.GT.AND P3, PT, R14, 0x11, PT ;  /* 0x000000110e00780c */ /* 0x000fe40003f64270 */
[----:B------:R-:W-:Y:S02]  /*4660*/  FMNMX.FTZ R5, R47, R20, !PT ;  /* 0x000000142f057209 */ /* 0x000fe40007810000 */
[----:B------:R-:W-:Y:S01]  /*4670*/  FSEL R51, R51, -INF , P3 ;  /* 0xff80000033337808 */ /* 0x000fe20001800000 */
[----:B------:R-:W-:Y:S01]  /*4680*/  MUFU.TANH R41, R41 ;  /* 0x0000002900297308 */ /* 0x000fe20000002400 */
[----:B------:R-:W-:-:S02]  /*4690*/  FMNMX.FTZ R20, R50, R5, !PT ;  /* 0x0000000532147209 */ /* 0x000fc40007810000 */
[C---:B------:R-:W-:Y:S02]  /*46a0*/  ISETP.GT.AND P3, PT, R14.reuse, 0x19, PT ;  /* 0x000000190e00780c */ /* 0x040fe40003f64270 */
[----:B------:R-:W-:Y:S02]  /*46b0*/  FMNMX.FTZ R5, R51, R20, !PT ;  /* 0x0000001433057209 */ /* 0x000fe40007810000 */
[----:B------:R-:W-:Y:S01]  /*46c0*/  ISETP.GT.AND P4, PT, R14, 0x20, PT ;  /* 0x000000200e00780c */ /* 0x000fe20003f84270 */
[----:B------:R-:W-:Y:S01]  /*46d0*/  MUFU.TANH R44, R44 ;  /* 0x0000002c002c7308 */ /* 0x000fe20000002400 */
[----:B----4-:R-:W-:Y:S02]  /*46e0*/  FSEL R55, R55, -INF , P3 ;  /* 0xff80000037377808 */ /* 0x010fe40001800000 */
[----:B------:R-:W-:Y:S01]  /*46f0*/  FMNMX.FTZ R20, R54, R5, !PT ;  /* 0x0000000536147209 */ /* 0x000fe20007810000 */
[----:B------:R-:W-:Y:S02]  /*4700*/  WARPGROUP.DEPBAR.LE gsb0, 0x0 ;  /* 0x00008000000079c5 */ /* 0x000fe40000010000 */
[----:B------:R-:W-:Y:S01]  /*4710*/  WARPGROUP.ARRIVE ;  /* 0x00000000000079c5 */ /* 0x000fe20000000000 */
[----:B------:R-:W-:Y:S01]  /*4720*/  FMUL.FTZ R34, R34, UR10 ;  /* 0x0000000a22227c20 */ /* 0x000fe20008410000 */
[----:B------:R-:W-:Y:S01]  /*4730*/  FMUL.FTZ R35, R35, UR10 ;  /* 0x0000000a23237c20 */ /* 0x000fe20008410000 */
[----:B------:R-:W-:Y:S01]  /*4740*/  ISETP.GT.AND P3, PT, R14, 0x21, PT ;  /* 0x000000210e00780c */ /* 0x000fe20003f64270 */
[----:B------:R-:W-:Y:S01]  /*4750*/  FMUL.FTZ R38, R38, UR10 ;  /* 0x0000000a26267c20 */ /* 0x000fe20008410000 */
[----:B-----5:R-:W-:Y:S01]  /*4760*/  FSEL R56, R56, -INF , P4 ;  /* 0xff80000038387808 */ /* 0x020fe20002000000 */
[----:B------:R-:W-:Y:S01]  /*4770*/  HGMMA.64x16x16.F32.BF16 R24, gdesc[UR4], R24, gsb0 ;  /* 0x00200000041879f0 */ /* 0x000fe20008001818 */
[----:B------:R-:W0:Y:S01]  /*4780*/  MUFU.TANH R34, R34 ;  /* 0x0000002200227308 */ /* 0x000e220000002400 */
[----:B------:R-:W-:Y:S01]  /*4790*/  FMNMX.FTZ R5, R55, R20, !PT ;  /* 0x0000001437057209 */ /* 0x000fe20007810000 */
[----:B------:R-:W-:Y:S01]  /*47a0*/  FMUL.FTZ R39, R39, UR10 ;  /* 0x0000000a27277c20 */ /* 0x000fe20008410000 */
[----:B------:R-:W-:Y:S01]  /*47b0*/  ISETP.GT.AND P4, PT, R14, 0x28, PT ;  /* 0x000000280e00780c */ /* 0x000fe20003f84270 */
[----:B------:R-:W-:Y:S01]  /*47c0*/  FMUL.FTZ R36, R36, UR10 ;  /* 0x0000000a24247c20 */ /* 0x000fe20008410000 */
[----:B------:R-:W-:Y:S01]  /*47d0*/  FSEL R57, R57, -INF , P3 ;  /* 0xff80000039397808 */ /* 0x000fe20001800000 */
[----:B------:R-:W-:Y:S01]  /*47e0*/  FMUL.FTZ R32, R32, UR10 ;  /* 0x0000000a20207c20 */ /* 0x000fe20008410000 */
[----:B------:R-:W-:Y:S01]  /*47f0*/  FMNMX.FTZ R20, R56, R5, !PT ;  /* 0x0000000538147209 */ /* 0x000fe20007810000 */
[----:B------:R-:W1:Y:S01]  /*4800*/  MUFU.TANH R35, R35 ;  /* 0x0000002300237308 */ /* 0x000e620000002400 */
[C---:B------:R-:W-:Y:S01]  /*4810*/  ISETP.GT.AND P3, PT, R14.reuse, 0x29, PT ;  /* 0x000000290e00780c */ /* 0x040fe20003f64270 */
[----:B------:R-:W-:Y:S01]  /*4820*/  ULDC UR5, c[0x0][0x988] ;  /* 0x0002620000057ab9 */ /* 0x000fe20000000800 */
[----:B------:R-:W-:Y:S01]  /*4830*/  FMNMX.FTZ R20, R57, R20, !PT ;  /* 0x0000001439147209 */ /* 0x000fe20007810000 */
[----:B------:R-:W-:Y:S01]  /*4840*/  FMUL.FTZ R33, R33, UR10 ;  /* 0x0000000a21217c20 */ /* 0x000fe20008410000 */
[----:B--2---:R-:W-:Y:S01]  /*4850*/  FSEL R58, R61, -INF , P3 ;  /* 0xff8000003d3a7808 */ /* 0x004fe20001800000 */
[----:B------:R-:W-:Y:S01]  /*4860*/  FMUL.FTZ R37, R37, UR10 ;  /* 0x0000000a25257c20 */ /* 0x000fe20008410000 */
[----:B------:R-:W-:Y:S01]  /*4870*/  ISETP.GT.AND P3, PT, R14, 0x31, PT ;  /* 0x000000310e00780c */ /* 0x000fe20003f64270 */
[----:B------:R-:W2:Y:S01]  /*4880*/  MUFU.TANH R38, R38 ;  /* 0x0000002600267308 */ /* 0x000ea20000002400 */
[----:B------:R-:W-:Y:S01]  /*4890*/  ISETP.GT.AND P5, PT, R2, 0x1, PT ;  /* 0x000000010200780c */ /* 0x000fe20003fa4270 */
[----:B------:R-:W-:Y:S01]  /*48a0*/  @UP0 ULDC UR6, c[0x0][0x44c] ;  /* 0x0001130000060ab9 */ /* 0x000fe20000000800 */
[----:B------:R-:W-:Y:S01]  /*48b0*/  UMOV UR4, UR19 ;  /* 0x0000001300047c82 */ /* 0x000fe20008000000 */
[----:B------:R-:W-:-:S04]  /*48c0*/  UIMAD.WIDE.U32 UR6, UR19, UR6, URZ ;  /* 0x00000006130672a5 */ /* 0x000fc8000f8e003f */
[----:B------:R3:W4:Y:S08]  /*48d0*/  MUFU.TANH R62, R39 ;  /* 0x00000027003e7308 */ /* 0x0007300000002400 */
[----:B------:R-:W-:Y:S01]  /*48e0*/  MUFU.TANH R45, R45 ;  /* 0x0000002d002d7308 */ /* 0x000fe20000002400 */
[----:B---3--:R-:W-:Y:S02]  /*48f0*/  FSEL R39, R60, -INF , P4 ;  /* 0xff8000003c277808 */ /* 0x008fe40002000000 */
[----:B------:R-:W-:-:S02]  /*4900*/  ISETP.GT.AND P4, PT, R14, 0x30, PT ;  /* 0x000000300e00780c */ /* 0x000fc40003f84270 */
[----:B------:R-:W-:Y:S02]  /*4910*/  FMNMX.FTZ R5, R39, R20, !PT ;  /* 0x0000001427057209 */ /* 0x000fe40007810000 */
[----:B0-----:R-:W-:Y:S01]  /*4920*/  FSEL R59, R34, -INF , P4 ;  /* 0xff800000223b7808 */ /* 0x001fe20002000000 */
[----:B------:R-:W-:Y:S01]  /*4930*/  MUFU.TANH R32, R32 ;  /* 0x0000002000207308 */ /* 0x000fe20000002400 */
[----:B------:R-:W-:Y:S02]  /*4940*/  FMNMX.FTZ R20, R58, R5, !PT ;  /* 0x000000053a147209 */ /* 0x000fe40007810000 */
[C---:B------:R-:W-:Y:S02]  /*4950*/  ISETP.GT.AND P4, PT, R14.reuse, 0x38, PT ;  /* 0x000000380e00780c */ /* 0x040fe40003f84270 */
[----:B-1----:R-:W-:Y:S02]  /*4960*/  FSEL R60, R35, -INF , P3 ;  /* 0xff800000233c7808 */ /* 0x002fe40001800000 */
[----:B------:R-:W-:Y:S01]  /*4970*/  FMNMX.FTZ R5, R59, R20, !PT ;  /* 0x000000143b057209 */ /* 0x000fe20007810000 */
[----:B------:R-:W-:Y:S01]  /*4980*/  MUFU.TANH R34, R36 ;  /* 0x0000002400227308 */ /* 0x000fe20000002400 */
[----:B------:R-:W-:Y:S01]  /*4990*/  ISETP.GT.AND P3, PT, R14, 0x39, PT ;  /* 0x000000390e00780c */ /* 0x000fe20003f64270 */
[----:B------:R-:W-:-:S02]  /*49a0*/  WARPGROUP.DEPBAR.LE gsb0, 0x0 ;  /* 0x00008000000079c5 */ /* 0x000fc40000010000 */
[----:B------:R-:W-:Y:S01]  /*49b0*/  FMUL.FTZ R26, R26, UR10 ;  /* 0x0000000a1a1a7c20 */ /* 0x000fe20008410000 */
[----:B------:R-:W-:Y:S01]  /*49c0*/  FMUL.FTZ R27, R27, UR10 ;  /* 0x0000000a1b1b7c20 */ /* 0x000fe20008410000 */
[----:B------:R-:W-:Y:S01]  /*49d0*/  FMUL.FTZ R30, R30, UR10 ;  /* 0x0000000a1e1e7c20 */ /* 0x000fe20008410000 */
[----:B------:R-:W-:Y:S01]  /*49e0*/  FMUL.FTZ R31, R31, UR10 ;  /* 0x0000000a1f1f7c20 */ /* 0x000fe20008410000 */
[----:B--2---:R-:W-:Y:S01]  /*49f0*/  FSEL R61, R38, -INF , P4 ;  /* 0xff800000263d7808 */ /* 0x004fe20002000000 */
[----:B------:R-:W-:Y:S01]  /*4a00*/  FMUL.FTZ R24, R24, UR10 ;  /* 0x0000000a18187c20 */ /* 0x000fe20008410000 */
[----:B------:R-:W0:Y:S01]  /*4a10*/  MUFU.TANH R26, R26 ;  /* 0x0000001a001a7308 */ /* 0x000e220000002400 */
[----:B------:R-:W-:Y:S01]  /*4a20*/  FMNMX.FTZ R20, R60, R5, !PT ;  /* 0x000000053c147209 */ /* 0x000fe20007810000 */
[----:B------:R-:W-:Y:S01]  /*4a30*/  FMUL.FTZ R25, R25, UR10 ;  /* 0x0000000a19197c20 */ /* 0x000fe20008410000 */
[----:B------:R-:W-:Y:S01]  /*4a40*/  ISETP.GT.AND P4, PT, R14, 0x40, PT ;  /* 0x000000400e00780c */ /* 0x000fe20003f84270 */
[----:B------:R-:W-:Y:S01]  /*4a50*/  FMUL.FTZ R28, R28, UR10 ;  /* 0x0000000a1c1c7c20 */ /* 0x000fe20008410000 */
[----:B----4-:R-:W-:Y:S01]  /*4a60*/  FSEL R62, R62, -INF , P3 ;  /* 0xff8000003e3e7808 */ /* 0x010fe20001800000 */
[----:B------:R-:W-:Y:S01]  /*4a70*/  FMUL.FTZ R29, R29, UR10 ;  /* 0x0000000a1d1d7c20 */ /* 0x000fe20008410000 */
[----:B------:R-:W-:Y:S01]  /*4a80*/  FMNMX.FTZ R5, R61, R20, !PT ;  /* 0x000000143d057209 */ /* 0x000fe20007810000 */
[----:B------:R-:W1:Y:S01]  /*4a90*/  MUFU.TANH R27, R27 ;  /* 0x0000001b001b7308 */ /* 0x000e620000002400 */
[----:B------:R-:W-:Y:S01]  /*4aa0*/  ISETP.GT.AND P3, PT, R14, 0x41, PT ;  /* 0x000000410e00780c */ /* 0x000fe20003f64270 */
[----:B------:R-:W-:Y:S01]  /*4ab0*/  @UP0 ULDC UR10, c[0x0][0x450] ;  /* 0x00011400000a0ab9 */ /* 0x000fe20000000800 */
[----:B------:R-:W-:Y:S01]  /*4ac0*/  FMNMX.FTZ R20, R62, R5, !PT ;  /* 0x000000053e147209 */ /* 0x000fe20007810000 */
[----:B------:R-:W-:Y:S01]  /*4ad0*/  @UP0 USHF.R.U32.HI UR4, URZ, UR10, UR7 ;  /* 0x0000000a3f040299 */ /* 0x000fe20008011607 */
[----:B------:R2:W-:Y:S03]  /*4ae0*/  @!P1 SYNCS.ARRIVE.TRANS64.RED.A1T0 RZ, [R0+URZ], RZ ;  /* 0x000000ff00ff99a7 */ /* 0x0005e6000810043f */
[----:B------:R-:W3:Y:S01]  /*4af0*/  MUFU.TANH R30, R30 ;  /* 0x0000001e001e7308 */ /* 0x000ee20000002400 */
[----:B0-----:R-:W-:Y:S01]  /*4b00*/  FSEL R63, R26, -INF , P4 ;  /* 0xff8000001a3f7808 */ /* 0x001fe20002000000 */
[----:B------:R-:W-:Y:S01]  /*4b10*/  UIADD3 UR6, UR11, UR4, URZ ;  /* 0x000000040b067290 */ /* 0x000fe2000fffe03f */
[----:B------:R-:W-:-:S02]  /*4b20*/  ISETP.GT.AND P4, PT, R14, 0x48, PT ;  /* 0x000000480e00780c */ /* 0x000fc40003f84270 */
[----:B------:R-:W-:Y:S01]  /*4b30*/  FMNMX.FTZ R5, R63, R20, !PT ;  /* 0x000000143f057209 */ /* 0x000fe20007810000 */
[----:B------:R-:W-:Y:S02]  /*4b40*/  UIMAD.WIDE UR6, UR6, 0x66666667, URZ ;  /* 0x66666667060678a5 */ /* 0x000fe4000f8e023f */
[----:B------:R-:W0:Y:S01]  /*4b50*/  MUFU.TANH R31, R31 ;  /* 0x0000001f001f7308 */ /* 0x000e220000002400 */
[----:B-1----:R-:W-:Y:S01]  /*4b60*/  FSEL R64, R27, -INF , P3 ;  /* 0xff8000001b407808 */ /* 0x002fe20001800000 */
[----:B------:R-:W-:Y:S01]  /*4b70*/  USHF.R.U32.HI UR4, URZ, 0x1f, UR7 ;  /* 0x0000001f3f047899 */ /* 0x000fe20008011607 */
[----:B------:R-:W-:Y:S02]  /*4b80*/  ISETP.GT.AND P3, PT, R14, 0x49, PT ;  /* 0x000000490e00780c */ /* 0x000fe40003f64270 */
[----:B------:R-:W-:Y:S01]  /*4b90*/  FMNMX.FTZ R14, R64, R5, !PT ;  /* 0x00000005400e7209 */ /* 0x000fe20007810000 */
[----:B------:R-:W-:Y:S02]  /*4ba0*/  ULEA.HI.SX32 UR4, UR7, UR4, 0x1b ;  /* 0x0000000407047291 */ /* 0x000fe4000f8fda3f */
[----:B------:R-:W1:Y:S01]  /*4bb0*/  MUFU.TANH R26, R49 ;  /* 0x00000031001a7308 */ /* 0x000e620000002400 */
[----:B---3--:R-:W-:Y:S01]  /*4bc0*/  FSEL R65, R30, -INF , P4 ;  /* 0xff8000001e417808 */ /* 0x008fe20002000000 */
[----:B------:R-:W-:Y:S01]  /*4bd0*/  UISETP.LT.AND UP1, UPT, URZ, UR4, UPT ;  /* 0x000000043f00728c */ /* 0x000fe2000bf21270 */
[----:B------:R-:W-:-:S02]  /*4be0*/  ISETP.GT.AND P4, PT, R2, 0x8, PT ;  /* 0x000000080200780c */ /* 0x000fc40003f84270 */
[----:B------:R-:W-:Y:S01]  /*4bf0*/  FMNMX.FTZ R5, R65, R14, !PT ;  /* 0x0000000e41057209 */ /* 0x000fe20007810000 */
[----:B------:R-:W-:Y:S01]  /*4c00*/  USEL UR18, URZ, UR4, !UP1 ;  /* 0x000000043f127287 */ /* 0x000fe2000c800000 */
[----:B------:R-:W-:Y:S01]  /*4c10*/  FSEL R20, R68, -INF , P4 ;  /* 0xff80000044147808 */ /* 0x000fe20002000000 */
[----:B------:R-:W-:Y:S01]  /*4c20*/  MUFU.TANH R36, R24 ;  /* 0x0000001800247308 */ /* 0x000fe20000002400 */
[----:B0-----:R-:W-:Y:S01]  /*4c30*/  FSEL R66, R31, -INF , P3 ;  /* 0xff8000001f427808 */ /* 0x001fe20001800000 */
[----:B------:R-:W-:Y:S01]  /*4c40*/  UISETP.GE.AND UP1, UPT, UR15, UR18, UPT ;  /* 0x000000120f00728c */ /* 0x000fe2000bf26270 */
[----:B------:R-:W-:Y:S01]  /*4c50*/  ISETP.GT.AND P3, PT, R2, RZ, PT ;  /* 0x000000ff0200720c */ /* 0x000fe20003f64270 */
[----:B------:R-:W-:Y:S01]  /*4c60*/  IMAD.U32 R231, RZ, RZ, UR18 ;  /* 0x00000012ffe77e24 */ /* 0x000fe2000f8e00ff */
[----:B------:R-:W-:Y:S02]  /*4c70*/  FMNMX.FTZ R5, R66, R5, !PT ;  /* 0x0000000542057209 */ /* 0x000fe40007810000 */
[----:B------:R-:W-:Y:S01]  /*4c80*/  ISETP.GT.AND P4, PT, R2, 0x18, PT ;  /* 0x000000180200780c */ /* 0x000fe20003f84270 */
[----:B------:R-:W0:Y:S01]  /*4c90*/  MUFU.TANH R31, R40 ;  /* 0x00000028001f7308 */ /* 0x000e220000002400 */
[----:B-1----:R-:W-:Y:S01]  /*4ca0*/  FSEL R26, R26, -INF , P6 ;  /* 0xff8000001a1a7808 */ /* 0x002fe20003000000 */
[----:B------:R-:W1:Y:S06]  /*4cb0*/  SHFL.BFLY PT, R14, R5, 0x2, 0x1f ;  /* 0x0c401f00050e7f89 */ /* 0x000e6c00000e0000 */
[----:B------:R3:W-:Y:S08]  /*4cc0*/  MUFU.TANH R49, R25 ;  /* 0x0000001900317308 */ /* 0x0007f00000002400 */
[----:B------:R-:W4:Y:S01]  /*4cd0*/  MUFU.TANH R33, R33 ;  /* 0x0000002100217308 */ /* 0x000f220000002400 */
[----:B---3--:R-:W-:-:S02]  /*4ce0*/  FSEL R25, R52, -INF , P4 ;  /* 0xff80000034197808 */ /* 0x008fc40002000000 */
[----:B------:R-:W-:-:S05]  /*4cf0*/  ISETP.GT.AND P4, PT, R2, 0x21, PT ;  /* 0x000000210200780c */ /* 0x000fca0003f84270 */
[----:B------:R-:W-:Y:S01]  /*4d00*/  MUFU.TANH R52, R29 ;  /* 0x0000001d00347308 */ /* 0x000fe20000002400 */
[----:B-1----:R-:W-:-:S05]  /*4d10*/  FMNMX.FTZ R14, R5, R14, !PT ;  /* 0x0000000e050e7209 */ /* 0x002fca0007810000 */
[----:B------:R-:W1:Y:S02]  /*4d20*/  SHFL.BFLY PT, R5, R14, 0x1, 0x1f ;  /* 0x0c201f000e057f89 */ /* 0x000e6400000e0000 */
[----:B------:R-:W3:Y:S01]  /*4d30*/  MUFU.TANH R38, R37 ;  /* 0x0000002500267308 */ /* 0x000ee20000002400 */
[----:B-1----:R-:W-:Y:S02]  /*4d40*/  FMNMX.FTZ R3, R14, R5, !PT ;  /* 0x000000050e037209 */ /* 0x002fe40007810000 */
[----:B------:R-:W-:Y:S02]  /*4d50*/  FSEL R5, R21, -INF , P3 ;  /* 0xff80000015057808 */ /* 0x000fe40001800000 */
[----:B------:R-:W-:Y:S01]  /*4d60*/  FSEL R14, R67, -INF , P5 ;  /* 0xff800000430e7808 */ /* 0x000fe20002800000 */
[----:B------:R-:W-:Y:S01]  /*4d70*/  FMUL.FTZ R30, R3, UR5 ;  /* 0x00000005031e7c20 */ /* 0x000fe20008410000 */
[----:B------:R-:W-:Y:S02]  /*4d80*/  ISETP.GT.AND P5, PT, R2, 0x9, PT ;  /* 0x000000090200780c */ /* 0x000fe40003fa4270 */
[----:B------:R-:W-:-:S02]  /*4d90*/  FMNMX.FTZ R27, R5, R14, !PT ;  /* 0x0000000e051b7209 */ /* 0x000fc40007810000 */
[----:B------:R-:W-:Y:S02]  /*4da0*/  ISETP.GT.AND P3, PT, R2, 0x10, PT ;  /* 0x000000100200780c */ /* 0x000fe40003f64270 */
[----:B------:R-:W-:Y:S02]  /*4db0*/  FSEL R21, R69, -INF , P5 ;  /* 0xff80000045157808 */ /* 0x000fe40002800000 */
[----:B------:R-:W-:Y:S02]  /*4dc0*/  CS2R R68, SRZ ;  /* 0x0000000000447805 */ /* 0x000fe4000001ff00 */
[----:B------:R-:W-:Y:S02]  /*4dd0*/  FMNMX.FTZ R4, R20, R27, !PT ;  /* 0x0000001b14047209 */ /* 0x000fe40007810000 */
[----:B------:R-:W-:Y:S02]  /*4de0*/  FSEL R24, R48, -INF , P3 ;  /* 0xff80000030187808 */ /* 0x000fe40001800000 */
[----:B------:R-:W-:Y:S01]  /*4df0*/  FMNMX.FTZ R27, R21, R4, !PT ;  /* 0x00000004151b7209 */ /* 0x000fe20007810000 */
[----:B------:R0:W1:Y:S01]  /*4e00*/  MUFU.TANH R48, R28 ;  /* 0x0000001c00307308 */ /* 0x0000620000002400 */
[----:B------:R-:W-:-:S02]  /*4e10*/  ISETP.GT.AND P5, PT, R2, 0x19, PT ;  /* 0x000000190200780c */ /* 0x000fc40003fa4270 */
[----:B------:R-:W-:Y:S02]  /*4e20*/  FMNMX.FTZ R27, R24, R27, !PT ;  /* 0x0000001b181b7209 */ /* 0x000fe40007810000 */
[----:B------:R-:W-:Y:S02]  /*4e30*/  ISETP.GT.AND P3, PT, R2, 0x20, PT ;  /* 0x000000200200780c */ /* 0x000fe40003f64270 */
[----:B------:R-:W-:Y:S02]  /*4e40*/  FMNMX.FTZ R4, R26, R27, !PT ;  /* 0x0000001b1a047209 */ /* 0x000fe40007810000 */
[----:B------:R-:W-:Y:S02]  /*4e50*/  FSEL R27, R53, -INF , P5 ;  /* 0xff800000351b7808 */ /* 0x000fe40002800000 */
[----:B------:R-:W-:Y:S02]  /*4e60*/  FMNMX.FTZ R4, R25, R4, !PT ;  /* 0x0000000419047209 */ /* 0x000fe40007810000 */
[----:B------:R-:W-:-:S02]  /*4e70*/  FSETP.NEU.FTZ.AND P6, PT, R3, -INF , PT ;  /* 0xff8000000300780b */ /* 0x000fc40003fdd000 */
[----:B0-----:R-:W-:Y:S02]  /*4e80*/  FSEL R28, R31, -INF , P3 ;  /* 0xff8000001f1c7808 */ /* 0x001fe40001800000 */
[----:B------:R-:W-:Y:S02]  /*4e90*/  FMNMX.FTZ R31, R27, R4, !PT ;  /* 0x000000041b1f7209 */ /* 0x000fe40007810000 */
[----:B------:R-:W-:Y:S02]  /*4ea0*/  FSEL R40, R30, RZ, P6 ;  /* 0x000000ff1e287208 */ /* 0x000fe40003000000 */
[----:B------:R-:W-:Y:S02]  /*4eb0*/  ISETP.GT.AND P3, PT, R2, 0x28, PT ;  /* 0x000000280200780c */ /* 0x000fe40003f64270 */
[----:B------:R-:W-:Y:S01]  /*4ec0*/  FSEL R30, R41, -INF , P4 ;  /* 0xff800000291e7808 */ /* 0x000fe20002000000 */
[--C-:B------:R-:W-:Y:S01]  /*4ed0*/  FFMA.FTZ R43, R43, UR5, -R40.reuse ;  /* 0x000000052b2b7c23 */ /* 0x100fe20008010828 */
[----:B------:R-:W-:Y:S01]  /*4ee0*/  FMNMX.FTZ R31, R28, R31, !PT ;  /* 0x0000001f1c1f7209 */ /* 0x000fe20007810000 */
[--C-:B------:R-:W-:Y:S01]  /*4ef0*/  FFMA.FTZ R42, R42, UR5, -R40.reuse ;  /* 0x000000052a2a7c23 */ /* 0x100fe20008010828 */
[----:B------:R-:W-:Y:S01]  /*4f00*/  ISETP.GT.AND P4, PT, R2, 0x29, PT ;  /* 0x000000290200780c */ /* 0x000fe20003f84270 */
[----:B------:R0:W-:Y:S01]  /*4f10*/  MUFU.EX2 R209, R43 ;  /* 0x0000002b00d17308 */ /* 0x0001e20000000800 */
[----:B------:R-:W-:Y:S01]  /*4f20*/  FSEL R29, R44, -INF , P3 ;  /* 0xff8000002c1d7808 */ /* 0x000fe20001800000 */
[--C-:B------:R-:W-:Y:S01]  /*4f30*/  FFMA.FTZ R46, R46, UR5, -R40.reuse ;  /* 0x000000052e2e7c23 */ /* 0x100fe20008010828 */
[----:B------:R-:W-:Y:S01]  /*4f40*/  FMNMX.FTZ R4, R30, R31, !PT ;  /* 0x0000001f1e047209 */ /* 0x000fe20007810000 */
[--C-:B------:R-:W-:Y:S01]  /*4f50*/  FFMA.FTZ R47, R47, UR5, -R40.reuse ;  /* 0x000000052f2f7c23 */ /* 0x100fe20008010828 */
[----:B------:R-:W-:Y:S01]  /*4f60*/  ISETP.GT.AND P3, PT, R2, 0x30, PT ;  /* 0x000000300200780c */ /* 0x000fe20003f64270 */
[--C-:B------:R-:W-:Y:S01]  /*4f70*/  FFMA.FTZ R50, R50, UR5, -R40.reuse ;  /* 0x0000000532327c23 */ /* 0x100fe20008010828 */
[----:B------:R-:W-:Y:S01]  /*4f80*/  FSEL R31, R45, -INF , P4 ;  /* 0xff8000002d1f7808 */ /* 0x000fe20002000000 */
[----:B------:R-:W-:Y:S01]  /*4f90*/  MUFU.EX2 R42, R42 ;  /* 0x0000002a002a7308 */ /* 0x000fe20000000800 */
[----:B------:R-:W-:Y:S01]  /*4fa0*/  FMNMX.FTZ R4, R29, R4, !PT ;  /* 0x000000041d047209 */ /* 0x000fe20007810000 */
[--C-:B0-----:R-:W-:Y:S01]  /*4fb0*/  FFMA.FTZ R43, R39, UR5, -R40.reuse ;  /* 0x00000005272b7c23 */ /* 0x101fe20008010828 */
[----:B------:R-:W-:Y:S01]  /*4fc0*/  ISETP.GT.AND P4, PT, R2, 0x31, PT ;  /* 0x000000310200780c */ /* 0x000fe20003f84270 */
[--C-:B------:R-:W-:Y:S01]  /*4fd0*/  FFMA.FTZ R51, R51, UR5, -R40.reuse ;  /* 0x0000000533337c23 */ /* 0x100fe20008010828 */
[----:B------:R-:W-:Y:S01]  /*4fe0*/  FSEL R32, R32, -INF , P3 ;  /* 0xff80000020207808 */ /* 0x000fe20001800000 */
[--C-:B------:R-:W-:Y:S01]  /*4ff0*/  FFMA.FTZ R54, R54, UR5, -R40.reuse ;  /* 0x0000000536367c23 */ /* 0x100fe20008010828 */
[----:B------:R-:W-:Y:S01]  /*5000*/  FMNMX.FTZ R35, R31, R4, !PT ;  /* 0x000000041f237209 */ /* 0x000fe20007810000 */
[----:B------:R-:W-:Y:S01]  /*5010*/  MUFU.EX2 R46, R46 ;  /* 0x0000002e002e7308 */ /* 0x000fe20000000800 */
[----:B------:R-:W-:Y:S01]  /*5020*/  ISETP.GT.AND P3, PT, R2, 0x38, PT ;  /* 0x000000380200780c */ /* 0x000fe20003f64270 */
[--C-:B------:R-:W-:Y:S01]  /*5030*/  FFMA.FTZ R55, R55, UR5, -R40.reuse ;  /* 0x0000000537377c23 */ /* 0x100fe20008010828 */
[----:B----4-:R-:W-:Y:S01]  /*5040*/  FSEL R33, R33, -INF , P4 ;  /* 0xff80000021217808 */ /* 0x010fe20002000000 */
[--C-:B------:R-:W-:Y:S01]  /*5050*/  FFMA.FTZ R56, R56, UR5, -R40.reuse ;  /* 0x0000000538387c23 */ /* 0x100fe20008010828 */
[----:B------:R-:W-:Y:S01]  /*5060*/  FMNMX.FTZ R4, R32, R35, !PT ;  /* 0x0000002320047209 */ /* 0x000fe20007810000 */
[--C-:B------:R-:W-:Y:S01]  /*5070*/  FFMA.FTZ R57, R57, UR5, -R40.reuse ;  /* 0x0000000539397c23 */ /* 0x100fe20008010828 */
[----:B------:R-:W-:Y:S01]  /*5080*/  ISETP.GT.AND P4, PT, R2, 0x39, PT ;  /* 0x000000390200780c */ /* 0x000fe20003f84270 */
[----:B------:R-:W0:Y:S01]  /*5090*/  MUFU.EX2 R47, R47 ;  /* 0x0000002f002f7308 */ /* 0x000e220000000800 */
[----:B------:R-:W-:Y:S01]  /*50a0*/  FSEL R34, R34, -INF , P3 ;  /* 0xff80000022227808 */ /* 0x000fe20001800000 */
[--C-:B------:R-:W-:Y:S01]  /*50b0*/  FFMA.FTZ R58, R58, UR5, -R40.reuse ;  /* 0x000000053a3a7c23 */ /* 0x100fe20008010828 */
[----:B------:R-:W-:Y:S01]  /*50c0*/  FMNMX.FTZ R37, R33, R4, !PT ;  /* 0x0000000421257209 */ /* 0x000fe20007810000 */
[--C-:B------:R-:W-:Y:S01]  /*50d0*/  FFMA.FTZ R59, R59, UR5, -R40.reuse ;  /* 0x000000053b3b7c23 */ /* 0x100fe20008010828 */
[----:B------:R-:W-:Y:S01]  /*50e0*/  ISETP.GT.AND P3, PT, R2, 0x40, PT ;  /* 0x000000400200780c */ /* 0x000fe20003f64270 */
[--C-:B------:R-:W-:Y:S01]  /*50f0*/  FFMA.FTZ R60, R60, UR5, -R40.reuse ;  /* 0x000000053c3c7c23 */ /* 0x100fe20008010828 */
[----:B---3--:R-:W-:Y:S01]  /*5100*/  FSEL R35, R38, -INF , P4 ;  /* 0xff80000026237808 */ /* 0x008fe20002000000 */
[----:B------:R-:W-:Y:S01]  /*5110*/  MUFU.EX2 R50, R50 ;  /* 0x0000003200327308 */ /* 0x000fe20000000800 */
[----:B------:R-:W-:Y:S01]  /*5120*/  FMNMX.FTZ R4, R34, R37, !PT ;  /* 0x0000002522047209 */ /* 0x000fe20007810000 */
[--C-:B------:R-:W-:Y:S01]  /*5130*/  FFMA.FTZ R61, R61, UR5, -R40.reuse ;  /* 0x000000053d3d7c23 */ /* 0x100fe20008010828 */
[----:B------:R-:W-:Y:S01]  /*5140*/  ISETP.GT.AND P4, PT, R2, 0x41, PT ;  /* 0x000000410200780c */ /* 0x000fe20003f84270 */
[--C-:B------:R-:W-:Y:S01]  /*5150*/  FFMA.FTZ R62, R62, UR5, -R40.reuse ;  /* 0x000000053e3e7c23 */ /* 0x100fe20008010828 */
[----:B------:R-:W-:Y:S01]  /*5160*/  FSEL R36, R36, -INF , P3 ;  /* 0xff80000024247808 */ /* 0x000fe20001800000 */
[--C-:B------:R-:W-:Y:S01]  /*5170*/  FFMA.FTZ R63, R63, UR5, -R40.reuse ;  /* 0x000000053f3f7c23 */ /* 0x100fe20008010828 */
[----:B------:R-:W-:Y:S01]  /*5180*/  FMNMX.FTZ R41, R35, R4, !PT ;  /* 0x0000000423297209 */ /* 0x000fe20007810000 */
[----:B------:R-:W3:Y:S01]  /*5190*/  MUFU.EX2 R51, R51 ;  /* 0x0000003300337308 */ /* 0x000ee20000000800 */
[----:B------:R-:W-:Y:S01]  /*51a0*/  ISETP.GT.AND P3, PT, R2, 0x48, PT ;  /* 0x000000480200780c */ /* 0x000fe20003f64270 */
[--C-:B------:R-:W-:Y:S01]  /*51b0*/  FFMA.FTZ R64, R64, UR5, -R40.reuse ;  /* 0x0000000540407c23 */ /* 0x100fe20008010828 */
[----:B------:R-:W-:Y:S01]  /*51c0*/  FSEL R37, R49, -INF , P4 ;  /* 0xff80000031257808 */ /* 0x000fe20002000000 */
[--C-:B------:R-:W-:Y:S01]  /*51d0*/  FFMA.FTZ R65, R65, UR5, -R40.reuse ;  /* 0x0000000541417c23 */ /* 0x100fe20008010828 */
[----:B------:R-:W-:Y:S01]  /*51e0*/  FMNMX.FTZ R4, R36, R41, !PT ;  /* 0x0000002924047209 */ /* 0x000fe20007810000 */
[----:B------:R-:W-:Y:S01]  /*51f0*/  FFMA.FTZ R40, R66, UR5, -R40 ;  /* 0x0000000542287c23 */ /* 0x000fe20008010828 */
[----:B------:R-:W-:Y:S01]  /*5200*/  ISETP.GT.AND P4, PT, R2, 0x49, PT ;  /* 0x000000490200780c */ /* 0x000fe20003f84270 */
[----:B------:R-:W-:Y:S01]  /*5210*/  MUFU.EX2 R54, R54 ;  /* 0x0000003600367308 */ /* 0x000fe20000000800 */
[----:B-1----:R-:W-:-:S02]  /*5220*/  FSEL R2, R48, -INF , P3 ;  /* 0xff80000030027808 */ /* 0x002fc40001800000 */
[----:B------:R-:W-:Y:S02]  /*5230*/  CS2R R66, SRZ ;  /* 0x0000000000427805 */ /* 0x000fe4000001ff00 */
[----:B------:R-:W-:Y:S02]  /*5240*/  FMNMX.FTZ R41, R37, R4, !PT ;  /* 0x0000000425297209 */ /* 0x000fe40007810000 */
[----:B------:R-:W-:Y:S02]  /*5250*/  CS2R R48, SRZ ;  /* 0x0000000000307805 */ /* 0x000fe4000001ff00 */
[----:B------:R-:W-:Y:S02]  /*5260*/  FSEL R38, R52, -INF , P4 ;  /* 0xff80000034267808 */ /* 0x000fe40002000000 */
[----:B------:R-:W-:Y:S02]  /*5270*/  CS2R R52, SRZ ;  /* 0x0000000000347805 */ /* 0x000fe4000001ff00 */
[----:B------:R-:W-:Y:S01]  /*5280*/  FMNMX.FTZ R41, R2, R41, !PT ;  /* 0x0000002902297209 */ /* 0x000fe20007810000 */
[----:B------:R-:W1:Y:S01]  /*5290*/  MUFU.EX2 R55, R55 ;  /* 0x0000003700377308 */ /* 0x000e620000000800 */
[----:B0-----:R-:W-:-:S02]  /*52a0*/  F2FP.BF16.F32.PACK_AB R211, R47, R46 ;  /* 0x0000002e2fd3723e */ /* 0x001fc400000010ff */
[----:B------:R-:W-:Y:S02]  /*52b0*/  FMNMX.FTZ R41, R38, R41, !PT ;  /* 0x0000002926297209 */ /* 0x000fe40007810000 */
[----:B---3--:R-:W-:-:S03]  /*52c0*/  F2FP.BF16.F32.PACK_AB R205, R51, R50 ;  /* 0x0000003233cd723e */ /* 0x008fc600000010ff */
[----:B------:R-:W0:Y:S01]  /*52d0*/  SHFL.BFLY PT, R4, R41, 0x2, 0x1f ;  /* 0x0c401f0029047f89 */ /* 0x000e2200000e0000 */
[----:B------:R-:W-:Y:S08]  /*52e0*/  MUFU.EX2 R56, R56 ;  /* 0x0000003800387308 */ /* 0x000ff00000000800 */
[----:B------:R-:W-:Y:S01]  /*52f0*/  MUFU.EX2 R203, R43 ;  /* 0x0000002b00cb7308 */ /* 0x000fe20000000800 */
[----:B-1----:R-:W-:-:S07]  /*5300*/  F2FP.BF16.F32.PACK_AB R207, R55, R54 ;  /* 0x0000003637cf723e */ /* 0x002fce00000010ff */
[----:B------:R-:W1:Y:S01]  /*5310*/  MUFU.EX2 R57, R57 ;  /* 0x0000003900397308 */ /* 0x000e620000000800 */
[----:B0-----:R-:W-:-:S07]  /*5320*/  FMNMX.FTZ R39, R41, R4, !PT ;  /* 0x0000000429277209 */ /* 0x001fce0007810000 */
[----:B------:R-:W-:Y:S01]  /*5330*/  MUFU.EX2 R58, R58 ;  /* 0x0000003a003a7308 */ /* 0x000fe20000000800 */
[----:B------:R-:W0:Y:S07]  /*5340*/  SHFL.BFLY PT, R4, R39, 0x1, 0x1f ;  /* 0x0c201f0027047f89 */ /* 0x000e2e00000e0000 */
[----:B------:R-:W-:Y:S01]  /*5350*/  MUFU.EX2 R59, R59 ;  /* 0x0000003b003b7308 */ /* 0x000fe20000000800 */
[----:B-1----:R-:W-:-:S07]  /*5360*/  F2FP.BF16.F32.PACK_AB R201, R57, R56 ;  /* 0x0000003839c9723e */ /* 0x002fce00000010ff */
[----:B------:R-:W1:Y:S08]  /*5370*/  MUFU.EX2 R60, R60 ;  /* 0x0000003c003c7308 */ /* 0x000e700000000800 */
[----:B------:R-:W-:Y:S01]  /*5380*/  MUFU.EX2 R61, R61 ;  /* 0x0000003d003d7308 */ /* 0x000fe20000000800 */
[----:B0-----:R-:W-:-:S04]  /*5390*/  FMNMX.FTZ R4, R39, R4, !PT ;  /* 0x0000000427047209 */ /* 0x001fc80007810000 */
[C---:B------:R-:W-:Y:S01]  /*53a0*/  FSETP.NEU.FTZ.AND P3, PT, R4.reuse, -INF , PT ;  /* 0xff8000000400780b */ /* 0x040fe20003f7d000 */
[----:B------:R-:W-:Y:S02]  /*53b0*/  FMUL.FTZ R39, R4, UR5 ;  /* 0x0000000504277c20 */ /* 0x000fe40008410000 */
[----:B------:R-:W0:Y:S01]  /*53c0*/  MUFU.EX2 R62, R62 ;  /* 0x0000003e003e7308 */ /* 0x000e220000000800 */
[----:B-1----:R-:W-:Y:S02]  /*53d0*/  F2FP.BF16.F32.PACK_AB R197, R60, R59 ;  /* 0x0000003b3cc5723e */ /* 0x002fe400000010ff */
[----:B------:R-:W-:Y:S02]  /*53e0*/  FSEL R39, R39, RZ, P3 ;  /* 0x000000ff27277208 */ /* 0x000fe40001800000 */
[----:B------:R-:W-:-:S03]  /*53f0*/  PLOP3.LUT P3, PT, PT, PT, UP1, 0x80, 0x0 ;  /* 0x000000000000781c */ /* 0x000fc60003f6f018 */
        /* <DEDUP_REMOVED lines=16> */
[----:B------:R3:W4:Y:S01]  /*5500*/  MUFU.EX2 R41, R14 ;  /* 0x0000000e00297308 */ /* 0x0007220000000800 */
[----:B-1----:R-:W-:Y:S01]  /*5510*/  FADD.FTZ R5, R42, R209 ;  /* 0x000000d12a057221 */ /* 0x002fe20000010000 */
[--C-:B------:R-:W-:Y:S01]  /*5520*/  FFMA.FTZ R34, R34, UR5, -R39.reuse ;  /* 0x0000000522227c23 */ /* 0x100fe20008010827 */
[--C-:B------:R-:W-:Y:S01]  /*5530*/  FFMA.FTZ R35, R35, UR5, -R39.reuse ;  /* 0x0000000523237c23 */ /* 0x100fe20008010827 */
[--C-:B------:R-:W-:Y:S01]  /*5540*/  FFMA.FTZ R36, R36, UR5, -R39.reuse ;  /* 0x0000000524247c23 */ /* 0x100fe20008010827 */
[--C-:B------:R-:W-:Y:S01]  /*5550*/  FFMA.FTZ R37, R37, UR5, -R39.reuse ;  /* 0x0000000525257c23 */ /* 0x100fe20008010827 */
[--C-:B------:R-:W-:Y:S01]  /*5560*/  FFMA.FTZ R2, R2, UR5, -R39.reuse ;  /* 0x0000000502027c23 */ /* 0x100fe20008010827 */
[----:B------:R-:W-:Y:S01]  /*5570*/  FFMA.FTZ R38, R38, UR5, -R39 ;  /* 0x0000000526267c23 */ /* 0x000fe20008010827 */
[----:B------:R-:W-:Y:S01]  /*5580*/  MUFU.EX2 R20, R20 ;  /* 0x0000001400147308 */ /* 0x000fe20000000800 */
[----:B---3--:R-:W-:Y:S01]  /*5590*/  FADD.FTZ R14, R46, R5 ;  /* 0x000000052e0e7221 */ /* 0x008fe20000010000 */
[----:B------:R-:W-:-:S02]  /*55a0*/  F2FP.BF16.F32.PACK_AB R209, R209, R42 ;  /* 0x0000002ad1d1723e */ /* 0x000fc400000010ff */
[----:B0-----:R-:W-:Y:S01]  /*55b0*/  F2FP.BF16.F32.PACK_AB R199, R62, R61 ;  /* 0x0000003d3ec7723e */ /* 0x001fe200000010ff */
[----:B------:R-:W-:Y:S01]  /*55c0*/  FADD.FTZ R5, R47, R14 ;  /* 0x0000000e2f057221 */ /* 0x000fe20000010000 */
[----:B------:R-:W-:Y:S02]  /*55d0*/  CS2R R46, SRZ ;  /* 0x00000000002e7805 */ /* 0x000fe4000001ff00 */
[----:B------:R-:W0:Y:S01]  /*55e0*/  MUFU.EX2 R21, R21 ;  /* 0x0000001500157308 */ /* 0x000e220000000800 */
[----:B------:R-:W-:Y:S01]  /*55f0*/  FADD.FTZ R14, R50, R5 ;  /* 0x00000005320e7221 */ /* 0x000fe20000010000 */
[----:B----4-:R-:W-:Y:S01]  /*5600*/  FADD.FTZ R5, R208, R41 ;  /* 0x00000029d0057221 */ /* 0x010fe20000010000 */
[----:B------:R-:W-:-:S05]  /*5610*/  F2FP.BF16.F32.PACK_AB R208, R41, R208 ;  /* 0x000000d029d0723e */ /* 0x000fca00000010ff */
[----:B------:R-:W-:Y:S08]  /*5620*/  MUFU.EX2 R24, R24 ;  /* 0x0000001800187308 */ /* 0x000ff00000000800 */
[----:B------:R-:W1:Y:S01]  /*5630*/  MUFU.EX2 R43, R26 ;  /* 0x0000001a002b7308 */ /* 0x000e620000000800 */
[----:B0-----:R-:W-:-:S07]  /*5640*/  F2FP.BF16.F32.PACK_AB R210, R21, R20 ;  /* 0x0000001415d2723e */ /* 0x001fce00000010ff */
[----:B------:R0:W-:Y:S08]  /*5650*/  MUFU.EX2 R206, R27 ;  /* 0x0000001b00ce7308 */ /* 0x0001f00000000800 */
[----:B------:R-:W3:Y:S01]  /*5660*/  MUFU.EX2 R25, R25 ;  /* 0x0000001900197308 */ /* 0x000ee20000000800 */
[----:B0-----:R-:W-:Y:S01]  /*5670*/  FADD.FTZ R27, R51, R14 ;  /* 0x0000000e331b7221 */ /* 0x001fe20000010000 */
[----:B------:R-:W-:Y:S01]  /*5680*/  FADD.FTZ R14, R20, R5 ;  /* 0x00000005140e7221 */ /* 0x000fe20000010000 */
[----:B-1----:R-:W-:-:S02]  /*5690*/  F2FP.BF16.F32.PACK_AB R204, R43, R24 ;  /* 0x000000182bcc723e */ /* 0x002fc400000010ff */
[----:B------:R-:W-:Y:S01]  /*56a0*/  CS2R R50, SRZ ;  /* 0x0000000000327805 */ /* 0x000fe2000001ff00 */
[----:B------:R-:W-:Y:S01]  /*56b0*/  FADD.FTZ R26, R54, R27 ;  /* 0x0000001b361a7221 */ /* 0x000fe20000010000 */
[----:B------:R-:W-:Y:S01]  /*56c0*/  FADD.FTZ R5, R21, R14 ;  /* 0x0000000e15057221 */ /* 0x000fe20000010000 */
[----:B------:R-:W2:Y:S02]  /*56d0*/  MUFU.EX2 R28, R28 ;  /* 0x0000001c001c7308 */ /* 0x000ea40000000800 */
[----:B------:R-:W-:Y:S01]  /*56e0*/  FADD.FTZ R27, R55, R26 ;  /* 0x0000001a371b7221 */ /* 0x000fe20000010000 */
[----:B------:R-:W-:Y:S01]  /*56f0*/  FADD.FTZ R14, R24, R5 ;  /* 0x00000005180e7221 */ /* 0x000fe20000010000 */
[----:B------:R-:W-:Y:S02]  /*5700*/  CS2R R54, SRZ ;  /* 0x0000000000367805 */ /* 0x000fe4000001ff00 */
[----:B------:R-:W-:Y:S01]  /*5710*/  FADD.FTZ R26, R56, R27 ;  /* 0x0000001b381a7221 */ /* 0x000fe20000010000 */
[----:B------:R-:W-:Y:S01]  /*5720*/  FADD.FTZ R14, R43, R14 ;  /* 0x0000000e2b0e7221 */ /* 0x000fe20000010000 */
[----:B------:R-:W-:Y:S01]  /*5730*/  CS2R R42, SRZ ;  /* 0x00000000002a7805 */ /* 0x000fe2000001ff00 */
[----:B------:R-:W0:Y:S01]  /*5740*/  MUFU.EX2 R45, R30 ;  /* 0x0000001e002d7308 */ /* 0x000e220000000800 */
[----:B------:R-:W-:Y:S01]  /*5750*/  FADD.FTZ R26, R57, R26 ;  /* 0x0000001a391a7221 */ /* 0x000fe20000010000 */
[----:B---3--:R-:W-:Y:S01]  /*5760*/  FADD.FTZ R5, R25, R14 ;  /* 0x0000000e19057221 */ /* 0x008fe20000010000 */
[----:B------:R-:W-:-:S02]  /*5770*/  CS2R R56, SRZ ;  /* 0x0000000000387805 */ /* 0x000fc4000001ff00 */
[----:B------:R-:W-:Y:S01]  /*5780*/  FADD.FTZ R27, R203, R26 ;  /* 0x0000001acb1b7221 */ /* 0x000fe20000010000 */
[----:B------:R-:W-:Y:S01]  /*5790*/  FADD.FTZ R5, R206, R5 ;  /* 0x00000005ce057221 */ /* 0x000fe20000010000 */
[C---:B------:R-:W-:Y:S01]  /*57a0*/  F2FP.BF16.F32.PACK_AB R203, R58.reuse, R203 ;  /* 0x000000cb3acb723e */ /* 0x040fe200000010ff */
[----:B------:R-:W1:Y:S01]  /*57b0*/  MUFU.EX2 R29, R29 ;  /* 0x0000001d001d7308 */ /* 0x000e620000000800 */
[----:B------:R-:W-:Y:S01]  /*57c0*/  FADD.FTZ R14, R58, R27 ;  /* 0x0000001b3a0e7221 */ /* 0x000fe20000010000 */
[----:B--2---:R-:W-:Y:S01]  /*57d0*/  FADD.FTZ R0, R28, R5 ;  /* 0x000000051c007221 */ /* 0x004fe20000010000 */
[----:B------:R-:W-:Y:S02]  /*57e0*/  F2FP.BF16.F32.PACK_AB R206, R206, R25 ;  /* 0x00000019cece723e */ /* 0x000fe400000010ff */
[----:B------:R-:W-:Y:S01]  /*57f0*/  CS2R R24, SRZ ;  /* 0x0000000000187805 */ /* 0x000fe2000001ff00 */
[----:B------:R-:W-:Y:S01]  /*5800*/  FADD.FTZ R5, R59, R14 ;  /* 0x0000000e3b057221 */ /* 0x000fe20000010000 */
[----:B------:R-:W-:Y:S01]  /*5810*/  CS2R R58, SRZ ;  /* 0x00000000003a7805 */ /* 0x000fe2000001ff00 */
[----:B------:R-:W2:Y:S01]  /*5820*/  MUFU.EX2 R202, R31 ;  /* 0x0000001f00ca7308 */ /* 0x000ea20000000800 */
[C---:B0-----:R-:W-:Y:S01]  /*5830*/  FADD.FTZ R0, R45.reuse, R0 ;  /* 0x000000002d007221 */ /* 0x041fe20000010000 */
[----:B------:R-:W-:Y:S01]  /*5840*/  FADD.FTZ R14, R60, R5 ;  /* 0x000000053c0e7221 */ /* 0x000fe20000010000 */
[----:B------:R-:W-:-:S02]  /*5850*/  F2FP.BF16.F32.PACK_AB R200, R45, R28 ;  /* 0x0000001c2dc8723e */ /* 0x000fc400000010ff */
[----:B------:R-:W-:Y:S01]  /*5860*/  CS2R R44, SRZ ;  /* 0x00000000002c7805 */ /* 0x000fe2000001ff00 */
[----:B------:R-:W-:Y:S01]  /*5870*/  FADD.FTZ R27, R61, R14 ;  /* 0x0000000e3d1b7221 */ /* 0x000fe20000010000 */
[----:B------:R-:W-:Y:S01]  /*5880*/  CS2R R60, SRZ ;  /* 0x00000000003c7805 */ /* 0x000fe2000001ff00 */
[----:B------:R-:W0:Y:S01]  /*5890*/  MUFU.EX2 R32, R32 ;  /* 0x0000002000207308 */ /* 0x000e220000000800 */
[----:B-1----:R-:W-:Y:S01]  /*58a0*/  FADD.FTZ R5, R29, R0 ;  /* 0x000000001d057221 */ /* 0x002fe20000010000 */
[----:B------:R-:W-:-:S04]  /*58b0*/  FADD.FTZ R14, R62, R27 ;  /* 0x0000001b3e0e7221 */ /* 0x000fc80000010000 */
[----:B------:R-:W-:Y:S02]  /*58c0*/  FADD.FTZ R27, R63, R14 ;  /* 0x0000000e3f1b7221 */ /* 0x000fe40000010000 */
        /* <DEDUP_REMOVED lines=21> */
[----:B--2---:R-:W-:Y:S01]  /*5a20*/  FADD.FTZ R0, R36, R31 ;  /* 0x0000001f24007221 */ /* 0x004fe20000010000 */
[----:B------:R-:W-:-:S06]  /*5a30*/  CS2R R30, SRZ ;  /* 0x00000000001e7805 */ /* 0x000fcc000001ff00 */
[----:B------:R-:W2:Y:S01]  /*5a40*/  MUFU.EX2 R2, R2 ;  /* 0x0000000200027308 */ /* 0x000ea20000000800 */
[C---:B0-----:R-:W-:Y:S01]  /*5a50*/  FADD.FTZ R21, R37.reuse, R0 ;  /* 0x0000000025157221 */ /* 0x041fe20000010000 */
[----:B------:R-:W-:Y:S01]  /*5a60*/  F2FP.BF16.F32.PACK_AB R192, R37, R36 ;  /* 0x0000002425c0723e */ /* 0x000fe200000010ff */
[----:B------:R-:W-:Y:S01]  /*5a70*/  IMAD.MOV.U32 R0, RZ, RZ, 0x3f800000 ;  /* 0x3f800000ff007424 */ /* 0x000fe200078e00ff */
[----:B------:R-:W-:-:S04]  /*5a80*/  CS2R R36, SRZ ;  /* 0x0000000000247805 */ /* 0x000fc8000001ff00 */
[----:B------:R-:W0:Y:S01]  /*5a90*/  MUFU.EX2 R40, R40 ;  /* 0x0000002800287308 */ /* 0x000e220000000800 */
[----:B-1----:R-:W-:-:S07]  /*5aa0*/  FADD.FTZ R5, R65, R14 ;  /* 0x0000000e41057221 */ /* 0x002fce0000010000 */
[----:B------:R1:W3:Y:S01]  /*5ab0*/  MUFU.EX2 R27, R38 ;  /* 0x00000026001b7308 */ /* 0x0002e20000000800 */
[----:B--2---:R-:W-:Y:S01]  /*5ac0*/  FADD.FTZ R14, R2, R21 ;  /* 0x00000015020e7221 */ /* 0x004fe20000010000 */
[C---:B0-----:R-:W-:Y:S01]  /*5ad0*/  FADD.FTZ R5, R40.reuse, R5 ;  /* 0x0000000528057221 */ /* 0x041fe20000010000 */
[----:B------:R-:W-:Y:S02]  /*5ae0*/  F2FP.BF16.F32.PACK_AB R195, R40, R65 ;  /* 0x0000004128c3723e */ /* 0x000fe400000010ff */
[----:B------:R-:W-:Y:S02]  /*5af0*/  CS2R R64, SRZ ;  /* 0x0000000000407805 */ /* 0x000fe4000001ff00 */
[----:B------:R-:W-:Y:S02]  /*5b00*/  CS2R R40, SRZ ;  /* 0x0000000000287805 */ /* 0x000fe4000001ff00 */
[----:B-1----:R-:W-:Y:S01]  /*5b10*/  CS2R R38, SRZ ;  /* 0x0000000000267805 */ /* 0x002fe2000001ff00 */
[C---:B---3--:R-:W-:Y:S01]  /*5b20*/  FADD.FTZ R14, R27.reuse, R14 ;  /* 0x0000000e1b0e7221 */ /* 0x048fe20000010000 */
[----:B------:R-:W-:Y:S01]  /*5b30*/  F2FP.BF16.F32.PACK_AB R194, R27, R2 ;  /* 0x000000021bc2723e */ /* 0x000fe200000010ff */
[----:B------:R-:W-:Y:S01]  /*5b40*/  IMAD.MOV.U32 R2, RZ, RZ, 0x3f800000 ;  /* 0x3f800000ff027424 */ /* 0x000fe200078e00ff */
[----:B------:R-:W-:Y:S01]  /*5b50*/  CS2R R26, SRZ ;  /* 0x00000000001a7805 */ /* 0x000fe2000001ff00 */
[----:B------:R-:W-:Y:S06]  /*5b60*/  @!P3 BRA `(.L_x_2387) ;  /* 0x00000040009cb947 */ /* 0x000fec0003800000 */
[----:B------:R-:W-:Y:S01]  /*5b70*/  R2UR UR5, R232 ;  /* 0x00000000e80572ca */ /* 0x000fe200000e0000 */
[----:B------:R-:W-:Y:S01]  /*5b80*/  IMAD.MOV.U32 R21, RZ, RZ, R3 ;  /* 0x000000ffff157224 */ /* 0x000fe200078e0003 */
[----:B------:R-:W-:Y:S01]  /*5b90*/  R2UR UR4, R16 ;  /* 0x00000000100472ca */ /* 0x000fe200000e0000 */
[----:B------:R-:W-:Y:S01]  /*5ba0*/  IMAD.MOV.U32 R20, RZ, RZ, R4 ;  /* 0x000000ffff147224 */ /* 0x000fe200078e0004 */
[----:B------:R-:W-:Y:S01]  /*5bb0*/  ULDC UR61, c[0x0][0x9d8] ;  /* 0x00027600003d7ab9 */ /* 0x000fe20000000800 */
[----:B------:R-:W-:Y:S02]  /*5bc0*/  IMAD.U32 R233, RZ, RZ, UR60 ;  /* 0x0000003cffe97e24 */ /* 0x000fe4000f8e00ff */
[----:B------:R-:W-:Y:S02]  /*5bd0*/  IMAD.MOV.U32 R2, RZ, RZ, 0x3f800000 ;  /* 0x3f800000ff027424 */ /* 0x000fe400078e00ff */
[----:B------:R-:W-:-:S04]  /*5be0*/  IMAD.MOV.U32 R151, RZ, RZ, RZ ;  /* 0x000000ffff977224 */ /* 0x000fc800078e00ff */
[----:B------:R-:W-:Y:S02]  /*5bf0*/  IMAD.U32 R234, RZ, RZ, UR5 ;  /* 0x00000005ffea7e24 */ /* 0x000fe4000f8e00ff */
[----:B------:R-:W-:-:S07]  /*5c00*/  IMAD.U32 R235, RZ, RZ, UR4 ;  /* 0x00000004ffeb7e24 */ /* 0x000fce000f8e00ff */
.L_x_2396:
        /* <DEDUP_REMOVED lines=10> */
.L_x_2388:
[----:B------:R-:W-:Y:S02]  /*5cb0*/  R2UR UR4, R17 ;  /* 0x00000000110472ca */ /* 0x000fe400000e0000 */
[----:B------:R-:W-:-:S11]  /*5cc0*/  R2UR UR5, R16 ;  /* 0x00000000100572ca */ /* 0x000fd600000e0000 */
[----:B------:R-:W-:Y:S02]  /*5cd0*/  ULEA UR4, UR60, UR4, 0x3 ;  /* 0x000000043c047291 */ /* 0x000fe4000f8e183f */
[----:B------:R-:W-:-:S04]  /*5ce0*/  IMAD.U32 R3, RZ, RZ, UR5 ;  /* 0x00000005ff037e24 */ /* 0x000fc8000f8e00ff */
[----:B------:R-:W-:Y:S01]  /*5cf0*/  IMAD.U32 R232, RZ, RZ, UR4 ;  /* 0x00000004ffe87e24 */ /* 0x000fe2000f8e00ff */
[----:B------:R-:W-:-:S04]  /*5d00*/  SHF.L.U32 R3, R3, 0x1f, RZ ;  /* 0x0000001f03037819 */ /* 0x000fc800000006ff */
[----:B------:R0:W1:Y:S01]  /*5d10*/  SYNCS.PHASECHK.TRANS64.TRYWAIT P3, [UR4+0x38830], R3 ;  /* 0x03883003ff0075a7 */ /* 0x0000620008060144 */
[----:B------:R-:W-:Y:S05]  /*5d20*/  @!P0 BRA `(.L_x_2389) ;  /* 0x0000000000048947 */ /* 0x000fea0003800000 */
[----:B------:R-:W-:Y:S01]  /*5d30*/  BPT.TRAP 0x1 ;  /* 0x000000040000795c */ /* 0x000fe20000300000 */
.L_x_2389:
[----:B-1----:R-:W-:Y:S05]  /*5d40*/  @P3 BRA `(.L_x_2390) ;  /* 0x00000000000c3947 */ /* 0x002fea0003800000 */
[----:B------:R-:W-:-:S13]  /*5d50*/  R2UR UR4, R232 ;  /* 0x00000000e80472ca */ /* 0x000fda00000e0000 */
[----:B------:R-:W1:Y:S02]  /*5d60*/  SYNCS.PHASECHK.TRANS64.TRYWAIT P3, [UR4+0x38830], R3 ;  /* 0x03883003ff0075a7 */ /* 0x000e640008060144 */
[----:B-1----:R-:W-:Y:S05]  /*5d70*/  @!P3 BRA `(.L_x_2391) ;  /* 0x0000011400d4b947 */ /* 0x002fea0003800000 */
.L_x_2390:
        /* <DEDUP_REMOVED lines=23> */
[----:B------:R-:W-:Y:S01]  /*5ef0*/  UIADD3 UR58, UR4, 0x80, URZ ;  /* 0x00000080043a7890 */ /* 0x000fe2000fffe03f */
[-C--:B------:R-:W-:Y:S01]  /*5f00*/  FMUL.FTZ R28, R28, R0.reuse ;  /* 0x000000001c1c7220 */ /* 0x080fe20000410000 */
        /* <DEDUP_REMOVED lines=57> */
[----:B------:R-:W-:Y:S01]  /*62a0*/  UIADD3 UR58, UR4, 0x100, URZ ;  /* 0x00000100043a7890 */ /* 0x000fe2000fffe03f */
[-C--:B------:R-:W-:Y:S01]  /*62b0*/  FMUL.FTZ R105, R105, R0.reuse ;  /* 0x0000000069697220 */ /* 0x080fe20000410000 */
[----:B------:R-:W-:Y:S01]  /*62c0*/  UMOV UR56, UR14 ;  /* 0x0000000e00387c82 */ /* 0x000fe20008000000 */
[----:B------:R-:W-:Y:S01]  /*62d0*/  UMOV UR57, UR15 ;  /* 0x0000000f00397c82 */ /* 0x000fe20008000000 */
        /* <DEDUP_REMOVED lines=97> */
[----:B------:R-:W-:Y:S01]  /*68f0*/  UIADD3 UR58, UR4, 0x200, URZ ;  /* 0x00000200043a7890 */ /* 0x000fe2000fffe03f */
[----:B------:R-:W-:Y:S01]  /*6900*/  UMOV UR56, UR14 ;  /* 0x0000000e00387c82 */ /* 0x000fe20008000000 */
[----:B------:R-:W-:Y:S01]  /*6910*/  UMOV UR57, UR15 ;  /* 0x0000000f00397c82 */ /* 0x000fe20008000000 */
[----:B------:R-:W-:Y:S01]  /*6920*/  UMOV UR59, 0x40000040 ;  /* 0x40000040003b7882 */ /* 0x000fe20000000000 */
        /* <DEDUP_REMOVED lines=129> */
[----:B------:R-:W-:-:S11]  /*7140*/  R2UR UR15, R9 ;  /* 0x00000000090f72ca */ /* 0x000fd600000e0000 */
[----:B------:R-:W-:Y:S02]  /*7150*/  UMOV UR56, UR14 ;  /* 0x0000000e00387c82 */ /* 0x000fe40008000000 */
[----:B------:R-:W-:Y:S01]  /*7160*/  UMOV UR57, UR15 ;  /* 0x0000000f00397c82 */ /* 0x000fe20008000000 */
[----:B------:R-:W-:Y:S01]  /*7170*/  UMOV UR5, UR15 ;  /* 0x0000000f00057c82 */ /* 0x000fe20008000000 */
        /* <DEDUP_REMOVED lines=261> */
.L_x_2392:
        /* <DEDUP_REMOVED lines=9> */
.L_x_2393:
[----:B---3--:R-:W-:Y:S05]  /*8260*/  @P3 BRA `(.L_x_2394) ;  /* 0x0000000000083947 */ /* 0x008fea0003800000 */
[----:B------:R-:W3:Y:S02]  /*8270*/  SYNCS.PHASECHK.TRANS64.TRYWAIT P3, [UR4+0x38850], R0 ;  /* 0x03885000ff0075a7 */ /* 0x000ee40008060144 */
[----:B---3--:R-:W-:Y:S05]  /*8280*/  @!P3 BRA `(.L_x_2395) ;  /* 0x000000f000acb947 */ /* 0x008fea0003800000 */
.L_x_2394:
[----:B------:R-:W-:Y:S01]  /*8290*/  R2UR UR5, R17 ;  /* 0x00000000110572ca */ /* 0x000fe200000e0000 */
[----:B------:R-:W-:Y:S01]  /*82a0*/  WARPGROUP.ARRIVE ;  /* 0x00000000000079c5 */ /* 0x000fe20000000000 */
[----:B------:R-:W-:Y:S01]  /*82b0*/  R2UR UR6, R233 ;  /* 0x00000000e90672ca */ /* 0x000fe200000e0000 */
[----:B------:R-:W-:Y:S01]  /*82c0*/  UMOV UR7, 0x40000040 ;  /* 0x4000004000077882 */ /* 0x000fe20000000000 */
[----:B------:R-:W-:Y:S01]  /*82d0*/  R2UR UR14, R22 ;  /* 0x00000000160e72ca */ /* 0x000fe200000e0000 */
[----:B0-2---:R-:W-:Y:S01]  /*82e0*/  FMUL.FTZ R0, R184, UR61 ;  /* 0x0000003db8007c20 */ /* 0x005fe20008410000 */
[----:B------:R-:W-:Y:S01]  /*82f0*/  FMUL.FTZ R184, R186, UR61 ;  /* 0x0000003dbab87c20 */ /* 0x000fe20008410000 */
[----:B-1----:R-:W-:Y:S01]  /*8300*/  FMUL.FTZ R3, R188, UR61 ;  /* 0x0000003dbc037c20 */ /* 0x002fe20008410000 */
[----:B------:R-:W-:Y:S01]  /*8310*/  FMUL.FTZ R188, R190, UR61 ;  /* 0x0000003dbebc7c20 */ /* 0x000fe20008410000 */
[----:B------:R-:W-:Y:S01]  /*8320*/  FMUL.FTZ R190, R191, UR61 ;  /* 0x0000003dbfbe7c20 */ /* 0x000fe20008410000 */
[----:B------:R-:W-:Y:S01]  /*8330*/  FMUL.FTZ R191, R178, UR61 ;  /* 0x0000003db2bf7c20 */ /* 0x000fe20008410000 */
[----:B------:R-:W-:Y:S01]  /*8340*/  FMUL.FTZ R178, R180, UR61 ;  /* 0x0000003db4b27c20 */ /* 0x000fe20008410000 */
[----:B------:R-:W-:Y:S01]  /*8350*/  R2UR UR11, R234 ;  /* 0x00000000ea0b72ca */ /* 0x000fe200000e0000 */
[----:B------:R-:W-:Y:S01]  /*8360*/  UIADD3 UR5, UR5, 0x400, URZ ;  /* 0x0000040005057890 */ /* 0x000fe2000fffe03f */
[----:B------:R-:W-:Y:S01]  /*8370*/  R2UR UR15, R19 ;  /* 0x00000000130f72ca */ /* 0x000fe200000e0000 */
[----:B------:R-:W-:Y:S01]  /*8380*/  FMUL.FTZ R2, R185, UR61 ;  /* 0x0000003db9027c20 */ /* 0x000fe20008410000 */
[----:B------:R-:W-:Y:S01]  /*8390*/  FMUL.FTZ R185, R187, UR61 ;  /* 0x0000003dbbb97c20 */ /* 0x000fe20008410000 */
[----:B------:R-:W-:Y:S01]  /*83a0*/  USHF.R.U32.HI UR5, URZ, 0x4, UR5 ;  /* 0x000000043f057899 */ /* 0x000fe20008011605 */
[----:B------:R-:W-:Y:S01]  /*83b0*/  VIADD R186, R212, UR14 ;  /* 0x0000000ed4ba7c36 */ /* 0x000fe20008000000 */
[----:B------:R-:W0:Y:S01]  /*83c0*/  MUFU.TANH R184, R184 ;  /* 0x000000b800b87308 */ /* 0x000e220000002400 */
[----:B------:R-:W-:Y:S01]  /*83d0*/  ULDC UR14, c[0x0][0x288] ;  /* 0x0000a200000e7ab9 */ /* 0x000fe20000000800 */
[----:B------:R-:W-:Y:S01]  /*83e0*/  ULOP3.LUT UR5, UR5, 0x3fff, URZ, 0xc0, !UPT ;  /* 0x00003fff05057892 */ /* 0x000fe2000f8ec03f */
[----:B------:R-:W-:Y:S01]  /*83f0*/  FMUL.FTZ R4, R189, UR61 ;  /* 0x0000003dbd047c20 */ /* 0x000fe20008410000 */
[----:B------:R-:W-:Y:S01]  /*8400*/  FMUL.FTZ R179, R179, UR61 ;  /* 0x0000003db3b37c20 */ /* 0x000fe20008410000 */
[----:B------:R-:W-:Y:S01]  /*8410*/  FMUL.FTZ R159, R159, UR61 ;  /* 0x0000003d9f9f7c20 */ /* 0x000fe20008410000 */
[----:B------:R-:W-:Y:S01]  /*8420*/  ULOP3.LUT UR5, UR5, 0x2800000, URZ, 0xfc, !UPT ;  /* 0x0280000005057892 */ /* 0x000fe2000f8efc3f */
[----:B------:R-:W-:Y:S01]  /*8430*/  FMUL.FTZ R176, R176, UR61 ;  /* 0x0000003db0b07c20 */ /* 0x000fe20008410000 */
[----:B------:R-:W1:Y:S01]  /*8440*/  MUFU.TANH R185, R185 ;  /* 0x000000b900b97308 */ /* 0x000e620000002400 */
[----:B------:R-:W-:Y:S01]  /*8450*/  FMUL.FTZ R177, R177, UR61 ;  /* 0x0000003db1b17c20 */ /* 0x000fe20008410000 */
[----:B------:R-:W-:Y:S01]  /*8460*/  UIMAD UR10, UR6, 0xa00, UR5 ;  /* 0x00000a00060a78a4 */ /* 0x000fe2000f8e0205 */
[----:B------:R-:W-:Y:S01]  /*8470*/  FMUL.FTZ R165, R165, UR61 ;  /* 0x0000003da5a57c20 */ /* 0x000fe20008410000 */
[----:B------:R-:W-:Y:S01]  /*8480*/  FMUL.FTZ R156, R156, UR61 ;  /* 0x0000003d9c9c7c20 */ /* 0x000fe20008410000 */
[----:B------:R-:W-:Y:S01]  /*8490*/  @UP0 ULDC UR5, c[0x0][0x44c] ;  /* 0x0001130000050ab9 */ /* 0x000fe20000000800 */
[----:B------:R-:W-:-:S02]  /*84a0*/  IMAD.U32 R233, RZ, RZ, UR60 ;  /* 0x0000003cffe97e24 */ /* 0x000fc4000f8e00ff */
[----:B------:R-:W-:Y:S01]  /*84b0*/  @P2 IMAD.HI.U32 R180, R186, UR5, RZ ;  /* 0x00000005bab42c27 */ /* 0x000fe2000f8e00ff */
[----:B------:R-:W-:Y:S01]  /*84c0*/  UMOV UR6, UR10 ;  /* 0x0000000a00067c82 */ /* 0x000fe20008000000 */
[----:B------:R-:W-:Y:S02]  /*84d0*/  @UP0 ULDC UR5, c[0x0][0x450] ;  /* 0x0001140000050ab9 */ /* 0x000fe40000000800 */
[----:B------:R-:W-:Y:S01]  /*84e0*/  HGMMA.64x256x16.F32.BF16 R24, R208, gdesc[UR4].tnspB, R24, gsb0 ;  /* 0x43e00004d0187df0 */ /* 0x000fe20008001818 */
[----:B------:R-:W-:Y:S01]  /*84f0*/  UIADD3 UR6, UR10, 0x80, URZ ;  /* 0x000000800a067890 */ /* 0x000fe2000fffe03f */
[----:B------:R-:W-:Y:S01]  /*8500*/  @P2 SHF.R.U32.HI R186, RZ, UR5, R180 ;  /* 0x00000005ffba2c19 */ /* 0x000fe200080116b4 */
[----:B------:R-:W-:Y:S01]  /*8510*/  UMOV UR7, 0x40000040 ;  /* 0x4000004000077882 */ /* 0x000fe20000000000 */
[----:B------:R-:W2:Y:S01]  /*8520*/  LDC R180, c[0x0][0x2f0] ;  /* 0x0000bc00ffb47b82 */ /* 0x000ea20000000800 */
[----:B------:R-:W-:Y:S01]  /*8530*/  UMOV UR5, 0x1 ;  /* 0x0000000100057882 */ /* 0x000fe20000000000 */
[----:B------:R-:W3:Y:S01]  /*8540*/  MUFU.TANH R188, R188 ;  /* 0x000000bc00bc7308 */ /* 0x000ee20000002400 */
[----:B------:R-:W-:-:S07]  /*8550*/  UIMAD UR5, UR11, -0x50, UR5 ;  /* 0xffffffb00b0578a4 */ /* 0x000fce000f8e0205 */
[----:B------:R-:W4:Y:S08]  /*8560*/  MUFU.TANH R190, R190 ;  /* 0x000000be00be7308 */ /* 0x000f300000002400 */
[----:B------:R-:W5:Y:S08]  /*8570*/  MUFU.TANH R191, R191 ;  /* 0x000000bf00bf7308 */ /* 0x000f700000002400 */
[----:B------:R-:W5:Y:S08]  /*8580*/  MUFU.TANH R179, R179 ;  /* 0x000000b300b37308 */ /* 0x000f700000002400 */
        /* <DEDUP_REMOVED lines=11> */
[----:B------:R-:W-:Y:S01]  /*8640*/  UMOV UR7, 0x40000040 ;  /* 0x4000004000077882 */ /* 0x000fe20000000000 */
[----:B------:R-:W-:Y:S02]  /*8650*/  WARPGROUP.DEPBAR.LE gsb0, 0x0 ;  /* 0x00008000000079c5 */ /* 0x000fe40000010000 */
[----:B------:R-:W-:Y:S01]  /*8660*/  WARPGROUP.ARRIVE ;  /* 0x00000000000079c5 */ /* 0x000fe20000000000 */
[----:B------:R-:W0:Y:S04]  /*8670*/  SHFL.IDX PT, R204, R186, 0x1, 0x1c1f ;  /* 0x003c1f00bacc7f89 */ /* 0x000e2800000e0000 */
[----:B------:R-:W5:-:S15]  /*8680*/  SHFL.IDX PT, R186, R186, RZ, 0x1c1f ;  /* 0x001c1fffbaba7589 */ /* 0x000f5e00000e0000 */
[----:B------:R-:W-:-:S03]  /*8690*/  NOP ;  /* 0x0000000000007918 */ /* 0x000fc60000000000 */
[----:B------:R-:W-:Y:S01]  /*86a0*/  HGMMA.64x256x16.F32.BF16 R24, R200, gdesc[UR4].tnspB, R24, gsb0 ;  /* 0x43e00004c8187df0 */ /* 0x000fe20008001818 */
[----:B------:R-:W-:Y:S01]  /*86b0*/  UIADD3 UR6, UR10, 0x180, URZ ;  /* 0x000001800a067890 */ /* 0x000fe2000fffe03f */
[----:B------:R-:W-:Y:S01]  /*86c0*/  UMOV UR7, 0x40000040 ;  /* 0x4000004000077882 */ /* 0x000fe20000000000 */
[----:B------:R-:W-:Y:S02]  /*86d0*/  WARPGROUP.DEPBAR.LE gsb0, 0x0 ;  /* 0x00008000000079c5 */ /* 0x000fe40000010000 */
[----:B------:R-:W-:Y:S01]  /*86e0*/  WARPGROUP.ARRIVE ;  /* 0x00000000000079c5 */ /* 0x000fe20000000000 */
[----:B------:R-:W-:Y:S01]  /*86f0*/  FMUL.FTZ R201, R170, UR61 ;  /* 0x0000003daac97c20 */ /* 0x000fe20008410000 */
[----:B------:R-:W-:Y:S02]  /*8700*/  IMAD.MOV.U32 R170, RZ, RZ, -0x2 ;  /* 0xfffffffeffaa7424 */ /* 0x000fe400078e00ff */
[----:B------:R-:W-:Y:S01]  /*8710*/  FMUL.FTZ R200, R182, UR61 ;  /* 0x0000003db6c87c20 */ /* 0x000fe20008410000 */
[----:B------:R-:W-:Y:S01]  /*8720*/  FMUL.FTZ R202, R174, UR61 ;  /* 0x0000003daeca7c20 */ /* 0x000fe20008410000 */
[----:B------:R-:W-:-:S15]  /*8730*/  FMUL.FTZ R174, R162, UR61 ;  /* 0x0000003da2ae7c20 */ /* 0x000fde0008410000 */
[----:B------:R-:W-:-:S02]  /*8740*/  NOP ;  /* 0x0000000000007918 */ /* 0x000fc40000000000 */
[----:B------:R-:W-:Y:S01]  /*8750*/  HGMMA.64x256x16.F32.BF16 R24, R196, gdesc[UR4].tnspB, R24, gsb0 ;  /* 0x43e00004c4187df0 */ /* 0x000fe20008001818 */
[----:B------:R-:W-:Y:S02]  /*8760*/  IMAD R187, R23, R170, UR5 ;  /* 0x0000000517bb7e24 */ /* 0x000fe4000f8e02aa */
[----:B------:R-:W-:Y:S01]  /*8770*/  FMUL.FTZ R182, R183, UR61 ;  /* 0x0000003db7b67c20 */ /* 0x000fe20008410000 */
[----:B------:R-:W5:Y:S01]  /*8780*/  MUFU.TANH R200, R200 ;  /* 0x000000c800c87308 */ /* 0x000f620000002400 */
[----:B------:R-:W-:Y:S01]  /*8790*/  FMUL.FTZ R183, R171, UR61 ;  /* 0x0000003dabb77c20 */ /* 0x000fe20008410000 */
[----:B--2---:R-:W-:Y:S02]  /*87a0*/  IMAD R187, R180, UR15, R187 ;  /* 0x0000000fb4bb7c24 */ /* 0x004fe4000f8e02bb */
[----:B------:R-:W-:Y:S01]  /*87b0*/  FMUL.FTZ R180, R175, UR61 ;  /* 0x0000003dafb47c20 */ /* 0x000fe20008410000 */
[----:B------:R-:W-:Y:S01]  /*87c0*/  UIADD3 UR6, UR10, 0x200, URZ ;  /* 0x000002000a067890 */ /* 0x000fe2000fffe03f */
[----:B------:R-:W-:Y:S01]  /*87d0*/  UMOV UR7, 0x40000040 ;  /* 0x4000004000077882 */ /* 0x000fe20000000000 */
[----:B0-----:R-:W-:Y:S01]  /*87e0*/  IADD3 R189, R204, -UR14, R187 ;  /* 0x8000000eccbd7c10 */ /* 0x001fe2000fffe0bb */
[----:B------:R-:W0:Y:S01]  /*87f0*/  MUFU.TANH R182, R182 ;  /* 0x000000b600b67308 */ /* 0x000e220000002400 */
[----:B------:R-:W-:-:S02]  /*8800*/  ULDC UR5, c[0x0][0x988] ;  /* 0x0002620000057ab9 */ /* 0x000fc40000000800 */
[C---:B------:R-:W-:Y:S02]  /*8810*/  ISETP.GT.AND P3, PT, R189.reuse, RZ, PT ;  /* 0x000000ffbd00720c */ /* 0x040fe40003f64270 */
[C---:B------:R-:W-:Y:S02]  /*8820*/  ISETP.GT.AND P4, PT, R189.reuse, 0x1, PT ;  /* 0x00000001bd00780c */ /* 0x040fe40003f84270 */
[----:B------:R-:W-:Y:S01]  /*8830*/  FSEL R170, R184, -INF , P3 ;  /* 0xff800000b8aa7808 */ /* 0x000fe20001800000 */
[----:B------:R-:W2:Y:S01]  /*8840*/  MUFU.TANH R201, R201 ;  /* 0x000000c900c97308 */ /* 0x000ea20000002400 */
[----:B------:R-:W-:Y:S02]  /*8850*/  ISETP.GT.AND P3, PT, R189, 0x8, PT ;  /* 0x00000008bd00780c */ /* 0x000fe40003f64270 */
[----:B-1----:R-:W-:Y:S01]  /*8860*/  FSEL R162, R185, -INF , P4 ;  /* 0xff800000b9a27808 */ /* 0x002fe20002000000 */
[----:B------:R-:W-:Y:S01]  /*8870*/  FMUL.FTZ R185, R163, UR61 ;  /* 0x0000003da3b97c20 */ /* 0x000fe20008410000 */
[----:B------:R-:W-:-:S02]  /*8880*/  FMNMX.FTZ R175, R170, R21, !PT ;  /* 0x00000015aaaf7209 */ /* 0x000fc40007810000 */
[----:B---3--:R-:W-:Y:S01]  /*8890*/  FSEL R171, R188, -INF , P3 ;  /* 0xff800000bcab7808 */ /* 0x008fe20001800000 */
[----:B------:R1:W-:Y:S01]  /*88a0*/  MUFU.TANH R184, R174 ;  /* 0x000000ae00b87308 */ /* 0x0003e20000002400 */
[C---:B------:R-:W-:Y:S02]  /*88b0*/  ISETP.GT.AND P4, PT, R189.reuse, 0x9, PT ;  /* 0x00000009bd00780c */ /* 0x040fe40003f84270 */
[----:B------:R-:W-:Y:S02]  /*88c0*/  FMNMX.FTZ R188, R162, R175, !PT ;  /* 0x000000afa2bc7209 */ /* 0x000fe40007810000 */
[----:B------:R-:W-:Y:S02]  /*88d0*/  ISETP.GT.AND P3, PT, R189, 0x10, PT ;  /* 0x00000010bd00780c */ /* 0x000fe40003f64270 */
[----:B----4-:R-:W-:Y:S01]  /*88e0*/  FSEL R163, R190, -INF , P4 ;  /* 0xff800000bea37808 */ /* 0x010fe20002000000 */
[----:B------:R-:W3:Y:S01]  /*88f0*/  MUFU.TANH R183, R183 ;  /* 0x000000b700b77308 */ /* 0x000ee20000002400 */
[----:B-1----:R-:W-:Y:S01]  /*8900*/  FMNMX.FTZ R174, R171, R188, !PT ;  /* 0x000000bcabae7209 */ /* 0x002fe20007810000 */
[----:B------:R-:W-:Y:S01]  /*8910*/  FMUL.FTZ R188, R166, UR61 ;  /* 0x0000003da6bc7c20 */ /* 0x000fe20008410000 */
[----:B------:R-:W-:Y:S01]  /*8920*/  ISETP.GT.AND P4, PT, R189, 0x11, PT ;  /* 0x00000011bd00780c */ /* 0x000fe20003f84270 */
[----:B------:R-:W-:Y:S01]  /*8930*/  FMUL.FTZ R190, R167, UR61 ;  /* 0x0000003da7be7c20 */ /* 0x000fe20008410000 */
[----:B-----5:R-:W-:Y:S01]  /*8940*/  FSEL R166, R191, -INF , P3 ;  /* 0xff800000bfa67808 */ /* 0x020fe20001800000 */
[----:B------:R-:W-:Y:S01]  /*8950*/  FMUL.FTZ R191, R154, UR61 ;  /* 0x0000003d9abf7c20 */ /* 0x000fe20008410000 */
[----:B------:R-:W-:Y:S01]  /*8960*/  FMNMX.FTZ R175, R163, R174, !PT ;  /* 0x000000aea3af7209 */ /* 0x000fe20007810000 */
[----:B------:R-:W1:Y:S01]  /*8970*/  MUFU.TANH R202, R202 ;  /* 0x000000ca00ca7308 */ /* 0x000e620000002400 */
[----:B------:R-:W-:-:S02]  /*8980*/  ISETP.GT.AND P3, PT, R189, 0x18, PT ;  /* 0x00000018bd00780c */ /* 0x000fc40003f64270 */
[----:B------:R-:W-:Y:S02]  /*8990*/  FSEL R174, R179, -INF , P4 ;  /* 0xff800000b3ae7808 */ /* 0x000fe40002000000 */
[----:B------:R-:W-:Y:S02]  /*89a0*/  FMNMX.FTZ R175, R166, R175, !PT ;  /* 0x000000afa6af7209 */ /* 0x000fe40007810000 */
[----:B------:R-:W-:Y:S01]  /*89b0*/  FSEL R167, R200, -INF , P3 ;  /* 0xff800000c8a77808 */ /* 0x000fe20001800000 */
[----:B------:R-:W4:Y:S01]  /*89c0*/  MUFU.TANH R180, R180 ;  /* 0x000000b400b47308 */ /* 0x000f220000002400 */
[C---:B------:R-:W-:Y:S02]  /*89d0*/  ISETP.GT.AND P4, PT, R189.reuse, 0x19, PT ;  /* 0x00000019bd00780c */ /* 0x040fe40003f84270 */
[----:B------:R-:W-:Y:S02]  /*89e0*/  FMNMX.FTZ R200, R174, R175, !PT ;  /* 0x000000afaec87209 */ /* 0x000fe40007810000 */
[----:B------:R-:W-:-:S02]  /*89f0*/  ISETP.GT.AND P3, PT, R189, 0x20, PT ;  /* 0x00000020bd00780c */ /* 0x000fc40003f64270 */
[----:B0-----:R-:W-:Y:S01]  /*8a00*/  FSEL R175, R182, -INF , P4 ;  /* 0xff800000b6af7808 */ /* 0x001fe20002000000 */
[----:B------:R-:W0:Y:S01]  /*8a10*/  MUFU.TANH R185, R185 ;  /* 0x000000b900b97308 */ /* 0x000e220000002400 */
[----:B------:R-:W-:Y:S02]  /*8a20*/  FMNMX.FTZ R200, R167, R200, !PT ;  /* 0x000000c8a7c87209 */ /* 0x000fe40007810000 */
[----:B--2---:R-:W-:Y:S02]  /*8a30*/  FSEL R154, R201, -INF , P3 ;  /* 0xff800000c99a7808 */ /* 0x004fe40001800000 */
[----:B------:R-:W-:Y:S02]  /*8a40*/  ISETP.GT.AND P4, PT, R189, 0x21, PT ;  /* 0x00000021bd00780c */ /* 0x000fe40003f84270 */
[----:B------:R-:W-:Y:S01]  /*8a50*/  FMNMX.FTZ R201, R175, R200, !PT ;  /* 0x000000c8afc97209 */ /* 0x000fe20007810000 */
[----:B------:R-:W2:Y:S01]  /*8a60*/  MUFU.TANH R188, R188 ;  /* 0x000000bc00bc7308 */ /* 0x000ea20000002400 */
[----:B------:R-:W-:Y:S01]  /*8a70*/  ISETP.GT.AND P3, PT, R189, 0x28, PT ;  /* 0x00000028bd00780c */ /* 0x000fe20003f64270 */
[----:B------:R-:W-:Y:S01]  /*8a80*/  FMUL.FTZ R200, R155, UR61 ;  /* 0x0000003d9bc87c20 */ /* 0x000fe20008410000 */
[----:B---3--:R-:W-:-:S02]  /*8a90*/  FSEL R179, R183, -INF , P4 ;  /* 0xff800000b7b37808 */ /* 0x008fc40002000000 */
[----:B------:R-:W-:Y:S01]  /*8aa0*/  FMNMX.FTZ R182, R154, R201, !PT ;  /* 0x000000c99ab67209 */ /* 0x000fe20007810000 */
[----:B------:R-:W-:Y:S01]  /*8ab0*/  FMUL.FTZ R201, R158, UR61 ;  /* 0x0000003d9ec97c20 */ /* 0x000fe20008410000 */
[----:B------:R-:W-:Y:S01]  /*8ac0*/  ISETP.GT.AND P4, PT, R189, 0x29, PT ;  /* 0x00000029bd00780c */ /* 0x000fe20003f84270 */
[----:B------:R-:W3:Y:S01]  /*8ad0*/  MUFU.TANH R190, R190 ;  /* 0x000000be00be7308 */ /* 0x000ee20000002400 */
[----:B-1----:R-:W-:Y:S02]  /*8ae0*/  FSEL R155, R202, -INF , P3 ;  /* 0xff800000ca9b7808 */ /* 0x002fe40001800000 */
[----:B------:R-:W-:Y:S02]  /*8af0*/  FMNMX.FTZ R182, R179, R182, !PT ;  /* 0x000000b6b3b67209 */ /* 0x000fe40007810000 */
[----:B------:R-:W-:Y:S02]  /*8b00*/  ISETP.GT.AND P3, PT, R189, 0x30, PT ;  /* 0x00000030bd00780c */ /* 0x000fe40003f64270 */
[----:B----4-:R-:W-:Y:S01]  /*8b10*/  FSEL R180, R180, -INF , P4 ;  /* 0xff800000b4b47808 */ /* 0x010fe20002000000 */
[----:B------:R-:W1:Y:S01]  /*8b20*/  MUFU.TANH R191, R191 ;  /* 0x000000bf00bf7308 */ /* 0x000e620000002400 */
[----:B------:R-:W-:-:S02]  /*8b30*/  FMNMX.FTZ R183, R155, R182, !PT ;  /* 0x000000b69bb77209 */ /* 0x000fc40007810000 */
[----:B------:R-:W-:Y:S02]  /*8b40*/  ISETP.GT.AND P4, PT, R189, 0x31, PT ;  /* 0x00000031bd00780c */ /* 0x000fe40003f84270 */
[----:B------:R-:W-:Y:S02]  /*8b50*/  FSEL R158, R184, -INF , P3 ;  /* 0xff800000b89e7808 */ /* 0x000fe40001800000 */
[----:B------:R-:W-:Y:S01]  /*8b60*/  FMNMX.FTZ R183, R180, R183, !PT ;  /* 0x000000b7b4b77209 */ /* 0x000fe20007810000 */
[----:B------:R-:W4:Y:S01]  /*8b70*/  MUFU.TANH R200, R200 ;  /* 0x000000c800c87308 */ /* 0x000f220000002400 */
[----:B0-----:R-:W-:Y:S02]  /*8b80*/  FSEL R182, R185, -INF , P4 ;  /* 0xff800000b9b67808 */ /* 0x001fe40002000000 */
[----:B------:R-:W-:Y:S02]  /*8b90*/  ISETP.GT.AND P3, PT, R189, 0x38, PT ;  /* 0x00000038bd00780c */ /* 0x000fe40003f64270 */
[----:B------:R-:W-:-:S02]  /*8ba0*/  FMNMX.FTZ R185, R158, R183, !PT ;  /* 0x000000b79eb97209 */ /* 0x000fc40007810000 */
[----:B------:R-:W-:Y:S01]  /*8bb0*/  ISETP.GT.AND P4, PT, R189, 0x39, PT ;  /* 0x00000039bd00780c */ /* 0x000fe20003f84270 */
[----:B------:R-:W0:Y:S01]  /*8bc0*/  MUFU.TANH R201, R201 ;  /* 0x000000c900c97308 */ /* 0x000e220000002400 */
[----:B--2---:R-:W-:Y:S01]  /*8bd0*/  FSEL R183, R188, -INF , P3 ;  /* 0xff800000bcb77808 */ /* 0x004fe20001800000 */
[----:B------:R-:W-:Y:S01]  /*8be0*/  FMUL.FTZ R188, R181, UR61 ;  /* 0x0000003db5bc7c20 */ /* 0x000fe20008410000 */
[----:B------:R-:W-:Y:S02]  /*8bf0*/  FMNMX.FTZ R184, R182, R185, !PT ;  /* 0x000000b9b6b87209 */ /* 0x000fe40007810000 */
[----:B------:R-:W-:Y:S02]  /*8c00*/  ISETP.GT.AND P3, PT, R189, 0x40, PT ;  /* 0x00000040bd00780c */ /* 0x000fe40003f64270 */
[----:B---3--:R-:W-:Y:S01]  /*8c10*/  FSEL R185, R190, -INF , P4 ;  /* 0xff800000beb97808 */ /* 0x008fe20002000000 */
[----:B------:R2:W3:Y:S01]  /*8c20*/  MUFU.TANH R202, R159 ;  /* 0x0000009f00ca7308 */ /* 0x0004e20000002400 */
[----:B------:R-:W-:-:S02]  /*8c30*/  FMNMX.FTZ R184, R183, R184, !PT ;  /* 0x000000b8b7b87209 */ /* 0x000fc40007810000 */
[----:B------:R-:W-:Y:S02]  /*8c40*/  ISETP.GT.AND P4, PT, R189, 0x41, PT ;  /* 0x00000041bd00780c */ /* 0x000fe40003f84270 */
[----:B-1----:R-:W-:Y:S02]  /*8c50*/  FSEL R181, R191, -INF , P3 ;  /* 0xff800000bfb57808 */ /* 0x002fe40001800000 */
[----:B------:R-:W-:Y:S01]  /*8c60*/  FMNMX.FTZ R190, R185, R184, !PT ;  /* 0x000000b8b9be7209 */ /* 0x000fe20007810000 */
[----:B------:R-:W1:Y:S01]  /*8c70*/  MUFU.TANH R188, R188 ;  /* 0x000000bc00bc7308 */ /* 0x000e620000002400 */
[----:B------:R-:W-:Y:S02]  /*8c80*/  ISETP.GT.AND P3, PT, R189, 0x48, PT ;  /* 0x00000048bd00780c */ /* 0x000fe40003f64270 */
[----:B----4-:R-:W-:Y:S01]  /*8c90*/  FSEL R184, R200, -INF , P4 ;  /* 0xff800000c8b87808 */ /* 0x010fe20002000000 */
[----:B------:R-:W-:Y:S01]  /*8ca0*/  FMUL.FTZ R200, R169, UR61 ;  /* 0x0000003da9c87c20 */ /* 0x000fe20008410000 */
[----:B--2---:R-:W-:Y:S01]  /*8cb0*/  FMNMX.FTZ R159, R181, R190, !PT ;  /* 0x000000beb59f7209 */ /* 0x004fe20007810000 */
[----:B------:R-:W-:Y:S01]  /*8cc0*/  FMUL.FTZ R169, R172, UR61 ;  /* 0x0000003daca97c20 */ /* 0x000fe20008410000 */
[----:B------:R-:W-:Y:S01]  /*8cd0*/  ISETP.GT.AND P4, PT, R189, 0x49, PT ;  /* 0x00000049bd00780c */ /* 0x000fe20003f84270 */
[----:B------:R-:W-:Y:S01]  /*8ce0*/  FMUL.FTZ R189, R168, UR61 ;  /* 0x0000003da8bd7c20 */ /* 0x000fe20008410000 */
[----:B0-----:R-:W-:Y:S01]  /*8cf0*/  FSEL R168, R201, -INF , P3 ;  /* 0xff800000c9a87808 */ /* 0x001fe20001800000 */
[----:B------:R-:W-:Y:S01]  /*8d00*/  FMUL.FTZ R172, R161, UR61 ;  /* 0x0000003da1ac7c20 */ /* 0x000fe20008410000 */
[----:B------:R-:W-:Y:S01]  /*8d10*/  FMNMX.FTZ R191, R184, R159, !PT ;  /* 0x0000009fb8bf7209 */ /* 0x000fe20007810000 */
[----:B------:R-:W-:Y:S01]  /*8d20*/  MUFU.TANH R200, R200 ;  /* 0x000000c800c87308 */ /* 0x000fe20000002400 */
[----:B---3--:R-:W-:-:S02]  /*8d30*/  FSEL R159, R202, -INF , P4 ;  /* 0xff800000ca9f7808 */ /* 0x008fc40002000000 */
[----:B------:R-:W-:Y:S01]  /*8d40*/  FMNMX.FTZ R190, R168, R191, !PT ;  /* 0x000000bfa8be7209 */ /* 0x000fe20007810000 */
[----:B------:R-:W-:Y:S01]  /*8d50*/  FMUL.FTZ R191, R173, UR61 ;  /* 0x0000003dadbf7c20 */ /* 0x000fe20008410000 */
[----:B------:R-:W-:Y:S02]  /*8d60*/  FMUL.FTZ R173, R164, UR61 ;  /* 0x0000003da4ad7c20 */ /* 0x000fe40008410000 */
[----:B------:R-:W-:Y:S01]  /*8d70*/  FMNMX.FTZ R201, R159, R190, !PT ;  /* 0x000000be9fc97209 */ /* 0x000fe20007810000 */
[----:B------:R-:W-:Y:S01]  /*8d80*/  FMUL.FTZ R190, R160, UR61 ;  /* 0x0000003da0be7c20 */ /* 0x000fe20008410000 */
[----:B------:R-:W-:Y:S01]  /*8d90*/  IADD3 R160, R186, -UR14, R187 ;  /* 0x8000000ebaa07c10 */ /* 0x000fe2000fffe0bb */
[----:B------:R-:W-:Y:S01]  /*8da0*/  FMUL.FTZ R187, R152, UR61 ;  /* 0x0000003d98bb7c20 */ /* 0x000fe20008410000 */
[----:B------:R0:W-:Y:S01]  /*8db0*/  MUFU.TANH R186, R165 ;  /* 0x000000a500ba7308 */ /* 0x0001e20000002400 */
[----:B------:R-:W2:Y:S01]  /*8dc0*/  SHFL.BFLY PT, R202, R201, 0x2, 0x1f ;  /* 0x0c401f00c9ca7f89 */ /* 0x000ea200000e0000 */
[----:B------:R-:W-:-:S02]  /*8dd0*/  ISETP.GT.AND P3, PT, R160, RZ, PT ;  /* 0x000000ffa000720c */ /* 0x000fc40003f64270 */
[C---:B------:R-:W-:Y:S02]  /*8de0*/  ISETP.GT.AND P4, PT, R160.reuse, 0x1, PT ;  /* 0x00000001a000780c */ /* 0x040fe40003f84270 */
[----:B------:R-:W-:Y:S02]  /*8df0*/  ISETP.GT.AND P5, PT, R160, 0x20, PT ;  /* 0x00000020a000780c */ /* 0x000fe40003fa4270 */
[----:B------:R-:W-:Y:S01]  /*8e00*/  FSEL R2, R2, -INF , P4 ;  /* 0xff80000002027808 */ /* 0x000fe20002000000 */
[----:B------:R-:W3:Y:S01]  /*8e10*/  MUFU.TANH R189, R189 ;  /* 0x000000bd00bd7308 */ /* 0x000ee20000002400 */
[C---:B------:R-:W-:Y:S02]  /*8e20*/  ISETP.GT.AND P4, PT, R160.reuse, 0x9, PT ;  /* 0x00000009a000780c */ /* 0x040fe40003f84270 */
[----:B------:R-:W-:Y:S02]  /*8e30*/  ISETP.GT.AND P6, PT, R160, 0x21, PT ;  /* 0x00000021a000780c */ /* 0x000fe40003fc4270 */
[----:B------:R-:W-:-:S02]  /*8e40*/  FSEL R152, R4, -INF , P4 ;  /* 0xff80000004987808 */ /* 0x000fc40002000000 */
[----:B------:R-:W-:Y:S01]  /*8e50*/  ISETP.GT.AND P4, PT, R160, 0x11, PT ;  /* 0x00000011a000780c */ /* 0x000fe20003f84270 */
[----:B------:R-:W4:Y:S01]  /*8e60*/  MUFU.TANH R169, R169 ;  /* 0x000000a900a97308 */ /* 0x000f220000002400 */
[----:B------:R-:W-:Y:S02]  /*8e70*/  R2UR UR14, R232 ;  /* 0x00000000e80e72ca */ /* 0x000fe400000e0000 */
[----:B------:R-:W-:Y:S02]  /*8e80*/  FSEL R177, R177, -INF , P4 ;  /* 0xff800000b1b17808 */ /* 0x000fe40002000000 */
[----:B------:R-:W-:Y:S02]  /*8e90*/  ISETP.GT.AND P4, PT, R160, 0x19, PT ;  /* 0x00000019a000780c */ /* 0x000fe40003f84270 */
[----:B--2---:R-:W-:Y:S01]  /*8ea0*/  FMNMX.FTZ R161, R201, R202, !PT ;  /* 0x000000cac9a17209 */ /* 0x004fe20007810000 */
[----:B------:R-:W2:Y:S04]  /*8eb0*/  MUFU.TANH R191, R191 ;  /* 0x000000bf00bf7308 */ /* 0x000ea80000002400 */
[----:B------:R-:W5:Y:S04]  /*8ec0*/  SHFL.BFLY PT, R164, R161, 0x1, 0x1f ;  /* 0x0c201f00a1a47f89 */ /* 0x000f6800000e0000 */
[----:B------:R3:W-:Y:S08]  /*8ed0*/  MUFU.TANH R4, R156 ;  /* 0x0000009c00047308 */ /* 0x0007f00000002400 */
[----:B------:R-:W2:Y:S08]  /*8ee0*/  MUFU.TANH R190, R190 ;  /* 0x000000be00be7308 */ /* 0x000eb00000002400 */
[----:B------:R-:W2:Y:S08]  /*8ef0*/  MUFU.TANH R172, R172 ;  /* 0x000000ac00ac7308 */ /* 0x000eb00000002400 */
[----:B------:R-:W2:Y:S08]  /*8f00*/  MUFU.TANH R173, R173 ;  /* 0x000000ad00ad7308 */ /* 0x000eb00000002400 */
[----:B------:R-:W2:Y:S01]  /*8f10*/  MUFU.TANH R187, R187 ;  /* 0x000000bb00bb7308 */ /* 0x000ea20000002400 */
[----:B------:R-:W-:-:S02]  /*8f20*/  WARPGROUP.DEPBAR.LE gsb0, 0x0 ;  /* 0x00008000000079c5 */ /* 0x000fc40000010000 */
[----:B------:R-:W-:Y:S01]  /*8f30*/  FMUL.FTZ R196, R153, UR61 ;  /* 0x0000003d99c47c20 */ /* 0x000fe20008410000 */
[----:B------:R-:W-:Y:S01]  /*8f40*/  FSEL R153, R0, -INF , P3 ;  /* 0xff80000000997808 */ /* 0x000fe20001800000 */
[----:B------:R-:W-:Y:S01]  /*8f50*/  FMUL.FTZ R197, R157, UR61 ;  /* 0x0000003d9dc57c20 */ /* 0x000fe20008410000 */
[----:B------:R-:W-:Y:S01]  /*8f60*/  ISETP.GT.AND P3, PT, R160, 0x8, PT ;  /* 0x00000008a000780c */ /* 0x000fe20003f64270 */
[----:B------:R-:W-:Y:S01]  /*8f70*/  WARPGROUP.ARRIVE ;  /* 0x00000000000079c5 */ /* 0x000fe20000000000 */
[----:B0-----:R-:W-:Y:S01]  /*8f80*/  FMNMX.FTZ R165, R153, R20, !PT ;  /* 0x0000001499a57209 */ /* 0x001fe20007810000 */
[----:B------:R-:W0:Y:S01]  /*8f90*/  MUFU.TANH R196, R196 ;  /* 0x000000c400c47308 */ /* 0x000e220000002400 */
[----:B------:R-:W-:Y:S02]  /*8fa0*/  FSEL R0, R3, -INF , P3 ;  /* 0xff80000003007808 */ /* 0x000fe40001800000 */
[----:B------:R-:W-:Y:S01]  /*8fb0*/  FMNMX.FTZ R165, R2, R165, !PT ;  /* 0x000000a502a57209 */ /* 0x000fe20007810000 */
[----:B------:R-:W-:Y:S01]  /*8fc0*/  HGMMA.64x256x16.F32.BF16 R24, R192, gdesc[UR4].tnspB, R24, gsb0 ;  /* 0x43e00004c0187df0 */ /* 0x000fe20008001818 */
[----:B------:R-:W-:-:S02]  /*8fd0*/  ISETP.GT.AND P3, PT, R160, 0x10, PT ;  /* 0x00000010a000780c */ /* 0x000fc40003f64270 */
[----:B------:R-:W-:Y:S01]  /*8fe0*/  FMNMX.FTZ R165, R0, R165, !PT ;  /* 0x000000a500a57209 */ /* 0x000fe20007810000 */
[----:B------:R-:W0:Y:S01]  /*8ff0*/  MUFU.TANH R197, R197 ;  /* 0x000000c500c57308 */ /* 0x000e220000002400 */
[----:B------:R-:W-:Y:S02]  /*9000*/  FSEL R176, R176, -INF , P3 ;  /* 0xff800000b0b07808 */ /* 0x000fe40001800000 */
[----:B------:R-:W-:Y:S02]  /*9010*/  FMNMX.FTZ R165, R152, R165, !PT ;  /* 0x000000a598a57209 */ /* 0x000fe40007810000 */
[----:B-----5:R-:W-:Y:S02]  /*9020*/  FMNMX.FTZ R3, R161, R164, !PT ;  /* 0x000000a4a1037209 */ /* 0x020fe40007810000 */
[----:B------:R-:W-:Y:S02]  /*9030*/  ISETP.GT.AND P3, PT, R160, 0x18, PT ;  /* 0x00000018a000780c */ /* 0x000fe40003f64270 */
[----:B------:R-:W-:-:S02]  /*9040*/  FMNMX.FTZ R164, R176, R165, !PT ;  /* 0x000000a5b0a47209 */ /* 0x000fc40007810000 */
[----:B------:R-:W-:Y:S02]  /*9050*/  FSEL R178, R178, -INF , P3 ;  /* 0xff800000b2b27808 */ /* 0x000fe40001800000 */
[----:B------:R-:W-:Y:S02]  /*9060*/  FMNMX.FTZ R161, R177, R164, !PT ;  /* 0x000000a4b1a17209 */ /* 0x000fe40007810000 */
[----:B-1----:R-:W-:Y:S02]  /*9070*/  FSEL R157, R188, -INF , P4 ;  /* 0xff800000bc9d7808 */ /* 0x002fe40002000000 */
[----:B---3--:R-:W-:Y:S02]  /*9080*/  FMNMX.FTZ R156, R178, R161, !PT ;  /* 0x000000a1b29c7209 */ /* 0x008fe40007810000 */
[----:B------:R-:W-:Y:S02]  /*9090*/  FSEL R164, R189, -INF , P5 ;  /* 0xff800000bda47808 */ /* 0x000fe40002800000 */
[----:B------:R-:W-:Y:S01]  /*90a0*/  FMNMX.FTZ R161, R157, R156, !PT ;  /* 0x0000009c9da17209 */ /* 0x000fe20007810000 */
[----:B------:R-:W-:Y:S01]  /*90b0*/  FMUL.FTZ R156, R3, UR5 ;  /* 0x00000005039c7c20 */ /* 0x000fe20008410000 */
[----:B------:R-:W-:-:S02]  /*90c0*/  ISETP.GT.AND P3, PT, R160, 0x28, PT ;  /* 0x00000028a000780c */ /* 0x000fc40003f64270 */
[----:B------:R-:W-:Y:S02]  /*90d0*/  FSEL R165, R200, -INF , P6 ;  /* 0xff800000c8a57808 */ /* 0x000fe40003000000 */
[----:B------:R-:W-:Y:S02]  /*90e0*/  FMNMX.FTZ R188, R164, R161, !PT ;  /* 0x000000a1a4bc7209 */ /* 0x000fe40007810000 */
[----:B------:R-:W-:Y:S02]  /*90f0*/  FSETP.NEU.FTZ.AND P4, PT, R3, -INF , PT ;  /* 0xff8000000300780b */ /* 0x000fe40003f9d000 */
[----:B------:R-:W-:Y:S02]  /*9100*/  ISETP.GT.AND P5, PT, R160, 0x29, PT ;  /* 0x00000029a000780c */ /* 0x000fe40003fa4270 */
[----:B----4-:R-:W-:Y:S02]  /*9110*/  FSEL R169, R169, -INF , P3 ;  /* 0xff800000a9a97808 */ /* 0x010fe40001800000 */
[----:B------:R-:W-:-:S02]  /*9120*/  FMNMX.FTZ R188, R165, R188, !PT ;  /* 0x000000bca5bc7209 */ /* 0x000fc40007810000 */
[----:B------:R-:W-:Y:S02]  /*9130*/  FSEL R156, R156, RZ, P4 ;  /* 0x000000ff9c9c7208 */ /* 0x000fe40002000000 */
[----:B------:R-:W-:Y:S02]  /*9140*/  ISETP.GT.AND P3, PT, R160, 0x30, PT ;  /* 0x00000030a000780c */ /* 0x000fe40003f64270 */
[----:B--2---:R-:W-:Y:S01]  /*9150*/  FSEL R161, R191, -INF , P5 ;  /* 0xff800000bfa17808 */ /* 0x004fe20002800000 */
[--C-:B------:R-:W-:Y:S01]  /*9160*/  FFMA.FTZ R209, R170, UR5, -R156.reuse ;  /* 0x00000005aad17c23 */ /* 0x100fe2000801089c */
[----:B------:R-:W-:Y:S01]  /*9170*/  FMNMX.FTZ R188, R169, R188, !PT ;  /* 0x000000bca9bc7209 */ /* 0x000fe20007810000 */
[--C-:B------:R-:W-:Y:S01]  /*9180*/  FFMA.FTZ R211, R171, UR5, -R156.reuse ;  /* 0x00000005abd37c23 */ /* 0x100fe2000801089c */
[----:B------:R-:W-:Y:S01]  /*9190*/  ISETP.GT.AND P5, PT, R160, 0x31, PT ;  /* 0x00000031a000780c */ /* 0x000fe20003fa4270 */
[--C-:B------:R-:W-:Y:S01]  /*91a0*/  FFMA.FTZ R201, R154, UR5, -R156.reuse ;  /* 0x000000059ac97c23 */ /* 0x100fe2000801089c */
        /* <DEDUP_REMOVED lines=18> */
[----:B------:R-:W-:Y:S01]  /*92d0*/  FSEL R186, R186, -INF , P5 ;  /* 0xff800000baba7808 */ /* 0x000fe20002800000 */
[--C-:B------:R-:W-:Y:S01]  /*92e0*/  FFMA.FTZ R199, R183, UR5, -R156.reuse ;  /* 0x00000005b7c77c23 */ /* 0x100fe2000801089c */
[----:B------:R-:W-:Y:S01]  /*92f0*/  FMNMX.FTZ R171, R173, R188, !PT ;  /* 0x000000bcadab7209 */ /* 0x000fe20007810000 */
[--C-:B------:R-:W-:Y:S01]  /*9300*/  FFMA.FTZ R155, R181, UR5, -R156.reuse ;  /* 0x00000005b59b7c23 */ /* 0x100fe2000801089c */
[----:B------:R-:W-:Y:S01]  /*9310*/  ISETP.GT.AND P5, PT, R160, 0x41, PT ;  /* 0x00000041a000780c */ /* 0x000fe20003fa4270 */
[----:B------:R-:W-:Y:S01]  /*9320*/  MUFU.EX2 R211, R211 ;  /* 0x000000d300d37308 */ /* 0x000fe20000000800 */
[----:B------:R-:W-:Y:S01]  /*9330*/  FSEL R187, R187, -INF , P3 ;  /* 0xff800000bbbb7808 */ /* 0x000fe20001800000 */
[--C-:B------:R-:W-:Y:S01]  /*9340*/  FFMA.FTZ R180, R184, UR5, -R156.reuse ;  /* 0x00000005b8b47c23 */ /* 0x100fe2000801089c */
[----:B------:R-:W-:Y:S01]  /*9350*/  FMNMX.FTZ R188, R186, R171, !PT ;  /* 0x000000abbabc7209 */ /* 0x000fe20007810000 */
[----:B------:R-:W-:Y:S01]  /*9360*/  FFMA.FTZ R167, R168, UR5, -R156 ;  /* 0x00000005a8a77c23 */ /* 0x000fe2000801089c */
[----:B------:R-:W-:-:S02]  /*9370*/  ISETP.GT.AND P3, PT, R160, 0x48, PT ;  /* 0x00000048a000780c */ /* 0x000fc40003f64270 */
[----:B0-----:R-:W-:Y:S01]  /*9380*/  FSEL R171, R196, -INF , P5 ;  /* 0xff800000c4ab7808 */ /* 0x001fe20002800000 */
[----:B------:R-:W-:Y:S01]  /*9390*/  MUFU.EX2 R190, R190 ;  /* 0x000000be00be7308 */ /* 0x000fe20000000800 */
[----:B------:R-:W-:Y:S02]  /*93a0*/  FMNMX.FTZ R188, R187, R188, !PT ;  /* 0x000000bcbbbc7209 */ /* 0x000fe40007810000 */
[----:B------:R-:W-:Y:S01]  /*93b0*/  ISETP.GT.AND P5, PT, R160, 0x49, PT ;  /* 0x00000049a000780c */ /* 0x000fe20003fa4270 */
[--C-:B------:R-:W-:Y:S01]  /*93c0*/  FFMA.FTZ R160, R175, UR5, -R156.reuse ;  /* 0x00000005afa07c23 */ /* 0x100fe2000801089c */
[----:B------:R-:W-:Y:S02]  /*93d0*/  FSEL R163, R4, -INF , P3 ;  /* 0xff80000004a37808 */ /* 0x000fe40001800000 */
[----:B------:R-:W-:Y:S01]  /*93e0*/  FMNMX.FTZ R188, R171, R188, !PT ;  /* 0x000000bcabbc7209 */ /* 0x000fe20007810000 */
[----:B------:R-:W-:Y:S01]  /*93f0*/  MUFU.EX2 R205, R205 ;  /* 0x000000cd00cd7308 */ /* 0x000fe20000000800 */
[----:B------:R-:W-:Y:S01]  /*9400*/  FSEL R189, R197, -INF , P5 ;  /* 0xff800000c5bd7808 */ /* 0x000fe20002800000 */
[--C-:B------:R-:W-:Y:S01]  /*9410*/  FFMA.FTZ R197, R158, UR5, -R156.reuse ;  /* 0x000000059ec57c23 */ /* 0x100fe2000801089c */
[----:B------:R-:W-:Y:S01]  /*9420*/  FMNMX.FTZ R188, R163, R188, !PT ;  /* 0x000000bca3bc7209 */ /* 0x000fe20007810000 */
[----:B------:R-:W-:Y:S01]  /*9430*/  FFMA.FTZ R158, R185, UR5, -R156 ;  /* 0x00000005b99e7c23 */ /* 0x000fe2000801089c */
[----:B------:R-:W-:-:S02]  /*9440*/  R2UR UR6, R231 ;  /* 0x00000000e70672ca */ /* 0x000fc400000e0000 */
[----:B------:R-:W-:Y:S01]  /*9450*/  FMNMX.FTZ R4, R189, R188, !PT ;  /* 0x000000bcbd047209 */ /* 0x000fe20007810000 */
[--C-:B------:R-:W-:Y:S01]  /*9460*/  FFMA.FTZ R188, R174, UR5, -R156.reuse ;  /* 0x00000005aebc7c23 */ /* 0x100fe2000801089c */
[----:B------:R-:W-:Y:S01]  /*9470*/  MUFU.EX2 R207, R207 ;  /* 0x000000cf00cf7308 */ /* 0x000fe20000000800 */
[--C-:B------:R-:W-:Y:S01]  /*9480*/  FFMA.FTZ R174, R179, UR5, -R156.reuse ;  /* 0x00000005b3ae7c23 */ /* 0x100fe2000801089c */
[----:B------:R-:W-:Y:S01]  /*9490*/  FFMA.FTZ R156, R159, UR5, -R156 ;  /* 0x000000059f9c7c23 */ /* 0x000fe2000801089c */
[----:B------:R-:W0:Y:S05]  /*94a0*/  SHFL.BFLY PT, R191, R4, 0x2, 0x1f ;  /* 0x0c401f0004bf7f89 */ /* 0x000e2a00000e0000 */
[----:B------:R-:W-:Y:S01]  /*94b0*/  MUFU.EX2 R188, R188 ;  /* 0x000000bc00bc7308 */ /* 0x000fe20000000800 */
[----:B------:R-:W-:Y:S01]  /*94c0*/  UISETP.GT.AND UP1, UPT, UR11, UR6, UPT ;  /* 0x000000060b00728c */ /* 0x000fe2000bf24270 */
[----:B------:R-:W-:-:S06]  /*94d0*/  R2UR UR6, R16 ;  /* 0x00000000100672ca */ /* 0x000fcc00000e0000 */
[----:B------:R-:W-:Y:S07]  /*94e0*/  MUFU.EX2 R160, R160 ;  /* 0x000000a000a07308 */ /* 0x000fee0000000800 */
[----:B------:R-:W-:Y:S01]  /*94f0*/  IMAD.U32 R235, RZ, RZ, UR6 ;  /* 0x00000006ffeb7e24 */ /* 0x000fe2000f8e00ff */
        /* <DEDUP_REMOVED lines=8> */
[C---:B------:R-:W-:Y:S01]  /*9580*/  FSETP.NEU.FTZ.AND P3, PT, R4.reuse, -INF , PT ;  /* 0xff8000000400780b */ /* 0x040fe20003f7d000 */
[----:B------:R-:W-:-:S06]  /*9590*/  FMUL.FTZ R182, R4, UR5 ;  /* 0x0000000504b67c20 */ /* 0x000fcc0008410000 */
[----:B------:R-:W-:Y:S01]  /*95a0*/  MUFU.EX2 R154, R154 ;  /* 0x0000009a009a7308 */ /* 0x000fe20000000800 */
[----:B------:R-:W-:-:S05]  /*95b0*/  FSEL R182, R182, RZ, P3 ;  /* 0x000000ffb6b67208 */ /* 0x000fca0001800000 */
[--C-:B------:R-:W-:Y:S01]  /*95c0*/  FFMA.FTZ R210, R0, UR5, -R182.reuse ;  /* 0x0000000500d27c23 */ /* 0x100fe200080108b6 */
[----:B------:R-:W-:Y:S01]  /*95d0*/  FSEL R0, R3, RZ, P4 ;  /* 0x000000ff03007208 */ /* 0x000fe20002000000 */
[--C-:B------:R-:W-:Y:S01]  /*95e0*/  FFMA.FTZ R208, R2, UR5, -R182.reuse ;  /* 0x0000000502d07c23 */ /* 0x100fe200080108b6 */
[--C-:B------:R-:W-:Y:S01]  /*95f0*/  FFMA.FTZ R153, R153, UR5, -R182.reuse ;  /* 0x0000000599997c23 */ /* 0x100fe200080108b6 */
[--C-:B------:R-:W-:Y:S01]  /*9600*/  FFMA.FTZ R175, R152, UR5, -R182.reuse ;  /* 0x0000000598af7c23 */ /* 0x100fe200080108b6 */
[--C-:B------:R-:W-:Y:S01]  /*9610*/  FFMA.FTZ R204, R176, UR5, -R182.reuse ;  /* 0x00000005b0cc7c23 */ /* 0x100fe200080108b6 */
[----:B------:R-:W-:Y:S01]  /*9620*/  FADD.FTZ R0, -R0, R21 ;  /* 0x0000001500007221 */ /* 0x000fe20000010100 */
[----:B------:R-:W-:Y:S01]  /*9630*/  FSEL R21, R4, RZ, P3 ;  /* 0x000000ff04157208 */ /* 0x000fe20001800000 */
[----:B------:R-:W-:Y:S01]  /*9640*/  MUFU.EX2 R208, R208 ;  /* 0x000000d000d07308 */ /* 0x000fe20000000800 */
[--C-:B------:R-:W-:Y:S01]  /*9650*/  FFMA.FTZ R177, R177, UR5, -R182.reuse ;  /* 0x00000005b1b17c23 */ /* 0x100fe200080108b6 */
[----:B------:R-:W-:Y:S01]  /*9660*/  FMUL.FTZ R2, R0, UR5 ;  /* 0x0000000500027c20 */ /* 0x000fe20008410000 */
[----:B------:R-:W-:Y:S01]  /*9670*/  FFMA.FTZ R202, R169, UR5, -R182 ;  /* 0x00000005a9ca7c23 */ /* 0x000fe200080108b6 */
[----:B------:R-:W-:Y:S01]  /*9680*/  FADD.FTZ R21, -R21, R20 ;  /* 0x0000001415157221 */ /* 0x000fe20000010100 */
[----:B------:R-:W-:-:S02]  /*9690*/  IMAD.U32 R20, RZ, RZ, UR14 ;  /* 0x0000000eff147e24 */ /* 0x000fc4000f8e00ff */
[--C-:B------:R-:W-:Y:S01]  /*96a0*/  FFMA.FTZ R206, R178, UR5, -R182.reuse ;  /* 0x00000005b2ce7c23 */ /* 0x100fe200080108b6 */
[--C-:B------:R-:W-:Y:S01]  /*96b0*/  FFMA.FTZ R157, R157, UR5, -R182.reuse ;  /* 0x000000059d9d7c23 */ /* 0x100fe200080108b6 */
[----:B------:R-:W-:Y:S01]  /*96c0*/  FMUL.FTZ R0, R21, UR5 ;  /* 0x0000000515007c20 */ /* 0x000fe20008410000 */
[----:B------:R-:W-:Y:S01]  /*96d0*/  MUFU.EX2 R153, R153 ;  /* 0x0000009900997308 */ /* 0x000fe20000000800 */
[----:B------:R-:W-:Y:S02]  /*96e0*/  @!P1 VIADD R20, R20, 0x38840 ;  /* 0x0003884014149836 */ /* 0x000fe40000000000 */
[--C-:B------:R-:W-:Y:S01]  /*96f0*/  FFMA.FTZ R21, R161, UR5, -R182.reuse ;  /* 0x00000005a1157c23 */ /* 0x100fe200080108b6 */
[--C-:B------:R-:W-:Y:S01]  /*9700*/  FFMA.FTZ R200, R164, UR5, -R182.reuse ;  /* 0x00000005a4c87c23 */ /* 0x100fe200080108b6 */
[--C-:B------:R-:W-:Y:S01]  /*9710*/  FFMA.FTZ R165, R165, UR5, -R182.reuse ;  /* 0x00000005a5a57c23 */ /* 0x100fe200080108b6 */
[----:B------:R-:W-:Y:S01]  /*9720*/  FFMA.FTZ R196, R170, UR5, -R182 ;  /* 0x00000005aac47c23 */ /* 0x000fe200080108b6 */
[----:B------:R-:W-:Y:S01]  /*9730*/  @!P1 PRMT R20, RZ, 0x654, R20 ;  /* 0x00000654ff149816 */ /* 0x000fe20000000014 */
[--C-:B------:R-:W-:Y:S01]  /*9740*/  FFMA.FTZ R172, R172, UR5, -R182.reuse ;  /* 0x00000005acac7c23 */ /* 0x100fe200080108b6 */
[----:B------:R-:W0:Y:S01]  /*9750*/  MUFU.EX2 R0, R0 ;  /* 0x0000000000007308 */ /* 0x000e220000000800 */
[--C-:B------:R-:W-:Y:S01]  /*9760*/  FFMA.FTZ R198, R173, UR5, -R182.reuse ;  /* 0x00000005adc67c23 */ /* 0x100fe200080108b6 */
[--C-:B------:R-:W-:Y:S01]  /*9770*/  FFMA.FTZ R159, R186, UR5, -R182.reuse ;  /* 0x00000005ba9f7c23 */ /* 0x100fe200080108b6 */
[--C-:B------:R-:W-:Y:S01]  /*9780*/  FFMA.FTZ R171, R171, UR5, -R182.reuse ;  /* 0x00000005abab7c23 */ /* 0x100fe200080108b6 */
[----:B------:R-:W-:Y:S01]  /*9790*/  FFMA.FTZ R163, R163, UR5, -R182 ;  /* 0x00000005a3a37c23 */ /* 0x000fe200080108b6 */
[----:B------:R-:W-:Y:S01]  /*97a0*/  IMAD.U32 R152, RZ, RZ, UR4 ;  /* 0x00000004ff987e24 */ /* 0x000fe2000f8e00ff */
[----:B------:R-:W-:Y:S01]  /*97b0*/  PLOP3.LUT P3, PT, PT, PT, UP1, 0x80, 0x0 ;  /* 0x000000000000781c */ /* 0x000fe20003f6f018 */
[----:B------:R-:W-:Y:S01]  /*97c0*/  UIADD3 UR4, UR11, -0x1, URZ ;  /* 0xffffffff0b047890 */ /* 0x000fe2000fffe03f */
[----:B------:R-:W1:Y:S01]  /*97d0*/  MUFU.EX2 R2, R2 ;  /* 0x0000000200027308 */ /* 0x000e620000000800 */
[----:B------:R-:W-:-:S04]  /*97e0*/  @!P1 VIADD R152, R152, 0x38860 ;  /* 0x0003886098989836 */ /* 0x000fc80000000000 */
[----:B------:R-:W-:Y:S01]  /*97f0*/  IMAD.U32 R234, RZ, RZ, UR4 ;  /* 0x00000004ffea7e24 */ /* 0x000fe2000f8e00ff */
[----:B------:R-:W-:Y:S02]  /*9800*/  @!P1 PRMT R152, RZ, 0x654, R152 ;  /* 0x00000654ff989816 */ /* 0x000fe40000000098 */
[----:B------:R-:W2:Y:S01]  /*9810*/  MUFU.EX2 R210, R210 ;  /* 0x000000d200d27308 */ /* 0x000ea20000000800 */
[----:B0-----:R-:W-:-:S04]  /*9820*/  FFMA.FTZ R161, R0, R14, R153 ;  /* 0x0000000e00a17223 */ /* 0x001fc80000010099 */
[C---:B------:R-:W-:Y:S01]  /*9830*/  FADD.FTZ R161, R208.reuse, R161 ;  /* 0x000000a1d0a17221 */ /* 0x040fe20000010000 */
[----:B------:R-:W-:Y:S02]  /*9840*/  F2FP.BF16.F32.PACK_AB R208, R208, R153 ;  /* 0x00000099d0d0723e */ /* 0x000fe400000010ff */
[----:B------:R-:W0:Y:S01]  /*9850*/  MUFU.EX2 R175, R175 ;  /* 0x000000af00af7308 */ /* 0x000e220000000800 */
[----:B-1----:R-:W-:Y:S01]  /*9860*/  FFMA.FTZ R169, R2, R5, R209 ;  /* 0x0000000502a97223 */ /* 0x002fe200000100d1 */
[----:B------:R-:W-:-:S03]  /*9870*/  F2FP.BF16.F32.PACK_AB R209, R162, R209 ;  /* 0x000000d1a2d1723e */ /* 0x000fc600000010ff */
[----:B------:R-:W-:-:S03]  /*9880*/  FADD.FTZ R14, R162, R169 ;  /* 0x000000a9a20e7221 */ /* 0x000fc60000010000 */
[----:B------:R-:W1:Y:S08]  /*9890*/  MUFU.EX2 R204, R204 ;  /* 0x000000cc00cc7308 */ /* 0x000e700000000800 */
[----:B------:R-:W3:Y:S08]  /*98a0*/  MUFU.EX2 R177, R177 ;  /* 0x000000b100b17308 */ /* 0x000ef00000000800 */
[----:B------:R-:W4:Y:S08]  /*98b0*/  MUFU.EX2 R206, R206 ;  /* 0x000000ce00ce7308 */ /* 0x000f300000000800 */
[----:B------:R-:W5:Y:S08]  /*98c0*/  MUFU.EX2 R157, R157 ;  /* 0x0000009d009d7308 */ /* 0x000f700000000800 */
[----:B------:R-:W5:Y:S08]  /*98d0*/  MUFU.EX2 R200, R200 ;  /* 0x000000c800c87308 */ /* 0x000f700000000800 */
[----:B------:R-:W5:Y:S01]  /*98e0*/  MUFU.EX2 R165, R165 ;  /* 0x000000a500a57308 */ /* 0x000f620000000800 */
[----:B------:R-:W-:-:S02]  /*98f0*/  WARPGROUP.DEPBAR.LE gsb0, 0x0 ;  /* 0x00008000000079c5 */ /* 0x000fc40000010000 */
[----:B------:R2:W-:Y:S01]  /*9900*/  @!P1 SYNCS.ARRIVE.TRANS64.RED.A1T0 RZ, [R20+URZ], RZ ;  /* 0x000000ff14ff99a7 */ /* 0x0005e2000810043f */
[--C-:B------:R-:W-:Y:S01]  /*9910*/  FFMA.FTZ R192, R187, UR5, -R182.reuse ;  /* 0x00000005bbc07c23 */ /* 0x100fe200080108b6 */
[----:B------:R-:W-:-:S03]  /*9920*/  FFMA.FTZ R182, R189, UR5, -R182 ;  /* 0x00000005bdb67c23 */ /* 0x000fc600080108b6 */
[----:B------:R-:W5:Y:S01]  /*9930*/  MUFU.EX2 R202, R202 ;  /* 0x000000ca00ca7308 */ /* 0x000f620000000800 */
[----:B--2---:R-:W-:Y:S01]  /*9940*/  FADD.FTZ R20, R210, R161 ;  /* 0x000000a1d2147221 */ /* 0x004fe20000010000 */
[----:B------:R-:W-:Y:S01]  /*9950*/  FADD.FTZ R161, R211, R14 ;  /* 0x0000000ed3a17221 */ /* 0x000fe20000010000 */
[----:B------:R2:W-:Y:S05]  /*9960*/  @!P1 SYNCS.ARRIVE.TRANS64.RED.A1T0 RZ, [R152+URZ], RZ ;  /* 0x000000ff98ff99a7 */ /* 0x0005ea000810043f */
[----:B------:R-:W2:Y:S01]  /*9970*/  MUFU.EX2 R21, R21 ;  /* 0x0000001500157308 */ /* 0x000ea20000000800 */
[----:B0-----:R-:W-:Y:S01]  /*9980*/  FADD.FTZ R169, R175, R20 ;  /* 0x00000014afa97221 */ /* 0x001fe20000010000 */
[C---:B------:R-:W-:Y:S01]  /*9990*/  FADD.FTZ R14, R190.reuse, R161 ;  /* 0x000000a1be0e7221 */ /* 0x040fe20000010000 */
[----:B------:R-:W-:-:S02]  /*99a0*/  F2FP.BF16.F32.PACK_AB R211, R190, R211 ;  /* 0x000000d3bed3723e */ /* 0x000fc400000010ff */
[----:B-1----:R-:W-:Y:S01]  /*99b0*/  FADD.FTZ R20, R204, R169 ;  /* 0x000000a9cc147221 */ /* 0x002fe20000010000 */
[----:B------:R-:W-:Y:S01]  /*99c0*/  FADD.FTZ R161, R205, R14 ;  /* 0x0000000ecda17221 */ /* 0x000fe20000010000 */
[----:B------:R-:W-:Y:S01]  /*99d0*/  F2FP.BF16.F32.PACK_AB R210, R175, R210 ;  /* 0x000000d2afd2723e */ /* 0x000fe200000010ff */
[----:B------:R-:W0:Y:S01]  /*99e0*/  MUFU.EX2 R196, R196 ;  /* 0x000000c400c47308 */ /* 0x000e220000000800 */
[C---:B---3--:R-:W-:Y:S01]  /*99f0*/  FADD.FTZ R169, R177.reuse, R20 ;  /* 0x00000014b1a97221 */ /* 0x048fe20000010000 */
[----:B------:R-:W-:Y:S01]  /*9a00*/  FADD.FTZ R14, R188, R161 ;  /* 0x000000a1bc0e7221 */ /* 0x000fe20000010000 */
[----:B------:R-:W-:Y:S02]  /*9a10*/  F2FP.BF16.F32.PACK_AB R204, R177, R204 ;  /* 0x000000ccb1cc723e */ /* 0x000fe400000010ff */
[----:B----4-:R-:W-:Y:S01]  /*9a20*/  FADD.FTZ R20, R206, R169 ;  /* 0x000000a9ce147221 */ /* 0x010fe20000010000 */
[----:B------:R-:W-:Y:S01]  /*9a30*/  FADD.FTZ R161, R207, R14 ;  /* 0x0000000ecfa17221 */ /* 0x000fe20000010000 */
[C---:B-----5:R-:W-:Y:S01]  /*9a40*/  F2FP.BF16.F32.PACK_AB R206, R157.reuse, R206 ;  /* 0x000000ce9dce723e */ /* 0x060fe200000010ff */
[----:B------:R-:W1:Y:S01]  /*9a50*/  MUFU.EX2 R5, R172 ;  /* 0x000000ac00057308 */ /* 0x000e620000000800 */
[----:B------:R-:W-:Y:S01]  /*9a60*/  FADD.FTZ R169, R157, R20 ;  /* 0x000000149da97221 */ /* 0x000fe20000010000 */
[----:B------:R-:W-:Y:S01]  /*9a70*/  FADD.FTZ R14, R160, R161 ;  /* 0x000000a1a00e7221 */ /* 0x000fe20000010000 */
[----:B------:R-:W-:-:S02]  /*9a80*/  F2FP.BF16.F32.PACK_AB R205, R188, R205 ;  /* 0x000000cdbccd723e */ /* 0x000fc400000010ff */
[----:B------:R-:W-:Y:S01]  /*9a90*/  FADD.FTZ R20, R200, R169 ;  /* 0x000000a9c8147221 */ /* 0x000fe20000010000 */
[----:B------:R-:W-:Y:S01]  /*9aa0*/  FADD.FTZ R153, R201, R14 ;  /* 0x0000000ec9997221 */ /* 0x000fe20000010000 */
[----:B------:R-:W-:Y:S01]  /*9ab0*/  F2FP.BF16.F32.PACK_AB R207, R160, R207 ;  /* 0x000000cfa0cf723e */ /* 0x000fe200000010ff */
[----:B------:R-:W3:Y:S01]  /*9ac0*/  MUFU.EX2 R198, R198 ;  /* 0x000000c600c67308 */ /* 0x000ee20000000800 */
[C---:B------:R-:W-:Y:S01]  /*9ad0*/  FADD.FTZ R161, R165.reuse, R20 ;  /* 0x00000014a5a17221 */ /* 0x040fe20000010000 */
[----:B------:R-:W-:Y:S01]  /*9ae0*/  FADD.FTZ R14, R174, R153 ;  /* 0x00000099ae0e7221 */ /* 0x000fe20000010000 */
[----:B------:R-:W-:Y:S02]  /*9af0*/  F2FP.BF16.F32.PACK_AB R200, R165, R200 ;  /* 0x000000c8a5c8723e */ /* 0x000fe400000010ff */
[----:B------:R-:W-:Y:S01]  /*9b00*/  FADD.FTZ R20, R202, R161 ;  /* 0x000000a1ca147221 */ /* 0x000fe20000010000 */
[----:B------:R-:W-:Y:S01]  /*9b10*/  FADD.FTZ R153, R203, R14 ;  /* 0x0000000ecb997221 */ /* 0x000fe20000010000 */
[C---:B--2---:R-:W-:Y:S01]  /*9b20*/  F2FP.BF16.F32.PACK_AB R202, R21.reuse, R202 ;  /* 0x000000ca15ca723e */ /* 0x044fe200000010ff */
[----:B------:R-:W2:Y:S01]  /*9b30*/  MUFU.EX2 R199, R199 ;  /* 0x000000c700c77308 */ /* 0x000ea20000000800 */
[----:B------:R-:W-:Y:S01]  /*9b40*/  FADD.FTZ R157, R21, R20 ;  /* 0x00000014159d7221 */ /* 0x000fe20000010000 */
[----:B------:R-:W-:Y:S01]  /*9b50*/  FADD.FTZ R14, R166, R153 ;  /* 0x00000099a60e7221 */ /* 0x000fe20000010000 */
[----:B------:R-:W-:-:S02]  /*9b60*/  F2FP.BF16.F32.PACK_AB R201, R174, R201 ;  /* 0x000000c9aec9723e */ /* 0x000fc400000010ff */
[----:B0-----:R-:W-:Y:S01]  /*9b70*/  FADD.FTZ R20, R196, R157 ;  /* 0x0000009dc4147221 */ /* 0x001fe20000010000 */
[----:B------:R-:W-:Y:S01]  /*9b80*/  FADD.FTZ R153, R197, R14 ;  /* 0x0000000ec5997221 */ /* 0x000fe20000010000 */
[C---:B-1----:R-:W-:Y:S01]  /*9b90*/  F2FP.BF16.F32.PACK_AB R196, R5.reuse, R196 ;  /* 0x000000c405c4723e */ /* 0x042fe200000010ff */
[----:B------:R-:W0:Y:S01]  /*9ba0*/  MUFU.EX2 R159, R159 ;  /* 0x0000009f009f7308 */ /* 0x000e220000000800 */
[----:B------:R-:W-:Y:S01]  /*9bb0*/  FADD.FTZ R157, R5, R20 ;  /* 0x00000014059d7221 */ /* 0x000fe20000010000 */
[----:B------:R-:W-:Y:S01]  /*9bc0*/  FADD.FTZ R14, R154, R153 ;  /* 0x000000999a0e7221 */ /* 0x000fe20000010000 */
[----:B------:R-:W-:Y:S02]  /*9bd0*/  F2FP.BF16.F32.PACK_AB R203, R166, R203 ;  /* 0x000000cba6cb723e */ /* 0x000fe400000010ff */
[----:B---3--:R-:W-:Y:S01]  /*9be0*/  FADD.FTZ R20, R198, R157 ;  /* 0x0000009dc6147221 */ /* 0x008fe20000010000 */
[----:B------:R-:W-:Y:S02]  /*9bf0*/  F2FP.BF16.F32.PACK_AB R197, R154, R197 ;  /* 0x000000c59ac5723e */ /* 0x000fe400000010ff */
[----:B------:R-:W1:Y:S01]  /*9c00*/  MUFU.EX2 R158, R158 ;  /* 0x0000009e009e7308 */ /* 0x000e620000000800 */
[----:B--2---:R-:W-:-:S07]  /*9c10*/  FADD.FTZ R5, R199, R14 ;  /* 0x0000000ec7057221 */ /* 0x004fce0000010000 */
[----:B------:R-:W2:Y:S01]  /*9c20*/  MUFU.EX2 R192, R192 ;  /* 0x000000c000c07308 */ /* 0x000ea20000000800 */
[C---:B0-----:R-:W-:Y:S01]  /*9c30*/  FADD.FTZ R21, R159.reuse, R20 ;  /* 0x000000149f157221 */ /* 0x041fe20000010000 */
[----:B------:R-:W-:Y:S01]  /*9c40*/  F2FP.BF16.F32.PACK_AB R198, R159, R198 ;  /* 0x000000c69fc6723e */ /* 0x000fe200000010ff */
[----:B------:R-:W-:-:S05]  /*9c50*/  IMAD.MOV.U32 R20, RZ, RZ, R4 ;  /* 0x000000ffff147224 */ /* 0x000fca00078e0004 */
        /* <DEDUP_REMOVED lines=20> */
[C---:B0-----:R-:W-:Y:S01]  /*9da0*/  FADD.FTZ R5, R156.reuse, R5 ;  /* 0x000000059c057221 */ /* 0x041fe20000010000 */
[----:B------:R-:W-:Y:S01]  /*9db0*/  F2FP.BF16.F32.PACK_AB R195, R156, R167 ;  /* 0x000000a79cc3723e */ /* 0x000fe200000010ff */
[----:B------:R-:W-:Y:S06]  /*9dc0*/  @P3 BRA `(.L_x_2396) ;  /* 0xffffffbc00903947 */ /* 0x000fec000383ffff */
[----:B------:R-:W-:-:S07]  /*9dd0*/  IMAD.U32 R232, RZ, RZ, UR4 ;  /* 0x00000004ffe87e24 */ /* 0x000fce000f8e00ff */
.L_x_2387:
[----:B------:R-:W-:-:S13]  /*9de0*/  R2UR UR4, R232 ;  /* 0x00000000e80472ca */ /* 0x000fda00000e0000 */
[----:B------:R-:W-:-:S13]  /*9df0*/  ISETP.LE.AND P2, PT, RZ, UR4, PT ;  /* 0x00000004ff007c0c */ /* 0x000fda000bf43270 */
[----:B------:R-:W-:Y:S05]  /*9e00*/  @!P2 BRA `(.L_x_2397) ;  /* 0x0000003c00d8a947 */ /* 0x000fea0003800000 */
[----:B------:R-:W-:Y:S01]  /*9e10*/  R2UR UR4, R16 ;  /* 0x00000000100472ca */ /* 0x000fe200000e0000 */
[----:B------:R-:W-:Y:S01]  /*9e20*/  IMAD.MOV.U32 R20, RZ, RZ, R3 ;  /* 0x000000ffff147224 */ /* 0x000fe200078e0003 */
[----:B------:R-:W-:Y:S01]  /*9e30*/  ULDC UR61, c[0x0][0x9d8] ;  /* 0x00027600003d7ab9 */ /* 0x000fe20000000800 */
[----:B------:R-:W-:Y:S02]  /*9e40*/  IMAD.MOV.U32 R19, RZ, RZ, R4 ;  /* 0x000000ffff137224 */ /* 0x000fe400078e0004 */
[----:B------:R-:W-:-:S08]  /*9e50*/  IMAD.U32 R21, RZ, RZ, UR60 ;  /* 0x0000003cff157e24 */ /* 0x000fd0000f8e00ff */
[----:B------:R-:W-:-:S07]  /*9e60*/  IMAD.U32 R231, RZ, RZ, UR4 ;  /* 0x00000004ffe77e24 */ /* 0x000fce000f8e00ff */
.L_x_2406:
        /* <DEDUP_REMOVED lines=10> */
.L_x_2398:
[----:B------:R-:W-:Y:S02]  /*9f10*/  R2UR UR4, R17 ;  /* 0x00000000110472ca */ /* 0x000fe400000e0000 */
[----:B------:R-:W-:-:S11]  /*9f20*/  R2UR UR5, R16 ;  /* 0x00000000100572ca */ /* 0x000fd600000e0000 */
[----:B------:R-:W-:Y:S02]  /*9f30*/  ULEA UR4, UR60, UR4, 0x3 ;  /* 0x000000043c047291 */ /* 0x000fe4000f8e183f */
[----:B------:R-:W-:-:S05]  /*9f40*/  IMAD.U32 R3, RZ, RZ, UR5 ;  /* 0x00000005ff037e24 */ /* 0x000fca000f8e00ff */
[----:B------:R-:W-:-:S04]  /*9f50*/  SHF.L.U32 R3, R3, 0x1f, RZ ;  /* 0x0000001f03037819 */ /* 0x000fc800000006ff */
[----:B------:R0:W1:Y:S01]  /*9f60*/  SYNCS.PHASECHK.TRANS64.TRYWAIT P2, [UR4+0x38830], R3 ;  /* 0x03883003ff0075a7 */ /* 0x0000620008040144 */
[----:B------:R-:W-:Y:S05]  /*9f70*/  @!P0 BRA `(.L_x_2399) ;  /* 0x0000000000048947 */ /* 0x000fea0003800000 */
[----:B------:R-:W-:Y:S01]  /*9f80*/  BPT.TRAP 0x1 ;  /* 0x000000040000795c */ /* 0x000fe20000300000 */
.L_x_2399:
[----:B-1----:R-:W-:Y:S05]  /*9f90*/  @P2 BRA `(.L_x_2400) ;  /* 0x0000000000082947 */ /* 0x002fea0003800000 */
[----:B------:R-:W1:Y:S02]  /*9fa0*/  SYNCS.PHASECHK.TRANS64.TRYWAIT P2, [UR4+0x38830], R3 ;  /* 0x03883003ff0075a7 */ /* 0x000e640008040144 */
[----:B-1----:R-:W-:Y:S05]  /*9fb0*/  @!P2 BRA `(.L_x_2401) ;  /* 0x000000d40078a947 */ /* 0x002fea0003800000 */
.L_x_2400:
        /* <DEDUP_REMOVED lines=644> */
.L_x_2402:
        /* <DEDUP_REMOVED lines=9> */
.L_x_2403:
[----:B---3--:R-:W-:Y:S05]  /*c890*/  @P2 BRA `(.L_x_2404) ;  /* 0x0000000000082947 */ /* 0x008fea0003800000 */
[----:B------:R-:W3:Y:S02]  /*c8a0*/  SYNCS.PHASECHK.TRANS64.TRYWAIT P2, [UR4+0x38850], R0 ;  /* 0x03885000ff0075a7 */ /* 0x000ee40008040144 */
[----:B---3--:R-:W-:Y:S05]  /*c8b0*/  @!P2 BRA `(.L_x_2405) ;  /* 0x000000ac0050a947 */ /* 0x008fea0003800000 */
.L_x_2404:
[----:B------:R-:W-:Y:S01]  /*c8c0*/  R2UR UR11, R17 ;  /* 0x00000000110b72ca */ /* 0x000fe200000e0000 */
[----:B------:R-:W-:Y:S01]  /*c8d0*/  WARPGROUP.ARRIVE ;  /* 0x00000000000079c5 */ /* 0x000fe20000000000 */
[----:B------:R-:W-:Y:S01]  /*c8e0*/  R2UR UR6, R21 ;  /* 0x00000000150672ca */ /* 0x000fe200000e0000 */
[----:B------:R-:W-:Y:S01]  /*c8f0*/  UMOV UR7, 0x40000040 ;  /* 0x4000004000077882 */ /* 0x000fe20000000000 */
[----:B------:R-:W-:Y:S01]  /*c900*/  FMUL.FTZ R2, R184, UR61 ;  /* 0x0000003db8027c20 */ /* 0x000fe20008410000 */
[----:B01----:R-:W-:Y:S01]  /*c910*/  FMUL.FTZ R3, R185, UR61 ;  /* 0x0000003db9037c20 */ /* 0x003fe20008410000 */
[----:B------:R-:W-:Y:S01]  /*c920*/  FMUL.FTZ R21, R186, UR61 ;  /* 0x0000003dba157c20 */ /* 0x000fe20008410000 */
[----:B------:R-:W-:Y:S01]  /*c930*/  FMUL.FTZ R186, R188, UR61 ;  /* 0x0000003dbcba7c20 */ /* 0x000fe20008410000 */
[----:B------:R-:W-:Y:S01]  /*c940*/  FMUL.FTZ R184, R187, UR61 ;  /* 0x0000003dbbb87c20 */ /* 0x000fe20008410000 */
[----:B------:R-:W-:Y:S01]  /*c950*/  FMUL.FTZ R187, R189, UR61 ;  /* 0x0000003dbdbb7c20 */ /* 0x000fe20008410000 */
[----:B------:R-:W2:Y:S01]  /*c960*/  MUFU.TANH R2, R2 ;  /* 0x0000000200027308 */ /* 0x000ea20000002400 */
[----:B------:R-:W-:Y:S01]  /*c970*/  FMUL.FTZ R176, R176, UR61 ;  /* 0x0000003db0b07c20 */ /* 0x000fe20008410000 */
[----:B------:R-:W-:Y:S01]  /*c980*/  FMUL.FTZ R189, R177, UR61 ;  /* 0x0000003db1bd7c20 */ /* 0x000fe20008410000 */
[----:B------:R-:W-:Y:S01]  /*c990*/  UIADD3 UR5, UR11, 0x400, URZ ;  /* 0x000004000b057890 */ /* 0x000fe2000fffe03f */
[----:B------:R-:W-:Y:S01]  /*c9a0*/  FMUL.FTZ R180, R180, UR61 ;  /* 0x0000003db4b47c20 */ /* 0x000fe20008410000 */
[----:B------:R-:W-:Y:S01]  /*c9b0*/  FMUL.FTZ R188, R191, UR61 ;  /* 0x0000003dbfbc7c20 */ /* 0x000fe20008410000 */
[----:B------:R-:W-:Y:S01]  /*c9c0*/  FMUL.FTZ R181, R181, UR61 ;  /* 0x0000003db5b57c20 */ /* 0x000fe20008410000 */
[----:B------:R-:W-:Y:S01]  /*c9d0*/  USHF.R.U32.HI UR5, URZ, 0x4, UR5 ;  /* 0x000000043f057899 */ /* 0x000fe20008011605 */
[----:B------:R-:W0:Y:S01]  /*c9e0*/  MUFU.TANH R3, R3 ;  /* 0x0000000300037308 */ /* 0x000e220000002400 */
[----:B------:R-:W-:Y:S01]  /*c9f0*/  FMUL.FTZ R168, R168, UR61 ;  /* 0x0000003da8a87c20 */ /* 0x000fe20008410000 */
[----:B------:R-:W-:Y:S01]  /*ca00*/  FMUL.FTZ R169, R169, UR61 ;  /* 0x0000003da9a97c20 */ /* 0x000fe20008410000 */
[----:B------:R-:W-:Y:S01]  /*ca10*/  ULOP3.LUT UR5, UR5, 0x3fff, URZ, 0xc0, !UPT ;  /* 0x00003fff05057892 */ /* 0x000fe2000f8ec03f */
[----:B------:R-:W-:Y:S01]  /*ca20*/  FMUL.FTZ R172, R172, UR61 ;  /* 0x0000003dacac7c20 */ /* 0x000fe20008410000 */
[----:B------:R-:W-:Y:S01]  /*ca30*/  FMUL.FTZ R173, R173, UR61 ;  /* 0x0000003dadad7c20 */ /* 0x000fe20008410000 */
[----:B------:R-:W-:Y:S01]  /*ca40*/  FMUL.FTZ R160, R160, UR61 ;  /* 0x0000003da0a07c20 */ /* 0x000fe20008410000 */
[----:B------:R-:W-:Y:S01]  /*ca50*/  ULOP3.LUT UR5, UR5, 0x2800000, URZ, 0xfc, !UPT ;  /* 0x0280000005057892 */ /* 0x000fe2000f8efc3f */
[----:B------:R-:W1:Y:S01]  /*ca60*/  MUFU.TANH R186, R186 ;  /* 0x000000ba00ba7308 */ /* 0x000e620000002400 */
[----:B--2---:R-:W-:Y:S01]  /*ca70*/  FMNMX.FTZ R0, R2, R19, !PT ;  /* 0x0000001302007209 */ /* 0x004fe20007810000 */
[----:B------:R-:W-:Y:S01]  /*ca80*/  FMUL.FTZ R161, R161, UR61 ;  /* 0x0000003da1a17c20 */ /* 0x000fe20008410000 */
[----:B------:R-:W-:Y:S01]  /*ca90*/  UIMAD UR10, UR6, 0xa00, UR5 ;  /* 0x00000a00060a78a4 */ /* 0x000fe2000f8e0205 */
[----:B------:R-:W-:Y:S01]  /*caa0*/  FMUL.FTZ R164, R164, UR61 ;  /* 0x0000003da4a47c20 */ /* 0x000fe20008410000 */
[----:B------:R-:W-:Y:S01]  /*cab0*/  FMUL.FTZ R165, R165, UR61 ;  /* 0x0000003da5a57c20 */ /* 0x000fe20008410000 */
[----:B------:R-:W-:Y:S01]  /*cac0*/  FMUL.FTZ R152, R152, UR61 ;  /* 0x0000003d98987c20 */ /* 0x000fe20008410000 */
[----:B------:R-:W-:Y:S01]  /*cad0*/  FMUL.FTZ R153, R153, UR61 ;  /* 0x0000003d99997c20 */ /* 0x000fe20008410000 */
[----:B------:R-:W2:Y:S01]  /*cae0*/  MUFU.TANH R187, R187 ;  /* 0x000000bb00bb7308 */ /* 0x000ea20000002400 */
[----:B0-----:R-:W-:Y:S01]  /*caf0*/  FMNMX.FTZ R191, R3, R0, !PT ;  /* 0x0000000003bf7209 */ /* 0x001fe20007810000 */
[----:B------:R-:W-:Y:S01]  /*cb00*/  UMOV UR6, UR10 ;  /* 0x0000000a00067c82 */ /* 0x000fe20008000000 */
[----:B------:R-:W-:Y:S01]  /*cb10*/  FMUL.FTZ R177, R178, UR61 ;  /* 0x0000003db2b17c20 */ /* 0x000fe20008410000 */
[----:B------:R-:W-:Y:S01]  /*cb20*/  HGMMA.64x256x16.F32.BF16 R24, R208, gdesc[UR4].tnspB, R24, gsb0 ;  /* 0x43e00004d0187df0 */ /* 0x000fe20008001818 */
[----:B------:R-:W-:Y:S01]  /*cb30*/  UIADD3 UR6, UR10, 0x80, URZ ;  /* 0x000000800a067890 */ /* 0x000fe2000fffe03f */
[----:B------:R-:W-:Y:S01]  /*cb40*/  FMUL.FTZ R178, R179, UR61 ;  /* 0x0000003db3b27c20 */ /* 0x000fe20008410000 */
[----:B------:R-:W-:Y:S01]  /*cb50*/  UMOV UR7, 0x40000040 ;  /* 0x4000004000077882 */ /* 0x000fe20000000000 */
[----:B------:R-:W0:Y:S01]  /*cb60*/  MUFU.TANH R176, R176 ;  /* 0x000000b000b07308 */ /* 0x000e220000002400 */
[----:B-1----:R-:W-:Y:S01]  /*cb70*/  FMNMX.FTZ R0, R186, R191, !PT ;  /* 0x000000bfba007209 */ /* 0x002fe20007810000 */
[----:B------:R-:W-:Y:S01]  /*cb80*/  FMUL.FTZ R156, R156, UR61 ;  /* 0x0000003d9c9c7c20 */ /* 0x000fe20008410000 */
[----:B------:R-:W-:Y:S01]  /*cb90*/  FMUL.FTZ R179, R182, UR61 ;  /* 0x0000003db6b37c20 */ /* 0x000fe20008410000 */
[----:B------:R-:W-:Y:S01]  /*cba0*/  FMUL.FTZ R182, R157, UR61 ;  /* 0x0000003d9db67c20 */ /* 0x000fe20008410000 */
[----:B------:R-:W-:Y:S01]  /*cbb0*/  FMUL.FTZ R185, R190, UR61 ;  /* 0x0000003dbeb97c20 */ /* 0x000fe20008410000 */
[----:B------:R-:W-:Y:S01]  /*cbc0*/  ULDC UR14, c[0x0][0x988] ;  /* 0x00026200000e7ab9 */ /* 0x000fe20000000800 */
[----:B------:R-:W-:Y:S01]  /*cbd0*/  FMUL.FTZ R170, R170, UR61 ;  /* 0x0000003daaaa7c20 */ /* 0x000fe20008410000 */
[----:B------:R-:W1:Y:S01]  /*cbe0*/  MUFU.TANH R189, R189 ;  /* 0x000000bd00bd7308 */ /* 0x000e620000002400 */
[----:B--2---:R-:W-:Y:S01]  /*cbf0*/  FMNMX.FTZ R191, R187, R0, !PT ;  /* 0x00000000bbbf7209 */ /* 0x004fe20007810000 */
[----:B------:R-:W-:Y:S01]  /*cc00*/  UMOV UR5, UR14 ;  /* 0x0000000e00057c82 */ /* 0x000fe20008000000 */
[----:B------:R-:W-:Y:S01]  /*cc10*/  FMUL.FTZ R171, R171, UR61 ;  /* 0x0000003dabab7c20 */ /* 0x000fe20008410000 */
[----:B------:R-:W-:Y:S01]  /*cc20*/  FMUL.FTZ R174, R174, UR61 ;  /* 0x0000003daeae7c20 */ /* 0x000fe20008410000 */
[----:B------:R-:W-:Y:S01]  /*cc30*/  FMUL.FTZ R175, R175, UR61 ;  /* 0x0000003dafaf7c20 */ /* 0x000fe20008410000 */
        /* <DEDUP_REMOVED lines=9> */
[----:B------:R-:W-:Y:S01]  /*ccd0*/  FMUL.FTZ R159, R159, UR61 ;  /* 0x0000003d9f9f7c20 */ /* 0x000fe20008410000 */
        /* <DEDUP_REMOVED lines=19> */
[----:B-1----:R-:W-:Y:S01]  /*ce10*/  FMNMX.FTZ R0, R164, R157, !PT ;  /* 0x0000009da4007209 */ /* 0x002fe20007810000 */
[----:B------:R-:W-:-:S06]  /*ce20*/  FMUL.FTZ R157, R183, UR61 ;  /* 0x0000003db79d7c20 */ /* 0x000fcc0008410000 */
        /* <DEDUP_REMOVED lines=9> */
[----:B0-----:R-:W-:-:S05]  /*cec0*/  FMNMX.FTZ R183, R182, R183, !PT ;  /* 0x000000b7b6b77209 */ /* 0x001fca0007810000 */
[----:B------:R-:W0:Y:S02]  /*ced0*/  SHFL.BFLY PT, R0, R183, 0x2, 0x1f ;  /* 0x0c401f00b7007f89 */ /* 0x000e2400000e0000 */
[----:B------:R-:W3:Y:S08]  /*cee0*/  MUFU.TANH R185, R185 ;  /* 0x000000b900b97308 */ /* 0x000ef00000002400 */
[----:B------:R-:W4:Y:S08]  /*cef0*/  MUFU.TANH R188, R188 ;  /* 0x000000bc00bc7308 */ /* 0x000f300000002400 */
[----:B------:R-:W5:Y:S01]  /*cf00*/  MUFU.TANH R177, R177 ;  /* 0x000000b100b17308 */ /* 0x000f620000002400 */
[----:B0-----:R-:W-:-:S07]  /*cf10*/  FMNMX.FTZ R0, R183, R0, !PT ;  /* 0x00000000b7007209 */ /* 0x001fce0007810000 */
[----:B------:R-:W0:Y:S01]  /*cf20*/  MUFU.TANH R178, R178 ;  /* 0x000000b200b27308 */ /* 0x000e220000002400 */
[----:B------:R-:W1:Y:S07]  /*cf30*/  SHFL.BFLY PT, R183, R0, 0x1, 0x1f ;  /* 0x0c201f0000b77f89 */ /* 0x000e6e00000e0000 */
[----:B------:R-:W0:Y:S08]  /*cf40*/  MUFU.TANH R179, R179 ;  /* 0x000000b300b37308 */ /* 0x000e300000002400 */
[----:B------:R-:W0:Y:S08]  /*cf50*/  MUFU.TANH R157, R157 ;  /* 0x0000009d009d7308 */ /* 0x000e300000002400 */
[----:B------:R-:W0:Y:S01]  /*cf60*/  MUFU.TANH R170, R170 ;  /* 0x000000aa00aa7308 */ /* 0x000e220000002400 */
[----:B-1----:R-:W-:-:S02]  /*cf70*/  FMNMX.FTZ R4, R0, R183, !PT ;  /* 0x000000b700047209 */ /* 0x002fc40007810000 */
[----:B------:R-:W-:-:S03]  /*cf80*/  FMNMX.FTZ R183, R21, R20, !PT ;  /* 0x0000001415b77209 */ /* 0x000fc60007810000 */
[----:B------:R-:W-:Y:S01]  /*cf90*/  FADD.FTZ R19, -R4, R19 ;  /* 0x0000001304137221 */ /* 0x000fe20000010100 */
[----:B--2---:R-:W-:Y:S01]  /*cfa0*/  FMNMX.FTZ R0, R184, R183, !PT ;  /* 0x000000b7b8007209 */ /* 0x004fe20007810000 */
[----:B------:R-:W1:Y:S02]  /*cfb0*/  MUFU.TANH R171, R171 ;  /* 0x000000ab00ab7308 */ /* 0x000e640000002400 */
[----:B------:R-:W-:Y:S01]  /*cfc0*/  FMUL.FTZ R191, R19, UR5 ;  /* 0x0000000513bf7c20 */ /* 0x000fe20008410000 */
[----:B---3--:R-:W-:-:S04]  /*cfd0*/  FMNMX.FTZ R19, R185, R0, !PT ;  /* 0x00000000b9137209 */ /* 0x008fc80007810000 */
[----:B----4-:R-:W-:Y:S01]  /*cfe0*/  FMNMX.FTZ R190, R188, R19, !PT ;  /* 0x00000013bcbe7209 */ /* 0x010fe20007810000 */
[----:B------:R-:W2:Y:S03]  /*cff0*/  MUFU.TANH R174, R174 ;  /* 0x000000ae00ae7308 */ /* 0x000ea60000002400 */
[----:B-----5:R-:W-:-:S05]  /*d000*/  FMNMX.FTZ R19, R177, R190, !PT ;  /* 0x000000beb1137209 */ /* 0x020fca0007810000 */
[----:B------:R-:W3:Y:S08]  /*d010*/  MUFU.TANH R175, R175 ;  /* 0x000000af00af7308 */ /* 0x000ef00000002400 */
[----:B------:R-:W4:Y:S08]  /*d020*/  MUFU.TANH R162, R162 ;  /* 0x000000a200a27308 */ /* 0x000f300000002400 */
[----:B------:R-:W5:Y:S08]  /*d030*/  MUFU.TANH R163, R163 ;  /* 0x000000a300a37308 */ /* 0x000f700000002400 */
[----:B------:R-:W5:Y:S08]  /*d040*/  MUFU.TANH R166, R166 ;  /* 0x000000a600a67308 */ /* 0x000f700000002400 */
[----:B------:R-:W5:Y:S08]  /*d050*/  MUFU.TANH R167, R167 ;  /* 0x000000a700a77308 */ /* 0x000f700000002400 */
[----:B------:R-:W5:Y:S01]  /*d060*/  MUFU.TANH R154, R154 ;  /* 0x0000009a009a7308 */ /* 0x000f620000002400 */
[----:B------:R-:W-:-:S02]  /*d070*/  WARPGROUP.DEPBAR.LE gsb0, 0x0 ;  /* 0x00008000000079c5 */ /* 0x000fc40000010000 */
[----:B------:R-:W-:-:S05]  /*d080*/  WARPGROUP.ARRIVE ;  /* 0x00000000000079c5 */ /* 0x000fca0000000000 */
[----:B------:R-:W5:Y:S01]  /*d090*/  MUFU.TANH R155, R155 ;  /* 0x0000009b009b7308 */ /* 0x000f620000002400 */
[----:B------:R-:W-:Y:S01]  /*d0a0*/  HGMMA.64x256x16.F32.BF16 R24, R204, gdesc[UR4].tnspB, R24, gsb0 ;  /* 0x43e00004cc187df0 */ /* 0x000fe20008001818 */
[----:B------:R-:W-:Y:S01]  /*d0b0*/  UIADD3 UR6, UR10, 0x100, URZ ;  /* 0x000001000a067890 */ /* 0x000fe2000fffe03f */
[----:B------:R-:W-:-:S05]  /*d0c0*/  UMOV UR7, 0x40000040 ;  /* 0x4000004000077882 */ /* 0x000fca0000000000 */
[----:B------:R-:W5:Y:S08]  /*d0d0*/  MUFU.TANH R158, R158 ;  /* 0x0000009e009e7308 */ /* 0x000f700000002400 */
[----:B------:R-:W5:Y:S08]  /*d0e0*/  MUFU.TANH R159, R159 ;  /* 0x0000009f009f7308 */ /* 0x000f700000002400 */
[----:B------:R1:W-:Y:S01]  /*d0f0*/  MUFU.EX2 R0, R191 ;  /* 0x000000bf00007308 */ /* 0x0003e20000000800 */
        /* <DEDUP_REMOVED lines=12> */
[----:B------:R-:W-:Y:S01]  /*d1c0*/  WARPGROUP.ARRIVE ;  /* 0x00000000000079c5 */ /* 0x000fe20000000000 */
[----:B------:R-:W-:-:S04]  /*d1d0*/  FMUL.FTZ R197, R4, UR5 ;  /* 0x0000000504c57c20 */ /* 0x000fc80008410000 */
[----:B------:R-:W-:-:S15]  /*d1e0*/  FFMA.FTZ R183, R2, UR5, -R197 ;  /* 0x0000000502b77c23 */ /* 0x000fde00080108c5 */
[----:B------:R-:W-:-:S03]  /*d1f0*/  NOP ;  /* 0x0000000000007918 */ /* 0x000fc60000000000 */
[----:B------:R-:W-:Y:S01]  /*d200*/  HGMMA.64x256x16.F32.BF16 R24, R192, gdesc[UR4].tnspB, R24, gsb0 ;  /* 0x43e00004c0187df0 */ /* 0x000fe20008001818 */
[----:B0-----:R-:W-:Y:S01]  /*d210*/  FMNMX.FTZ R2, R178, R19, !PT ;  /* 0x00000013b2027209 */ /* 0x001fe20007810000 */
        /* <DEDUP_REMOVED lines=9> */
[--C-:B-1----:R-:W-:Y:S01]  /*d2b0*/  FFMA.FTZ R191, R187, UR5, -R197.reuse ;  /* 0x00000005bbbf7c23 */ /* 0x102fe200080108c5 */
        /* <DEDUP_REMOVED lines=9> */
[----:B--2---:R-:W-:Y:S01]  /*d350*/  FMNMX.FTZ R2, R174, R3, !PT ;  /* 0x00000003ae027209 */ /* 0x004fe20007810000 */
[--C-:B------:R-:W-:Y:S01]  /*d360*/  FFMA.FTZ R181, R161, UR5, -R197.reuse ;  /* 0x00000005a1b57c23 */ /* 0x100fe200080108c5 */
[--C-:B------:R-:W-:Y:S01]  /*d370*/  FFMA.FTZ R169, R169, UR5, -R197.reuse ;  /* 0x00000005a9a97c23 */ /* 0x100fe200080108c5 */
[----:B------:R-:W-:Y:S01]  /*d380*/  MUFU.EX2 R210, R210 ;  /* 0x000000d200d27308 */ /* 0x000fe20000000800 */
[----:B---3--:R-:W-:Y:S01]  /*d390*/  FMNMX.FTZ R3, R175, R2, !PT ;  /* 0x00000002af037209 */ /* 0x008fe20007810000 */
[--C-:B------:R-:W-:Y:S01]  /*d3a0*/  FFMA.FTZ R202, R172, UR5, -R197.reuse ;  /* 0x00000005acca7c23 */ /* 0x100fe200080108c5 */
[--C-:B------:R-:W-:Y:S01]  /*d3b0*/  FFMA.FTZ R173, R173, UR5, -R197.reuse ;  /* 0x00000005adad7c23 */ /* 0x100fe200080108c5 */
[--C-:B------:R-:W-:Y:S01]  /*d3c0*/  FFMA.FTZ R161, R165, UR5, -R197.reuse ;  /* 0x00000005a5a17c23 */ /* 0x100fe200080108c5 */
[----:B----4-:R-:W-:Y:S01]  /*d3d0*/  FMNMX.FTZ R2, R162, R3, !PT ;  /* 0x00000003a2027209 */ /* 0x010fe20007810000 */
[----:B------:R-:W-:Y:S01]  /*d3e0*/  FFMA.FTZ R182, R182, UR5, -R197 ;  /* 0x00000005b6b67c23 */ /* 0x000fe200080108c5 */
[----:B------:R-:W-:Y:S01]  /*d3f0*/  R2UR UR6, R232 ;  /* 0x00000000e80672ca */ /* 0x000fe200000e0000 */
[----:B------:R-:W-:Y:S01]  /*d400*/  MUFU.EX2 R191, R191 ;  /* 0x000000bf00bf7308 */ /* 0x000fe20000000800 */
[----:B-----5:R-:W-:-:S04]  /*d410*/  FMNMX.FTZ R3, R163, R2, !PT ;  /* 0x00000002a3037209 */ /* 0x020fc80007810000 */
        /* <DEDUP_REMOVED lines=26> */
[----:B------:R-:W-:Y:S02]  /*d5c0*/  IMAD.U32 R21, RZ, RZ, UR60 ;  /* 0x0000003cff157e24 */ /* 0x000fe4000f8e00ff */
[--C-:B------:R-:W-:Y:S01]  /*d5d0*/  FFMA.FTZ R160, R184, UR5, -R156.reuse ;  /* 0x00000005b8a07c23 */ /* 0x100fe2000801089c */
[--C-:B------:R-:W-:Y:S01]  /*d5e0*/  FFMA.FTZ R211, R185, UR5, -R156.reuse ;  /* 0x00000005b9d37c23 */ /* 0x100fe2000801089c */
[--C-:B------:R-:W-:Y:S01]  /*d5f0*/  FFMA.FTZ R164, R188, UR5, -R156.reuse ;  /* 0x00000005bca47c23 */ /* 0x100fe2000801089c */
[----:B------:R-:W-:Y:S01]  /*d600*/  MUFU.EX2 R2, R2 ;  /* 0x0000000200027308 */ /* 0x000fe20000000800 */
[----:B------:R-:W-:Y:S01]  /*d610*/  @!P1 LEA R21, R21, UR11, 0x3 ;  /* 0x0000000b15159c11 */ /* 0x000fe2000f8e18ff */
[--C-:B------:R-:W-:Y:S01]  /*d620*/  FFMA.FTZ R205, R177, UR5, -R156.reuse ;  /* 0x00000005b1cd7c23 */ /* 0x100fe2000801089c */
[--C-:B------:R-:W-:Y:S01]  /*d630*/  FFMA.FTZ R168, R178, UR5, -R156.reuse ;  /* 0x00000005b2a87c23 */ /* 0x100fe2000801089c */
[--C-:B------:R-:W-:Y:S01]  /*d640*/  FFMA.FTZ R207, R179, UR5, -R156.reuse ;  /* 0x00000005b3cf7c23 */ /* 0x100fe2000801089c */
[----:B------:R-:W-:Y:S01]  /*d650*/  FFMA.FTZ R197, R162, UR5, -R156 ;  /* 0x00000005a2c57c23 */ /* 0x000fe2000801089c */
[----:B------:R-:W-:-:S02]  /*d660*/  @!P1 VIADD R21, R21, 0x38840 ;  /* 0x0003884015159836 */ /* 0x000fc40000000000 */
[--C-:B------:R-:W-:Y:S01]  /*d670*/  FFMA.FTZ R172, R157, UR5, -R156.reuse ;  /* 0x000000059dac7c23 */ /* 0x100fe2000801089c */
[----:B------:R-:W0:Y:S01]  /*d680*/  MUFU.EX2 R209, R209 ;  /* 0x000000d100d17308 */ /* 0x000e220000000800 */
[--C-:B------:R-:W-:Y:S01]  /*d690*/  FFMA.FTZ R201, R170, UR5, -R156.reuse ;  /* 0x00000005aac97c23 */ /* 0x100fe2000801089c */
[--C-:B------:R-:W-:Y:S01]  /*d6a0*/  FFMA.FTZ R170, R171, UR5, -R156.reuse ;  /* 0x00000005abaa7c23 */ /* 0x100fe2000801089c */
[----:B------:R-:W-:Y:S01]  /*d6b0*/  @!P1 PRMT R21, RZ, 0x654, R21 ;  /* 0x00000654ff159816 */ /* 0x000fe20000000015 */
[--C-:B------:R-:W-:Y:S01]  /*d6c0*/  FFMA.FTZ R199, R166, UR5, -R156.reuse ;  /* 0x00000005a6c77c23 */ /* 0x100fe2000801089c */
[--C-:B------:R-:W-:Y:S01]  /*d6d0*/  FFMA.FTZ R203, R174, UR5, -R156.reuse ;  /* 0x00000005aecb7c23 */ /* 0x100fe2000801089c */
[--C-:B------:R-:W-:Y:S01]  /*d6e0*/  FFMA.FTZ R174, R175, UR5, -R156.reuse ;  /* 0x00000005afae7c23 */ /* 0x100fe2000801089c */
[--C-:B------:R-:W-:Y:S01]  /*d6f0*/  FFMA.FTZ R167, R167, UR5, -R156.reuse ;  /* 0x00000005a7a77c23 */ /* 0x100fe2000801089c */
[----:B------:R-:W1:Y:S01]  /*d700*/  MUFU.EX2 R160, R160 ;  /* 0x000000a000a07308 */ /* 0x000e620000000800 */
[--C-:B------:R-:W-:Y:S01]  /*d710*/  FFMA.FTZ R155, R155, UR5, -R156.reuse ;  /* 0x000000059b9b7c23 */ /* 0x100fe2000801089c */
[----:B------:R-:W-:Y:S01]  /*d720*/  FFMA.FTZ R158, R158, UR5, -R156 ;  /* 0x000000059e9e7c23 */ /* 0x000fe2000801089c */
[----:B------:R-:W-:Y:S01]  /*d730*/  IMAD.U32 R157, RZ, RZ, UR4 ;  /* 0x00000004ff9d7e24 */ /* 0x000fe2000f8e00ff */
[----:B------:R-:W-:Y:S01]  /*d740*/  UIADD3 UR4, UR6, -0x1, URZ ;  /* 0xffffffff06047890 */ /* 0x000fe2000fffe03f */
[----:B------:R-:W-:-:S02]  /*d750*/  R2UR UR6, R16 ;  /* 0x00000000100672ca */ /* 0x000fc400000e0000 */
[----:B------:R-:W-:Y:S01]  /*d760*/  @!P1 VIADD R157, R157, 0x38860 ;  /* 0x000388609d9d9836 */ /* 0x000fe20000000000 */
[----:B------:R-:W2:Y:S01]  /*d770*/  MUFU.EX2 R211, R211 ;  /* 0x000000d300d37308 */ /* 0x000ea20000000800 */
[----:B0-----:R-:W-:Y:S01]  /*d780*/  FFMA.FTZ R5, R2, R5, R209 ;  /* 0x0000000502057223 */ /* 0x001fe200000100d1 */
[----:B------:R-:W-:Y:S02]  /*d790*/  IMAD.U32 R232, RZ, RZ, UR4 ;  /* 0x00000004ffe87e24 */ /* 0x000fe4000f8e00ff */
[----:B------:R-:W-:-:S04]  /*d7a0*/  @!P1 PRMT R157, RZ, 0x654, R157 ;  /* 0x00000654ff9d9816 */ /* 0x000fc8000000009d */
[----:B------:R-:W0:Y:S01]  /*d7b0*/  MUFU.EX2 R164, R164 ;  /* 0x000000a400a47308 */ /* 0x000e220000000800 */
[C---:B-1----:R-:W-:Y:S01]  /*d7c0*/  FADD.FTZ R162, R160.reuse, R5 ;  /* 0x00000005a0a27221 */ /* 0x042fe20000010000 */
[----:B------:R-:W-:Y:S01]  /*d7d0*/  F2FP.BF16.F32.PACK_AB R209, R160, R209 ;  /* 0x000000d1a0d1723e */ /* 0x000fe200000010ff */
[----:B------:R-:W-:-:S05]  /*d7e0*/  IMAD.U32 R231, RZ, RZ, UR6 ;  /* 0x00000006ffe77e24 */ /* 0x000fca000f8e00ff */
        /* <DEDUP_REMOVED lines=17> */
[----:B------:R-:W2:Y:S01]  /*d900*/  MUFU.EX2 R152, R152 ;  /* 0x0000009800987308 */ /* 0x000ea20000000800 */
[----:B------:R-:W-:-:S02]  /*d910*/  WARPGROUP.DEPBAR.LE gsb0, 0x0 ;  /* 0x00008000000079c5 */ /* 0x000fc40000010000 */
[----:B------:R3:W-:Y:S01]  /*d920*/  @!P1 SYNCS.ARRIVE.TRANS64.RED.A1T0 RZ, [R21+URZ], RZ ;  /* 0x000000ff15ff99a7 */ /* 0x0007e2000810043f */
[----:B------:R-:W-:Y:S01]  /*d930*/  FFMA.FTZ R193, R154, UR5, -R156 ;  /* 0x000000059ac17c23 */ /* 0x000fe2000801089c */
[----:B------:R-:W-:-:S03]  /*d940*/  FADD.FTZ R154, R168, R5 ;  /* 0x00000005a89a7221 */ /* 0x000fc60000010000 */
[----:B------:R-:W-:Y:S01]  /*d950*/  MUFU.EX2 R155, R155 ;  /* 0x0000009b009b7308 */ /* 0x000fe20000000800 */
[----:B0-----:R-:W-:Y:S01]  /*d960*/  FADD.FTZ R5, R207, R154 ;  /* 0x0000009acf057221 */ /* 0x001fe20000010000 */
[----:B-1----:R-:W-:Y:S01]  /*d970*/  F2FP.BF16.F32.PACK_AB R207, R172, R207 ;  /* 0x000000cfaccf723e */ /* 0x002fe200000010ff */
[----:B---3--:R-:W-:Y:S01]  /*d980*/  FFMA.FTZ R21, R0, R14, R183 ;  /* 0x0000000e00157223 */ /* 0x008fe200000100b7 */
[--C-:B------:R-:W-:Y:S01]  /*d990*/  FFMA.FTZ R14, R163, UR5, -R156.reuse ;  /* 0x00000005a30e7c23 */ /* 0x100fe2000801089c */
[----:B------:R-:W-:-:S03]  /*d9a0*/  FFMA.FTZ R156, R159, UR5, -R156 ;  /* 0x000000059f9c7c23 */ /* 0x000fc6000801089c */
[----:B------:R-:W-:Y:S01]  /*d9b0*/  MUFU.EX2 R154, R167 ;  /* 0x000000a7009a7308 */ /* 0x000fe20000000800 */
[----:B------:R-:W-:Y:S01]  /*d9c0*/  FADD.FTZ R21, R208, R21 ;  /* 0x00000015d0157221 */ /* 0x000fe20000010000 */
[----:B------:R0:W-:Y:S01]  /*d9d0*/  @!P1 SYNCS.ARRIVE.TRANS64.RED.A1T0 RZ, [R157+URZ], RZ ;  /* 0x000000ff9dff99a7 */ /* 0x0001e2000810043f */
[----:B--2---:R-:W-:Y:S02]  /*d9e0*/  F2FP.BF16.F32.PACK_AB R192, R152, R19 ;  /* 0x0000001398c0723e */ /* 0x004fe400000010ff */
[----:B------:R-:W-:Y:S01]  /*d9f0*/  FADD.FTZ R176, R210, R21 ;  /* 0x00000015d2b07221 */ /* 0x000fe20000010000 */
[----:B------:R-:W-:Y:S02]  /*da00*/  F2FP.BF16.F32.PACK_AB R208, R208, R183 ;  /* 0x000000b7d0d0723e */ /* 0x000fe400000010ff */
[----:B------:R-:W1:Y:S01]  /*da10*/  MUFU.EX2 R14, R14 ;  /* 0x0000000e000e7308 */ /* 0x000e620000000800 */
[C---:B------:R-:W-:Y:S01]  /*da20*/  FADD.FTZ R21, R191.reuse, R176 ;  /* 0x000000b0bf157221 */ /* 0x040fe20000010000 */
[----:B------:R-:W-:-:S03]  /*da30*/  F2FP.BF16.F32.PACK_AB R210, R191, R210 ;  /* 0x000000d2bfd2723e */ /* 0x000fc600000010ff */
[----:B------:R-:W-:Y:S01]  /*da40*/  FADD.FTZ R166, R204, R21 ;  /* 0x00000015cca67221 */ /* 0x000fe20000010000 */
[C---:B------:R-:W-:Y:S02]  /*da50*/  F2FP.BF16.F32.PACK_AB R204, R187.reuse, R204 ;  /* 0x000000ccbbcc723e */ /* 0x040fe400000010ff */
[----:B------:R-:W-:Y:S01]  /*da60*/  MUFU.EX2 R193, R193 ;  /* 0x000000c100c17308 */ /* 0x000fe20000000800 */
[----:B------:R-:W-:-:S04]  /*da70*/  FADD.FTZ R21, R187, R166 ;  /* 0x000000a6bb157221 */ /* 0x000fc80000010000 */
[----:B------:R-:W-:Y:S01]  /*da80*/  FADD.FTZ R162, R206, R21 ;  /* 0x00000015cea27221 */ /* 0x000fe20000010000 */
[C---:B------:R-:W-:Y:S02]  /*da90*/  F2FP.BF16.F32.PACK_AB R206, R189.reuse, R206 ;  /* 0x000000cebdce723e */ /* 0x040fe400000010ff */
[----:B------:R-:W-:Y:S01]  /*daa0*/  MUFU.EX2 R153, R153 ;  /* 0x0000009900997308 */ /* 0x000fe20000000800 */
[----:B------:R-:W-:Y:S01]  /*dab0*/  FADD.FTZ R21, R189, R162 ;  /* 0x000000a2bd157221 */ /* 0x000fe20000010000 */
[----:B------:R-:W-:-:S03]  /*dac0*/  FADD.FTZ R162, R172, R5 ;  /* 0x00000005aca27221 */ /* 0x000fc60000010000 */
[----:B------:R-:W-:Y:S01]  /*dad0*/  FADD.FTZ R166, R200, R21 ;  /* 0x00000015c8a67221 */ /* 0x000fe20000010000 */
[----:B------:R-:W-:Y:S01]  /*dae0*/  FADD.FTZ R5, R201, R162 ;  /* 0x000000a2c9057221 */ /* 0x000fe20000010000 */
[C---:B------:R-:W-:Y:S01]  /*daf0*/  F2FP.BF16.F32.PACK_AB R200, R169.reuse, R200 ;  /* 0x000000c8a9c8723e */ /* 0x040fe200000010ff */
[----:B------:R-:W-:Y:S01]  /*db00*/  MUFU.EX2 R195, R158 ;  /* 0x0000009e00c37308 */ /* 0x000fe20000000800 */
[----:B------:R-:W-:Y:S01]  /*db10*/  FADD.FTZ R21, R169, R166 ;  /* 0x000000a6a9157221 */ /* 0x000fe20000010000 */
[C---:B------:R-:W-:Y:S01]  /*db20*/  FADD.FTZ R160, R170.reuse, R5 ;  /* 0x00000005aaa07221 */ /* 0x040fe20000010000 */
[----:B------:R-:W-:Y:S02]  /*db30*/  F2FP.BF16.F32.PACK_AB R201, R170, R201 ;  /* 0x000000c9aac9723e */ /* 0x000fe400000010ff */
[----:B------:R-:W-:Y:S01]  /*db40*/  FADD.FTZ R162, R202, R21 ;  /* 0x00000015caa27221 */ /* 0x000fe20000010000 */
[----:B------:R-:W-:Y:S01]  /*db50*/  FADD.FTZ R5, R203, R160 ;  /* 0x000000a0cb057221 */ /* 0x000fe20000010000 */
[C---:B------:R-:W-:Y:S01]  /*db60*/  F2FP.BF16.F32.PACK_AB R202, R173.reuse, R202 ;  /* 0x000000caadca723e */ /* 0x040fe200000010ff */
[----:B------:R-:W2:Y:S01]  /*db70*/  MUFU.EX2 R20, R182 ;  /* 0x000000b600147308 */ /* 0x000ea20000000800 */
[----:B------:R-:W-:Y:S01]  /*db80*/  FADD.FTZ R21, R173, R162 ;  /* 0x000000a2ad157221 */ /* 0x000fe20000010000 */
[C---:B------:R-:W-:Y:S01]  /*db90*/  FADD.FTZ R160, R174.reuse, R5 ;  /* 0x00000005aea07221 */ /* 0x040fe20000010000 */
[----:B------:R-:W-:-:S02]  /*dba0*/  F2FP.BF16.F32.PACK_AB R203, R174, R203 ;  /* 0x000000cbaecb723e */ /* 0x000fc400000010ff */
[----:B------:R-:W-:Y:S01]  /*dbb0*/  FADD.FTZ R162, R196, R21 ;  /* 0x00000015c4a27221 */ /* 0x000fe20000010000 */
[----:B------:R-:W-:Y:S01]  /*dbc0*/  FADD.FTZ R5, R197, R160 ;  /* 0x000000a0c5057221 */ /* 0x000fe20000010000 */
[C---:B-1----:R-:W-:Y:S01]  /*dbd0*/  F2FP.BF16.F32.PACK_AB R197, R14.reuse, R197 ;  /* 0x000000c50ec5723e */ /* 0x042fe200000010ff */
[----:B------:R-:W1:Y:S01]  /*dbe0*/  MUFU.EX2 R156, R156 ;  /* 0x0000009c009c7308 */ /* 0x000e620000000800 */
[C---:B------:R-:W-:Y:S01]  /*dbf0*/  FADD.FTZ R21, R181.reuse, R162 ;  /* 0x000000a2b5157221 */ /* 0x040fe20000010000 */
[----:B------:R-:W-:Y:S01]  /*dc00*/  FADD.FTZ R160, R14, R5 ;  /* 0x000000050ea07221 */ /* 0x000fe20000010000 */
[----:B------:R-:W-:Y:S02]  /*dc10*/  F2FP.BF16.F32.PACK_AB R196, R181, R196 ;  /* 0x000000c4b5c4723e */ /* 0x000fe400000010ff */
[----:B------:R-:W-:Y:S01]  /*dc20*/  FADD.FTZ R162, R198, R21 ;  /* 0x00000015c6a27221 */ /* 0x000fe20000010000 */
[----:B------:R-:W-:Y:S01]  /*dc30*/  FADD.FTZ R5, R199, R160 ;  /* 0x000000a0c7057221 */ /* 0x000fe20000010000 */
[----:B------:R-:W-:Y:S01]  /*dc40*/  F2FP.BF16.F32.PACK_AB R198, R161, R198 ;  /* 0x000000c6a1c6723e */ /* 0x000fe200000010ff */
[----:B------:R-:W-:-:S02]  /*dc50*/  IMAD.U32 R21, RZ, RZ, UR60 ;  /* 0x0000003cff157e24 */ /* 0x000fc4000f8e00ff */
[----:B------:R-:W-:Y:S01]  /*dc60*/  FADD.FTZ R162, R161, R162 ;  /* 0x000000a2a1a27221 */ /* 0x000fe20000010000 */
[----:B------:R-:W-:Y:S01]  /*dc70*/  FADD.FTZ R160, R154, R5 ;  /* 0x000000059aa07221 */ /* 0x000fe20000010000 */
[----:B--2---:R-:W-:Y:S02]  /*dc80*/  F2FP.BF16.F32.PACK_AB R194, R20, R153 ;  /* 0x0000009914c2723e */ /* 0x004fe400000010ff */
[----:B------:R-:W-:Y:S01]  /*dc90*/  FADD.FTZ R5, R19, R162 ;  /* 0x000000a213057221 */ /* 0x000fe20000010000 */
[----:B------:R-:W-:Y:S01]  /*dca0*/  FADD.FTZ R160, R193, R160 ;  /* 0x000000a0c1a07221 */ /* 0x000fe20000010000 */
[----:B------:R-:W-:Y:S01]  /*dcb0*/  F2FP.BF16.F32.PACK_AB R199, R154, R199 ;  /* 0x000000c79ac7723e */ /* 0x000fe200000010ff */
[----:B------:R-:W-:Y:S02]  /*dcc0*/  IMAD.MOV.U32 R19, RZ, RZ, R4 ;  /* 0x000000ffff137224 */ /* 0x000fe400078e0004 */
[----:B------:R-:W-:Y:S01]  /*dcd0*/  FADD.FTZ R14, R152, R5 ;  /* 0x00000005980e7221 */ /* 0x000fe20000010000 */
[C---:B------:R-:W-:Y:S01]  /*dce0*/  FADD.FTZ R160, R155.reuse, R160 ;  /* 0x000000a09ba07221 */ /* 0x040fe20000010000 */
[----:B------:R-:W-:-:S02]  /*dcf0*/  F2FP.BF16.F32.PACK_AB R193, R155, R193 ;  /* 0x000000c19bc1723e */ /* 0x000fc400000010ff */
[----:B------:R-:W-:Y:S01]  /*dd00*/  FADD.FTZ R5, R153, R14 ;  /* 0x0000000e99057221 */ /* 0x000fe20000010000 */
[----:B------:R-:W-:Y:S01]  /*dd10*/  FADD.FTZ R160, R195, R160 ;  /* 0x000000a0c3a07221 */ /* 0x000fe20000010000 */
[----:B-1----:R-:W-:Y:S02]  /*dd20*/  F2FP.BF16.F32.PACK_AB R195, R156, R195 ;  /* 0x000000c39cc3723e */ /* 0x002fe400000010ff */
[----:B------:R-:W-:Y:S01]  /*dd30*/  FADD.FTZ R14, R20, R5 ;  /* 0x00000005140e7221 */ /* 0x000fe20000010000 */
[----:B------:R-:W-:Y:S01]  /*dd40*/  FADD.FTZ R5, R156, R160 ;  /* 0x000000a09c057221 */ /* 0x000fe20000010000 */
[----:B------:R-:W-:Y:S01]  /*dd50*/  IMAD.MOV.U32 R20, RZ, RZ, R3 ;  /* 0x000000ffff147224 */ /* 0x000fe200078e0003 */
[----:B0-----:R-:W-:Y:S06]  /*dd60*/  @P2 BRA `(.L_x_2406) ;  /* 0xffffffc000402947 */ /* 0x001fec000383ffff */
.L_x_2397:
        /* <DEDUP_REMOVED lines=131> */
.L_x_2407:
        /* <DEDUP_REMOVED lines=8> */
.L_x_2408:
[----:B-1----:R-:W-:Y:S05]  /*e620*/  @P2 BRA `(.L_x_2409) ;  /* 0x0000000000082947 */ /* 0x002fea0003800000 */
[----:B------:R-:W1:Y:S02]  /*e630*/  SYNCS.PHASECHK.TRANS64.TRYWAIT P0, [UR7+0x38850], R0 ;  /* 0x03885000ff0075a7 */ /* 0x000e640008000147 */
[----:B-1----:R-:W-:Y:S05]  /*e640*/  @!P0 BRA `(.L_x_2410) ;  /* 0x0000009000048947 */ /* 0x002fea0003800000 */
.L_x_2409:
[----:B------:R-:W-:Y:S01]  /*e650*/  R2UR UR4, R17 ;  /* 0x00000000110472ca */ /* 0x000fe200000e0000 */
[----:B------:R-:W-:Y:S01]  /*e660*/  WARPGROUP.ARRIVE ;  /* 0x00000000000079c5 */ /* 0x000fe20000000000 */
[----:B------:R-:W-:Y:S01]  /*e670*/  UMOV UR11, 0x40000040 ;  /* 0x40000040000b7882 */ /* 0x000fe20000000000 */
[----:B01----:R-:W0:Y:S01]  /*e680*/  SHFL.BFLY PT, R0, R5, 0x2, 0x1f ;  /* 0x0c401f0005007f89 */ /* 0x003e2200000e0000 */
[----:B------:R-:W-:Y:S01]  /*e690*/  IMAD.MOV.U32 R6, RZ, RZ, RZ ;  /* 0x000000ffff067224 */ /* 0x000fe200078e00ff */
[----:B------:R-:W-:Y:S01]  /*e6a0*/  R2UR UR9, R220 ;  /* 0x00000000dc0972ca */ /* 0x000fe200000e0000 */
[----:B------:R-:W-:Y:S01]  /*e6b0*/  IMAD.U32 R12, RZ, RZ, UR7 ;  /* 0x00000007ff0c7e24 */ /* 0x000fe2000f8e00ff */
[----:B------:R-:W1:Y:S01]  /*e6c0*/  SHFL.BFLY PT, R7, R14, 0x2, 0x1f ;  /* 0x0c401f000e077f89 */ /* 0x000e6200000e0000 */
[----:B------:R-:W-:Y:S01]  /*e6d0*/  R2UR UR8, R16 ;  /* 0x00000000100872ca */ /* 0x000fe200000e0000 */
[----:B------:R-:W-:-:S04]  /*e6e0*/  IMAD.U32 R13, RZ, RZ, UR5 ;  /* 0x00000005ff0d7e24 */ /* 0x000fc8000f8e00ff */
[----:B------:R-:W-:-:S04]  /*e6f0*/  UIADD3 UR4, UR4, 0x400, URZ ;  /* 0x0000040004047890 */ /* 0x000fc8000fffe03f */
[----:B------:R-:W-:Y:S02]  /*e700*/  USHF.R.U32.HI UR4, URZ, 0x4, UR4 ;  /* 0x000000043f047899 */ /* 0x000fe40008011604 */
[----:B------:R-:W-:Y:S02]  /*e710*/  UIADD3 UR9, UR9, 0x1, URZ ;  /* 0x0000000109097890 */ /* 0x000fe4000fffe03f */
[----:B------:R-:W-:-:S04]  /*e720*/  ULOP3.LUT UR4, UR4, 0x3fff, URZ, 0xc0, !UPT ;  /* 0x00003fff04047892 */ /* 0x000fc8000f8ec03f */
[----:B------:R-:W-:Y:S01]  /*e730*/  ULOP3.LUT UR4, UR4, 0x2800000, URZ, 0xfc, !UPT ;  /* 0x0280000004047892 */ /* 0x000fe2000f8efc3f */
[----:B------:R-:W-:Y:S02]  /*e740*/  IMAD.U32 R220, RZ, RZ, UR9 ;  /* 0x00000009ffdc7e24 */ /* 0x000fe4000f8e00ff */
[----:B0-----:R-:W-:Y:S01]  /*e750*/  FADD.FTZ R2, R0, R5 ;  /* 0x0000000500027221 */ /* 0x001fe20000010000 */
[----:B------:R-:W-:Y:S01]  /*e760*/  IMAD.MOV.U32 R5, RZ, RZ, RZ ;  /* 0x000000ffff057224 */ /* 0x000fe200078e00ff */
[----:B------:R-:W-:Y:S01]  /*e770*/  UIMAD UR4, UR60, 0xa00, UR4 ;  /* 0x00000a003c0478a4 */ /* 0x000fe2000f8e0204 */
[----:B-1----:R-:W-:Y:S02]  /*e780*/  FADD.FTZ R7, R7, R14 ;  /* 0x0000000e07077221 */ /* 0x002fe40000010000 */
[----:B------:R-:W0:Y:S01]  /*e790*/  SHFL.BFLY PT, R9, R2, 0x1, 0x1f ;  /* 0x0c201f0002097f89 */ /* 0x000e2200000e0000 */
[----:B------:R-:W-:Y:S02]  /*e7a0*/  UIADD3 UR6, UR4, 0x80, URZ ;  /* 0x0000008004067890 */ /* 0x000fe4000fffe03f */
[----:B------:R-:W-:Y:S01]  /*e7b0*/  UIADD3 UR60, UR60, 0x1, URZ ;  /* 0x000000013c3c7890 */ /* 0x000fe2000fffe03f */
[----:B------:R-:W1:Y:S01]  /*e7c0*/  SHFL.BFLY PT, R0, R7, 0x1, 0x1f ;  /* 0x0c201f0007007f89 */ /* 0x000e6200000e0000 */
[----:B------:R-:W-:-:S02]  /*e7d0*/  UMOV UR10, UR4 ;  /* 0x00000004000a7c82 */ /* 0x000fc40008000000 */
[----:B------:R-:W-:Y:S01]  /*e7e0*/  HGMMA.64x256x16.F32.BF16 R24, R208, gdesc[UR8].tnspB, R24, gsb0 ;  /* 0x43e00008d0187df0 */ /* 0x000fe20008001818 */
[----:B------:R-:W-:Y:S01]  /*e7f0*/  UMOV UR10, UR6 ;  /* 0x00000006000a7c82 */ /* 0x000fe20008000000 */
[----:B------:R-:W-:Y:S01]  /*e800*/  UMOV UR11, 0x40000040 ;  /* 0x40000040000b7882 */ /* 0x000fe20000000000 */
[----:B------:R-:W-:Y:S02]  /*e810*/  UIADD3 UR6, UR4, 0x100, URZ ;  /* 0x0000010004067890 */ /* 0x000fe4000fffe03f */
[----:B------:R-:W-:-:S04]  /*e820*/  UISETP.NE.AND UP0, UPT, UR60, 0x2, UPT ;  /* 0x000000023c00788c */ /* 0x000fc8000bf05270 */
[----:B------:R-:W-:Y:S01]  /*e830*/  USEL UR60, UR60, URZ, UP0 ;  /* 0x0000003f3c3c7287 */ /* 0x000fe20008000000 */
        /* <DEDUP_REMOVED lines=25> */
[----:B------:R-:W-:Y:S02]  /*e9d0*/  UIADD3 UR6, UR4, 0x180, URZ ;  /* 0x0000018004067890 */ /* 0x000fe4000fffe03f */
[----:B------:R-:W-:Y:S01]  /*e9e0*/  UIADD3 UR4, UR4, 0x200, URZ ;  /* 0x0000020004047890 */ /* 0x000fe2000fffe03f */
[----:B------:R-:W-:Y:S02]  /*e9f0*/  WARPGROUP.DEPBAR.LE gsb0, 0x0 ;  /* 0x00008000000079c5 */ /* 0x000fe40000010000 */
[----:B------:R-:W-:-:S15]  /*ea00*/  WARPGROUP.ARRIVE ;  /* 0x00000000000079c5 */ /* 0x000fde0000000000 */
[----:B------:R-:W-:-:S05]  /*ea10*/  NOP ;  /* 0x0000000000007918 */ /* 0x000fca0000000000 */
        /* <DEDUP_REMOVED lines=10> */
[----:B------:R-:W-:-:S06]  /*eac0*/  ULOP3.LUT UR8, UR8, UR4, URZ, 0x3c, !UPT ;  /* 0x0000000408087292 */ /* 0x000fcc000f8e3c3f */
[----:B------:R-:W-:Y:S01]  /*ead0*/  IMAD.U32 R16, RZ, RZ, UR8 ;  /* 0x00000008ff107e24 */ /* 0x000fe2000f8e00ff */
[----:B------:R-:W-:Y:S02]  /*eae0*/  WARPGROUP.DEPBAR.LE gsb0, 0x0 ;  /* 0x00008000000079c5 */ /* 0x000fe40000010000 */
[----:B------:R-:W-:-:S12]  /*eaf0*/  WARPGROUP.ARRIVE ;  /* 0x00000000000079c5 */ /* 0x000fd80000000000 */
        /* <DEDUP_REMOVED lines=131> */
.L_x_2380:
        /* <DEDUP_REMOVED lines=13> */
[----:B------:R-:W-:Y:S01]  /*f400*/  F2FP.BF16.F32.PACK_AB R24, R25, R24 ;  /* 0x000000181918723e */ /* 0x000fe200000010ff */
[----:B------:R-:W-:Y:S01]  /*f410*/  ULDC.64 UR16, c[0x0][0x208] ;  /* 0x0000820000107ab9 */ /* 0x000fe20000000a00 */
[----:B------:R-:W-:Y:S02]  /*f420*/  F2FP.BF16.F32.PACK_AB R25, R17, R26 ;  /* 0x0000001a1119723e */ /* 0x000fe400000010ff */
[----:B------:R-:W-:Y:S02]  /*f430*/  F2FP.BF16.F32.PACK_AB R26, R29, R28 ;  /* 0x0000001c1d1a723e */ /* 0x000fe400000010ff */
[----:B------:R-:W-:-:S02]  /*f440*/  F2FP.BF16.F32.PACK_AB R27, R27, R30 ;  /* 0x0000001e1b1b723e */ /* 0x000fc400000010ff */
[----:B------:R-:W-:Y:S02]  /*f450*/  R2UR UR11, R217 ;  /* 0x00000000d90b72ca */ /* 0x000fe400000e0000 */
[----:B------:R-:W-:Y:S02]  /*f460*/  R2UR UR14, R218 ;  /* 0x00000000da0e72ca */ /* 0x000fe400000e0000 */
[----:B------:R-:W-:Y:S02]  /*f470*/  F2FP.BF16.F32.PACK_AB R32, R33, R32 ;  /* 0x000000202120723e */ /* 0x000fe400000010ff */
[----:B------:R-:W-:Y:S02]  /*f480*/  F2FP.BF16.F32.PACK_AB R33, R35, R34 ;  /* 0x000000222321723e */ /* 0x000fe400000010ff */
[----:B------:R-:W-:Y:S01]  /*f490*/  F2FP.BF16.F32.PACK_AB R34, R37, R176 ;  /* 0x000000b02522723e */ /* 0x000fe200000010ff */
[----:B------:R-:W-:Y:S01]  /*f4a0*/  VIADD R37, R212, UR13 ;  /* 0x0000000dd4257c36 */ /* 0x000fe20008000000 */
[----:B------:R-:W-:-:S02]  /*f4b0*/  F2FP.BF16.F32.PACK_AB R35, R39, R38 ;  /* 0x000000262723723e */ /* 0x000fc400000010ff */
[----:B------:R-:W-:Y:S01]  /*f4c0*/  F2FP.BF16.F32.PACK_AB R173, R174, R173 ;  /* 0x000000adaead723e */ /* 0x000fe200000010ff */
[----:B------:R-:W-:Y:S01]  /*f4d0*/  USHF.R.S32.HI UR10, URZ, 0x1f, UR11 ;  /* 0x0000001f3f0a7899 */ /* 0x000fe2000801140b */
[----:B------:R-:W-:Y:S01]  /*f4e0*/  F2FP.BF16.F32.PACK_AB R174, R149, R148 ;  /* 0x0000009495ae723e */ /* 0x000fe200000010ff */
[----:B------:R-:W-:Y:S01]  /*f4f0*/  UIMAD.WIDE.U32 UR6, UR11, UR8, URZ ;  /* 0x000000080b0672a5 */ /* 0x000fe2000f8e003f */
[----:B------:R-:W-:Y:S01]  /*f500*/  F2FP.BF16.F32.PACK_AB R175, R177, R175 ;  /* 0x000000afb1af723e */ /* 0x000fe200000010ff */
[----:B------:R-:W-:Y:S02]  /*f510*/  UIMAD UR5, UR10, UR8, URZ ;  /* 0x000000080a0572a4 */ /* 0x000fe4000f8e023f */
[----:B------:R-:W-:Y:S01]  /*f520*/  USHF.R.S32.HI UR12, URZ, 0x1f, UR14 ;  /* 0x0000001f3f0c7899 */ /* 0x000fe2000801140e */
[----:B------:R-:W-:Y:S02]  /*f530*/  MOV R168, R199 ;  /* 0x000000c700a87202 */ /* 0x000fe40000000f00 */
[----:B0-----:R-:W-:Y:S01]  /*f540*/  MOV R169, R4 ;  /* 0x0000000400a97202 */ /* 0x001fe20000000f00 */
[----:B------:R-:W-:-:S03]  /*f550*/  UIMAD UR5, UR11, UR9, UR5 ;  /* 0x000000090b0572a4 */ /* 0x000fc6000f8e0205 */
[----:B------:R-:W-:Y:S01]  /*f560*/  ULDC.64 UR8, c[0x0][0xb98] ;  /* 0x0002e60000087ab9 */ /* 0x000fe20000000a00 */
[--C-:B------:R-:W-:Y:S01]  /*f570*/  IMAD.WIDE R20, R224, 0x2, R168.reuse ;  /* 0x00000002e0147825 */ /* 0x100fe200078e02a8 */
[----:B------:R-:W-:Y:S02]  /*f580*/  UIADD3 UR7, UR7, UR5, URZ ;  /* 0x0000000507077290 */ /* 0x000fe4000fffe03f */
[----:B------:R-:W-:Y:S01]  /*f590*/  UIMAD UR5, UR12, UR8, URZ ;  /* 0x000000080c0572a4 */ /* 0x000fe2000f8e023f */
[----:B------:R-:W-:Y:S01]  /*f5a0*/  IMAD.WIDE R168, R5, 0x2, R168 ;  /* 0x0000000205a87825 */ /* 0x000fe200078e02a8 */
[C---:B------:R-:W-:Y:S01]  /*f5b0*/  IADD3 R119, P6, R20.reuse, 0xc000, RZ ;  /* 0x0000c00014777810 */ /* 0x040fe20007fde0ff */
[----:B------:R-:W-:Y:S01]  /*f5c0*/  UIMAD.WIDE.U32 UR6, UR14, UR8, UR6 ;  /* 0x000000080e0672a5 */ /* 0x000fe2000f8e0006 */
[C---:B------:R-:W-:Y:S01]  /*f5d0*/  IADD3 R7, P3, R20.reuse, 0xc060, RZ ;  /* 0x0000c06014077810 */ /* 0x040fe20007f7e0ff */
[----:B------:R-:W-:Y:S01]  /*f5e0*/  UIMAD UR5, UR14, UR9, UR5 ;  /* 0x000000090e0572a4 */ /* 0x000fe2000f8e0205 */
[C---:B------:R-:W-:Y:S01]  /*f5f0*/  IADD3 R111, P2, R20.reuse, 0x8040, RZ ;  /* 0x00008040146f7810 */ /* 0x040fe20007f5e0ff */
[--C-:B------:R-:W-:Y:S01]  /*f600*/  IMAD.X R11, RZ, RZ, R21.reuse, P6 ;  /* 0x000000ffff0b7224 */ /* 0x100fe200030e0615 */
[----:B------:R-:W-:Y:S01]  /*f610*/  LOP3.LUT R171, R20, 0x380, RZ, 0xc0, !PT ;  /* 0x0000038014ab7812 */ /* 0x000fe200078ec0ff */
[--C-:B------:R-:W-:Y:S01]  /*f620*/  IMAD.X R5, RZ, RZ, R21.reuse, P3 ;  /* 0x000000ffff057224 */ /* 0x100fe200018e0615 */
[----:B------:R-:W-:Y:S01]  /*f630*/  LOP3.LUT R10, R119, 0x380, RZ, 0xc0, !PT ;  /* 0x00000380770a7812 */ /* 0x000fe200078ec0ff */
[----:B------:R-:W-:Y:S01]  /*f640*/  IMAD.X R153, RZ, RZ, R21, P2 ;  /* 0x000000ffff997224 */ /* 0x000fe200010e0615 */
[----:B------:R-:W-:Y:S01]  /*f650*/  LOP3.LUT R4, R7, 0x380, RZ, 0xc0, !PT ;  /* 0x0000038007047812 */ /* 0x000fe200078ec0ff */
[----:B------:R-:W-:Y:S01]  /*f660*/  ULDC.64 UR8, c[0x0][0xae8] ;  /* 0x0002ba0000087ab9 */ /* 0x000fe20000000a00 */
[----:B------:R-:W-:-:S02]  /*f670*/  SHF.R.U64 R171, R171, 0x3, RZ ;  /* 0x00000003abab7819 */ /* 0x000fc400000012ff */
[----:B------:R-:W-:Y:S02]  /*f680*/  IADD3 R12, P2, R20, 0x4000, RZ ;  /* 0x00004000140c7810 */ /* 0x000fe40007f5e0ff */
[----:B------:R-:W-:Y:S02]  /*f690*/  SHF.R.U64 R10, R10, 0x3, RZ ;  /* 0x000000030a0a7819 */ /* 0x000fe400000012ff */
[----:B------:R-:W-:Y:S01]  /*f6a0*/  SHF.R.U64 R4, R4, 0x3, RZ ;  /* 0x0000000304047819 */ /* 0x000fe200000012ff */
[----:B------:R-:W-:Y:S01]  /*f6b0*/  IMAD.X R13, RZ, RZ, R21, P2 ;  /* 0x000000ffff0d7224 */ /* 0x000fe200010e0615 */
[C---:B------:R-:W-:Y:S02]  /*f6c0*/  IADD3 R127, P4, R20.reuse, 0xc040, RZ ;  /* 0x0000c040147f7810 */ /* 0x040fe40007f9e0ff */
[C---:B------:R-:W-:Y:S02]  /*f6d0*/  IADD3 R123, P5, R20.reuse, 0xc020, RZ ;  /* 0x0000c020147b7810 */ /* 0x040fe40007fbe0ff */
[----:B------:R-:W-:-:S02]  /*f6e0*/  IADD3 R115, P0, R20, 0x8060, RZ ;  /* 0x0000806014737810 */ /* 0x000fc40007f1e0ff */
[C---:B------:R-:W-:Y:S01]  /*f6f0*/  IADD3 R31, P1, R20.reuse, 0x20, RZ ;  /* 0x00000020141f7810 */ /* 0x040fe20007f3e0ff */
[--C-:B------:R-:W-:Y:S01]  /*f700*/  IMAD.X R9, RZ, RZ, R21.reuse, P5 ;  /* 0x000000ffff097224 */ /* 0x100fe200028e0615 */
[----:B------:R-:W-:Y:S01]  /*f710*/  IADD3 R107, P3, R20, 0x8020, RZ ;  /* 0x00008020146b7810 */ /* 0x000fe20007f7e0ff */
[--C-:B------:R-:W-:Y:S01]  /*f720*/  IMAD.X R15, RZ, RZ, R21.reuse, P0 ;  /* 0x000000ffff0f7224 */ /* 0x100fe200000e0615 */
[----:B------:R-:W-:Y:S01]  /*f730*/  LOP3.LUT R170, R171, R20, RZ, 0x3c, !PT ;  /* 0x00000014abaa7212 */ /* 0x000fe200078e3cff */
[--C-:B------:R-:W-:Y:S01]  /*f740*/  IMAD.MOV.U32 R171, RZ, RZ, R21.reuse ;  /* 0x000000ffffab7224 */ /* 0x100fe200078e0015 */
[----:B------:R-:W-:Y:S01]  /*f750*/  LOP3.LUT R10, R10, R119, RZ, 0x3c, !PT ;  /* 0x000000770a0a7212 */ /* 0x000fe200078e3cff */
[--C-:B------:R-:W-:Y:S01]  /*f760*/  IMAD.X R151, RZ, RZ, R21.reuse, P1 ;  /* 0x000000ffff977224 */ /* 0x100fe200008e0615 */
[----:B------:R-:W-:Y:S01]  /*f770*/  LOP3.LUT R4, R4, R7, RZ, 0x3c, !PT ;  /* 0x0000000704047212 */ /* 0x000fe200078e3cff */
[--C-:B------:R-:W-:Y:S01]  /*f780*/  IMAD.X R7, RZ, RZ, R21.reuse, P4 ;  /* 0x000000ffff077224 */ /* 0x100fe200020e0615 */
[----:B------:R-:W-:Y:S01]  /*f790*/  IADD3 R119, P2, R168, 0x7000, RZ ;  /* 0x00007000a8777810 */ /* 0x000fe20007f5e0ff */
        /* <DEDUP_REMOVED lines=11> */
[----:B------:R-:W-:Y:S01]  /*f850*/  MOV R171, R170 ;  /* 0x000000aa00ab7202 */ /* 0x000fe20000000f00 */
[--C-:B------:R-:W-:Y:S01]  /*f860*/  IMAD.X R165, RZ, RZ, R21.reuse, P1 ;  /* 0x000000ffffa57224 */ /* 0x100fe200008e0615 */
[----:B------:R-:W-:Y:S01]  /*f870*/  LOP3.LUT R118, R119, 0x380, RZ, 0xc0, !PT ;  /* 0x0000038077767812 */ /* 0x000fe200078ec0ff */
[----:B------:R-:W0:Y:S01]  /*f880*/  LDC R170, c[0x0][0xbe8] ;  /* 0x0002fa00ffaa7b82 */ /* 0x000e220000000800 */
[----:B------:R-:W-:Y:S01]  /*f890*/  IMAD.X R167, RZ, RZ, R21, P3 ;  /* 0x000000ffffa77224 */ /* 0x000fe200018e0615 */
[----:B------:R-:W-:-:S06]  /*f8a0*/  LOP3.LUT R21, R102, 0x380, RZ, 0xc0, !PT ;  /* 0x0000038066157812 */ /* 0x000fcc00078ec0ff */
[----:B------:R-:W-:Y:S01]  /*f8b0*/  BAR.SYNC.DEFER_BLOCKING 0x1, 0x100 ;  /* 0x0044000000007b1d */ /* 0x000fe20000010000 */
[----:B------:R-:W-:Y:S02]  /*f8c0*/  SHF.R.U64 R118, R118, 0x3, RZ ;  /* 0x0000000376767819 */ /* 0x000fe400000012ff */
[----:B------:R-:W-:Y:S02]  /*f8d0*/  LOP3.LUT R20, R31, 0x380, RZ, 0xc0, !PT ;  /* 0x000003801f147812 */ /* 0x000fe400078ec0ff */
[----:B------:R-:W-:Y:S02]  /*f8e0*/  SHF.R.U64 R21, R21, 0x3, RZ ;  /* 0x0000000315157819 */ /* 0x000fe400000012ff */
[----:B------:R-:W-:Y:S01]  /*f8f0*/  LOP3.LUT R118, R118, R119, RZ, 0x3c, !PT ;  /* 0x0000007776767212 */ /* 0x000fe200078e3cff */
[----:B------:R-:W-:Y:S01]  /*f900*/  IMAD.X R119, RZ, RZ, R169, P2 ;  /* 0x000000ffff777224 */ /* 0x000fe200010e06a9 */
[----:B------:R-:W-:Y:S02]  /*f910*/  IADD3 R147, P2, R168, 0xe000, RZ ;  /* 0x0000e000a8937810 */ /* 0x000fe40007f5e0ff */
[----:B------:R-:W-:-:S02]  /*f920*/  SHF.R.U64 R20, R20, 0x3, RZ ;  /* 0x0000000314147819 */ /* 0x000fc400000012ff */
[----:B------:R-:W-:Y:S02]  /*f930*/  LOP3.LUT R156, R21, R102, RZ, 0x3c, !PT ;  /* 0x00000066159c7212 */ /* 0x000fe400078e3cff */
[----:B------:R-:W-:Y:S02]  /*f940*/  LOP3.LUT R21, R22, 0x380, RZ, 0xc0, !PT ;  /* 0x0000038016157812 */ /* 0x000fe400078ec0ff */
[----:B------:R-:W-:Y:S02]  /*f950*/  LOP3.LUT R146, R147, 0x380, RZ, 0xc0, !PT ;  /* 0x0000038093927812 */ /* 0x000fe400078ec0ff */
[----:B------:R-:W-:Y:S02]  /*f960*/  LOP3.LUT R150, R20, R31, RZ, 0x3c, !PT ;  /* 0x0000001f14967212 */ /* 0x000fe400078e3cff */
[----:B------:R-:W-:Y:S02]  /*f970*/  LOP3.LUT R20, R99, 0x380, RZ, 0xc0, !PT ;  /* 0x0000038063147812 */ /* 0x000fe400078ec0ff */
[----:B------:R-:W-:Y:S01]  /*f980*/  SHF.R.U64 R21, R21, 0x3, RZ ;  /* 0x0000000315157819 */ /* 0x000fe200000012ff */
[----:B------:R1:W-:Y:S01]  /*f990*/  STSM.16.M88.4 [R171], R24 ;  /* 0x00000018ab007844 */ /* 0x0003e20000000200 */
[----:B------:R-:W-:-:S02]  /*f9a0*/  SHF.R.U64 R146, R146, 0x3, RZ ;  /* 0x0000000392927819 */ /* 0x000fc400000012ff */
[----:B------:R-:W-:Y:S02]  /*f9b0*/  SHF.R.U64 R20, R20, 0x3, RZ ;  /* 0x0000000314147819 */ /* 0x000fe400000012ff */
[----:B------:R-:W-:Y:S02]  /*f9c0*/  LOP3.LUT R164, R21, R22, RZ, 0x3c, !PT ;  /* 0x0000001615a47212 */ /* 0x000fe400078e3cff */
[----:B------:R-:W-:Y:S02]  /*f9d0*/  IADD3 R21, P3, R168, 0x1000, RZ ;  /* 0x00001000a8157810 */ /* 0x000fe40007f7e0ff */
[----:B------:R-:W-:Y:S01]  /*f9e0*/  LOP3.LUT R146, R146, R147, RZ, 0x3c, !PT ;  /* 0x0000009392927212 */ /* 0x000fe200078e3cff */
[----:B------:R-:W-:Y:S01]  /*f9f0*/  IMAD.X R147, RZ, RZ, R169, P2 ;  /* 0x000000ffff937224 */ /* 0x000fe200010e06a9 */
[----:B0-----:R-:W-:Y:S02]  /*fa00*/  ISETP.NE.AND P2, PT, R170, 0x1, PT ;  /* 0x00000001aa00780c */ /* 0x001fe40003f45270 */
[----:B------:R-:W-:-:S02]  /*fa10*/  LOP3.LUT R160, R20, R99, RZ, 0x3c, !PT ;  /* 0x0000006314a07212 */ /* 0x000fc400078e3cff */
[----:B------:R-:W-:Y:S02]  /*fa20*/  LOP3.LUT R20, R21, 0x380, RZ, 0xc0, !PT ;  /* 0x0000038015147812 */ /* 0x000fe400078ec0ff */
[----:B------:R-:W-:Y:S02]  /*fa30*/  LOP3.LUT R8, R123, 0x380, RZ, 0xc0, !PT ;  /* 0x000003807b087812 */ /* 0x000fe400078ec0ff */
[----:B------:R-:W-:Y:S02]  /*fa40*/  LOP3.LUT R14, R115, 0x380, RZ, 0xc0, !PT ;  /* 0x00000380730e7812 */ /* 0x000fe400078ec0ff */
[----:B------:R-:W-:Y:S02]  /*fa50*/  LOP3.LUT R110, R111, 0x380, RZ, 0xc0, !PT ;  /* 0x000003806f6e7812 */ /* 0x000fe400078ec0ff */
[----:B------:R-:W-:Y:S01]  /*fa60*/  LOP3.LUT R106, R107, 0x380, RZ, 0xc0, !PT ;  /* 0x000003806b6a7812 */ /* 0x000fe200078ec0ff */
[----:B-1----:R-:W0:Y:S01]  /*fa70*/  @P2 LDC R24, c[0x0][0xbec] ;  /* 0x0002fb00ff182b82 */ /* 0x002e220000000800 */
[----:B------:R-:W-:-:S02]  /*fa80*/  LOP3.LUT R102, R103, 0x380, RZ, 0xc0, !PT ;  /* 0x0000038067667812 */ /* 0x000fc400078ec0ff */
[----:B------:R-:W-:Y:S02]  /*fa90*/  SHF.R.U64 R20, R20, 0x3, RZ ;  /* 0x0000000314147819 */ /* 0x000fe400000012ff */
[----:B------:R-:W-:Y:S02]  /*faa0*/  SHF.R.U64 R8, R8, 0x3, RZ ;  /* 0x0000000308087819 */ /* 0x000fe400000012ff */
[----:B------:R-:W-:Y:S01]  /*fab0*/  SHF.R.U64 R14, R14, 0x3, RZ ;  /* 0x000000030e0e7819 */ /* 0x000fe200000012ff */
[----:B------:R-:W1:Y:S01]  /*fac0*/  @P2 LDC R27, c[0x0][0xbf0] ;  /* 0x0002fc00ff1b2b82 */ /* 0x000e620000000800 */
[----:B------:R-:W-:Y:S02]  /*fad0*/  SHF.R.U64 R110, R110, 0x3, RZ ;  /* 0x000000036e6e7819 */ /* 0x000fe400000012ff */
[----:B------:R-:W-:Y:S02]  /*fae0*/  SHF.R.U64 R106, R106, 0x3, RZ ;  /* 0x000000036a6a7819 */ /* 0x000fe400000012ff */
[----:B------:R-:W-:-:S02]  /*faf0*/  LOP3.LUT R31, R98, 0x380, RZ, 0xc0, !PT ;  /* 0x00000380621f7812 */ /* 0x000fc400078ec0ff */
[----:B------:R-:W-:Y:S02]  /*fb00*/  SHF.R.U64 R102, R102, 0x3, RZ ;  /* 0x0000000366667819 */ /* 0x000fe400000012ff */
[----:B------:R-:W-:Y:S01]  /*fb10*/  LOP3.LUT R20, R20, R21, RZ, 0x3c, !PT ;  /* 0x0000001514147212 */ /* 0x000fe200078e3cff */
[----:B------:R-:W-:Y:S01]  /*fb20*/  IMAD.X R21, RZ, RZ, R169, P3 ;  /* 0x000000ffff157224 */ /* 0x000fe200018e06a9 */
[----:B------:R-:W-:Y:S02]  /*fb30*/  LOP3.LUT R8, R8, R123, RZ, 0x3c, !PT ;  /* 0x0000007b08087212 */ /* 0x000fe400078e3cff */
[----:B------:R-:W-:Y:S02]  /*fb40*/  LOP3.LUT R14, R14, R115, RZ, 0x3c, !PT ;  /* 0x000000730e0e7212 */ /* 0x000fe400078e3cff */
[----:B------:R-:W-:Y:S01]  /*fb50*/  LOP3.LUT R152, R110, R111, RZ, 0x3c, !PT ;  /* 0x0000006f6e987212 */ /* 0x000fe200078e3cff */
[----:B0-----:R-:W-:Y:S01]  /*fb60*/  @P2 IMAD.HI.U32 R24, R37, R24, RZ ;  /* 0x0000001825182227 */ /* 0x001fe200078e00ff */
[----:B------:R-:W-:-:S02]  /*fb70*/  LOP3.LUT R154, R106, R107, RZ, 0x3c, !PT ;  /* 0x0000006b6a9a7212 */ /* 0x000fc400078e3cff */
[----:B------:R-:W-:Y:S02]  /*fb80*/  SHF.R.U64 R31, R31, 0x3, RZ ;  /* 0x000000031f1f7819 */ /* 0x000fe400000012ff */
[----:B------:R-:W-:Y:S02]  /*fb90*/  LOP3.LUT R158, R102, R103, RZ, 0x3c, !PT ;  /* 0x00000067669e7212 */ /* 0x000fe400078e3cff */
[C---:B------:R-:W-:Y:S02]  /*fba0*/  IADD3 R123, P3, R168.reuse, 0x8000, RZ ;  /* 0x00008000a87b7810 */ /* 0x040fe40007f7e0ff */
[C---:B------:R-:W-:Y:S02]  /*fbb0*/  IADD3 R99, P4, R168.reuse, 0x2000, RZ ;  /* 0x00002000a8637810 */ /* 0x040fe40007f9e0ff */
[C---:B------:R-:W-:Y:S02]  /*fbc0*/  IADD3 R103, P5, R168.reuse, 0x3000, RZ ;  /* 0x00003000a8677810 */ /* 0x040fe40007fbe0ff */
[----:B------:R-:W-:-:S02]  /*fbd0*/  IADD3 R107, P6, R168, 0x4000, RZ ;  /* 0x00004000a86b7810 */ /* 0x000fc40007fde0ff */
[C---:B------:R-:W-:Y:S02]  /*fbe0*/  IADD3 R111, P0, R168.reuse, 0x5000, RZ ;  /* 0x00005000a86f7810 */ /* 0x040fe40007f1e0ff */
[----:B------:R-:W-:Y:S02]  /*fbf0*/  IADD3 R115, P1, R168, 0x6000, RZ ;  /* 0x00006000a8737810 */ /* 0x000fe40007f3e0ff */
[----:B------:R-:W-:Y:S02]  /*fc00*/  LOP3.LUT R162, R31, R98, RZ, 0x3c, !PT ;  /* 0x000000621fa27212 */ /* 0x000fe400078e3cff */
[----:B------:R-:W-:Y:S02]  /*fc10*/  LOP3.LUT R122, R123, 0x380, RZ, 0xc0, !PT ;  /* 0x000003807b7a7812 */ /* 0x000fe400078ec0ff */
[----:B------:R-:W-:Y:S02]  /*fc20*/  LOP3.LUT R22, R19, 0x380, RZ, 0xc0, !PT ;  /* 0x0000038013167812 */ /* 0x000fe400078ec0ff */
[----:B------:R-:W-:-:S02]  /*fc30*/  LOP3.LUT R98, R99, 0x380, RZ, 0xc0, !PT ;  /* 0x0000038063627812 */ /* 0x000fc400078ec0ff */
[----:B------:R-:W-:Y:S02]  /*fc40*/  LOP3.LUT R102, R103, 0x380, RZ, 0xc0, !PT ;  /* 0x0000038067667812 */ /* 0x000fe400078ec0ff */
[----:B------:R-:W-:Y:S02]  /*fc50*/  LOP3.LUT R106, R107, 0x380, RZ, 0xc0, !PT ;  /* 0x000003806b6a7812 */ /* 0x000fe400078ec0ff */
[----:B------:R-:W-:Y:S02]  /*fc60*/  LOP3.LUT R110, R111, 0x380, RZ, 0xc0, !PT ;  /* 0x000003806f6e7812 */ /* 0x000fe400078ec0ff */
[----:B------:R-:W-:Y:S02]  /*fc70*/  LOP3.LUT R114, R115, 0x380, RZ, 0xc0, !PT ;  /* 0x0000038073727812 */ /* 0x000fe400078ec0ff */
[----:B------:R-:W-:Y:S02]  /*fc80*/  LOP3.LUT R6, R127, 0x380, RZ, 0xc0, !PT ;  /* 0x000003807f067812 */ /* 0x000fe400078ec0ff */
[----:B------:R-:W-:-:S02]  /*fc90*/  SHF.R.U64 R122, R122, 0x3, RZ ;  /* 0x000000037a7a7819 */ /* 0x000fc400000012ff */
[----:B------:R-:W-:Y:S02]  /*fca0*/  SHF.R.U64 R22, R22, 0x3, RZ ;  /* 0x0000000316167819 */ /* 0x000fe400000012ff */
[----:B------:R-:W-:Y:S02]  /*fcb0*/  SHF.R.U64 R98, R98, 0x3, RZ ;  /* 0x0000000362627819 */ /* 0x000fe400000012ff */
[----:B------:R-:W-:Y:S02]  /*fcc0*/  SHF.R.U64 R102, R102, 0x3, RZ ;  /* 0x0000000366667819 */ /* 0x000fe400000012ff */
[----:B------:R-:W-:Y:S02]  /*fcd0*/  SHF.R.U64 R106, R106, 0x3, RZ ;  /* 0x000000036a6a7819 */ /* 0x000fe400000012ff */
[----:B------:R-:W-:Y:S02]  /*fce0*/  SHF.R.U64 R110, R110, 0x3, RZ ;  /* 0x000000036e6e7819 */ /* 0x000fe400000012ff */
[----:B------:R-:W-:-:S02]  /*fcf0*/  SHF.R.U64 R114, R114, 0x3, RZ ;  /* 0x0000000372727819 */ /* 0x000fc400000012ff */
[----:B------:R-:W-:Y:S02]  /*fd00*/  SHF.R.U64 R6, R6, 0x3, RZ ;  /* 0x0000000306067819 */ /* 0x000fe400000012ff */
[----:B------:R-:W-:Y:S01]  /*fd10*/  LOP3.LUT R122, R122, R123, RZ, 0x3c, !PT ;  /* 0x0000007b7a7a7212 */ /* 0x000fe200078e3cff */
[--C-:B------:R-:W-:Y:S01]  /*fd20*/  IMAD.X R123, RZ, RZ, R169.reuse, P3 ;  /* 0x000000ffff7b7224 */ /* 0x100fe200018e06a9 */
[----:B------:R-:W-:Y:S02]  /*fd30*/  LOP3.LUT R166, R22, R19, RZ, 0x3c, !PT ;  /* 0x0000001316a67212 */ /* 0x000fe400078e3cff */
[----:B------:R-:W-:Y:S01]  /*fd40*/  LOP3.LUT R98, R98, R99, RZ, 0x3c, !PT ;  /* 0x0000006362627212 */ /* 0x000fe200078e3cff */
[--C-:B------:R-:W-:Y:S01]  /*fd50*/  IMAD.X R99, RZ, RZ, R169.reuse, P4 ;  /* 0x000000ffff637224 */ /* 0x100fe200020e06a9 */
        /* <DEDUP_REMOVED lines=8> */
[----:B------:R-:W-:-:S02]  /*fde0*/  LOP3.LUT R6, R6, R127, RZ, 0x3c, !PT ;  /* 0x0000007f06067212 */ /* 0x000fc400078e3cff */
[C---:B------:R-:W-:Y:S02]  /*fdf0*/  IADD3 R22, P3, R168.reuse, 0xf000, RZ ;  /* 0x0000f000a8167810 */ /* 0x040fe40007f7e0ff */
[C---:B------:R-:W-:Y:S02]  /*fe00*/  IADD3 R127, P4, R168.reuse, 0x9000, RZ ;  /* 0x00009000a87f7810 */ /* 0x040fe40007f9e0ff */
[C---:B------:R-:W-:Y:S02]  /*fe10*/  IADD3 R131, P5, R168.reuse, 0xa000, RZ ;  /* 0x0000a000a8837810 */ /* 0x040fe40007fbe0ff */
[C---:B------:R-:W-:Y:S02]  /*fe20*/  IADD3 R135, P6, R168.reuse, 0xb000, RZ ;  /* 0x0000b000a8877810 */ /* 0x040fe40007fde0ff */
[C---:B------:R-:W-:Y:S02]  /*fe30*/  IADD3 R139, P0, R168.reuse, 0xc000, RZ ;  /* 0x0000c000a88b7810 */ /* 0x040fe40007f1e0ff */
[----:B------:R-:W-:-:S02]  /*fe40*/  IADD3 R143, P1, R168, 0xd000, RZ ;  /* 0x0000d000a88f7810 */ /* 0x000fc40007f3e0ff */
[----:B------:R-:W-:Y:S02]  /*fe50*/  LOP3.LUT R31, R12, 0x380, RZ, 0xc0, !PT ;  /* 0x000003800c1f7812 */ /* 0x000fe400078ec0ff */
[----:B------:R-:W-:Y:S02]  /*fe60*/  LOP3.LUT R17, R22, 0x380, RZ, 0xc0, !PT ;  /* 0x0000038016117812 */ /* 0x000fe400078ec0ff */
[----:B------:R-:W-:Y:S02]  /*fe70*/  LOP3.LUT R126, R127, 0x380, RZ, 0xc0, !PT ;  /* 0x000003807f7e7812 */ /* 0x000fe400078ec0ff */
[----:B------:R-:W-:Y:S02]  /*fe80*/  LOP3.LUT R130, R131, 0x380, RZ, 0xc0, !PT ;  /* 0x0000038083827812 */ /* 0x000fe400078ec0ff */
[----:B------:R-:W-:Y:S02]  /*fe90*/  LOP3.LUT R134, R135, 0x380, RZ, 0xc0, !PT ;  /* 0x0000038087867812 */ /* 0x000fe400078ec0ff */
[----:B------:R-:W-:-:S02]  /*fea0*/  LOP3.LUT R138, R139, 0x380, RZ, 0xc0, !PT ;  /* 0x000003808b8a7812 */ /* 0x000fc400078ec0ff */
[----:B------:R-:W-:Y:S02]  /*feb0*/  LOP3.LUT R142, R143, 0x380, RZ, 0xc0, !PT ;  /* 0x000003808f8e7812 */ /* 0x000fe400078ec0ff */
[----:B------:R-:W-:Y:S02]  /*fec0*/  LOP3.LUT R29, R168, 0x380, RZ, 0xc0, !PT ;  /* 0x00000380a81d7812 */ /* 0x000fe400078ec0ff */
[----:B------:R-:W-:Y:S02]  /*fed0*/  SHF.R.U64 R31, R31, 0x3, RZ ;  /* 0x000000031f1f7819 */ /* 0x000fe400000012ff */
[----:B------:R-:W-:Y:S02]  /*fee0*/  SHF.R.U64 R17, R17, 0x3, RZ ;  /* 0x0000000311117819 */ /* 0x000fe400000012ff */
[----:B------:R-:W-:Y:S02]  /*fef0*/  SHF.R.U64 R126, R126, 0x3, RZ ;  /* 0x000000037e7e7819 */ /* 0x000fe400000012ff */
[----:B------:R-:W-:-:S02]  /*ff00*/  SHF.R.U64 R130, R130, 0x3, RZ ;  /* 0x0000000382827819 */ /* 0x000fc400000012ff */
[----:B------:R-:W-:Y:S02]  /*ff10*/  SHF.R.U64 R134, R134, 0x3, RZ ;  /* 0x0000000386867819 */ /* 0x000fe400000012ff */
[----:B------:R-:W-:Y:S02]  /*ff20*/  SHF.R.U64 R138, R138, 0x3, RZ ;  /* 0x000000038a8a7819 */ /* 0x000fe400000012ff */
[----:B------:R-:W-:Y:S02]  /*ff30*/  SHF.R.U64 R142, R142, 0x3, RZ ;  /* 0x000000038e8e7819 */ /* 0x000fe400000012ff */
[----:B------:R-:W-:Y:S02]  /*ff40*/  SHF.R.U64 R29, R29, 0x3, RZ ;  /* 0x000000031d1d7819 */ /* 0x000fe400000012ff */
[----:B------:R-:W-:Y:S02]  /*ff50*/  MOV R150, R150 ;  /* 0x0000009600967202 */ /* 0x000fe40000000f00 */
[----:B------:R-:W-:Y:S01]  /*ff60*/  LOP3.LUT R12, R31, R12, RZ, 0x3c, !PT ;  /* 0x0000000c1f0c7212 */ /* 0x000fe200078e3cff */
[--C-:B------:R-:W-:Y:S01]  /*ff70*/  IMAD.X R31, RZ, RZ, R169.reuse, P3 ;  /* 0x000000ffff1f7224 */ /* 0x100fe200018e06a9 */
[----:B------:R-:W-:Y:S01]  /*ff80*/  LOP3.LUT R30, R17, R22, RZ, 0x3c, !PT ;  /* 0x00000016111e7212 */ /* 0x000fe200078e3cff */
[----:B------:R0:W-:Y:S01]  /*ff90*/  STSM.16.M88.4 [R150], R32 ;  /* 0x0000002096007844 */ /* 0x0001e20000000200 */
        /* <DEDUP_REMOVED lines=12> */
[----:B------:R-:W-:-:S02]  /*10060*/  MOV R19, R4 ;  /* 0x0000000400137202 */ /* 0x000fc40000000f00 */
[----:B------:R-:W-:Y:S01]  /*10070*/  MOV R17, R6 ;  /* 0x0000000600117202 */ /* 0x000fe20000000f00 */
[----:B0-----:R-:W-:Y:S01]  /*10080*/  IMAD.MOV.U32 R32, RZ, RZ, R37 ;  /* 0x000000ffff207224 */ /* 0x001fe200078e0025 */
[----:B------:R-:W-:Y:S02]  /*10090*/  MOV R22, R8 ;  /* 0x0000000800167202 */ /* 0x000fe40000000f00 */
[----:B------:R-:W-:Y:S02]  /*100a0*/  MOV R168, R10 ;  /* 0x0000000a00a87202 */ /* 0x000fe40000000f00 */
[----:B------:R-:W-:Y:S02]  /*100b0*/  MOV R160, R160 ;  /* 0x000000a000a07202 */ /* 0x000fe40000000f00 */
[----:B------:R-:W-:Y:S02]  /*100c0*/  F2FP.BF16.F32.PACK_AB R4, R41, R178 ;  /* 0x000000b22904723e */ /* 0x000fe400000010ff */
[----:B------:R-:W-:-:S02]  /*100d0*/  F2FP.BF16.F32.PACK_AB R5, R43, R42 ;  /* 0x0000002a2b05723e */ /* 0x000fc400000010ff */
[----:B------:R-:W-:Y:S02]  /*100e0*/  F2FP.BF16.F32.PACK_AB R6, R45, R179 ;  /* 0x000000b32d06723e */ /* 0x000fe400000010ff */
[----:B------:R-:W-:Y:S02]  /*100f0*/  F2FP.BF16.F32.PACK_AB R7, R47, R46 ;  /* 0x0000002e2f07723e */ /* 0x000fe400000010ff */
[----:B------:R-:W-:Y:S02]  /*10100*/  MOV R169, R14 ;  /* 0x0000000e00a97202 */ /* 0x000fe40000000f00 */
[----:B------:R-:W-:Y:S01]  /*10110*/  MOV R166, R166 ;  /* 0x000000a600a67202 */ /* 0x000fe20000000f00 */
[----:B------:R0:W-:Y:S01]  /*10120*/  STSM.16.M88.4 [R160], R4 ;  /* 0x00000004a0007844 */ /* 0x0001e20000000200 */
        /* <DEDUP_REMOVED lines=11> */
[----:B------:R-:W-:Y:S01]  /*101e0*/  MOV R164, R164 ;  /* 0x000000a400a47202 */ /* 0x000fe20000000f00 */
[----:B------:R1:W-:Y:S01]  /*101f0*/  STSM.16.M88.4 [R25], R12 ;  /* 0x0000000c19007844 */ /* 0x0003e20000000200 */
[----:B0-----:R-:W-:Y:S01]  /*10200*/  F2FP.BF16.F32.PACK_AB R4, R65, R184 ;  /* 0x000000b84104723e */ /* 0x001fe200000010ff */
[----:B------:R-:W-:Y:S01]  /*10210*/  IMAD.MOV R33, RZ, RZ, -R32 ;  /* 0x000000ffff217224 */ /* 0x000fe200078e0a20 */
[----:B------:R-:W-:Y:S02]  /*10220*/  F2FP.BF16.F32.PACK_AB R5, R67, R66 ;  /* 0x000000424305723e */ /* 0x000fe400000010ff */
[----:B------:R-:W-:Y:S01]  /*10230*/  F2FP.BF16.F32.PACK_AB R6, R69, R185 ;  /* 0x000000b94506723e */ /* 0x000fe200000010ff */
[----:B------:R-:W-:Y:S01]  /*10240*/  IMAD R33, R170, R33, R37 ;  /* 0x00000021aa217224 */ /* 0x000fe200078e0225 */
[----:B------:R-:W-:-:S02]  /*10250*/  F2FP.BF16.F32.PACK_AB R7, R71, R70 ;  /* 0x000000464707723e */ /* 0x000fc400000010ff */
[----:B------:R-:W-:Y:S02]  /*10260*/  MOV R162, R162 ;  /* 0x000000a200a27202 */ /* 0x000fe40000000f00 */
[----:B--2---:R-:W-:Y:S01]  /*10270*/  F2FP.BF16.F32.PACK_AB R8, R73, R186 ;  /* 0x000000ba4908723e */ /* 0x004fe200000010ff */
[----:B------:R0:W-:Y:S01]  /*10280*/  STSM.16.M88.4 [R164], R4 ;  /* 0x00000004a4007844 */ /* 0x0001e20000000200 */
[----:B------:R-:W-:Y:S02]  /*10290*/  F2FP.BF16.F32.PACK_AB R9, R75, R74 ;  /* 0x0000004a4b09723e */ /* 0x000fe400000010ff */
[----:B------:R-:W-:Y:S02]  /*102a0*/  F2FP.BF16.F32.PACK_AB R10, R77, R187 ;  /* 0x000000bb4d0a723e */ /* 0x000fe400000010ff */
[----:B------:R-:W-:Y:S02]  /*102b0*/  F2FP.BF16.F32.PACK_AB R11, R79, R78 ;  /* 0x0000004e4f0b723e */ /* 0x000fe400000010ff */
[----:B------:R-:W-:-:S02]  /*102c0*/  MOV R158, R158 ;  /* 0x0000009e009e7202 */ /* 0x000fc40000000f00 */
[----:B-1----:R-:W-:Y:S01]  /*102d0*/  F2FP.BF16.F32.PACK_AB R12, R81, R188 ;  /* 0x000000bc510c723e */ /* 0x002fe200000010ff */
[----:B------:R1:W-:Y:S01]  /*102e0*/  STSM.16.M88.4 [R162], R8 ;  /* 0x00000008a2007844 */ /* 0x0003e20000000200 */
[----:B------:R-:W-:Y:S02]  /*102f0*/  F2FP.BF16.F32.PACK_AB R13, R83, R82 ;  /* 0x00000052530d723e */ /* 0x000fe400000010ff */
[----:B------:R-:W-:Y:S02]  /*10300*/  F2FP.BF16.F32.PACK_AB R14, R85, R189 ;  /* 0x000000bd550e723e */ /* 0x000fe400000010ff */
[----:B------:R-:W-:Y:S02]  /*10310*/  F2FP.BF16.F32.PACK_AB R15, R87, R86 ;  /* 0x00000056570f723e */ /* 0x000fe400000010ff */
[----:B0-----:R-:W-:Y:S02]  /*10320*/  F2FP.BF16.F32.PACK_AB R5, R36, R3 ;  /* 0x000000032405723e */ /* 0x001fe400000010ff */
[----:B------:R-:W-:Y:S01]  /*10330*/  SHF.R.S32.HI R3, RZ, 0x1f, R33 ;  /* 0x0000001fff037819 */ /* 0x000fe20000011421 */
[----:B------:R0:W-:Y:S01]  /*10340*/  STSM.16.M88.4 [R158], R12 ;  /* 0x0000000c9e007844 */ /* 0x0001e20000000200 */
[----:B------:R-:W-:-:S02]  /*10350*/  MOV R156, R156 ;  /* 0x0000009c009c7202 */ /* 0x000fc40000000f00 */
[----:B------:R-:W-:Y:S02]  /*10360*/  F2FP.BF16.F32.PACK_AB R24, R89, R190 ;  /* 0x000000be5918723e */ /* 0x000fe400000010ff */
[----:B------:R-:W-:Y:S01]  /*10370*/  F2FP.BF16.F32.PACK_AB R25, R91, R90 ;  /* 0x0000005a5b19723e */ /* 0x000fe200000010ff */
[----:B-1----:R-:W-:Y:S01]  /*10380*/  IMAD.U32 R9, RZ, RZ, UR5 ;  /* 0x00000005ff097e24 */ /* 0x002fe2000f8e00ff */
[----:B------:R-:W-:Y:S01]  /*10390*/  SHF.R.S32.HI R8, RZ, 0x1f, R32 ;  /* 0x0000001fff087819 */ /* 0x000fe20000011420 */
[----:B------:R-:W-:Y:S01]  /*103a0*/  ULDC UR5, c[0x0][0xa88] ;  /* 0x0002a20000057ab9 */ /* 0x000fe20000000800 */
[----:B------:R-:W-:Y:S02]  /*103b0*/  F2FP.BF16.F32.PACK_AB R26, R93, R191 ;  /* 0x000000bf5d1a723e */ /* 0x000fe400000010ff */
[----:B------:R-:W-:Y:S02]  /*103c0*/  F2FP.BF16.F32.PACK_AB R27, R95, R94 ;  /* 0x0000005e5f1b723e */ /* 0x000fe400000010ff */
[----:B------:R-:W-:-:S02]  /*103d0*/  MOV R154, R154 ;  /* 0x0000009a009a7202 */ /* 0x000fc40000000f00 */
[----:B------:R-:W-:Y:S01]  /*103e0*/  F2FP.BF16.F32.PACK_AB R4, R97, R192 ;  /* 0x000000c06104723e */ /* 0x000fe200000010ff */
[----:B------:R1:W-:Y:S01]  /*103f0*/  STSM.16.M88.4 [R156], R24 ;  /* 0x000000189c007844 */ /* 0x0003e20000000200 */
[----:B0-----:R-:W-:Y:S01]  /*10400*/  IADD3 R12, P0, R32, UR6, RZ ;  /* 0x00000006200c7c10 */ /* 0x001fe2000ff1e0ff */
[----:B------:R-:W-:Y:S01]  /*10410*/  VIADD R14, R223, UR13 ;  /* 0x0000000ddf0e7c36 */ /* 0x000fe20008000000 */
[----:B------:R-:W-:Y:S02]  /*10420*/  F2FP.BF16.F32.PACK_AB R6, R101, R193 ;  /* 0x000000c16506723e */ /* 0x000fe400000010ff */
[----:B------:R-:W-:Y:S01]  /*10430*/  IADD3.X R13, R8, UR7, R9, P0, !PT ;  /* 0x00000007080d7c10 */ /* 0x000fe200087fe409 */
[----:B------:R-:W-:Y:S01]  /*10440*/  ULDC.64 UR6, c[0x0][0xb88] ;  /* 0x0002e20000067ab9 */ /* 0x000fe20000000a00 */
[----:B------:R-:W-:Y:S01]  /*10450*/  F2FP.BF16.F32.PACK_AB R7, R44, R40 ;  /* 0x000000282c07723e */ /* 0x000fe200000010ff */
[----:B------:R-:W-:Y:S01]  /*10460*/  IMAD R8, R3, UR6, RZ ;  /* 0x0000000603087c24 */ /* 0x000fe2000f8e02ff */
[----:B------:R-:W-:Y:S01]  /*10470*/  LOP3.LUT P0, RZ, R221, 0x3, RZ, 0xc0, !PT ;  /* 0x00000003ddff7812 */ /* 0x000fe2000780c0ff */
[C---:B------:R-:W-:Y:S01]  /*10480*/  IMAD.WIDE.U32 R12, R33.reuse, UR6, R12 ;  /* 0x00000006210c7c25 */ /* 0x040fe2000f8e000c */
[----:B------:R-:W-:Y:S01]  /*10490*/  MOV R152, R152 ;  /* 0x0000009800987202 */ /* 0x000fe20000000f00 */
[----:B------:R0:W-:Y:S01]  /*104a0*/  STSM.16.M88.4 [R154], R4 ;  /* 0x000000049a007844 */ /* 0x0001e20000000200 */
[----:B------:R-:W-:Y:S01]  /*104b0*/  F2FP.BF16.F32.PACK_AB R9, R52, R48 ;  /* 0x000000303409723e */ /* 0x000fe200000010ff */
[----:B------:R-:W-:Y:S01]  /*104c0*/  IMAD R33, R33, UR7, R8 ;  /* 0x0000000721217c24 */ /* 0x000fe2000f8e0208 */
[----:B------:R-:W-:Y:S01]  /*104d0*/  ULDC.64 UR6, c[0x0][0xb50] ;  /* 0x0002d40000067ab9 */ /* 0x000fe20000000a00 */
[----:B------:R-:W-:Y:S01]  /*104e0*/  IMAD R3, R170, UR5, RZ ;  /* 0x00000005aa037c24 */ /* 0x000fe2000f8e02ff */
[----:B-1----:R-:W-:-:S02]  /*104f0*/  LEA R26, P3, R12, UR6, 0x2 ;  /* 0x000000060c1a7c11 */ /* 0x002fc4000f8610ff */
[----:B------:R-:W-:Y:S02]  /*10500*/  F2FP.BF16.F32.PACK_AB R8, R105, R194 ;  /* 0x000000c26908723e */ /* 0x000fe400000010ff */
[----:B------:R-:W-:Y:S01]  /*10510*/  F2FP.BF16.F32.PACK_AB R10, R109, R195 ;  /* 0x000000c36d0a723e */ /* 0x000fe200000010ff */
[----:B------:R-:W-:Y:S01]  /*10520*/  SHFL.IDX PT, R40, R26, RZ, 0x1c1f ;  /* 0x001c1fff1a287589 */ /* 0x000fe200000e0000 */
[----:B------:R-:W-:Y:S02]  /*10530*/  F2FP.BF16.F32.PACK_AB R11, R60, R56 ;  /* 0x000000383c0b723e */ /* 0x000fe400000010ff */
[----:B------:R-:W-:Y:S01]  /*10540*/  ISETP.GE.OR P1, PT, R14, R3, P0 ;  /* 0x000000030e00720c */ /* 0x000fe20000726670 */
[----:B------:R-:W-:Y:S01]  /*10550*/  SHFL.IDX PT, R42, R26, 0x1, 0x1c1f ;  /* 0x003c1f001a2a7f89 */ /* 0x000fe200000e0000 */
[----:B------:R-:W-:Y:S01]  /*10560*/  F2FP.BF16.F32.PACK_AB R15, R108, R104 ;  /* 0x000000686c0f723e */ /* 0x000fe200000010ff */
[----:B0-----:R-:W-:Y:S01]  /*10570*/  IMAD.IADD R5, R13, 0x1, R33 ;  /* 0x000000010d057824 */ /* 0x001fe200078e0221 */
[----:B------:R-:W-:Y:S01]  /*10580*/  F2FP.BF16.F32.PACK_AB R6, R117, R197 ;  /* 0x000000c57506723e */ /* 0x000fe200000010ff */
[----:B------:R-:W-:Y:S01]  /*10590*/  VIADD R4, R14, 0x8 ;  /* 0x000000080e047836 */ /* 0x000fe20000000000 */
[----:B------:R0:W-:Y:S01]  /*105a0*/  STSM.16.M88.4 [R152], R8 ;  /* 0x0000000898007844 */ /* 0x0001e20000000200 */
[----:B------:R-:W-:-:S02]  /*105b0*/  F2FP.BF16.F32.PACK_AB R7, R76, R72 ;  /* 0x000000484c07723e */ /* 0x000fc400000010ff */
[----:B------:R-:W-:Y:S02]  /*105c0*/  LEA.HI.X R27, R12, UR7, R5, 0x2, P3 ;  /* 0x000000070c1b7c11 */ /* 0x000fe400098f1405 */
[----:B------:R-:W-:Y:S02]  /*105d0*/  ISETP.GE.OR P0, PT, R4, R3, P0 ;  /* 0x000000030400720c */ /* 0x000fe40000706670 */
[----:B------:R-:W-:Y:S01]  /*105e0*/  F2FP.BF16.F32.PACK_AB R4, R113, R196 ;  /* 0x000000c47104723e */ /* 0x000fe200000010ff */
[----:B------:R-:W1:Y:S01]  /*105f0*/  SHFL.IDX PT, R41, R27, RZ, 0x1c1f ;  /* 0x001c1fff1b297589 */ /* 0x000e6200000e0000 */
[----:B------:R-:W-:Y:S02]  /*10600*/  F2FP.BF16.F32.PACK_AB R5, R68, R64 ;  /* 0x000000404405723e */ /* 0x000fe400000010ff */
[----:B------:R-:W-:Y:S01]  /*10610*/  F2FP.BF16.F32.PACK_AB R12, R129, R128 ;  /* 0x00000080810c723e */ /* 0x000fe200000010ff */
[----:B------:R2:W3:Y:S01]  /*10620*/  SHFL.IDX PT, R43, R27, 0x1, 0x1c1f ;  /* 0x003c1f001b2b7f89 */ /* 0x0004e200000e0000 */
[----:B------:R-:W-:-:S02]  /*10630*/  F2FP.BF16.F32.PACK_AB R13, R100, R96 ;  /* 0x00000060640d723e */ /* 0x000fc400000010ff */
[----:B------:R-:W-:Y:S01]  /*10640*/  F2FP.BF16.F32.PACK_AB R14, R133, R132 ;  /* 0x00000084850e723e */ /* 0x000fe200000010ff */
[----:B------:R4:W-:Y:S01]  /*10650*/  STSM.16.M88.4 [R169], R4 ;  /* 0x00000004a9007844 */ /* 0x0009e20000000200 */
[----:B0-----:R-:W-:Y:S02]  /*10660*/  F2FP.BF16.F32.PACK_AB R8, R121, R198 ;  /* 0x000000c67908723e */ /* 0x001fe400000010ff */
[----:B------:R-:W-:Y:S02]  /*10670*/  F2FP.BF16.F32.PACK_AB R9, R84, R80 ;  /* 0x000000505409723e */ /* 0x000fe400000010ff */
[----:B------:R-:W-:Y:S02]  /*10680*/  F2FP.BF16.F32.PACK_AB R10, R125, R124 ;  /* 0x0000007c7d0a723e */ /* 0x000fe400000010ff */
[----:B------:R-:W-:Y:S02]  /*10690*/  F2FP.BF16.F32.PACK_AB R11, R92, R88 ;  /* 0x000000585c0b723e */ /* 0x000fe400000010ff */
[----:B------:R-:W-:-:S02]  /*106a0*/  F2FP.BF16.F32.PACK_AB R24, R137, R136 ;  /* 0x000000888918723e */ /* 0x000fc400000010ff */
[----:B------:R-:W-:Y:S01]  /*106b0*/  F2FP.BF16.F32.PACK_AB R25, R116, R112 ;  /* 0x000000707419723e */ /* 0x000fe200000010ff */
[----:B------:R0:W-:Y:S01]  /*106c0*/  STSM.16.M88.4 [R168], R8 ;  /* 0x00000008a8007844 */ /* 0x0001e20000000200 */
[----:B------:R-:W-:Y:S02]  /*106d0*/  F2FP.BF16.F32.PACK_AB R26, R141, R140 ;  /* 0x0000008c8d1a723e */ /* 0x000fe400000010ff */
[----:B--2---:R-:W-:Y:S01]  /*106e0*/  F2FP.BF16.F32.PACK_AB R27, R172, R120 ;  /* 0x00000078ac1b723e */ /* 0x004fe200000010ff */
[----:B------:R-:W-:Y:S01]  /*106f0*/  STSM.16.M88.4 [R22], R12 ;  /* 0x0000000c16007844 */ /* 0x000fe20000000200 */
[----:B------:R-:W-:Y:S01]  /*10700*/  F2FP.BF16.F32.PACK_AB R172, R145, R144 ;  /* 0x0000009091ac723e */ /* 0x000fe200000010ff */
[----:B----4-:R-:W2:Y:S02]  /*10710*/  @P2 LDC R5, c[0x0][0xbec] ;  /* 0x0002fb00ff052b82 */ /* 0x010ea40000000800 */
[----:B------:R-:W-:Y:S04]  /*10720*/  STSM.16.M88.4 [R17], R24 ;  /* 0x0000001811007844 */ /* 0x000fe80000000200 */
[----:B------:R-:W-:Y:S02]  /*10730*/  STSM.16.M88.4 [R19], R172 ;  /* 0x000000ac13007844 */ /* 0x000fe40000000200 */
[----:B------:R-:W-:Y:S08]  /*10740*/  BAR.SYNC.DEFER_BLOCKING 0x1, 0x100 ;  /* 0x0044000000007b1d */ /* 0x000ff00000010000 */
[----:B0-----:R-:W0:Y:S01]  /*10750*/  @P2 LDC R9, c[0x0][0xbf0] ;  /* 0x0002fc00ff092b82 */ /* 0x001e220000000800 */
[----:B------:R-:W-:-:S02]  /*10760*/  UIMAD UR5, UR10, UR8, URZ ;  /* 0x000000080a0572a4 */ /* 0x000fc4000f8e023f */
[----:B------:R-:W-:Y:S02]  /*10770*/  UIMAD.WIDE.U32 UR6, UR11, UR8, URZ ;  /* 0x000000080b0672a5 */ /* 0x000fe4000f8e003f */
[----:B------:R-:W-:-:S03]  /*10780*/  UIMAD UR5, UR11, UR9, UR5 ;  /* 0x000000090b0572a4 */ /* 0x000fc6000f8e0205 */
[----:B------:R-:W-:Y:S01]  /*10790*/  ULDC.64 UR10, c[0x0][0xaf0] ;  /* 0x0002bc00000a7ab9 */ /* 0x000fe20000000a00 */
[----:B-1----:R1:W-:Y:S04]  /*107a0*/  @!P1 ST.E desc[UR16][R40.64], R0 ;  /* 0x0000000028009985 */ /* 0x0023e8000c101910 */
[----:B---3--:R3:W-:Y:S01]  /*107b0*/  @!P0 ST.E desc[UR16][R42.64], R2 ;  /* 0x000000022a008985 */ /* 0x0087e2000c101910 */
[----:B------:R-:W-:Y:S02]  /*107c0*/  UIMAD UR8, UR12, UR10, URZ ;  /* 0x0000000a0c0872a4 */ /* 0x000fe4000f8e023f */
[----:B------:R-:W-:Y:S01]  /*107d0*/  UIADD3 UR7, UR7, UR5, URZ ;  /* 0x0000000507077290 */ /* 0x000fe2000fffe03f */
[----:B------:R4:W5:Y:S01]  /*107e0*/  LD.E.128 R32, desc[UR16][R28.64] ;  /* 0x000000101c207980 */ /* 0x000962000c101d00 */
[----:B-1----:R-:W-:-:S03]  /*107f0*/  IMAD R0, R216, 0x20, R219 ;  /* 0x00000020d8007824 */ /* 0x002fc600078e02db */
[----:B------:R4:W5:Y:S01]  /*10800*/  LD.E.128 R36, desc[UR16][R20.64] ;  /* 0x0000001014247980 */ /* 0x000962000c101d00 */
[----:B---3--:R-:W-:Y:S01]  /*10810*/  VIADD R2, R0, UR13 ;  /* 0x0000000d00027c36 */ /* 0x008fe20008000000 */
[----:B------:R-:W-:Y:S02]  /*10820*/  UIMAD UR5, UR14, UR11, UR8 ;  /* 0x0000000b0e0572a4 */ /* 0x000fe4000f8e0208 */
[----:B------:R-:W5:Y:S01]  /*10830*/  LD.E.128 R96, desc[UR16][R98.64] ;  /* 0x0000001062607980 */ /* 0x000f62000c101d00 */
[----:B--2---:R-:W-:Y:S01]  /*10840*/  @P2 IMAD.HI.U32 R0, R2, R5, RZ ;  /* 0x0000000502002227 */ /* 0x004fe200078e00ff */
[----:B------:R-:W-:Y:S02]  /*10850*/  UIMAD.WIDE.U32 UR6, UR14, UR10, UR6 ;  /* 0x0000000a0e0672a5 */ /* 0x000fe4000f8e0006 */
[----:B------:R-:W5:Y:S01]  /*10860*/  LD.E.128 R100, desc[UR16][R102.64] ;  /* 0x0000001066647980 */ /* 0x000f62000c101d00 */
[----:B------:R-:W-:Y:S01]  /*10870*/  ULDC.64 UR8, c[0x0][0xae0] ;  /* 0x0002b80000087ab9 */ /* 0x000fe20000000a00 */
[----:B------:R-:W-:Y:S01]  /*10880*/  IMAD.MOV.U32 R7, RZ, RZ, R2 ;  /* 0x000000ffff077224 */ /* 0x000fe200078e0002 */
[----:B0-----:R-:W-:Y:S01]  /*10890*/  @P2 SHF.R.U32.HI R7, RZ, R9, R0 ;  /* 0x00000009ff072219 */ /* 0x001fe20000011600 */
[----:B------:R-:W-:Y:S01]  /*108a0*/  UIADD3 UR5, UR7, UR5, URZ ;  /* 0x0000000507057290 */ /* 0x000fe2000fffe03f */
[----:B------:R-:W5:Y:S02]  /*108b0*/  LD.E.128 R104, desc[UR16][R106.64] ;  /* 0x000000106a687980 */ /* 0x000f64000c101d00 */
[--C-:B------:R-:W-:Y:S01]  /*108c0*/  SHF.R.S32.HI R0, RZ, 0x1f, R7.reuse ;  /* 0x0000001fff007819 */ /* 0x100fe20000011407 */
[----:B------:R-:W-:Y:S01]  /*108d0*/  IMAD.MOV R9, RZ, RZ, -R7 ;  /* 0x000000ffff097224 */ /* 0x000fe200078e0a07 */
[----:B------:R-:W5:Y:S01]  /*108e0*/  LD.E.128 R108, desc[UR16][R110.64] ;  /* 0x000000106e6c7980 */ /* 0x000f62000c101d00 */
[----:B------:R-:W-:-:S02]  /*108f0*/  IMAD.U32 R5, RZ, RZ, UR7 ;  /* 0x00000007ff057e24 */ /* 0x000fc4000f8e00ff */
[----:B------:R-:W-:Y:S01]  /*10900*/  IMAD R0, R0, UR8, RZ ;  /* 0x0000000800007c24 */ /* 0x000fe2000f8e02ff */
[----:B------:R-:W5:Y:S01]  /*10910*/  LD.E.128 R112, desc[UR16][R114.64] ;  /* 0x0000001072707980 */ /* 0x000f62000c101d00 */
[----:B------:R-:W-:Y:S02]  /*10920*/  IMAD R9, R170, R9, R2 ;  /* 0x00000009aa097224 */ /* 0x000fe400078e0202 */
[----:B------:R-:W-:Y:S01]  /*10930*/  IMAD.U32 R4, RZ, RZ, UR6 ;  /* 0x00000006ff047e24 */ /* 0x000fe2000f8e00ff */
[----:B------:R-:W5:Y:S01]  /*10940*/  LD.E.128 R116, desc[UR16][R118.64] ;  /* 0x0000001076747980 */ /* 0x000f62000c101d00 */
[----:B------:R-:W-:Y:S01]  /*10950*/  IMAD.U32 R5, RZ, RZ, UR5 ;  /* 0x00000005ff057e24 */ /* 0x000fe2000f8e00ff */
[----:B------:R-:W-:Y:S01]  /*10960*/  ULDC.64 UR6, c[0x0][0xad8] ;  /* 0x0002b60000067ab9 */ /* 0x000fe20000000a00 */
[----:B------:R-:W-:Y:S01]  /*10970*/  IMAD R11, R7, UR9, R0 ;  /* 0x00000009070b7c24 */ /* 0x000fe2000f8e0200 */
[----:B------:R-:W5:Y:S01]  /*10980*/  LD.E.128 R120, desc[UR16][R122.64] ;  /* 0x000000107a787980 */ /* 0x000f62000c101d00 */
[----:B------:R-:W-:-:S03]  /*10990*/  SHF.R.S32.HI R0, RZ, 0x1f, R9 ;  /* 0x0000001fff007819 */ /* 0x000fc60000011409 */
[----:B------:R-:W5:Y:S01]  /*109a0*/  LD.E.128 R124, desc[UR16][R126.64] ;  /* 0x000000107e7c7980 */ /* 0x000f62000c101d00 */
[----:B------:R-:W-:-:S03]  /*109b0*/  IMAD.WIDE.U32 R4, R7, UR8, R4 ;  /* 0x0000000807047c25 */ /* 0x000fc6000f8e0004 */
        /* <DEDUP_REMOVED lines=27> */
[----:B0-----:R4:W0:Y:S01]  /*10b70*/  SHFL.IDX PT, R10, R2, RZ, 0x181f ;  /* 0x00181fff020a7589 */ /* 0x00182200000e0000 */
[----:B------:R-:W-:-:S02]  /*10b80*/  PRMT R199, RZ, 0x654, R199 ;  /* 0x00000654ffc77816 */ /* 0x000fc400000000c7 */
[----:B------:R-:W-:Y:S02]  /*10b90*/  ISETP.GE.AND P0, PT, R0, R3, PT ;  /* 0x000000030000720c */ /* 0x000fe40003f06270 */
[----:B------:R4:W1:Y:S01]  /*10ba0*/  SHFL.IDX PT, R0, R12, RZ, 0x181f ;  /* 0x00181fff0c007589 */ /* 0x00086200000e0000 */
        /* <DEDUP_REMOVED lines=20> */
.L_x_2414:
[----:B------:R-:W-:Y:S05]  /*10cf0*/  BSYNC B1 ;  /* 0x0000000000017941 */ /* 0x000fea0003800000 */
.L_x_2413:
[----:B-1----:R1:W3:Y:S01]  /*10d00*/  SHFL.IDX PT, R0, R12, 0x1, 0x181f ;  /* 0x00381f000c007f89 */ /* 0x0022e200000e0000 */
[----:B------:R-:W-:Y:S03]  /*10d10*/  BSSY B1, `(.L_x_2415) ;  /* 0x0000015000017945 */ /* 0x000fe60003800000 */
[----:B0-2---:R1:W0:Y:S01]  /*10d20*/  SHFL.IDX PT, R10, R2, 0x1, 0x181f ;  /* 0x00381f00020a7f89 */ /* 0x00522200000e0000 */
        /* <DEDUP_REMOVED lines=8> */
[----:B------:R-:W-:Y:S02]  /*10db0*/  @!P3 LEA R6, P5, R214, R10, 0x1 ;  /* 0x0000000ad606b211 */ /* 0x000fe400078a08ff */
[----:B---3--:R-:W-:Y:S02]  /*10dc0*/  @!P4 LEA.HI.X R5, R18, R0, R229, 0x1, P6 ;  /* 0x000000001205c211 */ /* 0x008fe400030f0ce5 */
        /* <DEDUP_REMOVED lines=9> */
.L_x_2416:
[----:B------:R-:W-:Y:S05]  /*10e60*/  BSYNC B1 ;  /* 0x0000000000017941 */ /* 0x000fea0003800000 */
.L_x_2415:
[----:B---3--:R3:W1:Y:S01]  /*10e70*/  SHFL.IDX PT, R0, R12, 0x2, 0x181f ;  /* 0x00581f000c007f89 */ /* 0x00866200000e0000 */
        /* <DEDUP_REMOVED lines=12> */
[----:B-1----:R-:W-:Y:S02]  /*10f40*/  @!P3 LEA.HI.X R5, R18, R0, R229, 0x1, P6 ;  /* 0x000000001205b211 */ /* 0x002fe400030f0ce5 */
        /* <DEDUP_REMOVED lines=8> */
.L_x_2418:
[----:B------:R-:W-:Y:S05]  /*10fd0*/  BSYNC B1 ;  /* 0x0000000000017941 */ /* 0x000fea0003800000 */
.L_x_2417:
[----:B-1----:R-:W-:Y:S01]  /*10fe0*/  VIADD R0, R14, 0x60 ;  /* 0x000000600e007836 */ /* 0x002fe20000000000 */
[----:B---34-:R-:W3:Y:S04]  /*10ff0*/  SHFL.IDX PT, R12, R12, 0x3, 0x181f ;  /* 0x00781f000c0c7f89 */ /* 0x018ee800000e0000 */
[----:B------:R-:W-:Y:S01]  /*11000*/  ISETP.GE.AND P0, PT, R0, R3, PT ;  /* 0x000000030000720c */ /* 0x000fe20003f06270 */
[----:B--2---:R4:W1:-:S12]  /*11010*/  SHFL.IDX PT, R8, R2, 0x3, 0x181f ;  /* 0x00781f0002087f89 */ /* 0x00485800000e0000 */
[----:B----4-:R-:W-:Y:S05]  /*11020*/  @P0 BRA `(.L_x_2419) ;  /* 0x0000000c005c0947 */ /* 0x010fea0003800000 */
[----:B------:R-:W-:Y:S01]  /*11030*/  ULDC UR5, c[0x0][0xac8] ;  /* 0x0002b20000057ab9 */ /* 0x000fe20000000800 */
[----:B------:R-:W-:Y:S01]  /*11040*/  ULDC.64 UR6, c[0x0][0x208] ;  /* 0x0000820000067ab9 */ /* 0x000fe20000000a00 */
[----:B------:R-:W-:Y:S02]  /*11050*/  ISETP.GE.AND P3, PT, R18, UR5, PT ;  /* 0x0000000512007c0c */ /* 0x000fe4000bf66270 */
[----:B------:R-:W-:Y:S02]  /*11060*/  ISETP.GE.AND P4, PT, R214, UR5, PT ;  /* 0x00000005d6007c0c */ /* 0x000fe4000bf86270 */
[----:B------:R-:W-:-:S09]  /*11070*/  ISETP.GE.AND P5, PT, R213, UR5, PT ;  /* 0x00000005d5007c0c */ /* 0x000fd2000bfa6270 */
[-C--:B-1----:R-:W-:Y:S02]  /*11080*/  @!P3 LEA R2, P0, R18, R8.reuse, 0x1 ;  /* 0x000000081202b211 */ /* 0x082fe400078008ff */
[----:B------:R-:W-:Y:S02]  /*11090*/  @!P4 LEA R4, P1, R214, R8, 0x1 ;  /* 0x00000008d604c211 */ /* 0x000fe400078208ff */
[----:B---3--:R-:W-:Y:S02]  /*110a0*/  @!P3 LEA.HI.X R3, R18, R12, R229, 0x1, P0 ;  /* 0x0000000c1203b211 */ /* 0x008fe400000f0ce5 */
        /* <DEDUP_REMOVED lines=13> */
.L_x_2412:
        /* <DEDUP_REMOVED lines=14> */
[----:B------:R-:W-:-:S13]  /*11260*/  R2UR UR5, R22 ;  /* 0x00000000160572ca */ /* 0x000fda00000e0000 */
        /* <DEDUP_REMOVED lines=41> */
.L_x_2421:
[----:B------:R-:W-:Y:S05]  /*11500*/  BSYNC B1 ;  /* 0x0000000000017941 */ /* 0x000fea0003800000 */
.L_x_2420:
[----:B------:R-:W-:Y:S01]  /*11510*/  R2UR UR12, R22 ;  /* 0x00000000160c72ca */ /* 0x000fe200000e0000 */
[----:B------:R-:W-:Y:S01]  /*11520*/  ULDC.64 UR10, c[0x0][0xae8] ;  /* 0x0002ba00000a7ab9 */ /* 0x000fe20000000a00 */
[----:B------:R-:W-:Y:S01]  /*11530*/  R2UR UR14, R217 ;  /* 0x00000000d90e72ca */ /* 0x000fe200000e0000 */
[----:B------:R-:W-:Y:S01]  /*11540*/  UIMAD UR5, UR8, UR10, URZ ;  /* 0x0000000a080572a4 */ /* 0x000fe2000f8e023f */
[----:B------:R-:W-:Y:S01]  /*11550*/  R2UR UR13, R218 ;  /* 0x00000000da0d72ca */ /* 0x000fe200000e0000 */
[----:B------:R-:W-:Y:S08]  /*11560*/  BSSY B1, `(.L_x_2422) ;  /* 0x000003e000017945 */ /* 0x000ff00003800000 */
[----:B------:R-:W-:-:S02]  /*11570*/  VIADD R6, R6, UR12 ;  /* 0x0000000c06067c36 */ /* 0x000fc40008000000 */
[----:B------:R-:W-:Y:S02]  /*11580*/  UIMAD.WIDE.U32 UR6, UR14, UR10, URZ ;  /* 0x0000000a0e0672a5 */ /* 0x000fe4000f8e003f */
[----:B------:R-:W-:Y:S01]  /*11590*/  UIMAD UR5, UR14, UR11, UR5 ;  /* 0x0000000b0e0572a4 */ /* 0x000fe2000f8e0205 */
[----:B0-----:R-:W-:Y:S02]  /*115a0*/  @P1 IMAD.HI.U32 R0, R6, R9, RZ ;  /* 0x0000000906001227 */ /* 0x001fe400078e00ff */
[----:B------:R-:W-:Y:S01]  /*115b0*/  ULDC.64 UR10, c[0x0][0xaf0] ;  /* 0x0002bc00000a7ab9 */ /* 0x000fe20000000a00 */
[----:B------:R-:W-:Y:S01]  /*115c0*/  UIADD3 UR7, UR7, UR5, URZ ;  /* 0x0000000507077290 */ /* 0x000fe2000fffe03f */
[----:B--2---:R-:W-:Y:S01]  /*115d0*/  IMAD.MOV.U32 R5, RZ, RZ, R6 ;  /* 0x000000ffff057224 */ /* 0x004fe200078e0006 */
[----:B------:R-:W-:Y:S01]  /*115e0*/  UIMAD UR5, UR9, UR10, URZ ;  /* 0x0000000a090572a4 */ /* 0x000fe2000f8e023f */
[----:B-1----:R-:W-:Y:S01]  /*115f0*/  @P1 SHF.R.U32.HI R5, RZ, R11, R0 ;  /* 0x0000000bff051219 */ /* 0x002fe20000011600 */
        /* <DEDUP_REMOVED lines=18> */
[----:B------:R-:W-:Y:S02]  /*11720*/  VIADD R6, R219, UR12 ;  /* 0x0000000cdb067c36 */ /* 0x000fe40008000000 */
        /* <DEDUP_REMOVED lines=33> */
.L_x_2423:
[----:B------:R-:W-:Y:S05]  /*11940*/  BSYNC B1 ;  /* 0x0000000000017941 */ /* 0x000fea0003800000 */
.L_x_2422:
        /* <DEDUP_REMOVED lines=22> */
.L_x_2425:
[----:B------:R-:W-:Y:S05]  /*11ab0*/  BSYNC B1 ;  /* 0x0000000000017941 */ /* 0x000fea0003800000 */
.L_x_2424:
        /* <DEDUP_REMOVED lines=22> */
.L_x_2427:
[----:B------:R-:W-:Y:S05]  /*11c20*/  BSYNC B1 ;  /* 0x0000000000017941 */ /* 0x000fea0003800000 */
.L_x_2426:
        /* <DEDUP_REMOVED lines=23> */
.L_x_2419:
[----:B------:R-:W-:Y:S05]  /*11da0*/  BSYNC B0 ;  /* 0x0000000000007941 */ /* 0x000fea0003800000 */
.L_x_2411:
[----:B------:R-:W-:Y:S02]  /*11db0*/  ULDC UR5, c[0x0][0xc38] ;  /* 0x00030e0000057ab9 */ /* 0x000fe40000000800 */
[----:B------:R-:W-:-:S06]  /*11dc0*/  UISETP.GE.AND UP0, UPT, UR4, UR5, UPT ;  /* 0x000000050400728c */ /* 0x000fcc000bf06270 */
[----:B------:R-:W-:-:S13]  /*11dd0*/  PLOP3.LUT P0, PT, PT, PT, UP0, 0x80, 0x0 ;  /* 0x000000000000781c */ /* 0x000fda0003f0f008 */
[----:B------:R-:W-:Y:S05]  /*11de0*/  @!P0 BRA `(.L_x_2428) ;  /* 0xfffffef000048947 */ /* 0x000fea000383ffff */
[----:B------:R-:W-:Y:S05]  /*11df0*/  EXIT ;  /* 0x000000000000794d */ /* 0x000fea0003800000 */
.L_x_2376:
[----:B------:R-:W-:-:S08]  /*11e00*/  NOP ;  /* 0x0000000000007918 */ /* 0x000fd00000000000 */
[----:B0-----:R-:W0:-:S00]  /*11e10*/  USETMAXREG.DEALLOC.CTAPOOL 0x18 ;  /* 0x00000018000079c8 */ /* 0x001e0000080e0500 */
[----:B0-----:R-:W-:-:S06]  /*11e20*/  LOP3.LUT R0, R0, 0x3, RZ, 0xc0, !PT ;  /* 0x0000000300007812 */ /* 0x001fcc00078ec0ff */
[----:B------:R-:W0:Y:S01]  /*11e30*/  S2UR UR6, SR_CTAID.X ;  /* 0x00000000000679c3 */ /* 0x000e220000002500 */
[----:B------:R-:W-:Y:S01]  /*11e40*/  IMAD.MOV.U32 R18, RZ, RZ, RZ ;  /* 0x000000ffff127224 */ /* 0x000fe200078e00ff */
[----:B------:R-:W1:Y:S02]  /*11e50*/  SHFL.IDX PT, R0, R0, RZ, 0x1f ;  /* 0x00001fff00007589 */ /* 0x000e6400000e0000 */
[----:B-1----:R-:W-:-:S04]  /*11e60*/  ISETP.NE.AND P0, PT, R0, RZ, PT ;  /* 0x000000ff0000720c */ /* 0x002fc80003f05270 */
[----:B------:R-:W0:Y:S01]  /*11e70*/  LDC R0, c[0x0][0xc38] ;  /* 0x00030e00ff007b82 */ /* 0x000e220000000800 */
[----:B------:R-:W-:-:S05]  /*11e80*/  P2R R2, PR, RZ, 0x1 ;  /* 0x00000001ff027803 */ /* 0x000fca0000000000 */
[----:B------:R1:W-:Y:S03]  /*11e90*/  STL [R1+0x20], R2 ;  /* 0x0000200201007387 */ /* 0x0003e60000100800 */
[----:B------:R-:W-:Y:S06]  /*11ea0*/  @P0 BAR.ARV 0x4, 0x180 ;  /* 0x0106000000000b1d */ /* 0x000fec0000002000 */
[----:B------:R1:W-:Y:S01]  /*11eb0*/  STL [R1+0x1c], RZ ;  /* 0x00001cff01007387 */ /* 0x0003e20000100800 */
[----:B0-----:R-:W-:Y:S01]  /*11ec0*/  ISETP.LE.AND P0, PT, R0, UR6, PT ;  /* 0x0000000600007c0c */ /* 0x001fe2000bf03270 */
[----:B------:R-:W-:-:S05]  /*11ed0*/  IMAD.MOV.U32 R0, RZ, RZ, 0x1 ;  /* 0x00000001ff007424 */ /* 0x000fca00078e00ff */
[----:B------:R1:W-:Y:S07]  /*11ee0*/  STL [R1+0x4], R0 ;  /* 0x0000040001007387 */ /* 0x0003ee0000100800 */
[----:B------:R-:W-:Y:S05]  /*11ef0*/  @P0 BRA `(.L_x_2429) ;  /* 0x0000005000500947 */ /* 0x000fea0003800000 */
[----:B------:R-:W0:Y:S01]  /*11f00*/  S2R R6, SR_TID.X ;  /* 0x0000000000067919 */ /* 0x000e220000002100 */
[----:B------:R-:W2:Y:S01]  /*11f10*/  S2UR UR5, SR_CgaCtaId ;  /* 0x00000000000579c3 */ /* 0x000ea20000008800 */
[----:B------:R-:W-:Y:S01]  /*11f20*/  UMOV UR4, 0x400 ;  /* 0x0000040000047882 */ /* 0x000fe20000000000 */
[----:B------:R-:W-:Y:S01]  /*11f30*/  IMAD.MOV.U32 R18, RZ, RZ, RZ ;  /* 0x000000ffff127224 */ /* 0x000fe200078e00ff */
[----:B------:R-:W-:Y:S01]  /*11f40*/  ULDC UR43, c[0x0][0xc] ;  /* 0x00000300002b7ab9 */ /* 0x000fe20000000800 */
[----:B------:R-:W-:Y:S01]  /*11f50*/  ULDC.64 UR38, c[0x0][0x198] ;  /* 0x0000660000267ab9 */ /* 0x000fe20000000a00 */
[----:B--2---:R-:W-:-:S06]  /*11f60*/  ULEA UR4, UR5, UR4, 0x18 ;  /* 0x0000000405047291 */ /* 0x004fcc000f8ec03f */
[----:B------:R-:W-:Y:S01]  /*11f70*/  IMAD.U32 R17, RZ, RZ, UR4 ;  /* 0x00000004ff117e24 */ /* 0x000fe2000f8e00ff */
[C---:B0-----:R-:W-:Y:S01]  /*11f80*/  LOP3.LUT R5, R6.reuse, 0x7f, RZ, 0xc0, !PT ;  /* 0x0000007f06057812 */ /* 0x041fe200078ec0ff */
[----:B-1----:R-:W-:-:S05]  /*11f90*/  IMAD.SHL.U32 R0, R6, 0x8, RZ ;  /* 0x0000000806007824 */ /* 0x002fca00078e00ff */
        /* <DEDUP_REMOVED lines=13> */
[----:B------:R1:W-:Y:S04]  /*12070*/  STL [R1+0x4], R2 ;  /* 0x0000040201007387 */ /* 0x0003e80000100800 */
[----:B------:R2:W-:Y:S01]  /*12080*/  STL [R1+0x1c], RZ ;  /* 0x00001cff01007387 */ /* 0x0005e20000100800 */
[----:B0-----:R-:W-:-:S02]  /*12090*/  LOP3.LUT R3, R0, 0x40, RZ, 0xfc, !PT ;  /* 0x0000004000037812 */ /* 0x001fc400078efcff */
[C---:B-1----:R-:W-:Y:S02]  /*120a0*/  LOP3.LUT R2, R0.reuse, 0x80, RZ, 0xfc, !PT ;  /* 0x0000008000027812 */ /* 0x042fe400078efcff */
[----:B--2---:R-:W-:-:S07]  /*120b0*/  LOP3.LUT R0, R0, 0xc0, RZ, 0xfc, !PT ;  /* 0x000000c000007812 */ /* 0x004fce00078efcff */
.L_x_2530:
        /* <DEDUP_REMOVED lines=14> */
[----:B01-3--:R-:W-:Y:S05]  /*121a0*/  @!P0 BRA `(.L_x_2430) ;  /* 0x0000000000208947 */ /* 0x00bfea0003800000 */
        /* <DEDUP_REMOVED lines=8> */
.L_x_2430:
[----:B------:R-:W-:Y:S01]  /*12230*/  ULDC UR9, c[0x0][0xc54] ;  /* 0x0003150000097ab9 */ /* 0x000fe20000000800 */
[----:B------:R-:W-:Y:S01]  /*12240*/  UMOV UR5, UR8 ;  /* 0x0000000800057c82 */ /* 0x000fe20008000000 */
[----:B------:R-:W-:-:S11]  /*12250*/  UISETP.NE.AND UP0, UPT, UR9, 0x1, UPT ;  /* 0x000000010900788c */ /* 0x000fd6000bf05270 */
[----:B------:R-:W-:Y:S02]  /*12260*/  @UP0 ULDC.64 UR10, c[0x0][0xc58] ;  /* 0x00031600000a0ab9 */ /* 0x000fe40000000a00 */
[----:B------:R-:W-:-:S04]  /*12270*/  UIMAD.WIDE.U32 UR6, UR8, UR10, URZ ;  /* 0x0000000a080672a5 */ /* 0x000fc8000f8e003f */
[----:B------:R-:W-:-:S04]  /*12280*/  @UP0 USHF.R.U32.HI UR5, URZ, UR11, UR7 ;  /* 0x0000000b3f050299 */ /* 0x000fc80008011607 */
[----:B------:R-:W-:-:S12]  /*12290*/  UIMAD UR6, UR5, UR9, URZ ;  /* 0x00000009050672a4 */ /* 0x000fd8000f8e023f */
.L_x_2431:
[----:B------:R-:W-:Y:S01]  /*122a0*/  ULOP3.LUT UR42, URZ, UR5, URZ, 0x33, !UPT ;  /* 0x000000053f2a7292 */ /* 0x000fe2000f8e333f */
[----:B------:R-:W-:Y:S01]  /*122b0*/  BSSY B7, `(.L_x_2432) ;  /* 0x00004bb000077945 */ /* 0x000fe20003800000 */
[----:B------:R-:W-:Y:S01]  /*122c0*/  ULDC UR7, c[0x0][0x448] ;  /* 0x0001120000077ab9 */ /* 0x000fe20000000800 */
[----:B------:R-:W-:Y:S01]  /*122d0*/  ULDC UR5, c[0x0][0xc3c] ;  /* 0x00030f0000057ab9 */ /* 0x000fe20000000800 */
[----:B------:R-:W-:Y:S02]  /*122e0*/  UISETP.NE.AND UP1, UPT, UR7, 0x1, UPT ;  /* 0x000000010700788c */ /* 0x000fe4000bf25270 */
[----:B------:R-:W-:Y:S01]  /*122f0*/  UIADD3 UR42, UR42, UR5, URZ ;  /* 0x000000052a2a7290 */ /* 0x000fe2000fffe03f */
[----:B------:R-:W-:Y:S01]  /*12300*/  ULDC.64 UR10, c[0x0][0x418] ;  /* 0x00010600000a7ab9 */ /* 0x000fe20000000a00 */
[----:B------:R-:W-:Y:S02]  /*12310*/  UIADD3 UR5, UR8, -UR6, URZ ;  /* 0x8000000608057290 */ /* 0x000fe4000fffe03f */
[----:B------:R-:W-:-:S02]  /*12320*/  UISETP.NE.U32.AND UP0, UPT, UR10, URZ, UPT ;  /* 0x0000003f0a00728c */ /* 0x000fc4000bf05070 */
[----:B------:R-:W-:Y:S02]  /*12330*/  USHF.L.U32 UR8, UR42, 0x7, URZ ;  /* 0x000000072a087899 */ /* 0x000fe4000800063f */
[----:B------:R-:W-:Y:S01]  /*12340*/  UISETP.NE.AND.EX UP0, UPT, UR11, URZ, UPT, UP0 ;  /* 0x0000003f0b00728c */ /* 0x000fe2000bf05300 */
[----:B------:R-:W-:Y:S01]  /*12350*/  ULDC UR7, c[0x0][0x288] ;  /* 0x0000a20000077ab9 */ /* 0x000fe20000000800 */
[----:B------:R-:W-:Y:S01]  /*12360*/  UIADD3 UR8, UR8, 0x7f, URZ ;  /* 0x0000007f08087890 */ /* 0x000fe2000fffe03f */
[----:B------:R-:W-:Y:S01]  /*12370*/  ULDC UR6, c[0x0][0x424] ;  /* 0x0001090000067ab9 */ /* 0x000fe20000000800 */
[----:B------:R-:W-:Y:S02]  /*12380*/  UIADD3 UR13, -UR7, 0x50, URZ ;  /* 0x00000050070d7890 */ /* 0x000fe4000fffe13f */
[----:B------:R-:W-:Y:S01]  /*12390*/  USEL UR9, UR6, 0x1, UP0 ;  /* 0x0000000106097887 */ /* 0x000fe20008000000 */
[----:B------:R-:W-:Y:S01]  /*123a0*/  @UP1 ULDC UR7, c[0x0][0x44c] ;  /* 0x0001130000071ab9 */ /* 0x000fe20000000800 */
[----:B------:R-:W-:Y:S01]  /*123b0*/  ULDC UR12, c[0x0][0x2f0] ;  /* 0x0000bc00000c7ab9 */ /* 0x000fe20000000800 */
[----:B------:R-:W-:Y:S01]  /*123c0*/  UIMAD.WIDE.U32 UR6, UR8, UR7, URZ ;  /* 0x00000007080672a5 */ /* 0x000fe2000f8e003f */
[----:B------:R-:W-:Y:S01]  /*123d0*/  @UP1 ULDC UR14, c[0x0][0x450] ;  /* 0x00011400000e1ab9 */ /* 0x000fe20000000800 */
[----:B------:R-:W-:-:S02]  /*123e0*/  UIMAD UR13, UR9, UR12, UR13 ;  /* 0x0000000c090d72a4 */ /* 0x000fc4000f8e020d */
[----:B------:R-:W-:Y:S02]  /*123f0*/  @UP1 USHF.R.U32.HI UR8, URZ, UR14, UR7 ;  /* 0x0000000e3f081299 */ /* 0x000fe40008011607 */
[----:B------:R-:W-:Y:S02]  /*12400*/  UIMAD UR6, UR9, UR12, 0x4f ;  /* 0x0000004f090674a4 */ /* 0x000fe4000f8e020c */
[----:B------:R-:W-:Y:S02]  /*12410*/  UIADD3 UR8, UR13, UR8, URZ ;  /* 0x000000080d087290 */ /* 0x000fe4000fffe03f */
[----:B------:R-:W-:Y:S02]  /*12420*/  UIMAD.WIDE UR6, UR6, 0x66666667, URZ ;  /* 0x66666667060678a5 */ /* 0x000fe4000f8e023f */
[----:B------:R-:W-:Y:S02]  /*12430*/  UIMAD.WIDE UR8, UR8, 0x66666667, URZ ;  /* 0x66666667080878a5 */ /* 0x000fe4000f8e023f */
[----:B------:R-:W-:-:S02]  /*12440*/  USHF.R.U32.HI UR12, URZ, 0x1f, UR7 ;  /* 0x0000001f3f0c7899 */ /* 0x000fc40008011607 */
[----:B------:R-:W-:Y:S01]  /*12450*/  USHF.R.U32.HI UR6, URZ, 0x1f, UR9 ;  /* 0x0000001f3f067899 */ /* 0x000fe20008011609 */
[----:B------:R-:W-:Y:S01]  /*12460*/  ULDC UR11, c[0x0][0xc48] ;  /* 0x00031200000b7ab9 */ /* 0x000fe20000000800 */
[----:B------:R-:W-:Y:S02]  /*12470*/  ULEA.HI.SX32 UR12, UR7, UR12, 0x1b ;  /* 0x0000000c070c7291 */ /* 0x000fe4000f8fda3f */
[----:B------:R-:W-:Y:S02]  /*12480*/  ULEA.HI.SX32 UR6, UR9, UR6, 0x1b ;  /* 0x0000000609067291 */ /* 0x000fe4000f8fda3f */
[----:B------:R-:W-:Y:S02]  /*12490*/  UISETP.NE.AND UP0, UPT, UR11, 0x1, UPT ;  /* 0x000000010b00788c */ /* 0x000fe4000bf05270 */
[----:B------:R-:W-:Y:S01]  /*124a0*/  UISETP.LT.AND UP1, UPT, UR12, UR6, UPT ;  /* 0x000000060c00728c */ /* 0x000fe2000bf21270 */
[----:B------:R-:W-:-:S03]  /*124b0*/  ULDC UR10, c[0x0][0xc54] ;  /* 0x00031500000a7ab9 */ /* 0x000fc60000000800 */
[----:B------:R-:W-:Y:S02]  /*124c0*/  USEL UR41, UR12, UR6, UP1 ;  /* 0x000000060c297287 */ /* 0x000fe40008800000 */
[----:B------:R-:W-:-:S03]  /*124d0*/  UIMAD UR10, UR4, UR10, UR5 ;  /* 0x0000000a040a72a4 */ /* 0x000fc6000f8e0205 */
[----:B------:R-:W-:Y:S01]  /*124e0*/  @UP0 ULDC UR4, c[0x0][0xc4c] ;  /* 0x0003130000040ab9 */ /* 0x000fe20000000800 */
[----:B------:R-:W-:Y:S01]  /*124f0*/  ISETP.LT.AND P0, PT, RZ, UR41, PT ;  /* 0x00000029ff007c0c */ /* 0x000fe2000bf01270 */
[----:B------:R-:W-:Y:S01]  /*12500*/  UIMAD.WIDE.U32 UR4, UR10, UR4, URZ ;  /* 0x000000040a0472a5 */ /* 0x000fe2000f8e003f */
[----:B------:R-:W-:Y:S01]  /*12510*/  @UP0 ULDC UR7, c[0x0][0xc50] ;  /* 0x0003140000070ab9 */ /* 0x000fe20000000800 */
[----:B------:R-:W-:Y:S02]  /*12520*/  UMOV UR40, UR10 ;  /* 0x0000000a00287c82 */ /* 0x000fe40008000000 */
[----:B------:R-:W-:-:S04]  /*12530*/  @UP0 USHF.R.U32.HI UR40, URZ, UR7, UR5 ;  /* 0x000000073f280299 */ /* 0x000fc80008011605 */
[----:B------:R-:W-:-:S04]  /*12540*/  UIADD3 UR36, -UR40, URZ, URZ ;  /* 0x0000003f28247290 */ /* 0x000fc8000fffe13f */
[----:B------:R-:W-:Y:S01]  /*12550*/  UIMAD UR36, UR11, UR36, UR10 ;  /* 0x000000240b2472a4 */ /* 0x000fe2000f8e020a */
[----:B------:R-:W-:Y:S11]  /*12560*/  @P0 BRA `(.L_x_2433) ;  /* 0x00000000004c0947 */ /* 0x000ff60003800000 */
        /* <DEDUP_REMOVED lines=19> */
.L_x_2433:
        /* <DEDUP_REMOVED lines=20> */
.L_x_2436:
[----:B------:R-:W-:Y:S05]  /*127e0*/  BSYNC B6 ;  /* 0x0000000000067941 */ /* 0x000fea0003800000 */
.L_x_2435:
        /* <DEDUP_REMOVED lines=20> */
.L_x_2439:
        /* <DEDUP_REMOVED lines=15> */
.L_x_2438:
[----:B------:R-:W-:Y:S05]  /*12a20*/  BSYNC B6 ;  /* 0x0000000000067941 */ /* 0x000fea0003800000 */
.L_x_2437:
        /* <DEDUP_REMOVED lines=13> */
[----:B------:R-:W1:Y:S03]  /*12b00*/  S2R R0, SR_TID.X ;  /* 0x0000000000007919 */ /* 0x000e660000002100 */
[----:B------:R-:W-:Y:S01]  /*12b10*/  VIADD R19, R19, 0xffffffff ;  /* 0xffffffff13137836 */ /* 0x000fe20000000000 */
[----:B0-----:R-:W0:Y:S02]  /*12b20*/  LDC.64 R2, c[0x0][0x418] ;  /* 0x00010600ff027b82 */ /* 0x001e240000000a00 */
[----:B0-----:R-:W-:Y:S02]  /*12b30*/  ISETP.NE.U32.AND P0, PT, R2, RZ, PT ;  /* 0x000000ff0200720c */ /* 0x001fe40003f05070 */
[----:B-1----:R-:W-:-:S02]  /*12b40*/  SHF.R.U32.HI R0, RZ, 0x5, R0 ;  /* 0x00000005ff007819 */ /* 0x002fc40000011600 */
[----:B------:R-:W-:Y:S02]  /*12b50*/  ISETP.NE.AND.EX P1, PT, R3, RZ, PT, P0 ;  /* 0x000000ff0300720c */ /* 0x000fe40003f25300 */
[----:B------:R-:W-:Y:S02]  /*12b60*/  LOP3.LUT R0, R0, 0x3, RZ, 0xc0, !PT ;  /* 0x0000000300007812 */ /* 0x000fe400078ec0ff */
[----:B------:R-:W-:Y:S02]  /*12b70*/  P2R R4, PR, RZ, 0x2 ;  /* 0x00000002ff047803 */ /* 0x000fe40000000000 */
[----:B--2---:R-:W-:Y:S01]  /*12b80*/  SHF.R.S32.HI R8, RZ, 0x1f, R7 ;  /* 0x0000001fff087819 */ /* 0x004fe20000011407 */
[----:B------:R0:W-:Y:S01]  /*12b90*/  STL [R1], R7 ;  /* 0x0000000701007387 */ /* 0x0001e20000100800 */
[----:B------:R-:W-:-:S03]  /*12ba0*/  SEL R16, R7, RZ, !P1 ;  /* 0x000000ff07107207 */ /* 0x000fc60004800000 */
[----:B------:R0:W-:Y:S04]  /*12bb0*/  STL [R1+0x10], R4 ;  /* 0x0000100401007387 */ /* 0x0001e80000100800 */
[----:B------:R0:W-:Y:S01]  /*12bc0*/  STL [R1+0x8], R8 ;  /* 0x0000080801007387 */ /* 0x0001e20000100800 */
[----:B------:R-:W-:Y:S05]  /*12bd0*/  BRA.DIV UR4, `(.L_x_2440) ;  /* 0x0000004a04b87947 */ /* 0x000fea000b800000 */
[----:B------:R1:W2:Y:S02]  /*12be0*/  SHFL.IDX PT, R14, R0, RZ, 0x1f ;  /* 0x00001fff000e7589 */ /* 0x0002a400000e0000 */
.L_x_2545:
        /* <DEDUP_REMOVED lines=8> */
.L_x_2548:
[----:B------:R-:W-:Y:S05]  /*12c70*/  @!P6 BRA `(.L_x_2441) ;  /* 0x00000004002ce947 */ /* 0x000fea0003800000 */
[----:B------:R-:W-:Y:S01]  /*12c80*/  IMAD.MOV.U32 R16, RZ, RZ, R7 ;  /* 0x000000ffff107224 */ /* 0x000fe200078e0007 */
[----:B------:R-:W-:Y:S06]  /*12c90*/  @!P1 BRA `(.L_x_2443) ;  /* 0x0000000000489947 */ /* 0x000fec0003800000 */
[----:B------:R-:W2:Y:S01]  /*12ca0*/  LDC R6, c[0x0][0x43c] ;  /* 0x00010f00ff067b82 */ /* 0x000ea20000000800 */
[----:B------:R-:W-:Y:S01]  /*12cb0*/  ULDC.64 UR4, c[0x0][0x428] ;  /* 0x00010a0000047ab9 */ /* 0x000fe20000000a00 */
[----:B------:R-:W-:Y:S01]  /*12cc0*/  ULDC.64 UR6, c[0x0][0x208] ;  /* 0x0000820000067ab9 */ /* 0x000fe20000000a00 */
[----:B--2---:R-:W-:-:S13]  /*12cd0*/  ISETP.NE.AND P0, PT, R6, 0x1, PT ;  /* 0x000000010600780c */ /* 0x004fda0003f05270 */
[----:B0-----:R-:W1:Y:S02]  /*12ce0*/  @P0 LDC.64 R4, c[0x0][0x440] ;  /* 0x00011000ff040b82 */ /* 0x001e640000000a00 */
[----:B-1----:R-:W-:-:S04]  /*12cf0*/  @P0 IMAD.HI.U32 R0, R19, R4, RZ ;  /* 0x0000000413000227 */ /* 0x002fc800078e00ff */
[----:B------:R-:W-:Y:S01]  /*12d00*/  IMAD.MOV.U32 R4, RZ, RZ, R19 ;  /* 0x000000ffff047224 */ /* 0x000fe200078e0013 */
[----:B------:R-:W-:-:S04]  /*12d10*/  @P0 SHF.R.U32.HI R4, RZ, R5, R0 ;  /* 0x00000005ff040219 */ /* 0x000fc80000011600 */
[--C-:B------:R-:W-:Y:S01]  /*12d20*/  SHF.R.S32.HI R5, RZ, 0x1f, R4.reuse ;  /* 0x0000001fff057819 */ /* 0x100fe20000011404 */
[----:B------:R-:W-:-:S04]  /*12d30*/  IMAD.MOV R0, RZ, RZ, -R4 ;  /* 0x000000ffff007224 */ /* 0x000fc800078e0a04 */
[----:B------:R-:W-:Y:S02]  /*12d40*/  IMAD R19, R6, R0, R19 ;  /* 0x0000000006137224 */ /* 0x000fe400078e0213 */
[----:B------:R-:W-:Y:S02]  /*12d50*/  IMAD R0, R8, UR4, RZ ;  /* 0x0000000408007c24 */ /* 0x000fe4000f8e02ff */
[----:B------:R-:W-:-:S04]  /*12d60*/  IMAD.WIDE.U32 R4, R7, UR4, R4 ;  /* 0x0000000407047c25 */ /* 0x000fc8000f8e0004 */
[----:B------:R-:W-:Y:S01]  /*12d70*/  IMAD R0, R7, UR5, R0 ;  /* 0x0000000507007c24 */ /* 0x000fe2000f8e0200 */
[----:B------:R-:W-:-:S03]  /*12d80*/  LEA R2, P0, R4, R2, 0x2 ;  /* 0x0000000204027211 */ /* 0x000fc600078010ff */
[----:B------:R-:W-:-:S05]  /*12d90*/  IMAD.IADD R0, R5, 0x1, R0 ;  /* 0x0000000105007824 */ /* 0x000fca00078e0200 */
[----:B------:R-:W-:-:S05]  /*12da0*/  LEA.HI.X R3, R4, R3, R0, 0x2, P0 ;  /* 0x0000000304037211 */ /* 0x000fca00000f1400 */
[----:B------:R2:W5:Y:S02]  /*12db0*/  LDG.E R16, desc[UR6][R2.64] ;  /* 0x0000000602107981 */ /* 0x000564000c1e1900 */
.L_x_2443:
[----:B--2---:R-:W2:Y:S01]  /*12dc0*/  LDL R2, [R1+0x4] ;  /* 0x0000040001027983 */ /* 0x004ea20000100800 */
[----:B-1----:R-:W-:Y:S01]  /*12dd0*/  IMAD R0, R18, 0x8, R17 ;  /* 0x0000000812007824 */ /* 0x002fe200078e0211 */
[----:B--2---:R-:W-:-:S04]  /*12de0*/  SHF.L.U32 R2, R2, 0x1f, RZ ;  /* 0x0000001f02027819 */ /* 0x004fc800000006ff */
[----:B------:R-:W1:Y:S02]  /*12df0*/  SYNCS.PHASECHK.TRANS64.TRYWAIT P0, [R0+URZ+0x38840], R2 ;  /* 0x03884002000075a7 */ /* 0x000e64000800017f */
[----:B-1----:R-:W-:Y:S05]  /*12e00*/  @!P0 BRA `(.L_x_2444) ;  /* 0x00000048006c8947 */ /* 0x002fea0003800000 */
.L_x_2549:
[----:B------:R-:W2:Y:S02]  /*12e10*/  S2R R3, SR_TID.X ;  /* 0x0000000000037919 */ /* 0x000ea40000002100 */
[----:B--2---:R-:W-:-:S04]  /*12e20*/  LOP3.LUT R3, R3, 0x7f, RZ, 0xc0, !PT ;  /* 0x0000007f03037812 */ /* 0x004fc800078ec0ff */
[----:B------:R-:W-:-:S13]  /*12e30*/  ISETP.NE.AND P0, PT, R3, RZ, PT ;  /* 0x000000ff0300720c */ /* 0x000fda0003f05270 */
[----:B------:R-:W-:Y:S05]  /*12e40*/  @P0 BRA `(.L_x_2445) ;  /* 0x00000000001c0947 */ /* 0x000fea0003800000 */
[----:B------:R-:W2:Y:S01]  /*12e50*/  S2R R3, SR_TID.X ;  /* 0x0000000000037919 */ /* 0x000ea20000002100 */
[----:B-1----:R-:W-:-:S04]  /*12e60*/  IMAD.MOV.U32 R2, RZ, RZ, 0xa000 ;  /* 0x0000a000ff027424 */ /* 0x002fc800078e00ff */
[----:B------:R3:W-:Y:S01]  /*12e70*/  SYNCS.ARRIVE.TRANS64 RZ, [R0+URZ+0x38830], R2 ;  /* 0x0388300200ff79a7 */ /* 0x0007e2000800003f */
[----:B--2---:R-:W-:-:S04]  /*12e80*/  LOP3.LUT R3, R3, 0x1f, RZ, 0xc0, !PT ;  /* 0x0000001f03037812 */ /* 0x004fc800078ec0ff */
[----:B------:R-:W-:-:S13]  /*12e90*/  ISETP.NE.AND P0, PT, R3, RZ, PT ;  /* 0x000000ff0300720c */ /* 0x000fda0003f05270 */
[----:B---3--:R-:W-:Y:S05]  /*12ea0*/  @!P0 BRA `(.L_x_2445) ;  /* 0x0000000000048947 */ /* 0x008fea0003800000 */
[----:B------:R-:W-:Y:S01]  /*12eb0*/  BPT.TRAP 0x1 ;  /* 0x000000040000795c */ /* 0x000fe20000300000 */
.L_x_2445:
[----:B------:R-:W-:Y:S01]  /*12ec0*/  R2UR UR33, R0 ;  /* 0x00000000002172ca */ /* 0x000fe200000e0000 */
[----:B-1----:R-:W-:Y:S01]  /*12ed0*/  IMAD R0, R18, 0xa000, R17 ;  /* 0x0000a00012007824 */ /* 0x002fe200078e0211 */
[----:B------:R-:W-:Y:S01]  /*12ee0*/  R2UR UR35, R19 ;  /* 0x00000000132372ca */ /* 0x000fe200000e0000 */
[----:B------:R-:W-:Y:S01]  /*12ef0*/  UIADD3 UR4, UP0, UR38, 0x370, URZ ;  /* 0x0000037026047890 */ /* 0x000fe2000ff1e03f */
[----:B-----5:R-:W-:Y:S01]  /*12f00*/  R2UR UR37, R16 ;  /* 0x00000000102572ca */ /* 0x020fe200000e0000 */
[----:B------:R-:W-:Y:S01]  /*12f10*/  UMOV UR6, 0x0 ;  /* 0x0000000000067882 */ /* 0x000fe20000000000 */
[----:B------:R-:W-:Y:S01]  /*12f20*/  R2UR UR8, R0 ;  /* 0x00000000000872ca */ /* 0x000fe200000e0000 */
[----:B------:R-:W-:Y:S01]  /*12f30*/  UIADD3.X UR5, URZ, UR39, URZ, UP0, !UPT ;  /* 0x000000273f057290 */ /* 0x000fe200087fe43f */
[----:B------:R-:W-:Y:S01]  /*12f40*/  PLOP3.LUT P0, PT, PT, PT, PT, 0x80, 0x0 ;  /* 0x000000000000781c */ /* 0x000fe20003f0f070 */
[----:B------:R-:W-:Y:S01]  /*12f50*/  UMOV UR7, 0x14f00000 ;  /* 0x14f0000000077882 */ /* 0x000fe20000000000 */
[----:B------:R-:W-:Y:S01]  /*12f60*/  UMOV UR34, URZ ;  /* 0x0000003f00227c82 */ /* 0x000fe20008000000 */
[----:B------:R-:W-:Y:S01]  /*12f70*/  UMOV UR26, 0x40 ;  /* 0x00000040001a7882 */ /* 0x000fe20000000000 */
[----:B------:R-:W-:Y:S01]  /*12f80*/  P2R R0, PR, RZ, 0x1 ;  /* 0x00000001ff007803 */ /* 0x000fe20000000000 */
[----:B------:R-:W-:-:S02]  /*12f90*/  UIADD3 UR33, UR33, 0x38830, URZ ;  /* 0x0003883021217890 */ /* 0x000fc4000fffe03f */
[----:B------:R-:W-:Y:S01]  /*12fa0*/  UIMAD UR35, UR35, 0x50, URZ ;  /* 0x00000050232378a4 */ /* 0x000fe2000f8e023f */
[----:B------:R-:W-:Y:S01]  /*12fb0*/  UMOV UR28, UR36 ;  /* 0x00000024001c7c82 */ /* 0x000fe20008000000 */
[----:B------:R-:W-:Y:S02]  /*12fc0*/  UMOV UR29, UR37 ;  /* 0x00000025001d7c82 */ /* 0x000fe40008000000 */
[----:B------:R-:W-:Y:S01]  /*12fd0*/  UIADD3 UR32, UR8, 0x24400, URZ ;  /* 0x0002440008207890 */ /* 0x000fe2000fffe03f */
[----:B------:R2:W-:Y:S01]  /*12fe0*/  STL [R1+0xc], R0 ;  /* 0x00000c0001007387 */ /* 0x0005e20000100800 */
[----:B------:R-:W-:Y:S02]  /*12ff0*/  UIADD3 UR24, UR8, 0x26c00, URZ ;  /* 0x00026c0008187890 */ /* 0x000fe4000fffe03f */
[----:B------:R-:W-:Y:S02]  /*13000*/  UIADD3 UR16, UR8, 0x29400, URZ ;  /* 0x0002940008107890 */ /* 0x000fe4000fffe03f */
[----:B------:R-:W-:Y:S01]  /*13010*/  UIADD3 UR8, UR8, 0x2bc00, URZ ;  /* 0x0002bc0008087890 */ /* 0x000fe2000fffe03f */
[----:B------:R-:W-:Y:S01]  /*13020*/  UMOV UR25, UR33 ;  /* 0x0000002100197c82 */ /* 0x000fe20008000000 */
[----:B------:R-:W-:Y:S01]  /*13030*/  UMOV UR27, UR35 ;  /* 0x00000023001b7c82 */ /* 0x000fe20008000000 */
[----:B------:R-:W-:Y:S01]  /*13040*/  UMOV UR18, 0x80 ;  /* 0x0000008000127882 */ /* 0x000fe20000000000 */
[----:B------:R-:W-:Y:S01]  /*13050*/  UMOV UR20, UR36 ;  /* 0x0000002400147c82 */ /* 0x000fe20008000000 */
[----:B------:R2:W-:Y:S01]  /*13060*/  UTMALDG.4D [UR32], [UR4], desc[UR6] ;  /* 0x00000620040075b4 */ /* 0x0005e20008019000 */
[----:B------:R-:W-:Y:S01]  /*13070*/  UMOV UR21, UR37 ;  /* 0x0000002500157c82 */ /* 0x000fe20008000000 */
[----:B------:R-:W-:Y:S01]  /*13080*/  UMOV UR17, UR33 ;  /* 0x0000002100117c82 */ /* 0x000fe20008000000 */
[----:B------:R-:W-:Y:S01]  /*13090*/  UMOV UR19, UR35 ;  /* 0x0000002300137c82 */ /* 0x000fe20008000000 */
[----:B------:R-:W-:Y:S01]  /*130a0*/  UMOV UR10, 0xc0 ;  /* 0x000000c0000a7882 */ /* 0x000fe20000000000 */
[----:B------:R-:W-:Y:S01]  /*130b0*/  UMOV UR12, UR36 ;  /* 0x00000024000c7c82 */ /* 0x000fe20008000000 */
[----:B------:R-:W-:Y:S01]  /*130c0*/  UMOV UR13, UR37 ;  /* 0x00000025000d7c82 */ /* 0x000fe20008000000 */
[----:B------:R-:W-:Y:S01]  /*130d0*/  UMOV UR9, UR33 ;  /* 0x0000002100097c82 */ /* 0x000fe20008000000 */
[----:B------:R2:W-:Y:S01]  /*130e0*/  UTMALDG.4D [UR24], [UR4], desc[UR6] ;  /* 0x00000618040075b4 */ /* 0x0005e20008019000 */
[----:B------:R-:W-:Y:S01]  /*130f0*/  UMOV UR11, UR35 ;  /* 0x00000023000b7c82 */ /* 0x000fe20008000000 */
[----:B------:R2:W-:Y:S01]  /*13100*/  UTMALDG.4D [UR16], [UR4], desc[UR6] ;  /* 0x00000610040075b4 */ /* 0x0005e20008019000 */
[----:B------:R2:W-:Y:S02]  /*13110*/  UTMALDG.4D [UR8], [UR4], desc[UR6] ;  /* 0x00000608040075b4 */ /* 0x0005e40008019000 */
[----:B--2---:R-:W-:Y:S01]  /*13120*/  NOP ;  /* 0x0000000000007918 */ /* 0x004fe20000000000 */
.L_x_2441:
[----:B-1----:R-:W-:Y:S01]  /*13130*/  VIADD R0, R17, 0x14400 ;  /* 0x0001440011007836 */ /* 0x002fe20000000000 */
        /* <DEDUP_REMOVED lines=21> */
.L_x_2447:
[----:B------:R-:W-:Y:S05]  /*13290*/  BSYNC B6 ;  /* 0x0000000000067941 */ /* 0x000fea0003800000 */
.L_x_2446:
[----:B0-----:R-:W0:Y:S01]  /*132a0*/  LDC R7, c[0x0][0x448] ;  /* 0x00011200ff077b82 */ /* 0x001e220000000800 */
[----:B------:R-:W1:Y:S01]  /*132b0*/  S2R R0, SR_TID.X ;  /* 0x0000000000007919 */ /* 0x000e620000002100 */
[----:B------:R-:W-:Y:S01]  /*132c0*/  USHF.R.S32.HI UR4, URZ, 0x1f, UR36 ;  /* 0x0000001f3f047899 */ /* 0x000fe20008011424 */
[----:B------:R-:W-:Y:S01]  /*132d0*/  ULDC.64 UR8, c[0x0][0x2d8] ;  /* 0x0000b60000087ab9 */ /* 0x000fe20000000a00 */
[----:B------:R-:W2:Y:S02]  /*132e0*/  S2R R2, SR_TID.X ;  /* 0x0000000000027919 */ /* 0x000ea40000002100 */
[----:B------:R-:W-:Y:S02]  /*132f0*/  UIMAD UR6, UR4, UR8, URZ ;  /* 0x00000008040672a4 */ /* 0x000fe4000f8e023f */
[----:B------:R-:W-:Y:S01]  /*13300*/  UIMAD.WIDE.U32 UR4, UR36, UR8, URZ ;  /* 0x00000008240472a5 */ /* 0x000fe2000f8e003f */
[----:B------:R-:W3:Y:S01]  /*13310*/  S2R R10, SR_TID.X ;  /* 0x00000000000a7919 */ /* 0x000ee20000002100 */
[----:B------:R-:W-:-:S02]  /*13320*/  UIMAD UR6, UR36, UR9, UR6 ;  /* 0x00000009240672a4 */ /* 0x000fc4000f8e0206 */
[----:B------:R-:W-:Y:S01]  /*13330*/  USHF.R.S32.HI UR7, URZ, 0x1f, UR40 ;  /* 0x0000001f3f077899 */ /* 0x000fe20008011428 */
[----:B------:R-:W4:Y:S01]  /*13340*/  S2R R8, SR_TID.X ;  /* 0x0000000000087919 */ /* 0x000f220000002100 */
[----:B------:R-:W-:Y:S01]  /*13350*/  UIADD3 UR5, UR5, UR6, URZ ;  /* 0x0000000605057290 */ /* 0x000fe2000fffe03f */
[----:B------:R-:W-:-:S03]  /*13360*/  ULDC.64 UR8, c[0x0][0x2e0] ;  /* 0x0000b80000087ab9 */ /* 0x000fc60000000a00 */
[----:B------:R-:W-:Y:S02]  /*13370*/  UIMAD.WIDE.U32 UR4, UR40, UR8, UR4 ;  /* 0x00000008280472a5 */ /* 0x000fe4000f8e0004 */
[----:B------:R-:W-:Y:S01]  /*13380*/  UIMAD UR6, UR7, UR8, URZ ;  /* 0x00000008070672a4 */ /* 0x000fe2000f8e023f */
[----:B0-----:R-:W-:-:S03]  /*13390*/  ISETP.NE.AND P0, PT, R7, 0x1, PT ;  /* 0x000000010700780c */ /* 0x001fc60003f05270 */
[----:B------:R-:W-:Y:S01]  /*133a0*/  UIMAD UR6, UR40, UR9, UR6 ;  /* 0x00000009280672a4 */ /* 0x000fe2000f8e0206 */
[----:B------:R-:W-:-:S03]  /*133b0*/  IMAD.U32 R5, RZ, RZ, UR5 ;  /* 0x00000005ff057e24 */ /* 0x000fc6000f8e00ff */
[----:B------:R-:W-:Y:S01]  /*133c0*/  UIADD3 UR6, UR5, UR6, URZ ;  /* 0x0000000605067290 */ /* 0x000fe2000fffe03f */
[----:B-1----:R-:W-:-:S05]  /*133d0*/  IMAD.SHL.U32 R4, R0, 0x10, RZ ;  /* 0x0000001000047824 */ /* 0x002fca00078e00ff */
[----:B------:R-:W0:Y:S01]  /*133e0*/  @P0 LDC R3, c[0x0][0x44c] ;  /* 0x00011300ff030b82 */ /* 0x000e220000000800 */
[----:B--2---:R-:W-:Y:S01]  /*133f0*/  LOP3.LUT R2, R2, 0x7f, RZ, 0xc0, !PT ;  /* 0x0000007f02027812 */ /* 0x004fe200078ec0ff */
[----:B---3--:R-:W-:-:S03]  /*13400*/  IMAD.SHL.U32 R10, R10, 0x8, RZ ;  /* 0x000000080a0a7824 */ /* 0x008fc600078e00ff */
[----:B------:R-:W-:-:S03]  /*13410*/  SHF.R.U32.HI R2, RZ, 0x3, R2 ;  /* 0x00000003ff027819 */ /* 0x000fc60000011602 */
[----:B------:R-:W1:Y:S01]  /*13420*/  @P0 LDC R0, c[0x0][0x450] ;  /* 0x00011400ff000b82 */ /* 0x000e620000000800 */
[----:B------:R-:W-:Y:S01]  /*13430*/  LOP3.LUT R4, R2, 0x70, R4, 0xf8, !PT ;  /* 0x0000007002047812 */ /* 0x000fe200078ef804 */
[----:B------:R-:W-:Y:S01]  /*13440*/  IMAD.U32 R2, RZ, RZ, UR42 ;  /* 0x0000002aff027e24 */ /* 0x000fe2000f8e00ff */
[----:B------:R-:W-:Y:S01]  /*13450*/  LOP3.LUT R10, R10, 0x38, RZ, 0xc0, !PT ;  /* 0x000000380a0a7812 */ /* 0x000fe200078ec0ff */
[----:B----4-:R-:W-:Y:S02]  /*13460*/  IMAD.SHL.U32 R9, R8, 0x8, RZ ;  /* 0x0000000808097824 */ /* 0x010fe400078e00ff */
[----:B------:R-:W-:Y:S01]  /*13470*/  IMAD R2, R2, 0x80, R4 ;  /* 0x0000008002027824 */ /* 0x000fe200078e0204 */
[C---:B------:R-:W-:Y:S01]  /*13480*/  LOP3.LUT R12, R10.reuse, 0x40, RZ, 0xfc, !PT ;  /* 0x000000400a0c7812 */ /* 0x040fe200078efcff */
[----:B------:R-:W-:Y:S01]  /*13490*/  IMAD.U32 R4, RZ, RZ, UR4 ;  /* 0x00000004ff047e24 */ /* 0x000fe2000f8e00ff */
[----:B------:R-:W-:Y:S01]  /*134a0*/  ULDC.64 UR4, c[0x0][0x2d0] ;  /* 0x0000b40000047ab9 */ /* 0x000fe20000000a00 */
[----:B------:R-:W-:Y:S01]  /*134b0*/  IMAD.MOV.U32 R6, RZ, RZ, R2 ;  /* 0x000000ffff067224 */ /* 0x000fe200078e0002 */
[----:B------:R-:W-:-:S02]  /*134c0*/  LOP3.LUT R11, R10, 0x80, RZ, 0xfc, !PT ;  /* 0x000000800a0b7812 */ /* 0x000fc400078efcff */
        /* <DEDUP_REMOVED lines=23> */
[----:B------:R-:W-:Y:S02]  /*13640*/  LOP3.LUT R10, R8, 0x7f, RZ, 0xc0, !PT ;  /* 0x0000007f080a7812 */ /* 0x000fe400078ec0ff */
[----:B------:R0:W5:Y:S01]  /*13650*/  LDL R8, [R1+0x14] ;  /* 0x0000140001087983 */ /* 0x0001620000100800 */
[----:B------:R-:W-:Y:S02]  /*13660*/  LEA.HI.X R3, R2, UR5, R3, 0x1, P0 ;  /* 0x0000000502037c11 */ /* 0x000fe400080f0c03 */
[----:B------:R-:W-:-:S02]  /*13670*/  ISETP.GE.AND P0, PT, R9, UR4, PT ;  /* 0x0000000409007c0c */ /* 0x000fc4000bf06270 */
[----:B------:R-:W-:Y:S02]  /*13680*/  ISETP.GE.AND P1, PT, R12, UR4, PT ;  /* 0x000000040c007c0c */ /* 0x000fe4000bf26270 */
[----:B------:R-:W-:Y:S01]  /*13690*/  ISETP.GE.AND P2, PT, R11, UR4, PT ;  /* 0x000000040b007c0c */ /* 0x000fe2000bf46270 */
[----:B------:R-:W-:Y:S01]  /*136a0*/  UMOV UR4, 0xffffffff ;  /* 0xffffffff00047882 */ /* 0x000fe20000000000 */
[----:B------:R-:W-:Y:S02]  /*136b0*/  SHF.R.U32.HI R10, RZ, 0x3, R10 ;  /* 0x00000003ff0a7819 */ /* 0x000fe4000001160a */
[----:B0-----:R-:W-:Y:S09]  /*136c0*/  BRA.DIV UR4, `(.L_x_2448) ;  /* 0x0000004204507947 */ /* 0x001ff2000b800000 */
[----:B------:R-:W0:Y:S01]  /*136d0*/  SHFL.IDX PT, R6, R4, RZ, 0x181f ;  /* 0x00181fff04067589 */ /* 0x000e2200000e0000 */
[----:B------:R-:W-:Y:S01]  /*136e0*/  IMAD.U32 R0, RZ, RZ, UR42 ;  /* 0x0000002aff007e24 */ /* 0x000fe2000f8e00ff */
[----:B------:R-:W-:Y:S01]  /*136f0*/  ULDC UR4, c[0x0][0x288] ;  /* 0x0000a20000047ab9 */ /* 0x000fe20000000800 */
[----:B------:R-:W-:Y:S01]  /*13700*/  ULDC.64 UR6, c[0x0][0x208] ;  /* 0x0000820000067ab9 */ /* 0x000fe20000000a00 */
[----:B------:R-:W1:Y:S01]  /*13710*/  SHFL.IDX PT, R5, R3, RZ, 0x181f ;  /* 0x00181fff03057589 */ /* 0x000e6200000e0000 */
[----:B------:R-:W-:Y:S02]  /*13720*/  IMAD R2, R7, UR4, RZ ;  /* 0x0000000407027c24 */ /* 0x000fe4000f8e02ff */
[----:B------:R-:W-:-:S05]  /*13730*/  IMAD R0, R0, 0x80, R10 ;  /* 0x0000008000007824 */ /* 0x000fca00078e020a */
[----:B------:R-:W-:-:S13]  /*13740*/  ISETP.GE.AND P4, PT, R0, R2, PT ;  /* 0x000000020000720c */ /* 0x000fda0003f86270 */
[----:B0-----:R-:W-:-:S05]  /*13750*/  @!P4 LEA R6, P5, R9, R6, 0x1 ;  /* 0x000000060906c211 */ /* 0x001fca00078a08ff */
[----:B-1----:R-:W-:-:S04]  /*13760*/  @!P4 IMAD.X R5, RZ, RZ, R5, P5 ;  /* 0x000000ffff05c224 */ /* 0x002fc800028e0605 */
[----:B------:R-:W-:Y:S02]  /*13770*/  @!P4 IMAD.MOV.U32 R7, RZ, RZ, R5 ;  /* 0x000000ffff07c224 */ /* 0x000fe400078e0005 */
[----:B------:R-:W-:-:S03]  /*13780*/  VIADD R5, R0, 0x10 ;  /* 0x0000001000057836 */ /* 0x000fc60000000000 */
        /* <DEDUP_REMOVED lines=72> */
.L_x_2566:
        /* <DEDUP_REMOVED lines=14> */
.L_x_2450:
[----:B------:R-:W-:Y:S05]  /*13cf0*/  BSYNC B0 ;  /* 0x0000000000007941 */ /* 0x000fea0003800000 */
.L_x_2449:
[----:B------:R-:W-:Y:S01]  /*13d00*/  NOP ;  /* 0x0000000000007918 */ /* 0x000fe20000000000 */
[----:B------:R-:W-:Y:S01]  /*13d10*/  PLOP3.LUT P0, PT, PT, PT, PT, 0x80, 0x0 ;  /* 0x000000000000781c */ /* 0x000fe20003f0f070 */
[----:B0-----:R-:W-:-:S12]  /*13d20*/  VIADD R6, R17, 0x38800 ;  /* 0x0003880011067836 */ /* 0x001fd80000000000 */
.L_x_2451:
[----:B------:R-:W-:Y:S02]  /*13d30*/  PLOP3.LUT P1, PT, P1, P0, PT, 0xa2, 0x0 ;  /* 0x000000000000781c */ /* 0x000fe40000f21472 */
[----:B------:R-:W-:-:S08]  /*13d40*/  @P0 R2UR P1, UR4, R17 ;  /* 0x00000000110402ca */ /* 0x000fd00000020000 */
[----:B------:R-:W-:-:S05]  /*13d50*/  @P0 PLOP3.LUT P0, PT, P1, PT, PT, 0x80, 0x0 ;  /* 0x000000000000081c */ /* 0x000fca0000f0f070 */
[----:B------:R-:W-:Y:S01]  /*13d60*/  @!P1 SYNCS.ARRIVE.TRANS64.RED.A0T1 RZ, [UR4+0x38800], RZ ;  /* 0x038800ffffff99a7 */ /* 0x000fe20008200404 */
[----:B------:R-:W-:Y:S07]  /*13d70*/  @!P1 ARRIVES.LDGSTSBAR.64.TRANSCNT [UR4+0x38800] ;  /* 0x03880000ff0099b0 */ /* 0x000fee0008000a84 */
[----:B------:R-:W-:Y:S05]  /*13d80*/  @P0 BRA.U.ANY `(.L_x_2451) ;  /* 0xfffffffd00e80947 */ /* 0x000fea000393ffff */
[----:B---3--:R-:W3:Y:S02]  /*13d90*/  LDL.LU R2, [R1+0x1c] ;  /* 0x00001c0001027983 */ /* 0x008ee40000300800 */
        /* <DEDUP_REMOVED lines=10> */
[----:B0--3--:R-:W-:Y:S05]  /*13e40*/  @!P0 BRA `(.L_x_2453) ;  /* 0x0000004400548947 */ /* 0x009fea0003800000 */
.L_x_2567:
[----:B------:R-:W-:Y:S05]  /*13e50*/  BSYNC B0 ;  /* 0x0000000000007941 */ /* 0x000fea0003800000 */
.L_x_2452:
[----:B------:R-:W-:-:S06]  /*13e60*/  UISETP.GE.AND UP0, UPT, UR41, 0x2, UPT ;  /* 0x000000022900788c */ /* 0x000fcc000bf06270 */
[----:B------:R-:W-:-:S13]  /*13e70*/  PLOP3.LUT P0, PT, PT, PT, UP0, 0x80, 0x0 ;  /* 0x000000000000781c */ /* 0x000fda0003f0f008 */
[----:B------:R-:W-:Y:S05]  /*13e80*/  @!P0 BRA `(.L_x_2454) ;  /* 0x0000002800288947 */ /* 0x000fea0003800000 */
[----:B------:R-:W-:Y:S02]  /*13e90*/  ULOP3.LUT UR4, UR41, 0x1, URZ, 0xc0, !UPT ;  /* 0x0000000129047892 */ /* 0x000fe4000f8ec03f */
[----:B------:R-:W-:Y:S02]  /*13ea0*/  IMAD.U32 R7, RZ, RZ, UR41 ;  /* 0x00000029ff077e24 */ /* 0x000fe4000f8e00ff */
[----:B------:R-:W-:Y:S02]  /*13eb0*/  UISETP.NE.U32.AND UP0, UPT, UR4, 0x1, UPT ;  /* 0x000000010400788c */ /* 0x000fe4000bf05070 */
[----:B------:R-:W-:-:S04]  /*13ec0*/  VIADD R7, R7, 0xfffffffe ;  /* 0xfffffffe07077836 */ /* 0x000fc80000000000 */
[----:B0-----:R-:W-:Y:S01]  /*13ed0*/  IMAD.MOV.U32 R0, RZ, RZ, R7 ;  /* 0x000000ffff007224 */ /* 0x001fe200078e0007 */
[----:B------:R-:W-:-:S13]  /*13ee0*/  PLOP3.LUT P0, PT, PT, PT, UP0, 0x80, 0x0 ;  /* 0x000000000000781c */ /* 0x000fda0003f0f008 */
[----:B------:R-:W-:Y:S05]  /*13ef0*/  @!P0 BRA `(.L_x_2455) ;  /* 0x0000000c00588947 */ /* 0x000fea0003800000 */
[----:B--2---:R-:W2:Y:S04]  /*13f00*/  LDL R3, [R1+0xc] ;  /* 0x00000c0001037983 */ /* 0x004ea80000100800 */
[----:B------:R-:W3:Y:S01]  /*13f10*/  LDL R2, [R1+0x4] ;  /* 0x0000040001027983 */ /* 0x000ee20000100800 */
        /* <DEDUP_REMOVED lines=9> */
[----:B------:R-:W-:Y:S02]  /*13fb0*/  IMAD.MOV.U32 R4, RZ, RZ, R16 ;  /* 0x000000ffff047224 */ /* 0x000fe400078e0010 */
[----:B------:R-:W-:Y:S01]  /*13fc0*/  IMAD.MOV.U32 R8, RZ, RZ, R7 ;  /* 0x000000ffff087224 */ /* 0x000fe200078e0007 */
[----:B--2---:R-:W-:-:S13]  /*13fd0*/  ISETP.NE.AND P1, PT, R2, RZ, PT ;  /* 0x000000ff0200720c */ /* 0x004fda0003f25270 */
[----:B------:R-:W-:Y:S05]  /*13fe0*/  @!P1 BRA `(.L_x_2458) ;  /* 0x0000000000549947 */ /* 0x000fea0003800000 */
[----:B------:R-:W2:Y:S01]  /*13ff0*/  LDL R10, [R1+0x8] ;  /* 0x00000800010a7983 */ /* 0x000ea20000100800 */
[----:B-1----:R-:W0:Y:S03]  /*14000*/  LDC R5, c[0x0][0x43c] ;  /* 0x00010f00ff057b82 */ /* 0x002e260000000800 */
[----:B------:R-:W3:Y:S01]  /*14010*/  LDL R11, [R1] ;  /* 0x00000000010b7983 */ /* 0x000ee20000100800 */
[----:B------:R-:W-:Y:S01]  /*14020*/  IMAD.MOV.U32 R4, RZ, RZ, R7 ;  /* 0x000000ffff047224 */ /* 0x000fe200078e0007 */
[----:B------:R-:W-:Y:S01]  /*14030*/  ULDC.64 UR4, c[0x0][0x428] ;  /* 0x00010a0000047ab9 */ /* 0x000fe20000000a00 */
[----:B------:R-:W-:Y:S01]  /*14040*/  ULDC.64 UR6, c[0x0][0x208] ;  /* 0x0000820000067ab9 */ /* 0x000fe20000000a00 */
[----:B0-----:R-:W-:-:S13]  /*14050*/  ISETP.NE.AND P0, PT, R5, 0x1, PT ;  /* 0x000000010500780c */ /* 0x001fda0003f05270 */
[----:B------:R-:W0:Y:S02]  /*14060*/  @P0 LDC.64 R2, c[0x0][0x440] ;  /* 0x00011000ff020b82 */ /* 0x000e240000000a00 */
[----:B0-----:R-:W-:-:S05]  /*14070*/  @P0 IMAD.HI.U32 R2, R7, R2, RZ ;  /* 0x0000000207020227 */ /* 0x001fca00078e00ff */
[----:B------:R-:W-:Y:S02]  /*14080*/  @P0 SHF.R.U32.HI R4, RZ, R3, R2 ;  /* 0x00000003ff040219 */ /* 0x000fe40000011602 */
[----:B------:R-:W0:Y:S03]  /*14090*/  LDC.64 R2, c[0x0][0x418] ;  /* 0x00010600ff027b82 */ /* 0x000e260000000a00 */
[----:B------:R-:W-:-:S04]  /*140a0*/  IMAD.MOV R8, RZ, RZ, -R4 ;  /* 0x000000ffff087224 */ /* 0x000fc800078e0a04 */
[----:B------:R-:W-:Y:S01]  /*140b0*/  IMAD R8, R5, R8, R7 ;  /* 0x0000000805087224 */ /* 0x000fe200078e0207 */
[----:B------:R-:W-:Y:S01]  /*140c0*/  SHF.R.S32.HI R5, RZ, 0x1f, R4 ;  /* 0x0000001fff057819 */ /* 0x000fe20000011404 */
[----:B--2---:R-:W-:-:S04]  /*140d0*/  IMAD R10, R10, UR4, RZ ;  /* 0x000000040a0a7c24 */ /* 0x004fc8000f8e02ff */
[C---:B---3--:R-:W-:Y:S02]  /*140e0*/  IMAD R10, R11.reuse, UR5, R10 ;  /* 0x000000050b0a7c24 */ /* 0x048fe4000f8e020a */
[----:B------:R-:W-:-:S04]  /*140f0*/  IMAD.WIDE.U32 R4, R11, UR4, R4 ;  /* 0x000000040b047c25 */ /* 0x000fc8000f8e0004 */
[----:B------:R-:W-:Y:S01]  /*14100*/  IMAD.IADD R5, R10, 0x1, R5 ;  /* 0x000000010a057824 */ /* 0x000fe200078e0205 */
[----:B0-----:R-:W-:-:S04]  /*14110*/  LEA R2, P0, R4, R2, 0x2 ;  /* 0x0000000204027211 */ /* 0x001fc800078010ff */
[----:B------:R-:W-:-:S05]  /*14120*/  LEA.HI.X R3, R4, R3, R5, 0x2, P0 ;  /* 0x0000000304037211 */ /* 0x000fca00000f1405 */
[----:B------:R0:W5:Y:S04]  /*14130*/  LDG.E R4, desc[UR6][R2.64] ;  /* 0x0000000602047981 */ /* 0x000168000c1e1900 */
.L_x_2458:
[----:B0-----:R-:W-:Y:S01]  /*14140*/  IMAD R2, R0, 0x8, R17 ;  /* 0x0000000800027824 */ /* 0x001fe200078e0211 */
[----:B------:R-:W-:Y:S01]  /*14150*/  SHF.L.U32 R3, R9, 0x1f, RZ ;  /* 0x0000001f09037819 */ /* 0x000fe200000006ff */
[----:B------:R-:W-:Y:S03]  /*14160*/  BSSY B1, `(.L_x_2459) ;  /* 0x0000003000017945 */ /* 0x000fe60003800000 */
[----:B------:R-:W0:Y:S02]  /*14170*/  SYNCS.PHASECHK.TRANS64.TRYWAIT P0, [R2+URZ+0x38840], R3 ;  /* 0x03884003020075a7 */ /* 0x000e24000800017f */
[----:B0-----:R-:W-:Y:S05]  /*14180*/  @!P0 BRA `(.L_x_2460) ;  /* 0x0000004000988947 */ /* 0x001fea0003800000 */
.L_x_2568:
[----:B------:R-:W-:Y:S05]  /*14190*/  BSYNC B1 ;  /* 0x0000000000017941 */ /* 0x000fea0003800000 */
.L_x_2459:
[----:B-1----:R-:W1:Y:S01]  /*141a0*/  S2R R5, SR_TID.X ;  /* 0x0000000000057919 */ /* 0x002e620000002100 */
        /* <DEDUP_REMOVED lines=11> */
.L_x_2462:
[----:B------:R-:W-:Y:S05]  /*14260*/  BSYNC B1 ;  /* 0x0000000000017941 */ /* 0x000fea0003800000 */
.L_x_2461:
[----:B------:R-:W-:Y:S01]  /*14270*/  IMAD.MOV.U32 R10, RZ, RZ, RZ ;  /* 0x000000ffff0a7224 */ /* 0x000fe200078e00ff */
[----:B------:R-:W-:Y:S01]  /*14280*/  R2UR UR11, R8 ;  /* 0x00000000080b72ca */ /* 0x000fe200000e0000 */
[----:B0-----:R-:W-:Y:S01]  /*14290*/  IMAD R3, R0, 0xa000, R17 ;  /* 0x0000a00000037824 */ /* 0x001fe200078e0211 */
[----:B------:R-:W-:Y:S01]  /*142a0*/  UIADD3 UR4, UP0, UR38, 0x370, URZ ;  /* 0x0000037026047890 */ /* 0x000fe2000ff1e03f */
[----:B------:R-:W-:Y:S01]  /*142b0*/  PLOP3.LUT P0, PT, PT, PT, PT, 0x80, 0x0 ;  /* 0x000000000000781c */ /* 0x000fe20003f0f070 */
[----:B------:R-:W-:Y:S01]  /*142c0*/  VIADD R2, R2, 0x38830 ;  /* 0x0003883002027836 */ /* 0x000fe20000000000 */
[----:B------:R-:W-:Y:S01]  /*142d0*/  R2UR UR10, R10 ;  /* 0x000000000a0a72ca */ /* 0x000fe200000e0000 */
[----:B------:R-:W-:Y:S01]  /*142e0*/  VIADD R5, R3, 0x24400 ;  /* 0x0002440003057836 */ /* 0x000fe20000000000 */
[----:B------:R-:W-:Y:S01]  /*142f0*/  UIADD3.X UR5, URZ, UR39, URZ, UP0, !UPT ;  /* 0x000000273f057290 */ /* 0x000fe200087fe43f */
[----:B------:R-:W-:Y:S01]  /*14300*/  UMOV UR6, 0x0 ;  /* 0x0000000000067882 */ /* 0x000fe20000000000 */
[----:B------:R-:W-:-:S04]  /*14310*/  UMOV UR7, 0x14f00000 ;  /* 0x14f0000000077882 */ /* 0x000fc80000000000 */
[----:B------:R-:W-:-:S12]  /*14320*/  UIMAD UR11, UR11, 0x50, URZ ;  /* 0x000000500b0b78a4 */ /* 0x000fd8000f8e023f */
.L_x_2463:
[----:B------:R-:W-:-:S13]  /*14330*/  @P0 ELECT P2, URZ, PT ;  /* 0x00000000003f082f */ /* 0x000fda0003840000 */
[----:B-----5:R-:W-:Y:S01]  /*14340*/  @P2 R2UR UR13, R4 ;  /* 0x00000000040d22ca */ /* 0x020fe200000e0000 */
[----:B------:R-:W-:Y:S01]  /*14350*/  UMOV UR12, UR36 ;  /* 0x00000024000c7c82 */ /* 0x000fe20008000000 */
        /* <DEDUP_REMOVED lines=12> */
.L_x_2464:
[----:B------:R-:W-:-:S13]  /*14420*/  @P0 ELECT P2, URZ, PT ;  /* 0x00000000003f082f */ /* 0x000fda0003840000 */
[----:B------:R-:W-:Y:S01]  /*14430*/  @P2 R2UR UR13, R4 ;  /* 0x00000000040d22ca */ /* 0x000fe200000e0000 */
        /* <DEDUP_REMOVED lines=13> */
.L_x_2465:
        /* <DEDUP_REMOVED lines=15> */
.L_x_2466:
        /* <DEDUP_REMOVED lines=15> */
.L_x_2569:
[----:B------:R-:W-:Y:S05]  /*146f0*/  BSYNC B1 ;  /* 0x0000000000017941 */ /* 0x000fea0003800000 */
.L_x_2467:
        /* <DEDUP_REMOVED lines=12> */
.L_x_2470:
[----:B------:R-:W-:Y:S05]  /*147c0*/  BSYNC B1 ;  /* 0x0000000000017941 */ /* 0x000fea0003800000 */
.L_x_2469:
[----:B------:R-:W-:Y:S01]  /*147d0*/  R2UR UR6, R12 ;  /* 0x000000000c0672ca */ /* 0x000fe200000e0000 */
[C-C-:B0-----:R-:W-:Y:S01]  /*147e0*/  IMAD R2, R18.reuse, 0x8, R17.reuse ;  /* 0x0000000812027824 */ /* 0x141fe200078e0211 */
[----:B------:R-:W-:Y:S01]  /*147f0*/  R2UR UR7, R13 ;  /* 0x000000000d0772ca */ /* 0x000fe200000e0000 */
[----:B------:R-:W-:Y:S01]  /*14800*/  IMAD R3, R18, 0xa000, R17 ;  /* 0x0000a00012037824 */ /* 0x000fe200078e0211 */
[----:B------:R-:W-:Y:S01]  /*14810*/  R2UR UR10, R10 ;  /* 0x000000000a0a72ca */ /* 0x000fe200000e0000 */
[----:B------:R-:W-:Y:S01]  /*14820*/  UIADD3 UR4, UP0, UR38, 0x470, URZ ;  /* 0x0000047026047890 */ /* 0x000fe2000ff1e03f */
[----:B------:R-:W-:Y:S01]  /*14830*/  PLOP3.LUT P0, PT, PT, PT, PT, 0x80, 0x0 ;  /* 0x000000000000781c */ /* 0x000fe20003f0f070 */
[----:B------:R-:W-:Y:S02]  /*14840*/  IMAD R5, R19, 0x50, RZ ;  /* 0x0000005013057824 */ /* 0x000fe400078e02ff */
[----:B------:R-:W-:Y:S01]  /*14850*/  VIADD R2, R2, 0x38850 ;  /* 0x0003885002027836 */ /* 0x000fe20000000000 */
[----:B------:R-:W-:Y:S01]  /*14860*/  UIADD3.X UR5, URZ, UR39, URZ, UP0, !UPT ;  /* 0x000000273f057290 */ /* 0x000fe200087fe43f */
[----:B------:R-:W-:-:S11]  /*14870*/  VIADD R10, R3, 0x400 ;  /* 0x00000400030a7836 */ /* 0x000fd60000000000 */
.L_x_2471:
        /* <DEDUP_REMOVED lines=15> */
.L_x_2472:
        /* <DEDUP_REMOVED lines=15> */
.L_x_2473:
        /* <DEDUP_REMOVED lines=15> */
.L_x_2474:
        /* <DEDUP_REMOVED lines=10> */
[----:B------:R-:W-:Y:S02]  /*14bf0*/  IMAD.MOV.U32 R16, RZ, RZ, R4 ;  /* 0x000000ffff107224 */ /* 0x000fe400078e0004 */
[----:B------:R-:W-:-:S07]  /*14c00*/  IMAD.MOV.U32 R19, RZ, RZ, R8 ;  /* 0x000000ffff137224 */ /* 0x000fce00078e0008 */
.L_x_2457:
[----:B------:R-:W-:Y:S05]  /*14c10*/  BSYNC B0 ;  /* 0x0000000000007941 */ /* 0x000fea0003800000 */
.L_x_2456:
[----:B------:R0:W-:Y:S01]  /*14c20*/  STL [R1+0x4], R9 ;  /* 0x0000040901007387 */ /* 0x0001e20000100800 */
[----:B------:R-:W-:Y:S01]  /*14c30*/  UIADD3 UR4, UR41, -0x3, URZ ;  /* 0xfffffffd29047890 */ /* 0x000fe2000fffe03f */
[----:B------:R-:W-:-:S05]  /*14c40*/  IMAD.MOV.U32 R18, RZ, RZ, R0 ;  /* 0x000000ffff127224 */ /* 0x000fca00078e0000 */
[----:B------:R-:W-:-:S07]  /*14c50*/  IMAD.U32 R0, RZ, RZ, UR4 ;  /* 0x00000004ff007e24 */ /* 0x000fce000f8e00ff */
.L_x_2455:
[----:B------:R-:W-:Y:S01]  /*14c60*/  ISETP.NE.AND P0, PT, R7, RZ, PT ;  /* 0x000000ff0700720c */ /* 0x000fe20003f05270 */
[----:B------:R-:W-:-:S12]  /*14c70*/  BSSY B0, `(.L_x_2454) ;  /* 0x00001ab000007945 */ /* 0x000fd80003800000 */
[----:B------:R-:W-:Y:S05]  /*14c80*/  @!P0 BRA `(.L_x_2475) ;  /* 0x0000001800a48947 */ /* 0x000fea0003800000 */
[----:B------:R-:W-:-:S07]  /*14c90*/  IMAD.MOV.U32 R8, RZ, RZ, R16 ;  /* 0x000000ffff087224 */ /* 0x000fce00078e0010 */
.L_x_2514:
[----:B--2---:R-:W2:Y:S04]  /*14ca0*/  LDL R3, [R1+0xc] ;  /* 0x00000c0001037983 */ /* 0x004ea80000100800 */
[----:B------:R-:W3:Y:S01]  /*14cb0*/  LDL R2, [R1+0x4] ;  /* 0x0000040001027983 */ /* 0x000ee20000100800 */
[----:B------:R-:W-:Y:S01]  /*14cc0*/  VIADD R4, R18, 0x1 ;  /* 0x0000000112047836 */ /* 0x000fe20000000000 */
[----:B------:R-:W-:Y:S05]  /*14cd0*/  YIELD ;  /* 0x0000000000007946 */ /* 0x000fea0003800000 */
[----:B------:R-:W-:Y:S01]  /*14ce0*/  ISETP.NE.AND P0, PT, R4, 0x2, PT ;  /* 0x000000020400780c */ /* 0x000fe20003f05270 */
[----:B------:R-:W-:Y:S03]  /*14cf0*/  BSSY B1, `(.L_x_2476) ;  /* 0x00000cd000017945 */ /* 0x000fe60003800000 */
[----:B-1----:R-:W-:-:S02]  /*14d00*/  SEL R5, RZ, 0x1, P0 ;  /* 0x00000001ff057807 */ /* 0x002fc40000000000 */
        /* <DEDUP_REMOVED lines=9> */
[----:B------:R-:W1:Y:S01]  /*14da0*/  LDC R8, c[0x0][0x43c] ;  /* 0x00010f00ff087b82 */ /* 0x000e620000000800 */
[----:B------:R-:W-:Y:S02]  /*14db0*/  ULDC.64 UR4, c[0x0][0x428] ;  /* 0x00010a0000047ab9 */ /* 0x000fe40000000a00 */
[----:B0-----:R-:W3:Y:S01]  /*14dc0*/  LDL R9, [R1] ;  /* 0x0000000001097983 */ /* 0x001ee20000100800 */
[----:B------:R-:W-:Y:S01]  /*14dd0*/  ULDC.64 UR6, c[0x0][0x208] ;  /* 0x0000820000067ab9 */ /* 0x000fe20000000a00 */
[----:B-1----:R-:W-:-:S13]  /*14de0*/  ISETP.NE.AND P0, PT, R8, 0x1, PT ;  /* 0x000000010800780c */ /* 0x002fda0003f05270 */
        /* <DEDUP_REMOVED lines=15> */
.L_x_2478:
[----:B------:R-:W-:Y:S01]  /*14ee0*/  IMAD R3, R4, 0x8, R17 ;  /* 0x0000000804037824 */ /* 0x000fe200078e0211 */
[----:B------:R-:W-:Y:S01]  /*14ef0*/  SHF.L.U32 R2, R5, 0x1f, RZ ;  /* 0x0000001f05027819 */ /* 0x000fe200000006ff */
[----:B------:R-:W-:Y:S03]  /*14f00*/  BSSY B2, `(.L_x_2479) ;  /* 0x0000003000027945 */ /* 0x000fe60003800000 */
[----:B------:R-:W2:Y:S02]  /*14f10*/  SYNCS.PHASECHK.TRANS64.TRYWAIT P0, [R3+URZ+0x38840], R2 ;  /* 0x03884002030075a7 */ /* 0x000ea4000800017f */
[----:B--2---:R-:W-:Y:S05]  /*14f20*/  @!P0 BRA `(.L_x_2480) ;  /* 0x0000003400588947 */ /* 0x004fea0003800000 */
.L_x_2570:
[----:B------:R-:W-:Y:S05]  /*14f30*/  BSYNC B2 ;  /* 0x0000000000027941 */ /* 0x000fea0003800000 */
.L_x_2479:
        /* <DEDUP_REMOVED lines=12> */
.L_x_2482:
[----:B------:R-:W-:Y:S05]  /*15000*/  BSYNC B2 ;  /* 0x0000000000027941 */ /* 0x000fea0003800000 */
.L_x_2481:
        /* <DEDUP_REMOVED lines=11> */
.L_x_2483:
        /* <DEDUP_REMOVED lines=16> */
.L_x_2484:
        /* <DEDUP_REMOVED lines=16> */
.L_x_2485:
        /* <DEDUP_REMOVED lines=16> */
.L_x_2486:
        /* <DEDUP_REMOVED lines=16> */
.L_x_2571:
[----:B------:R-:W-:Y:S05]  /*154c0*/  BSYNC B2 ;  /* 0x0000000000027941 */ /* 0x000fea0003800000 */
.L_x_2487:
        /* <DEDUP_REMOVED lines=11> */
.L_x_2490:
[----:B------:R-:W-:Y:S05]  /*15580*/  BSYNC B2 ;  /* 0x0000000000027941 */ /* 0x000fea0003800000 */
.L_x_2489:
[----:B------:R-:W-:Y:S01]  /*15590*/  R2UR UR10, R12 ;  /* 0x000000000c0a72ca */ /* 0x000fe200000e0000 */
[----:B------:R-:W-:Y:S01]  /*155a0*/  IMAD R18, R18, 0xa000, R17 ;  /* 0x0000a00012127824 */ /* 0x000fe200078e0211 */
[----:B------:R-:W-:Y:S01]  /*155b0*/  R2UR UR6, R10 ;  /* 0x000000000a0672ca */ /* 0x000fe200000e0000 */
[----:B------:R-:W-:Y:S01]  /*155c0*/  UIADD3 UR4, UP0, UR38, 0x470, URZ ;  /* 0x0000047026047890 */ /* 0x000fe2000ff1e03f */
[----:B------:R-:W-:Y:S01]  /*155d0*/  R2UR UR7, R11 ;  /* 0x000000000b0772ca */ /* 0x000fe200000e0000 */
[----:B0-----:R-:W-:Y:S01]  /*155e0*/  IMAD R3, R19, 0x50, RZ ;  /* 0x0000005013037824 */ /* 0x001fe200078e02ff */
[----:B------:R-:W-:Y:S01]  /*155f0*/  PLOP3.LUT P0, PT, PT, PT, PT, 0x80, 0x0 ;  /* 0x000000000000781c */ /* 0x000fe20003f0f070 */
[----:B------:R-:W-:Y:S01]  /*15600*/  VIADD R2, R2, 0x50 ;  /* 0x0000005002027836 */ /* 0x000fe20000000000 */
[----:B------:R-:W-:Y:S01]  /*15610*/  UIADD3.X UR5, URZ, UR39, URZ, UP0, !UPT ;  /* 0x000000273f057290 */ /* 0x000fe200087fe43f */
[----:B------:R-:W-:-:S11]  /*15620*/  VIADD R9, R18, 0x400 ;  /* 0x0000040012097836 */ /* 0x000fd60000000000 */
.L_x_2491:
        /* <DEDUP_REMOVED lines=15> */
.L_x_2492:
        /* <DEDUP_REMOVED lines=15> */
.L_x_2493:
        /* <DEDUP_REMOVED lines=15> */
.L_x_2494:
        /* <DEDUP_REMOVED lines=12> */
.L_x_2477:
[----:B------:R-:W-:Y:S05]  /*159c0*/  BSYNC B1 ;  /* 0x0000000000017941 */ /* 0x000fea0003800000 */
.L_x_2476:
        /* <DEDUP_REMOVED lines=8> */
[----:B------:R1:W-:Y:S02]  /*15a50*/  STL [R1+0x4], R10 ;  /* 0x0000040a01007387 */ /* 0x0003e40000100800 */
[----:B------:R-:W-:Y:S05]  /*15a60*/  @!P1 BRA `(.L_x_2496) ;  /* 0x0000000c001c9947 */ /* 0x000fea0003800000 */
[----:B------:R-:W2:Y:S01]  /*15a70*/  LDL R3, [R1+0x10] ;  /* 0x0000100001037983 */ /* 0x000ea20000100800 */
[----:B------:R-:W-:Y:S01]  /*15a80*/  VIADD R7, R0, 0xffffffff ;  /* 0xffffffff00077836 */ /* 0x000fe20000000000 */
[----:B--2---:R-:W-:-:S13]  /*15a90*/  ISETP.NE.AND P1, PT, R3, RZ, PT ;  /* 0x000000ff0300720c */ /* 0x004fda0003f25270 */
[----:B------:R-:W-:Y:S05]  /*15aa0*/  @!P1 BRA `(.L_x_2497) ;  /* 0x0000000000549947 */ /* 0x000fea0003800000 */
[----:B------:R-:W2:Y:S01]  /*15ab0*/  LDL R12, [R1+0x8] ;  /* 0x00000800010c7983 */ /* 0x000ea20000100800 */
[----:B0-----:R-:W0:Y:S01]  /*15ac0*/  LDC R9, c[0x0][0x43c] ;  /* 0x00010f00ff097b82 */ /* 0x001e220000000800 */
[----:B------:R-:W-:Y:S02]  /*15ad0*/  ULDC.64 UR4, c[0x0][0x428] ;  /* 0x00010a0000047ab9 */ /* 0x000fe40000000a00 */
[----:B------:R-:W3:Y:S01]  /*15ae0*/  LDL R11, [R1] ;  /* 0x00000000010b7983 */ /* 0x000ee20000100800 */
        /* <DEDUP_REMOVED lines=17> */
.L_x_2497:
[----:B------:R-:W-:Y:S01]  /*15c00*/  IMAD R2, R18, 0x8, R17 ;  /* 0x0000000812027824 */ /* 0x000fe200078e0211 */
[----:B------:R-:W-:Y:S01]  /*15c10*/  SHF.L.U32 R3, R10, 0x1f, RZ ;  /* 0x0000001f0a037819 */ /* 0x000fe200000006ff */
[----:B------:R-:W-:Y:S03]  /*15c20*/  BSSY B2, `(.L_x_2498) ;  /* 0x0000003000027945 */ /* 0x000fe60003800000 */
[----:B------:R-:W3:Y:S02]  /*15c30*/  SYNCS.PHASECHK.TRANS64.TRYWAIT P0, [R2+URZ+0x38840], R3 ;  /* 0x03884003020075a7 */ /* 0x000ee4000800017f */
[----:B---3--:R-:W-:Y:S05]  /*15c40*/  @!P0 BRA `(.L_x_2499) ;  /* 0x0000002800388947 */ /* 0x008fea0003800000 */
.L_x_2572:
[----:B------:R-:W-:Y:S05]  /*15c50*/  BSYNC B2 ;  /* 0x0000000000027941 */ /* 0x000fea0003800000 */
.L_x_2498:
        /* <DEDUP_REMOVED lines=12> */
.L_x_2501:
[----:B------:R-:W-:Y:S05]  /*15d20*/  BSYNC B2 ;  /* 0x0000000000027941 */ /* 0x000fea0003800000 */
.L_x_2500:
        /* <DEDUP_REMOVED lines=10> */
[----:B-1----:R-:W-:Y:S01]  /*15dd0*/  VIADD R10, R9, 0x24400 ;  /* 0x00024400090a7836 */ /* 0x002fe20000000000 */
[----:B------:R-:W-:-:S09]  /*15de0*/  UMOV UR7, 0x14f00000 ;  /* 0x14f0000000077882 */ /* 0x000fd20000000000 */
.L_x_2502:
        /* <DEDUP_REMOVED lines=16> */
.L_x_2503:
        /* <DEDUP_REMOVED lines=16> */
.L_x_2504:
        /* <DEDUP_REMOVED lines=16> */
.L_x_2505:
        /* <DEDUP_REMOVED lines=15> */
.L_x_2573:
[----:B------:R-:W-:Y:S05]  /*161e0*/  BSYNC B2 ;  /* 0x0000000000027941 */ /* 0x000fea0003800000 */
.L_x_2506:
        /* <DEDUP_REMOVED lines=11> */
.L_x_2509:
[----:B------:R-:W-:Y:S05]  /*162a0*/  BSYNC B2 ;  /* 0x0000000000027941 */ /* 0x000fea0003800000 */
.L_x_2508:
[----:B------:R-:W-:Y:S01]  /*162b0*/  R2UR UR10, R12 ;  /* 0x000000000c0a72ca */ /* 0x000fe200000e0000 */
[----:B------:R-:W-:Y:S01]  /*162c0*/  IMAD R4, R4, 0xa000, R17 ;  /* 0x0000a00004047824 */ /* 0x000fe200078e0211 */
[----:B------:R-:W-:Y:S01]  /*162d0*/  R2UR UR6, R10 ;  /* 0x000000000a0672ca */ /* 0x000fe200000e0000 */
[----:B------:R-:W-:Y:S01]  /*162e0*/  UIADD3 UR4, UP0, UR38, 0x470, URZ ;  /* 0x0000047026047890 */ /* 0x000fe2000ff1e03f */
[----:B------:R-:W-:Y:S01]  /*162f0*/  R2UR UR7, R11 ;  /* 0x000000000b0772ca */ /* 0x000fe200000e0000 */
[----:B------:R-:W-:Y:S01]  /*16300*/  IMAD R3, R19, 0x50, RZ ;  /* 0x0000005013037824 */ /* 0x000fe200078e02ff */
[----:B------:R-:W-:Y:S01]  /*16310*/  PLOP3.LUT P0, PT, PT, PT, PT, 0x80, 0x0 ;  /* 0x000000000000781c */ /* 0x000fe20003f0f070 */
[----:B0-----:R-:W-:Y:S01]  /*16320*/  VIADD R2, R2, 0x50 ;  /* 0x0000005002027836 */ /* 0x001fe20000000000 */
[----:B------:R-:W-:Y:S01]  /*16330*/  UIADD3.X UR5, URZ, UR39, URZ, UP0, !UPT ;  /* 0x000000273f057290 */ /* 0x000fe200087fe43f */
[----:B------:R-:W-:-:S11]  /*16340*/  VIADD R5, R4, 0x400 ;  /* 0x0000040004057836 */ /* 0x000fd60000000000 */
.L_x_2510:
        /* <DEDUP_REMOVED lines=15> */
.L_x_2511:
        /* <DEDUP_REMOVED lines=15> */
.L_x_2512:
        /* <DEDUP_REMOVED lines=15> */
.L_x_2513:
        /* <DEDUP_REMOVED lines=12> */
.L_x_2496:
[----:B------:R-:W-:Y:S05]  /*166e0*/  BSYNC B1 ;  /* 0x0000000000017941 */ /* 0x000fea0003800000 */
.L_x_2495:
[C---:B------:R-:W-:Y:S01]  /*166f0*/  ISETP.GT.AND P0, PT, R0.reuse, 0x1, PT ;  /* 0x000000010000780c */ /* 0x040fe20003f04270 */
[----:B------:R-:W-:-:S12]  /*16700*/  VIADD R0, R0, 0xfffffffe ;  /* 0xfffffffe00007836 */ /* 0x000fd80000000000 */
[----:B------:R-:W-:Y:S05]  /*16710*/  @P0 BRA `(.L_x_2514) ;  /* 0xffffffe400600947 */ /* 0x000fea000383ffff */
.L_x_2475:
[----:B------:R-:W-:Y:S05]  /*16720*/  BSYNC B0 ;  /* 0x0000000000007941 */ /* 0x000fea0003800000 */
.L_x_2454:
[----:B0-----:R-:W0:Y:S01]  /*16730*/  S2R R0, SR_TID.X ;  /* 0x0000000000007919 */ /* 0x001e220000002100 */
[----:B------:R-:W-:Y:S01]  /*16740*/  BSSY B0, `(.L_x_2515) ;  /* 0x0000012000007945 */ /* 0x000fe20003800000 */
[----:B0-----:R-:W-:-:S04]  /*16750*/  LOP3.LUT R6, R0, 0x7f, RZ, 0xc0, !PT ;  /* 0x0000007f00067812 */ /* 0x001fc800078ec0ff */
[----:B------:R-:W-:-:S13]  /*16760*/  ISETP.NE.AND P1, PT, R6, RZ, PT ;  /* 0x000000ff0600720c */ /* 0x000fda0003f25270 */
[----:B------:R-:W-:Y:S05]  /*16770*/  @P1 BRA `(.L_x_2516) ;  /* 0x0000000000381947 */ /* 0x000fea0003800000 */
[----:B--2---:R-:W0:Y:S01]  /*16780*/  S2R R3, SR_LANEID ;  /* 0x0000000000037919 */ /* 0x004e220000000000 */
[----:B------:R-:W-:Y:S01]  /*16790*/  VOTEU.ANY UR4, UPT, PT ;  /* 0x0000000000047886 */ /* 0x000fe200038e0100 */
[----:B-1----:R-:W1:Y:S01]  /*167a0*/  LDC.64 R4, c[0x0][0xc80] ;  /* 0x00032000ff047b82 */ /* 0x002e620000000a00 */
        /* <DEDUP_REMOVED lines=9> */
[----:B0-----:R-:W-:-:S05]  /*16840*/  IADD3 R0, R0, UR43, R3 ;  /* 0x0000002b00007c10 */ /* 0x001fca000fffe003 */
[----:B------:R0:W-:Y:S02]  /*16850*/  STL [R1+0x18], R0 ;  /* 0x0000180001007387 */ /* 0x0001e40000100800 */
.L_x_2516:
[----:B------:R-:W-:Y:S05]  /*16860*/  BSYNC B0 ;  /* 0x0000000000007941 */ /* 0x000fea0003800000 */
.L_x_2515:
[----:B0-----:R-:W3:Y:S01]  /*16870*/  LDL.LU R0, [R1+0xc] ;  /* 0x00000c0001007983 */ /* 0x001ee20000300800 */
[----:B------:R-:W-:Y:S01]  /*16880*/  BSSY B0, `(.L_x_2517) ;  /* 0x0000056000007945 */ /* 0x000fe20003800000 */
[----:B---3--:R-:W-:-:S13]  /*16890*/  ISETP.NE.AND P0, PT, R0, RZ, PT ;  /* 0x000000ff0000720c */ /* 0x008fda0003f05270 */
[----:B------:R-:W-:Y:S05]  /*168a0*/  @!P0 BRA `(.L_x_2518) ;  /* 0x00000004004c8947 */ /* 0x000fea0003800000 */
[----:B------:R-:W2:Y:S01]  /*168b0*/  LDL R0, [R1+0x4] ;  /* 0x0000040001007983 */ /* 0x000ea20000100800 */
[----:B------:R-:W-:Y:S01]  /*168c0*/  IMAD R2, R18, 0x8, R17 ;  /* 0x0000000812027824 */ /* 0x000fe200078e0211 */
[----:B------:R-:W-:Y:S01]  /*168d0*/  BSSY B1, `(.L_x_2519) ;  /* 0x0000005000017945 */ /* 0x000fe20003800000 */
[----:B------:R-:W-:Y:S02]  /*168e0*/  ISETP.NE.AND P2, PT, R6, RZ, PT ;  /* 0x000000ff0600720c */ /* 0x000fe40003f45270 */
[----:B--2---:R-:W-:-:S04]  /*168f0*/  SHF.L.U32 R3, R0, 0x1f, RZ ;  /* 0x0000001f00037819 */ /* 0x004fc800000006ff */
[----:B------:R-:W0:Y:S02]  /*16900*/  SYNCS.PHASECHK.TRANS64.TRYWAIT P0, [R2+URZ+0x38860], R3 ;  /* 0x03886003020075a7 */ /* 0x000e24000800017f */
[----:B0-----:R-:W-:Y:S05]  /*16910*/  @!P0 BRA `(.L_x_2520) ;  /* 0x0000001c002c8947 */ /* 0x001fea0003800000 */
.L_x_2574:
[----:B------:R-:W-:Y:S05]  /*16920*/  BSYNC B1 ;  /* 0x0000000000017941 */ /* 0x000fea0003800000 */
.L_x_2519:
[----:B------:R-:W-:Y:S04]  /*16930*/  BSSY B1, `(.L_x_2521) ;  /* 0x0000009000017945 */ /* 0x000fe80003800000 */
        /* <DEDUP_REMOVED lines=8> */
.L_x_2522:
[----:B------:R-:W-:Y:S05]  /*169c0*/  BSYNC B1 ;  /* 0x0000000000017941 */ /* 0x000fea0003800000 */
.L_x_2521:
[----:B------:R-:W-:Y:S01]  /*169d0*/  IMAD R0, R18, 0xa000, R17 ;  /* 0x0000a00012007824 */ /* 0x000fe200078e0211 */
[----:B------:R-:W-:Y:S01]  /*169e0*/  UIADD3 UR4, UP0, UR38, 0x470, URZ ;  /* 0x0000047026047890 */ /* 0x000fe2000ff1e03f */
[----:B------:R-:W-:Y:S01]  /*169f0*/  PLOP3.LUT P0, PT, PT, PT, PT, 0x80, 0x0 ;  /* 0x000000000000781c */ /* 0x000fe20003f0f070 */
[----:B------:R-:W-:Y:S01]  /*16a00*/  IMAD R19, R19, 0x50, RZ ;  /* 0x0000005013137824 */ /* 0x000fe200078e02ff */
[----:B------:R-:W-:Y:S01]  /*16a10*/  UMOV UR6, 0x0 ;  /* 0x0000000000067882 */ /* 0x000fe20000000000 */
[----:B0-----:R-:W-:Y:S01]  /*16a20*/  VIADD R2, R2, 0x38850 ;  /* 0x0003885002027836 */ /* 0x001fe20000000000 */
[----:B------:R-:W-:Y:S01]  /*16a30*/  UIADD3.X UR5, URZ, UR39, URZ, UP0, !UPT ;  /* 0x000000273f057290 */ /* 0x000fe200087fe43f */
[----:B------:R-:W-:Y:S01]  /*16a40*/  VIADD R3, R0, 0x400 ;  /* 0x0000040000037836 */ /* 0x000fe20000000000 */
[----:B------:R-:W-:Y:S01]  /*16a50*/  UMOV UR7, 0x14f00000 ;  /* 0x14f0000000077882 */ /* 0x000fe20000000000 */
[----:B------:R-:W-:-:S09]  /*16a60*/  UMOV UR10, URZ ;  /* 0x0000003f000a7c82 */ /* 0x000fd20008000000 */
.L_x_2523:
        /* <DEDUP_REMOVED lines=15> */
.L_x_2524:
        /* <DEDUP_REMOVED lines=15> */
.L_x_2525:
        /* <DEDUP_REMOVED lines=15> */
.L_x_2526:
        /* <DEDUP_REMOVED lines=10> */
.L_x_2518:
[----:B------:R-:W-:Y:S05]  /*16de0*/  BSYNC B0 ;  /* 0x0000000000007941 */ /* 0x000fea0003800000 */
.L_x_2517:
[----:B--2---:R-:W2:Y:S01]  /*16df0*/  LDL.LU R3, [R1+0x4] ;  /* 0x0000040001037983 */ /* 0x004ea20000300800 */
[----:B------:R-:W-:-:S05]  /*16e00*/  VIADD R18, R18, 0x1 ;  /* 0x0000000112127836 */ /* 0x000fca0000000000 */
[----:B------:R-:W-:-:S04]  /*16e10*/  ISETP.NE.AND P0, PT, R18, 0x2, PT ;  /* 0x000000021200780c */ /* 0x000fc80003f05270 */
[----:B------:R-:W-:Y:S02]  /*16e20*/  SEL R0, RZ, 0x1, P0 ;  /* 0x00000001ff007807 */ /* 0x000fe40000000000 */
[----:B------:R-:W-:Y:S02]  /*16e30*/  SEL R18, R18, RZ, P0 ;  /* 0x000000ff12127207 */ /* 0x000fe40000000000 */
[----:B--2---:R-:W-:-:S05]  /*16e40*/  LOP3.LUT R3, R3, R0, RZ, 0x3c, !PT ;  /* 0x0000000003037212 */ /* 0x004fca00078e3cff */
[----:B------:R2:W-:Y:S02]  /*16e50*/  STL [R1+0x4], R3 ;  /* 0x0000040301007387 */ /* 0x0005e40000100800 */
.L_x_2434:
[----:B------:R-:W-:Y:S05]  /*16e60*/  BSYNC B7 ;  /* 0x0000000000077941 */ /* 0x000fea0003800000 */
.L_x_2432:
[----:B0-----:R-:W3:Y:S04]  /*16e70*/  LDL R0, [R1+0x20] ;  /* 0x0000200001007983 */ /* 0x001ee80000100800 */
[----:B------:R0:W5:Y:S01]  /*16e80*/  LDL R2, [R1+0x18] ;  /* 0x0000180001027983 */ /* 0x0001620000100800 */
[----:B---3--:R-:W-:-:S13]  /*16e90*/  ISETP.NE.AND P0, PT, R0, RZ, PT ;  /* 0x000000ff0000720c */ /* 0x008fda0003f05270 */
[----:B0-----:R-:W-:Y:S05]  /*16ea0*/  @!P0 BRA `(.L_x_2527) ;  /* 0x0000000000288947 */ /* 0x001fea0003800000 */
[----:B------:R-:W-:Y:S05]  /*16eb0*/  WARPSYNC.ALL ;  /* 0x0000000000007948 */ /* 0x000fea0003800000 */
[----:B------:R-:W0:Y:S08]  /*16ec0*/  S2UR UR5, SR_CgaCtaId ;  /* 0x00000000000579c3 */ /* 0x000e300000008800 */
[----:B------:R-:W-:Y:S06]  /*16ed0*/  BAR.SYNC.DEFER_BLOCKING 0x5, 0x180 ;  /* 0x0146000000007b1d */ /* 0x000fec0000010000 */
[----:B------:R-:W-:-:S02]  /*16ee0*/  UMOV UR4, 0x400 ;  /* 0x0000040000047882 */ /* 0x000fc40000000000 */
[----:B0-----:R-:W-:-:S06]  /*16ef0*/  ULEA UR4, UR5, UR4, 0x18 ;  /* 0x0000000405047291 */ /* 0x001fcc000f8ec03f */
[----:B------:R-:W-:-:S05]  /*16f00*/  IMAD.U32 R17, RZ, RZ, UR4 ;  /* 0x00000004ff117e24 */ /* 0x000fca000f8e00ff */
[----:B-----5:R-:W0:Y:S04]  /*16f10*/  LDS R2, [R17+0x388d0] ;  /* 0x0388d00011027984 */ /* 0x020e280000000800 */
[----:B0-----:R0:W-:Y:S01]  /*16f20*/  STL [R1+0x18], R2 ;  /* 0x0000180201007387 */ /* 0x0011e20000100800 */
[----:B------:R-:W-:Y:S06]  /*16f30*/  BAR.ARV 0x4, 0x180 ;  /* 0x0106000000007b1d */ /* 0x000fec0000002000 */
[----:B------:R-:W-:Y:S05]  /*16f40*/  BRA `(.L_x_2528) ;  /* 0x00000000002c7947 */ /* 0x000fea0003800000 */
.L_x_2527:
[----:B------:R-:W-:-:S03]  /*16f50*/  UMOV UR4, 0xffffffff ;  /* 0xffffffff00047882 */ /* 0x000fc60000000000 */
[----:B------:R-:W-:Y:S05]  /*16f60*/  BRA.DIV UR4, `(.L_x_2529) ;  /* 0x0000001604ac7947 */ /* 0x000fea000b800000 */
[----:B-----5:R0:W3:Y:S02]  /*16f70*/  SHFL.IDX PT, R14, R2, RZ, 0x1f ;  /* 0x00001fff020e7589 */ /* 0x0200e400000e0000 */
.L_x_2577:
[----:B--2---:R-:W2:Y:S01]  /*16f80*/  @!P1 S2R R3, SR_CgaCtaId ;  /* 0x0000000000039919 */ /* 0x004ea20000008800 */
[----:B------:R-:W-:Y:S05]  /*16f90*/  WARPSYNC.ALL ;  /* 0x0000000000007948 */ /* 0x000fea0003800000 */
[----:B------:R-:W-:Y:S01]  /*16fa0*/  BAR.SYNC.DEFER_BLOCKING 0x4, 0x180 ;  /* 0x0106000000007b1d */ /* 0x000fe20000010000 */
[----:B------:R-:W-:-:S05]  /*16fb0*/  @!P1 MOV R0, 0x400 ;  /* 0x0000040000009802 */ /* 0x000fca0000000f00 */
[----:B---3--:R3:W-:Y:S01]  /*16fc0*/  STL [R1+0x18], R14 ;  /* 0x0000180e01007387 */ /* 0x0087e20000100800 */
[----:B--2---:R-:W-:-:S05]  /*16fd0*/  @!P1 LEA R17, R3, R0, 0x18 ;  /* 0x0000000003119211 */ /* 0x004fca00078ec0ff */
[----:B------:R3:W-:Y:S01]  /*16fe0*/  @!P1 STS [R17+0x388d0], R2 ;  /* 0x0388d00211009388 */ /* 0x0007e20000000800 */
[----:B------:R-:W-:Y:S06]  /*16ff0*/  BAR.ARV 0x5, 0x180 ;  /* 0x0146000000007b1d */ /* 0x000fec0000002000 */
.L_x_2528:
[----:B------:R-:W4:Y:S01]  /*17000*/  LDL R0, [R1+0x18] ;  /* 0x0000180001007983 */ /* 0x000f220000100800 */
[----:B------:R-:W-:Y:S02]  /*17010*/  ULDC UR4, c[0x0][0xc38] ;  /* 0x00030e0000047ab9 */ /* 0x000fe40000000800 */
[----:B----4-:R-:W-:-:S13]  /*17020*/  ISETP.GE.AND P0, PT, R0, UR4, PT ;  /* 0x0000000400007c0c */ /* 0x010fda000bf06270 */
[----:B------:R-:W-:Y:S05]  /*17030*/  @!P0 BRA `(.L_x_2530) ;  /* 0xffffffb000208947 */ /* 0x000fea000383ffff */
.L_x_2429:
[----:B-1----:R-:W4:Y:S01]  /*17040*/  LDL.LU R0, [R1+0x1c] ;  /* 0x00001c0001007983 */ /* 0x002f220000300800 */
[----:B------:R-:W-:Y:S01]  /*17050*/  BSSY B0, `(.L_x_2531) ;  /* 0x000000b000007945 */ /* 0x000fe20003800000 */
[----:B------:R-:W1:Y:S01]  /*17060*/  S2R R5, SR_CgaCtaId ;  /* 0x0000000000057919 */ /* 0x000e620000008800 */
[----:B----4-:R-:W-:-:S05]  /*17070*/  VIADD R0, R0, 0x1 ;  /* 0x0000000100007836 */ /* 0x010fca0000000000 */
[----:B0--3--:R-:W-:-:S04]  /*17080*/  LEA.HI R2, R0, R0, RZ, 0x1 ;  /* 0x0000000000027211 */ /* 0x009fc800078f08ff */
[----:B--2---:R-:W-:-:S05]  /*17090*/  LOP3.LUT R3, R2, 0xfffffffe, RZ, 0xc0, !PT ;  /* 0xfffffffe02037812 */ /* 0x004fca00078ec0ff */
[----:B------:R-:W-:Y:S01]  /*170a0*/  IMAD.IADD R3, R0, 0x1, -R3 ;  /* 0x0000000100037824 */ /* 0x000fe200078e0a03 */
[----:B------:R-:W-:-:S04]  /*170b0*/  MOV R0, 0x400 ;  /* 0x0000040000007802 */ /* 0x000fc80000000f00 */
[----:B-1----:R-:W-:Y:S02]  /*170c0*/  LEA R0, R5, R0, 0x18 ;  /* 0x0000000005007211 */ /* 0x002fe400078ec0ff */
[----:B------:R-:W-:-:S04]  /*170d0*/  SHF.L.U32 R3, R3, 0x1f, RZ ;  /* 0x0000001f03037819 */ /* 0x000fc800000006ff */
[----:B------:R-:W0:Y:S02]  /*170e0*/  SYNCS.PHASECHK.TRANS64.TRYWAIT P0, [R0+URZ+0x38820], R3 ;  /* 0x03882003000075a7 */ /* 0x000e24000800017f */
[----:B0-----:R-:W-:Y:S05]  /*170f0*/  @!P0 BRA `(.L_x_2532) ;  /* 0x0000001400708947 */ /* 0x001fea0003800000 */
.L_x_2578:
[----:B------:R-:W-:Y:S05]  /*17100*/  BSYNC B0 ;  /* 0x0000000000007941 */ /* 0x000fea0003800000 */
.L_x_2531:
[----:B------:R-:W-:-:S03]  /*17110*/  UMOV UR4, 0xffffffff ;  /* 0xffffffff00047882 */ /* 0x000fc60000000000 */
[----:B------:R-:W-:Y:S05]  /*17120*/  BRA.DIV UR4, `(.L_x_2533) ;  /* 0x0000001604787947 */ /* 0x000fea000b800000 */
[----:B------:R-:W1:Y:S02]  /*17130*/  S2R R2, SR_TID.X ;  /* 0x0000000000027919 */ /* 0x000e640000002100 */
[----:B-1----:R-:W-:-:S04]  /*17140*/  SHF.R.U32.HI R2, RZ, 0x5, R2 ;  /* 0x00000005ff027819 */ /* 0x002fc80000011602 */
[----:B------:R-:W-:-:S05]  /*17150*/  LOP3.LUT R2, R2, 0x3, RZ, 0xc0, !PT ;  /* 0x0000000302027812 */ /* 0x000fca00078ec0ff */
[----:B------:R1:W2:Y:S02]  /*17160*/  SHFL.IDX PT, R14, R2, RZ, 0x1f ;  /* 0x00001fff020e7589 */ /* 0x0002a400000e0000 */
.L_x_2581:
[----:B--2---:R-:W-:Y:S01]  /*17170*/  ISETP.NE.AND P0, PT, R14, RZ, PT ;  /* 0x000000ff0e00720c */ /* 0x004fe20003f05270 */
[----:B------:R-:W-:-:S12]  /*17180*/  BSSY B0, `(.L_x_2534) ;  /* 0x0000027000007945 */ /* 0x000fd80003800000 */
[----:B------:R-:W-:Y:S05]  /*17190*/  @P0 BRA `(.L_x_2535) ;  /* 0x0000000000940947 */ /* 0x000fea0003800000 */
[----:B------:R-:W-:-:S03]  /*171a0*/  UMOV UR4, 0xffffffff ;  /* 0xffffffff00047882 */ /* 0x000fc60000000000 */
[----:B------:R-:W-:Y:S05]  /*171b0*/  BRA.DIV UR4, `(.L_x_2536) ;  /* 0x0000001604887947 */ /* 0x000fea000b800000 */
[----:B------:R-:W-:-:S13]  /*171c0*/  ELECT P6, URZ, PT ;  /* 0x00000000003f782f */ /* 0x000fda00038c0000 */
.L_x_2584:
        /* <DEDUP_REMOVED lines=8> */
.L_x_2537:
[----:B------:R-:W2:Y:S01]  /*17250*/  LDL.LU R7, [R1+0x4] ;  /* 0x0000040001077983 */ /* 0x000ea20000300800 */
        /* <DEDUP_REMOVED lines=9> */
[----:B------:R-:W-:-:S03]  /*172f0*/  SHF.L.U32 R2, R7, 0x1f, RZ ;  /* 0x0000001f07027819 */ /* 0x000fc600000006ff */
[----:B------:R-:W-:Y:S01]  /*17300*/  IMAD R3, R4, 0x8, R3 ;  /* 0x0000000804037824 */ /* 0x000fe200078e0203 */
[----:B0-----:R-:W-:Y:S06]  /*17310*/  @!P0 BRA `(.L_x_2538) ;  /* 0x0000001400508947 */ /* 0x001fec0003800000 */
.L_x_2585:
[----:B------:R-:W1:Y:S02]  /*17320*/  SYNCS.PHASECHK.TRANS64.TRYWAIT P0, [R3+URZ], R2 ;  /* 0x00000002030075a7 */ /* 0x000e64000800017f */
[----:B-1----:R-:W-:Y:S05]  /*17330*/  @!P0 BRA `(.L_x_2539) ;  /* 0x00000014005c8947 */ /* 0x002fea0003800000 */
.L_x_2586:
[----:B------:R-:W-:Y:S05]  /*17340*/  @!P2 BRA `(.L_x_2540) ;  /* 0x000000000004a947 */ /* 0x000fea0003800000 */
[----:B------:R-:W-:Y:S01]  /*17350*/  BPT.TRAP 0x1 ;  /* 0x000000040000795c */ /* 0x000fe20000300000 */
.L_x_2540:
[----:B-1----:R-:W-:-:S04]  /*17360*/  VIADD R3, R0, 0x38860 ;  /* 0x0003886000037836 */ /* 0x002fc80000000000 */
[----:B------:R-:W-:-:S04]  /*17370*/  IMAD R18, R18, 0x8, R3 ;  /* 0x0000000812127824 */ /* 0x000fc800078e0203 */
[----:B------:R-:W1:Y:S02]  /*17380*/  SYNCS.PHASECHK.TRANS64.TRYWAIT P0, [R18+URZ], R5 ;  /* 0x00000005120075a7 */ /* 0x000e64000800017f */
[----:B-1----:R-:W-:Y:S05]  /*17390*/  @!P0 BRA `(.L_x_2541) ;  /* 0x0000001400588947 */ /* 0x002fea0003800000 */
.L_x_2587:
[----:B------:R-:W-:-:S07]  /*173a0*/  IMAD R3, R4, 0x8, R3 ;  /* 0x0000000804037824 */ /* 0x000fce00078e0203 */
.L_x_2542:
[----:B--2---:R2:W3:Y:S02]  /*173b0*/  SYNCS.PHASECHK.TRANS64.TRYWAIT P0, [R3+URZ], R2 ;  /* 0x00000002030075a7 */ /* 0x0044e4000800017f */
[----:B---3--:R-:W-:Y:S05]  /*173c0*/  @!P0 NANOSLEEP.SYNCS 0x989680 ;  /* 0x009896800000895d */ /* 0x008fea0003900000 */
[----:B------:R-:W3:Y:S02]  /*173d0*/  @!P0 SYNCS.PHASECHK.TRANS64 P0, [R3+URZ], R2 ;  /* 0x00000002030085a7 */ /* 0x000ee4000800007f */
[----:B---3--:R-:W-:Y:S05]  /*173e0*/  @!P0 BRA `(.L_x_2542) ;  /* 0xfffffffc00f08947 */ /* 0x008fea000383ffff */
.L_x_2535:
[----:B------:R-:W-:Y:S05]  /*173f0*/  BSYNC B0 ;  /* 0x0000000000007941 */ /* 0x000fea0003800000 */
.L_x_2534:
[----:B------:R-:W-:Y:S05]  /*17400*/  EXIT ;  /* 0x000000000000794d */ /* 0x000fea0003800000 */
.L_x_2382:
[----:B------:R-:W-:-:S13]  /*17410*/  R2UR UR4, R17 ;  /* 0x00000000110472ca */ /* 0x000fda00000e0000 */
[----:B0-----:R-:W-:-:S04]  /*17420*/  IMAD.U32 R3, RZ, RZ, UR4 ;  /* 0x00000004ff037e24 */ /* 0x001fc8000f8e00ff */
[----:B------:R0:W1:Y:S03]  /*17430*/  SYNCS.PHASECHK.TRANS64.TRYWAIT P1, [R3+URZ+0x38800], R0 ;  /* 0x03880000030075a7 */ /* 0x000066000802017f */
[----:B-1----:R-:W-:Y:S05]  /*17440*/  @!P1 NANOSLEEP.SYNCS 0x989680 ;  /* 0x009896800000995d */ /* 0x002fea0003900000 */
[----:B------:R-:W1:Y:S02]  /*17450*/  @!P1 SYNCS.PHASECHK.TRANS64 P1, [R3+URZ+0x38800], R0 ;  /* 0x03880000030095a7 */ /* 0x000e64000802007f */
[----:B-1----:R-:W-:Y:S05]  /*17460*/  @!P1 BRA `(.L_x_2382) ;  /* 0xfffffffc00e89947 */ /* 0x002fea000383ffff */
[----:B------:R-:W-:Y:S05]  /*17470*/  BRA `(.L_x_2543) ;  /* 0xfffffea400547947 */ /* 0x000fea000383ffff */
.L_x_2386:
[----:B-1----:R1:W2:Y:S02]  /*17480*/  SYNCS.PHASECHK.TRANS64.TRYWAIT P2, [R0+URZ+0x38830], R3 ;  /* 0x03883003000075a7 */ /* 0x0022a4000804017f */
[----:B--2---:R-:W-:Y:S05]  /*17490*/  @!P2 NANOSLEEP.SYNCS 0x989680 ;  /* 0x009896800000a95d */ /* 0x004fea0003900000 */
[----:B------:R-:W2:Y:S02]  /*174a0*/  @!P2 SYNCS.PHASECHK.TRANS64 P2, [R0+URZ+0x38830], R3 ;  /* 0x038830030000a5a7 */ /* 0x000ea4000804007f */
[----:B--2---:R-:W-:Y:S05]  /*174b0*/  @!P2 BRA `(.L_x_2386) ;  /* 0xfffffffc00f0a947 */ /* 0x004fea000383ffff */
[----:B------:R-:W-:Y:S05]  /*174c0*/  BRA `(.L_x_2385) ;  /* 0xfffffea400807947 */ /* 0x000fea000383ffff */
.L_x_2391:
[----:B------:R-:W-:-:S13]  /*174d0*/  R2UR UR4, R232 ;  /* 0x00000000e80472ca */ /* 0x000fda00000e0000 */
[----:B-1----:R-:W-:-:S04]  /*174e0*/  IMAD.U32 R4, RZ, RZ, UR4 ;  /* 0x00000004ff047e24 */ /* 0x002fc8000f8e00ff */
[----:B------:R1:W2:Y:S03]  /*174f0*/  SYNCS.PHASECHK.TRANS64.TRYWAIT P3, [R4+URZ+0x38830], R3 ;  /* 0x03883003040075a7 */ /* 0x0002a6000806017f */
[----:B--2---:R-:W-:Y:S05]  /*17500*/  @!P3 NANOSLEEP.SYNCS 0x989680 ;  /* 0x009896800000b95d */ /* 0x004fea0003900000 */
[----:B------:R-:W2:Y:S02]  /*17510*/  @!P3 SYNCS.PHASECHK.TRANS64 P3, [R4+URZ+0x38830], R3 ;  /* 0x038830030400b5a7 */ /* 0x000ea4000806007f */
[----:B--2---:R-:W-:Y:S05]  /*17520*/  @!P3 BRA `(.L_x_2391) ;  /* 0xfffffffc00e8b947 */ /* 0x004fea000383ffff */
[----:B------:R-:W-:Y:S05]  /*17530*/  BRA `(.L_x_2390) ;  /* 0xfffffee800107947 */ /* 0x000fea000383ffff */
.L_x_2395:
[----:B01----:R-:W-:-:S04]  /*17540*/  IMAD.U32 R3, RZ, RZ, UR4 ;  /* 0x00000004ff037e24 */ /* 0x003fc8000f8e00ff */
[----:B------:R0:W1:Y:S03]  /*17550*/  SYNCS.PHASECHK.TRANS64.TRYWAIT P3, [R3+URZ+0x38850], R0 ;  /* 0x03885000030075a7 */ /* 0x000066000806017f */
[----:B-1----:R-:W-:Y:S05]  /*17560*/  @!P3 NANOSLEEP.SYNCS 0x989680 ;  /* 0x009896800000b95d */ /* 0x002fea0003900000 */
[----:B------:R-:W1:Y:S02]  /*17570*/  @!P3 SYNCS.PHASECHK.TRANS64 P3, [R3+URZ+0x38850], R0 ;  /* 0x038850000300b5a7 */ /* 0x000e64000806007f */
[----:B-1----:R-:W-:Y:S05]  /*17580*/  @!P3 BRA `(.L_x_2395) ;  /* 0xfffffffc00ecb947 */ /* 0x002fea000383ffff */
[----:B------:R-:W-:Y:S05]  /*17590*/  BRA `(.L_x_2394) ;  /* 0xffffff0c003c7947 */ /* 0x000fea000383ffff */
.L_x_2401:
[----:B-1----:R-:W-:-:S04]  /*175a0*/  IMAD.U32 R4, RZ, RZ, UR4 ;  /* 0x00000004ff047e24 */ /* 0x002fc8000f8e00ff */
[----:B------:R1:W2:Y:S03]  /*175b0*/  SYNCS.PHASECHK.TRANS64.TRYWAIT P2, [R4+URZ+0x38830], R3 ;  /* 0x03883003040075a7 */ /* 0x0002a6000804017f */
[----:B--2---:R-:W-:Y:S05]  /*175c0*/  @!P2 NANOSLEEP.SYNCS 0x989680 ;  /* 0x009896800000a95d */ /* 0x004fea0003900000 */
[----:B------:R-:W2:Y:S02]  /*175d0*/  @!P2 SYNCS.PHASECHK.TRANS64 P2, [R4+URZ+0x38830], R3 ;  /* 0x038830030400a5a7 */ /* 0x000ea4000804007f */
[----:B--2---:R-:W-:Y:S05]  /*175e0*/  @!P2 BRA `(.L_x_2401) ;  /* 0xfffffffc00eca947 */ /* 0x004fea000383ffff */
[----:B------:R-:W-:Y:S05]  /*175f0*/  BRA `(.L_x_2400) ;  /* 0xffffff2800707947 */ /* 0x000fea000383ffff */
.L_x_2405:
[----:B01----:R-:W-:-:S04]  /*17600*/  IMAD.U32 R3, RZ, RZ, UR4 ;  /* 0x00000004ff037e24 */ /* 0x003fc8000f8e00ff */
[----:B------:R0:W1:Y:S03]  /*17610*/  SYNCS.PHASECHK.TRANS64.TRYWAIT P2, [R3+URZ+0x38850], R0 ;  /* 0x03885000030075a7 */ /* 0x000066000804017f */
[----:B-1----:R-:W-:Y:S05]  /*17620*/  @!P2 NANOSLEEP.SYNCS 0x989680 ;  /* 0x009896800000a95d */ /* 0x002fea0003900000 */
[----:B------:R-:W1:Y:S02]  /*17630*/  @!P2 SYNCS.PHASECHK.TRANS64 P2, [R3+URZ+0x38850], R0 ;  /* 0x038850000300a5a7 */ /* 0x000e64000804007f */
[----:B-1----:R-:W-:Y:S05]  /*17640*/  @!P2 BRA `(.L_x_2405) ;  /* 0xfffffffc00eca947 */ /* 0x002fea000383ffff */
[----:B------:R-:W-:Y:S05]  /*17650*/  BRA `(.L_x_2404) ;  /* 0xffffff5000987947 */ /* 0x000fea000383ffff */
.L_x_2410:
[----:B-1----:R-:W-:-:S04]  /*17660*/  IMAD.U32 R7, RZ, RZ, UR7 ;  /* 0x00000007ff077e24 */ /* 0x002fc8000f8e00ff */
[----:B------:R1:W2:Y:S03]  /*17670*/  SYNCS.PHASECHK.TRANS64.TRYWAIT P0, [R7+URZ+0x38850], R0 ;  /* 0x03885000070075a7 */ /* 0x0002a6000800017f */
[----:B--2---:R-:W-:Y:S05]  /*17680*/  @!P0 NANOSLEEP.SYNCS 0x989680 ;  /* 0x009896800000895d */ /* 0x004fea0003900000 */
[----:B------:R-:W2:Y:S02]  /*17690*/  @!P0 SYNCS.PHASECHK.TRANS64 P0, [R7+URZ+0x38850], R0 ;  /* 0x03885000070085a7 */ /* 0x000ea4000800007f */
[----:B--2---:R-:W-:Y:S05]  /*176a0*/  @!P0 BRA `(.L_x_2410) ;  /* 0xfffffffc00ec8947 */ /* 0x004fea000383ffff */
[----:B------:R-:W-:Y:S05]  /*176b0*/  BRA `(.L_x_2409) ;  /* 0xffffff6c00e47947 */ /* 0x000fea000383ffff */
.L_x_2440:
[----:B------:R-:W-:Y:S02]  /*176c0*/  IMAD.MOV.U32 R13, RZ, RZ, R0 ;  /* 0x000000ffff0d7224 */ /* 0x000fe400078e0000 */
[----:B------:R-:W-:Y:S02]  /*176d0*/  IMAD.MOV.U32 R12, RZ, RZ, RZ ;  /* 0x000000ffff0c7224 */ /* 0x000fe400078e00ff */
[----:B------:R-:W-:Y:S02]  /*176e0*/  IMAD.MOV.U32 R11, RZ, RZ, 0x1f ;  /* 0x0000001fff0b7424 */ /* 0x000fe400078e00ff */
[----:B------:R-:W-:-:S07]  /*176f0*/  IMAD.MOV.U32 R15, RZ, RZ, -0x1 ;  /* 0xffffffffff0f7424 */ /* 0x000fce00078e00ff */
[----:B0-----:R-:W-:Y:S05]  /*17700*/  WARPSYNC.COLLECTIVE R15, `(.L_x_2544) ;  /* 0x000000000f087348 */ /* 0x001fea0003c00000 */
[----:B------:R1:W2:Y:S02]  /*17710*/  SHFL.IDX P6, R14, R13, R12, R11 ;  /* 0x0000000c0d0e7389 */ /* 0x0002a400000c000b */
[----:B012---:R-:W-:Y:S01]  /*17720*/  ENDCOLLECTIVE ;  /* 0x000000000000791b */ /* 0x007fe20003800000 */
.L_x_2544:
[----:B------:R-:W-:Y:S05]  /*17730*/  BRA `(.L_x_2545) ;  /* 0xffffffb4002c7947 */ /* 0x000fea000383ffff */
.L_x_2442:
[----:B------:R-:W-:Y:S01]  /*17740*/  BSSY B0, `(.L_x_2546) ;  /* 0x0000006000007945 */ /* 0x000fe20003800000 */
[----:B------:R-:W-:-:S07]  /*17750*/  IMAD.MOV.U32 R15, RZ, RZ, -0x1 ;  /* 0xffffffffff0f7424 */ /* 0x000fce00078e00ff */
[----:B01----:R-:W-:Y:S05]  /*17760*/  WARPSYNC.COLLECTIVE R15, `(.L_x_2547) ;  /* 0x000000000f0c7348 */ /* 0x003fea0003c00000 */
[----:B------:R-:W-:Y:S02]  /*17770*/  ELECT P6, UR62, PT ;  /* 0x00000000003e782f */ /* 0x000fe400038c0000 */
[----:B------:R-:W-:Y:S01]  /*17780*/  MOV R14, UR62 ;  /* 0x0000003e000e7c02 */ /* 0x000fe20008000f00 */
[----:B01----:R-:W-:Y:S10]  /*17790*/  ENDCOLLECTIVE ;  /* 0x000000000000791b */ /* 0x003ff40003800000 */
.L_x_2547:
[----:B------:R-:W-:Y:S05]  /*177a0*/  BSYNC B0 ;  /* 0x0000000000007941 */ /* 0x000fea0003800000 */
.L_x_2546:
[----:B------:R-:W-:Y:S05]  /*177b0*/  BRA `(.L_x_2548) ;  /* 0xffffffb4002c7947 */ /* 0x000fea000383ffff */
.L_x_2444:
[----:B-1----:R1:W2:Y:S02]  /*177c0*/  SYNCS.PHASECHK.TRANS64.TRYWAIT P0, [R0+URZ+0x38840], R2 ;  /* 0x03884002000075a7 */ /* 0x0022a4000800017f */
[----:B--2---:R-:W-:Y:S05]  /*177d0*/  @!P0 NANOSLEEP.SYNCS 0x989680 ;  /* 0x009896800000895d */ /* 0x004fea0003900000 */
[----:B------:R-:W2:Y:S02]  /*177e0*/  @!P0 SYNCS.PHASECHK.TRANS64 P0, [R0+URZ+0x38840], R2 ;  /* 0x03884002000085a7 */ /* 0x000ea4000800007f */
[----:B--2---:R-:W-:Y:S05]  /*177f0*/  @!P0 BRA `(.L_x_2444) ;  /* 0xfffffffc00f08947 */ /* 0x004fea000383ffff */
[----:B------:R-:W-:Y:S05]  /*17800*/  BRA `(.L_x_2549) ;  /* 0xffffffb400807947 */ /* 0x000fea000383ffff */
.L_x_2448:
[----:B------:R-:W-:Y:S02]  /*17810*/  IMAD.MOV.U32 R13, RZ, RZ, R3 ;  /* 0x000000ffff0d7224 */ /* 0x000fe400078e0003 */
[----:B------:R-:W-:Y:S02]  /*17820*/  IMAD.MOV.U32 R12, RZ, RZ, RZ ;  /* 0x000000ffff0c7224 */ /* 0x000fe400078e00ff */
[----:B------:R-:W-:Y:S02]  /*17830*/  IMAD.MOV.U32 R11, RZ, RZ, 0x181f ;  /* 0x0000181fff0b7424 */ /* 0x000fe400078e00ff */
[----:B------:R-:W-:Y:S02]  /*17840*/  IMAD.MOV.U32 R15, RZ, RZ, -0x1 ;  /* 0xffffffffff0f7424 */ /* 0x000fe400078e00ff */
[----:B------:R-:W-:-:S07]  /*17850*/  IMAD.U32 R0, RZ, RZ, UR42 ;  /* 0x0000002aff007e24 */ /* 0x000fce000f8e00ff */
[----:B-----5:R-:W-:Y:S05]  /*17860*/  WARPSYNC.COLLECTIVE R15, `(.L_x_2550) ;  /* 0x000000000f087348 */ /* 0x020fea0003c00000 */
[----:B------:R0:W1:Y:S02]  /*17870*/  SHFL.IDX P6, R14, R13, R12, R11 ;  /* 0x0000000c0d0e7389 */ /* 0x00006400000c000b */
[----:B01---5:R-:W-:Y:S01]  /*17880*/  ENDCOLLECTIVE ;  /* 0x000000000000791b */ /* 0x023fe20003800000 */
.L_x_2550:
[----:B------:R-:W-:Y:S02]  /*17890*/  IMAD R0, R0, 0x80, R10 ;  /* 0x0000008000007824 */ /* 0x000fe400078e020a */
[----:B------:R-:W-:Y:S02]  /*178a0*/  IMAD.MOV.U32 R13, RZ, RZ, R4 ;  /* 0x000000ffff0d7224 */ /* 0x000fe400078e0004 */
[----:B------:R-:W-:-:S07]  /*178b0*/  IMAD.MOV.U32 R5, RZ, RZ, R14 ;  /* 0x000000ffff057224 */ /* 0x000fce00078e000e */
[----:B------:R-:W-:Y:S05]  /*178c0*/  WARPSYNC.COLLECTIVE R15, `(.L_x_2551) ;  /* 0x000000000f087348 */ /* 0x000fea0003c00000 */
[----:B------:R0:W1:Y:S02]  /*178d0*/  SHFL.IDX P6, R14, R13, R12, R11 ;  /* 0x0000000c0d0e7389 */ /* 0x00006400000c000b */
[----:B01----:R-:W-:Y:S01]  /*178e0*/  ENDCOLLECTIVE ;  /* 0x000000000000791b */ /* 0x003fe20003800000 */
.L_x_2551:
[----:B------:R-:W-:Y:S01]  /*178f0*/  ULDC UR4, c[0x0][0x288] ;  /* 0x0000a20000047ab9 */ /* 0x000fe20000000800 */
[----:B------:R-:W-:Y:S01]  /*17900*/  ULDC.64 UR6, c[0x0][0x208] ;  /* 0x0000820000067ab9 */ /* 0x000fe20000000a00 */
[----:B------:R-:W-:-:S05]  /*17910*/  IMAD R2, R7, UR4, RZ ;  /* 0x0000000407027c24 */ /* 0x000fca000f8e02ff */
[----:B------:R-:W-:Y:S01]  /*17920*/  ISETP.GE.AND P4, PT, R0, R2, PT ;  /* 0x000000020000720c */ /* 0x000fe20003f86270 */
[----:B------:R-:W-:Y:S02]  /*17930*/  IMAD.MOV.U32 R13, RZ, RZ, R3 ;  /* 0x000000ffff0d7224 */ /* 0x000fe400078e0003 */
[----:B------:R-:W-:Y:S02]  /*17940*/  IMAD.MOV.U32 R12, RZ, RZ, 0x1 ;  /* 0x00000001ff0c7424 */ /* 0x000fe400078e00ff */
[----:B------:R-:W-:-:S08]  /*17950*/  IMAD.MOV.U32 R6, RZ, RZ, R14 ;  /* 0x000000ffff067224 */ /* 0x000fd000078e000e */
        /* <DEDUP_REMOVED lines=15> */
.L_x_2552:
[----:B------:R-:W-:Y:S02]  /*17a50*/  IMAD.MOV.U32 R13, RZ, RZ, R4 ;  /* 0x000000ffff0d7224 */ /* 0x000fe400078e0004 */
[----:B------:R-:W-:-:S07]  /*17a60*/  IMAD.MOV.U32 R5, RZ, RZ, R14 ;  /* 0x000000ffff057224 */ /* 0x000fce00078e000e */
[----:B------:R-:W-:Y:S05]  /*17a70*/  WARPSYNC.COLLECTIVE R15, `(.L_x_2553) ;  /* 0x000000000f087348 */ /* 0x000fea0003c00000 */
[----:B------:R0:W1:Y:S02]  /*17a80*/  SHFL.IDX P6, R14, R13, R12, R11 ;  /* 0x0000000c0d0e7389 */ /* 0x00006400000c000b */
[----:B01----:R-:W-:Y:S01]  /*17a90*/  ENDCOLLECTIVE ;  /* 0x000000000000791b */ /* 0x003fe20003800000 */
.L_x_2553:
[----:B------:R-:W-:Y:S01]  /*17aa0*/  ULDC.64 UR4, c[0x0][0x208] ;  /* 0x0000820000047ab9 */ /* 0x000fe20000000a00 */
[----:B------:R-:W-:Y:S02]  /*17ab0*/  IMAD.MOV.U32 R13, RZ, RZ, R3 ;  /* 0x000000ffff0d7224 */ /* 0x000fe400078e0003 */
        /* <DEDUP_REMOVED lines=17> */
.L_x_2554:
[----:B------:R-:W-:Y:S02]  /*17bd0*/  IMAD.MOV.U32 R13, RZ, RZ, R4 ;  /* 0x000000ffff0d7224 */ /* 0x000fe400078e0004 */
[----:B------:R-:W-:-:S07]  /*17be0*/  IMAD.MOV.U32 R5, RZ, RZ, R14 ;  /* 0x000000ffff057224 */ /* 0x000fce00078e000e */
[----:B------:R-:W-:Y:S05]  /*17bf0*/  WARPSYNC.COLLECTIVE R15, `(.L_x_2555) ;  /* 0x000000000f087348 */ /* 0x000fea0003c00000 */
[----:B------:R0:W1:Y:S02]  /*17c00*/  SHFL.IDX P6, R14, R13, R12, R11 ;  /* 0x0000000c0d0e7389 */ /* 0x00006400000c000b */
[----:B01----:R-:W-:Y:S01]  /*17c10*/  ENDCOLLECTIVE ;  /* 0x000000000000791b */ /* 0x003fe20003800000 */
.L_x_2555:
        /* <DEDUP_REMOVED lines=19> */
.L_x_2556:
[----:B------:R-:W-:Y:S02]  /*17d50*/  IMAD.MOV.U32 R13, RZ, RZ, R4 ;  /* 0x000000ffff0d7224 */ /* 0x000fe400078e0004 */
[----:B------:R-:W-:-:S07]  /*17d60*/  IMAD.MOV.U32 R5, RZ, RZ, R14 ;  /* 0x000000ffff057224 */ /* 0x000fce00078e000e */
[----:B------:R-:W-:Y:S05]  /*17d70*/  WARPSYNC.COLLECTIVE R15, `(.L_x_2557) ;  /* 0x000000000f087348 */ /* 0x000fea0003c00000 */
[----:B------:R0:W1:Y:S02]  /*17d80*/  SHFL.IDX P6, R14, R13, R12, R11 ;  /* 0x0000000c0d0e7389 */ /* 0x00006400000c000b */
[----:B01----:R-:W-:Y:S01]  /*17d90*/  ENDCOLLECTIVE ;  /* 0x000000000000791b */ /* 0x003fe20003800000 */
.L_x_2557:
        /* <DEDUP_REMOVED lines=19> */
.L_x_2558:
[----:B------:R-:W-:Y:S02]  /*17ed0*/  IMAD.MOV.U32 R13, RZ, RZ, R4 ;  /* 0x000000ffff0d7224 */ /* 0x000fe400078e0004 */
[----:B------:R-:W-:-:S07]  /*17ee0*/  IMAD.MOV.U32 R5, RZ, RZ, R14 ;  /* 0x000000ffff057224 */ /* 0x000fce00078e000e */
[----:B------:R-:W-:Y:S05]  /*17ef0*/  WARPSYNC.COLLECTIVE R15, `(.L_x_2559) ;  /* 0x000000000f087348 */ /* 0x000fea0003c00000 */
[----:B------:R0:W1:Y:S02]  /*17f00*/  SHFL.IDX P6, R14, R13, R12, R11 ;  /* 0x0000000c0d0e7389 */ /* 0x00006400000c000b */
[----:B01----:R-:W-:Y:S01]  /*17f10*/  ENDCOLLECTIVE ;  /* 0x000000000000791b */ /* 0x003fe20003800000 */
.L_x_2559:
        /* <DEDUP_REMOVED lines=19> */
.L_x_2560:
[----:B------:R-:W-:Y:S02]  /*18050*/  IMAD.MOV.U32 R13, RZ, RZ, R4 ;  /* 0x000000ffff0d7224 */ /* 0x000fe400078e0004 */
[----:B------:R-:W-:-:S07]  /*18060*/  IMAD.MOV.U32 R5, RZ, RZ, R14 ;  /* 0x000000ffff057224 */ /* 0x000fce00078e000e */
[----:B------:R-:W-:Y:S05]  /*18070*/  WARPSYNC.COLLECTIVE R15, `(.L_x_2561) ;  /* 0x000000000f087348 */ /* 0x000fea0003c00000 */
[----:B------:R0:W1:Y:S02]  /*18080*/  SHFL.IDX P6, R14, R13, R12, R11 ;  /* 0x0000000c0d0e7389 */ /* 0x00006400000c000b */
[----:B01----:R-:W-:Y:S01]  /*18090*/  ENDCOLLECTIVE ;  /* 0x000000000000791b */ /* 0x003fe20003800000 */
.L_x_2561:
        /* <DEDUP_REMOVED lines=19> */
.L_x_2562:
[----:B------:R-:W-:Y:S02]  /*181d0*/  IMAD.MOV.U32 R13, RZ, RZ, R4 ;  /* 0x000000ffff0d7224 */ /* 0x000fe400078e0004 */
[----:B------:R-:W-:-:S07]  /*181e0*/  IMAD.MOV.U32 R5, RZ, RZ, R14 ;  /* 0x000000ffff057224 */ /* 0x000fce00078e000e */
[----:B------:R-:W-:Y:S05]  /*181f0*/  WARPSYNC.COLLECTIVE R15, `(.L_x_2563) ;  /* 0x000000000f087348 */ /* 0x000fea0003c00000 */
[----:B------:R0:W1:Y:S02]  /*18200*/  SHFL.IDX P6, R14, R13, R12, R11 ;  /* 0x0000000c0d0e7389 */ /* 0x00006400000c000b */
[----:B01----:R-:W-:Y:S01]  /*18210*/  ENDCOLLECTIVE ;  /* 0x000000000000791b */ /* 0x003fe20003800000 */
.L_x_2563:
        /* <DEDUP_REMOVED lines=17> */
.L_x_2564:
[----:B------:R-:W-:Y:S02]  /*18330*/  IMAD.MOV.U32 R13, RZ, RZ, R4 ;  /* 0x000000ffff0d7224 */ /* 0x000fe400078e0004 */
[----:B------:R-:W-:-:S07]  /*18340*/  IMAD.MOV.U32 R5, RZ, RZ, R14 ;  /* 0x000000ffff057224 */ /* 0x000fce00078e000e */
[----:B------:R-:W-:Y:S05]  /*18350*/  WARPSYNC.COLLECTIVE R15, `(.L_x_2565) ;  /* 0x000000000f087348 */ /* 0x000fea0003c00000 */
[----:B------:R0:W1:Y:S02]  /*18360*/  SHFL.IDX P6, R14, R13, R12, R11 ;  /* 0x0000000c0d0e7389 */ /* 0x00006400000c000b */
[----:B01----:R-:W-:Y:S01]  /*18370*/  ENDCOLLECTIVE ;  /* 0x000000000000791b */ /* 0x003fe20003800000 */
.L_x_2565:
[----:B------:R-:W-:Y:S01]  /*18380*/  IMAD.MOV.U32 R3, RZ, RZ, R14 ;  /* 0x000000ffff037224 */ /* 0x000fe200078e000e */
[----:B------:R-:W-:Y:S06]  /*18390*/  BRA `(.L_x_2566) ;  /* 0xffffffb8001c7947 */ /* 0x000fec000383ffff */
.L_x_2453:
[----:B0-----:R0:W3:Y:S02]  /*183a0*/  SYNCS.PHASECHK.TRANS64.TRYWAIT P0, [R17+URZ+0x38820], R0 ;  /* 0x03882000110075a7 */ /* 0x0010e4000800017f */
[----:B---3--:R-:W-:Y:S05]  /*183b0*/  @!P0 NANOSLEEP.SYNCS 0x989680 ;  /* 0x009896800000895d */ /* 0x008fea0003900000 */
[----:B------:R-:W3:Y:S02]  /*183c0*/  @!P0 SYNCS.PHASECHK.TRANS64 P0, [R17+URZ+0x38820], R0 ;  /* 0x03882000110085a7 */ /* 0x000ee4000800007f */
[----:B---3--:R-:W-:Y:S05]  /*183d0*/  @!P0 BRA `(.L_x_2453) ;  /* 0xfffffffc00f08947 */ /* 0x008fea000383ffff */
[----:B------:R-:W-:Y:S05]  /*183e0*/  BRA `(.L_x_2567) ;  /* 0xffffffb800987947 */ /* 0x000fea000383ffff */
.L_x_2460:
[----:B0-----:R0:W2:Y:S02]  /*183f0*/  SYNCS.PHASECHK.TRANS64.TRYWAIT P0, [R2+URZ+0x38840], R3 ;  /* 0x03884003020075a7 */ /* 0x0010a4000800017f */
[----:B--2---:R-:W-:Y:S05]  /*18400*/  @!P0 NANOSLEEP.SYNCS 0x989680 ;  /* 0x009896800000895d */ /* 0x004fea0003900000 */
[----:B------:R-:W2:Y:S02]  /*18410*/  @!P0 SYNCS.PHASECHK.TRANS64 P0, [R2+URZ+0x38840], R3 ;  /* 0x03884003020085a7 */ /* 0x000ea4000800007f */
[----:B--2---:R-:W-:Y:S05]  /*18420*/  @!P0 BRA `(.L_x_2460) ;  /* 0xfffffffc00f08947 */ /* 0x004fea000383ffff */
[----:B------:R-:W-:Y:S05]  /*18430*/  BRA `(.L_x_2568) ;  /* 0xffffffbc00547947 */ /* 0x000fea000383ffff */
.L_x_2468:
[----:B0-----:R0:W1:Y:S02]  /*18440*/  SYNCS.PHASECHK.TRANS64.TRYWAIT P0, [R3+URZ+0x60], R2 ;  /* 0x00006002030075a7 */ /* 0x001064000800017f */
[----:B-1----:R-:W-:Y:S05]  /*18450*/  @!P0 NANOSLEEP.SYNCS 0x989680 ;  /* 0x009896800000895d */ /* 0x002fea0003900000 */
[----:B------:R-:W1:Y:S02]  /*18460*/  @!P0 SYNCS.PHASECHK.TRANS64 P0, [R3+URZ+0x60], R2 ;  /* 0x00006002030085a7 */ /* 0x000e64000800007f */
[----:B-1----:R-:W-:Y:S05]  /*18470*/  @!P0 BRA `(.L_x_2468) ;  /* 0xfffffffc00f08947 */ /* 0x002fea000383ffff */
[----:B------:R-:W-:Y:S05]  /*18480*/  BRA `(.L_x_2569) ;  /* 0xffffffc000987947 */ /* 0x000fea000383ffff */
.L_x_2480:
[----:B--2---:R2:W3:Y:S02]  /*18490*/  SYNCS.PHASECHK.TRANS64.TRYWAIT P0, [R3+URZ+0x38840], R2 ;  /* 0x03884002030075a7 */ /* 0x0044e4000800017f */
[----:B---3--:R-:W-:Y:S05]  /*184a0*/  @!P0 NANOSLEEP.SYNCS 0x989680 ;  /* 0x009896800000895d */ /* 0x008fea0003900000 */
[----:B------:R-:W3:Y:S02]  /*184b0*/  @!P0 SYNCS.PHASECHK.TRANS64 P0, [R3+URZ+0x38840], R2 ;  /* 0x03884002030085a7 */ /* 0x000ee4000800007f */
[----:B---3--:R-:W-:Y:S05]  /*184c0*/  @!P0 BRA `(.L_x_2480) ;  /* 0xfffffffc00f08947 */ /* 0x008fea000383ffff */
[----:B------:R-:W-:Y:S05]  /*184d0*/  BRA `(.L_x_2570) ;  /* 0xffffffc800947947 */ /* 0x000fea000383ffff */
.L_x_2488:
[----:B0-----:R0:W1:Y:S02]  /*184e0*/  SYNCS.PHASECHK.TRANS64.TRYWAIT P0, [R2+URZ+0x60], R3 ;  /* 0x00006003020075a7 */ /* 0x001064000800017f */
[----:B-1----:R-:W-:Y:S05]  /*184f0*/  @!P0 NANOSLEEP.SYNCS 0x989680 ;  /* 0x009896800000895d */ /* 0x002fea0003900000 */
[----:B------:R-:W1:Y:S02]  /*18500*/  @!P0 SYNCS.PHASECHK.TRANS64 P0, [R2+URZ+0x60], R3 ;  /* 0x00006003020085a7 */ /* 0x000e64000800007f */
[----:B-1----:R-:W-:Y:S05]  /*18510*/  @!P0 BRA `(.L_x_2488) ;  /* 0xfffffffc00f08947 */ /* 0x002fea000383ffff */
[----:B------:R-:W-:Y:S05]  /*18520*/  BRA `(.L_x_2571) ;  /* 0xffffffcc00e47947 */ /* 0x000fea000383ffff */
.L_x_2499:
[----:B---3--:R3:W4:Y:S02]  /*18530*/  SYNCS.PHASECHK.TRANS64.TRYWAIT P0, [R2+URZ+0x38840], R3 ;  /* 0x03884003020075a7 */ /* 0x008724000800017f */
[----:B----4-:R-:W-:Y:S05]  /*18540*/  @!P0 NANOSLEEP.SYNCS 0x989680 ;  /* 0x009896800000895d */ /* 0x010fea0003900000 */
[----:B------:R-:W4:Y:S02]  /*18550*/  @!P0 SYNCS.PHASECHK.TRANS64 P0, [R2+URZ+0x38840], R3 ;  /* 0x03884003020085a7 */ /* 0x000f24000800007f */
[----:B----4-:R-:W-:Y:S05]  /*18560*/  @!P0 BRA `(.L_x_2499) ;  /* 0xfffffffc00f08947 */ /* 0x010fea000383ffff */
[----:B------:R-:W-:Y:S05]  /*18570*/  BRA `(.L_x_2572) ;  /* 0xffffffd400b47947 */ /* 0x000fea000383ffff */
.L_x_2507:
[----:B0-----:R0:W1:Y:S02]  /*18580*/  SYNCS.PHASECHK.TRANS64.TRYWAIT P0, [R2+URZ+0x60], R5 ;  /* 0x00006005020075a7 */ /* 0x001064000800017f */
[----:B-1----:R-:W-:Y:S05]  /*18590*/  @!P0 NANOSLEEP.SYNCS 0x989680 ;  /* 0x009896800000895d */ /* 0x002fea0003900000 */
[----:B------:R-:W1:Y:S02]  /*185a0*/  @!P0 SYNCS.PHASECHK.TRANS64 P0, [R2+URZ+0x60], R5 ;  /* 0x00006005020085a7 */ /* 0x000e64000800007f */
[----:B-1----:R-:W-:Y:S05]  /*185b0*/  @!P0 BRA `(.L_x_2507) ;  /* 0xfffffffc00f08947 */ /* 0x002fea000383ffff */
[----:B------:R-:W-:Y:S05]  /*185c0*/  BRA `(.L_x_2573) ;  /* 0xffffffdc00047947 */ /* 0x000fea000383ffff */
.L_x_2520:
[----:B0-----:R0:W2:Y:S02]  /*185d0*/  SYNCS.PHASECHK.TRANS64.TRYWAIT P0, [R2+URZ+0x38860], R3 ;  /* 0x03886003020075a7 */ /* 0x0010a4000800017f */
[----:B--2---:R-:W-:Y:S05]  /*185e0*/  @!P0 NANOSLEEP.SYNCS 0x989680 ;  /* 0x009896800000895d */ /* 0x004fea0003900000 */
[----:B------:R-:W2:Y:S02]  /*185f0*/  @!P0 SYNCS.PHASECHK.TRANS64 P0, [R2+URZ+0x38860], R3 ;  /* 0x03886003020085a7 */ /* 0x000ea4000800007f */
[----:B--2---:R-:W-:Y:S05]  /*18600*/  @!P0 BRA `(.L_x_2520) ;  /* 0xfffffffc00f08947 */ /* 0x004fea000383ffff */
[----:B------:R-:W-:Y:S05]  /*18610*/  BRA `(.L_x_2574) ;  /* 0xffffffe000c07947 */ /* 0x000fea000383ffff */
.L_x_2529:
[----:B------:R-:W-:Y:S01]  /*18620*/  BSSY B0, `(.L_x_2575) ;  /* 0x0000008000007945 */ /* 0x000fe20003800000 */
[----:B-----5:R-:W-:Y:S02]  /*18630*/  IMAD.MOV.U32 R13, RZ, RZ, R2 ;  /* 0x000000ffff0d7224 */ /* 0x020fe400078e0002 */
[----:B------:R-:W-:Y:S02]  /*18640*/  IMAD.MOV.U32 R12, RZ, RZ, RZ ;  /* 0x000000ffff0c7224 */ /* 0x000fe400078e00ff */
[----:B------:R-:W-:Y:S02]  /*18650*/  IMAD.MOV.U32 R11, RZ, RZ, 0x1f ;  /* 0x0000001fff0b7424 */ /* 0x000fe400078e00ff */
[----:B------:R-:W-:-:S07]  /*18660*/  IMAD.MOV.U32 R15, RZ, RZ, -0x1 ;  /* 0xffffffffff0f7424 */ /* 0x000fce00078e00ff */
[----:B-12---:R-:W-:Y:S05]  /*18670*/  WARPSYNC.COLLECTIVE R15, `(.L_x_2576) ;  /* 0x000000000f087348 */ /* 0x006fea0003c00000 */
[----:B------:R0:W3:Y:S02]  /*18680*/  SHFL.IDX P6, R14, R13, R12, R11 ;  /* 0x0000000c0d0e7389 */ /* 0x0000e400000c000b */
[----:B0123--:R-:W-:Y:S01]  /*18690*/  ENDCOLLECTIVE ;  /* 0x000000000000791b */ /* 0x00ffe20003800000 */
.L_x_2576:
[----:B------:R-:W-:Y:S05]  /*186a0*/  BSYNC B0 ;  /* 0x0000000000007941 */ /* 0x000fea0003800000 */
.L_x_2575:
[----:B------:R-:W-:Y:S05]  /*186b0*/  BRA `(.L_x_2577) ;  /* 0xffffffe800307947 */ /* 0x000fea000383ffff */
.L_x_2532:
[----:B0-----:R0:W1:Y:S02]  /*186c0*/  SYNCS.PHASECHK.TRANS64.TRYWAIT P0, [R0+URZ+0x38820], R3 ;  /* 0x03882003000075a7 */ /* 0x001064000800017f */
[----:B-1----:R-:W-:Y:S05]  /*186d0*/  @!P0 NANOSLEEP.SYNCS 0x989680 ;  /* 0x009896800000895d */ /* 0x002fea0003900000 */
[----:B------:R-:W1:Y:S02]  /*186e0*/  @!P0 SYNCS.PHASECHK.TRANS64 P0, [R0+URZ+0x38820], R3 ;  /* 0x03882003000085a7 */ /* 0x000e64000800007f */
[----:B-1----:R-:W-:Y:S05]  /*186f0*/  @!P0 BRA `(.L_x_2532) ;  /* 0xfffffffc00f08947 */ /* 0x002fea000383ffff */
[----:B------:R-:W-:Y:S05]  /*18700*/  BRA `(.L_x_2578) ;  /* 0xffffffe8007c7947 */ /* 0x000fea000383ffff */
.L_x_2533:
        /* <DEDUP_REMOVED lines=11> */
.L_x_2580:
[----:B------:R-:W-:Y:S05]  /*187c0*/  BSYNC B0 ;  /* 0x0000000000007941 */ /* 0x000fea0003800000 */
.L_x_2579:
[----:B------:R-:W-:Y:S05]  /*187d0*/  BRA `(.L_x_2581) ;  /* 0xffffffe800647947 */ /* 0x000fea000383ffff */
.L_x_2536:
[----:B------:R-:W-:Y:S01]  /*187e0*/  BSSY B1, `(.L_x_2582) ;  /* 0x0000006000017945 */ /* 0x000fe20003800000 */
[----:B------:R-:W-:-:S07]  /*187f0*/  IMAD.MOV.U32 R15, RZ, RZ, -0x1 ;  /* 0xffffffffff0f7424 */ /* 0x000fce00078e00ff */
[----:B01----:R-:W-:Y:S05]  /*18800*/  WARPSYNC.COLLECTIVE R15, `(.L_x_2583) ;  /* 0x000000000f0c7348 */ /* 0x003fea0003c00000 */
[----:B------:R-:W-:Y:S02]  /*18810*/  ELECT P6, UR62, PT ;  /* 0x00000000003e782f */ /* 0x000fe400038c0000 */
[----:B------:R-:W-:Y:S01]  /*18820*/  MOV R14, UR62 ;  /* 0x0000003e000e7c02 */ /* 0x000fe20008000f00 */
[----:B01----:R-:W-:Y:S10]  /*18830*/  ENDCOLLECTIVE ;  /* 0x000000000000791b */ /* 0x003ff40003800000 */
.L_x_2583:
[----:B------:R-:W-:Y:S05]  /*18840*/  BSYNC B1 ;  /* 0x0000000000017941 */ /* 0x000fea0003800000 */
.L_x_2582:
[----:B------:R-:W-:Y:S05]  /*18850*/  BRA `(.L_x_2584) ;  /* 0xffffffe8005c7947 */ /* 0x000fea000383ffff */
.L_x_2538:
[----:B0-----:R0:W1:Y:S02]  /*18860*/  SYNCS.PHASECHK.TRANS64.TRYWAIT P0, [R6+URZ], R5 ;  /* 0x00000005060075a7 */ /* 0x001064000800017f */
[----:B-1----:R-:W-:Y:S05]  /*18870*/  @!P0 NANOSLEEP.SYNCS 0x989680 ;  /* 0x009896800000895d */ /* 0x002fea0003900000 */
[----:B------:R-:W1:Y:S02]  /*18880*/  @!P0 SYNCS.PHASECHK.TRANS64 P0, [R6+URZ], R5 ;  /* 0x00000005060085a7 */ /* 0x000e64000800007f */
[----:B-1----:R-:W-:Y:S05]  /*18890*/  @!P0 BRA `(.L_x_2538) ;  /* 0xfffffffc00f08947 */ /* 0x002fea000383ffff */
[----:B------:R-:W-:Y:S05]  /*188a0*/  BRA `(.L_x_2585) ;  /* 0xffffffe8009c7947 */ /* 0x000fea000383ffff */
.L_x_2539:
[----:B-1----:R1:W2:Y:S02]  /*188b0*/  SYNCS.PHASECHK.TRANS64.TRYWAIT P0, [R3+URZ], R2 ;  /* 0x00000002030075a7 */ /* 0x0022a4000800017f */
[----:B--2---:R-:W-:Y:S05]  /*188c0*/  @!P0 NANOSLEEP.SYNCS 0x989680 ;  /* 0x009896800000895d */ /* 0x004fea0003900000 */
[----:B------:R-:W2:Y:S02]  /*188d0*/  @!P0 SYNCS.PHASECHK.TRANS64 P0, [R3+URZ], R2 ;  /* 0x00000002030085a7 */ /* 0x000ea4000800007f */
[----:B--2---:R-:W-:Y:S05]  /*188e0*/  @!P0 BRA `(.L_x_2539) ;  /* 0xfffffffc00f08947 */ /* 0x004fea000383ffff */
[----:B------:R-:W-:Y:S05]  /*188f0*/  BRA `(.L_x_2586) ;  /* 0xffffffe800907947 */ /* 0x000fea000383ffff */
.L_x_2541:
[----:B-1----:R1:W2:Y:S02]  /*18900*/  SYNCS.PHASECHK.TRANS64.TRYWAIT P0, [R18+URZ], R5 ;  /* 0x00000005120075a7 */ /* 0x0022a4000800017f */
[----:B--2---:R-:W-:Y:S05]  /*18910*/  @!P0 NANOSLEEP.SYNCS 0x989680 ;  /* 0x009896800000895d */ /* 0x004fea0003900000 */
[----:B------:R-:W2:Y:S02]  /*18920*/  @!P0 SYNCS.PHASECHK.TRANS64 P0, [R18+URZ], R5 ;  /* 0x00000005120085a7 */ /* 0x000ea4000800007f */
[----:B--2---:R-:W-:Y:S05]  /*18930*/  @!P0 BRA `(.L_x_2541) ;  /* 0xfffffffc00f08947 */ /* 0x004fea000383ffff */
[----:B------:R-:W-:Y:S05]  /*18940*/  BRA `(.L_x_2587) ;  /* 0xffffffe800947947 */ /* 0x000fea000383ffff */
.L_x_2588:
        /* <DEDUP_REMOVED lines=11> */
.L_x_15295:


//--------------------- .text._ZN7cutlass13device_kernelIN5flash11enable_sm90INS1_16FlashAttnFwdSm90INS1_25CollectiveMainloopFwdSm90ILi2EN4cute5tupleIJNS5_1CILi1EEES8_S8_EEENS6_IJNS7_ILi128EEENS7_ILi80EEENS7_ILi256EEEEEELi256ENS_10bfloat16_tEfNS_4arch4Sm90ELb1ELb0ELb1ELb1ELb0ELb0ELb0ELb1ELb1ELb1ELb0ELb0EEENS1_21CollectiveEpilogueFwdINS6_IJSA_SC_SB_EEES9_SE_SG_Li256ELb1ELb1ELb0ELb0EEENS1_36VarlenDynamicPersistentTileSchedulerILi128ELi80ELi256ELi128ELb0ELb1ELb1ELb1ELb1ELb1EEEEEEEEEvNT_6ParamsE --------------------------
	.section	.text._ZN7cutlass13device_kernelIN5flash11enable_sm90INS1_16FlashAttnFwdSm90INS1_25CollectiveMainloopFwdSm90ILi2EN4cute5tupleIJNS5_1CILi1EEES8_S8_EEENS6_IJNS7_ILi128EEENS7_ILi80EEENS7_ILi256EEEEEELi256ENS_10bfloat16_tEfNS_4arch4Sm90ELb1ELb0ELb1ELb1ELb0ELb0ELb0ELb1ELb1ELb1ELb0ELb0EEENS1_21CollectiveEpilogueFwdINS6_IJSA_SC_SB_EEES9_SE_SG_Li256ELb1ELb1ELb0ELb0EEENS1_36VarlenDynamicPersistentTileSchedulerILi128ELi80ELi256ELi128ELb0ELb1ELb1ELb1ELb1ELb1EEEEEEEEEvNT_6ParamsE,"ax",@progbits
	.align	128
.text._ZN7cutlass13device_kernelIN5flash11enable_sm90INS1_16FlashAttnFwdSm90INS1_25CollectiveMainloopFwdSm90ILi2EN4cute5tupleIJNS5_1CILi1EEES8_S8_EEENS6_IJNS7_ILi128EEENS7_ILi80EEENS7_ILi256EEEEEELi256ENS_10bfloat16_tEfNS_4arch4Sm90ELb1ELb0ELb1ELb1ELb0ELb0ELb0ELb1ELb1ELb1ELb0ELb0EEENS1_21CollectiveEpilogueFwdINS6_IJSA_SC_SB_EEES9_SE_SG_Li256ELb1ELb1ELb0ELb0EEENS1_36VarlenDynamicPersistentTileSchedulerILi128ELi80ELi256ELi128ELb0ELb1ELb1ELb1ELb1ELb1EEEEEEEEEvNT_6ParamsE:
        .type           _ZN7cutlass13device_kernelIN5flash11enable_sm90INS1_16FlashAttnFwdSm90INS1_25CollectiveMainloopFwdSm90ILi2EN4cute5tupleIJNS5_1CILi1EEES8_S8_EEENS6_IJNS7_ILi128EEENS7_ILi80EEENS7_ILi256EEEEEELi256ENS_10bfloat16_tEfNS_4arch4Sm90ELb1ELb0ELb1ELb1ELb0ELb0ELb0ELb1ELb1ELb1ELb0ELb0EEENS1_21CollectiveEpilogueFwdINS6_IJSA_SC_SB_EEES9_SE_SG_Li256ELb1ELb1ELb0ELb0EEENS1_36VarlenDynamicPersistentTileSchedulerILi128ELi80ELi256ELi128ELb0ELb1ELb1ELb1ELb1ELb1EEEEEEEEEvNT_6ParamsE,@function
        .size           _ZN7cutlass13device_kernelIN5flash11enable_sm90INS1_16FlashAttnFwdSm90INS1_25CollectiveMainloopFwdSm90ILi2EN4cute5tupleIJNS5_1CILi1EEES8_S8_EEENS6_IJNS7_ILi128EEENS7_ILi80EEENS7_ILi256EEEEEELi256ENS_10bfloat16_tEfNS_4arch4Sm90ELb1ELb0ELb1ELb1ELb0ELb0ELb0ELb1ELb1ELb1ELb0ELb0EEENS1_21CollectiveEpilogueFwdINS6_IJSA_SC_SB_EEES9_SE_SG_Li256ELb1ELb1ELb0ELb0EEENS1_36VarlenDynamicPersistentTileSchedulerILi128ELi80ELi256ELi128ELb0ELb1ELb1ELb1ELb1ELb1EEEEEEEEEvNT_6ParamsE,(.L_x_15296 - _ZN7cutlass13device_kernelIN5flash11enable_sm90INS1_16FlashAttnFwdSm90INS1_25CollectiveMainloopFwdSm90ILi2EN4cute5tupleIJNS5_1CILi1EEES8_S8_EEENS6_IJNS7_ILi128EEENS7_ILi80EEENS7_ILi256EEEEEELi256ENS_10bfloat16_tEfNS_4arch4Sm90ELb1ELb0ELb1ELb1ELb0ELb0ELb0ELb1ELb1ELb1ELb0ELb0EEENS1_21CollectiveEpilogueFwdINS6_IJSA_SC_SB_EEES9_SE_SG_Li256ELb1ELb1ELb0ELb0EEENS1_36VarlenDynamicPersistentTileSchedulerILi128ELi80ELi256ELi128ELb0ELb1ELb1ELb1ELb1ELb1EEEEEEEEEvNT_6ParamsE)
        .other          _ZN7cutlass13device_kernelIN5flash11enable_sm90INS1_16FlashAttnFwdSm90INS1_25CollectiveMainloopFwdSm90ILi2EN4cute5tupleIJNS5_1CILi1EEES8_S8_EEENS6_IJNS7_ILi128EEENS7_ILi80EEENS7_ILi256EEEEEELi256ENS_10bfloat16_tEfNS_4arch4Sm90ELb1ELb0ELb1ELb1ELb0ELb0ELb0ELb1ELb1ELb1ELb0ELb0EEENS1_21CollectiveEpilogueFwdINS6_IJSA_SC_SB_EEES9_SE_SG_Li256ELb1ELb1ELb0ELb0EEENS1_36VarlenDynamicPersistentTileSchedulerILi128ELi80ELi256ELi128ELb0ELb1ELb1ELb1ELb1ELb1EEEEEEEEEvNT_6ParamsE,@"STO_CUDA_ENTRY STV_DEFAULT"
_ZN7cutlass13device_kernelIN5flash11enable_sm90INS1_16FlashAttnFwdSm90INS1_25CollectiveMainloopFwdSm90ILi2EN4cute5tupleIJNS5_1CILi1EEES8_S8_EEENS6_IJNS7_ILi128EEENS7_ILi80EEENS7_ILi256EEEEEELi256ENS_10bfloat16_tEfNS_4arch4Sm90ELb1ELb0ELb1ELb1ELb0ELb0ELb0ELb1ELb1ELb1ELb0ELb0EEENS1_21CollectiveEpilogueFwdINS6_IJSA_SC_SB_EEES9_SE_SG_Li256ELb1ELb1ELb0ELb0EEENS1_36VarlenDynamicPersistentTileSchedulerILi128ELi80ELi256ELi128ELb0ELb1ELb1ELb1ELb1ELb1EEEEEEEEEvNT_6ParamsE:
        /* <DEDUP_REMOVED lines=18> */
.L_x_2590:
[----:B------:R-:W-:Y:S05]  /*0120*/  BSYNC B0 ;  /* 0x0000000000007941 */ /* 0x000fea0003800000 */
.L_x_2589:
        /* <DEDUP_REMOVED lines=41> */
.L_x_2591:
        /* <DEDUP_REMOVED lines=22> */
.L_x_2592:
        /* <DEDUP_REMOVED lines=18> */
.L_x_2593:
        /* <DEDUP_REMOVED lines=22> */
.L_x_2594:
        /* <DEDUP_REMOVED lines=22> */
.L_x_2595:
        /* <DEDUP_REMOVED lines=8> */
.L_x_2597:
        /* <DEDUP_REMOVED lines=18> */
[----:B------:R-:W0:Y:S02]  /*0aa0*/  S2R R0, SR_TID.X ;  /* 0x0000000000007919 */ /* 0x000e240000002100 */
        /* <DEDUP_REMOVED lines=20> */
[----:B------:R-:W-:Y:S01]  /*0bf0*/  LEA.HI R4, R4, R223, RZ, 0x5 ;  /* 0x000000df04047211 */ /* 0x000fe200078f28ff */
[----:B------:R-:W-:Y:S01]  /*0c00*/  IMAD.IADD R9, R232, 0x1, -R9 ;  /* 0x00000001e8097824 */ /* 0x000fe200078e0a09 */
[----:B------:R-:W-:Y:S02]  /*0c10*/  LOP3.LUT R11, R11, 0xfffffff8, RZ, 0xc0, !PT ;  /* 0xfffffff80b0b7812 */ /* 0x000fe400078ec0ff */
[----:B------:R-:W-:-:S02]  /*0c20*/  LEA.HI R5, R5, R224, RZ, 0x1 ;  /* 0x000000e005057211 */ /* 0x000fc400078f08ff */
[----:B------:R-:W-:Y:S01]  /*0c30*/  SHF.R.S32.HI R4, RZ, 0x5, R4 ;  /* 0x00000005ff047819 */ /* 0x000fe20000011404 */
[----:B------:R-:W-:Y:S01]  /*0c40*/  IMAD.IADD R11, R8, 0x1, -R11 ;  /* 0x00000001080b7824 */ /* 0x000fe200078e0a0b */
[----:B------:R-:W-:Y:S02]  /*0c50*/  LOP3.LUT R5, R5, 0x3fffffe, RZ, 0xc0, !PT ;  /* 0x03fffffe05057812 */ /* 0x000fe400078ec0ff */
[----:B------:R-:W-:Y:S01]  /*0c60*/  LOP3.LUT R212, R6, 0x7ffffffc, RZ, 0xc0, !PT ;  /* 0x7ffffffc06d47812 */ /* 0x000fe200078ec0ff */
[----:B------:R-:W-:Y:S02]  /*0c70*/  IMAD R4, R4, 0x10, R11 ;  /* 0x0000001004047824 */ /* 0x000fe400078e020b */
[----:B------:R-:W-:Y:S02]  /*0c80*/  IMAD.IADD R5, R224, 0x1, -R5 ;  /* 0x00000001e0057824 */ /* 0x000fe400078e0a05 */
[----:B------:R-:W-:Y:S02]  /*0c90*/  IMAD.IADD R212, R223, 0x1, -R212 ;  /* 0x00000001dfd47824 */ /* 0x000fe400078e0ad4 */
[----:B------:R-:W-:Y:S01]  /*0ca0*/  IMAD R225, R5, 0x40, R4 ;  /* 0x0000004005e17824 */ /* 0x000fe200078e0204 */
[----:B--2---:R-:W-:-:S02]  /*0cb0*/  R2UR UR4, R2 ;  /* 0x00000000020472ca */ /* 0x004fc400000e0000 */
[CC--:B------:R-:W-:Y:S02]  /*0cc0*/  LEA.HI R2, R3.reuse, R232.reuse, RZ, 0x5 ;  /* 0x000000e803027211 */ /* 0x0c0fe400078f28ff */
[----:B------:R-:W-:-:S03]  /*0cd0*/  LEA.HI R3, R3, R232, RZ, 0x3 ;  /* 0x000000e803037211 */ /* 0x000fc600078f18ff */
[----:B------:R-:W-:Y:S01]  /*0ce0*/  IMAD.SHL.U32 R2, R2, 0x20, RZ ;  /* 0x0000002002027824 */ /* 0x000fe200078e00ff */
[----:B------:R-:W-:Y:S02]  /*0cf0*/  LOP3.LUT R217, R3, 0xfffffff8, RZ, 0xc0, !PT ;  /* 0xfffffff803d97812 */ /* 0x000fe400078ec0ff */
[----:B------:R-:W-:Y:S02]  /*0d00*/  SHF.R.S32.HI R221, RZ, 0x3, R3 ;  /* 0x00000003ffdd7819 */ /* 0x000fe40000011403 */
[----:B------:R-:W-:Y:S01]  /*0d10*/  LOP3.LUT R2, R2, 0xfffffc00, RZ, 0xc0, !PT ;  /* 0xfffffc0002027812 */ /* 0x000fe200078ec0ff */
[----:B------:R-:W-:Y:S01]  /*0d20*/  IMAD.IADD R217, R232, 0x1, -R217 ;  /* 0x00000001e8d97824 */ /* 0x000fe200078e0ad9 */
[----:B------:R-:W-:-:S03]  /*0d30*/  ULOP3.LUT UR7, UR4, 0x1, URZ, 0xfc, !UPT ;  /* 0x0000000104077892 */ /* 0x000fc6000f8efc3f */
[----:B------:R-:W-:Y:S01]  /*0d40*/  IMAD R7, R7, 0x40, R2 ;  /* 0x0000004007077824 */ /* 0x000fe200078e0202 */
[----:B------:R-:W-:Y:S01]  /*0d50*/  LEA.HI R2, R9, R9, RZ, 0x1 ;  /* 0x0000000909027211 */ /* 0x000fe200078f08ff */
[----:B------:R-:W-:Y:S01]  /*0d60*/  IMAD.SHL.U32 R18, R217, 0x8, RZ ;  /* 0x00000008d9127824 */ /* 0x000fe200078e00ff */
[----:B------:R-:W-:Y:S01]  /*0d70*/  UMOV UR4, URZ ;  /* 0x0000003f00047c82 */ /* 0x000fe20008000000 */
[----:B------:R-:W-:Y:S01]  /*0d80*/  IMAD R226, R0, 0x8, R7 ;  /* 0x0000000800e27824 */ /* 0x000fe200078e0207 */
[----:B------:R-:W-:Y:S01]  /*0d90*/  LOP3.LUT R2, R2, 0x1ffffffe, RZ, 0xc0, !PT ;  /* 0x1ffffffe02027812 */ /* 0x000fe200078ec0ff */
[C---:B------:R-:W-:Y:S01]  /*0da0*/  VIADD R215, R18.reuse, 0x40 ;  /* 0x0000004012d77836 */ /* 0x040fe20000000000 */
[----:B------:R-:W-:Y:S01]  /*0db0*/  SHF.R.S32.HI R231, RZ, 0x1f, R18 ;  /* 0x0000001fffe77819 */ /* 0x000fe20000011412 */
[C---:B------:R-:W-:Y:S02]  /*0dc0*/  VIADD R214, R18.reuse, 0x80 ;  /* 0x0000008012d67836 */ /* 0x040fe40000000000 */
[----:B------:R-:W-:Y:S01]  /*0dd0*/  VIADD R216, R18, 0xc0 ;  /* 0x000000c012d87836 */ /* 0x000fe20000000000 */
[----:B------:R-:W-:Y:S01]  /*0de0*/  SHF.R.S32.HI R230, RZ, 0x1f, R215 ;  /* 0x0000001fffe67819 */ /* 0x000fe200000114d7 */
[----:B------:R-:W-:Y:S01]  /*0df0*/  IMAD.IADD R2, R9, 0x1, -R2 ;  /* 0x0000000109027824 */ /* 0x000fe200078e0a02 */
[----:B------:R-:W-:Y:S01]  /*0e00*/  SHF.R.S32.HI R229, RZ, 0x1f, R214 ;  /* 0x0000001fffe57819 */ /* 0x000fe200000114d6 */
[----:B------:R-:W-:Y:S01]  /*0e10*/  IMAD.MOV.U32 R7, RZ, RZ, R15 ;  /* 0x000000ffff077224 */ /* 0x000fe200078e000f */
[----:B------:R-:W-:Y:S01]  /*0e20*/  SHF.R.S32.HI R228, RZ, 0x1f, R216 ;  /* 0x0000001fffe47819 */ /* 0x000fe200000114d8 */
[----:B------:R-:W-:-:S02]  /*0e30*/  IMAD.U32 R227, RZ, RZ, UR7 ;  /* 0x00000007ffe37e24 */ /* 0x000fc4000f8e00ff */
[----:B------:R-:W-:Y:S02]  /*0e40*/  IMAD.U32 R222, RZ, RZ, UR4 ;  /* 0x00000004ffde7e24 */ /* 0x000fe4000f8e00ff */
[----:B------:R-:W-:Y:S02]  /*0e50*/  IMAD R213, R2, 0x8, R225 ;  /* 0x0000000802d57824 */ /* 0x000fe400078e02e1 */
[----:B------:R-:W-:-:S07]  /*0e60*/  IMAD.U32 R16, RZ, RZ, UR4 ;  /* 0x00000004ff107e24 */ /* 0x000fce000f8e00ff */
.L_x_2651:
[----:B012-4-:R-:W0:Y:S01]  /*0e70*/  LDC.64 R2, c[0x0][0xc88] ;  /* 0x00032200ff027b82 */ /* 0x017e220000000a00 */
        /* <DEDUP_REMOVED lines=14> */
[----:B------:R-:W-:-:S04]  /*0f60*/  @UP0 ULEA UR8, UP2, UR4, UR8, 0x2 ;  /* 0x0000000804080291 */ /* 0x000fc8000f84103f */
[----:B------:R-:W-:Y:S02]  /*0f70*/  @UP0 ULEA.HI.X UR9, UR4, UR9, UR7, 0x2, UP2 ;  /* 0x0000000904090291 */ /* 0x000fe400090f1407 */
[----:B------:R-:W-:Y:S01]  /*0f80*/  IMAD.U32 R220, RZ, RZ, UR7 ;  /* 0x00000007ffdc7e24 */ /* 0x000fe2000f8e00ff */
[----:B------:R-:W-:Y:S01]  /*0f90*/  @UP1 ULEA UR10, UP0, UR4, UR10, 0x2 ;  /* 0x0000000a040a1291 */ /* 0x000fe2000f80103f */
[----:B------:R-:W-:-:S03]  /*0fa0*/  IMAD.U32 R2, RZ, RZ, UR8 ;  /* 0x00000008ff027e24 */ /* 0x000fc6000f8e00ff */
[----:B------:R-:W-:Y:S01]  /*0fb0*/  @UP1 ULEA.HI.X UR11, UR4, UR11, UR7, 0x2, UP0 ;  /* 0x0000000b040b1291 */ /* 0x000fe200080f1407 */
[----:B------:R-:W-:Y:S01]  /*0fc0*/  IMAD.U32 R3, RZ, RZ, UR9 ;  /* 0x00000009ff037e24 */ /* 0x000fe2000f8e00ff */
[----:B------:R-:W-:Y:S01]  /*0fd0*/  ULDC.64 UR8, c[0x0][0x418] ;  /* 0x0001060000087ab9 */ /* 0x000fe20000000a00 */
[----:B------:R-:W-:Y:S01]  /*0fe0*/  IMAD.U32 R4, RZ, RZ, UR10 ;  /* 0x0000000aff047e24 */ /* 0x000fe2000f8e00ff */
[----:B------:R-:W-:Y:S02]  /*0ff0*/  ULDC UR7, c[0x0][0x424] ;  /* 0x0001090000077ab9 */ /* 0x000fe40000000800 */
[----:B------:R-:W-:Y:S01]  /*1000*/  IMAD.U32 R5, RZ, RZ, UR11 ;  /* 0x0000000bff057e24 */ /* 0x000fe2000f8e00ff */
[----:B------:R-:W2:Y:S01]  /*1010*/  @P0 LDG.E R2, desc[UR12][R2.64] ;  /* 0x0000000c02020981 */ /* 0x000ea2000c1e1900 */
[----:B------:R-:W-:Y:S01]  /*1020*/  UISETP.NE.U32.AND UP0, UPT, UR8, URZ, UPT ;  /* 0x0000003f0800728c */ /* 0x000fe2000bf05070 */
[----:B------:R-:W-:Y:S02]  /*1030*/  ULDC.64 UR10, c[0x0][0xa20] ;  /* 0x00028800000a7ab9 */ /* 0x000fe40000000a00 */
[----:B---3--:R-:W3:Y:S01]  /*1040*/  @P2 LDG.E R4, desc[UR12][R4.64] ;  /* 0x0000000c04042981 */ /* 0x008ee2000c1e1900 */
[----:B------:R-:W-:Y:S01]  /*1050*/  ULDC UR12, c[0x0][0x288] ;  /* 0x0000a200000c7ab9 */ /* 0x000fe20000000800 */
[----:B------:R-:W-:Y:S01]  /*1060*/  UISETP.NE.AND.EX UP0, UPT, UR9, URZ, UPT, UP0 ;  /* 0x0000003f0900728c */ /* 0x000fe2000bf05300 */
[----:B------:R-:W-:Y:S01]  /*1070*/  ISETP.NE.U32.AND P1, PT, RZ, UR10, PT ;  /* 0x0000000aff007c0c */ /* 0x000fe2000bf25070 */
[----:B------:R-:W-:Y:S01]  /*1080*/  ULDC UR8, c[0x0][0x2f0] ;  /* 0x0000bc0000087ab9 */ /* 0x000fe20000000800 */
[----:B------:R-:W-:Y:S01]  /*1090*/  UMOV UR4, URZ ;  /* 0x0000003f00047c82 */ /* 0x000fe20008000000 */
[----:B------:R-:W-:Y:S01]  /*10a0*/  USEL UR7, UR7, 0x1, UP0 ;  /* 0x0000000107077887 */ /* 0x000fe20008000000 */
[----:B------:R-:W-:Y:S01]  /*10b0*/  ISETP.NE.AND.EX P1, PT, RZ, UR11, PT, P1 ;  /* 0x0000000bff007c0c */ /* 0x000fe2000bf25310 */
[----:B------:R-:W-:-:S02]  /*10c0*/  IMAD.U32 R219, RZ, RZ, UR6 ;  /* 0x00000006ffdb7e24 */ /* 0x000fc4000f8e00ff */
[----:B------:R-:W-:Y:S01]  /*10d0*/  UIMAD UR8, UR7, UR8, URZ ;  /* 0x00000008070872a4 */ /* 0x000fe2000f8e023f */
[----:B--2---:R-:W-:Y:S02]  /*10e0*/  @P0 R2UR UR4, R2 ;  /* 0x00000000020402ca */ /* 0x004fe400000e0000 */
[----:B---3--:R-:W-:-:S13]  /*10f0*/  @P2 R2UR UR12, R4 ;  /* 0x00000000040c22ca */ /* 0x008fda00000e0000 */
[----:B------:R-:W-:Y:S01]  /*1100*/  IMAD.U32 R19, RZ, RZ, UR12 ;  /* 0x0000000cff137e24 */ /* 0x000fe2000f8e00ff */
[----:B------:R-:W-:Y:S06]  /*1110*/  @P2 BRA `(.L_x_2598) ;  /* 0x0000000000402947 */ /* 0x000fec0003800000 */
        /* <DEDUP_REMOVED lines=14> */
[----:B------:R-:W-:-:S06]  /*1200*/  UIADD3 UR6, -UR6, UR7, URZ ;  /* 0x0000000706067290 */ /* 0x000fcc000fffe13f */
[----:B------:R-:W-:-:S07]  /*1210*/  IMAD.U32 R19, RZ, RZ, UR6 ;  /* 0x00000006ff137e24 */ /* 0x000fce000f8e00ff */
.L_x_2598:
[----:B------:R-:W-:Y:S05]  /*1220*/  @!P1 BRA `(.L_x_2599) ;  /* 0x0000000000289947 */ /* 0x000fea0003800000 */
[----:B------:R-:W-:Y:S01]  /*1230*/  R2UR UR7, R218 ;  /* 0x00000000da0772ca */ /* 0x000fe200000e0000 */
[----:B------:R-:W-:Y:S01]  /*1240*/  ULDC.64 UR8, c[0x0][0x208] ;  /* 0x0000820000087ab9 */ /* 0x000fe20000000a00 */
[----:B------:R-:W-:-:S11]  /*1250*/  R2UR UR12, R220 ;  /* 0x00000000dc0c72ca */ /* 0x000fd600000e0000 */
[----:B------:R-:W-:-:S04]  /*1260*/  ULEA UR6, UP0, UR7, UR10, 0x2 ;  /* 0x0000000a07067291 */ /* 0x000fc8000f80103f */
[----:B------:R-:W-:Y:S02]  /*1270*/  ULEA.HI.X UR7, UR7, UR11, UR12, 0x2, UP0 ;  /* 0x0000000b07077291 */ /* 0x000fe400080f140c */
[----:B------:R-:W-:-:S04]  /*1280*/  IMAD.U32 R2, RZ, RZ, UR6 ;  /* 0x00000006ff027e24 */ /* 0x000fc8000f8e00ff */
[----:B------:R-:W-:-:S05]  /*1290*/  IMAD.U32 R3, RZ, RZ, UR7 ;  /* 0x00000007ff037e24 */ /* 0x000fca000f8e00ff */
[----:B------:R-:W2:Y:S02]  /*12a0*/  LDG.E R2, desc[UR8][R2.64] ;  /* 0x0000000802027981 */ /* 0x000ea4000c1e1900 */
[----:B--2---:R-:W-:Y:S01]  /*12b0*/  R2UR UR8, R2 ;  /* 0x00000000020872ca */ /* 0x004fe200000e0000 */
[----:B------:R-:W-:-:S14]  /*12c0*/  BRA `(.L_x_2600) ;  /* 0x00000000003c7947 */ /* 0x000fdc0003800000 */
.L_x_2599:
        /* <DEDUP_REMOVED lines=15> */
.L_x_2600:
[----:B------:R-:W-:Y:S01]  /*13c0*/  UIADD3 UR9, -UR4, UR8, URZ ;  /* 0x0000000804097290 */ /* 0x000fe2000fffe13f */
[----:B------:R-:W-:Y:S01]  /*13d0*/  R2UR UR7, R19 ;  /* 0x00000000130772ca */ /* 0x000fe200000e0000 */
[----:B------:R-:W-:Y:S01]  /*13e0*/  USHF.L.U32 UR5, UR5, 0x7, URZ ;  /* 0x0000000705057899 */ /* 0x000fe2000800063f */
[----:B------:R-:W-:Y:S01]  /*13f0*/  PLOP3.LUT P0, PT, PT, PT, PT, 0x80, 0x0 ;  /* 0x000000000000781c */ /* 0x000fe20003f0f070 */
[----:B------:R-:W-:Y:S01]  /*1400*/  ULDC UR4, c[0x0][0x448] ;  /* 0x0001120000047ab9 */ /* 0x000fe20000000800 */
[----:B------:R-:W-:Y:S01]  /*1410*/  CS2R R2, SRZ ;  /* 0x0000000000027805 */ /* 0x000fe2000001ff00 */
[----:B------:R-:W-:Y:S01]  /*1420*/  UISETP.NE.AND UP0, UPT, UR4, 0x1, UPT ;  /* 0x000000010400788c */ /* 0x000fe2000bf05270 */
[----:B------:R-:W-:Y:S01]  /*1430*/  IMAD.U32 R22, RZ, RZ, UR9 ;  /* 0x00000009ff167e24 */ /* 0x000fe2000f8e00ff */
[----:B------:R-:W-:Y:S02]  /*1440*/  UIADD3 UR6, UR5, 0x7f, URZ ;  /* 0x0000007f05067890 */ /* 0x000fe4000fffe03f */
[----:B------:R-:W-:Y:S01]  /*1450*/  IMAD.U32 R23, RZ, RZ, UR5 ;  /* 0x00000005ff177e24 */ /* 0x000fe2000f8e00ff */
[----:B------:R-:W-:Y:S01]  /*1460*/  CS2R R150, SRZ ;  /* 0x0000000000967805 */ /* 0x000fe2000001ff00 */
[----:B------:R-:W-:Y:S01]  /*1470*/  IMAD.MOV.U32 R0, RZ, RZ, RZ ;  /* 0x000000ffff007224 */ /* 0x000fe200078e00ff */
[----:B------:R-:W-:-:S02]  /*1480*/  CS2R R148, SRZ ;  /* 0x0000000000947805 */ /* 0x000fc4000001ff00 */
[----:B------:R-:W-:Y:S01]  /*1490*/  CS2R R146, SRZ ;  /* 0x0000000000927805 */ /* 0x000fe2000001ff00 */
[----:B------:R-:W-:Y:S01]  /*14a0*/  UIADD3 UR7, UR9, 0x50, -UR7 ;  /* 0x0000005009077890 */ /* 0x000fe2000fffe807 */
[----:B------:R-:W-:Y:S02]  /*14b0*/  CS2R R144, SRZ ;  /* 0x0000000000907805 */ /* 0x000fe4000001ff00 */
[----:B------:R-:W-:Y:S01]  /*14c0*/  CS2R R142, SRZ ;  /* 0x00000000008e7805 */ /* 0x000fe2000001ff00 */
[----:B------:R-:W-:Y:S01]  /*14d0*/  @UP0 ULDC UR4, c[0x0][0x44c] ;  /* 0x0001130000040ab9 */ /* 0x000fe20000000800 */
[----:B------:R-:W-:Y:S01]  /*14e0*/  @UP0 ULDC UR8, c[0x0][0x450] ;  /* 0x0001140000080ab9 */ /* 0x000fe20000000800 */
[----:B------:R-:W-:Y:S01]  /*14f0*/  UIMAD.WIDE.U32 UR4, UR6, UR4, URZ ;  /* 0x00000004060472a5 */ /* 0x000fe2000f8e003f */
[----:B------:R-:W-:Y:S01]  /*1500*/  CS2R R140, SRZ ;  /* 0x00000000008c7805 */ /* 0x000fe2000001ff00 */
[----:B------:R-:W-:Y:S01]  /*1510*/  UIADD3 UR4, UR9, 0x4f, URZ ;  /* 0x0000004f09047890 */ /* 0x000fe2000fffe03f */
[----:B------:R-:W-:Y:S01]  /*1520*/  CS2R R138, SRZ ;  /* 0x00000000008a7805 */ /* 0x000fe2000001ff00 */
[----:B------:R-:W-:Y:S01]  /*1530*/  @UP0 USHF.R.U32.HI UR6, URZ, UR8, UR5 ;  /* 0x000000083f060299 */ /* 0x000fe20008011605 */
[----:B------:R-:W-:Y:S01]  /*1540*/  CS2R R136, SRZ ;  /* 0x0000000000887805 */ /* 0x000fe2000001ff00 */
[----:B------:R-:W-:Y:S01]  /*1550*/  UIMAD.WIDE UR4, UR4, 0x66666667, URZ ;  /* 0x66666667040478a5 */ /* 0x000fe2000f8e023f */
[----:B------:R-:W-:Y:S01]  /*1560*/  CS2R R134, SRZ ;  /* 0x0000000000867805 */ /* 0x000fe2000001ff00 */
[----:B------:R-:W-:Y:S01]  /*1570*/  UIADD3 UR6, UR7, UR6, URZ ;  /* 0x0000000607067290 */ /* 0x000fe2000fffe03f */
[----:B------:R-:W-:Y:S01]  /*1580*/  CS2R R132, SRZ ;  /* 0x0000000000847805 */ /* 0x000fe2000001ff00 */
[----:B------:R-:W-:Y:S01]  /*1590*/  USHF.R.U32.HI UR4, URZ, 0x1f, UR5 ;  /* 0x0000001f3f047899 */ /* 0x000fe20008011605 */
[----:B------:R-:W-:Y:S01]  /*15a0*/  CS2R R130, SRZ ;  /* 0x0000000000827805 */ /* 0x000fe2000001ff00 */
[----:B------:R-:W-:Y:S01]  /*15b0*/  UIMAD.WIDE UR6, UR6, 0x66666667, URZ ;  /* 0x66666667060678a5 */ /* 0x000fe2000f8e023f */
[----:B------:R-:W-:Y:S01]  /*15c0*/  CS2R R128, SRZ ;  /* 0x0000000000807805 */ /* 0x000fe2000001ff00 */
[----:B------:R-:W-:Y:S01]  /*15d0*/  ULEA.HI.SX32 UR4, UR5, UR4, 0x1b ;  /* 0x0000000405047291 */ /* 0x000fe2000f8fda3f */
[----:B------:R-:W-:Y:S01]  /*15e0*/  CS2R R126, SRZ ;  /* 0x00000000007e7805 */ /* 0x000fe2000001ff00 */
[----:B------:R-:W-:Y:S01]  /*15f0*/  USHF.R.U32.HI UR6, URZ, 0x1f, UR7 ;  /* 0x0000001f3f067899 */ /* 0x000fe20008011607 */
[----:B------:R-:W-:-:S02]  /*1600*/  CS2R R124, SRZ ;  /* 0x00000000007c7805 */ /* 0x000fc4000001ff00 */
[----:B------:R-:W-:Y:S02]  /*1610*/  CS2R R122, SRZ ;  /* 0x00000000007a7805 */ /* 0x000fe4000001ff00 */
[----:B------:R-:W-:Y:S01]  /*1620*/  CS2R R120, SRZ ;  /* 0x0000000000787805 */ /* 0x000fe2000001ff00 */
[----:B------:R-:W-:Y:S01]  /*1630*/  ULEA.HI.SX32 UR6, UR7, UR6, 0x1b ;  /* 0x0000000607067291 */ /* 0x000fe2000f8fda3f */
[----:B------:R-:W-:Y:S02]  /*1640*/  CS2R R118, SRZ ;  /* 0x0000000000767805 */ /* 0x000fe4000001ff00 */
[----:B------:R-:W-:Y:S02]  /*1650*/  CS2R R116, SRZ ;  /* 0x0000000000747805 */ /* 0x000fe4000001ff00 */
[----:B------:R-:W-:Y:S01]  /*1660*/  CS2R R114, SRZ ;  /* 0x0000000000727805 */ /* 0x000fe2000001ff00 */
[----:B------:R-:W-:Y:S01]  /*1670*/  UISETP.LT.AND UP0, UPT, UR4, UR6, UPT ;  /* 0x000000060400728c */ /* 0x000fe2000bf01270 */
[----:B------:R-:W-:-:S02]  /*1680*/  CS2R R112, SRZ ;  /* 0x0000000000707805 */ /* 0x000fc4000001ff00 */
[----:B------:R-:W-:Y:S02]  /*1690*/  CS2R R110, SRZ ;  /* 0x00000000006e7805 */ /* 0x000fe4000001ff00 */
[----:B------:R-:W-:Y:S01]  /*16a0*/  CS2R R108, SRZ ;  /* 0x00000000006c7805 */ /* 0x000fe2000001ff00 */
[----:B------:R-:W-:Y:S01]  /*16b0*/  USEL UR61, UR4, UR6, UP0 ;  /* 0x00000006043d7287 */ /* 0x000fe20008000000 */
[----:B------:R-:W-:Y:S02]  /*16c0*/  CS2R R106, SRZ ;  /* 0x00000000006a7805 */ /* 0x000fe4000001ff00 */
[----:B------:R-:W-:Y:S02]  /*16d0*/  CS2R R104, SRZ ;  /* 0x0000000000687805 */ /* 0x000fe4000001ff00 */
[----:B------:R-:W-:Y:S01]  /*16e0*/  CS2R R168, SRZ ;  /* 0x0000000000a87805 */ /* 0x000fe2000001ff00 */
[----:B------:R-:W-:Y:S01]  /*16f0*/  UISETP.GE.AND UP0, UPT, UR61, 0x1, UPT ;  /* 0x000000013d00788c */ /* 0x000fe2000bf06270 */
[----:B------:R-:W-:-:S02]  /*1700*/  CS2R R100, SRZ ;  /* 0x0000000000647805 */ /* 0x000fc4000001ff00 */
[----:B------:R-:W-:Y:S02]  /*1710*/  CS2R R166, SRZ ;  /* 0x0000000000a67805 */ /* 0x000fe4000001ff00 */
[----:B------:R-:W-:Y:S02]  /*1720*/  CS2R R96, SRZ ;  /* 0x0000000000607805 */ /* 0x000fe4000001ff00 */
[----:B------:R-:W-:Y:S02]  /*1730*/  CS2R R164, SRZ ;  /* 0x0000000000a47805 */ /* 0x000fe4000001ff00 */
[----:B------:R-:W-:Y:S02]  /*1740*/  CS2R R92, SRZ ;  /* 0x00000000005c7805 */ /* 0x000fe4000001ff00 */
[----:B------:R-:W-:Y:S02]  /*1750*/  PLOP3.LUT P1, PT, PT, PT, UP0, 0x80, 0x0 ;  /* 0x000000000000781c */ /* 0x000fe40003f2f008 */
        /* <DEDUP_REMOVED lines=68> */
.L_x_2602:
        /* <DEDUP_REMOVED lines=12> */
.L_x_2787:
[----:B------:R-:W-:Y:S05]  /*1c60*/  @!P0 BRA `(.L_x_2604) ;  /* 0x0000000000048947 */ /* 0x000fea0003800000 */
[----:B------:R-:W-:Y:S01]  /*1c70*/  BPT.TRAP 0x1 ;  /* 0x000000040000795c */ /* 0x000fe20000300000 */
.L_x_2604:
        /* <DEDUP_REMOVED lines=9> */
.L_x_2605:
[----:B------:R-:W2:Y:S02]  /*1d10*/  S2R R2, SR_TID.X ;  /* 0x0000000000027919 */ /* 0x000ea40000002100 */
[----:B--2---:R-:W-:Y:S01]  /*1d20*/  LOP3.LUT P1, RZ, R2, 0x7f, RZ, 0xc0, !PT ;  /* 0x0000007f02ff7812 */ /* 0x004fe2000782c0ff */
[----:B-1----:R-:W-:-:S12]  /*1d30*/  @P2 BRA `(.L_x_2606) ;  /* 0x0000000000082947 */ /* 0x002fd80003800000 */
[----:B------:R-:W1:Y:S02]  /*1d40*/  SYNCS.PHASECHK.TRANS64.TRYWAIT P2, [R0+URZ+0x38830], R3 ;  /* 0x03883003000075a7 */ /* 0x000e64000804017f */
[----:B-1----:R-:W-:Y:S05]  /*1d50*/  @!P2 BRA `(.L_x_2607) ;  /* 0x0000017800e0a947 */ /* 0x002fea0003800000 */
.L_x_2606:
        /* <DEDUP_REMOVED lines=564> */
[----:B------:R-:W-:Y:S01]  /*40a0*/  UMOV UR14, 0xffffffb0 ;  /* 0xffffffb0000e7882 */ /* 0x000fe20000000000 */
[----:B------:R-:W-:Y:S02]  /*40b0*/  UIADD3 UR15, UR61, -0x2, URZ ;  /* 0xfffffffe3d0f7890 */ /* 0x000fe4000fffe03f */
[----:B------:R-:W-:-:S06]  /*40c0*/  UIMAD UR14, UR61, UR14, 0x51 ;  /* 0x000000513d0e74a4 */ /* 0x000fcc000f8e020e */
[----:B------:R-:W-:-:S04]  /*40d0*/  IMAD.U32 R21, RZ, RZ, UR14 ;  /* 0x0000000eff157e24 */ /* 0x000fc8000f8e00ff */
[----:B------:R-:W-:Y:S02]  /*40e0*/  IMAD R4, R212, -0x2, R21 ;  /* 0xfffffffed4047824 */ /* 0x000fe400078e0215 */
[----:B------:R-:W-:-:S05]  /*40f0*/  IMAD.U32 R21, RZ, RZ, UR19 ;  /* 0x00000013ff157e24 */ /* 0x000fca000f8e00ff */
[----:B------:R-:W-:Y:S01]  /*4100*/  IADD3 R4, -R21, UR18, R4 ;  /* 0x0000001215047c10 */ /* 0x000fe2000fffe104 */
        /* <DEDUP_REMOVED lines=12> */
[----:B------:R-:W-:Y:S01]  /*41d0*/  UISETP.NE.AND UP0, UPT, UR5, 0x1, UPT ;  /* 0x000000010500788c */ /* 0x000fe2000bf05270 */
[----:B------:R-:W-:-:S05]  /*41e0*/  UMOV UR7, 0x40000040 ;  /* 0x4000004000077882 */ /* 0x000fca0000000000 */
[----:B------:R-:W-:-:S05]  /*41f0*/  PLOP3.LUT P2, PT, PT, PT, UP0, 0x80, 0x0 ;  /* 0x000000000000781c */ /* 0x000fca0003f4f008 */
[----:B------:R-:W-:-:S08]  /*4200*/  @UP0 ULDC UR5, c[0x0][0x44c] ;  /* 0x0001130000050ab9 */ /* 0x000fd00000000800 */
[----:B------:R-:W-:Y:S01]  /*4210*/  @P2 IMAD.HI.U32 R3, R2, UR5, RZ ;  /* 0x0000000502032c27 */ /* 0x000fe2000f8e00ff */
[----:B------:R-:W-:-:S04]  /*4220*/  @UP0 ULDC UR5, c[0x0][0x450] ;  /* 0x0001140000050ab9 */ /* 0x000fc80000000800 */
[----:B------:R-:W-:Y:S01]  /*4230*/  @P2 SHF.R.U32.HI R2, RZ, UR5, R3 ;  /* 0x00000005ff022c19 */ /* 0x000fe20008011603 */
[----:B------:R-:W-:-:S04]  /*4240*/  UIMAD UR5, UR61, -0x50, UR18 ;  /* 0xffffffb03d0578a4 */ /* 0x000fc8000f8e0212 */
[----:B------:R-:W0:Y:S01]  /*4250*/  SHFL.IDX PT, R5, R2, 0x1, 0x1c1f ;  /* 0x003c1f0002057f89 */ /* 0x000e2200000e0000 */
[----:B------:R-:W-:-:S03]  /*4260*/  UIADD3 UR11, UR5, 0x50, URZ ;  /* 0x00000050050b7890 */ /* 0x000fc6000fffe03f */
[----:B------:R-:W-:Y:S01]  /*4270*/  UMOV UR5, UR27 ;  /* 0x0000001b00057c82 */ /* 0x000fe20008000000 */
[----:B------:R-:W1:Y:S02]  /*4280*/  SHFL.IDX PT, R2, R2, RZ, 0x1c1f ;  /* 0x001c1fff02027589 */ /* 0x000e6400000e0000 */
[----:B------:R-:W-:-:S04]  /*4290*/  IMAD.U32 R3, RZ, RZ, UR11 ;  /* 0x0000000bff037e24 */ /* 0x000fc8000f8e00ff */
[----:B------:R-:W-:Y:S01]  /*42a0*/  IMAD R3, R212, -0x2, R3 ;  /* 0xfffffffed4037824 */ /* 0x000fe200078e0203 */
[----:B------:R-:W-:Y:S02]  /*42b0*/  WARPGROUP.DEPBAR.LE gsb0, 0x0 ;  /* 0x00008000000079c5 */ /* 0x000fe40000010000 */
[----:B------:R-:W-:-:S06]  /*42c0*/  WARPGROUP.ARRIVE ;  /* 0x00000000000079c5 */ /* 0x000fcc0000000000 */
[----:B------:R-:W-:Y:S01]  /*42d0*/  HGMMA.64x16x16.F32.BF16 R32, gdesc[UR52], R32, gsb0 ;  /* 0x00200000342079f0 */ /* 0x000fe20008001820 */
[----:B------:R-:W-:Y:S01]  /*42e0*/  UMOV UR54, UR6 ;  /* 0x0000000600367c82 */ /* 0x000fe20008000000 */
[----:B------:R-:W-:Y:S01]  /*42f0*/  UMOV UR55, 0x40000040 ;  /* 0x4000004000377882 */ /* 0x000fe20000000000 */
[----:B------:R-:W-:Y:S01]  /*4300*/  UIADD3 UR6, UR4, 0x986, URZ ;  /* 0x0000098604067890 */ /* 0x000fe2000fffe03f */
[----:B0-----:R-:W-:-:S04]  /*4310*/  VIADDMNMX R5, R5, R4, R3, PT ;  /* 0x0000000405057246 */ /* 0x001fc80003800103 */
[C---:B------:R-:W-:Y:S02]  /*4320*/  ISETP.GT.AND P3, PT, R5.reuse, RZ, PT ;  /* 0x000000ff0500720c */ /* 0x040fe40003f64270 */
[C---:B------:R-:W-:Y:S02]  /*4330*/  ISETP.GT.AND P4, PT, R5.reuse, 0x1, PT ;  /* 0x000000010500780c */ /* 0x040fe40003f84270 */
[----:B------:R-:W-:Y:S02]  /*4340*/  ISETP.GT.AND P5, PT, R5, 0x8, PT ;  /* 0x000000080500780c */ /* 0x000fe40003fa4270 */
[----:B-1----:R-:W-:-:S04]  /*4350*/  VIADDMNMX R2, R2, R4, R3, PT ;  /* 0x0000000402027246 */ /* 0x002fc80003800103 */
[----:B------:R-:W-:Y:S01]  /*4360*/  ISETP.GT.AND P6, PT, R2, 0x11, PT ;  /* 0x000000110200780c */ /* 0x000fe20003fc4270 */
        /* <DEDUP_REMOVED lines=72> */
[C---:B------:R-:W-:Y:S02]  /*47f0*/  ISETP.GT.AND P4, PT, R5.reuse, 0x10, PT ;  /* 0x000000100500780c */ /* 0x040fe40003f84270 */
        /* <DEDUP_REMOVED lines=14> */
[----:B------:R-:W-:Y:S02]  /*48e0*/  ISETP.GT.AND P3, PT, R5, 0x19, PT ;  /* 0x000000190500780c */ /* 0x000fe40003f64270 */
        /* <DEDUP_REMOVED lines=22> */
[----:B------:R-:W-:Y:S01]  /*4a50*/  ISETP.GT.AND P3, PT, R5, 0x29, PT ;  /* 0x000000290500780c */ /* 0x000fe20003f64270 */
        /* <DEDUP_REMOVED lines=19> */
[----:B------:R-:W-:Y:S02]  /*4b90*/  ISETP.GT.AND P4, PT, R5, 0x38, PT ;  /* 0x000000380500780c */ /* 0x000fe40003f84270 */
        /* <DEDUP_REMOVED lines=20> */
[C---:B------:R-:W-:Y:S01]  /*4ce0*/  ISETP.GT.AND P3, PT, R5.reuse, 0x41, PT ;  /* 0x000000410500780c */ /* 0x040fe20003f64270 */
[----:B------:R-:W-:Y:S01]  /*4cf0*/  @UP0 ULDC UR10, c[0x0][0x450] ;  /* 0x00011400000a0ab9 */ /* 0x000fe20000000800 */
[----:B------:R-:W-:Y:S01]  /*4d00*/  FMNMX.FTZ R14, R62, R21, !PT ;  /* 0x000000153e0e7209 */ /* 0x000fe20007810000 */
[----:B------:R-:W-:Y:S01]  /*4d10*/  @UP0 USHF.R.U32.HI UR4, URZ, UR10, UR7 ;  /* 0x0000000a3f040299 */ /* 0x000fe20008011607 */
[----:B------:R2:W-:Y:S03]  /*4d20*/  @!P1 SYNCS.ARRIVE.TRANS64.RED.A1T0 RZ, [R0+URZ], RZ ;  /* 0x000000ff00ff99a7 */ /* 0x0005e6000810043f */
[----:B------:R-:W3:Y:S01]  /*4d30*/  MUFU.TANH R30, R30 ;  /* 0x0000001e001e7308 */ /* 0x000ee20000002400 */
[----:B0-----:R-:W-:Y:S01]  /*4d40*/  FSEL R63, R26, -INF , P4 ;  /* 0xff8000001a3f7808 */ /* 0x001fe20002000000 */
[----:B------:R-:W-:Y:S01]  /*4d50*/  UIADD3 UR6, UR4, UR18, -UR19 ;  /* 0x0000001204067290 */ /* 0x000fe2000fffe813 */
        /* <DEDUP_REMOVED lines=14> */
[----:B------:R-:W-:Y:S02]  /*4e40*/  USEL UR10, URZ, UR4, !UP1 ;  /* 0x000000043f0a7287 */ /* 0x000fe4000c800000 */
[----:B------:R3:W-:Y:S01]  /*4e50*/  MUFU.TANH R36, R24 ;  /* 0x0000001800247308 */ /* 0x0007e20000002400 */
[----:B0-----:R-:W-:Y:S01]  /*4e60*/  FSEL R66, R31, -INF , P3 ;  /* 0xff8000001f427808 */ /* 0x001fe20001800000 */
[----:B------:R-:W-:Y:S01]  /*4e70*/  UISETP.GE.AND UP1, UPT, UR15, UR10, UPT ;  /* 0x0000000a0f00728c */ /* 0x000fe2000bf26270 */
[----:B------:R-:W-:Y:S01]  /*4e80*/  ISETP.GT.AND P3, PT, R2, RZ, PT ;  /* 0x000000ff0200720c */ /* 0x000fe20003f64270 */
[----:B------:R-:W-:Y:S01]  /*4e90*/  IMAD.U32 R236, RZ, RZ, UR10 ;  /* 0x0000000affec7e24 */ /* 0x000fe2000f8e00ff */
[----:B------:R-:W-:-:S03]  /*4ea0*/  FMNMX.FTZ R5, R66, R5, !PT ;  /* 0x0000000542057209 */ /* 0x000fc60007810000 */
[----:B------:R-:W0:Y:S01]  /*4eb0*/  MUFU.TANH R31, R40 ;  /* 0x00000028001f7308 */ /* 0x000e220000002400 */
[----:B-1----:R-:W-:Y:S01]  /*4ec0*/  FSEL R26, R26, -INF , P6 ;  /* 0xff8000001a1a7808 */ /* 0x002fe20003000000 */
[----:B------:R-:W1:Y:S06]  /*4ed0*/  SHFL.BFLY PT, R14, R5, 0x2, 0x1f ;  /* 0x0c401f00050e7f89 */ /* 0x000e6c00000e0000 */
[----:B------:R4:W-:Y:S08]  /*4ee0*/  MUFU.TANH R49, R25 ;  /* 0x0000001900317308 */ /* 0x0009f00000002400 */
[----:B------:R-:W5:Y:S08]  /*4ef0*/  MUFU.TANH R33, R33 ;  /* 0x0000002100217308 */ /* 0x000f700000002400 */
[----:B------:R-:W2:Y:S01]  /*4f00*/  MUFU.TANH R38, R37 ;  /* 0x0000002500267308 */ /* 0x000ea20000002400 */
[----:B-1----:R-:W-:-:S05]  /*4f10*/  FMNMX.FTZ R14, R5, R14, !PT ;  /* 0x0000000e050e7209 */ /* 0x002fca0007810000 */
[----:B------:R-:W1:Y:S02]  /*4f20*/  SHFL.BFLY PT, R5, R14, 0x1, 0x1f ;  /* 0x0c201f000e057f89 */ /* 0x000e6400000e0000 */
[----:B-1----:R-:W-:Y:S02]  /*4f30*/  FMNMX.FTZ R3, R14, R5, !PT ;  /* 0x000000050e037209 */ /* 0x002fe40007810000 */
[----:B------:R-:W-:Y:S02]  /*4f40*/  FSEL R5, R20, -INF , P3 ;  /* 0xff80000014057808 */ /* 0x000fe40001800000 */
[----:B------:R-:W-:Y:S01]  /*4f50*/  FSEL R14, R67, -INF , P5 ;  /* 0xff800000430e7808 */ /* 0x000fe20002800000 */
[----:B------:R-:W-:Y:S01]  /*4f60*/  FMUL.FTZ R30, R3, UR5 ;  /* 0x00000005031e7c20 */ /* 0x000fe20008410000 */
[----:B------:R-:W-:Y:S02]  /*4f70*/  ISETP.GT.AND P5, PT, R2, 0x9, PT ;  /* 0x000000090200780c */ /* 0x000fe40003fa4270 */
[----:B------:R-:W-:-:S02]  /*4f80*/  FSEL R20, R68, -INF , P4 ;  /* 0xff80000044147808 */ /* 0x000fc40002000000 */
[----:B------:R-:W-:Y:S02]  /*4f90*/  FMNMX.FTZ R27, R5, R14, !PT ;  /* 0x0000000e051b7209 */ /* 0x000fe40007810000 */
[----:B------:R-:W-:Y:S02]  /*4fa0*/  ISETP.GT.AND P3, PT, R2, 0x10, PT ;  /* 0x000000100200780c */ /* 0x000fe40003f64270 */
[----:B------:R-:W-:Y:S02]  /*4fb0*/  FSEL R21, R69, -INF , P5 ;  /* 0xff80000045157808 */ /* 0x000fe40002800000 */
[----:B------:R-:W-:Y:S02]  /*4fc0*/  CS2R R68, SRZ ;  /* 0x0000000000447805 */ /* 0x000fe4000001ff00 */
[----:B------:R-:W-:Y:S02]  /*4fd0*/  FMNMX.FTZ R4, R20, R27, !PT ;  /* 0x0000001b14047209 */ /* 0x000fe40007810000 */
[----:B---3--:R-:W-:-:S02]  /*4fe0*/  FSEL R24, R48, -INF , P3 ;  /* 0xff80000030187808 */ /* 0x008fc40001800000 */
[----:B------:R-:W-:Y:S01]  /*4ff0*/  FMNMX.FTZ R27, R21, R4, !PT ;  /* 0x00000004151b7209 */ /* 0x000fe20007810000 */
[----:B------:R0:W1:Y:S01]  /*5000*/  MUFU.TANH R48, R28 ;  /* 0x0000001c00307308 */ /* 0x0000620000002400 */
[----:B------:R-:W-:Y:S02]  /*5010*/  ISETP.GT.AND P4, PT, R2, 0x18, PT ;  /* 0x000000180200780c */ /* 0x000fe40003f84270 */
[----:B------:R-:W-:Y:S02]  /*5020*/  FMNMX.FTZ R27, R24, R27, !PT ;  /* 0x0000001b181b7209 */ /* 0x000fe40007810000 */
[----:B------:R-:W-:Y:S02]  /*5030*/  ISETP.GT.AND P5, PT, R2, 0x19, PT ;  /* 0x000000190200780c */ /* 0x000fe40003fa4270 */
[----:B----4-:R-:W-:Y:S02]  /*5040*/  FSEL R25, R52, -INF , P4 ;  /* 0xff80000034197808 */ /* 0x010fe40002000000 */
[----:B------:R-:W-:Y:S01]  /*5050*/  FMNMX.FTZ R4, R26, R27, !PT ;  /* 0x0000001b1a047209 */ /* 0x000fe20007810000 */
[----:B------:R3:W4:Y:S01]  /*5060*/  MUFU.TANH R52, R29 ;  /* 0x0000001d00347308 */ /* 0x0007220000002400 */
[----:B------:R-:W-:-:S02]  /*5070*/  ISETP.GT.AND P3, PT, R2, 0x20, PT ;  /* 0x000000200200780c */ /* 0x000fc40003f64270 */
[----:B------:R-:W-:Y:S02]  /*5080*/  FSEL R27, R53, -INF , P5 ;  /* 0xff800000351b7808 */ /* 0x000fe40002800000 */
[----:B------:R-:W-:Y:S02]  /*5090*/  FMNMX.FTZ R4, R25, R4, !PT ;  /* 0x0000000419047209 */ /* 0x000fe40007810000 */
[----:B------:R-:W-:Y:S02]  /*50a0*/  FSETP.NEU.FTZ.AND P6, PT, R3, -INF , PT ;  /* 0xff8000000300780b */ /* 0x000fe40003fdd000 */
[----:B0-----:R-:W-:Y:S02]  /*50b0*/  FSEL R28, R31, -INF , P3 ;  /* 0xff8000001f1c7808 */ /* 0x001fe40001800000 */
[----:B------:R-:W-:Y:S02]  /*50c0*/  ISETP.GT.AND P4, PT, R2, 0x21, PT ;  /* 0x000000210200780c */ /* 0x000fe40003f84270 */
[----:B------:R-:W-:-:S02]  /*50d0*/  FMNMX.FTZ R31, R27, R4, !PT ;  /* 0x000000041b1f7209 */ /* 0x000fc40007810000 */
        /* <DEDUP_REMOVED lines=8> */
[----:B---3--:R-:W-:Y:S01]  /*5160*/  FSEL R29, R44, -INF , P3 ;  /* 0xff8000002c1d7808 */ /* 0x008fe20001800000 */
        /* <DEDUP_REMOVED lines=17> */
[----:B-----5:R-:W-:Y:S01]  /*5280*/  FSEL R33, R33, -INF , P4 ;  /* 0xff80000021217808 */ /* 0x020fe20002000000 */
        /* <DEDUP_REMOVED lines=11> */
[----:B--2---:R-:W-:Y:S01]  /*5340*/  FSEL R35, R38, -INF , P4 ;  /* 0xff80000026237808 */ /* 0x004fe20002000000 */
        /* <DEDUP_REMOVED lines=8> */
[----:B------:R-:W2:Y:S01]  /*53d0*/  MUFU.EX2 R51, R51 ;  /* 0x0000003300337308 */ /* 0x000ea20000000800 */
        /* <DEDUP_REMOVED lines=12> */
[----:B----4-:R-:W-:Y:S02]  /*54a0*/  FSEL R38, R52, -INF , P4 ;  /* 0xff80000034267808 */ /* 0x010fe40002000000 */
[----:B------:R-:W-:Y:S02]  /*54b0*/  CS2R R52, SRZ ;  /* 0x0000000000347805 */ /* 0x000fe4000001ff00 */
[----:B------:R-:W-:Y:S01]  /*54c0*/  FMNMX.FTZ R41, R2, R41, !PT ;  /* 0x0000002902297209 */ /* 0x000fe20007810000 */
[----:B------:R-:W1:Y:S01]  /*54d0*/  MUFU.EX2 R55, R55 ;  /* 0x0000003700377308 */ /* 0x000e620000000800 */
[----:B0-----:R-:W-:-:S02]  /*54e0*/  F2FP.BF16.F32.PACK_AB R211, R47, R46 ;  /* 0x0000002e2fd3723e */ /* 0x001fc400000010ff */
[----:B------:R-:W-:Y:S02]  /*54f0*/  FMNMX.FTZ R41, R38, R41, !PT ;  /* 0x0000002926297209 */ /* 0x000fe40007810000 */
[----:B--2---:R-:W-:-:S03]  /*5500*/  F2FP.BF16.F32.PACK_AB R205, R51, R50 ;  /* 0x0000003233cd723e */ /* 0x004fc600000010ff */
        /* <DEDUP_REMOVED lines=35> */
[----:B------:R2:W3:Y:S01]  /*5740*/  MUFU.EX2 R41, R14 ;  /* 0x0000000e00297308 */ /* 0x0004e20000000800 */
        /* <DEDUP_REMOVED lines=9> */
[----:B------:R-:W-:-:S02]  /*57e0*/  F2FP.BF16.F32.PACK_AB R209, R209, R42 ;  /* 0x0000002ad1d1723e */ /* 0x000fc400000010ff */
[----:B0-----:R-:W-:Y:S01]  /*57f0*/  F2FP.BF16.F32.PACK_AB R199, R62, R61 ;  /* 0x0000003d3ec7723e */ /* 0x001fe200000010ff */
[----:B------:R-:W-:Y:S01]  /*5800*/  FADD.FTZ R5, R47, R14 ;  /* 0x0000000e2f057221 */ /* 0x000fe20000010000 */
[----:B------:R-:W-:Y:S02]  /*5810*/  CS2R R46, SRZ ;  /* 0x00000000002e7805 */ /* 0x000fe4000001ff00 */
[----:B------:R-:W0:Y:S01]  /*5820*/  MUFU.EX2 R21, R21 ;  /* 0x0000001500157308 */ /* 0x000e220000000800 */
[----:B------:R-:W-:Y:S01]  /*5830*/  FADD.FTZ R14, R50, R5 ;  /* 0x00000005320e7221 */ /* 0x000fe20000010000 */
[----:B---3--:R-:W-:Y:S01]  /*5840*/  FADD.FTZ R5, R208, R41 ;  /* 0x00000029d0057221 */ /* 0x008fe20000010000 */
[----:B------:R-:W-:-:S05]  /*5850*/  F2FP.BF16.F32.PACK_AB R208, R41, R208 ;  /* 0x000000d029d0723e */ /* 0x000fca00000010ff */
[----:B------:R-:W-:Y:S08]  /*5860*/  MUFU.EX2 R24, R24 ;  /* 0x0000001800187308 */ /* 0x000ff00000000800 */
[----:B------:R-:W1:Y:S01]  /*5870*/  MUFU.EX2 R43, R26 ;  /* 0x0000001a002b7308 */ /* 0x000e620000000800 */
[----:B0-----:R-:W-:-:S07]  /*5880*/  F2FP.BF16.F32.PACK_AB R210, R21, R20 ;  /* 0x0000001415d2723e */ /* 0x001fce00000010ff */
[----:B------:R0:W-:Y:S08]  /*5890*/  MUFU.EX2 R206, R27 ;  /* 0x0000001b00ce7308 */ /* 0x0001f00000000800 */
[----:B------:R-:W2:Y:S01]  /*58a0*/  MUFU.EX2 R25, R25 ;  /* 0x0000001900197308 */ /* 0x000ea20000000800 */
[----:B0-----:R-:W-:Y:S01]  /*58b0*/  FADD.FTZ R27, R51, R14 ;  /* 0x0000000e331b7221 */ /* 0x001fe20000010000 */
[----:B------:R-:W-:Y:S01]  /*58c0*/  FADD.FTZ R14, R20, R5 ;  /* 0x00000005140e7221 */ /* 0x000fe20000010000 */
[----:B------:R-:W-:Y:S01]  /*58d0*/  IMAD.U32 R20, RZ, RZ, UR15 ;  /* 0x0000000fff147e24 */ /* 0x000fe2000f8e00ff */
[----:B-1----:R-:W-:Y:S01]  /*58e0*/  F2FP.BF16.F32.PACK_AB R204, R43, R24 ;  /* 0x000000182bcc723e */ /* 0x002fe200000010ff */
[----:B------:R-:W-:Y:S01]  /*58f0*/  FADD.FTZ R26, R54, R27 ;  /* 0x0000001b361a7221 */ /* 0x000fe20000010000 */
[----:B------:R-:W-:Y:S01]  /*5900*/  FADD.FTZ R5, R21, R14 ;  /* 0x0000000e15057221 */ /* 0x000fe20000010000 */
[----:B------:R-:W-:Y:S01]  /*5910*/  CS2R R50, SRZ ;  /* 0x0000000000327805 */ /* 0x000fe2000001ff00 */
[----:B------:R-:W0:Y:S01]  /*5920*/  MUFU.EX2 R28, R28 ;  /* 0x0000001c001c7308 */ /* 0x000e220000000800 */
[----:B------:R-:W-:Y:S01]  /*5930*/  FADD.FTZ R27, R55, R26 ;  /* 0x0000001a371b7221 */ /* 0x000fe20000010000 */
[----:B------:R-:W-:Y:S01]  /*5940*/  FADD.FTZ R14, R24, R5 ;  /* 0x00000005180e7221 */ /* 0x000fe20000010000 */
[----:B------:R-:W-:-:S02]  /*5950*/  CS2R R54, SRZ ;  /* 0x0000000000367805 */ /* 0x000fc4000001ff00 */
[----:B------:R-:W-:Y:S01]  /*5960*/  FADD.FTZ R26, R56, R27 ;  /* 0x0000001b381a7221 */ /* 0x000fe20000010000 */
[----:B------:R-:W-:Y:S01]  /*5970*/  FADD.FTZ R14, R43, R14 ;  /* 0x0000000e2b0e7221 */ /* 0x000fe20000010000 */
[----:B------:R-:W-:Y:S01]  /*5980*/  CS2R R42, SRZ ;  /* 0x00000000002a7805 */ /* 0x000fe2000001ff00 */
[----:B------:R-:W1:Y:S01]  /*5990*/  MUFU.EX2 R45, R30 ;  /* 0x0000001e002d7308 */ /* 0x000e620000000800 */
[----:B------:R-:W-:Y:S01]  /*59a0*/  FADD.FTZ R26, R57, R26 ;  /* 0x0000001a391a7221 */ /* 0x000fe20000010000 */
[----:B--2---:R-:W-:Y:S01]  /*59b0*/  FADD.FTZ R5, R25, R14 ;  /* 0x0000000e19057221 */ /* 0x004fe20000010000 */
[----:B------:R-:W-:Y:S02]  /*59c0*/  CS2R R56, SRZ ;  /* 0x0000000000387805 */ /* 0x000fe4000001ff00 */
[----:B------:R-:W-:Y:S01]  /*59d0*/  FADD.FTZ R27, R203, R26 ;  /* 0x0000001acb1b7221 */ /* 0x000fe20000010000 */
[----:B------:R-:W-:Y:S01]  /*59e0*/  FADD.FTZ R5, R206, R5 ;  /* 0x00000005ce057221 */ /* 0x000fe20000010000 */
[C---:B------:R-:W-:Y:S01]  /*59f0*/  F2FP.BF16.F32.PACK_AB R203, R58.reuse, R203 ;  /* 0x000000cb3acb723e */ /* 0x040fe200000010ff */
[----:B------:R-:W2:Y:S01]  /*5a00*/  MUFU.EX2 R29, R29 ;  /* 0x0000001d001d7308 */ /* 0x000ea20000000800 */
[----:B------:R-:W-:Y:S01]  /*5a10*/  FADD.FTZ R14, R58, R27 ;  /* 0x0000001b3a0e7221 */ /* 0x000fe20000010000 */
[----:B0-----:R-:W-:Y:S01]  /*5a20*/  FADD.FTZ R0, R28, R5 ;  /* 0x000000051c007221 */ /* 0x001fe20000010000 */
[----:B------:R-:W-:-:S02]  /*5a30*/  F2FP.BF16.F32.PACK_AB R206, R206, R25 ;  /* 0x00000019cece723e */ /* 0x000fc400000010ff */
[----:B------:R-:W-:Y:S01]  /*5a40*/  CS2R R24, SRZ ;  /* 0x0000000000187805 */ /* 0x000fe2000001ff00 */
[----:B------:R-:W-:Y:S01]  /*5a50*/  FADD.FTZ R5, R59, R14 ;  /* 0x0000000e3b057221 */ /* 0x000fe20000010000 */
[----:B------:R-:W-:Y:S01]  /*5a60*/  CS2R R58, SRZ ;  /* 0x00000000003a7805 */ /* 0x000fe2000001ff00 */
[----:B------:R-:W0:Y:S01]  /*5a70*/  MUFU.EX2 R202, R31 ;  /* 0x0000001f00ca7308 */ /* 0x000e220000000800 */
[C---:B-1----:R-:W-:Y:S01]  /*5a80*/  FADD.FTZ R0, R45.reuse, R0 ;  /* 0x000000002d007221 */ /* 0x042fe20000010000 */
[----:B------:R-:W-:Y:S01]  /*5a90*/  FADD.FTZ R14, R60, R5 ;  /* 0x000000053c0e7221 */ /* 0x000fe20000010000 */
[----:B------:R-:W-:Y:S02]  /*5aa0*/  F2FP.BF16.F32.PACK_AB R200, R45, R28 ;  /* 0x0000001c2dc8723e */ /* 0x000fe400000010ff */
[----:B------:R-:W-:Y:S01]  /*5ab0*/  CS2R R44, SRZ ;  /* 0x00000000002c7805 */ /* 0x000fe2000001ff00 */
[----:B------:R-:W-:Y:S01]  /*5ac0*/  FADD.FTZ R27, R61, R14 ;  /* 0x0000000e3d1b7221 */ /* 0x000fe20000010000 */
[----:B------:R-:W-:Y:S01]  /*5ad0*/  CS2R R60, SRZ ;  /* 0x00000000003c7805 */ /* 0x000fe2000001ff00 */
[----:B------:R-:W1:Y:S01]  /*5ae0*/  MUFU.EX2 R32, R32 ;  /* 0x0000002000207308 */ /* 0x000e620000000800 */
[----:B--2---:R-:W-:Y:S01]  /*5af0*/  FADD.FTZ R5, R29, R0 ;  /* 0x000000001d057221 */ /* 0x004fe20000010000 */
[----:B------:R-:W-:-:S04]  /*5b00*/  FADD.FTZ R14, R62, R27 ;  /* 0x0000001b3e0e7221 */ /* 0x000fc80000010000 */
[----:B------:R-:W-:Y:S02]  /*5b10*/  FADD.FTZ R27, R63, R14 ;  /* 0x0000000e3f1b7221 */ /* 0x000fe40000010000 */
[----:B------:R-:W2:Y:S01]  /*5b20*/  MUFU.EX2 R33, R33 ;  /* 0x0000002100217308 */ /* 0x000ea20000000800 */
[C---:B0-----:R-:W-:Y:S01]  /*5b30*/  FADD.FTZ R5, R202.reuse, R5 ;  /* 0x00000005ca057221 */ /* 0x041fe20000010000 */
[----:B------:R-:W-:Y:S02]  /*5b40*/  F2FP.BF16.F32.PACK_AB R202, R202, R29 ;  /* 0x0000001dcaca723e */ /* 0x000fe400000010ff */
[----:B------:R-:W-:-:S04]  /*5b50*/  CS2R R28, SRZ ;  /* 0x00000000001c7805 */ /* 0x000fc8000001ff00 */
[----:B------:R-:W0:Y:S01]  /*5b60*/  MUFU.EX2 R34, R34 ;  /* 0x0000002200227308 */ /* 0x000e220000000800 */
[----:B-1----:R-:W-:-:S07]  /*5b70*/  FADD.FTZ R0, R32, R5 ;  /* 0x0000000520007221 */ /* 0x002fce0000010000 */
        /* <DEDUP_REMOVED lines=16> */
[----:B------:R-:W-:-:S06]  /*5c80*/  CS2R R30, SRZ ;  /* 0x00000000001e7805 */ /* 0x000fcc000001ff00 */
[----:B------:R-:W0:Y:S01]  /*5c90*/  MUFU.EX2 R2, R2 ;  /* 0x0000000200027308 */ /* 0x000e220000000800 */
[C---:B-1----:R-:W-:Y:S01]  /*5ca0*/  FADD.FTZ R21, R37.reuse, R0 ;  /* 0x0000000025157221 */ /* 0x042fe20000010000 */
[----:B------:R-:W-:Y:S01]  /*5cb0*/  F2FP.BF16.F32.PACK_AB R192, R37, R36 ;  /* 0x0000002425c0723e */ /* 0x000fe200000010ff */
[----:B------:R-:W-:Y:S01]  /*5cc0*/  IMAD.MOV.U32 R0, RZ, RZ, 0x3f800000 ;  /* 0x3f800000ff007424 */ /* 0x000fe200078e00ff */
[----:B------:R-:W-:-:S04]  /*5cd0*/  CS2R R36, SRZ ;  /* 0x0000000000247805 */ /* 0x000fc8000001ff00 */
[----:B------:R-:W1:Y:S01]  /*5ce0*/  MUFU.EX2 R40, R40 ;  /* 0x0000002800287308 */ /* 0x000e620000000800 */
[----:B--2---:R-:W-:-:S07]  /*5cf0*/  FADD.FTZ R5, R65, R14 ;  /* 0x0000000e41057221 */ /* 0x004fce0000010000 */
[----:B------:R2:W3:Y:S01]  /*5d00*/  MUFU.EX2 R27, R38 ;  /* 0x00000026001b7308 */ /* 0x0004e20000000800 */
[----:B0-----:R-:W-:Y:S01]  /*5d10*/  FADD.FTZ R14, R2, R21 ;  /* 0x00000015020e7221 */ /* 0x001fe20000010000 */
[C---:B-1----:R-:W-:Y:S01]  /*5d20*/  FADD.FTZ R5, R40.reuse, R5 ;  /* 0x0000000528057221 */ /* 0x042fe20000010000 */
[----:B------:R-:W-:Y:S02]  /*5d30*/  F2FP.BF16.F32.PACK_AB R195, R40, R65 ;  /* 0x0000004128c3723e */ /* 0x000fe400000010ff */
[----:B------:R-:W-:Y:S02]  /*5d40*/  CS2R R64, SRZ ;  /* 0x0000000000407805 */ /* 0x000fe4000001ff00 */
[----:B------:R-:W-:Y:S02]  /*5d50*/  CS2R R40, SRZ ;  /* 0x0000000000287805 */ /* 0x000fe4000001ff00 */
[----:B--2---:R-:W-:Y:S01]  /*5d60*/  CS2R R38, SRZ ;  /* 0x0000000000267805 */ /* 0x004fe2000001ff00 */
        /* <DEDUP_REMOVED lines=15> */
.L_x_2617:
        /* <DEDUP_REMOVED lines=10> */
.L_x_2609:
        /* <DEDUP_REMOVED lines=9> */
.L_x_2610:
[----:B-1----:R-:W-:Y:S05]  /*5f90*/  @P3 BRA `(.L_x_2611) ;  /* 0x00000000000c3947 */ /* 0x002fea0003800000 */
[----:B------:R-:W-:-:S13]  /*5fa0*/  R2UR UR4, R4 ;  /* 0x00000000040472ca */ /* 0x000fda00000e0000 */
[----:B------:R-:W1:Y:S02]  /*5fb0*/  SYNCS.PHASECHK.TRANS64.TRYWAIT P3, [UR4+0x38830], R3 ;  /* 0x03883003ff0075a7 */ /* 0x000e640008060144 */
[----:B-1----:R-:W-:Y:S05]  /*5fc0*/  @!P3 BRA `(.L_x_2612) ;  /* 0x000001380058b947 */ /* 0x002fea0003800000 */
.L_x_2611:
        /* <DEDUP_REMOVED lines=576> */
[----:B------:R-:W-:Y:S03]  /*83d0*/  HGMMA.64x16x16.F32.BF16 R152, gdesc[UR4], R152, gsb0 ;  /* 0x00200000049879f0 */ /* 0x000fe60008001898 */
[----:B------:R-:W-:Y:S02]  /*83e0*/  WARPGROUP.DEPBAR.LE gsb0, 0x0 ;  /* 0x00008000000079c5 */ /* 0x000fe40000010000 */
[----:B------:R-:W-:Y:S05]  /*83f0*/  @!P0 BRA `(.L_x_2613) ;  /* 0x0000000000048947 */ /* 0x000fea0003800000 */
[----:B------:R-:W-:Y:S01]  /*8400*/  BPT.TRAP 0x1 ;  /* 0x000000040000795c */ /* 0x000fe20000300000 */
.L_x_2613:
        /* <DEDUP_REMOVED lines=9> */
.L_x_2614:
[----:B--2---:R-:W-:Y:S05]  /*84a0*/  @P3 BRA `(.L_x_2615) ;  /* 0x0000000000083947 */ /* 0x004fea0003800000 */
[----:B------:R-:W2:Y:S02]  /*84b0*/  SYNCS.PHASECHK.TRANS64.TRYWAIT P3, [UR4+0x38850], R0 ;  /* 0x03885000ff0075a7 */ /* 0x000ea40008060144 */
[----:B--2---:R-:W-:Y:S05]  /*84c0*/  @!P3 BRA `(.L_x_2616) ;  /* 0x000001140034b947 */ /* 0x004fea0003800000 */
.L_x_2615:
[----:B------:R-:W-:Y:S01]  /*84d0*/  R2UR UR5, R17 ;  /* 0x00000000110572ca */ /* 0x000fe200000e0000 */
[----:B------:R-:W-:Y:S01]  /*84e0*/  WARPGROUP.ARRIVE ;  /* 0x00000000000079c5 */ /* 0x000fe20000000000 */
[----:B------:R-:W-:Y:S01]  /*84f0*/  R2UR UR6, R21 ;  /* 0x00000000150672ca */ /* 0x000fe200000e0000 */
[----:B------:R-:W-:Y:S01]  /*8500*/  UMOV UR7, 0x40000040 ;  /* 0x4000004000077882 */ /* 0x000fe20000000000 */
[----:B------:R-:W-:Y:S01]  /*8510*/  R2UR UR18, R23 ;  /* 0x00000000171272ca */ /* 0x000fe200000e0000 */
[----:B------:R-:W-:Y:S01]  /*8520*/  FMUL.FTZ R20, R189, UR61 ;  /* 0x0000003dbd147c20 */ /* 0x000fe20008410000 */
[----:B------:R-:W-:Y:S01]  /*8530*/  FMUL.FTZ R189, R178, UR61 ;  /* 0x0000003db2bd7c20 */ /* 0x000fe20008410000 */
[----:B------:R-:W-:Y:S01]  /*8540*/  FMUL.FTZ R21, R176, UR61 ;  /* 0x0000003db0157c20 */ /* 0x000fe20008410000 */
[----:B------:R-:W-:Y:S01]  /*8550*/  FMUL.FTZ R176, R177, UR61 ;  /* 0x0000003db1b07c20 */ /* 0x000fe20008410000 */
[----:B------:R-:W-:Y:S01]  /*8560*/  FMUL.FTZ R177, R180, UR61 ;  /* 0x0000003db4b17c20 */ /* 0x000fe20008410000 */
[----:B------:R-:W-:Y:S01]  /*8570*/  FMUL.FTZ R180, R182, UR61 ;  /* 0x0000003db6b47c20 */ /* 0x000fe20008410000 */
[----:B------:R-:W-:Y:S01]  /*8580*/  R2UR UR11, R233 ;  /* 0x00000000e90b72ca */ /* 0x000fe200000e0000 */
[----:B------:R-:W-:Y:S01]  /*8590*/  FMUL.FTZ R2, R185, UR61 ;  /* 0x0000003db9027c20 */ /* 0x000fe20008410000 */
[----:B------:R-:W-:Y:S01]  /*85a0*/  UIADD3 UR5, UR5, 0x400, URZ ;  /* 0x0000040005057890 */ /* 0x000fe2000fffe03f */
[----:B------:R-:W-:Y:S01]  /*85b0*/  R2UR UR15, R19 ;  /* 0x00000000130f72ca */ /* 0x000fe200000e0000 */
[----:B------:R-:W-:Y:S01]  /*85c0*/  FMUL.FTZ R185, R187, UR61 ;  /* 0x0000003dbbb97c20 */ /* 0x000fe20008410000 */
[----:B------:R-:W-:Y:S01]  /*85d0*/  R2UR UR14, R22 ;  /* 0x00000000160e72ca */ /* 0x000fe200000e0000 */
[----:B------:R-:W-:Y:S01]  /*85e0*/  USHF.R.U32.HI UR5, URZ, 0x4, UR5 ;  /* 0x000000043f057899 */ /* 0x000fe20008011605 */
[----:B------:R-:W-:-:S02]  /*85f0*/  VIADD R178, R213, UR18 ;  /* 0x00000012d5b27c36 */ /* 0x000fc40008000000 */
[----:B------:R-:W-:Y:S01]  /*8600*/  FMUL.FTZ R187, R191, UR61 ;  /* 0x0000003dbfbb7c20 */ /* 0x000fe20008410000 */
[----:B------:R-:W-:Y:S01]  /*8610*/  FMUL.FTZ R191, R183, UR61 ;  /* 0x0000003db7bf7c20 */ /* 0x000fe20008410000 */
[----:B------:R-:W-:Y:S01]  /*8620*/  ULOP3.LUT UR5, UR5, 0x3fff, URZ, 0xc0, !UPT ;  /* 0x00003fff05057892 */ /* 0x000fe2000f8ec03f */
[----:B01----:R-:W-:Y:S01]  /*8630*/  FMUL.FTZ R0, R184, UR61 ;  /* 0x0000003db8007c20 */ /* 0x003fe20008410000 */
[----:B------:R-:W-:Y:S02]  /*8640*/  IMAD.MOV.U32 R183, RZ, RZ, -0x2 ;  /* 0xfffffffeffb77424 */ /* 0x000fe400078e00ff */
[----:B------:R-:W-:Y:S01]  /*8650*/  FMUL.FTZ R184, R186, UR61 ;  /* 0x0000003dbab87c20 */ /* 0x000fe20008410000 */
[----:B------:R-:W-:Y:S01]  /*8660*/  ULOP3.LUT UR5, UR5, 0x2800000, URZ, 0xfc, !UPT ;  /* 0x0280000005057892 */ /* 0x000fe2000f8efc3f */
[----:B------:R-:W-:Y:S01]  /*8670*/  FMUL.FTZ R186, R190, UR61 ;  /* 0x0000003dbeba7c20 */ /* 0x000fe20008410000 */
[----:B------:R-:W-:Y:S01]  /*8680*/  MUFU.TANH R185, R185 ;  /* 0x000000b900b97308 */ /* 0x000fe20000002400 */
[----:B------:R-:W-:Y:S01]  /*8690*/  FMUL.FTZ R3, R188, UR61 ;  /* 0x0000003dbc037c20 */ /* 0x000fe20008410000 */
[----:B------:R-:W-:Y:S01]  /*86a0*/  UIMAD UR10, UR6, 0xa00, UR5 ;  /* 0x00000a00060a78a4 */ /* 0x000fe2000f8e0205 */
[----:B------:R-:W-:Y:S01]  /*86b0*/  FMUL.FTZ R179, R179, UR61 ;  /* 0x0000003db3b37c20 */ /* 0x000fe20008410000 */
[----:B------:R-:W-:Y:S01]  /*86c0*/  FMUL.FTZ R190, R174, UR61 ;  /* 0x0000003daebe7c20 */ /* 0x000fe20008410000 */
[----:B------:R-:W-:Y:S01]  /*86d0*/  @UP0 ULDC UR5, c[0x0][0x44c] ;  /* 0x0001130000050ab9 */ /* 0x000fe20000000800 */
[----:B------:R-:W-:Y:S01]  /*86e0*/  FMUL.FTZ R171, R171, UR61 ;  /* 0x0000003dabab7c20 */ /* 0x000fe20008410000 */
[----:B------:R-:W-:Y:S01]  /*86f0*/  @P2 IMAD.HI.U32 R182, R178, UR5, RZ ;  /* 0x00000005b2b62c27 */ /* 0x000fe2000f8e00ff */
[----:B------:R-:W-:Y:S01]  /*8700*/  @UP0 ULDC UR5, c[0x0][0x450] ;  /* 0x0001140000050ab9 */ /* 0x000fe20000000800 */
[----:B------:R-:W-:Y:S01]  /*8710*/  UMOV UR6, UR10 ;  /* 0x0000000a00067c82 */ /* 0x000fe20008000000 */
[----:B------:R-:W0:Y:S01]  /*8720*/  MUFU.TANH R184, R184 ;  /* 0x000000b800b87308 */ /* 0x000e220000002400 */
[----:B------:R-:W-:Y:S01]  /*8730*/  HGMMA.64x256x16.F32.BF16 R24, R208, gdesc[UR4].tnspB, R24, gsb0 ;  /* 0x43e00004d0187df0 */ /* 0x000fe20008001818 */
[----:B------:R-:W-:Y:S01]  /*8740*/  UIADD3 UR6, UR10, 0x80, URZ ;  /* 0x000000800a067890 */ /* 0x000fe2000fffe03f */
[----:B------:R-:W-:Y:S01]  /*8750*/  @P2 SHF.R.U32.HI R178, RZ, UR5, R182 ;  /* 0x00000005ffb22c19 */ /* 0x000fe200080116b6 */
[----:B------:R-:W-:Y:S01]  /*8760*/  UMOV UR7, 0x40000040 ;  /* 0x4000004000077882 */ /* 0x000fe20000000000 */
[----:B------:R-:W-:Y:S01]  /*8770*/  UMOV UR5, 0x1 ;  /* 0x0000000100057882 */ /* 0x000fe20000000000 */
[----:B------:R-:W-:Y:S01]  /*8780*/  FMUL.FTZ R182, R170, UR61 ;  /* 0x0000003daab67c20 */ /* 0x000fe20008410000 */
[----:B------:R-:W-:Y:S01]  /*8790*/  UIMAD UR5, UR11, -0x50, UR5 ;  /* 0xffffffb00b0578a4 */ /* 0x000fe2000f8e0205 */
[----:B------:R-:W1:Y:S01]  /*87a0*/  MUFU.TANH R186, R186 ;  /* 0x000000ba00ba7308 */ /* 0x000e620000002400 */
[----:B------:R-:W-:Y:S01]  /*87b0*/  FMUL.FTZ R159, R159, UR61 ;  /* 0x0000003d9f9f7c20 */ /* 0x000fe20008410000 */
[----:B------:R-:W-:Y:S01]  /*87c0*/  FMUL.FTZ R169, R169, UR61 ;  /* 0x0000003da9a97c20 */ /* 0x000fe20008410000 */
[----:B------:R-:W-:Y:S01]  /*87d0*/  FMUL.FTZ R172, R172, UR61 ;  /* 0x0000003dacac7c20 */ /* 0x000fe20008410000 */
[----:B------:R-:W-:Y:S01]  /*87e0*/  FMUL.FTZ R173, R173, UR61 ;  /* 0x0000003dadad7c20 */ /* 0x000fe20008410000 */
[----:B------:R-:W-:-:S02]  /*87f0*/  IMAD R170, R212, R183, UR5 ;  /* 0x00000005d4aa7e24 */ /* 0x000fc4000f8e02b7 */
[----:B------:R-:W-:Y:S01]  /*8800*/  FMUL.FTZ R160, R160, UR61 ;  /* 0x0000003da0a07c20 */ /* 0x000fe20008410000 */
[----:B------:R-:W-:Y:S01]  /*8810*/  IMAD.U32 R183, RZ, RZ, UR15 ;  /* 0x0000000fffb77e24 */ /* 0x000fe2000f8e00ff */
[----:B------:R-:W2:Y:S01]  /*8820*/  MUFU.TANH R187, R187 ;  /* 0x000000bb00bb7308 */ /* 0x000ea20000002400 */
[----:B------:R-:W-:Y:S01]  /*8830*/  FMUL.FTZ R161, R161, UR61 ;  /* 0x0000003da1a17c20 */ /* 0x000fe20008410000 */
[----:B------:R-:W-:Y:S01]  /*8840*/  FMUL.FTZ R164, R164, UR61 ;  /* 0x0000003da4a47c20 */ /* 0x000fe20008410000 */
[----:B------:R-:W-:Y:S01]  /*8850*/  FMUL.FTZ R157, R157, UR61 ;  /* 0x0000003d9d9d7c20 */ /* 0x000fe20008410000 */
[----:B------:R-:W-:Y:S01]  /*8860*/  IADD3 R170, -R183, UR14, R170 ;  /* 0x0000000eb7aa7c10 */ /* 0x000fe2000fffe1aa */
[----:B------:R-:W-:Y:S01]  /*8870*/  FMUL.FTZ R183, R175, UR61 ;  /* 0x0000003dafb77c20 */ /* 0x000fe20008410000 */
[----:B------:R-:W-:Y:S01]  /*8880*/  FMUL.FTZ R175, R162, UR61 ;  /* 0x0000003da2af7c20 */ /* 0x000fe20008410000 */
[----:B------:R-:W-:Y:S01]  /*8890*/  R2UR UR14, R4 ;  /* 0x00000000040e72ca */ /* 0x000fe200000e0000 */
[----:B------:R-:W3:Y:S01]  /*88a0*/  MUFU.TANH R189, R189 ;  /* 0x000000bd00bd7308 */ /* 0x000ee20000002400 */
[----:B------:R-:W-:Y:S01]  /*88b0*/  FMUL.FTZ R165, R165, UR61 ;  /* 0x0000003da5a57c20 */ /* 0x000fe20008410000 */
[----:B------:R-:W-:Y:S01]  /*88c0*/  FMUL.FTZ R156, R156, UR61 ;  /* 0x0000003d9c9c7c20 */ /* 0x000fe20008410000 */
[----:B------:R-:W-:-:S05]  /*88d0*/  ULDC UR5, c[0x0][0x988] ;  /* 0x0002620000057ab9 */ /* 0x000fca0000000800 */
[----:B------:R-:W4:Y:S08]  /*88e0*/  MUFU.TANH R179, R179 ;  /* 0x000000b300b37308 */ /* 0x000f300000002400 */
        /* <DEDUP_REMOVED lines=32> */
[----:B------:R-:W5:Y:S01]  /*8af0*/  SHFL.IDX PT, R201, R178, 0x1, 0x1c1f ;  /* 0x003c1f00b2c97f89 */ /* 0x000f6200000e0000 */
[----:B------:R-:W4:-:S15]  /*8b00*/  MUFU.TANH R200, R180 ;  /* 0x000000b400c87308 */ /* 0x000f1e0000002400 */
[----:B------:R-:W-:-:S06]  /*8b10*/  NOP ;  /* 0x0000000000007918 */ /* 0x000fcc0000000000 */
[----:B------:R-:W-:Y:S01]  /*8b20*/  HGMMA.64x256x16.F32.BF16 R24, R196, gdesc[UR4].tnspB, R24, gsb0 ;  /* 0x43e00004c4187df0 */ /* 0x000fe20008001818 */
[----:B------:R-:W-:Y:S01]  /*8b30*/  UIADD3 UR6, UR10, 0x200, URZ ;  /* 0x000002000a067890 */ /* 0x000fe2000fffe03f */
[----:B------:R-:W-:Y:S01]  /*8b40*/  UMOV UR7, 0x40000040 ;  /* 0x4000004000077882 */ /* 0x000fe20000000000 */
[----:B------:R1:W4:Y:S01]  /*8b50*/  MUFU.TANH R180, R171 ;  /* 0x000000ab00b47308 */ /* 0x0003220000002400 */
[----:B-----5:R-:W-:-:S05]  /*8b60*/  IMAD.IADD R188, R170, 0x1, R201 ;  /* 0x00000001aabc7824 */ /* 0x020fca00078e02c9 */
[C---:B------:R-:W-:Y:S02]  /*8b70*/  ISETP.GT.AND P3, PT, R188.reuse, RZ, PT ;  /* 0x000000ffbc00720c */ /* 0x040fe40003f64270 */
[----:B------:R-:W-:Y:S02]  /*8b80*/  ISETP.GT.AND P4, PT, R188, 0x1, PT ;  /* 0x00000001bc00780c */ /* 0x000fe40003f84270 */
[----:B0-----:R-:W-:Y:S02]  /*8b90*/  FSEL R174, R184, -INF , P3 ;  /* 0xff800000b8ae7808 */ /* 0x001fe40001800000 */
[----:B------:R-:W-:Y:S01]  /*8ba0*/  ISETP.GT.AND P3, PT, R188, 0x8, PT ;  /* 0x00000008bc00780c */ /* 0x000fe20003f64270 */
[----:B------:R4:W0:Y:S01]  /*8bb0*/  MUFU.TANH R184, R175 ;  /* 0x000000af00b87308 */ /* 0x0008220000002400 */
[----:B------:R-:W-:Y:S01]  /*8bc0*/  FSEL R162, R185, -INF , P4 ;  /* 0xff800000b9a27808 */ /* 0x000fe20002000000 */
[----:B------:R-:W-:Y:S01]  /*8bd0*/  FMUL.FTZ R185, R163, UR61 ;  /* 0x0000003da3b97c20 */ /* 0x000fe20008410000 */
[----:B------:R-:W-:-:S02]  /*8be0*/  FMNMX.FTZ R201, R174, R235, !PT ;  /* 0x000000ebaec97209 */ /* 0x000fc40007810000 */
[----:B-1----:R-:W-:Y:S02]  /*8bf0*/  FSEL R171, R186, -INF , P3 ;  /* 0xff800000baab7808 */ /* 0x002fe40001800000 */
[----:B------:R-:W-:Y:S01]  /*8c00*/  ISETP.GT.AND P4, PT, R188, 0x9, PT ;  /* 0x00000009bc00780c */ /* 0x000fe20003f84270 */
[----:B------:R-:W1:Y:S01]  /*8c10*/  MUFU.TANH R185, R185 ;  /* 0x000000b900b97308 */ /* 0x000e620000002400 */
[----:B------:R-:W-:Y:S02]  /*8c20*/  FMNMX.FTZ R186, R162, R201, !PT ;  /* 0x000000c9a2ba7209 */ /* 0x000fe40007810000 */
[----:B------:R-:W-:Y:S02]  /*8c30*/  ISETP.GT.AND P3, PT, R188, 0x10, PT ;  /* 0x00000010bc00780c */ /* 0x000fe40003f64270 */
[----:B--2---:R-:W-:Y:S02]  /*8c40*/  FSEL R163, R187, -INF , P4 ;  /* 0xff800000bba37808 */ /* 0x004fe40002000000 */
[----:B------:R-:W-:Y:S01]  /*8c50*/  FMNMX.FTZ R202, R171, R186, !PT ;  /* 0x000000baabca7209 */ /* 0x000fe20007810000 */
[----:B------:R-:W-:Y:S01]  /*8c60*/  FMUL.FTZ R186, R166, UR61 ;  /* 0x0000003da6ba7c20 */ /* 0x000fe20008410000 */
[----:B------:R-:W-:-:S02]  /*8c70*/  ISETP.GT.AND P4, PT, R188, 0x11, PT ;  /* 0x00000011bc00780c */ /* 0x000fc40003f84270 */
[----:B---3--:R-:W-:Y:S01]  /*8c80*/  FSEL R166, R189, -INF , P3 ;  /* 0xff800000bda67808 */ /* 0x008fe20001800000 */
[----:B------:R-:W-:Y:S01]  /*8c90*/  FMUL.FTZ R189, R154, UR61 ;  /* 0x0000003d9abd7c20 */ /* 0x000fe20008410000 */
[----:B------:R-:W-:Y:S01]  /*8ca0*/  FMNMX.FTZ R187, R163, R202, !PT ;  /* 0x000000caa3bb7209 */ /* 0x000fe20007810000 */
[----:B------:R-:W2:Y:S01]  /*8cb0*/  MUFU.TANH R186, R186 ;  /* 0x000000ba00ba7308 */ /* 0x000ea20000002400 */
[----:B------:R-:W-:Y:S02]  /*8cc0*/  ISETP.GT.AND P3, PT, R188, 0x18, PT ;  /* 0x00000018bc00780c */ /* 0x000fe40003f64270 */
[----:B----4-:R-:W-:Y:S02]  /*8cd0*/  FSEL R175, R179, -INF , P4 ;  /* 0xff800000b3af7808 */ /* 0x010fe40002000000 */
[----:B------:R-:W-:Y:S01]  /*8ce0*/  FMNMX.FTZ R202, R166, R187, !PT ;  /* 0x000000bba6ca7209 */ /* 0x000fe20007810000 */
[----:B------:R-:W-:Y:S01]  /*8cf0*/  FMUL.FTZ R187, R167, UR61 ;  /* 0x0000003da7bb7c20 */ /* 0x000fe20008410000 */
[----:B------:R-:W-:Y:S01]  /*8d00*/  ISETP.GT.AND P4, PT, R188, 0x19, PT ;  /* 0x00000019bc00780c */ /* 0x000fe20003f84270 */
[----:B------:R-:W-:Y:S01]  /*8d10*/  MUFU.TANH R189, R189 ;  /* 0x000000bd00bd7308 */ /* 0x000fe20000002400 */
[----:B------:R-:W-:Y:S01]  /*8d20*/  FSEL R167, R200, -INF , P3 ;  /* 0xff800000c8a77808 */ /* 0x000fe20001800000 */
[----:B------:R-:W-:Y:S01]  /*8d30*/  FMUL.FTZ R200, R155, UR61 ;  /* 0x0000003d9bc87c20 */ /* 0x000fe20008410000 */
[----:B------:R-:W-:-:S02]  /*8d40*/  FMNMX.FTZ R202, R175, R202, !PT ;  /* 0x000000caafca7209 */ /* 0x000fc40007810000 */
[C---:B------:R-:W-:Y:S02]  /*8d50*/  ISETP.GT.AND P3, PT, R188.reuse, 0x20, PT ;  /* 0x00000020bc00780c */ /* 0x040fe40003f64270 */
[----:B------:R-:W-:Y:S01]  /*8d60*/  FSEL R179, R191, -INF , P4 ;  /* 0xff800000bfb37808 */ /* 0x000fe20002000000 */
[----:B------:R-:W3:Y:S01]  /*8d70*/  MUFU.TANH R187, R187 ;  /* 0x000000bb00bb7308 */ /* 0x000ee20000002400 */
[----:B------:R-:W-:Y:S02]  /*8d80*/  FMNMX.FTZ R202, R167, R202, !PT ;  /* 0x000000caa7ca7209 */ /* 0x000fe40007810000 */
[----:B------:R-:W-:Y:S02]  /*8d90*/  ISETP.GT.AND P4, PT, R188, 0x21, PT ;  /* 0x00000021bc00780c */ /* 0x000fe40003f84270 */
[----:B------:R-:W-:Y:S02]  /*8da0*/  FSEL R154, R182, -INF , P3 ;  /* 0xff800000b69a7808 */ /* 0x000fe40001800000 */
[----:B------:R-:W-:-:S02]  /*8db0*/  FMNMX.FTZ R191, R179, R202, !PT ;  /* 0x000000cab3bf7209 */ /* 0x000fc40007810000 */
[----:B------:R-:W-:Y:S02]  /*8dc0*/  ISETP.GT.AND P3, PT, R188, 0x28, PT ;  /* 0x00000028bc00780c */ /* 0x000fe40003f64270 */
[----:B------:R-:W-:Y:S02]  /*8dd0*/  FSEL R180, R180, -INF , P4 ;  /* 0xff800000b4b47808 */ /* 0x000fe40002000000 */
[----:B------:R-:W-:Y:S02]  /*8de0*/  FMNMX.FTZ R191, R154, R191, !PT ;  /* 0x000000bf9abf7209 */ /* 0x000fe40007810000 */
[----:B------:R-:W-:Y:S02]  /*8df0*/  ISETP.GT.AND P4, PT, R188, 0x29, PT ;  /* 0x00000029bc00780c */ /* 0x000fe40003f84270 */
[----:B------:R-:W-:Y:S02]  /*8e00*/  FSEL R155, R190, -INF , P3 ;  /* 0xff800000be9b7808 */ /* 0x000fe40001800000 */
[----:B------:R-:W-:Y:S01]  /*8e10*/  FMNMX.FTZ R202, R180, R191, !PT ;  /* 0x000000bfb4ca7209 */ /* 0x000fe20007810000 */
[----:B------:R-:W-:Y:S01]  /*8e20*/  FMUL.FTZ R191, R158, UR61 ;  /* 0x0000003d9ebf7c20 */ /* 0x000fe20008410000 */
[----:B------:R-:W-:Y:S01]  /*8e30*/  FSEL R182, R183, -INF , P4 ;  /* 0xff800000b7b67808 */ /* 0x000fe20002000000 */
[----:B------:R4:W5:Y:S01]  /*8e40*/  MUFU.TANH R190, R200 ;  /* 0x000000c800be7308 */ /* 0x0009620000002400 */
[----:B------:R-:W-:-:S02]  /*8e50*/  ISETP.GT.AND P3, PT, R188, 0x30, PT ;  /* 0x00000030bc00780c */ /* 0x000fc40003f64270 */
[----:B------:R-:W-:Y:S02]  /*8e60*/  FMNMX.FTZ R183, R155, R202, !PT ;  /* 0x000000ca9bb77209 */ /* 0x000fe40007810000 */
[----:B------:R-:W-:Y:S02]  /*8e70*/  ISETP.GT.AND P4, PT, R188, 0x31, PT ;  /* 0x00000031bc00780c */ /* 0x000fe40003f84270 */
[----:B0-----:R-:W-:Y:S01]  /*8e80*/  FSEL R158, R184, -INF , P3 ;  /* 0xff800000b89e7808 */ /* 0x001fe20001800000 */
[----:B------:R-:W0:Y:S01]  /*8e90*/  MUFU.TANH R191, R191 ;  /* 0x000000bf00bf7308 */ /* 0x000e220000002400 */
[----:B------:R-:W-:Y:S02]  /*8ea0*/  FMNMX.FTZ R201, R182, R183, !PT ;  /* 0x000000b7b6c97209 */ /* 0x000fe40007810000 */
[----:B------:R-:W-:Y:S02]  /*8eb0*/  ISETP.GT.AND P3, PT, R188, 0x38, PT ;  /* 0x00000038bc00780c */ /* 0x000fe40003f64270 */
[----:B-1----:R-:W-:-:S02]  /*8ec0*/  FSEL R183, R185, -INF , P4 ;  /* 0xff800000b9b77808 */ /* 0x002fc40002000000 */
[----:B----4-:R-:W-:Y:S02]  /*8ed0*/  FMNMX.FTZ R200, R158, R201, !PT ;  /* 0x000000c99ec87209 */ /* 0x010fe40007810000 */
[----:B------:R-:W-:Y:S02]  /*8ee0*/  ISETP.GT.AND P4, PT, R188, 0x39, PT ;  /* 0x00000039bc00780c */ /* 0x000fe40003f84270 */
[----:B--2---:R-:W-:Y:S02]  /*8ef0*/  FSEL R184, R186, -INF , P3 ;  /* 0xff800000bab87808 */ /* 0x004fe40001800000 */
[----:B------:R-:W-:Y:S02]  /*8f00*/  FMNMX.FTZ R185, R183, R200, !PT ;  /* 0x000000c8b7b97209 */ /* 0x000fe40007810000 */
[----:B------:R-:W-:Y:S02]  /*8f10*/  ISETP.GT.AND P3, PT, R188, 0x40, PT ;  /* 0x00000040bc00780c */ /* 0x000fe40003f64270 */
[----:B---3--:R-:W-:Y:S01]  /*8f20*/  FSEL R186, R187, -INF , P4 ;  /* 0xff800000bbba7808 */ /* 0x008fe20002000000 */
[----:B------:R-:W-:Y:S01]  /*8f30*/  FMUL.FTZ R187, R181, UR61 ;  /* 0x0000003db5bb7c20 */ /* 0x000fe20008410000 */
[----:B------:R-:W-:-:S02]  /*8f40*/  FMNMX.FTZ R185, R184, R185, !PT ;  /* 0x000000b9b8b97209 */ /* 0x000fc40007810000 */
[----:B------:R-:W-:Y:S02]  /*8f50*/  ISETP.GT.AND P4, PT, R188, 0x41, PT ;  /* 0x00000041bc00780c */ /* 0x000fe40003f84270 */
[----:B------:R-:W-:Y:S01]  /*8f60*/  FSEL R181, R189, -INF , P3 ;  /* 0xff800000bdb57808 */ /* 0x000fe20001800000 */
[----:B------:R-:W1:Y:S01]  /*8f70*/  MUFU.TANH R187, R187 ;  /* 0x000000bb00bb7308 */ /* 0x000e620000002400 */
[----:B------:R-:W-:Y:S02]  /*8f80*/  FMNMX.FTZ R200, R186, R185, !PT ;  /* 0x000000b9bac87209 */ /* 0x000fe40007810000 */
[----:B------:R-:W-:Y:S02]  /*8f90*/  ISETP.GT.AND P3, PT, R188, 0x48, PT ;  /* 0x00000048bc00780c */ /* 0x000fe40003f64270 */
[----:B-----5:R-:W-:Y:S02]  /*8fa0*/  FSEL R185, R190, -INF , P4 ;  /* 0xff800000beb97808 */ /* 0x020fe40002000000 */
[----:B------:R-:W-:-:S02]  /*8fb0*/  FMNMX.FTZ R200, R181, R200, !PT ;  /* 0x000000c8b5c87209 */ /* 0x000fc40007810000 */
[----:B------:R-:W-:Y:S01]  /*8fc0*/  ISETP.GT.AND P4, PT, R188, 0x49, PT ;  /* 0x00000049bc00780c */ /* 0x000fe20003f84270 */
[----:B------:R-:W-:Y:S01]  /*8fd0*/  FMUL.FTZ R188, R168, UR61 ;  /* 0x0000003da8bc7c20 */ /* 0x000fe20008410000 */
[----:B0-----:R-:W-:Y:S02]  /*8fe0*/  FSEL R168, R191, -INF , P3 ;  /* 0xff800000bfa87808 */ /* 0x001fe40001800000 */
[----:B------:R-:W-:Y:S02]  /*8ff0*/  FMNMX.FTZ R189, R185, R200, !PT ;  /* 0x000000c8b9bd7209 */ /* 0x000fe40007810000 */
[----:B------:R-:W-:Y:S01]  /*9000*/  FSEL R159, R159, -INF , P4 ;  /* 0xff8000009f9f7808 */ /* 0x000fe20002000000 */
[----:B------:R-:W0:Y:S01]  /*9010*/  MUFU.TANH R188, R188 ;  /* 0x000000bc00bc7308 */ /* 0x000e220000002400 */
[----:B------:R-:W-:Y:S02]  /*9020*/  FMNMX.FTZ R190, R168, R189, !PT ;  /* 0x000000bda8be7209 */ /* 0x000fe40007810000 */
[----:B------:R2:W3:Y:S02]  /*9030*/  SHFL.IDX PT, R189, R178, RZ, 0x1c1f ;  /* 0x001c1fffb2bd7589 */ /* 0x0004e400000e0000 */
[----:B------:R-:W-:-:S05]  /*9040*/  FMNMX.FTZ R190, R159, R190, !PT ;  /* 0x000000be9fbe7209 */ /* 0x000fca0007810000 */
[----:B------:R-:W4:Y:S01]  /*9050*/  SHFL.BFLY PT, R191, R190, 0x2, 0x1f ;  /* 0x0c401f00bebf7f89 */ /* 0x000f2200000e0000 */
[----:B--2---:R-:W-:-:S06]  /*9060*/  FMUL.FTZ R178, R152, UR61 ;  /* 0x0000003d98b27c20 */ /* 0x004fcc0008410000 */
[----:B------:R-:W-:Y:S01]  /*9070*/  MUFU.TANH R178, R178 ;  /* 0x000000b200b27308 */ /* 0x000fe20000002400 */
[----:B---3--:R-:W-:Y:S02]  /*9080*/  IMAD.IADD R170, R170, 0x1, R189 ;  /* 0x00000001aaaa7824 */ /* 0x008fe400078e02bd */
[----:B------:R-:W-:-:S03]  /*9090*/  FMUL.FTZ R189, R153, UR61 ;  /* 0x0000003d99bd7c20 */ /* 0x000fc60008410000 */
[----:B------:R-:W-:Y:S02]  /*90a0*/  ISETP.GT.AND P3, PT, R170, RZ, PT ;  /* 0x000000ffaa00720c */ /* 0x000fe40003f64270 */
[----:B----4-:R-:W-:Y:S01]  /*90b0*/  FMNMX.FTZ R190, R190, R191, !PT ;  /* 0x000000bfbebe7209 */ /* 0x010fe20007810000 */
[----:B------:R-:W2:Y:S01]  /*90c0*/  MUFU.TANH R189, R189 ;  /* 0x000000bd00bd7308 */ /* 0x000ea20000002400 */
[----:B------:R-:W-:Y:S02]  /*90d0*/  ISETP.GT.AND P4, PT, R170, 0x1, PT ;  /* 0x00000001aa00780c */ /* 0x000fe40003f84270 */
[----:B------:R-:W-:Y:S01]  /*90e0*/  FSEL R153, R0, -INF , P3 ;  /* 0xff80000000997808 */ /* 0x000fe20001800000 */
[----:B------:R-:W3:Y:S01]  /*90f0*/  SHFL.BFLY PT, R191, R190, 0x1, 0x1f ;  /* 0x0c201f00bebf7f89 */ /* 0x000ee200000e0000 */
[----:B------:R-:W-:Y:S02]  /*9100*/  ISETP.GT.AND P3, PT, R170, 0x8, PT ;  /* 0x00000008aa00780c */ /* 0x000fe40003f64270 */
[----:B------:R-:W-:-:S02]  /*9110*/  FSEL R2, R2, -INF , P4 ;  /* 0xff80000002027808 */ /* 0x000fc40002000000 */
[C---:B------:R-:W-:Y:S02]  /*9120*/  ISETP.GT.AND P4, PT, R170.reuse, 0x9, PT ;  /* 0x00000009aa00780c */ /* 0x040fe40003f84270 */
[----:B------:R-:W-:Y:S02]  /*9130*/  FSEL R0, R3, -INF , P3 ;  /* 0xff80000003007808 */ /* 0x000fe40001800000 */
[----:B------:R-:W-:Y:S02]  /*9140*/  ISETP.GT.AND P3, PT, R170, 0x10, PT ;  /* 0x00000010aa00780c */ /* 0x000fe40003f64270 */
[----:B------:R-:W-:Y:S02]  /*9150*/  FSEL R20, R20, -INF , P4 ;  /* 0xff80000014147808 */ /* 0x000fe40002000000 */
[----:B------:R-:W-:Y:S02]  /*9160*/  ISETP.GT.AND P4, PT, R170, 0x11, PT ;  /* 0x00000011aa00780c */ /* 0x000fe40003f84270 */
[----:B------:R-:W-:-:S02]  /*9170*/  FSEL R21, R21, -INF , P3 ;  /* 0xff80000015157808 */ /* 0x000fc40001800000 */
[----:B------:R-:W-:Y:S02]  /*9180*/  ISETP.GT.AND P3, PT, R170, 0x18, PT ;  /* 0x00000018aa00780c */ /* 0x000fe40003f64270 */
[----:B------:R-:W-:Y:S02]  /*9190*/  FSEL R176, R176, -INF , P4 ;  /* 0xff800000b0b07808 */ /* 0x000fe40002000000 */
[----:B------:R-:W-:Y:S02]  /*91a0*/  ISETP.GT.AND P4, PT, R170, 0x19, PT ;  /* 0x00000019aa00780c */ /* 0x000fe40003f84270 */
[----:B------:R-:W-:Y:S02]  /*91b0*/  FSEL R177, R177, -INF , P3 ;  /* 0xff800000b1b17808 */ /* 0x000fe40001800000 */
[----:B---3--:R-:W-:Y:S02]  /*91c0*/  FMNMX.FTZ R3, R190, R191, !PT ;  /* 0x000000bfbe037209 */ /* 0x008fe40007810000 */
[----:B------:R-:W-:Y:S01]  /*91d0*/  ISETP.GT.AND P5, PT, R170, 0x20, PT ;  /* 0x00000020aa00780c */ /* 0x000fe20003fa4270 */
[----:B------:R-:W-:Y:S01]  /*91e0*/  MUFU.TANH R190, R156 ;  /* 0x0000009c00be7308 */ /* 0x000fe20000002400 */
[----:B-1----:R-:W-:-:S02]  /*91f0*/  FSEL R187, R187, -INF , P4 ;  /* 0xff800000bbbb7808 */ /* 0x002fc40002000000 */
[----:B------:R-:W-:Y:S02]  /*9200*/  ISETP.GT.AND P6, PT, R170, 0x21, PT ;  /* 0x00000021aa00780c */ /* 0x000fe40003fc4270 */
[----:B0-----:R-:W-:Y:S02]  /*9210*/  FSEL R188, R188, -INF , P5 ;  /* 0xff800000bcbc7808 */ /* 0x001fe40002800000 */
[C---:B------:R-:W-:Y:S02]  /*9220*/  ISETP.GT.AND P3, PT, R170.reuse, 0x28, PT ;  /* 0x00000028aa00780c */ /* 0x040fe40003f64270 */
[----:B------:R-:W-:Y:S02]  /*9230*/  FSEL R169, R169, -INF , P6 ;  /* 0xff800000a9a97808 */ /* 0x000fe40003000000 */
        /* <DEDUP_REMOVED lines=10> */
[----:B------:R-:W-:Y:S02]  /*92e0*/  FSETP.NEU.FTZ.AND P4, PT, R3, -INF , PT ;  /* 0xff8000000300780b */ /* 0x000fe40003f9d000 */
[C---:B------:R-:W-:Y:S02]  /*92f0*/  ISETP.GT.AND P3, PT, R170.reuse, 0x40, PT ;  /* 0x00000040aa00780c */ /* 0x040fe40003f64270 */
[----:B------:R-:W-:Y:S02]  /*9300*/  FSEL R165, R165, -INF , P5 ;  /* 0xff800000a5a57808 */ /* 0x000fe40002800000 */
[----:B------:R-:W-:Y:S01]  /*9310*/  ISETP.GT.AND P5, PT, R170, 0x41, PT ;  /* 0x00000041aa00780c */ /* 0x000fe20003fa4270 */
[----:B------:R-:W-:-:S02]  /*9320*/  WARPGROUP.DEPBAR.LE gsb0, 0x0 ;  /* 0x00008000000079c5 */ /* 0x000fc40000010000 */
[----:B------:R-:W-:Y:S01]  /*9330*/  FMNMX.FTZ R197, R153, R234, !PT ;  /* 0x000000ea99c57209 */ /* 0x000fe20007810000 */
[----:B------:R-:W-:-:S03]  /*9340*/  WARPGROUP.ARRIVE ;  /* 0x00000000000079c5 */ /* 0x000fc60000000000 */
[----:B------:R-:W-:-:S03]  /*9350*/  FMNMX.FTZ R197, R2, R197, !PT ;  /* 0x000000c502c57209 */ /* 0x000fc60007810000 */
[----:B------:R-:W-:Y:S01]  /*9360*/  HGMMA.64x256x16.F32.BF16 R24, R192, gdesc[UR4].tnspB, R24, gsb0 ;  /* 0x43e00004c0187df0 */ /* 0x000fe20008001818 */
[----:B------:R-:W-:Y:S02]  /*9370*/  FMNMX.FTZ R197, R0, R197, !PT ;  /* 0x000000c500c57209 */ /* 0x000fe40007810000 */
[----:B------:R-:W-:Y:S02]  /*9380*/  R2UR UR6, R236 ;  /* 0x00000000ec0672ca */ /* 0x000fe400000e0000 */
[----:B------:R-:W-:-:S04]  /*9390*/  FMNMX.FTZ R152, R20, R197, !PT ;  /* 0x000000c514987209 */ /* 0x000fc80007810000 */
[----:B------:R-:W-:Y:S01]  /*93a0*/  FMNMX.FTZ R191, R21, R152, !PT ;  /* 0x0000009815bf7209 */ /* 0x000fe20007810000 */
[----:B------:R-:W-:-:S03]  /*93b0*/  FMUL.FTZ R152, R3, UR5 ;  /* 0x0000000503987c20 */ /* 0x000fc60008410000 */
[----:B------:R-:W-:Y:S02]  /*93c0*/  FMNMX.FTZ R4, R176, R191, !PT ;  /* 0x000000bfb0047209 */ /* 0x000fe40007810000 */
[----:B------:R0:W1:Y:S01]  /*93d0*/  MUFU.TANH R191, R157 ;  /* 0x0000009d00bf7308 */ /* 0x0000620000002400 */
[----:B------:R-:W-:Y:S01]  /*93e0*/  FSEL R152, R152, RZ, P4 ;  /* 0x000000ff98987208 */ /* 0x000fe20002000000 */
[----:B------:R-:W-:Y:S01]  /*93f0*/  UISETP.GT.AND UP1, UPT, UR11, UR6, UPT ;  /* 0x000000060b00728c */ /* 0x000fe2000bf24270 */
[----:B------:R-:W-:Y:S02]  /*9400*/  FMNMX.FTZ R4, R177, R4, !PT ;  /* 0x00000004b1047209 */ /* 0x000fe40007810000 */
[----:B------:R-:W-:Y:S01]  /*9410*/  R2UR UR6, R16 ;  /* 0x00000000100672ca */ /* 0x000fe200000e0000 */
[--C-:B------:R-:W-:Y:S01]  /*9420*/  FFMA.FTZ R211, R171, UR5, -R152.reuse ;  /* 0x00000005abd37c23 */ /* 0x100fe20008010898 */
[----:B------:R-:W-:Y:S01]  /*9430*/  FMNMX.FTZ R197, R187, R4, !PT ;  /* 0x00000004bbc57209 */ /* 0x000fe20007810000 */
[--C-:B------:R-:W-:Y:S01]  /*9440*/  FFMA.FTZ R209, R174, UR5, -R152.reuse ;  /* 0x00000005aed17c23 */ /* 0x100fe20008010898 */
[----:B--2---:R-:W-:Y:S01]  /*9450*/  FSEL R171, R189, -INF , P5 ;  /* 0xff800000bdab7808 */ /* 0x004fe20002800000 */
[--C-:B------:R-:W-:Y:S01]  /*9460*/  FFMA.FTZ R174, R163, UR5, -R152.reuse ;  /* 0x00000005a3ae7c23 */ /* 0x100fe20008010898 */
[----:B------:R-:W-:Y:S01]  /*9470*/  FMNMX.FTZ R4, R188, R197, !PT ;  /* 0x000000c5bc047209 */ /* 0x000fe20007810000 */
[--C-:B------:R-:W-:Y:S01]  /*9480*/  FFMA.FTZ R201, R154, UR5, -R152.reuse ;  /* 0x000000059ac97c23 */ /* 0x100fe20008010898 */
[----:B------:R-:W-:Y:S01]  /*9490*/  ISETP.GT.AND P5, PT, R170, 0x49, PT ;  /* 0x00000049aa00780c */ /* 0x000fe20003fa4270 */
[--C-:B------:R-:W-:Y:S01]  /*94a0*/  FFMA.FTZ R154, R180, UR5, -R152.reuse ;  /* 0x00000005b49a7c23 */ /* 0x100fe20008010898 */
[----:B0-----:R-:W-:Y:S01]  /*94b0*/  FMNMX.FTZ R157, R169, R4, !PT ;  /* 0x00000004a99d7209 */ /* 0x001fe20007810000 */
[--C-:B------:R-:W-:Y:S01]  /*94c0*/  FFMA.FTZ R156, R162, UR5, -R152.reuse ;  /* 0x00000005a29c7c23 */ /* 0x100fe20008010898 */
[----:B-1----:R-:W-:Y:S01]  /*94d0*/  FSEL R191, R191, -INF , P5 ;  /* 0xff800000bfbf7808 */ /* 0x002fe20002800000 */
        /* <DEDUP_REMOVED lines=14> */
[----:B------:R-:W-:-:S02]  /*95c0*/  FFMA.FTZ R155, R181, UR5, -R152 ;  /* 0x00000005b59b7c23 */ /* 0x000fc40008010898 */
[----:B------:R-:W-:Y:S01]  /*95d0*/  MUFU.EX2 R211, R211 ;  /* 0x000000d300d37308 */ /* 0x000fe20000000800 */
[----:B------:R-:W-:Y:S02]  /*95e0*/  FMNMX.FTZ R4, R164, R157, !PT ;  /* 0x0000009da4047209 */ /* 0x000fe40007810000 */
[----:B------:R-:W-:Y:S01]  /*95f0*/  FSEL R157, R178, -INF , P3 ;  /* 0xff800000b29d7808 */ /* 0x000fe20001800000 */
[--C-:B------:R-:W-:Y:S01]  /*9600*/  FFMA.FTZ R178, R185, UR5, -R152.reuse ;  /* 0x00000005b9b27c23 */ /* 0x100fe20008010898 */
[----:B------:R-:W-:Y:S02]  /*9610*/  FMNMX.FTZ R4, R165, R4, !PT ;  /* 0x00000004a5047209 */ /* 0x000fe40007810000 */
[----:B------:R-:W-:Y:S01]  /*9620*/  ISETP.GT.AND P3, PT, R170, 0x48, PT ;  /* 0x00000048aa00780c */ /* 0x000fe20003f64270 */
[----:B------:R-:W-:Y:S01]  /*9630*/  MUFU.EX2 R205, R205 ;  /* 0x000000cd00cd7308 */ /* 0x000fe20000000800 */
[----:B------:R-:W-:Y:S01]  /*9640*/  FMNMX.FTZ R4, R157, R4, !PT ;  /* 0x000000049d047209 */ /* 0x000fe20007810000 */
[----:B------:R-:W-:Y:S01]  /*9650*/  FFMA.FTZ R170, R182, UR5, -R152 ;  /* 0x00000005b6aa7c23 */ /* 0x000fe20008010898 */
[----:B------:R-:W-:-:S02]  /*9660*/  FSEL R189, R190, -INF , P3 ;  /* 0xff800000bebd7808 */ /* 0x000fc40001800000 */
[----:B------:R-:W-:-:S03]  /*9670*/  FMNMX.FTZ R4, R171, R4, !PT ;  /* 0x00000004ab047209 */ /* 0x000fc60007810000 */
[----:B------:R0:W-:Y:S01]  /*9680*/  MUFU.EX2 R190, R174 ;  /* 0x000000ae00be7308 */ /* 0x0001e20000000800 */
[----:B------:R-:W-:-:S04]  /*9690*/  FMNMX.FTZ R4, R189, R4, !PT ;  /* 0x00000004bd047209 */ /* 0x000fc80007810000 */
[----:B------:R-:W-:-:S03]  /*96a0*/  FMNMX.FTZ R4, R191, R4, !PT ;  /* 0x00000004bf047209 */ /* 0x000fc60007810000 */
[----:B------:R-:W-:Y:S01]  /*96b0*/  MUFU.EX2 R162, R162 ;  /* 0x000000a200a27308 */ /* 0x000fe20000000800 */
[----:B0-----:R-:W-:Y:S01]  /*96c0*/  FFMA.FTZ R174, R186, UR5, -R152 ;  /* 0x00000005baae7c23 */ /* 0x001fe20008010898 */
        /* <DEDUP_REMOVED lines=9> */
[----:B0-----:R-:W-:Y:S01]  /*9760*/  FMNMX.FTZ R4, R163, R4, !PT ;  /* 0x00000004a3047209 */ /* 0x001fe20007810000 */
[--C-:B------:R-:W-:Y:S01]  /*9770*/  FFMA.FTZ R163, R168, UR5, -R152.reuse ;  /* 0x00000005a8a37c23 */ /* 0x100fe20008010898 */
[----:B------:R-:W-:-:S05]  /*9780*/  FFMA.FTZ R152, R159, UR5, -R152 ;  /* 0x000000059f987c23 */ /* 0x000fca0008010898 */
[----:B------:R-:W-:Y:S01]  /*9790*/  MUFU.EX2 R197, R197 ;  /* 0x000000c500c57308 */ /* 0x000fe20000000800 */
[C---:B------:R-:W-:Y:S01]  /*97a0*/  FSETP.NEU.FTZ.AND P3, PT, R4.reuse, -INF , PT ;  /* 0xff8000000400780b */ /* 0x040fe20003f7d000 */
[----:B------:R-:W-:Y:S01]  /*97b0*/  FMUL.FTZ R180, R4, UR5 ;  /* 0x0000000504b47c20 */ /* 0x000fe20008410000 */
[----:B------:R-:W-:Y:S01]  /*97c0*/  IMAD.U32 R168, RZ, RZ, UR4 ;  /* 0x00000004ffa87e24 */ /* 0x000fe2000f8e00ff */
[----:B------:R-:W-:-:S03]  /*97d0*/  UIADD3 UR4, UR11, -0x1, URZ ;  /* 0xffffffff0b047890 */ /* 0x000fc6000fffe03f */
[----:B------:R-:W-:Y:S01]  /*97e0*/  FSEL R180, R180, RZ, P3 ;  /* 0x000000ffb4b47208 */ /* 0x000fe20001800000 */
[----:B------:R-:W-:Y:S02]  /*97f0*/  MUFU.EX2 R158, R158 ;  /* 0x0000009e009e7308 */ /* 0x000fe40000000800 */
[----:B------:R-:W-:Y:S02]  /*9800*/  IMAD.U32 R233, RZ, RZ, UR4 ;  /* 0x00000004ffe97e24 */ /* 0x000fe4000f8e00ff */
[--C-:B------:R-:W-:Y:S01]  /*9810*/  FFMA.FTZ R206, R177, UR5, -R180.reuse ;  /* 0x00000005b1ce7c23 */ /* 0x100fe200080108b4 */
[--C-:B------:R-:W-:Y:S01]  /*9820*/  FFMA.FTZ R210, R0, UR5, -R180.reuse ;  /* 0x0000000500d27c23 */ /* 0x100fe200080108b4 */
[----:B------:R-:W-:Y:S01]  /*9830*/  FSEL R177, R4, RZ, P3 ;  /* 0x000000ff04b17208 */ /* 0x000fe20001800000 */
[--C-:B------:R-:W-:Y:S01]  /*9840*/  FFMA.FTZ R153, R153, UR5, -R180.reuse ;  /* 0x0000000599997c23 */ /* 0x100fe200080108b4 */
[----:B------:R-:W-:Y:S01]  /*9850*/  FSEL R0, R3, RZ, P4 ;  /* 0x000000ff03007208 */ /* 0x000fe20002000000 */
[--C-:B------:R-:W-:Y:S01]  /*9860*/  FFMA.FTZ R208, R2, UR5, -R180.reuse ;  /* 0x0000000502d07c23 */ /* 0x100fe200080108b4 */
[----:B------:R-:W-:Y:S01]  /*9870*/  FFMA.FTZ R167, R20, UR5, -R180 ;  /* 0x0000000514a77c23 */ /* 0x000fe200080108b4 */
[----:B------:R-:W-:Y:S01]  /*9880*/  FADD.FTZ R177, -R177, R234 ;  /* 0x000000eab1b17221 */ /* 0x000fe20000010100 */
[----:B------:R-:W-:Y:S01]  /*9890*/  MUFU.EX2 R210, R210 ;  /* 0x000000d200d27308 */ /* 0x000fe20000000800 */
[----:B------:R-:W-:Y:S01]  /*98a0*/  FADD.FTZ R0, -R0, R235 ;  /* 0x000000eb00007221 */ /* 0x000fe20000010100 */
[----:B------:R-:W-:Y:S01]  /*98b0*/  FFMA.FTZ R204, R21, UR5, -R180 ;  /* 0x0000000515cc7c23 */ /* 0x000fe200080108b4 */
[----:B------:R-:W-:Y:S01]  /*98c0*/  FMUL.FTZ R177, R177, UR5 ;  /* 0x00000005b1b17c20 */ /* 0x000fe20008410000 */
[----:B------:R-:W-:-:S02]  /*98d0*/  IMAD.U32 R20, RZ, RZ, UR14 ;  /* 0x0000000eff147e24 */ /* 0x000fc4000f8e00ff */
[----:B------:R-:W-:Y:S01]  /*98e0*/  FMUL.FTZ R2, R0, UR5 ;  /* 0x0000000500027c20 */ /* 0x000fe20008410000 */
[--C-:B------:R-:W-:Y:S01]  /*98f0*/  FFMA.FTZ R175, R176, UR5, -R180.reuse ;  /* 0x00000005b0af7c23 */ /* 0x100fe200080108b4 */
[--C-:B------:R-:W-:Y:S01]  /*9900*/  FFMA.FTZ R21, R187, UR5, -R180.reuse ;  /* 0x00000005bb157c23 */ /* 0x100fe200080108b4 */
        /* <DEDUP_REMOVED lines=12> */
[--C-:B------:R-:W-:Y:S01]  /*99d0*/  FFMA.FTZ R171, R171, UR5, -R180.reuse ;  /* 0x00000005abab7c23 */ /* 0x100fe200080108b4 */
[----:B------:R-:W-:Y:S01]  /*99e0*/  FFMA.FTZ R189, R189, UR5, -R180 ;  /* 0x00000005bdbd7c23 */ /* 0x000fe200080108b4 */
[----:B------:R-:W-:Y:S01]  /*99f0*/  PLOP3.LUT P3, PT, PT, PT, UP1, 0x80, 0x0 ;  /* 0x000000000000781c */ /* 0x000fe20003f6f018 */
[----:B------:R-:W-:Y:S01]  /*9a00*/  @!P1 VIADD R160, R168, 0x38860 ;  /* 0x00038860a8a09836 */ /* 0x000fe20000000000 */
[----:B------:R-:W1:Y:S01]  /*9a10*/  MUFU.EX2 R2, R2 ;  /* 0x0000000200027308 */ /* 0x000e620000000800 */
[----:B------:R-:W-:-:S02]  /*9a20*/  IMAD.MOV.U32 R235, RZ, RZ, R3 ;  /* 0x000000ffffeb7224 */ /* 0x000fc400078e0003 */
[----:B------:R-:W-:Y:S01]  /*9a30*/  IMAD.MOV.U32 R234, RZ, RZ, R4 ;  /* 0x000000ffffea7224 */ /* 0x000fe200078e0004 */
[----:B------:R-:W-:-:S04]  /*9a40*/  @!P1 PRMT R160, RZ, 0x654, R160 ;  /* 0x00000654ffa09816 */ /* 0x000fc800000000a0 */
[----:B------:R-:W2:Y:S01]  /*9a50*/  MUFU.EX2 R208, R208 ;  /* 0x000000d000d07308 */ /* 0x000ea20000000800 */
[----:B0-----:R-:W-:-:S07]  /*9a60*/  FFMA.FTZ R177, R0, R14, R153 ;  /* 0x0000000e00b17223 */ /* 0x001fce0000010099 */
[----:B------:R-:W0:Y:S01]  /*9a70*/  MUFU.EX2 R167, R167 ;  /* 0x000000a700a77308 */ /* 0x000e220000000800 */
[----:B-1----:R-:W-:Y:S01]  /*9a80*/  FFMA.FTZ R179, R2, R5, R209 ;  /* 0x0000000502b37223 */ /* 0x002fe200000100d1 */
[----:B------:R-:W-:-:S03]  /*9a90*/  F2FP.BF16.F32.PACK_AB R209, R156, R209 ;  /* 0x000000d19cd1723e */ /* 0x000fc600000010ff */
[----:B------:R-:W-:-:S03]  /*9aa0*/  FADD.FTZ R14, R156, R179 ;  /* 0x000000b39c0e7221 */ /* 0x000fc60000010000 */
[----:B------:R-:W1:Y:S01]  /*9ab0*/  MUFU.EX2 R204, R204 ;  /* 0x000000cc00cc7308 */ /* 0x000e620000000800 */
[C---:B--2---:R-:W-:Y:S01]  /*9ac0*/  FADD.FTZ R177, R208.reuse, R177 ;  /* 0x000000b1d0b17221 */ /* 0x044fe20000010000 */
[----:B------:R-:W-:Y:S01]  /*9ad0*/  FADD.FTZ R159, R211, R14 ;  /* 0x0000000ed39f7221 */ /* 0x000fe20000010000 */
[----:B------:R-:W-:Y:S02]  /*9ae0*/  F2FP.BF16.F32.PACK_AB R208, R208, R153 ;  /* 0x00000099d0d0723e */ /* 0x000fe400000010ff */
[C---:B------:R-:W-:Y:S01]  /*9af0*/  F2FP.BF16.F32.PACK_AB R211, R190.reuse, R211 ;  /* 0x000000d3bed3723e */ /* 0x040fe200000010ff */
[----:B------:R-:W-:Y:S02]  /*9b00*/  FADD.FTZ R14, R190, R159 ;  /* 0x0000009fbe0e7221 */ /* 0x000fe40000010000 */
[----:B------:R-:W2:Y:S02]  /*9b10*/  MUFU.EX2 R175, R175 ;  /* 0x000000af00af7308 */ /* 0x000ea40000000800 */
[----:B------:R-:W-:Y:S01]  /*9b20*/  FADD.FTZ R159, R205, R14 ;  /* 0x0000000ecd9f7221 */ /* 0x000fe20000010000 */
[----:B------:R-:W-:-:S03]  /*9b30*/  F2FP.BF16.F32.PACK_AB R205, R162, R205 ;  /* 0x000000cda2cd723e */ /* 0x000fc600000010ff */
[----:B------:R-:W-:Y:S02]  /*9b40*/  FADD.FTZ R14, R162, R159 ;  /* 0x0000009fa20e7221 */ /* 0x000fe40000010000 */
[----:B------:R-:W3:Y:S02]  /*9b50*/  MUFU.EX2 R206, R206 ;  /* 0x000000ce00ce7308 */ /* 0x000ee40000000800 */
[----:B------:R-:W-:Y:S01]  /*9b60*/  FADD.FTZ R159, R207, R14 ;  /* 0x0000000ecf9f7221 */ /* 0x000fe20000010000 */
[----:B------:R-:W-:-:S03]  /*9b70*/  F2FP.BF16.F32.PACK_AB R207, R166, R207 ;  /* 0x000000cfa6cf723e */ /* 0x000fc600000010ff */
[----:B------:R-:W-:Y:S02]  /*9b80*/  FADD.FTZ R14, R166, R159 ;  /* 0x0000009fa60e7221 */ /* 0x000fe40000010000 */
[----:B------:R-:W4:Y:S02]  /*9b90*/  MUFU.EX2 R21, R21 ;  /* 0x0000001500157308 */ /* 0x000f240000000800 */
[----:B------:R-:W-:Y:S01]  /*9ba0*/  FADD.FTZ R159, R201, R14 ;  /* 0x0000000ec99f7221 */ /* 0x000fe20000010000 */
[----:B------:R-:W-:-:S03]  /*9bb0*/  F2FP.BF16.F32.PACK_AB R201, R154, R201 ;  /* 0x000000c99ac9723e */ /* 0x000fc600000010ff */
[----:B------:R-:W-:Y:S02]  /*9bc0*/  FADD.FTZ R14, R154, R159 ;  /* 0x0000009f9a0e7221 */ /* 0x000fe40000010000 */
[----:B------:R-:W5:Y:S08]  /*9bd0*/  MUFU.EX2 R200, R200 ;  /* 0x000000c800c87308 */ /* 0x000f700000000800 */
[----:B------:R-:W5:Y:S08]  /*9be0*/  MUFU.EX2 R169, R169 ;  /* 0x000000a900a97308 */ /* 0x000f700000000800 */
[----:B------:R3:W-:Y:S08]  /*9bf0*/  MUFU.EX2 R5, R161 ;  /* 0x000000a100057308 */ /* 0x0007f00000000800 */
[----:B------:R-:W5:Y:S08]  /*9c00*/  MUFU.EX2 R202, R202 ;  /* 0x000000ca00ca7308 */ /* 0x000f700000000800 */
[----:B------:R-:W5:Y:S01]  /*9c10*/  MUFU.EX2 R173, R173 ;  /* 0x000000ad00ad7308 */ /* 0x000f620000000800 */
[----:B------:R-:W-:-:S02]  /*9c20*/  WARPGROUP.DEPBAR.LE gsb0, 0x0 ;  /* 0x00008000000079c5 */ /* 0x000fc40000010000 */
[----:B------:R0:W-:Y:S05]  /*9c30*/  @!P1 SYNCS.ARRIVE.TRANS64.RED.A1T0 RZ, [R20+URZ], RZ ;  /* 0x000000ff14ff99a7 */ /* 0x0001ea000810043f */
[----:B------:R-:W5:Y:S01]  /*9c40*/  MUFU.EX2 R196, R196 ;  /* 0x000000c400c47308 */ /* 0x000f620000000800 */
[--C-:B------:R-:W-:Y:S01]  /*9c50*/  FFMA.FTZ R192, R157, UR5, -R180.reuse ;  /* 0x000000059dc07c23 */ /* 0x100fe200080108b4 */
[----:B------:R-:W-:Y:S01]  /*9c60*/  FFMA.FTZ R180, R191, UR5, -R180 ;  /* 0x00000005bfb47c23 */ /* 0x000fe200080108b4 */
[----:B0-----:R-:W-:-:S05]  /*9c70*/  FADD.FTZ R20, R210, R177 ;  /* 0x000000b1d2147221 */ /* 0x001fca0000010000 */
[----:B------:R-:W-:Y:S01]  /*9c80*/  MUFU.EX2 R198, R198 ;  /* 0x000000c600c67308 */ /* 0x000fe20000000800 */
[----:B------:R0:W-:Y:S01]  /*9c90*/  @!P1 SYNCS.ARRIVE.TRANS64.RED.A1T0 RZ, [R160+URZ], RZ ;  /* 0x000000ffa0ff99a7 */ /* 0x0001e2000810043f */
[C---:B------:R-:W-:Y:S01]  /*9ca0*/  F2FP.BF16.F32.PACK_AB R210, R167.reuse, R210 ;  /* 0x000000d2a7d2723e */ /* 0x040fe200000010ff */
[----:B------:R-:W-:-:S04]  /*9cb0*/  FADD.FTZ R177, R167, R20 ;  /* 0x00000014a7b17221 */ /* 0x000fc80000010000 */
[----:B-1----:R-:W-:Y:S01]  /*9cc0*/  FADD.FTZ R20, R204, R177 ;  /* 0x000000b1cc147221 */ /* 0x002fe20000010000 */
[----:B------:R-:W1:Y:S01]  /*9cd0*/  MUFU.EX2 R199, R199 ;  /* 0x000000c700c77308 */ /* 0x000e620000000800 */
[C---:B--2---:R-:W-:Y:S02]  /*9ce0*/  F2FP.BF16.F32.PACK_AB R204, R175.reuse, R204 ;  /* 0x000000ccafcc723e */ /* 0x044fe400000010ff */
[----:B---3--:R-:W-:-:S04]  /*9cf0*/  FADD.FTZ R161, R175, R20 ;  /* 0x00000014afa17221 */ /* 0x008fc80000010000 */
[----:B------:R-:W-:Y:S01]  /*9d00*/  FADD.FTZ R20, R206, R161 ;  /* 0x000000a1ce147221 */ /* 0x000fe20000010000 */
[C---:B----4-:R-:W-:Y:S01]  /*9d10*/  F2FP.BF16.F32.PACK_AB R206, R21.reuse, R206 ;  /* 0x000000ce15ce723e */ /* 0x050fe200000010ff */
[----:B------:R-:W-:Y:S02]  /*9d20*/  MUFU.EX2 R157, R165 ;  /* 0x000000a5009d7308 */ /* 0x000fe40000000800 */
[----:B------:R-:W-:Y:S01]  /*9d30*/  FADD.FTZ R161, R21, R20 ;  /* 0x0000001415a17221 */ /* 0x000fe20000010000 */
[----:B------:R-:W-:Y:S01]  /*9d40*/  FADD.FTZ R21, R203, R14 ;  /* 0x0000000ecb157221 */ /* 0x000fe20000010000 */
[----:B------:R-:W-:Y:S02]  /*9d50*/  F2FP.BF16.F32.PACK_AB R203, R170, R203 ;  /* 0x000000cbaacb723e */ /* 0x000fe400000010ff */
[----:B-----5:R-:W-:Y:S01]  /*9d60*/  FADD.FTZ R20, R200, R161 ;  /* 0x000000a1c8147221 */ /* 0x020fe20000010000 */
[----:B------:R-:W-:Y:S01]  /*9d70*/  FADD.FTZ R14, R170, R21 ;  /* 0x00000015aa0e7221 */ /* 0x000fe20000010000 */
[----:B------:R-:W2:Y:S01]  /*9d80*/  MUFU.EX2 R174, R174 ;  /* 0x000000ae00ae7308 */ /* 0x000ea20000000800 */
[C---:B------:R-:W-:Y:S01]  /*9d90*/  F2FP.BF16.F32.PACK_AB R200, R169.reuse, R200 ;  /* 0x000000c8a9c8723e */ /* 0x040fe200000010ff */
[----:B------:R-:W-:Y:S01]  /*9da0*/  FADD.FTZ R161, R169, R20 ;  /* 0x00000014a9a17221 */ /* 0x000fe20000010000 */
[----:B------:R-:W-:Y:S01]  /*9db0*/  FADD.FTZ R21, R197, R14 ;  /* 0x0000000ec5157221 */ /* 0x000fe20000010000 */
[----:B------:R-:W-:-:S02]  /*9dc0*/  F2FP.BF16.F32.PACK_AB R197, R158, R197 ;  /* 0x000000c59ec5723e */ /* 0x000fc400000010ff */
[----:B------:R-:W-:Y:S01]  /*9dd0*/  FADD.FTZ R20, R202, R161 ;  /* 0x000000a1ca147221 */ /* 0x000fe20000010000 */
[----:B------:R-:W-:Y:S01]  /*9de0*/  FADD.FTZ R14, R158, R21 ;  /* 0x000000159e0e7221 */ /* 0x000fe20000010000 */
[----:B------:R-:W3:Y:S01]  /*9df0*/  MUFU.EX2 R192, R192 ;  /* 0x000000c000c07308 */ /* 0x000ee20000000800 */
[C---:B------:R-:W-:Y:S01]  /*9e00*/  F2FP.BF16.F32.PACK_AB R202, R173.reuse, R202 ;  /* 0x000000caadca723e */ /* 0x040fe200000010ff */
[----:B------:R-:W-:-:S04]  /*9e10*/  FADD.FTZ R159, R173, R20 ;  /* 0x00000014ad9f7221 */ /* 0x000fc80000010000 */
[----:B------:R-:W-:Y:S01]  /*9e20*/  FADD.FTZ R20, R196, R159 ;  /* 0x0000009fc4147221 */ /* 0x000fe20000010000 */
[C---:B------:R-:W-:Y:S01]  /*9e30*/  F2FP.BF16.F32.PACK_AB R196, R5.reuse, R196 ;  /* 0x000000c405c4723e */ /* 0x040fe200000010ff */
[----:B------:R-:W4:Y:S02]  /*9e40*/  MUFU.EX2 R155, R155 ;  /* 0x0000009b009b7308 */ /* 0x000f240000000800 */
[----:B------:R-:W-:Y:S01]  /*9e50*/  FADD.FTZ R159, R5, R20 ;  /* 0x00000014059f7221 */ /* 0x000fe20000010000 */
[----:B-1----:R-:W-:Y:S01]  /*9e60*/  FADD.FTZ R5, R199, R14 ;  /* 0x0000000ec7057221 */ /* 0x002fe20000010000 */
[----:B--2---:R-:W-:Y:S02]  /*9e70*/  F2FP.BF16.F32.PACK_AB R199, R174, R199 ;  /* 0x000000c7aec7723e */ /* 0x004fe400000010ff */
[----:B------:R-:W-:Y:S01]  /*9e80*/  FADD.FTZ R20, R198, R159 ;  /* 0x0000009fc6147221 */ /* 0x000fe20000010000 */
[----:B------:R-:W-:Y:S01]  /*9e90*/  FADD.FTZ R14, R174, R5 ;  /* 0x00000005ae0e7221 */ /* 0x000fe20000010000 */
[----:B------:R-:W1:Y:S01]  /*9ea0*/  MUFU.EX2 R153, R171 ;  /* 0x000000ab00997308 */ /* 0x000e620000000800 */
[C---:B------:R-:W-:Y:S01]  /*9eb0*/  F2FP.BF16.F32.PACK_AB R198, R157.reuse, R198 ;  /* 0x000000c69dc6723e */ /* 0x040fe200000010ff */
[----:B------:R-:W-:-:S04]  /*9ec0*/  FADD.FTZ R21, R157, R20 ;  /* 0x000000149d157221 */ /* 0x000fc80000010000 */
[----:B---3--:R-:W-:Y:S01]  /*9ed0*/  FADD.FTZ R20, R192, R21 ;  /* 0x00000015c0147221 */ /* 0x008fe20000010000 */
[----:B------:R-:W-:Y:S01]  /*9ee0*/  IMAD.U32 R21, RZ, RZ, UR60 ;  /* 0x0000003cff157e24 */ /* 0x000fe2000f8e00ff */
[----:B------:R-:W2:Y:S01]  /*9ef0*/  MUFU.EX2 R178, R178 ;  /* 0x000000b200b27308 */ /* 0x000ea20000000800 */
[----:B----4-:R-:W-:-:S07]  /*9f00*/  FADD.FTZ R5, R155, R14 ;  /* 0x0000000e9b057221 */ /* 0x010fce0000010000 */
        /* <DEDUP_REMOVED lines=11> */
[----:B------:R-:W-:Y:S01]  /*9fc0*/  IMAD.U32 R20, RZ, RZ, UR6 ;  /* 0x00000006ff147e24 */ /* 0x000fe2000f8e00ff */
[----:B------:R-:W-:Y:S01]  /*9fd0*/  F2FP.BF16.F32.PACK_AB R194, R180, R189 ;  /* 0x000000bdb4c2723e */ /* 0x000fe200000010ff */
[C---:B---3--:R-:W-:Y:S01]  /*9fe0*/  FADD.FTZ R5, R152.reuse, R5 ;  /* 0x0000000598057221 */ /* 0x048fe20000010000 */
[----:B------:R-:W-:Y:S01]  /*9ff0*/  F2FP.BF16.F32.PACK_AB R195, R152, R163 ;  /* 0x000000a398c3723e */ /* 0x000fe200000010ff */
[----:B0-----:R-:W-:Y:S06]  /*a000*/  @P3 BRA `(.L_x_2617) ;  /* 0xffffffbc00943947 */ /* 0x001fec000383ffff */
[----:B------:R-:W-:-:S07]  /*a010*/  IMAD.U32 R20, RZ, RZ, UR4 ;  /* 0x00000004ff147e24 */ /* 0x000fce000f8e00ff */
.L_x_2608:
        /* <DEDUP_REMOVED lines=9> */
.L_x_2627:
        /* <DEDUP_REMOVED lines=10> */
.L_x_2619:
        /* <DEDUP_REMOVED lines=8> */
.L_x_2620:
[----:B-1----:R-:W-:Y:S05]  /*a1d0*/  @P2 BRA `(.L_x_2621) ;  /* 0x0000000000082947 */ /* 0x002fea0003800000 */
[----:B------:R-:W1:Y:S02]  /*a1e0*/  SYNCS.PHASECHK.TRANS64.TRYWAIT P2, [UR4+0x38830], R3 ;  /* 0x03883003ff0075a7 */ /* 0x000e640008040144 */
[----:B-1----:R-:W-:Y:S05]  /*a1f0*/  @!P2 BRA `(.L_x_2622) ;  /* 0x000000f80000a947 */ /* 0x002fea0003800000 */
.L_x_2621:
        /* <DEDUP_REMOVED lines=643> */
.L_x_2623:
        /* <DEDUP_REMOVED lines=9> */
.L_x_2624:
[----:B---3--:R-:W-:Y:S05]  /*cac0*/  @P2 BRA `(.L_x_2625) ;  /* 0x0000000000082947 */ /* 0x008fea0003800000 */
[----:B------:R-:W3:Y:S02]  /*cad0*/  SYNCS.PHASECHK.TRANS64.TRYWAIT P2, [UR4+0x38850], R0 ;  /* 0x03885000ff0075a7 */ /* 0x000ee40008040144 */
[----:B---3--:R-:W-:Y:S05]  /*cae0*/  @!P2 BRA `(.L_x_2626) ;  /* 0x000000cc00dca947 */ /* 0x008fea0003800000 */
.L_x_2625:
        /* <DEDUP_REMOVED lines=236> */
[----:B0-----:R-:W-:-:S03]  /*d9b0*/  FFMA.FTZ R5, R2, R5, R209 ;  /* 0x0000000502057223 */ /* 0x001fc600000100d1 */
        /* <DEDUP_REMOVED lines=62> */
[C---:B------:R-:W-:Y:S01]  /*dda0*/  FADD.FTZ R21, R173.reuse, R162 ;  /* 0x000000a2ad157221 */ /* 0x040fe20000010000 */
[----:B------:R-:W-:Y:S01]  /*ddb0*/  FADD.FTZ R160, R20, R5 ;  /* 0x0000000514a07221 */ /* 0x000fe20000010000 */
        /* <DEDUP_REMOVED lines=27> */
[----:B------:R-:W-:Y:S02]  /*df70*/  IMAD.U32 R20, RZ, RZ, UR4 ;  /* 0x00000004ff147e24 */ /* 0x000fe4000f8e00ff */
[----:B------:R-:W-:Y:S01]  /*df80*/  IMAD.MOV.U32 R22, RZ, RZ, R3 ;  /* 0x000000ffff167224 */ /* 0x000fe200078e0003 */
[----:B0-----:R-:W-:Y:S06]  /*df90*/  @P2 BRA `(.L_x_2627) ;  /* 0xffffffc000442947 */ /* 0x001fec000383ffff */
.L_x_2618:
        /* <DEDUP_REMOVED lines=131> */
.L_x_2628:
        /* <DEDUP_REMOVED lines=8> */
.L_x_2629:
[----:B-1----:R-:W-:Y:S05]  /*e850*/  @P2 BRA `(.L_x_2630) ;  /* 0x0000000000082947 */ /* 0x002fea0003800000 */
[----:B------:R-:W1:Y:S02]  /*e860*/  SYNCS.PHASECHK.TRANS64.TRYWAIT P0, [UR7+0x38850], R0 ;  /* 0x03885000ff0075a7 */ /* 0x000e640008000147 */
[----:B-1----:R-:W-:Y:S05]  /*e870*/  @!P0 BRA `(.L_x_2631) ;  /* 0x000000b000908947 */ /* 0x002fea0003800000 */
.L_x_2630:
        /* <DEDUP_REMOVED lines=206> */
.L_x_2601:
        /* <DEDUP_REMOVED lines=54> */
[----:B------:R-:W-:Y:S01]  /*f8c0*/  LOP3.LUT R12, R171, 0x380, RZ, 0xc0, !PT ;  /* 0x00000380ab0c7812 */ /* 0x000fe200078ec0ff */
[--C-:B------:R-:W-:Y:S01]  /*f8d0*/  IMAD.X R55, RZ, RZ, R103.reuse, P2 ;  /* 0x000000ffff377224 */ /* 0x100fe200010e0667 */
[----:B------:R-:W-:Y:S01]  /*f8e0*/  LOP3.LUT R14, R173, 0x380, RZ, 0xc0, !PT ;  /* 0x00000380ad0e7812 */ /* 0x000fe200078ec0ff */
[----:B------:R-:W-:Y:S01]  /*f8f0*/  IMAD.X R63, RZ, RZ, R103, P1 ;  /* 0x000000ffff3f7224 */ /* 0x000fe200008e0667 */
[----:B------:R-:W-:Y:S02]  /*f900*/  LOP3.LUT R20, R175, 0x380, RZ, 0xc0, !PT ;  /* 0x00000380af147812 */ /* 0x000fe400078ec0ff */
[----:B------:R-:W-:-:S02]  /*f910*/  IADD3 R6, P5, R102, 0xc020, RZ ;  /* 0x0000c02066067810 */ /* 0x000fc40007fbe0ff */
[----:B------:R-:W-:Y:S02]  /*f920*/  SHF.R.U64 R9, R9, 0x3, RZ ;  /* 0x0000000309097819 */ /* 0x000fe400000012ff */
[----:B------:R-:W-:Y:S01]  /*f930*/  LOP3.LUT R30, R177, 0x380, RZ, 0xc0, !PT ;  /* 0x00000380b11e7812 */ /* 0x000fe200078ec0ff */
[--C-:B------:R-:W-:Y:S01]  /*f940*/  IMAD.X R99, RZ, RZ, R103.reuse, P5 ;  /* 0x000000ffff637224 */ /* 0x100fe200028e0667 */
        /* <DEDUP_REMOVED lines=21> */
[----:B------:R-:W-:Y:S02]  /*faa0*/  LOP3.LUT R10, R6, 0x380, RZ, 0xc0, !PT ;  /* 0x00000380060a7812 */ /* 0x000fe400078ec0ff */
[----:B------:R-:W-:-:S02]  /*fab0*/  LOP3.LUT R12, R12, R171, RZ, 0x3c, !PT ;  /* 0x000000ab0c0c7212 */ /* 0x000fc400078e3cff */
[----:B------:R-:W-:Y:S02]  /*fac0*/  SHF.R.U64 R38, R38, 0x3, RZ ;  /* 0x0000000326267819 */ /* 0x000fe400000012ff */
[----:B------:R-:W-:Y:S02]  /*fad0*/  LOP3.LUT R70, R187, 0x380, RZ, 0xc0, !PT ;  /* 0x00000380bb467812 */ /* 0x000fe400078ec0ff */
[----:B------:R-:W-:Y:S02]  /*fae0*/  LOP3.LUT R14, R14, R173, RZ, 0x3c, !PT ;  /* 0x000000ad0e0e7212 */ /* 0x000fe400078e3cff */
[----:B------:R-:W-:Y:S02]  /*faf0*/  SHF.R.U64 R46, R46, 0x3, RZ ;  /* 0x000000032e2e7819 */ /* 0x000fe400000012ff */
[----:B------:R-:W-:Y:S02]  /*fb00*/  LOP3.LUT R78, R189, 0x380, RZ, 0xc0, !PT ;  /* 0x00000380bd4e7812 */ /* 0x000fe400078ec0ff */
[----:B------:R-:W-:-:S02]  /*fb10*/  LOP3.LUT R20, R20, R175, RZ, 0x3c, !PT ;  /* 0x000000af14147212 */ /* 0x000fc400078e3cff */
[----:B------:R-:W-:Y:S02]  /*fb20*/  SHF.R.U64 R54, R54, 0x3, RZ ;  /* 0x0000000336367819 */ /* 0x000fe400000012ff */
[----:B------:R-:W-:Y:S02]  /*fb30*/  LOP3.LUT R86, R191, 0x380, RZ, 0xc0, !PT ;  /* 0x00000380bf567812 */ /* 0x000fe400078ec0ff */
[----:B------:R-:W-:Y:S02]  /*fb40*/  LOP3.LUT R30, R30, R177, RZ, 0x3c, !PT ;  /* 0x000000b11e1e7212 */ /* 0x000fe400078e3cff */
[----:B------:R-:W-:Y:S02]  /*fb50*/  SHF.R.U64 R62, R62, 0x3, RZ ;  /* 0x000000033e3e7819 */ /* 0x000fe400000012ff */
[----:B------:R-:W-:Y:S02]  /*fb60*/  LOP3.LUT R94, R193, 0x380, RZ, 0xc0, !PT ;  /* 0x00000380c15e7812 */ /* 0x000fe400078ec0ff */
[----:B------:R-:W-:Y:S01]  /*fb70*/  MOV R102, R102 ;  /* 0x0000006600667202 */ /* 0x000fe20000000f00 */
[----:B------:R-:W-:Y:S01]  /*fb80*/  BAR.SYNC.DEFER_BLOCKING 0x1, 0x100 ;  /* 0x0044000000007b1d */ /* 0x000fe20000010000 */
[----:B------:R-:W-:-:S02]  /*fb90*/  SHF.R.U64 R29, R10, 0x3, RZ ;  /* 0x000000030a1d7819 */ /* 0x000fc400000012ff */
[----:B------:R-:W-:Y:S02]  /*fba0*/  LOP3.LUT R38, R38, R179, RZ, 0x3c, !PT ;  /* 0x000000b326267212 */ /* 0x000fe400078e3cff */
[----:B------:R-:W-:Y:S02]  /*fbb0*/  SHF.R.U64 R70, R70, 0x3, RZ ;  /* 0x0000000346467819 */ /* 0x000fe400000012ff */
[----:B------:R-:W-:Y:S02]  /*fbc0*/  MOV R13, R12 ;  /* 0x0000000c000d7202 */ /* 0x000fe40000000f00 */
[----:B------:R-:W-:Y:S02]  /*fbd0*/  LOP3.LUT R46, R46, R181, RZ, 0x3c, !PT ;  /* 0x000000b52e2e7212 */ /* 0x000fe400078e3cff */
[----:B------:R-:W-:Y:S02]  /*fbe0*/  SHF.R.U64 R78, R78, 0x3, RZ ;  /* 0x000000034e4e7819 */ /* 0x000fe400000012ff */
[----:B------:R-:W-:-:S02]  /*fbf0*/  LOP3.LUT R103, R170, 0x380, RZ, 0xc0, !PT ;  /* 0x00000380aa677812 */ /* 0x000fc400078ec0ff */
[----:B------:R-:W-:Y:S02]  /*fc00*/  MOV R14, R14 ;  /* 0x0000000e000e7202 */ /* 0x000fe40000000f00 */
[----:B------:R-:W-:Y:S02]  /*fc10*/  LOP3.LUT R54, R54, R183, RZ, 0x3c, !PT ;  /* 0x000000b736367212 */ /* 0x000fe400078e3cff */
[----:B------:R-:W-:Y:S02]  /*fc20*/  SHF.R.U64 R86, R86, 0x3, RZ ;  /* 0x0000000356567819 */ /* 0x000fe400000012ff */
[----:B------:R-:W-:Y:S02]  /*fc30*/  LOP3.LUT R171, R22, 0x380, RZ, 0xc0, !PT ;  /* 0x0000038016ab7812 */ /* 0x000fe400078ec0ff */
[----:B------:R-:W-:Y:S01]  /*fc40*/  MOV R20, R20 ;  /* 0x0000001400147202 */ /* 0x000fe20000000f00 */
[----:B------:R-:W-:Y:S01]  /*fc50*/  STSM.16.M88.4 [R102], R24 ;  /* 0x0000001866007844 */ /* 0x000fe20000000200 */
[----:B------:R-:W-:-:S02]  /*fc60*/  LOP3.LUT R62, R62, R185, RZ, 0x3c, !PT ;  /* 0x000000b93e3e7212 */ /* 0x000fc400078e3cff */
[----:B------:R-:W-:Y:S01]  /*fc70*/  SHF.R.U64 R94, R94, 0x3, RZ ;  /* 0x000000035e5e7819 */ /* 0x000fe200000012ff */
[----:B------:R0:W-:Y:S01]  /*fc80*/  STSM.16.M88.4 [R13], R32 ;  /* 0x000000200d007844 */ /* 0x0001e20000000200 */
[----:B------:R-:W-:Y:S02]  /*fc90*/  LOP3.LUT R98, R29, R6, RZ, 0x3c, !PT ;  /* 0x000000061d627212 */ /* 0x000fe400078e3cff */
[----:B------:R-:W-:Y:S01]  /*fca0*/  MOV R30, R30 ;  /* 0x0000001e001e7202 */ /* 0x000fe20000000f00 */
[----:B------:R1:W-:Y:S01]  /*fcb0*/  STSM.16.M88.4 [R14], R40 ;  /* 0x000000280e007844 */ /* 0x0003e20000000200 */
[----:B------:R-:W-:Y:S02]  /*fcc0*/  F2FP.BF16.F32.PACK_AB R59, R156, R59 ;  /* 0x0000003b9c3b723e */ /* 0x000fe400000010ff */
[----:B------:R-:W-:Y:S01]  /*fcd0*/  F2FP.BF16.F32.PACK_AB R65, R155, R66 ;  /* 0x000000429b41723e */ /* 0x000fe200000010ff */
[----:B------:R2:W-:Y:S01]  /*fce0*/  STSM.16.M88.4 [R20], R48 ;  /* 0x0000003014007844 */ /* 0x0005e20000000200 */
[----:B------:R-:W-:-:S02]  /*fcf0*/  F2FP.BF16.F32.PACK_AB R72, R73, R72 ;  /* 0x000000484948723e */ /* 0x000fc400000010ff */
[----:B------:R-:W-:Y:S01]  /*fd00*/  LOP3.LUT R70, R70, R187, RZ, 0x3c, !PT ;  /* 0x000000bb46467212 */ /* 0x000fe200078e3cff */
[----:B------:R2:W-:Y:S01]  /*fd10*/  STSM.16.M88.4 [R30], R56 ;  /* 0x000000381e007844 */ /* 0x0005e20000000200 */
[----:B------:R-:W-:Y:S02]  /*fd20*/  MOV R38, R38 ;  /* 0x0000002600267202 */ /* 0x000fe40000000f00 */
[----:B------:R-:W-:Y:S02]  /*fd30*/  F2FP.BF16.F32.PACK_AB R66, R69, R68 ;  /* 0x000000444542723e */ /* 0x000fe400000010ff */
[----:B------:R-:W-:Y:S02]  /*fd40*/  F2FP.BF16.F32.PACK_AB R67, R154, R67 ;  /* 0x000000439a43723e */ /* 0x000fe400000010ff */
[----:B------:R-:W-:Y:S02]  /*fd50*/  F2FP.BF16.F32.PACK_AB R73, R153, R74 ;  /* 0x0000004a9949723e */ /* 0x000fe400000010ff */
[----:B------:R-:W-:Y:S01]  /*fd60*/  F2FP.BF16.F32.PACK_AB R80, R81, R80 ;  /* 0x000000505150723e */ /* 0x000fe200000010ff */
[----:B------:R2:W-:Y:S01]  /*fd70*/  STSM.16.M88.4 [R38], R64 ;  /* 0x0000004026007844 */ /* 0x0005e20000000200 */
[----:B------:R-:W-:-:S02]  /*fd80*/  LOP3.LUT R78, R78, R189, RZ, 0x3c, !PT ;  /* 0x000000bd4e4e7212 */ /* 0x000fc400078e3cff */
[----:B------:R-:W-:Y:S02]  /*fd90*/  SHF.R.U64 R103, R103, 0x3, RZ ;  /* 0x0000000367677819 */ /* 0x000fe400000012ff */
[----:B------:R-:W-:Y:S02]  /*fda0*/  MOV R46, R46 ;  /* 0x0000002e002e7202 */ /* 0x000fe40000000f00 */
[----:B------:R-:W-:Y:S02]  /*fdb0*/  F2FP.BF16.F32.PACK_AB R74, R77, R76 ;  /* 0x0000004c4d4a723e */ /* 0x000fe400000010ff */
[----:B------:R-:W-:Y:S01]  /*fdc0*/  F2FP.BF16.F32.PACK_AB R75, R152, R75 ;  /* 0x0000004b984b723e */ /* 0x000fe200000010ff */
[----:B------:R-:W3:Y:S01]  /*fdd0*/  LDC R76, c[0x0][0xbe8] ;  /* 0x0002fa00ff4c7b82 */ /* 0x000ee20000000800 */
[----:B------:R-:W-:Y:S02]  /*fde0*/  F2FP.BF16.F32.PACK_AB R81, R17, R82 ;  /* 0x000000521151723e */ /* 0x000fe400000010ff */
[----:B------:R-:W-:Y:S01]  /*fdf0*/  F2FP.BF16.F32.PACK_AB R88, R89, R88 ;  /* 0x000000585958723e */ /* 0x000fe200000010ff */
[----:B------:R2:W-:Y:S01]  /*fe00*/  STSM.16.M88.4 [R46], R72 ;  /* 0x000000482e007844 */ /* 0x0005e20000000200 */
[----:B------:R-:W-:-:S02]  /*fe10*/  LOP3.LUT R86, R86, R191, RZ, 0x3c, !PT ;  /* 0x000000bf56567212 */ /* 0x000fc400078e3cff */
[----:B------:R-:W-:Y:S02]  /*fe20*/  SHF.R.U64 R171, R171, 0x3, RZ ;  /* 0x00000003abab7819 */ /* 0x000fe400000012ff */
[----:B------:R-:W-:Y:S02]  /*fe30*/  MOV R54, R54 ;  /* 0x0000003600367202 */ /* 0x000fe40000000f00 */
[----:B------:R-:W-:Y:S02]  /*fe40*/  F2FP.BF16.F32.PACK_AB R82, R85, R84 ;  /* 0x000000545552723e */ /* 0x000fe400000010ff */
[----:B------:R-:W-:Y:S02]  /*fe50*/  F2FP.BF16.F32.PACK_AB R83, R3, R83 ;  /* 0x000000530353723e */ /* 0x000fe400000010ff */
[----:B------:R-:W-:Y:S02]  /*fe60*/  F2FP.BF16.F32.PACK_AB R89, R91, R90 ;  /* 0x0000005a5b59723e */ /* 0x000fe400000010ff */
[----:B------:R-:W-:Y:S01]  /*fe70*/  LOP3.LUT R94, R94, R193, RZ, 0x3c, !PT ;  /* 0x000000c15e5e7212 */ /* 0x000fe200078e3cff */
[----:B------:R2:W-:Y:S01]  /*fe80*/  STSM.16.M88.4 [R54], R80 ;  /* 0x0000005036007844 */ /* 0x0005e20000000200 */
[----:B------:R-:W-:-:S02]  /*fe90*/  MOV R62, R62 ;  /* 0x0000003e003e7202 */ /* 0x000fc40000000f00 */
[----:B------:R-:W-:Y:S02]  /*fea0*/  MOV R12, R98 ;  /* 0x00000062000c7202 */ /* 0x000fe40000000f00 */
        /* <DEDUP_REMOVED lines=12> */
[----:B------:R-:W-:-:S02]  /*ff70*/  LOP3.LUT R8, R103, R170, RZ, 0x3c, !PT ;  /* 0x000000aa67087212 */ /* 0x000fc400078e3cff */
[----:B------:R-:W-:Y:S02]  /*ff80*/  MOV R78, R78 ;  /* 0x0000004e004e7202 */ /* 0x000fe40000000f00 */
        /* <DEDUP_REMOVED lines=34> */
[----:B------:R-:W-:-:S09]  /*101b0*/  R2UR UR7, R220 ;  /* 0x00000000dc0772ca */ /* 0x000fd200000e0000 */
[----:B------:R-:W-:-:S06]  /*101c0*/  UIMAD.WIDE UR8, UR4, 0x4, UR8 ;  /* 0x00000004040878a5 */ /* 0x000fcc000f8e0208 */
[----:B------:R-:W-:Y:S02]  /*101d0*/  IMAD.U32 R8, RZ, RZ, UR8 ;  /* 0x00000008ff087e24 */ /* 0x000fe4000f8e00ff */
[----:B------:R-:W-:Y:S01]  /*101e0*/  IMAD.U32 R9, RZ, RZ, UR9 ;  /* 0x00000009ff097e24 */ /* 0x000fe2000f8e00ff */
[----:B------:R-:W-:Y:S01]  /*101f0*/  BAR.SYNC.DEFER_BLOCKING 0x1, 0x100 ;  /* 0x0044000000007b1d */ /* 0x000fe20000010000 */
[----:B---3--:R-:W-:-:S05]  /*10200*/  ISETP.NE.AND P1, PT, R76, 0x1, PT ;  /* 0x000000014c00780c */ /* 0x008fca0003f25270 */
[----:B------:R-:W-:Y:S01]  /*10210*/  ULDC.64 UR8, c[0x0][0xc08] ;  /* 0x0003020000087ab9 */ /* 0x000fe20000000a00 */
[----:B------:R-:W3:Y:S01]  /*10220*/  @P0 LDG.E R3, desc[UR10][R8.64] ;  /* 0x0000000a08030981 */ /* 0x000ee2000c1e1900 */
[----:B------:R-:W-:-:S06]  /*10230*/  UISETP.NE.U32.AND UP1, UPT, UR8, URZ, UPT ;  /* 0x0000003f0800728c */ /* 0x000fcc000bf25070 */
[----:B------:R-:W4:Y:S01]  /*10240*/  @P1 LDC R11, c[0x0][0xbec] ;  /* 0x0002fb00ff0b1b82 */ /* 0x000f220000000800 */
[----:B------:R-:W-:-:S07]  /*10250*/  UISETP.NE.AND.EX UP1, UPT, UR9, URZ, UPT, UP1 ;  /* 0x0000003f0900728c */ /* 0x000fce000bf25310 */
[----:B0-----:R-:W0:Y:S01]  /*10260*/  @P1 LDC R13, c[0x0][0xbf0] ;  /* 0x0002fc00ff0d1b82 */ /* 0x001e220000000800 */
[----:B------:R-:W-:-:S03]  /*10270*/  PLOP3.LUT P2, PT, PT, PT, UP1, 0x80, 0x0 ;  /* 0x000000000000781c */ /* 0x000fc60003f4f018 */
[----:B------:R-:W-:-:S04]  /*10280*/  @UP1 ULEA UR8, UP2, UR4, UR8, 0x2 ;  /* 0x0000000804081291 */ /* 0x000fc8000f84103f */
[----:B------:R-:W-:Y:S02]  /*10290*/  @UP1 ULEA.HI.X UR9, UR4, UR9, UR7, 0x2, UP2 ;  /* 0x0000000904091291 */ /* 0x000fe400090f1407 */
[----:B-1----:R-:W-:Y:S01]  /*102a0*/  IMAD.U32 R14, RZ, RZ, UR8 ;  /* 0x00000008ff0e7e24 */ /* 0x002fe2000f8e00ff */
[----:B------:R-:W-:Y:S01]  /*102b0*/  ULDC UR7, c[0x0][0xa88] ;  /* 0x0002a20000077ab9 */ /* 0x000fe20000000800 */
[----:B------:R-:W-:Y:S02]  /*102c0*/  UMOV UR4, URZ ;  /* 0x0000003f00047c82 */ /* 0x000fe40008000000 */
[----:B------:R-:W-:Y:S01]  /*102d0*/  IMAD.U32 R15, RZ, RZ, UR9 ;  /* 0x00000009ff0f7e24 */ /* 0x000fe2000f8e00ff */
[----:B---3--:R-:W-:Y:S01]  /*102e0*/  @P0 R2UR UR4, R3 ;  /* 0x00000000030402ca */ /* 0x008fe200000e0000 */
[----:B------:R-:W-:-:S06]  /*102f0*/  IMAD.U32 R3, RZ, RZ, UR7 ;  /* 0x00000007ff037e24 */ /* 0x000fcc000f8e00ff */
[----:B------:R2:W5:Y:S01]  /*10300*/  @P2 LDG.E R3, desc[UR10][R14.64] ;  /* 0x0000000a0e032981 */ /* 0x000562000c1e1900 */
[----:B0---4-:R-:W-:Y:S07]  /*10310*/  @P2 BRA `(.L_x_2634) ;  /* 0x0000000000142947 */ /* 0x011fee0003800000 */
[----:B------:R-:W-:Y:S05]  /*10320*/  @!P0 BRA `(.L_x_2634) ;  /* 0x0000000000108947 */ /* 0x000fea0003800000 */
[----:B------:R-:W-:Y:S02]  /*10330*/  ULDC.64 UR8, c[0x0][0x208] ;  /* 0x0000820000087ab9 */ /* 0x000fe40000000a00 */
[----:B--2---:R-:W2:Y:S04]  /*10340*/  LDG.E R6, desc[UR8][R8.64] ;  /* 0x0000000808067981 */ /* 0x004ea8000c1e1900 */
[----:B-----5:R-:W2:Y:S02]  /*10350*/  LDG.E R3, desc[UR8][R8.64+0x4] ;  /* 0x0000040808037981 */ /* 0x020ea4000c1e1900 */
[----:B--2---:R-:W-:-:S07]  /*10360*/  IMAD.IADD R3, R3, 0x1, -R6 ;  /* 0x0000000103037824 */ /* 0x004fce00078e0a06 */
.L_x_2634:
[----:B------:R-:W-:Y:S01]  /*10370*/  R2UR UR18, R219 ;  /* 0x00000000db1272ca */ /* 0x000fe200000e0000 */
[----:B------:R-:W-:Y:S01]  /*10380*/  ULDC.64 UR12, c[0x0][0xb90] ;  /* 0x0002e400000c7ab9 */ /* 0x000fe20000000a00 */
[----:B------:R-:W-:Y:S01]  /*10390*/  R2UR UR17, R23 ;  /* 0x00000000171172ca */ /* 0x000fe200000e0000 */
[----:B------:R-:W-:Y:S01]  /*103a0*/  USHF.R.S32.HI UR11, URZ, 0x1f, UR4 ;  /* 0x0000001f3f0b7899 */ /* 0x000fe20008011404 */
[----:B------:R-:W-:Y:S01]  /*103b0*/  R2UR UR16, R220 ;  /* 0x00000000dc1072ca */ /* 0x000fe200000e0000 */
[----:B------:R-:W-:Y:S01]  /*103c0*/  UMOV UR10, UR4 ;  /* 0x00000004000a7c82 */ /* 0x000fe20008000000 */
[----:B------:R-:W-:Y:S01]  /*103d0*/  R2UR UR15, R218 ;  /* 0x00000000da0f72ca */ /* 0x000fe200000e0000 */
[----:B------:R-:W-:Y:S01]  /*103e0*/  IMAD R9, R221, 0x40, R18 ;  /* 0x00000040dd097824 */ /* 0x000fe200078e0212 */
[----:B------:R-:W0:Y:S01]  /*103f0*/  @P1 LDC R17, c[0x0][0xbf0] ;  /* 0x0002fc00ff111b82 */ /* 0x000e220000000800 */
[----:B--2--5:R-:W-:Y:S01]  /*10400*/  IMAD R81, R3, R76, RZ ;  /* 0x0000004c03517224 */ /* 0x024fe200078e02ff */
[----:B------:R-:W-:Y:S01]  /*10410*/  ULDC.64 UR20, c[0x0][0x208] ;  /* 0x0000820000147ab9 */ /* 0x000fe20000000a00 */
[----:B------:R-:W-:-:S02]  /*10420*/  IMAD.WIDE R4, R9, 0x2, R4 ;  /* 0x0000000209047825 */ /* 0x000fc400078e0204 */
[----:B------:R-:W-:Y:S02]  /*10430*/  USHF.R.S32.HI UR14, URZ, 0x1f, UR18 ;  /* 0x0000001f3f0e7899 */ /* 0x000fe40008011412 */
[----:B------:R-:W-:Y:S01]  /*10440*/  VIADD R10, R213, UR17 ;  /* 0x00000011d50a7c36 */ /* 0x000fe20008000000 */
[----:B------:R-:W-:Y:S01]  /*10450*/  UIMAD.WIDE.U32 UR8, UR18, UR12, UR10 ;  /* 0x0000000c120872a5 */ /* 0x000fe2000f8e000a */
[----:B------:R-:W-:Y:S01]  /*10460*/  IADD3 R29, P3, R4, 0x4000, RZ ;  /* 0x00004000041d7810 */ /* 0x000fe20007f7e0ff */
[----:B------:R-:W-:Y:S01]  /*10470*/  UIMAD UR7, UR14, UR12, URZ ;  /* 0x0000000c0e0772a4 */ /* 0x000fe2000f8e023f */
[----:B------:R-:W-:Y:S01]  /*10480*/  @P1 IMAD.HI.U32 R6, R10, R11, RZ ;  /* 0x0000000b0a061227 */ /* 0x000fe200078e00ff */
[----:B------:R-:W-:Y:S01]  /*10490*/  USEL UR16, UR16, URZ, !UP0 ;  /* 0x0000003f10107287 */ /* 0x000fe2000c000000 */
[----:B------:R-:W-:Y:S01]  /*104a0*/  LOP3.LUT R28, R29, 0x380, RZ, 0xc0, !PT ;  /* 0x000003801d1c7812 */ /* 0x000fe200078ec0ff */
[----:B------:R-:W-:Y:S01]  /*104b0*/  UIMAD UR7, UR18, UR13, UR7 ;  /* 0x0000000d120772a4 */ /* 0x000fe2000f8e0207 */
[----:B------:R-:W-:Y:S01]  /*104c0*/  IMAD.MOV.U32 R8, RZ, RZ, R10 ;  /* 0x000000ffff087224 */ /* 0x000fe200078e000a */
[----:B------:R-:W-:Y:S01]  /*104d0*/  @P1 SHF.R.U32.HI R8, RZ, R13, R6 ;  /* 0x0000000dff081219 */ /* 0x000fe20000011606 */
[----:B------:R-:W-:Y:S01]  /*104e0*/  ULDC.64 UR12, c[0x0][0xb98] ;  /* 0x0002e600000c7ab9 */ /* 0x000fe20000000a00 */
[----:B------:R-:W-:Y:S01]  /*104f0*/  UIADD3 UR9, UR9, UR7, URZ ;  /* 0x0000000709097290 */ /* 0x000fe2000fffe03f */
[----:B------:R-:W-:Y:S01]  /*10500*/  SHF.R.U64 R28, R28, 0x3, RZ ;  /* 0x000000031c1c7819 */ /* 0x000fe200000012ff */
[----:B------:R-:W-:Y:S01]  /*10510*/  USEL UR15, UR15, URZ, !UP0 ;  /* 0x0000003f0f0f7287 */ /* 0x000fe2000c000000 */
[--C-:B------:R-:W-:Y:S01]  /*10520*/  IMAD.MOV R11, RZ, RZ, -R8.reuse ;  /* 0x000000ffff0b7224 */ /* 0x100fe200078e0a08 */
[----:B------:R-:W-:Y:S01]  /*10530*/  UIMAD UR7, UR16, UR12, URZ ;  /* 0x0000000c100772a4 */ /* 0x000fe2000f8e023f */
[----:B------:R-:W-:Y:S01]  /*10540*/  SHF.R.S32.HI R9, RZ, 0x1f, R8 ;  /* 0x0000001fff097819 */ /* 0x000fe20000011408 */
[----:B------:R-:W-:Y:S01]  /*10550*/  UIMAD.WIDE.U32 UR8, UR15, UR12, UR8 ;  /* 0x0000000c0f0872a5 */ /* 0x000fe2000f8e0008 */
[----:B------:R-:W-:Y:S01]  /*10560*/  IMAD R11, R76, R11, R10 ;  /* 0x0000000b4c0b7224 */ /* 0x000fe200078e020a */
[----:B------:R-:W-:Y:S01]  /*10570*/  UIMAD UR7, UR15, UR13, UR7 ;  /* 0x0000000d0f0772a4 */ /* 0x000fe2000f8e0207 */
[----:B------:R-:W-:Y:S01]  /*10580*/  LOP3.LUT R28, R28, R29, RZ, 0x3c, !PT ;  /* 0x0000001d1c1c7212 */ /* 0x000fe200078e3cff */
[----:B------:R-:W-:Y:S01]  /*10590*/  IMAD.X R29, RZ, RZ, R5, P3 ;  /* 0x000000ffff1d7224 */ /* 0x000fe200018e0605 */
[----:B------:R-:W-:Y:S01]  /*105a0*/  IADD3 R45, P3, R4, 0xa000, RZ ;  /* 0x0000a000042d7810 */ /* 0x000fe20007f7e0ff */
[----:B------:R-:W-:Y:S01]  /*105b0*/  VIADD R14, R225, UR17 ;  /* 0x00000011e10e7c36 */ /* 0x000fe20008000000 */
[----:B------:R-:W-:Y:S01]  /*105c0*/  IADD3 R8, P0, R8, UR8, RZ ;  /* 0x0000000808087c10 */ /* 0x000fe2000ff1e0ff */
[----:B------:R-:W-:Y:S01]  /*105d0*/  IMAD.U32 R10, RZ, RZ, UR7 ;  /* 0x00000007ff0a7e24 */ /* 0x000fe2000f8e00ff */
[----:B------:R-:W-:Y:S01]  /*105e0*/  SHF.R.S32.HI R6, RZ, 0x1f, R11 ;  /* 0x0000001fff067819 */ /* 0x000fe2000001140b */
[----:B------:R-:W-:Y:S01]  /*105f0*/  ULDC.64 UR12, c[0x0][0xaa0] ;  /* 0x0002a800000c7ab9 */ /* 0x000fe20000000a00 */
[----:B------:R-:W-:-:S02]  /*10600*/  IADD3 R33, P2, R4, 0x5000, RZ ;  /* 0x0000500004217810 */ /* 0x000fc40007f5e0ff */
[----:B------:R-:W-:Y:S01]  /*10610*/  IADD3.X R9, R9, UR9, R10, P0, !PT ;  /* 0x0000000909097c10 */ /* 0x000fe200087fe40a */
[----:B------:R-:W-:Y:S01]  /*10620*/  ULDC.64 UR8, c[0x0][0xb88] ;  /* 0x0002e20000087ab9 */ /* 0x000fe20000000a00 */
[----:B------:R-:W-:Y:S01]  /*10630*/  LOP3.LUT R44, R45, 0x380, RZ, 0xc0, !PT ;  /* 0x000003802d2c7812 */ /* 0x000fe200078ec0ff */
[----:B------:R-:W-:Y:S01]  /*10640*/  IMAD R6, R6, UR8, RZ ;  /* 0x0000000806067c24 */ /* 0x000fe2000f8e02ff */
[----:B------:R-:W-:Y:S01]  /*10650*/  LOP3.LUT R32, R33, 0x380, RZ, 0xc0, !PT ;  /* 0x0000038021207812 */ /* 0x000fe200078ec0ff */
[C---:B------:R-:W-:Y:S01]  /*10660*/  IMAD.WIDE.U32 R8, R11.reuse, UR8, R8 ;  /* 0x000000080b087c25 */ /* 0x040fe2000f8e0008 */
[----:B------:R-:W-:Y:S02]  /*10670*/  SHF.R.U64 R44, R44, 0x3, RZ ;  /* 0x000000032c2c7819 */ /* 0x000fe400000012ff */
[----:B------:R-:W-:Y:S01]  /*10680*/  SHF.R.U64 R32, R32, 0x3, RZ ;  /* 0x0000000320207819 */ /* 0x000fe200000012ff */
[----:B------:R-:W-:Y:S01]  /*10690*/  IMAD R15, R11, UR9, R6 ;  /* 0x000000090b0f7c24 */ /* 0x000fe2000f8e0206 */
[----:B------:R-:W-:Y:S01]  /*106a0*/  ULDC.64 UR8, c[0x0][0xb50] ;  /* 0x0002d40000087ab9 */ /* 0x000fe20000000a00 */
[----:B------:R-:W-:Y:S01]  /*106b0*/  LOP3.LUT R44, R44, R45, RZ, 0x3c, !PT ;  /* 0x0000002d2c2c7212 */ /* 0x000fe200078e3cff */
[----:B------:R-:W-:Y:S01]  /*106c0*/  IMAD.X R45, RZ, RZ, R5, P3 ;  /* 0x000000ffff2d7224 */ /* 0x000fe200018e0605 */
[----:B------:R-:W-:Y:S01]  /*106d0*/  LEA R10, P0, R8, UR8, 0x2 ;  /* 0x00000008080a7c11 */ /* 0x000fe2000f8010ff */
[----:B------:R-:W-:Y:S01]  /*106e0*/  IMAD.IADD R9, R9, 0x1, R15 ;  /* 0x0000000109097824 */ /* 0x000fe200078e020f */
[----:B------:R-:W-:Y:S01]  /*106f0*/  IADD3 R13, P5, R4, 0x1000, RZ ;  /* 0x00001000040d7810 */ /* 0x000fe20007fbe0ff */
[----:B------:R-:W-:Y:S01]  /*10700*/  VIADD R6, R14, 0x8 ;  /* 0x000000080e067836 */ /* 0x000fe20000000000 */
[----:B------:R-:W-:Y:S01]  /*10710*/  IADD3 R21, P4, R4, 0x2000, RZ ;  /* 0x0000200004157810 */ /* 0x000fe20007f9e0ff */
[----:B------:R-:W-:Y:S01]  /*10720*/  SHFL.IDX PT, R46, R10, RZ, 0x1c1f ;  /* 0x001c1fff0a2e7589 */ /* 0x000fe200000e0000 */
[----:B------:R-:W-:-:S02]  /*10730*/  LEA.HI.X R11, R8, UR9, R9, 0x2, P0 ;  /* 0x00000009080b7c11 */ /* 0x000fc400080f1409 */
[----:B------:R-:W-:Y:S01]  /*10740*/  IADD3 R25, P0, R4, 0x3000, RZ ;  /* 0x0000300004197810 */ /* 0x000fe20007f1e0ff */
[----:B------:R-:W-:Y:S01]  /*10750*/  SHFL.IDX PT, R50, R10, 0x1, 0x1c1f ;  /* 0x003c1f000a327f89 */ /* 0x000fe200000e0000 */
[----:B------:R-:W-:Y:S01]  /*10760*/  LOP3.LUT R32, R32, R33, RZ, 0x3c, !PT ;  /* 0x0000002120207212 */ /* 0x000fe200078e3cff */
[----:B------:R-:W-:Y:S01]  /*10770*/  IMAD.X R33, RZ, RZ, R5, P2 ;  /* 0x000000ffff217224 */ /* 0x000fe200010e0605 */
[----:B------:R-:W-:Y:S01]  /*10780*/  LOP3.LUT R24, R25, 0x380, RZ, 0xc0, !PT ;  /* 0x0000038019187812 */ /* 0x000fe200078ec0ff */
[----:B------:R-:W1:Y:S01]  /*10790*/  SHFL.IDX PT, R47, R11, RZ, 0x1c1f ;  /* 0x001c1fff0b2f7589 */ /* 0x000e6200000e0000 */
[----:B------:R-:W-:Y:S02]  /*107a0*/  IADD3 R8, P3, R4, 0xf000, RZ ;  /* 0x0000f00004087810 */ /* 0x000fe40007f7e0ff */
[----:B------:R-:W-:Y:S01]  /*107b0*/  SHF.R.U64 R24, R24, 0x3, RZ ;  /* 0x0000000318187819 */ /* 0x000fe200000012ff */
[----:B------:R-:W2:Y:S01]  /*107c0*/  SHFL.IDX PT, R51, R11, 0x1, 0x1c1f ;  /* 0x003c1f000b337f89 */ /* 0x000ea200000e0000 */
[----:B------:R-:W-:-:S02]  /*107d0*/  IADD3 R49, P2, R4, 0xb000, RZ ;  /* 0x0000b00004317810 */ /* 0x000fc40007f5e0ff */
[----:B------:R-:W-:Y:S02]  /*107e0*/  LOP3.LUT R12, R13, 0x380, RZ, 0xc0, !PT ;  /* 0x000003800d0c7812 */ /* 0x000fe400078ec0ff */
[----:B------:R-:W-:Y:S02]  /*107f0*/  LOP3.LUT R20, R21, 0x380, RZ, 0xc0, !PT ;  /* 0x0000038015147812 */ /* 0x000fe400078ec0ff */
[----:B------:R-:W-:Y:S01]  /*10800*/  IADD3 R37, P6, R4, 0x6000, RZ ;  /* 0x0000600004257810 */ /* 0x000fe20007fde0ff */
[----:B------:R-:W-:Y:S01]  /*10810*/  UIMAD UR7, UR11, UR12, URZ ;  /* 0x0000000c0b0772a4 */ /* 0x000fe2000f8e023f */
[----:B------:R-:W-:Y:S01]  /*10820*/  LOP3.LUT R24, R24, R25, RZ, 0x3c, !PT ;  /* 0x0000001918187212 */ /* 0x000fe200078e3cff */
[--C-:B------:R-:W-:Y:S01]  /*10830*/  IMAD.X R25, RZ, RZ, R5.reuse, P0 ;  /* 0x000000ffff197224 */ /* 0x100fe200000e0605 */
[----:B------:R-:W-:Y:S01]  /*10840*/  IADD3 R57, P0, R4, 0x9000, RZ ;  /* 0x0000900004397810 */ /* 0x000fe20007f1e0ff */
[----:B------:R-:W-:Y:S01]  /*10850*/  UIMAD.WIDE.U32 UR8, UR4, UR12, URZ ;  /* 0x0000000c040872a5 */ /* 0x000fe2000f8e003f */
[----:B------:R-:W-:Y:S01]  /*10860*/  LOP3.LUT R3, R8, 0x380, RZ, 0xc0, !PT ;  /* 0x0000038008037812 */ /* 0x000fe200078ec0ff */
[----:B------:R-:W-:Y:S01]  /*10870*/  ULDC.64 UR10, c[0x0][0xae8] ;  /* 0x0002ba00000a7ab9 */ /* 0x000fe20000000a00 */
[----:B------:R-:W-:Y:S01]  /*10880*/  LOP3.LUT R56, R57, 0x380, RZ, 0xc0, !PT ;  /* 0x0000038039387812 */ /* 0x000fe200078ec0ff */
[----:B------:R-:W-:Y:S01]  /*10890*/  IMAD.X R53, RZ, RZ, R5, P3 ;  /* 0x000000ffff357224 */ /* 0x000fe200018e0605 */
[----:B------:R-:W-:-:S02]  /*108a0*/  LOP3.LUT R48, R49, 0x380, RZ, 0xc0, !PT ;  /* 0x0000038031307812 */ /* 0x000fc400078ec0ff */
[----:B------:R-:W-:Y:S02]  /*108b0*/  SHF.R.U64 R56, R56, 0x3, RZ ;  /* 0x0000000338387819 */ /* 0x000fe400000012ff */
[----:B------:R-:W-:Y:S02]  /*108c0*/  SHF.R.U64 R12, R12, 0x3, RZ ;  /* 0x000000030c0c7819 */ /* 0x000fe400000012ff */
[----:B------:R-:W-:Y:S02]  /*108d0*/  SHF.R.U64 R20, R20, 0x3, RZ ;  /* 0x0000000314147819 */ /* 0x000fe400000012ff */
[----:B------:R-:W-:Y:S02]  /*108e0*/  SHF.R.U64 R3, R3, 0x3, RZ ;  /* 0x0000000303037819 */ /* 0x000fe400000012ff */
[----:B------:R-:W-:Y:S01]  /*108f0*/  LOP3.LUT R56, R56, R57, RZ, 0x3c, !PT ;  /* 0x0000003938387212 */ /* 0x000fe200078e3cff */
[----:B------:R-:W-:Y:S01]  /*10900*/  IMAD.X R57, RZ, RZ, R5, P0 ;  /* 0x000000ffff397224 */ /* 0x000fe200000e0605 */
[----:B------:R-:W-:-:S02]  /*10910*/  SHF.R.U64 R48, R48, 0x3, RZ ;  /* 0x0000000330307819 */ /* 0x000fc400000012ff */
[----:B------:R-:W-:Y:S01]  /*10920*/  LOP3.LUT R12, R12, R13, RZ, 0x3c, !PT ;  /* 0x0000000d0c0c7212 */ /* 0x000fe200078e3cff */
[--C-:B------:R-:W-:Y:S01]  /*10930*/  IMAD.X R13, RZ, RZ, R5.reuse, P5 ;  /* 0x000000ffff0d7224 */ /* 0x100fe200028e0605 */
[----:B------:R-:W-:Y:S01]  /*10940*/  LOP3.LUT R20, R20, R21, RZ, 0x3c, !PT ;  /* 0x0000001514147212 */ /* 0x000fe200078e3cff */
[----:B------:R-:W-:Y:S01]  /*10950*/  IMAD.X R21, RZ, RZ, R5, P4 ;  /* 0x000000ffff157224 */ /* 0x000fe200020e0605 */
[----:B------:R-:W-:Y:S02]  /*10960*/  LOP3.LUT P0, RZ, R223, 0x3, RZ, 0xc0, !PT ;  /* 0x00000003dfff7812 */ /* 0x000fe4000780c0ff */
[C---:B------:R-:W-:Y:S02]  /*10970*/  IADD3 R41, P5, R4.reuse, 0x7000, RZ ;  /* 0x0000700004297810 */ /* 0x040fe40007fbe0ff */
[----:B------:R-:W-:Y:S02]  /*10980*/  IADD3 R65, P4, R4, 0x8000, RZ ;  /* 0x0000800004417810 */ /* 0x000fe40007f9e0ff */
[----:B------:R-:W-:-:S02]  /*10990*/  LOP3.LUT R52, R3, R8, RZ, 0x3c, !PT ;  /* 0x0000000803347212 */ /* 0x000fc400078e3cff */
[----:B------:R-:W-:Y:S01]  /*109a0*/  LOP3.LUT R48, R48, R49, RZ, 0x3c, !PT ;  /* 0x0000003130307212 */ /* 0x000fe200078e3cff */
[----:B------:R-:W3:Y:S01]  /*109b0*/  @P1 LDC R3, c[0x0][0xbec] ;  /* 0x0002fb00ff031b82 */ /* 0x000ee20000000800 */
[----:B------:R-:W-:Y:S01]  /*109c0*/  IMAD.X R49, RZ, RZ, R5, P2 ;  /* 0x000000ffff317224 */ /* 0x000fe200010e0605 */
[-C--:B------:R-:W-:Y:S02]  /*109d0*/  ISETP.GE.OR P2, PT, R14, R81.reuse, P0 ;  /* 0x000000510e00720c */ /* 0x080fe40000746670 */
[----:B------:R-:W-:Y:S02]  /*109e0*/  LOP3.LUT R36, R37, 0x380, RZ, 0xc0, !PT ;  /* 0x0000038025247812 */ /* 0x000fe400078ec0ff */
[----:B------:R-:W-:Y:S02]  /*109f0*/  LOP3.LUT R40, R41, 0x380, RZ, 0xc0, !PT ;  /* 0x0000038029287812 */ /* 0x000fe400078ec0ff */
[----:B------:R-:W-:Y:S02]  /*10a00*/  LOP3.LUT R64, R65, 0x380, RZ, 0xc0, !PT ;  /* 0x0000038041407812 */ /* 0x000fe400078ec0ff */
[----:B------:R-:W-:-:S02]  /*10a10*/  ISETP.GE.OR P0, PT, R6, R81, P0 ;  /* 0x000000510600720c */ /* 0x000fc40000706670 */
[----:B------:R-:W-:Y:S02]  /*10a20*/  LOP3.LUT R9, R4, 0x380, RZ, 0xc0, !PT ;  /* 0x0000038004097812 */ /* 0x000fe400078ec0ff */
[----:B------:R-:W-:Y:S01]  /*10a30*/  SHF.R.U64 R36, R36, 0x3, RZ ;  /* 0x0000000324247819 */ /* 0x000fe200000012ff */
[----:B------:R-:W-:Y:S01]  /*10a40*/  UIMAD UR7, UR4, UR13, UR7 ;  /* 0x0000000d040772a4 */ /* 0x000fe2000f8e0207 */
[----:B------:R-:W-:Y:S01]  /*10a50*/  SHF.R.U64 R40, R40, 0x3, RZ ;  /* 0x0000000328287819 */ /* 0x000fe200000012ff */
[----:B-1----:R1:W-:Y:S01]  /*10a60*/  @!P2 ST.E desc[UR20][R46.64], R0 ;  /* 0x000000002e00a985 */ /* 0x0023e2000c101914 */
[----:B------:R-:W-:Y:S02]  /*10a70*/  SHF.R.U64 R64, R64, 0x3, RZ ;  /* 0x0000000340407819 */ /* 0x000fe400000012ff */
[----:B------:R-:W-:Y:S02]  /*10a80*/  SHF.R.U64 R9, R9, 0x3, RZ ;  /* 0x0000000309097819 */ /* 0x000fe400000012ff */
[----:B------:R-:W-:Y:S01]  /*10a90*/  LOP3.LUT R36, R36, R37, RZ, 0x3c, !PT ;  /* 0x0000002524247212 */ /* 0x000fe200078e3cff */
[--C-:B------:R-:W-:Y:S01]  /*10aa0*/  IMAD.X R37, RZ, RZ, R5.reuse, P6 ;  /* 0x000000ffff257224 */ /* 0x100fe200030e0605 */
[----:B------:R-:W-:Y:S01]  /*10ab0*/  LOP3.LUT R40, R40, R41, RZ, 0x3c, !PT ;  /* 0x0000002928287212 */ /* 0x000fe200078e3cff */
[--C-:B------:R-:W-:Y:S01]  /*10ac0*/  IMAD.X R41, RZ, RZ, R5.reuse, P5 ;  /* 0x000000ffff297224 */ /* 0x100fe200028e0605 */
[----:B------:R-:W-:Y:S01]  /*10ad0*/  LOP3.LUT R64, R64, R65, RZ, 0x3c, !PT ;  /* 0x0000004140407212 */ /* 0x000fe200078e3cff */
[----:B------:R-:W-:Y:S01]  /*10ae0*/  IMAD.X R65, RZ, RZ, R5, P4 ;  /* 0x000000ffff417224 */ /* 0x000fe200020e0605 */
[C---:B------:R-:W-:Y:S01]  /*10af0*/  IADD3 R73, P6, R4.reuse, 0xc000, RZ ;  /* 0x0000c00004497810 */ /* 0x040fe20007fde0ff */
[----:B-1----:R-:W-:Y:S01]  /*10b00*/  IMAD R0, R217, 0x20, R221 ;  /* 0x00000020d9007824 */ /* 0x002fe200078e02dd */
[C---:B------:R-:W-:Y:S01]  /*10b10*/  IADD3 R69, P5, R4.reuse, 0xd000, RZ ;  /* 0x0000d00004457810 */ /* 0x040fe20007fbe0ff */
[----:B------:R-:W-:Y:S01]  /*10b20*/  UIADD3 UR9, UR9, UR7, URZ ;  /* 0x0000000709097290 */ /* 0x000fe2000fffe03f */
[----:B------:R-:W-:Y:S01]  /*10b30*/  IADD3 R61, P4, R4, 0xe000, RZ ;  /* 0x0000e000043d7810 */ /* 0x000fe20007f9e0ff */
[----:B------:R-:W-:Y:S01]  /*10b40*/  UIMAD UR4, UR14, UR10, URZ ;  /* 0x0000000a0e0472a4 */ /* 0x000fe2000f8e023f */
[----:B------:R-:W-:Y:S01]  /*10b50*/  LOP3.LUT R4, R9, R4, RZ, 0x3c, !PT ;  /* 0x0000000409047212 */ /* 0x000fe200078e3cff */
[----:B--2---:R1:W-:Y:S01]  /*10b60*/  @!P0 ST.E desc[UR20][R50.64], R2 ;  /* 0x0000000232008985 */ /* 0x0043e2000c101914 */
[----:B------:R-:W-:-:S02]  /*10b70*/  LOP3.LUT R72, R73, 0x380, RZ, 0xc0, !PT ;  /* 0x0000038049487812 */ /* 0x000fc400078ec0ff */
[----:B------:R-:W-:Y:S01]  /*10b80*/  LOP3.LUT R68, R69, 0x380, RZ, 0xc0, !PT ;  /* 0x0000038045447812 */ /* 0x000fe200078ec0ff */
[----:B------:R2:W5:Y:S01]  /*10b90*/  LD.E.128 R8, desc[UR20][R4.64] ;  /* 0x0000001404087980 */ /* 0x000562000c101d00 */
[----:B------:R-:W-:Y:S01]  /*10ba0*/  LOP3.LUT R60, R61, 0x380, RZ, 0xc0, !PT ;  /* 0x000003803d3c7812 */ /* 0x000fe200078ec0ff */
[----:B------:R-:W-:Y:S01]  /*10bb0*/  UIMAD UR4, UR18, UR11, UR4 ;  /* 0x0000000b120472a4 */ /* 0x000fe2000f8e0204 */
[----:B------:R-:W-:Y:S01]  /*10bc0*/  SHF.R.U64 R72, R72, 0x3, RZ ;  /* 0x0000000348487819 */ /* 0x000fe200000012ff */
[----:B------:R-:W-:Y:S01]  /*10bd0*/  UIMAD.WIDE.U32 UR8, UR18, UR10, UR8 ;  /* 0x0000000a120872a5 */ /* 0x000fe2000f8e0008 */
[----:B------:R-:W-:Y:S01]  /*10be0*/  SHF.R.U64 R68, R68, 0x3, RZ ;  /* 0x0000000344447819 */ /* 0x000fe200000012ff */
[----:B------:R-:W5:Y:S01]  /*10bf0*/  LD.E.128 R12, desc[UR20][R12.64] ;  /* 0x000000140c0c7980 */ /* 0x000f62000c101d00 */
[----:B------:R-:W-:Y:S01]  /*10c00*/  SHF.R.U64 R60, R60, 0x3, RZ ;  /* 0x000000033c3c7819 */ /* 0x000fe200000012ff */
[----:B------:R-:W-:Y:S01]  /*10c10*/  ULDC.64 UR10, c[0x0][0xaf0] ;  /* 0x0002bc00000a7ab9 */ /* 0x000fe20000000a00 */
[----:B--2---:R-:W-:Y:S01]  /*10c20*/  VIADD R4, R0, UR17 ;  /* 0x0000001100047c36 */ /* 0x004fe20008000000 */
[----:B------:R-:W-:Y:S01]  /*10c30*/  UIADD3 UR9, UR9, UR4, URZ ;  /* 0x0000000409097290 */ /* 0x000fe2000fffe03f */
[----:B------:R-:W-:Y:S01]  /*10c40*/  LOP3.LUT R72, R72, R73, RZ, 0x3c, !PT ;  /* 0x0000004948487212 */ /* 0x000fe200078e3cff */
[----:B------:R-:W5:Y:S01]  /*10c50*/  LD.E.128 R20, desc[UR20][R20.64] ;  /* 0x0000001414147980 */ /* 0x000f62000c101d00 */
[----:B---3--:R-:W-:Y:S01]  /*10c60*/  @P1 IMAD.HI.U32 R0, R4, R3, RZ ;  /* 0x0000000304001227 */ /* 0x008fe200078e00ff */
[----:B------:R-:W-:Y:S01]  /*10c70*/  LOP3.LUT R68, R68, R69, RZ, 0x3c, !PT ;  /* 0x0000004544447212 */ /* 0x000fe200078e3cff */
[----:B------:R-:W-:Y:S01]  /*10c80*/  UIMAD UR4, UR16, UR10, URZ ;  /* 0x0000000a100472a4 */ /* 0x000fe2000f8e023f */
[----:B------:R-:W-:Y:S01]  /*10c90*/  LOP3.LUT R60, R60, R61, RZ, 0x3c, !PT ;  /* 0x0000003d3c3c7212 */ /* 0x000fe200078e3cff */
[--C-:B------:R-:W-:Y:S01]  /*10ca0*/  IMAD.X R73, RZ, RZ, R5.reuse, P6 ;  /* 0x000000ffff497224 */ /* 0x100fe200030e0605 */
[----:B------:R-:W5:Y:S01]  /*10cb0*/  LD.E.128 R24, desc[UR20][R24.64] ;  /* 0x0000001418187980 */ /* 0x000f62000c101d00 */
[----:B------:R-:W-:-:S02]  /*10cc0*/  IMAD.X R69, RZ, RZ, R5, P5 ;  /* 0x000000ffff457224 */ /* 0x000fc400028e0605 */
[----:B------:R-:W-:Y:S01]  /*10cd0*/  IMAD.X R61, RZ, RZ, R5, P4 ;  /* 0x000000ffff3d7224 */ /* 0x000fe200020e0605 */
[----:B------:R-:W5:Y:S01]  /*10ce0*/  LD.E.128 R28, desc[UR20][R28.64] ;  /* 0x000000141c1c7980 */ /* 0x000f62000c101d00 */
[----:B------:R-:W-:Y:S01]  /*10cf0*/  IMAD.MOV.U32 R5, RZ, RZ, R4 ;  /* 0x000000ffff057224 */ /* 0x000fe200078e0004 */
[----:B0-----:R-:W-:Y:S01]  /*10d00*/  @P1 SHF.R.U32.HI R5, RZ, R17, R0 ;  /* 0x00000011ff051219 */ /* 0x001fe20000011600 */
[----:B------:R-:W-:Y:S01]  /*10d10*/  UIMAD UR4, UR15, UR11, UR4 ;  /* 0x0000000b0f0472a4 */ /* 0x000fe2000f8e0204 */
[----:B------:R-:W5:Y:S01]  /*10d20*/  LD.E.128 R32, desc[UR20][R32.64] ;  /* 0x0000001420207980 */ /* 0x000f62000c101d00 */
[----:B------:R-:W-:Y:S01]  /*10d30*/  UIMAD.WIDE.U32 UR8, UR15, UR10, UR8 ;  /* 0x0000000a0f0872a5 */ /* 0x000fe2000f8e0008 */
[--C-:B------:R-:W-:Y:S01]  /*10d40*/  SHF.R.S32.HI R0, RZ, 0x1f, R5.reuse ;  /* 0x0000001fff007819 */ /* 0x100fe20000011405 */
[----:B------:R-:W-:Y:S01]  /*10d50*/  IMAD.MOV R17, RZ, RZ, -R5 ;  /* 0x000000ffff117224 */ /* 0x000fe200078e0a05 */
[----:B------:R-:W-:Y:S01]  /*10d60*/  ULDC.64 UR10, c[0x0][0xae0] ;  /* 0x0002b800000a7ab9 */ /* 0x000fe20000000a00 */
[----:B------:R-:W-:Y:S01]  /*10d70*/  UIADD3 UR4, UR9, UR4, URZ ;  /* 0x0000000409047290 */ /* 0x000fe2000fffe03f */
[----:B------:R-:W5:Y:S01]  /*10d80*/  LD.E.128 R36, desc[UR20][R36.64] ;  /* 0x0000001424247980 */ /* 0x000f62000c101d00 */
[----:B------:R-:W-:-:S02]  /*10d90*/  IMAD R0, R0, UR10, RZ ;  /* 0x0000000a00007c24 */ /* 0x000fc4000f8e02ff */
[----:B------:R-:W-:Y:S01]  /*10da0*/  IMAD R17, R76, R17, R4 ;  /* 0x000000114c117224 */ /* 0x000fe200078e0204 */
[----:B------:R-:W5:Y:S01]  /*10db0*/  LD.E.128 R40, desc[UR20][R40.64] ;  /* 0x0000001428287980 */ /* 0x000f62000c101d00 */
[----:B------:R-:W-:Y:S02]  /*10dc0*/  IMAD.U32 R3, RZ, RZ, UR9 ;  /* 0x00000009ff037e24 */ /* 0x000fe4000f8e00ff */
[----:B-1----:R-:W-:Y:S01]  /*10dd0*/  IMAD.U32 R2, RZ, RZ, UR8 ;  /* 0x00000008ff027e24 */ /* 0x002fe2000f8e00ff */
[----:B------:R-:W5:Y:S01]  /*10de0*/  LD.E.128 R64, desc[UR20][R64.64] ;  /* 0x0000001440407980 */ /* 0x000f62000c101d00 */
[----:B------:R-:W-:Y:S01]  /*10df0*/  IMAD.U32 R3, RZ, RZ, UR4 ;  /* 0x00000004ff037e24 */ /* 0x000fe2000f8e00ff */
[----:B------:R-:W-:Y:S02]  /*10e00*/  ULDC.64 UR8, c[0x0][0xad8] ;  /* 0x0002b60000087ab9 */ /* 0x000fe40000000a00 */
[----:B------:R-:W5:Y:S01]  /*10e10*/  LD.E.128 R56, desc[UR20][R56.64] ;  /* 0x0000001438387980 */ /* 0x000f62000c101d00 */
[----:B------:R-:W-:-:S03]  /*10e20*/  IMAD R77, R5, UR11, R0 ;  /* 0x0000000b054d7c24 */ /* 0x000fc6000f8e0200 */
[----:B------:R-:W5:Y:S01]  /*10e30*/  LD.E.128 R44, desc[UR20][R44.64] ;  /* 0x000000142c2c7980 */ /* 0x000f62000c101d00 */
[----:B------:R-:W-:-:S03]  /*10e40*/  SHF.R.S32.HI R0, RZ, 0x1f, R17 ;  /* 0x0000001fff007819 */ /* 0x000fc60000011411 */
[----:B------:R-:W5:Y:S04]  /*10e50*/  LD.E.128 R48, desc[UR20][R48.64] ;  /* 0x0000001430307980 */ /* 0x000f68000c101d00 */
[----:B------:R-:W5:Y:S04]  /*10e60*/  LD.E.128 R72, desc[UR20][R72.64] ;  /* 0x0000001448487980 */ /* 0x000f68000c101d00 */
[----:B------:R-:W5:Y:S04]  /*10e70*/  LD.E.128 R68, desc[UR20][R68.64] ;  /* 0x0000001444447980 */ /* 0x000f68000c101d00 */
[----:B------:R-:W5:Y:S04]  /*10e80*/  LD.E.128 R60, desc[UR20][R60.64] ;  /* 0x000000143c3c7980 */ /* 0x000f68000c101d00 */
[----:B------:R-:W5:Y:S01]  /*10e90*/  LD.E.128 R52, desc[UR20][R52.64] ;  /* 0x0000001434347980 */ /* 0x000f62000c101d00 */
[----:B------:R-:W-:Y:S01]  /*10ea0*/  IMAD.WIDE.U32 R2, R5, UR10, R2 ;  /* 0x0000000a05027c25 */ /* 0x000fe2000f8e0002 */
        /* <DEDUP_REMOVED lines=8> */
[----:B------:R-:W-:Y:S02]  /*10f30*/  VIADD R80, R221, UR17 ;  /* 0x00000011dd507c36 */ /* 0x000fe40008000000 */
[C---:B------:R-:W-:Y:S02]  /*10f40*/  IMAD R5, R17.reuse, UR9, R4 ;  /* 0x0000000911057c24 */ /* 0x040fe4000f8e0204 */
[----:B------:R-:W-:Y:S01]  /*10f50*/  IMAD.WIDE.U32 R2, R17, UR8, R2 ;  /* 0x0000000811027c25 */ /* 0x000fe2000f8e0002 */
[----:B------:R-:W-:Y:S01]  /*10f60*/  ISETP.GE.AND P2, PT, R80, R81, PT ;  /* 0x000000515000720c */ /* 0x000fe20003f46270 */
[----:B------:R-:W-:Y:S02]  /*10f70*/  ULDC.64 UR8, c[0x0][0xa80] ;  /* 0x0002a00000087ab9 */ /* 0x000fe40000000a00 */
[----:B------:R-:W-:Y:S01]  /*10f80*/  VIADD R19, R19, 0x38820 ;  /* 0x0003882013137836 */ /* 0x000fe20000000000 */
[----:B------:R-:W-:Y:S01]  /*10f90*/  LEA R6, P3, R2, UR8, 0x1 ;  /* 0x0000000802067c11 */ /* 0x000fe2000f8608ff */
[----:B------:R-:W-:-:S02]  /*10fa0*/  IMAD.IADD R3, R3, 0x1, R5 ;  /* 0x0000000103037824 */ /* 0x000fc400078e0205 */
[----:B------:R-:W-:Y:S01]  /*10fb0*/  VIADD R0, R80, 0x20 ;  /* 0x0000002050007836 */ /* 0x000fe20000000000 */
[----:B------:R-:W-:Y:S02]  /*10fc0*/  PRMT R19, RZ, 0x654, R19 ;  /* 0x00000654ff137816 */ /* 0x000fe40000000013 */
[----:B------:R-:W-:Y:S02]  /*10fd0*/  LEA.HI.X R17, R2, UR9, R3, 0x1, P3 ;  /* 0x0000000902117c11 */ /* 0x000fe400098f0c03 */
[-C--:B------:R-:W-:Y:S01]  /*10fe0*/  ISETP.GE.AND P1, PT, R0, R81.reuse, PT ;  /* 0x000000510000720c */ /* 0x080fe20003f26270 */
[----:B------:R-:W-:Y:S01]  /*10ff0*/  VIADD R0, R80, 0x40 ;  /* 0x0000004050007836 */ /* 0x000fe20000000000 */
[----:B0-----:R0:W-:Y:S01]  /*11000*/  SYNCS.ARRIVE.TRANS64.RED.A1T0 RZ, [R19+URZ], RZ ;  /* 0x000000ff13ff79a7 */ /* 0x0011e2000810043f */
[----:B------:R1:W2:Y:S01]  /*11010*/  SHFL.IDX PT, R79, R6, RZ, 0x181f ;  /* 0x00181fff064f7589 */ /* 0x0002a200000e0000 */
[----:B------:R-:W-:Y:S02]  /*11020*/  BSSY B1, `(.L_x_2635) ;  /* 0x0000016000017945 */ /* 0x000fe40003800000 */
        /* <DEDUP_REMOVED lines=21> */
.L_x_2636:
[----:B------:R-:W-:Y:S05]  /*11180*/  BSYNC B1 ;  /* 0x0000000000017941 */ /* 0x000fea0003800000 */
.L_x_2635:
        /* <DEDUP_REMOVED lines=22> */
.L_x_2638:
[----:B------:R-:W-:Y:S05]  /*112f0*/  BSYNC B1 ;  /* 0x0000000000017941 */ /* 0x000fea0003800000 */
.L_x_2637:
        /* <DEDUP_REMOVED lines=22> */
.L_x_2640:
[----:B------:R-:W-:Y:S05]  /*11460*/  BSYNC B1 ;  /* 0x0000000000017941 */ /* 0x000fea0003800000 */
.L_x_2639:
[----:B------:R-:W-:Y:S01]  /*11470*/  VIADD R0, R80, 0x60 ;  /* 0x0000006050007836 */ /* 0x000fe20000000000 */
[----:B01-3--:R-:W3:Y:S04]  /*11480*/  SHFL.IDX PT, R17, R17, 0x3, 0x181f ;  /* 0x00781f0011117f89 */ /* 0x00bee800000e0000 */
[----:B------:R-:W-:Y:S01]  /*11490*/  ISETP.GE.AND P0, PT, R0, R81, PT ;  /* 0x000000510000720c */ /* 0x000fe20003f06270 */
[----:B----4-:R4:W0:-:S12]  /*114a0*/  SHFL.IDX PT, R11, R6, 0x3, 0x181f ;  /* 0x00781f00060b7f89 */ /* 0x01081800000e0000 */
[----:B----4-:R-:W-:Y:S05]  /*114b0*/  @P0 BRA `(.L_x_2641) ;  /* 0x0000000c00f80947 */ /* 0x010fea0003800000 */
[----:B------:R-:W-:Y:S01]  /*114c0*/  ULDC UR4, c[0x0][0xac8] ;  /* 0x0002b20000047ab9 */ /* 0x000fe20000000800 */
[----:B------:R-:W-:Y:S01]  /*114d0*/  ULDC.64 UR8, c[0x0][0x208] ;  /* 0x0000820000087ab9 */ /* 0x000fe20000000a00 */
[----:B------:R-:W-:Y:S02]  /*114e0*/  ISETP.GE.AND P3, PT, R18, UR4, PT ;  /* 0x0000000412007c0c */ /* 0x000fe4000bf66270 */
[----:B------:R-:W-:Y:S02]  /*114f0*/  ISETP.GE.AND P4, PT, R215, UR4, PT ;  /* 0x00000004d7007c0c */ /* 0x000fe4000bf86270 */
[----:B------:R-:W-:-:S09]  /*11500*/  ISETP.GE.AND P5, PT, R214, UR4, PT ;  /* 0x00000004d6007c0c */ /* 0x000fd2000bfa6270 */
[CC--:B0-----:R-:W-:Y:S02]  /*11510*/  @!P3 LEA R2, P0, R18.reuse, R11.reuse, 0x1 ;  /* 0x0000000b1202b211 */ /* 0x0c1fe400078008ff */
[C---:B------:R-:W-:Y:S02]  /*11520*/  @!P4 LEA R4, P1, R215.reuse, R11, 0x1 ;  /* 0x0000000bd704c211 */ /* 0x040fe400078208ff */
[----:B---3--:R-:W-:Y:S02]  /*11530*/  @!P3 LEA.HI.X R3, R18, R17, R231, 0x1, P0 ;  /* 0x000000111203b211 */ /* 0x008fe400000f0ce7 */
        /* <DEDUP_REMOVED lines=13> */
.L_x_2633:
        /* <DEDUP_REMOVED lines=27> */
[----:B------:R-:W-:-:S04]  /*117c0*/  IMAD.U32 R4, RZ, RZ, UR8 ;  /* 0x00000008ff047e24 */ /* 0x000fc8000f8e00ff */
        /* <DEDUP_REMOVED lines=12> */
.L_x_2642:
        /* <DEDUP_REMOVED lines=50> */
.L_x_2644:
[----:B------:R-:W-:Y:S05]  /*11bb0*/  BSYNC B1 ;  /* 0x0000000000017941 */ /* 0x000fea0003800000 */
.L_x_2643:
        /* <DEDUP_REMOVED lines=13> */
[----:B------:R-:W-:Y:S02]  /*11c90*/  UIMAD.WIDE.U32 UR8, UR17, UR14, UR8 ;  /* 0x0000000e110872a5 */ /* 0x000fe4000f8e0008 */
        /* <DEDUP_REMOVED lines=24> */
[----:B------:R-:W-:Y:S02]  /*11e20*/  VIADD R6, R221, UR16 ;  /* 0x00000010dd067c36 */ /* 0x000fe40008000000 */
[----:B-----5:R-:W-:Y:S02]  /*11e30*/  IMAD R13, R0, R13, RZ ;  /* 0x0000000d000d7224 */ /* 0x020fe400078e02ff */
[C---:B------:R-:W-:Y:S02]  /*11e40*/  IMAD R5, R9.reuse, UR9, R4 ;  /* 0x0000000909057c24 */ /* 0x040fe4000f8e0204 */
[----:B------:R-:W-:Y:S01]  /*11e50*/  IMAD.WIDE.U32 R2, R9, UR8, R2 ;  /* 0x0000000809027c25 */ /* 0x000fe2000f8e0002 */
[----:B------:R-:W-:Y:S01]  /*11e60*/  ISETP.GE.AND P2, PT, R6, R13, PT ;  /* 0x0000000d0600720c */ /* 0x000fe20003f46270 */
[----:B------:R-:W-:-:S02]  /*11e70*/  ULDC.64 UR8, c[0x0][0xa80] ;  /* 0x0002a00000087ab9 */ /* 0x000fc40000000a00 */
        /* <DEDUP_REMOVED lines=28> */
.L_x_2646:
[----:B------:R-:W-:Y:S05]  /*12040*/  BSYNC B1 ;  /* 0x0000000000017941 */ /* 0x000fea0003800000 */
.L_x_2645:
        /* <DEDUP_REMOVED lines=22> */
.L_x_2648:
[----:B------:R-:W-:Y:S05]  /*121b0*/  BSYNC B1 ;  /* 0x0000000000017941 */ /* 0x000fea0003800000 */
.L_x_2647:
        /* <DEDUP_REMOVED lines=22> */
.L_x_2650:
[----:B------:R-:W-:Y:S05]  /*12320*/  BSYNC B1 ;  /* 0x0000000000017941 */ /* 0x000fea0003800000 */
.L_x_2649:
        /* <DEDUP_REMOVED lines=23> */
.L_x_2641:
[----:B------:R-:W-:Y:S05]  /*124a0*/  BSYNC B0 ;  /* 0x0000000000007941 */ /* 0x000fea0003800000 */
.L_x_2632:
[----:B------:R-:W-:Y:S02]  /*124b0*/  ULDC UR4, c[0x0][0xc3c] ;  /* 0x00030f0000047ab9 */ /* 0x000fe40000000800 */
[----:B------:R-:W-:-:S13]  /*124c0*/  ISETP.GE.AND P0, PT, R7, UR4, PT ;  /* 0x0000000407007c0c */ /* 0x000fda000bf06270 */
[----:B------:R-:W-:Y:S05]  /*124d0*/  @!P0 BRA `(.L_x_2651) ;  /* 0xfffffee800648947 */ /* 0x000fea000383ffff */
[----:B------:R-:W-:Y:S05]  /*124e0*/  EXIT ;  /* 0x000000000000794d */ /* 0x000fea0003800000 */
.L_x_2596:
[----:B------:R-:W-:-:S08]  /*124f0*/  NOP ;  /* 0x0000000000007918 */ /* 0x000fd00000000000 */
[----:B0-----:R-:W0:-:S00]  /*12500*/  USETMAXREG.DEALLOC.CTAPOOL 0x18 ;  /* 0x00000018000079c8 */ /* 0x001e0000080e0500 */
[----:B0-----:R-:W-:Y:S01]  /*12510*/  LOP3.LUT R0, R0, 0x3, RZ, 0xc0, !PT ;  /* 0x0000000300007812 */ /* 0x001fe200078ec0ff */
[----:B------:R-:W-:-:S05]  /*12520*/  IMAD.MOV.U32 R5, RZ, RZ, RZ ;  /* 0x000000ffff057224 */ /* 0x000fca00078e00ff */
[----:B------:R-:W0:Y:S02]  /*12530*/  SHFL.IDX PT, R0, R0, RZ, 0x1f ;  /* 0x00001fff00007589 */ /* 0x000e2400000e0000 */
[----:B0-----:R-:W-:-:S04]  /*12540*/  ISETP.NE.AND P0, PT, R0, RZ, PT ;  /* 0x000000ff0000720c */ /* 0x001fc80003f05270 */
        /* <DEDUP_REMOVED lines=10> */
.L_x_2652:
        /* <DEDUP_REMOVED lines=43> */
.L_x_2658:
        /* <DEDUP_REMOVED lines=13> */
.L_x_2657:
[----:B------:R-:W-:Y:S05]  /*12970*/  BSYNC B0 ;  /* 0x0000000000007941 */ /* 0x000fea0003800000 */
.L_x_2656:
        /* <DEDUP_REMOVED lines=21> */
.L_x_2654:
        /* <DEDUP_REMOVED lines=21> */
.L_x_2659:
        /* <DEDUP_REMOVED lines=57> */
.L_x_2655:
[----:B------:R-:W-:Y:S02]  /*12fb0*/  IMAD.MOV.U32 R17, RZ, RZ, RZ ;  /* 0x000000ffff117224 */ /* 0x000fe400078e00ff */
[----:B------:R-:W-:Y:S02]  /*12fc0*/  IMAD.U32 R16, RZ, RZ, UR6 ;  /* 0x00000006ff107e24 */ /* 0x000fe4000f8e00ff */
[----:B------:R-:W-:-:S07]  /*12fd0*/  IMAD.MOV.U32 R18, RZ, RZ, RZ ;  /* 0x000000ffff127224 */ /* 0x000fce00078e00ff */
.L_x_2660:
[----:B------:R-:W-:-:S13]  /*12fe0*/  ISETP.NE.AND P0, PT, R0, RZ, PT ;  /* 0x000000ff0000720c */ /* 0x000fda0003f05270 */
[----:B------:R-:W1:Y:S01]  /*12ff0*/  @!P0 S2R R3, SR_CgaCtaId ;  /* 0x0000000000038919 */ /* 0x000e620000008800 */
[----:B------:R-:W-:-:S04]  /*13000*/  @!P0 MOV R0, 0x400 ;  /* 0x0000040000008802 */ /* 0x000fc80000000f00 */
[----:B-1----:R-:W-:-:S05]  /*13010*/  @!P0 LEA R0, R3, R0, 0x18 ;  /* 0x0000000003008211 */ /* 0x002fca00078ec0ff */
[----:B------:R2:W-:Y:S01]  /*13020*/  @!P0 STS.128 [R0+0x388d0], R16 ;  /* 0x0388d01000008388 */ /* 0x0005e20000000c00 */
[----:B------:R-:W-:Y:S06]  /*13030*/  BAR.ARV 0x5, 0x180 ;  /* 0x0146000000007b1d */ /* 0x000fec0000002000 */
.L_x_2653:
[----:B0-2---:R-:W-:Y:S01]  /*13040*/  IMAD.MOV.U32 R0, RZ, RZ, 0x1 ;  /* 0x00000001ff007424 */ /* 0x005fe200078e00ff */
        /* <DEDUP_REMOVED lines=34> */
.L_x_2774:
[----:B-1----:R-:W1:Y:S01]  /*13270*/  LDC.64 R2, c[0x0][0xc88] ;  /* 0x00032200ff027b82 */ /* 0x002e620000000a00 */
[----:B------:R-:W-:Y:S01]  /*13280*/  ULDC.64 UR4, c[0x0][0x208] ;  /* 0x0000820000047ab9 */ /* 0x000fe20000000a00 */
[----:B-1----:R-:W-:-:S05]  /*13290*/  IMAD.WIDE R2, R19, 0x4, R2 ;  /* 0x0000000413027825 */ /* 0x002fca00078e0202 */
[----:B--2---:R-:W2:Y:S01]  /*132a0*/  LDG.E R12, desc[UR4][R2.64] ;  /* 0x00000004020c7981 */ /* 0x004ea2000c1e1900 */
[----:B------:R-:W-:Y:S05]  /*132b0*/  YIELD ;  /* 0x0000000000007946 */ /* 0x000fea0003800000 */
[----:B------:R-:W-:Y:S01]  /*132c0*/  ULDC.64 UR4, c[0x0][0xa28] ;  /* 0x00028a0000047ab9 */ /* 0x000fe20000000a00 */
[----:B----4-:R-:W-:Y:S01]  /*132d0*/  IMAD.MOV.U32 R0, RZ, RZ, RZ ;  /* 0x000000ffff007224 */ /* 0x010fe200078e00ff */
        /* <DEDUP_REMOVED lines=17> */
[----:B---3--:R-:W-:Y:S01]  /*133f0*/  IMAD.MOV.U32 R8, RZ, RZ, RZ ;  /* 0x000000ffff087224 */ /* 0x008fe200078e00ff */
        /* <DEDUP_REMOVED lines=12> */
[----:B------:R-:W-:Y:S01]  /*134c0*/  IMAD.U32 R9, RZ, RZ, UR4 ;  /* 0x00000004ff097e24 */ /* 0x000fe2000f8e00ff */
        /* <DEDUP_REMOVED lines=21> */
.L_x_2662:
[----:B------:R-:W-:Y:S01]  /*13620*/  IMAD.MOV.U32 R2, RZ, RZ, R12 ;  /* 0x000000ffff027224 */ /* 0x000fe200078e000c */
[----:B------:R-:W-:Y:S01]  /*13630*/  ULDC.64 UR4, c[0x0][0xa20] ;  /* 0x0002880000047ab9 */ /* 0x000fe20000000a00 */
[----:B-----5:R-:W-:Y:S01]  /*13640*/  IMAD.IADD R3, R8, 0x1, R0 ;  /* 0x0000000108037824 */ /* 0x020fe200078e0200 */
[----:B------:R-:W-:Y:S02]  /*13650*/  ISETP.NE.U32.AND P1, PT, RZ, UR4, PT ;  /* 0x00000004ff007c0c */ /* 0x000fe4000bf25070 */
[----:B------:R3:W-:Y:S02]  /*13660*/  STL [R1+0x10], R2 ;  /* 0x0000100201007387 */ /* 0x0007e40000100800 */
[----:B------:R-:W-:Y:S02]  /*13670*/  ISETP.NE.AND.EX P1, PT, RZ, UR5, PT, P1 ;  /* 0x00000005ff007c0c */ /* 0x000fe4000bf25310 */
[----:B------:R3:W-:Y:S11]  /*13680*/  STL [R1+0x18], R3 ;  /* 0x0000180301007387 */ /* 0x0007f60000100800 */
[----:B---3--:R-:W-:Y:S05]  /*13690*/  @!P1 BRA `(.L_x_2663) ;  /* 0x0000000000149947 */ /* 0x008fea0003800000 */
[----:B------:R-:W-:Y:S01]  /*136a0*/  IADD3 R6, P0, R11, UR4, RZ ;  /* 0x000000040b067c10 */ /* 0x000fe2000ff1e0ff */
[----:B------:R-:W-:-:S03]  /*136b0*/  ULDC.64 UR6, c[0x0][0x208] ;  /* 0x0000820000067ab9 */ /* 0x000fc60000000a00 */
[----:B------:R-:W-:-:S05]  /*136c0*/  IADD3.X R7, R10, UR5, RZ, P0, !PT ;  /* 0x000000050a077c10 */ /* 0x000fca00087fe4ff */
[----:B------:R3:W5:Y:S01]  /*136d0*/  LDG.E R6, desc[UR6][R6.64] ;  /* 0x0000000606067981 */ /* 0x000762000c1e1900 */
[----:B------:R-:W-:Y:S05]  /*136e0*/  BRA `(.L_x_2664) ;  /* 0x0000000000147947 */ /* 0x000fea0003800000 */
.L_x_2663:
[----:B------:R-:W-:Y:S05]  /*136f0*/  @!P0 BRA `(.L_x_2664) ;  /* 0x0000000000108947 */ /* 0x000fea0003800000 */
[----:B------:R-:W-:Y:S02]  /*13700*/  ULDC.64 UR4, c[0x0][0x208] ;  /* 0x0000820000047ab9 */ /* 0x000fe40000000a00 */
[----:B------:R-:W3:Y:S04]  /*13710*/  LDG.E R6, desc[UR4][R4.64] ;  /* 0x0000000404067981 */ /* 0x000ee8000c1e1900 */
[----:B------:R-:W3:Y:S02]  /*13720*/  LDG.E R4, desc[UR4][R4.64+0x4] ;  /* 0x0000040404047981 */ /* 0x000ee4000c1e1900 */
[----:B---3--:R-:W-:-:S07]  /*13730*/  IMAD.IADD R6, R4, 0x1, -R6 ;  /* 0x0000000104067824 */ /* 0x008fce00078e0a06 */
.L_x_2664:
[----:B-----5:R-:W-:Y:S01]  /*13740*/  IMAD.IADD R6, R6, 0x1, -R0 ;  /* 0x0000000106067824 */ /* 0x020fe200078e0a00 */
[----:B------:R-:W-:Y:S01]  /*13750*/  BSSY B7, `(.L_x_2665) ;  /* 0x0000508000077945 */ /* 0x000fe20003800000 */
[----:B------:R-:W4:Y:S02]  /*13760*/  LDC R0, c[0x0][0x448] ;  /* 0x00011200ff007b82 */ /* 0x000f240000000800 */
[----:B----4-:R-:W-:Y:S01]  /*13770*/  ISETP.NE.AND P0, PT, R0, 0x1, PT ;  /* 0x000000010000780c */ /* 0x010fe20003f05270 */
[----:B------:R-:W-:-:S04]  /*13780*/  IMAD.SHL.U32 R0, R17, 0x80, RZ ;  /* 0x0000008011007824 */ /* 0x000fc800078e00ff */
[----:B------:R-:W-:-:S08]  /*13790*/  VIADD R0, R0, 0x7f ;  /* 0x0000007f00007836 */ /* 0x000fd00000000000 */
[----:B------:R-:W4:Y:S08]  /*137a0*/  @P0 LDC R2, c[0x0][0x44c] ;  /* 0x00011300ff020b82 */ /* 0x000f300000000800 */
[----:B------:R-:W0:Y:S01]  /*137b0*/  @P0 LDC R3, c[0x0][0x450] ;  /* 0x00011400ff030b82 */ /* 0x000e220000000800 */
[----:B----4-:R-:W-:-:S05]  /*137c0*/  @P0 IMAD.HI.U32 R2, R0, R2, RZ ;  /* 0x0000000200020227 */ /* 0x010fca00078e00ff */
[----:B0-----:R-:W-:Y:S01]  /*137d0*/  @P0 SHF.R.U32.HI R0, RZ, R3, R2 ;  /* 0x00000003ff000219 */ /* 0x001fe20000011602 */
[C---:B------:R-:W-:Y:S01]  /*137e0*/  VIADD R2, R6.reuse, 0x4f ;  /* 0x0000004f06027836 */ /* 0x040fe20000000000 */
[----:B------:R-:W-:-:S03]  /*137f0*/  IADD3 R6, R6, 0x50, -R9 ;  /* 0x0000005006067810 */ /* 0x000fc60007ffe809 */
[----:B------:R-:W-:-:S04]  /*13800*/  IMAD.HI R2, R2, 0x66666667, RZ ;  /* 0x6666666702027827 */ /* 0x000fc800078e02ff */
[----:B------:R-:W-:Y:S01]  /*13810*/  IMAD.IADD R0, R6, 0x1, R0 ;  /* 0x0000000106007824 */ /* 0x000fe200078e0200 */
[----:B------:R-:W-:-:S03]  /*13820*/  SHF.R.U32.HI R3, RZ, 0x1f, R2 ;  /* 0x0000001fff037819 */ /* 0x000fc60000011602 */
[----:B------:R-:W-:Y:S01]  /*13830*/  IMAD.HI R0, R0, 0x66666667, RZ ;  /* 0x6666666700007827 */ /* 0x000fe200078e02ff */
[----:B------:R-:W-:-:S04]  /*13840*/  LEA.HI.SX32 R3, R2, R3, 0x1b ;  /* 0x0000000302037211 */ /* 0x000fc800078fdaff */
[----:B------:R-:W-:-:S04]  /*13850*/  SHF.R.U32.HI R2, RZ, 0x1f, R0 ;  /* 0x0000001fff027819 */ /* 0x000fc80000011600 */
[----:B------:R-:W-:-:S04]  /*13860*/  LEA.HI.SX32 R2, R0, R2, 0x1b ;  /* 0x0000000200027211 */ /* 0x000fc800078fdaff */
[----:B------:R-:W-:-:S04]  /*13870*/  VIMNMX R4, R3, R2, PT ;  /* 0x0000000203047248 */ /* 0x000fc80003fe0100 */
[----:B------:R-:W-:Y:S01]  /*13880*/  ISETP.GT.AND P0, PT, R4, RZ, PT ;  /* 0x000000ff0400720c */ /* 0x000fe20003f04270 */
        /* <DEDUP_REMOVED lines=8> */
[----:B------:R-:W-:Y:S01]  /*13910*/  ULDC.64 UR6, c[0x0][0x208] ;  /* 0x0000820000067ab9 */ /* 0x000fe20000000a00 */
[----:B------:R-:W0:Y:S08]  /*13920*/  FLO.U32 R0, UR4 ;  /* 0x0000000400007d00 */ /* 0x000e3000080e0000 */
[----:B------:R-:W4:Y:S01]  /*13930*/  POPC R5, UR4 ;  /* 0x0000000400057d09 */ /* 0x000f220008000000 */
[----:B0-----:R-:W-:-:S02]  /*13940*/  ISETP.EQ.U32.AND P0, PT, R0, R3, PT ;  /* 0x000000030000720c */ /* 0x001fc40003f02070 */
[----:B------:R-:W4:Y:S11]  /*13950*/  LDC.64 R2, c[0x0][0xc60] ;  /* 0x00031800ff027b82 */ /* 0x000f360000000a00 */
[----:B----4-:R-:W4:Y:S01]  /*13960*/  @P0 ATOMG.E.ADD.STRONG.GPU PT, R3, desc[UR6][R2.64], R5 ;  /* 0x00000005020309a8 */ /* 0x010f2200081ee1c6 */
[----:B------:R-:W0:Y:S02]  /*13970*/  S2R R4, SR_LTMASK ;  /* 0x0000000000047919 */ /* 0x000e240000003900 */
[----:B0-----:R-:W-:-:S04]  /*13980*/  LOP3.LUT R4, R4, UR4, RZ, 0xc0, !PT ;  /* 0x0000000404047c12 */ /* 0x001fc8000f8ec0ff */
[----:B---3--:R-:W0:Y:S01]  /*13990*/  POPC R7, R4 ;  /* 0x0000000400077309 */ /* 0x008e220000000000 */
[----:B----4-:R-:W0:Y:S02]  /*139a0*/  SHFL.IDX PT, R0, R3, R0, 0x1f ;  /* 0x00001f0003007589 */ /* 0x010e2400000e0000 */
[----:B0-----:R-:W-:Y:S01]  /*139b0*/  IADD3 R16, R0, UR38, R7 ;  /* 0x0000002600107c10 */ /* 0x001fe2000fffe007 */
[----:B------:R-:W-:Y:S06]  /*139c0*/  BRA `(.L_x_2667) ;  /* 0x0000004c00807947 */ /* 0x000fec0003800000 */
.L_x_2666:
[----:B------:R-:W4:Y:S01]  /*139d0*/  LDL R0, [R1+0x4] ;  /* 0x0000040001007983 */ /* 0x000f220000100800 */
[----:B------:R-:W-:Y:S01]  /*139e0*/  BSSY B6, `(.L_x_2668) ;  /* 0x0000014000067945 */ /* 0x000fe20003800000 */
[----:B----4-:R-:W-:-:S05]  /*139f0*/  VIADD R0, R0, 0x24400 ;  /* 0x0002440000007836 */ /* 0x010fca0000000000 */
        /* <DEDUP_REMOVED lines=10> */
[----:B---3--:R-:W-:-:S02]  /*13aa0*/  IMAD.U32 R7, RZ, RZ, UR9 ;  /* 0x00000009ff077e24 */ /* 0x008fc4000f8e00ff */
[----:B------:R-:W-:Y:S02]  /*13ab0*/  IMAD.U32 R10, RZ, RZ, UR4 ;  /* 0x00000004ff0a7e24 */ /* 0x000fe4000f8e00ff */
[----:B------:R-:W-:Y:S02]  /*13ac0*/  IMAD.U32 R11, RZ, RZ, UR5 ;  /* 0x00000005ff0b7e24 */ /* 0x000fe4000f8e00ff */
[----:B------:R-:W-:Y:S02]  /*13ad0*/  IMAD.MOV.U32 R8, RZ, RZ, 0x70 ;  /* 0x00000070ff087424 */ /* 0x000fe400078e00ff */
[----:B------:R-:W-:Y:S02]  /*13ae0*/  IMAD.MOV.U32 R12, RZ, RZ, 0x1 ;  /* 0x00000001ff0c7424 */ /* 0x000fe400078e00ff */
[----:B------:R-:W-:-:S07]  /*13af0*/  IMAD.MOV.U32 R13, RZ, RZ, RZ ;  /* 0x000000ffff0d7224 */ /* 0x000fce00078e00ff */
[----:B------:R-:W-:-:S07]  /*13b00*/  LEPC R20, `(.L_x_2669) ;  /* 0x000000001014794e */ /* 0x000fce0000000000 */
[----:B012---:R-:W-:Y:S05]  /*13b10*/  CALL.ABS.NOINC R2 ;  /* 0x0000000002007343 */ /* 0x007fea0003c00000 */
.L_x_2669:
[----:B------:R-:W-:Y:S05]  /*13b20*/  BSYNC B6 ;  /* 0x0000000000067941 */ /* 0x000fea0003800000 */
.L_x_2668:
        /* <DEDUP_REMOVED lines=13> */
[----:B---3--:R-:W-:-:S02]  /*13c00*/  IMAD.U32 R7, RZ, RZ, UR9 ;  /* 0x00000009ff077e24 */ /* 0x008fc4000f8e00ff */
[----:B------:R-:W-:Y:S02]  /*13c10*/  IMAD.U32 R10, RZ, RZ, UR4 ;  /* 0x00000004ff0a7e24 */ /* 0x000fe4000f8e00ff */
[----:B------:R-:W-:Y:S02]  /*13c20*/  IMAD.U32 R11, RZ, RZ, UR5 ;  /* 0x00000005ff0b7e24 */ /* 0x000fe4000f8e00ff */
[----:B------:R-:W-:Y:S02]  /*13c30*/  IMAD.MOV.U32 R8, RZ, RZ, 0x70 ;  /* 0x00000070ff087424 */ /* 0x000fe400078e00ff */
[----:B------:R-:W-:Y:S02]  /*13c40*/  IMAD.MOV.U32 R12, RZ, RZ, 0x1 ;  /* 0x00000001ff0c7424 */ /* 0x000fe400078e00ff */
[----:B0-----:R-:W-:-:S07]  /*13c50*/  IMAD.MOV.U32 R13, RZ, RZ, RZ ;  /* 0x000000ffff0d7224 */ /* 0x001fce00078e00ff */
[----:B------:R-:W-:-:S07]  /*13c60*/  LEPC R20, `(.L_x_2672) ;  /* 0x000000001014794e */ /* 0x000fce0000000000 */
[----:B-12-4-:R-:W-:Y:S05]  /*13c70*/  CALL.ABS.NOINC R2 ;  /* 0x0000000002007343 */ /* 0x016fea0003c00000 */
.L_x_2672:
        /* <DEDUP_REMOVED lines=16> */
.L_x_2671:
[----:B------:R-:W-:Y:S05]  /*13d80*/  BSYNC B6 ;  /* 0x0000000000067941 */ /* 0x000fea0003800000 */
.L_x_2670:
[----:B------:R-:W4:Y:S01]  /*13d90*/  LDL.LU R2, [R1] ;  /* 0x0000000001027983 */ /* 0x000f220000300800 */
[----:B------:R-:W-:-:S03]  /*13da0*/  ULDC.64 UR4, c[0x0][0x9f8] ;  /* 0x00027e0000047ab9 */ /* 0x000fc60000000a00 */
[----:B------:R-:W5:Y:S04]  /*13db0*/  LDL.LU R4, [R1+0xc] ;  /* 0x00000c0001047983 */ /* 0x000f680000300800 */
[----:B---3--:R-:W3:Y:S01]  /*13dc0*/  LDL R7, [R1+0x10] ;  /* 0x0000100001077983 */ /* 0x008ee20000100800 */
[----:B------:R-:W-:Y:S01]  /*13dd0*/  ISETP.NE.U32.AND P0, PT, RZ, UR4, PT ;  /* 0x00000004ff007c0c */ /* 0x000fe2000bf05070 */
[----:B------:R-:W-:Y:S02]  /*13de0*/  ULDC.64 UR6, c[0x0][0x208] ;  /* 0x0000820000067ab9 */ /* 0x000fe40000000a00 */
[----:B------:R-:W2:Y:S01]  /*13df0*/  LDL R0, [R1+0x2c] ;  /* 0x00002c0001007983 */ /* 0x000ea20000100800 */
[----:B------:R-:W-:-:S13]  /*13e00*/  ISETP.NE.AND.EX P0, PT, RZ, UR5, PT, P0 ;  /* 0x00000005ff007c0c */ /* 0x000fda000bf05300 */
[----:B----4-:R-:W-:-:S04]  /*13e10*/  @P0 IADD3 R2, P1, R2, UR4, RZ ;  /* 0x0000000402020c10 */ /* 0x010fc8000ff3e0ff */
[----:B-----5:R-:W-:Y:S01]  /*13e20*/  @P0 IADD3.X R3, R4, UR5, RZ, P1, !PT ;  /* 0x0000000504030c10 */ /* 0x020fe20008ffe4ff */
[----:B------:R-:W-:-:S04]  /*13e30*/  ULDC.64 UR4, c[0x0][0xa08] ;  /* 0x0002820000047ab9 */ /* 0x000fc80000000a00 */
[----:B---3--:R0:W3:Y:S02]  /*13e40*/  @P0 LDG.E R7, desc[UR6][R2.64] ;  /* 0x0000000602070981 */ /* 0x0080e4000c1e1900 */
[----:B0-----:R-:W0:Y:S01]  /*13e50*/  LDC.64 R2, c[0x0][0x418] ;  /* 0x00010600ff027b82 */ /* 0x001e220000000a00 */
[----:B--2---:R-:W-:Y:S01]  /*13e60*/  VIADD R4, R0, 0xffffffff ;  /* 0xffffffff00047836 */ /* 0x004fe20000000000 */
[----:B---3--:R-:W-:Y:S01]  /*13e70*/  SHF.R.S32.HI R8, RZ, 0x1f, R7 ;  /* 0x0000001fff087819 */ /* 0x008fe20000011407 */
[----:B------:R2:W-:Y:S04]  /*13e80*/  @P0 STL [R1+0x10], R7 ;  /* 0x0000100701000387 */ /* 0x0005e80000100800 */
[----:B------:R2:W-:Y:S01]  /*13e90*/  STL [R1+0x1c], R8 ;  /* 0x00001c0801007387 */ /* 0x0005e20000100800 */
[----:B0-----:R-:W-:Y:S01]  /*13ea0*/  LOP3.LUT P0, RZ, R2, UR4, RZ, 0xfc, !PT ;  /* 0x0000000402ff7c12 */ /* 0x001fe2000f80fcff */
[----:B------:R-:W-:-:S03]  /*13eb0*/  UMOV UR4, 0xffffffff ;  /* 0xffffffff00047882 */ /* 0x000fc60000000000 */
[----:B------:R-:W-:-:S04]  /*13ec0*/  LOP3.LUT P0, RZ, R3, UR5, RZ, 0xfc, P0 ;  /* 0x0000000503ff7c12 */ /* 0x000fc8000800fcff */
[----:B------:R-:W-:Y:S01]  /*13ed0*/  SEL R0, R7, RZ, !P0 ;  /* 0x000000ff07007207 */ /* 0x000fe20004000000 */
[----:B--2---:R-:W-:Y:S08]  /*13ee0*/  BRA.DIV UR4, `(.L_x_2673) ;  /* 0x0000005e040c7947 */ /* 0x004ff0000b800000 */
[----:B------:R-:W0:Y:S02]  /*13ef0*/  S2R R5, SR_TID.X ;  /* 0x0000000000057919 */ /* 0x000e240000002100 */
[----:B0-----:R-:W-:-:S04]  /*13f00*/  SHF.R.U32.HI R5, RZ, 0x5, R5 ;  /* 0x00000005ff057819 */ /* 0x001fc80000011605 */
[----:B------:R-:W-:-:S05]  /*13f10*/  LOP3.LUT R5, R5, 0x3, RZ, 0xc0, !PT ;  /* 0x0000000305057812 */ /* 0x000fca00078ec0ff */
[----:B------:R0:W2:Y:S02]  /*13f20*/  SHFL.IDX PT, R14, R5, RZ, 0x1f ;  /* 0x00001fff050e7589 */ /* 0x0000a400000e0000 */
.L_x_2790:
[----:B------:R-:W-:Y:S01]  /*13f30*/  PLOP3.LUT P1, PT, PT, PT, PT, 0x8, 0x0 ;  /* 0x000000000000781c */ /* 0x000fe20003f2e170 */
[----:B------:R3:W-:Y:S01]  /*13f40*/  STL [R1], R0 ;  /* 0x0000000001007387 */ /* 0x0007e20000100800 */
[----:B--2---:R-:W-:-:S03]  /*13f50*/  ISETP.NE.AND P0, PT, R14, RZ, PT ;  /* 0x000000ff0e00720c */ /* 0x004fc60003f05270 */
[----:B------:R2:W-:Y:S01]  /*13f60*/  STL [R1+0xc], R4 ;  /* 0x00000c0401007387 */ /* 0x0005e20000100800 */
[----:B---3--:R-:W-:-:S05]  /*13f70*/  P2R R0, PR, RZ, 0x2 ;  /* 0x00000002ff007803 */ /* 0x008fca0000000000 */
[----:B------:R2:W-:Y:S04]  /*13f80*/  STL [R1+0x20], R0 ;  /* 0x0000200001007387 */ /* 0x0005e80000100800 */
[----:B------:R-:W-:Y:S05]  /*13f90*/  @P0 BRA `(.L_x_2674) ;  /* 0x00000004005c0947 */ /* 0x000fea0003800000 */
[----:B------:R-:W-:-:S03]  /*13fa0*/  UMOV UR4, 0xffffffff ;  /* 0xffffffff00047882 */ /* 0x000fc60000000000 */
[----:B------:R-:W-:Y:S05]  /*13fb0*/  BRA.DIV UR4, `(.L_x_2675) ;  /* 0x0000005e040c7947 */ /* 0x000fea000b800000 */
[----:B------:R-:W-:-:S13]  /*13fc0*/  ELECT P6, URZ, PT ;  /* 0x00000000003f782f */ /* 0x000fda00038c0000 */
.L_x_2793:
[----:B------:R-:W-:Y:S05]  /*13fd0*/  @!P6 BRA `(.L_x_2674) ;  /* 0x00000004004ce947 */ /* 0x000fea0003800000 */
[----:B------:R-:W-:-:S04]  /*13fe0*/  ISETP.NE.U32.AND P0, PT, R2, RZ, PT ;  /* 0x000000ff0200720c */ /* 0x000fc80003f05070 */
[----:B------:R-:W-:-:S13]  /*13ff0*/  ISETP.NE.AND.EX P0, PT, R3, RZ, PT, P0 ;  /* 0x000000ff0300720c */ /* 0x000fda0003f05300 */
[----:B------:R-:W-:Y:S05]  /*14000*/  @!P0 BRA `(.L_x_2676) ;  /* 0x0000000000588947 */ /* 0x000fea0003800000 */
[----:B------:R-:W3:Y:S01]  /*14010*/  LDC R6, c[0x0][0x43c] ;  /* 0x00010f00ff067b82 */ /* 0x000ee20000000800 */
[----:B-1----:R-:W-:Y:S01]  /*14020*/  IMAD.MOV.U32 R9, RZ, RZ, R4 ;  /* 0x000000ffff097224 */ /* 0x002fe200078e0004 */
[----:B------:R-:W-:Y:S01]  /*14030*/  ULDC.64 UR4, c[0x0][0x428] ;  /* 0x00010a0000047ab9 */ /* 0x000fe20000000a00 */
[----:B------:R-:W-:Y:S02]  /*14040*/  ULDC.64 UR6, c[0x0][0x208] ;  /* 0x0000820000067ab9 */ /* 0x000fe40000000a00 */
[----:B--2---:R-:W-:Y:S01]  /*14050*/  IMAD.MOV.U32 R0, RZ, RZ, R9 ;  /* 0x000000ffff007224 */ /* 0x004fe200078e0009 */
[----:B---3--:R-:W-:-:S13]  /*14060*/  ISETP.NE.AND P0, PT, R6, 0x1, PT ;  /* 0x000000010600780c */ /* 0x008fda0003f05270 */
[----:B0-----:R-:W0:Y:S02]  /*14070*/  @P0 LDC.64 R4, c[0x0][0x440] ;  /* 0x00011000ff040b82 */ /* 0x001e240000000a00 */
[----:B0-----:R-:W-:-:S05]  /*14080*/  @P0 IMAD.HI.U32 R4, R9, R4, RZ ;  /* 0x0000000409040227 */ /* 0x001fca00078e00ff */
        /* <DEDUP_REMOVED lines=12> */
[----:B------:R-:W2:Y:S04]  /*14150*/  LDG.E R0, desc[UR6][R2.64] ;  /* 0x0000000602007981 */ /* 0x000ea8000c1e1900 */
[----:B--2---:R3:W-:Y:S02]  /*14160*/  STL [R1], R0 ;  /* 0x0000000001007387 */ /* 0x0047e40000100800 */
.L_x_2676:
[----:B------:R-:W4:Y:S04]  /*14170*/  LDL R7, [R1+0x4] ;  /* 0x0000040001077983 */ /* 0x000f280000100800 */
[----:B--23--:R-:W4:Y:S04]  /*14180*/  LDL R0, [R1+0x8] ;  /* 0x0000080001007983 */ /* 0x00cf280000100800 */
[----:B------:R-:W2:Y:S01]  /*14190*/  LDL R2, [R1+0x14] ;  /* 0x0000140001027983 */ /* 0x000ea20000100800 */
[----:B----4-:R-:W-:Y:S01]  /*141a0*/  IMAD R0, R0, 0x8, R7 ;  /* 0x0000000800007824 */ /* 0x010fe200078e0207 */
[----:B--2---:R-:W-:-:S04]  /*141b0*/  SHF.L.U32 R2, R2, 0x1f, RZ ;  /* 0x0000001f02027819 */ /* 0x004fc800000006ff */
[----:B------:R-:W2:Y:S02]  /*141c0*/  SYNCS.PHASECHK.TRANS64.TRYWAIT P0, [R0+URZ+0x38840], R2 ;  /* 0x03884002000075a7 */ /* 0x000ea4000800017f */
[----:B--2---:R-:W-:Y:S05]  /*141d0*/  @!P0 BRA `(.L_x_2677) ;  /* 0x0000005800a48947 */ /* 0x004fea0003800000 */
.L_x_2794:
        /* <DEDUP_REMOVED lines=11> */
.L_x_2678:
[----:B------:R-:W3:Y:S04]  /*14290*/  LDL R6, [R1+0x4] ;  /* 0x0000040001067983 */ /* 0x000ee80000100800 */
[----:B0-----:R-:W3:Y:S04]  /*142a0*/  LDL R5, [R1+0x8] ;  /* 0x0000080001057983 */ /* 0x001ee80000100800 */
[----:B------:R-:W4:Y:S04]  /*142b0*/  LDL R4, [R1+0xc] ;  /* 0x00000c0001047983 */ /* 0x000f280000100800 */
[----:B------:R-:W5:Y:S04]  /*142c0*/  LDL R3, [R1+0x18] ;  /* 0x0000180001037983 */ /* 0x000f680000100800 */
[----:B--2---:R-:W2:Y:S01]  /*142d0*/  LDL R2, [R1] ;  /* 0x0000000001027983 */ /* 0x004ea20000100800 */
        /* <DEDUP_REMOVED lines=9> */
[----:B---3--:R-:W-:Y:S01]  /*14370*/  IMAD R0, R5, 0xa000, R6 ;  /* 0x0000a00005007824 */ /* 0x008fe200078e0206 */
[----:B----4-:R-:W-:-:S04]  /*14380*/  R2UR UR11, R4 ;  /* 0x00000000040b72ca */ /* 0x010fc800000e0000 */
[----:B------:R-:W-:Y:S02]  /*14390*/  R2UR UR14, R0 ;  /* 0x00000000000e72ca */ /* 0x000fe400000e0000 */
[----:B-----5:R-:W-:Y:S02]  /*143a0*/  R2UR UR5, R3 ;  /* 0x00000000030572ca */ /* 0x020fe400000e0000 */
[----:B------:R-:W-:Y:S02]  /*143b0*/  P2R R0, PR, RZ, 0x1 ;  /* 0x00000001ff007803 */ /* 0x000fe40000000000 */
[----:B--2---:R-:W-:-:S03]  /*143c0*/  R2UR UR13, R2 ;  /* 0x00000000020d72ca */ /* 0x004fc600000e0000 */
        /* <DEDUP_REMOVED lines=9> */
[----:B0-----:R-:W-:Y:S01]  /*14460*/  UMOV UR8, UR15 ;  /* 0x0000000f00087c82 */ /* 0x001fe20008000000 */
[----:B------:R-:W-:Y:S02]  /*14470*/  UMOV UR10, UR16 ;  /* 0x00000010000a7c82 */ /* 0x000fe40008000000 */
        /* <DEDUP_REMOVED lines=8> */
[----:B---3--:R-:W-:Y:S01]  /*14500*/  NOP ;  /* 0x0000000000007918 */ /* 0x008fe20000000000 */
.L_x_2674:
[----:B------:R-:W3:Y:S04]  /*14510*/  LDL R2, [R1+0x4] ;  /* 0x0000040001027983 */ /* 0x000ee80000100800 */
[----:B------:R-:W4:Y:S04]  /*14520*/  LDL.LU R3, [R1+0x30] ;  /* 0x0000300001037983 */ /* 0x000f280000300800 */
[----:B0-----:R-:W5:Y:S04]  /*14530*/  LDL.LU R5, [R1+0x28] ;  /* 0x0000280001057983 */ /* 0x001f680000300800 */
        /* <DEDUP_REMOVED lines=8> */
[----:B---3--:R-:W-:Y:S01]  /*145c0*/  VIADD R2, R2, 0x14400 ;  /* 0x0001440002027836 */ /* 0x008fe20000000000 */
[----:B----4-:R-:W-:-:S04]  /*145d0*/  SHF.R.S32.HI R0, RZ, 0x1f, R3 ;  /* 0x0000001fff007819 */ /* 0x010fc80000011403 */
        /* <DEDUP_REMOVED lines=14> */
[----:B--2---:R-:W-:Y:S01]  /*146c0*/  MOV R2, 0x0 ;  /* 0x0000000000027802 */ /* 0x004fe20000000f00 */
        /* <DEDUP_REMOVED lines=15> */
.L_x_2680:
[----:B------:R-:W-:Y:S05]  /*147c0*/  BSYNC B6 ;  /* 0x0000000000067941 */ /* 0x000fea0003800000 */
.L_x_2679:
[----:B--2---:R-:W2:Y:S01]  /*147d0*/  LDL.LU R5, [R1+0x30] ;  /* 0x0000300001057983 */ /* 0x004ea20000300800 */
[----:B------:R-:W-:Y:S01]  /*147e0*/  ULDC.64 UR4, c[0x0][0x2d8] ;  /* 0x0000b60000047ab9 */ /* 0x000fe20000000a00 */
[----:B------:R-:W0:Y:S01]  /*147f0*/  LDC R7, c[0x0][0x448] ;  /* 0x00011200ff077b82 */ /* 0x000e220000000800 */
[----:B------:R-:W-:Y:S01]  /*14800*/  ULDC.64 UR6, c[0x0][0x280] ;  /* 0x0000a00000067ab9 */ /* 0x000fe20000000a00 */
[----:B------:R-:W2:Y:S04]  /*14810*/  LDL.LU.64 R2, [R1+0x40] ;  /* 0x0000400001027983 */ /* 0x000ea80000300a00 */
[----:B------:R-:W3:Y:S04]  /*14820*/  LDL.LU R0, [R1+0x38] ;  /* 0x0000380001007983 */ /* 0x000ee80000300800 */
[----:B------:R-:W4:Y:S04]  /*14830*/  LDL.LU R6, [R1+0x4c] ;  /* 0x00004c0001067983 */ /* 0x000f280000300800 */
[----:B------:R-:W4:Y:S01]  /*14840*/  LDL.LU R4, [R1+0x28] ;  /* 0x0000280001047983 */ /* 0x000f220000300800 */
[----:B------:R-:W1:Y:S01]  /*14850*/  S2R R8, SR_TID.X ;  /* 0x0000000000087919 */ /* 0x000e620000002100 */
[----:B------:R-:W1:Y:S01]  /*14860*/  S2R R10, SR_TID.X ;  /* 0x00000000000a7919 */ /* 0x000e620000002100 */
[----:B0-----:R-:W-:Y:S01]  /*14870*/  ISETP.NE.AND P0, PT, R7, 0x1, PT ;  /* 0x000000010700780c */ /* 0x001fe20003f05270 */
[----:B-1----:R-:W-:-:S02]  /*14880*/  IMAD.SHL.U32 R8, R8, 0x8, RZ ;  /* 0x0000000808087824 */ /* 0x002fc400078e00ff */
[----:B------:R-:W-:-:S03]  /*14890*/  IMAD.SHL.U32 R9, R10, 0x8, RZ ;  /* 0x000000080a097824 */ /* 0x000fc600078e00ff */
[----:B------:R-:W-:-:S04]  /*148a0*/  LOP3.LUT R8, R8, 0x38, RZ, 0xc0, !PT ;  /* 0x0000003808087812 */ /* 0x000fc800078ec0ff */
[C---:B------:R-:W-:Y:S02]  /*148b0*/  LOP3.LUT R12, R8.reuse, 0x40, RZ, 0xfc, !PT ;  /* 0x00000040080c7812 */ /* 0x040fe400078efcff */
[C---:B------:R-:W-:Y:S02]  /*148c0*/  LOP3.LUT R11, R8.reuse, 0x80, RZ, 0xfc, !PT ;  /* 0x00000080080b7812 */ /* 0x040fe400078efcff */
[----:B------:R-:W-:Y:S02]  /*148d0*/  LOP3.LUT R8, R8, 0xc0, RZ, 0xfc, !PT ;  /* 0x000000c008087812 */ /* 0x000fe400078efcff */
[----:B------:R-:W-:Y:S01]  /*148e0*/  LOP3.LUT R9, R9, 0x38, RZ, 0xc0, !PT ;  /* 0x0000003809097812 */ /* 0x000fe200078ec0ff */
[----:B--2---:R-:W-:Y:S02]  /*148f0*/  IMAD.MOV.U32 R3, RZ, RZ, R5 ;  /* 0x000000ffff037224 */ /* 0x004fe400078e0005 */
[----:B------:R-:W0:Y:S01]  /*14900*/  S2R R5, SR_TID.X ;  /* 0x0000000000057919 */ /* 0x000e220000002100 */
[----:B---3--:R-:W-:-:S02]  /*14910*/  IMAD R0, R0, UR4, RZ ;  /* 0x0000000400007c24 */ /* 0x008fc4000f8e02ff */
[----:B------:R-:W-:-:S04]  /*14920*/  IMAD.WIDE.U32 R2, R18, UR4, R2 ;  /* 0x0000000412027c25 */ /* 0x000fc8000f8e0002 */
[----:B------:R-:W-:Y:S01]  /*14930*/  IMAD R0, R18, UR5, R0 ;  /* 0x0000000512007c24 */ /* 0x000fe2000f8e0200 */
[----:B------:R-:W-:-:S03]  /*14940*/  ULDC.64 UR4, c[0x0][0x2e0] ;  /* 0x0000b80000047ab9 */ /* 0x000fc60000000a00 */
[----:B------:R-:W-:Y:S02]  /*14950*/  IMAD.IADD R3, R3, 0x1, R0 ;  /* 0x0000000103037824 */ /* 0x000fe400078e0200 */
[----:B----4-:R-:W-:Y:S02]  /*14960*/  IMAD R0, R6, UR4, RZ ;  /* 0x0000000406007c24 */ /* 0x010fe4000f8e02ff */
[C---:B------:R-:W-:Y:S01]  /*14970*/  IMAD.WIDE.U32 R2, R4.reuse, UR4, R2 ;  /* 0x0000000404027c25 */ /* 0x040fe2000f8e0002 */
[----:B------:R-:W1:Y:S03]  /*14980*/  @P0 LDC R6, c[0x0][0x450] ;  /* 0x00011400ff060b82 */ /* 0x000e660000000800 */
[----:B------:R-:W-:Y:S01]  /*14990*/  IMAD R0, R4, UR5, R0 ;  /* 0x0000000504007c24 */ /* 0x000fe2000f8e0200 */
[----:B------:R-:W-:Y:S01]  /*149a0*/  ULDC.64 UR4, c[0x0][0x2d0] ;  /* 0x0000b40000047ab9 */ /* 0x000fe20000000a00 */
[----:B------:R-:W2:Y:S02]  /*149b0*/  S2R R4, SR_TID.X ;  /* 0x0000000000047919 */ /* 0x000ea40000002100 */
[----:B------:R-:W-:Y:S01]  /*149c0*/  IMAD.IADD R3, R3, 0x1, R0 ;  /* 0x0000000103037824 */ /* 0x000fe200078e0200 */
[----:B0-----:R-:W-:-:S04]  /*149d0*/  LOP3.LUT R5, R5, 0x7f, RZ, 0xc0, !PT ;  /* 0x0000007f05057812 */ /* 0x001fc800078ec0ff */
[----:B------:R-:W-:Y:S01]  /*149e0*/  SHF.R.U32.HI R5, RZ, 0x3, R5 ;  /* 0x00000003ff057819 */ /* 0x000fe20000011605 */
[----:B--2---:R-:W-:-:S05]  /*149f0*/  IMAD.SHL.U32 R4, R4, 0x10, RZ ;  /* 0x0000001004047824 */ /* 0x004fca00078e00ff */
[----:B------:R-:W-:Y:S02]  /*14a00*/  LOP3.LUT R4, R5, 0x70, R4, 0xf8, !PT ;  /* 0x0000007005047812 */ /* 0x000fe400078ef804 */
[----:B------:R-:W0:Y:S03]  /*14a10*/  @P0 LDC R5, c[0x0][0x44c] ;  /* 0x00011300ff050b82 */ /* 0x000e260000000800 */
[----:B------:R-:W-:-:S04]  /*14a20*/  IMAD R0, R17, 0x80, R4 ;  /* 0x0000008011007824 */ /* 0x000fc800078e0204 */
        /* <DEDUP_REMOVED lines=11> */
[----:B------:R-:W-:-:S05]  /*14ae0*/  SHF.R.S32.HI R4, RZ, 0x1f, R0 ;  /* 0x0000001fff047819 */ /* 0x000fca0000011400 */
[----:B------:R-:W-:Y:S02]  /*14af0*/  IMAD R6, R4, UR4, RZ ;  /* 0x0000000404067c24 */ /* 0x000fe4000f8e02ff */
[----:B------:R-:W-:Y:S01]  /*14b00*/  IMAD.WIDE.U32 R4, R0, UR4, R2 ;  /* 0x0000000400047c25 */ /* 0x000fe2000f8e0002 */
[----:B------:R-:W-:Y:S02]  /*14b10*/  ULDC UR4, c[0x0][0x2b8] ;  /* 0x0000ae0000047ab9 */ /* 0x000fe40000000800 */
[----:B------:R-:W-:Y:S01]  /*14b20*/  ISETP.GE.AND P3, PT, R8, UR4, PT ;  /* 0x0000000408007c0c */ /* 0x000fe2000bf66270 */
[----:B------:R-:W-:Y:S01]  /*14b30*/  IMAD R0, R0, UR5, R6 ;  /* 0x0000000500007c24 */ /* 0x000fe2000f8e0206 */
[----:B------:R0:W5:Y:S01]  /*14b40*/  LDL R8, [R1+0x24] ;  /* 0x0000240001087983 */ /* 0x0001620000100800 */
[----:B------:R-:W-:Y:S02]  /*14b50*/  LEA R3, P4, R4, UR6, 0x1 ;  /* 0x0000000604037c11 */ /* 0x000fe4000f8808ff */
[----:B------:R-:W-:Y:S01]  /*14b60*/  IMAD.IADD R0, R5, 0x1, R0 ;  /* 0x0000000105007824 */ /* 0x000fe200078e0200 */
[----:B------:R-:W-:-:S02]  /*14b70*/  ISETP.GE.AND P0, PT, R9, UR4, PT ;  /* 0x0000000409007c0c */ /* 0x000fc4000bf06270 */
[----:B------:R-:W-:Y:S02]  /*14b80*/  ISETP.GE.AND P1, PT, R12, UR4, PT ;  /* 0x000000040c007c0c */ /* 0x000fe4000bf26270 */
[----:B------:R-:W-:Y:S01]  /*14b90*/  ISETP.GE.AND P2, PT, R11, UR4, PT ;  /* 0x000000040b007c0c */ /* 0x000fe2000bf46270 */
[----:B------:R-:W-:Y:S01]  /*14ba0*/  UMOV UR4, 0xffffffff ;  /* 0xffffffff00047882 */ /* 0x000fe20000000000 */
[----:B------:R-:W-:Y:S02]  /*14bb0*/  LOP3.LUT R10, R10, 0x7f, RZ, 0xc0, !PT ;  /* 0x0000007f0a0a7812 */ /* 0x000fe400078ec0ff */
[----:B------:R-:W-:Y:S02]  /*14bc0*/  LEA.HI.X R0, R4, UR7, R0, 0x1, P4 ;  /* 0x0000000704007c11 */ /* 0x000fe4000a0f0c00 */
[----:B------:R-:W-:Y:S01]  /*14bd0*/  SHF.R.U32.HI R10, RZ, 0x3, R10 ;  /* 0x00000003ff0a7819 */ /* 0x000fe2000001160a */
[----:B0-----:R-:W-:Y:S06]  /*14be0*/  BRA.DIV UR4, `(.L_x_2681) ;  /* 0x0000005204347947 */ /* 0x001fec000b800000 */
[----:B------:R-:W2:Y:S01]  /*14bf0*/  LDL.LU R4, [R1+0x34] ;  /* 0x0000340001047983 */ /* 0x000ea20000300800 */
[----:B------:R-:W-:Y:S01]  /*14c00*/  IMAD R17, R17, 0x80, R10 ;  /* 0x0000008011117824 */ /* 0x000fe200078e020a */
[----:B------:R-:W-:Y:S02]  /*14c10*/  ULDC.64 UR4, c[0x0][0x208] ;  /* 0x0000820000047ab9 */ /* 0x000fe40000000a00 */
[----:B------:R-:W0:Y:S04]  /*14c20*/  SHFL.IDX PT, R5, R3, RZ, 0x181f ;  /* 0x00181fff03057589 */ /* 0x000e2800000e0000 */
[----:B------:R-:W-:Y:S01]  /*14c30*/  SHFL.IDX PT, R6, R0, 0x6, 0x181f ;  /* 0x00d81f0000067f89 */ /* 0x000fe200000e0000 */
[----:B--2---:R-:W-:-:S03]  /*14c40*/  IMAD R2, R4, R7, RZ ;  /* 0x0000000704027224 */ /* 0x004fc600078e02ff */
[----:B------:R-:W1:Y:S02]  /*14c50*/  SHFL.IDX PT, R4, R0, RZ, 0x181f ;  /* 0x00181fff00047589 */ /* 0x000e6400000e0000 */
        /* <DEDUP_REMOVED lines=75> */
[----:B0-----:R-:W0:Y:S01]  /*15110*/  SHFL.IDX PT, R5, R3, 0x6, 0x181f ;  /* 0x00d81f0003057f89 */ /* 0x001e2200000e0000 */
[----:B------:R-:W-:-:S03]  /*15120*/  VIADD R4, R17, 0x60 ;  /* 0x0000006011047836 */ /* 0x000fc60000000000 */
[----:B------:R-:W1:Y:S02]  /*15130*/  SHFL.IDX PT, R3, R3, 0x7, 0x181f ;  /* 0x00f81f0003037f89 */ /* 0x000e6400000e0000 */
[----:B------:R-:W-:-:S13]  /*15140*/  ISETP.GE.AND P5, PT, R4, R2, PT ;  /* 0x000000020400720c */ /* 0x000fda0003fa6270 */
[----:B0-----:R-:W-:-:S05]  /*15150*/  @!P5 LEA R5, P4, R9, R5, 0x1 ;  /* 0x000000050905d211 */ /* 0x001fca00078808ff */
[----:B------:R-:W-:Y:S02]  /*15160*/  @!P5 IMAD.X R4, RZ, RZ, R6, P4 ;  /* 0x000000ffff04d224 */ /* 0x000fe400020e0606 */
[----:B------:R0:W2:Y:S03]  /*15170*/  SHFL.IDX PT, R6, R0, 0x7, 0x181f ;  /* 0x00f81f0000067f89 */ /* 0x0000a600000e0000 */
[----:B------:R-:W-:-:S04]  /*15180*/  @!P5 LOP3.LUT R5, R5, R4, RZ, 0x3c, !PT ;  /* 0x000000040505d212 */ /* 0x000fc800078e3cff */
[----:B------:R-:W-:-:S04]  /*15190*/  @!P5 LOP3.LUT R4, R5, R4, RZ, 0x3c, !PT ;  /* 0x000000040504d212 */ /* 0x000fc800078e3cff */
[----:B------:R-:W-:-:S05]  /*151a0*/  @!P5 LOP3.LUT R5, R5, R4, RZ, 0x3c, !PT ;  /* 0x000000040505d212 */ /* 0x000fca00078e3cff */
[----:B------:R0:W-:Y:S04]  /*151b0*/  @!P5 LDGSTS.E.BYPASS.LTC128B.128 [R8+0x17400], desc[UR4][R4.64], !P0 ;  /* 0x174000000408dfae */ /* 0x0001e8000c101d44 */
[----:B------:R0:W-:Y:S04]  /*151c0*/  @!P5 LDGSTS.E.BYPASS.LTC128B.128 [R8+0x1b400], desc[UR4][R4.64+0x80], !P1 ;  /* 0x1b4000800408dfae */ /* 0x0001e8000c901d44 */
[----:B------:R0:W-:Y:S04]  /*151d0*/  @!P5 LDGSTS.E.BYPASS.LTC128B.128 [R8+0x1f400], desc[UR4][R4.64+0x100], !P2 ;  /* 0x1f4001000408dfae */ /* 0x0001e8000d101d44 */
[----:B-12---:R0:W-:Y:S02]  /*151e0*/  @!P5 LDGSTS.E.BYPASS.LTC128B.128 [R8+0x23400], desc[UR4][R4.64+0x180], !P3 ;  /* 0x234001800408dfae */ /* 0x0061e4000d901d44 */
.L_x_2811:
[----:B------:R-:W-:Y:S01]  /*151f0*/  VIADD R17, R17, 0x70 ;  /* 0x0000007011117836 */ /* 0x000fe20000000000 */
[----:B------:R-:W-:Y:S04]  /*15200*/  BSSY B0, `(.L_x_2682) ;  /* 0x000000d000007945 */ /* 0x000fe80003800000 */
[----:B------:R-:W-:-:S13]  /*15210*/  ISETP.GE.AND P4, PT, R17, R2, PT ;  /* 0x000000021100720c */ /* 0x000fda0003f86270 */
[----:B------:R-:W-:Y:S05]  /*15220*/  @P4 BRA `(.L_x_2683) ;  /* 0x0000000000284947 */ /* 0x000fea0003800000 */
[----:B------:R-:W-:Y:S01]  /*15230*/  LEA R2, P4, R9, R3, 0x1 ;  /* 0x0000000309027211 */ /* 0x000fe200078808ff */
        /* <DEDUP_REMOVED lines=9> */
.L_x_2683:
[----:B------:R-:W-:Y:S05]  /*152d0*/  BSYNC B0 ;  /* 0x0000000000007941 */ /* 0x000fea0003800000 */
.L_x_2682:
[----:B01----:R-:W2:Y:S01]  /*152e0*/  LDL R8, [R1+0x4] ;  /* 0x0000040001087983 */ /* 0x003ea20000100800 */
[----:B------:R-:W-:Y:S01]  /*152f0*/  PLOP3.LUT P0, PT, PT, PT, PT, 0x80, 0x0 ;  /* 0x000000000000781c */ /* 0x000fe20003f0f070 */
[----:B------:R-:W-:Y:S01]  /*15300*/  NOP ;  /* 0x0000000000007918 */ /* 0x000fe20000000000 */
[----:B--2---:R-:W-:-:S11]  /*15310*/  VIADD R6, R8, 0x38800 ;  /* 0x0003880008067836 */ /* 0x004fd60000000000 */
.L_x_2684:
        /* <DEDUP_REMOVED lines=19> */
.L_x_2812:
[----:B------:R-:W-:Y:S05]  /*15450*/  BSYNC B0 ;  /* 0x0000000000007941 */ /* 0x000fea0003800000 */
.L_x_2685:
[----:B0-----:R-:W2:Y:S01]  /*15460*/  LDL R2, [R1+0x2c] ;  /* 0x00002c0001027983 */ /* 0x001ea20000100800 */
[----:B------:R-:W-:Y:S01]  /*15470*/  BSSY B0, `(.L_x_2687) ;  /* 0x00002b7000007945 */ /* 0x000fe20003800000 */
[----:B--2---:R-:W-:-:S13]  /*15480*/  ISETP.GE.AND P0, PT, R2, 0x2, PT ;  /* 0x000000020200780c */ /* 0x004fda0003f06270 */
[----:B------:R-:W-:Y:S05]  /*15490*/  @!P0 BRA `(.L_x_2688) ;  /* 0x0000002800d08947 */ /* 0x000fea0003800000 */
[C---:B------:R-:W-:Y:S01]  /*154a0*/  LOP3.LUT R0, R2.reuse, 0x1, RZ, 0xc0, !PT ;  /* 0x0000000102007812 */ /* 0x040fe200078ec0ff */
[----:B------:R-:W-:Y:S01]  /*154b0*/  VIADD R4, R2, 0xfffffffe ;  /* 0xfffffffe02047836 */ /* 0x000fe20000000000 */
[----:B------:R-:W-:Y:S02]  /*154c0*/  BSSY B2, `(.L_x_2689) ;  /* 0x00000ed000027945 */ /* 0x000fe40003800000 */
[----:B------:R-:W-:Y:S01]  /*154d0*/  ISETP.NE.U32.AND P0, PT, R0, 0x1, PT ;  /* 0x000000010000780c */ /* 0x000fe20003f05070 */
[----:B------:R-:W-:-:S12]  /*154e0*/  IMAD.MOV.U32 R0, RZ, RZ, R4 ;  /* 0x000000ffff007224 */ /* 0x000fd800078e0004 */
[----:B------:R-:W-:Y:S05]  /*154f0*/  @!P0 BRA `(.L_x_2690) ;  /* 0x0000000c00a48947 */ /* 0x000fea0003800000 */
        /* <DEDUP_REMOVED lines=11> */
[----:B------:R0:W5:Y:S01]  /*155b0*/  LDL R5, [R1] ;  /* 0x0000000001057983 */ /* 0x0001620000100800 */
[----:B------:R-:W-:Y:S02]  /*155c0*/  ULDC.64 UR4, c[0x0][0x418] ;  /* 0x0001060000047ab9 */ /* 0x000fe40000000a00 */
[----:B------:R-:W-:-:S04]  /*155d0*/  ISETP.NE.U32.AND P0, PT, RZ, UR4, PT ;  /* 0x00000004ff007c0c */ /* 0x000fc8000bf05070 */
[----:B------:R-:W-:Y:S01]  /*155e0*/  ISETP.NE.AND.EX P0, PT, RZ, UR5, PT, P0 ;  /* 0x00000005ff007c0c */ /* 0x000fe2000bf05300 */
[----:B------:R-:W-:-:S12]  /*155f0*/  IMAD.MOV.U32 R8, RZ, RZ, R4 ;  /* 0x000000ffff087224 */ /* 0x000fd800078e0004 */
[----:B0-----:R-:W-:Y:S05]  /*15600*/  @!P0 BRA `(.L_x_2693) ;  /* 0x0000000000548947 */ /* 0x001fea0003800000 */
[----:B------:R-:W2:Y:S01]  /*15610*/  LDL R10, [R1+0x1c] ;  /* 0x00001c00010a7983 */ /* 0x000ea20000100800 */
[----:B-----5:R-:W0:Y:S03]  /*15620*/  LDC R5, c[0x0][0x43c] ;  /* 0x00010f00ff057b82 */ /* 0x020e260000000800 */
[----:B------:R-:W3:Y:S01]  /*15630*/  LDL R7, [R1+0x10] ;  /* 0x0000100001077983 */ /* 0x000ee20000100800 */
[----:B------:R-:W-:Y:S01]  /*15640*/  IMAD.MOV.U32 R0, RZ, RZ, R4 ;  /* 0x000000ffff007224 */ /* 0x000fe200078e0004 */
[----:B------:R-:W-:Y:S01]  /*15650*/  ULDC.64 UR6, c[0x0][0x428] ;  /* 0x00010a0000067ab9 */ /* 0x000fe20000000a00 */
[----:B------:R-:W-:Y:S01]  /*15660*/  ULDC.64 UR8, c[0x0][0x208] ;  /* 0x0000820000087ab9 */ /* 0x000fe20000000a00 */
[----:B0-----:R-:W-:-:S13]  /*15670*/  ISETP.NE.AND P0, PT, R5, 0x1, PT ;  /* 0x000000010500780c */ /* 0x001fda0003f05270 */
[----:B------:R-:W0:Y:S02]  /*15680*/  @P0 LDC.64 R2, c[0x0][0x440] ;  /* 0x00011000ff020b82 */ /* 0x000e240000000a00 */
[----:B0-----:R-:W-:-:S05]  /*15690*/  @P0 IMAD.HI.U32 R2, R4, R2, RZ ;  /* 0x0000000204020227 */ /* 0x001fca00078e00ff */
[----:B------:R-:W-:-:S04]  /*156a0*/  @P0 SHF.R.U32.HI R0, RZ, R3, R2 ;  /* 0x00000003ff000219 */ /* 0x000fc80000011602 */
[--C-:B------:R-:W-:Y:S01]  /*156b0*/  SHF.R.S32.HI R3, RZ, 0x1f, R0.reuse ;  /* 0x0000001fff037819 */ /* 0x100fe20000011400 */
[----:B------:R-:W-:-:S04]  /*156c0*/  IMAD.MOV R8, RZ, RZ, -R0 ;  /* 0x000000ffff087224 */ /* 0x000fc800078e0a00 */
[----:B------:R-:W-:Y:S02]  /*156d0*/  IMAD R8, R5, R8, R4 ;  /* 0x0000000805087224 */ /* 0x000fe400078e0204 */
[----:B--2---:R-:W-:-:S04]  /*156e0*/  IMAD R2, R10, UR6, RZ ;  /* 0x000000060a027c24 */ /* 0x004fc8000f8e02ff */
[----:B---3--:R-:W-:Y:S02]  /*156f0*/  IMAD R5, R7, UR7, R2 ;  /* 0x0000000707057c24 */ /* 0x008fe4000f8e0202 */
[----:B------:R-:W-:-:S04]  /*15700*/  IMAD.MOV.U32 R2, RZ, RZ, R0 ;  /* 0x000000ffff027224 */ /* 0x000fc800078e0000 */
[----:B------:R-:W-:-:S04]  /*15710*/  IMAD.WIDE.U32 R2, R7, UR6, R2 ;  /* 0x0000000607027c25 */ /* 0x000fc8000f8e0002 */
[----:B------:R-:W-:Y:S01]  /*15720*/  IMAD.IADD R0, R5, 0x1, R3 ;  /* 0x0000000105007824 */ /* 0x000fe200078e0203 */
[----:B------:R-:W-:-:S04]  /*15730*/  LEA R10, P0, R2, UR4, 0x2 ;  /* 0x00000004020a7c11 */ /* 0x000fc8000f8010ff */
[----:B------:R-:W-:-:S05]  /*15740*/  LEA.HI.X R11, R2, UR5, R0, 0x2, P0 ;  /* 0x00000005020b7c11 */ /* 0x000fca00080f1400 */
[----:B------:R0:W5:Y:S04]  /*15750*/  LDG.E R5, desc[UR8][R10.64] ;  /* 0x000000080a057981 */ /* 0x000168000c1e1900 */
.L_x_2693:
[----:B------:R-:W2:Y:S01]  /*15760*/  LDL R0, [R1+0x4] ;  /* 0x0000040001007983 */ /* 0x000ea20000100800 */
[----:B------:R-:W-:Y:S01]  /*15770*/  BSSY B3, `(.L_x_2694) ;  /* 0x0000005000037945 */ /* 0x000fe20003800000 */
[----:B--2---:R-:W-:Y:S01]  /*15780*/  IMAD R2, R9, 0x8, R0 ;  /* 0x0000000809027824 */ /* 0x004fe200078e0200 */
[----:B------:R-:W-:-:S04]  /*15790*/  SHF.L.U32 R0, R12, 0x1f, RZ ;  /* 0x0000001f0c007819 */ /* 0x000fc800000006ff */
[----:B------:R-:W1:Y:S02]  /*157a0*/  SYNCS.PHASECHK.TRANS64.TRYWAIT P0, [R2+URZ+0x38840], R0 ;  /* 0x03884000020075a7 */ /* 0x000e64000800017f */
[----:B-1----:R-:W-:Y:S05]  /*157b0*/  @!P0 BRA `(.L_x_2695) ;  /* 0x0000005000708947 */ /* 0x002fea0003800000 */
.L_x_2813:
[----:B------:R-:W-:Y:S05]  /*157c0*/  BSYNC B3 ;  /* 0x0000000000037941 */ /* 0x000fea0003800000 */
.L_x_2694:
[----:B------:R-:W2:Y:S01]  /*157d0*/  S2R R3, SR_TID.X ;  /* 0x0000000000037919 */ /* 0x000ea20000002100 */
[----:B------:R-:W-:Y:S01]  /*157e0*/  BSSY B3, `(.L_x_2696) ;  /* 0x000000b000037945 */ /* 0x000fe20003800000 */
        /* <DEDUP_REMOVED lines=10> */
.L_x_2697:
[----:B------:R-:W-:Y:S05]  /*15890*/  BSYNC B3 ;  /* 0x0000000000037941 */ /* 0x000fea0003800000 */
.L_x_2696:
[----:B------:R-:W2:Y:S04]  /*158a0*/  LDL R3, [R1+0x4] ;  /* 0x0000040001037983 */ /* 0x000ea80000100800 */
        /* <DEDUP_REMOVED lines=12> */
.L_x_2698:
        /* <DEDUP_REMOVED lines=16> */
.L_x_2699:
        /* <DEDUP_REMOVED lines=16> */
.L_x_2700:
        /* <DEDUP_REMOVED lines=16> */
.L_x_2701:
        /* <DEDUP_REMOVED lines=10> */
[----:B0-----:R-:W2:Y:S04]  /*15d10*/  LDL.LU R10, [R1+0x14] ;  /* 0x00001400010a7983 */ /* 0x001ea80000300800 */
[----:B------:R-:W3:Y:S01]  /*15d20*/  LDL R7, [R1+0x8] ;  /* 0x0000080001077983 */ /* 0x000ee20000100800 */
[----:B------:R-:W-:Y:S01]  /*15d30*/  BSSY B3, `(.L_x_2702) ;  /* 0x0000005000037945 */ /* 0x000fe20003800000 */
[----:B--2---:R-:W-:Y:S01]  /*15d40*/  SHF.L.U32 R0, R10, 0x1f, RZ ;  /* 0x0000001f0a007819 */ /* 0x004fe200000006ff */
[----:B---3--:R-:W-:-:S04]  /*15d50*/  IMAD R2, R7, 0x8, R6 ;  /* 0x0000000807027824 */ /* 0x008fc800078e0206 */
[----:B------:R-:W0:Y:S02]  /*15d60*/  SYNCS.PHASECHK.TRANS64.TRYWAIT P0, [R2+URZ+0x60], R0 ;  /* 0x00006000020075a7 */ /* 0x000e24000800017f */
[----:B0-----:R-:W-:Y:S05]  /*15d70*/  @!P0 BRA `(.L_x_2703) ;  /* 0x0000004c00148947 */ /* 0x001fea0003800000 */
.L_x_2814:
[----:B------:R-:W-:Y:S05]  /*15d80*/  BSYNC B3 ;  /* 0x0000000000037941 */ /* 0x000fea0003800000 */
.L_x_2702:
        /* <DEDUP_REMOVED lines=14> */
.L_x_2705:
[----:B------:R-:W-:Y:S05]  /*15e70*/  BSYNC B3 ;  /* 0x0000000000037941 */ /* 0x000fea0003800000 */
.L_x_2704:
        /* <DEDUP_REMOVED lines=15> */
.L_x_2706:
        /* <DEDUP_REMOVED lines=16> */
.L_x_2707:
        /* <DEDUP_REMOVED lines=16> */
.L_x_2708:
        /* <DEDUP_REMOVED lines=16> */
.L_x_2709:
        /* <DEDUP_REMOVED lines=13> */
.L_x_2692:
[----:B------:R-:W-:Y:S05]  /*16340*/  BSYNC B1 ;  /* 0x0000000000017941 */ /* 0x000fea0003800000 */
.L_x_2691:
[----:B------:R-:W2:Y:S04]  /*16350*/  LDL.LU R0, [R1+0x2c] ;  /* 0x00002c0001007983 */ /* 0x000ea80000300800 */
[----:B------:R1:W-:Y:S04]  /*16360*/  STL [R1+0x8], R9 ;  /* 0x0000080901007387 */ /* 0x0003e80000100800 */
[----:B------:R1:W-:Y:S02]  /*16370*/  STL [R1+0x14], R12 ;  /* 0x0000140c01007387 */ /* 0x0003e40000100800 */
[----:B-12---:R-:W-:-:S07]  /*16380*/  VIADD R0, R0, 0xfffffffd ;  /* 0xfffffffd00007836 */ /* 0x006fce0000000000 */
.L_x_2690:
[----:B------:R-:W-:Y:S05]  /*16390*/  BSYNC B2 ;  /* 0x0000000000027941 */ /* 0x000fea0003800000 */
.L_x_2689:
[----:B------:R-:W-:-:S13]  /*163a0*/  ISETP.NE.AND P0, PT, R4, RZ, PT ;  /* 0x000000ff0400720c */ /* 0x000fda0003f05270 */
[----:B------:R-:W-:Y:S05]  /*163b0*/  @!P0 BRA `(.L_x_2688) ;  /* 0x0000001c00088947 */ /* 0x000fea0003800000 */
[----:B0-----:R0:W5:Y:S02]  /*163c0*/  LDL R8, [R1] ;  /* 0x0000000001087983 */ /* 0x0011640000100800 */
.L_x_2748:
        /* <DEDUP_REMOVED lines=8> */
[----:B------:R-:W-:Y:S02]  /*16450*/  SEL R5, RZ, 0x1, P0 ;  /* 0x00000001ff057807 */ /* 0x000fe40000000000 */
[----:B------:R-:W-:Y:S02]  /*16460*/  SEL R4, R4, RZ, P0 ;  /* 0x000000ff04047207 */ /* 0x000fe40000000000 */
[----:B----4-:R-:W-:Y:S01]  /*16470*/  LOP3.LUT R5, R2, R5, RZ, 0x3c, !PT ;  /* 0x0000000502057212 */ /* 0x010fe200078e3cff */
[----:B-1----:R-:W-:Y:S06]  /*16480*/  @!P1 BRA `(.L_x_2711) ;  /* 0x0000000c004c9947 */ /* 0x002fec0003800000 */
        /* <DEDUP_REMOVED lines=25> */
.L_x_2712:
[----:B------:R-:W2:Y:S01]  /*16620*/  LDL R2, [R1+0x4] ;  /* 0x0000040001027983 */ /* 0x000ea20000100800 */
[----:B------:R-:W-:Y:S01]  /*16630*/  BSSY B2, `(.L_x_2713) ;  /* 0x0000005000027945 */ /* 0x000fe20003800000 */
[----:B--2---:R-:W-:Y:S01]  /*16640*/  IMAD R3, R4, 0x8, R2 ;  /* 0x0000000804037824 */ /* 0x004fe200078e0202 */
[----:B------:R-:W-:-:S04]  /*16650*/  SHF.L.U32 R2, R5, 0x1f, RZ ;  /* 0x0000001f05027819 */ /* 0x000fc800000006ff */
[----:B------:R-:W2:Y:S02]  /*16660*/  SYNCS.PHASECHK.TRANS64.TRYWAIT P0, [R3+URZ+0x38840], R2 ;  /* 0x03884002030075a7 */ /* 0x000ea4000800017f */
[----:B--2---:R-:W-:Y:S05]  /*16670*/  @!P0 BRA `(.L_x_2714) ;  /* 0x0000004000e88947 */ /* 0x004fea0003800000 */
.L_x_2815:
[----:B------:R-:W-:Y:S05]  /*16680*/  BSYNC B2 ;  /* 0x0000000000027941 */ /* 0x000fea0003800000 */
.L_x_2713:
        /* <DEDUP_REMOVED lines=12> */
.L_x_2716:
[----:B------:R-:W-:Y:S05]  /*16750*/  BSYNC B2 ;  /* 0x0000000000027941 */ /* 0x000fea0003800000 */
.L_x_2715:
        /* <DEDUP_REMOVED lines=13> */
.L_x_2717:
        /* <DEDUP_REMOVED lines=16> */
.L_x_2718:
        /* <DEDUP_REMOVED lines=16> */
.L_x_2719:
        /* <DEDUP_REMOVED lines=16> */
.L_x_2720:
        /* <DEDUP_REMOVED lines=17> */
.L_x_2816:
[----:B------:R-:W-:Y:S05]  /*16c40*/  BSYNC B2 ;  /* 0x0000000000027941 */ /* 0x000fea0003800000 */
.L_x_2721:
        /* <DEDUP_REMOVED lines=11> */
.L_x_2724:
[----:B------:R-:W-:Y:S05]  /*16d00*/  BSYNC B2 ;  /* 0x0000000000027941 */ /* 0x000fea0003800000 */
.L_x_2723:
        /* <DEDUP_REMOVED lines=14> */
.L_x_2725:
        /* <DEDUP_REMOVED lines=16> */
.L_x_2726:
        /* <DEDUP_REMOVED lines=16> */
.L_x_2727:
        /* <DEDUP_REMOVED lines=16> */
.L_x_2728:
        /* <DEDUP_REMOVED lines=13> */
.L_x_2711:
[----:B------:R-:W-:Y:S05]  /*171c0*/  BSYNC B1 ;  /* 0x0000000000017941 */ /* 0x000fea0003800000 */
.L_x_2710:
        /* <DEDUP_REMOVED lines=36> */
.L_x_2731:
[----:B------:R-:W3:Y:S01]  /*17410*/  LDL R2, [R1+0x4] ;  /* 0x0000040001027983 */ /* 0x000ee20000100800 */
[----:B------:R-:W-:Y:S01]  /*17420*/  SHF.L.U32 R3, R10, 0x1f, RZ ;  /* 0x0000001f0a037819 */ /* 0x000fe200000006ff */
[----:B------:R-:W-:Y:S01]  /*17430*/  BSSY B2, `(.L_x_2732) ;  /* 0x0000004000027945 */ /* 0x000fe20003800000 */
[----:B---3--:R-:W-:-:S04]  /*17440*/  IMAD R2, R11, 0x8, R2 ;  /* 0x000000080b027824 */ /* 0x008fc800078e0202 */
[----:B------:R-:W3:Y:S02]  /*17450*/  SYNCS.PHASECHK.TRANS64.TRYWAIT P0, [R2+URZ+0x38840], R3 ;  /* 0x03884003020075a7 */ /* 0x000ee4000800017f */
[----:B---3--:R-:W-:Y:S05]  /*17460*/  @!P0 BRA `(.L_x_2733) ;  /* 0x0000003400948947 */ /* 0x008fea0003800000 */
.L_x_2817:
[----:B------:R-:W-:Y:S05]  /*17470*/  BSYNC B2 ;  /* 0x0000000000027941 */ /* 0x000fea0003800000 */
.L_x_2732:
        /* <DEDUP_REMOVED lines=12> */
.L_x_2735:
[----:B------:R-:W-:Y:S05]  /*17540*/  BSYNC B2 ;  /* 0x0000000000027941 */ /* 0x000fea0003800000 */
.L_x_2734:
        /* <DEDUP_REMOVED lines=15> */
.L_x_2736:
        /* <DEDUP_REMOVED lines=16> */
.L_x_2737:
        /* <DEDUP_REMOVED lines=16> */
.L_x_2738:
        /* <DEDUP_REMOVED lines=16> */
.L_x_2739:
        /* <DEDUP_REMOVED lines=15> */
.L_x_2818:
[----:B------:R-:W-:Y:S05]  /*17a30*/  BSYNC B2 ;  /* 0x0000000000027941 */ /* 0x000fea0003800000 */
.L_x_2740:
        /* <DEDUP_REMOVED lines=11> */
.L_x_2743:
[----:B------:R-:W-:Y:S05]  /*17af0*/  BSYNC B2 ;  /* 0x0000000000027941 */ /* 0x000fea0003800000 */
.L_x_2742:
        /* <DEDUP_REMOVED lines=13> */
.L_x_2744:
        /* <DEDUP_REMOVED lines=16> */
.L_x_2745:
        /* <DEDUP_REMOVED lines=16> */
.L_x_2746:
        /* <DEDUP_REMOVED lines=16> */
.L_x_2747:
        /* <DEDUP_REMOVED lines=13> */
.L_x_2730:
[----:B------:R-:W-:Y:S05]  /*17fa0*/  BSYNC B1 ;  /* 0x0000000000017941 */ /* 0x000fea0003800000 */
.L_x_2729:
[C---:B------:R-:W-:Y:S01]  /*17fb0*/  ISETP.GT.AND P0, PT, R0.reuse, 0x1, PT ;  /* 0x000000010000780c */ /* 0x040fe20003f04270 */
[----:B------:R-:W-:-:S12]  /*17fc0*/  VIADD R0, R0, 0xfffffffe ;  /* 0xfffffffe00007836 */ /* 0x000fd80000000000 */
[----:B------:R-:W-:Y:S05]  /*17fd0*/  @P0 BRA `(.L_x_2748) ;  /* 0xffffffe000fc0947 */ /* 0x000fea000383ffff */
.L_x_2688:
[----:B------:R-:W-:Y:S05]  /*17fe0*/  BSYNC B0 ;  /* 0x0000000000007941 */ /* 0x000fea0003800000 */
.L_x_2687:
[----:B------:R-:W4:Y:S01]  /*17ff0*/  S2R R2, SR_TID.X ;  /* 0x0000000000027919 */ /* 0x000f220000002100 */
[----:B------:R-:W-:Y:S01]  /*18000*/  BSSY B0, `(.L_x_2749) ;  /* 0x0000011000007945 */ /* 0x000fe20003800000 */
[----:B----4-:R-:W-:-:S04]  /*18010*/  LOP3.LUT R3, R2, 0x7f, RZ, 0xc0, !PT ;  /* 0x0000007f02037812 */ /* 0x010fc800078ec0ff */
[----:B------:R-:W-:-:S13]  /*18020*/  ISETP.NE.AND P0, PT, R3, RZ, PT ;  /* 0x000000ff0300720c */ /* 0x000fda0003f05270 */
[----:B------:R-:W-:Y:S05]  /*18030*/  @P0 BRA `(.L_x_2750) ;  /* 0x0000000000340947 */ /* 0x000fea0003800000 */
[----:B------:R-:W4:Y:S01]  /*18040*/  S2R R2, SR_LANEID ;  /* 0x0000000000027919 */ /* 0x000f220000000000 */
[----:B------:R-:W-:Y:S01]  /*18050*/  VOTEU.ANY UR4, UPT, PT ;  /* 0x0000000000047886 */ /* 0x000fe200038e0100 */
[----:B0-----:R-:W0:Y:S01]  /*18060*/  LDC.64 R4, c[0x0][0xc60] ;  /* 0x00031800ff047b82 */ /* 0x001e220000000a00 */
[----:B------:R-:W4:Y:S01]  /*18070*/  FLO.U32 R0, UR4 ;  /* 0x0000000400007d00 */ /* 0x000f2200080e0000 */
[----:B------:R-:W-:Y:S01]  /*18080*/  ULDC.64 UR6, c[0x0][0x208] ;  /* 0x0000820000067ab9 */ /* 0x000fe20000000a00 */
[----:B----4-:R-:W-:-:S06]  /*18090*/  ISETP.EQ.U32.AND P0, PT, R0, R2, PT ;  /* 0x000000020000720c */ /* 0x010fcc0003f02070 */
[----:B------:R-:W0:Y:S07]  /*180a0*/  POPC R2, UR4 ;  /* 0x0000000400027d09 */ /* 0x000e2e0008000000 */
[----:B0-----:R-:W4:Y:S04]  /*180b0*/  @P0 ATOMG.E.ADD.STRONG.GPU PT, R2, desc[UR6][R4.64], R2 ;  /* 0x00000002040209a8 */ /* 0x001f2800081ee1c6 */
[----:B----4-:R0:W4:Y:S02]  /*180c0*/  SHFL.IDX PT, R2, R2, R0, 0x1f ;  /* 0x00001f0002027589 */ /* 0x01012400000e0000 */
[----:B0-----:R-:W0:Y:S02]  /*180d0*/  S2R R0, SR_LTMASK ;  /* 0x0000000000007919 */ /* 0x001e240000003900 */
[----:B0-----:R-:W-:-:S06]  /*180e0*/  LOP3.LUT R0, R0, UR4, RZ, 0xc0, !PT ;  /* 0x0000000400007c12 */ /* 0x001fcc000f8ec0ff */
[----:B------:R-:W4:Y:S02]  /*180f0*/  POPC R0, R0 ;  /* 0x0000000000007309 */ /* 0x000f240000000000 */
[----:B----4-:R-:W-:-:S07]  /*18100*/  IADD3 R16, R2, UR38, R0 ;  /* 0x0000002602107c10 */ /* 0x010fce000fffe000 */
.L_x_2750:
[----:B------:R-:W-:Y:S05]  /*18110*/  BSYNC B0 ;  /* 0x0000000000007941 */ /* 0x000fea0003800000 */
.L_x_2749:
        /* <DEDUP_REMOVED lines=13> */
.L_x_2819:
[----:B------:R-:W-:Y:S05]  /*181f0*/  BSYNC B1 ;  /* 0x0000000000017941 */ /* 0x000fea0003800000 */
.L_x_2753:
        /* <DEDUP_REMOVED lines=9> */
.L_x_2756:
[----:B------:R-:W-:Y:S05]  /*18290*/  BSYNC B1 ;  /* 0x0000000000017941 */ /* 0x000fea0003800000 */
.L_x_2755:
[----:B0-----:R-:W4:Y:S04]  /*182a0*/  LDL.LU R5, [R1+0x18] ;  /* 0x0000180001057983 */ /* 0x001f280000300800 */
[----:B------:R-:W4:Y:S04]  /*182b0*/  LDL.LU R3, [R1+0xc] ;  /* 0x00000c0001037983 */ /* 0x000f280000300800 */
[----:B------:R-:W3:Y:S04]  /*182c0*/  LDL R4, [R1+0x4] ;  /* 0x0000040001047983 */ /* 0x000ee80000100800 */
[----:B--2---:R-:W3:Y:S01]  /*182d0*/  LDL R2, [R1+0x8] ;  /* 0x0000080001027983 */ /* 0x004ee20000100800 */
        /* <DEDUP_REMOVED lines=8> */
[----:B---3--:R-:W-:-:S04]  /*18360*/  IMAD R2, R2, 0xa000, R4 ;  /* 0x0000a00002027824 */ /* 0x008fc800078e0204 */
[----:B------:R-:W-:-:S07]  /*18370*/  VIADD R4, R2, 0x400 ;  /* 0x0000040002047836 */ /* 0x000fce0000000000 */
.L_x_2757:
        /* <DEDUP_REMOVED lines=16> */
.L_x_2758:
        /* <DEDUP_REMOVED lines=16> */
.L_x_2759:
        /* <DEDUP_REMOVED lines=16> */
.L_x_2760:
        /* <DEDUP_REMOVED lines=11> */
.L_x_2752:
[----:B------:R-:W-:Y:S05]  /*18730*/  BSYNC B0 ;  /* 0x0000000000007941 */ /* 0x000fea0003800000 */
.L_x_2751:
[----:B0-----:R-:W4:Y:S04]  /*18740*/  LDL.LU R5, [R1+0x8] ;  /* 0x0000080001057983 */ /* 0x001f280000300800 */
        /* <DEDUP_REMOVED lines=8> */
.L_x_2667:
[----:B------:R-:W-:Y:S05]  /*187d0*/  BSYNC B7 ;  /* 0x0000000000077941 */ /* 0x000fea0003800000 */
.L_x_2665:
[----:B0-----:R-:W4:Y:S02]  /*187e0*/  LDL R0, [R1+0x50] ;  /* 0x0000500001007983 */ /* 0x001f240000100800 */
[----:B----4-:R-:W-:-:S13]  /*187f0*/  ISETP.NE.AND P0, PT, R0, RZ, PT ;  /* 0x000000ff0000720c */ /* 0x010fda0003f05270 */
[----:B------:R-:W-:Y:S05]  /*18800*/  @!P0 BRA `(.L_x_2761) ;  /* 0x0000000000288947 */ /* 0x000fea0003800000 */
[----:B------:R-:W-:Y:S05]  /*18810*/  WARPSYNC.ALL ;  /* 0x0000000000007948 */ /* 0x000fea0003800000 */
[----:B------:R-:W0:Y:S08]  /*18820*/  S2UR UR5, SR_CgaCtaId ;  /* 0x00000000000579c3 */ /* 0x000e300000008800 */
[----:B------:R-:W-:Y:S06]  /*18830*/  BAR.SYNC.DEFER_BLOCKING 0x5, 0x180 ;  /* 0x0146000000007b1d */ /* 0x000fec0000010000 */
[----:B------:R-:W-:-:S02]  /*18840*/  UMOV UR4, 0x400 ;  /* 0x0000040000047882 */ /* 0x000fc40000000000 */
[----:B0-----:R-:W-:-:S06]  /*18850*/  ULEA UR4, UR5, UR4, 0x18 ;  /* 0x0000000405047291 */ /* 0x001fcc000f8ec03f */
[----:B------:R-:W-:-:S05]  /*18860*/  IMAD.U32 R0, RZ, RZ, UR4 ;  /* 0x00000004ff007e24 */ /* 0x000fca000f8e00ff */
[----:B------:R4:W0:Y:S04]  /*18870*/  LDS.128 R16, [R0+0x388d0] ;  /* 0x0388d00000107984 */ /* 0x0008280000000c00 */
[----:B------:R4:W-:Y:S01]  /*18880*/  STL [R1+0x4], R0 ;  /* 0x0000040001007387 */ /* 0x0009e20000100800 */
[----:B------:R-:W-:Y:S06]  /*18890*/  BAR.ARV 0x4, 0x180 ;  /* 0x0106000000007b1d */ /* 0x000fec0000002000 */
[----:B------:R-:W-:Y:S05]  /*188a0*/  BRA `(.L_x_2762) ;  /* 0x0000000800e47947 */ /* 0x000fea0003800000 */
.L_x_2761:
[----:B------:R-:W0:Y:S01]  /*188b0*/  S2R R0, SR_TID.X ;  /* 0x0000000000007919 */ /* 0x000e220000002100 */
[----:B------:R-:W-:Y:S01]  /*188c0*/  UMOV UR4, 0xffffffff ;  /* 0xffffffff00047882 */ /* 0x000fe20000000000 */
[----:B0-----:R-:W-:-:S04]  /*188d0*/  LOP3.LUT R6, R0, 0x1f, RZ, 0xc0, !PT ;  /* 0x0000001f00067812 */ /* 0x001fc800078ec0ff */
[----:B------:R-:W-:Y:S01]  /*188e0*/  ISETP.NE.AND P0, PT, R6, 0x1f, PT ;  /* 0x0000001f0600780c */ /* 0x000fe20003f05270 */
[----:B------:R-:W-:-:S12]  /*188f0*/  BRA.DIV UR4, `(.L_x_2763) ;  /* 0x0000002204ac7947 */ /* 0x000fd8000b800000 */
[----:B------:R-:W-:Y:S01]  /*18900*/  IMAD.IADD R5, R19, 0x1, R6 ;  /* 0x0000000113057824 */ /* 0x000fe200078e0206 */
[----:B------:R-:W-:Y:S01]  /*18910*/  ULDC UR4, c[0x0][0xc3c] ;  /* 0x00030f0000047ab9 */ /* 0x000fe20000000800 */
[----:B------:R-:W-:-:S03]  /*18920*/  ULDC.64 UR6, c[0x0][0x208] ;  /* 0x0000820000067ab9 */ /* 0x000fc60000000a00 */
[----:B------:R-:W-:-:S13]  /*18930*/  ISETP.GE.OR P1, PT, R5, UR4, !P0 ;  /* 0x0000000405007c0c */ /* 0x000fda000c726670 */
[----:B------:R-:W0:Y:S02]  /*18940*/  @!P1 LDC.64 R2, c[0x0][0xc80] ;  /* 0x00032000ff029b82 */ /* 0x000e240000000a00 */
[----:B0-----:R-:W-:-:S06]  /*18950*/  @!P1 IMAD.WIDE R2, R5, 0x4, R2 ;  /* 0x0000000405029825 */ /* 0x001fcc00078e0202 */
[----:B------:R0:W4:Y:S01]  /*18960*/  @!P1 LDG.E R3, desc[UR6][R2.64] ;  /* 0x0000000602039981 */ /* 0x000122000c1e1900 */
[C---:B------:R-:W-:Y:S02]  /*18970*/  ISETP.GE.U32.AND P2, PT, R6.reuse, 0x2, PT ;  /* 0x000000020600780c */ /* 0x040fe40003f46070 */
[C---:B------:R-:W-:Y:S01]  /*18980*/  ISETP.GE.U32.AND P3, PT, R6.reuse, 0x4, PT ;  /* 0x000000040600780c */ /* 0x040fe20003f66070 */
[----:B------:R-:W-:Y:S01]  /*18990*/  SHFL.IDX PT, R0, R16, RZ, 0x1f ;  /* 0x00001fff10007589 */ /* 0x000fe200000e0000 */
[C---:B------:R-:W-:Y:S02]  /*189a0*/  ISETP.GE.U32.AND P4, PT, R6.reuse, 0x8, PT ;  /* 0x000000080600780c */ /* 0x040fe40003f86070 */
[C---:B------:R-:W-:Y:S01]  /*189b0*/  ISETP.GE.U32.AND P5, PT, R6.reuse, 0x10, PT ;  /* 0x000000100600780c */ /* 0x040fe20003fa6070 */
[----:B0-----:R-:W-:Y:S02]  /*189c0*/  IMAD.MOV.U32 R2, RZ, RZ, RZ ;  /* 0x000000ffff027224 */ /* 0x001fe400078e00ff */
[----:B----4-:R-:W-:Y:S01]  /*189d0*/  @!P1 IMAD.MOV.U32 R2, RZ, RZ, R3 ;  /* 0x000000ffff029224 */ /* 0x010fe200078e0003 */
[----:B------:R-:W-:-:S04]  /*189e0*/  ISETP.NE.AND P1, PT, R6, RZ, PT ;  /* 0x000000ff0600720c */ /* 0x000fc80003f25270 */
[----:B------:R-:W0:Y:S02]  /*189f0*/  SHFL.UP PT, R3, R2, 0x1, RZ ;  /* 0x0420000002037989 */ /* 0x000e2400000e00ff */
[----:B0-----:R-:W-:-:S05]  /*18a00*/  SEL R5, R3, RZ, P1 ;  /* 0x000000ff03057207 */ /* 0x001fca0000800000 */
[----:B------:R-:W-:Y:S02]  /*18a10*/  IMAD.IADD R3, R2, 0x1, R5 ;  /* 0x0000000102037824 */ /* 0x000fe400078e0205 */
[----:B------:R-:W-:Y:S04]  /*18a20*/  SHFL.IDX PT, R5, R16, 0x1, 0x1f ;  /* 0x00201f0010057f89 */ /* 0x000fe800000e0000 */
        /* <DEDUP_REMOVED lines=12> */
[----:B------:R0:W4:Y:S02]  /*18af0*/  SHFL.IDX PT, R16, R3, 0x1f, 0x1f ;  /* 0x03e01f0003107f89 */ /* 0x00012400000e0000 */
.L_x_2829:
[----:B------:R-:W-:Y:S02]  /*18b00*/  ULDC UR4, c[0x0][0xc38] ;  /* 0x00030e0000047ab9 */ /* 0x000fe40000000800 */
[----:B------:R-:W-:-:S04]  /*18b10*/  IMAD.U32 R4, RZ, RZ, UR4 ;  /* 0x00000004ff047e24 */ /* 0x000fc8000f8e00ff */
[----:B----4-:R-:W-:-:S04]  /*18b20*/  IMAD R16, R16, R4, RZ ;  /* 0x0000000410107224 */ /* 0x010fc800078e02ff */
[----:B------:R-:W-:-:S05]  /*18b30*/  IMAD.IADD R5, R5, 0x1, R16 ;  /* 0x0000000105057824 */ /* 0x000fca00078e0210 */
[----:B------:R-:W-:-:S13]  /*18b40*/  ISETP.GT.AND P6, PT, R5, R0, PT ;  /* 0x000000000500720c */ /* 0x000fda0003fc4270 */
[----:B------:R-:W-:Y:S05]  /*18b50*/  @P6 BRA `(.L_x_2764) ;  /* 0x0000000000a06947 */ /* 0x000fea0003800000 */
.L_x_2769:
[----:B0-----:R-:W0:Y:S01]  /*18b60*/  LDC R3, c[0x0][0xc3c] ;  /* 0x00030f00ff037b82 */ /* 0x001e220000000800 */
[----:B------:R-:W-:-:S05]  /*18b70*/  VIADD R19, R19, 0x1f ;  /* 0x0000001f13137836 */ /* 0x000fca0000000000 */
[----:B0-----:R-:W-:-:S13]  /*18b80*/  ISETP.GE.AND P6, PT, R19, R3, PT ;  /* 0x000000031300720c */ /* 0x001fda0003fc6270 */
[----:B------:R-:W-:Y:S05]  /*18b90*/  @P6 BRA `(.L_x_2765) ;  /* 0x0000000400dc6947 */ /* 0x000fea0003800000 */
[----:B------:R-:W0:Y:S01]  /*18ba0*/  S2R R2, SR_TID.X ;  /* 0x0000000000027919 */ /* 0x000e220000002100 */
[----:B------:R-:W-:Y:S01]  /*18bb0*/  BSSY B0, `(.L_x_2766) ;  /* 0x000000a000007945 */ /* 0x000fe20003800000 */
[----:B0-----:R-:W-:-:S05]  /*18bc0*/  LOP3.LUT R2, R2, 0x1f, RZ, 0xc0, !PT ;  /* 0x0000001f02027812 */ /* 0x001fca00078ec0ff */
[----:B------:R-:W-:Y:S02]  /*18bd0*/  IMAD.IADD R4, R19, 0x1, R2 ;  /* 0x0000000113047824 */ /* 0x000fe400078e0202 */
[----:B------:R-:W-:-:S03]  /*18be0*/  IMAD.MOV.U32 R2, RZ, RZ, RZ ;  /* 0x000000ffff027224 */ /* 0x000fc600078e00ff */
[----:B------:R-:W-:-:S13]  /*18bf0*/  ISETP.GE.OR P6, PT, R4, R3, !P0 ;  /* 0x000000030400720c */ /* 0x000fda00047c6670 */
[----:B------:R-:W-:Y:S05]  /*18c00*/  @P6 BRA `(.L_x_2767) ;  /* 0x0000000000106947 */ /* 0x000fea0003800000 */
[----:B------:R-:W0:Y:S01]  /*18c10*/  LDC.64 R2, c[0x0][0xc80] ;  /* 0x00032000ff027b82 */ /* 0x000e220000000a00 */
[----:B------:R-:W-:Y:S01]  /*18c20*/  ULDC.64 UR4, c[0x0][0x208] ;  /* 0x0000820000047ab9 */ /* 0x000fe20000000a00 */
[----:B0-----:R-:W-:-:S06]  /*18c30*/  IMAD.WIDE R2, R4, 0x4, R2 ;  /* 0x0000000404027825 */ /* 0x001fcc00078e0202 */
[----:B------:R0:W5:Y:S02]  /*18c40*/  LDG.E R2, desc[UR4][R2.64] ;  /* 0x0000000402027981 */ /* 0x000164000c1e1900 */
.L_x_2767:
[----:B------:R-:W-:Y:S05]  /*18c50*/  BSYNC B0 ;  /* 0x0000000000007941 */ /* 0x000fea0003800000 */
.L_x_2766:
[----:B------:R-:W-:-:S03]  /*18c60*/  UMOV UR4, 0xffffffff ;  /* 0xffffffff00047882 */ /* 0x000fc60000000000 */
[----:B------:R-:W-:Y:S05]  /*18c70*/  BRA.DIV UR4, `(.L_x_2768) ;  /* 0x00000026040c7947 */ /* 0x000fea000b800000 */
[----:B-----5:R-:W0:Y:S02]  /*18c80*/  SHFL.UP PT, R14, R2, 0x1, RZ ;  /* 0x04200000020e7989 */ /* 0x020e2400000e00ff */
        /* <DEDUP_REMOVED lines=15> */
.L_x_2837:
[----:B------:R-:W-:Y:S02]  /*18d80*/  ULDC UR4, c[0x0][0xc38] ;  /* 0x00030e0000047ab9 */ /* 0x000fe40000000800 */
[----:B------:R-:W-:-:S04]  /*18d90*/  IMAD.U32 R4, RZ, RZ, UR4 ;  /* 0x00000004ff047e24 */ /* 0x000fc8000f8e00ff */
[----:B----4-:R-:W-:-:S04]  /*18da0*/  IMAD R16, R16, R4, RZ ;  /* 0x0000000410107224 */ /* 0x010fc800078e02ff */
[----:B------:R-:W-:-:S05]  /*18db0*/  IMAD.IADD R5, R16, 0x1, R5 ;  /* 0x0000000110057824 */ /* 0x000fca00078e0205 */
[----:B------:R-:W-:-:S13]  /*18dc0*/  ISETP.GT.AND P6, PT, R5, R0, PT ;  /* 0x000000000500720c */ /* 0x000fda0003fc4270 */
[----:B------:R-:W-:Y:S05]  /*18dd0*/  @!P6 BRA `(.L_x_2769) ;  /* 0xfffffffc0060e947 */ /* 0x000fea000383ffff */
.L_x_2764:
        /* <DEDUP_REMOVED lines=8> */
.L_x_2841:
[----:B------:R-:W-:Y:S01]  /*18e60*/  ISETP.NE.AND P0, PT, R5, RZ, PT ;  /* 0x000000ff0500720c */ /* 0x000fe20003f05270 */
[----:B------:R-:W-:-:S12]  /*18e70*/  IMAD.MOV.U32 R5, RZ, RZ, RZ ;  /* 0x000000ffff057224 */ /* 0x000fd800078e00ff */
[----:B------:R-:W-:Y:S05]  /*18e80*/  @!P0 BRA `(.L_x_2771) ;  /* 0x0000000000148947 */ /* 0x000fea0003800000 */
[----:B------:R-:W-:Y:S01]  /*18e90*/  UMOV UR4, 0xffffffff ;  /* 0xffffffff00047882 */ /* 0x000fe20000000000 */
[----:B------:R-:W-:Y:S02]  /*18ea0*/  VIADD R12, R6, 0xffffffff ;  /* 0xffffffff060c7836 */ /* 0x000fe40000000000 */
[----:B------:R-:W-:Y:S05]  /*18eb0*/  BRA.DIV UR4, `(.L_x_2772) ;  /* 0x0000002604987947 */ /* 0x000fea000b800000 */
[----:B0-----:R0:W0:Y:S02]  /*18ec0*/  SHFL.IDX PT, R3, R3, R12, 0x1f ;  /* 0x00001f0c03037589 */ /* 0x00102400000e0000 */
.L_x_2844:
[----:B0-----:R-:W-:-:S07]  /*18ed0*/  IMAD.MOV.U32 R5, RZ, RZ, R3 ;  /* 0x000000ffff057224 */ /* 0x001fce00078e0003 */
.L_x_2771:
[----:B0---4-:R-:W0:Y:S01]  /*18ee0*/  LDC.64 R2, c[0x0][0xc90] ;  /* 0x00032400ff027b82 */ /* 0x011e220000000a00 */
[----:B------:R-:W-:Y:S01]  /*18ef0*/  IMAD.IADD R19, R6, 0x1, R19 ;  /* 0x0000000106137824 */ /* 0x000fe200078e0213 */
[----:B------:R-:W-:-:S03]  /*18f00*/  ULDC.64 UR4, c[0x0][0x208] ;  /* 0x0000820000047ab9 */ /* 0x000fc60000000a00 */
[----:B0-----:R-:W-:-:S05]  /*18f10*/  IMAD.WIDE R2, R19, 0x4, R2 ;  /* 0x0000000413027825 */ /* 0x001fca00078e0202 */
[----:B-1-3--:R-:W3:Y:S01]  /*18f20*/  LDG.E R7, desc[UR4][R2.64] ;  /* 0x0000000402077981 */ /* 0x00aee2000c1e1900 */
[----:B------:R-:W-:-:S04]  /*18f30*/  IMAD R16, R5, R4, R16 ;  /* 0x0000000405107224 */ /* 0x000fc800078e0210 */
[----:B------:R-:W-:Y:S02]  /*18f40*/  IMAD.IADD R0, R0, 0x1, -R16 ;  /* 0x0000000100007824 */ /* 0x000fe400078e0a10 */
[----:B---3--:R-:W-:-:S05]  /*18f50*/  IMAD R6, R17, R7, RZ ;  /* 0x0000000711067224 */ /* 0x008fca00078e02ff */
        /* <DEDUP_REMOVED lines=59> */
.L_x_2765:
[----:B------:R-:W-:Y:S01]  /*19310*/  UMOV UR4, URZ ;  /* 0x0000003f00047c82 */ /* 0x000fe20008000000 */
[----:B------:R-:W-:Y:S01]  /*19320*/  UMOV UR5, URZ ;  /* 0x0000003f00057c82 */ /* 0x000fe20008000000 */
[----:B------:R-:W-:Y:S01]  /*19330*/  ULDC UR6, c[0x0][0xc3c] ;  /* 0x00030f0000067ab9 */ /* 0x000fe20000000800 */
[----:B------:R-:W-:Y:S02]  /*19340*/  IMAD.MOV.U32 R16, RZ, RZ, R0 ;  /* 0x000000ffff107224 */ /* 0x000fe400078e0000 */
[----:B------:R-:W-:Y:S02]  /*19350*/  IMAD.U32 R17, RZ, RZ, UR4 ;  /* 0x00000004ff117e24 */ /* 0x000fe4000f8e00ff */
[----:B------:R-:W-:Y:S02]  /*19360*/  IMAD.U32 R18, RZ, RZ, UR5 ;  /* 0x00000005ff127e24 */ /* 0x000fe4000f8e00ff */
[----:B------:R-:W-:-:S07]  /*19370*/  IMAD.U32 R19, RZ, RZ, UR6 ;  /* 0x00000006ff137e24 */ /* 0x000fce000f8e00ff */
.L_x_2773:
[----:B------:R0:W4:Y:S01]  /*19380*/  LDL R3, [R1+0x4] ;  /* 0x0000040001037983 */ /* 0x0001220000100800 */
[----:B------:R-:W1:Y:S01]  /*19390*/  S2R R0, SR_TID.X ;  /* 0x0000000000007919 */ /* 0x000e620000002100 */
[----:B------:R-:W-:Y:S05]  /*193a0*/  WARPSYNC.ALL ;  /* 0x0000000000007948 */ /* 0x000fea0003800000 */
[----:B-1----:R-:W-:Y:S01]  /*193b0*/  LOP3.LUT R0, R0, 0x1f, RZ, 0xc0, !PT ;  /* 0x0000001f00007812 */ /* 0x002fe200078ec0ff */
[----:B------:R-:W-:Y:S03]  /*193c0*/  BAR.SYNC.DEFER_BLOCKING 0x4, 0x180 ;  /* 0x0106000000007b1d */ /* 0x000fe60000010000 */
[----:B------:R-:W-:-:S13]  /*193d0*/  ISETP.NE.AND P0, PT, R0, RZ, PT ;  /* 0x000000ff0000720c */ /* 0x000fda0003f05270 */
[----:B------:R-:W4:Y:S01]  /*193e0*/  @!P0 S2R R0, SR_CgaCtaId ;  /* 0x0000000000008919 */ /* 0x000f220000008800 */
[----:B------:R-:W-:-:S04]  /*193f0*/  @!P0 MOV R2, 0x400 ;  /* 0x0000040000028802 */ /* 0x000fc80000000f00 */
[----:B----4-:R-:W-:-:S05]  /*19400*/  @!P0 LEA R3, R0, R2, 0x18 ;  /* 0x0000000200038211 */ /* 0x010fca00078ec0ff */
[----:B------:R0:W-:Y:S04]  /*19410*/  @!P0 STS.128 [R3+0x388d0], R16 ;  /* 0x0388d01003008388 */ /* 0x0001e80000000c00 */
[----:B------:R0:W-:Y:S01]  /*19420*/  @!P0 STL [R1+0x4], R3 ;  /* 0x0000040301008387 */ /* 0x0001e20000100800 */
[----:B------:R-:W-:Y:S06]  /*19430*/  BAR.ARV 0x5, 0x180 ;  /* 0x0146000000007b1d */ /* 0x000fec0000002000 */
.L_x_2762:
[----:B------:R-:W-:Y:S02]  /*19440*/  ULDC UR4, c[0x0][0xc3c] ;  /* 0x00030f0000047ab9 */ /* 0x000fe40000000800 */
[----:B0-----:R-:W-:-:S13]  /*19450*/  ISETP.GE.AND P0, PT, R19, UR4, PT ;  /* 0x0000000413007c0c */ /* 0x001fda000bf06270 */
[----:B------:R-:W-:Y:S05]  /*19460*/  @!P0 BRA `(.L_x_2774) ;  /* 0xffffff9c00808947 */ /* 0x000fea000383ffff */
[----:B------:R-:W-:Y:S05]  /*19470*/  BSYNC B8 ;  /* 0x0000000000087941 */ /* 0x000fea0003800000 */
.L_x_2661:
[----:B----4-:R-:W4:Y:S01]  /*19480*/  LDL.LU R0, [R1+0x48] ;  /* 0x0000480001007983 */ /* 0x010f220000300800 */
[----:B------:R-:W-:Y:S01]  /*19490*/  BSSY B0, `(.L_x_2775) ;  /* 0x000000b000007945 */ /* 0x000fe20003800000 */
[----:B------:R-:W0:Y:S01]  /*194a0*/  S2R R5, SR_CgaCtaId ;  /* 0x0000000000057919 */ /* 0x000e220000008800 */
[----:B----4-:R-:W-:-:S05]  /*194b0*/  VIADD R0, R0, 0x1 ;  /* 0x0000000100007836 */ /* 0x010fca0000000000 */
[----:B------:R-:W-:-:S04]  /*194c0*/  LEA.HI R2, R0, R0, RZ, 0x1 ;  /* 0x0000000000027211 */ /* 0x000fc800078f08ff */
[----:B------:R-:W-:-:S05]  /*194d0*/  LOP3.LUT R3, R2, 0xfffffffe, RZ, 0xc0, !PT ;  /* 0xfffffffe02037812 */ /* 0x000fca00078ec0ff */
[----:B------:R-:W-:Y:S01]  /*194e0*/  IMAD.IADD R3, R0, 0x1, -R3 ;  /* 0x0000000100037824 */ /* 0x000fe200078e0a03 */
[----:B------:R-:W-:-:S04]  /*194f0*/  MOV R0, 0x400 ;  /* 0x0000040000007802 */ /* 0x000fc80000000f00 */
[----:B0-----:R-:W-:Y:S02]  /*19500*/  LEA R0, R5, R0, 0x18 ;  /* 0x0000000005007211 */ /* 0x001fe400078ec0ff */
[----:B------:R-:W-:-:S04]  /*19510*/  SHF.L.U32 R3, R3, 0x1f, RZ ;  /* 0x0000001f03037819 */ /* 0x000fc800000006ff */
[----:B------:R-:W0:Y:S02]  /*19520*/  SYNCS.PHASECHK.TRANS64.TRYWAIT P0, [R0+URZ+0x38820], R3 ;  /* 0x03882003000075a7 */ /* 0x000e24000800017f */
[----:B0-----:R-:W-:Y:S05]  /*19530*/  @!P0 BRA `(.L_x_2776) ;  /* 0x0000002000208947 */ /* 0x001fea0003800000 */
.L_x_2845:
[----:B------:R-:W-:Y:S05]  /*19540*/  BSYNC B0 ;  /* 0x0000000000007941 */ /* 0x000fea0003800000 */
.L_x_2775:
[----:B------:R-:W-:-:S03]  /*19550*/  UMOV UR4, 0xffffffff ;  /* 0xffffffff00047882 */ /* 0x000fc60000000000 */
[----:B------:R-:W-:Y:S05]  /*19560*/  BRA.DIV UR4, `(.L_x_2777) ;  /* 0x0000002204287947 */ /* 0x000fea000b800000 */
[----:B------:R-:W4:Y:S02]  /*19570*/  S2R R2, SR_TID.X ;  /* 0x0000000000027919 */ /* 0x000f240000002100 */
[----:B----4-:R-:W-:-:S04]  /*19580*/  SHF.R.U32.HI R2, RZ, 0x5, R2 ;  /* 0x00000005ff027819 */ /* 0x010fc80000011602 */
[----:B------:R-:W-:-:S05]  /*19590*/  LOP3.LUT R2, R2, 0x3, RZ, 0xc0, !PT ;  /* 0x0000000302027812 */ /* 0x000fca00078ec0ff */
[----:B------:R4:W0:Y:S02]  /*195a0*/  SHFL.IDX PT, R14, R2, RZ, 0x1f ;  /* 0x00001fff020e7589 */ /* 0x00082400000e0000 */
.L_x_2848:
[----:B0-----:R-:W-:Y:S01]  /*195b0*/  ISETP.NE.AND P0, PT, R14, RZ, PT ;  /* 0x000000ff0e00720c */ /* 0x001fe20003f05270 */
[----:B------:R-:W-:-:S12]  /*195c0*/  BSSY B0, `(.L_x_2778) ;  /* 0x0000029000007945 */ /* 0x000fd80003800000 */
[----:B------:R-:W-:Y:S05]  /*195d0*/  @P0 BRA `(.L_x_2779) ;  /* 0x00000000009c0947 */ /* 0x000fea0003800000 */
[----:B------:R-:W-:-:S03]  /*195e0*/  UMOV UR4, 0xffffffff ;  /* 0xffffffff00047882 */ /* 0x000fc60000000000 */
[----:B------:R-:W-:Y:S05]  /*195f0*/  BRA.DIV UR4, `(.L_x_2780) ;  /* 0x0000002204387947 */ /* 0x000fea000b800000 */
[----:B------:R-:W-:-:S13]  /*19600*/  ELECT P6, URZ, PT ;  /* 0x00000000003f782f */ /* 0x000fda00038c0000 */
.L_x_2851:
[----:B------:R-:W-:Y:S05]  /*19610*/  @!P6 BRA `(.L_x_2779) ;  /* 0x00000000008ce947 */ /* 0x000fea0003800000 */
[----:B----4-:R-:W4:Y:S02]  /*19620*/  LDL R2, [R1+0x54] ;  /* 0x0000540001027983 */ /* 0x010f240000100800 */
[----:B----4-:R-:W-:-:S13]  /*19630*/  R2UR UR4, R2 ;  /* 0x00000000020472ca */ /* 0x010fda00000e0000 */
[----:B------:R-:W-:-:S06]  /*19640*/  ULOP3.LUT UR4, UR4, 0x2, URZ, 0xfc, !UPT ;  /* 0x0000000204047892 */ /* 0x000fcc000f8efc3f */
[----:B------:R-:W-:-:S05]  /*19650*/  IMAD.U32 R2, RZ, RZ, UR4 ;  /* 0x00000004ff027e24 */ /* 0x000fca000f8e00ff */
[----:B------:R-:W-:-:S13]  /*19660*/  ISETP.NE.AND P2, PT, R2, 0x3, PT ;  /* 0x000000030200780c */ /* 0x000fda0003f45270 */
[----:B------:R-:W-:Y:S05]  /*19670*/  @!P2 BRA `(.L_x_2781) ;  /* 0x000000000004a947 */ /* 0x000fea0003800000 */
[----:B------:R-:W-:Y:S01]  /*19680*/  BPT.TRAP 0x1 ;  /* 0x000000040000795c */ /* 0x000fe20000300000 */
.L_x_2781:
[----:B------:R-:W4:Y:S04]  /*19690*/  LDL R3, [R1+0x8] ;  /* 0x0000080001037983 */ /* 0x000f280000100800 */
[----:B-1-3--:R-:W3:Y:S01]  /*196a0*/  LDL.LU R7, [R1+0x14] ;  /* 0x0000140001077983 */ /* 0x00aee20000300800 */
[----:B------:R-:W-:-:S04]  /*196b0*/  VIADD R2, R0, 0x38840 ;  /* 0x0003884000027836 */ /* 0x000fc80000000000 */
[C---:B----4-:R-:W-:Y:S02]  /*196c0*/  IMAD R6, R3.reuse, 0x8, R2 ;  /* 0x0000000803067824 */ /* 0x050fe400078e0202 */
        /* <DEDUP_REMOVED lines=10> */
.L_x_2852:
[----:B------:R-:W1:Y:S02]  /*19770*/  SYNCS.PHASECHK.TRANS64.TRYWAIT P0, [R7+URZ], R2 ;  /* 0x00000002070075a7 */ /* 0x000e64000800017f */
[----:B-1----:R-:W-:Y:S05]  /*19780*/  @!P0 BRA `(.L_x_2783) ;  /* 0x0000002000088947 */ /* 0x002fea0003800000 */
.L_x_2853:
[----:B------:R-:W-:Y:S05]  /*19790*/  @!P2 BRA `(.L_x_2784) ;  /* 0x000000000004a947 */ /* 0x000fea0003800000 */
[----:B------:R-:W-:Y:S01]  /*197a0*/  BPT.TRAP 0x1 ;  /* 0x000000040000795c */ /* 0x000fe20000300000 */
.L_x_2784:
[----:B------:R-:W3:Y:S01]  /*197b0*/  LDL.LU R4, [R1+0x8] ;  /* 0x0000080001047983 */ /* 0x000ee20000300800 */
[----:B------:R-:W-:-:S04]  /*197c0*/  VIADD R0, R0, 0x38860 ;  /* 0x0003886000007836 */ /* 0x000fc80000000000 */
[----:B---3--:R-:W-:-:S04]  /*197d0*/  IMAD R4, R4, 0x8, R0 ;  /* 0x0000000804047824 */ /* 0x008fc800078e0200 */
[----:B------:R-:W3:Y:S02]  /*197e0*/  SYNCS.PHASECHK.TRANS64.TRYWAIT P0, [R4+URZ], R5 ;  /* 0x00000005040075a7 */ /* 0x000ee4000800017f */
[----:B---3--:R-:W-:Y:S05]  /*197f0*/  @!P0 BRA `(.L_x_2785) ;  /* 0x0000002000008947 */ /* 0x008fea0003800000 */
.L_x_2854:
[----:B------:R-:W-:-:S07]  /*19800*/  IMAD R3, R3, 0x8, R0 ;  /* 0x0000000803037824 */ /* 0x000fce00078e0200 */
.L_x_2786:
[----:B----4-:R4:W0:Y:S02]  /*19810*/  SYNCS.PHASECHK.TRANS64.TRYWAIT P0, [R3+URZ], R2 ;  /* 0x00000002030075a7 */ /* 0x010824000800017f */
[----:B0-----:R-:W-:Y:S05]  /*19820*/  @!P0 NANOSLEEP.SYNCS 0x989680 ;  /* 0x009896800000895d */ /* 0x001fea0003900000 */
[----:B------:R-:W0:Y:S02]  /*19830*/  @!P0 SYNCS.PHASECHK.TRANS64 P0, [R3+URZ], R2 ;  /* 0x00000002030085a7 */ /* 0x000e24000800007f */
[----:B0-----:R-:W-:Y:S05]  /*19840*/  @!P0 BRA `(.L_x_2786) ;  /* 0xfffffffc00f08947 */ /* 0x001fea000383ffff */
.L_x_2779:
[----:B------:R-:W-:Y:S05]  /*19850*/  BSYNC B0 ;  /* 0x0000000000007941 */ /* 0x000fea0003800000 */
.L_x_2778:
[----:B------:R-:W-:Y:S05]  /*19860*/  EXIT ;  /* 0x000000000000794d */ /* 0x000fea0003800000 */
.L_x_2603:
[----:B------:R-:W-:-:S13]  /*19870*/  R2UR UR4, R17 ;  /* 0x00000000110472ca */ /* 0x000fda00000e0000 */
[----:B0-----:R-:W-:-:S04]  /*19880*/  IMAD.U32 R3, RZ, RZ, UR4 ;  /* 0x00000004ff037e24 */ /* 0x001fc8000f8e00ff */
[----:B------:R0:W1:Y:S03]  /*19890*/  SYNCS.PHASECHK.TRANS64.TRYWAIT P1, [R3+URZ+0x38800], R0 ;  /* 0x03880000030075a7 */ /* 0x000066000802017f */
[----:B-1----:R-:W-:Y:S05]  /*198a0*/  @!P1 NANOSLEEP.SYNCS 0x989680 ;  /* 0x009896800000995d */ /* 0x002fea0003900000 */
[----:B------:R-:W1:Y:S02]  /*198b0*/  @!P1 SYNCS.PHASECHK.TRANS64 P1, [R3+URZ+0x38800], R0 ;  /* 0x03880000030095a7 */ /* 0x000e64000802007f */
[----:B-1----:R-:W-:Y:S05]  /*198c0*/  @!P1 BRA `(.L_x_2603) ;  /* 0xfffffffc00e89947 */ /* 0x002fea000383ffff */
[----:B------:R-:W-:Y:S05]  /*198d0*/  BRA `(.L_x_2787) ;  /* 0xfffffe8000e07947 */ /* 0x000fea000383ffff */
.L_x_2607:
[----:B-1----:R1:W2:Y:S02]  /*198e0*/  SYNCS.PHASECHK.TRANS64.TRYWAIT P2, [R0+URZ+0x38830], R3 ;  /* 0x03883003000075a7 */ /* 0x0022a4000804017f */
[----:B--2---:R-:W-:Y:S05]  /*198f0*/  @!P2 NANOSLEEP.SYNCS 0x989680 ;  /* 0x009896800000a95d */ /* 0x004fea0003900000 */
[----:B------:R-:W2:Y:S02]  /*19900*/  @!P2 SYNCS.PHASECHK.TRANS64 P2, [R0+URZ+0x38830], R3 ;  /* 0x038830030000a5a7 */ /* 0x000ea4000804007f */
[----:B--2---:R-:W-:Y:S05]  /*19910*/  @!P2 BRA `(.L_x_2607) ;  /* 0xfffffffc00f0a947 */ /* 0x004fea000383ffff */
[----:B------:R-:W-:Y:S05]  /*19920*/  BRA `(.L_x_2606) ;  /* 0xfffffe84000c7947 */ /* 0x000fea000383ffff */
.L_x_2612:
[----:B------:R-:W-:-:S13]  /*19930*/  R2UR UR4, R4 ;  /* 0x00000000040472ca */ /* 0x000fda00000e0000 */
[----:B-1----:R-:W-:-:S04]  /*19940*/  IMAD.U32 R152, RZ, RZ, UR4 ;  /* 0x00000004ff987e24 */ /* 0x002fc8000f8e00ff */
[----:B------:R1:W2:Y:S03]  /*19950*/  SYNCS.PHASECHK.TRANS64.TRYWAIT P3, [R152+URZ+0x38830], R3 ;  /* 0x03883003980075a7 */ /* 0x0002a6000806017f */
[----:B--2---:R-:W-:Y:S05]  /*19960*/  @!P3 NANOSLEEP.SYNCS 0x989680 ;  /* 0x009896800000b95d */ /* 0x004fea0003900000 */
[----:B------:R-:W2:Y:S02]  /*19970*/  @!P3 SYNCS.PHASECHK.TRANS64 P3, [R152+URZ+0x38830], R3 ;  /* 0x038830039800b5a7 */ /* 0x000ea4000806007f */
[----:B--2---:R-:W-:Y:S05]  /*19980*/  @!P3 BRA `(.L_x_2612) ;  /* 0xfffffffc00e8b947 */ /* 0x004fea000383ffff */
[----:B------:R-:W-:Y:S05]  /*19990*/  BRA `(.L_x_2611) ;  /* 0xfffffec4008c7947 */ /* 0x000fea000383ffff */
.L_x_2616:
[----:B0-----:R-:W-:-:S04]  /*199a0*/  IMAD.U32 R3, RZ, RZ, UR4 ;  /* 0x00000004ff037e24 */ /* 0x001fc8000f8e00ff */
[----:B------:R0:W2:Y:S03]  /*199b0*/  SYNCS.PHASECHK.TRANS64.TRYWAIT P3, [R3+URZ+0x38850], R0 ;  /* 0x03885000030075a7 */ /* 0x0000a6000806017f */
[----:B--2---:R-:W-:Y:S05]  /*199c0*/  @!P3 NANOSLEEP.SYNCS 0x989680 ;  /* 0x009896800000b95d */ /* 0x004fea0003900000 */
[----:B------:R-:W2:Y:S02]  /*199d0*/  @!P3 SYNCS.PHASECHK.TRANS64 P3, [R3+URZ+0x38850], R0 ;  /* 0x038850000300b5a7 */ /* 0x000ea4000806007f */
[----:B--2---:R-:W-:Y:S05]  /*199e0*/  @!P3 BRA `(.L_x_2616) ;  /* 0xfffffffc00ecb947 */ /* 0x004fea000383ffff */
[----:B------:R-:W-:Y:S05]  /*199f0*/  BRA `(.L_x_2615) ;  /* 0xfffffee800b47947 */ /* 0x000fea000383ffff */
.L_x_2622:
[----:B-1----:R-:W-:-:S04]  /*19a00*/  IMAD.U32 R4, RZ, RZ, UR4 ;  /* 0x00000004ff047e24 */ /* 0x002fc8000f8e00ff */
[----:B------:R1:W2:Y:S03]  /*19a10*/  SYNCS.PHASECHK.TRANS64.TRYWAIT P2, [R4+URZ+0x38830], R3 ;  /* 0x03883003040075a7 */ /* 0x0002a6000804017f */
[----:B--2---:R-:W-:Y:S05]  /*19a20*/  @!P2 NANOSLEEP.SYNCS 0x989680 ;  /* 0x009896800000a95d */ /* 0x004fea0003900000 */
[----:B------:R-:W2:Y:S02]  /*19a30*/  @!P2 SYNCS.PHASECHK.TRANS64 P2, [R4+URZ+0x38830], R3 ;  /* 0x038830030400a5a7 */ /* 0x000ea4000804007f */
[----:B--2---:R-:W-:Y:S05]  /*19a40*/  @!P2 BRA `(.L_x_2622) ;  /* 0xfffffffc00eca947 */ /* 0x004fea000383ffff */
[----:B------:R-:W-:Y:S05]  /*19a50*/  BRA `(.L_x_2621) ;  /* 0xffffff0400e87947 */ /* 0x000fea000383ffff */
.L_x_2626:
[----:B01----:R-:W-:-:S04]  /*19a60*/  IMAD.U32 R3, RZ, RZ, UR4 ;  /* 0x00000004ff037e24 */ /* 0x003fc8000f8e00ff */
[----:B------:R0:W1:Y:S03]  /*19a70*/  SYNCS.PHASECHK.TRANS64.TRYWAIT P2, [R3+URZ+0x38850], R0 ;  /* 0x03885000030075a7 */ /* 0x000066000804017f */
[----:B-1----:R-:W-:Y:S05]  /*19a80*/  @!P2 NANOSLEEP.SYNCS 0x989680 ;  /* 0x009896800000a95d */ /* 0x002fea0003900000 */
[----:B------:R-:W1:Y:S02]  /*19a90*/  @!P2 SYNCS.PHASECHK.TRANS64 P2, [R3+URZ+0x38850], R0 ;  /* 0x038850000300a5a7 */ /* 0x000e64000804007f */
[----:B-1----:R-:W-:Y:S05]  /*19aa0*/  @!P2 BRA `(.L_x_2626) ;  /* 0xfffffffc00eca947 */ /* 0x002fea000383ffff */
[----:B------:R-:W-:Y:S05]  /*19ab0*/  BRA `(.L_x_2625) ;  /* 0xffffff30000c7947 */ /* 0x000fea000383ffff */
.L_x_2631:
[----:B-1----:R-:W-:-:S04]  /*19ac0*/  IMAD.U32 R7, RZ, RZ, UR7 ;  /* 0x00000007ff077e24 */ /* 0x002fc8000f8e00ff */
[----:B------:R1:W2:Y:S03]  /*19ad0*/  SYNCS.PHASECHK.TRANS64.TRYWAIT P0, [R7+URZ+0x38850], R0 ;  /* 0x03885000070075a7 */ /* 0x0002a6000800017f */
[----:B--2---:R-:W-:Y:S05]  /*19ae0*/  @!P0 NANOSLEEP.SYNCS 0x989680 ;  /* 0x009896800000895d */ /* 0x004fea0003900000 */
[----:B------:R-:W2:Y:S02]  /*19af0*/  @!P0 SYNCS.PHASECHK.TRANS64 P0, [R7+URZ+0x38850], R0 ;  /* 0x03885000070085a7 */ /* 0x000ea4000800007f */
[----:B--2---:R-:W-:Y:S05]  /*19b00*/  @!P0 BRA `(.L_x_2631) ;  /* 0xfffffffc00ec8947 */ /* 0x004fea000383ffff */
[----:B------:R-:W-:Y:S05]  /*19b10*/  BRA `(.L_x_2630) ;  /* 0xffffff4c00587947 */ /* 0x000fea000383ffff */
.L_x_2673:
        /* <DEDUP_REMOVED lines=11> */
.L_x_2789:
[----:B------:R-:W-:Y:S05]  /*19bd0*/  BSYNC B0 ;  /* 0x0000000000007941 */ /* 0x000fea0003800000 */
.L_x_2788:
[----:B------:R-:W-:Y:S05]  /*19be0*/  BRA `(.L_x_2790) ;  /* 0xffffffa000d07947 */ /* 0x000fea000383ffff */
.L_x_2675:
[----:B------:R-:W-:Y:S01]  /*19bf0*/  BSSY B0, `(.L_x_2791) ;  /* 0x0000006000007945 */ /* 0x000fe20003800000 */
[----:B------:R-:W-:-:S07]  /*19c00*/  IMAD.MOV.U32 R15, RZ, RZ, -0x1 ;  /* 0xffffffffff0f7424 */ /* 0x000fce00078e00ff */
[----:B012---:R-:W-:Y:S05]  /*19c10*/  WARPSYNC.COLLECTIVE R15, `(.L_x_2792) ;  /* 0x000000000f0c7348 */ /* 0x007fea0003c00000 */
[----:B------:R-:W-:Y:S02]  /*19c20*/  ELECT P6, UR62, PT ;  /* 0x00000000003e782f */ /* 0x000fe400038c0000 */
[----:B------:R-:W-:Y:S01]  /*19c30*/  MOV R14, UR62 ;  /* 0x0000003e000e7c02 */ /* 0x000fe20008000f00 */
[----:B012---:R-:W-:Y:S10]  /*19c40*/  ENDCOLLECTIVE ;  /* 0x000000000000791b */ /* 0x007ff40003800000 */
.L_x_2792:
[----:B------:R-:W-:Y:S05]  /*19c50*/  BSYNC B0 ;  /* 0x0000000000007941 */ /* 0x000fea0003800000 */
.L_x_2791:
[----:B------:R-:W-:Y:S05]  /*19c60*/  BRA `(.L_x_2793) ;  /* 0xffffffa000d87947 */ /* 0x000fea000383ffff */
.L_x_2677:
[----:B--2---:R2:W3:Y:S02]  /*19c70*/  SYNCS.PHASECHK.TRANS64.TRYWAIT P0, [R0+URZ+0x38840], R2 ;  /* 0x03884002000075a7 */ /* 0x0044e4000800017f */
[----:B---3--:R-:W-:Y:S05]  /*19c80*/  @!P0 NANOSLEEP.SYNCS 0x989680 ;  /* 0x009896800000895d */ /* 0x008fea0003900000 */
[----:B------:R-:W3:Y:S02]  /*19c90*/  @!P0 SYNCS.PHASECHK.TRANS64 P0, [R0+URZ+0x38840], R2 ;  /* 0x03884002000085a7 */ /* 0x000ee4000800007f */
[----:B---3--:R-:W-:Y:S05]  /*19ca0*/  @!P0 BRA `(.L_x_2677) ;  /* 0xfffffffc00f08947 */ /* 0x008fea000383ffff */
[----:B------:R-:W-:Y:S05]  /*19cb0*/  BRA `(.L_x_2794) ;  /* 0xffffffa400487947 */ /* 0x000fea000383ffff */
.L_x_2681:
[----:B------:R-:W2:Y:S01]  /*19cc0*/  LDL.LU R11, [R1+0x34] ;  /* 0x00003400010b7983 */ /* 0x000ea20000300800 */
[----:B------:R-:W-:Y:S02]  /*19cd0*/  IMAD.MOV.U32 R13, RZ, RZ, R0 ;  /* 0x000000ffff0d7224 */ /* 0x000fe400078e0000 */
[----:B------:R-:W-:Y:S02]  /*19ce0*/  IMAD.MOV.U32 R12, RZ, RZ, RZ ;  /* 0x000000ffff0c7224 */ /* 0x000fe400078e00ff */
[----:B------:R-:W-:Y:S02]  /*19cf0*/  IMAD.MOV.U32 R15, RZ, RZ, -0x1 ;  /* 0xffffffffff0f7424 */ /* 0x000fe400078e00ff */
[----:B------:R-:W-:Y:S02]  /*19d00*/  IMAD R17, R17, 0x80, R10 ;  /* 0x0000008011117824 */ /* 0x000fe400078e020a */
[----:B--2---:R-:W-:Y:S02]  /*19d10*/  IMAD R2, R11, R7, RZ ;  /* 0x000000070b027224 */ /* 0x004fe400078e02ff */
[----:B------:R-:W-:-:S02]  /*19d20*/  IMAD.MOV.U32 R11, RZ, RZ, 0x181f ;  /* 0x0000181fff0b7424 */ /* 0x000fc400078e00ff */
[C---:B------:R-:W-:Y:S01]  /*19d30*/  VIADD R7, R17.reuse, 0x60 ;  /* 0x0000006011077836 */ /* 0x040fe20000000000 */
[----:B------:R-:W-:-:S13]  /*19d40*/  ISETP.GE.AND P5, PT, R17, R2, PT ;  /* 0x000000021100720c */ /* 0x000fda0003fa6270 */
[----:B-----5:R-:W-:Y:S05]  /*19d50*/  WARPSYNC.COLLECTIVE R15, `(.L_x_2795) ;  /* 0x000000000f087348 */ /* 0x020fea0003c00000 */
[----:B------:R0:W1:Y:S02]  /*19d60*/  SHFL.IDX P6, R14, R13, R12, R11 ;  /* 0x0000000c0d0e7389 */ /* 0x00006400000c000b */
[----:B01---5:R-:W-:Y:S01]  /*19d70*/  ENDCOLLECTIVE ;  /* 0x000000000000791b */ /* 0x023fe20003800000 */
.L_x_2795:
[----:B------:R-:W-:Y:S02]  /*19d80*/  IMAD.MOV.U32 R13, RZ, RZ, R3 ;  /* 0x000000ffff0d7224 */ /* 0x000fe400078e0003 */
[----:B------:R-:W-:-:S07]  /*19d90*/  IMAD.MOV.U32 R4, RZ, RZ, R14 ;  /* 0x000000ffff047224 */ /* 0x000fce00078e000e */
[----:B------:R-:W-:Y:S05]  /*19da0*/  WARPSYNC.COLLECTIVE R15, `(.L_x_2796) ;  /* 0x000000000f087348 */ /* 0x000fea0003c00000 */
[----:B------:R0:W1:Y:S02]  /*19db0*/  SHFL.IDX P6, R14, R13, R12, R11 ;  /* 0x0000000c0d0e7389 */ /* 0x00006400000c000b */
[----:B01----:R-:W-:Y:S01]  /*19dc0*/  ENDCOLLECTIVE ;  /* 0x000000000000791b */ /* 0x003fe20003800000 */
.L_x_2796:
        /* <DEDUP_REMOVED lines=19> */
.L_x_2797:
[----:B------:R-:W-:-:S05]  /*19f00*/  VIADD R4, R17, 0x10 ;  /* 0x0000001011047836 */ /* 0x000fca0000000000 */
[----:B------:R-:W-:Y:S01]  /*19f10*/  ISETP.GE.AND P5, PT, R4, R2, PT ;  /* 0x000000020400720c */ /* 0x000fe20003fa6270 */
[----:B------:R-:W-:Y:S02]  /*19f20*/  IMAD.MOV.U32 R13, RZ, RZ, R3 ;  /* 0x000000ffff0d7224 */ /* 0x000fe400078e0003 */
[----:B------:R-:W-:-:S10]  /*19f30*/  IMAD.MOV.U32 R4, RZ, RZ, R14 ;  /* 0x000000ffff047224 */ /* 0x000fd400078e000e */
[----:B------:R-:W-:Y:S05]  /*19f40*/  WARPSYNC.COLLECTIVE R15, `(.L_x_2798) ;  /* 0x000000000f087348 */ /* 0x000fea0003c00000 */
[----:B------:R0:W1:Y:S02]  /*19f50*/  SHFL.IDX P6, R14, R13, R12, R11 ;  /* 0x0000000c0d0e7389 */ /* 0x00006400000c000b */
[----:B01----:R-:W-:Y:S01]  /*19f60*/  ENDCOLLECTIVE ;  /* 0x000000000000791b */ /* 0x003fe20003800000 */
.L_x_2798:
        /* <DEDUP_REMOVED lines=19> */
.L_x_2799:
[----:B------:R-:W-:-:S05]  /*1a0a0*/  VIADD R4, R17, 0x20 ;  /* 0x0000002011047836 */ /* 0x000fca0000000000 */
[----:B------:R-:W-:Y:S01]  /*1a0b0*/  ISETP.GE.AND P5, PT, R4, R2, PT ;  /* 0x000000020400720c */ /* 0x000fe20003fa6270 */
[----:B------:R-:W-:Y:S02]  /*1a0c0*/  IMAD.MOV.U32 R13, RZ, RZ, R3 ;  /* 0x000000ffff0d7224 */ /* 0x000fe400078e0003 */
[----:B------:R-:W-:-:S10]  /*1a0d0*/  IMAD.MOV.U32 R4, RZ, RZ, R14 ;  /* 0x000000ffff047224 */ /* 0x000fd400078e000e */
[----:B------:R-:W-:Y:S05]  /*1a0e0*/  WARPSYNC.COLLECTIVE R15, `(.L_x_2800) ;  /* 0x000000000f087348 */ /* 0x000fea0003c00000 */
[----:B------:R0:W1:Y:S02]  /*1a0f0*/  SHFL.IDX P6, R14, R13, R12, R11 ;  /* 0x0000000c0d0e7389 */ /* 0x00006400000c000b */
[----:B01----:R-:W-:Y:S01]  /*1a100*/  ENDCOLLECTIVE ;  /* 0x000000000000791b */ /* 0x003fe20003800000 */
.L_x_2800:
        /* <DEDUP_REMOVED lines=19> */
.L_x_2801:
[----:B------:R-:W-:-:S05]  /*1a240*/  VIADD R4, R17, 0x30 ;  /* 0x0000003011047836 */ /* 0x000fca0000000000 */
[----:B------:R-:W-:Y:S01]  /*1a250*/  ISETP.GE.AND P5, PT, R4, R2, PT ;  /* 0x000000020400720c */ /* 0x000fe20003fa6270 */
[----:B------:R-:W-:Y:S02]  /*1a260*/  IMAD.MOV.U32 R13, RZ, RZ, R3 ;  /* 0x000000ffff0d7224 */ /* 0x000fe400078e0003 */
[----:B------:R-:W-:-:S10]  /*1a270*/  IMAD.MOV.U32 R4, RZ, RZ, R14 ;  /* 0x000000ffff047224 */ /* 0x000fd400078e000e */
[----:B------:R-:W-:Y:S05]  /*1a280*/  WARPSYNC.COLLECTIVE R15, `(.L_x_2802) ;  /* 0x000000000f087348 */ /* 0x000fea0003c00000 */
[----:B------:R0:W1:Y:S02]  /*1a290*/  SHFL.IDX P6, R14, R13, R12, R11 ;  /* 0x0000000c0d0e7389 */ /* 0x00006400000c000b */
[----:B01----:R-:W-:Y:S01]  /*1a2a0*/  ENDCOLLECTIVE ;  /* 0x000000000000791b */ /* 0x003fe20003800000 */
.L_x_2802:
        /* <DEDUP_REMOVED lines=19> */
.L_x_2803:
[----:B------:R-:W-:-:S05]  /*1a3e0*/  VIADD R4, R17, 0x40 ;  /* 0x0000004011047836 */ /* 0x000fca0000000000 */
[----:B------:R-:W-:Y:S01]  /*1a3f0*/  ISETP.GE.AND P5, PT, R4, R2, PT ;  /* 0x000000020400720c */ /* 0x000fe20003fa6270 */
[----:B------:R-:W-:Y:S02]  /*1a400*/  IMAD.MOV.U32 R13, RZ, RZ, R3 ;  /* 0x000000ffff0d7224 */ /* 0x000fe400078e0003 */
[----:B------:R-:W-:-:S10]  /*1a410*/  IMAD.MOV.U32 R4, RZ, RZ, R14 ;  /* 0x000000ffff047224 */ /* 0x000fd400078e000e */
[----:B------:R-:W-:Y:S05]  /*1a420*/  WARPSYNC.COLLECTIVE R15, `(.L_x_2804) ;  /* 0x000000000f087348 */ /* 0x000fea0003c00000 */
[----:B------:R0:W1:Y:S02]  /*1a430*/  SHFL.IDX P6, R14, R13, R12, R11 ;  /* 0x0000000c0d0e7389 */ /* 0x00006400000c000b */
[----:B01----:R-:W-:Y:S01]  /*1a440*/  ENDCOLLECTIVE ;  /* 0x000000000000791b */ /* 0x003fe20003800000 */
.L_x_2804:
        /* <DEDUP_REMOVED lines=19> */
.L_x_2805:
[----:B------:R-:W-:-:S05]  /*1a580*/  VIADD R4, R17, 0x50 ;  /* 0x0000005011047836 */ /* 0x000fca0000000000 */
[----:B------:R-:W-:Y:S01]  /*1a590*/  ISETP.GE.AND P5, PT, R4, R2, PT ;  /* 0x000000020400720c */ /* 0x000fe20003fa6270 */
[----:B------:R-:W-:Y:S02]  /*1a5a0*/  IMAD.MOV.U32 R13, RZ, RZ, R3 ;  /* 0x000000ffff0d7224 */ /* 0x000fe400078e0003 */
[----:B------:R-:W-:-:S10]  /*1a5b0*/  IMAD.MOV.U32 R4, RZ, RZ, R14 ;  /* 0x000000ffff047224 */ /* 0x000fd400078e000e */
[----:B------:R-:W-:Y:S05]  /*1a5c0*/  WARPSYNC.COLLECTIVE R15, `(.L_x_2806) ;  /* 0x000000000f087348 */ /* 0x000fea0003c00000 */
[----:B------:R0:W1:Y:S02]  /*1a5d0*/  SHFL.IDX P6, R14, R13, R12, R11 ;  /* 0x0000000c0d0e7389 */ /* 0x00006400000c000b */
[----:B01----:R-:W-:Y:S01]  /*1a5e0*/  ENDCOLLECTIVE ;  /* 0x000000000000791b */ /* 0x003fe20003800000 */
.L_x_2806:
        /* <DEDUP_REMOVED lines=20> */
.L_x_2807:
[----:B------:R-:W-:Y:S02]  /*1a730*/  IMAD.MOV.U32 R13, RZ, RZ, R3 ;  /* 0x000000ffff0d7224 */ /* 0x000fe400078e0003 */
[----:B------:R-:W-:-:S07]  /*1a740*/  IMAD.MOV.U32 R6, RZ, RZ, R14 ;  /* 0x000000ffff067224 */ /* 0x000fce00078e000e */
[----:B------:R-:W-:Y:S05]  /*1a750*/  WARPSYNC.COLLECTIVE R15, `(.L_x_2808) ;  /* 0x000000000f087348 */ /* 0x000fea0003c00000 */
[----:B------:R0:W1:Y:S02]  /*1a760*/  SHFL.IDX P6, R14, R13, R12, R11 ;  /* 0x0000000c0d0e7389 */ /* 0x00006400000c000b */
[----:B01----:R-:W-:Y:S01]  /*1a770*/  ENDCOLLECTIVE ;  /* 0x000000000000791b */ /* 0x003fe20003800000 */
.L_x_2808:
        /* <DEDUP_REMOVED lines=19> */
.L_x_2809:
[----:B------:R-:W-:Y:S02]  /*1a8b0*/  IMAD.MOV.U32 R13, RZ, RZ, R3 ;  /* 0x000000ffff0d7224 */ /* 0x000fe400078e0003 */
[----:B------:R-:W-:-:S07]  /*1a8c0*/  IMAD.MOV.U32 R6, RZ, RZ, R14 ;  /* 0x000000ffff067224 */ /* 0x000fce00078e000e */
[----:B------:R-:W-:Y:S05]  /*1a8d0*/  WARPSYNC.COLLECTIVE R15, `(.L_x_2810) ;  /* 0x000000000f087348 */ /* 0x000fea0003c00000 */
[----:B------:R0:W1:Y:S02]  /*1a8e0*/  SHFL.IDX P6, R14, R13, R12, R11 ;  /* 0x0000000c0d0e7389 */ /* 0x00006400000c000b */
[----:B01----:R-:W-:Y:S01]  /*1a8f0*/  ENDCOLLECTIVE ;  /* 0x000000000000791b */ /* 0x003fe20003800000 */
.L_x_2810:
[----:B------:R-:W-:Y:S01]  /*1a900*/  IMAD.MOV.U32 R3, RZ, RZ, R14 ;  /* 0x000000ffff037224 */ /* 0x000fe200078e000e */
[----:B------:R-:W-:Y:S06]  /*1a910*/  BRA `(.L_x_2811) ;  /* 0xffffffa800347947 */ /* 0x000fec000383ffff */
.L_x_2686:
[----:B0-----:R-:W2:Y:S02]  /*1a920*/  LDL R2, [R1+0x4] ;  /* 0x0000040001027983 */ /* 0x001ea40000100800 */
[----:B--2---:R0:W1:Y:S02]  /*1a930*/  SYNCS.PHASECHK.TRANS64.TRYWAIT P0, [R2+URZ+0x38820], R0 ;  /* 0x03882000020075a7 */ /* 0x004064000800017f */
[----:B-1----:R-:W-:Y:S05]  /*1a940*/  @!P0 NANOSLEEP.SYNCS 0x989680 ;  /* 0x009896800000895d */ /* 0x002fea0003900000 */
[----:B------:R-:W1:Y:S02]  /*1a950*/  @!P0 SYNCS.PHASECHK.TRANS64 P0, [R2+URZ+0x38820], R0 ;  /* 0x03882000020085a7 */ /* 0x000e64000800007f */
[----:B-1----:R-:W-:Y:S05]  /*1a960*/  @!P0 BRA `(.L_x_2686) ;  /* 0xfffffffc00ec8947 */ /* 0x002fea000383ffff */
[----:B------:R-:W-:Y:S05]  /*1a970*/  BRA `(.L_x_2812) ;  /* 0xffffffa800b47947 */ /* 0x000fea000383ffff */
.L_x_2695:
[----:B-1----:R1:W2:Y:S02]  /*1a980*/  SYNCS.PHASECHK.TRANS64.TRYWAIT P0, [R2+URZ+0x38840], R0 ;  /* 0x03884000020075a7 */ /* 0x0022a4000800017f */
[----:B--2---:R-:W-:Y:S05]  /*1a990*/  @!P0 NANOSLEEP.SYNCS 0x989680 ;  /* 0x009896800000895d */ /* 0x004fea0003900000 */
[----:B------:R-:W2:Y:S02]  /*1a9a0*/  @!P0 SYNCS.PHASECHK.TRANS64 P0, [R2+URZ+0x38840], R0 ;  /* 0x03884000020085a7 */ /* 0x000ea4000800007f */
[----:B--2---:R-:W-:Y:S05]  /*1a9b0*/  @!P0 BRA `(.L_x_2695) ;  /* 0xfffffffc00f08947 */ /* 0x004fea000383ffff */
[----:B------:R-:W-:Y:S05]  /*1a9c0*/  BRA `(.L_x_2813) ;  /* 0xffffffac007c7947 */ /* 0x000fea000383ffff */
.L_x_2703:
[----:B0-----:R0:W1:Y:S02]  /*1a9d0*/  SYNCS.PHASECHK.TRANS64.TRYWAIT P0, [R2+URZ+0x60], R0 ;  /* 0x00006000020075a7 */ /* 0x001064000800017f */
[----:B-1----:R-:W-:Y:S05]  /*1a9e0*/  @!P0 NANOSLEEP.SYNCS 0x989680 ;  /* 0x009896800000895d */ /* 0x002fea0003900000 */
[----:B------:R-:W1:Y:S02]  /*1a9f0*/  @!P0 SYNCS.PHASECHK.TRANS64 P0, [R2+URZ+0x60], R0 ;  /* 0x00006000020085a7 */ /* 0x000e64000800007f */
[----:B-1----:R-:W-:Y:S05]  /*1aa00*/  @!P0 BRA `(.L_x_2703) ;  /* 0xfffffffc00f08947 */ /* 0x002fea000383ffff */
[----:B------:R-:W-:Y:S05]  /*1aa10*/  BRA `(.L_x_2814) ;  /* 0xffffffb000d87947 */ /* 0x000fea000383ffff */
.L_x_2714:
[----:B--2---:R2:W3:Y:S02]  /*1aa20*/  SYNCS.PHASECHK.TRANS64.TRYWAIT P0, [R3+URZ+0x38840], R2 ;  /* 0x03884002030075a7 */ /* 0x0044e4000800017f */
[----:B---3--:R-:W-:Y:S05]  /*1aa30*/  @!P0 NANOSLEEP.SYNCS 0x989680 ;  /* 0x009896800000895d */ /* 0x008fea0003900000 */
[----:B------:R-:W3:Y:S02]  /*1aa40*/  @!P0 SYNCS.PHASECHK.TRANS64 P0, [R3+URZ+0x38840], R2 ;  /* 0x03884002030085a7 */ /* 0x000ee4000800007f */
[----:B---3--:R-:W-:Y:S05]  /*1aa50*/  @!P0 BRA `(.L_x_2714) ;  /* 0xfffffffc00f08947 */ /* 0x008fea000383ffff */
[----:B------:R-:W-:Y:S05]  /*1aa60*/  BRA `(.L_x_2815) ;  /* 0xffffffbc00047947 */ /* 0x000fea000383ffff */
.L_x_2722:
[----:B-1----:R1:W2:Y:S02]  /*1aa70*/  SYNCS.PHASECHK.TRANS64.TRYWAIT P0, [R2+URZ+0x60], R3 ;  /* 0x00006003020075a7 */ /* 0x0022a4000800017f */
[----:B--2---:R-:W-:Y:S05]  /*1aa80*/  @!P0 NANOSLEEP.SYNCS 0x989680 ;  /* 0x009896800000895d */ /* 0x004fea0003900000 */
[----:B------:R-:W2:Y:S02]  /*1aa90*/  @!P0 SYNCS.PHASECHK.TRANS64 P0, [R2+URZ+0x60], R3 ;  /* 0x00006003020085a7 */ /* 0x000ea4000800007f */
[----:B--2---:R-:W-:Y:S05]  /*1aaa0*/  @!P0 BRA `(.L_x_2722) ;  /* 0xfffffffc00f08947 */ /* 0x004fea000383ffff */
[----:B------:R-:W-:Y:S05]  /*1aab0*/  BRA `(.L_x_2816) ;  /* 0xffffffc000607947 */ /* 0x000fea000383ffff */
.L_x_2733:
[----:B---3--:R3:W4:Y:S02]  /*1aac0*/  SYNCS.PHASECHK.TRANS64.TRYWAIT P0, [R2+URZ+0x38840], R3 ;  /* 0x03884003020075a7 */ /* 0x008724000800017f */
[----:B----4-:R-:W-:Y:S05]  /*1aad0*/  @!P0 NANOSLEEP.SYNCS 0x989680 ;  /* 0x009896800000895d */ /* 0x010fea0003900000 */
[----:B------:R-:W4:Y:S02]  /*1aae0*/  @!P0 SYNCS.PHASECHK.TRANS64 P0, [R2+URZ+0x38840], R3 ;  /* 0x03884003020085a7 */ /* 0x000f24000800007f */
[----:B----4-:R-:W-:Y:S05]  /*1aaf0*/  @!P0 BRA `(.L_x_2733) ;  /* 0xfffffffc00f08947 */ /* 0x010fea000383ffff */
[----:B------:R-:W-:Y:S05]  /*1ab00*/  BRA `(.L_x_2817) ;  /* 0xffffffc800587947 */ /* 0x000fea000383ffff */
.L_x_2741:
[----:B-1----:R1:W2:Y:S02]  /*1ab10*/  SYNCS.PHASECHK.TRANS64.TRYWAIT P0, [R2+URZ+0x60], R5 ;  /* 0x00006005020075a7 */ /* 0x0022a4000800017f */
[----:B--2---:R-:W-:Y:S05]  /*1ab20*/  @!P0 NANOSLEEP.SYNCS 0x989680 ;  /* 0x009896800000895d */ /* 0x004fea0003900000 */
[----:B------:R-:W2:Y:S02]  /*1ab30*/  @!P0 SYNCS.PHASECHK.TRANS64 P0, [R2+URZ+0x60], R5 ;  /* 0x00006005020085a7 */ /* 0x000ea4000800007f */
[----:B--2---:R-:W-:Y:S05]  /*1ab40*/  @!P0 BRA `(.L_x_2741) ;  /* 0xfffffffc00f08947 */ /* 0x004fea000383ffff */
[----:B------:R-:W-:Y:S05]  /*1ab50*/  BRA `(.L_x_2818) ;  /* 0xffffffcc00b47947 */ /* 0x000fea000383ffff */
.L_x_2754:
[----:B--2---:R2:W4:Y:S02]  /*1ab60*/  SYNCS.PHASECHK.TRANS64.TRYWAIT P0, [R0+URZ+0x38860], R2 ;  /* 0x03886002000075a7 */ /* 0x004524000800017f */
[----:B----4-:R-:W-:Y:S05]  /*1ab70*/  @!P0 NANOSLEEP.SYNCS 0x989680 ;  /* 0x009896800000895d */ /* 0x010fea0003900000 */
[----:B------:R-:W4:Y:S02]  /*1ab80*/  @!P0 SYNCS.PHASECHK.TRANS64 P0, [R0+URZ+0x38860], R2 ;  /* 0x03886002000085a7 */ /* 0x000f24000800007f */
[----:B----4-:R-:W-:Y:S05]  /*1ab90*/  @!P0 BRA `(.L_x_2754) ;  /* 0xfffffffc00f08947 */ /* 0x010fea000383ffff */
[----:B------:R-:W-:Y:S05]  /*1aba0*/  BRA `(.L_x_2819) ;  /* 0xffffffd400907947 */ /* 0x000fea000383ffff */
.L_x_2763:
[----:B------:R-:W-:Y:S01]  /*1abb0*/  BSSY B0, `(.L_x_2820) ;  /* 0x0000008000007945 */ /* 0x000fe20003800000 */
[----:B------:R-:W-:Y:S02]  /*1abc0*/  IMAD.MOV.U32 R13, RZ, RZ, R16 ;  /* 0x000000ffff0d7224 */ /* 0x000fe400078e0010 */
[----:B------:R-:W-:Y:S02]  /*1abd0*/  IMAD.MOV.U32 R12, RZ, RZ, RZ ;  /* 0x000000ffff0c7224 */ /* 0x000fe400078e00ff */
[----:B------:R-:W-:Y:S02]  /*1abe0*/  IMAD.MOV.U32 R11, RZ, RZ, 0x1f ;  /* 0x0000001fff0b7424 */ /* 0x000fe400078e00ff */
[----:B------:R-:W-:-:S07]  /*1abf0*/  IMAD.MOV.U32 R15, RZ, RZ, -0x1 ;  /* 0xffffffffff0f7424 */ /* 0x000fce00078e00ff */
[----:B-123-5:R-:W-:Y:S05]  /*1ac00*/  WARPSYNC.COLLECTIVE R15, `(.L_x_2821) ;  /* 0x000000000f087348 */ /* 0x02efea0003c00000 */
[----:B------:R0:W4:Y:S02]  /*1ac10*/  SHFL.IDX P6, R14, R13, R12, R11 ;  /* 0x0000000c0d0e7389 */ /* 0x00012400000c000b */
[----:B012345:R-:W-:Y:S01]  /*1ac20*/  ENDCOLLECTIVE ;  /* 0x000000000000791b */ /* 0x03ffe20003800000 */
.L_x_2821:
[----:B------:R-:W-:Y:S05]  /*1ac30*/  BSYNC B0 ;  /* 0x0000000000007941 */ /* 0x000fea0003800000 */
.L_x_2820:
        /* <DEDUP_REMOVED lines=9> */
.L_x_2822:
        /* <DEDUP_REMOVED lines=19> */
.L_x_2823:
        /* <DEDUP_REMOVED lines=8> */
.L_x_2824:
        /* <DEDUP_REMOVED lines=8> */
.L_x_2825:
        /* <DEDUP_REMOVED lines=8> */
.L_x_2826:
        /* <DEDUP_REMOVED lines=8> */
.L_x_2827:
        /* <DEDUP_REMOVED lines=9> */
.L_x_2828:
[----:B------:R-:W-:Y:S01]  /*1b090*/  IMAD.MOV.U32 R16, RZ, RZ, R14 ;  /* 0x000000ffff107224 */ /* 0x000fe200078e000e */
[----:B------:R-:W-:Y:S06]  /*1b0a0*/  BRA `(.L_x_2829) ;  /* 0xffffffd800947947 */ /* 0x000fec000383ffff */
.L_x_2768:
[----:B------:R-:W-:Y:S01]  /*1b0b0*/  BSSY B0, `(.L_x_2830) ;  /* 0x0000008000007945 */ /* 0x000fe20003800000 */
[----:B-----5:R-:W-:Y:S02]  /*1b0c0*/  IMAD.MOV.U32 R13, RZ, RZ, R2 ;  /* 0x000000ffff0d7224 */ /* 0x020fe400078e0002 */
[----:B------:R-:W-:Y:S02]  /*1b0d0*/  IMAD.MOV.U32 R12, RZ, RZ, 0x1 ;  /* 0x00000001ff0c7424 */ /* 0x000fe400078e00ff */
[----:B------:R-:W-:Y:S02]  /*1b0e0*/  IMAD.MOV.U32 R11, RZ, RZ, RZ ;  /* 0x000000ffff0b7224 */ /* 0x000fe400078e00ff */
[----:B------:R-:W-:-:S07]  /*1b0f0*/  IMAD.MOV.U32 R15, RZ, RZ, -0x1 ;  /* 0xffffffffff0f7424 */ /* 0x000fce00078e00ff */
[----:B0123--:R-:W-:Y:S05]  /*1b100*/  WARPSYNC.COLLECTIVE R15, `(.L_x_2831) ;  /* 0x000000000f087348 */ /* 0x00ffea0003c00000 */
[----:B------:R4:W0:Y:S02]  /*1b110*/  SHFL.UP P6, R14, R13, R12, R11 ;  /* 0x0400000c0d0e7389 */ /* 0x00082400000c000b */
[----:B01234-:R-:W-:Y:S01]  /*1b120*/  ENDCOLLECTIVE ;  /* 0x000000000000791b */ /* 0x01ffe20003800000 */
.L_x_2831:
[----:B------:R-:W-:Y:S05]  /*1b130*/  BSYNC B0 ;  /* 0x0000000000007941 */ /* 0x000fea0003800000 */
.L_x_2830:
        /* <DEDUP_REMOVED lines=9> */
.L_x_2832:
        /* <DEDUP_REMOVED lines=8> */
.L_x_2833:
        /* <DEDUP_REMOVED lines=8> */
.L_x_2834:
        /* <DEDUP_REMOVED lines=8> */
.L_x_2835:
        /* <DEDUP_REMOVED lines=9> */
.L_x_2836:
[----:B------:R-:W-:Y:S01]  /*1b3e0*/  IMAD.MOV.U32 R16, RZ, RZ, R14 ;  /* 0x000000ffff107224 */ /* 0x000fe200078e000e */
[----:B------:R-:W-:Y:S06]  /*1b3f0*/  BRA `(.L_x_2837) ;  /* 0xffffffd800607947 */ /* 0x000fec000383ffff */
.L_x_2770:
[----:B------:R-:W-:Y:S01]  /*1b400*/  BSSY B0, `(.L_x_2838) ;  /* 0x0000006000007945 */ /* 0x000fe20003800000 */
[----:B------:R-:W-:Y:S01]  /*1b410*/  PLOP3.LUT P6, PT, P6, PT, PT, 0x8, 0x0 ;  /* 0x000000000000781c */ /* 0x000fe200037ce170 */
[----:B------:R-:W-:-:S12]  /*1b420*/  IMAD.MOV.U32 R15, RZ, RZ, -0x1 ;  /* 0xffffffffff0f7424 */ /* 0x000fd800078e00ff */
[----:B0123-5:R-:W-:Y:S05]  /*1b430*/  WARPSYNC.COLLECTIVE R15, `(.L_x_2839) ;  /* 0x000000000f087348 */ /* 0x02ffea0003c00000 */
[----:B------:R-:W-:Y:S01]  /*1b440*/  VOTE.ANY R14, PT, P6 ;  /* 0x00000000000e7806 */ /* 0x000fe200030e0100 */
[----:B0123-5:R-:W-:Y:S06]  /*1b450*/  ENDCOLLECTIVE ;  /* 0x000000000000791b */ /* 0x02ffec0003800000 */
.L_x_2839:
[----:B------:R-:W-:Y:S05]  /*1b460*/  BSYNC B0 ;  /* 0x0000000000007941 */ /* 0x000fea0003800000 */
.L_x_2838:
        /* <DEDUP_REMOVED lines=9> */
.L_x_2840:
[----:B------:R-:W-:Y:S01]  /*1b500*/  IMAD.MOV.U32 R17, RZ, RZ, R14 ;  /* 0x000000ffff117224 */ /* 0x000fe200078e000e */
[----:B------:R-:W-:Y:S06]  /*1b510*/  BRA `(.L_x_2841) ;  /* 0xffffffd800507947 */ /* 0x000fec000383ffff */
.L_x_2772:
[----:B------:R-:W-:Y:S01]  /*1b520*/  BSSY B0, `(.L_x_2842) ;  /* 0x0000007000007945 */ /* 0x000fe20003800000 */
[----:B------:R-:W-:Y:S02]  /*1b530*/  IMAD.MOV.U32 R13, RZ, RZ, R3 ;  /* 0x000000ffff0d7224 */ /* 0x000fe400078e0003 */
[----:B------:R-:W-:Y:S02]  /*1b540*/  IMAD.MOV.U32 R11, RZ, RZ, 0x1f ;  /* 0x0000001fff0b7424 */ /* 0x000fe400078e00ff */
[----:B------:R-:W-:-:S07]  /*1b550*/  IMAD.MOV.U32 R15, RZ, RZ, -0x1 ;  /* 0xffffffffff0f7424 */ /* 0x000fce00078e00ff */
[----:B012345:R-:W-:Y:S05]  /*1b560*/  WARPSYNC.COLLECTIVE R15, `(.L_x_2843) ;  /* 0x000000000f087348 */ /* 0x03ffea0003c00000 */
[----:B------:R0:W0:Y:S02]  /*1b570*/  SHFL.IDX P6, R14, R13, R12, R11 ;  /* 0x0000000c0d0e7389 */ /* 0x00002400000c000b */
[----:B012345:R-:W-:Y:S01]  /*1b580*/  ENDCOLLECTIVE ;  /* 0x000000000000791b */ /* 0x03ffe20003800000 */
.L_x_2843:
[----:B------:R-:W-:Y:S05]  /*1b590*/  BSYNC B0 ;  /* 0x0000000000007941 */ /* 0x000fea0003800000 */
.L_x_2842:
[----:B------:R-:W-:Y:S01]  /*1b5a0*/  IMAD.MOV.U32 R3, RZ, RZ, R14 ;  /* 0x000000ffff037224 */ /* 0x000fe200078e000e */
[----:B------:R-:W-:Y:S06]  /*1b5b0*/  BRA `(.L_x_2844) ;  /* 0xffffffd800447947 */ /* 0x000fec000383ffff */
.L_x_2776:
[----:B0-----:R0:W4:Y:S02]  /*1b5c0*/  SYNCS.PHASECHK.TRANS64.TRYWAIT P0, [R0+URZ+0x38820], R3 ;  /* 0x03882003000075a7 */ /* 0x001124000800017f */
[----:B----4-:R-:W-:Y:S05]  /*1b5d0*/  @!P0 NANOSLEEP.SYNCS 0x989680 ;  /* 0x009896800000895d */ /* 0x010fea0003900000 */
[----:B------:R-:W4:Y:S02]  /*1b5e0*/  @!P0 SYNCS.PHASECHK.TRANS64 P0, [R0+URZ+0x38820], R3 ;  /* 0x03882003000085a7 */ /* 0x000f24000800007f */
[----:B----4-:R-:W-:Y:S05]  /*1b5f0*/  @!P0 BRA `(.L_x_2776) ;  /* 0xfffffffc00f08947 */ /* 0x010fea000383ffff */
[----:B------:R-:W-:Y:S05]  /*1b600*/  BRA `(.L_x_2845) ;  /* 0xffffffdc00cc7947 */ /* 0x000fea000383ffff */
.L_x_2777:
[----:B------:R-:W4:Y:S01]  /*1b610*/  S2R R2, SR_TID.X ;  /* 0x0000000000027919 */ /* 0x000f220000002100 */
[----:B------:R-:W-:Y:S01]  /*1b620*/  BSSY B0, `(.L_x_2846) ;  /* 0x000000a000007945 */ /* 0x000fe20003800000 */
[----:B------:R-:W-:Y:S02]  /*1b630*/  IMAD.MOV.U32 R12, RZ, RZ, RZ ;  /* 0x000000ffff0c7224 */ /* 0x000fe400078e00ff */
[----:B------:R-:W-:Y:S02]  /*1b640*/  IMAD.MOV.U32 R11, RZ, RZ, 0x1f ;  /* 0x0000001fff0b7424 */ /* 0x000fe400078e00ff */
[----:B------:R-:W-:Y:S01]  /*1b650*/  IMAD.MOV.U32 R15, RZ, RZ, -0x1 ;  /* 0xffffffffff0f7424 */ /* 0x000fe200078e00ff */
[----:B----4-:R-:W-:-:S04]  /*1b660*/  SHF.R.U32.HI R2, RZ, 0x5, R2 ;  /* 0x00000005ff027819 */ /* 0x010fc80000011602 */
[----:B------:R-:W-:-:S05]  /*1b670*/  LOP3.LUT R2, R2, 0x3, RZ, 0xc0, !PT ;  /* 0x0000000302027812 */ /* 0x000fca00078ec0ff */
[----:B------:R-:W-:-:S07]  /*1b680*/  IMAD.MOV.U32 R13, RZ, RZ, R2 ;  /* 0x000000ffff0d7224 */ /* 0x000fce00078e0002 */
[----:B0123-5:R-:W-:Y:S05]  /*1b690*/  WARPSYNC.COLLECTIVE R15, `(.L_x_2847) ;  /* 0x000000000f087348 */ /* 0x02ffea0003c00000 */
[----:B------:R4:W0:Y:S02]  /*1b6a0*/  SHFL.IDX P6, R14, R13, R12, R11 ;  /* 0x0000000c0d0e7389 */ /* 0x00082400000c000b */
[----:B012345:R-:W-:Y:S01]  /*1b6b0*/  ENDCOLLECTIVE ;  /* 0x000000000000791b */ /* 0x03ffe20003800000 */
.L_x_2847:
[----:B------:R-:W-:Y:S05]  /*1b6c0*/  BSYNC B0 ;  /* 0x0000000000007941 */ /* 0x000fea0003800000 */
.L_x_2846:
[----:B------:R-:W-:Y:S05]  /*1b6d0*/  BRA `(.L_x_2848) ;  /* 0xffffffdc00b47947 */ /* 0x000fea000383ffff */
.L_x_2780:
[----:B------:R-:W-:Y:S01]  /*1b6e0*/  BSSY B1, `(.L_x_2849) ;  /* 0x0000006000017945 */ /* 0x000fe20003800000 */
[----:B------:R-:W-:-:S07]  /*1b6f0*/  IMAD.MOV.U32 R15, RZ, RZ, -0x1 ;  /* 0xffffffffff0f7424 */ /* 0x000fce00078e00ff */
[----:B-12345:R-:W-:Y:S05]  /*1b700*/  WARPSYNC.COLLECTIVE R15, `(.L_x_2850) ;  /* 0x000000000f0c7348 */ /* 0x03efea0003c00000 */
[----:B------:R-:W-:Y:S02]  /*1b710*/  ELECT P6, UR62, PT ;  /* 0x00000000003e782f */ /* 0x000fe400038c0000 */
[----:B------:R-:W-:Y:S01]  /*1b720*/  MOV R14, UR62 ;  /* 0x0000003e000e7c02 */ /* 0x000fe20008000f00 */
[----:B-12345:R-:W-:Y:S10]  /*1b730*/  ENDCOLLECTIVE ;  /* 0x000000000000791b */ /* 0x03eff40003800000 */
.L_x_2850:
[----:B------:R-:W-:Y:S05]  /*1b740*/  BSYNC B1 ;  /* 0x0000000000017941 */ /* 0x000fea0003800000 */
.L_x_2849:
[----:B------:R-:W-:Y:S05]  /*1b750*/  BRA `(.L_x_2851) ;  /* 0xffffffdc00ac7947 */ /* 0x000fea000383ffff */
.L_x_2782:
[----:B0-----:R0:W1:Y:S02]  /*1b760*/  SYNCS.PHASECHK.TRANS64.TRYWAIT P0, [R6+URZ], R5 ;  /* 0x00000005060075a7 */ /* 0x001064000800017f */
[----:B-1----:R-:W-:Y:S05]  /*1b770*/  @!P0 NANOSLEEP.SYNCS 0x989680 ;  /* 0x009896800000895d */ /* 0x002fea0003900000 */
[----:B------:R-:W1:Y:S02]  /*1b780*/  @!P0 SYNCS.PHASECHK.TRANS64 P0, [R6+URZ], R5 ;  /* 0x00000005060085a7 */ /* 0x000e64000800007f */
[----:B-1----:R-:W-:Y:S05]  /*1b790*/  @!P0 BRA `(.L_x_2782) ;  /* 0xfffffffc00f08947 */ /* 0x002fea000383ffff */
[----:B------:R-:W-:Y:S05]  /*1b7a0*/  BRA `(.L_x_2852) ;  /* 0xffffffdc00f07947 */ /* 0x000fea000383ffff */
.L_x_2783:
[----:B-1----:R1:W3:Y:S02]  /*1b7b0*/  SYNCS.PHASECHK.TRANS64.TRYWAIT P0, [R7+URZ], R2 ;  /* 0x00000002070075a7 */ /* 0x0022e4000800017f */
[----:B---3--:R-:W-:Y:S05]  /*1b7c0*/  @!P0 NANOSLEEP.SYNCS 0x989680 ;  /* 0x009896800000895d */ /* 0x008fea0003900000 */
[----:B------:R-:W3:Y:S02]  /*1b7d0*/  @!P0 SYNCS.PHASECHK.TRANS64 P0, [R7+URZ], R2 ;  /* 0x00000002070085a7 */ /* 0x000ee4000800007f */
[----:B---3--:R-:W-:Y:S05]  /*1b7e0*/  @!P0 BRA `(.L_x_2783) ;  /* 0xfffffffc00f08947 */ /* 0x008fea000383ffff */
[----:B------:R-:W-:Y:S05]  /*1b7f0*/  BRA `(.L_x_2853) ;  /* 0xffffffdc00e47947 */ /* 0x000fea000383ffff */
.L_x_2785:
[----:B---3--:R3:W4:Y:S02]  /*1b800*/  SYNCS.PHASECHK.TRANS64.TRYWAIT P0, [R4+URZ], R5 ;  /* 0x00000005040075a7 */ /* 0x008724000800017f */
[----:B----4-:R-:W-:Y:S05]  /*1b810*/  @!P0 NANOSLEEP.SYNCS 0x989680 ;  /* 0x009896800000895d */ /* 0x010fea0003900000 */
[----:B------:R-:W4:Y:S02]  /*1b820*/  @!P0 SYNCS.PHASECHK.TRANS64 P0, [R4+URZ], R5 ;  /* 0x00000005040085a7 */ /* 0x000f24000800007f */
[----:B----4-:R-:W-:Y:S05]  /*1b830*/  @!P0 BRA `(.L_x_2785) ;  /* 0xfffffffc00f08947 */ /* 0x010fea000383ffff */
[----:B------:R-:W-:Y:S05]  /*1b840*/  BRA `(.L_x_2854) ;  /* 0xffffffdc00ec7947 */ /* 0x000fea000383ffff */
.L_x_2855:
        /* <DEDUP_REMOVED lines=11> */
.L_x_15296:


//--------------------- .text._ZN7cutlass13device_kernelIN5flash11enable_sm90INS1_16FlashAttnFwdSm90INS1_25CollectiveMainloopFwdSm90ILi2EN4cute5tupleIJNS5_1CILi1EEES8_S8_EEENS6_IJNS7_ILi128EEENS7_ILi80EEENS7_ILi256EEEEEELi256ENS_10bfloat16_tEfNS_4arch4Sm90ELb1ELb0ELb1ELb1ELb0ELb1ELb0ELb1ELb1ELb1ELb0ELb0EEENS1_21CollectiveEpilogueFwdINS6_IJSA_SC_SB_EEES9_SE_SG_Li256ELb1ELb1ELb0ELb0EEENS1_36VarlenDynamicPersistentTileSchedulerILi128ELi80ELi256ELi128ELb0ELb1ELb1ELb1ELb1ELb1EEEEEEEEEvNT_6ParamsE --------------------------
	.section	.text._ZN7cutlass13device_kernelIN5flash11enable_sm90INS1_16FlashAttnFwdSm90INS1_25CollectiveMainloopFwdSm90ILi2EN4cute5tupleIJNS5_1CILi1EEES8_S8_EEENS6_IJNS7_ILi128EEENS7_ILi80EEENS7_ILi256EEEEEELi256ENS_10bfloat16_tEfNS_4arch4Sm90ELb1ELb0ELb1ELb1ELb0ELb1ELb0ELb1ELb1ELb1ELb0ELb0EEENS1_21CollectiveEpilogueFwdINS6_IJSA_SC_SB_EEES9_SE_SG_Li256ELb1ELb1ELb0ELb0EEENS1_36VarlenDynamicPersistentTileSchedulerILi128ELi80ELi256ELi128ELb0ELb1ELb1ELb1ELb1ELb1EEEEEEEEEvNT_6ParamsE,"ax",@progbits
	.align	128
.text._ZN7cutlass13device_kernelIN5flash11enable_sm90INS1_16FlashAttnFwdSm90INS1_25CollectiveMainloopFwdSm90ILi2EN4cute5tupleIJNS5_1CILi1EEES8_S8_EEENS6_IJNS7_ILi128EEENS7_ILi80EEENS7_ILi256EEEEEELi256ENS_10bfloat16_tEfNS_4arch4Sm90ELb1ELb0ELb1ELb1ELb0ELb1ELb0ELb1ELb1ELb1ELb0ELb0EEENS1_21CollectiveEpilogueFwdINS6_IJSA_SC_SB_EEES9_SE_SG_Li256ELb1ELb1ELb0ELb0EEENS1_36VarlenDynamicPersistentTileSchedulerILi128ELi80ELi256ELi128ELb0ELb1ELb1ELb1ELb1ELb1EEEEEEEEEvNT_6ParamsE:
        .type           _ZN7cutlass13device_kernelIN5flash11enable_sm90INS1_16FlashAttnFwdSm90INS1_25CollectiveMainloopFwdSm90ILi2EN4cute5tupleIJNS5_1CILi1EEES8_S8_EEENS6_IJNS7_ILi128EEENS7_ILi80EEENS7_ILi256EEEEEELi256ENS_10bfloat16_tEfNS_4arch4Sm90ELb1ELb0ELb1ELb1ELb0ELb1ELb0ELb1ELb1ELb1ELb0ELb0EEENS1_21CollectiveEpilogueFwdINS6_IJSA_SC_SB_EEES9_SE_SG_Li256ELb1ELb1ELb0ELb0EEENS1_36VarlenDynamicPersistentTileSchedulerILi128ELi80ELi256ELi128ELb0ELb1ELb1ELb1ELb1ELb1EEEEEEEEEvNT_6ParamsE,@function
        .size           _ZN7cutlass13device_kernelIN5flash11enable_sm90INS1_16FlashAttnFwdSm90INS1_25CollectiveMainloopFwdSm90ILi2EN4cute5tupleIJNS5_1CILi1EEES8_S8_EEENS6_IJNS7_ILi128EEENS7_ILi80EEENS7_ILi256EEEEEELi256ENS_10bfloat16_tEfNS_4arch4Sm90ELb1ELb0ELb1ELb1ELb0ELb1ELb0ELb1ELb1ELb1ELb0ELb0EEENS1_21CollectiveEpilogueFwdINS6_IJSA_SC_SB_EEES9_SE_SG_Li256ELb1ELb1ELb0ELb0EEENS1_36VarlenDynamicPersistentTileSchedulerILi128ELi80ELi256ELi128ELb0ELb1ELb1ELb1ELb1ELb1EEEEEEEEEvNT_6ParamsE,(.L_x_15297 - _ZN7cutlass13device_kernelIN5flash11enable_sm90INS1_16FlashAttnFwdSm90INS1_25CollectiveMainloopFwdSm90ILi2EN4cute5tupleIJNS5_1CILi1EEES8_S8_EEENS6_IJNS7_ILi128EEENS7_ILi80EEENS7_ILi256EEEEEELi256ENS_10bfloat16_tEfNS_4arch4Sm90ELb1ELb0ELb1ELb1ELb0ELb1ELb0ELb1ELb1ELb1ELb0ELb0EEENS1_21CollectiveEpilogueFwdINS6_IJSA_SC_SB_EEES9_SE_SG_Li256ELb1ELb1ELb0ELb0EEENS1_36VarlenDynamicPersistentTileSchedulerILi128ELi80ELi256ELi128ELb0ELb1ELb1ELb1ELb1ELb1EEEEEEEEEvNT_6ParamsE)
        .other          _ZN7cutlass13device_kernelIN5flash11enable_sm90INS1_16FlashAttnFwdSm90INS1_25CollectiveMainloopFwdSm90ILi2EN4cute5tupleIJNS5_1CILi1EEES8_S8_EEENS6_IJNS7_ILi128EEENS7_ILi80EEENS7_ILi256EEEEEELi256ENS_10bfloat16_tEfNS_4arch4Sm90ELb1ELb0ELb1ELb1ELb0ELb1ELb0ELb1ELb1ELb1ELb0ELb0EEENS1_21CollectiveEpilogueFwdINS6_IJSA_SC_SB_EEES9_SE_SG_Li256ELb1ELb1ELb0ELb0EEENS1_36VarlenDynamicPersistentTileSchedulerILi128ELi80ELi256ELi128ELb0ELb1ELb1ELb1ELb1ELb1EEEEEEEEEvNT_6ParamsE,@"STO_CUDA_ENTRY STV_DEFAULT"
_ZN7cutlass13device_kernelIN5flash11enable_sm90INS1_16FlashAttnFwdSm90INS1_25CollectiveMainloopFwdSm90ILi2EN4cute5tupleIJNS5_1CILi1EEES8_S8_EEENS6_IJNS7_ILi128EEENS7_ILi80EEENS7_ILi256EEEEEELi256ENS_10bfloat16_tEfNS_4arch4Sm90ELb1ELb0ELb1ELb1ELb0ELb1ELb0ELb1ELb1ELb1ELb0ELb0EEENS1_21CollectiveEpilogueFwdINS6_IJSA_SC_SB_EEES9_SE_SG_Li256ELb1ELb1ELb0ELb0EEENS1_36VarlenDynamicPersistentTileSchedulerILi128ELi80ELi256ELi128ELb0ELb1ELb1ELb1ELb1ELb1EEEEEEEEEvNT_6ParamsE:
        /* <DEDUP_REMOVED lines=24> */
.L_x_2857:
[----:B------:R-:W-:Y:S05]  /*0180*/  BSYNC B0 ;  /* 0x0000000000007941 */ /* 0x000fea0003800000 */
.L_x_2856:
        /* <DEDUP_REMOVED lines=41> */
.L_x_2858:
        /* <DEDUP_REMOVED lines=22> */
.L_x_2859:
        /* <DEDUP_REMOVED lines=18> */
.L_x_2860:
        /* <DEDUP_REMOVED lines=22> */
.L_x_2861:
        /* <DEDUP_REMOVED lines=22> */
.L_x_2862:
[----:B0-----:R-:W-:Y:S01]  /*0960*/  UMOV UR4, 0x1 ;  /* 0x0000000100047882 */ /* 0x001fe20000000000 */
[----:B------:R-:W-:Y:S01]  /*0970*/  PLOP3.LUT P0, PT, PT, PT, UP0, 0x80, 0x0 ;  /* 0x000000000000781c */ /* 0x000fe20003f0f008 */
[----:B------:R-:W-:Y:S01]  /*0980*/  USEL UR4, UR4, 0x2, !UP0 ;  /* 0x0000000204047887 */ /* 0x000fe2000c000000 */
[----:B------:R-:W-:Y:S01]  /*0990*/  NOP ;  /* 0x0000000000007918 */ /* 0x000fe20000000000 */
[----:B------:R-:W-:Y:S04]  /*09a0*/  BSSY B9, `(.L_x_2863) ;  /* 0x0003143000097945 */ /* 0x000fe80003800000 */
[----:B------:R-:W-:-:S05]  /*09b0*/  IMAD.U32 R2, RZ, RZ, UR4 ;  /* 0x00000004ff027e24 */ /* 0x000fca000f8e00ff */
[----:B------:R0:W-:Y:S01]  /*09c0*/  STL [R1+0x98], R2 ;  /* 0x0000980201007387 */ /* 0x0001e20000100800 */
[----:B-12-4-:R-:W-:Y:S06]  /*09d0*/  BAR.SYNC.DEFER_BLOCKING 0x0 ;  /* 0x0000000000007b1d */ /* 0x016fec0000010000 */
[----:B------:R-:W-:Y:S05]  /*09e0*/  @!P0 BRA `(.L_x_2864) ;  /* 0x0000028000b08947 */ /* 0x000fea0003800000 */
.L_x_2865:
        /* <DEDUP_REMOVED lines=15> */
[----:B------:R-:W2:Y:S01]  /*0ae0*/  LDL R0, [R1+0x98] ;  /* 0x0000980001007983 */ /* 0x000ea20000100800 */
[----:B------:R-:W-:Y:S01]  /*0af0*/  VIADD R4, R4, 0xffffff80 ;  /* 0xffffff8004047836 */ /* 0x000fe20000000000 */
[----:B------:R-:W-:Y:S02]  /*0b00*/  R2UR UR4, R16 ;  /* 0x00000000100472ca */ /* 0x000fe400000e0000 */
[----:B------:R-:W-:Y:S01]  /*0b10*/  CS2R R218, SRZ ;  /* 0x0000000000da7805 */ /* 0x000fe2000001ff00 */
[----:B------:R-:W-:Y:S01]  /*0b20*/  IMAD.MOV.U32 R217, RZ, RZ, RZ ;  /* 0x000000ffffd97224 */ /* 0x000fe200078e00ff */
[----:B------:R-:W-:-:S04]  /*0b30*/  SHF.R.S32.HI R3, RZ, 0x1f, R4 ;  /* 0x0000001fff037819 */ /* 0x000fc80000011404 */
[CC--:B------:R-:W-:Y:S02]  /*0b40*/  LEA.HI R8, R3.reuse, R4.reuse, RZ, 0x2 ;  /* 0x0000000403087211 */ /* 0x0c0fe400078f10ff */
[CC--:B------:R-:W-:Y:S02]  /*0b50*/  LEA.HI R5, R3.reuse, R4.reuse, RZ, 0x5 ;  /* 0x0000000403057211 */ /* 0x0c0fe400078f28ff */
[----:B------:R-:W-:Y:S01]  /*0b60*/  LOP3.LUT R11, R8, 0xfffffffc, RZ, 0xc0, !PT ;  /* 0xfffffffc080b7812 */ /* 0x000fe200078ec0ff */
[----:B------:R-:W-:Y:S01]  /*0b70*/  UIADD3 UR4, UR4, 0x14400, URZ ;  /* 0x0001440004047890 */ /* 0x000fe2000fffe03f */
[-C--:B0-----:R-:W-:Y:S01]  /*0b80*/  LEA.HI R2, R3, R4.reuse, RZ, 0x4 ;  /* 0x0000000403027211 */ /* 0x081fe200078f20ff */
[----:B------:R-:W-:Y:S01]  /*0b90*/  IMAD.SHL.U32 R6, R5, 0x20, RZ ;  /* 0x0000002005067824 */ /* 0x000fe200078e00ff */
[----:B------:R-:W-:Y:S01]  /*0ba0*/  LEA.HI R212, R3, R4, RZ, 0x3 ;  /* 0x0000000403d47211 */ /* 0x000fe200078f18ff */
[----:B------:R-:W-:Y:S01]  /*0bb0*/  IMAD.IADD R11, R4, 0x1, -R11 ;  /* 0x00000001040b7824 */ /* 0x000fe200078e0a0b */
[----:B------:R-:W-:-:S02]  /*0bc0*/  SHF.R.S32.HI R5, RZ, 0x4, R2 ;  /* 0x00000004ff057819 */ /* 0x000fc40000011402 */
[----:B------:R-:W-:Y:S02]  /*0bd0*/  LEA.HI R12, R3, R4, RZ, 0x6 ;  /* 0x00000004030c7211 */ /* 0x000fe400078f30ff */
[----:B------:R-:W-:Y:S02]  /*0be0*/  LOP3.LUT R237, R212, 0xfffffff8, RZ, 0xc0, !PT ;  /* 0xfffffff8d4ed7812 */ /* 0x000fe400078ec0ff */
[----:B------:R-:W-:Y:S01]  /*0bf0*/  LOP3.LUT R6, R6, 0xfffffc00, RZ, 0xc0, !PT ;  /* 0xfffffc0006067812 */ /* 0x000fe200078ec0ff */
[----:B------:R-:W-:Y:S01]  /*0c00*/  IMAD.SHL.U32 R12, R12, 0x8, RZ ;  /* 0x000000080c0c7824 */ /* 0x000fe200078e00ff */
[----:B------:R-:W-:Y:S01]  /*0c10*/  SHF.R.S32.HI R212, RZ, 0x3, R212 ;  /* 0x00000003ffd47819 */ /* 0x000fe200000114d4 */
[----:B------:R-:W-:-:S03]  /*0c20*/  IMAD.IADD R237, R4, 0x1, -R237 ;  /* 0x0000000104ed7824 */ /* 0x000fc600078e0aed */
[----:B------:R-:W-:Y:S01]  /*0c30*/  LOP3.LUT R228, R12, 0xfffffe00, RZ, 0xc0, !PT ;  /* 0xfffffe000ce47812 */ /* 0x000fe200078ec0ff */
[----:B------:R-:W-:Y:S02]  /*0c40*/  VIADD R15, R212, 0x20 ;  /* 0x00000020d40f7836 */ /* 0x000fe40000000000 */
[----:B------:R-:W-:Y:S02]  /*0c50*/  IMAD.SHL.U32 R22, R237, 0x4, RZ ;  /* 0x00000004ed167824 */ /* 0x000fe400078e00ff */
[----:B------:R-:W-:Y:S02]  /*0c60*/  IMAD.SHL.U32 R224, R15, 0x40, RZ ;  /* 0x000000400fe07824 */ /* 0x000fe400078e00ff */
[----:B------:R-:W-:Y:S02]  /*0c70*/  VIADD R214, R22, 0x40 ;  /* 0x0000004016d67836 */ /* 0x000fe40000000000 */
[----:B------:R-:W-:Y:S01]  /*0c80*/  IMAD.SHL.U32 R20, R212, 0x40, RZ ;  /* 0x00000040d4147824 */ /* 0x000fe200078e00ff */
[----:B------:R-:W-:Y:S01]  /*0c90*/  LOP3.LUT R224, R224, 0x1c0, RZ, 0xc0, !PT ;  /* 0x000001c0e0e07812 */ /* 0x000fe200078ec0ff */
[----:B------:R-:W-:-:S02]  /*0ca0*/  IMAD.IADD R213, R22, 0x1, R214 ;  /* 0x0000000116d57824 */ /* 0x000fc400078e02d6 */
[C---:B------:R-:W-:Y:S01]  /*0cb0*/  VIADD R215, R22.reuse, 0x20 ;  /* 0x0000002016d77836 */ /* 0x040fe20000000000 */
[----:B------:R-:W-:Y:S01]  /*0cc0*/  SHF.R.U32.HI R18, RZ, 0x3, R224 ;  /* 0x00000003ff127819 */ /* 0x000fe200000116e0 */
[----:B------:R-:W-:Y:S01]  /*0cd0*/  VIADD R216, R22, 0x60 ;  /* 0x0000006016d87836 */ /* 0x000fe20000000000 */
[----:B--2---:R-:W-:Y:S02]  /*0ce0*/  R2UR UR5, R0 ;  /* 0x00000000000572ca */ /* 0x004fe400000e0000 */
[----:B------:R-:W-:Y:S02]  /*0cf0*/  LEA.HI R0, R3, R4, RZ, 0x7 ;  /* 0x0000000403007211 */ /* 0x000fe400078f38ff */
[----:B------:R-:W-:Y:S02]  /*0d00*/  LOP3.LUT R3, R2, 0x3fffff0, RZ, 0xc0, !PT ;  /* 0x03fffff002037812 */ /* 0x000fe400078ec0ff */
[----:B------:R-:W-:Y:S02]  /*0d10*/  LOP3.LUT R7, R0, 0xffffff80, RZ, 0xc0, !PT ;  /* 0xffffff8000077812 */ /* 0x000fe400078ec0ff */
[----:B------:R-:W-:Y:S01]  /*0d20*/  SHF.R.S32.HI R13, RZ, 0x7, R0 ;  /* 0x00000007ff0d7819 */ /* 0x000fe20000011400 */
[----:B------:R-:W-:Y:S01]  /*0d30*/  IMAD.IADD R3, R4, 0x1, -R3 ;  /* 0x0000000104037824 */ /* 0x000fe200078e0a03 */
[----:B------:R-:W-:Y:S01]  /*0d40*/  LEA.HI R2, R2, R5, RZ, 0x1 ;  /* 0x0000000502027211 */ /* 0x000fe200078f08ff */
[----:B------:R-:W-:Y:S01]  /*0d50*/  IMAD.IADD R14, R4, 0x1, -R7 ;  /* 0x00000001040e7824 */ /* 0x000fe200078e0a07 */
[----:B------:R-:W-:Y:S01]  /*0d60*/  LEA.HI R0, R0, R13, RZ, 0x1 ;  /* 0x0000000d00007211 */ /* 0x000fe200078f08ff */
[----:B------:R-:W-:Y:S01]  /*0d70*/  IMAD R3, R3, 0x40, R6 ;  /* 0x0000004003037824 */ /* 0x000fe200078e0206 */
[----:B------:R-:W-:Y:S01]  /*0d80*/  LOP3.LUT R2, R2, 0x1ffffffe, RZ, 0xc0, !PT ;  /* 0x1ffffffe02027812 */ /* 0x000fe200078ec0ff */
[----:B------:R-:W-:Y:S01]  /*0d90*/  ULOP3.LUT UR5, UR5, 0x1, URZ, 0xfc, !UPT ;  /* 0x0000000105057892 */ /* 0x000fe2000f8efc3f */
[----:B------:R-:W-:Y:S01]  /*0da0*/  SHF.R.S32.HI R7, RZ, 0x1f, R14 ;  /* 0x0000001fff077819 */ /* 0x000fe2000001140e */
[----:B------:R-:W-:Y:S01]  /*0db0*/  STL [R1+0x74], R14 ;  /* 0x0000740e01007387 */ /* 0x000fe20000100800 */
[----:B------:R-:W-:Y:S01]  /*0dc0*/  LOP3.LUT R0, R0, 0x3fffffe, RZ, 0xc0, !PT ;  /* 0x03fffffe00007812 */ /* 0x000fe200078ec0ff */
[----:B------:R-:W-:Y:S01]  /*0dd0*/  IMAD.IADD R2, R5, 0x1, -R2 ;  /* 0x0000000105027824 */ /* 0x000fe200078e0a02 */
[CC--:B------:R-:W-:Y:S01]  /*0de0*/  LEA.HI R8, R7.reuse, R14.reuse, RZ, 0x2 ;  /* 0x0000000e07087211 */ /* 0x0c0fe200078f10ff */
[----:B------:R0:W-:Y:S01]  /*0df0*/  STL [R1+0x8c], R13 ;  /* 0x00008c0d01007387 */ /* 0x0001e20000100800 */
[----:B------:R-:W-:Y:S01]  /*0e00*/  LEA.HI R7, R7, R14, RZ, 0x5 ;  /* 0x0000000e07077211 */ /* 0x000fe200078f28ff */
[----:B------:R-:W-:Y:S01]  /*0e10*/  IMAD.IADD R0, R13, 0x1, -R0 ;  /* 0x000000010d007824 */ /* 0x000fe200078e0a00 */
[--C-:B------:R-:W-:Y:S01]  /*0e20*/  SHF.R.S32.HI R9, RZ, 0x2, R8.reuse ;  /* 0x00000002ff097819 */ /* 0x100fe20000011408 */
[----:B------:R-:W-:Y:S01]  /*0e30*/  IMAD R2, R2, 0x8, R3 ;  /* 0x0000000802027824 */ /* 0x000fe200078e0203 */
[----:B------:R-:W-:-:S02]  /*0e40*/  SHF.R.S32.HI R10, RZ, 0x1f, R8 ;  /* 0x0000001fff0a7819 */ /* 0x000fc40000011408 */
[----:B------:R-:W-:Y:S02]  /*0e50*/  SHF.R.S32.HI R7, RZ, 0x5, R7 ;  /* 0x00000005ff077819 */ /* 0x000fe40000011407 */
[----:B------:R-:W-:Y:S01]  /*0e60*/  LEA.HI R10, R10, R9, RZ, 0x3 ;  /* 0x000000090a0a7211 */ /* 0x000fe200078f18ff */
[----:B------:R1:W-:Y:S01]  /*0e70*/  STL [R1+0x94], R2 ;  /* 0x0000940201007387 */ /* 0x0003e20000100800 */
[----:B------:R-:W-:Y:S02]  /*0e80*/  LEA.HI R4, R11, R11, RZ, 0x1 ;  /* 0x0000000b0b047211 */ /* 0x000fe400078f08ff */
[----:B------:R-:W-:Y:S02]  /*0e90*/  LOP3.LUT R10, R10, 0xfffffff8, RZ, 0xc0, !PT ;  /* 0xfffffff80a0a7812 */ /* 0x000fe400078ec0ff */
[----:B------:R-:W-:Y:S02]  /*0ea0*/  LOP3.LUT R4, R4, 0x1ffffffe, RZ, 0xc0, !PT ;  /* 0x1ffffffe04047812 */ /* 0x000fe400078ec0ff */
[----:B------:R-:W-:Y:S01]  /*0eb0*/  LOP3.LUT R3, R20, 0x1c0, RZ, 0xc0, !PT ;  /* 0x000001c014037812 */ /* 0x000fe200078ec0ff */
[----:B------:R-:W-:Y:S01]  /*0ec0*/  IMAD.IADD R10, R9, 0x1, -R10 ;  /* 0x00000001090a7824 */ /* 0x000fe200078e0a0a */
[----:B------:R-:W-:Y:S01]  /*0ed0*/  LOP3.LUT R234, R8, 0x7ffffffc, RZ, 0xc0, !PT ;  /* 0x7ffffffc08ea7812 */ /* 0x000fe200078ec0ff */
[----:B------:R-:W-:Y:S01]  /*0ee0*/  VIADD R9, R212, 0x60 ;  /* 0x00000060d4097836 */ /* 0x000fe20000000000 */
[----:B------:R-:W-:Y:S01]  /*0ef0*/  SHF.R.U32.HI R229, RZ, 0x3, R3 ;  /* 0x00000003ffe57819 */ /* 0x000fe20000011603 */
[----:B------:R-:W-:-:S02]  /*0f00*/  IMAD R7, R7, 0x10, R10 ;  /* 0x0000001007077824 */ /* 0x000fc400078e020a */
[----:B------:R-:W-:Y:S01]  /*0f10*/  VIADD R10, R212, 0x40 ;  /* 0x00000040d40a7836 */ /* 0x000fe20000000000 */
[----:B------:R-:W-:Y:S01]  /*0f20*/  SHF.R.S32.HI R6, RZ, 0x1f, R9 ;  /* 0x0000001fff067819 */ /* 0x000fe20000011409 */
[----:B0-----:R-:W-:Y:S01]  /*0f30*/  IMAD R13, R0, 0x40, R7 ;  /* 0x00000040000d7824 */ /* 0x001fe200078e0207 */
[----:B------:R-:W-:Y:S01]  /*0f40*/  SHF.R.S32.HI R0, RZ, 0x1f, R15 ;  /* 0x0000001fff007819 */ /* 0x000fe2000001140f */
[----:B------:R-:W-:Y:S01]  /*0f50*/  IMAD.SHL.U32 R5, R9, 0x40, RZ ;  /* 0x0000004009057824 */ /* 0x000fe200078e00ff */
[----:B-1----:R-:W-:Y:S01]  /*0f60*/  SHF.R.S32.HI R2, RZ, 0x1f, R10 ;  /* 0x0000001fff027819 */ /* 0x002fe2000001140a */
[----:B------:R-:W-:Y:S01]  /*0f70*/  IMAD.SHL.U32 R223, R10, 0x40, RZ ;  /* 0x000000400adf7824 */ /* 0x000fe200078e00ff */
[----:B------:R-:W-:Y:S01]  /*0f80*/  LEA.HI R0, R0, R15, RZ, 0x3 ;  /* 0x0000000f00007211 */ /* 0x000fe200078f18ff */
[----:B------:R-:W-:Y:S01]  /*0f90*/  IMAD.IADD R4, R11, 0x1, -R4 ;  /* 0x000000010b047824 */ /* 0x000fe200078e0a04 */
[----:B------:R-:W-:Y:S01]  /*0fa0*/  LEA.HI R6, R6, R9, RZ, 0x3 ;  /* 0x0000000906067211 */ /* 0x000fe200078f18ff */
[----:B------:R-:W-:Y:S01]  /*0fb0*/  STL [R1+0x90], R13 ;  /* 0x0000900d01007387 */ /* 0x000fe20000100800 */
[----:B------:R-:W-:Y:S01]  /*0fc0*/  LEA.HI R2, R2, R10, RZ, 0x3 ;  /* 0x0000000a02027211 */ /* 0x000fe200078f18ff */
[----:B------:R-:W-:Y:S01]  /*0fd0*/  IMAD.SHL.U32 R0, R0, 0x40, RZ ;  /* 0x0000004000007824 */ /* 0x000fe200078e00ff */
[----:B------:R-:W-:Y:S01]  /*0fe0*/  LOP3.LUT R15, R5, 0x1c0, RZ, 0xc0, !PT ;  /* 0x000001c0050f7812 */ /* 0x000fe200078ec0ff */
[----:B------:R-:W-:Y:S01]  /*0ff0*/  IMAD.SHL.U32 R5, R6, 0x40, RZ ;  /* 0x0000004006057824 */ /* 0x000fe200078e00ff */
[----:B------:R-:W-:Y:S01]  /*1000*/  SHF.R.S32.HI R6, RZ, 0x1f, R213 ;  /* 0x0000001fff067819 */ /* 0x000fe200000114d5 */
[----:B------:R-:W-:Y:S01]  /*1010*/  IMAD.SHL.U32 R2, R2, 0x40, RZ ;  /* 0x0000004002027824 */ /* 0x000fe200078e00ff */
[----:B------:R-:W-:Y:S01]  /*1020*/  LOP3.LUT R227, R0, 0xfffffe00, RZ, 0xc0, !PT ;  /* 0xfffffe0000e37812 */ /* 0x000fe200078ec0ff */
[----:B------:R-:W-:Y:S01]  /*1030*/  IMAD R235, R4, 0x8, R13 ;  /* 0x0000000804eb7824 */ /* 0x000fe200078e020d */
[-C--:B------:R-:W-:Y:S01]  /*1040*/  LEA.HI R0, R6, R213.reuse, RZ, 0x6 ;  /* 0x000000d506007211 */ /* 0x080fe200078f30ff */
[----:B------:R-:W-:Y:S01]  /*1050*/  IMAD.IADD R234, R14, 0x1, -R234 ;  /* 0x000000010eea7824 */ /* 0x000fe200078e0aea */
[----:B------:R-:W-:-:S02]  /*1060*/  LEA.HI R6, R6, R213, RZ, 0x3 ;  /* 0x000000d506067211 */ /* 0x000fc400078f18ff */
[----:B------:R-:W-:Y:S01]  /*1070*/  LOP3.LUT R226, R2, 0xfffffe00, RZ, 0xc0, !PT ;  /* 0xfffffe0002e27812 */ /* 0x000fe200078ec0ff */
[----:B------:R-:W-:Y:S01]  /*1080*/  IMAD.SHL.U32 R2, R0, 0x80, RZ ;  /* 0x0000008000027824 */ /* 0x000fe200078e00ff */
[----:B------:R-:W-:Y:S02]  /*1090*/  LOP3.LUT R223, R223, 0x1c0, RZ, 0xc0, !PT ;  /* 0x000001c0dfdf7812 */ /* 0x000fe400078ec0ff */
[----:B------:R-:W-:Y:S02]  /*10a0*/  LOP3.LUT R0, R6, 0x38, RZ, 0xc0, !PT ;  /* 0x0000003806007812 */ /* 0x000fe400078ec0ff */
[----:B------:R-:W-:Y:S02]  /*10b0*/  LOP3.LUT R7, R224, 0x38, R6, 0xf8, !PT ;  /* 0x00000038e0077812 */ /* 0x000fe400078ef806 */
[----:B------:R-:W-:Y:S02]  /*10c0*/  SHF.R.U32.HI R17, RZ, 0x3, R223 ;  /* 0x00000003ff117819 */ /* 0x000fe400000116df */
[----:B------:R-:W-:-:S02]  /*10d0*/  SHF.R.U32.HI R12, RZ, 0x3, R15 ;  /* 0x00000003ff0c7819 */ /* 0x000fc4000001160f */
[--C-:B------:R-:W-:Y:S02]  /*10e0*/  LOP3.LUT R9, R223, 0x38, R6.reuse, 0xf8, !PT ;  /* 0x00000038df097812 */ /* 0x100fe400078ef806 */
[----:B------:R-:W-:Y:S02]  /*10f0*/  LOP3.LUT R10, R15, 0x38, R6, 0xf8, !PT ;  /* 0x000000380f0a7812 */ /* 0x000fe400078ef806 */
[----:B------:R-:W-:Y:S02]  /*1100*/  LOP3.LUT R0, R0, 0x1c0, R20, 0xf8, !PT ;  /* 0x000001c000007812 */ /* 0x000fe400078ef814 */
[----:B------:R-:W-:Y:S02]  /*1110*/  LOP3.LUT R11, R5, 0xfffffe00, RZ, 0xc0, !PT ;  /* 0xfffffe00050b7812 */ /* 0x000fe400078ec0ff */
[----:B------:R-:W-:Y:S02]  /*1120*/  LOP3.LUT R5, R2, 0xffffe000, RZ, 0xc0, !PT ;  /* 0xffffe00002057812 */ /* 0x000fe400078ec0ff */
[----:B------:R-:W-:Y:S01]  /*1130*/  LOP3.LUT R2, R7, R18, RZ, 0x3c, !PT ;  /* 0x0000001207027212 */ /* 0x000fe200078e3cff */
[----:B------:R-:W-:Y:S01]  /*1140*/  IMAD.SHL.U32 R18, R237, 0x8, RZ ;  /* 0x00000008ed127824 */ /* 0x000fe200078e00ff */
[----:B------:R-:W-:Y:S01]  /*1150*/  LOP3.LUT R9, R9, R17, RZ, 0x3c, !PT ;  /* 0x0000001109097212 */ /* 0x000fe200078e3cff */
[----:B------:R-:W-:Y:S01]  /*1160*/  STL [R1+0x70], R11 ;  /* 0x0000700b01007387 */ /* 0x000fe20000100800 */
[----:B------:R-:W-:Y:S01]  /*1170*/  LOP3.LUT R10, R10, R12, RZ, 0x3c, !PT ;  /* 0x0000000c0a0a7212 */ /* 0x000fe200078e3cff */
[----:B------:R-:W-:Y:S01]  /*1180*/  IMAD.MOV.U32 R17, RZ, RZ, RZ ;  /* 0x000000ffff117224 */ /* 0x000fe200078e00ff */
[----:B------:R-:W-:Y:S01]  /*1190*/  LOP3.LUT R0, R0, R229, RZ, 0x3c, !PT ;  /* 0x000000e500007212 */ /* 0x000fe200078e3cff */
[----:B------:R-:W-:Y:S01]  /*11a0*/  STL [R1+0x68], RZ ;  /* 0x000068ff01007387 */ /* 0x000fe20000100800 */
[-C--:B------:R-:W-:Y:S01]  /*11b0*/  IADD3 R2, R2, R5.reuse, R227 ;  /* 0x0000000502027210 */ /* 0x080fe20007ffe0e3 */
[C---:B------:R-:W-:Y:S01]  /*11c0*/  VIADD R220, R18.reuse, 0x80 ;  /* 0x0000008012dc7836 */ /* 0x040fe20000000000 */
[-C--:B------:R-:W-:Y:S01]  /*11d0*/  IADD3 R9, R9, R5.reuse, R226 ;  /* 0x0000000509097210 */ /* 0x080fe20007ffe0e2 */
[----:B------:R-:W-:Y:S01]  /*11e0*/  VIADD R221, R18, 0xc0 ;  /* 0x000000c012dd7836 */ /* 0x000fe20000000000 */
[----:B------:R-:W-:-:S02]  /*11f0*/  IADD3 R10, R10, R5, R11 ;  /* 0x000000050a0a7210 */ /* 0x000fc40007ffe00b */
[----:B------:R-:W-:Y:S01]  /*1200*/  IADD3 R0, R0, R5, R228 ;  /* 0x0000000500007210 */ /* 0x000fe20007ffe0e4 */
[----:B------:R-:W-:Y:S01]  /*1210*/  IMAD.U32 R5, RZ, RZ, UR5 ;  /* 0x00000005ff057e24 */ /* 0x000fe2000f8e00ff */
[--C-:B------:R-:W-:Y:S01]  /*1220*/  LOP3.LUT R233, R3, 0x38, R18.reuse, 0xf8, !PT ;  /* 0x0000003803e97812 */ /* 0x100fe200078ef812 */
[----:B------:R-:W-:Y:S01]  /*1230*/  IMAD.U32 R3, RZ, RZ, UR4 ;  /* 0x00000004ff037e24 */ /* 0x000fe2000f8e00ff */
[----:B------:R-:W-:Y:S02]  /*1240*/  LEA R4, R2, UR4, 0x1 ;  /* 0x0000000402047c11 */ /* 0x000fe4000f8e08ff */
[----:B------:R0:W-:Y:S01]  /*1250*/  STL [R1+0x5c], R5 ;  /* 0x00005c0501007387 */ /* 0x0001e20000100800 */
[----:B------:R-:W-:Y:S02]  /*1260*/  LEA R0, R0, UR4, 0x1 ;  /* 0x0000000400007c11 */ /* 0x000fe4000f8e08ff */
[----:B------:R-:W-:Y:S01]  /*1270*/  LEA R2, R10, UR4, 0x1 ;  /* 0x000000040a027c11 */ /* 0x000fe2000f8e08ff */
[----:B------:R1:W-:Y:S01]  /*1280*/  STL [R1+0x6c], R3 ;  /* 0x00006c0301007387 */ /* 0x0003e20000100800 */
[----:B------:R-:W-:-:S02]  /*1290*/  SHF.R.S32.HI R19, RZ, 0x1f, R18 ;  /* 0x0000001fff137819 */ /* 0x000fc40000011412 */
[----:B------:R-:W-:Y:S02]  /*12a0*/  LOP3.LUT R233, R228, R233, R229, 0xf6, !PT ;  /* 0x000000e9e4e97212 */ /* 0x000fe400078ef6e5 */
[----:B0-----:R-:W-:Y:S02]  /*12b0*/  SHF.R.S32.HI R5, RZ, 0x1f, R212 ;  /* 0x0000001fff057819 */ /* 0x001fe400000114d4 */
[----:B------:R-:W-:Y:S02]  /*12c0*/  SHF.R.S32.HI R5, RZ, 0x3, R6 ;  /* 0x00000003ff057819 */ /* 0x000fe40000011406 */
[----:B-1----:R-:W-:-:S03]  /*12d0*/  LOP3.LUT R3, R15, 0x38, R18, 0xf8, !PT ;  /* 0x000000380f037812 */ /* 0x002fc600078ef812 */
[----:B------:R-:W-:Y:S01]  /*12e0*/  STL [R1+0x60], R5 ;  /* 0x0000600501007387 */ /* 0x000fe20000100800 */
[----:B------:R-:W-:-:S04]  /*12f0*/  LOP3.LUT R3, R11, R3, R12, 0xf6, !PT ;  /* 0x000000030b037212 */ /* 0x000fc800078ef60c */
[----:B------:R-:W-:-:S05]  /*1300*/  LEA R3, R3, UR4, 0x1 ;  /* 0x0000000403037c11 */ /* 0x000fca000f8e08ff */
[----:B------:R0:W-:Y:S04]  /*1310*/  STL [R1+0x7c], R3 ;  /* 0x00007c0301007387 */ /* 0x0001e80000100800 */
[----:B------:R1:W-:Y:S01]  /*1320*/  STL [R1+0x84], R4 ;  /* 0x0000840401007387 */ /* 0x0003e20000100800 */
[----:B0-----:R-:W-:-:S05]  /*1330*/  LEA R3, R9, UR4, 0x1 ;  /* 0x0000000409037c11 */ /* 0x001fca000f8e08ff */
[----:B------:R1:W-:Y:S04]  /*1340*/  STL [R1+0x80], R3 ;  /* 0x0000800301007387 */ /* 0x0003e80000100800 */
[----:B------:R1:W-:Y:S04]  /*1350*/  STL [R1+0x88], R0 ;  /* 0x0000880001007387 */ /* 0x0003e80000100800 */
[----:B------:R1:W-:Y:S02]  /*1360*/  STL [R1+0x78], R2 ;  /* 0x0000780201007387 */ /* 0x0003e40000100800 */
.L_x_3122:
[----:B01-34-:R-:W0:Y:S01]  /*1370*/  LDC.64 R2, c[0x0][0xc88] ;  /* 0x00032200ff027b82 */ /* 0x01be220000000a00 */
[----:B------:R-:W-:Y:S01]  /*1380*/  ULDC.64 UR10, c[0x0][0x208] ;  /* 0x00008200000a7ab9 */ /* 0x000fe20000000a00 */
[----:B------:R-:W-:Y:S01]  /*1390*/  ULDC.64 UR4, c[0x0][0xa28] ;  /* 0x00028a0000047ab9 */ /* 0x000fe20000000a00 */
[----:B------:R-:W-:Y:S01]  /*13a0*/  ULDC.64 UR6, c[0x0][0xa18] ;  /* 0x0002860000067ab9 */ /* 0x000fe20000000a00 */
[----:B------:R-:W-:Y:S01]  /*13b0*/  ULDC.64 UR8, c[0x0][0xa08] ;  /* 0x0002820000087ab9 */ /* 0x000fe20000000a00 */
[----:B0-----:R-:W-:-:S05]  /*13c0*/  IMAD.WIDE R2, R51, 0x4, R2 ;  /* 0x0000000433027825 */ /* 0x001fca00078e0202 */
[----:B--2---:R-:W2:Y:S01]  /*13d0*/  LDG.E R236, desc[UR10][R2.64] ;  /* 0x0000000a02ec7981 */ /* 0x004ea2000c1e1900 */
[----:B------:R-:W-:Y:S01]  /*13e0*/  ISETP.NE.U32.AND P2, PT, RZ, UR4, PT ;  /* 0x00000004ff007c0c */ /* 0x000fe2000bf45070 */
[----:B------:R-:W-:Y:S01]  /*13f0*/  IMAD.MOV.U32 R0, RZ, RZ, RZ ;  /* 0x000000ffff007224 */ /* 0x000fe200078e00ff */
[----:B------:R-:W-:Y:S01]  /*1400*/  ISETP.NE.U32.AND P1, PT, RZ, UR6, PT ;  /* 0x00000006ff007c0c */ /* 0x000fe2000bf25070 */
[----:B------:R-:W-:Y:S01]  /*1410*/  IMAD.MOV.U32 R26, RZ, RZ, RZ ;  /* 0x000000ffff1a7224 */ /* 0x000fe200078e00ff */
[----:B------:R-:W-:Y:S02]  /*1420*/  ISETP.NE.AND.EX P2, PT, RZ, UR5, PT, P2 ;  /* 0x00000005ff007c0c */ /* 0x000fe4000bf45320 */
[----:B------:R-:W-:Y:S01]  /*1430*/  ISETP.NE.AND.EX P1, PT, RZ, UR7, PT, P1 ;  /* 0x00000007ff007c0c */ /* 0x000fe2000bf25310 */
[----:B------:R0:W-:Y:S01]  /*1440*/  STL [R1+0x64], R50 ;  /* 0x0000643201007387 */ /* 0x0001e20000100800 */
[----:B------:R-:W-:-:S04]  /*1450*/  ISETP.NE.U32.AND P0, PT, RZ, UR8, PT ;  /* 0x00000008ff007c0c */ /* 0x000fc8000bf05070 */
[----:B------:R-:W-:Y:S02]  /*1460*/  ISETP.NE.AND.EX P0, PT, RZ, UR9, PT, P0 ;  /* 0x00000009ff007c0c */ /* 0x000fe4000bf05300 */
[--C-:B--2---:R-:W-:Y:S01]  /*1470*/  SHF.R.S32.HI R5, RZ, 0x1f, R236.reuse ;  /* 0x0000001fff057819 */ /* 0x104fe200000114ec */
[C---:B------:R-:W-:Y:S02]  /*1480*/  IMAD.SHL.U32 R28, R236.reuse, 0x4, RZ ;  /* 0x00000004ec1c7824 */ /* 0x040fe400078e00ff */
[C---:B------:R-:W-:Y:S01]  /*1490*/  @P2 LEA R2, P3, R236.reuse, UR4, 0x2 ;  /* 0x00000004ec022c11 */ /* 0x040fe2000f8610ff */
[----:B------:R-:W-:Y:S01]  /*14a0*/  ULDC UR4, c[0x0][0x288] ;  /* 0x0000a20000047ab9 */ /* 0x000fe20000000800 */
[C-C-:B------:R-:W-:Y:S02]  /*14b0*/  SHF.L.U64.HI R29, R236.reuse, 0x2, R5.reuse ;  /* 0x00000002ec1d7819 */ /* 0x140fe40000010205 */
[----:B------:R-:W-:Y:S01]  /*14c0*/  @P2 LEA.HI.X R3, R236, UR5, R5, 0x2, P3 ;  /* 0x00000005ec032c11 */ /* 0x000fe200098f1405 */
[----:B------:R-:W-:Y:S01]  /*14d0*/  IMAD.U32 R231, RZ, RZ, UR4 ;  /* 0x00000004ffe77e24 */ /* 0x000fe2000f8e00ff */
[----:B------:R-:W-:Y:S01]  /*14e0*/  ULDC.64 UR4, c[0x0][0x418] ;  /* 0x0001060000047ab9 */ /* 0x000fe20000000a00 */
[C---:B------:R-:W-:Y:S01]  /*14f0*/  IADD3 R6, P4, R28.reuse, UR8, RZ ;  /* 0x000000081c067c10 */ /* 0x040fe2000ff9e0ff */
[----:B------:R-:W-:Y:S01]  /*1500*/  UISETP.NE.U32.AND UP0, UPT, UR4, URZ, UPT ;  /* 0x0000003f0400728c */ /* 0x000fe2000bf05070 */
[----:B-----5:R0:W5:Y:S01]  /*1510*/  @P2 LDG.E R0, desc[UR10][R2.64] ;  /* 0x0000000a02002981 */ /* 0x020162000c1e1900 */
[----:B------:R-:W-:Y:S01]  /*1520*/  @P1 IADD3 R4, P2, R28, UR6, RZ ;  /* 0x000000061c041c10 */ /* 0x000fe2000ff5e0ff */
[----:B------:R-:W-:Y:S01]  /*1530*/  ULDC UR4, c[0x0][0x424] ;  /* 0x0001090000047ab9 */ /* 0x000fe20000000800 */
[----:B------:R-:W-:Y:S01]  /*1540*/  UISETP.NE.AND.EX UP0, UPT, UR5, URZ, UPT, UP0 ;  /* 0x0000003f0500728c */ /* 0x000fe2000bf05300 */
[C---:B------:R-:W-:Y:S01]  /*1550*/  IADD3.X R7, R29.reuse, UR9, RZ, P4, !PT ;  /* 0x000000091d077c10 */ /* 0x040fe2000a7fe4ff */
[----:B------:R-:W-:Y:S01]  /*1560*/  ULDC UR8, c[0x0][0x2f0] ;  /* 0x0000bc0000087ab9 */ /* 0x000fe20000000800 */
[----:B------:R-:W-:Y:S01]  /*1570*/  @P1 IADD3.X R5, R29, UR7, RZ, P2, !PT ;  /* 0x000000071d051c10 */ /* 0x000fe200097fe4ff */
[----:B------:R-:W-:Y:S01]  /*1580*/  ULDC.64 UR6, c[0x0][0xa20] ;  /* 0x0002880000067ab9 */ /* 0x000fe20000000a00 */
[----:B------:R-:W-:Y:S01]  /*1590*/  USEL UR4, UR4, 0x1, UP0 ;  /* 0x0000000104047887 */ /* 0x000fe20008000000 */
[----:B------:R-:W-:Y:S01]  /*15a0*/  ISETP.NE.U32.AND P2, PT, RZ, UR6, PT ;  /* 0x00000006ff007c0c */ /* 0x000fe2000bf45070 */
[----:B------:R0:W5:Y:S01]  /*15b0*/  @P0 LDG.E R26, desc[UR10][R6.64] ;  /* 0x0000000a061a0981 */ /* 0x000162000c1e1900 */
[----:B------:R-:W-:Y:S01]  /*15c0*/  ULDC UR9, c[0x0][0x348] ;  /* 0x0000d20000097ab9 */ /* 0x000fe20000000800 */
[----:B------:R-:W-:Y:S01]  /*15d0*/  UIMAD UR8, UR4, UR8, URZ ;  /* 0x00000008040872a4 */ /* 0x000fe2000f8e023f */
[----:B------:R-:W-:Y:S01]  /*15e0*/  ISETP.NE.AND.EX P2, PT, RZ, UR7, PT, P2 ;  /* 0x00000007ff007c0c */ /* 0x000fe2000bf45320 */
[----:B------:R0:W5:Y:S01]  /*15f0*/  @P1 LDG.E R231, desc[UR10][R4.64] ;  /* 0x0000000a04e71981 */ /* 0x000162000c1e1900 */
[----:B------:R-:W-:Y:S01]  /*1600*/  IMAD.MOV.U32 R25, RZ, RZ, R236 ;  /* 0x000000ffff197224 */ /* 0x000fe200078e00ec */
[----:B------:R-:W-:Y:S10]  /*1610*/  @P1 BRA `(.L_x_2867) ;  /* 0x0000000000281947 */ /* 0x000ff40003800000 */
        /* <DEDUP_REMOVED lines=10> */
.L_x_2867:
        /* <DEDUP_REMOVED lines=8> */
.L_x_2868:
[----:B------:R-:W-:Y:S05]  /*1740*/  @!P0 BRA `(.L_x_2869) ;  /* 0x0000000000108947 */ /* 0x000fea0003800000 */
[----:B------:R-:W-:Y:S02]  /*1750*/  ULDC.64 UR4, c[0x0][0x208] ;  /* 0x0000820000047ab9 */ /* 0x000fe40000000a00 */
[----:B------:R-:W2:Y:S04]  /*1760*/  LDG.E R4, desc[UR4][R6.64] ;  /* 0x0000000406047981 */ /* 0x000ea8000c1e1900 */
[----:B------:R-:W2:Y:S02]  /*1770*/  LDG.E R27, desc[UR4][R6.64+0x4] ;  /* 0x00000404061b7981 */ /* 0x000ea4000c1e1900 */
[----:B--2---:R-:W-:-:S07]  /*1780*/  IMAD.IADD R27, R27, 0x1, -R4 ;  /* 0x000000011b1b7824 */ /* 0x004fce00078e0a04 */
.L_x_2869:
[----:B------:R-:W-:Y:S01]  /*1790*/  ULDC.64 UR4, c[0x0][0xa10] ;  /* 0x0002840000047ab9 */ /* 0x000fe20000000a00 */
[----:B------:R-:W-:Y:S01]  /*17a0*/  ULDC.64 UR6, c[0x0][0x208] ;  /* 0x0000820000067ab9 */ /* 0x000fe20000000a00 */
[----:B------:R-:W-:Y:S01]  /*17b0*/  ISETP.NE.U32.AND P0, PT, RZ, UR4, PT ;  /* 0x00000004ff007c0c */ /* 0x000fe2000bf05070 */
[----:B------:R-:W1:Y:S03]  /*17c0*/  LDC R9, c[0x0][0x448] ;  /* 0x00011200ff097b82 */ /* 0x000e660000000800 */
[----:B------:R-:W-:Y:S01]  /*17d0*/  ISETP.NE.AND.EX P0, PT, RZ, UR5, PT, P0 ;  /* 0x00000005ff007c0c */ /* 0x000fe2000bf05300 */
[----:B------:R-:W-:-:S12]  /*17e0*/  ULDC.64 UR4, c[0x0][0xa30] ;  /* 0x00028c0000047ab9 */ /* 0x000fd80000000a00 */
[----:B0-----:R-:W0:Y:S02]  /*17f0*/  @P0 LDC.64 R4, c[0x0][0xa10] ;  /* 0x00028400ff040b82 */ /* 0x001e240000000a00 */
[----:B0-----:R-:W-:-:S05]  /*1800*/  @P0 IMAD.WIDE R4, R25, 0x4, R4 ;  /* 0x0000000419040825 */ /* 0x001fca00078e0204 */
[----:B------:R-:W2:Y:S04]  /*1810*/  @P0 LDG.E R3, desc[UR6][R4.64] ;  /* 0x0000000604030981 */ /* 0x000ea8000c1e1900 */
[----:B------:R0:W2:Y:S01]  /*1820*/  @P0 LDG.E R8, desc[UR6][R4.64+0x4] ;  /* 0x0000040604080981 */ /* 0x0000a2000c1e1900 */
[----:B------:R-:W-:Y:S01]  /*1830*/  ISETP.NE.U32.AND P1, PT, RZ, UR4, PT ;  /* 0x00000004ff007c0c */ /* 0x000fe2000bf25070 */
[----:B-----5:R-:W-:-:S03]  /*1840*/  IMAD.MOV.U32 R143, RZ, RZ, R27 ;  /* 0x000000ffff8f7224 */ /* 0x020fc600078e001b */
[----:B------:R-:W-:-:S13]  /*1850*/  ISETP.NE.AND.EX P1, PT, RZ, UR5, PT, P1 ;  /* 0x00000005ff007c0c */ /* 0x000fda000bf25310 */
[----:B------:R-:W-:-:S04]  /*1860*/  @P1 IADD3 R6, P2, R28, UR4, RZ ;  /* 0x000000041c061c10 */ /* 0x000fc8000ff5e0ff */
[----:B------:R-:W-:-:S05]  /*1870*/  @P1 IADD3.X R7, R29, UR5, RZ, P2, !PT ;  /* 0x000000051d071c10 */ /* 0x000fca00097fe4ff */
[----:B------:R3:W5:Y:S01]  /*1880*/  @P1 LDG.E R143, desc[UR6][R6.64] ;  /* 0x00000006068f1981 */ /* 0x000762000c1e1900 */
[----:B-1----:R-:W-:Y:S01]  /*1890*/  ISETP.NE.AND P1, PT, R9, 0x1, PT ;  /* 0x000000010900780c */ /* 0x002fe20003f25270 */
[----:B------:R-:W-:Y:S01]  /*18a0*/  IMAD.SHL.U32 R230, R49, 0x80, RZ ;  /* 0x0000008031e67824 */ /* 0x000fe200078e00ff */
[----:B------:R-:W-:Y:S01]  /*18b0*/  PLOP3.LUT P2, PT, PT, PT, PT, 0x80, 0x0 ;  /* 0x000000000000781c */ /* 0x000fe20003f4f070 */
[----:B------:R-:W-:Y:S02]  /*18c0*/  IMAD.IADD R11, R27, 0x1, -R0 ;  /* 0x000000011b0b7824 */ /* 0x000fe400078e0a00 */
[----:B0-----:R-:W-:-:S08]  /*18d0*/  VIADD R4, R230, 0x7f ;  /* 0x0000007fe6047836 */ /* 0x001fd00000000000 */
[----:B------:R-:W0:Y:S08]  /*18e0*/  @P1 LDC R9, c[0x0][0x44c] ;  /* 0x00011300ff091b82 */ /* 0x000e300000000800 */
[----:B------:R-:W1:Y:S01]  /*18f0*/  @P1 LDC R5, c[0x0][0x450] ;  /* 0x00011400ff051b82 */ /* 0x000e620000000800 */
[----:B0-----:R-:W-:-:S05]  /*1900*/  @P1 IMAD.HI.U32 R0, R4, R9, RZ ;  /* 0x0000000904001227 */ /* 0x001fca00078e00ff */
[----:B-1----:R-:W-:Y:S01]  /*1910*/  @P1 SHF.R.U32.HI R4, RZ, R5, R0 ;  /* 0x00000005ff041219 */ /* 0x002fe20000011600 */
[----:B--2---:R-:W-:-:S04]  /*1920*/  @P0 IMAD.IADD R2, R8, 0x1, -R3 ;  /* 0x0000000108020824 */ /* 0x004fc800078e0a03 */
[----:B------:R-:W-:-:S04]  /*1930*/  IMAD.IADD R232, R11, 0x1, R2 ;  /* 0x000000010be87824 */ /* 0x000fc800078e0202 */
[C---:B------:R-:W-:Y:S01]  /*1940*/  VIADD R0, R232.reuse, 0x4f ;  /* 0x0000004fe8007836 */ /* 0x040fe20000000000 */
[----:B------:R-:W-:-:S03]  /*1950*/  IADD3 R148, R232, 0x50, -R231 ;  /* 0x00000050e8947810 */ /* 0x000fc60007ffe8e7 */
[----:B------:R-:W-:-:S04]  /*1960*/  IMAD.HI R0, R0, 0x66666667, RZ ;  /* 0x6666666700007827 */ /* 0x000fc800078e02ff */
[----:B------:R-:W-:Y:S01]  /*1970*/  IMAD.IADD R4, R148, 0x1, R4 ;  /* 0x0000000194047824 */ /* 0x000fe200078e0204 */
[----:B------:R-:W-:-:S03]  /*1980*/  SHF.R.U32.HI R149, RZ, 0x1f, R0 ;  /* 0x0000001fff957819 */ /* 0x000fc60000011600 */
[----:B------:R-:W-:Y:S01]  /*1990*/  IMAD.HI R4, R4, 0x66666667, RZ ;  /* 0x6666666704047827 */ /* 0x000fe200078e02ff */
[----:B------:R-:W-:-:S03]  /*19a0*/  LEA.HI.SX32 R149, R0, R149, 0x1b ;  /* 0x0000009500957211 */ /* 0x000fc600078fdaff */
[----:B------:R-:W-:Y:S01]  /*19b0*/  IMAD.MOV R0, RZ, RZ, -R11 ;  /* 0x000000ffff007224 */ /* 0x000fe200078e0a0b */
[----:B------:R-:W-:-:S04]  /*19c0*/  SHF.R.U32.HI R3, RZ, 0x1f, R4 ;  /* 0x0000001fff037819 */ /* 0x000fc80000011604 */
[----:B------:R-:W-:-:S04]  /*19d0*/  LEA.HI.SX32 R4, R4, R3, 0x1b ;  /* 0x0000000304047211 */ /* 0x000fc800078fdaff */
[----:B------:R-:W-:-:S05]  /*19e0*/  VIMNMX R4, R149, R4, PT ;  /* 0x0000000495047248 */ /* 0x000fca0003fe0100 */
[----:B------:R-:W-:Y:S01]  /*19f0*/  IMAD R3, R4, 0x50, -R11 ;  /* 0x0000005004037824 */ /* 0x000fe200078e0a0b */
[----:B------:R-:W-:-:S04]  /*1a00*/  VIMNMX R4, RZ, R0, !PT ;  /* 0x00000000ff047248 */ /* 0x000fc80007fe0100 */
        /* <DEDUP_REMOVED lines=10> */
[----:B---3--:R-:W-:Y:S05]  /*1ab0*/  @!P0 BRA `(.L_x_2870) ;  /* 0x0000009400c08947 */ /* 0x008fea0003800000 */
        /* <DEDUP_REMOVED lines=20> */
.L_x_2872:
[----:B------:R-:W-:Y:S05]  /*1c00*/  BSYNC B6 ;  /* 0x0000000000067941 */ /* 0x000fea0003800000 */
.L_x_2871:
        /* <DEDUP_REMOVED lines=20> */
.L_x_2874:
[----:B------:R-:W-:Y:S05]  /*1d50*/  BSYNC B6 ;  /* 0x0000000000067941 */ /* 0x000fea0003800000 */
.L_x_2873:
[----:B------:R-:W-:Y:S01]  /*1d60*/  ULDC.64 UR4, c[0x0][0x9f8] ;  /* 0x00027e0000047ab9 */ /* 0x000fe20000000a00 */
[----:B------:R-:W-:Y:S01]  /*1d70*/  ULDC.64 UR6, c[0x0][0x208] ;  /* 0x0000820000067ab9 */ /* 0x000fe20000000a00 */
[----:B------:R-:W-:Y:S01]  /*1d80*/  ISETP.NE.U32.AND P0, PT, RZ, UR4, PT ;  /* 0x00000004ff007c0c */ /* 0x000fe2000bf05070 */
[----:B------:R-:W0:Y:S01]  /*1d90*/  LDC.64 R98, c[0x0][0x300] ;  /* 0x0000c000ff627b82 */ /* 0x000e220000000a00 */
[----:B------:R-:W-:Y:S01]  /*1da0*/  IMAD.IADD R113, R26, 0x1, R27 ;  /* 0x000000011a717824 */ /* 0x000fe200078e021b */
[----:B------:R-:W-:Y:S01]  /*1db0*/  SHF.R.S32.HI R9, RZ, 0x1f, R50 ;  /* 0x0000001fff097819 */ /* 0x000fe20000011432 */
[----:B------:R-:W-:Y:S01]  /*1dc0*/  ULDC UR8, c[0x0][0x2f4] ;  /* 0x0000bd0000087ab9 */ /* 0x000fe20000000800 */
        /* <DEDUP_REMOVED lines=9> */
[----:B------:R-:W-:Y:S01]  /*1e60*/  IMAD R11, R9, UR4, RZ ;  /* 0x00000004090b7c24 */ /* 0x000fe2000f8e02ff */
[----:B------:R-:W-:Y:S01]  /*1e70*/  ISETP.GE.AND P1, PT, R213, UR8, PT ;  /* 0x00000008d5007c0c */ /* 0x000fe2000bf26270 */
[----:B------:R-:W-:Y:S01]  /*1e80*/  IMAD.WIDE.U32 R6, R50, UR4, R18 ;  /* 0x0000000432067c25 */ /* 0x000fe2000f8e0012 */
[----:B------:R-:W-:Y:S01]  /*1e90*/  ISETP.GE.AND P0, PT, R18, UR8, PT ;  /* 0x0000000812007c0c */ /* 0x000fe2000bf06270 */
[----:B------:R-:W-:Y:S01]  /*1ea0*/  ULDC.64 UR6, c[0x0][0xa08] ;  /* 0x0002820000067ab9 */ /* 0x000fe20000000a00 */
        /* <DEDUP_REMOVED lines=8> */
[----:B------:R-:W-:Y:S01]  /*1f30*/  ISETP.NE.U32.AND P0, PT, RZ, UR6, PT ;  /* 0x00000006ff007c0c */ /* 0x000fe2000bf05070 */
[----:B------:R-:W0:Y:S01]  /*1f40*/  S2R R150, SR_TID.X ;  /* 0x0000000000967919 */ /* 0x000e220000002100 */
        /* <DEDUP_REMOVED lines=17> */
[-C--:B--2---:R-:W-:Y:S01]  /*2060*/  IMAD.WIDE.U32 R100, R212, R104.reuse, R22 ;  /* 0x00000068d4647225 */ /* 0x084fe200078e0016 */
[----:B------:R-:W-:Y:S02]  /*2070*/  ISETP.GE.AND P2, PT, R221, UR8, PT ;  /* 0x00000008dd007c0c */ /* 0x000fe4000bf46270 */
[----:B------:R-:W-:Y:S01]  /*2080*/  SHF.L.U64.HI R34, R104, 0x5, R105 ;  /* 0x0000000568227819 */ /* 0x000fe20000010269 */
[----:B------:R-:W-:Y:S01]  /*2090*/  IMAD.WIDE.U32 R102, R212, R104, R18 ;  /* 0x00000068d4667225 */ /* 0x000fe200078e0012 */
[----:B------:R-:W-:Y:S02]  /*20a0*/  SHF.L.U64.HI R33, R104, 0x6, R105 ;  /* 0x0000000668217819 */ /* 0x000fe40000010269 */
[C---:B------:R-:W-:Y:S01]  /*20b0*/  IADD3 R112, P3, R212.reuse, R113, RZ ;  /* 0x00000071d4707210 */ /* 0x040fe20007f7e0ff */
[----:B---3--:R-:W-:Y:S01]  /*20c0*/  IMAD.WIDE.U32 R106, R212, R110, R22 ;  /* 0x0000006ed46a7225 */ /* 0x008fe200078e0016 */
[----:B------:R-:W-:-:S02]  /*20d0*/  SHF.L.U64.HI R123, R98, 0x5, R99 ;  /* 0x00000005627b7819 */ /* 0x000fc40000010263 */
[----:B------:R-:W-:Y:S01]  /*20e0*/  SHF.L.U64.HI R129, R98, 0x6, R99 ;  /* 0x0000000662817819 */ /* 0x000fe20000010263 */
[----:B------:R-:W-:Y:S01]  /*20f0*/  IMAD.WIDE.U32 R108, R212, R110, R18 ;  /* 0x0000006ed46c7225 */ /* 0x000fe200078e0012 */
[----:B------:R-:W-:Y:S02]  /*2100*/  SHF.L.U64.HI R29, R110, 0x6, R111 ;  /* 0x000000066e1d7819 */ /* 0x000fe4000001026f */
[----:B------:R-:W-:Y:S01]  /*2110*/  LOP3.LUT R26, R9, 0x1, RZ, 0xc0, !PT ;  /* 0x00000001091a7812 */ /* 0x000fe200078ec0ff */
[----:B------:R-:W-:Y:S01]  /*2120*/  IMAD.SHL.U32 R31, R212, 0x40, RZ ;  /* 0x00000040d41f7824 */ /* 0x000fe200078e00ff */
[----:B0-----:R-:W-:Y:S01]  /*2130*/  LEA.HI R150, R150, 0x8, RZ, 0x19 ;  /* 0x0000000896967811 */ /* 0x001fe200078fc8ff */
[----:B------:R-:W-:Y:S02]  /*2140*/  VIADD R14, R212, 0x20 ;  /* 0x00000020d40e7836 */ /* 0x000fe40000000000 */
[----:B------:R-:W-:Y:S02]  /*2150*/  IMAD.SHL.U32 R32, R104, 0x20, RZ ;  /* 0x0000002068207824 */ /* 0x000fe400078e00ff */
[C---:B------:R-:W-:Y:S01]  /*2160*/  IMAD.SHL.U32 R128, R98.reuse, 0x20, RZ ;  /* 0x0000002062807824 */ /* 0x040fe200078e00ff */
[----:B------:R-:W-:Y:S01]  /*2170*/  SHF.R.S32.HI R147, RZ, 0x1f, R14 ;  /* 0x0000001fff937819 */ /* 0x000fe2000001140e */
[----:B------:R-:W-:-:S02]  /*2180*/  IMAD.SHL.U32 R130, R98, 0x40, RZ ;  /* 0x0000004062827824 */ /* 0x000fc400078e00ff */
[----:B------:R-:W-:Y:S02]  /*2190*/  VIADD R12, R212, 0x40 ;  /* 0x00000040d40c7836 */ /* 0x000fe40000000000 */
[----:B------:R-:W-:Y:S02]  /*21a0*/  IMAD R121, R111, 0x50, RZ ;  /* 0x000000506f797824 */ /* 0x000fe400078e02ff */
[C---:B------:R-:W-:Y:S01]  /*21b0*/  IMAD.SHL.U32 R28, R110.reuse, 0x20, RZ ;  /* 0x000000206e1c7824 */ /* 0x040fe200078e00ff */
[----:B------:R-:W-:Y:S01]  /*21c0*/  SHF.R.S32.HI R145, RZ, 0x1f, R12 ;  /* 0x0000001fff917819 */ /* 0x000fe2000001140c */
[----:B------:R-:W-:Y:S02]  /*21d0*/  IMAD.SHL.U32 R27, R110, 0x40, RZ ;  /* 0x000000406e1b7824 */ /* 0x000fe400078e00ff */
[----:B------:R-:W-:Y:S01]  /*21e0*/  IMAD.X R113, R20, 0x1, R3, P3 ;  /* 0x0000000114717824 */ /* 0x000fe200018e0603 */
[----:B------:R-:W-:Y:S02]  /*21f0*/  SHF.R.S32.HI R8, RZ, 0x1f, R25 ;  /* 0x0000001fff087819 */ /* 0x000fe40000011419 */
[----:B------:R-:W-:-:S02]  /*2200*/  SEL R97, R25, RZ, !P0 ;  /* 0x000000ff19617207 */ /* 0x000fc40004000000 */
[----:B------:R-:W-:Y:S02]  /*2210*/  SEL R8, R8, RZ, !P0 ;  /* 0x000000ff08087207 */ /* 0x000fe40004000000 */
[----:B-1----:R-:W-:Y:S01]  /*2220*/  ISETP.GE.AND P0, PT, R18, R118, PT ;  /* 0x000000761200720c */ /* 0x002fe20003f06270 */
        /* <DEDUP_REMOVED lines=23> */
[----:B------:R-:W-:-:S02]  /*23a0*/  IMAD.IADD R4, R213, 0x1, R4 ;  /* 0x00000001d5047824 */ /* 0x000fc400078e0204 */
[----:B------:R-:W-:Y:S01]  /*23b0*/  IMAD.IADD R107, R107, 0x1, R7 ;  /* 0x000000016b6b7824 */ /* 0x000fe200078e0207 */
[CC--:B------:R-:W-:Y:S01]  /*23c0*/  LEA.HI R13, R0.reuse, R5.reuse, RZ, 0x3 ;  /* 0x00000005000d7211 */ /* 0x0c0fe200078f18ff */
[----:B------:R-:W-:Y:S01]  /*23d0*/  IMAD.IADD R109, R7, 0x1, R109 ;  /* 0x00000001076d7824 */ /* 0x000fe200078e026d */
[----:B------:R-:W-:Y:S01]  /*23e0*/  LEA.HI R0, R0, R5, RZ, 0x6 ;  /* 0x0000000500007211 */ /* 0x000fe200078f30ff */
[CC--:B-----5:R-:W-:Y:S01]  /*23f0*/  IMAD.WIDE.U32 R100, R143.reuse, R104.reuse, R100 ;  /* 0x000000688f647225 */ /* 0x0e0fe200078e0064 */
[----:B------:R-:W-:Y:S02]  /*2400*/  SHF.R.S32.HI R7, RZ, 0x1f, R4 ;  /* 0x0000001fff077819 */ /* 0x000fe40000011404 */
[----:B------:R-:W-:Y:S01]  /*2410*/  SHF.R.S32.HI R5, RZ, 0x6, R0 ;  /* 0x00000006ff057819 */ /* 0x000fe20000011400 */
[----:B------:R-:W-:Y:S01]  /*2420*/  IMAD.WIDE.U32 R102, R143, R104, R102 ;  /* 0x000000688f667225 */ /* 0x000fe200078e0066 */
[--C-:B------:R-:W-:Y:S02]  /*2430*/  LOP3.LUT R0, R224, 0x38, R13.reuse, 0xf8, !PT ;  /* 0x00000038e0007812 */ /* 0x100fe400078ef80d */
[----:B------:R-:W-:Y:S01]  /*2440*/  LOP3.LUT R6, R223, 0x38, R13, 0xf8, !PT ;  /* 0x00000038df067812 */ /* 0x000fe200078ef80d */
[C---:B------:R-:W-:Y:S01]  /*2450*/  IMAD R134, R5.reuse, 0x1400, R227 ;  /* 0x0000140005867824 */ /* 0x040fe200078e02e3 */
[----:B------:R-:W-:Y:S01]  /*2460*/  LOP3.LUT R11, R0, R30, RZ, 0x3c, !PT ;  /* 0x0000001e000b7212 */ /* 0x000fe200078e3cff */
[----:B------:R-:W-:Y:S01]  /*2470*/  IMAD R132, R5, 0x1400, R226 ;  /* 0x0000140005847824 */ /* 0x000fe200078e02e2 */
[-C--:B------:R-:W-:Y:S01]  /*2480*/  LEA.HI R0, R7, R4.reuse, RZ, 0x6 ;  /* 0x0000000407007211 */ /* 0x080fe200078f30ff */
[----:B------:R-:W-:Y:S01]  /*2490*/  IMAD R142, R5, 0x1400, R228 ;  /* 0x00001400058e7824 */ /* 0x000fe200078e02e4 */
[----:B------:R-:W-:Y:S01]  /*24a0*/  LEA.HI R4, R7, R4, RZ, 0x3 ;  /* 0x0000000407047211 */ /* 0x000fe200078f18ff */
[----:B------:R-:W-:Y:S01]  /*24b0*/  IMAD.IADD R134, R134, 0x1, R11 ;  /* 0x0000000186867824 */ /* 0x000fe200078e020b */
[----:B------:R-:W-:Y:S01]  /*24c0*/  SHF.R.S32.HI R7, RZ, 0x6, R0 ;  /* 0x00000006ff077819 */ /* 0x000fe20000011400 */
[----:B------:R-:W-:Y:S01]  /*24d0*/  IMAD R11, R105, 0x50, RZ ;  /* 0x00000050690b7824 */ /* 0x000fe200078e02ff */
[----:B------:R-:W-:Y:S01]  /*24e0*/  LOP3.LUT R0, R13, 0x38, RZ, 0xc0, !PT ;  /* 0x000000380d007812 */ /* 0x000fe200078ec0ff */
[----:B------:R-:W-:Y:S01]  /*24f0*/  IMAD.WIDE.U32 R106, R143, R110, R106 ;  /* 0x0000006e8f6a7225 */ /* 0x000fe200078e006a */
[----:B------:R-:W-:-:S02]  /*2500*/  LOP3.LUT R10, R223, 0x38, R4, 0xf8, !PT ;  /* 0x00000038df0a7812 */ /* 0x000fc400078ef804 */
[----:B------:R-:W-:Y:S01]  /*2510*/  LOP3.LUT R0, R0, 0x1c0, R31, 0xf8, !PT ;  /* 0x000001c000007812 */ /* 0x000fe200078ef81f */
[C---:B------:R-:W-:Y:S01]  /*2520*/  IMAD R135, R7.reuse, 0x1400, R228 ;  /* 0x0000140007877824 */ /* 0x040fe200078e02e4 */
[----:B------:R-:W-:Y:S01]  /*2530*/  LOP3.LUT R15, R6, R21, RZ, 0x3c, !PT ;  /* 0x00000015060f7212 */ /* 0x000fe200078e3cff */
[C---:B------:R-:W-:Y:S01]  /*2540*/  IMAD R133, R7.reuse, 0x1400, R227 ;  /* 0x0000140007857824 */ /* 0x040fe200078e02e3 */
[----:B------:R-:W-:Y:S01]  /*2550*/  LOP3.LUT R5, R0, R229, RZ, 0x3c, !PT ;  /* 0x000000e500057212 */ /* 0x000fe200078e3cff */
[----:B------:R-:W-:Y:S01]  /*2560*/  IMAD R131, R7, 0x1400, R226 ;  /* 0x0000140007837824 */ /* 0x000fe200078e02e2 */
[----:B------:R-:W-:Y:S01]  /*2570*/  LOP3.LUT R6, R4, 0x38, RZ, 0xc0, !PT ;  /* 0x0000003804067812 */ /* 0x000fe200078ec0ff */
[----:B------:R-:W-:Y:S01]  /*2580*/  IMAD.IADD R132, R132, 0x1, R15 ;  /* 0x0000000184847824 */ /* 0x000fe200078e020f */
[----:B------:R-:W-:Y:S01]  /*2590*/  LOP3.LUT R10, R10, R21, RZ, 0x3c, !PT ;  /* 0x000000150a0a7212 */ /* 0x000fe200078e3cff */
[----:B------:R-:W-:Y:S01]  /*25a0*/  IMAD.IADD R142, R142, 0x1, R5 ;  /* 0x000000018e8e7824 */ /* 0x000fe200078e0205 */
[----:B------:R-:W-:Y:S01]  /*25b0*/  SHF.R.S32.HI R5, RZ, 0x1f, R143 ;  /* 0x0000001fff057819 */ /* 0x000fe2000001148f */
[----:B------:R-:W-:Y:S01]  /*25c0*/  IMAD R7, R99, 0x50, RZ ;  /* 0x0000005063077824 */ /* 0x000fe200078e02ff */
[----:B------:R-:W-:Y:S01]  /*25d0*/  LOP3.LUT R6, R6, 0x1c0, R31, 0xf8, !PT ;  /* 0x000001c006067812 */ /* 0x000fe200078ef81f */
[----:B------:R-:W-:Y:S01]  /*25e0*/  IMAD.SHL.U32 R31, R104, 0x40, RZ ;  /* 0x00000040681f7824 */ /* 0x000fe200078e00ff */
[----:B------:R-:W-:Y:S01]  /*25f0*/  LOP3.LUT R8, R224, 0x38, R4, 0xf8, !PT ;  /* 0x00000038e0087812 */ /* 0x000fe200078ef804 */
[----:B------:R-:W-:Y:S01]  /*2600*/  IMAD R0, R5, R104, RZ ;  /* 0x0000006805007224 */ /* 0x000fe200078e02ff */
[----:B------:R-:W-:Y:S01]  /*2610*/  LOP3.LUT R6, R6, R229, RZ, 0x3c, !PT ;  /* 0x000000e506067212 */ /* 0x000fe200078e3cff */
[----:B------:R-:W-:Y:S01]  /*2620*/  IMAD.WIDE.U32 R98, R98, 0x50, RZ ;  /* 0x0000005062627825 */ /* 0x000fe200078e00ff */
[----:B------:R-:W-:-:S02]  /*2630*/  LOP3.LUT R8, R8, R30, RZ, 0x3c, !PT ;  /* 0x0000001e08087212 */ /* 0x000fc400078e3cff */
[----:B------:R-:W-:Y:S01]  /*2640*/  SHF.L.U64.HI R30, R110, 0x5, R111 ;  /* 0x000000056e1e7819 */ /* 0x000fe2000001026f */
[----:B------:R-:W-:Y:S01]  /*2650*/  IMAD R21, R143, R105, R0 ;  /* 0x000000698f157224 */ /* 0x000fe200078e0200 */
[----:B------:R-:W-:Y:S01]  /*2660*/  SHF.R.S32.HI R14, RZ, 0x3, R13 ;  /* 0x00000003ff0e7819 */ /* 0x000fe2000001140d */
[----:B------:R-:W-:Y:S01]  /*2670*/  IMAD R0, R5, R110, RZ ;  /* 0x0000006e05007224 */ /* 0x000fe200078e02ff */
[----:B------:R-:W-:Y:S01]  /*2680*/  LOP3.LUT R13, R13, 0xfffffff8, RZ, 0xc0, !PT ;  /* 0xfffffff80d0d7812 */ /* 0x000fe200078ec0ff */
[----:B------:R-:W-:Y:S01]  /*2690*/  IMAD.WIDE.U32 R104, R104, 0x50, RZ ;  /* 0x0000005068687825 */ /* 0x000fe200078e00ff */
[----:B------:R-:W-:-:S03]  /*26a0*/  SHF.R.S32.HI R12, RZ, 0x3, R4 ;  /* 0x00000003ff0c7819 */ /* 0x000fc60000011404 */
[C---:B------:R-:W-:Y:S01]  /*26b0*/  IMAD R15, R143.reuse, R111, R0 ;  /* 0x0000006f8f0f7224 */ /* 0x040fe200078e0200 */
[----:B------:R-:W-:Y:S01]  /*26c0*/  SEL R0, RZ, 0x8, P2 ;  /* 0x00000008ff007807 */ /* 0x000fe20001000000 */
[----:B------:R-:W-:-:S03]  /*26d0*/  IMAD.WIDE.U32 R108, R143, R110, R108 ;  /* 0x0000006e8f6c7225 */ /* 0x000fc600078e006c */
[----:B------:R-:W-:Y:S01]  /*26e0*/  LOP3.LUT R0, R9, R0, RZ, 0xfc, !PT ;  /* 0x0000000009007212 */ /* 0x000fe200078efcff */
[----:B------:R-:W-:Y:S01]  /*26f0*/  IMAD.IADD R122, R105, 0x1, R11 ;  /* 0x00000001697a7824 */ /* 0x000fe200078e020b */
[----:B------:R-:W-:Y:S01]  /*2700*/  LOP3.LUT R11, R4, 0xfffffff8, RZ, 0xc0, !PT ;  /* 0xfffffff8040b7812 */ /* 0x000fe200078ec0ff */
[----:B------:R-:W-:Y:S01]  /*2710*/  IMAD.WIDE.U32 R110, R110, 0x50, RZ ;  /* 0x000000506e6e7825 */ /* 0x000fe200078e00ff */
[----:B------:R-:W-:-:S03]  /*2720*/  LOP3.LUT R9, R0, 0x4, RZ, 0xc0, !PT ;  /* 0x0000000400097812 */ /* 0x000fc600078ec0ff */
[----:B------:R-:W-:Y:S01]  /*2730*/  IMAD.IADD R133, R133, 0x1, R8 ;  /* 0x0000000185857824 */ /* 0x000fe200078e0208 */
[C---:B------:R-:W-:Y:S01]  /*2740*/  LOP3.LUT R8, R0.reuse, 0x8, RZ, 0xc0, !PT ;  /* 0x0000000800087812 */ /* 0x040fe200078ec0ff */
[----:B------:R-:W-:Y:S01]  /*2750*/  IMAD.IADD R131, R131, 0x1, R10 ;  /* 0x0000000183837824 */ /* 0x000fe200078e020a */
[----:B------:R-:W-:Y:S01]  /*2760*/  LOP3.LUT R10, R0, 0x2, RZ, 0xc0, !PT ;  /* 0x00000002000a7812 */ /* 0x000fe200078ec0ff */
[----:B------:R-:W-:Y:S01]  /*2770*/  IMAD.IADD R135, R135, 0x1, R6 ;  /* 0x0000000187877824 */ /* 0x000fe200078e0206 */
[----:B------:R-:W-:Y:S01]  /*2780*/  SHF.R.S32.HI R6, RZ, 0x1f, R11 ;  /* 0x0000001fff067819 */ /* 0x000fe2000001140b */
[----:B------:R-:W-:Y:S01]  /*2790*/  IMAD.IADD R120, R99, 0x1, R7 ;  /* 0x0000000163787824 */ /* 0x000fe200078e0207 */
[----:B------:R-:W-:Y:S01]  /*27a0*/  SHF.R.S32.HI R7, RZ, 0x1f, R13 ;  /* 0x0000001fff077819 */ /* 0x000fe2000001140d */
[----:B------:R-:W-:Y:S02]  /*27b0*/  IMAD.IADD R25, R101, 0x1, R21 ;  /* 0x0000000165197824 */ /* 0x000fe400078e0215 */
[----:B------:R-:W-:-:S02]  /*27c0*/  IMAD.IADD R20, R107, 0x1, R15 ;  /* 0x000000016b147824 */ /* 0x000fc400078e020f */
[----:B------:R-:W-:Y:S02]  /*27d0*/  IMAD.SHL.U32 R118, R118, 0x2, RZ ;  /* 0x0000000276767824 */ /* 0x000fe400078e00ff */
[----:B------:R-:W-:Y:S02]  /*27e0*/  IMAD.IADD R121, R111, 0x1, R121 ;  /* 0x000000016f797824 */ /* 0x000fe400078e0279 */
[----:B------:R-:W-:Y:S02]  /*27f0*/  IMAD.IADD R21, R21, 0x1, R103 ;  /* 0x0000000115157824 */ /* 0x000fe400078e0267 */
[----:B------:R-:W-:Y:S02]  /*2800*/  IMAD.IADD R15, R15, 0x1, R109 ;  /* 0x000000010f0f7824 */ /* 0x000fe400078e026d */
[----:B------:R-:W-:-:S07]  /*2810*/  IMAD.IADD R5, R95, 0x1, R37 ;  /* 0x000000015f057824 */ /* 0x000fce00078e0225 */
.L_x_2982:
[----:B---3--:R-:W2:Y:S01]  /*2820*/  LDL.LU R39, [R1+0xc] ;  /* 0x00000c0001277983 */ /* 0x008ea20000300800 */
        /* <DEDUP_REMOVED lines=87> */
.L_x_2879:
[----:B------:R-:W-:Y:S05]  /*2da0*/  BSYNC B1 ;  /* 0x0000000000017941 */ /* 0x000fea0003800000 */
.L_x_2878:
        /* <DEDUP_REMOVED lines=35> */
[----:B------:R-:W-:Y:S02]  /*2fe0*/  PRMT R189, R36, 0x7610, R189 ;  /* 0x0000761024bd7816 */ /* 0x000fe400000000bd */
[----:B------:R-:W-:Y:S02]  /*2ff0*/  CS2R R64, SRZ ;  /* 0x0000000000407805 */ /* 0x000fe4000001ff00 */
[----:B------:R-:W-:Y:S02]  /*3000*/  PRMT R151, R38, 0x5410, R37 ;  /* 0x0000541026977816 */ /* 0x000fe40000000025 */
[----:B------:R-:W-:Y:S02]  /*3010*/  CS2R R68, SRZ ;  /* 0x0000000000447805 */ /* 0x000fe4000001ff00 */
[----:B------:R-:W-:-:S02]  /*3020*/  CS2R R72, SRZ ;  /* 0x0000000000487805 */ /* 0x000fc4000001ff00 */
        /* <DEDUP_REMOVED lines=33> */
.L_x_2881:
[----:B------:R-:W-:Y:S05]  /*3240*/  BSYNC B1 ;  /* 0x0000000000017941 */ /* 0x000fea0003800000 */
.L_x_2880:
        /* <DEDUP_REMOVED lines=44> */
.L_x_2883:
[----:B------:R-:W-:Y:S05]  /*3510*/  BSYNC B1 ;  /* 0x0000000000017941 */ /* 0x000fea0003800000 */
.L_x_2882:
[----:B------:R-:W2:Y:S01]  /*3520*/  LDL R0, [R1+0x5c] ;  /* 0x00005c0001007983 */ /* 0x000ea20000100800 */
[----:B0-----:R-:W-:Y:S01]  /*3530*/  IMAD.MOV.U32 R36, RZ, RZ, R66 ;  /* 0x000000ffff247224 */ /* 0x001fe200078e0042 */
        /* <DEDUP_REMOVED lines=46> */
[----:B--2---:R-:W-:Y:S01]  /*3820*/  R2UR UR4, R0 ;  /* 0x00000000000472ca */ /* 0x004fe200000e0000 */
[----:B------:R-:W-:-:S05]  /*3830*/  IMAD.MOV.U32 R0, RZ, RZ, R63 ;  /* 0x000000ffff007224 */ /* 0x000fca00078e003f */
[----:B------:R-:W-:Y:S01]  /*3840*/  PRMT R161, R0, 0x7610, R161 ;  /* 0x0000761000a17816 */ /* 0x000fe200000000a1 */
[----:B------:R-:W-:-:S05]  /*3850*/  IMAD.MOV.U32 R0, RZ, RZ, R71 ;  /* 0x000000ffff007224 */ /* 0x000fca00078e0047 */
[----:B------:R-:W-:Y:S01]  /*3860*/  PRMT R170, R0, 0x7610, R170 ;  /* 0x0000761000aa7816 */ /* 0x000fe200000000aa */
[----:B------:R-:W-:Y:S01]  /*3870*/  IMAD.MOV.U32 R0, RZ, RZ, R65 ;  /* 0x000000ffff007224 */ /* 0x000fe200078e0041 */
[----:B------:R-:W-:-:S04]  /*3880*/  UISETP.NE.AND UP0, UPT, UR4, 0x3, UPT ;  /* 0x000000030400788c */ /* 0x000fc8000bf05270 */
[----:B------:R-:W-:Y:S01]  /*3890*/  PRMT R164, R0, 0x7610, R164 ;  /* 0x0000761000a47816 */ /* 0x000fe200000000a4 */
[----:B------:R-:W-:Y:S01]  /*38a0*/  IMAD.MOV.U32 R0, RZ, RZ, R40 ;  /* 0x000000ffff007224 */ /* 0x000fe200078e0028 */
[----:B------:R-:W-:-:S04]  /*38b0*/  PLOP3.LUT P2, PT, PT, PT, UP0, 0x80, 0x0 ;  /* 0x000000000000781c */ /* 0x000fc80003f4f008 */
[----:B------:R-:W-:Y:S01]  /*38c0*/  PRMT R84, R0, 0x7610, R84 ;  /* 0x0000761000547816 */ /* 0x000fe20000000054 */
[----:B------:R-:W-:-:S05]  /*38d0*/  IMAD.MOV.U32 R0, RZ, RZ, R52 ;  /* 0x000000ffff007224 */ /* 0x000fca00078e0034 */
[----:B------:R-:W-:Y:S01]  /*38e0*/  PRMT R154, R0, 0x7610, R154 ;  /* 0x00007610009a7816 */ /* 0x000fe2000000009a */
[----:B------:R-:W-:-:S05]  /*38f0*/  IMAD.MOV.U32 R0, RZ, RZ, R42 ;  /* 0x000000ffff007224 */ /* 0x000fca00078e002a */
[----:B------:R-:W-:Y:S01]  /*3900*/  PRMT R86, R0, 0x7610, R86 ;  /* 0x0000761000567816 */ /* 0x000fe20000000056 */
[----:B------:R-:W-:-:S05]  /*3910*/  IMAD.MOV.U32 R0, RZ, RZ, R45 ;  /* 0x000000ffff007224 */ /* 0x000fca00078e002d */
[----:B------:R-:W-:Y:S01]  /*3920*/  PRMT R139, R0, 0x7610, R139 ;  /* 0x00007610008b7816 */ /* 0x000fe2000000008b */
[----:B------:R-:W-:-:S05]  /*3930*/  IMAD.MOV.U32 R0, RZ, RZ, R61 ;  /* 0x000000ffff007224 */ /* 0x000fca00078e003d */
[----:B------:R-:W-:Y:S01]  /*3940*/  PRMT R176, R0, 0x7610, R176 ;  /* 0x0000761000b07816 */ /* 0x000fe200000000b0 */
[----:B------:R-:W-:Y:S06]  /*3950*/  @!P2 BRA `(.L_x_2884) ;  /* 0x000000000004a947 */ /* 0x000fec0003800000 */
[----:B------:R-:W-:Y:S01]  /*3960*/  BPT.TRAP 0x1 ;  /* 0x000000040000795c */ /* 0x000fe20000300000 */
.L_x_2884:
[----:B------:R-:W-:Y:S01]  /*3970*/  IMAD R0, R17, 0x8, R16 ;  /* 0x0000000811007824 */ /* 0x000fe200078e0210 */
[----:B------:R-:W-:Y:S01]  /*3980*/  SHF.L.U32 R114, R219, 0x1f, RZ ;  /* 0x0000001fdb727819 */ /* 0x000fe200000006ff */
[----:B------:R-:W-:Y:S03]  /*3990*/  BSSY B1, `(.L_x_2885) ;  /* 0x0000003000017945 */ /* 0x000fe60003800000 */
[----:B------:R-:W0:Y:S02]  /*39a0*/  SYNCS.PHASECHK.TRANS64.TRYWAIT P6, [R0+URZ+0x38890], R114 ;  /* 0x03889072000075a7 */ /* 0x000e2400080c017f */
[----:B0-----:R-:W-:Y:S05]  /*39b0*/  @!P6 BRA `(.L_x_2886) ;  /* 0x000002e4000ce947 */ /* 0x001fea0003800000 */
.L_x_3304:
[----:B------:R-:W-:Y:S05]  /*39c0*/  BSYNC B1 ;  /* 0x0000000000017941 */ /* 0x000fea0003800000 */
.L_x_2885:
        /* <DEDUP_REMOVED lines=14> */
[----:B------:R-:W-:Y:S02]  /*3ab0*/  PRMT R140, R151, 0x5410, R141 ;  /* 0x00005410978c7816 */ /* 0x000fe4000000008d */
[----:B------:R-:W-:-:S02]  /*3ac0*/  SHF.R.U32.HI R146, RZ, 0x10, R127 ;  /* 0x00000010ff927819 */ /* 0x000fc4000001167f */
[----:B------:R-:W-:Y:S01]  /*3ad0*/  PRMT R127, R137, 0x5432, R144 ;  /* 0x00005432897f7816 */ /* 0x000fe20000000090 */
[C---:B------:R-:W-:Y:S01]  /*3ae0*/  IMAD.U32 R144, R37.reuse, 0x10000, RZ ;  /* 0x0001000025907824 */ /* 0x040fe200078e00ff */
[----:B------:R-:W-:Y:S02]  /*3af0*/  LOP3.LUT R152, R37, 0xffff0000, RZ, 0xc0, !PT ;  /* 0xffff000025987812 */ /* 0x000fe400078ec0ff */
[----:B------:R-:W-:Y:S01]  /*3b00*/  LOP3.LUT R37, R140, 0xffff0000, RZ, 0xc0, !PT ;  /* 0xffff00008c257812 */ /* 0x000fe200078ec0ff */
        /* <DEDUP_REMOVED lines=8> */
[-C--:B------:R-:W-:Y:S01]  /*3b90*/  FMUL.FTZ R152, R152, R155.reuse ;  /* 0x0000009b98987220 */ /* 0x080fe20000410000 */
[----:B------:R-:W-:Y:S01]  /*3ba0*/  FFMA.FTZ R157, R144, R155, -R157 ;  /* 0x0000009b909d7223 */ /* 0x000fe2000001089d */
[----:B------:R-:W-:Y:S01]  /*3bb0*/  FMUL.FTZ R159, R38, R151 ;  /* 0x00000097269f7220 */ /* 0x000fe20000410000 */
[----:B------:R-:W-:Y:S01]  /*3bc0*/  LOP3.LUT R125, R39, 0xffff0000, RZ, 0xc0, !PT ;  /* 0xffff0000277d7812 */ /* 0x000fe200078ec0ff */
[----:B------:R-:W-:Y:S01]  /*3bd0*/  FFMA.FTZ R152, R144, R37, R152 ;  /* 0x0000002590987223 */ /* 0x000fe20000010098 */
[----:B------:R-:W-:Y:S01]  /*3be0*/  FMUL.FTZ R37, R38, R153 ;  /* 0x0000009926257220 */ /* 0x000fe20000410000 */
[----:B------:R-:W-:Y:S01]  /*3bf0*/  LOP3.LUT R144, R127, 0xffff0000, RZ, 0xc0, !PT ;  /* 0xffff00007f907812 */ /* 0x000fe200078ec0ff */
[----:B------:R-:W-:Y:S01]  /*3c00*/  IMAD.U32 R127, R140, 0x10000, RZ ;  /* 0x000100008c7f7824 */ /* 0x000fe200078e00ff */
[----:B------:R-:W-:Y:S01]  /*3c10*/  LOP3.LUT R38, R141, 0xffff0000, RZ, 0xc0, !PT ;  /* 0xffff00008d267812 */ /* 0x000fe200078ec0ff */
[----:B------:R-:W-:-:S02]  /*3c20*/  IMAD.U32 R141, R126, 0x10000, RZ ;  /* 0x000100007e8d7824 */ /* 0x000fc400078e00ff */
[C---:B------:R-:W-:Y:S01]  /*3c30*/  FFMA.FTZ R159, R124.reuse, R153, -R159 ;  /* 0x000000997c9f7223 */ /* 0x040fe2000001089f */
[----:B------:R-:W-:Y:S01]  /*3c40*/  FFMA.FTZ R124, R124, R151, R37 ;  /* 0x000000977c7c7223 */ /* 0x000fe20000010025 */
[C---:B------:R-:W-:Y:S01]  /*3c50*/  FMUL.FTZ R37, R36.reuse, R127 ;  /* 0x0000007f24257220 */ /* 0x040fe20000410000 */
[----:B------:R-:W-:Y:S01]  /*3c60*/  FMUL.FTZ R126, R125, R38 ;  /* 0x000000267d7e7220 */ /* 0x000fe20000410000 */
[-C--:B------:R-:W-:Y:S01]  /*3c70*/  FMUL.FTZ R36, R36, R141.reuse ;  /* 0x0000008d24247220 */ /* 0x080fe20000410000 */
[----:B------:R-:W-:Y:S02]  /*3c80*/  IMAD.U32 R39, R39, 0x10000, RZ ;  /* 0x0001000027277824 */ /* 0x000fe400078e00ff */
        /* <DEDUP_REMOVED lines=10> */
.L_x_2892:
[----:B------:R-:W-:Y:S05]  /*3d30*/  BSYNC B3 ;  /* 0x0000000000037941 */ /* 0x000fea0003800000 */
.L_x_2891:
[----:B------:R-:W-:Y:S02]  /*3d40*/  ULDC.64 UR4, c[0x0][0x208] ;  /* 0x0000820000047ab9 */ /* 0x000fe40000000a00 */
[----:B--2---:R1:W-:Y:S03]  /*3d50*/  STG.E.128 desc[UR4][R56.64], R36 ;  /* 0x0000002438007986 */ /* 0x0043e6000c101d04 */
.L_x_2890:
[----:B------:R-:W-:Y:S05]  /*3d60*/  BSYNC B2 ;  /* 0x0000000000027941 */ /* 0x000fea0003800000 */
.L_x_2889:
        /* <DEDUP_REMOVED lines=52> */
.L_x_2896:
[----:B------:R-:W-:Y:S05]  /*40b0*/  BSYNC B3 ;  /* 0x0000000000037941 */ /* 0x000fea0003800000 */
.L_x_2895:
[----:B------:R-:W-:Y:S02]  /*40c0*/  ULDC.64 UR4, c[0x0][0x208] ;  /* 0x0000820000047ab9 */ /* 0x000fe40000000a00 */
[----:B--2---:R2:W-:Y:S03]  /*40d0*/  STG.E.128 desc[UR4][R56.64+0x80], R36 ;  /* 0x0000802438007986 */ /* 0x0045e6000c101d04 */
.L_x_2894:
[----:B------:R-:W-:Y:S05]  /*40e0*/  BSYNC B2 ;  /* 0x0000000000027941 */ /* 0x000fea0003800000 */
.L_x_2893:
        /* <DEDUP_REMOVED lines=52> */
.L_x_2900:
[----:B------:R-:W-:Y:S05]  /*4430*/  BSYNC B3 ;  /* 0x0000000000037941 */ /* 0x000fea0003800000 */
.L_x_2899:
[----:B------:R-:W-:Y:S02]  /*4440*/  ULDC.64 UR4, c[0x0][0x208] ;  /* 0x0000820000047ab9 */ /* 0x000fe40000000a00 */
[----:B--2---:R3:W-:Y:S03]  /*4450*/  STG.E.128 desc[UR4][R56.64+0x100], R36 ;  /* 0x0001002438007986 */ /* 0x0047e6000c101d04 */
.L_x_2898:
[----:B------:R-:W-:Y:S05]  /*4460*/  BSYNC B2 ;  /* 0x0000000000027941 */ /* 0x000fea0003800000 */
.L_x_2897:
        /* <DEDUP_REMOVED lines=51> */
.L_x_2902:
[----:B------:R-:W-:Y:S05]  /*47a0*/  BSYNC B2 ;  /* 0x0000000000027941 */ /* 0x000fea0003800000 */
.L_x_2901:
[----:B------:R-:W-:Y:S02]  /*47b0*/  ULDC.64 UR4, c[0x0][0x208] ;  /* 0x0000820000047ab9 */ /* 0x000fe40000000a00 */
[----:B--2---:R4:W-:Y:S03]  /*47c0*/  STG.E.128 desc[UR4][R56.64+0x180], R36 ;  /* 0x0001802438007986 */ /* 0x0049e6000c101d04 */
.L_x_2888:
[----:B------:R-:W-:Y:S05]  /*47d0*/  BSYNC B1 ;  /* 0x0000000000017941 */ /* 0x000fea0003800000 */
.L_x_2887:
        /* <DEDUP_REMOVED lines=11> */
[--C-:B------:R-:W-:Y:S02]  /*4890*/  SHF.R.U64 R74, R76, 0x10, R77.reuse ;  /* 0x000000104c4a7819 */ /* 0x100fe4000000124d */
[----:B------:R-:W-:Y:S02]  /*48a0*/  SHF.R.U32.HI R77, RZ, 0x10, R77 ;  /* 0x00000010ff4d7819 */ /* 0x000fe4000001164d */
[----:B------:R-:W-:Y:S02]  /*48b0*/  PRMT R179, R179, 0x5410, R74 ;  /* 0x00005410b3b37816 */ /* 0x000fe4000000004a */
[----:B------:R-:W-:Y:S02]  /*48c0*/  PRMT R178, R178, 0x5410, R79 ;  /* 0x00005410b2b27816 */ /* 0x000fe4000000004f */
[----:B------:R-:W-:-:S02]  /*48d0*/  SHF.R.U32.HI R78, RZ, 0x10, R75 ;  /* 0x00000010ff4e7819 */ /* 0x000fc4000001164b */
[----:B------:R-:W-:Y:S02]  /*48e0*/  LOP3.LUT R75, R37, 0xffff0000, RZ, 0xc0, !PT ;  /* 0xffff0000254b7812 */ /* 0x000fe400078ec0ff */
[----:B------:R-:W-:Y:S02]  /*48f0*/  LOP3.LUT R80, R179, 0xffff0000, RZ, 0xc0, !PT ;  /* 0xffff0000b3507812 */ /* 0x000fe400078ec0ff */
        /* <DEDUP_REMOVED lines=17> */
[----:B------:R-:W-:Y:S01]  /*4a10*/  IMAD.U32 R76, R179, 0x10000, RZ ;  /* 0x00010000b34c7824 */ /* 0x000fe200078e00ff */
[----:B------:R-:W-:Y:S01]  /*4a20*/  LOP3.LUT R177, R177, 0xffff0000, RZ, 0xc0, !PT ;  /* 0xffff0000b1b17812 */ /* 0x000fe200078ec0ff */
[----:B------:R-:W-:Y:S01]  /*4a30*/  FFMA.FTZ R57, R56, R78, -R81 ;  /* 0x0000004e38397223 */ /* 0x000fe20000010851 */
[----:B------:R-:W-:Y:S02]  /*4a40*/  IMAD.U32 R178, R178, 0x10000, RZ ;  /* 0x00010000b2b27824 */ /* 0x000fe400078e00ff */
[----:B------:R-:W-:Y:S01]  /*4a50*/  FFMA.FTZ R56, R56, R74, R79 ;  /* 0x0000004a38387223 */ /* 0x000fe2000001004f */
[C---:B------:R-:W-:Y:S01]  /*4a60*/  FMUL.FTZ R74, R38.reuse, R180 ;  /* 0x000000b4264a7220 */ /* 0x040fe20000410000 */
[----:B------:R-:W-:Y:S01]  /*4a70*/  FMUL.FTZ R79, R38, R177 ;  /* 0x000000b1264f7220 */ /* 0x000fe20000410000 */
[C---:B------:R-:W-:Y:S01]  /*4a80*/  FMUL.FTZ R38, R75.reuse, R76 ;  /* 0x0000004c4b267220 */ /* 0x040fe20000410000 */
[-C--:B------:R-:W-:Y:S01]  /*4a90*/  FMUL.FTZ R75, R75, R178.reuse ;  /* 0x000000b24b4b7220 */ /* 0x080fe20000410000 */
[----:B------:R-:W-:Y:S01]  /*4aa0*/  IMAD.U32 R39, R39, 0x10000, RZ ;  /* 0x0001000027277824 */ /* 0x000fe200078e00ff */
[----:B------:R-:W-:Y:S01]  /*4ab0*/  F2FP.BF16.F32.PACK_AB R56, R56, R57 ;  /* 0x000000393838723e */ /* 0x000fe200000010ff */
[C---:B------:R-:W-:Y:S01]  /*4ac0*/  FFMA.FTZ R38, R37.reuse, R178, -R38 ;  /* 0x000000b225267223 */ /* 0x040fe20000010826 */
[----:B------:R-:W-:Y:S01]  /*4ad0*/  FFMA.FTZ R75, R37, R76, R75 ;  /* 0x0000004c254b7223 */ /* 0x000fe2000001004b */
[C---:B------:R-:W-:Y:S01]  /*4ae0*/  FFMA.FTZ R74, R39.reuse, R177, -R74 ;  /* 0x000000b1274a7223 */ /* 0x040fe2000001084a */
[----:B------:R-:W-:Y:S01]  /*4af0*/  FFMA.FTZ R79, R39, R180, R79 ;  /* 0x000000b4274f7223 */ /* 0x000fe2000001004f */
[----:B------:R-:W-:-:S02]  /*4b00*/  F2FP.BF16.F32.PACK_AB R37, R77, R36 ;  /* 0x000000244d25723e */ /* 0x000fc400000010ff */
[----:B------:R-:W-:Y:S01]  /*4b10*/  F2FP.BF16.F32.PACK_AB R36, R75, R38 ;  /* 0x000000264b24723e */ /* 0x000fe200000010ff */
[----:B------:R-:W-:Y:S01]  /*4b20*/  IMAD.MOV.U32 R38, RZ, RZ, R56 ;  /* 0x000000ffff267224 */ /* 0x000fe200078e0038 */
[----:B------:R-:W-:-:S07]  /*4b30*/  F2FP.BF16.F32.PACK_AB R39, R79, R74 ;  /* 0x0000004a4f27723e */ /* 0x000fce00000010ff */
.L_x_2908:
[----:B------:R-:W-:Y:S05]  /*4b40*/  BSYNC B3 ;  /* 0x0000000000037941 */ /* 0x000fea0003800000 */
.L_x_2907:
[----:B------:R-:W-:Y:S02]  /*4b50*/  ULDC.64 UR4, c[0x0][0x208] ;  /* 0x0000820000047ab9 */ /* 0x000fe40000000a00 */
[----:B--2---:R1:W-:Y:S03]  /*4b60*/  STG.E.128 desc[UR4][R50.64], R36 ;  /* 0x0000002432007986 */ /* 0x0043e6000c101d04 */
.L_x_2906:
[----:B------:R-:W-:Y:S05]  /*4b70*/  BSYNC B2 ;  /* 0x0000000000027941 */ /* 0x000fea0003800000 */
.L_x_2905:
        /* <DEDUP_REMOVED lines=11> */
[----:B------:R-:W-:Y:S02]  /*4c30*/  SHF.R.U32.HI R71, RZ, 0x10, R71 ;  /* 0x00000010ff477819 */ /* 0x000fe40000011647 */
[----:B------:R-:W-:Y:S02]  /*4c40*/  PRMT R169, R169, 0x5410, R74 ;  /* 0x00005410a9a97816 */ /* 0x000fe4000000004a */
[----:B------:R-:W-:-:S02]  /*4c50*/  PRMT R171, R171, 0x5410, R70 ;  /* 0x00005410abab7816 */ /* 0x000fc40000000046 */
[----:B------:R-:W-:Y:S02]  /*4c60*/  PRMT R173, R173, 0x5410, R72 ;  /* 0x00005410adad7816 */ /* 0x000fe40000000048 */
[----:B------:R-:W-:Y:S01]  /*4c70*/  PRMT R170, R170, 0x5410, R71 ;  /* 0x00005410aaaa7816 */ /* 0x000fe20000000047 */
[C---:B------:R-:W-:Y:S01]  /*4c80*/  IMAD.U32 R71, R37.reuse, 0x10000, RZ ;  /* 0x0001000025477824 */ /* 0x040fe200078e00ff */
        /* <DEDUP_REMOVED lines=11> */
[C---:B------:R-:W-:Y:S01]  /*4d40*/  FMUL.FTZ R79, R57.reuse, R75 ;  /* 0x0000004b394f7220 */ /* 0x040fe20000410000 */
[----:B------:R-:W-:Y:S01]  /*4d50*/  LOP3.LUT R170, R170, 0xffff0000, RZ, 0xc0, !PT ;  /* 0xffff0000aaaa7812 */ /* 0x000fe200078ec0ff */
[C---:B------:R-:W-:Y:S01]  /*4d60*/  IMAD.U32 R37, R36.reuse, 0x10000, RZ ;  /* 0x0001000024257824 */ /* 0x040fe200078e00ff */
[----:B------:R-:W-:Y:S01]  /*4d70*/  LOP3.LUT R70, R36, 0xffff0000, RZ, 0xc0, !PT ;  /* 0xffff000024467812 */ /* 0x000fe200078ec0ff */
[----:B------:R-:W-:Y:S01]  /*4d80*/  FMUL.FTZ R57, R57, R73 ;  /* 0x0000004939397220 */ /* 0x000fe20000410000 */
[----:B------:R-:W-:-:S02]  /*4d90*/  IMAD.U32 R169, R169, 0x10000, RZ ;  /* 0x00010000a9a97824 */ /* 0x000fc400078e00ff */
[C---:B------:R-:W-:Y:S01]  /*4da0*/  FFMA.FTZ R36, R71.reuse, R72, -R76 ;  /* 0x0000004847247223 */ /* 0x040fe2000001084c */
[----:B------:R-:W-:Y:S01]  /*4db0*/  FFMA.FTZ R77, R71, R74, R77 ;  /* 0x0000004a474d7223 */ /* 0x000fe2000001004d */
[C---:B------:R-:W-:Y:S01]  /*4dc0*/  FMUL.FTZ R72, R38.reuse, R173 ;  /* 0x000000ad26487220 */ /* 0x040fe20000410000 */
[-C--:B------:R-:W-:Y:S01]  /*4dd0*/  FMUL.FTZ R74, R38, R170.reuse ;  /* 0x000000aa264a7220 */ /* 0x080fe20000410000 */
[----:B------:R-:W-:Y:S01]  /*4de0*/  FFMA.FTZ R79, R56, R73, -R79 ;  /* 0x00000049384f7223 */ /* 0x000fe2000001084f */
[----:B------:R-:W-:Y:S01]  /*4df0*/  FMUL.FTZ R38, R70, R171 ;  /* 0x000000ab46267220 */ /* 0x000fe20000410000 */
[----:B------:R-:W-:Y:S02]  /*4e00*/  IMAD.U32 R39, R39, 0x10000, RZ ;  /* 0x0001000027277824 */ /* 0x000fe400078e00ff */
[----:B------:R-:W-:Y:S01]  /*4e10*/  FFMA.FTZ R56, R56, R75, R57 ;  /* 0x0000004b38387223 */ /* 0x000fe20000010039 */
[-C--:B------:R-:W-:Y:S01]  /*4e20*/  FMUL.FTZ R70, R70, R169.reuse ;  /* 0x000000a946467220 */ /* 0x080fe20000410000 */
[----:B------:R-:W-:Y:S01]  /*4e30*/  FFMA.FTZ R38, R37, R169, -R38 ;  /* 0x000000a925267223 */ /* 0x000fe20000010826 */
        /* <DEDUP_REMOVED lines=9> */
.L_x_2912:
[----:B------:R-:W-:Y:S05]  /*4ed0*/  BSYNC B3 ;  /* 0x0000000000037941 */ /* 0x000fea0003800000 */
.L_x_2911:
[----:B------:R-:W-:Y:S02]  /*4ee0*/  ULDC.64 UR4, c[0x0][0x208] ;  /* 0x0000820000047ab9 */ /* 0x000fe40000000a00 */
[----:B--2---:R1:W-:Y:S03]  /*4ef0*/  STG.E.128 desc[UR4][R50.64+0x80], R36 ;  /* 0x0000802432007986 */ /* 0x0043e6000c101d04 */
.L_x_2910:
[----:B------:R-:W-:Y:S05]  /*4f00*/  BSYNC B2 ;  /* 0x0000000000027941 */ /* 0x000fea0003800000 */
.L_x_2909:
[----:B------:R-:W-:Y:S01]  /*4f10*/  ISETP.NE.AND P3, PT, R9, RZ, PT ;  /* 0x000000ff0900720c */ /* 0x000fe20003f65270 */
[----:B------:R-:W-:-:S12]  /*4f20*/  BSSY B2, `(.L_x_2913) ;  /* 0x0000036000027945 */ /* 0x000fd80003800000 */
[----:B------:R-:W-:Y:S05]  /*4f30*/  @!P3 BRA `(.L_x_2914) ;  /* 0x0000000000d0b947 */ /* 0x000fea0003800000 */
[----:B-1234-:R1:W2:Y:S01]  /*4f40*/  LDS.128 R36, [R4+0x2a400] ;  /* 0x02a4000004247984 */ /* 0x01e2a20000000c00 */
[----:B------:R-:W-:Y:S01]  /*4f50*/  ISETP.GE.AND P3, PT, R214, R115, PT ;  /* 0x00000073d600720c */ /* 0x000fe20003f66270 */
[----:B------:R-:W-:-:S12]  /*4f60*/  BSSY B3, `(.L_x_2915) ;  /* 0x000002f000037945 */ /* 0x000fd80003800000 */
[----:B-1----:R-:W-:Y:S05]  /*4f70*/  @P3 BRA `(.L_x_2916) ;  /* 0x0000000000b43947 */ /* 0x002fea0003800000 */
[----:B------:R-:W-:Y:S02]  /*4f80*/  SHF.R.U64 R68, R68, 0x10, R69 ;  /* 0x0000001044447819 */ /* 0x000fe40000001245 */
[--C-:B------:R-:W-:Y:S01]  /*4f90*/  SHF.R.U64 R70, R66, 0x10, R67.reuse ;  /* 0x0000001042467819 */ /* 0x100fe20000001243 */
[----:B--2---:R-:W-:Y:S01]  /*4fa0*/  IMAD.U32 R66, R38, 0x10000, RZ ;  /* 0x0001000026427824 */ /* 0x004fe200078e00ff */
[----:B------:R-:W-:Y:S02]  /*4fb0*/  SHF.R.U32.HI R57, RZ, 0x10, R67 ;  /* 0x00000010ff397819 */ /* 0x000fe40000011643 */
[----:B------:R-:W-:Y:S02]  /*4fc0*/  PRMT R167, R167, 0x5410, R68 ;  /* 0x00005410a7a77816 */ /* 0x000fe40000000044 */
[----:B------:R-:W-:Y:S02]  /*4fd0*/  SHF.R.U32.HI R69, RZ, 0x10, R69 ;  /* 0x00000010ff457819 */ /* 0x000fe40000011645 */
        /* <DEDUP_REMOVED lines=10> */
[C---:B------:R-:W-:Y:S01]  /*5080*/  IMAD.U32 R38, R39.reuse, 0x10000, RZ ;  /* 0x0001000027267824 */ /* 0x040fe200078e00ff */
[----:B------:R-:W-:Y:S01]  /*5090*/  LOP3.LUT R56, R39, 0xffff0000, RZ, 0xc0, !PT ;  /* 0xffff000027387812 */ /* 0x000fe200078ec0ff */
[----:B------:R-:W-:-:S02]  /*50a0*/  IMAD.U32 R39, R37, 0x10000, RZ ;  /* 0x0001000025277824 */ /* 0x000fc400078e00ff */
[-C--:B------:R-:W-:Y:S01]  /*50b0*/  FMUL.FTZ R57, R57, R68.reuse ;  /* 0x0000004439397220 */ /* 0x080fe20000410000 */
[----:B------:R-:W-:Y:S02]  /*50c0*/  IMAD.U32 R71, R168, 0x10000, RZ ;  /* 0x00010000a8477824 */ /* 0x000fe400078e00ff */
[C---:B------:R-:W-:Y:S01]  /*50d0*/  FFMA.FTZ R72, R39.reuse, R68, -R72 ;  /* 0x0000004427487223 */ /* 0x040fe20000010848 */
[----:B------:R-:W-:Y:S01]  /*50e0*/  FFMA.FTZ R73, R39, R70, R57 ;  /* 0x0000004627497223 */ /* 0x000fe20000010039 */
[C---:B------:R-:W-:Y:S01]  /*50f0*/  FMUL.FTZ R75, R67.reuse, R71 ;  /* 0x00000047434b7220 */ /* 0x040fe20000410000 */
[----:B------:R-:W-:Y:S02]  /*5100*/  IMAD.U32 R37, R36, 0x10000, RZ ;  /* 0x0001000024257824 */ /* 0x000fe400078e00ff */
[-C--:B------:R-:W-:Y:S01]  /*5110*/  FMUL.FTZ R67, R67, R69.reuse ;  /* 0x0000004543437220 */ /* 0x080fe20000410000 */
[----:B------:R-:W-:Y:S01]  /*5120*/  LOP3.LUT R57, R168, 0xffff0000, RZ, 0xc0, !PT ;  /* 0xffff0000a8397812 */ /* 0x000fe200078ec0ff */
[----:B------:R-:W-:Y:S01]  /*5130*/  FFMA.FTZ R75, R66, R69, -R75 ;  /* 0x00000045424b7223 */ /* 0x000fe2000001084b */
[----:B------:R-:W-:Y:S01]  /*5140*/  LOP3.LUT R39, R166, 0xffff0000, RZ, 0xc0, !PT ;  /* 0xffff0000a6277812 */ /* 0x000fe200078ec0ff */
[----:B------:R-:W-:Y:S01]  /*5150*/  IMAD.U32 R165, R165, 0x10000, RZ ;  /* 0x00010000a5a57824 */ /* 0x000fe200078e00ff */
[----:B------:R-:W-:Y:S01]  /*5160*/  LOP3.LUT R36, R36, 0xffff0000, RZ, 0xc0, !PT ;  /* 0xffff000024247812 */ /* 0x000fe200078ec0ff */
[----:B------:R-:W-:Y:S01]  /*5170*/  FFMA.FTZ R66, R66, R71, R67 ;  /* 0x0000004742427223 */ /* 0x000fe20000010043 */
[C---:B------:R-:W-:Y:S01]  /*5180*/  FMUL.FTZ R67, R56.reuse, R57 ;  /* 0x0000003938437220 */ /* 0x040fe20000410000 */
[----:B------:R-:W-:Y:S01]  /*5190*/  FMUL.FTZ R68, R56, R39 ;  /* 0x0000002738447220 */ /* 0x000fe20000410000 */
[----:B------:R-:W-:Y:S01]  /*51a0*/  F2FP.BF16.F32.PACK_AB R72, R73, R72 ;  /* 0x000000484948723e */ /* 0x000fe200000010ff */
        /* <DEDUP_REMOVED lines=9> */
[----:B------:R-:W-:-:S07]  /*5240*/  IMAD.MOV.U32 R37, RZ, RZ, R72 ;  /* 0x000000ffff257224 */ /* 0x000fce00078e0048 */
.L_x_2916:
[----:B------:R-:W-:Y:S05]  /*5250*/  BSYNC B3 ;  /* 0x0000000000037941 */ /* 0x000fea0003800000 */
.L_x_2915:
[----:B------:R-:W-:Y:S02]  /*5260*/  ULDC.64 UR4, c[0x0][0x208] ;  /* 0x0000820000047ab9 */ /* 0x000fe40000000a00 */
[----:B--2---:R1:W-:Y:S03]  /*5270*/  STG.E.128 desc[UR4][R50.64+0x100], R36 ;  /* 0x0001002432007986 */ /* 0x0043e6000c101d04 */
.L_x_2914:
[----:B------:R-:W-:Y:S05]  /*5280*/  BSYNC B2 ;  /* 0x0000000000027941 */ /* 0x000fea0003800000 */
.L_x_2913:
[----:B------:R-:W-:-:S13]  /*5290*/  ISETP.NE.AND P3, PT, R8, RZ, PT ;  /* 0x000000ff0800720c */ /* 0x000fda0003f65270 */
        /* <DEDUP_REMOVED lines=51> */
.L_x_2918:
[----:B------:R-:W-:Y:S05]  /*55d0*/  BSYNC B2 ;  /* 0x0000000000027941 */ /* 0x000fea0003800000 */
.L_x_2917:
[----:B------:R-:W-:Y:S02]  /*55e0*/  ULDC.64 UR4, c[0x0][0x208] ;  /* 0x0000820000047ab9 */ /* 0x000fe40000000a00 */
[----:B--2---:R1:W-:Y:S03]  /*55f0*/  STG.E.128 desc[UR4][R50.64+0x180], R36 ;  /* 0x0001802432007986 */ /* 0x0043e6000c101d04 */
.L_x_2904:
[----:B------:R-:W-:Y:S05]  /*5600*/  BSYNC B1 ;  /* 0x0000000000017941 */ /* 0x000fea0003800000 */
.L_x_2903:
        /* <DEDUP_REMOVED lines=54> */
.L_x_2923:
[----:B------:R-:W-:Y:S05]  /*5970*/  BSYNC B2 ;  /* 0x0000000000027941 */ /* 0x000fea0003800000 */
.L_x_2922:
[----:B------:R-:W-:Y:S02]  /*5980*/  ULDC.64 UR4, c[0x0][0x208] ;  /* 0x0000820000047ab9 */ /* 0x000fe40000000a00 */
[----:B--2---:R1:W-:Y:S03]  /*5990*/  STG.E.128 desc[UR4][R48.64], R36 ;  /* 0x0000002430007986 */ /* 0x0043e6000c101d04 */
.L_x_2921:
[----:B------:R-:W-:Y:S05]  /*59a0*/  BSYNC B1 ;  /* 0x0000000000017941 */ /* 0x000fea0003800000 */
.L_x_2920:
        /* <DEDUP_REMOVED lines=10> */
[----:B------:R-:W-:Y:S02]  /*5a50*/  SHF.R.U32.HI R59, RZ, 0x10, R53 ;  /* 0x00000010ff3b7819 */ /* 0x000fe40000011635 */
[----:B------:R-:W-:Y:S02]  /*5a60*/  PRMT R174, R174, 0x5410, R55 ;  /* 0x00005410aeae7816 */ /* 0x000fe40000000037 */
[----:B------:R-:W-:Y:S02]  /*5a70*/  PRMT R156, R156, 0x5410, R59 ;  /* 0x000054109c9c7816 */ /* 0x000fe4000000003b */
[----:B------:R-:W-:Y:S01]  /*5a80*/  SHF.R.U64 R61, R52, 0x10, R53 ;  /* 0x00000010343d7819 */ /* 0x000fe20000001235 */
[----:B------:R-:W-:Y:S01]  /*5a90*/  IMAD.U32 R52, R39, 0x10000, RZ ;  /* 0x0001000027347824 */ /* 0x000fe200078e00ff */
        /* <DEDUP_REMOVED lines=15> */
[C---:B------:R-:W-:Y:S01]  /*5b90*/  FMUL.FTZ R59, R39.reuse, R56 ;  /* 0x00000038273b7220 */ /* 0x040fe20000410000 */
[----:B------:R-:W-:Y:S01]  /*5ba0*/  LOP3.LUT R156, R156, 0xffff0000, RZ, 0xc0, !PT ;  /* 0xffff00009c9c7812 */ /* 0x000fe200078ec0ff */
[----:B------:R-:W-:Y:S01]  /*5bb0*/  FFMA.FTZ R50, R50, R57, R51 ;  /* 0x0000003932327223 */ /* 0x000fe20000010033 */
[----:B------:R-:W-:Y:S01]  /*5bc0*/  FMUL.FTZ R39, R39, R54 ;  /* 0x0000003627277220 */ /* 0x000fe20000410000 */
[----:B------:R-:W-:Y:S01]  /*5bd0*/  LOP3.LUT R36, R36, 0xffff0000, RZ, 0xc0, !PT ;  /* 0xffff000024247812 */ /* 0x000fe200078ec0ff */
[----:B------:R-:W-:Y:S01]  /*5be0*/  FMUL.FTZ R51, R53, R174 ;  /* 0x000000ae35337220 */ /* 0x000fe20000410000 */
[----:B------:R-:W-:-:S02]  /*5bf0*/  IMAD.U32 R172, R172, 0x10000, RZ ;  /* 0x00010000acac7824 */ /* 0x000fc400078e00ff */
[----:B------:R-:W-:Y:S01]  /*5c00*/  FMUL.FTZ R53, R53, R156 ;  /* 0x0000009c35357220 */ /* 0x000fe20000410000 */
        /* <DEDUP_REMOVED lines=15> */
.L_x_2927:
[----:B------:R-:W-:Y:S05]  /*5d00*/  BSYNC B2 ;  /* 0x0000000000027941 */ /* 0x000fea0003800000 */
.L_x_2926:
[----:B------:R-:W-:Y:S02]  /*5d10*/  ULDC.64 UR4, c[0x0][0x208] ;  /* 0x0000820000047ab9 */ /* 0x000fe40000000a00 */
[----:B--2---:R1:W-:Y:S03]  /*5d20*/  STG.E.128 desc[UR4][R48.64+0x80], R36 ;  /* 0x0000802430007986 */ /* 0x0043e6000c101d04 */
.L_x_2925:
[----:B------:R-:W-:Y:S05]  /*5d30*/  BSYNC B1 ;  /* 0x0000000000017941 */ /* 0x000fea0003800000 */
.L_x_2924:
        /* <DEDUP_REMOVED lines=53> */
.L_x_2931:
[----:B------:R-:W-:Y:S05]  /*6090*/  BSYNC B2 ;  /* 0x0000000000027941 */ /* 0x000fea0003800000 */
.L_x_2930:
[----:B------:R-:W-:Y:S02]  /*60a0*/  ULDC.64 UR4, c[0x0][0x208] ;  /* 0x0000820000047ab9 */ /* 0x000fe40000000a00 */
[----:B--2---:R1:W-:Y:S03]  /*60b0*/  STG.E.128 desc[UR4][R48.64+0x100], R36 ;  /* 0x0001002430007986 */ /* 0x0043e6000c101d04 */
.L_x_2929:
[----:B------:R-:W-:Y:S05]  /*60c0*/  BSYNC B1 ;  /* 0x0000000000017941 */ /* 0x000fea0003800000 */
.L_x_2928:
        /* <DEDUP_REMOVED lines=52> */
.L_x_2933:
[----:B------:R-:W-:Y:S05]  /*6410*/  BSYNC B1 ;  /* 0x0000000000017941 */ /* 0x000fea0003800000 */
.L_x_2932:
[----:B------:R-:W-:Y:S02]  /*6420*/  ULDC.64 UR4, c[0x0][0x208] ;  /* 0x0000820000047ab9 */ /* 0x000fe40000000a00 */
[----:B--2---:R1:W-:Y:S01]  /*6430*/  STG.E.128 desc[UR4][R48.64+0x180], R36 ;  /* 0x0001802430007986 */ /* 0x0043e2000c101d04 */
[----:B------:R-:W-:Y:S05]  /*6440*/  BRA `(.L_x_2919) ;  /* 0x0000004400187947 */ /* 0x000fea0003800000 */
.L_x_2877:
        /* <DEDUP_REMOVED lines=37> */
.L_x_2935:
[----:B------:R-:W-:Y:S05]  /*66a0*/  BSYNC B1 ;  /* 0x0000000000017941 */ /* 0x000fea0003800000 */
.L_x_2934:
        /* <DEDUP_REMOVED lines=67> */
.L_x_2937:
[----:B------:R-:W-:Y:S05]  /*6ae0*/  BSYNC B1 ;  /* 0x0000000000017941 */ /* 0x000fea0003800000 */
.L_x_2936:
        /* <DEDUP_REMOVED lines=34> */
.L_x_2939:
[----:B------:R-:W-:Y:S05]  /*6d10*/  BSYNC B1 ;  /* 0x0000000000017941 */ /* 0x000fea0003800000 */
.L_x_2938:
[----:B------:R-:W2:Y:S01]  /*6d20*/  LDL R0, [R1+0x5c] ;  /* 0x00005c0001007983 */ /* 0x000ea20000100800 */
[----:B0-----:R-:W-:Y:S01]  /*6d30*/  IMAD.MOV.U32 R84, RZ, RZ, R52 ;  /* 0x000000ffff547224 */ /* 0x001fe200078e0034 */
[----:B------:R-:W-:Y:S01]  /*6d40*/  PRMT R169, R89, 0x7610, R169 ;  /* 0x0000761059a97816 */ /* 0x000fe200000000a9 */
[----:B------:R-:W-:Y:S02]  /*6d50*/  IMAD.MOV.U32 R85, RZ, RZ, R53 ;  /* 0x000000ffff557224 */ /* 0x000fe400078e0035 */
[----:B------:R-:W-:-:S03]  /*6d60*/  IMAD.MOV.U32 R86, RZ, RZ, R58 ;  /* 0x000000ffff567224 */ /* 0x000fc600078e003a */
        /* <DEDUP_REMOVED lines=10> */
[----:B------:R-:W-:-:S03]  /*6e10*/  IMAD.MOV.U32 R86, RZ, RZ, R66 ;  /* 0x000000ffff567224 */ /* 0x000fc600078e0042 */
[----:B------:R-:W-:Y:S01]  /*6e20*/  PRMT R172, R84, 0x5410, R85 ;  /* 0x0000541054ac7816 */ /* 0x000fe20000000055 */
[----:B------:R-:W-:Y:S02]  /*6e30*/  IMAD.MOV.U32 R85, RZ, RZ, R64 ;  /* 0x000000ffff557224 */ /* 0x000fe400078e0040 */
[----:B------:R-:W-:-:S03]  /*6e40*/  IMAD.MOV.U32 R84, RZ, RZ, R65 ;  /* 0x000000ffff547224 */ /* 0x000fc600078e0041 */
[----:B------:R-:W-:Y:S01]  /*6e50*/  PRMT R176, R176, 0x5410, R85 ;  /* 0x00005410b0b07816 */ /* 0x000fe20000000055 */
[----:B-----5:R-:W-:Y:S01]  /*6e60*/  IMAD.MOV.U32 R85, RZ, RZ, R68 ;  /* 0x000000ffff557224 */ /* 0x020fe200078e0044 */
[----:B--2---:R-:W-:Y:S01]  /*6e70*/  R2UR UR4, R0 ;  /* 0x00000000000472ca */ /* 0x004fe200000e0000 */
[----:B------:R-:W-:-:S05]  /*6e80*/  IMAD.MOV.U32 R0, RZ, RZ, R55 ;  /* 0x000000ffff007224 */ /* 0x000fca00078e0037 */
[----:B------:R-:W-:Y:S01]  /*6e90*/  PRMT R169, R169, 0x5410, R0 ;  /* 0x00005410a9a97816 */ /* 0x000fe20000000000 */
[----:B------:R-:W-:-:S05]  /*6ea0*/  IMAD.MOV.U32 R0, RZ, RZ, R59 ;  /* 0x000000ffff007224 */ /* 0x000fca00078e003b */
[----:B------:R-:W-:Y:S01]  /*6eb0*/  PRMT R173, R0, 0x7610, R173 ;  /* 0x0000761000ad7816 */ /* 0x000fe200000000ad */
[----:B------:R-:W-:Y:S01]  /*6ec0*/  IMAD.MOV.U32 R0, RZ, RZ, R63 ;  /* 0x000000ffff007224 */ /* 0x000fe200078e003f */
[----:B------:R-:W-:Y:S02]  /*6ed0*/  UISETP.NE.AND UP0, UPT, UR4, 0x3, UPT ;  /* 0x000000030400788c */ /* 0x000fe4000bf05270 */
[----:B------:R-:W-:Y:S01]  /*6ee0*/  PRMT R173, R173, 0x5410, R86 ;  /* 0x00005410adad7816 */ /* 0x000fe20000000056 */
[----:B------:R-:W-:Y:S01]  /*6ef0*/  IMAD.MOV.U32 R86, RZ, RZ, R67 ;  /* 0x000000ffff567224 */ /* 0x000fe200078e0043 */
[----:B------:R-:W-:Y:S01]  /*6f00*/  PRMT R171, R171, 0x5410, R0 ;  /* 0x00005410abab7816 */ /* 0x000fe20000000000 */
[----:B------:R-:W-:Y:S01]  /*6f10*/  IMAD.MOV.U32 R0, RZ, RZ, R70 ;  /* 0x000000ffff007224 */ /* 0x000fe200078e0046 */
[----:B------:R-:W-:Y:S02]  /*6f20*/  PLOP3.LUT P2, PT, PT, PT, UP0, 0x80, 0x0 ;  /* 0x000000000000781c */ /* 0x000fe40003f4f008 */
        /* <DEDUP_REMOVED lines=22> */
[----:B------:R-:W-:Y:S02]  /*7090*/  IMAD.MOV.U32 R84, RZ, RZ, R80 ;  /* 0x000000ffff547224 */ /* 0x000fe400078e0050 */
[----:B------:R-:W-:Y:S01]  /*70a0*/  IMAD.MOV.U32 R0, RZ, RZ, R81 ;  /* 0x000000ffff007224 */ /* 0x000fe200078e0051 */
[----:B------:R-:W-:-:S04]  /*70b0*/  PRMT R157, R86, 0x5410, R85 ;  /* 0x00005410569d7816 */ /* 0x000fc80000000055 */
[----:B------:R-:W-:Y:S01]  /*70c0*/  PRMT R168, R84, 0x5410, R0 ;  /* 0x0000541054a87816 */ /* 0x000fe20000000000 */
[----:B------:R-:W-:Y:S06]  /*70d0*/  @!P2 BRA `(.L_x_2940) ;  /* 0x000000000004a947 */ /* 0x000fec0003800000 */
[----:B------:R-:W-:Y:S01]  /*70e0*/  BPT.TRAP 0x1 ;  /* 0x000000040000795c */ /* 0x000fe20000300000 */
.L_x_2940:
[----:B------:R-:W-:Y:S01]  /*70f0*/  IMAD R0, R17, 0x8, R16 ;  /* 0x0000000811007824 */ /* 0x000fe200078e0210 */
[----:B------:R-:W-:Y:S01]  /*7100*/  SHF.L.U32 R114, R219, 0x1f, RZ ;  /* 0x0000001fdb727819 */ /* 0x000fe200000006ff */
[----:B------:R-:W0:Y:S01]  /*7110*/  LDC R144, c[0x0][0x2f4] ;  /* 0x0000bd00ff907b82 */ /* 0x000e220000000800 */
[----:B------:R-:W-:Y:S02]  /*7120*/  BSSY B1, `(.L_x_2941) ;  /* 0x0000004000017945 */ /* 0x000fe40003800000 */
[----:B------:R-:W1:Y:S05]  /*7130*/  SYNCS.PHASECHK.TRANS64.TRYWAIT P6, [R0+URZ+0x38890], R114 ;  /* 0x03889072000075a7 */ /* 0x000e6a00080c017f */
[----:B------:R-:W2:Y:S01]  /*7140*/  LDC.64 R124, c[0x0][0x300] ;  /* 0x0000c000ff7c7b82 */ /* 0x000ea20000000a00 */
[----:B-1----:R-:W-:Y:S05]  /*7150*/  @!P6 BRA `(.L_x_2942) ;  /* 0x000002ac0038e947 */ /* 0x002fea0003800000 */
.L_x_3305:
[----:B------:R-:W-:Y:S05]  /*7160*/  BSYNC B1 ;  /* 0x0000000000017941 */ /* 0x000fea0003800000 */
.L_x_2941:
        /* <DEDUP_REMOVED lines=14> */
[----:B------:R-:W-:Y:S01]  /*7250*/  IADD3 R88, P5, P6, R96, R136, R13 ;  /* 0x0000008860587210 */ /* 0x000fe20007ebe00d */
[----:B------:R-:W-:Y:S01]  /*7260*/  BSSY B3, `(.L_x_2947) ;  /* 0x000007f000037945 */ /* 0x000fe20003800000 */
[----:B------:R-:W-:Y:S02]  /*7270*/  SHF.R.S32.HI R85, RZ, 0x1f, R84 ;  /* 0x0000001fff557819 */ /* 0x000fe40000011454 */
[----:B------:R-:W-:Y:S02]  /*7280*/  IADD3.X R89, R92, R158, R7, P5, P6 ;  /* 0x0000009e5c597210 */ /* 0x000fe40002fec407 */
[----:B------:R-:W-:Y:S02]  /*7290*/  LEA.HI R84, R85, R84, RZ, 0x4 ;  /* 0x0000005455547211 */ /* 0x000fe400078f20ff */
[----:B------:R-:W-:-:S02]  /*72a0*/  P2R R90, PR, RZ, 0x2 ;  /* 0x00000002ff5a7803 */ /* 0x000fc40000000000 */
[----:B------:R-:W-:-:S05]  /*72b0*/  LEA.HI.SX32 R84, R84, R14, 0x1c ;  /* 0x0000000e54547211 */ /* 0x000fca00078fe2ff */
[----:B------:R-:W-:-:S05]  /*72c0*/  IMAD.SHL.U32 R85, R84, 0x8, RZ ;  /* 0x0000000854557824 */ /* 0x000fca00078e00ff */
[----:B------:R-:W-:-:S13]  /*72d0*/  ISETP.GE.AND P5, PT, R85, R144, PT ;  /* 0x000000905500720c */ /* 0x000fda0003fa6270 */
[--C-:B------:R-:W-:Y:S02]  /*72e0*/  @!P5 SHF.R.S32.HI R87, RZ, 0x1f, R85.reuse ;  /* 0x0000001fff57d819 */ /* 0x100fe40000011455 */
[----:B------:R-:W-:Y:S02]  /*72f0*/  @!P5 IADD3 R86, P1, P6, R96, R136, R85 ;  /* 0x000000886056d210 */ /* 0x000fe40007e3e055 */
[----:B------:R-:W-:Y:S02]  /*7300*/  LOP3.LUT R85, R85, 0x38, RZ, 0xc0, !PT ;  /* 0x0000003855557812 */ /* 0x000fe400078ec0ff */
[----:B------:R-:W-:Y:S02]  /*7310*/  @!P5 IADD3.X R87, R92, R158, R87, P1, P6 ;  /* 0x0000009e5c57d210 */ /* 0x000fe40000fec457 */
[----:B------:R-:W-:Y:S02]  /*7320*/  LEA R138, P6, R88, R116, 0x1 ;  /* 0x00000074588a7211 */ /* 0x000fe400078c08ff */
[----:B------:R-:W-:-:S02]  /*7330*/  LOP3.LUT R85, R85, 0x1c0, R91, 0xf8, !PT ;  /* 0x000001c055557812 */ /* 0x000fc400078ef85b */
[----:B------:R-:W-:Y:S02]  /*7340*/  LEA.HI.X R139, R88, R117, R89, 0x1, P6 ;  /* 0x00000075588b7211 */ /* 0x000fe400030f0c59 */
[C---:B------:R-:W-:Y:S02]  /*7350*/  @!P5 LEA R140, P6, R86.reuse, R116, 0x1 ;  /* 0x00000074568cd211 */ /* 0x040fe400078c08ff */
[----:B------:R-:W-:Y:S02]  /*7360*/  LOP3.LUT R85, R85, R229, RZ, 0x3c, !PT ;  /* 0x000000e555557212 */ /* 0x000fe400078e3cff */
[----:B------:R-:W-:Y:S02]  /*7370*/  @!P5 LEA.HI.X R141, R86, R117, R87, 0x1, P6 ;  /* 0x00000075568dd211 */ /* 0x000fe400030f0c57 */
[----:B------:R-:W-:Y:S02]  /*7380*/  SHF.R.S32.HI R86, RZ, 0x1f, R84 ;  /* 0x0000001fff567819 */ /* 0x000fe40000011454 */
[----:B------:R-:W-:-:S02]  /*7390*/  ISETP.NE.AND P1, PT, R90, RZ, PT ;  /* 0x000000ff5a00720c */ /* 0x000fc40003f25270 */
[----:B------:R-:W-:Y:S01]  /*73a0*/  LEA.HI R86, R86, R84, RZ, 0x3 ;  /* 0x0000005456567211 */ /* 0x000fe200078f18ff */
[----:B------:R-:W-:Y:S01]  /*73b0*/  IMAD R84, R17, 0x5000, R142 ;  /* 0x0000500011547824 */ /* 0x000fe200078e028e */
[----:B------:R-:W-:Y:S02]  /*73c0*/  ISETP.GE.AND P6, PT, R18, R115, PT ;  /* 0x000000731200720c */ /* 0x000fe40003fc6270 */
[----:B------:R-:W-:Y:S01]  /*73d0*/  SHF.R.S32.HI R86, RZ, 0x3, R86 ;  /* 0x00000003ff567819 */ /* 0x000fe20000011456 */
[----:B------:R-:W-:-:S04]  /*73e0*/  IMAD R84, R84, 0x2, R16 ;  /* 0x0000000254547824 */ /* 0x000fc800078e0210 */
[----:B------:R-:W-:-:S04]  /*73f0*/  IMAD R86, R86, 0x1400, R228 ;  /* 0x0000140056567824 */ /* 0x000fc800078e02e4 */
[----:B------:R-:W-:-:S04]  /*7400*/  IMAD.IADD R85, R86, 0x1, R85 ;  /* 0x0000000156557824 */ /* 0x000fc800078e0255 */
[----:B------:R-:W-:Y:S02]  /*7410*/  IMAD R88, R17, 0x5000, R85 ;  /* 0x0000500011587824 */ /* 0x000fe400078e0255 */
[----:B------:R-:W0:Y:S02]  /*7420*/  LDS.128 R84, [R84+0x24400] ;  /* 0x0244000054547984 */ /* 0x000e240000000c00 */
[----:B------:R-:W-:-:S06]  /*7430*/  IMAD R88, R88, 0x2, R16 ;  /* 0x0000000258587824 */ /* 0x000fcc00078e0210 */
[----:B------:R-:W2:Y:S01]  /*7440*/  LDS.128 R88, [R88+0x24400] ;  /* 0x0244000058587984 */ /* 0x000ea20000000c00 */
[----:B------:R-:W-:Y:S05]  /*7450*/  @P6 BRA `(.L_x_2948) ;  /* 0x00000004007c6947 */ /* 0x000fea0003800000 */
[----:B------:R-:W-:Y:S01]  /*7460*/  SHF.R.U32.HI R159, RZ, 0x10, R49 ;  /* 0x00000010ff9f7819 */ /* 0x000fe20000011631 */
[----:B--2---:R-:W-:Y:S01]  /*7470*/  IMAD.U32 R164, R89, 0x10000, RZ ;  /* 0x0001000059a47824 */ /* 0x004fe200078e00ff */
[----:B------:R-:W-:Y:S02]  /*7480*/  SHF.R.U32.HI R160, RZ, 0x10, R41 ;  /* 0x00000010ffa07819 */ /* 0x000fe40000011629 */
[C---:B------:R-:W-:Y:S02]  /*7490*/  PRMT R159, R161.reuse, 0x5410, R159 ;  /* 0x00005410a19f7816 */ /* 0x040fe4000000009f */
[----:B------:R-:W-:Y:S01]  /*74a0*/  PRMT R160, R161, 0x5432, R160 ;  /* 0x00005432a1a07816 */ /* 0x000fe200000000a0 */
[----:B0-----:R-:W-:Y:S01]  /*74b0*/  IMAD.U32 R161, R85, 0x10000, RZ ;  /* 0x0001000055a17824 */ /* 0x001fe200078e00ff */
[----:B------:R-:W-:Y:S01]  /*74c0*/  LOP3.LUT R89, R89, 0xffff0000, RZ, 0xc0, !PT ;  /* 0xffff000059597812 */ /* 0x000fe200078ec0ff */
[----:B------:R-:W-:Y:S01]  /*74d0*/  IMAD.U32 R163, R159, 0x10000, RZ ;  /* 0x000100009fa37824 */ /* 0x000fe200078e00ff */
[----:B------:R-:W-:Y:S01]  /*74e0*/  LOP3.LUT R85, R85, 0xffff0000, RZ, 0xc0, !PT ;  /* 0xffff000055557812 */ /* 0x000fe200078ec0ff */
[----:B------:R-:W-:Y:S01]  /*74f0*/  IMAD.U32 R162, R160, 0x10000, RZ ;  /* 0x00010000a0a27824 */ /* 0x000fe200078e00ff */
[----:B------:R-:W-:Y:S01]  /*7500*/  SHF.R.U64 R41, R40, 0x10, R41 ;  /* 0x0000001028297819 */ /* 0x000fe20000001229 */
[C---:B------:R-:W-:Y:S01]  /*7510*/  FMUL.FTZ R165, R164.reuse, R163 ;  /* 0x000000a3a4a57220 */ /* 0x040fe20000410000 */
[----:B------:R-:W-:Y:S01]  /*7520*/  LOP3.LUT R40, R87, 0xffff0000, RZ, 0xc0, !PT ;  /* 0xffff000057287812 */ /* 0x000fe200078ec0ff */
[-C--:B------:R-:W-:Y:S01]  /*7530*/  FMUL.FTZ R164, R164, R162.reuse ;  /* 0x000000a2a4a47220 */ /* 0x080fe20000410000 */
[----:B------:R-:W-:Y:S01]  /*7540*/  SHF.R.U64 R42, R42, 0x10, R43 ;  /* 0x000000102a2a7819 */ /* 0x000fe2000000122b */
[----:B------:R-:W-:Y:S01]  /*7550*/  FFMA.FTZ R162, R161, R162, -R165 ;  /* 0x000000a2a1a27223 */ /* 0x000fe200000108a5 */
[----:B------:R-:W-:-:S02]  /*7560*/  IMAD.U32 R165, R91, 0x10000, RZ ;  /* 0x000100005ba57824 */ /* 0x000fc400078e00ff */
[----:B------:R-:W-:Y:S01]  /*7570*/  FFMA.FTZ R161, R161, R163, R164 ;  /* 0x000000a3a1a17223 */ /* 0x000fe200000100a4 */
[----:B------:R-:W-:Y:S02]  /*7580*/  LOP3.LUT R163, R160, 0xffff0000, RZ, 0xc0, !PT ;  /* 0xffff0000a0a37812 */ /* 0x000fe400078ec0ff */
[----:B------:R-:W-:Y:S02]  /*7590*/  LOP3.LUT R160, R159, 0xffff0000, RZ, 0xc0, !PT ;  /* 0xffff00009fa07812 */ /* 0x000fe400078ec0ff */
[----:B------:R-:W-:Y:S02]  /*75a0*/  SHF.R.U64 R50, R50, 0x10, R51 ;  /* 0x0000001032327819 */ /* 0x000fe40000001233 */
[----:B------:R-:W-:Y:S01]  /*75b0*/  PRMT R42, R182, 0x5432, R42 ;  /* 0x00005432b62a7816 */ /* 0x000fe2000000002a */
[C---:B------:R-:W-:Y:S01]  /*75c0*/  FMUL.FTZ R159, R89.reuse, R160 ;  /* 0x000000a0599f7220 */ /* 0x040fe20000410000 */
[----:B------:R-:W-:Y:S01]  /*75d0*/  FMUL.FTZ R89, R89, R163 ;  /* 0x000000a359597220 */ /* 0x000fe20000410000 */
[----:B------:R-:W-:-:S02]  /*75e0*/  PRMT R50, R183, 0x5432, R50 ;  /* 0x00005432b7327816 */ /* 0x000fc40000000032 */
[C---:B------:R-:W-:Y:S01]  /*75f0*/  FFMA.FTZ R159, R85.reuse, R163, -R159 ;  /* 0x000000a3559f7223 */ /* 0x040fe2000001089f */
[----:B------:R-:W-:Y:S01]  /*7600*/  FFMA.FTZ R85, R85, R160, R89 ;  /* 0x000000a055557223 */ /* 0x000fe20000010059 */
[----:B------:R-:W-:Y:S01]  /*7610*/  SHF.R.U32.HI R89, RZ, 0x10, R51 ;  /* 0x00000010ff597819 */ /* 0x000fe20000011633 */
[----:B------:R-:W-:Y:S01]  /*7620*/  IMAD.U32 R163, R87, 0x10000, RZ ;  /* 0x0001000057a37824 */ /* 0x000fe200078e00ff */
[----:B------:R-:W-:Y:S01]  /*7630*/  SHF.R.U32.HI R160, RZ, 0x10, R43 ;  /* 0x00000010ffa07819 */ /* 0x000fe2000001162b */
[----:B------:R-:W-:Y:S01]  /*7640*/  IMAD.U32 R51, R50, 0x10000, RZ ;  /* 0x0001000032337824 */ /* 0x000fe200078e00ff */
[C---:B------:R-:W-:Y:S02]  /*7650*/  PRMT R89, R166.reuse, 0x5410, R89 ;  /* 0x00005410a6597816 */ /* 0x040fe40000000059 */
[----:B------:R-:W-:Y:S02]  /*7660*/  PRMT R160, R166, 0x5432, R160 ;  /* 0x00005432a6a07816 */ /* 0x000fe400000000a0 */
[----:B------:R-:W-:Y:S01]  /*7670*/  LOP3.LUT R50, R50, 0xffff0000, RZ, 0xc0, !PT ;  /* 0xffff000032327812 */ /* 0x000fe200078ec0ff */
[C---:B------:R-:W-:Y:S01]  /*7680*/  IMAD.U32 R164, R89.reuse, 0x10000, RZ ;  /* 0x0001000059a47824 */ /* 0x040fe200078e00ff */
[----:B------:R-:W-:Y:S01]  /*7690*/  LOP3.LUT R89, R89, 0xffff0000, RZ, 0xc0, !PT ;  /* 0xffff000059597812 */ /* 0x000fe200078ec0ff */
[----:B------:R-:W-:Y:S01]  /*76a0*/  IMAD.U32 R166, R160, 0x10000, RZ ;  /* 0x00010000a0a67824 */ /* 0x000fe200078e00ff */
[----:B------:R-:W-:Y:S01]  /*76b0*/  F2FP.BF16.F32.PACK_AB R159, R159, R162 ;  /* 0x000000a29f9f723e */ /* 0x000fe200000010ff */
[----:B------:R-:W-:Y:S01]  /*76c0*/  FMUL.FTZ R167, R165, R164 ;  /* 0x000000a4a5a77220 */ /* 0x000fe20000410000 */
[----:B------:R-:W-:Y:S01]  /*76d0*/  F2FP.BF16.F32.PACK_AB R161, R85, R161 ;  /* 0x000000a155a1723e */ /* 0x000fe200000010ff */
[----:B------:R-:W-:-:S02]  /*76e0*/  FMUL.FTZ R165, R165, R166 ;  /* 0x000000a6a5a57220 */ /* 0x000fc40000410000 */
[C---:B------:R-:W-:Y:S01]  /*76f0*/  FFMA.FTZ R166, R163.reuse, R166, -R167 ;  /* 0x000000a6a3a67223 */ /* 0x040fe200000108a7 */
[----:B------:R-:W-:Y:S02]  /*7700*/  IMAD.MOV.U32 R85, RZ, RZ, R159 ;  /* 0x000000ffff557224 */ /* 0x000fe400078e009f */
[----:B------:R-:W-:Y:S01]  /*7710*/  FFMA.FTZ R165, R163, R164, R165 ;  /* 0x000000a4a3a57223 */ /* 0x000fe200000100a5 */
[----:B------:R-:W-:Y:S02]  /*7720*/  SHF.R.U64 R163, R48, 0x10, R49 ;  /* 0x0000001030a37819 */ /* 0x000fe40000001231 */
[----:B------:R-:W-:Y:S02]  /*7730*/  LOP3.LUT R49, R91, 0xffff0000, RZ, 0xc0, !PT ;  /* 0xffff00005b317812 */ /* 0x000fe400078ec0ff */
[----:B------:R-:W-:-:S03]  /*7740*/  LOP3.LUT R48, R160, 0xffff0000, RZ, 0xc0, !PT ;  /* 0xffff0000a0307812 */ /* 0x000fc600078ec0ff */
[CC--:B------:R-:W-:Y:S02]  /*7750*/  FMUL.FTZ R87, R49.reuse, R89.reuse ;  /* 0x0000005931577220 */ /* 0x0c0fe40000410000 */
[-C--:B------:R-:W-:Y:S02]  /*7760*/  FMUL.FTZ R49, R49, R48.reuse ;  /* 0x0000003031317220 */ /* 0x080fe40000410000 */
[----:B------:R-:W-:Y:S01]  /*7770*/  FFMA.FTZ R48, R40, R48, -R87 ;  /* 0x0000003028307223 */ /* 0x000fe20000010857 */
[----:B------:R-:W-:Y:S02]  /*7780*/  IMAD.U32 R87, R84, 0x10000, RZ ;  /* 0x0001000054577824 */ /* 0x000fe400078e00ff */
[----:B------:R-:W-:Y:S01]  /*7790*/  FFMA.FTZ R40, R40, R89, R49 ;  /* 0x0000005928287223 */ /* 0x000fe20000010031 */
[----:B------:R-:W-:Y:S02]  /*77a0*/  PRMT R49, R180, 0x5410, R41 ;  /* 0x00005410b4317816 */ /* 0x000fe40000000029 */
[----:B------:R-:W-:Y:S01]  /*77b0*/  PRMT R41, R181, 0x5410, R163 ;  /* 0x00005410b5297816 */ /* 0x000fe200000000a3 */
[C---:B------:R-:W-:Y:S01]  /*77c0*/  IMAD.U32 R163, R88.reuse, 0x10000, RZ ;  /* 0x0001000058a37824 */ /* 0x040fe200078e00ff */
[----:B------:R-:W-:Y:S01]  /*77d0*/  LOP3.LUT R88, R88, 0xffff0000, RZ, 0xc0, !PT ;  /* 0xffff000058587812 */ /* 0x000fe200078ec0ff */
[----:B------:R-:W-:Y:S01]  /*77e0*/  IMAD.U32 R91, R49, 0x10000, RZ ;  /* 0x00010000315b7824 */ /* 0x000fe200078e00ff */
[C---:B------:R-:W-:Y:S01]  /*77f0*/  LOP3.LUT R43, R41.reuse, 0xffff0000, RZ, 0xc0, !PT ;  /* 0xffff0000292b7812 */ /* 0x040fe200078ec0ff */
[----:B------:R-:W-:Y:S01]  /*7800*/  IMAD.U32 R89, R41, 0x10000, RZ ;  /* 0x0001000029597824 */ /* 0x000fe200078e00ff */
[----:B------:R-:W-:-:S02]  /*7810*/  LOP3.LUT R41, R49, 0xffff0000, RZ, 0xc0, !PT ;  /* 0xffff000031297812 */ /* 0x000fc400078ec0ff */
[----:B------:R-:W-:Y:S01]  /*7820*/  LOP3.LUT R84, R84, 0xffff0000, RZ, 0xc0, !PT ;  /* 0xffff000054547812 */ /* 0x000fe200078ec0ff */
[C---:B------:R-:W-:Y:S01]  /*7830*/  FMUL.FTZ R49, R88.reuse, R43 ;  /* 0x0000002b58317220 */ /* 0x040fe20000410000 */
[C---:B------:R-:W-:Y:S01]  /*7840*/  FMUL.FTZ R160, R163.reuse, R89 ;  /* 0x00000059a3a07220 */ /* 0x040fe20000410000 */
[----:B------:R-:W-:Y:S01]  /*7850*/  FMUL.FTZ R88, R88, R41 ;  /* 0x0000002958587220 */ /* 0x000fe20000410000 */
[----:B------:R-:W-:Y:S01]  /*7860*/  FMUL.FTZ R163, R163, R91 ;  /* 0x0000005ba3a37220 */ /* 0x000fe20000410000 */
[C---:B------:R-:W-:Y:S01]  /*7870*/  FFMA.FTZ R41, R84.reuse, R41, -R49 ;  /* 0x0000002954297223 */ /* 0x040fe20000010831 */
[C---:B------:R-:W-:Y:S01]  /*7880*/  FFMA.FTZ R160, R87.reuse, R91, -R160 ;  /* 0x0000005b57a07223 */ /* 0x040fe200000108a0 */
[----:B------:R-:W-:Y:S01]  /*7890*/  FFMA.FTZ R43, R84, R43, R88 ;  /* 0x0000002b542b7223 */ /* 0x000fe20000010058 */
[----:B------:R-:W-:Y:S02]  /*78a0*/  IMAD.U32 R88, R90, 0x10000, RZ ;  /* 0x000100005a587824 */ /* 0x000fe400078e00ff */
[----:B------:R-:W-:Y:S01]  /*78b0*/  FFMA.FTZ R163, R87, R89, R163 ;  /* 0x0000005957a37223 */ /* 0x000fe200000100a3 */
[----:B------:R-:W-:Y:S01]  /*78c0*/  IMAD.U32 R84, R42, 0x10000, RZ ;  /* 0x000100002a547824 */ /* 0x000fe200078e00ff */
[----:B------:R-:W-:Y:S01]  /*78d0*/  LOP3.LUT R90, R90, 0xffff0000, RZ, 0xc0, !PT ;  /* 0xffff00005a5a7812 */ /* 0x000fe200078ec0ff */
[----:B------:R-:W-:Y:S01]  /*78e0*/  FMUL.FTZ R87, R88, R51 ;  /* 0x0000003358577220 */ /* 0x000fe20000410000 */
[----:B------:R-:W-:-:S02]  /*78f0*/  IMAD.U32 R49, R86, 0x10000, RZ ;  /* 0x0001000056317824 */ /* 0x000fc400078e00ff */
[-C--:B------:R-:W-:Y:S01]  /*7900*/  FMUL.FTZ R88, R88, R84.reuse ;  /* 0x0000005458587220 */ /* 0x080fe20000410000 */
[----:B------:R-:W-:Y:S01]  /*7910*/  LOP3.LUT R42, R42, 0xffff0000, RZ, 0xc0, !PT ;  /* 0xffff00002a2a7812 */ /* 0x000fe200078ec0ff */
[----:B------:R-:W-:Y:S02]  /*7920*/  IMAD.MOV.U32 R89, RZ, RZ, R161 ;  /* 0x000000ffff597224 */ /* 0x000fe400078e00a1 */
[C---:B------:R-:W-:Y:S01]  /*7930*/  FFMA.FTZ R87, R49.reuse, R84, -R87 ;  /* 0x0000005431577223 */ /* 0x040fe20000010857 */
[----:B------:R-:W-:Y:S01]  /*7940*/  FFMA.FTZ R88, R49, R51, R88 ;  /* 0x0000003331587223 */ /* 0x000fe20000010058 */
[----:B------:R-:W-:Y:S01]  /*7950*/  LOP3.LUT R86, R86, 0xffff0000, RZ, 0xc0, !PT ;  /* 0xffff000056567812 */ /* 0x000fe200078ec0ff */
[C---:B------:R-:W-:Y:S01]  /*7960*/  FMUL.FTZ R49, R90.reuse, R50 ;  /* 0x000000325a317220 */ /* 0x040fe20000410000 */
[----:B------:R-:W-:Y:S01]  /*7970*/  FMUL.FTZ R90, R90, R42 ;  /* 0x0000002a5a5a7220 */ /* 0x000fe20000410000 */
[----:B------:R-:W-:Y:S02]  /*7980*/  F2FP.BF16.F32.PACK_AB R48, R48, R166 ;  /* 0x000000a63030723e */ /* 0x000fe400000010ff */
        /* <DEDUP_REMOVED lines=9> */
[----:B------:R-:W-:Y:S02]  /*7a20*/  IMAD.MOV.U32 R86, RZ, RZ, R87 ;  /* 0x000000ffff567224 */ /* 0x000fe400078e0057 */
[----:B------:R-:W-:Y:S02]  /*7a30*/  IMAD.MOV.U32 R88, RZ, RZ, R43 ;  /* 0x000000ffff587224 */ /* 0x000fe400078e002b */
[----:B------:R-:W-:-:S07]  /*7a40*/  IMAD.MOV.U32 R87, RZ, RZ, R48 ;  /* 0x000000ffff577224 */ /* 0x000fce00078e0030 */
.L_x_2948:
[----:B------:R-:W-:Y:S05]  /*7a50*/  BSYNC B3 ;  /* 0x0000000000037941 */ /* 0x000fea0003800000 */
.L_x_2947:
[----:B------:R-:W-:Y:S02]  /*7a60*/  ULDC.64 UR4, c[0x0][0x208] ;  /* 0x0000820000047ab9 */ /* 0x000fe40000000a00 */
[----:B0-----:R0:W-:Y:S04]  /*7a70*/  STG.E.128 desc[UR4][R138.64], R84 ;  /* 0x000000548a007986 */ /* 0x0011e8000c101d04 */
[----:B--2---:R0:W-:Y:S02]  /*7a80*/  @!P5 STG.E.128 desc[UR4][R140.64], R88 ;  /* 0x000000588c00d986 */ /* 0x0041e4000c101d04 */
.L_x_2946:
[----:B------:R-:W-:Y:S05]  /*7a90*/  BSYNC B2 ;  /* 0x0000000000027941 */ /* 0x000fea0003800000 */
.L_x_2945:
        /* <DEDUP_REMOVED lines=17> */
[----:B0-----:R-:W-:Y:S02]  /*7bb0*/  LEA R84, P6, R43, R116, 0x1 ;  /* 0x000000742b547211 */ /* 0x001fe400078c08ff */
[----:B------:R-:W-:-:S02]  /*7bc0*/  LOP3.LUT R40, R40, 0x1c0, R50, 0xf8, !PT ;  /* 0x000001c028287812 */ /* 0x000fc400078ef832 */
[----:B------:R-:W-:Y:S02]  /*7bd0*/  LEA.HI.X R85, R43, R117, R42, 0x1, P6 ;  /* 0x000000752b557211 */ /* 0x000fe400030f0c2a */
[----:B------:R-:W-:Y:S02]  /*7be0*/  SHF.R.S32.HI R42, RZ, 0x1f, R41 ;  /* 0x0000001fff2a7819 */ /* 0x000fe40000011429 */
[----:B------:R-:W-:Y:S02]  /*7bf0*/  LOP3.LUT R40, R40, R229, RZ, 0x3c, !PT ;  /* 0x000000e528287212 */ /* 0x000fe400078e3cff */
[----:B------:R-:W-:Y:S02]  /*7c00*/  LEA.HI R42, R42, R41, RZ, 0x3 ;  /* 0x000000292a2a7211 */ /* 0x000fe400078f18ff */
[----:B------:R-:W-:Y:S02]  /*7c10*/  ISETP.NE.AND P0, PT, R48, RZ, PT ;  /* 0x000000ff3000720c */ /* 0x000fe40003f05270 */
[----:B------:R-:W-:-:S02]  /*7c20*/  SHF.R.S32.HI R42, RZ, 0x3, R42 ;  /* 0x00000003ff2a7819 */ /* 0x000fc4000001142a */
[----:B------:R-:W-:-:S03]  /*7c30*/  @!P5 LEA R86, P6, R136, R116, 0x1 ;  /* 0x000000748856d211 */ /* 0x000fc600078c08ff */
[----:B------:R-:W-:Y:S01]  /*7c40*/  IMAD R42, R42, 0x1400, R228 ;  /* 0x000014002a2a7824 */ /* 0x000fe200078e02e4 */
[----:B------:R-:W-:Y:S02]  /*7c50*/  @!P5 LEA.HI.X R87, R136, R117, R158, 0x1, P6 ;  /* 0x000000758857d211 */ /* 0x000fe400030f0c9e */
[----:B------:R-:W-:Y:S01]  /*7c60*/  ISETP.GE.AND P6, PT, R213, R115, PT ;  /* 0x00000073d500720c */ /* 0x000fe20003fc6270 */
[----:B------:R-:W-:Y:S02]  /*7c70*/  IMAD.IADD R42, R42, 0x1, R40 ;  /* 0x000000012a2a7824 */ /* 0x000fe400078e0228 */
[C---:B------:R-:W-:Y:S02]  /*7c80*/  IMAD R40, R17.reuse, 0x5000, R135 ;  /* 0x0000500011287824 */ /* 0x040fe400078e0287 */
[----:B------:R-:W-:Y:S02]  /*7c90*/  IMAD R48, R17, 0x5000, R42 ;  /* 0x0000500011307824 */ /* 0x000fe400078e022a */
[----:B------:R-:W-:-:S02]  /*7ca0*/  IMAD R40, R40, 0x2, R16 ;  /* 0x0000000228287824 */ /* 0x000fc400078e0210 */
[----:B------:R-:W-:-:S04]  /*7cb0*/  IMAD R48, R48, 0x2, R16 ;  /* 0x0000000230307824 */ /* 0x000fc800078e0210 */
[----:B------:R-:W0:Y:S04]  /*7cc0*/  LDS.128 R40, [R40+0x24400] ;  /* 0x0244000028287984 */ /* 0x000e280000000c00 */
[----:B------:R-:W2:Y:S01]  /*7cd0*/  LDS.128 R48, [R48+0x24400] ;  /* 0x0244000030307984 */ /* 0x000ea20000000c00 */
[----:B------:R-:W-:Y:S05]  /*7ce0*/  @P6 BRA `(.L_x_2950) ;  /* 0x0000000400746947 */ /* 0x000fea0003800000 */
[--C-:B------:R-:W-:Y:S01]  /*7cf0*/  SHF.R.U64 R38, R38, 0x10, R39.reuse ;  /* 0x0000001026267819 */ /* 0x100fe20000001227 */
[----:B--2---:R-:W-:Y:S01]  /*7d00*/  IMAD.U32 R90, R49, 0x10000, RZ ;  /* 0x00010000315a7824 */ /* 0x004fe200078e00ff */
[----:B------:R-:W-:Y:S01]  /*7d10*/  SHF.R.U32.HI R88, RZ, 0x10, R39 ;  /* 0x00000010ff587819 */ /* 0x000fe20000011627 */
[----:B------:R-:W-:Y:S01]  /*7d20*/  IMAD.U32 R139, R51, 0x10000, RZ ;  /* 0x00010000338b7824 */ /* 0x000fe200078e00ff */
[--C-:B------:R-:W-:Y:S01]  /*7d30*/  SHF.R.U64 R39, R44, 0x10, R45.reuse ;  /* 0x000000102c277819 */ /* 0x100fe2000000122d */
[----:B0-----:R-:W-:Y:S01]  /*7d40*/  IMAD.U32 R137, R43, 0x10000, RZ ;  /* 0x000100002b897824 */ /* 0x001fe200078e00ff */
[----:B------:R-:W-:Y:S01]  /*7d50*/  SHF.R.U32.HI R44, RZ, 0x10, R45 ;  /* 0x00000010ff2c7819 */ /* 0x000fe2000001162d */
[----:B------:R-:W-:Y:S01]  /*7d60*/  IMAD.U32 R136, R42, 0x10000, RZ ;  /* 0x000100002a887824 */ /* 0x000fe200078e00ff */
[--C-:B------:R-:W-:Y:S02]  /*7d70*/  SHF.R.U64 R36, R36, 0x10, R37.reuse ;  /* 0x0000001024247819 */ /* 0x100fe40000001225 */
[----:B------:R-:W-:-:S02]  /*7d80*/  SHF.R.U32.HI R37, RZ, 0x10, R37 ;  /* 0x00000010ff257819 */ /* 0x000fc40000011625 */
[C---:B------:R-:W-:Y:S02]  /*7d90*/  PRMT R44, R179.reuse, 0x5432, R44 ;  /* 0x00005432b32c7816 */ /* 0x040fe4000000002c */
[----:B------:R-:W-:Y:S02]  /*7da0*/  SHF.R.U64 R45, R46, 0x10, R47 ;  /* 0x000000102e2d7819 */ /* 0x000fe4000000122f */
[----:B------:R-:W-:Y:S01]  /*7db0*/  PRMT R37, R179, 0x5410, R37 ;  /* 0x00005410b3257816 */ /* 0x000fe20000000025 */
[----:B------:R-:W-:Y:S01]  /*7dc0*/  IMAD.U32 R140, R44, 0x10000, RZ ;  /* 0x000100002c8c7824 */ /* 0x000fe200078e00ff */
[----:B------:R-:W-:Y:S01]  /*7dd0*/  SHF.R.U32.HI R46, RZ, 0x10, R47 ;  /* 0x00000010ff2e7819 */ /* 0x000fe2000001162f */
[----:B------:R-:W-:Y:S01]  /*7de0*/  IMAD.U32 R47, R41, 0x10000, RZ ;  /* 0x00010000292f7824 */ /* 0x000fe200078e00ff */
[----:B------:R-:W-:Y:S01]  /*7df0*/  LOP3.LUT R91, R49, 0xffff0000, RZ, 0xc0, !PT ;  /* 0xffff0000315b7812 */ /* 0x000fe200078ec0ff */
[----:B------:R-:W-:Y:S01]  /*7e00*/  IMAD.U32 R141, R37, 0x10000, RZ ;  /* 0x00010000258d7824 */ /* 0x000fe200078e00ff */
[C---:B------:R-:W-:Y:S01]  /*7e10*/  PRMT R158, R177.reuse, 0x5410, R45 ;  /* 0x00005410b19e7816 */ /* 0x040fe2000000002d */
[----:B------:R-:W-:Y:S01]  /*7e20*/  FMUL.FTZ R45, R90, R140 ;  /* 0x0000008c5a2d7220 */ /* 0x000fe20000410000 */
        /* <DEDUP_REMOVED lines=8> */
[----:B------:R-:W-:Y:S01]  /*7eb0*/  PRMT R88, R178, 0x5432, R88 ;  /* 0x00005432b2587816 */ /* 0x000fe20000000058 */
[-C--:B------:R-:W-:Y:S01]  /*7ec0*/  FMUL.FTZ R91, R91, R37.reuse ;  /* 0x000000255b5b7220 */ /* 0x080fe20000410000 */
[----:B------:R-:W-:Y:S01]  /*7ed0*/  LOP3.LUT R51, R51, 0xffff0000, RZ, 0xc0, !PT ;  /* 0xffff000033337812 */ /* 0x000fe200078ec0ff */
[----:B------:R-:W-:Y:S01]  /*7ee0*/  FFMA.FTZ R90, R47, R140, R90 ;  /* 0x0000008c2f5a7223 */ /* 0x000fe2000001005a */
[----:B------:R-:W-:Y:S01]  /*7ef0*/  LOP3.LUT R46, R46, 0xffff0000, RZ, 0xc0, !PT ;  /* 0xffff00002e2e7812 */ /* 0x000fe200078ec0ff */
        /* <DEDUP_REMOVED lines=11> */
[C---:B------:R-:W-:Y:S01]  /*7fb0*/  IMAD.U32 R49, R48.reuse, 0x10000, RZ ;  /* 0x0001000030317824 */ /* 0x040fe200078e00ff */
[----:B------:R-:W-:Y:S01]  /*7fc0*/  LOP3.LUT R48, R48, 0xffff0000, RZ, 0xc0, !PT ;  /* 0xffff000030307812 */ /* 0x000fe200078ec0ff */
[----:B------:R-:W-:-:S02]  /*7fd0*/  IMAD.U32 R47, R39, 0x10000, RZ ;  /* 0x00010000272f7824 */ /* 0x000fc400078e00ff */
[-C--:B------:R-:W-:Y:S01]  /*7fe0*/  FMUL.FTZ R51, R51, R88.reuse ;  /* 0x0000005833337220 */ /* 0x080fe20000410000 */
[C---:B------:R-:W-:Y:S02]  /*7ff0*/  IMAD.U32 R44, R36.reuse, 0x10000, RZ ;  /* 0x00010000242c7824 */ /* 0x040fe400078e00ff */
[----:B------:R-:W-:Y:S01]  /*8000*/  FFMA.FTZ R89, R43, R88, -R89 ;  /* 0x000000582b597223 */ /* 0x000fe20000010859 */
[----:B------:R-:W-:Y:S01]  /*8010*/  LOP3.LUT R88, R36, 0xffff0000, RZ, 0xc0, !PT ;  /* 0xffff000024587812 */ /* 0x000fe200078ec0ff */
[-C--:B------:R-:W-:Y:S01]  /*8020*/  FMUL.FTZ R36, R49, R47.reuse ;  /* 0x0000002f31247220 */ /* 0x080fe20000410000 */
[----:B------:R-:W-:Y:S01]  /*8030*/  IMAD.U32 R41, R40, 0x10000, RZ ;  /* 0x0001000028297824 */ /* 0x000fe200078e00ff */
[----:B------:R-:W-:Y:S01]  /*8040*/  LOP3.LUT R39, R39, 0xffff0000, RZ, 0xc0, !PT ;  /* 0xffff000027277812 */ /* 0x000fe200078ec0ff */
[----:B------:R-:W-:Y:S01]  /*8050*/  FMUL.FTZ R49, R49, R44 ;  /* 0x0000002c31317220 */ /* 0x000fe20000410000 */
[----:B------:R-:W-:Y:S01]  /*8060*/  LOP3.LUT R138, R42, 0xffff0000, RZ, 0xc0, !PT ;  /* 0xffff00002a8a7812 */ /* 0x000fe200078ec0ff */
[----:B------:R-:W-:Y:S01]  /*8070*/  FFMA.FTZ R51, R43, R46, R51 ;  /* 0x0000002e2b337223 */ /* 0x000fe20000010033 */
[----:B------:R-:W-:Y:S01]  /*8080*/  PRMT R38, R180, 0x5432, R38 ;  /* 0x00005432b4267816 */ /* 0x000fe20000000026 */
[C---:B------:R-:W-:Y:S01]  /*8090*/  FFMA.FTZ R36, R41.reuse, R44, -R36 ;  /* 0x0000002c29247223 */ /* 0x040fe20000010824 */
[----:B------:R-:W-:Y:S01]  /*80a0*/  FFMA.FTZ R49, R41, R47, R49 ;  /* 0x0000002f29317223 */ /* 0x000fe20000010031 */
[----:B------:R-:W-:Y:S01]  /*80b0*/  LOP3.LUT R40, R40, 0xffff0000, RZ, 0xc0, !PT ;  /* 0xffff000028287812 */ /* 0x000fe200078ec0ff */
[----:B------:R-:W-:-:S02]  /*80c0*/  IMAD.U32 R42, R50, 0x10000, RZ ;  /* 0x00010000322a7824 */ /* 0x000fc400078e00ff */
[-C--:B------:R-:W-:Y:S01]  /*80d0*/  FMUL.FTZ R43, R48, R39.reuse ;  /* 0x00000027302b7220 */ /* 0x080fe20000410000 */
[----:B------:R-:W-:Y:S01]  /*80e0*/  IMAD.U32 R41, R158, 0x10000, RZ ;  /* 0x000100009e297824 */ /* 0x000fe200078e00ff */
[----:B------:R-:W-:Y:S01]  /*80f0*/  LOP3.LUT R50, R50, 0xffff0000, RZ, 0xc0, !PT ;  /* 0xffff000032327812 */ /* 0x000fe200078ec0ff */
[-C--:B------:R-:W-:Y:S01]  /*8100*/  FMUL.FTZ R48, R48, R88.reuse ;  /* 0x0000005830307220 */ /* 0x080fe20000410000 */
[----:B------:R-:W-:Y:S01]  /*8110*/  LOP3.LUT R158, R158, 0xffff0000, RZ, 0xc0, !PT ;  /* 0xffff00009e9e7812 */ /* 0x000fe200078ec0ff */
[----:B------:R-:W-:Y:S02]  /*8120*/  IMAD.U32 R44, R38, 0x10000, RZ ;  /* 0x00010000262c7824 */ /* 0x000fe400078e00ff */
[----:B------:R-:W-:Y:S01]  /*8130*/  FFMA.FTZ R43, R40, R88, -R43 ;  /* 0x00000058282b7223 */ /* 0x000fe2000001082b */
[----:B------:R-:W-:Y:S01]  /*8140*/  LOP3.LUT R38, R38, 0xffff0000, RZ, 0xc0, !PT ;  /* 0xffff000026267812 */ /* 0x000fe200078ec0ff */
[----:B------:R-:W-:Y:S01]  /*8150*/  FFMA.FTZ R48, R40, R39, R48 ;  /* 0x0000002728307223 */ /* 0x000fe20000010030 */
[-C--:B------:R-:W-:Y:S01]  /*8160*/  FMUL.FTZ R39, R42, R41.reuse ;  /* 0x000000292a277220 */ /* 0x080fe20000410000 */
[----:B------:R-:W-:Y:S01]  /*8170*/  FMUL.FTZ R40, R50, R158 ;  /* 0x0000009e32287220 */ /* 0x000fe20000410000 */
[----:B------:R-:W-:Y:S01]  /*8180*/  FMUL.FTZ R42, R42, R44 ;  /* 0x0000002c2a2a7220 */ /* 0x000fe20000410000 */
[----:B------:R-:W-:Y:S01]  /*8190*/  FMUL.FTZ R50, R50, R38 ;  /* 0x0000002632327220 */ /* 0x000fe20000410000 */
[----:B------:R-:W-:Y:S01]  /*81a0*/  FFMA.FTZ R39, R136, R44, -R39 ;  /* 0x0000002c88277223 */ /* 0x000fe20000010827 */
        /* <DEDUP_REMOVED lines=17> */
.L_x_2950:
[----:B------:R-:W-:Y:S05]  /*82c0*/  BSYNC B2 ;  /* 0x0000000000027941 */ /* 0x000fea0003800000 */
.L_x_2949:
[----:B------:R-:W-:Y:S02]  /*82d0*/  ULDC.64 UR4, c[0x0][0x208] ;  /* 0x0000820000047ab9 */ /* 0x000fe40000000a00 */
[----:B0-----:R3:W-:Y:S04]  /*82e0*/  STG.E.128 desc[UR4][R84.64], R40 ;  /* 0x0000002854007986 */ /* 0x0017e8000c101d04 */
[----:B--2---:R3:W-:Y:S02]  /*82f0*/  @!P5 STG.E.128 desc[UR4][R86.64], R48 ;  /* 0x000000305600d986 */ /* 0x0047e4000c101d04 */
.L_x_2944:
[----:B------:R-:W-:Y:S05]  /*8300*/  BSYNC B1 ;  /* 0x0000000000017941 */ /* 0x000fea0003800000 */
.L_x_2943:
[----:B------:R-:W-:Y:S04]  /*8310*/  BSSY B1, `(.L_x_2951) ;  /* 0x000010d000017945 */ /* 0x000fe80003800000 */
[----:B------:R-:W-:Y:S05]  /*8320*/  @P3 BRA `(.L_x_2952) ;  /* 0x00000010002c3947 */ /* 0x000fea0003800000 */
[----:B------:R-:W-:Y:S01]  /*8330*/  ISETP.NE.AND P3, PT, R26, RZ, PT ;  /* 0x000000ff1a00720c */ /* 0x000fe20003f65270 */
[----:B------:R-:W-:Y:S01]  /*8340*/  VIADD R37, R212, 0x20 ;  /* 0x00000020d4257836 */ /* 0x000fe20000000000 */
[----:B------:R-:W-:Y:S01]  /*8350*/  BSSY B2, `(.L_x_2953) ;  /* 0x0000086000027945 */ /* 0x000fe20003800000 */
[-C--:B--2---:R-:W-:Y:S02]  /*8360*/  IMAD R36, R147, R124.reuse, RZ ;  /* 0x0000007c93247224 */ /* 0x084fe400078e02ff */
[----:B------:R-:W-:-:S04]  /*8370*/  IMAD.WIDE.U32 R44, R37, R124, R126 ;  /* 0x0000007c252c7225 */ /* 0x000fc800078e007e */
[----:B------:R-:W-:-:S04]  /*8380*/  IMAD R37, R37, R125, R36 ;  /* 0x0000007d25257224 */ /* 0x000fc800078e0224 */
[----:B---3--:R-:W-:Y:S01]  /*8390*/  IMAD.IADD R50, R45, 0x1, R37 ;  /* 0x000000012d327824 */ /* 0x008fe200078e0225 */
        /* <DEDUP_REMOVED lines=19> */
[----:B------:R-:W-:Y:S01]  /*84d0*/  LOP3.LUT R42, R39, R43, RZ, 0x3c, !PT ;  /* 0x0000002b272a7212 */ /* 0x000fe200078e3cff */
[----:B------:R-:W-:Y:S01]  /*84e0*/  IMAD R39, R17, 0x5000, R134 ;  /* 0x0000500011277824 */ /* 0x000fe200078e0286 */
[----:B------:R-:W-:-:S03]  /*84f0*/  LEA R46, P5, R38, R116, 0x1 ;  /* 0x00000074262e7211 */ /* 0x000fc600078a08ff */
[----:B------:R-:W-:Y:S01]  /*8500*/  IMAD.IADD R42, R41, 0x1, R42 ;  /* 0x00000001292a7824 */ /* 0x000fe200078e022a */
[----:B------:R-:W-:Y:S01]  /*8510*/  LEA.HI.X R47, R38, R117, R40, 0x1, P5 ;  /* 0x00000075262f7211 */ /* 0x000fe200028f0c28 */
[----:B------:R-:W-:Y:S01]  /*8520*/  IMAD R39, R39, 0x2, R16 ;  /* 0x0000000227277824 */ /* 0x000fe200078e0210 */
[----:B------:R-:W-:Y:S01]  /*8530*/  @!P3 LEA R48, P5, R36, R116, 0x1 ;  /* 0x000000742430b211 */ /* 0x000fe200078a08ff */
[----:B------:R-:W-:-:S03]  /*8540*/  IMAD R41, R17, 0x5000, R42 ;  /* 0x0000500011297824 */ /* 0x000fc600078e022a */
[----:B------:R-:W-:Y:S01]  /*8550*/  @!P3 LEA.HI.X R49, R36, R117, R37, 0x1, P5 ;  /* 0x000000752431b211 */ /* 0x000fe200028f0c25 */
[----:B------:R-:W-:Y:S01]  /*8560*/  IMAD R40, R41, 0x2, R16 ;  /* 0x0000000229287824 */ /* 0x000fe200078e0210 */
[----:B------:R-:W2:Y:S01]  /*8570*/  LDS.128 R36, [R39+0x24400] ;  /* 0x0244000027247984 */ /* 0x000ea20000000c00 */
[----:B------:R-:W-:-:S04]  /*8580*/  ISETP.GE.AND P5, PT, R18, R115, PT ;  /* 0x000000731200720c */ /* 0x000fc80003fa6270 */
[----:B------:R-:W3:Y:S09]  /*8590*/  LDS.128 R40, [R40+0x24400] ;  /* 0x0244000028287984 */ /* 0x000ef20000000c00 */
[----:B------:R-:W-:Y:S05]  /*85a0*/  @P5 BRA `(.L_x_2956) ;  /* 0x0000000400705947 */ /* 0x000fea0003800000 */
[--C-:B------:R-:W-:Y:S01]  /*85b0*/  SHF.R.U64 R51, R56, 0x10, R57.reuse ;  /* 0x0000001038337819 */ /* 0x100fe20000001239 */
[----:B0--3--:R-:W-:Y:S01]  /*85c0*/  IMAD.U32 R85, R41, 0x10000, RZ ;  /* 0x0001000029557824 */ /* 0x009fe200078e00ff */
[----:B------:R-:W-:Y:S01]  /*85d0*/  SHF.R.U32.HI R56, RZ, 0x10, R57 ;  /* 0x00000010ff387819 */ /* 0x000fe20000011639 */
[----:B------:R-:W-:Y:S01]  /*85e0*/  IMAD.U32 R89, R43, 0x10000, RZ ;  /* 0x000100002b597824 */ /* 0x000fe200078e00ff */
[----:B------:R-:W-:Y:S01]  /*85f0*/  SHF.R.U64 R57, R58, 0x10, R59 ;  /* 0x000000103a397819 */ /* 0x000fe2000000123b */
[----:B--2---:R-:W-:Y:S01]  /*8600*/  IMAD.U32 R88, R39, 0x10000, RZ ;  /* 0x0001000027587824 */ /* 0x004fe200078e00ff */
        /* <DEDUP_REMOVED lines=44> */
[----:B------:R-:W-:Y:S01]  /*88d0*/  FFMA.FTZ R84, R39, R59, -R84 ;  /* 0x0000003b27547223 */ /* 0x000fe20000010854 */
[----:B------:R-:W-:Y:S01]  /*88e0*/  LOP3.LUT R58, R58, 0xffff0000, RZ, 0xc0, !PT ;  /* 0xffff00003a3a7812 */ /* 0x000fe200078ec0ff */
[C---:B------:R-:W-:Y:S01]  /*88f0*/  IMAD.U32 R37, R36.reuse, 0x10000, RZ ;  /* 0x0001000024257824 */ /* 0x040fe200078e00ff */
[----:B------:R-:W-:Y:S01]  /*8900*/  LOP3.LUT R59, R51, 0xffff0000, RZ, 0xc0, !PT ;  /* 0xffff0000333b7812 */ /* 0x000fe200078ec0ff */
[CC--:B------:R-:W-:Y:S01]  /*8910*/  FMUL.FTZ R51, R41.reuse, R67.reuse ;  /* 0x0000004329337220 */ /* 0x0c0fe20000410000 */
[----:B------:R-:W-:Y:S01]  /*8920*/  FMUL.FTZ R41, R41, R64 ;  /* 0x0000004029297220 */ /* 0x000fe20000410000 */
[----:B------:R-:W-:Y:S01]  /*8930*/  LOP3.LUT R36, R36, 0xffff0000, RZ, 0xc0, !PT ;  /* 0xffff000024247812 */ /* 0x000fe200078ec0ff */
[----:B------:R-:W-:Y:S01]  /*8940*/  FFMA.FTZ R43, R39, R66, R43 ;  /* 0x00000042272b7223 */ /* 0x000fe2000001002b */
[----:B------:R-:W-:Y:S01]  /*8950*/  PRMT R57, R175, 0x5432, R57 ;  /* 0x00005432af397816 */ /* 0x000fe20000000039 */
[----:B------:R-:W-:Y:S01]  /*8960*/  FMUL.FTZ R39, R40, R58 ;  /* 0x0000003a28277220 */ /* 0x000fe20000410000 */
[C---:B------:R-:W-:Y:S01]  /*8970*/  FFMA.FTZ R51, R37.reuse, R64, -R51 ;  /* 0x0000004025337223 */ /* 0x040fe20000010833 */
[----:B------:R-:W-:Y:S01]  /*8980*/  FFMA.FTZ R41, R37, R67, R41 ;  /* 0x0000004325297223 */ /* 0x000fe20000010029 */
[C---:B------:R-:W-:Y:S01]  /*8990*/  IMAD.U32 R37, R173.reuse, 0x10000, RZ ;  /* 0x00010000ad257824 */ /* 0x040fe200078e00ff */
[----:B------:R-:W-:Y:S01]  /*89a0*/  LOP3.LUT R42, R42, 0xffff0000, RZ, 0xc0, !PT ;  /* 0xffff00002a2a7812 */ /* 0x000fe200078ec0ff */
[-C--:B------:R-:W-:Y:S01]  /*89b0*/  FMUL.FTZ R40, R40, R59.reuse ;  /* 0x0000003b28287220 */ /* 0x080fe20000410000 */
[----:B------:R-:W-:Y:S01]  /*89c0*/  LOP3.LUT R173, R173, 0xffff0000, RZ, 0xc0, !PT ;  /* 0xffff0000adad7812 */ /* 0x000fe200078ec0ff */
[C---:B------:R-:W-:Y:S01]  /*89d0*/  FFMA.FTZ R39, R36.reuse, R59, -R39 ;  /* 0x0000003b24277223 */ /* 0x040fe20000010827 */
[C---:B------:R-:W-:Y:S01]  /*89e0*/  IMAD.U32 R59, R57.reuse, 0x10000, RZ ;  /* 0x00010000393b7824 */ /* 0x040fe200078e00ff */
[----:B------:R-:W-:Y:S01]  /*89f0*/  LOP3.LUT R57, R57, 0xffff0000, RZ, 0xc0, !PT ;  /* 0xffff000039397812 */ /* 0x000fe200078ec0ff */
[----:B------:R-:W-:Y:S01]  /*8a00*/  FFMA.FTZ R40, R36, R58, R40 ;  /* 0x0000003a24287223 */ /* 0x000fe20000010028 */
[----:B------:R-:W-:Y:S01]  /*8a10*/  LOP3.LUT R38, R38, 0xffff0000, RZ, 0xc0, !PT ;  /* 0xffff000026267812 */ /* 0x000fe200078ec0ff */
[----:B------:R-:W-:Y:S01]  /*8a20*/  FMUL.FTZ R36, R90, R37 ;  /* 0x000000255a247220 */ /* 0x000fe20000410000 */
[C---:B------:R-:W-:Y:S01]  /*8a30*/  FMUL.FTZ R58, R42.reuse, R173 ;  /* 0x000000ad2a3a7220 */ /* 0x040fe20000410000 */
[----:B------:R-:W-:Y:S01]  /*8a40*/  FMUL.FTZ R42, R42, R57 ;  /* 0x000000392a2a7220 */ /* 0x000fe20000410000 */
[-C--:B------:R-:W-:Y:S01]  /*8a50*/  FMUL.FTZ R90, R90, R59.reuse ;  /* 0x0000003b5a5a7220 */ /* 0x080fe20000410000 */
[----:B------:R-:W-:Y:S01]  /*8a60*/  FFMA.FTZ R36, R87, R59, -R36 ;  /* 0x0000003b57247223 */ /* 0x000fe20000010824 */
[C---:B------:R-:W-:Y:S01]  /*8a70*/  FFMA.FTZ R57, R38.reuse, R57, -R58 ;  /* 0x0000003926397223 */ /* 0x040fe2000001083a */
[----:B------:R-:W-:Y:S01]  /*8a80*/  FFMA.FTZ R173, R38, R173, R42 ;  /* 0x000000ad26ad7223 */ /* 0x000fe2000001002a */
[----:B------:R-:W-:Y:S01]  /*8a90*/  F2FP.BF16.F32.PACK_AB R38, R39, R51 ;  /* 0x000000332726723e */ /* 0x000fe200000010ff */
        /* <DEDUP_REMOVED lines=12> */
[----:B------:R-:W-:-:S07]  /*8b60*/  F2FP.BF16.F32.PACK_AB R42, R173, R90 ;  /* 0x0000005aad2a723e */ /* 0x000fce00000010ff */
.L_x_2956:
[----:B------:R-:W-:Y:S05]  /*8b70*/  BSYNC B3 ;  /* 0x0000000000037941 */ /* 0x000fea0003800000 */
.L_x_2955:
[----:B------:R-:W-:Y:S02]  /*8b80*/  ULDC.64 UR4, c[0x0][0x208] ;  /* 0x0000820000047ab9 */ /* 0x000fe40000000a00 */
[----:B--2---:R2:W-:Y:S04]  /*8b90*/  STG.E.128 desc[UR4][R46.64], R36 ;  /* 0x000000242e007986 */ /* 0x0045e8000c101d04 */
[----:B---3--:R2:W-:Y:S02]  /*8ba0*/  @!P3 STG.E.128 desc[UR4][R48.64], R40 ;  /* 0x000000283000b986 */ /* 0x0085e4000c101d04 */
.L_x_2954:
[----:B------:R-:W-:Y:S05]  /*8bb0*/  BSYNC B2 ;  /* 0x0000000000027941 */ /* 0x000fea0003800000 */
.L_x_2953:
[----:B------:R-:W-:-:S13]  /*8bc0*/  ISETP.NE.AND P3, PT, R10, RZ, PT ;  /* 0x000000ff0a00720c */ /* 0x000fda0003f65270 */
[----:B------:R-:W-:Y:S05]  /*8bd0*/  @!P3 BRA `(.L_x_2952) ;  /* 0x000000080000b947 */ /* 0x000fea0003800000 */
[----:B--2---:R-:W-:Y:S01]  /*8be0*/  SEL R36, R118, R146, !P1 ;  /* 0x0000009276247207 */ /* 0x004fe20004800000 */
        /* <DEDUP_REMOVED lines=14> */
[----:B------:R-:W-:-:S05]  /*8cd0*/  LOP3.LUT R36, R36, R46, RZ, 0x3c, !PT ;  /* 0x0000002e24247212 */ /* 0x000fca00078e3cff */
[--C-:B------:R-:W-:Y:S01]  /*8ce0*/  @!P3 SHF.R.S32.HI R43, RZ, 0x1f, R39.reuse ;  /* 0x0000001fff2bb819 */ /* 0x100fe20000011427 */
[----:B------:R-:W-:Y:S01]  /*8cf0*/  IMAD.IADD R36, R37, 0x1, R36 ;  /* 0x0000000125247824 */ /* 0x000fe200078e0224 */
[----:B------:R-:W-:Y:S01]  /*8d00*/  @!P3 IADD3 R38, P5, P6, R96, R44, R39 ;  /* 0x0000002c6026b210 */ /* 0x000fe20007ebe027 */
[C---:B------:R-:W-:Y:S02]  /*8d10*/  IMAD R37, R17.reuse, 0x5000, R133 ;  /* 0x0000500011257824 */ /* 0x040fe400078e0285 */
[----:B------:R-:W-:Y:S01]  /*8d20*/  IMAD R39, R17, 0x5000, R36 ;  /* 0x0000500011277824 */ /* 0x000fe200078e0224 */
[----:B------:R-:W-:Y:S01]  /*8d30*/  @!P3 IADD3.X R50, R92, R50, R43, P5, P6 ;  /* 0x000000325c32b210 */ /* 0x000fe20002fec42b */
[----:B------:R-:W-:Y:S01]  /*8d40*/  IMAD R37, R37, 0x2, R16 ;  /* 0x0000000225257824 */ /* 0x000fe200078e0210 */
[----:B------:R-:W-:-:S04]  /*8d50*/  LEA R44, P5, R40, R116, 0x1 ;  /* 0x00000074282c7211 */ /* 0x000fc800078a08ff */
[----:B------:R-:W-:Y:S01]  /*8d60*/  LEA.HI.X R45, R40, R117, R41, 0x1, P5 ;  /* 0x00000075282d7211 */ /* 0x000fe200028f0c29 */
[----:B------:R-:W-:Y:S01]  /*8d70*/  IMAD R40, R39, 0x2, R16 ;  /* 0x0000000227287824 */ /* 0x000fe200078e0210 */
[----:B------:R-:W-:-:S04]  /*8d80*/  @!P3 LEA R46, P5, R38, R116, 0x1 ;  /* 0x00000074262eb211 */ /* 0x000fc800078a08ff */
[----:B------:R-:W-:Y:S01]  /*8d90*/  @!P3 LEA.HI.X R47, R38, R117, R50, 0x1, P5 ;  /* 0x00000075262fb211 */ /* 0x000fe200028f0c32 */
[----:B------:R-:W2:Y:S01]  /*8da0*/  LDS.128 R40, [R40+0x24400] ;  /* 0x0244000028287984 */ /* 0x000ea20000000c00 */
[----:B------:R-:W-:-:S03]  /*8db0*/  ISETP.GE.AND P5, PT, R213, R115, PT ;  /* 0x00000073d500720c */ /* 0x000fc60003fa6270 */
[----:B------:R-:W3:Y:S10]  /*8dc0*/  LDS.128 R36, [R37+0x24400] ;  /* 0x0244000025247984 */ /* 0x000ef40000000c00 */
[----:B------:R-:W-:Y:S05]  /*8dd0*/  @P5 BRA `(.L_x_2958) ;  /* 0x0000000400705947 */ /* 0x000fea0003800000 */
[----:B------:R-:W-:Y:S01]  /*8de0*/  SHF.R.U64 R49, R52, 0x10, R53 ;  /* 0x0000001034317819 */ /* 0x000fe20000001235 */
[----:B--2---:R-:W-:Y:S01]  /*8df0*/  IMAD.U32 R56, R41, 0x10000, RZ ;  /* 0x0001000029387824 */ /* 0x004fe200078e00ff */
[----:B------:R-:W-:Y:S01]  /*8e00*/  SHF.R.U64 R51, R60, 0x10, R61 ;  /* 0x000000103c337819 */ /* 0x000fe2000000123d */
[----:B---3--:R-:W-:Y:S01]  /*8e10*/  IMAD.U32 R59, R39, 0x10000, RZ ;  /* 0x00010000273b7824 */ /* 0x008fe200078e00ff */
[----:B------:R-:W-:Y:S01]  /*8e20*/  SHF.R.U32.HI R53, RZ, 0x10, R53 ;  /* 0x00000010ff357819 */ /* 0x000fe20000011635 */
[----:B------:R-:W-:Y:S01]  /*8e30*/  IMAD.U32 R52, R37, 0x10000, RZ ;  /* 0x0001000025347824 */ /* 0x000fe200078e00ff */
[----:B------:R-:W-:Y:S01]  /*8e40*/  SHF.R.U32.HI R61, RZ, 0x10, R61 ;  /* 0x00000010ff3d7819 */ /* 0x000fe2000001163d */
[----:B------:R-:W-:Y:S01]  /*8e50*/  IMAD.U32 R58, R38, 0x10000, RZ ;  /* 0x00010000263a7824 */ /* 0x000fe200078e00ff */
[----:B------:R-:W-:Y:S02]  /*8e60*/  PRMT R53, R170, 0x5432, R53 ;  /* 0x00005432aa357816 */ /* 0x000fe40000000035 */
[----:B------:R-:W-:-:S02]  /*8e70*/  PRMT R64, R172, 0x5432, R61 ;  /* 0x00005432ac407816 */ /* 0x000fc4000000003d */
[----:B------:R-:W-:Y:S02]  /*8e80*/  SHF.R.U64 R50, R62, 0x10, R63 ;  /* 0x000000103e327819 */ /* 0x000fe4000000123f */
[----:B------:R-:W-:Y:S01]  /*8e90*/  SHF.R.U64 R48, R54, 0x10, R55 ;  /* 0x0000001036307819 */ /* 0x000fe20000001237 */
[----:B------:R-:W-:Y:S01]  /*8ea0*/  IMAD.U32 R61, R64, 0x10000, RZ ;  /* 0x00010000403d7824 */ /* 0x000fe200078e00ff */
[----:B------:R-:W-:Y:S01]  /*8eb0*/  SHF.R.U32.HI R62, RZ, 0x10, R63 ;  /* 0x00000010ff3e7819 */ /* 0x000fe2000001163f */
[----:B------:R-:W-:Y:S01]  /*8ec0*/  IMAD.U32 R63, R43, 0x10000, RZ ;  /* 0x000100002b3f7824 */ /* 0x000fe200078e00ff */
[----:B------:R-:W-:Y:S01]  /*8ed0*/  PRMT R172, R172, 0x5410, R51 ;  /* 0x00005410acac7816 */ /* 0x000fe20000000033 */
[----:B------:R-:W-:Y:S01]  /*8ee0*/  IMAD.U32 R51, R53, 0x10000, RZ ;  /* 0x0001000035337824 */ /* 0x000fe200078e00ff */
[----:B------:R-:W-:Y:S01]  /*8ef0*/  SHF.R.U32.HI R54, RZ, 0x10, R55 ;  /* 0x00000010ff367819 */ /* 0x000fe20000011637 */
[C---:B------:R-:W-:Y:S01]  /*8f00*/  FMUL.FTZ R65, R56.reuse, R61 ;  /* 0x0000003d38417220 */ /* 0x040fe20000410000 */
[----:B------:R-:W-:Y:S01]  /*8f10*/  LOP3.LUT R57, R41, 0xffff0000, RZ, 0xc0, !PT ;  /* 0xffff000029397812 */ /* 0x000fe200078ec0ff */
[-C--:B------:R-:W-:Y:S01]  /*8f20*/  FMUL.FTZ R67, R56, R51.reuse ;  /* 0x0000003338437220 */ /* 0x080fe20000410000 */
[----:B------:R-:W-:Y:S01]  /*8f30*/  LOP3.LUT R66, R64, 0xffff0000, RZ, 0xc0, !PT ;  /* 0xffff000040427812 */ /* 0x000fe200078ec0ff */
[----:B------:R-:W-:Y:S01]  /*8f40*/  IMAD.U32 R41, R40, 0x10000, RZ ;  /* 0x0001000028297824 */ /* 0x000fe200078e00ff */
[----:B------:R-:W-:Y:S01]  /*8f50*/  PRMT R62, R171, 0x5432, R62 ;  /* 0x00005432ab3e7816 */ /* 0x000fe2000000003e */
[----:B------:R-:W-:Y:S01]  /*8f60*/  FFMA.FTZ R51, R52, R51, -R65 ;  /* 0x0000003334337223 */ /* 0x000fe20000010841 */
[----:B------:R-:W-:Y:S01]  /*8f70*/  PRMT R54, R169, 0x5432, R54 ;  /* 0x00005432a9367816 */ /* 0x000fe20000000036 */
[----:B0-----:R-:W-:Y:S01]  /*8f80*/  FMUL.FTZ R86, R57, R66 ;  /* 0x0000004239567220 */ /* 0x001fe20000410000 */
[----:B------:R-:W-:Y:S01]  /*8f90*/  LOP3.LUT R56, R53, 0xffff0000, RZ, 0xc0, !PT ;  /* 0xffff000035387812 */ /* 0x000fe200078ec0ff */
[----:B------:R-:W-:Y:S01]  /*8fa0*/  IMAD.U32 R84, R62, 0x10000, RZ ;  /* 0x000100003e547824 */ /* 0x000fe200078e00ff */
[----:B------:R-:W-:Y:S01]  /*8fb0*/  LOP3.LUT R55, R37, 0xffff0000, RZ, 0xc0, !PT ;  /* 0xffff000025377812 */ /* 0x000fe200078ec0ff */
[----:B------:R-:W-:Y:S01]  /*8fc0*/  IMAD.U32 R64, R54, 0x10000, RZ ;  /* 0x0001000036407824 */ /* 0x000fe200078e00ff */
[----:B------:R-:W-:Y:S01]  /*8fd0*/  PRMT R49, R170, 0x5410, R49 ;  /* 0x00005410aa317816 */ /* 0x000fe20000000031 */
[-C--:B------:R-:W-:Y:S01]  /*8fe0*/  FMUL.FTZ R88, R57, R56.reuse ;  /* 0x0000003839587220 */ /* 0x080fe20000410000 */
[----:B------:R-:W-:Y:S01]  /*8ff0*/  LOP3.LUT R43, R43, 0xffff0000, RZ, 0xc0, !PT ;  /* 0xffff00002b2b7812 */ /* 0x000fe200078ec0ff */
[----:B------:R-:W-:Y:S01]  /*9000*/  FFMA.FTZ R56, R55, R56, -R86 ;  /* 0x0000003837387223 */ /* 0x000fe20000010856 */
        /* <DEDUP_REMOVED lines=8> */
[----:B------:R-:W-:Y:S01]  /*9090*/  IMAD.U32 R64, R49, 0x10000, RZ ;  /* 0x0001000031407824 */ /* 0x000fe200078e00ff */
[----:B------:R-:W-:Y:S01]  /*90a0*/  LOP3.LUT R39, R39, 0xffff0000, RZ, 0xc0, !PT ;  /* 0xffff000027277812 */ /* 0x000fe200078ec0ff */
[----:B------:R-:W-:-:S02]  /*90b0*/  IMAD.U32 R37, R36, 0x10000, RZ ;  /* 0x0001000024257824 */ /* 0x000fc400078e00ff */
[----:B------:R-:W-:Y:S01]  /*90c0*/  FFMA.FTZ R55, R55, R66, R88 ;  /* 0x0000004237377223 */ /* 0x000fe20000010058 */
[----:B------:R-:W-:Y:S01]  /*90d0*/  FMUL.FTZ R84, R43, R62 ;  /* 0x0000003e2b547220 */ /* 0x000fe20000410000 */
[----:B------:R-:W-:Y:S01]  /*90e0*/  LOP3.LUT R49, R49, 0xffff0000, RZ, 0xc0, !PT ;  /* 0xffff000031317812 */ /* 0x000fe200078ec0ff */
[----:B------:R-:W-:Y:S01]  /*90f0*/  IMAD.U32 R66, R172, 0x10000, RZ ;  /* 0x00010000ac427824 */ /* 0x000fe200078e00ff */
[----:B------:R-:W-:Y:S01]  /*9100*/  LOP3.LUT R36, R36, 0xffff0000, RZ, 0xc0, !PT ;  /* 0xffff000024247812 */ /* 0x000fe200078ec0ff */
[-C--:B------:R-:W-:Y:S01]  /*9110*/  FMUL.FTZ R86, R43, R54.reuse ;  /* 0x000000362b567220 */ /* 0x080fe20000410000 */
[----:B------:R-:W-:Y:S01]  /*9120*/  PRMT R50, R171, 0x5410, R50 ;  /* 0x00005410ab327816 */ /* 0x000fe20000000032 */
[----:B------:R-:W-:Y:S01]  /*9130*/  FMUL.FTZ R43, R40, R57 ;  /* 0x00000039282b7220 */ /* 0x000fe20000410000 */
[----:B------:R-:W-:Y:S01]  /*9140*/  LOP3.LUT R60, R38, 0xffff0000, RZ, 0xc0, !PT ;  /* 0xffff0000263c7812 */ /* 0x000fe200078ec0ff */
[----:B------:R-:W-:Y:S01]  /*9150*/  FFMA.FTZ R54, R39, R54, -R84 ;  /* 0x0000003627367223 */ /* 0x000fe20000010854 */
[----:B------:R-:W-:Y:S01]  /*9160*/  IMAD.U32 R38, R42, 0x10000, RZ ;  /* 0x000100002a267824 */ /* 0x000fe200078e00ff */
[----:B------:R-:W-:Y:S01]  /*9170*/  PRMT R48, R169, 0x5410, R48 ;  /* 0x00005410a9307816 */ /* 0x000fe20000000030 */
[----:B------:R-:W-:Y:S01]  /*9180*/  FFMA.FTZ R52, R52, R61, R67 ;  /* 0x0000003d34347223 */ /* 0x000fe20000010043 */
[C---:B------:R-:W-:Y:S01]  /*9190*/  FMUL.FTZ R84, R41.reuse, R66 ;  /* 0x0000004229547220 */ /* 0x040fe20000410000 */
[-C--:B------:R-:W-:Y:S01]  /*91a0*/  FMUL.FTZ R63, R40, R49.reuse ;  /* 0x00000031283f7220 */ /* 0x080fe20000410000 */
[----:B------:R-:W-:Y:S01]  /*91b0*/  LOP3.LUT R42, R42, 0xffff0000, RZ, 0xc0, !PT ;  /* 0xffff00002a2a7812 */ /* 0x000fe200078ec0ff */
[----:B------:R-:W-:Y:S01]  /*91c0*/  FMUL.FTZ R41, R41, R64 ;  /* 0x0000004029297220 */ /* 0x000fe20000410000 */
[----:B------:R-:W-:Y:S01]  /*91d0*/  FFMA.FTZ R40, R36, R49, -R43 ;  /* 0x0000003124287223 */ /* 0x000fe2000001082b */
[C---:B------:R-:W-:Y:S01]  /*91e0*/  LOP3.LUT R61, R50.reuse, 0xffff0000, RZ, 0xc0, !PT ;  /* 0xffff0000323d7812 */ /* 0x040fe200078ec0ff */
[----:B------:R-:W-:-:S02]  /*91f0*/  IMAD.U32 R49, R50, 0x10000, RZ ;  /* 0x0001000032317824 */ /* 0x000fc400078e00ff */
[----:B------:R-:W-:Y:S01]  /*9200*/  FFMA.FTZ R62, R39, R62, R86 ;  /* 0x0000003e273e7223 */ /* 0x000fe20000010056 */
[C---:B------:R-:W-:Y:S01]  /*9210*/  FFMA.FTZ R39, R37.reuse, R64, -R84 ;  /* 0x0000004025277223 */ /* 0x040fe20000010854 */
[----:B------:R-:W-:Y:S01]  /*9220*/  LOP3.LUT R43, R48, 0xffff0000, RZ, 0xc0, !PT ;  /* 0xffff0000302b7812 */ /* 0x000fe200078ec0ff */
[----:B------:R-:W-:Y:S01]  /*9230*/  FFMA.FTZ R37, R37, R66, R41 ;  /* 0x0000004225257223 */ /* 0x000fe20000010029 */
[----:B------:R-:W-:Y:S01]  /*9240*/  FFMA.FTZ R36, R36, R57, R63 ;  /* 0x0000003924247223 */ /* 0x000fe2000001003f */
[----:B------:R-:W-:Y:S02]  /*9250*/  IMAD.U32 R41, R48, 0x10000, RZ ;  /* 0x0001000030297824 */ /* 0x000fe400078e00ff */
[----:B------:R-:W-:Y:S01]  /*9260*/  FMUL.FTZ R57, R38, R49 ;  /* 0x0000003126397220 */ /* 0x000fe20000410000 */
[C---:B------:R-:W-:Y:S01]  /*9270*/  FMUL.FTZ R63, R42.reuse, R61 ;  /* 0x0000003d2a3f7220 */ /* 0x040fe20000410000 */
[----:B------:R-:W-:Y:S01]  /*9280*/  FMUL.FTZ R48, R42, R43 ;  /* 0x0000002b2a307220 */ /* 0x000fe20000410000 */
[-C--:B------:R-:W-:Y:S01]  /*9290*/  FMUL.FTZ R38, R38, R41.reuse ;  /* 0x0000002926267220 */ /* 0x080fe20000410000 */
[----:B------:R-:W-:Y:S01]  /*92a0*/  FFMA.FTZ R57, R58, R41, -R57 ;  /* 0x000000293a397223 */ /* 0x000fe20000010839 */
        /* <DEDUP_REMOVED lines=15> */
.L_x_2958:
[----:B------:R-:W-:Y:S05]  /*93a0*/  BSYNC B2 ;  /* 0x0000000000027941 */ /* 0x000fea0003800000 */
.L_x_2957:
[----:B------:R-:W-:Y:S02]  /*93b0*/  ULDC.64 UR4, c[0x0][0x208] ;  /* 0x0000820000047ab9 */ /* 0x000fe40000000a00 */
[----:B---3--:R4:W-:Y:S04]  /*93c0*/  STG.E.128 desc[UR4][R44.64], R36 ;  /* 0x000000242c007986 */ /* 0x0089e8000c101d04 */
[----:B--2---:R4:W-:Y:S02]  /*93d0*/  @!P3 STG.E.128 desc[UR4][R46.64], R40 ;  /* 0x000000282e00b986 */ /* 0x0049e4000c101d04 */
.L_x_2952:
[----:B------:R-:W-:Y:S05]  /*93e0*/  BSYNC B1 ;  /* 0x0000000000017941 */ /* 0x000fea0003800000 */
.L_x_2951:
[----:B--2-4-:R-:W-:Y:S02]  /*93f0*/  VIADD R37, R212, 0x40 ;  /* 0x00000040d4257836 */ /* 0x014fe40000000000 */
        /* <DEDUP_REMOVED lines=35> */
[----:B------:R-:W2:Y:S01]  /*9630*/  LDS.128 R36, [R37+0x24400] ;  /* 0x0244000025247984 */ /* 0x000ea20000000c00 */
[----:B------:R-:W-:-:S03]  /*9640*/  @!P3 LEA R46, P4, R47, R116, 0x1 ;  /* 0x000000742f2eb211 */ /* 0x000fc600078808ff */
[----:B------:R-:W3:Y:S01]  /*9650*/  LDS.128 R40, [R40+0x24400] ;  /* 0x0244000028287984 */ /* 0x000ee20000000c00 */
[----:B------:R-:W-:-:S07]  /*9660*/  @!P3 LEA.HI.X R47, R47, R117, R48, 0x1, P4 ;  /* 0x000000752f2fb211 */ /* 0x000fce00020f0c30 */
[----:B------:R-:W-:Y:S05]  /*9670*/  @P5 BRA `(.L_x_2962) ;  /* 0x0000000400685947 */ /* 0x000fea0003800000 */
[----:B------:R-:W-:Y:S01]  /*9680*/  SHF.R.U32.HI R61, RZ, 0x10, R81 ;  /* 0x00000010ff3d7819 */ /* 0x000fe20000011651 */
[----:B---3--:R-:W-:Y:S01]  /*9690*/  IMAD.U32 R54, R41, 0x10000, RZ ;  /* 0x0001000029367824 */ /* 0x008fe200078e00ff */
[--C-:B------:R-:W-:Y:S01]  /*96a0*/  SHF.R.U64 R57, R72, 0x10, R73.reuse ;  /* 0x0000001048397819 */ /* 0x100fe20000001249 */
[----:B------:R-:W-:Y:S01]  /*96b0*/  IMAD.U32 R60, R43, 0x10000, RZ ;  /* 0x000100002b3c7824 */ /* 0x000fe200078e00ff */
[----:B------:R-:W-:Y:S01]  /*96c0*/  SHF.R.U32.HI R73, RZ, 0x10, R73 ;  /* 0x00000010ff497819 */ /* 0x000fe20000011649 */
[----:B--2---:R-:W-:Y:S01]  /*96d0*/  IMAD.U32 R52, R37, 0x10000, RZ ;  /* 0x0001000025347824 */ /* 0x004fe200078e00ff */
[----:B------:R-:W-:Y:S01]  /*96e0*/  PRMT R61, R168, 0x5432, R61 ;  /* 0x00005432a83d7816 */ /* 0x000fe2000000003d */
[----:B------:R-:W-:Y:S01]  /*96f0*/  IMAD.U32 R58, R39, 0x10000, RZ ;  /* 0x00010000273a7824 */ /* 0x000fe200078e00ff */
[----:B------:R-:W-:Y:S01]  /*9700*/  PRMT R57, R156, 0x5410, R57 ;  /* 0x000054109c397816 */ /* 0x000fe20000000039 */
[----:B------:R-:W-:Y:S01]  /*9710*/  IMAD.U32 R50, R40, 0x10000, RZ ;  /* 0x0001000028327824 */ /* 0x000fe200078e00ff */
[----:B------:R-:W-:Y:S01]  /*9720*/  PRMT R156, R156, 0x5432, R73 ;  /* 0x000054329c9c7816 */ /* 0x000fe20000000049 */
[----:B------:R-:W-:Y:S01]  /*9730*/  IMAD.U32 R63, R61, 0x10000, RZ ;  /* 0x000100003d3f7824 */ /* 0x000fe200078e00ff */
[----:B------:R-:W-:Y:S01]  /*9740*/  SHF.R.U64 R53, R80, 0x10, R81 ;  /* 0x0000001050357819 */ /* 0x000fe20000001251 */
[----:B------:R-:W-:Y:S01]  /*9750*/  IMAD.U32 R48, R36, 0x10000, RZ ;  /* 0x0001000024307824 */ /* 0x000fe200078e00ff */
[--C-:B------:R-:W-:Y:S01]  /*9760*/  SHF.R.U64 R62, R82, 0x10, R83.reuse ;  /* 0x00000010523e7819 */ /* 0x100fe20000001253 */
[----:B------:R-:W-:Y:S01]  /*9770*/  FMUL.FTZ R65, R54, R63 ;  /* 0x0000003f36417220 */ /* 0x000fe20000410000 */
[----:B------:R-:W-:-:S02]  /*9780*/  SHF.R.U32.HI R82, RZ, 0x10, R83 ;  /* 0x00000010ff527819 */ /* 0x000fc40000011653 */
[----:B------:R-:W-:Y:S01]  /*9790*/  LOP3.LUT R56, R43, 0xffff0000, RZ, 0xc0, !PT ;  /* 0xffff00002b387812 */ /* 0x000fe200078ec0ff */
[----:B------:R-:W-:Y:S01]  /*97a0*/  IMAD.U32 R43, R156, 0x10000, RZ ;  /* 0x000100009c2b7824 */ /* 0x000fe200078e00ff */
[----:B------:R-:W-:Y:S02]  /*97b0*/  SHF.R.U64 R64, R74, 0x10, R75 ;  /* 0x000000104a407819 */ /* 0x000fe4000000124b */
[----:B------:R-:W-:Y:S02]  /*97c0*/  PRMT R168, R168, 0x5410, R53 ;  /* 0x00005410a8a87816 */ /* 0x000fe40000000035 */
[----:B------:R-:W-:Y:S02]  /*97d0*/  SHF.R.U32.HI R74, RZ, 0x10, R75 ;  /* 0x00000010ff4a7819 */ /* 0x000fe4000001164b */
[C---:B------:R-:W-:Y:S02]  /*97e0*/  PRMT R53, R157.reuse, 0x5410, R62 ;  /* 0x000054109d357816 */ /* 0x040fe4000000003e */
[----:B------:R-:W-:-:S02]  /*97f0*/  PRMT R157, R157, 0x5432, R82 ;  /* 0x000054329d9d7816 */ /* 0x000fc40000000052 */
[----:B------:R-:W-:Y:S02]  /*9800*/  LOP3.LUT R59, R41, 0xffff0000, RZ, 0xc0, !PT ;  /* 0xffff0000293b7812 */ /* 0x000fe400078ec0ff */
[----:B------:R-:W-:Y:S01]  /*9810*/  LOP3.LUT R62, R61, 0xffff0000, RZ, 0xc0, !PT ;  /* 0xffff00003d3e7812 */ /* 0x000fe200078ec0ff */
[-C--:B------:R-:W-:Y:S01]  /*9820*/  FMUL.FTZ R61, R54, R43.reuse ;  /* 0x0000002b363d7220 */ /* 0x080fe20000410000 */
[C---:B------:R-:W-:Y:S01]  /*9830*/  PRMT R41, R155.reuse, 0x5410, R64 ;  /* 0x000054109b297816 */ /* 0x040fe20000000040 */
[----:B------:R-:W-:Y:S01]  /*9840*/  FFMA.FTZ R43, R52, R43, -R65 ;  /* 0x0000002b342b7223 */ /* 0x000fe20000010841 */
[----:B------:R-:W-:Y:S01]  /*9850*/  PRMT R155, R155, 0x5432, R74 ;  /* 0x000054329b9b7816 */ /* 0x000fe2000000004a */
[----:B------:R-:W-:Y:S01]  /*9860*/  IMAD.U32 R65, R157, 0x10000, RZ ;  /* 0x000100009d417824 */ /* 0x000fe200078e00ff */
[----:B------:R-:W-:Y:S01]  /*9870*/  LOP3.LUT R54, R156, 0xffff0000, RZ, 0xc0, !PT ;  /* 0xffff00009c367812 */ /* 0x000fe200078ec0ff */
[----:B------:R-:W-:Y:S01]  /*9880*/  FMUL.FTZ R64, R59, R62 ;  /* 0x0000003e3b407220 */ /* 0x000fe20000410000 */
[----:B------:R-:W-:Y:S01]  /*9890*/  LOP3.LUT R55, R37, 0xffff0000, RZ, 0xc0, !PT ;  /* 0xffff000025377812 */ /* 0x000fe200078ec0ff */
[----:B------:R-:W-:Y:S01]  /*98a0*/  FFMA.FTZ R52, R52, R63, R61 ;  /* 0x0000003f34347223 */ /* 0x000fe2000001003d */
[----:B------:R-:W-:-:S02]  /*98b0*/  IMAD.U32 R61, R155, 0x10000, RZ ;  /* 0x000100009b3d7824 */ /* 0x000fc400078e00ff */
[-C--:B------:R-:W-:Y:S01]  /*98c0*/  FMUL.FTZ R66, R59, R54.reuse ;  /* 0x000000363b427220 */ /* 0x080fe20000410000 */
[C---:B------:R-:W-:Y:S01]  /*98d0*/  FMUL.FTZ R59, R60.reuse, R65 ;  /* 0x000000413c3b7220 */ /* 0x040fe20000410000 */
[----:B------:R-:W-:Y:S01]  /*98e0*/  FFMA.FTZ R54, R55, R54, -R64 ;  /* 0x0000003637367223 */ /* 0x000fe20000010840 */
[-C--:B------:R-:W-:Y:S01]  /*98f0*/  FMUL.FTZ R64, R60, R61.reuse ;  /* 0x0000003d3c407220 */ /* 0x080fe20000410000 */
[----:B------:R-:W-:Y:S01]  /*9900*/  LOP3.LUT R157, R157, 0xffff0000, RZ, 0xc0, !PT ;  /* 0xffff00009d9d7812 */ /* 0x000fe200078ec0ff */
[----:B------:R-:W-:Y:S01]  /*9910*/  FFMA.FTZ R60, R58, R61, -R59 ;  /* 0x0000003d3a3c7223 */ /* 0x000fe2000001083b */
[----:B------:R-:W-:Y:S01]  /*9920*/  LOP3.LUT R155, R155, 0xffff0000, RZ, 0xc0, !PT ;  /* 0xffff00009b9b7812 */ /* 0x000fe200078ec0ff */
[----:B------:R-:W-:Y:S02]  /*9930*/  IMAD.U32 R61, R168, 0x10000, RZ ;  /* 0x00010000a83d7824 */ /* 0x000fe400078e00ff */
[----:B------:R-:W-:Y:S01]  /*9940*/  FFMA.FTZ R64, R58, R65, R64 ;  /* 0x000000413a407223 */ /* 0x000fe20000010040 */
[----:B------:R-:W-:Y:S01]  /*9950*/  IMAD.U32 R59, R57, 0x10000, RZ ;  /* 0x00010000393b7824 */ /* 0x000fe200078e00ff */
[----:B------:R-:W-:Y:S01]  /*9960*/  LOP3.LUT R51, R39, 0xffff0000, RZ, 0xc0, !PT ;  /* 0xffff000027337812 */ /* 0x000fe200078ec0ff */
[----:B------:R-:W-:Y:S01]  /*9970*/  FMUL.FTZ R58, R56, R157 ;  /* 0x0000009d383a7220 */ /* 0x000fe20000410000 */
[----:B------:R-:W-:Y:S01]  /*9980*/  FMUL.FTZ R65, R50, R61 ;  /* 0x0000003d32417220 */ /* 0x000fe20000410000 */
[----:B------:R-:W-:Y:S01]  /*9990*/  LOP3.LUT R40, R40, 0xffff0000, RZ, 0xc0, !PT ;  /* 0xffff000028287812 */ /* 0x000fe200078ec0ff */
[----:B------:R-:W-:Y:S01]  /*99a0*/  FMUL.FTZ R56, R56, R155 ;  /* 0x0000009b38387220 */ /* 0x000fe20000410000 */
[----:B------:R-:W-:Y:S01]  /*99b0*/  LOP3.LUT R63, R168, 0xffff0000, RZ, 0xc0, !PT ;  /* 0xffff0000a83f7812 */ /* 0x000fe200078ec0ff */
[----:B------:R-:W-:Y:S01]  /*99c0*/  FMUL.FTZ R50, R50, R59 ;  /* 0x0000003b32327220 */ /* 0x000fe20000410000 */
[----:B------:R-:W-:Y:S01]  /*99d0*/  LOP3.LUT R57, R57, 0xffff0000, RZ, 0xc0, !PT ;  /* 0xffff000039397812 */ /* 0x000fe200078ec0ff */
[----:B------:R-:W-:Y:S01]  /*99e0*/  IMAD.U32 R37, R38, 0x10000, RZ ;  /* 0x0001000026257824 */ /* 0x000fe200078e00ff */
[----:B------:R-:W-:Y:S01]  /*99f0*/  LOP3.LUT R36, R36, 0xffff0000, RZ, 0xc0, !PT ;  /* 0xffff000024247812 */ /* 0x000fe200078ec0ff */
[C---:B------:R-:W-:Y:S01]  /*9a00*/  FFMA.FTZ R155, R51.reuse, R155, -R58 ;  /* 0x0000009b339b7223 */ /* 0x040fe2000001083a */
[----:B------:R-:W-:Y:S01]  /*9a10*/  LOP3.LUT R39, R38, 0xffff0000, RZ, 0xc0, !PT ;  /* 0xffff000026277812 */ /* 0x000fe200078ec0ff */
[----:B------:R-:W-:Y:S01]  /*9a20*/  FFMA.FTZ R157, R51, R157, R56 ;  /* 0x0000009d339d7223 */ /* 0x000fe20000010038 */
[C---:B------:R-:W-:Y:S01]  /*9a30*/  FFMA.FTZ R65, R48.reuse, R59, -R65 ;  /* 0x0000003b30417223 */ /* 0x040fe20000010841 */
[----:B------:R-:W-:Y:S01]  /*9a40*/  FFMA.FTZ R50, R48, R61, R50 ;  /* 0x0000003d30327223 */ /* 0x000fe20000010032 */
[----:B------:R-:W-:-:S02]  /*9a50*/  IMAD.U32 R38, R42, 0x10000, RZ ;  /* 0x000100002a267824 */ /* 0x000fc400078e00ff */
[C---:B------:R-:W-:Y:S01]  /*9a60*/  FMUL.FTZ R51, R40.reuse, R63 ;  /* 0x0000003f28337220 */ /* 0x040fe20000410000 */
[-C--:B------:R-:W-:Y:S01]  /*9a70*/  FMUL.FTZ R59, R40, R57.reuse ;  /* 0x00000039283b7220 */ /* 0x080fe20000410000 */
[----:B------:R-:W-:Y:S01]  /*9a80*/  IMAD.U32 R48, R53, 0x10000, RZ ;  /* 0x0001000035307824 */ /* 0x000fe200078e00ff */
[----:B------:R-:W-:Y:S01]  /*9a90*/  LOP3.LUT R42, R42, 0xffff0000, RZ, 0xc0, !PT ;  /* 0xffff00002a2a7812 */ /* 0x000fe200078ec0ff */
[----:B------:R-:W-:Y:S01]  /*9aa0*/  IMAD.U32 R40, R41, 0x10000, RZ ;  /* 0x0001000029287824 */ /* 0x000fe200078e00ff */
[----:B------:R-:W-:Y:S01]  /*9ab0*/  LOP3.LUT R53, R53, 0xffff0000, RZ, 0xc0, !PT ;  /* 0xffff000035357812 */ /* 0x000fe200078ec0ff */
[C---:B------:R-:W-:Y:S01]  /*9ac0*/  FFMA.FTZ R56, R36.reuse, R57, -R51 ;  /* 0x0000003924387223 */ /* 0x040fe20000010833 */
[----:B------:R-:W-:Y:S01]  /*9ad0*/  LOP3.LUT R41, R41, 0xffff0000, RZ, 0xc0, !PT ;  /* 0xffff000029297812 */ /* 0x000fe200078ec0ff */
[----:B------:R-:W-:Y:S01]  /*9ae0*/  FFMA.FTZ R59, R36, R63, R59 ;  /* 0x0000003f243b7223 */ /* 0x000fe2000001003b */
[C---:B------:R-:W-:Y:S01]  /*9af0*/  FMUL.FTZ R36, R38.reuse, R48 ;  /* 0x0000003026247220 */ /* 0x040fe20000410000 */
[----:B------:R-:W-:Y:S01]  /*9b00*/  FMUL.FTZ R51, R38, R40 ;  /* 0x0000002826337220 */ /* 0x000fe20000410000 */
        /* <DEDUP_REMOVED lines=14> */
[----:B------:R-:W-:Y:S02]  /*9bf0*/  F2FP.BF16.F32.PACK_AB R43, R157, R64 ;  /* 0x000000409d2b723e */ /* 0x000fe400000010ff */
[----:B------:R-:W-:-:S02]  /*9c00*/  F2FP.BF16.F32.PACK_AB R40, R59, R50 ;  /* 0x000000323b28723e */ /* 0x000fc400000010ff */
[----:B------:R-:W-:-:S07]  /*9c10*/  F2FP.BF16.F32.PACK_AB R42, R42, R51 ;  /* 0x000000332a2a723e */ /* 0x000fce00000010ff */
.L_x_2962:
[----:B------:R-:W-:Y:S05]  /*9c20*/  BSYNC B2 ;  /* 0x0000000000027941 */ /* 0x000fea0003800000 */
.L_x_2961:
[----:B------:R-:W-:Y:S02]  /*9c30*/  ULDC.64 UR4, c[0x0][0x208] ;  /* 0x0000820000047ab9 */ /* 0x000fe40000000a00 */
[----:B--2---:R2:W-:Y:S04]  /*9c40*/  STG.E.128 desc[UR4][R44.64], R36 ;  /* 0x000000242c007986 */ /* 0x0045e8000c101d04 */
[----:B---3--:R2:W-:Y:S02]  /*9c50*/  @!P3 STG.E.128 desc[UR4][R46.64], R40 ;  /* 0x000000282e00b986 */ /* 0x0085e4000c101d04 */
.L_x_2960:
[----:B------:R-:W-:Y:S05]  /*9c60*/  BSYNC B1 ;  /* 0x0000000000017941 */ /* 0x000fea0003800000 */
.L_x_2959:
[----:B------:R-:W-:-:S13]  /*9c70*/  ISETP.NE.AND P3, PT, R10, RZ, PT ;  /* 0x000000ff0a00720c */ /* 0x000fda0003f65270 */
[----:B------:R-:W-:Y:S05]  /*9c80*/  @!P3 BRA `(.L_x_2919) ;  /* 0x0000000c0008b947 */ /* 0x000fea0003800000 */
[----:B------:R-:W-:Y:S01]  /*9c90*/  SEL R146, R118, R146, !P1 ;  /* 0x0000009276927207 */ /* 0x000fe20004800000 */
[----:B------:R-:W-:Y:S01]  /*9ca0*/  BSSY B1, `(.L_x_2963) ;  /* 0x0000073000017945 */ /* 0x000fe20003800000 */
[----:B--2---:R-:W-:Y:S02]  /*9cb0*/  SHF.R.U32.HI R38, RZ, 0x3, R223 ;  /* 0x00000003ff267819 */ /* 0x004fe400000116df */
        /* <DEDUP_REMOVED lines=20> */
[----:B------:R-:W2:Y:S04]  /*9e00*/  LDS.128 R36, [R37+0x24400] ;  /* 0x0244000025247984 */ /* 0x000ea80000000c00 */
[----:B------:R-:W3:Y:S01]  /*9e10*/  LDS.128 R40, [R40+0x24400] ;  /* 0x0244000028287984 */ /* 0x000ee20000000c00 */
[----:B------:R-:W-:Y:S05]  /*9e20*/  @P4 BRA `(.L_x_2964) ;  /* 0x0000000400684947 */ /* 0x000fea0003800000 */
[----:B------:R-:W-:Y:S01]  /*9e30*/  SHF.R.U64 R56, R68, 0x10, R69 ;  /* 0x0000001044387819 */ /* 0x000fe20000001245 */
[----:B---3--:R-:W-:Y:S01]  /*9e40*/  IMAD.U32 R53, R41, 0x10000, RZ ;  /* 0x0001000029357824 */ /* 0x008fe200078e00ff */
[----:B------:R-:W-:Y:S01]  /*9e50*/  SHF.R.U32.HI R59, RZ, 0x10, R77 ;  /* 0x00000010ff3b7819 */ /* 0x000fe2000001164d */
[----:B--2---:R-:W-:Y:S01]  /*9e60*/  IMAD.U32 R48, R37, 0x10000, RZ ;  /* 0x0001000025307824 */ /* 0x004fe200078e00ff */
[----:B------:R-:W-:Y:S01]  /*9e70*/  SHF.R.U32.HI R68, RZ, 0x10, R69 ;  /* 0x00000010ff447819 */ /* 0x000fe20000011645 */
[----:B------:R-:W-:Y:S01]  /*9e80*/  IMAD.U32 R55, R43, 0x10000, RZ ;  /* 0x000100002b377824 */ /* 0x000fe200078e00ff */
[----:B------:R-:W-:Y:S01]  /*9e90*/  PRMT R56, R151, 0x5432, R56 ;  /* 0x0000543297387816 */ /* 0x000fe20000000038 */
[----:B------:R-:W-:Y:S01]  /*9ea0*/  IMAD.U32 R52, R40, 0x10000, RZ ;  /* 0x0001000028347824 */ /* 0x000fe200078e00ff */
[----:B------:R-:W-:Y:S01]  /*9eb0*/  PRMT R59, R154, 0x5432, R59 ;  /* 0x000054329a3b7816 */ /* 0x000fe2000000003b */
[----:B------:R-:W-:Y:S01]  /*9ec0*/  IMAD.U32 R46, R36, 0x10000, RZ ;  /* 0x00010000242e7824 */ /* 0x000fe200078e00ff */
[----:B------:R-:W-:-:S02]  /*9ed0*/  SHF.R.U64 R57, R76, 0x10, R77 ;  /* 0x000000104c397819 */ /* 0x000fc4000000124d */
[----:B------:R-:W-:Y:S01]  /*9ee0*/  PRMT R151, R151, 0x5410, R68 ;  /* 0x0000541097977816 */ /* 0x000fe20000000044 */
[----:B------:R-:W-:Y:S01]  /*9ef0*/  IMAD.U32 R60, R59, 0x10000, RZ ;  /* 0x000100003b3c7824 */ /* 0x000fe200078e00ff */
[----:B------:R-:W-:Y:S02]  /*9f00*/  SHF.R.U64 R61, R70, 0x10, R71 ;  /* 0x00000010463d7819 */ /* 0x000fe40000001247 */
[--C-:B------:R-:W-:Y:S01]  /*9f10*/  SHF.R.U64 R62, R78, 0x10, R79.reuse ;  /* 0x000000104e3e7819 */ /* 0x100fe2000000124f */
[----:B------:R-:W-:Y:S01]  /*9f20*/  FMUL.FTZ R63, R53, R60 ;  /* 0x0000003c353f7220 */ /* 0x000fe20000410000 */
[----:B------:R-:W-:Y:S02]  /*9f30*/  SHF.R.U32.HI R78, RZ, 0x10, R79 ;  /* 0x00000010ff4e7819 */ /* 0x000fe4000001164f */
[----:B------:R-:W-:Y:S01]  /*9f40*/  PRMT R154, R154, 0x5410, R57 ;  /* 0x000054109a9a7816 */ /* 0x000fe20000000039 */
[----:B------:R-:W-:Y:S01]  /*9f50*/  IMAD.U32 R57, R151, 0x10000, RZ ;  /* 0x0001000097397824 */ /* 0x000fe200078e00ff */
[----:B------:R-:W-:-:S02]  /*9f60*/  SHF.R.U32.HI R71, RZ, 0x10, R71 ;  /* 0x00000010ff477819 */ /* 0x000fc40000011647 */
[----:B------:R-:W-:Y:S01]  /*9f70*/  PRMT R58, R152, 0x5432, R61 ;  /* 0x00005432983a7816 */ /* 0x000fe2000000003d */
[-C--:B------:R-:W-:Y:S01]  /*9f80*/  FMUL.FTZ R53, R53, R57.reuse ;  /* 0x0000003935357220 */ /* 0x080fe20000410000 */
[C---:B------:R-:W-:Y:S01]  /*9f90*/  PRMT R61, R153.reuse, 0x5410, R62 ;  /* 0x00005410993d7816 */ /* 0x040fe2000000003e */
[C---:B------:R-:W-:Y:S01]  /*9fa0*/  FFMA.FTZ R63, R48.reuse, R57, -R63 ;  /* 0x00000039303f7223 */ /* 0x040fe2000001083f */
[----:B------:R-:W-:Y:S01]  /*9fb0*/  PRMT R153, R153, 0x5432, R78 ;  /* 0x0000543299997816 */ /* 0x000fe2000000004e */
[----:B------:R-:W-:Y:S01]  /*9fc0*/  FFMA.FTZ R60, R48, R60, R53 ;  /* 0x0000003c303c7223 */ /* 0x000fe20000010035 */
[----:B------:R-:W-:Y:S02]  /*9fd0*/  PRMT R152, R152, 0x5410, R71 ;  /* 0x0000541098987816 */ /* 0x000fe40000000047 */
[----:B------:R-:W-:Y:S01]  /*9fe0*/  LOP3.LUT R54, R41, 0xffff0000, RZ, 0xc0, !PT ;  /* 0xffff000029367812 */ /* 0x000fe200078ec0ff */
[----:B------:R-:W-:Y:S01]  /*9ff0*/  IMAD.U32 R62, R153, 0x10000, RZ ;  /* 0x00010000993e7824 */ /* 0x000fe200078e00ff */
[----:B------:R-:W-:Y:S01]  /*a000*/  LOP3.LUT R151, R151, 0xffff0000, RZ, 0xc0, !PT ;  /* 0xffff000097977812 */ /* 0x000fe200078ec0ff */
[----:B------:R-:W-:Y:S01]  /*a010*/  IMAD.U32 R48, R152, 0x10000, RZ ;  /* 0x0001000098307824 */ /* 0x000fe200078e00ff */
[----:B------:R-:W-:Y:S01]  /*a020*/  LOP3.LUT R59, R59, 0xffff0000, RZ, 0xc0, !PT ;  /* 0xffff00003b3b7812 */ /* 0x000fe200078ec0ff */
[----:B------:R-:W-:Y:S01]  /*a030*/  FMUL.FTZ R66, R55, R62 ;  /* 0x0000003e37427220 */ /* 0x000fe20000410000 */
[----:B------:R-:W-:Y:S01]  /*a040*/  LOP3.LUT R50, R37, 0xffff0000, RZ, 0xc0, !PT ;  /* 0xffff000025327812 */ /* 0x000fe200078ec0ff */
[----:B------:R-:W-:Y:S01]  /*a050*/  FMUL.FTZ R53, R54, R151 ;  /* 0x0000009736357220 */ /* 0x000fe20000410000 */
[----:B------:R-:W-:-:S02]  /*a060*/  IMAD.U32 R41, R39, 0x10000, RZ ;  /* 0x0001000027297824 */ /* 0x000fc400078e00ff */
[-C--:B------:R-:W-:Y:S01]  /*a070*/  FMUL.FTZ R55, R55, R48.reuse ;  /* 0x0000003037377220 */ /* 0x080fe20000410000 */
[-C--:B------:R-:W-:Y:S01]  /*a080*/  FMUL.FTZ R57, R54, R59.reuse ;  /* 0x0000003b36397220 */ /* 0x080fe20000410000 */
[----:B------:R-:W-:Y:S01]  /*a090*/  LOP3.LUT R43, R43, 0xffff0000, RZ, 0xc0, !PT ;  /* 0xffff00002b2b7812 */ /* 0x000fe200078ec0ff */
[----:B------:R-:W-:Y:S01]  /*a0a0*/  FFMA.FTZ R59, R50, R59, R53 ;  /* 0x0000003b323b7223 */ /* 0x000fe20000010035 */
[----:B------:R-:W-:Y:S01]  /*a0b0*/  LOP3.LUT R54, R153, 0xffff0000, RZ, 0xc0, !PT ;  /* 0xffff000099367812 */ /* 0x000fe200078ec0ff */
[C---:B------:R-:W-:Y:S01]  /*a0c0*/  FFMA.FTZ R66, R41.reuse, R48, -R66 ;  /* 0x0000003029427223 */ /* 0x040fe20000010842 */
[----:B------:R-:W-:Y:S01]  /*a0d0*/  LOP3.LUT R152, R152, 0xffff0000, RZ, 0xc0, !PT ;  /* 0xffff000098987812 */ /* 0x000fe200078ec0ff */
[----:B------:R-:W-:Y:S01]  /*a0e0*/  FFMA.FTZ R55, R41, R62, R55 ;  /* 0x0000003e29377223 */ /* 0x000fe20000010037 */
[----:B------:R-:W-:Y:S02]  /*a0f0*/  IMAD.U32 R53, R154, 0x10000, RZ ;  /* 0x000100009a357824 */ /* 0x000fe400078e00ff */
[----:B------:R-:W-:Y:S01]  /*a100*/  FFMA.FTZ R64, R50, R151, -R57 ;  /* 0x0000009732407223 */ /* 0x000fe20000010839 */
[----:B------:R-:W-:Y:S01]  /*a110*/  IMAD.U32 R41, R56, 0x10000, RZ ;  /* 0x0001000038297824 */ /* 0x000fe200078e00ff */
[----:B------:R-:W-:Y:S01]  /*a120*/  LOP3.LUT R51, R39, 0xffff0000, RZ, 0xc0, !PT ;  /* 0xffff000027337812 */ /* 0x000fe200078ec0ff */
[C---:B------:R-:W-:Y:S01]  /*a130*/  FMUL.FTZ R48, R43.reuse, R54 ;  /* 0x000000362b307220 */ /* 0x040fe20000410000 */
[-C--:B------:R-:W-:Y:S01]  /*a140*/  FMUL.FTZ R50, R43, R152.reuse ;  /* 0x000000982b327220 */ /* 0x080fe20000410000 */
[----:B------:R-:W-:Y:S01]  /*a150*/  LOP3.LUT R40, R40, 0xffff0000, RZ, 0xc0, !PT ;  /* 0xffff000028287812 */ /* 0x000fe200078ec0ff */
[----:B------:R-:W-:Y:S01]  /*a160*/  FMUL.FTZ R43, R52, R53 ;  /* 0x00000035342b7220 */ /* 0x000fe20000410000 */
[----:B------:R-:W-:Y:S01]  /*a170*/  LOP3.LUT R154, R154, 0xffff0000, RZ, 0xc0, !PT ;  /* 0xffff00009a9a7812 */ /* 0x000fe200078ec0ff */
[-C--:B------:R-:W-:Y:S01]  /*a180*/  FMUL.FTZ R52, R52, R41.reuse ;  /* 0x0000002934347220 */ /* 0x080fe20000410000 */
[----:B------:R-:W-:Y:S01]  /*a190*/  LOP3.LUT R56, R56, 0xffff0000, RZ, 0xc0, !PT ;  /* 0xffff000038387812 */ /* 0x000fe200078ec0ff */
[C---:B------:R-:W-:Y:S01]  /*a1a0*/  FFMA.FTZ R57, R51.reuse, R152, -R48 ;  /* 0x0000009833397223 */ /* 0x040fe20000010830 */
[----:B------:R-:W-:Y:S01]  /*a1b0*/  LOP3.LUT R37, R36, 0xffff0000, RZ, 0xc0, !PT ;  /* 0xffff000024257812 */ /* 0x000fe200078ec0ff */
[----:B------:R-:W-:Y:S01]  /*a1c0*/  FFMA.FTZ R54, R51, R54, R50 ;  /* 0x0000003633367223 */ /* 0x000fe20000010032 */
[----:B------:R-:W-:Y:S01]  /*a1d0*/  FMUL.FTZ R50, R40, R154 ;  /* 0x0000009a28327220 */ /* 0x000fe20000410000 */
[C---:B------:R-:W-:Y:S01]  /*a1e0*/  FFMA.FTZ R48, R46.reuse, R41, -R43 ;  /* 0x000000292e307223 */ /* 0x040fe2000001082b */
[----:B------:R-:W-:Y:S01]  /*a1f0*/  FFMA.FTZ R52, R46, R53, R52 ;  /* 0x000000352e347223 */ /* 0x000fe20000010034 */
[----:B------:R-:W-:-:S02]  /*a200*/  IMAD.U32 R39, R42, 0x10000, RZ ;  /* 0x000100002a277824 */ /* 0x000fc400078e00ff */
[-C--:B------:R-:W-:Y:S01]  /*a210*/  FMUL.FTZ R46, R40, R56.reuse ;  /* 0x00000038282e7220 */ /* 0x080fe20000410000 */
[C---:B------:R-:W-:Y:S01]  /*a220*/  IMAD.U32 R43, R61.reuse, 0x10000, RZ ;  /* 0x000100003d2b7824 */ /* 0x040fe200078e00ff */
[----:B------:R-:W-:Y:S01]  /*a230*/  LOP3.LUT R42, R42, 0xffff0000, RZ, 0xc0, !PT ;  /* 0xffff00002a2a7812 */ /* 0x000fe200078ec0ff */
[C---:B------:R-:W-:Y:S01]  /*a240*/  IMAD.U32 R40, R58.reuse, 0x10000, RZ ;  /* 0x000100003a287824 */ /* 0x040fe200078e00ff */
[----:B------:R-:W-:Y:S01]  /*a250*/  LOP3.LUT R61, R61, 0xffff0000, RZ, 0xc0, !PT ;  /* 0xffff00003d3d7812 */ /* 0x000fe200078ec0ff */
[C---:B------:R-:W-:Y:S01]  /*a260*/  FFMA.FTZ R51, R37.reuse, R56, -R50 ;  /* 0x0000003825337223 */ /* 0x040fe20000010832 */
[----:B------:R-:W-:Y:S01]  /*a270*/  LOP3.LUT R41, R58, 0xffff0000, RZ, 0xc0, !PT ;  /* 0xffff00003a297812 */ /* 0x000fe200078ec0ff */
[C---:B------:R-:W-:Y:S02]  /*a280*/  IMAD.U32 R36, R38.reuse, 0x10000, RZ ;  /* 0x0001000026247824 */ /* 0x040fe400078e00ff */
        /* <DEDUP_REMOVED lines=20> */
.L_x_2964:
[----:B------:R-:W-:Y:S05]  /*a3d0*/  BSYNC B1 ;  /* 0x0000000000017941 */ /* 0x000fea0003800000 */
.L_x_2963:
[----:B------:R-:W-:Y:S01]  /*a3e0*/  ISETP.GE.AND P3, PT, R47, R144, PT ;  /* 0x000000902f00720c */ /* 0x000fe20003f66270 */
[----:B------:R-:W-:Y:S02]  /*a3f0*/  ULDC.64 UR4, c[0x0][0x208] ;  /* 0x0000820000047ab9 */ /* 0x000fe40000000a00 */
[----:B--2---:R2:W-:Y:S10]  /*a400*/  STG.E.128 desc[UR4][R44.64], R36 ;  /* 0x000000242c007986 */ /* 0x0045f4000c101d04 */
[----:B------:R-:W-:Y:S05]  /*a410*/  @P3 BRA `(.L_x_2919) ;  /* 0x0000000400243947 */ /* 0x000fea0003800000 */
[--C-:B------:R-:W-:Y:S01]  /*a420*/  IADD3 R126, P3, P4, R96, R126, R47.reuse ;  /* 0x0000007e607e7210 */ /* 0x100fe20007c7e02f */
[----:B------:R-:W-:Y:S01]  /*a430*/  ULDC.64 UR4, c[0x0][0x208] ;  /* 0x0000820000047ab9 */ /* 0x000fe20000000a00 */
[----:B------:R-:W-:-:S04]  /*a440*/  SHF.R.S32.HI R47, RZ, 0x1f, R47 ;  /* 0x0000001fff2f7819 */ /* 0x000fc8000001142f */
[----:B------:R-:W-:Y:S02]  /*a450*/  IADD3.X R49, R92, R49, R47, P3, P4 ;  /* 0x000000315c317210 */ /* 0x000fe40001fe842f */
[----:B------:R-:W-:-:S04]  /*a460*/  LEA R116, P3, R126, R116, 0x1 ;  /* 0x000000747e747211 */ /* 0x000fc800078608ff */
[----:B------:R-:W-:-:S05]  /*a470*/  LEA.HI.X R117, R126, R117, R49, 0x1, P3 ;  /* 0x000000757e757211 */ /* 0x000fca00018f0c31 */
[----:B---3--:R3:W-:Y:S01]  /*a480*/  STG.E.128 desc[UR4][R116.64], R40 ;  /* 0x0000002874007986 */ /* 0x0087e2000c101d04 */
[----:B------:R-:W-:Y:S05]  /*a490*/  BRA `(.L_x_2919) ;  /* 0x0000000400047947 */ /* 0x000fea0003800000 */
.L_x_2876:
[----:B------:R-:W2:Y:S02]  /*a4a0*/  LDL R36, [R1+0x5c] ;  /* 0x00005c0001247983 */ /* 0x000ea40000100800 */
[----:B--2---:R-:W-:-:S13]  /*a4b0*/  R2UR UR4, R36 ;  /* 0x00000000240472ca */ /* 0x004fda00000e0000 */
[----:B------:R-:W-:-:S06]  /*a4c0*/  UISETP.NE.AND UP0, UPT, UR4, 0x3, UPT ;  /* 0x000000030400788c */ /* 0x000fcc000bf05270 */
[----:B------:R-:W-:-:S13]  /*a4d0*/  PLOP3.LUT P2, PT, PT, PT, UP0, 0x80, 0x0 ;  /* 0x000000000000781c */ /* 0x000fda0003f4f008 */
[----:B------:R-:W-:Y:S05]  /*a4e0*/  @!P2 BRA `(.L_x_2965) ;  /* 0x000000000004a947 */ /* 0x000fea0003800000 */
[----:B------:R-:W-:Y:S01]  /*a4f0*/  BPT.TRAP 0x1 ;  /* 0x000000040000795c */ /* 0x000fe20000300000 */
.L_x_2965:
        /* <DEDUP_REMOVED lines=8> */
.L_x_3306:
[----:B------:R-:W-:Y:S05]  /*a580*/  BSYNC B1 ;  /* 0x0000000000017941 */ /* 0x000fea0003800000 */
.L_x_2966:
        /* <DEDUP_REMOVED lines=15> */
.L_x_2969:
[----:B------:R-:W-:Y:S05]  /*a680*/  BSYNC B1 ;  /* 0x0000000000017941 */ /* 0x000fea0003800000 */
.L_x_2968:
        /* <DEDUP_REMOVED lines=17> */
.L_x_2971:
[----:B------:R-:W-:Y:S05]  /*a7a0*/  BSYNC B1 ;  /* 0x0000000000017941 */ /* 0x000fea0003800000 */
.L_x_2970:
        /* <DEDUP_REMOVED lines=16> */
.L_x_2919:
[----:B------:R-:W-:Y:S05]  /*a8b0*/  BSYNC B0 ;  /* 0x0000000000007941 */ /* 0x000fea0003800000 */
.L_x_2875:
        /* <DEDUP_REMOVED lines=17> */
.L_x_2973:
[----:B------:R-:W-:Y:S05]  /*a9d0*/  BSYNC B0 ;  /* 0x0000000000007941 */ /* 0x000fea0003800000 */
.L_x_2972:
[----:B------:R-:W2:Y:S01]  /*a9e0*/  SYNCS.PHASECHK.TRANS64.TRYWAIT P2, [R0+URZ+0x388b0], R114 ;  /* 0x0388b072000075a7 */ /* 0x000ea2000804017f */
[----:B------:R-:W-:Y:S01]  /*a9f0*/  ULDC.64 UR4, c[0x0][0x318] ;  /* 0x0000c60000047ab9 */ /* 0x000fe20000000a00 */
[----:B------:R-:W-:Y:S01]  /*aa00*/  ULDC.64 UR60, c[0x0][0x328] ;  /* 0x0000ca00003c7ab9 */ /* 0x000fe20000000a00 */
[----:B-1----:R-:W-:Y:S01]  /*aa10*/  IMAD.U32 R36, RZ, RZ, UR5 ;  /* 0x00000005ff247e24 */ /* 0x002fe2000f8e00ff */
[----:B------:R-:W-:Y:S01]  /*aa20*/  BSSY B0, `(.L_x_2974) ;  /* 0x0000007000007945 */ /* 0x000fe20003800000 */
[----:B------:R-:W-:Y:S01]  /*aa30*/  IMAD.U32 R37, RZ, RZ, UR4 ;  /* 0x00000004ff257e24 */ /* 0x000fe2000f8e00ff */
[----:B------:R-:W-:Y:S01]  /*aa40*/  ISETP.GE.AND P4, PT, R212, R3, PT ;  /* 0x00000003d400720c */ /* 0x000fe20003f86270 */
[----:B------:R-:W-:Y:S01]  /*aa50*/  IMAD.WIDE R48, R24, 0x50, R112 ;  /* 0x0000005018307825 */ /* 0x000fe200078e0270 */
[----:B------:R1:W-:Y:S04]  /*aa60*/  STL [R1+0x8], R36 ;  /* 0x0000082401007387 */ /* 0x0003e80000100800 */
[----:B------:R1:W-:Y:S02]  /*aa70*/  STL [R1+0x58], R37 ;  /* 0x0000582501007387 */ /* 0x0003e40000100800 */
[----:B-12---:R-:W-:Y:S05]  /*aa80*/  @!P2 BRA `(.L_x_2975) ;  /* 0x000002740014a947 */ /* 0x006fea0003800000 */
.L_x_3307:
[----:B------:R-:W-:Y:S05]  /*aa90*/  BSYNC B0 ;  /* 0x0000000000007941 */ /* 0x000fea0003800000 */
.L_x_2974:
[----:B------:R-:W-:Y:S04]  /*aaa0*/  BSSY B0, `(.L_x_2976) ;  /* 0x000001c000007945 */ /* 0x000fe80003800000 */
[----:B------:R-:W-:Y:S05]  /*aab0*/  @P4 BRA `(.L_x_2977) ;  /* 0x0000000000684947 */ /* 0x000fea0003800000 */
[----:B------:R-:W2:Y:S01]  /*aac0*/  LDL R37, [R1+0x58] ;  /* 0x0000580001257983 */ /* 0x000ea20000100800 */
[----:B------:R-:W-:-:S03]  /*aad0*/  ULDC UR6, c[0x0][0x2f4] ;  /* 0x0000bd0000067ab9 */ /* 0x000fc60000000800 */
[----:B------:R-:W3:Y:S01]  /*aae0*/  LDL R36, [R1+0x8] ;  /* 0x0000080001247983 */ /* 0x000ee20000100800 */
[----:B------:R-:W-:Y:S01]  /*aaf0*/  ISETP.GE.AND P5, PT, R18, UR6, PT ;  /* 0x0000000612007c0c */ /* 0x000fe2000bfa6270 */
[----:B------:R-:W-:Y:S01]  /*ab00*/  IMAD R43, R49, UR60, RZ ;  /* 0x0000003c312b7c24 */ /* 0x000fe2000f8e02ff */
[----:B------:R-:W-:Y:S01]  /*ab10*/  ISETP.GE.AND P4, PT, R213, UR6, PT ;  /* 0x00000006d5007c0c */ /* 0x000fe2000bf86270 */
[----:B------:R-:W-:Y:S02]  /*ab20*/  IMAD.MOV.U32 R40, RZ, RZ, R94 ;  /* 0x000000ffff287224 */ /* 0x000fe400078e005e */
[----:B------:R-:W-:Y:S02]  /*ab30*/  IMAD.MOV.U32 R41, RZ, RZ, R5 ;  /* 0x000000ffff297224 */ /* 0x000fe400078e0005 */
[C---:B------:R-:W-:Y:S02]  /*ab40*/  IMAD R43, R48.reuse, UR61, R43 ;  /* 0x0000003d302b7c24 */ /* 0x040fe4000f8e022b */
[----:B------:R-:W-:-:S04]  /*ab50*/  IMAD.WIDE.U32 R40, R48, UR60, R40 ;  /* 0x0000003c30287c25 */ /* 0x000fc8000f8e0028 */
[----:B------:R-:W-:Y:S01]  /*ab60*/  IMAD.IADD R41, R41, 0x1, R43 ;  /* 0x0000000129297824 */ /* 0x000fe200078e022b */
[----:B--2---:R-:W-:Y:S02]  /*ab70*/  R2UR UR4, R37 ;  /* 0x00000000250472ca */ /* 0x004fe400000e0000 */
[----:B---3--:R-:W-:Y:S02]  /*ab80*/  R2UR UR7, R36 ;  /* 0x00000000240772ca */ /* 0x008fe400000e0000 */
[----:B0-----:R-:W0:Y:S09]  /*ab90*/  @!P5 LDS.128 R36, [R4+0x400] ;  /* 0x000400000424d984 */ /* 0x001e320000000c00 */
[----:B------:R-:W-:Y:S01]  /*aba0*/  LEA R50, P2, R40, UR4, 0x1 ;  /* 0x0000000428327c11 */ /* 0x000fe2000f8408ff */
[----:B------:R-:W-:-:S03]  /*abb0*/  ULDC.64 UR4, c[0x0][0x208] ;  /* 0x0000820000047ab9 */ /* 0x000fc60000000a00 */
        /* <DEDUP_REMOVED lines=10> */
.L_x_2977:
[----:B------:R-:W-:Y:S05]  /*ac60*/  BSYNC B0 ;  /* 0x0000000000007941 */ /* 0x000fea0003800000 */
.L_x_2976:
[----:B--2---:R-:W2:Y:S04]  /*ac70*/  LDL R38, [R1+0x58] ;  /* 0x0000580001267983 */ /* 0x004ea80000100800 */
[----:B------:R-:W3:Y:S01]  /*ac80*/  LDL R37, [R1+0x8] ;  /* 0x0000080001257983 */ /* 0x000ee20000100800 */
[----:B------:R-:W-:Y:S01]  /*ac90*/  VIADD R36, R212, 0x20 ;  /* 0x00000020d4247836 */ /* 0x000fe20000000000 */
[----:B------:R-:W-:Y:S04]  /*aca0*/  BSSY B0, `(.L_x_2978) ;  /* 0x000001f000007945 */ /* 0x000fe80003800000 */
[----:B------:R-:W-:Y:S01]  /*acb0*/  ISETP.GE.AND P2, PT, R36, R3, PT ;  /* 0x000000032400720c */ /* 0x000fe20003f46270 */
[----:B--2---:R-:W-:-:S02]  /*acc0*/  IMAD.MOV.U32 R53, RZ, RZ, R38 ;  /* 0x000000ffff357224 */ /* 0x004fc400078e0026 */
[----:B---3--:R-:W-:-:S10]  /*acd0*/  IMAD.MOV.U32 R52, RZ, RZ, R37 ;  /* 0x000000ffff347224 */ /* 0x008fd400078e0025 */
[----:B------:R-:W-:Y:S05]  /*ace0*/  @P2 BRA `(.L_x_2979) ;  /* 0x0000000000682947 */ /* 0x000fea0003800000 */
[----:B------:R-:W-:Y:S01]  /*acf0*/  ULDC UR6, c[0x0][0x2f4] ;  /* 0x0000bd0000067ab9 */ /* 0x000fe20000000800 */
[----:B------:R-:W-:Y:S01]  /*ad00*/  IADD3 R43, P4, R48, 0x20, RZ ;  /* 0x00000020302b7810 */ /* 0x000fe20007f9e0ff */
[----:B------:R-:W-:Y:S01]  /*ad10*/  IMAD.MOV.U32 R41, RZ, RZ, R5 ;  /* 0x000000ffff297224 */ /* 0x000fe200078e0005 */
[----:B------:R-:W-:Y:S02]  /*ad20*/  ISETP.GE.AND P2, PT, R18, UR6, PT ;  /* 0x0000000612007c0c */ /* 0x000fe4000bf46270 */
[----:B------:R-:W-:Y:S01]  /*ad30*/  R2UR UR4, R53 ;  /* 0x00000000350472ca */ /* 0x000fe200000e0000 */
[----:B------:R-:W-:Y:S01]  /*ad40*/  IMAD.X R40, RZ, RZ, R49, P4 ;  /* 0x000000ffff287224 */ /* 0x000fe200020e0631 */
[----:B------:R-:W-:Y:S02]  /*ad50*/  R2UR UR7, R52 ;  /* 0x00000000340772ca */ /* 0x000fe400000e0000 */
[----:B------:R-:W-:Y:S01]  /*ad60*/  ISETP.GE.AND P5, PT, R213, UR6, PT ;  /* 0x00000006d5007c0c */ /* 0x000fe2000bfa6270 */
[----:B------:R-:W-:-:S02]  /*ad70*/  IMAD R42, R40, UR60, RZ ;  /* 0x0000003c282a7c24 */ /* 0x000fc4000f8e02ff */
[----:B------:R-:W-:-:S04]  /*ad80*/  IMAD.MOV.U32 R40, RZ, RZ, R94 ;  /* 0x000000ffff287224 */ /* 0x000fc800078e005e */
[----:B0-----:R-:W0:Y:S01]  /*ad90*/  @!P2 LDS.128 R36, [R4+0x1400] ;  /* 0x001400000424a984 */ /* 0x001e220000000c00 */
[----:B------:R-:W-:-:S04]  /*ada0*/  IMAD.WIDE.U32 R40, R43, UR60, R40 ;  /* 0x0000003c2b287c25 */ /* 0x000fc8000f8e0028 */
[----:B------:R-:W-:Y:S01]  /*adb0*/  IMAD R43, R43, UR61, R42 ;  /* 0x0000003d2b2b7c24 */ /* 0x000fe2000f8e022a */
[----:B------:R-:W-:Y:S01]  /*adc0*/  LEA R50, P4, R40, UR4, 0x1 ;  /* 0x0000000428327c11 */ /* 0x000fe2000f8808ff */
[----:B------:R-:W-:Y:S02]  /*add0*/  ULDC.64 UR4, c[0x0][0x208] ;  /* 0x0000820000047ab9 */ /* 0x000fe40000000a00 */
        /* <DEDUP_REMOVED lines=11> */
.L_x_2979:
[----:B------:R-:W-:Y:S05]  /*ae90*/  BSYNC B0 ;  /* 0x0000000000007941 */ /* 0x000fea0003800000 */
.L_x_2978:
[----:B--2---:R-:W-:Y:S01]  /*aea0*/  VIADD R36, R212, 0x40 ;  /* 0x00000040d4247836 */ /* 0x004fe20000000000 */
[----:B------:R-:W-:Y:S04]  /*aeb0*/  BSSY B0, `(.L_x_2980) ;  /* 0x000001d000007945 */ /* 0x000fe80003800000 */
[----:B------:R-:W-:-:S13]  /*aec0*/  ISETP.GE.AND P2, PT, R36, R3, PT ;  /* 0x000000032400720c */ /* 0x000fda0003f46270 */
[----:B------:R-:W-:Y:S05]  /*aed0*/  @P2 BRA `(.L_x_2981) ;  /* 0x0000000000682947 */ /* 0x000fea0003800000 */
[----:B------:R-:W-:Y:S01]  /*aee0*/  ULDC UR6, c[0x0][0x2f4] ;  /* 0x0000bd0000067ab9 */ /* 0x000fe20000000800 */
[----:B------:R-:W-:Y:S01]  /*aef0*/  IADD3 R3, P4, R48, 0x40, RZ ;  /* 0x0000004030037810 */ /* 0x000fe20007f9e0ff */
[----:B------:R-:W-:Y:S01]  /*af00*/  IMAD.MOV.U32 R40, RZ, RZ, R94 ;  /* 0x000000ffff287224 */ /* 0x000fe200078e005e */
[----:B------:R-:W-:Y:S01]  /*af10*/  ISETP.GE.AND P2, PT, R18, UR6, PT ;  /* 0x0000000612007c0c */ /* 0x000fe2000bf46270 */
[----:B------:R-:W-:Y:S01]  /*af20*/  IMAD.MOV.U32 R41, RZ, RZ, R5 ;  /* 0x000000ffff297224 */ /* 0x000fe200078e0005 */
[----:B------:R-:W-:Y:S01]  /*af30*/  R2UR UR4, R53 ;  /* 0x00000000350472ca */ /* 0x000fe200000e0000 */
[----:B------:R-:W-:Y:S01]  /*af40*/  IMAD.X R48, RZ, RZ, R49, P4 ;  /* 0x000000ffff307224 */ /* 0x000fe200020e0631 */
[----:B------:R-:W-:Y:S01]  /*af50*/  R2UR UR7, R52 ;  /* 0x00000000340772ca */ /* 0x000fe200000e0000 */
[----:B------:R-:W-:Y:S01]  /*af60*/  IMAD.WIDE.U32 R40, R3, UR60, R40 ;  /* 0x0000003c03287c25 */ /* 0x000fe2000f8e0028 */
[----:B------:R-:W-:-:S03]  /*af70*/  ISETP.GE.AND P5, PT, R213, UR6, PT ;  /* 0x00000006d5007c0c */ /* 0x000fc6000bfa6270 */
[----:B------:R-:W-:-:S04]  /*af80*/  IMAD R48, R48, UR60, RZ ;  /* 0x0000003c30307c24 */ /* 0x000fc8000f8e02ff */
[----:B0-----:R-:W0:Y:S01]  /*af90*/  @!P2 LDS.128 R36, [R4+0x2400] ;  /* 0x002400000424a984 */ /* 0x001e220000000c00 */
[----:B------:R-:W-:Y:S01]  /*afa0*/  IMAD R3, R3, UR61, R48 ;  /* 0x0000003d03037c24 */ /* 0x000fe2000f8e0230 */
[----:B------:R-:W-:Y:S01]  /*afb0*/  LEA R48, P4, R40, UR4, 0x1 ;  /* 0x0000000428307c11 */ /* 0x000fe2000f8808ff */
[----:B------:R-:W-:Y:S02]  /*afc0*/  ULDC.64 UR4, c[0x0][0x208] ;  /* 0x0000820000047ab9 */ /* 0x000fe40000000a00 */
[----:B------:R-:W-:-:S05]  /*afd0*/  IMAD.IADD R3, R41, 0x1, R3 ;  /* 0x0000000129037824 */ /* 0x000fca00078e0203 */
[----:B------:R-:W-:Y:S02]  /*afe0*/  LEA.HI.X R49, R40, UR7, R3, 0x1, P4 ;  /* 0x0000000728317c11 */ /* 0x000fe4000a0f0c03 */
[----:B------:R-:W-:Y:S01]  /*aff0*/  ISETP.GE.AND P4, PT, R220, UR6, PT ;  /* 0x00000006dc007c0c */ /* 0x000fe2000bf86270 */
[----:B------:R-:W2:Y:S04]  /*b000*/  @!P5 LDS.128 R40, [R4+0x4c00] ;  /* 0x004c00000428d984 */ /* 0x000ea80000000c00 */
[----:B0-----:R-:W-:Y:S01]  /*b010*/  @!P2 STG.E.128 desc[UR4][R48.64], R36 ;  /* 0x000000243000a986 */ /* 0x001fe2000c101d04 */
[----:B------:R-:W-:-:S07]  /*b020*/  ISETP.GE.AND P2, PT, R221, UR6, PT ;  /* 0x00000006dd007c0c */ /* 0x000fce000bf46270 */
[----:B------:R-:W0:Y:S04]  /*b030*/  @!P4 LDS.128 R36, [R4+0x7400] ;  /* 0x007400000424c984 */ /* 0x000e280000000c00 */
[----:B--2---:R-:W-:Y:S04]  /*b040*/  @!P5 STG.E.128 desc[UR4][R48.64+0x80], R40 ;  /* 0x000080283000d986 */ /* 0x004fe8000c101d04 */
[----:B------:R-:W2:Y:S04]  /*b050*/  @!P2 LDS.128 R44, [R4+0x9c00] ;  /* 0x009c0000042ca984 */ /* 0x000ea80000000c00 */
[----:B0-----:R3:W-:Y:S04]  /*b060*/  @!P4 STG.E.128 desc[UR4][R48.64+0x100], R36 ;  /* 0x000100243000c986 */ /* 0x0017e8000c101d04 */
[----:B--2---:R3:W-:Y:S02]  /*b070*/  @!P2 STG.E.128 desc[UR4][R48.64+0x180], R44 ;  /* 0x0001802c3000a986 */ /* 0x0047e4000c101d04 */
.L_x_2981:
[----:B------:R-:W-:Y:S05]  /*b080*/  BSYNC B0 ;  /* 0x0000000000007941 */ /* 0x000fea0003800000 */
.L_x_2980:
[----:B------:R-:W2:Y:S01]  /*b090*/  LDL R3, [R1+0xc] ;  /* 0x00000c0001037983 */ /* 0x000ea20000100800 */
[----:B01----:R-:W-:Y:S01]  /*b0a0*/  @!P3 VIADD R0, R0, 0x388c0 ;  /* 0x000388c00000b836 */ /* 0x003fe20000000000 */
        /* <DEDUP_REMOVED lines=15> */
[----:B--2---:R-:W-:-:S13]  /*b1a0*/  LOP3.LUT P4, RZ, R3, 0x2, RZ, 0xc0, !PT ;  /* 0x0000000203ff7812 */ /* 0x004fda000788c0ff */
[----:B0-----:R-:W-:Y:S05]  /*b1b0*/  @P4 BRA `(.L_x_2982) ;  /* 0xffffff7400984947 */ /* 0x001fea000383ffff */
.L_x_2870:
[----:B------:R-:W0:Y:S01]  /*b1c0*/  LDC R0, c[0x0][0x448] ;  /* 0x00011200ff007b82 */ /* 0x000e220000000800 */
[----:B------:R-:W-:Y:S01]  /*b1d0*/  VIADD R3, R230, 0x7f ;  /* 0x0000007fe6037836 */ /* 0x000fe20000000000 */
[----:B------:R-:W-:Y:S01]  /*b1e0*/  BSSY B0, `(.L_x_2983) ;  /* 0x0000054000007945 */ /* 0x000fe20003800000 */
        /* <DEDUP_REMOVED lines=21> */
[----:B0-----:R-:W-:Y:S02]  /*b340*/  ISETP.NE.AND P0, PT, R0, 0x1, PT ;  /* 0x000000010000780c */ /* 0x001fe40003f05270 */
[----:B------:R-:W-:Y:S02]  /*b350*/  CS2R R60, SRZ ;  /* 0x00000000003c7805 */ /* 0x000fe4000001ff00 */
[----:B------:R-:W-:Y:S02]  /*b360*/  CS2R R52, SRZ ;  /* 0x0000000000347805 */ /* 0x000fe4000001ff00 */
[----:B------:R-:W-:-:S02]  /*b370*/  CS2R R156, SRZ ;  /* 0x00000000009c7805 */ /* 0x000fc4000001ff00 */
[----:B---3--:R-:W-:Y:S02]  /*b380*/  CS2R R46, SRZ ;  /* 0x00000000002e7805 */ /* 0x008fe4000001ff00 */
        /* <DEDUP_REMOVED lines=8> */
[----:B------:R-:W0:Y:S01]  /*b410*/  @P0 LDC R0, c[0x0][0x44c] ;  /* 0x00011300ff000b82 */ /* 0x000e220000000800 */
[----:B------:R-:W-:Y:S02]  /*b420*/  CS2R R94, SRZ ;  /* 0x00000000005e7805 */ /* 0x000fe4000001ff00 */
[----:B------:R-:W-:Y:S02]  /*b430*/  CS2R R170, SRZ ;  /* 0x0000000000aa7805 */ /* 0x000fe4000001ff00 */
[----:B------:R-:W-:-:S02]  /*b440*/  CS2R R90, SRZ ;  /* 0x00000000005a7805 */ /* 0x000fc4000001ff00 */
[----:B------:R-:W-:Y:S02]  /*b450*/  CS2R R56, SRZ ;  /* 0x0000000000387805 */ /* 0x000fe4000001ff00 */
[----:B------:R-:W-:Y:S02]  /*b460*/  CS2R R86, SRZ ;  /* 0x0000000000567805 */ /* 0x000fe4000001ff00 */
[----:B------:R-:W-:Y:S02]  /*b470*/  CS2R R40, SRZ ;  /* 0x0000000000287805 */ /* 0x000fe4000001ff00 */
[----:B------:R-:W-:Y:S01]  /*b480*/  CS2R R168, SRZ ;  /* 0x0000000000a87805 */ /* 0x000fe2000001ff00 */
[----:B------:R-:W1:Y:S01]  /*b490*/  @P0 LDC R5, c[0x0][0x450] ;  /* 0x00011400ff050b82 */ /* 0x000e620000000800 */
        /* <DEDUP_REMOVED lines=15> */
[----:B0-----:R-:W-:Y:S01]  /*b590*/  @P0 IMAD.HI.U32 R0, R3, R0, RZ ;  /* 0x0000000003000227 */ /* 0x001fe200078e00ff */
[----:B------:R-:W-:Y:S02]  /*b5a0*/  CS2R R12, SRZ ;  /* 0x00000000000c7805 */ /* 0x000fe4000001ff00 */
[----:B------:R-:W-:Y:S02]  /*b5b0*/  CS2R R38, SRZ ;  /* 0x0000000000267805 */ /* 0x000fe4000001ff00 */
[----:B------:R-:W-:Y:S01]  /*b5c0*/  CS2R R34, SRZ ;  /* 0x0000000000227805 */ /* 0x000fe2000001ff00 */
[----:B------:R-:W-:Y:S01]  /*b5d0*/  IMAD.MOV.U32 R43, RZ, RZ, RZ ;  /* 0x000000ffff2b7224 */ /* 0x000fe200078e00ff */
[----:B------:R-:W-:Y:S01]  /*b5e0*/  CS2R R10, SRZ ;  /* 0x00000000000a7805 */ /* 0x000fe2000001ff00 */
[----:B------:R-:W-:Y:S01]  /*b5f0*/  IMAD.MOV.U32 R24, RZ, RZ, RZ ;  /* 0x000000ffff187224 */ /* 0x000fe200078e00ff */
[----:B-1----:R-:W-:-:S02]  /*b600*/  @P0 SHF.R.U32.HI R3, RZ, R5, R0 ;  /* 0x00000005ff030219 */ /* 0x002fc40000011600 */
[----:B------:R-:W-:Y:S02]  /*b610*/  CS2R R4, SRZ ;  /* 0x0000000000047805 */ /* 0x000fe4000001ff00 */
[----:B------:R-:W-:Y:S01]  /*b620*/  PLOP3.LUT P0, PT, PT, PT, PT, 0x80, 0x0 ;  /* 0x000000000000781c */ /* 0x000fe20003f0f070 */
[----:B------:R-:W-:Y:S02]  /*b630*/  IMAD.MOV.U32 R31, RZ, RZ, RZ ;  /* 0x000000ffff1f7224 */ /* 0x000fe400078e00ff */
[----:B------:R-:W-:Y:S02]  /*b640*/  IMAD.IADD R3, R148, 0x1, R3 ;  /* 0x0000000194037824 */ /* 0x000fe400078e0203 */
[----:B------:R-:W-:Y:S02]  /*b650*/  IMAD.MOV.U32 R27, RZ, RZ, RZ ;  /* 0x000000ffff1b7224 */ /* 0x000fe400078e00ff */
[----:B------:R-:W-:-:S04]  /*b660*/  IMAD.HI R3, R3, 0x66666667, RZ ;  /* 0x6666666703037827 */ /* 0x000fc800078e02ff */
[----:B------:R-:W-:Y:S01]  /*b670*/  IMAD.MOV.U32 R9, RZ, RZ, RZ ;  /* 0x000000ffff097224 */ /* 0x000fe200078e00ff */
[----:B------:R-:W-:-:S04]  /*b680*/  SHF.R.U32.HI R0, RZ, 0x1f, R3 ;  /* 0x0000001fff007819 */ /* 0x000fc80000011603 */
[----:B------:R-:W-:Y:S01]  /*b690*/  LEA.HI.SX32 R2, R3, R0, 0x1b ;  /* 0x0000000003027211 */ /* 0x000fe200078fdaff */
[----:B------:R-:W-:Y:S02]  /*b6a0*/  IMAD.MOV.U32 R0, RZ, RZ, RZ ;  /* 0x000000ffff007224 */ /* 0x000fe400078e00ff */
[----:B------:R-:W-:Y:S01]  /*b6b0*/  IMAD.MOV.U32 R3, RZ, RZ, RZ ;  /* 0x000000ffff037224 */ /* 0x000fe200078e00ff */
[----:B------:R-:W-:Y:S02]  /*b6c0*/  VIMNMX R2, R149, R2, PT ;  /* 0x0000000295027248 */ /* 0x000fe40003fe0100 */
[----:B------:R-:W-:Y:S02]  /*b6d0*/  CS2R R148, SRZ ;  /* 0x0000000000947805 */ /* 0x000fe4000001ff00 */
[----:B------:R-:W-:Y:S01]  /*b6e0*/  ISETP.GE.AND P1, PT, R2, 0x1, PT ;  /* 0x000000010200780c */ /* 0x000fe20003f26270 */
[----:B------:R-:W-:-:S12]  /*b6f0*/  @P2 BRA `(.L_x_2984) ;  /* 0x0000000000082947 */ /* 0x000fd80003800000 */
[----:B------:R-:W0:Y:S02]  /*b700*/  FENCE.VIEW.ASYNC.G ;  /* 0x00000000000073c6 */ /* 0x000e240000000100 */
[----:B0-----:R-:W-:Y:S06]  /*b710*/  BAR.ARV 0xc, 0x180 ;  /* 0x0306000000007b1d */ /* 0x001fec0000002000 */
.L_x_2984:
[----:B------:R-:W-:Y:S05]  /*b720*/  BSYNC B0 ;  /* 0x0000000000007941 */ /* 0x000fea0003800000 */
.L_x_2983:
[----:B------:R-:W-:Y:S02]  /*b730*/  IMAD.MOV.U32 R25, RZ, RZ, RZ ;  /* 0x000000ffff197224 */ /* 0x000fe400078e00ff */
[----:B------:R-:W-:Y:S01]  /*b740*/  IMAD.MOV.U32 R8, RZ, RZ, RZ ;  /* 0x000000ffff087224 */ /* 0x000fe200078e00ff */
[----:B------:R-:W-:Y:S06]  /*b750*/  @!P1 BRA `(.L_x_2985) ;  /* 0x000001a400bc9947 */ /* 0x000fec0003800000 */
[----:B------:R-:W2:Y:S04]  /*b760*/  LDL R20, [R1+0x8c] ;  /* 0x00008c0001147983 */ /* 0x000ea80000100800 */
[----:B------:R-:W3:Y:S04]  /*b770*/  LDL R21, [R1+0x6c] ;  /* 0x00006c0001157983 */ /* 0x000ee80000100800 */
[----:B--2---:R-:W0:Y:S01]  /*b780*/  SHFL.IDX PT, R0, R20, RZ, 0x1f ;  /* 0x00001fff14007589 */ /* 0x004e2200000e0000 */
[----:B---3--:R-:W-:-:S13]  /*b790*/  R2UR UR4, R21 ;  /* 0x00000000150472ca */ /* 0x008fda00000e0000 */
[----:B------:R-:W-:Y:S01]  /*b7a0*/  ULOP3.LUT UP0, URZ, UR4, 0x9f, URZ, 0xc0, !UPT ;  /* 0x0000009f043f7892 */ /* 0x000fe2000f80c03f */
[----:B0-----:R-:W-:-:S04]  /*b7b0*/  LEA.HI R3, R0, R0, RZ, 0x1 ;  /* 0x0000000000037211 */ /* 0x001fc800078f08ff */
[----:B------:R-:W-:Y:S02]  /*b7c0*/  LOP3.LUT R3, R3, 0x1e, RZ, 0xc0, !PT ;  /* 0x0000001e03037812 */ /* 0x000fe400078ec0ff */
[----:B------:R-:W-:-:S03]  /*b7d0*/  PLOP3.LUT P0, PT, PT, PT, UP0, 0x80, 0x0 ;  /* 0x000000000000781c */ /* 0x000fc60003f0f008 */
[----:B------:R-:W-:-:S05]  /*b7e0*/  IMAD.IADD R3, R0, 0x1, -R3 ;  /* 0x0000000100037824 */ /* 0x000fca00078e0a03 */
[----:B------:R-:W-:-:S04]  /*b7f0*/  LEA R3, R3, UR4, 0xd ;  /* 0x0000000403037c11 */ /* 0x000fc8000f8e68ff */
        /* <DEDUP_REMOVED lines=19> */
.L_x_2986:
        /* <DEDUP_REMOVED lines=13> */
.L_x_2990:
[----:B-1----:R1:W2:Y:S02]  /*ba00*/  SYNCS.PHASECHK.TRANS64.TRYWAIT P0, [R16+URZ+0x38800], R3 ;  /* 0x03880003100075a7 */ /* 0x0022a4000800017f */
[----:B--2---:R-:W-:Y:S05]  /*ba10*/  @!P0 NANOSLEEP.SYNCS 0x989680 ;  /* 0x009896800000895d */ /* 0x004fea0003900000 */
[----:B------:R-:W2:Y:S02]  /*ba20*/  @!P0 SYNCS.PHASECHK.TRANS64 P0, [R16+URZ+0x38800], R3 ;  /* 0x03880003100085a7 */ /* 0x000ea4000800007f */
[----:B--2---:R-:W-:Y:S05]  /*ba30*/  @!P0 BRA `(.L_x_2990) ;  /* 0xfffffffc00f08947 */ /* 0x004fea000383ffff */
.L_x_2989:
[----:B------:R-:W-:Y:S05]  /*ba40*/  BSYNC B0 ;  /* 0x0000000000007941 */ /* 0x000fea0003800000 */
.L_x_2988:
[----:B------:R-:W-:Y:S05]  /*ba50*/  BRA `(.L_x_2991) ;  /* 0x0000009c00a47947 */ /* 0x000fea0003800000 */
.L_x_2987:
[----:B------:R-:W2:Y:S01]  /*ba60*/  LDL R28, [R1+0x6c] ;  /* 0x00006c00011c7983 */ /* 0x000ea20000100800 */
[----:B-----5:R-:W-:Y:S01]  /*ba70*/  SHF.R.S32.HI R0, RZ, 0x1f, R143 ;  /* 0x0000001fff007819 */ /* 0x020fe2000001148f */
[----:B------:R-:W-:Y:S02]  /*ba80*/  ULDC.64 UR6, c[0x0][0x408] ;  /* 0x0001020000067ab9 */ /* 0x000fe40000000a00 */
[----:B------:R-:W-:Y:S01]  /*ba90*/  IMAD.WIDE.U32 R26, R143, UR6, RZ ;  /* 0x000000068f1a7c25 */ /* 0x000fe2000f8e00ff */
[----:B--2---:R-:W-:-:S13]  /*baa0*/  R2UR UR4, R28 ;  /* 0x000000001c0472ca */ /* 0x004fda00000e0000 */
[----:B------:R-:W-:-:S03]  /*bab0*/  ULOP3.LUT UP0, URZ, UR4, 0x3ff, URZ, 0xc0, !UPT ;  /* 0x000003ff043f7892 */ /* 0x000fc6000f80c03f */
[----:B------:R-:W-:Y:S02]  /*bac0*/  ULDC.64 UR4, c[0x0][0x3f8] ;  /* 0x0000fe0000047ab9 */ /* 0x000fe40000000a00 */
[C---:B------:R-:W-:Y:S01]  /*bad0*/  IMAD R4, R0.reuse, UR4, RZ ;  /* 0x0000000400047c24 */ /* 0x040fe2000f8e02ff */
[----:B------:R-:W-:Y:S01]  /*bae0*/  PLOP3.LUT P0, PT, PT, PT, UP0, 0x80, 0x0 ;  /* 0x000000000000781c */ /* 0x000fe20003f0f008 */
[----:B------:R-:W-:Y:S02]  /*baf0*/  IMAD R0, R0, UR6, RZ ;  /* 0x0000000600007c24 */ /* 0x000fe4000f8e02ff */
[----:B------:R-:W-:-:S04]  /*bb00*/  IMAD.WIDE.U32 R24, R143, UR4, RZ ;  /* 0x000000048f187c25 */ /* 0x000fc8000f8e00ff */
[C---:B------:R-:W-:Y:S02]  /*bb10*/  IMAD R29, R143.reuse, UR5, R4 ;  /* 0x000000058f1d7c24 */ /* 0x040fe4000f8e0204 */
[----:B------:R-:W-:Y:S02]  /*bb20*/  IMAD R31, R143, UR7, R0 ;  /* 0x000000078f1f7c24 */ /* 0x000fe4000f8e0200 */
        /* <DEDUP_REMOVED lines=19> */
.L_x_2992:
[----:B------:R-:W-:Y:S01]  /*bc60*/  ULDC.U8 UR4, c[0x0][0x410] ;  /* 0x0001040000047ab9 */ /* 0x000fe20000000000 */
[----:B------:R-:W-:Y:S01]  /*bc70*/  R2UR UR5, R28 ;  /* 0x000000001c0572ca */ /* 0x000fe200000e0000 */
[----:B------:R-:W-:Y:S01]  /*bc80*/  IMAD.IADD R78, R212, 0x1, R230 ;  /* 0x00000001d44e7824 */ /* 0x000fe200078e02e6 */
[----:B------:R-:W-:Y:S01]  /*bc90*/  ISETP.NE.AND P0, PT, RZ, UR4, PT ;  /* 0x00000004ff007c0c */ /* 0x000fe2000bf05270 */
[----:B------:R-:W-:Y:S02]  /*bca0*/  BSSY B0, `(.L_x_2993) ;  /* 0x00009bc000007945 */ /* 0x000fe40003800000 */
[----:B------:R-:W-:-:S08]  /*bcb0*/  IMAD R3, R237, 0x20, R78 ;  /* 0x00000020ed037824 */ /* 0x000fd000078e024e */
[----:B------:R-:W-:Y:S02]  /*bcc0*/  LEA R0, R233, UR5, 0x1 ;  /* 0x00000005e9007c11 */ /* 0x000fe4000f8e08ff */
[----:B------:R-:W-:Y:S05]  /*bcd0*/  @!P0 BRA `(.L_x_2994) ;  /* 0x0000004c006c8947 */ /* 0x000fea0003800000 */
[----:B------:R-:W0:Y:S01]  /*bce0*/  LDC R20, c[0x0][0x448] ;  /* 0x00011200ff147b82 */ /* 0x000e220000000800 */
[----:B------:R-:W-:Y:S01]  /*bcf0*/  ULDC.64 UR4, c[0x0][0x3f8] ;  /* 0x0000fe0000047ab9 */ /* 0x000fe20000000a00 */
[----:B------:R-:W-:Y:S01]  /*bd00*/  ULDC.64 UR6, c[0x0][0x408] ;  /* 0x0001020000067ab9 */ /* 0x000fe20000000a00 */
[----:B------:R-:W-:Y:S01]  /*bd10*/  IMAD.MOV.U32 R8, RZ, RZ, R24 ;  /* 0x000000ffff087224 */ /* 0x000fe200078e0018 */
[----:B------:R-:W-:Y:S01]  /*bd20*/  SHF.R.S32.HI R79, RZ, 0x1f, R216 ;  /* 0x0000001fff4f7819 */ /* 0x000fe200000114d8 */
[----:B------:R-:W-:Y:S01]  /*bd30*/  IMAD.MOV.U32 R9, RZ, RZ, R29 ;  /* 0x000000ffff097224 */ /* 0x000fe200078e001d */
[----:B------:R-:W-:Y:S02]  /*bd40*/  SHF.R.S32.HI R83, RZ, 0x1f, R214 ;  /* 0x0000001fff537819 */ /* 0x000fe400000114d6 */
[----:B------:R-:W-:Y:S02]  /*bd50*/  SHF.R.S32.HI R91, RZ, 0x1f, R22 ;  /* 0x0000001fff5b7819 */ /* 0x000fe40000011416 */
[----:B------:R-:W-:-:S02]  /*bd60*/  SHF.R.S32.HI R82, RZ, 0x1f, R215 ;  /* 0x0000001fff527819 */ /* 0x000fc400000114d7 */
[----:B0-----:R-:W-:-:S13]  /*bd70*/  ISETP.NE.AND P0, PT, R20, 0x1, PT ;  /* 0x000000011400780c */ /* 0x001fda0003f05270 */
[----:B------:R-:W0:Y:S08]  /*bd80*/  @P0 LDC R4, c[0x0][0x44c] ;  /* 0x00011300ff040b82 */ /* 0x000e300000000800 */
[----:B------:R-:W1:Y:S01]  /*bd90*/  @P0 LDC R5, c[0x0][0x450] ;  /* 0x00011400ff050b82 */ /* 0x000e620000000800 */
[----:B0-----:R-:W-:-:S05]  /*bda0*/  @P0 IMAD.HI.U32 R4, R3, R4, RZ ;  /* 0x0000000403040227 */ /* 0x001fca00078e00ff */
[----:B-1----:R-:W-:Y:S01]  /*bdb0*/  @P0 SHF.R.U32.HI R3, RZ, R5, R4 ;  /* 0x00000005ff030219 */ /* 0x002fe20000011604 */
[----:B------:R-:W-:Y:S02]  /*bdc0*/  IMAD.MOV.U32 R4, RZ, RZ, R26 ;  /* 0x000000ffff047224 */ /* 0x000fe400078e001a */
[----:B------:R-:W-:Y:S01]  /*bdd0*/  IMAD.MOV.U32 R5, RZ, RZ, R31 ;  /* 0x000000ffff057224 */ /* 0x000fe200078e001f */
        /* <DEDUP_REMOVED lines=21> */
.L_x_3313:
        /* <DEDUP_REMOVED lines=12> */
[----:B------:R-:W-:Y:S01]  /*bff0*/  ULDC UR4, c[0x0][0x3f4] ;  /* 0x0000fd0000047ab9 */ /* 0x000fe20000000800 */
[----:B------:R-:W-:Y:S02]  /*c000*/  CS2R R74, SRZ ;  /* 0x00000000004a7805 */ /* 0x000fe4000001ff00 */
[----:B------:R-:W-:Y:S02]  /*c010*/  ISETP.GE.AND P3, PT, R22, UR4, PT ;  /* 0x0000000416007c0c */ /* 0x000fe4000bf66270 */
[----:B------:R-:W-:Y:S02]  /*c020*/  CS2R R76, SRZ ;  /* 0x00000000004c7805 */ /* 0x000fe4000001ff00 */
[----:B------:R-:W-:Y:S01]  /*c030*/  ISETP.GE.AND P2, PT, R215, UR4, PT ;  /* 0x00000004d7007c0c */ /* 0x000fe2000bf46270 */
[----:B------:R-:W-:Y:S01]  /*c040*/  ULDC.64 UR6, c[0x0][0x208] ;  /* 0x0000820000067ab9 */ /* 0x000fe20000000a00 */
[----:B------:R-:W-:Y:S02]  /*c050*/  ISETP.GE.AND P1, PT, R214, UR4, PT ;  /* 0x00000004d6007c0c */ /* 0x000fe4000bf26270 */
[----:B------:R-:W-:-:S05]  /*c060*/  ISETP.GE.AND P0, PT, R216, UR4, PT ;  /* 0x00000004d8007c0c */ /* 0x000fca000bf06270 */
[C---:B------:R-:W-:Y:S01]  /*c070*/  @!P3 IMAD.SHL.U32 R12, R22.reuse, 0x2, RZ ;  /* 0x00000002160cb824 */ /* 0x040fe200078e00ff */
[----:B------:R-:W-:-:S03]  /*c080*/  @!P3 SHF.L.U64.HI R13, R22, 0x1, R91 ;  /* 0x00000001160db819 */ /* 0x000fc6000001025b */
[C---:B------:R-:W-:Y:S01]  /*c090*/  @!P2 IMAD.SHL.U32 R24, R215.reuse, 0x2, RZ ;  /* 0x00000002d718a824 */ /* 0x040fe200078e00ff */
[----:B------:R-:W-:Y:S01]  /*c0a0*/  @!P2 SHF.L.U64.HI R25, R215, 0x1, R82 ;  /* 0x00000001d719a819 */ /* 0x000fe20000010252 */
[----:B------:R-:W-:Y:S01]  /*c0b0*/  @!P1 IMAD.SHL.U32 R28, R214, 0x2, RZ ;  /* 0x00000002d61c9824 */ /* 0x000fe200078e00ff */
[CC--:B--2---:R-:W-:Y:S01]  /*c0c0*/  @!P3 IADD3 R10, P5, R5.reuse, R12.reuse, RZ ;  /* 0x0000000c050ab210 */ /* 0x0c4fe20007fbe0ff */
[----:B------:R-:W-:Y:S01]  /*c0d0*/  @!P0 IMAD.SHL.U32 R15, R216, 0x2, RZ ;  /* 0x00000002d80f8824 */ /* 0x000fe200078e00ff */
[----:B----4-:R-:W-:Y:S02]  /*c0e0*/  @!P3 IADD3 R12, P4, R14, R12, RZ ;  /* 0x0000000c0e0cb210 */ /* 0x010fe40007f9e0ff */
[-C--:B------:R-:W-:Y:S01]  /*c0f0*/  @!P2 IADD3 R20, P6, R5, R24.reuse, RZ ;  /* 0x000000180514a210 */ /* 0x080fe20007fde0ff */
[----:B-1----:R-:W-:Y:S01]  /*c100*/  @!P3 IMAD.X R11, R4, 0x1, R13, P5 ;  /* 0x00000001040bb824 */ /* 0x002fe200028e060d */
[----:B------:R-:W-:Y:S01]  /*c110*/  @!P1 SHF.L.U64.HI R29, R214, 0x1, R83 ;  /* 0x00000001d61d9819 */ /* 0x000fe20000010253 */
[----:B---3--:R-:W-:Y:S01]  /*c120*/  @!P3 IMAD.X R13, R9, 0x1, R13, P4 ;  /* 0x00000001090db824 */ /* 0x008fe200020e060d */
[----:B------:R-:W-:Y:S01]  /*c130*/  @!P2 IADD3 R24, P5, R14, R24, RZ ;  /* 0x000000180e18a210 */ /* 0x000fe20007fbe0ff */
[----:B------:R-:W-:Y:S01]  /*c140*/  @!P2 IMAD.X R21, R4, 0x1, R25, P6 ;  /* 0x000000010415a824 */ /* 0x000fe200030e0619 */
[----:B------:R-:W-:-:S02]  /*c150*/  @!P1 IADD3 R26, P4, R5, R28, RZ ;  /* 0x0000001c051a9210 */ /* 0x000fc40007f9e0ff */
[----:B------:R-:W-:Y:S02]  /*c160*/  CS2R R70, SRZ ;  /* 0x0000000000467805 */ /* 0x000fe4000001ff00 */
[----:B------:R-:W-:Y:S01]  /*c170*/  @!P1 IADD3 R28, P6, R14, R28, RZ ;  /* 0x0000001c0e1c9210 */ /* 0x000fe20007fde0ff */
[----:B------:R-:W-:Y:S01]  /*c180*/  @!P2 IMAD.X R25, R9, 0x1, R25, P5 ;  /* 0x000000010919a824 */ /* 0x000fe200028e0619 */
[----:B------:R-:W-:Y:S01]  /*c190*/  @!P0 SHF.L.U64.HI R32, R216, 0x1, R79 ;  /* 0x00000001d8208819 */ /* 0x000fe2000001024f */
[----:B------:R-:W-:Y:S01]  /*c1a0*/  @!P1 IMAD.X R27, R4, 0x1, R29, P4 ;  /* 0x00000001041b9824 */ /* 0x000fe200020e061d */
[-C--:B------:R-:W-:Y:S02]  /*c1b0*/  @!P0 IADD3 R30, P5, R5, R15.reuse, RZ ;  /* 0x0000000f051e8210 */ /* 0x080fe40007fbe0ff */
[----:B------:R-:W-:Y:S02]  /*c1c0*/  CS2R R72, SRZ ;  /* 0x0000000000487805 */ /* 0x000fe4000001ff00 */
[----:B------:R-:W-:-:S02]  /*c1d0*/  @!P0 IADD3 R14, P4, R14, R15, RZ ;  /* 0x0000000f0e0e8210 */ /* 0x000fc40007f9e0ff */
[----:B------:R-:W-:Y:S02]  /*c1e0*/  CS2R R68, SRZ ;  /* 0x0000000000447805 */ /* 0x000fe4000001ff00 */
[----:B------:R-:W-:Y:S02]  /*c1f0*/  CS2R R66, SRZ ;  /* 0x0000000000427805 */ /* 0x000fe4000001ff00 */
[----:B------:R-:W-:Y:S02]  /*c200*/  CS2R R62, SRZ ;  /* 0x00000000003e7805 */ /* 0x000fe4000001ff00 */
[----:B------:R-:W-:Y:S01]  /*c210*/  CS2R R64, SRZ ;  /* 0x0000000000407805 */ /* 0x000fe2000001ff00 */
[C---:B------:R-:W-:Y:S01]  /*c220*/  @!P1 IMAD.X R29, R9.reuse, 0x1, R29, P6 ;  /* 0x00000001091d9824 */ /* 0x040fe200030e061d */
[----:B------:R1:W5:Y:S01]  /*c230*/  @!P3 LD.E.64 R74, desc[UR6][R10.64] ;  /* 0x000000060a4ab980 */ /* 0x000362000c101b00 */
[--C-:B------:R-:W-:Y:S02]  /*c240*/  @!P0 IMAD.X R31, R4, 0x1, R32.reuse, P5 ;  /* 0x00000001041f8824 */ /* 0x100fe400028e0620 */
[----:B------:R-:W-:Y:S01]  /*c250*/  @!P0 IMAD.X R15, R9, 0x1, R32, P4 ;  /* 0x00000001090f8824 */ /* 0x000fe200020e0620 */
[----:B------:R1:W5:Y:S04]  /*c260*/  @!P3 LD.E.64 R76, desc[UR6][R12.64] ;  /* 0x000000060c4cb980 */ /* 0x000368000c101b00 */
[----:B------:R1:W5:Y:S04]  /*c270*/  @!P2 LD.E.64 R70, desc[UR6][R20.64] ;  /* 0x000000061446a980 */ /* 0x000368000c101b00 */
[----:B------:R1:W5:Y:S04]  /*c280*/  @!P2 LD.E.64 R72, desc[UR6][R24.64] ;  /* 0x000000061848a980 */ /* 0x000368000c101b00 */
[----:B------:R1:W5:Y:S04]  /*c290*/  @!P1 LD.E.64 R68, desc[UR6][R26.64] ;  /* 0x000000061a449980 */ /* 0x000368000c101b00 */
[----:B------:R1:W5:Y:S04]  /*c2a0*/  @!P1 LD.E.64 R66, desc[UR6][R28.64] ;  /* 0x000000061c429980 */ /* 0x000368000c101b00 */
[----:B------:R1:W5:Y:S04]  /*c2b0*/  @!P0 LD.E.64 R62, desc[UR6][R30.64] ;  /* 0x000000061e3e8980 */ /* 0x000368000c101b00 */
[----:B------:R1:W5:Y:S02]  /*c2c0*/  @!P0 LD.E.64 R64, desc[UR6][R14.64] ;  /* 0x000000060e408980 */ /* 0x000364000c101b00 */
.L_x_2997:
[----:B------:R-:W-:Y:S05]  /*c2d0*/  BSYNC B1 ;  /* 0x0000000000017941 */ /* 0x000fea0003800000 */
.L_x_2996:
[----:B-1---5:R-:W-:Y:S01]  /*c2e0*/  IMAD.MOV.U32 R4, RZ, RZ, R62 ;  /* 0x000000ffff047224 */ /* 0x022fe200078e003e */
[----:B------:R-:W-:Y:S01]  /*c2f0*/  UMOV UR4, 0xffffffff ;  /* 0xffffffff00047882 */ /* 0x000fe20000000000 */
[----:B--2---:R-:W-:Y:S01]  /*c300*/  IMAD.MOV.U32 R5, RZ, RZ, R63 ;  /* 0x000000ffff057224 */ /* 0x004fe200078e003f */
[----:B------:R-:W-:Y:S01]  /*c310*/  CS2R R46, SRZ ;  /* 0x00000000002e7805 */ /* 0x000fe2000001ff00 */
        /* <DEDUP_REMOVED lines=35> */
.L_x_3319:
        /* <DEDUP_REMOVED lines=24> */
[CC--:B---3--:R-:W-:Y:S01]  /*c6d0*/  @!P3 IADD3 R30, P5, R5.reuse, R28.reuse, RZ ;  /* 0x0000001c051eb210 */ /* 0x0c8fe20007fbe0ff */
[----:B------:R-:W-:Y:S01]  /*c6e0*/  @!P0 IMAD.SHL.U32 R32, R216, 0x2, RZ ;  /* 0x00000002d8208824 */ /* 0x000fe200078e00ff */
[----:B----4-:R-:W-:Y:S02]  /*c6f0*/  @!P3 IADD3 R28, P4, R14, R28, RZ ;  /* 0x0000001c0e1cb210 */ /* 0x010fe40007f9e0ff */
[-C--:B------:R-:W-:Y:S01]  /*c700*/  @!P2 IADD3 R26, P6, R5, R24.reuse, RZ ;  /* 0x00000018051aa210 */ /* 0x080fe20007fde0ff */
[--C-:B--2---:R-:W-:Y:S01]  /*c710*/  @!P3 IMAD.X R31, R4, 0x1, R10.reuse, P5 ;  /* 0x00000001041fb824 */ /* 0x104fe200028e060a */
[----:B------:R-:W-:Y:S01]  /*c720*/  @!P2 IADD3 R24, P5, R14, R24, RZ ;  /* 0x000000180e18a210 */ /* 0x000fe20007fbe0ff */
[----:B0-----:R-:W-:Y:S01]  /*c730*/  @!P3 IMAD.X R29, R9, 0x1, R10, P4 ;  /* 0x00000001091db824 */ /* 0x001fe200020e060a */
[----:B------:R-:W-:Y:S01]  /*c740*/  @!P1 SHF.L.U64.HI R13, R214, 0x1, R83 ;  /* 0x00000001d60d9819 */ /* 0x000fe20000010253 */
[--C-:B------:R-:W-:Y:S01]  /*c750*/  @!P2 IMAD.X R27, R4, 0x1, R11.reuse, P6 ;  /* 0x00000001041ba824 */ /* 0x100fe200030e060b */
[-C--:B------:R-:W-:Y:S01]  /*c760*/  @!P1 IADD3 R20, P4, R5, R12.reuse, RZ ;  /* 0x0000000c05149210 */ /* 0x080fe20007f9e0ff */
[----:B------:R-:W-:Y:S01]  /*c770*/  @!P2 IMAD.X R25, R9, 0x1, R11, P5 ;  /* 0x000000010919a824 */ /* 0x000fe200028e060b */
[----:B------:R-:W-:-:S02]  /*c780*/  @!P1 IADD3 R10, P6, R14, R12, RZ ;  /* 0x0000000c0e0a9210 */ /* 0x000fc40007fde0ff */
[----:B------:R-:W-:Y:S02]  /*c790*/  CS2R R54, SRZ ;  /* 0x0000000000367805 */ /* 0x000fe4000001ff00 */
[----:B------:R-:W-:Y:S01]  /*c7a0*/  @!P0 SHF.L.U64.HI R15, R216, 0x1, R79 ;  /* 0x00000001d80f8819 */ /* 0x000fe2000001024f */
[--C-:B------:R-:W-:Y:S01]  /*c7b0*/  @!P1 IMAD.X R21, R4, 0x1, R13.reuse, P4 ;  /* 0x0000000104159824 */ /* 0x100fe200020e060d */
[-C--:B------:R-:W-:Y:S01]  /*c7c0*/  @!P0 IADD3 R12, P5, R5, R32.reuse, RZ ;  /* 0x00000020050c8210 */ /* 0x080fe20007fbe0ff */
[----:B------:R-:W-:Y:S01]  /*c7d0*/  @!P1 IMAD.X R11, R9, 0x1, R13, P6 ;  /* 0x00000001090b9824 */ /* 0x000fe200030e060d */
[----:B------:R-:W-:Y:S02]  /*c7e0*/  @!P0 IADD3 R14, P4, R14, R32, RZ ;  /* 0x000000200e0e8210 */ /* 0x000fe40007f9e0ff */
[----:B------:R-:W-:Y:S02]  /*c7f0*/  CS2R R56, SRZ ;  /* 0x0000000000387805 */ /* 0x000fe4000001ff00 */
[----:B------:R-:W-:Y:S01]  /*c800*/  CS2R R50, SRZ ;  /* 0x0000000000327805 */ /* 0x000fe2000001ff00 */
[----:B------:R-:W-:Y:S01]  /*c810*/  @!P0 IMAD.X R13, R4, 0x1, R15, P5 ;  /* 0x00000001040d8824 */ /* 0x000fe200028e060f */
[----:B------:R-:W-:-:S02]  /*c820*/  CS2R R52, SRZ ;  /* 0x0000000000347805 */ /* 0x000fc4000001ff00 */
        /* <DEDUP_REMOVED lines=8> */
[----:B------:R0:W5:Y:S04]  /*c8b0*/  @!P1 LD.E.64 R52, desc[UR6][R10.64] ;  /* 0x000000060a349980 */ /* 0x000168000c101b00 */
[----:B------:R0:W5:Y:S04]  /*c8c0*/  @!P0 LD.E.64 R46, desc[UR6][R12.64] ;  /* 0x000000060c2e8980 */ /* 0x000168000c101b00 */
[----:B------:R0:W5:Y:S02]  /*c8d0*/  @!P0 LD.E.64 R48, desc[UR6][R14.64] ;  /* 0x000000060e308980 */ /* 0x000164000c101b00 */
.L_x_3000:
[----:B------:R-:W-:Y:S05]  /*c8e0*/  BSYNC B1 ;  /* 0x0000000000017941 */ /* 0x000fea0003800000 */
.L_x_2999:
[----:B--2--5:R-:W-:Y:S01]  /*c8f0*/  IMAD.MOV.U32 R4, RZ, RZ, R46 ;  /* 0x000000ffff047224 */ /* 0x024fe200078e002e */
[----:B------:R-:W-:Y:S01]  /*c900*/  UMOV UR4, 0xffffffff ;  /* 0xffffffff00047882 */ /* 0x000fe20000000000 */
[----:B---3--:R-:W-:Y:S02]  /*c910*/  IMAD.MOV.U32 R5, RZ, RZ, R47 ;  /* 0x000000ffff057224 */ /* 0x008fe400078e002f */
        /* <DEDUP_REMOVED lines=35> */
.L_x_3325:
        /* <DEDUP_REMOVED lines=27> */
[----:B0-----:R-:W-:Y:S02]  /*cd00*/  @!P3 IADD3 R32, P4, R14, R32, RZ ;  /* 0x000000200e20b210 */ /* 0x001fe40007f9e0ff */
[-C--:B------:R-:W-:Y:S01]  /*cd10*/  @!P2 IADD3 R30, P6, R5, R24.reuse, RZ ;  /* 0x00000018051ea210 */ /* 0x080fe20007fde0ff */
[--C-:B--2---:R-:W-:Y:S01]  /*cd20*/  @!P3 IMAD.X R81, R4, 0x1, R10.reuse, P5 ;  /* 0x000000010451b824 */ /* 0x104fe200028e060a */
[----:B------:R-:W-:Y:S01]  /*cd30*/  @!P2 IADD3 R24, P5, R14, R24, RZ ;  /* 0x000000180e18a210 */ /* 0x000fe20007fbe0ff */
[----:B------:R-:W-:Y:S01]  /*cd40*/  @!P3 IMAD.X R33, R9, 0x1, R10, P4 ;  /* 0x000000010921b824 */ /* 0x000fe200020e060a */
        /* <DEDUP_REMOVED lines=26> */
.L_x_3003:
[----:B------:R-:W-:Y:S05]  /*cef0*/  BSYNC B1 ;  /* 0x0000000000017941 */ /* 0x000fea0003800000 */
.L_x_3002:
        /* <DEDUP_REMOVED lines=35> */
[----:B-1----:R-:W0:Y:S04]  /*d130*/  SHFL.IDX PT, R8, R8, 0x3, 0x181f ;  /* 0x00781f0008087f89 */ /* 0x002e2800000e0000 */
[----:B------:R1:W2:Y:S04]  /*d140*/  SHFL.IDX PT, R10, R6, 0x3, 0x181f ;  /* 0x00781f00060a7f89 */ /* 0x0002a800000e0000 */
[----:B------:R1:W3:Y:S04]  /*d150*/  SHFL.IDX PT, R9, R7, 0x3, 0x181f ;  /* 0x00781f0007097f89 */ /* 0x0002e800000e0000 */
[----:B----4-:R-:W4:Y:S02]  /*d160*/  SHFL.IDX PT, R3, R3, 0x3, 0x181f ;  /* 0x00781f0003037f89 */ /* 0x010f2400000e0000 */
.L_x_3331:
[----:B-1----:R-:W5:Y:S01]  /*d170*/  LDL R7, [R1+0x68] ;  /* 0x0000680001077983 */ /* 0x002f620000100800 */
        /* <DEDUP_REMOVED lines=9> */
[----:B-----5:R-:W-:-:S04]  /*d210*/  LEA.HI R6, R7, R7, RZ, 0x1 ;  /* 0x0000000707067211 */ /* 0x020fc800078f08ff */
[----:B------:R-:W-:-:S05]  /*d220*/  LOP3.LUT R6, R6, 0xfffffffe, RZ, 0xc0, !PT ;  /* 0xfffffffe06067812 */ /* 0x000fca00078ec0ff */
[----:B------:R-:W-:Y:S01]  /*d230*/  IMAD.IADD R143, R7, 0x1, -R6 ;  /* 0x00000001078f7824 */ /* 0x000fe200078e0a06 */
[----:B------:R-:W-:-:S04]  /*d240*/  CS2R R6, SRZ ;  /* 0x0000000000067805 */ /* 0x000fc8000001ff00 */
[----:B------:R-:W-:Y:S01]  /*d250*/  SHF.L.U32 R143, R143, 0x1f, RZ ;  /* 0x0000001f8f8f7819 */ /* 0x000fe200000006ff */
[----:B------:R-:W-:Y:S06]  /*d260*/  @P0 BRA `(.L_x_3006) ;  /* 0x0000000000b80947 */ /* 0x000fec0003800000 */
        /* <DEDUP_REMOVED lines=13> */
[-C--:B--2---:R-:W-:Y:S01]  /*d340*/  @!P3 IADD3 R100, P5, R10, R94.reuse, RZ ;  /* 0x0000005e0a64b210 */ /* 0x084fe20007fbe0ff */
[----:B------:R-:W-:Y:S01]  /*d350*/  @!P0 IMAD.SHL.U32 R5, R216, 0x2, RZ ;  /* 0x00000002d8058824 */ /* 0x000fe200078e00ff */
[----:B----4-:R-:W-:Y:S02]  /*d360*/  @!P3 IADD3 R94, P4, R3, R94, RZ ;  /* 0x0000005e035eb210 */ /* 0x010fe40007f9e0ff */
[-C--:B------:R-:W-:Y:S01]  /*d370*/  @!P2 IADD3 R92, P6, R10, R90.reuse, RZ ;  /* 0x0000005a0a5ca210 */ /* 0x080fe20007fde0ff */
[----:B0-----:R-:W-:Y:S01]  /*d380*/  @!P3 IMAD.X R101, R8, 0x1, R91, P5 ;  /* 0x000000010865b824 */ /* 0x001fe200028e065b */
[----:B------:R-:W-:Y:S01]  /*d390*/  @!P1 SHF.L.U64.HI R83, R214, 0x1, R83 ;  /* 0x00000001d6539819 */ /* 0x000fe20000010253 */
[----:B---3--:R-:W-:Y:S01]  /*d3a0*/  @!P3 IMAD.X R95, R9, 0x1, R91, P4 ;  /* 0x00000001095fb824 */ /* 0x008fe200020e065b */
[----:B------:R-:W-:Y:S01]  /*d3b0*/  @!P2 IADD3 R90, P5, R3, R90, RZ ;  /* 0x0000005a035aa210 */ /* 0x000fe20007fbe0ff */
[----:B------:R-:W-:Y:S01]  /*d3c0*/  @!P2 IMAD.X R93, R8, 0x1, R82, P6 ;  /* 0x00000001085da824 */ /* 0x000fe200030e0652 */
[----:B------:R-:W-:-:S02]  /*d3d0*/  @!P1 IADD3 R80, P4, R10, R78, RZ ;  /* 0x0000004e0a509210 */ /* 0x000fc40007f9e0ff */
[----:B------:R-:W-:Y:S02]  /*d3e0*/  CS2R R20, SRZ ;  /* 0x0000000000147805 */ /* 0x000fe4000001ff00 */
[----:B------:R-:W-:Y:S01]  /*d3f0*/  @!P1 IADD3 R78, P6, R3, R78, RZ ;  /* 0x0000004e034e9210 */ /* 0x000fe20007fde0ff */
[C---:B------:R-:W-:Y:S01]  /*d400*/  @!P2 IMAD.X R91, R9.reuse, 0x1, R82, P5 ;  /* 0x00000001095ba824 */ /* 0x040fe200028e0652 */
[----:B------:R-:W-:Y:S01]  /*d410*/  @!P0 SHF.L.U64.HI R4, R216, 0x1, R79 ;  /* 0x00000001d8048819 */ /* 0x000fe2000001024f */
[--C-:B------:R-:W-:Y:S01]  /*d420*/  @!P1 IMAD.X R81, R8, 0x1, R83.reuse, P4 ;  /* 0x0000000108519824 */ /* 0x100fe200020e0653 */
[-C--:B------:R-:W-:Y:S01]  /*d430*/  @!P0 IADD3 R10, P5, R10, R5.reuse, RZ ;  /* 0x000000050a0a8210 */ /* 0x080fe20007fbe0ff */
[----:B------:R-:W-:Y:S01]  /*d440*/  @!P1 IMAD.X R79, R9, 0x1, R83, P6 ;  /* 0x00000001094f9824 */ /* 0x000fe200030e0653 */
[----:B------:R-:W-:Y:S02]  /*d450*/  @!P0 IADD3 R82, P4, R3, R5, RZ ;  /* 0x0000000503528210 */ /* 0x000fe40007f9e0ff */
[----:B------:R-:W-:-:S02]  /*d460*/  CS2R R24, SRZ ;  /* 0x0000000000187805 */ /* 0x000fc4000001ff00 */
[----:B------:R-:W-:Y:S01]  /*d470*/  CS2R R12, SRZ ;  /* 0x00000000000c7805 */ /* 0x000fe2000001ff00 */
[--C-:B------:R-:W-:Y:S01]  /*d480*/  @!P0 IMAD.X R11, R8, 0x1, R4.reuse, P5 ;  /* 0x00000001080b8824 */ /* 0x100fe200028e0604 */
[----:B------:R-:W-:Y:S01]  /*d490*/  CS2R R14, SRZ ;  /* 0x00000000000e7805 */ /* 0x000fe2000001ff00 */
[----:B------:R-:W-:Y:S01]  /*d4a0*/  @!P0 IMAD.X R83, R9, 0x1, R4, P4 ;  /* 0x0000000109538824 */ /* 0x000fe200020e0604 */
[----:B------:R-:W-:Y:S02]  /*d4b0*/  CS2R R4, SRZ ;  /* 0x0000000000047805 */ /* 0x000fe4000001ff00 */
[----:B------:R-:W-:Y:S01]  /*d4c0*/  CS2R R6, SRZ ;  /* 0x0000000000067805 */ /* 0x000fe2000001ff00 */
        /* <DEDUP_REMOVED lines=8> */
.L_x_3006:
[----:B------:R-:W-:Y:S05]  /*d550*/  BSYNC B1 ;  /* 0x0000000000017941 */ /* 0x000fea0003800000 */
.L_x_3005:
[----:B------:R-:W4:Y:S01]  /*d560*/  SYNCS.PHASECHK.TRANS64.TRYWAIT P0, [R16+URZ+0x38800], R143 ;  /* 0x0388008f100075a7 */ /* 0x000f22000800017f */
[----:B0----5:R-:W-:Y:S01]  /*d570*/  IMAD.MOV.U32 R8, RZ, RZ, R5 ;  /* 0x000000ffff087224 */ /* 0x021fe200078e0005 */
[----:B------:R-:W-:Y:S01]  /*d580*/  BSSY B1, `(.L_x_3007) ;  /* 0x0000021000017945 */ /* 0x000fe20003800000 */
[----:B---3--:R-:W-:Y:S02]  /*d590*/  IMAD.MOV.U32 R9, RZ, RZ, R12 ;  /* 0x000000ffff097224 */ /* 0x008fe400078e000c */
[----:B-12---:R-:W-:Y:S01]  /*d5a0*/  IMAD.MOV.U32 R10, RZ, RZ, R30 ;  /* 0x000000ffff0a7224 */ /* 0x006fe200078e001e */
[----:B------:R-:W-:Y:S01]  /*d5b0*/  PRMT R79, R8, 0x7610, R79 ;  /* 0x00007610084f7816 */ /* 0x000fe2000000004f */
[----:B------:R-:W-:Y:S01]  /*d5c0*/  IMAD.MOV.U32 R8, RZ, RZ, R20 ;  /* 0x000000ffff087224 */ /* 0x000fe200078e0014 */
[----:B------:R-:W-:Y:S01]  /*d5d0*/  PRMT R82, R9, 0x7610, R82 ;  /* 0x0000761009527816 */ /* 0x000fe20000000052 */
[----:B------:R-:W-:Y:S01]  /*d5e0*/  IMAD.MOV.U32 R9, RZ, RZ, R21 ;  /* 0x000000ffff097224 */ /* 0x000fe200078e0015 */
[----:B------:R-:W-:Y:S01]  /*d5f0*/  PRMT R95, R10, 0x7610, R95 ;  /* 0x000076100a5f7816 */ /* 0x000fe2000000005f */
[----:B----4-:R-:W-:Y:S01]  /*d600*/  IMAD.MOV.U32 R3, RZ, RZ, R4 ;  /* 0x000000ffff037224 */ /* 0x010fe200078e0004 */
        /* <DEDUP_REMOVED lines=17> */
[----:B------:R-:W-:Y:S01]  /*d720*/  IMAD.MOV.U32 R8, RZ, RZ, R32 ;  /* 0x000000ffff087224 */ /* 0x000fe200078e0020 */
[----:B------:R-:W-:Y:S01]  /*d730*/  PRMT R90, R9, 0x7610, R90 ;  /* 0x00007610095a7816 */ /* 0x000fe2000000005a */
[----:B------:R-:W-:Y:S01]  /*d740*/  IMAD.MOV.U32 R9, RZ, RZ, R33 ;  /* 0x000000ffff097224 */ /* 0x000fe200078e0021 */
[----:B------:R-:W-:-:S02]  /*d750*/  ISETP.GE.AND P1, PT, R212, R3, PT ;  /* 0x00000003d400720c */ /* 0x000fc40003f26270 */
[----:B------:R-:W-:Y:S02]  /*d760*/  PRMT R93, R10, 0x7610, R93 ;  /* 0x000076100a5d7816 */ /* 0x000fe4000000005d */
[----:B------:R-:W-:Y:S01]  /*d770*/  PRMT R94, R11, 0x7610, R94 ;  /* 0x000076100b5e7816 */ /* 0x000fe2000000005e */
[----:B------:R-:W-:Y:S08]  /*d780*/  @!P0 BRA `(.L_x_3008) ;  /* 0x0000024c00ac8947 */ /* 0x000ff00003800000 */
.L_x_3332:
[----:B------:R-:W-:Y:S05]  /*d790*/  BSYNC B1 ;  /* 0x0000000000017941 */ /* 0x000fea0003800000 */
.L_x_3007:
[----:B------:R-:W-:Y:S01]  /*d7a0*/  BSSY B1, `(.L_x_3009) ;  /* 0x00000cb000017945 */ /* 0x000fe20003800000 */
[----:B------:R-:W-:Y:S02]  /*d7b0*/  PRMT R101, R8, 0x7610, R101 ;  /* 0x0000761008657816 */ /* 0x000fe40000000065 */
[----:B------:R-:W-:Y:S01]  /*d7c0*/  PRMT R106, R9, 0x7610, R106 ;  /* 0x00007610096a7816 */ /* 0x000fe2000000006a */
[----:B------:R-:W-:Y:S06]  /*d7d0*/  @P1 BRA `(.L_x_3010) ;  /* 0x0000000c001c1947 */ /* 0x000fec0003800000 */
[----:B------:R-:W1:Y:S01]  /*d7e0*/  LDC R9, c[0x0][0x3f4] ;  /* 0x0000fd00ff097b82 */ /* 0x000e620000000800 */
[----:B------:R-:W-:Y:S01]  /*d7f0*/  BSSY B2, `(.L_x_3011) ;  /* 0x0000034000027945 */ /* 0x000fe20003800000 */
[-C--:B-1----:R-:W-:Y:S02]  /*d800*/  ISETP.GE.AND P0, PT, R22, R9.reuse, PT ;  /* 0x000000091600720c */ /* 0x082fe40003f06270 */
[-C--:B------:R-:W-:Y:S02]  /*d810*/  ISETP.GE.AND P1, PT, R215, R9.reuse, PT ;  /* 0x00000009d700720c */ /* 0x080fe40003f26270 */
[-C--:B------:R-:W-:Y:S02]  /*d820*/  ISETP.GE.AND P2, PT, R214, R9.reuse, PT ;  /* 0x00000009d600720c */ /* 0x080fe40003f46270 */
[----:B------:R-:W-:-:S07]  /*d830*/  ISETP.GE.AND P3, PT, R216, R9, PT ;  /* 0x00000009d800720c */ /* 0x000fce0003f66270 */
[----:B------:R-:W-:Y:S06]  /*d840*/  @P0 BRA `(.L_x_3012) ;  /* 0x0000000000b80947 */ /* 0x000fec0003800000 */
[----:B------:R-:W1:Y:S01]  /*d850*/  LDS.128 R8, [R0] ;  /* 0x0000000000087984 */ /* 0x000e620000000c00 */
        /* <DEDUP_REMOVED lines=8> */
[----:B0-----:R-:W-:Y:S01]  /*d8e0*/  PRMT R143, R141, 0x5410, R74 ;  /* 0x000054108d8f7816 */ /* 0x001fe2000000004a */
[----:B------:R-:W-:Y:S01]  /*d8f0*/  IMAD.U32 R141, R140, 0x10000, RZ ;  /* 0x000100008c8d7824 */ /* 0x000fe200078e00ff */
[----:B------:R-:W-:Y:S02]  /*d900*/  LOP3.LUT R142, R142, 0xffff0000, RZ, 0xc0, !PT ;  /* 0xffff00008e8e7812 */ /* 0x000fe400078ec0ff */
[----:B------:R-:W-:Y:S02]  /*d910*/  LOP3.LUT R140, R140, 0xffff0000, RZ, 0xc0, !PT ;  /* 0xffff00008c8c7812 */ /* 0x000fe400078ec0ff */
[C---:B-1----:R-:W-:Y:S01]  /*d920*/  LOP3.LUT R75, R10.reuse, 0xffff0000, RZ, 0xc0, !PT ;  /* 0xffff00000a4b7812 */ /* 0x042fe200078ec0ff */
[----:B------:R-:W-:Y:S01]  /*d930*/  IMAD.U32 R74, R10, 0x10000, RZ ;  /* 0x000100000a4a7824 */ /* 0x000fe200078e00ff */
[C---:B------:R-:W-:Y:S01]  /*d940*/  LOP3.LUT R77, R11.reuse, 0xffff0000, RZ, 0xc0, !PT ;  /* 0xffff00000b4d7812 */ /* 0x040fe200078ec0ff */
[----:B------:R-:W-:Y:S01]  /*d950*/  IMAD.U32 R76, R11, 0x10000, RZ ;  /* 0x000100000b4c7824 */ /* 0x000fe200078e00ff */
[C---:B------:R-:W-:Y:S01]  /*d960*/  LOP3.LUT R11, R8.reuse, 0xffff0000, RZ, 0xc0, !PT ;  /* 0xffff0000080b7812 */ /* 0x040fe200078ec0ff */
[C---:B------:R-:W-:Y:S01]  /*d970*/  FMUL.FTZ R145, R75.reuse, R144 ;  /* 0x000000904b917220 */ /* 0x040fe20000410000 */
[----:B------:R-:W-:Y:S01]  /*d980*/  FMUL.FTZ R75, R75, R141 ;  /* 0x0000008d4b4b7220 */ /* 0x000fe20000410000 */
[----:B------:R-:W-:-:S02]  /*d990*/  IMAD.U32 R10, R8, 0x10000, RZ ;  /* 0x00010000080a7824 */ /* 0x000fc400078e00ff */
[----:B------:R-:W-:Y:S01]  /*d9a0*/  FMUL.FTZ R147, R77, R142 ;  /* 0x0000008e4d937220 */ /* 0x000fe20000410000 */
[C---:B------:R-:W-:Y:S01]  /*d9b0*/  FFMA.FTZ R145, R74.reuse, R141, -R145 ;  /* 0x0000008d4a917223 */ /* 0x040fe20000010891 */
[----:B------:R-:W-:Y:S01]  /*d9c0*/  FFMA.FTZ R144, R74, R144, R75 ;  /* 0x000000904a907223 */ /* 0x000fe2000001004b */
[----:B------:R-:W-:Y:S02]  /*d9d0*/  IMAD.U32 R8, R9, 0x10000, RZ ;  /* 0x0001000009087824 */ /* 0x000fe400078e00ff */
        /* <DEDUP_REMOVED lines=21> */
.L_x_3012:
[----:B------:R-:W-:Y:S05]  /*db30*/  BSYNC B2 ;  /* 0x0000000000027941 */ /* 0x000fea0003800000 */
.L_x_3011:
[----:B------:R-:W-:Y:S04]  /*db40*/  BSSY B2, `(.L_x_3013) ;  /* 0x0000030000027945 */ /* 0x000fe80003800000 */
[----:B------:R-:W-:Y:S05]  /*db50*/  @P1 BRA `(.L_x_3014) ;  /* 0x0000000000b81947 */ /* 0x000fea0003800000 */
[----:B-1----:R-:W1:Y:S01]  /*db60*/  LDS.128 R8, [R0+0x4000] ;  /* 0x0040000000087984 */ /* 0x002e620000000c00 */
        /* <DEDUP_REMOVED lines=12> */
[C---:B-1----:R-:W-:Y:S01]  /*dc30*/  LOP3.LUT R71, R10.reuse, 0xffff0000, RZ, 0xc0, !PT ;  /* 0xffff00000a477812 */ /* 0x042fe200078ec0ff */
        /* <DEDUP_REMOVED lines=32> */
.L_x_3014:
[----:B------:R-:W-:Y:S05]  /*de40*/  BSYNC B2 ;  /* 0x0000000000027941 */ /* 0x000fea0003800000 */
.L_x_3013:
[----:B------:R-:W-:Y:S04]  /*de50*/  BSSY B2, `(.L_x_3015) ;  /* 0x0000030000027945 */ /* 0x000fe80003800000 */
[----:B------:R-:W-:Y:S05]  /*de60*/  @P2 BRA `(.L_x_3016) ;  /* 0x0000000000b82947 */ /* 0x000fea0003800000 */
[----:B-12---:R-:W1:Y:S01]  /*de70*/  LDS.128 R8, [R0+0x8000] ;  /* 0x0080000000087984 */ /* 0x006e620000000c00 */
        /* <DEDUP_REMOVED lines=45> */
.L_x_3016:
[----:B------:R-:W-:Y:S05]  /*e150*/  BSYNC B2 ;  /* 0x0000000000027941 */ /* 0x000fea0003800000 */
.L_x_3015:
[----:B------:R-:W-:Y:S05]  /*e160*/  @P3 BRA `(.L_x_3010) ;  /* 0x0000000000b83947 */ /* 0x000fea0003800000 */
[----:B-123--:R-:W1:Y:S01]  /*e170*/  LDS.128 R8, [R0+0xc000] ;  /* 0x00c0000000087984 */ /* 0x00ee620000000c00 */
        /* <DEDUP_REMOVED lines=45> */
.L_x_3010:
[----:B------:R-:W-:Y:S05]  /*e450*/  BSYNC B1 ;  /* 0x0000000000017941 */ /* 0x000fea0003800000 */
.L_x_3009:
[----:B-1234-:R-:W-:Y:S01]  /*e460*/  VIADD R8, R212, 0x20 ;  /* 0x00000020d4087836 */ /* 0x01efe20000000000 */
[----:B------:R-:W-:Y:S04]  /*e470*/  BSSY B1, `(.L_x_3017) ;  /* 0x00000ca000017945 */ /* 0x000fe80003800000 */
[----:B------:R-:W-:-:S13]  /*e480*/  ISETP.GE.AND P0, PT, R8, R3, PT ;  /* 0x000000030800720c */ /* 0x000fda0003f06270 */
[----:B------:R-:W-:Y:S05]  /*e490*/  @P0 BRA `(.L_x_3018) ;  /* 0x0000000c001c0947 */ /* 0x000fea0003800000 */
[----:B------:R-:W1:Y:S01]  /*e4a0*/  LDC R9, c[0x0][0x3f4] ;  /* 0x0000fd00ff097b82 */ /* 0x000e620000000800 */
[----:B------:R-:W-:Y:S01]  /*e4b0*/  BSSY B2, `(.L_x_3019) ;  /* 0x0000034000027945 */ /* 0x000fe20003800000 */
[-C--:B-1----:R-:W-:Y:S02]  /*e4c0*/  ISETP.GE.AND P0, PT, R22, R9.reuse, PT ;  /* 0x000000091600720c */ /* 0x082fe40003f06270 */
[-C--:B------:R-:W-:Y:S02]  /*e4d0*/  ISETP.GE.AND P1, PT, R215, R9.reuse, PT ;  /* 0x00000009d700720c */ /* 0x080fe40003f26270 */
[-C--:B------:R-:W-:Y:S02]  /*e4e0*/  ISETP.GE.AND P2, PT, R214, R9.reuse, PT ;  /* 0x00000009d600720c */ /* 0x080fe40003f46270 */
[----:B------:R-:W-:-:S07]  /*e4f0*/  ISETP.GE.AND P3, PT, R216, R9, PT ;  /* 0x00000009d800720c */ /* 0x000fce0003f66270 */
[----:B------:R-:W-:Y:S06]  /*e500*/  @P0 BRA `(.L_x_3020) ;  /* 0x0000000000b80947 */ /* 0x000fec0003800000 */
[----:B------:R-:W1:Y:S01]  /*e510*/  LDS.128 R8, [R0+0x1000] ;  /* 0x0010000000087984 */ /* 0x000e620000000c00 */
        /* <DEDUP_REMOVED lines=45> */
.L_x_3020:
[----:B------:R-:W-:Y:S05]  /*e7f0*/  BSYNC B2 ;  /* 0x0000000000027941 */ /* 0x000fea0003800000 */
.L_x_3019:
        /* <DEDUP_REMOVED lines=48> */
.L_x_3022:
[----:B------:R-:W-:Y:S05]  /*eb00*/  BSYNC B2 ;  /* 0x0000000000027941 */ /* 0x000fea0003800000 */
.L_x_3021:
        /* <DEDUP_REMOVED lines=48> */
.L_x_3024:
[----:B------:R-:W-:Y:S05]  /*ee10*/  BSYNC B2 ;  /* 0x0000000000027941 */ /* 0x000fea0003800000 */
.L_x_3023:
        /* <DEDUP_REMOVED lines=47> */
.L_x_3018:
[----:B------:R-:W-:Y:S05]  /*f110*/  BSYNC B1 ;  /* 0x0000000000017941 */ /* 0x000fea0003800000 */
.L_x_3017:
        /* <DEDUP_REMOVED lines=57> */
.L_x_3028:
[----:B------:R-:W-:Y:S05]  /*f4b0*/  BSYNC B2 ;  /* 0x0000000000027941 */ /* 0x000fea0003800000 */
.L_x_3027:
        /* <DEDUP_REMOVED lines=48> */
.L_x_3030:
[----:B------:R-:W-:Y:S05]  /*f7c0*/  BSYNC B2 ;  /* 0x0000000000027941 */ /* 0x000fea0003800000 */
.L_x_3029:
[----:B------:R-:W-:Y:S04]  /*f7d0*/  BSSY B2, `(.L_x_3031) ;  /* 0x0000030000027945 */ /* 0x000fe80003800000 */
[----:B------:R-:W-:Y:S05]  /*f7e0*/  @P2 BRA `(.L_x_3032) ;  /* 0x0000000000b82947 */ /* 0x000fea0003800000 */
[----:B-12---:R-:W1:Y:S01]  /*f7f0*/  LDS.128 R8, [R0+0xa000] ;  /* 0x00a0000000087984 */ /* 0x006e620000000c00 */
[--C-:B------:R-:W-:Y:S02]  /*f800*/  SHF.R.U64 R34, R34, 0x10, R35.reuse ;  /* 0x0000001022227819 */ /* 0x100fe40000001223 */
[----:B------:R-:W-:Y:S02]  /*f810*/  SHF.R.U32.HI R39, RZ, 0x10, R35 ;  /* 0x00000010ff277819 */ /* 0x000fe40000011623 */
[--C-:B------:R-:W-:Y:S02]  /*f820*/  SHF.R.U64 R35, R36, 0x10, R37.reuse ;  /* 0x0000001024237819 */ /* 0x100fe40000001225 */
[----:B------:R-:W-:Y:S02]  /*f830*/  SHF.R.U32.HI R36, RZ, 0x10, R37 ;  /* 0x00000010ff247819 */ /* 0x000fe40000011625 */
[----:B------:R-:W-:Y:S02]  /*f840*/  PRMT R96, R96, 0x5410, R39 ;  /* 0x0000541060607816 */ /* 0x000fe40000000027 */
[----:B------:R-:W-:-:S02]  /*f850*/  PRMT R99, R99, 0x5410, R36 ;  /* 0x0000541063637816 */ /* 0x000fc40000000024 */
[----:B------:R-:W-:Y:S01]  /*f860*/  PRMT R98, R98, 0x5410, R35 ;  /* 0x0000541062627816 */ /* 0x000fe20000000023 */
[C---:B------:R-:W-:Y:S01]  /*f870*/  IMAD.U32 R38, R96.reuse, 0x10000, RZ ;  /* 0x0001000060267824 */ /* 0x040fe200078e00ff */
        /* <DEDUP_REMOVED lines=9> */
[----:B------:R-:W-:Y:S01]  /*f910*/  FMUL.FTZ R41, R35, R39 ;  /* 0x0000002723297220 */ /* 0x000fe20000410000 */
[C---:B------:R-:W-:Y:S01]  /*f920*/  FMUL.FTZ R35, R37.reuse, R99 ;  /* 0x0000006325237220 */ /* 0x040fe20000410000 */
[----:B------:R-:W-:Y:S02]  /*f930*/  IMAD.U32 R10, R8, 0x10000, RZ ;  /* 0x00010000080a7824 */ /* 0x000fe400078e00ff */
[C---:B------:R-:W-:Y:S01]  /*f940*/  FFMA.FTZ R43, R34.reuse, R39, R42 ;  /* 0x00000027222b7223 */ /* 0x040fe2000001002a */
[----:B------:R-:W-:Y:S01]  /*f950*/  FMUL.FTZ R39, R37, R96 ;  /* 0x0000006025277220 */ /* 0x000fe20000410000 */
[C---:B------:R-:W-:Y:S02]  /*f960*/  IMAD.U32 R11, R9.reuse, 0x10000, RZ ;  /* 0x00010000090b7824 */ /* 0x040fe400078e00ff */
[----:B------:R-:W-:Y:S01]  /*f970*/  FFMA.FTZ R40, R34, R38, -R41 ;  /* 0x0000002622287223 */ /* 0x000fe20000010829 */
[----:B------:R-:W-:Y:S01]  /*f980*/  IMAD.U32 R37, R98, 0x10000, RZ ;  /* 0x0001000062257824 */ /* 0x000fe200078e00ff */
[----:B------:R-:W-:Y:S01]  /*f990*/  LOP3.LUT R8, R8, 0xffff0000, RZ, 0xc0, !PT ;  /* 0xffff000008087812 */ /* 0x000fe200078ec0ff */
[----:B------:R-:W-:Y:S01]  /*f9a0*/  FFMA.FTZ R96, R36, R96, -R35 ;  /* 0x0000006024607223 */ /* 0x000fe20000010823 */
[----:B------:R-:W-:Y:S01]  /*f9b0*/  LOP3.LUT R9, R9, 0xffff0000, RZ, 0xc0, !PT ;  /* 0xffff000009097812 */ /* 0x000fe200078ec0ff */
[C---:B------:R-:W-:Y:S01]  /*f9c0*/  IMAD.U32 R35, R97.reuse, 0x10000, RZ ;  /* 0x0001000061237824 */ /* 0x040fe200078e00ff */
[----:B------:R-:W-:Y:S01]  /*f9d0*/  LOP3.LUT R98, R98, 0xffff0000, RZ, 0xc0, !PT ;  /* 0xffff000062627812 */ /* 0x000fe200078ec0ff */
[----:B------:R-:W-:Y:S01]  /*f9e0*/  FFMA.FTZ R99, R36, R99, R39 ;  /* 0x0000006324637223 */ /* 0x000fe20000010027 */
[----:B------:R-:W-:Y:S01]  /*f9f0*/  LOP3.LUT R34, R97, 0xffff0000, RZ, 0xc0, !PT ;  /* 0xffff000061227812 */ /* 0x000fe200078ec0ff */
[C---:B------:R-:W-:Y:S01]  /*fa00*/  FMUL.FTZ R39, R8.reuse, R37 ;  /* 0x0000002508277220 */ /* 0x040fe20000410000 */
[----:B------:R-:W-:Y:S01]  /*fa10*/  FMUL.FTZ R36, R8, R35 ;  /* 0x0000002308247220 */ /* 0x000fe20000410000 */
[----:B------:R-:W-:-:S02]  /*fa20*/  FMUL.FTZ R38, R9, R98 ;  /* 0x0000006209267220 */ /* 0x000fc40000410000 */
[-C--:B------:R-:W-:Y:S01]  /*fa30*/  FMUL.FTZ R41, R9, R34.reuse ;  /* 0x0000002209297220 */ /* 0x080fe20000410000 */
[C---:B------:R-:W-:Y:S01]  /*fa40*/  FFMA.FTZ R8, R10.reuse, R35, -R39 ;  /* 0x000000230a087223 */ /* 0x040fe20000010827 */
[----:B------:R-:W-:Y:S01]  /*fa50*/  FFMA.FTZ R37, R10, R37, R36 ;  /* 0x000000250a257223 */ /* 0x000fe20000010024 */
[C---:B------:R-:W-:Y:S01]  /*fa60*/  FFMA.FTZ R9, R11.reuse, R34, -R38 ;  /* 0x000000220b097223 */ /* 0x040fe20000010826 */
[----:B------:R-:W-:Y:S01]  /*fa70*/  FFMA.FTZ R98, R11, R98, R41 ;  /* 0x000000620b627223 */ /* 0x000fe20000010029 */
[----:B------:R-:W-:Y:S02]  /*fa80*/  F2FP.BF16.F32.PACK_AB R10, R43, R40 ;  /* 0x000000282b0a723e */ /* 0x000fe400000010ff */
[----:B------:R-:W-:Y:S02]  /*fa90*/  F2FP.BF16.F32.PACK_AB R11, R99, R96 ;  /* 0x00000060630b723e */ /* 0x000fe400000010ff */
[----:B------:R-:W-:Y:S02]  /*faa0*/  F2FP.BF16.F32.PACK_AB R8, R37, R8 ;  /* 0x000000082508723e */ /* 0x000fe400000010ff */
[----:B------:R-:W-:-:S05]  /*fab0*/  F2FP.BF16.F32.PACK_AB R9, R98, R9 ;  /* 0x000000096209723e */ /* 0x000fca00000010ff */
[----:B------:R3:W-:Y:S02]  /*fac0*/  STS.128 [R0+0xa000], R8 ;  /* 0x00a0000800007388 */ /* 0x0007e40000000c00 */
.L_x_3032:
[----:B------:R-:W-:Y:S05]  /*fad0*/  BSYNC B2 ;  /* 0x0000000000027941 */ /* 0x000fea0003800000 */
.L_x_3031:
        /* <DEDUP_REMOVED lines=47> */
.L_x_3026:
[----:B------:R-:W-:Y:S05]  /*fdd0*/  BSYNC B1 ;  /* 0x0000000000017941 */ /* 0x000fea0003800000 */
.L_x_3025:
[----:B-1234-:R-:W-:-:S05]  /*fde0*/  VIADD R8, R212, 0x60 ;  /* 0x00000060d4087836 */ /* 0x01efca0000000000 */
        /* <DEDUP_REMOVED lines=22> */
[C---:B-1----:R-:W-:Y:S01]  /*ff50*/  LOP3.LUT R27, R10.reuse, 0xffff0000, RZ, 0xc0, !PT ;  /* 0xffff00000a1b7812 */ /* 0x042fe200078ec0ff */
        /* <DEDUP_REMOVED lines=32> */
.L_x_3035:
[----:B------:R-:W-:Y:S05]  /*10160*/  BSYNC B1 ;  /* 0x0000000000017941 */ /* 0x000fea0003800000 */
.L_x_3034:
[----:B------:R-:W-:Y:S04]  /*10170*/  BSSY B1, `(.L_x_3036) ;  /* 0x0000030000017945 */ /* 0x000fe80003800000 */
[----:B------:R-:W-:Y:S05]  /*10180*/  @P1 BRA `(.L_x_3037) ;  /* 0x0000000000b81947 */ /* 0x000fea0003800000 */
[----:B-1----:R-:W1:Y:S01]  /*10190*/  LDS.128 R8, [R0+0x7000] ;  /* 0x0070000000087984 */ /* 0x002e620000000c00 */
        /* <DEDUP_REMOVED lines=45> */
.L_x_3037:
[----:B------:R-:W-:Y:S05]  /*10470*/  BSYNC B1 ;  /* 0x0000000000017941 */ /* 0x000fea0003800000 */
.L_x_3036:
[----:B------:R-:W-:Y:S04]  /*10480*/  BSSY B1, `(.L_x_3038) ;  /* 0x0000030000017945 */ /* 0x000fe80003800000 */
[----:B------:R-:W-:Y:S05]  /*10490*/  @P2 BRA `(.L_x_3039) ;  /* 0x0000000000b82947 */ /* 0x000fea0003800000 */
[----:B-12---:R-:W1:Y:S01]  /*104a0*/  LDS.128 R8, [R0+0xb000] ;  /* 0x00b0000000087984 */ /* 0x006e620000000c00 */
        /* <DEDUP_REMOVED lines=45> */
.L_x_3039:
[----:B------:R-:W-:Y:S05]  /*10780*/  BSYNC B1 ;  /* 0x0000000000017941 */ /* 0x000fea0003800000 */
.L_x_3038:
        /* <DEDUP_REMOVED lines=13> */
[----:B------:R-:W-:Y:S01]  /*10860*/  PRMT R80, R80, 0x5410, R3 ;  /* 0x0000541050507816 */ /* 0x000fe20000000003 */
[C---:B-1----:R-:W-:Y:S01]  /*10870*/  IMAD.U32 R6, R10.reuse, 0x10000, RZ ;  /* 0x000100000a067824 */ /* 0x042fe200078e00ff */
[----:B------:R-:W-:Y:S01]  /*10880*/  LOP3.LUT R7, R10, 0xffff0000, RZ, 0xc0, !PT ;  /* 0xffff00000a077812 */ /* 0x000fe200078ec0ff */
[C---:B------:R-:W-:Y:S01]  /*10890*/  IMAD.U32 R10, R11.reuse, 0x10000, RZ ;  /* 0x000100000b0a7824 */ /* 0x040fe200078e00ff */
[----:B------:R-:W-:Y:S01]  /*108a0*/  LOP3.LUT R11, R11, 0xffff0000, RZ, 0xc0, !PT ;  /* 0xffff00000b0b7812 */ /* 0x000fe200078ec0ff */
[C---:B------:R-:W-:Y:S01]  /*108b0*/  IMAD.U32 R3, R8.reuse, 0x10000, RZ ;  /* 0x0001000008037824 */ /* 0x040fe200078e00ff */
[----:B------:R-:W-:Y:S01]  /*108c0*/  LOP3.LUT R4, R8, 0xffff0000, RZ, 0xc0, !PT ;  /* 0xffff000008047812 */ /* 0x000fe200078ec0ff */
[C---:B------:R-:W-:Y:S01]  /*108d0*/  FMUL.FTZ R15, R7.reuse, R13 ;  /* 0x0000000d070f7220 */ /* 0x040fe20000410000 */
[-C--:B------:R-:W-:Y:S01]  /*108e0*/  FMUL.FTZ R14, R7, R12.reuse ;  /* 0x0000000c070e7220 */ /* 0x080fe20000410000 */
[C---:B------:R-:W-:Y:S01]  /*108f0*/  FMUL.FTZ R7, R11.reuse, R81 ;  /* 0x000000510b077220 */ /* 0x040fe20000410000 */
[----:B------:R-:W-:Y:S01]  /*10900*/  FMUL.FTZ R11, R11, R79 ;  /* 0x0000004f0b0b7220 */ /* 0x000fe20000410000 */
[C---:B------:R-:W-:Y:S01]  /*10910*/  FFMA.FTZ R15, R6.reuse, R12, -R15 ;  /* 0x0000000c060f7223 */ /* 0x040fe2000001080f */
[----:B------:R-:W-:Y:S01]  /*10920*/  FFMA.FTZ R20, R6, R13, R14 ;  /* 0x0000000d06147223 */ /* 0x000fe2000001000e */
[----:B------:R-:W-:Y:S01]  /*10930*/  FFMA.FTZ R79, R10, R79, -R7 ;  /* 0x0000004f0a4f7223 */ /* 0x000fe20000010807 */
[----:B------:R-:W-:Y:S01]  /*10940*/  IMAD.U32 R7, R80, 0x10000, RZ ;  /* 0x0001000050077824 */ /* 0x000fe200078e00ff */
[C---:B------:R-:W-:Y:S01]  /*10950*/  LOP3.LUT R8, R9.reuse, 0xffff0000, RZ, 0xc0, !PT ;  /* 0xffff000009087812 */ /* 0x040fe200078ec0ff */
[----:B------:R-:W-:Y:S01]  /*10960*/  IMAD.U32 R6, R78, 0x10000, RZ ;  /* 0x000100004e067824 */ /* 0x000fe200078e00ff */
[----:B------:R-:W-:Y:S01]  /*10970*/  LOP3.LUT R80, R80, 0xffff0000, RZ, 0xc0, !PT ;  /* 0xffff000050507812 */ /* 0x000fe200078ec0ff */
[----:B------:R-:W-:Y:S01]  /*10980*/  FFMA.FTZ R24, R10, R81, R11 ;  /* 0x000000510a187223 */ /* 0x000fe2000001000b */
[----:B------:R-:W-:Y:S01]  /*10990*/  LOP3.LUT R78, R78, 0xffff0000, RZ, 0xc0, !PT ;  /* 0xffff00004e4e7812 */ /* 0x000fe200078ec0ff */
[----:B------:R-:W-:-:S02]  /*109a0*/  IMAD.U32 R5, R9, 0x10000, RZ ;  /* 0x0001000009057824 */ /* 0x000fc400078e00ff */
        /* <DEDUP_REMOVED lines=8> */
[----:B------:R-:W-:Y:S02]  /*10a30*/  F2FP.BF16.F32.PACK_AB R6, R20, R15 ;  /* 0x0000000f1406723e */ /* 0x000fe400000010ff */
[----:B------:R-:W-:-:S02]  /*10a40*/  F2FP.BF16.F32.PACK_AB R7, R24, R79 ;  /* 0x0000004f1807723e */ /* 0x000fc400000010ff */
[----:B------:R-:W-:Y:S02]  /*10a50*/  F2FP.BF16.F32.PACK_AB R4, R3, R4 ;  /* 0x000000040304723e */ /* 0x000fe400000010ff */
[----:B------:R-:W-:-:S05]  /*10a60*/  F2FP.BF16.F32.PACK_AB R5, R5, R14 ;  /* 0x0000000e0505723e */ /* 0x000fca00000010ff */
[----:B------:R1:W-:Y:S01]  /*10a70*/  STS.128 [R0+0xf000], R4 ;  /* 0x00f0000400007388 */ /* 0x0003e20000000c00 */
[----:B------:R-:W-:Y:S05]  /*10a80*/  BRA `(.L_x_3033) ;  /* 0x0000004c00747947 */ /* 0x000fea0003800000 */
.L_x_2994:
        /* <DEDUP_REMOVED lines=16> */
[C---:B------:R-:W-:Y:S01]  /*10b90*/  IMAD.WIDE.U32 R26, R3.reuse, UR6, R26 ;  /* 0x00000006031a7c25 */ /* 0x040fe2000f8e001a */
[----:B------:R-:W-:Y:S01]  /*10ba0*/  LEA R6, P0, R24, UR4, 0x1 ;  /* 0x0000000418067c11 */ /* 0x000fe2000f8008ff */
[----:B------:R-:W-:Y:S02]  /*10bb0*/  UMOV UR4, 0xffffffff ;  /* 0xffffffff00047882 */ /* 0x000fe40000000000 */
[----:B------:R-:W-:Y:S01]  /*10bc0*/  IMAD R7, R3, UR7, R4 ;  /* 0x0000000703077c24 */ /* 0x000fe2000f8e0204 */
[----:B------:R-:W-:Y:S01]  /*10bd0*/  ULDC.64 UR6, c[0x0][0x400] ;  /* 0x0001000000067ab9 */ /* 0x000fe20000000a00 */
[----:B------:R-:W-:Y:S01]  /*10be0*/  IMAD.IADD R5, R25, 0x1, R5 ;  /* 0x0000000119057824 */ /* 0x000fe200078e0205 */
[----:B------:R-:W-:Y:S01]  /*10bf0*/  LEA R3, P1, R26, UR6, 0x1 ;  /* 0x000000061a037c11 */ /* 0x000fe2000f8208ff */
[----:B------:R-:W-:-:S03]  /*10c00*/  IMAD.IADD R7, R27, 0x1, R7 ;  /* 0x000000011b077824 */ /* 0x000fc600078e0207 */
[----:B------:R-:W-:Y:S02]  /*10c10*/  LEA.HI.X R8, R24, UR5, R5, 0x1, P0 ;  /* 0x0000000518087c11 */ /* 0x000fe400080f0c05 */
[----:B------:R-:W-:Y:S01]  /*10c20*/  LEA.HI.X R7, R26, UR7, R7, 0x1, P1 ;  /* 0x000000071a077c11 */ /* 0x000fe200088f0c07 */
[----:B------:R-:W-:Y:S06]  /*10c30*/  BRA.DIV UR4, `(.L_x_3040) ;  /* 0x0000021a04947947 */ /* 0x000fec000b800000 */
[----:B------:R0:W1:Y:S04]  /*10c40*/  SHFL.IDX PT, R5, R8, RZ, 0x181f ;  /* 0x00181fff08057589 */ /* 0x00006800000e0000 */
[----:B------:R0:W2:Y:S04]  /*10c50*/  SHFL.IDX PT, R4, R6, RZ, 0x181f ;  /* 0x00181fff06047589 */ /* 0x0000a800000e0000 */
[----:B------:R0:W3:Y:S04]  /*10c60*/  SHFL.IDX PT, R9, R7, RZ, 0x181f ;  /* 0x00181fff07097589 */ /* 0x0000e800000e0000 */
[----:B------:R0:W4:Y:S02]  /*10c70*/  SHFL.IDX PT, R14, R3, RZ, 0x181f ;  /* 0x00181fff030e7589 */ /* 0x00012400000e0000 */
.L_x_3338:
        /* <DEDUP_REMOVED lines=14> */
[----:B--2---:R-:W-:Y:S01]  /*10d60*/  IMAD.MOV.U32 R10, RZ, RZ, R4 ;  /* 0x000000ffff0a7224 */ /* 0x004fe200078e0004 */
[----:B------:R-:W-:Y:S01]  /*10d70*/  ISETP.GE.AND P2, PT, R18, UR4, PT ;  /* 0x0000000412007c0c */ /* 0x000fe2000bf46270 */
[----:B-1----:R-:W-:Y:S01]  /*10d80*/  IMAD.MOV.U32 R11, RZ, RZ, R5 ;  /* 0x000000ffff0b7224 */ /* 0x002fe200078e0005 */
[----:B------:R-:W-:Y:S01]  /*10d90*/  ISETP.GE.AND P3, PT, R213, UR4, PT ;  /* 0x00000004d5007c0c */ /* 0x000fe2000bf66270 */
[----:B---3--:R-:W-:Y:S01]  /*10da0*/  IMAD.MOV.U32 R15, RZ, RZ, R9 ;  /* 0x000000ffff0f7224 */ /* 0x008fe200078e0009 */
[----:B------:R-:W-:Y:S02]  /*10db0*/  CS2R R56, SRZ ;  /* 0x0000000000387805 */ /* 0x000fe4000001ff00 */
[----:B------:R-:W-:Y:S01]  /*10dc0*/  CS2R R58, SRZ ;  /* 0x00000000003a7805 */ /* 0x000fe2000001ff00 */
[----:B------:R-:W-:-:S06]  /*10dd0*/  ULDC.64 UR6, c[0x0][0x208] ;  /* 0x0000820000067ab9 */ /* 0x000fcc0000000a00 */
        /* <DEDUP_REMOVED lines=10> */
[--C-:B------:R-:W-:Y:S02]  /*10e80*/  @!P2 IMAD.X R5, R5, 0x1, R24.reuse, P0 ;  /* 0x000000010505a824 */ /* 0x100fe400000e0618 */
[----:B------:R-:W-:-:S03]  /*10e90*/  @!P2 IMAD.X R21, R9, 0x1, R24, P1 ;  /* 0x000000010915a824 */ /* 0x000fc600008e0618 */
[----:B------:R1:W5:Y:S04]  /*10ea0*/  @!P2 LD.E.128 R60, desc[UR6][R4.64] ;  /* 0x00000006043ca980 */ /* 0x000368000c101d00 */
[----:B------:R1:W5:Y:S01]  /*10eb0*/  @!P2 LD.E.128 R64, desc[UR6][R20.64] ;  /* 0x000000061440a980 */ /* 0x000362000c101d00 */
[----:B------:R-:W-:-:S04]  /*10ec0*/  @!P3 IMAD.SHL.U32 R13, R12, 0x8, RZ ;  /* 0x000000080c0db824 */ /* 0x000fc800078e00ff */
[----:B------:R-:W-:-:S04]  /*10ed0*/  @!P3 IMAD.WIDE R10, R13, 0x2, R10 ;  /* 0x000000020d0ab825 */ /* 0x000fc800078e020a */
[----:B------:R-:W-:Y:S01]  /*10ee0*/  @!P3 IMAD.WIDE R12, R13, 0x2, R14 ;  /* 0x000000020d0cb825 */ /* 0x000fe200078e020e */
[----:B------:R1:W5:Y:S04]  /*10ef0*/  @!P3 LD.E.128 R56, desc[UR6][R10.64] ;  /* 0x000000060a38b980 */ /* 0x000368000c101d00 */
[----:B------:R1:W5:Y:S02]  /*10f00*/  @!P3 LD.E.128 R68, desc[UR6][R12.64] ;  /* 0x000000060c44b980 */ /* 0x000364000c101d00 */
.L_x_3042:
[----:B------:R-:W-:Y:S05]  /*10f10*/  BSYNC B1 ;  /* 0x0000000000017941 */ /* 0x000fea0003800000 */
.L_x_3041:
[----:B-12--5:R-:W-:Y:S01]  /*10f20*/  IMAD.MOV.U32 R4, RZ, RZ, R70 ;  /* 0x000000ffff047224 */ /* 0x026fe200078e0046 */
[----:B------:R-:W-:Y:S01]  /*10f30*/  UMOV UR4, 0xffffffff ;  /* 0xffffffff00047882 */ /* 0x000fe20000000000 */
[----:B------:R-:W-:Y:S01]  /*10f40*/  IMAD.MOV.U32 R5, RZ, RZ, R71 ;  /* 0x000000ffff057224 */ /* 0x000fe200078e0047 */
        /* <DEDUP_REMOVED lines=36> */
.L_x_3344:
        /* <DEDUP_REMOVED lines=31> */
[----:B0-----:R-:W-:-:S03]  /*11380*/  @!P2 IMAD.X R11, R9, 0x1, R20, P1 ;  /* 0x00000001090ba824 */ /* 0x001fc600008e0614 */
[----:B------:R0:W5:Y:S04]  /*11390*/  @!P2 LD.E.128 R44, desc[UR6][R4.64] ;  /* 0x00000006042ca980 */ /* 0x000168000c101d00 */
[----:B------:R0:W5:Y:S01]  /*113a0*/  @!P2 LD.E.128 R48, desc[UR6][R10.64] ;  /* 0x000000060a30a980 */ /* 0x000162000c101d00 */
[----:B------:R-:W-:Y:S02]  /*113b0*/  @!P3 IMAD.SHL.U32 R21, R15, 0x8, RZ ;  /* 0x000000080f15b824 */ /* 0x000fe400078e00ff */
[----:B------:R-:W-:Y:S02]  /*113c0*/  IMAD.MOV.U32 R15, RZ, RZ, R9 ;  /* 0x000000ffff0f7224 */ /* 0x000fe400078e0009 */
[----:B------:R-:W-:-:S04]  /*113d0*/  @!P3 IMAD.WIDE R12, R21, 0x2, R12 ;  /* 0x00000002150cb825 */ /* 0x000fc800078e020c */
[----:B------:R-:W-:Y:S01]  /*113e0*/  @!P3 IMAD.WIDE R14, R21, 0x2, R14 ;  /* 0x00000002150eb825 */ /* 0x000fe200078e020e */
[----:B------:R0:W5:Y:S04]  /*113f0*/  @!P3 LD.E.128 R40, desc[UR6][R12.64] ;  /* 0x000000060c28b980 */ /* 0x000168000c101d00 */
[----:B------:R0:W5:Y:S02]  /*11400*/  @!P3 LD.E.128 R52, desc[UR6][R14.64] ;  /* 0x000000060e34b980 */ /* 0x000164000c101d00 */
.L_x_3045:
[----:B------:R-:W-:Y:S05]  /*11410*/  BSYNC B1 ;  /* 0x0000000000017941 */ /* 0x000fea0003800000 */
.L_x_3044:
        /* <DEDUP_REMOVED lines=38> */
.L_x_3350:
        /* <DEDUP_REMOVED lines=24> */
[----:B0-----:R-:W-:Y:S02]  /*11800*/  @!P2 IADD3 R10, P1, R14, R11, RZ ;  /* 0x0000000b0e0aa210 */ /* 0x001fe40007f3e0ff */
[----:B------:R-:W-:Y:S02]  /*11810*/  CS2R R36, SRZ ;  /* 0x0000000000247805 */ /* 0x000fe4000001ff00 */
[----:B------:R-:W-:Y:S01]  /*11820*/  CS2R R38, SRZ ;  /* 0x0000000000267805 */ /* 0x000fe2000001ff00 */
[--C-:B------:R-:W-:Y:S01]  /*11830*/  @!P2 IMAD.X R5, R5, 0x1, R28.reuse, P0 ;  /* 0x000000010505a824 */ /* 0x100fe200000e061c */
[----:B------:R-:W-:Y:S01]  /*11840*/  CS2R R30, SRZ ;  /* 0x00000000001e7805 */ /* 0x000fe2000001ff00 */
[----:B------:R-:W-:Y:S01]  /*11850*/  @!P2 IMAD.X R11, R9, 0x1, R28, P1 ;  /* 0x00000001090ba824 */ /* 0x000fe200008e061c */
[----:B------:R-:W-:-:S02]  /*11860*/  CS2R R34, SRZ ;  /* 0x0000000000227805 */ /* 0x000fc4000001ff00 */
[----:B------:R-:W-:-:S06]  /*11870*/  CS2R R32, SRZ ;  /* 0x0000000000207805 */ /* 0x000fcc000001ff00 */
[----:B------:R0:W5:Y:S01]  /*11880*/  @!P2 LD.E.128 R32, desc[UR6][R10.64] ;  /* 0x000000060a20a980 */ /* 0x000162000c101d00 */
[----:B----4-:R-:W-:Y:S02]  /*11890*/  @!P3 IMAD.SHL.U32 R29, R15, 0x8, RZ ;  /* 0x000000080f1db824 */ /* 0x010fe400078e00ff */
[----:B------:R-:W-:Y:S02]  /*118a0*/  IMAD.MOV.U32 R15, RZ, RZ, R9 ;  /* 0x000000ffff0f7224 */ /* 0x000fe400078e0009 */
[----:B------:R-:W-:-:S04]  /*118b0*/  @!P3 IMAD.WIDE R20, R29, 0x2, R12 ;  /* 0x000000021d14b825 */ /* 0x000fc800078e020c */
[----:B------:R-:W-:Y:S01]  /*118c0*/  @!P3 IMAD.WIDE R12, R29, 0x2, R14 ;  /* 0x000000021d0cb825 */ /* 0x000fe200078e020e */
[----:B------:R-:W-:Y:S01]  /*118d0*/  CS2R R28, SRZ ;  /* 0x00000000001c7805 */ /* 0x000fe2000001ff00 */
[----:B------:R0:W5:Y:S04]  /*118e0*/  @!P3 LD.E.128 R24, desc[UR6][R20.64] ;  /* 0x000000061418b980 */ /* 0x000168000c101d00 */
[----:B------:R0:W5:Y:S04]  /*118f0*/  @!P3 LD.E.128 R36, desc[UR6][R12.64] ;  /* 0x000000060c24b980 */ /* 0x000168000c101d00 */
[----:B------:R0:W5:Y:S02]  /*11900*/  @!P2 LD.E.128 R28, desc[UR6][R4.64] ;  /* 0x00000006041ca980 */ /* 0x000164000c101d00 */
.L_x_3048:
[----:B------:R-:W-:Y:S05]  /*11910*/  BSYNC B1 ;  /* 0x0000000000017941 */ /* 0x000fea0003800000 */
.L_x_3047:
        /* <DEDUP_REMOVED lines=38> */
[----:B------:R0:W0:Y:S02]  /*11b80*/  SHFL.IDX PT, R76, R3, 0x3, 0x181f ;  /* 0x00781f00034c7f89 */ /* 0x00002400000e0000 */
.L_x_3356:
[----:B------:R-:W4:Y:S01]  /*11b90*/  LDL R12, [R1+0x68] ;  /* 0x00006800010c7983 */ /* 0x000f220000100800 */
[----:B------:R-:W-:Y:S01]  /*11ba0*/  VIADD R78, R78, 0x60 ;  /* 0x000000604e4e7836 */ /* 0x000fe20000000000 */
[----:B------:R-:W-:Y:S01]  /*11bb0*/  BSSY B1, `(.L_x_3050) ;  /* 0x000002a000017945 */ /* 0x000fe20003800000 */
[----:B01----:R-:W-:Y:S02]  /*11bc0*/  CS2R R6, SRZ ;  /* 0x0000000000067805 */ /* 0x003fe4000001ff00 */
        /* <DEDUP_REMOVED lines=24> */
[----:B------:R-:W-:Y:S02]  /*11d50*/  @!P2 IADD3 R78, P1, R76, R79, RZ ;  /* 0x0000004f4c4ea210 */ /* 0x000fe40007f3e0ff */
[----:B------:R-:W-:Y:S02]  /*11d60*/  CS2R R8, SRZ ;  /* 0x0000000000087805 */ /* 0x000fe4000001ff00 */
[----:B------:R-:W-:Y:S01]  /*11d70*/  CS2R R10, SRZ ;  /* 0x00000000000a7805 */ /* 0x000fe2000001ff00 */
[--C-:B------:R-:W-:Y:S01]  /*11d80*/  @!P2 IMAD.X R21, R21, 0x1, R6.reuse, P0 ;  /* 0x000000011515a824 */ /* 0x100fe200000e0606 */
[----:B------:R-:W-:Y:S01]  /*11d90*/  CS2R R12, SRZ ;  /* 0x00000000000c7805 */ /* 0x000fe2000001ff00 */
[----:B------:R-:W-:Y:S01]  /*11da0*/  @!P2 IMAD.X R79, R77, 0x1, R6, P1 ;  /* 0x000000014d4fa824 */ /* 0x000fe200008e0606 */
[----:B------:R-:W-:-:S02]  /*11db0*/  CS2R R14, SRZ ;  /* 0x00000000000e7805 */ /* 0x000fc4000001ff00 */
[----:B------:R-:W-:-:S04]  /*11dc0*/  CS2R R6, SRZ ;  /* 0x0000000000067805 */ /* 0x000fc8000001ff00 */
[----:B------:R0:W5:Y:S01]  /*11dd0*/  @!P2 LD.E.128 R12, desc[UR6][R20.64] ;  /* 0x00000006140ca980 */ /* 0x000162000c101d00 */
[----:B----4-:R-:W-:-:S04]  /*11de0*/  @!P3 IMAD.SHL.U32 R81, R80, 0x8, RZ ;  /* 0x000000085051b824 */ /* 0x010fc800078e00ff */
[----:B------:R-:W-:Y:S01]  /*11df0*/  @!P3 IMAD.WIDE R82, R81, 0x2, R4 ;  /* 0x000000025152b825 */ /* 0x000fe200078e0204 */
[----:B------:R-:W-:-:S03]  /*11e00*/  CS2R R4, SRZ ;  /* 0x0000000000047805 */ /* 0x000fc6000001ff00 */
[----:B------:R-:W-:Y:S01]  /*11e10*/  @!P3 IMAD.WIDE R80, R81, 0x2, R76 ;  /* 0x000000025150b825 */ /* 0x000fe200078e024c */
[----:B------:R0:W5:Y:S04]  /*11e20*/  @!P3 LD.E.128 R72, desc[UR6][R82.64] ;  /* 0x000000065248b980 */ /* 0x000168000c101d00 */
[----:B------:R0:W5:Y:S04]  /*11e30*/  @!P3 LD.E.128 R8, desc[UR6][R80.64] ;  /* 0x000000065008b980 */ /* 0x000168000c101d00 */
[----:B------:R0:W5:Y:S02]  /*11e40*/  @!P2 LD.E.128 R4, desc[UR6][R78.64] ;  /* 0x000000064e04a980 */ /* 0x000164000c101d00 */
.L_x_3051:
[----:B------:R-:W-:Y:S05]  /*11e50*/  BSYNC B1 ;  /* 0x0000000000017941 */ /* 0x000fea0003800000 */
.L_x_3050:
[----:B------:R-:W1:Y:S01]  /*11e60*/  SYNCS.PHASECHK.TRANS64.TRYWAIT P0, [R16+URZ+0x38800], R139 ;  /* 0x0388008b100075a7 */ /* 0x000e62000800017f */
[----:B-----5:R-:W-:Y:S01]  /*11e70*/  IMAD.MOV.U32 R76, RZ, RZ, R10 ;  /* 0x000000ffff4c7224 */ /* 0x020fe200078e000a */
[----:B------:R-:W-:Y:S01]  /*11e80*/  BSSY B1, `(.L_x_3052) ;  /* 0x000001f000017945 */ /* 0x000fe20003800000 */
[----:B------:R-:W-:Y:S02]  /*11e90*/  IMAD.MOV.U32 R3, RZ, RZ, R4 ;  /* 0x000000ffff037224 */ /* 0x000fe400078e0004 */
[----:B------:R-:W-:Y:S01]  /*11ea0*/  IMAD.MOV.U32 R77, RZ, RZ, R12 ;  /* 0x000000ffff4d7224 */ /* 0x000fe200078e000c */
[----:B------:R-:W-:Y:S01]  /*11eb0*/  PRMT R85, R76, 0x7610, R85 ;  /* 0x000076104c557816 */ /* 0x000fe20000000055 */
[----:B------:R-:W-:Y:S01]  /*11ec0*/  IMAD.MOV.U32 R76, RZ, RZ, R11 ;  /* 0x000000ffff4c7224 */ /* 0x000fe200078e000b */
[----:B------:R-:W-:Y:S01]  /*11ed0*/  PRMT R99, R3, 0x7610, R99 ;  /* 0x0000761003637816 */ /* 0x000fe20000000063 */
[----:B0-----:R-:W-:Y:S01]  /*11ee0*/  IMAD.MOV.U32 R78, RZ, RZ, R13 ;  /* 0x000000ffff4e7224 */ /* 0x001fe200078e000d */
[----:B------:R-:W-:Y:S01]  /*11ef0*/  PRMT R103, R77, 0x7610, R103 ;  /* 0x000076104d677816 */ /* 0x000fe20000000067 */
[----:B------:R-:W-:Y:S01]  /*11f00*/  IMAD.MOV.U32 R3, RZ, RZ, R7 ;  /* 0x000000ffff037224 */ /* 0x000fe200078e0007 */
[----:B------:R-:W-:Y:S01]  /*11f10*/  PRMT R86, R76, 0x7610, R86 ;  /* 0x000076104c567816 */ /* 0x000fe20000000056 */
[----:B---3--:R-:W-:Y:S01]  /*11f20*/  IMAD.MOV.U32 R20, RZ, RZ, R5 ;  /* 0x000000ffff147224 */ /* 0x008fe200078e0005 */
[----:B------:R-:W-:Y:S01]  /*11f30*/  PRMT R104, R78, 0x7610, R104 ;  /* 0x000076104e687816 */ /* 0x000fe20000000068 */
[----:B--2---:R-:W-:Y:S01]  /*11f40*/  IMAD.MOV.U32 R21, RZ, RZ, R6 ;  /* 0x000000ffff157224 */ /* 0x004fe200078e0006 */
        /* <DEDUP_REMOVED lines=17> */
[----:B-1----:R-:W-:Y:S08]  /*12060*/  @!P0 BRA `(.L_x_3053) ;  /* 0x0000020c004c8947 */ /* 0x002ff00003800000 */
.L_x_3357:
[----:B------:R-:W-:Y:S05]  /*12070*/  BSYNC B1 ;  /* 0x0000000000017941 */ /* 0x000fea0003800000 */
.L_x_3052:
[----:B------:R-:W-:Y:S01]  /*12080*/  BSSY B1, `(.L_x_3054) ;  /* 0x00000dc000017945 */ /* 0x000fe20003800000 */
        /* <DEDUP_REMOVED lines=9> */
[----:B------:R-:W-:Y:S02]  /*12120*/  LEA.HI R76, R140, R237, RZ, 0x1d ;  /* 0x000000ed8c4c7211 */ /* 0x000fe400078fe8ff */
[----:B------:R-:W-:Y:S02]  /*12130*/  SHF.R.U64 R143, R64, 0x10, R65 ;  /* 0x00000010408f7819 */ /* 0x000fe40000001241 */
[----:B------:R-:W-:Y:S01]  /*12140*/  SHF.R.S32.HI R79, RZ, 0x1f, R76 ;  /* 0x0000001fff4f7819 */ /* 0x000fe2000001144c */
[----:B------:R-:W-:Y:S01]  /*12150*/  IMAD.SHL.U32 R77, R76, 0x8, RZ ;  /* 0x000000084c4d7824 */ /* 0x000fe200078e00ff */
[----:B------:R-:W-:Y:S02]  /*12160*/  SHF.R.U64 R60, R60, 0x10, R61 ;  /* 0x000000103c3c7819 */ /* 0x000fe4000000123d */
[----:B------:R-:W-:Y:S02]  /*12170*/  LEA.HI R79, R79, R76, RZ, 0x3 ;  /* 0x0000004c4f4f7211 */ /* 0x000fe400078f18ff */
[----:B------:R-:W-:-:S02]  /*12180*/  LOP3.LUT R77, R77, 0x38, RZ, 0xc0, !PT ;  /* 0x000000384d4d7812 */ /* 0x000fc400078ec0ff */
[----:B------:R-:W-:Y:S01]  /*12190*/  SHF.R.U32.HI R145, RZ, 0x10, R61 ;  /* 0x00000010ff917819 */ /* 0x000fe2000001163d */
[----:B------:R-:W-:Y:S01]  /*121a0*/  IMAD.SHL.U32 R79, R79, 0x400, RZ ;  /* 0x000004004f4f7824 */ /* 0x000fe200078e00ff */
[----:B------:R-:W-:Y:S02]  /*121b0*/  LOP3.LUT R76, R77, 0x1c0, R156, 0xf8, !PT ;  /* 0x000001c04d4c7812 */ /* 0x000fe400078ef89c */
[----:B------:R-:W-:Y:S02]  /*121c0*/  PRMT R142, R142, 0x5410, R143 ;  /* 0x000054108e8e7816 */ /* 0x000fe4000000008f */
[----:B------:R-:W-:Y:S02]  /*121d0*/  LOP3.LUT R76, R76, R229, RZ, 0x3c, !PT ;  /* 0x000000e54c4c7212 */ /* 0x000fe400078e3cff */
[----:B------:R-:W-:Y:S01]  /*121e0*/  LOP3.LUT R79, R79, 0x7fffe000, RZ, 0xc0, !PT ;  /* 0x7fffe0004f4f7812 */ /* 0x000fe200078ec0ff */
[----:B------:R-:W-:Y:S01]  /*121f0*/  IMAD.U32 R152, R142, 0x10000, RZ ;  /* 0x000100008e987824 */ /* 0x000fe200078e00ff */
[----:B------:R-:W-:-:S02]  /*12200*/  PRMT R61, R91, 0x5432, R60 ;  /* 0x000054325b3d7816 */ /* 0x000fc4000000003c */
[----:B0-----:R-:W-:Y:S02]  /*12210*/  IADD3 R139, R76, R79, R228 ;  /* 0x0000004f4c8b7210 */ /* 0x001fe40007ffe0e4 */
[----:B------:R-:W0:Y:S01]  /*12220*/  LDS.128 R76, [R0] ;  /* 0x00000000004c7984 */ /* 0x000e220000000c00 */
[----:B------:R-:W-:Y:S02]  /*12230*/  SHF.R.U32.HI R64, RZ, 0x10, R65 ;  /* 0x00000010ff407819 */ /* 0x000fe40000011641 */
[----:B------:R-:W-:Y:S01]  /*12240*/  IMAD R139, R139, 0x2, R16 ;  /* 0x000000028b8b7824 */ /* 0x000fe200078e0210 */
[--C-:B------:R-:W-:Y:S02]  /*12250*/  SHF.R.U64 R65, R66, 0x10, R67.reuse ;  /* 0x0000001042417819 */ /* 0x100fe40000001243 */
[----:B------:R-:W-:Y:S02]  /*12260*/  SHF.R.U32.HI R66, RZ, 0x10, R67 ;  /* 0x00000010ff427819 */ /* 0x000fe40000011643 */
[----:B------:R-:W1:Y:S01]  /*12270*/  LDS.128 R80, [R139+0x14400] ;  /* 0x014400008b507984 */ /* 0x000e620000000c00 */
[----:B------:R-:W-:-:S02]  /*12280*/  SHF.R.U64 R62, R62, 0x10, R63 ;  /* 0x000000103e3e7819 */ /* 0x000fc4000000123f */
[----:B------:R-:W-:Y:S02]  /*12290*/  SHF.R.U32.HI R63, RZ, 0x10, R63 ;  /* 0x00000010ff3f7819 */ /* 0x000fe4000001163f */
[----:B------:R-:W-:Y:S02]  /*122a0*/  PRMT R141, R141, 0x5410, R64 ;  /* 0x000054108d8d7816 */ /* 0x000fe40000000040 */
[----:B------:R-:W-:Y:S02]  /*122b0*/  PRMT R64, R86, 0x5432, R65 ;  /* 0x0000543256407816 */ /* 0x000fe40000000041 */
[----:B------:R-:W-:Y:S01]  /*122c0*/  PRMT R60, R90, 0x5432, R145 ;  /* 0x000054325a3c7816 */ /* 0x000fe20000000091 */
[----:B------:R-:W-:Y:S01]  /*122d0*/  IMAD.U32 R153, R141, 0x10000, RZ ;  /* 0x000100008d997824 */ /* 0x000fe200078e00ff */
[----:B------:R-:W-:Y:S02]  /*122e0*/  PRMT R65, R85, 0x5432, R66 ;  /* 0x0000543255417816 */ /* 0x000fe40000000042 */
[----:B------:R-:W-:Y:S01]  /*122f0*/  PRMT R63, R88, 0x5432, R63 ;  /* 0x00005432583f7816 */ /* 0x000fe2000000003f */
[----:B------:R-:W-:Y:S01]  /*12300*/  IMAD.U32 R151, R60, 0x10000, RZ ;  /* 0x000100003c977824 */ /* 0x000fe200078e00ff */
[----:B------:R-:W-:-:S02]  /*12310*/  LOP3.LUT R141, R141, 0xffff0000, RZ, 0xc0, !PT ;  /* 0xffff00008d8d7812 */ /* 0x000fc400078ec0ff */
[----:B------:R-:W-:Y:S01]  /*12320*/  PRMT R62, R89, 0x5432, R62 ;  /* 0x00005432593e7816 */ /* 0x000fe2000000003e */
[----:B0-----:R-:W-:Y:S01]  /*12330*/  IMAD.U32 R147, R76, 0x10000, RZ ;  /* 0x000100004c937824 */ /* 0x001fe200078e00ff */
[C---:B------:R-:W-:Y:S01]  /*12340*/  LOP3.LUT R66, R78.reuse, 0xffff0000, RZ, 0xc0, !PT ;  /* 0xffff00004e427812 */ /* 0x040fe200078ec0ff */
[----:B------:R-:W-:Y:S01]  /*12350*/  IMAD.U32 R67, R78, 0x10000, RZ ;  /* 0x000100004e437824 */ /* 0x000fe200078e00ff */
[C---:B------:R-:W-:Y:S01]  /*12360*/  LOP3.LUT R78, R79.reuse, 0xffff0000, RZ, 0xc0, !PT ;  /* 0xffff00004f4e7812 */ /* 0x040fe200078ec0ff */
[----:B------:R-:W-:Y:S01]  /*12370*/  IMAD.U32 R145, R79, 0x10000, RZ ;  /* 0x000100004f917824 */ /* 0x000fe200078e00ff */
[----:B------:R-:W-:Y:S01]  /*12380*/  LOP3.LUT R76, R76, 0xffff0000, RZ, 0xc0, !PT ;  /* 0xffff00004c4c7812 */ /* 0x000fe200078ec0ff */
[C---:B------:R-:W-:Y:S01]  /*12390*/  IMAD.U32 R146, R77.reuse, 0x10000, RZ ;  /* 0x000100004d927824 */ /* 0x040fe200078e00ff */
[----:B------:R-:W-:Y:S01]  /*123a0*/  LOP3.LUT R77, R77, 0xffff0000, RZ, 0xc0, !PT ;  /* 0xffff00004d4d7812 */ /* 0x000fe200078ec0ff */
[C---:B-1----:R-:W-:Y:S01]  /*123b0*/  IMAD.U32 R148, R80.reuse, 0x10000, RZ ;  /* 0x0001000050947824 */ /* 0x042fe200078e00ff */
[C---:B------:R-:W-:Y:S01]  /*123c0*/  LOP3.LUT R144, R81.reuse, 0xffff0000, RZ, 0xc0, !PT ;  /* 0xffff000051907812 */ /* 0x040fe200078ec0ff */
[----:B------:R-:W-:Y:S01]  /*123d0*/  IMAD.U32 R150, R81, 0x10000, RZ ;  /* 0x0001000051967824 */ /* 0x000fe200078e00ff */
[----:B------:R-:W-:Y:S01]  /*123e0*/  LOP3.LUT R143, R80, 0xffff0000, RZ, 0xc0, !PT ;  /* 0xffff0000508f7812 */ /* 0x000fe200078ec0ff */
[----:B------:R-:W-:-:S02]  /*123f0*/  IMAD.U32 R81, R61, 0x10000, RZ ;  /* 0x000100003d517824 */ /* 0x000fc400078e00ff */
[-C--:B------:R-:W-:Y:S01]  /*12400*/  FMUL.FTZ R154, R148, R152.reuse ;  /* 0x00000098949a7220 */ /* 0x080fe20000410000 */
[C---:B------:R-:W-:Y:S01]  /*12410*/  IMAD.U32 R80, R82.reuse, 0x10000, RZ ;  /* 0x0001000052507824 */ /* 0x040fe200078e00ff */
[----:B------:R-:W-:Y:S01]  /*12420*/  LOP3.LUT R79, R82, 0xffff0000, RZ, 0xc0, !PT ;  /* 0xffff0000524f7812 */ /* 0x000fe200078ec0ff */
[-C--:B------:R-:W-:Y:S01]  /*12430*/  FMUL.FTZ R148, R148, R81.reuse ;  /* 0x0000005194947220 */ /* 0x080fe20000410000 */
[C---:B------:R-:W-:Y:S01]  /*12440*/  IMAD.U32 R149, R83.reuse, 0x10000, RZ ;  /* 0x0001000053957824 */ /* 0x040fe200078e00ff */
[----:B------:R-:W-:Y:S01]  /*12450*/  LOP3.LUT R82, R83, 0xffff0000, RZ, 0xc0, !PT ;  /* 0xffff000053527812 */ /* 0x000fe200078ec0ff */
[----:B------:R-:W-:Y:S01]  /*12460*/  FFMA.FTZ R83, R147, R81, -R154 ;  /* 0x0000005193537223 */ /* 0x000fe2000001089a */
[----:B------:R-:W-:Y:S02]  /*12470*/  IMAD.U32 R154, R65, 0x10000, RZ ;  /* 0x00010000419a7824 */ /* 0x000fe400078e00ff */
[----:B------:R-:W-:Y:S01]  /*12480*/  FFMA.FTZ R81, R147, R152, R148 ;  /* 0x0000009893517223 */ /* 0x000fe20000010094 */
[----:B------:R-:W-:-:S02]  /*12490*/  IMAD.U32 R152, R63, 0x10000, RZ ;  /* 0x000100003f987824 */ /* 0x000fc400078e00ff */
[C---:B------:R-:W-:Y:S01]  /*124a0*/  FMUL.FTZ R155, R150.reuse, R153 ;  /* 0x00000099969b7220 */ /* 0x040fe20000410000 */
[-C--:B------:R-:W-:Y:S01]  /*124b0*/  FMUL.FTZ R157, R150, R151.reuse ;  /* 0x00000097969d7220 */ /* 0x080fe20000410000 */
[C---:B------:R-:W-:Y:S01]  /*124c0*/  FMUL.FTZ R150, R149.reuse, R154 ;  /* 0x0000009a95967220 */ /* 0x040fe20000410000 */
[----:B------:R-:W-:Y:S01]  /*124d0*/  LOP3.LUT R148, R142, 0xffff0000, RZ, 0xc0, !PT ;  /* 0xffff00008e947812 */ /* 0x000fe200078ec0ff */
[-C--:B------:R-:W-:Y:S01]  /*124e0*/  FMUL.FTZ R149, R149, R152.reuse ;  /* 0x0000009895957220 */ /* 0x080fe20000410000 */
[----:B------:R-:W-:Y:S01]  /*124f0*/  LOP3.LUT R61, R61, 0xffff0000, RZ, 0xc0, !PT ;  /* 0xffff00003d3d7812 */ /* 0x000fe200078ec0ff */
[C---:B------:R-:W-:Y:S01]  /*12500*/  FFMA.FTZ R147, R146.reuse, R151, -R155 ;  /* 0x0000009792937223 */ /* 0x040fe2000001089b */
[C---:B------:R-:W-:Y:S01]  /*12510*/  FFMA.FTZ R142, R145.reuse, R152, -R150 ;  /* 0x00000098918e7223 */ /* 0x040fe20000010896 */
[----:B------:R-:W-:Y:S01]  /*12520*/  FFMA.FTZ R146, R146, R153, R157 ;  /* 0x0000009992927223 */ /* 0x000fe2000001009d */
[----:B------:R-:W-:Y:S01]  /*12530*/  FFMA.FTZ R145, R145, R154, R149 ;  /* 0x0000009a91917223 */ /* 0x000fe20000010095 */
[C---:B------:R-:W-:Y:S01]  /*12540*/  FMUL.FTZ R151, R143.reuse, R148 ;  /* 0x000000948f977220 */ /* 0x040fe20000410000 */
[----:B------:R-:W-:Y:S01]  /*12550*/  LOP3.LUT R149, R60, 0xffff0000, RZ, 0xc0, !PT ;  /* 0xffff00003c957812 */ /* 0x000fe200078ec0ff */
[----:B------:R-:W-:Y:S01]  /*12560*/  FMUL.FTZ R153, R143, R61 ;  /* 0x0000003d8f997220 */ /* 0x000fe20000410000 */
[----:B------:R-:W-:-:S02]  /*12570*/  IMAD.U32 R143, R64, 0x10000, RZ ;  /* 0x00010000408f7824 */ /* 0x000fc400078e00ff */
[----:B------:R-:W-:Y:S01]  /*12580*/  FFMA.FTZ R60, R76, R61, -R151 ;  /* 0x0000003d4c3c7223 */ /* 0x000fe20000010897 */
[----:B------:R-:W-:Y:S01]  /*12590*/  FMUL.FTZ R150, R144, R141 ;  /* 0x0000008d90967220 */ /* 0x000fe20000410000 */
[----:B------:R-:W-:Y:S01]  /*125a0*/  FFMA.FTZ R76, R76, R148, R153 ;  /* 0x000000944c4c7223 */ /* 0x000fe20000010099 */
[----:B------:R-:W-:Y:S02]  /*125b0*/  IMAD.U32 R61, R62, 0x10000, RZ ;  /* 0x000100003e3d7824 */ /* 0x000fe400078e00ff */
[----:B------:R-:W-:Y:S01]  /*125c0*/  FMUL.FTZ R152, R144, R149 ;  /* 0x0000009590987220 */ /* 0x000fe20000410000 */
[----:B------:R-:W-:Y:S01]  /*125d0*/  FMUL.FTZ R148, R80, R143 ;  /* 0x0000008f50947220 */ /* 0x000fe20000410000 */
[----:B------:R-:W-:Y:S01]  /*125e0*/  LOP3.LUT R64, R64, 0xffff0000, RZ, 0xc0, !PT ;  /* 0xffff000040407812 */ /* 0x000fe200078ec0ff */
[----:B------:R-:W-:Y:S01]  /*125f0*/  FFMA.FTZ R144, R77, R149, -R150 ;  /* 0x000000954d907223 */ /* 0x000fe20000010896 */
        /* <DEDUP_REMOVED lines=25> */
.L_x_3057:
[----:B------:R-:W-:Y:S05]  /*12790*/  BSYNC B2 ;  /* 0x0000000000027941 */ /* 0x000fea0003800000 */
.L_x_3056:
[----:B------:R-:W-:Y:S05]  /*127a0*/  @P1 BRA `(.L_x_3055) ;  /* 0x0000000400a41947 */ /* 0x000fea0003800000 */
[----:B-1----:R-:W2:Y:S04]  /*127b0*/  LDL R0, [R1+0x60] ;  /* 0x0000600001007983 */ /* 0x002ea80000100800 */
[----:B------:R-:W3:Y:S01]  /*127c0*/  LDL R83, [R1+0x88] ;  /* 0x0000880001537983 */ /* 0x000ee20000100800 */
[----:B------:R-:W-:Y:S02]  /*127d0*/  SHF.R.U64 R76, R56, 0x10, R57 ;  /* 0x00000010384c7819 */ /* 0x000fe40000001239 */
[--C-:B------:R-:W-:Y:S02]  /*127e0*/  SHF.R.U64 R56, R58, 0x10, R59.reuse ;  /* 0x000000103a387819 */ /* 0x100fe4000000123b */
[----:B------:R-:W-:Y:S02]  /*127f0*/  SHF.R.U32.HI R77, RZ, 0x10, R59 ;  /* 0x00000010ff4d7819 */ /* 0x000fe4000001163b */
[----:B------:R-:W-:-:S02]  /*12800*/  SHF.R.U64 R59, R68, 0x10, R69 ;  /* 0x00000010443b7819 */ /* 0x000fc40000001245 */
[----:B------:R-:W-:Y:S02]  /*12810*/  SHF.R.U32.HI R79, RZ, 0x10, R57 ;  /* 0x00000010ff4f7819 */ /* 0x000fe40000011639 */
[----:B------:R-:W-:Y:S02]  /*12820*/  SHF.R.U32.HI R68, RZ, 0x10, R69 ;  /* 0x00000010ff447819 */ /* 0x000fe40000011645 */
[--C-:B------:R-:W-:Y:S02]  /*12830*/  SHF.R.U64 R57, R70, 0x10, R71.reuse ;  /* 0x0000001046397819 */ /* 0x100fe40000001247 */
[----:B------:R-:W-:Y:S02]  /*12840*/  SHF.R.U32.HI R70, RZ, 0x10, R71 ;  /* 0x00000010ff467819 */ /* 0x000fe40000011647 */
[----:B------:R-:W-:Y:S02]  /*12850*/  PRMT R132, R132, 0x5410, R59 ;  /* 0x0000541084847816 */ /* 0x000fe4000000003b */
[----:B------:R-:W-:-:S02]  /*12860*/  PRMT R135, R135, 0x5410, R76 ;  /* 0x0000541087877816 */ /* 0x000fc4000000004c */
[----:B------:R-:W-:Y:S02]  /*12870*/  PRMT R131, R131, 0x5410, R68 ;  /* 0x0000541083837816 */ /* 0x000fe40000000044 */
[----:B------:R-:W-:Y:S02]  /*12880*/  PRMT R137, R137, 0x5410, R56 ;  /* 0x0000541089897816 */ /* 0x000fe40000000038 */
[----:B------:R-:W-:Y:S01]  /*12890*/  PRMT R134, R134, 0x5410, R57 ;  /* 0x0000541086867816 */ /* 0x000fe20000000039 */
[----:B------:R-:W-:Y:S01]  /*128a0*/  IMAD.U32 R80, R131, 0x10000, RZ ;  /* 0x0001000083507824 */ /* 0x000fe200078e00ff */
[----:B------:R-:W-:Y:S01]  /*128b0*/  PRMT R136, R136, 0x5410, R79 ;  /* 0x0000541088887816 */ /* 0x000fe2000000004f */
[----:B------:R-:W-:Y:S01]  /*128c0*/  IMAD.U32 R79, R132, 0x10000, RZ ;  /* 0x00010000844f7824 */ /* 0x000fe200078e00ff */
[----:B------:R-:W-:Y:S02]  /*128d0*/  PRMT R133, R133, 0x5410, R70 ;  /* 0x0000541085857816 */ /* 0x000fe40000000046 */
[----:B------:R-:W-:-:S02]  /*128e0*/  PRMT R138, R138, 0x5410, R77 ;  /* 0x000054108a8a7816 */ /* 0x000fc4000000004d */
        /* <DEDUP_REMOVED lines=11> */
[----:B------:R-:W-:Y:S02]  /*129a0*/  IADD3 R65, R0, R61, R228 ;  /* 0x0000003d00417210 */ /* 0x000fe40007ffe0e4 */
[----:B---3--:R-:W1:Y:S03]  /*129b0*/  LDS.128 R60, [R83] ;  /* 0x00000000533c7984 */ /* 0x008e660000000c00 */
[----:B------:R-:W-:-:S05]  /*129c0*/  IMAD R0, R65, 0x2, R16 ;  /* 0x0000000241007824 */ /* 0x000fca00078e0210 */
[----:B------:R-:W2:Y:S01]  /*129d0*/  LDS.128 R64, [R0+0x14400] ;  /* 0x0144000000407984 */ /* 0x000ea20000000c00 */
        /* <DEDUP_REMOVED lines=8> */
[----:B--2---:R-:W-:Y:S01]  /*12a60*/  IMAD.U32 R61, R64, 0x10000, RZ ;  /* 0x00010000403d7824 */ /* 0x004fe200078e00ff */
[----:B------:R-:W-:Y:S01]  /*12a70*/  LOP3.LUT R77, R65, 0xffff0000, RZ, 0xc0, !PT ;  /* 0xffff0000414d7812 */ /* 0x000fe200078ec0ff */
[----:B------:R-:W-:Y:S01]  /*12a80*/  IMAD.U32 R63, R135, 0x10000, RZ ;  /* 0x00010000873f7824 */ /* 0x000fe200078e00ff */
[----:B------:R-:W-:Y:S01]  /*12a90*/  LOP3.LUT R58, R66, 0xffff0000, RZ, 0xc0, !PT ;  /* 0xffff0000423a7812 */ /* 0x000fe200078ec0ff */
[----:B------:R-:W-:-:S02]  /*12aa0*/  IMAD.U32 R76, R65, 0x10000, RZ ;  /* 0x00010000414c7824 */ /* 0x000fc400078e00ff */
[----:B------:R-:W-:Y:S01]  /*12ab0*/  FMUL.FTZ R81, R61, R79 ;  /* 0x0000004f3d517220 */ /* 0x000fe20000410000 */
[----:B------:R-:W-:Y:S01]  /*12ac0*/  IMAD.U32 R65, R66, 0x10000, RZ ;  /* 0x0001000042417824 */ /* 0x000fe200078e00ff */
[C---:B------:R-:W-:Y:S01]  /*12ad0*/  LOP3.LUT R66, R67.reuse, 0xffff0000, RZ, 0xc0, !PT ;  /* 0xffff000043427812 */ /* 0x040fe200078ec0ff */
[----:B------:R-:W-:Y:S02]  /*12ae0*/  IMAD.U32 R78, R67, 0x10000, RZ ;  /* 0x00010000434e7824 */ /* 0x000fe400078e00ff */
[-C--:B------:R-:W-:Y:S01]  /*12af0*/  FMUL.FTZ R67, R61, R63.reuse ;  /* 0x0000003f3d437220 */ /* 0x080fe20000410000 */
[----:B------:R-:W-:Y:S01]  /*12b00*/  LOP3.LUT R71, R64, 0xffff0000, RZ, 0xc0, !PT ;  /* 0xffff000040477812 */ /* 0x000fe200078ec0ff */
[----:B------:R-:W-:Y:S01]  /*12b10*/  FFMA.FTZ R61, R68, R63, -R81 ;  /* 0x0000003f443d7223 */ /* 0x000fe20000010851 */
[----:B------:R-:W-:Y:S02]  /*12b20*/  IMAD.U32 R64, R136, 0x10000, RZ ;  /* 0x0001000088407824 */ /* 0x000fe400078e00ff */
[----:B------:R-:W-:Y:S01]  /*12b30*/  FFMA.FTZ R63, R68, R79, R67 ;  /* 0x0000004f443f7223 */ /* 0x000fe20000010043 */
[----:B------:R-:W-:-:S02]  /*12b40*/  IMAD.U32 R81, R133, 0x10000, RZ ;  /* 0x0001000085517824 */ /* 0x000fc400078e00ff */
[----:B------:R-:W-:Y:S01]  /*12b50*/  FMUL.FTZ R82, R76, R80 ;  /* 0x000000504c527220 */ /* 0x000fe20000410000 */
[----:B------:R-:W-:Y:S02]  /*12b60*/  IMAD.U32 R67, R138, 0x10000, RZ ;  /* 0x000100008a437824 */ /* 0x000fe400078e00ff */
[-C--:B------:R-:W-:Y:S01]  /*12b70*/  FMUL.FTZ R68, R76, R64.reuse ;  /* 0x000000404c447220 */ /* 0x080fe20000410000 */
[C---:B------:R-:W-:Y:S01]  /*12b80*/  FMUL.FTZ R79, R78.reuse, R81 ;  /* 0x000000514e4f7220 */ /* 0x040fe20000410000 */
[C---:B------:R-:W-:Y:S01]  /*12b90*/  FFMA.FTZ R64, R69.reuse, R64, -R82 ;  /* 0x0000004045407223 */ /* 0x040fe20000010852 */
[-C--:B------:R-:W-:Y:S01]  /*12ba0*/  FMUL.FTZ R78, R78, R67.reuse ;  /* 0x000000434e4e7220 */ /* 0x080fe20000410000 */
[----:B------:R-:W-:Y:S01]  /*12bb0*/  FFMA.FTZ R68, R69, R80, R68 ;  /* 0x0000005045447223 */ /* 0x000fe20000010044 */
[----:B------:R-:W-:Y:S01]  /*12bc0*/  LOP3.LUT R76, R135, 0xffff0000, RZ, 0xc0, !PT ;  /* 0xffff0000874c7812 */ /* 0x000fe200078ec0ff */
[C---:B------:R-:W-:Y:S01]  /*12bd0*/  FFMA.FTZ R67, R70.reuse, R67, -R79 ;  /* 0x0000004346437223 */ /* 0x040fe2000001084f */
[----:B------:R-:W-:Y:S01]  /*12be0*/  FFMA.FTZ R69, R70, R81, R78 ;  /* 0x0000005146457223 */ /* 0x000fe2000001004e */
[----:B------:R-:W-:Y:S01]  /*12bf0*/  LOP3.LUT R136, R136, 0xffff0000, RZ, 0xc0, !PT ;  /* 0xffff000088887812 */ /* 0x000fe200078ec0ff */
[C---:B------:R-:W-:Y:S01]  /*12c00*/  FMUL.FTZ R70, R71.reuse, R132 ;  /* 0x0000008447467220 */ /* 0x040fe20000410000 */
[-C--:B------:R-:W-:Y:S01]  /*12c10*/  FMUL.FTZ R80, R71, R76.reuse ;  /* 0x0000004c47507220 */ /* 0x080fe20000410000 */
[----:B------:R-:W-:Y:S01]  /*12c20*/  FMUL.FTZ R71, R77, R131 ;  /* 0x000000834d477220 */ /* 0x000fe20000410000 */
[----:B------:R-:W-:Y:S01]  /*12c30*/  LOP3.LUT R133, R133, 0xffff0000, RZ, 0xc0, !PT ;  /* 0xffff000085857812 */ /* 0x000fe200078ec0ff */
[----:B------:R-:W-:Y:S01]  /*12c40*/  FFMA.FTZ R78, R59, R76, -R70 ;  /* 0x0000004c3b4e7223 */ /* 0x000fe20000010846 */
[----:B------:R-:W-:Y:S01]  /*12c50*/  FMUL.FTZ R82, R77, R136 ;  /* 0x000000884d527220 */ /* 0x000fe20000410000 */
[----:B------:R-:W-:-:S02]  /*12c60*/  IMAD.U32 R76, R134, 0x10000, RZ ;  /* 0x00010000864c7824 */ /* 0x000fc400078e00ff */
[----:B------:R-:W-:Y:S01]  /*12c70*/  FFMA.FTZ R80, R59, R132, R80 ;  /* 0x000000843b507223 */ /* 0x000fe20000010050 */
[----:B------:R-:W-:Y:S02]  /*12c80*/  IMAD.U32 R70, R137, 0x10000, RZ ;  /* 0x0001000089467824 */ /* 0x000fe400078e00ff */
[C---:B------:R-:W-:Y:S01]  /*12c90*/  FFMA.FTZ R71, R60.reuse, R136, -R71 ;  /* 0x000000883c477223 */ /* 0x040fe20000010847 */
[----:B------:R-:W-:Y:S01]  /*12ca0*/  FFMA.FTZ R131, R60, R131, R82 ;  /* 0x000000833c837223 */ /* 0x000fe20000010052 */
[C---:B------:R-:W-:Y:S01]  /*12cb0*/  FMUL.FTZ R132, R65.reuse, R76 ;  /* 0x0000004c41847220 */ /* 0x040fe20000410000 */
[-C--:B------:R-:W-:Y:S01]  /*12cc0*/  FMUL.FTZ R60, R65, R70.reuse ;  /* 0x00000046413c7220 */ /* 0x080fe20000410000 */
[----:B------:R-:W-:Y:S01]  /*12cd0*/  LOP3.LUT R65, R134, 0xffff0000, RZ, 0xc0, !PT ;  /* 0xffff000086417812 */ /* 0x000fe200078ec0ff */
[----:B------:R-:W-:Y:S01]  /*12ce0*/  FMUL.FTZ R77, R66, R133 ;  /* 0x00000085424d7220 */ /* 0x000fe20000410000 */
[----:B------:R-:W-:Y:S01]  /*12cf0*/  LOP3.LUT R137, R137, 0xffff0000, RZ, 0xc0, !PT ;  /* 0xffff000089897812 */ /* 0x000fe200078ec0ff */
[C---:B------:R-:W-:Y:S01]  /*12d00*/  FFMA.FTZ R132, R57.reuse, R70, -R132 ;  /* 0x0000004639847223 */ /* 0x040fe20000010884 */
[----:B------:R-:W-:Y:S01]  /*12d10*/  LOP3.LUT R59, R138, 0xffff0000, RZ, 0xc0, !PT ;  /* 0xffff00008a3b7812 */ /* 0x000fe200078ec0ff */
[----:B------:R-:W-:Y:S01]  /*12d20*/  FFMA.FTZ R76, R57, R76, R60 ;  /* 0x0000004c394c7223 */ /* 0x000fe2000001003c */
[C---:B------:R-:W-:Y:S01]  /*12d30*/  FMUL.FTZ R57, R58.reuse, R65 ;  /* 0x000000413a397220 */ /* 0x040fe20000410000 */
        /* <DEDUP_REMOVED lines=16> */
.L_x_3055:
[----:B------:R-:W-:Y:S05]  /*12e40*/  BSYNC B1 ;  /* 0x0000000000017941 */ /* 0x000fea0003800000 */
.L_x_3054:
        /* <DEDUP_REMOVED lines=11> */
[----:B------:R-:W-:Y:S02]  /*12f00*/  LOP3.LUT R58, R224, 0x38, R18, 0xf8, !PT ;  /* 0x00000038e03a7812 */ /* 0x000fe400078ef812 */
[----:B------:R-:W-:Y:S02]  /*12f10*/  SHF.R.U64 R66, R46, 0x10, R47 ;  /* 0x000000102e427819 */ /* 0x000fe4000000122f */
[----:B------:R-:W-:Y:S02]  /*12f20*/  LOP3.LUT R58, R227, R58, R69, 0xf6, !PT ;  /* 0x0000003ae33a7212 */ /* 0x000fe400078ef645 */
[----:B------:R-:W-:Y:S02]  /*12f30*/  SHF.R.U64 R68, R44, 0x10, R45 ;  /* 0x000000102c447819 */ /* 0x000fe4000000122d */
[--C-:B------:R-:W-:Y:S02]  /*12f40*/  SHF.R.U64 R46, R48, 0x10, R49.reuse ;  /* 0x00000010302e7819 */ /* 0x100fe40000001231 */
[----:B------:R-:W-:-:S02]  /*12f50*/  SHF.R.U32.HI R49, RZ, 0x10, R49 ;  /* 0x00000010ff317819 */ /* 0x000fc40000011631 */
[----:B------:R-:W-:Y:S02]  /*12f60*/  PRMT R127, R127, 0x5410, R68 ;  /* 0x000054107f7f7816 */ /* 0x000fe40000000044 */
[----:B------:R-:W-:Y:S02]  /*12f70*/  PRMT R125, R125, 0x5410, R46 ;  /* 0x000054107d7d7816 */ /* 0x000fe4000000002e */
[----:B------:R-:W-:Y:S01]  /*12f80*/  SHF.R.U32.HI R45, RZ, 0x10, R45 ;  /* 0x00000010ff2d7819 */ /* 0x000fe2000001162d */
[----:B------:R-:W-:Y:S01]  /*12f90*/  IMAD.U32 R67, R127, 0x10000, RZ ;  /* 0x000100007f437824 */ /* 0x000fe200078e00ff */
[----:B------:R-:W-:Y:S01]  /*12fa0*/  SHF.R.U32.HI R47, RZ, 0x10, R47 ;  /* 0x00000010ff2f7819 */ /* 0x000fe2000001162f */
[----:B------:R-:W-:Y:S01]  /*12fb0*/  IMAD.U32 R68, R125, 0x10000, RZ ;  /* 0x000100007d447824 */ /* 0x000fe200078e00ff */
[----:B------:R-:W-:Y:S02]  /*12fc0*/  SHF.R.U64 R44, R50, 0x10, R51 ;  /* 0x00000010322c7819 */ /* 0x000fe40000001233 */
[----:B------:R-:W-:-:S02]  /*12fd0*/  PRMT R126, R126, 0x5410, R49 ;  /* 0x000054107e7e7816 */ /* 0x000fc40000000031 */
[----:B------:R-:W-:Y:S02]  /*12fe0*/  SHF.R.U32.HI R51, RZ, 0x10, R51 ;  /* 0x00000010ff337819 */ /* 0x000fe40000011633 */
[----:B------:R-:W-:Y:S01]  /*12ff0*/  PRMT R128, R128, 0x5410, R45 ;  /* 0x0000541080807816 */ /* 0x000fe2000000002d */
[----:B------:R-:W-:Y:S01]  /*13000*/  IMAD.U32 R70, R126, 0x10000, RZ ;  /* 0x000100007e467824 */ /* 0x000fe200078e00ff */
[----:B------:R-:W-:Y:S02]  /*13010*/  PRMT R130, R130, 0x5410, R47 ;  /* 0x0000541082827816 */ /* 0x000fe4000000002f */
[----:B------:R-:W-:Y:S02]  /*13020*/  PRMT R123, R123, 0x5410, R44 ;  /* 0x000054107b7b7816 */ /* 0x000fe4000000002c */
[----:B------:R-:W-:Y:S02]  /*13030*/  PRMT R124, R124, 0x5410, R51 ;  /* 0x000054107c7c7816 */ /* 0x000fe40000000033 */
[----:B------:R-:W-:-:S02]  /*13040*/  PRMT R129, R129, 0x5410, R66 ;  /* 0x0000541081817816 */ /* 0x000fc40000000042 */
[----:B------:R-:W-:Y:S02]  /*13050*/  LOP3.LUT R125, R125, 0xffff0000, RZ, 0xc0, !PT ;  /* 0xffff00007d7d7812 */ /* 0x000fe400078ec0ff */
[----:B------:R-:W-:Y:S02]  /*13060*/  LOP3.LUT R127, R127, 0xffff0000, RZ, 0xc0, !PT ;  /* 0xffff00007f7f7812 */ /* 0x000fe400078ec0ff */
[----:B--2---:R-:W-:Y:S02]  /*13070*/  R2UR UR4, R56 ;  /* 0x00000000380472ca */ /* 0x004fe400000e0000 */
[----:B------:R-:W-:-:S04]  /*13080*/  LEA.HI R56, R0, R237, RZ, 0x1d ;  /* 0x000000ed00387211 */ /* 0x000fc800078fe8ff */
[----:B------:R-:W-:Y:S01]  /*13090*/  SHF.R.S32.HI R59, RZ, 0x1f, R56 ;  /* 0x0000001fff3b7819 */ /* 0x000fe20000011438 */
[----:B------:R-:W-:-:S03]  /*130a0*/  IMAD.SHL.U32 R57, R56, 0x8, RZ ;  /* 0x0000000838397824 */ /* 0x000fc600078e00ff */
[----:B------:R-:W-:Y:S02]  /*130b0*/  LEA.HI R59, R59, R56, RZ, 0x3 ;  /* 0x000000383b3b7211 */ /* 0x000fe400078f18ff */
[----:B------:R-:W-:Y:S02]  /*130c0*/  LOP3.LUT R56, R224, 0x38, R57, 0xf8, !PT ;  /* 0x00000038e0387812 */ /* 0x000fe400078ef839 */
[----:B------:R-:W-:Y:S01]  /*130d0*/  LEA R64, R58, UR4, 0x1 ;  /* 0x000000043a407c11 */ /* 0x000fe2000f8e08ff */
[----:B------:R-:W-:Y:S01]  /*130e0*/  IMAD.SHL.U32 R59, R59, 0x400, RZ ;  /* 0x000004003b3b7824 */ /* 0x000fe200078e00ff */
[----:B------:R-:W-:-:S04]  /*130f0*/  LOP3.LUT R56, R56, R69, RZ, 0x3c, !PT ;  /* 0x0000004538387212 */ /* 0x000fc800078e3cff */
[----:B------:R-:W-:-:S04]  /*13100*/  LOP3.LUT R59, R59, 0x7fffe000, RZ, 0xc0, !PT ;  /* 0x7fffe0003b3b7812 */ /* 0x000fc800078ec0ff */
[----:B------:R-:W-:Y:S02]  /*13110*/  IADD3 R65, R56, R59, R227 ;  /* 0x0000003b38417210 */ /* 0x000fe40007ffe0e3 */
[----:B------:R-:W1:Y:S03]  /*13120*/  LDS.128 R56, [R64] ;  /* 0x0000000040387984 */ /* 0x000e660000000c00 */
        /* <DEDUP_REMOVED lines=10> */
[C---:B--2---:R-:W-:Y:S01]  /*131d0*/  IMAD.U32 R50, R60.reuse, 0x10000, RZ ;  /* 0x000100003c327824 */ /* 0x044fe200078e00ff */
[----:B------:R-:W-:Y:S01]  /*131e0*/  LOP3.LUT R51, R60, 0xffff0000, RZ, 0xc0, !PT ;  /* 0xffff00003c337812 */ /* 0x000fe200078ec0ff */
[C---:B------:R-:W-:Y:S01]  /*131f0*/  IMAD.U32 R57, R61.reuse, 0x10000, RZ ;  /* 0x000100003d397824 */ /* 0x040fe200078e00ff */
[----:B------:R-:W-:Y:S01]  /*13200*/  LOP3.LUT R60, R61, 0xffff0000, RZ, 0xc0, !PT ;  /* 0xffff00003d3c7812 */ /* 0x000fe200078ec0ff */
[C---:B------:R-:W-:Y:S01]  /*13210*/  FMUL.FTZ R76, R50.reuse, R68 ;  /* 0x00000044324c7220 */ /* 0x040fe20000410000 */
[-C--:B------:R-:W-:Y:S01]  /*13220*/  FMUL.FTZ R78, R50, R67.reuse ;  /* 0x00000043324e7220 */ /* 0x080fe20000410000 */
[C---:B------:R-:W-:Y:S01]  /*13230*/  IMAD.U32 R59, R62.reuse, 0x10000, RZ ;  /* 0x000100003e3b7824 */ /* 0x040fe200078e00ff */
[----:B------:R-:W-:Y:S01]  /*13240*/  LOP3.LUT R61, R62, 0xffff0000, RZ, 0xc0, !PT ;  /* 0xffff00003e3d7812 */ /* 0x000fe200078ec0ff */
[C---:B------:R-:W-:Y:S01]  /*13250*/  IMAD.U32 R66, R63.reuse, 0x10000, RZ ;  /* 0x000100003f427824 */ /* 0x040fe200078e00ff */
[----:B------:R-:W-:Y:S01]  /*13260*/  LOP3.LUT R62, R63, 0xffff0000, RZ, 0xc0, !PT ;  /* 0xffff00003f3e7812 */ /* 0x000fe200078ec0ff */
[----:B------:R-:W-:Y:S01]  /*13270*/  FFMA.FTZ R76, R45, R67, -R76 ;  /* 0x000000432d4c7223 */ /* 0x000fe2000001084c */
[----:B------:R-:W-:-:S02]  /*13280*/  IMAD.U32 R50, R128, 0x10000, RZ ;  /* 0x0001000080327824 */ /* 0x000fc400078e00ff */
[----:B------:R-:W-:Y:S01]  /*13290*/  FMUL.FTZ R80, R57, R70 ;  /* 0x0000004639507220 */ /* 0x000fe20000410000 */
        /* <DEDUP_REMOVED lines=8> */
[----:B------:R-:W-:Y:S01]  /*13320*/  FMUL.FTZ R47, R51, R125 ;  /* 0x0000007d332f7220 */ /* 0x000fe20000410000 */
[----:B------:R-:W-:Y:S01]  /*13330*/  FFMA.FTZ R66, R49, R45, -R50 ;  /* 0x0000002d31427223 */ /* 0x000fe20000010832 */
[----:B------:R-:W-:-:S02]  /*13340*/  IMAD.U32 R50, R123, 0x10000, RZ ;  /* 0x000100007b327824 */ /* 0x000fc400078e00ff */
[----:B------:R-:W-:Y:S01]  /*13350*/  FFMA.FTZ R82, R49, R63, R82 ;  /* 0x0000003f31527223 */ /* 0x000fe20000010052 */
[----:B------:R-:W-:Y:S01]  /*13360*/  LOP3.LUT R49, R126, 0xffff0000, RZ, 0xc0, !PT ;  /* 0xffff00007e317812 */ /* 0x000fe200078ec0ff */
[-C--:B------:R-:W-:Y:S01]  /*13370*/  FMUL.FTZ R51, R51, R127.reuse ;  /* 0x0000007f33337220 */ /* 0x080fe20000410000 */
[----:B------:R-:W-:Y:S01]  /*13380*/  FFMA.FTZ R127, R46, R127, -R47 ;  /* 0x0000007f2e7f7223 */ /* 0x000fe2000001082f */
[----:B------:R-:W-:Y:S01]  /*13390*/  LOP3.LUT R45, R128, 0xffff0000, RZ, 0xc0, !PT ;  /* 0xffff0000802d7812 */ /* 0x000fe200078ec0ff */
[----:B------:R-:W-:Y:S02]  /*133a0*/  IMAD.U32 R47, R129, 0x10000, RZ ;  /* 0x00010000812f7824 */ /* 0x000fe400078e00ff */
[CC--:B------:R-:W-:Y:S01]  /*133b0*/  FMUL.FTZ R63, R59.reuse, R50.reuse ;  /* 0x000000323b3f7220 */ /* 0x0c0fe20000410000 */
[----:B------:R-:W-:Y:S01]  /*133c0*/  FMUL.FTZ R57, R60, R49 ;  /* 0x000000313c397220 */ /* 0x000fe20000410000 */
[----:B------:R-:W-:Y:S01]  /*133d0*/  FFMA.FTZ R51, R46, R125, R51 ;  /* 0x0000007d2e337223 */ /* 0x000fe20000010033 */
[-C--:B------:R-:W-:Y:S01]  /*133e0*/  FMUL.FTZ R59, R59, R47.reuse ;  /* 0x0000002f3b3b7220 */ /* 0x080fe20000410000 */
        /* <DEDUP_REMOVED lines=8> */
[C---:B------:R-:W-:Y:S01]  /*13470*/  FMUL.FTZ R59, R61.reuse, R123 ;  /* 0x0000007b3d3b7220 */ /* 0x040fe20000410000 */
[----:B------:R-:W-:Y:S01]  /*13480*/  FMUL.FTZ R48, R61, R129 ;  /* 0x000000813d307220 */ /* 0x000fe20000410000 */
[----:B------:R-:W-:Y:S01]  /*13490*/  FMUL.FTZ R61, R62, R47 ;  /* 0x0000002f3e3d7220 */ /* 0x000fe20000410000 */
[----:B------:R-:W-:Y:S01]  /*134a0*/  FFMA.FTZ R49, R56, R49, R60 ;  /* 0x0000003138317223 */ /* 0x000fe2000001003c */
        /* <DEDUP_REMOVED lines=15> */
.L_x_3061:
[----:B------:R-:W-:Y:S05]  /*135a0*/  BSYNC B2 ;  /* 0x0000000000027941 */ /* 0x000fea0003800000 */
.L_x_3060:
[----:B------:R-:W-:Y:S05]  /*135b0*/  @P1 BRA `(.L_x_3059) ;  /* 0x0000000400a01947 */ /* 0x000fea0003800000 */
[----:B-1----:R-:W2:Y:S04]  /*135c0*/  LDL R44, [R1+0x60] ;  /* 0x00006000012c7983 */ /* 0x002ea80000100800 */
[----:B------:R-:W3:Y:S01]  /*135d0*/  LDL R60, [R1+0x84] ;  /* 0x00008400013c7983 */ /* 0x000ee20000100800 */
[----:B------:R-:W-:Y:S02]  /*135e0*/  SHF.R.U64 R58, R40, 0x10, R41 ;  /* 0x00000010283a7819 */ /* 0x000fe40000001229 */
[----:B------:R-:W-:Y:S02]  /*135f0*/  SHF.R.U64 R56, R42, 0x10, R43 ;  /* 0x000000102a387819 */ /* 0x000fe4000000122b */
[----:B------:R-:W-:Y:S02]  /*13600*/  SHF.R.U32.HI R41, RZ, 0x10, R41 ;  /* 0x00000010ff297819 */ /* 0x000fe40000011629 */
[----:B------:R-:W-:-:S02]  /*13610*/  SHF.R.U64 R42, R52, 0x10, R53 ;  /* 0x00000010342a7819 */ /* 0x000fc40000001235 */
[----:B------:R-:W-:Y:S02]  /*13620*/  SHF.R.U64 R40, R54, 0x10, R55 ;  /* 0x0000001036287819 */ /* 0x000fe40000001237 */
[----:B------:R-:W-:Y:S02]  /*13630*/  SHF.R.U32.HI R43, RZ, 0x10, R43 ;  /* 0x00000010ff2b7819 */ /* 0x000fe4000001162b */
        /* <DEDUP_REMOVED lines=56> */
[----:B------:R-:W-:Y:S01]  /*139c0*/  FMUL.FTZ R40, R48, R117 ;  /* 0x0000007530287220 */ /* 0x000fe20000410000 */
[----:B------:R-:W-:Y:S02]  /*139d0*/  IMAD.U32 R42, R115, 0x10000, RZ ;  /* 0x00010000732a7824 */ /* 0x000fe400078e00ff */
[----:B------:R-:W-:Y:S01]  /*139e0*/  FFMA.FTZ R57, R52, R56, R57 ;  /* 0x0000003834397223 */ /* 0x000fe20000010039 */
[-C--:B------:R-:W-:Y:S01]  /*139f0*/  FMUL.FTZ R52, R48, R119.reuse ;  /* 0x0000007730347220 */ /* 0x080fe20000410000 */
[----:B------:R-:W-:Y:S01]  /*13a00*/  FFMA.FTZ R48, R41, R119, -R40 ;  /* 0x0000007729307223 */ /* 0x000fe20000010828 */
[----:B------:R-:W-:Y:S01]  /*13a10*/  LOP3.LUT R50, R50, 0xffff0000, RZ, 0xc0, !PT ;  /* 0xffff000032327812 */ /* 0x000fe200078ec0ff */
[----:B------:R-:W-:Y:S01]  /*13a20*/  IMAD.U32 R40, R121, 0x10000, RZ ;  /* 0x0001000079287824 */ /* 0x000fe200078e00ff */
[----:B------:R-:W-:Y:S01]  /*13a30*/  LOP3.LUT R51, R51, 0xffff0000, RZ, 0xc0, !PT ;  /* 0xffff000033337812 */ /* 0x000fe200078ec0ff */
        /* <DEDUP_REMOVED lines=32> */
.L_x_3059:
[----:B------:R-:W-:Y:S05]  /*13c40*/  BSYNC B1 ;  /* 0x0000000000017941 */ /* 0x000fea0003800000 */
.L_x_3058:
[----:B--2---:R-:W-:Y:S01]  /*13c50*/  VIADD R0, R212, 0x40 ;  /* 0x00000040d4007836 */ /* 0x004fe20000000000 */
[----:B------:R-:W-:Y:S04]  /*13c60*/  BSSY B1, `(.L_x_3062) ;  /* 0x00000de000017945 */ /* 0x000fe80003800000 */
[----:B------:R-:W-:-:S13]  /*13c70*/  ISETP.GE.AND P0, PT, R0, R3, PT ;  /* 0x000000030000720c */ /* 0x000fda0003f06270 */
[----:B------:R-:W-:Y:S05]  /*13c80*/  @P0 BRA `(.L_x_3063) ;  /* 0x0000000c006c0947 */ /* 0x000fea0003800000 */
[----:B------:R-:W2:Y:S01]  /*13c90*/  LDC R0, c[0x0][0x3f4] ;  /* 0x0000fd00ff007b82 */ /* 0x000ea20000000800 */
[----:B------:R-:W-:Y:S01]  /*13ca0*/  BSSY B2, `(.L_x_3064) ;  /* 0x0000070000027945 */ /* 0x000fe20003800000 */
[----:B------:R-:W-:Y:S02]  /*13cb0*/  SHF.R.U32.HI R56, RZ, 0x3, R223 ;  /* 0x00000003ff387819 */ /* 0x000fe400000116df */
[-C--:B--2---:R-:W-:Y:S02]  /*13cc0*/  ISETP.GE.AND P0, PT, R18, R0.reuse, PT ;  /* 0x000000001200720c */ /* 0x084fe40003f06270 */
[----:B------:R-:W-:-:S11]  /*13cd0*/  ISETP.GE.AND P1, PT, R213, R0, PT ;  /* 0x00000000d500720c */ /* 0x000fd60003f26270 */
[----:B------:R-:W-:Y:S05]  /*13ce0*/  @P0 BRA `(.L_x_3065) ;  /* 0x0000000400ac0947 */ /* 0x000fea0003800000 */
[----:B------:R-:W2:Y:S01]  /*13cf0*/  LDL R40, [R1+0x6c] ;  /* 0x00006c0001287983 */ /* 0x000ea20000100800 */
[----:B------:R-:W-:Y:S02]  /*13d00*/  LOP3.LUT R43, R223, 0x38, R18, 0xf8, !PT ;  /* 0x00000038df2b7812 */ /* 0x000fe400078ef812 */
[----:B-1----:R-:W-:Y:S02]  /*13d10*/  SHF.R.U64 R50, R30, 0x10, R31 ;  /* 0x000000101e327819 */ /* 0x002fe4000000121f */
[----:B------:R-:W-:Y:S02]  /*13d20*/  LOP3.LUT R43, R226, R43, R56, 0xf6, !PT ;  /* 0x0000002be22b7212 */ /* 0x000fe400078ef638 */
[----:B------:R-:W-:Y:S02]  /*13d30*/  SHF.R.U64 R30, R32, 0x10, R33 ;  /* 0x00000010201e7819 */ /* 0x000fe40000001221 */
[----:B------:R-:W-:Y:S02]  /*13d40*/  SHF.R.U64 R52, R28, 0x10, R29 ;  /* 0x000000101c347819 */ /* 0x000fe4000000121d */
[----:B------:R-:W-:-:S02]  /*13d50*/  PRMT R109, R109, 0x5410, R30 ;  /* 0x000054106d6d7816 */ /* 0x000fc4000000001e */
[----:B------:R-:W-:Y:S02]  /*13d60*/  SHF.R.U32.HI R29, RZ, 0x10, R29 ;  /* 0x00000010ff1d7819 */ /* 0x000fe4000001161d */
[----:B------:R-:W-:Y:S01]  /*13d70*/  SHF.R.U64 R28, R34, 0x10, R35 ;  /* 0x00000010221c7819 */ /* 0x000fe20000001223 */
[----:B------:R-:W-:Y:S01]  /*13d80*/  IMAD.U32 R53, R109, 0x10000, RZ ;  /* 0x000100006d357824 */ /* 0x000fe200078e00ff */
[----:B------:R-:W-:Y:S02]  /*13d90*/  PRMT R111, R111, 0x5410, R52 ;  /* 0x000054106f6f7816 */ /* 0x000fe40000000034 */
[----:B------:R-:W-:Y:S02]  /*13da0*/  SHF.R.U32.HI R31, RZ, 0x10, R31 ;  /* 0x00000010ff1f7819 */ /* 0x000fe4000001161f */
[----:B------:R-:W-:Y:S01]  /*13db0*/  SHF.R.U32.HI R33, RZ, 0x10, R33 ;  /* 0x00000010ff217819 */ /* 0x000fe20000011621 */
[----:B------:R-:W-:Y:S01]  /*13dc0*/  IMAD.U32 R51, R111, 0x10000, RZ ;  /* 0x000100006f337824 */ /* 0x000fe200078e00ff */
[----:B------:R-:W-:-:S02]  /*13dd0*/  SHF.R.U32.HI R35, RZ, 0x10, R35 ;  /* 0x00000010ff237819 */ /* 0x000fc40000011623 */
[----:B------:R-:W-:Y:S02]  /*13de0*/  PRMT R112, R112, 0x5410, R29 ;  /* 0x0000541070707816 */ /* 0x000fe4000000001d */
[----:B------:R-:W-:Y:S02]  /*13df0*/  PRMT R107, R107, 0x5410, R28 ;  /* 0x000054106b6b7816 */ /* 0x000fe4000000001c */
[----:B------:R-:W-:Y:S02]  /*13e00*/  PRMT R114, R114, 0x5410, R31 ;  /* 0x0000541072727816 */ /* 0x000fe4000000001f */
[----:B------:R-:W-:Y:S02]  /*13e10*/  PRMT R110, R110, 0x5410, R33 ;  /* 0x000054106e6e7816 */ /* 0x000fe40000000021 */
[----:B------:R-:W-:Y:S02]  /*13e20*/  PRMT R108, R108, 0x5410, R35 ;  /* 0x000054106c6c7816 */ /* 0x000fe40000000023 */
[----:B------:R-:W-:-:S02]  /*13e30*/  PRMT R113, R113, 0x5410, R50 ;  /* 0x0000541071717816 */ /* 0x000fc40000000032 */
        /* <DEDUP_REMOVED lines=26> */
[----:B------:R-:W-:Y:S01]  /*13fe0*/  FMUL.FTZ R55, R34, R53 ;  /* 0x0000003522377220 */ /* 0x000fe20000410000 */
[C---:B------:R-:W-:Y:S01]  /*13ff0*/  IMAD.U32 R43, R46.reuse, 0x10000, RZ ;  /* 0x000100002e2b7824 */ /* 0x040fe200078e00ff */
[----:B------:R-:W-:Y:S01]  /*14000*/  LOP3.LUT R45, R46, 0xffff0000, RZ, 0xc0, !PT ;  /* 0xffff00002e2d7812 */ /* 0x000fe200078ec0ff */
[C---:B------:R-:W-:Y:S01]  /*14010*/  IMAD.U32 R50, R47.reuse, 0x10000, RZ ;  /* 0x000100002f327824 */ /* 0x040fe200078e00ff */
[----:B------:R-:W-:Y:S01]  /*14020*/  LOP3.LUT R46, R47, 0xffff0000, RZ, 0xc0, !PT ;  /* 0xffff00002f2e7812 */ /* 0x000fe200078ec0ff */
[----:B------:R-:W-:Y:S01]  /*14030*/  FMUL.FTZ R57, R34, R51 ;  /* 0x0000003322397220 */ /* 0x000fe20000410000 */
[----:B------:R-:W-:-:S02]  /*14040*/  IMAD.U32 R47, R110, 0x10000, RZ ;  /* 0x000100006e2f7824 */ /* 0x000fc400078e00ff */
[----:B------:R-:W-:Y:S01]  /*14050*/  FFMA.FTZ R55, R28, R51, -R55 ;  /* 0x000000331c377223 */ /* 0x000fe20000010837 */
[----:B------:R-:W-:Y:S02]  /*14060*/  IMAD.U32 R51, R108, 0x10000, RZ ;  /* 0x000100006c337824 */ /* 0x000fe400078e00ff */
[----:B------:R-:W-:Y:S01]  /*14070*/  FFMA.FTZ R57, R28, R53, R57 ;  /* 0x000000351c397223 */ /* 0x000fe20000010039 */
[----:B------:R-:W-:Y:S02]  /*14080*/  IMAD.U32 R34, R112, 0x10000, RZ ;  /* 0x0001000070227824 */ /* 0x000fe400078e00ff */
[C---:B------:R-:W-:Y:S01]  /*14090*/  FMUL.FTZ R59, R41.reuse, R47 ;  /* 0x0000002f293b7220 */ /* 0x040fe20000410000 */
[----:B------:R-:W-:Y:S02]  /*140a0*/  IMAD.U32 R28, R114, 0x10000, RZ ;  /* 0x00010000721c7824 */ /* 0x000fe400078e00ff */
[----:B------:R-:W-:Y:S01]  /*140b0*/  FMUL.FTZ R52, R50, R51 ;  /* 0x0000003332347220 */ /* 0x000fe20000410000 */
[-C--:B------:R-:W-:Y:S01]  /*140c0*/  FMUL.FTZ R41, R41, R34.reuse ;  /* 0x0000002229297220 */ /* 0x080fe20000410000 */
[----:B------:R-:W-:Y:S01]  /*140d0*/  FFMA.FTZ R59, R30, R34, -R59 ;  /* 0x000000221e3b7223 */ /* 0x000fe2000001083b */
[-C--:B------:R-:W-:Y:S01]  /*140e0*/  FMUL.FTZ R50, R50, R28.reuse ;  /* 0x0000001c32327220 */ /* 0x080fe20000410000 */
[----:B------:R-:W-:Y:S01]  /*140f0*/  LOP3.LUT R34, R109, 0xffff0000, RZ, 0xc0, !PT ;  /* 0xffff00006d227812 */ /* 0x000fe200078ec0ff */
[----:B------:R-:W-:Y:S01]  /*14100*/  FFMA.FTZ R53, R33, R28, -R52 ;  /* 0x0000001c21357223 */ /* 0x000fe20000010834 */
[----:B------:R-:W-:Y:S01]  /*14110*/  FFMA.FTZ R47, R30, R47, R41 ;  /* 0x0000002f1e2f7223 */ /* 0x000fe20000010029 */
[----:B------:R-:W-:Y:S01]  /*14120*/  LOP3.LUT R28, R111, 0xffff0000, RZ, 0xc0, !PT ;  /* 0xffff00006f1c7812 */ /* 0x000fe200078ec0ff */
[----:B------:R-:W-:Y:S01]  /*14130*/  FFMA.FTZ R51, R33, R51, R50 ;  /* 0x0000003321337223 */ /* 0x000fe20000010032 */
[----:B------:R-:W-:Y:S01]  /*14140*/  LOP3.LUT R41, R110, 0xffff0000, RZ, 0xc0, !PT ;  /* 0xffff00006e297812 */ /* 0x000fe200078ec0ff */
[C---:B------:R-:W-:Y:S01]  /*14150*/  FMUL.FTZ R30, R35.reuse, R34 ;  /* 0x00000022231e7220 */ /* 0x040fe20000410000 */
[----:B------:R-:W-:Y:S01]  /*14160*/  LOP3.LUT R33, R112, 0xffff0000, RZ, 0xc0, !PT ;  /* 0xffff000070217812 */ /* 0x000fe200078ec0ff */
[----:B------:R-:W-:-:S02]  /*14170*/  FMUL.FTZ R52, R35, R28 ;  /* 0x0000001c23347220 */ /* 0x000fc40000410000 */
[C---:B------:R-:W-:Y:S01]  /*14180*/  FMUL.FTZ R35, R44.reuse, R41 ;  /* 0x000000292c237220 */ /* 0x040fe20000410000 */
[----:B------:R-:W-:Y:S01]  /*14190*/  FFMA.FTZ R50, R29, R28, -R30 ;  /* 0x0000001c1d327223 */ /* 0x000fe2000001081e */
[-C--:B------:R-:W-:Y:S01]  /*141a0*/  FMUL.FTZ R44, R44, R33.reuse ;  /* 0x000000212c2c7220 */ /* 0x080fe20000410000 */
[----:B------:R-:W-:Y:S02]  /*141b0*/  IMAD.U32 R30, R107, 0x10000, RZ ;  /* 0x000100006b1e7824 */ /* 0x000fe400078e00ff */
[----:B------:R-:W-:Y:S01]  /*141c0*/  FFMA.FTZ R52, R29, R34, R52 ;  /* 0x000000221d347223 */ /* 0x000fe20000010034 */
[----:B------:R-:W-:Y:S02]  /*141d0*/  IMAD.U32 R28, R113, 0x10000, RZ ;  /* 0x00010000711c7824 */ /* 0x000fe400078e00ff */
[C---:B------:R-:W-:Y:S01]  /*141e0*/  FFMA.FTZ R34, R40.reuse, R33, -R35 ;  /* 0x0000002128227223 */ /* 0x040fe20000010823 */
[----:B------:R-:W-:Y:S01]  /*141f0*/  FFMA.FTZ R44, R40, R41, R44 ;  /* 0x00000029282c7223 */ /* 0x000fe2000001002c */
[C---:B------:R-:W-:Y:S01]  /*14200*/  FMUL.FTZ R54, R43.reuse, R30 ;  /* 0x0000001e2b367220 */ /* 0x040fe20000410000 */
[----:B------:R-:W-:Y:S01]  /*14210*/  FMUL.FTZ R40, R43, R28 ;  /* 0x0000001c2b287220 */ /* 0x000fe20000410000 */
[----:B------:R-:W-:-:S02]  /*14220*/  LOP3.LUT R107, R107, 0xffff0000, RZ, 0xc0, !PT ;  /* 0xffff00006b6b7812 */ /* 0x000fc400078ec0ff */
[----:B------:R-:W-:Y:S01]  /*14230*/  LOP3.LUT R33, R108, 0xffff0000, RZ, 0xc0, !PT ;  /* 0xffff00006c217812 */ /* 0x000fe200078ec0ff */
[----:B------:R-:W-:Y:S01]  /*14240*/  FFMA.FTZ R54, R31, R28, -R54 ;  /* 0x0000001c1f367223 */ /* 0x000fe20000010836 */
[----:B------:R-:W-:Y:S01]  /*14250*/  LOP3.LUT R113, R113, 0xffff0000, RZ, 0xc0, !PT ;  /* 0xffff000071717812 */ /* 0x000fe200078ec0ff */
[----:B------:R-:W-:Y:S01]  /*14260*/  FFMA.FTZ R40, R31, R30, R40 ;  /* 0x0000001e1f287223 */ /* 0x000fe20000010028 */
[----:B------:R-:W-:Y:S01]  /*14270*/  LOP3.LUT R29, R114, 0xffff0000, RZ, 0xc0, !PT ;  /* 0xffff0000721d7812 */ /* 0x000fe200078ec0ff */
[C---:B------:R-:W-:Y:S01]  /*14280*/  FMUL.FTZ R31, R45.reuse, R107 ;  /* 0x0000006b2d1f7220 */ /* 0x040fe20000410000 */
[C---:B------:R-:W-:Y:S01]  /*14290*/  FMUL.FTZ R35, R46.reuse, R33 ;  /* 0x000000212e237220 */ /* 0x040fe20000410000 */
[----:B------:R-:W-:Y:S02]  /*142a0*/  FMUL.FTZ R28, R45, R113 ;  /* 0x000000712d1c7220 */ /* 0x000fe40000410000 */
        /* <DEDUP_REMOVED lines=15> */
.L_x_3065:
[----:B------:R-:W-:Y:S05]  /*143a0*/  BSYNC B2 ;  /* 0x0000000000027941 */ /* 0x000fea0003800000 */
.L_x_3064:
[----:B------:R-:W-:Y:S05]  /*143b0*/  @P1 BRA `(.L_x_3063) ;  /* 0x0000000400a01947 */ /* 0x000fea0003800000 */
[----:B--2---:R-:W2:Y:S04]  /*143c0*/  LDL R28, [R1+0x60] ;  /* 0x00006000011c7983 */ /* 0x004ea80000100800 */
[----:B-1----:R-:W3:Y:S01]  /*143d0*/  LDL R44, [R1+0x80] ;  /* 0x00008000012c7983 */ /* 0x002ee20000100800 */
        /* <DEDUP_REMOVED lines=102> */
.L_x_3063:
[----:B------:R-:W-:Y:S05]  /*14a40*/  BSYNC B1 ;  /* 0x0000000000017941 */ /* 0x000fea0003800000 */
.L_x_3062:
[----:B---3--:R-:W-:-:S05]  /*14a50*/  VIADD R0, R212, 0x60 ;  /* 0x00000060d4007836 */ /* 0x008fca0000000000 */
[----:B------:R-:W-:-:S13]  /*14a60*/  ISETP.GE.AND P0, PT, R0, R3, PT ;  /* 0x000000030000720c */ /* 0x000fda0003f06270 */
[----:B------:R-:W-:Y:S05]  /*14a70*/  @P0 BRA `(.L_x_3033) ;  /* 0x0000000c00780947 */ /* 0x000fea0003800000 */
[----:B------:R3:W5:Y:S01]  /*14a80*/  LDL R41, [R1+0x70] ;  /* 0x0000700001297983 */ /* 0x0007620000100800 */
[----:B------:R-:W4:Y:S01]  /*14a90*/  LDC R40, c[0x0][0x3f4] ;  /* 0x0000fd00ff287b82 */ /* 0x000f220000000800 */
        /* <DEDUP_REMOVED lines=8> */
[-C--:B----4-:R-:W-:Y:S02]  /*14b20*/  ISETP.GE.AND P0, PT, R18, R40.reuse, PT ;  /* 0x000000281200720c */ /* 0x090fe40003f06270 */
[----:B------:R-:W-:-:S11]  /*14b30*/  ISETP.GE.AND P1, PT, R213, R40, PT ;  /* 0x00000028d500720c */ /* 0x000fd60003f26270 */
[----:B---3--:R-:W-:Y:S05]  /*14b40*/  @P0 BRA `(.L_x_3067) ;  /* 0x00000004009c0947 */ /* 0x008fea0003800000 */
[----:B-1----:R-:W3:Y:S01]  /*14b50*/  LDL R44, [R1+0x7c] ;  /* 0x00007c00012c7983 */ /* 0x002ee20000100800 */
[----:B------:R-:W-:Y:S02]  /*14b60*/  LEA.HI R0, R40, R237, RZ, 0x1d ;  /* 0x000000ed28007211 */ /* 0x000fe400078fe8ff */
[----:B------:R-:W-:Y:S02]  /*14b70*/  SHF.R.U64 R4, R4, 0x10, R5 ;  /* 0x0000001004047819 */ /* 0x000fe40000001205 */
[----:B------:R-:W-:Y:S01]  /*14b80*/  SHF.R.S32.HI R25, RZ, 0x1f, R0 ;  /* 0x0000001fff197819 */ /* 0x000fe20000011400 */
[----:B------:R-:W-:Y:S01]  /*14b90*/  IMAD.SHL.U32 R3, R0, 0x8, RZ ;  /* 0x0000000800037824 */ /* 0x000fe200078e00ff */
[----:B--2---:R-:W-:Y:S02]  /*14ba0*/  SHF.R.U64 R32, R12, 0x10, R13 ;  /* 0x000000100c207819 */ /* 0x004fe4000000120d */
[----:B------:R-:W-:Y:S02]  /*14bb0*/  LEA.HI R25, R25, R0, RZ, 0x3 ;  /* 0x0000000019197211 */ /* 0x000fe400078f18ff */
[----:B------:R-:W-:-:S02]  /*14bc0*/  LOP3.LUT R0, R43, 0x38, R3, 0xf8, !PT ;  /* 0x000000382b007812 */ /* 0x000fc400078ef803 */
[----:B------:R-:W-:Y:S01]  /*14bd0*/  SHF.R.U32.HI R13, RZ, 0x10, R13 ;  /* 0x00000010ff0d7819 */ /* 0x000fe2000001160d */
[----:B------:R-:W-:Y:S01]  /*14be0*/  IMAD.SHL.U32 R25, R25, 0x400, RZ ;  /* 0x0000040019197824 */ /* 0x000fe200078e00ff */
[----:B------:R-:W-:Y:S02]  /*14bf0*/  LOP3.LUT R0, R0, R42, RZ, 0x3c, !PT ;  /* 0x0000002a00007212 */ /* 0x000fe400078e3cff */
[----:B------:R-:W-:Y:S02]  /*14c00*/  PRMT R99, R99, 0x5410, R4 ;  /* 0x0000541063637816 */ /* 0x000fe40000000004 */
[----:B------:R-:W-:Y:S02]  /*14c10*/  LOP3.LUT R3, R25, 0x7fffe000, RZ, 0xc0, !PT ;  /* 0x7fffe00019037812 */ /* 0x000fe400078ec0ff */
[----:B------:R-:W-:Y:S01]  /*14c20*/  SHF.R.U32.HI R5, RZ, 0x10, R5 ;  /* 0x00000010ff057819 */ /* 0x000fe20000011605 */
[----:B------:R-:W-:Y:S01]  /*14c30*/  IMAD.U32 R33, R99, 0x10000, RZ ;  /* 0x0001000063217824 */ /* 0x000fe200078e00ff */
[----:B-----5:R-:W-:-:S02]  /*14c40*/  IADD3 R3, R0, R3, R41 ;  /* 0x0000000300037210 */ /* 0x020fc40007ffe029 */
[--C-:B------:R-:W-:Y:S02]  /*14c50*/  SHF.R.U64 R0, R6, 0x10, R7.reuse ;  /* 0x0000001006007819 */ /* 0x100fe40000001207 */
[----:B------:R-:W-:Y:S01]  /*14c60*/  SHF.R.U32.HI R7, RZ, 0x10, R7 ;  /* 0x00000010ff077819 */ /* 0x000fe20000011607 */
[----:B------:R-:W-:Y:S01]  /*14c70*/  IMAD R3, R3, 0x2, R16 ;  /* 0x0000000203037824 */ /* 0x000fe200078e0210 */
[----:B------:R-:W-:Y:S02]  /*14c80*/  PRMT R103, R103, 0x5410, R32 ;  /* 0x0000541067677816 */ /* 0x000fe40000000020 */
[--C-:B------:R-:W-:Y:S02]  /*14c90*/  SHF.R.U64 R12, R14, 0x10, R15.reuse ;  /* 0x000000100e0c7819 */ /* 0x100fe4000000120f */
[----:B------:R-:W1:Y:S01]  /*14ca0*/  LDS.128 R28, [R3+0x14400] ;  /* 0x01440000031c7984 */ /* 0x000e620000000c00 */
[----:B------:R-:W-:Y:S01]  /*14cb0*/  SHF.R.U32.HI R15, RZ, 0x10, R15 ;  /* 0x00000010ff0f7819 */ /* 0x000fe2000001160f */
[----:B------:R-:W-:Y:S01]  /*14cc0*/  IMAD.U32 R32, R103, 0x10000, RZ ;  /* 0x0001000067207824 */ /* 0x000fe200078e00ff */
[----:B------:R-:W-:-:S02]  /*14cd0*/  PRMT R104, R104, 0x5410, R13 ;  /* 0x0000541068687816 */ /* 0x000fc4000000000d */
[----:B------:R-:W-:Y:S02]  /*14ce0*/  PRMT R100, R100, 0x5410, R5 ;  /* 0x0000541064647816 */ /* 0x000fe40000000005 */
[----:B------:R-:W-:Y:S02]  /*14cf0*/  PRMT R101, R101, 0x5410, R0 ;  /* 0x0000541065657816 */ /* 0x000fe40000000000 */
[----:B------:R-:W-:Y:S01]  /*14d00*/  PRMT R102, R102, 0x5410, R7 ;  /* 0x0000541066667816 */ /* 0x000fe20000000007 */
[----:B------:R-:W-:Y:S01]  /*14d10*/  IMAD.U32 R34, R100, 0x10000, RZ ;  /* 0x0001000064227824 */ /* 0x000fe200078e00ff */
[----:B------:R-:W-:Y:S02]  /*14d20*/  PRMT R105, R105, 0x5410, R12 ;  /* 0x0000541069697816 */ /* 0x000fe4000000000c */
[----:B------:R-:W-:Y:S02]  /*14d30*/  PRMT R106, R106, 0x5410, R15 ;  /* 0x000054106a6a7816 */ /* 0x000fe4000000000f */
[----:B------:R-:W-:-:S02]  /*14d40*/  LOP3.LUT R99, R99, 0xffff0000, RZ, 0xc0, !PT ;  /* 0xffff000063637812 */ /* 0x000fc400078ec0ff */
[----:B------:R-:W-:Y:S01]  /*14d50*/  LOP3.LUT R103, R103, 0xffff0000, RZ, 0xc0, !PT ;  /* 0xffff000067677812 */ /* 0x000fe200078ec0ff */
[C---:B-1----:R-:W-:Y:S01]  /*14d60*/  IMAD.U32 R13, R28.reuse, 0x10000, RZ ;  /* 0x000100001c0d7824 */ /* 0x042fe200078e00ff */
[----:B------:R-:W-:Y:S01]  /*14d70*/  LOP3.LUT R14, R28, 0xffff0000, RZ, 0xc0, !PT ;  /* 0xffff00001c0e7812 */ /* 0x000fe200078ec0ff */
[C---:B------:R-:W-:Y:S01]  /*14d80*/  IMAD.U32 R15, R29.reuse, 0x10000, RZ ;  /* 0x000100001d0f7824 */ /* 0x040fe200078e00ff */
[----:B------:R-:W-:Y:S01]  /*14d90*/  LOP3.LUT R28, R29, 0xffff0000, RZ, 0xc0, !PT ;  /* 0xffff00001d1c7812 */ /* 0x000fe200078ec0ff */
[----:B------:R-:W-:Y:S02]  /*14da0*/  IMAD.U32 R29, R31, 0x10000, RZ ;  /* 0x000100001f1d7824 */ /* 0x000fe400078e00ff */
[----:B------:R-:W-:Y:S01]  /*14db0*/  FMUL.FTZ R35, R13, R33 ;  /* 0x000000210d237220 */ /* 0x000fe20000410000 */
[----:B------:R-:W-:Y:S01]  /*14dc0*/  FMUL.FTZ R36, R15, R34 ;  /* 0x000000220f247220 */ /* 0x000fe20000410000 */
[----:B---3--:R-:W1:Y:S02]  /*14dd0*/  LDS.128 R24, [R44] ;  /* 0x000000002c187984 */ /* 0x008e640000000c00 */
        /* <DEDUP_REMOVED lines=8> */
[C---:B------:R-:W-:Y:S01]  /*14e60*/  IMAD.U32 R25, R30.reuse, 0x10000, RZ ;  /* 0x000100001e197824 */ /* 0x040fe200078e00ff */
[----:B------:R-:W-:Y:S01]  /*14e70*/  LOP3.LUT R27, R30, 0xffff0000, RZ, 0xc0, !PT ;  /* 0xffff00001e1b7812 */ /* 0x000fe200078ec0ff */
[-C--:B------:R-:W-:Y:S01]  /*14e80*/  FFMA.FTZ R35, R0, R32.reuse, -R35 ;  /* 0x0000002000237223 */ /* 0x080fe20000010823 */
[----:B------:R-:W-:Y:S01]  /*14e90*/  LOP3.LUT R30, R31, 0xffff0000, RZ, 0xc0, !PT ;  /* 0xffff00001f1e7812 */ /* 0x000fe200078ec0ff */
[----:B------:R-:W-:Y:S01]  /*14ea0*/  FMUL.FTZ R31, R13, R32 ;  /* 0x000000200d1f7220 */ /* 0x000fe20000410000 */
[----:B------:R-:W-:-:S02]  /*14eb0*/  IMAD.U32 R32, R104, 0x10000, RZ ;  /* 0x0001000068207824 */ /* 0x000fc400078e00ff */
[----:B------:R-:W-:Y:S02]  /*14ec0*/  IMAD.U32 R13, R102, 0x10000, RZ ;  /* 0x00010000660d7824 */ /* 0x000fe400078e00ff */
[----:B------:R-:W-:Y:S01]  /*14ed0*/  FFMA.FTZ R31, R0, R33, R31 ;  /* 0x00000021001f7223 */ /* 0x000fe2000001001f */
[----:B------:R-:W-:Y:S02]  /*14ee0*/  IMAD.U32 R0, R106, 0x10000, RZ ;  /* 0x000100006a007824 */ /* 0x000fe400078e00ff */
[-C--:B------:R-:W-:Y:S01]  /*14ef0*/  FMUL.FTZ R38, R15, R32.reuse ;  /* 0x000000200f267220 */ /* 0x080fe20000410000 */
[----:B------:R-:W-:Y:S01]  /*14f00*/  FFMA.FTZ R36, R5, R32, -R36 ;  /* 0x0000002005247223 */ /* 0x000fe20000010824 */
[CC--:B------:R-:W-:Y:S01]  /*14f10*/  FMUL.FTZ R15, R29.reuse, R13.reuse ;  /* 0x0000000d1d0f7220 */ /* 0x0c0fe20000410000 */
[----:B------:R-:W-:Y:S01]  /*14f20*/  FMUL.FTZ R32, R29, R0 ;  /* 0x000000001d207220 */ /* 0x000fe20000410000 */
[----:B------:R-:W-:Y:S01]  /*14f30*/  FFMA.FTZ R38, R5, R34, R38 ;  /* 0x0000002205267223 */ /* 0x000fe20000010026 */
[----:B------:R-:W-:Y:S01]  /*14f40*/  LOP3.LUT R5, R104, 0xffff0000, RZ, 0xc0, !PT ;  /* 0xffff000068057812 */ /* 0x000fe200078ec0ff */
[C---:B------:R-:W-:Y:S01]  /*14f50*/  FFMA.FTZ R34, R12.reuse, R0, -R15 ;  /* 0x000000000c227223 */ /* 0x040fe2000001080f */
[----:B------:R-:W-:Y:S01]  /*14f60*/  FFMA.FTZ R37, R12, R13, R32 ;  /* 0x0000000d0c257223 */ /* 0x000fe20000010020 */
[----:B------:R-:W-:-:S02]  /*14f70*/  IMAD.U32 R12, R101, 0x10000, RZ ;  /* 0x00010000650c7824 */ /* 0x000fc400078e00ff */
[----:B------:R-:W-:Y:S01]  /*14f80*/  FMUL.FTZ R15, R14, R99 ;  /* 0x000000630e0f7220 */ /* 0x000fe20000410000 */
[----:B------:R-:W-:Y:S01]  /*14f90*/  LOP3.LUT R13, R100, 0xffff0000, RZ, 0xc0, !PT ;  /* 0xffff0000640d7812 */ /* 0x000fe200078ec0ff */
[-C--:B------:R-:W-:Y:S01]  /*14fa0*/  FMUL.FTZ R29, R14, R103.reuse ;  /* 0x000000670e1d7220 */ /* 0x080fe20000410000 */
[----:B------:R-:W-:Y:S02]  /*14fb0*/  IMAD.U32 R0, R105, 0x10000, RZ ;  /* 0x0001000069007824 */ /* 0x000fe400078e00ff */
[C---:B------:R-:W-:Y:S01]  /*14fc0*/  FMUL.FTZ R33, R25.reuse, R12 ;  /* 0x0000000c19217220 */ /* 0x040fe20000410000 */
[----:B------:R-:W-:Y:S01]  /*14fd0*/  FFMA.FTZ R14, R4, R103, -R15 ;  /* 0x00000067040e7223 */ /* 0x000fe2000001080f */
[C---:B------:R-:W-:Y:S01]  /*14fe0*/  FMUL.FTZ R32, R28.reuse, R5 ;  /* 0x000000051c207220 */ /* 0x040fe20000410000 */
[----:B------:R-:W-:Y:S01]  /*14ff0*/  FMUL.FTZ R15, R28, R13 ;  /* 0x0000000d1c0f7220 */ /* 0x000fe20000410000 */
[----:B------:R-:W-:Y:S01]  /*15000*/  FFMA.FTZ R28, R4, R99, R29 ;  /* 0x00000063041c7223 */ /* 0x000fe2000001001d */
[-C--:B------:R-:W-:Y:S01]  /*15010*/  FMUL.FTZ R25, R25, R0.reuse ;  /* 0x0000000019197220 */ /* 0x080fe20000410000 */
[----:B------:R-:W-:Y:S01]  /*15020*/  FFMA.FTZ R33, R6, R0, -R33 ;  /* 0x0000000006217223 */ /* 0x000fe20000010821 */
[----:B------:R-:W-:Y:S01]  /*15030*/  LOP3.LUT R4, R101, 0xffff0000, RZ, 0xc0, !PT ;  /* 0xffff000065047812 */ /* 0x000fe200078ec0ff */
[C---:B------:R-:W-:Y:S01]  /*15040*/  FFMA.FTZ R29, R24.reuse, R13, R32 ;  /* 0x0000000d181d7223 */ /* 0x040fe20000010020 */
[----:B------:R-:W-:Y:S01]  /*15050*/  LOP3.LUT R0, R105, 0xffff0000, RZ, 0xc0, !PT ;  /* 0xffff000069007812 */ /* 0x000fe200078ec0ff */
[----:B------:R-:W-:Y:S01]  /*15060*/  FFMA.FTZ R15, R24, R5, -R15 ;  /* 0x00000005180f7223 */ /* 0x000fe2000001080f */
[----:B------:R-:W-:Y:S01]  /*15070*/  LOP3.LUT R13, R102, 0xffff0000, RZ, 0xc0, !PT ;  /* 0xffff0000660d7812 */ /* 0x000fe200078ec0ff */
[----:B------:R-:W-:Y:S01]  /*15080*/  FFMA.FTZ R25, R6, R12, R25 ;  /* 0x0000000c06197223 */ /* 0x000fe20000010019 */
[----:B------:R-:W-:Y:S01]  /*15090*/  LOP3.LUT R5, R106, 0xffff0000, RZ, 0xc0, !PT ;  /* 0xffff00006a057812 */ /* 0x000fe200078ec0ff */
[C---:B------:R-:W-:Y:S01]  /*150a0*/  FMUL.FTZ R6, R27.reuse, R4 ;  /* 0x000000041b067220 */ /* 0x040fe20000410000 */
[-C--:B------:R-:W-:Y:S01]  /*150b0*/  FMUL.FTZ R27, R27, R0.reuse ;  /* 0x000000001b1b7220 */ /* 0x080fe20000410000 */
[----:B------:R-:W-:Y:S01]  /*150c0*/  FMUL.FTZ R39, R30, R13 ;  /* 0x0000000d1e277220 */ /* 0x000fe20000410000 */
[----:B------:R-:W-:Y:S01]  /*150d0*/  F2FP.BF16.F32.PACK_AB R12, R28, R31 ;  /* 0x0000001f1c0c723e */ /* 0x000fe200000010ff */
        /* <DEDUP_REMOVED lines=14> */
.L_x_3067:
[----:B------:R-:W-:Y:S05]  /*151c0*/  BSYNC B1 ;  /* 0x0000000000017941 */ /* 0x000fea0003800000 */
.L_x_3066:
[----:B------:R-:W-:Y:S05]  /*151d0*/  @P1 BRA `(.L_x_3033) ;  /* 0x0000000400a01947 */ /* 0x000fea0003800000 */
[----:B------:R-:W4:Y:S04]  /*151e0*/  LDL R0, [R1+0x60] ;  /* 0x0000600001007983 */ /* 0x000f280000100800 */
[----:B--2---:R-:W2:Y:S01]  /*151f0*/  LDL R32, [R1+0x78] ;  /* 0x0000780001207983 */ /* 0x004ea20000100800 */
[----:B------:R-:W-:Y:S02]  /*15200*/  SHF.R.U64 R26, R72, 0x10, R73 ;  /* 0x00000010481a7819 */ /* 0x000fe40000001249 */
[--C-:B------:R-:W-:Y:S02]  /*15210*/  SHF.R.U64 R25, R8, 0x10, R9.reuse ;  /* 0x0000001008197819 */ /* 0x100fe40000001209 */
[----:B------:R-:W-:Y:S02]  /*15220*/  PRMT R87, R87, 0x5410, R26 ;  /* 0x0000541057577816 */ /* 0x000fe4000000001a */
[----:B------:R-:W-:-:S02]  /*15230*/  SHF.R.U32.HI R28, RZ, 0x10, R9 ;  /* 0x00000010ff1c7819 */ /* 0x000fc40000011609 */
[----:B------:R-:W-:Y:S01]  /*15240*/  PRMT R26, R20, 0x5410, R25 ;  /* 0x00005410141a7816 */ /* 0x000fe20000000019 */
[----:B------:R-:W-:Y:S01]  /*15250*/  IMAD.U32 R25, R87, 0x10000, RZ ;  /* 0x0001000057197824 */ /* 0x000fe200078e00ff */
[----:B------:R-:W-:Y:S02]  /*15260*/  SHF.R.U32.HI R73, RZ, 0x10, R73 ;  /* 0x00000010ff497819 */ /* 0x000fe40000011649 */
[----:B------:R-:W-:Y:S01]  /*15270*/  PRMT R28, R21, 0x5410, R28 ;  /* 0x00005410151c7816 */ /* 0x000fe2000000001c */
[----:B------:R-:W-:Y:S01]  /*15280*/  IMAD.U32 R27, R26, 0x10000, RZ ;  /* 0x000100001a1b7824 */ /* 0x000fe200078e00ff */
[----:B------:R-:W-:Y:S02]  /*15290*/  SHF.R.U64 R24, R74, 0x10, R75 ;  /* 0x000000104a187819 */ /* 0x000fe4000000124b */
[----:B------:R-:W-:Y:S01]  /*152a0*/  PRMT R88, R88, 0x5410, R73 ;  /* 0x0000541058587816 */ /* 0x000fe20000000049 */
[----:B------:R-:W-:Y:S01]  /*152b0*/  IMAD.U32 R29, R28, 0x10000, RZ ;  /* 0x000100001c1d7824 */ /* 0x000fe200078e00ff */
[----:B------:R-:W-:-:S02]  /*152c0*/  SHF.R.U32.HI R75, RZ, 0x10, R75 ;  /* 0x00000010ff4b7819 */ /* 0x000fc4000001164b */
[----:B------:R-:W-:Y:S02]  /*152d0*/  PRMT R89, R89, 0x5410, R24 ;  /* 0x0000541059597816 */ /* 0x000fe40000000018 */
[----:B------:R-:W-:Y:S02]  /*152e0*/  PRMT R90, R90, 0x5410, R75 ;  /* 0x000054105a5a7816 */ /* 0x000fe4000000004b */
[----:B------:R-:W-:Y:S02]  /*152f0*/  LOP3.LUT R87, R87, 0xffff0000, RZ, 0xc0, !PT ;  /* 0xffff000057577812 */ /* 0x000fe400078ec0ff */
[----:B------:R-:W-:Y:S02]  /*15300*/  LOP3.LUT R28, R28, 0xffff0000, RZ, 0xc0, !PT ;  /* 0xffff00001c1c7812 */ /* 0x000fe400078ec0ff */
[----:B----4-:R-:W-:-:S04]  /*15310*/  LEA.HI R40, R40, R0, RZ, 0x1d ;  /* 0x0000000028287211 */ /* 0x010fc800078fe8ff */
[----:B---3--:R-:W-:Y:S01]  /*15320*/  SHF.R.S32.HI R3, RZ, 0x1f, R40 ;  /* 0x0000001fff037819 */ /* 0x008fe20000011428 */
[----:B------:R-:W-:Y:S01]  /*15330*/  IMAD.SHL.U32 R0, R40, 0x8, RZ ;  /* 0x0000000828007824 */ /* 0x000fe200078e00ff */
[----:B--2---:R-:W2:Y:S02]  /*15340*/  LDS.128 R4, [R32] ;  /* 0x0000000020047984 */ /* 0x004ea40000000c00 */
[----:B------:R-:W-:Y:S02]  /*15350*/  LEA.HI R3, R3, R40, RZ, 0x3 ;  /* 0x0000002803037211 */ /* 0x000fe400078f18ff */
[----:B------:R-:W-:-:S03]  /*15360*/  LOP3.LUT R0, R43, 0x38, R0, 0xf8, !PT ;  /* 0x000000382b007812 */ /* 0x000fc600078ef800 */
[----:B------:R-:W-:Y:S01]  /*15370*/  IMAD.SHL.U32 R3, R3, 0x400, RZ ;  /* 0x0000040003037824 */ /* 0x000fe200078e00ff */
[----:B------:R-:W-:-:S04]  /*15380*/  LOP3.LUT R0, R0, R42, RZ, 0x3c, !PT ;  /* 0x0000002a00007212 */ /* 0x000fc800078e3cff */
[----:B------:R-:W-:-:S04]  /*15390*/  LOP3.LUT R3, R3, 0x7fffe000, RZ, 0xc0, !PT ;  /* 0x7fffe00003037812 */ /* 0x000fc800078ec0ff */
[----:B-----5:R-:W-:Y:S02]  /*153a0*/  IADD3 R3, R0, R3, R41 ;  /* 0x0000000300037210 */ /* 0x020fe40007ffe029 */
[--C-:B------:R-:W-:Y:S02]  /*153b0*/  SHF.R.U64 R0, R10, 0x10, R11.reuse ;  /* 0x000000100a007819 */ /* 0x100fe4000000120b */
[----:B------:R-:W-:Y:S01]  /*153c0*/  SHF.R.U32.HI R11, RZ, 0x10, R11 ;  /* 0x00000010ff0b7819 */ /* 0x000fe2000001160b */
[----:B------:R-:W-:Y:S01]  /*153d0*/  IMAD R3, R3, 0x2, R16 ;  /* 0x0000000203037824 */ /* 0x000fe200078e0210 */
[----:B------:R-:W-:Y:S02]  /*153e0*/  PRMT R85, R85, 0x5410, R0 ;  /* 0x0000541055557816 */ /* 0x000fe40000000000 */
[----:B------:R-:W-:Y:S02]  /*153f0*/  PRMT R86, R86, 0x5410, R11 ;  /* 0x0000541056567816 */ /* 0x000fe4000000000b */
[----:B------:R-:W3:Y:S01]  /*15400*/  LDS.128 R12, [R3+0x14400] ;  /* 0x01440000030c7984 */ /* 0x000ee20000000c00 */
[C---:B--2---:R-:W-:Y:S01]  /*15410*/  IMAD.U32 R0, R4.reuse, 0x10000, RZ ;  /* 0x0001000004007824 */ /* 0x044fe200078e00ff */
[----:B------:R-:W-:Y:S01]  /*15420*/  LOP3.LUT R4, R4, 0xffff0000, RZ, 0xc0, !PT ;  /* 0xffff000004047812 */ /* 0x000fe200078ec0ff */
[C---:B------:R-:W-:Y:S01]  /*15430*/  IMAD.U32 R8, R5.reuse, 0x10000, RZ ;  /* 0x0001000005087824 */ /* 0x040fe200078e00ff */
[----:B------:R-:W-:Y:S01]  /*15440*/  LOP3.LUT R5, R5, 0xffff0000, RZ, 0xc0, !PT ;  /* 0xffff000005057812 */ /* 0x000fe200078ec0ff */
[C---:B------:R-:W-:Y:S01]  /*15450*/  IMAD.U32 R10, R7.reuse, 0x10000, RZ ;  /* 0x00010000070a7824 */ /* 0x040fe200078e00ff */
[----:B------:R-:W-:Y:S01]  /*15460*/  LOP3.LUT R7, R7, 0xffff0000, RZ, 0xc0, !PT ;  /* 0xffff000007077812 */ /* 0x000fe200078ec0ff */
[C---:B------:R-:W-:Y:S01]  /*15470*/  IMAD.U32 R9, R6.reuse, 0x10000, RZ ;  /* 0x0001000006097824 */ /* 0x040fe200078e00ff */
[----:B------:R-:W-:Y:S01]  /*15480*/  LOP3.LUT R6, R6, 0xffff0000, RZ, 0xc0, !PT ;  /* 0xffff000006067812 */ /* 0x000fe200078ec0ff */
[C---:B---3--:R-:W-:Y:S01]  /*15490*/  IMAD.U32 R11, R12.reuse, 0x10000, RZ ;  /* 0x000100000c0b7824 */ /* 0x048fe200078e00ff */
        /* <DEDUP_REMOVED lines=12> */
[----:B------:R-:W-:Y:S01]  /*15560*/  FFMA.FTZ R35, R8, R11, -R35 ;  /* 0x0000000b08237223 */ /* 0x000fe20000010823 */
[----:B------:R-:W-:Y:S02]  /*15570*/  IMAD.U32 R25, R90, 0x10000, RZ ;  /* 0x000100005a197824 */ /* 0x000fe400078e00ff */
[----:B------:R-:W-:Y:S01]  /*15580*/  FMUL.FTZ R37, R24, R31 ;  /* 0x0000001f18257220 */ /* 0x000fe20000410000 */
[----:B------:R-:W-:Y:S01]  /*15590*/  LOP3.LUT R11, R26, 0xffff0000, RZ, 0xc0, !PT ;  /* 0xffff00001a0b7812 */ /* 0x000fe200078ec0ff */
[----:B------:R-:W-:Y:S01]  /*155a0*/  FFMA.FTZ R29, R8, R29, R27 ;  /* 0x0000001d081d7223 */ /* 0x000fe2000001001b */
[-C--:B------:R-:W-:Y:S01]  /*155b0*/  FMUL.FTZ R24, R24, R25.reuse ;  /* 0x0000001918187220 */ /* 0x080fe20000410000 */
[----:B------:R-:W-:Y:S01]  /*155c0*/  FFMA.FTZ R37, R10, R25, -R37 ;  /* 0x000000190a257223 */ /* 0x000fe20000010825 */
[----:B------:R-:W-:Y:S01]  /*155d0*/  LOP3.LUT R88, R88, 0xffff0000, RZ, 0xc0, !PT ;  /* 0xffff000058587812 */ /* 0x000fe200078ec0ff */
[C---:B------:R-:W-:Y:S01]  /*155e0*/  FMUL.FTZ R25, R12.reuse, R11 ;  /* 0x0000000b0c197220 */ /* 0x040fe20000410000 */
[----:B------:R-:W-:Y:S01]  /*155f0*/  FMUL.FTZ R27, R12, R87 ;  /* 0x000000570c1b7220 */ /* 0x000fe20000410000 */
[----:B------:R-:W-:-:S02]  /*15600*/  IMAD.U32 R21, R14, 0x10000, RZ ;  /* 0x000100000e157824 */ /* 0x000fc400078e00ff */
[----:B------:R-:W-:Y:S01]  /*15610*/  FFMA.FTZ R24, R10, R31, R24 ;  /* 0x0000001f0a187223 */ /* 0x000fe20000010018 */
[----:B------:R-:W-:Y:S02]  /*15620*/  IMAD.U32 R8, R85, 0x10000, RZ ;  /* 0x0001000055087824 */ /* 0x000fe400078e00ff */
[C---:B------:R-:W-:Y:S01]  /*15630*/  FFMA.FTZ R25, R4.reuse, R87, -R25 ;  /* 0x0000005704197223 */ /* 0x040fe20000010819 */
[----:B------:R-:W-:Y:S02]  /*15640*/  IMAD.U32 R0, R89, 0x10000, RZ ;  /* 0x0001000059007824 */ /* 0x000fe400078e00ff */
[C---:B------:R-:W-:Y:S01]  /*15650*/  FMUL.FTZ R12, R13.reuse, R28 ;  /* 0x0000001c0d0c7220 */ /* 0x040fe20000410000 */
[----:B------:R-:W-:Y:S01]  /*15660*/  FFMA.FTZ R10, R4, R11, R27 ;  /* 0x0000000b040a7223 */ /* 0x000fe2000001001b */
[----:B------:R-:W-:Y:S01]  /*15670*/  LOP3.LUT R14, R14, 0xffff0000, RZ, 0xc0, !PT ;  /* 0xffff00000e0e7812 */ /* 0x000fe200078ec0ff */
[----:B------:R-:W-:Y:S01]  /*15680*/  FMUL.FTZ R13, R13, R88 ;  /* 0x000000580d0d7220 */ /* 0x000fe20000410000 */
[----:B------:R-:W-:Y:S01]  /*15690*/  LOP3.LUT R15, R15, 0xffff0000, RZ, 0xc0, !PT ;  /* 0xffff00000f0f7812 */ /* 0x000fe200078ec0ff */
[----:B------:R-:W-:Y:S01]  /*156a0*/  FMUL.FTZ R4, R21, R8 ;  /* 0x0000000815047220 */ /* 0x000fe20000410000 */
[----:B------:R-:W-:Y:S01]  /*156b0*/  LOP3.LUT R85, R85, 0xffff0000, RZ, 0xc0, !PT ;  /* 0xffff000055557812 */ /* 0x000fe200078ec0ff */
[----:B------:R-:W-:Y:S01]  /*156c0*/  FMUL.FTZ R20, R21, R0 ;  /* 0x0000000015147220 */ /* 0x000fe20000410000 */
[----:B------:R-:W-:Y:S01]  /*156d0*/  LOP3.LUT R86, R86, 0xffff0000, RZ, 0xc0, !PT ;  /* 0xffff000056567812 */ /* 0x000fe200078ec0ff */
[----:B------:R-:W-:Y:S01]  /*156e0*/  FFMA.FTZ R12, R5, R88, -R12 ;  /* 0x00000058050c7223 */ /* 0x000fe2000001080c */
[----:B------:R-:W-:Y:S01]  /*156f0*/  LOP3.LUT R89, R89, 0xffff0000, RZ, 0xc0, !PT ;  /* 0xffff000059597812 */ /* 0x000fe200078ec0ff */
[----:B------:R-:W-:Y:S01]  /*15700*/  FFMA.FTZ R28, R5, R28, R13 ;  /* 0x0000001c051c7223 */ /* 0x000fe2000001000d */
[----:B------:R-:W-:Y:S01]  /*15710*/  LOP3.LUT R90, R90, 0xffff0000, RZ, 0xc0, !PT ;  /* 0xffff00005a5a7812 */ /* 0x000fe200078ec0ff */
[----:B------:R-:W-:Y:S01]  /*15720*/  FFMA.FTZ R0, R9, R0, -R4 ;  /* 0x0000000009007223 */ /* 0x000fe20000010804 */
[C---:B------:R-:W-:Y:S01]  /*15730*/  FMUL.FTZ R5, R14.reuse, R85 ;  /* 0x000000550e057220 */ /* 0x040fe20000410000 */
[C---:B------:R-:W-:Y:S01]  /*15740*/  FMUL.FTZ R4, R15.reuse, R86 ;  /* 0x000000560f047220 */ /* 0x040fe20000410000 */
[-C--:B------:R-:W-:Y:S01]  /*15750*/  FMUL.FTZ R14, R14, R89.reuse ;  /* 0x000000590e0e7220 */ /* 0x080fe20000410000 */
[-C--:B------:R-:W-:Y:S01]  /*15760*/  FMUL.FTZ R15, R15, R90.reuse ;  /* 0x0000005a0f0f7220 */ /* 0x080fe20000410000 */
[C---:B------:R-:W-:Y:S01]  /*15770*/  FFMA.FTZ R89, R6.reuse, R89, -R5 ;  /* 0x0000005906597223 */ /* 0x040fe20000010805 */
        /* <DEDUP_REMOVED lines=14> */
.L_x_3033:
[----:B------:R-:W-:Y:S05]  /*15860*/  BSYNC B0 ;  /* 0x0000000000007941 */ /* 0x000fea0003800000 */
.L_x_2993:
        /* <DEDUP_REMOVED lines=8> */
.L_x_2991:
[----:B-123--:R-:W2:Y:S02]  /*158f0*/  LDL R0, [R1+0x5c] ;  /* 0x00005c0001007983 */ /* 0x00eea40000100800 */
[----:B--2---:R-:W-:-:S13]  /*15900*/  R2UR UR4, R0 ;  /* 0x00000000000472ca */ /* 0x004fda00000e0000 */
[----:B------:R-:W-:-:S05]  /*15910*/  IMAD.U32 R0, RZ, RZ, UR4 ;  /* 0x00000004ff007e24 */ /* 0x000fca000f8e00ff */
[----:B------:R-:W-:-:S13]  /*15920*/  ISETP.NE.AND P0, PT, R0, 0x3, PT ;  /* 0x000000030000780c */ /* 0x000fda0003f05270 */
[----:B------:R-:W-:Y:S05]  /*15930*/  @!P0 BRA `(.L_x_3068) ;  /* 0x0000000000048947 */ /* 0x000fea0003800000 */
[----:B------:R-:W-:Y:S01]  /*15940*/  BPT.TRAP 0x1 ;  /* 0x000000040000795c */ /* 0x000fe20000300000 */
.L_x_3068:
[----:B------:R-:W-:Y:S01]  /*15950*/  IMAD R0, R217, 0x8, R16 ;  /* 0x00000008d9007824 */ /* 0x000fe200078e0210 */
[----:B0---4-:R-:W-:-:S04]  /*15960*/  SHF.L.U32 R3, R218, 0x1f, RZ ;  /* 0x0000001fda037819 */ /* 0x011fc800000006ff */
[----:B------:R0:W1:Y:S01]  /*15970*/  SYNCS.PHASECHK.TRANS64.TRYWAIT P2, [R0+URZ+0x38830], R3 ;  /* 0x03883003000075a7 */ /* 0x000062000804017f */
[----:B------:R-:W-:Y:S05]  /*15980*/  @!P0 BRA `(.L_x_3069) ;  /* 0x0000000000048947 */ /* 0x000fea0003800000 */
[----:B------:R-:W-:Y:S01]  /*15990*/  BPT.TRAP 0x1 ;  /* 0x000000040000795c */ /* 0x000fe20000300000 */
.L_x_3069:
[----:B------:R-:W2:Y:S02]  /*159a0*/  S2R R4, SR_TID.X ;  /* 0x0000000000047919 */ /* 0x000ea40000002100 */
[----:B--2---:R-:W-:-:S04]  /*159b0*/  LOP3.LUT R4, R4, 0x7f, RZ, 0xc0, !PT ;  /* 0x0000007f04047812 */ /* 0x004fc800078ec0ff */
[----:B------:R-:W-:Y:S01]  /*159c0*/  ISETP.NE.AND P1, PT, R4, RZ, PT ;  /* 0x000000ff0400720c */ /* 0x000fe20003f25270 */
[----:B-1----:R-:W-:-:S12]  /*159d0*/  @P2 BRA `(.L_x_3070) ;  /* 0x0000000000082947 */ /* 0x002fd80003800000 */
[----:B------:R-:W1:Y:S02]  /*159e0*/  SYNCS.PHASECHK.TRANS64.TRYWAIT P2, [R0+URZ+0x38830], R3 ;  /* 0x03883003000075a7 */ /* 0x000e64000804017f */
[----:B-1----:R-:W-:Y:S05]  /*159f0*/  @!P2 BRA `(.L_x_3071) ;  /* 0x000001d000fca947 */ /* 0x002fea0003800000 */
.L_x_3070:
[----:B------:R-:W-:Y:S05]  /*15a00*/  WARPSYNC.ALL ;  /* 0x0000000000007948 */ /* 0x000fea0003800000 */
[----:B01----:R-:W-:Y:S01]  /*15a10*/  VIADD R3, R16, 0x24400 ;  /* 0x0002440010037836 */ /* 0x003fe20000000000 */
[----:B------:R-:W-:Y:S01]  /*15a20*/  R2UR UR20, R84 ;  /* 0x00000000541472ca */ /* 0x000fe200000e0000 */
[----:B------:R-:W-:Y:S01]  /*15a30*/  IMAD.MOV.U32 R5, RZ, RZ, 0x40000040 ;  /* 0x40000040ff057424 */ /* 0x000fe200078e00ff */
[----:B------:R-:W-:Y:S01]  /*15a40*/  WARPGROUP.ARRIVE ;  /* 0x00000000000079c5 */ /* 0x000fe20000000000 */
[----:B------:R-:W-:Y:S01]  /*15a50*/  UMOV UR5, 0x40000040 ;  /* 0x4000004000057882 */ /* 0x000fe20000000000 */
[----:B------:R-:W-:Y:S01]  /*15a60*/  SHF.R.U32.HI R3, RZ, 0x4, R3 ;  /* 0x00000004ff037819 */ /* 0x000fe20000011603 */
[----:B------:R-:W-:Y:S01]  /*15a70*/  IMAD.MOV.U32 R7, RZ, RZ, 0x40000040 ;  /* 0x40000040ff077424 */ /* 0x000fe200078e00ff */
[----:B------:R-:W-:Y:S01]  /*15a80*/  R2UR UR7, R5 ;  /* 0x00000000050772ca */ /* 0x000fe200000e0000 */
[----:B------:R-:W-:Y:S01]  /*15a90*/  UMOV UR17, UR5 ;  /* 0x0000000500117c82 */ /* 0x000fe20008000000 */
[----:B------:R-:W-:Y:S01]  /*15aa0*/  LOP3.LUT R3, R3, 0x3fff, RZ, 0xc0, !PT ;  /* 0x00003fff03037812 */ /* 0x000fe200078ec0ff */
[----:B------:R-:W-:Y:S01]  /*15ab0*/  IMAD.U32 R13, RZ, RZ, UR5 ;  /* 0x00000005ff0d7e24 */ /* 0x000fe2000f8e00ff */
[----:B------:R-:W-:Y:S01]  /*15ac0*/  UMOV UR9, UR17 ;  /* 0x0000001100097c82 */ /* 0x000fe20008000000 */
[----:B------:R-:W-:Y:S01]  /*15ad0*/  IMAD.MOV.U32 R9, RZ, RZ, 0x40000040 ;  /* 0x40000040ff097424 */ /* 0x000fe200078e00ff */
[----:B------:R-:W-:Y:S01]  /*15ae0*/  LOP3.LUT R222, R3, 0x10000, RZ, 0xfc, !PT ;  /* 0x0001000003de7812 */ /* 0x000fe200078efcff */
[----:B------:R-:W-:Y:S01]  /*15af0*/  ULOP3.LUT UR20, UR20, 0x10000, URZ, 0xfc, !UPT ;  /* 0x0001000014147892 */ /* 0x000fe2000f8efc3f */
[----:B------:R-:W-:Y:S01]  /*15b00*/  IMAD.MOV.U32 R11, RZ, RZ, 0x40000040 ;  /* 0x40000040ff0b7424 */ /* 0x000fe200078e00ff */
[----:B------:R-:W-:Y:S01]  /*15b10*/  UMOV UR13, UR17 ;  /* 0x00000011000d7c82 */ /* 0x000fe20008000000 */
[----:B------:R-:W-:Y:S01]  /*15b20*/  R2UR UR11, R9 ;  /* 0x00000000090b72ca */ /* 0x000fe200000e0000 */
[----:B------:R-:W-:Y:S01]  /*15b30*/  IMAD R4, R217, 0xa00, R222 ;  /* 0x00000a00d9047824 */ /* 0x000fe200078e02de */
[----:B------:R-:W-:Y:S01]  /*15b40*/  UMOV UR25, 0x40000040 ;  /* 0x4000004000197882 */ /* 0x000fe20000000000 */
[----:B------:R-:W-:Y:S01]  /*15b50*/  IMAD.MOV.U32 R9, RZ, RZ, 0x40000040 ;  /* 0x40000040ff097424 */ /* 0x000fe200078e00ff */
        /* <DEDUP_REMOVED lines=10> */
[----:B------:R-:W-:Y:S01]  /*15c00*/  R2UR UR27, R11 ;  /* 0x000000000b1b72ca */ /* 0x000fe200000e0000 */
[----:B------:R-:W-:Y:S01]  /*15c10*/  IMAD.MOV.U32 R9, RZ, RZ, 0x40000040 ;  /* 0x40000040ff097424 */ /* 0x000fe200078e00ff */
[----:B------:R-:W-:Y:S01]  /*15c20*/  R2UR UR10, R8 ;  /* 0x00000000080a72ca */ /* 0x000fe200000e0000 */
[----:B------:R-:W-:Y:S01]  /*15c30*/  VIADD R8, R4, 0x200 ;  /* 0x0000020004087836 */ /* 0x000fe20000000000 */
[----:B------:R-:W-:Y:S01]  /*15c40*/  R2UR UR26, R10 ;  /* 0x000000000a1a72ca */ /* 0x000fe200000e0000 */
        /* <DEDUP_REMOVED lines=8> */
[----:B------:R0:W-:Y:S01]  /*15cd0*/  STL.64 [R1+0x50], R12 ;  /* 0x0000500c01007387 */ /* 0x0001e20000100a00 */
[----:B------:R-:W-:Y:S01]  /*15ce0*/  VIADD R8, R4, 0x102 ;  /* 0x0000010204087836 */ /* 0x000fe20000000000 */
[----:B------:R-:W-:Y:S01]  /*15cf0*/  R2UR UR14, R6 ;  /* 0x00000000060e72ca */ /* 0x000fe200000e0000 */
[C---:B------:R-:W-:Y:S01]  /*15d00*/  VIADD R6, R4.reuse, 0x82 ;  /* 0x0000008204067836 */ /* 0x040fe20000000000 */
[----:B------:R-:W-:Y:S01]  /*15d10*/  R2UR UR15, R7 ;  /* 0x00000000070f72ca */ /* 0x000fe200000e0000 */
[----:B------:R-:W-:Y:S01]  /*15d20*/  IMAD.MOV.U32 R7, RZ, RZ, 0x40000040 ;  /* 0x40000040ff077424 */ /* 0x000fe200078e00ff */
[----:B------:R-:W-:Y:S01]  /*15d30*/  UIADD3 UR56, UR20, 0x804, URZ ;  /* 0x0000080414387890 */ /* 0x000fe2000fffe03f */
[----:B------:R-:W-:Y:S01]  /*15d40*/  VIADD R10, R4, 0x4 ;  /* 0x00000004040a7836 */ /* 0x000fe20000000000 */
[----:B------:R-:W-:Y:S01]  /*15d50*/  UMOV UR57, 0x40000040 ;  /* 0x4000004000397882 */ /* 0x000fe20000000000 */
[----:B------:R-:W-:Y:S01]  /*15d60*/  IMAD.MOV.U32 R11, RZ, RZ, 0x40000040 ;  /* 0x40000040ff0b7424 */ /* 0x000fe200078e00ff */
[----:B------:R-:W-:Y:S01]  /*15d70*/  UIADD3 UR52, UR20, 0x806, URZ ;  /* 0x0000080614347890 */ /* 0x000fe2000fffe03f */
[----:B------:R-:W1:Y:S01]  /*15d80*/  LDC R3, c[0x0][0x448] ;  /* 0x00011200ff037b82 */ /* 0x000e620000000800 */
[----:B0-----:R-:W-:Y:S01]  /*15d90*/  IMAD.U32 R13, RZ, RZ, UR25 ;  /* 0x00000019ff0d7e24 */ /* 0x001fe2000f8e00ff */
[----:B------:R-:W-:Y:S01]  /*15da0*/  UMOV UR53, 0x40000040 ;  /* 0x4000004000357882 */ /* 0x000fe20000000000 */
[----:B------:R-:W-:Y:S01]  /*15db0*/  UIADD3 UR48, UR20, 0xc00, URZ ;  /* 0x00000c0014307890 */ /* 0x000fe2000fffe03f */
[----:B------:R-:W-:Y:S01]  /*15dc0*/  @!P1 VIADD R0, R0, 0x38840 ;  /* 0x0003884000009836 */ /* 0x000fe20000000000 */
[----:B------:R-:W-:Y:S01]  /*15dd0*/  UMOV UR49, 0x40000040 ;  /* 0x4000004000317882 */ /* 0x000fe20000000000 */
[----:B------:R-:W-:Y:S01]  /*15de0*/  UIADD3 UR44, UR20, 0xc02, URZ ;  /* 0x00000c02142c7890 */ /* 0x000fe2000fffe03f */
[----:B------:R-:W-:Y:S01]  /*15df0*/  BSSY B0, `(.L_x_3072) ;  /* 0x00009cb000007945 */ /* 0x000fe20003800000 */
[----:B------:R-:W-:Y:S01]  /*15e00*/  UMOV UR45, 0x40000040 ;  /* 0x40000040002d7882 */ /* 0x000fe20000000000 */
[----:B------:R-:W-:Y:S01]  /*15e10*/  UIADD3 UR40, UR20, 0xc04, URZ ;  /* 0x00000c0414287890 */ /* 0x000fe2000fffe03f */
[----:B------:R-:W-:Y:S01]  /*15e20*/  @!P1 PRMT R0, RZ, 0x654, R0 ;  /* 0x00000654ff009816 */ /* 0x000fe20000000000 */
[----:B------:R-:W-:Y:S01]  /*15e30*/  UMOV UR41, 0x40000040 ;  /* 0x4000004000297882 */ /* 0x000fe20000000000 */
[----:B------:R-:W-:Y:S01]  /*15e40*/  UIADD3 UR36, UR20, 0xc06, URZ ;  /* 0x00000c0614247890 */ /* 0x000fe2000fffe03f */
[----:B------:R-:W-:Y:S01]  /*15e50*/  CS2R R150, SRZ ;  /* 0x0000000000967805 */ /* 0x000fe2000001ff00 */
[----:B------:R-:W-:Y:S01]  /*15e60*/  UMOV UR37, 0x40000040 ;  /* 0x4000004000257882 */ /* 0x000fe20000000000 */
[----:B------:R-:W-:-:S02]  /*15e70*/  CS2R R148, SRZ ;  /* 0x0000000000947805 */ /* 0x000fc4000001ff00 */
[----:B------:R-:W-:Y:S02]  /*15e80*/  CS2R R146, SRZ ;  /* 0x0000000000927805 */ /* 0x000fe4000001ff00 */
[----:B------:R-:W-:Y:S02]  /*15e90*/  CS2R R144, SRZ ;  /* 0x0000000000907805 */ /* 0x000fe4000001ff00 */
[----:B-----5:R-:W-:Y:S02]  /*15ea0*/  CS2R R142, SRZ ;  /* 0x00000000008e7805 */ /* 0x020fe4000001ff00 */
[----:B------:R-:W-:Y:S02]  /*15eb0*/  CS2R R140, SRZ ;  /* 0x00000000008c7805 */ /* 0x000fe4000001ff00 */
[----:B------:R-:W-:Y:S02]  /*15ec0*/  CS2R R138, SRZ ;  /* 0x00000000008a7805 */ /* 0x000fe4000001ff00 */
[----:B------:R-:W-:-:S02]  /*15ed0*/  CS2R R136, SRZ ;  /* 0x0000000000887805 */ /* 0x000fc4000001ff00 */
[----:B------:R-:W-:Y:S02]  /*15ee0*/  CS2R R134, SRZ ;  /* 0x0000000000867805 */ /* 0x000fe4000001ff00 */
[----:B------:R-:W-:Y:S02]  /*15ef0*/  CS2R R132, SRZ ;  /* 0x0000000000847805 */ /* 0x000fe4000001ff00 */
[----:B-1----:R-:W-:Y:S01]  /*15f00*/  ISETP.NE.AND P2, PT, R3, 0x1, PT ;  /* 0x000000010300780c */ /* 0x002fe20003f45270 */
[----:B------:R-:W-:Y:S01]  /*15f10*/  IMAD.IADD R3, R235, 0x1, R230 ;  /* 0x00000001eb037824 */ /* 0x000fe200078e02e6 */
[----:B------:R-:W-:Y:S02]  /*15f20*/  CS2R R130, SRZ ;  /* 0x0000000000827805 */ /* 0x000fe4000001ff00 */
[----:B------:R-:W-:Y:S02]  /*15f30*/  CS2R R128, SRZ ;  /* 0x0000000000807805 */ /* 0x000fe4000001ff00 */
[----:B------:R-:W-:-:S02]  /*15f40*/  CS2R R126, SRZ ;  /* 0x00000000007e7805 */ /* 0x000fc4000001ff00 */
[----:B------:R-:W-:Y:S02]  /*15f50*/  CS2R R124, SRZ ;  /* 0x00000000007c7805 */ /* 0x000fe4000001ff00 */
[----:B------:R-:W-:Y:S02]  /*15f60*/  CS2R R122, SRZ ;  /* 0x00000000007a7805 */ /* 0x000fe4000001ff00 */
[----:B------:R-:W-:Y:S02]  /*15f70*/  CS2R R120, SRZ ;  /* 0x0000000000787805 */ /* 0x000fe4000001ff00 */
[----:B------:R-:W-:Y:S01]  /*15f80*/  CS2R R118, SRZ ;  /* 0x0000000000767805 */ /* 0x000fe2000001ff00 */
[----:B------:R-:W-:Y:S02]  /*15f90*/  WARPGROUP.DEPBAR.LE gsb0, 0x0 ;  /* 0x00008000000079c5 */ /* 0x000fe40000010000 */
[----:B------:R-:W-:Y:S01]  /*15fa0*/  WARPGROUP.ARRIVE ;  /* 0x00000000000079c5 */ /* 0x000fe20000000000 */
[----:B------:R-:W-:Y:S01]  /*15fb0*/  CS2R R116, SRZ ;  /* 0x0000000000747805 */ /* 0x000fe2000001ff00 */
[----:B------:R-:W0:Y:S01]  /*15fc0*/  @P2 LDC R14, c[0x0][0x44c] ;  /* 0x00011300ff0e2b82 */ /* 0x000e220000000800 */
[----:B------:R-:W-:-:S02]  /*15fd0*/  CS2R R114, SRZ ;  /* 0x0000000000727805 */ /* 0x000fc4000001ff00 */
[----:B------:R-:W-:Y:S02]  /*15fe0*/  CS2R R112, SRZ ;  /* 0x0000000000707805 */ /* 0x000fe4000001ff00 */
[----:B------:R-:W-:Y:S01]  /*15ff0*/  CS2R R110, SRZ ;  /* 0x00000000006e7805 */ /* 0x000fe2000001ff00 */
[----:B------:R-:W-:Y:S01]  /*16000*/  HGMMA.64x16x16.F32.BF16 R48, gdesc[UR4], RZ, !UPT, gsb0 ;  /* 0x00200000043079f0 */ /* 0x000fe2000c0018ff */
[----:B------:R-:W-:Y:S01]  /*16010*/  UIADD3 UR4, UR20, 0x2, URZ ;  /* 0x0000000214047890 */ /* 0x000fe2000fffe03f */
[----:B------:R-:W-:Y:S02]  /*16020*/  CS2R R108, SRZ ;  /* 0x00000000006c7805 */ /* 0x000fe4000001ff00 */
[----:B------:R-:W-:Y:S01]  /*16030*/  CS2R R106, SRZ ;  /* 0x00000000006a7805 */ /* 0x000fe2000001ff00 */
[----:B------:R-:W1:Y:S01]  /*16040*/  @P2 LDC R20, c[0x0][0x450] ;  /* 0x00011400ff142b82 */ /* 0x000e620000000800 */
[----:B------:R-:W-:Y:S02]  /*16050*/  CS2R R104, SRZ ;  /* 0x0000000000687805 */ /* 0x000fe4000001ff00 */
[----:B------:R-:W-:-:S02]  /*16060*/  CS2R R102, SRZ ;  /* 0x0000000000667805 */ /* 0x000fc4000001ff00 */
[----:B------:R-:W-:Y:S01]  /*16070*/  CS2R R100, SRZ ;  /* 0x0000000000647805 */ /* 0x000fe2000001ff00 */
[----:B------:R-:W-:Y:S01]  /*16080*/  UMOV UR24, UR4 ;  /* 0x0000000400187c82 */ /* 0x000fe20008000000 */
[----:B------:R-:W-:Y:S01]  /*16090*/  CS2R R98, SRZ ;  /* 0x0000000000627805 */ /* 0x000fe2000001ff00 */
[----:B------:R-:W-:Y:S01]  /*160a0*/  IMAD.U32 R12, RZ, RZ, UR24 ;  /* 0x00000018ff0c7e24 */ /* 0x000fe2000f8e00ff */
[----:B------:R-:W-:Y:S02]  /*160b0*/  CS2R R96, SRZ ;  /* 0x0000000000607805 */ /* 0x000fe4000001ff00 */
[----:B------:R-:W-:Y:S02]  /*160c0*/  CS2R R94, SRZ ;  /* 0x00000000005e7805 */ /* 0x000fe4000001ff00 */
[----:B------:R-:W-:Y:S02]  /*160d0*/  CS2R R92, SRZ ;  /* 0x00000000005c7805 */ /* 0x000fe4000001ff00 */
[----:B------:R-:W-:Y:S01]  /*160e0*/  CS2R R90, SRZ ;  /* 0x00000000005a7805 */ /* 0x000fe2000001ff00 */
[----:B------:R2:W-:Y:S01]  /*160f0*/  STL.64 [R1+0x48], R12 ;  /* 0x0000480c01007387 */ /* 0x0005e20000100a00 */
[----:B------:R-:W-:-:S02]  /*16100*/  CS2R R88, SRZ ;  /* 0x0000000000587805 */ /* 0x000fc4000001ff00 */
[----:B------:R-:W-:Y:S02]  /*16110*/  CS2R R86, SRZ ;  /* 0x0000000000567805 */ /* 0x000fe4000001ff00 */
[----:B------:R-:W-:Y:S01]  /*16120*/  CS2R R84, SRZ ;  /* 0x0000000000547805 */ /* 0x000fe2000001ff00 */
        /* <DEDUP_REMOVED lines=41> */
[----:B--2---:R-:W-:Y:S01]  /*163c0*/  IMAD.U32 R13, RZ, RZ, UR25 ;  /* 0x00000019ff0d7e24 */ /* 0x004fe2000f8e00ff */
        /* <DEDUP_REMOVED lines=343> */
[----:B------:R-:W-:Y:S01]  /*17940*/  R2UR UR58, R10 ;  /* 0x000000000a3a72ca */ /* 0x000fe200000e0000 */
[----:B------:R-:W-:Y:S01]  /*17950*/  VIADD R10, R4, 0x506 ;  /* 0x00000506040a7836 */ /* 0x000fe20000000000 */
[----:B------:R-:W-:Y:S01]  /*17960*/  R2UR UR59, R11 ;  /* 0x000000000b3b72ca */ /* 0x000fe200000e0000 */
[----:B------:R-:W-:-:S03]  /*17970*/  IMAD.MOV.U32 R11, RZ, RZ, 0x40000040 ;  /* 0x40000040ff0b7424 */ /* 0x000fc600078e00ff */
        /* <DEDUP_REMOVED lines=37> */
[----:B------:R2:W-:Y:S01]  /*17bd0*/  STL.64 [R1], R12 ;  /* 0x0000000c01007387 */ /* 0x0005e20000100a00 */
        /* <DEDUP_REMOVED lines=21> */
[----:B------:R-:W-:Y:S01]  /*17d30*/  IMAD.MOV.U32 R7, RZ, RZ, 0x40000040 ;  /* 0x40000040ff077424 */ /* 0x000fe200078e00ff */
[----:B------:R-:W-:Y:S02]  /*17d40*/  WARPGROUP.DEPBAR.LE gsb0, 0x0 ;  /* 0x00008000000079c5 */ /* 0x000fe40000010000 */
[----:B------:R-:W-:-:S06]  /*17d50*/  WARPGROUP.ARRIVE ;  /* 0x00000000000079c5 */ /* 0x000fcc0000000000 */
[----:B------:R-:W-:Y:S03]  /*17d60*/  HGMMA.64x16x16.F32.BF16 R56, gdesc[UR24], R56, gsb0 ;  /* 0x00200000183879f0 */ /* 0x000fe60008001838 */
        /* <DEDUP_REMOVED lines=195> */
[----:B------:R-:W-:Y:S01]  /*189a0*/  ULDC UR42, c[0x0][0x988] ;  /* 0x00026200002a7ab9 */ /* 0x000fe20000000800 */
[----:B------:R-:W-:Y:S01]  /*189b0*/  ULDC UR43, c[0x0][0x988] ;  /* 0x00026200002b7ab9 */ /* 0x000fe20000000800 */
[----:B------:R-:W-:Y:S02]  /*189c0*/  WARPGROUP.DEPBAR.LE gsb0, 0x0 ;  /* 0x00008000000079c5 */ /* 0x000fe40000010000 */
[----:B------:R-:W-:-:S06]  /*189d0*/  WARPGROUP.ARRIVE ;  /* 0x00000000000079c5 */ /* 0x000fcc0000000000 */
[----:B------:R-:W-:Y:S03]  /*189e0*/  HGMMA.64x16x16.F32.BF16 R48, gdesc[UR16], R48, gsb0 ;  /* 0x00200000103079f0 */ /* 0x000fe60008001830 */
[----:B------:R-:W-:Y:S02]  /*189f0*/  WARPGROUP.DEPBAR.LE gsb0, 0x0 ;  /* 0x00008000000079c5 */ /* 0x000fe40000010000 */
[----:B------:R-:W-:-:S06]  /*18a00*/  WARPGROUP.ARRIVE ;  /* 0x00000000000079c5 */ /* 0x000fcc0000000000 */
[----:B------:R-:W-:Y:S03]  /*18a10*/  HGMMA.64x16x16.F32.BF16 R40, gdesc[UR12], R40, gsb0 ;  /* 0x002000000c2879f0 */ /* 0x000fe60008001828 */
[----:B------:R-:W-:Y:S02]  /*18a20*/  WARPGROUP.DEPBAR.LE gsb0, 0x0 ;  /* 0x00008000000079c5 */ /* 0x000fe40000010000 */
[----:B------:R-:W-:-:S06]  /*18a30*/  WARPGROUP.ARRIVE ;  /* 0x00000000000079c5 */ /* 0x000fcc0000000000 */
[----:B------:R-:W-:Y:S01]  /*18a40*/  HGMMA.64x16x16.F32.BF16 R32, gdesc[UR8], R32, gsb0 ;  /* 0x00200000082079f0 */ /* 0x000fe20008001820 */
[----:B------:R-:W-:Y:S02]  /*18a50*/  ULDC UR8, c[0x0][0x9d8] ;  /* 0x0002760000087ab9 */ /* 0x000fe40000000800 */
[----:B------:R-:W-:Y:S02]  /*18a60*/  WARPGROUP.DEPBAR.LE gsb0, 0x0 ;  /* 0x00008000000079c5 */ /* 0x000fe40000010000 */
[----:B------:R-:W-:-:S06]  /*18a70*/  WARPGROUP.ARRIVE ;  /* 0x00000000000079c5 */ /* 0x000fcc0000000000 */
[----:B------:R-:W-:Y:S01]  /*18a80*/  HGMMA.64x16x16.F32.BF16 R24, gdesc[UR4], R24, gsb0 ;  /* 0x00200000041879f0 */ /* 0x000fe20008001818 */
[----:B------:R-:W-:Y:S01]  /*18a90*/  R2UR UR6, R6 ;  /* 0x00000000060672ca */ /* 0x000fe200000e0000 */
[----:B------:R-:W-:Y:S01]  /*18aa0*/  UMOV UR4, UR36 ;  /* 0x0000002400047c82 */ /* 0x000fe20008000000 */
[----:B------:R-:W-:Y:S01]  /*18ab0*/  R2UR UR7, R7 ;  /* 0x00000000070772ca */ /* 0x000fe200000e0000 */
[----:B------:R-:W-:Y:S01]  /*18ac0*/  UMOV UR5, UR37 ;  /* 0x0000002500057c82 */ /* 0x000fe20008000000 */
[----:B------:R-:W-:Y:S02]  /*18ad0*/  WARPGROUP.DEPBAR.LE gsb0, 0x0 ;  /* 0x00008000000079c5 */ /* 0x000fe40000010000 */
[----:B------:R-:W-:-:S06]  /*18ae0*/  WARPGROUP.ARRIVE ;  /* 0x00000000000079c5 */ /* 0x000fcc0000000000 */
[----:B------:R-:W-:Y:S01]  /*18af0*/  HGMMA.64x16x16.F32.BF16 R56, gdesc[UR36], R56, gsb0 ;  /* 0x00200000243879f0 */ /* 0x000fe20008001838 */
[----:B------:R-:W-:Y:S01]  /*18b00*/  ULDC UR38, c[0x0][0x9d8] ;  /* 0x0002760000267ab9 */ /* 0x000fe20000000800 */
[----:B------:R-:W-:Y:S01]  /*18b10*/  ULDC UR39, c[0x0][0x9d8] ;  /* 0x0002760000277ab9 */ /* 0x000fe20000000800 */
        /* <DEDUP_REMOVED lines=8> */
[----:B------:R-:W-:Y:S01]  /*18ba0*/  R2UR UR6, R8 ;  /* 0x00000000080672ca */ /* 0x000fe200000e0000 */
[----:B------:R-:W-:Y:S01]  /*18bb0*/  UMOV UR4, UR36 ;  /* 0x0000002400047c82 */ /* 0x000fe20008000000 */
[----:B------:R-:W-:Y:S01]  /*18bc0*/  R2UR UR7, R9 ;  /* 0x00000000090772ca */ /* 0x000fe200000e0000 */
[----:B------:R-:W-:Y:S01]  /*18bd0*/  UMOV UR5, UR37 ;  /* 0x0000002500057c82 */ /* 0x000fe20008000000 */
[----:B0-----:R-:W-:Y:S01]  /*18be0*/  @P2 IMAD.HI.U32 R9, R3, R14, RZ ;  /* 0x0000000e03092227 */ /* 0x001fe200078e00ff */
[----:B--2---:R-:W0:Y:S03]  /*18bf0*/  MUFU.TANH R13, R58 ;  /* 0x0000003a000d7308 */ /* 0x004e260000002400 */
[----:B------:R-:W-:Y:S01]  /*18c00*/  FMUL.FTZ R8, R60, UR8 ;  /* 0x000000083c087c20 */ /* 0x000fe20008410000 */
[----:B------:R-:W-:Y:S01]  /*18c10*/  FMUL.FTZ R6, R57, UR8 ;  /* 0x0000000839067c20 */ /* 0x000fe20008410000 */
[----:B------:R-:W-:-:S03]  /*18c20*/  FMUL.FTZ R7, R61, UR8 ;  /* 0x000000083d077c20 */ /* 0x000fc60008410000 */
[----:B------:R-:W2:Y:S08]  /*18c30*/  MUFU.TANH R59, R59 ;  /* 0x0000003b003b7308 */ /* 0x000eb00000002400 */
        /* <DEDUP_REMOVED lines=16> */
[----:B------:R-:W-:Y:S01]  /*18d40*/  VIADD R10, R4, 0x986 ;  /* 0x00000986040a7836 */ /* 0x000fe20000000000 */
[----:B------:R-:W4:Y:S01]  /*18d50*/  MUFU.TANH R50, R50 ;  /* 0x0000003200327308 */ /* 0x000f220000002400 */
[----:B------:R-:W-:Y:S01]  /*18d60*/  IMAD.MOV.U32 R4, RZ, RZ, R3 ;  /* 0x000000ffff047224 */ /* 0x000fe200078e0003 */
[----:B-1----:R-:W-:Y:S01]  /*18d70*/  @P2 SHF.R.U32.HI R4, RZ, R20, R9 ;  /* 0x00000014ff042219 */ /* 0x002fe20000011609 */
[----:B------:R-:W-:-:S02]  /*18d80*/  IMAD.MOV.U32 R11, RZ, RZ, 0x40000040 ;  /* 0x40000040ff0b7424 */ /* 0x000fc400078e00ff */
[----:B------:R-:W-:Y:S01]  /*18d90*/  FMUL.FTZ R49, R49, UR8 ;  /* 0x0000000831317c20 */ /* 0x000fe20008410000 */
[----:B------:R-:W-:Y:S02]  /*18da0*/  IMAD.MOV.U32 R9, RZ, RZ, -0x50 ;  /* 0xffffffb0ff097424 */ /* 0x000fe400078e00ff */
[----:B------:R-:W-:Y:S01]  /*18db0*/  FMUL.FTZ R52, R52, UR8 ;  /* 0x0000000834347c20 */ /* 0x000fe20008410000 */
[C---:B------:R-:W-:Y:S01]  /*18dc0*/  IMAD R3, R2.reuse, -0x50, R232 ;  /* 0xffffffb002037824 */ /* 0x040fe200078e02e8 */
[----:B------:R-:W1:Y:S01]  /*18dd0*/  MUFU.TANH R51, R51 ;  /* 0x0000003300337308 */ /* 0x000e620000002400 */
[----:B------:R-:W-:Y:S02]  /*18de0*/  IMAD R9, R2, R9, 0x51 ;  /* 0x0000005102097424 */ /* 0x000fe400078e0209 */
[----:B------:R-:W-:Y:S01]  /*18df0*/  FMUL.FTZ R53, R53, UR8 ;  /* 0x0000000835357c20 */ /* 0x000fe20008410000 */
[----:B------:R-:W-:-:S04]  /*18e00*/  VIADD R3, R3, 0x50 ;  /* 0x0000005003037836 */ /* 0x000fc80000000000 */
[----:B------:R1:W1:Y:S08]  /*18e10*/  MUFU.TANH R12, R54 ;  /* 0x00000036000c7308 */ /* 0x0002700000002400 */
[----:B------:R-:W1:Y:S08]  /*18e20*/  MUFU.TANH R55, R55 ;  /* 0x0000003700377308 */ /* 0x000e700000002400 */
        /* <DEDUP_REMOVED lines=8> */
[----:B------:R1:W1:Y:S01]  /*18eb0*/  MUFU.TANH R14, R42 ;  /* 0x0000002a000e7308 */ /* 0x0002620000002400 */
[----:B------:R-:W-:Y:S01]  /*18ec0*/  HGMMA.64x16x16.F32.BF16 R32, gdesc[UR4], R32, gsb0 ;  /* 0x00200000042079f0 */ /* 0x000fe20008001820 */
[----:B------:R-:W-:Y:S01]  /*18ed0*/  R2UR UR7, R11 ;  /* 0x000000000b0772ca */ /* 0x000fe200000e0000 */
[----:B------:R-:W-:Y:S01]  /*18ee0*/  UMOV UR4, UR36 ;  /* 0x0000002400047c82 */ /* 0x000fe20008000000 */
[----:B------:R-:W0:Y:S01]  /*18ef0*/  SHFL.IDX PT, R11, R4, 0x1, 0x1c1f ;  /* 0x003c1f00040b7f89 */ /* 0x000e2200000e0000 */
[----:B------:R-:W-:Y:S01]  /*18f00*/  R2UR UR6, R10 ;  /* 0x000000000a0672ca */ /* 0x000fe200000e0000 */
[----:B------:R-:W-:Y:S01]  /*18f10*/  UMOV UR5, UR37 ;  /* 0x0000002500057c82 */ /* 0x000fe20008000000 */
[C---:B------:R-:W-:Y:S01]  /*18f20*/  IMAD R10, R234.reuse, -0x2, R9 ;  /* 0xfffffffeea0a7824 */ /* 0x040fe200078e0209 */
[----:B------:R-:W1:Y:S01]  /*18f30*/  MUFU.TANH R43, R43 ;  /* 0x0000002b002b7308 */ /* 0x000e620000002400 */
[----:B------:R-:W-:Y:S01]  /*18f40*/  IMAD R9, R234, -0x2, R3 ;  /* 0xfffffffeea097824 */ /* 0x000fe200078e0203 */
[----:B------:R-:W1:Y:S01]  /*18f50*/  SHFL.IDX PT, R4, R4, RZ, 0x1c1f ;  /* 0x001c1fff04047589 */ /* 0x000e6200000e0000 */
[----:B------:R-:W-:Y:S01]  /*18f60*/  FMUL.FTZ R40, R40, UR8 ;  /* 0x0000000828287c20 */ /* 0x000fe20008410000 */
[----:B------:R-:W-:Y:S01]  /*18f70*/  IADD3 R70, -R231, R10, R232 ;  /* 0x0000000ae7467210 */ /* 0x000fe20007ffe1e8 */
[----:B------:R-:W-:Y:S01]  /*18f80*/  FMUL.FTZ R41, R41, UR8 ;  /* 0x0000000829297c20 */ /* 0x000fe20008410000 */
[----:B------:R-:W-:Y:S01]  /*18f90*/  FMUL.FTZ R44, R44, UR8 ;  /* 0x000000082c2c7c20 */ /* 0x000fe20008410000 */
[----:B------:R-:W-:Y:S01]  /*18fa0*/  FMUL.FTZ R45, R45, UR8 ;  /* 0x000000082d2d7c20 */ /* 0x000fe20008410000 */
[----:B------:R1:W1:Y:S08]  /*18fb0*/  MUFU.TANH R56, R46 ;  /* 0x0000002e00387308 */ /* 0x0002700000002400 */
[----:B------:R-:W1:Y:S01]  /*18fc0*/  MUFU.TANH R47, R47 ;  /* 0x0000002f002f7308 */ /* 0x000e620000002400 */
[----:B0-----:R-:W-:-:S04]  /*18fd0*/  VIADDMNMX R11, R11, R70, R9, PT ;  /* 0x000000460b0b7246 */ /* 0x001fc80003800109 */
[----:B------:R-:W-:-:S03]  /*18fe0*/  ISETP.GT.AND P3, PT, R11, RZ, PT ;  /* 0x000000ff0b00720c */ /* 0x000fc60003f64270 */
[----:B------:R-:W-:Y:S01]  /*18ff0*/  MUFU.TANH R7, R7 ;  /* 0x0000000700077308 */ /* 0x000fe20000002400 */
[C---:B------:R-:W-:Y:S02]  /*19000*/  ISETP.GT.AND P4, PT, R11.reuse, 0x1, PT ;  /* 0x000000010b00780c */ /* 0x040fe40003f84270 */
[----:B------:R-:W-:Y:S02]  /*19010*/  ISETP.GT.AND P5, PT, R11, 0x8, PT ;  /* 0x000000080b00780c */ /* 0x000fe40003fa4270 */
[----:B------:R-:W-:Y:S02]  /*19020*/  FSEL R13, R13, -INF , P3 ;  /* 0xff8000000d0d7808 */ /* 0x000fe40001800000 */
[----:B--2---:R-:W-:Y:S01]  /*19030*/  FSEL R68, R59, -INF , P4 ;  /* 0xff8000003b447808 */ /* 0x004fe20002000000 */
[----:B------:R-:W-:Y:S01]  /*19040*/  MUFU.TANH R49, R49 ;  /* 0x0000003100317308 */ /* 0x000fe20000002400 */
[----:B------:R-:W-:Y:S02]  /*19050*/  ISETP.GT.AND P3, PT, R11, 0x9, PT ;  /* 0x000000090b00780c */ /* 0x000fe40003f64270 */
[----:B---3--:R-:W-:-:S02]  /*19060*/  FSEL R66, R62, -INF , P5 ;  /* 0xff8000003e427808 */ /* 0x008fc40002800000 */
[----:B------:R-:W-:Y:S02]  /*19070*/  FMNMX.FTZ R3, R13, R68, !PT ;  /* 0x000000440d037209 */ /* 0x000fe40007810000 */
[----:B------:R-:W-:Y:S01]  /*19080*/  ISETP.GT.AND P4, PT, R11, 0x10, PT ;  /* 0x000000100b00780c */ /* 0x000fe20003f84270 */
[----:B------:R-:W-:Y:S01]  /*19090*/  MUFU.TANH R52, R52 ;  /* 0x0000003400347308 */ /* 0x000fe20000002400 */
[----:B----4-:R-:W-:Y:S02]  /*190a0*/  FSEL R64, R63, -INF , P3 ;  /* 0xff8000003f407808 */ /* 0x010fe40001800000 */
[----:B------:R-:W-:Y:S01]  /*190b0*/  FMNMX.FTZ R15, R66, R3, !PT ;  /* 0x00000003420f7209 */ /* 0x000fe20007810000 */
[----:B------:R-:W-:Y:S02]  /*190c0*/  WARPGROUP.DEPBAR.LE gsb0, 0x0 ;  /* 0x00008000000079c5 */ /* 0x000fe40000010000 */
[----:B------:R-:W-:Y:S01]  /*190d0*/  WARPGROUP.ARRIVE ;  /* 0x00000000000079c5 */ /* 0x000fe20000000000 */
[C---:B------:R-:W-:Y:S01]  /*190e0*/  ISETP.GT.AND P3, PT, R11.reuse, 0x11, PT ;  /* 0x000000110b00780c */ /* 0x040fe20003f64270 */
[----:B------:R-:W-:Y:S01]  /*190f0*/  FMUL.FTZ R3, R38, UR8 ;  /* 0x0000000826037c20 */ /* 0x000fe20008410000 */
[----:B------:R-:W-:Y:S01]  /*19100*/  FSEL R62, R50, -INF , P4 ;  /* 0xff800000323e7808 */ /* 0x000fe20002000000 */
[----:B------:R-:W-:Y:S01]  /*19110*/  FMUL.FTZ R34, R34, UR8 ;  /* 0x0000000822227c20 */ /* 0x000fe20008410000 */
[----:B------:R-:W-:Y:S01]  /*19120*/  FMNMX.FTZ R15, R64, R15, !PT ;  /* 0x0000000f400f7209 */ /* 0x000fe20007810000 */
[----:B------:R-:W-:Y:S01]  /*19130*/  HGMMA.64x16x16.F32.BF16 R24, gdesc[UR4], R24, gsb0 ;  /* 0x00200000041879f0 */ /* 0x000fe20008001818 */
[----:B------:R-:W-:Y:S01]  /*19140*/  ISETP.GT.AND P4, PT, R11, 0x18, PT ;  /* 0x000000180b00780c */ /* 0x000fe20003f84270 */
[----:B------:R-:W-:Y:S01]  /*19150*/  FMUL.FTZ R35, R35, UR8 ;  /* 0x0000000823237c20 */ /* 0x000fe20008410000 */
[----:B-1----:R-:W-:Y:S01]  /*19160*/  FSEL R54, R51, -INF , P3 ;  /* 0xff80000033367808 */ /* 0x002fe20001800000 */
[----:B------:R-:W0:Y:S01]  /*19170*/  MUFU.TANH R34, R34 ;  /* 0x0000002200227308 */ /* 0x000e220000002400 */
[----:B------:R-:W-:Y:S01]  /*19180*/  FMNMX.FTZ R15, R62, R15, !PT ;  /* 0x0000000f3e0f7209 */ /* 0x000fe20007810000 */
[----:B------:R-:W-:Y:S01]  /*19190*/  FMUL.FTZ R39, R39, UR8 ;  /* 0x0000000827277c20 */ /* 0x000fe20008410000 */
[C---:B------:R-:W-:Y:S01]  /*191a0*/  ISETP.GT.AND P3, PT, R11.reuse, 0x19, PT ;  /* 0x000000190b00780c */ /* 0x040fe20003f64270 */
[----:B------:R-:W-:Y:S01]  /*191b0*/  FMUL.FTZ R32, R32, UR8 ;  /* 0x0000000820207c20 */ /* 0x000fe20008410000 */
[----:B------:R-:W-:Y:S01]  /*191c0*/  FSEL R38, R12, -INF , P4 ;  /* 0xff8000000c267808 */ /* 0x000fe20002000000 */
[----:B------:R-:W-:Y:S01]  /*191d0*/  FMUL.FTZ R36, R36, UR8 ;  /* 0x0000000824247c20 */ /* 0x000fe20008410000 */
[----:B------:R-:W-:Y:S01]  /*191e0*/  FMNMX.FTZ R15, R54, R15, !PT ;  /* 0x0000000f360f7209 */ /* 0x000fe20007810000 */
[----:B------:R-:W1:Y:S01]  /*191f0*/  MUFU.TANH R35, R35 ;  /* 0x0000002300237308 */ /* 0x000e620000002400 */
[----:B------:R-:W-:Y:S01]  /*19200*/  ISETP.GT.AND P4, PT, R11, 0x20, PT ;  /* 0x000000200b00780c */ /* 0x000fe20003f84270 */
[----:B------:R-:W-:Y:S01]  /*19210*/  ULDC UR4, c[0x0][0x988] ;  /* 0x0002620000047ab9 */ /* 0x000fe20000000800 */
[----:B------:R-:W-:Y:S01]  /*19220*/  FSEL R42, R55, -INF , P3 ;  /* 0xff800000372a7808 */ /* 0x000fe20001800000 */
[----:B------:R-:W-:Y:S01]  /*19230*/  FMUL.FTZ R33, R33, UR8 ;  /* 0x0000000821217c20 */ /* 0x000fe20008410000 */
[----:B------:R-:W-:Y:S01]  /*19240*/  FMNMX.FTZ R15, R38, R15, !PT ;  /* 0x0000000f260f7209 */ /* 0x000fe20007810000 */
[----:B------:R-:W-:Y:S01]  /*19250*/  FMUL.FTZ R37, R37, UR8 ;  /* 0x0000000825257c20 */ /* 0x000fe20008410000 */
[----:B------:R-:W-:Y:S01]  /*19260*/  ISETP.GT.AND P3, PT, R11, 0x21, PT ;  /* 0x000000210b00780c */ /* 0x000fe20003f64270 */
[----:B------:R-:W2:Y:S01]  /*19270*/  MUFU.TANH R3, R3 ;  /* 0x0000000300037308 */ /* 0x000ea20000002400 */
[----:B------:R-:W-:-:S02]  /*19280*/  FSEL R46, R14, -INF , P4 ;  /* 0xff8000000e2e7808 */ /* 0x000fc40002000000 */
[----:B------:R-:W-:Y:S02]  /*19290*/  FMNMX.FTZ R15, R42, R15, !PT ;  /* 0x0000000f2a0f7209 */ /* 0x000fe40007810000 */
[----:B------:R-:W-:Y:S02]  /*192a0*/  ISETP.GT.AND P4, PT, R11, 0x28, PT ;  /* 0x000000280b00780c */ /* 0x000fe40003f84270 */
[----:B------:R-:W-:Y:S01]  /*192b0*/  FSEL R50, R43, -INF , P3 ;  /* 0xff8000002b327808 */ /* 0x000fe20001800000 */
[----:B------:R-:W3:Y:S01]  /*192c0*/  MUFU.TANH R39, R39 ;  /* 0x0000002700277308 */ /* 0x000ee20000002400 */
[----:B------:R-:W-:Y:S02]  /*192d0*/  FMNMX.FTZ R15, R46, R15, !PT ;  /* 0x0000000f2e0f7209 */ /* 0x000fe40007810000 */
[----:B------:R-:W-:Y:S02]  /*192e0*/  ISETP.GT.AND P3, PT, R11, 0x29, PT ;  /* 0x000000290b00780c */ /* 0x000fe40003f64270 */
[----:B------:R-:W-:-:S02]  /*192f0*/  FSEL R56, R56, -INF , P4 ;  /* 0xff80000038387808 */ /* 0x000fc40002000000 */
[----:B------:R-:W-:Y:S01]  /*19300*/  FMNMX.FTZ R15, R50, R15, !PT ;  /* 0x0000000f320f7209 */ /* 0x000fe20007810000 */
[----:B------:R-:W-:Y:S01]  /*19310*/  MUFU.TANH R74, R32 ;  /* 0x00000020004a7308 */ /* 0x000fe20000002400 */
[----:B------:R-:W-:Y:S02]  /*19320*/  ISETP.GT.AND P4, PT, R11, 0x30, PT ;  /* 0x000000300b00780c */ /* 0x000fe40003f84270 */
[----:B------:R-:W-:Y:S02]  /*19330*/  FSEL R60, R47, -INF , P3 ;  /* 0xff8000002f3c7808 */ /* 0x000fe40001800000 */
[----:B------:R-:W-:Y:S02]  /*19340*/  FMNMX.FTZ R15, R56, R15, !PT ;  /* 0x0000000f380f7209 */ /* 0x000fe40007810000 */
[----:B------:R-:W-:Y:S01]  /*19350*/  ISETP.GT.AND P3, PT, R11, 0x31, PT ;  /* 0x000000310b00780c */ /* 0x000fe20003f64270 */
[----:B------:R-:W-:Y:S01]  /*19360*/  MUFU.TANH R76, R36 ;  /* 0x00000024004c7308 */ /* 0x000fe20000002400 */
[----:B0-----:R-:W-:-:S02]  /*19370*/  FSEL R58, R34, -INF , P4 ;  /* 0xff800000223a7808 */ /* 0x001fc40002000000 */
[----:B------:R-:W-:Y:S02]  /*19380*/  FMNMX.FTZ R15, R60, R15, !PT ;  /* 0x0000000f3c0f7209 */ /* 0x000fe40007810000 */
[----:B------:R-:W-:Y:S02]  /*19390*/  ISETP.GT.AND P4, PT, R11, 0x38, PT ;  /* 0x000000380b00780c */ /* 0x000fe40003f84270 */
[----:B-1----:R-:W-:Y:S01]  /*193a0*/  FSEL R12, R35, -INF , P3 ;  /* 0xff800000230c7808 */ /* 0x002fe20001800000 */
[----:B------:R-:W-:Y:S02]  /*193b0*/  WARPGROUP.DEPBAR.LE gsb0, 0x0 ;  /* 0x00008000000079c5 */ /* 0x000fe40000010000 */
[----:B------:R-:W-:Y:S01]  /*193c0*/  FMUL.FTZ R26, R26, UR8 ;  /* 0x000000081a1a7c20 */ /* 0x000fe20008410000 */
[----:B------:R-:W-:Y:S01]  /*193d0*/  FMUL.FTZ R27, R27, UR8 ;  /* 0x000000081b1b7c20 */ /* 0x000fe20008410000 */
[----:B------:R-:W-:Y:S01]  /*193e0*/  FMUL.FTZ R30, R30, UR8 ;  /* 0x000000081e1e7c20 */ /* 0x000fe20008410000 */
[----:B------:R-:W-:Y:S01]  /*193f0*/  FMNMX.FTZ R15, R58, R15, !PT ;  /* 0x0000000f3a0f7209 */ /* 0x000fe20007810000 */
[----:B------:R-:W-:Y:S01]  /*19400*/  FMUL.FTZ R31, R31, UR8 ;  /* 0x000000081f1f7c20 */ /* 0x000fe20008410000 */
[----:B------:R-:W-:Y:S01]  /*19410*/  ISETP.GT.AND P3, PT, R11, 0x39, PT ;  /* 0x000000390b00780c */ /* 0x000fe20003f64270 */
[----:B------:R-:W0:Y:S01]  /*19420*/  MUFU.TANH R26, R26 ;  /* 0x0000001a001a7308 */ /* 0x000e220000002400 */
[----:B--2---:R-:W-:Y:S01]  /*19430*/  FSEL R14, R3, -INF , P4 ;  /* 0xff800000030e7808 */ /* 0x004fe20002000000 */
[----:B------:R-:W-:Y:S01]  /*19440*/  FMUL.FTZ R24, R24, UR8 ;  /* 0x0000000818187c20 */ /* 0x000fe20008410000 */
[----:B------:R-:W-:Y:S01]  /*19450*/  FMNMX.FTZ R15, R12, R15, !PT ;  /* 0x0000000f0c0f7209 */ /* 0x000fe20007810000 */
[----:B------:R-:W-:Y:S01]  /*19460*/  FMUL.FTZ R28, R28, UR8 ;  /* 0x000000081c1c7c20 */ /* 0x000fe20008410000 */
[----:B------:R-:W-:Y:S01]  /*19470*/  ISETP.GT.AND P4, PT, R11, 0x40, PT ;  /* 0x000000400b00780c */ /* 0x000fe20003f84270 */
[----:B------:R-:W-:Y:S01]  /*19480*/  FMUL.FTZ R25, R25, UR8 ;  /* 0x0000000819197c20 */ /* 0x000fe20008410000 */
[----:B---3--:R-:W-:Y:S01]  /*19490*/  FSEL R34, R39, -INF , P3 ;  /* 0xff80000027227808 */ /* 0x008fe20001800000 */
[----:B------:R-:W1:Y:S01]  /*194a0*/  MUFU.TANH R27, R27 ;  /* 0x0000001b001b7308 */ /* 0x000e620000002400 */
[----:B------:R-:W-:Y:S01]  /*194b0*/  FMNMX.FTZ R15, R14, R15, !PT ;  /* 0x0000000f0e0f7209 */ /* 0x000fe20007810000 */
[----:B------:R-:W-:Y:S01]  /*194c0*/  FMUL.FTZ R29, R29, UR8 ;  /* 0x000000081d1d7c20 */ /* 0x000fe20008410000 */
[----:B------:R-:W-:Y:S01]  /*194d0*/  ISETP.GT.AND P3, PT, R11, 0x41, PT ;  /* 0x000000410b00780c */ /* 0x000fe20003f64270 */
[----:B------:R2:W-:Y:S01]  /*194e0*/  @!P1 SYNCS.ARRIVE.TRANS64.RED.A1T0 RZ, [R0+URZ], RZ ;  /* 0x000000ff00ff99a7 */ /* 0x0005e2000810043f */
[----:B------:R-:W-:-:S02]  /*194f0*/  FMNMX.FTZ R15, R34, R15, !PT ;  /* 0x0000000f220f7209 */ /* 0x000fc40007810000 */
[----:B------:R-:W-:Y:S01]  /*19500*/  VIADDMNMX R9, R4, R70, R9, PT ;  /* 0x0000004604097246 */ /* 0x000fe20003800109 */
[----:B------:R1:W3:Y:S01]  /*19510*/  MUFU.TANH R20, R30 ;  /* 0x0000001e00147308 */ /* 0x0002e20000002400 */
[----:B0-----:R-:W-:Y:S02]  /*19520*/  FSEL R26, R26, -INF , P4 ;  /* 0xff8000001a1a7808 */ /* 0x001fe40002000000 */
[----:B------:R-:W-:Y:S02]  /*19530*/  ISETP.GT.AND P4, PT, R11, 0x48, PT ;  /* 0x000000480b00780c */ /* 0x000fe40003f84270 */
[----:B------:R-:W-:Y:S02]  /*19540*/  FMNMX.FTZ R15, R26, R15, !PT ;  /* 0x0000000f1a0f7209 */ /* 0x000fe40007810000 */
[----:B------:R-:W-:Y:S01]  /*19550*/  ISETP.GT.AND P5, PT, R9, 0x1, PT ;  /* 0x000000010900780c */ /* 0x000fe20003fa4270 */
[----:B------:R-:W0:Y:S01]  /*19560*/  MUFU.TANH R10, R31 ;  /* 0x0000001f000a7308 */ /* 0x000e220000002400 */
[----:B-1----:R-:W-:-:S02]  /*19570*/  FSEL R30, R27, -INF , P3 ;  /* 0xff8000001b1e7808 */ /* 0x002fc40001800000 */
[----:B------:R-:W-:Y:S02]  /*19580*/  ISETP.GT.AND P3, PT, R11, 0x49, PT ;  /* 0x000000490b00780c */ /* 0x000fe40003f64270 */
[----:B------:R-:W-:Y:S02]  /*19590*/  FMNMX.FTZ R15, R30, R15, !PT ;  /* 0x0000000f1e0f7209 */ /* 0x000fe40007810000 */
[----:B------:R-:W-:Y:S01]  /*195a0*/  FSEL R11, R6, -INF , P5 ;  /* 0xff800000060b7808 */ /* 0x000fe20002800000 */
[----:B------:R-:W-:Y:S01]  /*195b0*/  MUFU.TANH R53, R53 ;  /* 0x0000003500357308 */ /* 0x000fe20000002400 */
[----:B---3--:R-:W-:Y:S02]  /*195c0*/  FSEL R20, R20, -INF , P4 ;  /* 0xff80000014147808 */ /* 0x008fe40002000000 */
[----:B------:R-:W-:Y:S02]  /*195d0*/  ISETP.GT.AND P4, PT, R9, 0x8, PT ;  /* 0x000000080900780c */ /* 0x000fe40003f84270 */
[----:B------:R-:W-:-:S02]  /*195e0*/  FMNMX.FTZ R15, R20, R15, !PT ;  /* 0x0000000f140f7209 */ /* 0x000fc40007810000 */
[C---:B------:R-:W-:Y:S01]  /*195f0*/  ISETP.GT.AND P5, PT, R9.reuse, 0x9, PT ;  /* 0x000000090900780c */ /* 0x040fe20003fa4270 */
[----:B------:R1:W3:Y:S01]  /*19600*/  MUFU.TANH R27, R40 ;  /* 0x00000028001b7308 */ /* 0x0002e20000002400 */
[----:B0-----:R-:W-:Y:S02]  /*19610*/  FSEL R10, R10, -INF , P3 ;  /* 0xff8000000a0a7808 */ /* 0x001fe40001800000 */
[----:B------:R-:W-:Y:S02]  /*19620*/  ISETP.GT.AND P3, PT, R9, RZ, PT ;  /* 0x000000ff0900720c */ /* 0x000fe40003f64270 */
[----:B------:R-:W-:Y:S02]  /*19630*/  FMNMX.FTZ R15, R10, R15, !PT ;  /* 0x0000000f0a0f7209 */ /* 0x000fe40007810000 */
[----:B------:R-:W-:Y:S01]  /*19640*/  FSEL R32, R5, -INF , P3 ;  /* 0xff80000005207808 */ /* 0x000fe20001800000 */
[----:B------:R0:W-:Y:S01]  /*19650*/  MUFU.TANH R78, R24 ;  /* 0x00000018004e7308 */ /* 0x0001e20000002400 */
[----:B------:R-:W-:Y:S01]  /*19660*/  FSEL R36, R8, -INF , P4 ;  /* 0xff80000008247808 */ /* 0x000fe20002000000 */
[----:B------:R-:W4:Y:S01]  /*19670*/  SHFL.BFLY PT, R48, R15, 0x2, 0x1f ;  /* 0x0c401f000f307f89 */ /* 0x000f2200000e0000 */
[----:B------:R-:W-:-:S02]  /*19680*/  FMNMX.FTZ R5, R32, R11, !PT ;  /* 0x0000000b20057209 */ /* 0x000fc40007810000 */
[----:B------:R-:W-:Y:S02]  /*19690*/  ISETP.GT.AND P3, PT, R9, 0x10, PT ;  /* 0x000000100900780c */ /* 0x000fe40003f64270 */
[----:B-1----:R-:W-:Y:S01]  /*196a0*/  FSEL R40, R7, -INF , P5 ;  /* 0xff80000007287808 */ /* 0x002fe20002800000 */
[----:B------:R-:W-:Y:S01]  /*196b0*/  MUFU.TANH R41, R41 ;  /* 0x0000002900297308 */ /* 0x000fe20000002400 */
[----:B------:R-:W-:Y:S02]  /*196c0*/  FMNMX.FTZ R5, R36, R5, !PT ;  /* 0x0000000524057209 */ /* 0x000fe40007810000 */
[----:B------:R-:W-:Y:S02]  /*196d0*/  ISETP.GT.AND P6, PT, R9, 0x11, PT ;  /* 0x000000110900780c */ /* 0x000fe40003fc4270 */
[----:B0-----:R-:W-:Y:S02]  /*196e0*/  FSEL R24, R21, -INF , P3 ;  /* 0xff80000015187808 */ /* 0x001fe40001800000 */
[----:B------:R-:W-:Y:S01]  /*196f0*/  FMNMX.FTZ R5, R40, R5, !PT ;  /* 0x0000000528057209 */ /* 0x000fe20007810000 */
[----:B------:R0:W1:Y:S01]  /*19700*/  MUFU.TANH R72, R44 ;  /* 0x0000002c00487308 */ /* 0x0000620000002400 */
[----:B------:R-:W-:-:S02]  /*19710*/  ISETP.GT.AND P4, PT, R9, 0x18, PT ;  /* 0x000000180900780c */ /* 0x000fc40003f84270 */
[----:B------:R-:W-:Y:S02]  /*19720*/  FMNMX.FTZ R5, R24, R5, !PT ;  /* 0x0000000518057209 */ /* 0x000fe40007810000 */
[C---:B------:R-:W-:Y:S02]  /*19730*/  ISETP.GT.AND P5, PT, R9.reuse, 0x19, PT ;  /* 0x000000190900780c */ /* 0x040fe40003fa4270 */
[----:B------:R-:W-:Y:S01]  /*19740*/  ISETP.GT.AND P3, PT, R9, 0x20, PT ;  /* 0x000000200900780c */ /* 0x000fe20003f64270 */
[----:B------:R-:W2:Y:S01]  /*19750*/  MUFU.TANH R45, R45 ;  /* 0x0000002d002d7308 */ /* 0x000ea20000002400 */
[----:B0-----:R-:W-:Y:S02]  /*19760*/  FSEL R44, R49, -INF , P6 ;  /* 0xff800000312c7808 */ /* 0x001fe40003000000 */
[----:B----4-:R-:W-:Y:S02]  /*19770*/  FMNMX.FTZ R48, R15, R48, !PT ;  /* 0x000000300f307209 */ /* 0x010fe40007810000 */
[----:B------:R-:W-:-:S03]  /*19780*/  FMNMX.FTZ R5, R44, R5, !PT ;  /* 0x000000052c057209 */ /* 0x000fc60007810000 */
[----:B------:R-:W0:Y:S01]  /*19790*/  SHFL.BFLY PT, R3, R48, 0x1, 0x1f ;  /* 0x0c201f0030037f89 */ /* 0x000e2200000e0000 */
[----:B------:R3:W-:Y:S08]  /*197a0*/  MUFU.TANH R80, R28 ;  /* 0x0000001c00507308 */ /* 0x0007f00000002400 */
[----:B------:R-:W4:Y:S01]  /*197b0*/  MUFU.TANH R33, R33 ;  /* 0x0000002100217308 */ /* 0x000f220000002400 */
[----:B---3--:R-:W-:-:S02]  /*197c0*/  FSEL R28, R27, -INF , P3 ;  /* 0xff8000001b1c7808 */ /* 0x008fc40001800000 */
[----:B------:R-:W-:-:S04]  /*197d0*/  ISETP.GT.AND P3, PT, R9, 0x28, PT ;  /* 0x000000280900780c */ /* 0x000fc80003f64270 */
[----:B-1----:R-:W-:Y:S01]  /*197e0*/  FSEL R72, R72, -INF , P3 ;  /* 0xff80000048487808 */ /* 0x002fe20001800000 */
[----:B------:R-:W1:Y:S01]  /*197f0*/  MUFU.TANH R37, R37 ;  /* 0x0000002500257308 */ /* 0x000e620000002400 */
[----:B------:R-:W-:-:S04]  /*19800*/  ISETP.GT.AND P3, PT, R9, 0x30, PT ;  /* 0x000000300900780c */ /* 0x000fc80003f64270 */
[----:B------:R-:W-:Y:S02]  /*19810*/  FSEL R74, R74, -INF , P3 ;  /* 0xff8000004a4a7808 */ /* 0x000fe40001800000 */
[----:B0-----:R-:W-:Y:S01]  /*19820*/  FMNMX.FTZ R4, R48, R3, !PT ;  /* 0x0000000330047209 */ /* 0x001fe20007810000 */
[----:B------:R-:W-:Y:S01]  /*19830*/  IMAD.U32 R3, RZ, RZ, UR4 ;  /* 0x00000004ff037e24 */ /* 0x000fe2000f8e00ff */
[----:B------:R-:W-:Y:S01]  /*19840*/  FSEL R48, R52, -INF , P4 ;  /* 0xff80000034307808 */ /* 0x000fe20002000000 */
[----:B------:R-:W0:Y:S01]  /*19850*/  MUFU.TANH R25, R25 ;  /* 0x0000001900197308 */ /* 0x000e220000002400 */
[----:B------:R-:W-:Y:S01]  /*19860*/  FSEL R52, R53, -INF , P5 ;  /* 0xff80000035347808 */ /* 0x000fe20002800000 */
[----:B------:R-:W-:Y:S01]  /*19870*/  FMUL.FTZ R6, R4, R3 ;  /* 0x0000000304067220 */ /* 0x000fe20000410000 */
[----:B------:R-:W-:Y:S02]  /*19880*/  FMNMX.FTZ R5, R48, R5, !PT ;  /* 0x0000000530057209 */ /* 0x000fe40007810000 */
[----:B------:R-:W-:-:S02]  /*19890*/  ISETP.GT.AND P4, PT, R9, 0x21, PT ;  /* 0x000000210900780c */ /* 0x000fc40003f84270 */
[----:B------:R-:W-:Y:S01]  /*198a0*/  FMNMX.FTZ R5, R52, R5, !PT ;  /* 0x0000000534057209 */ /* 0x000fe20007810000 */
[----:B------:R-:W3:Y:S01]  /*198b0*/  MUFU.TANH R29, R29 ;  /* 0x0000001d001d7308 */ /* 0x000ee20000002400 */
[----:B------:R-:W-:Y:S02]  /*198c0*/  FSETP.NEU.FTZ.AND P6, PT, R4, -INF , PT ;  /* 0xff8000000400780b */ /* 0x000fe40003fdd000 */
[----:B------:R-:W-:Y:S02]  /*198d0*/  FSEL R70, R41, -INF , P4 ;  /* 0xff80000029467808 */ /* 0x000fe40002000000 */
[----:B------:R-:W-:Y:S02]  /*198e0*/  FMNMX.FTZ R5, R28, R5, !PT ;  /* 0x000000051c057209 */ /* 0x000fe40007810000 */
[----:B------:R-:W-:Y:S02]  /*198f0*/  FSEL R15, R6, RZ, P6 ;  /* 0x000000ff060f7208 */ /* 0x000fe40003000000 */
[----:B------:R-:W-:-:S02]  /*19900*/  ISETP.GT.AND P4, PT, R9, 0x29, PT ;  /* 0x000000290900780c */ /* 0x000fc40003f84270 */
[----:B------:R-:W-:Y:S01]  /*19910*/  FMNMX.FTZ R5, R70, R5, !PT ;  /* 0x0000000546057209 */ /* 0x000fe20007810000 */
[-CC-:B------:R-:W-:Y:S01]  /*19920*/  FFMA.FTZ R6, R68, R3.reuse, -R15.reuse ;  /* 0x0000000344067223 */ /* 0x180fe2000001080f */
[----:B--2---:R-:W-:Y:S01]  /*19930*/  FSEL R68, R45, -INF , P4 ;  /* 0xff8000002d447808 */ /* 0x004fe20002000000 */
[--C-:B------:R-:W-:Y:S01]  /*19940*/  FFMA.FTZ R211, R66, R3, -R15.reuse ;  /* 0x0000000342d37223 */ /* 0x100fe2000001080f */
[----:B------:R-:W-:Y:S01]  /*19950*/  FMNMX.FTZ R5, R72, R5, !PT ;  /* 0x0000000548057209 */ /* 0x000fe20007810000 */
[-CC-:B------:R-:W-:Y:S01]  /*19960*/  FFMA.FTZ R8, R64, R3.reuse, -R15.reuse ;  /* 0x0000000340087223 */ /* 0x180fe2000001080f */
[C---:B------:R-:W-:Y:S01]  /*19970*/  ISETP.GT.AND P4, PT, R9.reuse, 0x31, PT ;  /* 0x000000310900780c */ /* 0x040fe20003f84270 */
[--C-:B------:R-:W-:Y:S01]  /*19980*/  FFMA.FTZ R205, R62, R3, -R15.reuse ;  /* 0x000000033ecd7223 */ /* 0x100fe2000001080f */
[----:B------:R-:W-:Y:S01]  /*19990*/  FMNMX.FTZ R5, R68, R5, !PT ;  /* 0x0000000544057209 */ /* 0x000fe20007810000 */
[-CC-:B------:R-:W-:Y:S01]  /*199a0*/  FFMA.FTZ R7, R54, R3.reuse, -R15.reuse ;  /* 0x0000000336077223 */ /* 0x180fe2000001080f */
[----:B------:R-:W-:Y:S01]  /*199b0*/  ISETP.GT.AND P3, PT, R9, 0x38, PT ;  /* 0x000000380900780c */ /* 0x000fe20003f64270 */
[--C-:B------:R-:W-:Y:S01]  /*199c0*/  FFMA.FTZ R209, R13, R3, -R15.reuse ;  /* 0x000000030dd17223 */ /* 0x100fe2000001080f */
[----:B----4-:R-:W-:Y:S01]  /*199d0*/  FSEL R66, R33, -INF , P4 ;  /* 0xff80000021427808 */ /* 0x010fe20002000000 */
[----:B------:R-:W-:Y:S01]  /*199e0*/  MUFU.EX2 R82, R7 ;  /* 0x0000000700527308 */ /* 0x000fe20000000800 */
[----:B------:R-:W-:Y:S01]  /*199f0*/  FMNMX.FTZ R5, R74, R5, !PT ;  /* 0x000000054a057209 */ /* 0x000fe20007810000 */
[-CC-:B------:R-:W-:Y:S01]  /*19a00*/  FFMA.FTZ R10, R10, R3.reuse, -R15.reuse ;  /* 0x000000030a0a7223 */ /* 0x180fe2000001080f */
[C---:B------:R-:W-:Y:S01]  /*19a10*/  ISETP.GT.AND P4, PT, R9.reuse, 0x39, PT ;  /* 0x000000390900780c */ /* 0x040fe20003f84270 */
[-CC-:B------:R-:W-:Y:S01]  /*19a20*/  FFMA.FTZ R42, R42, R3.reuse, -R15.reuse ;  /* 0x000000032a2a7223 */ /* 0x180fe2000001080f */
[----:B------:R-:W-:Y:S01]  /*19a30*/  FSEL R76, R76, -INF , P3 ;  /* 0xff8000004c4c7808 */ /* 0x000fe20001800000 */
[--C-:B------:R-:W-:Y:S01]  /*19a40*/  FFMA.FTZ R12, R12, R3, -R15.reuse ;  /* 0x000000030c0c7223 */ /* 0x100fe2000001080f */
[----:B------:R-:W-:Y:S01]  /*19a50*/  FMNMX.FTZ R5, R66, R5, !PT ;  /* 0x0000000542057209 */ /* 0x000fe20007810000 */
[----:B------:R-:W-:Y:S01]  /*19a60*/  MUFU.EX2 R209, R209 ;  /* 0x000000d100d17308 */ /* 0x000fe20000000800 */
[----:B------:R-:W-:Y:S01]  /*19a70*/  ISETP.GT.AND P3, PT, R9, 0x40, PT ;  /* 0x000000400900780c */ /* 0x000fe20003f64270 */
[-CC-:B------:R-:W-:Y:S01]  /*19a80*/  FFMA.FTZ R46, R46, R3.reuse, -R15.reuse ;  /* 0x000000032e2e7223 */ /* 0x180fe2000001080f */
[----:B-1----:R-:W-:Y:S01]  /*19a90*/  FSEL R64, R37, -INF , P4 ;  /* 0xff80000025407808 */ /* 0x002fe20002000000 */
[--C-:B------:R-:W-:Y:S01]  /*19aa0*/  FFMA.FTZ R30, R30, R3, -R15.reuse ;  /* 0x000000031e1e7223 */ /* 0x100fe2000001080f */
[----:B------:R-:W-:Y:S01]  /*19ab0*/  FMNMX.FTZ R5, R76, R5, !PT ;  /* 0x000000054c057209 */ /* 0x000fe20007810000 */
[-CC-:B------:R-:W-:Y:S01]  /*19ac0*/  FFMA.FTZ R50, R50, R3.reuse, -R15.reuse ;  /* 0x0000000332327223 */ /* 0x180fe2000001080f */
[C---:B------:R-:W-:Y:S01]  /*19ad0*/  ISETP.GT.AND P4, PT, R9.reuse, 0x41, PT ;  /* 0x000000410900780c */ /* 0x040fe20003f84270 */
[----:B------:R-:W1:Y:S01]  /*19ae0*/  MUFU.EX2 R6, R6 ;  /* 0x0000000600067308 */ /* 0x000e620000000800 */
[----:B------:R-:W-:Y:S01]  /*19af0*/  FSEL R78, R78, -INF , P3 ;  /* 0xff8000004e4e7808 */ /* 0x000fe20001800000 */
[--C-:B------:R-:W-:Y:S01]  /*19b00*/  FFMA.FTZ R56, R56, R3, -R15.reuse ;  /* 0x0000000338387223 */ /* 0x100fe2000001080f */
[----:B------:R-:W-:Y:S01]  /*19b10*/  FMNMX.FTZ R5, R64, R5, !PT ;  /* 0x0000000540057209 */ /* 0x000fe20007810000 */
[-CC-:B------:R-:W-:Y:S01]  /*19b20*/  FFMA.FTZ R60, R60, R3.reuse, -R15.reuse ;  /* 0x000000033c3c7223 */ /* 0x180fe2000001080f */
[----:B------:R-:W-:Y:S01]  /*19b30*/  ISETP.GT.AND P3, PT, R9, 0x48, PT ;  /* 0x000000480900780c */ /* 0x000fe20003f64270 */
[--C-:B------:R-:W-:Y:S01]  /*19b40*/  FFMA.FTZ R58, R58, R3, -R15.reuse ;  /* 0x000000033a3a7223 */ /* 0x100fe2000001080f */
[----:B0-----:R-:W-:Y:S01]  /*19b50*/  FSEL R62, R25, -INF , P4 ;  /* 0xff800000193e7808 */ /* 0x001fe20002000000 */
[----:B------:R-:W0:Y:S01]  /*19b60*/  MUFU.EX2 R211, R211 ;  /* 0x000000d300d37308 */ /* 0x000e220000000800 */
[----:B------:R-:W-:Y:S01]  /*19b70*/  FMNMX.FTZ R5, R78, R5, !PT ;  /* 0x000000054e057209 */ /* 0x000fe20007810000 */
[----:B------:R-:W2:Y:S01]  /*19b80*/  @P2 LDC R25, c[0x0][0x44c] ;  /* 0x00011300ff192b82 */ /* 0x000ea20000000800 */
[----:B------:R-:W-:Y:S01]  /*19b90*/  ISETP.GT.AND P4, PT, R9, 0x49, PT ;  /* 0x000000490900780c */ /* 0x000fe20003f84270 */
[-CC-:B------:R-:W-:Y:S01]  /*19ba0*/  FFMA.FTZ R9, R38, R3.reuse, -R15.reuse ;  /* 0x0000000326097223 */ /* 0x180fe2000001080f */
[----:B------:R-:W-:Y:S01]  /*19bb0*/  FSEL R80, R80, -INF , P3 ;  /* 0xff80000050507808 */ /* 0x000fe20001800000 */
[--C-:B------:R-:W-:Y:S01]  /*19bc0*/  FFMA.FTZ R14, R14, R3, -R15.reuse ;  /* 0x000000030e0e7223 */ /* 0x100fe2000001080f */
[----:B------:R-:W-:Y:S01]  /*19bd0*/  FMNMX.FTZ R5, R62, R5, !PT ;  /* 0x000000053e057209 */ /* 0x000fe20007810000 */
[----:B------:R-:W4:Y:S01]  /*19be0*/  MUFU.EX2 R8, R8 ;  /* 0x0000000800087308 */ /* 0x000f220000000800 */
[----:B---3--:R-:W-:Y:S01]  /*19bf0*/  FSEL R54, R29, -INF , P4 ;  /* 0xff8000001d367808 */ /* 0x008fe20002000000 */
[--C-:B------:R-:W-:Y:S01]  /*19c00*/  FFMA.FTZ R34, R34, R3, -R15.reuse ;  /* 0x0000000322227223 */ /* 0x100fe2000001080f */
[----:B------:R-:W-:Y:S01]  /*19c10*/  FMNMX.FTZ R5, R80, R5, !PT ;  /* 0x0000000550057209 */ /* 0x000fe20007810000 */
[----:B------:R-:W3:Y:S01]  /*19c20*/  @P2 LDC R29, c[0x0][0x450] ;  /* 0x00011400ff1d2b82 */ /* 0x000ee20000000800 */
[-CC-:B------:R-:W-:Y:S01]  /*19c30*/  FFMA.FTZ R26, R26, R3.reuse, -R15.reuse ;  /* 0x000000031a1a7223 */ /* 0x180fe2000001080f */
[----:B------:R-:W-:Y:S01]  /*19c40*/  FFMA.FTZ R20, R20, R3, -R15 ;  /* 0x0000000314147223 */ /* 0x000fe2000001080f */
[----:B------:R-:W-:Y:S01]  /*19c50*/  FMNMX.FTZ R5, R54, R5, !PT ;  /* 0x0000000536057209 */ /* 0x000fe20007810000 */
[----:B------:R-:W3:Y:S04]  /*19c60*/  MUFU.EX2 R205, R205 ;  /* 0x000000cd00cd7308 */ /* 0x000ee80000000800 */
[----:B------:R-:W2:Y:S04]  /*19c70*/  SHFL.BFLY PT, R38, R5, 0x2, 0x1f ;  /* 0x0c401f0005267f89 */ /* 0x000ea800000e0000 */
[----:B------:R1:W-:Y:S08]  /*19c80*/  MUFU.EX2 R195, R10 ;  /* 0x0000000a00c37308 */ /* 0x0003f00000000800 */
[----:B------:R-:W3:Y:S01]  /*19c90*/  MUFU.EX2 R207, R9 ;  /* 0x0000000900cf7308 */ /* 0x000ee20000000800 */
[----:B-1----:R-:W-:Y:S01]  /*19ca0*/  FADD.FTZ R10, R209, R6 ;  /* 0x00000006d10a7221 */ /* 0x002fe20000010000 */
[----:B------:R-:W-:-:S03]  /*19cb0*/  F2FP.BF16.F32.PACK_AB R209, R6, R209 ;  /* 0x000000d106d1723e */ /* 0x000fc600000010ff */
[----:B0-----:R-:W-:Y:S01]  /*19cc0*/  FADD.FTZ R27, R211, R10 ;  /* 0x0000000ad31b7221 */ /* 0x001fe20000010000 */
[C---:B----4-:R-:W-:Y:S02]  /*19cd0*/  F2FP.BF16.F32.PACK_AB R211, R8.reuse, R211 ;  /* 0x000000d308d3723e */ /* 0x050fe400000010ff */
[----:B------:R0:W-:Y:S01]  /*19ce0*/  MUFU.EX2 R197, R12 ;  /* 0x0000000c00c57308 */ /* 0x0001e20000000800 */
[----:B------:R-:W-:Y:S01]  /*19cf0*/  FADD.FTZ R10, R8, R27 ;  /* 0x0000001b080a7221 */ /* 0x000fe20000010000 */
[----:B------:R-:W-:Y:S01]  /*19d00*/  VIADD R8, R2, 0xfffffffe ;  /* 0xfffffffe02087836 */ /* 0x000fe20000000000 */
[----:B--2---:R-:W-:Y:S01]  /*19d10*/  FMNMX.FTZ R38, R5, R38, !PT ;  /* 0x0000002605267209 */ /* 0x004fe20007810000 */
[----:B------:R-:W-:-:S04]  /*19d20*/  IMAD.MOV.U32 R2, RZ, RZ, 0x3f800000 ;  /* 0x3f800000ff027424 */ /* 0x000fc800078e00ff */
[----:B------:R-:W1:Y:S01]  /*19d30*/  MUFU.EX2 R42, R42 ;  /* 0x0000002a002a7308 */ /* 0x000e620000000800 */
[----:B------:R-:W2:Y:S01]  /*19d40*/  SHFL.BFLY PT, R5, R38, 0x1, 0x1f ;  /* 0x0c201f0026057f89 */ /* 0x000ea200000e0000 */
[----:B0-----:R-:W-:-:S06]  /*19d50*/  @P2 IMAD.HI.U32 R12, R230, R25, RZ ;  /* 0x00000019e60c2227 */ /* 0x001fcc00078e00ff */
[----:B------:R0:W-:Y:S08]  /*19d60*/  MUFU.EX2 R193, R30 ;  /* 0x0000001e00c17308 */ /* 0x0001f00000000800 */
[----:B------:R-:W-:Y:S01]  /*19d70*/  MUFU.EX2 R46, R46 ;  /* 0x0000002e002e7308 */ /* 0x000fe20000000800 */
[----:B0-----:R-:W-:Y:S01]  /*19d80*/  IMAD.MOV.U32 R30, RZ, RZ, R230 ;  /* 0x000000ffff1e7224 */ /* 0x001fe200078e00e6 */
[----:B---3--:R-:W-:Y:S01]  /*19d90*/  @P2 SHF.R.U32.HI R30, RZ, R29, R12 ;  /* 0x0000001dff1e2219 */ /* 0x008fe2000001160c */
[----:B------:R-:W-:Y:S01]  /*19da0*/  FADD.FTZ R29, R205, R10 ;  /* 0x0000000acd1d7221 */ /* 0x000fe20000010000 */
[----:B------:R-:W-:-:S02]  /*19db0*/  F2FP.BF16.F32.PACK_AB R205, R82, R205 ;  /* 0x000000cd52cd723e */ /* 0x000fc400000010ff */
[----:B------:R-:W-:Y:S01]  /*19dc0*/  IADD3 R30, R30, R232, -R231 ;  /* 0x000000e81e1e7210 */ /* 0x000fe20007ffe8e7 */
[----:B------:R-:W-:Y:S01]  /*19dd0*/  FADD.FTZ R12, R82, R29 ;  /* 0x0000001d520c7221 */ /* 0x000fe20000010000 */
[----:B------:R0:W-:Y:S01]  /*19de0*/  MUFU.EX2 R201, R50 ;  /* 0x0000003200c97308 */ /* 0x0001e20000000800 */
[----:B--2---:R-:W-:Y:S02]  /*19df0*/  FMNMX.FTZ R5, R38, R5, !PT ;  /* 0x0000000526057209 */ /* 0x004fe40007810000 */
[----:B------:R-:W-:Y:S01]  /*19e00*/  CS2R R82, SRZ ;  /* 0x0000000000527805 */ /* 0x000fe2000001ff00 */
[----:B------:R-:W-:Y:S01]  /*19e10*/  FADD.FTZ R31, R207, R12 ;  /* 0x0000000ccf1f7221 */ /* 0x000fe20000010000 */
[----:B------:R-:W-:Y:S01]  /*19e20*/  IMAD.HI R30, R30, 0x66666667, RZ ;  /* 0x666666671e1e7827 */ /* 0x000fe200078e02ff */
[----:B------:R-:W-:-:S03]  /*19e30*/  FSETP.NEU.FTZ.AND P3, PT, R5, -INF , PT ;  /* 0xff8000000500780b */ /* 0x000fc60003f7d000 */
[----:B------:R-:W-:Y:S01]  /*19e40*/  FMUL.FTZ R7, R5, R3 ;  /* 0x0000000305077220 */ /* 0x000fe20000410000 */
[----:B-1----:R-:W-:Y:S01]  /*19e50*/  FADD.FTZ R31, R42, R31 ;  /* 0x0000001f2a1f7221 */ /* 0x002fe20000010000 */
[----:B------:R-:W-:Y:S01]  /*19e60*/  MUFU.EX2 R56, R56 ;  /* 0x0000003800387308 */ /* 0x000fe20000000800 */
[----:B------:R-:W-:Y:S02]  /*19e70*/  SHF.R.U32.HI R225, RZ, 0x1f, R30 ;  /* 0x0000001fffe17819 */ /* 0x000fe4000001161e */
[----:B0-----:R-:W-:Y:S02]  /*19e80*/  CS2R R50, SRZ ;  /* 0x0000000000327805 */ /* 0x001fe4000001ff00 */
[----:B------:R-:W-:Y:S02]  /*19e90*/  FSEL R7, R7, RZ, P3 ;  /* 0x000000ff07077208 */ /* 0x000fe40001800000 */
[----:B------:R-:W-:Y:S02]  /*19ea0*/  CS2R R38, SRZ ;  /* 0x0000000000267805 */ /* 0x000fe4000001ff00 */
[----:B------:R-:W-:-:S02]  /*19eb0*/  LEA.HI.SX32 R225, R30, R225, 0x1b ;  /* 0x000000e11ee17211 */ /* 0x000fc400078fdaff */
[----:B------:R-:W-:Y:S01]  /*19ec0*/  F2FP.BF16.F32.PACK_AB R207, R42, R207 ;  /* 0x000000cf2acf723e */ /* 0x000fe200000010ff */
        /* <DEDUP_REMOVED lines=21> */
[----:B------:R-:W-:Y:S01]  /*1a020*/  FFMA.FTZ R54, R54, R3, -R7 ;  /* 0x0000000336367223 */ /* 0x000fe20000010807 */
[----:B------:R-:W1:Y:S01]  /*1a030*/  MUFU.EX2 R36, R36 ;  /* 0x0000002400247308 */ /* 0x000e620000000800 */
[----:B------:R-:W-:-:S02]  /*1a040*/  VIMNMX R225, RZ, R225, !PT ;  /* 0x000000e1ffe17248 */ /* 0x000fc40007fe0100 */
[----:B------:R-:W-:Y:S02]  /*1a050*/  CS2R R42, SRZ ;  /* 0x00000000002a7805 */ /* 0x000fe4000001ff00 */
[----:B------:R-:W-:-:S03]  /*1a060*/  ISETP.GE.AND P3, PT, R8, R225, PT ;  /* 0x000000e10800720c */ /* 0x000fc60003f66270 */
[----:B------:R2:W3:Y:S01]  /*1a070*/  MUFU.EX2 R9, R40 ;  /* 0x0000002800097308 */ /* 0x0004e20000000800 */
[----:B0-----:R-:W-:Y:S01]  /*1a080*/  FADD.FTZ R27, R32, R11 ;  /* 0x0000000b201b7221 */ /* 0x001fe20000010000 */
[----:B------:R-:W-:-:S06]  /*1a090*/  F2FP.BF16.F32.PACK_AB R208, R11, R32 ;  /* 0x000000200bd0723e */ /* 0x000fcc00000010ff */
[----:B------:R-:W0:Y:S01]  /*1a0a0*/  MUFU.EX2 R24, R24 ;  /* 0x0000001800187308 */ /* 0x000e220000000800 */
[----:B-1----:R-:W-:Y:S01]  /*1a0b0*/  FADD.FTZ R10, R36, R27 ;  /* 0x0000001b240a7221 */ /* 0x002fe20000010000 */
[----:B--2---:R-:W-:-:S06]  /*1a0c0*/  CS2R R40, SRZ ;  /* 0x0000000000287805 */ /* 0x004fcc000001ff00 */
[----:B------:R1:W2:Y:S01]  /*1a0d0*/  MUFU.EX2 R13, R44 ;  /* 0x0000002c000d7308 */ /* 0x0002a20000000800 */
[C---:B---3--:R-:W-:Y:S01]  /*1a0e0*/  FADD.FTZ R29, R9.reuse, R10 ;  /* 0x0000000a091d7221 */ /* 0x048fe20000010000 */
[----:B------:R-:W-:Y:S01]  /*1a0f0*/  FADD.FTZ R10, R46, R31 ;  /* 0x0000001f2e0a7221 */ /* 0x000fe20000010000 */
[----:B------:R-:W-:Y:S02]  /*1a100*/  F2FP.BF16.F32.PACK_AB R210, R9, R36 ;  /* 0x0000002409d2723e */ /* 0x000fe400000010ff */
[----:B------:R-:W-:Y:S01]  /*1a110*/  CS2R R36, SRZ ;  /* 0x0000000000247805 */ /* 0x000fe2000001ff00 */
[C---:B------:R-:W-:Y:S01]  /*1a120*/  FADD.FTZ R31, R201.reuse, R10 ;  /* 0x0000000ac91f7221 */ /* 0x040fe20000010000 */
[----:B------:R-:W-:Y:S01]  /*1a130*/  F2FP.BF16.F32.PACK_AB R201, R201, R46 ;  /* 0x0000002ec9c9723e */ /* 0x000fe200000010ff */
[----:B------:R-:W3:Y:S01]  /*1a140*/  MUFU.EX2 R48, R48 ;  /* 0x0000003000307308 */ /* 0x000ee20000000800 */
[----:B0-----:R-:W-:Y:S01]  /*1a150*/  FADD.FTZ R0, R24, R29 ;  /* 0x0000001d18007221 */ /* 0x001fe20000010000 */
[----:B------:R-:W-:Y:S01]  /*1a160*/  FADD.FTZ R10, R56, R31 ;  /* 0x0000001f380a7221 */ /* 0x000fe20000010000 */
[----:B------:R-:W-:-:S02]  /*1a170*/  CS2R R46, SRZ ;  /* 0x00000000002e7805 */ /* 0x000fc4000001ff00 */
[----:B-1----:R-:W-:-:S03]  /*1a180*/  CS2R R44, SRZ ;  /* 0x00000000002c7805 */ /* 0x002fc6000001ff00 */
[----:B------:R0:W1:Y:S01]  /*1a190*/  MUFU.EX2 R15, R52 ;  /* 0x00000034000f7308 */ /* 0x0000620000000800 */
[C---:B--2---:R-:W-:Y:S01]  /*1a1a0*/  FADD.FTZ R29, R13.reuse, R0 ;  /* 0x000000000d1d7221 */ /* 0x044fe20000010000 */
[----:B------:R-:W-:-:S06]  /*1a1b0*/  F2FP.BF16.F32.PACK_AB R204, R13, R24 ;  /* 0x000000180dcc723e */ /* 0x000fcc00000010ff */
[----:B------:R2:W4:Y:S01]  /*1a1c0*/  MUFU.EX2 R203, R60 ;  /* 0x0000003c00cb7308 */ /* 0x0005220000000800 */
[----:B---3--:R-:W-:Y:S01]  /*1a1d0*/  FADD.FTZ R0, R48, R29 ;  /* 0x0000001d30007221 */ /* 0x008fe20000010000 */
[----:B0-----:R-:W-:-:S06]  /*1a1e0*/  CS2R R52, SRZ ;  /* 0x0000000000347805 */ /* 0x001fcc000001ff00 */
[----:B------:R-:W0:Y:S01]  /*1a1f0*/  MUFU.EX2 R28, R28 ;  /* 0x0000001c001c7308 */ /* 0x000e220000000800 */
[C---:B-1----:R-:W-:Y:S01]  /*1a200*/  FADD.FTZ R31, R15.reuse, R0 ;  /* 0x000000000f1f7221 */ /* 0x042fe20000010000 */
[----:B------:R-:W-:Y:S02]  /*1a210*/  F2FP.BF16.F32.PACK_AB R206, R15, R48 ;  /* 0x000000300fce723e */ /* 0x000fe400000010ff */
[----:B--2---:R-:W-:Y:S02]  /*1a220*/  CS2R R60, SRZ ;  /* 0x00000000003c7805 */ /* 0x004fe4000001ff00 */
[----:B------:R-:W-:Y:S02]  /*1a230*/  CS2R R48, SRZ ;  /* 0x0000000000307805 */ /* 0x000fe4000001ff00 */
[----:B------:R-:W1:Y:S01]  /*1a240*/  MUFU.EX2 R58, R58 ;  /* 0x0000003a003a7308 */ /* 0x000e620000000800 */
[C---:B----4-:R-:W-:Y:S01]  /*1a250*/  FADD.FTZ R33, R203.reuse, R10 ;  /* 0x0000000acb217221 */ /* 0x050fe20000010000 */
[----:B------:R-:W-:-:S02]  /*1a260*/  F2FP.BF16.F32.PACK_AB R203, R203, R56 ;  /* 0x00000038cbcb723e */ /* 0x000fc400000010ff */
[----:B------:R-:W-:-:S04]  /*1a270*/  CS2R R56, SRZ ;  /* 0x0000000000387805 */ /* 0x000fc8000001ff00 */
[----:B------:R2:W3:Y:S01]  /*1a280*/  MUFU.EX2 R21, R70 ;  /* 0x0000004600157308 */ /* 0x0004e20000000800 */
[----:B0-----:R-:W-:-:S07]  /*1a290*/  FADD.FTZ R0, R28, R31 ;  /* 0x0000001f1c007221 */ /* 0x001fce0000010000 */
[----:B------:R-:W0:Y:S01]  /*1a2a0*/  MUFU.EX2 R72, R72 ;  /* 0x0000004800487308 */ /* 0x000e220000000800 */
[----:B-1----:R-:W-:Y:S01]  /*1a2b0*/  FADD.FTZ R10, R58, R33 ;  /* 0x000000213a0a7221 */ /* 0x002fe20000010000 */
[----:B--2---:R-:W-:-:S03]  /*1a2c0*/  CS2R R70, SRZ ;  /* 0x0000000000467805 */ /* 0x004fc6000001ff00 */
[C---:B------:R-:W-:Y:S01]  /*1a2d0*/  FADD.FTZ R31, R197.reuse, R10 ;  /* 0x0000000ac51f7221 */ /* 0x040fe20000010000 */
[----:B------:R-:W-:Y:S02]  /*1a2e0*/  F2FP.BF16.F32.PACK_AB R197, R197, R58 ;  /* 0x0000003ac5c5723e */ /* 0x000fe400000010ff */
[----:B------:R-:W-:Y:S01]  /*1a2f0*/  CS2R R58, SRZ ;  /* 0x00000000003a7805 */ /* 0x000fe2000001ff00 */
[----:B------:R-:W1:Y:S01]  /*1a300*/  MUFU.EX2 R14, R14 ;  /* 0x0000000e000e7308 */ /* 0x000e620000000800 */
[C---:B---3--:R-:W-:Y:S01]  /*1a310*/  FADD.FTZ R7, R21.reuse, R0 ;  /* 0x0000000015077221 */ /* 0x048fe20000010000 */
[----:B------:R-:W-:-:S06]  /*1a320*/  F2FP.BF16.F32.PACK_AB R200, R21, R28 ;  /* 0x0000001c15c8723e */ /* 0x000fcc00000010ff */
[----:B------:R2:W3:Y:S01]  /*1a330*/  MUFU.EX2 R25, R68 ;  /* 0x0000004400197308 */ /* 0x0004e20000000800 */
[----:B0-----:R-:W-:-:S07]  /*1a340*/  FADD.FTZ R0, R72, R7 ;  /* 0x0000000748007221 */ /* 0x001fce0000010000 */
[----:B------:R0:W4:Y:S01]  /*1a350*/  MUFU.EX2 R199, R34 ;  /* 0x0000002200c77308 */ /* 0x0001220000000800 */
[----:B-1----:R-:W-:Y:S01]  /*1a360*/  FADD.FTZ R6, R14, R31 ;  /* 0x0000001f0e067221 */ /* 0x002fe20000010000 */
[----:B--2---:R-:W-:-:S06]  /*1a370*/  CS2R R68, SRZ ;  /* 0x0000000000447805 */ /* 0x004fcc000001ff00 */
[----:B------:R-:W1:Y:S01]  /*1a380*/  MUFU.EX2 R74, R74 ;  /* 0x0000004a004a7308 */ /* 0x000e620000000800 */
[C---:B---3--:R-:W-:Y:S01]  /*1a390*/  FADD.FTZ R31, R25.reuse, R0 ;  /* 0x00000000191f7221 */ /* 0x048fe20000010000 */
[----:B------:R-:W-:Y:S02]  /*1a3a0*/  F2FP.BF16.F32.PACK_AB R202, R25, R72 ;  /* 0x0000004819ca723e */ /* 0x000fe400000010ff */
[----:B------:R-:W-:Y:S02]  /*1a3b0*/  CS2R R72, SRZ ;  /* 0x0000000000487805 */ /* 0x000fe4000001ff00 */
[----:B0-----:R-:W-:Y:S02]  /*1a3c0*/  CS2R R34, SRZ ;  /* 0x0000000000227805 */ /* 0x001fe4000001ff00 */
[----:B------:R-:W-:Y:S01]  /*1a3d0*/  CS2R R24, SRZ ;  /* 0x0000000000187805 */ /* 0x000fe2000001ff00 */
[----:B------:R-:W0:Y:S01]  /*1a3e0*/  MUFU.EX2 R26, R26 ;  /* 0x0000001a001a7308 */ /* 0x000e220000000800 */
[C---:B----4-:R-:W-:Y:S01]  /*1a3f0*/  FADD.FTZ R33, R199.reuse, R6 ;  /* 0x00000006c7217221 */ /* 0x050fe20000010000 */
[----:B------:R-:W-:-:S06]  /*1a400*/  F2FP.BF16.F32.PACK_AB R199, R199, R14 ;  /* 0x0000000ec7c7723e */ /* 0x000fcc00000010ff */
[----:B------:R2:W3:Y:S01]  /*1a410*/  MUFU.EX2 R27, R66 ;  /* 0x00000042001b7308 */ /* 0x0004e20000000800 */
[----:B-1----:R-:W-:-:S07]  /*1a420*/  FADD.FTZ R0, R74, R31 ;  /* 0x0000001f4a007221 */ /* 0x002fce0000010000 */
[----:B------:R-:W1:Y:S01]  /*1a430*/  MUFU.EX2 R76, R76 ;  /* 0x0000004c004c7308 */ /* 0x000e620000000800 */
[----:B0-----:R-:W-:Y:S01]  /*1a440*/  FADD.FTZ R6, R26, R33 ;  /* 0x000000211a067221 */ /* 0x001fe20000010000 */
[----:B--2---:R-:W-:-:S03]  /*1a450*/  CS2R R66, SRZ ;  /* 0x0000000000427805 */ /* 0x004fc6000001ff00 */
[C---:B------:R-:W-:Y:S01]  /*1a460*/  FADD.FTZ R33, R193.reuse, R6 ;  /* 0x00000006c1217221 */ /* 0x040fe20000010000 */
[----:B------:R-:W-:Y:S02]  /*1a470*/  F2FP.BF16.F32.PACK_AB R193, R193, R26 ;  /* 0x0000001ac1c1723e */ /* 0x000fe400000010ff */
[----:B------:R-:W0:Y:S01]  /*1a480*/  MUFU.EX2 R20, R20 ;  /* 0x0000001400147308 */ /* 0x000e220000000800 */
[C---:B---3--:R-:W-:Y:S01]  /*1a490*/  FADD.FTZ R31, R27.reuse, R0 ;  /* 0x000000001b1f7221 */ /* 0x048fe20000010000 */
[----:B------:R-:W-:Y:S02]  /*1a4a0*/  F2FP.BF16.F32.PACK_AB R196, R27, R74 ;  /* 0x0000004a1bc4723e */ /* 0x000fe400000010ff */
[----:B------:R-:W-:Y:S02]  /*1a4b0*/  CS2R R74, SRZ ;  /* 0x00000000004a7805 */ /* 0x000fe4000001ff00 */
[----:B------:R-:W-:Y:S02]  /*1a4c0*/  CS2R R26, SRZ ;  /* 0x00000000001a7805 */ /* 0x000fe4000001ff00 */
[----:B------:R2:W3:Y:S01]  /*1a4d0*/  MUFU.EX2 R29, R64 ;  /* 0x00000040001d7308 */ /* 0x0004e20000000800 */
[----:B-1----:R-:W-:-:S07]  /*1a4e0*/  FADD.FTZ R0, R76, R31 ;  /* 0x0000001f4c007221 */ /* 0x002fce0000010000 */
[----:B------:R-:W1:Y:S01]  /*1a4f0*/  MUFU.EX2 R78, R78 ;  /* 0x0000004e004e7308 */ /* 0x000e620000000800 */
[----:B0-----:R-:W-:Y:S01]  /*1a500*/  FADD.FTZ R14, R20, R33 ;  /* 0x00000021140e7221 */ /* 0x001fe20000010000 */
[----:B--2---:R-:W-:-:S03]  /*1a510*/  CS2R R64, SRZ ;  /* 0x0000000000407805 */ /* 0x004fc6000001ff00 */
[C---:B------:R-:W-:Y:S01]  /*1a520*/  FADD.FTZ R14, R195.reuse, R14 ;  /* 0x0000000ec30e7221 */ /* 0x040fe20000010000 */
[----:B------:R-:W-:Y:S02]  /*1a530*/  F2FP.BF16.F32.PACK_AB R195, R195, R20 ;  /* 0x00000014c3c3723e */ /* 0x000fe400000010ff */
[----:B------:R0:W2:Y:S01]  /*1a540*/  MUFU.EX2 R7, R62 ;  /* 0x0000003e00077308 */ /* 0x0000a20000000800 */
[C---:B---3--:R-:W-:Y:S01]  /*1a550*/  FADD.FTZ R33, R29.reuse, R0 ;  /* 0x000000001d217221 */ /* 0x048fe20000010000 */
[----:B------:R-:W-:Y:S02]  /*1a560*/  F2FP.BF16.F32.PACK_AB R198, R29, R76 ;  /* 0x0000004c1dc6723e */ /* 0x000fe400000010ff */
[----:B------:R-:W-:Y:S02]  /*1a570*/  CS2R R76, SRZ ;  /* 0x00000000004c7805 */ /* 0x000fe4000001ff00 */
[----:B------:R-:W-:Y:S02]  /*1a580*/  CS2R R28, SRZ ;  /* 0x00000000001c7805 */ /* 0x000fe4000001ff00 */
[----:B------:R-:W3:Y:S01]  /*1a590*/  MUFU.EX2 R80, R80 ;  /* 0x0000005000507308 */ /* 0x000ee20000000800 */
[----:B-1----:R-:W-:Y:S01]  /*1a5a0*/  FADD.FTZ R0, R78, R33 ;  /* 0x000000214e007221 */ /* 0x002fe20000010000 */
[----:B0-----:R-:W-:-:S02]  /*1a5b0*/  CS2R R62, SRZ ;  /* 0x00000000003e7805 */ /* 0x001fc4000001ff00 */
[----:B------:R-:W-:-:S04]  /*1a5c0*/  CS2R R32, SRZ ;  /* 0x0000000000207805 */ /* 0x000fc8000001ff00 */
[----:B------:R0:W1:Y:S01]  /*1a5d0*/  MUFU.EX2 R31, R54 ;  /* 0x00000036001f7308 */ /* 0x0000620000000800 */
[C---:B--2---:R-:W-:Y:S01]  /*1a5e0*/  FADD.FTZ R9, R7.reuse, R0 ;  /* 0x0000000007097221 */ /* 0x044fe20000010000 */
[----:B------:R-:W-:Y:S02]  /*1a5f0*/  F2FP.BF16.F32.PACK_AB R192, R7, R78 ;  /* 0x0000004e07c0723e */ /* 0x000fe400000010ff */
[----:B------:R-:W-:Y:S01]  /*1a600*/  CS2R R78, SRZ ;  /* 0x00000000004e7805 */ /* 0x000fe2000001ff00 */
[----:B---3--:R-:W-:Y:S01]  /*1a610*/  FADD.FTZ R0, R80, R9 ;  /* 0x0000000950007221 */ /* 0x008fe20000010000 */
[----:B0-----:R-:W-:-:S03]  /*1a620*/  CS2R R54, SRZ ;  /* 0x0000000000367805 */ /* 0x001fc6000001ff00 */
[C---:B-1----:R-:W-:Y:S01]  /*1a630*/  FADD.FTZ R15, R31.reuse, R0 ;  /* 0x000000001f0f7221 */ /* 0x042fe20000010000 */
[----:B------:R-:W-:Y:S01]  /*1a640*/  F2FP.BF16.F32.PACK_AB R194, R31, R80 ;  /* 0x000000501fc2723e */ /* 0x000fe200000010ff */
[----:B------:R-:W-:Y:S01]  /*1a650*/  IMAD.MOV.U32 R0, RZ, RZ, 0x3f800000 ;  /* 0x3f800000ff007424 */ /* 0x000fe200078e00ff */
[----:B------:R-:W-:Y:S02]  /*1a660*/  CS2R R80, SRZ ;  /* 0x0000000000507805 */ /* 0x000fe4000001ff00 */
[----:B------:R-:W-:Y:S01]  /*1a670*/  CS2R R30, SRZ ;  /* 0x00000000001e7805 */ /* 0x000fe2000001ff00 */
[----:B------:R-:W-:Y:S06]  /*1a680*/  @!P3 BRA `(.L_x_3073) ;  /* 0x000000540004b947 */ /* 0x000fec0003800000 */
[----:B------:R-:W-:Y:S01]  /*1a690*/  BSSY B1, `(.L_x_3073) ;  /* 0x0000540000017945 */ /* 0x000fe20003800000 */
[----:B------:R-:W-:Y:S02]  /*1a6a0*/  IMAD.MOV.U32 R6, RZ, RZ, R4 ;  /* 0x000000ffff067224 */ /* 0x000fe400078e0004 */
[----:B------:R-:W-:Y:S02]  /*1a6b0*/  IMAD.MOV.U32 R7, RZ, RZ, R5 ;  /* 0x000000ffff077224 */ /* 0x000fe400078e0005 */
[----:B------:R-:W-:Y:S02]  /*1a6c0*/  IMAD.MOV.U32 R9, RZ, RZ, R218 ;  /* 0x000000ffff097224 */ /* 0x000fe400078e00da */
[----:B------:R-:W-:Y:S02]  /*1a6d0*/  IMAD.MOV.U32 R10, RZ, RZ, R217 ;  /* 0x000000ffff0a7224 */ /* 0x000fe400078e00d9 */
[----:B------:R-:W-:Y:S02]  /*1a6e0*/  IMAD.MOV.U32 R2, RZ, RZ, 0x3f800000 ;  /* 0x3f800000ff027424 */ /* 0x000fe400078e00ff */
[----:B------:R-:W-:-:S07]  /*1a6f0*/  IMAD.MOV.U32 R151, RZ, RZ, RZ ;  /* 0x000000ffff977224 */ /* 0x000fce00078e00ff */
.L_x_3084:
        /* <DEDUP_REMOVED lines=8> */
.L_x_3074:
[----:B------:R-:W-:Y:S01]  /*1a780*/  IMAD R11, R3, 0x8, R16 ;  /* 0x00000008030b7824 */ /* 0x000fe200078e0210 */
[----:B------:R-:W-:-:S04]  /*1a790*/  SHF.L.U32 R3, R218, 0x1f, RZ ;  /* 0x0000001fda037819 */ /* 0x000fc800000006ff */
[----:B------:R0:W1:Y:S01]  /*1a7a0*/  SYNCS.PHASECHK.TRANS64.TRYWAIT P3, [R11+URZ+0x38830], R3 ;  /* 0x038830030b0075a7 */ /* 0x000062000806017f */
[----:B------:R-:W-:Y:S05]  /*1a7b0*/  @!P0 BRA `(.L_x_3075) ;  /* 0x0000000000048947 */ /* 0x000fea0003800000 */
[----:B------:R-:W-:Y:S01]  /*1a7c0*/  BPT.TRAP 0x1 ;  /* 0x000000040000795c */ /* 0x000fe20000300000 */
.L_x_3075:
[----:B------:R-:W-:Y:S01]  /*1a7d0*/  IMAD R4, R217, 0xa00, R222 ;  /* 0x00000a00d9047824 */ /* 0x000fe200078e02de */
[----:B------:R-:W-:Y:S01]  /*1a7e0*/  BSSY B2, `(.L_x_3076) ;  /* 0x0000006000027945 */ /* 0x000fe20003800000 */
[----:B------:R-:W-:Y:S02]  /*1a7f0*/  IMAD.MOV.U32 R5, RZ, RZ, 0x40000040 ;  /* 0x40000040ff057424 */ /* 0x000fe400078e00ff */
[----:B------:R-:W-:Y:S01]  /*1a800*/  VIADD R152, R4, 0x80 ;  /* 0x0000008004987836 */ /* 0x000fe20000000000 */
[----:B-1----:R-:W-:Y:S06]  /*1a810*/  @P3 BRA `(.L_x_3077) ;  /* 0x0000000000083947 */ /* 0x002fec0003800000 */
[----:B------:R-:W1:Y:S02]  /*1a820*/  SYNCS.PHASECHK.TRANS64.TRYWAIT P3, [R11+URZ+0x38830], R3 ;  /* 0x038830030b0075a7 */ /* 0x000e64000806017f */
[----:B-1----:R-:W-:Y:S05]  /*1a830*/  @!P3 BRA `(.L_x_3078) ;  /* 0x000001840080b947 */ /* 0x002fea0003800000 */
.L_x_3077:
[----:B------:R-:W-:Y:S05]  /*1a840*/  BSYNC B2 ;  /* 0x0000000000027941 */ /* 0x000fea0003800000 */
.L_x_3076:
[----:B------:R-:W2:Y:S04]  /*1a850*/  LDL.64 R154, [R1+0x48] ;  /* 0x00004800019a7983 */ /* 0x000ea80000100a00 */
[----:B------:R-:W3:Y:S01]  /*1a860*/  LDL.64 R156, [R1+0x50] ;  /* 0x00005000019c7983 */ /* 0x000ee20000100a00 */
[----:B------:R-:W-:Y:S02]  /*1a870*/  R2UR UR18, R4 ;  /* 0x00000000041272ca */ /* 0x000fe400000e0000 */
[----:B------:R-:W-:Y:S01]  /*1a880*/  R2UR UR19, R5 ;  /* 0x00000000051372ca */ /* 0x000fe200000e0000 */
[----:B------:R-:W-:Y:S01]  /*1a890*/  WARPGROUP.ARRIVE ;  /* 0x00000000000079c5 */ /* 0x000fe20000000000 */
[----:B------:R-:W-:Y:S01]  /*1a8a0*/  IMAD.MOV.U32 R153, RZ, RZ, 0x40000040 ;  /* 0x40000040ff997424 */ /* 0x000fe200078e00ff */
[----:B------:R-:W-:-:S04]  /*1a8b0*/  R2UR UR6, R152 ;  /* 0x00000000980672ca */ /* 0x000fc800000e0000 */
[----:B------:R-:W-:Y:S01]  /*1a8c0*/  R2UR UR7, R153 ;  /* 0x00000000990772ca */ /* 0x000fe200000e0000 */
[----:B------:R-:W-:Y:S02]  /*1a8d0*/  VIADD R12, R4, 0x100 ;  /* 0x00000100040c7836 */ /* 0x000fe40000000000 */
[----:B------:R-:W-:-:S03]  /*1a8e0*/  IMAD.MOV.U32 R13, RZ, RZ, 0x40000040 ;  /* 0x40000040ff0d7424 */ /* 0x000fc600078e00ff */
[----:B------:R-:W-:Y:S02]  /*1a8f0*/  R2UR UR10, R12 ;  /* 0x000000000c0a72ca */ /* 0x000fe400000e0000 */
[----:B------:R-:W-:Y:S01]  /*1a900*/  R2UR UR11, R13 ;  /* 0x000000000d0b72ca */ /* 0x000fe200000e0000 */
[----:B------:R-:W-:Y:S02]  /*1a910*/  VIADD R20, R4, 0x180 ;  /* 0x0000018004147836 */ /* 0x000fe40000000000 */
[----:B------:R-:W-:-:S03]  /*1a920*/  IMAD.MOV.U32 R21, RZ, RZ, 0x40000040 ;  /* 0x40000040ff157424 */ /* 0x000fc600078e00ff */
[----:B------:R-:W-:Y:S02]  /*1a930*/  R2UR UR14, R20 ;  /* 0x00000000140e72ca */ /* 0x000fe400000e0000 */
        /* <DEDUP_REMOVED lines=25> */
[----:B------:R-:W-:Y:S01]  /*1aad0*/  IMAD.MOV.U32 R13, RZ, RZ, 0x40000040 ;  /* 0x40000040ff0d7424 */ /* 0x000fe200078e00ff */
[----:B------:R-:W-:Y:S01]  /*1aae0*/  R2UR UR18, R12 ;  /* 0x000000000c1272ca */ /* 0x000fe200000e0000 */
[----:B------:R-:W-:Y:S02]  /*1aaf0*/  VIADD R152, R4, 0x82 ;  /* 0x0000008204987836 */ /* 0x000fe40000000000 */
[----:B------:R-:W-:Y:S01]  /*1ab00*/  IMAD.MOV.U32 R153, RZ, RZ, 0x40000040 ;  /* 0x40000040ff997424 */ /* 0x000fe200078e00ff */
[----:B------:R-:W-:Y:S02]  /*1ab10*/  R2UR UR19, R13 ;  /* 0x000000000d1372ca */ /* 0x000fe400000e0000 */
[----:B------:R-:W-:Y:S02]  /*1ab20*/  R2UR UR22, R152 ;  /* 0x00000000981672ca */ /* 0x000fe400000e0000 */
[----:B------:R-:W-:Y:S01]  /*1ab30*/  R2UR UR23, R153 ;  /* 0x00000000991772ca */ /* 0x000fe200000e0000 */
[----:B------:R-:W-:Y:S01]  /*1ab40*/  UMOV UR16, UR20 ;  /* 0x0000001400107c82 */ /* 0x000fe20008000000 */
[----:B------:R-:W-:Y:S01]  /*1ab50*/  UMOV UR17, UR21 ;  /* 0x0000001500117c82 */ /* 0x000fe20008000000 */
[----:B------:R-:W-:-:S02]  /*1ab60*/  WARPGROUP.DEPBAR.LE gsb0, 0x0 ;  /* 0x00008000000079c5 */ /* 0x000fc40000010000 */
[----:B------:R-:W-:Y:S01]  /*1ab70*/  VIADD R20, R4, 0x2 ;  /* 0x0000000204147836 */ /* 0x000fe20000000000 */
[----:B--2---:R-:W-:Y:S02]  /*1ab80*/  R2UR UR26, R154 ;  /* 0x000000009a1a72ca */ /* 0x004fe400000e0000 */
[----:B------:R-:W-:Y:S02]  /*1ab90*/  R2UR UR27, R155 ;  /* 0x000000009b1b72ca */ /* 0x000fe400000e0000 */
[----:B------:R-:W-:-:S06]  /*1aba0*/  WARPGROUP.ARRIVE ;  /* 0x00000000000079c5 */ /* 0x000fcc0000000000 */
[----:B------:R-:W-:Y:S01]  /*1abb0*/  HGMMA.64x16x16.F32.BF16 R152, gdesc[UR16], RZ, !UPT, gsb0 ;  /* 0x00200000109879f0 */ /* 0x000fe2000c0018ff */
[----:B------:R-:W-:Y:S01]  /*1abc0*/  IMAD.MOV.U32 R21, RZ, RZ, 0x40000040 ;  /* 0x40000040ff157424 */ /* 0x000fe200078e00ff */
[----:B------:R-:W-:-:S04]  /*1abd0*/  R2UR UR6, R20 ;  /* 0x00000000140672ca */ /* 0x000fc800000e0000 */
[----:B------:R-:W-:Y:S01]  /*1abe0*/  R2UR UR7, R21 ;  /* 0x00000000150772ca */ /* 0x000fe200000e0000 */
[----:B------:R-:W-:Y:S01]  /*1abf0*/  UMOV UR4, UR24 ;  /* 0x0000001800047c82 */ /* 0x000fe20008000000 */
[----:B------:R-:W-:Y:S01]  /*1ac00*/  UMOV UR5, UR25 ;  /* 0x0000001900057c82 */ /* 0x000fe20008000000 */
        /* <DEDUP_REMOVED lines=8> */
[----:B------:R-:W-:Y:S01]  /*1ac90*/  UMOV UR12, UR24 ;  /* 0x00000018000c7c82 */ /* 0x000fe20008000000 */
[----:B------:R-:W-:Y:S01]  /*1aca0*/  UMOV UR13, UR25 ;  /* 0x00000019000d7c82 */ /* 0x000fe20008000000 */
[----:B------:R-:W-:Y:S01]  /*1acb0*/  UMOV UR16, UR24 ;  /* 0x0000001800107c82 */ /* 0x000fe20008000000 */
[----:B------:R-:W-:Y:S01]  /*1acc0*/  UMOV UR17, UR25 ;  /* 0x0000001900117c82 */ /* 0x000fe20008000000 */
[----:B------:R-:W2:Y:S01]  /*1acd0*/  LDL.64 R20, [R1+0x38] ;  /* 0x0000380001147983 */ /* 0x000ea20000100a00 */
[----:B------:R-:W-:Y:S03]  /*1ace0*/  HGMMA.64x16x16.F32.BF16 R184, gdesc[UR4], R184, gsb0 ;  /* 0x0020000004b879f0 */ /* 0x000fe600080018b8 */
[----:B------:R-:W-:Y:S02]  /*1acf0*/  WARPGROUP.DEPBAR.LE gsb0, 0x0 ;  /* 0x00008000000079c5 */ /* 0x000fe40000010000 */
        /* <DEDUP_REMOVED lines=63> */
[----:B--2---:R-:W-:Y:S02]  /*1b0f0*/  R2UR UR24, R20 ;  /* 0x00000000141872ca */ /* 0x004fe400000e0000 */
[----:B------:R-:W-:Y:S02]  /*1b100*/  R2UR UR25, R21 ;  /* 0x00000000151972ca */ /* 0x000fe400000e0000 */
[----:B------:R-:W2:Y:S01]  /*1b110*/  LDL.64 R20, [R1+0x30] ;  /* 0x0000300001147983 */ /* 0x000ea20000100a00 */
        /* <DEDUP_REMOVED lines=144> */
[----:B--2---:R-:W-:Y:S02]  /*1ba20*/  R2UR UR26, R20 ;  /* 0x00000000141a72ca */ /* 0x004fe400000e0000 */
[----:B------:R-:W-:Y:S02]  /*1ba30*/  R2UR UR27, R21 ;  /* 0x00000000151b72ca */ /* 0x000fe400000e0000 */
[----:B------:R-:W2:Y:S01]  /*1ba40*/  LDL.64 R20, [R1+0x18] ;  /* 0x0000180001147983 */ /* 0x000ea20000100a00 */
[----:B------:R-:W-:Y:S02]  /*1ba50*/  VIADD R12, R4, 0x284 ;  /* 0x00000284040c7836 */ /* 0x000fe40000000000 */
[----:B------:R-:W-:-:S03]  /*1ba60*/  IMAD.MOV.U32 R13, RZ, RZ, 0x40000040 ;  /* 0x40000040ff0d7424 */ /* 0x000fc600078e00ff */
[----:B------:R-:W-:Y:S02]  /*1ba70*/  R2UR UR6, R12 ;  /* 0x000000000c0672ca */ /* 0x000fe400000e0000 */
[----:B------:R-:W-:Y:S01]  /*1ba80*/  R2UR UR7, R13 ;  /* 0x000000000d0772ca */ /* 0x000fe200000e0000 */
[----:B------:R-:W-:Y:S02]  /*1ba90*/  UMOV UR4, UR26 ;  /* 0x0000001a00047c82 */ /* 0x000fe40008000000 */
[----:B------:R-:W-:Y:S01]  /*1baa0*/  UMOV UR5, UR27 ;  /* 0x0000001b00057c82 */ /* 0x000fe20008000000 */
[----:B------:R-:W-:Y:S02]  /*1bab0*/  WARPGROUP.DEPBAR.LE gsb0, 0x0 ;  /* 0x00008000000079c5 */ /* 0x000fe40000010000 */
[----:B------:R-:W-:-:S07]  /*1bac0*/  WARPGROUP.ARRIVE ;  /* 0x00000000000079c5 */ /* 0x000fce0000000000 */
        /* <DEDUP_REMOVED lines=89> */
[----:B------:R-:W2:Y:S01]  /*1c060*/  LDL.64 R20, [R1] ;  /* 0x0000000001147983 */ /* 0x000ea20000100a00 */
[----:B------:R-:W-:Y:S02]  /*1c070*/  R2UR UR6, R12 ;  /* 0x000000000c0672ca */ /* 0x000fe400000e0000 */
[----:B------:R-:W-:-:S06]  /*1c080*/  R2UR UR7, R13 ;  /* 0x000000000d0772ca */ /* 0x000fcc00000e0000 */
        /* <DEDUP_REMOVED lines=44> */
[----:B------:R-:W-:Y:S02]  /*1c350*/  R2UR UR7, R13 ;  /* 0x000000000d0772ca */ /* 0x000fe400000e0000 */
[----:B--2---:R-:W-:Y:S02]  /*1c360*/  R2UR UR24, R20 ;  /* 0x00000000141872ca */ /* 0x004fe400000e0000 */
[----:B------:R-:W-:-:S11]  /*1c370*/  R2UR UR25, R21 ;  /* 0x00000000151972ca */ /* 0x000fd600000e0000 */
        /* <DEDUP_REMOVED lines=442> */
.L_x_3079:
[----:B------:R-:W-:Y:S01]  /*1df20*/  SHF.L.U32 R0, R9, 0x1f, RZ ;  /* 0x0000001f09007819 */ /* 0x000fe200000006ff */
[----:B------:R-:W-:-:S04]  /*1df30*/  IMAD R9, R10, 0x8, R16 ;  /* 0x000000080a097824 */ /* 0x000fc800078e0210 */
[----:B------:R2:W3:Y:S01]  /*1df40*/  SYNCS.PHASECHK.TRANS64.TRYWAIT P3, [R9+URZ+0x38850], R0 ;  /* 0x03885000090075a7 */ /* 0x0004e2000806017f */
[----:B------:R-:W-:Y:S05]  /*1df50*/  @!P0 BRA `(.L_x_3080) ;  /* 0x0000000000048947 */ /* 0x000fea0003800000 */
[----:B------:R-:W-:Y:S01]  /*1df60*/  BPT.TRAP 0x1 ;  /* 0x000000040000795c */ /* 0x000fe20000300000 */
.L_x_3080:
[----:B------:R-:W-:Y:S04]  /*1df70*/  BSSY B2, `(.L_x_3081) ;  /* 0x0000004000027945 */ /* 0x000fe80003800000 */
[----:B---3--:R-:W-:Y:S05]  /*1df80*/  @P3 BRA `(.L_x_3082) ;  /* 0x0000000000083947 */ /* 0x008fea0003800000 */
[----:B------:R-:W3:Y:S02]  /*1df90*/  SYNCS.PHASECHK.TRANS64.TRYWAIT P3, [R9+URZ+0x38850], R0 ;  /* 0x03885000090075a7 */ /* 0x000ee4000806017f */
[----:B---3--:R-:W-:Y:S05]  /*1dfa0*/  @!P3 BRA `(.L_x_3083) ;  /* 0x0000014c00b8b947 */ /* 0x008fea0003800000 */
.L_x_3082:
[----:B------:R-:W-:Y:S05]  /*1dfb0*/  BSYNC B2 ;  /* 0x0000000000027941 */ /* 0x000fea0003800000 */
.L_x_3081:
[----:B--23--:R-:W-:Y:S01]  /*1dfc0*/  VIADD R0, R16, 0x400 ;  /* 0x0000040010007836 */ /* 0x00cfe20000000000 */
[----:B------:R-:W-:Y:S01]  /*1dfd0*/  WARPGROUP.ARRIVE ;  /* 0x00000000000079c5 */ /* 0x000fe20000000000 */
[----:B01----:R-:W-:Y:S02]  /*1dfe0*/  IMAD.MOV.U32 R3, RZ, RZ, 0x40000040 ;  /* 0x40000040ff037424 */ /* 0x003fe400078e00ff */
[----:B------:R-:W-:Y:S01]  /*1dff0*/  FMUL.FTZ R20, R179, UR39 ;  /* 0x00000027b3147c20 */ /* 0x000fe20008410000 */
[----:B------:R-:W-:Y:S01]  /*1e000*/  IMAD.MOV.U32 R5, RZ, RZ, 0x40000040 ;  /* 0x40000040ff057424 */ /* 0x000fe200078e00ff */
[----:B------:R-:W-:Y:S01]  /*1e010*/  SHF.R.U32.HI R0, RZ, 0x4, R0 ;  /* 0x00000004ff007819 */ /* 0x000fe20000011600 */
[----:B------:R-:W-:Y:S01]  /*1e020*/  FMUL.FTZ R179, R181, UR39 ;  /* 0x00000027b5b37c20 */ /* 0x000fe20008410000 */
[----:B------:R-:W-:Y:S01]  /*1e030*/  R2UR UR7, R3 ;  /* 0x00000000030772ca */ /* 0x000fe200000e0000 */
[----:B------:R-:W-:Y:S01]  /*1e040*/  FMUL.FTZ R184, R184, UR39 ;  /* 0x00000027b8b87c20 */ /* 0x000fe20008410000 */
[----:B------:R-:W-:Y:S01]  /*1e050*/  LOP3.LUT R0, R0, 0x3fff, RZ, 0xc0, !PT ;  /* 0x00003fff00007812 */ /* 0x000fe200078ec0ff */
[----:B------:R-:W0:Y:S01]  /*1e060*/  @P2 LDC R3, c[0x0][0x450] ;  /* 0x00011400ff032b82 */ /* 0x000e220000000800 */
[----:B------:R-:W-:Y:S01]  /*1e070*/  FMUL.FTZ R176, R176, UR39 ;  /* 0x00000027b0b07c20 */ /* 0x000fe20008410000 */
[----:B------:R-:W-:Y:S01]  /*1e080*/  FMUL.FTZ R177, R177, UR39 ;  /* 0x00000027b1b17c20 */ /* 0x000fe20008410000 */
[----:B------:R-:W-:Y:S01]  /*1e090*/  LOP3.LUT R0, R0, 0x2800000, RZ, 0xfc, !PT ;  /* 0x0280000000007812 */ /* 0x000fe200078efcff */
[----:B------:R-:W1:Y:S01]  /*1e0a0*/  MUFU.TANH R184, R184 ;  /* 0x000000b800b87308 */ /* 0x000e620000002400 */
[----:B------:R-:W-:Y:S01]  /*1e0b0*/  FMUL.FTZ R160, R160, UR39 ;  /* 0x00000027a0a07c20 */ /* 0x000fe20008410000 */
[----:B------:R-:W-:Y:S01]  /*1e0c0*/  FMUL.FTZ R13, R178, UR39 ;  /* 0x00000027b20d7c20 */ /* 0x000fe20008410000 */
[----:B------:R-:W-:Y:S01]  /*1e0d0*/  FMUL.FTZ R178, R180, UR39 ;  /* 0x00000027b4b27c20 */ /* 0x000fe20008410000 */
[----:B------:R-:W-:-:S02]  /*1e0e0*/  IMAD R2, R10, 0xa00, R0 ;  /* 0x00000a000a027824 */ /* 0x000fc400078e0200 */
[----:B------:R-:W-:Y:S01]  /*1e0f0*/  FMUL.FTZ R21, R182, UR39 ;  /* 0x00000027b6157c20 */ /* 0x000fe20008410000 */
[----:B------:R-:W-:Y:S02]  /*1e100*/  IMAD.IADD R0, R235, 0x1, R230 ;  /* 0x00000001eb007824 */ /* 0x000fe400078e02e6 */
[----:B------:R-:W-:Y:S01]  /*1e110*/  FMUL.FTZ R182, R169, UR39 ;  /* 0x00000027a9b67c20 */ /* 0x000fe20008410000 */
[C---:B------:R-:W-:Y:S01]  /*1e120*/  VIADD R4, R2.reuse, 0x80 ;  /* 0x0000008002047836 */ /* 0x040fe20000000000 */
[----:B------:R-:W-:Y:S01]  /*1e130*/  R2UR UR6, R2 ;  /* 0x00000000020672ca */ /* 0x000fe200000e0000 */
        /* <DEDUP_REMOVED lines=24> */
[----:B------:R-:W-:Y:S01]  /*1e2c0*/  @!P1 VIADD R11, R11, 0x38840 ;  /* 0x000388400b0b9836 */ /* 0x000fe20000000000 */
[----:B------:R-:W-:Y:S01]  /*1e2d0*/  MUFU.TANH R179, R179 ;  /* 0x000000b300b37308 */ /* 0x000fe20000002400 */
[----:B------:R-:W-:-:S03]  /*1e2e0*/  @!P1 VIADD R9, R9, 0x38860 ;  /* 0x0003886009099836 */ /* 0x000fc60000000000 */
[----:B------:R-:W-:Y:S02]  /*1e2f0*/  @!P1 PRMT R11, RZ, 0x654, R11 ;  /* 0x00000654ff0b9816 */ /* 0x000fe4000000000b */
        /* <DEDUP_REMOVED lines=31> */
[----:B------:R-:W2:Y:S01]  /*1e4f0*/  @P2 LDC R4, c[0x0][0x44c] ;  /* 0x00011300ff042b82 */ /* 0x000ea20000000800 */
[----:B------:R-:W-:Y:S01]  /*1e500*/  FMUL.FTZ R5, R185, UR39 ;  /* 0x00000027b9057c20 */ /* 0x000fe20008410000 */
[----:B------:R-:W-:Y:S01]  /*1e510*/  FMUL.FTZ R185, R188, UR39 ;  /* 0x00000027bcb97c20 */ /* 0x000fe20008410000 */
[----:B------:R-:W-:-:S04]  /*1e520*/  FMUL.FTZ R188, R168, UR39 ;  /* 0x00000027a8bc7c20 */ /* 0x000fc80008410000 */
[----:B------:R-:W-:Y:S08]  /*1e530*/  MUFU.TANH R5, R5 ;  /* 0x0000000500057308 */ /* 0x000ff00000002400 */
[----:B------:R-:W3:Y:S08]  /*1e540*/  MUFU.TANH R185, R185 ;  /* 0x000000b900b97308 */ /* 0x000ef00000002400 */
[----:B------:R-:W-:Y:S01]  /*1e550*/  MUFU.TANH R188, R188 ;  /* 0x000000bc00bc7308 */ /* 0x000fe20000002400 */
[----:B--2---:R-:W-:-:S05]  /*1e560*/  @P2 IMAD.HI.U32 R4, R0, R4, RZ ;  /* 0x0000000400042227 */ /* 0x004fca00078e00ff */
[----:B0-----:R-:W-:Y:S01]  /*1e570*/  @P2 SHF.R.U32.HI R0, RZ, R3, R4 ;  /* 0x00000003ff002219 */ /* 0x001fe20000011604 */
[----:B------:R-:W-:Y:S02]  /*1e580*/  IMAD.MOV.U32 R3, RZ, RZ, 0x40000040 ;  /* 0x40000040ff037424 */ /* 0x000fe400078e00ff */
[----:B------:R-:W-:Y:S01]  /*1e590*/  FMUL.FTZ R4, R187, UR39 ;  /* 0x00000027bb047c20 */ /* 0x000fe20008410000 */
[----:B------:R-:W-:Y:S01]  /*1e5a0*/  FMUL.FTZ R187, R172, UR39 ;  /* 0x00000027acbb7c20 */ /* 0x000fe20008410000 */
[----:B------:R-:W0:Y:S04]  /*1e5b0*/  SHFL.IDX PT, R181, R0, RZ, 0x1c1f ;  /* 0x001c1fff00b57589 */ /* 0x000e2800000e0000 */
[----:B------:R-:W-:Y:S08]  /*1e5c0*/  MUFU.TANH R4, R4 ;  /* 0x0000000400047308 */ /* 0x000ff00000002400 */
[----:B------:R-:W-:Y:S01]  /*1e5d0*/  MUFU.TANH R187, R187 ;  /* 0x000000bb00bb7308 */ /* 0x000fe20000002400 */
[----:B------:R-:W-:-:S02]  /*1e5e0*/  WARPGROUP.DEPBAR.LE gsb0, 0x0 ;  /* 0x00008000000079c5 */ /* 0x000fc40000010000 */
[----:B------:R-:W-:-:S06]  /*1e5f0*/  WARPGROUP.ARRIVE ;  /* 0x00000000000079c5 */ /* 0x000fcc0000000000 */
[----:B------:R-:W-:Y:S01]  /*1e600*/  HGMMA.64x256x16.F32.BF16 R24, R196, gdesc[UR4].tnspB, R24, gsb0 ;  /* 0x43e00004c4187df0 */ /* 0x000fe20008001818 */
[----:B------:R-:W-:Y:S01]  /*1e610*/  R2UR UR7, R3 ;  /* 0x00000000030772ca */ /* 0x000fe200000e0000 */
[----:B------:R-:W-:Y:S01]  /*1e620*/  IMAD.MOV.U32 R3, RZ, RZ, -0x50 ;  /* 0xffffffb0ff037424 */ /* 0x000fe200078e00ff */
[----:B------:R-:W-:Y:S01]  /*1e630*/  R2UR UR6, R2 ;  /* 0x00000000020672ca */ /* 0x000fe200000e0000 */
[----:B------:R-:W-:Y:S01]  /*1e640*/  FMUL.FTZ R2, R186, UR39 ;  /* 0x00000027ba027c20 */ /* 0x000fe20008410000 */
[----:B------:R-:W-:Y:S01]  /*1e650*/  FMUL.FTZ R186, R189, UR39 ;  /* 0x00000027bdba7c20 */ /* 0x000fe20008410000 */
[----:B------:R-:W-:-:S04]  /*1e660*/  IMAD R3, R8, R3, 0x1 ;  /* 0x0000000108037424 */ /* 0x000fc800078e0203 */
[----:B------:R-:W-:Y:S01]  /*1e670*/  IMAD R3, R234, -0x2, R3 ;  /* 0xfffffffeea037824 */ /* 0x000fe200078e0203 */
[----:B------:R-:W2:Y:S04]  /*1e680*/  MUFU.TANH R186, R186 ;  /* 0x000000ba00ba7308 */ /* 0x000ea80000002400 */
[----:B------:R-:W-:-:S04]  /*1e690*/  IADD3 R3, -R231, R3, R232 ;  /* 0x00000003e7037210 */ /* 0x000fc80007ffe1e8 */
[----:B------:R-:W-:Y:S01]  /*1e6a0*/  MUFU.TANH R2, R2 ;  /* 0x0000000200027308 */ /* 0x000fe20000002400 */
[----:B0-----:R-:W-:-:S05]  /*1e6b0*/  IMAD.IADD R181, R3, 0x1, R181 ;  /* 0x0000000103b57824 */ /* 0x001fca00078e02b5 */
[C---:B------:R-:W-:Y:S02]  /*1e6c0*/  ISETP.GT.AND P3, PT, R181.reuse, RZ, PT ;  /* 0x000000ffb500720c */ /* 0x040fe40003f64270 */
[C---:B------:R-:W-:Y:S02]  /*1e6d0*/  ISETP.GT.AND P4, PT, R181.reuse, 0x1, PT ;  /* 0x00000001b500780c */ /* 0x040fe40003f84270 */
[----:B-1----:R-:W-:Y:S02]  /*1e6e0*/  FSEL R168, R184, -INF , P3 ;  /* 0xff800000b8a87808 */ /* 0x002fe40001800000 */
[----:B------:R0:W1:Y:S01]  /*1e6f0*/  MUFU.TANH R184, R160 ;  /* 0x000000a000b87308 */ /* 0x0000620000002400 */
[----:B------:R-:W-:-:S04]  /*1e700*/  ISETP.GT.AND P3, PT, R181, 0x8, PT ;  /* 0x00000008b500780c */ /* 0x000fc80003f64270 */
[----:B---3--:R-:W-:Y:S01]  /*1e710*/  FSEL R169, R185, -INF , P3 ;  /* 0xff800000b9a97808 */ /* 0x008fe20001800000 */
[----:B------:R-:W-:Y:S01]  /*1e720*/  FMUL.FTZ R185, R164, UR39 ;  /* 0x00000027a4b97c20 */ /* 0x000fe20008410000 */
[----:B------:R-:W-:Y:S02]  /*1e730*/  ISETP.GT.AND P3, PT, R181, 0x10, PT ;  /* 0x00000010b500780c */ /* 0x000fe40003f64270 */
[----:B0-----:R-:W-:Y:S02]  /*1e740*/  FSEL R160, R5, -INF , P4 ;  /* 0xff80000005a07808 */ /* 0x001fe40002000000 */
[----:B------:R-:W-:Y:S01]  /*1e750*/  FMNMX.FTZ R5, R168, R7, !PT ;  /* 0x00000007a8057209 */ /* 0x000fe20007810000 */
[----:B------:R-:W-:Y:S01]  /*1e760*/  MUFU.TANH R185, R185 ;  /* 0x000000b900b97308 */ /* 0x000fe20000002400 */
[----:B------:R-:W-:Y:S02]  /*1e770*/  ISETP.GT.AND P4, PT, R181, 0x9, PT ;  /* 0x00000009b500780c */ /* 0x000fe40003f84270 */
[----:B------:R-:W-:-:S02]  /*1e780*/  FMNMX.FTZ R172, R160, R5, !PT ;  /* 0x00000005a0ac7209 */ /* 0x000fc40007810000 */
[----:B------:R-:W-:Y:S02]  /*1e790*/  FSEL R164, R176, -INF , P3 ;  /* 0xff800000b0a47808 */ /* 0x000fe40001800000 */
[----:B------:R-:W-:Y:S01]  /*1e7a0*/  FMNMX.FTZ R172, R169, R172, !PT ;  /* 0x000000aca9ac7209 */ /* 0x000fe20007810000 */
[----:B------:R2:W0:Y:S01]  /*1e7b0*/  MUFU.TANH R5, R161 ;  /* 0x000000a100057308 */ /* 0x0004220000002400 */
[----:B------:R-:W-:Y:S02]  /*1e7c0*/  ISETP.GT.AND P3, PT, R181, 0x18, PT ;  /* 0x00000018b500780c */ /* 0x000fe40003f64270 */
[----:B--2---:R-:W-:Y:S01]  /*1e7d0*/  FSEL R161, R186, -INF , P4 ;  /* 0xff800000baa17808 */ /* 0x004fe20002000000 */
[----:B------:R-:W-:Y:S01]  /*1e7e0*/  FMUL.FTZ R186, R165, UR39 ;  /* 0x00000027a5ba7c20 */ /* 0x000fe20008410000 */
[----:B------:R-:W-:Y:S02]  /*1e7f0*/  ISETP.GT.AND P4, PT, R181, 0x11, PT ;  /* 0x00000011b500780c */ /* 0x000fe40003f84270 */
[----:B------:R-:W-:-:S02]  /*1e800*/  FMNMX.FTZ R173, R161, R172, !PT ;  /* 0x000000aca1ad7209 */ /* 0x000fc40007810000 */
[----:B------:R-:W-:Y:S01]  /*1e810*/  FSEL R172, R177, -INF , P4 ;  /* 0xff800000b1ac7808 */ /* 0x000fe20002000000 */
[----:B------:R-:W-:Y:S01]  /*1e820*/  FMUL.FTZ R177, R152, UR39 ;  /* 0x0000002798b17c20 */ /* 0x000fe20008410000 */
[----:B------:R-:W-:Y:S01]  /*1e830*/  FMNMX.FTZ R176, R164, R173, !PT ;  /* 0x000000ada4b07209 */ /* 0x000fe20007810000 */
[----:B------:R-:W2:Y:S01]  /*1e840*/  MUFU.TANH R186, R186 ;  /* 0x000000ba00ba7308 */ /* 0x000ea20000002400 */
[C---:B------:R-:W-:Y:S02]  /*1e850*/  ISETP.GT.AND P4, PT, R181.reuse, 0x19, PT ;  /* 0x00000019b500780c */ /* 0x040fe40003f84270 */
[----:B------:R-:W-:Y:S02]  /*1e860*/  FSEL R173, R178, -INF , P3 ;  /* 0xff800000b2ad7808 */ /* 0x000fe40001800000 */
[----:B------:R-:W-:Y:S02]  /*1e870*/  FMNMX.FTZ R176, R172, R176, !PT ;  /* 0x000000b0acb07209 */ /* 0x000fe40007810000 */
[----:B------:R-:W-:-:S02]  /*1e880*/  ISETP.GT.AND P3, PT, R181, 0x20, PT ;  /* 0x00000020b500780c */ /* 0x000fc40003f64270 */
[----:B------:R-:W-:Y:S02]  /*1e890*/  FSEL R165, R179, -INF , P4 ;  /* 0xff800000b3a57808 */ /* 0x000fe40002000000 */
[----:B------:R-:W-:Y:S02]  /*1e8a0*/  FMNMX.FTZ R176, R173, R176, !PT ;  /* 0x000000b0adb07209 */ /* 0x000fe40007810000 */
[----:B------:R-:W-:Y:S02]  /*1e8b0*/  ISETP.GT.AND P4, PT, R181, 0x21, PT ;  /* 0x00000021b500780c */ /* 0x000fe40003f84270 */
[----:B------:R-:W-:Y:S02]  /*1e8c0*/  FSEL R152, R188, -INF , P3 ;  /* 0xff800000bc987808 */ /* 0x000fe40001800000 */
[----:B------:R-:W-:Y:S01]  /*1e8d0*/  FMNMX.FTZ R178, R165, R176, !PT ;  /* 0x000000b0a5b27209 */ /* 0x000fe20007810000 */
[----:B------:R3:W4:Y:S01]  /*1e8e0*/  MUFU.TANH R188, R177 ;  /* 0x000000b100bc7308 */ /* 0x0007220000002400 */
[----:B------:R-:W-:-:S02]  /*1e8f0*/  ISETP.GT.AND P3, PT, R181, 0x28, PT ;  /* 0x00000028b500780c */ /* 0x000fc40003f64270 */
[----:B------:R-:W-:Y:S02]  /*1e900*/  FSEL R176, R182, -INF , P4 ;  /* 0xff800000b6b07808 */ /* 0x000fe40002000000 */
[----:B------:R-:W-:Y:S02]  /*1e910*/  FMNMX.FTZ R178, R152, R178, !PT ;  /* 0x000000b298b27209 */ /* 0x000fe40007810000 */
[----:B------:R-:W-:Y:S01]  /*1e920*/  ISETP.GT.AND P4, PT, R181, 0x29, PT ;  /* 0x00000029b500780c */ /* 0x000fe20003f84270 */
[----:B---3--:R-:W-:Y:S01]  /*1e930*/  FMUL.FTZ R177, R153, UR39 ;  /* 0x0000002799b17c20 */ /* 0x008fe20008410000 */
[----:B------:R-:W-:Y:S02]  /*1e940*/  FSEL R153, R187, -INF , P3 ;  /* 0xff800000bb997808 */ /* 0x000fe40001800000 */
[----:B------:R-:W-:Y:S01]  /*1e950*/  FMNMX.FTZ R178, R176, R178, !PT ;  /* 0x000000b2b0b27209 */ /* 0x000fe20007810000 */
[----:B------:R3:W5:Y:S01]  /*1e960*/  MUFU.TANH R187, R177 ;  /* 0x000000b100bb7308 */ /* 0x0007620000002400 */
[----:B------:R-:W-:-:S02]  /*1e970*/  ISETP.GT.AND P3, PT, R181, 0x30, PT ;  /* 0x00000030b500780c */ /* 0x000fc40003f64270 */
[----:B------:R-:W-:Y:S02]  /*1e980*/  FMNMX.FTZ R179, R153, R178, !PT ;  /* 0x000000b299b37209 */ /* 0x000fe40007810000 */
[----:B-1----:R-:W-:Y:S02]  /*1e990*/  FSEL R178, R184, -INF , P3 ;  /* 0xff800000b8b27808 */ /* 0x002fe40001800000 */
[C---:B------:R-:W-:Y:S01]  /*1e9a0*/  ISETP.GT.AND P3, PT, R181.reuse, 0x38, PT ;  /* 0x00000038b500780c */ /* 0x040fe20003f64270 */
[----:B------:R0:W1:Y:S01]  /*1e9b0*/  MUFU.TANH R184, R156 ;  /* 0x0000009c00b87308 */ /* 0x0000620000002400 */
[----:B---3--:R-:W-:Y:S02]  /*1e9c0*/  FSEL R177, R180, -INF , P4 ;  /* 0xff800000b4b17808 */ /* 0x008fe40002000000 */
[----:B------:R-:W-:Y:S02]  /*1e9d0*/  ISETP.GT.AND P4, PT, R181, 0x31, PT ;  /* 0x00000031b500780c */ /* 0x000fe40003f84270 */
[----:B------:R-:W-:-:S02]  /*1e9e0*/  FMNMX.FTZ R179, R177, R179, !PT ;  /* 0x000000b3b1b37209 */ /* 0x000fc40007810000 */
[----:B0-----:R-:W-:Y:S01]  /*1e9f0*/  FSEL R156, R5, -INF , P4 ;  /* 0xff800000059c7808 */ /* 0x001fe20002000000 */
[----:B------:R-:W-:Y:S01]  /*1ea00*/  FMUL.FTZ R5, R157, UR39 ;  /* 0x000000279d057c20 */ /* 0x000fe20008410000 */
[----:B------:R-:W-:Y:S02]  /*1ea10*/  FMNMX.FTZ R179, R178, R179, !PT ;  /* 0x000000b3b2b37209 */ /* 0x000fe40007810000 */
[----:B------:R-:W-:Y:S02]  /*1ea20*/  ISETP.GT.AND P4, PT, R181, 0x39, PT ;  /* 0x00000039b500780c */ /* 0x000fe40003f84270 */
[----:B------:R-:W-:Y:S01]  /*1ea30*/  FSEL R157, R185, -INF , P3 ;  /* 0xff800000b99d7808 */ /* 0x000fe20001800000 */
[----:B------:R-:W0:Y:S01]  /*1ea40*/  MUFU.TANH R5, R5 ;  /* 0x0000000500057308 */ /* 0x000e220000002400 */
[----:B------:R-:W-:Y:S02]  /*1ea50*/  FMNMX.FTZ R180, R156, R179, !PT ;  /* 0x000000b39cb47209 */ /* 0x000fe40007810000 */
[----:B------:R-:W-:-:S02]  /*1ea60*/  ISETP.GT.AND P3, PT, R181, 0x40, PT ;  /* 0x00000040b500780c */ /* 0x000fc40003f64270 */
[----:B--2---:R-:W-:Y:S02]  /*1ea70*/  FSEL R179, R186, -INF , P4 ;  /* 0xff800000bab37808 */ /* 0x004fe40002000000 */
[----:B------:R-:W-:Y:S01]  /*1ea80*/  FMNMX.FTZ R182, R157, R180, !PT ;  /* 0x000000b49db67209 */ /* 0x000fe20007810000 */
[----:B------:R2:W3:Y:S01]  /*1ea90*/  SHFL.IDX PT, R186, R0, 0x1, 0x1c1f ;  /* 0x003c1f0000ba7f89 */ /* 0x0004e200000e0000 */
[----:B------:R-:W-:Y:S02]  /*1eaa0*/  ISETP.GT.AND P4, PT, R181, 0x41, PT ;  /* 0x00000041b500780c */ /* 0x000fe40003f84270 */
[----:B----4-:R-:W-:Y:S02]  /*1eab0*/  FSEL R180, R188, -INF , P3 ;  /* 0xff800000bcb47808 */ /* 0x010fe40001800000 */
[----:B------:R-:W-:Y:S02]  /*1eac0*/  FMNMX.FTZ R185, R179, R182, !PT ;  /* 0x000000b6b3b97209 */ /* 0x000fe40007810000 */
[----:B------:R5:W-:Y:S01]  /*1ead0*/  MUFU.TANH R182, R183 ;  /* 0x000000b700b67308 */ /* 0x000be20000002400 */
[----:B------:R-:W-:-:S02]  /*1eae0*/  ISETP.GT.AND P3, PT, R181, 0x48, PT ;  /* 0x00000048b500780c */ /* 0x000fc40003f64270 */
[----:B------:R-:W-:-:S05]  /*1eaf0*/  FMNMX.FTZ R185, R180, R185, !PT ;  /* 0x000000b9b4b97209 */ /* 0x000fca0007810000 */
[----:B--2---:R2:W-:Y:S01]  /*1eb00*/  MUFU.TANH R0, R166 ;  /* 0x000000a600007308 */ /* 0x0045e20000002400 */
[----:B-----5:R-:W-:Y:S02]  /*1eb10*/  FSEL R183, R187, -INF , P4 ;  /* 0xff800000bbb77808 */ /* 0x020fe40002000000 */
[----:B------:R-:W-:Y:S01]  /*1eb20*/  ISETP.GT.AND P4, PT, R181, 0x49, PT ;  /* 0x00000049b500780c */ /* 0x000fe20003f84270 */
[----:B------:R-:W-:Y:S01]  /*1eb30*/  FMUL.FTZ R181, R170, UR39 ;  /* 0x00000027aab57c20 */ /* 0x000fe20008410000 */
[----:B-1----:R-:W-:Y:S02]  /*1eb40*/  FSEL R170, R184, -INF , P3 ;  /* 0xff800000b8aa7808 */ /* 0x002fe40001800000 */
[----:B------:R-:W-:Y:S01]  /*1eb50*/  FMNMX.FTZ R185, R183, R185, !PT ;  /* 0x000000b9b7b97209 */ /* 0x000fe20007810000 */
[----:B------:R0:W1:Y:S01]  /*1eb60*/  MUFU.TANH R184, R181 ;  /* 0x000000b500b87308 */ /* 0x0000620000002400 */
[----:B--2---:R-:W-:Y:S01]  /*1eb70*/  FMUL.FTZ R166, R167, UR39 ;  /* 0x00000027a7a67c20 */ /* 0x004fe20008410000 */
[----:B---3--:R-:W-:-:S02]  /*1eb80*/  IMAD.IADD R167, R3, 0x1, R186 ;  /* 0x0000000103a77824 */ /* 0x008fc400078e02ba */
[----:B------:R-:W-:-:S03]  /*1eb90*/  IMAD.U32 R3, RZ, RZ, UR43 ;  /* 0x0000002bff037e24 */ /* 0x000fc6000f8e00ff */
[----:B------:R-:W-:Y:S01]  /*1eba0*/  ISETP.GT.AND P3, PT, R167, RZ, PT ;  /* 0x000000ffa700720c */ /* 0x000fe20003f64270 */
[----:B------:R-:W2:Y:S01]  /*1ebb0*/  MUFU.TANH R166, R166 ;  /* 0x000000a600a67308 */ /* 0x000ea20000002400 */
[----:B0-----:R-:W-:Y:S02]  /*1ebc0*/  FSEL R181, R5, -INF , P4 ;  /* 0xff80000005b57808 */ /* 0x001fe40002000000 */
[----:B------:R-:W-:Y:S02]  /*1ebd0*/  FMNMX.FTZ R5, R170, R185, !PT ;  /* 0x000000b9aa057209 */ /* 0x000fe40007810000 */
[----:B------:R-:W-:Y:S02]  /*1ebe0*/  ISETP.GT.AND P4, PT, R167, 0x1, PT ;  /* 0x00000001a700780c */ /* 0x000fe40003f84270 */
[----:B------:R-:W-:Y:S02]  /*1ebf0*/  FMNMX.FTZ R5, R181, R5, !PT ;  /* 0x00000005b5057209 */ /* 0x000fe40007810000 */
[----:B------:R-:W-:-:S02]  /*1ec00*/  FSEL R2, R2, -INF , P3 ;  /* 0xff80000002027808 */ /* 0x000fc40001800000 */
[C---:B------:R-:W-:Y:S01]  /*1ec10*/  ISETP.GT.AND P5, PT, R167.reuse, 0x8, PT ;  /* 0x00000008a700780c */ /* 0x040fe20003fa4270 */
[----:B------:R-:W0:Y:S01]  /*1ec20*/  SHFL.BFLY PT, R185, R5, 0x2, 0x1f ;  /* 0x0c401f0005b97f89 */ /* 0x000e2200000e0000 */
[C---:B------:R-:W-:Y:S02]  /*1ec30*/  ISETP.GT.AND P3, PT, R167.reuse, 0x10, PT ;  /* 0x00000010a700780c */ /* 0x040fe40003f64270 */
[----:B------:R-:W-:Y:S02]  /*1ec40*/  FSEL R10, R10, -INF , P5 ;  /* 0xff8000000a0a7808 */ /* 0x000fe40002800000 */
[----:B------:R-:W-:Y:S02]  /*1ec50*/  ISETP.GT.AND P5, PT, R167, 0x11, PT ;  /* 0x00000011a700780c */ /* 0x000fe40003fa4270 */
[----:B------:R-:W-:Y:S02]  /*1ec60*/  FSEL R13, R13, -INF , P3 ;  /* 0xff8000000d0d7808 */ /* 0x000fe40001800000 */
[----:B------:R-:W-:-:S02]  /*1ec70*/  ISETP.GT.AND P6, PT, R167, 0x18, PT ;  /* 0x00000018a700780c */ /* 0x000fc40003fc4270 */
[----:B------:R-:W-:Y:S02]  /*1ec80*/  FSEL R20, R20, -INF , P5 ;  /* 0xff80000014147808 */ /* 0x000fe40002800000 */
[----:B------:R-:W-:Y:S02]  /*1ec90*/  FSEL R21, R21, -INF , P6 ;  /* 0xff80000015157808 */ /* 0x000fe40003000000 */
[C---:B------:R-:W-:Y:S02]  /*1eca0*/  ISETP.GT.AND P5, PT, R167.reuse, 0x20, PT ;  /* 0x00000020a700780c */ /* 0x040fe40003fa4270 */
[----:B------:R-:W-:Y:S02]  /*1ecb0*/  ISETP.GT.AND P6, PT, R167, 0x21, PT ;  /* 0x00000021a700780c */ /* 0x000fe40003fc4270 */
[----:B-1----:R-:W-:Y:S02]  /*1ecc0*/  FSEL R184, R184, -INF , P5 ;  /* 0xff800000b8b87808 */ /* 0x002fe40002800000 */
[----:B------:R-:W-:-:S02]  /*1ecd0*/  FSEL R171, R171, -INF , P6 ;  /* 0xff800000abab7808 */ /* 0x000fc40003000000 */
[----:B------:R-:W-:Y:S02]  /*1ece0*/  ISETP.GT.AND P5, PT, R167, 0x29, PT ;  /* 0x00000029a700780c */ /* 0x000fe40003fa4270 */
[----:B0-----:R-:W-:Y:S02]  /*1ecf0*/  FMNMX.FTZ R5, R5, R185, !PT ;  /* 0x000000b905057209 */ /* 0x001fe40007810000 */
[----:B------:R-:W-:Y:S02]  /*1ed00*/  ISETP.GT.AND P6, PT, R167, 0x30, PT ;  /* 0x00000030a700780c */ /* 0x000fe40003fc4270 */
[----:B------:R-:W-:Y:S01]  /*1ed10*/  FSEL R175, R175, -INF , P5 ;  /* 0xff800000afaf7808 */ /* 0x000fe20002800000 */
[----:B------:R-:W0:Y:S01]  /*1ed20*/  SHFL.BFLY PT, R185, R5, 0x1, 0x1f ;  /* 0x0c201f0005b97f89 */ /* 0x000e2200000e0000 */
[----:B------:R-:W-:Y:S02]  /*1ed30*/  FSEL R162, R162, -INF , P6 ;  /* 0xff800000a2a27808 */ /* 0x000fe40003000000 */
[----:B------:R-:W-:-:S02]  /*1ed40*/  ISETP.GT.AND P5, PT, R167, 0x38, PT ;  /* 0x00000038a700780c */ /* 0x000fc40003fa4270 */
[----:B------:R-:W-:-:S04]  /*1ed50*/  ISETP.GT.AND P6, PT, R167, 0x39, PT ;  /* 0x00000039a700780c */ /* 0x000fc80003fc4270 */
[----:B--2---:R-:W-:Y:S02]  /*1ed60*/  FSEL R166, R166, -INF , P6 ;  /* 0xff800000a6a67808 */ /* 0x004fe40003000000 */
[----:B------:R-:W-:Y:S02]  /*1ed70*/  ISETP.GT.AND P6, PT, R167, 0x48, PT ;  /* 0x00000048a700780c */ /* 0x000fe40003fc4270 */
[----:B0-----:R-:W-:Y:S02]  /*1ed80*/  FMNMX.FTZ R5, R5, R185, !PT ;  /* 0x000000b905057209 */ /* 0x001fe40007810000 */
[----:B------:R-:W-:Y:S02]  /*1ed90*/  FSEL R185, R4, -INF , P4 ;  /* 0xff80000004b97808 */ /* 0x000fe40002000000 */
[----:B------:R-:W-:Y:S01]  /*1eda0*/  FMNMX.FTZ R4, R2, R6, !PT ;  /* 0x0000000602047209 */ /* 0x000fe20007810000 */
[----:B------:R-:W-:Y:S01]  /*1edb0*/  FMUL.FTZ R186, R5, R3 ;  /* 0x0000000305ba7220 */ /* 0x000fe20000410000 */
[----:B------:R-:W-:-:S02]  /*1edc0*/  ISETP.GT.AND P4, PT, R167, 0x9, PT ;  /* 0x00000009a700780c */ /* 0x000fc40003f84270 */
[----:B------:R-:W-:Y:S02]  /*1edd0*/  FMNMX.FTZ R4, R185, R4, !PT ;  /* 0x00000004b9047209 */ /* 0x000fe40007810000 */
[----:B------:R-:W-:Y:S02]  /*1ede0*/  FSEL R12, R12, -INF , P4 ;  /* 0xff8000000c0c7808 */ /* 0x000fe40002000000 */
[----:B------:R-:W-:Y:S02]  /*1edf0*/  FMNMX.FTZ R4, R10, R4, !PT ;  /* 0x000000040a047209 */ /* 0x000fe40007810000 */
[----:B------:R-:W-:Y:S02]  /*1ee00*/  ISETP.GT.AND P4, PT, R167, 0x19, PT ;  /* 0x00000019a700780c */ /* 0x000fe40003f84270 */
[----:B------:R-:W-:Y:S02]  /*1ee10*/  FMNMX.FTZ R4, R12, R4, !PT ;  /* 0x000000040c047209 */ /* 0x000fe40007810000 */
[----:B------:R-:W-:-:S02]  /*1ee20*/  FSEL R182, R182, -INF , P4 ;  /* 0xff800000b6b67808 */ /* 0x000fc40002000000 */
[----:B------:R-:W-:Y:S02]  /*1ee30*/  FMNMX.FTZ R4, R13, R4, !PT ;  /* 0x000000040d047209 */ /* 0x000fe40007810000 */
[----:B------:R-:W-:Y:S02]  /*1ee40*/  ISETP.GT.AND P4, PT, R167, 0x28, PT ;  /* 0x00000028a700780c */ /* 0x000fe40003f84270 */
[----:B------:R-:W-:Y:S02]  /*1ee50*/  FMNMX.FTZ R4, R20, R4, !PT ;  /* 0x0000000414047209 */ /* 0x000fe40007810000 */
[----:B------:R-:W-:Y:S02]  /*1ee60*/  FSEL R174, R174, -INF , P4 ;  /* 0xff800000aeae7808 */ /* 0x000fe40002000000 */
[----:B------:R-:W-:Y:S02]  /*1ee70*/  FMNMX.FTZ R4, R21, R4, !PT ;  /* 0x0000000415047209 */ /* 0x000fe40007810000 */
[----:B------:R-:W-:-:S02]  /*1ee80*/  FSETP.NEU.FTZ.AND P3, PT, R5, -INF , PT ;  /* 0xff8000000500780b */ /* 0x000fc40003f7d000 */
[----:B------:R-:W-:Y:S02]  /*1ee90*/  FMNMX.FTZ R4, R182, R4, !PT ;  /* 0x00000004b6047209 */ /* 0x000fe40007810000 */
[----:B------:R-:W-:Y:S02]  /*1eea0*/  ISETP.GT.AND P4, PT, R167, 0x31, PT ;  /* 0x00000031a700780c */ /* 0x000fe40003f84270 */
[----:B------:R-:W-:Y:S02]  /*1eeb0*/  FMNMX.FTZ R4, R184, R4, !PT ;  /* 0x00000004b8047209 */ /* 0x000fe40007810000 */
[----:B------:R-:W-:Y:S02]  /*1eec0*/  FSEL R186, R186, RZ, P3 ;  /* 0x000000ffbaba7208 */ /* 0x000fe40001800000 */
[----:B------:R-:W-:Y:S01]  /*1eed0*/  FMNMX.FTZ R4, R171, R4, !PT ;  /* 0x00000004ab047209 */ /* 0x000fe20007810000 */
[----:B------:R-:W-:Y:S02]  /*1eee0*/  WARPGROUP.DEPBAR.LE gsb0, 0x0 ;  /* 0x00008000000079c5 */ /* 0x000fe40000010000 */
[----:B------:R-:W-:Y:S01]  /*1eef0*/  WARPGROUP.ARRIVE ;  /* 0x00000000000079c5 */ /* 0x000fe20000000000 */
[----:B------:R-:W-:Y:S01]  /*1ef00*/  FMNMX.FTZ R4, R174, R4, !PT ;  /* 0x00000004ae047209 */ /* 0x000fe20007810000 */
[-CC-:B------:R-:W-:Y:S01]  /*1ef10*/  FFMA.FTZ R208, R168, R3.reuse, -R186.reuse ;  /* 0x00000003a8d07223 */ /* 0x180fe200000108ba */
[----:B------:R-:W-:Y:S01]  /*1ef20*/  FSEL R163, R163, -INF , P4 ;  /* 0xff800000a3a37808 */ /* 0x000fe20002000000 */
[-CC-:B------:R-:W-:Y:S01]  /*1ef30*/  FFMA.FTZ R204, R164, R3.reuse, -R186.reuse ;  /* 0x00000003a4cc7223 */ /* 0x180fe200000108ba */
[----:B------:R-:W-:Y:S01]  /*1ef40*/  FMNMX.FTZ R4, R175, R4, !PT ;  /* 0x00000004af047209 */ /* 0x000fe20007810000 */
[----:B------:R-:W-:Y:S01]  /*1ef50*/  HGMMA.64x256x16.F32.BF16 R24, R192, gdesc[UR4].tnspB, R24, gsb0 ;  /* 0x43e00004c0187df0 */ /* 0x000fe20008001818 */
[----:B------:R-:W-:Y:S01]  /*1ef60*/  FSEL R168, R0, -INF , P5 ;  /* 0xff80000000a87808 */ /* 0x000fe20002800000 */
[-CC-:B------:R-:W-:Y:S01]  /*1ef70*/  FFMA.FTZ R210, R169, R3.reuse, -R186.reuse ;  /* 0x00000003a9d27223 */ /* 0x180fe200000108ba */
[----:B------:R-:W-:Y:S01]  /*1ef80*/  FMNMX.FTZ R4, R162, R4, !PT ;  /* 0x00000004a2047209 */ /* 0x000fe20007810000 */
[-CC-:B------:R-:W-:Y:S01]  /*1ef90*/  FFMA.FTZ R160, R160, R3.reuse, -R186.reuse ;  /* 0x00000003a0a07223 */ /* 0x180fe200000108ba */
[----:B------:R-:W-:Y:S01]  /*1efa0*/  ISETP.GT.AND P4, PT, R167, 0x40, PT ;  /* 0x00000040a700780c */ /* 0x000fe20003f84270 */
[----:B------:R-:W-:Y:S01]  /*1efb0*/  MUFU.EX2 R208, R208 ;  /* 0x000000d000d07308 */ /* 0x000fe20000000800 */
[----:B------:R-:W-:Y:S01]  /*1efc0*/  FMNMX.FTZ R4, R163, R4, !PT ;  /* 0x00000004a3047209 */ /* 0x000fe20007810000 */
[-CC-:B------:R-:W-:Y:S01]  /*1efd0*/  FFMA.FTZ R206, R173, R3.reuse, -R186.reuse ;  /* 0x00000003adce7223 */ /* 0x180fe200000108ba */
[----:B------:R-:W-:Y:S01]  /*1efe0*/  ISETP.GT.AND P5, PT, R167, 0x41, PT ;  /* 0x00000041a700780c */ /* 0x000fe20003fa4270 */
[-CC-:B------:R-:W-:Y:S01]  /*1eff0*/  FFMA.FTZ R161, R161, R3.reuse, -R186.reuse ;  /* 0x00000003a1a17223 */ /* 0x180fe200000108ba */
[----:B------:R-:W-:Y:S01]  /*1f000*/  FMNMX.FTZ R4, R168, R4, !PT ;  /* 0x00000004a8047209 */ /* 0x000fe20007810000 */
[-CC-:B------:R-:W-:Y:S01]  /*1f010*/  FFMA.FTZ R200, R152, R3.reuse, -R186.reuse ;  /* 0x0000000398c87223 */ /* 0x180fe200000108ba */
[----:B------:R-:W-:Y:S01]  /*1f020*/  FSEL R154, R154, -INF , P4 ;  /* 0xff8000009a9a7808 */ /* 0x000fe20002000000 */
[----:B------:R-:W-:Y:S01]  /*1f030*/  MUFU.EX2 R160, R160 ;  /* 0x000000a000a07308 */ /* 0x000fe20000000800 */
[----:B------:R-:W-:Y:S01]  /*1f040*/  FMNMX.FTZ R4, R166, R4, !PT ;  /* 0x00000004a6047209 */ /* 0x000fe20007810000 */
[-CC-:B------:R-:W-:Y:S01]  /*1f050*/  FFMA.FTZ R202, R153, R3.reuse, -R186.reuse ;  /* 0x0000000399ca7223 */ /* 0x180fe200000108ba */
[----:B------:R-:W-:Y:S01]  /*1f060*/  FSEL R164, R155, -INF , P5 ;  /* 0xff8000009ba47808 */ /* 0x000fe20002800000 */
[-CC-:B------:R-:W-:Y:S01]  /*1f070*/  FFMA.FTZ R155, R172, R3.reuse, -R186.reuse ;  /* 0x00000003ac9b7223 */ /* 0x180fe200000108ba */
[----:B------:R-:W-:Y:S01]  /*1f080*/  FMNMX.FTZ R4, R154, R4, !PT ;  /* 0x000000049a047209 */ /* 0x000fe20007810000 */
[-CC-:B------:R-:W-:Y:S01]  /*1f090*/  FFMA.FTZ R152, R177, R3.reuse, -R186.reuse ;  /* 0x00000003b1987223 */ /* 0x180fe200000108ba */
[----:B------:R-:W-:Y:S01]  /*1f0a0*/  ISETP.GT.AND P4, PT, R167, 0x49, PT ;  /* 0x00000049a700780c */ /* 0x000fe20003f84270 */
[----:B------:R-:W-:Y:S01]  /*1f0b0*/  MUFU.EX2 R210, R210 ;  /* 0x000000d200d27308 */ /* 0x000fe20000000800 */
[----:B------:R-:W-:Y:S01]  /*1f0c0*/  FSEL R167, R158, -INF , P6 ;  /* 0xff8000009ea77808 */ /* 0x000fe20003000000 */
[-CC-:B------:R-:W-:Y:S01]  /*1f0d0*/  FFMA.FTZ R158, R176, R3.reuse, -R186.reuse ;  /* 0x00000003b09e7223 */ /* 0x180fe200000108ba */
[----:B------:R-:W-:Y:S01]  /*1f0e0*/  FMNMX.FTZ R4, R164, R4, !PT ;  /* 0x00000004a4047209 */ /* 0x000fe20007810000 */
[-CC-:B------:R-:W-:Y:S01]  /*1f0f0*/  FFMA.FTZ R196, R178, R3.reuse, -R186.reuse ;  /* 0x00000003b2c47223 */ /* 0x180fe200000108ba */
[----:B------:R-:W-:Y:S01]  /*1f100*/  FSEL R169, R159, -INF , P4 ;  /* 0xff8000009fa97808 */ /* 0x000fe20002000000 */
[-CC-:B------:R-:W-:Y:S01]  /*1f110*/  FFMA.FTZ R159, R165, R3.reuse, -R186.reuse ;  /* 0x00000003a59f7223 */ /* 0x180fe200000108ba */
[----:B------:R-:W-:Y:S01]  /*1f120*/  FMNMX.FTZ R0, R167, R4, !PT ;  /* 0x00000004a7007209 */ /* 0x000fe20007810000 */
[----:B------:R-:W-:Y:S01]  /*1f130*/  MUFU.EX2 R161, R161 ;  /* 0x000000a100a17308 */ /* 0x000fe20000000800 */
[-CC-:B------:R-:W-:Y:S01]  /*1f140*/  FFMA.FTZ R153, R156, R3.reuse, -R186.reuse ;  /* 0x000000039c997223 */ /* 0x180fe200000108ba */
[-CC-:B------:R-:W-:Y:S01]  /*1f150*/  FFMA.FTZ R198, R157, R3.reuse, -R186.reuse ;  /* 0x000000039dc67223 */ /* 0x180fe200000108ba */
[----:B------:R-:W-:Y:S01]  /*1f160*/  FMNMX.FTZ R0, R169, R0, !PT ;  /* 0x00000000a9007209 */ /* 0x000fe20007810000 */
[-CC-:B------:R-:W-:Y:S01]  /*1f170*/  FFMA.FTZ R156, R179, R3.reuse, -R186.reuse ;  /* 0x00000003b39c7223 */ /* 0x180fe200000108ba */
[-CC-:B------:R-:W-:Y:S01]  /*1f180*/  FFMA.FTZ R157, R183, R3.reuse, -R186.reuse ;  /* 0x00000003b79d7223 */ /* 0x180fe200000108ba */
[----:B------:R-:W-:-:S02]  /*1f190*/  FFMA.FTZ R165, R181, R3, -R186 ;  /* 0x00000003b5a57223 */ /* 0x000fc400000108ba */
        /* <DEDUP_REMOVED lines=10> */
[----:B0-----:R-:W-:-:S02]  /*1f240*/  FMNMX.FTZ R4, R0, R4, !PT ;  /* 0x0000000400047209 */ /* 0x001fc40007810000 */
[----:B------:R-:W-:Y:S02]  /*1f250*/  FSEL R0, R5, RZ, P3 ;  /* 0x000000ff05007208 */ /* 0x000fe40001800000 */
[----:B------:R-:W-:-:S03]  /*1f260*/  FSETP.NEU.FTZ.AND P4, PT, R4, -INF , PT ;  /* 0xff8000000400780b */ /* 0x000fc60003f9d000 */
[----:B------:R-:W-:Y:S01]  /*1f270*/  MUFU.EX2 R152, R152 ;  /* 0x0000009800987308 */ /* 0x000fe20000000800 */
[----:B------:R-:W-:Y:S01]  /*1f280*/  ISETP.GT.AND P3, PT, R8, R225, PT ;  /* 0x000000e10800720c */ /* 0x000fe20003f64270 */
[----:B------:R-:W-:Y:S01]  /*1f290*/  FADD.FTZ R0, -R0, R7 ;  /* 0x0000000700007221 */ /* 0x000fe20000010100 */
[----:B------:R-:W-:-:S03]  /*1f2a0*/  VIADD R8, R8, 0xffffffff ;  /* 0xffffffff08087836 */ /* 0x000fc60000000000 */
[----:B------:R-:W-:Y:S02]  /*1f2b0*/  FMUL.FTZ R0, R0, R3 ;  /* 0x0000000300007220 */ /* 0x000fe40000410000 */
[----:B------:R-:W-:Y:S08]  /*1f2c0*/  MUFU.EX2 R196, R196 ;  /* 0x000000c400c47308 */ /* 0x000ff00000000800 */
[----:B------:R-:W0:Y:S08]  /*1f2d0*/  MUFU.EX2 R0, R0 ;  /* 0x0000000000007308 */ /* 0x000e300000000800 */
[----:B------:R-:W1:Y:S08]  /*1f2e0*/  MUFU.EX2 R153, R153 ;  /* 0x0000009900997308 */ /* 0x000e700000000800 */
[----:B------:R-:W2:Y:S01]  /*1f2f0*/  MUFU.EX2 R198, R198 ;  /* 0x000000c600c67308 */ /* 0x000ea20000000800 */
[----:B0-----:R-:W-:Y:S01]  /*1f300*/  FFMA.FTZ R15, R0, R15, R208 ;  /* 0x0000000f000f7223 */ /* 0x001fe200000100d0 */
[----:B------:R-:W-:-:S03]  /*1f310*/  F2FP.BF16.F32.PACK_AB R208, R160, R208 ;  /* 0x000000d0a0d0723e */ /* 0x000fc600000010ff */
[----:B------:R-:W-:-:S03]  /*1f320*/  FADD.FTZ R15, R160, R15 ;  /* 0x0000000fa00f7221 */ /* 0x000fc60000010000 */
[----:B------:R-:W0:Y:S01]  /*1f330*/  MUFU.EX2 R156, R156 ;  /* 0x0000009c009c7308 */ /* 0x000e220000000800 */
[----:B------:R-:W-:Y:S01]  /*1f340*/  FADD.FTZ R15, R210, R15 ;  /* 0x0000000fd20f7221 */ /* 0x000fe20000010000 */
[----:B------:R-:W-:-:S03]  /*1f350*/  F2FP.BF16.F32.PACK_AB R210, R161, R210 ;  /* 0x000000d2a1d2723e */ /* 0x000fc600000010ff */
[----:B------:R-:W-:-:S03]  /*1f360*/  FADD.FTZ R15, R161, R15 ;  /* 0x0000000fa10f7221 */ /* 0x000fc60000010000 */
[----:B------:R-:W-:Y:S01]  /*1f370*/  MUFU.EX2 R157, R157 ;  /* 0x0000009d009d7308 */ /* 0x000fe20000000800 */
[----:B------:R-:W-:Y:S01]  /*1f380*/  FADD.FTZ R15, R204, R15 ;  /* 0x0000000fcc0f7221 */ /* 0x000fe20000010000 */
[----:B------:R-:W-:-:S03]  /*1f390*/  F2FP.BF16.F32.PACK_AB R204, R155, R204 ;  /* 0x000000cc9bcc723e */ /* 0x000fc600000010ff */
[----:B------:R-:W-:-:S03]  /*1f3a0*/  FADD.FTZ R15, R155, R15 ;  /* 0x0000000f9b0f7221 */ /* 0x000fc60000010000 */
[----:B------:R-:W-:Y:S01]  /*1f3b0*/  MUFU.EX2 R165, R165 ;  /* 0x000000a500a57308 */ /* 0x000fe20000000800 */
[----:B------:R-:W-:Y:S01]  /*1f3c0*/  FADD.FTZ R15, R206, R15 ;  /* 0x0000000fce0f7221 */ /* 0x000fe20000010000 */
[----:B------:R-:W-:-:S03]  /*1f3d0*/  F2FP.BF16.F32.PACK_AB R206, R159, R206 ;  /* 0x000000ce9fce723e */ /* 0x000fc600000010ff */
[----:B------:R-:W-:-:S04]  /*1f3e0*/  FADD.FTZ R15, R159, R15 ;  /* 0x0000000f9f0f7221 */ /* 0x000fc80000010000 */
[----:B------:R-:W-:Y:S01]  /*1f3f0*/  FADD.FTZ R15, R200, R15 ;  /* 0x0000000fc80f7221 */ /* 0x000fe20000010000 */
[----:B------:R-:W-:-:S03]  /*1f400*/  F2FP.BF16.F32.PACK_AB R200, R158, R200 ;  /* 0x000000c89ec8723e */ /* 0x000fc600000010ff */
[----:B------:R-:W-:-:S04]  /*1f410*/  FADD.FTZ R15, R158, R15 ;  /* 0x0000000f9e0f7221 */ /* 0x000fc80000010000 */
[----:B------:R-:W-:Y:S01]  /*1f420*/  FADD.FTZ R15, R202, R15 ;  /* 0x0000000fca0f7221 */ /* 0x000fe20000010000 */
[----:B------:R-:W-:-:S03]  /*1f430*/  F2FP.BF16.F32.PACK_AB R202, R152, R202 ;  /* 0x000000ca98ca723e */ /* 0x000fc600000010ff */
[----:B------:R-:W-:-:S04]  /*1f440*/  FADD.FTZ R15, R152, R15 ;  /* 0x0000000f980f7221 */ /* 0x000fc80000010000 */
[----:B------:R-:W-:Y:S01]  /*1f450*/  FADD.FTZ R15, R196, R15 ;  /* 0x0000000fc40f7221 */ /* 0x000fe20000010000 */
[----:B-1----:R-:W-:-:S03]  /*1f460*/  F2FP.BF16.F32.PACK_AB R196, R153, R196 ;  /* 0x000000c499c4723e */ /* 0x002fc600000010ff */
[----:B------:R-:W-:-:S04]  /*1f470*/  FADD.FTZ R15, R153, R15 ;  /* 0x0000000f990f7221 */ /* 0x000fc80000010000 */
[----:B--2---:R-:W-:Y:S01]  /*1f480*/  FADD.FTZ R15, R198, R15 ;  /* 0x0000000fc60f7221 */ /* 0x004fe20000010000 */
[----:B0-----:R-:W-:-:S03]  /*1f490*/  F2FP.BF16.F32.PACK_AB R198, R156, R198 ;  /* 0x000000c69cc6723e */ /* 0x001fc600000010ff */
[----:B------:R-:W-:Y:S01]  /*1f4a0*/  FADD.FTZ R15, R156, R15 ;  /* 0x0000000f9c0f7221 */ /* 0x000fe20000010000 */
[----:B------:R-:W-:Y:S02]  /*1f4b0*/  WARPGROUP.DEPBAR.LE gsb0, 0x0 ;  /* 0x00008000000079c5 */ /* 0x000fe40000010000 */
[-CC-:B------:R-:W-:Y:S01]  /*1f4c0*/  FFMA.FTZ R194, R170, R3.reuse, -R186.reuse ;  /* 0x00000003aac27223 */ /* 0x180fe200000108ba */
[-C--:B------:R-:W-:Y:S01]  /*1f4d0*/  FMUL.FTZ R170, R4, R3.reuse ;  /* 0x0000000304aa7220 */ /* 0x080fe20000410000 */
[----:B------:R0:W-:Y:S01]  /*1f4e0*/  @!P1 SYNCS.ARRIVE.TRANS64.RED.A1T0 RZ, [R11+URZ], RZ ;  /* 0x000000ff0bff99a7 */ /* 0x0001e2000810043f */
[----:B------:R-:W-:-:S03]  /*1f4f0*/  FFMA.FTZ R192, R180, R3, -R186 ;  /* 0x00000003b4c07223 */ /* 0x000fc600000108ba */
[----:B------:R-:W-:Y:S01]  /*1f500*/  FSEL R170, R170, RZ, P4 ;  /* 0x000000ffaaaa7208 */ /* 0x000fe20002000000 */
[----:B------:R-:W-:Y:S01]  /*1f510*/  MUFU.EX2 R194, R194 ;  /* 0x000000c200c27308 */ /* 0x000fe20000000800 */
[----:B------:R1:W-:Y:S03]  /*1f520*/  @!P1 SYNCS.ARRIVE.TRANS64.RED.A1T0 RZ, [R9+URZ], RZ ;  /* 0x000000ff09ff99a7 */ /* 0x0003e6000810043f */
[-CC-:B------:R-:W-:Y:S01]  /*1f530*/  FFMA.FTZ R209, R2, R3.reuse, -R170.reuse ;  /* 0x0000000302d17223 */ /* 0x180fe200000108aa */
[----:B------:R-:W-:Y:S01]  /*1f540*/  FSEL R2, R4, RZ, P4 ;  /* 0x000000ff04027208 */ /* 0x000fe20002000000 */
[-CC-:B------:R-:W-:Y:S01]  /*1f550*/  FFMA.FTZ R172, R185, R3.reuse, -R170.reuse ;  /* 0x00000003b9ac7223 */ /* 0x180fe200000108aa */
[-CC-:B------:R-:W-:Y:S01]  /*1f560*/  FFMA.FTZ R211, R10, R3.reuse, -R170.reuse ;  /* 0x000000030ad37223 */ /* 0x180fe200000108aa */
[-CC-:B------:R-:W-:Y:S01]  /*1f570*/  FFMA.FTZ R173, R12, R3.reuse, -R170.reuse ;  /* 0x000000030cad7223 */ /* 0x180fe200000108aa */
[-C--:B------:R-:W-:Y:S01]  /*1f580*/  FFMA.FTZ R205, R13, R3.reuse, -R170 ;  /* 0x000000030dcd7223 */ /* 0x080fe200000108aa */
[----:B------:R-:W-:Y:S01]  /*1f590*/  FADD.FTZ R2, -R2, R6 ;  /* 0x0000000602027221 */ /* 0x000fe20000010100 */
[----:B------:R-:W-:Y:S01]  /*1f5a0*/  MUFU.EX2 R209, R209 ;  /* 0x000000d100d17308 */ /* 0x000fe20000000800 */
[-CC-:B------:R-:W-:Y:S01]  /*1f5b0*/  FFMA.FTZ R10, R20, R3.reuse, -R170.reuse ;  /* 0x00000003140a7223 */ /* 0x180fe200000108aa */
[-CC-:B------:R-:W-:Y:S01]  /*1f5c0*/  FFMA.FTZ R207, R21, R3.reuse, -R170.reuse ;  /* 0x0000000315cf7223 */ /* 0x180fe200000108aa */
[-C--:B------:R-:W-:Y:S01]  /*1f5d0*/  FMUL.FTZ R2, R2, R3.reuse ;  /* 0x0000000302027220 */ /* 0x080fe20000410000 */
        /* <DEDUP_REMOVED lines=9> */
[-CC-:B0-----:R-:W-:Y:S01]  /*1f670*/  FFMA.FTZ R11, R166, R3.reuse, -R170.reuse ;  /* 0x00000003a60b7223 */ /* 0x181fe200000108aa */
[-CC-:B------:R-:W-:Y:S01]  /*1f680*/  FFMA.FTZ R193, R154, R3.reuse, -R170.reuse ;  /* 0x000000039ac17223 */ /* 0x180fe200000108aa */
[-CC-:B------:R-:W-:Y:S01]  /*1f690*/  FFMA.FTZ R164, R164, R3.reuse, -R170.reuse ;  /* 0x00000003a4a47223 */ /* 0x180fe200000108aa */
[----:B------:R-:W0:Y:S01]  /*1f6a0*/  MUFU.EX2 R2, R2 ;  /* 0x0000000200027308 */ /* 0x000e220000000800 */
[-CC-:B------:R-:W-:Y:S01]  /*1f6b0*/  FFMA.FTZ R167, R167, R3.reuse, -R170.reuse ;  /* 0x00000003a7a77223 */ /* 0x180fe200000108aa */
[----:B------:R-:W-:-:S06]  /*1f6c0*/  FFMA.FTZ R169, R169, R3, -R170 ;  /* 0x00000003a9a97223 */ /* 0x000fcc00000108aa */
[----:B------:R-:W2:Y:S08]  /*1f6d0*/  MUFU.EX2 R211, R211 ;  /* 0x000000d300d37308 */ /* 0x000eb00000000800 */
[----:B------:R-:W3:Y:S01]  /*1f6e0*/  MUFU.EX2 R173, R173 ;  /* 0x000000ad00ad7308 */ /* 0x000ee20000000800 */
[----:B0-----:R-:W-:Y:S01]  /*1f6f0*/  FFMA.FTZ R14, R2, R14, R209 ;  /* 0x0000000e020e7223 */ /* 0x001fe200000100d1 */
[----:B------:R-:W-:-:S03]  /*1f700*/  F2FP.BF16.F32.PACK_AB R209, R172, R209 ;  /* 0x000000d1acd1723e */ /* 0x000fc600000010ff */
[----:B------:R-:W-:-:S03]  /*1f710*/  FADD.FTZ R14, R172, R14 ;  /* 0x0000000eac0e7221 */ /* 0x000fc60000010000 */
[----:B------:R-:W0:Y:S01]  /*1f720*/  MUFU.EX2 R205, R205 ;  /* 0x000000cd00cd7308 */ /* 0x000e220000000800 */
[----:B--2---:R-:W-:-:S07]  /*1f730*/  FADD.FTZ R14, R211, R14 ;  /* 0x0000000ed30e7221 */ /* 0x004fce0000010000 */
[----:B------:R-:W2:Y:S01]  /*1f740*/  MUFU.EX2 R10, R10 ;  /* 0x0000000a000a7308 */ /* 0x000ea20000000800 */
[C---:B---3--:R-:W-:Y:S01]  /*1f750*/  FADD.FTZ R14, R173.reuse, R14 ;  /* 0x0000000ead0e7221 */ /* 0x048fe20000010000 */
[----:B------:R-:W-:-:S06]  /*1f760*/  F2FP.BF16.F32.PACK_AB R211, R173, R211 ;  /* 0x000000d3add3723e */ /* 0x000fcc00000010ff */
[----:B------:R-:W3:Y:S01]  /*1f770*/  MUFU.EX2 R207, R207 ;  /* 0x000000cf00cf7308 */ /* 0x000ee20000000800 */
[----:B0-----:R-:W-:-:S07]  /*1f780*/  FADD.FTZ R14, R205, R14 ;  /* 0x0000000ecd0e7221 */ /* 0x001fce0000010000 */
[----:B------:R-:W0:Y:S01]  /*1f790*/  MUFU.EX2 R12, R12 ;  /* 0x0000000c000c7308 */ /* 0x000e220000000800 */
[C---:B--2---:R-:W-:Y:S01]  /*1f7a0*/  FADD.FTZ R14, R10.reuse, R14 ;  /* 0x0000000e0a0e7221 */ /* 0x044fe20000010000 */
[----:B------:R-:W-:Y:S01]  /*1f7b0*/  F2FP.BF16.F32.PACK_AB R205, R10, R205 ;  /* 0x000000cd0acd723e */ /* 0x000fe200000010ff */
[----:B------:R-:W-:-:S05]  /*1f7c0*/  IMAD.MOV.U32 R10, RZ, RZ, R217 ;  /* 0x000000ffff0a7224 */ /* 0x000fca00078e00d9 */
[----:B------:R-:W2:Y:S01]  /*1f7d0*/  MUFU.EX2 R201, R201 ;  /* 0x000000c900c97308 */ /* 0x000ea20000000800 */
[----:B---3--:R-:W-:-:S07]  /*1f7e0*/  FADD.FTZ R14, R207, R14 ;  /* 0x0000000ecf0e7221 */ /* 0x008fce0000010000 */
[----:B------:R-:W3:Y:S01]  /*1f7f0*/  MUFU.EX2 R7, R171 ;  /* 0x000000ab00077308 */ /* 0x000ee20000000800 */
[C---:B0-----:R-:W-:Y:S01]  /*1f800*/  FADD.FTZ R14, R12.reuse, R14 ;  /* 0x0000000e0c0e7221 */ /* 0x041fe20000010000 */
[----:B------:R-:W-:-:S06]  /*1f810*/  F2FP.BF16.F32.PACK_AB R207, R12, R207 ;  /* 0x000000cf0ccf723e */ /* 0x000fcc00000010ff */
[----:B------:R-:W0:Y:S01]  /*1f820*/  MUFU.EX2 R203, R203 ;  /* 0x000000cb00cb7308 */ /* 0x000e220000000800 */
[----:B--2---:R-:W-:-:S07]  /*1f830*/  FADD.FTZ R14, R201, R14 ;  /* 0x0000000ec90e7221 */ /* 0x004fce0000010000 */
[----:B------:R-:W2:Y:S01]  /*1f840*/  MUFU.EX2 R6, R6 ;  /* 0x0000000600067308 */ /* 0x000ea20000000800 */
[C---:B---3--:R-:W-:Y:S01]  /*1f850*/  FADD.FTZ R14, R7.reuse, R14 ;  /* 0x0000000e070e7221 */ /* 0x048fe20000010000 */
[----:B------:R-:W-:Y:S01]  /*1f860*/  F2FP.BF16.F32.PACK_AB R201, R7, R201 ;  /* 0x000000c907c9723e */ /* 0x000fe200000010ff */
[----:B------:R-:W-:-:S05]  /*1f870*/  IMAD.MOV.U32 R7, RZ, RZ, R5 ;  /* 0x000000ffff077224 */ /* 0x000fca00078e0005 */
[----:B------:R-:W3:Y:S01]  /*1f880*/  MUFU.EX2 R197, R197 ;  /* 0x000000c500c57308 */ /* 0x000ee20000000800 */
[----:B0-----:R-:W-:-:S07]  /*1f890*/  FADD.FTZ R14, R203, R14 ;  /* 0x0000000ecb0e7221 */ /* 0x001fce0000010000 */
[----:B-1----:R-:W0:Y:S01]  /*1f8a0*/  MUFU.EX2 R9, R163 ;  /* 0x000000a300097308 */ /* 0x002e220000000800 */
[C---:B--2---:R-:W-:Y:S01]  /*1f8b0*/  FADD.FTZ R14, R6.reuse, R14 ;  /* 0x0000000e060e7221 */ /* 0x044fe20000010000 */
[----:B------:R-:W-:Y:S01]  /*1f8c0*/  F2FP.BF16.F32.PACK_AB R203, R6, R203 ;  /* 0x000000cb06cb723e */ /* 0x000fe200000010ff */
[----:B------:R-:W-:-:S05]  /*1f8d0*/  IMAD.MOV.U32 R6, RZ, RZ, R4 ;  /* 0x000000ffff067224 */ /* 0x000fca00078e0004 */
[----:B------:R-:W1:Y:S01]  /*1f8e0*/  MUFU.EX2 R199, R199 ;  /* 0x000000c700c77308 */ /* 0x000e620000000800 */
[----:B---3--:R-:W-:-:S07]  /*1f8f0*/  FADD.FTZ R14, R197, R14 ;  /* 0x0000000ec50e7221 */ /* 0x008fce0000010000 */
[----:B------:R-:W2:Y:S01]  /*1f900*/  MUFU.EX2 R11, R11 ;  /* 0x0000000b000b7308 */ /* 0x000ea20000000800 */
[C---:B0-----:R-:W-:Y:S01]  /*1f910*/  FADD.FTZ R14, R9.reuse, R14 ;  /* 0x0000000e090e7221 */ /* 0x041fe20000010000 */
[----:B------:R-:W-:Y:S01]  /*1f920*/  F2FP.BF16.F32.PACK_AB R197, R9, R197 ;  /* 0x000000c509c5723e */ /* 0x000fe200000010ff */
[----:B------:R-:W-:-:S05]  /*1f930*/  IMAD.MOV.U32 R9, RZ, RZ, R218 ;  /* 0x000000ffff097224 */ /* 0x000fca00078e00da */
[----:B------:R-:W0:Y:S01]  /*1f940*/  MUFU.EX2 R192, R192 ;  /* 0x000000c000c07308 */ /* 0x000e220000000800 */
[----:B-1----:R-:W-:-:S07]  /*1f950*/  FADD.FTZ R14, R199, R14 ;  /* 0x0000000ec70e7221 */ /* 0x002fce0000010000 */
[----:B------:R-:W1:Y:S01]  /*1f960*/  MUFU.EX2 R193, R193 ;  /* 0x000000c100c17308 */ /* 0x000e620000000800 */
[C---:B--2---:R-:W-:Y:S01]  /*1f970*/  FADD.FTZ R14, R11.reuse, R14 ;  /* 0x0000000e0b0e7221 */ /* 0x044fe20000010000 */
[----:B------:R-:W-:-:S06]  /*1f980*/  F2FP.BF16.F32.PACK_AB R199, R11, R199 ;  /* 0x000000c70bc7723e */ /* 0x000fcc00000010ff */
[----:B------:R-:W2:Y:S01]  /*1f990*/  MUFU.EX2 R164, R164 ;  /* 0x000000a400a47308 */ /* 0x000ea20000000800 */
[----:B0-----:R-:W-:Y:S01]  /*1f9a0*/  FADD.FTZ R15, R192, R15 ;  /* 0x0000000fc00f7221 */ /* 0x001fe20000010000 */
[----:B------:R-:W-:-:S03]  /*1f9b0*/  F2FP.BF16.F32.PACK_AB R192, R157, R192 ;  /* 0x000000c09dc0723e */ /* 0x000fc600000010ff */
[----:B------:R-:W-:-:S03]  /*1f9c0*/  FADD.FTZ R15, R157, R15 ;  /* 0x0000000f9d0f7221 */ /* 0x000fc60000010000 */
[----:B------:R-:W0:Y:S01]  /*1f9d0*/  MUFU.EX2 R167, R167 ;  /* 0x000000a700a77308 */ /* 0x000e220000000800 */
[----:B-1----:R-:W-:Y:S01]  /*1f9e0*/  FADD.FTZ R14, R193, R14 ;  /* 0x0000000ec10e7221 */ /* 0x002fe20000010000 */
[----:B------:R-:W-:Y:S01]  /*1f9f0*/  FADD.FTZ R15, R194, R15 ;  /* 0x0000000fc20f7221 */ /* 0x000fe20000010000 */
[----:B------:R-:W-:-:S03]  /*1fa00*/  F2FP.BF16.F32.PACK_AB R194, R165, R194 ;  /* 0x000000c2a5c2723e */ /* 0x000fc600000010ff */
[----:B------:R-:W-:Y:S02]  /*1fa10*/  FADD.FTZ R15, R165, R15 ;  /* 0x0000000fa50f7221 */ /* 0x000fe40000010000 */
[----:B------:R-:W1:Y:S01]  /*1fa20*/  MUFU.EX2 R169, R169 ;  /* 0x000000a900a97308 */ /* 0x000e620000000800 */
[C---:B--2---:R-:W-:Y:S01]  /*1fa30*/  FADD.FTZ R14, R164.reuse, R14 ;  /* 0x0000000ea40e7221 */ /* 0x044fe20000010000 */
[----:B------:R-:W-:-:S03]  /*1fa40*/  F2FP.BF16.F32.PACK_AB R193, R164, R193 ;  /* 0x000000c1a4c1723e */ /* 0x000fc600000010ff */
[----:B0-----:R-:W-:-:S04]  /*1fa50*/  FADD.FTZ R14, R167, R14 ;  /* 0x0000000ea70e7221 */ /* 0x001fc80000010000 */
[C---:B-1----:R-:W-:Y:S01]  /*1fa60*/  FADD.FTZ R14, R169.reuse, R14 ;  /* 0x0000000ea90e7221 */ /* 0x042fe20000010000 */
[----:B------:R-:W-:Y:S01]  /*1fa70*/  F2FP.BF16.F32.PACK_AB R195, R169, R167 ;  /* 0x000000a7a9c3723e */ /* 0x000fe200000010ff */
[----:B------:R-:W-:Y:S06]  /*1fa80*/  @P3 BRA `(.L_x_3084) ;  /* 0xffffffac001c3947 */ /* 0x000fec000383ffff */
[----:B------:R-:W-:Y:S05]  /*1fa90*/  BSYNC B1 ;  /* 0x0000000000017941 */ /* 0x000fea0003800000 */
.L_x_3073:
[----:B------:R-:W-:Y:S05]  /*1faa0*/  BSYNC B0 ;  /* 0x0000000000007941 */ /* 0x000fea0003800000 */
.L_x_3072:
[----:B------:R-:W-:Y:S01]  /*1fab0*/  ISETP.GE.AND P2, PT, R8, RZ, PT ;  /* 0x000000ff0800720c */ /* 0x000fe20003f46270 */
[----:B------:R-:W-:-:S12]  /*1fac0*/  BSSY B0, `(.L_x_3085) ;  /* 0x00004dd000007945 */ /* 0x000fd80003800000 */
[----:B------:R-:W-:Y:S05]  /*1fad0*/  @!P2 BRA `(.L_x_3086) ;  /* 0x0000004c006ca947 */ /* 0x000fea0003800000 */
[----:B------:R-:W-:Y:S02]  /*1fae0*/  IMAD.MOV.U32 R6, RZ, RZ, R4 ;  /* 0x000000ffff067224 */ /* 0x000fe400078e0004 */
[----:B------:R-:W-:Y:S02]  /*1faf0*/  IMAD.MOV.U32 R7, RZ, RZ, R5 ;  /* 0x000000ffff077224 */ /* 0x000fe400078e0005 */
[----:B------:R-:W-:Y:S02]  /*1fb00*/  IMAD.MOV.U32 R9, RZ, RZ, R218 ;  /* 0x000000ffff097224 */ /* 0x000fe400078e00da */
[----:B------:R-:W-:-:S07]  /*1fb10*/  IMAD.MOV.U32 R10, RZ, RZ, R217 ;  /* 0x000000ffff0a7224 */ /* 0x000fce00078e00d9 */
.L_x_3097:
        /* <DEDUP_REMOVED lines=8> */
.L_x_3087:
[----:B------:R-:W-:Y:S01]  /*1fba0*/  IMAD R3, R217, 0x8, R16 ;  /* 0x00000008d9037824 */ /* 0x000fe200078e0210 */
[----:B------:R-:W-:-:S04]  /*1fbb0*/  SHF.L.U32 R12, R218, 0x1f, RZ ;  /* 0x0000001fda0c7819 */ /* 0x000fc800000006ff */
[----:B------:R0:W1:Y:S01]  /*1fbc0*/  SYNCS.PHASECHK.TRANS64.TRYWAIT P2, [R3+URZ+0x38830], R12 ;  /* 0x0388300c030075a7 */ /* 0x000062000804017f */
[----:B------:R-:W-:Y:S05]  /*1fbd0*/  @!P0 BRA `(.L_x_3088) ;  /* 0x0000000000048947 */ /* 0x000fea0003800000 */
[----:B------:R-:W-:Y:S01]  /*1fbe0*/  BPT.TRAP 0x1 ;  /* 0x000000040000795c */ /* 0x000fe20000300000 */
.L_x_3088:
[----:B------:R-:W-:Y:S01]  /*1fbf0*/  IMAD R4, R217, 0xa00, R222 ;  /* 0x00000a00d9047824 */ /* 0x000fe200078e02de */
[----:B------:R-:W-:Y:S01]  /*1fc00*/  BSSY B1, `(.L_x_3089) ;  /* 0x0000006000017945 */ /* 0x000fe20003800000 */
[----:B------:R-:W-:Y:S02]  /*1fc10*/  IMAD.MOV.U32 R5, RZ, RZ, 0x40000040 ;  /* 0x40000040ff057424 */ /* 0x000fe400078e00ff */
[----:B------:R-:W-:Y:S01]  /*1fc20*/  VIADD R152, R4, 0x80 ;  /* 0x0000008004987836 */ /* 0x000fe20000000000 */
[----:B-1----:R-:W-:Y:S06]  /*1fc30*/  @P2 BRA `(.L_x_3090) ;  /* 0x0000000000082947 */ /* 0x002fec0003800000 */
[----:B------:R-:W1:Y:S02]  /*1fc40*/  SYNCS.PHASECHK.TRANS64.TRYWAIT P2, [R3+URZ+0x38830], R12 ;  /* 0x0388300c030075a7 */ /* 0x000e64000804017f */
[----:B-1----:R-:W-:Y:S05]  /*1fc50*/  @!P2 BRA `(.L_x_3091) ;  /* 0x0000013000a0a947 */ /* 0x002fea0003800000 */
.L_x_3090:
[----:B------:R-:W-:Y:S05]  /*1fc60*/  BSYNC B1 ;  /* 0x0000000000017941 */ /* 0x000fea0003800000 */
.L_x_3089:
        /* <DEDUP_REMOVED lines=8> */
[----:B01----:R-:W-:Y:S02]  /*1fcf0*/  VIADD R12, R4, 0x100 ;  /* 0x00000100040c7836 */ /* 0x003fe40000000000 */
        /* <DEDUP_REMOVED lines=868> */
.L_x_3092:
[----:B------:R-:W-:Y:S01]  /*23340*/  SHF.L.U32 R0, R9, 0x1f, RZ ;  /* 0x0000001f09007819 */ /* 0x000fe200000006ff */
[----:B------:R-:W-:-:S04]  /*23350*/  IMAD R9, R10, 0x8, R16 ;  /* 0x000000080a097824 */ /* 0x000fc800078e0210 */
[----:B------:R0:W1:Y:S01]  /*23360*/  SYNCS.PHASECHK.TRANS64.TRYWAIT P2, [R9+URZ+0x38850], R0 ;  /* 0x03885000090075a7 */ /* 0x000062000804017f */
[----:B------:R-:W-:Y:S05]  /*23370*/  @!P0 BRA `(.L_x_3093) ;  /* 0x0000000000048947 */ /* 0x000fea0003800000 */
[----:B------:R-:W-:Y:S01]  /*23380*/  BPT.TRAP 0x1 ;  /* 0x000000040000795c */ /* 0x000fe20000300000 */
.L_x_3093:
[----:B------:R-:W-:Y:S04]  /*23390*/  BSSY B1, `(.L_x_3094) ;  /* 0x0000004000017945 */ /* 0x000fe80003800000 */
[----:B-1----:R-:W-:Y:S05]  /*233a0*/  @P2 BRA `(.L_x_3095) ;  /* 0x0000000000082947 */ /* 0x002fea0003800000 */
[----:B------:R-:W1:Y:S02]  /*233b0*/  SYNCS.PHASECHK.TRANS64.TRYWAIT P2, [R9+URZ+0x38850], R0 ;  /* 0x03885000090075a7 */ /* 0x000e64000804017f */
[----:B-1----:R-:W-:Y:S05]  /*233c0*/  @!P2 BRA `(.L_x_3096) ;  /* 0x000000f800d8a947 */ /* 0x002fea0003800000 */
.L_x_3095:
[----:B------:R-:W-:Y:S05]  /*233d0*/  BSYNC B1 ;  /* 0x0000000000017941 */ /* 0x000fea0003800000 */
.L_x_3094:
        /* <DEDUP_REMOVED lines=18> */
[----:B------:R-:W-:Y:S01]  /*23500*/  IMAD R2, R10, 0xa00, R0 ;  /* 0x00000a000a027824 */ /* 0x000fe200078e0200 */
[----:B------:R-:W-:Y:S01]  /*23510*/  MUFU.TANH R21, R21 ;  /* 0x0000001500157308 */ /* 0x000fe20000002400 */
[----:B------:R-:W-:Y:S01]  /*23520*/  FMUL.FTZ R160, R160, UR38 ;  /* 0x00000026a0a07c20 */ /* 0x000fe20008410000 */
[----:B------:R-:W-:Y:S01]  /*23530*/  FMUL.FTZ R161, R161, UR38 ;  /* 0x00000026a1a17c20 */ /* 0x000fe20008410000 */
[C---:B------:R-:W-:Y:S01]  /*23540*/  VIADD R4, R2.reuse, 0x80 ;  /* 0x0000008002047836 */ /* 0x040fe20000000000 */
[----:B------:R-:W-:Y:S01]  /*23550*/  R2UR UR6, R2 ;  /* 0x00000000020672ca */ /* 0x000fe200000e0000 */
[----:B------:R-:W-:Y:S01]  /*23560*/  FMUL.FTZ R164, R164, UR38 ;  /* 0x00000026a4a47c20 */ /* 0x000fe20008410000 */
[----:B------:R-:W-:Y:S01]  /*23570*/  FMUL.FTZ R165, R165, UR38 ;  /* 0x00000026a5a57c20 */ /* 0x000fe20008410000 */
[----:B------:R-:W-:Y:S01]  /*23580*/  FMUL.FTZ R152, R152, UR38 ;  /* 0x0000002698987c20 */ /* 0x000fe20008410000 */
[----:B------:R-:W-:Y:S01]  /*23590*/  MUFU.TANH R177, R177 ;  /* 0x000000b100b17308 */ /* 0x000fe20000002400 */
[----:B------:R-:W-:Y:S01]  /*235a0*/  FMUL.FTZ R153, R153, UR38 ;  /* 0x0000002699997c20 */ /* 0x000fe20008410000 */
[----:B------:R-:W-:Y:S01]  /*235b0*/  FMUL.FTZ R156, R156, UR38 ;  /* 0x000000269c9c7c20 */ /* 0x000fe20008410000 */
[----:B------:R-:W-:-:S02]  /*235c0*/  IMAD.MOV.U32 R3, RZ, RZ, 0x40000040 ;  /* 0x40000040ff037424 */ /* 0x000fc400078e00ff */
[----:B------:R-:W-:Y:S01]  /*235d0*/  FMUL.FTZ R10, R186, UR38 ;  /* 0x00000026ba0a7c20 */ /* 0x000fe20008410000 */
[----:B------:R-:W-:Y:S01]  /*235e0*/  FMUL.FTZ R12, R187, UR38 ;  /* 0x00000026bb0c7c20 */ /* 0x000fe20008410000 */
[----:B------:R-:W-:Y:S01]  /*235f0*/  FMUL.FTZ R13, R190, UR38 ;  /* 0x00000026be0d7c20 */ /* 0x000fe20008410000 */
[----:B------:R-:W-:Y:S01]  /*23600*/  FMUL.FTZ R170, R170, UR38 ;  /* 0x00000026aaaa7c20 */ /* 0x000fe20008410000 */
[----:B------:R-:W-:Y:S01]  /*23610*/  MUFU.TANH R180, R180 ;  /* 0x000000b400b47308 */ /* 0x000fe20000002400 */
[----:B------:R-:W-:Y:S01]  /*23620*/  HGMMA.64x256x16.F32.BF16 R24, R208, gdesc[UR4].tnspB, R24, gsb0 ;  /* 0x43e00004d0187df0 */ /* 0x000fe20008001818 */
[----:B------:R-:W-:Y:S01]  /*23630*/  R2UR UR6, R4 ;  /* 0x00000000040672ca */ /* 0x000fe200000e0000 */
[----:B------:R-:W-:Y:S01]  /*23640*/  VIADD R4, R2, 0x100 ;  /* 0x0000010002047836 */ /* 0x000fe20000000000 */
[----:B------:R-:W-:Y:S01]  /*23650*/  R2UR UR7, R5 ;  /* 0x00000000050772ca */ /* 0x000fe200000e0000 */
[----:B------:R-:W-:Y:S02]  /*23660*/  IMAD.MOV.U32 R5, RZ, RZ, 0x40000040 ;  /* 0x40000040ff057424 */ /* 0x000fe400078e00ff */
        /* <DEDUP_REMOVED lines=13> */
[----:B------:R-:W-:Y:S01]  /*23740*/  @!P1 IMAD R11, R11, 0x8, R16 ;  /* 0x000000080b0b9824 */ /* 0x000fe200078e0210 */
[----:B------:R-:W-:Y:S01]  /*23750*/  ISETP.GT.AND P2, PT, R8, RZ, PT ;  /* 0x000000ff0800720c */ /* 0x000fe20003f44270 */
[----:B------:R-:W-:-:S02]  /*23760*/  @!P1 VIADD R9, R9, 0x38860 ;  /* 0x0003886009099836 */ /* 0x000fc40000000000 */
[----:B------:R-:W-:Y:S01]  /*23770*/  @!P1 VIADD R11, R11, 0x38840 ;  /* 0x000388400b0b9836 */ /* 0x000fe20000000000 */
[----:B------:R-:W-:Y:S01]  /*23780*/  MUFU.TANH R169, R169 ;  /* 0x000000a900a97308 */ /* 0x000fe20000002400 */
[----:B------:R-:W-:Y:S01]  /*23790*/  VIADD R8, R8, 0xffffffff ;  /* 0xffffffff08087836 */ /* 0x000fe20000000000 */
[----:B------:R-:W-:-:S06]  /*237a0*/  @!P1 PRMT R9, RZ, 0x654, R9 ;  /* 0x00000654ff099816 */ /* 0x000fcc0000000009 */
        /* <DEDUP_REMOVED lines=43> */
[----:B------:R-:W-:Y:S01]  /*23a60*/  MUFU.TANH R4, R4 ;  /* 0x0000000400047308 */ /* 0x000fe20000002400 */
[----:B------:R-:W-:Y:S01]  /*23a70*/  FMUL.FTZ R182, R157, UR38 ;  /* 0x000000269db67c20 */ /* 0x000fe20008410000 */
[----:B------:R-:W-:-:S06]  /*23a80*/  FMUL.FTZ R157, R183, UR38 ;  /* 0x00000026b79d7c20 */ /* 0x000fcc0008410000 */
        /* <DEDUP_REMOVED lines=10> */
[----:B------:R-:W-:Y:S01]  /*23b30*/  FMUL.FTZ R2, R184, UR38 ;  /* 0x00000026b8027c20 */ /* 0x000fe20008410000 */
[----:B------:R-:W-:Y:S01]  /*23b40*/  R2UR UR7, R3 ;  /* 0x00000000030772ca */ /* 0x000fe200000e0000 */
[----:B------:R-:W-:-:S04]  /*23b50*/  FMUL.FTZ R184, R191, UR38 ;  /* 0x00000026bfb87c20 */ /* 0x000fc80008410000 */
[----:B------:R-:W0:Y:S08]  /*23b60*/  MUFU.TANH R2, R2 ;  /* 0x0000000200027308 */ /* 0x000e300000002400 */
[----:B------:R-:W1:Y:S01]  /*23b70*/  MUFU.TANH R184, R184 ;  /* 0x000000b800b87308 */ /* 0x000e620000002400 */
        /* <DEDUP_REMOVED lines=21> */
[----:B0-----:R-:W-:Y:S02]  /*23cd0*/  FMNMX.FTZ R3, R0, R3, !PT ;  /* 0x0000000300037209 */ /* 0x001fe40007810000 */
[----:B------:R-:W-:-:S03]  /*23ce0*/  FMNMX.FTZ R0, R10, R6, !PT ;  /* 0x000000060a007209 */ /* 0x000fc60007810000 */
[----:B------:R-:W0:Y:S01]  /*23cf0*/  SHFL.BFLY PT, R5, R3, 0x1, 0x1f ;  /* 0x0c201f0003057f89 */ /* 0x000e2200000e0000 */
[----:B------:R-:W-:-:S04]  /*23d00*/  FMNMX.FTZ R183, R12, R0, !PT ;  /* 0x000000000cb77209 */ /* 0x000fc80007810000 */
[----:B------:R-:W-:-:S04]  /*23d10*/  FMNMX.FTZ R183, R13, R183, !PT ;  /* 0x000000b70db77209 */ /* 0x000fc80007810000 */
[----:B-1----:R-:W-:-:S04]  /*23d20*/  FMNMX.FTZ R183, R184, R183, !PT ;  /* 0x000000b7b8b77209 */ /* 0x002fc80007810000 */
[----:B------:R-:W-:-:S04]  /*23d30*/  FMNMX.FTZ R183, R176, R183, !PT ;  /* 0x000000b7b0b77209 */ /* 0x000fc80007810000 */
[----:B------:R-:W-:Y:S02]  /*23d40*/  FMNMX.FTZ R183, R178, R183, !PT ;  /* 0x000000b7b2b77209 */ /* 0x000fe40007810000 */
[----:B0-----:R-:W-:Y:S01]  /*23d50*/  FMNMX.FTZ R5, R3, R5, !PT ;  /* 0x0000000503057209 */ /* 0x001fe20007810000 */
[----:B------:R-:W-:-:S04]  /*23d60*/  IMAD.U32 R3, RZ, RZ, UR42 ;  /* 0x0000002aff037e24 */ /* 0x000fc8000f8e00ff */
[----:B------:R-:W-:-:S04]  /*23d70*/  FADD.FTZ R7, -R5, R7 ;  /* 0x0000000705077221 */ /* 0x000fc80000010100 */
[-C--:B------:R-:W-:Y:S01]  /*23d80*/  FMUL.FTZ R0, R7, R3.reuse ;  /* 0x0000000307007220 */ /* 0x080fe20000410000 */
[----:B------:R-:W-:-:S04]  /*23d90*/  FMUL.FTZ R7, R5, R3 ;  /* 0x0000000305077220 */ /* 0x000fc80000410000 */
[--C-:B------:R-:W-:Y:S01]  /*23da0*/  FFMA.FTZ R208, R2, R3, -R7.reuse ;  /* 0x0000000302d07223 */ /* 0x100fe20000010807 */
[----:B------:R-:W-:Y:S01]  /*23db0*/  FMNMX.FTZ R2, R179, R183, !PT ;  /* 0x000000b7b3027209 */ /* 0x000fe20007810000 */
[-CC-:B------:R-:W-:Y:S01]  /*23dc0*/  FFMA.FTZ R4, R4, R3.reuse, -R7.reuse ;  /* 0x0000000304047223 */ /* 0x180fe20000010807 */
[-CC-:B------:R-:W-:Y:S01]  /*23dd0*/  FFMA.FTZ R200, R168, R3.reuse, -R7.reuse ;  /* 0x00000003a8c87223 */ /* 0x180fe20000010807 */
        /* <DEDUP_REMOVED lines=8> */
[-CC-:B------:R-:W-:Y:S01]  /*23e60*/  FFMA.FTZ R206, R180, R3.reuse, -R7.reuse ;  /* 0x00000003b4ce7223 */ /* 0x180fe20000010807 */
[----:B------:R-:W-:Y:S01]  /*23e70*/  FMNMX.FTZ R2, R171, R2, !PT ;  /* 0x00000002ab027209 */ /* 0x000fe20007810000 */
[-CC-:B------:R-:W-:Y:S01]  /*23e80*/  FFMA.FTZ R21, R181, R3.reuse, -R7.reuse ;  /* 0x00000003b5157223 */ /* 0x180fe20000010807 */
[-CC-:B------:R-:W-:Y:S01]  /*23e90*/  FFMA.FTZ R202, R172, R3.reuse, -R7.reuse ;  /* 0x00000003acca7223 */ /* 0x180fe20000010807 */
[----:B------:R-:W-:Y:S01]  /*23ea0*/  FFMA.FTZ R169, R173, R3, -R7 ;  /* 0x00000003ada97223 */ /* 0x000fe20000010807 */
[----:B------:R-:W-:Y:S01]  /*23eb0*/  FMNMX.FTZ R2, R174, R2, !PT ;  /* 0x00000002ae027209 */ /* 0x000fe20007810000 */
[----:B------:R-:W-:Y:S03]  /*23ec0*/  MUFU.EX2 R0, R0 ;  /* 0x0000000000007308 */ /* 0x000fe60000000800 */
[----:B------:R-:W-:-:S04]  /*23ed0*/  FMNMX.FTZ R2, R175, R2, !PT ;  /* 0x00000002af027209 */ /* 0x000fc80007810000 */
[----:B------:R-:W-:Y:S01]  /*23ee0*/  FMNMX.FTZ R2, R162, R2, !PT ;  /* 0x00000002a2027209 */ /* 0x000fe20007810000 */
[----:B------:R-:W0:Y:S03]  /*23ef0*/  MUFU.EX2 R208, R208 ;  /* 0x000000d000d07308 */ /* 0x000e260000000800 */
[----:B------:R-:W-:-:S04]  /*23f00*/  FMNMX.FTZ R2, R163, R2, !PT ;  /* 0x00000002a3027209 */ /* 0x000fc80007810000 */
[----:B------:R-:W-:Y:S01]  /*23f10*/  FMNMX.FTZ R2, R166, R2, !PT ;  /* 0x00000002a6027209 */ /* 0x000fe20007810000 */
[----:B------:R-:W1:Y:S03]  /*23f20*/  MUFU.EX2 R210, R210 ;  /* 0x000000d200d27308 */ /* 0x000e660000000800 */
[----:B------:R-:W-:-:S04]  /*23f30*/  FMNMX.FTZ R2, R167, R2, !PT ;  /* 0x00000002a7027209 */ /* 0x000fc80007810000 */
[----:B------:R-:W-:Y:S01]  /*23f40*/  FMNMX.FTZ R2, R154, R2, !PT ;  /* 0x000000029a027209 */ /* 0x000fe20007810000 */
[----:B------:R-:W2:Y:S01]  /*23f50*/  MUFU.EX2 R186, R186 ;  /* 0x000000ba00ba7308 */ /* 0x000ea20000000800 */
[----:B0-----:R-:W-:Y:S01]  /*23f60*/  FFMA.FTZ R15, R0, R15, R208 ;  /* 0x0000000f000f7223 */ /* 0x001fe200000100d0 */
[----:B------:R-:W-:Y:S02]  /*23f70*/  F2FP.BF16.F32.PACK_AB R208, R183, R208 ;  /* 0x000000d0b7d0723e */ /* 0x000fe400000010ff */
[----:B------:R-:W-:Y:S01]  /*23f80*/  FMNMX.FTZ R2, R155, R2, !PT ;  /* 0x000000029b027209 */ /* 0x000fe20007810000 */
[----:B------:R-:W-:-:S03]  /*23f90*/  FADD.FTZ R15, R183, R15 ;  /* 0x0000000fb70f7221 */ /* 0x000fc60000010000 */
[----:B------:R-:W-:Y:S01]  /*23fa0*/  FMNMX.FTZ R2, R158, R2, !PT ;  /* 0x000000029e027209 */ /* 0x000fe20007810000 */
[----:B------:R-:W0:Y:S01]  /*23fb0*/  MUFU.EX2 R204, R204 ;  /* 0x000000cc00cc7308 */ /* 0x000e220000000800 */
[----:B-1----:R-:W-:Y:S02]  /*23fc0*/  FADD.FTZ R15, R210, R15 ;  /* 0x0000000fd20f7221 */ /* 0x002fe40000010000 */
[----:B------:R-:W-:-:S05]  /*23fd0*/  FMNMX.FTZ R2, R159, R2, !PT ;  /* 0x000000029f027209 */ /* 0x000fca0007810000 */
[----:B------:R-:W1:Y:S01]  /*23fe0*/  SHFL.BFLY PT, R4, R2, 0x2, 0x1f ;  /* 0x0c401f0002047f89 */ /* 0x000e6200000e0000 */
[----:B------:R-:W3:Y:S01]  /*23ff0*/  MUFU.EX2 R20, R20 ;  /* 0x0000001400147308 */ /* 0x000ee20000000800 */
[C---:B--2---:R-:W-:Y:S01]  /*24000*/  FADD.FTZ R15, R186.reuse, R15 ;  /* 0x0000000fba0f7221 */ /* 0x044fe20000010000 */
[----:B------:R-:W-:-:S06]  /*24010*/  F2FP.BF16.F32.PACK_AB R210, R186, R210 ;  /* 0x000000d2bad2723e */ /* 0x000fcc00000010ff */
[----:B------:R-:W2:Y:S01]  /*24020*/  MUFU.EX2 R206, R206 ;  /* 0x000000ce00ce7308 */ /* 0x000ea20000000800 */
[----:B0-----:R-:W-:-:S07]  /*24030*/  FADD.FTZ R15, R204, R15 ;  /* 0x0000000fcc0f7221 */ /* 0x001fce0000010000 */
[----:B------:R-:W0:Y:S01]  /*24040*/  MUFU.EX2 R21, R21 ;  /* 0x0000001500157308 */ /* 0x000e220000000800 */
[C---:B---3--:R-:W-:Y:S01]  /*24050*/  FADD.FTZ R15, R20.reuse, R15 ;  /* 0x0000000f140f7221 */ /* 0x048fe20000010000 */
[----:B------:R-:W-:Y:S02]  /*24060*/  F2FP.BF16.F32.PACK_AB R204, R20, R204 ;  /* 0x000000cc14cc723e */ /* 0x000fe400000010ff */
[----:B-1----:R-:W-:-:S04]  /*24070*/  FMNMX.FTZ R2, R2, R4, !PT ;  /* 0x0000000402027209 */ /* 0x002fc80007810000 */
[----:B------:R-:W1:Y:S01]  /*24080*/  MUFU.EX2 R200, R200 ;  /* 0x000000c800c87308 */ /* 0x000e620000000800 */
[----:B--2---:R-:W-:Y:S01]  /*24090*/  FADD.FTZ R15, R206, R15 ;  /* 0x0000000fce0f7221 */ /* 0x004fe20000010000 */
[----:B------:R-:W2:Y:S06]  /*240a0*/  SHFL.BFLY PT, R4, R2, 0x1, 0x1f ;  /* 0x0c201f0002047f89 */ /* 0x000eac00000e0000 */
[----:B------:R-:W3:Y:S01]  /*240b0*/  MUFU.EX2 R168, R168 ;  /* 0x000000a800a87308 */ /* 0x000ee20000000800 */
[C---:B0-----:R-:W-:Y:S01]  /*240c0*/  FADD.FTZ R15, R21.reuse, R15 ;  /* 0x0000000f150f7221 */ /* 0x041fe20000010000 */
[----:B------:R-:W-:Y:S01]  /*240d0*/  F2FP.BF16.F32.PACK_AB R206, R21, R206 ;  /* 0x000000ce15ce723e */ /* 0x000fe200000010ff */
[----:B------:R-:W-:-:S02]  /*240e0*/  WARPGROUP.DEPBAR.LE gsb0, 0x0 ;  /* 0x00008000000079c5 */ /* 0x000fc40000010000 */
[----:B------:R-:W-:Y:S01]  /*240f0*/  WARPGROUP.ARRIVE ;  /* 0x00000000000079c5 */ /* 0x000fe20000000000 */
[-CC-:B------:R-:W-:Y:S01]  /*24100*/  FFMA.FTZ R196, R160, R3.reuse, -R7.reuse ;  /* 0x00000003a0c47223 */ /* 0x180fe20000010807 */
[-CC-:B------:R-:W-:Y:S01]  /*24110*/  FFMA.FTZ R160, R161, R3.reuse, -R7.reuse ;  /* 0x00000003a1a07223 */ /* 0x180fe20000010807 */
[-CC-:B------:R-:W-:Y:S01]  /*24120*/  FFMA.FTZ R198, R164, R3.reuse, -R7.reuse ;  /* 0x00000003a4c67223 */ /* 0x180fe20000010807 */
[----:B------:R-:W-:Y:S01]  /*24130*/  FFMA.FTZ R161, R165, R3, -R7 ;  /* 0x00000003a5a17223 */ /* 0x000fe20000010807 */
[----:B------:R-:W0:Y:S01]  /*24140*/  MUFU.EX2 R202, R202 ;  /* 0x000000ca00ca7308 */ /* 0x000e220000000800 */
[----:B------:R-:W-:Y:S01]  /*24150*/  HGMMA.64x256x16.F32.BF16 R24, R192, gdesc[UR4].tnspB, R24, gsb0 ;  /* 0x43e00004c0187df0 */ /* 0x000fe20008001818 */
[----:B-1----:R-:W-:Y:S01]  /*24160*/  FADD.FTZ R15, R200, R15 ;  /* 0x0000000fc80f7221 */ /* 0x002fe20000010000 */
[----:B---3--:R-:W-:-:S03]  /*24170*/  F2FP.BF16.F32.PACK_AB R200, R168, R200 ;  /* 0x000000c8a8c8723e */ /* 0x008fc600000010ff */
[----:B------:R-:W-:Y:S01]  /*24180*/  FADD.FTZ R15, R168, R15 ;  /* 0x0000000fa80f7221 */ /* 0x000fe20000010000 */
[----:B--2---:R-:W-:Y:S01]  /*24190*/  FMNMX.FTZ R4, R2, R4, !PT ;  /* 0x0000000402047209 */ /* 0x004fe20007810000 */
[----:B------:R-:W1:Y:S04]  /*241a0*/  MUFU.EX2 R169, R169 ;  /* 0x000000a900a97308 */ /* 0x000e680000000800 */
[----:B------:R-:W-:-:S04]  /*241b0*/  FADD.FTZ R2, -R4, R6 ;  /* 0x0000000604027221 */ /* 0x000fc80000010100 */
[----:B------:R-:W-:Y:S01]  /*241c0*/  FMUL.FTZ R2, R2, R3 ;  /* 0x0000000302027220 */ /* 0x000fe20000410000 */
[----:B------:R-:W2:Y:S01]  /*241d0*/  MUFU.EX2 R196, R196 ;  /* 0x000000c400c47308 */ /* 0x000ea20000000800 */
[----:B0-----:R-:W-:-:S07]  /*241e0*/  FADD.FTZ R15, R202, R15 ;  /* 0x0000000fca0f7221 */ /* 0x001fce0000010000 */
[----:B------:R-:W-:Y:S01]  /*241f0*/  MUFU.EX2 R2, R2 ;  /* 0x0000000200027308 */ /* 0x000fe20000000800 */
[C---:B-1----:R-:W-:Y:S01]  /*24200*/  FADD.FTZ R15, R169.reuse, R15 ;  /* 0x0000000fa90f7221 */ /* 0x042fe20000010000 */
[----:B------:R-:W-:-:S06]  /*24210*/  F2FP.BF16.F32.PACK_AB R202, R169, R202 ;  /* 0x000000caa9ca723e */ /* 0x000fcc00000010ff */
[----:B------:R-:W0:Y:S01]  /*24220*/  MUFU.EX2 R160, R160 ;  /* 0x000000a000a07308 */ /* 0x000e220000000800 */
[----:B--2---:R-:W-:-:S07]  /*24230*/  FADD.FTZ R15, R196, R15 ;  /* 0x0000000fc40f7221 */ /* 0x004fce0000010000 */
[----:B------:R-:W1:Y:S08]  /*24240*/  MUFU.EX2 R198, R198 ;  /* 0x000000c600c67308 */ /* 0x000e700000000800 */
[----:B------:R-:W2:Y:S01]  /*24250*/  MUFU.EX2 R161, R161 ;  /* 0x000000a100a17308 */ /* 0x000ea20000000800 */
[C---:B0-----:R-:W-:Y:S01]  /*24260*/  FADD.FTZ R15, R160.reuse, R15 ;  /* 0x0000000fa00f7221 */ /* 0x041fe20000010000 */
[----:B------:R-:W-:-:S03]  /*24270*/  F2FP.BF16.F32.PACK_AB R196, R160, R196 ;  /* 0x000000c4a0c4723e */ /* 0x000fc600000010ff */
[----:B-1----:R-:W-:-:S04]  /*24280*/  FADD.FTZ R15, R198, R15 ;  /* 0x0000000fc60f7221 */ /* 0x002fc80000010000 */
[C---:B--2---:R-:W-:Y:S01]  /*24290*/  FADD.FTZ R15, R161.reuse, R15 ;  /* 0x0000000fa10f7221 */ /* 0x044fe20000010000 */
[----:B------:R-:W-:Y:S01]  /*242a0*/  F2FP.BF16.F32.PACK_AB R198, R161, R198 ;  /* 0x000000c6a1c6723e */ /* 0x000fe200000010ff */
[----:B------:R-:W-:Y:S02]  /*242b0*/  WARPGROUP.DEPBAR.LE gsb0, 0x0 ;  /* 0x00008000000079c5 */ /* 0x000fe40000010000 */
[-CC-:B------:R-:W-:Y:S01]  /*242c0*/  FFMA.FTZ R192, R152, R3.reuse, -R7.reuse ;  /* 0x0000000398c07223 */ /* 0x180fe20000010807 */
[-CC-:B------:R-:W-:Y:S01]  /*242d0*/  FFMA.FTZ R152, R153, R3.reuse, -R7.reuse ;  /* 0x0000000399987223 */ /* 0x180fe20000010807 */
[-CC-:B------:R-:W-:Y:S01]  /*242e0*/  FFMA.FTZ R194, R156, R3.reuse, -R7.reuse ;  /* 0x000000039cc27223 */ /* 0x180fe20000010807 */
[----:B------:R-:W-:-:S03]  /*242f0*/  FFMA.FTZ R7, R182, R3, -R7 ;  /* 0x00000003b6077223 */ /* 0x000fc60000010807 */
[----:B------:R-:W0:Y:S08]  /*24300*/  MUFU.EX2 R192, R192 ;  /* 0x000000c000c07308 */ /* 0x000e300000000800 */
[----:B------:R1:W-:Y:S08]  /*24310*/  MUFU.EX2 R6, R7 ;  /* 0x0000000700067308 */ /* 0x0003f00000000800 */
[----:B------:R-:W-:Y:S01]  /*24320*/  MUFU.EX2 R152, R152 ;  /* 0x0000009800987308 */ /* 0x000fe20000000800 */
[----:B-1----:R-:W-:Y:S01]  /*24330*/  FMUL.FTZ R7, R4, R3 ;  /* 0x0000000304077220 */ /* 0x002fe20000410000 */
[----:B0-----:R-:W-:-:S03]  /*24340*/  FADD.FTZ R15, R192, R15 ;  /* 0x0000000fc00f7221 */ /* 0x001fc60000010000 */
        /* <DEDUP_REMOVED lines=13> */
[-C--:B------:R-:W-:Y:S01]  /*24420*/  FFMA.FTZ R197, R162, R3.reuse, -R7 ;  /* 0x00000003a2c57223 */ /* 0x080fe20000010807 */
[----:B------:R-:W1:Y:S01]  /*24430*/  MUFU.EX2 R10, R10 ;  /* 0x0000000a000a7308 */ /* 0x000e620000000800 */
[----:B------:R-:W-:Y:S01]  /*24440*/  @!P1 PRMT R157, RZ, 0x654, R11 ;  /* 0x00000654ff9d9816 */ /* 0x000fe2000000000b */
[-CC-:B------:R-:W-:Y:S01]  /*24450*/  FFMA.FTZ R163, R163, R3.reuse, -R7.reuse ;  /* 0x00000003a3a37223 */ /* 0x180fe20000010807 */
[-CC-:B------:R-:W-:Y:S01]  /*24460*/  FFMA.FTZ R199, R166, R3.reuse, -R7.reuse ;  /* 0x00000003a6c77223 */ /* 0x180fe20000010807 */
[-CC-:B------:R-:W-:Y:S01]  /*24470*/  FFMA.FTZ R167, R167, R3.reuse, -R7.reuse ;  /* 0x00000003a7a77223 */ /* 0x180fe20000010807 */
[----:B------:R-:W-:Y:S01]  /*24480*/  @!P1 SYNCS.ARRIVE.TRANS64.RED.A1T0 RZ, [R157+URZ], RZ ;  /* 0x000000ff9dff99a7 */ /* 0x000fe2000810043f */
[-CC-:B------:R-:W-:Y:S01]  /*24490*/  FFMA.FTZ R193, R154, R3.reuse, -R7.reuse ;  /* 0x000000039ac17223 */ /* 0x180fe20000010807 */
[-C--:B------:R-:W-:Y:S01]  /*244a0*/  FFMA.FTZ R155, R155, R3.reuse, -R7 ;  /* 0x000000039b9b7223 */ /* 0x080fe20000010807 */
[----:B------:R-:W2:Y:S01]  /*244b0*/  MUFU.EX2 R211, R211 ;  /* 0x000000d300d37308 */ /* 0x000ea20000000800 */
[----:B0-----:R-:W-:Y:S01]  /*244c0*/  FFMA.FTZ R14, R2, R14, R209 ;  /* 0x0000000e020e7223 */ /* 0x001fe200000100d1 */
[-CC-:B------:R-:W-:Y:S01]  /*244d0*/  FFMA.FTZ R158, R158, R3.reuse, -R7.reuse ;  /* 0x000000039e9e7223 */ /* 0x180fe20000010807 */
[----:B------:R-:W-:Y:S01]  /*244e0*/  FFMA.FTZ R159, R159, R3, -R7 ;  /* 0x000000039f9f7223 */ /* 0x000fe20000010807 */
[C---:B------:R-:W-:Y:S01]  /*244f0*/  FADD.FTZ R15, R152.reuse, R15 ;  /* 0x0000000f980f7221 */ /* 0x040fe20000010000 */
[----:B------:R0:W-:Y:S01]  /*24500*/  @!P1 SYNCS.ARRIVE.TRANS64.RED.A1T0 RZ, [R9+URZ], RZ ;  /* 0x000000ff09ff99a7 */ /* 0x0001e2000810043f */
[----:B------:R-:W-:-:S02]  /*24510*/  F2FP.BF16.F32.PACK_AB R192, R152, R192 ;  /* 0x000000c098c0723e */ /* 0x000fc400000010ff */
[----:B------:R-:W3:Y:S01]  /*24520*/  MUFU.EX2 R156, R156 ;  /* 0x0000009c009c7308 */ /* 0x000ee20000000800 */
[C---:B-1----:R-:W-:Y:S01]  /*24530*/  FADD.FTZ R14, R10.reuse, R14 ;  /* 0x0000000e0a0e7221 */ /* 0x042fe20000010000 */
[----:B------:R-:W-:Y:S01]  /*24540*/  F2FP.BF16.F32.PACK_AB R209, R10, R209 ;  /* 0x000000d10ad1723e */ /* 0x000fe200000010ff */
[----:B------:R-:W-:-:S05]  /*24550*/  IMAD.MOV.U32 R10, RZ, RZ, R217 ;  /* 0x000000ffff0a7224 */ /* 0x000fca00078e00d9 */
[----:B------:R-:W1:Y:S01]  /*24560*/  MUFU.EX2 R205, R205 ;  /* 0x000000cd00cd7308 */ /* 0x000e620000000800 */
[----:B--2---:R-:W-:-:S07]  /*24570*/  FADD.FTZ R14, R211, R14 ;  /* 0x0000000ed30e7221 */ /* 0x004fce0000010000 */
[----:B------:R-:W2:Y:S01]  /*24580*/  MUFU.EX2 R12, R12 ;  /* 0x0000000c000c7308 */ /* 0x000ea20000000800 */
[C---:B---3--:R-:W-:Y:S01]  /*24590*/  FADD.FTZ R14, R156.reuse, R14 ;  /* 0x0000000e9c0e7221 */ /* 0x048fe20000010000 */
[----:B------:R-:W-:-:S06]  /*245a0*/  F2FP.BF16.F32.PACK_AB R211, R156, R211 ;  /* 0x000000d39cd3723e */ /* 0x000fcc00000010ff */
        /* <DEDUP_REMOVED lines=16> */
[----:B-1----:R-:W-:-:S07]  /*246b0*/  FADD.FTZ R14, R203, R14 ;  /* 0x0000000ecb0e7221 */ /* 0x002fce0000010000 */
[----:B0-----:R-:W0:Y:S01]  /*246c0*/  MUFU.EX2 R9, R163 ;  /* 0x000000a300097308 */ /* 0x001e220000000800 */
[C---:B--2---:R-:W-:Y:S01]  /*246d0*/  FADD.FTZ R14, R11.reuse, R14 ;  /* 0x0000000e0b0e7221 */ /* 0x044fe20000010000 */
[----:B------:R-:W-:-:S06]  /*246e0*/  F2FP.BF16.F32.PACK_AB R203, R11, R203 ;  /* 0x000000cb0bcb723e */ /* 0x000fcc00000010ff */
        /* <DEDUP_REMOVED lines=10> */
[----:B------:R-:W-:Y:S01]  /*24790*/  F2FP.BF16.F32.PACK_AB R199, R7, R199 ;  /* 0x000000c707c7723e */ /* 0x000fe200000010ff */
[----:B------:R-:W-:-:S05]  /*247a0*/  IMAD.MOV.U32 R7, RZ, RZ, R5 ;  /* 0x000000ffff077224 */ /* 0x000fca00078e0005 */
[----:B------:R-:W2:Y:S01]  /*247b0*/  MUFU.EX2 R194, R194 ;  /* 0x000000c200c27308 */ /* 0x000ea20000000800 */
[----:B0-----:R-:W-:-:S07]  /*247c0*/  FADD.FTZ R14, R193, R14 ;  /* 0x0000000ec10e7221 */ /* 0x001fce0000010000 */
        /* <DEDUP_REMOVED lines=12> */
.L_x_3086:
[----:B------:R-:W-:Y:S05]  /*24890*/  BSYNC B0 ;  /* 0x0000000000007941 */ /* 0x000fea0003800000 */
.L_x_3085:
        /* <DEDUP_REMOVED lines=131> */
.L_x_3098:
[----:B------:R-:W-:Y:S01]  /*250d0*/  IMAD R0, R217, 0x8, R16 ;  /* 0x00000008d9007824 */ /* 0x000fe200078e0210 */
[----:B------:R-:W-:-:S04]  /*250e0*/  SHF.L.U32 R7, R218, 0x1f, RZ ;  /* 0x0000001fda077819 */ /* 0x000fc800000006ff */
[----:B------:R0:W1:Y:S01]  /*250f0*/  SYNCS.PHASECHK.TRANS64.TRYWAIT P2, [R0+URZ+0x38850], R7 ;  /* 0x03885007000075a7 */ /* 0x000062000804017f */
[----:B------:R-:W-:Y:S05]  /*25100*/  @!P0 BRA `(.L_x_3099) ;  /* 0x0000000000048947 */ /* 0x000fea0003800000 */
[----:B------:R-:W-:Y:S01]  /*25110*/  BPT.TRAP 0x1 ;  /* 0x000000040000795c */ /* 0x000fe20000300000 */
.L_x_3099:
        /* <DEDUP_REMOVED lines=9> */
.L_x_3101:
[----:B------:R-:W-:Y:S05]  /*251b0*/  BSYNC B0 ;  /* 0x0000000000007941 */ /* 0x000fea0003800000 */
.L_x_3100:
        /* <DEDUP_REMOVED lines=9> */
[----:B------:R-:W-:-:S04]  /*25250*/  ISETP.NE.AND P2, PT, R217, 0x2, PT ;  /* 0x00000002d900780c */ /* 0x000fc80003f45270 */
[----:B------:R-:W-:Y:S02]  /*25260*/  SEL R11, RZ, 0x1, P2 ;  /* 0x00000001ff0b7807 */ /* 0x000fe40001000000 */
[----:B------:R-:W-:Y:S02]  /*25270*/  SEL R217, R217, RZ, P2 ;  /* 0x000000ffd9d97207 */ /* 0x000fe40001000000 */
[----:B------:R-:W-:Y:S01]  /*25280*/  LOP3.LUT R218, R218, R11, RZ, 0x3c, !PT ;  /* 0x0000000bdada7212 */ /* 0x000fe200078e3cff */
[----:B------:R-:W-:Y:S02]  /*25290*/  @!P1 VIADD R11, R0, 0x38860 ;  /* 0x00038860000b9836 */ /* 0x000fe40000000000 */
[----:B------:R-:W-:Y:S01]  /*252a0*/  HGMMA.64x256x16.F32.BF16 R24, R208, gdesc[UR4].tnspB, R24, gsb0 ;  /* 0x43e00004d0187df0 */ /* 0x000fe20008001818 */
[----:B------:R-:W-:Y:S01]  /*252b0*/  R2UR UR6, R6 ;  /* 0x00000000060672ca */ /* 0x000fe200000e0000 */
[----:B------:R-:W-:Y:S01]  /*252c0*/  VIADD R6, R2, 0x100 ;  /* 0x0000010002067836 */ /* 0x000fe20000000000 */
[----:B------:R-:W-:Y:S01]  /*252d0*/  R2UR UR7, R7 ;  /* 0x00000000070772ca */ /* 0x000fe200000e0000 */
[----:B------:R-:W-:Y:S01]  /*252e0*/  IMAD.MOV.U32 R7, RZ, RZ, 0x40000040 ;  /* 0x40000040ff077424 */ /* 0x000fe200078e00ff */
[----:B------:R-:W-:Y:S01]  /*252f0*/  @!P1 PRMT R11, RZ, 0x654, R11 ;  /* 0x00000654ff0b9816 */ /* 0x000fe2000000000b */
[----:B------:R-:W-:Y:S01]  /*25300*/  IMAD.MOV.U32 R0, RZ, RZ, -0x800000 ;  /* 0xff800000ff007424 */ /* 0x000fe200078e00ff */
[----:B------:R-:W-:-:S02]  /*25310*/  WARPGROUP.DEPBAR.LE gsb0, 0x0 ;  /* 0x00008000000079c5 */ /* 0x000fc40000010000 */
[----:B------:R-:W-:-:S15]  /*25320*/  WARPGROUP.ARRIVE ;  /* 0x00000000000079c5 */ /* 0x000fde0000000000 */
[----:B------:R-:W-:-:S04]  /*25330*/  NOP ;  /* 0x0000000000007918 */ /* 0x000fc80000000000 */
[----:B------:R-:W-:Y:S01]  /*25340*/  HGMMA.64x256x16.F32.BF16 R24, R204, gdesc[UR4].tnspB, R24, gsb0 ;  /* 0x43e00004cc187df0 */ /* 0x000fe20008001818 */
[----:B------:R-:W-:Y:S01]  /*25350*/  R2UR UR6, R6 ;  /* 0x00000000060672ca */ /* 0x000fe200000e0000 */
[----:B------:R-:W-:Y:S01]  /*25360*/  VIADD R6, R2, 0x180 ;  /* 0x0000018002067836 */ /* 0x000fe20000000000 */
[----:B------:R-:W-:Y:S01]  /*25370*/  R2UR UR7, R7 ;  /* 0x00000000070772ca */ /* 0x000fe200000e0000 */
[----:B------:R-:W-:Y:S02]  /*25380*/  IMAD.MOV.U32 R7, RZ, RZ, 0x40000040 ;  /* 0x40000040ff077424 */ /* 0x000fe400078e00ff */
[----:B--2---:R-:W-:-:S05]  /*25390*/  VIADD R16, R16, 0x1 ;  /* 0x0000000110107836 */ /* 0x004fca0000000000 */
[----:B------:R-:W-:Y:S01]  /*253a0*/  STL [R1+0x68], R16 ;  /* 0x0000681001007387 */ /* 0x000fe20000100800 */
[----:B------:R-:W-:Y:S02]  /*253b0*/  WARPGROUP.DEPBAR.LE gsb0, 0x0 ;  /* 0x00008000000079c5 */ /* 0x000fe40000010000 */
[----:B------:R-:W-:-:S14]  /*253c0*/  WARPGROUP.ARRIVE ;  /* 0x00000000000079c5 */ /* 0x000fdc0000000000 */
[----:B------:R-:W-:Y:S01]  /*253d0*/  HGMMA.64x256x16.F32.BF16 R24, R200, gdesc[UR4].tnspB, R24, gsb0 ;  /* 0x43e00004c8187df0 */ /* 0x000fe20008001818 */
[----:B------:R-:W-:Y:S01]  /*253e0*/  R2UR UR6, R6 ;  /* 0x00000000060672ca */ /* 0x000fe200000e0000 */
[----:B------:R-:W-:Y:S01]  /*253f0*/  VIADD R6, R2, 0x200 ;  /* 0x0000020002067836 */ /* 0x000fe20000000000 */
[----:B------:R-:W-:Y:S01]  /*25400*/  R2UR UR7, R7 ;  /* 0x00000000070772ca */ /* 0x000fe200000e0000 */
[----:B------:R-:W-:Y:S01]  /*25410*/  IMAD.MOV.U32 R7, RZ, RZ, 0x40000040 ;  /* 0x40000040ff077424 */ /* 0x000fe200078e00ff */
[----:B------:R-:W0:Y:S02]  /*25420*/  SHFL.BFLY PT, R2, R15, 0x2, 0x1f ;  /* 0x0c401f000f027f89 */ /* 0x000e2400000e0000 */
[----:B0-----:R-:W-:Y:S01]  /*25430*/  FADD.FTZ R2, R2, R15 ;  /* 0x0000000f02027221 */ /* 0x001fe20000010000 */
[----:B------:R-:W-:Y:S02]  /*25440*/  WARPGROUP.DEPBAR.LE gsb0, 0x0 ;  /* 0x00008000000079c5 */ /* 0x000fe40000010000 */
[----:B------:R-:W-:-:S15]  /*25450*/  WARPGROUP.ARRIVE ;  /* 0x00000000000079c5 */ /* 0x000fde0000000000 */
[----:B------:R-:W-:-:S03]  /*25460*/  NOP ;  /* 0x0000000000007918 */ /* 0x000fc60000000000 */
[----:B------:R-:W-:Y:S01]  /*25470*/  HGMMA.64x256x16.F32.BF16 R24, R196, gdesc[UR4].tnspB, R24, gsb0 ;  /* 0x43e00004c4187df0 */ /* 0x000fe20008001818 */
[----:B------:R-:W-:Y:S02]  /*25480*/  R2UR UR6, R6 ;  /* 0x00000000060672ca */ /* 0x000fe400000e0000 */
[----:B------:R-:W-:Y:S02]  /*25490*/  R2UR UR7, R7 ;  /* 0x00000000070772ca */ /* 0x000fe400000e0000 */
[----:B------:R-:W0:Y:S02]  /*254a0*/  SHFL.BFLY PT, R7, R14, 0x2, 0x1f ;  /* 0x0c401f000e077f89 */ /* 0x000e2400000e0000 */
[----:B0-----:R-:W-:Y:S02]  /*254b0*/  FADD.FTZ R6, R7, R14 ;  /* 0x0000000e07067221 */ /* 0x001fe40000010000 */
[----:B------:R-:W0:Y:S04]  /*254c0*/  SHFL.BFLY PT, R7, R2, 0x1, 0x1f ;  /* 0x0c201f0002077f89 */ /* 0x000e2800000e0000 */
[----:B------:R-:W1:Y:S01]  /*254d0*/  SHFL.BFLY PT, R9, R6, 0x1, 0x1f ;  /* 0x0c201f0006097f89 */ /* 0x000e6200000e0000 */
[----:B0-----:R-:W-:Y:S01]  /*254e0*/  FADD.FTZ R12, R2, R7 ;  /* 0x00000007020c7221 */ /* 0x001fe20000010000 */
[----:B------:R-:W-:-:S02]  /*254f0*/  IMAD.MOV.U32 R7, RZ, RZ, RZ ;  /* 0x000000ffff077224 */ /* 0x000fc400078e00ff */
[----:B------:R-:W-:Y:S02]  /*25500*/  IMAD.MOV.U32 R2, RZ, RZ, RZ ;  /* 0x000000ffff027224 */ /* 0x000fe400078e00ff */
        /* <DEDUP_REMOVED lines=8> */
[----:B------:R-:W2:Y:S01]  /*25590*/  @P0 MUFU.RCP R7, R12 ;  /* 0x0000000c00070308 */ /* 0x000ea20000001000 */
[----:B0-----:R-:W-:-:S04]  /*255a0*/  @P0 FMUL.FTZ R9, R9, 0.69314718246459960938 ;  /* 0x3f31721809090820 */ /* 0x001fc80000410000 */
[----:B------:R-:W-:Y:S01]  /*255b0*/  @P0 FFMA.FTZ R6, R8, R5, R9 ;  /* 0x0000000508060223 */ /* 0x000fe20000010009 */
[----:B------:R-:W-:Y:S02]  /*255c0*/  PLOP3.LUT P0, PT, PT, PT, PT, 0x8, 0x0 ;  /* 0x000000000000781c */ /* 0x000fe40003f0e170 */
[----:B------:R-:W0:Y:S01]  /*255d0*/  @P3 MUFU.RCP R2, R13 ;  /* 0x0000000d00023308 */ /* 0x000e220000001000 */
[----:B-1----:R-:W-:-:S04]  /*255e0*/  @P3 FMUL.FTZ R3, R10, 0.69314718246459960938 ;  /* 0x3f3172180a033820 */ /* 0x002fc80000410000 */
[----:B------:R-:W-:Y:S01]  /*255f0*/  @P3 FFMA.FTZ R0, R14, R4, R3 ;  /* 0x000000040e003223 */ /* 0x000fe20000010003 */
[----:B------:R-:W-:Y:S02]  /*25600*/  WARPGROUP.DEPBAR.LE gsb0, 0x0 ;  /* 0x00008000000079c5 */ /* 0x000fe40000010000 */
[----:B------:R-:W-:-:S06]  /*25610*/  WARPGROUP.ARRIVE ;  /* 0x00000000000079c5 */ /* 0x000fcc0000000000 */
[----:B------:R-:W-:Y:S03]  /*25620*/  HGMMA.64x256x16.F32.BF16 R24, R192, gdesc[UR4].tnspB, R24, gsb0 ;  /* 0x43e00004c0187df0 */ /* 0x000fe60008001818 */
[----:B------:R-:W-:Y:S02]  /*25630*/  WARPGROUP.DEPBAR.LE gsb0, 0x0 ;  /* 0x00008000000079c5 */ /* 0x000fe40000010000 */
[-C--:B--2---:R-:W-:Y:S01]  /*25640*/  FMUL.FTZ R8, R24, R7.reuse ;  /* 0x0000000718087220 */ /* 0x084fe20000410000 */
        /* <DEDUP_REMOVED lines=64> */
[-C--:B0-----:R-:W-:Y:S01]  /*25a50*/  FMUL.FTZ R15, R47, R2.reuse ;  /* 0x000000022f0f7220 */ /* 0x081fe20000410000 */
        /* <DEDUP_REMOVED lines=63> */
.L_x_2985:
        /* <DEDUP_REMOVED lines=9> */
[----:B------:R-:W2:Y:S01]  /*25ee0*/  LDL R2, [R1+0x94] ;  /* 0x0000940001027983 */ /* 0x000ea20000100800 */
[----:B------:R-:W-:Y:S01]  /*25ef0*/  F2FP.BF16.F32.PACK_AB R8, R25, R8 ;  /* 0x000000081908723e */ /* 0x000fe200000010ff */
[----:B------:R-:W-:Y:S01]  /*25f00*/  ULDC.64 UR4, c[0x0][0xc00] ;  /* 0x0003000000047ab9 */ /* 0x000fe20000000a00 */
[----:B------:R-:W-:Y:S01]  /*25f10*/  F2FP.BF16.F32.PACK_AB R9, R27, R9 ;  /* 0x000000091b09723e */ /* 0x000fe200000010ff */
[----:B------:R-:W3:Y:S01]  /*25f20*/  S2R R81, SR_SWINHI ;  /* 0x0000000000517919 */ /* 0x000ee20000002f00 */
[----:B------:R-:W-:Y:S01]  /*25f30*/  F2FP.BF16.F32.PACK_AB R10, R29, R10 ;  /* 0x0000000a1d0a723e */ /* 0x000fe200000010ff */
[----:B------:R-:W-:Y:S01]  /*25f40*/  ULDC.64 UR6, c[0x0][0x208] ;  /* 0x0000820000067ab9 */ /* 0x000fe20000000a00 */
        /* <DEDUP_REMOVED lines=15> */
[----:B------:R-:W-:Y:S02]  /*26040*/  MOV R20, R16 ;  /* 0x0000001000147202 */ /* 0x000fe40000000f00 */
[----:B---3--:R-:W-:Y:S02]  /*26050*/  MOV R21, R81 ;  /* 0x0000005100157202 */ /* 0x008fe40000000f00 */
[----:B------:R-:W-:Y:S02]  /*26060*/  F2FP.BF16.F32.PACK_AB R146, R149, R148 ;  /* 0x000000949592723e */ /* 0x000fe400000010ff */
[----:B------:R-:W-:Y:S01]  /*26070*/  F2FP.BF16.F32.PACK_AB R147, R151, R150 ;  /* 0x000000969793723e */ /* 0x000fe200000010ff */
[----:B------:R-:W-:Y:S01]  /*26080*/  BAR.SYNC.DEFER_BLOCKING 0x1, 0x100 ;  /* 0x0044000000007b1d */ /* 0x000fe20000010000 */
[----:B--2---:R-:W-:-:S03]  /*26090*/  IMAD.WIDE R122, R2, 0x2, R20 ;  /* 0x00000002027a7825 */ /* 0x004fc600078e0214 */
[C---:B------:R-:W-:Y:S02]  /*260a0*/  IADD3 R89, P1, R122.reuse, 0x20, RZ ;  /* 0x000000207a597810 */ /* 0x040fe40007f3e0ff */
[----:B------:R-:W-:Y:S02]  /*260b0*/  IADD3 R101, P3, R122, 0x4000, RZ ;  /* 0x000040007a657810 */ /* 0x000fe40007f7e0ff */
[----:B------:R-:W-:Y:S02]  /*260c0*/  LOP3.LUT R88, R89, 0x380, RZ, 0xc0, !PT ;  /* 0x0000038059587812 */ /* 0x000fe400078ec0ff */
[----:B------:R-:W-:Y:S02]  /*260d0*/  LOP3.LUT R100, R101, 0x380, RZ, 0xc0, !PT ;  /* 0x0000038065647812 */ /* 0x000fe400078ec0ff */
[----:B------:R-:W-:Y:S02]  /*260e0*/  SHF.R.U64 R88, R88, 0x3, RZ ;  /* 0x0000000358587819 */ /* 0x000fe400000012ff */
[----:B------:R-:W-:-:S02]  /*260f0*/  IADD3 R93, P0, R122, 0x40, RZ ;  /* 0x000000407a5d7810 */ /* 0x000fc40007f1e0ff */
[----:B------:R-:W-:Y:S01]  /*26100*/  LOP3.LUT R88, R88, R89, RZ, 0x3c, !PT ;  /* 0x0000005958587212 */ /* 0x000fe200078e3cff */
[----:B------:R-:W-:Y:S01]  /*26110*/  IMAD.X R89, RZ, RZ, R123, P1 ;  /* 0x000000ffff597224 */ /* 0x000fe200008e067b */
[C---:B------:R-:W-:Y:S02]  /*26120*/  IADD3 R97, P4, R122.reuse, 0x60, RZ ;  /* 0x000000607a617810 */ /* 0x040fe40007f9e0ff */
[C---:B------:R-:W-:Y:S02]  /*26130*/  IADD3 R105, P6, R122.reuse, 0x4020, RZ ;  /* 0x000040207a697810 */ /* 0x040fe40007fde0ff */
[C---:B------:R-:W-:Y:S02]  /*26140*/  IADD3 R107, P5, R122.reuse, 0x4040, RZ ;  /* 0x000040407a6b7810 */ /* 0x040fe40007fbe0ff */
[C---:B------:R-:W-:Y:S02]  /*26150*/  IADD3 R108, P2, R122.reuse, 0x4060, RZ ;  /* 0x000040607a6c7810 */ /* 0x040fe40007f5e0ff */
[----:B------:R-:W-:-:S02]  /*26160*/  IADD3 R110, P1, R122, 0x8000, RZ ;  /* 0x000080007a6e7810 */ /* 0x000fc40007f3e0ff */
[----:B------:R-:W-:Y:S02]  /*26170*/  SHF.R.U64 R100, R100, 0x3, RZ ;  /* 0x0000000364647819 */ /* 0x000fe400000012ff */
[----:B------:R-:W-:Y:S02]  /*26180*/  LOP3.LUT R92, R93, 0x380, RZ, 0xc0, !PT ;  /* 0x000003805d5c7812 */ /* 0x000fe400078ec0ff */
[----:B------:R-:W-:Y:S02]  /*26190*/  LOP3.LUT R96, R97, 0x380, RZ, 0xc0, !PT ;  /* 0x0000038061607812 */ /* 0x000fe400078ec0ff */
[----:B------:R-:W-:Y:S02]  /*261a0*/  LOP3.LUT R104, R105, 0x380, RZ, 0xc0, !PT ;  /* 0x0000038069687812 */ /* 0x000fe400078ec0ff */
[----:B------:R-:W-:Y:S02]  /*261b0*/  LOP3.LUT R106, R107, 0x380, RZ, 0xc0, !PT ;  /* 0x000003806b6a7812 */ /* 0x000fe400078ec0ff */
[----:B------:R-:W-:-:S02]  /*261c0*/  LOP3.LUT R109, R108, 0x380, RZ, 0xc0, !PT ;  /* 0x000003806c6d7812 */ /* 0x000fc400078ec0ff */
[----:B------:R-:W-:Y:S02]  /*261d0*/  LOP3.LUT R111, R110, 0x380, RZ, 0xc0, !PT ;  /* 0x000003806e6f7812 */ /* 0x000fe400078ec0ff */
[----:B------:R-:W-:Y:S01]  /*261e0*/  LOP3.LUT R100, R100, R101, RZ, 0x3c, !PT ;  /* 0x0000006564647212 */ /* 0x000fe200078e3cff */
[----:B------:R-:W-:Y:S01]  /*261f0*/  IMAD.X R101, RZ, RZ, R123, P3 ;  /* 0x000000ffff657224 */ /* 0x000fe200018e067b */
[----:B------:R-:W-:Y:S02]  /*26200*/  LOP3.LUT R81, R122, 0x380, RZ, 0xc0, !PT ;  /* 0x000003807a517812 */ /* 0x000fe400078ec0ff */
[----:B------:R-:W-:Y:S02]  /*26210*/  SHF.R.U64 R92, R92, 0x3, RZ ;  /* 0x000000035c5c7819 */ /* 0x000fe400000012ff */
[----:B------:R-:W-:Y:S02]  /*26220*/  SHF.R.U64 R96, R96, 0x3, RZ ;  /* 0x0000000360607819 */ /* 0x000fe400000012ff */
[----:B------:R-:W-:-:S02]  /*26230*/  SHF.R.U64 R104, R104, 0x3, RZ ;  /* 0x0000000368687819 */ /* 0x000fc400000012ff */
[----:B------:R-:W-:Y:S02]  /*26240*/  SHF.R.U64 R106, R106, 0x3, RZ ;  /* 0x000000036a6a7819 */ /* 0x000fe400000012ff */
[----:B------:R-:W-:Y:S02]  /*26250*/  SHF.R.U64 R109, R109, 0x3, RZ ;  /* 0x000000036d6d7819 */ /* 0x000fe400000012ff */
[----:B------:R-:W-:Y:S02]  /*26260*/  SHF.R.U64 R111, R111, 0x3, RZ ;  /* 0x000000036f6f7819 */ /* 0x000fe400000012ff */
[----:B------:R-:W-:Y:S02]  /*26270*/  IADD3 R42, P3, R122, 0x8060, RZ ;  /* 0x000080607a2a7810 */ /* 0x000fe40007f7e0ff */
        /* <DEDUP_REMOVED lines=13> */
[----:B------:R-:W-:Y:S01]  /*26350*/  LOP3.LUT R80, R42, 0x380, RZ, 0xc0, !PT ;  /* 0x000003802a507812 */ /* 0x000fe200078ec0ff */
[----:B------:R-:W-:Y:S01]  /*26360*/  IMAD.X R117, RZ, RZ, R123, P3 ;  /* 0x000000ffff757224 */ /* 0x000fe200018e067b */
[----:B------:R-:W-:-:S02]  /*26370*/  IADD3 R112, P0, R122, 0x8020, RZ ;  /* 0x000080207a707810 */ /* 0x000fc40007f1e0ff */
[C---:B------:R-:W-:Y:S02]  /*26380*/  IADD3 R114, P4, R122.reuse, 0x8040, RZ ;  /* 0x000080407a727810 */ /* 0x040fe40007f9e0ff */
[C---:B-1----:R-:W-:Y:S02]  /*26390*/  IADD3 R48, P6, R122.reuse, 0xc000, RZ ;  /* 0x0000c0007a307810 */ /* 0x042fe40007fde0ff */
[C---:B------:R-:W-:Y:S02]  /*263a0*/  IADD3 R2, P5, R122.reuse, 0xc020, RZ ;  /* 0x0000c0207a027810 */ /* 0x040fe40007fbe0ff */
[C---:B------:R-:W-:Y:S01]  /*263b0*/  IADD3 R26, P2, R122.reuse, 0xc040, RZ ;  /* 0x0000c0407a1a7810 */ /* 0x040fe20007f5e0ff */
[--C-:B------:R-:W-:Y:S01]  /*263c0*/  IMAD.X R119, RZ, RZ, R123.reuse, P6 ;  /* 0x000000ffff777224 */ /* 0x100fe200030e067b */
[----:B------:R-:W-:Y:S01]  /*263d0*/  IADD3 R30, P1, R122, 0xc060, RZ ;  /* 0x0000c0607a1e7810 */ /* 0x000fe20007f3e0ff */
[--C-:B------:R-:W-:Y:S01]  /*263e0*/  IMAD.X R121, RZ, RZ, R123.reuse, P5 ;  /* 0x000000ffff797224 */ /* 0x100fe200028e067b */
[----:B------:R-:W-:Y:S01]  /*263f0*/  LOP3.LUT R122, R81, R122, RZ, 0x3c, !PT ;  /* 0x0000007a517a7212 */ /* 0x000fe200078e3cff */
[--C-:B------:R-:W-:Y:S01]  /*26400*/  IMAD.X R81, RZ, RZ, R123.reuse, P2 ;  /* 0x000000ffff517224 */ /* 0x100fe200010e067b */
[----:B------:R-:W-:Y:S01]  /*26410*/  SHF.R.U64 R80, R80, 0x3, RZ ;  /* 0x0000000350507819 */ /* 0x000fe200000012ff */
[----:B------:R-:W-:Y:S01]  /*26420*/  IMAD.X R85, RZ, RZ, R123, P1 ;  /* 0x000000ffff557224 */ /* 0x000fe200008e067b */
[----:B------:R-:W-:-:S02]  /*26430*/  MOV R122, R122 ;  /* 0x0000007a007a7202 */ /* 0x000fc40000000f00 */
[----:B------:R-:W-:Y:S02]  /*26440*/  LOP3.LUT R84, R48, 0x380, RZ, 0xc0, !PT ;  /* 0x0000038030547812 */ /* 0x000fe400078ec0ff */
[----:B------:R-:W-:Y:S01]  /*26450*/  LOP3.LUT R116, R80, R42, RZ, 0x3c, !PT ;  /* 0x0000002a50747212 */ /* 0x000fe200078e3cff */
[----:B------:R1:W-:Y:S01]  /*26460*/  STSM.16.M88.4 [R122], R8 ;  /* 0x000000087a007844 */ /* 0x0003e20000000200 */
[----:B------:R-:W-:Y:S02]  /*26470*/  LOP3.LUT R25, R2, 0x380, RZ, 0xc0, !PT ;  /* 0x0000038002197812 */ /* 0x000fe400078ec0ff */
[----:B------:R-:W-:Y:S02]  /*26480*/  LOP3.LUT R27, R26, 0x380, RZ, 0xc0, !PT ;  /* 0x000003801a1b7812 */ /* 0x000fe400078ec0ff */
[----:B------:R-:W-:Y:S02]  /*26490*/  LOP3.LUT R42, R30, 0x380, RZ, 0xc0, !PT ;  /* 0x000003801e2a7812 */ /* 0x000fe400078ec0ff */
[----:B------:R-:W-:-:S02]  /*264a0*/  LOP3.LUT R113, R112, 0x380, RZ, 0xc0, !PT ;  /* 0x0000038070717812 */ /* 0x000fc400078ec0ff */
[----:B------:R-:W-:Y:S02]  /*264b0*/  LOP3.LUT R115, R114, 0x380, RZ, 0xc0, !PT ;  /* 0x0000038072737812 */ /* 0x000fe400078ec0ff */
[----:B------:R-:W-:Y:S02]  /*264c0*/  SHF.R.U64 R84, R84, 0x3, RZ ;  /* 0x0000000354547819 */ /* 0x000fe400000012ff */
[----:B------:R-:W-:Y:S02]  /*264d0*/  SHF.R.U64 R25, R25, 0x3, RZ ;  /* 0x0000000319197819 */ /* 0x000fe400000012ff */
[----:B------:R-:W-:Y:S02]  /*264e0*/  SHF.R.U64 R27, R27, 0x3, RZ ;  /* 0x000000031b1b7819 */ /* 0x000fe400000012ff */
[----:B------:R-:W-:Y:S02]  /*264f0*/  SHF.R.U64 R42, R42, 0x3, RZ ;  /* 0x000000032a2a7819 */ /* 0x000fe400000012ff */
[----:B------:R-:W-:-:S02]  /*26500*/  MOV R88, R88 ;  /* 0x0000005800587202 */ /* 0x000fc40000000f00 */
[----:B-1----:R-:W-:Y:S02]  /*26510*/  F2FP.BF16.F32.PACK_AB R8, R33, R12 ;  /* 0x0000000c2108723e */ /* 0x002fe400000010ff */
[----:B------:R-:W-:Y:S02]  /*26520*/  F2FP.BF16.F32.PACK_AB R9, R35, R34 ;  /* 0x000000222309723e */ /* 0x000fe400000010ff */
[----:B------:R-:W-:Y:S02]  /*26530*/  F2FP.BF16.F32.PACK_AB R10, R37, R14 ;  /* 0x0000000e250a723e */ /* 0x000fe400000010ff */
[----:B------:R-:W-:Y:S02]  /*26540*/  F2FP.BF16.F32.PACK_AB R11, R39, R38 ;  /* 0x00000026270b723e */ /* 0x000fe400000010ff */
[----:B------:R-:W-:Y:S02]  /*26550*/  SHF.R.U64 R113, R113, 0x3, RZ ;  /* 0x0000000371717819 */ /* 0x000fe400000012ff */
[----:B------:R-:W-:Y:S01]  /*26560*/  MOV R92, R92 ;  /* 0x0000005c005c7202 */ /* 0x000fe20000000f00 */
[----:B------:R1:W-:Y:S01]  /*26570*/  STSM.16.M88.4 [R88], R8 ;  /* 0x0000000858007844 */ /* 0x0003e20000000200 */
[----:B------:R-:W-:-:S02]  /*26580*/  F2FP.BF16.F32.PACK_AB R12, R41, R24 ;  /* 0x00000018290c723e */ /* 0x000fc400000010ff */
[----:B------:R-:W-:Y:S02]  /*26590*/  F2FP.BF16.F32.PACK_AB R14, R45, R28 ;  /* 0x0000001c2d0e723e */ /* 0x000fe400000010ff */
[----:B------:R-:W-:Y:S02]  /*265a0*/  SHF.R.U64 R115, R115, 0x3, RZ ;  /* 0x0000000373737819 */ /* 0x000fe400000012ff */
[----:B------:R-:W-:Y:S01]  /*265b0*/  LOP3.LUT R118, R84, R48, RZ, 0x3c, !PT ;  /* 0x0000003054767212 */ /* 0x000fe200078e3cff */
[----:B------:R2:W-:Y:S01]  /*265c0*/  STSM.16.M88.4 [R92], R12 ;  /* 0x0000000c5c007844 */ /* 0x0005e20000000200 */
[----:B------:R-:W-:Y:S01]  /*265d0*/  LOP3.LUT R120, R25, R2, RZ, 0x3c, !PT ;  /* 0x0000000219787212 */ /* 0x000fe200078e3cff */
[----:B------:R-:W3:Y:S01]  /*265e0*/  LDC R48, c[0x0][0xbe8] ;  /* 0x0002fa00ff307b82 */ /* 0x000ee20000000800 */
[----:B------:R-:W-:Y:S01]  /*265f0*/  LOP3.LUT R80, R27, R26, RZ, 0x3c, !PT ;  /* 0x0000001a1b507212 */ /* 0x000fe200078e3cff */
[----:B------:R-:W-:Y:S01]  /*26600*/  IMAD.SHL.U32 R2, R236, 0x4, RZ ;  /* 0x00000004ec027824 */ /* 0x000fe200078e00ff */
[----:B------:R-:W-:-:S02]  /*26610*/  LOP3.LUT R84, R42, R30, RZ, 0x3c, !PT ;  /* 0x0000001e2a547212 */ /* 0x000fc400078e3cff */
[----:B------:R-:W-:Y:S02]  /*26620*/  MOV R96, R96 ;  /* 0x0000006000607202 */ /* 0x000fe40000000f00 */
[----:B------:R-:W-:Y:S02]  /*26630*/  F2FP.BF16.F32.PACK_AB R24, R3, R160 ;  /* 0x000000a00318723e */ /* 0x000fe400000010ff */
[----:B------:R-:W-:Y:S02]  /*26640*/  F2FP.BF16.F32.PACK_AB R25, R5, R4 ;  /* 0x000000040519723e */ /* 0x000fe400000010ff */
[----:B------:R-:W-:Y:S02]  /*26650*/  F2FP.BF16.F32.PACK_AB R26, R53, R161 ;  /* 0x000000a1351a723e */ /* 0x000fe400000010ff */
[----:B------:R-:W-:Y:S02]  /*26660*/  F2FP.BF16.F32.PACK_AB R27, R55, R54 ;  /* 0x00000036371b723e */ /* 0x000fe400000010ff */
[----:B------:R-:W-:Y:S01]  /*26670*/  LOP3.LUT R112, R113, R112, RZ, 0x3c, !PT ;  /* 0x0000007071707212 */ /* 0x000fe200078e3cff */
[----:B------:R-:W-:Y:S01]  /*26680*/  IMAD.X R113, RZ, RZ, R123, P0 ;  /* 0x000000ffff717224 */ /* 0x000fe200000e067b */
[----:B------:R-:W-:Y:S01]  /*26690*/  MOV R100, R100 ;  /* 0x0000006400647202 */ /* 0x000fe20000000f00 */
[----:B------:R-:W-:Y:S01]  /*266a0*/  STSM.16.M88.4 [R96], R24 ;  /* 0x0000001860007844 */ /* 0x000fe20000000200 */
[----:B------:R-:W-:-:S02]  /*266b0*/  F2FP.BF16.F32.PACK_AB R28, R57, R162 ;  /* 0x000000a2391c723e */ /* 0x000fc400000010ff */
[----:B------:R-:W-:Y:S02]  /*266c0*/  F2FP.BF16.F32.PACK_AB R30, R61, R163 ;  /* 0x000000a33d1e723e */ /* 0x000fe400000010ff */
[----:B------:R-:W-:Y:S01]  /*266d0*/  LOP3.LUT R114, R115, R114, RZ, 0x3c, !PT ;  /* 0x0000007273727212 */ /* 0x000fe200078e3cff */
[----:B------:R-:W-:Y:S01]  /*266e0*/  IMAD.X R115, RZ, RZ, R123, P4 ;  /* 0x000000ffff737224 */ /* 0x000fe200020e067b */
[----:B------:R-:W-:Y:S01]  /*266f0*/  MOV R104, R104 ;  /* 0x0000006800687202 */ /* 0x000fe20000000f00 */
[----:B------:R-:W-:Y:S01]  /*26700*/  STSM.16.M88.4 [R100], R28 ;  /* 0x0000001c64007844 */ /* 0x000fe20000000200 */
[----:B-1----:R-:W-:Y:S02]  /*26710*/  F2FP.BF16.F32.PACK_AB R8, R65, R164 ;  /* 0x000000a44108723e */ /* 0x002fe400000010ff */
[----:B------:R-:W-:Y:S02]  /*26720*/  F2FP.BF16.F32.PACK_AB R9, R67, R66 ;  /* 0x000000424309723e */ /* 0x000fe400000010ff */
[----:B------:R-:W-:-:S02]  /*26730*/  F2FP.BF16.F32.PACK_AB R10, R69, R165 ;  /* 0x000000a5450a723e */ /* 0x000fc400000010ff */
[----:B------:R-:W-:Y:S02]  /*26740*/  F2FP.BF16.F32.PACK_AB R11, R71, R70 ;  /* 0x00000046470b723e */ /* 0x000fe400000010ff */
[----:B------:R-:W-:Y:S02]  /*26750*/  MOV R106, R106 ;  /* 0x0000006a006a7202 */ /* 0x000fe40000000f00 */
[----:B--2---:R-:W-:Y:S01]  /*26760*/  F2FP.BF16.F32.PACK_AB R12, R73, R166 ;  /* 0x000000a6490c723e */ /* 0x004fe200000010ff */
[----:B------:R1:W-:Y:S01]  /*26770*/  STSM.16.M88.4 [R104], R8 ;  /* 0x0000000868007844 */ /* 0x0003e20000000200 */
[----:B------:R-:W-:Y:S02]  /*26780*/  F2FP.BF16.F32.PACK_AB R13, R75, R74 ;  /* 0x0000004a4b0d723e */ /* 0x000fe400000010ff */
[----:B------:R-:W-:Y:S02]  /*26790*/  F2FP.BF16.F32.PACK_AB R14, R77, R167 ;  /* 0x000000a74d0e723e */ /* 0x000fe400000010ff */
[----:B------:R-:W-:-:S02]  /*267a0*/  F2FP.BF16.F32.PACK_AB R15, R79, R78 ;  /* 0x0000004e4f0f723e */ /* 0x000fc400000010ff */
[----:B------:R-:W-:Y:S02]  /*267b0*/  MOV R108, R108 ;  /* 0x0000006c006c7202 */ /* 0x000fe40000000f00 */
[----:B------:R-:W-:Y:S01]  /*267c0*/  F2FP.BF16.F32.PACK_AB R33, R83, R82 ;  /* 0x000000525321723e */ /* 0x000fe200000010ff */
[----:B------:R2:W-:Y:S01]  /*267d0*/  STSM.16.M88.4 [R106], R12 ;  /* 0x0000000c6a007844 */ /* 0x0005e20000000200 */
[----:B------:R-:W-:Y:S02]  /*267e0*/  F2FP.BF16.F32.PACK_AB R34, R40, R169 ;  /* 0x000000a92822723e */ /* 0x000fe400000010ff */
[----:B------:R-:W-:Y:S02]  /*267f0*/  F2FP.BF16.F32.PACK_AB R35, R87, R86 ;  /* 0x000000565723723e */ /* 0x000fe400000010ff */
[----:B------:R-:W-:Y:S02]  /*26800*/  MOV R110, R110 ;  /* 0x0000006e006e7202 */ /* 0x000fe40000000f00 */
[----:B------:R-:W-:Y:S01]  /*26810*/  F2FP.BF16.F32.PACK_AB R40, R56, R170 ;  /* 0x000000aa3828723e */ /* 0x000fe200000010ff */
[----:B------:R-:W-:Y:S01]  /*26820*/  STSM.16.M88.4 [R108], R32 ;  /* 0x000000206c007844 */ /* 0x000fe20000000200 */
[----:B------:R-:W-:-:S02]  /*26830*/  F2FP.BF16.F32.PACK_AB R41, R91, R90 ;  /* 0x0000005a5b29723e */ /* 0x000fc400000010ff */
[----:B------:R-:W-:Y:S02]  /*26840*/  F2FP.BF16.F32.PACK_AB R42, R152, R171 ;  /* 0x000000ab982a723e */ /* 0x000fe400000010ff */
[----:B------:R-:W-:Y:S02]  /*26850*/  MOV R112, R112 ;  /* 0x0000007000707202 */ /* 0x000fe40000000f00 */
[----:B------:R-:W-:Y:S01]  /*26860*/  F2FP.BF16.F32.PACK_AB R56, R153, R172 ;  /* 0x000000ac9938723e */ /* 0x000fe200000010ff */
[----:B------:R-:W-:Y:S01]  /*26870*/  STSM.16.M88.4 [R110], R40 ;  /* 0x000000286e007844 */ /* 0x000fe20000000200 */
[----:B------:R-:W-:Y:S02]  /*26880*/  F2FP.BF16.F32.PACK_AB R57, R99, R98 ;  /* 0x000000626339723e */ /* 0x000fe400000010ff */
[----:B------:R-:W-:Y:S02]  /*26890*/  MOV R114, R114 ;  /* 0x0000007200727202 */ /* 0x000fe40000000f00 */
[----:B-1----:R-:W-:Y:S01]  /*268a0*/  F2FP.BF16.F32.PACK_AB R8, R155, R174 ;  /* 0x000000ae9b08723e */ /* 0x002fe200000010ff */
[----:B------:R-:W-:Y:S01]  /*268b0*/  STSM.16.M88.4 [R112], R56 ;  /* 0x0000003870007844 */ /* 0x000fe20000000200 */
[----:B------:R-:W-:-:S02]  /*268c0*/  F2FP.BF16.F32.PACK_AB R9, R36, R7 ;  /* 0x000000072409723e */ /* 0x000fc400000010ff */
[----:B------:R-:W-:Y:S02]  /*268d0*/  F2FP.BF16.F32.PACK_AB R10, R156, R175 ;  /* 0x000000af9c0a723e */ /* 0x000fe400000010ff */
[----:B------:R-:W-:Y:S02]  /*268e0*/  F2FP.BF16.F32.PACK_AB R11, R47, R44 ;  /* 0x0000002c2f0b723e */ /* 0x000fe400000010ff */
[----:B------:R-:W-:Y:S02]  /*268f0*/  MOV R116, R116 ;  /* 0x0000007400747202 */ /* 0x000fe40000000f00 */
[----:B--2---:R-:W-:Y:S01]  /*26900*/  F2FP.BF16.F32.PACK_AB R12, R157, R176 ;  /* 0x000000b09d0c723e */ /* 0x004fe200000010ff */
[----:B------:R-:W-:Y:S01]  /*26910*/  STSM.16.M88.4 [R114], R8 ;  /* 0x0000000872007844 */ /* 0x000fe20000000200 */
[----:B------:R-:W-:Y:S02]  /*26920*/  F2FP.BF16.F32.PACK_AB R13, R60, R52 ;  /* 0x000000343c0d723e */ /* 0x000fe400000010ff */
[----:B------:R-:W-:-:S02]  /*26930*/  F2FP.BF16.F32.PACK_AB R14, R158, R177 ;  /* 0x000000b19e0e723e */ /* 0x000fc400000010ff */
[----:B------:R-:W-:Y:S02]  /*26940*/  F2FP.BF16.F32.PACK_AB R15, R68, R64 ;  /* 0x00000040440f723e */ /* 0x000fe400000010ff */
[----:B------:R-:W-:Y:S02]  /*26950*/  IADD3 R4, P1, R2, UR4, RZ ;  /* 0x0000000402047c10 */ /* 0x000fe4000ff3e0ff */
[----:B------:R-:W-:Y:S01]  /*26960*/  MOV R118, R118 ;  /* 0x0000007600767202 */ /* 0x000fe20000000f00 */
[----:B------:R1:W-:Y:S01]  /*26970*/  STSM.16.M88.4 [R116], R12 ;  /* 0x0000000c74007844 */ /* 0x0003e20000000200 */
[----:B------:R-:W-:Y:S02]  /*26980*/  F2FP.BF16.F32.PACK_AB R24, R159, R178 ;  /* 0x000000b29f18723e */ /* 0x000fe400000010ff */
[----:B------:R-:W-:Y:S02]  /*26990*/  F2FP.BF16.F32.PACK_AB R25, R76, R72 ;  /* 0x000000484c19723e */ /* 0x000fe400000010ff */
[----:B------:R-:W-:-:S02]  /*269a0*/  F2FP.BF16.F32.PACK_AB R26, R125, R179 ;  /* 0x000000b37d1a723e */ /* 0x000fc400000010ff */
[----:B------:R-:W-:Y:S02]  /*269b0*/  F2FP.BF16.F32.PACK_AB R27, R127, R126 ;  /* 0x0000007e7f1b723e */ /* 0x000fe400000010ff */
[----:B------:R-:W-:Y:S02]  /*269c0*/  ISETP.NE.U32.AND P0, PT, RZ, UR4, PT ;  /* 0x00000004ff007c0c */ /* 0x000fe4000bf05070 */
[----:B------:R-:W-:Y:S01]  /*269d0*/  MOV R120, R120 ;  /* 0x0000007800787202 */ /* 0x000fe20000000f00 */
[----:B------:R2:W-:Y:S01]  /*269e0*/  STSM.16.M88.4 [R118], R24 ;  /* 0x0000001876007844 */ /* 0x0005e20000000200 */
[----:B------:R-:W-:Y:S02]  /*269f0*/  F2FP.BF16.F32.PACK_AB R28, R129, R128 ;  /* 0x00000080811c723e */ /* 0x000fe400000010ff */
[----:B------:R-:W-:Y:S02]  /*26a00*/  F2FP.BF16.F32.PACK_AB R29, R131, R130 ;  /* 0x00000082831d723e */ /* 0x000fe400000010ff */
[----:B-1----:R-:W-:-:S02]  /*26a10*/  SHF.R.S32.HI R15, RZ, 0x1f, R236 ;  /* 0x0000001fff0f7819 */ /* 0x002fc400000114ec */
[----:B------:R-:W-:Y:S02]  /*26a20*/  F2FP.BF16.F32.PACK_AB R30, R133, R132 ;  /* 0x00000084851e723e */ /* 0x000fe400000010ff */
[----:B------:R-:W-:Y:S02]  /*26a30*/  SHF.L.U64.HI R3, R236, 0x2, R15 ;  /* 0x00000002ec037819 */ /* 0x000fe4000001020f */
[----:B------:R-:W-:Y:S02]  /*26a40*/  F2FP.BF16.F32.PACK_AB R31, R135, R134 ;  /* 0x00000086871f723e */ /* 0x000fe400000010ff */
[----:B------:R-:W-:Y:S01]  /*26a50*/  MOV R80, R80 ;  /* 0x0000005000507202 */ /* 0x000fe20000000f00 */
[----:B------:R-:W-:Y:S01]  /*26a60*/  IMAD.MOV.U32 R81, RZ, RZ, RZ ;  /* 0x000000ffff517224 */ /* 0x000fe200078e00ff */
[----:B------:R-:W-:Y:S01]  /*26a70*/  IADD3.X R5, R3, UR5, RZ, P1, !PT ;  /* 0x0000000503057c10 */ /* 0x000fe20008ffe4ff */
[----:B------:R2:W-:Y:S01]  /*26a80*/  STSM.16.M88.4 [R120], R28 ;  /* 0x0000001c78007844 */ /* 0x0005e20000000200 */
[----:B------:R-:W-:-:S02]  /*26a90*/  MOV R84, R84 ;  /* 0x0000005400547202 */ /* 0x000fc40000000f00 */
[----:B---3--:R-:W-:Y:S01]  /*26aa0*/  ISETP.NE.AND P1, PT, R48, 0x1, PT ;  /* 0x000000013000780c */ /* 0x008fe20003f25270 */
[----:B------:R2:W-:Y:S01]  /*26ab0*/  STSM.16.M88.4 [R80], R136 ;  /* 0x0000008850007844 */ /* 0x0005e20000000200 */
[----:B------:R-:W-:Y:S01]  /*26ac0*/  ISETP.NE.AND.EX P0, PT, RZ, UR5, PT, P0 ;  /* 0x00000005ff007c0c */ /* 0x000fe2000bf05300 */
[----:B------:R-:W-:Y:S02]  /*26ad0*/  ULDC.64 UR4, c[0x0][0xc08] ;  /* 0x0003020000047ab9 */ /* 0x000fe40000000a00 */
[----:B------:R-:W-:Y:S01]  /*26ae0*/  ISETP.NE.U32.AND P2, PT, RZ, UR4, PT ;  /* 0x00000004ff007c0c */ /* 0x000fe2000bf45070 */
[----:B------:R2:W-:Y:S01]  /*26af0*/  STSM.16.M88.4 [R84], R144 ;  /* 0x0000009054007844 */ /* 0x0005e20000000200 */
[----:B------:R-:W-:Y:S02]  /*26b00*/  BAR.SYNC.DEFER_BLOCKING 0x1, 0x100 ;  /* 0x0044000000007b1d */ /* 0x000fe40000010000 */
[----:B------:R-:W-:-:S06]  /*26b10*/  ISETP.NE.AND.EX P2, PT, RZ, UR5, PT, P2 ;  /* 0x00000005ff007c0c */ /* 0x000fcc000bf45320 */
[----:B------:R-:W1:Y:S08]  /*26b20*/  @P1 LDC R8, c[0x0][0xbec] ;  /* 0x0002fb00ff081b82 */ /* 0x000e700000000800 */
[----:B------:R-:W3:Y:S01]  /*26b30*/  @P1 LDC R11, c[0x0][0xbf0] ;  /* 0x0002fc00ff0b1b82 */ /* 0x000ee20000000800 */
[----:B------:R-:W-:Y:S01]  /*26b40*/  @P2 IADD3 R2, P3, R2, UR4, RZ ;  /* 0x0000000402022c10 */ /* 0x000fe2000ff7e0ff */
[----:B------:R-:W-:-:S02]  /*26b50*/  ULDC UR4, c[0x0][0xa88] ;  /* 0x0002a20000047ab9 */ /* 0x000fc40000000800 */
[----:B------:R-:W-:Y:S01]  /*26b60*/  IMAD.U32 R7, RZ, RZ, UR4 ;  /* 0x00000004ff077e24 */ /* 0x000fe2000f8e00ff */
[----:B------:R-:W-:Y:S01]  /*26b70*/  @P2 IADD3.X R3, R3, UR5, RZ, P3, !PT ;  /* 0x0000000503032c10 */ /* 0x000fe20009ffe4ff */
[----:B------:R2:W5:Y:S04]  /*26b80*/  @P0 LDG.E R81, desc[UR6][R4.64] ;  /* 0x0000000604510981 */ /* 0x000568000c1e1900 */
[----:B------:R2:W5:Y:S01]  /*26b90*/  @P2 LDG.E R7, desc[UR6][R2.64] ;  /* 0x0000000602072981 */ /* 0x000562000c1e1900 */
[----:B------:R-:W-:Y:S05]  /*26ba0*/  @P2 BRA `(.L_x_3105) ;  /* 0x0000000000142947 */ /* 0x000fea0003800000 */
[----:B------:R-:W-:Y:S05]  /*26bb0*/  @!P0 BRA `(.L_x_3105) ;  /* 0x0000000000108947 */ /* 0x000fea0003800000 */
[----:B------:R-:W-:Y:S02]  /*26bc0*/  ULDC.64 UR4, c[0x0][0x208] ;  /* 0x0000820000047ab9 */ /* 0x000fe40000000a00 */
[----:B--2---:R-:W2:Y:S04]  /*26bd0*/  LDG.E R2, desc[UR4][R4.64] ;  /* 0x0000000404027981 */ /* 0x004ea8000c1e1900 */
[----:B-----5:R-:W2:Y:S02]  /*26be0*/  LDG.E R7, desc[UR4][R4.64+0x4] ;  /* 0x0000040404077981 */ /* 0x020ea4000c1e1900 */
[----:B--2---:R-:W-:-:S07]  /*26bf0*/  IMAD.IADD R7, R7, 0x1, -R2 ;  /* 0x0000000107077824 */ /* 0x004fce00078e0a02 */
.L_x_3105:
[----:B------:R-:W4:Y:S01]  /*26c00*/  LDL.LU R86, [R1+0x64] ;  /* 0x0000640001567983 */ /* 0x000f220000300800 */
[----:B--2---:R-:W-:Y:S01]  /*26c10*/  IMAD.IADD R25, R235, 0x1, R230 ;  /* 0x00000001eb197824 */ /* 0x004fe200078e02e6 */
[----:B------:R-:W-:Y:S01]  /*26c20*/  ULDC.64 UR4, c[0x0][0xb90] ;  /* 0x0002e40000047ab9 */ /* 0x000fe20000000a00 */
[----:B-----5:R-:W-:Y:S01]  /*26c30*/  SHF.R.S32.HI R3, RZ, 0x1f, R81 ;  /* 0x0000001fff037819 */ /* 0x020fe20000011451 */
[----:B------:R-:W2:Y:S01]  /*26c40*/  LDL R26, [R1+0x90] ;  /* 0x00009000011a7983 */ /* 0x000ea20000100800 */
[----:B-1----:R-:W-:-:S04]  /*26c50*/  @P1 IMAD.HI.U32 R8, R25, R8, RZ ;  /* 0x0000000819081227 */ /* 0x002fc800078e00ff */
[----:B------:R-:W-:Y:S01]  /*26c60*/  IMAD.MOV.U32 R2, RZ, RZ, R81 ;  /* 0x000000ffff027224 */ /* 0x000fe200078e0051 */
[----:B------:R-:W2:Y:S01]  /*26c70*/  LDL R14, [R1+0x74] ;  /* 0x00007400010e7983 */ /* 0x000ea20000100800 */
[----:B------:R-:W-:Y:S01]  /*26c80*/  IMAD.MOV.U32 R9, RZ, RZ, R25 ;  /* 0x000000ffff097224 */ /* 0x000fe200078e0019 */
[----:B---3--:R-:W-:Y:S01]  /*26c90*/  @P1 SHF.R.U32.HI R9, RZ, R11, R8 ;  /* 0x0000000bff091219 */ /* 0x008fe20000011608 */
[----:B------:R-:W-:Y:S01]  /*26ca0*/  IMAD.SHL.U32 R10, R212, 0x40, RZ ;  /* 0x00000040d40a7824 */ /* 0x000fe200078e00ff */
[----:B------:R-:W-:Y:S01]  /*26cb0*/  SEL R80, R15, RZ, !P0 ;  /* 0x000000ff0f507207 */ /* 0x000fe20004000000 */
[----:B------:R-:W1:Y:S01]  /*26cc0*/  @P1 LDC R83, c[0x0][0xbec] ;  /* 0x0002fb00ff531b82 */ /* 0x000e620000000800 */
[----:B------:R-:W-:Y:S01]  /*26cd0*/  SEL R236, R236, RZ, !P0 ;  /* 0x000000ffecec7207 */ /* 0x000fe20004000000 */
[----:B------:R-:W-:Y:S02]  /*26ce0*/  IMAD R11, R237, 0x8, R10 ;  /* 0x00000008ed0b7824 */ /* 0x000fe400078e020a */
[----:B------:R-:W-:-:S02]  /*26cf0*/  IMAD.MOV R15, RZ, RZ, -R9 ;  /* 0x000000ffff0f7224 */ /* 0x000fc400078e0a09 */
[----:B------:R-:W-:Y:S01]  /*26d00*/  IMAD.WIDE R20, R11, 0x2, R20 ;  /* 0x000000020b147825 */ /* 0x000fe200078e0214 */
[----:B------:R-:W-:Y:S01]  /*26d10*/  ULDC.64 UR6, c[0x0][0x208] ;  /* 0x0000820000067ab9 */ /* 0x000fe20000000a00 */
[----:B------:R-:W3:Y:S02]  /*26d20*/  @P1 LDC R85, c[0x0][0xbf0] ;  /* 0x0002fc00ff551b82 */ /* 0x000ee40000000800 */
[----:B------:R-:W-:Y:S01]  /*26d30*/  IMAD R11, R48, R15, R25 ;  /* 0x0000000f300b7224 */ /* 0x000fe200078e0219 */
[C---:B------:R-:W-:Y:S02]  /*26d40*/  IADD3 R33, P2, R20.reuse, 0x5000, RZ ;  /* 0x0000500014217810 */ /* 0x040fe40007f5e0ff */
[----:B------:R-:W-:Y:S02]  /*26d50*/  IADD3 R29, P3, R20, 0x4000, RZ ;  /* 0x00004000141d7810 */ /* 0x000fe40007f7e0ff */
[----:B------:R-:W-:Y:S02]  /*26d60*/  LOP3.LUT R32, R33, 0x380, RZ, 0xc0, !PT ;  /* 0x0000038021207812 */ /* 0x000fe400078ec0ff */
[----:B------:R-:W-:-:S02]  /*26d70*/  LOP3.LUT R28, R29, 0x380, RZ, 0xc0, !PT ;  /* 0x000003801d1c7812 */ /* 0x000fc400078ec0ff */
[----:B------:R-:W-:Y:S02]  /*26d80*/  SHF.R.U64 R32, R32, 0x3, RZ ;  /* 0x0000000320207819 */ /* 0x000fe400000012ff */
[----:B------:R-:W-:Y:S02]  /*26d90*/  SHF.R.U64 R28, R28, 0x3, RZ ;  /* 0x000000031c1c7819 */ /* 0x000fe400000012ff */
[----:B------:R-:W-:Y:S01]  /*26da0*/  LOP3.LUT R32, R32, R33, RZ, 0x3c, !PT ;  /* 0x0000002120207212 */ /* 0x000fe200078e3cff */
[--C-:B------:R-:W-:Y:S01]  /*26db0*/  IMAD.X R33, RZ, RZ, R21.reuse, P2 ;  /* 0x000000ffff217224 */ /* 0x100fe200010e0615 */
[----:B------:R-:W-:Y:S02]  /*26dc0*/  IADD3 R61, P2, R20, 0xb000, RZ ;  /* 0x0000b000143d7810 */ /* 0x000fe40007f5e0ff */
[----:B------:R-:W-:Y:S01]  /*26dd0*/  LOP3.LUT R28, R28, R29, RZ, 0x3c, !PT ;  /* 0x0000001d1c1c7212 */ /* 0x000fe200078e3cff */
[----:B------:R-:W-:Y:S01]  /*26de0*/  IMAD.X R29, RZ, RZ, R21, P3 ;  /* 0x000000ffff1d7224 */ /* 0x000fe200018e0615 */
[----:B------:R-:W-:-:S02]  /*26df0*/  IADD3 R57, P3, R20, 0xa000, RZ ;  /* 0x0000a00014397810 */ /* 0x000fc40007f7e0ff */
[----:B------:R-:W-:Y:S02]  /*26e00*/  LOP3.LUT R60, R61, 0x380, RZ, 0xc0, !PT ;  /* 0x000003803d3c7812 */ /* 0x000fe400078ec0ff */
[----:B------:R-:W-:Y:S02]  /*26e10*/  IADD3 R37, P6, R20, 0x6000, RZ ;  /* 0x0000600014257810 */ /* 0x000fe40007fde0ff */
[----:B------:R-:W-:Y:S02]  /*26e20*/  LOP3.LUT R56, R57, 0x380, RZ, 0xc0, !PT ;  /* 0x0000038039387812 */ /* 0x000fe400078ec0ff */
[----:B------:R-:W-:Y:S02]  /*26e30*/  SHF.R.U64 R60, R60, 0x3, RZ ;  /* 0x000000033c3c7819 */ /* 0x000fe400000012ff */
[----:B------:R-:W-:Y:S02]  /*26e40*/  LOP3.LUT R36, R37, 0x380, RZ, 0xc0, !PT ;  /* 0x0000038025247812 */ /* 0x000fe400078ec0ff */
[----:B------:R-:W-:-:S02]  /*26e50*/  SHF.R.U64 R56, R56, 0x3, RZ ;  /* 0x0000000338387819 */ /* 0x000fc400000012ff */
[----:B------:R-:W-:Y:S01]  /*26e60*/  LOP3.LUT R60, R60, R61, RZ, 0x3c, !PT ;  /* 0x0000003d3c3c7212 */ /* 0x000fe200078e3cff */
[--C-:B------:R-:W-:Y:S01]  /*26e70*/  IMAD.X R61, RZ, RZ, R21.reuse, P2 ;  /* 0x000000ffff3d7224 */ /* 0x100fe200010e0615 */
        /* <DEDUP_REMOVED lines=9> */
[----:B------:R-:W-:Y:S02]  /*26f10*/  IMAD.X R65, RZ, RZ, R21, P6 ;  /* 0x000000ffff417224 */ /* 0x000fe400030e0615 */
[----:B------:R-:W-:Y:S01]  /*26f20*/  IMAD.IADD R87, R212, 0x1, R230 ;  /* 0x00000001d4577824 */ /* 0x000fe200078e02e6 */
[----:B------:R-:W-:Y:S01]  /*26f30*/  BSSY B1, `(.L_x_3106) ;  /* 0x00000b0000017945 */ /* 0x000fe20003800000 */
[----:B------:R-:W-:Y:S02]  /*26f40*/  SHF.R.S32.HI R90, RZ, 0x1f, R220 ;  /* 0x0000001fff5a7819 */ /* 0x000fe400000114dc */
[----:B----4-:R-:W-:-:S05]  /*26f50*/  SHF.R.S32.HI R82, RZ, 0x1f, R86 ;  /* 0x0000001fff527819 */ /* 0x010fca0000011456 */
[----:B------:R-:W-:-:S04]  /*26f60*/  IMAD R4, R82, UR4, RZ ;  /* 0x0000000452047c24 */ /* 0x000fc8000f8e02ff */
[C---:B------:R-:W-:Y:S02]  /*26f70*/  IMAD R13, R86.reuse, UR5, R4 ;  /* 0x00000005560d7c24 */ /* 0x040fe4000f8e0204 */
[----:B------:R-:W-:Y:S01]  /*26f80*/  IMAD.WIDE.U32 R4, R86, UR4, R2 ;  /* 0x0000000456047c25 */ /* 0x000fe2000f8e0002 */
[----:B------:R-:W-:-:S03]  /*26f90*/  ULDC.64 UR4, c[0x0][0xb98] ;  /* 0x0002e60000047ab9 */ /* 0x000fc60000000a00 */
[----:B------:R-:W-:Y:S02]  /*26fa0*/  IMAD.IADD R5, R5, 0x1, R13 ;  /* 0x0000000105057824 */ /* 0x000fe400078e020d */
[----:B------:R-:W-:Y:S02]  /*26fb0*/  IMAD R13, R80, UR4, RZ ;  /* 0x00000004500d7c24 */ /* 0x000fe4000f8e02ff */
[----:B------:R-:W-:Y:S01]  /*26fc0*/  IMAD.WIDE.U32 R4, R236, UR4, R4 ;  /* 0x00000004ec047c25 */ /* 0x000fe2000f8e0004 */
[----:B------:R-:W-:-:S03]  /*26fd0*/  SHF.R.S32.HI R2, RZ, 0x1f, R11 ;  /* 0x0000001fff027819 */ /* 0x000fc6000001140b */
[----:B------:R-:W-:Y:S01]  /*26fe0*/  IMAD R8, R236, UR5, R13 ;  /* 0x00000005ec087c24 */ /* 0x000fe2000f8e020d */
[----:B------:R-:W-:Y:S01]  /*26ff0*/  SHF.R.S32.HI R13, RZ, 0x1f, R9 ;  /* 0x0000001fff0d7819 */ /* 0x000fe20000011409 */
[----:B------:R-:W-:Y:S01]  /*27000*/  ULDC.64 UR4, c[0x0][0xb88] ;  /* 0x0002e20000047ab9 */ /* 0x000fe20000000a00 */
[----:B------:R-:W-:Y:S01]  /*27010*/  IADD3 R4, P0, R9, R4, RZ ;  /* 0x0000000409047210 */ /* 0x000fe20007f1e0ff */
[----:B------:R-:W-:-:S03]  /*27020*/  IMAD R2, R2, UR4, RZ ;  /* 0x0000000402027c24 */ /* 0x000fc6000f8e02ff */
[----:B------:R-:W-:Y:S01]  /*27030*/  IADD3.X R5, R13, R5, R8, P0, !PT ;  /* 0x000000050d057210 */ /* 0x000fe200007fe408 */
[C---:B------:R-:W-:Y:S02]  /*27040*/  IMAD R15, R11.reuse, UR5, R2 ;  /* 0x000000050b0f7c24 */ /* 0x040fe4000f8e0202 */
[----:B------:R-:W-:Y:S01]  /*27050*/  IMAD.WIDE.U32 R4, R11, UR4, R4 ;  /* 0x000000040b047c25 */ /* 0x000fe2000f8e0004 */
[----:B------:R-:W-:-:S03]  /*27060*/  ULDC.64 UR4, c[0x0][0xb50] ;  /* 0x0002d40000047ab9 */ /* 0x000fc60000000a00 */
[----:B------:R-:W-:Y:S01]  /*27070*/  IMAD.IADD R5, R5, 0x1, R15 ;  /* 0x0000000105057824 */ /* 0x000fe200078e020f */
[----:B------:R-:W-:-:S04]  /*27080*/  LEA R10, P0, R4, UR4, 0x2 ;  /* 0x00000004040a7c11 */ /* 0x000fc8000f8010ff */
[----:B------:R-:W-:Y:S02]  /*27090*/  LEA.HI.X R4, R4, UR5, R5, 0x2, P0 ;  /* 0x0000000504047c11 */ /* 0x000fe400080f1405 */
[C---:B------:R-:W-:Y:S02]  /*270a0*/  IADD3 R9, P5, R20.reuse, 0x1000, RZ ;  /* 0x0000100014097810 */ /* 0x040fe40007fbe0ff */
[C---:B------:R-:W-:Y:S01]  /*270b0*/  IADD3 R13, P4, R20.reuse, 0x2000, RZ ;  /* 0x00002000140d7810 */ /* 0x040fe20007f9e0ff */
[----:B------:R-:W-:Y:S01]  /*270c0*/  SHFL.IDX PT, R54, R10, RZ, 0x1c1f ;  /* 0x001c1fff0a367589 */ /* 0x000fe200000e0000 */
[----:B------:R-:W-:Y:S01]  /*270d0*/  IADD3 R25, P0, R20, 0x3000, RZ ;  /* 0x0000300014197810 */ /* 0x000fe20007f1e0ff */
[----:B--2---:R-:W-:Y:S02]  /*270e0*/  IMAD.IADD R15, R26, 0x1, R230 ;  /* 0x000000011a0f7824 */ /* 0x004fe400078e02e6 */
[----:B------:R-:W-:Y:S01]  /*270f0*/  IMAD R2, R7, R48, RZ ;  /* 0x0000003007027224 */ /* 0x000fe200078e02ff */
[----:B------:R-:W-:Y:S01]  /*27100*/  LOP3.LUT R24, R25, 0x380, RZ, 0xc0, !PT ;  /* 0x0000038019187812 */ /* 0x000fe200078ec0ff */
[----:B------:R-:W-:Y:S01]  /*27110*/  SHFL.IDX PT, R58, R10, 0x1, 0x1c1f ;  /* 0x003c1f000a3a7f89 */ /* 0x000fe200000e0000 */
[----:B------:R-:W-:Y:S01]  /*27120*/  LOP3.LUT R11, R20, 0x380, RZ, 0xc0, !PT ;  /* 0x00000380140b7812 */ /* 0x000fe200078ec0ff */
[----:B------:R-:W-:Y:S01]  /*27130*/  ULDC.64 UR4, c[0x0][0xaa0] ;  /* 0x0002a80000047ab9 */ /* 0x000fe20000000a00 */
[----:B------:R-:W-:-:S02]  /*27140*/  SHF.R.U64 R24, R24, 0x3, RZ ;  /* 0x0000000318187819 */ /* 0x000fc400000012ff */
[----:B------:R-:W-:Y:S02]  /*27150*/  LOP3.LUT R8, R9, 0x380, RZ, 0xc0, !PT ;  /* 0x0000038009087812 */ /* 0x000fe400078ec0ff */
[----:B------:R-:W-:Y:S01]  /*27160*/  LOP3.LUT R24, R24, R25, RZ, 0x3c, !PT ;  /* 0x0000001918187212 */ /* 0x000fe200078e3cff */
[----:B------:R-:W-:Y:S01]  /*27170*/  IMAD.X R25, RZ, RZ, R21, P0 ;  /* 0x000000ffff197224 */ /* 0x000fe200000e0615 */
[----:B------:R-:W-:Y:S02]  /*27180*/  LOP3.LUT R12, R13, 0x380, RZ, 0xc0, !PT ;  /* 0x000003800d0c7812 */ /* 0x000fe400078ec0ff */
[----:B------:R-:W-:Y:S02]  /*27190*/  IADD3 R53, P0, R20, 0x9000, RZ ;  /* 0x0000900014357810 */ /* 0x000fe40007f1e0ff */
[----:B------:R-:W-:Y:S02]  /*271a0*/  SHF.R.U64 R8, R8, 0x3, RZ ;  /* 0x0000000308087819 */ /* 0x000fe400000012ff */
[----:B------:R-:W-:-:S02]  /*271b0*/  SHF.R.U64 R12, R12, 0x3, RZ ;  /* 0x000000030c0c7819 */ /* 0x000fc400000012ff */
[----:B------:R-:W-:Y:S01]  /*271c0*/  LOP3.LUT R52, R53, 0x380, RZ, 0xc0, !PT ;  /* 0x0000038035347812 */ /* 0x000fe200078ec0ff */
[----:B------:R-:W2:Y:S01]  /*271d0*/  SHFL.IDX PT, R55, R4, RZ, 0x1c1f ;  /* 0x001c1fff04377589 */ /* 0x000ea200000e0000 */
[----:B------:R-:W-:Y:S01]  /*271e0*/  LOP3.LUT R8, R8, R9, RZ, 0x3c, !PT ;  /* 0x0000000908087212 */ /* 0x000fe200078e3cff */
[--C-:B------:R-:W-:Y:S01]  /*271f0*/  IMAD.X R9, RZ, RZ, R21.reuse, P5 ;  /* 0x000000ffff097224 */ /* 0x100fe200028e0615 */
[----:B------:R-:W-:Y:S01]  /*27200*/  LOP3.LUT R12, R12, R13, RZ, 0x3c, !PT ;  /* 0x0000000d0c0c7212 */ /* 0x000fe200078e3cff */
[----:B------:R-:W-:Y:S01]  /*27210*/  IMAD.X R13, RZ, RZ, R21, P4 ;  /* 0x000000ffff0d7224 */ /* 0x000fe200020e0615 */
[----:B------:R-:W-:Y:S01]  /*27220*/  SHF.R.U64 R52, R52, 0x3, RZ ;  /* 0x0000000334347819 */ /* 0x000fe200000012ff */
[----:B------:R4:W0:Y:S01]  /*27230*/  SHFL.IDX PT, R59, R4, 0x1, 0x1c1f ;  /* 0x003c1f00043b7f89 */ /* 0x00082200000e0000 */
[C---:B------:R-:W-:Y:S02]  /*27240*/  IADD3 R41, P5, R20.reuse, 0x7000, RZ ;  /* 0x0000700014297810 */ /* 0x040fe40007fbe0ff */
[----:B------:R-:W-:-:S02]  /*27250*/  IADD3 R45, P4, R20, 0x8000, RZ ;  /* 0x00008000142d7810 */ /* 0x000fc40007f9e0ff */
[----:B------:R-:W-:Y:S01]  /*27260*/  LOP3.LUT R52, R52, R53, RZ, 0x3c, !PT ;  /* 0x0000003534347212 */ /* 0x000fe200078e3cff */
[----:B------:R-:W-:Y:S01]  /*27270*/  IMAD.X R53, RZ, RZ, R21, P0 ;  /* 0x000000ffff357224 */ /* 0x000fe200000e0615 */
[----:B------:R-:W-:Y:S01]  /*27280*/  LOP3.LUT R40, R41, 0x380, RZ, 0xc0, !PT ;  /* 0x0000038029287812 */ /* 0x000fe200078ec0ff */
[----:B------:R-:W-:Y:S01]  /*27290*/  VIADD R5, R15, 0x8 ;  /* 0x000000080f057836 */ /* 0x000fe20000000000 */
[----:B------:R-:W-:Y:S02]  /*272a0*/  LOP3.LUT R44, R45, 0x380, RZ, 0xc0, !PT ;  /* 0x000003802d2c7812 */ /* 0x000fe400078ec0ff */
[----:B------:R-:W-:Y:S02]  /*272b0*/  LOP3.LUT P0, RZ, R14, 0x3, RZ, 0xc0, !PT ;  /* 0x000000030eff7812 */ /* 0x000fe4000780c0ff */
[----:B------:R-:W-:Y:S02]  /*272c0*/  SHF.R.U64 R40, R40, 0x3, RZ ;  /* 0x0000000328287819 */ /* 0x000fe400000012ff */
[----:B------:R-:W-:-:S02]  /*272d0*/  SHF.R.U64 R44, R44, 0x3, RZ ;  /* 0x000000032c2c7819 */ /* 0x000fc400000012ff */
[-C--:B------:R-:W-:Y:S02]  /*272e0*/  ISETP.GE.OR P2, PT, R15, R2.reuse, P0 ;  /* 0x000000020f00720c */ /* 0x080fe40000746670 */
[----:B------:R-:W-:Y:S02]  /*272f0*/  ISETP.GE.OR P0, PT, R5, R2, P0 ;  /* 0x000000020500720c */ /* 0x000fe40000706670 */
[----:B------:R-:W-:Y:S01]  /*27300*/  LOP3.LUT R40, R40, R41, RZ, 0x3c, !PT ;  /* 0x0000002928287212 */ /* 0x000fe200078e3cff */
[--C-:B------:R-:W-:Y:S01]  /*27310*/  IMAD.X R41, RZ, RZ, R21.reuse, P5 ;  /* 0x000000ffff297224 */ /* 0x100fe200028e0615 */
[----:B------:R-:W-:Y:S01]  /*27320*/  LOP3.LUT R44, R44, R45, RZ, 0x3c, !PT ;  /* 0x0000002d2c2c7212 */ /* 0x000fe200078e3cff */
[----:B------:R-:W-:Y:S01]  /*27330*/  IMAD.X R45, RZ, RZ, R21, P4 ;  /* 0x000000ffff2d7224 */ /* 0x000fe200020e0615 */
[C---:B------:R-:W-:Y:S02]  /*27340*/  IADD3 R7, P3, R20.reuse, 0xf000, RZ ;  /* 0x0000f00014077810 */ /* 0x040fe40007f7e0ff */
[----:B------:R-:W-:-:S02]  /*27350*/  IADD3 R69, P5, R20, 0xd000, RZ ;  /* 0x0000d00014457810 */ /* 0x000fc40007fbe0ff */
[----:B------:R-:W-:Y:S02]  /*27360*/  IADD3 R73, P4, R20, 0xe000, RZ ;  /* 0x0000e00014497810 */ /* 0x000fe40007f9e0ff */
[----:B----4-:R-:W-:Y:S02]  /*27370*/  LOP3.LUT R4, R7, 0x380, RZ, 0xc0, !PT ;  /* 0x0000038007047812 */ /* 0x010fe400078ec0ff */
[----:B------:R-:W-:Y:S02]  /*27380*/  LOP3.LUT R68, R69, 0x380, RZ, 0xc0, !PT ;  /* 0x0000038045447812 */ /* 0x000fe400078ec0ff */
[----:B------:R-:W-:Y:S02]  /*27390*/  LOP3.LUT R72, R73, 0x380, RZ, 0xc0, !PT ;  /* 0x0000038049487812 */ /* 0x000fe400078ec0ff */
[----:B------:R-:W-:Y:S01]  /*273a0*/  SHF.R.U64 R11, R11, 0x3, RZ ;  /* 0x000000030b0b7819 */ /* 0x000fe200000012ff */
[----:B--2---:R-:W-:Y:S01]  /*273b0*/  @!P2 ST.E desc[UR6][R54.64], R6 ;  /* 0x000000063600a985 */ /* 0x004fe2000c101906 */
[----:B------:R-:W-:-:S02]  /*273c0*/  SHF.R.U64 R4, R4, 0x3, RZ ;  /* 0x0000000304047819 */ /* 0x000fc400000012ff */
[----:B------:R-:W-:Y:S01]  /*273d0*/  SHF.R.U64 R68, R68, 0x3, RZ ;  /* 0x0000000344447819 */ /* 0x000fe200000012ff */
[----:B0-----:R0:W-:Y:S01]  /*273e0*/  @!P0 ST.E desc[UR6][R58.64], R0 ;  /* 0x000000003a008985 */ /* 0x0011e2000c101906 */
[----:B------:R-:W-:Y:S02]  /*273f0*/  SHF.R.U64 R72, R72, 0x3, RZ ;  /* 0x0000000348487819 */ /* 0x000fe400000012ff */
[----:B------:R-:W-:Y:S01]  /*27400*/  LOP3.LUT R20, R11, R20, RZ, 0x3c, !PT ;  /* 0x000000140b147212 */ /* 0x000fe200078e3cff */
[--C-:B------:R-:W-:Y:S01]  /*27410*/  IMAD.X R77, RZ, RZ, R21.reuse, P3 ;  /* 0x000000ffff4d7224 */ /* 0x100fe200018e0615 */
[----:B------:R-:W-:Y:S01]  /*27420*/  LOP3.LUT R68, R68, R69, RZ, 0x3c, !PT ;  /* 0x0000004544447212 */ /* 0x000fe200078e3cff */
[--C-:B------:R-:W-:Y:S01]  /*27430*/  IMAD.X R69, RZ, RZ, R21.reuse, P5 ;  /* 0x000000ffff457224 */ /* 0x100fe200028e0615 */
[----:B------:R-:W-:Y:S01]  /*27440*/  LOP3.LUT R72, R72, R73, RZ, 0x3c, !PT ;  /* 0x0000004948487212 */ /* 0x000fe200078e3cff */
[----:B------:R-:W-:Y:S01]  /*27450*/  IMAD.X R73, RZ, RZ, R21, P4 ;  /* 0x000000ffff497224 */ /* 0x000fe200020e0615 */
[----:B------:R-:W-:Y:S01]  /*27460*/  LOP3.LUT R76, R4, R7, RZ, 0x3c, !PT ;  /* 0x00000007044c7212 */ /* 0x000fe200078e3cff */
[----:B------:R-:W5:Y:S01]  /*27470*/  LD.E.128 R8, desc[UR6][R8.64] ;  /* 0x0000000608087980 */ /* 0x000f62000c101d00 */
[----:B0-----:R-:W-:-:S03]  /*27480*/  IMAD R0, R3, UR4, RZ ;  /* 0x0000000403007c24 */ /* 0x001fc6000f8e02ff */
[----:B------:R0:W5:Y:S01]  /*27490*/  LD.E.128 R4, desc[UR6][R20.64] ;  /* 0x0000000614047980 */ /* 0x000162000c101d00 */
[----:B------:R-:W-:-:S03]  /*274a0*/  IMAD R3, R81, UR5, R0 ;  /* 0x0000000551037c24 */ /* 0x000fc6000f8e0200 */
[----:B------:R-:W5:Y:S04]  /*274b0*/  LD.E.128 R12, desc[UR6][R12.64] ;  /* 0x000000060c0c7980 */ /* 0x000f68000c101d00 */
[----:B------:R-:W5:Y:S01]  /*274c0*/  LD.E.128 R24, desc[UR6][R24.64] ;  /* 0x0000000618187980 */ /* 0x000f62000c101d00 */
[----:B0-----:R-:W-:Y:S01]  /*274d0*/  IMAD.WIDE.U32 R20, R81, UR4, RZ ;  /* 0x0000000451147c25 */ /* 0x001fe2000f8e00ff */
[----:B------:R-:W-:Y:S02]  /*274e0*/  ULDC.64 UR4, c[0x0][0xae8] ;  /* 0x0002ba0000047ab9 */ /* 0x000fe40000000a00 */
[----:B------:R-:W5:Y:S01]  /*274f0*/  LD.E.128 R28, desc[UR6][R28.64] ;  /* 0x000000061c1c7980 */ /* 0x000f62000c101d00 */
[----:B------:R-:W-:Y:S02]  /*27500*/  IMAD.IADD R21, R21, 0x1, R3 ;  /* 0x0000000115157824 */ /* 0x000fe400078e0203 */
[----:B------:R-:W-:Y:S01]  /*27510*/  IMAD R3, R237, 0x20, R212 ;  /* 0x00000020ed037824 */ /* 0x000fe200078e02d4 */
[----:B------:R-:W5:Y:S01]  /*27520*/  LD.E.128 R32, desc[UR6][R32.64] ;  /* 0x0000000620207980 */ /* 0x000f62000c101d00 */
[----:B------:R-:W-:-:S02]  /*27530*/  IMAD R82, R82, UR4, RZ ;  /* 0x0000000452527c24 */ /* 0x000fc4000f8e02ff */
[----:B------:R-:W-:Y:S01]  /*27540*/  IMAD.IADD R84, R230, 0x1, R3 ;  /* 0x00000001e6547824 */ /* 0x000fe200078e0203 */
[----:B------:R-:W5:Y:S01]  /*27550*/  LD.E.128 R36, desc[UR6][R36.64] ;  /* 0x0000000624247980 */ /* 0x000f62000c101d00 */
[C---:B------:R-:W-:Y:S02]  /*27560*/  IMAD R3, R86.reuse, UR5, R82 ;  /* 0x0000000556037c24 */ /* 0x040fe4000f8e0252 */
[----:B------:R-:W-:Y:S01]  /*27570*/  IMAD.WIDE.U32 R20, R86, UR4, R20 ;  /* 0x0000000456147c25 */ /* 0x000fe2000f8e0014 */
[----:B------:R-:W-:Y:S01]  /*27580*/  ULDC.64 UR4, c[0x0][0xaf0] ;  /* 0x0002bc0000047ab9 */ /* 0x000fe20000000a00 */
[----:B------:R-:W5:Y:S02]  /*27590*/  LD.E.128 R40, desc[UR6][R40.64] ;  /* 0x0000000628287980 */ /* 0x000f64000c101d00 */
[----:B-1----:R-:W-:Y:S02]  /*275a0*/  @P1 IMAD.HI.U32 R0, R84, R83, RZ ;  /* 0x0000005354001227 */ /* 0x002fe400078e00ff */
[----:B------:R-:W5:Y:S02]  /*275b0*/  LD.E.128 R44, desc[UR6][R44.64] ;  /* 0x000000062c2c7980 */ /* 0x000f64000c101d00 */
[----:B------:R-:W-:-:S02]  /*275c0*/  IMAD.IADD R21, R21, 0x1, R3 ;  /* 0x0000000115157824 */ /* 0x000fc400078e0203 */
[----:B------:R-:W-:Y:S01]  /*275d0*/  IMAD.MOV.U32 R3, RZ, RZ, R84 ;  /* 0x000000ffff037224 */ /* 0x000fe200078e0054 */
[----:B---3--:R-:W-:Y:S01]  /*275e0*/  @P1 SHF.R.U32.HI R3, RZ, R85, R0 ;  /* 0x00000055ff031219 */ /* 0x008fe20000011600 */
[----:B------:R-:W-:Y:S01]  /*275f0*/  IMAD R81, R80, UR4, RZ ;  /* 0x0000000450517c24 */ /* 0x000fe2000f8e02ff */
[----:B------:R-:W5:Y:S01]  /*27600*/  LD.E.128 R52, desc[UR6][R52.64] ;  /* 0x0000000634347980 */ /* 0x000f62000c101d00 */
[C---:B------:R-:W-:Y:S01]  /*27610*/  IMAD.WIDE.U32 R20, R236.reuse, UR4, R20 ;  /* 0x00000004ec147c25 */ /* 0x040fe2000f8e0014 */
[----:B------:R-:W-:Y:S02]  /*27620*/  SHF.R.S32.HI R0, RZ, 0x1f, R3 ;  /* 0x0000001fff007819 */ /* 0x000fe40000011403 */
[----:B------:R-:W5:Y:S01]  /*27630*/  LD.E.128 R56, desc[UR6][R56.64] ;  /* 0x0000000638387980 */ /* 0x000f62000c101d00 */
[----:B------:R-:W-:Y:S01]  /*27640*/  IMAD R81, R236, UR5, R81 ;  /* 0x00000005ec517c24 */ /* 0x000fe2000f8e0251 */
[----:B------:R-:W-:Y:S01]  /*27650*/  ULDC.64 UR4, c[0x0][0xae0] ;  /* 0x0002b80000047ab9 */ /* 0x000fe20000000a00 */
[----:B------:R-:W-:Y:S01]  /*27660*/  IMAD.MOV R83, RZ, RZ, -R3 ;  /* 0x000000ffff537224 */ /* 0x000fe200078e0a03 */
[----:B------:R-:W5:Y:S01]  /*27670*/  LD.E.128 R60, desc[UR6][R60.64] ;  /* 0x000000063c3c7980 */ /* 0x000f62000c101d00 */
[----:B------:R-:W-:-:S02]  /*27680*/  IMAD.IADD R21, R21, 0x1, R81 ;  /* 0x0000000115157824 */ /* 0x000fc400078e0251 */
[----:B------:R-:W-:Y:S01]  /*27690*/  IMAD R0, R0, UR4, RZ ;  /* 0x0000000400007c24 */ /* 0x000fe2000f8e02ff */
[----:B------:R-:W5:Y:S01]  /*276a0*/  LD.E.128 R64, desc[UR6][R64.64] ;  /* 0x0000000640407980 */ /* 0x000f62000c101d00 */
[----:B------:R-:W-:Y:S02]  /*276b0*/  IMAD R81, R48, R83, R84 ;  /* 0x0000005330517224 */ /* 0x000fe400078e0254 */
[C---:B------:R-:W-:Y:S01]  /*276c0*/  IMAD R83, R3.reuse, UR5, R0 ;  /* 0x0000000503537c24 */ /* 0x040fe2000f8e0200 */
[----:B------:R-:W5:Y:S01]  /*276d0*/  LD.E.128 R68, desc[UR6][R68.64] ;  /* 0x0000000644447980 */ /* 0x000f62000c101d00 */
[----:B------:R-:W-:Y:S01]  /*276e0*/  IMAD.WIDE.U32 R20, R3, UR4, R20 ;  /* 0x0000000403147c25 */ /* 0x000fe2000f8e0014 */
[----:B------:R-:W-:Y:S01]  /*276f0*/  SHF.R.S32.HI R0, RZ, 0x1f, R81 ;  /* 0x0000001fff007819 */ /* 0x000fe20000011451 */
[----:B------:R-:W-:Y:S01]  /*27700*/  ULDC.64 UR4, c[0x0][0xad8] ;  /* 0x0002b60000047ab9 */ /* 0x000fe20000000a00 */
[----:B------:R-:W5:Y:S01]  /*27710*/  LD.E.128 R72, desc[UR6][R72.64] ;  /* 0x0000000648487980 */ /* 0x000f62000c101d00 */
[----:B------:R-:W-:-:S02]  /*27720*/  IMAD.IADD R21, R21, 0x1, R83 ;  /* 0x0000000115157824 */ /* 0x000fc400078e0253 */
[----:B------:R-:W-:Y:S01]  /*27730*/  IMAD R0, R0, UR4, RZ ;  /* 0x0000000400007c24 */ /* 0x000fe2000f8e02ff */
[----:B------:R-:W5:Y:S01]  /*27740*/  LD.E.128 R76, desc[UR6][R76.64] ;  /* 0x000000064c4c7980 */ /* 0x000f62000c101d00 */
[C---:B------:R-:W-:Y:S01]  /*27750*/  IMAD.WIDE.U32 R20, R81.reuse, UR4, R20 ;  /* 0x0000000451147c25 */ /* 0x040fe2000f8e0014 */
[----:B------:R-:W-:Y:S01]  /*27760*/  @!PT LDS RZ, [RZ] ;  /* 0x00000000fffff984 */ /* 0x000fe20000000800 */
[----:B------:R-:W-:Y:S01]  /*27770*/  @!PT LDS RZ, [RZ] ;  /* 0x00000000fffff984 */ /* 0x000fe20000000800 */
[----:B------:R-:W-:Y:S01]  /*27780*/  @!PT LDS RZ, [RZ] ;  /* 0x00000000fffff984 */ /* 0x000fe20000000800 */
[----:B------:R-:W-:Y:S01]  /*27790*/  @!PT LDS RZ, [RZ] ;  /* 0x00000000fffff984 */ /* 0x000fe20000000800 */
[----:B------:R0:W-:Y:S06]  /*277a0*/  MEMBAR.ALL.CTA ;  /* 0x0000000000007992 */ /* 0x0001ec0000008000 */
[----:B0-----:R-:W0:Y:S01]  /*277b0*/  FENCE.VIEW.ASYNC.S ;  /* 0x00000000000073c6 */ /* 0x001e220000000000 */
[----:B------:R-:W-:Y:S01]  /*277c0*/  IMAD R83, R81, UR5, R0 ;  /* 0x0000000551537c24 */ /* 0x000fe2000f8e0200 */
[----:B------:R-:W-:-:S02]  /*277d0*/  ULDC.64 UR4, c[0x0][0xa80] ;  /* 0x0002a00000047ab9 */ /* 0x000fc40000000a00 */
[----:B------:R-:W-:Y:S01]  /*277e0*/  LEA R48, P2, R20, UR4, 0x1 ;  /* 0x0000000414307c11 */ /* 0x000fe2000f8408ff */
[----:B------:R-:W-:Y:S02]  /*277f0*/  IMAD.IADD R21, R21, 0x1, R83 ;  /* 0x0000000115157824 */ /* 0x000fe400078e0253 */
[----:B------:R-:W-:-:S03]  /*27800*/  VIADD R3, R87, 0x20 ;  /* 0x0000002057037836 */ /* 0x000fc60000000000 */
[----:B------:R-:W-:Y:S02]  /*27810*/  LEA.HI.X R86, R20, UR5, R21, 0x1, P2 ;  /* 0x0000000514567c11 */ /* 0x000fe400090f0c15 */
[-C--:B------:R-:W-:Y:S01]  /*27820*/  ISETP.GE.AND P2, PT, R87, R2.reuse, PT ;  /* 0x000000025700720c */ /* 0x080fe20003f46270 */
[----:B------:R-:W-:Y:S01]  /*27830*/  VIADD R0, R16, 0x38820 ;  /* 0x0003882010007836 */ /* 0x000fe20000000000 */
[----:B------:R-:W-:Y:S02]  /*27840*/  SHF.R.S32.HI R80, RZ, 0x1f, R213 ;  /* 0x0000001fff507819 */ /* 0x000fe400000114d5 */
[-C--:B------:R-:W-:Y:S01]  /*27850*/  ISETP.GE.AND P1, PT, R3, R2.reuse, PT ;  /* 0x000000020300720c */ /* 0x080fe20003f26270 */
[----:B------:R-:W-:Y:S01]  /*27860*/  VIADD R3, R87, 0x40 ;  /* 0x0000004057037836 */ /* 0x000fe20000000000 */
[----:B------:R-:W-:Y:S02]  /*27870*/  LEA.HI R80, R80, R213, RZ, 0x3 ;  /* 0x000000d550507211 */ /* 0x000fe400078f18ff */
[----:B------:R-:W-:Y:S01]  /*27880*/  PRMT R0, RZ, 0x654, R0 ;  /* 0x00000654ff007816 */ /* 0x000fe20000000000 */
[----:B0-----:R0:W1:Y:S01]  /*27890*/  SHFL.IDX PT, R85, R48, RZ, 0x181f ;  /* 0x00181fff30557589 */ /* 0x00106200000e0000 */
[----:B------:R-:W-:-:S02]  /*278a0*/  ISETP.GE.AND P0, PT, R3, R2, PT ;  /* 0x000000020300720c */ /* 0x000fc40003f06270 */
[----:B------:R-:W-:Y:S01]  /*278b0*/  LOP3.LUT R88, R80, 0xfffffff8, RZ, 0xc0, !PT ;  /* 0xfffffff850587812 */ /* 0x000fe200078ec0ff */
[----:B------:R2:W-:Y:S01]  /*278c0*/  SYNCS.ARRIVE.TRANS64.RED.A1T0 RZ, [R0+URZ], RZ ;  /* 0x000000ff00ff79a7 */ /* 0x0005e2000810043f */
[----:B------:R0:W3:Y:S02]  /*278d0*/  SHFL.IDX PT, R3, R86, RZ, 0x181f ;  /* 0x00181fff56037589 */ /* 0x0000e400000e0000 */
[----:B------:R-:W-:Y:S02]  /*278e0*/  SHF.R.S32.HI R89, RZ, 0x1f, R88 ;  /* 0x0000001fff597819 */ /* 0x000fe40000011458 */
[----:B--2---:R-:W-:Y:S01]  /*278f0*/  SHF.R.S32.HI R0, RZ, 0x1f, R221 ;  /* 0x0000001fff007819 */ /* 0x004fe200000114dd */
[----:B0-----:R-:W-:Y:S06]  /*27900*/  @P2 BRA `(.L_x_3107) ;  /* 0x0000000000482947 */ /* 0x001fec0003800000 */
[----:B------:R-:W-:Y:S01]  /*27910*/  ULDC UR4, c[0x0][0xac8] ;  /* 0x0002b20000047ab9 */ /* 0x000fe20000000800 */
[----:B------:R-:W-:Y:S01]  /*27920*/  ULDC.64 UR6, c[0x0][0x208] ;  /* 0x0000820000067ab9 */ /* 0x000fe20000000a00 */
[----:B------:R-:W-:Y:S02]  /*27930*/  ISETP.GE.AND P5, PT, R18, UR4, PT ;  /* 0x0000000412007c0c */ /* 0x000fe4000bfa6270 */
[----:B------:R-:W-:Y:S02]  /*27940*/  ISETP.GE.AND P4, PT, R213, UR4, PT ;  /* 0x00000004d5007c0c */ /* 0x000fe4000bf86270 */
[----:B------:R-:W-:Y:S02]  /*27950*/  ISETP.GE.AND P3, PT, R220, UR4, PT ;  /* 0x00000004dc007c0c */ /* 0x000fe4000bf66270 */
[----:B------:R-:W-:-:S07]  /*27960*/  ISETP.GE.AND P2, PT, R221, UR4, PT ;  /* 0x00000004dd007c0c */ /* 0x000fce000bf46270 */
[----:B-1----:R-:W-:-:S04]  /*27970*/  @!P5 LEA R20, P6, R18, R85, 0x1 ;  /* 0x000000551214d211 */ /* 0x002fc800078c08ff */
[----:B---3--:R-:W-:Y:S02]  /*27980*/  @!P5 LEA.HI.X R21, R18, R3, R19, 0x1, P6 ;  /* 0x000000031215d211 */ /* 0x008fe400030f0c13 */
        /* <DEDUP_REMOVED lines=10> */
.L_x_3107:
[----:B------:R-:W-:Y:S05]  /*27a30*/  BSYNC B1 ;  /* 0x0000000000017941 */ /* 0x000fea0003800000 */
.L_x_3106:
[----:B---3--:R2:W3:Y:S01]  /*27a40*/  SHFL.IDX PT, R3, R86, 0x1, 0x181f ;  /* 0x00381f0056037f89 */ /* 0x0084e200000e0000 */
[----:B------:R-:W-:Y:S03]  /*27a50*/  BSSY B1, `(.L_x_3108) ;  /* 0x0000015000017945 */ /* 0x000fe60003800000 */
[----:B0----5:R2:W0:Y:S01]  /*27a60*/  SHFL.IDX PT, R29, R48, 0x1, 0x181f ;  /* 0x00381f00301d7f89 */ /* 0x02142200000e0000 */
        /* <DEDUP_REMOVED lines=19> */
.L_x_3109:
[----:B------:R-:W-:Y:S05]  /*27ba0*/  BSYNC B1 ;  /* 0x0000000000017941 */ /* 0x000fea0003800000 */
.L_x_3108:
[----:B---3--:R3:W0:Y:S01]  /*27bb0*/  SHFL.IDX PT, R3, R86, 0x2, 0x181f ;  /* 0x00581f0056037f89 */ /* 0x00862200000e0000 */
[----:B------:R-:W-:Y:S03]  /*27bc0*/  BSSY B1, `(.L_x_3110) ;  /* 0x0000015000017945 */ /* 0x000fe60003800000 */
[----:B----4-:R3:W4:Y:S01]  /*27bd0*/  SHFL.IDX PT, R11, R48, 0x2, 0x181f ;  /* 0x00581f00300b7f89 */ /* 0x01072200000e0000 */
[----:B------:R-:W-:Y:S05]  /*27be0*/  @P0 BRA `(.L_x_3111) ;  /* 0x0000000000480947 */ /* 0x000fea0003800000 */
[----:B------:R-:W-:Y:S01]  /*27bf0*/  ULDC UR4, c[0x0][0xac8] ;  /* 0x0002b20000047ab9 */ /* 0x000fe20000000800 */
[----:B------:R-:W-:Y:S01]  /*27c00*/  ULDC.64 UR6, c[0x0][0x208] ;  /* 0x0000820000067ab9 */ /* 0x000fe20000000a00 */
[----:B------:R-:W-:Y:S02]  /*27c10*/  ISETP.GE.AND P3, PT, R18, UR4, PT ;  /* 0x0000000412007c0c */ /* 0x000fe4000bf66270 */
[----:B------:R-:W-:Y:S02]  /*27c20*/  ISETP.GE.AND P2, PT, R213, UR4, PT ;  /* 0x00000004d5007c0c */ /* 0x000fe4000bf46270 */
[----:B------:R-:W-:Y:S02]  /*27c30*/  ISETP.GE.AND P1, PT, R220, UR4, PT ;  /* 0x00000004dc007c0c */ /* 0x000fe4000bf26270 */
[----:B------:R-:W-:-:S07]  /*27c40*/  ISETP.GE.AND P0, PT, R221, UR4, PT ;  /* 0x00000004dd007c0c */ /* 0x000fce000bf06270 */
[-C--:B----4-:R-:W-:Y:S02]  /*27c50*/  @!P3 LEA R4, P6, R18, R11.reuse, 0x1 ;  /* 0x0000000b1204b211 */ /* 0x090fe400078c08ff */
        /* <DEDUP_REMOVED lines=11> */
.L_x_3111:
[----:B------:R-:W-:Y:S05]  /*27d10*/  BSYNC B1 ;  /* 0x0000000000017941 */ /* 0x000fea0003800000 */
.L_x_3110:
[----:B0-----:R-:W-:Y:S01]  /*27d20*/  VIADD R3, R87, 0x60 ;  /* 0x0000006057037836 */ /* 0x001fe20000000000 */
[----:B------:R0:W0:Y:S04]  /*27d30*/  SHFL.IDX PT, R9, R86, 0x3, 0x181f ;  /* 0x00781f0056097f89 */ /* 0x00002800000e0000 */
        /* <DEDUP_REMOVED lines=8> */
[-C--:B0-----:R-:W-:Y:S02]  /*27dc0*/  @!P3 LEA R2, P0, R18, R11.reuse, 0x1 ;  /* 0x0000000b1202b211 */ /* 0x081fe400078008ff */
[----:B------:R-:W-:Y:S02]  /*27dd0*/  @!P4 LEA R4, P1, R88, R11, 0x1 ;  /* 0x0000000b5804c211 */ /* 0x000fe400078208ff */
[----:B------:R-:W-:Y:S02]  /*27de0*/  @!P3 LEA.HI.X R3, R18, R9, R19, 0x1, P0 ;  /* 0x000000091203b211 */ /* 0x000fe400000f0c13 */
        /* <DEDUP_REMOVED lines=13> */
.L_x_3104:
[----:B------:R-:W-:Y:S01]  /*27ec0*/  IMAD.SHL.U32 R4, R236, 0x4, RZ ;  /* 0x00000004ec047824 */ /* 0x000fe200078e00ff */
[----:B------:R-:W-:Y:S01]  /*27ed0*/  SHF.R.S32.HI R9, RZ, 0x1f, R236 ;  /* 0x0000001fff097819 */ /* 0x000fe200000114ec */
[----:B------:R-:W-:Y:S01]  /*27ee0*/  ULDC.64 UR4, c[0x0][0xc00] ;  /* 0x0003000000047ab9 */ /* 0x000fe20000000a00 */
[----:B------:R-:W2:Y:S01]  /*27ef0*/  LDC R25, c[0x0][0xbe8] ;  /* 0x0002fa00ff197b82 */ /* 0x000ea20000000800 */
[----:B------:R-:W-:Y:S01]  /*27f00*/  ISETP.NE.U32.AND P0, PT, RZ, UR4, PT ;  /* 0x00000004ff007c0c */ /* 0x000fe2000bf05070 */
[----:B------:R-:W-:Y:S01]  /*27f10*/  IMAD.MOV.U32 R6, RZ, RZ, RZ ;  /* 0x000000ffff067224 */ /* 0x000fe200078e00ff */
[----:B------:R-:W-:Y:S01]  /*27f20*/  IADD3 R2, P1, R4, UR4, RZ ;  /* 0x0000000404027c10 */ /* 0x000fe2000ff3e0ff */
[----:B------:R-:W-:Y:S01]  /*27f30*/  ULDC.64 UR6, c[0x0][0x208] ;  /* 0x0000820000067ab9 */ /* 0x000fe20000000a00 */
[----:B------:R-:W-:Y:S02]  /*27f40*/  SHF.L.U64.HI R0, R236, 0x2, R9 ;  /* 0x00000002ec007819 */ /* 0x000fe40000010209 */
[----:B------:R-:W-:-:S02]  /*27f50*/  ISETP.NE.AND.EX P0, PT, RZ, UR5, PT, P0 ;  /* 0x00000005ff007c0c */ /* 0x000fc4000bf05300 */
[----:B------:R-:W-:Y:S01]  /*27f60*/  IADD3.X R3, R0, UR5, RZ, P1, !PT ;  /* 0x0000000500037c10 */ /* 0x000fe20008ffe4ff */
[----:B------:R-:W-:Y:S02]  /*27f70*/  ULDC.64 UR4, c[0x0][0xc08] ;  /* 0x0003020000047ab9 */ /* 0x000fe40000000a00 */
[----:B------:R-:W-:-:S04]  /*27f80*/  ISETP.NE.U32.AND P1, PT, RZ, UR4, PT ;  /* 0x00000004ff007c0c */ /* 0x000fc8000bf25070 */
[----:B------:R-:W-:Y:S01]  /*27f90*/  ISETP.NE.AND.EX P1, PT, RZ, UR5, PT, P1 ;  /* 0x00000005ff007c0c */ /* 0x000fe2000bf25310 */
[----:B------:R-:W3:Y:S03]  /*27fa0*/  S2R R7, SR_TID.X ;  /* 0x0000000000077919 */ /* 0x000ee60000002100 */
[----:B------:R4:W5:Y:S09]  /*27fb0*/  @P0 LDG.E R6, desc[UR6][R2.64] ;  /* 0x0000000602060981 */ /* 0x000972000c1e1900 */
[----:B------:R-:W-:Y:S01]  /*27fc0*/  @P1 IADD3 R4, P2, R4, UR4, RZ ;  /* 0x0000000404041c10 */ /* 0x000fe2000ff5e0ff */
[----:B------:R-:W-:-:S03]  /*27fd0*/  ULDC UR4, c[0x0][0xa88] ;  /* 0x0002a20000047ab9 */ /* 0x000fc60000000800 */
[----:B------:R-:W-:Y:S01]  /*27fe0*/  @P1 IADD3.X R5, R0, UR5, RZ, P2, !PT ;  /* 0x0000000500051c10 */ /* 0x000fe200097fe4ff */
[----:B------:R-:W-:Y:S01]  /*27ff0*/  IMAD.U32 R0, RZ, RZ, UR4 ;  /* 0x00000004ff007e24 */ /* 0x000fe2000f8e00ff */
[----:B--2---:R-:W-:-:S05]  /*28000*/  ISETP.NE.AND P2, PT, R25, 0x1, PT ;  /* 0x000000011900780c */ /* 0x004fca0003f45270 */
[----:B------:R4:W5:Y:S08]  /*28010*/  @P1 LDG.E R0, desc[UR6][R4.64] ;  /* 0x0000000604001981 */ /* 0x000970000c1e1900 */
[----:B------:R-:W2:Y:S01]  /*28020*/  @P2 LDC R14, c[0x0][0xbec] ;  /* 0x0002fb00ff0e2b82 */ /* 0x000ea20000000800 */
[----:B---3--:R-:W-:-:S05]  /*28030*/  VIADD R8, R7, 0xffffff80 ;  /* 0xffffff8007087836 */ /* 0x008fca0000000000 */
[----:B------:R-:W-:Y:S02]  /*28040*/  ISETP.GE.AND P3, PT, R8, 0x80, PT ;  /* 0x000000800800780c */ /* 0x000fe40003f66270 */
[----:B------:R-:W3:Y:S01]  /*28050*/  @P2 LDC R27, c[0x0][0xbf0] ;  /* 0x0002fc00ff1b2b82 */ /* 0x000ee20000000800 */
[----:B----4-:R-:W-:Y:S10]  /*28060*/  @P1 BRA `(.L_x_3113) ;  /* 0x0000000000141947 */ /* 0x010ff40003800000 */
[----:B------:R-:W-:Y:S05]  /*28070*/  @!P0 BRA `(.L_x_3113) ;  /* 0x0000000000108947 */ /* 0x000fea0003800000 */
[----:B------:R-:W-:Y:S02]  /*28080*/  ULDC.64 UR4, c[0x0][0x208] ;  /* 0x0000820000047ab9 */ /* 0x000fe40000000a00 */
[----:B------:R-:W4:Y:S04]  /*28090*/  LDG.E R5, desc[UR4][R2.64] ;  /* 0x0000000402057981 */ /* 0x000f28000c1e1900 */
[----:B-----5:R-:W4:Y:S02]  /*280a0*/  LDG.E R0, desc[UR4][R2.64+0x4] ;  /* 0x0000040402007981 */ /* 0x020f24000c1e1900 */
[----:B----4-:R-:W-:-:S07]  /*280b0*/  IMAD.IADD R0, R0, 0x1, -R5 ;  /* 0x0000000100007824 */ /* 0x010fce00078e0a05 */
.L_x_3113:
[----:B------:R-:W4:Y:S01]  /*280c0*/  LDL R20, [R1+0x64] ;  /* 0x0000640001147983 */ /* 0x000f220000100800 */
[----:B------:R-:W-:Y:S01]  /*280d0*/  BSSY B1, `(.L_x_3114) ;  /* 0x000002d000017945 */ /* 0x000fe20003800000 */
[----:B------:R-:W-:Y:S02]  /*280e0*/  SEL R13, R236, RZ, !P0 ;  /* 0x000000ffec0d7207 */ /* 0x000fe40004000000 */
[----:B------:R-:W-:Y:S02]  /*280f0*/  SEL R12, R9, RZ, !P0 ;  /* 0x000000ff090c7207 */ /* 0x000fe40004000000 */
[----:B-----5:R-:W-:Y:S02]  /*28100*/  SHF.R.S32.HI R11, RZ, 0x1f, R6 ;  /* 0x0000001fff0b7819 */ /* 0x020fe40000011406 */
[----:B----4-:R-:W-:Y:S01]  /*28110*/  SHF.R.S32.HI R10, RZ, 0x1f, R20 ;  /* 0x0000001fff0a7819 */ /* 0x010fe20000011414 */
[----:B------:R-:W-:Y:S06]  /*28120*/  @P3 BRA `(.L_x_3115) ;  /* 0x00000000009c3947 */ /* 0x000fec0003800000 */
[----:B------:R-:W4:Y:S01]  /*28130*/  LDC R9, c[0x0][0xbe8] ;  /* 0x0002fa00ff097b82 */ /* 0x000f220000000800 */
[----:B------:R-:W-:Y:S01]  /*28140*/  IADD3 R8, R230, -0x80, R7 ;  /* 0xffffff80e6087810 */ /* 0x000fe20007ffe007 */
[----:B----4-:R-:W-:-:S05]  /*28150*/  IMAD R2, R0, R9, RZ ;  /* 0x0000000900027224 */ /* 0x010fca00078e02ff */
        /* <DEDUP_REMOVED lines=10> */
[----:B------:R-:W4:Y:S01]  /*28200*/  @P0 LDC R15, c[0x0][0xbec] ;  /* 0x0002fb00ff0f0b82 */ /* 0x000f220000000800 */
[----:B------:R-:W-:Y:S01]  /*28210*/  IMAD R7, R20, UR5, R7 ;  /* 0x0000000514077c24 */ /* 0x000fe2000f8e0207 */
[----:B------:R-:W-:-:S03]  /*28220*/  ULDC.64 UR4, c[0x0][0xb98] ;  /* 0x0002e60000047ab9 */ /* 0x000fc60000000a00 */
[----:B------:R-:W-:-:S03]  /*28230*/  IMAD.IADD R3, R3, 0x1, R7 ;  /* 0x0000000103037824 */ /* 0x000fc600078e0207 */
[----:B------:R-:W5:Y:S01]  /*28240*/  @P0 LDC R21, c[0x0][0xbf0] ;  /* 0x0002fc00ff150b82 */ /* 0x000f620000000800 */
[----:B------:R-:W-:-:S04]  /*28250*/  IMAD.WIDE.U32 R2, R13, UR4, R2 ;  /* 0x000000040d027c25 */ /* 0x000fc8000f8e0002 */
[----:B----4-:R-:W-:-:S05]  /*28260*/  @P0 IMAD.HI.U32 R4, R8, R15, RZ ;  /* 0x0000000f08040227 */ /* 0x010fca00078e00ff */
[----:B-----5:R-:W-:Y:S01]  /*28270*/  @P0 SHF.R.U32.HI R5, RZ, R21, R4 ;  /* 0x00000015ff050219 */ /* 0x020fe20000011604 */
        /* <DEDUP_REMOVED lines=18> */
.L_x_3115:
[----:B------:R-:W-:Y:S05]  /*283a0*/  BSYNC B1 ;  /* 0x0000000000017941 */ /* 0x000fea0003800000 */
.L_x_3114:
[----:B------:R-:W-:Y:S01]  /*283b0*/  ULDC.64 UR4, c[0x0][0xaa0] ;  /* 0x0002a80000047ab9 */ /* 0x000fe20000000a00 */
[----:B------:R-:W-:Y:S02]  /*283c0*/  IMAD R7, R237, 0x20, R212 ;  /* 0x00000020ed077824 */ /* 0x000fe400078e02d4 */
[----:B----4-:R-:W-:Y:S02]  /*283d0*/  IMAD R3, R11, UR4, RZ ;  /* 0x000000040b037c24 */ /* 0x010fe4000f8e02ff */
[----:B------:R-:W-:Y:S02]  /*283e0*/  IMAD.IADD R9, R230, 0x1, R7 ;  /* 0x00000001e6097824 */ /* 0x000fe400078e0207 */
        /* <DEDUP_REMOVED lines=8> */
[----:B------:R4:W5:Y:S01]  /*28470*/  LDL R20, [R1+0x60] ;  /* 0x0000600001147983 */ /* 0x0009620000100800 */
[----:B--2---:R-:W-:-:S04]  /*28480*/  @P2 IMAD.HI.U32 R4, R9, R14, RZ ;  /* 0x0000000e09042227 */ /* 0x004fc800078e00ff */
[----:B------:R-:W-:Y:S01]  /*28490*/  IMAD.MOV.U32 R5, RZ, RZ, R9 ;  /* 0x000000ffff057224 */ /* 0x000fe200078e0009 */
[----:B---3--:R-:W-:Y:S01]  /*284a0*/  @P2 SHF.R.U32.HI R5, RZ, R27, R4 ;  /* 0x0000001bff052219 */ /* 0x008fe20000011604 */
        /* <DEDUP_REMOVED lines=31> */
[----:B------:R-:W-:Y:S02]  /*286a0*/  ISETP.GE.AND P0, PT, R0, R25, PT ;  /* 0x000000190000720c */ /* 0x000fe40003f06270 */
[----:B------:R-:W-:-:S02]  /*286b0*/  SHF.R.S32.HI R6, RZ, 0x1f, R221 ;  /* 0x0000001fff067819 */ /* 0x000fc400000114dd */
[----:B------:R-:W-:Y:S01]  /*286c0*/  SHF.R.S32.HI R9, RZ, 0x1f, R220 ;  /* 0x0000001fff097819 */ /* 0x000fe200000114dc */
[----:B------:R-:W-:Y:S08]  /*286d0*/  @P2 BRA `(.L_x_3117) ;  /* 0x0000000000482947 */ /* 0x000ff00003800000 */
[----:B------:R-:W-:Y:S01]  /*286e0*/  ULDC UR4, c[0x0][0xac8] ;  /* 0x0002b20000047ab9 */ /* 0x000fe20000000800 */
[----:B------:R-:W-:Y:S01]  /*286f0*/  ULDC.64 UR6, c[0x0][0x208] ;  /* 0x0000820000067ab9 */ /* 0x000fe20000000a00 */
[----:B------:R-:W-:Y:S02]  /*28700*/  ISETP.GE.AND P5, PT, R18, UR4, PT ;  /* 0x0000000412007c0c */ /* 0x000fe4000bfa6270 */
[----:B------:R-:W-:Y:S02]  /*28710*/  ISETP.GE.AND P3, PT, R220, UR4, PT ;  /* 0x00000004dc007c0c */ /* 0x000fe4000bf66270 */
[----:B------:R-:W-:Y:S02]  /*28720*/  ISETP.GE.AND P2, PT, R221, UR4, PT ;  /* 0x00000004dd007c0c */ /* 0x000fe4000bf46270 */
[----:B------:R-:W-:-:S07]  /*28730*/  ISETP.GE.AND P4, PT, R213, UR4, PT ;  /* 0x00000004d5007c0c */ /* 0x000fce000bf86270 */
[----:B--2---:R-:W-:-:S04]  /*28740*/  @!P5 LEA R10, P6, R18, R2, 0x1 ;  /* 0x00000002120ad211 */ /* 0x004fc800078c08ff */
[-C--:B---3--:R-:W-:Y:S02]  /*28750*/  @!P5 LEA.HI.X R11, R18, R3.reuse, R19, 0x1, P6 ;  /* 0x00000003120bd211 */ /* 0x088fe400030f0c13 */
[-C--:B------:R-:W-:Y:S01]  /*28760*/  @!P3 LEA R12, P6, R220, R2.reuse, 0x1 ;  /* 0x00000002dc0cb211 */ /* 0x080fe200078c08ff */
[----:B-----5:R-:W-:Y:S02]  /*28770*/  @!P4 IMAD.SHL.U32 R7, R20, 0x8, RZ ;  /* 0x000000081407c824 */ /* 0x020fe400078e00ff */
        /* <DEDUP_REMOVED lines=8> */
.L_x_3117:
[----:B------:R-:W-:Y:S05]  /*28800*/  BSYNC B1 ;  /* 0x0000000000017941 */ /* 0x000fea0003800000 */
.L_x_3116:
[----:B--23--:R2:W3:Y:S01]  /*28810*/  SHFL.IDX PT, R3, R5, 0x1, 0x181f ;  /* 0x00381f0005037f89 */ /* 0x00c4e200000e0000 */
        /* <DEDUP_REMOVED lines=11> */
[-C--:B---3--:R-:W-:Y:S02]  /*288d0*/  @!P4 LEA.HI.X R11, R18, R3.reuse, R19, 0x1, P6 ;  /* 0x00000003120bc211 */ /* 0x088fe400030f0c13 */
[C---:B------:R-:W-:Y:S01]  /*288e0*/  @!P1 LEA R14, P6, R221.reuse, R2, 0x1 ;  /* 0x00000002dd0e9211 */ /* 0x040fe200078c08ff */
[----:B-----5:R-:W-:Y:S01]  /*288f0*/  @!P3 IMAD.SHL.U32 R7, R20, 0x8, RZ ;  /* 0x000000081407b824 */ /* 0x020fe200078e00ff */
[-C--:B------:R-:W-:Y:S01]  /*28900*/  @!P2 LEA.HI.X R13, R220, R3.reuse, R9, 0x1, P5 ;  /* 0x00000003dc0da211 */ /* 0x080fe200028f0c09 */
[----:B------:R0:W-:Y:S01]  /*28910*/  @!P4 ST.E.128 desc[UR6][R10.64], RZ ;  /* 0x000000ff0a00c985 */ /* 0x0001e2000c101d06 */
[----:B------:R-:W-:Y:S01]  /*28920*/  @!P1 LEA.HI.X R15, R221, R3, R6, 0x1, P6 ;  /* 0x00000003dd0f9211 */ /* 0x000fe200030f0c06 */
[----:B------:R-:W-:-:S05]  /*28930*/  @!P3 IMAD.WIDE R2, R7, 0x2, R2 ;  /* 0x000000020702b825 */ /* 0x000fca00078e0202 */
[----:B------:R0:W-:Y:S04]  /*28940*/  @!P3 ST.E.128 desc[UR6][R2.64], RZ ;  /* 0x000000ff0200b985 */ /* 0x0001e8000c101d06 */
[----:B------:R0:W-:Y:S04]  /*28950*/  @!P2 ST.E.128 desc[UR6][R12.64], RZ ;  /* 0x000000ff0c00a985 */ /* 0x0001e8000c101d06 */
[----:B------:R0:W-:Y:S02]  /*28960*/  @!P1 ST.E.128 desc[UR6][R14.64], RZ ;  /* 0x000000ff0e009985 */ /* 0x0001e4000c101d06 */
.L_x_3119:
[----:B------:R-:W-:Y:S05]  /*28970*/  BSYNC B1 ;  /* 0x0000000000017941 */ /* 0x000fea0003800000 */
.L_x_3118:
[----:B0--3--:R0:W3:Y:S01]  /*28980*/  SHFL.IDX PT, R3, R5, 0x2, 0x181f ;  /* 0x00581f0005037f89 */ /* 0x0090e200000e0000 */
        /* <DEDUP_REMOVED lines=12> */
[----:B-----5:R-:W-:Y:S01]  /*28a50*/  @!P4 IMAD.SHL.U32 R7, R20, 0x8, RZ ;  /* 0x000000081407c824 */ /* 0x020fe200078e00ff */
[-C--:B---3--:R-:W-:Y:S02]  /*28a60*/  @!P3 LEA.HI.X R11, R18, R3.reuse, R19, 0x1, P0 ;  /* 0x00000003120bb211 */ /* 0x088fe400000f0c13 */
[-C--:B------:R-:W-:Y:S02]  /*28a70*/  @!P5 LEA.HI.X R13, R220, R3.reuse, R9, 0x1, P1 ;  /* 0x00000003dc0dd211 */ /* 0x080fe400008f0c09 */
[----:B------:R-:W-:Y:S01]  /*28a80*/  @!P6 LEA.HI.X R15, R221, R3, R6, 0x1, P2 ;  /* 0x00000003dd0fe211 */ /* 0x000fe200010f0c06 */
[----:B------:R-:W-:Y:S01]  /*28a90*/  @!P4 IMAD.WIDE R2, R7, 0x2, R2 ;  /* 0x000000020702c825 */ /* 0x000fe200078e0202 */
[----:B------:R0:W-:Y:S04]  /*28aa0*/  @!P3 ST.E.128 desc[UR6][R10.64], RZ ;  /* 0x000000ff0a00b985 */ /* 0x0001e8000c101d06 */
[----:B------:R0:W-:Y:S04]  /*28ab0*/  @!P4 ST.E.128 desc[UR6][R2.64], RZ ;  /* 0x000000ff0200c985 */ /* 0x0001e8000c101d06 */
[----:B------:R0:W-:Y:S04]  /*28ac0*/  @!P5 ST.E.128 desc[UR6][R12.64], RZ ;  /* 0x000000ff0c00d985 */ /* 0x0001e8000c101d06 */
[----:B------:R0:W-:Y:S02]  /*28ad0*/  @!P6 ST.E.128 desc[UR6][R14.64], RZ ;  /* 0x000000ff0e00e985 */ /* 0x0001e4000c101d06 */
.L_x_3121:
[----:B------:R-:W-:Y:S05]  /*28ae0*/  BSYNC B1 ;  /* 0x0000000000017941 */ /* 0x000fea0003800000 */
.L_x_3120:
[----:B------:R-:W-:Y:S01]  /*28af0*/  VIADD R0, R230, 0x60 ;  /* 0x00000060e6007836 */ /* 0x000fe20000000000 */
[----:B0--3--:R0:W3:Y:S04]  /*28b00*/  SHFL.IDX PT, R3, R5, 0x3, 0x181f ;  /* 0x00781f0005037f89 */ /* 0x0090e800000e0000 */
        /* <DEDUP_REMOVED lines=12> */
[----:B--2-45:R-:W-:Y:S01]  /*28bd0*/  @!P4 IMAD.SHL.U32 R5, R20, 0x8, RZ ;  /* 0x000000081405c824 */ /* 0x034fe200078e00ff */
        /* <DEDUP_REMOVED lines=8> */
.L_x_3112:
[----:B------:R-:W-:Y:S05]  /*28c60*/  BSYNC B0 ;  /* 0x0000000000007941 */ /* 0x000fea0003800000 */
.L_x_3103:
[----:B------:R-:W-:Y:S02]  /*28c70*/  ULDC UR4, c[0x0][0xc3c] ;  /* 0x00030f0000047ab9 */ /* 0x000fe40000000800 */
[----:B-1----:R-:W-:-:S13]  /*28c80*/  ISETP.GE.AND P0, PT, R51, UR4, PT ;  /* 0x0000000433007c0c */ /* 0x002fda000bf06270 */
[----:B------:R-:W-:Y:S05]  /*28c90*/  @!P0 BRA `(.L_x_3122) ;  /* 0xfffffd8400b48947 */ /* 0x000fea000383ffff */
[----:B------:R-:W-:Y:S05]  /*28ca0*/  BRA `(.L_x_2866) ;  /* 0x0000009000487947 */ /* 0x000fea0003800000 */
.L_x_2864:
        /* <DEDUP_REMOVED lines=18> */
.L_x_3123:
        /* <DEDUP_REMOVED lines=42> */
.L_x_3129:
        /* <DEDUP_REMOVED lines=13> */
.L_x_3128:
[----:B------:R-:W-:Y:S05]  /*29140*/  BSYNC B0 ;  /* 0x0000000000007941 */ /* 0x000fea0003800000 */
.L_x_3127:
        /* <DEDUP_REMOVED lines=21> */
.L_x_3125:
        /* <DEDUP_REMOVED lines=21> */
.L_x_3130:
        /* <DEDUP_REMOVED lines=56> */
.L_x_3126:
[----:B------:R-:W-:Y:S02]  /*29770*/  IMAD.MOV.U32 R17, RZ, RZ, RZ ;  /* 0x000000ffff117224 */ /* 0x000fe400078e00ff */
[----:B------:R-:W-:Y:S02]  /*29780*/  IMAD.U32 R16, RZ, RZ, UR6 ;  /* 0x00000006ff107e24 */ /* 0x000fe4000f8e00ff */
[----:B------:R-:W-:-:S07]  /*29790*/  IMAD.MOV.U32 R18, RZ, RZ, RZ ;  /* 0x000000ffff127224 */ /* 0x000fce00078e00ff */
.L_x_3131:
[----:B------:R-:W-:-:S13]  /*297a0*/  ISETP.NE.AND P0, PT, R0, RZ, PT ;  /* 0x000000ff0000720c */ /* 0x000fda0003f05270 */
[----:B------:R-:W1:Y:S01]  /*297b0*/  @!P0 S2R R3, SR_CgaCtaId ;  /* 0x0000000000038919 */ /* 0x000e620000008800 */
[----:B------:R-:W-:-:S04]  /*297c0*/  @!P0 MOV R0, 0x400 ;  /* 0x0000040000008802 */ /* 0x000fc80000000f00 */
[----:B-1----:R-:W-:-:S05]  /*297d0*/  @!P0 LEA R0, R3, R0, 0x18 ;  /* 0x0000000003008211 */ /* 0x002fca00078ec0ff */
[----:B------:R1:W-:Y:S01]  /*297e0*/  @!P0 STS.128 [R0+0x388d0], R16 ;  /* 0x0388d01000008388 */ /* 0x0003e20000000c00 */
[----:B------:R-:W-:Y:S06]  /*297f0*/  BAR.ARV 0x5, 0x180 ;  /* 0x0146000000007b1d */ /* 0x000fec0000002000 */
.L_x_3124:
[----:B-1----:R-:W-:Y:S01]  /*29800*/  IMAD.MOV.U32 R0, RZ, RZ, 0x1 ;  /* 0x00000001ff007424 */ /* 0x002fe200078e00ff */
[----:B------:R1:W-:Y:S01]  /*29810*/  STL [R1+0x8], RZ ;  /* 0x000008ff01007387 */ /* 0x0003e20000100800 */
[----:B------:R-:W-:Y:S02]  /*29820*/  ULDC UR4, c[0x0][0xc3c] ;  /* 0x00030f0000047ab9 */ /* 0x000fe40000000800 */
[----:B--2---:R-:W-:Y:S01]  /*29830*/  ISETP.GE.AND P0, PT, R19, UR4, PT ;  /* 0x0000000413007c0c */ /* 0x004fe2000bf06270 */
[----:B------:R1:W-:Y:S04]  /*29840*/  STL [R1+0x18], R0 ;  /* 0x0000180001007387 */ /* 0x0003e80000100800 */
[----:B------:R1:W-:Y:S08]  /*29850*/  STL [R1+0x50], RZ ;  /* 0x000050ff01007387 */ /* 0x0003f00000100800 */
[----:B-1----:R-:W-:Y:S05]  /*29860*/  @P0 BRA `(.L_x_3132) ;  /* 0x0000008000680947 */ /* 0x002fea0003800000 */
[----:B------:R-:W2:Y:S04]  /*29870*/  LDL R0, [R1+0x98] ;  /* 0x0000980001007983 */ /* 0x000ea80000100800 */
[----:B------:R-:W3:Y:S01]  /*29880*/  LDL.LU R5, [R1+0xc] ;  /* 0x00000c0001057983 */ /* 0x000ee20000300800 */
[----:B------:R-:W1:Y:S01]  /*29890*/  S2UR UR5, SR_CgaCtaId ;  /* 0x00000000000579c3 */ /* 0x000e620000008800 */
[----:B------:R-:W-:Y:S01]  /*298a0*/  LOP3.LUT R7, R4, 0x7f, RZ, 0xc0, !PT ;  /* 0x0000007f04077812 */ /* 0x000fe200078ec0ff */
[----:B------:R-:W-:Y:S01]  /*298b0*/  UMOV UR4, 0x400 ;  /* 0x0000040000047882 */ /* 0x000fe20000000000 */
[----:B------:R-:W-:Y:S01]  /*298c0*/  BSSY B8, `(.L_x_3132) ;  /* 0x0000814000087945 */ /* 0x000fe20003800000 */
[----:B------:R-:W-:Y:S01]  /*298d0*/  ULDC.64 UR36, c[0x0][0x198] ;  /* 0x0000660000247ab9 */ /* 0x000fe20000000a00 */
[C---:B------:R-:W-:Y:S01]  /*298e0*/  ISETP.NE.AND P1, PT, R7.reuse, RZ, PT ;  /* 0x000000ff0700720c */ /* 0x040fe20003f25270 */
[----:B0-----:R-:W-:Y:S01]  /*298f0*/  IMAD.SHL.U32 R2, R7, 0x8, RZ ;  /* 0x0000000807027824 */ /* 0x001fe200078e00ff */
[----:B------:R-:W-:Y:S01]  /*29900*/  SHF.R.U32.HI R6, RZ, 0x3, R7 ;  /* 0x00000003ff067819 */ /* 0x000fe20000011607 */
[----:B------:R-:W-:Y:S01]  /*29910*/  ULDC UR39, c[0x0][0xc] ;  /* 0x0000030000277ab9 */ /* 0x000fe20000000800 */
[----:B-1----:R-:W-:Y:S01]  /*29920*/  ULEA UR4, UR5, UR4, 0x18 ;  /* 0x0000000405047291 */ /* 0x002fe2000f8ec03f */
[----:B--2---:R-:W-:Y:S01]  /*29930*/  R2UR UR6, R0 ;  /* 0x00000000000672ca */ /* 0x004fe200000e0000 */
[----:B------:R-:W-:Y:S01]  /*29940*/  IMAD.SHL.U32 R0, R4, 0x8, RZ ;  /* 0x0000000804007824 */ /* 0x000fe200078e00ff */
[----:B---3--:R-:W-:-:S04]  /*29950*/  LOP3.LUT R5, R5, 0xfffffffd, RZ, 0xc0, !PT ;  /* 0xfffffffd05057812 */ /* 0x008fc800078ec0ff */
[----:B------:R-:W-:Y:S02]  /*29960*/  LOP3.LUT R3, R0, 0x1f8, RZ, 0xc0, !PT ;  /* 0x000001f800037812 */ /* 0x000fe400078ec0ff */
[----:B------:R-:W-:Y:S02]  /*29970*/  @P1 LOP3.LUT R5, R5, 0x2, RZ, 0xfc, !PT ;  /* 0x0000000205051812 */ /* 0x000fe400078efcff */
[----:B------:R-:W-:Y:S02]  /*29980*/  LOP3.LUT R3, R3, 0x38, R4, 0x78, !PT ;  /* 0x0000003803037812 */ /* 0x000fe400078e7804 */
[----:B------:R-:W-:Y:S01]  /*29990*/  LOP3.LUT R5, R5, 0xfffffffe, RZ, 0xc0, !PT ;  /* 0xfffffffe05057812 */ /* 0x000fe200078ec0ff */
[----:B------:R-:W-:Y:S01]  /*299a0*/  ULOP3.LUT UR38, UR6, 0x2, URZ, 0xfc, !UPT ;  /* 0x0000000206267892 */ /* 0x000fe2000f8efc3f */
[----:B------:R-:W-:Y:S02]  /*299b0*/  LOP3.LUT R2, R3, 0x200, R2, 0xf8, !PT ;  /* 0x0000020003027812 */ /* 0x000fe400078ef802 */
[C---:B------:R-:W-:Y:S01]  /*299c0*/  LOP3.LUT P0, R3, R4.reuse, 0x1f, RZ, 0xc0, !PT ;  /* 0x0000001f04037812 */ /* 0x040fe2000780c0ff */
[----:B------:R-:W-:Y:S01]  /*299d0*/  IMAD.SHL.U32 R4, R4, 0x10, RZ ;  /* 0x0000001004047824 */ /* 0x000fe200078e00ff */
[----:B------:R-:W-:-:S03]  /*299e0*/  LOP3.LUT R0, R0, 0x38, RZ, 0xc0, !PT ;  /* 0x0000003800007812 */ /* 0x000fc600078ec0ff */
[----:B------:R0:W-:Y:S01]  /*299f0*/  STL [R1+0x30], R3 ;  /* 0x0000300301007387 */ /* 0x0001e20000100800 */
[----:B------:R-:W-:Y:S01]  /*29a00*/  LOP3.LUT R4, R6, 0x70, R4, 0xf8, !PT ;  /* 0x0000007006047812 */ /* 0x000fe200078ef804 */
[----:B------:R-:W-:-:S06]  /*29a10*/  IMAD.MOV.U32 R4, RZ, RZ, 0x1 ;  /* 0x00000001ff047424 */ /* 0x000fcc00078e00ff */
[----:B------:R-:W-:Y:S02]  /*29a20*/  @P0 LOP3.LUT R5, R5, 0x1, RZ, 0xfc, !PT ;  /* 0x0000000105050812 */ /* 0x000fe400078efcff */
[----:B------:R-:W-:Y:S01]  /*29a30*/  ISETP.NE.OR P0, PT, R7, RZ, !P0 ;  /* 0x000000ff0700720c */ /* 0x000fe20004705670 */
[----:B0-----:R-:W-:Y:S01]  /*29a40*/  IMAD.U32 R3, RZ, RZ, UR4 ;  /* 0x00000004ff037e24 */ /* 0x001fe2000f8e00ff */
[----:B------:R-:W-:-:S03]  /*29a50*/  LOP3.LUT R5, R5, 0xfffffff7, RZ, 0xc0, !PT ;  /* 0xfffffff705057812 */ /* 0x000fc600078ec0ff */
[----:B------:R-:W-:Y:S01]  /*29a60*/  IMAD R2, R2, 0x2, R3 ;  /* 0x0000000202027824 */ /* 0x000fe200078e0203 */
[----:B------:R0:W-:Y:S04]  /*29a70*/  STL [R1+0x4], R3 ;  /* 0x0000040301007387 */ /* 0x0001e80000100800 */
[----:B------:R1:W-:Y:S03]  /*29a80*/  STL [R1+0x2c], R2 ;  /* 0x00002c0201007387 */ /* 0x0003e60000100800 */
[----:B------:R-:W-:Y:S01]  /*29a90*/  @P0 LOP3.LUT R5, R5, 0x8, RZ, 0xfc, !PT ;  /* 0x0000000805050812 */ /* 0x000fe200078efcff */
[----:B------:R-:W-:Y:S01]  /*29aa0*/  STL [R1+0x20], RZ ;  /* 0x000020ff01007387 */ /* 0x000fe20000100800 */
[----:B0-----:R-:W-:-:S03]  /*29ab0*/  LOP3.LUT R3, R0, 0x40, RZ, 0xfc, !PT ;  /* 0x0000004000037812 */ /* 0x001fc600078efcff */
[----:B------:R-:W-:Y:S01]  /*29ac0*/  STL [R1+0xc], R5 ;  /* 0x00000c0501007387 */ /* 0x000fe20000100800 */
[----:B-1----:R-:W-:-:S05]  /*29ad0*/  IMAD.MOV.U32 R2, RZ, RZ, 0x1 ;  /* 0x00000001ff027424 */ /* 0x002fca00078e00ff */
[----:B------:R0:W-:Y:S04]  /*29ae0*/  STL [R1+0x24], R2 ;  /* 0x0000240201007387 */ /* 0x0001e80000100800 */
[----:B------:R1:W-:Y:S04]  /*29af0*/  STL [R1+0x50], RZ ;  /* 0x000050ff01007387 */ /* 0x0003e80000100800 */
[----:B------:R1:W-:Y:S01]  /*29b00*/  STL [R1+0x8], RZ ;  /* 0x000008ff01007387 */ /* 0x0003e20000100800 */
[----:B0-----:R-:W-:-:S03]  /*29b10*/  LOP3.LUT R2, R0, 0x80, RZ, 0xfc, !PT ;  /* 0x0000008000027812 */ /* 0x001fc600078efcff */
[----:B------:R1:W-:Y:S01]  /*29b20*/  STL [R1+0x18], R4 ;  /* 0x0000180401007387 */ /* 0x0003e20000100800 */
[----:B------:R-:W-:-:S07]  /*29b30*/  LOP3.LUT R0, R0, 0xc0, RZ, 0xfc, !PT ;  /* 0x000000c000007812 */ /* 0x000fce00078efcff */
.L_x_3293:
[----:B0--3--:R-:W0:Y:S01]  /*29b40*/  LDC.64 R2, c[0x0][0xc88] ;  /* 0x00032200ff027b82 */ /* 0x009e220000000a00 */
[----:B------:R-:W-:Y:S01]  /*29b50*/  ULDC.64 UR4, c[0x0][0x208] ;  /* 0x0000820000047ab9 */ /* 0x000fe20000000a00 */
[----:B0-----:R-:W-:-:S05]  /*29b60*/  IMAD.WIDE R2, R19, 0x4, R2 ;  /* 0x0000000413027825 */ /* 0x001fca00078e0202 */
[----:B-12---:R-:W2:Y:S01]  /*29b70*/  LDG.E R4, desc[UR4][R2.64] ;  /* 0x0000000402047981 */ /* 0x006ea2000c1e1900 */
        /* <DEDUP_REMOVED lines=15> */
[----:B------:R0:W-:Y:S01]  /*29c70*/  STL [R1+0x34], R4 ;  /* 0x0000340401007387 */ /* 0x0001e20000100800 */
[C-C-:B------:R-:W-:Y:S02]  /*29c80*/  SHF.L.U64.HI R14, R4.reuse, 0x2, R5.reuse ;  /* 0x00000002040e7819 */ /* 0x140fe40000010205 */
[----:B------:R-:W-:Y:S01]  /*29c90*/  @P0 LEA.HI.X R3, R4, UR5, R5, 0x2, P1 ;  /* 0x0000000504030c11 */ /* 0x000fe200088f1405 */
[----:B------:R-:W-:Y:S01]  /*29ca0*/  ULDC.64 UR4, c[0x0][0xa00] ;  /* 0x0002800000047ab9 */ /* 0x000fe20000000a00 */
[C---:B-----5:R-:W-:Y:S01]  /*29cb0*/  @P3 IADD3 R8, P1, R15.reuse, UR10, RZ ;  /* 0x0000000a0f083c10 */ /* 0x060fe2000ff3e0ff */
        /* <DEDUP_REMOVED lines=12> */
[----:B--2---:R-:W-:-:S04]  /*29d80*/  IADD3 R2, P0, R15, UR4, RZ ;  /* 0x000000040f027c10 */ /* 0x004fc8000ff1e0ff */
[----:B------:R-:W-:Y:S01]  /*29d90*/  IADD3.X R3, R14, UR5, RZ, P0, !PT ;  /* 0x000000050e037c10 */ /* 0x000fe200087fe4ff */
[----:B------:R-:W-:Y:S01]  /*29da0*/  ULDC UR4, c[0x0][0x288] ;  /* 0x0000a20000047ab9 */ /* 0x000fe20000000800 */
[----:B0-----:R-:W-:-:S03]  /*29db0*/  IADD3 R4, P0, R15, UR8, RZ ;  /* 0x000000080f047c10 */ /* 0x001fc6000ff1e0ff */
[----:B------:R0:W5:Y:S01]  /*29dc0*/  @P2 LDG.E R11, desc[UR12][R6.64] ;  /* 0x0000000c060b2981 */ /* 0x000162000c1e1900 */
[----:B-1----:R-:W-:Y:S02]  /*29dd0*/  IADD3.X R5, R14, UR9, RZ, P0, !PT ;  /* 0x000000090e057c10 */ /* 0x002fe400087fe4ff */
[----:B------:R-:W-:Y:S01]  /*29de0*/  ISETP.NE.U32.AND P0, PT, RZ, UR8, PT ;  /* 0x00000008ff007c0c */ /* 0x000fe2000bf05070 */
[----:B------:R-:W2:Y:S03]  /*29df0*/  @P1 LDG.E R12, desc[UR12][R2.64] ;  /* 0x0000000c020c1981 */ /* 0x000ea6000c1e1900 */
[----:B------:R-:W-:-:S13]  /*29e00*/  ISETP.NE.AND.EX P0, PT, RZ, UR9, PT, P0 ;  /* 0x00000009ff007c0c */ /* 0x000fda000bf05300 */
[----:B------:R0:W5:Y:S04]  /*29e10*/  @P0 LDG.E R10, desc[UR12][R4.64] ;  /* 0x0000000c040a0981 */ /* 0x000168000c1e1900 */
[----:B--2---:R1:W-:Y:S02]  /*29e20*/  STL [R1+0x3c], R12 ;  /* 0x00003c0c01007387 */ /* 0x0043e40000100800 */
[----:B-1----:R-:W-:Y:S01]  /*29e30*/  IMAD.U32 R12, RZ, RZ, UR4 ;  /* 0x00000004ff0c7e24 */ /* 0x002fe2000f8e00ff */
[----:B------:R-:W-:-:S05]  /*29e40*/  ULDC.64 UR4, c[0x0][0x418] ;  /* 0x0001060000047ab9 */ /* 0x000fca0000000a00 */
[----:B------:R-:W2:Y:S01]  /*29e50*/  @P3 LDG.E R12, desc[UR12][R8.64] ;  /* 0x0000000c080c3981 */ /* 0x000ea2000c1e1900 */
[----:B------:R-:W-:-:S03]  /*29e60*/  UISETP.NE.U32.AND UP0, UPT, UR4, URZ, UPT ;  /* 0x0000003f0400728c */ /* 0x000fc6000bf05070 */
[----:B------:R-:W-:Y:S01]  /*29e70*/  ULDC UR4, c[0x0][0x424] ;  /* 0x0001090000047ab9 */ /* 0x000fe20000000800 */
[----:B------:R-:W-:-:S03]  /*29e80*/  UISETP.NE.AND.EX UP0, UPT, UR5, URZ, UPT, UP0 ;  /* 0x0000003f0500728c */ /* 0x000fc6000bf05300 */
[----:B------:R-:W-:Y:S01]  /*29e90*/  ULDC UR5, c[0x0][0x2f0] ;  /* 0x0000bc0000057ab9 */ /* 0x000fe20000000800 */
[----:B------:R-:W-:Y:S01]  /*29ea0*/  USEL UR4, UR4, 0x1, UP0 ;  /* 0x0000000104047887 */ /* 0x000fe20008000000 */
[----:B--2---:R0:W-:Y:S04]  /*29eb0*/  STL [R1+0x40], R12 ;  /* 0x0000400c01007387 */ /* 0x0041e80000100800 */
[----:B------:R0:W5:Y:S01]  /*29ec0*/  LDL R13, [R1+0x40] ;  /* 0x00004000010d7983 */ /* 0x0001620000100800 */
[----:B------:R-:W-:-:S03]  /*29ed0*/  UIMAD UR4, UR4, UR5, URZ ;  /* 0x00000005040472a4 */ /* 0x000fc6000f8e023f */
[----:B------:R-:W-:Y:S02]  /*29ee0*/  ULDC UR5, c[0x0][0x348] ;  /* 0x0000d20000057ab9 */ /* 0x000fe40000000800 */
[----:B------:R-:W-:Y:S02]  /*29ef0*/  IMAD.U32 R8, RZ, RZ, UR5 ;  /* 0x00000005ff087e24 */ /* 0x000fe4000f8e00ff */
[----:B------:R-:W-:Y:S01]  /*29f00*/  IMAD.U32 R9, RZ, RZ, UR4 ;  /* 0x00000004ff097e24 */ /* 0x000fe2000f8e00ff */
[----:B0-----:R-:W-:Y:S06]  /*29f10*/  @P3 BRA `(.L_x_3133) ;  /* 0x0000000000183947 */ /* 0x001fec0003800000 */
[----:B------:R-:W-:Y:S05]  /*29f20*/  @!P1 BRA `(.L_x_3133) ;  /* 0x0000000000149947 */ /* 0x000fea0003800000 */
[----:B------:R-:W-:Y:S02]  /*29f30*/  ULDC.64 UR4, c[0x0][0x208] ;  /* 0x0000820000047ab9 */ /* 0x000fe40000000a00 */
[----:B------:R-:W2:Y:S04]  /*29f40*/  LDG.E R12, desc[UR4][R2.64] ;  /* 0x00000004020c7981 */ /* 0x000ea8000c1e1900 */
[----:B------:R-:W2:Y:S02]  /*29f50*/  LDG.E R2, desc[UR4][R2.64+0x4] ;  /* 0x0000040402027981 */ /* 0x000ea4000c1e1900 */
[----:B--2--5:R-:W-:-:S05]  /*29f60*/  IMAD.IADD R13, R2, 0x1, -R12 ;  /* 0x00000001020d7824 */ /* 0x024fca00078e0a0c */
[----:B------:R0:W-:Y:S02]  /*29f70*/  STL [R1+0x40], R13 ;  /* 0x0000400d01007387 */ /* 0x0001e40000100800 */
.L_x_3133:
[----:B------:R-:W2:Y:S01]  /*29f80*/  LDL R12, [R1+0x34] ;  /* 0x00003400010c7983 */ /* 0x000ea20000100800 */
[----:B-----5:R-:W-:Y:S01]  /*29f90*/  IMAD.IADD R2, R11, 0x1, R0 ;  /* 0x000000010b027824 */ /* 0x020fe200078e0200 */
[----:B------:R-:W-:Y:S02]  /*29fa0*/  ULDC.64 UR4, c[0x0][0xa20] ;  /* 0x0002880000047ab9 */ /* 0x000fe40000000a00 */
[----:B------:R-:W-:Y:S02]  /*29fb0*/  ISETP.NE.U32.AND P1, PT, RZ, UR4, PT ;  /* 0x00000004ff007c0c */ /* 0x000fe4000bf25070 */
[----:B------:R1:W-:Y:S02]  /*29fc0*/  STL [R1+0x1c], R2 ;  /* 0x00001c0201007387 */ /* 0x0003e40000100800 */
[----:B------:R-:W-:Y:S02]  /*29fd0*/  ISETP.NE.AND.EX P1, PT, RZ, UR5, PT, P1 ;  /* 0x00000005ff007c0c */ /* 0x000fe4000bf25310 */
[----:B--2---:R1:W-:Y:S11]  /*29fe0*/  STL [R1+0x14], R12 ;  /* 0x0000140c01007387 */ /* 0x0043f60000100800 */
[----:B------:R-:W-:Y:S05]  /*29ff0*/  @!P1 BRA `(.L_x_3134) ;  /* 0x0000000000149947 */ /* 0x000fea0003800000 */
[----:B-1----:R-:W-:Y:S01]  /*2a000*/  IADD3 R2, P1, R15, UR4, RZ ;  /* 0x000000040f027c10 */ /* 0x002fe2000ff3e0ff */
[----:B------:R-:W-:-:S03]  /*2a010*/  ULDC.64 UR6, c[0x0][0x208] ;  /* 0x0000820000067ab9 */ /* 0x000fc60000000a00 */
[----:B------:R-:W-:-:S05]  /*2a020*/  IADD3.X R3, R14, UR5, RZ, P1, !PT ;  /* 0x000000050e037c10 */ /* 0x000fca0008ffe4ff */
[----:B------:R1:W5:Y:S01]  /*2a030*/  LDG.E R9, desc[UR6][R2.64] ;  /* 0x0000000602097981 */ /* 0x000362000c1e1900 */
[----:B------:R-:W-:Y:S05]  /*2a040*/  BRA `(.L_x_3135) ;  /* 0x0000000000147947 */ /* 0x000fea0003800000 */
.L_x_3134:
[----:B------:R-:W-:Y:S05]  /*2a050*/  @!P2 BRA `(.L_x_3135) ;  /* 0x000000000010a947 */ /* 0x000fea0003800000 */
[----:B------:R-:W-:Y:S02]  /*2a060*/  ULDC.64 UR4, c[0x0][0x208] ;  /* 0x0000820000047ab9 */ /* 0x000fe40000000a00 */
[----:B------:R-:W2:Y:S04]  /*2a070*/  LDG.E R9, desc[UR4][R6.64] ;  /* 0x0000000406097981 */ /* 0x000ea8000c1e1900 */
[----:B------:R-:W2:Y:S02]  /*2a080*/  LDG.E R6, desc[UR4][R6.64+0x4] ;  /* 0x0000040406067981 */ /* 0x000ea4000c1e1900 */
[----:B--2---:R-:W-:-:S07]  /*2a090*/  IMAD.IADD R9, R6, 0x1, -R9 ;  /* 0x0000000106097824 */ /* 0x004fce00078e0a09 */
.L_x_3135:
[----:B------:R-:W-:Y:S01]  /*2a0a0*/  ULDC.64 UR4, c[0x0][0x208] ;  /* 0x0000820000047ab9 */ /* 0x000fe20000000a00 */
[----:B-1----:R-:W1:Y:S01]  /*2a0b0*/  LDC R3, c[0x0][0x448] ;  /* 0x00011200ff037b82 */ /* 0x002e620000000800 */
[----:B------:R-:W2:Y:S01]  /*2a0c0*/  @P0 LDG.E R2, desc[UR4][R4.64] ;  /* 0x0000000404020981 */ /* 0x000ea2000c1e1900 */
[----:B-----5:R-:W-:-:S03]  /*2a0d0*/  IMAD.IADD R0, R9, 0x1, -R0 ;  /* 0x0000000109007824 */ /* 0x020fc600078e0a00 */
[----:B------:R3:W2:Y:S01]  /*2a0e0*/  @P0 LDG.E R4, desc[UR4][R4.64+0x4] ;  /* 0x0000040404040981 */ /* 0x0006a2000c1e1900 */
[----:B-1----:R-:W-:-:S13]  /*2a0f0*/  ISETP.NE.AND P1, PT, R3, 0x1, PT ;  /* 0x000000010300780c */ /* 0x002fda0003f25270 */
[----:B---3--:R-:W1:Y:S01]  /*2a100*/  @P1 LDC R5, c[0x0][0x450] ;  /* 0x00011400ff051b82 */ /* 0x008e620000000800 */
[----:B------:R-:W-:Y:S01]  /*2a110*/  BSSY B0, `(.L_x_3136) ;  /* 0x00001b1000007945 */ /* 0x000fe20003800000 */
[----:B------:R-:W-:Y:S01]  /*2a120*/  PLOP3.LUT P5, PT, PT, PT, PT, 0x80, 0x0 ;  /* 0x000000000000781c */ /* 0x000fe20003faf070 */
[----:B--2---:R-:W-:-:S05]  /*2a130*/  @P0 IMAD.IADD R8, R4, 0x1, -R2 ;  /* 0x0000000104080824 */ /* 0x004fca00078e0a02 */
[----:B------:R-:W2:Y:S01]  /*2a140*/  @P1 LDC R4, c[0x0][0x44c] ;  /* 0x00011300ff041b82 */ /* 0x000ea20000000800 */
[----:B------:R-:W-:-:S04]  /*2a150*/  IMAD.SHL.U32 R2, R17, 0x80, RZ ;  /* 0x0000008011027824 */ /* 0x000fc800078e00ff */
[----:B------:R-:W-:-:S04]  /*2a160*/  VIADD R2, R2, 0x7f ;  /* 0x0000007f02027836 */ /* 0x000fc80000000000 */
[----:B------:R-:W-:Y:S02]  /*2a170*/  IMAD.MOV.U32 R3, RZ, RZ, R2 ;  /* 0x000000ffff037224 */ /* 0x000fe400078e0002 */
[----:B--2---:R-:W-:-:S04]  /*2a180*/  @P1 IMAD.HI.U32 R4, R2, R4, RZ ;  /* 0x0000000402041227 */ /* 0x004fc800078e00ff */
[----:B------:R-:W-:Y:S01]  /*2a190*/  IMAD.IADD R2, R0, 0x1, R8 ;  /* 0x0000000100027824 */ /* 0x000fe200078e0208 */
[----:B-1----:R-:W-:-:S03]  /*2a1a0*/  @P1 SHF.R.U32.HI R3, RZ, R5, R4 ;  /* 0x00000005ff031219 */ /* 0x002fc60000011604 */
        /* <DEDUP_REMOVED lines=9> */
[----:B------:R-:W-:-:S05]  /*2a240*/  VIMNMX R2, R20, R2, PT ;  /* 0x0000000214027248 */ /* 0x000fca0003fe0100 */
[--C-:B------:R-:W-:Y:S02]  /*2a250*/  IMAD R2, R2, 0x50, -R0.reuse ;  /* 0x0000005002027824 */ /* 0x100fe400078e0a00 */
[----:B------:R-:W-:-:S03]  /*2a260*/  IMAD.MOV R0, RZ, RZ, -R0 ;  /* 0x000000ffff007224 */ /* 0x000fc600078e0a00 */
[----:B------:R-:W-:Y:S02]  /*2a270*/  VIMNMX R8, R2, R8, PT ;  /* 0x0000000802087248 */ /* 0x000fe40003fe0100 */
[----:B------:R-:W-:-:S04]  /*2a280*/  VIMNMX R0, RZ, R0, !PT ;  /* 0x00000000ff007248 */ /* 0x000fc80007fe0100 */
[----:B------:R-:W-:Y:S01]  /*2a290*/  ISETP.GT.AND P1, PT, R8, R0, PT ;  /* 0x000000000800720c */ /* 0x000fe20003f24270 */
[----:B------:R-:W-:-:S05]  /*2a2a0*/  IMAD.WIDE.U32 R2, R0, -0x33333333, RZ ;  /* 0xcccccccd00027825 */ /* 0x000fca00078e00ff */
[----:B------:R-:W-:-:S07]  /*2a2b0*/  SHF.R.U32.HI R9, RZ, 0x6, R3 ;  /* 0x00000006ff097819 */ /* 0x000fce0000011603 */
[----:B------:R-:W-:-:S04]  /*2a2c0*/  @P1 VIADD R8, R8, 0x4f ;  /* 0x0000004f08081836 */ /* 0x000fc80000000000 */
[----:B------:R-:W-:-:S05]  /*2a2d0*/  @P1 IMAD.HI R0, R8, 0x66666667, RZ ;  /* 0x6666666708001827 */ /* 0x000fca00078e02ff */
[----:B------:R-:W-:Y:S01]  /*2a2e0*/  @P1 SHF.R.U32.HI R2, RZ, 0x1f, R0 ;  /* 0x0000001fff021819 */ /* 0x000fe20000011600 */
[----:B------:R-:W-:-:S03]  /*2a2f0*/  IMAD.MOV.U32 R7, RZ, RZ, R9 ;  /* 0x000000ffff077224 */ /* 0x000fc600078e0009 */
[----:B------:R-:W-:-:S04]  /*2a300*/  @P1 LEA.HI.SX32 R7, R0, R2, 0x1b ;  /* 0x0000000200071211 */ /* 0x000fc800078fdaff */
[----:B------:R-:W-:-:S13]  /*2a310*/  ISETP.GT.AND P1, PT, R7, R9, PT ;  /* 0x000000090700720c */ /* 0x000fda0003f24270 */
[----:B------:R-:W-:Y:S05]  /*2a320*/  @!P1 BRA `(.L_x_3137) ;  /* 0x00000018003c9947 */ /* 0x000fea0003800000 */
[----:B------:R-:W-:Y:S01]  /*2a330*/  UMOV UR4, 0xffffffff ;  /* 0xffffffff00047882 */ /* 0x000fe20000000000 */
[----:B------:R-:W-:Y:S02]  /*2a340*/  SEL R0, R12, RZ, !P0 ;  /* 0x000000ff0c007207 */ /* 0x000fe40004000000 */
[----:B------:R-:W-:Y:S05]  /*2a350*/  BRA.DIV UR4, `(.L_x_3138) ;  /* 0x0000008e041c7947 */ /* 0x000fea000b800000 */
[----:B------:R-:W1:Y:S02]  /*2a360*/  S2R R2, SR_TID.X ;  /* 0x0000000000027919 */ /* 0x000e640000002100 */
[----:B-1----:R-:W-:-:S04]  /*2a370*/  SHF.R.U32.HI R2, RZ, 0x5, R2 ;  /* 0x00000005ff027819 */ /* 0x002fc80000011602 */
[----:B------:R-:W-:-:S05]  /*2a380*/  LOP3.LUT R2, R2, 0x3, RZ, 0xc0, !PT ;  /* 0x0000000302027812 */ /* 0x000fca00078ec0ff */
[----:B------:R1:W2:Y:S02]  /*2a390*/  SHFL.IDX PT, R14, R2, RZ, 0x1f ;  /* 0x00001fff020e7589 */ /* 0x0002a400000e0000 */
.L_x_3360:
[----:B--2---:R-:W-:Y:S02]  /*2a3a0*/  ISETP.NE.AND P0, PT, R14, RZ, PT ;  /* 0x000000ff0e00720c */ /* 0x004fe40003f05270 */
[----:B------:R-:W-:-:S11]  /*2a3b0*/  PLOP3.LUT P2, PT, PT, PT, PT, 0x8, 0x0 ;  /* 0x000000000000781c */ /* 0x000fd60003f4e170 */
[----:B------:R-:W-:Y:S05]  /*2a3c0*/  @P0 BRA `(.L_x_3139) ;  /* 0x00000000000c0947 */ /* 0x000fea0003800000 */
[----:B------:R-:W-:-:S03]  /*2a3d0*/  UMOV UR4, 0xffffffff ;  /* 0xffffffff00047882 */ /* 0x000fc60000000000 */
[----:B------:R-:W-:Y:S05]  /*2a3e0*/  BRA.DIV UR4, `(.L_x_3140) ;  /* 0x0000008e042c7947 */ /* 0x000fea000b800000 */
[----:B------:R-:W-:-:S13]  /*2a3f0*/  ELECT P2, URZ, PT ;  /* 0x00000000003f782f */ /* 0x000fda0003840000 */
.L_x_3139:
[----:B-1----:R-:W2:Y:S04]  /*2a400*/  LDL R2, [R1+0x50] ;  /* 0x0000500001027983 */ /* 0x002ea80000100800 */
[----:B------:R-:W3:Y:S01]  /*2a410*/  LDL R4, [R1+0x4] ;  /* 0x0000040001047983 */ /* 0x000ee20000100800 */
[----:B------:R-:W-:Y:S01]  /*2a420*/  BSSY B1, `(.L_x_3141) ;  /* 0x0000008000017945 */ /* 0x000fe20003800000 */
[----:B--2---:R-:W-:-:S05]  /*2a430*/  VIADD R2, R2, 0x1 ;  /* 0x0000000102027836 */ /* 0x004fca0000000000 */
[----:B------:R-:W-:-:S04]  /*2a440*/  LEA.HI R3, R2, R2, RZ, 0x1 ;  /* 0x0000000202037211 */ /* 0x000fc800078f08ff */
[----:B------:R-:W-:-:S05]  /*2a450*/  LOP3.LUT R3, R3, 0xfffffffe, RZ, 0xc0, !PT ;  /* 0xfffffffe03037812 */ /* 0x000fca00078ec0ff */
[----:B------:R-:W-:-:S05]  /*2a460*/  IMAD.IADD R2, R2, 0x1, -R3 ;  /* 0x0000000102027824 */ /* 0x000fca00078e0a03 */
[----:B------:R-:W-:-:S04]  /*2a470*/  SHF.L.U32 R2, R2, 0x1f, RZ ;  /* 0x0000001f02027819 */ /* 0x000fc800000006ff */
[----:B---3--:R-:W1:Y:S02]  /*2a480*/  SYNCS.PHASECHK.TRANS64.TRYWAIT P0, [R4+URZ+0x38820], R2 ;  /* 0x03882002040075a7 */ /* 0x008e64000800017f */
[----:B-1----:R-:W-:Y:S05]  /*2a490*/  @!P0 BRA `(.L_x_3142) ;  /* 0x0000008c00248947 */ /* 0x002fea0003800000 */
.L_x_3363:
[----:B------:R-:W-:Y:S05]  /*2a4a0*/  BSYNC B1 ;  /* 0x0000000000017941 */ /* 0x000fea0003800000 */
.L_x_3141:
[----:B------:R-:W-:Y:S04]  /*2a4b0*/  BSSY B1, `(.L_x_3143) ;  /* 0x00000ae000017945 */ /* 0x000fe80003800000 */
[----:B------:R-:W-:Y:S05]  /*2a4c0*/  @!P2 BRA `(.L_x_3144) ;  /* 0x0000000800b0a947 */ /* 0x000fea0003800000 */
[----:B------:R-:W2:Y:S04]  /*2a4d0*/  LDL R6, [R1+0x4] ;  /* 0x0000040001067983 */ /* 0x000ea80000100800 */
[----:B------:R-:W2:Y:S04]  /*2a4e0*/  LDL R5, [R1+0x20] ;  /* 0x0000200001057983 */ /* 0x000ea80000100800 */
[----:B------:R-:W3:Y:S01]  /*2a4f0*/  LDL R4, [R1+0x24] ;  /* 0x0000240001047983 */ /* 0x000ee20000100800 */
[----:B------:R-:W-:Y:S01]  /*2a500*/  BSSY B2, `(.L_x_3145) ;  /* 0x0000008000027945 */ /* 0x000fe20003800000 */
[----:B-1----:R-:W1:Y:S02]  /*2a510*/  S2R R3, SR_TID.X ;  /* 0x0000000000037919 */ /* 0x002e640000002100 */
[----:B-1----:R-:W-:-:S04]  /*2a520*/  LOP3.LUT R3, R3, 0x7f, RZ, 0xc0, !PT ;  /* 0x0000007f03037812 */ /* 0x002fc800078ec0ff */
[----:B------:R-:W-:Y:S01]  /*2a530*/  ISETP.NE.AND P4, PT, R3, RZ, PT ;  /* 0x000000ff0300720c */ /* 0x000fe20003f85270 */
[----:B--2---:R-:W-:Y:S01]  /*2a540*/  IMAD R6, R5, 0x8, R6 ;  /* 0x0000000805067824 */ /* 0x004fe200078e0206 */
[----:B---3--:R-:W-:-:S04]  /*2a550*/  SHF.L.U32 R8, R4, 0x1f, RZ ;  /* 0x0000001f04087819 */ /* 0x008fc800000006ff */
[----:B------:R-:W1:Y:S02]  /*2a560*/  SYNCS.PHASECHK.TRANS64.TRYWAIT P0, [R6+URZ+0x388a0], R8 ;  /* 0x0388a008060075a7 */ /* 0x000e64000800017f */
[----:B-1----:R-:W-:Y:S05]  /*2a570*/  @!P0 BRA `(.L_x_3146) ;  /* 0x0000008c00048947 */ /* 0x002fea0003800000 */
.L_x_3364:
[----:B------:R-:W-:Y:S05]  /*2a580*/  BSYNC B2 ;  /* 0x0000000000027941 */ /* 0x000fea0003800000 */
.L_x_3145:
        /* <DEDUP_REMOVED lines=8> */
.L_x_3148:
[----:B------:R-:W-:Y:S05]  /*2a610*/  BSYNC B2 ;  /* 0x0000000000027941 */ /* 0x000fea0003800000 */
.L_x_3147:
[----:B------:R-:W3:Y:S04]  /*2a620*/  LDL R4, [R1+0x4] ;  /* 0x0000040001047983 */ /* 0x000ee80000100800 */
[----:B--2---:R-:W3:Y:S01]  /*2a630*/  LDL R2, [R1+0x20] ;  /* 0x0000200001027983 */ /* 0x004ee20000100800 */
[----:B------:R-:W-:Y:S01]  /*2a640*/  IMAD.MOV.U32 R3, RZ, RZ, RZ ;  /* 0x000000ffff037224 */ /* 0x000fe200078e00ff */
[----:B------:R-:W-:Y:S01]  /*2a650*/  UIADD3 UR4, UP0, UR36, 0x570, URZ ;  /* 0x0000057024047890 */ /* 0x000fe2000ff1e03f */
[----:B------:R-:W-:Y:S01]  /*2a660*/  PLOP3.LUT P0, PT, PT, PT, PT, 0x80, 0x0 ;  /* 0x000000000000781c */ /* 0x000fe20003f0f070 */
[----:B------:R-:W-:Y:S01]  /*2a670*/  UMOV UR6, 0x0 ;  /* 0x0000000000067882 */ /* 0x000fe20000000000 */
[----:B------:R-:W-:Y:S01]  /*2a680*/  UMOV UR7, 0x12f00000 ;  /* 0x12f0000000077882 */ /* 0x000fe20000000000 */
[----:B------:R-:W-:Y:S01]  /*2a690*/  R2UR UR10, R3 ;  /* 0x00000000030a72ca */ /* 0x000fe200000e0000 */
[----:B------:R-:W-:Y:S01]  /*2a6a0*/  IMAD R3, R7, 0x50, R10 ;  /* 0x0000005007037824 */ /* 0x000fe200078e020a */
[----:B------:R-:W-:-:S03]  /*2a6b0*/  UIADD3.X UR5, URZ, UR37, URZ, UP0, !UPT ;  /* 0x000000253f057290 */ /* 0x000fc600087fe43f */
[----:B------:R-:W-:Y:S02]  /*2a6c0*/  VIADD R3, R3, 0xffffffb0 ;  /* 0xffffffb003037836 */ /* 0x000fe40000000000 */
[----:B---3--:R-:W-:Y:S02]  /*2a6d0*/  IMAD R4, R2, 0xa000, R4 ;  /* 0x0000a00002047824 */ /* 0x008fe400078e0204 */
[----:B------:R-:W-:Y:S02]  /*2a6e0*/  VIADD R2, R6, 0x38890 ;  /* 0x0003889006027836 */ /* 0x000fe40000000000 */
[----:B------:R-:W-:-:S07]  /*2a6f0*/  VIADD R5, R4, 0x24400 ;  /* 0x0002440004057836 */ /* 0x000fce0000000000 */
.L_x_3149:
        /* <DEDUP_REMOVED lines=10> */
[----:B------:R-:W-:Y:S01]  /*2a7a0*/  IMAD.MOV.U32 R15, RZ, RZ, 0x40 ;  /* 0x00000040ff0f7424 */ /* 0x000fe200078e00ff */
[----:B------:R-:W-:Y:S01]  /*2a7b0*/  PLOP3.LUT P0, PT, PT, PT, PT, 0x80, 0x0 ;  /* 0x000000000000781c */ /* 0x000fe20003f0f070 */
[----:B------:R-:W-:Y:S01]  /*2a7c0*/  VIADD R5, R4, 0x26c00 ;  /* 0x00026c0004057836 */ /* 0x000fe20000000000 */
[----:B------:R-:W-:Y:S01]  /*2a7d0*/  UMOV UR6, 0x0 ;  /* 0x0000000000067882 */ /* 0x000fe20000000000 */
[----:B------:R-:W-:Y:S01]  /*2a7e0*/  UMOV UR7, 0x12f00000 ;  /* 0x12f0000000077882 */ /* 0x000fe20000000000 */
[----:B------:R-:W-:-:S15]  /*2a7f0*/  R2UR UR10, R15 ;  /* 0x000000000f0a72ca */ /* 0x000fde00000e0000 */
.L_x_3150:
        /* <DEDUP_REMOVED lines=16> */
.L_x_3151:
        /* <DEDUP_REMOVED lines=16> */
.L_x_3152:
        /* <DEDUP_REMOVED lines=10> */
[----:B------:R-:W2:Y:S01]  /*2aaa0*/  SYNCS.PHASECHK.TRANS64.TRYWAIT P0, [R6+URZ+0x388c0], R8 ;  /* 0x0388c008060075a7 */ /* 0x000ea2000800017f */
[----:B------:R-:W-:Y:S04]  /*2aab0*/  BSSY B2, `(.L_x_3153) ;  /* 0x0000002000027945 */ /* 0x000fe80003800000 */
[----:B--2---:R-:W-:Y:S05]  /*2aac0*/  @!P0 BRA `(.L_x_3154) ;  /* 0x0000008400c48947 */ /* 0x004fea0003800000 */
.L_x_3365:
[----:B------:R-:W-:Y:S05]  /*2aad0*/  BSYNC B2 ;  /* 0x0000000000027941 */ /* 0x000fea0003800000 */
.L_x_3153:
[----:B------:R-:W-:Y:S01]  /*2aae0*/  BSSY B2, `(.L_x_3155) ;  /* 0x000000a000027945 */ /* 0x000fe20003800000 */
[----:B------:R-:W-:Y:S02]  /*2aaf0*/  IMAD.MOV.U32 R12, RZ, RZ, 0x0 ;  /* 0x00000000ff0c7424 */ /* 0x000fe400078e00ff */
[----:B0-----:R-:W-:Y:S01]  /*2ab00*/  IMAD.MOV.U32 R13, RZ, RZ, 0x12f00000 ;  /* 0x12f00000ff0d7424 */ /* 0x001fe200078e00ff */
[----:B------:R-:W-:Y:S06]  /*2ab10*/  @P4 BRA `(.L_x_3156) ;  /* 0x0000000000184947 */ /* 0x000fec0003800000 */
[----:B------:R-:W3:Y:S02]  /*2ab20*/  LDL R2, [R1+0xc] ;  /* 0x00000c0001027983 */ /* 0x000ee40000100800 */
[----:B---3--:R-:W-:Y:S01]  /*2ab30*/  LOP3.LUT P0, RZ, R2, 0x1, RZ, 0xc0, !PT ;  /* 0x0000000102ff7812 */ /* 0x008fe2000780c0ff */
[----:B------:R-:W-:-:S04]  /*2ab40*/  IMAD.MOV.U32 R2, RZ, RZ, 0xa000 ;  /* 0x0000a000ff027424 */ /* 0x000fc800078e00ff */
[----:B------:R0:W-:Y:S08]  /*2ab50*/  SYNCS.ARRIVE.TRANS64 RZ, [R6+URZ+0x388b0], R2 ;  /* 0x0388b00206ff79a7 */ /* 0x0001f0000800003f */
[----:B------:R-:W-:Y:S05]  /*2ab60*/  @!P0 BRA `(.L_x_3156) ;  /* 0x0000000000048947 */ /* 0x000fea0003800000 */
[----:B------:R-:W-:Y:S01]  /*2ab70*/  BPT.TRAP 0x1 ;  /* 0x000000040000795c */ /* 0x000fe20000300000 */
.L_x_3156:
[----:B------:R-:W-:Y:S05]  /*2ab80*/  BSYNC B2 ;  /* 0x0000000000027941 */ /* 0x000fea0003800000 */
.L_x_3155:
[----:B------:R-:W-:Y:S01]  /*2ab90*/  R2UR UR6, R12 ;  /* 0x000000000c0672ca */ /* 0x000fe200000e0000 */
[----:B0-----:R-:W-:Y:S01]  /*2aba0*/  IMAD.MOV.U32 R2, RZ, RZ, RZ ;  /* 0x000000ffff027224 */ /* 0x001fe200078e00ff */
[----:B------:R-:W-:Y:S01]  /*2abb0*/  R2UR UR7, R13 ;  /* 0x000000000d0772ca */ /* 0x000fe200000e0000 */
[----:B------:R-:W-:Y:S01]  /*2abc0*/  UIADD3 UR4, UP0, UR36, 0x670, URZ ;  /* 0x0000067024047890 */ /* 0x000fe2000ff1e03f */
[----:B------:R-:W-:Y:S01]  /*2abd0*/  PLOP3.LUT P0, PT, PT, PT, PT, 0x80, 0x0 ;  /* 0x000000000000781c */ /* 0x000fe20003f0f070 */
[----:B-12---:R-:W-:Y:S01]  /*2abe0*/  VIADD R6, R6, 0x388b0 ;  /* 0x000388b006067836 */ /* 0x006fe20000000000 */
[----:B------:R-:W-:Y:S01]  /*2abf0*/  R2UR UR10, R2 ;  /* 0x00000000020a72ca */ /* 0x000fe200000e0000 */
[----:B------:R-:W-:Y:S01]  /*2ac00*/  VIADD R2, R4, 0x400 ;  /* 0x0000040004027836 */ /* 0x000fe20000000000 */
[----:B------:R-:W-:-:S13]  /*2ac10*/  UIADD3.X UR5, URZ, UR37, URZ, UP0, !UPT ;  /* 0x000000253f057290 */ /* 0x000fda00087fe43f */
.L_x_3157:
        /* <DEDUP_REMOVED lines=15> */
.L_x_3158:
        /* <DEDUP_REMOVED lines=15> */
.L_x_3159:
        /* <DEDUP_REMOVED lines=15> */
.L_x_3160:
        /* <DEDUP_REMOVED lines=10> */
.L_x_3144:
[----:B------:R-:W-:Y:S05]  /*2af90*/  BSYNC B1 ;  /* 0x0000000000017941 */ /* 0x000fea0003800000 */
.L_x_3143:
[----:B-1----:R-:W2:Y:S04]  /*2afa0*/  LDL.LU R2, [R1+0x20] ;  /* 0x0000200001027983 */ /* 0x002ea80000300800 */
        /* <DEDUP_REMOVED lines=12> */
.L_x_3179:
[----:B------:R-:W-:Y:S05]  /*2b070*/  YIELD ;  /* 0x0000000000007946 */ /* 0x000fea0003800000 */
[----:B------:R-:W-:Y:S04]  /*2b080*/  BSSY B1, `(.L_x_3161) ;  /* 0x00000ad000017945 */ /* 0x000fe80003800000 */
[----:B--2---:R-:W-:Y:S05]  /*2b090*/  @!P2 BRA `(.L_x_3162) ;  /* 0x0000000800aca947 */ /* 0x004fea0003800000 */
[----:B-1----:R-:W2:Y:S04]  /*2b0a0*/  LDL R5, [R1+0x4] ;  /* 0x0000040001057983 */ /* 0x002ea80000100800 */
[----:B------:R-:W2:Y:S04]  /*2b0b0*/  LDL R4, [R1+0x20] ;  /* 0x0000200001047983 */ /* 0x000ea80000100800 */
[----:B------:R-:W3:Y:S01]  /*2b0c0*/  LDL R3, [R1+0x24] ;  /* 0x0000240001037983 */ /* 0x000ee20000100800 */
[----:B------:R-:W-:Y:S01]  /*2b0d0*/  BSSY B2, `(.L_x_3163) ;  /* 0x0000008000027945 */ /* 0x000fe20003800000 */
[----:B------:R-:W1:Y:S02]  /*2b0e0*/  S2R R2, SR_TID.X ;  /* 0x0000000000027919 */ /* 0x000e640000002100 */
[----:B-1----:R-:W-:-:S04]  /*2b0f0*/  LOP3.LUT R2, R2, 0x7f, RZ, 0xc0, !PT ;  /* 0x0000007f02027812 */ /* 0x002fc800078ec0ff */
[----:B------:R-:W-:Y:S01]  /*2b100*/  ISETP.NE.AND P1, PT, R2, RZ, PT ;  /* 0x000000ff0200720c */ /* 0x000fe20003f25270 */
[----:B--2---:R-:W-:Y:S01]  /*2b110*/  IMAD R6, R4, 0x8, R5 ;  /* 0x0000000804067824 */ /* 0x004fe200078e0205 */
[----:B---3--:R-:W-:-:S04]  /*2b120*/  SHF.L.U32 R5, R3, 0x1f, RZ ;  /* 0x0000001f03057819 */ /* 0x008fc800000006ff */
[----:B------:R-:W1:Y:S02]  /*2b130*/  SYNCS.PHASECHK.TRANS64.TRYWAIT P0, [R6+URZ+0x388a0], R5 ;  /* 0x0388a005060075a7 */ /* 0x000e64000800017f */
[----:B-1----:R-:W-:Y:S05]  /*2b140*/  @!P0 BRA `(.L_x_3164) ;  /* 0x0000008000388947 */ /* 0x002fea0003800000 */
.L_x_3366:
[----:B------:R-:W-:Y:S05]  /*2b150*/  BSYNC B2 ;  /* 0x0000000000027941 */ /* 0x000fea0003800000 */
.L_x_3163:
        /* <DEDUP_REMOVED lines=8> */
.L_x_3166:
[----:B------:R-:W-:Y:S05]  /*2b1e0*/  BSYNC B2 ;  /* 0x0000000000027941 */ /* 0x000fea0003800000 */
.L_x_3165:
        /* <DEDUP_REMOVED lines=8> */
[----:B------:R-:W-:Y:S01]  /*2b270*/  UIADD3.X UR5, URZ, UR37, URZ, UP0, !UPT ;  /* 0x000000253f057290 */ /* 0x000fe200087fe43f */
[----:B---3--:R-:W-:-:S02]  /*2b280*/  IMAD R4, R2, 0xa000, R3 ;  /* 0x0000a00002047824 */ /* 0x008fc400078e0203 */
[----:B------:R-:W-:Y:S02]  /*2b290*/  IMAD R3, R7, 0x50, R10 ;  /* 0x0000005007037824 */ /* 0x000fe400078e020a */
[----:B------:R-:W-:Y:S02]  /*2b2a0*/  VIADD R2, R6, 0x38890 ;  /* 0x0003889006027836 */ /* 0x000fe40000000000 */
[----:B------:R-:W-:-:S07]  /*2b2b0*/  VIADD R8, R4, 0x24400 ;  /* 0x0002440004087836 */ /* 0x000fce0000000000 */
.L_x_3167:
        /* <DEDUP_REMOVED lines=12> */
[----:B------:R-:W-:Y:S01]  /*2b380*/  UMOV UR6, 0x0 ;  /* 0x0000000000067882 */ /* 0x000fe20000000000 */
[----:B------:R-:W-:Y:S02]  /*2b390*/  UMOV UR7, 0x12f00000 ;  /* 0x12f0000000077882 */ /* 0x000fe40000000000 */
[----:B------:R-:W-:Y:S01]  /*2b3a0*/  R2UR UR10, R8 ;  /* 0x00000000080a72ca */ /* 0x000fe200000e0000 */
[----:B------:R-:W-:-:S14]  /*2b3b0*/  VIADD R8, R4, 0x26c00 ;  /* 0x00026c0004087836 */ /* 0x000fdc0000000000 */
.L_x_3168:
        /* <DEDUP_REMOVED lines=16> */
.L_x_3169:
        /* <DEDUP_REMOVED lines=16> */
.L_x_3170:
        /* <DEDUP_REMOVED lines=13> */
.L_x_3367:
[----:B------:R-:W-:Y:S05]  /*2b690*/  BSYNC B2 ;  /* 0x0000000000027941 */ /* 0x000fea0003800000 */
.L_x_3171:
        /* <DEDUP_REMOVED lines=10> */
.L_x_3174:
[----:B------:R-:W-:Y:S05]  /*2b740*/  BSYNC B2 ;  /* 0x0000000000027941 */ /* 0x000fea0003800000 */
.L_x_3173:
        /* <DEDUP_REMOVED lines=8> */
.L_x_3175:
        /* <DEDUP_REMOVED lines=16> */
.L_x_3176:
        /* <DEDUP_REMOVED lines=15> */
.L_x_3177:
        /* <DEDUP_REMOVED lines=15> */
.L_x_3178:
        /* <DEDUP_REMOVED lines=10> */
.L_x_3162:
[----:B------:R-:W-:Y:S05]  /*2bb50*/  BSYNC B1 ;  /* 0x0000000000017941 */ /* 0x000fea0003800000 */
.L_x_3161:
[----:B------:R-:W2:Y:S04]  /*2bb60*/  LDL.LU R2, [R1+0x20] ;  /* 0x0000200001027983 */ /* 0x000ea80000300800 */
[----:B-1----:R-:W3:Y:S01]  /*2bb70*/  LDL.LU R5, [R1+0x24] ;  /* 0x0000240001057983 */ /* 0x002ee20000300800 */
        /* <DEDUP_REMOVED lines=10> */
.L_x_3137:
[----:B------:R-:W-:Y:S05]  /*2bc20*/  BSYNC B0 ;  /* 0x0000000000007941 */ /* 0x000fea0003800000 */
.L_x_3136:
[----:B------:R-:W3:Y:S01]  /*2bc30*/  LDC R0, c[0x0][0x448] ;  /* 0x00011200ff007b82 */ /* 0x000ee20000000800 */
[----:B------:R-:W-:Y:S05]  /*2bc40*/  @!P5 WARPSYNC.ALL ;  /* 0x000000000000d948 */ /* 0x000fea0003800000 */
[----:B------:R-:W-:Y:S02]  /*2bc50*/  BSSY B7, `(.L_x_3180) ;  /* 0x0000511000077945 */ /* 0x000fe40003800000 */
[----:B------:R-:W-:Y:S01]  /*2bc60*/  @!P5 BAR.SYNC.DEFER_BLOCKING 0xc, 0x180 ;  /* 0x030600000000db1d */ /* 0x000fe20000010000 */
[----:B---3--:R-:W-:Y:S02]  /*2bc70*/  ISETP.NE.AND P0, PT, R0, 0x1, PT ;  /* 0x000000010000780c */ /* 0x008fe40003f05270 */
[----:B------:R-:W-:-:S11]  /*2bc80*/  LEA R0, R17, 0x7f, 0x7 ;  /* 0x0000007f11007811 */ /* 0x000fd600078e38ff */
[----:B--2---:R-:W2:Y:S08]  /*2bc90*/  @P0 LDC R2, c[0x0][0x44c] ;  /* 0x00011300ff020b82 */ /* 0x004eb00000000800 */
[----:B-1----:R-:W1:Y:S01]  /*2bca0*/  @P0 LDC R3, c[0x0][0x450] ;  /* 0x00011400ff030b82 */ /* 0x002e620000000800 */
[----:B--2---:R-:W-:-:S05]  /*2bcb0*/  @P0 IMAD.HI.U32 R2, R0, R2, RZ ;  /* 0x0000000200020227 */ /* 0x004fca00078e00ff */
[----:B-1----:R-:W-:-:S05]  /*2bcc0*/  @P0 SHF.R.U32.HI R0, RZ, R3, R2 ;  /* 0x00000003ff000219 */ /* 0x002fca0000011602 */
[----:B------:R-:W-:-:S04]  /*2bcd0*/  IMAD.IADD R0, R21, 0x1, R0 ;  /* 0x0000000115007824 */ /* 0x000fc800078e0200 */
[----:B------:R-:W-:-:S05]  /*2bce0*/  IMAD.HI R0, R0, 0x66666667, RZ ;  /* 0x6666666700007827 */ /* 0x000fca00078e02ff */
[----:B------:R-:W-:-:S04]  /*2bcf0*/  SHF.R.U32.HI R2, RZ, 0x1f, R0 ;  /* 0x0000001fff027819 */ /* 0x000fc80000011600 */
[----:B------:R-:W-:-:S04]  /*2bd00*/  LEA.HI.SX32 R0, R0, R2, 0x1b ;  /* 0x0000000200007211 */ /* 0x000fc800078fdaff */
[----:B------:R-:W-:-:S04]  /*2bd10*/  VIMNMX R4, R20, R0, PT ;  /* 0x0000000014047248 */ /* 0x000fc80003fe0100 */
[----:B------:R-:W-:Y:S01]  /*2bd20*/  ISETP.GT.AND P0, PT, R4, RZ, PT ;  /* 0x000000ff0400720c */ /* 0x000fe20003f04270 */
[----:B------:R1:W-:-:S12]  /*2bd30*/  STL [R1+0x38], R4 ;  /* 0x0000380401007387 */ /* 0x0003d80000100800 */
[----:B-1----:R-:W-:Y:S05]  /*2bd40*/  @P0 BRA `(.L_x_3181) ;  /* 0x0000000000480947 */ /* 0x002fea0003800000 */
[----:B------:R-:W1:Y:S02]  /*2bd50*/  S2R R4, SR_TID.X ;  /* 0x0000000000047919 */ /* 0x000e640000002100 */
[----:B-1----:R-:W-:-:S04]  /*2bd60*/  LOP3.LUT R4, R4, 0x7f, RZ, 0xc0, !PT ;  /* 0x0000007f04047812 */ /* 0x002fc800078ec0ff */
[----:B------:R-:W-:-:S13]  /*2bd70*/  ISETP.NE.AND P1, PT, R4, RZ, PT ;  /* 0x000000ff0400720c */ /* 0x000fda0003f25270 */
[----:B------:R-:W-:Y:S05]  /*2bd80*/  @P1 BRA `(.L_x_3182) ;  /* 0x0000004c00f41947 */ /* 0x000fea0003800000 */
[----:B------:R-:W1:Y:S01]  /*2bd90*/  S2R R3, SR_LANEID ;  /* 0x0000000000037919 */ /* 0x000e620000000000 */
[----:B------:R-:W-:Y:S01]  /*2bda0*/  VOTEU.ANY UR4, UPT, PT ;  /* 0x0000000000047886 */ /* 0x000fe200038e0100 */
[----:B------:R-:W2:Y:S01]  /*2bdb0*/  LDC.64 R4, c[0x0][0xc60] ;  /* 0x00031800ff047b82 */ /* 0x000ea20000000a00 */
[----:B------:R-:W1:Y:S01]  /*2bdc0*/  FLO.U32 R0, UR4 ;  /* 0x0000000400007d00 */ /* 0x000e6200080e0000 */
[----:B------:R-:W-:-:S07]  /*2bdd0*/  ULDC.64 UR6, c[0x0][0x208] ;  /* 0x0000820000067ab9 */ /* 0x000fce0000000a00 */
[----:B------:R-:W2:Y:S01]  /*2bde0*/  POPC R2, UR4 ;  /* 0x0000000400027d09 */ /* 0x000ea20008000000 */
[----:B-1----:R-:W-:-:S13]  /*2bdf0*/  ISETP.EQ.U32.AND P0, PT, R0, R3, PT ;  /* 0x000000030000720c */ /* 0x002fda0003f02070 */
[----:B--2---:R-:W2:Y:S01]  /*2be00*/  @P0 ATOMG.E.ADD.STRONG.GPU PT, R5, desc[UR6][R4.64], R2 ;  /* 0x00000002040509a8 */ /* 0x004ea200081ee1c6 */
[----:B------:R-:W1:Y:S02]  /*2be10*/  S2R R3, SR_LTMASK ;  /* 0x0000000000037919 */ /* 0x000e640000003900 */
[----:B-1----:R-:W-:-:S06]  /*2be20*/  LOP3.LUT R3, R3, UR4, RZ, 0xc0, !PT ;  /* 0x0000000403037c12 */ /* 0x002fcc000f8ec0ff */
[----:B------:R-:W1:Y:S01]  /*2be30*/  POPC R3, R3 ;  /* 0x0000000300037309 */ /* 0x000e620000000000 */
[----:B--2---:R-:W1:Y:S02]  /*2be40*/  SHFL.IDX PT, R0, R5, R0, 0x1f ;  /* 0x00001f0005007589 */ /* 0x004e6400000e0000 */
[----:B-1----:R-:W-:Y:S01]  /*2be50*/  IADD3 R16, R0, UR39, R3 ;  /* 0x0000002700107c10 */ /* 0x002fe2000fffe003 */
[----:B------:R-:W-:Y:S06]  /*2be60*/  BRA `(.L_x_3182) ;  /* 0x0000004c00bc7947 */ /* 0x000fec0003800000 */
.L_x_3181:
        /* <DEDUP_REMOVED lines=21> */
.L_x_3184:
[----:B------:R-:W-:Y:S05]  /*2bfc0*/  BSYNC B6 ;  /* 0x0000000000067941 */ /* 0x000fea0003800000 */
.L_x_3183:
        /* <DEDUP_REMOVED lines=18> */
[----:B01----:R-:W-:-:S07]  /*2c0f0*/  IMAD.MOV.U32 R13, RZ, RZ, RZ ;  /* 0x000000ffff0d7224 */ /* 0x003fce00078e00ff */
[----:B------:R-:W-:-:S07]  /*2c100*/  LEPC R20, `(.L_x_3187) ;  /* 0x000000001014794e */ /* 0x000fce0000000000 */
[----:B--2---:R-:W-:Y:S05]  /*2c110*/  CALL.ABS.NOINC R2 ;  /* 0x0000000002007343 */ /* 0x004fea0003c00000 */
.L_x_3187:
        /* <DEDUP_REMOVED lines=16> */
.L_x_3186:
[----:B------:R-:W-:Y:S05]  /*2c220*/  BSYNC B6 ;  /* 0x0000000000067941 */ /* 0x000fea0003800000 */
.L_x_3185:
[----:B------:R-:W2:Y:S01]  /*2c230*/  LDL.LU R2, [R1] ;  /* 0x0000000001027983 */ /* 0x000ea20000300800 */
[----:B------:R-:W-:-:S03]  /*2c240*/  ULDC.64 UR4, c[0x0][0x9f8] ;  /* 0x00027e0000047ab9 */ /* 0x000fc60000000a00 */
[----:B------:R-:W3:Y:S04]  /*2c250*/  LDL.LU R4, [R1+0x10] ;  /* 0x0000100001047983 */ /* 0x000ee80000300800 */
        /* <DEDUP_REMOVED lines=8> */
[----:B----4-:R1:W2:Y:S02]  /*2c2e0*/  @P0 LDG.E R7, desc[UR6][R2.64] ;  /* 0x0000000602070981 */ /* 0x0102a4000c1e1900 */
[----:B-1----:R-:W1:Y:S01]  /*2c2f0*/  LDC.64 R2, c[0x0][0x418] ;  /* 0x00010600ff027b82 */ /* 0x002e620000000a00 */
[----:B-----5:R-:W-:Y:S01]  /*2c300*/  VIADD R4, R0, 0xffffffff ;  /* 0xffffffff00047836 */ /* 0x020fe20000000000 */
[----:B--2---:R-:W-:Y:S01]  /*2c310*/  SHF.R.S32.HI R8, RZ, 0x1f, R7 ;  /* 0x0000001fff087819 */ /* 0x004fe20000011407 */
[----:B------:R2:W-:Y:S04]  /*2c320*/  @P0 STL [R1+0x14], R7 ;  /* 0x0000140701000387 */ /* 0x0005e80000100800 */
[----:B------:R2:W-:Y:S01]  /*2c330*/  STL [R1+0x28], R8 ;  /* 0x0000280801007387 */ /* 0x0005e20000100800 */
[----:B-1----:R-:W-:Y:S01]  /*2c340*/  LOP3.LUT P0, RZ, R2, UR4, RZ, 0xfc, !PT ;  /* 0x0000000402ff7c12 */ /* 0x002fe2000f80fcff */
[----:B------:R-:W-:-:S03]  /*2c350*/  UMOV UR4, 0xffffffff ;  /* 0xffffffff00047882 */ /* 0x000fc60000000000 */
[----:B------:R-:W-:-:S04]  /*2c360*/  LOP3.LUT P0, RZ, R3, UR5, RZ, 0xfc, P0 ;  /* 0x0000000503ff7c12 */ /* 0x000fc8000800fcff */
[----:B------:R-:W-:Y:S01]  /*2c370*/  SEL R0, R7, RZ, !P0 ;  /* 0x000000ff07007207 */ /* 0x000fe20004000000 */
[----:B--2---:R-:W-:Y:S08]  /*2c380*/  BRA.DIV UR4, `(.L_x_3188) ;  /* 0x0000006e04d07947 */ /* 0x004ff0000b800000 */
[----:B------:R-:W1:Y:S02]  /*2c390*/  S2R R5, SR_TID.X ;  /* 0x0000000000057919 */ /* 0x000e640000002100 */
[----:B-1----:R-:W-:-:S04]  /*2c3a0*/  SHF.R.U32.HI R5, RZ, 0x5, R5 ;  /* 0x00000005ff057819 */ /* 0x002fc80000011605 */
[----:B------:R-:W-:-:S05]  /*2c3b0*/  LOP3.LUT R5, R5, 0x3, RZ, 0xc0, !PT ;  /* 0x0000000305057812 */ /* 0x000fca00078ec0ff */
[----:B------:R1:W2:Y:S02]  /*2c3c0*/  SHFL.IDX PT, R14, R5, RZ, 0x1f ;  /* 0x00001fff050e7589 */ /* 0x0002a400000e0000 */
.L_x_3370:
[----:B-1----:R-:W3:Y:S01]  /*2c3d0*/  LDL.LU R5, [R1+0xc] ;  /* 0x00000c0001057983 */ /* 0x002ee20000300800 */
[----:B------:R-:W-:Y:S02]  /*2c3e0*/  PLOP3.LUT P1, PT, PT, PT, PT, 0x8, 0x0 ;  /* 0x000000000000781c */ /* 0x000fe40003f2e170 */
[----:B--2---:R-:W-:Y:S01]  /*2c3f0*/  ISETP.NE.AND P0, PT, R14, RZ, PT ;  /* 0x000000ff0e00720c */ /* 0x004fe20003f05270 */
[----:B------:R1:W-:Y:S04]  /*2c400*/  STL [R1], R0 ;  /* 0x0000000001007387 */ /* 0x0003e80000100800 */
[----:B------:R1:W-:Y:S01]  /*2c410*/  STL [R1+0x10], R4 ;  /* 0x0000100401007387 */ /* 0x0003e20000100800 */
[----:B---3--:R-:W-:-:S05]  /*2c420*/  LOP3.LUT R5, R5, 0xfffffffb, RZ, 0xc0, !PT ;  /* 0xfffffffb05057812 */ /* 0x008fca00078ec0ff */
[----:B------:R-:W-:-:S05]  /*2c430*/  @P1 LOP3.LUT R5, R5, 0x4, RZ, 0xfc, !PT ;  /* 0x0000000405051812 */ /* 0x000fca00078efcff */
[----:B------:R1:W-:Y:S01]  /*2c440*/  STL [R1+0xc], R5 ;  /* 0x00000c0501007387 */ /* 0x0003e20000100800 */
[----:B------:R-:W-:Y:S05]  /*2c450*/  @P0 BRA `(.L_x_3189) ;  /* 0x00000004005c0947 */ /* 0x000fea0003800000 */
[----:B------:R-:W-:-:S03]  /*2c460*/  UMOV UR4, 0xffffffff ;  /* 0xffffffff00047882 */ /* 0x000fc60000000000 */
[----:B------:R-:W-:Y:S05]  /*2c470*/  BRA.DIV UR4, `(.L_x_3190) ;  /* 0x0000006e04c87947 */ /* 0x000fea000b800000 */
[----:B------:R-:W-:-:S13]  /*2c480*/  ELECT P6, URZ, PT ;  /* 0x00000000003f782f */ /* 0x000fda00038c0000 */
.L_x_3373:
[----:B------:R-:W-:Y:S05]  /*2c490*/  @!P6 BRA `(.L_x_3189) ;  /* 0x00000004004ce947 */ /* 0x000fea0003800000 */
[----:B------:R-:W-:-:S04]  /*2c4a0*/  ISETP.NE.U32.AND P0, PT, R2, RZ, PT ;  /* 0x000000ff0200720c */ /* 0x000fc80003f05070 */
[----:B------:R-:W-:-:S13]  /*2c4b0*/  ISETP.NE.AND.EX P0, PT, R3, RZ, PT, P0 ;  /* 0x000000ff0300720c */ /* 0x000fda0003f05300 */
[----:B------:R-:W-:Y:S05]  /*2c4c0*/  @!P0 BRA `(.L_x_3191) ;  /* 0x0000000000588947 */ /* 0x000fea0003800000 */
[----:B------:R-:W2:Y:S01]  /*2c4d0*/  LDC R6, c[0x0][0x43c] ;  /* 0x00010f00ff067b82 */ /* 0x000ea20000000800 */
[----:B------:R-:W-:Y:S01]  /*2c4e0*/  IMAD.MOV.U32 R9, RZ, RZ, R4 ;  /* 0x000000ffff097224 */ /* 0x000fe200078e0004 */
[----:B------:R-:W-:Y:S01]  /*2c4f0*/  ULDC.64 UR4, c[0x0][0x428] ;  /* 0x00010a0000047ab9 */ /* 0x000fe20000000a00 */
[----:B------:R-:W-:Y:S02]  /*2c500*/  ULDC.64 UR6, c[0x0][0x208] ;  /* 0x0000820000067ab9 */ /* 0x000fe40000000a00 */
        /* <DEDUP_REMOVED lines=16> */
[----:B------:R-:W3:Y:S04]  /*2c610*/  LDG.E R0, desc[UR6][R2.64] ;  /* 0x0000000602007981 */ /* 0x000ee8000c1e1900 */
[----:B---3--:R2:W-:Y:S02]  /*2c620*/  STL [R1], R0 ;  /* 0x0000000001007387 */ /* 0x0085e40000100800 */
.L_x_3191:
[----:B------:R-:W3:Y:S04]  /*2c630*/  LDL R7, [R1+0x4] ;  /* 0x0000040001077983 */ /* 0x000ee80000100800 */
[----:B-12---:R-:W3:Y:S04]  /*2c640*/  LDL R0, [R1+0x8] ;  /* 0x0000080001007983 */ /* 0x006ee80000100800 */
[----:B------:R-:W2:Y:S01]  /*2c650*/  LDL R2, [R1+0x18] ;  /* 0x0000180001027983 */ /* 0x000ea20000100800 */
[----:B---3--:R-:W-:Y:S01]  /*2c660*/  IMAD R0, R0, 0x8, R7 ;  /* 0x0000000800007824 */ /* 0x008fe200078e0207 */
[----:B--2---:R-:W-:-:S04]  /*2c670*/  SHF.L.U32 R2, R2, 0x1f, RZ ;  /* 0x0000001f02027819 */ /* 0x004fc800000006ff */
[----:B------:R-:W1:Y:S02]  /*2c680*/  SYNCS.PHASECHK.TRANS64.TRYWAIT P0, [R0+URZ+0x38840], R2 ;  /* 0x03884002000075a7 */ /* 0x000e64000800017f */
[----:B-1----:R-:W-:Y:S05]  /*2c690*/  @!P0 BRA `(.L_x_3192) ;  /* 0x0000006c00608947 */ /* 0x002fea0003800000 */
.L_x_3374:
[----:B------:R2:W5:Y:S01]  /*2c6a0*/  LDL R3, [R1+0xc] ;  /* 0x00000c0001037983 */ /* 0x0005620000100800 */
[----:B------:R-:W3:Y:S02]  /*2c6b0*/  S2R R4, SR_TID.X ;  /* 0x0000000000047919 */ /* 0x000ee40000002100 */
[----:B---3--:R-:W-:-:S04]  /*2c6c0*/  LOP3.LUT R4, R4, 0x7f, RZ, 0xc0, !PT ;  /* 0x0000007f04047812 */ /* 0x008fc800078ec0ff */
[----:B------:R-:W-:-:S13]  /*2c6d0*/  ISETP.NE.AND P0, PT, R4, RZ, PT ;  /* 0x000000ff0400720c */ /* 0x000fda0003f05270 */
[----:B--2---:R-:W-:Y:S05]  /*2c6e0*/  @P0 BRA `(.L_x_3193) ;  /* 0x0000000000140947 */ /* 0x004fea0003800000 */
[----:B-----5:R-:W-:Y:S01]  /*2c6f0*/  LOP3.LUT P1, RZ, R3, 0x1, RZ, 0xc0, !PT ;  /* 0x0000000103ff7812 */ /* 0x020fe2000782c0ff */
[----:B-1----:R-:W-:-:S04]  /*2c700*/  IMAD.MOV.U32 R2, RZ, RZ, 0xa000 ;  /* 0x0000a000ff027424 */ /* 0x002fc800078e00ff */
[----:B------:R2:W-:Y:S08]  /*2c710*/  SYNCS.ARRIVE.TRANS64 RZ, [R0+URZ+0x38830], R2 ;  /* 0x0388300200ff79a7 */ /* 0x0005f0000800003f */
[----:B------:R-:W-:Y:S05]  /*2c720*/  @!P1 BRA `(.L_x_3193) ;  /* 0x0000000000049947 */ /* 0x000fea0003800000 */
[----:B------:R-:W-:Y:S01]  /*2c730*/  BPT.TRAP 0x1 ;  /* 0x000000040000795c */ /* 0x000fe20000300000 */
.L_x_3193:
[----:B------:R-:W3:Y:S04]  /*2c740*/  LDL R7, [R1+0x4] ;  /* 0x0000040001077983 */ /* 0x000ee80000100800 */
[----:B------:R-:W3:Y:S04]  /*2c750*/  LDL R6, [R1+0x8] ;  /* 0x0000080001067983 */ /* 0x000ee80000100800 */
[----:B------:R-:W4:Y:S04]  /*2c760*/  LDL R5, [R1+0x10] ;  /* 0x0000100001057983 */ /* 0x000f280000100800 */
[----:B------:R-:W4:Y:S04]  /*2c770*/  LDL R4, [R1+0x1c] ;  /* 0x00001c0001047983 */ /* 0x000f280000100800 */
[----:B-12---:R-:W2:Y:S01]  /*2c780*/  LDL R2, [R1] ;  /* 0x0000000001027983 */ /* 0x006ea20000100800 */
        /* <DEDUP_REMOVED lines=12> */
[----:B---3--:R-:W-:Y:S01]  /*2c850*/  IMAD R0, R6, 0xa000, R7 ;  /* 0x0000a00006007824 */ /* 0x008fe200078e0207 */
[----:B----4-:R-:W-:-:S04]  /*2c860*/  R2UR UR11, R5 ;  /* 0x00000000050b72ca */ /* 0x010fc800000e0000 */
[----:B------:R-:W-:Y:S02]  /*2c870*/  R2UR UR14, R0 ;  /* 0x00000000000e72ca */ /* 0x000fe400000e0000 */
[----:B------:R-:W-:Y:S02]  /*2c880*/  R2UR UR5, R4 ;  /* 0x00000000040572ca */ /* 0x000fe400000e0000 */
[----:B--2---:R-:W-:-:S09]  /*2c890*/  R2UR UR13, R2 ;  /* 0x00000000020d72ca */ /* 0x004fd200000e0000 */
[----:B------:R-:W-:Y:S02]  /*2c8a0*/  UIADD3 UR8, UR14, 0x24400, URZ ;  /* 0x000244000e087890 */ /* 0x000fe4000fffe03f */
[----:B------:R-:W-:Y:S02]  /*2c8b0*/  UIMAD UR11, UR11, 0x50, UR5 ;  /* 0x000000500b0b78a4 */ /* 0x000fe4000f8e0205 */
[----:B------:R-:W-:Y:S02]  /*2c8c0*/  UIADD3.X UR5, URZ, UR37, URZ, UP0, !UPT ;  /* 0x000000253f057290 */ /* 0x000fe400087fe43f */
[----:B------:R-:W-:Y:S02]  /*2c8d0*/  UIADD3 UR15, UR14, 0x26c00, URZ ;  /* 0x00026c000e0f7890 */ /* 0x000fe4000fffe03f */
[----:B------:R-:W-:Y:S02]  /*2c8e0*/  UIADD3 UR16, UR14, 0x29400, URZ ;  /* 0x000294000e107890 */ /* 0x000fe4000fffe03f */
[----:B------:R-:W-:-:S03]  /*2c8f0*/  UIADD3 UR14, UR14, 0x2bc00, URZ ;  /* 0x0002bc000e0e7890 */ /* 0x000fc6000fffe03f */
[----:B------:R2:W-:Y:S02]  /*2c900*/  UTMALDG.4D [UR8], [UR4], desc[UR6] ;  /* 0x00000608040075b4 */ /* 0x0005e40008019000 */
[----:B--2---:R-:W-:Y:S01]  /*2c910*/  UMOV UR8, UR15 ;  /* 0x0000000f00087c82 */ /* 0x004fe20008000000 */
[----:B------:R-:W-:Y:S01]  /*2c920*/  UMOV UR10, UR17 ;  /* 0x00000011000a7c82 */ /* 0x000fe20008000000 */
[----:B------:R-:W-:Y:S01]  /*2c930*/  UMOV UR15, 0x80 ;  /* 0x00000080000f7882 */ /* 0x000fe20000000000 */
        /* <DEDUP_REMOVED lines=8> */
[----:B-1----:R-:W-:Y:S01]  /*2c9c0*/  NOP ;  /* 0x0000000000007918 */ /* 0x002fe20000000000 */
.L_x_3189:
[----:B------:R-:W2:Y:S04]  /*2c9d0*/  LDL R2, [R1+0x4] ;  /* 0x0000040001027983 */ /* 0x000ea80000100800 */
[----:B------:R-:W3:Y:S04]  /*2c9e0*/  LDL.LU R3, [R1+0x3c] ;  /* 0x00003c0001037983 */ /* 0x000ee80000300800 */
[----:B-1----:R-:W4:Y:S04]  /*2c9f0*/  LDL.LU R5, [R1+0x34] ;  /* 0x0000340001057983 */ /* 0x002f280000300800 */
[----:B------:R-:W5:Y:S01]  /*2ca00*/  LDL.LU R4, [R1+0x44] ;  /* 0x0000440001047983 */ /* 0x000f620000300800 */
        /* <DEDUP_REMOVED lines=18> */
[----:B-1----:R-:W-:Y:S01]  /*2cb30*/  IMAD.IADD R2, R3, 0x1, R0 ;  /* 0x0000000103027824 */ /* 0x002fe200078e0200 */
        /* <DEDUP_REMOVED lines=20> */
.L_x_3195:
[----:B------:R-:W-:Y:S05]  /*2cc80*/  BSYNC B6 ;  /* 0x0000000000067941 */ /* 0x000fea0003800000 */
.L_x_3194:
[----:B------:R-:W3:Y:S01]  /*2cc90*/  LDL.LU R6, [R1+0x3c] ;  /* 0x00003c0001067983 */ /* 0x000ee20000300800 */
[----:B------:R-:W-:Y:S01]  /*2cca0*/  ULDC.64 UR4, c[0x0][0x2d8] ;  /* 0x0000b60000047ab9 */ /* 0x000fe20000000a00 */
[----:B------:R-:W1:Y:S02]  /*2ccb0*/  LDC R7, c[0x0][0x448] ;  /* 0x00011200ff077b82 */ /* 0x000e640000000800 */
[----:B--2---:R-:W3:Y:S04]  /*2ccc0*/  LDL.LU.64 R2, [R1+0x48] ;  /* 0x0000480001027983 */ /* 0x004ee80000300a00 */
[----:B------:R-:W2:Y:S04]  /*2ccd0*/  LDL.LU R0, [R1+0x44] ;  /* 0x0000440001007983 */ /* 0x000ea80000300800 */
[----:B------:R-:W4:Y:S04]  /*2cce0*/  LDL.LU R4, [R1+0x54] ;  /* 0x0000540001047983 */ /* 0x000f280000300800 */
[----:B------:R-:W5:Y:S01]  /*2ccf0*/  LDL.LU R5, [R1+0x34] ;  /* 0x0000340001057983 */ /* 0x000f620000300800 */
[----:B------:R-:W0:Y:S01]  /*2cd00*/  S2R R9, SR_TID.X ;  /* 0x0000000000097919 */ /* 0x000e220000002100 */
[----:B------:R-:W0:Y:S01]  /*2cd10*/  S2R R8, SR_TID.X ;  /* 0x0000000000087919 */ /* 0x000e220000002100 */
[----:B-1----:R-:W-:Y:S01]  /*2cd20*/  ISETP.NE.AND P0, PT, R7, 0x1, PT ;  /* 0x000000010700780c */ /* 0x002fe20003f05270 */
[----:B------:R-:W1:Y:S01]  /*2cd30*/  S2R R10, SR_TID.X ;  /* 0x00000000000a7919 */ /* 0x000e620000002100 */
[----:B0-----:R-:W-:-:S02]  /*2cd40*/  IMAD.SHL.U32 R9, R9, 0x8, RZ ;  /* 0x0000000809097824 */ /* 0x001fc400078e00ff */
[----:B------:R-:W-:-:S03]  /*2cd50*/  IMAD.SHL.U32 R8, R8, 0x8, RZ ;  /* 0x0000000808087824 */ /* 0x000fc600078e00ff */
[----:B------:R-:W-:Y:S02]  /*2cd60*/  LOP3.LUT R9, R9, 0x38, RZ, 0xc0, !PT ;  /* 0x0000003809097812 */ /* 0x000fe400078ec0ff */
[----:B-1----:R-:W-:Y:S02]  /*2cd70*/  LOP3.LUT R10, R10, 0x7f, RZ, 0xc0, !PT ;  /* 0x0000007f0a0a7812 */ /* 0x002fe400078ec0ff */
[C---:B------:R-:W-:Y:S02]  /*2cd80*/  LOP3.LUT R12, R9.reuse, 0x40, RZ, 0xfc, !PT ;  /* 0x00000040090c7812 */ /* 0x040fe400078efcff */
[C---:B------:R-:W-:Y:S02]  /*2cd90*/  LOP3.LUT R11, R9.reuse, 0x80, RZ, 0xfc, !PT ;  /* 0x00000080090b7812 */ /* 0x040fe400078efcff */
[----:B------:R-:W-:Y:S02]  /*2cda0*/  LOP3.LUT R8, R8, 0x38, RZ, 0xc0, !PT ;  /* 0x0000003808087812 */ /* 0x000fe400078ec0ff */
[----:B------:R-:W-:-:S02]  /*2cdb0*/  LOP3.LUT R9, R9, 0xc0, RZ, 0xfc, !PT ;  /* 0x000000c009097812 */ /* 0x000fc400078efcff */
[----:B------:R-:W-:Y:S01]  /*2cdc0*/  SHF.R.U32.HI R10, RZ, 0x3, R10 ;  /* 0x00000003ff0a7819 */ /* 0x000fe2000001160a */
[----:B---3--:R-:W-:Y:S02]  /*2cdd0*/  IMAD.MOV.U32 R3, RZ, RZ, R6 ;  /* 0x000000ffff037224 */ /* 0x008fe400078e0006 */
[----:B------:R-:W0:Y:S01]  /*2cde0*/  @P0 LDC R6, c[0x0][0x450] ;  /* 0x00011400ff060b82 */ /* 0x000e220000000800 */
[----:B--2---:R-:W-:Y:S02]  /*2cdf0*/  IMAD R0, R0, UR4, RZ ;  /* 0x0000000400007c24 */ /* 0x004fe4000f8e02ff */
[----:B------:R-:W-:-:S04]  /*2ce00*/  IMAD.WIDE.U32 R2, R18, UR4, R2 ;  /* 0x0000000412027c25 */ /* 0x000fc8000f8e0002 */
[----:B------:R-:W-:Y:S01]  /*2ce10*/  IMAD R0, R18, UR5, R0 ;  /* 0x0000000512007c24 */ /* 0x000fe2000f8e0200 */
[----:B------:R-:W-:-:S03]  /*2ce20*/  ULDC.64 UR4, c[0x0][0x2e0] ;  /* 0x0000b80000047ab9 */ /* 0x000fc60000000a00 */
[----:B------:R-:W-:Y:S02]  /*2ce30*/  IMAD.IADD R3, R3, 0x1, R0 ;  /* 0x0000000103037824 */ /* 0x000fe400078e0200 */
[----:B----4-:R-:W-:Y:S02]  /*2ce40*/  IMAD R0, R4, UR4, RZ ;  /* 0x0000000404007c24 */ /* 0x010fe4000f8e02ff */
[----:B------:R-:W1:Y:S01]  /*2ce50*/  S2R R4, SR_TID.X ;  /* 0x0000000000047919 */ /* 0x000e620000002100 */
[----:B-----5:R-:W-:-:S04]  /*2ce60*/  IMAD.WIDE.U32 R2, R5, UR4, R2 ;  /* 0x0000000405027c25 */ /* 0x020fc8000f8e0002 */
[----:B------:R-:W-:Y:S01]  /*2ce70*/  IMAD R0, R5, UR5, R0 ;  /* 0x0000000505007c24 */ /* 0x000fe2000f8e0200 */
[----:B------:R-:W-:-:S03]  /*2ce80*/  ULDC.64 UR4, c[0x0][0x2d0] ;  /* 0x0000b40000047ab9 */ /* 0x000fc60000000a00 */
[----:B------:R-:W-:Y:S01]  /*2ce90*/  IMAD.IADD R3, R3, 0x1, R0 ;  /* 0x0000000103037824 */ /* 0x000fe200078e0200 */
[----:B-1----:R-:W-:-:S04]  /*2cea0*/  LOP3.LUT R4, R4, 0x7f, RZ, 0xc0, !PT ;  /* 0x0000007f04047812 */ /* 0x002fc800078ec0ff */
[----:B------:R-:W-:Y:S02]  /*2ceb0*/  SHF.R.U32.HI R5, RZ, 0x3, R4 ;  /* 0x00000003ff057819 */ /* 0x000fe40000011604 */
[----:B------:R-:W1:Y:S02]  /*2cec0*/  S2R R4, SR_TID.X ;  /* 0x0000000000047919 */ /* 0x000e640000002100 */
[----:B-1----:R-:W-:-:S05]  /*2ced0*/  IMAD.SHL.U32 R4, R4, 0x10, RZ ;  /* 0x0000001004047824 */ /* 0x002fca00078e00ff */
[----:B------:R-:W-:Y:S02]  /*2cee0*/  LOP3.LUT R4, R5, 0x70, R4, 0xf8, !PT ;  /* 0x0000007005047812 */ /* 0x000fe400078ef804 */
[----:B------:R-:W1:Y:S03]  /*2cef0*/  @P0 LDC R5, c[0x0][0x44c] ;  /* 0x00011300ff050b82 */ /* 0x000e660000000800 */
[----:B------:R-:W-:-:S04]  /*2cf00*/  IMAD R4, R17, 0x80, R4 ;  /* 0x0000008011047824 */ /* 0x000fc800078e0204 */
        /* <DEDUP_REMOVED lines=47> */
[----:B0-----:R-:W-:-:S05]  /*2d200*/  @!P2 LEA R5, P5, R8, R4, 0x1 ;  /* 0x000000040805a211 */ /* 0x001fca00078a08ff */
[----:B------:R-:W-:Y:S02]  /*2d210*/  @!P2 IMAD.X R4, RZ, RZ, R6, P5 ;  /* 0x000000ffff04a224 */ /* 0x000fe400028e0606 */
[----:B------:R-:W-:Y:S03]  /*2d220*/  SHFL.IDX PT, R6, R2, 0x2, 0x181f ;  /* 0x00581f0002067f89 */ /* 0x000fe600000e0000 */
        /* <DEDUP_REMOVED lines=73> */
.L_x_3391:
[----:B------:R-:W-:Y:S01]  /*2d6c0*/  VIADD R17, R17, 0x70 ;  /* 0x0000007011117836 */ /* 0x000fe20000000000 */
[----:B------:R-:W-:Y:S04]  /*2d6d0*/  BSSY B0, `(.L_x_3197) ;  /* 0x000000e000007945 */ /* 0x000fe80003800000 */
[----:B------:R-:W-:-:S13]  /*2d6e0*/  ISETP.GE.AND P2, PT, R17, R0, PT ;  /* 0x000000001100720c */ /* 0x000fda0003f46270 */
[----:B------:R-:W-:Y:S05]  /*2d6f0*/  @P2 BRA `(.L_x_3198) ;  /* 0x00000000002c2947 */ /* 0x000fea0003800000 */
[----:B0-----:R-:W2:Y:S01]  /*2d700*/  LDL R4, [R1+0x2c] ;  /* 0x00002c0001047983 */ /* 0x001ea20000100800 */
[----:B------:R-:W-:Y:S01]  /*2d710*/  LEA R2, P2, R8, R3, 0x1 ;  /* 0x0000000308027211 */ /* 0x000fe200078408ff */
[----:B------:R-:W-:-:S04]  /*2d720*/  ULDC.64 UR4, c[0x0][0x208] ;  /* 0x0000820000047ab9 */ /* 0x000fc80000000a00 */
[----:B------:R-:W-:-:S05]  /*2d730*/  IMAD.X R3, RZ, RZ, R6, P2 ;  /* 0x000000ffff037224 */ /* 0x000fca00010e0606 */
[----:B------:R-:W-:Y:S01]  /*2d740*/  @!PT LDS RZ, [RZ] ;  /* 0x00000000fffff984 */ /* 0x000fe20000000800 */
[----:B------:R-:W-:Y:S01]  /*2d750*/  @!PT LDS RZ, [RZ] ;  /* 0x00000000fffff984 */ /* 0x000fe20000000800 */
[----:B------:R-:W-:Y:S01]  /*2d760*/  @!PT LDS RZ, [RZ] ;  /* 0x00000000fffff984 */ /* 0x000fe20000000800 */
[----:B--2---:R1:W-:Y:S04]  /*2d770*/  LDGSTS.E.BYPASS.LTC128B.128 [R4+0x17c00], desc[UR4][R2.64], !P4 ;  /* 0x17c0000002047fae */ /* 0x0043e8000e101d44 */
[----:B------:R1:W-:Y:S04]  /*2d780*/  LDGSTS.E.BYPASS.LTC128B.128 [R4+0x1bc00], desc[UR4][R2.64+0x80], !P3 ;  /* 0x1bc0008002047fae */ /* 0x0003e8000d901d44 */
[----:B------:R1:W-:Y:S04]  /*2d790*/  LDGSTS.E.BYPASS.LTC128B.128 [R4+0x1fc00], desc[UR4][R2.64+0x100], !P0 ;  /* 0x1fc0010002047fae */ /* 0x0003e8000c101d44 */
[----:B------:R1:W-:Y:S02]  /*2d7a0*/  LDGSTS.E.BYPASS.LTC128B.128 [R4+0x23c00], desc[UR4][R2.64+0x180], !P1 ;  /* 0x23c0018002047fae */ /* 0x0003e4000c901d44 */
.L_x_3198:
[----:B------:R-:W-:Y:S05]  /*2d7b0*/  BSYNC B0 ;  /* 0x0000000000007941 */ /* 0x000fea0003800000 */
.L_x_3197:
[----:B------:R2:W5:Y:S01]  /*2d7c0*/  LDL R8, [R1+0x4] ;  /* 0x0000040001087983 */ /* 0x0005620000100800 */
[----:B------:R-:W-:Y:S01]  /*2d7d0*/  PLOP3.LUT P0, PT, PT, PT, PT, 0x80, 0x0 ;  /* 0x000000000000781c */ /* 0x000fe20003f0f070 */
[----:B------:R-:W-:-:S12]  /*2d7e0*/  NOP ;  /* 0x0000000000007918 */ /* 0x000fd80000000000 */
.L_x_3199:
[----:B01----:R-:W3:Y:S01]  /*2d7f0*/  LDL R2, [R1+0x4] ;  /* 0x0000040001027983 */ /* 0x003ee20000100800 */
[----:B------:R-:W-:Y:S02]  /*2d800*/  PLOP3.LUT P1, PT, P1, P0, PT, 0xa2, 0x0 ;  /* 0x000000000000781c */ /* 0x000fe40000f21472 */
[----:B---3--:R-:W-:-:S08]  /*2d810*/  @P0 R2UR P1, UR4, R2 ;  /* 0x00000000020402ca */ /* 0x008fd00000020000 */
[----:B------:R-:W-:-:S05]  /*2d820*/  @P0 PLOP3.LUT P0, PT, P1, PT, PT, 0x80, 0x0 ;  /* 0x000000000000081c */ /* 0x000fca0000f0f070 */
[----:B------:R-:W-:Y:S01]  /*2d830*/  @!P1 SYNCS.ARRIVE.TRANS64.RED.A0T1 RZ, [UR4+0x38800], RZ ;  /* 0x038800ffffff99a7 */ /* 0x000fe20008200404 */
[----:B------:R-:W-:Y:S07]  /*2d840*/  @!P1 ARRIVES.LDGSTSBAR.64.TRANSCNT [UR4+0x38800] ;  /* 0x03880000ff0099b0 */ /* 0x000fee0008000a84 */
[----:B------:R-:W-:Y:S05]  /*2d850*/  @P0 BRA.U.ANY `(.L_x_3199) ;  /* 0xfffffffd00e40947 */ /* 0x000fea000393ffff */
[----:B------:R-:W3:Y:S02]  /*2d860*/  LDL.LU R3, [R1+0x50] ;  /* 0x0000500001037983 */ /* 0x000ee40000300800 */
        /* <DEDUP_REMOVED lines=11> */
.L_x_3392:
[----:B------:R-:W-:Y:S05]  /*2d920*/  BSYNC B0 ;  /* 0x0000000000007941 */ /* 0x000fea0003800000 */
.L_x_3200:
[----:B0-----:R-:W3:Y:S01]  /*2d930*/  LDL R2, [R1+0x38] ;  /* 0x0000380001027983 */ /* 0x001ee20000100800 */
[----:B------:R-:W-:Y:S01]  /*2d940*/  BSSY B0, `(.L_x_3202) ;  /* 0x00002be000007945 */ /* 0x000fe20003800000 */
[----:B---3--:R-:W-:-:S13]  /*2d950*/  ISETP.GE.AND P0, PT, R2, 0x2, PT ;  /* 0x000000020200780c */ /* 0x008fda0003f06270 */
[----:B------:R-:W-:Y:S05]  /*2d960*/  @!P0 BRA `(.L_x_3203) ;  /* 0x0000002800ec8947 */ /* 0x000fea0003800000 */
[C---:B------:R-:W-:Y:S01]  /*2d970*/  LOP3.LUT R0, R2.reuse, 0x1, RZ, 0xc0, !PT ;  /* 0x0000000102007812 */ /* 0x040fe200078ec0ff */
[----:B------:R-:W-:Y:S01]  /*2d980*/  VIADD R2, R2, 0xfffffffe ;  /* 0xfffffffe02027836 */ /* 0x000fe20000000000 */
[----:B------:R-:W-:Y:S02]  /*2d990*/  BSSY B2, `(.L_x_3204) ;  /* 0x00000ed000027945 */ /* 0x000fe40003800000 */
[----:B------:R-:W-:Y:S01]  /*2d9a0*/  ISETP.NE.U32.AND P0, PT, R0, 0x1, PT ;  /* 0x000000010000780c */ /* 0x000fe20003f05070 */
[----:B------:R-:W-:-:S12]  /*2d9b0*/  IMAD.MOV.U32 R0, RZ, RZ, R2 ;  /* 0x000000ffff007224 */ /* 0x000fd800078e0002 */
[----:B------:R-:W-:Y:S05]  /*2d9c0*/  @!P0 BRA `(.L_x_3205) ;  /* 0x0000000c00a48947 */ /* 0x000fea0003800000 */
[----:B------:R-:W3:Y:S04]  /*2d9d0*/  LDL R5, [R1+0xc] ;  /* 0x00000c0001057983 */ /* 0x000ee80000100800 */
[----:B------:R-:W4:Y:S04]  /*2d9e0*/  LDL R4, [R1+0x8] ;  /* 0x0000080001047983 */ /* 0x000f280000100800 */
[----:B------:R-:W2:Y:S01]  /*2d9f0*/  LDL R3, [R1+0x18] ;  /* 0x0000180001037983 */ /* 0x000ea20000100800 */
[----:B------:R-:W-:Y:S01]  /*2da00*/  BSSY B1, `(.L_x_3206) ;  /* 0x00000e1000017945 */ /* 0x000fe20003800000 */
[----:B---3--:R-:W-:Y:S01]  /*2da10*/  LOP3.LUT P1, RZ, R5, 0x4, RZ, 0xc0, !PT ;  /* 0x0000000405ff7812 */ /* 0x008fe2000782c0ff */
[----:B----45:R-:W-:-:S05]  /*2da20*/  VIADD R8, R4, 0x1 ;  /* 0x0000000104087836 */ /* 0x030fca0000000000 */
[----:B------:R-:W-:-:S04]  /*2da30*/  ISETP.NE.AND P0, PT, R8, 0x2, PT ;  /* 0x000000020800780c */ /* 0x000fc80003f05270 */
[----:B------:R-:W-:Y:S02]  /*2da40*/  SEL R9, RZ, 0x1, P0 ;  /* 0x00000001ff097807 */ /* 0x000fe40000000000 */
[----:B------:R-:W-:Y:S02]  /*2da50*/  SEL R8, R8, RZ, P0 ;  /* 0x000000ff08087207 */ /* 0x000fe40000000000 */
[----:B--2---:R-:W-:Y:S01]  /*2da60*/  LOP3.LUT R9, R3, R9, RZ, 0x3c, !PT ;  /* 0x0000000903097212 */ /* 0x004fe200078e3cff */
[----:B------:R-:W-:Y:S06]  /*2da70*/  @!P1 BRA `(.L_x_3207) ;  /* 0x0000000c00649947 */ /* 0x000fec0003800000 */
[----:B------:R0:W5:Y:S01]  /*2da80*/  LDL R4, [R1] ;  /* 0x0000000001047983 */ /* 0x0001620000100800 */
[----:B------:R-:W-:Y:S01]  /*2da90*/  ULDC.64 UR4, c[0x0][0x418] ;  /* 0x0001060000047ab9 */ /* 0x000fe20000000a00 */
[----:B------:R-:W-:Y:S01]  /*2daa0*/  IMAD.MOV.U32 R7, RZ, RZ, R2 ;  /* 0x000000ffff077224 */ /* 0x000fe200078e0002 */
[----:B------:R-:W-:-:S04]  /*2dab0*/  ISETP.NE.U32.AND P0, PT, RZ, UR4, PT ;  /* 0x00000004ff007c0c */ /* 0x000fc8000bf05070 */
[----:B------:R-:W-:-:S13]  /*2dac0*/  ISETP.NE.AND.EX P0, PT, RZ, UR5, PT, P0 ;  /* 0x00000005ff007c0c */ /* 0x000fda000bf05300 */
[----:B0-----:R-:W-:Y:S05]  /*2dad0*/  @!P0 BRA `(.L_x_3208) ;  /* 0x0000000000548947 */ /* 0x001fea0003800000 */
[----:B------:R-:W2:Y:S01]  /*2dae0*/  LDL R10, [R1+0x28] ;  /* 0x00002800010a7983 */ /* 0x000ea20000100800 */
[----:B------:R-:W0:Y:S03]  /*2daf0*/  LDC R3, c[0x0][0x43c] ;  /* 0x00010f00ff037b82 */ /* 0x000e260000000800 */
[----:B------:R-:W3:Y:S01]  /*2db00*/  LDL R6, [R1+0x14] ;  /* 0x0000140001067983 */ /* 0x000ee20000100800 */
[----:B------:R-:W-:Y:S01]  /*2db10*/  IMAD.MOV.U32 R0, RZ, RZ, R2 ;  /* 0x000000ffff007224 */ /* 0x000fe200078e0002 */
[----:B------:R-:W-:Y:S01]  /*2db20*/  ULDC.64 UR6, c[0x0][0x428] ;  /* 0x00010a0000067ab9 */ /* 0x000fe20000000a00 */
[----:B------:R-:W-:Y:S01]  /*2db30*/  ULDC.64 UR8, c[0x0][0x208] ;  /* 0x0000820000087ab9 */ /* 0x000fe20000000a00 */
[----:B0-----:R-:W-:-:S13]  /*2db40*/  ISETP.NE.AND P0, PT, R3, 0x1, PT ;  /* 0x000000010300780c */ /* 0x001fda0003f05270 */
[----:B-----5:R-:W0:Y:S02]  /*2db50*/  @P0 LDC.64 R4, c[0x0][0x440] ;  /* 0x00011000ff040b82 */ /* 0x020e240000000a00 */
[----:B0-----:R-:W-:-:S05]  /*2db60*/  @P0 IMAD.HI.U32 R4, R2, R4, RZ ;  /* 0x0000000402040227 */ /* 0x001fca00078e00ff */
[----:B------:R-:W-:-:S04]  /*2db70*/  @P0 SHF.R.U32.HI R0, RZ, R5, R4 ;  /* 0x00000005ff000219 */ /* 0x000fc80000011604 */
[--C-:B------:R-:W-:Y:S01]  /*2db80*/  SHF.R.S32.HI R5, RZ, 0x1f, R0.reuse ;  /* 0x0000001fff057819 */ /* 0x100fe20000011400 */
[--C-:B------:R-:W-:Y:S02]  /*2db90*/  IMAD.MOV R7, RZ, RZ, -R0.reuse ;  /* 0x000000ffff077224 */ /* 0x100fe400078e0a00 */
[----:B------:R-:W-:Y:S02]  /*2dba0*/  IMAD.MOV.U32 R4, RZ, RZ, R0 ;  /* 0x000000ffff047224 */ /* 0x000fe400078e0000 */
        /* <DEDUP_REMOVED lines=8> */
.L_x_3208:
[----:B------:R-:W2:Y:S01]  /*2dc30*/  LDL R0, [R1+0x4] ;  /* 0x0000040001007983 */ /* 0x000ea20000100800 */
[----:B------:R-:W-:Y:S01]  /*2dc40*/  BSSY B3, `(.L_x_3209) ;  /* 0x0000005000037945 */ /* 0x000fe20003800000 */
[----:B--2---:R-:W-:Y:S01]  /*2dc50*/  IMAD R3, R8, 0x8, R0 ;  /* 0x0000000808037824 */ /* 0x004fe200078e0200 */
[----:B------:R-:W-:-:S04]  /*2dc60*/  SHF.L.U32 R0, R9, 0x1f, RZ ;  /* 0x0000001f09007819 */ /* 0x000fc800000006ff */
[----:B------:R-:W1:Y:S02]  /*2dc70*/  SYNCS.PHASECHK.TRANS64.TRYWAIT P0, [R3+URZ+0x38840], R0 ;  /* 0x03884000030075a7 */ /* 0x000e64000800017f */
[----:B-1----:R-:W-:Y:S05]  /*2dc80*/  @!P0 BRA `(.L_x_3210) ;  /* 0x00000064002c8947 */ /* 0x002fea0003800000 */
.L_x_3393:
[----:B------:R-:W-:Y:S05]  /*2dc90*/  BSYNC B3 ;  /* 0x0000000000037941 */ /* 0x000fea0003800000 */
.L_x_3209:
        /* <DEDUP_REMOVED lines=11> */
.L_x_3212:
[----:B------:R-:W-:Y:S05]  /*2dd50*/  BSYNC B3 ;  /* 0x0000000000037941 */ /* 0x000fea0003800000 */
.L_x_3211:
[----:B------:R-:W2:Y:S04]  /*2dd60*/  LDL R5, [R1+0x4] ;  /* 0x0000040001057983 */ /* 0x000ea80000100800 */
[----:B-1----:R-:W3:Y:S01]  /*2dd70*/  LDL R0, [R1+0x1c] ;  /* 0x00001c0001007983 */ /* 0x002ee20000100800 */
[----:B0-----:R-:W-:Y:S01]  /*2dd80*/  IMAD.MOV.U32 R10, RZ, RZ, RZ ;  /* 0x000000ffff0a7224 */ /* 0x001fe200078e00ff */
        /* <DEDUP_REMOVED lines=10> */
.L_x_3213:
        /* <DEDUP_REMOVED lines=16> */
.L_x_3214:
        /* <DEDUP_REMOVED lines=16> */
.L_x_3215:
        /* <DEDUP_REMOVED lines=16> */
.L_x_3216:
        /* <DEDUP_REMOVED lines=18> */
.L_x_3394:
[----:B------:R-:W-:Y:S05]  /*2e250*/  BSYNC B3 ;  /* 0x0000000000037941 */ /* 0x000fea0003800000 */
.L_x_3217:
        /* <DEDUP_REMOVED lines=10> */
.L_x_3219:
[----:B------:R-:W2:Y:S01]  /*2e300*/  LDL R3, [R1+0xc] ;  /* 0x00000c0001037983 */ /* 0x000ea20000100800 */
[----:B------:R-:W-:Y:S01]  /*2e310*/  BSSY B3, `(.L_x_3220) ;  /* 0x0000004000037945 */ /* 0x000fe20003800000 */
[----:B--2---:R-:W-:-:S13]  /*2e320*/  LOP3.LUT P0, RZ, R3, 0x8, RZ, 0xc0, !PT ;  /* 0x0000000803ff7812 */ /* 0x004fda000780c0ff */
[----:B------:R-:W-:Y:S05]  /*2e330*/  @P0 BRA `(.L_x_3221) ;  /* 0x0000000000040947 */ /* 0x000fea0003800000 */
[----:B------:R-:W-:Y:S01]  /*2e340*/  BPT.TRAP 0x1 ;  /* 0x000000040000795c */ /* 0x000fe20000300000 */
.L_x_3221:
[----:B------:R-:W-:Y:S05]  /*2e350*/  BSYNC B3 ;  /* 0x0000000000037941 */ /* 0x000fea0003800000 */
.L_x_3220:
        /* <DEDUP_REMOVED lines=14> */
.L_x_3222:
        /* <DEDUP_REMOVED lines=16> */
.L_x_3223:
        /* <DEDUP_REMOVED lines=16> */
.L_x_3224:
        /* <DEDUP_REMOVED lines=16> */
.L_x_3225:
        /* <DEDUP_REMOVED lines=13> */
.L_x_3207:
[----:B------:R-:W-:Y:S05]  /*2e810*/  BSYNC B1 ;  /* 0x0000000000017941 */ /* 0x000fea0003800000 */
.L_x_3206:
[----:B------:R-:W2:Y:S04]  /*2e820*/  LDL.LU R0, [R1+0x38] ;  /* 0x0000380001007983 */ /* 0x000ea80000300800 */
[----:B------:R1:W-:Y:S04]  /*2e830*/  STL [R1+0x18], R9 ;  /* 0x0000180901007387 */ /* 0x0003e80000100800 */
[----:B------:R1:W-:Y:S02]  /*2e840*/  STL [R1+0x8], R8 ;  /* 0x0000080801007387 */ /* 0x0003e40000100800 */
[----:B-12---:R-:W-:-:S07]  /*2e850*/  VIADD R0, R0, 0xfffffffd ;  /* 0xfffffffd00007836 */ /* 0x006fce0000000000 */
.L_x_3205:
[----:B------:R-:W-:Y:S05]  /*2e860*/  BSYNC B2 ;  /* 0x0000000000027941 */ /* 0x000fea0003800000 */
.L_x_3204:
[----:B------:R-:W-:-:S13]  /*2e870*/  ISETP.NE.AND P0, PT, R2, RZ, PT ;  /* 0x000000ff0200720c */ /* 0x000fda0003f05270 */
[----:B------:R-:W-:Y:S05]  /*2e880*/  @!P0 BRA `(.L_x_3203) ;  /* 0x0000001c00248947 */ /* 0x000fea0003800000 */
[----:B-----5:R1:W5:Y:S02]  /*2e890*/  LDL R8, [R1] ;  /* 0x0000000001087983 */ /* 0x0203640000100800 */
.L_x_3266:
[----:B0--3--:R-:W3:Y:S04]  /*2e8a0*/  LDL R4, [R1+0xc] ;  /* 0x00000c0001047983 */ /* 0x009ee80000100800 */
[----:B------:R-:W4:Y:S04]  /*2e8b0*/  LDL R3, [R1+0x8] ;  /* 0x0000080001037983 */ /* 0x000f280000100800 */
[----:B--2---:R-:W2:Y:S01]  /*2e8c0*/  LDL R2, [R1+0x18] ;  /* 0x0000180001027983 */ /* 0x004ea20000100800 */
[----:B------:R-:W-:Y:S05]  /*2e8d0*/  YIELD ;  /* 0x0000000000007946 */ /* 0x000fea0003800000 */
[----:B------:R-:W-:Y:S01]  /*2e8e0*/  BSSY B1, `(.L_x_3226) ;  /* 0x00000df000017945 */ /* 0x000fe20003800000 */
[----:B---3--:R-:W-:Y:S01]  /*2e8f0*/  LOP3.LUT P1, RZ, R4, 0x4, RZ, 0xc0, !PT ;  /* 0x0000000404ff7812 */ /* 0x008fe2000782c0ff */
[----:B----4-:R-:W-:-:S05]  /*2e900*/  VIADD R4, R3, 0x1 ;  /* 0x0000000103047836 */ /* 0x010fca0000000000 */
[----:B------:R-:W-:-:S04]  /*2e910*/  ISETP.NE.AND P0, PT, R4, 0x2, PT ;  /* 0x000000020400780c */ /* 0x000fc80003f05270 */
[----:B------:R-:W-:Y:S02]  /*2e920*/  SEL R5, RZ, 0x1, P0 ;  /* 0x00000001ff057807 */ /* 0x000fe40000000000 */
[----:B------:R-:W-:Y:S02]  /*2e930*/  SEL R4, R4, RZ, P0 ;  /* 0x000000ff04047207 */ /* 0x000fe40000000000 */
[----:B--2---:R-:W-:Y:S01]  /*2e940*/  LOP3.LUT R5, R2, R5, RZ, 0x3c, !PT ;  /* 0x0000000502057212 */ /* 0x004fe200078e3cff */
        /* <DEDUP_REMOVED lines=26> */
.L_x_3228:
[----:B------:R-:W2:Y:S01]  /*2eaf0*/  LDL R2, [R1+0x4] ;  /* 0x0000040001027983 */ /* 0x000ea20000100800 */
[----:B------:R-:W-:Y:S01]  /*2eb00*/  BSSY B2, `(.L_x_3229) ;  /* 0x0000005000027945 */ /* 0x000fe20003800000 */
[----:B--2---:R-:W-:Y:S01]  /*2eb10*/  IMAD R3, R4, 0x8, R2 ;  /* 0x0000000804037824 */ /* 0x004fe200078e0202 */
[----:B------:R-:W-:-:S04]  /*2eb20*/  SHF.L.U32 R2, R5, 0x1f, RZ ;  /* 0x0000001f05027819 */ /* 0x000fc800000006ff */
[----:B------:R-:W2:Y:S02]  /*2eb30*/  SYNCS.PHASECHK.TRANS64.TRYWAIT P0, [R3+URZ+0x38840], R2 ;  /* 0x03884002030075a7 */ /* 0x000ea4000800017f */
[----:B--2---:R-:W-:Y:S05]  /*2eb40*/  @!P0 BRA `(.L_x_3230) ;  /* 0x0000005400a48947 */ /* 0x004fea0003800000 */
.L_x_3395:
[----:B------:R-:W-:Y:S05]  /*2eb50*/  BSYNC B2 ;  /* 0x0000000000027941 */ /* 0x000fea0003800000 */
.L_x_3229:
        /* <DEDUP_REMOVED lines=11> */
.L_x_3232:
[----:B------:R-:W-:Y:S05]  /*2ec10*/  BSYNC B2 ;  /* 0x0000000000027941 */ /* 0x000fea0003800000 */
.L_x_3231:
        /* <DEDUP_REMOVED lines=12> */
[----:B0-----:R-:W-:-:S08]  /*2ece0*/  VIADD R9, R7, 0x24400 ;  /* 0x0002440007097836 */ /* 0x001fd00000000000 */
.L_x_3233:
        /* <DEDUP_REMOVED lines=16> */
.L_x_3234:
        /* <DEDUP_REMOVED lines=16> */
.L_x_3235:
        /* <DEDUP_REMOVED lines=16> */
.L_x_3236:
        /* <DEDUP_REMOVED lines=18> */
.L_x_3396:
[----:B------:R-:W-:Y:S05]  /*2f110*/  BSYNC B2 ;  /* 0x0000000000027941 */ /* 0x000fea0003800000 */
.L_x_3237:
[----:B------:R-:W2:Y:S01]  /*2f120*/  S2R R7, SR_TID.X ;  /* 0x0000000000077919 */ /* 0x000ea20000002100 */
[----:B------:R-:W-:-:S04]  /*2f130*/  UPRMT UR4, UR38, 0x9910, URZ ;  /* 0x0000991026047896 */ /* 0x000fc8000800003f */
[----:B------:R-:W-:Y:S01]  /*2f140*/  UISETP.NE.AND UP0, UPT, UR4, 0x2, UPT ;  /* 0x000000020400788c */ /* 0x000fe2000bf05270 */
[----:B--2---:R-:W-:-:S04]  /*2f150*/  LOP3.LUT R7, R7, 0x7f, RZ, 0xc0, !PT ;  /* 0x0000007f07077812 */ /* 0x004fc800078ec0ff */
[----:B------:R-:W-:-:S13]  /*2f160*/  ISETP.NE.AND P0, PT, R7, RZ, PT ;  /* 0x000000ff0700720c */ /* 0x000fda0003f05270 */
[----:B0-----:R-:W-:-:S04]  /*2f170*/  @!P0 IMAD.MOV.U32 R3, RZ, RZ, 0xa000 ;  /* 0x0000a000ff038424 */ /* 0x001fc800078e00ff */
[----:B------:R0:W-:Y:S01]  /*2f180*/  @!P0 SYNCS.ARRIVE.TRANS64 RZ, [R2+URZ+0x38850], R3 ;  /* 0x0388500302ff89a7 */ /* 0x0001e2000800003f */
[----:B------:R-:W-:-:S13]  /*2f190*/  PLOP3.LUT P0, PT, PT, PT, UP0, 0x80, 0x0 ;  /* 0x000000000000781c */ /* 0x000fda0003f0f008 */
[----:B0-----:R-:W-:Y:S05]  /*2f1a0*/  @P0 BRA `(.L_x_3239) ;  /* 0x0000000000040947 */ /* 0x001fea0003800000 */
[----:B------:R-:W-:Y:S01]  /*2f1b0*/  BPT.TRAP 0x1 ;  /* 0x000000040000795c */ /* 0x000fe20000300000 */
.L_x_3239:
[----:B------:R-:W2:Y:S01]  /*2f1c0*/  LDL R3, [R1+0xc] ;  /* 0x00000c0001037983 */ /* 0x000ea20000100800 */
[----:B------:R-:W-:Y:S01]  /*2f1d0*/  BSSY B2, `(.L_x_3240) ;  /* 0x0000004000027945 */ /* 0x000fe20003800000 */
[----:B--2---:R-:W-:-:S13]  /*2f1e0*/  LOP3.LUT P0, RZ, R3, 0x8, RZ, 0xc0, !PT ;  /* 0x0000000803ff7812 */ /* 0x004fda000780c0ff */
[----:B------:R-:W-:Y:S05]  /*2f1f0*/  @P0 BRA `(.L_x_3241) ;  /* 0x0000000000040947 */ /* 0x000fea0003800000 */
[----:B------:R-:W-:Y:S01]  /*2f200*/  BPT.TRAP 0x1 ;  /* 0x000000040000795c */ /* 0x000fe20000300000 */
.L_x_3241:
[----:B------:R-:W-:Y:S05]  /*2f210*/  BSYNC B2 ;  /* 0x0000000000027941 */ /* 0x000fea0003800000 */
.L_x_3240:
        /* <DEDUP_REMOVED lines=14> */
.L_x_3242:
        /* <DEDUP_REMOVED lines=16> */
.L_x_3243:
        /* <DEDUP_REMOVED lines=16> */
.L_x_3244:
        /* <DEDUP_REMOVED lines=16> */
.L_x_3245:
        /* <DEDUP_REMOVED lines=11> */
[----:B------:R0:W-:Y:S04]  /*2f6b0*/  STL [R1+0x10], R6 ;  /* 0x0000100601007387 */ /* 0x0001e80000100800 */
[----:B------:R0:W-:Y:S02]  /*2f6c0*/  STL [R1], R8 ;  /* 0x0000000801007387 */ /* 0x0001e40000100800 */
.L_x_3227:
[----:B------:R-:W-:Y:S05]  /*2f6d0*/  BSYNC B1 ;  /* 0x0000000000017941 */ /* 0x000fea0003800000 */
.L_x_3226:
        /* <DEDUP_REMOVED lines=12> */
[----:B0-----:R-:W-:Y:S01]  /*2f7a0*/  VIADD R6, R0, 0xffffffff ;  /* 0xffffffff00067836 */ /* 0x001fe20000000000 */
[----:B------:R-:W-:-:S04]  /*2f7b0*/  ISETP.NE.U32.AND P0, PT, RZ, UR4, PT ;  /* 0x00000004ff007c0c */ /* 0x000fc8000bf05070 */
[----:B------:R-:W-:-:S13]  /*2f7c0*/  ISETP.NE.AND.EX P0, PT, RZ, UR5, PT, P0 ;  /* 0x00000005ff007c0c */ /* 0x000fda000bf05300 */
[----:B------:R-:W-:Y:S05]  /*2f7d0*/  @!P0 BRA `(.L_x_3248) ;  /* 0x0000000000508947 */ /* 0x000fea0003800000 */
[----:B------:R-:W3:Y:S01]  /*2f7e0*/  LDL R12, [R1+0x28] ;  /* 0x00002800010c7983 */ /* 0x000ee20000100800 */
[----:B-----5:R-:W0:Y:S01]  /*2f7f0*/  LDC R8, c[0x0][0x43c] ;  /* 0x00010f00ff087b82 */ /* 0x020e220000000800 */
[----:B------:R-:W-:Y:S02]  /*2f800*/  ULDC.64 UR6, c[0x0][0x428] ;  /* 0x00010a0000067ab9 */ /* 0x000fe40000000a00 */
[----:B------:R-:W4:Y:S01]  /*2f810*/  LDL R9, [R1+0x14] ;  /* 0x0000140001097983 */ /* 0x000f220000100800 */
        /* <DEDUP_REMOVED lines=16> */
.L_x_3248:
[----:B------:R-:W3:Y:S01]  /*2f920*/  LDL R2, [R1+0x4] ;  /* 0x0000040001027983 */ /* 0x000ee20000100800 */
[----:B------:R-:W-:Y:S01]  /*2f930*/  BSSY B2, `(.L_x_3249) ;  /* 0x0000005000027945 */ /* 0x000fe20003800000 */
[----:B---3--:R-:W-:Y:S01]  /*2f940*/  IMAD R3, R11, 0x8, R2 ;  /* 0x000000080b037824 */ /* 0x008fe200078e0202 */
[----:B------:R-:W-:-:S04]  /*2f950*/  SHF.L.U32 R2, R10, 0x1f, RZ ;  /* 0x0000001f0a027819 */ /* 0x000fc800000006ff */
[----:B------:R-:W3:Y:S02]  /*2f960*/  SYNCS.PHASECHK.TRANS64.TRYWAIT P0, [R3+URZ+0x38840], R2 ;  /* 0x03884002030075a7 */ /* 0x000ee4000800017f */
[----:B---3--:R-:W-:Y:S05]  /*2f970*/  @!P0 BRA `(.L_x_3250) ;  /* 0x0000004800408947 */ /* 0x008fea0003800000 */
.L_x_3397:
[----:B------:R-:W-:Y:S05]  /*2f980*/  BSYNC B2 ;  /* 0x0000000000027941 */ /* 0x000fea0003800000 */
.L_x_3249:
        /* <DEDUP_REMOVED lines=11> */
.L_x_3252:
[----:B------:R-:W-:Y:S05]  /*2fa40*/  BSYNC B2 ;  /* 0x0000000000027941 */ /* 0x000fea0003800000 */
.L_x_3251:
[----:B0-----:R-:W4:Y:S04]  /*2fa50*/  LDL R9, [R1+0x4] ;  /* 0x0000040001097983 */ /* 0x001f280000100800 */
        /* <DEDUP_REMOVED lines=13> */
.L_x_3253:
        /* <DEDUP_REMOVED lines=16> */
.L_x_3254:
        /* <DEDUP_REMOVED lines=16> */
.L_x_3255:
        /* <DEDUP_REMOVED lines=16> */
.L_x_3256:
        /* <DEDUP_REMOVED lines=10> */
[----:B------:R-:W2:Y:S01]  /*2fed0*/  LDL R13, [R1+0x4] ;  /* 0x00000400010d7983 */ /* 0x000ea20000100800 */
[----:B------:R-:W-:Y:S01]  /*2fee0*/  SHF.L.U32 R5, R5, 0x1f, RZ ;  /* 0x0000001f05057819 */ /* 0x000fe200000006ff */
[----:B------:R-:W-:Y:S01]  /*2fef0*/  BSSY B2, `(.L_x_3257) ;  /* 0x0000004000027945 */ /* 0x000fe20003800000 */
[----:B--2---:R-:W-:-:S04]  /*2ff00*/  IMAD R2, R4, 0x8, R13 ;  /* 0x0000000804027824 */ /* 0x004fc800078e020d */
[----:B------:R-:W0:Y:S02]  /*2ff10*/  SYNCS.PHASECHK.TRANS64.TRYWAIT P0, [R2+URZ+0x38860], R5 ;  /* 0x03886005020075a7 */ /* 0x000e24000800017f */
[----:B0-----:R-:W-:Y:S05]  /*2ff20*/  @!P0 BRA `(.L_x_3258) ;  /* 0x0000004000e88947 */ /* 0x001fea0003800000 */
.L_x_3398:
[----:B------:R-:W-:Y:S05]  /*2ff30*/  BSYNC B2 ;  /* 0x0000000000027941 */ /* 0x000fea0003800000 */
.L_x_3257:
        /* <DEDUP_REMOVED lines=10> */
.L_x_3259:
[----:B------:R-:W2:Y:S01]  /*2ffe0*/  LDL R3, [R1+0xc] ;  /* 0x00000c0001037983 */ /* 0x000ea20000100800 */
[----:B------:R-:W-:Y:S01]  /*2fff0*/  BSSY B2, `(.L_x_3260) ;  /* 0x0000004000027945 */ /* 0x000fe20003800000 */
[----:B--2---:R-:W-:-:S13]  /*30000*/  LOP3.LUT P0, RZ, R3, 0x8, RZ, 0xc0, !PT ;  /* 0x0000000803ff7812 */ /* 0x004fda000780c0ff */
[----:B------:R-:W-:Y:S05]  /*30010*/  @P0 BRA `(.L_x_3261) ;  /* 0x0000000000040947 */ /* 0x000fea0003800000 */
[----:B------:R-:W-:Y:S01]  /*30020*/  BPT.TRAP 0x1 ;  /* 0x000000040000795c */ /* 0x000fe20000300000 */
.L_x_3261:
[----:B------:R-:W-:Y:S05]  /*30030*/  BSYNC B2 ;  /* 0x0000000000027941 */ /* 0x000fea0003800000 */
.L_x_3260:
[----:B------:R-:W2:Y:S04]  /*30040*/  LDL R7, [R1+0x4] ;  /* 0x0000040001077983 */ /* 0x000ea80000100800 */
        /* <DEDUP_REMOVED lines=12> */
.L_x_3262:
        /* <DEDUP_REMOVED lines=16> */
.L_x_3263:
        /* <DEDUP_REMOVED lines=16> */
.L_x_3264:
        /* <DEDUP_REMOVED lines=16> */
.L_x_3265:
        /* <DEDUP_REMOVED lines=13> */
.L_x_3247:
[----:B------:R-:W-:Y:S05]  /*304e0*/  BSYNC B1 ;  /* 0x0000000000017941 */ /* 0x000fea0003800000 */
.L_x_3246:
[C---:B------:R-:W-:Y:S01]  /*304f0*/  ISETP.GT.AND P0, PT, R0.reuse, 0x1, PT ;  /* 0x000000010000780c */ /* 0x040fe20003f04270 */
[----:B------:R-:W-:-:S12]  /*30500*/  VIADD R0, R0, 0xfffffffe ;  /* 0xfffffffe00007836 */ /* 0x000fd80000000000 */
[----:B------:R-:W-:Y:S05]  /*30510*/  @P0 BRA `(.L_x_3266) ;  /* 0xffffffe000e00947 */ /* 0x000fea000383ffff */
.L_x_3203:
[----:B------:R-:W-:Y:S05]  /*30520*/  BSYNC B0 ;  /* 0x0000000000007941 */ /* 0x000fea0003800000 */
.L_x_3202:
        /* <DEDUP_REMOVED lines=18> */
.L_x_3268:
[----:B------:R-:W-:Y:S05]  /*30650*/  BSYNC B0 ;  /* 0x0000000000007941 */ /* 0x000fea0003800000 */
.L_x_3267:
[----:B------:R-:W4:Y:S01]  /*30660*/  LDL R0, [R1+0xc] ;  /* 0x00000c0001007983 */ /* 0x000f220000100800 */
[----:B------:R-:W-:Y:S01]  /*30670*/  BSSY B0, `(.L_x_3269) ;  /* 0x0000065000007945 */ /* 0x000fe20003800000 */
[----:B----4-:R-:W-:-:S13]  /*30680*/  LOP3.LUT P0, RZ, R0, 0x4, RZ, 0xc0, !PT ;  /* 0x0000000400ff7812 */ /* 0x010fda000780c0ff */
[----:B------:R-:W-:Y:S05]  /*30690*/  @!P0 BRA `(.L_x_3270) ;  /* 0x0000000400888947 */ /* 0x000fea0003800000 */
[----:B------:R-:W4:Y:S04]  /*306a0*/  LDL R3, [R1+0x4] ;  /* 0x0000040001037983 */ /* 0x000f280000100800 */
[----:B------:R-:W4:Y:S04]  /*306b0*/  LDL R0, [R1+0x8] ;  /* 0x0000080001007983 */ /* 0x000f280000100800 */
[----:B------:R-:W2:Y:S01]  /*306c0*/  LDL R2, [R1+0x18] ;  /* 0x0000180001027983 */ /* 0x000ea20000100800 */
[----:B------:R-:W-:Y:S01]  /*306d0*/  BSSY B1, `(.L_x_3271) ;  /* 0x0000005000017945 */ /* 0x000fe20003800000 */
[----:B----4-:R-:W-:Y:S01]  /*306e0*/  IMAD R0, R0, 0x8, R3 ;  /* 0x0000000800007824 */ /* 0x010fe200078e0203 */
[----:B--2---:R-:W-:-:S04]  /*306f0*/  SHF.L.U32 R2, R2, 0x1f, RZ ;  /* 0x0000001f02027819 */ /* 0x004fc800000006ff */
[----:B------:R-:W2:Y:S02]  /*30700*/  SYNCS.PHASECHK.TRANS64.TRYWAIT P0, [R0+URZ+0x38860], R2 ;  /* 0x03886002000075a7 */ /* 0x000ea4000800017f */
[----:B--2---:R-:W-:Y:S05]  /*30710*/  @!P0 BRA `(.L_x_3272) ;  /* 0x0000003c00008947 */ /* 0x004fea0003800000 */
.L_x_3399:
[----:B------:R-:W-:Y:S05]  /*30720*/  BSYNC B1 ;  /* 0x0000000000017941 */ /* 0x000fea0003800000 */
.L_x_3271:
[----:B------:R-:W4:Y:S01]  /*30730*/  S2R R3, SR_TID.X ;  /* 0x0000000000037919 */ /* 0x000f220000002100 */
[----:B------:R-:W-:-:S04]  /*30740*/  UPRMT UR4, UR38, 0x9910, URZ ;  /* 0x0000991026047896 */ /* 0x000fc8000800003f */
[----:B------:R-:W-:Y:S01]  /*30750*/  UISETP.NE.AND UP0, UPT, UR4, 0x2, UPT ;  /* 0x000000020400788c */ /* 0x000fe2000bf05270 */
[----:B----4-:R-:W-:-:S04]  /*30760*/  LOP3.LUT R3, R3, 0x7f, RZ, 0xc0, !PT ;  /* 0x0000007f03037812 */ /* 0x010fc800078ec0ff */
[----:B------:R-:W-:-:S13]  /*30770*/  ISETP.NE.AND P0, PT, R3, RZ, PT ;  /* 0x000000ff0300720c */ /* 0x000fda0003f05270 */
[----:B--2---:R-:W-:-:S04]  /*30780*/  @!P0 IMAD.MOV.U32 R2, RZ, RZ, 0xa000 ;  /* 0x0000a000ff028424 */ /* 0x004fc800078e00ff */
[----:B------:R2:W-:Y:S01]  /*30790*/  @!P0 SYNCS.ARRIVE.TRANS64 RZ, [R0+URZ+0x38850], R2 ;  /* 0x0388500200ff89a7 */ /* 0x0005e2000800003f */
[----:B------:R-:W-:-:S13]  /*307a0*/  PLOP3.LUT P0, PT, PT, PT, UP0, 0x80, 0x0 ;  /* 0x000000000000781c */ /* 0x000fda0003f0f008 */
[----:B--2---:R-:W-:Y:S05]  /*307b0*/  @P0 BRA `(.L_x_3273) ;  /* 0x0000000000040947 */ /* 0x004fea0003800000 */
[----:B------:R-:W-:Y:S01]  /*307c0*/  BPT.TRAP 0x1 ;  /* 0x000000040000795c */ /* 0x000fe20000300000 */
.L_x_3273:
[----:B------:R-:W2:Y:S01]  /*307d0*/  LDL R2, [R1+0xc] ;  /* 0x00000c0001027983 */ /* 0x000ea20000100800 */
[----:B------:R-:W-:Y:S01]  /*307e0*/  BSSY B1, `(.L_x_3274) ;  /* 0x0000004000017945 */ /* 0x000fe20003800000 */
[----:B--2---:R-:W-:-:S13]  /*307f0*/  LOP3.LUT P0, RZ, R2, 0x8, RZ, 0xc0, !PT ;  /* 0x0000000802ff7812 */ /* 0x004fda000780c0ff */
[----:B------:R-:W-:Y:S05]  /*30800*/  @P0 BRA `(.L_x_3275) ;  /* 0x0000000000040947 */ /* 0x000fea0003800000 */
[----:B------:R-:W-:Y:S01]  /*30810*/  BPT.TRAP 0x1 ;  /* 0x000000040000795c */ /* 0x000fe20000300000 */
.L_x_3275:
[----:B------:R-:W-:Y:S05]  /*30820*/  BSYNC B1 ;  /* 0x0000000000017941 */ /* 0x000fea0003800000 */
.L_x_3274:
[----:B------:R-:W2:Y:S04]  /*30830*/  LDL.LU R5, [R1+0x1c] ;  /* 0x00001c0001057983 */ /* 0x000ea80000300800 */
[----:B------:R-:W2:Y:S04]  /*30840*/  LDL.LU R3, [R1+0x10] ;  /* 0x0000100001037983 */ /* 0x000ea80000300800 */
[----:B0-----:R-:W4:Y:S04]  /*30850*/  LDL R4, [R1+0x4] ;  /* 0x0000040001047983 */ /* 0x001f280000100800 */
[----:B------:R-:W4:Y:S01]  /*30860*/  LDL R2, [R1+0x8] ;  /* 0x0000080001027983 */ /* 0x000f220000100800 */
        /* <DEDUP_REMOVED lines=8> */
[----:B----4-:R-:W-:-:S04]  /*308f0*/  IMAD R2, R2, 0xa000, R4 ;  /* 0x0000a00002027824 */ /* 0x010fc800078e0204 */
[----:B------:R-:W-:-:S07]  /*30900*/  VIADD R4, R2, 0x400 ;  /* 0x0000040002047836 */ /* 0x000fce0000000000 */
.L_x_3276:
        /* <DEDUP_REMOVED lines=16> */
.L_x_3277:
        /* <DEDUP_REMOVED lines=16> */
.L_x_3278:
        /* <DEDUP_REMOVED lines=16> */
.L_x_3279:
        /* <DEDUP_REMOVED lines=11> */
.L_x_3270:
[----:B------:R-:W-:Y:S05]  /*30cc0*/  BSYNC B0 ;  /* 0x0000000000007941 */ /* 0x000fea0003800000 */
.L_x_3269:
[----:B------:R-:W4:Y:S04]  /*30cd0*/  LDL.LU R5, [R1+0x8] ;  /* 0x0000080001057983 */ /* 0x000f280000300800 */
[----:B0-----:R-:W2:Y:S01]  /*30ce0*/  LDL.LU R4, [R1+0x18] ;  /* 0x0000180001047983 */ /* 0x001ea20000300800 */
[----:B----4-:R-:W-:-:S05]  /*30cf0*/  VIADD R0, R5, 0x1 ;  /* 0x0000000105007836 */ /* 0x010fca0000000000 */
[----:B------:R-:W-:-:S04]  /*30d00*/  ISETP.NE.AND P0, PT, R0, 0x2, PT ;  /* 0x000000020000780c */ /* 0x000fc80003f05270 */
[----:B------:R-:W-:Y:S02]  /*30d10*/  SEL R2, RZ, 0x1, P0 ;  /* 0x00000001ff027807 */ /* 0x000fe40000000000 */
[----:B------:R-:W-:Y:S02]  /*30d20*/  SEL R0, R0, RZ, P0 ;  /* 0x000000ff00007207 */ /* 0x000fe40000000000 */
[----:B--2---:R-:W-:-:S03]  /*30d30*/  LOP3.LUT R4, R4, R2, RZ, 0x3c, !PT ;  /* 0x0000000204047212 */ /* 0x004fc600078e3cff */
[----:B------:R2:W-:Y:S04]  /*30d40*/  STL [R1+0x8], R0 ;  /* 0x0000080001007387 */ /* 0x0005e80000100800 */
[----:B------:R2:W-:Y:S02]  /*30d50*/  STL [R1+0x18], R4 ;  /* 0x0000180401007387 */ /* 0x0005e40000100800 */
.L_x_3182:
[----:B------:R-:W-:Y:S05]  /*30d60*/  BSYNC B7 ;  /* 0x0000000000077941 */ /* 0x000fea0003800000 */
.L_x_3180:
[----:B------:R-:W4:Y:S02]  /*30d70*/  LDL R7, [R1+0xc] ;  /* 0x00000c0001077983 */ /* 0x000f240000100800 */
[----:B----4-:R-:W-:-:S13]  /*30d80*/  LOP3.LUT P0, RZ, R7, 0x10, RZ, 0xc0, !PT ;  /* 0x0000001007ff7812 */ /* 0x010fda000780c0ff */
[----:B------:R-:W-:Y:S05]  /*30d90*/  @!P0 BRA `(.L_x_3280) ;  /* 0x0000000000288947 */ /* 0x000fea0003800000 */
[----:B------:R-:W-:Y:S05]  /*30da0*/  WARPSYNC.ALL ;  /* 0x0000000000007948 */ /* 0x000fea0003800000 */
[----:B------:R-:W4:Y:S08]  /*30db0*/  S2UR UR5, SR_CgaCtaId ;  /* 0x00000000000579c3 */ /* 0x000f300000008800 */
[----:B------:R-:W-:Y:S06]  /*30dc0*/  BAR.SYNC.DEFER_BLOCKING 0x5, 0x180 ;  /* 0x0146000000007b1d */ /* 0x000fec0000010000 */
[----:B------:R-:W-:-:S02]  /*30dd0*/  UMOV UR4, 0x400 ;  /* 0x0000040000047882 */ /* 0x000fc40000000000 */
[----:B----4-:R-:W-:-:S06]  /*30de0*/  ULEA UR4, UR5, UR4, 0x18 ;  /* 0x0000000405047291 */ /* 0x010fcc000f8ec03f */
[----:B--2---:R-:W-:-:S05]  /*30df0*/  IMAD.U32 R0, RZ, RZ, UR4 ;  /* 0x00000004ff007e24 */ /* 0x004fca000f8e00ff */
[----:B------:R2:W4:Y:S04]  /*30e00*/  LDS.128 R16, [R0+0x388d0] ;  /* 0x0388d00000107984 */ /* 0x0005280000000c00 */
[----:B------:R2:W-:Y:S01]  /*30e10*/  STL [R1+0x4], R0 ;  /* 0x0000040001007387 */ /* 0x0005e20000100800 */
[----:B------:R-:W-:Y:S06]  /*30e20*/  BAR.ARV 0x4, 0x180 ;  /* 0x0106000000007b1d */ /* 0x000fec0000002000 */
[----:B------:R-:W-:Y:S05]  /*30e30*/  BRA `(.L_x_3281) ;  /* 0x0000000800e47947 */ /* 0x000fea0003800000 */
.L_x_3280:
[----:B---3--:R-:W3:Y:S01]  /*30e40*/  LDL R6, [R1+0x30] ;  /* 0x0000300001067983 */ /* 0x008ee20000100800 */
[----:B------:R-:W-:Y:S01]  /*30e50*/  UMOV UR4, 0xffffffff ;  /* 0xffffffff00047882 */ /* 0x000fe20000000000 */
[----:B---3--:R-:W-:Y:S02]  /*30e60*/  ISETP.NE.AND P5, PT, R6, 0x1f, PT ;  /* 0x0000001f0600780c */ /* 0x008fe40003fa5270 */
[----:B------:R-:W-:Y:S11]  /*30e70*/  BRA.DIV UR4, `(.L_x_3282) ;  /* 0x00000036043c7947 */ /* 0x000ff6000b800000 */
[----:B--2---:R-:W-:Y:S01]  /*30e80*/  IMAD.IADD R0, R19, 0x1, R6 ;  /* 0x0000000113007824 */ /* 0x004fe200078e0206 */
[----:B------:R-:W-:Y:S01]  /*30e90*/  ULDC UR4, c[0x0][0xc3c] ;  /* 0x00030f0000047ab9 */ /* 0x000fe20000000800 */
[----:B------:R-:W-:Y:S01]  /*30ea0*/  ULDC.64 UR6, c[0x0][0x208] ;  /* 0x0000820000067ab9 */ /* 0x000fe20000000a00 */
[----:B------:R-:W-:Y:S02]  /*30eb0*/  LOP3.LUT P4, RZ, R7, 0x1, RZ, 0xc0, !PT ;  /* 0x0000000107ff7812 */ /* 0x000fe4000788c0ff */
[----:B------:R-:W-:-:S13]  /*30ec0*/  ISETP.GE.OR P0, PT, R0, UR4, !P5 ;  /* 0x0000000400007c0c */ /* 0x000fda000ef06670 */
[----:B------:R-:W2:Y:S02]  /*30ed0*/  @!P0 LDC.64 R2, c[0x0][0xc80] ;  /* 0x00032000ff028b82 */ /* 0x000ea40000000a00 */
[----:B--2---:R-:W-:-:S06]  /*30ee0*/  @!P0 IMAD.WIDE R2, R0, 0x4, R2 ;  /* 0x0000000400028825 */ /* 0x004fcc00078e0202 */
[----:B------:R2:W3:Y:S01]  /*30ef0*/  @!P0 LDG.E R2, desc[UR6][R2.64] ;  /* 0x0000000602028981 */ /* 0x0004e2000c1e1900 */
[C---:B------:R-:W-:Y:S02]  /*30f00*/  ISETP.GE.U32.AND P1, PT, R6.reuse, 0x4, PT ;  /* 0x000000040600780c */ /* 0x040fe40003f26070 */
[C---:B------:R-:W-:Y:S01]  /*30f10*/  ISETP.GE.U32.AND P2, PT, R6.reuse, 0x8, PT ;  /* 0x000000080600780c */ /* 0x040fe20003f46070 */
[----:B------:R-:W-:Y:S01]  /*30f20*/  SHFL.IDX PT, R0, R16, RZ, 0x1f ;  /* 0x00001fff10007589 */ /* 0x000fe200000e0000 */
[----:B------:R-:W-:-:S03]  /*30f30*/  ISETP.GE.U32.AND P3, PT, R6, 0x10, PT ;  /* 0x000000100600780c */ /* 0x000fc60003f66070 */
[----:B------:R-:W-:Y:S01]  /*30f40*/  SHFL.IDX PT, R5, R16, 0x1, 0x1f ;  /* 0x00201f0010057f89 */ /* 0x000fe200000e0000 */
[----:B--2---:R-:W-:Y:S02]  /*30f50*/  IMAD.MOV.U32 R3, RZ, RZ, RZ ;  /* 0x000000ffff037224 */ /* 0x004fe400078e00ff */
[----:B---3--:R-:W-:Y:S01]  /*30f60*/  @!P0 IMAD.MOV.U32 R3, RZ, RZ, R2 ;  /* 0x000000ffff038224 */ /* 0x008fe200078e0002 */
[----:B------:R-:W-:-:S04]  /*30f70*/  ISETP.GE.U32.AND P0, PT, R6, 0x2, PT ;  /* 0x000000020600780c */ /* 0x000fc80003f06070 */
[----:B------:R-:W2:Y:S02]  /*30f80*/  SHFL.UP PT, R2, R3, 0x1, RZ ;  /* 0x0420000003027989 */ /* 0x000ea400000e00ff */
[----:B--2---:R-:W-:-:S05]  /*30f90*/  SEL R2, R2, RZ, P4 ;  /* 0x000000ff02027207 */ /* 0x004fca0002000000 */
[----:B------:R-:W-:-:S05]  /*30fa0*/  IMAD.IADD R2, R3, 0x1, R2 ;  /* 0x0000000103027824 */ /* 0x000fca00078e0202 */
        /* <DEDUP_REMOVED lines=12> */
[----:B------:R2:W3:Y:S02]  /*31070*/  SHFL.IDX PT, R16, R2, 0x1f, 0x1f ;  /* 0x03e01f0002107f89 */ /* 0x0004e400000e0000 */
.L_x_3409:
[----:B------:R-:W-:Y:S02]  /*31080*/  ULDC UR4, c[0x0][0xc38] ;  /* 0x00030e0000047ab9 */ /* 0x000fe40000000800 */
[----:B------:R-:W-:-:S04]  /*31090*/  IMAD.U32 R4, RZ, RZ, UR4 ;  /* 0x00000004ff047e24 */ /* 0x000fc8000f8e00ff */
[----:B---3--:R-:W-:-:S04]  /*310a0*/  IMAD R16, R16, R4, RZ ;  /* 0x0000000410107224 */ /* 0x008fc800078e02ff */
[----:B------:R-:W-:-:S05]  /*310b0*/  IMAD.IADD R5, R5, 0x1, R16 ;  /* 0x0000000105057824 */ /* 0x000fca00078e0210 */
[----:B------:R-:W-:-:S13]  /*310c0*/  ISETP.GT.AND P4, PT, R5, R0, PT ;  /* 0x000000000500720c */ /* 0x000fda0003f84270 */
[----:B------:R-:W-:Y:S05]  /*310d0*/  @P4 BRA `(.L_x_3283) ;  /* 0x0000000000a44947 */ /* 0x000fea0003800000 */
.L_x_3288:
[----:B--2---:R-:W2:Y:S01]  /*310e0*/  LDC R2, c[0x0][0xc3c] ;  /* 0x00030f00ff027b82 */ /* 0x004ea20000000800 */
[----:B------:R-:W-:-:S05]  /*310f0*/  VIADD R19, R19, 0x1f ;  /* 0x0000001f13137836 */ /* 0x000fca0000000000 */
[----:B--2---:R-:W-:-:S13]  /*31100*/  ISETP.GE.AND P4, PT, R19, R2, PT ;  /* 0x000000021300720c */ /* 0x004fda0003f86270 */
[----:B------:R-:W-:Y:S05]  /*31110*/  @P4 BRA `(.L_x_3284) ;  /* 0x0000000400e44947 */ /* 0x000fea0003800000 */
[----:B------:R-:W2:Y:S01]  /*31120*/  LDL R3, [R1+0x30] ;  /* 0x0000300001037983 */ /* 0x000ea20000100800 */
[----:B------:R-:W-:Y:S01]  /*31130*/  BSSY B0, `(.L_x_3285) ;  /* 0x0000009000007945 */ /* 0x000fe20003800000 */
[----:B--2---:R-:W-:Y:S02]  /*31140*/  IMAD.IADD R4, R19, 0x1, R3 ;  /* 0x0000000113047824 */ /* 0x004fe400078e0203 */
[----:B------:R-:W-:-:S03]  /*31150*/  IMAD.MOV.U32 R3, RZ, RZ, RZ ;  /* 0x000000ffff037224 */ /* 0x000fc600078e00ff */
[----:B------:R-:W-:-:S13]  /*31160*/  ISETP.GE.OR P4, PT, R4, R2, !P5 ;  /* 0x000000020400720c */ /* 0x000fda0006f86670 */
[----:B------:R-:W-:Y:S05]  /*31170*/  @P4 BRA `(.L_x_3286) ;  /* 0x0000000000104947 */ /* 0x000fea0003800000 */
[----:B------:R-:W2:Y:S01]  /*31180*/  LDC.64 R2, c[0x0][0xc80] ;  /* 0x00032000ff027b82 */ /* 0x000ea20000000a00 */
[----:B------:R-:W-:Y:S01]  /*31190*/  ULDC.64 UR4, c[0x0][0x208] ;  /* 0x0000820000047ab9 */ /* 0x000fe20000000a00 */
[----:B--2---:R-:W-:-:S06]  /*311a0*/  IMAD.WIDE R2, R4, 0x4, R2 ;  /* 0x0000000404027825 */ /* 0x004fcc00078e0202 */
[----:B------:R2:W5:Y:S02]  /*311b0*/  LDG.E R3, desc[UR4][R2.64] ;  /* 0x0000000402037981 */ /* 0x000564000c1e1900 */
.L_x_3286:
[----:B------:R-:W-:Y:S05]  /*311c0*/  BSYNC B0 ;  /* 0x0000000000007941 */ /* 0x000fea0003800000 */
.L_x_3285:
[----:B------:R-:W-:-:S03]  /*311d0*/  UMOV UR4, 0xffffffff ;  /* 0xffffffff00047882 */ /* 0x000fc60000000000 */
[----:B------:R-:W-:Y:S05]  /*311e0*/  BRA.DIV UR4, `(.L_x_3287) ;  /* 0x0000003604a07947 */ /* 0x000fea000b800000 */
[----:B------:R-:W3:Y:S04]  /*311f0*/  LDL R4, [R1+0xc] ;  /* 0x00000c0001047983 */ /* 0x000ee80000100800 */
[----:B--2--5:R-:W2:Y:S01]  /*31200*/  SHFL.UP PT, R2, R3, 0x1, RZ ;  /* 0x0420000003027989 */ /* 0x024ea200000e00ff */
[----:B---3--:R-:W-:-:S04]  /*31210*/  LOP3.LUT P4, RZ, R4, 0x1, RZ, 0xc0, !PT ;  /* 0x0000000104ff7812 */ /* 0x008fc8000788c0ff */
        /* <DEDUP_REMOVED lines=15> */
.L_x_3417:
[----:B------:R-:W-:Y:S02]  /*31310*/  ULDC UR4, c[0x0][0xc38] ;  /* 0x00030e0000047ab9 */ /* 0x000fe40000000800 */
[----:B------:R-:W-:-:S04]  /*31320*/  IMAD.U32 R4, RZ, RZ, UR4 ;  /* 0x00000004ff047e24 */ /* 0x000fc8000f8e00ff */
[----:B---3--:R-:W-:-:S04]  /*31330*/  IMAD R16, R16, R4, RZ ;  /* 0x0000000410107224 */ /* 0x008fc800078e02ff */
[----:B------:R-:W-:-:S05]  /*31340*/  IMAD.IADD R5, R16, 0x1, R5 ;  /* 0x0000000110057824 */ /* 0x000fca00078e0205 */
[----:B------:R-:W-:-:S13]  /*31350*/  ISETP.GT.AND P4, PT, R5, R0, PT ;  /* 0x000000000500720c */ /* 0x000fda0003f84270 */
[----:B------:R-:W-:Y:S05]  /*31360*/  @!P4 BRA `(.L_x_3288) ;  /* 0xfffffffc005cc947 */ /* 0x000fea000383ffff */
.L_x_3283:
[----:B------:R-:W-:Y:S01]  /*31370*/  IMAD.IADD R16, R5, 0x1, -R16 ;  /* 0x0000000105107824 */ /* 0x000fe200078e0a10 */
[----:B------:R-:W-:-:S03]  /*31380*/  UMOV UR4, 0xffffffff ;  /* 0xffffffff00047882 */ /* 0x000fc60000000000 */
[----:B------:R-:W-:-:S05]  /*31390*/  IMAD R5, R2, R4, R16 ;  /* 0x0000000402057224 */ /* 0x000fca00078e0210 */
[----:B------:R-:W-:Y:S01]  /*313a0*/  ISETP.GT.AND P6, PT, R5, R0, PT ;  /* 0x000000000500720c */ /* 0x000fe20003fc4270 */
[----:B------:R-:W-:-:S12]  /*313b0*/  BRA.DIV UR4, `(.L_x_3289) ;  /* 0x0000003a040c7947 */ /* 0x000fd8000b800000 */
[----:B------:R-:W-:-:S04]  /*313c0*/  VOTE.ANY R5, PT, !P6 ;  /* 0x0000000000057806 */ /* 0x000fc800070e0100 */
[----:B------:R-:W3:Y:S02]  /*313d0*/  POPC R6, R5 ;  /* 0x0000000500067309 */ /* 0x000ee40000000000 */
[----:B---3--:R3:W4:Y:S02]  /*313e0*/  SHFL.IDX PT, R17, R3, R6, 0x1f ;  /* 0x00001f0603117589 */ /* 0x00872400000e0000 */
.L_x_3421:
[----:B------:R-:W-:Y:S01]  /*313f0*/  ISETP.NE.AND P0, PT, R5, RZ, PT ;  /* 0x000000ff0500720c */ /* 0x000fe20003f05270 */
[----:B------:R-:W-:-:S12]  /*31400*/  IMAD.MOV.U32 R5, RZ, RZ, RZ ;  /* 0x000000ffff057224 */ /* 0x000fd800078e00ff */
[----:B------:R-:W-:Y:S05]  /*31410*/  @!P0 BRA `(.L_x_3290) ;  /* 0x0000000000148947 */ /* 0x000fea0003800000 */
[----:B------:R-:W-:Y:S01]  /*31420*/  UMOV UR4, 0xffffffff ;  /* 0xffffffff00047882 */ /* 0x000fe20000000000 */
[----:B------:R-:W-:Y:S02]  /*31430*/  VIADD R12, R6, 0xffffffff ;  /* 0xffffffff060c7836 */ /* 0x000fe40000000000 */
[----:B------:R-:W-:Y:S05]  /*31440*/  BRA.DIV UR4, `(.L_x_3291) ;  /* 0x0000003a04307947 */ /* 0x000fea000b800000 */
[----:B--2---:R2:W0:Y:S02]  /*31450*/  SHFL.IDX PT, R2, R2, R12, 0x1f ;  /* 0x00001f0c02027589 */ /* 0x00442400000e0000 */
.L_x_3424:
[----:B0-----:R-:W-:-:S07]  /*31460*/  IMAD.MOV.U32 R5, RZ, RZ, R2 ;  /* 0x000000ffff057224 */ /* 0x001fce00078e0002 */
.L_x_3290:
[----:B--23--:R-:W2:Y:S01]  /*31470*/  LDC.64 R2, c[0x0][0xc90] ;  /* 0x00032400ff027b82 */ /* 0x00cea20000000a00 */
[----:B------:R-:W-:Y:S01]  /*31480*/  IMAD.IADD R19, R6, 0x1, R19 ;  /* 0x0000000106137824 */ /* 0x000fe200078e0213 */
[----:B------:R-:W-:-:S03]  /*31490*/  ULDC.64 UR4, c[0x0][0x208] ;  /* 0x0000820000047ab9 */ /* 0x000fc60000000a00 */
[----:B--2---:R-:W-:-:S05]  /*314a0*/  IMAD.WIDE R2, R19, 0x4, R2 ;  /* 0x0000000413027825 */ /* 0x004fca00078e0202 */
[----:B------:R-:W4:Y:S01]  /*314b0*/  LDG.E R7, desc[UR4][R2.64] ;  /* 0x0000000402077981 */ /* 0x000f22000c1e1900 */
[----:B------:R-:W-:-:S04]  /*314c0*/  IMAD R16, R5, R4, R16 ;  /* 0x0000000405107224 */ /* 0x000fc800078e0210 */
[----:B------:R-:W-:Y:S02]  /*314d0*/  IMAD.IADD R0, R0, 0x1, -R16 ;  /* 0x0000000100007824 */ /* 0x000fe400078e0a10 */
[----:B----4-:R-:W-:-:S05]  /*314e0*/  IMAD R6, R17, R7, RZ ;  /* 0x0000000711067224 */ /* 0x010fca00078e02ff */
[----:B-----5:R-:W-:-:S04]  /*314f0*/  IABS R8, R6 ;  /* 0x0000000600087213 */ /* 0x020fc80000000000 */
[----:B------:R-:W2:Y:S08]  /*31500*/  I2F.RP R2, R8 ;  /* 0x0000000800027306 */ /* 0x000eb00000209400 */
[----:B--2---:R-:W2:Y:S02]  /*31510*/  MUFU.RCP R2, R2 ;  /* 0x0000000200027308 */ /* 0x004ea40000001000 */
[----:B--2---:R-:W-:-:S06]  /*31520*/  VIADD R2, R2, 0xffffffe ;  /* 0x0ffffffe02027836 */ /* 0x004fcc0000000000 */
[----:B------:R-:W2:Y:S02]  /*31530*/  F2I.FTZ.U32.TRUNC.NTZ R3, R2 ;  /* 0x0000000200037305 */ /* 0x000ea4000021f000 */
[----:B--2---:R-:W-:-:S04]  /*31540*/  IMAD.MOV R2, RZ, RZ, -R3 ;  /* 0x000000ffff027224 */ /* 0x004fc800078e0a03 */
        /* <DEDUP_REMOVED lines=54> */
.L_x_3284:
[----:B------:R-:W-:Y:S01]  /*318b0*/  UMOV UR4, URZ ;  /* 0x0000003f00047c82 */ /* 0x000fe20008000000 */
[----:B------:R-:W-:Y:S01]  /*318c0*/  UMOV UR5, URZ ;  /* 0x0000003f00057c82 */ /* 0x000fe20008000000 */
[----:B------:R-:W-:Y:S01]  /*318d0*/  ULDC UR6, c[0x0][0xc3c] ;  /* 0x00030f0000067ab9 */ /* 0x000fe20000000800 */
[----:B------:R-:W-:Y:S02]  /*318e0*/  IMAD.MOV.U32 R16, RZ, RZ, R0 ;  /* 0x000000ffff107224 */ /* 0x000fe400078e0000 */
[----:B------:R-:W-:Y:S02]  /*318f0*/  IMAD.U32 R17, RZ, RZ, UR4 ;  /* 0x00000004ff117e24 */ /* 0x000fe4000f8e00ff */
[----:B------:R-:W-:Y:S02]  /*31900*/  IMAD.U32 R18, RZ, RZ, UR5 ;  /* 0x00000005ff127e24 */ /* 0x000fe4000f8e00ff */
[----:B------:R-:W-:-:S07]  /*31910*/  IMAD.U32 R19, RZ, RZ, UR6 ;  /* 0x00000006ff137e24 */ /* 0x000fce000f8e00ff */
.L_x_3292:
[----:B------:R-:W2:Y:S04]  /*31920*/  LDL R0, [R1+0x30] ;  /* 0x0000300001007983 */ /* 0x000ea80000100800 */
[----:B------:R3:W4:Y:S01]  /*31930*/  LDL R3, [R1+0x4] ;  /* 0x0000040001037983 */ /* 0x0007220000100800 */
[----:B------:R-:W-:Y:S05]  /*31940*/  WARPSYNC.ALL ;  /* 0x0000000000007948 */ /* 0x000fea0003800000 */
[----:B------:R-:W-:Y:S01]  /*31950*/  BAR.SYNC.DEFER_BLOCKING 0x4, 0x180 ;  /* 0x0106000000007b1d */ /* 0x000fe20000010000 */
[----:B--2---:R-:W-:-:S13]  /*31960*/  ISETP.NE.AND P0, PT, R0, RZ, PT ;  /* 0x000000ff0000720c */ /* 0x004fda0003f05270 */
[----:B------:R-:W4:Y:S01]  /*31970*/  @!P0 S2R R0, SR_CgaCtaId ;  /* 0x0000000000008919 */ /* 0x000f220000008800 */
[----:B------:R-:W-:-:S04]  /*31980*/  @!P0 MOV R2, 0x400 ;  /* 0x0000040000028802 */ /* 0x000fc80000000f00 */
[----:B----4-:R-:W-:-:S05]  /*31990*/  @!P0 LEA R3, R0, R2, 0x18 ;  /* 0x0000000200038211 */ /* 0x010fca00078ec0ff */
[----:B------:R3:W-:Y:S04]  /*319a0*/  @!P0 STS.128 [R3+0x388d0], R16 ;  /* 0x0388d01003008388 */ /* 0x0007e80000000c00 */
[----:B------:R3:W-:Y:S01]  /*319b0*/  @!P0 STL [R1+0x4], R3 ;  /* 0x0000040301008387 */ /* 0x0007e20000100800 */
[----:B------:R-:W-:Y:S06]  /*319c0*/  BAR.ARV 0x5, 0x180 ;  /* 0x0146000000007b1d */ /* 0x000fec0000002000 */
.L_x_3281:
[----:B------:R-:W-:Y:S02]  /*319d0*/  ULDC UR4, c[0x0][0xc3c] ;  /* 0x00030f0000047ab9 */ /* 0x000fe40000000800 */
[----:B----4-:R-:W-:-:S13]  /*319e0*/  ISETP.GE.AND P0, PT, R19, UR4, PT ;  /* 0x0000000413007c0c */ /* 0x010fda000bf06270 */
[----:B------:R-:W-:Y:S05]  /*319f0*/  @!P0 BRA `(.L_x_3293) ;  /* 0xffffff8000508947 */ /* 0x000fea000383ffff */
[----:B------:R-:W-:Y:S05]  /*31a00*/  BSYNC B8 ;  /* 0x0000000000087941 */ /* 0x000fea0003800000 */
.L_x_3132:
[----:B--2---:R-:W2:Y:S01]  /*31a10*/  LDL.LU R0, [R1+0x50] ;  /* 0x0000500001007983 */ /* 0x004ea20000300800 */
[----:B------:R-:W-:Y:S01]  /*31a20*/  BSSY B0, `(.L_x_3294) ;  /* 0x000000b000007945 */ /* 0x000fe20003800000 */
[----:B------:R-:W4:Y:S01]  /*31a30*/  S2R R5, SR_CgaCtaId ;  /* 0x0000000000057919 */ /* 0x000f220000008800 */
[----:B--2---:R-:W-:-:S05]  /*31a40*/  VIADD R0, R0, 0x1 ;  /* 0x0000000100007836 */ /* 0x004fca0000000000 */
[----:B0-----:R-:W-:-:S04]  /*31a50*/  LEA.HI R2, R0, R0, RZ, 0x1 ;  /* 0x0000000000027211 */ /* 0x001fc800078f08ff */
[----:B---3--:R-:W-:-:S05]  /*31a60*/  LOP3.LUT R3, R2, 0xfffffffe, RZ, 0xc0, !PT ;  /* 0xfffffffe02037812 */ /* 0x008fca00078ec0ff */
[----:B------:R-:W-:Y:S01]  /*31a70*/  IMAD.IADD R3, R0, 0x1, -R3 ;  /* 0x0000000100037824 */ /* 0x000fe200078e0a03 */
[----:B------:R-:W-:-:S04]  /*31a80*/  MOV R0, 0x400 ;  /* 0x0000040000007802 */ /* 0x000fc80000000f00 */
[----:B----4-:R-:W-:Y:S02]  /*31a90*/  LEA R0, R5, R0, 0x18 ;  /* 0x0000000005007211 */ /* 0x010fe400078ec0ff */
[----:B------:R-:W-:-:S04]  /*31aa0*/  SHF.L.U32 R3, R3, 0x1f, RZ ;  /* 0x0000001f03037819 */ /* 0x000fc800000006ff */
[----:B------:R-:W0:Y:S02]  /*31ab0*/  SYNCS.PHASECHK.TRANS64.TRYWAIT P0, [R0+URZ+0x38820], R3 ;  /* 0x03882003000075a7 */ /* 0x000e24000800017f */
[----:B0-----:R-:W-:Y:S05]  /*31ac0*/  @!P0 BRA `(.L_x_3295) ;  /* 0x0000003000b88947 */ /* 0x001fea0003800000 */
.L_x_3425:
[----:B------:R-:W-:Y:S05]  /*31ad0*/  BSYNC B0 ;  /* 0x0000000000007941 */ /* 0x000fea0003800000 */
.L_x_3294:
[----:B------:R-:W-:-:S03]  /*31ae0*/  UMOV UR4, 0xffffffff ;  /* 0xffffffff00047882 */ /* 0x000fc60000000000 */
[----:B------:R-:W-:Y:S05]  /*31af0*/  BRA.DIV UR4, `(.L_x_3296) ;  /* 0x0000003204c07947 */ /* 0x000fea000b800000 */
[----:B------:R-:W2:Y:S02]  /*31b00*/  S2R R2, SR_TID.X ;  /* 0x0000000000027919 */ /* 0x000ea40000002100 */
[----:B--2---:R-:W-:-:S04]  /*31b10*/  SHF.R.U32.HI R2, RZ, 0x5, R2 ;  /* 0x00000005ff027819 */ /* 0x004fc80000011602 */
[----:B------:R-:W-:-:S05]  /*31b20*/  LOP3.LUT R2, R2, 0x3, RZ, 0xc0, !PT ;  /* 0x0000000302027812 */ /* 0x000fca00078ec0ff */
[----:B------:R2:W3:Y:S02]  /*31b30*/  SHFL.IDX PT, R14, R2, RZ, 0x1f ;  /* 0x00001fff020e7589 */ /* 0x0004e400000e0000 */
.L_x_3428:
[----:B---3--:R-:W-:-:S13]  /*31b40*/  ISETP.NE.AND P0, PT, R14, RZ, PT ;  /* 0x000000ff0e00720c */ /* 0x008fda0003f05270 */
[----:B------:R-:W-:Y:S05]  /*31b50*/  @P0 BRA `(.L_x_2866) ;  /* 0x00000000009c0947 */ /* 0x000fea0003800000 */
[----:B------:R-:W-:-:S03]  /*31b60*/  UMOV UR4, 0xffffffff ;  /* 0xffffffff00047882 */ /* 0x000fc60000000000 */
[----:B------:R-:W-:Y:S05]  /*31b70*/  BRA.DIV UR4, `(.L_x_3297) ;  /* 0x0000003204d47947 */ /* 0x000fea000b800000 */
[----:B------:R-:W-:-:S13]  /*31b80*/  ELECT P6, URZ, PT ;  /* 0x00000000003f782f */ /* 0x000fda00038c0000 */
.L_x_3431:
[----:B------:R-:W-:Y:S05]  /*31b90*/  @!P6 BRA `(.L_x_2866) ;  /* 0x00000000008ce947 */ /* 0x000fea0003800000 */
[----:B--2---:R-:W2:Y:S02]  /*31ba0*/  LDL R2, [R1+0x98] ;  /* 0x0000980001027983 */ /* 0x004ea40000100800 */
[----:B--2---:R-:W-:-:S13]  /*31bb0*/  R2UR UR4, R2 ;  /* 0x00000000020472ca */ /* 0x004fda00000e0000 */
[----:B------:R-:W-:-:S06]  /*31bc0*/  ULOP3.LUT UR4, UR4, 0x2, URZ, 0xfc, !UPT ;  /* 0x0000000204047892 */ /* 0x000fcc000f8efc3f */
[----:B------:R-:W-:-:S05]  /*31bd0*/  IMAD.U32 R2, RZ, RZ, UR4 ;  /* 0x00000004ff027e24 */ /* 0x000fca000f8e00ff */
[----:B------:R-:W-:-:S13]  /*31be0*/  ISETP.NE.AND P2, PT, R2, 0x3, PT ;  /* 0x000000030200780c */ /* 0x000fda0003f45270 */
[----:B------:R-:W-:Y:S05]  /*31bf0*/  @!P2 BRA `(.L_x_3298) ;  /* 0x000000000004a947 */ /* 0x000fea0003800000 */
[----:B------:R-:W-:Y:S01]  /*31c00*/  BPT.TRAP 0x1 ;  /* 0x000000040000795c */ /* 0x000fe20000300000 */
.L_x_3298:
        /* <DEDUP_REMOVED lines=14> */
.L_x_3432:
[----:B------:R-:W2:Y:S02]  /*31cf0*/  SYNCS.PHASECHK.TRANS64.TRYWAIT P0, [R7+URZ], R2 ;  /* 0x00000002070075a7 */ /* 0x000ea4000800017f */
[----:B--2---:R-:W-:Y:S05]  /*31d00*/  @!P0 BRA `(.L_x_3300) ;  /* 0x0000003000a48947 */ /* 0x004fea0003800000 */
.L_x_3433:
[----:B------:R-:W-:Y:S05]  /*31d10*/  @!P2 BRA `(.L_x_3301) ;  /* 0x000000000004a947 */ /* 0x000fea0003800000 */
[----:B------:R-:W-:Y:S01]  /*31d20*/  BPT.TRAP 0x1 ;  /* 0x000000040000795c */ /* 0x000fe20000300000 */
.L_x_3301:
[----:B------:R-:W3:Y:S01]  /*31d30*/  LDL.LU R4, [R1+0x8] ;  /* 0x0000080001047983 */ /* 0x000ee20000300800 */
[----:B------:R-:W-:-:S04]  /*31d40*/  VIADD R0, R0, 0x38860 ;  /* 0x0003886000007836 */ /* 0x000fc80000000000 */
[----:B---3--:R-:W-:-:S04]  /*31d50*/  IMAD R4, R4, 0x8, R0 ;  /* 0x0000000804047824 */ /* 0x008fc800078e0200 */
[----:B------:R-:W3:Y:S02]  /*31d60*/  SYNCS.PHASECHK.TRANS64.TRYWAIT P0, [R4+URZ], R5 ;  /* 0x00000005040075a7 */ /* 0x000ee4000800017f */
[----:B---3--:R-:W-:Y:S05]  /*31d70*/  @!P0 BRA `(.L_x_3302) ;  /* 0x00000030009c8947 */ /* 0x008fea0003800000 */
.L_x_3434:
[----:B------:R-:W-:-:S07]  /*31d80*/  IMAD R3, R3, 0x8, R0 ;  /* 0x0000000803037824 */ /* 0x000fce00078e0200 */
.L_x_3303:
[----:B----4-:R4:W0:Y:S02]  /*31d90*/  SYNCS.PHASECHK.TRANS64.TRYWAIT P0, [R3+URZ], R2 ;  /* 0x00000002030075a7 */ /* 0x010824000800017f */
[----:B0-----:R-:W-:Y:S05]  /*31da0*/  @!P0 NANOSLEEP.SYNCS 0x989680 ;  /* 0x009896800000895d */ /* 0x001fea0003900000 */
[----:B------:R-:W0:Y:S02]  /*31db0*/  @!P0 SYNCS.PHASECHK.TRANS64 P0, [R3+URZ], R2 ;  /* 0x00000002030085a7 */ /* 0x000e24000800007f */
[----:B0-----:R-:W-:Y:S05]  /*31dc0*/  @!P0 BRA `(.L_x_3303) ;  /* 0xfffffffc00f08947 */ /* 0x001fea000383ffff */
.L_x_2866:
[----:B------:R-:W-:Y:S05]  /*31dd0*/  BSYNC B9 ;  /* 0x0000000000097941 */ /* 0x000fea0003800000 */
.L_x_2863:
[----:B------:R-:W-:Y:S05]  /*31de0*/  EXIT ;  /* 0x000000000000794d */ /* 0x000fea0003800000 */
.L_x_2886:
[----:B0-----:R0:W1:Y:S02]  /*31df0*/  SYNCS.PHASECHK.TRANS64.TRYWAIT P6, [R0+URZ+0x38890], R114 ;  /* 0x03889072000075a7 */ /* 0x00106400080c017f */
[----:B-1----:R-:W-:Y:S05]  /*31e00*/  @!P6 NANOSLEEP.SYNCS 0x989680 ;  /* 0x009896800000e95d */ /* 0x002fea0003900000 */
[----:B------:R-:W1:Y:S02]  /*31e10*/  @!P6 SYNCS.PHASECHK.TRANS64 P6, [R0+URZ+0x38890], R114 ;  /* 0x038890720000e5a7 */ /* 0x000e6400080c007f */
[----:B-1----:R-:W-:Y:S05]  /*31e20*/  @!P6 BRA `(.L_x_2886) ;  /* 0xfffffffc00f0e947 */ /* 0x002fea000383ffff */
[----:B------:R-:W-:Y:S05]  /*31e30*/  BRA `(.L_x_3304) ;  /* 0xfffffd1800e07947 */ /* 0x000fea000383ffff */
.L_x_2942:
[----:B-1----:R1:W3:Y:S02]  /*31e40*/  SYNCS.PHASECHK.TRANS64.TRYWAIT P6, [R0+URZ+0x38890], R114 ;  /* 0x03889072000075a7 */ /* 0x0022e400080c017f */
[----:B---3--:R-:W-:Y:S05]  /*31e50*/  @!P6 NANOSLEEP.SYNCS 0x989680 ;  /* 0x009896800000e95d */ /* 0x008fea0003900000 */
[----:B------:R-:W3:Y:S02]  /*31e60*/  @!P6 SYNCS.PHASECHK.TRANS64 P6, [R0+URZ+0x38890], R114 ;  /* 0x038890720000e5a7 */ /* 0x000ee400080c007f */
[----:B---3--:R-:W-:Y:S05]  /*31e70*/  @!P6 BRA `(.L_x_2942) ;  /* 0xfffffffc00f0e947 */ /* 0x008fea000383ffff */
[----:B------:R-:W-:Y:S05]  /*31e80*/  BRA `(.L_x_3305) ;  /* 0xfffffd5000b47947 */ /* 0x000fea000383ffff */
.L_x_2967:
[----:B-1----:R1:W2:Y:S02]  /*31e90*/  SYNCS.PHASECHK.TRANS64.TRYWAIT P3, [R0+URZ+0x38890], R114 ;  /* 0x03889072000075a7 */ /* 0x0022a4000806017f */
[----:B--2---:R-:W-:Y:S05]  /*31ea0*/  @!P3 NANOSLEEP.SYNCS 0x989680 ;  /* 0x009896800000b95d */ /* 0x004fea0003900000 */
[----:B------:R-:W2:Y:S02]  /*31eb0*/  @!P3 SYNCS.PHASECHK.TRANS64 P3, [R0+URZ+0x38890], R114 ;  /* 0x038890720000b5a7 */ /* 0x000ea4000806007f */
[----:B--2---:R-:W-:Y:S05]  /*31ec0*/  @!P3 BRA `(.L_x_2967) ;  /* 0xfffffffc00f0b947 */ /* 0x004fea000383ffff */
[----:B------:R-:W-:Y:S05]  /*31ed0*/  BRA `(.L_x_3306) ;  /* 0xfffffd8400a87947 */ /* 0x000fea000383ffff */
.L_x_2975:
[----:B-1----:R1:W2:Y:S02]  /*31ee0*/  SYNCS.PHASECHK.TRANS64.TRYWAIT P2, [R0+URZ+0x388b0], R114 ;  /* 0x0388b072000075a7 */ /* 0x0022a4000804017f */
[----:B--2---:R-:W-:Y:S05]  /*31ef0*/  @!P2 NANOSLEEP.SYNCS 0x989680 ;  /* 0x009896800000a95d */ /* 0x004fea0003900000 */
[----:B------:R-:W2:Y:S02]  /*31f00*/  @!P2 SYNCS.PHASECHK.TRANS64 P2, [R0+URZ+0x388b0], R114 ;  /* 0x0388b0720000a5a7 */ /* 0x000ea4000804007f */
[----:B--2---:R-:W-:Y:S05]  /*31f10*/  @!P2 BRA `(.L_x_2975) ;  /* 0xfffffffc00f0a947 */ /* 0x004fea000383ffff */
[----:B------:R-:W-:Y:S05]  /*31f20*/  BRA `(.L_x_3307) ;  /* 0xfffffd8800d87947 */ /* 0x000fea000383ffff */
.L_x_2995:
        /* <DEDUP_REMOVED lines=8> */
.L_x_3309:
[----:B------:R-:W-:Y:S05]  /*31fb0*/  BSYNC B1 ;  /* 0x0000000000017941 */ /* 0x000fea0003800000 */
.L_x_3308:
        /* <DEDUP_REMOVED lines=8> */
.L_x_3310:
[----:B------:R-:W-:Y:S02]  /*32040*/  IMAD.MOV.U32 R13, RZ, RZ, R7 ;  /* 0x000000ffff0d7224 */ /* 0x000fe400078e0007 */
[----:B------:R-:W-:-:S07]  /*32050*/  IMAD.MOV.U32 R5, RZ, RZ, R14 ;  /* 0x000000ffff057224 */ /* 0x000fce00078e000e */
[----:B------:R-:W-:Y:S05]  /*32060*/  WARPSYNC.COLLECTIVE R15, `(.L_x_3311) ;  /* 0x000000000f087348 */ /* 0x000fea0003c00000 */
[----:B------:R0:W1:Y:S02]  /*32070*/  SHFL.IDX P6, R14, R13, R12, R11 ;  /* 0x0000000c0d0e7389 */ /* 0x00006400000c000b */
[----:B01----:R-:W-:Y:S01]  /*32080*/  ENDCOLLECTIVE ;  /* 0x000000000000791b */ /* 0x003fe20003800000 */
.L_x_3311:
[----:B------:R-:W-:Y:S02]  /*32090*/  IMAD.MOV.U32 R13, RZ, RZ, R3 ;  /* 0x000000ffff0d7224 */ /* 0x000fe400078e0003 */
[----:B------:R-:W-:-:S07]  /*320a0*/  IMAD.MOV.U32 R9, RZ, RZ, R14 ;  /* 0x000000ffff097224 */ /* 0x000fce00078e000e */
[----:B------:R-:W-:Y:S05]  /*320b0*/  WARPSYNC.COLLECTIVE R15, `(.L_x_3312) ;  /* 0x000000000f087348 */ /* 0x000fea0003c00000 */
[----:B------:R0:W1:Y:S02]  /*320c0*/  SHFL.IDX P6, R14, R13, R12, R11 ;  /* 0x0000000c0d0e7389 */ /* 0x00006400000c000b */
[----:B01----:R-:W-:Y:S01]  /*320d0*/  ENDCOLLECTIVE ;  /* 0x000000000000791b */ /* 0x003fe20003800000 */
.L_x_3312:
[----:B------:R-:W-:Y:S05]  /*320e0*/  BRA `(.L_x_3313) ;  /* 0xfffffd9c00907947 */ /* 0x000fea000383ffff */
.L_x_2998:
        /* <DEDUP_REMOVED lines=8> */
.L_x_3315:
[----:B------:R-:W-:Y:S05]  /*32170*/  BSYNC B1 ;  /* 0x0000000000017941 */ /* 0x000fea0003800000 */
.L_x_3314:
        /* <DEDUP_REMOVED lines=8> */
.L_x_3316:
[----:B------:R-:W-:Y:S02]  /*32200*/  IMAD.MOV.U32 R13, RZ, RZ, R7 ;  /* 0x000000ffff0d7224 */ /* 0x000fe400078e0007 */
[----:B------:R-:W-:-:S07]  /*32210*/  IMAD.MOV.U32 R5, RZ, RZ, R14 ;  /* 0x000000ffff057224 */ /* 0x000fce00078e000e */
[----:B------:R-:W-:Y:S05]  /*32220*/  WARPSYNC.COLLECTIVE R15, `(.L_x_3317) ;  /* 0x000000000f087348 */ /* 0x000fea0003c00000 */
[----:B------:R0:W1:Y:S02]  /*32230*/  SHFL.IDX P6, R14, R13, R12, R11 ;  /* 0x0000000c0d0e7389 */ /* 0x00006400000c000b */
[----:B01----:R-:W-:Y:S01]  /*32240*/  ENDCOLLECTIVE ;  /* 0x000000000000791b */ /* 0x003fe20003800000 */
.L_x_3317:
[----:B------:R-:W-:Y:S02]  /*32250*/  IMAD.MOV.U32 R13, RZ, RZ, R3 ;  /* 0x000000ffff0d7224 */ /* 0x000fe400078e0003 */
[----:B------:R-:W-:-:S07]  /*32260*/  IMAD.MOV.U32 R9, RZ, RZ, R14 ;  /* 0x000000ffff097224 */ /* 0x000fce00078e000e */
[----:B------:R-:W-:Y:S05]  /*32270*/  WARPSYNC.COLLECTIVE R15, `(.L_x_3318) ;  /* 0x000000000f087348 */ /* 0x000fea0003c00000 */
[----:B------:R0:W1:Y:S02]  /*32280*/  SHFL.IDX P6, R14, R13, R12, R11 ;  /* 0x0000000c0d0e7389 */ /* 0x00006400000c000b */
[----:B01----:R-:W-:Y:S01]  /*32290*/  ENDCOLLECTIVE ;  /* 0x000000000000791b */ /* 0x003fe20003800000 */
.L_x_3318:
[----:B------:R-:W-:Y:S05]  /*322a0*/  BRA `(.L_x_3319) ;  /* 0xfffffda000a87947 */ /* 0x000fea000383ffff */
.L_x_3001:
        /* <DEDUP_REMOVED lines=8> */
.L_x_3321:
[----:B------:R-:W-:Y:S05]  /*32330*/  BSYNC B1 ;  /* 0x0000000000017941 */ /* 0x000fea0003800000 */
.L_x_3320:
        /* <DEDUP_REMOVED lines=8> */
.L_x_3322:
[----:B------:R-:W-:Y:S02]  /*323c0*/  IMAD.MOV.U32 R13, RZ, RZ, R7 ;  /* 0x000000ffff0d7224 */ /* 0x000fe400078e0007 */
[----:B------:R-:W-:-:S07]  /*323d0*/  IMAD.MOV.U32 R5, RZ, RZ, R14 ;  /* 0x000000ffff057224 */ /* 0x000fce00078e000e */
[----:B------:R-:W-:Y:S05]  /*323e0*/  WARPSYNC.COLLECTIVE R15, `(.L_x_3323) ;  /* 0x000000000f087348 */ /* 0x000fea0003c00000 */
[----:B------:R0:W1:Y:S02]  /*323f0*/  SHFL.IDX P6, R14, R13, R12, R11 ;  /* 0x0000000c0d0e7389 */ /* 0x00006400000c000b */
[----:B01----:R-:W-:Y:S01]  /*32400*/  ENDCOLLECTIVE ;  /* 0x000000000000791b */ /* 0x003fe20003800000 */
.L_x_3323:
[----:B------:R-:W-:Y:S02]  /*32410*/  IMAD.MOV.U32 R13, RZ, RZ, R3 ;  /* 0x000000ffff0d7224 */ /* 0x000fe400078e0003 */
[----:B------:R-:W-:-:S07]  /*32420*/  IMAD.MOV.U32 R9, RZ, RZ, R14 ;  /* 0x000000ffff097224 */ /* 0x000fce00078e000e */
[----:B------:R-:W-:Y:S05]  /*32430*/  WARPSYNC.COLLECTIVE R15, `(.L_x_3324) ;  /* 0x000000000f087348 */ /* 0x000fea0003c00000 */
[----:B------:R0:W1:Y:S02]  /*32440*/  SHFL.IDX P6, R14, R13, R12, R11 ;  /* 0x0000000c0d0e7389 */ /* 0x00006400000c000b */
[----:B01----:R-:W-:Y:S01]  /*32450*/  ENDCOLLECTIVE ;  /* 0x000000000000791b */ /* 0x003fe20003800000 */
.L_x_3324:
[----:B------:R-:W-:Y:S05]  /*32460*/  BRA `(.L_x_3325) ;  /* 0xfffffda400b87947 */ /* 0x000fea000383ffff */
.L_x_3004:
        /* <DEDUP_REMOVED lines=8> */
.L_x_3327:
[----:B------:R-:W-:Y:S05]  /*324f0*/  BSYNC B1 ;  /* 0x0000000000017941 */ /* 0x000fea0003800000 */
.L_x_3326:
        /* <DEDUP_REMOVED lines=8> */
.L_x_3328:
[----:B------:R-:W-:Y:S02]  /*32580*/  IMAD.MOV.U32 R13, RZ, RZ, R7 ;  /* 0x000000ffff0d7224 */ /* 0x000fe400078e0007 */
[----:B------:R-:W-:-:S07]  /*32590*/  IMAD.MOV.U32 R10, RZ, RZ, R14 ;  /* 0x000000ffff0a7224 */ /* 0x000fce00078e000e */
[----:B------:R-:W-:Y:S05]  /*325a0*/  WARPSYNC.COLLECTIVE R15, `(.L_x_3329) ;  /* 0x000000000f087348 */ /* 0x000fea0003c00000 */
[----:B------:R0:W1:Y:S02]  /*325b0*/  SHFL.IDX P6, R14, R13, R12, R11 ;  /* 0x0000000c0d0e7389 */ /* 0x00006400000c000b */
[----:B01----:R-:W-:Y:S01]  /*325c0*/  ENDCOLLECTIVE ;  /* 0x000000000000791b */ /* 0x003fe20003800000 */
.L_x_3329:
[----:B------:R-:W-:Y:S02]  /*325d0*/  IMAD.MOV.U32 R13, RZ, RZ, R3 ;  /* 0x000000ffff0d7224 */ /* 0x000fe400078e0003 */
[----:B------:R-:W-:-:S07]  /*325e0*/  IMAD.MOV.U32 R9, RZ, RZ, R14 ;  /* 0x000000ffff097224 */ /* 0x000fce00078e000e */
[----:B------:R-:W-:Y:S05]  /*325f0*/  WARPSYNC.COLLECTIVE R15, `(.L_x_3330) ;  /* 0x000000000f087348 */ /* 0x000fea0003c00000 */
[----:B------:R0:W1:Y:S02]  /*32600*/  SHFL.IDX P6, R14, R13, R12, R11 ;  /* 0x0000000c0d0e7389 */ /* 0x00006400000c000b */
[----:B01----:R-:W-:Y:S01]  /*32610*/  ENDCOLLECTIVE ;  /* 0x000000000000791b */ /* 0x003fe20003800000 */
.L_x_3330:
[----:B------:R-:W-:Y:S01]  /*32620*/  IMAD.MOV.U32 R3, RZ, RZ, R14 ;  /* 0x000000ffff037224 */ /* 0x000fe200078e000e */
[----:B------:R-:W-:Y:S06]  /*32630*/  BRA `(.L_x_3331) ;  /* 0xfffffda800cc7947 */ /* 0x000fec000383ffff */
.L_x_3008:
[----:B0-----:R0:W1:Y:S02]  /*32640*/  SYNCS.PHASECHK.TRANS64.TRYWAIT P0, [R16+URZ+0x38800], R143 ;  /* 0x0388008f100075a7 */ /* 0x001064000800017f */
[----:B-1----:R-:W-:Y:S05]  /*32650*/  @!P0 NANOSLEEP.SYNCS 0x989680 ;  /* 0x009896800000895d */ /* 0x002fea0003900000 */
[----:B------:R-:W1:Y:S02]  /*32660*/  @!P0 SYNCS.PHASECHK.TRANS64 P0, [R16+URZ+0x38800], R143 ;  /* 0x0388008f100085a7 */ /* 0x000e64000800007f */
[----:B-1----:R-:W-:Y:S05]  /*32670*/  @!P0 BRA `(.L_x_3008) ;  /* 0xfffffffc00f08947 */ /* 0x002fea000383ffff */
[----:B------:R-:W-:Y:S05]  /*32680*/  BRA `(.L_x_3332) ;  /* 0xfffffdb000407947 */ /* 0x000fea000383ffff */
.L_x_3040:
        /* <DEDUP_REMOVED lines=8> */
.L_x_3334:
[----:B------:R-:W-:Y:S05]  /*32710*/  BSYNC B1 ;  /* 0x0000000000017941 */ /* 0x000fea0003800000 */
.L_x_3333:
        /* <DEDUP_REMOVED lines=8> */
.L_x_3335:
[----:B------:R-:W-:Y:S02]  /*327a0*/  IMAD.MOV.U32 R13, RZ, RZ, R7 ;  /* 0x000000ffff0d7224 */ /* 0x000fe400078e0007 */
[----:B------:R-:W-:-:S07]  /*327b0*/  IMAD.MOV.U32 R4, RZ, RZ, R14 ;  /* 0x000000ffff047224 */ /* 0x000fce00078e000e */
[----:B------:R-:W-:Y:S05]  /*327c0*/  WARPSYNC.COLLECTIVE R15, `(.L_x_3336) ;  /* 0x000000000f087348 */ /* 0x000fea0003c00000 */
[----:B------:R0:W1:Y:S02]  /*327d0*/  SHFL.IDX P6, R14, R13, R12, R11 ;  /* 0x0000000c0d0e7389 */ /* 0x00006400000c000b */
[----:B01----:R-:W-:Y:S01]  /*327e0*/  ENDCOLLECTIVE ;  /* 0x000000000000791b */ /* 0x003fe20003800000 */
.L_x_3336:
[----:B------:R-:W-:Y:S02]  /*327f0*/  IMAD.MOV.U32 R13, RZ, RZ, R3 ;  /* 0x000000ffff0d7224 */ /* 0x000fe400078e0003 */
[----:B------:R-:W-:-:S07]  /*32800*/  IMAD.MOV.U32 R9, RZ, RZ, R14 ;  /* 0x000000ffff097224 */ /* 0x000fce00078e000e */
[----:B------:R-:W-:Y:S05]  /*32810*/  WARPSYNC.COLLECTIVE R15, `(.L_x_3337) ;  /* 0x000000000f087348 */ /* 0x000fea0003c00000 */
[----:B------:R0:W1:Y:S02]  /*32820*/  SHFL.IDX P6, R14, R13, R12, R11 ;  /* 0x0000000c0d0e7389 */ /* 0x00006400000c000b */
[----:B01----:R-:W-:Y:S01]  /*32830*/  ENDCOLLECTIVE ;  /* 0x000000000000791b */ /* 0x003fe20003800000 */
.L_x_3337:
[----:B------:R-:W-:Y:S05]  /*32840*/  BRA `(.L_x_3338) ;  /* 0xfffffde4000c7947 */ /* 0x000fea000383ffff */
.L_x_3043:
        /* <DEDUP_REMOVED lines=8> */
.L_x_3340:
[----:B------:R-:W-:Y:S05]  /*328d0*/  BSYNC B1 ;  /* 0x0000000000017941 */ /* 0x000fea0003800000 */
.L_x_3339:
        /* <DEDUP_REMOVED lines=8> */
.L_x_3341:
[----:B------:R-:W-:Y:S02]  /*32960*/  IMAD.MOV.U32 R13, RZ, RZ, R7 ;  /* 0x000000ffff0d7224 */ /* 0x000fe400078e0007 */
[----:B------:R-:W-:-:S07]  /*32970*/  IMAD.MOV.U32 R4, RZ, RZ, R14 ;  /* 0x000000ffff047224 */ /* 0x000fce00078e000e */
[----:B------:R-:W-:Y:S05]  /*32980*/  WARPSYNC.COLLECTIVE R15, `(.L_x_3342) ;  /* 0x000000000f087348 */ /* 0x000fea0003c00000 */
[----:B------:R0:W1:Y:S02]  /*32990*/  SHFL.IDX P6, R14, R13, R12, R11 ;  /* 0x0000000c0d0e7389 */ /* 0x00006400000c000b */
[----:B01----:R-:W-:Y:S01]  /*329a0*/  ENDCOLLECTIVE ;  /* 0x000000000000791b */ /* 0x003fe20003800000 */
.L_x_3342:
[----:B------:R-:W-:Y:S02]  /*329b0*/  IMAD.MOV.U32 R13, RZ, RZ, R3 ;  /* 0x000000ffff0d7224 */ /* 0x000fe400078e0003 */
[----:B------:R-:W-:-:S07]  /*329c0*/  IMAD.MOV.U32 R9, RZ, RZ, R14 ;  /* 0x000000ffff097224 */ /* 0x000fce00078e000e */
[----:B------:R-:W-:Y:S05]  /*329d0*/  WARPSYNC.COLLECTIVE R15, `(.L_x_3343) ;  /* 0x000000000f087348 */ /* 0x000fea0003c00000 */
[----:B------:R0:W1:Y:S02]  /*329e0*/  SHFL.IDX P6, R14, R13, R12, R11 ;  /* 0x0000000c0d0e7389 */ /* 0x00006400000c000b */
[----:B01----:R-:W-:Y:S01]  /*329f0*/  ENDCOLLECTIVE ;  /* 0x000000000000791b */ /* 0x003fe20003800000 */
.L_x_3343:
[----:B------:R-:W-:Y:S05]  /*32a00*/  BRA `(.L_x_3344) ;  /* 0xfffffde400e07947 */ /* 0x000fea000383ffff */
.L_x_3046:
        /* <DEDUP_REMOVED lines=8> */
.L_x_3346:
[----:B------:R-:W-:Y:S05]  /*32a90*/  BSYNC B1 ;  /* 0x0000000000017941 */ /* 0x000fea0003800000 */
.L_x_3345:
        /* <DEDUP_REMOVED lines=8> */
.L_x_3347:
[----:B------:R-:W-:Y:S02]  /*32b20*/  IMAD.MOV.U32 R13, RZ, RZ, R7 ;  /* 0x000000ffff0d7224 */ /* 0x000fe400078e0007 */
[----:B------:R-:W-:-:S07]  /*32b30*/  IMAD.MOV.U32 R4, RZ, RZ, R14 ;  /* 0x000000ffff047224 */ /* 0x000fce00078e000e */
[----:B------:R-:W-:Y:S05]  /*32b40*/  WARPSYNC.COLLECTIVE R15, `(.L_x_3348) ;  /* 0x000000000f087348 */ /* 0x000fea0003c00000 */
[----:B------:R0:W1:Y:S02]  /*32b50*/  SHFL.IDX P6, R14, R13, R12, R11 ;  /* 0x0000000c0d0e7389 */ /* 0x00006400000c000b */
[----:B01----:R-:W-:Y:S01]  /*32b60*/  ENDCOLLECTIVE ;  /* 0x000000000000791b */ /* 0x003fe20003800000 */
.L_x_3348:
[----:B------:R-:W-:Y:S02]  /*32b70*/  IMAD.MOV.U32 R13, RZ, RZ, R3 ;  /* 0x000000ffff0d7224 */ /* 0x000fe400078e0003 */
[----:B------:R-:W-:-:S07]  /*32b80*/  IMAD.MOV.U32 R9, RZ, RZ, R14 ;  /* 0x000000ffff097224 */ /* 0x000fce00078e000e */
[----:B------:R-:W-:Y:S05]  /*32b90*/  WARPSYNC.COLLECTIVE R15, `(.L_x_3349) ;  /* 0x000000000f087348 */ /* 0x000fea0003c00000 */
[----:B------:R0:W1:Y:S02]  /*32ba0*/  SHFL.IDX P6, R14, R13, R12, R11 ;  /* 0x0000000c0d0e7389 */ /* 0x00006400000c000b */
[----:B01----:R-:W-:Y:S01]  /*32bb0*/  ENDCOLLECTIVE ;  /* 0x000000000000791b */ /* 0x003fe20003800000 */
.L_x_3349:
[----:B------:R-:W-:Y:S05]  /*32bc0*/  BRA `(.L_x_3350) ;  /* 0xfffffde800ac7947 */ /* 0x000fea000383ffff */
.L_x_3049:
        /* <DEDUP_REMOVED lines=8> */
.L_x_3352:
[----:B------:R-:W-:Y:S05]  /*32c50*/  BSYNC B1 ;  /* 0x0000000000017941 */ /* 0x000fea0003800000 */
.L_x_3351:
        /* <DEDUP_REMOVED lines=8> */
.L_x_3353:
[----:B------:R-:W-:Y:S02]  /*32ce0*/  IMAD.MOV.U32 R13, RZ, RZ, R7 ;  /* 0x000000ffff0d7224 */ /* 0x000fe400078e0007 */
[----:B------:R-:W-:-:S07]  /*32cf0*/  IMAD.MOV.U32 R20, RZ, RZ, R14 ;  /* 0x000000ffff147224 */ /* 0x000fce00078e000e */
[----:B------:R-:W-:Y:S05]  /*32d00*/  WARPSYNC.COLLECTIVE R15, `(.L_x_3354) ;  /* 0x000000000f087348 */ /* 0x000fea0003c00000 */
[----:B------:R0:W1:Y:S02]  /*32d10*/  SHFL.IDX P6, R14, R13, R12, R11 ;  /* 0x0000000c0d0e7389 */ /* 0x00006400000c000b */
[----:B01----:R-:W-:Y:S01]  /*32d20*/  ENDCOLLECTIVE ;  /* 0x000000000000791b */ /* 0x003fe20003800000 */
.L_x_3354:
[----:B------:R-:W-:Y:S02]  /*32d30*/  IMAD.MOV.U32 R13, RZ, RZ, R3 ;  /* 0x000000ffff0d7224 */ /* 0x000fe400078e0003 */
[----:B------:R-:W-:-:S07]  /*32d40*/  IMAD.MOV.U32 R77, RZ, RZ, R14 ;  /* 0x000000ffff4d7224 */ /* 0x000fce00078e000e */
[----:B------:R-:W-:Y:S05]  /*32d50*/  WARPSYNC.COLLECTIVE R15, `(.L_x_3355) ;  /* 0x000000000f087348 */ /* 0x000fea0003c00000 */
[----:B------:R0:W1:Y:S02]  /*32d60*/  SHFL.IDX P6, R14, R13, R12, R11 ;  /* 0x0000000c0d0e7389 */ /* 0x00006400000c000b */
[----:B01----:R-:W-:Y:S01]  /*32d70*/  ENDCOLLECTIVE ;  /* 0x000000000000791b */ /* 0x003fe20003800000 */
.L_x_3355:
[----:B------:R-:W-:Y:S01]  /*32d80*/  IMAD.MOV.U32 R76, RZ, RZ, R14 ;  /* 0x000000ffff4c7224 */ /* 0x000fe200078e000e */
[----:B------:R-:W-:Y:S06]  /*32d90*/  BRA `(.L_x_3356) ;  /* 0xfffffdec007c7947 */ /* 0x000fec000383ffff */
.L_x_3053:
[----:B0-----:R0:W1:Y:S02]  /*32da0*/  SYNCS.PHASECHK.TRANS64.TRYWAIT P0, [R16+URZ+0x38800], R139 ;  /* 0x0388008b100075a7 */ /* 0x001064000800017f */
[----:B-1----:R-:W-:Y:S05]  /*32db0*/  @!P0 NANOSLEEP.SYNCS 0x989680 ;  /* 0x009896800000895d */ /* 0x002fea0003900000 */
[----:B------:R-:W1:Y:S02]  /*32dc0*/  @!P0 SYNCS.PHASECHK.TRANS64 P0, [R16+URZ+0x38800], R139 ;  /* 0x0388008b100085a7 */ /* 0x000e64000800007f */
[----:B-1----:R-:W-:Y:S05]  /*32dd0*/  @!P0 BRA `(.L_x_3053) ;  /* 0xfffffffc00f08947 */ /* 0x002fea000383ffff */
[----:B------:R-:W-:Y:S05]  /*32de0*/  BRA `(.L_x_3357) ;  /* 0xfffffdf000a07947 */ /* 0x000fea000383ffff */
.L_x_3071:
[----:B-1----:R1:W2:Y:S02]  /*32df0*/  SYNCS.PHASECHK.TRANS64.TRYWAIT P2, [R0+URZ+0x38830], R3 ;  /* 0x03883003000075a7 */ /* 0x0022a4000804017f */
[----:B--2---:R-:W-:Y:S05]  /*32e00*/  @!P2 NANOSLEEP.SYNCS 0x989680 ;  /* 0x009896800000a95d */ /* 0x004fea0003900000 */
[----:B------:R-:W2:Y:S02]  /*32e10*/  @!P2 SYNCS.PHASECHK.TRANS64 P2, [R0+URZ+0x38830], R3 ;  /* 0x038830030000a5a7 */ /* 0x000ea4000804007f */
[----:B--2---:R-:W-:Y:S05]  /*32e20*/  @!P2 BRA `(.L_x_3071) ;  /* 0xfffffffc00f0a947 */ /* 0x004fea000383ffff */
[----:B------:R-:W-:Y:S05]  /*32e30*/  BRA `(.L_x_3070) ;  /* 0xfffffe2800f07947 */ /* 0x000fea000383ffff */
.L_x_3078:
[----:B-1----:R1:W2:Y:S02]  /*32e40*/  SYNCS.PHASECHK.TRANS64.TRYWAIT P3, [R11+URZ+0x38830], R3 ;  /* 0x038830030b0075a7 */ /* 0x0022a4000806017f */
[----:B--2---:R-:W-:Y:S05]  /*32e50*/  @!P3 NANOSLEEP.SYNCS 0x989680 ;  /* 0x009896800000b95d */ /* 0x004fea0003900000 */
[----:B------:R-:W2:Y:S02]  /*32e60*/  @!P3 SYNCS.PHASECHK.TRANS64 P3, [R11+URZ+0x38830], R3 ;  /* 0x038830030b00b5a7 */ /* 0x000ea4000806007f */
[----:B--2---:R-:W-:Y:S05]  /*32e70*/  @!P3 BRA `(.L_x_3078) ;  /* 0xfffffffc00f0b947 */ /* 0x004fea000383ffff */
[----:B------:R-:W-:Y:S05]  /*32e80*/  BRA `(.L_x_3077) ;  /* 0xfffffe78006c7947 */ /* 0x000fea000383ffff */
.L_x_3083:
[----:B---3--:R3:W4:Y:S02]  /*32e90*/  SYNCS.PHASECHK.TRANS64.TRYWAIT P3, [R9+URZ+0x38850], R0 ;  /* 0x03885000090075a7 */ /* 0x008724000806017f */
[----:B----4-:R-:W-:Y:S05]  /*32ea0*/  @!P3 NANOSLEEP.SYNCS 0x989680 ;  /* 0x009896800000b95d */ /* 0x010fea0003900000 */
[----:B------:R-:W4:Y:S02]  /*32eb0*/  @!P3 SYNCS.PHASECHK.TRANS64 P3, [R9+URZ+0x38850], R0 ;  /* 0x038850000900b5a7 */ /* 0x000f24000806007f */
[----:B----4-:R-:W-:Y:S05]  /*32ec0*/  @!P3 BRA `(.L_x_3083) ;  /* 0xfffffffc00f0b947 */ /* 0x010fea000383ffff */
[----:B------:R-:W-:Y:S05]  /*32ed0*/  BRA `(.L_x_3082) ;  /* 0xfffffeb000347947 */ /* 0x000fea000383ffff */
.L_x_3091:
[----:B-1----:R1:W2:Y:S02]  /*32ee0*/  SYNCS.PHASECHK.TRANS64.TRYWAIT P2, [R3+URZ+0x38830], R12 ;  /* 0x0388300c030075a7 */ /* 0x0022a4000804017f */
[----:B--2---:R-:W-:Y:S05]  /*32ef0*/  @!P2 NANOSLEEP.SYNCS 0x989680 ;  /* 0x009896800000a95d */ /* 0x004fea0003900000 */
[----:B------:R-:W2:Y:S02]  /*32f00*/  @!P2 SYNCS.PHASECHK.TRANS64 P2, [R3+URZ+0x38830], R12 ;  /* 0x0388300c0300a5a7 */ /* 0x000ea4000804007f */
[----:B--2---:R-:W-:Y:S05]  /*32f10*/  @!P2 BRA `(.L_x_3091) ;  /* 0xfffffffc00f0a947 */ /* 0x004fea000383ffff */
[----:B------:R-:W-:Y:S05]  /*32f20*/  BRA `(.L_x_3090) ;  /* 0xfffffecc004c7947 */ /* 0x000fea000383ffff */
.L_x_3096:
[----:B-1----:R1:W2:Y:S02]  /*32f30*/  SYNCS.PHASECHK.TRANS64.TRYWAIT P2, [R9+URZ+0x38850], R0 ;  /* 0x03885000090075a7 */ /* 0x0022a4000804017f */
[----:B--2---:R-:W-:Y:S05]  /*32f40*/  @!P2 NANOSLEEP.SYNCS 0x989680 ;  /* 0x009896800000a95d */ /* 0x004fea0003900000 */
[----:B------:R-:W2:Y:S02]  /*32f50*/  @!P2 SYNCS.PHASECHK.TRANS64 P2, [R9+URZ+0x38850], R0 ;  /* 0x038850000900a5a7 */ /* 0x000ea4000804007f */
[----:B--2---:R-:W-:Y:S05]  /*32f60*/  @!P2 BRA `(.L_x_3096) ;  /* 0xfffffffc00f0a947 */ /* 0x004fea000383ffff */
[----:B------:R-:W-:Y:S05]  /*32f70*/  BRA `(.L_x_3095) ;  /* 0xffffff0400147947 */ /* 0x000fea000383ffff */
.L_x_3102:
[----:B-1----:R1:W2:Y:S02]  /*32f80*/  SYNCS.PHASECHK.TRANS64.TRYWAIT P0, [R0+URZ+0x38850], R7 ;  /* 0x03885007000075a7 */ /* 0x0022a4000800017f */
[----:B--2---:R-:W-:Y:S05]  /*32f90*/  @!P0 NANOSLEEP.SYNCS 0x989680 ;  /* 0x009896800000895d */ /* 0x004fea0003900000 */
[----:B------:R-:W2:Y:S02]  /*32fa0*/  @!P0 SYNCS.PHASECHK.TRANS64 P0, [R0+URZ+0x38850], R7 ;  /* 0x03885007000085a7 */ /* 0x000ea4000800007f */
[----:B--2---:R-:W-:Y:S05]  /*32fb0*/  @!P0 BRA `(.L_x_3102) ;  /* 0xfffffffc00f08947 */ /* 0x004fea000383ffff */
[----:B------:R-:W-:Y:S05]  /*32fc0*/  BRA `(.L_x_3101) ;  /* 0xffffff2000787947 */ /* 0x000fea000383ffff */
.L_x_3138:
[----:B------:R-:W1:Y:S01]  /*32fd0*/  S2R R6, SR_TID.X ;  /* 0x0000000000067919 */ /* 0x000e620000002100 */
[----:B------:R-:W-:Y:S01]  /*32fe0*/  BSSY B1, `(.L_x_3358) ;  /* 0x000000a000017945 */ /* 0x000fe20003800000 */
[----:B------:R-:W-:Y:S02]  /*32ff0*/  IMAD.MOV.U32 R12, RZ, RZ, RZ ;  /* 0x000000ffff0c7224 */ /* 0x000fe400078e00ff */
[----:B------:R-:W-:Y:S02]  /*33000*/  IMAD.MOV.U32 R11, RZ, RZ, 0x1f ;  /* 0x0000001fff0b7424 */ /* 0x000fe400078e00ff */
[----:B------:R-:W-:Y:S01]  /*33010*/  IMAD.MOV.U32 R15, RZ, RZ, -0x1 ;  /* 0xffffffffff0f7424 */ /* 0x000fe200078e00ff */
[----:B-1----:R-:W-:-:S04]  /*33020*/  SHF.R.U32.HI R6, RZ, 0x5, R6 ;  /* 0x00000005ff067819 */ /* 0x002fc80000011606 */
[----:B------:R-:W-:-:S05]  /*33030*/  LOP3.LUT R6, R6, 0x3, RZ, 0xc0, !PT ;  /* 0x0000000306067812 */ /* 0x000fca00078ec0ff */
[----:B0-----:R-:W-:-:S07]  /*33040*/  IMAD.MOV.U32 R13, RZ, RZ, R6 ;  /* 0x000000ffff0d7224 */ /* 0x001fce00078e0006 */
[----:B------:R-:W-:Y:S05]  /*33050*/  WARPSYNC.COLLECTIVE R15, `(.L_x_3359) ;  /* 0x000000000f087348 */ /* 0x000fea0003c00000 */
[----:B------:R0:W1:Y:S02]  /*33060*/  SHFL.IDX P6, R14, R13, R12, R11 ;  /* 0x0000000c0d0e7389 */ /* 0x00006400000c000b */
[----:B01----:R-:W-:Y:S01]  /*33070*/  ENDCOLLECTIVE ;  /* 0x000000000000791b */ /* 0x003fe20003800000 */
.L_x_3359:
[----:B------:R-:W-:Y:S05]  /*33080*/  BSYNC B1 ;  /* 0x0000000000017941 */ /* 0x000fea0003800000 */
.L_x_3358:
[----:B------:R-:W-:Y:S05]  /*33090*/  BRA `(.L_x_3360) ;  /* 0xffffff7000c07947 */ /* 0x000fea000383ffff */
.L_x_3140:
[----:B------:R-:W-:Y:S01]  /*330a0*/  BSSY B1, `(.L_x_3361) ;  /* 0x0000006000017945 */ /* 0x000fe20003800000 */
[----:B------:R-:W-:-:S07]  /*330b0*/  IMAD.MOV.U32 R15, RZ, RZ, -0x1 ;  /* 0xffffffffff0f7424 */ /* 0x000fce00078e00ff */
[----:B01----:R-:W-:Y:S05]  /*330c0*/  WARPSYNC.COLLECTIVE R15, `(.L_x_3362) ;  /* 0x000000000f0c7348 */ /* 0x003fea0003c00000 */
[----:B------:R-:W-:Y:S02]  /*330d0*/  ELECT P6, UR62, PT ;  /* 0x00000000003e782f */ /* 0x000fe400038c0000 */
[----:B------:R-:W-:Y:S01]  /*330e0*/  MOV R14, UR62 ;  /* 0x0000003e000e7c02 */ /* 0x000fe20008000f00 */
[----:B01----:R-:W-:Y:S10]  /*330f0*/  ENDCOLLECTIVE ;  /* 0x000000000000791b */ /* 0x003ff40003800000 */
.L_x_3362:
[----:B------:R-:W-:Y:S05]  /*33100*/  BSYNC B1 ;  /* 0x0000000000017941 */ /* 0x000fea0003800000 */
.L_x_3361:
[----:B------:R-:W-:Y:S01]  /*33110*/  PLOP3.LUT P2, PT, P6, PT, PT, 0x80, 0x0 ;  /* 0x000000000000781c */ /* 0x000fe2000374f070 */
[----:B------:R-:W-:-:S12]  /*33120*/  BRA `(.L_x_3139) ;  /* 0xffffff7000b47947 */ /* 0x000fd8000383ffff */
.L_x_3142:
[----:B-1----:R-:W2:Y:S02]  /*33130*/  LDL R3, [R1+0x4] ;  /* 0x0000040001037983 */ /* 0x002ea40000100800 */
[----:B--2---:R1:W2:Y:S02]  /*33140*/  SYNCS.PHASECHK.TRANS64.TRYWAIT P0, [R3+URZ+0x38820], R2 ;  /* 0x03882002030075a7 */ /* 0x0042a4000800017f */
[----:B--2---:R-:W-:Y:S05]  /*33150*/  @!P0 NANOSLEEP.SYNCS 0x989680 ;  /* 0x009896800000895d */ /* 0x004fea0003900000 */
[----:B------:R-:W2:Y:S02]  /*33160*/  @!P0 SYNCS.PHASECHK.TRANS64 P0, [R3+URZ+0x38820], R2 ;  /* 0x03882002030085a7 */ /* 0x000ea4000800007f */
[----:B--2---:R-:W-:Y:S05]  /*33170*/  @!P0 BRA `(.L_x_3142) ;  /* 0xfffffffc00ec8947 */ /* 0x004fea000383ffff */
[----:B------:R-:W-:Y:S05]  /*33180*/  BRA `(.L_x_3363) ;  /* 0xffffff7000c47947 */ /* 0x000fea000383ffff */
.L_x_3146:
[----:B-1----:R1:W2:Y:S02]  /*33190*/  SYNCS.PHASECHK.TRANS64.TRYWAIT P0, [R6+URZ+0x388a0], R8 ;  /* 0x0388a008060075a7 */ /* 0x0022a4000800017f */
[----:B--2---:R-:W-:Y:S05]  /*331a0*/  @!P0 NANOSLEEP.SYNCS 0x989680 ;  /* 0x009896800000895d */ /* 0x004fea0003900000 */
[----:B------:R-:W2:Y:S02]  /*331b0*/  @!P0 SYNCS.PHASECHK.TRANS64 P0, [R6+URZ+0x388a0], R8 ;  /* 0x0388a008060085a7 */ /* 0x000ea4000800007f */
[----:B--2---:R-:W-:Y:S05]  /*331c0*/  @!P0 BRA `(.L_x_3146) ;  /* 0xfffffffc00f08947 */ /* 0x004fea000383ffff */
[----:B------:R-:W-:Y:S05]  /*331d0*/  BRA `(.L_x_3364) ;  /* 0xffffff7000e87947 */ /* 0x000fea000383ffff */
.L_x_3154:
[----:B--2---:R2:W3:Y:S02]  /*331e0*/  SYNCS.PHASECHK.TRANS64.TRYWAIT P0, [R6+URZ+0x388c0], R8 ;  /* 0x0388c008060075a7 */ /* 0x0044e4000800017f */
[----:B---3--:R-:W-:Y:S05]  /*331f0*/  @!P0 NANOSLEEP.SYNCS 0x989680 ;  /* 0x009896800000895d */ /* 0x008fea0003900000 */
[----:B------:R-:W3:Y:S02]  /*33200*/  @!P0 SYNCS.PHASECHK.TRANS64 P0, [R6+URZ+0x388c0], R8 ;  /* 0x0388c008060085a7 */ /* 0x000ee4000800007f */
[----:B---3--:R-:W-:Y:S05]  /*33210*/  @!P0 BRA `(.L_x_3154) ;  /* 0xfffffffc00f08947 */ /* 0x008fea000383ffff */
[----:B------:R-:W-:Y:S05]  /*33220*/  BRA `(.L_x_3365) ;  /* 0xffffff7800287947 */ /* 0x000fea000383ffff */
.L_x_3164:
[----:B-1----:R1:W2:Y:S02]  /*33230*/  SYNCS.PHASECHK.TRANS64.TRYWAIT P0, [R6+URZ+0x388a0], R5 ;  /* 0x0388a005060075a7 */ /* 0x0022a4000800017f */
[----:B--2---:R-:W-:Y:S05]  /*33240*/  @!P0 NANOSLEEP.SYNCS 0x989680 ;  /* 0x009896800000895d */ /* 0x004fea0003900000 */
[----:B------:R-:W2:Y:S02]  /*33250*/  @!P0 SYNCS.PHASECHK.TRANS64 P0, [R6+URZ+0x388a0], R5 ;  /* 0x0388a005060085a7 */ /* 0x000ea4000800007f */
[----:B--2---:R-:W-:Y:S05]  /*33260*/  @!P0 BRA `(.L_x_3164) ;  /* 0xfffffffc00f08947 */ /* 0x004fea000383ffff */
[----:B------:R-:W-:Y:S05]  /*33270*/  BRA `(.L_x_3366) ;  /* 0xffffff7c00b47947 */ /* 0x000fea000383ffff */
.L_x_3172:
[----:B--2---:R2:W3:Y:S02]  /*33280*/  SYNCS.PHASECHK.TRANS64.TRYWAIT P0, [R6+URZ+0x388c0], R5 ;  /* 0x0388c005060075a7 */ /* 0x0044e4000800017f */
[----:B---3--:R-:W-:Y:S05]  /*33290*/  @!P0 NANOSLEEP.SYNCS 0x989680 ;  /* 0x009896800000895d */ /* 0x008fea0003900000 */
[----:B------:R-:W3:Y:S02]  /*332a0*/  @!P0 SYNCS.PHASECHK.TRANS64 P0, [R6+URZ+0x388c0], R5 ;  /* 0x0388c005060085a7 */ /* 0x000ee4000800007f */
[----:B---3--:R-:W-:Y:S05]  /*332b0*/  @!P0 BRA `(.L_x_3172) ;  /* 0xfffffffc00f08947 */ /* 0x008fea000383ffff */
[----:B------:R-:W-:Y:S05]  /*332c0*/  BRA `(.L_x_3367) ;  /* 0xffffff8000f07947 */ /* 0x000fea000383ffff */
.L_x_3188:
        /* <DEDUP_REMOVED lines=11> */
.L_x_3369:
[----:B------:R-:W-:Y:S05]  /*33380*/  BSYNC B0 ;  /* 0x0000000000007941 */ /* 0x000fea0003800000 */
.L_x_3368:
[----:B------:R-:W-:Y:S05]  /*33390*/  BRA `(.L_x_3370) ;  /* 0xffffff90000c7947 */ /* 0x000fea000383ffff */
.L_x_3190:
[----:B------:R-:W-:Y:S01]  /*333a0*/  BSSY B0, `(.L_x_3371) ;  /* 0x0000006000007945 */ /* 0x000fe20003800000 */
[----:B------:R-:W-:-:S07]  /*333b0*/  IMAD.MOV.U32 R15, RZ, RZ, -0x1 ;  /* 0xffffffffff0f7424 */ /* 0x000fce00078e00ff */
[----:B01----:R-:W-:Y:S05]  /*333c0*/  WARPSYNC.COLLECTIVE R15, `(.L_x_3372) ;  /* 0x000000000f0c7348 */ /* 0x003fea0003c00000 */
[----:B------:R-:W-:Y:S02]  /*333d0*/  ELECT P6, UR62, PT ;  /* 0x00000000003e782f */ /* 0x000fe400038c0000 */
[----:B------:R-:W-:Y:S01]  /*333e0*/  MOV R14, UR62 ;  /* 0x0000003e000e7c02 */ /* 0x000fe20008000f00 */
[----:B01----:R-:W-:Y:S10]  /*333f0*/  ENDCOLLECTIVE ;  /* 0x000000000000791b */ /* 0x003ff40003800000 */
.L_x_3372:
[----:B------:R-:W-:Y:S05]  /*33400*/  BSYNC B0 ;  /* 0x0000000000007941 */ /* 0x000fea0003800000 */
.L_x_3371:
[----:B------:R-:W-:Y:S05]  /*33410*/  BRA `(.L_x_3373) ;  /* 0xffffff90001c7947 */ /* 0x000fea000383ffff */
.L_x_3192:
[----:B-1----:R1:W2:Y:S02]  /*33420*/  SYNCS.PHASECHK.TRANS64.TRYWAIT P0, [R0+URZ+0x38840], R2 ;  /* 0x03884002000075a7 */ /* 0x0022a4000800017f */
[----:B--2---:R-:W-:Y:S05]  /*33430*/  @!P0 NANOSLEEP.SYNCS 0x989680 ;  /* 0x009896800000895d */ /* 0x004fea0003900000 */
[----:B------:R-:W2:Y:S02]  /*33440*/  @!P0 SYNCS.PHASECHK.TRANS64 P0, [R0+URZ+0x38840], R2 ;  /* 0x03884002000085a7 */ /* 0x000ea4000800007f */
[----:B--2---:R-:W-:Y:S05]  /*33450*/  @!P0 BRA `(.L_x_3192) ;  /* 0xfffffffc00f08947 */ /* 0x004fea000383ffff */
[----:B------:R-:W-:Y:S05]  /*33460*/  BRA `(.L_x_3374) ;  /* 0xffffff90008c7947 */ /* 0x000fea000383ffff */
.L_x_3196:
        /* <DEDUP_REMOVED lines=8> */
.L_x_3375:
[----:B------:R-:W-:Y:S02]  /*334f0*/  IMAD.MOV.U32 R13, RZ, RZ, R3 ;  /* 0x000000ffff0d7224 */ /* 0x000fe400078e0003 */
[----:B------:R-:W-:-:S07]  /*33500*/  IMAD.MOV.U32 R4, RZ, RZ, R14 ;  /* 0x000000ffff047224 */ /* 0x000fce00078e000e */
[----:B------:R-:W-:Y:S05]  /*33510*/  WARPSYNC.COLLECTIVE R15, `(.L_x_3376) ;  /* 0x000000000f087348 */ /* 0x000fea0003c00000 */
[----:B------:R0:W1:Y:S02]  /*33520*/  SHFL.IDX P6, R14, R13, R12, R11 ;  /* 0x0000000c0d0e7389 */ /* 0x00006400000c000b */
[----:B01----:R-:W-:Y:S01]  /*33530*/  ENDCOLLECTIVE ;  /* 0x000000000000791b */ /* 0x003fe20003800000 */
.L_x_3376:
[----:B------:R-:W-:Y:S02]  /*33540*/  IMAD R17, R17, 0x80, R10 ;  /* 0x0000008011117824 */ /* 0x000fe400078e020a */
        /* <DEDUP_REMOVED lines=24> */
.L_x_3377:
[----:B------:R-:W-:Y:S02]  /*336d0*/  IMAD.MOV.U32 R13, RZ, RZ, R3 ;  /* 0x000000ffff0d7224 */ /* 0x000fe400078e0003 */
[----:B------:R-:W-:-:S07]  /*336e0*/  IMAD.MOV.U32 R6, RZ, RZ, R14 ;  /* 0x000000ffff067224 */ /* 0x000fce00078e000e */
[----:B------:R-:W-:Y:S05]  /*336f0*/  WARPSYNC.COLLECTIVE R15, `(.L_x_3378) ;  /* 0x000000000f087348 */ /* 0x000fea0003c00000 */
[----:B------:R0:W1:Y:S02]  /*33700*/  SHFL.IDX P6, R14, R13, R12, R11 ;  /* 0x0000000c0d0e7389 */ /* 0x00006400000c000b */
[----:B01----:R-:W-:Y:S01]  /*33710*/  ENDCOLLECTIVE ;  /* 0x000000000000791b */ /* 0x003fe20003800000 */
.L_x_3378:
        /* <DEDUP_REMOVED lines=19> */
.L_x_3379:
[----:B------:R-:W-:-:S05]  /*33850*/  VIADD R4, R17, 0x20 ;  /* 0x0000002011047836 */ /* 0x000fca0000000000 */
[----:B------:R-:W-:Y:S01]  /*33860*/  ISETP.GE.AND P2, PT, R4, R0, PT ;  /* 0x000000000400720c */ /* 0x000fe20003f46270 */
[----:B------:R-:W-:Y:S02]  /*33870*/  IMAD.MOV.U32 R13, RZ, RZ, R3 ;  /* 0x000000ffff0d7224 */ /* 0x000fe400078e0003 */
[----:B------:R-:W-:-:S10]  /*33880*/  IMAD.MOV.U32 R6, RZ, RZ, R14 ;  /* 0x000000ffff067224 */ /* 0x000fd400078e000e */
[----:B------:R-:W-:Y:S05]  /*33890*/  WARPSYNC.COLLECTIVE R15, `(.L_x_3380) ;  /* 0x000000000f087348 */ /* 0x000fea0003c00000 */
[----:B------:R0:W1:Y:S02]  /*338a0*/  SHFL.IDX P6, R14, R13, R12, R11 ;  /* 0x0000000c0d0e7389 */ /* 0x00006400000c000b */
[----:B01----:R-:W-:Y:S01]  /*338b0*/  ENDCOLLECTIVE ;  /* 0x000000000000791b */ /* 0x003fe20003800000 */
.L_x_3380:
        /* <DEDUP_REMOVED lines=19> */
.L_x_3381:
[----:B------:R-:W-:-:S05]  /*339f0*/  VIADD R4, R17, 0x30 ;  /* 0x0000003011047836 */ /* 0x000fca0000000000 */
[----:B------:R-:W-:Y:S01]  /*33a00*/  ISETP.GE.AND P2, PT, R4, R0, PT ;  /* 0x000000000400720c */ /* 0x000fe20003f46270 */
[----:B------:R-:W-:Y:S02]  /*33a10*/  IMAD.MOV.U32 R13, RZ, RZ, R3 ;  /* 0x000000ffff0d7224 */ /* 0x000fe400078e0003 */
[----:B------:R-:W-:-:S10]  /*33a20*/  IMAD.MOV.U32 R6, RZ, RZ, R14 ;  /* 0x000000ffff067224 */ /* 0x000fd400078e000e */
[----:B------:R-:W-:Y:S05]  /*33a30*/  WARPSYNC.COLLECTIVE R15, `(.L_x_3382) ;  /* 0x000000000f087348 */ /* 0x000fea0003c00000 */
[----:B------:R0:W1:Y:S02]  /*33a40*/  SHFL.IDX P6, R14, R13, R12, R11 ;  /* 0x0000000c0d0e7389 */ /* 0x00006400000c000b */
[----:B01----:R-:W-:Y:S01]  /*33a50*/  ENDCOLLECTIVE ;  /* 0x000000000000791b */ /* 0x003fe20003800000 */
.L_x_3382:
        /* <DEDUP_REMOVED lines=19> */
.L_x_3383:
[----:B------:R-:W-:-:S05]  /*33b90*/  VIADD R4, R17, 0x40 ;  /* 0x0000004011047836 */ /* 0x000fca0000000000 */
[----:B------:R-:W-:Y:S01]  /*33ba0*/  ISETP.GE.AND P2, PT, R4, R0, PT ;  /* 0x000000000400720c */ /* 0x000fe20003f46270 */
[----:B------:R-:W-:Y:S02]  /*33bb0*/  IMAD.MOV.U32 R13, RZ, RZ, R3 ;  /* 0x000000ffff0d7224 */ /* 0x000fe400078e0003 */
[----:B------:R-:W-:-:S10]  /*33bc0*/  IMAD.MOV.U32 R6, RZ, RZ, R14 ;  /* 0x000000ffff067224 */ /* 0x000fd400078e000e */
[----:B------:R-:W-:Y:S05]  /*33bd0*/  WARPSYNC.COLLECTIVE R15, `(.L_x_3384) ;  /* 0x000000000f087348 */ /* 0x000fea0003c00000 */
[----:B------:R0:W1:Y:S02]  /*33be0*/  SHFL.IDX P6, R14, R13, R12, R11 ;  /* 0x0000000c0d0e7389 */ /* 0x00006400000c000b */
[----:B01----:R-:W-:Y:S01]  /*33bf0*/  ENDCOLLECTIVE ;  /* 0x000000000000791b */ /* 0x003fe20003800000 */
.L_x_3384:
        /* <DEDUP_REMOVED lines=19> */
.L_x_3385:
[----:B------:R-:W-:-:S05]  /*33d30*/  VIADD R4, R17, 0x50 ;  /* 0x0000005011047836 */ /* 0x000fca0000000000 */
[----:B------:R-:W-:Y:S01]  /*33d40*/  ISETP.GE.AND P2, PT, R4, R0, PT ;  /* 0x000000000400720c */ /* 0x000fe20003f46270 */
[----:B------:R-:W-:Y:S02]  /*33d50*/  IMAD.MOV.U32 R13, RZ, RZ, R3 ;  /* 0x000000ffff0d7224 */ /* 0x000fe400078e0003 */
[----:B------:R-:W-:-:S10]  /*33d60*/  IMAD.MOV.U32 R6, RZ, RZ, R14 ;  /* 0x000000ffff067224 */ /* 0x000fd400078e000e */
[----:B------:R-:W-:Y:S05]  /*33d70*/  WARPSYNC.COLLECTIVE R15, `(.L_x_3386) ;  /* 0x000000000f087348 */ /* 0x000fea0003c00000 */
[----:B------:R0:W1:Y:S02]  /*33d80*/  SHFL.IDX P6, R14, R13, R12, R11 ;  /* 0x0000000c0d0e7389 */ /* 0x00006400000c000b */
[----:B01----:R-:W-:Y:S01]  /*33d90*/  ENDCOLLECTIVE ;  /* 0x000000000000791b */ /* 0x003fe20003800000 */
.L_x_3386:
        /* <DEDUP_REMOVED lines=19> */
.L_x_3387:
[----:B------:R-:W-:-:S05]  /*33ed0*/  VIADD R4, R17, 0x60 ;  /* 0x0000006011047836 */ /* 0x000fca0000000000 */
[----:B------:R-:W-:Y:S01]  /*33ee0*/  ISETP.GE.AND P2, PT, R4, R0, PT ;  /* 0x000000000400720c */ /* 0x000fe20003f46270 */
[----:B------:R-:W-:Y:S02]  /*33ef0*/  IMAD.MOV.U32 R13, RZ, RZ, R3 ;  /* 0x000000ffff0d7224 */ /* 0x000fe400078e0003 */
[----:B------:R-:W-:-:S10]  /*33f00*/  IMAD.MOV.U32 R6, RZ, RZ, R14 ;  /* 0x000000ffff067224 */ /* 0x000fd400078e000e */
[----:B------:R-:W-:Y:S05]  /*33f10*/  WARPSYNC.COLLECTIVE R15, `(.L_x_3388) ;  /* 0x000000000f087348 */ /* 0x000fea0003c00000 */
[----:B------:R0:W1:Y:S02]  /*33f20*/  SHFL.IDX P6, R14, R13, R12, R11 ;  /* 0x0000000c0d0e7389 */ /* 0x00006400000c000b */
[----:B01----:R-:W-:Y:S01]  /*33f30*/  ENDCOLLECTIVE ;  /* 0x000000000000791b */ /* 0x003fe20003800000 */
.L_x_3388:
        /* <DEDUP_REMOVED lines=19> */
.L_x_3389:
[----:B------:R-:W-:Y:S02]  /*34070*/  IMAD.MOV.U32 R13, RZ, RZ, R3 ;  /* 0x000000ffff0d7224 */ /* 0x000fe400078e0003 */
[----:B------:R-:W-:-:S07]  /*34080*/  IMAD.MOV.U32 R6, RZ, RZ, R14 ;  /* 0x000000ffff067224 */ /* 0x000fce00078e000e */
[----:B------:R-:W-:Y:S05]  /*34090*/  WARPSYNC.COLLECTIVE R15, `(.L_x_3390) ;  /* 0x000000000f087348 */ /* 0x000fea0003c00000 */
[----:B------:R0:W1:Y:S02]  /*340a0*/  SHFL.IDX P6, R14, R13, R12, R11 ;  /* 0x0000000c0d0e7389 */ /* 0x00006400000c000b */
[----:B01----:R-:W-:Y:S01]  /*340b0*/  ENDCOLLECTIVE ;  /* 0x000000000000791b */ /* 0x003fe20003800000 */
.L_x_3390:
[----:B------:R-:W-:Y:S01]  /*340c0*/  IMAD.MOV.U32 R3, RZ, RZ, R14 ;  /* 0x000000ffff037224 */ /* 0x000fe200078e000e */
[----:B------:R-:W-:Y:S06]  /*340d0*/  BRA `(.L_x_3391) ;  /* 0xffffff9400787947 */ /* 0x000fec000383ffff */
.L_x_3201:
[----:B0-----:R-:W3:Y:S02]  /*340e0*/  LDL R2, [R1+0x4] ;  /* 0x0000040001027983 */ /* 0x001ee40000100800 */
[----:B---3--:R0:W1:Y:S02]  /*340f0*/  SYNCS.PHASECHK.TRANS64.TRYWAIT P0, [R2+URZ+0x38820], R0 ;  /* 0x03882000020075a7 */ /* 0x008064000800017f */
[----:B-1----:R-:W-:Y:S05]  /*34100*/  @!P0 NANOSLEEP.SYNCS 0x989680 ;  /* 0x009896800000895d */ /* 0x002fea0003900000 */
[----:B------:R-:W1:Y:S02]  /*34110*/  @!P0 SYNCS.PHASECHK.TRANS64 P0, [R2+URZ+0x38820], R0 ;  /* 0x03882000020085a7 */ /* 0x000e64000800007f */
[----:B-1----:R-:W-:Y:S05]  /*34120*/  @!P0 BRA `(.L_x_3201) ;  /* 0xfffffffc00ec8947 */ /* 0x002fea000383ffff */
[----:B------:R-:W-:Y:S05]  /*34130*/  BRA `(.L_x_3392) ;  /* 0xffffff9400f87947 */ /* 0x000fea000383ffff */
.L_x_3210:
[----:B-1----:R1:W2:Y:S02]  /*34140*/  SYNCS.PHASECHK.TRANS64.TRYWAIT P0, [R3+URZ+0x38840], R0 ;  /* 0x03884000030075a7 */ /* 0x0022a4000800017f */
[----:B--2---:R-:W-:Y:S05]  /*34150*/  @!P0 NANOSLEEP.SYNCS 0x989680 ;  /* 0x009896800000895d */ /* 0x004fea0003900000 */
[----:B------:R-:W2:Y:S02]  /*34160*/  @!P0 SYNCS.PHASECHK.TRANS64 P0, [R3+URZ+0x38840], R0 ;  /* 0x03884000030085a7 */ /* 0x000ea4000800007f */
[----:B--2---:R-:W-:Y:S05]  /*34170*/  @!P0 BRA `(.L_x_3210) ;  /* 0xfffffffc00f08947 */ /* 0x004fea000383ffff */
[----:B------:R-:W-:Y:S05]  /*34180*/  BRA `(.L_x_3393) ;  /* 0xffffff9800c07947 */ /* 0x000fea000383ffff */
.L_x_3218:
[----:B0-----:R0:W1:Y:S02]  /*34190*/  SYNCS.PHASECHK.TRANS64.TRYWAIT P0, [R0+URZ+0x38860], R3 ;  /* 0x03886003000075a7 */ /* 0x001064000800017f */
[----:B-1----:R-:W-:Y:S05]  /*341a0*/  @!P0 NANOSLEEP.SYNCS 0x989680 ;  /* 0x009896800000895d */ /* 0x002fea0003900000 */
[----:B------:R-:W1:Y:S02]  /*341b0*/  @!P0 SYNCS.PHASECHK.TRANS64 P0, [R0+URZ+0x38860], R3 ;  /* 0x03886003000085a7 */ /* 0x000e64000800007f */
[----:B-1----:R-:W-:Y:S05]  /*341c0*/  @!P0 BRA `(.L_x_3218) ;  /* 0xfffffffc00f08947 */ /* 0x002fea000383ffff */
[----:B------:R-:W-:Y:S05]  /*341d0*/  BRA `(.L_x_3394) ;  /* 0xffffffa0001c7947 */ /* 0x000fea000383ffff */
.L_x_3230:
[----:B--2---:R2:W3:Y:S02]  /*341e0*/  SYNCS.PHASECHK.TRANS64.TRYWAIT P0, [R3+URZ+0x38840], R2 ;  /* 0x03884002030075a7 */ /* 0x0044e4000800017f */
[----:B---3--:R-:W-:Y:S05]  /*341f0*/  @!P0 NANOSLEEP.SYNCS 0x989680 ;  /* 0x009896800000895d */ /* 0x008fea0003900000 */
[----:B------:R-:W3:Y:S02]  /*34200*/  @!P0 SYNCS.PHASECHK.TRANS64 P0, [R3+URZ+0x38840], R2 ;  /* 0x03884002030085a7 */ /* 0x000ee4000800007f */
[----:B---3--:R-:W-:Y:S05]  /*34210*/  @!P0 BRA `(.L_x_3230) ;  /* 0xfffffffc00f08947 */ /* 0x008fea000383ffff */
[----:B------:R-:W-:Y:S05]  /*34220*/  BRA `(.L_x_3395) ;  /* 0xffffffa800487947 */ /* 0x000fea000383ffff */
.L_x_3238:
[----:B0-----:R0:W2:Y:S02]  /*34230*/  SYNCS.PHASECHK.TRANS64.TRYWAIT P0, [R2+URZ+0x38860], R3 ;  /* 0x03886003020075a7 */ /* 0x0010a4000800017f */
[----:B--2---:R-:W-:Y:S05]  /*34240*/  @!P0 NANOSLEEP.SYNCS 0x989680 ;  /* 0x009896800000895d */ /* 0x004fea0003900000 */
[----:B------:R-:W2:Y:S02]  /*34250*/  @!P0 SYNCS.PHASECHK.TRANS64 P0, [R2+URZ+0x38860], R3 ;  /* 0x03886003020085a7 */ /* 0x000ea4000800007f */
[----:B--2---:R-:W-:Y:S05]  /*34260*/  @!P0 BRA `(.L_x_3238) ;  /* 0xfffffffc00f08947 */ /* 0x004fea000383ffff */
[----:B------:R-:W-:Y:S05]  /*34270*/  BRA `(.L_x_3396) ;  /* 0xffffffac00a47947 */ /* 0x000fea000383ffff */
.L_x_3250:
[----:B---3--:R3:W4:Y:S02]  /*34280*/  SYNCS.PHASECHK.TRANS64.TRYWAIT P0, [R3+URZ+0x38840], R2 ;  /* 0x03884002030075a7 */ /* 0x008724000800017f */
[----:B----4-:R-:W-:Y:S05]  /*34290*/  @!P0 NANOSLEEP.SYNCS 0x989680 ;  /* 0x009896800000895d */ /* 0x010fea0003900000 */
[----:B------:R-:W4:Y:S02]  /*342a0*/  @!P0 SYNCS.PHASECHK.TRANS64 P0, [R3+URZ+0x38840], R2 ;  /* 0x03884002030085a7 */ /* 0x000f24000800007f */
[----:B----4-:R-:W-:Y:S05]  /*342b0*/  @!P0 BRA `(.L_x_3250) ;  /* 0xfffffffc00f08947 */ /* 0x010fea000383ffff */
[----:B------:R-:W-:Y:S05]  /*342c0*/  BRA `(.L_x_3397) ;  /* 0xffffffb400ac7947 */ /* 0x000fea000383ffff */
.L_x_3258:
[----:B0-----:R0:W2:Y:S02]  /*342d0*/  SYNCS.PHASECHK.TRANS64.TRYWAIT P0, [R2+URZ+0x38860], R5 ;  /* 0x03886005020075a7 */ /* 0x0010a4000800017f */
[----:B--2---:R-:W-:Y:S05]  /*342e0*/  @!P0 NANOSLEEP.SYNCS 0x989680 ;  /* 0x009896800000895d */ /* 0x004fea0003900000 */
[----:B------:R-:W2:Y:S02]  /*342f0*/  @!P0 SYNCS.PHASECHK.TRANS64 P0, [R2+URZ+0x38860], R5 ;  /* 0x03886005020085a7 */ /* 0x000ea4000800007f */
[----:B--2---:R-:W-:Y:S05]  /*34300*/  @!P0 BRA `(.L_x_3258) ;  /* 0xfffffffc00f08947 */ /* 0x004fea000383ffff */
[----:B------:R-:W-:Y:S05]  /*34310*/  BRA `(.L_x_3398) ;  /* 0xffffffbc00047947 */ /* 0x000fea000383ffff */
.L_x_3272:
[----:B--2---:R2:W4:Y:S02]  /*34320*/  SYNCS.PHASECHK.TRANS64.TRYWAIT P0, [R0+URZ+0x38860], R2 ;  /* 0x03886002000075a7 */ /* 0x004524000800017f */
[----:B----4-:R-:W-:Y:S05]  /*34330*/  @!P0 NANOSLEEP.SYNCS 0x989680 ;  /* 0x009896800000895d */ /* 0x010fea0003900000 */
[----:B------:R-:W4:Y:S02]  /*34340*/  @!P0 SYNCS.PHASECHK.TRANS64 P0, [R0+URZ+0x38860], R2 ;  /* 0x03886002000085a7 */ /* 0x000f24000800007f */
[----:B----4-:R-:W-:Y:S05]  /*34350*/  @!P0 BRA `(.L_x_3272) ;  /* 0xfffffffc00f08947 */ /* 0x010fea000383ffff */
[----:B------:R-:W-:Y:S05]  /*34360*/  BRA `(.L_x_3399) ;  /* 0xffffffc000ec7947 */ /* 0x000fea000383ffff */
.L_x_3282:
[----:B------:R-:W-:Y:S01]  /*34370*/  BSSY B0, `(.L_x_3400) ;  /* 0x0000008000007945 */ /* 0x000fe20003800000 */
[----:B0-----:R-:W-:Y:S02]  /*34380*/  IMAD.MOV.U32 R13, RZ, RZ, R16 ;  /* 0x000000ffff0d7224 */ /* 0x001fe400078e0010 */
[----:B------:R-:W-:Y:S02]  /*34390*/  IMAD.MOV.U32 R12, RZ, RZ, RZ ;  /* 0x000000ffff0c7224 */ /* 0x000fe400078e00ff */
[----:B------:R-:W-:Y:S02]  /*343a0*/  IMAD.MOV.U32 R11, RZ, RZ, 0x1f ;  /* 0x0000001fff0b7424 */ /* 0x000fe400078e00ff */
[----:B------:R-:W-:-:S07]  /*343b0*/  IMAD.MOV.U32 R15, RZ, RZ, -0x1 ;  /* 0xffffffffff0f7424 */ /* 0x000fce00078e00ff */
[----:B-12--5:R-:W-:Y:S05]  /*343c0*/  WARPSYNC.COLLECTIVE R15, `(.L_x_3401) ;  /* 0x000000000f087348 */ /* 0x026fea0003c00000 */
[----:B------:R0:W3:Y:S02]  /*343d0*/  SHFL.IDX P6, R14, R13, R12, R11 ;  /* 0x0000000c0d0e7389 */ /* 0x0000e400000c000b */
[----:B0123-5:R-:W-:Y:S01]  /*343e0*/  ENDCOLLECTIVE ;  /* 0x000000000000791b */ /* 0x02ffe20003800000 */
.L_x_3401:
[----:B------:R-:W-:Y:S05]  /*343f0*/  BSYNC B0 ;  /* 0x0000000000007941 */ /* 0x000fea0003800000 */
.L_x_3400:
        /* <DEDUP_REMOVED lines=10> */
.L_x_3402:
        /* <DEDUP_REMOVED lines=17> */
.L_x_3403:
        /* <DEDUP_REMOVED lines=9> */
.L_x_3404:
        /* <DEDUP_REMOVED lines=8> */
.L_x_3405:
        /* <DEDUP_REMOVED lines=8> */
.L_x_3406:
        /* <DEDUP_REMOVED lines=8> */
.L_x_3407:
        /* <DEDUP_REMOVED lines=9> */
.L_x_3408:
[----:B------:R-:W-:Y:S01]  /*34850*/  IMAD.MOV.U32 R16, RZ, RZ, R14 ;  /* 0x000000ffff107224 */ /* 0x000fe200078e000e */
[----:B------:R-:W-:Y:S06]  /*34860*/  BRA `(.L_x_3409) ;  /* 0xffffffc800047947 */ /* 0x000fec000383ffff */
.L_x_3287:
[----:B------:R-:W-:Y:S01]  /*34870*/  BSSY B0, `(.L_x_3410) ;  /* 0x0000008000007945 */ /* 0x000fe20003800000 */
[----:B0----5:R-:W-:Y:S02]  /*34880*/  IMAD.MOV.U32 R13, RZ, RZ, R3 ;  /* 0x000000ffff0d7224 */ /* 0x021fe400078e0003 */
[----:B------:R-:W-:Y:S02]  /*34890*/  IMAD.MOV.U32 R12, RZ, RZ, 0x1 ;  /* 0x00000001ff0c7424 */ /* 0x000fe400078e00ff */
[----:B------:R-:W-:Y:S02]  /*348a0*/  IMAD.MOV.U32 R11, RZ, RZ, RZ ;  /* 0x000000ffff0b7224 */ /* 0x000fe400078e00ff */
[----:B------:R-:W-:-:S07]  /*348b0*/  IMAD.MOV.U32 R15, RZ, RZ, -0x1 ;  /* 0xffffffffff0f7424 */ /* 0x000fce00078e00ff */
[----:B-12---:R-:W-:Y:S05]  /*348c0*/  WARPSYNC.COLLECTIVE R15, `(.L_x_3411) ;  /* 0x000000000f087348 */ /* 0x006fea0003c00000 */
[----:B------:R0:W3:Y:S02]  /*348d0*/  SHFL.UP P6, R14, R13, R12, R11 ;  /* 0x0400000c0d0e7389 */ /* 0x0000e400000c000b */
[----:B0123--:R-:W-:Y:S01]  /*348e0*/  ENDCOLLECTIVE ;  /* 0x000000000000791b */ /* 0x00ffe20003800000 */
.L_x_3411:
[----:B------:R-:W-:Y:S05]  /*348f0*/  BSYNC B0 ;  /* 0x0000000000007941 */ /* 0x000fea0003800000 */
.L_x_3410:
        /* <DEDUP_REMOVED lines=12> */
.L_x_3412:
        /* <DEDUP_REMOVED lines=8> */
.L_x_3413:
        /* <DEDUP_REMOVED lines=8> */
.L_x_3414:
        /* <DEDUP_REMOVED lines=8> */
.L_x_3415:
        /* <DEDUP_REMOVED lines=9> */
.L_x_3416:
[----:B------:R-:W-:Y:S01]  /*34bd0*/  IMAD.MOV.U32 R16, RZ, RZ, R14 ;  /* 0x000000ffff107224 */ /* 0x000fe200078e000e */
[----:B------:R-:W-:Y:S06]  /*34be0*/  BRA `(.L_x_3417) ;  /* 0xffffffc400c87947 */ /* 0x000fec000383ffff */
.L_x_3289:
[----:B------:R-:W-:Y:S01]  /*34bf0*/  BSSY B0, `(.L_x_3418) ;  /* 0x0000006000007945 */ /* 0x000fe20003800000 */
[----:B------:R-:W-:Y:S01]  /*34c00*/  PLOP3.LUT P6, PT, P6, PT, PT, 0x8, 0x0 ;  /* 0x000000000000781c */ /* 0x000fe200037ce170 */
[----:B------:R-:W-:-:S12]  /*34c10*/  IMAD.MOV.U32 R15, RZ, RZ, -0x1 ;  /* 0xffffffffff0f7424 */ /* 0x000fd800078e00ff */
[----:B012--5:R-:W-:Y:S05]  /*34c20*/  WARPSYNC.COLLECTIVE R15, `(.L_x_3419) ;  /* 0x000000000f087348 */ /* 0x027fea0003c00000 */
[----:B------:R-:W-:Y:S01]  /*34c30*/  VOTE.ANY R14, PT, P6 ;  /* 0x00000000000e7806 */ /* 0x000fe200030e0100 */
[----:B012--5:R-:W-:Y:S06]  /*34c40*/  ENDCOLLECTIVE ;  /* 0x000000000000791b */ /* 0x027fec0003800000 */
.L_x_3419:
[----:B------:R-:W-:Y:S05]  /*34c50*/  BSYNC B0 ;  /* 0x0000000000007941 */ /* 0x000fea0003800000 */
.L_x_3418:
        /* <DEDUP_REMOVED lines=9> */
.L_x_3420:
[----:B------:R-:W-:Y:S01]  /*34cf0*/  IMAD.MOV.U32 R17, RZ, RZ, R14 ;  /* 0x000000ffff117224 */ /* 0x000fe200078e000e */
[----:B------:R-:W-:Y:S06]  /*34d00*/  BRA `(.L_x_3421) ;  /* 0xffffffc400b87947 */ /* 0x000fec000383ffff */
.L_x_3291:
[----:B------:R-:W-:Y:S01]  /*34d10*/  BSSY B0, `(.L_x_3422) ;  /* 0x0000007000007945 */ /* 0x000fe20003800000 */
[----:B0-----:R-:W-:Y:S02]  /*34d20*/  IMAD.MOV.U32 R13, RZ, RZ, R2 ;  /* 0x000000ffff0d7224 */ /* 0x001fe400078e0002 */
[----:B------:R-:W-:Y:S02]  /*34d30*/  IMAD.MOV.U32 R11, RZ, RZ, 0x1f ;  /* 0x0000001fff0b7424 */ /* 0x000fe400078e00ff */
[----:B------:R-:W-:-:S07]  /*34d40*/  IMAD.MOV.U32 R15, RZ, RZ, -0x1 ;  /* 0xffffffffff0f7424 */ /* 0x000fce00078e00ff */
[----:B-12345:R-:W-:Y:S05]  /*34d50*/  WARPSYNC.COLLECTIVE R15, `(.L_x_3423) ;  /* 0x000000000f087348 */ /* 0x03efea0003c00000 */
[----:B------:R0:W0:Y:S02]  /*34d60*/  SHFL.IDX P6, R14, R13, R12, R11 ;  /* 0x0000000c0d0e7389 */ /* 0x00002400000c000b */
[----:B012345:R-:W-:Y:S01]  /*34d70*/  ENDCOLLECTIVE ;  /* 0x000000000000791b */ /* 0x03ffe20003800000 */
.L_x_3423:
[----:B------:R-:W-:Y:S05]  /*34d80*/  BSYNC B0 ;  /* 0x0000000000007941 */ /* 0x000fea0003800000 */
.L_x_3422:
[----:B------:R-:W-:Y:S01]  /*34d90*/  IMAD.MOV.U32 R2, RZ, RZ, R14 ;  /* 0x000000ffff027224 */ /* 0x000fe200078e000e */
[----:B------:R-:W-:Y:S06]  /*34da0*/  BRA `(.L_x_3424) ;  /* 0xffffffc400ac7947 */ /* 0x000fec000383ffff */
.L_x_3295:
[----:B0-----:R0:W2:Y:S02]  /*34db0*/  SYNCS.PHASECHK.TRANS64.TRYWAIT P0, [R0+URZ+0x38820], R3 ;  /* 0x03882003000075a7 */ /* 0x0010a4000800017f */
[----:B--2---:R-:W-:Y:S05]  /*34dc0*/  @!P0 NANOSLEEP.SYNCS 0x989680 ;  /* 0x009896800000895d */ /* 0x004fea0003900000 */
[----:B------:R-:W2:Y:S02]  /*34dd0*/  @!P0 SYNCS.PHASECHK.TRANS64 P0, [R0+URZ+0x38820], R3 ;  /* 0x03882003000085a7 */ /* 0x000ea4000800007f */
[----:B--2---:R-:W-:Y:S05]  /*34de0*/  @!P0 BRA `(.L_x_3295) ;  /* 0xfffffffc00f08947 */ /* 0x004fea000383ffff */
[----:B------:R-:W-:Y:S05]  /*34df0*/  BRA `(.L_x_3425) ;  /* 0xffffffcc00347947 */ /* 0x000fea000383ffff */
.L_x_3296:
[----:B------:R-:W2:Y:S01]  /*34e00*/  S2R R2, SR_TID.X ;  /* 0x0000000000027919 */ /* 0x000ea20000002100 */
[----:B------:R-:W-:Y:S01]  /*34e10*/  BSSY B0, `(.L_x_3426) ;  /* 0x000000a000007945 */ /* 0x000fe20003800000 */
[----:B------:R-:W-:Y:S02]  /*34e20*/  IMAD.MOV.U32 R12, RZ, RZ, RZ ;  /* 0x000000ffff0c7224 */ /* 0x000fe400078e00ff */
[----:B------:R-:W-:Y:S02]  /*34e30*/  IMAD.MOV.U32 R11, RZ, RZ, 0x1f ;  /* 0x0000001fff0b7424 */ /* 0x000fe400078e00ff */
[----:B------:R-:W-:Y:S01]  /*34e40*/  IMAD.MOV.U32 R15, RZ, RZ, -0x1 ;  /* 0xffffffffff0f7424 */ /* 0x000fe200078e00ff */
[----:B--2---:R-:W-:-:S04]  /*34e50*/  SHF.R.U32.HI R2, RZ, 0x5, R2 ;  /* 0x00000005ff027819 */ /* 0x004fc80000011602 */
[----:B------:R-:W-:-:S05]  /*34e60*/  LOP3.LUT R2, R2, 0x3, RZ, 0xc0, !PT ;  /* 0x0000000302027812 */ /* 0x000fca00078ec0ff */
[----:B------:R-:W-:-:S07]  /*34e70*/  IMAD.MOV.U32 R13, RZ, RZ, R2 ;  /* 0x000000ffff0d7224 */ /* 0x000fce00078e0002 */
[----:B01---5:R-:W-:Y:S05]  /*34e80*/  WARPSYNC.COLLECTIVE R15, `(.L_x_3427) ;  /* 0x000000000f087348 */ /* 0x023fea0003c00000 */
[----:B------:R2:W3:Y:S02]  /*34e90*/  SHFL.IDX P6, R14, R13, R12, R11 ;  /* 0x0000000c0d0e7389 */ /* 0x0004e400000c000b */
[----:B0123-5:R-:W-:Y:S01]  /*34ea0*/  ENDCOLLECTIVE ;  /* 0x000000000000791b */ /* 0x02ffe20003800000 */
.L_x_3427:
[----:B------:R-:W-:Y:S05]  /*34eb0*/  BSYNC B0 ;  /* 0x0000000000007941 */ /* 0x000fea0003800000 */
.L_x_3426:
[----:B------:R-:W-:Y:S05]  /*34ec0*/  BRA `(.L_x_3428) ;  /* 0xffffffcc001c7947 */ /* 0x000fea000383ffff */
.L_x_3297:
[----:B------:R-:W-:Y:S01]  /*34ed0*/  BSSY B0, `(.L_x_3429) ;  /* 0x0000006000007945 */ /* 0x000fe20003800000 */
[----:B------:R-:W-:-:S07]  /*34ee0*/  IMAD.MOV.U32 R15, RZ, RZ, -0x1 ;  /* 0xffffffffff0f7424 */ /* 0x000fce00078e00ff */
[----:B012--5:R-:W-:Y:S05]  /*34ef0*/  WARPSYNC.COLLECTIVE R15, `(.L_x_3430) ;  /* 0x000000000f0c7348 */ /* 0x027fea0003c00000 */
[----:B------:R-:W-:Y:S02]  /*34f00*/  ELECT P6, UR62, PT ;  /* 0x00000000003e782f */ /* 0x000fe400038c0000 */
[----:B------:R-:W-:Y:S01]  /*34f10*/  MOV R14, UR62 ;  /* 0x0000003e000e7c02 */ /* 0x000fe20008000f00 */
[----:B012--5:R-:W-:Y:S10]  /*34f20*/  ENDCOLLECTIVE ;  /* 0x000000000000791b */ /* 0x027ff40003800000 */
.L_x_3430:
[----:B------:R-:W-:Y:S05]  /*34f30*/  BSYNC B0 ;  /* 0x0000000000007941 */ /* 0x000fea0003800000 */
.L_x_3429:
[----:B------:R-:W-:Y:S05]  /*34f40*/  BRA `(.L_x_3431) ;  /* 0xffffffcc00107947 */ /* 0x000fea000383ffff */
.L_x_3299:
[----:B0-----:R0:W2:Y:S02]  /*34f50*/  SYNCS.PHASECHK.TRANS64.TRYWAIT P0, [R6+URZ], R5 ;  /* 0x00000005060075a7 */ /* 0x0010a4000800017f */
[----:B--2---:R-:W-:Y:S05]  /*34f60*/  @!P0 NANOSLEEP.SYNCS 0x989680 ;  /* 0x009896800000895d */ /* 0x004fea0003900000 */
[----:B------:R-:W2:Y:S02]  /*34f70*/  @!P0 SYNCS.PHASECHK.TRANS64 P0, [R6+URZ], R5 ;  /* 0x00000005060085a7 */ /* 0x000ea4000800007f */
[----:B--2---:R-:W-:Y:S05]  /*34f80*/  @!P0 BRA `(.L_x_3299) ;  /* 0xfffffffc00f08947 */ /* 0x004fea000383ffff */
[----:B------:R-:W-:Y:S05]  /*34f90*/  BRA `(.L_x_3432) ;  /* 0xffffffcc00547947 */ /* 0x000fea000383ffff */
.L_x_3300:
[----:B--2---:R2:W3:Y:S02]  /*34fa0*/  SYNCS.PHASECHK.TRANS64.TRYWAIT P0, [R7+URZ], R2 ;  /* 0x00000002070075a7 */ /* 0x0044e4000800017f */
[----:B---3--:R-:W-:Y:S05]  /*34fb0*/  @!P0 NANOSLEEP.SYNCS 0x989680 ;  /* 0x009896800000895d */ /* 0x008fea0003900000 */
[----:B------:R-:W3:Y:S02]  /*34fc0*/  @!P0 SYNCS.PHASECHK.TRANS64 P0, [R7+URZ], R2 ;  /* 0x00000002070085a7 */ /* 0x000ee4000800007f */
[----:B---3--:R-:W-:Y:S05]  /*34fd0*/  @!P0 BRA `(.L_x_3300) ;  /* 0xfffffffc00f08947 */ /* 0x008fea000383ffff */
[----:B------:R-:W-:Y:S05]  /*34fe0*/  BRA `(.L_x_3433) ;  /* 0xffffffcc00487947 */ /* 0x000fea000383ffff */
.L_x_3302:
[----:B---3--:R3:W4:Y:S02]  /*34ff0*/  SYNCS.PHASECHK.TRANS64.TRYWAIT P0, [R4+URZ], R5 ;  /* 0x00000005040075a7 */ /* 0x008724000800017f */
[----:B----4-:R-:W-:Y:S05]  /*35000*/  @!P0 NANOSLEEP.SYNCS 0x989680 ;  /* 0x009896800000895d */ /* 0x010fea0003900000 */
[----:B------:R-:W4:Y:S02]  /*35010*/  @!P0 SYNCS.PHASECHK.TRANS64 P0, [R4+URZ], R5 ;  /* 0x00000005040085a7 */ /* 0x000f24000800007f */
[----:B----4-:R-:W-:Y:S05]  /*35020*/  @!P0 BRA `(.L_x_3302) ;  /* 0xfffffffc00f08947 */ /* 0x010fea000383ffff */
[----:B------:R-:W-:Y:S05]  /*35030*/  BRA `(.L_x_3434) ;  /* 0xffffffcc00507947 */ /* 0x000fea000383ffff */
.L_x_3435:
        /* <DEDUP_REMOVED lines=12> */
.L_x_15297:


//--------------------- .text._ZN7cutlass13device_kernelIN5flash11enable_sm90INS1_16FlashAttnFwdSm90INS1_25CollectiveMainloopFwdSm90ILi2EN4cute5tupleIJNS5_1CILi1EEES8_S8_EEENS6_IJNS7_ILi128EEENS7_ILi112EEENS7_ILi192EEEEEELi192ENS_10bfloat16_tEfNS_4arch4Sm90ELb0ELb0ELb1ELb0ELb0ELb0ELb0ELb1ELb1ELb1ELb0ELb0EEENS1_21CollectiveEpilogueFwdINS6_IJSA_SC_SB_EEES9_SE_SG_Li256ELb0ELb1ELb0ELb0EEENS1_29StaticPersistentTileSchedulerILb0EEEEEEEEEvNT_6ParamsE --------------------------
	.section	.text._ZN7cutlass13device_kernelIN5flash11enable_sm90INS1_16FlashAttnFwdSm90INS1_25CollectiveMainloopFwdSm90ILi2EN4cute5tupleIJNS5_1CILi1EEES8_S8_EEENS6_IJNS7_ILi128EEENS7_ILi112EEENS7_ILi192EEEEEELi192ENS_10bfloat16_tEfNS_4arch4Sm90ELb0ELb0ELb1ELb0ELb0ELb0ELb0ELb1ELb1ELb1ELb0ELb0EEENS1_21CollectiveEpilogueFwdINS6_IJSA_SC_SB_EEES9_SE_SG_Li256ELb0ELb1ELb0ELb0EEENS1_29StaticPersistentTileSchedulerILb0EEEEEEEEEvNT_6ParamsE,"ax",@progbits
	.align	128
.text._ZN7cutlass13device_kernelIN5flash11enable_sm90INS1_16FlashAttnFwdSm90INS1_25CollectiveMainloopFwdSm90ILi2EN4cute5tupleIJNS5_1CILi1EEES8_S8_EEENS6_IJNS7_ILi128EEENS7_ILi112EEENS7_ILi192EEEEEELi192ENS_10bfloat16_tEfNS_4arch4Sm90ELb0ELb0ELb1ELb0ELb0ELb0ELb0ELb1ELb1ELb1ELb0ELb0EEENS1_21CollectiveEpilogueFwdINS6_IJSA_SC_SB_EEES9_SE_SG_Li256ELb0ELb1ELb0ELb0EEENS1_29StaticPersistentTileSchedulerILb0EEEEEEEEEvNT_6ParamsE:
        .type           _ZN7cutlass13device_kernelIN5flash11enable_sm90INS1_16FlashAttnFwdSm90INS1_25CollectiveMainloopFwdSm90ILi2EN4cute5tupleIJNS5_1CILi1EEES8_S8_EEENS6_IJNS7_ILi128EEENS7_ILi112EEENS7_ILi192EEEEEELi192ENS_10bfloat16_tEfNS_4arch4Sm90ELb0ELb0ELb1ELb0ELb0ELb0ELb0ELb1ELb1ELb1ELb0ELb0EEENS1_21CollectiveEpilogueFwdINS6_IJSA_SC_SB_EEES9_SE_SG_Li256ELb0ELb1ELb0ELb0EEENS1_29StaticPersistentTileSchedulerILb0EEEEEEEEEvNT_6ParamsE,@function
        .size           _ZN7cutlass13device_kernelIN5flash11enable_sm90INS1_16FlashAttnFwdSm90INS1_25CollectiveMainloopFwdSm90ILi2EN4cute5tupleIJNS5_1CILi1EEES8_S8_EEENS6_IJNS7_ILi128EEENS7_ILi112EEENS7_ILi192EEEEEELi192ENS_10bfloat16_tEfNS_4arch4Sm90ELb0ELb0ELb1ELb0ELb0ELb0ELb0ELb1ELb1ELb1ELb0ELb0EEENS1_21CollectiveEpilogueFwdINS6_IJSA_SC_SB_EEES9_SE_SG_Li256ELb0ELb1ELb0ELb0EEENS1_29StaticPersistentTileSchedulerILb0EEEEEEEEEvNT_6ParamsE,(.L_x_15298 - _ZN7cutlass13device_kernelIN5flash11enable_sm90INS1_16FlashAttnFwdSm90INS1_25CollectiveMainloopFwdSm90ILi2EN4cute5tupleIJNS5_1CILi1EEES8_S8_EEENS6_IJNS7_ILi128EEENS7_ILi112EEENS7_ILi192EEEEEELi192ENS_10bfloat16_tEfNS_4arch4Sm90ELb0ELb0ELb1ELb0ELb0ELb0ELb0ELb1ELb1ELb1ELb0ELb0EEENS1_21CollectiveEpilogueFwdINS6_IJSA_SC_SB_EEES9_SE_SG_Li256ELb0ELb1ELb0ELb0EEENS1_29StaticPersistentTileSchedulerILb0EEEEEEEEEvNT_6ParamsE)
        .other          _ZN7cutlass13device_kernelIN5flash11enable_sm90INS1_16FlashAttnFwdSm90INS1_25CollectiveMainloopFwdSm90ILi2EN4cute5tupleIJNS5_1CILi1EEES8_S8_EEENS6_IJNS7_ILi128EEENS7_ILi112EEENS7_ILi192EEEEEELi192ENS_10bfloat16_tEfNS_4arch4Sm90ELb0ELb0ELb1ELb0ELb0ELb0ELb0ELb1ELb1ELb1ELb0ELb0EEENS1_21CollectiveEpilogueFwdINS6_IJSA_SC_SB_EEES9_SE_SG_Li256ELb0ELb1ELb0ELb0EEENS1_29StaticPersistentTileSchedulerILb0EEEEEEEEEvNT_6ParamsE,@"STO_CUDA_ENTRY STV_DEFAULT"
_ZN7cutlass13device_kernelIN5flash11enable_sm90INS1_16FlashAttnFwdSm90INS1_25CollectiveMainloopFwdSm90ILi2EN4cute5tupleIJNS5_1CILi1EEES8_S8_EEENS6_IJNS7_ILi128EEENS7_ILi112EEENS7_ILi192EEEEEELi192ENS_10bfloat16_tEfNS_4arch4Sm90ELb0ELb0ELb1ELb0ELb0ELb0ELb0ELb1ELb1ELb1ELb0ELb0EEENS1_21CollectiveEpilogueFwdINS6_IJSA_SC_SB_EEES9_SE_SG_Li256ELb0ELb1ELb0ELb0EEENS1_29StaticPersistentTileSchedulerILb0EEEEEEEEEvNT_6ParamsE:
        /* <DEDUP_REMOVED lines=17> */
.L_x_3437:
[----:B------:R-:W-:Y:S05]  /*0110*/  BSYNC B0 ;  /* 0x0000000000007941 */ /* 0x000fea0003800000 */
.L_x_3436:
        /* <DEDUP_REMOVED lines=40> */
.L_x_3438:
        /* <DEDUP_REMOVED lines=22> */
.L_x_3439:
        /* <DEDUP_REMOVED lines=18> */
.L_x_3440:
        /* <DEDUP_REMOVED lines=22> */
.L_x_3441:
        /* <DEDUP_REMOVED lines=22> */
.L_x_3442:
[----:B0-----:R-:W-:Y:S01]  /*08e0*/  ISETP.NE.AND P0, PT, R3, RZ, PT ;  /* 0x000000ff0300720c */ /* 0x001fe20003f05270 */
[----:B------:R-:W-:Y:S01]  /*08f0*/  IMAD.MOV.U32 R3, RZ, RZ, 0x1 ;  /* 0x00000001ff037424 */ /* 0x000fe200078e00ff */
[----:B------:R-:W-:Y:S01]  /*0900*/  NOP ;  /* 0x0000000000007918 */ /* 0x000fe20000000000 */
[----:B------:R-:W-:-:S03]  /*0910*/  ULDC.64 UR60, c[0x0][0x208] ;  /* 0x00008200003c7ab9 */ /* 0x000fc60000000a00 */
[----:B------:R-:W-:-:S05]  /*0920*/  SEL R3, R3, 0x2, !P0 ;  /* 0x0000000203037807 */ /* 0x000fca0004000000 */
[----:B------:R0:W-:Y:S01]  /*0930*/  STL [R1+0x34], R3 ;  /* 0x0000340301007387 */ /* 0x0001e20000100800 */
[----:B-123--:R-:W-:Y:S06]  /*0940*/  BAR.SYNC.DEFER_BLOCKING 0x0 ;  /* 0x0000000000007b1d */ /* 0x00efec0000010000 */
[----:B------:R-:W-:Y:S05]  /*0950*/  @!P0 BRA `(.L_x_3443) ;  /* 0x000000c000348947 */ /* 0x000fea0003800000 */
.L_x_3444:
        /* <DEDUP_REMOVED lines=9> */
[----:B------:R-:W2:Y:S01]  /*09f0*/  LDL.LU R10, [R1+0x34] ;  /* 0x00003400010a7983 */ /* 0x000ea20000300800 */
[----:B------:R-:W-:Y:S01]  /*0a00*/  VIADD R0, R0, 0xffffff80 ;  /* 0xffffff8000007836 */ /* 0x000fe20000000000 */
[----:B------:R-:W-:Y:S01]  /*0a10*/  UMOV UR39, URZ ;  /* 0x0000003f00277c82 */ /* 0x000fe20008000000 */
[----:B------:R-:W-:Y:S01]  /*0a20*/  IMAD.MOV.U32 R214, RZ, RZ, -0x2 ;  /* 0xfffffffeffd67424 */ /* 0x000fe200078e00ff */
[----:B------:R-:W-:Y:S01]  /*0a30*/  UMOV UR36, URZ ;  /* 0x0000003f00247c82 */ /* 0x000fe20008000000 */
[----:B------:R-:W-:Y:S01]  /*0a40*/  IMAD.U32 R23, RZ, RZ, UR4 ;  /* 0x00000004ff177e24 */ /* 0x000fe2000f8e00ff */
[----:B0-----:R-:W-:Y:S01]  /*0a50*/  SHF.R.S32.HI R3, RZ, 0x1f, R0 ;  /* 0x0000001fff037819 */ /* 0x001fe20000011400 */
[----:B------:R-:W-:-:S03]  /*0a60*/  IMAD.MOV.U32 R204, RZ, RZ, RZ ;  /* 0x000000ffffcc7224 */ /* 0x000fc600078e00ff */
[CC--:B------:R-:W-:Y:S02]  /*0a70*/  LEA.HI R5, R3.reuse, R0.reuse, RZ, 0x7 ;  /* 0x0000000003057211 */ /* 0x0c0fe400078f38ff */
[-C--:B------:R-:W-:Y:S02]  /*0a80*/  LEA.HI R2, R3, R0.reuse, RZ, 0x5 ;  /* 0x0000000003027211 */ /* 0x080fe400078f28ff */
[----:B------:R-:W-:Y:S02]  /*0a90*/  LOP3.LUT R7, R5, 0xffffff80, RZ, 0xc0, !PT ;  /* 0xffffff8005077812 */ /* 0x000fe400078ec0ff */
[CC--:B------:R-:W-:Y:S01]  /*0aa0*/  LEA.HI R8, R3.reuse, R0.reuse, RZ, 0x2 ;  /* 0x0000000003087211 */ /* 0x0c0fe200078f10ff */
[----:B------:R-:W-:Y:S01]  /*0ab0*/  IMAD.SHL.U32 R6, R2, 0x20, RZ ;  /* 0x0000002002067824 */ /* 0x000fe200078e00ff */
[----:B------:R-:W-:Y:S01]  /*0ac0*/  LEA.HI R4, R3, R0, RZ, 0x4 ;  /* 0x0000000003047211 */ /* 0x000fe200078f20ff */
[----:B------:R-:W-:Y:S01]  /*0ad0*/  IMAD.IADD R206, R0, 0x1, -R7 ;  /* 0x0000000100ce7824 */ /* 0x000fe200078e0a07 */
[----:B------:R-:W-:-:S02]  /*0ae0*/  LOP3.LUT R13, R8, 0xfffffffc, RZ, 0xc0, !PT ;  /* 0xfffffffc080d7812 */ /* 0x000fc400078ec0ff */
[----:B------:R-:W-:Y:S02]  /*0af0*/  LEA.HI R205, R3, R0, RZ, 0x3 ;  /* 0x0000000003cd7211 */ /* 0x000fe400078f18ff */
[----:B------:R-:W-:Y:S02]  /*0b00*/  SHF.R.S32.HI R7, RZ, 0x1f, R206 ;  /* 0x0000001fff077819 */ /* 0x000fe400000114ce */
[----:B------:R-:W-:Y:S02]  /*0b10*/  SHF.R.S32.HI R210, RZ, 0x7, R5 ;  /* 0x00000007ffd27819 */ /* 0x000fe40000011405 */
[----:B------:R-:W-:Y:S02]  /*0b20*/  LEA.HI R2, R7, R206, RZ, 0x2 ;  /* 0x000000ce07027211 */ /* 0x000fe400078f10ff */
[----:B------:R-:W-:Y:S02]  /*0b30*/  LOP3.LUT R3, R4, 0x3fffff0, RZ, 0xc0, !PT ;  /* 0x03fffff004037812 */ /* 0x000fe400078ec0ff */
[----:B------:R-:W-:-:S02]  /*0b40*/  SHF.R.S32.HI R8, RZ, 0x2, R2 ;  /* 0x00000002ff087819 */ /* 0x000fc40000011402 */
[----:B------:R-:W-:Y:S01]  /*0b50*/  SHF.R.S32.HI R11, RZ, 0x1f, R2 ;  /* 0x0000001fff0b7819 */ /* 0x000fe20000011402 */
[C---:B------:R-:W-:Y:S01]  /*0b60*/  IMAD.IADD R3, R0.reuse, 0x1, -R3 ;  /* 0x0000000100037824 */ /* 0x040fe200078e0a03 */
[----:B------:R-:W-:Y:S02]  /*0b70*/  LOP3.LUT R15, R205, 0xfffffff8, RZ, 0xc0, !PT ;  /* 0xfffffff8cd0f7812 */ /* 0x000fe400078ec0ff */
[----:B------:R-:W-:Y:S02]  /*0b80*/  LEA.HI R11, R11, R8, RZ, 0x3 ;  /* 0x000000080b0b7211 */ /* 0x000fe400078f18ff */
[----:B------:R-:W-:Y:S01]  /*0b90*/  SHF.R.S32.HI R9, RZ, 0x4, R4 ;  /* 0x00000004ff097819 */ /* 0x000fe20000011404 */
[C---:B------:R-:W-:Y:S01]  /*0ba0*/  IMAD.IADD R22, R0.reuse, 0x1, -R15 ;  /* 0x0000000100167824 */ /* 0x040fe200078e0a0f */
[----:B------:R-:W-:Y:S02]  /*0bb0*/  IADD3 R13, R0, -R13, RZ ;  /* 0x8000000d000d7210 */ /* 0x000fe40007ffe0ff */
[----:B------:R-:W-:Y:S01]  /*0bc0*/  LOP3.LUT R11, R11, 0xfffffff8, RZ, 0xc0, !PT ;  /* 0xfffffff80b0b7812 */ /* 0x000fe200078ec0ff */
[----:B------:R-:W-:Y:S01]  /*0bd0*/  IMAD.SHL.U32 R17, R22, 0x8, RZ ;  /* 0x0000000816117824 */ /* 0x000fe200078e00ff */
[----:B------:R-:W-:-:S02]  /*0be0*/  LEA.HI R5, R5, R210, RZ, 0x1 ;  /* 0x000000d205057211 */ /* 0x000fc400078f08ff */
[----:B------:R-:W-:Y:S01]  /*0bf0*/  LEA.HI R7, R7, R206, RZ, 0x5 ;  /* 0x000000ce07077211 */ /* 0x000fe200078f28ff */
[----:B------:R-:W-:Y:S01]  /*0c00*/  IMAD.IADD R8, R8, 0x1, -R11 ;  /* 0x0000000108087824 */ /* 0x000fe200078e0a0b */
[----:B------:R-:W-:Y:S01]  /*0c10*/  LOP3.LUT R6, R6, 0xfffffc00, RZ, 0xc0, !PT ;  /* 0xfffffc0006067812 */ /* 0x000fe200078ec0ff */
[----:B------:R-:W-:Y:S01]  /*0c20*/  VIADD R18, R17, 0x80 ;  /* 0x0000008011127836 */ /* 0x000fe20000000000 */
[----:B------:R-:W-:Y:S02]  /*0c30*/  LEA.HI R4, R4, R9, RZ, 0x1 ;  /* 0x0000000904047211 */ /* 0x000fe400078f08ff */
[----:B------:R-:W-:Y:S01]  /*0c40*/  LEA.HI R0, R13, R13, RZ, 0x1 ;  /* 0x0000000d0d007211 */ /* 0x000fe200078f08ff */
[----:B------:R-:W-:Y:S01]  /*0c50*/  IMAD R213, R3, 0x40, R6 ;  /* 0x0000004003d57824 */ /* 0x000fe200078e0206 */
[----:B------:R-:W-:Y:S02]  /*0c60*/  LOP3.LUT R5, R5, 0x3fffffe, RZ, 0xc0, !PT ;  /* 0x03fffffe05057812 */ /* 0x000fe400078ec0ff */
[----:B------:R-:W-:-:S02]  /*0c70*/  SHF.R.S32.HI R7, RZ, 0x5, R7 ;  /* 0x00000005ff077819 */ /* 0x000fc40000011407 */
[----:B------:R-:W-:Y:S01]  /*0c80*/  LOP3.LUT R4, R4, 0x1ffffffe, RZ, 0xc0, !PT ;  /* 0x1ffffffe04047812 */ /* 0x000fe200078ec0ff */
[----:B------:R-:W-:Y:S01]  /*0c90*/  IMAD.IADD R5, R210, 0x1, -R5 ;  /* 0x00000001d2057824 */ /* 0x000fe200078e0a05 */
[----:B------:R-:W-:Y:S01]  /*0ca0*/  LOP3.LUT R3, R2, 0x7ffffffc, RZ, 0xc0, !PT ;  /* 0x7ffffffc02037812 */ /* 0x000fe200078ec0ff */
[----:B------:R-:W-:Y:S01]  /*0cb0*/  IMAD R8, R7, 0x10, R8 ;  /* 0x0000001007087824 */ /* 0x000fe200078e0208 */
[----:B------:R-:W-:Y:S01]  /*0cc0*/  LOP3.LUT R0, R0, 0x1ffffffe, RZ, 0xc0, !PT ;  /* 0x1ffffffe00007812 */ /* 0x000fe200078ec0ff */
[----:B------:R-:W-:Y:S01]  /*0cd0*/  IMAD.IADD R4, R9, 0x1, -R4 ;  /* 0x0000000109047824 */ /* 0x000fe200078e0a04 */
[----:B------:R-:W-:Y:S01]  /*0ce0*/  IADD3 R19, R17, 0x40, RZ ;  /* 0x0000004011137810 */ /* 0x000fe20007ffe0ff */
[----:B------:R-:W-:Y:S01]  /*0cf0*/  IMAD.IADD R3, R206, 0x1, -R3 ;  /* 0x00000001ce037824 */ /* 0x000fe200078e0a03 */
[----:B------:R-:W-:Y:S01]  /*0d00*/  SHF.R.S32.HI R205, RZ, 0x3, R205 ;  /* 0x00000003ffcd7819 */ /* 0x000fe200000114cd */
[----:B------:R-:W-:Y:S01]  /*0d10*/  IMAD.IADD R0, R13, 0x1, -R0 ;  /* 0x000000010d007824 */ /* 0x000fe200078e0a00 */
[----:B------:R-:W-:Y:S01]  /*0d20*/  LEA R213, R4, R213, 0x3 ;  /* 0x000000d504d57211 */ /* 0x000fe200078e18ff */
[----:B------:R-:W-:Y:S01]  /*0d30*/  IMAD R211, R5, 0x40, R8 ;  /* 0x0000004005d37824 */ /* 0x000fe200078e0208 */
[----:B------:R-:W-:Y:S01]  /*0d40*/  SHF.R.S32.HI R216, RZ, 0x1f, R19 ;  /* 0x0000001fffd87819 */ /* 0x000fe20000011413 */
[----:B------:R-:W-:Y:S01]  /*0d50*/  IMAD R214, R3, R214, 0x70 ;  /* 0x0000007003d67424 */ /* 0x000fe200078e02d6 */
[----:B------:R-:W-:Y:S01]  /*0d60*/  SHF.R.S32.HI R215, RZ, 0x1f, R18 ;  /* 0x0000001fffd77819 */ /* 0x000fe20000011412 */
[----:B------:R-:W-:Y:S01]  /*0d70*/  IMAD R212, R0, 0x8, R211 ;  /* 0x0000000800d47824 */ /* 0x000fe200078e02d3 */
[----:B--2---:R-:W-:-:S07]  /*0d80*/  LOP3.LUT R16, R10, 0x1, RZ, 0xfc, !PT ;  /* 0x000000010a107812 */ /* 0x004fce00078efcff */
.L_x_3473:
[----:B0-----:R-:W0:Y:S01]  /*0d90*/  SHFL.IDX PT, R0, R210, RZ, 0x1f ;  /* 0x00001fffd2007589 */ /* 0x001e2200000e0000 */
[----:B-1----:R-:W1:Y:S01]  /*0da0*/  S2UR UR4, SR_CgaCtaId ;  /* 0x00000000000479c3 */ /* 0x002e620000008800 */
[----:B------:R-:W-:Y:S01]  /*0db0*/  ULDC UR5, c[0x0][0xc38] ;  /* 0x00030e0000057ab9 */ /* 0x000fe20000000800 */
[----:B------:R-:W-:Y:S01]  /*0dc0*/  R2UR UR13, R23 ;  /* 0x00000000170d72ca */ /* 0x000fe200000e0000 */
[----:B------:R-:W-:Y:S01]  /*0dd0*/  UISETP.NE.AND UP1, UPT, UR5, 0x1, UPT ;  /* 0x000000010500788c */ /* 0x000fe2000bf25270 */
[----:B------:R-:W-:Y:S01]  /*0de0*/  IMAD.MOV.U32 R2, RZ, RZ, RZ ;  /* 0x000000ffff027224 */ /* 0x000fe200078e00ff */
[----:B------:R-:W-:Y:S01]  /*0df0*/  ULDC.64 UR8, c[0x0][0x418] ;  /* 0x0001060000087ab9 */ /* 0x000fe20000000a00 */
[----:B------:R-:W-:Y:S01]  /*0e00*/  UMOV UR37, 0x400 ;  /* 0x0000040000257882 */ /* 0x000fe20000000000 */
[----:B------:R-:W-:Y:S01]  /*0e10*/  UISETP.NE.U32.AND UP0, UPT, UR8, URZ, UPT ;  /* 0x0000003f0800728c */ /* 0x000fe2000bf05070 */
[----:B------:R-:W2:Y:S01]  /*0e20*/  LDC R81, c[0x0][0x2f0] ;  /* 0x0000bc00ff517b82 */ /* 0x000ea20000000800 */
[----:B------:R-:W-:Y:S01]  /*0e30*/  ULDC UR5, c[0x0][0xc44] ;  /* 0x0003110000057ab9 */ /* 0x000fe20000000800 */
[----:B------:R-:W-:Y:S01]  /*0e40*/  ULDC UR6, c[0x0][0x424] ;  /* 0x0001090000067ab9 */ /* 0x000fe20000000800 */
[----:B------:R-:W-:-:S02]  /*0e50*/  UISETP.NE.AND.EX UP0, UPT, UR9, URZ, UPT, UP0 ;  /* 0x0000003f0900728c */ /* 0x000fc4000bf05300 */
[----:B------:R-:W-:Y:S02]  /*0e60*/  UISETP.NE.AND UP2, UPT, UR5, 0x1, UPT ;  /* 0x000000010500788c */ /* 0x000fe4000bf45270 */
[----:B------:R-:W-:Y:S01]  /*0e70*/  USEL UR6, UR6, 0x1, UP0 ;  /* 0x0000000106067887 */ /* 0x000fe20008000000 */
[----:B------:R-:W-:Y:S01]  /*0e80*/  @UP1 ULDC UR12, c[0x0][0xc40] ;  /* 0x00031000000c1ab9 */ /* 0x000fe20000000800 */
[----:B------:R-:W-:Y:S01]  /*0e90*/  UMOV UR14, UR13 ;  /* 0x0000000d000e7c82 */ /* 0x000fe20008000000 */
[----:B0-----:R-:W-:Y:S01]  /*0ea0*/  R2UR UR7, R0 ;  /* 0x00000000000772ca */ /* 0x001fe200000e0000 */
[----:B-1----:R-:W-:-:S05]  /*0eb0*/  ULEA UR37, UR4, UR37, 0x18 ;  /* 0x0000002504257291 */ /* 0x002fca000f8ec03f */
[----:B------:R-:W-:Y:S01]  /*0ec0*/  @UP2 ULDC.64 UR10, c[0x0][0xc48] ;  /* 0x00031200000a2ab9 */ /* 0x000fe20000000a00 */
[----:B------:R-:W-:Y:S01]  /*0ed0*/  @UP1 ULDC UR4, c[0x0][0xc3c] ;  /* 0x00030f0000041ab9 */ /* 0x000fe20000000800 */
[----:B------:R-:W-:Y:S02]  /*0ee0*/  UIADD3 UR9, UR37, 0x15400, URZ ;  /* 0x0001540025097890 */ /* 0x000fe4000fffe03f */
[----:B------:R-:W-:Y:S02]  /*0ef0*/  UIMAD.WIDE.U32 UR4, UR13, UR4, URZ ;  /* 0x000000040d0472a5 */ /* 0x000fe4000f8e003f */
[----:B------:R-:W-:Y:S01]  /*0f00*/  ULOP3.LUT UP0, URZ, UR9, 0x9f, URZ, 0xc0, !UPT ;  /* 0x0000009f093f7892 */ /* 0x000fe2000f80c03f */
[----:B--2---:R-:W-:Y:S01]  /*0f10*/  IMAD R81, R81, UR6, RZ ;  /* 0x0000000651517c24 */ /* 0x004fe2000f8e02ff */
[----:B------:R-:W-:Y:S02]  /*0f20*/  @UP1 USHF.R.U32.HI UR14, URZ, UR12, UR5 ;  /* 0x0000000c3f0e1299 */ /* 0x000fe40008011605 */
[----:B------:R-:W-:Y:S01]  /*0f30*/  ULEA.HI UR8, UR7, UR7, URZ, 0x1 ;  /* 0x0000000707087291 */ /* 0x000fe2000f8f083f */
[----:B------:R-:W-:Y:S01]  /*0f40*/  VIADD R3, R81, 0x6f ;  /* 0x0000006f51037836 */ /* 0x000fe20000000000 */
[----:B------:R-:W-:Y:S01]  /*0f50*/  PLOP3.LUT P0, PT, PT, PT, UP0, 0x80, 0x0 ;  /* 0x000000000000781c */ /* 0x000fe20003f0f008 */
[----:B------:R-:W-:-:S02]  /*0f60*/  UIMAD.WIDE.U32 UR4, UR14, UR10, URZ ;  /* 0x0000000a0e0472a5 */ /* 0x000fc4000f8e003f */
[----:B------:R-:W-:Y:S01]  /*0f70*/  IMAD.U32 R209, RZ, RZ, UR14 ;  /* 0x0000000effd17e24 */ /* 0x000fe2000f8e00ff */
[----:B------:R-:W-:Y:S01]  /*0f80*/  ULOP3.LUT UR8, UR8, 0x1e, URZ, 0xc0, !UPT ;  /* 0x0000001e08087892 */ /* 0x000fe2000f8ec03f */
[----:B------:R-:W-:Y:S01]  /*0f90*/  IMAD.HI R2, R3, -0x6db6db6d, R2 ;  /* 0x9249249303027827 */ /* 0x000fe200078e0202 */
[----:B------:R-:W-:Y:S01]  /*0fa0*/  UMOV UR6, UR14 ;  /* 0x0000000e00067c82 */ /* 0x000fe20008000000 */
[----:B------:R-:W-:Y:S02]  /*0fb0*/  @UP2 USHF.R.U32.HI UR6, URZ, UR11, UR5 ;  /* 0x0000000b3f062299 */ /* 0x000fe40008011605 */
[----:B------:R-:W-:Y:S01]  /*0fc0*/  UIADD3 UR8, UR7, -UR8, URZ ;  /* 0x8000000807087290 */ /* 0x000fe2000fffe03f */
[----:B------:R-:W-:Y:S01]  /*0fd0*/  SHF.R.U32.HI R3, RZ, 0x1f, R2 ;  /* 0x0000001fff037819 */ /* 0x000fe20000011602 */
[----:B------:R-:W-:Y:S02]  /*0fe0*/  UMOV UR4, UR13 ;  /* 0x0000000d00047c82 */ /* 0x000fe40008000000 */
[----:B------:R-:W-:Y:S01]  /*0ff0*/  ULEA UR8, UR8, UR9, 0xd ;  /* 0x0000000908087291 */ /* 0x000fe2000f8e683f */
[----:B------:R-:W-:Y:S01]  /*1000*/  MOV R208, UR6 ;  /* 0x0000000600d07c02 */ /* 0x000fe20008000f00 */
[----:B------:R-:W-:Y:S01]  /*1010*/  IMAD.U32 R207, RZ, RZ, UR4 ;  /* 0x00000004ffcf7e24 */ /* 0x000fe2000f8e00ff */
[----:B------:R-:W-:Y:S01]  /*1020*/  LEA.HI.SX32 R120, R2, R3, 0x1a ;  /* 0x0000000302787211 */ /* 0x000fe200078fd2ff */
[----:B------:R-:W-:-:S04]  /*1030*/  USHF.R.U32.HI UR8, URZ, 0x4, UR8 ;  /* 0x000000043f087899 */ /* 0x000fc80008011608 */
[----:B------:R-:W-:Y:S01]  /*1040*/  ULOP3.LUT UR38, UR8, 0x3fff, URZ, 0xc0, !UPT ;  /* 0x00003fff08267892 */ /* 0x000fe2000f8ec03f */
[----:B---3-5:R-:W-:Y:S11]  /*1050*/  @!P0 BRA `(.L_x_3445) ;  /* 0x0000000000408947 */ /* 0x028ff60003800000 */
        /* <DEDUP_REMOVED lines=8> */
[----:B------:R-:W-:Y:S01]  /*10e0*/  MOV R11, UR7 ;  /* 0x00000007000b7c02 */ /* 0x000fe20008000f00 */
[----:B------:R-:W-:Y:S02]  /*10f0*/  IMAD.U32 R6, RZ, RZ, UR4 ;  /* 0x00000004ff067e24 */ /* 0x000fe4000f8e00ff */
[----:B------:R-:W-:-:S02]  /*1100*/  IMAD.U32 R7, RZ, RZ, UR5 ;  /* 0x00000005ff077e24 */ /* 0x000fc4000f8e00ff */
[----:B------:R-:W-:Y:S02]  /*1110*/  IMAD.MOV.U32 R8, RZ, RZ, 0x70 ;  /* 0x00000070ff087424 */ /* 0x000fe400078e00ff */
[----:B------:R-:W-:Y:S02]  /*1120*/  IMAD.MOV.U32 R12, RZ, RZ, 0x1 ;  /* 0x00000001ff0c7424 */ /* 0x000fe400078e00ff */
[----:B0-----:R-:W-:-:S07]  /*1130*/  IMAD.MOV.U32 R13, RZ, RZ, RZ ;  /* 0x000000ffff0d7224 */ /* 0x001fce00078e00ff */
[----:B------:R-:W-:-:S07]  /*1140*/  LEPC R20, `(.L_x_3445) ;  /* 0x000000001014794e */ /* 0x000fce0000000000 */
[----:B-1----:R-:W-:Y:S05]  /*1150*/  CALL.ABS.NOINC R2 ;  /* 0x0000000002007343 */ /* 0x002fea0003c00000 */
.L_x_3445:
[----:B------:R-:W-:Y:S02]  /*1160*/  LOP3.LUT R0, R204, 0x1, RZ, 0xc0, !PT ;  /* 0x00000001cc007812 */ /* 0x000fe400078ec0ff */
[----:B------:R-:W-:Y:S02]  /*1170*/  ISETP.NE.AND P0, PT, R16, 0x3, PT ;  /* 0x000000031000780c */ /* 0x000fe40003f05270 */
[----:B------:R-:W-:-:S04]  /*1180*/  SHF.L.U32 R0, R0, 0x1f, RZ ;  /* 0x0000001f00007819 */ /* 0x000fc800000006ff */
[----:B------:R-:W0:Y:S02]  /*1190*/  SYNCS.PHASECHK.TRANS64.TRYWAIT P1, [UR37+0x36800], R0 ;  /* 0x03680000ff0075a7 */ /* 0x000e240008020165 */
[----:B0-----:R-:W-:Y:S05]  /*11a0*/  @!P1 BRA `(.L_x_3446) ;  /* 0x000000fc00cc9947 */ /* 0x001fea0003800000 */
.L_x_3567:
[----:B------:R-:W-:Y:S05]  /*11b0*/  @!P0 BRA `(.L_x_3447) ;  /* 0x0000000000048947 */ /* 0x000fea0003800000 */
[----:B------:R-:W-:Y:S01]  /*11c0*/  BPT.TRAP 0x1 ;  /* 0x000000040000795c */ /* 0x000fe20000300000 */
.L_x_3447:
[----:B0-----:R-:W-:Y:S02]  /*11d0*/  IMAD.U32 R0, RZ, RZ, UR36 ;  /* 0x00000024ff007e24 */ /* 0x001fe4000f8e00ff */
[----:B------:R-:W-:-:S03]  /*11e0*/  IMAD.U32 R3, RZ, RZ, UR39 ;  /* 0x00000027ff037e24 */ /* 0x000fc6000f8e00ff */
[----:B------:R-:W-:Y:S02]  /*11f0*/  LEA R0, R0, UR37, 0x3 ;  /* 0x0000002500007c11 */ /* 0x000fe4000f8e18ff */
[----:B------:R-:W-:-:S04]  /*1200*/  SHF.L.U32 R3, R3, 0x1f, RZ ;  /* 0x0000001f03037819 */ /* 0x000fc800000006ff */
[----:B------:R0:W1:Y:S01]  /*1210*/  SYNCS.PHASECHK.TRANS64.TRYWAIT P2, [R0+URZ+0x36830], R3 ;  /* 0x03683003000075a7 */ /* 0x000062000804017f */
[----:B------:R-:W-:Y:S05]  /*1220*/  @!P0 BRA `(.L_x_3448) ;  /* 0x0000000000048947 */ /* 0x000fea0003800000 */
[----:B------:R-:W-:Y:S01]  /*1230*/  BPT.TRAP 0x1 ;  /* 0x000000040000795c */ /* 0x000fe20000300000 */
.L_x_3448:
[----:B------:R-:W2:Y:S01]  /*1240*/  S2R R2, SR_TID.X ;  /* 0x0000000000027919 */ /* 0x000ea20000002100 */
[----:B------:R-:W-:Y:S01]  /*1250*/  IMAD.MOV.U32 R119, RZ, RZ, RZ ;  /* 0x000000ffff777224 */ /* 0x000fe200078e00ff */
[----:B--2---:R-:W-:-:S04]  /*1260*/  LOP3.LUT R2, R2, 0x7f, RZ, 0xc0, !PT ;  /* 0x0000007f02027812 */ /* 0x004fc800078ec0ff */
[----:B------:R-:W-:Y:S01]  /*1270*/  ISETP.NE.AND P1, PT, R2, RZ, PT ;  /* 0x000000ff0200720c */ /* 0x000fe20003f25270 */
[----:B-1----:R-:W-:-:S12]  /*1280*/  @P2 BRA `(.L_x_3449) ;  /* 0x0000000000082947 */ /* 0x002fd80003800000 */
[----:B------:R-:W1:Y:S02]  /*1290*/  SYNCS.PHASECHK.TRANS64.TRYWAIT P2, [R0+URZ+0x36830], R3 ;  /* 0x03683003000075a7 */ /* 0x000e64000804017f */
[----:B-1----:R-:W-:Y:S05]  /*12a0*/  @!P2 BRA `(.L_x_3450) ;  /* 0x000000fc00a4a947 */ /* 0x002fea0003800000 */
.L_x_3449:
[----:B------:R-:W-:Y:S05]  /*12b0*/  WARPSYNC.ALL ;  /* 0x0000000000007948 */ /* 0x000fea0003800000 */
[----:B------:R-:W-:Y:S01]  /*12c0*/  UIADD3 UR37, UR37, 0x21400, URZ ;  /* 0x0002140025257890 */ /* 0x000fe2000fffe03f */
[----:B------:R-:W-:Y:S01]  /*12d0*/  WARPGROUP.ARRIVE ;  /* 0x00000000000079c5 */ /* 0x000fe20000000000 */
[----:B------:R-:W-:Y:S01]  /*12e0*/  ULOP3.LUT UR5, UR38, 0x10000, URZ, 0xfc, !UPT ;  /* 0x0001000026057892 */ /* 0x000fe2000f8efc3f */
[----:B------:R-:W-:Y:S01]  /*12f0*/  MOV R7, UR39 ;  /* 0x0000002700077c02 */ /* 0x000fe20008000f00 */
[----:B------:R-:W-:Y:S01]  /*1300*/  USHF.R.U32.HI UR37, URZ, 0x4, UR37 ;  /* 0x000000043f257899 */ /* 0x000fe20008011625 */
[----:B------:R-:W-:Y:S01]  /*1310*/  MOV R8, UR36 ;  /* 0x0000002400087c02 */ /* 0x000fe20008000f00 */
[----:B------:R-:W-:Y:S01]  /*1320*/  UMOV UR57, 0x40000040 ;  /* 0x4000004000397882 */ /* 0x000fe20000000000 */
[----:B------:R-:W-:Y:S01]  /*1330*/  UMOV UR59, 0x40000040 ;  /* 0x40000040003b7882 */ /* 0x000fe20000000000 */
[----:B------:R-:W-:Y:S01]  /*1340*/  ULOP3.LUT UR37, UR37, 0x3fff, URZ, 0xc0, !UPT ;  /* 0x00003fff25257892 */ /* 0x000fe2000f8ec03f */
[----:B------:R-:W-:Y:S01]  /*1350*/  MOV R5, UR57 ;  /* 0x0000003900057c02 */ /* 0x000fe20008000f00 */
[----:B------:R-:W-:Y:S01]  /*1360*/  UMOV UR56, UR5 ;  /* 0x0000000500387c82 */ /* 0x000fe20008000000 */
[----:B------:R-:W-:Y:S01]  /*1370*/  UMOV UR9, UR57 ;  /* 0x0000003900097c82 */ /* 0x000fe20008000000 */
[----:B------:R-:W-:Y:S01]  /*1380*/  ULOP3.LUT UR4, UR37, 0x10000, URZ, 0xfc, !UPT ;  /* 0x0001000025047892 */ /* 0x000fe2000f8efc3f */
[----:B------:R-:W-:Y:S01]  /*1390*/  MOV R6, UR56 ;  /* 0x0000003800067c02 */ /* 0x000fe20008000f00 */
[----:B------:R-:W-:Y:S01]  /*13a0*/  UMOV UR8, UR56 ;  /* 0x0000003800087c82 */ /* 0x000fe20008000000 */
[----:B------:R-:W-:Y:S01]  /*13b0*/  UMOV UR11, 0x40000040 ;  /* 0x40000040000b7882 */ /* 0x000fe20000000000 */
[----:B------:R-:W-:Y:S01]  /*13c0*/  UMOV UR12, UR56 ;  /* 0x00000038000c7c82 */ /* 0x000fe20008000000 */
[----:B------:R-:W-:Y:S01]  /*13d0*/  UMOV UR13, UR57 ;  /* 0x00000039000d7c82 */ /* 0x000fe20008000000 */
[----:B------:R-:W-:Y:S01]  /*13e0*/  MOV R4, UR4 ;  /* 0x0000000400047c02 */ /* 0x000fe20008000f00 */
[----:B------:R-:W-:Y:S01]  /*13f0*/  UIMAD UR4, UR36, 0xa80, UR4 ;  /* 0x00000a80240478a4 */ /* 0x000fe2000f8e0204 */
[----:B------:R-:W-:Y:S01]  /*1400*/  IMAD.IADD R9, R214, 0x1, R81 ;  /* 0x00000001d6097824 */ /* 0x000fe200078e0251 */
[----:B------:R-:W-:Y:S01]  /*1410*/  UMOV UR15, 0x40000040 ;  /* 0x40000040000f7882 */ /* 0x000fe20000000000 */
[----:B------:R-:W-:Y:S01]  /*1420*/  UMOV UR16, UR56 ;  /* 0x0000003800107c82 */ /* 0x000fe20008000000 */
[----:B------:R-:W-:Y:S01]  /*1430*/  UIADD3 UR10, UR4, 0x80, URZ ;  /* 0x00000080040a7890 */ /* 0x000fe2000fffe03f */
[----:B------:R-:W-:Y:S01]  /*1440*/  P2R R83, PR, RZ, 0x1 ;  /* 0x00000001ff537803 */ /* 0x000fe20000000000 */
[----:B------:R-:W-:Y:S01]  /*1450*/  UIADD3 UR14, UR4, 0x100, URZ ;  /* 0x00000100040e7890 */ /* 0x000fe2000fffe03f */
[----:B01----:R-:W-:Y:S01]  /*1460*/  @!P1 VIADD R0, R0, 0x36840 ;  /* 0x0003684000009836 */ /* 0x003fe20000000000 */
[----:B------:R-:W-:Y:S01]  /*1470*/  UMOV UR58, UR4 ;  /* 0x00000004003a7c82 */ /* 0x000fe20008000000 */
[----:B------:R-:W-:Y:S01]  /*1480*/  UIADD3 UR18, UR4, 0x180, URZ ;  /* 0x0000018004127890 */ /* 0x000fe2000fffe03f */
[----:B------:R-:W-:Y:S01]  /*1490*/  HGMMA.64x16x16.F32.BF16 R72, gdesc[UR56], RZ, !UPT, gsb0 ;  /* 0x00200000384879f0 */ /* 0x000fe2000c0018ff */
[----:B------:R-:W-:Y:S01]  /*14a0*/  UMOV UR17, UR57 ;  /* 0x0000003900117c82 */ /* 0x000fe20008000000 */
[----:B------:R-:W-:Y:S01]  /*14b0*/  UMOV UR19, 0x40000040 ;  /* 0x4000004000137882 */ /* 0x000fe20000000000 */
[----:B------:R-:W-:Y:S01]  /*14c0*/  UIADD3 UR22, UR4, 0x200, URZ ;  /* 0x0000020004167890 */ /* 0x000fe2000fffe03f */
[----:B------:R-:W-:Y:S01]  /*14d0*/  @!P1 PRMT R0, RZ, 0x654, R0 ;  /* 0x00000654ff009816 */ /* 0x000fe20000000000 */
[----:B------:R-:W-:Y:S01]  /*14e0*/  UMOV UR20, UR56 ;  /* 0x0000003800147c82 */ /* 0x000fe20008000000 */
[----:B------:R-:W-:Y:S01]  /*14f0*/  UMOV UR21, UR57 ;  /* 0x0000003900157c82 */ /* 0x000fe20008000000 */
[----:B------:R-:W-:Y:S01]  /*1500*/  UMOV UR23, 0x40000040 ;  /* 0x4000004000177882 */ /* 0x000fe20000000000 */
[----:B------:R-:W-:Y:S01]  /*1510*/  UIADD3 UR26, UR4, 0x280, URZ ;  /* 0x00000280041a7890 */ /* 0x000fe2000fffe03f */
[--C-:B------:R-:W-:Y:S01]  /*1520*/  IMAD.MOV.U32 R118, RZ, RZ, R119.reuse ;  /* 0x000000ffff767224 */ /* 0x100fe200078e0077 */
[----:B------:R-:W-:Y:S01]  /*1530*/  UMOV UR24, UR56 ;  /* 0x0000003800187c82 */ /* 0x000fe20008000000 */
[----:B------:R-:W-:Y:S01]  /*1540*/  UMOV UR25, UR57 ;  /* 0x0000003900197c82 */ /* 0x000fe20008000000 */
[----:B------:R-:W-:Y:S01]  /*1550*/  UMOV UR27, 0x40000040 ;  /* 0x40000040001b7882 */ /* 0x000fe20000000000 */
[----:B------:R-:W-:Y:S01]  /*1560*/  UIADD3 UR58, UR4, 0x300, URZ ;  /* 0x00000300043a7890 */ /* 0x000fe2000fffe03f */
[-C--:B------:R-:W-:Y:S01]  /*1570*/  MOV R117, R119.reuse ;  /* 0x0000007700757202 */ /* 0x080fe20000000f00 */
[----:B------:R-:W-:Y:S01]  /*1580*/  UMOV UR59, 0x40000040 ;  /* 0x40000040003b7882 */ /* 0x000fe20000000000 */
        /* <DEDUP_REMOVED lines=23> */
[-C--:B------:R-:W-:Y:S01]  /*1700*/  MOV R103, R119.reuse ;  /* 0x0000007700677202 */ /* 0x080fe20000000f00 */
[--C-:B------:R-:W-:Y:S01]  /*1710*/  IMAD.MOV.U32 R101, RZ, RZ, R119.reuse ;  /* 0x000000ffff657224 */ /* 0x100fe200078e0077 */
[----:B------:R-:W-:Y:S01]  /*1720*/  MOV R89, R119 ;  /* 0x0000007700597202 */ /* 0x000fe20000000f00 */
[--C-:B------:R-:W-:Y:S01]  /*1730*/  IMAD.MOV.U32 R99, RZ, RZ, R119.reuse ;  /* 0x000000ffff637224 */ /* 0x100fe200078e0077 */
[----:B------:R-:W-:Y:S01]  /*1740*/  UMOV UR38, UR7 ;  /* 0x0000000700267c82 */ /* 0x000fe20008000000 */
[----:B------:R-:W-:Y:S01]  /*1750*/  UIADD3 UR7, UR4, 0x782, URZ ;  /* 0x0000078204077890 */ /* 0x000fe2000fffe03f */
[----:B------:R-:W-:-:S02]  /*1760*/  IMAD.MOV.U32 R97, RZ, RZ, R119 ;  /* 0x000000ffff617224 */ /* 0x000fc400078e0077 */
[--C-:B------:R-:W-:Y:S02]  /*1770*/  IMAD.MOV.U32 R95, RZ, RZ, R119.reuse ;  /* 0x000000ffff5f7224 */ /* 0x100fe400078e0077 */
[--C-:B------:R-:W-:Y:S02]  /*1780*/  IMAD.MOV.U32 R93, RZ, RZ, R119.reuse ;  /* 0x000000ffff5d7224 */ /* 0x100fe400078e0077 */
[--C-:B------:R-:W-:Y:S01]  /*1790*/  IMAD.MOV.U32 R91, RZ, RZ, R119.reuse ;  /* 0x000000ffff5b7224 */ /* 0x100fe200078e0077 */
[----:B------:R-:W-:Y:S02]  /*17a0*/  WARPGROUP.DEPBAR.LE gsb0, 0x0 ;  /* 0x00008000000079c5 */ /* 0x000fe40000010000 */
[----:B------:R-:W-:Y:S01]  /*17b0*/  WARPGROUP.ARRIVE ;  /* 0x00000000000079c5 */ /* 0x000fe20000000000 */
[--C-:B------:R-:W-:Y:S02]  /*17c0*/  IMAD.MOV.U32 R87, RZ, RZ, R119.reuse ;  /* 0x000000ffff577224 */ /* 0x100fe400078e0077 */
[----:B------:R-:W-:-:S03]  /*17d0*/  IMAD.MOV.U32 R85, RZ, RZ, R119 ;  /* 0x000000ffff557224 */ /* 0x000fc600078e0077 */
[----:B------:R-:W-:Y:S01]  /*17e0*/  HGMMA.64x16x16.F32.BF16 R64, gdesc[UR8], RZ, !UPT, gsb0 ;  /* 0x00200000084079f0 */ /* 0x000fe2000c0018ff */
[----:B------:R-:W-:Y:S01]  /*17f0*/  UIADD3 UR10, UR4, 0x2, URZ ;  /* 0x00000002040a7890 */ /* 0x000fe2000fffe03f */
[----:B------:R-:W-:Y:S01]  /*1800*/  UMOV UR8, UR6 ;  /* 0x0000000600087c82 */ /* 0x000fe20008000000 */
[----:B------:R-:W-:Y:S01]  /*1810*/  UMOV UR9, 0x40000040 ;  /* 0x4000004000097882 */ /* 0x000fe20000000000 */
[----:B------:R-:W-:Y:S01]  /*1820*/  UMOV UR11, 0x40000040 ;  /* 0x40000040000b7882 */ /* 0x000fe20000000000 */
[----:B------:R-:W-:Y:S01]  /*1830*/  UIADD3 UR6, UR5, 0x4, URZ ;  /* 0x0000000405067890 */ /* 0x000fe2000fffe03f */
        /* <DEDUP_REMOVED lines=356> */
[----:B------:R-:W-:-:S07]  /*2e80*/  UIADD3 UR7, UR4, 0x804, URZ ;  /* 0x0000080404077890 */ /* 0x000fce000fffe03f */
[----:B------:R-:W-:Y:S01]  /*2e90*/  UMOV UR58, UR7 ;  /* 0x00000007003a7c82 */ /* 0x000fe20008000000 */
        /* <DEDUP_REMOVED lines=46> */
[----:B------:R-:W-:Y:S01]  /*3180*/  ULDC UR10, c[0x0][0x9d8] ;  /* 0x00027600000a7ab9 */ /* 0x000fe20000000800 */
        /* <DEDUP_REMOVED lines=20> */
[----:B------:R-:W-:Y:S01]  /*32d0*/  UMOV UR57, UR49 ;  /* 0x0000003100397c82 */ /* 0x000fe20008000000 */
[----:B------:R-:W-:-:S02]  /*32e0*/  UMOV UR36, UR48 ;  /* 0x0000003000247c82 */ /* 0x000fc40008000000 */
        /* <DEDUP_REMOVED lines=66> */
[----:B------:R-:W-:Y:S01]  /*3710*/  UMOV UR55, 0x40000040 ;  /* 0x4000004000377882 */ /* 0x000fe20000000000 */
[----:B------:R-:W-:Y:S01]  /*3720*/  FMUL.FTZ R75, R75, UR10 ;  /* 0x0000000a4b4b7c20 */ /* 0x000fe20008410000 */
[----:B------:R-:W-:Y:S01]  /*3730*/  FMUL.FTZ R78, R78, UR10 ;  /* 0x0000000a4e4e7c20 */ /* 0x000fe20008410000 */
[----:B------:R-:W-:-:S04]  /*3740*/  FMUL.FTZ R79, R79, UR10 ;  /* 0x0000000a4f4f7c20 */ /* 0x000fc80008410000 */
[----:B------:R-:W1:Y:S08]  /*3750*/  MUFU.TANH R73, R73 ;  /* 0x0000004900497308 */ /* 0x000e700000002400 */
[----:B------:R-:W2:Y:S08]  /*3760*/  MUFU.TANH R76, R76 ;  /* 0x0000004c004c7308 */ /* 0x000eb00000002400 */
[----:B------:R-:W-:Y:S08]  /*3770*/  MUFU.TANH R77, R77 ;  /* 0x0000004d004d7308 */ /* 0x000ff00000002400 */
[----:B------:R-:W3:Y:S08]  /*3780*/  MUFU.TANH R2, R74 ;  /* 0x0000004a00027308 */ /* 0x000ef00000002400 */
[----:B------:R4:W-:Y:S08]  /*3790*/  MUFU.TANH R3, R75 ;  /* 0x0000004b00037308 */ /* 0x0009f00000002400 */
[----:B------:R-:W-:Y:S01]  /*37a0*/  MUFU.TANH R6, R78 ;  /* 0x0000004e00067308 */ /* 0x000fe20000002400 */
[----:B----4-:R-:W-:Y:S01]  /*37b0*/  MOV R75, R119 ;  /* 0x00000077004b7202 */ /* 0x010fe20000000f00 */
[----:B------:R-:W-:-:S02]  /*37c0*/  WARPGROUP.DEPBAR.LE gsb0, 0x0 ;  /* 0x00008000000079c5 */ /* 0x000fc40000010000 */
[----:B------:R-:W-:Y:S01]  /*37d0*/  WARPGROUP.ARRIVE ;  /* 0x00000000000079c5 */ /* 0x000fe20000000000 */
[----:B------:R-:W-:Y:S01]  /*37e0*/  FMUL.FTZ R66, R66, UR10 ;  /* 0x0000000a42427c20 */ /* 0x000fe20008410000 */
[----:B------:R-:W-:Y:S01]  /*37f0*/  FMUL.FTZ R64, R64, UR10 ;  /* 0x0000000a40407c20 */ /* 0x000fe20008410000 */
[----:B------:R-:W-:Y:S01]  /*3800*/  FMUL.FTZ R65, R65, UR10 ;  /* 0x0000000a41417c20 */ /* 0x000fe20008410000 */
[----:B------:R-:W-:Y:S01]  /*3810*/  FMUL.FTZ R68, R68, UR10 ;  /* 0x0000000a44447c20 */ /* 0x000fe20008410000 */
[----:B------:R4:W-:Y:S01]  /*3820*/  MUFU.TANH R12, R66 ;  /* 0x00000042000c7308 */ /* 0x0009e20000002400 */
[----:B------:R-:W-:Y:S01]  /*3830*/  HGMMA.64x16x16.F32.BF16 R56, gdesc[UR52], R56, gsb0 ;  /* 0x00200000343879f0 */ /* 0x000fe20008001838 */
[----:B------:R-:W-:Y:S01]  /*3840*/  UIADD3 UR54, UR4, 0x886, URZ ;  /* 0x0000088604367890 */ /* 0x000fe2000fffe03f */
[----:B------:R-:W-:Y:S01]  /*3850*/  FMUL.FTZ R69, R69, UR10 ;  /* 0x0000000a45457c20 */ /* 0x000fe20008410000 */
[----:B------:R-:W-:Y:S01]  /*3860*/  UMOV UR55, 0x40000040 ;  /* 0x4000004000377882 */ /* 0x000fe20000000000 */
[----:B------:R-:W-:Y:S01]  /*3870*/  FMUL.FTZ R70, R70, UR10 ;  /* 0x0000000a46467c20 */ /* 0x000fe20008410000 */
[----:B------:R-:W-:Y:S01]  /*3880*/  FMUL.FTZ R67, R67, UR10 ;  /* 0x0000000a43437c20 */ /* 0x000fe20008410000 */
[----:B------:R-:W-:Y:S01]  /*3890*/  FMUL.FTZ R71, R71, UR10 ;  /* 0x0000000a47477c20 */ /* 0x000fe20008410000 */
[----:B------:R-:W5:Y:S01]  /*38a0*/  MUFU.TANH R64, R64 ;  /* 0x0000004000407308 */ /* 0x000f620000002400 */
[----:B----4-:R-:W-:-:S05]  /*38b0*/  IMAD R66, R120, -0x70, R9 ;  /* 0xffffff9078427824 */ /* 0x010fca00078e0209 */
[C---:B------:R-:W-:Y:S02]  /*38c0*/  ISETP.GT.AND P4, PT, R66.reuse, RZ, PT ;  /* 0x000000ff4200720c */ /* 0x040fe40003f84270 */
[C---:B------:R-:W-:Y:S01]  /*38d0*/  ISETP.GT.AND P2, PT, R66.reuse, 0x1, PT ;  /* 0x000000014200780c */ /* 0x040fe20003f44270 */
[----:B------:R-:W4:Y:S01]  /*38e0*/  MUFU.TANH R65, R65 ;  /* 0x0000004100417308 */ /* 0x000f220000002400 */
[----:B------:R-:W-:Y:S02]  /*38f0*/  ISETP.GT.AND P3, PT, R66, 0x8, PT ;  /* 0x000000084200780c */ /* 0x000fe40003f64270 */
[----:B0-----:R-:W-:Y:S02]  /*3900*/  FSEL R72, R72, -INF , P4 ;  /* 0xff80000048487808 */ /* 0x001fe40002000000 */
[----:B-1----:R-:W-:Y:S02]  /*3910*/  FSEL R73, R73, -INF , P2 ;  /* 0xff80000049497808 */ /* 0x002fe40001000000 */
[----:B------:R-:W-:Y:S01]  /*3920*/  ISETP.GT.AND P6, PT, R66, 0x9, PT ;  /* 0x000000094200780c */ /* 0x000fe20003fc4270 */
[----:B------:R-:W0:Y:S01]  /*3930*/  MUFU.TANH R68, R68 ;  /* 0x0000004400447308 */ /* 0x000e220000002400 */
[----:B--2---:R-:W-:-:S02]  /*3940*/  FSEL R76, R76, -INF , P3 ;  /* 0xff8000004c4c7808 */ /* 0x004fc40001800000 */
[----:B------:R-:W-:Y:S02]  /*3950*/  FMNMX.FTZ R13, R72, R73, !PT ;  /* 0x00000049480d7209 */ /* 0x000fe40007810000 */
[----:B------:R-:W-:Y:S02]  /*3960*/  ISETP.GT.AND P5, PT, R66, 0x10, PT ;  /* 0x000000104200780c */ /* 0x000fe40003fa4270 */
[----:B------:R-:W-:Y:S01]  /*3970*/  FMNMX.FTZ R13, R76, R13, !PT ;  /* 0x0000000d4c0d7209 */ /* 0x000fe20007810000 */
[----:B------:R1:W2:Y:S01]  /*3980*/  MUFU.TANH R10, R79 ;  /* 0x0000004f000a7308 */ /* 0x0002a20000002400 */
[----:B---3--:R-:W-:Y:S02]  /*3990*/  FSEL R2, R2, -INF , P4 ;  /* 0xff80000002027808 */ /* 0x008fe40002000000 */
[----:B------:R-:W-:Y:S02]  /*39a0*/  ISETP.GT.AND P4, PT, R66, 0x11, PT ;  /* 0x000000114200780c */ /* 0x000fe40003f84270 */
[----:B-----5:R-:W-:-:S02]  /*39b0*/  FSEL R64, R64, -INF , P5 ;  /* 0xff80000040407808 */ /* 0x020fc40002800000 */
[----:B------:R-:W-:Y:S01]  /*39c0*/  FSEL R3, R3, -INF , P2 ;  /* 0xff80000003037808 */ /* 0x000fe20001000000 */
[----:B------:R-:W3:Y:S01]  /*39d0*/  MUFU.TANH R69, R69 ;  /* 0x0000004500457308 */ /* 0x000ee20000002400 */
[----:B------:R-:W-:Y:S01]  /*39e0*/  ISETP.GT.AND P2, PT, R66, 0x18, PT ;  /* 0x000000184200780c */ /* 0x000fe20003f44270 */
[--C-:B-1----:R-:W-:Y:S01]  /*39f0*/  IMAD.MOV.U32 R79, RZ, RZ, R119.reuse ;  /* 0x000000ffff4f7224 */ /* 0x102fe200078e0077 */
[----:B----4-:R-:W-:Y:S01]  /*3a00*/  FSEL R74, R65, -INF , P4 ;  /* 0xff800000414a7808 */ /* 0x010fe20002000000 */
[----:B------:R-:W-:Y:S01]  /*3a10*/  IMAD.MOV.U32 R65, RZ, RZ, R119 ;  /* 0x000000ffff417224 */ /* 0x000fe200078e0077 */
[----:B------:R-:W-:Y:S02]  /*3a20*/  FSEL R6, R6, -INF , P3 ;  /* 0xff80000006067808 */ /* 0x000fe40001800000 */
[----:B------:R-:W-:Y:S01]  /*3a30*/  ISETP.GT.AND P3, PT, R66, 0x19, PT ;  /* 0x000000194200780c */ /* 0x000fe20003f64270 */
[----:B------:R1:W-:Y:S01]  /*3a40*/  MUFU.TANH R20, R70 ;  /* 0x0000004600147308 */ /* 0x0003e20000002400 */
[----:B0-----:R-:W-:-:S02]  /*3a50*/  FSEL R68, R68, -INF , P2 ;  /* 0xff80000044447808 */ /* 0x001fc40001000000 */
[----:B--2---:R-:W-:Y:S01]  /*3a60*/  FSEL R10, R10, -INF , P6 ;  /* 0xff8000000a0a7808 */ /* 0x004fe20003000000 */
[----:B------:R-:W-:Y:S02]  /*3a70*/  WARPGROUP.DEPBAR.LE gsb0, 0x0 ;  /* 0x00008000000079c5 */ /* 0x000fe40000010000 */
[----:B------:R-:W-:Y:S01]  /*3a80*/  WARPGROUP.ARRIVE ;  /* 0x00000000000079c5 */ /* 0x000fe20000000000 */
[----:B------:R-:W-:Y:S01]  /*3a90*/  FMUL.FTZ R56, R56, UR10 ;  /* 0x0000000a38387c20 */ /* 0x000fe20008410000 */
[----:B------:R-:W-:Y:S01]  /*3aa0*/  FMUL.FTZ R57, R57, UR10 ;  /* 0x0000000a39397c20 */ /* 0x000fe20008410000 */
[----:B-1----:R-:W-:Y:S01]  /*3ab0*/  FSEL R70, R77, -INF , P6 ;  /* 0xff8000004d467808 */ /* 0x002fe20003000000 */
[----:B------:R-:W-:Y:S01]  /*3ac0*/  FMUL.FTZ R60, R60, UR10 ;  /* 0x0000000a3c3c7c20 */ /* 0x000fe20008410000 */
[----:B------:R0:W-:Y:S01]  /*3ad0*/  MUFU.TANH R14, R67 ;  /* 0x00000043000e7308 */ /* 0x0001e20000002400 */
[----:B------:R-:W-:Y:S01]  /*3ae0*/  HGMMA.64x16x16.F32.BF16 R48, gdesc[UR52], R48, gsb0 ;  /* 0x00200000343079f0 */ /* 0x000fe20008001830 */
[----:B------:R-:W-:Y:S01]  /*3af0*/  UIADD3 UR54, UR4, 0x906, URZ ;  /* 0x0000090604367890 */ /* 0x000fe2000fffe03f */
[----:B------:R-:W-:Y:S01]  /*3b00*/  FMNMX.FTZ R13, R70, R13, !PT ;  /* 0x0000000d460d7209 */ /* 0x000fe20007810000 */
[----:B------:R-:W-:Y:S01]  /*3b10*/  UMOV UR55, 0x40000040 ;  /* 0x4000004000377882 */ /* 0x000fe20000000000 */
[----:B------:R-:W-:Y:S01]  /*3b20*/  FMUL.FTZ R62, R62, UR10 ;  /* 0x0000000a3e3e7c20 */ /* 0x000fe20008410000 */
[----:B------:R-:W-:Y:S01]  /*3b30*/  FMUL.FTZ R61, R61, UR10 ;  /* 0x0000000a3d3d7c20 */ /* 0x000fe20008410000 */
[----:B------:R-:W-:Y:S01]  /*3b40*/  FMNMX.FTZ R15, R64, R13, !PT ;  /* 0x0000000d400f7209 */ /* 0x000fe20007810000 */
[----:B------:R-:W1:Y:S01]  /*3b50*/  MUFU.TANH R56, R56 ;  /* 0x0000003800387308 */ /* 0x000e620000002400 */
[----:B------:R-:W-:Y:S01]  /*3b60*/  FMUL.FTZ R58, R58, UR10 ;  /* 0x0000000a3a3a7c20 */ /* 0x000fe20008410000 */
[----:B------:R-:W-:Y:S01]  /*3b70*/  FMUL.FTZ R59, R59, UR10 ;  /* 0x0000000a3b3b7c20 */ /* 0x000fe20008410000 */
[----:B------:R-:W-:Y:S01]  /*3b80*/  FMNMX.FTZ R15, R74, R15, !PT ;  /* 0x0000000f4a0f7209 */ /* 0x000fe20007810000 */
[----:B------:R-:W-:Y:S01]  /*3b90*/  FMUL.FTZ R63, R63, UR10 ;  /* 0x0000000a3f3f7c20 */ /* 0x000fe20008410000 */
[----:B------:R-:W-:Y:S01]  /*3ba0*/  ISETP.GT.AND P6, PT, R66, 0x20, PT ;  /* 0x000000204200780c */ /* 0x000fe20003fc4270 */
[--C-:B------:R-:W-:Y:S01]  /*3bb0*/  IMAD.MOV.U32 R77, RZ, RZ, R119.reuse ;  /* 0x000000ffff4d7224 */ /* 0x100fe200078e0077 */
[----:B---3--:R-:W-:Y:S01]  /*3bc0*/  FSEL R78, R69, -INF , P3 ;  /* 0xff800000454e7808 */ /* 0x008fe20001800000 */
[----:B------:R-:W2:Y:S01]  /*3bd0*/  MUFU.TANH R57, R57 ;  /* 0x0000003900397308 */ /* 0x000ea20000002400 */
[----:B------:R-:W-:Y:S01]  /*3be0*/  FMNMX.FTZ R15, R68, R15, !PT ;  /* 0x0000000f440f7209 */ /* 0x000fe20007810000 */
[--C-:B------:R-:W-:Y:S01]  /*3bf0*/  IMAD.MOV.U32 R69, RZ, RZ, R119.reuse ;  /* 0x000000ffff457224 */ /* 0x100fe200078e0077 */
[----:B------:R-:W-:Y:S01]  /*3c00*/  FSEL R12, R12, -INF , P5 ;  /* 0xff8000000c0c7808 */ /* 0x000fe20002800000 */
[----:B0-----:R-:W-:Y:S01]  /*3c10*/  IMAD.MOV.U32 R67, RZ, RZ, R119 ;  /* 0x000000ffff437224 */ /* 0x001fe200078e0077 */
[----:B------:R-:W-:-:S02]  /*3c20*/  ISETP.GT.AND P5, PT, R66, 0x21, PT ;  /* 0x000000214200780c */ /* 0x000fc40003fa4270 */
[----:B------:R-:W-:Y:S01]  /*3c30*/  FMNMX.FTZ R15, R78, R15, !PT ;  /* 0x0000000f4e0f7209 */ /* 0x000fe20007810000 */
[----:B------:R-:W0:Y:S01]  /*3c40*/  MUFU.TANH R60, R60 ;  /* 0x0000003c003c7308 */ /* 0x000e220000002400 */
[----:B-1----:R-:W-:Y:S02]  /*3c50*/  FSEL R80, R56, -INF , P6 ;  /* 0xff80000038507808 */ /* 0x002fe40003000000 */
[----:B------:R-:W-:Y:S02]  /*3c60*/  FSEL R14, R14, -INF , P4 ;  /* 0xff8000000e0e7808 */ /* 0x000fe40002000000 */
[----:B------:R-:W-:Y:S02]  /*3c70*/  ISETP.GT.AND P4, PT, R66, 0x28, PT ;  /* 0x000000284200780c */ /* 0x000fe40003f84270 */
[----:B------:R-:W-:Y:S01]  /*3c80*/  FMNMX.FTZ R21, R80, R15, !PT ;  /* 0x0000000f50157209 */ /* 0x000fe20007810000 */
[----:B------:R-:W1:Y:S01]  /*3c90*/  MUFU.TANH R71, R71 ;  /* 0x0000004700477308 */ /* 0x000e620000002400 */
[----:B--2---:R-:W-:Y:S01]  /*3ca0*/  FSEL R82, R57, -INF , P5 ;  /* 0xff80000039527808 */ /* 0x004fe20002800000 */
[----:B------:R-:W-:Y:S01]  /*3cb0*/  IMAD.MOV.U32 R57, RZ, RZ, R119 ;  /* 0x000000ffff397224 */ /* 0x000fe200078e0077 */
[----:B------:R-:W-:-:S02]  /*3cc0*/  FSEL R20, R20, -INF , P2 ;  /* 0xff80000014147808 */ /* 0x000fc40001000000 */
[----:B------:R-:W-:Y:S02]  /*3cd0*/  ISETP.GT.AND P2, PT, R66, 0x29, PT ;  /* 0x000000294200780c */ /* 0x000fe40003f44270 */
[----:B------:R-:W-:Y:S01]  /*3ce0*/  FMNMX.FTZ R21, R82, R21, !PT ;  /* 0x0000001552157209 */ /* 0x000fe20007810000 */
[----:B------:R-:W-:Y:S01]  /*3cf0*/  MUFU.TANH R62, R62 ;  /* 0x0000003e003e7308 */ /* 0x000fe20000002400 */
[----:B0-----:R-:W-:-:S04]  /*3d00*/  FSEL R60, R60, -INF , P4 ;  /* 0xff8000003c3c7808 */ /* 0x001fc80002000000 */
[----:B------:R-:W-:-:S03]  /*3d10*/  FMNMX.FTZ R21, R60, R21, !PT ;  /* 0x000000153c157209 */ /* 0x000fc60007810000 */
[----:B------:R-:W-:Y:S01]  /*3d20*/  MUFU.TANH R61, R61 ;  /* 0x0000003d003d7308 */ /* 0x000fe20000002400 */
[----:B------:R-:W-:Y:S02]  /*3d30*/  WARPGROUP.DEPBAR.LE gsb0, 0x0 ;  /* 0x00008000000079c5 */ /* 0x000fe40000010000 */
[----:B------:R-:W-:Y:S01]  /*3d40*/  WARPGROUP.ARRIVE ;  /* 0x00000000000079c5 */ /* 0x000fe20000000000 */
[----:B------:R-:W-:Y:S01]  /*3d50*/  FMUL.FTZ R48, R48, UR10 ;  /* 0x0000000a30307c20 */ /* 0x000fe20008410000 */
[----:B------:R-:W-:-:S03]  /*3d60*/  FMUL.FTZ R49, R49, UR10 ;  /* 0x0000000a31317c20 */ /* 0x000fc60008410000 */
[----:B------:R-:W-:Y:S01]  /*3d70*/  MUFU.TANH R58, R58 ;  /* 0x0000003a003a7308 */ /* 0x000fe20000002400 */
[----:B------:R-:W-:Y:S01]  /*3d80*/  FMUL.FTZ R52, R52, UR10 ;  /* 0x0000000a34347c20 */ /* 0x000fe20008410000 */
[----:B------:R-:W-:Y:S01]  /*3d90*/  FMUL.FTZ R51, R51, UR10 ;  /* 0x0000000a33337c20 */ /* 0x000fe20008410000 */
[----:B------:R-:W-:Y:S01]  /*3da0*/  HGMMA.64x16x16.F32.BF16 R40, gdesc[UR52], R40, gsb0 ;  /* 0x00200000342879f0 */ /* 0x000fe20008001828 */
[----:B------:R-:W-:Y:S01]  /*3db0*/  UIADD3 UR54, UR4, 0x986, URZ ;  /* 0x0000098604367890 */ /* 0x000fe2000fffe03f */
[----:B------:R-:W-:Y:S01]  /*3dc0*/  FMUL.FTZ R53, R53, UR10 ;  /* 0x0000000a35357c20 */ /* 0x000fe20008410000 */
[----:B------:R-:W-:Y:S01]  /*3dd0*/  UMOV UR55, 0x40000040 ;  /* 0x4000004000377882 */ /* 0x000fe20000000000 */
[----:B------:R-:W-:Y:S01]  /*3de0*/  UMOV UR4, UR52 ;  /* 0x0000003400047c82 */ /* 0x000fe20008000000 */
[----:B------:R-:W0:Y:S01]  /*3df0*/  MUFU.TANH R48, R48 ;  /* 0x0000003000307308 */ /* 0x000e220000002400 */
[----:B------:R-:W-:Y:S01]  /*3e00*/  FMUL.FTZ R50, R50, UR10 ;  /* 0x0000000a32327c20 */ /* 0x000fe20008410000 */
[----:B------:R-:W-:Y:S01]  /*3e10*/  FMUL.FTZ R54, R54, UR10 ;  /* 0x0000000a36367c20 */ /* 0x000fe20008410000 */
[----:B------:R-:W-:-:S05]  /*3e20*/  FMUL.FTZ R55, R55, UR10 ;  /* 0x0000000a37377c20 */ /* 0x000fca0008410000 */
[----:B------:R-:W2:Y:S08]  /*3e30*/  MUFU.TANH R59, R59 ;  /* 0x0000003b003b7308 */ /* 0x000eb00000002400 */
[----:B------:R-:W-:Y:S08]  /*3e40*/  MUFU.TANH R49, R49 ;  /* 0x0000003100317308 */ /* 0x000ff00000002400 */
[----:B------:R-:W3:Y:S08]  /*3e50*/  MUFU.TANH R52, R52 ;  /* 0x0000003400347308 */ /* 0x000ef00000002400 */
[----:B------:R-:W4:Y:S08]  /*3e60*/  MUFU.TANH R63, R63 ;  /* 0x0000003f003f7308 */ /* 0x000f300000002400 */
[----:B------:R-:W5:Y:S01]  /*3e70*/  MUFU.TANH R51, R51 ;  /* 0x0000003300337308 */ /* 0x000f620000002400 */
[----:B------:R-:W-:-:S02]  /*3e80*/  WARPGROUP.DEPBAR.LE gsb0, 0x0 ;  /* 0x00008000000079c5 */ /* 0x000fc40000010000 */
[----:B------:R-:W-:Y:S01]  /*3e90*/  WARPGROUP.ARRIVE ;  /* 0x00000000000079c5 */ /* 0x000fe20000000000 */
[----:B------:R-:W-:-:S04]  /*3ea0*/  FMUL.FTZ R40, R40, UR10 ;  /* 0x0000000a28287c20 */ /* 0x000fc80008410000 */
[----:B------:R-:W5:Y:S01]  /*3eb0*/  MUFU.TANH R53, R53 ;  /* 0x0000003500357308 */ /* 0x000f620000002400 */
[----:B------:R-:W-:Y:S01]  /*3ec0*/  FMUL.FTZ R41, R41, UR10 ;  /* 0x0000000a29297c20 */ /* 0x000fe20008410000 */
[----:B------:R-:W-:Y:S01]  /*3ed0*/  FMUL.FTZ R42, R42, UR10 ;  /* 0x0000000a2a2a7c20 */ /* 0x000fe20008410000 */
[----:B------:R-:W-:Y:S01]  /*3ee0*/  FMUL.FTZ R44, R44, UR10 ;  /* 0x0000000a2c2c7c20 */ /* 0x000fe20008410000 */
[----:B------:R-:W-:Y:S01]  /*3ef0*/  HGMMA.64x16x16.F32.BF16 R32, gdesc[UR52], R32, gsb0 ;  /* 0x00200000342079f0 */ /* 0x000fe20008001820 */
[----:B------:R-:W-:Y:S01]  /*3f00*/  FMUL.FTZ R45, R45, UR10 ;  /* 0x0000000a2d2d7c20 */ /* 0x000fe20008410000 */
[----:B------:R-:W-:Y:S01]  /*3f10*/  FMUL.FTZ R46, R46, UR10 ;  /* 0x0000000a2e2e7c20 */ /* 0x000fe20008410000 */
[----:B------:R-:W-:Y:S01]  /*3f20*/  FMUL.FTZ R43, R43, UR10 ;  /* 0x0000000a2b2b7c20 */ /* 0x000fe20008410000 */
[----:B------:R1:W-:Y:S01]  /*3f30*/  MUFU.TANH R5, R40 ;  /* 0x0000002800057308 */ /* 0x0003e20000002400 */
[----:B------:R-:W-:-:S07]  /*3f40*/  FMUL.FTZ R47, R47, UR10 ;  /* 0x0000000a2f2f7c20 */ /* 0x000fce0008410000 */
[----:B------:R-:W5:Y:S01]  /*3f50*/  MUFU.TANH R50, R50 ;  /* 0x0000003200327308 */ /* 0x000f620000002400 */
[----:B-1----:R-:W-:Y:S01]  /*3f60*/  FSEL R40, R71, -INF , P3 ;  /* 0xff80000047287808 */ /* 0x002fe20001800000 */
[----:B------:R-:W-:Y:S01]  /*3f70*/  IMAD.MOV.U32 R71, RZ, RZ, R119 ;  /* 0x000000ffff477224 */ /* 0x000fe200078e0077 */
[----:B------:R-:W-:-:S04]  /*3f80*/  ISETP.GT.AND P3, PT, R66, 0x30, PT ;  /* 0x000000304200780c */ /* 0x000fc80003f64270 */
[----:B0-----:R-:W-:Y:S01]  /*3f90*/  FSEL R84, R48, -INF , P3 ;  /* 0xff80000030547808 */ /* 0x001fe20001800000 */
[----:B------:R2:W-:Y:S08]  /*3fa0*/  MUFU.TANH R7, R42 ;  /* 0x0000002a00077308 */ /* 0x0005f00000002400 */
[----:B------:R-:W0:Y:S01]  /*3fb0*/  MUFU.TANH R41, R41 ;  /* 0x0000002900297308 */ /* 0x000e220000002400 */
[----:B--2---:R-:W-:Y:S01]  /*3fc0*/  FSEL R42, R59, -INF , P5 ;  /* 0xff8000003b2a7808 */ /* 0x004fe20002800000 */
[----:B------:R-:W-:Y:S01]  /*3fd0*/  IMAD.MOV.U32 R59, RZ, RZ, R119 ;  /* 0x000000ffff3b7224 */ /* 0x000fe200078e0077 */
[----:B------:R-:W-:-:S04]  /*3fe0*/  ISETP.GT.AND P5, PT, R66, 0x38, PT ;  /* 0x000000384200780c */ /* 0x000fc80003fa4270 */
[----:B---3--:R-:W-:Y:S01]  /*3ff0*/  FSEL R88, R52, -INF , P5 ;  /* 0xff80000034587808 */ /* 0x008fe20002800000 */
[----:B------:R-:W1:Y:S08]  /*4000*/  MUFU.TANH R54, R54 ;  /* 0x0000003600367308 */ /* 0x000e700000002400 */
[----:B------:R4:W2:Y:S01]  /*4010*/  MUFU.TANH R8, R44 ;  /* 0x0000002c00087308 */ /* 0x0008a20000002400 */
[----:B------:R-:W-:-:S02]  /*4020*/  WARPGROUP.DEPBAR.LE gsb0, 0x0 ;  /* 0x00008000000079c5 */ /* 0x000fc40000010000 */
[----:B------:R-:W-:Y:S01]  /*4030*/  WARPGROUP.ARRIVE ;  /* 0x00000000000079c5 */ /* 0x000fe20000000000 */
[----:B------:R-:W-:Y:S01]  /*4040*/  FMUL.FTZ R13, R34, UR10 ;  /* 0x0000000a220d7c20 */ /* 0x000fe20008410000 */
[----:B------:R-:W-:Y:S01]  /*4050*/  FSEL R34, R62, -INF , P4 ;  /* 0xff8000003e227808 */ /* 0x000fe20002000000 */
[----:B------:R-:W-:Y:S01]  /*4060*/  FMUL.FTZ R11, R32, UR10 ;  /* 0x0000000a200b7c20 */ /* 0x000fe20008410000 */
[----:B------:R-:W-:Y:S01]  /*4070*/  FSEL R62, R61, -INF , P2 ;  /* 0xff8000003d3e7808 */ /* 0x000fe20001000000 */
[----:B------:R-:W3:Y:S01]  /*4080*/  MUFU.TANH R55, R55 ;  /* 0x0000003700377308 */ /* 0x000ee20000002400 */
[----:B------:R-:W-:Y:S01]  /*4090*/  HGMMA.64x16x16.F32.BF16 R24, gdesc[UR4], R24, gsb0 ;  /* 0x00200000041879f0 */ /* 0x000fe20008001818 */
[----:B------:R-:W-:Y:S01]  /*40a0*/  FSEL R32, R58, -INF , P6 ;  /* 0xff8000003a207808 */ /* 0x000fe20003000000 */
[----:B------:R-:W-:Y:S01]  /*40b0*/  FMUL.FTZ R33, R33, UR10 ;  /* 0x0000000a21217c20 */ /* 0x000fe20008410000 */
[----:B------:R-:W-:Y:S01]  /*40c0*/  ISETP.GT.AND P6, PT, R66, 0x31, PT ;  /* 0x000000314200780c */ /* 0x000fe20003fc4270 */
[----:B------:R-:W-:Y:S01]  /*40d0*/  FMUL.FTZ R15, R36, UR10 ;  /* 0x0000000a240f7c20 */ /* 0x000fe20008410000 */
[----:B------:R-:W-:Y:S01]  /*40e0*/  FMNMX.FTZ R21, R62, R21, !PT ;  /* 0x000000153e157209 */ /* 0x000fe20007810000 */
[----:B------:R-:W-:Y:S01]  /*40f0*/  FMUL.FTZ R37, R37, UR10 ;  /* 0x0000000a25257c20 */ /* 0x000fe20008410000 */
[----:B------:R-:W-:Y:S01]  /*4100*/  FSEL R86, R49, -INF , P6 ;  /* 0xff80000031567808 */ /* 0x000fe20003000000 */
[----:B------:R5:W-:Y:S01]  /*4110*/  MUFU.TANH R9, R46 ;  /* 0x0000002e00097308 */ /* 0x000be20000002400 */
[----:B------:R-:W-:Y:S01]  /*4120*/  FMNMX.FTZ R49, R84, R21, !PT ;  /* 0x0000001554317209 */ /* 0x000fe20007810000 */
[----:B------:R-:W-:Y:S01]  /*4130*/  FMUL.FTZ R21, R38, UR10 ;  /* 0x0000000a26157c20 */ /* 0x000fe20008410000 */
[----:B------:R-:W-:Y:S01]  /*4140*/  ISETP.GT.AND P4, PT, R66, 0x39, PT ;  /* 0x000000394200780c */ /* 0x000fe20003f84270 */
[----:B------:R-:W-:Y:S01]  /*4150*/  FMUL.FTZ R35, R35, UR10 ;  /* 0x0000000a23237c20 */ /* 0x000fe20008410000 */
[----:B------:R-:W-:Y:S01]  /*4160*/  FMNMX.FTZ R49, R86, R49, !PT ;  /* 0x0000003156317209 */ /* 0x000fe20007810000 */
[----:B------:R-:W-:Y:S01]  /*4170*/  FMUL.FTZ R39, R39, UR10 ;  /* 0x0000000a27277c20 */ /* 0x000fe20008410000 */
[----:B----4-:R-:W-:Y:S01]  /*4180*/  FSEL R44, R63, -INF , P2 ;  /* 0xff8000003f2c7808 */ /* 0x010fe20001000000 */
[----:B------:R-:W4:Y:S01]  /*4190*/  MUFU.TANH R45, R45 ;  /* 0x0000002d002d7308 */ /* 0x000f220000002400 */
[----:B-----5:R-:W-:Y:S01]  /*41a0*/  FSEL R46, R51, -INF , P6 ;  /* 0xff800000332e7808 */ /* 0x020fe20003000000 */
[----:B------:R-:W-:Y:S01]  /*41b0*/  ULDC UR4, c[0x0][0x988] ;  /* 0x0002620000047ab9 */ /* 0x000fe20000000800 */
[----:B------:R-:W-:Y:S01]  /*41c0*/  ISETP.GT.AND P2, PT, R66, 0x40, PT ;  /* 0x000000404200780c */ /* 0x000fe20003f44270 */
[--C-:B------:R-:W-:Y:S01]  /*41d0*/  IMAD.MOV.U32 R63, RZ, RZ, R119.reuse ;  /* 0x000000ffff3f7224 */ /* 0x100fe200078e0077 */
[----:B------:R-:W-:Y:S01]  /*41e0*/  FSEL R90, R53, -INF , P4 ;  /* 0xff800000355a7808 */ /* 0x000fe20002000000 */
[----:B------:R-:W-:Y:S01]  /*41f0*/  IMAD.MOV.U32 R53, RZ, RZ, R119 ;  /* 0x000000ffff357224 */ /* 0x000fe200078e0077 */
[----:B------:R-:W-:Y:S01]  /*4200*/  FMNMX.FTZ R51, R88, R49, !PT ;  /* 0x0000003158337209 */ /* 0x000fe20007810000 */
[----:B------:R-:W5:Y:S01]  /*4210*/  MUFU.TANH R43, R43 ;  /* 0x0000002b002b7308 */ /* 0x000f620000002400 */
[----:B------:R-:W-:-:S02]  /*4220*/  FSEL R36, R50, -INF , P3 ;  /* 0xff80000032247808 */ /* 0x000fc40001800000 */
[----:B------:R-:W-:Y:S02]  /*4230*/  ISETP.GT.AND P3, PT, R66, 0x41, PT ;  /* 0x000000414200780c */ /* 0x000fe40003f64270 */
[----:B------:R-:W-:Y:S02]  /*4240*/  FSEL R92, R5, -INF , P2 ;  /* 0xff800000055c7808 */ /* 0x000fe40001000000 */
[----:B------:R-:W-:Y:S01]  /*4250*/  FMNMX.FTZ R51, R90, R51, !PT ;  /* 0x000000335a337209 */ /* 0x000fe20007810000 */
[----:B------:R-:W5:Y:S01]  /*4260*/  MUFU.TANH R11, R11 ;  /* 0x0000000b000b7308 */ /* 0x000f620000002400 */
[----:B------:R-:W-:Y:S02]  /*4270*/  ISETP.GT.AND P6, PT, R66, 0x48, PT ;  /* 0x000000484200780c */ /* 0x000fe40003fc4270 */
[----:B0-----:R-:W-:Y:S02]  /*4280*/  FSEL R94, R41, -INF , P3 ;  /* 0xff800000295e7808 */ /* 0x001fe40001800000 */
[----:B------:R-:W-:-:S02]  /*4290*/  FMNMX.FTZ R51, R92, R51, !PT ;  /* 0x000000335c337209 */ /* 0x000fc40007810000 */
[----:B-1----:R-:W-:Y:S01]  /*42a0*/  FSEL R48, R54, -INF , P5 ;  /* 0xff80000036307808 */ /* 0x002fe20002800000 */
[----:B------:R-:W0:Y:S01]  /*42b0*/  MUFU.TANH R33, R33 ;  /* 0x0000002100217308 */ /* 0x000e220000002400 */
[----:B------:R-:W-:Y:S02]  /*42c0*/  ISETP.GT.AND P5, PT, R66, 0x49, PT ;  /* 0x000000494200780c */ /* 0x000fe40003fa4270 */
[----:B--2---:R-:W-:Y:S02]  /*42d0*/  FSEL R8, R8, -INF , P6 ;  /* 0xff80000008087808 */ /* 0x004fe40003000000 */
[----:B------:R-:W-:Y:S02]  /*42e0*/  FMNMX.FTZ R51, R94, R51, !PT ;  /* 0x000000335e337209 */ /* 0x000fe40007810000 */
[----:B---3--:R-:W-:Y:S01]  /*42f0*/  FSEL R38, R55, -INF , P4 ;  /* 0xff80000037267808 */ /* 0x008fe20002000000 */
[----:B------:R-:W1:Y:S01]  /*4300*/  MUFU.TANH R15, R15 ;  /* 0x0000000f000f7308 */ /* 0x000e620000002400 */
[----:B------:R-:W-:Y:S01]  /*4310*/  ISETP.GT.AND P4, PT, R66, 0x50, PT ;  /* 0x000000504200780c */ /* 0x000fe20003f84270 */
[----:B------:R-:W-:Y:S01]  /*4320*/  IMAD.MOV.U32 R55, RZ, RZ, R119 ;  /* 0x000000ffff377224 */ /* 0x000fe200078e0077 */
[----:B----4-:R-:W-:Y:S01]  /*4330*/  FSEL R96, R45, -INF , P5 ;  /* 0xff8000002d607808 */ /* 0x010fe20002800000 */
[----:B------:R-:W-:-:S02]  /*4340*/  WARPGROUP.DEPBAR.LE gsb0, 0x0 ;  /* 0x00008000000079c5 */ /* 0x000fc40000010000 */
[----:B------:R-:W-:Y:S01]  /*4350*/  FMUL.FTZ R49, R24, UR10 ;  /* 0x0000000a18317c20 */ /* 0x000fe20008410000 */
[----:B------:R-:W-:Y:S01]  /*4360*/  FMNMX.FTZ R51, R8, R51, !PT ;  /* 0x0000003308337209 */ /* 0x000fe20007810000 */
[----:B------:R-:W2:Y:S01]  /*4370*/  MUFU.TANH R47, R47 ;  /* 0x0000002f002f7308 */ /* 0x000ea20000002400 */
[----:B------:R-:W-:Y:S01]  /*4380*/  FMUL.FTZ R25, R25, UR10 ;  /* 0x0000000a19197c20 */ /* 0x000fe20008410000 */
[----:B-----5:R-:W-:Y:S01]  /*4390*/  FSEL R50, R43, -INF , P3 ;  /* 0xff8000002b327808 */ /* 0x020fe20001800000 */
[----:B------:R-:W-:Y:S01]  /*43a0*/  FMUL.FTZ R5, R28, UR10 ;  /* 0x0000000a1c057c20 */ /* 0x000fe20008410000 */
[----:B------:R-:W-:Y:S01]  /*43b0*/  ISETP.GT.AND P3, PT, R66, 0x51, PT ;  /* 0x000000514200780c */ /* 0x000fe20003f64270 */
[----:B------:R-:W-:Y:S01]  /*43c0*/  FMUL.FTZ R29, R29, UR10 ;  /* 0x0000000a1d1d7c20 */ /* 0x000fe20008410000 */
[----:B------:R-:W-:Y:S01]  /*43d0*/  FSEL R98, R11, -INF , P4 ;  /* 0xff8000000b627808 */ /* 0x000fe20002000000 */
[----:B------:R-:W-:Y:S01]  /*43e0*/  FMUL.FTZ R26, R26, UR10 ;  /* 0x0000000a1a1a7c20 */ /* 0x000fe20008410000 */
[----:B------:R-:W3:Y:S01]  /*43f0*/  MUFU.TANH R37, R37 ;  /* 0x0000002500257308 */ /* 0x000ee20000002400 */
[----:B------:R-:W-:Y:S01]  /*4400*/  FMNMX.FTZ R51, R96, R51, !PT ;  /* 0x0000003360337209 */ /* 0x000fe20007810000 */
[----:B------:R-:W-:Y:S01]  /*4410*/  FMUL.FTZ R27, R27, UR10 ;  /* 0x0000000a1b1b7c20 */ /* 0x000fe20008410000 */
[----:B------:R-:W-:Y:S01]  /*4420*/  FSEL R24, R7, -INF , P2 ;  /* 0xff80000007187808 */ /* 0x000fe20001000000 */
[----:B------:R-:W-:Y:S01]  /*4430*/  FMUL.FTZ R30, R30, UR10 ;  /* 0x0000000a1e1e7c20 */ /* 0x000fe20008410000 */
[----:B------:R-:W-:Y:S01]  /*4440*/  ISETP.GT.AND P2, PT, R66, 0x58, PT ;  /* 0x000000584200780c */ /* 0x000fe20003f44270 */
[----:B------:R-:W-:Y:S01]  /*4450*/  FMUL.FTZ R31, R31, UR10 ;  /* 0x0000000a1f1f7c20 */ /* 0x000fe20008410000 */
[----:B0-----:R-:W-:Y:S01]  /*4460*/  FSEL R100, R33, -INF , P3 ;  /* 0xff80000021647808 */ /* 0x001fe20001800000 */
[----:B------:R-:W0:Y:S01]  /*4470*/  MUFU.TANH R13, R13 ;  /* 0x0000000d000d7308 */ /* 0x000e220000002400 */
[----:B------:R-:W-:Y:S01]  /*4480*/  FMNMX.FTZ R51, R98, R51, !PT ;  /* 0x0000003362337209 */ /* 0x000fe20007810000 */
[----:B------:R4:W-:Y:S01]  /*4490*/  @!P1 SYNCS.ARRIVE.TRANS64.RED.A1T0 RZ, [R0+URZ], RZ ;  /* 0x000000ff00ff99a7 */ /* 0x0009e2000810043f */
[----:B------:R-:W-:-:S02]  /*44a0*/  FSEL R28, R9, -INF , P6 ;  /* 0xff800000091c7808 */ /* 0x000fc40003000000 */
[----:B------:R-:W-:Y:S02]  /*44b0*/  ISETP.GT.AND P6, PT, R66, 0x59, PT ;  /* 0x000000594200780c */ /* 0x000fe40003fc4270 */
[----:B-1----:R-:W-:Y:S01]  /*44c0*/  FSEL R102, R15, -INF , P2 ;  /* 0xff8000000f667808 */ /* 0x002fe20001000000 */
[----:B------:R-:W1:Y:S01]  /*44d0*/  MUFU.TANH R49, R49 ;  /* 0x0000003100317308 */ /* 0x000e620000002400 */
[----:B------:R-:W-:Y:S02]  /*44e0*/  FMNMX.FTZ R51, R100, R51, !PT ;  /* 0x0000003364337209 */ /* 0x000fe40007810000 */
[----:B--2---:R-:W-:Y:S02]  /*44f0*/  FSEL R52, R47, -INF , P5 ;  /* 0xff8000002f347808 */ /* 0x004fe40002800000 */
[----:B------:R-:W-:Y:S02]  /*4500*/  ISETP.GT.AND P5, PT, R66, 0x60, PT ;  /* 0x000000604200780c */ /* 0x000fe40003fa4270 */
[----:B---3--:R-:W-:Y:S01]  /*4510*/  FSEL R104, R37, -INF , P6 ;  /* 0xff80000025687808 */ /* 0x008fe20003000000 */
[----:B------:R-:W2:Y:S01]  /*4520*/  MUFU.TANH R35, R35 ;  /* 0x0000002300237308 */ /* 0x000ea20000002400 */
[----:B------:R-:W-:-:S02]  /*4530*/  FMNMX.FTZ R51, R102, R51, !PT ;  /* 0x0000003366337209 */ /* 0x000fc40007810000 */
[----:B0-----:R-:W-:Y:S02]  /*4540*/  FSEL R54, R13, -INF , P4 ;  /* 0xff8000000d367808 */ /* 0x001fe40002000000 */
[----:B------:R-:W-:Y:S02]  /*4550*/  ISETP.GT.AND P4, PT, R66, 0x61, PT ;  /* 0x000000614200780c */ /* 0x000fe40003f84270 */
[----:B------:R-:W-:Y:S01]  /*4560*/  FMNMX.FTZ R51, R104, R51, !PT ;  /* 0x0000003368337209 */ /* 0x000fe20007810000 */
[----:B------:R-:W0:Y:S01]  /*4570*/  MUFU.TANH R25, R25 ;  /* 0x0000001900197308 */ /* 0x000e220000002400 */
[----:B-1----:R-:W-:Y:S01]  /*4580*/  FSEL R106, R49, -INF , P5 ;  /* 0xff800000316a7808 */ /* 0x002fe20002800000 */
[----:B------:R-:W-:Y:S01]  /*4590*/  IMAD.MOV.U32 R49, RZ, RZ, R119 ;  /* 0x000000ffff317224 */ /* 0x000fe200078e0077 */
[----:B------:R-:W-:Y:S02]  /*45a0*/  FMNMX.FTZ R11, R2, R3, !PT ;  /* 0x00000003020b7209 */ /* 0x000fe40007810000 */
[----:B------:R-:W-:-:S02]  /*45b0*/  FMNMX.FTZ R51, R106, R51, !PT ;  /* 0x000000336a337209 */ /* 0x000fc40007810000 */
[----:B------:R-:W-:Y:S01]  /*45c0*/  FMNMX.FTZ R11, R6, R11, !PT ;  /* 0x0000000b060b7209 */ /* 0x000fe20007810000 */
[----:B------:R-:W1:Y:S01]  /*45d0*/  MUFU.TANH R21, R21 ;  /* 0x0000001500157308 */ /* 0x000e620000002400 */
[----:B--2---:R-:W-:Y:S02]  /*45e0*/  FSEL R56, R35, -INF , P3 ;  /* 0xff80000023387808 */ /* 0x004fe40001800000 */
[----:B------:R-:W-:Y:S02]  /*45f0*/  ISETP.GT.AND P3, PT, R66, 0x68, PT ;  /* 0x000000684200780c */ /* 0x000fe40003f64270 */
[----:B------:R-:W-:Y:S02]  /*4600*/  FMNMX.FTZ R11, R10, R11, !PT ;  /* 0x0000000b0a0b7209 */ /* 0x000fe40007810000 */
[----:B------:R-:W-:Y:S01]  /*4610*/  MOV R61, R119 ;  /* 0x00000077003d7202 */ /* 0x000fe20000000f00 */
[----:B------:R-:W2:Y:S01]  /*4620*/  MUFU.TANH R5, R5 ;  /* 0x0000000500057308 */ /* 0x000ea20000002400 */
[----:B0-----:R-:W-:-:S02]  /*4630*/  FSEL R108, R25, -INF , P4 ;  /* 0xff800000196c7808 */ /* 0x001fc40002000000 */
[----:B------:R-:W-:Y:S02]  /*4640*/  FMNMX.FTZ R11, R12, R11, !PT ;  /* 0x0000000b0c0b7209 */ /* 0x000fe40007810000 */
[----:B------:R-:W-:Y:S02]  /*4650*/  FMNMX.FTZ R51, R108, R51, !PT ;  /* 0x000000336c337209 */ /* 0x000fe40007810000 */
[----:B------:R-:W-:Y:S01]  /*4660*/  FMNMX.FTZ R13, R14, R11, !PT ;  /* 0x0000000b0e0d7209 */ /* 0x000fe20007810000 */
[----:B------:R-:W0:Y:S01]  /*4670*/  MUFU.TANH R29, R29 ;  /* 0x0000001d001d7308 */ /* 0x000e220000002400 */
[----:B-1----:R-:W-:Y:S02]  /*4680*/  FSEL R58, R21, -INF , P2 ;  /* 0xff800000153a7808 */ /* 0x002fe40001000000 */
[----:B------:R-:W-:Y:S02]  /*4690*/  ISETP.GT.AND P2, PT, R66, 0x69, PT ;  /* 0x000000694200780c */ /* 0x000fe40003f44270 */
[----:B------:R-:W-:-:S02]  /*46a0*/  FMNMX.FTZ R13, R20, R13, !PT ;  /* 0x0000000d140d7209 */ /* 0x000fc40007810000 */
[----:B------:R-:W-:Y:S01]  /*46b0*/  MOV R47, R119 ;  /* 0x00000077002f7202 */ /* 0x000fe20000000f00 */
[----:B------:R-:W-:Y:S01]  /*46c0*/  MUFU.TANH R39, R39 ;  /* 0x0000002700277308 */ /* 0x000fe20000002400 */
[----:B--2---:R-:W-:Y:S01]  /*46d0*/  FSEL R66, R5, -INF , P3 ;  /* 0xff80000005427808 */ /* 0x004fe20001800000 */
[----:B------:R-:W-:Y:S01]  /*46e0*/  IMAD.U32 R5, RZ, RZ, UR4 ;  /* 0x00000004ff057e24 */ /* 0x000fe2000f8e00ff */
[----:B------:R-:W-:Y:S02]  /*46f0*/  FMNMX.FTZ R13, R40, R13, !PT ;  /* 0x0000000d280d7209 */ /* 0x000fe40007810000 */
[----:B------:R-:W-:Y:S02]  /*4700*/  FMNMX.FTZ R51, R66, R51, !PT ;  /* 0x0000003342337209 */ /* 0x000fe40007810000 */
[----:B------:R-:W-:Y:S01]  /*4710*/  FMNMX.FTZ R13, R32, R13, !PT ;  /* 0x0000000d200d7209 */ /* 0x000fe20007810000 */
[----:B------:R-:W1:Y:S01]  /*4720*/  MUFU.TANH R26, R26 ;  /* 0x0000001a001a7308 */ /* 0x000e620000002400 */
[----:B0-----:R-:W-:-:S02]  /*4730*/  FSEL R110, R29, -INF , P2 ;  /* 0xff8000001d6e7808 */ /* 0x001fc40001000000 */
[----:B------:R-:W-:Y:S02]  /*4740*/  FMNMX.FTZ R15, R42, R13, !PT ;  /* 0x0000000d2a0f7209 */ /* 0x000fe40007810000 */
[----:B------:R-:W-:Y:S02]  /*4750*/  FMNMX.FTZ R51, R110, R51, !PT ;  /* 0x000000336e337209 */ /* 0x000fe40007810000 */
[----:B------:R-:W-:Y:S01]  /*4760*/  FMNMX.FTZ R15, R34, R15, !PT ;  /* 0x0000000f220f7209 */ /* 0x000fe20007810000 */
[----:B------:R-:W-:Y:S02]  /*4770*/  MUFU.TANH R27, R27 ;  /* 0x0000001b001b7308 */ /* 0x000fe40000002400 */
[----:B------:R-:W0:Y:S01]  /*4780*/  SHFL.BFLY PT, R112, R51, 0x2, 0x1f ;  /* 0x0c401f0033707f89 */ /* 0x000e2200000e0000 */
[----:B------:R-:W-:-:S04]  /*4790*/  FMNMX.FTZ R15, R44, R15, !PT ;  /* 0x0000000f2c0f7209 */ /* 0x000fc80007810000 */
[----:B------:R-:W-:Y:S01]  /*47a0*/  FMNMX.FTZ R15, R36, R15, !PT ;  /* 0x0000000f240f7209 */ /* 0x000fe20007810000 */
[----:B------:R-:W2:Y:S01]  /*47b0*/  MUFU.TANH R30, R30 ;  /* 0x0000001e001e7308 */ /* 0x000ea20000002400 */
[----:B-1----:R-:W-:Y:S02]  /*47c0*/  FSEL R26, R26, -INF , P5 ;  /* 0xff8000001a1a7808 */ /* 0x002fe40002800000 */
[----:B------:R-:W-:-:S04]  /*47d0*/  FMNMX.FTZ R21, R46, R15, !PT ;  /* 0x0000000f2e157209 */ /* 0x000fc80007810000 */
[----:B------:R-:W-:Y:S01]  /*47e0*/  FMNMX.FTZ R21, R48, R21, !PT ;  /* 0x0000001530157209 */ /* 0x000fe20007810000 */
[----:B------:R-:W1:Y:S03]  /*47f0*/  MUFU.TANH R31, R31 ;  /* 0x0000001f001f7308 */ /* 0x000e660000002400 */
[----:B------:R-:W-:-:S04]  /*4800*/  FMNMX.FTZ R21, R38, R21, !PT ;  /* 0x0000001526157209 */ /* 0x000fc80007810000 */
[----:B------:R-:W-:Y:S02]  /*4810*/  FMNMX.FTZ R21, R24, R21, !PT ;  /* 0x0000001518157209 */ /* 0x000fe40007810000 */
[----:B--2---:R-:W-:Y:S02]  /*4820*/  FSEL R30, R30, -INF , P3 ;  /* 0xff8000001e1e7808 */ /* 0x004fe40001800000 */
[----:B0-----:R-:W-:Y:S01]  /*4830*/  FMNMX.FTZ R112, R51, R112, !PT ;  /* 0x0000007033707209 */ /* 0x001fe20007810000 */
[----:B------:R-:W-:Y:S01]  /*4840*/  IMAD.MOV.U32 R51, RZ, RZ, R119 ;  /* 0x000000ffff337224 */ /* 0x000fe200078e0077 */
[----:B------:R-:W-:-:S03]  /*4850*/  FMNMX.FTZ R21, R50, R21, !PT ;  /* 0x0000001532157209 */ /* 0x000fc60007810000 */
[----:B------:R-:W0:Y:S01]  /*4860*/  SHFL.BFLY PT, R7, R112, 0x1, 0x1f ;  /* 0x0c201f0070077f89 */ /* 0x000e2200000e0000 */
[----:B------:R-:W-:-:S04]  /*4870*/  FMNMX.FTZ R21, R28, R21, !PT ;  /* 0x000000151c157209 */ /* 0x000fc80007810000 */
[----:B------:R-:W-:-:S04]  /*4880*/  FMNMX.FTZ R21, R52, R21, !PT ;  /* 0x0000001534157209 */ /* 0x000fc80007810000 */
[----:B------:R-:W-:-:S04]  /*4890*/  FMNMX.FTZ R21, R54, R21, !PT ;  /* 0x0000001536157209 */ /* 0x000fc80007810000 */
[----:B------:R-:W-:-:S04]  /*48a0*/  FMNMX.FTZ R21, R56, R21, !PT ;  /* 0x0000001538157209 */ /* 0x000fc80007810000 */
[----:B------:R-:W-:Y:S02]  /*48b0*/  FMNMX.FTZ R21, R58, R21, !PT ;  /* 0x000000153a157209 */ /* 0x000fe40007810000 */
[----:B0-----:R-:W-:Y:S01]  /*48c0*/  FMNMX.FTZ R7, R112, R7, !PT ;  /* 0x0000000770077209 */ /* 0x001fe20007810000 */
[----:B------:R-:W-:-:S03]  /*48d0*/  IMAD.MOV.U32 R112, RZ, RZ, R119 ;  /* 0x000000ffff707224 */ /* 0x000fc600078e0077 */
[C---:B------:R-:W-:Y:S01]  /*48e0*/  FSETP.NEU.FTZ.AND P0, PT, R7.reuse, -INF , PT ;  /* 0xff8000000700780b */ /* 0x040fe20003f1d000 */
[----:B------:R-:W-:-:S05]  /*48f0*/  FMUL.FTZ R9, R7, R5 ;  /* 0x0000000507097220 */ /* 0x000fca0000410000 */
[----:B------:R-:W-:Y:S02]  /*4900*/  FSEL R25, R9, RZ, P0 ;  /* 0x000000ff09197208 */ /* 0x000fe40000000000 */
[----:B------:R-:W-:Y:S01]  /*4910*/  ISETP.NE.AND P0, PT, R83, RZ, PT ;  /* 0x000000ff5300720c */ /* 0x000fe20003f05270 */
[----:B------:R-:W-:Y:S02]  /*4920*/  IMAD.MOV.U32 R83, RZ, RZ, R119 ;  /* 0x000000ffff537224 */ /* 0x000fe400078e0077 */
[-CC-:B------:R-:W-:Y:S01]  /*4930*/  FFMA.FTZ R33, R60, R5.reuse, -R25.reuse ;  /* 0x000000053c217223 */ /* 0x180fe20000010819 */
[----:B------:R-:W-:Y:S01]  /*4940*/  FSEL R60, R39, -INF , P6 ;  /* 0xff800000273c7808 */ /* 0x000fe20003000000 */
[-CC-:B------:R-:W-:Y:S01]  /*4950*/  FFMA.FTZ R35, R62, R5.reuse, -R25.reuse ;  /* 0x000000053e237223 */ /* 0x180fe20000010819 */
[----:B------:R-:W-:Y:S01]  /*4960*/  FSEL R62, R27, -INF , P4 ;  /* 0xff8000001b3e7808 */ /* 0x000fe20002000000 */
[--C-:B------:R-:W-:Y:S01]  /*4970*/  FFMA.FTZ R196, R64, R5, -R25.reuse ;  /* 0x0000000540c47223 */ /* 0x100fe20000010819 */
[----:B------:R-:W-:Y:S01]  /*4980*/  FMNMX.FTZ R21, R60, R21, !PT ;  /* 0x000000153c157209 */ /* 0x000fe20007810000 */
[-CC-:B------:R-:W-:Y:S01]  /*4990*/  FFMA.FTZ R198, R68, R5.reuse, -R25.reuse ;  /* 0x0000000544c67223 */ /* 0x180fe20000010819 */
[----:B-1----:R-:W-:Y:S01]  /*49a0*/  FSEL R64, R31, -INF , P2 ;  /* 0xff8000001f407808 */ /* 0x002fe20001000000 */
[--C-:B------:R-:W-:Y:S01]  /*49b0*/  FFMA.FTZ R8, R8, R5, -R25.reuse ;  /* 0x0000000508087223 */ /* 0x100fe20000010819 */
[----:B------:R-:W-:Y:S01]  /*49c0*/  FMNMX.FTZ R21, R26, R21, !PT ;  /* 0x000000151a157209 */ /* 0x000fe20007810000 */
[-CC-:B------:R-:W-:Y:S01]  /*49d0*/  FFMA.FTZ R200, R72, R5.reuse, -R25.reuse ;  /* 0x0000000548c87223 */ /* 0x180fe20000010819 */
[--C-:B------:R-:W-:Y:S01]  /*49e0*/  FFMA.FTZ R9, R73, R5, -R25.reuse ;  /* 0x0000000549097223 */ /* 0x100fe20000010819 */
[----:B------:R-:W-:Y:S01]  /*49f0*/  MUFU.EX2 R186, R8 ;  /* 0x0000000800ba7308 */ /* 0x000fe20000000800 */
[----:B------:R-:W-:Y:S01]  /*4a00*/  FMNMX.FTZ R21, R62, R21, !PT ;  /* 0x000000153e157209 */ /* 0x000fe20007810000 */
[-CC-:B------:R-:W-:Y:S01]  /*4a10*/  FFMA.FTZ R202, R76, R5.reuse, -R25.reuse ;  /* 0x000000054cca7223 */ /* 0x180fe20000010819 */
[-CC-:B------:R-:W-:Y:S01]  /*4a20*/  FFMA.FTZ R70, R70, R5.reuse, -R25.reuse ;  /* 0x0000000546467223 */ /* 0x180fe20000010819 */
        /* <DEDUP_REMOVED lines=8> */
[-CC-:B------:R-:W-:Y:S01]  /*4ab0*/  FFMA.FTZ R86, R86, R5.reuse, -R25.reuse ;  /* 0x0000000556567223 */ /* 0x180fe20000010819 */
[-CC-:B------:R-:W-:Y:S01]  /*4ac0*/  FFMA.FTZ R88, R88, R5.reuse, -R25.reuse ;  /* 0x0000000558587223 */ /* 0x180fe20000010819 */
[----:B------:R-:W0:Y:S01]  /*4ad0*/  SHFL.BFLY PT, R68, R21, 0x2, 0x1f ;  /* 0x0c401f0015447f89 */ /* 0x000e2200000e0000 */
[-CC-:B------:R-:W-:Y:S01]  /*4ae0*/  FFMA.FTZ R90, R90, R5.reuse, -R25.reuse ;  /* 0x000000055a5a7223 */ /* 0x180fe20000010819 */
[----:B------:R-:W1:Y:S01]  /*4af0*/  MUFU.EX2 R9, R9 ;  /* 0x0000000900097308 */ /* 0x000e620000000800 */
[-CC-:B------:R-:W-:Y:S01]  /*4b00*/  FFMA.FTZ R92, R92, R5.reuse, -R25.reuse ;  /* 0x000000055c5c7223 */ /* 0x180fe20000010819 */
[-CC-:B------:R-:W-:Y:S01]  /*4b10*/  FFMA.FTZ R94, R94, R5.reuse, -R25.reuse ;  /* 0x000000055e5e7223 */ /* 0x180fe20000010819 */
[-CC-:B------:R-:W-:Y:S01]  /*4b20*/  FFMA.FTZ R96, R96, R5.reuse, -R25.reuse ;  /* 0x0000000560607223 */ /* 0x180fe20000010819 */
[-CC-:B------:R-:W-:Y:S01]  /*4b30*/  FFMA.FTZ R98, R98, R5.reuse, -R25.reuse ;  /* 0x0000000562627223 */ /* 0x180fe20000010819 */
[-CC-:B------:R-:W-:Y:S01]  /*4b40*/  FFMA.FTZ R100, R100, R5.reuse, -R25.reuse ;  /* 0x0000000564647223 */ /* 0x180fe20000010819 */
[-CC-:B------:R-:W-:Y:S01]  /*4b50*/  FFMA.FTZ R102, R102, R5.reuse, -R25.reuse ;  /* 0x0000000566667223 */ /* 0x180fe20000010819 */
[-CC-:B------:R-:W-:Y:S01]  /*4b60*/  FFMA.FTZ R104, R104, R5.reuse, -R25.reuse ;  /* 0x0000000568687223 */ /* 0x180fe20000010819 */
[----:B------:R-:W2:Y:S01]  /*4b70*/  MUFU.EX2 R202, R202 ;  /* 0x000000ca00ca7308 */ /* 0x000ea20000000800 */
[-CC-:B------:R-:W-:Y:S01]  /*4b80*/  FFMA.FTZ R106, R106, R5.reuse, -R25.reuse ;  /* 0x000000056a6a7223 */ /* 0x180fe20000010819 */
[-CC-:B------:R-:W-:Y:S01]  /*4b90*/  FFMA.FTZ R108, R108, R5.reuse, -R25.reuse ;  /* 0x000000056c6c7223 */ /* 0x180fe20000010819 */
[-CC-:B------:R-:W-:Y:S01]  /*4ba0*/  FFMA.FTZ R66, R66, R5.reuse, -R25.reuse ;  /* 0x0000000542427223 */ /* 0x180fe20000010819 */
[----:B------:R-:W-:Y:S01]  /*4bb0*/  FFMA.FTZ R25, R110, R5, -R25 ;  /* 0x000000056e197223 */ /* 0x000fe20000010819 */
[----:B------:R-:W-:Y:S01]  /*4bc0*/  MOV R110, R119 ;  /* 0x00000077006e7202 */ /* 0x000fe20000000f00 */
[----:B------:R-:W-:-:S02]  /*4bd0*/  IMAD.MOV.U32 R80, RZ, RZ, R119 ;  /* 0x000000ffff507224 */ /* 0x000fc400078e0077 */
[----:B------:R3:W5:Y:S01]  /*4be0*/  MUFU.EX2 R11, R70 ;  /* 0x00000046000b7308 */ /* 0x0007620000000800 */
[--C-:B------:R-:W-:Y:S02]  /*4bf0*/  IMAD.MOV.U32 R76, RZ, RZ, R119.reuse ;  /* 0x000000ffff4c7224 */ /* 0x100fe400078e0077 */
[--C-:B------:R-:W-:Y:S02]  /*4c00*/  IMAD.MOV.U32 R73, RZ, RZ, R119.reuse ;  /* 0x000000ffff497224 */ /* 0x100fe400078e0077 */
[--C-:B------:R-:W-:Y:S01]  /*4c10*/  IMAD.MOV.U32 R72, RZ, RZ, R119.reuse ;  /* 0x000000ffff487224 */ /* 0x100fe200078e0077 */
[----:B0-----:R-:W-:Y:S02]  /*4c20*/  FMNMX.FTZ R68, R21, R68, !PT ;  /* 0x0000004415447209 */ /* 0x001fe40007810000 */
[----:B------:R-:W0:Y:S01]  /*4c30*/  MUFU.EX2 R196, R196 ;  /* 0x000000c400c47308 */ /* 0x000e220000000800 */
[--C-:B---3--:R-:W-:Y:S02]  /*4c40*/  IMAD.MOV.U32 R70, RZ, RZ, R119.reuse ;  /* 0x000000ffff467224 */ /* 0x108fe400078e0077 */
[----:B------:R-:W3:Y:S05]  /*4c50*/  SHFL.BFLY PT, R21, R68, 0x1, 0x1f ;  /* 0x0c201f0044157f89 */ /* 0x000eea00000e0000 */
[----:B------:R4:W-:Y:S08]  /*4c60*/  MUFU.EX2 R13, R74 ;  /* 0x0000004a000d7308 */ /* 0x0009f00000000800 */
[----:B------:R-:W-:Y:S01]  /*4c70*/  MUFU.EX2 R198, R198 ;  /* 0x000000c600c67308 */ /* 0x000fe20000000800 */
[----:B----4-:R-:W-:-:S07]  /*4c80*/  IMAD.MOV.U32 R74, RZ, RZ, R119 ;  /* 0x000000ffff4a7224 */ /* 0x010fce00078e0077 */
[----:B------:R4:W-:Y:S01]  /*4c90*/  MUFU.EX2 R15, R78 ;  /* 0x0000004e000f7308 */ /* 0x0009e20000000800 */
[----:B---3--:R-:W-:Y:S02]  /*4ca0*/  FMNMX.FTZ R8, R68, R21, !PT ;  /* 0x0000001544087209 */ /* 0x008fe40007810000 */
[----:B------:R-:W-:Y:S02]  /*4cb0*/  MOV R68, R119 ;  /* 0x0000007700447202 */ /* 0x000fe40000000f00 */
[C---:B------:R-:W-:Y:S01]  /*4cc0*/  FSETP.NEU.FTZ.AND P2, PT, R8.reuse, -INF , PT ;  /* 0xff8000000800780b */ /* 0x040fe20003f5d000 */
[----:B------:R-:W-:Y:S02]  /*4cd0*/  FMUL.FTZ R43, R8, R5 ;  /* 0x00000005082b7220 */ /* 0x000fe40000410000 */
[----:B------:R-:W-:Y:S01]  /*4ce0*/  MUFU.EX2 R192, R192 ;  /* 0x000000c000c07308 */ /* 0x000fe20000000800 */
[----:B----4-:R-:W-:Y:S02]  /*4cf0*/  IMAD.MOV.U32 R78, RZ, RZ, R119 ;  /* 0x000000ffff4e7224 */ /* 0x010fe400078e0077 */
[----:B------:R-:W-:-:S02]  /*4d00*/  FSEL R43, R43, RZ, P2 ;  /* 0x000000ff2b2b7208 */ /* 0x000fc40001000000 */
[----:B------:R-:W-:Y:S01]  /*4d10*/  ISETP.GE.AND P2, PT, R81, 0x71, PT ;  /* 0x000000715100780c */ /* 0x000fe20003f46270 */
[----:B------:R-:W-:Y:S02]  /*4d20*/  IMAD.MOV.U32 R81, RZ, RZ, R119 ;  /* 0x000000ffff517224 */ /* 0x000fe400078e0077 */
        /* <DEDUP_REMOVED lines=16> */
[----:B------:R1:W3:Y:S01]  /*4e30*/  MUFU.EX2 R201, R3 ;  /* 0x0000000300c97308 */ /* 0x0002e20000000800 */
[-CC-:B------:R-:W-:Y:S01]  /*4e40*/  FFMA.FTZ R48, R48, R5.reuse, -R43.reuse ;  /* 0x0000000530307223 */ /* 0x180fe2000001082b */
[-CC-:B------:R-:W-:Y:S01]  /*4e50*/  FFMA.FTZ R38, R38, R5.reuse, -R43.reuse ;  /* 0x0000000526267223 */ /* 0x180fe2000001082b */
[-CC-:B------:R-:W-:Y:S01]  /*4e60*/  FFMA.FTZ R24, R24, R5.reuse, -R43.reuse ;  /* 0x0000000518187223 */ /* 0x180fe2000001082b */
[-CC-:B------:R-:W-:Y:S01]  /*4e70*/  FFMA.FTZ R50, R50, R5.reuse, -R43.reuse ;  /* 0x0000000532327223 */ /* 0x180fe2000001082b */
[-CC-:B------:R-:W-:Y:S01]  /*4e80*/  FFMA.FTZ R28, R28, R5.reuse, -R43.reuse ;  /* 0x000000051c1c7223 */ /* 0x180fe2000001082b */
[-CC-:B------:R-:W-:Y:S01]  /*4e90*/  FFMA.FTZ R52, R52, R5.reuse, -R43.reuse ;  /* 0x0000000534347223 */ /* 0x180fe2000001082b */
[-C--:B------:R-:W-:Y:S01]  /*4ea0*/  FFMA.FTZ R54, R54, R5.reuse, -R43 ;  /* 0x0000000536367223 */ /* 0x080fe2000001082b */
[----:B------:R-:W4:Y:S01]  /*4eb0*/  MUFU.EX2 R6, R6 ;  /* 0x0000000600067308 */ /* 0x000f220000000800 */
[----:B-1----:R-:W-:Y:S01]  /*4ec0*/  FADD.FTZ R3, R200, R9 ;  /* 0x00000009c8037221 */ /* 0x002fe20000010000 */
[----:B------:R-:W-:Y:S01]  /*4ed0*/  F2FP.BF16.F32.PACK_AB R200, R9, R200 ;  /* 0x000000c809c8723e */ /* 0x000fe200000010ff */
[-CC-:B------:R-:W-:Y:S01]  /*4ee0*/  FFMA.FTZ R56, R56, R5.reuse, -R43.reuse ;  /* 0x0000000538387223 */ /* 0x180fe2000001082b */
[-CC-:B------:R-:W-:Y:S01]  /*4ef0*/  FFMA.FTZ R58, R58, R5.reuse, -R43.reuse ;  /* 0x000000053a3a7223 */ /* 0x180fe2000001082b */
[-CC-:B------:R-:W-:Y:S01]  /*4f00*/  FFMA.FTZ R60, R60, R5.reuse, -R43.reuse ;  /* 0x000000053c3c7223 */ /* 0x180fe2000001082b */
[-CC-:B------:R-:W-:Y:S01]  /*4f10*/  FFMA.FTZ R26, R26, R5.reuse, -R43.reuse ;  /* 0x000000051a1a7223 */ /* 0x180fe2000001082b */
[-CC-:B------:R-:W-:Y:S01]  /*4f20*/  FFMA.FTZ R62, R62, R5.reuse, -R43.reuse ;  /* 0x000000053e3e7223 */ /* 0x180fe2000001082b */
[----:B------:R2:W1:Y:S01]  /*4f30*/  MUFU.EX2 R203, R10 ;  /* 0x0000000a00cb7308 */ /* 0x0004620000000800 */
[-CC-:B------:R-:W-:Y:S01]  /*4f40*/  FFMA.FTZ R30, R30, R5.reuse, -R43.reuse ;  /* 0x000000051e1e7223 */ /* 0x180fe2000001082b */
[----:B------:R-:W-:Y:S01]  /*4f50*/  FFMA.FTZ R43, R64, R5, -R43 ;  /* 0x00000005402b7223 */ /* 0x000fe2000001082b */
[----:B------:R-:W-:Y:S01]  /*4f60*/  MOV R82, R119 ;  /* 0x0000007700527202 */ /* 0x000fe20000000f00 */
[----:B------:R-:W-:-:S04]  /*4f70*/  IMAD.MOV.U32 R64, RZ, RZ, R119 ;  /* 0x000000ffff407224 */ /* 0x000fc800078e0077 */
[----:B------:R-:W1:Y:S01]  /*4f80*/  MUFU.EX2 R12, R12 ;  /* 0x0000000c000c7308 */ /* 0x000e620000000800 */
[----:B--2---:R-:W-:Y:S01]  /*4f90*/  FADD.FTZ R10, R202, R3 ;  /* 0x00000003ca0a7221 */ /* 0x004fe20000010000 */
[----:B-----5:R-:W-:-:S03]  /*4fa0*/  F2FP.BF16.F32.PACK_AB R202, R11, R202 ;  /* 0x000000ca0bca723e */ /* 0x020fc600000010ff */
[----:B------:R-:W-:-:S03]  /*4fb0*/  FADD.FTZ R3, R11, R10 ;  /* 0x0000000a0b037221 */ /* 0x000fc60000010000 */
[----:B------:R2:W5:Y:S01]  /*4fc0*/  MUFU.EX2 R197, R14 ;  /* 0x0000000e00c57308 */ /* 0x0005620000000800 */
[----:B0-----:R-:W-:Y:S01]  /*4fd0*/  FADD.FTZ R10, R196, R3 ;  /* 0x00000003c40a7221 */ /* 0x001fe20000010000 */
[----:B---3--:R-:W-:Y:S01]  /*4fe0*/  FADD.FTZ R3, R2, R201 ;  /* 0x000000c902037221 */ /* 0x008fe20000010000 */
[----:B------:R-:W-:Y:S02]  /*4ff0*/  F2FP.BF16.F32.PACK_AB R201, R201, R2 ;  /* 0x00000002c9c9723e */ /* 0x000fe400000010ff */
[C---:B------:R-:W-:Y:S01]  /*5000*/  FADD.FTZ R45, R13.reuse, R10 ;  /* 0x0000000a0d2d7221 */ /* 0x040fe20000010000 */
[----:B----4-:R-:W-:Y:S01]  /*5010*/  FADD.FTZ R10, R6, R3 ;  /* 0x00000003060a7221 */ /* 0x010fe20000010000 */
[----:B------:R-:W-:Y:S01]  /*5020*/  F2FP.BF16.F32.PACK_AB R196, R13, R196 ;  /* 0x000000c40dc4723e */ /* 0x000fe200000010ff */
[----:B------:R-:W0:Y:S01]  /*5030*/  MUFU.EX2 R20, R20 ;  /* 0x0000001400147308 */ /* 0x000e220000000800 */
[----:B--2---:R-:W-:Y:S01]  /*5040*/  FADD.FTZ R14, R198, R45 ;  /* 0x0000002dc60e7221 */ /* 0x004fe20000010000 */
[C---:B-1----:R-:W-:Y:S01]  /*5050*/  FADD.FTZ R3, R203.reuse, R10 ;  /* 0x0000000acb037221 */ /* 0x042fe20000010000 */
[----:B------:R-:W-:Y:S01]  /*5060*/  F2FP.BF16.F32.PACK_AB R203, R203, R6 ;  /* 0x00000006cbcb723e */ /* 0x000fe200000010ff */
[----:B------:R-:W-:-:S02]  /*5070*/  IMAD.MOV.U32 R6, RZ, RZ, 0x3f800000 ;  /* 0x3f800000ff067424 */ /* 0x000fc400078e00ff */
[C---:B------:R-:W-:Y:S01]  /*5080*/  FADD.FTZ R45, R15.reuse, R14 ;  /* 0x0000000e0f2d7221 */ /* 0x040fe20000010000 */
[----:B------:R-:W-:Y:S01]  /*5090*/  FADD.FTZ R10, R12, R3 ;  /* 0x000000030c0a7221 */ /* 0x000fe20000010000 */
[----:B------:R-:W-:Y:S01]  /*50a0*/  F2FP.BF16.F32.PACK_AB R198, R15, R198 ;  /* 0x000000c60fc6723e */ /* 0x000fe200000010ff */
[----:B------:R-:W1:Y:S01]  /*50b0*/  MUFU.EX2 R33, R33 ;  /* 0x0000002100217308 */ /* 0x000e620000000800 */
[----:B------:R-:W-:Y:S01]  /*50c0*/  FADD.FTZ R14, R192, R45 ;  /* 0x0000002dc00e7221 */ /* 0x000fe20000010000 */
[----:B-----5:R-:W-:Y:S01]  /*50d0*/  FADD.FTZ R3, R197, R10 ;  /* 0x0000000ac5037221 */ /* 0x020fe20000010000 */
[C---:B------:R-:W-:Y:S02]  /*50e0*/  F2FP.BF16.F32.PACK_AB R192, R29.reuse, R192 ;  /* 0x000000c01dc0723e */ /* 0x040fe400000010ff */
[----:B------:R-:W-:Y:S01]  /*50f0*/  FADD.FTZ R14, R29, R14 ;  /* 0x0000000e1d0e7221 */ /* 0x000fe20000010000 */
[----:B------:R-:W-:Y:S01]  /*5100*/  F2FP.BF16.F32.PACK_AB R197, R197, R12 ;  /* 0x0000000cc5c5723e */ /* 0x000fe200000010ff */
[----:B------:R-:W-:Y:S01]  /*5110*/  IMAD.MOV.U32 R29, RZ, RZ, R119 ;  /* 0x000000ffff1d7224 */ /* 0x000fe200078e0077 */
[----:B------:R2:W3:Y:S01]  /*5120*/  MUFU.EX2 R199, R40 ;  /* 0x0000002800c77308 */ /* 0x0004e20000000800 */
[----:B0-----:R-:W-:-:S07]  /*5130*/  FADD.FTZ R10, R20, R3 ;  /* 0x00000003140a7221 */ /* 0x001fce0000010000 */
[----:B------:R-:W0:Y:S01]  /*5140*/  MUFU.EX2 R194, R35 ;  /* 0x0000002300c27308 */ /* 0x000e220000000800 */
[----:B-1----:R-:W-:Y:S01]  /*5150*/  FADD.FTZ R45, R33, R14 ;  /* 0x0000000e212d7221 */ /* 0x002fe20000010000 */
[----:B--2---:R-:W-:-:S06]  /*5160*/  MOV R40, R119 ;  /* 0x0000007700287202 */ /* 0x004fcc0000000f00 */
[----:B------:R-:W1:Y:S01]  /*5170*/  MUFU.EX2 R32, R32 ;  /* 0x0000002000207308 */ /* 0x000e620000000800 */
[C---:B---3--:R-:W-:Y:S01]  /*5180*/  FADD.FTZ R3, R199.reuse, R10 ;  /* 0x0000000ac7037221 */ /* 0x048fe20000010000 */
[----:B------:R-:W-:-:S06]  /*5190*/  F2FP.BF16.F32.PACK_AB R199, R199, R20 ;  /* 0x00000014c7c7723e */ /* 0x000fcc00000010ff */
[----:B------:R-:W2:Y:S01]  /*51a0*/  MUFU.EX2 R84, R84 ;  /* 0x0000005400547308 */ /* 0x000ea20000000800 */
[C---:B0-----:R-:W-:Y:S01]  /*51b0*/  FADD.FTZ R45, R194.reuse, R45 ;  /* 0x0000002dc22d7221 */ /* 0x041fe20000010000 */
[----:B------:R-:W-:Y:S02]  /*51c0*/  F2FP.BF16.F32.PACK_AB R194, R194, R33 ;  /* 0x00000021c2c2723e */ /* 0x000fe400000010ff */
[----:B------:R-:W-:-:S04]  /*51d0*/  MOV R33, R119 ;  /* 0x0000007700217202 */ /* 0x000fc80000000f00 */
[----:B------:R0:W3:Y:S01]  /*51e0*/  MUFU.EX2 R193, R42 ;  /* 0x0000002a00c17308 */ /* 0x0000e20000000800 */
[----:B-1----:R-:W-:-:S07]  /*51f0*/  FADD.FTZ R10, R32, R3 ;  /* 0x00000003200a7221 */ /* 0x002fce0000010000 */
[----:B------:R1:W4:Y:S01]  /*5200*/  MUFU.EX2 R27, R86 ;  /* 0x00000056001b7308 */ /* 0x0003220000000800 */
[----:B--2---:R-:W-:Y:S01]  /*5210*/  FADD.FTZ R14, R84, R45 ;  /* 0x0000002d540e7221 */ /* 0x004fe20000010000 */
[----:B0-----:R-:W-:-:S06]  /*5220*/  IMAD.MOV.U32 R42, RZ, RZ, R119 ;  /* 0x000000ffff2a7224 */ /* 0x001fcc00078e0077 */
[----:B------:R-:W0:Y:S01]  /*5230*/  MUFU.EX2 R34, R34 ;  /* 0x0000002200227308 */ /* 0x000e220000000800 */
[C---:B---3--:R-:W-:Y:S01]  /*5240*/  FADD.FTZ R3, R193.reuse, R10 ;  /* 0x0000000ac1037221 */ /* 0x048fe20000010000 */
[----:B------:R-:W-:Y:S01]  /*5250*/  F2FP.BF16.F32.PACK_AB R193, R193, R32 ;  /* 0x00000020c1c1723e */ /* 0x000fe200000010ff */
[--C-:B-1----:R-:W-:Y:S02]  /*5260*/  IMAD.MOV.U32 R86, RZ, RZ, R119.reuse ;  /* 0x000000ffff567224 */ /* 0x102fe400078e0077 */
[----:B------:R-:W-:-:S03]  /*5270*/  IMAD.MOV.U32 R32, RZ, RZ, R119 ;  /* 0x000000ffff207224 */ /* 0x000fc600078e0077 */
[----:B------:R-:W1:Y:S01]  /*5280*/  MUFU.EX2 R88, R88 ;  /* 0x0000005800587308 */ /* 0x000e620000000800 */
[C---:B----4-:R-:W-:Y:S01]  /*5290*/  FADD.FTZ R45, R27.reuse, R14 ;  /* 0x0000000e1b2d7221 */ /* 0x050fe20000010000 */
[----:B------:R-:W-:Y:S01]  /*52a0*/  F2FP.BF16.F32.PACK_AB R188, R27, R84 ;  /* 0x000000541bbc723e */ /* 0x000fe200000010ff */
[--C-:B------:R-:W-:Y:S02]  /*52b0*/  IMAD.MOV.U32 R84, RZ, RZ, R119.reuse ;  /* 0x000000ffff547224 */ /* 0x100fe400078e0077 */
[----:B------:R-:W-:-:S03]  /*52c0*/  IMAD.MOV.U32 R27, RZ, RZ, R119 ;  /* 0x000000ffff1b7224 */ /* 0x000fc600078e0077 */
[----:B------:R2:W3:Y:S01]  /*52d0*/  MUFU.EX2 R195, R44 ;  /* 0x0000002c00c37308 */ /* 0x0004e20000000800 */
[----:B0-----:R-:W-:-:S07]  /*52e0*/  FADD.FTZ R0, R34, R3 ;  /* 0x0000000322007221 */ /* 0x001fce0000010000 */
[----:B------:R0:W4:Y:S01]  /*52f0*/  MUFU.EX2 R31, R90 ;  /* 0x0000005a001f7308 */ /* 0x0001220000000800 */
[----:B-1----:R-:W-:Y:S01]  /*5300*/  FADD.FTZ R10, R88, R45 ;  /* 0x0000002d580a7221 */ /* 0x002fe20000010000 */
[----:B--2---:R-:W-:-:S06]  /*5310*/  IMAD.MOV.U32 R44, RZ, RZ, R119 ;  /* 0x000000ffff2c7224 */ /* 0x004fcc00078e0077 */
[----:B------:R-:W1:Y:S01]  /*5320*/  MUFU.EX2 R36, R36 ;  /* 0x0000002400247308 */ /* 0x000e620000000800 */
[C---:B---3--:R-:W-:Y:S01]  /*5330*/  FADD.FTZ R3, R195.reuse, R0 ;  /* 0x00000000c3037221 */ /* 0x048fe20000010000 */
[----:B------:R-:W-:Y:S01]  /*5340*/  F2FP.BF16.F32.PACK_AB R195, R195, R34 ;  /* 0x00000022c3c3723e */ /* 0x000fe200000010ff */
[--C-:B0-----:R-:W-:Y:S02]  /*5350*/  IMAD.MOV.U32 R90, RZ, RZ, R119.reuse ;  /* 0x000000ffff5a7224 */ /* 0x101fe400078e0077 */
[----:B------:R-:W-:-:S03]  /*5360*/  IMAD.MOV.U32 R34, RZ, RZ, R119 ;  /* 0x000000ffff227224 */ /* 0x000fc600078e0077 */
[----:B------:R-:W0:Y:S01]  /*5370*/  MUFU.EX2 R92, R92 ;  /* 0x0000005c005c7308 */ /* 0x000e220000000800 */
[C---:B----4-:R-:W-:Y:S01]  /*5380*/  FADD.FTZ R45, R31.reuse, R10 ;  /* 0x0000000a1f2d7221 */ /* 0x050fe20000010000 */
[----:B------:R-:W-:Y:S01]  /*5390*/  F2FP.BF16.F32.PACK_AB R190, R31, R88 ;  /* 0x000000581fbe723e */ /* 0x000fe200000010ff */
[--C-:B------:R-:W-:Y:S02]  /*53a0*/  IMAD.MOV.U32 R88, RZ, RZ, R119.reuse ;  /* 0x000000ffff587224 */ /* 0x100fe400078e0077 */
[----:B------:R-:W-:-:S03]  /*53b0*/  IMAD.MOV.U32 R31, RZ, RZ, R119 ;  /* 0x000000ffff1f7224 */ /* 0x000fc600078e0077 */
[----:B------:R2:W3:Y:S01]  /*53c0*/  MUFU.EX2 R189, R46 ;  /* 0x0000002e00bd7308 */ /* 0x0004e20000000800 */
[----:B-1----:R-:W-:-:S07]  /*53d0*/  FADD.FTZ R0, R36, R3 ;  /* 0x0000000324007221 */ /* 0x002fce0000010000 */
[----:B------:R1:W4:Y:S01]  /*53e0*/  MUFU.EX2 R35, R94 ;  /* 0x0000005e00237308 */ /* 0x0003220000000800 */
[----:B0-----:R-:W-:Y:S01]  /*53f0*/  FADD.FTZ R10, R92, R45 ;  /* 0x0000002d5c0a7221 */ /* 0x001fe20000010000 */
[----:B--2---:R-:W-:-:S06]  /*5400*/  IMAD.MOV.U32 R46, RZ, RZ, R119 ;  /* 0x000000ffff2e7224 */ /* 0x004fcc00078e0077 */
[----:B------:R-:W0:Y:S01]  /*5410*/  MUFU.EX2 R48, R48 ;  /* 0x0000003000307308 */ /* 0x000e220000000800 */
[C---:B---3--:R-:W-:Y:S01]  /*5420*/  FADD.FTZ R3, R189.reuse, R0 ;  /* 0x00000000bd037221 */ /* 0x048fe20000010000 */
[----:B------:R-:W-:Y:S01]  /*5430*/  F2FP.BF16.F32.PACK_AB R189, R189, R36 ;  /* 0x00000024bdbd723e */ /* 0x000fe200000010ff */
[--C-:B-1----:R-:W-:Y:S02]  /*5440*/  IMAD.MOV.U32 R94, RZ, RZ, R119.reuse ;  /* 0x000000ffff5e7224 */ /* 0x102fe400078e0077 */
[----:B------:R-:W-:-:S03]  /*5450*/  IMAD.MOV.U32 R36, RZ, RZ, R119 ;  /* 0x000000ffff247224 */ /* 0x000fc600078e0077 */
[----:B------:R1:W2:Y:S01]  /*5460*/  MUFU.EX2 R191, R38 ;  /* 0x0000002600bf7308 */ /* 0x0002a20000000800 */
[C---:B----4-:R-:W-:Y:S01]  /*5470*/  FADD.FTZ R45, R35.reuse, R10 ;  /* 0x0000000a232d7221 */ /* 0x050fe20000010000 */
[----:B------:R-:W-:Y:S01]  /*5480*/  F2FP.BF16.F32.PACK_AB R184, R35, R92 ;  /* 0x0000005c23b8723e */ /* 0x000fe200000010ff */
[----:B------:R-:W-:Y:S02]  /*5490*/  IMAD.MOV.U32 R92, RZ, RZ, R119 ;  /* 0x000000ffff5c7224 */ /* 0x000fe400078e0077 */
[----:B------:R-:W-:Y:S01]  /*54a0*/  FADD.FTZ R10, R186, R45 ;  /* 0x0000002dba0a7221 */ /* 0x000fe20000010000 */
[----:B------:R-:W-:Y:S02]  /*54b0*/  IMAD.MOV.U32 R45, RZ, RZ, R119 ;  /* 0x000000ffff2d7224 */ /* 0x000fe400078e0077 */
[----:B------:R3:W4:Y:S01]  /*54c0*/  MUFU.EX2 R37, R96 ;  /* 0x0000006000257308 */ /* 0x0007220000000800 */
[----:B0-----:R-:W-:Y:S01]  /*54d0*/  FADD.FTZ R0, R48, R3 ;  /* 0x0000000330007221 */ /* 0x001fe20000010000 */
[----:B-1----:R-:W-:-:S02]  /*54e0*/  IMAD.MOV.U32 R38, RZ, RZ, R119 ;  /* 0x000000ffff267224 */ /* 0x002fc400078e0077 */
[----:B------:R-:W-:-:S04]  /*54f0*/  IMAD.MOV.U32 R35, RZ, RZ, R119 ;  /* 0x000000ffff237224 */ /* 0x000fc800078e0077 */
[----:B------:R-:W0:Y:S01]  /*5500*/  MUFU.EX2 R24, R24 ;  /* 0x0000001800187308 */ /* 0x000e220000000800 */
[C---:B--2---:R-:W-:Y:S01]  /*5510*/  FADD.FTZ R3, R191.reuse, R0 ;  /* 0x00000000bf037221 */ /* 0x044fe20000010000 */
[----:B------:R-:W-:Y:S01]  /*5520*/  F2FP.BF16.F32.PACK_AB R191, R191, R48 ;  /* 0x00000030bfbf723e */ /* 0x000fe200000010ff */
[----:B------:R-:W-:Y:S01]  /*5530*/  IMAD.MOV.U32 R48, RZ, RZ, R119 ;  /* 0x000000ffff307224 */ /* 0x000fe200078e0077 */
[----:B---3--:R-:W-:-:S04]  /*5540*/  MOV R96, R119 ;  /* 0x0000007700607202 */ /* 0x008fc80000000f00 */
[----:B------:R-:W1:Y:S01]  /*5550*/  MUFU.EX2 R98, R98 ;  /* 0x0000006200627308 */ /* 0x000e620000000800 */
[C---:B----4-:R-:W-:Y:S01]  /*5560*/  FADD.FTZ R9, R37.reuse, R10 ;  /* 0x0000000a25097221 */ /* 0x050fe20000010000 */
[----:B------:R-:W-:Y:S01]  /*5570*/  F2FP.BF16.F32.PACK_AB R186, R37, R186 ;  /* 0x000000ba25ba723e */ /* 0x000fe200000010ff */
[----:B------:R-:W-:-:S05]  /*5580*/  IMAD.MOV.U32 R37, RZ, RZ, R119 ;  /* 0x000000ffff257224 */ /* 0x000fca00078e0077 */
        /* <DEDUP_REMOVED lines=38> */
[----:B0-----:R-:W-:Y:S01]  /*57f0*/  IMAD.MOV.U32 R108, RZ, RZ, R119 ;  /* 0x000000ffff6c7224 */ /* 0x001fe200078e0077 */
[----:B------:R-:W-:-:S04]  /*5800*/  MOV R54, R119 ;  /* 0x0000007700367202 */ /* 0x000fc80000000f00 */
[----:B------:R-:W0:Y:S01]  /*5810*/  MUFU.EX2 R66, R66 ;  /* 0x0000004200427308 */ /* 0x000e220000000800 */
[C---:B----4-:R-:W-:Y:S01]  /*5820*/  FADD.FTZ R9, R21.reuse, R10 ;  /* 0x0000000a15097221 */ /* 0x050fe20000010000 */
[----:B------:R-:W-:Y:S01]  /*5830*/  F2FP.BF16.F32.PACK_AB R176, R21, R106 ;  /* 0x0000006a15b0723e */ /* 0x000fe200000010ff */
[----:B------:R-:W-:-:S05]  /*5840*/  IMAD.MOV.U32 R106, RZ, RZ, R119 ;  /* 0x000000ffff6a7224 */ /* 0x000fca00078e0077 */
[----:B------:R2:W3:Y:S01]  /*5850*/  MUFU.EX2 R183, R60 ;  /* 0x0000003c00b77308 */ /* 0x0004e20000000800 */
[----:B-1----:R-:W-:-:S07]  /*5860*/  FADD.FTZ R0, R58, R3 ;  /* 0x000000033a007221 */ /* 0x002fce0000010000 */
[----:B------:R-:W1:Y:S01]  /*5870*/  MUFU.EX2 R26, R26 ;  /* 0x0000001a001a7308 */ /* 0x000e620000000800 */
[----:B0-----:R-:W-:Y:S01]  /*5880*/  FADD.FTZ R10, R66, R9 ;  /* 0x00000009420a7221 */ /* 0x001fe20000010000 */
[----:B--2---:R-:W-:-:S06]  /*5890*/  IMAD.MOV.U32 R60, RZ, RZ, R119 ;  /* 0x000000ffff3c7224 */ /* 0x004fcc00078e0077 */
[----:B------:R0:W2:Y:S01]  /*58a0*/  MUFU.EX2 R177, R62 ;  /* 0x0000003e00b17308 */ /* 0x0000a20000000800 */
[C---:B---3--:R-:W-:Y:S01]  /*58b0*/  FADD.FTZ R9, R183.reuse, R0 ;  /* 0x00000000b7097221 */ /* 0x048fe20000010000 */
[----:B------:R-:W-:Y:S01]  /*58c0*/  F2FP.BF16.F32.PACK_AB R183, R183, R58 ;  /* 0x0000003ab7b7723e */ /* 0x000fe200000010ff */
[----:B------:R-:W-:-:S05]  /*58d0*/  IMAD.MOV.U32 R58, RZ, RZ, R119 ;  /* 0x000000ffff3a7224 */ /* 0x000fca00078e0077 */
[----:B------:R-:W3:Y:S01]  /*58e0*/  MUFU.EX2 R30, R30 ;  /* 0x0000001e001e7308 */ /* 0x000ee20000000800 */
[----:B-1----:R-:W-:Y:S01]  /*58f0*/  FADD.FTZ R0, R26, R9 ;  /* 0x000000091a007221 */ /* 0x002fe20000010000 */
[----:B0-----:R-:W-:-:S06]  /*5900*/  IMAD.MOV.U32 R62, RZ, RZ, R119 ;  /* 0x000000ffff3e7224 */ /* 0x001fcc00078e0077 */
[----:B------:R-:W0:Y:S01]  /*5910*/  MUFU.EX2 R25, R25 ;  /* 0x0000001900197308 */ /* 0x000e220000000800 */
[C---:B--2---:R-:W-:Y:S01]  /*5920*/  FADD.FTZ R9, R177.reuse, R0 ;  /* 0x00000000b1097221 */ /* 0x044fe20000010000 */
[----:B------:R-:W-:Y:S01]  /*5930*/  F2FP.BF16.F32.PACK_AB R177, R177, R26 ;  /* 0x0000001ab1b1723e */ /* 0x000fe200000010ff */
[----:B------:R-:W-:Y:S01]  /*5940*/  IMAD.MOV.U32 R0, RZ, RZ, 0x3f800000 ;  /* 0x3f800000ff007424 */ /* 0x000fe200078e00ff */
[----:B------:R-:W-:-:S04]  /*5950*/  MOV R26, R119 ;  /* 0x00000077001a7202 */ /* 0x000fc80000000f00 */
[----:B------:R-:W1:Y:S01]  /*5960*/  MUFU.EX2 R43, R43 ;  /* 0x0000002b002b7308 */ /* 0x000e620000000800 */
[----:B---3--:R-:W-:Y:S01]  /*5970*/  FADD.FTZ R2, R30, R9 ;  /* 0x000000091e027221 */ /* 0x008fe20000010000 */
[C---:B0-----:R-:W-:Y:S01]  /*5980*/  FADD.FTZ R3, R25.reuse, R10 ;  /* 0x0000000a19037221 */ /* 0x041fe20000010000 */
[----:B------:R-:W-:Y:S01]  /*5990*/  F2FP.BF16.F32.PACK_AB R178, R25, R66 ;  /* 0x0000004219b2723e */ /* 0x000fe200000010ff */
[--C-:B------:R-:W-:Y:S02]  /*59a0*/  IMAD.MOV.U32 R66, RZ, RZ, R119.reuse ;  /* 0x000000ffff427224 */ /* 0x100fe400078e0077 */
[--C-:B------:R-:W-:Y:S02]  /*59b0*/  IMAD.MOV.U32 R25, RZ, RZ, R119.reuse ;  /* 0x000000ffff197224 */ /* 0x100fe400078e0077 */
[C---:B-1----:R-:W-:Y:S01]  /*59c0*/  FADD.FTZ R2, R43.reuse, R2 ;  /* 0x000000022b027221 */ /* 0x042fe20000010000 */
[----:B------:R-:W-:Y:S01]  /*59d0*/  F2FP.BF16.F32.PACK_AB R179, R43, R30 ;  /* 0x0000001e2bb3723e */ /* 0x000fe200000010ff */
        /* <DEDUP_REMOVED lines=55> */
[----:B------:R-:W-:Y:S01]  /*5d50*/  UMOV UR38, UR39 ;  /* 0x0000002700267c82 */ /* 0x000fe20008000000 */
[----:B------:R-:W-:Y:S01]  /*5d60*/  UMOV UR6, UR36 ;  /* 0x0000002400067c82 */ /* 0x000fe20008000000 */
[----:B------:R-:W-:-:S05]  /*5d70*/  ULDC UR5, c[0x0][0x9d8] ;  /* 0x0002760000057ab9 */ /* 0x000fca0000000800 */
.L_x_3460:
[----:B------:R-:W-:-:S04]  /*5d80*/  UIADD3 UR4, UR6, 0x1, URZ ;  /* 0x0000000106047890 */ /* 0x000fc8000fffe03f */
[----:B------:R-:W-:-:S04]  /*5d90*/  UISETP.NE.AND UP0, UPT, UR4, 0x2, UPT ;  /* 0x000000020400788c */ /* 0x000fc8000bf05270 */
[----:B------:R-:W-:Y:S02]  /*5da0*/  USEL UR39, URZ, 0x1, UP0 ;  /* 0x000000013f277887 */ /* 0x000fe40008000000 */
[----:B------:R-:W-:Y:S02]  /*5db0*/  USEL UR36, UR4, URZ, UP0 ;  /* 0x0000003f04247287 */ /* 0x000fe40008000000 */
[----:B------:R-:W-:Y:S01]  /*5dc0*/  ULOP3.LUT UR39, UR38, UR39, URZ, 0x3c, !UPT ;  /* 0x0000002726277292 */ /* 0x000fe2000f8e3c3f */
[----:B------:R-:W-:Y:S11]  /*5dd0*/  @!P0 BRA `(.L_x_3452) ;  /* 0x0000000000048947 */ /* 0x000ff60003800000 */
[----:B------:R-:W-:Y:S01]  /*5de0*/  BPT.TRAP 0x1 ;  /* 0x000000040000795c */ /* 0x000fe20000300000 */
.L_x_3452:
[----:B------:R-:W0:Y:S01]  /*5df0*/  S2UR UR4, SR_CgaCtaId ;  /* 0x00000000000479c3 */ /* 0x000e220000008800 */
[----:B------:R-:W-:Y:S01]  /*5e00*/  UMOV UR37, 0x400 ;  /* 0x0000040000257882 */ /* 0x000fe20000000000 */
[----:B------:R-:W-:-:S04]  /*5e10*/  MOV R5, UR39 ;  /* 0x0000002700057c02 */ /* 0x000fc80008000f00 */
[----:B------:R-:W-:Y:S01]  /*5e20*/  SHF.L.U32 R5, R5, 0x1f, RZ ;  /* 0x0000001f05057819 */ /* 0x000fe200000006ff */
[----:B0-----:R-:W-:-:S04]  /*5e30*/  ULEA UR37, UR4, UR37, 0x18 ;  /* 0x0000002504257291 */ /* 0x001fc8000f8ec03f */
[----:B------:R-:W-:-:S09]  /*5e40*/  ULEA UR7, UR36, UR37, 0x3 ;  /* 0x0000002524077291 */ /* 0x000fd2000f8e183f */
[----:B------:R0:W1:Y:S01]  /*5e50*/  SYNCS.PHASECHK.TRANS64.TRYWAIT P2, [UR7+0x36830], R5 ;  /* 0x03683005ff0075a7 */ /* 0x0000620008040147 */
[----:B------:R-:W-:Y:S05]  /*5e60*/  @!P0 BRA `(.L_x_3453) ;  /* 0x0000000000048947 */ /* 0x000fea0003800000 */
[----:B------:R-:W-:Y:S01]  /*5e70*/  BPT.TRAP 0x1 ;  /* 0x000000040000795c */ /* 0x000fe20000300000 */
.L_x_3453:
[----:B-1----:R-:W-:Y:S05]  /*5e80*/  @P2 BRA `(.L_x_3454) ;  /* 0x0000000000082947 */ /* 0x002fea0003800000 */
[----:B------:R-:W1:Y:S02]  /*5e90*/  SYNCS.PHASECHK.TRANS64.TRYWAIT P2, [UR7+0x36830], R5 ;  /* 0x03683005ff0075a7 */ /* 0x000e640008040147 */
[----:B-1----:R-:W-:Y:S05]  /*5ea0*/  @!P2 BRA `(.L_x_3455) ;  /* 0x000000b000b8a947 */ /* 0x002fea0003800000 */
.L_x_3454:
[----:B------:R-:W-:Y:S01]  /*5eb0*/  R2UR UR4, R4 ;  /* 0x00000000040472ca */ /* 0x000fe200000e0000 */
[----:B------:R-:W-:Y:S01]  /*5ec0*/  WARPGROUP.ARRIVE ;  /* 0x00000000000079c5 */ /* 0x000fe20000000000 */
        /* <DEDUP_REMOVED lines=10> */
[-C--:B------:R-:W-:Y:S01]  /*5f70*/  FMUL.FTZ R24, R24, R6.reuse ;  /* 0x0000000618187220 */ /* 0x080fe20000410000 */
[----:B------:R-:W-:Y:S01]  /*5f80*/  UIMAD UR4, UR36, 0xa80, UR4 ;  /* 0x00000a80240478a4 */ /* 0x000fe2000f8e0204 */
        /* <DEDUP_REMOVED lines=9> */
[----:B------:R-:W-:Y:S01]  /*6020*/  HGMMA.64x16x16.F32.BF16 R168, gdesc[UR56], RZ, !UPT, gsb0 ;  /* 0x0020000038a879f0 */ /* 0x000fe2000c0018ff */
        /* <DEDUP_REMOVED lines=56> */
[----:B------:R-:W-:Y:S01]  /*63b0*/  FMUL.FTZ R117, R117, R6 ;  /* 0x0000000675757220 */ /* 0x000fe20000410000 */
[-C--:B------:R-:W-:Y:S01]  /*63c0*/  FMUL.FTZ R26, R26, R0.reuse ;  /* 0x000000001a1a7220 */ /* 0x080fe20000410000 */
[----:B------:R-:W-:Y:S01]  /*63d0*/  HGMMA.64x16x16.F32.BF16 R160, gdesc[UR56], RZ, !UPT, gsb0 ;  /* 0x0020000038a079f0 */ /* 0x000fe2000c0018ff */
        /* <DEDUP_REMOVED lines=54> */
[----:B------:R-:W-:Y:S01]  /*6740*/  UMOV UR59, 0x40000040 ;  /* 0x40000040003b7882 */ /* 0x000fe20000000000 */
[----:B------:R-:W-:Y:S01]  /*6750*/  UIADD3 UR10, UR4, 0x280, URZ ;  /* 0x00000280040a7890 */ /* 0x000fe2000fffe03f */
[----:B------:R-:W-:Y:S02]  /*6760*/  WARPGROUP.DEPBAR.LE gsb0, 0x0 ;  /* 0x00008000000079c5 */ /* 0x000fe40000010000 */
        /* <DEDUP_REMOVED lines=16> */
[----:B------:R-:W-:Y:S01]  /*6870*/  UMOV UR11, 0x40000040 ;  /* 0x40000040000b7882 */ /* 0x000fe20000000000 */
[----:B------:R-:W-:Y:S02]  /*6880*/  WARPGROUP.DEPBAR.LE gsb0, 0x0 ;  /* 0x00008000000079c5 */ /* 0x000fe40000010000 */
[----:B------:R-:W-:-:S06]  /*6890*/  WARPGROUP.ARRIVE ;  /* 0x00000000000079c5 */ /* 0x000fcc0000000000 */
[----:B------:R-:W-:Y:S03]  /*68a0*/  HGMMA.64x16x16.F32.BF16 R120, gdesc[UR56], RZ, !UPT, gsb0 ;  /* 0x00200000387879f0 */ /* 0x000fe6000c0018ff */
        /* <DEDUP_REMOVED lines=35> */
[----:B------:R-:W-:Y:S01]  /*6ae0*/  UMOV UR15, 0x40000040 ;  /* 0x40000040000f7882 */ /* 0x000fe20000000000 */
        /* <DEDUP_REMOVED lines=373> */
[----:B------:R-:W-:Y:S02]  /*8240*/  UIADD3 UR10, UR4, 0x986, URZ ;  /* 0x00000986040a7890 */ /* 0x000fe4000fffe03f */
        /* <DEDUP_REMOVED lines=22> */
.L_x_3456:
[----:B------:R-:W-:Y:S01]  /*83b0*/  ULEA UR10, UR6, UR37, 0x3 ;  /* 0x00000025060a7291 */ /* 0x000fe2000f8e183f */
[----:B------:R-:W-:-:S05]  /*83c0*/  IMAD.U32 R0, RZ, RZ, UR38 ;  /* 0x00000026ff007e24 */ /* 0x000fca000f8e00ff */
[----:B------:R-:W-:-:S04]  /*83d0*/  SHF.L.U32 R0, R0, 0x1f, RZ ;  /* 0x0000001f00007819 */ /* 0x000fc800000006ff */
[----:B------:R2:W3:Y:S01]  /*83e0*/  SYNCS.PHASECHK.TRANS64.TRYWAIT P2, [UR10+0x36850], R0 ;  /* 0x03685000ff0075a7 */ /* 0x0004e2000804014a */
[----:B------:R-:W-:Y:S05]  /*83f0*/  @!P0 BRA `(.L_x_3457) ;  /* 0x0000000000048947 */ /* 0x000fea0003800000 */
[----:B------:R-:W-:Y:S01]  /*8400*/  BPT.TRAP 0x1 ;  /* 0x000000040000795c */ /* 0x000fe20000300000 */
.L_x_3457:
[----:B---3--:R-:W-:Y:S05]  /*8410*/  @P2 BRA `(.L_x_3458) ;  /* 0x0000000000082947 */ /* 0x008fea0003800000 */
[----:B------:R-:W3:Y:S02]  /*8420*/  SYNCS.PHASECHK.TRANS64.TRYWAIT P2, [UR10+0x36850], R0 ;  /* 0x03685000ff0075a7 */ /* 0x000ee4000804014a */
[----:B---3--:R-:W-:Y:S05]  /*8430*/  @!P2 BRA `(.L_x_3459) ;  /* 0x0000008c006ca947 */ /* 0x008fea0003800000 */
.L_x_3458:
[----:B------:R-:W-:Y:S01]  /*8440*/  UIADD3 UR37, UR37, 0x400, URZ ;  /* 0x0000040025257890 */ /* 0x000fe2000fffe03f */
[----:B------:R-:W-:Y:S01]  /*8450*/  WARPGROUP.ARRIVE ;  /* 0x00000000000079c5 */ /* 0x000fe20000000000 */
[----:B------:R-:W-:Y:S01]  /*8460*/  UMOV UR15, 0x40000040 ;  /* 0x40000040000f7882 */ /* 0x000fe20000000000 */
[----:B0-2---:R-:W-:Y:S01]  /*8470*/  FMUL.FTZ R0, R168, UR5 ;  /* 0x00000005a8007c20 */ /* 0x005fe20008410000 */
[----:B------:R-:W-:Y:S01]  /*8480*/  USHF.R.U32.HI UR37, URZ, 0x4, UR37 ;  /* 0x000000043f257899 */ /* 0x000fe20008011625 */
[----:B-1----:R-:W-:Y:S01]  /*8490*/  FMUL.FTZ R8, R169, UR5 ;  /* 0x00000005a9087c20 */ /* 0x002fe20008410000 */
[----:B------:R-:W-:Y:S01]  /*84a0*/  FMUL.FTZ R20, R172, UR5 ;  /* 0x00000005ac147c20 */ /* 0x000fe20008410000 */
[----:B------:R-:W-:Y:S01]  /*84b0*/  FMUL.FTZ R12, R170, UR5 ;  /* 0x00000005aa0c7c20 */ /* 0x000fe20008410000 */
[----:B------:R-:W-:Y:S01]  /*84c0*/  ULOP3.LUT UR37, UR37, 0x3fff, URZ, 0xc0, !UPT ;  /* 0x00003fff25257892 */ /* 0x000fe2000f8ec03f */
[----:B------:R-:W0:Y:S01]  /*84d0*/  MUFU.TANH R0, R0 ;  /* 0x0000000000007308 */ /* 0x000e220000002400 */
[----:B------:R-:W-:Y:S01]  /*84e0*/  FMUL.FTZ R170, R173, UR5 ;  /* 0x00000005adaa7c20 */ /* 0x000fe20008410000 */
[----:B------:R-:W-:Y:S01]  /*84f0*/  FMUL.FTZ R168, R174, UR5 ;  /* 0x00000005aea87c20 */ /* 0x000fe20008410000 */
[----:B------:R-:W-:Y:S01]  /*8500*/  ULOP3.LUT UR4, UR37, 0x3800000, URZ, 0xfc, !UPT ;  /* 0x0380000025047892 */ /* 0x000fe2000f8efc3f */
[----:B------:R-:W-:Y:S01]  /*8510*/  FMUL.FTZ R174, R160, UR5 ;  /* 0x00000005a0ae7c20 */ /* 0x000fe20008410000 */
[----:B------:R-:W-:Y:S01]  /*8520*/  FMUL.FTZ R218, R153, UR5 ;  /* 0x0000000599da7c20 */ /* 0x000fe20008410000 */
[----:B------:R-:W-:Y:S01]  /*8530*/  FMUL.FTZ R222, R144, UR5 ;  /* 0x0000000590de7c20 */ /* 0x000fe20008410000 */
[----:B------:R-:W-:Y:S01]  /*8540*/  UIMAD UR4, UR6, 0xa80, UR4 ;  /* 0x00000a80060478a4 */ /* 0x000fe2000f8e0204 */
[----:B------:R-:W1:Y:S01]  /*8550*/  MUFU.TANH R8, R8 ;  /* 0x0000000800087308 */ /* 0x000e620000002400 */
[----:B------:R-:W-:Y:S01]  /*8560*/  FMUL.FTZ R220, R145, UR5 ;  /* 0x0000000591dc7c20 */ /* 0x000fe20008410000 */
[----:B------:R-:W-:Y:S01]  /*8570*/  FMUL.FTZ R226, R148, UR5 ;  /* 0x0000000594e27c20 */ /* 0x000fe20008410000 */
[----:B------:R-:W-:Y:S01]  /*8580*/  UIADD3 UR6, UR4, 0x80, URZ ;  /* 0x0000008004067890 */ /* 0x000fe2000fffe03f */
[----:B------:R-:W-:Y:S01]  /*8590*/  FMUL.FTZ R224, R149, UR5 ;  /* 0x0000000595e07c20 */ /* 0x000fe20008410000 */
[----:B------:R-:W-:Y:S01]  /*85a0*/  FMUL.FTZ R230, R136, UR5 ;  /* 0x0000000588e67c20 */ /* 0x000fe20008410000 */
[----:B------:R-:W-:Y:S01]  /*85b0*/  UMOV UR14, UR4 ;  /* 0x00000004000e7c82 */ /* 0x000fe20008000000 */
[----:B------:R-:W-:Y:S01]  /*85c0*/  FMUL.FTZ R136, R137, UR5 ;  /* 0x0000000589887c20 */ /* 0x000fe20008410000 */
[----:B------:R-:W-:Y:S01]  /*85d0*/  HGMMA.64x192x16.F32.BF16 R24, R200, gdesc[UR12].tnspB, R24, gsb0 ;  /* 0x42e0000cc8187df0 */ /* 0x000fe20008001818 */
[----:B------:R-:W-:Y:S01]  /*85e0*/  UMOV UR15, 0x40000040 ;  /* 0x40000040000f7882 */ /* 0x000fe20000000000 */
[----:B------:R-:W-:Y:S01]  /*85f0*/  UMOV UR14, UR6 ;  /* 0x00000006000e7c82 */ /* 0x000fe20008000000 */
[----:B------:R-:W-:Y:S01]  /*8600*/  UIADD3 UR6, UR4, 0x100, URZ ;  /* 0x0000010004067890 */ /* 0x000fe2000fffe03f */
[----:B------:R-:W2:Y:S01]  /*8610*/  MUFU.TANH R20, R20 ;  /* 0x0000001400147308 */ /* 0x000ea20000002400 */
[----:B0-----:R-:W-:Y:S01]  /*8620*/  FMNMX.FTZ R5, R0, R10, !PT ;  /* 0x0000000a00057209 */ /* 0x001fe20007810000 */
[----:B------:R-:W-:Y:S01]  /*8630*/  FMUL.FTZ R148, R150, UR5 ;  /* 0x0000000596947c20 */ /* 0x000fe20008410000 */
[----:B------:R-:W-:Y:S01]  /*8640*/  FMUL.FTZ R150, R140, UR5 ;  /* 0x000000058c967c20 */ /* 0x000fe20008410000 */
[----:B------:R-:W-:Y:S01]  /*8650*/  FMUL.FTZ R228, R141, UR5 ;  /* 0x000000058de47c20 */ /* 0x000fe20008410000 */
[----:B-1----:R-:W-:Y:S01]  /*8660*/  FMNMX.FTZ R5, R8, R5, !PT ;  /* 0x0000000508057209 */ /* 0x002fe20007810000 */
        /* <DEDUP_REMOVED lines=12> */
[----:B------:R-:W-:Y:S01]  /*8730*/  FMUL.FTZ R141, R121, UR5 ;  /* 0x00000005798d7c20 */ /* 0x000fe20008410000 */
[----:B------:R-:W-:Y:S01]  /*8740*/  FMUL.FTZ R144, R146, UR5 ;  /* 0x0000000592907c20 */ /* 0x000fe20008410000 */
[----:B------:R-:W-:Y:S01]  /*8750*/  FMUL.FTZ R146, R147, UR5 ;  /* 0x0000000593927c20 */ /* 0x000fe20008410000 */
[----:B------:R-:W-:Y:S01]  /*8760*/  FMUL.FTZ R147, R124, UR5 ;  /* 0x000000057c937c20 */ /* 0x000fe20008410000 */
[----:B------:R-:W-:Y:S01]  /*8770*/  FMUL.FTZ R145, R125, UR5 ;  /* 0x000000057d917c20 */ /* 0x000fe20008410000 */
[----:B------:R-:W-:Y:S01]  /*8780*/  FMUL.FTZ R124, R151, UR5 ;  /* 0x00000005977c7c20 */ /* 0x000fe20008410000 */
[----:B------:R-:W-:Y:S01]  /*8790*/  MUFU.TANH R218, R218 ;  /* 0x000000da00da7308 */ /* 0x000fe20000002400 */
[----:B0-----:R-:W-:Y:S01]  /*87a0*/  FMNMX.FTZ R5, R170, R5, !PT ;  /* 0x00000005aa057209 */ /* 0x001fe20007810000 */
[----:B------:R-:W-:Y:S01]  /*87b0*/  FMUL.FTZ R138, R138, UR5 ;  /* 0x000000058a8a7c20 */ /* 0x000fe20008410000 */
[----:B------:R-:W-:Y:S01]  /*87c0*/  FMUL.FTZ R142, R142, UR5 ;  /* 0x000000058e8e7c20 */ /* 0x000fe20008410000 */
[----:B------:R-:W-:Y:S01]  /*87d0*/  FMUL.FTZ R130, R130, UR5 ;  /* 0x0000000582827c20 */ /* 0x000fe20008410000 */
[----:B------:R-:W-:Y:S01]  /*87e0*/  FMUL.FTZ R234, R131, UR5 ;  /* 0x0000000583ea7c20 */ /* 0x000fe20008410000 */
[----:B------:R-:W-:Y:S01]  /*87f0*/  FMUL.FTZ R134, R134, UR5 ;  /* 0x0000000586867c20 */ /* 0x000fe20008410000 */
[----:B------:R-:W-:Y:S01]  /*8800*/  FMUL.FTZ R236, R135, UR5 ;  /* 0x0000000587ec7c20 */ /* 0x000fe20008410000 */
[----:B------:R-:W-:Y:S01]  /*8810*/  MUFU.TANH R222, R222 ;  /* 0x000000de00de7308 */ /* 0x000fe20000002400 */
[----:B-1----:R-:W-:Y:S01]  /*8820*/  FMNMX.FTZ R5, R174, R5, !PT ;  /* 0x00000005ae057209 */ /* 0x002fe20007810000 */
[----:B------:R-:W-:Y:S01]  /*8830*/  FMUL.FTZ R122, R122, UR5 ;  /* 0x000000057a7a7c20 */ /* 0x000fe20008410000 */
[----:B------:R-:W-:Y:S01]  /*8840*/  FMUL.FTZ R13, R123, UR5 ;  /* 0x000000057b0d7c20 */ /* 0x000fe20008410000 */
[----:B------:R-:W-:Y:S01]  /*8850*/  FMUL.FTZ R126, R126, UR5 ;  /* 0x000000057e7e7c20 */ /* 0x000fe20008410000 */
[----:B------:R-:W-:Y:S01]  /*8860*/  FMUL.FTZ R15, R127, UR5 ;  /* 0x000000057f0f7c20 */ /* 0x000fe20008410000 */
[C---:B------:R-:W-:Y:S01]  /*8870*/  ISETP.GT.AND P2, PT, R11.reuse, RZ, PT ;  /* 0x000000ff0b00720c */ /* 0x040fe20003f44270 */
[----:B------:R-:W-:Y:S01]  /*8880*/  UMOV UR38, UR39 ;  /* 0x0000002700267c82 */ /* 0x000fe20008000000 */
[----:B------:R-:W-:Y:S01]  /*8890*/  MUFU.TANH R220, R220 ;  /* 0x000000dc00dc7308 */ /* 0x000fe20000002400 */
[----:B------:R-:W-:-:S07]  /*88a0*/  VIADD R11, R11, 0xffffffff ;  /* 0xffffffff0b0b7836 */ /* 0x000fce0000000000 */
[----:B------:R-:W-:Y:S08]  /*88b0*/  MUFU.TANH R226, R226 ;  /* 0x000000e200e27308 */ /* 0x000ff00000002400 */
[----:B------:R-:W-:Y:S08]  /*88c0*/  MUFU.TANH R224, R224 ;  /* 0x000000e000e07308 */ /* 0x000ff00000002400 */
[----:B------:R-:W-:Y:S08]  /*88d0*/  MUFU.TANH R230, R230 ;  /* 0x000000e600e67308 */ /* 0x000ff00000002400 */
[----:B------:R-:W-:Y:S08]  /*88e0*/  MUFU.TANH R136, R136 ;  /* 0x0000008800887308 */ /* 0x000ff00000002400 */
[----:B------:R-:W-:Y:S08]  /*88f0*/  MUFU.TANH R150, R150 ;  /* 0x0000009600967308 */ /* 0x000ff00000002400 */
[----:B------:R-:W-:Y:S08]  /*8900*/  MUFU.TANH R228, R228 ;  /* 0x000000e400e47308 */ /* 0x000ff00000002400 */
[----:B------:R-:W0:Y:S08]  /*8910*/  MUFU.TANH R12, R12 ;  /* 0x0000000c000c7308 */ /* 0x000e300000002400 */
[----:B------:R-:W-:Y:S08]  /*8920*/  MUFU.TANH R232, R232 ;  /* 0x000000e800e87308 */ /* 0x000ff00000002400 */
[----:B------:R-:W1:Y:S01]  /*8930*/  MUFU.TANH R14, R14 ;  /* 0x0000000e000e7308 */ /* 0x000e620000002400 */
[----:B0-----:R-:W-:-:S07]  /*8940*/  FMNMX.FTZ R121, R12, R9, !PT ;  /* 0x000000090c797209 */ /* 0x001fce0007810000 */
[----:B------:R-:W-:Y:S08]  /*8950*/  MUFU.TANH R140, R140 ;  /* 0x0000008c008c7308 */ /* 0x000ff00000002400 */
[----:B------:R-:W0:Y:S01]  /*8960*/  MUFU.TANH R168, R168 ;  /* 0x000000a800a87308 */ /* 0x000e220000002400 */
[----:B-1----:R-:W-:-:S07]  /*8970*/  FMNMX.FTZ R121, R14, R121, !PT ;  /* 0x000000790e797209 */ /* 0x002fce0007810000 */
        /* <DEDUP_REMOVED lines=10> */
[----:B------:R-:W-:Y:S01]  /*8a20*/  MUFU.TANH R147, R147 ;  /* 0x0000009300937308 */ /* 0x000fe20000002400 */
[----:B-1----:R-:W-:-:S07]  /*8a30*/  FMNMX.FTZ R121, R162, R121, !PT ;  /* 0x00000079a2797209 */ /* 0x002fce0007810000 */
[----:B------:R-:W-:Y:S01]  /*8a40*/  MUFU.TANH R145, R145 ;  /* 0x0000009100917308 */ /* 0x000fe20000002400 */
[----:B------:R-:W-:Y:S02]  /*8a50*/  WARPGROUP.DEPBAR.LE gsb0, 0x0 ;  /* 0x00008000000079c5 */ /* 0x000fe40000010000 */
[----:B------:R-:W-:Y:S01]  /*8a60*/  WARPGROUP.ARRIVE ;  /* 0x00000000000079c5 */ /* 0x000fe20000000000 */
[----:B------:R-:W-:Y:S01]  /*8a70*/  FMUL.FTZ R200, R165, UR5 ;  /* 0x00000005a5c87c20 */ /* 0x000fe20008410000 */
[----:B------:R-:W-:Y:S01]  /*8a80*/  FMUL.FTZ R202, R152, UR5 ;  /* 0x0000000598ca7c20 */ /* 0x000fe20008410000 */
[----:B------:R-:W-:Y:S01]  /*8a90*/  FMUL.FTZ R152, R154, UR5 ;  /* 0x000000059a987c20 */ /* 0x000fe20008410000 */
[----:B------:R-:W-:Y:S01]  /*8aa0*/  FMUL.FTZ R154, R155, UR5 ;  /* 0x000000059b9a7c20 */ /* 0x000fe20008410000 */
[----:B------:R-:W-:Y:S01]  /*8ab0*/  MUFU.TANH R144, R144 ;  /* 0x0000009000907308 */ /* 0x000fe20000002400 */
[----:B------:R-:W-:Y:S01]  /*8ac0*/  HGMMA.64x192x16.F32.BF16 R24, R196, gdesc[UR12].tnspB, R24, gsb0 ;  /* 0x42e0000cc4187df0 */ /* 0x000fe20008001818 */
[----:B------:R-:W-:Y:S01]  /*8ad0*/  UMOV UR14, UR6 ;  /* 0x00000006000e7c82 */ /* 0x000fe20008000000 */
[----:B------:R-:W-:Y:S01]  /*8ae0*/  UMOV UR15, 0x40000040 ;  /* 0x40000040000f7882 */ /* 0x000fe20000000000 */
[----:B------:R-:W-:-:S04]  /*8af0*/  UIADD3 UR6, UR4, 0x180, URZ ;  /* 0x0000018004067890 */ /* 0x000fc8000fffe03f */
        /* <DEDUP_REMOVED lines=22> */
[----:B------:R-:W-:Y:S02]  /*8c60*/  FMUL.FTZ R166, R167, UR5 ;  /* 0x00000005a7a67c20 */ /* 0x000fe40008410000 */
[----:B------:R-:W-:Y:S01]  /*8c70*/  HGMMA.64x192x16.F32.BF16 R24, R192, gdesc[UR12].tnspB, R24, gsb0 ;  /* 0x42e0000cc0187df0 */ /* 0x000fe20008001818 */
[----:B------:R-:W-:Y:S01]  /*8c80*/  UMOV UR14, UR6 ;  /* 0x00000006000e7c82 */ /* 0x000fe20008000000 */
[----:B------:R-:W-:Y:S01]  /*8c90*/  UMOV UR15, 0x40000040 ;  /* 0x40000040000f7882 */ /* 0x000fe20000000000 */
[----:B------:R-:W-:Y:S01]  /*8ca0*/  UIADD3 UR6, UR4, 0x200, URZ ;  /* 0x0000020004067890 */ /* 0x000fe2000fffe03f */
[----:B------:R-:W0:Y:S08]  /*8cb0*/  MUFU.TANH R196, R196 ;  /* 0x000000c400c47308 */ /* 0x000e300000002400 */
[----:B------:R-:W1:Y:S08]  /*8cc0*/  MUFU.TANH R198, R198 ;  /* 0x000000c600c67308 */ /* 0x000e700000002400 */
[----:B------:R-:W2:Y:S01]  /*8cd0*/  MUFU.TANH R164, R164 ;  /* 0x000000a400a47308 */ /* 0x000ea20000002400 */
[----:B0-----:R-:W-:-:S07]  /*8ce0*/  FMNMX.FTZ R5, R196, R5, !PT ;  /* 0x00000005c4057209 */ /* 0x001fce0007810000 */
[----:B------:R-:W0:Y:S01]  /*8cf0*/  MUFU.TANH R166, R166 ;  /* 0x000000a600a67308 */ /* 0x000e220000002400 */
[----:B-1----:R-:W-:-:S04]  /*8d00*/  FMNMX.FTZ R5, R198, R5, !PT ;  /* 0x00000005c6057209 */ /* 0x002fc80007810000 */
[----:B------:R-:W-:-:S04]  /*8d10*/  FMNMX.FTZ R5, R200, R5, !PT ;  /* 0x00000005c8057209 */ /* 0x000fc80007810000 */
[----:B------:R-:W-:Y:S02]  /*8d20*/  FMNMX.FTZ R5, R202, R5, !PT ;  /* 0x00000005ca057209 */ /* 0x000fe40007810000 */
[----:B--2---:R-:W-:Y:S02]  /*8d30*/  FMNMX.FTZ R121, R164, R121, !PT ;  /* 0x00000079a4797209 */ /* 0x004fe40007810000 */
[----:B------:R-:W-:Y:S02]  /*8d40*/  FMNMX.FTZ R5, R218, R5, !PT ;  /* 0x00000005da057209 */ /* 0x000fe40007810000 */
[----:B0-----:R-:W-:-:S04]  /*8d50*/  FMNMX.FTZ R121, R166, R121, !PT ;  /* 0x00000079a6797209 */ /* 0x001fc80007810000 */
[----:B------:R-:W-:-:S04]  /*8d60*/  FMNMX.FTZ R121, R152, R121, !PT ;  /* 0x0000007998797209 */ /* 0x000fc80007810000 */
[----:B------:R-:W-:Y:S01]  /*8d70*/  FMNMX.FTZ R121, R154, R121, !PT ;  /* 0x000000799a797209 */ /* 0x000fe20007810000 */
[----:B------:R-:W-:Y:S02]  /*8d80*/  WARPGROUP.DEPBAR.LE gsb0, 0x0 ;  /* 0x00008000000079c5 */ /* 0x000fe40000010000 */
        /* <DEDUP_REMOVED lines=8> */
[----:B------:R-:W0:Y:S01]  /*8e10*/  MUFU.TANH R194, R194 ;  /* 0x000000c200c27308 */ /* 0x000e220000002400 */
[----:B------:R-:W-:-:S02]  /*8e20*/  UIADD3 UR6, UR4, 0x280, URZ ;  /* 0x0000028004067890 */ /* 0x000fc4000fffe03f */
[----:B------:R-:W-:-:S05]  /*8e30*/  UIADD3 UR4, UR4, 0x300, URZ ;  /* 0x0000030004047890 */ /* 0x000fca000fffe03f */
        /* <DEDUP_REMOVED lines=8> */
[----:B------:R-:W-:-:S04]  /*8ec0*/  FMNMX.FTZ R5, R226, R5, !PT ;  /* 0x00000005e2057209 */ /* 0x000fc80007810000 */
[----:B------:R-:W-:Y:S02]  /*8ed0*/  FMNMX.FTZ R5, R224, R5, !PT ;  /* 0x00000005e0057209 */ /* 0x000fe40007810000 */
[----:B0-----:R-:W-:Y:S02]  /*8ee0*/  FMNMX.FTZ R121, R158, R121, !PT ;  /* 0x000000799e797209 */ /* 0x001fe40007810000 */
[----:B------:R-:W-:Y:S02]  /*8ef0*/  FMNMX.FTZ R5, R230, R5, !PT ;  /* 0x00000005e6057209 */ /* 0x000fe40007810000 */
[----:B------:R-:W-:Y:S02]  /*8f00*/  FMNMX.FTZ R121, R144, R121, !PT ;  /* 0x0000007990797209 */ /* 0x000fe40007810000 */
[----:B------:R-:W-:Y:S02]  /*8f10*/  FMNMX.FTZ R5, R136, R5, !PT ;  /* 0x0000000588057209 */ /* 0x000fe40007810000 */
[----:B------:R-:W-:-:S02]  /*8f20*/  FMNMX.FTZ R121, R146, R121, !PT ;  /* 0x0000007992797209 */ /* 0x000fc40007810000 */
[----:B------:R-:W-:Y:S02]  /*8f30*/  FMNMX.FTZ R5, R150, R5, !PT ;  /* 0x0000000596057209 */ /* 0x000fe40007810000 */
[----:B------:R-:W-:Y:S02]  /*8f40*/  FMNMX.FTZ R121, R148, R121, !PT ;  /* 0x0000007994797209 */ /* 0x000fe40007810000 */
[----:B------:R-:W-:Y:S02]  /*8f50*/  FMNMX.FTZ R5, R228, R5, !PT ;  /* 0x00000005e4057209 */ /* 0x000fe40007810000 */
[----:B------:R-:W-:Y:S02]  /*8f60*/  FMNMX.FTZ R121, R124, R121, !PT ;  /* 0x000000797c797209 */ /* 0x000fe40007810000 */
[----:B------:R-:W-:Y:S02]  /*8f70*/  FMNMX.FTZ R5, R232, R5, !PT ;  /* 0x00000005e8057209 */ /* 0x000fe40007810000 */
[----:B------:R-:W-:-:S02]  /*8f80*/  FMNMX.FTZ R121, R138, R121, !PT ;  /* 0x000000798a797209 */ /* 0x000fc40007810000 */
        /* <DEDUP_REMOVED lines=9> */
[----:B------:R-:W0:Y:S03]  /*9020*/  LDC R5, c[0x0][0x988] ;  /* 0x00026200ff057b82 */ /* 0x000e260000000800 */
[----:B------:R-:W1:Y:S02]  /*9030*/  SHFL.BFLY PT, R6, R7, 0x1, 0x1f ;  /* 0x0c201f0007067f89 */ /* 0x000e6400000e0000 */
[----:B-1----:R-:W-:-:S05]  /*9040*/  FMNMX.FTZ R7, R7, R6, !PT ;  /* 0x0000000607077209 */ /* 0x002fca0007810000 */
[C---:B0-----:R-:W-:Y:S01]  /*9050*/  FMUL.FTZ R149, R7.reuse, R5 ;  /* 0x0000000507957220 */ /* 0x041fe20000410000 */
[----:B------:R-:W-:-:S03]  /*9060*/  FADD.FTZ R6, -R7, R10 ;  /* 0x0000000a07067221 */ /* 0x000fc60000010100 */
[-CC-:B------:R-:W-:Y:S01]  /*9070*/  FFMA.FTZ R21, R0, R5.reuse, -R149.reuse ;  /* 0x0000000500157223 */ /* 0x180fe20000010895 */
        /* <DEDUP_REMOVED lines=17> */
[-C--:B------:R-:W-:Y:S01]  /*9190*/  FFMA.FTZ R141, R141, R5.reuse, -R149 ;  /* 0x000000058d8d7223 */ /* 0x080fe20000010895 */
[----:B------:R-:W-:Y:S01]  /*91a0*/  FMUL.FTZ R6, R6, R5 ;  /* 0x0000000506067220 */ /* 0x000fe20000410000 */
[----:B------:R-:W-:Y:S08]  /*91b0*/  MUFU.EX2 R21, R21 ;  /* 0x0000001500157308 */ /* 0x000ff00000000800 */
[----:B------:R-:W0:Y:S08]  /*91c0*/  MUFU.EX2 R6, R6 ;  /* 0x0000000600067308 */ /* 0x000e300000000800 */
[----:B------:R-:W1:Y:S08]  /*91d0*/  MUFU.EX2 R10, R10 ;  /* 0x0000000a000a7308 */ /* 0x000e700000000800 */
[----:B------:R-:W-:Y:S01]  /*91e0*/  MUFU.EX2 R20, R20 ;  /* 0x0000001400147308 */ /* 0x000fe20000000800 */
[----:B0-----:R-:W-:Y:S01]  /*91f0*/  FFMA.FTZ R3, R6, R3, R21 ;  /* 0x0000000306037223 */ /* 0x001fe20000010015 */
[----:B------:R-:W-:-:S02]  /*9200*/  WARPGROUP.DEPBAR.LE gsb0, 0x0 ;  /* 0x00008000000079c5 */ /* 0x000fc40000010000 */
[----:B------:R-:W-:Y:S01]  /*9210*/  WARPGROUP.ARRIVE ;  /* 0x00000000000079c5 */ /* 0x000fe20000000000 */
[----:B------:R-:W-:Y:S01]  /*9220*/  FMUL.FTZ R188, R139, UR5 ;  /* 0x000000058bbc7c20 */ /* 0x000fe20008410000 */
[----:B------:R-:W-:Y:S01]  /*9230*/  FMUL.FTZ R190, R143, UR5 ;  /* 0x000000058fbe7c20 */ /* 0x000fe20008410000 */
[----:B------:R-:W-:Y:S01]  /*9240*/  FFMA.FTZ R143, R140, R5, -R149 ;  /* 0x000000058c8f7223 */ /* 0x000fe20000010895 */
[----:B------:R-:W0:Y:S01]  /*9250*/  MUFU.EX2 R135, R135 ;  /* 0x0000008700877308 */ /* 0x000e220000000800 */
[C---:B-1----:R-:W-:Y:S01]  /*9260*/  FADD.FTZ R3, R10.reuse, R3 ;  /* 0x000000030a037221 */ /* 0x042fe20000010000 */
[----:B------:R-:W-:Y:S01]  /*9270*/  HGMMA.64x192x16.F32.BF16 R24, R184, gdesc[UR12].tnspB, R24, gsb0 ;  /* 0x42e0000cb8187df0 */ /* 0x000fe20008001818 */
[----:B------:R-:W-:Y:S01]  /*9280*/  UMOV UR14, UR6 ;  /* 0x00000006000e7c82 */ /* 0x000fe20008000000 */
[----:B------:R-:W-:Y:S01]  /*9290*/  UMOV UR15, 0x40000040 ;  /* 0x40000040000f7882 */ /* 0x000fe20000000000 */
[----:B------:R-:W-:Y:S01]  /*92a0*/  UMOV UR6, UR4 ;  /* 0x0000000400067c82 */ /* 0x000fe20008000000 */
[----:B------:R-:W-:-:S02]  /*92b0*/  F2FP.BF16.F32.PACK_AB R200, R10, R21 ;  /* 0x000000150ac8723e */ /* 0x000fc400000010ff */
[----:B------:R-:W1:Y:S08]  /*92c0*/  MUFU.TANH R188, R188 ;  /* 0x000000bc00bc7308 */ /* 0x000e700000002400 */
[----:B------:R-:W2:Y:S01]  /*92d0*/  MUFU.TANH R190, R190 ;  /* 0x000000be00be7308 */ /* 0x000ea20000002400 */
[----:B0-----:R-:W-:-:S07]  /*92e0*/  F2FP.BF16.F32.PACK_AB R202, R135, R20 ;  /* 0x0000001487ca723e */ /* 0x001fce00000010ff */
[----:B------:R-:W-:Y:S01]  /*92f0*/  MUFU.EX2 R137, R137 ;  /* 0x0000008900897308 */ /* 0x000fe20000000800 */
[----:B-1----:R-:W-:-:S04]  /*9300*/  FMNMX.FTZ R121, R188, R121, !PT ;  /* 0x00000079bc797209 */ /* 0x002fc80007810000 */
[----:B------:R-:W-:-:S03]  /*9310*/  FMNMX.FTZ R121, R142, R121, !PT ;  /* 0x000000798e797209 */ /* 0x000fc60007810000 */
[----:B------:R-:W-:Y:S01]  /*9320*/  MUFU.EX2 R196, R196 ;  /* 0x000000c400c47308 */ /* 0x000fe20000000800 */
[----:B--2---:R-:W-:-:S04]  /*9330*/  FMNMX.FTZ R121, R190, R121, !PT ;  /* 0x00000079be797209 */ /* 0x004fc80007810000 */
[----:B------:R-:W-:-:S03]  /*9340*/  FMNMX.FTZ R121, R130, R121, !PT ;  /* 0x0000007982797209 */ /* 0x000fc60007810000 */
[----:B------:R-:W-:Y:S01]  /*9350*/  MUFU.EX2 R198, R198 ;  /* 0x000000c600c67308 */ /* 0x000fe20000000800 */
[----:B------:R-:W-:-:S04]  /*9360*/  FMNMX.FTZ R121, R234, R121, !PT ;  /* 0x00000079ea797209 */ /* 0x000fc80007810000 */
[----:B------:R-:W-:-:S03]  /*9370*/  FMNMX.FTZ R131, R134, R121, !PT ;  /* 0x0000007986837209 */ /* 0x000fc60007810000 */
[----:B------:R-:W-:Y:S01]  /*9380*/  MUFU.EX2 R127, R127 ;  /* 0x0000007f007f7308 */ /* 0x000fe20000000800 */
[----:B------:R-:W-:-:S04]  /*9390*/  FMNMX.FTZ R131, R236, R131, !PT ;  /* 0x00000083ec837209 */ /* 0x000fc80007810000 */
[----:B------:R-:W-:-:S03]  /*93a0*/  FMNMX.FTZ R0, R122, R131, !PT ;  /* 0x000000837a007209 */ /* 0x000fc60007810000 */
[----:B------:R-:W-:Y:S01]  /*93b0*/  MUFU.EX2 R125, R125 ;  /* 0x0000007d007d7308 */ /* 0x000fe20000000800 */
[----:B------:R-:W-:-:S04]  /*93c0*/  FMNMX.FTZ R131, R13, R0, !PT ;  /* 0x000000000d837209 */ /* 0x000fc80007810000 */
[----:B------:R-:W-:Y:S01]  /*93d0*/  FMNMX.FTZ R0, R126, R131, !PT ;  /* 0x000000837e007209 */ /* 0x000fe20007810000 */
[----:B------:R-:W-:Y:S02]  /*93e0*/  FFMA.FTZ R131, R136, R5, -R149 ;  /* 0x0000000588837223 */ /* 0x000fe40000010895 */
[----:B------:R-:W0:Y:S01]  /*93f0*/  MUFU.EX2 R170, R170 ;  /* 0x000000aa00aa7308 */ /* 0x000e220000000800 */
[----:B------:R-:W-:-:S05]  /*9400*/  FMNMX.FTZ R0, R15, R0, !PT ;  /* 0x000000000f007209 */ /* 0x000fca0007810000 */
[----:B------:R-:W1:Y:S02]  /*9410*/  SHFL.BFLY PT, R139, R0, 0x2, 0x1f ;  /* 0x0c401f00008b7f89 */ /* 0x000e6400000e0000 */
[----:B------:R-:W-:Y:S08]  /*9420*/  MUFU.EX2 R194, R194 ;  /* 0x000000c200c27308 */ /* 0x000ff00000000800 */
[----:B------:R-:W-:Y:S01]  /*9430*/  MUFU.EX2 R129, R129 ;  /* 0x0000008100817308 */ /* 0x000fe20000000800 */
[----:B0-----:R-:W-:-:S07]  /*9440*/  F2FP.BF16.F32.PACK_AB R192, R170, R125 ;  /* 0x0000007daac0723e */ /* 0x001fce00000010ff */
[----:B------:R-:W-:Y:S01]  /*9450*/  MUFU.EX2 R123, R123 ;  /* 0x0000007b007b7308 */ /* 0x000fe20000000800 */
[----:B-1----:R-:W-:Y:S01]  /*9460*/  FMNMX.FTZ R136, R0, R139, !PT ;  /* 0x0000008b00887209 */ /* 0x002fe20007810000 */
[----:B------:R-:W-:-:S06]  /*9470*/  FFMA.FTZ R139, R132, R5, -R149 ;  /* 0x00000005848b7223 */ /* 0x000fcc0000010895 */
[----:B------:R-:W-:Y:S01]  /*9480*/  MUFU.EX2 R174, R174 ;  /* 0x000000ae00ae7308 */ /* 0x000fe20000000800 */
[----:B------:R-:W0:Y:S07]  /*9490*/  SHFL.BFLY PT, R151, R136, 0x1, 0x1f ;  /* 0x0c201f0088977f89 */ /* 0x000e2e00000e0000 */
[----:B------:R-:W-:Y:S08]  /*94a0*/  MUFU.EX2 R121, R226 ;  /* 0x000000e200797308 */ /* 0x000ff00000000800 */
[----:B------:R-:W-:Y:S08]  /*94b0*/  MUFU.EX2 R218, R218 ;  /* 0x000000da00da7308 */ /* 0x000ff00000000800 */
[----:B------:R-:W-:Y:S01]  /*94c0*/  MUFU.EX2 R131, R131 ;  /* 0x0000008300837308 */ /* 0x000fe20000000800 */
[----:B0-----:R-:W-:-:S05]  /*94d0*/  FMNMX.FTZ R8, R136, R151, !PT ;  /* 0x0000009788087209 */ /* 0x001fca0007810000 */
[----:B------:R-:W-:Y:S02]  /*94e0*/  FADD.FTZ R0, -R8, R9 ;  /* 0x0000000908007221 */ /* 0x000fe40000010100 */
[----:B------:R-:W-:Y:S02]  /*94f0*/  MUFU.EX2 R133, R133 ;  /* 0x0000008500857308 */ /* 0x000fe40000000800 */
[----:B------:R-:W-:-:S06]  /*9500*/  FMUL.FTZ R0, R0, R5 ;  /* 0x0000000500007220 */ /* 0x000fcc0000410000 */
[----:B------:R-:W-:Y:S08]  /*9510*/  MUFU.EX2 R143, R143 ;  /* 0x0000008f008f7308 */ /* 0x000ff00000000800 */
[----:B------:R-:W-:Y:S08]  /*9520*/  MUFU.EX2 R0, R0 ;  /* 0x0000000000007308 */ /* 0x000ff00000000800 */
[----:B------:R-:W-:Y:S08]  /*9530*/  MUFU.EX2 R139, R139 ;  /* 0x0000008b008b7308 */ /* 0x000ff00000000800 */
[----:B------:R-:W-:Y:S08]  /*9540*/  MUFU.EX2 R120, R120 ;  /* 0x0000007800787308 */ /* 0x000ff00000000800 */
[----:B------:R-:W0:Y:S01]  /*9550*/  MUFU.EX2 R141, R141 ;  /* 0x0000008d008d7308 */ /* 0x000e220000000800 */
[----:B------:R-:W-:-:S02]  /*9560*/  WARPGROUP.DEPBAR.LE gsb0, 0x0 ;  /* 0x00008000000079c5 */ /* 0x000fc40000010000 */
[----:B------:R-:W-:Y:S01]  /*9570*/  WARPGROUP.ARRIVE ;  /* 0x00000000000079c5 */ /* 0x000fe20000000000 */
[-CC-:B------:R-:W-:Y:S01]  /*9580*/  FFMA.FTZ R184, R230, R5.reuse, -R149.reuse ;  /* 0x00000005e6b87223 */ /* 0x180fe20000010895 */
[----:B------:R-:W-:-:S04]  /*9590*/  FFMA.FTZ R186, R150, R5, -R149 ;  /* 0x0000000596ba7223 */ /* 0x000fc80000010895 */
[----:B------:R-:W-:Y:S01]  /*95a0*/  HGMMA.64x192x16.F32.BF16 R24, R180, gdesc[UR12].tnspB, R24, gsb0 ;  /* 0x42e0000cb4187df0 */ /* 0x000fe20008001818 */
[----:B------:R-:W-:Y:S08]  /*95b0*/  MUFU.EX2 R184, R184 ;  /* 0x000000b800b87308 */ /* 0x000ff00000000800 */
[----:B------:R-:W-:Y:S01]  /*95c0*/  MUFU.EX2 R186, R186 ;  /* 0x000000ba00ba7308 */ /* 0x000fe20000000800 */
[----:B------:R-:W-:-:S02]  /*95d0*/  WARPGROUP.DEPBAR.LE gsb0, 0x0 ;  /* 0x00008000000079c5 */ /* 0x000fc40000010000 */
[-CC-:B------:R-:W-:Y:S01]  /*95e0*/  FFMA.FTZ R182, R128, R5.reuse, -R149.reuse ;  /* 0x0000000580b67223 */ /* 0x180fe20000010895 */
[-CC-:B------:R-:W-:Y:S01]  /*95f0*/  FFMA.FTZ R180, R232, R5.reuse, -R149.reuse ;  /* 0x00000005e8b47223 */ /* 0x180fe20000010895 */
[-CC-:B------:R-:W-:Y:S01]  /*9600*/  FFMA.FTZ R128, R147, R5.reuse, -R149.reuse ;  /* 0x0000000593807223 */ /* 0x180fe20000010895 */
[-C--:B------:R-:W-:Y:S01]  /*9610*/  FFMA.FTZ R149, R145, R5.reuse, -R149 ;  /* 0x0000000591957223 */ /* 0x080fe20000010895 */
[-C--:B------:R-:W-:Y:S01]  /*9620*/  FMUL.FTZ R145, R8, R5.reuse ;  /* 0x0000000508917220 */ /* 0x080fe20000410000 */
[----:B------:R-:W-:Y:S01]  /*9630*/  WARPGROUP.ARRIVE ;  /* 0x00000000000079c5 */ /* 0x000fe20000000000 */
[----:B------:R-:W-:Y:S01]  /*9640*/  IMAD.U32 R147, RZ, RZ, UR10 ;  /* 0x0000000aff937e24 */ /* 0x000fe2000f8e00ff */
[----:B------:R-:W-:Y:S01]  /*9650*/  MUFU.EX2 R9, R149 ;  /* 0x0000009500097308 */ /* 0x000fe20000000800 */
[-CC-:B------:R-:W-:Y:S01]  /*9660*/  FFMA.FTZ R189, R144, R5.reuse, -R145.reuse ;  /* 0x0000000590bd7223 */ /* 0x180fe20000010891 */
[-CC-:B------:R-:W-:Y:S01]  /*9670*/  FFMA.FTZ R144, R146, R5.reuse, -R145.reuse ;  /* 0x0000000592907223 */ /* 0x180fe20000010891 */
[----:B------:R-:W-:Y:S01]  /*9680*/  IMAD.U32 R146, RZ, RZ, UR7 ;  /* 0x00000007ff927e24 */ /* 0x000fe2000f8e00ff */
[----:B------:R-:W-:Y:S01]  /*9690*/  UMOV UR7, 0x40000040 ;  /* 0x4000004000077882 */ /* 0x000fe20000000000 */
[-CC-:B------:R-:W-:Y:S01]  /*96a0*/  FFMA.FTZ R201, R12, R5.reuse, -R145.reuse ;  /* 0x000000050cc97223 */ /* 0x180fe20000010891 */
[----:B------:R-:W-:Y:S01]  /*96b0*/  HGMMA.64x192x16.F32.BF16 R24, R176, gdesc[UR4].tnspB, R24, gsb0 ;  /* 0x42e00004b0187df0 */ /* 0x000fe20008001818 */
[-CC-:B------:R-:W-:Y:S01]  /*96c0*/  FFMA.FTZ R12, R14, R5.reuse, -R145.reuse ;  /* 0x000000050e0c7223 */ /* 0x180fe20000010891 */
[----:B------:R-:W-:Y:S01]  /*96d0*/  FFMA.FTZ R203, R168, R5, -R145 ;  /* 0x00000005a8cb7223 */ /* 0x000fe20000010891 */
[----:B------:R-:W-:-:S02]  /*96e0*/  @!P1 VIADD R146, R146, 0x36840 ;  /* 0x0003684092929836 */ /* 0x000fc40000000000 */
[-CC-:B------:R-:W-:Y:S01]  /*96f0*/  FFMA.FTZ R14, R172, R5.reuse, -R145.reuse ;  /* 0x00000005ac0e7223 */ /* 0x180fe20000010891 */
[----:B------:R-:W1:Y:S01]  /*9700*/  MUFU.EX2 R201, R201 ;  /* 0x000000c900c97308 */ /* 0x000e620000000800 */
[-CC-:B------:R-:W-:Y:S01]  /*9710*/  FFMA.FTZ R197, R160, R5.reuse, -R145.reuse ;  /* 0x00000005a0c57223 */ /* 0x180fe20000010891 */
[-CC-:B------:R-:W-:Y:S01]  /*9720*/  FFMA.FTZ R132, R162, R5.reuse, -R145.reuse ;  /* 0x00000005a2847223 */ /* 0x180fe20000010891 */
[----:B------:R-:W-:Y:S01]  /*9730*/  @!P1 PRMT R146, RZ, 0x654, R146 ;  /* 0x00000654ff929816 */ /* 0x000fe20000000092 */
        /* <DEDUP_REMOVED lines=19> */
[----:B------:R-:W-:Y:S01]  /*9870*/  FFMA.FTZ R15, R15, R5, -R145 ;  /* 0x000000050f0f7223 */ /* 0x000fe20000010891 */
[----:B------:R-:W-:Y:S01]  /*9880*/  MUFU.EX2 R14, R14 ;  /* 0x0000000e000e7308 */ /* 0x000fe20000000800 */
[----:B------:R-:W-:-:S07]  /*9890*/  UMOV UR6, UR36 ;  /* 0x0000002400067c82 */ /* 0x000fce0008000000 */
        /* <DEDUP_REMOVED lines=21> */
[----:B------:R-:W3:Y:S01]  /*99f0*/  MUFU.EX2 R128, R128 ;  /* 0x0000008000807308 */ /* 0x000ee20000000800 */
[----:B------:R-:W-:-:S02]  /*9a00*/  WARPGROUP.DEPBAR.LE gsb0, 0x0 ;  /* 0x00008000000079c5 */ /* 0x000fc40000010000 */
[----:B------:R4:W-:Y:S01]  /*9a10*/  @!P1 SYNCS.ARRIVE.TRANS64.RED.A1T0 RZ, [R146+URZ], RZ ;  /* 0x000000ff92ff99a7 */ /* 0x0009e2000810043f */
[----:B0-----:R-:W-:-:S04]  /*9a20*/  F2FP.BF16.F32.PACK_AB R176, R141, R120 ;  /* 0x000000788db0723e */ /* 0x001fc800000010ff */
[----:B------:R-:W-:Y:S01]  /*9a30*/  MUFU.EX2 R179, R126 ;  /* 0x0000007e00b37308 */ /* 0x000fe20000000800 */
[----:B----4-:R-:W-:Y:S02]  /*9a40*/  @!P1 VIADD R146, R147, 0x36860 ;  /* 0x0003686093929836 */ /* 0x010fe40000000000 */
[----:B-1----:R-:W-:Y:S01]  /*9a50*/  FFMA.FTZ R147, R0, R2, R201 ;  /* 0x0000000200937223 */ /* 0x002fe200000100c9 */
[----:B------:R-:W-:Y:S01]  /*9a60*/  FFMA.FTZ R2, R188, R5, -R145 ;  /* 0x00000005bc027223 */ /* 0x000fe20000010891 */
[C---:B--2---:R-:W-:Y:S02]  /*9a70*/  F2FP.BF16.F32.PACK_AB R201, R12.reuse, R201 ;  /* 0x000000c90cc9723e */ /* 0x044fe400000010ff */
[----:B------:R-:W-:Y:S01]  /*9a80*/  @!P1 PRMT R146, RZ, 0x654, R146 ;  /* 0x00000654ff929816 */ /* 0x000fe20000000092 */
[----:B------:R-:W-:Y:S01]  /*9a90*/  FADD.FTZ R138, R12, R147 ;  /* 0x000000930c8a7221 */ /* 0x000fe20000010000 */
[----:B------:R-:W-:Y:S01]  /*9aa0*/  MUFU.EX2 R15, R15 ;  /* 0x0000000f000f7308 */ /* 0x000fe20000000800 */
[----:B---3--:R-:W-:Y:S01]  /*9ab0*/  F2FP.BF16.F32.PACK_AB R178, R9, R128 ;  /* 0x0000008009b2723e */ /* 0x008fe200000010ff */
[----:B------:R0:W-:Y:S01]  /*9ac0*/  @!P1 SYNCS.ARRIVE.TRANS64.RED.A1T0 RZ, [R146+URZ], RZ ;  /* 0x000000ff92ff99a7 */ /* 0x0001e2000810043f */
[----:B------:R-:W-:-:S05]  /*9ad0*/  F2FP.BF16.F32.PACK_AB R188, R174, R123 ;  /* 0x0000007baebc723e */ /* 0x000fca00000010ff */
[----:B------:R-:W1:Y:S01]  /*9ae0*/  MUFU.EX2 R2, R2 ;  /* 0x0000000200027308 */ /* 0x000e620000000800 */
[----:B0-----:R-:W-:Y:S01]  /*9af0*/  FADD.FTZ R146, R20, R3 ;  /* 0x0000000314927221 */ /* 0x001fe20000010000 */
[----:B------:R-:W-:Y:S01]  /*9b00*/  FADD.FTZ R3, R203, R138 ;  /* 0x0000008acb037221 */ /* 0x000fe20000010000 */
[C---:B------:R-:W-:Y:S02]  /*9b10*/  F2FP.BF16.F32.PACK_AB R203, R14.reuse, R203 ;  /* 0x000000cb0ecb723e */ /* 0x040fe400000010ff */
[----:B------:R-:W-:Y:S01]  /*9b20*/  FADD.FTZ R146, R135, R146 ;  /* 0x0000009287927221 */ /* 0x000fe20000010000 */
[----:B------:R-:W-:-:S03]  /*9b30*/  FADD.FTZ R138, R14, R3 ;  /* 0x000000030e8a7221 */ /* 0x000fc60000010000 */
[----:B------:R-:W-:Y:S01]  /*9b40*/  FADD.FTZ R3, R137, R146 ;  /* 0x0000009289037221 */ /* 0x000fe20000010000 */
[----:B------:R-:W-:Y:S01]  /*9b50*/  FADD.FTZ R147, R197, R138 ;  /* 0x0000008ac5937221 */ /* 0x000fe20000010000 */
[----:B------:R-:W-:Y:S02]  /*9b60*/  F2FP.BF16.F32.PACK_AB R197, R132, R197 ;  /* 0x000000c584c5723e */ /* 0x000fe400000010ff */
[----:B------:R-:W-:Y:S01]  /*9b70*/  FADD.FTZ R3, R196, R3 ;  /* 0x00000003c4037221 */ /* 0x000fe20000010000 */
[----:B------:R-:W-:Y:S01]  /*9b80*/  FADD.FTZ R130, R132, R147 ;  /* 0x0000009384827221 */ /* 0x000fe20000010000 */
[----:B------:R-:W-:Y:S02]  /*9b90*/  F2FP.BF16.F32.PACK_AB R196, R196, R137 ;  /* 0x00000089c4c4723e */ /* 0x000fe400000010ff */
[----:B------:R-:W-:Y:S01]  /*9ba0*/  FADD.FTZ R138, R198, R3 ;  /* 0x00000003c68a7221 */ /* 0x000fe20000010000 */
[----:B------:R-:W-:Y:S01]  /*9bb0*/  FADD.FTZ R147, R199, R130 ;  /* 0x00000082c7937221 */ /* 0x000fe20000010000 */
[C---:B------:R-:W-:Y:S01]  /*9bc0*/  F2FP.BF16.F32.PACK_AB R198, R127.reuse, R198 ;  /* 0x000000c67fc6723e */ /* 0x040fe200000010ff */
[----:B------:R-:W-:Y:S01]  /*9bd0*/  FFMA.FTZ R3, R122, R5, -R145 ;  /* 0x000000057a037223 */ /* 0x000fe20000010891 */
[----:B------:R-:W-:Y:S01]  /*9be0*/  FADD.FTZ R138, R127, R138 ;  /* 0x0000008a7f8a7221 */ /* 0x000fe20000010000 */
[C---:B------:R-:W-:Y:S01]  /*9bf0*/  FADD.FTZ R130, R136.reuse, R147 ;  /* 0x0000009388827221 */ /* 0x040fe20000010000 */
[----:B------:R0:W2:Y:S01]  /*9c00*/  MUFU.EX2 R122, R190 ;  /* 0x000000be007a7308 */ /* 0x0000a20000000800 */
[----:B------:R-:W-:Y:S01]  /*9c10*/  F2FP.BF16.F32.PACK_AB R199, R136, R199 ;  /* 0x000000c788c7723e */ /* 0x000fe200000010ff */
[----:B------:R-:W-:Y:S01]  /*9c20*/  FADD.FTZ R147, R125, R138 ;  /* 0x0000008a7d937221 */ /* 0x000fe20000010000 */
[----:B------:R-:W-:Y:S01]  /*9c30*/  FADD.FTZ R149, R193, R130 ;  /* 0x00000082c1957221 */ /* 0x000fe20000010000 */
[----:B------:R-:W-:-:S02]  /*9c40*/  F2FP.BF16.F32.PACK_AB R193, R140, R193 ;  /* 0x000000c18cc1723e */ /* 0x000fc400000010ff */
[----:B------:R-:W-:Y:S01]  /*9c50*/  FADD.FTZ R147, R170, R147 ;  /* 0x00000093aa937221 */ /* 0x000fe20000010000 */
[----:B------:R-:W-:Y:S01]  /*9c60*/  FADD.FTZ R130, R140, R149 ;  /* 0x000000958c827221 */ /* 0x000fe20000010000 */
[----:B------:R3:W4:Y:S01]  /*9c70*/  MUFU.EX2 R177, R3 ;  /* 0x0000000300b17308 */ /* 0x0007220000000800 */
[----:B0-----:R-:W-:Y:S01]  /*9c80*/  F2FP.BF16.F32.PACK_AB R190, R218, R121 ;  /* 0x00000079dabe723e */ /* 0x001fe200000010ff */
[----:B------:R-:W-:Y:S01]  /*9c90*/  FADD.FTZ R10, R194, R147 ;  /* 0x00000093c20a7221 */ /* 0x000fe20000010000 */
[----:B------:R-:W-:Y:S01]  /*9ca0*/  FADD.FTZ R21, R195, R130 ;  /* 0x00000082c3157221 */ /* 0x000fe20000010000 */
[C---:B------:R-:W-:Y:S02]  /*9cb0*/  F2FP.BF16.F32.PACK_AB R194, R129.reuse, R194 ;  /* 0x000000c281c2723e */ /* 0x040fe400000010ff */
[----:B------:R-:W-:Y:S01]  /*9cc0*/  FADD.FTZ R10, R129, R10 ;  /* 0x0000000a810a7221 */ /* 0x000fe20000010000 */
[C---:B------:R-:W-:Y:S01]  /*9cd0*/  FADD.FTZ R20, R150.reuse, R21 ;  /* 0x0000001596147221 */ /* 0x040fe20000010000 */
[----:B------:R-:W-:-:S02]  /*9ce0*/  F2FP.BF16.F32.PACK_AB R195, R150, R195 ;  /* 0x000000c396c3723e */ /* 0x000fc400000010ff */
[----:B------:R-:W-:Y:S01]  /*9cf0*/  FADD.FTZ R21, R123, R10 ;  /* 0x0000000a7b157221 */ /* 0x000fe20000010000 */
[----:B------:R-:W-:Y:S01]  /*9d00*/  FADD.FTZ R135, R189, R20 ;  /* 0x00000014bd877221 */ /* 0x000fe20000010000 */
[----:B------:R-:W-:Y:S02]  /*9d10*/  F2FP.BF16.F32.PACK_AB R189, R144, R189 ;  /* 0x000000bd90bd723e */ /* 0x000fe400000010ff */
[----:B------:R-:W-:Y:S01]  /*9d20*/  FADD.FTZ R10, R174, R21 ;  /* 0x00000015ae0a7221 */ /* 0x000fe20000010000 */
[----:B------:R-:W-:-:S03]  /*9d30*/  FADD.FTZ R12, R144, R135 ;  /* 0x00000087900c7221 */ /* 0x000fc60000010000 */
[----:B------:R-:W-:Y:S01]  /*9d40*/  FADD.FTZ R21, R121, R10 ;  /* 0x0000000a79157221 */ /* 0x000fe20000010000 */
[----:B------:R-:W-:Y:S01]  /*9d50*/  FADD.FTZ R127, R191, R12 ;  /* 0x0000000cbf7f7221 */ /* 0x000fe20000010000 */
[----:B------:R-:W-:Y:S02]  /*9d60*/  F2FP.BF16.F32.PACK_AB R191, R124, R191 ;  /* 0x000000bf7cbf723e */ /* 0x000fe400000010ff */
[----:B------:R-:W-:Y:S01]  /*9d70*/  FADD.FTZ R21, R218, R21 ;  /* 0x00000015da157221 */ /* 0x000fe20000010000 */
[----:B------:R-:W-:-:S03]  /*9d80*/  FADD.FTZ R10, R124, R127 ;  /* 0x0000007f7c0a7221 */ /* 0x000fc60000010000 */
[----:B------:R-:W-:Y:S01]  /*9d90*/  FADD.FTZ R12, R184, R21 ;  /* 0x00000015b80c7221 */ /* 0x000fe20000010000 */
[----:B------:R-:W-:Y:S01]  /*9da0*/  FADD.FTZ R21, R185, R10 ;  /* 0x0000000ab9157221 */ /* 0x000fe20000010000 */
[C---:B-1----:R-:W-:Y:S02]  /*9db0*/  F2FP.BF16.F32.PACK_AB R185, R2.reuse, R185 ;  /* 0x000000b902b9723e */ /* 0x042fe400000010ff */
[C---:B------:R-:W-:Y:S01]  /*9dc0*/  FADD.FTZ R125, R131.reuse, R12 ;  /* 0x0000000c837d7221 */ /* 0x040fe20000010000 */
[----:B------:R-:W-:Y:S01]  /*9dd0*/  FADD.FTZ R10, R2, R21 ;  /* 0x00000015020a7221 */ /* 0x000fe20000010000 */
[----:B------:R-:W-:Y:S02]  /*9de0*/  F2FP.BF16.F32.PACK_AB R184, R131, R184 ;  /* 0x000000b883b8723e */ /* 0x000fe400000010ff */
[----:B------:R-:W-:Y:S01]  /*9df0*/  FADD.FTZ R12, R186, R125 ;  /* 0x0000007dba0c7221 */ /* 0x000fe20000010000 */
[----:B------:R-:W-:Y:S01]  /*9e00*/  FADD.FTZ R21, R187, R10 ;  /* 0x0000000abb157221 */ /* 0x000fe20000010000 */
[----:B------:R-:W-:-:S02]  /*9e10*/  F2FP.BF16.F32.PACK_AB R186, R133, R186 ;  /* 0x000000ba85ba723e */ /* 0x000fc400000010ff */
[----:B------:R-:W-:Y:S01]  /*9e20*/  FADD.FTZ R121, R133, R12 ;  /* 0x0000000c85797221 */ /* 0x000fe20000010000 */
[C---:B--2---:R-:W-:Y:S01]  /*9e30*/  FADD.FTZ R10, R122.reuse, R21 ;  /* 0x000000157a0a7221 */ /* 0x044fe20000010000 */
[----:B------:R-:W-:Y:S02]  /*9e40*/  F2FP.BF16.F32.PACK_AB R187, R122, R187 ;  /* 0x000000bb7abb723e */ /* 0x000fe400000010ff */
[----:B------:R-:W-:Y:S01]  /*9e50*/  FADD.FTZ R12, R180, R121 ;  /* 0x00000079b40c7221 */ /* 0x000fe20000010000 */
[----:B------:R-:W-:Y:S01]  /*9e60*/  FADD.FTZ R10, R181, R10 ;  /* 0x0000000ab50a7221 */ /* 0x000fe20000010000 */
[C---:B------:R-:W-:Y:S02]  /*9e70*/  F2FP.BF16.F32.PACK_AB R180, R143.reuse, R180 ;  /* 0x000000b48fb4723e */ /* 0x040fe400000010ff */
[----:B---3--:R-:W-:Y:S01]  /*9e80*/  FADD.FTZ R3, R143, R12 ;  /* 0x0000000c8f037221 */ /* 0x008fe20000010000 */
[C---:B------:R-:W-:Y:S01]  /*9e90*/  FADD.FTZ R10, R234.reuse, R10 ;  /* 0x0000000aea0a7221 */ /* 0x040fe20000010000 */
[----:B------:R-:W-:-:S02]  /*9ea0*/  F2FP.BF16.F32.PACK_AB R181, R234, R181 ;  /* 0x000000b5eab5723e */ /* 0x000fc400000010ff */
[----:B------:R-:W-:Y:S01]  /*9eb0*/  FADD.FTZ R2, R182, R3 ;  /* 0x00000003b6027221 */ /* 0x000fe20000010000 */
[----:B------:R-:W-:Y:S01]  /*9ec0*/  FADD.FTZ R10, R183, R10 ;  /* 0x0000000ab70a7221 */ /* 0x000fe20000010000 */
[C---:B------:R-:W-:Y:S02]  /*9ed0*/  F2FP.BF16.F32.PACK_AB R182, R139.reuse, R182 ;  /* 0x000000b68bb6723e */ /* 0x040fe400000010ff */
[----:B------:R-:W-:Y:S01]  /*9ee0*/  FADD.FTZ R3, R139, R2 ;  /* 0x000000028b037221 */ /* 0x000fe20000010000 */
[C---:B------:R-:W-:Y:S01]  /*9ef0*/  FADD.FTZ R10, R236.reuse, R10 ;  /* 0x0000000aec0a7221 */ /* 0x040fe20000010000 */
[----:B------:R-:W-:Y:S02]  /*9f00*/  F2FP.BF16.F32.PACK_AB R183, R236, R183 ;  /* 0x000000b7ecb7723e */ /* 0x000fe400000010ff */
[----:B------:R-:W-:Y:S01]  /*9f10*/  FADD.FTZ R2, R120, R3 ;  /* 0x0000000378027221 */ /* 0x000fe20000010000 */
[----:B----4-:R-:W-:Y:S01]  /*9f20*/  FADD.FTZ R10, R177, R10 ;  /* 0x0000000ab10a7221 */ /* 0x010fe20000010000 */
[----:B------:R-:W-:-:S02]  /*9f30*/  F2FP.BF16.F32.PACK_AB R177, R13, R177 ;  /* 0x000000b10db1723e */ /* 0x000fc400000010ff */
[----:B------:R-:W-:Y:S01]  /*9f40*/  FADD.FTZ R3, R141, R2 ;  /* 0x000000028d037221 */ /* 0x000fe20000010000 */
[----:B------:R-:W-:-:S03]  /*9f50*/  FADD.FTZ R10, R13, R10 ;  /* 0x0000000a0d0a7221 */ /* 0x000fc60000010000 */
[----:B------:R-:W-:Y:S01]  /*9f60*/  FADD.FTZ R2, R128, R3 ;  /* 0x0000000380027221 */ /* 0x000fe20000010000 */
[----:B------:R-:W-:Y:S01]  /*9f70*/  FADD.FTZ R10, R179, R10 ;  /* 0x0000000ab30a7221 */ /* 0x000fe20000010000 */
[----:B------:R-:W-:Y:S02]  /*9f80*/  F2FP.BF16.F32.PACK_AB R179, R15, R179 ;  /* 0x000000b30fb3723e */ /* 0x000fe400000010ff */
[----:B------:R-:W-:Y:S01]  /*9f90*/  FADD.FTZ R3, R9, R2 ;  /* 0x0000000209037221 */ /* 0x000fe20000010000 */
[----:B------:R-:W-:Y:S01]  /*9fa0*/  FADD.FTZ R2, R15, R10 ;  /* 0x0000000a0f027221 */ /* 0x000fe20000010000 */
[----:B------:R-:W-:Y:S01]  /*9fb0*/  MOV R9, R8 ;  /* 0x0000000800097202 */ /* 0x000fe20000000f00 */
[----:B------:R-:W-:Y:S01]  /*9fc0*/  IMAD.MOV.U32 R10, RZ, RZ, R7 ;  /* 0x000000ffff0a7224 */ /* 0x000fe200078e0007 */
[----:B------:R-:W-:Y:S06]  /*9fd0*/  @P2 BRA `(.L_x_3460) ;  /* 0xffffffbc00682947 */ /* 0x000fec000383ffff */
.L_x_3451:
        /* <DEDUP_REMOVED lines=99> */
.L_x_3461:
[----:B------:R-:W0:Y:S01]  /*a610*/  S2UR UR5, SR_CgaCtaId ;  /* 0x00000000000579c3 */ /* 0x000e220000008800 */
[----:B------:R-:W-:Y:S01]  /*a620*/  UMOV UR4, 0x400 ;  /* 0x0000040000047882 */ /* 0x000fe20000000000 */
[----:B------:R-:W-:-:S05]  /*a630*/  IMAD.U32 R0, RZ, RZ, UR39 ;  /* 0x00000027ff007e24 */ /* 0x000fca000f8e00ff */
[----:B------:R-:W-:Y:S01]  /*a640*/  SHF.L.U32 R0, R0, 0x1f, RZ ;  /* 0x0000001f00007819 */ /* 0x000fe200000006ff */
[----:B0-----:R-:W-:-:S04]  /*a650*/  ULEA UR4, UR5, UR4, 0x18 ;  /* 0x0000000405047291 */ /* 0x001fc8000f8ec03f */
[----:B------:R-:W-:-:S09]  /*a660*/  ULEA UR12, UR36, UR4, 0x3 ;  /* 0x00000004240c7291 */ /* 0x000fd2000f8e183f */
[----:B------:R0:W1:Y:S01]  /*a670*/  SYNCS.PHASECHK.TRANS64.TRYWAIT P2, [UR12+0x36850], R0 ;  /* 0x03685000ff0075a7 */ /* 0x000062000804014c */
[----:B------:R-:W-:Y:S05]  /*a680*/  @!P0 BRA `(.L_x_3462) ;  /* 0x0000000000048947 */ /* 0x000fea0003800000 */
[----:B------:R-:W-:Y:S01]  /*a690*/  BPT.TRAP 0x1 ;  /* 0x000000040000795c */ /* 0x000fe20000300000 */
.L_x_3462:
[----:B-1----:R-:W-:Y:S05]  /*a6a0*/  @P2 BRA `(.L_x_3463) ;  /* 0x0000000000082947 */ /* 0x002fea0003800000 */
[----:B------:R-:W1:Y:S02]  /*a6b0*/  SYNCS.PHASECHK.TRANS64.TRYWAIT P0, [UR12+0x36850], R0 ;  /* 0x03685000ff0075a7 */ /* 0x000e64000800014c */
[----:B-1----:R-:W-:Y:S05]  /*a6c0*/  @!P0 BRA `(.L_x_3464) ;  /* 0x0000006800e08947 */ /* 0x002fea0003800000 */
.L_x_3463:
[----:B------:R-:W-:Y:S01]  /*a6d0*/  UIADD3 UR5, UR4, 0x400, URZ ;  /* 0x0000040004057890 */ /* 0x000fe2000fffe03f */
[----:B------:R-:W-:Y:S01]  /*a6e0*/  WARPGROUP.ARRIVE ;  /* 0x00000000000079c5 */ /* 0x000fe20000000000 */
[----:B------:R-:W-:Y:S01]  /*a6f0*/  UMOV UR7, 0x40000040 ;  /* 0x4000004000077882 */ /* 0x000fe20000000000 */
[----:B01----:R-:W0:Y:S01]  /*a700*/  SHFL.BFLY PT, R0, R3, 0x2, 0x1f ;  /* 0x0c401f0003007f89 */ /* 0x003e2200000e0000 */
[----:B------:R-:W-:Y:S01]  /*a710*/  USHF.R.U32.HI UR5, URZ, 0x4, UR5 ;  /* 0x000000043f057899 */ /* 0x000fe20008011605 */
[----:B------:R-:W-:Y:S01]  /*a720*/  CS2R R142, SRZ ;  /* 0x00000000008e7805 */ /* 0x000fe2000001ff00 */
[----:B------:R-:W-:Y:S01]  /*a730*/  IMAD.MOV.U32 R130, RZ, RZ, -0x800000 ;  /* 0xff800000ff827424 */ /* 0x000fe200078e00ff */
[----:B------:R-:W1:Y:S01]  /*a740*/  SHFL.BFLY PT, R9, R2, 0x2, 0x1f ;  /* 0x0c401f0002097f89 */ /* 0x000e6200000e0000 */
[----:B------:R-:W-:Y:S01]  /*a750*/  ULOP3.LUT UR5, UR5, 0x3fff, URZ, 0xc0, !UPT ;  /* 0x00003fff05057892 */ /* 0x000fe2000f8ec03f */
[----:B------:R-:W2:Y:S01]  /*a760*/  LDC R131, c[0x0][0xbe8] ;  /* 0x0002fa00ff837b82 */ /* 0x000ea20000000800 */
[----:B------:R-:W-:Y:S01]  /*a770*/  R2UR UR13, R208 ;  /* 0x00000000d00d72ca */ /* 0x000fe200000e0000 */
[----:B------:R-:W-:Y:S01]  /*a780*/  ULDC UR10, c[0x0][0xc44] ;  /* 0x00031100000a7ab9 */ /* 0x000fe20000000800 */
[----:B------:R-:W-:Y:S01]  /*a790*/  ULOP3.LUT UR5, UR5, 0x3800000, URZ, 0xfc, !UPT ;  /* 0x0380000005057892 */ /* 0x000fe2000f8efc3f */
[----:B------:R-:W-:-:S02]  /*a7a0*/  R2UR UR15, R209 ;  /* 0x00000000d10f72ca */ /* 0x000fc400000e0000 */
[----:B------:R-:W-:Y:S01]  /*a7b0*/  R2UR UR14, R207 ;  /* 0x00000000cf0e72ca */ /* 0x000fe200000e0000 */
[----:B------:R-:W-:-:S07]  /*a7c0*/  UIMAD UR8, UR36, 0xa80, UR5 ;  /* 0x00000a80240878a4 */ /* 0x000fce000f8e0205 */
[----:B------:R-:W-:Y:S01]  /*a7d0*/  UMOV UR6, UR8 ;  /* 0x0000000800067c82 */ /* 0x000fe20008000000 */
[----:B------:R-:W3:Y:S02]  /*a7e0*/  S2UR UR5, SR_SWINHI ;  /* 0x00000000000579c3 */ /* 0x000ee40000002f00 */
[----:B---3--:R-:W-:Y:S01]  /*a7f0*/  HGMMA.64x192x16.F32.BF16 R24, R200, gdesc[UR4].tnspB, R24, gsb0 ;  /* 0x42e00004c8187df0 */ /* 0x008fe20008001818 */
[----:B------:R-:W-:Y:S01]  /*a800*/  UIADD3 UR6, UR8, 0x80, URZ ;  /* 0x0000008008067890 */ /* 0x000fe2000fffe03f */
[----:B0-----:R-:W-:Y:S01]  /*a810*/  FADD.FTZ R0, R0, R3 ;  /* 0x0000000300007221 */ /* 0x001fe20000010000 */
[----:B------:R-:W-:Y:S01]  /*a820*/  UMOV UR7, 0x40000040 ;  /* 0x4000004000077882 */ /* 0x000fe20000000000 */
[----:B-1----:R-:W-:-:S03]  /*a830*/  FADD.FTZ R4, R9, R2 ;  /* 0x0000000209047221 */ /* 0x002fc60000010000 */
[----:B------:R-:W0:Y:S04]  /*a840*/  SHFL.BFLY PT, R9, R0, 0x1, 0x1f ;  /* 0x0c201f0000097f89 */ /* 0x000e2800000e0000 */
[----:B------:R-:W1:Y:S01]  /*a850*/  SHFL.BFLY PT, R11, R4, 0x1, 0x1f ;  /* 0x0c201f00040b7f89 */ /* 0x000e6200000e0000 */
[----:B0-----:R-:W-:Y:S01]  /*a860*/  FADD.FTZ R10, R0, R9 ;  /* 0x00000009000a7221 */ /* 0x001fe20000010000 */
[----:B------:R-:W-:Y:S01]  /*a870*/  MOV R0, 0xff800000 ;  /* 0xff80000000007802 */ /* 0x000fe20000000f00 */
[----:B------:R-:W-:Y:S02]  /*a880*/  IMAD R9, R205, 0x40, R17 ;  /* 0x00000040cd097824 */ /* 0x000fe400078e0211 */
[----:B-1----:R-:W-:Y:S01]  /*a890*/  FADD.FTZ R11, R4, R11 ;  /* 0x0000000b040b7221 */ /* 0x002fe20000010000 */
[----:B------:R-:W-:-:S04]  /*a8a0*/  FSETP.NE.FTZ.AND P0, PT, R10, RZ, PT ;  /* 0x000000ff0a00720b */ /* 0x000fc80003f15000 */
[----:B------:R-:W-:-:S09]  /*a8b0*/  FSETP.NE.FTZ.AND P2, PT, R11, RZ, PT ;  /* 0x000000ff0b00720b */ /* 0x000fd20003f55000 */
[----:B------:R-:W0:Y:S01]  /*a8c0*/  @P0 MUFU.LG2 R3, R10 ;  /* 0x0000000a00030308 */ /* 0x000e220000000c00 */
[----:B------:R-:W-:-:S03]  /*a8d0*/  @P0 FMUL.FTZ R2, R5, 0.69314718246459960938 ;  /* 0x3f31721805020820 */ /* 0x000fc60000410000 */
[----:B------:R-:W-:-:S04]  /*a8e0*/  @P2 FMUL.FTZ R4, R5, 0.69314718246459960938 ;  /* 0x3f31721805042820 */ /* 0x000fc80000410000 */
[----:B------:R-:W1:Y:S08]  /*a8f0*/  @P2 MUFU.LG2 R6, R11 ;  /* 0x0000000b00062308 */ /* 0x000e700000000c00 */
[----:B------:R-:W-:Y:S01]  /*a900*/  @P2 MUFU.RCP R142, R11 ;  /* 0x0000000b008e2308 */ /* 0x000fe20000001000 */
[----:B0-----:R-:W-:-:S04]  /*a910*/  @P0 FMUL.FTZ R3, R3, 0.69314718246459960938 ;  /* 0x3f31721803030820 */ /* 0x001fc80000410000 */
[----:B------:R-:W-:-:S03]  /*a920*/  @P0 FFMA.FTZ R130, R2, R7, R3 ;  /* 0x0000000702820223 */ /* 0x000fc60000010003 */
[----:B------:R0:W3:Y:S01]  /*a930*/  @P0 MUFU.RCP R143, R10 ;  /* 0x0000000a008f0308 */ /* 0x0000e20000001000 */
[----:B-1----:R-:W-:-:S04]  /*a940*/  @P2 FMUL.FTZ R5, R6, 0.69314718246459960938 ;  /* 0x3f31721806052820 */ /* 0x002fc80000410000 */
[----:B------:R-:W-:Y:S01]  /*a950*/  @P2 FFMA.FTZ R0, R4, R8, R5 ;  /* 0x0000000804002223 */ /* 0x000fe20000010005 */
[----:B------:R-:W-:Y:S02]  /*a960*/  WARPGROUP.DEPBAR.LE gsb0, 0x0 ;  /* 0x00008000000079c5 */ /* 0x000fe40000010000 */
[----:B------:R-:W-:-:S06]  /*a970*/  WARPGROUP.ARRIVE ;  /* 0x00000000000079c5 */ /* 0x000fcc0000000000 */
[----:B------:R-:W-:Y:S01]  /*a980*/  HGMMA.64x192x16.F32.BF16 R24, R196, gdesc[UR4].tnspB, R24, gsb0 ;  /* 0x42e00004c4187df0 */ /* 0x000fe20008001818 */
[----:B------:R-:W-:Y:S01]  /*a990*/  UIADD3 UR6, UR8, 0x100, URZ ;  /* 0x0000010008067890 */ /* 0x000fe2000fffe03f */
[----:B------:R-:W-:Y:S01]  /*a9a0*/  UMOV UR7, 0x40000040 ;  /* 0x4000004000077882 */ /* 0x000fe20000000000 */
[----:B------:R-:W-:Y:S02]  /*a9b0*/  WARPGROUP.DEPBAR.LE gsb0, 0x0 ;  /* 0x00008000000079c5 */ /* 0x000fe40000010000 */
[----:B------:R-:W-:-:S15]  /*a9c0*/  WARPGROUP.ARRIVE ;  /* 0x00000000000079c5 */ /* 0x000fde0000000000 */
        /* <DEDUP_REMOVED lines=13> */
[----:B------:R-:W-:Y:S01]  /*aaa0*/  UIADD3 UR8, UR8, 0x300, URZ ;  /* 0x0000030008087890 */ /* 0x000fe2000fffe03f */
[----:B------:R-:W-:Y:S02]  /*aab0*/  WARPGROUP.DEPBAR.LE gsb0, 0x0 ;  /* 0x00008000000079c5 */ /* 0x000fe40000010000 */
[----:B------:R-:W-:-:S14]  /*aac0*/  WARPGROUP.ARRIVE ;  /* 0x00000000000079c5 */ /* 0x000fdc0000000000 */
[----:B------:R-:W-:Y:S01]  /*aad0*/  HGMMA.64x192x16.F32.BF16 R24, R180, gdesc[UR4].tnspB, R24, gsb0 ;  /* 0x42e00004b4187df0 */ /* 0x000fe20008001818 */
[----:B------:R-:W-:Y:S01]  /*aae0*/  UMOV UR6, UR4 ;  /* 0x0000000400067c82 */ /* 0x000fe20008000000 */
[----:B------:R-:W-:Y:S01]  /*aaf0*/  UMOV UR7, UR5 ;  /* 0x0000000500077c82 */ /* 0x000fe20008000000 */
[----:B------:R-:W-:Y:S01]  /*ab00*/  UIADD3 UR5, -UR13, URZ, URZ ;  /* 0x0000003f0d057290 */ /* 0x000fe2000fffe13f */
[----:B------:R-:W-:Y:S01]  /*ab10*/  IMAD.U32 R126, RZ, RZ, UR6 ;  /* 0x00000006ff7e7e24 */ /* 0x000fe2000f8e00ff */
[----:B------:R-:W-:Y:S01]  /*ab20*/  UMOV UR6, UR8 ;  /* 0x0000000800067c82 */ /* 0x000fe20008000000 */
[----:B------:R-:W-:Y:S01]  /*ab30*/  IMAD.U32 R127, RZ, RZ, UR7 ;  /* 0x00000007ff7f7e24 */ /* 0x000fe2000f8e00ff */
[----:B------:R-:W-:Y:S01]  /*ab40*/  UMOV UR7, 0x40000040 ;  /* 0x4000004000077882 */ /* 0x000fe20000000000 */
[----:B------:R-:W-:Y:S01]  /*ab50*/  UIMAD UR10, UR10, UR5, UR15 ;  /* 0x000000050a0a72a4 */ /* 0x000fe2000f8e020f */
[----:B------:R-:W-:Y:S01]  /*ab60*/  IMAD.WIDE R140, R213, 0x2, R126 ;  /* 0x00000002d58c7825 */ /* 0x000fe200078e027e */
[----:B------:R-:W-:-:S02]  /*ab70*/  ULDC.64 UR8, c[0x0][0xb90] ;  /* 0x0002e40000087ab9 */ /* 0x000fc40000000a00 */
[----:B------:R-:W-:Y:S01]  /*ab80*/  USHF.R.S32.HI UR11, URZ, 0x1f, UR10 ;  /* 0x0000001f3f0b7899 */ /* 0x000fe2000801140a */
[----:B------:R-:W-:Y:S01]  /*ab90*/  IMAD.WIDE R126, R9, 0x2, R126 ;  /* 0x00000002097e7825 */ /* 0x000fe200078e027e */
[C---:B------:R-:W-:Y:S02]  /*aba0*/  IADD3 R135, P4, R140.reuse, 0x8060, RZ ;  /* 0x000080608c877810 */ /* 0x040fe40007f9e0ff */
[----:B------:R-:W-:Y:S01]  /*abb0*/  UIMAD UR5, UR11, UR8, URZ ;  /* 0x000000080b0572a4 */ /* 0x000fe2000f8e023f */
[C---:B------:R-:W-:Y:S02]  /*abc0*/  LOP3.LUT R3, R140.reuse, 0x380, RZ, 0xc0, !PT ;  /* 0x000003808c037812 */ /* 0x040fe400078ec0ff */
[----:B------:R-:W-:Y:S01]  /*abd0*/  LOP3.LUT R134, R135, 0x380, RZ, 0xc0, !PT ;  /* 0x0000038087867812 */ /* 0x000fe200078ec0ff */
[----:B------:R-:W-:Y:S01]  /*abe0*/  UIMAD UR5, UR10, UR9, UR5 ;  /* 0x000000090a0572a4 */ /* 0x000fe2000f8e0205 */
[----:B------:R-:W-:Y:S02]  /*abf0*/  IADD3 R15, P3, R140, 0x8040, RZ ;  /* 0x000080408c0f7810 */ /* 0x000fe40007f7e0ff */
[----:B------:R-:W-:-:S02]  /*ac00*/  SHF.R.U64 R134, R134, 0x3, RZ ;  /* 0x0000000386867819 */ /* 0x000fc400000012ff */
[C---:B------:R-:W-:Y:S01]  /*ac10*/  IADD3 R12, P6, R140.reuse, 0x8020, RZ ;  /* 0x000080208c0c7810 */ /* 0x040fe20007fde0ff */
[--C-:B------:R-:W-:Y:S01]  /*ac20*/  IMAD.X R157, RZ, RZ, R141.reuse, P3 ;  /* 0x000000ffff9d7224 */ /* 0x100fe200018e068d */
[C---:B------:R-:W-:Y:S02]  /*ac30*/  IADD3 R13, P5, R140.reuse, 0x8000, RZ ;  /* 0x000080008c0d7810 */ /* 0x040fe40007fbe0ff */
[----:B------:R-:W-:Y:S01]  /*ac40*/  IADD3 R8, P2, R140, 0x4060, RZ ;  /* 0x000040608c087810 */ /* 0x000fe20007f5e0ff */
[--C-:B------:R-:W-:Y:S01]  /*ac50*/  IMAD.X R137, RZ, RZ, R141.reuse, P6 ;  /* 0x000000ffff897224 */ /* 0x100fe200030e068d */
[----:B------:R-:W-:Y:S01]  /*ac60*/  SHF.R.U64 R3, R3, 0x3, RZ ;  /* 0x0000000303037819 */ /* 0x000fe200000012ff */
[--C-:B------:R-:W-:Y:S01]  /*ac70*/  IMAD.X R155, RZ, RZ, R141.reuse, P5 ;  /* 0x000000ffff9b7224 */ /* 0x100fe200028e068d */
[----:B------:R-:W-:Y:S01]  /*ac80*/  LOP3.LUT R134, R134, R135, RZ, 0x3c, !PT ;  /* 0x0000008786867212 */ /* 0x000fe200078e3cff */
[--C-:B------:R-:W-:Y:S01]  /*ac90*/  IMAD.X R135, RZ, RZ, R141.reuse, P4 ;  /* 0x000000ffff877224 */ /* 0x100fe200020e068d */
[----:B0-----:R-:W-:Y:S01]  /*aca0*/  LOP3.LUT R10, R12, 0x380, RZ, 0xc0, !PT ;  /* 0x000003800c0a7812 */ /* 0x001fe200078ec0ff */
[----:B------:R-:W-:Y:S01]  /*acb0*/  IMAD.X R133, RZ, RZ, R141, P2 ;  /* 0x000000ffff857224 */ /* 0x000fe200010e068d */
[----:B------:R-:W-:-:S02]  /*acc0*/  LOP3.LUT R2, R13, 0x380, RZ, 0xc0, !PT ;  /* 0x000003800d027812 */ /* 0x000fc400078ec0ff */
[C---:B------:R-:W-:Y:S02]  /*acd0*/  IADD3 R5, P0, R140.reuse, 0x20, RZ ;  /* 0x000000208c057810 */ /* 0x040fe40007f1e0ff */
[C---:B------:R-:W-:Y:S02]  /*ace0*/  IADD3 R6, P4, R140.reuse, 0x4040, RZ ;  /* 0x000040408c067810 */ /* 0x040fe40007f9e0ff */
[C---:B------:R-:W-:Y:S01]  /*acf0*/  IADD3 R4, P3, R140.reuse, 0x4020, RZ ;  /* 0x000040208c047810 */ /* 0x040fe20007f7e0ff */
[--C-:B------:R-:W-:Y:S01]  /*ad00*/  IMAD.X R145, RZ, RZ, R141.reuse, P0 ;  /* 0x000000ffff917224 */ /* 0x100fe200000e068d */
        /* <DEDUP_REMOVED lines=9> */
[----:B------:R-:W-:-:S02]  /*ada0*/  SHF.R.U64 R2, R2, 0x3, RZ ;  /* 0x0000000302027819 */ /* 0x000fc400000012ff */
[----:B------:R-:W-:Y:S02]  /*adb0*/  LOP3.LUT R136, R3, R12, RZ, 0x3c, !PT ;  /* 0x0000000c03887212 */ /* 0x000fe400078e3cff */
[----:B------:R-:W-:Y:S02]  /*adc0*/  LOP3.LUT R154, R2, R13, RZ, 0x3c, !PT ;  /* 0x0000000d029a7212 */ /* 0x000fe400078e3cff */
[----:B------:R-:W-:Y:S02]  /*add0*/  LOP3.LUT R3, R8, 0x380, RZ, 0xc0, !PT ;  /* 0x0000038008037812 */ /* 0x000fe400078ec0ff */
[----:B------:R-:W-:Y:S02]  /*ade0*/  LOP3.LUT R2, R5, 0x380, RZ, 0xc0, !PT ;  /* 0x0000038005027812 */ /* 0x000fe400078ec0ff */
[----:B------:R-:W-:Y:S02]  /*adf0*/  SHF.R.U64 R3, R3, 0x3, RZ ;  /* 0x0000000303037819 */ /* 0x000fe400000012ff */
[----:B------:R-:W-:-:S02]  /*ae00*/  SHF.R.U64 R2, R2, 0x3, RZ ;  /* 0x0000000302027819 */ /* 0x000fc400000012ff */
[----:B------:R-:W-:Y:S02]  /*ae10*/  LOP3.LUT R132, R3, R8, RZ, 0x3c, !PT ;  /* 0x0000000803847212 */ /* 0x000fe400078e3cff */
[----:B------:R-:W-:Y:S02]  /*ae20*/  LOP3.LUT R144, R2, R5, RZ, 0x3c, !PT ;  /* 0x0000000502907212 */ /* 0x000fe400078e3cff */
[----:B------:R-:W-:Y:S02]  /*ae30*/  LOP3.LUT R5, R6, 0x380, RZ, 0xc0, !PT ;  /* 0x0000038006057812 */ /* 0x000fe400078ec0ff */
[----:B------:R-:W-:Y:S02]  /*ae40*/  LOP3.LUT R3, R4, 0x380, RZ, 0xc0, !PT ;  /* 0x0000038004037812 */ /* 0x000fe400078ec0ff */
[----:B------:R-:W-:Y:S02]  /*ae50*/  LOP3.LUT R8, R9, 0x380, RZ, 0xc0, !PT ;  /* 0x0000038009087812 */ /* 0x000fe400078ec0ff */
[----:B------:R-:W-:-:S02]  /*ae60*/  LOP3.LUT R2, R11, 0x380, RZ, 0xc0, !PT ;  /* 0x000003800b027812 */ /* 0x000fc400078ec0ff */
[----:B------:R-:W-:Y:S02]  /*ae70*/  SHF.R.U64 R5, R5, 0x3, RZ ;  /* 0x0000000305057819 */ /* 0x000fe400000012ff */
[----:B------:R-:W-:Y:S02]  /*ae80*/  SHF.R.U64 R3, R3, 0x3, RZ ;  /* 0x0000000303037819 */ /* 0x000fe400000012ff */
[----:B------:R-:W-:Y:S02]  /*ae90*/  SHF.R.U64 R8, R8, 0x3, RZ ;  /* 0x0000000308087819 */ /* 0x000fe400000012ff */
[----:B------:R-:W-:Y:S02]  /*aea0*/  IADD3 R21, P2, R126, 0x5000, RZ ;  /* 0x000050007e157810 */ /* 0x000fe40007f5e0ff */
[----:B------:R-:W-:Y:S02]  /*aeb0*/  IADD3.X R139, RZ, R141, RZ, P4, !PT ;  /* 0x0000008dff8b7210 */ /* 0x000fe400027fe4ff */
[----:B------:R-:W-:-:S02]  /*aec0*/  SHF.R.U64 R2, R2, 0x3, RZ ;  /* 0x0000000302027819 */ /* 0x000fc400000012ff */
[----:B------:R-:W-:Y:S02]  /*aed0*/  LOP3.LUT R138, R5, R6, RZ, 0x3c, !PT ;  /* 0x00000006058a7212 */ /* 0x000fe400078e3cff */
[----:B------:R-:W-:Y:S02]  /*aee0*/  LOP3.LUT R152, R3, R4, RZ, 0x3c, !PT ;  /* 0x0000000403987212 */ /* 0x000fe400078e3cff */
[----:B------:R-:W-:Y:S02]  /*aef0*/  LOP3.LUT R148, R8, R9, RZ, 0x3c, !PT ;  /* 0x0000000908947212 */ /* 0x000fe400078e3cff */
[----:B------:R-:W-:Y:S02]  /*af00*/  LOP3.LUT R20, R21, 0x380, RZ, 0xc0, !PT ;  /* 0x0000038015147812 */ /* 0x000fe400078ec0ff */
[C---:B------:R-:W-:Y:S02]  /*af10*/  IADD3 R3, P4, R126.reuse, 0x1000, RZ ;  /* 0x000010007e037810 */ /* 0x040fe40007f9e0ff */
[----:B------:R-:W-:-:S02]  /*af20*/  IADD3 R5, P3, R126, 0x2000, RZ ;  /* 0x000020007e057810 */ /* 0x000fc40007f7e0ff */
[C---:B------:R-:W-:Y:S02]  /*af30*/  IADD3 R9, P6, R126.reuse, 0x3000, RZ ;  /* 0x000030007e097810 */ /* 0x040fe40007fde0ff */
[----:B------:R-:W-:Y:S02]  /*af40*/  IADD3 R13, P5, R126, 0x4000, RZ ;  /* 0x000040007e0d7810 */ /* 0x000fe40007fbe0ff */
[----:B------:R-:W-:Y:S02]  /*af50*/  LOP3.LUT R150, R2, R11, RZ, 0x3c, !PT ;  /* 0x0000000b02967212 */ /* 0x000fe400078e3cff */
[----:B------:R-:W-:Y:S02]  /*af60*/  SHF.R.U64 R20, R20, 0x3, RZ ;  /* 0x0000000314147819 */ /* 0x000fe400000012ff */
[----:B------:R-:W-:Y:S02]  /*af70*/  LOP3.LUT R2, R3, 0x380, RZ, 0xc0, !PT ;  /* 0x0000038003027812 */ /* 0x000fe400078ec0ff */
[----:B------:R-:W-:-:S02]  /*af80*/  LOP3.LUT R4, R5, 0x380, RZ, 0xc0, !PT ;  /* 0x0000038005047812 */ /* 0x000fc400078ec0ff */
[----:B------:R-:W-:Y:S02]  /*af90*/  LOP3.LUT R8, R9, 0x380, RZ, 0xc0, !PT ;  /* 0x0000038009087812 */ /* 0x000fe400078ec0ff */
[----:B------:R-:W-:Y:S02]  /*afa0*/  LOP3.LUT R12, R13, 0x380, RZ, 0xc0, !PT ;  /* 0x000003800d0c7812 */ /* 0x000fe400078ec0ff */
[----:B------:R-:W-:Y:S02]  /*afb0*/  LOP3.LUT R14, R15, 0x380, RZ, 0xc0, !PT ;  /* 0x000003800f0e7812 */ /* 0x000fe400078ec0ff */
[----:B------:R-:W-:Y:S02]  /*afc0*/  LOP3.LUT R6, R7, 0x380, RZ, 0xc0, !PT ;  /* 0x0000038007067812 */ /* 0x000fe400078ec0ff */
[----:B------:R-:W-:Y:S01]  /*afd0*/  LOP3.LUT R20, R20, R21, RZ, 0x3c, !PT ;  /* 0x0000001514147212 */ /* 0x000fe200078e3cff */
[----:B------:R-:W-:Y:S01]  /*afe0*/  IMAD.X R21, RZ, RZ, R127, P2 ;  /* 0x000000ffff157224 */ /* 0x000fe200010e067f */
[----:B------:R-:W-:-:S02]  /*aff0*/  LOP3.LUT R11, R126, 0x380, RZ, 0xc0, !PT ;  /* 0x000003807e0b7812 */ /* 0x000fc400078ec0ff */
[----:B------:R-:W-:Y:S02]  /*b000*/  SHF.R.U64 R2, R2, 0x3, RZ ;  /* 0x0000000302027819 */ /* 0x000fe400000012ff */
[----:B------:R-:W-:Y:S02]  /*b010*/  SHF.R.U64 R4, R4, 0x3, RZ ;  /* 0x0000000304047819 */ /* 0x000fe400000012ff */
[----:B------:R-:W-:Y:S02]  /*b020*/  SHF.R.U64 R8, R8, 0x3, RZ ;  /* 0x0000000308087819 */ /* 0x000fe400000012ff */
[----:B------:R-:W-:Y:S02]  /*b030*/  SHF.R.U64 R12, R12, 0x3, RZ ;  /* 0x000000030c0c7819 */ /* 0x000fe400000012ff */
[----:B------:R-:W-:Y:S02]  /*b040*/  SHF.R.U64 R14, R14, 0x3, RZ ;  /* 0x000000030e0e7819 */ /* 0x000fe400000012ff */
[----:B------:R-:W-:-:S02]  /*b050*/  SHF.R.U64 R6, R6, 0x3, RZ ;  /* 0x0000000306067819 */ /* 0x000fc400000012ff */
        /* <DEDUP_REMOVED lines=11> */
[----:B------:R-:W-:Y:S02]  /*b110*/  LOP3.LUT R146, R6, R7, RZ, 0x3c, !PT ;  /* 0x0000000706927212 */ /* 0x000fe400078e3cff */
[----:B------:R-:W-:Y:S02]  /*b120*/  LOP3.LUT R10, R159, 0x380, RZ, 0xc0, !PT ;  /* 0x000003809f0a7812 */ /* 0x000fe400078ec0ff */
[C---:B------:R-:W-:Y:S02]  /*b130*/  IADD3 R121, P0, R126.reuse, 0x6000, RZ ;  /* 0x000060007e797810 */ /* 0x040fe40007f1e0ff */
[C---:B------:R-:W-:Y:S02]  /*b140*/  IADD3 R125, P4, R126.reuse, 0x7000, RZ ;  /* 0x000070007e7d7810 */ /* 0x040fe40007f9e0ff */
[C---:B------:R-:W-:Y:S02]  /*b150*/  IADD3 R7, P3, R126.reuse, 0x8000, RZ ;  /* 0x000080007e077810 */ /* 0x040fe40007f7e0ff */
[----:B------:R-:W-:-:S02]  /*b160*/  IADD3 R15, P6, R126, 0x9000, RZ ;  /* 0x000090007e0f7810 */ /* 0x000fc40007fde0ff */
[----:B------:R-:W-:Y:S02]  /*b170*/  IADD3 R123, P5, R126, 0xa000, RZ ;  /* 0x0000a0007e7b7810 */ /* 0x000fe40007fbe0ff */
[----:B------:R-:W-:Y:S01]  /*b180*/  LOP3.LUT R126, R11, R126, RZ, 0x3c, !PT ;  /* 0x0000007e0b7e7212 */ /* 0x000fe200078e3cff */
[----:B------:R-:W-:Y:S01]  /*b190*/  IMAD.X R11, RZ, RZ, R127, P2 ;  /* 0x000000ffff0b7224 */ /* 0x000fe200010e067f */
[----:B------:R-:W-:Y:S02]  /*b1a0*/  SHF.R.U64 R10, R10, 0x3, RZ ;  /* 0x000000030a0a7819 */ /* 0x000fe400000012ff */
[----:B--2---:R-:W-:Y:S02]  /*b1b0*/  ISETP.NE.AND P2, PT, R131, 0x1, PT ;  /* 0x000000018300780c */ /* 0x004fe40003f45270 */
[----:B------:R-:W-:Y:S01]  /*b1c0*/  MOV R145, R144 ;  /* 0x0000009000917202 */ /* 0x000fe20000000f00 */
[----:B------:R-:W-:Y:S01]  /*b1d0*/  IMAD.U32 R144, RZ, RZ, UR12 ;  /* 0x0000000cff907e24 */ /* 0x000fe2000f8e00ff */
[----:B------:R-:W-:Y:S01]  /*b1e0*/  LOP3.LUT R10, R10, R159, RZ, 0x3c, !PT ;  /* 0x0000009f0a0a7212 */ /* 0x000fe200078e3cff */
[----:B------:R-:W-:Y:S01]  /*b1f0*/  USHF.R.S32.HI UR12, URZ, 0x1f, UR13 ;  /* 0x0000001f3f0c7899 */ /* 0x000fe2000801140d */
[----:B------:R-:W0:Y:S01]  /*b200*/  LDC R159, c[0x0][0xc38] ;  /* 0x00030e00ff9f7b82 */ /* 0x000e220000000800 */
[----:B------:R-:W-:-:S02]  /*b210*/  MOV R141, R140 ;  /* 0x0000008c008d7202 */ /* 0x000fc40000000f00 */
[----:B------:R-:W-:Y:S02]  /*b220*/  @!P1 IADD3 R144, R144, 0x36860, RZ ;  /* 0x0003686090909810 */ /* 0x000fe40007ffe0ff */
[----:B------:R-:W-:Y:S02]  /*b230*/  MOV R140, R150 ;  /* 0x00000096008c7202 */ /* 0x000fe40000000f00 */
[----:B------:R-:W-:Y:S02]  /*b240*/  @!P1 PRMT R150, RZ, 0x654, R144 ;  /* 0x00000654ff969816 */ /* 0x000fe40000000090 */
[----:B------:R-:W-:Y:S02]  /*b250*/  MOV R144, R148 ;  /* 0x0000009400907202 */ /* 0x000fe40000000f00 */
[----:B------:R-:W1:Y:S01]  /*b260*/  @P2 LDC R149, c[0x0][0xbec] ;  /* 0x0002fb00ff952b82 */ /* 0x000e620000000800 */
[----:B------:R-:W-:Y:S02]  /*b270*/  MOV R138, R138 ;  /* 0x0000008a008a7202 */ /* 0x000fe40000000f00 */
[----:B------:R-:W-:-:S02]  /*b280*/  MOV R139, R152 ;  /* 0x00000098008b7202 */ /* 0x000fc40000000f00 */
[----:B------:R-:W-:Y:S01]  /*b290*/  MOV R133, R132 ;  /* 0x0000008400857202 */ /* 0x000fe20000000f00 */
[----:B------:R-:W-:Y:S01]  /*b2a0*/  IMAD R132, RZ, RZ, -UR15 ;  /* 0x8000000fff847e24 */ /* 0x000fe2000f8e02ff */
[----:B------:R-:W-:Y:S01]  /*b2b0*/  MOV R146, R146 ;  /* 0x0000009200927202 */ /* 0x000fe20000000f00 */
[----:B------:R-:W2:Y:S01]  /*b2c0*/  @P2 LDC R152, c[0x0][0xbf0] ;  /* 0x0002fc00ff982b82 */ /* 0x000ea20000000800 */
[----:B------:R-:W-:Y:S02]  /*b2d0*/  LOP3.LUT R120, R121, 0x380, RZ, 0xc0, !PT ;  /* 0x0000038079787812 */ /* 0x000fe400078ec0ff */
[----:B------:R-:W-:Y:S01]  /*b2e0*/  LOP3.LUT R6, R7, 0x380, RZ, 0xc0, !PT ;  /* 0x0000038007067812 */ /* 0x000fe200078ec0ff */
[----:B0-----:R-:W-:Y:S01]  /*b2f0*/  IMAD R132, R159, R132, UR14 ;  /* 0x0000000e9f847e24 */ /* 0x001fe2000f8e0284 */
[----:B------:R-:W-:Y:S02]  /*b300*/  SHF.R.U64 R120, R120, 0x3, RZ ;  /* 0x0000000378787819 */ /* 0x000fe400000012ff */
[----:B------:R-:W-:Y:S01]  /*b310*/  SHF.R.U64 R6, R6, 0x3, RZ ;  /* 0x0000000306067819 */ /* 0x000fe200000012ff */
[----:B------:R-:W-:-:S02]  /*b320*/  WARPGROUP.DEPBAR.LE gsb0, 0x0 ;  /* 0x00008000000079c5 */ /* 0x000fc40000010000 */
[----:B------:R-:W-:Y:S01]  /*b330*/  WARPGROUP.ARRIVE ;  /* 0x00000000000079c5 */ /* 0x000fe20000000000 */
[----:B------:R-:W-:Y:S01]  /*b340*/  IMAD R148, R132, 0x80, R212 ;  /* 0x0000008084947824 */ /* 0x000fe200078e02d4 */
[----:B------:R-:W-:Y:S01]  /*b350*/  LOP3.LUT R120, R120, R121, RZ, 0x3c, !PT ;  /* 0x0000007978787212 */ /* 0x000fe200078e3cff */
[--C-:B------:R-:W-:Y:S01]  /*b360*/  IMAD.X R121, RZ, RZ, R127.reuse, P0 ;  /* 0x000000ffff797224 */ /* 0x100fe200000e067f */
[----:B------:R-:W-:Y:S01]  /*b370*/  LOP3.LUT R6, R6, R7, RZ, 0x3c, !PT ;  /* 0x0000000706067212 */ /* 0x000fe200078e3cff */
[----:B-1----:R-:W-:Y:S01]  /*b380*/  @P2 IMAD.HI.U32 R149, R148, R149, RZ ;  /* 0x0000009594952227 */ /* 0x002fe200078e00ff */
[----:B------:R-:W-:Y:S01]  /*b390*/  HGMMA.64x192x16.F32.BF16 R24, R176, gdesc[UR4].tnspB, R24, gsb0 ;  /* 0x42e00004b0187df0 */ /* 0x000fe20008001818 */
[----:B------:R-:W-:Y:S01]  /*b3a0*/  UIMAD.WIDE.U32 UR6, UR10, UR8, URZ ;  /* 0x000000080a0672a5 */ /* 0x000fe2000f8e003f */
[----:B------:R-:W-:Y:S01]  /*b3b0*/  MOV R136, R136 ;  /* 0x0000008800887202 */ /* 0x000fe20000000f00 */
[----:B------:R-:W-:Y:S01]  /*b3c0*/  IMAD.X R7, RZ, RZ, R127, P3 ;  /* 0x000000ffff077224 */ /* 0x000fe200018e067f */
[----:B------:R-:W-:Y:S01]  /*b3d0*/  MOV R137, R154 ;  /* 0x0000009a00897202 */ /* 0x000fe20000000f00 */
[----:B------:R-:W-:Y:S01]  /*b3e0*/  ULDC.64 UR8, c[0x0][0xae8] ;  /* 0x0002ba0000087ab9 */ /* 0x000fe20000000a00 */
[----:B------:R-:W-:Y:S01]  /*b3f0*/  MOV R134, R134 ;  /* 0x0000008600867202 */ /* 0x000fe20000000f00 */
[----:B------:R-:W-:Y:S01]  /*b400*/  IMAD.U32 R128, RZ, RZ, UR6 ;  /* 0x00000006ff807e24 */ /* 0x000fe2000f8e00ff */
[----:B------:R-:W-:-:S02]  /*b410*/  UIADD3 UR6, UR7, UR5, URZ ;  /* 0x0000000507067290 */ /* 0x000fc4000fffe03f */
[----:B------:R-:W-:Y:S01]  /*b420*/  IMAD.U32 R129, RZ, RZ, UR7 ;  /* 0x00000007ff817e24 */ /* 0x000fe2000f8e00ff */
[----:B------:R-:W-:Y:S01]  /*b430*/  MOV R135, R156 ;  /* 0x0000009c00877202 */ /* 0x000fe20000000f00 */
[----:B------:R-:W-:Y:S01]  /*b440*/  ULDC UR5, c[0x0][0xa88] ;  /* 0x0002a20000057ab9 */ /* 0x000fe20000000800 */
[----:B------:R-:W-:Y:S02]  /*b450*/  LOP3.LUT R124, R125, 0x380, RZ, 0xc0, !PT ;  /* 0x000003807d7c7812 */ /* 0x000fe400078ec0ff */
[----:B------:R-:W-:Y:S01]  /*b460*/  MOV R129, UR6 ;  /* 0x0000000600817c02 */ /* 0x000fe20008000f00 */
[----:B------:R-:W-:Y:S01]  /*b470*/  ULDC.64 UR6, c[0x0][0xb88] ;  /* 0x0002e20000067ab9 */ /* 0x000fe20000000a00 */
[----:B------:R-:W-:Y:S02]  /*b480*/  LOP3.LUT R14, R15, 0x380, RZ, 0xc0, !PT ;  /* 0x000003800f0e7812 */ /* 0x000fe400078ec0ff */
[----:B------:R-:W-:Y:S02]  /*b490*/  LOP3.LUT R122, R123, 0x380, RZ, 0xc0, !PT ;  /* 0x000003807b7a7812 */ /* 0x000fe400078ec0ff */
[----:B------:R-:W-:-:S02]  /*b4a0*/  SHF.R.U64 R124, R124, 0x3, RZ ;  /* 0x000000037c7c7819 */ /* 0x000fc400000012ff */
[----:B------:R-:W-:Y:S02]  /*b4b0*/  SHF.R.U64 R14, R14, 0x3, RZ ;  /* 0x000000030e0e7819 */ /* 0x000fe400000012ff */
[----:B------:R-:W-:Y:S02]  /*b4c0*/  SHF.R.U64 R122, R122, 0x3, RZ ;  /* 0x000000037a7a7819 */ /* 0x000fe400000012ff */
[----:B------:R-:W-:Y:S02]  /*b4d0*/  LOP3.LUT R124, R124, R125, RZ, 0x3c, !PT ;  /* 0x0000007d7c7c7212 */ /* 0x000fe400078e3cff */
[----:B------:R-:W-:Y:S01]  /*b4e0*/  LOP3.LUT R14, R14, R15, RZ, 0x3c, !PT ;  /* 0x0000000f0e0e7212 */ /* 0x000fe200078e3cff */
[--C-:B------:R-:W-:Y:S01]  /*b4f0*/  IMAD.X R15, RZ, RZ, R127.reuse, P6 ;  /* 0x000000ffff0f7224 */ /* 0x100fe200030e067f */
[----:B------:R-:W-:Y:S01]  /*b500*/  LOP3.LUT R122, R122, R123, RZ, 0x3c, !PT ;  /* 0x0000007b7a7a7212 */ /* 0x000fe200078e3cff */
[----:B------:R-:W-:Y:S01]  /*b510*/  IMAD.X R123, RZ, RZ, R127, P5 ;  /* 0x000000ffff7b7224 */ /* 0x000fe200028e067f */
[----:B------:R-:W-:Y:S01]  /*b520*/  IADD3.X R125, RZ, R127, RZ, P4, !PT ;  /* 0x0000007fff7d7210 */ /* 0x000fe200027fe4ff */
[----:B------:R-:W-:-:S02]  /*b530*/  UIADD3 UR4, UR4, 0x36820, URZ ;  /* 0x0003682004047890 */ /* 0x000fc4000fffe03f */
[----:B------:R-:W-:Y:S02]  /*b540*/  UIADD3 UR36, UR36, 0x1, URZ ;  /* 0x0000000124247890 */ /* 0x000fe4000fffe03f */
[----:B------:R-:W-:Y:S02]  /*b550*/  UPRMT UR4, URZ, 0x654, UR4 ;  /* 0x000006543f047896 */ /* 0x000fe40008000004 */
[----:B------:R-:W-:Y:S01]  /*b560*/  UISETP.NE.AND UP0, UPT, UR36, 0x2, UPT ;  /* 0x000000022400788c */ /* 0x000fe2000bf05270 */
[----:B------:R-:W-:Y:S03]  /*b570*/  BSSY B0, `(.L_x_3465) ;  /* 0x0000110000007945 */ /* 0x000fe60003800000 */
[----:B------:R-:W-:Y:S01]  /*b580*/  USEL UR36, UR36, URZ, UP0 ;  /* 0x0000003f24247287 */ /* 0x000fe20008000000 */
[----:B------:R-:W-:Y:S02]  /*b590*/  WARPGROUP.DEPBAR.LE gsb0, 0x0 ;  /* 0x00008000000079c5 */ /* 0x000fe40000010000 */
[----:B------:R0:W-:Y:S01]  /*b5a0*/  @!P1 SYNCS.ARRIVE.TRANS64.RED.A1T0 RZ, [R150+URZ], RZ ;  /* 0x000000ff96ff99a7 */ /* 0x0001e2000810043f */
[-C--:B---3--:R-:W-:Y:S01]  /*b5b0*/  FMUL.FTZ R147, R32, R143.reuse ;  /* 0x0000008f20937220 */ /* 0x088fe20000410000 */
        /* <DEDUP_REMOVED lines=9> */
[----:B------:R-:W-:Y:S01]  /*b650*/  FMUL.FTZ R30, R30, R142 ;  /* 0x0000008e1e1e7220 */ /* 0x000fe20000410000 */
[----:B------:R-:W0:Y:S01]  /*b660*/  LDC.64 R36, c[0x0][0xb98] ;  /* 0x0002e600ff247b82 */ /* 0x000e220000000a00 */
        /* <DEDUP_REMOVED lines=41> */
[----:B------:R-:W-:-:S02]  /*b900*/  IMAD.MOV.U32 R143, RZ, RZ, R148 ;  /* 0x000000ffff8f7224 */ /* 0x000fc400078e0094 */
[-C--:B------:R-:W-:Y:S01]  /*b910*/  FMUL.FTZ R43, R43, R142.reuse ;  /* 0x0000008e2b2b7220 */ /* 0x080fe20000410000 */
[----:B------:R-:W-:Y:S01]  /*b920*/  FMUL.FTZ R42, R42, R142 ;  /* 0x0000008e2a2a7220 */ /* 0x000fe20000410000 */
[----:B--2---:R-:W-:Y:S01]  /*b930*/  @P2 SHF.R.U32.HI R143, RZ, R152, R149 ;  /* 0x00000098ff8f2219 */ /* 0x004fe20000011695 */
[----:B------:R-:W-:Y:S01]  /*b940*/  FMUL.FTZ R35, R35, R142 ;  /* 0x0000008e23237220 */ /* 0x000fe20000410000 */
[----:B------:R-:W-:Y:S01]  /*b950*/  F2FP.BF16.F32.PACK_AB R24, R25, R24 ;  /* 0x000000181918723e */ /* 0x000fe200000010ff */
[----:B------:R-:W-:Y:S01]  /*b960*/  FMUL.FTZ R34, R34, R142 ;  /* 0x0000008e22227220 */ /* 0x000fe20000410000 */
[----:B------:R-:W-:Y:S01]  /*b970*/  F2FP.BF16.F32.PACK_AB R25, R27, R26 ;  /* 0x0000001a1b19723e */ /* 0x000fe200000010ff */
[-C--:B------:R-:W-:Y:S01]  /*b980*/  FMUL.FTZ R39, R39, R142.reuse ;  /* 0x0000008e27277220 */ /* 0x080fe20000410000 */
[----:B------:R-:W-:Y:S01]  /*b990*/  FMUL.FTZ R38, R38, R142 ;  /* 0x0000008e26267220 */ /* 0x000fe20000410000 */
[----:B------:R-:W-:Y:S01]  /*b9a0*/  F2FP.BF16.F32.PACK_AB R27, R31, R30 ;  /* 0x0000001e1f1b723e */ /* 0x000fe200000010ff */
[-C--:B------:R-:W-:Y:S01]  /*b9b0*/  FMUL.FTZ R47, R47, R142.reuse ;  /* 0x0000008e2f2f7220 */ /* 0x080fe20000410000 */
[----:B------:R-:W-:Y:S01]  /*b9c0*/  FMUL.FTZ R46, R46, R142 ;  /* 0x0000008e2e2e7220 */ /* 0x000fe20000410000 */
[----:B------:R-:W-:Y:S01]  /*b9d0*/  F2FP.BF16.F32.PACK_AB R30, R32, R33 ;  /* 0x00000021201e723e */ /* 0x000fe200000010ff */
[----:B0-----:R-:W-:Y:S01]  /*b9e0*/  IMAD.WIDE.U32 R128, R36, UR13, R128 ;  /* 0x0000000d24807c25 */ /* 0x001fe2000f8e0080 */
[----:B------:R-:W-:-:S03]  /*b9f0*/  F2FP.BF16.F32.PACK_AB R33, R43, R42 ;  /* 0x0000002a2b21723e */ /* 0x000fc600000010ff */
[----:B------:R-:W-:Y:S01]  /*ba00*/  FMUL.FTZ R51, R51, R142 ;  /* 0x0000008e33337220 */ /* 0x000fe20000410000 */
[----:B------:R-:W-:Y:S01]  /*ba10*/  F2FP.BF16.F32.PACK_AB R26, R29, R150 ;  /* 0x000000961d1a723e */ /* 0x000fe200000010ff */
[----:B------:R-:W-:Y:S01]  /*ba20*/  BAR.SYNC.DEFER_BLOCKING 0x1, 0x100 ;  /* 0x0044000000007b1d */ /* 0x000fe20000010000 */
[--C-:B------:R-:W-:Y:S01]  /*ba30*/  IMAD.MOV R43, RZ, RZ, -R143.reuse ;  /* 0x000000ffff2b7224 */ /* 0x100fe200078e0a8f */
[----:B------:R-:W-:Y:S01]  /*ba40*/  F2FP.BF16.F32.PACK_AB R28, R28, R147 ;  /* 0x000000931c1c723e */ /* 0x000fe200000010ff */
[----:B------:R-:W-:Y:S01]  /*ba50*/  FMUL.FTZ R50, R50, R142 ;  /* 0x0000008e32327220 */ /* 0x000fe20000410000 */
[----:B------:R-:W-:Y:S01]  /*ba60*/  F2FP.BF16.F32.PACK_AB R29, R35, R34 ;  /* 0x00000022231d723e */ /* 0x000fe200000010ff */
[----:B------:R-:W-:Y:S01]  /*ba70*/  IMAD R43, R131, R43, R148 ;  /* 0x0000002b832b7224 */ /* 0x000fe200078e0294 */
[----:B------:R-:W-:Y:S01]  /*ba80*/  F2FP.BF16.F32.PACK_AB R31, R39, R38 ;  /* 0x00000026271f723e */ /* 0x000fe200000010ff */
[----:B------:R-:W-:Y:S01]  /*ba90*/  IMAD R38, R36, UR12, RZ ;  /* 0x0000000c24267c24 */ /* 0x000fe2000f8e02ff */
[----:B------:R-:W-:Y:S01]  /*baa0*/  F2FP.BF16.F32.PACK_AB R32, R41, R40 ;  /* 0x000000282920723e */ /* 0x000fe200000010ff */
[----:B------:R-:W-:Y:S01]  /*bab0*/  FMUL.FTZ R55, R55, R142 ;  /* 0x0000008e37377220 */ /* 0x000fe20000410000 */
[----:B------:R-:W-:Y:S01]  /*bac0*/  F2FP.BF16.F32.PACK_AB R34, R45, R44 ;  /* 0x0000002c2d22723e */ /* 0x000fe200000010ff */
[----:B------:R-:W-:Y:S01]  /*bad0*/  IMAD R41, R37, UR13, R38 ;  /* 0x0000000d25297c24 */ /* 0x000fe2000f8e0226 */
[----:B------:R-:W-:Y:S01]  /*bae0*/  F2FP.BF16.F32.PACK_AB R35, R47, R46 ;  /* 0x0000002e2f23723e */ /* 0x000fe200000010ff */
[----:B------:R-:W-:Y:S01]  /*baf0*/  FMUL.FTZ R54, R54, R142 ;  /* 0x0000008e36367220 */ /* 0x000fe20000410000 */
[----:B------:R-:W-:Y:S01]  /*bb00*/  IADD3 R40, P0, R143, R128, RZ ;  /* 0x000000808f287210 */ /* 0x000fe20007f1e0ff */
        /* <DEDUP_REMOVED lines=8> */
[----:B------:R-:W-:Y:S01]  /*bb90*/  F2FP.BF16.F32.PACK_AB R36, R49, R48 ;  /* 0x000000303124723e */ /* 0x000fe200000010ff */
[----:B------:R0:W-:Y:S01]  /*bba0*/  STSM.16.M88.4 [R141], R24 ;  /* 0x000000188d007844 */ /* 0x0001e20000000200 */
[----:B------:R-:W-:Y:S01]  /*bbb0*/  F2FP.BF16.F32.PACK_AB R37, R51, R50 ;  /* 0x000000323325723e */ /* 0x000fe200000010ff */
[----:B------:R-:W-:Y:S01]  /*bbc0*/  FMUL.FTZ R75, R75, R142 ;  /* 0x0000008e4b4b7220 */ /* 0x000fe20000410000 */
[----:B------:R-:W-:Y:S01]  /*bbd0*/  F2FP.BF16.F32.PACK_AB R38, R53, R52 ;  /* 0x000000343526723e */ /* 0x000fe200000010ff */
[----:B------:R-:W-:Y:S01]  /*bbe0*/  STSM.16.M88.4 [R145], R28 ;  /* 0x0000001c91007844 */ /* 0x000fe20000000200 */
[----:B------:R-:W-:Y:S01]  /*bbf0*/  F2FP.BF16.F32.PACK_AB R39, R55, R54 ;  /* 0x000000363727723e */ /* 0x000fe200000010ff */
[-C--:B------:R-:W-:Y:S01]  /*bc00*/  FMUL.FTZ R74, R74, R142.reuse ;  /* 0x0000008e4a4a7220 */ /* 0x080fe20000410000 */
[-C--:B------:R-:W-:Y:S01]  /*bc10*/  FMUL.FTZ R79, R79, R142.reuse ;  /* 0x0000008e4f4f7220 */ /* 0x080fe20000410000 */
[----:B------:R1:W-:Y:S01]  /*bc20*/  STSM.16.M88.4 [R146], R32 ;  /* 0x0000002092007844 */ /* 0x0003e20000000200 */
[-C--:B------:R-:W-:Y:S01]  /*bc30*/  FMUL.FTZ R78, R78, R142.reuse ;  /* 0x0000008e4e4e7220 */ /* 0x080fe20000410000 */
[-C--:B------:R-:W-:Y:S01]  /*bc40*/  FMUL.FTZ R83, R83, R142.reuse ;  /* 0x0000008e53537220 */ /* 0x080fe20000410000 */
[-C--:B------:R-:W-:Y:S01]  /*bc50*/  FMUL.FTZ R82, R82, R142.reuse ;  /* 0x0000008e52527220 */ /* 0x080fe20000410000 */
[----:B------:R-:W-:Y:S01]  /*bc60*/  STSM.16.M88.4 [R144], R36 ;  /* 0x0000002490007844 */ /* 0x000fe20000000200 */
[-C--:B------:R-:W-:Y:S01]  /*bc70*/  FMUL.FTZ R87, R87, R142.reuse ;  /* 0x0000008e57577220 */ /* 0x080fe20000410000 */
[-C--:B------:R-:W-:Y:S01]  /*bc80*/  FMUL.FTZ R86, R86, R142.reuse ;  /* 0x0000008e56567220 */ /* 0x080fe20000410000 */
[----:B------:R-:W-:Y:S01]  /*bc90*/  FMUL.FTZ R91, R91, R142 ;  /* 0x0000008e5b5b7220 */ /* 0x000fe20000410000 */
[----:B0-----:R-:W-:Y:S01]  /*bca0*/  F2FP.BF16.F32.PACK_AB R24, R57, R56 ;  /* 0x000000383918723e */ /* 0x001fe200000010ff */
[----:B------:R-:W-:Y:S01]  /*bcb0*/  FMUL.FTZ R90, R90, R142 ;  /* 0x0000008e5a5a7220 */ /* 0x000fe20000410000 */
[----:B------:R-:W-:Y:S01]  /*bcc0*/  F2FP.BF16.F32.PACK_AB R25, R59, R58 ;  /* 0x0000003a3b19723e */ /* 0x000fe200000010ff */
[----:B------:R-:W-:Y:S01]  /*bcd0*/  FMUL.FTZ R95, R95, R142 ;  /* 0x0000008e5f5f7220 */ /* 0x000fe20000410000 */
[----:B------:R-:W-:Y:S01]  /*bce0*/  F2FP.BF16.F32.PACK_AB R26, R61, R60 ;  /* 0x0000003c3d1a723e */ /* 0x000fe200000010ff */
[----:B------:R-:W-:Y:S01]  /*bcf0*/  FMUL.FTZ R94, R94, R142 ;  /* 0x0000008e5e5e7220 */ /* 0x000fe20000410000 */
[----:B------:R-:W-:Y:S01]  /*bd00*/  F2FP.BF16.F32.PACK_AB R27, R63, R62 ;  /* 0x0000003e3f1b723e */ /* 0x000fe200000010ff */
[-C--:B------:R-:W-:Y:S01]  /*bd10*/  FMUL.FTZ R99, R99, R142.reuse ;  /* 0x0000008e63637220 */ /* 0x080fe20000410000 */
[----:B-1----:R-:W-:Y:S01]  /*bd20*/  SHF.R.S32.HI R33, RZ, 0x1f, R143 ;  /* 0x0000001fff217819 */ /* 0x002fe2000001148f */
[-C--:B------:R-:W-:Y:S01]  /*bd30*/  FMUL.FTZ R98, R98, R142.reuse ;  /* 0x0000008e62627220 */ /* 0x080fe20000410000 */
[----:B------:R-:W-:Y:S01]  /*bd40*/  SHF.R.S32.HI R32, RZ, 0x1f, R43 ;  /* 0x0000001fff207819 */ /* 0x000fe2000001142b */
[----:B------:R0:W-:Y:S01]  /*bd50*/  STSM.16.M88.4 [R140], R24 ;  /* 0x000000188c007844 */ /* 0x0001e20000000200 */
[----:B------:R-:W-:Y:S01]  /*bd60*/  IADD3.X R41, R33, R129, R41, P0, !PT ;  /* 0x0000008121297210 */ /* 0x000fe200007fe429 */
[----:B------:R-:W-:Y:S01]  /*bd70*/  FMUL.FTZ R103, R103, R142 ;  /* 0x0000008e67677220 */ /* 0x000fe20000410000 */
[----:B------:R-:W-:Y:S01]  /*bd80*/  F2FP.BF16.F32.PACK_AB R28, R65, R64 ;  /* 0x00000040411c723e */ /* 0x000fe200000010ff */
[----:B------:R-:W-:Y:S01]  /*bd90*/  IMAD R32, R32, UR6, RZ ;  /* 0x0000000620207c24 */ /* 0x000fe2000f8e02ff */
[----:B------:R-:W-:Y:S01]  /*bda0*/  F2FP.BF16.F32.PACK_AB R29, R67, R66 ;  /* 0x00000042431d723e */ /* 0x000fe200000010ff */
[----:B------:R-:W-:Y:S01]  /*bdb0*/  IMAD.WIDE.U32 R40, R43, UR6, R40 ;  /* 0x000000062b287c25 */ /* 0x000fe2000f8e0028 */
[----:B------:R-:W-:-:S03]  /*bdc0*/  F2FP.BF16.F32.PACK_AB R30, R69, R68 ;  /* 0x00000044451e723e */ /* 0x000fc600000010ff */
[----:B------:R-:W-:Y:S01]  /*bdd0*/  FMUL.FTZ R102, R102, R142 ;  /* 0x0000008e66667220 */ /* 0x000fe20000410000 */
[----:B------:R-:W-:Y:S01]  /*bde0*/  F2FP.BF16.F32.PACK_AB R31, R71, R70 ;  /* 0x00000046471f723e */ /* 0x000fe200000010ff */
[----:B------:R-:W-:Y:S01]  /*bdf0*/  IMAD R45, R43, UR7, R32 ;  /* 0x000000072b2d7c24 */ /* 0x000fe2000f8e0220 */
[----:B------:R-:W-:Y:S01]  /*be00*/  F2FP.BF16.F32.PACK_AB R32, R73, R72 ;  /* 0x000000484920723e */ /* 0x000fe200000010ff */
[----:B------:R-:W-:Y:S01]  /*be10*/  IMAD R43, R132, 0x80, R211 ;  /* 0x00000080842b7824 */ /* 0x000fe200078e02d3 */
[----:B------:R-:W-:Y:S01]  /*be20*/  ULDC.64 UR6, c[0x0][0xb50] ;  /* 0x0002d40000067ab9 */ /* 0x000fe20000000a00 */
[----:B------:R-:W-:Y:S01]  /*be30*/  IMAD R72, R131, UR5, RZ ;  /* 0x0000000583487c24 */ /* 0x000fe2000f8e02ff */
[----:B------:R1:W-:Y:S01]  /*be40*/  STSM.16.M88.4 [R139], R28 ;  /* 0x0000001c8b007844 */ /* 0x0003e20000000200 */
[----:B------:R-:W-:Y:S01]  /*be50*/  LOP3.LUT P0, RZ, R206, 0x3, RZ, 0xc0, !PT ;  /* 0x00000003ceff7812 */ /* 0x000fe2000780c0ff */
[----:B0-----:R-:W-:Y:S02]  /*be60*/  VIADD R25, R43, 0x8 ;  /* 0x000000082b197836 */ /* 0x001fe40000000000 */
[----:B------:R-:W-:Y:S01]  /*be70*/  FMUL.FTZ R107, R107, R142 ;  /* 0x0000008e6b6b7220 */ /* 0x000fe20000410000 */
[----:B------:R-:W-:-:S02]  /*be80*/  IMAD.IADD R27, R41, 0x1, R45 ;  /* 0x00000001291b7824 */ /* 0x000fc400078e022d */
[-C--:B------:R-:W-:Y:S01]  /*be90*/  FMUL.FTZ R106, R106, R142.reuse ;  /* 0x0000008e6a6a7220 */ /* 0x080fe20000410000 */
[-C--:B------:R-:W-:Y:S01]  /*bea0*/  FMUL.FTZ R111, R111, R142.reuse ;  /* 0x0000008e6f6f7220 */ /* 0x080fe20000410000 */
[-C--:B------:R-:W-:Y:S01]  /*beb0*/  FMUL.FTZ R110, R110, R142.reuse ;  /* 0x0000008e6e6e7220 */ /* 0x080fe20000410000 */
[-C--:B------:R-:W-:Y:S01]  /*bec0*/  FMUL.FTZ R115, R115, R142.reuse ;  /* 0x0000008e73737220 */ /* 0x080fe20000410000 */
[----:B------:R-:W-:Y:S01]  /*bed0*/  FMUL.FTZ R114, R114, R142 ;  /* 0x0000008e72727220 */ /* 0x000fe20000410000 */
[----:B------:R-:W-:Y:S01]  /*bee0*/  ISETP.GE.OR P1, PT, R43, R72, P0 ;  /* 0x000000482b00720c */ /* 0x000fe20000726670 */
[-C--:B------:R-:W-:Y:S01]  /*bef0*/  FMUL.FTZ R119, R119, R142.reuse ;  /* 0x0000008e77777220 */ /* 0x080fe20000410000 */
[----:B------:R-:W-:Y:S01]  /*bf00*/  FMUL.FTZ R118, R118, R142 ;  /* 0x0000008e76767220 */ /* 0x000fe20000410000 */
[----:B------:R-:W-:Y:S01]  /*bf10*/  F2FP.BF16.F32.PACK_AB R33, R75, R74 ;  /* 0x0000004a4b21723e */ /* 0x000fe200000010ff */
[----:B------:R-:W0:Y:S01]  /*bf20*/  @P2 LDC R73, c[0x0][0xbec] ;  /* 0x0002fb00ff492b82 */ /* 0x000e220000000800 */
[----:B------:R-:W-:-:S02]  /*bf30*/  F2FP.BF16.F32.PACK_AB R34, R77, R76 ;  /* 0x0000004c4d22723e */ /* 0x000fc400000010ff */
[C---:B-1----:R-:W-:Y:S02]  /*bf40*/  LEA R28, P3, R40.reuse, UR6, 0x2 ;  /* 0x00000006281c7c11 */ /* 0x042fe4000f8610ff */
[----:B------:R-:W-:Y:S02]  /*bf50*/  F2FP.BF16.F32.PACK_AB R35, R79, R78 ;  /* 0x0000004e4f23723e */ /* 0x000fe400000010ff */
[----:B------:R-:W-:Y:S01]  /*bf60*/  ISETP.GE.OR P0, PT, R25, R72, P0 ;  /* 0x000000481900720c */ /* 0x000fe20000706670 */
[----:B------:R-:W-:Y:S01]  /*bf70*/  SHFL.IDX PT, R44, R28, RZ, 0x1c1f ;  /* 0x001c1fff1c2c7589 */ /* 0x000fe200000e0000 */
[----:B------:R-:W-:Y:S01]  /*bf80*/  LEA.HI.X R40, R40, UR7, R27, 0x2, P3 ;  /* 0x0000000728287c11 */ /* 0x000fe200098f141b */
[----:B------:R-:W1:Y:S01]  /*bf90*/  @P2 LDC R75, c[0x0][0xbf0] ;  /* 0x0002fc00ff4b2b82 */ /* 0x000e620000000800 */
[----:B------:R-:W-:Y:S01]  /*bfa0*/  F2FP.BF16.F32.PACK_AB R88, R89, R88 ;  /* 0x000000585958723e */ /* 0x000fe200000010ff */
[----:B------:R-:W-:Y:S01]  /*bfb0*/  STSM.16.M88.4 [R138], R32 ;  /* 0x000000208a007844 */ /* 0x000fe20000000200 */
[----:B------:R-:W-:-:S02]  /*bfc0*/  F2FP.BF16.F32.PACK_AB R24, R81, R80 ;  /* 0x000000505118723e */ /* 0x000fc400000010ff */
[----:B------:R-:W-:Y:S01]  /*bfd0*/  F2FP.BF16.F32.PACK_AB R25, R83, R82 ;  /* 0x000000525319723e */ /* 0x000fe200000010ff */
[----:B------:R-:W2:Y:S01]  /*bfe0*/  SHFL.IDX PT, R45, R40, RZ, 0x1c1f ;  /* 0x001c1fff282d7589 */ /* 0x000ea200000e0000 */
[----:B------:R-:W-:Y:S02]  /*bff0*/  F2FP.BF16.F32.PACK_AB R26, R85, R84 ;  /* 0x00000054551a723e */ /* 0x000fe400000010ff */
[----:B------:R-:W-:Y:S01]  /*c000*/  F2FP.BF16.F32.PACK_AB R27, R87, R86 ;  /* 0x00000056571b723e */ /* 0x000fe200000010ff */
[----:B------:R-:W-:Y:S01]  /*c010*/  SHFL.IDX PT, R46, R28, 0x1, 0x1c1f ;  /* 0x003c1f001c2e7f89 */ /* 0x000fe200000e0000 */
[----:B------:R-:W-:Y:S02]  /*c020*/  F2FP.BF16.F32.PACK_AB R89, R91, R90 ;  /* 0x0000005a5b59723e */ /* 0x000fe400000010ff */
[----:B------:R-:W-:Y:S01]  /*c030*/  F2FP.BF16.F32.PACK_AB R96, R97, R96 ;  /* 0x000000606160723e */ /* 0x000fe200000010ff */
[----:B------:R-:W-:Y:S01]  /*c040*/  STSM.16.M88.4 [R133], R24 ;  /* 0x0000001885007844 */ /* 0x000fe20000000200 */
[----:B------:R-:W-:-:S02]  /*c050*/  F2FP.BF16.F32.PACK_AB R90, R93, R92 ;  /* 0x0000005c5d5a723e */ /* 0x000fc400000010ff */
[----:B------:R-:W-:Y:S01]  /*c060*/  F2FP.BF16.F32.PACK_AB R91, R95, R94 ;  /* 0x0000005e5f5b723e */ /* 0x000fe200000010ff */
[----:B------:R-:W3:Y:S01]  /*c070*/  SHFL.IDX PT, R47, R40, 0x1, 0x1c1f ;  /* 0x003c1f00282f7f89 */ /* 0x000ee200000e0000 */
        /* <DEDUP_REMOVED lines=13> */
[----:B------:R-:W-:-:S05]  /*c150*/  F2FP.BF16.F32.PACK_AB R115, R119, R118 ;  /* 0x000000767773723e */ /* 0x000fca00000010ff */
[----:B------:R-:W-:Y:S01]  /*c160*/  STSM.16.M88.4 [R134], R112 ;  /* 0x0000007086007844 */ /* 0x000fe20000000200 */
[----:B------:R-:W-:Y:S01]  /*c170*/  BAR.SYNC.DEFER_BLOCKING 0x1, 0x100 ;  /* 0x0044000000007b1d */ /* 0x000fe20000010000 */
[----:B------:R-:W-:Y:S02]  /*c180*/  UIMAD UR5, UR11, UR8, URZ ;  /* 0x000000080b0572a4 */ /* 0x000fe4000f8e023f */
[----:B------:R-:W-:Y:S02]  /*c190*/  UIMAD.WIDE.U32 UR6, UR10, UR8, URZ ;  /* 0x000000080a0672a5 */ /* 0x000fe4000f8e003f */
[----:B------:R-:W-:-:S03]  /*c1a0*/  UIMAD UR5, UR10, UR9, UR5 ;  /* 0x000000090a0572a4 */ /* 0x000fc6000f8e0205 */
[----:B------:R-:W-:Y:S01]  /*c1b0*/  ULDC.64 UR8, c[0x0][0xaf0] ;  /* 0x0002bc0000087ab9 */ /* 0x000fe20000000a00 */
[----:B--2---:R-:W-:Y:S04]  /*c1c0*/  @!P1 ST.E desc[UR60][R44.64], R130 ;  /* 0x000000822c009985 */ /* 0x004fe8000c10193c */
[----:B---3--:R0:W-:Y:S04]  /*c1d0*/  @!P0 ST.E desc[UR60][R46.64], R0 ;  /* 0x000000002e008985 */ /* 0x0081e8000c10193c */
[----:B------:R2:W5:Y:S04]  /*c1e0*/  LD.E.128 R36, desc[UR60][R2.64] ;  /* 0x0000003c02247980 */ /* 0x000568000c101d00 */
[----:B------:R3:W5:Y:S04]  /*c1f0*/  LD.E.128 R28, desc[UR60][R4.64] ;  /* 0x0000003c041c7980 */ /* 0x000768000c101d00 */
[----:B------:R4:W5:Y:S01]  /*c200*/  LD.E.128 R24, desc[UR60][R8.64] ;  /* 0x0000003c08187980 */ /* 0x000962000c101d00 */
[----:B--2---:R-:W-:Y:S01]  /*c210*/  LEA R3, R22, R205, 0x5 ;  /* 0x000000cd16037211 */ /* 0x004fe200078e28ff */
[----:B------:R-:W-:-:S02]  /*c220*/  UIADD3 UR7, UR7, UR5, URZ ;  /* 0x0000000507077290 */ /* 0x000fc4000fffe03f */
[----:B------:R-:W5:Y:S01]  /*c230*/  LD.E.128 R48, desc[UR60][R126.64] ;  /* 0x0000003c7e307980 */ /* 0x000f62000c101d00 */
[----:B---3--:R-:W2:Y:S03]  /*c240*/  LDC.64 R4, c[0x0][0xae0] ;  /* 0x0002b800ff047b82 */ /* 0x008ea60000000a00 */
[----:B------:R-:W5:Y:S01]  /*c250*/  LD.E.128 R60, desc[UR60][R12.64] ;  /* 0x0000003c0c3c7980 */ /* 0x000f62000c101d00 */
[----:B----4-:R-:W-:-:S03]  /*c260*/  IMAD R8, R132, 0x80, R3 ;  /* 0x0000008084087824 */ /* 0x010fc600078e0203 */
[----:B------:R-:W5:Y:S01]  /*c270*/  LD.E.128 R52, desc[UR60][R20.64] ;  /* 0x0000003c14347980 */ /* 0x000f62000c101d00 */
[----:B0-----:R-:W-:Y:S01]  /*c280*/  @P2 IMAD.HI.U32 R0, R8, R73, RZ ;  /* 0x0000004908002227 */ /* 0x001fe200078e00ff */
[----:B------:R-:W-:Y:S02]  /*c290*/  UIMAD UR5, UR12, UR8, URZ ;  /* 0x000000080c0572a4 */ /* 0x000fe4000f8e023f */
[----:B------:R-:W5:Y:S01]  /*c2a0*/  LD.E.128 R40, desc[UR60][R120.64] ;  /* 0x0000003c78287980 */ /* 0x000f62000c101d00 */
[----:B------:R-:W-:Y:S01]  /*c2b0*/  IMAD.MOV.U32 R2, RZ, RZ, R8 ;  /* 0x000000ffff027224 */ /* 0x000fe200078e0008 */
[----:B-1----:R-:W-:Y:S01]  /*c2c0*/  @P2 SHF.R.U32.HI R2, RZ, R75, R0 ;  /* 0x0000004bff022219 */ /* 0x002fe20000011600 */
[----:B------:R-:W-:Y:S01]  /*c2d0*/  UIMAD UR5, UR13, UR9, UR5 ;  /* 0x000000090d0572a4 */ /* 0x000fe2000f8e0205 */
[----:B------:R-:W5:Y:S01]  /*c2e0*/  LD.E.128 R32, desc[UR60][R124.64] ;  /* 0x0000003c7c207980 */ /* 0x000f62000c101d00 */
[----:B------:R-:W-:Y:S01]  /*c2f0*/  UIMAD.WIDE.U32 UR6, UR13, UR8, UR6 ;  /* 0x000000080d0672a5 */ /* 0x000fe2000f8e0006 */
[--C-:B------:R-:W-:Y:S01]  /*c300*/  SHF.R.S32.HI R3, RZ, 0x1f, R2.reuse ;  /* 0x0000001fff037819 */ /* 0x100fe20000011402 */
[----:B------:R-:W-:Y:S01]  /*c310*/  IMAD.MOV R0, RZ, RZ, -R2 ;  /* 0x000000ffff007224 */ /* 0x000fe200078e0a02 */
[----:B------:R-:W5:Y:S01]  /*c320*/  LD.E.128 R68, desc[UR60][R6.64] ;  /* 0x0000003c06447980 */ /* 0x000f62000c101d00 */
[----:B------:R-:W-:-:S02]  /*c330*/  UIADD3 UR7, UR7, UR5, URZ ;  /* 0x0000000507077290 */ /* 0x000fc4000fffe03f */
[----:B------:R-:W-:Y:S01]  /*c340*/  IMAD R131, R131, R0, R8 ;  /* 0x0000000083837224 */ /* 0x000fe200078e0208 */
[----:B------:R-:W5:Y:S01]  /*c350*/  LD.E.128 R64, desc[UR60][R14.64] ;  /* 0x0000003c0e407980 */ /* 0x000f62000c101d00 */
[----:B--2---:R-:W-:-:S03]  /*c360*/  IMAD R3, R3, R4, RZ ;  /* 0x0000000403037224 */ /* 0x004fc600078e02ff */
[----:B------:R-:W5:Y:S01]  /*c370*/  LD.E.128 R56, desc[UR60][R122.64] ;  /* 0x0000003c7a387980 */ /* 0x000f62000c101d00 */
[C---:B------:R-:W-:Y:S01]  /*c380*/  IMAD R5, R2.reuse, R5, R3 ;  /* 0x0000000502057224 */ /* 0x040fe200078e0203 */
[----:B------:R-:W-:Y:S02]  /*c390*/  SHF.R.S32.HI R0, RZ, 0x1f, R131 ;  /* 0x0000001fff007819 */ /* 0x000fe40000011483 */
[----:B------:R0:W5:Y:S01]  /*c3a0*/  LD.E.128 R44, desc[UR60][R10.64] ;  /* 0x0000003c0a2c7980 */ /* 0x000162000c101d00 */
[----:B------:R-:W-:Y:S01]  /*c3b0*/  IMAD.WIDE.U32 R2, R2, R4, UR6 ;  /* 0x0000000602027e25 */ /* 0x000fe2000f8e0004 */
[----:B------:R-:W-:Y:S01]  /*c3c0*/  ULDC.64 UR6, c[0x0][0xad8] ;  /* 0x0002b60000067ab9 */ /* 0x000fe20000000a00 */
[----:B------:R-:W-:Y:S01]  /*c3d0*/  @!PT LDS RZ, [RZ] ;  /* 0x00000000fffff984 */ /* 0x000fe20000000800 */
[----:B------:R-:W-:Y:S01]  /*c3e0*/  @!PT LDS RZ, [RZ] ;  /* 0x00000000fffff984 */ /* 0x000fe20000000800 */
[----:B------:R-:W-:Y:S01]  /*c3f0*/  @!PT LDS RZ, [RZ] ;  /* 0x00000000fffff984 */ /* 0x000fe20000000800 */
[----:B------:R-:W-:Y:S01]  /*c400*/  @!PT LDS RZ, [RZ] ;  /* 0x00000000fffff984 */ /* 0x000fe20000000800 */
[----:B------:R1:W-:Y:S06]  /*c410*/  MEMBAR.ALL.CTA ;  /* 0x0000000000007992 */ /* 0x0003ec0000008000 */
[----:B-1----:R-:W1:Y:S01]  /*c420*/  FENCE.VIEW.ASYNC.S ;  /* 0x00000000000073c6 */ /* 0x002e620000000000 */
[----:B------:R-:W-:Y:S01]  /*c430*/  R2UR UR9, R23 ;  /* 0x00000000170972ca */ /* 0x000fe200000e0000 */
[----:B------:R-:W-:-:S02]  /*c440*/  IMAD.IADD R3, R3, 0x1, R5 ;  /* 0x0000000103037824 */ /* 0x000fc400078e0205 */
[----:B------:R-:W-:Y:S02]  /*c450*/  IMAD R0, R0, UR6, RZ ;  /* 0x0000000600007c24 */ /* 0x000fe4000f8e02ff */
[----:B0-----:R-:W-:Y:S02]  /*c460*/  IMAD R11, R132, 0x80, R205 ;  /* 0x00000080840b7824 */ /* 0x001fe400078e02cd */
[C---:B------:R-:W-:Y:S02]  /*c470*/  IMAD R7, R131.reuse, UR7, R0 ;  /* 0x0000000783077c24 */ /* 0x040fe4000f8e0200 */
[----:B------:R-:W-:Y:S01]  /*c480*/  IMAD.WIDE.U32 R2, R131, UR6, R2 ;  /* 0x0000000683027c25 */ /* 0x000fe2000f8e0002 */
[C---:B------:R-:W-:Y:S01]  /*c490*/  ISETP.GE.AND P2, PT, R11.reuse, R72, PT ;  /* 0x000000480b00720c */ /* 0x040fe20003f46270 */
[----:B------:R-:W-:Y:S02]  /*c4a0*/  ULDC.64 UR6, c[0x0][0xa80] ;  /* 0x0002a00000067ab9 */ /* 0x000fe40000000a00 */
[----:B------:R-:W-:Y:S01]  /*c4b0*/  VIADD R5, R11, 0x20 ;  /* 0x000000200b057836 */ /* 0x000fe20000000000 */
[----:B------:R-:W-:Y:S01]  /*c4c0*/  LEA R0, P3, R2, UR6, 0x1 ;  /* 0x0000000602007c11 */ /* 0x000fe2000f8608ff */
[----:B------:R-:W-:Y:S01]  /*c4d0*/  IMAD.IADD R3, R3, 0x1, R7 ;  /* 0x0000000103037824 */ /* 0x000fe200078e0207 */
[----:B------:R-:W-:-:S02]  /*c4e0*/  ULDC UR5, c[0x0][0xc] ;  /* 0x0000030000057ab9 */ /* 0x000fc40000000800 */
[-C--:B------:R-:W-:Y:S01]  /*c4f0*/  ISETP.GE.AND P0, PT, R5, R72.reuse, PT ;  /* 0x000000480500720c */ /* 0x080fe20003f06270 */
[----:B------:R-:W-:Y:S01]  /*c500*/  UIADD3 UR9, UR5, UR9, URZ ;  /* 0x0000000905097290 */ /* 0x000fe2000fffe03f */
[----:B------:R-:W-:Y:S01]  /*c510*/  IADD3 R5, R11, 0x40, RZ ;  /* 0x000000400b057810 */ /* 0x000fe20007ffe0ff */
[----:B------:R-:W-:Y:S01]  /*c520*/  USEL UR6, URZ, 0x1, UP0 ;  /* 0x000000013f067887 */ /* 0x000fe20008000000 */
[----:B------:R-:W-:Y:S01]  /*c530*/  LEA.HI.X R10, R2, UR7, R3, 0x1, P3 ;  /* 0x00000007020a7c11 */ /* 0x000fe200098f0c03 */
[----:B-1----:R0:W1:Y:S01]  /*c540*/  SHFL.IDX PT, R4, R0, RZ, 0x181f ;  /* 0x00181fff00047589 */ /* 0x00206200000e0000 */
[----:B------:R-:W-:Y:S01]  /*c550*/  ISETP.GE.AND P1, PT, R5, R72, PT ;  /* 0x000000480500720c */ /* 0x000fe20003f26270 */
[----:B------:R-:W-:Y:S01]  /*c560*/  ULOP3.LUT UR39, UR39, UR6, URZ, 0x3c, !UPT ;  /* 0x0000000627277292 */ /* 0x000fe2000f8e3c3f */
[----:B------:R-:W-:Y:S01]  /*c570*/  IMAD.U32 R23, RZ, RZ, UR9 ;  /* 0x00000009ff177e24 */ /* 0x000fe2000f8e00ff */
[----:B------:R0:W2:Y:S01]  /*c580*/  SHFL.IDX PT, R5, R10, RZ, 0x181f ;  /* 0x00181fff0a057589 */ /* 0x0000a200000e0000 */
[----:B------:R-:W-:Y:S01]  /*c590*/  SYNCS.ARRIVE.TRANS64.RED.A1T0 RZ, [UR4], RZ ;  /* 0x000000ffffff79a7 */ /* 0x000fe20008100404 */
[----:B------:R-:W-:Y:S08]  /*c5a0*/  @P2 BRA `(.L_x_3466) ;  /* 0x0000000000302947 */ /* 0x000ff00003800000 */
[----:B------:R-:W-:Y:S02]  /*c5b0*/  ULDC UR4, c[0x0][0xac8] ;  /* 0x0002b20000047ab9 */ /* 0x000fe40000000800 */
[----:B------:R-:W-:Y:S02]  /*c5c0*/  ISETP.GE.AND P3, PT, R19, UR4, PT ;  /* 0x0000000413007c0c */ /* 0x000fe4000bf66270 */
[----:B------:R-:W-:Y:S02]  /*c5d0*/  ISETP.GE.AND P4, PT, R18, UR4, PT ;  /* 0x0000000412007c0c */ /* 0x000fe4000bf86270 */
[----:B------:R-:W-:-:S09]  /*c5e0*/  ISETP.GE.AND P2, PT, R17, UR4, PT ;  /* 0x0000000411007c0c */ /* 0x000fd2000bf46270 */
[-C--:B-1----:R-:W-:Y:S02]  /*c5f0*/  @!P3 LEA R6, P5, R19, R4.reuse, 0x1 ;  /* 0x000000041306b211 */ /* 0x082fe400078a08ff */
[C---:B------:R-:W-:Y:S02]  /*c600*/  @!P4 LEA R8, P6, R18.reuse, R4, 0x1 ;  /* 0x000000041208c211 */ /* 0x040fe400078c08ff */
[----:B--2---:R-:W-:Y:S01]  /*c610*/  @!P2 IMAD.WIDE R2, R17, 0x2, R4 ;  /* 0x000000021102a825 */ /* 0x004fe200078e0204 */
[-C--:B------:R-:W-:Y:S02]  /*c620*/  @!P3 LEA.HI.X R7, R19, R5.reuse, R216, 0x1, P5 ;  /* 0x000000051307b211 */ /* 0x080fe400028f0cd8 */
[----:B------:R-:W-:Y:S02]  /*c630*/  @!P4 LEA.HI.X R9, R18, R5, R215, 0x1, P6 ;  /* 0x000000051209c211 */ /* 0x000fe400030f0cd7 */
[----:B-----5:R3:W-:Y:S04]  /*c640*/  @!P2 ST.E.128 desc[UR60][R2.64], R48 ;  /* 0x000000300200a985 */ /* 0x0207e8000c101d3c */
[----:B------:R3:W-:Y:S04]  /*c650*/  @!P3 ST.E.128 desc[UR60][R6.64], R60 ;  /* 0x0000003c0600b985 */ /* 0x0007e8000c101d3c */
[----:B------:R3:W-:Y:S02]  /*c660*/  @!P4 ST.E.128 desc[UR60][R8.64], R68 ;  /* 0x000000440800c985 */ /* 0x0007e4000c101d3c */
.L_x_3466:
[----:B------:R-:W-:Y:S05]  /*c670*/  BSYNC B0 ;  /* 0x0000000000007941 */ /* 0x000fea0003800000 */
.L_x_3465:
[----:B--2---:R2:W4:Y:S01]  /*c680*/  SHFL.IDX PT, R5, R10, 0x1, 0x181f ;  /* 0x00381f000a057f89 */ /* 0x00452200000e0000 */
[----:B------:R-:W-:Y:S03]  /*c690*/  BSSY B0, `(.L_x_3467) ;  /* 0x000000f000007945 */ /* 0x000fe60003800000 */
[----:B-1----:R2:W1:Y:S01]  /*c6a0*/  SHFL.IDX PT, R4, R0, 0x1, 0x181f ;  /* 0x00381f0000047f89 */ /* 0x00246200000e0000 */
[----:B------:R-:W-:Y:S05]  /*c6b0*/  @P0 BRA `(.L_x_3468) ;  /* 0x0000000000300947 */ /* 0x000fea0003800000 */
[----:B------:R-:W-:Y:S02]  /*c6c0*/  ULDC UR4, c[0x0][0xac8] ;  /* 0x0002b20000047ab9 */ /* 0x000fe40000000800 */
[----:B------:R-:W-:Y:S02]  /*c6d0*/  ISETP.GE.AND P4, PT, R19, UR4, PT ;  /* 0x0000000413007c0c */ /* 0x000fe4000bf86270 */
[----:B------:R-:W-:Y:S02]  /*c6e0*/  ISETP.GE.AND P5, PT, R18, UR4, PT ;  /* 0x0000000412007c0c */ /* 0x000fe4000bfa6270 */
[----:B------:R-:W-:-:S09]  /*c6f0*/  ISETP.GE.AND P3, PT, R17, UR4, PT ;  /* 0x0000000411007c0c */ /* 0x000fd2000bf66270 */
[-C--:B-1-3--:R-:W-:Y:S02]  /*c700*/  @!P4 LEA R6, P0, R19, R4.reuse, 0x1 ;  /* 0x000000041306c211 */ /* 0x08afe400078008ff */
[C---:B------:R-:W-:Y:S02]  /*c710*/  @!P5 LEA R8, P2, R18.reuse, R4, 0x1 ;  /* 0x000000041208d211 */ /* 0x040fe400078408ff */
[----:B----4-:R-:W-:Y:S01]  /*c720*/  @!P3 IMAD.WIDE R2, R17, 0x2, R4 ;  /* 0x000000021102b825 */ /* 0x010fe200078e0204 */
[-C--:B------:R-:W-:Y:S02]  /*c730*/  @!P4 LEA.HI.X R7, R19, R5.reuse, R216, 0x1, P0 ;  /* 0x000000051307c211 */ /* 0x080fe400000f0cd8 */
[----:B------:R-:W-:Y:S02]  /*c740*/  @!P5 LEA.HI.X R9, R18, R5, R215, 0x1, P2 ;  /* 0x000000051209d211 */ /* 0x000fe400010f0cd7 */
[----:B-----5:R1:W-:Y:S04]  /*c750*/  @!P3 ST.E.128 desc[UR60][R2.64], R36 ;  /* 0x000000240200b985 */ /* 0x0203e8000c101d3c */
[----:B------:R1:W-:Y:S04]  /*c760*/  @!P4 ST.E.128 desc[UR60][R6.64], R52 ;  /* 0x000000340600c985 */ /* 0x0003e8000c101d3c */
[----:B------:R1:W-:Y:S02]  /*c770*/  @!P5 ST.E.128 desc[UR60][R8.64], R64 ;  /* 0x000000400800d985 */ /* 0x0003e4000c101d3c */
.L_x_3468:
[----:B------:R-:W-:Y:S05]  /*c780*/  BSYNC B0 ;  /* 0x0000000000007941 */ /* 0x000fea0003800000 */
.L_x_3467:
[----:B----4-:R4:W0:Y:S01]  /*c790*/  SHFL.IDX PT, R5, R10, 0x2, 0x181f ;  /* 0x00581f000a057f89 */ /* 0x01082200000e0000 */
        /* <DEDUP_REMOVED lines=9> */
[----:B0-----:R-:W-:Y:S01]  /*c830*/  @!P2 IMAD.WIDE R2, R17, 0x2, R4 ;  /* 0x000000021102a825 */ /* 0x001fe200078e0204 */
[-C--:B------:R-:W-:Y:S02]  /*c840*/  @!P3 LEA.HI.X R7, R19, R5.reuse, R216, 0x1, P0 ;  /* 0x000000051307b211 */ /* 0x080fe400000f0cd8 */
[----:B------:R-:W-:Y:S02]  /*c850*/  @!P4 LEA.HI.X R9, R18, R5, R215, 0x1, P1 ;  /* 0x000000051209c211 */ /* 0x000fe400008f0cd7 */
[----:B-----5:R0:W-:Y:S04]  /*c860*/  @!P2 ST.E.128 desc[UR60][R2.64], R28 ;  /* 0x0000001c0200a985 */ /* 0x0201e8000c101d3c */
[----:B------:R0:W-:Y:S04]  /*c870*/  @!P3 ST.E.128 desc[UR60][R6.64], R40 ;  /* 0x000000280600b985 */ /* 0x0001e8000c101d3c */
[----:B------:R0:W-:Y:S02]  /*c880*/  @!P4 ST.E.128 desc[UR60][R8.64], R56 ;  /* 0x000000380800c985 */ /* 0x0001e4000c101d3c */
.L_x_3470:
[----:B------:R-:W-:Y:S05]  /*c890*/  BSYNC B0 ;  /* 0x0000000000007941 */ /* 0x000fea0003800000 */
.L_x_3469:
[----:B0--3--:R-:W-:Y:S01]  /*c8a0*/  VIADD R3, R11, 0x60 ;  /* 0x000000600b037836 */ /* 0x009fe20000000000 */
[----:B------:R0:W3:Y:S01]  /*c8b0*/  SHFL.IDX PT, R5, R10, 0x3, 0x181f ;  /* 0x00781f000a057f89 */ /* 0x0000e200000e0000 */
[----:B------:R-:W-:Y:S01]  /*c8c0*/  BSSY B0, `(.L_x_3471) ;  /* 0x0000011000007945 */ /* 0x000fe20003800000 */
[----:B------:R-:W-:Y:S02]  /*c8d0*/  VIADD R204, R204, 0x1 ;  /* 0x00000001cccc7836 */ /* 0x000fe40000000000 */
[----:B------:R-:W-:Y:S01]  /*c8e0*/  ISETP.GE.AND P0, PT, R3, R72, PT ;  /* 0x000000480300720c */ /* 0x000fe20003f06270 */
[----:B-1----:R0:W1:-:S12]  /*c8f0*/  SHFL.IDX PT, R4, R0, 0x3, 0x181f ;  /* 0x00781f0000047f89 */ /* 0x00205800000e0000 */
[----:B0-----:R-:W-:Y:S05]  /*c900*/  @P0 BRA `(.L_x_3472) ;  /* 0x0000000000300947 */ /* 0x001fea0003800000 */
[----:B------:R-:W-:Y:S02]  /*c910*/  ULDC UR4, c[0x0][0xac8] ;  /* 0x0002b20000047ab9 */ /* 0x000fe40000000800 */
[----:B------:R-:W-:Y:S02]  /*c920*/  ISETP.GE.AND P3, PT, R19, UR4, PT ;  /* 0x0000000413007c0c */ /* 0x000fe4000bf66270 */
[----:B------:R-:W-:Y:S02]  /*c930*/  ISETP.GE.AND P4, PT, R18, UR4, PT ;  /* 0x0000000412007c0c */ /* 0x000fe4000bf86270 */
[----:B------:R-:W-:-:S09]  /*c940*/  ISETP.GE.AND P2, PT, R17, UR4, PT ;  /* 0x0000000411007c0c */ /* 0x000fd2000bf46270 */
[-C--:B-1----:R-:W-:Y:S02]  /*c950*/  @!P3 LEA R6, P0, R19, R4.reuse, 0x1 ;  /* 0x000000041306b211 */ /* 0x082fe400078008ff */
[C---:B------:R-:W-:Y:S02]  /*c960*/  @!P4 LEA R8, P1, R18.reuse, R4, 0x1 ;  /* 0x000000041208c211 */ /* 0x040fe400078208ff */
[----:B---3--:R-:W-:Y:S01]  /*c970*/  @!P2 IMAD.WIDE R2, R17, 0x2, R4 ;  /* 0x000000021102a825 */ /* 0x008fe200078e0204 */
[-C--:B------:R-:W-:Y:S02]  /*c980*/  @!P3 LEA.HI.X R7, R19, R5.reuse, R216, 0x1, P0 ;  /* 0x000000051307b211 */ /* 0x080fe400000f0cd8 */
[----:B------:R-:W-:Y:S02]  /*c990*/  @!P4 LEA.HI.X R9, R18, R5, R215, 0x1, P1 ;  /* 0x000000051209c211 */ /* 0x000fe400008f0cd7 */
[----:B-----5:R0:W-:Y:S04]  /*c9a0*/  @!P2 ST.E.128 desc[UR60][R2.64], R24 ;  /* 0x000000180200a985 */ /* 0x0201e8000c101d3c */
[----:B------:R0:W-:Y:S04]  /*c9b0*/  @!P3 ST.E.128 desc[UR60][R6.64], R32 ;  /* 0x000000200600b985 */ /* 0x0001e8000c101d3c */
[----:B------:R0:W-:Y:S02]  /*c9c0*/  @!P4 ST.E.128 desc[UR60][R8.64], R44 ;  /* 0x0000002c0800c985 */ /* 0x0001e4000c101d3c */
.L_x_3472:
[----:B------:R-:W-:Y:S05]  /*c9d0*/  BSYNC B0 ;  /* 0x0000000000007941 */ /* 0x000fea0003800000 */
.L_x_3471:
[----:B--2-4-:R-:W2:Y:S01]  /*c9e0*/  LDC R0, c[0x0][0xc34] ;  /* 0x00030d00ff007b82 */ /* 0x014ea20000000800 */
[----:B------:R-:W-:-:S13]  /*c9f0*/  R2UR UR4, R23 ;  /* 0x00000000170472ca */ /* 0x000fda00000e0000 */
[----:B--2---:R-:W-:-:S13]  /*ca00*/  ISETP.LE.AND P0, PT, R0, UR4, PT ;  /* 0x0000000400007c0c */ /* 0x004fda000bf03270 */
[----:B------:R-:W-:Y:S05]  /*ca10*/  @!P0 BRA `(.L_x_3473) ;  /* 0xffffff4000dc8947 */ /* 0x000fea000383ffff */
[----:B------:R-:W-:Y:S05]  /*ca20*/  EXIT ;  /* 0x000000000000794d */ /* 0x000fea0003800000 */
.L_x_3443:
[----:B------:R-:W-:-:S08]  /*ca30*/  NOP ;  /* 0x0000000000007918 */ /* 0x000fd00000000000 */
[----:B0-----:R-:W0:-:S00]  /*ca40*/  USETMAXREG.DEALLOC.CTAPOOL 0x18 ;  /* 0x00000018000079c8 */ /* 0x001e0000080e0500 */
[----:B------:R-:W1:Y:S01]  /*ca50*/  S2UR UR5, SR_CTAID.X ;  /* 0x00000000000579c3 */ /* 0x000e620000002500 */
[----:B0-----:R-:W-:Y:S02]  /*ca60*/  IMAD.MOV.U32 R2, RZ, RZ, 0x1 ;  /* 0x00000001ff027424 */ /* 0x001fe400078e00ff */
[----:B------:R-:W-:-:S05]  /*ca70*/  IMAD.MOV.U32 R18, RZ, RZ, RZ ;  /* 0x000000ffff127224 */ /* 0x000fca00078e00ff */
[----:B------:R-:W1:Y:S02]  /*ca80*/  LDC R3, c[0x0][0xc34] ;  /* 0x00030d00ff037b82 */ /* 0x000e640000000800 */
[----:B-1----:R-:W-:Y:S02]  /*ca90*/  ISETP.LE.AND P0, PT, R3, UR5, PT ;  /* 0x0000000503007c0c */ /* 0x002fe4000bf03270 */
[----:B------:R-:W-:-:S05]  /*caa0*/  MOV R3, 0x1 ;  /* 0x0000000100037802 */ /* 0x000fca0000000f00 */
[----:B------:R0:W-:Y:S06]  /*cab0*/  STL [R1], R3 ;  /* 0x0000000301007387 */ /* 0x0001ec0000100800 */
        /* <DEDUP_REMOVED lines=18> */
[----:B------:R-:W-:-:S05]  /*cbe0*/  IMAD.MOV.U32 R0, RZ, RZ, 0x1 ;  /* 0x00000001ff007424 */ /* 0x000fca00078e00ff */
[----:B------:R-:W-:-:S05]  /*cbf0*/  LEA R4, R4, UR36, 0x1 ;  /* 0x0000002404047c11 */ /* 0x000fca000f8e08ff */
[----:B------:R-:W-:Y:S04]  /*cc00*/  STL [R1+0x14], R4 ;  /* 0x0000140401007387 */ /* 0x000fe80000100800 */
[----:B------:R0:W-:Y:S04]  /*cc10*/  STL [R1+0x28], R3 ;  /* 0x0000280301007387 */ /* 0x0001e80000100800 */
[----:B------:R1:W-:Y:S04]  /*cc20*/  STL [R1], R0 ;  /* 0x0000000001007387 */ /* 0x0003e80000100800 */
[----:B------:R2:W-:Y:S01]  /*cc30*/  STL [R1+0x30], RZ ;  /* 0x000030ff01007387 */ /* 0x0005e20000100800 */
[----:B0-----:R-:W-:-:S02]  /*cc40*/  LOP3.LUT R3, R2, 0x40, RZ, 0xfc, !PT ;  /* 0x0000004002037812 */ /* 0x001fc400078efcff */
[----:B-1----:R-:W-:-:S07]  /*cc50*/  LOP3.LUT R0, R2, 0x80, RZ, 0xfc, !PT ;  /* 0x0000008002007812 */ /* 0x002fce00078efcff */
.L_x_3554:
[----:B---3--:R-:W3:Y:S01]  /*cc60*/  LDL R2, [R1+0x28] ;  /* 0x0000280001027983 */ /* 0x008ee20000100800 */
[----:B0-----:R-:W0:Y:S01]  /*cc70*/  LDC R0, c[0x0][0xc38] ;  /* 0x00030e00ff007b82 */ /* 0x001e220000000800 */
[----:B------:R-:W-:Y:S05]  /*cc80*/  YIELD ;  /* 0x0000000000007946 */ /* 0x000fea0003800000 */
[----:B------:R-:W-:Y:S02]  /*cc90*/  ULDC.64 UR4, c[0x0][0x418] ;  /* 0x0001060000047ab9 */ /* 0x000fe40000000a00 */
[----:B-1----:R-:W1:Y:S01]  /*cca0*/  LDC R16, c[0x0][0xc44] ;  /* 0x00031100ff107b82 */ /* 0x002e620000000800 */
[----:B------:R-:W-:-:S03]  /*ccb0*/  UISETP.NE.U32.AND UP0, UPT, UR4, URZ, UPT ;  /* 0x0000003f0400728c */ /* 0x000fc6000bf05070 */
[----:B------:R-:W-:Y:S01]  /*ccc0*/  ULDC UR4, c[0x0][0x424] ;  /* 0x0001090000047ab9 */ /* 0x000fe20000000800 */
[----:B------:R-:W-:-:S04]  /*ccd0*/  UISETP.NE.AND.EX UP0, UPT, UR5, URZ, UPT, UP0 ;  /* 0x0000003f0500728c */ /* 0x000fc8000bf05300 */
[----:B------:R-:W-:Y:S01]  /*cce0*/  USEL UR4, UR4, 0x1, UP0 ;  /* 0x0000000104047887 */ /* 0x000fe20008000000 */
[----:B0-----:R-:W-:Y:S02]  /*ccf0*/  ISETP.NE.AND P0, PT, R0, 0x1, PT ;  /* 0x000000010000780c */ /* 0x001fe40003f05270 */
[----:B-1----:R-:W-:-:S11]  /*cd00*/  ISETP.NE.AND P1, PT, R16, 0x1, PT ;  /* 0x000000011000780c */ /* 0x002fd60003f25270 */
[----:B------:R-:W3:Y:S08]  /*cd10*/  @P0 LDC R0, c[0x0][0xc3c] ;  /* 0x00030f00ff000b82 */ /* 0x000ef00000000800 */
[----:B------:R-:W0:Y:S01]  /*cd20*/  @P0 LDC R3, c[0x0][0xc40] ;  /* 0x00031000ff030b82 */ /* 0x000e220000000800 */
[----:B---3--:R-:W-:Y:S01]  /*cd30*/  @P0 IMAD.HI.U32 R0, R2, R0, RZ ;  /* 0x0000000002000227 */ /* 0x008fe200078e00ff */
[----:B------:R-:W-:-:S04]  /*cd40*/  MOV R4, R2 ;  /* 0x0000000200047202 */ /* 0x000fc80000000f00 */
[----:B0-----:R-:W-:Y:S02]  /*cd50*/  @P0 SHF.R.U32.HI R4, RZ, R3, R0 ;  /* 0x00000003ff040219 */ /* 0x001fe40000011600 */
[----:B------:R-:W0:Y:S03]  /*cd60*/  @P1 LDC.64 R2, c[0x0][0xc48] ;  /* 0x00031200ff021b82 */ /* 0x000e260000000a00 */
[----:B------:R-:W-:Y:S01]  /*cd70*/  IMAD.MOV.U32 R19, RZ, RZ, R4 ;  /* 0x000000ffff137224 */ /* 0x000fe200078e0004 */
[----:B------:R1:W-:Y:S04]  /*cd80*/  STL [R1+0x24], R4 ;  /* 0x0000240401007387 */ /* 0x0003e80000100800 */
[----:B------:R-:W3:Y:S01]  /*cd90*/  LDC R0, c[0x0][0x2f0] ;  /* 0x0000bc00ff007b82 */ /* 0x000ee20000000800 */
[----:B0-----:R-:W-:-:S05]  /*cda0*/  @P1 IMAD.HI.U32 R2, R4, R2, RZ ;  /* 0x0000000204021227 */ /* 0x001fca00078e00ff */
[----:B------:R-:W-:Y:S01]  /*cdb0*/  @P1 SHF.R.U32.HI R19, RZ, R3, R2 ;  /* 0x00000003ff131219 */ /* 0x000fe20000011602 */
[----:B------:R-:W-:Y:S02]  /*cdc0*/  IMAD.MOV.U32 R2, RZ, RZ, RZ ;  /* 0x000000ffff027224 */ /* 0x000fe400078e00ff */
[----:B---3--:R-:W-:Y:S01]  /*cdd0*/  IMAD R5, R0, UR4, RZ ;  /* 0x0000000400057c24 */ /* 0x008fe2000f8e02ff */
[----:B------:R-:W-:Y:S01]  /*cde0*/  UIADD3 UR4, UR36, 0x21400, URZ ;  /* 0x0002140024047890 */ /* 0x000fe2000fffe03f */
[----:B------:R1:W-:Y:S02]  /*cdf0*/  STL [R1+0x18], R19 ;  /* 0x0000181301007387 */ /* 0x0003e40000100800 */
[----:B------:R-:W-:Y:S01]  /*ce00*/  VIADD R3, R5, 0x6f ;  /* 0x0000006f05037836 */ /* 0x000fe20000000000 */
[----:B------:R-:W-:Y:S01]  /*ce10*/  ULOP3.LUT UP0, URZ, UR4, 0x3ff, URZ, 0xc0, !UPT ;  /* 0x000003ff043f7892 */ /* 0x000fe2000f80c03f */
[----:B------:R1:W-:Y:S02]  /*ce20*/  STL [R1+0x2c], R5 ;  /* 0x00002c0501007387 */ /* 0x0003e40000100800 */
[----:B------:R-:W-:-:S03]  /*ce30*/  IMAD.HI R2, R3, -0x6db6db6d, R2 ;  /* 0x9249249303027827 */ /* 0x000fc600078e0202 */
[----:B------:R-:W-:Y:S01]  /*ce40*/  PLOP3.LUT P0, PT, PT, PT, UP0, 0x80, 0x0 ;  /* 0x000000000000781c */ /* 0x000fe20003f0f008 */
[----:B------:R-:W-:-:S04]  /*ce50*/  IMAD.MOV R3, RZ, RZ, -R19 ;  /* 0x000000ffff037224 */ /* 0x000fc800078e0a13 */
[----:B------:R-:W-:Y:S01]  /*ce60*/  IMAD R16, R16, R3, R4 ;  /* 0x0000000310107224 */ /* 0x000fe200078e0204 */
        /* <DEDUP_REMOVED lines=8> */
[----:B-1----:R-:W-:Y:S01]  /*cef0*/  IMAD.U32 R4, RZ, RZ, UR6 ;  /* 0x00000006ff047e24 */ /* 0x002fe2000f8e00ff */
        /* <DEDUP_REMOVED lines=10> */
[----:B0-2---:R-:W-:Y:S05]  /*cfa0*/  CALL.ABS.NOINC R2 ;  /* 0x0000000002007343 */ /* 0x005fea0003c00000 */
.L_x_3475:
        /* <DEDUP_REMOVED lines=9> */
[----:B-1----:R-:W-:Y:S01]  /*d040*/  MOV R4, UR6 ;  /* 0x0000000600047c02 */ /* 0x002fe20008000f00 */
[----:B------:R-:W-:Y:S01]  /*d050*/  IMAD.U32 R5, RZ, RZ, UR7 ;  /* 0x00000007ff057e24 */ /* 0x000fe2000f8e00ff */
[----:B------:R-:W-:Y:S01]  /*d060*/  MOV R12, 0x1 ;  /* 0x00000001000c7802 */ /* 0x000fe20000000f00 */
[----:B------:R-:W-:Y:S02]  /*d070*/  IMAD.U32 R6, RZ, RZ, UR8 ;  /* 0x00000008ff067e24 */ /* 0x000fe4000f8e00ff */
[----:B------:R-:W-:-:S02]  /*d080*/  IMAD.U32 R7, RZ, RZ, UR9 ;  /* 0x00000009ff077e24 */ /* 0x000fc4000f8e00ff */
[----:B------:R-:W-:Y:S02]  /*d090*/  IMAD.U32 R10, RZ, RZ, UR4 ;  /* 0x00000004ff0a7e24 */ /* 0x000fe4000f8e00ff */
[----:B------:R-:W-:Y:S02]  /*d0a0*/  IMAD.U32 R11, RZ, RZ, UR5 ;  /* 0x00000005ff0b7e24 */ /* 0x000fe4000f8e00ff */
[----:B------:R-:W-:Y:S02]  /*d0b0*/  IMAD.MOV.U32 R8, RZ, RZ, 0x70 ;  /* 0x00000070ff087424 */ /* 0x000fe400078e00ff */
[----:B0-----:R-:W-:-:S07]  /*d0c0*/  IMAD.MOV.U32 R13, RZ, RZ, RZ ;  /* 0x000000ffff0d7224 */ /* 0x001fce00078e00ff */
[----:B------:R-:W-:-:S07]  /*d0d0*/  LEPC R20, `(.L_x_3477) ;  /* 0x000000001014794e */ /* 0x000fce0000000000 */
[----:B--23--:R-:W-:Y:S05]  /*d0e0*/  CALL.ABS.NOINC R2 ;  /* 0x0000000002007343 */ /* 0x00cfea0003c00000 */
.L_x_3477:
        /* <DEDUP_REMOVED lines=15> */
.L_x_3476:
[----:B------:R-:W-:Y:S01]  /*d1e0*/  ULDC.64 UR4, c[0x0][0x9f8] ;  /* 0x00027e0000047ab9 */ /* 0x000fe20000000a00 */
[----:B------:R-:W3:Y:S01]  /*d1f0*/  LDL R17, [R1+0x20] ;  /* 0x0000200001117983 */ /* 0x000ee20000100800 */
[----:B------:R-:W-:-:S04]  /*d200*/  ISETP.NE.U32.AND P0, PT, RZ, UR4, PT ;  /* 0x00000004ff007c0c */ /* 0x000fc8000bf05070 */
[----:B------:R-:W-:-:S13]  /*d210*/  ISETP.NE.AND.EX P0, PT, RZ, UR5, PT, P0 ;  /* 0x00000005ff007c0c */ /* 0x000fda000bf05300 */
[----:B------:R-:W0:Y:S02]  /*d220*/  @P0 LDC.64 R2, c[0x0][0x9f8] ;  /* 0x00027e00ff020b82 */ /* 0x000e240000000a00 */
[----:B0-----:R-:W-:-:S05]  /*d230*/  @P0 IMAD.WIDE R2, R19, 0x4, R2 ;  /* 0x0000000413020825 */ /* 0x001fca00078e0202 */
[----:B-1----:R0:W4:Y:S01]  /*d240*/  @P0 LDG.E R19, desc[UR60][R2.64] ;  /* 0x0000003c02130981 */ /* 0x002122000c1e1900 */
[----:B------:R-:W-:Y:S01]  /*d250*/  UMOV UR4, 0xffffffff ;  /* 0xffffffff00047882 */ /* 0x000fe20000000000 */
[----:B0-----:R-:W0:Y:S02]  /*d260*/  LDC.64 R2, c[0x0][0x418] ;  /* 0x00010600ff027b82 */ /* 0x001e240000000a00 */
[----:B0-----:R-:W-:-:S04]  /*d270*/  ISETP.NE.U32.AND P0, PT, R2, RZ, PT ;  /* 0x000000ff0200720c */ /* 0x001fc80003f05070 */
[----:B------:R-:W-:-:S04]  /*d280*/  ISETP.NE.AND.EX P1, PT, R3, RZ, PT, P0 ;  /* 0x000000ff0300720c */ /* 0x000fc80003f25300 */
[----:B------:R-:W-:Y:S01]  /*d290*/  P2R R0, PR, RZ, 0x2 ;  /* 0x00000002ff007803 */ /* 0x000fe20000000000 */
[----:B---3--:R-:W-:-:S05]  /*d2a0*/  VIADD R8, R17, 0xffffffff ;  /* 0xffffffff11087836 */ /* 0x008fca0000000000 */
[----:B------:R0:W-:Y:S04]  /*d2b0*/  STL [R1+0x1c], R8 ;  /* 0x00001c0801007387 */ /* 0x0001e80000100800 */
[----:B------:R0:W-:Y:S01]  /*d2c0*/  STL [R1+0x10], R0 ;  /* 0x0000100001007387 */ /* 0x0001e20000100800 */
[----:B----4-:R-:W-:Y:S02]  /*d2d0*/  SHF.R.S32.HI R7, RZ, 0x1f, R19 ;  /* 0x0000001fff077819 */ /* 0x010fe40000011413 */
[----:B------:R-:W-:-:S03]  /*d2e0*/  SEL R17, R19, RZ, !P1 ;  /* 0x000000ff13117207 */ /* 0x000fc60004800000 */
[----:B------:R0:W-:Y:S01]  /*d2f0*/  STL [R1+0x8], R7 ;  /* 0x0000080701007387 */ /* 0x0001e20000100800 */
[----:B------:R-:W-:Y:S05]  /*d300*/  BRA.DIV UR4, `(.L_x_3478) ;  /* 0x0000003e04e87947 */ /* 0x000fea000b800000 */
[----:B0-----:R-:W0:Y:S02]  /*d310*/  S2R R0, SR_TID.X ;  /* 0x0000000000007919 */ /* 0x001e240000002100 */
[----:B0-----:R-:W-:-:S04]  /*d320*/  SHF.R.U32.HI R0, RZ, 0x5, R0 ;  /* 0x00000005ff007819 */ /* 0x001fc80000011600 */
[----:B------:R-:W-:-:S05]  /*d330*/  LOP3.LUT R0, R0, 0x3, RZ, 0xc0, !PT ;  /* 0x0000000300007812 */ /* 0x000fca00078ec0ff */
[----:B------:R0:W1:Y:S02]  /*d340*/  SHFL.IDX PT, R14, R0, RZ, 0x1f ;  /* 0x00001fff000e7589 */ /* 0x00006400000e0000 */
.L_x_3570:
[----:B------:R-:W-:Y:S02]  /*d350*/  PLOP3.LUT P2, PT, PT, PT, PT, 0x8, 0x0 ;  /* 0x000000000000781c */ /* 0x000fe40003f4e170 */
[----:B-1----:R-:W-:Y:S02]  /*d360*/  ISETP.NE.AND P0, PT, R14, RZ, PT ;  /* 0x000000ff0e00720c */ /* 0x002fe40003f05270 */
[----:B0-----:R-:W-:-:S05]  /*d370*/  P2R R0, PR, RZ, 0x4 ;  /* 0x00000004ff007803 */ /* 0x001fca0000000000 */
[----:B------:R0:W-:Y:S06]  /*d380*/  STL [R1+0xc], R0 ;  /* 0x00000c0001007387 */ /* 0x0001ec0000100800 */
[----:B------:R-:W-:Y:S05]  /*d390*/  @P0 BRA `(.L_x_3479) ;  /* 0x0000000400240947 */ /* 0x000fea0003800000 */
[----:B------:R-:W-:-:S03]  /*d3a0*/  UMOV UR4, 0xffffffff ;  /* 0xffffffff00047882 */ /* 0x000fc60000000000 */
[----:B------:R-:W-:Y:S05]  /*d3b0*/  BRA.DIV UR4, `(.L_x_3480) ;  /* 0x0000003e04f07947 */ /* 0x000fea000b800000 */
[----:B------:R-:W-:-:S13]  /*d3c0*/  ELECT P6, URZ, PT ;  /* 0x00000000003f782f */ /* 0x000fda00038c0000 */
.L_x_3573:
[----:B------:R-:W-:Y:S05]  /*d3d0*/  @!P6 BRA `(.L_x_3479) ;  /* 0x000000040014e947 */ /* 0x000fea0003800000 */
[----:B------:R1:W-:Y:S01]  /*d3e0*/  STL [R1+0x4], R8 ;  /* 0x0000040801007387 */ /* 0x0003e20000100800 */
[----:B------:R-:W-:Y:S01]  /*d3f0*/  IMAD.MOV.U32 R17, RZ, RZ, R19 ;  /* 0x000000ffff117224 */ /* 0x000fe200078e0013 */
[----:B------:R-:W-:Y:S06]  /*d400*/  @!P1 BRA `(.L_x_3481) ;  /* 0x00000000004c9947 */ /* 0x000fec0003800000 */
[----:B------:R-:W3:Y:S01]  /*d410*/  LDC R6, c[0x0][0x43c] ;  /* 0x00010f00ff067b82 */ /* 0x000ee20000000800 */
[----:B0-----:R-:W-:Y:S01]  /*d420*/  IMAD.MOV.U32 R0, RZ, RZ, R8 ;  /* 0x000000ffff007224 */ /* 0x001fe200078e0008 */
[----:B------:R-:W-:Y:S01]  /*d430*/  ULDC.64 UR4, c[0x0][0x428] ;  /* 0x00010a0000047ab9 */ /* 0x000fe20000000a00 */
[----:B---3--:R-:W-:-:S13]  /*d440*/  ISETP.NE.AND P0, PT, R6, 0x1, PT ;  /* 0x000000010600780c */ /* 0x008fda0003f05270 */
[----:B------:R-:W0:Y:S02]  /*d450*/  @P0 LDC.64 R4, c[0x0][0x440] ;  /* 0x00011000ff040b82 */ /* 0x000e240000000a00 */
[----:B0-----:R-:W-:-:S05]  /*d460*/  @P0 IMAD.HI.U32 R4, R8, R4, RZ ;  /* 0x0000000408040227 */ /* 0x001fca00078e00ff */
[----:B------:R-:W-:-:S04]  /*d470*/  @P0 SHF.R.U32.HI R0, RZ, R5, R4 ;  /* 0x00000005ff000219 */ /* 0x000fc80000011604 */
[----:B------:R-:W-:Y:S02]  /*d480*/  IADD3 R4, -R0, RZ, RZ ;  /* 0x000000ff00047210 */ /* 0x000fe40007ffe1ff */
[----:B------:R-:W-:-:S03]  /*d490*/  SHF.R.S32.HI R5, RZ, 0x1f, R0 ;  /* 0x0000001fff057819 */ /* 0x000fc60000011400 */
        /* <DEDUP_REMOVED lines=9> */
[----:B------:R3:W5:Y:S02]  /*d530*/  LDG.E R17, desc[UR60][R2.64] ;  /* 0x0000003c02117981 */ /* 0x000764000c1e1900 */
.L_x_3481:
[----:B---3--:R-:W3:Y:S01]  /*d540*/  LDL R2, [R1] ;  /* 0x0000000001027983 */ /* 0x008ee20000100800 */
[----:B0-----:R-:W-:Y:S02]  /*d550*/  LEA R0, R18, UR36, 0x3 ;  /* 0x0000002412007c11 */ /* 0x001fe4000f8e18ff */
[----:B---3--:R-:W-:-:S04]  /*d560*/  SHF.L.U32 R2, R2, 0x1f, RZ ;  /* 0x0000001f02027819 */ /* 0x008fc800000006ff */
[----:B------:R-:W0:Y:S02]  /*d570*/  SYNCS.PHASECHK.TRANS64.TRYWAIT P0, [R0+URZ+0x36840], R2 ;  /* 0x03684002000075a7 */ /* 0x000e24000800017f */
[----:B0-----:R-:W-:Y:S05]  /*d580*/  @!P0 BRA `(.L_x_3482) ;  /* 0x0000003c009c8947 */ /* 0x001fea0003800000 */
.L_x_3574:
[----:B------:R-:W3:Y:S02]  /*d590*/  S2R R3, SR_TID.X ;  /* 0x0000000000037919 */ /* 0x000ee40000002100 */
[----:B---3--:R-:W-:-:S04]  /*d5a0*/  LOP3.LUT R3, R3, 0x7f, RZ, 0xc0, !PT ;  /* 0x0000007f03037812 */ /* 0x008fc800078ec0ff */
[----:B------:R-:W-:-:S13]  /*d5b0*/  ISETP.NE.AND P0, PT, R3, RZ, PT ;  /* 0x000000ff0300720c */ /* 0x000fda0003f05270 */
        /* <DEDUP_REMOVED lines=8> */
.L_x_3483:
[----:B0-----:R-:W3:Y:S01]  /*d640*/  LDL R2, [R1+0x4] ;  /* 0x0000040001027983 */ /* 0x001ee20000100800 */
        /* <DEDUP_REMOVED lines=8> */
[----:B------:R-:W-:Y:S01]  /*d6d0*/  PLOP3.LUT P0, PT, PT, PT, PT, 0x80, 0x0 ;  /* 0x000000000000781c */ /* 0x000fe20003f0f070 */
[----:B------:R-:W-:Y:S01]  /*d6e0*/  UMOV UR7, 0x14f00000 ;  /* 0x14f0000000077882 */ /* 0x000fe20000000000 */
[----:B------:R-:W-:-:S02]  /*d6f0*/  UMOV UR16, 0x40 ;  /* 0x0000004000107882 */ /* 0x000fc40000000000 */
[----:B------:R-:W-:Y:S01]  /*d700*/  P2R R0, PR, RZ, 0x1 ;  /* 0x00000001ff007803 */ /* 0x000fe20000000000 */
[----:B------:R-:W-:Y:S02]  /*d710*/  UIMAD UR8, UR8, 0xa800, UR36 ;  /* 0x0000a800080878a4 */ /* 0x000fe4000f8e0224 */
[----:B------:R-:W-:Y:S02]  /*d720*/  UIADD3 UR9, UR9, 0x36830, URZ ;  /* 0x0003683009097890 */ /* 0x000fe4000fffe03f */
[----:B------:R-:W-:Y:S01]  /*d730*/  UIADD3 UR14, UR8, 0x21400, URZ ;  /* 0x00021400080e7890 */ /* 0x000fe2000fffe03f */
[----:B------:R4:W-:Y:S01]  /*d740*/  STL [R1+0xc], R0 ;  /* 0x00000c0001007387 */ /* 0x0009e20000100800 */
[----:B------:R-:W-:Y:S02]  /*d750*/  UIADD3 UR15, UR8, 0x24c00, URZ ;  /* 0x00024c00080f7890 */ /* 0x000fe4000fffe03f */
[----:B------:R-:W-:-:S03]  /*d760*/  UIADD3 UR17, UR8, 0x28400, URZ ;  /* 0x0002840008117890 */ /* 0x000fc6000fffe03f */
[----:B------:R-:W-:Y:S01]  /*d770*/  UMOV UR8, UR14 ;  /* 0x0000000e00087c82 */ /* 0x000fe20008000000 */
[----:B------:R-:W-:Y:S01]  /*d780*/  UMOV UR14, 0x80 ;  /* 0x00000080000e7882 */ /* 0x000fe20000000000 */
[----:B---3--:R-:W-:-:S13]  /*d790*/  R2UR UR11, R2 ;  /* 0x00000000020b72ca */ /* 0x008fda00000e0000 */
[----:B------:R-:W-:-:S09]  /*d7a0*/  UIMAD UR11, UR11, 0x70, URZ ;  /* 0x000000700b0b78a4 */ /* 0x000fd2000f8e023f */
[----:B------:R0:W-:Y:S02]  /*d7b0*/  UTMALDG.4D [UR8], [UR4], desc[UR6] ;  /* 0x00000608040075b4 */ /* 0x0001e40008019000 */
[----:B0-----:R-:W-:Y:S01]  /*d7c0*/  UMOV UR8, UR15 ;  /* 0x0000000f00087c82 */ /* 0x001fe20008000000 */
[----:B------:R-:W-:Y:S02]  /*d7d0*/  UMOV UR10, UR16 ;  /* 0x00000010000a7c82 */ /* 0x000fe40008000000 */
[----:B------:R0:W-:Y:S02]  /*d7e0*/  UTMALDG.4D [UR8], [UR4], desc[UR6] ;  /* 0x00000608040075b4 */ /* 0x0001e40008019000 */
[----:B0-----:R-:W-:Y:S01]  /*d7f0*/  UMOV UR8, UR17 ;  /* 0x0000001100087c82 */ /* 0x001fe20008000000 */
[----:B------:R-:W-:Y:S02]  /*d800*/  UMOV UR10, UR14 ;  /* 0x0000000e000a7c82 */ /* 0x000fe40008000000 */
[----:B------:R4:W-:Y:S02]  /*d810*/  UTMALDG.4D [UR8], [UR4], desc[UR6] ;  /* 0x00000608040075b4 */ /* 0x0009e40008019000 */
[----:B----4-:R-:W-:Y:S01]  /*d820*/  NOP ;  /* 0x0000000000007918 */ /* 0x010fe20000000000 */
.L_x_3479:
        /* <DEDUP_REMOVED lines=11> */
[----:B------:R-:W-:Y:S01]  /*d8e0*/  MOV R7, UR9 ;  /* 0x0000000900077c02 */ /* 0x000fe20008000f00 */
[----:B------:R-:W3:Y:S01]  /*d8f0*/  LDC.64 R2, c[0x4][R2] ;  /* 0x0100000002027b82 */ /* 0x000ee20000000a00 */
[----:B------:R-:W-:Y:S02]  /*d900*/  IMAD.U32 R5, RZ, RZ, UR7 ;  /* 0x00000007ff057e24 */ /* 0x000fe4000f8e00ff */
[----:B------:R-:W-:Y:S02]  /*d910*/  IMAD.U32 R6, RZ, RZ, UR8 ;  /* 0x00000008ff067e24 */ /* 0x000fe4000f8e00ff */
[----:B------:R-:W-:-:S02]  /*d920*/  IMAD.U32 R10, RZ, RZ, UR4 ;  /* 0x00000004ff0a7e24 */ /* 0x000fc4000f8e00ff */
[----:B------:R-:W-:Y:S02]  /*d930*/  IMAD.U32 R11, RZ, RZ, UR5 ;  /* 0x00000005ff0b7e24 */ /* 0x000fe4000f8e00ff */
[----:B-1----:R-:W-:Y:S02]  /*d940*/  IMAD.MOV.U32 R8, RZ, RZ, 0x70 ;  /* 0x00000070ff087424 */ /* 0x002fe400078e00ff */
[----:B------:R-:W-:Y:S02]  /*d950*/  IMAD.MOV.U32 R12, RZ, RZ, 0x1 ;  /* 0x00000001ff0c7424 */ /* 0x000fe400078e00ff */
[----:B------:R-:W-:-:S07]  /*d960*/  IMAD.MOV.U32 R13, RZ, RZ, RZ ;  /* 0x000000ffff0d7224 */ /* 0x000fce00078e00ff */
[----:B------:R-:W-:-:S07]  /*d970*/  LEPC R20, `(.L_x_3484) ;  /* 0x000000001014794e */ /* 0x000fce0000000000 */
[----:B0-23--:R-:W-:Y:S05]  /*d980*/  CALL.ABS.NOINC R2 ;  /* 0x0000000002007343 */ /* 0x00dfea0003c00000 */
.L_x_3484:
[----:B------:R-:W3:Y:S01]  /*d990*/  LDL.LU R5, [R1+0x18] ;  /* 0x0000180001057983 */ /* 0x000ee20000300800 */
[----:B0-----:R-:W-:Y:S01]  /*d9a0*/  SHF.R.S32.HI R0, RZ, 0x1f, R16 ;  /* 0x0000001fff007819 */ /* 0x001fe20000011410 */
[----:B------:R-:W-:Y:S01]  /*d9b0*/  ULDC.64 UR4, c[0x0][0x2d8] ;  /* 0x0000b60000047ab9 */ /* 0x000fe20000000a00 */
[----:B-1----:R-:W0:Y:S01]  /*d9c0*/  LDC R8, c[0x0][0x448] ;  /* 0x00011200ff087b82 */ /* 0x002e220000000800 */
[----:B------:R-:W4:Y:S01]  /*d9d0*/  LDL.LU R7, [R1+0x24] ;  /* 0x0000240001077983 */ /* 0x000f220000300800 */
[----:B------:R-:W-:-:S03]  /*d9e0*/  ULDC.64 UR6, c[0x0][0x280] ;  /* 0x0000a00000067ab9 */ /* 0x000fc60000000a00 */
[----:B------:R-:W2:Y:S01]  /*d9f0*/  LDL R4, [R1+0x28] ;  /* 0x0000280001047983 */ /* 0x000ea20000100800 */
        /* <DEDUP_REMOVED lines=8> */
[----:B-1----:R-:W-:-:S04]  /*da80*/  SHF.L.U32 R11, R11, 0x3, RZ ;  /* 0x000000030b0b7819 */ /* 0x002fc800000006ff */
[----:B------:R-:W-:-:S04]  /*da90*/  LOP3.LUT R11, R11, 0x38, RZ, 0xc0, !PT ;  /* 0x000000380b0b7812 */ /* 0x000fc800078ec0ff */
[----:B------:R-:W-:Y:S02]  /*daa0*/  LOP3.LUT R10, R11, 0x40, RZ, 0xfc, !PT ;  /* 0x000000400b0a7812 */ /* 0x000fe400078efcff */
[----:B---3--:R-:W-:Y:S01]  /*dab0*/  SHF.R.S32.HI R0, RZ, 0x1f, R5 ;  /* 0x0000001fff007819 */ /* 0x008fe20000011405 */
[----:B------:R-:W-:-:S04]  /*dac0*/  IMAD.WIDE.U32 R2, R5, UR4, R2 ;  /* 0x0000000405027c25 */ /* 0x000fc8000f8e0002 */
[----:B------:R-:W-:Y:S01]  /*dad0*/  IMAD R0, R0, UR4, RZ ;  /* 0x0000000400007c24 */ /* 0x000fe2000f8e02ff */
[----:B------:R-:W-:-:S03]  /*dae0*/  ULDC UR4, c[0x0][0xc38] ;  /* 0x00030e0000047ab9 */ /* 0x000fc60000000800 */
[----:B------:R-:W-:Y:S02]  /*daf0*/  IMAD R0, R5, UR5, R0 ;  /* 0x0000000505007c24 */ /* 0x000fe4000f8e0200 */
[----:B------:R-:W1:Y:S03]  /*db00*/  S2R R5, SR_TID.X ;  /* 0x0000000000057919 */ /* 0x000e660000002100 */
[----:B------:R-:W-:Y:S01]  /*db10*/  IADD3 R3, R3, R0, RZ ;  /* 0x0000000003037210 */ /* 0x000fe20007ffe0ff */
[----:B----4-:R-:W-:Y:S02]  /*db20*/  IMAD.MOV R0, RZ, RZ, -R7 ;  /* 0x000000ffff007224 */ /* 0x010fe400078e0a07 */
[----:B------:R-:W3:Y:S02]  /*db30*/  @P0 LDC R7, c[0x0][0x450] ;  /* 0x00011400ff070b82 */ /* 0x000ee40000000800 */
[----:B--2---:R-:W-:Y:S01]  /*db40*/  IMAD R0, R0, UR4, R4 ;  /* 0x0000000400007c24 */ /* 0x004fe2000f8e0204 */
[----:B------:R-:W-:-:S03]  /*db50*/  ULDC.64 UR4, c[0x0][0x2d0] ;  /* 0x0000b40000047ab9 */ /* 0x000fc60000000a00 */
[----:B------:R-:W-:Y:S01]  /*db60*/  IMAD.SHL.U32 R4, R0, 0x80, RZ ;  /* 0x0000008000047824 */ /* 0x000fe200078e00ff */
[----:B-1----:R-:W-:-:S04]  /*db70*/  LOP3.LUT R5, R5, 0x7f, RZ, 0xc0, !PT ;  /* 0x0000007f05057812 */ /* 0x002fc800078ec0ff */
[----:B------:R-:W-:Y:S02]  /*db80*/  SHF.R.U32.HI R9, RZ, 0x3, R5 ;  /* 0x00000003ff097819 */ /* 0x000fe40000011605 */
[----:B------:R-:W1:Y:S02]  /*db90*/  S2R R5, SR_TID.X ;  /* 0x0000000000057919 */ /* 0x000e640000002100 */
[----:B-1----:R-:W-:-:S05]  /*dba0*/  IMAD.SHL.U32 R5, R5, 0x10, RZ ;  /* 0x0000001005057824 */ /* 0x002fca00078e00ff */
[----:B------:R-:W-:Y:S02]  /*dbb0*/  LOP3.LUT R5, R9, 0x70, R5, 0xf8, !PT ;  /* 0x0000007009057812 */ /* 0x000fe400078ef805 */
[----:B------:R-:W-:Y:S02]  /*dbc0*/  LOP3.LUT R9, R11, 0x80, RZ, 0xfc, !PT ;  /* 0x000000800b097812 */ /* 0x000fe400078efcff */
        /* <DEDUP_REMOVED lines=8> */
[----:B------:R-:W-:-:S04]  /*dc50*/  IMAD R6, R6, UR4, RZ ;  /* 0x0000000406067c24 */ /* 0x000fc8000f8e02ff */
[----:B------:R-:W-:Y:S01]  /*dc60*/  IMAD R6, R5, UR5, R6 ;  /* 0x0000000505067c24 */ /* 0x000fe2000f8e0206 */
[----:B------:R-:W-:Y:S01]  /*dc70*/  SHF.R.S32.HI R5, RZ, 0x1f, R0 ;  /* 0x0000001fff057819 */ /* 0x000fe20000011400 */
[----:B------:R-:W-:Y:S02]  /*dc80*/  ULDC.64 UR4, c[0x0][0x2c8] ;  /* 0x0000b20000047ab9 */ /* 0x000fe40000000a00 */
[----:B------:R-:W-:Y:S02]  /*dc90*/  IMAD.IADD R3, R3, 0x1, R6 ;  /* 0x0000000103037824 */ /* 0x000fe400078e0206 */
[----:B------:R-:W-:Y:S02]  /*dca0*/  IMAD R5, R5, UR4, RZ ;  /* 0x0000000405057c24 */ /* 0x000fe4000f8e02ff */
[----:B------:R-:W-:Y:S01]  /*dcb0*/  IMAD.WIDE.U32 R2, R0, UR4, R2 ;  /* 0x0000000400027c25 */ /* 0x000fe2000f8e0002 */
[----:B------:R-:W-:Y:S02]  /*dcc0*/  ULDC UR4, c[0x0][0x2b8] ;  /* 0x0000ae0000047ab9 */ /* 0x000fe40000000800 */
[----:B------:R-:W-:Y:S01]  /*dcd0*/  ISETP.GE.AND P1, PT, R10, UR4, PT ;  /* 0x000000040a007c0c */ /* 0x000fe2000bf26270 */
[----:B------:R-:W-:Y:S01]  /*dce0*/  IMAD R5, R0, UR5, R5 ;  /* 0x0000000500057c24 */ /* 0x000fe2000f8e0205 */
[----:B------:R0:W5:Y:S01]  /*dcf0*/  LDL R10, [R1+0x14] ;  /* 0x00001400010a7983 */ /* 0x0001620000100800 */
[----:B------:R-:W-:-:S02]  /*dd00*/  LEA R0, P3, R2, UR6, 0x1 ;  /* 0x0000000602007c11 */ /* 0x000fc4000f8608ff */
[----:B------:R-:W-:Y:S01]  /*dd10*/  IMAD.IADD R5, R3, 0x1, R5 ;  /* 0x0000000103057824 */ /* 0x000fe200078e0205 */
[----:B------:R-:W-:Y:S02]  /*dd20*/  ISETP.GE.AND P0, PT, R11, UR4, PT ;  /* 0x000000040b007c0c */ /* 0x000fe4000bf06270 */
[----:B------:R-:W-:Y:S01]  /*dd30*/  ISETP.GE.AND P2, PT, R9, UR4, PT ;  /* 0x0000000409007c0c */ /* 0x000fe2000bf46270 */
[----:B------:R-:W-:Y:S01]  /*dd40*/  UMOV UR4, 0xffffffff ;  /* 0xffffffff00047882 */ /* 0x000fe20000000000 */
[----:B------:R-:W-:Y:S02]  /*dd50*/  LEA.HI.X R2, R2, UR7, R5, 0x1, P3 ;  /* 0x0000000702027c11 */ /* 0x000fe400098f0c05 */
[----:B0-----:R-:W-:Y:S09]  /*dd60*/  BRA.DIV UR4, `(.L_x_3485) ;  /* 0x0000003604b87947 */ /* 0x001ff2000b800000 */
[----:B------:R-:W0:Y:S01]  /*dd70*/  S2R R6, SR_TID.X ;  /* 0x0000000000067919 */ /* 0x000e220000002100 */
[----:B------:R-:W-:Y:S02]  /*dd80*/  ULDC UR4, c[0x0][0x288] ;  /* 0x0000a20000047ab9 */ /* 0x000fe40000000800 */
[----:B------:R-:W-:Y:S01]  /*dd90*/  IMAD R3, R8, UR4, RZ ;  /* 0x0000000408037c24 */ /* 0x000fe2000f8e02ff */
[----:B------:R-:W1:Y:S01]  /*dda0*/  S2R R11, SR_TID.X ;  /* 0x00000000000b7919 */ /* 0x000e620000002100 */
[----:B------:R-:W2:Y:S04]  /*ddb0*/  SHFL.IDX PT, R7, R0, RZ, 0x181f ;  /* 0x00181fff00077589 */ /* 0x000ea800000e0000 */
[----:B------:R-:W-:Y:S01]  /*ddc0*/  SHFL.IDX PT, R9, R2, 0x1, 0x181f ;  /* 0x00381f0002097f89 */ /* 0x000fe200000e0000 */
[----:B0-----:R-:W-:-:S04]  /*ddd0*/  LOP3.LUT R6, R6, 0x7f, RZ, 0xc0, !PT ;  /* 0x0000007f06067812 */ /* 0x001fc800078ec0ff */
[----:B------:R-:W-:Y:S01]  /*dde0*/  SHF.R.U32.HI R6, RZ, 0x3, R6 ;  /* 0x00000003ff067819 */ /* 0x000fe20000011606 */
[----:B-1----:R-:W-:-:S04]  /*ddf0*/  IMAD.SHL.U32 R11, R11, 0x8, RZ ;  /* 0x000000080b0b7824 */ /* 0x002fc800078e00ff */
[----:B------:R-:W-:Y:S01]  /*de00*/  IMAD.IADD R4, R6, 0x1, R4 ;  /* 0x0000000106047824 */ /* 0x000fe200078e0204 */
[----:B------:R-:W-:Y:S01]  /*de10*/  LOP3.LUT R11, R11, 0x38, RZ, 0xc0, !PT ;  /* 0x000000380b0b7812 */ /* 0x000fe200078ec0ff */
[----:B------:R-:W0:Y:S02]  /*de20*/  SHFL.IDX PT, R6, R2, RZ, 0x181f ;  /* 0x00181fff02067589 */ /* 0x000e2400000e0000 */
[C---:B------:R-:W-:Y:S01]  /*de30*/  VIADD R5, R4.reuse, 0x10 ;  /* 0x0000001004057836 */ /* 0x040fe20000000000 */
[----:B------:R-:W-:-:S04]  /*de40*/  ISETP.GE.AND P4, PT, R4, R3, PT ;  /* 0x000000030400720c */ /* 0x000fc80003f86270 */
[----:B------:R-:W-:Y:S02]  /*de50*/  ISETP.GE.AND P3, PT, R5, R3, PT ;  /* 0x000000030500720c */ /* 0x000fe40003f66270 */
[----:B------:R-:W1:Y:S07]  /*de60*/  SHFL.IDX PT, R5, R0, 0x1, 0x181f ;  /* 0x00381f0000057f89 */ /* 0x000e6e00000e0000 */
[----:B--2---:R-:W-:-:S05]  /*de70*/  @!P4 LEA R7, P5, R11, R7, 0x1 ;  /* 0x000000070b07c211 */ /* 0x004fca00078a08ff */
[----:B0-----:R-:W-:-:S05]  /*de80*/  @!P4 IMAD.X R6, RZ, RZ, R6, P5 ;  /* 0x000000ffff06c224 */ /* 0x001fca00028e0606 */
[----:B------:R-:W-:-:S04]  /*de90*/  @!P4 LOP3.LUT R7, R7, R6, RZ, 0x3c, !PT ;  /* 0x000000060707c212 */ /* 0x000fc800078e3cff */
[----:B------:R-:W-:Y:S02]  /*dea0*/  @!P4 LOP3.LUT R6, R7, R6, RZ, 0x3c, !PT ;  /* 0x000000060706c212 */ /* 0x000fe400078e3cff */
[----:B-1----:R-:W-:Y:S02]  /*deb0*/  @!P3 LEA R8, P5, R11, R5, 0x1 ;  /* 0x000000050b08b211 */ /* 0x002fe400078a08ff */
[----:B------:R-:W-:-:S03]  /*dec0*/  @!P4 LOP3.LUT R7, R7, R6, RZ, 0x3c, !PT ;  /* 0x000000060707c212 */ /* 0x000fc600078e3cff */
[----:B------:R-:W-:Y:S02]  /*ded0*/  @!P3 IMAD.X R5, RZ, RZ, R9, P5 ;  /* 0x000000ffff05b224 */ /* 0x000fe400028e0609 */
[----:B-----5:R-:W-:Y:S04]  /*dee0*/  @!P4 LDGSTS.E.BYPASS.LTC128B.128 [R10+0x15400], desc[UR60][R6.64], !P0 ;  /* 0x15400000060acfae */ /* 0x020fe8000c101d7c */
[----:B------:R-:W-:Y:S04]  /*def0*/  @!P4 LDGSTS.E.BYPASS.LTC128B.128 [R10+0x19400], desc[UR60][R6.64+0x80], !P1 ;  /* 0x19400080060acfae */ /* 0x000fe8000c901d7c */
[----:B------:R0:W-:Y:S02]  /*df00*/  @!P4 LDGSTS.E.BYPASS.LTC128B.128 [R10+0x1d400], desc[UR60][R6.64+0x100], !P2 ;  /* 0x1d400100060acfae */ /* 0x0001e4000d101d7c */
[----:B0-----:R-:W-:Y:S01]  /*df10*/  @!P3 MOV R6, R8 ;  /* 0x000000080006b202 */ /* 0x001fe20000000f00 */
[----:B------:R-:W-:Y:S01]  /*df20*/  @!P3 IMAD.MOV.U32 R7, RZ, RZ, R5 ;  /* 0x000000ffff07b224 */ /* 0x000fe200078e0005 */
[----:B------:R-:W0:Y:S01]  /*df30*/  SHFL.IDX PT, R8, R0, 0x2, 0x181f ;  /* 0x00581f0000087f89 */ /* 0x000e2200000e0000 */
[----:B------:R-:W-:-:S03]  /*df40*/  VIADD R5, R4, 0x20 ;  /* 0x0000002004057836 */ /* 0x000fc60000000000 */
[----:B------:R-:W-:Y:S04]  /*df50*/  @!P3 LDGSTS.E.BYPASS.LTC128B.128 [R10+0x15c00], desc[UR60][R6.64], !P0 ;  /* 0x15c00000060abfae */ /* 0x000fe8000c101d7c */
[----:B------:R-:W-:Y:S04]  /*df60*/  @!P3 LDGSTS.E.BYPASS.LTC128B.128 [R10+0x19c00], desc[UR60][R6.64+0x80], !P1 ;  /* 0x19c00080060abfae */ /* 0x000fe8000c901d7c */
[----:B------:R1:W-:Y:S01]  /*df70*/  @!P3 LDGSTS.E.BYPASS.LTC128B.128 [R10+0x1dc00], desc[UR60][R6.64+0x100], !P2 ;  /* 0x1dc00100060abfae */ /* 0x0003e2000d101d7c */
[----:B------:R-:W-:-:S03]  /*df80*/  ISETP.GE.AND P3, PT, R5, R3, PT ;  /* 0x000000030500720c */ /* 0x000fc60003f66270 */
[----:B------:R-:W2:Y:S10]  /*df90*/  SHFL.IDX PT, R5, R2, 0x2, 0x181f ;  /* 0x00581f0002057f89 */ /* 0x000eb400000e0000 */
[----:B0-----:R-:W-:-:S05]  /*dfa0*/  @!P3 LEA R8, P4, R11, R8, 0x1 ;  /* 0x000000080b08b211 */ /* 0x001fca00078808ff */
[----:B-1----:R-:W-:Y:S02]  /*dfb0*/  @!P3 IMAD.MOV.U32 R6, RZ, RZ, R8 ;  /* 0x000000ffff06b224 */ /* 0x002fe400078e0008 */
[----:B--2---:R-:W-:Y:S02]  /*dfc0*/  @!P3 IMAD.X R9, RZ, RZ, R5, P4 ;  /* 0x000000ffff09b224 */ /* 0x004fe400020e0605 */
[----:B------:R-:W-:Y:S02]  /*dfd0*/  VIADD R5, R4, 0x30 ;  /* 0x0000003004057836 */ /* 0x000fe40000000000 */
[----:B------:R-:W-:-:S05]  /*dfe0*/  @!P3 IMAD.MOV.U32 R7, RZ, RZ, R9 ;  /* 0x000000ffff07b224 */ /* 0x000fca00078e0009 */
[----:B------:R-:W-:Y:S04]  /*dff0*/  @!P3 LDGSTS.E.BYPASS.LTC128B.128 [R10+0x16400], desc[UR60][R6.64], !P0 ;  /* 0x16400000060abfae */ /* 0x000fe8000c101d7c */
[----:B------:R-:W-:Y:S04]  /*e000*/  @!P3 LDGSTS.E.BYPASS.LTC128B.128 [R10+0x1a400], desc[UR60][R6.64+0x80], !P1 ;  /* 0x1a400080060abfae */ /* 0x000fe8000c901d7c */
[----:B------:R0:W-:Y:S01]  /*e010*/  @!P3 LDGSTS.E.BYPASS.LTC128B.128 [R10+0x1e400], desc[UR60][R6.64+0x100], !P2 ;  /* 0x1e400100060abfae */ /* 0x0001e2000d101d7c */
[----:B------:R-:W-:-:S03]  /*e020*/  ISETP.GE.AND P3, PT, R5, R3, PT ;  /* 0x000000030500720c */ /* 0x000fc60003f66270 */
[----:B------:R-:W-:Y:S04]  /*e030*/  SHFL.IDX PT, R5, R2, 0x3, 0x181f ;  /* 0x00781f0002057f89 */ /* 0x000fe800000e0000 */
[----:B0-----:R-:W0:Y:S06]  /*e040*/  SHFL.IDX PT, R6, R0, 0x3, 0x181f ;  /* 0x00781f0000067f89 */ /* 0x001e2c00000e0000 */
[----:B0-----:R-:W-:-:S04]  /*e050*/  @!P3 LEA R6, P4, R11, R6, 0x1 ;  /* 0x000000060b06b211 */ /* 0x001fc800078808ff */
[----:B------:R-:W-:-:S05]  /*e060*/  @!P3 IADD3.X R5, RZ, R5, RZ, P4, !PT ;  /* 0x00000005ff05b210 */ /* 0x000fca00027fe4ff */
[----:B------:R-:W-:Y:S02]  /*e070*/  @!P3 IMAD.MOV.U32 R7, RZ, RZ, R5 ;  /* 0x000000ffff07b224 */ /* 0x000fe400078e0005 */
[----:B------:R-:W-:-:S03]  /*e080*/  VIADD R5, R4, 0x40 ;  /* 0x0000004004057836 */ /* 0x000fc60000000000 */
        /* <DEDUP_REMOVED lines=17> */
[----:B------:R-:W-:-:S05]  /*e1a0*/  @!P3 IMAD.X R5, RZ, RZ, R5, P4 ;  /* 0x000000ffff05b224 */ /* 0x000fca00020e0605 */
[----:B------:R-:W-:Y:S01]  /*e1b0*/  @!P3 MOV R7, R5 ;  /* 0x000000050007b202 */ /* 0x000fe20000000f00 */
[----:B------:R-:W-:-:S04]  /*e1c0*/  VIADD R5, R4, 0x60 ;  /* 0x0000006004057836 */ /* 0x000fc80000000000 */
[----:B------:R-:W-:Y:S01]  /*e1d0*/  @!P3 LDGSTS.E.BYPASS.LTC128B.128 [R10+0x17c00], desc[UR60][R6.64], !P0 ;  /* 0x17c00000060abfae */ /* 0x000fe2000c101d7c */
[----:B------:R-:W-:-:S03]  /*e1e0*/  ISETP.GE.AND P4, PT, R5, R3, PT ;  /* 0x000000030500720c */ /* 0x000fc60003f86270 */
[----:B------:R-:W-:Y:S04]  /*e1f0*/  @!P3 LDGSTS.E.BYPASS.LTC128B.128 [R10+0x1bc00], desc[UR60][R6.64+0x80], !P1 ;  /* 0x1bc00080060abfae */ /* 0x000fe8000c901d7c */
[----:B------:R0:W-:Y:S04]  /*e200*/  @!P3 LDGSTS.E.BYPASS.LTC128B.128 [R10+0x1fc00], desc[UR60][R6.64+0x100], !P2 ;  /* 0x1fc00100060abfae */ /* 0x0001e8000d101d7c */
[----:B------:R-:W-:Y:S04]  /*e210*/  SHFL.IDX PT, R5, R2, 0x6, 0x181f ;  /* 0x00d81f0002057f89 */ /* 0x000fe800000e0000 */
[----:B0-----:R-:W0:Y:S04]  /*e220*/  SHFL.IDX PT, R6, R0, 0x6, 0x181f ;  /* 0x00d81f0000067f89 */ /* 0x001e2800000e0000 */
[----:B------:R-:W1:Y:S01]  /*e230*/  SHFL.IDX PT, R0, R0, 0x7, 0x181f ;  /* 0x00f81f0000007f89 */ /* 0x000e6200000e0000 */
[----:B0-----:R-:W-:-:S05]  /*e240*/  @!P4 LEA R6, P3, R11, R6, 0x1 ;  /* 0x000000060b06c211 */ /* 0x001fca00078608ff */
[----:B------:R-:W-:-:S04]  /*e250*/  @!P4 IMAD.X R5, RZ, RZ, R5, P3 ;  /* 0x000000ffff05c224 */ /* 0x000fc800018e0605 */
[----:B------:R-:W-:Y:S02]  /*e260*/  @!P4 IMAD.MOV.U32 R7, RZ, RZ, R5 ;  /* 0x000000ffff07c224 */ /* 0x000fe400078e0005 */
[----:B------:R0:W2:Y:S04]  /*e270*/  SHFL.IDX PT, R5, R2, 0x7, 0x181f ;  /* 0x00f81f0002057f89 */ /* 0x0000a800000e0000 */
[----:B------:R0:W-:Y:S04]  /*e280*/  @!P4 LDGSTS.E.BYPASS.LTC128B.128 [R10+0x18400], desc[UR60][R6.64], !P0 ;  /* 0x18400000060acfae */ /* 0x0001e8000c101d7c */
[----:B------:R0:W-:Y:S04]  /*e290*/  @!P4 LDGSTS.E.BYPASS.LTC128B.128 [R10+0x1c400], desc[UR60][R6.64+0x80], !P1 ;  /* 0x1c400080060acfae */ /* 0x0001e8000c901d7c */
[----:B-1----:R0:W-:Y:S02]  /*e2a0*/  @!P4 LDGSTS.E.BYPASS.LTC128B.128 [R10+0x20400], desc[UR60][R6.64+0x100], !P2 ;  /* 0x20400100060acfae */ /* 0x0021e4000d101d7c */
.L_x_3591:
[----:B------:R-:W-:Y:S01]  /*e2b0*/  VIADD R4, R4, 0x70 ;  /* 0x0000007004047836 */ /* 0x000fe20000000000 */
[----:B------:R-:W-:Y:S04]  /*e2c0*/  BSSY B0, `(.L_x_3486) ;  /* 0x000000e000007945 */ /* 0x000fe80003800000 */
[----:B------:R-:W-:-:S13]  /*e2d0*/  ISETP.GE.AND P3, PT, R4, R3, PT ;  /* 0x000000030400720c */ /* 0x000fda0003f66270 */
[----:B------:R-:W-:Y:S05]  /*e2e0*/  @P3 BRA `(.L_x_3487) ;  /* 0x00000000002c3947 */ /* 0x000fea0003800000 */
[----:B0-----:R-:W0:Y:S02]  /*e2f0*/  S2R R2, SR_TID.X ;  /* 0x0000000000027919 */ /* 0x001e240000002100 */
[----:B0-----:R-:W-:-:S05]  /*e300*/  IMAD.SHL.U32 R2, R2, 0x8, RZ ;  /* 0x0000000802027824 */ /* 0x001fca00078e00ff */
[----:B------:R-:W-:-:S04]  /*e310*/  LOP3.LUT R2, R2, 0x38, RZ, 0xc0, !PT ;  /* 0x0000003802027812 */ /* 0x000fc800078ec0ff */
[----:B------:R-:W-:-:S05]  /*e320*/  LEA R2, P3, R2, R0, 0x1 ;  /* 0x0000000002027211 */ /* 0x000fca00078608ff */
[----:B--2---:R-:W-:-:S05]  /*e330*/  IMAD.X R3, RZ, RZ, R5, P3 ;  /* 0x000000ffff037224 */ /* 0x004fca00018e0605 */
[----:B------:R-:W-:Y:S01]  /*e340*/  @!PT LDS RZ, [RZ] ;  /* 0x00000000fffff984 */ /* 0x000fe20000000800 */
[----:B------:R-:W-:Y:S01]  /*e350*/  @!PT LDS RZ, [RZ] ;  /* 0x00000000fffff984 */ /* 0x000fe20000000800 */
[----:B------:R-:W-:Y:S01]  /*e360*/  @!PT LDS RZ, [RZ] ;  /* 0x00000000fffff984 */ /* 0x000fe20000000800 */
[----:B------:R3:W-:Y:S04]  /*e370*/  LDGSTS.E.BYPASS.LTC128B.128 [R10+0x18c00], desc[UR60][R2.64], !P0 ;  /* 0x18c00000020a7fae */ /* 0x0007e8000c101d7c */
[----:B------:R3:W-:Y:S04]  /*e380*/  LDGSTS.E.BYPASS.LTC128B.128 [R10+0x1cc00], desc[UR60][R2.64+0x80], !P1 ;  /* 0x1cc00080020a7fae */ /* 0x0007e8000c901d7c */
[----:B------:R3:W-:Y:S02]  /*e390*/  LDGSTS.E.BYPASS.LTC128B.128 [R10+0x20c00], desc[UR60][R2.64+0x100], !P2 ;  /* 0x20c00100020a7fae */ /* 0x0007e4000d101d7c */
.L_x_3487:
[----:B------:R-:W-:Y:S05]  /*e3a0*/  BSYNC B0 ;  /* 0x0000000000007941 */ /* 0x000fea0003800000 */
.L_x_3486:
[----:B0--3--:R-:W3:Y:S01]  /*e3b0*/  LDL R2, [R1+0x30] ;  /* 0x0000300001027983 */ /* 0x009ee20000100800 */
        /* <DEDUP_REMOVED lines=9> */
[----:B------:R-:W-:Y:S01]  /*e450*/  MOV R9, UR36 ;  /* 0x0000002400097c02 */ /* 0x000fe20008000f00 */
[----:B------:R-:W0:Y:S01]  /*e460*/  SYNCS.PHASECHK.TRANS64.TRYWAIT P0, [UR36+0x36820], R0 ;  /* 0x03682000ff0075a7 */ /* 0x000e220008000164 */
[----:B---3--:R-:W-:Y:S01]  /*e470*/  ISETP.GE.AND P1, PT, R2, 0x71, PT ;  /* 0x000000710200780c */ /* 0x008fe20003f26270 */
[----:B0-----:R-:W-:-:S12]  /*e480*/  @!P0 BRA `(.L_x_3489) ;  /* 0x0000003800e48947 */ /* 0x001fd80003800000 */
.L_x_3592:
[----:B------:R-:W-:Y:S05]  /*e490*/  BSYNC B0 ;  /* 0x0000000000007941 */ /* 0x000fea0003800000 */
.L_x_3488:
[----:B------:R-:W-:Y:S01]  /*e4a0*/  VIADD R11, R9, 0x36800 ;  /* 0x00036800090b7836 */ /* 0x000fe20000000000 */
        /* <DEDUP_REMOVED lines=10> */
[----:B------:R-:W3:Y:S04]  /*e550*/  LDL R3, [R1+0xc] ;  /* 0x00000c0001037983 */ /* 0x000ee80000100800 */
[----:B------:R-:W4:Y:S01]  /*e560*/  LDL R2, [R1] ;  /* 0x0000000001027983 */ /* 0x000f220000100800 */
[----:B------:R-:W-:Y:S01]  /*e570*/  VIADD R4, R18, 0x1 ;  /* 0x0000000112047836 */ /* 0x000fe20000000000 */
[----:B------:R-:W-:Y:S04]  /*e580*/  BSSY B0, `(.L_x_3492) ;  /* 0x00000b0000007945 */ /* 0x000fe80003800000 */
[----:B------:R-:W-:-:S04]  /*e590*/  ISETP.NE.AND P0, PT, R4, 0x2, PT ;  /* 0x000000020400780c */ /* 0x000fc80003f05270 */
[----:B-1----:R-:W-:Y:S02]  /*e5a0*/  SEL R10, RZ, 0x1, P0 ;  /* 0x00000001ff0a7807 */ /* 0x002fe40000000000 */
[----:B------:R-:W-:Y:S02]  /*e5b0*/  SEL R4, R4, RZ, P0 ;  /* 0x000000ff04047207 */ /* 0x000fe40000000000 */
[----:B---3--:R-:W-:Y:S02]  /*e5c0*/  ISETP.NE.AND P2, PT, R3, RZ, PT ;  /* 0x000000ff0300720c */ /* 0x008fe40003f45270 */
[----:B----4-:R-:W-:-:S11]  /*e5d0*/  LOP3.LUT R10, R2, R10, RZ, 0x3c, !PT ;  /* 0x0000000a020a7212 */ /* 0x010fd600078e3cff */
[----:B------:R-:W-:Y:S05]  /*e5e0*/  @!P2 BRA `(.L_x_3493) ;  /* 0x0000000800a4a947 */ /* 0x000fea0003800000 */
[----:B------:R-:W3:Y:S01]  /*e5f0*/  LDL R2, [R1+0x10] ;  /* 0x0000100001027983 */ /* 0x000ee20000100800 */
[----:B------:R-:W-:Y:S02]  /*e600*/  MOV R6, R17 ;  /* 0x0000001100067202 */ /* 0x000fe40000000f00 */
[----:B---3--:R-:W-:-:S13]  /*e610*/  ISETP.NE.AND P2, PT, R2, RZ, PT ;  /* 0x000000ff0200720c */ /* 0x008fda0003f45270 */
[----:B------:R-:W-:Y:S05]  /*e620*/  @!P2 BRA `(.L_x_3494) ;  /* 0x00000000004ca947 */ /* 0x000fea0003800000 */
[----:B------:R-:W3:Y:S01]  /*e630*/  LDL R7, [R1+0x8] ;  /* 0x0000080001077983 */ /* 0x000ee20000100800 */
[----:B------:R-:W0:Y:S01]  /*e640*/  LDC R6, c[0x0][0x43c] ;  /* 0x00010f00ff067b82 */ /* 0x000e220000000800 */
[----:B------:R-:W-:Y:S01]  /*e650*/  ULDC.64 UR4, c[0x0][0x428] ;  /* 0x00010a0000047ab9 */ /* 0x000fe20000000a00 */
[----:B0-----:R-:W-:-:S13]  /*e660*/  ISETP.NE.AND P0, PT, R6, 0x1, PT ;  /* 0x000000010600780c */ /* 0x001fda0003f05270 */
[----:B------:R-:W2:Y:S02]  /*e670*/  @P0 LDC.64 R2, c[0x0][0x440] ;  /* 0x00011000ff020b82 */ /* 0x000ea40000000a00 */
[----:B--2---:R-:W-:-:S04]  /*e680*/  @P0 IMAD.HI.U32 R5, R0, R2, RZ ;  /* 0x0000000200050227 */ /* 0x004fc800078e00ff */
        /* <DEDUP_REMOVED lines=8> */
[----:B------:R-:W-:Y:S02]  /*e710*/  ULDC.64 UR4, c[0x0][0x418] ;  /* 0x0001060000047ab9 */ /* 0x000fe40000000a00 */
[----:B------:R-:W-:Y:S01]  /*e720*/  LEA R6, P0, R2, UR4, 0x2 ;  /* 0x0000000402067c11 */ /* 0x000fe2000f8010ff */
[----:B------:R-:W-:-:S05]  /*e730*/  IMAD.IADD R3, R5, 0x1, R3 ;  /* 0x0000000105037824 */ /* 0x000fca00078e0203 */
[----:B------:R-:W-:-:S05]  /*e740*/  LEA.HI.X R7, R2, UR5, R3, 0x2, P0 ;  /* 0x0000000502077c11 */ /* 0x000fca00080f1403 */
[----:B------:R0:W5:Y:S02]  /*e750*/  LDG.E R6, desc[UR60][R6.64] ;  /* 0x0000003c06067981 */ /* 0x000164000c1e1900 */
.L_x_3494:
[----:B------:R-:W-:Y:S01]  /*e760*/  LEA R3, R4, UR36, 0x3 ;  /* 0x0000002404037c11 */ /* 0x000fe2000f8e18ff */
[----:B------:R-:W-:Y:S01]  /*e770*/  BSSY B1, `(.L_x_3495) ;  /* 0x0000004000017945 */ /* 0x000fe20003800000 */
[----:B------:R-:W-:-:S04]  /*e780*/  SHF.L.U32 R2, R10, 0x1f, RZ ;  /* 0x0000001f0a027819 */ /* 0x000fc800000006ff */
[----:B------:R-:W1:Y:S02]  /*e790*/  SYNCS.PHASECHK.TRANS64.TRYWAIT P0, [R3+URZ+0x36840], R2 ;  /* 0x03684002030075a7 */ /* 0x000e64000800017f */
[----:B-1----:R-:W-:Y:S05]  /*e7a0*/  @!P0 BRA `(.L_x_3496) ;  /* 0x0000003800308947 */ /* 0x002fea0003800000 */
.L_x_3593:
[----:B------:R-:W-:Y:S05]  /*e7b0*/  BSYNC B1 ;  /* 0x0000000000017941 */ /* 0x000fea0003800000 */
.L_x_3495:
[----:B--2---:R-:W2:Y:S01]  /*e7c0*/  S2R R5, SR_TID.X ;  /* 0x0000000000057919 */ /* 0x004ea20000002100 */
        /* <DEDUP_REMOVED lines=11> */
.L_x_3498:
[----:B------:R-:W-:Y:S05]  /*e880*/  BSYNC B1 ;  /* 0x0000000000017941 */ /* 0x000fea0003800000 */
.L_x_3497:
[----:B------:R-:W-:Y:S01]  /*e890*/  IMAD.MOV.U32 R14, RZ, RZ, RZ ;  /* 0x000000ffff0e7224 */ /* 0x000fe200078e00ff */
[----:B------:R-:W-:Y:S01]  /*e8a0*/  UIADD3 UR4, UP0, UR38, 0x370, URZ ;  /* 0x0000037026047890 */ /* 0x000fe2000ff1e03f */
[----:B------:R-:W-:Y:S01]  /*e8b0*/  IMAD R5, R4, 0xa800, R9 ;  /* 0x0000a80004057824 */ /* 0x000fe200078e0209 */
[----:B------:R-:W-:Y:S01]  /*e8c0*/  PLOP3.LUT P0, PT, PT, PT, PT, 0x80, 0x0 ;  /* 0x000000000000781c */ /* 0x000fe20003f0f070 */
[----:B-1----:R-:W-:Y:S01]  /*e8d0*/  IMAD R2, R0, 0x70, RZ ;  /* 0x0000007000027824 */ /* 0x002fe200078e02ff */
[----:B------:R-:W-:Y:S01]  /*e8e0*/  R2UR UR10, R14 ;  /* 0x000000000e0a72ca */ /* 0x000fe200000e0000 */
[----:B0-----:R-:W-:Y:S01]  /*e8f0*/  VIADD R7, R5, 0x21400 ;  /* 0x0002140005077836 */ /* 0x001fe20000000000 */
[----:B------:R-:W-:Y:S01]  /*e900*/  IADD3 R3, R3, 0x36830, RZ ;  /* 0x0003683003037810 */ /* 0x000fe20007ffe0ff */
[----:B------:R-:W-:Y:S01]  /*e910*/  UIADD3.X UR5, URZ, UR39, URZ, UP0, !UPT ;  /* 0x000000273f057290 */ /* 0x000fe200087fe43f */
[----:B------:R-:W-:Y:S01]  /*e920*/  UMOV UR6, 0x0 ;  /* 0x0000000000067882 */ /* 0x000fe20000000000 */
[----:B------:R-:W-:-:S10]  /*e930*/  UMOV UR7, 0x14f00000 ;  /* 0x14f0000000077882 */ /* 0x000fd40000000000 */
.L_x_3499:
        /* <DEDUP_REMOVED lines=16> */
.L_x_3500:
        /* <DEDUP_REMOVED lines=16> */
.L_x_3501:
        /* <DEDUP_REMOVED lines=11> */
[----:B------:R-:W-:Y:S01]  /*ebf0*/  LEA R3, R18, R11, 0x3 ;  /* 0x0000000b12037211 */ /* 0x000fe200078e18ff */
[----:B------:R-:W-:Y:S01]  /*ec00*/  BSSY B1, `(.L_x_3502) ;  /* 0x0000004000017945 */ /* 0x000fe20003800000 */
[----:B--2---:R-:W-:-:S04]  /*ec10*/  SHF.L.U32 R2, R7, 0x1f, RZ ;  /* 0x0000001f07027819 */ /* 0x004fc800000006ff */
[----:B------:R-:W0:Y:S02]  /*ec20*/  SYNCS.PHASECHK.TRANS64.TRYWAIT P0, [R3+URZ+0x60], R2 ;  /* 0x00006002030075a7 */ /* 0x000e24000800017f */
[----:B0-----:R-:W-:Y:S05]  /*ec30*/  @!P0 BRA `(.L_x_3503) ;  /* 0x0000003400208947 */ /* 0x001fea0003800000 */
.L_x_3594:
[----:B------:R-:W-:Y:S05]  /*ec40*/  BSYNC B1 ;  /* 0x0000000000017941 */ /* 0x000fea0003800000 */
.L_x_3502:
        /* <DEDUP_REMOVED lines=12> */
.L_x_3505:
[----:B------:R-:W-:Y:S05]  /*ed10*/  BSYNC B1 ;  /* 0x0000000000017941 */ /* 0x000fea0003800000 */
.L_x_3504:
        /* <DEDUP_REMOVED lines=12> */
.L_x_3506:
        /* <DEDUP_REMOVED lines=15> */
.L_x_3507:
        /* <DEDUP_REMOVED lines=15> */
.L_x_3508:
        /* <DEDUP_REMOVED lines=12> */
.L_x_3493:
[----:B------:R-:W-:Y:S05]  /*f080*/  BSYNC B0 ;  /* 0x0000000000007941 */ /* 0x000fea0003800000 */
.L_x_3492:
[----:B0-----:R-:W3:Y:S01]  /*f090*/  LDL.LU R0, [R1+0x20] ;  /* 0x0000200001007983 */ /* 0x001ee20000300800 */
[----:B------:R-:W-:-:S03]  /*f0a0*/  IMAD.MOV.U32 R18, RZ, RZ, R4 ;  /* 0x000000ffff127224 */ /* 0x000fc600078e0004 */
[----:B------:R0:W-:Y:S02]  /*f0b0*/  STL [R1], R10 ;  /* 0x0000000a01007387 */ /* 0x0001e40000100800 */
[----:B0--3--:R-:W-:-:S07]  /*f0c0*/  VIADD R0, R0, 0xfffffffd ;  /* 0xfffffffd00007836 */ /* 0x009fce0000000000 */
.L_x_3491:
[----:B------:R-:W3:Y:S01]  /*f0d0*/  LDL.LU R2, [R1+0x1c] ;  /* 0x00001c0001027983 */ /* 0x000ee20000300800 */
[----:B------:R-:W-:Y:S01]  /*f0e0*/  IMAD.MOV R8, RZ, RZ, -R8 ;  /* 0x000000ffff087224 */ /* 0x000fe200078e0a08 */
[----:B------:R-:W-:Y:S04]  /*f0f0*/  BSSY B0, `(.L_x_3490) ;  /* 0x000016b000007945 */ /* 0x000fe80003800000 */
[----:B---3--:R-:W-:-:S13]  /*f100*/  ISETP.NE.AND P0, PT, R2, R8, PT ;  /* 0x000000080200720c */ /* 0x008fda0003f05270 */
[----:B------:R-:W-:Y:S05]  /*f110*/  @!P0 BRA `(.L_x_3509) ;  /* 0x0000001400a08947 */ /* 0x000fea0003800000 */
[----:B------:R-:W-:-:S07]  /*f120*/  MOV R4, R17 ;  /* 0x0000001100047202 */ /* 0x000fce0000000f00 */
.L_x_3544:
[----:B---3--:R-:W3:Y:S04]  /*f130*/  LDL R3, [R1+0xc] ;  /* 0x00000c0001037983 */ /* 0x008ee80000100800 */
[----:B------:R-:W4:Y:S01]  /*f140*/  LDL R2, [R1] ;  /* 0x0000000001027983 */ /* 0x000f220000100800 */
[----:B-1----:R-:W-:Y:S01]  /*f150*/  VIADD R6, R18, 0x1 ;  /* 0x0000000112067836 */ /* 0x002fe20000000000 */
[----:B------:R-:W-:Y:S04]  /*f160*/  BSSY B1, `(.L_x_3510) ;  /* 0x00000ae000017945 */ /* 0x000fe80003800000 */
[----:B------:R-:W-:-:S04]  /*f170*/  ISETP.NE.AND P0, PT, R6, 0x2, PT ;  /* 0x000000020600780c */ /* 0x000fc80003f05270 */
[----:B------:R-:W-:Y:S02]  /*f180*/  SEL R7, RZ, 0x1, P0 ;  /* 0x00000001ff077807 */ /* 0x000fe40000000000 */
[----:B------:R-:W-:Y:S02]  /*f190*/  SEL R6, R6, RZ, P0 ;  /* 0x000000ff06067207 */ /* 0x000fe40000000000 */
[----:B---3--:R-:W-:Y:S02]  /*f1a0*/  ISETP.NE.AND P1, PT, R3, RZ, PT ;  /* 0x000000ff0300720c */ /* 0x008fe40003f25270 */
[----:B----4-:R-:W-:-:S11]  /*f1b0*/  LOP3.LUT R7, R2, R7, RZ, 0x3c, !PT ;  /* 0x0000000702077212 */ /* 0x010fd600078e3cff */
[----:B0-----:R-:W-:Y:S05]  /*f1c0*/  @!P1 BRA `(.L_x_3511) ;  /* 0x00000008009c9947 */ /* 0x001fea0003800000 */
[----:B------:R-:W3:Y:S01]  /*f1d0*/  LDL R2, [R1+0x10] ;  /* 0x0000100001027983 */ /* 0x000ee20000100800 */
[----:B------:R-:W-:Y:S01]  /*f1e0*/  IMAD.MOV.U32 R8, RZ, RZ, R0 ;  /* 0x000000ffff087224 */ /* 0x000fe200078e0000 */
[----:B---3--:R-:W-:-:S13]  /*f1f0*/  ISETP.NE.AND P1, PT, R2, RZ, PT ;  /* 0x000000ff0200720c */ /* 0x008fda0003f25270 */
[----:B------:R-:W-:Y:S05]  /*f200*/  @!P1 BRA `(.L_x_3512) ;  /* 0x00000000004c9947 */ /* 0x000fea0003800000 */
[----:B------:R-:W3:Y:S01]  /*f210*/  LDL R10, [R1+0x8] ;  /* 0x00000800010a7983 */ /* 0x000ee20000100800 */
[----:B--2---:R-:W0:Y:S01]  /*f220*/  LDC R5, c[0x0][0x43c] ;  /* 0x00010f00ff057b82 */ /* 0x004e220000000800 */
[----:B------:R-:W-:Y:S01]  /*f230*/  ULDC.64 UR4, c[0x0][0x428] ;  /* 0x00010a0000047ab9 */ /* 0x000fe20000000a00 */
[----:B0-----:R-:W-:-:S13]  /*f240*/  ISETP.NE.AND P0, PT, R5, 0x1, PT ;  /* 0x000000010500780c */ /* 0x001fda0003f05270 */
[----:B------:R-:W0:Y:S02]  /*f250*/  @P0 LDC.64 R2, c[0x0][0x440] ;  /* 0x00011000ff020b82 */ /* 0x000e240000000a00 */
[----:B0-----:R-:W-:-:S04]  /*f260*/  @P0 IMAD.HI.U32 R4, R0, R2, RZ ;  /* 0x0000000200040227 */ /* 0x001fc800078e00ff */
[----:B------:R-:W-:Y:S01]  /*f270*/  IMAD.MOV.U32 R2, RZ, RZ, R0 ;  /* 0x000000ffff027224 */ /* 0x000fe200078e0000 */
[----:B------:R-:W-:-:S04]  /*f280*/  @P0 SHF.R.U32.HI R2, RZ, R3, R4 ;  /* 0x00000003ff020219 */ /* 0x000fc80000011604 */
[--C-:B------:R-:W-:Y:S01]  /*f290*/  SHF.R.S32.HI R3, RZ, 0x1f, R2.reuse ;  /* 0x0000001fff037819 */ /* 0x100fe20000011402 */
[--C-:B------:R-:W-:Y:S02]  /*f2a0*/  IMAD.MOV R8, RZ, RZ, -R2.reuse ;  /* 0x000000ffff087224 */ /* 0x100fe400078e0a02 */
[----:B------:R-:W-:-:S04]  /*f2b0*/  IMAD.WIDE.U32 R2, R19, UR4, R2 ;  /* 0x0000000413027c25 */ /* 0x000fc8000f8e0002 */
[----:B------:R-:W-:Y:S02]  /*f2c0*/  IMAD R8, R5, R8, R0 ;  /* 0x0000000805087224 */ /* 0x000fe400078e0200 */
[----:B---3--:R-:W-:-:S04]  /*f2d0*/  IMAD R4, R10, UR4, RZ ;  /* 0x000000040a047c24 */ /* 0x008fc8000f8e02ff */
[----:B------:R-:W-:Y:S01]  /*f2e0*/  IMAD R4, R19, UR5, R4 ;  /* 0x0000000513047c24 */ /* 0x000fe2000f8e0204 */
[----:B------:R-:W-:-:S03]  /*f2f0*/  ULDC.64 UR4, c[0x0][0x418] ;  /* 0x0001060000047ab9 */ /* 0x000fc60000000a00 */
[----:B------:R-:W-:Y:S01]  /*f300*/  IMAD.IADD R3, R4, 0x1, R3 ;  /* 0x0000000104037824 */ /* 0x000fe200078e0203 */
[----:B------:R-:W-:-:S04]  /*f310*/  LEA R4, P0, R2, UR4, 0x2 ;  /* 0x0000000402047c11 */ /* 0x000fc8000f8010ff */
[----:B------:R-:W-:-:S05]  /*f320*/  LEA.HI.X R5, R2, UR5, R3, 0x2, P0 ;  /* 0x0000000502057c11 */ /* 0x000fca00080f1403 */
[----:B------:R0:W5:Y:S04]  /*f330*/  LDG.E R4, desc[UR60][R4.64] ;  /* 0x0000003c04047981 */ /* 0x000168000c1e1900 */
.L_x_3512:
[----:B------:R-:W-:Y:S01]  /*f340*/  LEA R3, R6, UR36, 0x3 ;  /* 0x0000002406037c11 */ /* 0x000fe2000f8e18ff */
[----:B------:R-:W-:Y:S01]  /*f350*/  BSSY B2, `(.L_x_3513) ;  /* 0x0000004000027945 */ /* 0x000fe20003800000 */
[----:B------:R-:W-:-:S04]  /*f360*/  SHF.L.U32 R2, R7, 0x1f, RZ ;  /* 0x0000001f07027819 */ /* 0x000fc800000006ff */
[----:B------:R-:W1:Y:S02]  /*f370*/  SYNCS.PHASECHK.TRANS64.TRYWAIT P0, [R3+URZ+0x36840], R2 ;  /* 0x03684002030075a7 */ /* 0x000e64000800017f */
[----:B-1----:R-:W-:Y:S05]  /*f380*/  @!P0 BRA `(.L_x_3514) ;  /* 0x0000002c00608947 */ /* 0x002fea0003800000 */
.L_x_3595:
[----:B------:R-:W-:Y:S05]  /*f390*/  BSYNC B2 ;  /* 0x0000000000027941 */ /* 0x000fea0003800000 */
.L_x_3513:
[----:B0-2---:R-:W0:Y:S01]  /*f3a0*/  S2R R5, SR_TID.X ;  /* 0x0000000000057919 */ /* 0x005e220000002100 */
[----:B------:R-:W-:Y:S01]  /*f3b0*/  BSSY B2, `(.L_x_3515) ;  /* 0x000000b000027945 */ /* 0x000fe20003800000 */
[----:B0-----:R-:W-:-:S04]  /*f3c0*/  LOP3.LUT R5, R5, 0x7f, RZ, 0xc0, !PT ;  /* 0x0000007f05057812 */ /* 0x001fc800078ec0ff */
[----:B------:R-:W-:-:S13]  /*f3d0*/  ISETP.NE.AND P1, PT, R5, RZ, PT ;  /* 0x000000ff0500720c */ /* 0x000fda0003f25270 */
[----:B------:R-:W-:Y:S05]  /*f3e0*/  @P1 BRA `(.L_x_3516) ;  /* 0x00000000001c1947 */ /* 0x000fea0003800000 */
[----:B------:R-:W0:Y:S01]  /*f3f0*/  S2R R5, SR_TID.X ;  /* 0x0000000000057919 */ /* 0x000e220000002100 */
[----:B-1----:R-:W-:-:S04]  /*f400*/  MOV R2, 0xa800 ;  /* 0x0000a80000027802 */ /* 0x002fc80000000f00 */
[----:B------:R2:W-:Y:S01]  /*f410*/  SYNCS.ARRIVE.TRANS64 RZ, [R3+URZ+0x36830], R2 ;  /* 0x0368300203ff79a7 */ /* 0x0005e2000800003f */
[----:B0-----:R-:W-:-:S04]  /*f420*/  LOP3.LUT R5, R5, 0x1f, RZ, 0xc0, !PT ;  /* 0x0000001f05057812 */ /* 0x001fc800078ec0ff */
[----:B------:R-:W-:-:S13]  /*f430*/  ISETP.NE.AND P0, PT, R5, RZ, PT ;  /* 0x000000ff0500720c */ /* 0x000fda0003f05270 */
[----:B--2---:R-:W-:Y:S05]  /*f440*/  @!P0 BRA `(.L_x_3516) ;  /* 0x0000000000048947 */ /* 0x004fea0003800000 */
[----:B------:R-:W-:Y:S01]  /*f450*/  BPT.TRAP 0x1 ;  /* 0x000000040000795c */ /* 0x000fe20000300000 */
.L_x_3516:
[----:B------:R-:W-:Y:S05]  /*f460*/  BSYNC B2 ;  /* 0x0000000000027941 */ /* 0x000fea0003800000 */
.L_x_3515:
[----:B------:R-:W-:Y:S01]  /*f470*/  IMAD.MOV.U32 R14, RZ, RZ, RZ ;  /* 0x000000ffff0e7224 */ /* 0x000fe200078e00ff */
[----:B------:R-:W-:Y:S01]  /*f480*/  UIADD3 UR4, UP0, UR38, 0x370, URZ ;  /* 0x0000037026047890 */ /* 0x000fe2000ff1e03f */
[----:B------:R-:W-:Y:S01]  /*f490*/  IMAD R5, R6, 0xa800, R9 ;  /* 0x0000a80006057824 */ /* 0x000fe200078e0209 */
[----:B------:R-:W-:Y:S01]  /*f4a0*/  PLOP3.LUT P0, PT, PT, PT, PT, 0x80, 0x0 ;  /* 0x000000000000781c */ /* 0x000fe20003f0f070 */
[----:B-1----:R-:W-:Y:S01]  /*f4b0*/  VIADD R3, R3, 0x36830 ;  /* 0x0003683003037836 */ /* 0x002fe20000000000 */
[----:B------:R-:W-:Y:S01]  /*f4c0*/  R2UR UR10, R14 ;  /* 0x000000000e0a72ca */ /* 0x000fe200000e0000 */
[----:B------:R-:W-:Y:S01]  /*f4d0*/  IMAD R2, R8, 0x70, RZ ;  /* 0x0000007008027824 */ /* 0x000fe200078e02ff */
[----:B------:R-:W-:Y:S01]  /*f4e0*/  UIADD3.X UR5, URZ, UR39, URZ, UP0, !UPT ;  /* 0x000000273f057290 */ /* 0x000fe200087fe43f */
[----:B------:R-:W-:Y:S01]  /*f4f0*/  VIADD R10, R5, 0x21400 ;  /* 0x00021400050a7836 */ /* 0x000fe20000000000 */
[----:B------:R-:W-:Y:S01]  /*f500*/  UMOV UR6, 0x0 ;  /* 0x0000000000067882 */ /* 0x000fe20000000000 */
[----:B------:R-:W-:-:S10]  /*f510*/  UMOV UR7, 0x14f00000 ;  /* 0x14f0000000077882 */ /* 0x000fd40000000000 */
.L_x_3517:
        /* <DEDUP_REMOVED lines=16> */
.L_x_3518:
        /* <DEDUP_REMOVED lines=16> */
.L_x_3519:
        /* <DEDUP_REMOVED lines=16> */
.L_x_3596:
[----:B------:R-:W-:Y:S05]  /*f820*/  BSYNC B2 ;  /* 0x0000000000027941 */ /* 0x000fea0003800000 */
.L_x_3520:
        /* <DEDUP_REMOVED lines=11> */
.L_x_3523:
[----:B------:R-:W-:Y:S05]  /*f8e0*/  BSYNC B2 ;  /* 0x0000000000027941 */ /* 0x000fea0003800000 */
.L_x_3522:
        /* <DEDUP_REMOVED lines=11> */
.L_x_3524:
        /* <DEDUP_REMOVED lines=15> */
.L_x_3525:
        /* <DEDUP_REMOVED lines=15> */
.L_x_3526:
        /* <DEDUP_REMOVED lines=12> */
.L_x_3511:
[----:B------:R-:W-:Y:S05]  /*fc40*/  BSYNC B1 ;  /* 0x0000000000017941 */ /* 0x000fea0003800000 */
.L_x_3510:
[----:B------:R-:W3:Y:S01]  /*fc50*/  LDL R2, [R1+0xc] ;  /* 0x00000c0001027983 */ /* 0x000ee20000100800 */
[----:B------:R-:W-:Y:S01]  /*fc60*/  VIADD R18, R6, 0x1 ;  /* 0x0000000106127836 */ /* 0x000fe20000000000 */
[----:B------:R-:W-:Y:S04]  /*fc70*/  BSSY B1, `(.L_x_3527) ;  /* 0x00000af000017945 */ /* 0x000fe80003800000 */
[----:B------:R-:W-:-:S04]  /*fc80*/  ISETP.NE.AND P0, PT, R18, 0x2, PT ;  /* 0x000000021200780c */ /* 0x000fc80003f05270 */
[----:B------:R-:W-:Y:S02]  /*fc90*/  SEL R18, R18, RZ, P0 ;  /* 0x000000ff12127207 */ /* 0x000fe40000000000 */
[----:B---3--:R-:W-:Y:S02]  /*fca0*/  ISETP.NE.AND P1, PT, R2, RZ, PT ;  /* 0x000000ff0200720c */ /* 0x008fe40003f25270 */
[----:B------:R-:W-:-:S04]  /*fcb0*/  SEL R2, RZ, 0x1, P0 ;  /* 0x00000001ff027807 */ /* 0x000fc80000000000 */
[----:B------:R-:W-:-:S05]  /*fcc0*/  LOP3.LUT R10, R7, R2, RZ, 0x3c, !PT ;  /* 0x00000002070a7212 */ /* 0x000fca00078e3cff */
[----:B------:R1:W-:Y:S02]  /*fcd0*/  STL [R1], R10 ;  /* 0x0000000a01007387 */ /* 0x0003e40000100800 */
[----:B------:R-:W-:Y:S05]  /*fce0*/  @!P1 BRA `(.L_x_3528) ;  /* 0x00000008009c9947 */ /* 0x000fea0003800000 */
[----:B------:R-:W3:Y:S01]  /*fcf0*/  LDL R3, [R1+0x10] ;  /* 0x0000100001037983 */ /* 0x000ee20000100800 */
[----:B0-----:R-:W-:Y:S02]  /*fd00*/  IADD3 R8, R0, -0x1, RZ ;  /* 0xffffffff00087810 */ /* 0x001fe40007ffe0ff */
        /* <DEDUP_REMOVED lines=16> */
[----:B------:R-:W-:-:S03]  /*fe10*/  ULDC.64 UR4, c[0x0][0x418] ;  /* 0x0001060000047ab9 */ /* 0x000fc60000000a00 */
[----:B------:R-:W-:Y:S01]  /*fe20*/  IMAD.IADD R3, R4, 0x1, R3 ;  /* 0x0000000104037824 */ /* 0x000fe200078e0203 */
[----:B------:R-:W-:-:S04]  /*fe30*/  LEA R4, P0, R2, UR4, 0x2 ;  /* 0x0000000402047c11 */ /* 0x000fc8000f8010ff */
[----:B------:R-:W-:-:S05]  /*fe40*/  LEA.HI.X R5, R2, UR5, R3, 0x2, P0 ;  /* 0x0000000502057c11 */ /* 0x000fca00080f1403 */
[----:B------:R0:W5:Y:S04]  /*fe50*/  LDG.E R4, desc[UR60][R4.64] ;  /* 0x0000003c04047981 */ /* 0x000168000c1e1900 */
.L_x_3529:
[----:B------:R-:W-:Y:S01]  /*fe60*/  LEA R2, R18, UR36, 0x3 ;  /* 0x0000002412027c11 */ /* 0x000fe2000f8e18ff */
[----:B------:R-:W-:Y:S01]  /*fe70*/  BSSY B2, `(.L_x_3530) ;  /* 0x0000004000027945 */ /* 0x000fe20003800000 */
[----:B------:R-:W-:-:S04]  /*fe80*/  SHF.L.U32 R3, R10, 0x1f, RZ ;  /* 0x0000001f0a037819 */ /* 0x000fc800000006ff */
[----:B------:R-:W3:Y:S02]  /*fe90*/  SYNCS.PHASECHK.TRANS64.TRYWAIT P0, [R2+URZ+0x36840], R3 ;  /* 0x03684003020075a7 */ /* 0x000ee4000800017f */
[----:B---3--:R-:W-:Y:S05]  /*fea0*/  @!P0 BRA `(.L_x_3531) ;  /* 0x0000002000c08947 */ /* 0x008fea0003800000 */
.L_x_3597:
[----:B------:R-:W-:Y:S05]  /*feb0*/  BSYNC B2 ;  /* 0x0000000000027941 */ /* 0x000fea0003800000 */
.L_x_3530:
        /* <DEDUP_REMOVED lines=12> */
.L_x_3533:
[----:B------:R-:W-:Y:S05]  /*ff80*/  BSYNC B2 ;  /* 0x0000000000027941 */ /* 0x000fea0003800000 */
.L_x_3532:
[----:B------:R-:W-:Y:S01]  /*ff90*/  IMAD.MOV.U32 R14, RZ, RZ, RZ ;  /* 0x000000ffff0e7224 */ /* 0x000fe200078e00ff */
[C---:B---3--:R-:W-:Y:S01]  /*ffa0*/  LEA R3, R18.reuse, R11, 0x3 ;  /* 0x0000000b12037211 */ /* 0x048fe200078e18ff */
[----:B------:R-:W-:Y:S01]  /*ffb0*/  IMAD R5, R18, 0xa800, R9 ;  /* 0x0000a80012057824 */ /* 0x000fe200078e0209 */
[----:B------:R-:W-:Y:S01]  /*ffc0*/  UIADD3 UR4, UP0, UR38, 0x370, URZ ;  /* 0x0000037026047890 */ /* 0x000fe2000ff1e03f */
[----:B------:R-:W-:Y:S01]  /*ffd0*/  PLOP3.LUT P0, PT, PT, PT, PT, 0x80, 0x0 ;  /* 0x000000000000781c */ /* 0x000fe20003f0f070 */
[----:B------:R-:W-:Y:S01]  /*ffe0*/  IMAD R2, R8, 0x70, RZ ;  /* 0x0000007008027824 */ /* 0x000fe200078e02ff */
[----:B------:R-:W-:Y:S01]  /*fff0*/  R2UR UR10, R14 ;  /* 0x000000000e0a72ca */ /* 0x000fe200000e0000 */
[----:B------:R-:W-:Y:S01]  /*10000*/  VIADD R3, R3, 0x30 ;  /* 0x0000003003037836 */ /* 0x000fe20000000000 */
[----:B------:R-:W-:Y:S01]  /*10010*/  UIADD3.X UR5, URZ, UR39, URZ, UP0, !UPT ;  /* 0x000000273f057290 */ /* 0x000fe200087fe43f */
[----:B-1----:R-:W-:Y:S01]  /*10020*/  VIADD R10, R5, 0x21400 ;  /* 0x00021400050a7836 */ /* 0x002fe20000000000 */
[----:B------:R-:W-:Y:S01]  /*10030*/  UMOV UR6, 0x0 ;  /* 0x0000000000067882 */ /* 0x000fe20000000000 */
[----:B------:R-:W-:-:S10]  /*10040*/  UMOV UR7, 0x14f00000 ;  /* 0x14f0000000077882 */ /* 0x000fd40000000000 */
.L_x_3534:
        /* <DEDUP_REMOVED lines=16> */
.L_x_3535:
        /* <DEDUP_REMOVED lines=16> */
.L_x_3536:
        /* <DEDUP_REMOVED lines=15> */
.L_x_3598:
[----:B------:R-:W-:Y:S05]  /*10340*/  BSYNC B2 ;  /* 0x0000000000027941 */ /* 0x000fea0003800000 */
.L_x_3537:
[----:B------:R-:W-:Y:S01]  /*10350*/  BSSY B2, `(.L_x_3539) ;  /* 0x000000b000027945 */ /* 0x000fe20003800000 */
[----:B------:R-:W-:Y:S02]  /*10360*/  IMAD.MOV.U32 R12, RZ, RZ, 0x0 ;  /* 0x00000000ff0c7424 */ /* 0x000fe400078e00ff */
[----:B------:R-:W-:Y:S01]  /*10370*/  IMAD.MOV.U32 R13, RZ, RZ, 0x14f00000 ;  /* 0x14f00000ff0d7424 */ /* 0x000fe200078e00ff */
[----:B------:R-:W-:Y:S06]  /*10380*/  @P1 BRA `(.L_x_3540) ;  /* 0x00000000001c1947 */ /* 0x000fec0003800000 */
[----:B------:R-:W1:Y:S01]  /*10390*/  S2R R5, SR_TID.X ;  /* 0x0000000000057919 */ /* 0x000e620000002100 */
[----:B------:R-:W-:-:S04]  /*103a0*/  IMAD.MOV.U32 R3, RZ, RZ, 0xa800 ;  /* 0x0000a800ff037424 */ /* 0x000fc800078e00ff */
[----:B------:R2:W-:Y:S01]  /*103b0*/  SYNCS.ARRIVE.TRANS64 RZ, [R2+URZ+0x50], R3 ;  /* 0x0000500302ff79a7 */ /* 0x0005e2000800003f */
[----:B-1----:R-:W-:-:S04]  /*103c0*/  LOP3.LUT R5, R5, 0x1f, RZ, 0xc0, !PT ;  /* 0x0000001f05057812 */ /* 0x002fc800078ec0ff */
[----:B------:R-:W-:-:S13]  /*103d0*/  ISETP.NE.AND P0, PT, R5, RZ, PT ;  /* 0x000000ff0500720c */ /* 0x000fda0003f05270 */
[----:B--2---:R-:W-:Y:S05]  /*103e0*/  @!P0 BRA `(.L_x_3540) ;  /* 0x0000000000048947 */ /* 0x004fea0003800000 */
[----:B------:R-:W-:Y:S01]  /*103f0*/  BPT.TRAP 0x1 ;  /* 0x000000040000795c */ /* 0x000fe20000300000 */
.L_x_3540:
[----:B------:R-:W-:Y:S05]  /*10400*/  BSYNC B2 ;  /* 0x0000000000027941 */ /* 0x000fea0003800000 */
.L_x_3539:
[----:B------:R-:W2:Y:S01]  /*10410*/  LDL.LU R3, [R1+0x4] ;  /* 0x0000040001037983 */ /* 0x000ea20000300800 */
[----:B------:R-:W-:Y:S01]  /*10420*/  R2UR UR10, R14 ;  /* 0x000000000e0a72ca */ /* 0x000fe200000e0000 */
[----:B------:R-:W-:Y:S01]  /*10430*/  IMAD R6, R6, 0xa800, R9 ;  /* 0x0000a80006067824 */ /* 0x000fe200078e0209 */
[----:B------:R-:W-:Y:S01]  /*10440*/  R2UR UR6, R12 ;  /* 0x000000000c0672ca */ /* 0x000fe200000e0000 */
[----:B------:R-:W-:Y:S01]  /*10450*/  UIADD3 UR4, UP0, UR38, 0x470, URZ ;  /* 0x0000047026047890 */ /* 0x000fe2000ff1e03f */
[----:B------:R-:W-:Y:S01]  /*10460*/  R2UR UR7, R13 ;  /* 0x000000000d0772ca */ /* 0x000fe200000e0000 */
[----:B0-----:R-:W-:Y:S01]  /*10470*/  VIADD R2, R2, 0x50 ;  /* 0x0000005002027836 */ /* 0x001fe20000000000 */
[----:B------:R-:W-:Y:S01]  /*10480*/  PLOP3.LUT P0, PT, PT, PT, PT, 0x80, 0x0 ;  /* 0x000000000000781c */ /* 0x000fe20003f0f070 */
[----:B------:R-:W-:Y:S01]  /*10490*/  UIADD3.X UR5, URZ, UR39, URZ, UP0, !UPT ;  /* 0x000000273f057290 */ /* 0x000fe200087fe43f */
[----:B------:R-:W-:Y:S01]  /*104a0*/  IADD3 R5, R6, 0x400, RZ ;  /* 0x0000040006057810 */ /* 0x000fe20007ffe0ff */
[----:B--2---:R-:W-:-:S10]  /*104b0*/  IMAD R3, R3, 0x70, RZ ;  /* 0x0000007003037824 */ /* 0x004fd400078e02ff */
.L_x_3541:
        /* <DEDUP_REMOVED lines=15> */
.L_x_3542:
        /* <DEDUP_REMOVED lines=15> */
.L_x_3543:
        /* <DEDUP_REMOVED lines=12> */
.L_x_3528:
[----:B------:R-:W-:Y:S05]  /*10760*/  BSYNC B1 ;  /* 0x0000000000017941 */ /* 0x000fea0003800000 */
.L_x_3527:
[C---:B------:R-:W-:Y:S01]  /*10770*/  ISETP.GT.AND P0, PT, R0.reuse, 0x1, PT ;  /* 0x000000010000780c */ /* 0x040fe20003f04270 */
[----:B------:R-:W-:-:S12]  /*10780*/  VIADD R0, R0, 0xfffffffe ;  /* 0xfffffffe00007836 */ /* 0x000fd80000000000 */
[----:B------:R-:W-:Y:S05]  /*10790*/  @P0 BRA `(.L_x_3544) ;  /* 0xffffffe800640947 */ /* 0x000fea000383ffff */
.L_x_3509:
[----:B------:R-:W-:Y:S05]  /*107a0*/  BSYNC B0 ;  /* 0x0000000000007941 */ /* 0x000fea0003800000 */
.L_x_3490:
[----:B0-----:R-:W4:Y:S01]  /*107b0*/  LDL.LU R0, [R1+0xc] ;  /* 0x00000c0001007983 */ /* 0x001f220000300800 */
[----:B------:R-:W-:Y:S01]  /*107c0*/  BSSY B0, `(.L_x_3545) ;  /* 0x000004a000007945 */ /* 0x000fe20003800000 */
[----:B----4-:R-:W-:-:S13]  /*107d0*/  ISETP.NE.AND P0, PT, R0, RZ, PT ;  /* 0x000000ff0000720c */ /* 0x010fda0003f05270 */
[----:B------:R-:W-:Y:S05]  /*107e0*/  @!P0 BRA `(.L_x_3546) ;  /* 0x00000004001c8947 */ /* 0x000fea0003800000 */
[----:B------:R-:W4:Y:S01]  /*107f0*/  LDL R3, [R1] ;  /* 0x0000000001037983 */ /* 0x000f220000100800 */
[----:B------:R-:W-:Y:S01]  /*10800*/  LEA R0, R18, UR36, 0x3 ;  /* 0x0000002412007c11 */ /* 0x000fe2000f8e18ff */
[----:B------:R-:W-:Y:S01]  /*10810*/  BSSY B1, `(.L_x_3547) ;  /* 0x0000007000017945 */ /* 0x000fe20003800000 */
[----:B------:R-:W0:Y:S02]  /*10820*/  S2R R2, SR_TID.X ;  /* 0x0000000000027919 */ /* 0x000e240000002100 */
[----:B0-----:R-:W-:-:S04]  /*10830*/  LOP3.LUT R2, R2, 0x7f, RZ, 0xc0, !PT ;  /* 0x0000007f02027812 */ /* 0x001fc800078ec0ff */
[----:B------:R-:W-:Y:S02]  /*10840*/  ISETP.NE.AND P1, PT, R2, RZ, PT ;  /* 0x000000ff0200720c */ /* 0x000fe40003f25270 */
[----:B----4-:R-:W-:-:S04]  /*10850*/  SHF.L.U32 R3, R3, 0x1f, RZ ;  /* 0x0000001f03037819 */ /* 0x010fc800000006ff */
[----:B------:R-:W0:Y:S02]  /*10860*/  SYNCS.PHASECHK.TRANS64.TRYWAIT P0, [R0+URZ+0x36860], R3 ;  /* 0x03686003000075a7 */ /* 0x000e24000800017f */
[----:B0-----:R-:W-:Y:S05]  /*10870*/  @!P0 BRA `(.L_x_3548) ;  /* 0x0000001800748947 */ /* 0x001fea0003800000 */
.L_x_3599:
[----:B------:R-:W-:Y:S05]  /*10880*/  BSYNC B1 ;  /* 0x0000000000017941 */ /* 0x000fea0003800000 */
.L_x_3547:
[----:B------:R-:W-:Y:S04]  /*10890*/  BSSY B1, `(.L_x_3549) ;  /* 0x0000009000017945 */ /* 0x000fe80003800000 */
[----:B------:R-:W-:Y:S05]  /*108a0*/  @P1 BRA `(.L_x_3550) ;  /* 0x00000000001c1947 */ /* 0x000fea0003800000 */
[----:B------:R-:W4:Y:S01]  /*108b0*/  S2R R2, SR_TID.X ;  /* 0x0000000000027919 */ /* 0x000f220000002100 */
[----:B0-----:R-:W-:-:S04]  /*108c0*/  IMAD.MOV.U32 R3, RZ, RZ, 0xa800 ;  /* 0x0000a800ff037424 */ /* 0x001fc800078e00ff */
[----:B------:R0:W-:Y:S01]  /*108d0*/  SYNCS.ARRIVE.TRANS64 RZ, [R0+URZ+0x36850], R3 ;  /* 0x0368500300ff79a7 */ /* 0x0001e2000800003f */
[----:B----4-:R-:W-:-:S04]  /*108e0*/  LOP3.LUT R2, R2, 0x1f, RZ, 0xc0, !PT ;  /* 0x0000001f02027812 */ /* 0x010fc800078ec0ff */
[----:B------:R-:W-:-:S13]  /*108f0*/  ISETP.NE.AND P0, PT, R2, RZ, PT ;  /* 0x000000ff0200720c */ /* 0x000fda0003f05270 */
[----:B0-----:R-:W-:Y:S05]  /*10900*/  @!P0 BRA `(.L_x_3550) ;  /* 0x0000000000048947 */ /* 0x001fea0003800000 */
[----:B------:R-:W-:Y:S01]  /*10910*/  BPT.TRAP 0x1 ;  /* 0x000000040000795c */ /* 0x000fe20000300000 */
.L_x_3550:
[----:B------:R-:W-:Y:S05]  /*10920*/  BSYNC B1 ;  /* 0x0000000000017941 */ /* 0x000fea0003800000 */
.L_x_3549:
[----:B------:R-:W4:Y:S01]  /*10930*/  LDL R2, [R1+0x4] ;  /* 0x0000040001027983 */ /* 0x000f220000100800 */
[----:B------:R-:W-:Y:S01]  /*10940*/  IMAD R9, R18, 0xa800, R9 ;  /* 0x0000a80012097824 */ /* 0x000fe200078e0209 */
[----:B------:R-:W-:Y:S01]  /*10950*/  UIADD3 UR4, UP0, UR38, 0x470, URZ ;  /* 0x0000047026047890 */ /* 0x000fe2000ff1e03f */
[----:B------:R-:W-:Y:S01]  /*10960*/  PLOP3.LUT P0, PT, PT, PT, PT, 0x80, 0x0 ;  /* 0x000000000000781c */ /* 0x000fe20003f0f070 */
[----:B------:R-:W-:Y:S01]  /*10970*/  UMOV UR6, 0x0 ;  /* 0x0000000000067882 */ /* 0x000fe20000000000 */
[----:B0-----:R-:W-:Y:S01]  /*10980*/  IADD3 R0, R0, 0x36850, RZ ;  /* 0x0003685000007810 */ /* 0x001fe20007ffe0ff */
[----:B------:R-:W-:Y:S01]  /*10990*/  VIADD R3, R9, 0x400 ;  /* 0x0000040009037836 */ /* 0x000fe20000000000 */
[----:B------:R-:W-:Y:S01]  /*109a0*/  UIADD3.X UR5, URZ, UR39, URZ, UP0, !UPT ;  /* 0x000000273f057290 */ /* 0x000fe200087fe43f */
[----:B------:R-:W-:Y:S01]  /*109b0*/  UMOV UR7, 0x14f00000 ;  /* 0x14f0000000077882 */ /* 0x000fe20000000000 */
[----:B------:R-:W-:Y:S01]  /*109c0*/  UMOV UR10, URZ ;  /* 0x0000003f000a7c82 */ /* 0x000fe20008000000 */
[----:B----4-:R-:W-:-:S09]  /*109d0*/  IMAD R2, R2, 0x70, RZ ;  /* 0x0000007002027824 */ /* 0x010fd200078e02ff */
.L_x_3551:
        /* <DEDUP_REMOVED lines=15> */
.L_x_3552:
        /* <DEDUP_REMOVED lines=15> */
.L_x_3553:
        /* <DEDUP_REMOVED lines=10> */
.L_x_3546:
[----:B------:R-:W-:Y:S05]  /*10c60*/  BSYNC B0 ;  /* 0x0000000000007941 */ /* 0x000fea0003800000 */
.L_x_3545:
[----:B--2---:R-:W2:Y:S01]  /*10c70*/  LDL.LU R5, [R1+0x28] ;  /* 0x0000280001057983 */ /* 0x004ea20000300800 */
[----:B------:R-:W-:Y:S01]  /*10c80*/  VIADD R18, R18, 0x1 ;  /* 0x0000000112127836 */ /* 0x000fe20000000000 */
[----:B------:R-:W-:Y:S02]  /*10c90*/  ULDC UR4, c[0x0][0xc34] ;  /* 0x00030d0000047ab9 */ /* 0x000fe40000000800 */
[----:B------:R-:W4:Y:S04]  /*10ca0*/  LDL.LU R4, [R1] ;  /* 0x0000000001047983 */ /* 0x000f280000300800 */
[----:B------:R-:W5:Y:S01]  /*10cb0*/  LDL.LU R3, [R1+0x30] ;  /* 0x0000300001037983 */ /* 0x000f620000300800 */
[----:B------:R-:W-:-:S04]  /*10cc0*/  ISETP.NE.AND P0, PT, R18, 0x2, PT ;  /* 0x000000021200780c */ /* 0x000fc80003f05270 */
[----:B------:R-:W-:Y:S02]  /*10cd0*/  SEL R0, RZ, 0x1, P0 ;  /* 0x00000001ff007807 */ /* 0x000fe40000000000 */
[----:B------:R-:W-:Y:S01]  /*10ce0*/  SEL R18, R18, RZ, P0 ;  /* 0x000000ff12127207 */ /* 0x000fe20000000000 */
[----:B--2---:R-:W-:Y:S01]  /*10cf0*/  VIADD R5, R5, UR37 ;  /* 0x0000002505057c36 */ /* 0x004fe20008000000 */
[----:B----4-:R-:W-:-:S04]  /*10d00*/  LOP3.LUT R4, R4, R0, RZ, 0x3c, !PT ;  /* 0x0000000004047212 */ /* 0x010fc800078e3cff */
[----:B------:R0:W-:Y:S01]  /*10d10*/  STL [R1+0x28], R5 ;  /* 0x0000280501007387 */ /* 0x0001e20000100800 */
[----:B------:R-:W-:Y:S02]  /*10d20*/  ISETP.GE.AND P1, PT, R5, UR4, PT ;  /* 0x0000000405007c0c */ /* 0x000fe4000bf26270 */
[----:B-----5:R-:W-:-:S05]  /*10d30*/  IADD3 R3, R3, 0x1, RZ ;  /* 0x0000000103037810 */ /* 0x020fca0007ffe0ff */
[----:B------:R0:W-:Y:S04]  /*10d40*/  STL [R1+0x30], R3 ;  /* 0x0000300301007387 */ /* 0x0001e80000100800 */
[----:B------:R0:W-:Y:S02]  /*10d50*/  STL [R1], R4 ;  /* 0x0000000401007387 */ /* 0x0001e40000100800 */
[----:B------:R-:W-:Y:S05]  /*10d60*/  @!P1 BRA `(.L_x_3554) ;  /* 0xffffffbc00bc9947 */ /* 0x000fea000383ffff */
[----:B------:R-:W-:-:S07]  /*10d70*/  LOP3.LUT R2, R3, 0x1, RZ, 0xc, !PT ;  /* 0x0000000103027812 */ /* 0x000fce00078e0cff */
.L_x_3474:
[----:B0-----:R-:W0:Y:S01]  /*10d80*/  S2R R3, SR_CgaCtaId ;  /* 0x0000000000037919 */ /* 0x001e220000008800 */
[----:B------:R-:W-:Y:S01]  /*10d90*/  MOV R0, 0x400 ;  /* 0x0000040000007802 */ /* 0x000fe20000000f00 */
[----:B------:R-:W-:Y:S03]  /*10da0*/  BSSY B0, `(.L_x_3555) ;  /* 0x0000005000007945 */ /* 0x000fe60003800000 */
[----:B0-----:R-:W-:Y:S02]  /*10db0*/  LEA R0, R3, R0, 0x18 ;  /* 0x0000000003007211 */ /* 0x001fe400078ec0ff */
[----:B------:R-:W-:-:S04]  /*10dc0*/  SHF.L.U32 R3, R2, 0x1f, RZ ;  /* 0x0000001f02037819 */ /* 0x000fc800000006ff */
[----:B------:R-:W0:Y:S02]  /*10dd0*/  SYNCS.PHASECHK.TRANS64.TRYWAIT P0, [R0+URZ+0x36820], R3 ;  /* 0x03682003000075a7 */ /* 0x000e24000800017f */
[----:B0-----:R-:W-:Y:S05]  /*10de0*/  @!P0 BRA `(.L_x_3556) ;  /* 0x00000014002c8947 */ /* 0x001fea0003800000 */
.L_x_3600:
[----:B------:R-:W-:Y:S05]  /*10df0*/  BSYNC B0 ;  /* 0x0000000000007941 */ /* 0x000fea0003800000 */
.L_x_3555:
[----:B------:R-:W-:-:S03]  /*10e00*/  UMOV UR4, 0xffffffff ;  /* 0xffffffff00047882 */ /* 0x000fc60000000000 */
[----:B------:R-:W-:Y:S05]  /*10e10*/  BRA.DIV UR4, `(.L_x_3557) ;  /* 0x0000001604347947 */ /* 0x000fea000b800000 */
[----:B------:R-:W2:Y:S02]  /*10e20*/  S2R R2, SR_TID.X ;  /* 0x0000000000027919 */ /* 0x000ea40000002100 */
[----:B--2---:R-:W-:-:S04]  /*10e30*/  SHF.R.U32.HI R2, RZ, 0x5, R2 ;  /* 0x00000005ff027819 */ /* 0x004fc80000011602 */
[----:B------:R-:W-:-:S05]  /*10e40*/  LOP3.LUT R2, R2, 0x3, RZ, 0xc0, !PT ;  /* 0x0000000302027812 */ /* 0x000fca00078ec0ff */
[----:B------:R2:W4:Y:S02]  /*10e50*/  SHFL.IDX PT, R14, R2, RZ, 0x1f ;  /* 0x00001fff020e7589 */ /* 0x00052400000e0000 */
.L_x_3603:
[----:B----4-:R-:W-:Y:S01]  /*10e60*/  ISETP.NE.AND P0, PT, R14, RZ, PT ;  /* 0x000000ff0e00720c */ /* 0x010fe20003f05270 */
[----:B------:R-:W-:-:S12]  /*10e70*/  BSSY B0, `(.L_x_3558) ;  /* 0x0000025000007945 */ /* 0x000fd80003800000 */
[----:B------:R-:W-:Y:S05]  /*10e80*/  @P0 BRA `(.L_x_3559) ;  /* 0x00000000008c0947 */ /* 0x000fea0003800000 */
[----:B------:R-:W-:-:S03]  /*10e90*/  UMOV UR4, 0xffffffff ;  /* 0xffffffff00047882 */ /* 0x000fc60000000000 */
[----:B------:R-:W-:Y:S05]  /*10ea0*/  BRA.DIV UR4, `(.L_x_3560) ;  /* 0x0000001604447947 */ /* 0x000fea000b800000 */
[----:B------:R-:W-:-:S13]  /*10eb0*/  ELECT P6, URZ, PT ;  /* 0x00000000003f782f */ /* 0x000fda00038c0000 */
.L_x_3606:
[----:B------:R-:W-:Y:S05]  /*10ec0*/  @!P6 BRA `(.L_x_3559) ;  /* 0x00000000007ce947 */ /* 0x000fea0003800000 */
[----:B--2---:R-:W2:Y:S02]  /*10ed0*/  LDL.LU R2, [R1+0x34] ;  /* 0x0000340001027983 */ /* 0x004ea40000300800 */
[----:B--2---:R-:W-:-:S04]  /*10ee0*/  LOP3.LUT R2, R2, 0x2, RZ, 0xfc, !PT ;  /* 0x0000000202027812 */ /* 0x004fc800078efcff */
[----:B------:R-:W-:-:S13]  /*10ef0*/  ISETP.NE.AND P2, PT, R2, 0x3, PT ;  /* 0x000000030200780c */ /* 0x000fda0003f45270 */
[----:B------:R-:W-:Y:S05]  /*10f00*/  @!P2 BRA `(.L_x_3561) ;  /* 0x000000000004a947 */ /* 0x000fea0003800000 */
[----:B------:R-:W-:Y:S01]  /*10f10*/  BPT.TRAP 0x1 ;  /* 0x000000040000795c */ /* 0x000fe20000300000 */
.L_x_3561:
[----:B-1----:R-:W2:Y:S01]  /*10f20*/  LDL.LU R7, [R1] ;  /* 0x0000000001077983 */ /* 0x002ea20000300800 */
        /* <DEDUP_REMOVED lines=12> */
.L_x_3607:
[----:B------:R-:W1:Y:S02]  /*10ff0*/  SYNCS.PHASECHK.TRANS64.TRYWAIT P0, [R3+URZ], R2 ;  /* 0x00000002030075a7 */ /* 0x000e64000800017f */
[----:B-1----:R-:W-:Y:S05]  /*11000*/  @!P0 BRA `(.L_x_3563) ;  /* 0x0000001400208947 */ /* 0x002fea0003800000 */
.L_x_3608:
[----:B------:R-:W-:Y:S05]  /*11010*/  @!P2 BRA `(.L_x_3564) ;  /* 0x000000000004a947 */ /* 0x000fea0003800000 */
[----:B------:R-:W-:Y:S01]  /*11020*/  BPT.TRAP 0x1 ;  /* 0x000000040000795c */ /* 0x000fe20000300000 */
.L_x_3564:
[----:B-1----:R-:W-:-:S05]  /*11030*/  VIADD R3, R0, 0x36860 ;  /* 0x0003686000037836 */ /* 0x002fca0000000000 */
[----:B------:R-:W-:-:S04]  /*11040*/  LEA R18, R18, R3, 0x3 ;  /* 0x0000000312127211 */ /* 0x000fc800078e18ff */
[----:B------:R-:W1:Y:S02]  /*11050*/  SYNCS.PHASECHK.TRANS64.TRYWAIT P0, [R18+URZ], R5 ;  /* 0x00000005120075a7 */ /* 0x000e64000800017f */
[----:B-1----:R-:W-:Y:S05]  /*11060*/  @!P0 BRA `(.L_x_3565) ;  /* 0x00000014001c8947 */ /* 0x002fea0003800000 */
.L_x_3609:
[----:B------:R-:W-:-:S07]  /*11070*/  IMAD R3, R4, 0x8, R3 ;  /* 0x0000000804037824 */ /* 0x000fce00078e0203 */
.L_x_3566:
[----:B--2---:R2:W4:Y:S02]  /*11080*/  SYNCS.PHASECHK.TRANS64.TRYWAIT P0, [R3+URZ], R2 ;  /* 0x00000002030075a7 */ /* 0x004524000800017f */
[----:B----4-:R-:W-:Y:S05]  /*11090*/  @!P0 NANOSLEEP.SYNCS 0x989680 ;  /* 0x009896800000895d */ /* 0x010fea0003900000 */
[----:B------:R-:W4:Y:S02]  /*110a0*/  @!P0 SYNCS.PHASECHK.TRANS64 P0, [R3+URZ], R2 ;  /* 0x00000002030085a7 */ /* 0x000f24000800007f */
[----:B----4-:R-:W-:Y:S05]  /*110b0*/  @!P0 BRA `(.L_x_3566) ;  /* 0xfffffffc00f08947 */ /* 0x010fea000383ffff */
.L_x_3559:
[----:B------:R-:W-:Y:S05]  /*110c0*/  BSYNC B0 ;  /* 0x0000000000007941 */ /* 0x000fea0003800000 */
.L_x_3558:
[----:B------:R-:W-:Y:S05]  /*110d0*/  EXIT ;  /* 0x000000000000794d */ /* 0x000fea0003800000 */
.L_x_3446:
[----:B0-----:R-:W-:-:S04]  /*110e0*/  IMAD.U32 R3, RZ, RZ, UR37 ;  /* 0x00000025ff037e24 */ /* 0x001fc8000f8e00ff */
[----:B------:R0:W1:Y:S03]  /*110f0*/  SYNCS.PHASECHK.TRANS64.TRYWAIT P1, [R3+URZ+0x36800], R0 ;  /* 0x03680000030075a7 */ /* 0x000066000802017f */
[----:B-1----:R-:W-:Y:S05]  /*11100*/  @!P1 NANOSLEEP.SYNCS 0x989680 ;  /* 0x009896800000995d */ /* 0x002fea0003900000 */
[----:B------:R-:W1:Y:S02]  /*11110*/  @!P1 SYNCS.PHASECHK.TRANS64 P1, [R3+URZ+0x36800], R0 ;  /* 0x03680000030095a7 */ /* 0x000e64000802007f */
[----:B-1----:R-:W-:Y:S05]  /*11120*/  @!P1 BRA `(.L_x_3446) ;  /* 0xfffffffc00ec9947 */ /* 0x002fea000383ffff */
[----:B------:R-:W-:Y:S05]  /*11130*/  BRA `(.L_x_3567) ;  /* 0xffffff00001c7947 */ /* 0x000fea000383ffff */
.L_x_3450:
[----:B-1----:R1:W2:Y:S02]  /*11140*/  SYNCS.PHASECHK.TRANS64.TRYWAIT P2, [R0+URZ+0x36830], R3 ;  /* 0x03683003000075a7 */ /* 0x0022a4000804017f */
[----:B--2---:R-:W-:Y:S05]  /*11150*/  @!P2 NANOSLEEP.SYNCS 0x989680 ;  /* 0x009896800000a95d */ /* 0x004fea0003900000 */
[----:B------:R-:W2:Y:S02]  /*11160*/  @!P2 SYNCS.PHASECHK.TRANS64 P2, [R0+URZ+0x36830], R3 ;  /* 0x036830030000a5a7 */ /* 0x000ea4000804007f */
[----:B--2---:R-:W-:Y:S05]  /*11170*/  @!P2 BRA `(.L_x_3450) ;  /* 0xfffffffc00f0a947 */ /* 0x004fea000383ffff */
[----:B------:R-:W-:Y:S05]  /*11180*/  BRA `(.L_x_3449) ;  /* 0xffffff0000487947 */ /* 0x000fea000383ffff */
.L_x_3455:
[----:B-1----:R-:W-:-:S04]  /*11190*/  IMAD.U32 R8, RZ, RZ, UR7 ;  /* 0x00000007ff087e24 */ /* 0x002fc8000f8e00ff */
[----:B------:R1:W2:Y:S03]  /*111a0*/  SYNCS.PHASECHK.TRANS64.TRYWAIT P2, [R8+URZ+0x36830], R5 ;  /* 0x03683005080075a7 */ /* 0x0002a6000804017f */
[----:B--2---:R-:W-:Y:S05]  /*111b0*/  @!P2 NANOSLEEP.SYNCS 0x989680 ;  /* 0x009896800000a95d */ /* 0x004fea0003900000 */
[----:B------:R-:W2:Y:S02]  /*111c0*/  @!P2 SYNCS.PHASECHK.TRANS64 P2, [R8+URZ+0x36830], R5 ;  /* 0x036830050800a5a7 */ /* 0x000ea4000804007f */
[----:B--2---:R-:W-:Y:S05]  /*111d0*/  @!P2 BRA `(.L_x_3455) ;  /* 0xfffffffc00eca947 */ /* 0x004fea000383ffff */
[----:B------:R-:W-:Y:S05]  /*111e0*/  BRA `(.L_x_3454) ;  /* 0xffffff4c00307947 */ /* 0x000fea000383ffff */
.L_x_3459:
[----:B01----:R-:W-:-:S04]  /*111f0*/  IMAD.U32 R5, RZ, RZ, UR10 ;  /* 0x0000000aff057e24 */ /* 0x003fc8000f8e00ff */
[----:B------:R0:W1:Y:S03]  /*11200*/  SYNCS.PHASECHK.TRANS64.TRYWAIT P2, [R5+URZ+0x36850], R0 ;  /* 0x03685000050075a7 */ /* 0x000066000804017f */
[----:B-1----:R-:W-:Y:S05]  /*11210*/  @!P2 NANOSLEEP.SYNCS 0x989680 ;  /* 0x009896800000a95d */ /* 0x002fea0003900000 */
[----:B------:R-:W1:Y:S02]  /*11220*/  @!P2 SYNCS.PHASECHK.TRANS64 P2, [R5+URZ+0x36850], R0 ;  /* 0x036850000500a5a7 */ /* 0x000e64000804007f */
[----:B-1----:R-:W-:Y:S05]  /*11230*/  @!P2 BRA `(.L_x_3459) ;  /* 0xfffffffc00eca947 */ /* 0x002fea000383ffff */
[----:B------:R-:W-:Y:S05]  /*11240*/  BRA `(.L_x_3458) ;  /* 0xffffff70007c7947 */ /* 0x000fea000383ffff */
.L_x_3464:
[----:B-1----:R-:W-:-:S04]  /*11250*/  IMAD.U32 R9, RZ, RZ, UR12 ;  /* 0x0000000cff097e24 */ /* 0x002fc8000f8e00ff */
[----:B------:R1:W2:Y:S03]  /*11260*/  SYNCS.PHASECHK.TRANS64.TRYWAIT P0, [R9+URZ+0x36850], R0 ;  /* 0x03685000090075a7 */ /* 0x0002a6000800017f */
[----:B--2---:R-:W-:Y:S05]  /*11270*/  @!P0 NANOSLEEP.SYNCS 0x989680 ;  /* 0x009896800000895d */ /* 0x004fea0003900000 */
[----:B------:R-:W2:Y:S02]  /*11280*/  @!P0 SYNCS.PHASECHK.TRANS64 P0, [R9+URZ+0x36850], R0 ;  /* 0x03685000090085a7 */ /* 0x000ea4000800007f */
[----:B--2---:R-:W-:Y:S05]  /*11290*/  @!P0 BRA `(.L_x_3464) ;  /* 0xfffffffc00ec8947 */ /* 0x004fea000383ffff */
[----:B------:R-:W-:Y:S05]  /*112a0*/  BRA `(.L_x_3463) ;  /* 0xffffff9400087947 */ /* 0x000fea000383ffff */
.L_x_3478:
[----:B0-----:R-:W0:Y:S01]  /*112b0*/  S2R R0, SR_TID.X ;  /* 0x0000000000007919 */ /* 0x001e220000002100 */
[----:B------:R-:W-:Y:S01]  /*112c0*/  BSSY B0, `(.L_x_3568) ;  /* 0x000000a000007945 */ /* 0x000fe20003800000 */
[----:B------:R-:W-:Y:S02]  /*112d0*/  IMAD.MOV.U32 R12, RZ, RZ, RZ ;  /* 0x000000ffff0c7224 */ /* 0x000fe400078e00ff */
[----:B------:R-:W-:Y:S02]  /*112e0*/  IMAD.MOV.U32 R11, RZ, RZ, 0x1f ;  /* 0x0000001fff0b7424 */ /* 0x000fe400078e00ff */
[----:B------:R-:W-:Y:S01]  /*112f0*/  IMAD.MOV.U32 R15, RZ, RZ, -0x1 ;  /* 0xffffffffff0f7424 */ /* 0x000fe200078e00ff */
[----:B0-----:R-:W-:-:S04]  /*11300*/  SHF.R.U32.HI R0, RZ, 0x5, R0 ;  /* 0x00000005ff007819 */ /* 0x001fc80000011600 */
[----:B------:R-:W-:-:S04]  /*11310*/  LOP3.LUT R0, R0, 0x3, RZ, 0xc0, !PT ;  /* 0x0000000300007812 */ /* 0x000fc800078ec0ff */
[----:B------:R-:W-:-:S07]  /*11320*/  MOV R13, R0 ;  /* 0x00000000000d7202 */ /* 0x000fce0000000f00 */
[----:B--2---:R-:W-:Y:S05]  /*11330*/  WARPSYNC.COLLECTIVE R15, `(.L_x_3569) ;  /* 0x000000000f087348 */ /* 0x004fea0003c00000 */
[----:B------:R0:W1:Y:S02]  /*11340*/  SHFL.IDX P6, R14, R13, R12, R11 ;  /* 0x0000000c0d0e7389 */ /* 0x00006400000c000b */
[----:B012---:R-:W-:Y:S01]  /*11350*/  ENDCOLLECTIVE ;  /* 0x000000000000791b */ /* 0x007fe20003800000 */
.L_x_3569:
[----:B------:R-:W-:Y:S05]  /*11360*/  BSYNC B0 ;  /* 0x0000000000007941 */ /* 0x000fea0003800000 */
.L_x_3568:
[----:B------:R-:W-:Y:S05]  /*11370*/  BRA `(.L_x_3570) ;  /* 0xffffffbc00f47947 */ /* 0x000fea000383ffff */
.L_x_3480:
[----:B------:R-:W-:Y:S01]  /*11380*/  BSSY B0, `(.L_x_3571) ;  /* 0x0000006000007945 */ /* 0x000fe20003800000 */
[----:B------:R-:W-:-:S07]  /*11390*/  IMAD.MOV.U32 R15, RZ, RZ, -0x1 ;  /* 0xffffffffff0f7424 */ /* 0x000fce00078e00ff */
[----:B0-2---:R-:W-:Y:S05]  /*113a0*/  WARPSYNC.COLLECTIVE R15, `(.L_x_3572) ;  /* 0x000000000f0c7348 */ /* 0x005fea0003c00000 */
[----:B------:R-:W-:Y:S02]  /*113b0*/  ELECT P6, UR62, PT ;  /* 0x00000000003e782f */ /* 0x000fe400038c0000 */
[----:B------:R-:W-:Y:S01]  /*113c0*/  MOV R14, UR62 ;  /* 0x0000003e000e7c02 */ /* 0x000fe20008000f00 */
[----:B0-2---:R-:W-:Y:S10]  /*113d0*/  ENDCOLLECTIVE ;  /* 0x000000000000791b */ /* 0x005ff40003800000 */
.L_x_3572:
[----:B------:R-:W-:Y:S05]  /*113e0*/  BSYNC B0 ;  /* 0x0000000000007941 */ /* 0x000fea0003800000 */
.L_x_3571:
[----:B------:R-:W-:Y:S05]  /*113f0*/  BRA `(.L_x_3573) ;  /* 0xffffffbc00f47947 */ /* 0x000fea000383ffff */
.L_x_3482:
[----:B0-----:R0:W3:Y:S02]  /*11400*/  SYNCS.PHASECHK.TRANS64.TRYWAIT P0, [R0+URZ+0x36840], R2 ;  /* 0x03684002000075a7 */ /* 0x0010e4000800017f */
[----:B---3--:R-:W-:Y:S05]  /*11410*/  @!P0 NANOSLEEP.SYNCS 0x989680 ;  /* 0x009896800000895d */ /* 0x008fea0003900000 */
[----:B------:R-:W3:Y:S02]  /*11420*/  @!P0 SYNCS.PHASECHK.TRANS64 P0, [R0+URZ+0x36840], R2 ;  /* 0x03684002000085a7 */ /* 0x000ee4000800007f */
[----:B---3--:R-:W-:Y:S05]  /*11430*/  @!P0 BRA `(.L_x_3482) ;  /* 0xfffffffc00f08947 */ /* 0x008fea000383ffff */
[----:B------:R-:W-:Y:S05]  /*11440*/  BRA `(.L_x_3574) ;  /* 0xffffffc000507947 */ /* 0x000fea000383ffff */
.L_x_3485:
[----:B------:R-:W-:Y:S01]  /*11450*/  IMAD.MOV.U32 R13, RZ, RZ, R2 ;  /* 0x000000ffff0d7224 */ /* 0x000fe200078e0002 */
[----:B------:R-:W-:Y:S01]  /*11460*/  MOV R12, RZ ;  /* 0x000000ff000c7202 */ /* 0x000fe20000000f00 */
[----:B------:R-:W-:Y:S01]  /*11470*/  IMAD.MOV.U32 R11, RZ, RZ, 0x181f ;  /* 0x0000181fff0b7424 */ /* 0x000fe200078e00ff */
[----:B------:R-:W0:Y:S01]  /*11480*/  S2R R9, SR_TID.X ;  /* 0x0000000000097919 */ /* 0x000e220000002100 */
[----:B------:R-:W-:-:S07]  /*11490*/  IMAD.MOV.U32 R15, RZ, RZ, -0x1 ;  /* 0xffffffffff0f7424 */ /* 0x000fce00078e00ff */
[----:B0----5:R-:W-:Y:S05]  /*114a0*/  WARPSYNC.COLLECTIVE R15, `(.L_x_3575) ;  /* 0x000000000f087348 */ /* 0x021fea0003c00000 */
[----:B------:R1:W2:Y:S02]  /*114b0*/  SHFL.IDX P6, R14, R13, R12, R11 ;  /* 0x0000000c0d0e7389 */ /* 0x0002a400000c000b */
[----:B012--5:R-:W-:Y:S01]  /*114c0*/  ENDCOLLECTIVE ;  /* 0x000000000000791b */ /* 0x027fe20003800000 */
.L_x_3575:
[----:B------:R-:W-:Y:S02]  /*114d0*/  IMAD.MOV.U32 R13, RZ, RZ, R0 ;  /* 0x000000ffff0d7224 */ /* 0x000fe400078e0000 */
[----:B------:R-:W-:-:S07]  /*114e0*/  IMAD.MOV.U32 R6, RZ, RZ, R14 ;  /* 0x000000ffff067224 */ /* 0x000fce00078e000e */
[----:B------:R-:W-:Y:S05]  /*114f0*/  WARPSYNC.COLLECTIVE R15, `(.L_x_3576) ;  /* 0x000000000f087348 */ /* 0x000fea0003c00000 */
[----:B------:R0:W1:Y:S02]  /*11500*/  SHFL.IDX P6, R14, R13, R12, R11 ;  /* 0x0000000c0d0e7389 */ /* 0x00006400000c000b */
[----:B01----:R-:W-:Y:S01]  /*11510*/  ENDCOLLECTIVE ;  /* 0x000000000000791b */ /* 0x003fe20003800000 */
.L_x_3576:
[----:B------:R-:W-:Y:S01]  /*11520*/  ULDC UR4, c[0x0][0x288] ;  /* 0x0000a20000047ab9 */ /* 0x000fe20000000800 */
[----:B------:R-:W-:Y:S01]  /*11530*/  LOP3.LUT R9, R9, 0x7f, RZ, 0xc0, !PT ;  /* 0x0000007f09097812 */ /* 0x000fe200078ec0ff */
[----:B------:R-:W-:Y:S02]  /*11540*/  IMAD R3, R8, UR4, RZ ;  /* 0x0000000408037c24 */ /* 0x000fe4000f8e02ff */
[----:B------:R-:W0:Y:S01]  /*11550*/  S2R R8, SR_TID.X ;  /* 0x0000000000087919 */ /* 0x000e220000002100 */
[----:B------:R-:W-:-:S05]  /*11560*/  SHF.R.U32.HI R9, RZ, 0x3, R9 ;  /* 0x00000003ff097819 */ /* 0x000fca0000011609 */
[----:B------:R-:W-:Y:S02]  /*11570*/  IMAD.IADD R4, R9, 0x1, R4 ;  /* 0x0000000109047824 */ /* 0x000fe400078e0204 */
[----:B------:R-:W-:Y:S02]  /*11580*/  IMAD.MOV.U32 R13, RZ, RZ, R2 ;  /* 0x000000ffff0d7224 */ /* 0x000fe400078e0002 */
[----:B------:R-:W-:Y:S01]  /*11590*/  IMAD.MOV.U32 R12, RZ, RZ, 0x1 ;  /* 0x00000001ff0c7424 */ /* 0x000fe200078e00ff */
[C---:B------:R-:W-:Y:S01]  /*115a0*/  ISETP.GE.AND P3, PT, R4.reuse, R3, PT ;  /* 0x000000030400720c */ /* 0x040fe20003f66270 */
[----:B------:R-:W-:Y:S02]  /*115b0*/  VIADD R5, R4, 0x10 ;  /* 0x0000001004057836 */ /* 0x000fe40000000000 */
[----:B------:R-:W-:-:S10]  /*115c0*/  IMAD.MOV.U32 R7, RZ, RZ, R14 ;  /* 0x000000ffff077224 */ /* 0x000fd400078e000e */
[----:B0-----:R-:W-:Y:S05]  /*115d0*/  WARPSYNC.COLLECTIVE R15, `(.L_x_3577) ;  /* 0x000000000f087348 */ /* 0x001fea0003c00000 */
[----:B------:R1:W2:Y:S02]  /*115e0*/  SHFL.IDX P6, R14, R13, R12, R11 ;  /* 0x0000000c0d0e7389 */ /* 0x0002a400000c000b */
[----:B012---:R-:W-:Y:S01]  /*115f0*/  ENDCOLLECTIVE ;  /* 0x000000000000791b */ /* 0x007fe20003800000 */
.L_x_3577:
[----:B------:R-:W-:Y:S01]  /*11600*/  SHF.L.U32 R8, R8, 0x3, RZ ;  /* 0x0000000308087819 */ /* 0x000fe200000006ff */
[----:B------:R-:W-:-:S03]  /*11610*/  IMAD.MOV.U32 R13, RZ, RZ, R0 ;  /* 0x000000ffff0d7224 */ /* 0x000fc600078e0000 */
[----:B------:R-:W-:-:S04]  /*11620*/  LOP3.LUT R8, R8, 0x38, RZ, 0xc0, !PT ;  /* 0x0000003808087812 */ /* 0x000fc800078ec0ff */
[----:B------:R-:W-:-:S05]  /*11630*/  @!P3 LEA R7, P5, R8, R7, 0x1 ;  /* 0x000000070807b211 */ /* 0x000fca00078a08ff */
[----:B------:R-:W-:Y:S01]  /*11640*/  @!P3 IMAD.X R6, RZ, RZ, R6, P5 ;  /* 0x000000ffff06b224 */ /* 0x000fe200028e0606 */
[----:B------:R-:W-:-:S07]  /*11650*/  MOV R9, R14 ;  /* 0x0000000e00097202 */ /* 0x000fce0000000f00 */
[----:B------:R-:W-:Y:S05]  /*11660*/  WARPSYNC.COLLECTIVE R15, `(.L_x_3578) ;  /* 0x000000000f087348 */ /* 0x000fea0003c00000 */
[----:B------:R0:W1:Y:S02]  /*11670*/  SHFL.IDX P6, R14, R13, R12, R11 ;  /* 0x0000000c0d0e7389 */ /* 0x00006400000c000b */
[----:B01----:R-:W-:Y:S01]  /*11680*/  ENDCOLLECTIVE ;  /* 0x000000000000791b */ /* 0x003fe20003800000 */
.L_x_3578:
[----:B------:R-:W-:-:S04]  /*11690*/  @!P3 LOP3.LUT R7, R7, R6, RZ, 0x3c, !PT ;  /* 0x000000060707b212 */ /* 0x000fc800078e3cff */
[----:B------:R-:W-:-:S04]  /*116a0*/  @!P3 LOP3.LUT R6, R7, R6, RZ, 0x3c, !PT ;  /* 0x000000060706b212 */ /* 0x000fc800078e3cff */
[----:B------:R-:W-:Y:S01]  /*116b0*/  @!P3 LOP3.LUT R7, R7, R6, RZ, 0x3c, !PT ;  /* 0x000000060707b212 */ /* 0x000fe200078e3cff */
[----:B------:R-:W-:-:S04]  /*116c0*/  IMAD.MOV.U32 R13, RZ, RZ, R2 ;  /* 0x000000ffff0d7224 */ /* 0x000fc800078e0002 */
[----:B------:R-:W-:Y:S01]  /*116d0*/  @!PT LDS RZ, [RZ] ;  /* 0x00000000fffff984 */ /* 0x000fe20000000800 */
[----:B------:R-:W-:Y:S01]  /*116e0*/  @!PT LDS RZ, [RZ] ;  /* 0x00000000fffff984 */ /* 0x000fe20000000800 */
[----:B------:R-:W-:Y:S01]  /*116f0*/  @!PT LDS RZ, [RZ] ;  /* 0x00000000fffff984 */ /* 0x000fe20000000800 */
[----:B------:R0:W-:Y:S01]  /*11700*/  @!P3 LDGSTS.E.BYPASS.LTC128B.128 [R10+0x15400], desc[UR60][R6.64], !P0 ;  /* 0x15400000060abfae */ /* 0x0001e2000c101d7c */
[----:B------:R-:W-:-:S03]  /*11710*/  IMAD.MOV.U32 R12, RZ, RZ, 0x2 ;  /* 0x00000002ff0c7424 */ /* 0x000fc600078e00ff */
[----:B------:R0:W-:Y:S04]  /*11720*/  @!P3 LDGSTS.E.BYPASS.LTC128B.128 [R10+0x19400], desc[UR60][R6.64+0x80], !P1 ;  /* 0x19400080060abfae */ /* 0x0001e8000c901d7c */
[----:B------:R0:W-:Y:S01]  /*11730*/  @!P3 LDGSTS.E.BYPASS.LTC128B.128 [R10+0x1d400], desc[UR60][R6.64+0x100], !P2 ;  /* 0x1d400100060abfae */ /* 0x0001e2000d101d7c */
[----:B------:R-:W-:Y:S01]  /*11740*/  ISETP.GE.AND P3, PT, R5, R3, PT ;  /* 0x000000030500720c */ /* 0x000fe20003f66270 */
[----:B------:R-:W-:-:S12]  /*11750*/  IMAD.MOV.U32 R5, RZ, RZ, R14 ;  /* 0x000000ffff057224 */ /* 0x000fd800078e000e */
[----:B0-----:R-:W-:Y:S05]  /*11760*/  WARPSYNC.COLLECTIVE R15, `(.L_x_3579) ;  /* 0x000000000f087348 */ /* 0x001fea0003c00000 */
[----:B------:R1:W2:Y:S02]  /*11770*/  SHFL.IDX P6, R14, R13, R12, R11 ;  /* 0x0000000c0d0e7389 */ /* 0x0002a400000c000b */
[----:B012---:R-:W-:Y:S01]  /*11780*/  ENDCOLLECTIVE ;  /* 0x000000000000791b */ /* 0x007fe20003800000 */
.L_x_3579:
[----:B------:R-:W-:Y:S01]  /*11790*/  @!P3 LEA R8, P5, R8, R5, 0x1 ;  /* 0x000000050808b211 */ /* 0x000fe200078a08ff */
[----:B------:R-:W-:-:S04]  /*117a0*/  IMAD.MOV.U32 R13, RZ, RZ, R0 ;  /* 0x000000ffff0d7224 */ /* 0x000fc800078e0000 */
[----:B------:R-:W-:Y:S02]  /*117b0*/  @!P3 IMAD.X R5, RZ, RZ, R9, P5 ;  /* 0x000000ffff05b224 */ /* 0x000fe400028e0609 */
[----:B------:R-:W0:Y:S01]  /*117c0*/  S2R R9, SR_TID.X ;  /* 0x0000000000097919 */ /* 0x000e220000002100 */
[----:B------:R-:W-:Y:S02]  /*117d0*/  @!P3 IMAD.MOV.U32 R6, RZ, RZ, R8 ;  /* 0x000000ffff06b224 */ /* 0x000fe400078e0008 */
[----:B------:R-:W-:Y:S01]  /*117e0*/  @!P3 IMAD.MOV.U32 R7, RZ, RZ, R5 ;  /* 0x000000ffff07b224 */ /* 0x000fe200078e0005 */
[----:B------:R-:W-:-:S04]  /*117f0*/  IADD3 R5, R4, 0x20, RZ ;  /* 0x0000002004057810 */ /* 0x000fc80007ffe0ff */
[----:B------:R-:W-:Y:S01]  /*11800*/  @!PT LDS RZ, [RZ] ;  /* 0x00000000fffff984 */ /* 0x000fe20000000800 */
[----:B------:R-:W-:Y:S01]  /*11810*/  @!PT LDS RZ, [RZ] ;  /* 0x00000000fffff984 */ /* 0x000fe20000000800 */
[----:B------:R-:W-:Y:S01]  /*11820*/  @!PT LDS RZ, [RZ] ;  /* 0x00000000fffff984 */ /* 0x000fe20000000800 */
[----:B------:R1:W-:Y:S04]  /*11830*/  @!P3 LDGSTS.E.BYPASS.LTC128B.128 [R10+0x15c00], desc[UR60][R6.64], !P0 ;  /* 0x15c00000060abfae */ /* 0x0003e8000c101d7c */
[----:B------:R1:W-:Y:S04]  /*11840*/  @!P3 LDGSTS.E.BYPASS.LTC128B.128 [R10+0x19c00], desc[UR60][R6.64+0x80], !P1 ;  /* 0x19c00080060abfae */ /* 0x0003e8000c901d7c */
[----:B------:R1:W-:Y:S01]  /*11850*/  @!P3 LDGSTS.E.BYPASS.LTC128B.128 [R10+0x1dc00], desc[UR60][R6.64+0x100], !P2 ;  /* 0x1dc00100060abfae */ /* 0x0003e2000d101d7c */
[----:B------:R-:W-:Y:S01]  /*11860*/  ISETP.GE.AND P3, PT, R5, R3, PT ;  /* 0x000000030500720c */ /* 0x000fe20003f66270 */
[----:B------:R-:W-:-:S12]  /*11870*/  IMAD.MOV.U32 R5, RZ, RZ, R14 ;  /* 0x000000ffff057224 */ /* 0x000fd800078e000e */
[----:B01----:R-:W-:Y:S05]  /*11880*/  WARPSYNC.COLLECTIVE R15, `(.L_x_3580) ;  /* 0x000000000f087348 */ /* 0x003fea0003c00000 */
[----:B------:R2:W3:Y:S02]  /*11890*/  SHFL.IDX P6, R14, R13, R12, R11 ;  /* 0x0000000c0d0e7389 */ /* 0x0004e400000c000b */
[----:B0123--:R-:W-:Y:S01]  /*118a0*/  ENDCOLLECTIVE ;  /* 0x000000000000791b */ /* 0x00ffe20003800000 */
.L_x_3580:
[----:B------:R-:W-:Y:S02]  /*118b0*/  IMAD.SHL.U32 R9, R9, 0x8, RZ ;  /* 0x0000000809097824 */ /* 0x000fe400078e00ff */
[----:B------:R-:W-:Y:S01]  /*118c0*/  IMAD.MOV.U32 R13, RZ, RZ, R2 ;  /* 0x000000ffff0d7224 */ /* 0x000fe200078e0002 */
[----:B------:R-:W-:Y:S02]  /*118d0*/  MOV R12, 0x3 ;  /* 0x00000003000c7802 */ /* 0x000fe40000000f00 */
[----:B------:R-:W-:Y:S02]  /*118e0*/  LOP3.LUT R9, R9, 0x38, RZ, 0xc0, !PT ;  /* 0x0000003809097812 */ /* 0x000fe400078ec0ff */
[----:B------:R-:W-:-:S07]  /*118f0*/  MOV R8, R14 ;  /* 0x0000000e00087202 */ /* 0x000fce0000000f00 */
[----:B------:R-:W-:Y:S05]  /*11900*/  WARPSYNC.COLLECTIVE R15, `(.L_x_3581) ;  /* 0x000000000f087348 */ /* 0x000fea0003c00000 */
[----:B------:R0:W1:Y:S02]  /*11910*/  SHFL.IDX P6, R14, R13, R12, R11 ;  /* 0x0000000c0d0e7389 */ /* 0x00006400000c000b */
[----:B01----:R-:W-:Y:S01]  /*11920*/  ENDCOLLECTIVE ;  /* 0x000000000000791b */ /* 0x003fe20003800000 */
.L_x_3581:
[----:B------:R-:W-:-:S05]  /*11930*/  @!P3 LEA R8, P4, R9, R8, 0x1 ;  /* 0x000000080908b211 */ /* 0x000fca00078808ff */
[----:B------:R-:W-:Y:S02]  /*11940*/  @!P3 IMAD.X R9, RZ, RZ, R5, P4 ;  /* 0x000000ffff09b224 */ /* 0x000fe400020e0605 */
[----:B------:R-:W-:Y:S02]  /*11950*/  @!P3 IMAD.MOV.U32 R6, RZ, RZ, R8 ;  /* 0x000000ffff06b224 */ /* 0x000fe400078e0008 */
[----:B------:R-:W-:Y:S02]  /*11960*/  @!P3 IMAD.MOV.U32 R7, RZ, RZ, R9 ;  /* 0x000000ffff07b224 */ /* 0x000fe400078e0009 */
[----:B------:R-:W0:Y:S01]  /*11970*/  S2R R9, SR_TID.X ;  /* 0x0000000000097919 */ /* 0x000e220000002100 */
[C---:B------:R-:W-:Y:S02]  /*11980*/  VIADD R5, R4.reuse, 0x30 ;  /* 0x0000003004057836 */ /* 0x040fe40000000000 */
[----:B------:R-:W-:Y:S01]  /*11990*/  IMAD.MOV.U32 R13, RZ, RZ, R0 ;  /* 0x000000ffff0d7224 */ /* 0x000fe200078e0000 */
[----:B------:R-:W-:Y:S01]  /*119a0*/  @!PT LDS RZ, [RZ] ;  /* 0x00000000fffff984 */ /* 0x000fe20000000800 */
[----:B------:R-:W-:Y:S01]  /*119b0*/  @!PT LDS RZ, [RZ] ;  /* 0x00000000fffff984 */ /* 0x000fe20000000800 */
[----:B------:R-:W-:Y:S01]  /*119c0*/  @!PT LDS RZ, [RZ] ;  /* 0x00000000fffff984 */ /* 0x000fe20000000800 */
[----:B------:R1:W-:Y:S01]  /*119d0*/  @!P3 LDGSTS.E.BYPASS.LTC128B.128 [R10+0x16400], desc[UR60][R6.64], !P0 ;  /* 0x16400000060abfae */ /* 0x0003e2000c101d7c */
[----:B------:R-:W-:-:S03]  /*119e0*/  VIADD R8, R4, 0x60 ;  /* 0x0000006004087836 */ /* 0x000fc60000000000 */
[----:B------:R1:W-:Y:S04]  /*119f0*/  @!P3 LDGSTS.E.BYPASS.LTC128B.128 [R10+0x1a400], desc[UR60][R6.64+0x80], !P1 ;  /* 0x1a400080060abfae */ /* 0x0003e8000c901d7c */
[----:B------:R1:W-:Y:S01]  /*11a00*/  @!P3 LDGSTS.E.BYPASS.LTC128B.128 [R10+0x1e400], desc[UR60][R6.64+0x100], !P2 ;  /* 0x1e400100060abfae */ /* 0x0003e2000d101d7c */
[----:B------:R-:W-:Y:S01]  /*11a10*/  ISETP.GE.AND P3, PT, R5, R3, PT ;  /* 0x000000030500720c */ /* 0x000fe20003f66270 */
[----:B------:R-:W-:-:S12]  /*11a20*/  IMAD.MOV.U32 R5, RZ, RZ, R14 ;  /* 0x000000ffff057224 */ /* 0x000fd800078e000e */
[----:B01----:R-:W-:Y:S05]  /*11a30*/  WARPSYNC.COLLECTIVE R15, `(.L_x_3582) ;  /* 0x000000000f087348 */ /* 0x003fea0003c00000 */
[----:B------:R2:W3:Y:S02]  /*11a40*/  SHFL.IDX P6, R14, R13, R12, R11 ;  /* 0x0000000c0d0e7389 */ /* 0x0004e400000c000b */
[----:B0123--:R-:W-:Y:S01]  /*11a50*/  ENDCOLLECTIVE ;  /* 0x000000000000791b */ /* 0x00ffe20003800000 */
.L_x_3582:
[----:B------:R-:W-:Y:S02]  /*11a60*/  IMAD.MOV.U32 R13, RZ, RZ, R2 ;  /* 0x000000ffff0d7224 */ /* 0x000fe400078e0002 */
[----:B------:R-:W-:Y:S02]  /*11a70*/  IMAD.MOV.U32 R12, RZ, RZ, 0x4 ;  /* 0x00000004ff0c7424 */ /* 0x000fe400078e00ff */
[----:B------:R-:W-:-:S05]  /*11a80*/  IMAD.SHL.U32 R9, R9, 0x8, RZ ;  /* 0x0000000809097824 */ /* 0x000fca00078e00ff */
[----:B------:R-:W-:Y:S01]  /*11a90*/  LOP3.LUT R9, R9, 0x38, RZ, 0xc0, !PT ;  /* 0x0000003809097812 */ /* 0x000fe200078ec0ff */
[----:B------:R-:W-:-:S07]  /*11aa0*/  IMAD.MOV.U32 R6, RZ, RZ, R14 ;  /* 0x000000ffff067224 */ /* 0x000fce00078e000e */
[----:B------:R-:W-:Y:S05]  /*11ab0*/  WARPSYNC.COLLECTIVE R15, `(.L_x_3583) ;  /* 0x000000000f087348 */ /* 0x000fea0003c00000 */
[----:B------:R0:W1:Y:S02]  /*11ac0*/  SHFL.IDX P6, R14, R13, R12, R11 ;  /* 0x0000000c0d0e7389 */ /* 0x00006400000c000b */
[----:B01----:R-:W-:Y:S01]  /*11ad0*/  ENDCOLLECTIVE ;  /* 0x000000000000791b */ /* 0x003fe20003800000 */
.L_x_3583:
[----:B------:R-:W-:-:S05]  /*11ae0*/  @!P3 LEA R6, P4, R9, R6, 0x1 ;  /* 0x000000060906b211 */ /* 0x000fca00078808ff */
[----:B------:R-:W-:-:S05]  /*11af0*/  @!P3 IMAD.X R5, RZ, RZ, R5, P4 ;  /* 0x000000ffff05b224 */ /* 0x000fca00020e0605 */
[----:B------:R-:W-:Y:S01]  /*11b00*/  @!P3 MOV R7, R5 ;  /* 0x000000050007b202 */ /* 0x000fe20000000f00 */
[----:B------:R-:W-:Y:S02]  /*11b10*/  VIADD R5, R4, 0x40 ;  /* 0x0000004004057836 */ /* 0x000fe40000000000 */
[----:B------:R-:W-:Y:S02]  /*11b20*/  IMAD.MOV.U32 R13, RZ, RZ, R0 ;  /* 0x000000ffff0d7224 */ /* 0x000fe400078e0000 */
        /* <DEDUP_REMOVED lines=8> */
[----:B0-----:R-:W-:Y:S05]  /*11bb0*/  WARPSYNC.COLLECTIVE R15, `(.L_x_3584) ;  /* 0x000000000f087348 */ /* 0x001fea0003c00000 */
[----:B------:R1:W2:Y:S02]  /*11bc0*/  SHFL.IDX P6, R14, R13, R12, R11 ;  /* 0x0000000c0d0e7389 */ /* 0x0002a400000c000b */
[----:B012---:R-:W-:Y:S01]  /*11bd0*/  ENDCOLLECTIVE ;  /* 0x000000000000791b */ /* 0x007fe20003800000 */
.L_x_3584:
[----:B------:R-:W-:Y:S02]  /*11be0*/  IMAD.MOV.U32 R13, RZ, RZ, R2 ;  /* 0x000000ffff0d7224 */ /* 0x000fe400078e0002 */
[----:B------:R-:W-:Y:S01]  /*11bf0*/  IMAD.MOV.U32 R12, RZ, RZ, 0x5 ;  /* 0x00000005ff0c7424 */ /* 0x000fe200078e00ff */
[----:B------:R-:W-:-:S07]  /*11c00*/  MOV R6, R14 ;  /* 0x0000000e00067202 */ /* 0x000fce0000000f00 */
[----:B------:R-:W-:Y:S05]  /*11c10*/  WARPSYNC.COLLECTIVE R15, `(.L_x_3585) ;  /* 0x000000000f087348 */ /* 0x000fea0003c00000 */
[----:B------:R0:W1:Y:S02]  /*11c20*/  SHFL.IDX P6, R14, R13, R12, R11 ;  /* 0x0000000c0d0e7389 */ /* 0x00006400000c000b */
[----:B01----:R-:W-:Y:S01]  /*11c30*/  ENDCOLLECTIVE ;  /* 0x000000000000791b */ /* 0x003fe20003800000 */
.L_x_3585:
[----:B------:R-:W-:-:S05]  /*11c40*/  @!P3 LEA R6, P4, R9, R6, 0x1 ;  /* 0x000000060906b211 */ /* 0x000fca00078808ff */
[----:B------:R-:W-:-:S04]  /*11c50*/  @!P3 IMAD.X R5, RZ, RZ, R5, P4 ;  /* 0x000000ffff05b224 */ /* 0x000fc800020e0605 */
[----:B------:R-:W-:Y:S02]  /*11c60*/  @!P3 IMAD.MOV.U32 R7, RZ, RZ, R5 ;  /* 0x000000ffff07b224 */ /* 0x000fe400078e0005 */
[----:B------:R-:W-:Y:S02]  /*11c70*/  VIADD R5, R4, 0x50 ;  /* 0x0000005004057836 */ /* 0x000fe40000000000 */
[----:B------:R-:W-:Y:S01]  /*11c80*/  IMAD.MOV.U32 R13, RZ, RZ, R0 ;  /* 0x000000ffff0d7224 */ /* 0x000fe200078e0000 */
[----:B------:R-:W-:Y:S01]  /*11c90*/  @!PT LDS RZ, [RZ] ;  /* 0x00000000fffff984 */ /* 0x000fe20000000800 */
[----:B------:R-:W-:Y:S01]  /*11ca0*/  @!PT LDS RZ, [RZ] ;  /* 0x00000000fffff984 */ /* 0x000fe20000000800 */
[----:B------:R-:W-:Y:S01]  /*11cb0*/  @!PT LDS RZ, [RZ] ;  /* 0x00000000fffff984 */ /* 0x000fe20000000800 */
[----:B------:R0:W-:Y:S04]  /*11cc0*/  @!P3 LDGSTS.E.BYPASS.LTC128B.128 [R10+0x17400], desc[UR60][R6.64], !P0 ;  /* 0x17400000060abfae */ /* 0x0001e8000c101d7c */
[----:B------:R0:W-:Y:S04]  /*11cd0*/  @!P3 LDGSTS.E.BYPASS.LTC128B.128 [R10+0x1b400], desc[UR60][R6.64+0x80], !P1 ;  /* 0x1b400080060abfae */ /* 0x0001e8000c901d7c */
[----:B------:R0:W-:Y:S01]  /*11ce0*/  @!P3 LDGSTS.E.BYPASS.LTC128B.128 [R10+0x1f400], desc[UR60][R6.64+0x100], !P2 ;  /* 0x1f400100060abfae */ /* 0x0001e2000d101d7c */
[----:B------:R-:W-:-:S02]  /*11cf0*/  ISETP.GE.AND P3, PT, R5, R3, PT ;  /* 0x000000030500720c */ /* 0x000fc40003f66270 */
[----:B------:R-:W-:-:S11]  /*11d00*/  MOV R5, R14 ;  /* 0x0000000e00057202 */ /* 0x000fd60000000f00 */
[----:B0-----:R-:W-:Y:S05]  /*11d10*/  WARPSYNC.COLLECTIVE R15, `(.L_x_3586) ;  /* 0x000000000f087348 */ /* 0x001fea0003c00000 */
[----:B------:R1:W2:Y:S02]  /*11d20*/  SHFL.IDX P6, R14, R13, R12, R11 ;  /* 0x0000000c0d0e7389 */ /* 0x0002a400000c000b */
[----:B012---:R-:W-:Y:S01]  /*11d30*/  ENDCOLLECTIVE ;  /* 0x000000000000791b */ /* 0x007fe20003800000 */
.L_x_3586:
[----:B------:R-:W-:Y:S01]  /*11d40*/  IMAD.MOV.U32 R13, RZ, RZ, R2 ;  /* 0x000000ffff0d7224 */ /* 0x000fe200078e0002 */
[----:B------:R-:W-:Y:S01]  /*11d50*/  MOV R12, 0x6 ;  /* 0x00000006000c7802 */ /* 0x000fe20000000f00 */
[----:B------:R-:W-:-:S07]  /*11d60*/  IMAD.MOV.U32 R6, RZ, RZ, R14 ;  /* 0x000000ffff067224 */ /* 0x000fce00078e000e */
[----:B------:R-:W-:Y:S05]  /*11d70*/  WARPSYNC.COLLECTIVE R15, `(.L_x_3587) ;  /* 0x000000000f087348 */ /* 0x000fea0003c00000 */
[----:B------:R0:W1:Y:S02]  /*11d80*/  SHFL.IDX P6, R14, R13, R12, R11 ;  /* 0x0000000c0d0e7389 */ /* 0x00006400000c000b */
[----:B01----:R-:W-:Y:S01]  /*11d90*/  ENDCOLLECTIVE ;  /* 0x000000000000791b */ /* 0x003fe20003800000 */
.L_x_3587:
[----:B------:R-:W-:-:S05]  /*11da0*/  @!P3 LEA R6, P4, R9, R6, 0x1 ;  /* 0x000000060906b211 */ /* 0x000fca00078808ff */
[----:B------:R-:W-:Y:S01]  /*11db0*/  @!P3 IMAD.X R5, RZ, RZ, R5, P4 ;  /* 0x000000ffff05b224 */ /* 0x000fe200020e0605 */
[----:B------:R-:W-:-:S03]  /*11dc0*/  ISETP.GE.AND P4, PT, R8, R3, PT ;  /* 0x000000030800720c */ /* 0x000fc60003f86270 */
[----:B------:R-:W-:Y:S02]  /*11dd0*/  @!P3 IMAD.MOV.U32 R7, RZ, RZ, R5 ;  /* 0x000000ffff07b224 */ /* 0x000fe400078e0005 */
[----:B------:R-:W-:-:S03]  /*11de0*/  IMAD.MOV.U32 R13, RZ, RZ, R0 ;  /* 0x000000ffff0d7224 */ /* 0x000fc600078e0000 */
[----:B------:R-:W-:Y:S01]  /*11df0*/  @!PT LDS RZ, [RZ] ;  /* 0x00000000fffff984 */ /* 0x000fe20000000800 */
[----:B------:R-:W-:Y:S01]  /*11e00*/  @!PT LDS RZ, [RZ] ;  /* 0x00000000fffff984 */ /* 0x000fe20000000800 */
[----:B------:R-:W-:Y:S01]  /*11e10*/  @!PT LDS RZ, [RZ] ;  /* 0x00000000fffff984 */ /* 0x000fe20000000800 */
[----:B------:R0:W-:Y:S04]  /*11e20*/  @!P3 LDGSTS.E.BYPASS.LTC128B.128 [R10+0x17c00], desc[UR60][R6.64], !P0 ;  /* 0x17c00000060abfae */ /* 0x0001e8000c101d7c */
[----:B------:R0:W-:Y:S01]  /*11e30*/  @!P3 LDGSTS.E.BYPASS.LTC128B.128 [R10+0x1bc00], desc[UR60][R6.64+0x80], !P1 ;  /* 0x1bc00080060abfae */ /* 0x0001e2000c901d7c */
[----:B------:R-:W-:-:S03]  /*11e40*/  IMAD.MOV.U32 R5, RZ, RZ, R14 ;  /* 0x000000ffff057224 */ /* 0x000fc600078e000e */
[----:B------:R0:W-:Y:S04]  /*11e50*/  @!P3 LDGSTS.E.BYPASS.LTC128B.128 [R10+0x1fc00], desc[UR60][R6.64+0x100], !P2 ;  /* 0x1fc00100060abfae */ /* 0x0001e8000d101d7c */
[----:B0-----:R-:W-:Y:S05]  /*11e60*/  WARPSYNC.COLLECTIVE R15, `(.L_x_3588) ;  /* 0x000000000f087348 */ /* 0x001fea0003c00000 */
[----:B------:R1:W2:Y:S02]  /*11e70*/  SHFL.IDX P6, R14, R13, R12, R11 ;  /* 0x0000000c0d0e7389 */ /* 0x0002a400000c000b */
[----:B012---:R-:W-:Y:S01]  /*11e80*/  ENDCOLLECTIVE ;  /* 0x000000000000791b */ /* 0x007fe20003800000 */
.L_x_3588:
[----:B------:R-:W-:Y:S02]  /*11e90*/  IMAD.MOV.U32 R13, RZ, RZ, R2 ;  /* 0x000000ffff0d7224 */ /* 0x000fe400078e0002 */
[----:B------:R-:W-:Y:S02]  /*11ea0*/  IMAD.MOV.U32 R12, RZ, RZ, 0x7 ;  /* 0x00000007ff0c7424 */ /* 0x000fe400078e00ff */
[----:B------:R-:W-:-:S07]  /*11eb0*/  IMAD.MOV.U32 R6, RZ, RZ, R14 ;  /* 0x000000ffff067224 */ /* 0x000fce00078e000e */
[----:B------:R-:W-:Y:S05]  /*11ec0*/  WARPSYNC.COLLECTIVE R15, `(.L_x_3589) ;  /* 0x000000000f087348 */ /* 0x000fea0003c00000 */
[----:B------:R0:W1:Y:S02]  /*11ed0*/  SHFL.IDX P6, R14, R13, R12, R11 ;  /* 0x0000000c0d0e7389 */ /* 0x00006400000c000b */
[----:B01----:R-:W-:Y:S01]  /*11ee0*/  ENDCOLLECTIVE ;  /* 0x000000000000791b */ /* 0x003fe20003800000 */
.L_x_3589:
[----:B------:R-:W-:-:S05]  /*11ef0*/  @!P4 LEA R6, P3, R9, R6, 0x1 ;  /* 0x000000060906c211 */ /* 0x000fca00078608ff */
[----:B------:R-:W-:-:S05]  /*11f00*/  @!P4 IMAD.X R5, RZ, RZ, R5, P3 ;  /* 0x000000ffff05c224 */ /* 0x000fca00018e0605 */
[----:B------:R-:W-:Y:S01]  /*11f10*/  @!P4 MOV R7, R5 ;  /* 0x000000050007c202 */ /* 0x000fe20000000f00 */
[----:B------:R-:W-:-:S04]  /*11f20*/  IMAD.MOV.U32 R13, RZ, RZ, R0 ;  /* 0x000000ffff0d7224 */ /* 0x000fc800078e0000 */
[----:B------:R-:W-:Y:S01]  /*11f30*/  @!PT LDS RZ, [RZ] ;  /* 0x00000000fffff984 */ /* 0x000fe20000000800 */
[----:B------:R-:W-:Y:S01]  /*11f40*/  @!PT LDS RZ, [RZ] ;  /* 0x00000000fffff984 */ /* 0x000fe20000000800 */
[----:B------:R-:W-:Y:S01]  /*11f50*/  @!PT LDS RZ, [RZ] ;  /* 0x00000000fffff984 */ /* 0x000fe20000000800 */
[----:B------:R0:W-:Y:S04]  /*11f60*/  @!P4 LDGSTS.E.BYPASS.LTC128B.128 [R10+0x18400], desc[UR60][R6.64], !P0 ;  /* 0x18400000060acfae */ /* 0x0001e8000c101d7c */
[----:B------:R0:W-:Y:S01]  /*11f70*/  @!P4 LDGSTS.E.BYPASS.LTC128B.128 [R10+0x1c400], desc[UR60][R6.64+0x80], !P1 ;  /* 0x1c400080060acfae */ /* 0x0001e2000c901d7c */
[----:B------:R-:W-:-:S07]  /*11f80*/  IMAD.MOV.U32 R5, RZ, RZ, R14 ;  /* 0x000000ffff057224 */ /* 0x000fce00078e000e */
[----:B0-----:R-:W-:Y:S05]  /*11f90*/  WARPSYNC.COLLECTIVE R15, `(.L_x_3590) ;  /* 0x000000000f087348 */ /* 0x001fea0003c00000 */
[----:B------:R1:W2:Y:S02]  /*11fa0*/  SHFL.IDX P6, R14, R13, R12, R11 ;  /* 0x0000000c0d0e7389 */ /* 0x0002a400000c000b */
[----:B012---:R-:W-:Y:S01]  /*11fb0*/  ENDCOLLECTIVE ;  /* 0x000000000000791b */ /* 0x007fe20003800000 */
.L_x_3590:
[----:B------:R-:W-:Y:S01]  /*11fc0*/  @!PT LDS RZ, [RZ] ;  /* 0x00000000fffff984 */ /* 0x000fe20000000800 */
[----:B------:R-:W-:Y:S01]  /*11fd0*/  @!PT LDS RZ, [RZ] ;  /* 0x00000000fffff984 */ /* 0x000fe20000000800 */
[----:B------:R-:W-:Y:S01]  /*11fe0*/  @!PT LDS RZ, [RZ] ;  /* 0x00000000fffff984 */ /* 0x000fe20000000800 */
[----:B------:R1:W-:Y:S01]  /*11ff0*/  @!P4 LDGSTS.E.BYPASS.LTC128B.128 [R10+0x20400], desc[UR60][R6.64+0x100], !P2 ;  /* 0x20400100060acfae */ /* 0x0003e2000d101d7c */
[----:B------:R-:W-:Y:S01]  /*12000*/  IMAD.MOV.U32 R0, RZ, RZ, R14 ;  /* 0x000000ffff007224 */ /* 0x000fe200078e000e */
[----:B------:R-:W-:Y:S06]  /*12010*/  BRA `(.L_x_3591) ;  /* 0xffffffc000a47947 */ /* 0x000fec000383ffff */
.L_x_3489:
[----:B0-----:R0:W3:Y:S02]  /*12020*/  SYNCS.PHASECHK.TRANS64.TRYWAIT P0, [R9+URZ+0x36820], R0 ;  /* 0x03682000090075a7 */ /* 0x0010e4000800017f */
[----:B---3--:R-:W-:Y:S05]  /*12030*/  @!P0 NANOSLEEP.SYNCS 0x989680 ;  /* 0x009896800000895d */ /* 0x008fea0003900000 */
[----:B------:R-:W3:Y:S02]  /*12040*/  @!P0 SYNCS.PHASECHK.TRANS64 P0, [R9+URZ+0x36820], R0 ;  /* 0x03682000090085a7 */ /* 0x000ee4000800007f */
[----:B---3--:R-:W-:Y:S05]  /*12050*/  @!P0 BRA `(.L_x_3489) ;  /* 0xfffffffc00f08947 */ /* 0x008fea000383ffff */
[----:B------:R-:W-:Y:S05]  /*12060*/  BRA `(.L_x_3592) ;  /* 0xffffffc400087947 */ /* 0x000fea000383ffff */
.L_x_3496:
[----:B-1----:R1:W3:Y:S02]  /*12070*/  SYNCS.PHASECHK.TRANS64.TRYWAIT P0, [R3+URZ+0x36840], R2 ;  /* 0x03684002030075a7 */ /* 0x0022e4000800017f */
[----:B---3--:R-:W-:Y:S05]  /*12080*/  @!P0 NANOSLEEP.SYNCS 0x989680 ;  /* 0x009896800000895d */ /* 0x008fea0003900000 */
[----:B------:R-:W3:Y:S02]  /*12090*/  @!P0 SYNCS.PHASECHK.TRANS64 P0, [R3+URZ+0x36840], R2 ;  /* 0x03684002030085a7 */ /* 0x000ee4000800007f */
[----:B---3--:R-:W-:Y:S05]  /*120a0*/  @!P0 BRA `(.L_x_3496) ;  /* 0xfffffffc00f08947 */ /* 0x008fea000383ffff */
[----:B------:R-:W-:Y:S05]  /*120b0*/  BRA `(.L_x_3593) ;  /* 0xffffffc400bc7947 */ /* 0x000fea000383ffff */
.L_x_3503:
[----:B0-----:R0:W1:Y:S02]  /*120c0*/  SYNCS.PHASECHK.TRANS64.TRYWAIT P0, [R3+URZ+0x60], R2 ;  /* 0x00006002030075a7 */ /* 0x001064000800017f */
[----:B-1----:R-:W-:Y:S05]  /*120d0*/  @!P0 NANOSLEEP.SYNCS 0x989680 ;  /* 0x009896800000895d */ /* 0x002fea0003900000 */
[----:B------:R-:W1:Y:S02]  /*120e0*/  @!P0 SYNCS.PHASECHK.TRANS64 P0, [R3+URZ+0x60], R2 ;  /* 0x00006002030085a7 */ /* 0x000e64000800007f */
[----:B-1----:R-:W-:Y:S05]  /*120f0*/  @!P0 BRA `(.L_x_3503) ;  /* 0xfffffffc00f08947 */ /* 0x002fea000383ffff */
[----:B------:R-:W-:Y:S05]  /*12100*/  BRA `(.L_x_3594) ;  /* 0xffffffc800cc7947 */ /* 0x000fea000383ffff */
.L_x_3514:
[----:B-1----:R1:W3:Y:S02]  /*12110*/  SYNCS.PHASECHK.TRANS64.TRYWAIT P0, [R3+URZ+0x36840], R2 ;  /* 0x03684002030075a7 */ /* 0x0022e4000800017f */
[----:B---3--:R-:W-:Y:S05]  /*12120*/  @!P0 NANOSLEEP.SYNCS 0x989680 ;  /* 0x009896800000895d */ /* 0x008fea0003900000 */
[----:B------:R-:W3:Y:S02]  /*12130*/  @!P0 SYNCS.PHASECHK.TRANS64 P0, [R3+URZ+0x36840], R2 ;  /* 0x03684002030085a7 */ /* 0x000ee4000800007f */
[----:B---3--:R-:W-:Y:S05]  /*12140*/  @!P0 BRA `(.L_x_3514) ;  /* 0xfffffffc00f08947 */ /* 0x008fea000383ffff */
[----:B------:R-:W-:Y:S05]  /*12150*/  BRA `(.L_x_3595) ;  /* 0xffffffd0008c7947 */ /* 0x000fea000383ffff */
.L_x_3521:
[----:B0-----:R0:W1:Y:S02]  /*12160*/  SYNCS.PHASECHK.TRANS64.TRYWAIT P0, [R2+URZ+0x60], R3 ;  /* 0x00006003020075a7 */ /* 0x001064000800017f */
[----:B-1----:R-:W-:Y:S05]  /*12170*/  @!P0 NANOSLEEP.SYNCS 0x989680 ;  /* 0x009896800000895d */ /* 0x002fea0003900000 */
[----:B------:R-:W1:Y:S02]  /*12180*/  @!P0 SYNCS.PHASECHK.TRANS64 P0, [R2+URZ+0x60], R3 ;  /* 0x00006003020085a7 */ /* 0x000e64000800007f */
[----:B-1----:R-:W-:Y:S05]  /*12190*/  @!P0 BRA `(.L_x_3521) ;  /* 0xfffffffc00f08947 */ /* 0x002fea000383ffff */
[----:B------:R-:W-:Y:S05]  /*121a0*/  BRA `(.L_x_3596) ;  /* 0xffffffd4009c7947 */ /* 0x000fea000383ffff */
.L_x_3531:
[----:B---3--:R3:W4:Y:S02]  /*121b0*/  SYNCS.PHASECHK.TRANS64.TRYWAIT P0, [R2+URZ+0x36840], R3 ;  /* 0x03684003020075a7 */ /* 0x008724000800017f */
[----:B----4-:R-:W-:Y:S05]  /*121c0*/  @!P0 NANOSLEEP.SYNCS 0x989680 ;  /* 0x009896800000895d */ /* 0x010fea0003900000 */
[----:B------:R-:W4:Y:S02]  /*121d0*/  @!P0 SYNCS.PHASECHK.TRANS64 P0, [R2+URZ+0x36840], R3 ;  /* 0x03684003020085a7 */ /* 0x000f24000800007f */
[----:B----4-:R-:W-:Y:S05]  /*121e0*/  @!P0 BRA `(.L_x_3531) ;  /* 0xfffffffc00f08947 */ /* 0x010fea000383ffff */
[----:B------:R-:W-:Y:S05]  /*121f0*/  BRA `(.L_x_3597) ;  /* 0xffffffdc002c7947 */ /* 0x000fea000383ffff */
.L_x_3538:
[----:B0-----:R0:W1:Y:S02]  /*12200*/  SYNCS.PHASECHK.TRANS64.TRYWAIT P0, [R2+URZ+0x60], R7 ;  /* 0x00006007020075a7 */ /* 0x001064000800017f */
[----:B-1----:R-:W-:Y:S05]  /*12210*/  @!P0 NANOSLEEP.SYNCS 0x989680 ;  /* 0x009896800000895d */ /* 0x002fea0003900000 */
[----:B------:R-:W1:Y:S02]  /*12220*/  @!P0 SYNCS.PHASECHK.TRANS64 P0, [R2+URZ+0x60], R7 ;  /* 0x00006007020085a7 */ /* 0x000e64000800007f */
[----:B-1----:R-:W-:Y:S05]  /*12230*/  @!P0 BRA `(.L_x_3538) ;  /* 0xfffffffc00f08947 */ /* 0x002fea000383ffff */
[----:B------:R-:W-:Y:S05]  /*12240*/  BRA `(.L_x_3598) ;  /* 0xffffffe0003c7947 */ /* 0x000fea000383ffff */
.L_x_3548:
[----:B0-----:R0:W4:Y:S02]  /*12250*/  SYNCS.PHASECHK.TRANS64.TRYWAIT P0, [R0+URZ+0x36860], R3 ;  /* 0x03686003000075a7 */ /* 0x001124000800017f */
[----:B----4-:R-:W-:Y:S05]  /*12260*/  @!P0 NANOSLEEP.SYNCS 0x989680 ;  /* 0x009896800000895d */ /* 0x010fea0003900000 */
[----:B------:R-:W4:Y:S02]  /*12270*/  @!P0 SYNCS.PHASECHK.TRANS64 P0, [R0+URZ+0x36860], R3 ;  /* 0x03686003000085a7 */ /* 0x000f24000800007f */
[----:B----4-:R-:W-:Y:S05]  /*12280*/  @!P0 BRA `(.L_x_3548) ;  /* 0xfffffffc00f08947 */ /* 0x010fea000383ffff */
[----:B------:R-:W-:Y:S05]  /*12290*/  BRA `(.L_x_3599) ;  /* 0xffffffe400787947 */ /* 0x000fea000383ffff */
.L_x_3556:
[----:B0-----:R0:W2:Y:S02]  /*122a0*/  SYNCS.PHASECHK.TRANS64.TRYWAIT P0, [R0+URZ+0x36820], R3 ;  /* 0x03682003000075a7 */ /* 0x0010a4000800017f */
[----:B--2---:R-:W-:Y:S05]  /*122b0*/  @!P0 NANOSLEEP.SYNCS 0x989680 ;  /* 0x009896800000895d */ /* 0x004fea0003900000 */
[----:B------:R-:W2:Y:S02]  /*122c0*/  @!P0 SYNCS.PHASECHK.TRANS64 P0, [R0+URZ+0x36820], R3 ;  /* 0x03682003000085a7 */ /* 0x000ea4000800007f */
[----:B--2---:R-:W-:Y:S05]  /*122d0*/  @!P0 BRA `(.L_x_3556) ;  /* 0xfffffffc00f08947 */ /* 0x004fea000383ffff */
[----:B------:R-:W-:Y:S05]  /*122e0*/  BRA `(.L_x_3600) ;  /* 0xffffffe800c07947 */ /* 0x000fea000383ffff */
.L_x_3557:
[----:B------:R-:W2:Y:S01]  /*122f0*/  S2R R2, SR_TID.X ;  /* 0x0000000000027919 */ /* 0x000ea20000002100 */
[----:B------:R-:W-:Y:S01]  /*12300*/  BSSY B0, `(.L_x_3601) ;  /* 0x000000a000007945 */ /* 0x000fe20003800000 */
[----:B------:R-:W-:Y:S02]  /*12310*/  IMAD.MOV.U32 R12, RZ, RZ, RZ ;  /* 0x000000ffff0c7224 */ /* 0x000fe400078e00ff */
[----:B------:R-:W-:Y:S02]  /*12320*/  IMAD.MOV.U32 R11, RZ, RZ, 0x1f ;  /* 0x0000001fff0b7424 */ /* 0x000fe400078e00ff */
[----:B------:R-:W-:Y:S01]  /*12330*/  IMAD.MOV.U32 R15, RZ, RZ, -0x1 ;  /* 0xffffffffff0f7424 */ /* 0x000fe200078e00ff */
[----:B--2---:R-:W-:-:S04]  /*12340*/  SHF.R.U32.HI R2, RZ, 0x5, R2 ;  /* 0x00000005ff027819 */ /* 0x004fc80000011602 */
[----:B------:R-:W-:-:S04]  /*12350*/  LOP3.LUT R2, R2, 0x3, RZ, 0xc0, !PT ;  /* 0x0000000302027812 */ /* 0x000fc800078ec0ff */
[----:B------:R-:W-:-:S07]  /*12360*/  MOV R13, R2 ;  /* 0x00000002000d7202 */ /* 0x000fce0000000f00 */
[----:B01-3--:R-:W-:Y:S05]  /*12370*/  WARPSYNC.COLLECTIVE R15, `(.L_x_3602) ;  /* 0x000000000f087348 */ /* 0x00bfea0003c00000 */
[----:B------:R2:W4:Y:S02]  /*12380*/  SHFL.IDX P6, R14, R13, R12, R11 ;  /* 0x0000000c0d0e7389 */ /* 0x00052400000c000b */
[----:B01234-:R-:W-:Y:S01]  /*12390*/  ENDCOLLECTIVE ;  /* 0x000000000000791b */ /* 0x01ffe20003800000 */
.L_x_3602:
[----:B------:R-:W-:Y:S05]  /*123a0*/  BSYNC B0 ;  /* 0x0000000000007941 */ /* 0x000fea0003800000 */
.L_x_3601:
[----:B------:R-:W-:Y:S05]  /*123b0*/  BRA `(.L_x_3603) ;  /* 0xffffffe800a87947 */ /* 0x000fea000383ffff */
.L_x_3560:
[----:B------:R-:W-:Y:S01]  /*123c0*/  BSSY B1, `(.L_x_3604) ;  /* 0x0000006000017945 */ /* 0x000fe20003800000 */
[----:B------:R-:W-:-:S07]  /*123d0*/  IMAD.MOV.U32 R15, RZ, RZ, -0x1 ;  /* 0xffffffffff0f7424 */ /* 0x000fce00078e00ff */
[----:B0123--:R-:W-:Y:S05]  /*123e0*/  WARPSYNC.COLLECTIVE R15, `(.L_x_3605) ;  /* 0x000000000f0c7348 */ /* 0x00ffea0003c00000 */
[----:B------:R-:W-:Y:S02]  /*123f0*/  ELECT P6, UR62, PT ;  /* 0x00000000003e782f */ /* 0x000fe400038c0000 */
[----:B------:R-:W-:Y:S01]  /*12400*/  MOV R14, UR62 ;  /* 0x0000003e000e7c02 */ /* 0x000fe20008000f00 */
[----:B0123--:R-:W-:Y:S10]  /*12410*/  ENDCOLLECTIVE ;  /* 0x000000000000791b */ /* 0x00fff40003800000 */
.L_x_3605:
[----:B------:R-:W-:Y:S05]  /*12420*/  BSYNC B1 ;  /* 0x0000000000017941 */ /* 0x000fea0003800000 */
.L_x_3604:
[----:B------:R-:W-:Y:S05]  /*12430*/  BRA `(.L_x_3606) ;  /* 0xffffffe800a07947 */ /* 0x000fea000383ffff */
.L_x_3562:
[----:B0-----:R0:W1:Y:S02]  /*12440*/  SYNCS.PHASECHK.TRANS64.TRYWAIT P0, [R6+URZ], R5 ;  /* 0x00000005060075a7 */ /* 0x001064000800017f */
[----:B-1----:R-:W-:Y:S05]  /*12450*/  @!P0 NANOSLEEP.SYNCS 0x989680 ;  /* 0x009896800000895d */ /* 0x002fea0003900000 */
[----:B------:R-:W1:Y:S02]  /*12460*/  @!P0 SYNCS.PHASECHK.TRANS64 P0, [R6+URZ], R5 ;  /* 0x00000005060085a7 */ /* 0x000e64000800007f */
[----:B-1----:R-:W-:Y:S05]  /*12470*/  @!P0 BRA `(.L_x_3562) ;  /* 0xfffffffc00f08947 */ /* 0x002fea000383ffff */
[----:B------:R-:W-:Y:S05]  /*12480*/  BRA `(.L_x_3607) ;  /* 0xffffffe800d87947 */ /* 0x000fea000383ffff */
.L_x_3563:
[----:B-1----:R1:W2:Y:S02]  /*12490*/  SYNCS.PHASECHK.TRANS64.TRYWAIT P0, [R3+URZ], R2 ;  /* 0x00000002030075a7 */ /* 0x0022a4000800017f */
[----:B--2---:R-:W-:Y:S05]  /*124a0*/  @!P0 NANOSLEEP.SYNCS 0x989680 ;  /* 0x009896800000895d */ /* 0x004fea0003900000 */
[----:B------:R-:W2:Y:S02]  /*124b0*/  @!P0 SYNCS.PHASECHK.TRANS64 P0, [R3+URZ], R2 ;  /* 0x00000002030085a7 */ /* 0x000ea4000800007f */
[----:B--2---:R-:W-:Y:S05]  /*124c0*/  @!P0 BRA `(.L_x_3563) ;  /* 0xfffffffc00f08947 */ /* 0x004fea000383ffff */
[----:B------:R-:W-:Y:S05]  /*124d0*/  BRA `(.L_x_3608) ;  /* 0xffffffe800cc7947 */ /* 0x000fea000383ffff */
.L_x_3565:
[----:B-1----:R1:W2:Y:S02]  /*124e0*/  SYNCS.PHASECHK.TRANS64.TRYWAIT P0, [R18+URZ], R5 ;  /* 0x00000005120075a7 */ /* 0x0022a4000800017f */
[----:B--2---:R-:W-:Y:S05]  /*124f0*/  @!P0 NANOSLEEP.SYNCS 0x989680 ;  /* 0x009896800000895d */ /* 0x004fea0003900000 */
[----:B------:R-:W2:Y:S02]  /*12500*/  @!P0 SYNCS.PHASECHK.TRANS64 P0, [R18+URZ], R5 ;  /* 0x00000005120085a7 */ /* 0x000ea4000800007f */
[----:B--2---:R-:W-:Y:S05]  /*12510*/  @!P0 BRA `(.L_x_3565) ;  /* 0xfffffffc00f08947 */ /* 0x004fea000383ffff */
[----:B------:R-:W-:Y:S05]  /*12520*/  BRA `(.L_x_3609) ;  /* 0xffffffe800d07947 */ /* 0x000fea000383ffff */
.L_x_3610:
        /* <DEDUP_REMOVED lines=13> */
.L_x_15298:


//--------------------- .text._ZN7cutlass13device_kernelIN5flash11enable_sm90INS1_16FlashAttnFwdSm90INS1_25CollectiveMainloopFwdSm90ILi2EN4cute5tupleIJNS5_1CILi2EEENS7_ILi1EEES9_EEENS6_IJNS7_ILi128EEENS7_ILi112EEENS7_ILi192EEEEEELi192ENS_10bfloat16_tEfNS_4arch4Sm90ELb0ELb0ELb1ELb0ELb0ELb0ELb0ELb1ELb1ELb1ELb0ELb0EEENS1_21CollectiveEpilogueFwdINS6_IJSB_SD_SC_EEESA_SF_SH_Li256ELb0ELb1ELb0ELb0EEENS1_29StaticPersistentTileSchedulerILb0EEEEEEEEEvNT_6ParamsE --------------------------
	.section	.text._ZN7cutlass13device_kernelIN5flash11enable_sm90INS1_16FlashAttnFwdSm90INS1_25CollectiveMainloopFwdSm90ILi2EN4cute5tupleIJNS5_1CILi2EEENS7_ILi1EEES9_EEENS6_IJNS7_ILi128EEENS7_ILi112EEENS7_ILi192EEEEEELi192ENS_10bfloat16_tEfNS_4arch4Sm90ELb0ELb0ELb1ELb0ELb0ELb0ELb0ELb1ELb1ELb1ELb0ELb0EEENS1_21CollectiveEpilogueFwdINS6_IJSB_SD_SC_EEESA_SF_SH_Li256ELb0ELb1ELb0ELb0EEENS1_29StaticPersistentTileSchedulerILb0EEEEEEEEEvNT_6ParamsE,"ax",@progbits
	.align	128
.text._ZN7cutlass13device_kernelIN5flash11enable_sm90INS1_16FlashAttnFwdSm90INS1_25CollectiveMainloopFwdSm90ILi2EN4cute5tupleIJNS5_1CILi2EEENS7_ILi1EEES9_EEENS6_IJNS7_ILi128EEENS7_ILi112EEENS7_ILi192EEEEEELi192ENS_10bfloat16_tEfNS_4arch4Sm90ELb0ELb0ELb1ELb0ELb0ELb0ELb0ELb1ELb1ELb1ELb0ELb0EEENS1_21CollectiveEpilogueFwdINS6_IJSB_SD_SC_EEESA_SF_SH_Li256ELb0ELb1ELb0ELb0EEENS1_29StaticPersistentTileSchedulerILb0EEEEEEEEEvNT_6ParamsE:
        .type           _ZN7cutlass13device_kernelIN5flash11enable_sm90INS1_16FlashAttnFwdSm90INS1_25CollectiveMainloopFwdSm90ILi2EN4cute5tupleIJNS5_1CILi2EEENS7_ILi1EEES9_EEENS6_IJNS7_ILi128EEENS7_ILi112EEENS7_ILi192EEEEEELi192ENS_10bfloat16_tEfNS_4arch4Sm90ELb0ELb0ELb1ELb0ELb0ELb0ELb0ELb1ELb1ELb1ELb0ELb0EEENS1_21CollectiveEpilogueFwdINS6_IJSB_SD_SC_EEESA_SF_SH_Li256ELb0ELb1ELb0ELb0EEENS1_29StaticPersistentTileSchedulerILb0EEEEEEEEEvNT_6ParamsE,@function
        .size           _ZN7cutlass13device_kernelIN5flash11enable_sm90INS1_16FlashAttnFwdSm90INS1_25CollectiveMainloopFwdSm90ILi2EN4cute5tupleIJNS5_1CILi2EEENS7_ILi1EEES9_EEENS6_IJNS7_ILi128EEENS7_ILi112EEENS7_ILi192EEEEEELi192ENS_10bfloat16_tEfNS_4arch4Sm90ELb0ELb0ELb1ELb0ELb0ELb0ELb0ELb1ELb1ELb1ELb0ELb0EEENS1_21CollectiveEpilogueFwdINS6_IJSB_SD_SC_EEESA_SF_SH_Li256ELb0ELb1ELb0ELb0EEENS1_29StaticPersistentTileSchedulerILb0EEEEEEEEEvNT_6ParamsE,(.L_x_15299 - _ZN7cutlass13device_kernelIN5flash11enable_sm90INS1_16FlashAttnFwdSm90INS1_25CollectiveMainloopFwdSm90ILi2EN4cute5tupleIJNS5_1CILi2EEENS7_ILi1EEES9_EEENS6_IJNS7_ILi128EEENS7_ILi112EEENS7_ILi192EEEEEELi192ENS_10bfloat16_tEfNS_4arch4Sm90ELb0ELb0ELb1ELb0ELb0ELb0ELb0ELb1ELb1ELb1ELb0ELb0EEENS1_21CollectiveEpilogueFwdINS6_IJSB_SD_SC_EEESA_SF_SH_Li256ELb0ELb1ELb0ELb0EEENS1_29StaticPersistentTileSchedulerILb0EEEEEEEEEvNT_6ParamsE)
        .other          _ZN7cutlass13device_kernelIN5flash11enable_sm90INS1_16FlashAttnFwdSm90INS1_25CollectiveMainloopFwdSm90ILi2EN4cute5tupleIJNS5_1CILi2EEENS7_ILi1EEES9_EEENS6_IJNS7_ILi128EEENS7_ILi112EEENS7_ILi192EEEEEELi192ENS_10bfloat16_tEfNS_4arch4Sm90ELb0ELb0ELb1ELb0ELb0ELb0ELb0ELb1ELb1ELb1ELb0ELb0EEENS1_21CollectiveEpilogueFwdINS6_IJSB_SD_SC_EEESA_SF_SH_Li256ELb0ELb1ELb0ELb0EEENS1_29StaticPersistentTileSchedulerILb0EEEEEEEEEvNT_6ParamsE,@"STO_CUDA_ENTRY STV_DEFAULT"
_ZN7cutlass13device_kernelIN5flash11enable_sm90INS1_16FlashAttnFwdSm90INS1_25CollectiveMainloopFwdSm90ILi2EN4cute5tupleIJNS5_1CILi2EEENS7_ILi1EEES9_EEENS6_IJNS7_ILi128EEENS7_ILi112EEENS7_ILi192EEEEEELi192ENS_10bfloat16_tEfNS_4arch4Sm90ELb0ELb0ELb1ELb0ELb0ELb0ELb0ELb1ELb1ELb1ELb0ELb0EEENS1_21CollectiveEpilogueFwdINS6_IJSB_SD_SC_EEESA_SF_SH_Li256ELb0ELb1ELb0ELb0EEENS1_29StaticPersistentTileSchedulerILb0EEEEEEEEEvNT_6ParamsE:
        /* <DEDUP_REMOVED lines=17> */
.L_x_3612:
[----:B------:R-:W-:Y:S05]  /*0110*/  BSYNC B0 ;  /* 0x0000000000007941 */ /* 0x000fea0003800000 */
.L_x_3611:
[----:B------:R-:W-:Y:S01]  /*0120*/  VOTEU.ANY UP0, P0 ;  /* 0x00000000003f7886 */ /* 0x000fe20000000100 */
[----:B------:R-:W0:Y:S01]  /*0130*/  SHFL.IDX PT, R4, R2, RZ, 0x1f ;  /* 0x00001fff02047589 */ /* 0x000e2200000e0000 */
[----:B------:R-:W-:Y:S01]  /*0140*/  UMOV UR4, 0x80 ;  /* 0x0000008000047882 */ /* 0x000fe20000000000 */
[----:B------:R-:W-:Y:S01]  /*0150*/  UMOV UR7, 0x200 ;  /* 0x0000020000077882 */ /* 0x000fe20000000000 */
[----:B------:R-:W-:Y:S01]  /*0160*/  SHF.R.U32.HI R3, RZ, 0x7, R0 ;  /* 0x00000007ff037819 */ /* 0x000fe20000011600 */
[----:B------:R-:W1:Y:S01]  /*0170*/  @UP0 S2UR UR8, SR_CgaCtaId ;  /* 0x00000000000809c3 */ /* 0x000e620000008800 */
[----:B------:R-:W-:Y:S01]  /*0180*/  @UP0 UMOV UR6, 0x400 ;  /* 0x0000040000060882 */ /* 0x000fe20000000000 */
[----:B------:R-:W-:-:S04]  /*0190*/  @UP0 UIADD3 UR4, -UR4, 0x100000, URZ ;  /* 0x0010000004040890 */ /* 0x000fc8000fffe13f */
[----:B------:R-:W-:Y:S02]  /*01a0*/  @UP0 USHF.L.U32 UR5, UR4, 0xb, URZ ;  /* 0x0000000b04050899 */ /* 0x000fe4000800063f */
[----:B------:R-:W-:Y:S01]  /*01b0*/  @UP0 USHF.L.U32 UR4, UR4, 0x1, URZ ;  /* 0x0000000104040899 */ /* 0x000fe2000800063f */
[----:B------:R-:W-:Y:S01]  /*01c0*/  VOTEU.ANY UP1, P0 ;  /* 0x00000000003f7886 */ /* 0x000fe20000020100 */
[----:B------:R-:W2:Y:S01]  /*01d0*/  SHFL.IDX PT, R3, R3, RZ, 0x1f ;  /* 0x00001fff03037589 */ /* 0x000ea200000e0000 */
[----:B0-----:R-:W-:Y:S01]  /*01e0*/  ISETP.NE.AND P1, PT, R4, RZ, PT ;  /* 0x000000ff0400720c */ /* 0x001fe20003f25270 */
[----:B-1----:R-:W-:Y:S02]  /*01f0*/  @UP0 ULEA UR8, UR8, UR6, 0x18 ;  /* 0x0000000608080291 */ /* 0x002fe4000f8ec03f */
[----:B------:R-:W-:-:S04]  /*0200*/  @UP0 UIADD3 UR6, -UR7, 0x100000, URZ ;  /* 0x0010000007060890 */ /* 0x000fc8000fffe13f */
[----:B------:R-:W-:Y:S02]  /*0210*/  @UP0 USHF.L.U32 UR7, UR6, 0xb, URZ ;  /* 0x0000000b06070899 */ /* 0x000fe4000800063f */
[----:B------:R-:W-:Y:S01]  /*0220*/  @UP0 USHF.L.U32 UR6, UR6, 0x1, URZ ;  /* 0x0000000106060899 */ /* 0x000fe2000800063f */
[----:B------:R-:W-:Y:S01]  /*0230*/  VOTEU.ANY UP0, P0 ;  /* 0x00000000003f7886 */ /* 0x000fe20000000100 */
[----:B------:R-:W0:Y:S04]  /*0240*/  FENCE.VIEW.ASYNC.S ;  /* 0x00000000000073c6 */ /* 0x000e280000000000 */
[----:B0-----:R0:W1:Y:S06]  /*0250*/  @UP0 SYNCS.EXCH.64 URZ, [UR8+0x36800], UR4 ;  /* 0x03680004083f05b2 */ /* 0x00106c0008000100 */
[----:B------:R0:W3:Y:S01]  /*0260*/  @UP1 SYNCS.EXCH.64 URZ, [UR8+0x36820], UR6 ;  /* 0x03682006083f15b2 */ /* 0x0000e20008000100 */
[----:B--2---:R-:W-:Y:S05]  /*0270*/  @P1 BRA `(.L_x_3613) ;  /* 0x0000000000481947 */ /* 0x004fea0003800000 */
        /* <DEDUP_REMOVED lines=17> */
[----:B--2---:R-:W-:Y:S01]  /*0390*/  NOP ;  /* 0x0000000000007918 */ /* 0x004fe20000000000 */
.L_x_3613:
[----:B0-----:R-:W0:Y:S01]  /*03a0*/  S2UR UR4, SR_CTAID.Y ;  /* 0x00000000000479c3 */ /* 0x001e220000002600 */
[----:B------:R-:W2:Y:S01]  /*03b0*/  SHFL.IDX PT, R8, R2, RZ, 0x1f ;  /* 0x00001fff02087589 */ /* 0x000ea200000e0000 */
[----:B------:R-:W-:Y:S01]  /*03c0*/  ULDC UR5, c[0x0][0x154] ;  /* 0x0000550000057ab9 */ /* 0x000fe20000000800 */
[----:B------:R-:W-:-:S05]  /*03d0*/  NOP ;  /* 0x0000000000007918 */ /* 0x000fca0000000000 */
[----:B------:R-:W5:Y:S08]  /*03e0*/  S2UR UR6, SR_CTAID.X ;  /* 0x00000000000679c3 */ /* 0x000f700000002500 */
[----:B------:R-:W1:Y:S01]  /*03f0*/  LDC R9, c[0x0][0x148] ;  /* 0x00005200ff097b82 */ /* 0x000e620000000800 */
[----:B0-----:R-:W-:Y:S02]  /*0400*/  I2FP.F32.U32 R5, UR4 ;  /* 0x0000000400057c45 */ /* 0x001fe40008201000 */
[----:B--2---:R-:W-:-:S03]  /*0410*/  ISETP.NE.AND P0, PT, R8, RZ, PT ;  /* 0x000000ff0800720c */ /* 0x004fc60003f05270 */
        /* <DEDUP_REMOVED lines=24> */
[----:B------:R0:W2:Y:S01]  /*05a0*/  SYNCS.EXCH.64 URZ, [UR8+0x36860], UR6 ;  /* 0x03686006083f75b2 */ /* 0x0000a20008000100 */
[----:B------:R0:W0:Y:S01]  /*05b0*/  SYNCS.EXCH.64 URZ, [UR8+0x36858], UR4 ;  /* 0x03685804083f75b2 */ /* 0x0000220008000100 */
[----:B------:R0:W0:Y:S01]  /*05c0*/  SYNCS.EXCH.64 URZ, [UR8+0x36868], UR6 ;  /* 0x03686806083f75b2 */ /* 0x0000220008000100 */
[----:B------:R-:W-:Y:S01]  /*05d0*/  NOP ;  /* 0x0000000000007918 */ /* 0x000fe20000000000 */
.L_x_3614:
        /* <DEDUP_REMOVED lines=35> */
.L_x_3615:
[----:B------:R-:W5:Y:S01]  /*0810*/  SHFL.IDX PT, R14, R2, RZ, 0x1f ;  /* 0x00001fff020e7589 */ /* 0x000f6200000e0000 */
[----:B------:R-:W-:Y:S01]  /*0820*/  LEA.HI R11, R11, R8, RZ, 0x2 ;  /* 0x000000080b0b7211 */ /* 0x000fe200078f10ff */
[----:B0-----:R-:W0:Y:S01]  /*0830*/  S2UR UR4, SR_CTAID.X ;  /* 0x00000000000479c3 */ /* 0x001e220000002500 */
[----:B------:R-:W-:Y:S01]  /*0840*/  LOP3.LUT R9, R9, 0x3ffffffc, RZ, 0xc0, !PT ;  /* 0x3ffffffc09097812 */ /* 0x000fe200078ec0ff */
[----:B------:R-:W-:Y:S01]  /*0850*/  IMAD.IADD R6, R7, 0x1, -R6 ;  /* 0x0000000107067824 */ /* 0x000fe200078e0a06 */
[----:B------:R-:W-:Y:S01]  /*0860*/  LOP3.LUT R11, R11, 0x3ffffffc, RZ, 0xc0, !PT ;  /* 0x3ffffffc0b0b7812 */ /* 0x000fe200078ec0ff */
[----:B------:R-:W-:Y:S01]  /*0870*/  IMAD.MOV R7, RZ, RZ, -R10 ;  /* 0x000000ffff077224 */ /* 0x000fe200078e0a0a */
[----:B------:R-:W-:Y:S01]  /*0880*/  NOP ;  /* 0x0000000000007918 */ /* 0x000fe20000000000 */
[----:B------:R-:W-:Y:S02]  /*0890*/  IMAD.IADD R9, R4, 0x1, -R9 ;  /* 0x0000000104097824 */ /* 0x000fe400078e0a09 */
[----:B------:R-:W-:-:S02]  /*08a0*/  IMAD.IADD R11, R8, 0x1, -R11 ;  /* 0x00000001080b7824 */ /* 0x000fc400078e0a0b */
[----:B------:R-:W1:Y:S01]  /*08b0*/  LDC R8, c[0x0][0x140] ;  /* 0x00005000ff087b82 */ /* 0x000e620000000800 */
[--C-:B------:R-:W-:Y:S02]  /*08c0*/  IMAD R9, R9, 0x4, R6.reuse ;  /* 0x0000000409097824 */ /* 0x100fe400078e0206 */
[----:B------:R-:W-:-:S03]  /*08d0*/  IMAD R11, R11, 0x4, R6 ;  /* 0x000000040b0b7824 */ /* 0x000fc600078e0206 */
[----:B------:R-:W-:Y:S02]  /*08e0*/  LEA.HI R4, R9, R9, RZ, 0x1 ;  /* 0x0000000909047211 */ /* 0x000fe400078f08ff */
[----:B------:R-:W-:Y:S02]  /*08f0*/  LEA.HI R6, R11, R11, RZ, 0x1 ;  /* 0x0000000b0b067211 */ /* 0x000fe400078f08ff */
[----:B------:R-:W-:Y:S02]  /*0900*/  LOP3.LUT R4, R4, 0xfffffffe, RZ, 0xc0, !PT ;  /* 0xfffffffe04047812 */ /* 0x000fe400078ec0ff */
[----:B-----5:R-:W-:Y:S01]  /*0910*/  ISETP.NE.AND P0, PT, R14, RZ, PT ;  /* 0x000000ff0e00720c */ /* 0x020fe20003f05270 */
[----:B0-----:R-:W-:Y:S01]  /*0920*/  IMAD R7, R12, R7, UR4 ;  /* 0x000000040c077e24 */ /* 0x001fe2000f8e0207 */
[----:B------:R-:W-:Y:S01]  /*0930*/  LOP3.LUT R6, R6, 0xfffffffe, RZ, 0xc0, !PT ;  /* 0xfffffffe06067812 */ /* 0x000fe200078ec0ff */
[----:B------:R-:W-:-:S04]  /*0940*/  IMAD.IADD R4, R9, 0x1, -R4 ;  /* 0x0000000109047824 */ /* 0x000fc800078e0a04 */
[----:B------:R-:W-:Y:S01]  /*0950*/  IMAD.IADD R6, R11, 0x1, -R6 ;  /* 0x000000010b067824 */ /* 0x000fe200078e0a06 */
[----:B------:R-:W-:-:S05]  /*0960*/  ISETP.NE.AND P4, PT, R4, R7, PT ;  /* 0x000000070400720c */ /* 0x000fca0003f85270 */
[----:B------:R-:W-:Y:S08]  /*0970*/  @P0 BRA `(.L_x_3616) ;  /* 0x0000000000480947 */ /* 0x000ff00003800000 */
        /* <DEDUP_REMOVED lines=18> */
.L_x_3616:
[----:B------:R-:W5:Y:S01]  /*0aa0*/  SHFL.IDX PT, R10, R2, RZ, 0x1f ;  /* 0x00001fff020a7589 */ /* 0x000f6200000e0000 */
[----:B------:R-:W-:Y:S01]  /*0ab0*/  IMAD.SHL.U32 R22, R9, 0x4, RZ ;  /* 0x0000000409167824 */ /* 0x000fe200078e00ff */
[----:B------:R-:W-:Y:S01]  /*0ac0*/  ISETP.NE.AND P3, PT, R6, R7, PT ;  /* 0x000000070600720c */ /* 0x000fe20003f65270 */
[----:B------:R-:W-:Y:S01]  /*0ad0*/  IMAD.SHL.U32 R6, R11, 0x4, RZ ;  /* 0x000000040b067824 */ /* 0x000fe200078e00ff */
[----:B------:R-:W-:Y:S01]  /*0ae0*/  LOP3.LUT P0, RZ, R5, 0x7, RZ, 0xc0, !PT ;  /* 0x0000000705ff7812 */ /* 0x000fe2000780c0ff */
        /* <DEDUP_REMOVED lines=10> */
[----:B------:R-:W-:Y:S02]  /*0b90*/  @P3 SHF.R.S32.HI R6, RZ, 0x1, R6 ;  /* 0x00000001ff063819 */ /* 0x000fe40000011406 */
[----:B------:R-:W-:-:S02]  /*0ba0*/  @P4 SEL R18, RZ, 0x1, P5 ;  /* 0x00000001ff124807 */ /* 0x000fc40002800000 */
[----:B-----5:R-:W-:Y:S02]  /*0bb0*/  ISETP.NE.AND P5, PT, R10, RZ, PT ;  /* 0x000000ff0a00720c */ /* 0x020fe40003fa5270 */
[----:B------:R-:W-:Y:S02]  /*0bc0*/  ISETP.NE.AND P2, PT, R3, RZ, PT ;  /* 0x000000ff0300720c */ /* 0x000fe40003f45270 */
[----:B------:R-:W-:Y:S02]  /*0bd0*/  @P3 ISETP.NE.AND P4, PT, R6, R13, PT ;  /* 0x0000000d0600320c */ /* 0x000fe40003f85270 */
[----:B------:R-:W-:Y:S02]  /*0be0*/  SEL R3, RZ, 0x1, !P6 ;  /* 0x00000001ff037807 */ /* 0x000fe40007000000 */
[----:B------:R-:W-:Y:S02]  /*0bf0*/  ISETP.LT.U32.AND P0, PT, R19, 0x2, !P0 ;  /* 0x000000021300780c */ /* 0x000fe40004701070 */
[----:B-1----:R-:W-:-:S02]  /*0c00*/  ISETP.EQ.U32.AND P1, PT, R8, 0x1, PT ;  /* 0x000000010800780c */ /* 0x002fc40003f22070 */
[----:B------:R-:W-:Y:S02]  /*0c10*/  LOP3.LUT R18, R18, R3, RZ, 0xc0, !PT ;  /* 0x0000000312127212 */ /* 0x000fe400078ec0ff */
[----:B------:R-:W-:Y:S02]  /*0c20*/  SEL R4, RZ, 0x1, !P0 ;  /* 0x00000001ff047807 */ /* 0x000fe40004000000 */
        /* <DEDUP_REMOVED lines=20> */
.L_x_3617:
[----:B------:R-:W-:Y:S01]  /*0d70*/  LOP3.LUT R17, R17, R4, RZ, 0xc0, !PT ;  /* 0x0000000411117212 */ /* 0x000fe200078ec0ff */
[----:B------:R-:W-:Y:S01]  /*0d80*/  NOP ;  /* 0x0000000000007918 */ /* 0x000fe20000000000 */
[----:B------:R-:W-:Y:S05]  /*0d90*/  @!P1 BRA `(.L_x_3618) ;  /* 0x0000000000089947 */ /* 0x000fea0003800000 */
[----:B0-234-:R-:W-:Y:S01]  /*0da0*/  UCGABAR_ARV ;  /* 0x00000000000079c7 */ /* 0x01dfe20008000000 */
[----:B------:R-:W-:Y:S05]  /*0db0*/  BRA `(.L_x_3619) ;  /* 0x0000000000047947 */ /* 0x000fea0003800000 */
.L_x_3618:
[----:B0-234-:R-:W-:Y:S01]  /*0dc0*/  NOP ;  /* 0x0000000000007918 */ /* 0x01dfe20000000000 */
.L_x_3619:
[----:B------:R-:W-:Y:S05]  /*0dd0*/  @!P1 BRA `(.L_x_3620) ;  /* 0x00000000000c9947 */ /* 0x000fea0003800000 */
[----:B------:R-:W-:Y:S01]  /*0de0*/  UCGABAR_WAIT ;  /* 0x0000000000007dc7 */ /* 0x000fe20008000000 */
[----:B------:R-:W-:Y:S01]  /*0df0*/  CCTL.IVALL ;  /* 0x00000000ff00798f */ /* 0x000fe20002000000 */
[----:B------:R-:W-:Y:S05]  /*0e00*/  BRA `(.L_x_3621) ;  /* 0x0000000000047947 */ /* 0x000fea0003800000 */
.L_x_3620:
[----:B------:R-:W-:Y:S06]  /*0e10*/  BAR.SYNC.DEFER_BLOCKING 0x0 ;  /* 0x0000000000007b1d */ /* 0x000fec0000010000 */
.L_x_3621:
[----:B------:R-:W-:Y:S01]  /*0e20*/  IMAD.MOV.U32 R3, RZ, RZ, 0x1 ;  /* 0x00000001ff037424 */ /* 0x000fe200078e00ff */
[----:B------:R-:W-:-:S04]  /*0e30*/  ULDC.64 UR60, c[0x0][0x208] ;  /* 0x00008200003c7ab9 */ /* 0x000fc80000000a00 */
[----:B------:R-:W-:-:S05]  /*0e40*/  SEL R3, R3, 0x2, !P2 ;  /* 0x0000000203037807 */ /* 0x000fca0005000000 */
[----:B------:R0:W-:Y:S01]  /*0e50*/  STL [R1+0x2c], R3 ;  /* 0x00002c0301007387 */ /* 0x0001e20000100800 */
[----:B------:R-:W-:Y:S05]  /*0e60*/  @!P2 BRA `(.L_x_3622) ;  /* 0x000000b800d4a947 */ /* 0x000fea0003800000 */
.L_x_3623:
        /* <DEDUP_REMOVED lines=26> */
[----:B------:R-:W-:Y:S01]  /*1010*/  SHF.R.S32.HI R7, RZ, 0x1f, R210 ;  /* 0x0000001fff077819 */ /* 0x000fe200000114d2 */
[----:B------:R-:W-:Y:S01]  /*1020*/  IMAD.IADD R13, R0, 0x1, -R13 ;  /* 0x00000001000d7824 */ /* 0x000fe200078e0a0d */
        /* <DEDUP_REMOVED lines=15> */
[----:B------:R-:W-:Y:S01]  /*1120*/  LOP3.LUT R6, R6, 0xfffffc00, RZ, 0xc0, !PT ;  /* 0xfffffc0006067812 */ /* 0x000fe200078ec0ff */
[C---:B------:R-:W-:Y:S01]  /*1130*/  VIADD R205, R23.reuse, 0x40 ;  /* 0x0000004017cd7836 */ /* 0x040fe20000000000 */
[----:B------:R-:W-:Y:S01]  /*1140*/  LEA.HI R4, R4, R9, RZ, 0x1 ;  /* 0x0000000904047211 */ /* 0x000fe200078f08ff */
[----:B------:R-:W-:Y:S01]  /*1150*/  VIADD R204, R23, 0x80 ;  /* 0x0000008017cc7836 */ /* 0x000fe20000000000 */
[----:B------:R-:W-:Y:S01]  /*1160*/  LEA.HI R0, R13, R13, RZ, 0x1 ;  /* 0x0000000d0d007211 */ /* 0x000fe200078f08ff */
[----:B------:R-:W-:Y:S01]  /*1170*/  IMAD R217, R3, 0x40, R6 ;  /* 0x0000004003d97824 */ /* 0x000fe200078e0206 */
[----:B------:R-:W-:-:S02]  /*1180*/  LOP3.LUT R5, R5, 0x3fffffe, RZ, 0xc0, !PT ;  /* 0x03fffffe05057812 */ /* 0x000fc400078ec0ff */
[----:B------:R-:W-:Y:S02]  /*1190*/  SHF.R.S32.HI R7, RZ, 0x5, R7 ;  /* 0x00000005ff077819 */ /* 0x000fe40000011407 */
[----:B------:R-:W-:Y:S01]  /*11a0*/  LOP3.LUT R4, R4, 0x1ffffffe, RZ, 0xc0, !PT ;  /* 0x1ffffffe04047812 */ /* 0x000fe200078ec0ff */
[----:B------:R-:W-:Y:S01]  /*11b0*/  IMAD.IADD R5, R214, 0x1, -R5 ;  /* 0x00000001d6057824 */ /* 0x000fe200078e0a05 */
[----:B------:R-:W-:Y:S01]  /*11c0*/  LOP3.LUT R3, R2, 0x7ffffffc, RZ, 0xc0, !PT ;  /* 0x7ffffffc02037812 */ /* 0x000fe200078ec0ff */
[----:B------:R-:W-:Y:S01]  /*11d0*/  IMAD R8, R7, 0x10, R8 ;  /* 0x0000001007087824 */ /* 0x000fe200078e0208 */
[----:B------:R-:W-:Y:S01]  /*11e0*/  LOP3.LUT R0, R0, 0x1ffffffe, RZ, 0xc0, !PT ;  /* 0x1ffffffe00007812 */ /* 0x000fe200078ec0ff */
[----:B------:R-:W-:Y:S01]  /*11f0*/  IMAD.IADD R4, R9, 0x1, -R4 ;  /* 0x0000000109047824 */ /* 0x000fe200078e0a04 */
        /* <DEDUP_REMOVED lines=8> */
[----:B------:R-:W-:Y:S01]  /*1280*/  IMAD R216, R0, 0x8, R215 ;  /* 0x0000000800d87824 */ /* 0x000fe200078e02d7 */
[----:B--2---:R-:W-:-:S07]  /*1290*/  LOP3.LUT R16, R10, 0x1, RZ, 0xfc, !PT ;  /* 0x000000010a107812 */ /* 0x004fce00078efcff */
.L_x_3656:
[----:B------:R-:W0:Y:S01]  /*12a0*/  SHFL.IDX PT, R0, R214, RZ, 0x1f ;  /* 0x00001fffd6007589 */ /* 0x000e2200000e0000 */
[----:B------:R-:W1:Y:S01]  /*12b0*/  S2UR UR4, SR_CgaCtaId ;  /* 0x00000000000479c3 */ /* 0x000e620000008800 */
        /* <DEDUP_REMOVED lines=37> */
[----:B------:R-:W-:Y:S01]  /*1510*/  IMAD.U32 R212, RZ, RZ, UR6 ;  /* 0x00000006ffd47e24 */ /* 0x000fe2000f8e00ff */
[----:B------:R-:W-:Y:S01]  /*1520*/  LEA.HI.SX32 R120, R2, R3, 0x1a ;  /* 0x0000000302787211 */ /* 0x000fe200078fd2ff */
[----:B------:R-:W-:Y:S01]  /*1530*/  IMAD.U32 R211, RZ, RZ, UR4 ;  /* 0x00000004ffd37e24 */ /* 0x000fe2000f8e00ff */
[----:B------:R-:W-:-:S04]  /*1540*/  USHF.R.U32.HI UR8, URZ, 0x4, UR8 ;  /* 0x000000043f087899 */ /* 0x000fc80008011608 */
[----:B------:R-:W-:Y:S01]  /*1550*/  ULOP3.LUT UR38, UR8, 0x3fff, URZ, 0xc0, !UPT ;  /* 0x00003fff08267892 */ /* 0x000fe2000f8ec03f */
[----:B---3--:R-:W-:Y:S11]  /*1560*/  @!P0 BRA `(.L_x_3624) ;  /* 0x0000000000408947 */ /* 0x008ff60003800000 */
        /* <DEDUP_REMOVED lines=16> */
.L_x_3624:
[----:B------:R-:W-:Y:S02]  /*1670*/  LOP3.LUT R0, R208, 0x1, RZ, 0xc0, !PT ;  /* 0x00000001d0007812 */ /* 0x000fe400078ec0ff */
[----:B------:R-:W-:Y:S02]  /*1680*/  ISETP.NE.AND P0, PT, R16, 0x3, PT ;  /* 0x000000031000780c */ /* 0x000fe40003f05270 */
[----:B------:R-:W-:-:S04]  /*1690*/  SHF.L.U32 R0, R0, 0x1f, RZ ;  /* 0x0000001f00007819 */ /* 0x000fc800000006ff */
[----:B------:R-:W0:Y:S02]  /*16a0*/  SYNCS.PHASECHK.TRANS64.TRYWAIT P1, [UR37+0x36800], R0 ;  /* 0x03680000ff0075a7 */ /* 0x000e240008020165 */
[----:B0-----:R-:W-:Y:S05]  /*16b0*/  @!P1 BRA `(.L_x_3625) ;  /* 0x000000fc00e89947 */ /* 0x001fea0003800000 */
.L_x_3758:
[----:B------:R-:W-:Y:S05]  /*16c0*/  @!P0 BRA `(.L_x_3626) ;  /* 0x0000000000048947 */ /* 0x000fea0003800000 */
[----:B------:R-:W-:Y:S01]  /*16d0*/  BPT.TRAP 0x1 ;  /* 0x000000040000795c */ /* 0x000fe20000300000 */
.L_x_3626:
[----:B0-----:R-:W-:Y:S02]  /*16e0*/  IMAD.U32 R0, RZ, RZ, UR36 ;  /* 0x00000024ff007e24 */ /* 0x001fe4000f8e00ff */
[----:B------:R-:W-:-:S03]  /*16f0*/  IMAD.U32 R3, RZ, RZ, UR39 ;  /* 0x00000027ff037e24 */ /* 0x000fc6000f8e00ff */
[----:B------:R-:W-:Y:S02]  /*1700*/  LEA R0, R0, UR37, 0x3 ;  /* 0x0000002500007c11 */ /* 0x000fe4000f8e18ff */
[----:B------:R-:W-:-:S04]  /*1710*/  SHF.L.U32 R3, R3, 0x1f, RZ ;  /* 0x0000001f03037819 */ /* 0x000fc800000006ff */
[----:B------:R0:W1:Y:S01]  /*1720*/  SYNCS.PHASECHK.TRANS64.TRYWAIT P1, [R0+URZ+0x36830], R3 ;  /* 0x03683003000075a7 */ /* 0x000062000802017f */
[----:B------:R-:W-:Y:S05]  /*1730*/  @!P0 BRA `(.L_x_3627) ;  /* 0x0000000000048947 */ /* 0x000fea0003800000 */
[----:B------:R-:W-:Y:S01]  /*1740*/  BPT.TRAP 0x1 ;  /* 0x000000040000795c */ /* 0x000fe20000300000 */
.L_x_3627:
[----:B-1----:R-:W-:Y:S05]  /*1750*/  @P1 BRA `(.L_x_3628) ;  /* 0x0000000000081947 */ /* 0x002fea0003800000 */
[----:B------:R-:W1:Y:S02]  /*1760*/  SYNCS.PHASECHK.TRANS64.TRYWAIT P1, [R0+URZ+0x36830], R3 ;  /* 0x03683003000075a7 */ /* 0x000e64000802017f */
[----:B-1----:R-:W-:Y:S05]  /*1770*/  @!P1 BRA `(.L_x_3629) ;  /* 0x000000fc00d09947 */ /* 0x002fea0003800000 */
.L_x_3628:
        /* <DEDUP_REMOVED lines=14> */
[----:B01----:R-:W-:Y:S01]  /*1860*/  MOV R3, UR56 ;  /* 0x0000003800037c02 */ /* 0x003fe20008000f00 */
[----:B------:R-:W-:Y:S01]  /*1870*/  UMOV UR8, UR56 ;  /* 0x0000003800087c82 */ /* 0x000fe20008000000 */
[----:B------:R-:W-:Y:S01]  /*1880*/  UMOV UR11, 0x40000040 ;  /* 0x40000040000b7882 */ /* 0x000fe20000000000 */
[----:B------:R-:W-:Y:S01]  /*1890*/  UIMAD UR6, UR36, 0xa80, UR5 ;  /* 0x00000a80240678a4 */ /* 0x000fe2000f8e0205 */
[----:B------:R-:W-:Y:S01]  /*18a0*/  UMOV UR12, UR56 ;  /* 0x00000038000c7c82 */ /* 0x000fe20008000000 */
[----:B------:R-:W-:-:S02]  /*18b0*/  UMOV UR13, UR57 ;  /* 0x00000039000d7c82 */ /* 0x000fc40008000000 */
[----:B------:R-:W-:Y:S01]  /*18c0*/  UIADD3 UR10, UR6, 0x80, URZ ;  /* 0x00000080060a7890 */ /* 0x000fe2000fffe03f */
[----:B------:R-:W-:Y:S01]  /*18d0*/  IMAD.U32 R4, RZ, RZ, UR5 ;  /* 0x00000005ff047e24 */ /* 0x000fe2000f8e00ff */
[----:B------:R-:W-:Y:S02]  /*18e0*/  UIADD3 UR14, UR6, 0x100, URZ ;  /* 0x00000100060e7890 */ /* 0x000fe4000fffe03f */
[----:B------:R-:W-:Y:S01]  /*18f0*/  UMOV UR58, UR6 ;  /* 0x00000006003a7c82 */ /* 0x000fe20008000000 */
[----:B------:R-:W-:Y:S01]  /*1900*/  UMOV UR15, 0x40000040 ;  /* 0x40000040000f7882 */ /* 0x000fe20000000000 */
[----:B------:R-:W-:Y:S01]  /*1910*/  HGMMA.64x16x16.F32.BF16 R72, gdesc[UR56], RZ, !UPT, gsb0 ;  /* 0x00200000384879f0 */ /* 0x000fe2000c0018ff */
[----:B------:R-:W-:Y:S01]  /*1920*/  UIADD3 UR18, UR6, 0x180, URZ ;  /* 0x0000018006127890 */ /* 0x000fe2000fffe03f */
[----:B------:R-:W-:Y:S01]  /*1930*/  UMOV UR16, UR56 ;  /* 0x0000003800107c82 */ /* 0x000fe20008000000 */
[----:B------:R-:W-:Y:S01]  /*1940*/  UMOV UR17, UR57 ;  /* 0x0000003900117c82 */ /* 0x000fe20008000000 */
[----:B------:R-:W-:Y:S01]  /*1950*/  UMOV UR19, 0x40000040 ;  /* 0x4000004000137882 */ /* 0x000fe20000000000 */
[----:B------:R-:W-:Y:S01]  /*1960*/  UIADD3 UR22, UR6, 0x200, URZ ;  /* 0x0000020006167890 */ /* 0x000fe2000fffe03f */
[----:B------:R-:W-:Y:S01]  /*1970*/  UMOV UR20, UR56 ;  /* 0x0000003800147c82 */ /* 0x000fe20008000000 */
[----:B------:R-:W-:Y:S01]  /*1980*/  UMOV UR21, UR57 ;  /* 0x0000003900157c82 */ /* 0x000fe20008000000 */
[----:B------:R-:W-:Y:S01]  /*1990*/  UMOV UR23, 0x40000040 ;  /* 0x4000004000177882 */ /* 0x000fe20000000000 */
[----:B------:R-:W-:Y:S01]  /*19a0*/  UIADD3 UR58, UR6, 0x280, URZ ;  /* 0x00000280063a7890 */ /* 0x000fe2000fffe03f */
[----:B------:R-:W-:Y:S01]  /*19b0*/  UMOV UR59, 0x40000040 ;  /* 0x40000040003b7882 */ /* 0x000fe20000000000 */
[----:B------:R-:W-:-:S02]  /*19c0*/  UIADD3 UR5, UR6, 0x300, URZ ;  /* 0x0000030006057890 */ /* 0x000fc4000fffe03f */
        /* <DEDUP_REMOVED lines=14> */
[----:B------:R-:W-:Y:S01]  /*1ab0*/  UMOV UR39, 0x40000040 ;  /* 0x4000004000277882 */ /* 0x000fe20000000000 */
[----:B------:R-:W-:Y:S01]  /*1ac0*/  UIADD3 UR7, UR6, 0x802, URZ ;  /* 0x0000080206077890 */ /* 0x000fe2000fffe03f */
[----:B------:R-:W-:-:S02]  /*1ad0*/  WARPGROUP.DEPBAR.LE gsb0, 0x0 ;  /* 0x00008000000079c5 */ /* 0x000fc40000010000 */
[----:B------:R-:W-:-:S06]  /*1ae0*/  WARPGROUP.ARRIVE ;  /* 0x00000000000079c5 */ /* 0x000fcc0000000000 */
[----:B------:R-:W-:Y:S01]  /*1af0*/  HGMMA.64x16x16.F32.BF16 R64, gdesc[UR8], RZ, !UPT, gsb0 ;  /* 0x00200000084079f0 */ /* 0x000fe2000c0018ff */
[----:B------:R-:W-:Y:S02]  /*1b00*/  UIADD3 UR8, UR4, 0x2, URZ ;  /* 0x0000000204087890 */ /* 0x000fe4000fffe03f */
[----:B------:R-:W-:Y:S01]  /*1b10*/  UIADD3 UR10, UR6, 0x2, URZ ;  /* 0x00000002060a7890 */ /* 0x000fe2000fffe03f */
[----:B------:R-:W-:Y:S01]  /*1b20*/  UMOV UR9, 0x40000040 ;  /* 0x4000004000097882 */ /* 0x000fe20000000000 */
        /* <DEDUP_REMOVED lines=31> */
[----:B------:R-:W-:Y:S02]  /*1d20*/  UMOV UR59, 0x40000040 ;  /* 0x40000040003b7882 */ /* 0x000fe40000000000 */
        /* <DEDUP_REMOVED lines=375> */
[----:B------:R-:W-:Y:S01]  /*34a0*/  UMOV UR36, UR48 ;  /* 0x0000003000247c82 */ /* 0x000fe20008000000 */
[----:B------:R-:W-:Y:S01]  /*34b0*/  UMOV UR37, UR49 ;  /* 0x0000003100257c82 */ /* 0x000fe20008000000 */
        /* <DEDUP_REMOVED lines=49> */
[----:B------:R-:W-:Y:S01]  /*37d0*/  UMOV UR4, UR52 ;  /* 0x0000003400047c82 */ /* 0x000fe20008000000 */
[----:B------:R-:W-:Y:S01]  /*37e0*/  UMOV UR5, UR53 ;  /* 0x0000003500057c82 */ /* 0x000fe20008000000 */
[----:B------:R-:W-:-:S02]  /*37f0*/  WARPGROUP.DEPBAR.LE gsb0, 0x0 ;  /* 0x00008000000079c5 */ /* 0x000fc40000010000 */
        /* <DEDUP_REMOVED lines=14> */
[----:B------:R-:W-:Y:S02]  /*38e0*/  UMOV UR55, 0x40000040 ;  /* 0x4000004000377882 */ /* 0x000fe40000000000 */
[----:B------:R-:W-:Y:S01]  /*38f0*/  UMOV UR6, UR11 ;  /* 0x0000000b00067c82 */ /* 0x000fe20008000000 */
        /* <DEDUP_REMOVED lines=33> */
.L_x_3630:
[----:B------:R-:W-:Y:S01]  /*3b10*/  ULDC UR4, c[0x0][0x9d8] ;  /* 0x0002760000047ab9 */ /* 0x000fe20000000800 */
[----:B------:R-:W-:Y:S01]  /*3b20*/  IADD3 R21, R218, R81, RZ ;  /* 0x00000051da157210 */ /* 0x000fe20007ffe0ff */
        /* <DEDUP_REMOVED lines=30> */
[----:B------:R3:W-:Y:S01]  /*3d10*/  MUFU.TANH R14, R66 ;  /* 0x00000042000e7308 */ /* 0x0007e20000002400 */
[----:B------:R-:W-:Y:S01]  /*3d20*/  FMUL.FTZ R24, R24, UR4 ;  /* 0x0000000418187c20 */ /* 0x000fe20008410000 */
[----:B------:R-:W-:Y:S01]  /*3d30*/  FMUL.FTZ R63, R63, UR4 ;  /* 0x000000043f3f7c20 */ /* 0x000fe20008410000 */
[----:B------:R-:W-:Y:S01]  /*3d40*/  FMUL.FTZ R28, R28, UR4 ;  /* 0x000000041c1c7c20 */ /* 0x000fe20008410000 */
[----:B------:R-:W-:Y:S01]  /*3d50*/  FMUL.FTZ R40, R40, UR4 ;  /* 0x0000000428287c20 */ /* 0x000fe20008410000 */
[----:B------:R-:W-:Y:S01]  /*3d60*/  FMUL.FTZ R50, R50, UR4 ;  /* 0x0000000432327c20 */ /* 0x000fe20008410000 */
[----:B------:R-:W-:Y:S01]  /*3d70*/  FMUL.FTZ R41, R41, UR4 ;  /* 0x0000000429297c20 */ /* 0x000fe20008410000 */
[----:B------:R-:W-:Y:S01]  /*3d80*/  FMUL.FTZ R32, R32, UR4 ;  /* 0x0000000420207c20 */ /* 0x000fe20008410000 */
[----:B------:R-:W4:Y:S01]  /*3d90*/  MUFU.TANH R77, R77 ;  /* 0x0000004d004d7308 */ /* 0x000f220000002400 */
[----:B---3--:R-:W-:-:S02]  /*3da0*/  IMAD R66, R120, -0x70, R21 ;  /* 0xffffff9078427824 */ /* 0x008fc400078e0215 */
[----:B------:R-:W-:Y:S01]  /*3db0*/  FMUL.FTZ R51, R51, UR4 ;  /* 0x0000000433337c20 */ /* 0x000fe20008410000 */
[----:B------:R-:W-:Y:S01]  /*3dc0*/  FMUL.FTZ R34, R34, UR4 ;  /* 0x0000000422227c20 */ /* 0x000fe20008410000 */
[----:B------:R-:W-:Y:S01]  /*3dd0*/  FMUL.FTZ R44, R44, UR4 ;  /* 0x000000042c2c7c20 */ /* 0x000fe20008410000 */
[----:B------:R-:W-:Y:S01]  /*3de0*/  FMUL.FTZ R54, R54, UR4 ;  /* 0x0000000436367c20 */ /* 0x000fe20008410000 */
[C---:B------:R-:W-:Y:S01]  /*3df0*/  ISETP.GT.AND P4, PT, R66.reuse, RZ, PT ;  /* 0x000000ff4200720c */ /* 0x040fe20003f84270 */
[----:B------:R-:W-:Y:S01]  /*3e00*/  FMUL.FTZ R45, R45, UR4 ;  /* 0x000000042d2d7c20 */ /* 0x000fe20008410000 */
[----:B------:R-:W3:Y:S01]  /*3e10*/  MUFU.TANH R64, R64 ;  /* 0x0000004000407308 */ /* 0x000ee20000002400 */
[----:B------:R-:W-:Y:S01]  /*3e20*/  ISETP.GT.AND P3, PT, R66, 0x1, PT ;  /* 0x000000014200780c */ /* 0x000fe20003f64270 */
[----:B------:R-:W-:Y:S01]  /*3e30*/  FMUL.FTZ R36, R36, UR4 ;  /* 0x0000000424247c20 */ /* 0x000fe20008410000 */
[----:B------:R-:W-:Y:S01]  /*3e40*/  ISETP.GT.AND P2, PT, R66, 0x8, PT ;  /* 0x000000084200780c */ /* 0x000fe20003f44270 */
[----:B------:R-:W-:Y:S01]  /*3e50*/  FMUL.FTZ R55, R55, UR4 ;  /* 0x0000000437377c20 */ /* 0x000fe20008410000 */
[----:B0-----:R-:W-:Y:S01]  /*3e60*/  FSEL R72, R72, -INF , P4 ;  /* 0xff80000048487808 */ /* 0x001fe20002000000 */
[----:B------:R-:W-:Y:S01]  /*3e70*/  FMUL.FTZ R33, R33, UR4 ;  /* 0x0000000421217c20 */ /* 0x000fe20008410000 */
[----:B-1----:R-:W-:Y:S01]  /*3e80*/  FSEL R73, R73, -INF , P3 ;  /* 0xff80000049497808 */ /* 0x002fe20001800000 */
[----:B------:R4:W0:Y:S01]  /*3e90*/  MUFU.TANH R2, R74 ;  /* 0x0000004a00027308 */ /* 0x0008220000002400 */
[----:B------:R-:W-:Y:S01]  /*3ea0*/  ISETP.GT.AND P1, PT, R66, 0x9, PT ;  /* 0x000000094200780c */ /* 0x000fe20003f24270 */
[----:B------:R-:W-:Y:S01]  /*3eb0*/  FMUL.FTZ R42, R42, UR4 ;  /* 0x000000042a2a7c20 */ /* 0x000fe20008410000 */
[----:B--2---:R-:W-:Y:S01]  /*3ec0*/  FSEL R76, R76, -INF , P2 ;  /* 0xff8000004c4c7808 */ /* 0x004fe20001000000 */
[----:B------:R-:W-:Y:S01]  /*3ed0*/  FMUL.FTZ R43, R43, UR4 ;  /* 0x000000042b2b7c20 */ /* 0x000fe20008410000 */
[C---:B------:R-:W-:Y:S01]  /*3ee0*/  ISETP.GT.AND P6, PT, R66.reuse, 0x10, PT ;  /* 0x000000104200780c */ /* 0x040fe20003fc4270 */
[----:B------:R-:W-:Y:S01]  /*3ef0*/  FMUL.FTZ R37, R37, UR4 ;  /* 0x0000000425257c20 */ /* 0x000fe20008410000 */
[----:B------:R-:W-:Y:S01]  /*3f00*/  ISETP.GT.AND P5, PT, R66, 0x11, PT ;  /* 0x000000114200780c */ /* 0x000fe20003fa4270 */
[----:B------:R-:W-:Y:S01]  /*3f10*/  MUFU.TANH R65, R65 ;  /* 0x0000004100417308 */ /* 0x000fe20000002400 */
[----:B----4-:R-:W-:Y:S01]  /*3f20*/  FSEL R74, R77, -INF , P1 ;  /* 0xff8000004d4a7808 */ /* 0x010fe20000800000 */
[----:B------:R-:W-:Y:S01]  /*3f30*/  FMUL.FTZ R46, R46, UR4 ;  /* 0x000000042e2e7c20 */ /* 0x000fe20008410000 */
[----:B---3--:R-:W-:Y:S01]  /*3f40*/  FSEL R64, R64, -INF , P6 ;  /* 0xff80000040407808 */ /* 0x008fe20003000000 */
[----:B------:R-:W-:Y:S01]  /*3f50*/  FMUL.FTZ R47, R47, UR4 ;  /* 0x000000042f2f7c20 */ /* 0x000fe20008410000 */
[----:B------:R-:W-:Y:S01]  /*3f60*/  FSEL R14, R14, -INF , P6 ;  /* 0xff8000000e0e7808 */ /* 0x000fe20003000000 */
[----:B------:R-:W-:Y:S01]  /*3f70*/  FMUL.FTZ R25, R25, UR4 ;  /* 0x0000000419197c20 */ /* 0x000fe20008410000 */
[----:B------:R-:W-:Y:S01]  /*3f80*/  ISETP.GT.AND P6, PT, R66, 0x28, PT ;  /* 0x000000284200780c */ /* 0x000fe20003fc4270 */
[----:B------:R-:W1:Y:S01]  /*3f90*/  MUFU.TANH R3, R75 ;  /* 0x0000004b00037308 */ /* 0x000e620000002400 */
[----:B0-----:R-:W-:Y:S01]  /*3fa0*/  FSEL R2, R2, -INF , P4 ;  /* 0xff80000002027808 */ /* 0x001fe20002000000 */
[----:B------:R-:W-:Y:S01]  /*3fb0*/  FMUL.FTZ R35, R35, UR4 ;  /* 0x0000000423237c20 */ /* 0x000fe20008410000 */
[----:B------:R-:W-:Y:S01]  /*3fc0*/  ISETP.GT.AND P4, PT, R66, 0x18, PT ;  /* 0x000000184200780c */ /* 0x000fe20003f84270 */
[----:B------:R-:W-:Y:S01]  /*3fd0*/  FMUL.FTZ R29, R29, UR4 ;  /* 0x000000041d1d7c20 */ /* 0x000fe20008410000 */
[----:B------:R-:W-:Y:S01]  /*3fe0*/  ULDC UR5, c[0x0][0x988] ;  /* 0x0002620000057ab9 */ /* 0x000fe20000000800 */
[----:B------:R-:W-:Y:S01]  /*3ff0*/  P2R R83, PR, RZ, 0x1 ;  /* 0x00000001ff537803 */ /* 0x000fe20000000000 */
[----:B------:R-:W-:Y:S01]  /*4000*/  FMUL.FTZ R38, R38, UR4 ;  /* 0x0000000426267c20 */ /* 0x000fe20008410000 */
[----:B------:R0:W2:Y:S01]  /*4010*/  MUFU.TANH R20, R67 ;  /* 0x0000004300147308 */ /* 0x0000a20000002400 */
[----:B------:R-:W-:Y:S01]  /*4020*/  FMUL.FTZ R39, R39, UR4 ;  /* 0x0000000427277c20 */ /* 0x000fe20008410000 */
[----:B------:R-:W-:Y:S01]  /*4030*/  FMUL.FTZ R26, R26, UR4 ;  /* 0x000000041a1a7c20 */ /* 0x000fe20008410000 */
[----:B------:R-:W-:Y:S01]  /*4040*/  FMUL.FTZ R27, R27, UR4 ;  /* 0x000000041b1b7c20 */ /* 0x000fe20008410000 */
[----:B------:R-:W-:Y:S01]  /*4050*/  FMUL.FTZ R30, R30, UR4 ;  /* 0x000000041e1e7c20 */ /* 0x000fe20008410000 */
[----:B------:R-:W-:Y:S01]  /*4060*/  FMUL.FTZ R31, R31, UR4 ;  /* 0x000000041f1f7c20 */ /* 0x000fe20008410000 */
[----:B------:R-:W-:-:S02]  /*4070*/  CS2R R118, SRZ ;  /* 0x0000000000767805 */ /* 0x000fc4000001ff00 */
[----:B------:R-:W-:Y:S01]  /*4080*/  CS2R R116, SRZ ;  /* 0x0000000000747805 */ /* 0x000fe2000001ff00 */
[----:B------:R-:W3:Y:S01]  /*4090*/  MUFU.TANH R68, R68 ;  /* 0x0000004400447308 */ /* 0x000ee20000002400 */
[----:B0-----:R-:W-:Y:S02]  /*40a0*/  FMNMX.FTZ R67, R72, R73, !PT ;  /* 0x0000004948437209 */ /* 0x001fe40007810000 */
[----:B-1----:R-:W-:Y:S02]  /*40b0*/  FSEL R3, R3, -INF , P3 ;  /* 0xff80000003037808 */ /* 0x002fe40001800000 */
[----:B------:R-:W-:Y:S02]  /*40c0*/  FMNMX.FTZ R67, R76, R67, !PT ;  /* 0x000000434c437209 */ /* 0x000fe40007810000 */
[----:B------:R-:W-:Y:S01]  /*40d0*/  ISETP.GT.AND P3, PT, R66, 0x19, PT ;  /* 0x000000194200780c */ /* 0x000fe20003f64270 */
[----:B------:R0:W1:Y:S01]  /*40e0*/  MUFU.TANH R10, R78 ;  /* 0x0000004e000a7308 */ /* 0x0000620000002400 */
[----:B------:R-:W-:-:S02]  /*40f0*/  FMNMX.FTZ R67, R74, R67, !PT ;  /* 0x000000434a437209 */ /* 0x000fc40007810000 */
[----:B--2---:R-:W-:Y:S02]  /*4100*/  FSEL R20, R20, -INF , P5 ;  /* 0xff80000014147808 */ /* 0x004fe40002800000 */
[----:B------:R-:W-:-:S03]  /*4110*/  FMNMX.FTZ R67, R64, R67, !PT ;  /* 0x0000004340437209 */ /* 0x000fc60007810000 */
[----:B------:R-:W2:Y:S01]  /*4120*/  MUFU.TANH R69, R69 ;  /* 0x0000004500457308 */ /* 0x000ea20000002400 */
[----:B0-----:R-:W-:Y:S02]  /*4130*/  FSEL R78, R65, -INF , P5 ;  /* 0xff800000414e7808 */ /* 0x001fe40002800000 */
[----:B---3--:R-:W-:Y:S02]  /*4140*/  FSEL R68, R68, -INF , P4 ;  /* 0xff80000044447808 */ /* 0x008fe40002000000 */
[----:B------:R-:W-:Y:S02]  /*4150*/  FMNMX.FTZ R67, R78, R67, !PT ;  /* 0x000000434e437209 */ /* 0x000fe40007810000 */
[----:B------:R-:W-:Y:S01]  /*4160*/  ISETP.GT.AND P5, PT, R66, 0x29, PT ;  /* 0x000000294200780c */ /* 0x000fe20003fa4270 */
[----:B------:R-:W0:Y:S01]  /*4170*/  MUFU.TANH R12, R79 ;  /* 0x0000004f000c7308 */ /* 0x000e220000002400 */
[----:B-1----:R-:W-:Y:S02]  /*4180*/  FSEL R10, R10, -INF , P2 ;  /* 0xff8000000a0a7808 */ /* 0x002fe40001000000 */
[----:B------:R-:W-:-:S02]  /*4190*/  ISETP.GT.AND P2, PT, R66, 0x20, PT ;  /* 0x000000204200780c */ /* 0x000fc40003f44270 */
        /* <DEDUP_REMOVED lines=16> */
[----:B------:R-:W-:Y:S08]  /*42a0*/  MUFU.TANH R71, R71 ;  /* 0x0000004700477308 */ /* 0x000ff00000002400 */
[----:B------:R-:W0:Y:S08]  /*42b0*/  MUFU.TANH R48, R48 ;  /* 0x0000003000307308 */ /* 0x000e300000002400 */
[----:B------:R-:W-:Y:S08]  /*42c0*/  MUFU.TANH R58, R58 ;  /* 0x0000003a003a7308 */ /* 0x000ff00000002400 */
[----:B------:R-:W3:Y:S08]  /*42d0*/  MUFU.TANH R49, R49 ;  /* 0x0000003100317308 */ /* 0x000ef00000002400 */
[----:B------:R-:W-:Y:S08]  /*42e0*/  MUFU.TANH R59, R59 ;  /* 0x0000003b003b7308 */ /* 0x000ff00000002400 */
[----:B------:R-:W-:Y:S08]  /*42f0*/  MUFU.TANH R52, R52 ;  /* 0x0000003400347308 */ /* 0x000ff00000002400 */
[----:B------:R-:W-:Y:S08]  /*4300*/  MUFU.TANH R62, R62 ;  /* 0x0000003e003e7308 */ /* 0x000ff00000002400 */
[----:B------:R1:W-:Y:S08]  /*4310*/  MUFU.TANH R15, R24 ;  /* 0x00000018000f7308 */ /* 0x0003f00000002400 */
[----:B------:R-:W-:Y:S01]  /*4320*/  MUFU.TANH R53, R53 ;  /* 0x0000003500357308 */ /* 0x000fe20000002400 */
[----:B-1----:R-:W-:-:S02]  /*4330*/  FSEL R24, R70, -INF , P4 ;  /* 0xff80000046187808 */ /* 0x002fc40002000000 */
[----:B------:R-:W-:Y:S02]  /*4340*/  ISETP.GT.AND P4, PT, R66, 0x30, PT ;  /* 0x000000304200780c */ /* 0x000fe40003f84270 */
[----:B--2---:R-:W-:Y:S02]  /*4350*/  FSEL R70, R61, -INF , P5 ;  /* 0xff8000003d467808 */ /* 0x004fe40002800000 */
[----:B0-----:R-:W-:Y:S01]  /*4360*/  FSEL R88, R48, -INF , P4 ;  /* 0xff80000030587808 */ /* 0x001fe20002000000 */
[----:B------:R-:W0:Y:S01]  /*4370*/  MUFU.TANH R63, R63 ;  /* 0x0000003f003f7308 */ /* 0x000e220000002400 */
[----:B------:R-:W-:-:S04]  /*4380*/  FMNMX.FTZ R67, R70, R67, !PT ;  /* 0x0000004346437209 */ /* 0x000fc80007810000 */
[----:B------:R-:W-:-:S03]  /*4390*/  FMNMX.FTZ R67, R88, R67, !PT ;  /* 0x0000004358437209 */ /* 0x000fc60007810000 */
[----:B------:R1:W-:Y:S08]  /*43a0*/  MUFU.TANH R21, R28 ;  /* 0x0000001c00157308 */ /* 0x0003f00000002400 */
[----:B------:R0:W-:Y:S01]  /*43b0*/  MUFU.TANH R5, R40 ;  /* 0x0000002800057308 */ /* 0x0001e20000002400 */
[----:B-1----:R-:W-:Y:S02]  /*43c0*/  FSEL R28, R71, -INF , P3 ;  /* 0xff800000471c7808 */ /* 0x002fe40001800000 */
[----:B------:R-:W-:-:S04]  /*43d0*/  ISETP.GT.AND P3, PT, R66, 0x31, PT ;  /* 0x000000314200780c */ /* 0x000fc80003f64270 */
[----:B---3--:R-:W-:Y:S01]  /*43e0*/  FSEL R90, R49, -INF , P3 ;  /* 0xff800000315a7808 */ /* 0x008fe20001800000 */
[----:B------:R-:W-:Y:S01]  /*43f0*/  MUFU.TANH R50, R50 ;  /* 0x0000003200327308 */ /* 0x000fe20000002400 */
[----:B0-----:R-:W-:Y:S02]  /*4400*/  FSEL R40, R63, -INF , P5 ;  /* 0xff8000003f287808 */ /* 0x001fe40002800000 */
[----:B------:R-:W-:Y:S02]  /*4410*/  FMNMX.FTZ R67, R90, R67, !PT ;  /* 0x000000435a437209 */ /* 0x000fe40007810000 */
[----:B------:R-:W-:-:S03]  /*4420*/  ISETP.GT.AND P5, PT, R66, 0x41, PT ;  /* 0x000000414200780c */ /* 0x000fc60003fa4270 */
[----:B------:R0:W-:Y:S08]  /*4430*/  MUFU.TANH R9, R32 ;  /* 0x0000002000097308 */ /* 0x0001f00000002400 */
[----:B------:R-:W1:Y:S01]  /*4440*/  MUFU.TANH R41, R41 ;  /* 0x0000002900297308 */ /* 0x000e620000002400 */
[----:B0-----:R-:W-:Y:S02]  /*4450*/  FSEL R32, R58, -INF , P2 ;  /* 0xff8000003a207808 */ /* 0x001fe40001000000 */
[----:B------:R-:W-:-:S04]  /*4460*/  ISETP.GT.AND P2, PT, R66, 0x38, PT ;  /* 0x000000384200780c */ /* 0x000fc80003f44270 */
[----:B------:R-:W-:Y:S01]  /*4470*/  FSEL R92, R52, -INF , P2 ;  /* 0xff800000345c7808 */ /* 0x000fe20001000000 */
[----:B------:R-:W0:Y:S03]  /*4480*/  MUFU.TANH R51, R51 ;  /* 0x0000003300337308 */ /* 0x000e260000002400 */
[----:B------:R-:W-:-:S05]  /*4490*/  FMNMX.FTZ R67, R92, R67, !PT ;  /* 0x000000435c437209 */ /* 0x000fca0007810000 */
[----:B------:R2:W-:Y:S01]  /*44a0*/  MUFU.TANH R11, R34 ;  /* 0x00000022000b7308 */ /* 0x0005e20000002400 */
[----:B-1----:R-:W-:-:S07]  /*44b0*/  FSEL R96, R41, -INF , P5 ;  /* 0xff80000029607808 */ /* 0x002fce0002800000 */
[----:B------:R0:W-:Y:S01]  /*44c0*/  MUFU.TANH R7, R44 ;  /* 0x0000002c00077308 */ /* 0x0001e20000002400 */
[----:B--2---:R-:W-:Y:S02]  /*44d0*/  FSEL R34, R59, -INF , P1 ;  /* 0xff8000003b227808 */ /* 0x004fe40000800000 */
[----:B------:R-:W-:-:S05]  /*44e0*/  ISETP.GT.AND P1, PT, R66, 0x39, PT ;  /* 0x000000394200780c */ /* 0x000fca0003f24270 */
[----:B------:R-:W-:Y:S01]  /*44f0*/  MUFU.TANH R54, R54 ;  /* 0x0000003600367308 */ /* 0x000fe20000002400 */
[----:B0-----:R-:W-:Y:S02]  /*4500*/  FSEL R44, R51, -INF , P3 ;  /* 0xff800000332c7808 */ /* 0x001fe40001800000 */
[----:B------:R-:W-:-:S05]  /*4510*/  ISETP.GT.AND P3, PT, R66, 0x49, PT ;  /* 0x000000494200780c */ /* 0x000fca0003f64270 */
[----:B------:R0:W-:Y:S08]  /*4520*/  MUFU.TANH R13, R36 ;  /* 0x00000024000d7308 */ /* 0x0001f00000002400 */
[----:B------:R-:W1:Y:S01]  /*4530*/  MUFU.TANH R45, R45 ;  /* 0x0000002d002d7308 */ /* 0x000e620000002400 */
[----:B0-----:R-:W-:Y:S02]  /*4540*/  FSEL R36, R62, -INF , P6 ;  /* 0xff8000003e247808 */ /* 0x001fe40003000000 */
[----:B------:R-:W-:-:S02]  /*4550*/  ISETP.GT.AND P6, PT, R66, 0x40, PT ;  /* 0x000000404200780c */ /* 0x000fc40003fc4270 */
[----:B------:R-:W-:Y:S02]  /*4560*/  FSEL R62, R53, -INF , P1 ;  /* 0xff800000353e7808 */ /* 0x000fe40000800000 */
[----:B------:R-:W-:Y:S01]  /*4570*/  FSEL R94, R5, -INF , P6 ;  /* 0xff800000055e7808 */ /* 0x000fe20003000000 */
[----:B------:R-:W0:Y:S01]  /*4580*/  MUFU.TANH R55, R55 ;  /* 0x0000003700377308 */ /* 0x000e220000002400 */
[----:B------:R-:W-:-:S04]  /*4590*/  FMNMX.FTZ R67, R62, R67, !PT ;  /* 0x000000433e437209 */ /* 0x000fc80007810000 */
[----:B------:R-:W-:-:S03]  /*45a0*/  FMNMX.FTZ R67, R94, R67, !PT ;  /* 0x000000435e437209 */ /* 0x000fc60007810000 */
[----:B------:R2:W3:Y:S01]  /*45b0*/  MUFU.TANH R6, R42 ;  /* 0x0000002a00067308 */ /* 0x0004e20000002400 */
[----:B------:R-:W-:Y:S02]  /*45c0*/  FMNMX.FTZ R67, R96, R67, !PT ;  /* 0x0000004360437209 */ /* 0x000fe40007810000 */
[----:B-1----:R-:W-:-:S05]  /*45d0*/  FSEL R100, R45, -INF , P3 ;  /* 0xff8000002d647808 */ /* 0x002fca0001800000 */
[----:B------:R-:W1:Y:S01]  /*45e0*/  MUFU.TANH R33, R33 ;  /* 0x0000002100217308 */ /* 0x000e620000002400 */
[----:B--2---:R-:W-:Y:S02]  /*45f0*/  FSEL R42, R50, -INF , P4 ;  /* 0xff800000322a7808 */ /* 0x004fe40002000000 */
[C---:B------:R-:W-:Y:S02]  /*4600*/  ISETP.GT.AND P4, PT, R66.reuse, 0x48, PT ;  /* 0x000000484200780c */ /* 0x040fe40003f84270 */
[----:B0-----:R-:W-:Y:S02]  /*4610*/  FSEL R48, R55, -INF , P1 ;  /* 0xff80000037307808 */ /* 0x001fe40000800000 */
[----:B------:R-:W-:Y:S01]  /*4620*/  FSEL R98, R7, -INF , P4 ;  /* 0xff80000007627808 */ /* 0x000fe20002000000 */
[----:B------:R-:W0:Y:S01]  /*4630*/  MUFU.TANH R43, R43 ;  /* 0x0000002b002b7308 */ /* 0x000e220000002400 */
[----:B------:R-:W-:Y:S01]  /*4640*/  ISETP.GT.AND P1, PT, R66, 0x51, PT ;  /* 0x000000514200780c */ /* 0x000fe20003f24270 */
[----:B------:R-:W-:Y:S01]  /*4650*/  IMAD.U32 R7, RZ, RZ, UR5 ;  /* 0x00000005ff077e24 */ /* 0x000fe2000f8e00ff */
[----:B------:R-:W-:-:S02]  /*4660*/  FMNMX.FTZ R67, R98, R67, !PT ;  /* 0x0000004362437209 */ /* 0x000fc40007810000 */
[----:B---3--:R-:W-:Y:S02]  /*4670*/  FSEL R50, R6, -INF , P6 ;  /* 0xff80000006327808 */ /* 0x008fe40003000000 */
[----:B------:R-:W-:Y:S01]  /*4680*/  FMNMX.FTZ R67, R100, R67, !PT ;  /* 0x0000004364437209 */ /* 0x000fe20007810000 */
[----:B------:R2:W3:Y:S01]  /*4690*/  MUFU.TANH R8, R46 ;  /* 0x0000002e00087308 */ /* 0x0004e20000002400 */
[----:B------:R-:W-:Y:S02]  /*46a0*/  ISETP.GT.AND P6, PT, R66, 0x58, PT ;  /* 0x000000584200780c */ /* 0x000fe40003fc4270 */
[----:B-1----:R-:W-:Y:S02]  /*46b0*/  FSEL R104, R33, -INF , P1 ;  /* 0xff80000021687808 */ /* 0x002fe40000800000 */
[----:B------:R-:W-:-:S03]  /*46c0*/  FSEL R106, R13, -INF , P6 ;  /* 0xff8000000d6a7808 */ /* 0x000fc60003000000 */
[----:B------:R-:W1:Y:S01]  /*46d0*/  MUFU.TANH R37, R37 ;  /* 0x0000002500257308 */ /* 0x000e620000002400 */
[----:B--2---:R-:W-:Y:S02]  /*46e0*/  FSEL R46, R54, -INF , P2 ;  /* 0xff800000362e7808 */ /* 0x004fe40001000000 */
[C---:B------:R-:W-:Y:S02]  /*46f0*/  ISETP.GT.AND P2, PT, R66.reuse, 0x50, PT ;  /* 0x000000504200780c */ /* 0x040fe40003f44270 */
[----:B0-----:R-:W-:Y:S02]  /*4700*/  FSEL R52, R43, -INF , P5 ;  /* 0xff8000002b347808 */ /* 0x001fe40002800000 */
[----:B------:R-:W-:Y:S01]  /*4710*/  FSEL R102, R9, -INF , P2 ;  /* 0xff80000009667808 */ /* 0x000fe20001000000 */
[----:B------:R-:W0:Y:S01]  /*4720*/  MUFU.TANH R47, R47 ;  /* 0x0000002f002f7308 */ /* 0x000e220000002400 */
[----:B------:R-:W-:Y:S02]  /*4730*/  ISETP.GT.AND P5, PT, R66, 0x59, PT ;  /* 0x000000594200780c */ /* 0x000fe40003fa4270 */
[----:B------:R-:W-:-:S02]  /*4740*/  FMNMX.FTZ R67, R102, R67, !PT ;  /* 0x0000004366437209 */ /* 0x000fc40007810000 */
[----:B---3--:R-:W-:Y:S02]  /*4750*/  FSEL R54, R8, -INF , P4 ;  /* 0xff80000008367808 */ /* 0x008fe40002000000 */
[----:B------:R-:W-:Y:S01]  /*4760*/  FMNMX.FTZ R67, R104, R67, !PT ;  /* 0x0000004368437209 */ /* 0x000fe20007810000 */
[----:B------:R-:W2:Y:S01]  /*4770*/  MUFU.TANH R25, R25 ;  /* 0x0000001900197308 */ /* 0x000ea20000002400 */
[----:B------:R-:W-:Y:S02]  /*4780*/  ISETP.GT.AND P4, PT, R66, 0x60, PT ;  /* 0x000000604200780c */ /* 0x000fe40003f84270 */
[----:B-1----:R-:W-:Y:S02]  /*4790*/  FSEL R8, R37, -INF , P5 ;  /* 0xff80000025087808 */ /* 0x002fe40002800000 */
[----:B------:R-:W-:Y:S02]  /*47a0*/  FMNMX.FTZ R67, R106, R67, !PT ;  /* 0x000000436a437209 */ /* 0x000fe40007810000 */
[----:B------:R-:W-:Y:S01]  /*47b0*/  FSEL R108, R15, -INF , P4 ;  /* 0xff8000000f6c7808 */ /* 0x000fe20002000000 */
[----:B------:R-:W1:Y:S01]  /*47c0*/  MUFU.TANH R35, R35 ;  /* 0x0000002300237308 */ /* 0x000e620000002400 */
[----:B0-----:R-:W-:-:S02]  /*47d0*/  FSEL R56, R47, -INF , P3 ;  /* 0xff8000002f387808 */ /* 0x001fc40001800000 */
[----:B------:R-:W-:Y:S02]  /*47e0*/  ISETP.GT.AND P3, PT, R66, 0x61, PT ;  /* 0x000000614200780c */ /* 0x000fe40003f64270 */
[----:B------:R-:W-:Y:S02]  /*47f0*/  FMNMX.FTZ R67, R8, R67, !PT ;  /* 0x0000004308437209 */ /* 0x000fe40007810000 */
[----:B------:R-:W-:Y:S01]  /*4800*/  FSEL R58, R11, -INF , P2 ;  /* 0xff8000000b3a7808 */ /* 0x000fe20001000000 */
[----:B------:R-:W0:Y:S01]  /*4810*/  MUFU.TANH R29, R29 ;  /* 0x0000001d001d7308 */ /* 0x000e220000002400 */
[----:B------:R-:W-:Y:S02]  /*4820*/  ISETP.GT.AND P2, PT, R66, 0x68, PT ;  /* 0x000000684200780c */ /* 0x000fe40003f44270 */
[----:B--2---:R-:W-:Y:S02]  /*4830*/  FSEL R110, R25, -INF , P3 ;  /* 0xff800000196e7808 */ /* 0x004fe40001800000 */
[----:B------:R-:W-:-:S02]  /*4840*/  FMNMX.FTZ R67, R108, R67, !PT ;  /* 0x000000436c437209 */ /* 0x000fc40007810000 */
[----:B------:R-:W-:Y:S01]  /*4850*/  FSEL R112, R21, -INF , P2 ;  /* 0xff80000015707808 */ /* 0x000fe20001000000 */
[----:B------:R-:W2:Y:S01]  /*4860*/  MUFU.TANH R38, R38 ;  /* 0x0000002600267308 */ /* 0x000ea20000002400 */
[----:B-1----:R-:W-:Y:S02]  /*4870*/  FSEL R60, R35, -INF , P1 ;  /* 0xff800000233c7808 */ /* 0x002fe40000800000 */
[----:B------:R-:W-:Y:S02]  /*4880*/  ISETP.GT.AND P1, PT, R66, 0x69, PT ;  /* 0x000000694200780c */ /* 0x000fe40003f24270 */
[----:B------:R-:W-:-:S03]  /*4890*/  FMNMX.FTZ R67, R110, R67, !PT ;  /* 0x000000436e437209 */ /* 0x000fc60007810000 */
[----:B------:R-:W-:Y:S01]  /*48a0*/  MUFU.TANH R39, R39 ;  /* 0x0000002700277308 */ /* 0x000fe20000002400 */
[----:B0-----:R-:W-:Y:S02]  /*48b0*/  FSEL R114, R29, -INF , P1 ;  /* 0xff8000001d727808 */ /* 0x001fe40000800000 */
[----:B------:R-:W-:-:S04]  /*48c0*/  FMNMX.FTZ R67, R112, R67, !PT ;  /* 0x0000004370437209 */ /* 0x000fc80007810000 */
[----:B------:R-:W-:Y:S01]  /*48d0*/  FMNMX.FTZ R67, R114, R67, !PT ;  /* 0x0000004372437209 */ /* 0x000fe20007810000 */
[----:B------:R-:W0:Y:S01]  /*48e0*/  MUFU.TANH R26, R26 ;  /* 0x0000001a001a7308 */ /* 0x000e220000002400 */
[----:B--2---:R-:W-:-:S03]  /*48f0*/  FSEL R38, R38, -INF , P6 ;  /* 0xff80000026267808 */ /* 0x004fc60003000000 */
[----:B------:R-:W1:Y:S04]  /*4900*/  SHFL.BFLY PT, R6, R67, 0x2, 0x1f ;  /* 0x0c401f0043067f89 */ /* 0x000e6800000e0000 */
[----:B------:R-:W2:Y:S08]  /*4910*/  MUFU.TANH R27, R27 ;  /* 0x0000001b001b7308 */ /* 0x000eb00000002400 */
[----:B------:R-:W3:Y:S01]  /*4920*/  MUFU.TANH R30, R30 ;  /* 0x0000001e001e7308 */ /* 0x000ee20000002400 */
[----:B0-----:R-:W-:-:S07]  /*4930*/  FSEL R26, R26, -INF , P4 ;  /* 0xff8000001a1a7808 */ /* 0x001fce0002000000 */
[----:B------:R-:W0:Y:S01]  /*4940*/  MUFU.TANH R31, R31 ;  /* 0x0000001f001f7308 */ /* 0x000e220000002400 */
[----:B--2---:R-:W-:Y:S02]  /*4950*/  FSEL R66, R27, -INF , P3 ;  /* 0xff8000001b427808 */ /* 0x004fe40001800000 */
[----:B-1----:R-:W-:-:S05]  /*4960*/  FMNMX.FTZ R5, R67, R6, !PT ;  /* 0x0000000643057209 */ /* 0x002fca0007810000 */
[----:B------:R-:W1:Y:S01]  /*4970*/  SHFL.BFLY PT, R6, R5, 0x1, 0x1f ;  /* 0x0c201f0005067f89 */ /* 0x000e6200000e0000 */
[----:B---3--:R-:W-:Y:S02]  /*4980*/  FSEL R30, R30, -INF , P2 ;  /* 0xff8000001e1e7808 */ /* 0x008fe40001000000 */
[----:B------:R-:W-:Y:S02]  /*4990*/  ISETP.GE.AND P2, PT, R81, 0x71, PT ;  /* 0x000000715100780c */ /* 0x000fe40003f46270 */
[----:B-1----:R-:W-:-:S04]  /*49a0*/  FMNMX.FTZ R6, R5, R6, !PT ;  /* 0x0000000605067209 */ /* 0x002fc80007810000 */
[C---:B------:R-:W-:Y:S01]  /*49b0*/  FSETP.NEU.FTZ.AND P0, PT, R6.reuse, -INF , PT ;  /* 0xff8000000600780b */ /* 0x040fe20003f1d000 */
[----:B------:R-:W-:-:S05]  /*49c0*/  FMUL.FTZ R9, R6, R7 ;  /* 0x0000000706097220 */ /* 0x000fca0000410000 */
[----:B------:R-:W-:Y:S02]  /*49d0*/  FSEL R25, R9, RZ, P0 ;  /* 0x000000ff09197208 */ /* 0x000fe40000000000 */
[----:B------:R-:W-:Y:S02]  /*49e0*/  FMNMX.FTZ R9, R2, R3, !PT ;  /* 0x0000000302097209 */ /* 0x000fe40007810000 */
[----:B------:R-:W-:Y:S01]  /*49f0*/  ISETP.NE.AND P0, PT, R83, RZ, PT ;  /* 0x000000ff5300720c */ /* 0x000fe20003f05270 */
[--C-:B------:R-:W-:Y:S01]  /*4a00*/  FFMA.FTZ R196, R64, R7, -R25.reuse ;  /* 0x0000000740c47223 */ /* 0x100fe20000010819 */
[----:B------:R-:W-:Y:S01]  /*4a10*/  FMNMX.FTZ R9, R10, R9, !PT ;  /* 0x000000090a097209 */ /* 0x000fe20007810000 */
[-CC-:B------:R-:W-:Y:S01]  /*4a20*/  FFMA.FTZ R198, R68, R7.reuse, -R25.reuse ;  /* 0x0000000744c67223 */ /* 0x180fe20000010819 */
[----:B------:R-:W-:Y:S01]  /*4a30*/  FSEL R64, R39, -INF , P5 ;  /* 0xff80000027407808 */ /* 0x000fe20002800000 */
[--C-:B------:R-:W-:Y:S01]  /*4a40*/  FFMA.FTZ R39, R8, R7, -R25.reuse ;  /* 0x0000000708277223 */ /* 0x100fe20000010819 */
[----:B------:R-:W-:Y:S01]  /*4a50*/  FMNMX.FTZ R9, R12, R9, !PT ;  /* 0x000000090c097209 */ /* 0x000fe20007810000 */
[-CC-:B------:R-:W-:Y:S01]  /*4a60*/  FFMA.FTZ R200, R72, R7.reuse, -R25.reuse ;  /* 0x0000000748c87223 */ /* 0x180fe20000010819 */
[----:B0-----:R-:W-:Y:S01]  /*4a70*/  FSEL R68, R31, -INF , P1 ;  /* 0xff8000001f447808 */ /* 0x001fe20000800000 */
        /* <DEDUP_REMOVED lines=28> */
[----:B------:R0:W-:Y:S01]  /*4c40*/  MUFU.EX2 R9, R74 ;  /* 0x0000004a00097308 */ /* 0x0001e20000000800 */
        /* <DEDUP_REMOVED lines=9> */
[----:B------:R-:W-:Y:S01]  /*4ce0*/  FFMA.FTZ R25, R114, R7, -R25 ;  /* 0x0000000772197223 */ /* 0x000fe20000010819 */
[----:B------:R-:W-:-:S02]  /*4cf0*/  CS2R R114, SRZ ;  /* 0x0000000000727805 */ /* 0x000fc4000001ff00 */
[----:B------:R-:W-:Y:S02]  /*4d00*/  CS2R R86, SRZ ;  /* 0x0000000000567805 */ /* 0x000fe4000001ff00 */
[----:B------:R-:W-:Y:S02]  /*4d10*/  FMNMX.FTZ R15, R46, R15, !PT ;  /* 0x0000000f2e0f7209 */ /* 0x000fe40007810000 */
[----:B------:R-:W-:Y:S02]  /*4d20*/  CS2R R82, SRZ ;  /* 0x0000000000527805 */ /* 0x000fe4000001ff00 */
[----:B------:R-:W-:Y:S01]  /*4d30*/  CS2R R76, SRZ ;  /* 0x00000000004c7805 */ /* 0x000fe2000001ff00 */
[----:B------:R1:W-:Y:S01]  /*4d40*/  MUFU.EX2 R11, R78 ;  /* 0x0000004e000b7308 */ /* 0x0003e20000000800 */
[----:B------:R-:W-:Y:S02]  /*4d50*/  FMNMX.FTZ R15, R48, R15, !PT ;  /* 0x0000000f300f7209 */ /* 0x000fe40007810000 */
[----:B0-----:R-:W-:-:S02]  /*4d60*/  CS2R R74, SRZ ;  /* 0x00000000004a7805 */ /* 0x001fc4000001ff00 */
[----:B------:R-:W-:Y:S02]  /*4d70*/  CS2R R72, SRZ ;  /* 0x0000000000487805 */ /* 0x000fe4000001ff00 */
[----:B------:R-:W-:Y:S01]  /*4d80*/  FMNMX.FTZ R15, R50, R15, !PT ;  /* 0x0000000f320f7209 */ /* 0x000fe20007810000 */
[----:B------:R-:W-:Y:S03]  /*4d90*/  MUFU.EX2 R198, R198 ;  /* 0x000000c600c67308 */ /* 0x000fe60000000800 */
[----:B------:R-:W-:Y:S02]  /*4da0*/  FMNMX.FTZ R21, R52, R15, !PT ;  /* 0x0000000f34157209 */ /* 0x000fe40007810000 */
[----:B-1----:R-:W-:Y:S02]  /*4db0*/  CS2R R78, SRZ ;  /* 0x00000000004e7805 */ /* 0x002fe4000001ff00 */
[----:B------:R-:W-:Y:S01]  /*4dc0*/  FMNMX.FTZ R21, R54, R21, !PT ;  /* 0x0000001536157209 */ /* 0x000fe20007810000 */
[----:B------:R0:W-:Y:S03]  /*4dd0*/  MUFU.EX2 R13, R80 ;  /* 0x00000050000d7308 */ /* 0x0001e60000000800 */
[----:B------:R-:W-:-:S04]  /*4de0*/  FMNMX.FTZ R21, R56, R21, !PT ;  /* 0x0000001538157209 */ /* 0x000fc80007810000 */
[----:B------:R-:W-:Y:S01]  /*4df0*/  FMNMX.FTZ R21, R58, R21, !PT ;  /* 0x000000153a157209 */ /* 0x000fe20007810000 */
[----:B------:R-:W-:Y:S03]  /*4e00*/  MUFU.EX2 R192, R192 ;  /* 0x000000c000c07308 */ /* 0x000fe60000000800 */
[----:B------:R-:W-:Y:S02]  /*4e10*/  FMNMX.FTZ R21, R60, R21, !PT ;  /* 0x000000153c157209 */ /* 0x000fe40007810000 */
[----:B0-----:R-:W-:Y:S02]  /*4e20*/  CS2R R80, SRZ ;  /* 0x0000000000507805 */ /* 0x001fe4000001ff00 */
        /* <DEDUP_REMOVED lines=9> */
[----:B------:R-:W-:-:S05]  /*4ec0*/  FMNMX.FTZ R21, R68, R21, !PT ;  /* 0x0000001544157209 */ /* 0x000fca0007810000 */
[----:B------:R-:W1:Y:S01]  /*4ed0*/  SHFL.BFLY PT, R62, R21, 0x2, 0x1f ;  /* 0x0c401f00153e7f89 */ /* 0x000e6200000e0000 */
[----:B------:R-:W-:Y:S01]  /*4ee0*/  MUFU.EX2 R88, R88 ;  /* 0x0000005800587308 */ /* 0x000fe20000000800 */
[----:B0-----:R-:W-:-:S07]  /*4ef0*/  CS2R R70, SRZ ;  /* 0x0000000000467805 */ /* 0x001fce000001ff00 */
[----:B------:R0:W2:Y:S08]  /*4f00*/  MUFU.EX2 R27, R90 ;  /* 0x0000005a001b7308 */ /* 0x0000b00000000800 */
[----:B------:R-:W-:Y:S01]  /*4f10*/  MUFU.EX2 R92, R92 ;  /* 0x0000005c005c7308 */ /* 0x000fe20000000800 */
[----:B0-----:R-:W-:Y:S02]  /*4f20*/  CS2R R90, SRZ ;  /* 0x00000000005a7805 */ /* 0x001fe4000001ff00 */
[----:B-1----:R-:W-:-:S05]  /*4f30*/  FMNMX.FTZ R62, R21, R62, !PT ;  /* 0x0000003e153e7209 */ /* 0x002fca0007810000 */
[----:B------:R-:W0:Y:S01]  /*4f40*/  MUFU.EX2 R31, R31 ;  /* 0x0000001f001f7308 */ /* 0x000e220000000800 */
[----:B--2---:R-:W-:Y:S01]  /*4f50*/  F2FP.BF16.F32.PACK_AB R188, R27, R88 ;  /* 0x000000581bbc723e */ /* 0x004fe200000010ff */
[----:B------:R-:W1:Y:S06]  /*4f60*/  SHFL.BFLY PT, R21, R62, 0x1, 0x1f ;  /* 0x0c201f003e157f89 */ /* 0x000e6c00000e0000 */
[----:B------:R-:W-:Y:S08]  /*4f70*/  MUFU.EX2 R94, R94 ;  /* 0x0000005e005e7308 */ /* 0x000ff00000000800 */
[----:B------:R2:W3:Y:S01]  /*4f80*/  MUFU.EX2 R33, R96 ;  /* 0x0000006000217308 */ /* 0x0004e20000000800 */
[----:B0-----:R-:W-:-:S07]  /*4f90*/  F2FP.BF16.F32.PACK_AB R190, R31, R92 ;  /* 0x0000005c1fbe723e */ /* 0x001fce00000010ff */
[----:B------:R-:W-:Y:S01]  /*4fa0*/  MUFU.EX2 R98, R98 ;  /* 0x0000006200627308 */ /* 0x000fe20000000800 */
[----:B--2---:R-:W-:Y:S02]  /*4fb0*/  CS2R R96, SRZ ;  /* 0x0000000000607805 */ /* 0x004fe4000001ff00 */
[----:B-1----:R-:W-:Y:S02]  /*4fc0*/  FMNMX.FTZ R8, R62, R21, !PT ;  /* 0x000000153e087209 */ /* 0x002fe40007810000 */
[----:B------:R-:W-:Y:S02]  /*4fd0*/  CS2R R62, SRZ ;  /* 0x00000000003e7805 */ /* 0x000fe4000001ff00 */
[C---:B------:R-:W-:Y:S01]  /*4fe0*/  FSETP.NEU.FTZ.AND P1, PT, R8.reuse, -INF , PT ;  /* 0xff8000000800780b */ /* 0x040fe20003f3d000 */
[----:B------:R-:W-:Y:S01]  /*4ff0*/  FMUL.FTZ R41, R8, R7 ;  /* 0x0000000708297220 */ /* 0x000fe20000410000 */
[----:B------:R-:W0:Y:S01]  /*5000*/  MUFU.EX2 R35, R100 ;  /* 0x0000006400237308 */ /* 0x000e220000000800 */
[----:B---3--:R-:W-:-:S03]  /*5010*/  F2FP.BF16.F32.PACK_AB R184, R33, R94 ;  /* 0x0000005e21b8723e */ /* 0x008fc600000010ff */
[----:B------:R-:W-:Y:S02]  /*5020*/  FSEL R41, R41, RZ, P1 ;  /* 0x000000ff29297208 */ /* 0x000fe40000800000 */
[----:B------:R-:W-:Y:S02]  /*5030*/  ISETP.NE.AND P1, PT, R18, RZ, PT ;  /* 0x000000ff1200720c */ /* 0x000fe40003f25270 */
        /* <DEDUP_REMOVED lines=16> */
[----:B------:R1:W2:Y:S01]  /*5140*/  MUFU.EX2 R201, R3 ;  /* 0x0000000300c97308 */ /* 0x0002a20000000800 */
[-CC-:B------:R-:W-:Y:S01]  /*5150*/  FFMA.FTZ R46, R46, R7.reuse, -R41.reuse ;  /* 0x000000072e2e7223 */ /* 0x180fe20000010829 */
[-CC-:B------:R-:W-:Y:S01]  /*5160*/  FFMA.FTZ R48, R48, R7.reuse, -R41.reuse ;  /* 0x0000000730307223 */ /* 0x180fe20000010829 */
[-CC-:B------:R-:W-:Y:S01]  /*5170*/  FFMA.FTZ R50, R50, R7.reuse, -R41.reuse ;  /* 0x0000000732327223 */ /* 0x180fe20000010829 */
[-CC-:B------:R-:W-:Y:S01]  /*5180*/  FFMA.FTZ R52, R52, R7.reuse, -R41.reuse ;  /* 0x0000000734347223 */ /* 0x180fe20000010829 */
[-CC-:B------:R-:W-:Y:S01]  /*5190*/  FFMA.FTZ R54, R54, R7.reuse, -R41.reuse ;  /* 0x0000000736367223 */ /* 0x180fe20000010829 */
[-CC-:B------:R-:W-:Y:S01]  /*51a0*/  FFMA.FTZ R56, R56, R7.reuse, -R41.reuse ;  /* 0x0000000738387223 */ /* 0x180fe20000010829 */
[-C--:B------:R-:W-:Y:S01]  /*51b0*/  FFMA.FTZ R58, R58, R7.reuse, -R41 ;  /* 0x000000073a3a7223 */ /* 0x080fe20000010829 */
[----:B------:R-:W3:Y:S01]  /*51c0*/  MUFU.EX2 R10, R10 ;  /* 0x0000000a000a7308 */ /* 0x000ee20000000800 */
[----:B-1----:R-:W-:Y:S01]  /*51d0*/  FADD.FTZ R3, R200, R5 ;  /* 0x00000005c8037221 */ /* 0x002fe20000010000 */
[----:B------:R-:W-:Y:S01]  /*51e0*/  F2FP.BF16.F32.PACK_AB R200, R5, R200 ;  /* 0x000000c805c8723e */ /* 0x000fe200000010ff */
[-CC-:B------:R-:W-:Y:S01]  /*51f0*/  FFMA.FTZ R60, R60, R7.reuse, -R41.reuse ;  /* 0x000000073c3c7223 */ /* 0x180fe20000010829 */
[-CC-:B------:R-:W-:Y:S01]  /*5200*/  FFMA.FTZ R38, R38, R7.reuse, -R41.reuse ;  /* 0x0000000726267223 */ /* 0x180fe20000010829 */
[-CC-:B------:R-:W-:Y:S01]  /*5210*/  FFMA.FTZ R64, R64, R7.reuse, -R41.reuse ;  /* 0x0000000740407223 */ /* 0x180fe20000010829 */
[-CC-:B------:R-:W-:Y:S01]  /*5220*/  FFMA.FTZ R26, R26, R7.reuse, -R41.reuse ;  /* 0x000000071a1a7223 */ /* 0x180fe20000010829 */
[-CC-:B------:R-:W-:Y:S01]  /*5230*/  FFMA.FTZ R66, R66, R7.reuse, -R41.reuse ;  /* 0x0000000742427223 */ /* 0x180fe20000010829 */
[----:B------:R1:W4:Y:S01]  /*5240*/  MUFU.EX2 R203, R12 ;  /* 0x0000000c00cb7308 */ /* 0x0003220000000800 */
[-CC-:B------:R-:W-:Y:S01]  /*5250*/  FFMA.FTZ R30, R30, R7.reuse, -R41.reuse ;  /* 0x000000071e1e7223 */ /* 0x180fe20000010829 */
[----:B------:R-:W-:Y:S01]  /*5260*/  FFMA.FTZ R41, R68, R7, -R41 ;  /* 0x0000000744297223 */ /* 0x000fe20000010829 */
[----:B0-----:R-:W-:-:S02]  /*5270*/  F2FP.BF16.F32.PACK_AB R186, R35, R98 ;  /* 0x0000006223ba723e */ /* 0x001fc400000010ff */
[----:B------:R-:W-:Y:S02]  /*5280*/  CS2R R100, SRZ ;  /* 0x0000000000647805 */ /* 0x000fe4000001ff00 */
[----:B------:R-:W-:Y:S01]  /*5290*/  CS2R R68, SRZ ;  /* 0x0000000000447805 */ /* 0x000fe2000001ff00 */
[----:B------:R-:W0:Y:S01]  /*52a0*/  MUFU.EX2 R14, R14 ;  /* 0x0000000e000e7308 */ /* 0x000e220000000800 */
[----:B-1----:R-:W-:Y:S01]  /*52b0*/  FADD.FTZ R12, R202, R3 ;  /* 0x00000003ca0c7221 */ /* 0x002fe20000010000 */
[----:B------:R-:W-:-:S03]  /*52c0*/  F2FP.BF16.F32.PACK_AB R202, R9, R202 ;  /* 0x000000ca09ca723e */ /* 0x000fc600000010ff */
[----:B------:R-:W-:-:S03]  /*52d0*/  FADD.FTZ R3, R9, R12 ;  /* 0x0000000c09037221 */ /* 0x000fc60000010000 */
[----:B------:R1:W5:Y:S01]  /*52e0*/  MUFU.EX2 R197, R20 ;  /* 0x0000001400c57308 */ /* 0x0003620000000800 */
[----:B------:R-:W-:Y:S01]  /*52f0*/  FADD.FTZ R12, R196, R3 ;  /* 0x00000003c40c7221 */ /* 0x000fe20000010000 */
[----:B--2---:R-:W-:Y:S01]  /*5300*/  FADD.FTZ R3, R2, R201 ;  /* 0x000000c902037221 */ /* 0x004fe20000010000 */
[----:B------:R-:W-:Y:S02]  /*5310*/  F2FP.BF16.F32.PACK_AB R201, R201, R2 ;  /* 0x00000002c9c9723e */ /* 0x000fe400000010ff */
[C---:B------:R-:W-:Y:S01]  /*5320*/  FADD.FTZ R43, R11.reuse, R12 ;  /* 0x0000000c0b2b7221 */ /* 0x040fe20000010000 */
[----:B---3--:R-:W-:Y:S01]  /*5330*/  FADD.FTZ R12, R10, R3 ;  /* 0x000000030a0c7221 */ /* 0x008fe20000010000 */
[----:B------:R-:W-:Y:S01]  /*5340*/  F2FP.BF16.F32.PACK_AB R196, R11, R196 ;  /* 0x000000c40bc4723e */ /* 0x000fe200000010ff */
[----:B------:R-:W2:Y:S01]  /*5350*/  MUFU.EX2 R24, R24 ;  /* 0x0000001800187308 */ /* 0x000ea20000000800 */
[----:B-1----:R-:W-:Y:S01]  /*5360*/  FADD.FTZ R20, R198, R43 ;  /* 0x0000002bc6147221 */ /* 0x002fe20000010000 */
[----:B----4-:R-:W-:Y:S01]  /*5370*/  FADD.FTZ R3, R203, R12 ;  /* 0x0000000ccb037221 */ /* 0x010fe20000010000 */
[----:B------:R-:W-:-:S02]  /*5380*/  F2FP.BF16.F32.PACK_AB R198, R13, R198 ;  /* 0x000000c60dc6723e */ /* 0x000fc400000010ff */
[----:B------:R-:W-:Y:S01]  /*5390*/  FADD.FTZ R43, R13, R20 ;  /* 0x000000140d2b7221 */ /* 0x000fe20000010000 */
[----:B0-----:R-:W-:Y:S01]  /*53a0*/  FADD.FTZ R12, R14, R3 ;  /* 0x000000030e0c7221 */ /* 0x001fe20000010000 */
[----:B------:R-:W-:Y:S01]  /*53b0*/  F2FP.BF16.F32.PACK_AB R203, R203, R10 ;  /* 0x0000000acbcb723e */ /* 0x000fe200000010ff */
[----:B------:R-:W0:Y:S01]  /*53c0*/  MUFU.EX2 R199, R28 ;  /* 0x0000001c00c77308 */ /* 0x000e220000000800 */
[----:B------:R-:W-:Y:S01]  /*53d0*/  FADD.FTZ R20, R192, R43 ;  /* 0x0000002bc0147221 */ /* 0x000fe20000010000 */
[----:B-----5:R-:W-:Y:S01]  /*53e0*/  FADD.FTZ R3, R197, R12 ;  /* 0x0000000cc5037221 */ /* 0x020fe20000010000 */
[C---:B------:R-:W-:Y:S02]  /*53f0*/  F2FP.BF16.F32.PACK_AB R192, R15.reuse, R192 ;  /* 0x000000c00fc0723e */ /* 0x040fe400000010ff */
[----:B------:R-:W-:Y:S01]  /*5400*/  FADD.FTZ R43, R15, R20 ;  /* 0x000000140f2b7221 */ /* 0x000fe20000010000 */
[----:B------:R-:W-:Y:S02]  /*5410*/  F2FP.BF16.F32.PACK_AB R197, R197, R14 ;  /* 0x0000000ec5c5723e */ /* 0x000fe400000010ff */
[----:B------:R-:W1:Y:S01]  /*5420*/  MUFU.EX2 R32, R32 ;  /* 0x0000002000207308 */ /* 0x000e620000000800 */
[----:B--2---:R-:W-:Y:S01]  /*5430*/  FADD.FTZ R12, R24, R3 ;  /* 0x00000003180c7221 */ /* 0x004fe20000010000 */
[----:B------:R-:W-:-:S02]  /*5440*/  @P1 VIADD R3, R0, 0x36840 ;  /* 0x0003684000031836 */ /* 0x000fc40000000000 */
[----:B------:R-:W-:Y:S01]  /*5450*/  FADD.FTZ R20, R194, R43 ;  /* 0x0000002bc2147221 */ /* 0x000fe20000010000 */
[----:B------:R-:W-:-:S03]  /*5460*/  F2FP.BF16.F32.PACK_AB R194, R29, R194 ;  /* 0x000000c21dc2723e */ /* 0x000fc600000010ff */
[----:B------:R-:W-:Y:S01]  /*5470*/  FADD.FTZ R45, R29, R20 ;  /* 0x000000141d2d7221 */ /* 0x000fe20000010000 */
[----:B------:R-:W2:Y:S01]  /*5480*/  MUFU.EX2 R193, R34 ;  /* 0x0000002200c17308 */ /* 0x000ea20000000800 */
[C---:B0-----:R-:W-:Y:S01]  /*5490*/  FADD.FTZ R43, R199.reuse, R12 ;  /* 0x0000000cc72b7221 */ /* 0x041fe20000010000 */
[----:B------:R-:W-:Y:S01]  /*54a0*/  @P1 PRMT R3, R22, 0x654, R3 ;  /* 0x0000065416031816 */ /* 0x000fe20000000003 */
[----:B------:R-:W-:Y:S01]  /*54b0*/  FADD.FTZ R12, R88, R45 ;  /* 0x0000002d580c7221 */ /* 0x000fe20000010000 */
[----:B------:R-:W-:Y:S02]  /*54c0*/  F2FP.BF16.F32.PACK_AB R199, R199, R24 ;  /* 0x00000018c7c7723e */ /* 0x000fe400000010ff */
[----:B------:R-:W-:Y:S01]  /*54d0*/  CS2R R88, SRZ ;  /* 0x0000000000587805 */ /* 0x000fe2000001ff00 */
[----:B------:R2:W-:Y:S01]  /*54e0*/  @P1 SYNCS.ARRIVE.TRANS64.RED.A1T0 RZ, [R3+URZ], RZ ;  /* 0x000000ff03ff19a7 */ /* 0x0005e2000810043f */
[----:B------:R-:W-:Y:S01]  /*54f0*/  CS2R R28, SRZ ;  /* 0x00000000001c7805 */ /* 0x000fe2000001ff00 */
[----:B------:R-:W0:Y:S01]  /*5500*/  MUFU.EX2 R36, R36 ;  /* 0x0000002400247308 */ /* 0x000e220000000800 */
[----:B-1----:R-:W-:Y:S01]  /*5510*/  FADD.FTZ R0, R32, R43 ;  /* 0x0000002b20007221 */ /* 0x002fe20000010000 */
[----:B------:R-:W-:-:S04]  /*5520*/  FADD.FTZ R43, R27, R12 ;  /* 0x0000000c1b2b7221 */ /* 0x000fc80000010000 */
[----:B------:R-:W-:Y:S01]  /*5530*/  FADD.FTZ R12, R92, R43 ;  /* 0x0000002b5c0c7221 */ /* 0x000fe20000010000 */
[----:B------:R-:W-:Y:S01]  /*5540*/  CS2R R92, SRZ ;  /* 0x00000000005c7805 */ /* 0x000fe2000001ff00 */
[----:B------:R-:W1:Y:S01]  /*5550*/  MUFU.EX2 R195, R40 ;  /* 0x0000002800c37308 */ /* 0x000e620000000800 */
[----:B--2---:R-:W-:Y:S01]  /*5560*/  FADD.FTZ R3, R193, R0 ;  /* 0x00000000c1037221 */ /* 0x004fe20000010000 */
[----:B------:R-:W-:Y:S01]  /*5570*/  FADD.FTZ R43, R31, R12 ;  /* 0x0000000c1f2b7221 */ /* 0x000fe20000010000 */
[----:B------:R-:W-:-:S03]  /*5580*/  F2FP.BF16.F32.PACK_AB R193, R193, R32 ;  /* 0x00000020c1c1723e */ /* 0x000fc600000010ff */
[----:B------:R-:W-:Y:S01]  /*5590*/  FADD.FTZ R12, R94, R43 ;  /* 0x0000002b5e0c7221 */ /* 0x000fe20000010000 */
[----:B------:R-:W-:Y:S01]  /*55a0*/  CS2R R94, SRZ ;  /* 0x00000000005e7805 */ /* 0x000fe2000001ff00 */
[----:B------:R-:W2:Y:S01]  /*55b0*/  MUFU.EX2 R42, R42 ;  /* 0x0000002a002a7308 */ /* 0x000ea20000000800 */
[----:B0-----:R-:W-:Y:S01]  /*55c0*/  FADD.FTZ R0, R36, R3 ;  /* 0x0000000324007221 */ /* 0x001fe20000010000 */
[----:B------:R-:W-:Y:S01]  /*55d0*/  FADD.FTZ R43, R33, R12 ;  /* 0x0000000c212b7221 */ /* 0x000fe20000010000 */
[----:B------:R-:W-:-:S03]  /*55e0*/  CS2R R32, SRZ ;  /* 0x0000000000207805 */ /* 0x000fc6000001ff00 */
[----:B------:R-:W-:Y:S01]  /*55f0*/  FADD.FTZ R12, R98, R43 ;  /* 0x0000002b620c7221 */ /* 0x000fe20000010000 */
[----:B------:R-:W-:Y:S01]  /*5600*/  CS2R R98, SRZ ;  /* 0x0000000000627805 */ /* 0x000fe2000001ff00 */
[----:B------:R0:W3:Y:S01]  /*5610*/  MUFU.EX2 R189, R44 ;  /* 0x0000002c00bd7308 */ /* 0x0000e20000000800 */
[----:B-1----:R-:W-:Y:S01]  /*5620*/  FADD.FTZ R3, R195, R0 ;  /* 0x00000000c3037221 */ /* 0x002fe20000010000 */
[----:B------:R-:W-:Y:S01]  /*5630*/  FADD.FTZ R5, R35, R12 ;  /* 0x0000000c23057221 */ /* 0x000fe20000010000 */
[----:B------:R-:W-:Y:S02]  /*5640*/  F2FP.BF16.F32.PACK_AB R195, R195, R36 ;  /* 0x00000024c3c3723e */ /* 0x000fe400000010ff */
[----:B------:R-:W-:Y:S01]  /*5650*/  CS2R R34, SRZ ;  /* 0x0000000000227805 */ /* 0x000fe2000001ff00 */
[----:B------:R-:W-:Y:S02]  /*5660*/  FADD.FTZ R12, R102, R5 ;  /* 0x00000005660c7221 */ /* 0x000fe40000010000 */
[----:B------:R-:W1:Y:S01]  /*5670*/  MUFU.EX2 R46, R46 ;  /* 0x0000002e002e7308 */ /* 0x000e620000000800 */
[----:B--2---:R-:W-:Y:S01]  /*5680*/  FADD.FTZ R0, R42, R3 ;  /* 0x000000032a007221 */ /* 0x004fe20000010000 */
[----:B0-----:R-:W-:-:S06]  /*5690*/  CS2R R44, SRZ ;  /* 0x00000000002c7805 */ /* 0x001fcc000001ff00 */
[----:B------:R0:W2:Y:S01]  /*56a0*/  MUFU.EX2 R191, R48 ;  /* 0x0000003000bf7308 */ /* 0x0000a20000000800 */
[C---:B---3--:R-:W-:Y:S01]  /*56b0*/  FADD.FTZ R3, R189.reuse, R0 ;  /* 0x00000000bd037221 */ /* 0x048fe20000010000 */
[----:B------:R-:W-:Y:S02]  /*56c0*/  F2FP.BF16.F32.PACK_AB R189, R189, R42 ;  /* 0x0000002abdbd723e */ /* 0x000fe400000010ff */
[----:B------:R-:W-:-:S04]  /*56d0*/  CS2R R42, SRZ ;  /* 0x00000000002a7805 */ /* 0x000fc8000001ff00 */
[----:B------:R-:W3:Y:S01]  /*56e0*/  MUFU.EX2 R50, R50 ;  /* 0x0000003200327308 */ /* 0x000ee20000000800 */
[----:B-1----:R-:W-:Y:S01]  /*56f0*/  FADD.FTZ R0, R46, R3 ;  /* 0x000000032e007221 */ /* 0x002fe20000010000 */
[----:B0-----:R-:W-:-:S06]  /*5700*/  CS2R R48, SRZ ;  /* 0x0000000000307805 */ /* 0x001fcc000001ff00 */
[----:B------:R0:W1:Y:S01]  /*5710*/  MUFU.EX2 R185, R52 ;  /* 0x0000003400b97308 */ /* 0x0000620000000800 */
[C---:B--2---:R-:W-:Y:S01]  /*5720*/  FADD.FTZ R3, R191.reuse, R0 ;  /* 0x00000000bf037221 */ /* 0x044fe20000010000 */
[----:B------:R-:W-:Y:S02]  /*5730*/  F2FP.BF16.F32.PACK_AB R191, R191, R46 ;  /* 0x0000002ebfbf723e */ /* 0x000fe400000010ff */
[----:B------:R-:W-:-:S04]  /*5740*/  CS2R R46, SRZ ;  /* 0x00000000002e7805 */ /* 0x000fc8000001ff00 */
        /* <DEDUP_REMOVED lines=11> */
[----:B------:R-:W-:Y:S02]  /*5800*/  CS2R R102, SRZ ;  /* 0x0000000000667805 */ /* 0x000fe4000001ff00 */
[----:B------:R-:W-:Y:S02]  /*5810*/  CS2R R36, SRZ ;  /* 0x0000000000247805 */ /* 0x000fe4000001ff00 */
[----:B------:R2:W3:Y:S01]  /*5820*/  MUFU.EX2 R187, R56 ;  /* 0x0000003800bb7308 */ /* 0x0004e20000000800 */
[----:B0-----:R-:W-:-:S07]  /*5830*/  FADD.FTZ R0, R54, R3 ;  /* 0x0000000336007221 */ /* 0x001fce0000010000 */
[----:B------:R-:W0:Y:S01]  /*5840*/  MUFU.EX2 R39, R39 ;  /* 0x0000002700277308 */ /* 0x000e220000000800 */
[----:B-1----:R-:W-:Y:S01]  /*5850*/  FADD.FTZ R12, R106, R5 ;  /* 0x000000056a0c7221 */ /* 0x002fe20000010000 */
[----:B--2---:R-:W-:-:S06]  /*5860*/  CS2R R56, SRZ ;  /* 0x0000000000387805 */ /* 0x004fcc000001ff00 */
[----:B------:R-:W1:Y:S01]  /*5870*/  MUFU.EX2 R58, R58 ;  /* 0x0000003a003a7308 */ /* 0x000e620000000800 */
[C---:B---3--:R-:W-:Y:S01]  /*5880*/  FADD.FTZ R3, R187.reuse, R0 ;  /* 0x00000000bb037221 */ /* 0x048fe20000010000 */
[----:B------:R-:W-:Y:S02]  /*5890*/  F2FP.BF16.F32.PACK_AB R187, R187, R54 ;  /* 0x00000036bbbb723e */ /* 0x000fe400000010ff */
[----:B------:R-:W-:-:S04]  /*58a0*/  CS2R R54, SRZ ;  /* 0x0000000000367805 */ /* 0x000fc8000001ff00 */
[----:B------:R-:W2:Y:S01]  /*58b0*/  MUFU.EX2 R108, R108 ;  /* 0x0000006c006c7308 */ /* 0x000ea20000000800 */
[C---:B0-----:R-:W-:Y:S01]  /*58c0*/  FADD.FTZ R5, R39.reuse, R12 ;  /* 0x0000000c27057221 */ /* 0x041fe20000010000 */
[----:B------:R-:W-:Y:S02]  /*58d0*/  F2FP.BF16.F32.PACK_AB R182, R39, R106 ;  /* 0x0000006a27b6723e */ /* 0x000fe400000010ff */
[----:B------:R-:W-:-:S04]  /*58e0*/  CS2R R106, SRZ ;  /* 0x00000000006a7805 */ /* 0x000fc8000001ff00 */
[----:B------:R0:W3:Y:S01]  /*58f0*/  MUFU.EX2 R181, R60 ;  /* 0x0000003c00b57308 */ /* 0x0000e20000000800 */
[----:B-1----:R-:W-:-:S07]  /*5900*/  FADD.FTZ R0, R58, R3 ;  /* 0x000000033a007221 */ /* 0x002fce0000010000 */
[----:B------:R1:W4:Y:S01]  /*5910*/  MUFU.EX2 R21, R110 ;  /* 0x0000006e00157308 */ /* 0x0003220000000800 */
[----:B--2---:R-:W-:Y:S01]  /*5920*/  FADD.FTZ R12, R108, R5 ;  /* 0x000000056c0c7221 */ /* 0x004fe20000010000 */
[----:B0-----:R-:W-:-:S06]  /*5930*/  CS2R R60, SRZ ;  /* 0x00000000003c7805 */ /* 0x001fcc000001ff00 */
[----:B------:R-:W0:Y:S01]  /*5940*/  MUFU.EX2 R38, R38 ;  /* 0x0000002600267308 */ /* 0x000e220000000800 */
[C---:B---3--:R-:W-:Y:S01]  /*5950*/  FADD.FTZ R3, R181.reuse, R0 ;  /* 0x00000000b5037221 */ /* 0x048fe20000010000 */
[----:B------:R-:W-:Y:S02]  /*5960*/  F2FP.BF16.F32.PACK_AB R181, R181, R58 ;  /* 0x0000003ab5b5723e */ /* 0x000fe400000010ff */
[----:B-1----:R-:W-:Y:S02]  /*5970*/  CS2R R110, SRZ ;  /* 0x00000000006e7805 */ /* 0x002fe4000001ff00 */
        /* <DEDUP_REMOVED lines=9> */
[----:B--2---:R-:W-:-:S06]  /*5a10*/  CS2R R64, SRZ ;  /* 0x0000000000407805 */ /* 0x004fcc000001ff00 */
[----:B------:R1:W2:Y:S01]  /*5a20*/  MUFU.EX2 R177, R66 ;  /* 0x0000004200b17308 */ /* 0x0002a20000000800 */
[C---:B---3--:R-:W-:Y:S01]  /*5a30*/  FADD.FTZ R5, R183.reuse, R0 ;  /* 0x00000000b7057221 */ /* 0x048fe20000010000 */
[----:B------:R-:W-:Y:S02]  /*5a40*/  F2FP.BF16.F32.PACK_AB R183, R183, R38 ;  /* 0x00000026b7b7723e */ /* 0x000fe400000010ff */
[----:B------:R-:W-:-:S04]  /*5a50*/  CS2R R38, SRZ ;  /* 0x0000000000267805 */ /* 0x000fc8000001ff00 */
[----:B------:R-:W3:Y:S01]  /*5a60*/  MUFU.EX2 R30, R30 ;  /* 0x0000001e001e7308 */ /* 0x000ee20000000800 */
[----:B0-----:R-:W-:Y:S01]  /*5a70*/  FADD.FTZ R0, R26, R5 ;  /* 0x000000051a007221 */ /* 0x001fe20000010000 */
[----:B-1----:R-:W-:-:S06]  /*5a80*/  CS2R R66, SRZ ;  /* 0x0000000000427805 */ /* 0x002fcc000001ff00 */
[----:B------:R-:W0:Y:S01]  /*5a90*/  MUFU.EX2 R25, R25 ;  /* 0x0000001900197308 */ /* 0x000e220000000800 */
[C---:B--2---:R-:W-:Y:S01]  /*5aa0*/  FADD.FTZ R5, R177.reuse, R0 ;  /* 0x00000000b1057221 */ /* 0x044fe20000010000 */
[----:B------:R-:W-:Y:S01]  /*5ab0*/  F2FP.BF16.F32.PACK_AB R177, R177, R26 ;  /* 0x0000001ab1b1723e */ /* 0x000fe200000010ff */
[----:B------:R-:W-:Y:S01]  /*5ac0*/  IMAD.MOV.U32 R0, RZ, RZ, 0x3f800000 ;  /* 0x3f800000ff007424 */ /* 0x000fe200078e00ff */
[----:B------:R-:W-:-:S04]  /*5ad0*/  CS2R R26, SRZ ;  /* 0x00000000001a7805 */ /* 0x000fc8000001ff00 */
[----:B------:R-:W1:Y:S01]  /*5ae0*/  MUFU.EX2 R41, R41 ;  /* 0x0000002900297308 */ /* 0x000e620000000800 */
[----:B---3--:R-:W-:Y:S01]  /*5af0*/  FADD.FTZ R2, R30, R5 ;  /* 0x000000051e027221 */ /* 0x008fe20000010000 */
[----:B------:R-:W-:Y:S02]  /*5b00*/  IMAD.MOV.U32 R5, RZ, RZ, 0x3f800000 ;  /* 0x3f800000ff057424 */ /* 0x000fe400078e00ff */
[C---:B0-----:R-:W-:Y:S01]  /*5b10*/  FADD.FTZ R3, R25.reuse, R12 ;  /* 0x0000000c19037221 */ /* 0x041fe20000010000 */
[----:B------:R-:W-:Y:S02]  /*5b20*/  F2FP.BF16.F32.PACK_AB R178, R25, R112 ;  /* 0x0000007019b2723e */ /* 0x000fe400000010ff */
[----:B------:R-:W-:Y:S02]  /*5b30*/  CS2R R112, SRZ ;  /* 0x0000000000707805 */ /* 0x000fe4000001ff00 */
[----:B------:R-:W-:Y:S01]  /*5b40*/  CS2R R24, SRZ ;  /* 0x0000000000187805 */ /* 0x000fe2000001ff00 */
[C---:B-1----:R-:W-:Y:S01]  /*5b50*/  FADD.FTZ R2, R41.reuse, R2 ;  /* 0x0000000229027221 */ /* 0x042fe20000010000 */
[----:B------:R-:W-:-:S02]  /*5b60*/  F2FP.BF16.F32.PACK_AB R179, R41, R30 ;  /* 0x0000001e29b3723e */ /* 0x000fc400000010ff */
[----:B------:R-:W-:Y:S02]  /*5b70*/  CS2R R40, SRZ ;  /* 0x0000000000287805 */ /* 0x000fe4000001ff00 */
[----:B------:R-:W-:Y:S01]  /*5b80*/  CS2R R30, SRZ ;  /* 0x00000000001e7805 */ /* 0x000fe2000001ff00 */
[----:B------:R-:W-:Y:S06]  /*5b90*/  @!P2 BRA `(.L_x_3631) ;  /* 0x0000004000d0a947 */ /* 0x000fec0003800000 */
[----:B------:R-:W-:Y:S01]  /*5ba0*/  VIADD R10, R120, 0xfffffffe ;  /* 0xfffffffe780a7836 */ /* 0x000fe20000000000 */
[----:B------:R-:W-:Y:S01]  /*5bb0*/  UMOV UR38, UR39 ;  /* 0x0000002700267c82 */ /* 0x000fe20008000000 */
[----:B------:R-:W-:Y:S01]  /*5bc0*/  IMAD.MOV.U32 R11, RZ, RZ, R8 ;  /* 0x000000ffff0b7224 */ /* 0x000fe200078e0008 */
[----:B------:R-:W-:Y:S01]  /*5bd0*/  UMOV UR6, UR36 ;  /* 0x0000002400067c82 */ /* 0x000fe20008000000 */
[----:B------:R-:W-:Y:S01]  /*5be0*/  IMAD.MOV.U32 R9, RZ, RZ, R6 ;  /* 0x000000ffff097224 */ /* 0x000fe200078e0006 */
[----:B------:R-:W-:Y:S01]  /*5bf0*/  ULDC UR5, c[0x0][0x9d8] ;  /* 0x0002760000057ab9 */ /* 0x000fe20000000800 */
[----:B------:R-:W-:Y:S02]  /*5c00*/  IMAD.MOV.U32 R0, RZ, RZ, 0x3f800000 ;  /* 0x3f800000ff007424 */ /* 0x000fe400078e00ff */
[----:B------:R-:W-:-:S07]  /*5c10*/  IMAD.MOV.U32 R119, RZ, RZ, RZ ;  /* 0x000000ffff777224 */ /* 0x000fce00078e00ff */
.L_x_3642:
[----:B------:R-:W-:-:S04]  /*5c20*/  UIADD3 UR4, UR6, 0x1, URZ ;  /* 0x0000000106047890 */ /* 0x000fc8000fffe03f */
[----:B------:R-:W-:-:S04]  /*5c30*/  UISETP.NE.AND UP0, UPT, UR4, 0x2, UPT ;  /* 0x000000020400788c */ /* 0x000fc8000bf05270 */
[----:B------:R-:W-:Y:S02]  /*5c40*/  USEL UR39, URZ, 0x1, UP0 ;  /* 0x000000013f277887 */ /* 0x000fe40008000000 */
[----:B------:R-:W-:Y:S02]  /*5c50*/  USEL UR36, UR4, URZ, UP0 ;  /* 0x0000003f04247287 */ /* 0x000fe40008000000 */
[----:B------:R-:W-:Y:S01]  /*5c60*/  ULOP3.LUT UR39, UR38, UR39, URZ, 0x3c, !UPT ;  /* 0x0000002726277292 */ /* 0x000fe2000f8e3c3f */
[----:B------:R-:W-:Y:S11]  /*5c70*/  @!P0 BRA `(.L_x_3632) ;  /* 0x0000000000048947 */ /* 0x000ff60003800000 */
[----:B------:R-:W-:Y:S01]  /*5c80*/  BPT.TRAP 0x1 ;  /* 0x000000040000795c */ /* 0x000fe20000300000 */
.L_x_3632:
        /* <DEDUP_REMOVED lines=9> */
.L_x_3633:
[----:B-1----:R-:W-:Y:S05]  /*5d20*/  @P1 BRA `(.L_x_3634) ;  /* 0x0000000000081947 */ /* 0x002fea0003800000 */
[----:B------:R-:W1:Y:S02]  /*5d30*/  SYNCS.PHASECHK.TRANS64.TRYWAIT P1, [UR7+0x36830], R6 ;  /* 0x03683006ff0075a7 */ /* 0x000e640008020147 */
[----:B-1----:R-:W-:Y:S05]  /*5d40*/  @!P1 BRA `(.L_x_3635) ;  /* 0x000000b800709947 */ /* 0x002fea0003800000 */
.L_x_3634:
        /* <DEDUP_REMOVED lines=592> */
.L_x_3636:
[----:B------:R-:W-:Y:S01]  /*8250*/  ULEA UR10, UR6, UR37, 0x3 ;  /* 0x00000025060a7291 */ /* 0x000fe2000f8e183f */
[----:B------:R-:W-:-:S05]  /*8260*/  IMAD.U32 R0, RZ, RZ, UR38 ;  /* 0x00000026ff007e24 */ /* 0x000fca000f8e00ff */
[----:B------:R-:W-:-:S04]  /*8270*/  SHF.L.U32 R0, R0, 0x1f, RZ ;  /* 0x0000001f00007819 */ /* 0x000fc800000006ff */
[----:B------:R2:W3:Y:S01]  /*8280*/  SYNCS.PHASECHK.TRANS64.TRYWAIT P1, [UR10+0x36850], R0 ;  /* 0x03685000ff0075a7 */ /* 0x0004e2000802014a */
[----:B------:R-:W-:Y:S05]  /*8290*/  @!P0 BRA `(.L_x_3637) ;  /* 0x0000000000048947 */ /* 0x000fea0003800000 */
[----:B------:R-:W-:Y:S01]  /*82a0*/  BPT.TRAP 0x1 ;  /* 0x000000040000795c */ /* 0x000fe20000300000 */
.L_x_3637:
[----:B---3--:R-:W-:Y:S05]  /*82b0*/  @P1 BRA `(.L_x_3638) ;  /* 0x0000000000081947 */ /* 0x008fea0003800000 */
[----:B------:R-:W3:Y:S02]  /*82c0*/  SYNCS.PHASECHK.TRANS64.TRYWAIT P1, [UR10+0x36850], R0 ;  /* 0x03685000ff0075a7 */ /* 0x000ee4000802014a */
[----:B---3--:R-:W-:Y:S05]  /*82d0*/  @!P1 BRA `(.L_x_3639) ;  /* 0x0000009400249947 */ /* 0x008fea0003800000 */
.L_x_3638:
[----:B------:R-:W-:Y:S01]  /*82e0*/  UIADD3 UR37, UR37, 0x400, URZ ;  /* 0x0000040025257890 */ /* 0x000fe2000fffe03f */
[----:B------:R-:W-:Y:S01]  /*82f0*/  WARPGROUP.ARRIVE ;  /* 0x00000000000079c5 */ /* 0x000fe20000000000 */
[----:B------:R-:W-:Y:S02]  /*8300*/  UMOV UR15, 0x40000040 ;  /* 0x40000040000f7882 */ /* 0x000fe40000000000 */
[----:B------:R-:W-:-:S04]  /*8310*/  USHF.R.U32.HI UR37, URZ, 0x4, UR37 ;  /* 0x000000043f257899 */ /* 0x000fc80008011625 */
[----:B------:R-:W-:-:S04]  /*8320*/  ULOP3.LUT UR37, UR37, 0x3fff, URZ, 0xc0, !UPT ;  /* 0x00003fff25257892 */ /* 0x000fc8000f8ec03f */
[----:B------:R-:W-:-:S04]  /*8330*/  ULOP3.LUT UR4, UR37, 0x3800000, URZ, 0xfc, !UPT ;  /* 0x0380000025047892 */ /* 0x000fc8000f8efc3f */
[----:B------:R-:W-:-:S04]  /*8340*/  UIMAD UR4, UR6, 0xa80, UR4 ;  /* 0x00000a80060478a4 */ /* 0x000fc8000f8e0204 */
[----:B------:R-:W-:-:S03]  /*8350*/  UIADD3 UR6, UR4, 0x80, URZ ;  /* 0x0000008004067890 */ /* 0x000fc6000fffe03f */
[----:B------:R-:W-:Y:S02]  /*8360*/  UMOV UR14, UR4 ;  /* 0x00000004000e7c82 */ /* 0x000fe40008000000 */
[----:B------:R-:W-:Y:S01]  /*8370*/  HGMMA.64x192x16.F32.BF16 R24, R200, gdesc[UR12].tnspB, R24, gsb0 ;  /* 0x42e0000cc8187df0 */ /* 0x000fe20008001818 */
[----:B------:R-:W-:Y:S01]  /*8380*/  UMOV UR15, 0x40000040 ;  /* 0x40000040000f7882 */ /* 0x000fe20000000000 */
[----:B------:R-:W-:Y:S01]  /*8390*/  UMOV UR14, UR6 ;  /* 0x00000006000e7c82 */ /* 0x000fe20008000000 */
[----:B------:R-:W-:Y:S01]  /*83a0*/  UIADD3 UR6, UR4, 0x100, URZ ;  /* 0x0000010004067890 */ /* 0x000fe2000fffe03f */
[----:B------:R-:W-:Y:S02]  /*83b0*/  WARPGROUP.DEPBAR.LE gsb0, 0x0 ;  /* 0x00008000000079c5 */ /* 0x000fe40000010000 */
[----:B------:R-:W-:-:S14]  /*83c0*/  WARPGROUP.ARRIVE ;  /* 0x00000000000079c5 */ /* 0x000fdc0000000000 */
[----:B------:R-:W-:Y:S01]  /*83d0*/  HGMMA.64x192x16.F32.BF16 R24, R196, gdesc[UR12].tnspB, R24, gsb0 ;  /* 0x42e0000cc4187df0 */ /* 0x000fe20008001818 */
[----:B------:R-:W-:Y:S01]  /*83e0*/  UMOV UR14, UR6 ;  /* 0x00000006000e7c82 */ /* 0x000fe20008000000 */
[----:B------:R-:W-:Y:S01]  /*83f0*/  UMOV UR15, 0x40000040 ;  /* 0x40000040000f7882 */ /* 0x000fe20000000000 */
        /* <DEDUP_REMOVED lines=12> */
[----:B------:R-:W-:Y:S02]  /*84c0*/  UIADD3 UR6, UR4, 0x280, URZ ;  /* 0x0000028004067890 */ /* 0x000fe4000fffe03f */
[----:B------:R-:W-:Y:S01]  /*84d0*/  UIADD3 UR4, UR4, 0x300, URZ ;  /* 0x0000030004047890 */ /* 0x000fe2000fffe03f */
[----:B------:R-:W-:Y:S02]  /*84e0*/  WARPGROUP.DEPBAR.LE gsb0, 0x0 ;  /* 0x00008000000079c5 */ /* 0x000fe40000010000 */
[----:B------:R-:W-:-:S12]  /*84f0*/  WARPGROUP.ARRIVE ;  /* 0x00000000000079c5 */ /* 0x000fd80000000000 */
[----:B------:R-:W-:Y:S01]  /*8500*/  HGMMA.64x192x16.F32.BF16 R24, R184, gdesc[UR12].tnspB, R24, gsb0 ;  /* 0x42e0000cb8187df0 */ /* 0x000fe20008001818 */
[----:B------:R-:W-:Y:S01]  /*8510*/  UMOV UR14, UR6 ;  /* 0x00000006000e7c82 */ /* 0x000fe20008000000 */
[----:B------:R-:W-:Y:S01]  /*8520*/  UMOV UR15, 0x40000040 ;  /* 0x40000040000f7882 */ /* 0x000fe20000000000 */
[----:B------:R-:W-:Y:S02]  /*8530*/  WARPGROUP.DEPBAR.LE gsb0, 0x0 ;  /* 0x00008000000079c5 */ /* 0x000fe40000010000 */
[----:B------:R-:W-:-:S15]  /*8540*/  WARPGROUP.ARRIVE ;  /* 0x00000000000079c5 */ /* 0x000fde0000000000 */
[----:B------:R-:W-:Y:S01]  /*8550*/  HGMMA.64x192x16.F32.BF16 R24, R180, gdesc[UR12].tnspB, R24, gsb0 ;  /* 0x42e0000cb4187df0 */ /* 0x000fe20008001818 */
[----:B------:R-:W-:Y:S01]  /*8560*/  UMOV UR14, UR4 ;  /* 0x00000004000e7c82 */ /* 0x000fe20008000000 */
[----:B------:R-:W-:Y:S01]  /*8570*/  UMOV UR15, 0x40000040 ;  /* 0x40000040000f7882 */ /* 0x000fe20000000000 */
[----:B------:R-:W-:Y:S02]  /*8580*/  WARPGROUP.DEPBAR.LE gsb0, 0x0 ;  /* 0x00008000000079c5 */ /* 0x000fe40000010000 */
[----:B------:R-:W-:-:S15]  /*8590*/  WARPGROUP.ARRIVE ;  /* 0x00000000000079c5 */ /* 0x000fde0000000000 */
[----:B------:R-:W-:Y:S03]  /*85a0*/  HGMMA.64x192x16.F32.BF16 R24, R176, gdesc[UR12].tnspB, R24, gsb0 ;  /* 0x42e0000cb0187df0 */ /* 0x000fe60008001818 */
[----:B------:R-:W-:Y:S02]  /*85b0*/  WARPGROUP.DEPBAR.LE gsb0, 0x0 ;  /* 0x00008000000079c5 */ /* 0x000fe40000010000 */
[----:B------:R-:W-:Y:S05]  /*85c0*/  @!P0 BRA `(.L_x_3640) ;  /* 0x0000000000048947 */ /* 0x000fea0003800000 */
[----:B------:R-:W-:Y:S01]  /*85d0*/  BPT.TRAP 0x1 ;  /* 0x000000040000795c */ /* 0x000fe20000300000 */
.L_x_3640:
[----:B------:R-:W-:Y:S01]  /*85e0*/  FMUL.FTZ R176, R168, UR5 ;  /* 0x00000005a8b07c20 */ /* 0x000fe20008410000 */
[----:B------:R-:W-:Y:S01]  /*85f0*/  FMUL.FTZ R12, R170, UR5 ;  /* 0x00000005aa0c7c20 */ /* 0x000fe20008410000 */
        /* <DEDUP_REMOVED lines=21> */
[----:B---3--:R-:W-:Y:S01]  /*8750*/  FMNMX.FTZ R5, R176, R9, !PT ;  /* 0x00000009b0057209 */ /* 0x008fe20007810000 */
[----:B------:R-:W-:Y:S01]  /*8760*/  FMUL.FTZ R190, R156, UR5 ;  /* 0x000000059cbe7c20 */ /* 0x000fe20008410000 */
[----:B------:R-:W-:Y:S01]  /*8770*/  FMUL.FTZ R156, R158, UR5 ;  /* 0x000000059e9c7c20 */ /* 0x000fe20008410000 */
[----:B------:R-:W-:Y:S01]  /*8780*/  FMUL.FTZ R222, R157, UR5 ;  /* 0x000000059dde7c20 */ /* 0x000fe20008410000 */
[----:B------:R-:W-:Y:S01]  /*8790*/  FMUL.FTZ R158, R159, UR5 ;  /* 0x000000059f9e7c20 */ /* 0x000fe20008410000 */
[----:B------:R-:W-:Y:S01]  /*87a0*/  FMUL.FTZ R224, R144, UR5 ;  /* 0x0000000590e07c20 */ /* 0x000fe20008410000 */
[----:B------:R-:W-:Y:S01]  /*87b0*/  FMUL.FTZ R144, R146, UR5 ;  /* 0x0000000592907c20 */ /* 0x000fe20008410000 */
[----:B------:R-:W3:Y:S01]  /*87c0*/  MUFU.TANH R14, R14 ;  /* 0x0000000e000e7308 */ /* 0x000ee20000002400 */
        /* <DEDUP_REMOVED lines=8> */
[----:B----4-:R-:W-:Y:S01]  /*8850*/  FMNMX.FTZ R5, R178, R5, !PT ;  /* 0x00000005b2057209 */ /* 0x010fe20007810000 */
        /* <DEDUP_REMOVED lines=31> */
[----:B---3--:R-:W-:-:S02]  /*8a50*/  FMNMX.FTZ R5, R172, R5, !PT ;  /* 0x00000005ac057209 */ /* 0x008fc40007810000 */
[----:B------:R-:W-:-:S05]  /*8a60*/  ISETP.NE.AND P1, PT, R18, RZ, PT ;  /* 0x000000ff1200720c */ /* 0x000fca0003f25270 */
[----:B------:R-:W3:Y:S01]  /*8a70*/  MUFU.TANH R160, R160 ;  /* 0x000000a000a07308 */ /* 0x000ee20000002400 */
[----:B-1----:R-:W-:-:S07]  /*8a80*/  FMNMX.FTZ R7, R168, R7, !PT ;  /* 0x00000007a8077209 */ /* 0x002fce0007810000 */
[----:B------:R-:W1:Y:S01]  /*8a90*/  MUFU.TANH R180, R180 ;  /* 0x000000b400b47308 */ /* 0x000e620000002400 */
[----:B----4-:R-:W-:-:S07]  /*8aa0*/  FMNMX.FTZ R5, R174, R5, !PT ;  /* 0x00000005ae057209 */ /* 0x010fce0007810000 */
[----:B------:R-:W4:Y:S01]  /*8ab0*/  MUFU.TANH R162, R162 ;  /* 0x000000a200a27308 */ /* 0x000f220000002400 */
[----:B---3--:R-:W-:-:S07]  /*8ac0*/  FMNMX.FTZ R7, R160, R7, !PT ;  /* 0x00000007a0077209 */ /* 0x008fce0007810000 */
        /* <DEDUP_REMOVED lines=48> */
[----:B------:R-:W2:Y:S01]  /*8dd0*/  MUFU.TANH R236, R236 ;  /* 0x000000ec00ec7308 */ /* 0x000ea20000002400 */
[----:B-1----:R-:W-:-:S07]  /*8de0*/  FMNMX.FTZ R5, R234, R5, !PT ;  /* 0x00000005ea057209 */ /* 0x002fce0007810000 */
[----:B------:R-:W1:Y:S01]  /*8df0*/  MUFU.TANH R140, R140 ;  /* 0x0000008c008c7308 */ /* 0x000e620000002400 */
[----:B----4-:R-:W-:-:S07]  /*8e00*/  FMNMX.FTZ R7, R138, R7, !PT ;  /* 0x000000078a077209 */ /* 0x010fce0007810000 */
[----:B------:R-:W3:Y:S01]  /*8e10*/  MUFU.TANH R13, R13 ;  /* 0x0000000d000d7308 */ /* 0x000ee20000002400 */
[----:B--2---:R-:W-:-:S07]  /*8e20*/  FMNMX.FTZ R0, R236, R5, !PT ;  /* 0x00000005ec007209 */ /* 0x004fce0007810000 */
[----:B------:R-:W2:Y:S01]  /*8e30*/  MUFU.TANH R142, R142 ;  /* 0x0000008e008e7308 */ /* 0x000ea20000002400 */
[----:B-1----:R-:W-:-:S07]  /*8e40*/  FMNMX.FTZ R7, R140, R7, !PT ;  /* 0x000000078c077209 */ /* 0x002fce0007810000 */
[----:B------:R-:W1:Y:S01]  /*8e50*/  MUFU.TANH R137, R137 ;  /* 0x0000008900897308 */ /* 0x000e620000002400 */
[----:B---3--:R-:W-:-:S07]  /*8e60*/  FMNMX.FTZ R0, R13, R0, !PT ;  /* 0x000000000d007209 */ /* 0x008fce0007810000 */
        /* <DEDUP_REMOVED lines=29> */
[----:B---3--:R-:W-:Y:S02]  /*9040*/  FMNMX.FTZ R7, R124, R7, !PT ;  /* 0x000000077c077209 */ /* 0x008fe40007810000 */
[----:B--2---:R-:W-:Y:S02]  /*9050*/  FMNMX.FTZ R0, R151, R0, !PT ;  /* 0x0000000097007209 */ /* 0x004fe40007810000 */
[----:B-1----:R-:W-:-:S03]  /*9060*/  FMNMX.FTZ R5, R126, R7, !PT ;  /* 0x000000077e057209 */ /* 0x002fc60007810000 */
[----:B------:R-:W1:Y:S04]  /*9070*/  SHFL.BFLY PT, R7, R0, 0x2, 0x1f ;  /* 0x0c401f0000077f89 */ /* 0x000e6800000e0000 */
[----:B0-----:R-:W0:Y:S01]  /*9080*/  SHFL.BFLY PT, R6, R5, 0x2, 0x1f ;  /* 0x0c401f0005067f89 */ /* 0x001e2200000e0000 */
[----:B-1----:R-:W-:Y:S02]  /*9090*/  FMNMX.FTZ R15, R0, R7, !PT ;  /* 0x00000007000f7209 */ /* 0x002fe40007810000 */
[----:B------:R-:W1:Y:S01]  /*90a0*/  LDC R7, c[0x0][0x988] ;  /* 0x00026200ff077b82 */ /* 0x000e620000000800 */
[----:B0-----:R-:W-:Y:S02]  /*90b0*/  FMNMX.FTZ R21, R5, R6, !PT ;  /* 0x0000000605157209 */ /* 0x001fe40007810000 */
[----:B------:R-:W0:Y:S04]  /*90c0*/  SHFL.BFLY PT, R6, R15, 0x1, 0x1f ;  /* 0x0c201f000f067f89 */ /* 0x000e2800000e0000 */
[----:B------:R-:W2:Y:S01]  /*90d0*/  SHFL.BFLY PT, R8, R21, 0x1, 0x1f ;  /* 0x0c201f0015087f89 */ /* 0x000ea200000e0000 */
[----:B0-----:R-:W-:-:S02]  /*90e0*/  FMNMX.FTZ R6, R15, R6, !PT ;  /* 0x000000060f067209 */ /* 0x001fc40007810000 */
[----:B--2---:R-:W-:-:S03]  /*90f0*/  FMNMX.FTZ R8, R21, R8, !PT ;  /* 0x0000000815087209 */ /* 0x004fc60007810000 */
[C---:B-1----:R-:W-:Y:S01]  /*9100*/  FMUL.FTZ R153, R6.reuse, R7 ;  /* 0x0000000706997220 */ /* 0x042fe20000410000 */
[----:B------:R-:W-:-:S03]  /*9110*/  FADD.FTZ R192, -R6, R9 ;  /* 0x0000000906c07221 */ /* 0x000fc60000010100 */
[-CC-:B------:R-:W-:Y:S01]  /*9120*/  FFMA.FTZ R15, R13, R7.reuse, -R153.reuse ;  /* 0x000000070d0f7223 */ /* 0x180fe20000010899 */
[-C--:B------:R-:W-:Y:S01]  /*9130*/  FFMA.FTZ R13, R139, R7.reuse, -R153 ;  /* 0x000000078b0d7223 */ /* 0x080fe20000010899 */
[C---:B------:R-:W-:Y:S01]  /*9140*/  FADD.FTZ R0, -R8.reuse, R11 ;  /* 0x0000000b08007221 */ /* 0x040fe20000010100 */
[-C--:B------:R-:W-:Y:S01]  /*9150*/  FMUL.FTZ R139, R8, R7.reuse ;  /* 0x00000007088b7220 */ /* 0x080fe20000410000 */
[-C--:B------:R-:W-:Y:S01]  /*9160*/  FFMA.FTZ R200, R176, R7.reuse, -R153 ;  /* 0x00000007b0c87223 */ /* 0x080fe20000010899 */
[-C--:B------:R-:W-:Y:S01]  /*9170*/  FMUL.FTZ R192, R192, R7.reuse ;  /* 0x00000007c0c07220 */ /* 0x080fe20000410000 */
[-C--:B------:R-:W-:Y:S01]  /*9180*/  FMUL.FTZ R0, R0, R7.reuse ;  /* 0x0000000700007220 */ /* 0x080fe20000410000 */
[-C--:B------:R-:W-:Y:S01]  /*9190*/  FFMA.FTZ R201, R12, R7.reuse, -R139 ;  /* 0x000000070cc97223 */ /* 0x080fe2000001088b */
[-C--:B------:R-:W-:Y:S01]  /*91a0*/  FFMA.FTZ R135, R178, R7.reuse, -R153 ;  /* 0x00000007b2877223 */ /* 0x080fe20000010899 */
[-C--:B------:R-:W-:Y:S01]  /*91b0*/  FFMA.FTZ R12, R14, R7.reuse, -R139 ;  /* 0x000000070e0c7223 */ /* 0x080fe2000001088b */
[----:B------:R0:W-:Y:S01]  /*91c0*/  MUFU.EX2 R5, R192 ;  /* 0x000000c000057308 */ /* 0x0001e20000000800 */
[-C--:B------:R-:W-:Y:S01]  /*91d0*/  FFMA.FTZ R202, R170, R7.reuse, -R153 ;  /* 0x00000007aaca7223 */ /* 0x080fe20000010899 */
[-C--:B------:R-:W-:Y:S01]  /*91e0*/  FFMA.FTZ R203, R20, R7.reuse, -R139 ;  /* 0x0000000714cb7223 */ /* 0x080fe2000001088b */
[-C--:B------:R-:W-:Y:S01]  /*91f0*/  FFMA.FTZ R133, R172, R7.reuse, -R153 ;  /* 0x00000007ac857223 */ /* 0x080fe20000010899 */
[-C--:B------:R-:W-:Y:S01]  /*9200*/  FFMA.FTZ R14, R168, R7.reuse, -R139 ;  /* 0x00000007a80e7223 */ /* 0x080fe2000001088b */
[-C--:B------:R-:W-:Y:S01]  /*9210*/  FFMA.FTZ R196, R174, R7.reuse, -R153 ;  /* 0x00000007aec47223 */ /* 0x080fe20000010899 */
[-C--:B------:R-:W-:Y:S01]  /*9220*/  FFMA.FTZ R197, R160, R7.reuse, -R139 ;  /* 0x00000007a0c57223 */ /* 0x080fe2000001088b */
[-C--:B------:R-:W-:Y:S01]  /*9230*/  FFMA.FTZ R131, R180, R7.reuse, -R153 ;  /* 0x00000007b4837223 */ /* 0x080fe20000010899 */
[----:B------:R-:W1:Y:S01]  /*9240*/  MUFU.EX2 R200, R200 ;  /* 0x000000c800c87308 */ /* 0x000e620000000800 */
[-CC-:B------:R-:W-:Y:S01]  /*9250*/  FFMA.FTZ R20, R162, R7.reuse, -R139.reuse ;  /* 0x00000007a2147223 */ /* 0x180fe2000001088b */
[-C--:B------:R-:W-:Y:S01]  /*9260*/  FFMA.FTZ R185, R136, R7.reuse, -R139 ;  /* 0x0000000788b97223 */ /* 0x080fe2000001088b */
[-C--:B------:R-:W-:Y:S01]  /*9270*/  FFMA.FTZ R198, R182, R7.reuse, -R153 ;  /* 0x00000007b6c67223 */ /* 0x080fe20000010899 */
[-C--:B------:R-:W-:Y:S01]  /*9280*/  FFMA.FTZ R199, R164, R7.reuse, -R139 ;  /* 0x00000007a4c77223 */ /* 0x080fe2000001088b */
[-CC-:B------:R-:W-:Y:S01]  /*9290*/  FFMA.FTZ R182, R141, R7.reuse, -R153.reuse ;  /* 0x000000078db67223 */ /* 0x180fe20000010899 */
[-C--:B------:R-:W-:Y:S01]  /*92a0*/  FFMA.FTZ R129, R184, R7.reuse, -R153 ;  /* 0x00000007b8817223 */ /* 0x080fe20000010899 */
[-C--:B------:R-:W-:Y:S01]  /*92b0*/  FFMA.FTZ R160, R166, R7.reuse, -R139 ;  /* 0x00000007a6a07223 */ /* 0x080fe2000001088b */
[----:B------:R-:W-:Y:S01]  /*92c0*/  MUFU.EX2 R0, R0 ;  /* 0x0000000000007308 */ /* 0x000fe20000000800 */
[-C--:B0-----:R-:W-:Y:S01]  /*92d0*/  FFMA.FTZ R192, R186, R7.reuse, -R153 ;  /* 0x00000007bac07223 */ /* 0x081fe20000010899 */
[-C--:B------:R-:W-:Y:S01]  /*92e0*/  FFMA.FTZ R193, R152, R7.reuse, -R139 ;  /* 0x0000000798c17223 */ /* 0x080fe2000001088b */
[-C--:B------:R-:W-:Y:S01]  /*92f0*/  FFMA.FTZ R127, R188, R7.reuse, -R153 ;  /* 0x00000007bc7f7223 */ /* 0x080fe20000010899 */
[-C--:B------:R-:W-:Y:S01]  /*9300*/  FFMA.FTZ R152, R154, R7.reuse, -R139 ;  /* 0x000000079a987223 */ /* 0x080fe2000001088b */
[-C--:B------:R-:W-:Y:S01]  /*9310*/  FFMA.FTZ R194, R190, R7.reuse, -R153 ;  /* 0x00000007bec27223 */ /* 0x080fe20000010899 */
[-C--:B------:R-:W-:Y:S01]  /*9320*/  FFMA.FTZ R195, R156, R7.reuse, -R139 ;  /* 0x000000079cc37223 */ /* 0x080fe2000001088b */
[----:B------:R-:W-:Y:S01]  /*9330*/  FFMA.FTZ R125, R222, R7, -R153 ;  /* 0x00000007de7d7223 */ /* 0x000fe20000010899 */
[----:B------:R-:W0:Y:S01]  /*9340*/  MUFU.EX2 R201, R201 ;  /* 0x000000c900c97308 */ /* 0x000e220000000800 */
[----:B-1----:R-:W-:Y:S01]  /*9350*/  FFMA.FTZ R136, R5, R3, R200 ;  /* 0x0000000305887223 */ /* 0x002fe200000100c8 */
[-CC-:B------:R-:W-:Y:S01]  /*9360*/  FFMA.FTZ R154, R158, R7.reuse, -R139.reuse ;  /* 0x000000079e9a7223 */ /* 0x180fe2000001088b */
[-C--:B------:R-:W-:Y:S01]  /*9370*/  FFMA.FTZ R187, R140, R7.reuse, -R139 ;  /* 0x000000078cbb7223 */ /* 0x080fe2000001088b */
[-C--:B------:R-:W-:Y:S01]  /*9380*/  FFMA.FTZ R188, R224, R7.reuse, -R153 ;  /* 0x00000007e0bc7223 */ /* 0x080fe20000010899 */
[-C--:B------:R-:W-:Y:S01]  /*9390*/  FFMA.FTZ R189, R144, R7.reuse, -R139 ;  /* 0x0000000790bd7223 */ /* 0x080fe2000001088b */
[-C--:B------:R-:W-:Y:S01]  /*93a0*/  FFMA.FTZ R123, R226, R7.reuse, -R153 ;  /* 0x00000007e27b7223 */ /* 0x080fe20000010899 */
[-CC-:B------:R-:W-:Y:S01]  /*93b0*/  FFMA.FTZ R144, R146, R7.reuse, -R139.reuse ;  /* 0x0000000792907223 */ /* 0x180fe2000001088b */
[----:B------:R-:W1:Y:S01]  /*93c0*/  MUFU.EX2 R135, R135 ;  /* 0x0000008700877308 */ /* 0x000e620000000800 */
[-C--:B------:R-:W-:Y:S01]  /*93d0*/  FFMA.FTZ R181, R128, R7.reuse, -R139 ;  /* 0x0000000780b57223 */ /* 0x080fe2000001088b */
[-C--:B------:R-:W-:Y:S01]  /*93e0*/  FFMA.FTZ R190, R228, R7.reuse, -R153 ;  /* 0x00000007e4be7223 */ /* 0x080fe20000010899 */
[-C--:B------:R-:W-:Y:S01]  /*93f0*/  FFMA.FTZ R191, R148, R7.reuse, -R139 ;  /* 0x0000000794bf7223 */ /* 0x080fe2000001088b */
[-C--:B------:R-:W-:Y:S01]  /*9400*/  FFMA.FTZ R121, R230, R7.reuse, -R153 ;  /* 0x00000007e6797223 */ /* 0x080fe20000010899 */
[-C--:B------:R-:W-:Y:S01]  /*9410*/  FFMA.FTZ R146, R150, R7.reuse, -R139 ;  /* 0x0000000796927223 */ /* 0x080fe2000001088b */
[-CC-:B------:R-:W-:Y:S01]  /*9420*/  FFMA.FTZ R184, R232, R7.reuse, -R153.reuse ;  /* 0x00000007e8b87223 */ /* 0x180fe20000010899 */
[-C--:B------:R-:W-:Y:S01]  /*9430*/  FFMA.FTZ R21, R234, R7.reuse, -R153 ;  /* 0x00000007ea157223 */ /* 0x080fe20000010899 */
[----:B------:R-:W2:Y:S01]  /*9440*/  MUFU.EX2 R12, R12 ;  /* 0x0000000c000c7308 */ /* 0x000ea20000000800 */
[----:B0-----:R-:W-:Y:S01]  /*9450*/  FFMA.FTZ R3, R0, R2, R201 ;  /* 0x0000000200037223 */ /* 0x001fe200000100c9 */
[-C--:B------:R-:W-:Y:S01]  /*9460*/  FFMA.FTZ R186, R236, R7.reuse, -R153 ;  /* 0x00000007ecba7223 */ /* 0x080fe20000010899 */
[-C--:B------:R-:W-:Y:S01]  /*9470*/  FFMA.FTZ R183, R132, R7.reuse, -R139 ;  /* 0x0000000784b77223 */ /* 0x080fe2000001088b */
[-C--:B------:R-:W-:Y:S01]  /*9480*/  FFMA.FTZ R180, R137, R7.reuse, -R153 ;  /* 0x0000000789b47223 */ /* 0x080fe20000010899 */
[-C--:B------:R-:W-:Y:S01]  /*9490*/  FFMA.FTZ R177, R120, R7.reuse, -R139 ;  /* 0x0000000778b17223 */ /* 0x080fe2000001088b */
[-CC-:B------:R-:W-:Y:S01]  /*94a0*/  FFMA.FTZ R11, R143, R7.reuse, -R153.reuse ;  /* 0x000000078f0b7223 */ /* 0x180fe20000010899 */
[-C--:B------:R-:W-:Y:S01]  /*94b0*/  FFMA.FTZ R176, R145, R7.reuse, -R153 ;  /* 0x0000000791b07223 */ /* 0x080fe20000010899 */
[----:B------:R-:W0:Y:S01]  /*94c0*/  MUFU.EX2 R202, R202 ;  /* 0x000000ca00ca7308 */ /* 0x000e220000000800 */
[----:B-1----:R-:W-:Y:S01]  /*94d0*/  FADD.FTZ R141, R135, R136 ;  /* 0x00000088878d7221 */ /* 0x002fe20000010000 */
[-C--:B------:R-:W-:Y:S01]  /*94e0*/  FFMA.FTZ R136, R138, R7.reuse, -R139 ;  /* 0x000000078a887223 */ /* 0x080fe2000001088b */
[-CC-:B------:R-:W-:Y:S01]  /*94f0*/  FFMA.FTZ R9, R147, R7.reuse, -R153.reuse ;  /* 0x0000000793097223 */ /* 0x180fe20000010899 */
[-C--:B------:R-:W-:Y:S01]  /*9500*/  FFMA.FTZ R178, R149, R7.reuse, -R153 ;  /* 0x0000000795b27223 */ /* 0x080fe20000010899 */
[-C--:B------:R-:W-:Y:S01]  /*9510*/  FFMA.FTZ R124, R124, R7.reuse, -R139 ;  /* 0x000000077c7c7223 */ /* 0x080fe2000001088b */
[-C--:B------:R-:W-:Y:S01]  /*9520*/  FFMA.FTZ R137, R151, R7.reuse, -R153 ;  /* 0x0000000797897223 */ /* 0x080fe20000010899 */
[----:B------:R-:W-:Y:S01]  /*9530*/  FFMA.FTZ R126, R126, R7, -R139 ;  /* 0x000000077e7e7223 */ /* 0x000fe2000001088b */
        /* <DEDUP_REMOVED lines=15> */
[----:B0-----:R-:W-:Y:S01]  /*9630*/  FADD.FTZ R141, R131, R138 ;  /* 0x0000008a838d7221 */ /* 0x001fe20000010000 */
[----:B------:R-:W-:-:S06]  /*9640*/  FFMA.FTZ R138, R142, R7, -R139 ;  /* 0x000000078e8a7223 */ /* 0x000fcc000001088b */
        /* <DEDUP_REMOVED lines=16> */
[----:B------:R-:W-:-:S06]  /*9750*/  FFMA.FTZ R128, R130, R7, -R139 ;  /* 0x0000000782807223 */ /* 0x000fcc000001088b */
        /* <DEDUP_REMOVED lines=15> */
[----:B-1----:R-:W-:Y:S01]  /*9850*/  FADD.FTZ R141, R123, R130 ;  /* 0x000000827b8d7221 */ /* 0x002fe20000010000 */
[----:B------:R-:W-:-:S06]  /*9860*/  FFMA.FTZ R130, R134, R7, -R139 ;  /* 0x0000000786827223 */ /* 0x000fcc000001088b */
        /* <DEDUP_REMOVED lines=27> */
[----:B------:R-:W-:-:S04]  /*9a20*/  IMAD.U32 R3, RZ, RZ, UR7 ;  /* 0x00000007ff037e24 */ /* 0x000fc8000f8e00ff */
[----:B------:R-:W-:Y:S02]  /*9a30*/  @P1 VIADD R3, R3, 0x36840 ;  /* 0x0003684003031836 */ /* 0x000fe40000000000 */
[----:B------:R-:W2:Y:S01]  /*9a40*/  MUFU.EX2 R13, R13 ;  /* 0x0000000d000d7308 */ /* 0x000ea20000000800 */
[----:B0-----:R-:W-:Y:S02]  /*9a50*/  FADD.FTZ R122, R180, R141 ;  /* 0x0000008db47a7221 */ /* 0x001fe40000010000 */
[----:B------:R-:W-:-:S04]  /*9a60*/  @P1 PRMT R3, R22, 0x654, R3 ;  /* 0x0000065416031816 */ /* 0x000fc80000000003 */
[----:B------:R0:W-:Y:S01]  /*9a70*/  @P1 SYNCS.ARRIVE.TRANS64.RED.A1T0 RZ, [R3+URZ], RZ ;  /* 0x000000ff03ff19a7 */ /* 0x0001e2000810043f */
[----:B------:R-:W3:Y:S01]  /*9a80*/  MUFU.EX2 R128, R128 ;  /* 0x0000008000807308 */ /* 0x000ee20000000800 */
[----:B-1----:R-:W-:-:S07]  /*9a90*/  FADD.FTZ R141, R181, R2 ;  /* 0x00000002b58d7221 */ /* 0x002fce0000010000 */
[----:B------:R-:W1:Y:S01]  /*9aa0*/  MUFU.EX2 R182, R182 ;  /* 0x000000b600b67308 */ /* 0x000e620000000800 */
[----:B--2---:R-:W-:-:S07]  /*9ab0*/  FADD.FTZ R143, R13, R122 ;  /* 0x0000007a0d8f7221 */ /* 0x004fce0000010000 */
        /* <DEDUP_REMOVED lines=22> */
[----:B--2---:R-:W-:-:S03]  /*9c20*/  FADD.FTZ R3, R137, R2 ;  /* 0x0000000289037221 */ /* 0x004fc60000010000 */
[----:B0-----:R-:W-:Y:S01]  /*9c30*/  FADD.FTZ R2, R179, R122 ;  /* 0x0000007ab3027221 */ /* 0x001fe20000010000 */
[----:B------:R-:W-:Y:S06]  /*9c40*/  @!P0 BRA `(.L_x_3641) ;  /* 0x0000000000048947 */ /* 0x000fec0003800000 */
[----:B------:R-:W-:Y:S01]  /*9c50*/  BPT.TRAP 0x1 ;  /* 0x000000040000795c */ /* 0x000fe20000300000 */
.L_x_3641:
[----:B------:R-:W-:Y:S01]  /*9c60*/  ISETP.NE.AND P1, PT, R17, RZ, PT ;  /* 0x000000ff1100720c */ /* 0x000fe20003f25270 */
[----:B------:R-:W-:Y:S01]  /*9c70*/  IMAD.U32 R122, RZ, RZ, UR10 ;  /* 0x0000000aff7a7e24 */ /* 0x000fe2000f8e00ff */
[----:B------:R-:W-:Y:S01]  /*9c80*/  UMOV UR38, UR39 ;  /* 0x0000002700267c82 */ /* 0x000fe20008000000 */
[----:B------:R-:W-:Y:S01]  /*9c90*/  UMOV UR6, UR36 ;  /* 0x0000002400067c82 */ /* 0x000fe20008000000 */
[----:B------:R-:W-:Y:S01]  /*9ca0*/  F2FP.BF16.F32.PACK_AB R182, R11, R182 ;  /* 0x000000b60bb6723e */ /* 0x000fe200000010ff */
[----:B------:R-:W-:Y:S01]  /*9cb0*/  IMAD.MOV.U32 R11, RZ, RZ, R8 ;  /* 0x000000ffff0b7224 */ /* 0x000fe200078e0008 */
[----:B------:R-:W-:Y:S01]  /*9cc0*/  F2FP.BF16.F32.PACK_AB R176, R9, R176 ;  /* 0x000000b009b0723e */ /* 0x000fe200000010ff */
[----:B------:R-:W-:Y:S01]  /*9cd0*/  IMAD.MOV.U32 R9, RZ, RZ, R6 ;  /* 0x000000ffff097224 */ /* 0x000fe200078e0006 */
[----:B------:R-:W-:Y:S02]  /*9ce0*/  F2FP.BF16.F32.PACK_AB R200, R135, R200 ;  /* 0x000000c887c8723e */ /* 0x000fe400000010ff */
[----:B------:R-:W-:-:S02]  /*9cf0*/  F2FP.BF16.F32.PACK_AB R201, R12, R201 ;  /* 0x000000c90cc9723e */ /* 0x000fc400000010ff */
[----:B------:R-:W-:Y:S01]  /*9d00*/  F2FP.BF16.F32.PACK_AB R202, R133, R202 ;  /* 0x000000ca85ca723e */ /* 0x000fe200000010ff */
[----:B------:R-:W-:Y:S01]  /*9d10*/  @P1 VIADD R122, R122, 0x36860 ;  /* 0x000368607a7a1836 */ /* 0x000fe20000000000 */
[----:B------:R-:W-:Y:S02]  /*9d20*/  F2FP.BF16.F32.PACK_AB R203, R14, R203 ;  /* 0x000000cb0ecb723e */ /* 0x000fe400000010ff */
[----:B------:R-:W-:Y:S02]  /*9d30*/  F2FP.BF16.F32.PACK_AB R196, R131, R196 ;  /* 0x000000c483c4723e */ /* 0x000fe400000010ff */
[----:B------:R-:W-:Y:S02]  /*9d40*/  @P1 PRMT R122, R19, 0x654, R122 ;  /* 0x00000654137a1816 */ /* 0x000fe4000000007a */
[----:B------:R-:W-:Y:S02]  /*9d50*/  F2FP.BF16.F32.PACK_AB R197, R20, R197 ;  /* 0x000000c514c5723e */ /* 0x000fe400000010ff */
[----:B------:R0:W-:Y:S01]  /*9d60*/  @P1 SYNCS.ARRIVE.TRANS64.RED.A1T0 RZ, [R122+URZ], RZ ;  /* 0x000000ff7aff19a7 */ /* 0x0001e2000810043f */
[C---:B------:R-:W-:Y:S01]  /*9d70*/  ISETP.GT.AND P1, PT, R10.reuse, RZ, PT ;  /* 0x000000ff0a00720c */ /* 0x040fe20003f24270 */
[----:B------:R-:W-:Y:S01]  /*9d80*/  VIADD R10, R10, 0xffffffff ;  /* 0xffffffff0a0a7836 */ /* 0x000fe20000000000 */
        /* <DEDUP_REMOVED lines=20> */
[----:B0-----:R-:W-:Y:S06]  /*9ed0*/  @P1 BRA `(.L_x_3642) ;  /* 0xffffffbc00501947 */ /* 0x001fec000383ffff */
.L_x_3631:
        /* <DEDUP_REMOVED lines=99> */
.L_x_3643:
        /* <DEDUP_REMOVED lines=9> */
.L_x_3644:
[----:B-1----:R-:W-:Y:S05]  /*a5a0*/  @P1 BRA `(.L_x_3645) ;  /* 0x0000000000081947 */ /* 0x002fea0003800000 */
[----:B------:R-:W1:Y:S02]  /*a5b0*/  SYNCS.PHASECHK.TRANS64.TRYWAIT P1, [UR9+0x36850], R0 ;  /* 0x03685000ff0075a7 */ /* 0x000e640008020149 */
[----:B-1----:R-:W-:Y:S05]  /*a5c0*/  @!P1 BRA `(.L_x_3646) ;  /* 0x0000007000809947 */ /* 0x002fea0003800000 */
.L_x_3645:
[----:B------:R-:W-:Y:S01]  /*a5d0*/  UIADD3 UR5, UR4, 0x400, URZ ;  /* 0x0000040004057890 */ /* 0x000fe2000fffe03f */
[----:B------:R-:W-:Y:S01]  /*a5e0*/  WARPGROUP.ARRIVE ;  /* 0x00000000000079c5 */ /* 0x000fe20000000000 */
[----:B------:R-:W-:Y:S01]  /*a5f0*/  UMOV UR7, 0x40000040 ;  /* 0x4000004000077882 */ /* 0x000fe20000000000 */
[----:B------:R-:W-:Y:S01]  /*a600*/  UMOV UR11, 0x40000040 ;  /* 0x40000040000b7882 */ /* 0x000fe20000000000 */
[----:B------:R-:W-:Y:S01]  /*a610*/  USHF.R.U32.HI UR5, URZ, 0x4, UR5 ;  /* 0x000000043f057899 */ /* 0x000fe20008011605 */
[----:B01----:R-:W0:Y:S01]  /*a620*/  SHFL.BFLY PT, R0, R3, 0x2, 0x1f ;  /* 0x0c401f0003007f89 */ /* 0x003e2200000e0000 */
[----:B------:R-:W-:Y:S02]  /*a630*/  CS2R R20, SRZ ;  /* 0x0000000000147805 */ /* 0x000fe4000001ff00 */
[----:B------:R-:W-:Y:S01]  /*a640*/  ULOP3.LUT UR5, UR5, 0x3fff, URZ, 0xc0, !UPT ;  /* 0x00003fff05057892 */ /* 0x000fe2000f8ec03f */
[----:B------:R-:W1:Y:S03]  /*a650*/  SHFL.BFLY PT, R5, R2, 0x2, 0x1f ;  /* 0x0c401f0002057f89 */ /* 0x000e6600000e0000 */
[----:B------:R-:W-:-:S04]  /*a660*/  ULOP3.LUT UR5, UR5, 0x3800000, URZ, 0xfc, !UPT ;  /* 0x0380000005057892 */ /* 0x000fc8000f8efc3f */
[----:B------:R-:W-:-:S04]  /*a670*/  UIMAD UR6, UR36, 0xa80, UR5 ;  /* 0x00000a80240678a4 */ /* 0x000fc8000f8e0205 */
[----:B------:R-:W-:-:S05]  /*a680*/  UIADD3 UR8, UR6, 0x80, URZ ;  /* 0x0000008006087890 */ /* 0x000fca000fffe03f */
[----:B------:R-:W-:Y:S01]  /*a690*/  HGMMA.64x192x16.F32.BF16 R24, R200, gdesc[UR4].tnspB, R24, gsb0 ;  /* 0x42e00004c8187df0 */ /* 0x000fe20008001818 */
[----:B------:R-:W-:Y:S01]  /*a6a0*/  UMOV UR7, 0x40000040 ;  /* 0x4000004000077882 */ /* 0x000fe20000000000 */
[----:B------:R-:W-:Y:S01]  /*a6b0*/  UMOV UR10, UR8 ;  /* 0x00000008000a7c82 */ /* 0x000fe20008000000 */
[----:B------:R-:W-:Y:S01]  /*a6c0*/  UIADD3 UR8, UR6, 0x100, URZ ;  /* 0x0000010006087890 */ /* 0x000fe2000fffe03f */
[----:B0-----:R-:W-:Y:S01]  /*a6d0*/  FADD.FTZ R0, R0, R3 ;  /* 0x0000000300007221 */ /* 0x001fe20000010000 */
[----:B-1----:R-:W-:Y:S01]  /*a6e0*/  FADD.FTZ R4, R5, R2 ;  /* 0x0000000205047221 */ /* 0x002fe20000010000 */
[----:B------:R-:W-:-:S03]  /*a6f0*/  IMAD.MOV.U32 R2, RZ, RZ, -0x800000 ;  /* 0xff800000ff027424 */ /* 0x000fc600078e00ff */
[----:B------:R-:W0:Y:S04]  /*a700*/  SHFL.BFLY PT, R5, R0, 0x1, 0x1f ;  /* 0x0c201f0000057f89 */ /* 0x000e2800000e0000 */
[----:B------:R-:W1:Y:S01]  /*a710*/  SHFL.BFLY PT, R9, R4, 0x1, 0x1f ;  /* 0x0c201f0004097f89 */ /* 0x000e6200000e0000 */
[----:B0-----:R-:W-:Y:S01]  /*a720*/  FADD.FTZ R10, R0, R5 ;  /* 0x00000005000a7221 */ /* 0x001fe20000010000 */
[----:B------:R-:W-:Y:S02]  /*a730*/  IMAD.MOV.U32 R0, RZ, RZ, -0x800000 ;  /* 0xff800000ff007424 */ /* 0x000fe400078e00ff */
[----:B-1----:R-:W-:Y:S02]  /*a740*/  FADD.FTZ R11, R4, R9 ;  /* 0x00000009040b7221 */ /* 0x002fe40000010000 */
[----:B------:R-:W-:-:S03]  /*a750*/  FSETP.NE.FTZ.AND P1, PT, R10, RZ, PT ;  /* 0x000000ff0a00720b */ /* 0x000fc60003f35000 */
[----:B------:R-:W-:-:S10]  /*a760*/  FSETP.NE.FTZ.AND P2, PT, R11, RZ, PT ;  /* 0x000000ff0b00720b */ /* 0x000fd40003f55000 */
[----:B------:R-:W0:Y:S01]  /*a770*/  @P1 MUFU.LG2 R5, R10 ;  /* 0x0000000a00051308 */ /* 0x000e220000000c00 */
[C---:B------:R-:W-:Y:S02]  /*a780*/  @P1 FMUL.FTZ R3, R7.reuse, 0.69314718246459960938 ;  /* 0x3f31721807031820 */ /* 0x040fe40000410000 */
[----:B------:R-:W-:-:S05]  /*a790*/  @P2 FMUL.FTZ R12, R7, 0.69314718246459960938 ;  /* 0x3f317218070c2820 */ /* 0x000fca0000410000 */
        /* <DEDUP_REMOVED lines=33> */
[----:B------:R-:W-:Y:S03]  /*a9b0*/  HGMMA.64x192x16.F32.BF16 R24, R180, gdesc[UR8].tnspB, R24, gsb0 ;  /* 0x42e00008b4187df0 */ /* 0x000fe60008001818 */
[----:B------:R-:W-:Y:S02]  /*a9c0*/  WARPGROUP.DEPBAR.LE gsb0, 0x0 ;  /* 0x00008000000079c5 */ /* 0x000fe40000010000 */
[----:B------:R-:W-:-:S15]  /*a9d0*/  WARPGROUP.ARRIVE ;  /* 0x00000000000079c5 */ /* 0x000fde0000000000 */
[----:B------:R-:W-:Y:S03]  /*a9e0*/  HGMMA.64x192x16.F32.BF16 R24, R176, gdesc[UR4].tnspB, R24, gsb0 ;  /* 0x42e00004b0187df0 */ /* 0x000fe60008001818 */
[----:B------:R-:W-:Y:S02]  /*a9f0*/  WARPGROUP.DEPBAR.LE gsb0, 0x0 ;  /* 0x00008000000079c5 */ /* 0x000fe40000010000 */
[----:B0-23--:R-:W-:Y:S05]  /*aa00*/  @!P0 BRA `(.L_x_3647) ;  /* 0x0000000000048947 */ /* 0x00dfea0003800000 */
[----:B------:R-:W-:Y:S01]  /*aa10*/  BPT.TRAP 0x1 ;  /* 0x000000040000795c */ /* 0x000fe20000300000 */
.L_x_3647:
[----:B------:R-:W0:Y:S01]  /*aa20*/  S2UR UR5, SR_SWINHI ;  /* 0x00000000000579c3 */ /* 0x000e220000002f00 */
[----:B------:R-:W-:Y:S01]  /*aa30*/  ISETP.NE.AND P0, PT, R17, RZ, PT ;  /* 0x000000ff1100720c */ /* 0x000fe20003f05270 */
[-C--:B------:R-:W-:Y:S01]  /*aa40*/  FMUL.FTZ R12, R49, R21.reuse ;  /* 0x00000015310c7220 */ /* 0x080fe20000410000 */
[-C--:B------:R-:W-:Y:S01]  /*aa50*/  FMUL.FTZ R121, R48, R21.reuse ;  /* 0x0000001530797220 */ /* 0x080fe20000410000 */
[-C--:B------:R-:W-:Y:S01]  /*aa60*/  FMUL.FTZ R154, R26, R20.reuse ;  /* 0x000000141a9a7220 */ /* 0x080fe20000410000 */
[-C--:B------:R-:W-:Y:S01]  /*aa70*/  FMUL.FTZ R141, R47, R20.reuse ;  /* 0x000000142f8d7220 */ /* 0x080fe20000410000 */
[-C--:B------:R-:W-:Y:S01]  /*aa80*/  FMUL.FTZ R148, R46, R20.reuse ;  /* 0x000000142e947220 */ /* 0x080fe20000410000 */
[----:B------:R-:W-:Y:S02]  /*aa90*/  IMAD.U32 R26, RZ, RZ, UR9 ;  /* 0x00000009ff1a7e24 */ /* 0x000fe4000f8e00ff */
[----:B------:R-:W-:Y:S01]  /*aaa0*/  FMUL.FTZ R129, R71, R20 ;  /* 0x0000001447817220 */ /* 0x000fe20000410000 */
[-C--:B------:R-:W-:Y:S01]  /*aab0*/  FMUL.FTZ R4, R25, R21.reuse ;  /* 0x0000001519047220 */ /* 0x080fe20000410000 */
[-C--:B------:R-:W-:Y:S01]  /*aac0*/  FMUL.FTZ R5, R24, R21.reuse ;  /* 0x0000001518057220 */ /* 0x080fe20000410000 */
[-C--:B------:R-:W-:Y:S01]  /*aad0*/  FMUL.FTZ R6, R29, R21.reuse ;  /* 0x000000151d067220 */ /* 0x080fe20000410000 */
[-C--:B------:R-:W-:Y:S01]  /*aae0*/  FMUL.FTZ R7, R28, R21.reuse ;  /* 0x000000151c077220 */ /* 0x080fe20000410000 */
[----:B------:R-:W-:Y:S01]  /*aaf0*/  FMUL.FTZ R9, R33, R21 ;  /* 0x0000001521097220 */ /* 0x000fe20000410000 */
[----:B------:R-:W-:-:S02]  /*ab00*/  @P0 VIADD R26, R26, 0x36860 ;  /* 0x000368601a1a0836 */ /* 0x000fc40000000000 */
        /* <DEDUP_REMOVED lines=47> */
[----:B------:R-:W-:-:S02]  /*ae00*/  IMAD R21, R209, 0x40, R23 ;  /* 0x00000040d1157824 */ /* 0x000fc400078e0217 */
[-C--:B------:R-:W-:Y:S01]  /*ae10*/  FMUL.FTZ R132, R70, R20.reuse ;  /* 0x0000001446847220 */ /* 0x080fe20000410000 */
[----:B------:R-:W-:Y:S01]  /*ae20*/  @P0 PRMT R26, R19, 0x654, R26 ;  /* 0x00000654131a0816 */ /* 0x000fe2000000001a */
[-C--:B------:R-:W-:Y:S01]  /*ae30*/  FMUL.FTZ R144, R43, R20.reuse ;  /* 0x000000142b907220 */ /* 0x080fe20000410000 */
[----:B------:R-:W-:Y:S01]  /*ae40*/  LOP3.LUT R70, R71, 0x380, RZ, 0xc0, !PT ;  /* 0x0000038047467812 */ /* 0x000fe200078ec0ff */
[----:B------:R-:W-:Y:S01]  /*ae50*/  IMAD.WIDE R48, R21, 0x2, R48 ;  /* 0x0000000215307825 */ /* 0x000fe200078e0230 */
[----:B------:R0:W-:Y:S01]  /*ae60*/  @P0 SYNCS.ARRIVE.TRANS64.RED.A1T0 RZ, [R26+URZ], RZ ;  /* 0x000000ff1aff09a7 */ /* 0x0001e2000810043f */
[----:B------:R-:W-:Y:S02]  /*ae70*/  LOP3.LUT R21, R46, 0x380, RZ, 0xc0, !PT ;  /* 0x000003802e157812 */ /* 0x000fe400078ec0ff */
[-C--:B------:R-:W-:Y:S01]  /*ae80*/  FMUL.FTZ R152, R30, R20.reuse ;  /* 0x000000141e987220 */ /* 0x080fe20000410000 */
[----:B------:R-:W-:Y:S01]  /*ae90*/  SHF.R.U64 R70, R70, 0x3, RZ ;  /* 0x0000000346467819 */ /* 0x000fe200000012ff */
[-C--:B------:R-:W-:Y:S01]  /*aea0*/  FMUL.FTZ R33, R27, R20.reuse ;  /* 0x000000141b217220 */ /* 0x080fe20000410000 */
[C---:B------:R-:W-:Y:S01]  /*aeb0*/  IADD3 R45, P6, R46.reuse, 0x8040, RZ ;  /* 0x000080402e2d7810 */ /* 0x040fe20007fde0ff */
[-C--:B------:R-:W-:Y:S01]  /*aec0*/  FMUL.FTZ R29, R31, R20.reuse ;  /* 0x000000141f1d7220 */ /* 0x080fe20000410000 */
[C---:B------:R-:W-:Y:S01]  /*aed0*/  IADD3 R32, P0, R46.reuse, 0x8020, RZ ;  /* 0x000080202e207810 */ /* 0x040fe20007f1e0ff */
[-C--:B------:R-:W-:Y:S01]  /*aee0*/  FMUL.FTZ R145, R35, R20.reuse ;  /* 0x0000001423917220 */ /* 0x080fe20000410000 */
[----:B------:R-:W-:Y:S01]  /*aef0*/  IADD3 R43, P1, R46, 0x8000, RZ ;  /* 0x000080002e2b7810 */ /* 0x000fe20007f3e0ff */
[-C--:B------:R-:W-:Y:S01]  /*af00*/  FMUL.FTZ R146, R34, R20.reuse ;  /* 0x0000001422927220 */ /* 0x080fe20000410000 */
[----:B------:R-:W-:Y:S01]  /*af10*/  SHF.R.U64 R21, R21, 0x3, RZ ;  /* 0x0000000315157819 */ /* 0x000fe200000012ff */
        /* <DEDUP_REMOVED lines=37> */
[----:B------:R-:W-:Y:S01]  /*b170*/  LOP3.LUT R70, R70, R71, RZ, 0x3c, !PT ;  /* 0x0000004746467212 */ /* 0x000fe200078e3cff */
[--C-:B------:R-:W-:Y:S01]  /*b180*/  IMAD.X R71, RZ, RZ, R47.reuse, P5 ;  /* 0x000000ffff477224 */ /* 0x100fe200028e062f */
[----:B------:R-:W-:Y:S01]  /*b190*/  LOP3.LUT R30, R32, 0x380, RZ, 0xc0, !PT ;  /* 0x00000380201e7812 */ /* 0x000fe200078ec0ff */
[--C-:B------:R-:W-:Y:S01]  /*b1a0*/  IMAD.X R75, RZ, RZ, R47.reuse, P6 ;  /* 0x000000ffff4b7224 */ /* 0x100fe200030e062f */
[----:B------:R-:W-:Y:S01]  /*b1b0*/  LOP3.LUT R20, R43, 0x380, RZ, 0xc0, !PT ;  /* 0x000003802b147812 */ /* 0x000fe200078ec0ff */
[--C-:B------:R-:W-:Y:S01]  /*b1c0*/  IMAD.X R79, RZ, RZ, R47.reuse, P0 ;  /* 0x000000ffff4f7224 */ /* 0x100fe200000e062f */
[C---:B------:R-:W-:Y:S01]  /*b1d0*/  IADD3 R28, P2, R46.reuse, 0x4060, RZ ;  /* 0x000040602e1c7810 */ /* 0x040fe20007f5e0ff */
[--C-:B------:R-:W-:Y:S01]  /*b1e0*/  IMAD.X R83, RZ, RZ, R47.reuse, P1 ;  /* 0x000000ffff537224 */ /* 0x100fe200008e062f */
[C---:B------:R-:W-:Y:S01]  /*b1f0*/  IADD3 R31, P3, R46.reuse, 0x20, RZ ;  /* 0x000000202e1f7810 */ /* 0x040fe20007f7e0ff */
[----:B------:R-:W1:Y:S01]  /*b200*/  LDC R86, c[0x0][0xbe8] ;  /* 0x0002fa00ff567b82 */ /* 0x000e620000000800 */
[C---:B------:R-:W-:Y:S01]  /*b210*/  IADD3 R41, P4, R46.reuse, 0x4040, RZ ;  /* 0x000040402e297810 */ /* 0x040fe20007f9e0ff */
[--C-:B------:R-:W-:Y:S01]  /*b220*/  IMAD.X R63, RZ, RZ, R47.reuse, P2 ;  /* 0x000000ffff3f7224 */ /* 0x100fe200010e062f */
[C---:B0-----:R-:W-:Y:S01]  /*b230*/  IADD3 R26, P5, R46.reuse, 0x4020, RZ ;  /* 0x000040202e1a7810 */ /* 0x041fe20007fbe0ff */
[--C-:B------:R-:W-:Y:S01]  /*b240*/  IMAD.X R67, RZ, RZ, R47.reuse, P3 ;  /* 0x000000ffff437224 */ /* 0x100fe200018e062f */
[C---:B------:R-:W-:Y:S01]  /*b250*/  IADD3 R39, P6, R46.reuse, 0x4000, RZ ;  /* 0x000040002e277810 */ /* 0x040fe20007fde0ff */
[--C-:B------:R-:W-:Y:S01]  /*b260*/  IMAD.X R53, RZ, RZ, R47.reuse, P4 ;  /* 0x000000ffff357224 */ /* 0x100fe200020e062f */
[C---:B------:R-:W-:Y:S01]  /*b270*/  IADD3 R37, P0, R46.reuse, 0x60, RZ ;  /* 0x000000602e257810 */ /* 0x040fe20007f1e0ff */
[----:B------:R-:W0:Y:S01]  /*b280*/  LDC R155, c[0x0][0xc38] ;  /* 0x00030e00ff9b7b82 */ /* 0x000e220000000800 */
[----:B------:R-:W-:Y:S01]  /*b290*/  IADD3 R35, P1, R46, 0x40, RZ ;  /* 0x000000402e237810 */ /* 0x000fe20007f3e0ff */
[----:B------:R-:W-:Y:S01]  /*b2a0*/  ULDC UR10, c[0x0][0xc44] ;  /* 0x00031100000a7ab9 */ /* 0x000fe20000000800 */
[----:B------:R-:W-:Y:S01]  /*b2b0*/  LOP3.LUT R46, R21, R46, RZ, 0x3c, !PT ;  /* 0x0000002e152e7212 */ /* 0x000fe200078e3cff */
[--C-:B------:R-:W-:Y:S01]  /*b2c0*/  IMAD.X R27, RZ, RZ, R47.reuse, P0 ;  /* 0x000000ffff1b7224 */ /* 0x100fe200000e062f */
[----:B------:R-:W-:Y:S01]  /*b2d0*/  SHF.R.U64 R21, R30, 0x3, RZ ;  /* 0x000000031e157819 */ /* 0x000fe200000012ff */
[--C-:B------:R-:W-:Y:S01]  /*b2e0*/  IMAD.X R59, RZ, RZ, R47.reuse, P1 ;  /* 0x000000ffff3b7224 */ /* 0x100fe200008e062f */
[----:B------:R-:W-:Y:S01]  /*b2f0*/  SHF.R.U64 R20, R20, 0x3, RZ ;  /* 0x0000000314147819 */ /* 0x000fe200000012ff */
[----:B------:R-:W-:Y:S01]  /*b300*/  ULDC.64 UR8, c[0x0][0xb90] ;  /* 0x0002e40000087ab9 */ /* 0x000fe20000000a00 */
[----:B------:R-:W-:Y:S01]  /*b310*/  LOP3.LUT R78, R21, R32, RZ, 0x3c, !PT ;  /* 0x00000020154e7212 */ /* 0x000fe200078e3cff */
[--C-:B------:R-:W-:Y:S01]  /*b320*/  IMAD.X R55, RZ, RZ, R47.reuse, P5 ;  /* 0x000000ffff377224 */ /* 0x100fe200028e062f */
[----:B------:R-:W-:Y:S01]  /*b330*/  LOP3.LUT R21, R28, 0x380, RZ, 0xc0, !PT ;  /* 0x000003801c157812 */ /* 0x000fe200078ec0ff */
[----:B------:R-:W-:Y:S01]  /*b340*/  IMAD.X R57, RZ, RZ, R47, P6 ;  /* 0x000000ffff397224 */ /* 0x000fe200030e062f */
[----:B------:R-:W-:-:S02]  /*b350*/  LOP3.LUT R82, R20, R43, RZ, 0x3c, !PT ;  /* 0x0000002b14527212 */ /* 0x000fc400078e3cff */
[----:B------:R-:W-:Y:S02]  /*b360*/  LOP3.LUT R20, R31, 0x380, RZ, 0xc0, !PT ;  /* 0x000003801f147812 */ /* 0x000fe400078ec0ff */
[----:B------:R-:W-:Y:S02]  /*b370*/  SHF.R.U64 R21, R21, 0x3, RZ ;  /* 0x0000000315157819 */ /* 0x000fe400000012ff */
[----:B------:R-:W-:Y:S02]  /*b380*/  SHF.R.U64 R20, R20, 0x3, RZ ;  /* 0x0000000314147819 */ /* 0x000fe400000012ff */
[----:B------:R-:W-:Y:S02]  /*b390*/  LOP3.LUT R62, R21, R28, RZ, 0x3c, !PT ;  /* 0x0000001c153e7212 */ /* 0x000fe400078e3cff */
[----:B------:R-:W-:Y:S02]  /*b3a0*/  LOP3.LUT R66, R20, R31, RZ, 0x3c, !PT ;  /* 0x0000001f14427212 */ /* 0x000fe400078e3cff */
[----:B------:R-:W-:-:S02]  /*b3b0*/  LOP3.LUT R21, R26, 0x380, RZ, 0xc0, !PT ;  /* 0x000003801a157812 */ /* 0x000fc400078ec0ff */
[----:B------:R-:W-:Y:S02]  /*b3c0*/  LOP3.LUT R20, R39, 0x380, RZ, 0xc0, !PT ;  /* 0x0000038027147812 */ /* 0x000fe400078ec0ff */
[----:B------:R-:W-:Y:S02]  /*b3d0*/  SHF.R.U64 R21, R21, 0x3, RZ ;  /* 0x0000000315157819 */ /* 0x000fe400000012ff */
[----:B------:R-:W-:Y:S02]  /*b3e0*/  SHF.R.U64 R20, R20, 0x3, RZ ;  /* 0x0000000314147819 */ /* 0x000fe400000012ff */
[----:B------:R-:W-:Y:S02]  /*b3f0*/  LOP3.LUT R54, R21, R26, RZ, 0x3c, !PT ;  /* 0x0000001a15367212 */ /* 0x000fe400078e3cff */
[----:B------:R-:W-:Y:S02]  /*b400*/  LOP3.LUT R56, R20, R39, RZ, 0x3c, !PT ;  /* 0x0000002714387212 */ /* 0x000fe400078e3cff */
[----:B------:R-:W-:-:S02]  /*b410*/  IADD3 R21, P4, R48, 0x1000, RZ ;  /* 0x0000100030157810 */ /* 0x000fc40007f9e0ff */
[----:B------:R-:W-:Y:S02]  /*b420*/  IADD3 R39, P1, R48, 0x4000, RZ ;  /* 0x0000400030277810 */ /* 0x000fe40007f3e0ff */
[----:B------:R-:W-:Y:S02]  /*b430*/  LOP3.LUT R28, R41, 0x380, RZ, 0xc0, !PT ;  /* 0x00000380291c7812 */ /* 0x000fe400078ec0ff */
[----:B------:R-:W-:Y:S02]  /*b440*/  LOP3.LUT R20, R21, 0x380, RZ, 0xc0, !PT ;  /* 0x0000038015147812 */ /* 0x000fe400078ec0ff */
[----:B------:R-:W-:Y:S02]  /*b450*/  LOP3.LUT R38, R39, 0x380, RZ, 0xc0, !PT ;  /* 0x0000038027267812 */ /* 0x000fe400078ec0ff */
[----:B------:R-:W-:Y:S02]  /*b460*/  SHF.R.U64 R28, R28, 0x3, RZ ;  /* 0x000000031c1c7819 */ /* 0x000fe400000012ff */
[----:B------:R-:W-:-:S02]  /*b470*/  SHF.R.U64 R20, R20, 0x3, RZ ;  /* 0x0000000314147819 */ /* 0x000fc400000012ff */
[----:B------:R-:W-:Y:S02]  /*b480*/  SHF.R.U64 R38, R38, 0x3, RZ ;  /* 0x0000000326267819 */ /* 0x000fe400000012ff */
[----:B------:R-:W-:Y:S02]  /*b490*/  LOP3.LUT R52, R28, R41, RZ, 0x3c, !PT ;  /* 0x000000291c347212 */ /* 0x000fe400078e3cff */
[----:B------:R-:W-:Y:S01]  /*b4a0*/  LOP3.LUT R20, R20, R21, RZ, 0x3c, !PT ;  /* 0x0000001514147212 */ /* 0x000fe200078e3cff */
[----:B------:R-:W-:Y:S01]  /*b4b0*/  IMAD.X R21, RZ, RZ, R49, P4 ;  /* 0x000000ffff157224 */ /* 0x000fe200020e0631 */
[----:B------:R-:W-:Y:S02]  /*b4c0*/  IADD3 R41, P0, R48, 0x5000, RZ ;  /* 0x0000500030297810 */ /* 0x000fe40007f1e0ff */
[----:B------:R-:W-:Y:S02]  /*b4d0*/  LOP3.LUT R38, R38, R39, RZ, 0x3c, !PT ;  /* 0x0000002726267212 */ /* 0x000fe400078e3cff */
[----:B------:R-:W-:-:S02]  /*b4e0*/  IADD3 R39, P4, R48, 0x8000, RZ ;  /* 0x0000800030277810 */ /* 0x000fc40007f9e0ff */
[----:B------:R-:W-:Y:S02]  /*b4f0*/  LOP3.LUT R40, R41, 0x380, RZ, 0xc0, !PT ;  /* 0x0000038029287812 */ /* 0x000fe400078ec0ff */
[----:B------:R-:W-:Y:S02]  /*b500*/  LOP3.LUT R36, R39, 0x380, RZ, 0xc0, !PT ;  /* 0x0000038027247812 */ /* 0x000fe400078ec0ff */
[----:B------:R-:W-:Y:S02]  /*b510*/  LOP3.LUT R28, R35, 0x380, RZ, 0xc0, !PT ;  /* 0x00000380231c7812 */ /* 0x000fe400078ec0ff */
[----:B------:R-:W-:Y:S02]  /*b520*/  SHF.R.U64 R40, R40, 0x3, RZ ;  /* 0x0000000328287819 */ /* 0x000fe400000012ff */
[----:B------:R-:W-:Y:S02]  /*b530*/  SHF.R.U64 R36, R36, 0x3, RZ ;  /* 0x0000000324247819 */ /* 0x000fe400000012ff */
[----:B------:R-:W-:-:S02]  /*b540*/  SHF.R.U64 R28, R28, 0x3, RZ ;  /* 0x000000031c1c7819 */ /* 0x000fc400000012ff */
[----:B------:R-:W-:Y:S02]  /*b550*/  LOP3.LUT R40, R40, R41, RZ, 0x3c, !PT ;  /* 0x0000002928287212 */ /* 0x000fe400078e3cff */
[----:B------:R-:W-:Y:S02]  /*b560*/  IADD3 R41, P3, R48, 0x7000, RZ ;  /* 0x0000700030297810 */ /* 0x000fe40007f7e0ff */
[----:B------:R-:W-:Y:S01]  /*b570*/  LOP3.LUT R36, R36, R39, RZ, 0x3c, !PT ;  /* 0x0000002724247212 */ /* 0x000fe200078e3cff */
[----:B------:R-:W-:Y:S01]  /*b580*/  IMAD.X R39, RZ, RZ, R49, P1 ;  /* 0x000000ffff277224 */ /* 0x000fe200008e0631 */
[----:B-1----:R-:W-:Y:S02]  /*b590*/  ISETP.NE.AND P1, PT, R86, 0x1, PT ;  /* 0x000000015600780c */ /* 0x002fe40003f25270 */
[----:B------:R-:W-:Y:S02]  /*b5a0*/  LOP3.LUT R58, R28, R35, RZ, 0x3c, !PT ;  /* 0x000000231c3a7212 */ /* 0x000fe400078e3cff */
[----:B------:R-:W-:-:S02]  /*b5b0*/  LOP3.LUT R28, R41, 0x380, RZ, 0xc0, !PT ;  /* 0x00000380291c7812 */ /* 0x000fc400078ec0ff */
[----:B------:R-:W-:Y:S02]  /*b5c0*/  R2UR UR14, R212 ;  /* 0x00000000d40e72ca */ /* 0x000fe400000e0000 */
[----:B------:R-:W-:Y:S02]  /*b5d0*/  SHF.R.U64 R28, R28, 0x3, RZ ;  /* 0x000000031c1c7819 */ /* 0x000fe400000012ff */
[----:B------:R-:W-:Y:S02]  /*b5e0*/  F2FP.BF16.F32.PACK_AB R6, R6, R7 ;  /* 0x000000070606723e */ /* 0x000fe400000010ff */
[----:B------:R-:W-:Y:S01]  /*b5f0*/  LOP3.LUT R28, R28, R41, RZ, 0x3c, !PT ;  /* 0x000000291c1c7212 */ /* 0x000fe200078e3cff */
[--C-:B------:R-:W-:Y:S01]  /*b600*/  IMAD.X R41, RZ, RZ, R49.reuse, P0 ;  /* 0x000000ffff297224 */ /* 0x100fe200000e0631 */
[----:B------:R-:W-:Y:S01]  /*b610*/  R2UR UR13, R213 ;  /* 0x00000000d50d72ca */ /* 0x000fe200000e0000 */
[----:B------:R-:W1:Y:S01]  /*b620*/  @P1 LDC R153, c[0x0][0xbf0] ;  /* 0x0002fc00ff991b82 */ /* 0x000e620000000800 */
[----:B------:R-:W-:Y:S01]  /*b630*/  F2FP.BF16.F32.PACK_AB R7, R29, R152 ;  /* 0x000000981d07723e */ /* 0x000fe200000010ff */
[----:B------:R-:W-:Y:S01]  /*b640*/  IMAD.X R29, RZ, RZ, R49, P3 ;  /* 0x000000ffff1d7224 */ /* 0x000fe200018e0631 */
[----:B------:R-:W-:Y:S01]  /*b650*/  IADD3 R149, P0, R48, 0xb000, RZ ;  /* 0x0000b00030957810 */ /* 0x000fe20007f1e0ff */
[----:B------:R-:W-:Y:S01]  /*b660*/  UIADD3 UR5, -UR14, URZ, URZ ;  /* 0x0000003f0e057290 */ /* 0x000fe2000fffe13f */
[----:B------:R-:W-:-:S02]  /*b670*/  LOP3.LUT R34, R45, 0x380, RZ, 0xc0, !PT ;  /* 0x000003802d227812 */ /* 0x000fc400078ec0ff */
[----:B------:R-:W-:Y:S01]  /*b680*/  MOV R151, R46 ;  /* 0x0000002e00977202 */ /* 0x000fe20000000f00 */
[----:B------:R-:W2:Y:S01]  /*b690*/  @P1 LDC R152, c[0x0][0xbec] ;  /* 0x0002fb00ff981b82 */ /* 0x000ea20000000800 */
[----:B------:R-:W-:Y:S01]  /*b6a0*/  R2UR UR12, R211 ;  /* 0x00000000d30c72ca */ /* 0x000fe200000e0000 */
[----:B------:R-:W-:Y:S01]  /*b6b0*/  IMAD.X R47, RZ, RZ, R49, P0 ;  /* 0x000000ffff2f7224 */ /* 0x000fe200000e0631 */
[----:B------:R-:W-:Y:S01]  /*b6c0*/  LOP3.LUT R46, R149, 0x380, RZ, 0xc0, !PT ;  /* 0x00000380952e7812 */ /* 0x000fe200078ec0ff */
[----:B------:R-:W-:Y:S01]  /*b6d0*/  UIMAD UR10, UR10, UR5, UR13 ;  /* 0x000000050a0a72a4 */ /* 0x000fe2000f8e020d */
[----:B------:R-:W-:Y:S02]  /*b6e0*/  SHF.R.U64 R34, R34, 0x3, RZ ;  /* 0x0000000322227819 */ /* 0x000fe400000012ff */
[----:B------:R-:W-:Y:S01]  /*b6f0*/  SHF.R.U64 R46, R46, 0x3, RZ ;  /* 0x000000032e2e7819 */ /* 0x000fe200000012ff */
[----:B------:R-:W-:Y:S01]  /*b700*/  USHF.R.S32.HI UR11, URZ, 0x1f, UR10 ;  /* 0x0000001f3f0b7899 */ /* 0x000fe2000801140a */
[----:B------:R-:W-:Y:S01]  /*b710*/  LOP3.LUT R74, R34, R45, RZ, 0x3c, !PT ;  /* 0x0000002d224a7212 */ /* 0x000fe200078e3cff */
[----:B------:R-:W-:Y:S01]  /*b720*/  UIMAD.WIDE.U32 UR6, UR10, UR8, URZ ;  /* 0x000000080a0672a5 */ /* 0x000fe2000f8e003f */
[----:B------:R-:W-:Y:S01]  /*b730*/  LOP3.LUT R46, R46, R149, RZ, 0x3c, !PT ;  /* 0x000000952e2e7212 */ /* 0x000fe200078e3cff */
[----:B------:R-:W-:Y:S01]  /*b740*/  UIMAD UR5, UR11, UR8, URZ ;  /* 0x000000080b0572a4 */ /* 0x000fe2000f8e023f */
[----:B------:R-:W-:Y:S01]  /*b750*/  MOV R71, R70 ;  /* 0x0000004600477202 */ /* 0x000fe20000000f00 */
[----:B------:R-:W-:Y:S01]  /*b760*/  IMAD R70, RZ, RZ, -UR13 ;  /* 0x8000000dff467e24 */ /* 0x000fe2000f8e02ff */
[----:B------:R-:W-:Y:S01]  /*b770*/  MOV R149, R74 ;  /* 0x0000004a00957202 */ /* 0x000fe20000000f00 */
[----:B------:R-:W-:Y:S01]  /*b780*/  UIMAD UR5, UR10, UR9, UR5 ;  /* 0x000000090a0572a4 */ /* 0x000fe2000f8e0205 */
[----:B------:R-:W-:Y:S01]  /*b790*/  MOV R74, R62 ;  /* 0x0000003e004a7202 */ /* 0x000fe20000000f00 */
[----:B0-----:R-:W-:Y:S01]  /*b7a0*/  IMAD R70, R155, R70, UR12 ;  /* 0x0000000c9b467e24 */ /* 0x001fe2000f8e0246 */
[----:B------:R-:W0:Y:S01]  /*b7b0*/  LDC.64 R62, c[0x0][0xb98] ;  /* 0x0002e600ff3e7b82 */ /* 0x000e220000000a00 */
[----:B------:R-:W-:Y:S01]  /*b7c0*/  F2FP.BF16.F32.PACK_AB R4, R4, R5 ;  /* 0x000000050404723e */ /* 0x000fe200000010ff */
[----:B------:R-:W-:Y:S01]  /*b7d0*/  IMAD.U32 R50, RZ, RZ, UR6 ;  /* 0x00000006ff327e24 */ /* 0x000fe2000f8e00ff */
[----:B------:R-:W-:-:S05]  /*b7e0*/  F2FP.BF16.F32.PACK_AB R5, R33, R154 ;  /* 0x0000009a2105723e */ /* 0x000fca00000010ff */
[----:B------:R-:W-:Y:S01]  /*b7f0*/  BAR.SYNC.DEFER_BLOCKING 0x1, 0x100 ;  /* 0x0044000000007b1d */ /* 0x000fe20000010000 */
[----:B------:R-:W-:Y:S01]  /*b800*/  MOV R66, R66 ;  /* 0x0000004200427202 */ /* 0x000fe20000000f00 */
[----:B------:R-:W-:Y:S01]  /*b810*/  IMAD R67, R70, 0x80, R216 ;  /* 0x0000008046437824 */ /* 0x000fe200078e02d8 */
[----:B------:R-:W-:Y:S01]  /*b820*/  LOP3.LUT R26, R37, 0x380, RZ, 0xc0, !PT ;  /* 0x00000380251a7812 */ /* 0x000fe200078ec0ff */
[----:B------:R-:W-:Y:S01]  /*b830*/  UIADD3 UR6, UR7, UR5, URZ ;  /* 0x0000000507067290 */ /* 0x000fe2000fffe03f */
[----:B------:R-:W-:Y:S01]  /*b840*/  MOV R52, R52 ;  /* 0x0000003400347202 */ /* 0x000fe20000000f00 */
[----:B------:R-:W-:Y:S01]  /*b850*/  IMAD.MOV.U32 R53, RZ, RZ, R67 ;  /* 0x000000ffff357224 */ /* 0x000fe200078e0043 */
[----:B------:R-:W-:Y:S01]  /*b860*/  SHF.R.U64 R26, R26, 0x3, RZ ;  /* 0x000000031a1a7819 */ /* 0x000fe200000012ff */
[----:B------:R-:W-:Y:S01]  /*b870*/  USHF.R.S32.HI UR12, URZ, 0x1f, UR14 ;  /* 0x0000001f3f0c7899 */ /* 0x000fe2000801140e */
[----:B------:R-:W-:Y:S01]  /*b880*/  IMAD.U32 R51, RZ, RZ, UR7 ;  /* 0x00000007ff337e24 */ /* 0x000fe2000f8e00ff */
[----:B------:R-:W-:Y:S01]  /*b890*/  MOV R54, R54 ;  /* 0x0000003600367202 */ /* 0x000fe20000000f00 */
[----:B------:R-:W-:Y:S01]  /*b8a0*/  IMAD.U32 R51, RZ, RZ, UR6 ;  /* 0x00000006ff337e24 */ /* 0x000fe2000f8e00ff */
[----:B------:R-:W-:Y:S01]  /*b8b0*/  LOP3.LUT R26, R26, R37, RZ, 0x3c, !PT ;  /* 0x000000251a1a7212 */ /* 0x000fe200078e3cff */
[----:B------:R-:W-:Y:S01]  /*b8c0*/  ULDC.64 UR6, c[0x0][0xb88] ;  /* 0x0002e20000067ab9 */ /* 0x000fe20000000a00 */
[----:B------:R-:W-:Y:S01]  /*b8d0*/  F2FP.BF16.F32.PACK_AB R8, R8, R11 ;  /* 0x0000000b0808723e */ /* 0x000fe200000010ff */
[----:B------:R-:W-:Y:S01]  /*b8e0*/  ULDC UR5, c[0x0][0xa88] ;  /* 0x0002a20000057ab9 */ /* 0x000fe20000000800 */
[----:B------:R-:W-:Y:S01]  /*b8f0*/  MOV R58, R58 ;  /* 0x0000003a003a7202 */ /* 0x000fe20000000f00 */
[----:B------:R-:W-:Y:S01]  /*b900*/  ULDC.64 UR8, c[0x0][0xae8] ;  /* 0x0002ba0000087ab9 */ /* 0x000fe20000000a00 */
[----:B------:R-:W-:-:S02]  /*b910*/  F2FP.BF16.F32.PACK_AB R10, R10, R13 ;  /* 0x0000000d0a0a723e */ /* 0x000fc400000010ff */
[----:B------:R-:W-:Y:S01]  /*b920*/  F2FP.BF16.F32.PACK_AB R11, R141, R148 ;  /* 0x000000948d0b723e */ /* 0x000fe200000010ff */
[C---:B0-----:R-:W-:Y:S01]  /*b930*/  IMAD.WIDE.U32 R50, R62.reuse, UR14, R50 ;  /* 0x0000000e3e327c25 */ /* 0x041fe2000f8e0032 */
[----:B------:R-:W-:Y:S01]  /*b940*/  MOV R55, R26 ;  /* 0x0000001a00377202 */ /* 0x000fe20000000f00 */
[----:B------:R2:W-:Y:S02]  /*b950*/  STSM.16.M88.4 [R151], R4 ;  /* 0x0000000497007844 */ /* 0x0005e40000000200 */
[----:B------:R-:W-:Y:S01]  /*b960*/  IMAD R26, R62, UR12, RZ ;  /* 0x0000000c3e1a7c24 */ /* 0x000fe2000f8e02ff */
[----:B------:R-:W-:Y:S02]  /*b970*/  IADD3 R45, P2, R48, 0x6000, RZ ;  /* 0x00006000302d7810 */ /* 0x000fe40007f5e0ff */
[----:B------:R-:W-:Y:S01]  /*b980*/  F2FP.BF16.F32.PACK_AB R14, R14, R15 ;  /* 0x0000000f0e0e723e */ /* 0x000fe200000010ff */
[----:B------:R-:W-:Y:S01]  /*b990*/  IMAD R63, R63, UR14, R26 ;  /* 0x0000000e3f3f7c24 */ /* 0x000fe2000f8e021a */
[----:B------:R-:W-:-:S02]  /*b9a0*/  F2FP.BF16.F32.PACK_AB R12, R12, R121 ;  /* 0x000000790c0c723e */ /* 0x000fc400000010ff */
[----:B------:R-:W-:Y:S02]  /*b9b0*/  F2FP.BF16.F32.PACK_AB R13, R135, R142 ;  /* 0x0000008e870d723e */ /* 0x000fe400000010ff */
[----:B------:R-:W-:Y:S02]  /*b9c0*/  F2FP.BF16.F32.PACK_AB R15, R136, R139 ;  /* 0x0000008b880f723e */ /* 0x000fe400000010ff */
[----:B------:R-:W-:Y:S02]  /*b9d0*/  F2FP.BF16.F32.PACK_AB R24, R24, R25 ;  /* 0x000000191818723e */ /* 0x000fe400000010ff */
[----:B------:R-:W-:Y:S01]  /*b9e0*/  LOP3.LUT R44, R45, 0x380, RZ, 0xc0, !PT ;  /* 0x000003802d2c7812 */ /* 0x000fe200078ec0ff */
[----:B--2---:R-:W-:Y:S01]  /*b9f0*/  @P1 IMAD.HI.U32 R4, R67, R152, RZ ;  /* 0x0000009843041227 */ /* 0x004fe200078e00ff */
[----:B------:R-:W-:Y:S02]  /*ba00*/  F2FP.BF16.F32.PACK_AB R6, R3, R120 ;  /* 0x000000780306723e */ /* 0x000fe400000010ff */
[----:B------:R-:W-:-:S02]  /*ba10*/  F2FP.BF16.F32.PACK_AB R5, R145, R146 ;  /* 0x000000929105723e */ /* 0x000fc400000010ff */
[----:B-1----:R-:W-:Y:S02]  /*ba20*/  @P1 SHF.R.U32.HI R53, RZ, R153, R4 ;  /* 0x00000099ff351219 */ /* 0x002fe40000011604 */
[----:B------:R-:W-:Y:S02]  /*ba30*/  F2FP.BF16.F32.PACK_AB R4, R9, R122 ;  /* 0x0000007a0904723e */ /* 0x000fe400000010ff */
[----:B------:R-:W-:Y:S01]  /*ba40*/  F2FP.BF16.F32.PACK_AB R7, R143, R150 ;  /* 0x000000968f07723e */ /* 0x000fe200000010ff */
[----:B------:R-:W-:Y:S01]  /*ba50*/  IMAD.MOV R3, RZ, RZ, -R53 ;  /* 0x000000ffff037224 */ /* 0x000fe200078e0a35 */
[----:B------:R-:W-:Y:S02]  /*ba60*/  F2FP.BF16.F32.PACK_AB R9, R144, R147 ;  /* 0x000000939009723e */ /* 0x000fe400000010ff */
[----:B------:R-:W-:Y:S01]  /*ba70*/  IADD3 R50, P0, R53, R50, RZ ;  /* 0x0000003235327210 */ /* 0x000fe20007f1e0ff */
[----:B------:R-:W-:Y:S01]  /*ba80*/  IMAD R3, R86, R3, R67 ;  /* 0x0000000356037224 */ /* 0x000fe200078e0243 */
[----:B------:R0:W-:Y:S01]  /*ba90*/  STSM.16.M88.4 [R66], R4 ;  /* 0x0000000442007844 */ /* 0x0001e20000000200 */
[----:B------:R-:W-:Y:S01]  /*baa0*/  MOV R56, R56 ;  /* 0x0000003800387202 */ /* 0x000fe20000000f00 */
[----:B------:R-:W-:Y:S01]  /*bab0*/  IMAD R57, R70, 0x80, R215 ;  /* 0x0000008046397824 */ /* 0x000fe200078e02d7 */
[----:B------:R-:W-:Y:S01]  /*bac0*/  F2FP.BF16.F32.PACK_AB R25, R133, R140 ;  /* 0x0000008c8519723e */ /* 0x000fe200000010ff */
[----:B------:R1:W-:Y:S01]  /*bad0*/  STSM.16.M88.4 [R58], R8 ;  /* 0x000000083a007844 */ /* 0x0003e20000000200 */
[----:B------:R-:W-:-:S02]  /*bae0*/  F2FP.BF16.F32.PACK_AB R26, R61, R60 ;  /* 0x0000003c3d1a723e */ /* 0x000fc400000010ff */
[----:B------:R-:W-:Y:S01]  /*baf0*/  F2FP.BF16.F32.PACK_AB R27, R134, R137 ;  /* 0x00000089861b723e */ /* 0x000fe200000010ff */
[----:B------:R-:W-:Y:S01]  /*bb00*/  STSM.16.M88.4 [R55], R12 ;  /* 0x0000000c37007844 */ /* 0x000fe20000000200 */
[----:B------:R-:W-:Y:S02]  /*bb10*/  SHF.R.U64 R44, R44, 0x3, RZ ;  /* 0x000000032c2c7819 */ /* 0x000fe400000012ff */
[----:B------:R-:W-:Y:S01]  /*bb20*/  F2FP.BF16.F32.PACK_AB R96, R97, R96 ;  /* 0x000000606160723e */ /* 0x000fe200000010ff */
[----:B------:R2:W-:Y:S01]  /*bb30*/  STSM.16.M88.4 [R56], R24 ;  /* 0x0000001838007844 */ /* 0x0005e20000000200 */
[----:B------:R-:W-:Y:S01]  /*bb40*/  LOP3.LUT R44, R44, R45, RZ, 0x3c, !PT ;  /* 0x0000002d2c2c7212 */ /* 0x000fe200078e3cff */
[----:B------:R-:W-:Y:S01]  /*bb50*/  IMAD.X R45, RZ, RZ, R49, P2 ;  /* 0x000000ffff2d7224 */ /* 0x000fe200010e0631 */
[----:B------:R-:W-:Y:S02]  /*bb60*/  MOV R82, R82 ;  /* 0x0000005200527202 */ /* 0x000fe40000000f00 */
[----:B0-----:R-:W-:-:S02]  /*bb70*/  F2FP.BF16.F32.PACK_AB R4, R65, R64 ;  /* 0x000000404104723e */ /* 0x001fc400000010ff */
[----:B------:R-:W-:Y:S02]  /*bb80*/  F2FP.BF16.F32.PACK_AB R5, R131, R138 ;  /* 0x0000008a8305723e */ /* 0x000fe400000010ff */
[----:B-1----:R-:W-:Y:S02]  /*bb90*/  SHF.R.S32.HI R9, RZ, 0x1f, R53 ;  /* 0x0000001fff097819 */ /* 0x002fe40000011435 */
[----:B------:R-:W-:Y:S02]  /*bba0*/  SHF.R.S32.HI R8, RZ, 0x1f, R3 ;  /* 0x0000001fff087819 */ /* 0x000fe40000011403 */
[----:B------:R-:W-:Y:S02]  /*bbb0*/  IADD3.X R51, R9, R51, R63, P0, !PT ;  /* 0x0000003309337210 */ /* 0x000fe400007fe43f */
[----:B------:R-:W-:Y:S01]  /*bbc0*/  F2FP.BF16.F32.PACK_AB R6, R69, R68 ;  /* 0x000000444506723e */ /* 0x000fe200000010ff */
[----:B------:R-:W-:Y:S01]  /*bbd0*/  IMAD R8, R8, UR6, RZ ;  /* 0x0000000608087c24 */ /* 0x000fe2000f8e02ff */
[----:B------:R-:W-:Y:S01]  /*bbe0*/  F2FP.BF16.F32.PACK_AB R7, R129, R132 ;  /* 0x000000848107723e */ /* 0x000fe200000010ff */
[----:B------:R-:W-:Y:S01]  /*bbf0*/  IMAD.WIDE.U32 R50, R3, UR6, R50 ;  /* 0x0000000603327c25 */ /* 0x000fe2000f8e0032 */
[----:B------:R-:W-:Y:S01]  /*bc00*/  LOP3.LUT P0, RZ, R210, 0x3, RZ, 0xc0, !PT ;  /* 0x00000003d2ff7812 */ /* 0x000fe2000780c0ff */
[----:B------:R-:W0:Y:S01]  /*bc10*/  @P1 LDC R69, c[0x0][0xbf0] ;  /* 0x0002fc00ff451b82 */ /* 0x000e220000000800 */
[----:B------:R-:W-:Y:S01]  /*bc20*/  F2FP.BF16.F32.PACK_AB R9, R127, R130 ;  /* 0x000000827f09723e */ /* 0x000fe200000010ff */
[----:B------:R-:W-:Y:S01]  /*bc30*/  IMAD R53, R3, UR7, R8 ;  /* 0x0000000703357c24 */ /* 0x000fe2000f8e0208 */
[----:B------:R1:W-:Y:S01]  /*bc40*/  STSM.16.M88.4 [R54], R4 ;  /* 0x0000000436007844 */ /* 0x0003e20000000200 */
[----:B------:R-:W-:Y:S01]  /*bc50*/  IMAD R68, R86, UR5, RZ ;  /* 0x0000000556447c24 */ /* 0x000fe2000f8e02ff */
[----:B------:R-:W-:Y:S01]  /*bc60*/  ULDC.64 UR6, c[0x0][0xb50] ;  /* 0x0002d40000067ab9 */ /* 0x000fe20000000a00 */
[----:B------:R-:W-:Y:S01]  /*bc70*/  VIADD R3, R57, 0x8 ;  /* 0x0000000839037836 */ /* 0x000fe20000000000 */
[----:B--2---:R-:W-:-:S02]  /*bc80*/  LEA R24, P3, R50, UR6, 0x2 ;  /* 0x0000000632187c11 */ /* 0x004fc4000f8610ff */
[-C--:B------:R-:W-:Y:S02]  /*bc90*/  ISETP.GE.OR P2, PT, R57, R68.reuse, P0 ;  /* 0x000000443900720c */ /* 0x080fe40000746670 */
[----:B------:R-:W-:Y:S01]  /*bca0*/  ISETP.GE.OR P0, PT, R3, R68, P0 ;  /* 0x000000440300720c */ /* 0x000fe20000706670 */
[----:B------:R-:W-:Y:S01]  /*bcb0*/  SHFL.IDX PT, R64, R24, 0x1, 0x1c1f ;  /* 0x003c1f0018407f89 */ /* 0x000fe200000e0000 */
[----:B------:R-:W-:Y:S02]  /*bcc0*/  F2FP.BF16.F32.PACK_AB R8, R73, R72 ;  /* 0x000000484908723e */ /* 0x000fe400000010ff */
[----:B------:R-:W-:Y:S02]  /*bcd0*/  F2FP.BF16.F32.PACK_AB R10, R77, R76 ;  /* 0x0000004c4d0a723e */ /* 0x000fe400000010ff */
[----:B------:R-:W-:Y:S01]  /*bce0*/  F2FP.BF16.F32.PACK_AB R11, R123, R128 ;  /* 0x000000807b0b723e */ /* 0x000fe200000010ff */
[----:B-1----:R-:W-:Y:S01]  /*bcf0*/  IMAD.IADD R5, R51, 0x1, R53 ;  /* 0x0000000133057824 */ /* 0x002fe200078e0235 */
[----:B------:R-:W-:-:S02]  /*bd00*/  F2FP.BF16.F32.PACK_AB R4, R81, R80 ;  /* 0x000000505104723e */ /* 0x000fc400000010ff */
[----:B------:R-:W-:Y:S01]  /*bd10*/  F2FP.BF16.F32.PACK_AB R6, R85, R84 ;  /* 0x000000545506723e */ /* 0x000fe200000010ff */
[----:B------:R-:W-:Y:S01]  /*bd20*/  STSM.16.M88.4 [R52], R8 ;  /* 0x0000000834007844 */ /* 0x000fe20000000200 */
[----:B------:R-:W-:Y:S02]  /*bd30*/  LEA.HI.X R3, R50, UR7, R5, 0x2, P3 ;  /* 0x0000000732037c11 */ /* 0x000fe400098f1405 */
[----:B------:R-:W-:Y:S01]  /*bd40*/  F2FP.BF16.F32.PACK_AB R5, R124, R125 ;  /* 0x0000007d7c05723e */ /* 0x000fe200000010ff */
[----:B------:R-:W-:Y:S01]  /*bd50*/  SHFL.IDX PT, R50, R24, RZ, 0x1c1f ;  /* 0x001c1fff18327589 */ /* 0x000fe200000e0000 */
[----:B------:R-:W-:Y:S02]  /*bd60*/  F2FP.BF16.F32.PACK_AB R7, R87, R126 ;  /* 0x0000007e5707723e */ /* 0x000fe400000010ff */
[----:B------:R-:W-:Y:S01]  /*bd70*/  F2FP.BF16.F32.PACK_AB R12, R89, R88 ;  /* 0x00000058590c723e */ /* 0x000fe200000010ff */
[----:B------:R-:W1:Y:S01]  /*bd80*/  SHFL.IDX PT, R51, R3, RZ, 0x1c1f ;  /* 0x001c1fff03337589 */ /* 0x000e6200000e0000 */
[----:B------:R-:W-:-:S02]  /*bd90*/  F2FP.BF16.F32.PACK_AB R13, R91, R90 ;  /* 0x0000005a5b0d723e */ /* 0x000fc400000010ff */
[----:B------:R-:W-:Y:S01]  /*bda0*/  F2FP.BF16.F32.PACK_AB R14, R93, R92 ;  /* 0x0000005c5d0e723e */ /* 0x000fe200000010ff */
[----:B------:R-:W-:Y:S01]  /*bdb0*/  STSM.16.M88.4 [R74], R4 ;  /* 0x000000044a007844 */ /* 0x000fe20000000200 */
[----:B------:R-:W-:Y:S02]  /*bdc0*/  F2FP.BF16.F32.PACK_AB R15, R95, R94 ;  /* 0x0000005e5f0f723e */ /* 0x000fe400000010ff */
[----:B------:R-:W-:Y:S01]  /*bdd0*/  F2FP.BF16.F32.PACK_AB R97, R99, R98 ;  /* 0x000000626361723e */ /* 0x000fe200000010ff */
[----:B------:R2:W3:Y:S01]  /*bde0*/  SHFL.IDX PT, R65, R3, 0x1, 0x1c1f ;  /* 0x003c1f0003417f89 */ /* 0x0004e200000e0000 */
[----:B------:R-:W-:Y:S02]  /*bdf0*/  F2FP.BF16.F32.PACK_AB R104, R105, R104 ;  /* 0x000000686968723e */ /* 0x000fe400000010ff */
[----:B------:R-:W-:Y:S01]  /*be00*/  MOV R78, R78 ;  /* 0x0000004e004e7202 */ /* 0x000fe20000000f00 */
        /* <DEDUP_REMOVED lines=12> */
[C---:B------:R-:W-:Y:S02]  /*bed0*/  IADD3 R31, P5, R48.reuse, 0x2000, RZ ;  /* 0x00002000301f7810 */ /* 0x040fe40007fbe0ff */
[----:B------:R-:W-:Y:S01]  /*bee0*/  IADD3 R35, P6, R48, 0x3000, RZ ;  /* 0x0000300030237810 */ /* 0x000fe20007fde0ff */
[----:B------:R-:W-:Y:S01]  /*bef0*/  STSM.16.M88.4 [R71], R112 ;  /* 0x0000007047007844 */ /* 0x000fe20000000200 */
[----:B------:R-:W-:Y:S02]  /*bf00*/  LOP3.LUT R30, R31, 0x380, RZ, 0xc0, !PT ;  /* 0x000003801f1e7812 */ /* 0x000fe400078ec0ff */
[----:B------:R-:W-:Y:S01]  /*bf10*/  LOP3.LUT R34, R35, 0x380, RZ, 0xc0, !PT ;  /* 0x0000038023227812 */ /* 0x000fe200078ec0ff */
[----:B------:R-:W-:Y:S01]  /*bf20*/  BAR.SYNC.DEFER_BLOCKING 0x1, 0x100 ;  /* 0x0044000000007b1d */ /* 0x000fe20000010000 */
[----:B------:R-:W-:Y:S01]  /*bf30*/  SHF.R.U64 R30, R30, 0x3, RZ ;  /* 0x000000031e1e7819 */ /* 0x000fe200000012ff */
[----:B--2---:R-:W-:Y:S01]  /*bf40*/  IMAD R3, R206, 0x20, R209 ;  /* 0x00000020ce037824 */ /* 0x004fe200078e02d1 */
[----:B------:R-:W-:-:S02]  /*bf50*/  SHF.R.U64 R34, R34, 0x3, RZ ;  /* 0x0000000322227819 */ /* 0x000fc400000012ff */
[----:B------:R-:W-:Y:S01]  /*bf60*/  LOP3.LUT R30, R30, R31, RZ, 0x3c, !PT ;  /* 0x0000001f1e1e7212 */ /* 0x000fe200078e3cff */
[--C-:B------:R-:W-:Y:S01]  /*bf70*/  IMAD.X R31, RZ, RZ, R49.reuse, P5 ;  /* 0x000000ffff1f7224 */ /* 0x100fe200028e0631 */
[----:B------:R-:W-:Y:S01]  /*bf80*/  UIMAD UR5, UR11, UR8, URZ ;  /* 0x000000080b0572a4 */ /* 0x000fe2000f8e023f */
[----:B------:R-:W-:Y:S01]  /*bf90*/  LOP3.LUT R34, R34, R35, RZ, 0x3c, !PT ;  /* 0x0000002322227212 */ /* 0x000fe200078e3cff */
[----:B------:R-:W-:Y:S01]  /*bfa0*/  IMAD.X R35, RZ, RZ, R49, P6 ;  /* 0x000000ffff237224 */ /* 0x000fe200030e0631 */
[C---:B------:R-:W-:Y:S02]  /*bfb0*/  IADD3 R43, P5, R48.reuse, 0x9000, RZ ;  /* 0x00009000302b7810 */ /* 0x040fe40007fbe0ff */
[C---:B------:R-:W-:Y:S02]  /*bfc0*/  LOP3.LUT R33, R48.reuse, 0x380, RZ, 0xc0, !PT ;  /* 0x0000038030217812 */ /* 0x040fe400078ec0ff */
[----:B------:R-:W-:Y:S01]  /*bfd0*/  R2UR UR13, R207 ;  /* 0x00000000cf0d72ca */ /* 0x000fe200000e0000 */
[----:B-1----:R-:W-:Y:S01]  /*bfe0*/  @!P2 ST.E desc[UR60][R50.64], R2 ;  /* 0x000000023200a985 */ /* 0x002fe2000c10193c */
[----:B------:R-:W-:Y:S01]  /*bff0*/  IADD3 R37, P6, R48, 0xa000, RZ ;  /* 0x0000a00030257810 */ /* 0x000fe20007fde0ff */
[----:B------:R-:W-:Y:S01]  /*c000*/  UIMAD.WIDE.U32 UR6, UR10, UR8, URZ ;  /* 0x000000080a0672a5 */ /* 0x000fe2000f8e003f */
[----:B------:R-:W-:Y:S01]  /*c010*/  LOP3.LUT R42, R43, 0x380, RZ, 0xc0, !PT ;  /* 0x000003802b2a7812 */ /* 0x000fe200078ec0ff */
[----:B---3--:R1:W-:Y:S01]  /*c020*/  @!P0 ST.E desc[UR60][R64.64], R0 ;  /* 0x0000000040008985 */ /* 0x0083e2000c10193c */
[----:B------:R-:W-:Y:S01]  /*c030*/  UIMAD UR5, UR10, UR9, UR5 ;  /* 0x000000090a0572a4 */ /* 0x000fe2000f8e0205 */
[----:B------:R-:W-:-:S02]  /*c040*/  LOP3.LUT R32, R37, 0x380, RZ, 0xc0, !PT ;  /* 0x0000038025207812 */ /* 0x000fc400078ec0ff */
[----:B------:R2:W5:Y:S01]  /*c050*/  LD.E.128 R24, desc[UR60][R20.64] ;  /* 0x0000003c14187980 */ /* 0x000562000c101d00 */
[----:B------:R-:W-:Y:S01]  /*c060*/  ULDC.64 UR8, c[0x0][0xaf0] ;  /* 0x0002bc0000087ab9 */ /* 0x000fe20000000a00 */
[----:B------:R-:W-:Y:S02]  /*c070*/  SHF.R.U64 R42, R42, 0x3, RZ ;  /* 0x000000032a2a7819 */ /* 0x000fe400000012ff */
[----:B------:R3:W5:Y:S01]  /*c080*/  LD.E.128 R8, desc[UR60][R30.64] ;  /* 0x0000003c1e087980 */ /* 0x000762000c101d00 */
[----:B------:R-:W-:Y:S01]  /*c090*/  UIADD3 UR7, UR7, UR5, URZ ;  /* 0x0000000507077290 */ /* 0x000fe2000fffe03f */
[----:B------:R-:W-:Y:S01]  /*c0a0*/  SHF.R.U64 R32, R32, 0x3, RZ ;  /* 0x0000000320207819 */ /* 0x000fe200000012ff */
[----:B------:R-:W-:Y:S01]  /*c0b0*/  UIADD3 UR4, UR4, 0x36820, URZ ;  /* 0x0003682004047890 */ /* 0x000fe2000fffe03f */
[----:B------:R-:W-:Y:S01]  /*c0c0*/  SHF.R.U64 R33, R33, 0x3, RZ ;  /* 0x0000000321217819 */ /* 0x000fe200000012ff */
[----:B------:R-:W5:Y:S01]  /*c0d0*/  LD.E.128 R4, desc[UR60][R34.64] ;  /* 0x0000003c22047980 */ /* 0x000f62000c101d00 */
[----:B--2---:R-:W2:Y:S01]  /*c0e0*/  @P1 LDC R21, c[0x0][0xbec] ;  /* 0x0002fb00ff151b82 */ /* 0x004ea20000000800 */
[----:B------:R-:W-:Y:S01]  /*c0f0*/  IMAD R20, R70, 0x80, R3 ;  /* 0x0000008046147824 */ /* 0x000fe200078e0203 */
[----:B------:R-:W-:Y:S01]  /*c100*/  LOP3.LUT R42, R42, R43, RZ, 0x3c, !PT ;  /* 0x0000002b2a2a7212 */ /* 0x000fe200078e3cff */
[----:B------:R-:W5:Y:S01]  /*c110*/  LD.E.128 R72, desc[UR60][R38.64] ;  /* 0x0000003c26487980 */ /* 0x000f62000c101d00 */
[----:B------:R-:W-:Y:S01]  /*c120*/  UIADD3 UR36, UR36, 0x1, URZ ;  /* 0x0000000124247890 */ /* 0x000fe2000fffe03f */
[----:B------:R-:W-:-:S02]  /*c130*/  ULDC.64 UR10, c[0x0][0xa80] ;  /* 0x0002a000000a7ab9 */ /* 0x000fc40000000a00 */
[----:B------:R-:W5:Y:S01]  /*c140*/  LD.E.128 R60, desc[UR60][R40.64] ;  /* 0x0000003c283c7980 */ /* 0x000f62000c101d00 */
[----:B---3--:R-:W3:Y:S01]  /*c150*/  LDC.64 R30, c[0x0][0xae0] ;  /* 0x0002b800ff1e7b82 */ /* 0x008ee20000000a00 */
[----:B-1----:R-:W-:Y:S01]  /*c160*/  IMAD.MOV.U32 R0, RZ, RZ, R20 ;  /* 0x000000ffff007224 */ /* 0x002fe200078e0014 */
[----:B------:R-:W-:Y:S01]  /*c170*/  UIMAD UR5, UR12, UR8, URZ ;  /* 0x000000080c0572a4 */ /* 0x000fe2000f8e023f */
[----:B------:R-:W-:Y:S01]  /*c180*/  LOP3.LUT R32, R32, R37, RZ, 0x3c, !PT ;  /* 0x0000002520207212 */ /* 0x000fe200078e3cff */
[----:B------:R-:W-:Y:S01]  /*c190*/  UIMAD.WIDE.U32 UR6, UR14, UR8, UR6 ;  /* 0x000000080e0672a5 */ /* 0x000fe2000f8e0006 */
[----:B------:R-:W-:Y:S01]  /*c1a0*/  LOP3.LUT R48, R33, R48, RZ, 0x3c, !PT ;  /* 0x0000003021307212 */ /* 0x000fe200078e3cff */
[----:B------:R-:W-:Y:S01]  /*c1b0*/  UIMAD UR5, UR14, UR9, UR5 ;  /* 0x000000090e0572a4 */ /* 0x000fe2000f8e0205 */
[----:B------:R-:W-:Y:S01]  /*c1c0*/  IADD3.X R37, RZ, R49, RZ, P4, !PT ;  /* 0x00000031ff257210 */ /* 0x000fe200027fe4ff */
[--C-:B------:R-:W-:Y:S01]  /*c1d0*/  IMAD.X R43, RZ, RZ, R49.reuse, P5 ;  /* 0x000000ffff2b7224 */ /* 0x100fe200028e0631 */
[----:B------:R-:W5:Y:S01]  /*c1e0*/  LD.E.128 R52, desc[UR60][R44.64] ;  /* 0x0000003c2c347980 */ /* 0x000f62000c101d00 */
[----:B------:R-:W-:-:S03]  /*c1f0*/  IMAD.X R33, RZ, RZ, R49, P6 ;  /* 0x000000ffff217224 */ /* 0x000fc600030e0631 */
[----:B------:R1:W5:Y:S01]  /*c200*/  LD.E.128 R12, desc[UR60][R28.64] ;  /* 0x0000003c1c0c7980 */ /* 0x000362000c101d00 */
[----:B--2---:R-:W-:Y:S01]  /*c210*/  @P1 IMAD.HI.U32 R2, R20, R21, RZ ;  /* 0x0000001514021227 */ /* 0x004fe200078e00ff */
[----:B------:R-:W-:Y:S02]  /*c220*/  UIADD3 UR7, UR7, UR5, URZ ;  /* 0x0000000507077290 */ /* 0x000fe4000fffe03f */
[----:B------:R-:W5:Y:S01]  /*c230*/  LD.E.128 R56, desc[UR60][R48.64] ;  /* 0x0000003c30387980 */ /* 0x000f62000c101d00 */
[----:B------:R-:W-:Y:S01]  /*c240*/  ULDC.64 UR8, c[0x0][0xad8] ;  /* 0x0002b60000087ab9 */ /* 0x000fe20000000a00 */
[----:B0-----:R-:W-:Y:S02]  /*c250*/  @P1 SHF.R.U32.HI R0, RZ, R69, R2 ;  /* 0x00000045ff001219 */ /* 0x001fe40000011602 */
[----:B------:R-:W5:Y:S02]  /*c260*/  LD.E.128 R80, desc[UR60][R36.64] ;  /* 0x0000003c24507980 */ /* 0x000f64000c101d00 */
[--C-:B------:R-:W-:Y:S01]  /*c270*/  SHF.R.S32.HI R3, RZ, 0x1f, R0.reuse ;  /* 0x0000001fff037819 */ /* 0x100fe20000011400 */
[----:B------:R-:W-:Y:S01]  /*c280*/  IMAD.MOV R21, RZ, RZ, -R0 ;  /* 0x000000ffff157224 */ /* 0x000fe200078e0a00 */
[----:B------:R-:W5:Y:S03]  /*c290*/  LD.E.128 R76, desc[UR60][R42.64] ;  /* 0x0000003c2a4c7980 */ /* 0x000f66000c101d00 */
[----:B---3--:R-:W-:Y:S01]  /*c2a0*/  IMAD R3, R3, R30, RZ ;  /* 0x0000001e03037224 */ /* 0x008fe200078e02ff */
[----:B------:R0:W5:Y:S01]  /*c2b0*/  LD.E.128 R64, desc[UR60][R32.64] ;  /* 0x0000003c20407980 */ /* 0x000162000c101d00 */
[----:B------:R-:W-:-:S02]  /*c2c0*/  IMAD R21, R86, R21, R20 ;  /* 0x0000001556157224 */ /* 0x000fc400078e0214 */
[C---:B-1----:R-:W-:Y:S01]  /*c2d0*/  IMAD R29, R0.reuse, R31, R3 ;  /* 0x0000001f001d7224 */ /* 0x042fe200078e0203 */
[----:B------:R1:W5:Y:S01]  /*c2e0*/  LD.E.128 R48, desc[UR60][R46.64] ;  /* 0x0000003c2e307980 */ /* 0x000362000c101d00 */
[----:B------:R-:W-:Y:S01]  /*c2f0*/  IMAD.WIDE.U32 R2, R0, R30, UR6 ;  /* 0x0000000600027e25 */ /* 0x000fe2000f8e001e */
[----:B------:R-:W-:Y:S01]  /*c300*/  SHF.R.S32.HI R0, RZ, 0x1f, R21 ;  /* 0x0000001fff007819 */ /* 0x000fe20000011415 */
[----:B------:R-:W-:Y:S01]  /*c310*/  @!PT LDS RZ, [RZ] ;  /* 0x00000000fffff984 */ /* 0x000fe20000000800 */
[----:B------:R-:W-:Y:S01]  /*c320*/  @!PT LDS RZ, [RZ] ;  /* 0x00000000fffff984 */ /* 0x000fe20000000800 */
[----:B------:R-:W-:Y:S01]  /*c330*/  @!PT LDS RZ, [RZ] ;  /* 0x00000000fffff984 */ /* 0x000fe20000000800 */
[----:B------:R-:W-:Y:S01]  /*c340*/  @!PT LDS RZ, [RZ] ;  /* 0x00000000fffff984 */ /* 0x000fe20000000800 */
[----:B------:R2:W-:Y:S06]  /*c350*/  MEMBAR.ALL.CTA ;  /* 0x0000000000007992 */ /* 0x0005ec0000008000 */
[----:B--2---:R-:W2:Y:S01]  /*c360*/  FENCE.VIEW.ASYNC.S ;  /* 0x00000000000073c6 */ /* 0x004ea20000000000 */
[----:B------:R-:W-:-:S02]  /*c370*/  IMAD.IADD R3, R3, 0x1, R29 ;  /* 0x0000000103037824 */ /* 0x000fc400078e021d */
[----:B------:R-:W-:Y:S02]  /*c380*/  IMAD R0, R0, UR8, RZ ;  /* 0x0000000800007c24 */ /* 0x000fe4000f8e02ff */
[----:B0-----:R-:W-:Y:S01]  /*c390*/  IMAD R33, R70, 0x80, R209 ;  /* 0x0000008046217824 */ /* 0x001fe200078e02d1 */
[----:B------:R-:W-:Y:S01]  /*c3a0*/  ULDC UR5, c[0x0][0xc] ;  /* 0x0000030000057ab9 */ /* 0x000fe20000000800 */
[C---:B------:R-:W-:Y:S02]  /*c3b0*/  IMAD R29, R21.reuse, UR9, R0 ;  /* 0x00000009151d7c24 */ /* 0x040fe4000f8e0200 */
[----:B------:R-:W-:Y:S01]  /*c3c0*/  IMAD.WIDE.U32 R2, R21, UR8, R2 ;  /* 0x0000000815027c25 */ /* 0x000fe2000f8e0002 */
[----:B------:R-:W-:Y:S01]  /*c3d0*/  ISETP.GE.AND P2, PT, R33, R68, PT ;  /* 0x000000442100720c */ /* 0x000fe20003f46270 */
[----:B------:R-:W-:Y:S01]  /*c3e0*/  UMOV UR6, 0x1 ;  /* 0x0000000100067882 */ /* 0x000fe20000000000 */
[----:B------:R-:W-:Y:S01]  /*c3f0*/  UIADD3 UR13, UR5, UR13, URZ ;  /* 0x0000000d050d7290 */ /* 0x000fe2000fffe03f */
[----:B------:R-:W-:Y:S01]  /*c400*/  IMAD.IADD R29, R3, 0x1, R29 ;  /* 0x00000001031d7824 */ /* 0x000fe200078e021d */
[----:B------:R-:W-:Y:S01]  /*c410*/  UPRMT UR5, URZ, 0x654, UR4 ;  /* 0x000006543f057896 */ /* 0x000fe20008000004 */
[----:B------:R-:W-:Y:S01]  /*c420*/  LEA R0, P1, R2, UR10, 0x1 ;  /* 0x0000000a02007c11 */ /* 0x000fe2000f8208ff */
[----:B------:R-:W-:-:S02]  /*c430*/  UPRMT UR4, UR6, 0x654, UR4 ;  /* 0x0000065406047896 */ /* 0x000fc40008000004 */
[----:B------:R-:W-:Y:S01]  /*c440*/  UISETP.NE.AND UP0, UPT, UR36, 0x2, UPT ;  /* 0x000000022400788c */ /* 0x000fe2000bf05270 */
[C---:B------:R-:W-:Y:S01]  /*c450*/  VIADD R21, R33.reuse, 0x20 ;  /* 0x0000002021157836 */ /* 0x040fe20000000000 */
[----:B------:R-:W-:Y:S02]  /*c460*/  LEA.HI.X R32, R2, UR11, R29, 0x1, P1 ;  /* 0x0000000b02207c11 */ /* 0x000fe400088f0c1d */
[----:B------:R-:W-:Y:S01]  /*c470*/  USEL UR6, URZ, 0x1, UP0 ;  /* 0x000000013f067887 */ /* 0x000fe20008000000 */
[----:B------:R-:W-:Y:S01]  /*c480*/  VIADD R3, R33, 0x40 ;  /* 0x0000004021037836 */ /* 0x000fe20000000000 */
[-C--:B------:R-:W-:Y:S01]  /*c490*/  ISETP.GE.AND P0, PT, R21, R68.reuse, PT ;  /* 0x000000441500720c */ /* 0x080fe20003f06270 */
[----:B--2---:R-:W-:Y:S01]  /*c4a0*/  SYNCS.ARRIVE.TRANS64.RED.A1T0 RZ, [UR5], RZ ;  /* 0x000000ffffff79a7 */ /* 0x004fe20008100405 */
[----:B------:R-:W-:Y:S01]  /*c4b0*/  IMAD.U32 R207, RZ, RZ, UR13 ;  /* 0x0000000dffcf7e24 */ /* 0x000fe2000f8e00ff */
[----:B------:R-:W-:Y:S01]  /*c4c0*/  USEL UR36, UR36, URZ, UP0 ;  /* 0x0000003f24247287 */ /* 0x000fe20008000000 */
[----:B------:R1:W0:Y:S01]  /*c4d0*/  SHFL.IDX PT, R20, R0, RZ, 0x181f ;  /* 0x00181fff00147589 */ /* 0x00022200000e0000 */
[----:B------:R-:W-:Y:S01]  /*c4e0*/  ULOP3.LUT UR39, UR39, UR6, URZ, 0x3c, !UPT ;  /* 0x0000000627277292 */ /* 0x000fe2000f8e3c3f */
[----:B------:R-:W-:Y:S02]  /*c4f0*/  BSSY B0, `(.L_x_3648) ;  /* 0x0000011000007945 */ /* 0x000fe40003800000 */
[----:B------:R1:W2:Y:S01]  /*c500*/  SHFL.IDX PT, R21, R32, RZ, 0x181f ;  /* 0x00181fff20157589 */ /* 0x0002a200000e0000 */
[----:B------:R-:W-:Y:S01]  /*c510*/  SYNCS.ARRIVE.TRANS64.RED.A1T0 RZ, [UR4], RZ ;  /* 0x000000ffffff79a7 */ /* 0x000fe20008100404 */
[----:B------:R-:W-:Y:S01]  /*c520*/  ISETP.GE.AND P1, PT, R3, R68, PT ;  /* 0x000000440300720c */ /* 0x000fe20003f26270 */
[----:B------:R-:W-:-:S12]  /*c530*/  @P2 BRA `(.L_x_3649) ;  /* 0x0000000000302947 */ /* 0x000fd80003800000 */
[----:B------:R-:W-:Y:S02]  /*c540*/  ULDC UR4, c[0x0][0xac8] ;  /* 0x0002b20000047ab9 */ /* 0x000fe40000000800 */
[----:B------:R-:W-:Y:S02]  /*c550*/  ISETP.GE.AND P3, PT, R205, UR4, PT ;  /* 0x00000004cd007c0c */ /* 0x000fe4000bf66270 */
[----:B------:R-:W-:Y:S02]  /*c560*/  ISETP.GE.AND P4, PT, R204, UR4, PT ;  /* 0x00000004cc007c0c */ /* 0x000fe4000bf86270 */
[----:B------:R-:W-:-:S09]  /*c570*/  ISETP.GE.AND P2, PT, R23, UR4, PT ;  /* 0x0000000417007c0c */ /* 0x000fd2000bf46270 */
[-C--:B0-----:R-:W-:Y:S02]  /*c580*/  @!P3 LEA R28, P5, R205, R20.reuse, 0x1 ;  /* 0x00000014cd1cb211 */ /* 0x081fe400078a08ff */
[C---:B------:R-:W-:Y:S02]  /*c590*/  @!P4 LEA R30, P6, R204.reuse, R20, 0x1 ;  /* 0x00000014cc1ec211 */ /* 0x040fe400078c08ff */
[----:B--2---:R-:W-:Y:S01]  /*c5a0*/  @!P2 IMAD.WIDE R2, R23, 0x2, R20 ;  /* 0x000000021702a825 */ /* 0x004fe200078e0214 */
[-C--:B------:R-:W-:Y:S02]  /*c5b0*/  @!P3 LEA.HI.X R29, R205, R21.reuse, R220, 0x1, P5 ;  /* 0x00000015cd1db211 */ /* 0x080fe400028f0cdc */
[----:B------:R-:W-:Y:S02]  /*c5c0*/  @!P4 LEA.HI.X R31, R204, R21, R219, 0x1, P6 ;  /* 0x00000015cc1fc211 */ /* 0x000fe400030f0cdb */
[----:B-----5:R3:W-:Y:S04]  /*c5d0*/  @!P2 ST.E.128 desc[UR60][R2.64], R56 ;  /* 0x000000380200a985 */ /* 0x0207e8000c101d3c */
[----:B------:R3:W-:Y:S04]  /*c5e0*/  @!P3 ST.E.128 desc[UR60][R28.64], R72 ;  /* 0x000000481c00b985 */ /* 0x0007e8000c101d3c */
[----:B------:R3:W-:Y:S02]  /*c5f0*/  @!P4 ST.E.128 desc[UR60][R30.64], R80 ;  /* 0x000000501e00c985 */ /* 0x0007e4000c101d3c */
.L_x_3649:
[----:B------:R-:W-:Y:S05]  /*c600*/  BSYNC B0 ;  /* 0x0000000000007941 */ /* 0x000fea0003800000 */
.L_x_3648:
[----:B--2---:R2:W4:Y:S01]  /*c610*/  SHFL.IDX PT, R21, R32, 0x1, 0x181f ;  /* 0x00381f0020157f89 */ /* 0x00452200000e0000 */
[----:B------:R-:W-:Y:S03]  /*c620*/  BSSY B0, `(.L_x_3650) ;  /* 0x000000f000007945 */ /* 0x000fe60003800000 */
[----:B0-----:R2:W0:Y:S01]  /*c630*/  SHFL.IDX PT, R20, R0, 0x1, 0x181f ;  /* 0x00381f0000147f89 */ /* 0x00142200000e0000 */
[----:B------:R-:W-:Y:S05]  /*c640*/  @P0 BRA `(.L_x_3651) ;  /* 0x0000000000300947 */ /* 0x000fea0003800000 */
[----:B------:R-:W-:Y:S02]  /*c650*/  ULDC UR4, c[0x0][0xac8] ;  /* 0x0002b20000047ab9 */ /* 0x000fe40000000800 */
[----:B------:R-:W-:Y:S02]  /*c660*/  ISETP.GE.AND P4, PT, R205, UR4, PT ;  /* 0x00000004cd007c0c */ /* 0x000fe4000bf86270 */
[----:B------:R-:W-:Y:S02]  /*c670*/  ISETP.GE.AND P5, PT, R204, UR4, PT ;  /* 0x00000004cc007c0c */ /* 0x000fe4000bfa6270 */
[----:B------:R-:W-:-:S09]  /*c680*/  ISETP.GE.AND P3, PT, R23, UR4, PT ;  /* 0x0000000417007c0c */ /* 0x000fd2000bf66270 */
[-C--:B0--3--:R-:W-:Y:S02]  /*c690*/  @!P4 LEA R28, P0, R205, R20.reuse, 0x1 ;  /* 0x00000014cd1cc211 */ /* 0x089fe400078008ff */
[C---:B------:R-:W-:Y:S02]  /*c6a0*/  @!P5 LEA R30, P2, R204.reuse, R20, 0x1 ;  /* 0x00000014cc1ed211 */ /* 0x040fe400078408ff */
[----:B----4-:R-:W-:Y:S01]  /*c6b0*/  @!P3 IMAD.WIDE R2, R23, 0x2, R20 ;  /* 0x000000021702b825 */ /* 0x010fe200078e0214 */
[-C--:B------:R-:W-:Y:S02]  /*c6c0*/  @!P4 LEA.HI.X R29, R205, R21.reuse, R220, 0x1, P0 ;  /* 0x00000015cd1dc211 */ /* 0x080fe400000f0cdc */
[----:B------:R-:W-:Y:S02]  /*c6d0*/  @!P5 LEA.HI.X R31, R204, R21, R219, 0x1, P2 ;  /* 0x00000015cc1fd211 */ /* 0x000fe400010f0cdb */
[----:B-----5:R0:W-:Y:S04]  /*c6e0*/  @!P3 ST.E.128 desc[UR60][R2.64], R24 ;  /* 0x000000180200b985 */ /* 0x0201e8000c101d3c */
[----:B------:R0:W-:Y:S04]  /*c6f0*/  @!P4 ST.E.128 desc[UR60][R28.64], R60 ;  /* 0x0000003c1c00c985 */ /* 0x0001e8000c101d3c */
[----:B------:R0:W-:Y:S02]  /*c700*/  @!P5 ST.E.128 desc[UR60][R30.64], R76 ;  /* 0x0000004c1e00d985 */ /* 0x0001e4000c101d3c */
.L_x_3651:
[----:B------:R-:W-:Y:S05]  /*c710*/  BSYNC B0 ;  /* 0x0000000000007941 */ /* 0x000fea0003800000 */
.L_x_3650:
[----:B----4-:R4:W1:Y:S01]  /*c720*/  SHFL.IDX PT, R21, R32, 0x2, 0x181f ;  /* 0x00581f0020157f89 */ /* 0x01086200000e0000 */
[----:B------:R-:W-:Y:S03]  /*c730*/  BSSY B0, `(.L_x_3652) ;  /* 0x000000f000007945 */ /* 0x000fe60003800000 */
[----:B0-----:R4:W0:Y:S01]  /*c740*/  SHFL.IDX PT, R20, R0, 0x2, 0x181f ;  /* 0x00581f0000147f89 */ /* 0x00182200000e0000 */
[----:B------:R-:W-:Y:S05]  /*c750*/  @P1 BRA `(.L_x_3653) ;  /* 0x0000000000301947 */ /* 0x000fea0003800000 */
[----:B------:R-:W-:Y:S02]  /*c760*/  ULDC UR4, c[0x0][0xac8] ;  /* 0x0002b20000047ab9 */ /* 0x000fe40000000800 */
[----:B------:R-:W-:Y:S02]  /*c770*/  ISETP.GE.AND P3, PT, R205, UR4, PT ;  /* 0x00000004cd007c0c */ /* 0x000fe4000bf66270 */
[----:B------:R-:W-:Y:S02]  /*c780*/  ISETP.GE.AND P4, PT, R204, UR4, PT ;  /* 0x00000004cc007c0c */ /* 0x000fe4000bf86270 */
[----:B------:R-:W-:-:S09]  /*c790*/  ISETP.GE.AND P2, PT, R23, UR4, PT ;  /* 0x0000000417007c0c */ /* 0x000fd2000bf46270 */
[-C--:B0----5:R-:W-:Y:S02]  /*c7a0*/  @!P3 LEA R24, P0, R205, R20.reuse, 0x1 ;  /* 0x00000014cd18b211 */ /* 0x0a1fe400078008ff */
[C---:B------:R-:W-:Y:S02]  /*c7b0*/  @!P4 LEA R26, P1, R204.reuse, R20, 0x1 ;  /* 0x00000014cc1ac211 */ /* 0x040fe400078208ff */
[----:B-1-3--:R-:W-:Y:S01]  /*c7c0*/  @!P2 IMAD.WIDE R2, R23, 0x2, R20 ;  /* 0x000000021702a825 */ /* 0x00afe200078e0214 */
[-C--:B------:R-:W-:Y:S02]  /*c7d0*/  @!P3 LEA.HI.X R25, R205, R21.reuse, R220, 0x1, P0 ;  /* 0x00000015cd19b211 */ /* 0x080fe400000f0cdc */
[----:B------:R-:W-:Y:S02]  /*c7e0*/  @!P4 LEA.HI.X R27, R204, R21, R219, 0x1, P1 ;  /* 0x00000015cc1bc211 */ /* 0x000fe400008f0cdb */
[----:B------:R0:W-:Y:S04]  /*c7f0*/  @!P2 ST.E.128 desc[UR60][R2.64], R8 ;  /* 0x000000080200a985 */ /* 0x0001e8000c101d3c */
[----:B------:R0:W-:Y:S04]  /*c800*/  @!P3 ST.E.128 desc[UR60][R24.64], R52 ;  /* 0x000000341800b985 */ /* 0x0001e8000c101d3c */
[----:B------:R0:W-:Y:S02]  /*c810*/  @!P4 ST.E.128 desc[UR60][R26.64], R64 ;  /* 0x000000401a00c985 */ /* 0x0001e4000c101d3c */
.L_x_3653:
[----:B------:R-:W-:Y:S05]  /*c820*/  BSYNC B0 ;  /* 0x0000000000007941 */ /* 0x000fea0003800000 */
.L_x_3652:
[----:B0--3--:R-:W-:Y:S01]  /*c830*/  VIADD R3, R33, 0x60 ;  /* 0x0000006021037836 */ /* 0x009fe20000000000 */
[----:B-----5:R0:W3:Y:S01]  /*c840*/  SHFL.IDX PT, R9, R32, 0x3, 0x181f ;  /* 0x00781f0020097f89 */ /* 0x0200e200000e0000 */
[----:B------:R-:W-:Y:S01]  /*c850*/  BSSY B0, `(.L_x_3654) ;  /* 0x0000011000007945 */ /* 0x000fe20003800000 */
[----:B------:R-:W-:Y:S02]  /*c860*/  VIADD R208, R208, 0x1 ;  /* 0x00000001d0d07836 */ /* 0x000fe40000000000 */
[----:B------:R-:W-:Y:S01]  /*c870*/  ISETP.GE.AND P0, PT, R3, R68, PT ;  /* 0x000000440300720c */ /* 0x000fe20003f06270 */
[----:B------:R0:W0:-:S12]  /*c880*/  SHFL.IDX PT, R8, R0, 0x3, 0x181f ;  /* 0x00781f0000087f89 */ /* 0x00001800000e0000 */
[----:B------:R-:W-:Y:S05]  /*c890*/  @P0 BRA `(.L_x_3655) ;  /* 0x0000000000300947 */ /* 0x000fea0003800000 */
[----:B------:R-:W-:Y:S02]  /*c8a0*/  ULDC UR4, c[0x0][0xac8] ;  /* 0x0002b20000047ab9 */ /* 0x000fe40000000800 */
[----:B------:R-:W-:Y:S02]  /*c8b0*/  ISETP.GE.AND P3, PT, R205, UR4, PT ;  /* 0x00000004cd007c0c */ /* 0x000fe4000bf66270 */
[----:B------:R-:W-:Y:S02]  /*c8c0*/  ISETP.GE.AND P4, PT, R204, UR4, PT ;  /* 0x00000004cc007c0c */ /* 0x000fe4000bf86270 */
[----:B------:R-:W-:-:S09]  /*c8d0*/  ISETP.GE.AND P2, PT, R23, UR4, PT ;  /* 0x0000000417007c0c */ /* 0x000fd2000bf46270 */
[-C--:B0-----:R-:W-:Y:S02]  /*c8e0*/  @!P3 LEA R10, P0, R205, R8.reuse, 0x1 ;  /* 0x00000008cd0ab211 */ /* 0x081fe400078008ff */
[C---:B------:R-:W-:Y:S02]  /*c8f0*/  @!P4 LEA R20, P1, R204.reuse, R8, 0x1 ;  /* 0x00000008cc14c211 */ /* 0x040fe400078208ff */
[----:B---3--:R-:W-:Y:S01]  /*c900*/  @!P2 IMAD.WIDE R2, R23, 0x2, R8 ;  /* 0x000000021702a825 */ /* 0x008fe200078e0208 */
[-C--:B------:R-:W-:Y:S02]  /*c910*/  @!P3 LEA.HI.X R11, R205, R9.reuse, R220, 0x1, P0 ;  /* 0x00000009cd0bb211 */ /* 0x080fe400000f0cdc */
[----:B-1----:R-:W-:Y:S02]  /*c920*/  @!P4 LEA.HI.X R21, R204, R9, R219, 0x1, P1 ;  /* 0x00000009cc15c211 */ /* 0x002fe400008f0cdb */
[----:B------:R0:W-:Y:S04]  /*c930*/  @!P2 ST.E.128 desc[UR60][R2.64], R4 ;  /* 0x000000040200a985 */ /* 0x0001e8000c101d3c */
[----:B------:R0:W-:Y:S04]  /*c940*/  @!P3 ST.E.128 desc[UR60][R10.64], R12 ;  /* 0x0000000c0a00b985 */ /* 0x0001e8000c101d3c */
[----:B------:R0:W-:Y:S02]  /*c950*/  @!P4 ST.E.128 desc[UR60][R20.64], R48 ;  /* 0x000000301400c985 */ /* 0x0001e4000c101d3c */
.L_x_3655:
[----:B------:R-:W-:Y:S05]  /*c960*/  BSYNC B0 ;  /* 0x0000000000007941 */ /* 0x000fea0003800000 */
.L_x_3654:
[----:B012-4-:R-:W0:Y:S01]  /*c970*/  LDC R0, c[0x0][0xc34] ;  /* 0x00030d00ff007b82 */ /* 0x017e220000000800 */
[----:B------:R-:W-:-:S13]  /*c980*/  R2UR UR4, R207 ;  /* 0x00000000cf0472ca */ /* 0x000fda00000e0000 */
[----:B0-----:R-:W-:-:S13]  /*c990*/  ISETP.LE.AND P0, PT, R0, UR4, PT ;  /* 0x0000000400007c0c */ /* 0x001fda000bf03270 */
[----:B------:R-:W-:Y:S05]  /*c9a0*/  @!P0 BRA `(.L_x_3656) ;  /* 0xffffff48003c8947 */ /* 0x000fea000383ffff */
[----:B------:R-:W-:Y:S05]  /*c9b0*/  EXIT ;  /* 0x000000000000794d */ /* 0x000fea0003800000 */
.L_x_3622:
        /* <DEDUP_REMOVED lines=19> */
[----:B------:R-:W0:Y:S01]  /*caf0*/  S2UR UR5, SR_CTAID.X ;  /* 0x00000000000579c3 */ /* 0x000e220000002500 */
[C---:B------:R-:W-:Y:S01]  /*cb00*/  ISETP.NE.AND P1, PT, R6.reuse, RZ, PT ;  /* 0x000000ff0600720c */ /* 0x040fe20003f25270 */
[----:B------:R-:W-:Y:S01]  /*cb10*/  ULDC UR37, c[0x0][0xc] ;  /* 0x0000030000257ab9 */ /* 0x000fe20000000800 */
[----:B------:R-:W-:Y:S01]  /*cb20*/  LOP3.LUT R4, R3, 0x38, R0, 0x78, !PT ;  /* 0x0000003803047812 */ /* 0x000fe200078e7800 */
[C---:B------:R-:W-:Y:S01]  /*cb30*/  IMAD.SHL.U32 R3, R6.reuse, 0x8, RZ ;  /* 0x0000000806037824 */ /* 0x040fe200078e00ff */
[----:B------:R-:W-:Y:S01]  /*cb40*/  ISETP.NE.OR P0, PT, R6, RZ, !P0 ;  /* 0x000000ff0600720c */ /* 0x000fe20004705670 */
[----:B------:R-:W-:Y:S01]  /*cb50*/  IMAD.SHL.U32 R0, R0, 0x10, RZ ;  /* 0x0000001000007824 */ /* 0x000fe200078e00ff */
[----:B------:R-:W-:-:S02]  /*cb60*/  LOP3.LUT R18, R18, 0xfffffffe, RZ, 0xc0, !PT ;  /* 0xfffffffe12127812 */ /* 0x000fc400078ec0ff */
[----:B------:R-:W-:Y:S02]  /*cb70*/  LOP3.LUT R3, R4, 0x200, R3, 0xf8, !PT ;  /* 0x0000020004037812 */ /* 0x000fe400078ef803 */
[----:B------:R-:W-:Y:S02]  /*cb80*/  SHF.R.U32.HI R4, RZ, 0x3, R6 ;  /* 0x00000003ff047819 */ /* 0x000fe40000011606 */
[----:B------:R-:W-:Y:S02]  /*cb90*/  LOP3.LUT R2, R2, 0x38, RZ, 0xc0, !PT ;  /* 0x0000003802027812 */ /* 0x000fe400078ec0ff */
[----:B------:R-:W-:Y:S01]  /*cba0*/  LOP3.LUT R6, R4, 0x70, R0, 0xf8, !PT ;  /* 0x0000007004067812 */ /* 0x000fe200078ef800 */
[----:B-1----:R-:W-:Y:S01]  /*cbb0*/  ULEA UR36, UR4, UR36, 0x18 ;  /* 0x0000002404247291 */ /* 0x002fe2000f8ec03f */
[----:B------:R-:W-:-:S04]  /*cbc0*/  @P1 LOP3.LUT R18, R18, 0x1, RZ, 0xfc, !PT ;  /* 0x0000000112121812 */ /* 0x000fc800078efcff */
[----:B------:R-:W-:Y:S02]  /*cbd0*/  LOP3.LUT R18, R18, 0xfffffffd, RZ, 0xc0, !PT ;  /* 0xfffffffd12127812 */ /* 0x000fe400078ec0ff */
[----:B------:R-:W-:Y:S01]  /*cbe0*/  LEA R4, R3, UR36, 0x1 ;  /* 0x0000002403047c11 */ /* 0x000fe2000f8e08ff */
[----:B0-----:R-:W-:Y:S01]  /*cbf0*/  IMAD.U32 R0, RZ, RZ, UR5 ;  /* 0x00000005ff007e24 */ /* 0x001fe2000f8e00ff */
[----:B------:R-:W-:-:S03]  /*cc00*/  @P0 LOP3.LUT R18, R18, 0x2, RZ, 0xfc, !PT ;  /* 0x0000000212120812 */ /* 0x000fc600078efcff */
[----:B------:R-:W-:Y:S04]  /*cc10*/  STL [R1+0x10], R4 ;  /* 0x0000100401007387 */ /* 0x000fe80000100800 */
[----:B------:R0:W-:Y:S02]  /*cc20*/  STL [R1+0x28], R0 ;  /* 0x0000280001007387 */ /* 0x0001e40000100800 */
[----:B0-----:R-:W-:Y:S01]  /*cc30*/  IMAD.MOV.U32 R0, RZ, RZ, 0x1 ;  /* 0x00000001ff007424 */ /* 0x001fe200078e00ff */
[----:B--2---:R-:W-:-:S05]  /*cc40*/  LOP3.LUT R3, R5, 0x2, RZ, 0xfc, !PT ;  /* 0x0000000205037812 */ /* 0x004fca00078efcff */
[----:B------:R0:W-:Y:S04]  /*cc50*/  STL [R1+0x18], R3 ;  /* 0x0000180301007387 */ /* 0x0001e80000100800 */
[----:B------:R-:W-:Y:S04]  /*cc60*/  STL [R1+0x34], RZ ;  /* 0x000034ff01007387 */ /* 0x000fe80000100800 */
[----:B------:R1:W-:Y:S01]  /*cc70*/  STL [R1], R0 ;  /* 0x0000000001007387 */ /* 0x0003e20000100800 */
[C---:B0-----:R-:W-:Y:S02]  /*cc80*/  LOP3.LUT R3, R2.reuse, 0x40, RZ, 0xfc, !PT ;  /* 0x0000004002037812 */ /* 0x041fe400078efcff */
[----:B-1----:R-:W-:-:S07]  /*cc90*/  LOP3.LUT R0, R2, 0x80, RZ, 0xfc, !PT ;  /* 0x0000008002007812 */ /* 0x002fce00078efcff */
.L_x_3745:
        /* <DEDUP_REMOVED lines=18> */
[----:B------:R1:W-:Y:S04]  /*cdc0*/  STL [R1+0x1c], R4 ;  /* 0x00001c0401007387 */ /* 0x0003e80000100800 */
[----:B------:R-:W2:Y:S01]  /*cdd0*/  LDC R0, c[0x0][0x2f0] ;  /* 0x0000bc00ff007b82 */ /* 0x000ea20000000800 */
[----:B0-----:R-:W-:-:S05]  /*cde0*/  @P1 IMAD.HI.U32 R2, R4, R2, RZ ;  /* 0x0000000204021227 */ /* 0x001fca00078e00ff */
[----:B------:R-:W-:Y:S01]  /*cdf0*/  @P1 SHF.R.U32.HI R5, RZ, R3, R2 ;  /* 0x00000003ff051219 */ /* 0x000fe20000011602 */
[----:B------:R-:W-:Y:S02]  /*ce00*/  IMAD.MOV.U32 R2, RZ, RZ, RZ ;  /* 0x000000ffff027224 */ /* 0x000fe400078e00ff */
[----:B--2---:R-:W-:Y:S01]  /*ce10*/  IMAD R6, R0, UR4, RZ ;  /* 0x0000000400067c24 */ /* 0x004fe2000f8e02ff */
[----:B------:R-:W-:Y:S01]  /*ce20*/  UIADD3 UR4, UR36, 0x21400, URZ ;  /* 0x0002140024047890 */ /* 0x000fe2000fffe03f */
[----:B------:R-:W-:Y:S01]  /*ce30*/  IMAD.MOV R0, RZ, RZ, -R5 ;  /* 0x000000ffff007224 */ /* 0x000fe200078e0a05 */
[----:B------:R1:W-:Y:S01]  /*ce40*/  STL [R1+0x14], R5 ;  /* 0x0000140501007387 */ /* 0x0003e20000100800 */
[----:B------:R-:W-:Y:S01]  /*ce50*/  VIADD R3, R6, 0x6f ;  /* 0x0000006f06037836 */ /* 0x000fe20000000000 */
[----:B------:R-:W-:Y:S01]  /*ce60*/  ULOP3.LUT UP0, URZ, UR4, 0x3ff, URZ, 0xc0, !UPT ;  /* 0x000003ff043f7892 */ /* 0x000fe2000f80c03f */
[----:B------:R-:W-:Y:S01]  /*ce70*/  IMAD R16, R16, R0, R4 ;  /* 0x0000000010107224 */ /* 0x000fe200078e0204 */
[----:B------:R1:W-:Y:S01]  /*ce80*/  STL [R1+0x30], R6 ;  /* 0x0000300601007387 */ /* 0x0003e20000100800 */
[----:B------:R-:W-:-:S03]  /*ce90*/  IMAD.HI R2, R3, -0x6db6db6d, R2 ;  /* 0x9249249303027827 */ /* 0x000fc600078e0202 */
[----:B------:R-:W-:Y:S02]  /*cea0*/  PLOP3.LUT P0, PT, PT, PT, UP0, 0x80, 0x0 ;  /* 0x000000000000781c */ /* 0x000fe40003f0f008 */
[----:B------:R-:W-:-:S04]  /*ceb0*/  SHF.R.U32.HI R0, RZ, 0x1f, R2 ;  /* 0x0000001fff007819 */ /* 0x000fc80000011602 */
[----:B------:R-:W-:-:S05]  /*cec0*/  LEA.HI.SX32 R0, R2, R0, 0x1a ;  /* 0x0000000002007211 */ /* 0x000fca00078fd2ff */
[----:B------:R1:W-:Y:S02]  /*ced0*/  STL [R1+0x24], R0 ;  /* 0x0000240001007387 */ /* 0x0003e40000100800 */
[----:B------:R-:W-:Y:S05]  /*cee0*/  @!P0 BRA `(.L_x_3658) ;  /* 0x0000000000408947 */ /* 0x000fea0003800000 */
[----:B------:R-:W-:Y:S01]  /*cef0*/  MOV R2, 0x0 ;  /* 0x0000000000027802 */ /* 0x000fe20000000f00 */
[----:B------:R-:W-:Y:S01]  /*cf00*/  ULDC.64 UR6, c[0x4][0x1b8] ;  /* 0x01006e0000067ab9 */ /* 0x000fe20000000a00 */
[----:B------:R-:W-:Y:S01]  /*cf10*/  ULDC.64 UR8, c[0x4][0x1c0] ;  /* 0x0100700000087ab9 */ /* 0x000fe20000000a00 */
[----:B------:R-:W-:Y:S01]  /*cf20*/  ULDC.64 UR4, c[0x4][0xd0] ;  /* 0x0100340000047ab9 */ /* 0x000fe20000000a00 */
[----:B-1----:R-:W-:Y:S02]  /*cf30*/  IMAD.U32 R4, RZ, RZ, UR6 ;  /* 0x00000006ff047e24 */ /* 0x002fe4000f8e00ff */
        /* <DEDUP_REMOVED lines=11> */
.L_x_3658:
        /* <DEDUP_REMOVED lines=9> */
[----:B-1----:R-:W-:Y:S01]  /*d080*/  IMAD.U32 R4, RZ, RZ, UR6 ;  /* 0x00000006ff047e24 */ /* 0x002fe2000f8e00ff */
        /* <DEDUP_REMOVED lines=9> */
[----:B--2---:R-:W-:Y:S05]  /*d120*/  CALL.ABS.NOINC R2 ;  /* 0x0000000002007343 */ /* 0x004fea0003c00000 */
.L_x_3660:
        /* <DEDUP_REMOVED lines=15> */
.L_x_3659:
[----:B------:R-:W2:Y:S01]  /*d220*/  LDL R2, [R1+0x24] ;  /* 0x0000240001027983 */ /* 0x000ea20000100800 */
[----:B------:R-:W-:-:S03]  /*d230*/  ULDC.64 UR4, c[0x0][0x9f8] ;  /* 0x00027e0000047ab9 */ /* 0x000fc60000000a00 */
[----:B-1----:R-:W3:Y:S01]  /*d240*/  LDL R0, [R1+0x14] ;  /* 0x0000140001007983 */ /* 0x002ee20000100800 */
[----:B------:R-:W-:-:S04]  /*d250*/  ISETP.NE.U32.AND P0, PT, RZ, UR4, PT ;  /* 0x00000004ff007c0c */ /* 0x000fc8000bf05070 */
        /* <DEDUP_REMOVED lines=22> */
.L_x_3761:
        /* <DEDUP_REMOVED lines=8> */
.L_x_3764:
[----:B------:R-:W-:Y:S05]  /*d440*/  @!P6 BRA `(.L_x_3662) ;  /* 0x00000004003ce947 */ /* 0x000fea0003800000 */
[----:B------:R2:W-:Y:S01]  /*d450*/  STL [R1+0x4], R9 ;  /* 0x0000040901007387 */ /* 0x0005e20000100800 */
[----:B------:R-:W-:Y:S05]  /*d460*/  @!P1 BRA `(.L_x_3664) ;  /* 0x0000000000489947 */ /* 0x000fea0003800000 */
[----:B------:R-:W3:Y:S01]  /*d470*/  LDC R7, c[0x0][0x43c] ;  /* 0x00010f00ff077b82 */ /* 0x000ee20000000800 */
        /* <DEDUP_REMOVED lines=17> */
.L_x_3664:
[----:B---3--:R-:W3:Y:S01]  /*d590*/  LDL R3, [R1] ;  /* 0x0000000001037983 */ /* 0x008ee20000100800 */
[----:B------:R-:W-:Y:S02]  /*d5a0*/  LEA R2, R19, UR36, 0x3 ;  /* 0x0000002413027c11 */ /* 0x000fe4000f8e18ff */
[----:B---3--:R-:W-:-:S04]  /*d5b0*/  SHF.L.U32 R3, R3, 0x1f, RZ ;  /* 0x0000001f03037819 */ /* 0x008fc800000006ff */
[----:B------:R-:W3:Y:S02]  /*d5c0*/  SYNCS.PHASECHK.TRANS64.TRYWAIT P0, [R2+URZ+0x36840], R3 ;  /* 0x03684003020075a7 */ /* 0x000ee4000800017f */
[----:B---3--:R-:W-:Y:S05]  /*d5d0*/  @!P0 BRA `(.L_x_3665) ;  /* 0x0000004000e88947 */ /* 0x008fea0003800000 */
.L_x_3765:
[----:B0-----:R-:W4:Y:S01]  /*d5e0*/  LDL R4, [R1+0x18] ;  /* 0x0000180001047983 */ /* 0x001f220000100800 */
        /* <DEDUP_REMOVED lines=9> */
.L_x_3666:
[----:B------:R-:W-:-:S13]  /*d680*/  LOP3.LUT P0, RZ, R18, 0x2, RZ, 0xc0, !PT ;  /* 0x0000000212ff7812 */ /* 0x000fda000780c0ff */
[----:B------:R-:W-:Y:S05]  /*d690*/  @P0 BRA `(.L_x_3667) ;  /* 0x0000000000040947 */ /* 0x000fea0003800000 */
[----:B------:R-:W-:Y:S01]  /*d6a0*/  BPT.TRAP 0x1 ;  /* 0x000000040000795c */ /* 0x000fe20000300000 */
.L_x_3667:
        /* <DEDUP_REMOVED lines=14> */
[----:B------:R-:W-:-:S11]  /*d790*/  LOP3.LUT R18, R18, 0xfffffff7, RZ, 0xc0, !PT ;  /* 0xfffffff712127812 */ /* 0x000fd600078ec0ff */
        /* <DEDUP_REMOVED lines=11> */
[----:B------:R-:W-:Y:S01]  /*d850*/  UIADD3 UR17, UR8, 0x28400, URZ ;  /* 0x0002840008117890 */ /* 0x000fe2000fffe03f */
[----:B---3--:R-:W-:-:S13]  /*d860*/  R2UR UR11, R4 ;  /* 0x00000000040b72ca */ /* 0x008fda00000e0000 */
[----:B------:R-:W-:Y:S02]  /*d870*/  UIMAD UR11, UR11, 0x70, UR9 ;  /* 0x000000700b0b78a4 */ /* 0x000fe4000f8e0209 */
[----:B------:R-:W-:Y:S02]  /*d880*/  UIADD3 UR9, UR14, 0x36830, URZ ;  /* 0x000368300e097890 */ /* 0x000fe4000fffe03f */
[----:B------:R-:W-:-:S07]  /*d890*/  UIADD3 UR14, UR8, 0x21400, URZ ;  /* 0x00021400080e7890 */ /* 0x000fce000fffe03f */
[----:B------:R-:W-:Y:S01]  /*d8a0*/  UMOV UR8, UR14 ;  /* 0x0000000e00087c82 */ /* 0x000fe20008000000 */
[----:B------:R-:W-:Y:S01]  /*d8b0*/  UMOV UR14, 0x80 ;  /* 0x00000080000e7882 */ /* 0x000fe20000000000 */
[----:B------:R0:W-:Y:S02]  /*d8c0*/  UTMALDG.4D.MULTICAST [UR8], [UR4], UR18, desc[UR6] ;  /* 0x00000608040073b4 */ /* 0x0001e40008019812 */
[----:B0-----:R-:W-:Y:S01]  /*d8d0*/  UMOV UR8, UR15 ;  /* 0x0000000f00087c82 */ /* 0x001fe20008000000 */
[----:B------:R-:W-:Y:S02]  /*d8e0*/  UMOV UR10, UR16 ;  /* 0x00000010000a7c82 */ /* 0x000fe40008000000 */
[----:B------:R0:W-:Y:S02]  /*d8f0*/  UTMALDG.4D.MULTICAST [UR8], [UR4], UR18, desc[UR6] ;  /* 0x00000608040073b4 */ /* 0x0001e40008019812 */
[----:B0-----:R-:W-:Y:S01]  /*d900*/  UMOV UR8, UR17 ;  /* 0x0000001100087c82 */ /* 0x001fe20008000000 */
[----:B------:R-:W-:-:S02]  /*d910*/  UMOV UR10, UR14 ;  /* 0x0000000e000a7c82 */ /* 0x000fc40008000000 */
[----:B------:R3:W-:Y:S02]  /*d920*/  UTMALDG.4D.MULTICAST [UR8], [UR4], UR18, desc[UR6] ;  /* 0x00000608040073b4 */ /* 0x0007e40008019812 */
[----:B---3--:R-:W-:Y:S01]  /*d930*/  NOP ;  /* 0x0000000000007918 */ /* 0x008fe20000000000 */
.L_x_3662:
        /* <DEDUP_REMOVED lines=22> */
.L_x_3668:
[----:B0-----:R-:W3:Y:S01]  /*daa0*/  LDL.LU R4, [R1+0x14] ;  /* 0x0000140001047983 */ /* 0x001ee20000300800 */
[----:B-1----:R-:W-:Y:S01]  /*dab0*/  SHF.R.S32.HI R0, RZ, 0x1f, R16 ;  /* 0x0000001fff007819 */ /* 0x002fe20000011410 */
[----:B------:R-:W-:Y:S01]  /*dac0*/  ULDC.64 UR4, c[0x0][0x2d8] ;  /* 0x0000b60000047ab9 */ /* 0x000fe20000000a00 */
[----:B------:R-:W0:Y:S01]  /*dad0*/  LDC R8, c[0x0][0x448] ;  /* 0x00011200ff087b82 */ /* 0x000e220000000800 */
[----:B------:R-:W4:Y:S04]  /*dae0*/  LDL.LU R7, [R1+0x1c] ;  /* 0x00001c0001077983 */ /* 0x000f280000300800 */
        /* <DEDUP_REMOVED lines=40> */
[----:B------:R-:W-:Y:S02]  /*dd70*/  ULDC.64 UR4, c[0x0][0x2c8] ;  /* 0x0000b20000047ab9 */ /* 0x000fe40000000a00 */
[----:B------:R-:W-:Y:S01]  /*dd80*/  LOP3.LUT R9, R9, 0x38, RZ, 0xc0, !PT ;  /* 0x0000003809097812 */ /* 0x000fe200078ec0ff */
[----:B------:R-:W-:Y:S01]  /*dd90*/  IMAD.IADD R3, R3, 0x1, R4 ;  /* 0x0000000103037824 */ /* 0x000fe200078e0204 */
[----:B------:R-:W-:Y:S02]  /*dda0*/  SHF.R.S32.HI R4, RZ, 0x1f, R0 ;  /* 0x0000001fff047819 */ /* 0x000fe40000011400 */
[C---:B------:R-:W-:Y:S01]  /*ddb0*/  LOP3.LUT R11, R9.reuse, 0x40, RZ, 0xfc, !PT ;  /* 0x00000040090b7812 */ /* 0x040fe200078efcff */
[----:B------:R-:W-:Y:S01]  /*ddc0*/  IMAD.WIDE.U32 R2, R0, UR4, R2 ;  /* 0x0000000400027c25 */ /* 0x000fe2000f8e0002 */
[----:B------:R-:W-:-:S03]  /*ddd0*/  LOP3.LUT R9, R9, 0x80, RZ, 0xfc, !PT ;  /* 0x0000008009097812 */ /* 0x000fc600078efcff */
[----:B------:R-:W-:-:S04]  /*dde0*/  IMAD R4, R4, UR4, RZ ;  /* 0x0000000404047c24 */ /* 0x000fc8000f8e02ff */
[----:B------:R-:W-:Y:S01]  /*ddf0*/  IMAD R4, R0, UR5, R4 ;  /* 0x0000000500047c24 */ /* 0x000fe2000f8e0204 */
[----:B------:R-:W-:Y:S02]  /*de00*/  ULDC.64 UR4, c[0x0][0x280] ;  /* 0x0000a00000047ab9 */ /* 0x000fe40000000a00 */
[----:B------:R-:W-:Y:S01]  /*de10*/  LEA R0, P0, R2, UR4, 0x1 ;  /* 0x0000000402007c11 */ /* 0x000fe2000f8008ff */
[----:B------:R-:W-:Y:S01]  /*de20*/  ULDC UR4, c[0x0][0x2b8] ;  /* 0x0000ae0000047ab9 */ /* 0x000fe20000000800 */
[----:B------:R-:W-:Y:S01]  /*de30*/  IMAD.IADD R3, R3, 0x1, R4 ;  /* 0x0000000103037824 */ /* 0x000fe200078e0204 */
[----:B------:R-:W-:Y:S02]  /*de40*/  ISETP.GE.AND P1, PT, R9, UR4, PT ;  /* 0x0000000409007c0c */ /* 0x000fe4000bf26270 */
[----:B------:R0:W5:Y:S01]  /*de50*/  LDL R9, [R1+0x10] ;  /* 0x0000100001097983 */ /* 0x0001620000100800 */
[----:B------:R-:W-:Y:S02]  /*de60*/  ISETP.GE.AND P3, PT, R10, UR4, PT ;  /* 0x000000040a007c0c */ /* 0x000fe4000bf66270 */
[----:B------:R-:W-:-:S02]  /*de70*/  LEA.HI.X R2, R2, UR5, R3, 0x1, P0 ;  /* 0x0000000502027c11 */ /* 0x000fc400080f0c03 */
[----:B------:R-:W-:Y:S01]  /*de80*/  ISETP.GE.AND P0, PT, R11, UR4, PT ;  /* 0x000000040b007c0c */ /* 0x000fe2000bf06270 */
[----:B------:R-:W-:-:S03]  /*de90*/  UMOV UR4, 0xffffffff ;  /* 0xffffffff00047882 */ /* 0x000fc60000000000 */
[----:B0-----:R-:W-:Y:S09]  /*dea0*/  BRA.DIV UR4, `(.L_x_3669) ;  /* 0x0000003a04c87947 */ /* 0x001ff2000b800000 */
[----:B------:R-:W0:Y:S01]  /*deb0*/  S2R R6, SR_TID.X ;  /* 0x0000000000067919 */ /* 0x000e220000002100 */
[----:B------:R-:W-:Y:S02]  /*dec0*/  ULDC UR4, c[0x0][0x288] ;  /* 0x0000a20000047ab9 */ /* 0x000fe40000000800 */
        /* <DEDUP_REMOVED lines=10> */
[----:B------:R-:W-:-:S04]  /*df70*/  @!P2 LOP3.LUT R7, R7, R6, RZ, 0x3c, !PT ;  /* 0x000000060707a212 */ /* 0x000fc800078e3cff */
[----:B------:R-:W-:-:S04]  /*df80*/  @!P2 LOP3.LUT R6, R7, R6, RZ, 0x3c, !PT ;  /* 0x000000060706a212 */ /* 0x000fc800078e3cff */
[----:B------:R-:W-:-:S05]  /*df90*/  @!P2 LOP3.LUT R7, R7, R6, RZ, 0x3c, !PT ;  /* 0x000000060707a212 */ /* 0x000fca00078e3cff */
[----:B------:R-:W-:Y:S01]  /*dfa0*/  @!PT LDS RZ, [RZ] ;  /* 0x00000000fffff984 */ /* 0x000fe20000000800 */
[----:B-----5:R-:W-:Y:S04]  /*dfb0*/  @!P2 LDGSTS.E.BYPASS.LTC128B.128 [R9+0x15400], desc[UR60][R6.64], !P3 ;  /* 0x154000000609afae */ /* 0x020fe8000d901d7c */
[----:B------:R-:W-:Y:S04]  /*dfc0*/  @!P2 LDGSTS.E.BYPASS.LTC128B.128 [R9+0x19400], desc[UR60][R6.64+0x80], !P0 ;  /* 0x194000800609afae */ /* 0x000fe8000c101d7c */
[----:B------:R0:W-:Y:S01]  /*dfd0*/  @!P2 LDGSTS.E.BYPASS.LTC128B.128 [R9+0x1d400], desc[UR60][R6.64+0x100], !P1 ;  /* 0x1d4001000609afae */ /* 0x0001e2000c901d7c */
[----:B------:R-:W-:-:S03]  /*dfe0*/  ISETP.GE.AND P2, PT, R5, R3, PT ;  /* 0x000000030500720c */ /* 0x000fc60003f46270 */
[----:B------:R-:W1:Y:S04]  /*dff0*/  SHFL.IDX PT, R5, R0, 0x1, 0x181f ;  /* 0x00381f0000057f89 */ /* 0x000e6800000e0000 */
[----:B0-----:R-:W0:Y:S06]  /*e000*/  SHFL.IDX PT, R6, R2, 0x1, 0x181f ;  /* 0x00381f0002067f89 */ /* 0x001e2c00000e0000 */
[----:B-1----:R-:W-:-:S05]  /*e010*/  @!P2 LEA R5, P4, R10, R5, 0x1 ;  /* 0x000000050a05a211 */ /* 0x002fca00078808ff */
[----:B0-----:R-:W-:-:S04]  /*e020*/  @!P2 IMAD.X R6, RZ, RZ, R6, P4 ;  /* 0x000000ffff06a224 */ /* 0x001fc800020e0606 */
[----:B------:R-:W-:Y:S01]  /*e030*/  @!P2 IMAD.MOV.U32 R7, RZ, RZ, R6 ;  /* 0x000000ffff07a224 */ /* 0x000fe200078e0006 */
[----:B------:R-:W-:Y:S01]  /*e040*/  @!P2 MOV R6, R5 ;  /* 0x000000050006a202 */ /* 0x000fe20000000f00 */
[----:B------:R-:W-:-:S04]  /*e050*/  VIADD R5, R4, 0x20 ;  /* 0x0000002004057836 */ /* 0x000fc80000000000 */
        /* <DEDUP_REMOVED lines=49> */
[----:B------:R-:W-:Y:S04]  /*e370*/  SHFL.IDX PT, R0, R0, 0x7, 0x181f ;  /* 0x00f81f0000007f89 */ /* 0x000fe800000e0000 */
[----:B0-----:R-:W0:Y:S02]  /*e380*/  SHFL.IDX PT, R6, R2, 0x6, 0x181f ;  /* 0x00d81f0002067f89 */ /* 0x001e2400000e0000 */
[----:B-1----:R-:W-:-:S05]  /*e390*/  @!P2 LEA R5, P4, R10, R5, 0x1 ;  /* 0x000000050a05a211 */ /* 0x002fca00078808ff */
[----:B0-----:R-:W-:-:S04]  /*e3a0*/  @!P2 IMAD.X R6, RZ, RZ, R6, P4 ;  /* 0x000000ffff06a224 */ /* 0x001fc800020e0606 */
[----:B------:R-:W-:Y:S02]  /*e3b0*/  @!P2 IMAD.MOV.U32 R7, RZ, RZ, R6 ;  /* 0x000000ffff07a224 */ /* 0x000fe400078e0006 */
[----:B------:R-:W-:Y:S02]  /*e3c0*/  @!P2 IMAD.MOV.U32 R6, RZ, RZ, R5 ;  /* 0x000000ffff06a224 */ /* 0x000fe400078e0005 */
[----:B------:R1:W2:Y:S04]  /*e3d0*/  SHFL.IDX PT, R5, R2, 0x7, 0x181f ;  /* 0x00f81f0002057f89 */ /* 0x0002a800000e0000 */
[----:B------:R1:W-:Y:S04]  /*e3e0*/  @!P2 LDGSTS.E.BYPASS.LTC128B.128 [R9+0x18400], desc[UR60][R6.64], !P3 ;  /* 0x184000000609afae */ /* 0x0003e8000d901d7c */
[----:B------:R1:W-:Y:S04]  /*e3f0*/  @!P2 LDGSTS.E.BYPASS.LTC128B.128 [R9+0x1c400], desc[UR60][R6.64+0x80], !P0 ;  /* 0x1c4000800609afae */ /* 0x0003e8000c101d7c */
[----:B------:R1:W-:Y:S02]  /*e400*/  @!P2 LDGSTS.E.BYPASS.LTC128B.128 [R9+0x20400], desc[UR60][R6.64+0x100], !P1 ;  /* 0x204001000609afae */ /* 0x0003e4000c901d7c */
.L_x_3782:
[----:B------:R-:W-:Y:S01]  /*e410*/  VIADD R4, R4, 0x70 ;  /* 0x0000007004047836 */ /* 0x000fe20000000000 */
[----:B------:R-:W-:Y:S04]  /*e420*/  BSSY B0, `(.L_x_3670) ;  /* 0x000000b000007945 */ /* 0x000fe80003800000 */
[----:B------:R-:W-:-:S13]  /*e430*/  ISETP.GE.AND P2, PT, R4, R3, PT ;  /* 0x000000030400720c */ /* 0x000fda0003f46270 */
[----:B------:R-:W-:Y:S05]  /*e440*/  @P2 BRA `(.L_x_3671) ;  /* 0x0000000000202947 */ /* 0x000fea0003800000 */
[----:B-1----:R-:W-:-:S05]  /*e450*/  LEA R2, P2, R10, R0, 0x1 ;  /* 0x000000000a027211 */ /* 0x002fca00078408ff */
[----:B--2---:R-:W-:-:S05]  /*e460*/  IMAD.X R3, RZ, RZ, R5, P2 ;  /* 0x000000ffff037224 */ /* 0x004fca00010e0605 */
[----:B------:R-:W-:Y:S01]  /*e470*/  @!PT LDS RZ, [RZ] ;  /* 0x00000000fffff984 */ /* 0x000fe20000000800 */
[----:B------:R-:W-:Y:S01]  /*e480*/  @!PT LDS RZ, [RZ] ;  /* 0x00000000fffff984 */ /* 0x000fe20000000800 */
[----:B------:R-:W-:Y:S01]  /*e490*/  @!PT LDS RZ, [RZ] ;  /* 0x00000000fffff984 */ /* 0x000fe20000000800 */
[----:B------:R3:W-:Y:S04]  /*e4a0*/  LDGSTS.E.BYPASS.LTC128B.128 [R9+0x18c00], desc[UR60][R2.64], !P3 ;  /* 0x18c0000002097fae */ /* 0x0007e8000d901d7c */
[----:B------:R3:W-:Y:S04]  /*e4b0*/  LDGSTS.E.BYPASS.LTC128B.128 [R9+0x1cc00], desc[UR60][R2.64+0x80], !P0 ;  /* 0x1cc0008002097fae */ /* 0x0007e8000c101d7c */
[----:B------:R3:W-:Y:S02]  /*e4c0*/  LDGSTS.E.BYPASS.LTC128B.128 [R9+0x20c00], desc[UR60][R2.64+0x100], !P1 ;  /* 0x20c0010002097fae */ /* 0x0007e4000c901d7c */
.L_x_3671:
[----:B------:R-:W-:Y:S05]  /*e4d0*/  BSYNC B0 ;  /* 0x0000000000007941 */ /* 0x000fea0003800000 */
.L_x_3670:
[----:B-1-3--:R-:W3:Y:S01]  /*e4e0*/  LDL R2, [R1+0x34] ;  /* 0x0000340001027983 */ /* 0x00aee20000100800 */
        /* <DEDUP_REMOVED lines=9> */
[----:B------:R-:W1:Y:S01]  /*e580*/  SYNCS.PHASECHK.TRANS64.TRYWAIT P0, [UR36+0x36820], R0 ;  /* 0x03682000ff0075a7 */ /* 0x000e620008000164 */
[----:B---3--:R-:W-:Y:S02]  /*e590*/  ISETP.GE.AND P1, PT, R2, 0x71, PT ;  /* 0x000000710200780c */ /* 0x008fe40003f26270 */
[----:B-1----:R-:W-:Y:S11]  /*e5a0*/  @!P0 BRA `(.L_x_3673) ;  /* 0x0000003c00e88947 */ /* 0x002ff60003800000 */
.L_x_3783:
[----:B------:R-:W-:Y:S05]  /*e5b0*/  BSYNC B0 ;  /* 0x0000000000007941 */ /* 0x000fea0003800000 */
.L_x_3672:
[----:B------:R-:W-:Y:S05]  /*e5c0*/  @!P1 BRA `(.L_x_3674) ;  /* 0x0000002400ac9947 */ /* 0x000fea0003800000 */
[----:B-1----:R-:W3:Y:S01]  /*e5d0*/  LDL R2, [R1+0x24] ;  /* 0x0000240001027983 */ /* 0x002ee20000100800 */
        /* <DEDUP_REMOVED lines=21> */
[----:B--2---:R-:W0:Y:S01]  /*e730*/  LDC R5, c[0x0][0x43c] ;  /* 0x00010f00ff057b82 */ /* 0x004e220000000800 */
[----:B------:R-:W-:Y:S02]  /*e740*/  ULDC.64 UR4, c[0x0][0x428] ;  /* 0x00010a0000047ab9 */ /* 0x000fe40000000a00 */
[----:B------:R-:W2:Y:S01]  /*e750*/  LDL R6, [R1+0x8] ;  /* 0x0000080001067983 */ /* 0x000ea20000100800 */
        /* <DEDUP_REMOVED lines=9> */
[C---:B--2---:R-:W-:Y:S02]  /*e7f0*/  IMAD R4, R6.reuse, UR5, R4 ;  /* 0x0000000506047c24 */ /* 0x044fe4000f8e0204 */
[----:B------:R-:W-:Y:S01]  /*e800*/  IMAD.WIDE.U32 R2, R6, UR4, R2 ;  /* 0x0000000406027c25 */ /* 0x000fe2000f8e0002 */
[----:B------:R-:W-:-:S03]  /*e810*/  ULDC.64 UR4, c[0x0][0x418] ;  /* 0x0001060000047ab9 */ /* 0x000fc60000000a00 */
[----:B------:R-:W-:Y:S01]  /*e820*/  IMAD.IADD R3, R4, 0x1, R3 ;  /* 0x0000000104037824 */ /* 0x000fe200078e0203 */
[----:B------:R-:W-:-:S04]  /*e830*/  LEA R4, P0, R2, UR4, 0x2 ;  /* 0x0000000402047c11 */ /* 0x000fc8000f8010ff */
[----:B------:R-:W-:-:S05]  /*e840*/  LEA.HI.X R5, R2, UR5, R3, 0x2, P0 ;  /* 0x0000000502057c11 */ /* 0x000fca00080f1403 */
[----:B------:R0:W5:Y:S04]  /*e850*/  LDG.E R4, desc[UR60][R4.64] ;  /* 0x0000003c04047981 */ /* 0x000168000c1e1900 */
.L_x_3678:
[----:B------:R-:W-:Y:S01]  /*e860*/  LEA R3, R7, UR36, 0x3 ;  /* 0x0000002407037c11 */ /* 0x000fe2000f8e18ff */
[----:B------:R-:W-:Y:S01]  /*e870*/  BSSY B1, `(.L_x_3679) ;  /* 0x0000004000017945 */ /* 0x000fe20003800000 */
[----:B------:R-:W-:-:S04]  /*e880*/  SHF.L.U32 R2, R9, 0x1f, RZ ;  /* 0x0000001f09027819 */ /* 0x000fc800000006ff */
[----:B------:R-:W1:Y:S02]  /*e890*/  SYNCS.PHASECHK.TRANS64.TRYWAIT P0, [R3+URZ+0x36840], R2 ;  /* 0x03684002030075a7 */ /* 0x000e64000800017f */
[----:B-1----:R-:W-:Y:S05]  /*e8a0*/  @!P0 BRA `(.L_x_3680) ;  /* 0x0000003c00408947 */ /* 0x002fea0003800000 */
.L_x_3784:
[----:B------:R-:W-:Y:S05]  /*e8b0*/  BSYNC B1 ;  /* 0x0000000000017941 */ /* 0x000fea0003800000 */
.L_x_3679:
[----:B0-2---:R-:W2:Y:S01]  /*e8c0*/  LDL R5, [R1+0x18] ;  /* 0x0000180001057983 */ /* 0x005ea20000100800 */
[----:B------:R-:W0:Y:S02]  /*e8d0*/  S2R R6, SR_TID.X ;  /* 0x0000000000067919 */ /* 0x000e240000002100 */
[----:B0-----:R-:W-:-:S04]  /*e8e0*/  LOP3.LUT R6, R6, 0x7f, RZ, 0xc0, !PT ;  /* 0x0000007f06067812 */ /* 0x001fc800078ec0ff */
[----:B------:R-:W-:-:S13]  /*e8f0*/  ISETP.NE.AND P0, PT, R6, RZ, PT ;  /* 0x000000ff0600720c */ /* 0x000fda0003f05270 */
[----:B-1----:R-:W-:-:S04]  /*e900*/  @!P0 IMAD.MOV.U32 R2, RZ, RZ, 0xa800 ;  /* 0x0000a800ff028424 */ /* 0x002fc800078e00ff */
[----:B------:R2:W-:Y:S02]  /*e910*/  @!P0 SYNCS.ARRIVE.TRANS64 RZ, [R3+URZ+0x36830], R2 ;  /* 0x0368300203ff89a7 */ /* 0x0005e4000800003f */
[----:B--2---:R-:W-:-:S04]  /*e920*/  PRMT R2, R5, 0x9910, RZ ;  /* 0x0000991005027816 */ /* 0x004fc800000000ff */
[----:B------:R-:W-:-:S13]  /*e930*/  ISETP.NE.AND P1, PT, R2, 0x2, PT ;  /* 0x000000020200780c */ /* 0x000fda0003f25270 */
[----:B------:R-:W-:Y:S05]  /*e940*/  @P1 BRA `(.L_x_3681) ;  /* 0x0000000000041947 */ /* 0x000fea0003800000 */
[----:B------:R-:W-:Y:S01]  /*e950*/  BPT.TRAP 0x1 ;  /* 0x000000040000795c */ /* 0x000fe20000300000 */
.L_x_3681:
[----:B------:R-:W-:Y:S01]  /*e960*/  LOP3.LUT P0, RZ, R18, 0x2, RZ, 0xc0, !PT ;  /* 0x0000000212ff7812 */ /* 0x000fe2000780c0ff */
[----:B------:R-:W-:-:S12]  /*e970*/  BSSY B1, `(.L_x_3682) ;  /* 0x0000003000017945 */ /* 0x000fd80003800000 */
[----:B------:R-:W-:Y:S05]  /*e980*/  @P0 BRA `(.L_x_3683) ;  /* 0x0000000000040947 */ /* 0x000fea0003800000 */
[----:B------:R-:W-:Y:S01]  /*e990*/  BPT.TRAP 0x1 ;  /* 0x000000040000795c */ /* 0x000fe20000300000 */
.L_x_3683:
[----:B------:R-:W-:Y:S05]  /*e9a0*/  BSYNC B1 ;  /* 0x0000000000017941 */ /* 0x000fea0003800000 */
.L_x_3682:
        /* <DEDUP_REMOVED lines=19> */
.L_x_3684:
        /* <DEDUP_REMOVED lines=17> */
.L_x_3685:
        /* <DEDUP_REMOVED lines=17> */
.L_x_3686:
        /* <DEDUP_REMOVED lines=16> */
.L_x_3785:
[----:B------:R-:W-:Y:S05]  /*ee00*/  BSYNC B1 ;  /* 0x0000000000017941 */ /* 0x000fea0003800000 */
.L_x_3687:
[----:B------:R-:W1:Y:S02]  /*ee10*/  S2R R5, SR_TID.X ;  /* 0x0000000000057919 */ /* 0x000e640000002100 */
[----:B-1----:R-:W-:-:S04]  /*ee20*/  LOP3.LUT R5, R5, 0x7f, RZ, 0xc0, !PT ;  /* 0x0000007f05057812 */ /* 0x002fc800078ec0ff */
[----:B------:R-:W-:-:S13]  /*ee30*/  ISETP.NE.AND P0, PT, R5, RZ, PT ;  /* 0x000000ff0500720c */ /* 0x000fda0003f05270 */
[----:B0-----:R-:W-:-:S04]  /*ee40*/  @!P0 IMAD.MOV.U32 R3, RZ, RZ, 0xa800 ;  /* 0x0000a800ff038424 */ /* 0x001fc800078e00ff */
[----:B------:R0:W-:Y:S01]  /*ee50*/  @!P0 SYNCS.ARRIVE.TRANS64 RZ, [R2+URZ+0x36850], R3 ;  /* 0x0368500302ff89a7 */ /* 0x0001e2000800003f */
[----:B------:R-:W-:Y:S05]  /*ee60*/  @P1 BRA `(.L_x_3689) ;  /* 0x0000000000041947 */ /* 0x000fea0003800000 */
[----:B------:R-:W-:Y:S01]  /*ee70*/  BPT.TRAP 0x1 ;  /* 0x000000040000795c */ /* 0x000fe20000300000 */
.L_x_3689:
[----:B------:R-:W-:Y:S01]  /*ee80*/  LOP3.LUT P0, RZ, R18, 0x2, RZ, 0xc0, !PT ;  /* 0x0000000212ff7812 */ /* 0x000fe2000780c0ff */
[----:B------:R-:W-:-:S12]  /*ee90*/  BSSY B1, `(.L_x_3690) ;  /* 0x0000003000017945 */ /* 0x000fd80003800000 */
[----:B------:R-:W-:Y:S05]  /*eea0*/  @P0 BRA `(.L_x_3691) ;  /* 0x0000000000040947 */ /* 0x000fea0003800000 */
[----:B------:R-:W-:Y:S01]  /*eeb0*/  BPT.TRAP 0x1 ;  /* 0x000000040000795c */ /* 0x000fe20000300000 */
.L_x_3691:
[----:B------:R-:W-:Y:S05]  /*eec0*/  BSYNC B1 ;  /* 0x0000000000017941 */ /* 0x000fea0003800000 */
.L_x_3690:
        /* <DEDUP_REMOVED lines=19> */
.L_x_3692:
        /* <DEDUP_REMOVED lines=16> */
.L_x_3693:
        /* <DEDUP_REMOVED lines=16> */
.L_x_3694:
        /* <DEDUP_REMOVED lines=12> */
.L_x_3677:
[----:B------:R-:W-:Y:S05]  /*f2c0*/  BSYNC B0 ;  /* 0x0000000000007941 */ /* 0x000fea0003800000 */
.L_x_3676:
[----:B0-----:R-:W3:Y:S01]  /*f2d0*/  LDL.LU R0, [R1+0x24] ;  /* 0x0000240001007983 */ /* 0x001ee20000300800 */
[----:B------:R-:W-:-:S03]  /*f2e0*/  MOV R19, R7 ;  /* 0x0000000700137202 */ /* 0x000fc60000000f00 */
[----:B------:R1:W-:Y:S02]  /*f2f0*/  STL [R1], R9 ;  /* 0x0000000901007387 */ /* 0x0003e40000100800 */
[----:B-1-3--:R-:W-:-:S07]  /*f300*/  VIADD R0, R0, 0xfffffffd ;  /* 0xfffffffd00007836 */ /* 0x00afce0000000000 */
.L_x_3675:
[----:B------:R-:W3:Y:S01]  /*f310*/  LDL.LU R2, [R1+0x20] ;  /* 0x0000200001027983 */ /* 0x000ee20000300800 */
[----:B------:R-:W-:Y:S01]  /*f320*/  IMAD.MOV R8, RZ, RZ, -R8 ;  /* 0x000000ffff087224 */ /* 0x000fe200078e0a08 */
[----:B------:R-:W-:Y:S04]  /*f330*/  BSSY B0, `(.L_x_3674) ;  /* 0x0000194000007945 */ /* 0x000fe80003800000 */
[----:B---3--:R-:W-:-:S13]  /*f340*/  ISETP.NE.AND P0, PT, R2, R8, PT ;  /* 0x000000080200720c */ /* 0x008fda0003f05270 */
[----:B------:R-:W-:Y:S05]  /*f350*/  @!P0 BRA `(.L_x_3695) ;  /* 0x0000001800448947 */ /* 0x000fea0003800000 */
[----:B0-----:R-:W-:-:S07]  /*f360*/  IMAD.MOV.U32 R6, RZ, RZ, R17 ;  /* 0x000000ffff067224 */ /* 0x001fce00078e0011 */
.L_x_3734:
[----:B------:R-:W3:Y:S01]  /*f370*/  LDL R2, [R1] ;  /* 0x0000000001027983 */ /* 0x000ee20000100800 */
[----:B------:R-:W-:Y:S01]  /*f380*/  LOP3.LUT P1, RZ, R18, 0x8, RZ, 0xc0, !PT ;  /* 0x0000000812ff7812 */ /* 0x000fe2000782c0ff */
[----:B------:R-:W-:Y:S01]  /*f390*/  VIADD R4, R19, 0x1 ;  /* 0x0000000113047836 */ /* 0x000fe20000000000 */
[----:B------:R-:W-:Y:S04]  /*f3a0*/  BSSY B1, `(.L_x_3696) ;  /* 0x00000c3000017945 */ /* 0x000fe80003800000 */
[----:B------:R-:W-:-:S04]  /*f3b0*/  ISETP.NE.AND P0, PT, R4, 0x2, PT ;  /* 0x000000020400780c */ /* 0x000fc80003f05270 */
[----:B--2---:R-:W-:Y:S02]  /*f3c0*/  SEL R5, RZ, 0x1, P0 ;  /* 0x00000001ff057807 */ /* 0x004fe40000000000 */
[----:B------:R-:W-:Y:S02]  /*f3d0*/  SEL R4, R4, RZ, P0 ;  /* 0x000000ff04047207 */ /* 0x000fe40000000000 */
[----:B---3--:R-:W-:Y:S01]  /*f3e0*/  LOP3.LUT R5, R2, R5, RZ, 0x3c, !PT ;  /* 0x0000000502057212 */ /* 0x008fe200078e3cff */
[----:B01----:R-:W-:Y:S06]  /*f3f0*/  @!P1 BRA `(.L_x_3697) ;  /* 0x0000000800f49947 */ /* 0x003fec0003800000 */
[----:B------:R-:W-:Y:S01]  /*f400*/  LOP3.LUT P1, RZ, R18, 0x4, RZ, 0xc0, !PT ;  /* 0x0000000412ff7812 */ /* 0x000fe2000782c0ff */
[----:B------:R-:W-:-:S12]  /*f410*/  IMAD.MOV.U32 R8, RZ, RZ, R0 ;  /* 0x000000ffff087224 */ /* 0x000fd800078e0000 */
        /* <DEDUP_REMOVED lines=21> */
.L_x_3698:
[----:B------:R-:W-:Y:S01]  /*f570*/  LEA R3, R4, UR36, 0x3 ;  /* 0x0000002404037c11 */ /* 0x000fe2000f8e18ff */
[----:B------:R-:W-:Y:S01]  /*f580*/  BSSY B2, `(.L_x_3699) ;  /* 0x0000004000027945 */ /* 0x000fe20003800000 */
[----:B------:R-:W-:-:S04]  /*f590*/  SHF.L.U32 R2, R5, 0x1f, RZ ;  /* 0x0000001f05027819 */ /* 0x000fc800000006ff */
[----:B------:R-:W1:Y:S02]  /*f5a0*/  SYNCS.PHASECHK.TRANS64.TRYWAIT P0, [R3+URZ+0x36840], R2 ;  /* 0x03684002030075a7 */ /* 0x000e64000800017f */
[----:B-1----:R-:W-:Y:S05]  /*f5b0*/  @!P0 BRA `(.L_x_3700) ;  /* 0x0000003000248947 */ /* 0x002fea0003800000 */
.L_x_3786:
[----:B------:R-:W-:Y:S05]  /*f5c0*/  BSYNC B2 ;  /* 0x0000000000027941 */ /* 0x000fea0003800000 */
.L_x_3699:
[----:B0-----:R-:W2:Y:S01]  /*f5d0*/  LDL R7, [R1+0x18] ;  /* 0x0000180001077983 */ /* 0x001ea20000100800 */
        /* <DEDUP_REMOVED lines=9> */
.L_x_3701:
[----:B------:R-:W-:Y:S01]  /*f670*/  LOP3.LUT P0, RZ, R18, 0x2, RZ, 0xc0, !PT ;  /* 0x0000000212ff7812 */ /* 0x000fe2000780c0ff */
[----:B------:R-:W-:-:S12]  /*f680*/  BSSY B2, `(.L_x_3702) ;  /* 0x0000003000027945 */ /* 0x000fd80003800000 */
[----:B------:R-:W-:Y:S05]  /*f690*/  @P0 BRA `(.L_x_3703) ;  /* 0x0000000000040947 */ /* 0x000fea0003800000 */
[----:B------:R-:W-:Y:S01]  /*f6a0*/  BPT.TRAP 0x1 ;  /* 0x000000040000795c */ /* 0x000fe20000300000 */
.L_x_3703:
[----:B------:R-:W-:Y:S05]  /*f6b0*/  BSYNC B2 ;  /* 0x0000000000027941 */ /* 0x000fea0003800000 */
.L_x_3702:
        /* <DEDUP_REMOVED lines=19> */
.L_x_3704:
        /* <DEDUP_REMOVED lines=17> */
.L_x_3705:
        /* <DEDUP_REMOVED lines=17> */
.L_x_3706:
        /* <DEDUP_REMOVED lines=16> */
.L_x_3787:
[----:B------:R-:W-:Y:S05]  /*fb10*/  BSYNC B2 ;  /* 0x0000000000027941 */ /* 0x000fea0003800000 */
.L_x_3707:
[----:B------:R-:W1:Y:S02]  /*fb20*/  S2R R7, SR_TID.X ;  /* 0x0000000000077919 */ /* 0x000e640000002100 */
[----:B-1----:R-:W-:-:S04]  /*fb30*/  LOP3.LUT R7, R7, 0x7f, RZ, 0xc0, !PT ;  /* 0x0000007f07077812 */ /* 0x002fc800078ec0ff */
[----:B------:R-:W-:-:S13]  /*fb40*/  ISETP.NE.AND P0, PT, R7, RZ, PT ;  /* 0x000000ff0700720c */ /* 0x000fda0003f05270 */
[----:B0-----:R-:W-:-:S04]  /*fb50*/  @!P0 IMAD.MOV.U32 R3, RZ, RZ, 0xa800 ;  /* 0x0000a800ff038424 */ /* 0x001fc800078e00ff */
[----:B------:R0:W-:Y:S01]  /*fb60*/  @!P0 SYNCS.ARRIVE.TRANS64 RZ, [R2+URZ+0x36850], R3 ;  /* 0x0368500302ff89a7 */ /* 0x0001e2000800003f */
[----:B------:R-:W-:Y:S05]  /*fb70*/  @P1 BRA `(.L_x_3709) ;  /* 0x0000000000041947 */ /* 0x000fea0003800000 */
[----:B------:R-:W-:Y:S01]  /*fb80*/  BPT.TRAP 0x1 ;  /* 0x000000040000795c */ /* 0x000fe20000300000 */
.L_x_3709:
[----:B------:R-:W-:Y:S01]  /*fb90*/  LOP3.LUT P0, RZ, R18, 0x2, RZ, 0xc0, !PT ;  /* 0x0000000212ff7812 */ /* 0x000fe2000780c0ff */
[----:B------:R-:W-:-:S12]  /*fba0*/  BSSY B2, `(.L_x_3710) ;  /* 0x0000003000027945 */ /* 0x000fd80003800000 */
[----:B------:R-:W-:Y:S05]  /*fbb0*/  @P0 BRA `(.L_x_3711) ;  /* 0x0000000000040947 */ /* 0x000fea0003800000 */
[----:B------:R-:W-:Y:S01]  /*fbc0*/  BPT.TRAP 0x1 ;  /* 0x000000040000795c */ /* 0x000fe20000300000 */
.L_x_3711:
[----:B------:R-:W-:Y:S05]  /*fbd0*/  BSYNC B2 ;  /* 0x0000000000027941 */ /* 0x000fea0003800000 */
.L_x_3710:
        /* <DEDUP_REMOVED lines=19> */
.L_x_3712:
        /* <DEDUP_REMOVED lines=16> */
.L_x_3713:
        /* <DEDUP_REMOVED lines=16> */
.L_x_3714:
        /* <DEDUP_REMOVED lines=12> */
.L_x_3697:
[----:B------:R-:W-:Y:S05]  /*ffd0*/  BSYNC B1 ;  /* 0x0000000000017941 */ /* 0x000fea0003800000 */
.L_x_3696:
        /* <DEDUP_REMOVED lines=32> */
.L_x_3717:
[----:B------:R-:W-:Y:S01]  /*101e0*/  LEA R3, R19, UR36, 0x3 ;  /* 0x0000002413037c11 */ /* 0x000fe2000f8e18ff */
[----:B------:R-:W-:Y:S01]  /*101f0*/  BSSY B2, `(.L_x_3718) ;  /* 0x0000004000027945 */ /* 0x000fe20003800000 */
[----:B------:R-:W-:-:S04]  /*10200*/  SHF.L.U32 R2, R9, 0x1f, RZ ;  /* 0x0000001f09027819 */ /* 0x000fc800000006ff */
[----:B------:R-:W2:Y:S02]  /*10210*/  SYNCS.PHASECHK.TRANS64.TRYWAIT P0, [R3+URZ+0x36840], R2 ;  /* 0x03684002030075a7 */ /* 0x000ea4000800017f */
[----:B--2---:R-:W-:Y:S05]  /*10220*/  @!P0 BRA `(.L_x_3719) ;  /* 0x0000002400308947 */ /* 0x004fea0003800000 */
.L_x_3788:
[----:B------:R-:W-:Y:S05]  /*10230*/  BSYNC B2 ;  /* 0x0000000000027941 */ /* 0x000fea0003800000 */
.L_x_3718:
[----:B0-----:R-:W3:Y:S01]  /*10240*/  LDL R7, [R1+0x18] ;  /* 0x0000180001077983 */ /* 0x001ee20000100800 */
[----:B-1----:R-:W0:Y:S02]  /*10250*/  S2R R9, SR_TID.X ;  /* 0x0000000000097919 */ /* 0x002e240000002100 */
[----:B0-----:R-:W-:-:S04]  /*10260*/  LOP3.LUT R9, R9, 0x7f, RZ, 0xc0, !PT ;  /* 0x0000007f09097812 */ /* 0x001fc800078ec0ff */
[----:B------:R-:W-:-:S13]  /*10270*/  ISETP.NE.AND P0, PT, R9, RZ, PT ;  /* 0x000000ff0900720c */ /* 0x000fda0003f05270 */
[----:B--2---:R-:W-:-:S04]  /*10280*/  @!P0 IMAD.MOV.U32 R2, RZ, RZ, 0xa800 ;  /* 0x0000a800ff028424 */ /* 0x004fc800078e00ff */
[----:B------:R3:W-:Y:S02]  /*10290*/  @!P0 SYNCS.ARRIVE.TRANS64 RZ, [R3+URZ+0x36830], R2 ;  /* 0x0368300203ff89a7 */ /* 0x0007e4000800003f */
[----:B---3--:R-:W-:-:S04]  /*102a0*/  PRMT R2, R7, 0x9910, RZ ;  /* 0x0000991007027816 */ /* 0x008fc800000000ff */
[----:B------:R-:W-:-:S13]  /*102b0*/  ISETP.NE.AND P1, PT, R2, 0x2, PT ;  /* 0x000000020200780c */ /* 0x000fda0003f25270 */
[----:B------:R-:W-:Y:S05]  /*102c0*/  @P1 BRA `(.L_x_3720) ;  /* 0x0000000000041947 */ /* 0x000fea0003800000 */
[----:B------:R-:W-:Y:S01]  /*102d0*/  BPT.TRAP 0x1 ;  /* 0x000000040000795c */ /* 0x000fe20000300000 */
.L_x_3720:
[----:B------:R-:W-:Y:S01]  /*102e0*/  LOP3.LUT P0, RZ, R18, 0x2, RZ, 0xc0, !PT ;  /* 0x0000000212ff7812 */ /* 0x000fe2000780c0ff */
[----:B------:R-:W-:-:S12]  /*102f0*/  BSSY B2, `(.L_x_3721) ;  /* 0x0000003000027945 */ /* 0x000fd80003800000 */
[----:B------:R-:W-:Y:S05]  /*10300*/  @P0 BRA `(.L_x_3722) ;  /* 0x0000000000040947 */ /* 0x000fea0003800000 */
[----:B------:R-:W-:Y:S01]  /*10310*/  BPT.TRAP 0x1 ;  /* 0x000000040000795c */ /* 0x000fe20000300000 */
.L_x_3722:
[----:B------:R-:W-:Y:S05]  /*10320*/  BSYNC B2 ;  /* 0x0000000000027941 */ /* 0x000fea0003800000 */
.L_x_3721:
        /* <DEDUP_REMOVED lines=19> */
.L_x_3723:
        /* <DEDUP_REMOVED lines=17> */
.L_x_3724:
        /* <DEDUP_REMOVED lines=17> */
.L_x_3725:
        /* <DEDUP_REMOVED lines=15> */
.L_x_3789:
[----:B------:R-:W-:Y:S05]  /*10770*/  BSYNC B2 ;  /* 0x0000000000027941 */ /* 0x000fea0003800000 */
.L_x_3726:
[----:B------:R-:W1:Y:S02]  /*10780*/  S2R R3, SR_TID.X ;  /* 0x0000000000037919 */ /* 0x000e640000002100 */
[----:B-1----:R-:W-:-:S04]  /*10790*/  LOP3.LUT R3, R3, 0x7f, RZ, 0xc0, !PT ;  /* 0x0000007f03037812 */ /* 0x002fc800078ec0ff */
[----:B------:R-:W-:-:S13]  /*107a0*/  ISETP.NE.AND P0, PT, R3, RZ, PT ;  /* 0x000000ff0300720c */ /* 0x000fda0003f05270 */
[----:B------:R-:W-:-:S04]  /*107b0*/  @!P0 IMAD.MOV.U32 R3, RZ, RZ, 0xa800 ;  /* 0x0000a800ff038424 */ /* 0x000fc800078e00ff */
[----:B------:R1:W-:Y:S01]  /*107c0*/  @!P0 SYNCS.ARRIVE.TRANS64 RZ, [R2+URZ+0x36850], R3 ;  /* 0x0368500302ff89a7 */ /* 0x0003e2000800003f */
[----:B------:R-:W-:Y:S05]  /*107d0*/  @P1 BRA `(.L_x_3728) ;  /* 0x0000000000041947 */ /* 0x000fea0003800000 */
[----:B------:R-:W-:Y:S01]  /*107e0*/  BPT.TRAP 0x1 ;  /* 0x000000040000795c */ /* 0x000fe20000300000 */
.L_x_3728:
[----:B------:R-:W-:Y:S01]  /*107f0*/  LOP3.LUT P0, RZ, R18, 0x2, RZ, 0xc0, !PT ;  /* 0x0000000212ff7812 */ /* 0x000fe2000780c0ff */
[----:B------:R-:W-:-:S12]  /*10800*/  BSSY B2, `(.L_x_3729) ;  /* 0x0000003000027945 */ /* 0x000fd80003800000 */
[----:B------:R-:W-:Y:S05]  /*10810*/  @P0 BRA `(.L_x_3730) ;  /* 0x0000000000040947 */ /* 0x000fea0003800000 */
[----:B------:R-:W-:Y:S01]  /*10820*/  BPT.TRAP 0x1 ;  /* 0x000000040000795c */ /* 0x000fe20000300000 */
.L_x_3730:
[----:B------:R-:W-:Y:S05]  /*10830*/  BSYNC B2 ;  /* 0x0000000000027941 */ /* 0x000fea0003800000 */
.L_x_3729:
        /* <DEDUP_REMOVED lines=19> */
.L_x_3731:
        /* <DEDUP_REMOVED lines=16> */
.L_x_3732:
        /* <DEDUP_REMOVED lines=16> */
.L_x_3733:
        /* <DEDUP_REMOVED lines=12> */
.L_x_3716:
[----:B------:R-:W-:Y:S05]  /*10c30*/  BSYNC B1 ;  /* 0x0000000000017941 */ /* 0x000fea0003800000 */
.L_x_3715:
[C---:B------:R-:W-:Y:S01]  /*10c40*/  ISETP.GT.AND P0, PT, R0.reuse, 0x1, PT ;  /* 0x000000010000780c */ /* 0x040fe20003f04270 */
[----:B------:R-:W-:-:S12]  /*10c50*/  VIADD R0, R0, 0xfffffffe ;  /* 0xfffffffe00007836 */ /* 0x000fd80000000000 */
[----:B------:R-:W-:Y:S05]  /*10c60*/  @P0 BRA `(.L_x_3734) ;  /* 0xffffffe400c00947 */ /* 0x000fea000383ffff */
.L_x_3695:
[----:B------:R-:W-:Y:S05]  /*10c70*/  BSYNC B0 ;  /* 0x0000000000007941 */ /* 0x000fea0003800000 */
.L_x_3674:
[----:B------:R-:W-:Y:S01]  /*10c80*/  LOP3.LUT P0, RZ, R18, 0x8, RZ, 0xc0, !PT ;  /* 0x0000000812ff7812 */ /* 0x000fe2000780c0ff */
[----:B------:R-:W-:-:S12]  /*10c90*/  BSSY B0, `(.L_x_3735) ;  /* 0x0000055000007945 */ /* 0x000fd80003800000 */
[----:B------:R-:W-:Y:S05]  /*10ca0*/  @!P0 BRA `(.L_x_3736) ;  /* 0x00000004004c8947 */ /* 0x000fea0003800000 */
[----:B-1----:R-:W3:Y:S01]  /*10cb0*/  LDL R2, [R1] ;  /* 0x0000000001027983 */ /* 0x002ee20000100800 */
[----:B------:R-:W-:Y:S01]  /*10cc0*/  LEA R0, R19, UR36, 0x3 ;  /* 0x0000002413007c11 */ /* 0x000fe2000f8e18ff */
[----:B------:R-:W-:Y:S01]  /*10cd0*/  BSSY B1, `(.L_x_3737) ;  /* 0x0000004000017945 */ /* 0x000fe20003800000 */
[----:B---3--:R-:W-:-:S04]  /*10ce0*/  SHF.L.U32 R2, R2, 0x1f, RZ ;  /* 0x0000001f02027819 */ /* 0x008fc800000006ff */
[----:B------:R-:W1:Y:S02]  /*10cf0*/  SYNCS.PHASECHK.TRANS64.TRYWAIT P0, [R0+URZ+0x36860], R2 ;  /* 0x03686002000075a7 */ /* 0x000e64000800017f */
[----:B-1----:R-:W-:Y:S05]  /*10d00*/  @!P0 BRA `(.L_x_3738) ;  /* 0x0000001800a08947 */ /* 0x002fea0003800000 */
.L_x_3790:
[----:B------:R-:W-:Y:S05]  /*10d10*/  BSYNC B1 ;  /* 0x0000000000017941 */ /* 0x000fea0003800000 */
.L_x_3737:
[----:B------:R-:W3:Y:S01]  /*10d20*/  LDL R3, [R1+0x18] ;  /* 0x0000180001037983 */ /* 0x000ee20000100800 */
[----:B------:R-:W4:Y:S02]  /*10d30*/  S2R R4, SR_TID.X ;  /* 0x0000000000047919 */ /* 0x000f240000002100 */
[----:B----4-:R-:W-:-:S04]  /*10d40*/  LOP3.LUT R4, R4, 0x7f, RZ, 0xc0, !PT ;  /* 0x0000007f04047812 */ /* 0x010fc800078ec0ff */
[----:B------:R-:W-:-:S13]  /*10d50*/  ISETP.NE.AND P0, PT, R4, RZ, PT ;  /* 0x000000ff0400720c */ /* 0x000fda0003f05270 */
[----:B-1----:R-:W-:-:S04]  /*10d60*/  @!P0 IMAD.MOV.U32 R2, RZ, RZ, 0xa800 ;  /* 0x0000a800ff028424 */ /* 0x002fc800078e00ff */
[----:B------:R3:W-:Y:S02]  /*10d70*/  @!P0 SYNCS.ARRIVE.TRANS64 RZ, [R0+URZ+0x36850], R2 ;  /* 0x0368500200ff89a7 */ /* 0x0007e4000800003f */
[----:B---3--:R-:W-:-:S04]  /*10d80*/  PRMT R2, R3, 0x9910, RZ ;  /* 0x0000991003027816 */ /* 0x008fc800000000ff */
[----:B------:R-:W-:-:S13]  /*10d90*/  ISETP.NE.AND P0, PT, R2, 0x2, PT ;  /* 0x000000020200780c */ /* 0x000fda0003f05270 */
[----:B------:R-:W-:Y:S05]  /*10da0*/  @P0 BRA `(.L_x_3739) ;  /* 0x0000000000040947 */ /* 0x000fea0003800000 */
[----:B------:R-:W-:Y:S01]  /*10db0*/  BPT.TRAP 0x1 ;  /* 0x000000040000795c */ /* 0x000fe20000300000 */
.L_x_3739:
[----:B------:R-:W-:Y:S01]  /*10dc0*/  LOP3.LUT P0, RZ, R18, 0x2, RZ, 0xc0, !PT ;  /* 0x0000000212ff7812 */ /* 0x000fe2000780c0ff */
[----:B------:R-:W-:-:S12]  /*10dd0*/  BSSY B1, `(.L_x_3740) ;  /* 0x0000003000017945 */ /* 0x000fd80003800000 */
[----:B------:R-:W-:Y:S05]  /*10de0*/  @P0 BRA `(.L_x_3741) ;  /* 0x0000000000040947 */ /* 0x000fea0003800000 */
[----:B------:R-:W-:Y:S01]  /*10df0*/  BPT.TRAP 0x1 ;  /* 0x000000040000795c */ /* 0x000fe20000300000 */
.L_x_3741:
[----:B------:R-:W-:Y:S05]  /*10e00*/  BSYNC B1 ;  /* 0x0000000000017941 */ /* 0x000fea0003800000 */
.L_x_3740:
[----:B------:R-:W3:Y:S01]  /*10e10*/  LDL R3, [R1+0x4] ;  /* 0x0000040001037983 */ /* 0x000ee20000100800 */
[----:B------:R-:W1:Y:S01]  /*10e20*/  S2R R2, SR_CgaCtaId ;  /* 0x0000000000027919 */ /* 0x000e620000008800 */
[----:B------:R-:W4:Y:S01]  /*10e30*/  S2R R4, SR_CgaCtaId ;  /* 0x0000000000047919 */ /* 0x000f220000008800 */
[----:B------:R-:W-:Y:S01]  /*10e40*/  UIADD3 UR4, UP0, UR38, 0x470, URZ ;  /* 0x0000047026047890 */ /* 0x000fe2000ff1e03f */
[----:B------:R-:W-:Y:S01]  /*10e50*/  PLOP3.LUT P0, PT, PT, PT, PT, 0x80, 0x0 ;  /* 0x000000000000781c */ /* 0x000fe20003f0f070 */
[----:B------:R-:W-:Y:S01]  /*10e60*/  VIADD R0, R0, 0x36850 ;  /* 0x0003685000007836 */ /* 0x000fe20000000000 */
[----:B------:R-:W-:Y:S01]  /*10e70*/  UMOV UR6, 0x30000 ;  /* 0x0003000000067882 */ /* 0x000fe20000000000 */
[----:B------:R-:W-:Y:S01]  /*10e80*/  UIADD3.X UR5, URZ, UR39, URZ, UP0, !UPT ;  /* 0x000000273f057290 */ /* 0x000fe200087fe43f */
[----:B-1----:R-:W-:Y:S02]  /*10e90*/  LOP3.LUT R2, R2, 0x1, RZ, 0xc0, !PT ;  /* 0x0000000102027812 */ /* 0x002fe400078ec0ff */
[----:B----4-:R-:W-:-:S03]  /*10ea0*/  LOP3.LUT R4, R4, 0x1, RZ, 0xc0, !PT ;  /* 0x0000000104047812 */ /* 0x010fc600078ec0ff */
[----:B------:R-:W-:-:S04]  /*10eb0*/  IMAD R2, R2, 0xe00, RZ ;  /* 0x00000e0002027824 */ /* 0x000fc800078e02ff */
[----:B------:R-:W-:Y:S02]  /*10ec0*/  IMAD R2, R19, 0x5400, R2 ;  /* 0x0000540013027824 */ /* 0x000fe400078e0202 */
[----:B------:R-:W-:-:S03]  /*10ed0*/  IMAD R4, R4, 0x38, RZ ;  /* 0x0000003804047824 */ /* 0x000fc600078e02ff */
[----:B------:R-:W-:Y:S01]  /*10ee0*/  LEA R2, R2, UR36, 0x1 ;  /* 0x0000002402027c11 */ /* 0x000fe2000f8e08ff */
[----:B------:R-:W-:Y:S01]  /*10ef0*/  UMOV UR14, 0x0 ;  /* 0x00000000000e7882 */ /* 0x000fe20000000000 */
[----:B------:R-:W-:Y:S01]  /*10f00*/  UMOV UR15, 0x14f00000 ;  /* 0x14f00000000f7882 */ /* 0x000fe20000000000 */
[----:B------:R-:W-:Y:S01]  /*10f10*/  UMOV UR10, URZ ;  /* 0x0000003f000a7c82 */ /* 0x000fe20008000000 */
[----:B---3--:R-:W-:Y:S02]  /*10f20*/  IMAD R3, R3, 0x70, R4 ;  /* 0x0000007003037824 */ /* 0x008fe400078e0204 */
[----:B------:R-:W-:-:S07]  /*10f30*/  VIADD R4, R2, 0x400 ;  /* 0x0000040002047836 */ /* 0x000fce0000000000 */
.L_x_3742:
        /* <DEDUP_REMOVED lines=9> */
[----:B-1----:R-:W-:Y:S05]  /*10fd0*/  @P0 BRA.U.ANY `(.L_x_3742) ;  /* 0xfffffffd00d80947 */ /* 0x002fea000393ffff */
[----:B------:R-:W-:Y:S01]  /*10fe0*/  PLOP3.LUT P0, PT, PT, PT, PT, 0x80, 0x0 ;  /* 0x000000000000781c */ /* 0x000fe20003f0f070 */
[----:B------:R-:W-:Y:S01]  /*10ff0*/  VIADD R4, R2, 0x3c00 ;  /* 0x00003c0002047836 */ /* 0x000fe20000000000 */
[----:B------:R-:W-:Y:S01]  /*11000*/  UMOV UR6, 0x30000 ;  /* 0x0003000000067882 */ /* 0x000fe20000000000 */
[----:B------:R-:W-:Y:S01]  /*11010*/  UMOV UR14, 0x0 ;  /* 0x00000000000e7882 */ /* 0x000fe20000000000 */
[----:B------:R-:W-:Y:S01]  /*11020*/  UMOV UR15, 0x14f00000 ;  /* 0x14f00000000f7882 */ /* 0x000fe20000000000 */
[----:B------:R-:W-:-:S08]  /*11030*/  UMOV UR10, 0x40 ;  /* 0x00000040000a7882 */ /* 0x000fd00000000000 */
.L_x_3743:
        /* <DEDUP_REMOVED lines=16> */
.L_x_3744:
        /* <DEDUP_REMOVED lines=9> */
[----:B---3--:R-:W-:Y:S05]  /*111d0*/  @P0 BRA.U.ANY `(.L_x_3744) ;  /* 0xfffffffd00d80947 */ /* 0x008fea000393ffff */
.L_x_3736:
[----:B------:R-:W-:Y:S05]  /*111e0*/  BSYNC B0 ;  /* 0x0000000000007941 */ /* 0x000fea0003800000 */
.L_x_3735:
[----:B0-----:R-:W3:Y:S01]  /*111f0*/  LDL.LU R6, [R1+0x28] ;  /* 0x0000280001067983 */ /* 0x001ee20000300800 */
[----:B------:R-:W-:Y:S01]  /*11200*/  IADD3 R19, R19, 0x1, RZ ;  /* 0x0000000113137810 */ /* 0x000fe20007ffe0ff */
[----:B------:R-:W-:Y:S02]  /*11210*/  ULDC UR4, c[0x0][0xc34] ;  /* 0x00030d0000047ab9 */ /* 0x000fe40000000800 */
[----:B--2---:R-:W2:Y:S04]  /*11220*/  LDL.LU R5, [R1] ;  /* 0x0000000001057983 */ /* 0x004ea80000300800 */
[----:B------:R-:W4:Y:S01]  /*11230*/  LDL.LU R4, [R1+0x34] ;  /* 0x0000340001047983 */ /* 0x000f220000300800 */
[----:B------:R-:W-:-:S04]  /*11240*/  ISETP.NE.AND P0, PT, R19, 0x2, PT ;  /* 0x000000021300780c */ /* 0x000fc80003f05270 */
[----:B-1----:R-:W-:Y:S02]  /*11250*/  SEL R0, RZ, 0x1, P0 ;  /* 0x00000001ff007807 */ /* 0x002fe40000000000 */
[----:B------:R-:W-:Y:S01]  /*11260*/  SEL R19, R19, RZ, P0 ;  /* 0x000000ff13137207 */ /* 0x000fe20000000000 */
[----:B---3--:R-:W-:Y:S01]  /*11270*/  VIADD R6, R6, UR37 ;  /* 0x0000002506067c36 */ /* 0x008fe20008000000 */
[----:B--2---:R-:W-:-:S04]  /*11280*/  LOP3.LUT R5, R5, R0, RZ, 0x3c, !PT ;  /* 0x0000000005057212 */ /* 0x004fc800078e3cff */
[----:B------:R0:W-:Y:S01]  /*11290*/  STL [R1+0x28], R6 ;  /* 0x0000280601007387 */ /* 0x0001e20000100800 */
[----:B------:R-:W-:Y:S01]  /*112a0*/  ISETP.GE.AND P1, PT, R6, UR4, PT ;  /* 0x0000000406007c0c */ /* 0x000fe2000bf26270 */
[----:B----4-:R-:W-:-:S05]  /*112b0*/  VIADD R4, R4, 0x1 ;  /* 0x0000000104047836 */ /* 0x010fca0000000000 */
[----:B------:R0:W-:Y:S04]  /*112c0*/  STL [R1+0x34], R4 ;  /* 0x0000340401007387 */ /* 0x0001e80000100800 */
[----:B------:R0:W-:Y:S03]  /*112d0*/  STL [R1], R5 ;  /* 0x0000000501007387 */ /* 0x0001e60000100800 */
[----:B------:R-:W-:Y:S05]  /*112e0*/  @!P1 BRA `(.L_x_3745) ;  /* 0xffffffb8006c9947 */ /* 0x000fea000383ffff */
[----:B------:R-:W-:-:S07]  /*112f0*/  LOP3.LUT R2, R4, 0x1, RZ, 0xc, !PT ;  /* 0x0000000104027812 */ /* 0x000fce00078e0cff */
.L_x_3657:
[----:B0-----:R-:W0:Y:S01]  /*11300*/  S2R R3, SR_CgaCtaId ;  /* 0x0000000000037919 */ /* 0x001e220000008800 */
[----:B------:R-:W-:Y:S01]  /*11310*/  MOV R0, 0x400 ;  /* 0x0000040000007802 */ /* 0x000fe20000000f00 */
[----:B------:R-:W-:Y:S03]  /*11320*/  BSSY B0, `(.L_x_3746) ;  /* 0x0000005000007945 */ /* 0x000fe60003800000 */
[----:B0-----:R-:W-:Y:S02]  /*11330*/  LEA R0, R3, R0, 0x18 ;  /* 0x0000000003007211 */ /* 0x001fe400078ec0ff */
[----:B------:R-:W-:-:S04]  /*11340*/  SHF.L.U32 R3, R2, 0x1f, RZ ;  /* 0x0000001f02037819 */ /* 0x000fc800000006ff */
[----:B------:R-:W0:Y:S02]  /*11350*/  SYNCS.PHASECHK.TRANS64.TRYWAIT P0, [R0+URZ+0x36820], R3 ;  /* 0x03682003000075a7 */ /* 0x000e24000800017f */
[----:B0-----:R-:W-:Y:S05]  /*11360*/  @!P0 BRA `(.L_x_3747) ;  /* 0x00000014001c8947 */ /* 0x001fea0003800000 */
.L_x_3791:
[----:B------:R-:W-:Y:S05]  /*11370*/  BSYNC B0 ;  /* 0x0000000000007941 */ /* 0x000fea0003800000 */
.L_x_3746:
[----:B------:R-:W-:-:S03]  /*11380*/  UMOV UR4, 0xffffffff ;  /* 0xffffffff00047882 */ /* 0x000fc60000000000 */
[----:B------:R-:W-:Y:S05]  /*11390*/  BRA.DIV UR4, `(.L_x_3748) ;  /* 0x0000001604247947 */ /* 0x000fea000b800000 */
[----:B------:R-:W1:Y:S02]  /*113a0*/  S2R R2, SR_TID.X ;  /* 0x0000000000027919 */ /* 0x000e640000002100 */
[----:B-1----:R-:W-:-:S04]  /*113b0*/  SHF.R.U32.HI R2, RZ, 0x5, R2 ;  /* 0x00000005ff027819 */ /* 0x002fc80000011602 */
[----:B------:R-:W-:-:S05]  /*113c0*/  LOP3.LUT R2, R2, 0x3, RZ, 0xc0, !PT ;  /* 0x0000000302027812 */ /* 0x000fca00078ec0ff */
[----:B------:R1:W2:Y:S02]  /*113d0*/  SHFL.IDX PT, R14, R2, RZ, 0x1f ;  /* 0x00001fff020e7589 */ /* 0x0002a400000e0000 */
.L_x_3794:
[----:B--2---:R-:W-:Y:S01]  /*113e0*/  ISETP.NE.AND P0, PT, R14, RZ, PT ;  /* 0x000000ff0e00720c */ /* 0x004fe20003f05270 */
[----:B------:R-:W-:-:S12]  /*113f0*/  BSSY B0, `(.L_x_3749) ;  /* 0x0000025000007945 */ /* 0x000fd80003800000 */
[----:B------:R-:W-:Y:S05]  /*11400*/  @P0 BRA `(.L_x_3750) ;  /* 0x00000000008c0947 */ /* 0x000fea0003800000 */
[----:B------:R-:W-:-:S03]  /*11410*/  UMOV UR4, 0xffffffff ;  /* 0xffffffff00047882 */ /* 0x000fc60000000000 */
[----:B------:R-:W-:Y:S05]  /*11420*/  BRA.DIV UR4, `(.L_x_3751) ;  /* 0x0000001604347947 */ /* 0x000fea000b800000 */
[----:B------:R-:W-:-:S13]  /*11430*/  ELECT P6, URZ, PT ;  /* 0x00000000003f782f */ /* 0x000fda00038c0000 */
.L_x_3797:
[----:B------:R-:W-:Y:S05]  /*11440*/  @!P6 BRA `(.L_x_3750) ;  /* 0x00000000007ce947 */ /* 0x000fea0003800000 */
[----:B-1----:R-:W2:Y:S02]  /*11450*/  LDL.LU R2, [R1+0x2c] ;  /* 0x00002c0001027983 */ /* 0x002ea40000300800 */
[----:B--2---:R-:W-:-:S04]  /*11460*/  LOP3.LUT R2, R2, 0x2, RZ, 0xfc, !PT ;  /* 0x0000000202027812 */ /* 0x004fc800078efcff */
[----:B------:R-:W-:-:S13]  /*11470*/  ISETP.NE.AND P2, PT, R2, 0x3, PT ;  /* 0x000000030200780c */ /* 0x000fda0003f45270 */
[----:B------:R-:W-:Y:S05]  /*11480*/  @!P2 BRA `(.L_x_3752) ;  /* 0x000000000004a947 */ /* 0x000fea0003800000 */
[----:B------:R-:W-:Y:S01]  /*11490*/  BPT.TRAP 0x1 ;  /* 0x000000040000795c */ /* 0x000fe20000300000 */
.L_x_3752:
        /* <DEDUP_REMOVED lines=13> */
.L_x_3798:
[----:B------:R-:W1:Y:S02]  /*11570*/  SYNCS.PHASECHK.TRANS64.TRYWAIT P0, [R7+URZ], R2 ;  /* 0x00000002070075a7 */ /* 0x000e64000800017f */
[----:B-1----:R-:W-:Y:S05]  /*11580*/  @!P0 BRA `(.L_x_3754) ;  /* 0x0000001400108947 */ /* 0x002fea0003800000 */
.L_x_3799:
[----:B------:R-:W-:Y:S05]  /*11590*/  @!P2 BRA `(.L_x_3755) ;  /* 0x000000000004a947 */ /* 0x000fea0003800000 */
[----:B------:R-:W-:Y:S01]  /*115a0*/  BPT.TRAP 0x1 ;  /* 0x000000040000795c */ /* 0x000fe20000300000 */
.L_x_3755:
[----:B------:R-:W-:-:S04]  /*115b0*/  VIADD R0, R0, 0x36860 ;  /* 0x0003686000007836 */ /* 0x000fc80000000000 */
[----:B------:R-:W-:-:S04]  /*115c0*/  IMAD R4, R19, 0x8, R0 ;  /* 0x0000000813047824 */ /* 0x000fc800078e0200 */
[----:B------:R-:W2:Y:S02]  /*115d0*/  SYNCS.PHASECHK.TRANS64.TRYWAIT P0, [R4+URZ], R5 ;  /* 0x00000005040075a7 */ /* 0x000ea4000800017f */
[----:B--2---:R-:W-:Y:S05]  /*115e0*/  @!P0 BRA `(.L_x_3756) ;  /* 0x00000014000c8947 */ /* 0x004fea0003800000 */
.L_x_3800:
[----:B------:R-:W-:-:S07]  /*115f0*/  IMAD R3, R3, 0x8, R0 ;  /* 0x0000000803037824 */ /* 0x000fce00078e0200 */
.L_x_3757:
[----:B---3--:R3:W4:Y:S02]  /*11600*/  SYNCS.PHASECHK.TRANS64.TRYWAIT P0, [R3+URZ], R2 ;  /* 0x00000002030075a7 */ /* 0x008724000800017f */
[----:B----4-:R-:W-:Y:S05]  /*11610*/  @!P0 NANOSLEEP.SYNCS 0x989680 ;  /* 0x009896800000895d */ /* 0x010fea0003900000 */
[----:B------:R-:W4:Y:S02]  /*11620*/  @!P0 SYNCS.PHASECHK.TRANS64 P0, [R3+URZ], R2 ;  /* 0x00000002030085a7 */ /* 0x000f24000800007f */
[----:B----4-:R-:W-:Y:S05]  /*11630*/  @!P0 BRA `(.L_x_3757) ;  /* 0xfffffffc00f08947 */ /* 0x010fea000383ffff */
.L_x_3750:
[----:B------:R-:W-:Y:S05]  /*11640*/  BSYNC B0 ;  /* 0x0000000000007941 */ /* 0x000fea0003800000 */
.L_x_3749:
[----:B------:R-:W-:Y:S05]  /*11650*/  EXIT ;  /* 0x000000000000794d */ /* 0x000fea0003800000 */
.L_x_3625:
[----:B0-----:R-:W-:-:S04]  /*11660*/  IMAD.U32 R3, RZ, RZ, UR37 ;  /* 0x00000025ff037e24 */ /* 0x001fc8000f8e00ff */
[----:B------:R0:W1:Y:S03]  /*11670*/  SYNCS.PHASECHK.TRANS64.TRYWAIT P1, [R3+URZ+0x36800], R0 ;  /* 0x03680000030075a7 */ /* 0x000066000802017f */
[----:B-1----:R-:W-:Y:S05]  /*11680*/  @!P1 NANOSLEEP.SYNCS 0x989680 ;  /* 0x009896800000995d */ /* 0x002fea0003900000 */
[----:B------:R-:W1:Y:S02]  /*11690*/  @!P1 SYNCS.PHASECHK.TRANS64 P1, [R3+URZ+0x36800], R0 ;  /* 0x03680000030095a7 */ /* 0x000e64000802007f */
[----:B-1----:R-:W-:Y:S05]  /*116a0*/  @!P1 BRA `(.L_x_3625) ;  /* 0xfffffffc00ec9947 */ /* 0x002fea000383ffff */
[----:B------:R-:W-:Y:S05]  /*116b0*/  BRA `(.L_x_3758) ;  /* 0xffffff0000007947 */ /* 0x000fea000383ffff */
.L_x_3629:
[----:B-1----:R1:W2:Y:S02]  /*116c0*/  SYNCS.PHASECHK.TRANS64.TRYWAIT P1, [R0+URZ+0x36830], R3 ;  /* 0x03683003000075a7 */ /* 0x0022a4000802017f */
[----:B--2---:R-:W-:Y:S05]  /*116d0*/  @!P1 NANOSLEEP.SYNCS 0x989680 ;  /* 0x009896800000995d */ /* 0x004fea0003900000 */
[----:B------:R-:W2:Y:S02]  /*116e0*/  @!P1 SYNCS.PHASECHK.TRANS64 P1, [R0+URZ+0x36830], R3 ;  /* 0x03683003000095a7 */ /* 0x000ea4000802007f */
[----:B--2---:R-:W-:Y:S05]  /*116f0*/  @!P1 BRA `(.L_x_3629) ;  /* 0xfffffffc00f09947 */ /* 0x004fea000383ffff */
[----:B------:R-:W-:Y:S05]  /*11700*/  BRA `(.L_x_3628) ;  /* 0xffffff00001c7947 */ /* 0x000fea000383ffff */
.L_x_3635:
[----:B-1----:R-:W-:-:S04]  /*11710*/  IMAD.U32 R7, RZ, RZ, UR7 ;  /* 0x00000007ff077e24 */ /* 0x002fc8000f8e00ff */
[----:B------:R1:W2:Y:S03]  /*11720*/  SYNCS.PHASECHK.TRANS64.TRYWAIT P1, [R7+URZ+0x36830], R6 ;  /* 0x03683006070075a7 */ /* 0x0002a6000802017f */
[----:B--2---:R-:W-:Y:S05]  /*11730*/  @!P1 NANOSLEEP.SYNCS 0x989680 ;  /* 0x009896800000995d */ /* 0x004fea0003900000 */
[----:B------:R-:W2:Y:S02]  /*11740*/  @!P1 SYNCS.PHASECHK.TRANS64 P1, [R7+URZ+0x36830], R6 ;  /* 0x03683006070095a7 */ /* 0x000ea4000802007f */
[----:B--2---:R-:W-:Y:S05]  /*11750*/  @!P1 BRA `(.L_x_3635) ;  /* 0xfffffffc00ec9947 */ /* 0x004fea000383ffff */
[----:B------:R-:W-:Y:S05]  /*11760*/  BRA `(.L_x_3634) ;  /* 0xffffff4400787947 */ /* 0x000fea000383ffff */
.L_x_3639:
[----:B---3--:R-:W-:-:S04]  /*11770*/  IMAD.U32 R5, RZ, RZ, UR10 ;  /* 0x0000000aff057e24 */ /* 0x008fc8000f8e00ff */
[----:B------:R3:W4:Y:S03]  /*11780*/  SYNCS.PHASECHK.TRANS64.TRYWAIT P1, [R5+URZ+0x36850], R0 ;  /* 0x03685000050075a7 */ /* 0x000726000802017f */
[----:B----4-:R-:W-:Y:S05]  /*11790*/  @!P1 NANOSLEEP.SYNCS 0x989680 ;  /* 0x009896800000995d */ /* 0x010fea0003900000 */
[----:B------:R-:W4:Y:S02]  /*117a0*/  @!P1 SYNCS.PHASECHK.TRANS64 P1, [R5+URZ+0x36850], R0 ;  /* 0x03685000050095a7 */ /* 0x000f24000802007f */
[----:B----4-:R-:W-:Y:S05]  /*117b0*/  @!P1 BRA `(.L_x_3639) ;  /* 0xfffffffc00ec9947 */ /* 0x010fea000383ffff */
[----:B------:R-:W-:Y:S05]  /*117c0*/  BRA `(.L_x_3638) ;  /* 0xffffff6800c47947 */ /* 0x000fea000383ffff */
.L_x_3646:
[----:B-1----:R-:W-:-:S04]  /*117d0*/  IMAD.U32 R5, RZ, RZ, UR9 ;  /* 0x00000009ff057e24 */ /* 0x002fc8000f8e00ff */
[----:B------:R1:W2:Y:S03]  /*117e0*/  SYNCS.PHASECHK.TRANS64.TRYWAIT P1, [R5+URZ+0x36850], R0 ;  /* 0x03685000050075a7 */ /* 0x0002a6000802017f */
[----:B--2---:R-:W-:Y:S05]  /*117f0*/  @!P1 NANOSLEEP.SYNCS 0x989680 ;  /* 0x009896800000995d */ /* 0x004fea0003900000 */
[----:B------:R-:W2:Y:S02]  /*11800*/  @!P1 SYNCS.PHASECHK.TRANS64 P1, [R5+URZ+0x36850], R0 ;  /* 0x03685000050095a7 */ /* 0x000ea4000802007f */
[----:B--2---:R-:W-:Y:S05]  /*11810*/  @!P1 BRA `(.L_x_3646) ;  /* 0xfffffffc00ec9947 */ /* 0x004fea000383ffff */
[----:B------:R-:W-:Y:S05]  /*11820*/  BRA `(.L_x_3645) ;  /* 0xffffff8c00687947 */ /* 0x000fea000383ffff */
.L_x_3661:
        /* <DEDUP_REMOVED lines=11> */
.L_x_3760:
[----:B------:R-:W-:Y:S05]  /*118e0*/  BSYNC B0 ;  /* 0x0000000000007941 */ /* 0x000fea0003800000 */
.L_x_3759:
[----:B------:R-:W-:Y:S05]  /*118f0*/  BRA `(.L_x_3761) ;  /* 0xffffffb800b07947 */ /* 0x000fea000383ffff */
.L_x_3663:
[----:B------:R-:W-:Y:S01]  /*11900*/  BSSY B0, `(.L_x_3762) ;  /* 0x0000006000007945 */ /* 0x000fe20003800000 */
[----:B------:R-:W-:-:S07]  /*11910*/  IMAD.MOV.U32 R15, RZ, RZ, -0x1 ;  /* 0xffffffffff0f7424 */ /* 0x000fce00078e00ff */
[----:B01----:R-:W-:Y:S05]  /*11920*/  WARPSYNC.COLLECTIVE R15, `(.L_x_3763) ;  /* 0x000000000f0c7348 */ /* 0x003fea0003c00000 */
[----:B------:R-:W-:Y:S02]  /*11930*/  ELECT P6, UR62, PT ;  /* 0x00000000003e782f */ /* 0x000fe400038c0000 */
[----:B------:R-:W-:Y:S01]  /*11940*/  MOV R14, UR62 ;  /* 0x0000003e000e7c02 */ /* 0x000fe20008000f00 */
[----:B01----:R-:W-:Y:S10]  /*11950*/  ENDCOLLECTIVE ;  /* 0x000000000000791b */ /* 0x003ff40003800000 */
.L_x_3763:
[----:B------:R-:W-:Y:S05]  /*11960*/  BSYNC B0 ;  /* 0x0000000000007941 */ /* 0x000fea0003800000 */
.L_x_3762:
[----:B------:R-:W-:Y:S05]  /*11970*/  BRA `(.L_x_3764) ;  /* 0xffffffb800b07947 */ /* 0x000fea000383ffff */
.L_x_3665:
[----:B---3--:R3:W4:Y:S02]  /*11980*/  SYNCS.PHASECHK.TRANS64.TRYWAIT P0, [R2+URZ+0x36840], R3 ;  /* 0x03684003020075a7 */ /* 0x008724000800017f */
[----:B----4-:R-:W-:Y:S05]  /*11990*/  @!P0 NANOSLEEP.SYNCS 0x989680 ;  /* 0x009896800000895d */ /* 0x010fea0003900000 */
[----:B------:R-:W4:Y:S02]  /*119a0*/  @!P0 SYNCS.PHASECHK.TRANS64 P0, [R2+URZ+0x36840], R3 ;  /* 0x03684003020085a7 */ /* 0x000f24000800007f */
[----:B----4-:R-:W-:Y:S05]  /*119b0*/  @!P0 BRA `(.L_x_3665) ;  /* 0xfffffffc00f08947 */ /* 0x010fea000383ffff */
[----:B------:R-:W-:Y:S05]  /*119c0*/  BRA `(.L_x_3765) ;  /* 0xffffffbc00047947 */ /* 0x000fea000383ffff */
.L_x_3669:
        /* <DEDUP_REMOVED lines=8> */
.L_x_3766:
[----:B------:R-:W-:Y:S01]  /*11a50*/  IMAD.MOV.U32 R13, RZ, RZ, R0 ;  /* 0x000000ffff0d7224 */ /* 0x000fe200078e0000 */
[----:B------:R-:W-:Y:S01]  /*11a60*/  LOP3.LUT R7, R7, 0x7f, RZ, 0xc0, !PT ;  /* 0x0000007f07077812 */ /* 0x000fe200078ec0ff */
[----:B------:R-:W-:-:S07]  /*11a70*/  IMAD.MOV.U32 R6, RZ, RZ, R14 ;  /* 0x000000ffff067224 */ /* 0x000fce00078e000e */
[----:B------:R-:W-:Y:S05]  /*11a80*/  WARPSYNC.COLLECTIVE R15, `(.L_x_3767) ;  /* 0x000000000f087348 */ /* 0x000fea0003c00000 */
[----:B------:R0:W1:Y:S02]  /*11a90*/  SHFL.IDX P6, R14, R13, R12, R11 ;  /* 0x0000000c0d0e7389 */ /* 0x00006400000c000b */
[----:B01----:R-:W-:Y:S01]  /*11aa0*/  ENDCOLLECTIVE ;  /* 0x000000000000791b */ /* 0x003fe20003800000 */
.L_x_3767:
[----:B------:R-:W-:Y:S01]  /*11ab0*/  SHF.R.U32.HI R4, RZ, 0x3, R7 ;  /* 0x00000003ff047819 */ /* 0x000fe20000011607 */
[----:B------:R-:W-:Y:S02]  /*11ac0*/  ULDC UR4, c[0x0][0x288] ;  /* 0x0000a20000047ab9 */ /* 0x000fe40000000800 */
[----:B------:R-:W-:Y:S02]  /*11ad0*/  IMAD R3, R8, UR4, RZ ;  /* 0x0000000408037c24 */ /* 0x000fe4000f8e02ff */
[----:B------:R-:W-:-:S04]  /*11ae0*/  IMAD.IADD R4, R4, 0x1, R5 ;  /* 0x0000000104047824 */ /* 0x000fc800078e0205 */
[C---:B------:R-:W-:Y:S01]  /*11af0*/  VIADD R8, R4.reuse, 0x10 ;  /* 0x0000001004087836 */ /* 0x040fe20000000000 */
[----:B------:R-:W-:Y:S01]  /*11b00*/  ISETP.GE.AND P2, PT, R4, R3, PT ;  /* 0x000000030400720c */ /* 0x000fe20003f46270 */
[----:B------:R-:W-:Y:S02]  /*11b10*/  IMAD.MOV.U32 R13, RZ, RZ, R2 ;  /* 0x000000ffff0d7224 */ /* 0x000fe400078e0002 */
[----:B------:R-:W-:Y:S02]  /*11b20*/  IMAD.MOV.U32 R12, RZ, RZ, 0x1 ;  /* 0x00000001ff0c7424 */ /* 0x000fe400078e00ff */
[----:B------:R-:W-:-:S08]  /*11b30*/  IMAD.MOV.U32 R7, RZ, RZ, R14 ;  /* 0x000000ffff077224 */ /* 0x000fd000078e000e */
[----:B------:R-:W-:Y:S05]  /*11b40*/  WARPSYNC.COLLECTIVE R15, `(.L_x_3768) ;  /* 0x000000000f087348 */ /* 0x000fea0003c00000 */
[----:B------:R0:W1:Y:S02]  /*11b50*/  SHFL.IDX P6, R14, R13, R12, R11 ;  /* 0x0000000c0d0e7389 */ /* 0x00006400000c000b */
[----:B01----:R-:W-:Y:S01]  /*11b60*/  ENDCOLLECTIVE ;  /* 0x000000000000791b */ /* 0x003fe20003800000 */
.L_x_3768:
[----:B------:R-:W-:-:S05]  /*11b70*/  @!P2 LEA R7, P4, R10, R7, 0x1 ;  /* 0x000000070a07a211 */ /* 0x000fca00078808ff */
[----:B------:R-:W-:-:S05]  /*11b80*/  @!P2 IMAD.X R6, RZ, RZ, R6, P4 ;  /* 0x000000ffff06a224 */ /* 0x000fca00020e0606 */
[----:B------:R-:W-:Y:S01]  /*11b90*/  @!P2 LOP3.LUT R7, R7, R6, RZ, 0x3c, !PT ;  /* 0x000000060707a212 */ /* 0x000fe200078e3cff */
[----:B------:R-:W-:-:S03]  /*11ba0*/  IMAD.MOV.U32 R13, RZ, RZ, R0 ;  /* 0x000000ffff0d7224 */ /* 0x000fc600078e0000 */
[----:B------:R-:W-:-:S04]  /*11bb0*/  @!P2 LOP3.LUT R6, R7, R6, RZ, 0x3c, !PT ;  /* 0x000000060706a212 */ /* 0x000fc800078e3cff */
[----:B------:R-:W-:-:S05]  /*11bc0*/  @!P2 LOP3.LUT R7, R7, R6, RZ, 0x3c, !PT ;  /* 0x000000060707a212 */ /* 0x000fca00078e3cff */
[----:B------:R-:W-:Y:S01]  /*11bd0*/  @!PT LDS RZ, [RZ] ;  /* 0x00000000fffff984 */ /* 0x000fe20000000800 */
[----:B------:R-:W-:Y:S01]  /*11be0*/  @!PT LDS RZ, [RZ] ;  /* 0x00000000fffff984 */ /* 0x000fe20000000800 */
[----:B------:R-:W-:Y:S01]  /*11bf0*/  @!PT LDS RZ, [RZ] ;  /* 0x00000000fffff984 */ /* 0x000fe20000000800 */
        /* <DEDUP_REMOVED lines=8> */
.L_x_3769:
[----:B------:R-:W-:Y:S02]  /*11c80*/  IMAD.MOV.U32 R13, RZ, RZ, R2 ;  /* 0x000000ffff0d7224 */ /* 0x000fe400078e0002 */
[----:B------:R-:W-:Y:S02]  /*11c90*/  IMAD.MOV.U32 R12, RZ, RZ, 0x2 ;  /* 0x00000002ff0c7424 */ /* 0x000fe400078e00ff */
[----:B------:R-:W-:-:S07]  /*11ca0*/  IMAD.MOV.U32 R5, RZ, RZ, R14 ;  /* 0x000000ffff057224 */ /* 0x000fce00078e000e */
[----:B------:R-:W-:Y:S05]  /*11cb0*/  WARPSYNC.COLLECTIVE R15, `(.L_x_3770) ;  /* 0x000000000f087348 */ /* 0x000fea0003c00000 */
[----:B------:R0:W1:Y:S02]  /*11cc0*/  SHFL.IDX P6, R14, R13, R12, R11 ;  /* 0x0000000c0d0e7389 */ /* 0x00006400000c000b */
[----:B01----:R-:W-:Y:S01]  /*11cd0*/  ENDCOLLECTIVE ;  /* 0x000000000000791b */ /* 0x003fe20003800000 */
.L_x_3770:
        /* <DEDUP_REMOVED lines=17> */
.L_x_3771:
[----:B------:R-:W-:Y:S01]  /*11df0*/  MOV R13, R2 ;  /* 0x00000002000d7202 */ /* 0x000fe20000000f00 */
[----:B------:R-:W-:Y:S02]  /*11e00*/  IMAD.MOV.U32 R12, RZ, RZ, 0x3 ;  /* 0x00000003ff0c7424 */ /* 0x000fe400078e00ff */
[----:B------:R-:W-:-:S07]  /*11e10*/  IMAD.MOV.U32 R5, RZ, RZ, R14 ;  /* 0x000000ffff057224 */ /* 0x000fce00078e000e */
[----:B------:R-:W-:Y:S05]  /*11e20*/  WARPSYNC.COLLECTIVE R15, `(.L_x_3772) ;  /* 0x000000000f087348 */ /* 0x000fea0003c00000 */
[----:B------:R0:W1:Y:S02]  /*11e30*/  SHFL.IDX P6, R14, R13, R12, R11 ;  /* 0x0000000c0d0e7389 */ /* 0x00006400000c000b */
[----:B01----:R-:W-:Y:S01]  /*11e40*/  ENDCOLLECTIVE ;  /* 0x000000000000791b */ /* 0x003fe20003800000 */
.L_x_3772:
        /* <DEDUP_REMOVED lines=17> */
.L_x_3773:
[----:B------:R-:W-:Y:S02]  /*11f60*/  IMAD.MOV.U32 R13, RZ, RZ, R2 ;  /* 0x000000ffff0d7224 */ /* 0x000fe400078e0002 */
[----:B------:R-:W-:Y:S02]  /*11f70*/  IMAD.MOV.U32 R12, RZ, RZ, 0x4 ;  /* 0x00000004ff0c7424 */ /* 0x000fe400078e00ff */
[----:B------:R-:W-:-:S07]  /*11f80*/  IMAD.MOV.U32 R5, RZ, RZ, R14 ;  /* 0x000000ffff057224 */ /* 0x000fce00078e000e */
[----:B------:R-:W-:Y:S05]  /*11f90*/  WARPSYNC.COLLECTIVE R15, `(.L_x_3774) ;  /* 0x000000000f087348 */ /* 0x000fea0003c00000 */
[----:B------:R0:W1:Y:S02]  /*11fa0*/  SHFL.IDX P6, R14, R13, R12, R11 ;  /* 0x0000000c0d0e7389 */ /* 0x00006400000c000b */
[----:B01----:R-:W-:Y:S01]  /*11fb0*/  ENDCOLLECTIVE ;  /* 0x000000000000791b */ /* 0x003fe20003800000 */
.L_x_3774:
        /* <DEDUP_REMOVED lines=17> */
.L_x_3775:
[----:B------:R-:W-:Y:S02]  /*120d0*/  IMAD.MOV.U32 R13, RZ, RZ, R2 ;  /* 0x000000ffff0d7224 */ /* 0x000fe400078e0002 */
[----:B------:R-:W-:Y:S02]  /*120e0*/  IMAD.MOV.U32 R12, RZ, RZ, 0x5 ;  /* 0x00000005ff0c7424 */ /* 0x000fe400078e00ff */
[----:B------:R-:W-:-:S07]  /*120f0*/  IMAD.MOV.U32 R5, RZ, RZ, R14 ;  /* 0x000000ffff057224 */ /* 0x000fce00078e000e */
[----:B------:R-:W-:Y:S05]  /*12100*/  WARPSYNC.COLLECTIVE R15, `(.L_x_3776) ;  /* 0x000000000f087348 */ /* 0x000fea0003c00000 */
[----:B------:R0:W1:Y:S02]  /*12110*/  SHFL.IDX P6, R14, R13, R12, R11 ;  /* 0x0000000c0d0e7389 */ /* 0x00006400000c000b */
[----:B01----:R-:W-:Y:S01]  /*12120*/  ENDCOLLECTIVE ;  /* 0x000000000000791b */ /* 0x003fe20003800000 */
.L_x_3776:
        /* <DEDUP_REMOVED lines=17> */
.L_x_3777:
[----:B------:R-:W-:Y:S02]  /*12240*/  IMAD.MOV.U32 R13, RZ, RZ, R2 ;  /* 0x000000ffff0d7224 */ /* 0x000fe400078e0002 */
[----:B------:R-:W-:Y:S02]  /*12250*/  IMAD.MOV.U32 R12, RZ, RZ, 0x6 ;  /* 0x00000006ff0c7424 */ /* 0x000fe400078e00ff */
[----:B------:R-:W-:-:S07]  /*12260*/  IMAD.MOV.U32 R5, RZ, RZ, R14 ;  /* 0x000000ffff057224 */ /* 0x000fce00078e000e */
[----:B------:R-:W-:Y:S05]  /*12270*/  WARPSYNC.COLLECTIVE R15, `(.L_x_3778) ;  /* 0x000000000f087348 */ /* 0x000fea0003c00000 */
[----:B------:R0:W1:Y:S02]  /*12280*/  SHFL.IDX P6, R14, R13, R12, R11 ;  /* 0x0000000c0d0e7389 */ /* 0x00006400000c000b */
[----:B01----:R-:W-:Y:S01]  /*12290*/  ENDCOLLECTIVE ;  /* 0x000000000000791b */ /* 0x003fe20003800000 */
.L_x_3778:
        /* <DEDUP_REMOVED lines=17> */
.L_x_3779:
[----:B------:R-:W-:Y:S02]  /*123b0*/  IMAD.MOV.U32 R13, RZ, RZ, R2 ;  /* 0x000000ffff0d7224 */ /* 0x000fe400078e0002 */
[----:B------:R-:W-:Y:S02]  /*123c0*/  IMAD.MOV.U32 R12, RZ, RZ, 0x7 ;  /* 0x00000007ff0c7424 */ /* 0x000fe400078e00ff */
[----:B------:R-:W-:-:S07]  /*123d0*/  IMAD.MOV.U32 R5, RZ, RZ, R14 ;  /* 0x000000ffff057224 */ /* 0x000fce00078e000e */
[----:B------:R-:W-:Y:S05]  /*123e0*/  WARPSYNC.COLLECTIVE R15, `(.L_x_3780) ;  /* 0x000000000f087348 */ /* 0x000fea0003c00000 */
[----:B------:R0:W1:Y:S02]  /*123f0*/  SHFL.IDX P6, R14, R13, R12, R11 ;  /* 0x0000000c0d0e7389 */ /* 0x00006400000c000b */
[----:B01----:R-:W-:Y:S01]  /*12400*/  ENDCOLLECTIVE ;  /* 0x000000000000791b */ /* 0x003fe20003800000 */
.L_x_3780:
        /* <DEDUP_REMOVED lines=14> */
.L_x_3781:
[----:B------:R-:W-:Y:S01]  /*124f0*/  @!PT LDS RZ, [RZ] ;  /* 0x00000000fffff984 */ /* 0x000fe20000000800 */
[----:B------:R-:W-:Y:S01]  /*12500*/  @!PT LDS RZ, [RZ] ;  /* 0x00000000fffff984 */ /* 0x000fe20000000800 */
[----:B------:R-:W-:Y:S01]  /*12510*/  @!PT LDS RZ, [RZ] ;  /* 0x00000000fffff984 */ /* 0x000fe20000000800 */
[----:B------:R0:W-:Y:S01]  /*12520*/  @!P2 LDGSTS.E.BYPASS.LTC128B.128 [R9+0x20400], desc[UR60][R6.64+0x100], !P1 ;  /* 0x204001000609afae */ /* 0x0001e2000c901d7c */
[----:B------:R-:W-:Y:S01]  /*12530*/  IMAD.MOV.U32 R0, RZ, RZ, R14 ;  /* 0x000000ffff007224 */ /* 0x000fe200078e000e */
[----:B------:R-:W-:Y:S06]  /*12540*/  BRA `(.L_x_3782) ;  /* 0xffffffbc00b07947 */ /* 0x000fec000383ffff */
.L_x_3673:
[----:B-1----:R-:W-:-:S04]  /*12550*/  IMAD.U32 R2, RZ, RZ, UR36 ;  /* 0x00000024ff027e24 */ /* 0x002fc8000f8e00ff */
[----:B------:R1:W3:Y:S03]  /*12560*/  SYNCS.PHASECHK.TRANS64.TRYWAIT P0, [R2+URZ+0x36820], R0 ;  /* 0x03682000020075a7 */ /* 0x0002e6000800017f */
[----:B---3--:R-:W-:Y:S05]  /*12570*/  @!P0 NANOSLEEP.SYNCS 0x989680 ;  /* 0x009896800000895d */ /* 0x008fea0003900000 */
[----:B------:R-:W3:Y:S02]  /*12580*/  @!P0 SYNCS.PHASECHK.TRANS64 P0, [R2+URZ+0x36820], R0 ;  /* 0x03682000020085a7 */ /* 0x000ee4000800007f */
[----:B---3--:R-:W-:Y:S05]  /*12590*/  @!P0 BRA `(.L_x_3673) ;  /* 0xfffffffc00ec8947 */ /* 0x008fea000383ffff */
[----:B------:R-:W-:Y:S05]  /*125a0*/  BRA `(.L_x_3783) ;  /* 0xffffffc000007947 */ /* 0x000fea000383ffff */
.L_x_3680:
[----:B-1----:R1:W3:Y:S02]  /*125b0*/  SYNCS.PHASECHK.TRANS64.TRYWAIT P0, [R3+URZ+0x36840], R2 ;  /* 0x03684002030075a7 */ /* 0x0022e4000800017f */
[----:B---3--:R-:W-:Y:S05]  /*125c0*/  @!P0 NANOSLEEP.SYNCS 0x989680 ;  /* 0x009896800000895d */ /* 0x008fea0003900000 */
[----:B------:R-:W3:Y:S02]  /*125d0*/  @!P0 SYNCS.PHASECHK.TRANS64 P0, [R3+URZ+0x36840], R2 ;  /* 0x03684002030085a7 */ /* 0x000ee4000800007f */
[----:B---3--:R-:W-:Y:S05]  /*125e0*/  @!P0 BRA `(.L_x_3680) ;  /* 0xfffffffc00f08947 */ /* 0x008fea000383ffff */
[----:B------:R-:W-:Y:S05]  /*125f0*/  BRA `(.L_x_3784) ;  /* 0xffffffc000ac7947 */ /* 0x000fea000383ffff */
.L_x_3688:
[----:B0-----:R0:W1:Y:S02]  /*12600*/  SYNCS.PHASECHK.TRANS64.TRYWAIT P0, [R2+URZ+0x36860], R3 ;  /* 0x03686003020075a7 */ /* 0x001064000800017f */
[----:B-1----:R-:W-:Y:S05]  /*12610*/  @!P0 NANOSLEEP.SYNCS 0x989680 ;  /* 0x009896800000895d */ /* 0x002fea0003900000 */
[----:B------:R-:W1:Y:S02]  /*12620*/  @!P0 SYNCS.PHASECHK.TRANS64 P0, [R2+URZ+0x36860], R3 ;  /* 0x03686003020085a7 */ /* 0x000e64000800007f */
[----:B-1----:R-:W-:Y:S05]  /*12630*/  @!P0 BRA `(.L_x_3688) ;  /* 0xfffffffc00f08947 */ /* 0x002fea000383ffff */
[----:B------:R-:W-:Y:S05]  /*12640*/  BRA `(.L_x_3785) ;  /* 0xffffffc400ec7947 */ /* 0x000fea000383ffff */
.L_x_3700:
[----:B-1----:R1:W2:Y:S02]  /*12650*/  SYNCS.PHASECHK.TRANS64.TRYWAIT P0, [R3+URZ+0x36840], R2 ;  /* 0x03684002030075a7 */ /* 0x0022a4000800017f */
[----:B--2---:R-:W-:Y:S05]  /*12660*/  @!P0 NANOSLEEP.SYNCS 0x989680 ;  /* 0x009896800000895d */ /* 0x004fea0003900000 */
[----:B------:R-:W2:Y:S02]  /*12670*/  @!P0 SYNCS.PHASECHK.TRANS64 P0, [R3+URZ+0x36840], R2 ;  /* 0x03684002030085a7 */ /* 0x000ea4000800007f */
[----:B--2---:R-:W-:Y:S05]  /*12680*/  @!P0 BRA `(.L_x_3700) ;  /* 0xfffffffc00f08947 */ /* 0x004fea000383ffff */
[----:B------:R-:W-:Y:S05]  /*12690*/  BRA `(.L_x_3786) ;  /* 0xffffffcc00c87947 */ /* 0x000fea000383ffff */
.L_x_3708:
[----:B0-----:R0:W1:Y:S02]  /*126a0*/  SYNCS.PHASECHK.TRANS64.TRYWAIT P0, [R2+URZ+0x36860], R3 ;  /* 0x03686003020075a7 */ /* 0x001064000800017f */
[----:B-1----:R-:W-:Y:S05]  /*126b0*/  @!P0 NANOSLEEP.SYNCS 0x989680 ;  /* 0x009896800000895d */ /* 0x002fea0003900000 */
[----:B------:R-:W1:Y:S02]  /*126c0*/  @!P0 SYNCS.PHASECHK.TRANS64 P0, [R2+URZ+0x36860], R3 ;  /* 0x03686003020085a7 */ /* 0x000e64000800007f */
[----:B-1----:R-:W-:Y:S05]  /*126d0*/  @!P0 BRA `(.L_x_3708) ;  /* 0xfffffffc00f08947 */ /* 0x002fea000383ffff */
[----:B------:R-:W-:Y:S05]  /*126e0*/  BRA `(.L_x_3787) ;  /* 0xffffffd400087947 */ /* 0x000fea000383ffff */
.L_x_3719:
[----:B--2---:R2:W3:Y:S02]  /*126f0*/  SYNCS.PHASECHK.TRANS64.TRYWAIT P0, [R3+URZ+0x36840], R2 ;  /* 0x03684002030075a7 */ /* 0x0044e4000800017f */
[----:B---3--:R-:W-:Y:S05]  /*12700*/  @!P0 NANOSLEEP.SYNCS 0x989680 ;  /* 0x009896800000895d */ /* 0x008fea0003900000 */
[----:B------:R-:W3:Y:S02]  /*12710*/  @!P0 SYNCS.PHASECHK.TRANS64 P0, [R3+URZ+0x36840], R2 ;  /* 0x03684002030085a7 */ /* 0x000ee4000800007f */
[----:B---3--:R-:W-:Y:S05]  /*12720*/  @!P0 BRA `(.L_x_3719) ;  /* 0xfffffffc00f08947 */ /* 0x008fea000383ffff */
[----:B------:R-:W-:Y:S05]  /*12730*/  BRA `(.L_x_3788) ;  /* 0xffffffd800bc7947 */ /* 0x000fea000383ffff */
.L_x_3727:
[----:B0-----:R0:W1:Y:S02]  /*12740*/  SYNCS.PHASECHK.TRANS64.TRYWAIT P0, [R2+URZ+0x36860], R5 ;  /* 0x03686005020075a7 */ /* 0x001064000800017f */
[----:B-1----:R-:W-:Y:S05]  /*12750*/  @!P0 NANOSLEEP.SYNCS 0x989680 ;  /* 0x009896800000895d */ /* 0x002fea0003900000 */
[----:B------:R-:W1:Y:S02]  /*12760*/  @!P0 SYNCS.PHASECHK.TRANS64 P0, [R2+URZ+0x36860], R5 ;  /* 0x03686005020085a7 */ /* 0x000e64000800007f */
[----:B-1----:R-:W-:Y:S05]  /*12770*/  @!P0 BRA `(.L_x_3727) ;  /* 0xfffffffc00f08947 */ /* 0x002fea000383ffff */
[----:B------:R-:W-:Y:S05]  /*12780*/  BRA `(.L_x_3789) ;  /* 0xffffffdc00f87947 */ /* 0x000fea000383ffff */
.L_x_3738:
[----:B-1----:R1:W3:Y:S02]  /*12790*/  SYNCS.PHASECHK.TRANS64.TRYWAIT P0, [R0+URZ+0x36860], R2 ;  /* 0x03686002000075a7 */ /* 0x0022e4000800017f */
[----:B---3--:R-:W-:Y:S05]  /*127a0*/  @!P0 NANOSLEEP.SYNCS 0x989680 ;  /* 0x009896800000895d */ /* 0x008fea0003900000 */
[----:B------:R-:W3:Y:S02]  /*127b0*/  @!P0 SYNCS.PHASECHK.TRANS64 P0, [R0+URZ+0x36860], R2 ;  /* 0x03686002000085a7 */ /* 0x000ee4000800007f */
[----:B---3--:R-:W-:Y:S05]  /*127c0*/  @!P0 BRA `(.L_x_3738) ;  /* 0xfffffffc00f08947 */ /* 0x008fea000383ffff */
[----:B------:R-:W-:Y:S05]  /*127d0*/  BRA `(.L_x_3790) ;  /* 0xffffffe4004c7947 */ /* 0x000fea000383ffff */
.L_x_3747:
[----:B0-----:R0:W1:Y:S02]  /*127e0*/  SYNCS.PHASECHK.TRANS64.TRYWAIT P0, [R0+URZ+0x36820], R3 ;  /* 0x03682003000075a7 */ /* 0x001064000800017f */
[----:B-1----:R-:W-:Y:S05]  /*127f0*/  @!P0 NANOSLEEP.SYNCS 0x989680 ;  /* 0x009896800000895d */ /* 0x002fea0003900000 */
[----:B------:R-:W1:Y:S02]  /*12800*/  @!P0 SYNCS.PHASECHK.TRANS64 P0, [R0+URZ+0x36820], R3 ;  /* 0x03682003000085a7 */ /* 0x000e64000800007f */
[----:B-1----:R-:W-:Y:S05]  /*12810*/  @!P0 BRA `(.L_x_3747) ;  /* 0xfffffffc00f08947 */ /* 0x002fea000383ffff */
[----:B------:R-:W-:Y:S05]  /*12820*/  BRA `(.L_x_3791) ;  /* 0xffffffe800d07947 */ /* 0x000fea000383ffff */
.L_x_3748:
        /* <DEDUP_REMOVED lines=11> */
.L_x_3793:
[----:B------:R-:W-:Y:S05]  /*128e0*/  BSYNC B0 ;  /* 0x0000000000007941 */ /* 0x000fea0003800000 */
.L_x_3792:
[----:B------:R-:W-:Y:S05]  /*128f0*/  BRA `(.L_x_3794) ;  /* 0xffffffe800b87947 */ /* 0x000fea000383ffff */
.L_x_3751:
[----:B------:R-:W-:Y:S01]  /*12900*/  BSSY B1, `(.L_x_3795) ;  /* 0x0000006000017945 */ /* 0x000fe20003800000 */
[----:B------:R-:W-:-:S07]  /*12910*/  IMAD.MOV.U32 R15, RZ, RZ, -0x1 ;  /* 0xffffffffff0f7424 */ /* 0x000fce00078e00ff */
[----:B01----:R-:W-:Y:S05]  /*12920*/  WARPSYNC.COLLECTIVE R15, `(.L_x_3796) ;  /* 0x000000000f0c7348 */ /* 0x003fea0003c00000 */
[----:B------:R-:W-:Y:S02]  /*12930*/  ELECT P6, UR62, PT ;  /* 0x00000000003e782f */ /* 0x000fe400038c0000 */
[----:B------:R-:W-:Y:S01]  /*12940*/  MOV R14, UR62 ;  /* 0x0000003e000e7c02 */ /* 0x000fe20008000f00 */
[----:B01----:R-:W-:Y:S10]  /*12950*/  ENDCOLLECTIVE ;  /* 0x000000000000791b */ /* 0x003ff40003800000 */
.L_x_3796:
[----:B------:R-:W-:Y:S05]  /*12960*/  BSYNC B1 ;  /* 0x0000000000017941 */ /* 0x000fea0003800000 */
.L_x_3795:
[----:B------:R-:W-:Y:S05]  /*12970*/  BRA `(.L_x_3797) ;  /* 0xffffffe800b07947 */ /* 0x000fea000383ffff */
.L_x_3753:
[----:B0-----:R0:W1:Y:S02]  /*12980*/  SYNCS.PHASECHK.TRANS64.TRYWAIT P0, [R6+URZ], R5 ;  /* 0x00000005060075a7 */ /* 0x001064000800017f */
[----:B-1----:R-:W-:Y:S05]  /*12990*/  @!P0 NANOSLEEP.SYNCS 0x989680 ;  /* 0x009896800000895d */ /* 0x002fea0003900000 */
[----:B------:R-:W1:Y:S02]  /*129a0*/  @!P0 SYNCS.PHASECHK.TRANS64 P0, [R6+URZ], R5 ;  /* 0x00000005060085a7 */ /* 0x000e64000800007f */
[----:B-1----:R-:W-:Y:S05]  /*129b0*/  @!P0 BRA `(.L_x_3753) ;  /* 0xfffffffc00f08947 */ /* 0x002fea000383ffff */
[----:B------:R-:W-:Y:S05]  /*129c0*/  BRA `(.L_x_3798) ;  /* 0xffffffe800e87947 */ /* 0x000fea000383ffff */
.L_x_3754:
[----:B-1----:R1:W2:Y:S02]  /*129d0*/  SYNCS.PHASECHK.TRANS64.TRYWAIT P0, [R7+URZ], R2 ;  /* 0x00000002070075a7 */ /* 0x0022a4000800017f */
[----:B--2---:R-:W-:Y:S05]  /*129e0*/  @!P0 NANOSLEEP.SYNCS 0x989680 ;  /* 0x009896800000895d */ /* 0x004fea0003900000 */
[----:B------:R-:W2:Y:S02]  /*129f0*/  @!P0 SYNCS.PHASECHK.TRANS64 P0, [R7+URZ], R2 ;  /* 0x00000002070085a7 */ /* 0x000ea4000800007f */
[----:B--2---:R-:W-:Y:S05]  /*12a00*/  @!P0 BRA `(.L_x_3754) ;  /* 0xfffffffc00f08947 */ /* 0x004fea000383ffff */
[----:B------:R-:W-:Y:S05]  /*12a10*/  BRA `(.L_x_3799) ;  /* 0xffffffe800dc7947 */ /* 0x000fea000383ffff */
.L_x_3756:
[----:B--2---:R2:W3:Y:S02]  /*12a20*/  SYNCS.PHASECHK.TRANS64.TRYWAIT P0, [R4+URZ], R5 ;  /* 0x00000005040075a7 */ /* 0x0044e4000800017f */
[----:B---3--:R-:W-:Y:S05]  /*12a30*/  @!P0 NANOSLEEP.SYNCS 0x989680 ;  /* 0x009896800000895d */ /* 0x008fea0003900000 */
[----:B------:R-:W3:Y:S02]  /*12a40*/  @!P0 SYNCS.PHASECHK.TRANS64 P0, [R4+URZ], R5 ;  /* 0x00000005040085a7 */ /* 0x000ee4000800007f */
[----:B---3--:R-:W-:Y:S05]  /*12a50*/  @!P0 BRA `(.L_x_3756) ;  /* 0xfffffffc00f08947 */ /* 0x008fea000383ffff */
[----:B------:R-:W-:Y:S05]  /*12a60*/  BRA `(.L_x_3800) ;  /* 0xffffffe800e07947 */ /* 0x000fea000383ffff */
.L_x_3801:
        /* <DEDUP_REMOVED lines=9> */
.L_x_15299:


//--------------------- .text._ZN7cutlass13device_kernelIN5flash11enable_sm90INS1_16FlashAttnFwdSm90INS1_25CollectiveMainloopFwdSm90ILi2EN4cute5tupleIJNS5_1CILi1EEES8_S8_EEENS6_IJNS7_ILi128EEENS7_ILi112EEENS7_ILi192EEEEEELi192ENS_10bfloat16_tEfNS_4arch4Sm90ELb0ELb0ELb1ELb1ELb0ELb0ELb0ELb1ELb1ELb1ELb0ELb0EEENS1_21CollectiveEpilogueFwdINS6_IJSA_SC_SB_EEES9_SE_SG_Li256ELb1ELb1ELb0ELb0EEENS1_36VarlenDynamicPersistentTileSchedulerILi128ELi112ELi256ELi128ELb0ELb1ELb1ELb0ELb1ELb1EEEEEEEEEvNT_6ParamsE --------------------------
	.section	.text._ZN7cutlass13device_kernelIN5flash11enable_sm90INS1_16FlashAttnFwdSm90INS1_25CollectiveMainloopFwdSm90ILi2EN4cute5tupleIJNS5_1CILi1EEES8_S8_EEENS6_IJNS7_ILi128EEENS7_ILi112EEENS7_ILi192EEEEEELi192ENS_10bfloat16_tEfNS_4arch4Sm90ELb0ELb0ELb1ELb1ELb0ELb0ELb0ELb1ELb1ELb1ELb0ELb0EEENS1_21CollectiveEpilogueFwdINS6_IJSA_SC_SB_EEES9_SE_SG_Li256ELb1ELb1ELb0ELb0EEENS1_36VarlenDynamicPersistentTileSchedulerILi128ELi112ELi256ELi128ELb0ELb1ELb1ELb0ELb1ELb1EEEEEEEEEvNT_6ParamsE,"ax",@progbits
	.align	128
.text._ZN7cutlass13device_kernelIN5flash11enable_sm90INS1_16FlashAttnFwdSm90INS1_25CollectiveMainloopFwdSm90ILi2EN4cute5tupleIJNS5_1CILi1EEES8_S8_EEENS6_IJNS7_ILi128EEENS7_ILi112EEENS7_ILi192EEEEEELi192ENS_10bfloat16_tEfNS_4arch4Sm90ELb0ELb0ELb1ELb1ELb0ELb0ELb0ELb1ELb1ELb1ELb0ELb0EEENS1_21CollectiveEpilogueFwdINS6_IJSA_SC_SB_EEES9_SE_SG_Li256ELb1ELb1ELb0ELb0EEENS1_36VarlenDynamicPersistentTileSchedulerILi128ELi112ELi256ELi128ELb0ELb1ELb1ELb0ELb1ELb1EEEEEEEEEvNT_6ParamsE:
        .type           _ZN7cutlass13device_kernelIN5flash11enable_sm90INS1_16FlashAttnFwdSm90INS1_25CollectiveMainloopFwdSm90ILi2EN4cute5tupleIJNS5_1CILi1EEES8_S8_EEENS6_IJNS7_ILi128EEENS7_ILi112EEENS7_ILi192EEEEEELi192ENS_10bfloat16_tEfNS_4arch4Sm90ELb0ELb0ELb1ELb1ELb0ELb0ELb0ELb1ELb1ELb1ELb0ELb0EEENS1_21CollectiveEpilogueFwdINS6_IJSA_SC_SB_EEES9_SE_SG_Li256ELb1ELb1ELb0ELb0EEENS1_36VarlenDynamicPersistentTileSchedulerILi128ELi112ELi256ELi128ELb0ELb1ELb1ELb0ELb1ELb1EEEEEEEEEvNT_6ParamsE,@function
        .size           _ZN7cutlass13device_kernelIN5flash11enable_sm90INS1_16FlashAttnFwdSm90INS1_25CollectiveMainloopFwdSm90ILi2EN4cute5tupleIJNS5_1CILi1EEES8_S8_EEENS6_IJNS7_ILi128EEENS7_ILi112EEENS7_ILi192EEEEEELi192ENS_10bfloat16_tEfNS_4arch4Sm90ELb0ELb0ELb1ELb1ELb0ELb0ELb0ELb1ELb1ELb1ELb0ELb0EEENS1_21CollectiveEpilogueFwdINS6_IJSA_SC_SB_EEES9_SE_SG_Li256ELb1ELb1ELb0ELb0EEENS1_36VarlenDynamicPersistentTileSchedulerILi128ELi112ELi256ELi128ELb0ELb1ELb1ELb0ELb1ELb1EEEEEEEEEvNT_6ParamsE,(.L_x_15300 - _ZN7cutlass13device_kernelIN5flash11enable_sm90INS1_16FlashAttnFwdSm90INS1_25CollectiveMainloopFwdSm90ILi2EN4cute5tupleIJNS5_1CILi1EEES8_S8_EEENS6_IJNS7_ILi128EEENS7_ILi112EEENS7_ILi192EEEEEELi192ENS_10bfloat16_tEfNS_4arch4Sm90ELb0ELb0ELb1ELb1ELb0ELb0ELb0ELb1ELb1ELb1ELb0ELb0EEENS1_21CollectiveEpilogueFwdINS6_IJSA_SC_SB_EEES9_SE_SG_Li256ELb1ELb1ELb0ELb0EEENS1_36VarlenDynamicPersistentTileSchedulerILi128ELi112ELi256ELi128ELb0ELb1ELb1ELb0ELb1ELb1EEEEEEEEEvNT_6ParamsE)
        .other          _ZN7cutlass13device_kernelIN5flash11enable_sm90INS1_16FlashAttnFwdSm90INS1_25CollectiveMainloopFwdSm90ILi2EN4cute5tupleIJNS5_1CILi1EEES8_S8_EEENS6_IJNS7_ILi128EEENS7_ILi112EEENS7_ILi192EEEEEELi192ENS_10bfloat16_tEfNS_4arch4Sm90ELb0ELb0ELb1ELb1ELb0ELb0ELb0ELb1ELb1ELb1ELb0ELb0EEENS1_21CollectiveEpilogueFwdINS6_IJSA_SC_SB_EEES9_SE_SG_Li256ELb1ELb1ELb0ELb0EEENS1_36VarlenDynamicPersistentTileSchedulerILi128ELi112ELi256ELi128ELb0ELb1ELb1ELb0ELb1ELb1EEEEEEEEEvNT_6ParamsE,@"STO_CUDA_ENTRY STV_DEFAULT"
_ZN7cutlass13device_kernelIN5flash11enable_sm90INS1_16FlashAttnFwdSm90INS1_25CollectiveMainloopFwdSm90ILi2EN4cute5tupleIJNS5_1CILi1EEES8_S8_EEENS6_IJNS7_ILi128EEENS7_ILi112EEENS7_ILi192EEEEEELi192ENS_10bfloat16_tEfNS_4arch4Sm90ELb0ELb0ELb1ELb1ELb0ELb0ELb0ELb1ELb1ELb1ELb0ELb0EEENS1_21CollectiveEpilogueFwdINS6_IJSA_SC_SB_EEES9_SE_SG_Li256ELb1ELb1ELb0ELb0EEENS1_36VarlenDynamicPersistentTileSchedulerILi128ELi112ELi256ELi128ELb0ELb1ELb1ELb0ELb1ELb1EEEEEEEEEvNT_6ParamsE:
        /* <DEDUP_REMOVED lines=17> */
.L_x_3803:
[----:B------:R-:W-:Y:S05]  /*0110*/  BSYNC B0 ;  /* 0x0000000000007941 */ /* 0x000fea0003800000 */
.L_x_3802:
        /* <DEDUP_REMOVED lines=40> */
.L_x_3804:
        /* <DEDUP_REMOVED lines=22> */
.L_x_3805:
        /* <DEDUP_REMOVED lines=18> */
.L_x_3806:
        /* <DEDUP_REMOVED lines=22> */
.L_x_3807:
        /* <DEDUP_REMOVED lines=22> */
.L_x_3808:
        /* <DEDUP_REMOVED lines=8> */
.L_x_3810:
        /* <DEDUP_REMOVED lines=14> */
[----:B------:R-:W2:Y:S01]  /*0a40*/  LDL.LU R10, [R1+0x5c] ;  /* 0x00005c00010a7983 */ /* 0x000ea20000300800 */
[----:B------:R-:W1:Y:S02]  /*0a50*/  S2R R0, SR_TID.X ;  /* 0x0000000000007919 */ /* 0x000e640000002100 */
[----:B-1----:R-:W-:-:S05]  /*0a60*/  VIADD R220, R0, 0xffffff80 ;  /* 0xffffff8000dc7836 */ /* 0x002fca0000000000 */
[----:B------:R-:W-:-:S04]  /*0a70*/  SHF.R.S32.HI R3, RZ, 0x1f, R220 ;  /* 0x0000001fff037819 */ /* 0x000fc800000114dc */
[CC--:B------:R-:W-:Y:S02]  /*0a80*/  LEA.HI R5, R3.reuse, R220.reuse, RZ, 0x7 ;  /* 0x000000dc03057211 */ /* 0x0c0fe400078f38ff */
[-C--:B0-----:R-:W-:Y:S02]  /*0a90*/  LEA.HI R2, R3, R220.reuse, RZ, 0x5 ;  /* 0x000000dc03027211 */ /* 0x081fe400078f28ff */
[----:B------:R-:W-:Y:S02]  /*0aa0*/  LOP3.LUT R211, R5, 0xffffff80, RZ, 0xc0, !PT ;  /* 0xffffff8005d37812 */ /* 0x000fe400078ec0ff */
[----:B------:R-:W-:Y:S01]  /*0ab0*/  LEA.HI R0, R3, R220, RZ, 0x4 ;  /* 0x000000dc03007211 */ /* 0x000fe200078f20ff */
[----:B------:R-:W-:Y:S02]  /*0ac0*/  IMAD.SHL.U32 R2, R2, 0x20, RZ ;  /* 0x0000002002027824 */ /* 0x000fe400078e00ff */
[----:B------:R-:W-:Y:S01]  /*0ad0*/  IMAD.IADD R211, R220, 0x1, -R211 ;  /* 0x00000001dcd37824 */ /* 0x000fe200078e0ad3 */
[----:B------:R-:W-:-:S02]  /*0ae0*/  SHF.R.S32.HI R9, RZ, 0x4, R0 ;  /* 0x00000004ff097819 */ /* 0x000fc40000011400 */
[----:B------:R-:W-:Y:S02]  /*0af0*/  LOP3.LUT R7, R0, 0x3fffff0, RZ, 0xc0, !PT ;  /* 0x03fffff000077812 */ /* 0x000fe400078ec0ff */
[----:B------:R-:W-:Y:S02]  /*0b00*/  SHF.R.S32.HI R4, RZ, 0x1f, R211 ;  /* 0x0000001fff047819 */ /* 0x000fe400000114d3 */
[----:B------:R-:W-:Y:S01]  /*0b10*/  LOP3.LUT R2, R2, 0xfffffc00, RZ, 0xc0, !PT ;  /* 0xfffffc0002027812 */ /* 0x000fe200078ec0ff */
[----:B------:R-:W-:Y:S01]  /*0b20*/  IMAD.IADD R7, R220, 0x1, -R7 ;  /* 0x00000001dc077824 */ /* 0x000fe200078e0a07 */
[----:B------:R-:W-:Y:S02]  /*0b30*/  LEA.HI R0, R0, R9, RZ, 0x1 ;  /* 0x0000000900007211 */ /* 0x000fe400078f08ff */
[----:B------:R-:W-:Y:S01]  /*0b40*/  LEA.HI R6, R4, R211, RZ, 0x2 ;  /* 0x000000d304067211 */ /* 0x000fe200078f10ff */
[----:B------:R-:W-:Y:S01]  /*0b50*/  IMAD R7, R7, 0x40, R2 ;  /* 0x0000004007077824 */ /* 0x000fe200078e0202 */
[----:B------:R-:W-:-:S02]  /*0b60*/  LOP3.LUT R0, R0, 0x1ffffffe, RZ, 0xc0, !PT ;  /* 0x1ffffffe00007812 */ /* 0x000fc400078ec0ff */
[--C-:B------:R-:W-:Y:S02]  /*0b70*/  SHF.R.S32.HI R8, RZ, 0x2, R6.reuse ;  /* 0x00000002ff087819 */ /* 0x100fe40000011406 */
[----:B------:R-:W-:Y:S02]  /*0b80*/  SHF.R.S32.HI R11, RZ, 0x1f, R6 ;  /* 0x0000001fff0b7819 */ /* 0x000fe40000011406 */
[-C--:B------:R-:W-:Y:S01]  /*0b90*/  LEA.HI R2, R3, R220.reuse, RZ, 0x2 ;  /* 0x000000dc03027211 */ /* 0x080fe200078f10ff */
[----:B------:R-:W-:Y:S01]  /*0ba0*/  IMAD.IADD R0, R9, 0x1, -R0 ;  /* 0x0000000109007824 */ /* 0x000fe200078e0a00 */
[----:B------:R-:W-:Y:S02]  /*0bb0*/  LEA.HI R3, R3, R220, RZ, 0x3 ;  /* 0x000000dc03037211 */ /* 0x000fe400078f18ff */
[----:B------:R-:W-:Y:S02]  /*0bc0*/  LEA.HI R11, R11, R8, RZ, 0x3 ;  /* 0x000000080b0b7211 */ /* 0x000fe400078f18ff */
[----:B------:R-:W-:-:S02]  /*0bd0*/  LOP3.LUT R9, R2, 0xfffffffc, RZ, 0xc0, !PT ;  /* 0xfffffffc02097812 */ /* 0x000fc400078ec0ff */
[----:B------:R-:W-:Y:S02]  /*0be0*/  SHF.R.S32.HI R212, RZ, 0x7, R5 ;  /* 0x00000007ffd47819 */ /* 0x000fe40000011405 */
[----:B------:R-:W-:Y:S02]  /*0bf0*/  LOP3.LUT R205, R3, 0xfffffff8, RZ, 0xc0, !PT ;  /* 0xfffffff803cd7812 */ /* 0x000fe400078ec0ff */
[----:B------:R-:W-:Y:S02]  /*0c00*/  LOP3.LUT R11, R11, 0xfffffff8, RZ, 0xc0, !PT ;  /* 0xfffffff80b0b7812 */ /* 0x000fe400078ec0ff */
[----:B------:R-:W-:Y:S02]  /*0c10*/  IADD3 R9, R220, -R9, RZ ;  /* 0x80000009dc097210 */ /* 0x000fe40007ffe0ff */
[----:B------:R-:W-:Y:S02]  /*0c20*/  LEA.HI R4, R4, R211, RZ, 0x5 ;  /* 0x000000d304047211 */ /* 0x000fe400078f28ff */
[----:B------:R-:W-:Y:S01]  /*0c30*/  LEA.HI R5, R5, R212, RZ, 0x1 ;  /* 0x000000d405057211 */ /* 0x000fe200078f08ff */
[----:B------:R-:W-:Y:S01]  /*0c40*/  IMAD R216, R0, 0x8, R7 ;  /* 0x0000000800d87824 */ /* 0x000fe200078e0207 */
[----:B------:R-:W-:Y:S01]  /*0c50*/  LEA.HI R0, R9, R9, RZ, 0x1 ;  /* 0x0000000909007211 */ /* 0x000fe200078f08ff */
[----:B------:R-:W-:Y:S01]  /*0c60*/  IMAD.IADD R205, R220, 0x1, -R205 ;  /* 0x00000001dccd7824 */ /* 0x000fe200078e0acd */
[----:B------:R-:W-:Y:S01]  /*0c70*/  SHF.R.S32.HI R4, RZ, 0x5, R4 ;  /* 0x00000005ff047819 */ /* 0x000fe20000011404 */
[----:B------:R-:W-:Y:S01]  /*0c80*/  IMAD.IADD R11, R8, 0x1, -R11 ;  /* 0x00000001080b7824 */ /* 0x000fe200078e0a0b */
[----:B------:R-:W-:Y:S01]  /*0c90*/  LOP3.LUT R5, R5, 0x3fffffe, RZ, 0xc0, !PT ;  /* 0x03fffffe05057812 */ /* 0x000fe200078ec0ff */
[----:B------:R-:W-:Y:S01]  /*0ca0*/  IMAD.SHL.U32 R18, R205, 0x8, RZ ;  /* 0x00000008cd127824 */ /* 0x000fe200078e00ff */
[----:B------:R-:W-:Y:S01]  /*0cb0*/  LOP3.LUT R6, R6, 0x7ffffffc, RZ, 0xc0, !PT ;  /* 0x7ffffffc06067812 */ /* 0x000fe200078ec0ff */
[----:B------:R-:W-:Y:S01]  /*0cc0*/  IMAD R4, R4, 0x10, R11 ;  /* 0x0000001004047824 */ /* 0x000fe200078e020b */
[----:B------:R-:W-:Y:S01]  /*0cd0*/  LOP3.LUT R0, R0, 0x1ffffffe, RZ, 0xc0, !PT ;  /* 0x1ffffffe00007812 */ /* 0x000fe200078ec0ff */
[----:B------:R-:W-:-:S02]  /*0ce0*/  IMAD.IADD R5, R212, 0x1, -R5 ;  /* 0x00000001d4057824 */ /* 0x000fc400078e0a05 */
[C---:B------:R-:W-:Y:S02]  /*0cf0*/  VIADD R19, R18.reuse, 0x40 ;  /* 0x0000004012137836 */ /* 0x040fe40000000000 */
[----:B------:R-:W-:Y:S02]  /*0d00*/  VIADD R23, R18, 0x80 ;  /* 0x0000008012177836 */ /* 0x000fe40000000000 */
[----:B------:R-:W-:Y:S02]  /*0d10*/  IMAD.MOV.U32 R7, RZ, RZ, -0x2 ;  /* 0xfffffffeff077424 */ /* 0x000fe400078e00ff */
[----:B------:R-:W-:Y:S02]  /*0d20*/  IMAD.IADD R6, R211, 0x1, -R6 ;  /* 0x00000001d3067824 */ /* 0x000fe400078e0a06 */
[----:B------:R-:W-:Y:S02]  /*0d30*/  IMAD.IADD R0, R9, 0x1, -R0 ;  /* 0x0000000109007824 */ /* 0x000fe400078e0a00 */
[----:B------:R-:W-:Y:S01]  /*0d40*/  IMAD R213, R5, 0x40, R4 ;  /* 0x0000004005d57824 */ /* 0x000fe200078e0204 */
[----:B------:R-:W-:Y:S01]  /*0d50*/  CS2R R16, SRZ ;  /* 0x0000000000107805 */ /* 0x000fe2000001ff00 */
[----:B------:R-:W-:Y:S01]  /*0d60*/  IMAD R214, R6, R7, 0x70 ;  /* 0x0000007006d67424 */ /* 0x000fe200078e0207 */
[----:B------:R-:W-:Y:S01]  /*0d70*/  SHF.R.S32.HI R209, RZ, 0x3, R3 ;  /* 0x00000003ffd17819 */ /* 0x000fe20000011403 */
[----:B------:R-:W-:Y:S01]  /*0d80*/  IMAD.MOV.U32 R210, RZ, RZ, RZ ;  /* 0x000000ffffd27224 */ /* 0x000fe200078e00ff */
[----:B------:R-:W-:Y:S01]  /*0d90*/  SHF.R.S32.HI R219, RZ, 0x1f, R18 ;  /* 0x0000001fffdb7819 */ /* 0x000fe20000011412 */
[----:B------:R-:W-:Y:S01]  /*0da0*/  IMAD R215, R0, 0x8, R213 ;  /* 0x0000000800d77824 */ /* 0x000fe200078e02d5 */
[----:B------:R-:W-:-:S02]  /*0db0*/  SHF.R.S32.HI R218, RZ, 0x1f, R19 ;  /* 0x0000001fffda7819 */ /* 0x000fc40000011413 */
[----:B------:R-:W-:Y:S02]  /*0dc0*/  SHF.R.S32.HI R217, RZ, 0x1f, R23 ;  /* 0x0000001fffd97819 */ /* 0x000fe40000011417 */
[----:B--2---:R-:W-:-:S07]  /*0dd0*/  LOP3.LUT R22, R10, 0x1, RZ, 0xfc, !PT ;  /* 0x000000010a167812 */ /* 0x004fce00078efcff */
.L_x_3853:
[----:B0-2-4-:R-:W0:Y:S01]  /*0de0*/  LDC.64 R2, c[0x0][0xc88] ;  /* 0x00032200ff027b82 */ /* 0x015e220000000a00 */
[----:B------:R-:W-:Y:S01]  /*0df0*/  ULDC.64 UR4, c[0x0][0xa28] ;  /* 0x00028a0000047ab9 */ /* 0x000fe20000000a00 */
[----:B------:R-:W-:Y:S01]  /*0e00*/  MOV R0, RZ ;  /* 0x000000ff00007202 */ /* 0x000fe20000000f00 */
[----:B------:R-:W-:Y:S01]  /*0e10*/  ULDC.64 UR6, c[0x0][0xa20] ;  /* 0x0002880000067ab9 */ /* 0x000fe20000000a00 */
[----:B0-----:R-:W-:-:S05]  /*0e20*/  IMAD.WIDE R2, R43, 0x4, R2 ;  /* 0x000000042b027825 */ /* 0x001fca00078e0202 */
[----:B------:R-:W2:Y:S01]  /*0e30*/  LDG.E R204, desc[UR60][R2.64] ;  /* 0x0000003c02cc7981 */ /* 0x000ea2000c1e1900 */
[----:B------:R-:W-:-:S04]  /*0e40*/  ISETP.NE.U32.AND P0, PT, RZ, UR4, PT ;  /* 0x00000004ff007c0c */ /* 0x000fc8000bf05070 */
[----:B------:R-:W-:Y:S02]  /*0e50*/  ISETP.NE.AND.EX P0, PT, RZ, UR5, PT, P0 ;  /* 0x00000005ff007c0c */ /* 0x000fe4000bf05300 */
[----:B--2---:R-:W-:-:S11]  /*0e60*/  SHF.R.S32.HI R208, RZ, 0x1f, R204 ;  /* 0x0000001fffd07819 */ /* 0x004fd600000114cc */
[----:B---3--:R-:W-:-:S04]  /*0e70*/  @P0 LEA R4, P1, R204, UR4, 0x2 ;  /* 0x00000004cc040c11 */ /* 0x008fc8000f8210ff */
[----:B------:R-:W-:Y:S01]  /*0e80*/  @P0 LEA.HI.X R5, R204, UR5, R208, 0x2, P1 ;  /* 0x00000005cc050c11 */ /* 0x000fe200088f14d0 */
[----:B------:R-:W-:-:S04]  /*0e90*/  ULDC.64 UR4, c[0x0][0x418] ;  /* 0x0001060000047ab9 */ /* 0x000fc80000000a00 */
[----:B------:R0:W5:Y:S01]  /*0ea0*/  @P0 LDG.E R0, desc[UR60][R4.64] ;  /* 0x0000003c04000981 */ /* 0x000162000c1e1900 */
[----:B------:R-:W-:Y:S01]  /*0eb0*/  ISETP.NE.U32.AND P0, PT, RZ, UR6, PT ;  /* 0x00000006ff007c0c */ /* 0x000fe2000bf05070 */
[----:B------:R-:W-:-:S03]  /*0ec0*/  UISETP.NE.U32.AND UP0, UPT, UR4, URZ, UPT ;  /* 0x0000003f0400728c */ /* 0x000fc6000bf05070 */
[----:B------:R-:W-:Y:S01]  /*0ed0*/  ISETP.NE.AND.EX P0, PT, RZ, UR7, PT, P0 ;  /* 0x00000007ff007c0c */ /* 0x000fe2000bf05300 */
[----:B------:R-:W-:Y:S01]  /*0ee0*/  UISETP.NE.AND.EX UP0, UPT, UR5, URZ, UPT, UP0 ;  /* 0x0000003f0500728c */ /* 0x000fe2000bf05300 */
[----:B------:R-:W-:Y:S02]  /*0ef0*/  ULDC UR4, c[0x0][0x424] ;  /* 0x0001090000047ab9 */ /* 0x000fe40000000800 */
[----:B------:R-:W-:Y:S01]  /*0f00*/  ULDC UR5, c[0x0][0x2f0] ;  /* 0x0000bc0000057ab9 */ /* 0x000fe20000000800 */
[----:B------:R-:W-:-:S04]  /*0f10*/  USEL UR4, UR4, 0x1, UP0 ;  /* 0x0000000104047887 */ /* 0x000fc80008000000 */
[----:B------:R-:W-:-:S04]  /*0f20*/  UIMAD UR4, UR4, UR5, URZ ;  /* 0x00000005040472a4 */ /* 0x000fc8000f8e023f */
[C---:B------:R-:W-:Y:S02]  /*0f30*/  @P0 LEA R2, P1, R204.reuse, UR6, 0x2 ;  /* 0x00000006cc020c11 */ /* 0x040fe4000f8210ff */
[----:B------:R-:W-:Y:S02]  /*0f40*/  IMAD.U32 R83, RZ, RZ, UR4 ;  /* 0x00000004ff537e24 */ /* 0x000fe4000f8e00ff */
[----:B------:R-:W-:-:S05]  /*0f50*/  @P0 LEA.HI.X R3, R204, UR7, R208, 0x2, P1 ;  /* 0x00000007cc030c11 */ /* 0x000fca00088f14d0 */
[----:B------:R0:W5:Y:S01]  /*0f60*/  @P0 LDG.E R83, desc[UR60][R2.64] ;  /* 0x0000003c02530981 */ /* 0x000162000c1e1900 */
[----:B------:R-:W-:Y:S05]  /*0f70*/  @P0 BRA `(.L_x_3811) ;  /* 0x0000000000240947 */ /* 0x000fea0003800000 */
[----:B------:R-:W-:Y:S02]  /*0f80*/  ULDC.64 UR4, c[0x0][0xa08] ;  /* 0x0002820000047ab9 */ /* 0x000fe40000000a00 */
[----:B------:R-:W-:-:S04]  /*0f90*/  ISETP.NE.U32.AND P0, PT, RZ, UR4, PT ;  /* 0x00000004ff007c0c */ /* 0x000fc8000bf05070 */
[----:B------:R-:W-:-:S13]  /*0fa0*/  ISETP.NE.AND.EX P0, PT, RZ, UR5, PT, P0 ;  /* 0x00000005ff007c0c */ /* 0x000fda000bf05300 */
[----:B------:R-:W-:Y:S05]  /*0fb0*/  @!P0 BRA `(.L_x_3811) ;  /* 0x0000000000148947 */ /* 0x000fea0003800000 */
[----:B0-----:R-:W0:Y:S02]  /*0fc0*/  LDC.64 R2, c[0x0][0xa08] ;  /* 0x00028200ff027b82 */ /* 0x001e240000000a00 */
[----:B0-----:R-:W-:-:S05]  /*0fd0*/  IMAD.WIDE R2, R204, 0x4, R2 ;  /* 0x00000004cc027825 */ /* 0x001fca00078e0202 */
[----:B-----5:R-:W2:Y:S04]  /*0fe0*/  LDG.E R83, desc[UR60][R2.64] ;  /* 0x0000003c02537981 */ /* 0x020ea8000c1e1900 */
[----:B------:R-:W2:Y:S02]  /*0ff0*/  LDG.E R4, desc[UR60][R2.64+0x4] ;  /* 0x0000043c02047981 */ /* 0x000ea4000c1e1900 */
[----:B--2---:R-:W-:-:S07]  /*1000*/  IMAD.IADD R83, R4, 0x1, -R83 ;  /* 0x0000000104537824 */ /* 0x004fce00078e0a53 */
.L_x_3811:
[----:B-----5:R-:W-:Y:S01]  /*1010*/  IMAD.IADD R83, R83, 0x1, -R0 ;  /* 0x0000000153537824 */ /* 0x020fe200078e0a00 */
[----:B------:R-:W-:Y:S01]  /*1020*/  PLOP3.LUT P0, PT, PT, PT, PT, 0x80, 0x0 ;  /* 0x000000000000781c */ /* 0x000fe20003f0f070 */
[----:B0-----:R-:W-:Y:S01]  /*1030*/  IMAD.MOV.U32 R2, RZ, RZ, RZ ;  /* 0x000000ffff027224 */ /* 0x001fe200078e00ff */
[----:B------:R-:W-:Y:S01]  /*1040*/  CS2R R118, SRZ ;  /* 0x0000000000767805 */ /* 0x000fe2000001ff00 */
[C---:B------:R-:W-:Y:S01]  /*1050*/  VIADD R3, R83.reuse, 0x6f ;  /* 0x0000006f53037836 */ /* 0x040fe20000000000 */
[----:B------:R-:W-:Y:S01]  /*1060*/  ISETP.GE.AND P1, PT, R83, 0x1, PT ;  /* 0x000000015300780c */ /* 0x000fe20003f26270 */
[----:B------:R-:W-:Y:S01]  /*1070*/  IMAD.MOV.U32 R207, RZ, RZ, R41 ;  /* 0x000000ffffcf7224 */ /* 0x000fe200078e0029 */
[----:B------:R-:W-:Y:S01]  /*1080*/  CS2R R116, SRZ ;  /* 0x0000000000747805 */ /* 0x000fe2000001ff00 */
[----:B------:R-:W-:Y:S01]  /*1090*/  IMAD.HI R2, R3, -0x6db6db6d, R2 ;  /* 0x9249249303027827 */ /* 0x000fe200078e0202 */
[----:B------:R-:W-:Y:S02]  /*10a0*/  CS2R R114, SRZ ;  /* 0x0000000000727805 */ /* 0x000fe4000001ff00 */
[----:B------:R-:W-:-:S02]  /*10b0*/  CS2R R112, SRZ ;  /* 0x0000000000707805 */ /* 0x000fc4000001ff00 */
[----:B------:R-:W-:Y:S01]  /*10c0*/  CS2R R110, SRZ ;  /* 0x00000000006e7805 */ /* 0x000fe2000001ff00 */
[----:B------:R-:W-:Y:S01]  /*10d0*/  IMAD.MOV.U32 R206, RZ, RZ, R42 ;  /* 0x000000ffffce7224 */ /* 0x000fe200078e002a */
[----:B------:R-:W-:Y:S01]  /*10e0*/  SHF.R.U32.HI R3, RZ, 0x1f, R2 ;  /* 0x0000001fff037819 */ /* 0x000fe20000011602 */
[----:B------:R-:W-:Y:S01]  /*10f0*/  IMAD.MOV.U32 R0, RZ, RZ, RZ ;  /* 0x000000ffff007224 */ /* 0x000fe200078e00ff */
[----:B------:R-:W-:Y:S02]  /*1100*/  CS2R R108, SRZ ;  /* 0x00000000006c7805 */ /* 0x000fe4000001ff00 */
[----:B------:R-:W-:Y:S02]  /*1110*/  CS2R R106, SRZ ;  /* 0x00000000006a7805 */ /* 0x000fe4000001ff00 */
[----:B------:R-:W-:Y:S02]  /*1120*/  LEA.HI.SX32 R120, R2, R3, 0x1a ;  /* 0x0000000302787211 */ /* 0x000fe400078fd2ff */
[----:B------:R-:W-:-:S02]  /*1130*/  CS2R R2, SRZ ;  /* 0x0000000000027805 */ /* 0x000fc4000001ff00 */
[----:B------:R-:W-:Y:S02]  /*1140*/  CS2R R104, SRZ ;  /* 0x0000000000687805 */ /* 0x000fe4000001ff00 */
[----:B------:R-:W-:Y:S02]  /*1150*/  CS2R R46, SRZ ;  /* 0x00000000002e7805 */ /* 0x000fe4000001ff00 */
[----:B------:R-:W-:Y:S02]  /*1160*/  CS2R R98, SRZ ;  /* 0x0000000000627805 */ /* 0x000fe4000001ff00 */
[----:B------:R-:W-:Y:S01]  /*1170*/  CS2R R100, SRZ ;  /* 0x0000000000647805 */ /* 0x000fe2000001ff00 */
[----:B------:R-:W-:Y:S01]  /*1180*/  IMAD.MOV.U32 R39, RZ, RZ, RZ ;  /* 0x000000ffff277224 */ /* 0x000fe200078e00ff */
        /* <DEDUP_REMOVED lines=35> */
[----:B------:R-:W-:Y:S02]  /*13c0*/  MOV R28, RZ ;  /* 0x000000ff001c7202 */ /* 0x000fe40000000f00 */
[----:B------:R-:W-:Y:S01]  /*13d0*/  CS2R R6, SRZ ;  /* 0x0000000000067805 */ /* 0x000fe2000001ff00 */
[----:B------:R-:W-:Y:S01]  /*13e0*/  IMAD.MOV.U32 R36, RZ, RZ, RZ ;  /* 0x000000ffff247224 */ /* 0x000fe200078e00ff */
        /* <DEDUP_REMOVED lines=32> */
.L_x_3813:
[----:B------:R-:W0:Y:S01]  /*15f0*/  S2UR UR5, SR_CgaCtaId ;  /* 0x00000000000579c3 */ /* 0x000e220000008800 */
[----:B------:R-:W-:Y:S01]  /*1600*/  LEA.HI R0, R210, R210, RZ, 0x1 ;  /* 0x000000d2d2007211 */ /* 0x000fe200078f08ff */
[----:B------:R-:W-:Y:S01]  /*1610*/  UMOV UR4, 0x400 ;  /* 0x0000040000047882 */ /* 0x000fe20000000000 */
[----:B------:R-:W-:Y:S01]  /*1620*/  BSSY B0, `(.L_x_3814) ;  /* 0x0000009000007945 */ /* 0x000fe20003800000 */
[----:B------:R-:W-:Y:S02]  /*1630*/  ISETP.NE.AND P0, PT, R22, 0x3, PT ;  /* 0x000000031600780c */ /* 0x000fe40003f05270 */
[----:B------:R-:W-:-:S05]  /*1640*/  LOP3.LUT R3, R0, 0xfffffffe, RZ, 0xc0, !PT ;  /* 0xfffffffe00037812 */ /* 0x000fca00078ec0ff */
[----:B------:R-:W-:-:S05]  /*1650*/  IMAD.IADD R3, R210, 0x1, -R3 ;  /* 0x00000001d2037824 */ /* 0x000fca00078e0a03 */
[----:B------:R-:W-:Y:S01]  /*1660*/  SHF.L.U32 R3, R3, 0x1f, RZ ;  /* 0x0000001f03037819 */ /* 0x000fe200000006ff */
[----:B0-----:R-:W-:-:S06]  /*1670*/  ULEA UR4, UR5, UR4, 0x18 ;  /* 0x0000000405047291 */ /* 0x001fcc000f8ec03f */
[----:B------:R-:W-:-:S04]  /*1680*/  MOV R2, UR4 ;  /* 0x0000000400027c02 */ /* 0x000fc80008000f00 */
[----:B------:R-:W0:Y:S02]  /*1690*/  SYNCS.PHASECHK.TRANS64.TRYWAIT P1, [R2+URZ+0x36800], R3 ;  /* 0x03680003020075a7 */ /* 0x000e24000802017f */
[----:B0-----:R-:W-:Y:S05]  /*16a0*/  @!P1 BRA `(.L_x_3815) ;  /* 0x00000128009c9947 */ /* 0x001fea0003800000 */
.L_x_3982:
[----:B------:R-:W-:Y:S05]  /*16b0*/  BSYNC B0 ;  /* 0x0000000000007941 */ /* 0x000fea0003800000 */
.L_x_3814:
[----:B------:R-:W-:Y:S05]  /*16c0*/  @!P0 BRA `(.L_x_3816) ;  /* 0x0000000000048947 */ /* 0x000fea0003800000 */
[----:B------:R-:W-:Y:S01]  /*16d0*/  BPT.TRAP 0x1 ;  /* 0x000000040000795c */ /* 0x000fe20000300000 */
.L_x_3816:
[----:B------:R-:W-:Y:S01]  /*16e0*/  IMAD R0, R16, 0x8, R2 ;  /* 0x0000000810007824 */ /* 0x000fe200078e0202 */
[----:B0-----:R-:W-:-:S04]  /*16f0*/  SHF.L.U32 R3, R17, 0x1f, RZ ;  /* 0x0000001f11037819 */ /* 0x001fc800000006ff */
[----:B------:R0:W1:Y:S01]  /*1700*/  SYNCS.PHASECHK.TRANS64.TRYWAIT P2, [R0+URZ+0x36830], R3 ;  /* 0x03683003000075a7 */ /* 0x000062000804017f */
[----:B------:R-:W-:Y:S05]  /*1710*/  @!P0 BRA `(.L_x_3817) ;  /* 0x0000000000048947 */ /* 0x000fea0003800000 */
[----:B------:R-:W-:Y:S01]  /*1720*/  BPT.TRAP 0x1 ;  /* 0x000000040000795c */ /* 0x000fe20000300000 */
.L_x_3817:
[----:B------:R-:W2:Y:S01]  /*1730*/  S2R R4, SR_TID.X ;  /* 0x0000000000047919 */ /* 0x000ea20000002100 */
[----:B------:R-:W-:Y:S01]  /*1740*/  IMAD.MOV.U32 R119, RZ, RZ, RZ ;  /* 0x000000ffff777224 */ /* 0x000fe200078e00ff */
[----:B--2---:R-:W-:Y:S01]  /*1750*/  LOP3.LUT P1, RZ, R4, 0x7f, RZ, 0xc0, !PT ;  /* 0x0000007f04ff7812 */ /* 0x004fe2000782c0ff */
[----:B-1----:R-:W-:-:S12]  /*1760*/  @P2 BRA `(.L_x_3818) ;  /* 0x0000000000082947 */ /* 0x002fd80003800000 */
[----:B------:R-:W1:Y:S02]  /*1770*/  SYNCS.PHASECHK.TRANS64.TRYWAIT P2, [R0+URZ+0x36830], R3 ;  /* 0x03683003000075a7 */ /* 0x000e64000804017f */
[----:B-1----:R-:W-:Y:S05]  /*1780*/  @!P2 BRA `(.L_x_3819) ;  /* 0x000001280078a947 */ /* 0x002fea0003800000 */
.L_x_3818:
[----:B------:R-:W-:Y:S05]  /*1790*/  WARPSYNC.ALL ;  /* 0x0000000000007948 */ /* 0x000fea0003800000 */
[----:B01----:R-:W-:Y:S01]  /*17a0*/  VIADD R3, R2, 0x21400 ;  /* 0x0002140002037836 */ /* 0x003fe20000000000 */
[----:B------:R-:W-:Y:S01]  /*17b0*/  ULOP3.LUT UR5, UR36, 0x10000, URZ, 0xfc, !UPT ;  /* 0x0001000024057892 */ /* 0x000fe2000f8efc3f */
[----:B------:R-:W-:Y:S01]  /*17c0*/  WARPGROUP.ARRIVE ;  /* 0x00000000000079c5 */ /* 0x000fe20000000000 */
[----:B------:R-:W-:Y:S01]  /*17d0*/  UMOV UR53, 0x40000040 ;  /* 0x4000004000357882 */ /* 0x000fe20000000000 */
[----:B------:R-:W-:Y:S01]  /*17e0*/  UMOV UR55, 0x40000040 ;  /* 0x4000004000377882 */ /* 0x000fe20000000000 */
[----:B------:R-:W-:Y:S01]  /*17f0*/  SHF.R.U32.HI R3, RZ, 0x4, R3 ;  /* 0x00000004ff037819 */ /* 0x000fe20000011603 */
[----:B------:R-:W-:Y:S01]  /*1800*/  UMOV UR13, UR53 ;  /* 0x00000035000d7c82 */ /* 0x000fe20008000000 */
[----:B------:R-:W-:Y:S01]  /*1810*/  UMOV UR15, 0x40000040 ;  /* 0x40000040000f7882 */ /* 0x000fe20000000000 */
[----:B------:R-:W-:Y:S01]  /*1820*/  UMOV UR52, UR5 ;  /* 0x0000000500347c82 */ /* 0x000fe20008000000 */
[----:B------:R-:W-:Y:S01]  /*1830*/  LOP3.LUT R3, R3, 0x3fff, RZ, 0xc0, !PT ;  /* 0x00003fff03037812 */ /* 0x000fe200078ec0ff */
[----:B------:R-:W-:Y:S01]  /*1840*/  UMOV UR12, UR52 ;  /* 0x00000034000c7c82 */ /* 0x000fe20008000000 */
[----:B------:R-:W-:Y:S01]  /*1850*/  UMOV UR16, UR52 ;  /* 0x0000003400107c82 */ /* 0x000fe20008000000 */
[----:B------:R-:W-:Y:S01]  /*1860*/  UMOV UR17, UR53 ;  /* 0x0000003500117c82 */ /* 0x000fe20008000000 */
[----:B------:R-:W-:Y:S01]  /*1870*/  LOP3.LUT R5, R3, 0x10000, RZ, 0xfc, !PT ;  /* 0x0001000003057812 */ /* 0x000fe200078efcff */
[----:B------:R-:W-:Y:S01]  /*1880*/  UMOV UR19, 0x40000040 ;  /* 0x4000004000137882 */ /* 0x000fe20000000000 */
[----:B------:R-:W-:Y:S01]  /*1890*/  UMOV UR20, UR52 ;  /* 0x0000003400147c82 */ /* 0x000fe20008000000 */
[----:B------:R-:W-:Y:S01]  /*18a0*/  UMOV UR21, UR53 ;  /* 0x0000003500157c82 */ /* 0x000fe20008000000 */
[----:B------:R-:W-:Y:S01]  /*18b0*/  UMOV UR23, 0x40000040 ;  /* 0x4000004000177882 */ /* 0x000fe20000000000 */
[----:B------:R-:W-:Y:S01]  /*18c0*/  IMAD R3, R16, 0xa80, R5 ;  /* 0x00000a8010037824 */ /* 0x000fe200078e0205 */
[----:B------:R-:W-:Y:S01]  /*18d0*/  UMOV UR8, UR52 ;  /* 0x0000003400087c82 */ /* 0x000fe20008000000 */
[----:B------:R-:W-:Y:S01]  /*18e0*/  UMOV UR9, UR53 ;  /* 0x0000003500097c82 */ /* 0x000fe20008000000 */
[----:B------:R-:W-:Y:S01]  /*18f0*/  UMOV UR11, 0x40000040 ;  /* 0x40000040000b7882 */ /* 0x000fe20000000000 */
[----:B------:R-:W-:Y:S01]  /*1900*/  UIADD3 UR7, UR5, 0x2, URZ ;  /* 0x0000000205077890 */ /* 0x000fe2000fffe03f */
        /* <DEDUP_REMOVED lines=9> */
[----:B------:R-:W-:Y:S01]  /*19a0*/  MOV R6, UR53 ;  /* 0x0000003500067c02 */ /* 0x000fe20008000f00 */
[----:B------:R-:W-:Y:S01]  /*19b0*/  IMAD.IADD R9, R214, 0x1, R83 ;  /* 0x00000001d6097824 */ /* 0x000fe200078e0253 */
[----:B------:R-:W-:Y:S01]  /*19c0*/  MOV R7, UR52 ;  /* 0x0000003400077c02 */ /* 0x000fe20008000f00 */
[----:B------:R-:W-:Y:S01]  /*19d0*/  @!P1 VIADD R0, R0, 0x36840 ;  /* 0x0003684000009836 */ /* 0x000fe20000000000 */
[----:B------:R-:W-:Y:S01]  /*19e0*/  UMOV UR54, UR4 ;  /* 0x0000000400367c82 */ /* 0x000fe20008000000 */
[----:B------:R-:W-:Y:S01]  /*19f0*/  UIADD3 UR14, UR4, 0x80, URZ ;  /* 0x00000080040e7890 */ /* 0x000fe2000fffe03f */
[----:B------:R-:W-:Y:S01]  /*1a00*/  HGMMA.64x16x16.F32.BF16 R72, gdesc[UR52], RZ, !UPT, gsb0 ;  /* 0x00200000344879f0 */ /* 0x000fe2000c0018ff */
[----:B------:R-:W-:Y:S01]  /*1a10*/  UIADD3 UR18, UR4, 0x100, URZ ;  /* 0x0000010004127890 */ /* 0x000fe2000fffe03f */
[----:B------:R-:W-:Y:S01]  /*1a20*/  P2R R80, PR, RZ, 0x1 ;  /* 0x00000001ff507803 */ /* 0x000fe20000000000 */
[----:B------:R-:W-:Y:S01]  /*1a30*/  UIADD3 UR22, UR4, 0x180, URZ ;  /* 0x0000018004167890 */ /* 0x000fe2000fffe03f */
[----:B------:R-:W-:Y:S01]  /*1a40*/  @!P1 PRMT R0, RZ, 0x654, R0 ;  /* 0x00000654ff009816 */ /* 0x000fe20000000000 */
[----:B------:R-:W-:Y:S01]  /*1a50*/  UIADD3 UR54, UR4, 0x200, URZ ;  /* 0x0000020004367890 */ /* 0x000fe2000fffe03f */
[--C-:B------:R-:W-:Y:S01]  /*1a60*/  IMAD.MOV.U32 R118, RZ, RZ, R119.reuse ;  /* 0x000000ffff767224 */ /* 0x100fe200078e0077 */
        /* <DEDUP_REMOVED lines=28> */
[----:B------:R-:W-:Y:S01]  /*1c30*/  IMAD.MOV.U32 R82, RZ, RZ, R119 ;  /* 0x000000ffff527224 */ /* 0x000fe200078e0077 */
[----:B------:R-:W-:Y:S02]  /*1c40*/  WARPGROUP.DEPBAR.LE gsb0, 0x0 ;  /* 0x00008000000079c5 */ /* 0x000fe40000010000 */
[----:B------:R-:W-:-:S06]  /*1c50*/  WARPGROUP.ARRIVE ;  /* 0x00000000000079c5 */ /* 0x000fcc0000000000 */
[----:B------:R-:W-:Y:S01]  /*1c60*/  HGMMA.64x16x16.F32.BF16 R64, gdesc[UR12], RZ, !UPT, gsb0 ;  /* 0x002000000c4079f0 */ /* 0x000fe2000c0018ff */
[----:B------:R-:W-:Y:S02]  /*1c70*/  UIADD3 UR12, UR4, 0x2, URZ ;  /* 0x00000002040c7890 */ /* 0x000fe4000fffe03f */
[----:B------:R-:W-:Y:S01]  /*1c80*/  UIADD3 UR14, UR4, 0x282, URZ ;  /* 0x00000282040e7890 */ /* 0x000fe2000fffe03f */
[----:B------:R-:W-:Y:S01]  /*1c90*/  UMOV UR15, 0x40000040 ;  /* 0x40000040000f7882 */ /* 0x000fe20000000000 */
        /* <DEDUP_REMOVED lines=31> */
[----:B------:R-:W-:Y:S01]  /*1e90*/  UIADD3 UR7, UR5, 0x4, URZ ;  /* 0x0000000405077890 */ /* 0x000fe2000fffe03f */
[----:B------:R-:W-:-:S02]  /*1ea0*/  MOV R3, UR9 ;  /* 0x0000000900037c02 */ /* 0x000fc40008000f00 */
[----:B------:R-:W-:Y:S01]  /*1eb0*/  MOV R4, UR8 ;  /* 0x0000000800047c02 */ /* 0x000fe20008000f00 */
        /* <DEDUP_REMOVED lines=338> */
[----:B------:R-:W-:-:S05]  /*33e0*/  UMOV UR53, UR41 ;  /* 0x0000002900357c82 */ /* 0x000fca0008000000 */
        /* <DEDUP_REMOVED lines=48> */
[----:B------:R-:W-:Y:S02]  /*36f0*/  UIADD3 UR7, UR5, 0x806, URZ ;  /* 0x0000080605077890 */ /* 0x000fe4000fffe03f */
[----:B------:R-:W-:Y:S01]  /*3700*/  UIADD3 UR5, UR4, 0x784, URZ ;  /* 0x0000078404057890 */ /* 0x000fe2000fffe03f */
[----:B------:R-:W-:Y:S01]  /*3710*/  UMOV UR8, UR44 ;  /* 0x0000002c00087c82 */ /* 0x000fe20008000000 */
[----:B------:R-:W-:Y:S01]  /*3720*/  UMOV UR9, UR45 ;  /* 0x0000002d00097c82 */ /* 0x000fe20008000000 */
[----:B------:R-:W-:Y:S01]  /*3730*/  UMOV UR52, UR44 ;  /* 0x0000002c00347c82 */ /* 0x000fe20008000000 */
[----:B------:R-:W-:-:S03]  /*3740*/  UMOV UR53, UR45 ;  /* 0x0000002d00357c82 */ /* 0x000fc60008000000 */
[----:B------:R-:W-:Y:S01]  /*3750*/  UMOV UR10, UR5 ;  /* 0x00000005000a7c82 */ /* 0x000fe20008000000 */
[----:B------:R-:W-:Y:S01]  /*3760*/  ULDC UR5, c[0x0][0x9d8] ;  /* 0x0002760000057ab9 */ /* 0x000fe20000000800 */
        /* <DEDUP_REMOVED lines=64> */
[----:B------:R-:W-:Y:S01]  /*3b70*/  MUFU.TANH R72, R72 ;  /* 0x0000004800487308 */ /* 0x000fe20000002400 */
[----:B------:R-:W-:Y:S01]  /*3b80*/  UMOV UR51, 0x40000040 ;  /* 0x4000004000337882 */ /* 0x000fe20000000000 */
[----:B------:R-:W-:Y:S01]  /*3b90*/  FMUL.FTZ R75, R75, UR5 ;  /* 0x000000054b4b7c20 */ /* 0x000fe20008410000 */
[----:B------:R-:W-:Y:S01]  /*3ba0*/  FMUL.FTZ R78, R78, UR5 ;  /* 0x000000054e4e7c20 */ /* 0x000fe20008410000 */
[----:B------:R-:W-:-:S04]  /*3bb0*/  FMUL.FTZ R79, R79, UR5 ;  /* 0x000000054f4f7c20 */ /* 0x000fc80008410000 */
[----:B------:R-:W0:Y:S08]  /*3bc0*/  MUFU.TANH R73, R73 ;  /* 0x0000004900497308 */ /* 0x000e300000002400 */
[----:B------:R-:W1:Y:S08]  /*3bd0*/  MUFU.TANH R76, R76 ;  /* 0x0000004c004c7308 */ /* 0x000e700000002400 */
[----:B------:R-:W2:Y:S08]  /*3be0*/  MUFU.TANH R77, R77 ;  /* 0x0000004d004d7308 */ /* 0x000eb00000002400 */
[----:B------:R3:W4:Y:S08]  /*3bf0*/  MUFU.TANH R3, R74 ;  /* 0x0000004a00037308 */ /* 0x0007300000002400 */
[----:B------:R-:W5:Y:S01]  /*3c00*/  MUFU.TANH R4, R75 ;  /* 0x0000004b00047308 */ /* 0x000f620000002400 */
[----:B---3--:R-:W-:-:S07]  /*3c10*/  IMAD.MOV.U32 R74, RZ, RZ, R119 ;  /* 0x000000ffff4a7224 */ /* 0x008fce00078e0077 */
[----:B------:R-:W-:Y:S01]  /*3c20*/  MUFU.TANH R7, R78 ;  /* 0x0000004e00077308 */ /* 0x000fe20000002400 */
[----:B------:R-:W-:Y:S02]  /*3c30*/  WARPGROUP.DEPBAR.LE gsb0, 0x0 ;  /* 0x00008000000079c5 */ /* 0x000fe40000010000 */
        /* <DEDUP_REMOVED lines=13> */
[----:B------:R-:W-:Y:S01]  /*3d10*/  MUFU.TANH R64, R64 ;  /* 0x0000004000407308 */ /* 0x000fe20000002400 */
[----:B---3--:R-:W-:-:S02]  /*3d20*/  IMAD R66, R120, -0x70, R9 ;  /* 0xffffff9078427824 */ /* 0x008fc400078e0209 */
[----:B------:R-:W-:-:S03]  /*3d30*/  IMAD.MOV.U32 R78, RZ, RZ, R119 ;  /* 0x000000ffff4e7224 */ /* 0x000fc600078e0077 */
[C---:B------:R-:W-:Y:S02]  /*3d40*/  ISETP.GT.AND P4, PT, R66.reuse, RZ, PT ;  /* 0x000000ff4200720c */ /* 0x040fe40003f84270 */
[C---:B------:R-:W-:Y:S01]  /*3d50*/  ISETP.GT.AND P2, PT, R66.reuse, 0x1, PT ;  /* 0x000000014200780c */ /* 0x040fe20003f44270 */
[----:B------:R-:W3:Y:S01]  /*3d60*/  MUFU.TANH R65, R65 ;  /* 0x0000004100417308 */ /* 0x000ee20000002400 */
[C---:B------:R-:W-:Y:S02]  /*3d70*/  ISETP.GT.AND P3, PT, R66.reuse, 0x8, PT ;  /* 0x000000084200780c */ /* 0x040fe40003f64270 */
[----:B0-----:R-:W-:Y:S02]  /*3d80*/  FSEL R73, R73, -INF , P2 ;  /* 0xff80000049497808 */ /* 0x001fe40001000000 */
[----:B------:R-:W-:Y:S02]  /*3d90*/  ISETP.GT.AND P6, PT, R66, 0x9, PT ;  /* 0x000000094200780c */ /* 0x000fe40003fc4270 */
[----:B-1----:R-:W-:Y:S01]  /*3da0*/  FSEL R75, R76, -INF , P3 ;  /* 0xff8000004c4b7808 */ /* 0x002fe20001800000 */
[----:B------:R0:W-:Y:S01]  /*3db0*/  MUFU.TANH R15, R67 ;  /* 0x00000043000f7308 */ /* 0x0001e20000002400 */
[----:B------:R-:W-:Y:S01]  /*3dc0*/  ISETP.GT.AND P5, PT, R66, 0x10, PT ;  /* 0x000000104200780c */ /* 0x000fe20003fa4270 */
[----:B------:R-:W-:Y:S01]  /*3dd0*/  IMAD.MOV.U32 R76, RZ, RZ, R119 ;  /* 0x000000ffff4c7224 */ /* 0x000fe200078e0077 */
[----:B--2---:R-:W-:-:S02]  /*3de0*/  FSEL R77, R77, -INF , P6 ;  /* 0xff8000004d4d7808 */ /* 0x004fc40003000000 */
[----:B----4-:R-:W-:Y:S02]  /*3df0*/  FSEL R3, R3, -INF , P4 ;  /* 0xff80000003037808 */ /* 0x010fe40002000000 */
[----:B-----5:R-:W-:Y:S01]  /*3e00*/  FSEL R4, R4, -INF , P2 ;  /* 0xff80000004047808 */ /* 0x020fe20001000000 */
[----:B------:R-:W1:Y:S01]  /*3e10*/  MUFU.TANH R68, R68 ;  /* 0x0000004400447308 */ /* 0x000e620000002400 */
[----:B0-----:R-:W-:Y:S01]  /*3e20*/  FSEL R67, R72, -INF , P4 ;  /* 0xff80000048437808 */ /* 0x001fe20002000000 */
[----:B------:R-:W-:Y:S01]  /*3e30*/  IMAD.MOV.U32 R72, RZ, RZ, R119 ;  /* 0x000000ffff487224 */ /* 0x000fe200078e0077 */
[C---:B------:R-:W-:Y:S02]  /*3e40*/  ISETP.GT.AND P4, PT, R66.reuse, 0x11, PT ;  /* 0x000000114200780c */ /* 0x040fe40003f84270 */
[----:B------:R-:W-:Y:S02]  /*3e50*/  FMNMX.FTZ R12, R67, R73, !PT ;  /* 0x00000049430c7209 */ /* 0x000fe40007810000 */
[----:B------:R-:W-:Y:S01]  /*3e60*/  ISETP.GT.AND P2, PT, R66, 0x18, PT ;  /* 0x000000184200780c */ /* 0x000fe20003f44270 */
[----:B------:R0:W2:Y:S01]  /*3e70*/  MUFU.TANH R11, R79 ;  /* 0x0000004f000b7308 */ /* 0x0000a20000002400 */
[----:B------:R-:W-:-:S02]  /*3e80*/  FMNMX.FTZ R14, R75, R12, !PT ;  /* 0x0000000c4b0e7209 */ /* 0x000fc40007810000 */
[----:B---3--:R-:W-:Y:S02]  /*3e90*/  FSEL R65, R65, -INF , P4 ;  /* 0xff80000041417808 */ /* 0x008fe40002000000 */
[----:B------:R-:W-:Y:S02]  /*3ea0*/  FMNMX.FTZ R14, R77, R14, !PT ;  /* 0x0000000e4d0e7209 */ /* 0x000fe40007810000 */
[----:B------:R-:W-:Y:S01]  /*3eb0*/  FSEL R7, R7, -INF , P3 ;  /* 0xff80000007077808 */ /* 0x000fe20001800000 */
[----:B------:R-:W3:Y:S01]  /*3ec0*/  MUFU.TANH R69, R69 ;  /* 0x0000004500457308 */ /* 0x000ee20000002400 */
[----:B0-----:R-:W-:Y:S01]  /*3ed0*/  FSEL R79, R64, -INF , P5 ;  /* 0xff800000404f7808 */ /* 0x001fe20002800000 */
[--C-:B------:R-:W-:Y:S01]  /*3ee0*/  IMAD.MOV.U32 R64, RZ, RZ, R119.reuse ;  /* 0x000000ffff407224 */ /* 0x100fe200078e0077 */
[----:B------:R-:W-:Y:S01]  /*3ef0*/  ISETP.GT.AND P3, PT, R66, 0x19, PT ;  /* 0x000000194200780c */ /* 0x000fe20003f64270 */
[----:B------:R-:W-:Y:S02]  /*3f00*/  WARPGROUP.DEPBAR.LE gsb0, 0x0 ;  /* 0x00008000000079c5 */ /* 0x000fe40000010000 */
[----:B------:R-:W-:Y:S01]  /*3f10*/  WARPGROUP.ARRIVE ;  /* 0x00000000000079c5 */ /* 0x000fe20000000000 */
[----:B------:R-:W-:Y:S01]  /*3f20*/  FMUL.FTZ R56, R56, UR5 ;  /* 0x0000000538387c20 */ /* 0x000fe20008410000 */
[----:B------:R-:W-:Y:S01]  /*3f30*/  FMUL.FTZ R57, R57, UR5 ;  /* 0x0000000539397c20 */ /* 0x000fe20008410000 */
[----:B------:R-:W-:Y:S01]  /*3f40*/  MUFU.TANH R71, R71 ;  /* 0x0000004700477308 */ /* 0x000fe20000002400 */
[----:B------:R-:W-:Y:S01]  /*3f50*/  FMUL.FTZ R60, R60, UR5 ;  /* 0x000000053c3c7c20 */ /* 0x000fe20008410000 */
[----:B------:R-:W-:Y:S01]  /*3f60*/  FMNMX.FTZ R14, R79, R14, !PT ;  /* 0x0000000e4f0e7209 */ /* 0x000fe20007810000 */
[----:B------:R-:W-:Y:S01]  /*3f70*/  HGMMA.64x16x16.F32.BF16 R48, gdesc[UR48], R48, gsb0 ;  /* 0x00200000303079f0 */ /* 0x000fe20008001830 */
[----:B------:R-:W-:Y:S01]  /*3f80*/  UIADD3 UR50, UR4, 0x906, URZ ;  /* 0x0000090604327890 */ /* 0x000fe2000fffe03f */
[----:B------:R-:W-:Y:S01]  /*3f90*/  FMUL.FTZ R61, R61, UR5 ;  /* 0x000000053d3d7c20 */ /* 0x000fe20008410000 */
[----:B------:R-:W-:Y:S01]  /*3fa0*/  UMOV UR51, 0x40000040 ;  /* 0x4000004000337882 */ /* 0x000fe20000000000 */
[----:B------:R-:W-:Y:S01]  /*3fb0*/  FMUL.FTZ R58, R58, UR5 ;  /* 0x000000053a3a7c20 */ /* 0x000fe20008410000 */
[----:B------:R-:W-:Y:S01]  /*3fc0*/  MUFU.TANH R56, R56 ;  /* 0x0000003800387308 */ /* 0x000fe20000002400 */
[----:B-1----:R-:W-:Y:S01]  /*3fd0*/  FSEL R81, R68, -INF , P2 ;  /* 0xff80000044517808 */ /* 0x002fe20001000000 */
[----:B------:R-:W-:Y:S01]  /*3fe0*/  FMUL.FTZ R59, R59, UR5 ;  /* 0x000000053b3b7c20 */ /* 0x000fe20008410000 */
[----:B------:R-:W-:Y:S01]  /*3ff0*/  FMNMX.FTZ R14, R65, R14, !PT ;  /* 0x0000000e410e7209 */ /* 0x000fe20007810000 */
[----:B------:R-:W-:Y:S01]  /*4000*/  FMUL.FTZ R62, R62, UR5 ;  /* 0x000000053e3e7c20 */ /* 0x000fe20008410000 */
[----:B--2---:R-:W-:Y:S01]  /*4010*/  FSEL R11, R11, -INF , P6 ;  /* 0xff8000000b0b7808 */ /* 0x004fe20003000000 */
[----:B------:R-:W-:Y:S01]  /*4020*/  FMUL.FTZ R63, R63, UR5 ;  /* 0x000000053f3f7c20 */ /* 0x000fe20008410000 */
[----:B------:R-:W-:Y:S01]  /*4030*/  ISETP.GT.AND P6, PT, R66, 0x20, PT ;  /* 0x000000204200780c */ /* 0x000fe20003fc4270 */
[----:B------:R-:W0:Y:S01]  /*4040*/  MUFU.TANH R57, R57 ;  /* 0x0000003900397308 */ /* 0x000e220000002400 */
[----:B---3--:R-:W-:Y:S01]  /*4050*/  FSEL R69, R69, -INF , P3 ;  /* 0xff80000045457808 */ /* 0x008fe20001800000 */
[----:B------:R-:W-:Y:S01]  /*4060*/  IMAD.MOV.U32 R68, RZ, RZ, R119 ;  /* 0x000000ffff447224 */ /* 0x000fe200078e0077 */
[----:B------:R-:W-:-:S02]  /*4070*/  FMNMX.FTZ R20, R81, R14, !PT ;  /* 0x0000000e51147209 */ /* 0x000fc40007810000 */
[----:B------:R-:W-:Y:S02]  /*4080*/  FSEL R13, R13, -INF , P5 ;  /* 0xff8000000d0d7808 */ /* 0x000fe40002800000 */
[C---:B------:R-:W-:Y:S01]  /*4090*/  ISETP.GT.AND P5, PT, R66.reuse, 0x21, PT ;  /* 0x000000214200780c */ /* 0x040fe20003fa4270 */
[----:B------:R1:W2:Y:S01]  /*40a0*/  MUFU.TANH R21, R70 ;  /* 0x0000004600157308 */ /* 0x0002a20000002400 */
[----:B------:R-:W-:Y:S02]  /*40b0*/  FMNMX.FTZ R20, R69, R20, !PT ;  /* 0x0000001445147209 */ /* 0x000fe40007810000 */
[----:B------:R-:W-:Y:S02]  /*40c0*/  FSEL R15, R15, -INF , P4 ;  /* 0xff8000000f0f7808 */ /* 0x000fe40002000000 */
[----:B------:R-:W-:-:S03]  /*40d0*/  ISETP.GT.AND P4, PT, R66, 0x28, PT ;  /* 0x000000284200780c */ /* 0x000fc60003f84270 */
[----:B------:R-:W3:Y:S01]  /*40e0*/  MUFU.TANH R60, R60 ;  /* 0x0000003c003c7308 */ /* 0x000ee20000002400 */
[----:B0-----:R-:W-:Y:S01]  /*40f0*/  FSEL R85, R57, -INF , P5 ;  /* 0xff80000039557808 */ /* 0x001fe20002800000 */
[----:B-1----:R-:W-:-:S06]  /*4100*/  IMAD.MOV.U32 R70, RZ, RZ, R119 ;  /* 0x000000ffff467224 */ /* 0x002fcc00078e0077 */
[----:B------:R-:W0:Y:S01]  /*4110*/  MUFU.TANH R61, R61 ;  /* 0x0000003d003d7308 */ /* 0x000e220000002400 */
[----:B--2---:R-:W-:Y:S02]  /*4120*/  FSEL R21, R21, -INF , P2 ;  /* 0xff80000015157808 */ /* 0x004fe40001000000 */
[----:B------:R-:W-:-:S05]  /*4130*/  ISETP.GT.AND P2, PT, R66, 0x29, PT ;  /* 0x000000294200780c */ /* 0x000fca0003f44270 */
[----:B------:R-:W-:Y:S01]  /*4140*/  MUFU.TANH R58, R58 ;  /* 0x0000003a003a7308 */ /* 0x000fe20000002400 */
[----:B---3--:R-:W-:Y:S01]  /*4150*/  FSEL R87, R60, -INF , P4 ;  /* 0xff8000003c577808 */ /* 0x008fe20002000000 */
[----:B------:R-:W-:Y:S01]  /*4160*/  IMAD.MOV.U32 R60, RZ, RZ, R119 ;  /* 0x000000ffff3c7224 */ /* 0x000fe200078e0077 */
[----:B------:R-:W-:Y:S02]  /*4170*/  WARPGROUP.DEPBAR.LE gsb0, 0x0 ;  /* 0x00008000000079c5 */ /* 0x000fe40000010000 */
[----:B------:R-:W-:Y:S01]  /*4180*/  WARPGROUP.ARRIVE ;  /* 0x00000000000079c5 */ /* 0x000fe20000000000 */
[----:B------:R-:W-:Y:S01]  /*4190*/  FMUL.FTZ R48, R48, UR5 ;  /* 0x0000000530307c20 */ /* 0x000fe20008410000 */
[----:B------:R-:W-:Y:S01]  /*41a0*/  FMUL.FTZ R49, R49, UR5 ;  /* 0x0000000531317c20 */ /* 0x000fe20008410000 */
[----:B------:R-:W-:Y:S01]  /*41b0*/  FMUL.FTZ R52, R52, UR5 ;  /* 0x0000000534347c20 */ /* 0x000fe20008410000 */
[----:B------:R-:W-:Y:S01]  /*41c0*/  MUFU.TANH R59, R59 ;  /* 0x0000003b003b7308 */ /* 0x000fe20000002400 */
[----:B------:R-:W-:Y:S01]  /*41d0*/  FMUL.FTZ R53, R53, UR5 ;  /* 0x0000000535357c20 */ /* 0x000fe20008410000 */
[----:B------:R-:W-:Y:S01]  /*41e0*/  HGMMA.64x16x16.F32.BF16 R40, gdesc[UR48], R40, gsb0 ;  /* 0x00200000302879f0 */ /* 0x000fe20008001828 */
[----:B------:R-:W-:Y:S01]  /*41f0*/  UIADD3 UR50, UR4, 0x986, URZ ;  /* 0x0000098604327890 */ /* 0x000fe2000fffe03f */
[----:B------:R-:W-:Y:S01]  /*4200*/  FMUL.FTZ R50, R50, UR5 ;  /* 0x0000000532327c20 */ /* 0x000fe20008410000 */
[----:B------:R-:W-:Y:S01]  /*4210*/  UMOV UR51, 0x40000040 ;  /* 0x4000004000337882 */ /* 0x000fe20000000000 */
[----:B------:R-:W-:Y:S01]  /*4220*/  FMUL.FTZ R51, R51, UR5 ;  /* 0x0000000533337c20 */ /* 0x000fe20008410000 */
[----:B0-----:R-:W-:Y:S01]  /*4230*/  FSEL R89, R61, -INF , P2 ;  /* 0xff8000003d597808 */ /* 0x001fe20001000000 */
[----:B------:R-:W0:Y:S01]  /*4240*/  MUFU.TANH R48, R48 ;  /* 0x0000003000307308 */ /* 0x000e220000002400 */
[----:B------:R-:W-:Y:S01]  /*4250*/  FMUL.FTZ R54, R54, UR5 ;  /* 0x0000000536367c20 */ /* 0x000fe20008410000 */
[----:B------:R-:W-:-:S06]  /*4260*/  FMUL.FTZ R55, R55, UR5 ;  /* 0x0000000537377c20 */ /* 0x000fcc0008410000 */
[----:B------:R-:W1:Y:S08]  /*4270*/  MUFU.TANH R49, R49 ;  /* 0x0000003100317308 */ /* 0x000e700000002400 */
[----:B------:R-:W2:Y:S08]  /*4280*/  MUFU.TANH R62, R62 ;  /* 0x0000003e003e7308 */ /* 0x000eb00000002400 */
[----:B------:R-:W3:Y:S08]  /*4290*/  MUFU.TANH R52, R52 ;  /* 0x0000003400347308 */ /* 0x000ef00000002400 */
[----:B------:R-:W4:Y:S08]  /*42a0*/  MUFU.TANH R63, R63 ;  /* 0x0000003f003f7308 */ /* 0x000f300000002400 */
[----:B------:R-:W5:Y:S01]  /*42b0*/  MUFU.TANH R53, R53 ;  /* 0x0000003500357308 */ /* 0x000f620000002400 */
[----:B------:R-:W-:-:S02]  /*42c0*/  WARPGROUP.DEPBAR.LE gsb0, 0x0 ;  /* 0x00008000000079c5 */ /* 0x000fc40000010000 */
[----:B------:R-:W-:Y:S01]  /*42d0*/  WARPGROUP.ARRIVE ;  /* 0x00000000000079c5 */ /* 0x000fe20000000000 */
[----:B------:R-:W-:Y:S01]  /*42e0*/  FMUL.FTZ R41, R41, UR5 ;  /* 0x0000000529297c20 */ /* 0x000fe20008410000 */
[----:B------:R-:W-:Y:S01]  /*42f0*/  FMUL.FTZ R40, R40, UR5 ;  /* 0x0000000528287c20 */ /* 0x000fe20008410000 */
[----:B------:R-:W-:Y:S02]  /*4300*/  FMUL.FTZ R43, R43, UR5 ;  /* 0x000000052b2b7c20 */ /* 0x000fe40008410000 */
[----:B------:R-:W-:Y:S01]  /*4310*/  MUFU.TANH R50, R50 ;  /* 0x0000003200327308 */ /* 0x000fe20000002400 */
[----:B------:R-:W-:Y:S01]  /*4320*/  FMUL.FTZ R44, R44, UR5 ;  /* 0x000000052c2c7c20 */ /* 0x000fe20008410000 */
[----:B------:R-:W-:Y:S01]  /*4330*/  HGMMA.64x16x16.F32.BF16 R32, gdesc[UR48], R32, gsb0 ;  /* 0x00200000302079f0 */ /* 0x000fe20008001820 */
[----:B------:R-:W-:Y:S01]  /*4340*/  UIADD3 UR50, UR4, 0xa06, URZ ;  /* 0x00000a0604327890 */ /* 0x000fe2000fffe03f */
[----:B------:R-:W-:Y:S01]  /*4350*/  FMUL.FTZ R45, R45, UR5 ;  /* 0x000000052d2d7c20 */ /* 0x000fe20008410000 */
[----:B------:R-:W-:Y:S01]  /*4360*/  UMOV UR51, 0x40000040 ;  /* 0x4000004000337882 */ /* 0x000fe20000000000 */
[----:B------:R-:W-:Y:S01]  /*4370*/  FMUL.FTZ R47, R47, UR5 ;  /* 0x000000052f2f7c20 */ /* 0x000fe20008410000 */
[----:B------:R-:W-:Y:S01]  /*4380*/  FMUL.FTZ R42, R42, UR5 ;  /* 0x000000052a2a7c20 */ /* 0x000fe20008410000 */
[----:B------:R0:W-:Y:S01]  /*4390*/  MUFU.TANH R6, R41 ;  /* 0x0000002900067308 */ /* 0x0001e20000002400 */
[----:B------:R-:W-:Y:S01]  /*43a0*/  FMUL.FTZ R46, R46, UR5 ;  /* 0x000000052e2e7c20 */ /* 0x000fe20008410000 */
[----:B------:R-:W-:-:S06]  /*43b0*/  ULDC UR4, c[0x0][0x988] ;  /* 0x0002620000047ab9 */ /* 0x000fcc0000000800 */
[----:B------:R1:W-:Y:S01]  /*43c0*/  MUFU.TANH R8, R43 ;  /* 0x0000002b00087308 */ /* 0x0003e20000002400 */
[----:B0-----:R-:W-:Y:S02]  /*43d0*/  FSEL R41, R71, -INF , P3 ;  /* 0xff80000047297808 */ /* 0x001fe40001800000 */
[----:B------:R-:W-:Y:S01]  /*43e0*/  FSEL R71, R56, -INF , P6 ;  /* 0xff80000038477808 */ /* 0x000fe20003000000 */
[----:B------:R-:W-:Y:S01]  /*43f0*/  IMAD.MOV.U32 R56, RZ, RZ, R119 ;  /* 0x000000ffff387224 */ /* 0x000fe200078e0077 */
[----:B------:R-:W-:Y:S02]  /*4400*/  ISETP.GT.AND P3, PT, R66, 0x30, PT ;  /* 0x000000304200780c */ /* 0x000fe40003f64270 */
[----:B------:R-:W-:Y:S01]  /*4410*/  FMNMX.FTZ R20, R71, R20, !PT ;  /* 0x0000001447147209 */ /* 0x000fe20007810000 */
[----:B------:R-:W0:Y:S01]  /*4420*/  MUFU.TANH R40, R40 ;  /* 0x0000002800287308 */ /* 0x000e220000002400 */
[----:B------:R-:W-:Y:S02]  /*4430*/  FSEL R91, R48, -INF , P3 ;  /* 0xff800000305b7808 */ /* 0x000fe40001800000 */
[----:B------:R-:W-:-:S02]  /*4440*/  FMNMX.FTZ R48, R85, R20, !PT ;  /* 0x0000001455307209 */ /* 0x000fc40007810000 */
[----:B-1----:R-:W-:Y:S01]  /*4450*/  FSEL R43, R58, -INF , P6 ;  /* 0xff8000003a2b7808 */ /* 0x002fe20003000000 */
[----:B------:R-:W-:Y:S01]  /*4460*/  IMAD.MOV.U32 R58, RZ, RZ, R119 ;  /* 0x000000ffff3a7224 */ /* 0x000fe200078e0077 */
[----:B------:R-:W-:Y:S01]  /*4470*/  FMNMX.FTZ R48, R87, R48, !PT ;  /* 0x0000003057307209 */ /* 0x000fe20007810000 */
[----:B------:R-:W1:Y:S01]  /*4480*/  MUFU.TANH R51, R51 ;  /* 0x0000003300337308 */ /* 0x000e620000002400 */
[----:B------:R-:W-:Y:S02]  /*4490*/  ISETP.GT.AND P6, PT, R66, 0x31, PT ;  /* 0x000000314200780c */ /* 0x000fe40003fc4270 */
[----:B------:R-:W-:Y:S02]  /*44a0*/  FMNMX.FTZ R48, R89, R48, !PT ;  /* 0x0000003059307209 */ /* 0x000fe40007810000 */
[----:B------:R-:W-:Y:S02]  /*44b0*/  FSEL R93, R49, -INF , P6 ;  /* 0xff800000315d7808 */ /* 0x000fe40003000000 */
[----:B------:R-:W-:Y:S01]  /*44c0*/  FMNMX.FTZ R48, R91, R48, !PT ;  /* 0x000000305b307209 */ /* 0x000fe20007810000 */
[----:B------:R-:W1:Y:S03]  /*44d0*/  MUFU.TANH R54, R54 ;  /* 0x0000003600367308 */ /* 0x000e660000002400 */
[----:B------:R-:W-:-:S05]  /*44e0*/  FMNMX.FTZ R48, R93, R48, !PT ;  /* 0x000000305d307209 */ /* 0x000fca0007810000 */
[----:B------:R2:W-:Y:S01]  /*44f0*/  MUFU.TANH R9, R45 ;  /* 0x0000002d00097308 */ /* 0x0005e20000002400 */
[----:B------:R-:W-:Y:S02]  /*4500*/  WARPGROUP.DEPBAR.LE gsb0, 0x0 ;  /* 0x00008000000079c5 */ /* 0x000fe40000010000 */
[----:B------:R-:W-:Y:S01]  /*4510*/  WARPGROUP.ARRIVE ;  /* 0x00000000000079c5 */ /* 0x000fe20000000000 */
[----:B------:R-:W-:Y:S01]  /*4520*/  FMUL.FTZ R12, R33, UR5 ;  /* 0x00000005210c7c20 */ /* 0x000fe20008410000 */
[----:B------:R-:W-:-:S03]  /*4530*/  FSEL R33, R59, -INF , P5 ;  /* 0xff8000003b217808 */ /* 0x000fc60002800000 */
[----:B------:R-:W1:Y:S01]  /*4540*/  MUFU.TANH R44, R44 ;  /* 0x0000002c002c7308 */ /* 0x000e620000002400 */
[----:B------:R-:W-:Y:S01]  /*4550*/  ISETP.GT.AND P5, PT, R66, 0x38, PT ;  /* 0x000000384200780c */ /* 0x000fe20003fa4270 */
[----:B------:R-:W-:Y:S01]  /*4560*/  FMUL.FTZ R32, R32, UR5 ;  /* 0x0000000520207c20 */ /* 0x000fe20008410000 */
[----:B------:R-:W-:Y:S01]  /*4570*/  HGMMA.64x16x16.F32.BF16 R24, gdesc[UR48], R24, gsb0 ;  /* 0x00200000301879f0 */ /* 0x000fe20008001818 */
[----:B--2---:R-:W-:Y:S01]  /*4580*/  FSEL R45, R62, -INF , P4 ;  /* 0xff8000003e2d7808 */ /* 0x004fe20002000000 */
[----:B------:R-:W-:Y:S01]  /*4590*/  FMUL.FTZ R14, R35, UR5 ;  /* 0x00000005230e7c20 */ /* 0x000fe20008410000 */
[----:B------:R-:W-:Y:S01]  /*45a0*/  ISETP.GT.AND P4, PT, R66, 0x39, PT ;  /* 0x000000394200780c */ /* 0x000fe20003f84270 */
[----:B------:R-:W-:Y:S01]  /*45b0*/  FMUL.FTZ R36, R36, UR5 ;  /* 0x0000000524247c20 */ /* 0x000fe20008410000 */
[----:B---3--:R-:W-:Y:S01]  /*45c0*/  FSEL R95, R52, -INF , P5 ;  /* 0xff800000345f7808 */ /* 0x008fe20002800000 */
[----:B------:R-:W2:Y:S01]  /*45d0*/  MUFU.TANH R55, R55 ;  /* 0x0000003700377308 */ /* 0x000ea20000002400 */
[----:B----4-:R-:W-:Y:S01]  /*45e0*/  FSEL R35, R63, -INF , P2 ;  /* 0xff8000003f237808 */ /* 0x010fe20001000000 */
[----:B------:R-:W-:Y:S01]  /*45f0*/  FMUL.FTZ R20, R37, UR5 ;  /* 0x0000000525147c20 */ /* 0x000fe20008410000 */
[----:B------:R-:W-:Y:S01]  /*4600*/  ISETP.GT.AND P2, PT, R66, 0x40, PT ;  /* 0x000000404200780c */ /* 0x000fe20003f44270 */
[----:B------:R-:W-:Y:S01]  /*4610*/  FMUL.FTZ R34, R34, UR5 ;  /* 0x0000000522227c20 */ /* 0x000fe20008410000 */
[----:B-----5:R-:W-:Y:S01]  /*4620*/  FSEL R97, R53, -INF , P4 ;  /* 0xff80000035617808 */ /* 0x020fe20002000000 */
[----:B------:R-:W-:Y:S01]  /*4630*/  FMUL.FTZ R38, R38, UR5 ;  /* 0x0000000526267c20 */ /* 0x000fe20008410000 */
[----:B------:R-:W-:Y:S01]  /*4640*/  FMNMX.FTZ R48, R95, R48, !PT ;  /* 0x000000305f307209 */ /* 0x000fe20007810000 */
[----:B------:R3:W-:Y:S01]  /*4650*/  MUFU.TANH R10, R47 ;  /* 0x0000002f000a7308 */ /* 0x0007e20000002400 */
[----:B0-----:R-:W-:Y:S01]  /*4660*/  FSEL R99, R40, -INF , P2 ;  /* 0xff80000028637808 */ /* 0x001fe20001000000 */
[----:B------:R-:W-:Y:S01]  /*4670*/  FMUL.FTZ R39, R39, UR5 ;  /* 0x0000000527277c20 */ /* 0x000fe20008410000 */
[----:B------:R-:W-:Y:S01]  /*4680*/  FMNMX.FTZ R48, R97, R48, !PT ;  /* 0x0000003061307209 */ /* 0x000fe20007810000 */
[--C-:B------:R-:W-:Y:S01]  /*4690*/  IMAD.MOV.U32 R62, RZ, RZ, R119.reuse ;  /* 0x000000ffff3e7224 */ /* 0x100fe200078e0077 */
[----:B-1----:R-:W-:Y:S01]  /*46a0*/  FSEL R37, R51, -INF , P6 ;  /* 0xff80000033257808 */ /* 0x002fe20003000000 */
[--C-:B------:R-:W-:Y:S01]  /*46b0*/  IMAD.MOV.U32 R52, RZ, RZ, R119.reuse ;  /* 0x000000ffff347224 */ /* 0x100fe200078e0077 */
[----:B------:R-:W-:Y:S01]  /*46c0*/  ISETP.GT.AND P6, PT, R66, 0x48, PT ;  /* 0x000000484200780c */ /* 0x000fe20003fc4270 */
[----:B------:R-:W0:Y:S01]  /*46d0*/  MUFU.TANH R32, R32 ;  /* 0x0000002000207308 */ /* 0x000e220000002400 */
[----:B---3--:R-:W-:Y:S01]  /*46e0*/  FSEL R47, R50, -INF , P3 ;  /* 0xff800000322f7808 */ /* 0x008fe20001800000 */
[----:B------:R-:W-:Y:S01]  /*46f0*/  IMAD.MOV.U32 R50, RZ, RZ, R119 ;  /* 0x000000ffff327224 */ /* 0x000fe200078e0077 */
[----:B------:R-:W-:-:S02]  /*4700*/  ISETP.GT.AND P3, PT, R66, 0x41, PT ;  /* 0x000000414200780c */ /* 0x000fc40003f64270 */
[----:B------:R-:W-:Y:S02]  /*4710*/  FMNMX.FTZ R48, R99, R48, !PT ;  /* 0x0000003063307209 */ /* 0x000fe40007810000 */
[----:B------:R-:W-:Y:S01]  /*4720*/  FSEL R101, R6, -INF , P3 ;  /* 0xff80000006657808 */ /* 0x000fe20001800000 */
[----:B------:R-:W1:Y:S01]  /*4730*/  MUFU.TANH R42, R42 ;  /* 0x0000002a002a7308 */ /* 0x000e620000002400 */
[----:B------:R-:W-:Y:S01]  /*4740*/  FSEL R49, R54, -INF , P5 ;  /* 0xff80000036317808 */ /* 0x000fe20002800000 */
[--C-:B------:R-:W-:Y:S01]  /*4750*/  IMAD.MOV.U32 R54, RZ, RZ, R119.reuse ;  /* 0x000000ffff367224 */ /* 0x100fe200078e0077 */
[----:B------:R-:W-:Y:S02]  /*4760*/  ISETP.GT.AND P5, PT, R66, 0x49, PT ;  /* 0x000000494200780c */ /* 0x000fe40003fa4270 */
[----:B------:R-:W-:Y:S01]  /*4770*/  FSEL R103, R44, -INF , P6 ;  /* 0xff8000002c677808 */ /* 0x000fe20003000000 */
[----:B------:R-:W-:Y:S01]  /*4780*/  IMAD.MOV.U32 R44, RZ, RZ, R119 ;  /* 0x000000ffff2c7224 */ /* 0x000fe200078e0077 */
[----:B------:R-:W-:Y:S01]  /*4790*/  FMNMX.FTZ R48, R101, R48, !PT ;  /* 0x0000003065307209 */ /* 0x000fe20007810000 */
[----:B------:R-:W3:Y:S01]  /*47a0*/  MUFU.TANH R12, R12 ;  /* 0x0000000c000c7308 */ /* 0x000ee20000002400 */
[----:B--2---:R-:W-:-:S02]  /*47b0*/  FSEL R51, R55, -INF , P4 ;  /* 0xff80000037337808 */ /* 0x004fc40002000000 */
[----:B------:R-:W-:Y:S02]  /*47c0*/  ISETP.GT.AND P4, PT, R66, 0x50, PT ;  /* 0x000000504200780c */ /* 0x000fe40003f84270 */
[----:B------:R-:W-:Y:S02]  /*47d0*/  FSEL R105, R9, -INF , P5 ;  /* 0xff80000009697808 */ /* 0x000fe40002800000 */
[----:B------:R-:W-:Y:S01]  /*47e0*/  FMNMX.FTZ R48, R103, R48, !PT ;  /* 0x0000003067307209 */ /* 0x000fe20007810000 */
[----:B------:R-:W2:Y:S01]  /*47f0*/  MUFU.TANH R46, R46 ;  /* 0x0000002e002e7308 */ /* 0x000ea20000002400 */
[----:B------:R-:W-:Y:S02]  /*4800*/  FSEL R55, R8, -INF , P3 ;  /* 0xff80000008377808 */ /* 0x000fe40001800000 */
[----:B------:R-:W-:Y:S02]  /*4810*/  ISETP.GT.AND P3, PT, R66, 0x51, PT ;  /* 0x000000514200780c */ /* 0x000fe40003f64270 */
[----:B0-----:R-:W-:Y:S01]  /*4820*/  FSEL R107, R32, -INF , P4 ;  /* 0xff800000206b7808 */ /* 0x001fe20002000000 */
[----:B------:R-:W-:-:S02]  /*4830*/  WARPGROUP.DEPBAR.LE gsb0, 0x0 ;  /* 0x00008000000079c5 */ /* 0x000fc40000010000 */
[----:B------:R-:W0:Y:S01]  /*4840*/  MUFU.TANH R36, R36 ;  /* 0x0000002400247308 */ /* 0x000e220000002400 */
[----:B------:R-:W-:Y:S01]  /*4850*/  FMUL.FTZ R24, R24, UR5 ;  /* 0x0000000518187c20 */ /* 0x000fe20008410000 */
[----:B------:R-:W-:Y:S01]  /*4860*/  FMUL.FTZ R6, R25, UR5 ;  /* 0x0000000519067c20 */ /* 0x000fe20008410000 */
[----:B------:R-:W-:Y:S01]  /*4870*/  FMNMX.FTZ R48, R105, R48, !PT ;  /* 0x0000003069307209 */ /* 0x000fe20007810000 */
[----:B------:R-:W-:Y:S01]  /*4880*/  FMUL.FTZ R28, R28, UR5 ;  /* 0x000000051c1c7c20 */ /* 0x000fe20008410000 */
[----:B-1----:R-:W-:Y:S01]  /*4890*/  FSEL R53, R42, -INF , P2 ;  /* 0xff8000002a357808 */ /* 0x002fe20001000000 */
[----:B------:R-:W-:Y:S01]  /*48a0*/  FMUL.FTZ R8, R29, UR5 ;  /* 0x000000051d087c20 */ /* 0x000fe20008410000 */
[----:B------:R-:W-:Y:S01]  /*48b0*/  ISETP.GT.AND P2, PT, R66, 0x58, PT ;  /* 0x000000584200780c */ /* 0x000fe20003f44270 */
[----:B------:R-:W1:Y:S01]  /*48c0*/  MUFU.TANH R20, R20 ;  /* 0x0000001400147308 */ /* 0x000e620000002400 */
[----:B---3--:R-:W-:Y:S01]  /*48d0*/  FSEL R109, R12, -INF , P3 ;  /* 0xff8000000c6d7808 */ /* 0x008fe20001800000 */
[----:B------:R-:W-:Y:S01]  /*48e0*/  FMUL.FTZ R26, R26, UR5 ;  /* 0x000000051a1a7c20 */ /* 0x000fe20008410000 */
[----:B------:R-:W-:Y:S01]  /*48f0*/  FMNMX.FTZ R48, R107, R48, !PT ;  /* 0x000000306b307209 */ /* 0x000fe20007810000 */
[----:B------:R-:W-:Y:S01]  /*4900*/  FMUL.FTZ R30, R30, UR5 ;  /* 0x000000051e1e7c20 */ /* 0x000fe20008410000 */
[----:B--2---:R-:W-:Y:S01]  /*4910*/  FSEL R25, R46, -INF , P6 ;  /* 0xff8000002e197808 */ /* 0x004fe20003000000 */
[----:B------:R-:W-:Y:S01]  /*4920*/  FMUL.FTZ R31, R31, UR5 ;  /* 0x000000051f1f7c20 */ /* 0x000fe20008410000 */
[----:B------:R-:W-:Y:S01]  /*4930*/  ISETP.GT.AND P6, PT, R66, 0x59, PT ;  /* 0x000000594200780c */ /* 0x000fe20003fc4270 */
[----:B------:R-:W2:Y:S01]  /*4940*/  MUFU.TANH R34, R34 ;  /* 0x0000002200227308 */ /* 0x000ea20000002400 */
[----:B0-----:R-:W-:Y:S01]  /*4950*/  FSEL R111, R36, -INF , P2 ;  /* 0xff800000246f7808 */ /* 0x001fe20001000000 */
[----:B------:R0:W-:Y:S01]  /*4960*/  @!P1 SYNCS.ARRIVE.TRANS64.RED.A1T0 RZ, [R0+URZ], RZ ;  /* 0x000000ff00ff99a7 */ /* 0x0001e2000810043f */
[----:B------:R-:W-:Y:S01]  /*4970*/  FMNMX.FTZ R48, R109, R48, !PT ;  /* 0x000000306d307209 */ /* 0x000fe20007810000 */
[----:B------:R-:W-:Y:S01]  /*4980*/  IMAD.MOV.U32 R46, RZ, RZ, R119 ;  /* 0x000000ffff2e7224 */ /* 0x000fe200078e0077 */
[----:B------:R-:W-:-:S02]  /*4990*/  FSEL R29, R10, -INF , P5 ;  /* 0xff8000000a1d7808 */ /* 0x000fc40002800000 */
[----:B------:R-:W-:Y:S01]  /*49a0*/  ISETP.GT.AND P5, PT, R66, 0x60, PT ;  /* 0x000000604200780c */ /* 0x000fe20003fa4270 */
[----:B------:R-:W3:Y:S01]  /*49b0*/  MUFU.TANH R24, R24 ;  /* 0x0000001800187308 */ /* 0x000ee20000002400 */
[----:B-1----:R-:W-:Y:S02]  /*49c0*/  FSEL R113, R20, -INF , P6 ;  /* 0xff80000014717808 */ /* 0x002fe40003000000 */
[----:B------:R-:W-:-:S04]  /*49d0*/  FMNMX.FTZ R48, R111, R48, !PT ;  /* 0x000000306f307209 */ /* 0x000fc80007810000 */
[----:B------:R-:W-:Y:S01]  /*49e0*/  FMNMX.FTZ R48, R113, R48, !PT ;  /* 0x0000003071307209 */ /* 0x000fe20007810000 */
[----:B------:R-:W1:Y:S01]  /*49f0*/  MUFU.TANH R14, R14 ;  /* 0x0000000e000e7308 */ /* 0x000e620000002400 */
[----:B--2---:R-:W-:Y:S02]  /*4a00*/  FSEL R57, R34, -INF , P4 ;  /* 0xff80000022397808 */ /* 0x004fe40002000000 */
[----:B------:R-:W-:-:S05]  /*4a10*/  ISETP.GT.AND P4, PT, R66, 0x61, PT ;  /* 0x000000614200780c */ /* 0x000fca0003f84270 */
[----:B------:R-:W2:Y:S01]  /*4a20*/  MUFU.TANH R6, R6 ;  /* 0x0000000600067308 */ /* 0x000ea20000002400 */
[----:B---3--:R-:W-:-:S04]  /*4a30*/  FSEL R115, R24, -INF , P5 ;  /* 0xff80000018737808 */ /* 0x008fc80002800000 */
[----:B------:R-:W-:-:S03]  /*4a40*/  FMNMX.FTZ R48, R115, R48, !PT ;  /* 0x0000003073307209 */ /* 0x000fc60007810000 */
[----:B------:R-:W3:Y:S01]  /*4a50*/  MUFU.TANH R38, R38 ;  /* 0x0000002600267308 */ /* 0x000ee20000002400 */
[----:B-1----:R-:W-:Y:S02]  /*4a60*/  FSEL R59, R14, -INF , P3 ;  /* 0xff8000000e3b7808 */ /* 0x002fe40001800000 */
[----:B------:R-:W-:Y:S02]  /*4a70*/  ISETP.GT.AND P3, PT, R66, 0x68, PT ;  /* 0x000000684200780c */ /* 0x000fe40003f64270 */
[----:B------:R-:W-:-:S03]  /*4a80*/  FMNMX.FTZ R14, R3, R4, !PT ;  /* 0x00000004030e7209 */ /* 0x000fc60007810000 */
[----:B------:R-:W1:Y:S01]  /*4a90*/  MUFU.TANH R28, R28 ;  /* 0x0000001c001c7308 */ /* 0x000e620000002400 */
[----:B--2---:R-:W-:Y:S01]  /*4aa0*/  FSEL R117, R6, -INF , P4 ;  /* 0xff80000006757808 */ /* 0x004fe20002000000 */
[----:B------:R-:W-:Y:S01]  /*4ab0*/  IMAD.U32 R6, RZ, RZ, UR4 ;  /* 0x00000004ff067e24 */ /* 0x000fe2000f8e00ff */
[----:B------:R-:W-:Y:S02]  /*4ac0*/  FMNMX.FTZ R14, R7, R14, !PT ;  /* 0x0000000e070e7209 */ /* 0x000fe40007810000 */
[----:B------:R-:W-:Y:S02]  /*4ad0*/  FMNMX.FTZ R48, R117, R48, !PT ;  /* 0x0000003075307209 */ /* 0x000fe40007810000 */
[----:B------:R-:W-:Y:S01]  /*4ae0*/  FMNMX.FTZ R14, R11, R14, !PT ;  /* 0x0000000e0b0e7209 */ /* 0x000fe20007810000 */
[----:B------:R-:W2:Y:S01]  /*4af0*/  MUFU.TANH R8, R8 ;  /* 0x0000000800087308 */ /* 0x000ea20000002400 */
[----:B---3--:R-:W-:Y:S02]  /*4b00*/  FSEL R61, R38, -INF , P2 ;  /* 0xff800000263d7808 */ /* 0x008fe40001000000 */
[----:B------:R-:W-:Y:S01]  /*4b10*/  ISETP.GT.AND P2, PT, R66, 0x69, PT ;  /* 0x000000694200780c */ /* 0x000fe20003f44270 */
[----:B------:R-:W-:Y:S01]  /*4b20*/  IMAD.MOV.U32 R66, RZ, RZ, R119 ;  /* 0x000000ffff427224 */ /* 0x000fe200078e0077 */
[----:B------:R-:W-:-:S03]  /*4b30*/  FMNMX.FTZ R14, R13, R14, !PT ;  /* 0x0000000e0d0e7209 */ /* 0x000fc60007810000 */
[----:B------:R-:W3:Y:S01]  /*4b40*/  MUFU.TANH R26, R26 ;  /* 0x0000001a001a7308 */ /* 0x000ee20000002400 */
[----:B-1----:R-:W-:Y:S02]  /*4b50*/  FSEL R121, R28, -INF , P3 ;  /* 0xff8000001c797808 */ /* 0x002fe40001800000 */
[----:B------:R-:W-:Y:S02]  /*4b60*/  FMNMX.FTZ R14, R15, R14, !PT ;  /* 0x0000000e0f0e7209 */ /* 0x000fe40007810000 */
[----:B------:R-:W-:Y:S02]  /*4b70*/  FMNMX.FTZ R48, R121, R48, !PT ;  /* 0x0000003079307209 */ /* 0x000fe40007810000 */
[----:B------:R-:W-:Y:S01]  /*4b80*/  FMNMX.FTZ R14, R21, R14, !PT ;  /* 0x0000000e150e7209 */ /* 0x000fe20007810000 */
[----:B------:R-:W1:Y:S01]  /*4b90*/  MUFU.TANH R30, R30 ;  /* 0x0000001e001e7308 */ /* 0x000e620000002400 */
[----:B--2---:R-:W-:Y:S02]  /*4ba0*/  FSEL R123, R8, -INF , P2 ;  /* 0xff800000087b7808 */ /* 0x004fe40001000000 */
[----:B------:R-:W-:-:S02]  /*4bb0*/  FMNMX.FTZ R14, R41, R14, !PT ;  /* 0x0000000e290e7209 */ /* 0x000fc40007810000 */
[----:B------:R-:W-:Y:S02]  /*4bc0*/  FMNMX.FTZ R48, R123, R48, !PT ;  /* 0x000000307b307209 */ /* 0x000fe40007810000 */
[----:B------:R-:W-:Y:S01]  /*4bd0*/  FMNMX.FTZ R14, R43, R14, !PT ;  /* 0x0000000e2b0e7209 */ /* 0x000fe20007810000 */
[----:B------:R-:W2:Y:S02]  /*4be0*/  MUFU.TANH R12, R31 ;  /* 0x0000001f000c7308 */ /* 0x000ea40000002400 */
[----:B------:R-:W4:Y:S01]  /*4bf0*/  SHFL.BFLY PT, R9, R48, 0x2, 0x1f ;  /* 0x0c401f0030097f89 */ /* 0x000f2200000e0000 */
[----:B------:R-:W-:-:S04]  /*4c00*/  FMNMX.FTZ R14, R33, R14, !PT ;  /* 0x0000000e210e7209 */ /* 0x000fc80007810000 */
[----:B------:R-:W-:-:S04]  /*4c10*/  FMNMX.FTZ R14, R45, R14, !PT ;  /* 0x0000000e2d0e7209 */ /* 0x000fc80007810000 */
[----:B------:R-:W-:-:S04]  /*4c20*/  FMNMX.FTZ R14, R35, R14, !PT ;  /* 0x0000000e230e7209 */ /* 0x000fc80007810000 */
[----:B------:R-:W-:-:S04]  /*4c30*/  FMNMX.FTZ R14, R47, R14, !PT ;  /* 0x0000000e2f0e7209 */ /* 0x000fc80007810000 */
[----:B------:R-:W-:-:S04]  /*4c40*/  FMNMX.FTZ R14, R37, R14, !PT ;  /* 0x0000000e250e7209 */ /* 0x000fc80007810000 */
[----:B------:R-:W-:Y:S02]  /*4c50*/  FMNMX.FTZ R14, R49, R14, !PT ;  /* 0x0000000e310e7209 */ /* 0x000fe40007810000 */
[----:B----4-:R-:W-:Y:S01]  /*4c60*/  FMNMX.FTZ R10, R48, R9, !PT ;  /* 0x00000009300a7209 */ /* 0x010fe20007810000 */
[----:B------:R-:W-:Y:S01]  /*4c70*/  IMAD.MOV.U32 R48, RZ, RZ, R119 ;  /* 0x000000ffff307224 */ /* 0x000fe200078e0077 */
[----:B------:R-:W-:-:S03]  /*4c80*/  FMNMX.FTZ R14, R51, R14, !PT ;  /* 0x0000000e330e7209 */ /* 0x000fc60007810000 */
        /* <DEDUP_REMOVED lines=8> */
[----:B------:R-:W-:Y:S01]  /*4d10*/  FMUL.FTZ R10, R27, UR5 ;  /* 0x000000051b0a7c20 */ /* 0x000fe20008410000 */
[----:B------:R-:W-:Y:S02]  /*4d20*/  FMNMX.FTZ R14, R61, R14, !PT ;  /* 0x0000000e3d0e7209 */ /* 0x000fe40007810000 */
[C---:B------:R-:W-:Y:S01]  /*4d30*/  FSETP.NEU.FTZ.AND P0, PT, R8.reuse, -INF , PT ;  /* 0xff8000000800780b */ /* 0x040fe20003f1d000 */
[----:B------:R-:W-:Y:S02]  /*4d40*/  FMUL.FTZ R9, R8, R6 ;  /* 0x0000000608097220 */ /* 0x000fe40000410000 */
[----:B------:R-:W4:Y:S03]  /*4d50*/  MUFU.TANH R10, R10 ;  /* 0x0000000a000a7308 */ /* 0x000f260000002400 */
[----:B------:R-:W-:-:S02]  /*4d60*/  FSEL R20, R9, RZ, P0 ;  /* 0x000000ff09147208 */ /* 0x000fc40000000000 */
[----:B------:R-:W-:Y:S01]  /*4d70*/  ISETP.NE.AND P0, PT, R80, RZ, PT ;  /* 0x000000ff5000720c */ /* 0x000fe20003f05270 */
[--C-:B------:R-:W-:Y:S02]  /*4d80*/  IMAD.MOV.U32 R80, RZ, RZ, R119.reuse ;  /* 0x000000ffff507224 */ /* 0x100fe400078e0077 */
[----:B------:R5:W0:Y:S01]  /*4d90*/  MUFU.TANH R9, R39 ;  /* 0x0000002700097308 */ /* 0x000a220000002400 */
[-CC-:B------:R-:W-:Y:S01]  /*4da0*/  FFMA.FTZ R200, R67, R6.reuse, -R20.reuse ;  /* 0x0000000643c87223 */ /* 0x180fe20000010814 */
[-CC-:B------:R-:W-:Y:S01]  /*4db0*/  FFMA.FTZ R63, R69, R6.reuse, -R20.reuse ;  /* 0x00000006453f7223 */ /* 0x180fe20000010814 */
[----:B---3--:R-:W-:Y:S01]  /*4dc0*/  FSEL R69, R26, -INF , P5 ;  /* 0xff8000001a457808 */ /* 0x008fe20002800000 */
[-CC-:B------:R-:W-:Y:S01]  /*4dd0*/  FFMA.FTZ R192, R71, R6.reuse, -R20.reuse ;  /* 0x0000000647c07223 */ /* 0x180fe20000010814 */
[-CC-:B------:R-:W-:Y:S01]  /*4de0*/  FFMA.FTZ R27, R73, R6.reuse, -R20.reuse ;  /* 0x00000006491b7223 */ /* 0x180fe20000010814 */
[----:B-1----:R-:W-:Y:S01]  /*4df0*/  FSEL R73, R30, -INF , P3 ;  /* 0xff8000001e497808 */ /* 0x002fe20001800000 */
[-CC-:B------:R-:W-:Y:S01]  /*4e00*/  FFMA.FTZ R202, R75, R6.reuse, -R20.reuse ;  /* 0x000000064bca7223 */ /* 0x180fe20000010814 */
[----:B--2---:R-:W-:Y:S01]  /*4e10*/  FSEL R75, R12, -INF , P2 ;  /* 0xff8000000c4b7808 */ /* 0x004fe20001000000 */
[----:B------:R-:W-:Y:S01]  /*4e20*/  MUFU.EX2 R200, R200 ;  /* 0x000000c800c87308 */ /* 0x000fe20000000800 */
[----:B----4-:R-:W-:Y:S01]  /*4e30*/  FSEL R71, R10, -INF , P4 ;  /* 0xff8000000a477808 */ /* 0x010fe20002000000 */
[-CC-:B------:R-:W-:Y:S01]  /*4e40*/  FFMA.FTZ R31, R77, R6.reuse, -R20.reuse ;  /* 0x000000064d1f7223 */ /* 0x180fe20000010814 */
[-CC-:B------:R-:W-:Y:S01]  /*4e50*/  FFMA.FTZ R196, R79, R6.reuse, -R20.reuse ;  /* 0x000000064fc47223 */ /* 0x180fe20000010814 */
[-CC-:B-----5:R-:W-:Y:S01]  /*4e60*/  FFMA.FTZ R39, R65, R6.reuse, -R20.reuse ;  /* 0x0000000641277223 */ /* 0x1a0fe20000010814 */
[-CC-:B------:R-:W-:Y:S01]  /*4e70*/  FFMA.FTZ R198, R81, R6.reuse, -R20.reuse ;  /* 0x0000000651c67223 */ /* 0x180fe20000010814 */
[-CC-:B------:R-:W-:Y:S01]  /*4e80*/  FFMA.FTZ R65, R85, R6.reuse, -R20.reuse ;  /* 0x0000000655417223 */ /* 0x180fe20000010814 */
[-CC-:B------:R-:W-:Y:S01]  /*4e90*/  FFMA.FTZ R194, R87, R6.reuse, -R20.reuse ;  /* 0x0000000657c27223 */ /* 0x180fe20000010814 */
[----:B0-----:R-:W-:Y:S01]  /*4ea0*/  FSEL R67, R9, -INF , P6 ;  /* 0xff80000009437808 */ /* 0x001fe20003000000 */
        /* <DEDUP_REMOVED lines=8> */
[----:B------:R-:W1:Y:S01]  /*4f30*/  MUFU.EX2 R202, R202 ;  /* 0x000000ca00ca7308 */ /* 0x000e620000000800 */
[-CC-:B------:R-:W-:Y:S01]  /*4f40*/  FFMA.FTZ R99, R99, R6.reuse, -R20.reuse ;  /* 0x0000000663637223 */ /* 0x180fe20000010814 */
[--C-:B------:R-:W-:Y:S01]  /*4f50*/  FFMA.FTZ R101, R101, R6, -R20.reuse ;  /* 0x0000000665657223 */ /* 0x100fe20000010814 */
[----:B------:R-:W-:Y:S01]  /*4f60*/  FMNMX.FTZ R14, R71, R14, !PT ;  /* 0x0000000e470e7209 */ /* 0x000fe20007810000 */
[-CC-:B------:R-:W-:Y:S01]  /*4f70*/  FFMA.FTZ R103, R103, R6.reuse, -R20.reuse ;  /* 0x0000000667677223 */ /* 0x180fe20000010814 */
[-CC-:B------:R-:W-:Y:S01]  /*4f80*/  FFMA.FTZ R105, R105, R6.reuse, -R20.reuse ;  /* 0x0000000669697223 */ /* 0x180fe20000010814 */
[--C-:B------:R-:W-:Y:S01]  /*4f90*/  FFMA.FTZ R107, R107, R6, -R20.reuse ;  /* 0x000000066b6b7223 */ /* 0x100fe20000010814 */
[----:B------:R-:W-:Y:S01]  /*4fa0*/  FMNMX.FTZ R14, R73, R14, !PT ;  /* 0x0000000e490e7209 */ /* 0x000fe20007810000 */
[----:B------:R-:W2:Y:S01]  /*4fb0*/  MUFU.EX2 R31, R31 ;  /* 0x0000001f001f7308 */ /* 0x000ea20000000800 */
[-CC-:B------:R-:W-:Y:S01]  /*4fc0*/  FFMA.FTZ R109, R109, R6.reuse, -R20.reuse ;  /* 0x000000066d6d7223 */ /* 0x180fe20000010814 */
[--C-:B------:R-:W-:Y:S01]  /*4fd0*/  FFMA.FTZ R111, R111, R6, -R20.reuse ;  /* 0x000000066f6f7223 */ /* 0x100fe20000010814 */
[----:B------:R-:W-:Y:S01]  /*4fe0*/  FMNMX.FTZ R14, R75, R14, !PT ;  /* 0x0000000e4b0e7209 */ /* 0x000fe20007810000 */
[-CC-:B------:R-:W-:Y:S01]  /*4ff0*/  FFMA.FTZ R113, R113, R6.reuse, -R20.reuse ;  /* 0x0000000671717223 */ /* 0x180fe20000010814 */
[-CC-:B------:R-:W-:Y:S01]  /*5000*/  FFMA.FTZ R115, R115, R6.reuse, -R20.reuse ;  /* 0x0000000673737223 */ /* 0x180fe20000010814 */
[-CC-:B------:R-:W-:Y:S01]  /*5010*/  FFMA.FTZ R117, R117, R6.reuse, -R20.reuse ;  /* 0x0000000675757223 */ /* 0x180fe20000010814 */
[-CC-:B------:R-:W-:Y:S01]  /*5020*/  FFMA.FTZ R121, R121, R6.reuse, -R20.reuse ;  /* 0x0000000679797223 */ /* 0x180fe20000010814 */
[----:B------:R-:W3:Y:S01]  /*5030*/  SHFL.BFLY PT, R9, R14, 0x2, 0x1f ;  /* 0x0c401f000e097f89 */ /* 0x000ee200000e0000 */
[----:B------:R-:W4:Y:S01]  /*5040*/  MUFU.EX2 R196, R196 ;  /* 0x000000c400c47308 */ /* 0x000f220000000800 */
[----:B------:R-:W-:Y:S01]  /*5050*/  FFMA.FTZ R20, R123, R6, -R20 ;  /* 0x000000067b147223 */ /* 0x000fe20000010814 */
[--C-:B------:R-:W-:Y:S01]  /*5060*/  IMAD.MOV.U32 R87, RZ, RZ, R119.reuse ;  /* 0x000000ffff577224 */ /* 0x100fe200078e0077 */
[----:B------:R-:W-:Y:S01]  /*5070*/  MOV R79, R119 ;  /* 0x00000077004f7202 */ /* 0x000fe20000000f00 */
[----:B------:R-:W-:-:S02]  /*5080*/  IMAD.MOV.U32 R85, RZ, RZ, R119 ;  /* 0x000000ffff557224 */ /* 0x000fc400078e0077 */
[--C-:B------:R-:W-:Y:S02]  /*5090*/  IMAD.MOV.U32 R81, RZ, RZ, R119.reuse ;  /* 0x000000ffff517224 */ /* 0x100fe400078e0077 */
[----:B------:R-:W-:Y:S01]  /*50a0*/  MUFU.EX2 R39, R39 ;  /* 0x0000002700277308 */ /* 0x000fe20000000800 */
[----:B------:R-:W-:-:S07]  /*50b0*/  IMAD.MOV.U32 R77, RZ, RZ, R119 ;  /* 0x000000ffff4d7224 */ /* 0x000fce00078e0077 */
[----:B------:R-:W-:Y:S01]  /*50c0*/  MUFU.EX2 R198, R198 ;  /* 0x000000c600c67308 */ /* 0x000fe20000000800 */
[----:B---3--:R-:W-:-:S07]  /*50d0*/  FMNMX.FTZ R10, R14, R9, !PT ;  /* 0x000000090e0a7209 */ /* 0x008fce0007810000 */
[----:B------:R-:W-:Y:S01]  /*50e0*/  MUFU.EX2 R63, R63 ;  /* 0x0000003f003f7308 */ /* 0x000fe20000000800 */
[----:B------:R-:W3:Y:S07]  /*50f0*/  SHFL.BFLY PT, R9, R10, 0x1, 0x1f ;  /* 0x0c201f000a097f89 */ /* 0x000eee00000e0000 */
[----:B------:R-:W-:Y:S08]  /*5100*/  MUFU.EX2 R192, R192 ;  /* 0x000000c000c07308 */ /* 0x000ff00000000800 */
[----:B------:R-:W-:Y:S08]  /*5110*/  MUFU.EX2 R65, R65 ;  /* 0x0000004100417308 */ /* 0x000ff00000000800 */
[----:B------:R-:W-:Y:S01]  /*5120*/  MUFU.EX2 R194, R194 ;  /* 0x000000c200c27308 */ /* 0x000fe20000000800 */
[----:B---3--:R-:W-:-:S04]  /*5130*/  FMNMX.FTZ R9, R10, R9, !PT ;  /* 0x000000090a097209 */ /* 0x008fc80007810000 */
[C---:B------:R-:W-:Y:S01]  /*5140*/  FSETP.NEU.FTZ.AND P2, PT, R9.reuse, -INF , PT ;  /* 0xff8000000900780b */ /* 0x040fe20003f5d000 */
[-C--:B------:R-:W-:Y:S02]  /*5150*/  FMUL.FTZ R10, R9, R6.reuse ;  /* 0x00000006090a7220 */ /* 0x080fe40000410000 */
[----:B------:R-:W-:Y:S03]  /*5160*/  MUFU.EX2 R89, R89 ;  /* 0x0000005900597308 */ /* 0x000fe60000000800 */
[----:B------:R-:W-:Y:S02]  /*5170*/  FSEL R10, R10, RZ, P2 ;  /* 0x000000ff0a0a7208 */ /* 0x000fe40001000000 */
        /* <DEDUP_REMOVED lines=10> */
[----:B------:R0:W-:Y:S01]  /*5220*/  MUFU.EX2 R14, R11 ;  /* 0x0000000b000e7308 */ /* 0x0001e20000000800 */
        /* <DEDUP_REMOVED lines=8> */
[----:B0-----:R-:W-:Y:S01]  /*52b0*/  FADD.FTZ R11, R200, R27 ;  /* 0x0000001bc80b7221 */ /* 0x001fe20000010000 */
[-CC-:B------:R-:W-:Y:S01]  /*52c0*/  FFMA.FTZ R49, R49, R6.reuse, -R10.reuse ;  /* 0x0000000631317223 */ /* 0x180fe2000001080a */
[-CC-:B------:R-:W-:Y:S01]  /*52d0*/  FFMA.FTZ R51, R51, R6.reuse, -R10.reuse ;  /* 0x0000000633337223 */ /* 0x180fe2000001080a */
[-CC-:B------:R-:W-:Y:S01]  /*52e0*/  FFMA.FTZ R53, R53, R6.reuse, -R10.reuse ;  /* 0x0000000635357223 */ /* 0x180fe2000001080a */
[-CC-:B------:R-:W-:Y:S01]  /*52f0*/  FFMA.FTZ R55, R55, R6.reuse, -R10.reuse ;  /* 0x0000000637377223 */ /* 0x180fe2000001080a */
[-CC-:B------:R-:W-:Y:S01]  /*5300*/  FFMA.FTZ R25, R25, R6.reuse, -R10.reuse ;  /* 0x0000000619197223 */ /* 0x180fe2000001080a */
[-CC-:B------:R-:W-:Y:S01]  /*5310*/  FFMA.FTZ R29, R29, R6.reuse, -R10.reuse ;  /* 0x000000061d1d7223 */ /* 0x180fe2000001080a */
[----:B------:R1:W0:Y:S01]  /*5320*/  MUFU.EX2 R12, R4 ;  /* 0x00000004000c7308 */ /* 0x0002220000000800 */
[-CC-:B------:R-:W-:Y:S01]  /*5330*/  FFMA.FTZ R57, R57, R6.reuse, -R10.reuse ;  /* 0x0000000639397223 */ /* 0x180fe2000001080a */
[-CC-:B------:R-:W-:Y:S01]  /*5340*/  FFMA.FTZ R59, R59, R6.reuse, -R10.reuse ;  /* 0x000000063b3b7223 */ /* 0x180fe2000001080a */
[-CC-:B------:R-:W-:Y:S01]  /*5350*/  FFMA.FTZ R61, R61, R6.reuse, -R10.reuse ;  /* 0x000000063d3d7223 */ /* 0x180fe2000001080a */
[-CC-:B------:R-:W-:Y:S01]  /*5360*/  FFMA.FTZ R67, R67, R6.reuse, -R10.reuse ;  /* 0x0000000643437223 */ /* 0x180fe2000001080a */
[-CC-:B------:R-:W-:Y:S01]  /*5370*/  FFMA.FTZ R69, R69, R6.reuse, -R10.reuse ;  /* 0x0000000645457223 */ /* 0x180fe2000001080a */
[-CC-:B------:R-:W-:Y:S01]  /*5380*/  FFMA.FTZ R71, R71, R6.reuse, -R10.reuse ;  /* 0x0000000647477223 */ /* 0x180fe2000001080a */
[-CC-:B------:R-:W-:Y:S01]  /*5390*/  FFMA.FTZ R73, R73, R6.reuse, -R10.reuse ;  /* 0x0000000649497223 */ /* 0x180fe2000001080a */
[----:B------:R-:W3:Y:S01]  /*53a0*/  MUFU.EX2 R7, R7 ;  /* 0x0000000700077308 */ /* 0x000ee20000000800 */
[----:B-1----:R-:W-:Y:S01]  /*53b0*/  FADD.FTZ R4, R202, R11 ;  /* 0x0000000bca047221 */ /* 0x002fe20000010000 */
[----:B------:R-:W-:Y:S01]  /*53c0*/  FFMA.FTZ R75, R75, R6, -R10 ;  /* 0x000000064b4b7223 */ /* 0x000fe2000001080a */
[----:B------:R-:W-:Y:S01]  /*53d0*/  F2FP.BF16.F32.PACK_AB R200, R27, R200 ;  /* 0x000000c81bc8723e */ /* 0x000fe200000010ff */
[----:B------:R-:W-:-:S02]  /*53e0*/  IMAD.MOV.U32 R27, RZ, RZ, R119 ;  /* 0x000000ffff1b7224 */ /* 0x000fc400078e0077 */
[C---:B--2---:R-:W-:Y:S01]  /*53f0*/  FADD.FTZ R11, R31.reuse, R4 ;  /* 0x000000041f0b7221 */ /* 0x044fe20000010000 */
[----:B------:R-:W-:Y:S01]  /*5400*/  F2FP.BF16.F32.PACK_AB R202, R31, R202 ;  /* 0x000000ca1fca723e */ /* 0x000fe200000010ff */
[----:B------:R-:W1:Y:S02]  /*5410*/  MUFU.EX2 R13, R13 ;  /* 0x0000000d000d7308 */ /* 0x000e640000000800 */
[----:B----4-:R-:W-:Y:S01]  /*5420*/  FADD.FTZ R4, R196, R11 ;  /* 0x0000000bc4047221 */ /* 0x010fe20000010000 */
[----:B0-----:R-:W-:Y:S02]  /*5430*/  F2FP.BF16.F32.PACK_AB R201, R12, R3 ;  /* 0x000000030cc9723e */ /* 0x001fe400000010ff */
[C---:B------:R-:W-:Y:S01]  /*5440*/  F2FP.BF16.F32.PACK_AB R196, R39.reuse, R196 ;  /* 0x000000c427c4723e */ /* 0x040fe200000010ff */
[----:B------:R-:W-:Y:S01]  /*5450*/  FADD.FTZ R11, R39, R4 ;  /* 0x00000004270b7221 */ /* 0x000fe20000010000 */
[----:B------:R-:W-:Y:S01]  /*5460*/  FADD.FTZ R4, R3, R12 ;  /* 0x0000000c03047221 */ /* 0x000fe20000010000 */
[----:B------:R-:W-:Y:S01]  /*5470*/  IMAD.MOV.U32 R39, RZ, RZ, R119 ;  /* 0x000000ffff277224 */ /* 0x000fe200078e0077 */
[----:B------:R0:W2:Y:S01]  /*5480*/  MUFU.EX2 R24, R15 ;  /* 0x0000000f00187308 */ /* 0x0000a20000000800 */
[----:B------:R-:W-:Y:S01]  /*5490*/  FADD.FTZ R36, R198, R11 ;  /* 0x0000000bc6247221 */ /* 0x000fe20000010000 */
[----:B---3--:R-:W-:Y:S01]  /*54a0*/  FADD.FTZ R11, R7, R4 ;  /* 0x00000004070b7221 */ /* 0x008fe20000010000 */
[C---:B------:R-:W-:Y:S01]  /*54b0*/  F2FP.BF16.F32.PACK_AB R203, R14.reuse, R7 ;  /* 0x000000070ecb723e */ /* 0x040fe200000010ff */
[----:B------:R-:W-:Y:S01]  /*54c0*/  IMAD.MOV.U32 R7, RZ, RZ, 0x3f800000 ;  /* 0x3f800000ff077424 */ /* 0x000fe200078e00ff */
[C---:B------:R-:W-:Y:S01]  /*54d0*/  F2FP.BF16.F32.PACK_AB R198, R63.reuse, R198 ;  /* 0x000000c63fc6723e */ /* 0x040fe200000010ff */
[----:B------:R-:W-:Y:S01]  /*54e0*/  FADD.FTZ R4, R14, R11 ;  /* 0x0000000b0e047221 */ /* 0x000fe20000010000 */
[----:B------:R-:W-:Y:S01]  /*54f0*/  MOV R31, R119 ;  /* 0x00000077001f7202 */ /* 0x000fe20000000f00 */
[----:B------:R-:W3:Y:S01]  /*5500*/  MUFU.EX2 R21, R21 ;  /* 0x0000001500157308 */ /* 0x000ee20000000800 */
[----:B0-----:R-:W-:Y:S01]  /*5510*/  FADD.FTZ R15, R63, R36 ;  /* 0x000000243f0f7221 */ /* 0x001fe20000010000 */
[----:B-1----:R-:W-:Y:S01]  /*5520*/  FADD.FTZ R11, R13, R4 ;  /* 0x000000040d0b7221 */ /* 0x002fe20000010000 */
[----:B------:R-:W-:-:S02]  /*5530*/  IMAD.MOV.U32 R63, RZ, RZ, R119 ;  /* 0x000000ffff3f7224 */ /* 0x000fc400078e0077 */
[----:B------:R-:W-:Y:S01]  /*5540*/  FADD.FTZ R38, R192, R15 ;  /* 0x0000000fc0267221 */ /* 0x000fe20000010000 */
[C---:B------:R-:W-:Y:S02]  /*5550*/  F2FP.BF16.F32.PACK_AB R192, R65.reuse, R192 ;  /* 0x000000c041c0723e */ /* 0x040fe400000010ff */
[----:B------:R0:W1:Y:S01]  /*5560*/  MUFU.EX2 R26, R41 ;  /* 0x00000029001a7308 */ /* 0x0000620000000800 */
[----:B------:R-:W-:Y:S01]  /*5570*/  FADD.FTZ R15, R65, R38 ;  /* 0x00000026410f7221 */ /* 0x000fe20000010000 */
[C---:B--2---:R-:W-:Y:S01]  /*5580*/  FADD.FTZ R4, R24.reuse, R11 ;  /* 0x0000000b18047221 */ /* 0x044fe20000010000 */
[----:B------:R-:W-:Y:S01]  /*5590*/  F2FP.BF16.F32.PACK_AB R197, R24, R13 ;  /* 0x0000000d18c5723e */ /* 0x000fe200000010ff */
[----:B------:R-:W-:Y:S02]  /*55a0*/  IMAD.MOV.U32 R65, RZ, RZ, R119 ;  /* 0x000000ffff417224 */ /* 0x000fe400078e0077 */
[----:B------:R-:W-:Y:S01]  /*55b0*/  FADD.FTZ R38, R194, R15 ;  /* 0x0000000fc2267221 */ /* 0x000fe20000010000 */
[----:B------:R-:W-:Y:S01]  /*55c0*/  F2FP.BF16.F32.PACK_AB R194, R89, R194 ;  /* 0x000000c259c2723e */ /* 0x000fe200000010ff */
[--C-:B------:R-:W-:Y:S01]  /*55d0*/  IMAD.MOV.U32 R24, RZ, RZ, R119.reuse ;  /* 0x000000ffff187224 */ /* 0x100fe200078e0077 */
[----:B------:R-:W2:Y:S01]  /*55e0*/  MUFU.EX2 R43, R43 ;  /* 0x0000002b002b7308 */ /* 0x000ea20000000800 */
[----:B---3--:R-:W-:Y:S01]  /*55f0*/  FADD.FTZ R11, R21, R4 ;  /* 0x00000004150b7221 */ /* 0x008fe20000010000 */
[----:B------:R-:W-:Y:S01]  /*5600*/  FADD.FTZ R40, R89, R38 ;  /* 0x0000002659287221 */ /* 0x000fe20000010000 */
[----:B------:R-:W-:-:S02]  /*5610*/  IMAD.MOV.U32 R89, RZ, RZ, R119 ;  /* 0x000000ffff597224 */ /* 0x000fc400078e0077 */
[----:B0-----:R-:W-:Y:S02]  /*5620*/  IMAD.MOV.U32 R41, RZ, RZ, R119 ;  /* 0x000000ffff297224 */ /* 0x001fe400078e0077 */
[----:B------:R-:W-:Y:S01]  /*5630*/  FADD.FTZ R15, R91, R40 ;  /* 0x000000285b0f7221 */ /* 0x000fe20000010000 */
[----:B------:R0:W3:Y:S01]  /*5640*/  MUFU.EX2 R188, R93 ;  /* 0x0000005d00bc7308 */ /* 0x0000e20000000800 */
[C---:B-1----:R-:W-:Y:S01]  /*5650*/  FADD.FTZ R4, R26.reuse, R11 ;  /* 0x0000000b1a047221 */ /* 0x042fe20000010000 */
[----:B------:R-:W-:Y:S01]  /*5660*/  F2FP.BF16.F32.PACK_AB R199, R26, R21 ;  /* 0x000000151ac7723e */ /* 0x000fe200000010ff */
[----:B------:R-:W-:-:S05]  /*5670*/  IMAD.MOV.U32 R26, RZ, RZ, R119 ;  /* 0x000000ffff1a7224 */ /* 0x000fca00078e0077 */
[----:B------:R1:W4:Y:S01]  /*5680*/  MUFU.EX2 R28, R33 ;  /* 0x00000021001c7308 */ /* 0x0003220000000800 */
[----:B--2---:R-:W-:Y:S01]  /*5690*/  FADD.FTZ R11, R43, R4 ;  /* 0x000000042b0b7221 */ /* 0x004fe20000010000 */
[----:B0-----:R-:W-:-:S06]  /*56a0*/  IMAD.MOV.U32 R93, RZ, RZ, R119 ;  /* 0x000000ffff5d7224 */ /* 0x001fcc00078e0077 */
[----:B------:R-:W0:Y:S01]  /*56b0*/  MUFU.EX2 R95, R95 ;  /* 0x0000005f005f7308 */ /* 0x000e220000000800 */
[C---:B---3--:R-:W-:Y:S01]  /*56c0*/  FADD.FTZ R4, R188.reuse, R15 ;  /* 0x0000000fbc047221 */ /* 0x048fe20000010000 */
[----:B------:R-:W-:Y:S01]  /*56d0*/  F2FP.BF16.F32.PACK_AB R188, R188, R91 ;  /* 0x0000005bbcbc723e */ /* 0x000fe200000010ff */
[----:B-1----:R-:W-:Y:S01]  /*56e0*/  IMAD.MOV.U32 R33, RZ, RZ, R119 ;  /* 0x000000ffff217224 */ /* 0x002fe200078e0077 */
[----:B------:R-:W-:-:S04]  /*56f0*/  MOV R91, R119 ;  /* 0x00000077005b7202 */ /* 0x000fc80000000f00 */
[----:B------:R-:W1:Y:S01]  /*5700*/  MUFU.EX2 R45, R45 ;  /* 0x0000002d002d7308 */ /* 0x000e620000000800 */
[C---:B----4-:R-:W-:Y:S01]  /*5710*/  FADD.FTZ R0, R28.reuse, R11 ;  /* 0x0000000b1c007221 */ /* 0x050fe20000010000 */
[----:B------:R-:W-:Y:S01]  /*5720*/  F2FP.BF16.F32.PACK_AB R193, R28, R43 ;  /* 0x0000002b1cc1723e */ /* 0x000fe200000010ff */
[----:B------:R-:W-:Y:S01]  /*5730*/  IMAD.MOV.U32 R28, RZ, RZ, R119 ;  /* 0x000000ffff1c7224 */ /* 0x000fe200078e0077 */
[----:B------:R-:W-:-:S04]  /*5740*/  MOV R43, R119 ;  /* 0x00000077002b7202 */ /* 0x000fc80000000f00 */
        /* <DEDUP_REMOVED lines=8> */
[--C-:B------:R-:W-:Y:S02]  /*57d0*/  IMAD.MOV.U32 R95, RZ, RZ, R119.reuse ;  /* 0x000000ffff5f7224 */ /* 0x100fe400078e0077 */
[----:B0-----:R-:W-:-:S03]  /*57e0*/  IMAD.MOV.U32 R35, RZ, RZ, R119 ;  /* 0x000000ffff237224 */ /* 0x001fc600078e0077 */
        /* <DEDUP_REMOVED lines=13> */
[--C-:B------:R-:W-:Y:S02]  /*58c0*/  IMAD.MOV.U32 R99, RZ, RZ, R119.reuse ;  /* 0x000000ffff637224 */ /* 0x100fe400078e0077 */
[----:B-1----:R-:W-:-:S03]  /*58d0*/  IMAD.MOV.U32 R37, RZ, RZ, R119 ;  /* 0x000000ffff257224 */ /* 0x002fc600078e0077 */
        /* <DEDUP_REMOVED lines=28> */
[----:B------:R-:W-:Y:S01]  /*5aa0*/  IMAD.MOV.U32 R107, RZ, RZ, R119 ;  /* 0x000000ffff6b7224 */ /* 0x000fe200078e0077 */
[----:B-1----:R-:W-:-:S04]  /*5ab0*/  MOV R55, R119 ;  /* 0x0000007700377202 */ /* 0x002fc80000000f00 */
        /* <DEDUP_REMOVED lines=33> */
[----:B------:R-:W-:Y:S02]  /*5cd0*/  IMAD.MOV.U32 R0, RZ, RZ, 0x3f800000 ;  /* 0x3f800000ff007424 */ /* 0x000fe400078e00ff */
[----:B------:R-:W-:-:S03]  /*5ce0*/  IMAD.MOV.U32 R57, RZ, RZ, R119 ;  /* 0x000000ffff397224 */ /* 0x000fc600078e0077 */
[----:B------:R-:W2:Y:S01]  /*5cf0*/  MUFU.EX2 R20, R20 ;  /* 0x0000001400147308 */ /* 0x000ea20000000800 */
[----:B0-----:R-:W-:Y:S01]  /*5d00*/  FADD.FTZ R15, R121, R42 ;  /* 0x0000002a790f7221 */ /* 0x001fe20000010000 */
[----:B------:R-:W-:-:S06]  /*5d10*/  IMAD.MOV.U32 R42, RZ, RZ, R119 ;  /* 0x000000ffff2a7224 */ /* 0x000fcc00078e0077 */
[----:B------:R0:W3:Y:S01]  /*5d20*/  MUFU.EX2 R10, R67 ;  /* 0x00000043000a7308 */ /* 0x0000e20000000800 */
[----:B-1----:R-:W-:-:S07]  /*5d30*/  FADD.FTZ R11, R61, R4 ;  /* 0x000000043d0b7221 */ /* 0x002fce0000010000 */
[----:B------:R-:W1:Y:S01]  /*5d40*/  MUFU.EX2 R69, R69 ;  /* 0x0000004500457308 */ /* 0x000e620000000800 */
[C---:B--2---:R-:W-:Y:S01]  /*5d50*/  FADD.FTZ R4, R20.reuse, R15 ;  /* 0x0000000f14047221 */ /* 0x044fe20000010000 */
[----:B------:R-:W-:Y:S02]  /*5d60*/  F2FP.BF16.F32.PACK_AB R178, R20, R121 ;  /* 0x0000007914b2723e */ /* 0x000fe400000010ff */
[----:B0-----:R-:W-:-:S04]  /*5d70*/  MOV R67, R119 ;  /* 0x0000007700437202 */ /* 0x001fc80000000f00 */
[----:B------:R0:W2:Y:S01]  /*5d80*/  MUFU.EX2 R40, R71 ;  /* 0x0000004700287308 */ /* 0x0000a20000000800 */
[C---:B---3--:R-:W-:Y:S01]  /*5d90*/  FADD.FTZ R20, R10.reuse, R11 ;  /* 0x0000000b0a147221 */ /* 0x048fe20000010000 */
[----:B------:R-:W-:Y:S01]  /*5da0*/  F2FP.BF16.F32.PACK_AB R183, R10, R61 ;  /* 0x0000003d0ab7723e */ /* 0x000fe200000010ff */
[----:B------:R-:W-:-:S05]  /*5db0*/  IMAD.MOV.U32 R61, RZ, RZ, R119 ;  /* 0x000000ffff3d7224 */ /* 0x000fca00078e0077 */
[----:B------:R-:W3:Y:S01]  /*5dc0*/  MUFU.EX2 R73, R73 ;  /* 0x0000004900497308 */ /* 0x000ee20000000800 */
[----:B-1----:R-:W-:Y:S01]  /*5dd0*/  FADD.FTZ R3, R69, R20 ;  /* 0x0000001445037221 */ /* 0x002fe20000010000 */
[----:B0-----:R-:W-:-:S06]  /*5de0*/  IMAD.MOV.U32 R71, RZ, RZ, R119 ;  /* 0x000000ffff477224 */ /* 0x001fcc00078e0077 */
[----:B------:R0:W1:Y:S01]  /*5df0*/  MUFU.EX2 R12, R75 ;  /* 0x0000004b000c7308 */ /* 0x0000620000000800 */
[C---:B--2---:R-:W-:Y:S01]  /*5e00*/  FADD.FTZ R14, R40.reuse, R3 ;  /* 0x00000003280e7221 */ /* 0x044fe20000010000 */
[----:B------:R-:W-:Y:S01]  /*5e10*/  F2FP.BF16.F32.PACK_AB R177, R40, R69 ;  /* 0x0000004528b1723e */ /* 0x000fe200000010ff */
[--C-:B------:R-:W-:Y:S02]  /*5e20*/  IMAD.MOV.U32 R69, RZ, RZ, R119.reuse ;  /* 0x000000ffff457224 */ /* 0x100fe400078e0077 */
[--C-:B------:R-:W-:Y:S02]  /*5e30*/  IMAD.MOV.U32 R40, RZ, RZ, R119.reuse ;  /* 0x000000ffff287224 */ /* 0x100fe400078e0077 */
[----:B---3--:R-:W-:Y:S01]  /*5e40*/  FADD.FTZ R3, R73, R14 ;  /* 0x0000000e49037221 */ /* 0x008fe20000010000 */
[----:B0-----:R-:W-:Y:S01]  /*5e50*/  IMAD.MOV.U32 R75, RZ, RZ, R119 ;  /* 0x000000ffff4b7224 */ /* 0x001fe200078e0077 */
[C---:B-1----:R-:W-:Y:S02]  /*5e60*/  F2FP.BF16.F32.PACK_AB R179, R12.reuse, R73 ;  /* 0x000000490cb3723e */ /* 0x042fe400000010ff */
[----:B------:R-:W-:Y:S01]  /*5e70*/  FADD.FTZ R3, R12, R3 ;  /* 0x000000030c037221 */ /* 0x000fe20000010000 */
[----:B------:R-:W-:Y:S01]  /*5e80*/  IMAD.MOV.U32 R73, RZ, RZ, R119 ;  /* 0x000000ffff497224 */ /* 0x000fe200078e0077 */
[----:B------:R-:W-:Y:S06]  /*5e90*/  @!P2 BRA `(.L_x_3820) ;  /* 0x00000044005ca947 */ /* 0x000fec0003800000 */
[----:B------:R-:W-:Y:S01]  /*5ea0*/  R2UR UR6, R16 ;  /* 0x00000000100672ca */ /* 0x000fe200000e0000 */
[----:B------:R-:W-:Y:S01]  /*5eb0*/  VIADD R11, R120, 0xfffffffe ;  /* 0xfffffffe780b7836 */ /* 0x000fe20000000000 */
[----:B------:R-:W-:Y:S01]  /*5ec0*/  MOV R0, 0x3f800000 ;  /* 0x3f80000000007802 */ /* 0x000fe20000000f00 */
[----:B------:R-:W-:Y:S01]  /*5ed0*/  IMAD.MOV.U32 R10, RZ, RZ, R9 ;  /* 0x000000ffff0a7224 */ /* 0x000fe200078e0009 */
[----:B------:R-:W-:Y:S01]  /*5ee0*/  CS2R R118, SRZ ;  /* 0x0000000000767805 */ /* 0x000fe2000001ff00 */
[----:B------:R-:W-:Y:S01]  /*5ef0*/  IMAD.MOV.U32 R13, RZ, RZ, R8 ;  /* 0x000000ffff0d7224 */ /* 0x000fe200078e0008 */
[----:B------:R-:W-:Y:S01]  /*5f00*/  CS2R R114, SRZ ;  /* 0x0000000000727805 */ /* 0x000fe2000001ff00 */
[----:B------:R-:W-:Y:S01]  /*5f10*/  IMAD.MOV.U32 R14, RZ, RZ, R17 ;  /* 0x000000ffff0e7224 */ /* 0x000fe200078e0011 */
        /* <DEDUP_REMOVED lines=46> */
[----:B------:R-:W-:-:S06]  /*6200*/  ULDC UR4, c[0x0][0x9d8] ;  /* 0x0002760000047ab9 */ /* 0x000fcc0000000800 */
.L_x_3829:
        /* <DEDUP_REMOVED lines=8> */
.L_x_3821:
[----:B------:R-:W0:Y:S01]  /*6290*/  S2UR UR10, SR_CgaCtaId ;  /* 0x00000000000a79c3 */ /* 0x000e220000008800 */
[----:B------:R-:W-:Y:S01]  /*62a0*/  UMOV UR7, 0x400 ;  /* 0x0000040000077882 */ /* 0x000fe20000000000 */
[----:B------:R-:W-:Y:S01]  /*62b0*/  IMAD.U32 R15, RZ, RZ, UR5 ;  /* 0x00000005ff0f7e24 */ /* 0x000fe2000f8e00ff */
[----:B------:R-:W-:Y:S01]  /*62c0*/  SHF.L.U32 R9, R17, 0x1f, RZ ;  /* 0x0000001f11097819 */ /* 0x000fe200000006ff */
[----:B0-----:R-:W-:-:S06]  /*62d0*/  ULEA UR7, UR10, UR7, 0x18 ;  /* 0x000000070a077291 */ /* 0x001fcc000f8ec03f */
[----:B------:R-:W-:-:S04]  /*62e0*/  IMAD.U32 R2, RZ, RZ, UR7 ;  /* 0x00000007ff027e24 */ /* 0x000fc8000f8e00ff */
[----:B------:R-:W-:-:S04]  /*62f0*/  IMAD R12, R15, 0x8, R2 ;  /* 0x000000080f0c7824 */ /* 0x000fc800078e0202 */
[----:B------:R0:W1:Y:S01]  /*6300*/  SYNCS.PHASECHK.TRANS64.TRYWAIT P2, [R12+URZ+0x36830], R9 ;  /* 0x036830090c0075a7 */ /* 0x000062000804017f */
[----:B------:R-:W-:Y:S05]  /*6310*/  @!P0 BRA `(.L_x_3822) ;  /* 0x0000000000048947 */ /* 0x000fea0003800000 */
[----:B------:R-:W-:Y:S01]  /*6320*/  BPT.TRAP 0x1 ;  /* 0x000000040000795c */ /* 0x000fe20000300000 */
.L_x_3822:
[----:B------:R-:W-:Y:S01]  /*6330*/  IMAD R6, R16, 0xa80, R5 ;  /* 0x00000a8010067824 */ /* 0x000fe200078e0205 */
[----:B-1----:R-:W-:Y:S06]  /*6340*/  @P2 BRA `(.L_x_3823) ;  /* 0x0000000000082947 */ /* 0x002fec0003800000 */
[----:B------:R-:W1:Y:S02]  /*6350*/  SYNCS.PHASECHK.TRANS64.TRYWAIT P2, [R12+URZ+0x36830], R9 ;  /* 0x036830090c0075a7 */ /* 0x000e64000804017f */
[----:B-1----:R-:W-:Y:S05]  /*6360*/  @!P2 BRA `(.L_x_3824) ;  /* 0x000000dc0094a947 */ /* 0x002fea0003800000 */
.L_x_3823:
        /* <DEDUP_REMOVED lines=13> */
[----:B------:R-:W-:Y:S01]  /*6440*/  UMOV UR54, UR5 ;  /* 0x0000000500367c82 */ /* 0x000fe20008000000 */
[----:B------:R-:W-:Y:S01]  /*6450*/  UIADD3 UR7, UR5, 0x80, URZ ;  /* 0x0000008005077890 */ /* 0x000fe2000fffe03f */
[----:B------:R-:W-:Y:S01]  /*6460*/  HGMMA.64x16x16.F32.BF16 R168, gdesc[UR52], RZ, !UPT, gsb0 ;  /* 0x0020000034a879f0 */ /* 0x000fe2000c0018ff */
[----:B------:R-:W-:Y:S01]  /*6470*/  UMOV UR55, 0x40000040 ;  /* 0x4000004000377882 */ /* 0x000fe20000000000 */
[----:B------:R-:W-:Y:S01]  /*6480*/  UIADD3 UR10, UR5, 0x100, URZ ;  /* 0x00000100050a7890 */ /* 0x000fe2000fffe03f */
[-C--:B------:R-:W-:Y:S01]  /*6490*/  FMUL.FTZ R24, R24, R7.reuse ;  /* 0x0000000718187220 */ /* 0x080fe20000410000 */
[----:B------:R-:W-:Y:S01]  /*64a0*/  UIADD3 UR14, UR5, 0x102, URZ ;  /* 0x00000102050e7890 */ /* 0x000fe2000fffe03f */
[-C--:B------:R-:W-:Y:S01]  /*64b0*/  FMUL.FTZ R25, R25, R7.reuse ;  /* 0x0000000719197220 */ /* 0x080fe20000410000 */
[----:B------:R-:W-:Y:S01]  /*64c0*/  UMOV UR54, UR7 ;  /* 0x0000000700367c82 */ /* 0x000fe20008000000 */
        /* <DEDUP_REMOVED lines=569> */
.L_x_3825:
[----:B01----:R-:W-:Y:S01]  /*8860*/  IMAD.U32 R9, RZ, RZ, UR6 ;  /* 0x00000006ff097e24 */ /* 0x003fe2000f8e00ff */
[----:B------:R-:W-:-:S03]  /*8870*/  SHF.L.U32 R7, R14, 0x1f, RZ ;  /* 0x0000001f0e077819 */ /* 0x000fc600000006ff */
[----:B------:R-:W-:-:S04]  /*8880*/  IMAD R14, R9, 0x8, R2 ;  /* 0x00000008090e7824 */ /* 0x000fc800078e0202 */
[----:B------:R0:W1:Y:S01]  /*8890*/  SYNCS.PHASECHK.TRANS64.TRYWAIT P2, [R14+URZ+0x36850], R7 ;  /* 0x036850070e0075a7 */ /* 0x000062000804017f */
[----:B------:R-:W-:Y:S05]  /*88a0*/  @!P0 BRA `(.L_x_3826) ;  /* 0x0000000000048947 */ /* 0x000fea0003800000 */
[----:B------:R-:W-:Y:S01]  /*88b0*/  BPT.TRAP 0x1 ;  /* 0x000000040000795c */ /* 0x000fe20000300000 */
.L_x_3826:
[----:B-1----:R-:W-:Y:S05]  /*88c0*/  @P2 BRA `(.L_x_3827) ;  /* 0x0000000000082947 */ /* 0x002fea0003800000 */
[----:B------:R-:W1:Y:S02]  /*88d0*/  SYNCS.PHASECHK.TRANS64.TRYWAIT P2, [R14+URZ+0x36850], R7 ;  /* 0x036850070e0075a7 */ /* 0x000e64000804017f */
[----:B-1----:R-:W-:Y:S05]  /*88e0*/  @!P2 BRA `(.L_x_3828) ;  /* 0x000000b80048a947 */ /* 0x002fea0003800000 */
.L_x_3827:
[----:B------:R-:W-:Y:S01]  /*88f0*/  R2UR UR5, R2 ;  /* 0x00000000020572ca */ /* 0x000fe200000e0000 */
[----:B------:R-:W-:Y:S01]  /*8900*/  WARPGROUP.ARRIVE ;  /* 0x00000000000079c5 */ /* 0x000fe20000000000 */
[----:B------:R-:W-:Y:S01]  /*8910*/  UMOV UR7, 0x40000040 ;  /* 0x4000004000077882 */ /* 0x000fe20000000000 */
[----:B------:R-:W-:Y:S01]  /*8920*/  UMOV UR11, 0x40000040 ;  /* 0x40000040000b7882 */ /* 0x000fe20000000000 */
        /* <DEDUP_REMOVED lines=14> */
[----:B------:R-:W3:Y:S01]  /*8a10*/  MUFU.TANH R9, R9 ;  /* 0x0000000900097308 */ /* 0x000ee20000002400 */
[----:B------:R-:W-:Y:S01]  /*8a20*/  FMUL.FTZ R137, R137, UR4 ;  /* 0x0000000489897c20 */ /* 0x000fe20008410000 */
[----:B------:R-:W-:Y:S01]  /*8a30*/  FMUL.FTZ R235, R140, UR4 ;  /* 0x000000048ceb7c20 */ /* 0x000fe20008410000 */
[----:B------:R-:W-:Y:S01]  /*8a40*/  ULOP3.LUT UR5, UR5, 0x3fff, URZ, 0xc0, !UPT ;  /* 0x00003fff05057892 */ /* 0x000fe2000f8ec03f */
[----:B------:R-:W-:Y:S01]  /*8a50*/  FMUL.FTZ R141, R141, UR4 ;  /* 0x000000048d8d7c20 */ /* 0x000fe20008410000 */
[----:B------:R-:W-:Y:S01]  /*8a60*/  FMUL.FTZ R237, R128, UR4 ;  /* 0x0000000480ed7c20 */ /* 0x000fe20008410000 */
[----:B------:R-:W-:Y:S01]  /*8a70*/  FMUL.FTZ R129, R129, UR4 ;  /* 0x0000000481817c20 */ /* 0x000fe20008410000 */
[----:B------:R-:W-:Y:S01]  /*8a80*/  ULOP3.LUT UR5, UR5, 0x3800000, URZ, 0xfc, !UPT ;  /* 0x0380000005057892 */ /* 0x000fe2000f8efc3f */
[----:B------:R-:W4:Y:S01]  /*8a90*/  MUFU.TANH R169, R169 ;  /* 0x000000a900a97308 */ /* 0x000f220000002400 */
[----:B--2---:R-:W-:Y:S01]  /*8aa0*/  FMNMX.FTZ R6, R0, R13, !PT ;  /* 0x0000000d00067209 */ /* 0x004fe20007810000 */
[----:B------:R-:W-:Y:S01]  /*8ab0*/  FMUL.FTZ R20, R132, UR4 ;  /* 0x0000000484147c20 */ /* 0x000fe20008410000 */
[----:B------:R-:W-:Y:S01]  /*8ac0*/  UIMAD UR6, UR6, 0xa80, UR5 ;  /* 0x00000a80060678a4 */ /* 0x000fe2000f8e0205 */
[----:B------:R-:W-:Y:S01]  /*8ad0*/  FMUL.FTZ R133, R133, UR4 ;  /* 0x0000000485857c20 */ /* 0x000fe20008410000 */
[----:B------:R-:W-:Y:S01]  /*8ae0*/  FMUL.FTZ R120, R120, UR4 ;  /* 0x0000000478787c20 */ /* 0x000fe20008410000 */
[----:B------:R-:W-:Y:S01]  /*8af0*/  FMUL.FTZ R121, R121, UR4 ;  /* 0x0000000479797c20 */ /* 0x000fe20008410000 */
[----:B------:R-:W-:Y:S01]  /*8b00*/  UIADD3 UR10, UR6, 0x80, URZ ;  /* 0x00000080060a7890 */ /* 0x000fe2000fffe03f */
[----:B------:R-:W2:Y:S01]  /*8b10*/  MUFU.TANH R173, R173 ;  /* 0x000000ad00ad7308 */ /* 0x000ea20000002400 */
[----:B---3--:R-:W-:Y:S01]  /*8b20*/  FMNMX.FTZ R6, R9, R6, !PT ;  /* 0x0000000609067209 */ /* 0x008fe20007810000 */
[----:B------:R-:W-:Y:S01]  /*8b30*/  FMUL.FTZ R15, R170, UR4 ;  /* 0x00000004aa0f7c20 */ /* 0x000fe20008410000 */
[----:B------:R-:W-:Y:S01]  /*8b40*/  FMUL.FTZ R21, R171, UR4 ;  /* 0x00000004ab157c20 */ /* 0x000fe20008410000 */
[----:B------:R-:W-:Y:S01]  /*8b50*/  HGMMA.64x192x16.F32.BF16 R24, R200, gdesc[UR4].tnspB, R24, gsb0 ;  /* 0x42e00004c8187df0 */ /* 0x000fe20008001818 */
[----:B------:R-:W-:Y:S01]  /*8b60*/  FMUL.FTZ R171, R174, UR4 ;  /* 0x00000004aeab7c20 */ /* 0x000fe20008410000 */
[----:B------:R-:W-:Y:S01]  /*8b70*/  FMUL.FTZ R175, R175, UR4 ;  /* 0x00000004afaf7c20 */ /* 0x000fe20008410000 */
[----:B------:R-:W-:Y:S01]  /*8b80*/  FMUL.FTZ R128, R130, UR4 ;  /* 0x0000000482807c20 */ /* 0x000fe20008410000 */
[----:B------:R-:W-:Y:S01]  /*8b90*/  MUFU.TANH R221, R221 ;  /* 0x000000dd00dd7308 */ /* 0x000fe20000002400 */
[----:B----4-:R-:W-:Y:S01]  /*8ba0*/  FMNMX.FTZ R6, R169, R6, !PT ;  /* 0x00000006a9067209 */ /* 0x010fe20007810000 */
[----:B------:R-:W-:Y:S01]  /*8bb0*/  FMUL.FTZ R130, R134, UR4 ;  /* 0x0000000486827c20 */ /* 0x000fe20008410000 */
[----:B------:R-:W-:Y:S01]  /*8bc0*/  FMUL.FTZ R163, R163, UR4 ;  /* 0x00000004a3a37c20 */ /* 0x000fe20008410000 */
[----:B------:R-:W-:Y:S01]  /*8bd0*/  FMUL.FTZ R167, R167, UR4 ;  /* 0x00000004a7a77c20 */ /* 0x000fe20008410000 */
[----:B------:R-:W-:Y:S01]  /*8be0*/  FMUL.FTZ R153, R154, UR4 ;  /* 0x000000049a997c20 */ /* 0x000fe20008410000 */
[----:B------:R-:W-:Y:S01]  /*8bf0*/  FMUL.FTZ R155, R155, UR4 ;  /* 0x000000049b9b7c20 */ /* 0x000fe20008410000 */
[----:B------:R-:W-:Y:S01]  /*8c00*/  FMUL.FTZ R159, R159, UR4 ;  /* 0x000000049f9f7c20 */ /* 0x000fe20008410000 */
[----:B------:R-:W-:Y:S01]  /*8c10*/  MUFU.TANH R223, R223 ;  /* 0x000000df00df7308 */ /* 0x000fe20000002400 */
        /* <DEDUP_REMOVED lines=8> */
[----:B------:R-:W-:Y:S01]  /*8ca0*/  UMOV UR7, 0x40000040 ;  /* 0x4000004000077882 */ /* 0x000fe20000000000 */
[----:B------:R-:W-:Y:S01]  /*8cb0*/  FMUL.FTZ R135, R135, UR4 ;  /* 0x0000000487877c20 */ /* 0x000fe20008410000 */
[----:B------:R-:W-:Y:S01]  /*8cc0*/  FMUL.FTZ R122, R122, UR4 ;  /* 0x000000047a7a7c20 */ /* 0x000fe20008410000 */
[----:B------:R-:W-:Y:S01]  /*8cd0*/  FMUL.FTZ R123, R123, UR4 ;  /* 0x000000047b7b7c20 */ /* 0x000fe20008410000 */
[----:B------:R-:W-:Y:S01]  /*8ce0*/  FMUL.FTZ R126, R126, UR4 ;  /* 0x000000047e7e7c20 */ /* 0x000fe20008410000 */
[----:B------:R-:W-:Y:S01]  /*8cf0*/  FMUL.FTZ R127, R127, UR4 ;  /* 0x000000047f7f7c20 */ /* 0x000fe20008410000 */
[----:B------:R-:W-:Y:S01]  /*8d00*/  @!P1 VIADD R12, R12, 0x36840 ;  /* 0x000368400c0c9836 */ /* 0x000fe20000000000 */
[----:B------:R-:W-:Y:S01]  /*8d10*/  MUFU.TANH R227, R227 ;  /* 0x000000e300e37308 */ /* 0x000fe20000002400 */
[----:B01----:R-:W-:Y:S01]  /*8d20*/  @!P1 VIADD R14, R14, 0x36860 ;  /* 0x000368600e0e9836 */ /* 0x003fe20000000000 */
[C---:B------:R-:W-:Y:S01]  /*8d30*/  ISETP.GT.AND P2, PT, R11.reuse, RZ, PT ;  /* 0x000000ff0b00720c */ /* 0x040fe20003f44270 */
[----:B------:R-:W-:Y:S01]  /*8d40*/  VIADD R11, R11, 0xffffffff ;  /* 0xffffffff0b0b7836 */ /* 0x000fe20000000000 */
[----:B------:R-:W-:-:S04]  /*8d50*/  @!P1 PRMT R12, RZ, 0x654, R12 ;  /* 0x00000654ff0c9816 */ /* 0x000fc8000000000c */
        /* <DEDUP_REMOVED lines=26> */
[----:B------:R-:W-:Y:S02]  /*8f00*/  FMUL.FTZ R165, R166, UR4 ;  /* 0x00000004a6a57c20 */ /* 0x000fe40008410000 */
[----:B------:R-:W-:Y:S01]  /*8f10*/  MUFU.TANH R147, R147 ;  /* 0x0000009300937308 */ /* 0x000fe20000002400 */
[----:B------:R-:W-:Y:S01]  /*8f20*/  HGMMA.64x192x16.F32.BF16 R24, R196, gdesc[UR8].tnspB, R24, gsb0 ;  /* 0x42e00008c4187df0 */ /* 0x000fe20008001818 */
[----:B------:R-:W-:Y:S01]  /*8f30*/  UIADD3 UR10, UR6, 0x100, URZ ;  /* 0x00000100060a7890 */ /* 0x000fe2000fffe03f */
[----:B------:R-:W-:-:S05]  /*8f40*/  UMOV UR11, 0x40000040 ;  /* 0x40000040000b7882 */ /* 0x000fca0000000000 */
        /* <DEDUP_REMOVED lines=18> */
[----:B------:R-:W-:-:S03]  /*9070*/  FMUL.FTZ R161, R162, UR4 ;  /* 0x00000004a2a17c20 */ /* 0x000fc60008410000 */
[----:B------:R-:W-:Y:S01]  /*9080*/  HGMMA.64x192x16.F32.BF16 R24, R192, gdesc[UR8].tnspB, R24, gsb0 ;  /* 0x42e00008c0187df0 */ /* 0x000fe20008001818 */
[----:B------:R-:W-:Y:S01]  /*9090*/  UIADD3 UR10, UR6, 0x180, URZ ;  /* 0x00000180060a7890 */ /* 0x000fe2000fffe03f */
[----:B------:R-:W0:Y:S01]  /*90a0*/  MUFU.TANH R197, R197 ;  /* 0x000000c500c57308 */ /* 0x000e220000002400 */
[----:B------:R-:W-:-:S07]  /*90b0*/  UMOV UR11, 0x40000040 ;  /* 0x40000040000b7882 */ /* 0x000fce0000000000 */
[----:B------:R-:W1:Y:S08]  /*90c0*/  MUFU.TANH R199, R199 ;  /* 0x000000c700c77308 */ /* 0x000e700000002400 */
[----:B------:R-:W-:Y:S01]  /*90d0*/  MUFU.TANH R161, R161 ;  /* 0x000000a100a17308 */ /* 0x000fe20000002400 */
[----:B0-----:R-:W-:-:S04]  /*90e0*/  FMNMX.FTZ R6, R197, R6, !PT ;  /* 0x00000006c5067209 */ /* 0x001fc80007810000 */
[----:B-1----:R-:W-:-:S04]  /*90f0*/  FMNMX.FTZ R6, R199, R6, !PT ;  /* 0x00000006c7067209 */ /* 0x002fc80007810000 */
[----:B------:R-:W-:-:S04]  /*9100*/  FMNMX.FTZ R6, R201, R6, !PT ;  /* 0x00000006c9067209 */ /* 0x000fc80007810000 */
[----:B------:R-:W-:-:S04]  /*9110*/  FMNMX.FTZ R6, R203, R6, !PT ;  /* 0x00000006cb067209 */ /* 0x000fc80007810000 */
[----:B------:R-:W-:-:S04]  /*9120*/  FMNMX.FTZ R6, R221, R6, !PT ;  /* 0x00000006dd067209 */ /* 0x000fc80007810000 */
[----:B------:R-:W-:Y:S01]  /*9130*/  FMNMX.FTZ R6, R223, R6, !PT ;  /* 0x00000006df067209 */ /* 0x000fe20007810000 */
[----:B------:R-:W-:Y:S02]  /*9140*/  WARPGROUP.DEPBAR.LE gsb0, 0x0 ;  /* 0x00008000000079c5 */ /* 0x000fe40000010000 */
        /* <DEDUP_REMOVED lines=30> */
[----:B------:R-:W-:Y:S01]  /*9330*/  FMUL.FTZ R125, R151, UR4 ;  /* 0x00000004977d7c20 */ /* 0x000fe20008410000 */
[----:B------:R-:W-:Y:S01]  /*9340*/  FMUL.FTZ R151, R138, UR4 ;  /* 0x000000048a977c20 */ /* 0x000fe20008410000 */
[----:B------:R-:W-:Y:S01]  /*9350*/  FMUL.FTZ R124, R142, UR4 ;  /* 0x000000048e7c7c20 */ /* 0x000fe20008410000 */
[----:B------:R-:W-:Y:S01]  /*9360*/  HGMMA.64x192x16.F32.BF16 R24, R184, gdesc[UR8].tnspB, R24, gsb0 ;  /* 0x42e00008b8187df0 */ /* 0x000fe20008001818 */
[----:B------:R-:W0:Y:S01]  /*9370*/  MUFU.TANH R189, R189 ;  /* 0x000000bd00bd7308 */ /* 0x000e220000002400 */
[----:B------:R-:W-:Y:S01]  /*9380*/  UIADD3 UR10, UR6, 0x280, URZ ;  /* 0x00000280060a7890 */ /* 0x000fe2000fffe03f */
[----:B------:R-:W-:Y:S01]  /*9390*/  UMOV UR11, 0x40000040 ;  /* 0x40000040000b7882 */ /* 0x000fe20000000000 */
[----:B------:R-:W-:-:S05]  /*93a0*/  UIADD3 UR6, UR6, 0x300, URZ ;  /* 0x0000030006067890 */ /* 0x000fca000fffe03f */
[----:B------:R-:W1:Y:S08]  /*93b0*/  MUFU.TANH R191, R191 ;  /* 0x000000bf00bf7308 */ /* 0x000e700000002400 */
[----:B------:R-:W-:Y:S01]  /*93c0*/  MUFU.TANH R125, R125 ;  /* 0x0000007d007d7308 */ /* 0x000fe20000002400 */
[----:B0-----:R-:W-:-:S07]  /*93d0*/  FMNMX.FTZ R6, R189, R6, !PT ;  /* 0x00000006bd067209 */ /* 0x001fce0007810000 */
[----:B------:R-:W-:Y:S01]  /*93e0*/  MUFU.TANH R151, R151 ;  /* 0x0000009700977308 */ /* 0x000fe20000002400 */
[----:B-1----:R-:W-:-:S05]  /*93f0*/  FMNMX.FTZ R6, R191, R6, !PT ;  /* 0x00000006bf067209 */ /* 0x002fca0007810000 */
[----:B------:R-:W0:Y:S02]  /*9400*/  SHFL.BFLY PT, R7, R6, 0x2, 0x1f ;  /* 0x0c401f0006077f89 */ /* 0x000e2400000e0000 */
[----:B------:R-:W-:Y:S01]  /*9410*/  MUFU.TANH R124, R124 ;  /* 0x0000007c007c7308 */ /* 0x000fe20000002400 */
[----:B0-----:R-:W-:Y:S02]  /*9420*/  FMNMX.FTZ R7, R6, R7, !PT ;  /* 0x0000000706077209 */ /* 0x001fe40007810000 */
[----:B------:R-:W0:Y:S03]  /*9430*/  LDC R6, c[0x0][0x988] ;  /* 0x00026200ff067b82 */ /* 0x000e260000000800 */
[----:B------:R-:W1:Y:S02]  /*9440*/  SHFL.BFLY PT, R8, R7, 0x1, 0x1f ;  /* 0x0c201f0007087f89 */ /* 0x000e6400000e0000 */
[----:B-1----:R-:W-:-:S05]  /*9450*/  FMNMX.FTZ R8, R7, R8, !PT ;  /* 0x0000000807087209 */ /* 0x002fca0007810000 */
[C---:B0-----:R-:W-:Y:S01]  /*9460*/  FMUL.FTZ R134, R8.reuse, R6 ;  /* 0x0000000608867220 */ /* 0x041fe20000410000 */
[----:B------:R-:W-:-:S03]  /*9470*/  FADD.FTZ R7, -R8, R13 ;  /* 0x0000000d08077221 */ /* 0x000fc60000010100 */
[--C-:B------:R-:W-:Y:S01]  /*9480*/  FFMA.FTZ R200, R0, R6, -R134.reuse ;  /* 0x0000000600c87223 */ /* 0x100fe20000010886 */
[----:B------:R-:W-:Y:S01]  /*9490*/  FMNMX.FTZ R0, R15, R10, !PT ;  /* 0x0000000a0f007209 */ /* 0x000fe20007810000 */
[-CC-:B------:R-:W-:Y:S01]  /*94a0*/  FFMA.FTZ R13, R9, R6.reuse, -R134.reuse ;  /* 0x00000006090d7223 */ /* 0x180fe20000010886 */
[-CC-:B------:R-:W-:Y:S01]  /*94b0*/  FFMA.FTZ R202, R169, R6.reuse, -R134.reuse ;  /* 0x00000006a9ca7223 */ /* 0x180fe20000010886 */
[--C-:B------:R-:W-:Y:S01]  /*94c0*/  FFMA.FTZ R132, R173, R6, -R134.reuse ;  /* 0x00000006ad847223 */ /* 0x100fe20000010886 */
[----:B------:R-:W-:Y:S01]  /*94d0*/  FMNMX.FTZ R0, R21, R0, !PT ;  /* 0x0000000015007209 */ /* 0x000fe20007810000 */
[-CC-:B------:R-:W-:Y:S01]  /*94e0*/  FFMA.FTZ R196, R197, R6.reuse, -R134.reuse ;  /* 0x00000006c5c47223 */ /* 0x180fe20000010886 */
[-CC-:B------:R-:W-:Y:S01]  /*94f0*/  FFMA.FTZ R192, R221, R6.reuse, -R134.reuse ;  /* 0x00000006ddc07223 */ /* 0x180fe20000010886 */
[----:B------:R-:W-:Y:S01]  /*9500*/  FMUL.FTZ R7, R7, R6 ;  /* 0x0000000607077220 */ /* 0x000fe20000410000 */
[----:B------:R-:W-:Y:S01]  /*9510*/  FMNMX.FTZ R0, R171, R0, !PT ;  /* 0x00000000ab007209 */ /* 0x000fe20007810000 */
[-CC-:B------:R-:W-:Y:S01]  /*9520*/  FFMA.FTZ R197, R199, R6.reuse, -R134.reuse ;  /* 0x00000006c7c57223 */ /* 0x180fe20000010886 */
[-CC-:B------:R-:W-:Y:S01]  /*9530*/  FFMA.FTZ R198, R201, R6.reuse, -R134.reuse ;  /* 0x00000006c9c67223 */ /* 0x180fe20000010886 */
        /* <DEDUP_REMOVED lines=11> */
[----:B------:R-:W-:Y:S01]  /*95f0*/  FFMA.FTZ R121, R121, R6, -R134 ;  /* 0x0000000679797223 */ /* 0x000fe20000010886 */
[----:B------:R-:W-:Y:S01]  /*9600*/  MUFU.EX2 R7, R7 ;  /* 0x0000000700077308 */ /* 0x000fe20000000800 */
[----:B------:R-:W-:-:S04]  /*9610*/  FMNMX.FTZ R0, R165, R0, !PT ;  /* 0x00000000a5007209 */ /* 0x000fc80007810000 */
[----:B------:R-:W-:-:S03]  /*9620*/  FMNMX.FTZ R0, R167, R0, !PT ;  /* 0x00000000a7007209 */ /* 0x000fc60007810000 */
[----:B------:R-:W0:Y:S01]  /*9630*/  MUFU.EX2 R200, R200 ;  /* 0x000000c800c87308 */ /* 0x000e220000000800 */
[----:B------:R-:W-:-:S04]  /*9640*/  FMNMX.FTZ R0, R153, R0, !PT ;  /* 0x0000000099007209 */ /* 0x000fc80007810000 */
[----:B------:R-:W-:-:S03]  /*9650*/  FMNMX.FTZ R0, R155, R0, !PT ;  /* 0x000000009b007209 */ /* 0x000fc60007810000 */
[----:B------:R-:W1:Y:S01]  /*9660*/  MUFU.EX2 R13, R13 ;  /* 0x0000000d000d7308 */ /* 0x000e620000000800 */
[----:B------:R-:W-:-:S04]  /*9670*/  FMNMX.FTZ R0, R157, R0, !PT ;  /* 0x000000009d007209 */ /* 0x000fc80007810000 */
[----:B------:R-:W-:-:S03]  /*9680*/  FMNMX.FTZ R0, R159, R0, !PT ;  /* 0x000000009f007209 */ /* 0x000fc60007810000 */
[----:B------:R-:W2:Y:S01]  /*9690*/  MUFU.EX2 R202, R202 ;  /* 0x000000ca00ca7308 */ /* 0x000ea20000000800 */
[----:B------:R-:W-:Y:S01]  /*96a0*/  FMNMX.FTZ R0, R145, R0, !PT ;  /* 0x0000000091007209 */ /* 0x000fe20007810000 */
[----:B0-----:R-:W-:-:S03]  /*96b0*/  FFMA.FTZ R148, R7, R4, R200 ;  /* 0x0000000407947223 */ /* 0x001fc600000100c8 */
[----:B------:R-:W-:-:S03]  /*96c0*/  FMNMX.FTZ R0, R147, R0, !PT ;  /* 0x0000000093007209 */ /* 0x000fc60007810000 */
[----:B------:R-:W0:Y:S01]  /*96d0*/  MUFU.EX2 R132, R132 ;  /* 0x0000008400847308 */ /* 0x000e220000000800 */
[----:B------:R-:W-:Y:S02]  /*96e0*/  FMNMX.FTZ R0, R149, R0, !PT ;  /* 0x0000000095007209 */ /* 0x000fe40007810000 */
[----:B-1----:R-:W-:Y:S02]  /*96f0*/  F2FP.BF16.F32.PACK_AB R200, R13, R200 ;  /* 0x000000c80dc8723e */ /* 0x002fe400000010ff */
[----:B------:R-:W-:-:S03]  /*9700*/  FMNMX.FTZ R0, R125, R0, !PT ;  /* 0x000000007d007209 */ /* 0x000fc60007810000 */
[----:B------:R-:W1:Y:S01]  /*9710*/  MUFU.EX2 R196, R196 ;  /* 0x000000c400c47308 */ /* 0x000e620000000800 */
[----:B------:R-:W-:-:S04]  /*9720*/  FMNMX.FTZ R0, R151, R0, !PT ;  /* 0x0000000097007209 */ /* 0x000fc80007810000 */
        /* <DEDUP_REMOVED lines=17> */
[----:B------:R-:W-:Y:S02]  /*9840*/  WARPGROUP.DEPBAR.LE gsb0, 0x0 ;  /* 0x00008000000079c5 */ /* 0x000fe40000010000 */
[----:B------:R-:W-:Y:S01]  /*9850*/  WARPGROUP.ARRIVE ;  /* 0x00000000000079c5 */ /* 0x000fe20000000000 */
[----:B------:R-:W3:Y:S01]  /*9860*/  SHFL.BFLY PT, R9, R0, 0x2, 0x1f ;  /* 0x0c401f0000097f89 */ /* 0x000ee200000e0000 */
[-CC-:B------:R-:W-:Y:S01]  /*9870*/  FFMA.FTZ R185, R203, R6.reuse, -R134.reuse ;  /* 0x00000006cbb97223 */ /* 0x180fe20000010886 */
[-CC-:B------:R-:W-:Y:S01]  /*9880*/  FFMA.FTZ R187, R195, R6.reuse, -R134.reuse ;  /* 0x00000006c3bb7223 */ /* 0x180fe20000010886 */
[-CC-:B------:R-:W-:Y:S01]  /*9890*/  FFMA.FTZ R184, R233, R6.reuse, -R134.reuse ;  /* 0x00000006e9b87223 */ /* 0x180fe20000010886 */
[----:B------:R-:W-:Y:S01]  /*98a0*/  FFMA.FTZ R186, R235, R6, -R134 ;  /* 0x00000006ebba7223 */ /* 0x000fe20000010886 */
[----:B------:R-:W-:Y:S01]  /*98b0*/  HGMMA.64x192x16.F32.BF16 R24, R180, gdesc[UR8].tnspB, R24, gsb0 ;  /* 0x42e00008b4187df0 */ /* 0x000fe20008001818 */
[----:B------:R-:W-:Y:S08]  /*98c0*/  MUFU.EX2 R221, R221 ;  /* 0x000000dd00dd7308 */ /* 0x000ff00000000800 */
[----:B------:R-:W-:Y:S08]  /*98d0*/  MUFU.EX2 R185, R185 ;  /* 0x000000b900b97308 */ /* 0x000ff00000000800 */
[----:B------:R-:W-:Y:S01]  /*98e0*/  MUFU.EX2 R187, R187 ;  /* 0x000000bb00bb7308 */ /* 0x000fe20000000800 */
[----:B---3--:R-:W-:-:S05]  /*98f0*/  FMNMX.FTZ R136, R0, R9, !PT ;  /* 0x0000000900887209 */ /* 0x008fca0007810000 */
[----:B------:R-:W3:Y:S02]  /*9900*/  SHFL.BFLY PT, R9, R136, 0x1, 0x1f ;  /* 0x0c201f0088097f89 */ /* 0x000ee400000e0000 */
[----:B------:R-:W-:Y:S08]  /*9910*/  MUFU.EX2 R190, R190 ;  /* 0x000000be00be7308 */ /* 0x000ff00000000800 */
[----:B------:R-:W-:Y:S08]  /*9920*/  MUFU.EX2 R173, R173 ;  /* 0x000000ad00ad7308 */ /* 0x000ff00000000800 */
[----:B------:R-:W-:Y:S01]  /*9930*/  MUFU.EX2 R184, R184 ;  /* 0x000000b800b87308 */ /* 0x000fe20000000800 */
[----:B---3--:R-:W-:-:S07]  /*9940*/  FMNMX.FTZ R9, R136, R9, !PT ;  /* 0x0000000988097209 */ /* 0x008fce0007810000 */
[----:B------:R-:W-:Y:S08]  /*9950*/  MUFU.EX2 R137, R137 ;  /* 0x0000008900897308 */ /* 0x000ff00000000800 */
[----:B------:R-:W-:Y:S08]  /*9960*/  MUFU.EX2 R186, R186 ;  /* 0x000000ba00ba7308 */ /* 0x000ff00000000800 */
[----:B------:R-:W-:Y:S08]  /*9970*/  MUFU.EX2 R141, R141 ;  /* 0x0000008d008d7308 */ /* 0x000ff00000000800 */
[----:B------:R-:W-:Y:S01]  /*9980*/  MUFU.EX2 R121, R121 ;  /* 0x0000007900797308 */ /* 0x000fe20000000800 */
[----:B------:R-:W-:-:S02]  /*9990*/  WARPGROUP.DEPBAR.LE gsb0, 0x0 ;  /* 0x00008000000079c5 */ /* 0x000fc40000010000 */
[----:B------:R-:W-:Y:S01]  /*99a0*/  WARPGROUP.ARRIVE ;  /* 0x00000000000079c5 */ /* 0x000fe20000000000 */
[-CC-:B------:R-:W-:Y:S01]  /*99b0*/  FFMA.FTZ R181, R129, R6.reuse, -R134.reuse ;  /* 0x0000000681b57223 */ /* 0x180fe20000010886 */
[-CC-:B------:R-:W-:Y:S01]  /*99c0*/  FFMA.FTZ R182, R20, R6.reuse, -R134.reuse ;  /* 0x0000000614b67223 */ /* 0x180fe20000010886 */
[-CC-:B------:R-:W-:Y:S01]  /*99d0*/  FFMA.FTZ R129, R133, R6.reuse, -R134.reuse ;  /* 0x0000000685817223 */ /* 0x180fe20000010886 */
[-CC-:B------:R-:W-:Y:S01]  /*99e0*/  FFMA.FTZ R20, R120, R6.reuse, -R134.reuse ;  /* 0x0000000678147223 */ /* 0x180fe20000010886 */
[-CC-:B------:R-:W-:Y:S01]  /*99f0*/  FFMA.FTZ R180, R237, R6.reuse, -R134.reuse ;  /* 0x00000006edb47223 */ /* 0x180fe20000010886 */
[----:B------:R-:W-:Y:S01]  /*9a00*/  HGMMA.64x192x16.F32.BF16 R24, R176, gdesc[UR4].tnspB, R24, gsb0 ;  /* 0x42e00004b0187df0 */ /* 0x000fe20008001818 */
[-CC-:B------:R-:W-:Y:S01]  /*9a10*/  FFMA.FTZ R120, R189, R6.reuse, -R134.reuse ;  /* 0x00000006bd787223 */ /* 0x180fe20000010886 */
[-C--:B------:R-:W-:Y:S01]  /*9a20*/  FFMA.FTZ R133, R191, R6.reuse, -R134 ;  /* 0x00000006bf857223 */ /* 0x080fe20000010886 */
[CC--:B------:R-:W-:Y:S01]  /*9a30*/  FMUL.FTZ R134, R9.reuse, R6.reuse ;  /* 0x0000000609867220 */ /* 0x0c0fe20000410000 */
[----:B------:R-:W-:Y:S01]  /*9a40*/  FADD.FTZ R183, -R9, R10 ;  /* 0x0000000a09b77221 */ /* 0x000fe20000010100 */
[----:B------:R-:W-:Y:S01]  /*9a50*/  MUFU.EX2 R180, R180 ;  /* 0x000000b400b47308 */ /* 0x000fe20000000800 */
[----:B------:R-:W-:Y:S01]  /*9a60*/  R2UR UR6, R16 ;  /* 0x00000000100672ca */ /* 0x000fe200000e0000 */
        /* <DEDUP_REMOVED lines=8> */
[-C--:B------:R-:W-:Y:S01]  /*9af0*/  FFMA.FTZ R189, R145, R6.reuse, -R134 ;  /* 0x0000000691bd7223 */ /* 0x080fe20000010886 */
[----:B------:R-:W-:Y:S01]  /*9b00*/  FADD.FTZ R145, R13, R148 ;  /* 0x000000940d917221 */ /* 0x000fe20000010000 */
[-CC-:B------:R-:W-:Y:S01]  /*9b10*/  FFMA.FTZ R199, R165, R6.reuse, -R134.reuse ;  /* 0x00000006a5c77223 */ /* 0x180fe20000010886 */
[-CC-:B------:R-:W-:Y:S01]  /*9b20*/  FFMA.FTZ R140, R167, R6.reuse, -R134.reuse ;  /* 0x00000006a78c7223 */ /* 0x180fe20000010886 */
[-CC-:B------:R-:W-:Y:S01]  /*9b30*/  FFMA.FTZ R193, R153, R6.reuse, -R134.reuse ;  /* 0x0000000699c17223 */ /* 0x180fe20000010886 */
[----:B--2---:R-:W-:Y:S01]  /*9b40*/  FADD.FTZ R145, R202, R145 ;  /* 0x00000091ca917221 */ /* 0x004fe20000010000 */
[----:B------:R-:W2:Y:S01]  /*9b50*/  MUFU.EX2 R201, R201 ;  /* 0x000000c900c97308 */ /* 0x000ea20000000800 */
[-CC-:B------:R-:W-:Y:S01]  /*9b60*/  FFMA.FTZ R125, R125, R6.reuse, -R134.reuse ;  /* 0x000000067d7d7223 */ /* 0x180fe20000010886 */
[-CC-:B------:R-:W-:Y:S01]  /*9b70*/  FFMA.FTZ R142, R155, R6.reuse, -R134.reuse ;  /* 0x000000069b8e7223 */ /* 0x180fe20000010886 */
[----:B0-----:R-:W-:Y:S01]  /*9b80*/  FADD.FTZ R145, R132, R145 ;  /* 0x0000009184917221 */ /* 0x001fe20000010000 */
[-CC-:B------:R-:W-:Y:S01]  /*9b90*/  FFMA.FTZ R195, R157, R6.reuse, -R134.reuse ;  /* 0x000000069dc37223 */ /* 0x180fe20000010886 */
[-CC-:B------:R-:W-:Y:S01]  /*9ba0*/  FFMA.FTZ R144, R159, R6.reuse, -R134.reuse ;  /* 0x000000069f907223 */ /* 0x180fe20000010886 */
[-CC-:B------:R-:W-:Y:S01]  /*9bb0*/  FFMA.FTZ R146, R147, R6.reuse, -R134.reuse ;  /* 0x0000000693927223 */ /* 0x180fe20000010886 */
[----:B-1----:R-:W-:Y:S01]  /*9bc0*/  FADD.FTZ R148, R196, R145 ;  /* 0x00000091c4947221 */ /* 0x002fe20000010000 */
        /* <DEDUP_REMOVED lines=9> */
[----:B--2---:R-:W-:Y:S01]  /*9c60*/  FFMA.FTZ R21, R0, R3, R201 ;  /* 0x0000000300157223 */ /* 0x004fe200000100c9 */
[-CC-:B------:R-:W-:Y:S01]  /*9c70*/  FFMA.FTZ R126, R126, R6.reuse, -R134.reuse ;  /* 0x000000067e7e7223 */ /* 0x180fe20000010886 */
[----:B------:R-:W-:Y:S01]  /*9c80*/  FFMA.FTZ R127, R127, R6, -R134 ;  /* 0x000000067f7f7223 */ /* 0x000fe20000010886 */
[----:B------:R-:W-:-:S02]  /*9c90*/  F2FP.BF16.F32.PACK_AB R202, R132, R202 ;  /* 0x000000ca84ca723e */ /* 0x000fc400000010ff */
[----:B------:R-:W-:Y:S02]  /*9ca0*/  F2FP.BF16.F32.PACK_AB R196, R197, R196 ;  /* 0x000000c4c5c4723e */ /* 0x000fe400000010ff */
[----:B------:R-:W-:Y:S01]  /*9cb0*/  MUFU.EX2 R136, R136 ;  /* 0x0000008800887308 */ /* 0x000fe20000000800 */
[----:B0-----:R-:W-:-:S07]  /*9cc0*/  F2FP.BF16.F32.PACK_AB R201, R10, R201 ;  /* 0x000000c90ac9723e */ /* 0x001fce00000010ff */
        /* <DEDUP_REMOVED lines=17> */
[----:B------:R-:W0:Y:S08]  /*9de0*/  MUFU.EX2 R135, R135 ;  /* 0x0000008700877308 */ /* 0x000e300000000800 */
[----:B------:R-:W-:Y:S08]  /*9df0*/  MUFU.EX2 R129, R129 ;  /* 0x0000008100817308 */ /* 0x000ff00000000800 */
[----:B------:R-:W1:Y:S01]  /*9e00*/  MUFU.EX2 R20, R20 ;  /* 0x0000001400147308 */ /* 0x000e620000000800 */
[----:B------:R-:W-:-:S02]  /*9e10*/  WARPGROUP.DEPBAR.LE gsb0, 0x0 ;  /* 0x00008000000079c5 */ /* 0x000fc40000010000 */
[----:B------:R2:W-:Y:S01]  /*9e20*/  @!P1 SYNCS.ARRIVE.TRANS64.RED.A1T0 RZ, [R12+URZ], RZ ;  /* 0x000000ff0cff99a7 */ /* 0x0005e2000810043f */
[----:B0-----:R-:W-:-:S04]  /*9e30*/  F2FP.BF16.F32.PACK_AB R183, R135, R130 ;  /* 0x0000008287b7723e */ /* 0x001fc800000010ff */
[----:B------:R-:W-:Y:S01]  /*9e40*/  MUFU.EX2 R123, R123 ;  /* 0x0000007b007b7308 */ /* 0x000fe20000000800 */
[----:B--2---:R-:W-:Y:S01]  /*9e50*/  @!P1 PRMT R12, RZ, 0x654, R14 ;  /* 0x00000654ff0c9816 */ /* 0x004fe2000000000e */
[----:B------:R-:W-:-:S03]  /*9e60*/  FADD.FTZ R14, R10, R21 ;  /* 0x000000150a0e7221 */ /* 0x000fc60000010000 */
[----:B------:R0:W-:Y:S01]  /*9e70*/  @!P1 SYNCS.ARRIVE.TRANS64.RED.A1T0 RZ, [R12+URZ], RZ ;  /* 0x000000ff0cff99a7 */ /* 0x0001e2000810043f */
[----:B------:R-:W-:Y:S01]  /*9e80*/  FADD.FTZ R21, R203, R14 ;  /* 0x0000000ecb157221 */ /* 0x000fe20000010000 */
[-CC-:B------:R-:W-:Y:S01]  /*9e90*/  FFMA.FTZ R14, R124, R6.reuse, -R134.reuse ;  /* 0x000000067c0e7223 */ /* 0x180fe20000010886 */
[----:B------:R-:W-:Y:S01]  /*9ea0*/  MUFU.EX2 R126, R126 ;  /* 0x0000007e007e7308 */ /* 0x000fe20000000800 */
[C---:B------:R-:W-:Y:S01]  /*9eb0*/  F2FP.BF16.F32.PACK_AB R203, R136.reuse, R203 ;  /* 0x000000cb88cb723e */ /* 0x040fe200000010ff */
[----:B------:R-:W-:Y:S01]  /*9ec0*/  FADD.FTZ R124, R136, R21 ;  /* 0x00000015887c7221 */ /* 0x000fe20000010000 */
[--C-:B------:R-:W-:Y:S01]  /*9ed0*/  FFMA.FTZ R21, R143, R6, -R134.reuse ;  /* 0x000000068f157223 */ /* 0x100fe20000010886 */
[----:B-1----:R-:W-:Y:S01]  /*9ee0*/  F2FP.BF16.F32.PACK_AB R176, R121, R20 ;  /* 0x0000001479b0723e */ /* 0x002fe200000010ff */
[----:B0-----:R-:W-:Y:S01]  /*9ef0*/  FFMA.FTZ R12, R139, R6, -R134 ;  /* 0x000000068b0c7223 */ /* 0x001fe20000010886 */
[----:B------:R-:W-:Y:S01]  /*9f00*/  FADD.FTZ R139, R197, R148 ;  /* 0x00000094c58b7221 */ /* 0x000fe20000010000 */
[----:B------:R-:W-:Y:S01]  /*9f10*/  FADD.FTZ R125, R15, R124 ;  /* 0x0000007c0f7d7221 */ /* 0x000fe20000010000 */
[----:B------:R-:W-:Y:S01]  /*9f20*/  F2FP.BF16.F32.PACK_AB R197, R138, R15 ;  /* 0x0000000f8ac5723e */ /* 0x000fe200000010ff */
[----:B------:R-:W-:Y:S01]  /*9f30*/  MUFU.EX2 R14, R14 ;  /* 0x0000000e000e7308 */ /* 0x000fe20000000800 */
[----:B------:R-:W-:Y:S01]  /*9f40*/  FADD.FTZ R148, R198, R139 ;  /* 0x0000008bc6947221 */ /* 0x000fe20000010000 */
[----:B------:R-:W-:Y:S01]  /*9f50*/  FADD.FTZ R124, R138, R125 ;  /* 0x0000007d8a7c7221 */ /* 0x000fe20000010000 */
[----:B------:R-:W-:-:S02]  /*9f60*/  F2FP.BF16.F32.PACK_AB R198, R185, R198 ;  /* 0x000000c6b9c6723e */ /* 0x000fc400000010ff */
[----:B------:R-:W-:Y:S01]  /*9f70*/  FADD.FTZ R139, R185, R148 ;  /* 0x00000094b98b7221 */ /* 0x000fe20000010000 */
[----:B------:R-:W-:Y:S01]  /*9f80*/  FADD.FTZ R125, R199, R124 ;  /* 0x0000007cc77d7221 */ /* 0x000fe20000010000 */
[----:B------:R-:W-:Y:S01]  /*9f90*/  FFMA.FTZ R124, R122, R6, -R134 ;  /* 0x000000067a7c7223 */ /* 0x000fe20000010886 */
[----:B------:R-:W0:Y:S01]  /*9fa0*/  MUFU.EX2 R12, R12 ;  /* 0x0000000c000c7308 */ /* 0x000e220000000800 */
[----:B------:R-:W-:Y:S01]  /*9fb0*/  FADD.FTZ R148, R192, R139 ;  /* 0x0000008bc0947221 */ /* 0x000fe20000010000 */
[C---:B------:R-:W-:Y:S01]  /*9fc0*/  FADD.FTZ R122, R140.reuse, R125 ;  /* 0x0000007d8c7a7221 */ /* 0x040fe20000010000 */
[----:B------:R-:W-:Y:S02]  /*9fd0*/  F2FP.BF16.F32.PACK_AB R199, R140, R199 ;  /* 0x000000c78cc7723e */ /* 0x000fe400000010ff */
[----:B------:R-:W-:Y:S01]  /*9fe0*/  FADD.FTZ R139, R169, R148 ;  /* 0x00000094a98b7221 */ /* 0x000fe20000010000 */
[----:B------:R-:W-:Y:S01]  /*9ff0*/  FADD.FTZ R125, R193, R122 ;  /* 0x0000007ac17d7221 */ /* 0x000fe20000010000 */
[----:B------:R-:W-:Y:S01]  /*a000*/  F2FP.BF16.F32.PACK_AB R192, R169, R192 ;  /* 0x000000c0a9c0723e */ /* 0x000fe200000010ff */
[----:B------:R1:W-:Y:S01]  /*a010*/  MUFU.EX2 R122, R128 ;  /* 0x00000080007a7308 */ /* 0x0003e20000000800 */
[----:B------:R-:W-:Y:S01]  /*a020*/  FADD.FTZ R148, R194, R139 ;  /* 0x0000008bc2947221 */ /* 0x000fe20000010000 */
[----:B------:R-:W-:Y:S01]  /*a030*/  FADD.FTZ R134, R142, R125 ;  /* 0x0000007d8e867221 */ /* 0x000fe20000010000 */
[----:B------:R-:W-:-:S02]  /*a040*/  F2FP.BF16.F32.PACK_AB R194, R187, R194 ;  /* 0x000000c2bbc2723e */ /* 0x000fc400000010ff */
[----:B------:R-:W-:Y:S01]  /*a050*/  FADD.FTZ R125, R187, R148 ;  /* 0x00000094bb7d7221 */ /* 0x000fe20000010000 */
[----:B------:R-:W-:Y:S01]  /*a060*/  FADD.FTZ R13, R195, R134 ;  /* 0x00000086c30d7221 */ /* 0x000fe20000010000 */
[----:B------:R-:W-:Y:S01]  /*a070*/  F2FP.BF16.F32.PACK_AB R193, R142, R193 ;  /* 0x000000c18ec1723e */ /* 0x000fe200000010ff */
[----:B------:R-:W2:Y:S01]  /*a080*/  MUFU.EX2 R21, R21 ;  /* 0x0000001500157308 */ /* 0x000ea20000000800 */
[----:B------:R-:W-:Y:S01]  /*a090*/  FADD.FTZ R134, R188, R125 ;  /* 0x0000007dbc867221 */ /* 0x000fe20000010000 */
[----:B------:R-:W-:Y:S01]  /*a0a0*/  FADD.FTZ R132, R144, R13 ;  /* 0x0000000d90847221 */ /* 0x000fe20000010000 */
[----:B0-----:R-:W-:Y:S02]  /*a0b0*/  F2FP.BF16.F32.PACK_AB R185, R12, R3 ;  /* 0x000000030cb9723e */ /* 0x001fe400000010ff */
[----:B------:R-:W-:Y:S01]  /*a0c0*/  FADD.FTZ R125, R221, R134 ;  /* 0x00000086dd7d7221 */ /* 0x000fe20000010000 */
[----:B------:R-:W-:Y:S01]  /*a0d0*/  FADD.FTZ R13, R189, R132 ;  /* 0x00000084bd0d7221 */ /* 0x000fe20000010000 */
[----:B------:R-:W-:Y:S01]  /*a0e0*/  F2FP.BF16.F32.PACK_AB R195, R144, R195 ;  /* 0x000000c390c3723e */ /* 0x000fe200000010ff */
[----:B------:R-:W0:Y:S01]  /*a0f0*/  MUFU.EX2 R124, R124 ;  /* 0x0000007c007c7308 */ /* 0x000e220000000800 */
[----:B-1----:R-:W-:Y:S01]  /*a100*/  FADD.FTZ R128, R190, R125 ;  /* 0x0000007dbe807221 */ /* 0x002fe20000010000 */
[----:B------:R-:W-:Y:S01]  /*a110*/  FADD.FTZ R10, R146, R13 ;  /* 0x0000000d920a7221 */ /* 0x000fe20000010000 */
[----:B------:R-:W-:-:S02]  /*a120*/  F2FP.BF16.F32.PACK_AB R188, R221, R188 ;  /* 0x000000bcddbc723e */ /* 0x000fc400000010ff */
[----:B------:R-:W-:Y:S01]  /*a130*/  FADD.FTZ R15, R173, R128 ;  /* 0x00000080ad0f7221 */ /* 0x000fe20000010000 */
[----:B------:R-:W-:Y:S01]  /*a140*/  FADD.FTZ R13, R191, R10 ;  /* 0x0000000abf0d7221 */ /* 0x000fe20000010000 */
[----:B------:R-:W-:Y:S01]  /*a150*/  F2FP.BF16.F32.PACK_AB R191, R4, R191 ;  /* 0x000000bf04bf723e */ /* 0x000fe200000010ff */
[----:B------:R-:W-:Y:S01]  /*a160*/  MUFU.EX2 R120, R120 ;  /* 0x0000007800787308 */ /* 0x000fe20000000800 */
[----:B------:R-:W-:Y:S01]  /*a170*/  FADD.FTZ R128, R184, R15 ;  /* 0x0000000fb8807221 */ /* 0x000fe20000010000 */
[----:B------:R-:W-:Y:S01]  /*a180*/  FADD.FTZ R10, R4, R13 ;  /* 0x0000000d040a7221 */ /* 0x000fe20000010000 */
[----:B--2---:R-:W-:Y:S02]  /*a190*/  F2FP.BF16.F32.PACK_AB R187, R21, R14 ;  /* 0x0000000e15bb723e */ /* 0x004fe400000010ff */
        /* <DEDUP_REMOVED lines=9> */
[----:B------:R-:W-:Y:S01]  /*a230*/  F2FP.BF16.F32.PACK_AB R184, R137, R184 ;  /* 0x000000b889b8723e */ /* 0x000fe200000010ff */
[----:B------:R-:W1:Y:S01]  /*a240*/  MUFU.EX2 R133, R133 ;  /* 0x0000008500857308 */ /* 0x000e620000000800 */
[----:B------:R-:W-:Y:S01]  /*a250*/  FADD.FTZ R128, R180, R15 ;  /* 0x0000000fb4807221 */ /* 0x000fe20000010000 */
[----:B------:R-:W-:Y:S01]  /*a260*/  FADD.FTZ R13, R21, R10 ;  /* 0x0000000a150d7221 */ /* 0x000fe20000010000 */
[C---:B------:R-:W-:Y:S01]  /*a270*/  F2FP.BF16.F32.PACK_AB R180, R181.reuse, R180 ;  /* 0x000000b4b5b4723e */ /* 0x040fe200000010ff */
[----:B------:R-:W-:Y:S02]  /*a280*/  IMAD.MOV.U32 R14, RZ, RZ, R17 ;  /* 0x000000ffff0e7224 */ /* 0x000fe400078e0011 */
[----:B------:R-:W-:Y:S01]  /*a290*/  FADD.FTZ R15, R181, R128 ;  /* 0x00000080b50f7221 */ /* 0x000fe20000010000 */
[----:B------:R-:W-:Y:S01]  /*a2a0*/  FADD.FTZ R13, R122, R13 ;  /* 0x0000000d7a0d7221 */ /* 0x000fe20000010000 */
[----:B------:R-:W-:-:S02]  /*a2b0*/  F2FP.BF16.F32.PACK_AB R186, R141, R186 ;  /* 0x000000ba8dba723e */ /* 0x000fc400000010ff */
[----:B------:R-:W-:Y:S01]  /*a2c0*/  FADD.FTZ R4, R182, R15 ;  /* 0x0000000fb6047221 */ /* 0x000fe20000010000 */
[C---:B------:R-:W-:Y:S01]  /*a2d0*/  FADD.FTZ R13, R131.reuse, R13 ;  /* 0x0000000d830d7221 */ /* 0x040fe20000010000 */
[----:B------:R-:W-:Y:S02]  /*a2e0*/  F2FP.BF16.F32.PACK_AB R181, R131, R122 ;  /* 0x0000007a83b5723e */ /* 0x000fe400000010ff */
[C---:B------:R-:W-:Y:S01]  /*a2f0*/  FADD.FTZ R3, R129.reuse, R4 ;  /* 0x0000000481037221 */ /* 0x040fe20000010000 */
[----:B------:R-:W-:Y:S01]  /*a300*/  FADD.FTZ R13, R130, R13 ;  /* 0x0000000d820d7221 */ /* 0x000fe20000010000 */
[----:B------:R-:W-:Y:S02]  /*a310*/  F2FP.BF16.F32.PACK_AB R182, R129, R182 ;  /* 0x000000b681b6723e */ /* 0x000fe400000010ff */
[----:B------:R-:W-:Y:S01]  /*a320*/  FADD.FTZ R4, R20, R3 ;  /* 0x0000000314047221 */ /* 0x000fe20000010000 */
[----:B------:R-:W-:Y:S01]  /*a330*/  FADD.FTZ R13, R135, R13 ;  /* 0x0000000d870d7221 */ /* 0x000fe20000010000 */
[----:B0-----:R-:W-:-:S02]  /*a340*/  F2FP.BF16.F32.PACK_AB R177, R123, R124 ;  /* 0x0000007c7bb1723e */ /* 0x001fc400000010ff */
[----:B------:R-:W-:Y:S01]  /*a350*/  FADD.FTZ R3, R121, R4 ;  /* 0x0000000479037221 */ /* 0x000fe20000010000 */
[----:B------:R-:W-:Y:S01]  /*a360*/  FADD.FTZ R13, R124, R13 ;  /* 0x0000000d7c0d7221 */ /* 0x000fe20000010000 */
[----:B-1----:R-:W-:Y:S02]  /*a370*/  F2FP.BF16.F32.PACK_AB R178, R133, R120 ;  /* 0x0000007885b2723e */ /* 0x002fe400000010ff */
[----:B------:R-:W-:Y:S01]  /*a380*/  FADD.FTZ R4, R120, R3 ;  /* 0x0000000378047221 */ /* 0x000fe20000010000 */
[----:B------:R-:W-:Y:S01]  /*a390*/  FADD.FTZ R13, R123, R13 ;  /* 0x0000000d7b0d7221 */ /* 0x000fe20000010000 */
[----:B------:R-:W-:Y:S02]  /*a3a0*/  F2FP.BF16.F32.PACK_AB R179, R127, R126 ;  /* 0x0000007e7fb3723e */ /* 0x000fe400000010ff */
[----:B------:R-:W-:Y:S01]  /*a3b0*/  FADD.FTZ R4, R133, R4 ;  /* 0x0000000485047221 */ /* 0x000fe20000010000 */
[----:B------:R-:W-:Y:S01]  /*a3c0*/  FADD.FTZ R13, R126, R13 ;  /* 0x0000000d7e0d7221 */ /* 0x000fe20000010000 */
[----:B------:R-:W-:-:S03]  /*a3d0*/  MOV R10, R9 ;  /* 0x00000009000a7202 */ /* 0x000fc60000000f00 */
[----:B------:R-:W-:Y:S01]  /*a3e0*/  FADD.FTZ R3, R127, R13 ;  /* 0x0000000d7f037221 */ /* 0x000fe20000010000 */
[----:B------:R-:W-:Y:S01]  /*a3f0*/  IMAD.MOV.U32 R13, RZ, RZ, R8 ;  /* 0x000000ffff0d7224 */ /* 0x000fe200078e0008 */
[----:B------:R-:W-:Y:S06]  /*a400*/  @P2 BRA `(.L_x_3829) ;  /* 0xffffffbc00802947 */ /* 0x000fec000383ffff */
.L_x_3820:
        /* <DEDUP_REMOVED lines=99> */
.L_x_3830:
[----:B------:R-:W-:Y:S01]  /*aa40*/  IMAD R13, R16, 0x8, R2 ;  /* 0x00000008100d7824 */ /* 0x000fe200078e0202 */
[----:B------:R-:W-:-:S04]  /*aa50*/  SHF.L.U32 R0, R17, 0x1f, RZ ;  /* 0x0000001f11007819 */ /* 0x000fc800000006ff */
[----:B------:R0:W1:Y:S01]  /*aa60*/  SYNCS.PHASECHK.TRANS64.TRYWAIT P2, [R13+URZ+0x36850], R0 ;  /* 0x036850000d0075a7 */ /* 0x000062000804017f */
[----:B------:R-:W-:Y:S05]  /*aa70*/  @!P0 BRA `(.L_x_3831) ;  /* 0x0000000000048947 */ /* 0x000fea0003800000 */
[----:B------:R-:W-:Y:S01]  /*aa80*/  BPT.TRAP 0x1 ;  /* 0x000000040000795c */ /* 0x000fe20000300000 */
.L_x_3831:
[----:B-1----:R-:W-:Y:S05]  /*aa90*/  @P2 BRA `(.L_x_3832) ;  /* 0x0000000000082947 */ /* 0x002fea0003800000 */
[----:B------:R-:W1:Y:S02]  /*aaa0*/  SYNCS.PHASECHK.TRANS64.TRYWAIT P0, [R13+URZ+0x36850], R0 ;  /* 0x036850000d0075a7 */ /* 0x000e64000800017f */
[----:B-1----:R-:W-:Y:S05]  /*aab0*/  @!P0 BRA `(.L_x_3833) ;  /* 0x0000009400e88947 */ /* 0x002fea0003800000 */
.L_x_3832:
[----:B------:R-:W-:Y:S05]  /*aac0*/  WARPSYNC.ALL ;  /* 0x0000000000007948 */ /* 0x000fea0003800000 */
[----:B------:R-:W-:Y:S01]  /*aad0*/  VIADD R2, R2, 0x400 ;  /* 0x0000040002027836 */ /* 0x000fe20000000000 */
[----:B------:R-:W-:Y:S01]  /*aae0*/  WARPGROUP.ARRIVE ;  /* 0x00000000000079c5 */ /* 0x000fe20000000000 */
[----:B------:R-:W-:Y:S01]  /*aaf0*/  IMAD.MOV.U32 R15, RZ, RZ, 0x40000040 ;  /* 0x40000040ff0f7424 */ /* 0x000fe200078e00ff */
[----:B------:R-:W2:Y:S01]  /*ab00*/  SHFL.BFLY PT, R5, R4, 0x2, 0x1f ;  /* 0x0c401f0004057f89 */ /* 0x000ea200000e0000 */
[----:B------:R-:W-:Y:S01]  /*ab10*/  VIADD R210, R210, 0x1 ;  /* 0x00000001d2d27836 */ /* 0x000fe20000000000 */
[----:B------:R-:W-:-:S02]  /*ab20*/  SHF.R.U32.HI R2, RZ, 0x4, R2 ;  /* 0x00000004ff027819 */ /* 0x000fc40000011602 */
[----:B01----:R-:W0:Y:S02]  /*ab30*/  SHFL.BFLY PT, R0, R3, 0x2, 0x1f ;  /* 0x0c401f0003007f89 */ /* 0x003e2400000e0000 */
[----:B------:R-:W-:-:S04]  /*ab40*/  LOP3.LUT R2, R2, 0x3fff, RZ, 0xc0, !PT ;  /* 0x00003fff02027812 */ /* 0x000fc800078ec0ff */
[----:B------:R-:W-:-:S05]  /*ab50*/  LOP3.LUT R11, R2, 0x3800000, RZ, 0xfc, !PT ;  /* 0x03800000020b7812 */ /* 0x000fca00078efcff */
[----:B------:R-:W-:Y:S02]  /*ab60*/  IMAD R10, R16, 0xa80, R11 ;  /* 0x00000a80100a7824 */ /* 0x000fe400078e020b */
[----:B------:R-:W-:Y:S02]  /*ab70*/  IMAD.MOV.U32 R11, RZ, RZ, 0x40000040 ;  /* 0x40000040ff0b7424 */ /* 0x000fe400078e00ff */
[C---:B------:R-:W-:Y:S01]  /*ab80*/  VIADD R14, R10.reuse, 0x80 ;  /* 0x000000800a0e7836 */ /* 0x040fe20000000000 */
[----:B------:R-:W-:Y:S01]  /*ab90*/  R2UR UR6, R10 ;  /* 0x000000000a0672ca */ /* 0x000fe200000e0000 */
[----:B------:R-:W-:Y:S01]  /*aba0*/  VIADD R16, R16, 0x1 ;  /* 0x0000000110107836 */ /* 0x000fe20000000000 */
[----:B------:R-:W-:Y:S01]  /*abb0*/  R2UR UR7, R11 ;  /* 0x000000000b0772ca */ /* 0x000fe200000e0000 */
[----:B------:R-:W-:Y:S02]  /*abc0*/  IMAD.MOV.U32 R11, RZ, RZ, 0x40000040 ;  /* 0x40000040ff0b7424 */ /* 0x000fe400078e00ff */
[----:B--2---:R-:W-:Y:S01]  /*abd0*/  FADD.FTZ R5, R5, R4 ;  /* 0x0000000405057221 */ /* 0x004fe20000010000 */
[----:B------:R-:W-:Y:S01]  /*abe0*/  ISETP.NE.AND P2, PT, R16, 0x2, PT ;  /* 0x000000021000780c */ /* 0x000fe20003f45270 */
[----:B0-----:R-:W-:-:S03]  /*abf0*/  FADD.FTZ R2, R0, R3 ;  /* 0x0000000300027221 */ /* 0x001fc60000010000 */
[----:B------:R-:W0:Y:S01]  /*ac00*/  SHFL.BFLY PT, R0, R5, 0x1, 0x1f ;  /* 0x0c201f0005007f89 */ /* 0x000e2200000e0000 */
[----:B------:R-:W-:-:S03]  /*ac10*/  SEL R16, R16, RZ, P2 ;  /* 0x000000ff10107207 */ /* 0x000fc60001000000 */
[----:B------:R-:W1:Y:S01]  /*ac20*/  SHFL.BFLY PT, R7, R2, 0x1, 0x1f ;  /* 0x0c201f0002077f89 */ /* 0x000e6200000e0000 */
[----:B------:R-:W-:Y:S01]  /*ac30*/  HGMMA.64x192x16.F32.BF16 R24, R200, gdesc[UR4].tnspB, R24, gsb0 ;  /* 0x42e00004c8187df0 */ /* 0x000fe20008001818 */
[----:B------:R-:W-:Y:S01]  /*ac40*/  R2UR UR6, R14 ;  /* 0x000000000e0672ca */ /* 0x000fe200000e0000 */
[----:B------:R-:W-:Y:S01]  /*ac50*/  VIADD R14, R10, 0x100 ;  /* 0x000001000a0e7836 */ /* 0x000fe20000000000 */
[----:B------:R-:W-:Y:S01]  /*ac60*/  R2UR UR7, R15 ;  /* 0x000000000f0772ca */ /* 0x000fe200000e0000 */
[----:B------:R-:W-:Y:S02]  /*ac70*/  IMAD.MOV.U32 R15, RZ, RZ, 0x40000040 ;  /* 0x40000040ff0f7424 */ /* 0x000fe400078e00ff */
[----:B0-----:R-:W-:Y:S01]  /*ac80*/  FADD.FTZ R12, R5, R0 ;  /* 0x00000000050c7221 */ /* 0x001fe20000010000 */
[----:B------:R-:W-:Y:S02]  /*ac90*/  CS2R R4, SRZ ;  /* 0x0000000000047805 */ /* 0x000fe4000001ff00 */
[----:B------:R-:W-:-:S02]  /*aca0*/  SEL R0, RZ, 0x1, P2 ;  /* 0x00000001ff007807 */ /* 0x000fc40001000000 */
[----:B------:R-:W-:Y:S02]  /*acb0*/  FSETP.NE.FTZ.AND P0, PT, R12, RZ, PT ;  /* 0x000000ff0c00720b */ /* 0x000fe40003f15000 */
[----:B------:R-:W-:Y:S01]  /*acc0*/  LOP3.LUT R17, R17, R0, RZ, 0x3c, !PT ;  /* 0x0000000011117212 */ /* 0x000fe200078e3cff */
[----:B------:R-:W-:-:S10]  /*acd0*/  IMAD.MOV.U32 R0, RZ, RZ, -0x800000 ;  /* 0xff800000ff007424 */ /* 0x000fd400078e00ff */
[----:B------:R-:W-:Y:S01]  /*ace0*/  @P0 MUFU.RCP R4, R12 ;  /* 0x0000000c00040308 */ /* 0x000fe20000001000 */
[----:B------:R-:W-:Y:S01]  /*acf0*/  @P0 FMUL.FTZ R3, R6, 0.69314718246459960938 ;  /* 0x3f31721806030820 */ /* 0x000fe20000410000 */
[----:B------:R-:W-:Y:S02]  /*ad00*/  WARPGROUP.DEPBAR.LE gsb0, 0x0 ;  /* 0x00008000000079c5 */ /* 0x000fe40000010000 */
[----:B------:R-:W-:-:S06]  /*ad10*/  WARPGROUP.ARRIVE ;  /* 0x00000000000079c5 */ /* 0x000fcc0000000000 */
[----:B------:R-:W-:Y:S01]  /*ad20*/  HGMMA.64x192x16.F32.BF16 R24, R196, gdesc[UR4].tnspB, R24, gsb0 ;  /* 0x42e00004c4187df0 */ /* 0x000fe20008001818 */
[----:B------:R-:W-:Y:S01]  /*ad30*/  R2UR UR6, R14 ;  /* 0x000000000e0672ca */ /* 0x000fe200000e0000 */
[----:B------:R-:W-:Y:S01]  /*ad40*/  VIADD R14, R10, 0x180 ;  /* 0x000001800a0e7836 */ /* 0x000fe20000000000 */
[----:B------:R-:W-:Y:S01]  /*ad50*/  R2UR UR7, R15 ;  /* 0x000000000f0772ca */ /* 0x000fe200000e0000 */
[----:B------:R-:W-:Y:S01]  /*ad60*/  IMAD.MOV.U32 R15, RZ, RZ, 0x40000040 ;  /* 0x40000040ff0f7424 */ /* 0x000fe200078e00ff */
[----:B------:R-:W-:Y:S02]  /*ad70*/  WARPGROUP.DEPBAR.LE gsb0, 0x0 ;  /* 0x00008000000079c5 */ /* 0x000fe40000010000 */
[----:B------:R-:W-:-:S13]  /*ad80*/  WARPGROUP.ARRIVE ;  /* 0x00000000000079c5 */ /* 0x000fda0000000000 */
[----:B------:R-:W-:Y:S01]  /*ad90*/  HGMMA.64x192x16.F32.BF16 R24, R192, gdesc[UR4].tnspB, R24, gsb0 ;  /* 0x42e00004c0187df0 */ /* 0x000fe20008001818 */
[----:B------:R-:W-:Y:S02]  /*ada0*/  R2UR UR6, R14 ;  /* 0x000000000e0672ca */ /* 0x000fe400000e0000 */
[----:B------:R-:W-:Y:S01]  /*adb0*/  R2UR UR7, R15 ;  /* 0x000000000f0772ca */ /* 0x000fe200000e0000 */
[----:B------:R-:W-:Y:S01]  /*adc0*/  IMAD.MOV.U32 R15, RZ, RZ, 0x40000040 ;  /* 0x40000040ff0f7424 */ /* 0x000fe200078e00ff */
[----:B------:R-:W-:Y:S01]  /*add0*/  IADD3 R14, R10, 0x200, RZ ;  /* 0x000002000a0e7810 */ /* 0x000fe20007ffe0ff */
[----:B------:R-:W-:Y:S02]  /*ade0*/  WARPGROUP.DEPBAR.LE gsb0, 0x0 ;  /* 0x00008000000079c5 */ /* 0x000fe40000010000 */
[----:B------:R-:W-:-:S12]  /*adf0*/  WARPGROUP.ARRIVE ;  /* 0x00000000000079c5 */ /* 0x000fd80000000000 */
[----:B------:R-:W-:Y:S01]  /*ae00*/  HGMMA.64x192x16.F32.BF16 R24, R188, gdesc[UR4].tnspB, R24, gsb0 ;  /* 0x42e00004bc187df0 */ /* 0x000fe20008001818 */
[----:B------:R-:W-:Y:S01]  /*ae10*/  R2UR UR6, R14 ;  /* 0x000000000e0672ca */ /* 0x000fe200000e0000 */
[C---:B------:R-:W-:Y:S01]  /*ae20*/  VIADD R14, R10.reuse, 0x280 ;  /* 0x000002800a0e7836 */ /* 0x040fe20000000000 */
[----:B------:R-:W-:Y:S01]  /*ae30*/  R2UR UR7, R15 ;  /* 0x000000000f0772ca */ /* 0x000fe200000e0000 */
[----:B------:R-:W-:Y:S02]  /*ae40*/  IMAD.MOV.U32 R15, RZ, RZ, 0x40000040 ;  /* 0x40000040ff0f7424 */ /* 0x000fe400078e00ff */
[----:B------:R-:W-:Y:S01]  /*ae50*/  VIADD R10, R10, 0x300 ;  /* 0x000003000a0a7836 */ /* 0x000fe20000000000 */
[----:B------:R-:W-:Y:S02]  /*ae60*/  WARPGROUP.DEPBAR.LE gsb0, 0x0 ;  /* 0x00008000000079c5 */ /* 0x000fe40000010000 */
[----:B------:R-:W-:-:S11]  /*ae70*/  WARPGROUP.ARRIVE ;  /* 0x00000000000079c5 */ /* 0x000fd60000000000 */
[----:B------:R-:W-:Y:S01]  /*ae80*/  HGMMA.64x192x16.F32.BF16 R24, R184, gdesc[UR4].tnspB, R24, gsb0 ;  /* 0x42e00004b8187df0 */ /* 0x000fe20008001818 */
[----:B------:R-:W-:Y:S01]  /*ae90*/  R2UR UR6, R14 ;  /* 0x000000000e0672ca */ /* 0x000fe200000e0000 */
[----:B-1----:R-:W-:Y:S01]  /*aea0*/  FADD.FTZ R14, R2, R7 ;  /* 0x00000007020e7221 */ /* 0x002fe20000010000 */
[----:B------:R-:W-:Y:S01]  /*aeb0*/  R2UR UR7, R15 ;  /* 0x000000000f0772ca */ /* 0x000fe200000e0000 */
[----:B------:R-:W0:Y:S01]  /*aec0*/  @P0 MUFU.LG2 R7, R12 ;  /* 0x0000000c00070308 */ /* 0x000e220000000c00 */
[----:B------:R-:W-:Y:S02]  /*aed0*/  IMAD.MOV.U32 R2, RZ, RZ, -0x800000 ;  /* 0xff800000ff027424 */ /* 0x000fe400078e00ff */
[----:B------:R-:W-:-:S13]  /*aee0*/  FSETP.NE.FTZ.AND P3, PT, R14, RZ, PT ;  /* 0x000000ff0e00720b */ /* 0x000fda0003f75000 */
[----:B------:R-:W-:Y:S01]  /*aef0*/  @P3 MUFU.RCP R5, R14 ;  /* 0x0000000e00053308 */ /* 0x000fe20000001000 */
[----:B------:R-:W-:Y:S02]  /*af00*/  WARPGROUP.DEPBAR.LE gsb0, 0x0 ;  /* 0x00008000000079c5 */ /* 0x000fe40000010000 */
[----:B------:R-:W-:-:S06]  /*af10*/  WARPGROUP.ARRIVE ;  /* 0x00000000000079c5 */ /* 0x000fcc0000000000 */
[----:B------:R-:W-:Y:S01]  /*af20*/  HGMMA.64x192x16.F32.BF16 R24, R180, gdesc[UR4].tnspB, R24, gsb0 ;  /* 0x42e00004b4187df0 */ /* 0x000fe20008001818 */
[----:B------:R-:W-:Y:S02]  /*af30*/  R2UR UR6, R10 ;  /* 0x000000000a0672ca */ /* 0x000fe400000e0000 */
[----:B------:R-:W-:Y:S01]  /*af40*/  R2UR UR7, R11 ;  /* 0x000000000b0772ca */ /* 0x000fe200000e0000 */
[----:B------:R-:W-:Y:S01]  /*af50*/  @!P1 VIADD R11, R13, 0x36860 ;  /* 0x000368600d0b9836 */ /* 0x000fe20000000000 */
[----:B------:R-:W1:Y:S01]  /*af60*/  @P3 MUFU.LG2 R10, R14 ;  /* 0x0000000e000a3308 */ /* 0x000e620000000c00 */
[----:B------:R-:W-:Y:S01]  /*af70*/  @P3 FMUL.FTZ R13, R6, 0.69314718246459960938 ;  /* 0x3f317218060d3820 */ /* 0x000fe20000410000 */
[----:B0-----:R-:W-:Y:S02]  /*af80*/  @P0 FMUL.FTZ R6, R7, 0.69314718246459960938 ;  /* 0x3f31721807060820 */ /* 0x001fe40000410000 */
[----:B------:R-:W-:Y:S02]  /*af90*/  @!P1 PRMT R11, RZ, 0x654, R11 ;  /* 0x00000654ff0b9816 */ /* 0x000fe4000000000b */
[----:B------:R-:W-:Y:S01]  /*afa0*/  @P0 FFMA.FTZ R0, R3, R8, R6 ;  /* 0x0000000803000223 */ /* 0x000fe20000010006 */
[----:B------:R-:W-:Y:S01]  /*afb0*/  PLOP3.LUT P0, PT, PT, PT, PT, 0x8, 0x0 ;  /* 0x000000000000781c */ /* 0x000fe20003f0e170 */
[----:B-1----:R-:W-:-:S04]  /*afc0*/  @P3 FMUL.FTZ R10, R10, 0.69314718246459960938 ;  /* 0x3f3172180a0a3820 */ /* 0x002fc80000410000 */
[----:B------:R-:W-:Y:S01]  /*afd0*/  @P3 FFMA.FTZ R2, R13, R9, R10 ;  /* 0x000000090d023223 */ /* 0x000fe2000001000a */
[----:B------:R-:W-:Y:S02]  /*afe0*/  WARPGROUP.DEPBAR.LE gsb0, 0x0 ;  /* 0x00008000000079c5 */ /* 0x000fe40000010000 */
[----:B------:R-:W-:-:S06]  /*aff0*/  WARPGROUP.ARRIVE ;  /* 0x00000000000079c5 */ /* 0x000fcc0000000000 */
[----:B------:R-:W-:Y:S03]  /*b000*/  HGMMA.64x192x16.F32.BF16 R24, R176, gdesc[UR4].tnspB, R24, gsb0 ;  /* 0x42e00004b0187df0 */ /* 0x000fe60008001818 */
        /* <DEDUP_REMOVED lines=98> */
.L_x_3812:
[----:B------:R-:W0:Y:S01]  /*b630*/  S2R R5, SR_CgaCtaId ;  /* 0x0000000000057919 */ /* 0x000e220000008800 */
[----:B------:R-:W-:Y:S01]  /*b640*/  MOV R38, 0x400 ;  /* 0x0000040000267802 */ /* 0x000fe20000000f00 */
[----:B------:R-:W-:Y:S01]  /*b650*/  BSSY B0, `(.L_x_3834) ;  /* 0x0000257000007945 */ /* 0x000fe20003800000 */
[----:B------:R-:W-:Y:S02]  /*b660*/  BAR.SYNC.DEFER_BLOCKING 0x5, 0x180 ;  /* 0x0146000000007b1d */ /* 0x000fe40000010000 */
[----:B0-----:R-:W-:-:S05]  /*b670*/  LEA R38, R5, R38, 0x18 ;  /* 0x0000002605267211 */ /* 0x001fca00078ec0ff */
[----:B------:R0:W1:Y:S01]  /*b680*/  LDS.128 R40, [R38+0x368d0] ;  /* 0x0368d00026287984 */ /* 0x0000620000000c00 */
[----:B------:R-:W-:Y:S06]  /*b690*/  BAR.ARV 0x4, 0x180 ;  /* 0x0106000000007b1d */ /* 0x000fec0000002000 */
[----:B------:R-:W-:Y:S05]  /*b6a0*/  @P0 BRA `(.L_x_3835) ;  /* 0x00000018004c0947 */ /* 0x000fea0003800000 */
[----:B------:R-:W2:Y:S01]  /*b6b0*/  S2R R5, SR_SWINHI ;  /* 0x0000000000057919 */ /* 0x000ea20000002f00 */
[----:B------:R-:W-:Y:S01]  /*b6c0*/  F2FP.BF16.F32.PACK_AB R6, R125, R6 ;  /* 0x000000067d06723e */ /* 0x000fe200000010ff */
[----:B------:R-:W-:Y:S01]  /*b6d0*/  ULDC.64 UR4, c[0x0][0xc08] ;  /* 0x0003020000047ab9 */ /* 0x000fe20000000a00 */
        /* <DEDUP_REMOVED lines=12> */
[----:B------:R-:W-:Y:S02]  /*b7a0*/  MOV R20, R38 ;  /* 0x0000002600147202 */ /* 0x000fe40000000f00 */
[----:B--2---:R-:W-:-:S03]  /*b7b0*/  MOV R21, R5 ;  /* 0x0000000500157202 */ /* 0x004fc60000000f00 */
[----:B------:R-:W-:-:S03]  /*b7c0*/  IMAD.WIDE R4, R216, 0x2, R20 ;  /* 0x00000002d8047825 */ /* 0x000fc600078e0214 */
[C---:B------:R-:W-:Y:S02]  /*b7d0*/  LOP3.LUT R29, R4.reuse, 0x380, RZ, 0xc0, !PT ;  /* 0x00000380041d7812 */ /* 0x040fe400078ec0ff */
[C---:B------:R-:W-:Y:S02]  /*b7e0*/  IADD3 R103, P1, R4.reuse, 0x40, RZ ;  /* 0x0000004004677810 */ /* 0x040fe40007f3e0ff */
[C---:B------:R-:W-:Y:S02]  /*b7f0*/  IADD3 R139, P6, R4.reuse, 0x60, RZ ;  /* 0x00000060048b7810 */ /* 0x040fe40007fde0ff */
[C---:B------:R-:W-:Y:S01]  /*b800*/  IADD3 R141, P5, R4.reuse, 0x4000, RZ ;  /* 0x00004000048d7810 */ /* 0x040fe20007fbe0ff */
[--C-:B------:R-:W-:Y:S01]  /*b810*/  IMAD.X R11, RZ, RZ, R5.reuse, P1 ;  /* 0x000000ffff0b7224 */ /* 0x100fe200008e0605 */
[----:B------:R-:W-:Y:S01]  /*b820*/  IADD3 R83, P2, R4, 0x20, RZ ;  /* 0x0000002004537810 */ /* 0x000fe20007f5e0ff */
[--C-:B------:R-:W-:Y:S01]  /*b830*/  IMAD.X R13, RZ, RZ, R5.reuse, P6 ;  /* 0x000000ffff0d7224 */ /* 0x100fe200030e0605 */
[----:B------:R-:W-:Y:S01]  /*b840*/  SHF.R.U64 R29, R29, 0x3, RZ ;  /* 0x000000031d1d7819 */ /* 0x000fe200000012ff */
[----:B------:R-:W-:Y:S01]  /*b850*/  IMAD.X R15, RZ, RZ, R5, P5 ;  /* 0x000000ffff0f7224 */ /* 0x000fe200028e0605 */
[----:B------:R-:W-:-:S02]  /*b860*/  LOP3.LUT R10, R103, 0x380, RZ, 0xc0, !PT ;  /* 0x00000380670a7812 */ /* 0x000fc400078ec0ff */
[C---:B------:R-:W-:Y:S02]  /*b870*/  IADD3 R143, P0, R4.reuse, 0x4020, RZ ;  /* 0x00004020048f7810 */ /* 0x040fe40007f1e0ff */
[C---:B------:R-:W-:Y:S02]  /*b880*/  IADD3 R145, P4, R4.reuse, 0x4040, RZ ;  /* 0x0000404004917810 */ /* 0x040fe40007f9e0ff */
[----:B------:R-:W-:Y:S01]  /*b890*/  IADD3.X R9, RZ, R5, RZ, P2, !PT ;  /* 0x00000005ff097210 */ /* 0x000fe200017fe4ff */
[--C-:B------:R-:W-:Y:S01]  /*b8a0*/  IMAD.X R25, RZ, RZ, R5.reuse, P0 ;  /* 0x000000ffff197224 */ /* 0x100fe200000e0605 */
[C---:B------:R-:W-:Y:S01]  /*b8b0*/  IADD3 R147, P3, R4.reuse, 0x4060, RZ ;  /* 0x0000406004937810 */ /* 0x040fe20007f7e0ff */
[--C-:B------:R-:W-:Y:S01]  /*b8c0*/  IMAD.X R27, RZ, RZ, R5.reuse, P4 ;  /* 0x000000ffff1b7224 */ /* 0x100fe200020e0605 */
[C---:B------:R-:W-:Y:S02]  /*b8d0*/  IADD3 R149, P2, R4.reuse, 0x8000, RZ ;  /* 0x0000800004957810 */ /* 0x040fe40007f5e0ff */
        /* <DEDUP_REMOVED lines=9> */
[----:B------:R-:W-:Y:S01]  /*b970*/  IMAD.X R29, RZ, RZ, R5, P5 ;  /* 0x000000ffff1d7224 */ /* 0x000fe200028e0605 */
[----:B------:R-:W-:-:S02]  /*b980*/  LOP3.LUT R12, R139, 0x380, RZ, 0xc0, !PT ;  /* 0x000003808b0c7812 */ /* 0x000fc400078ec0ff */
[----:B------:R-:W-:Y:S02]  /*b990*/  LOP3.LUT R14, R141, 0x380, RZ, 0xc0, !PT ;  /* 0x000003808d0e7812 */ /* 0x000fe400078ec0ff */
[----:B------:R-:W-:Y:S02]  /*b9a0*/  SHF.R.U64 R10, R10, 0x3, RZ ;  /* 0x000000030a0a7819 */ /* 0x000fe400000012ff */
[----:B------:R-:W-:Y:S02]  /*b9b0*/  LOP3.LUT R24, R143, 0x380, RZ, 0xc0, !PT ;  /* 0x000003808f187812 */ /* 0x000fe400078ec0ff */
[----:B------:R-:W-:Y:S02]  /*b9c0*/  LOP3.LUT R26, R145, 0x380, RZ, 0xc0, !PT ;  /* 0x00000380911a7812 */ /* 0x000fe400078ec0ff */
[----:B------:R-:W-:Y:S02]  /*b9d0*/  LOP3.LUT R30, R147, 0x380, RZ, 0xc0, !PT ;  /* 0x00000380931e7812 */ /* 0x000fe400078ec0ff */
[----:B-1----:R-:W-:-:S02]  /*b9e0*/  LOP3.LUT R40, R155, 0x380, RZ, 0xc0, !PT ;  /* 0x000003809b287812 */ /* 0x002fc400078ec0ff */
[----:B------:R-:W-:Y:S02]  /*b9f0*/  SHF.R.U64 R8, R8, 0x3, RZ ;  /* 0x0000000308087819 */ /* 0x000fe400000012ff */
[----:B------:R-:W-:Y:S02]  /*ba00*/  LOP3.LUT R32, R149, 0x380, RZ, 0xc0, !PT ;  /* 0x0000038095207812 */ /* 0x000fe400078ec0ff */
[----:B------:R-:W-:Y:S02]  /*ba10*/  MOV R138, R4 ;  /* 0x00000004008a7202 */ /* 0x000fe40000000f00 */
[----:B------:R-:W-:Y:S02]  /*ba20*/  LOP3.LUT R34, R151, 0x380, RZ, 0xc0, !PT ;  /* 0x0000038097227812 */ /* 0x000fe400078ec0ff */
[----:B------:R-:W-:Y:S02]  /*ba30*/  SHF.R.U64 R12, R12, 0x3, RZ ;  /* 0x000000030c0c7819 */ /* 0x000fe400000012ff */
[----:B------:R-:W-:-:S02]  /*ba40*/  SHF.R.U64 R14, R14, 0x3, RZ ;  /* 0x000000030e0e7819 */ /* 0x000fc400000012ff */
[----:B------:R-:W-:Y:S02]  /*ba50*/  LOP3.LUT R10, R10, R103, RZ, 0x3c, !PT ;  /* 0x000000670a0a7212 */ /* 0x000fe400078e3cff */
[----:B------:R-:W-:Y:S02]  /*ba60*/  F2FP.BF16.F32.PACK_AB R4, R128, R7 ;  /* 0x000000078004723e */ /* 0x000fe400000010ff */
[----:B------:R-:W-:Y:S02]  /*ba70*/  SHF.R.U64 R24, R24, 0x3, RZ ;  /* 0x0000000318187819 */ /* 0x000fe400000012ff */
[----:B------:R-:W-:Y:S02]  /*ba80*/  SHF.R.U64 R26, R26, 0x3, RZ ;  /* 0x000000031a1a7819 */ /* 0x000fe400000012ff */
[----:B------:R-:W-:Y:S02]  /*ba90*/  F2FP.BF16.F32.PACK_AB R5, R137, R36 ;  /* 0x000000248905723e */ /* 0x000fe400000010ff */
[----:B------:R-:W-:Y:S01]  /*baa0*/  F2FP.BF16.F32.PACK_AB R7, R135, R28 ;  /* 0x0000001c8707723e */ /* 0x000fe200000010ff */
[----:B------:R-:W-:Y:S01]  /*bab0*/  BAR.SYNC.DEFER_BLOCKING 0x1, 0x100 ;  /* 0x0044000000007b1d */ /* 0x000fe20000010000 */
[----:B------:R-:W-:-:S02]  /*bac0*/  SHF.R.U64 R30, R30, 0x3, RZ ;  /* 0x000000031e1e7819 */ /* 0x000fc400000012ff */
[----:B------:R-:W-:Y:S02]  /*bad0*/  SHF.R.U64 R40, R40, 0x3, RZ ;  /* 0x0000000328287819 */ /* 0x000fe400000012ff */
[----:B------:R-:W-:Y:S02]  /*bae0*/  LOP3.LUT R8, R8, R83, RZ, 0x3c, !PT ;  /* 0x0000005308087212 */ /* 0x000fe400078e3cff */
[----:B------:R-:W-:Y:S02]  /*baf0*/  SHF.R.U64 R32, R32, 0x3, RZ ;  /* 0x0000000320207819 */ /* 0x000fe400000012ff */
[----:B------:R-:W-:Y:S02]  /*bb00*/  SHF.R.U64 R34, R34, 0x3, RZ ;  /* 0x0000000322227819 */ /* 0x000fe400000012ff */
[----:B------:R-:W-:Y:S02]  /*bb10*/  LOP3.LUT R12, R12, R139, RZ, 0x3c, !PT ;  /* 0x0000008b0c0c7212 */ /* 0x000fe400078e3cff */
[----:B------:R-:W-:-:S02]  /*bb20*/  LOP3.LUT R14, R14, R141, RZ, 0x3c, !PT ;  /* 0x0000008d0e0e7212 */ /* 0x000fc400078e3cff */
[----:B------:R-:W-:Y:S02]  /*bb30*/  LOP3.LUT R36, R153, 0x380, RZ, 0xc0, !PT ;  /* 0x0000038099247812 */ /* 0x000fe400078ec0ff */
[----:B------:R-:W-:Y:S02]  /*bb40*/  MOV R135, R10 ;  /* 0x0000000a00877202 */ /* 0x000fe40000000f00 */
[----:B------:R-:W-:Y:S02]  /*bb50*/  LOP3.LUT R24, R24, R143, RZ, 0x3c, !PT ;  /* 0x0000008f18187212 */ /* 0x000fe400078e3cff */
[----:B------:R-:W-:Y:S02]  /*bb60*/  LOP3.LUT R26, R26, R145, RZ, 0x3c, !PT ;  /* 0x000000911a1a7212 */ /* 0x000fe400078e3cff */
[----:B------:R-:W-:Y:S01]  /*bb70*/  F2FP.BF16.F32.PACK_AB R10, R45, R44 ;  /* 0x0000002c2d0a723e */ /* 0x000fe200000010ff */
[----:B------:R1:W-:Y:S01]  /*bb80*/  STSM.16.M88.4 [R138], R4 ;  /* 0x000000048a007844 */ /* 0x0003e20000000200 */
[----:B------:R-:W-:Y:S01]  /*bb90*/  LOP3.LUT R30, R30, R147, RZ, 0x3c, !PT ;  /* 0x000000931e1e7212 */ /* 0x000fe200078e3cff */
[----:B------:R-:W2:Y:S01]  /*bba0*/  LDC.64 R44, c[0x0][0xc00] ;  /* 0x00030000ff2c7b82 */ /* 0x000ea20000000a00 */
[----:B------:R-:W-:-:S02]  /*bbb0*/  LOP3.LUT R28, R40, R155, RZ, 0x3c, !PT ;  /* 0x0000009b281c7212 */ /* 0x000fc400078e3cff */
[----:B------:R-:W-:Y:S02]  /*bbc0*/  LOP3.LUT R32, R32, R149, RZ, 0x3c, !PT ;  /* 0x0000009520207212 */ /* 0x000fe400078e3cff */
[----:B------:R-:W-:Y:S02]  /*bbd0*/  LOP3.LUT R34, R34, R151, RZ, 0x3c, !PT ;  /* 0x0000009722227212 */ /* 0x000fe400078e3cff */
[----:B------:R-:W-:Y:S02]  /*bbe0*/  MOV R137, R8 ;  /* 0x0000000800897202 */ /* 0x000fe40000000f00 */
[----:B------:R-:W-:Y:S02]  /*bbf0*/  SHF.R.U64 R36, R36, 0x3, RZ ;  /* 0x0000000324247819 */ /* 0x000fe400000012ff */
[----:B------:R-:W-:Y:S02]  /*bc00*/  MOV R128, R12 ;  /* 0x0000000c00807202 */ /* 0x000fe40000000f00 */
[----:B------:R-:W-:-:S02]  /*bc10*/  MOV R125, R14 ;  /* 0x0000000e007d7202 */ /* 0x000fc40000000f00 */
[----:B-1----:R-:W-:Y:S02]  /*bc20*/  F2FP.BF16.F32.PACK_AB R4, R123, R122 ;  /* 0x0000007a7b04723e */ /* 0x002fe400000010ff */
[----:B------:R-:W-:Y:S02]  /*bc30*/  F2FP.BF16.F32.PACK_AB R5, R136, R131 ;  /* 0x000000838805723e */ /* 0x000fe400000010ff */
[----:B------:R-:W-:Y:S02]  /*bc40*/  F2FP.BF16.F32.PACK_AB R6, R126, R121 ;  /* 0x000000797e06723e */ /* 0x000fe400000010ff */
[----:B------:R-:W-:Y:S02]  /*bc50*/  F2FP.BF16.F32.PACK_AB R7, R133, R130 ;  /* 0x000000828507723e */ /* 0x000fe400000010ff */
[----:B------:R-:W-:Y:S02]  /*bc60*/  F2FP.BF16.F32.PACK_AB R8, R124, R3 ;  /* 0x000000037c08723e */ /* 0x000fe400000010ff */
[----:B------:R-:W-:Y:S01]  /*bc70*/  F2FP.BF16.F32.PACK_AB R9, R132, R129 ;  /* 0x000000818409723e */ /* 0x000fe200000010ff */
[----:B------:R-:W-:Y:S01]  /*bc80*/  STSM.16.M88.4 [R137], R4 ;  /* 0x0000000489007844 */ /* 0x000fe20000000200 */
[----:B------:R-:W-:-:S02]  /*bc90*/  F2FP.BF16.F32.PACK_AB R11, R134, R127 ;  /* 0x0000007f860b723e */ /* 0x000fc400000010ff */
[----:B------:R-:W-:Y:S02]  /*bca0*/  MOV R120, R24 ;  /* 0x0000001800787202 */ /* 0x000fe40000000f00 */
[----:B------:R-:W-:Y:S01]  /*bcb0*/  MOV R103, R26 ;  /* 0x0000001a00677202 */ /* 0x000fe20000000f00 */
[----:B------:R-:W-:Y:S01]  /*bcc0*/  STSM.16.M88.4 [R135], R8 ;  /* 0x0000000887007844 */ /* 0x000fe20000000200 */
[----:B------:R-:W-:Y:S02]  /*bcd0*/  F2FP.BF16.F32.PACK_AB R12, R49, R48 ;  /* 0x00000030310c723e */ /* 0x000fe400000010ff */
        /* <DEDUP_REMOVED lines=8> */
[----:B------:R-:W-:Y:S02]  /*bd60*/  F2FP.BF16.F32.PACK_AB R27, R63, R62 ;  /* 0x0000003e3f1b723e */ /* 0x000fe400000010ff */
[----:B------:R-:W-:-:S02]  /*bd70*/  MOV R3, R28 ;  /* 0x0000001c00037202 */ /* 0x000fc40000000f00 */
[----:B------:R-:W-:Y:S01]  /*bd80*/  MOV R83, R32 ;  /* 0x0000002000537202 */ /* 0x000fe20000000f00 */
[----:B------:R-:W-:Y:S01]  /*bd90*/  STSM.16.M88.4 [R125], R24 ;  /* 0x000000187d007844 */ /* 0x000fe20000000200 */
[----:B------:R-:W-:Y:S02]  /*bda0*/  MOV R40, R34 ;  /* 0x0000002200287202 */ /* 0x000fe40000000f00 */
[----:B------:R-:W-:Y:S02]  /*bdb0*/  F2FP.BF16.F32.PACK_AB R28, R65, R64 ;  /* 0x00000040411c723e */ /* 0x000fe400000010ff */
[----:B------:R-:W-:Y:S01]  /*bdc0*/  F2FP.BF16.F32.PACK_AB R29, R67, R66 ;  /* 0x00000042431d723e */ /* 0x000fe200000010ff */
[----:B-1----:R-:W1:Y:S01]  /*bdd0*/  LDC.64 R12, c[0x0][0xc00] ;  /* 0x00030000ff0c7b82 */ /* 0x002e620000000a00 */
[----:B------:R-:W-:Y:S02]  /*bde0*/  F2FP.BF16.F32.PACK_AB R30, R69, R68 ;  /* 0x00000044451e723e */ /* 0x000fe400000010ff */
[----:B------:R-:W-:-:S02]  /*bdf0*/  F2FP.BF16.F32.PACK_AB R31, R71, R70 ;  /* 0x00000046471f723e */ /* 0x000fc400000010ff */
[----:B------:R-:W-:Y:S02]  /*be00*/  LOP3.LUT R36, R36, R153, RZ, 0x3c, !PT ;  /* 0x0000009924247212 */ /* 0x000fe400078e3cff */
[----:B------:R-:W-:Y:S01]  /*be10*/  F2FP.BF16.F32.PACK_AB R32, R73, R72 ;  /* 0x000000484920723e */ /* 0x000fe200000010ff */
[----:B------:R-:W-:Y:S01]  /*be20*/  STSM.16.M88.4 [R120], R28 ;  /* 0x0000001c78007844 */ /* 0x000fe20000000200 */
[----:B------:R-:W-:Y:S01]  /*be30*/  F2FP.BF16.F32.PACK_AB R33, R75, R74 ;  /* 0x0000004a4b21723e */ /* 0x000fe200000010ff */
[----:B------:R-:W3:Y:S01]  /*be40*/  LDC R68, c[0x0][0xbe8] ;  /* 0x0002fa00ff447b82 */ /* 0x000ee20000000800 */
[----:B------:R-:W-:Y:S02]  /*be50*/  F2FP.BF16.F32.PACK_AB R34, R77, R76 ;  /* 0x0000004c4d22723e */ /* 0x000fe400000010ff */
[----:B------:R-:W-:Y:S02]  /*be60*/  F2FP.BF16.F32.PACK_AB R35, R79, R78 ;  /* 0x0000004e4f23723e */ /* 0x000fe400000010ff */
[----:B------:R-:W-:-:S02]  /*be70*/  F2FP.BF16.F32.PACK_AB R4, R81, R80 ;  /* 0x000000505104723e */ /* 0x000fc400000010ff */
[----:B------:R-:W-:Y:S01]  /*be80*/  F2FP.BF16.F32.PACK_AB R5, R47, R82 ;  /* 0x000000522f05723e */ /* 0x000fe200000010ff */
[----:B------:R-:W-:Y:S01]  /*be90*/  STSM.16.M88.4 [R103], R32 ;  /* 0x0000002067007844 */ /* 0x000fe20000000200 */
[----:B------:R-:W-:Y:S02]  /*bea0*/  F2FP.BF16.F32.PACK_AB R6, R85, R84 ;  /* 0x000000545506723e */ /* 0x000fe400000010ff */
[----:B------:R-:W-:Y:S02]  /*beb0*/  F2FP.BF16.F32.PACK_AB R7, R87, R86 ;  /* 0x000000565707723e */ /* 0x000fe400000010ff */
[----:B------:R-:W-:Y:S01]  /*bec0*/  F2FP.BF16.F32.PACK_AB R8, R89, R88 ;  /* 0x000000585908723e */ /* 0x000fe200000010ff */
[----:B-1----:R-:W-:Y:S01]  /*bed0*/  IMAD.WIDE R12, R204, 0x4, R12 ;  /* 0x00000004cc0c7825 */ /* 0x002fe200078e020c */
[----:B------:R-:W-:Y:S01]  /*bee0*/  F2FP.BF16.F32.PACK_AB R9, R91, R90 ;  /* 0x0000005a5b09723e */ /* 0x000fe200000010ff */
[----:B------:R1:W-:Y:S01]  /*bef0*/  STSM.16.M88.4 [R102], R4 ;  /* 0x0000000466007844 */ /* 0x0003e20000000200 */
[----:B------:R-:W-:-:S02]  /*bf00*/  F2FP.BF16.F32.PACK_AB R10, R93, R92 ;  /* 0x0000005c5d0a723e */ /* 0x000fc400000010ff */
[----:B------:R-:W-:Y:S02]  /*bf10*/  F2FP.BF16.F32.PACK_AB R11, R95, R94 ;  /* 0x0000005e5f0b723e */ /* 0x000fe400000010ff */
[----:B------:R-:W-:Y:S02]  /*bf20*/  MOV R37, R36 ;  /* 0x0000002400257202 */ /* 0x000fe40000000f00 */
[----:B------:R-:W-:Y:S01]  /*bf30*/  ISETP.NE.U32.AND P2, PT, RZ, UR4, PT ;  /* 0x00000004ff007c0c */ /* 0x000fe2000bf45070 */
[----:B------:R-:W-:Y:S01]  /*bf40*/  STSM.16.M88.4 [R83], R8 ;  /* 0x0000000853007844 */ /* 0x000fe20000000200 */
[----:B--2---:R-:W-:Y:S02]  /*bf50*/  ISETP.NE.U32.AND P0, PT, R44, RZ, PT ;  /* 0x000000ff2c00720c */ /* 0x004fe40003f05070 */
[----:B------:R-:W-:Y:S01]  /*bf60*/  MOV R36, RZ ;  /* 0x000000ff00247202 */ /* 0x000fe20000000f00 */
[----:B------:R-:W-:Y:S01]  /*bf70*/  STSM.16.M88.4 [R40], R96 ;  /* 0x0000006028007844 */ /* 0x000fe20000000200 */
[----:B------:R-:W-:-:S02]  /*bf80*/  ISETP.NE.AND.EX P2, PT, RZ, UR5, PT, P2 ;  /* 0x00000005ff007c0c */ /* 0x000fc4000bf45320 */
[----:B------:R-:W-:Y:S01]  /*bf90*/  ISETP.NE.AND.EX P0, PT, R45, RZ, PT, P0 ;  /* 0x000000ff2d00720c */ /* 0x000fe20003f05300 */
[----:B------:R-:W-:Y:S04]  /*bfa0*/  STSM.16.M88.4 [R37], R104 ;  /* 0x0000006825007844 */ /* 0x000fe80000000200 */
[----:B------:R2:W-:Y:S01]  /*bfb0*/  STSM.16.M88.4 [R3], R112 ;  /* 0x0000007003007844 */ /* 0x0005e20000000200 */
[----:B------:R-:W-:Y:S05]  /*bfc0*/  BAR.SYNC.DEFER_BLOCKING 0x1, 0x100 ;  /* 0x0044000000007b1d */ /* 0x000fea0000010000 */
[----:B-1----:R-:W-:Y:S01]  /*bfd0*/  @P2 LEA R4, P3, R204, UR4, 0x2 ;  /* 0x00000004cc042c11 */ /* 0x002fe2000f8610ff */
[----:B------:R-:W-:-:S03]  /*bfe0*/  ULDC UR4, c[0x0][0xa88] ;  /* 0x0002a20000047ab9 */ /* 0x000fc60000000800 */
[----:B------:R-:W-:Y:S01]  /*bff0*/  @P2 LEA.HI.X R5, R204, UR5, R208, 0x2, P3 ;  /* 0x00000005cc052c11 */ /* 0x000fe200098f14d0 */
[----:B--2---:R-:W-:Y:S01]  /*c000*/  IMAD.U32 R3, RZ, RZ, UR4 ;  /* 0x00000004ff037e24 */ /* 0x004fe2000f8e00ff */
[----:B------:R1:W5:Y:S01]  /*c010*/  @P0 LDG.E R36, desc[UR60][R12.64] ;  /* 0x0000003c0c240981 */ /* 0x000362000c1e1900 */
[----:B---3--:R-:W-:-:S04]  /*c020*/  ISETP.NE.AND P1, PT, R68, 0x1, PT ;  /* 0x000000014400780c */ /* 0x008fc80003f25270 */
[----:B------:R1:W5:Y:S09]  /*c030*/  @P2 LDG.E R3, desc[UR60][R4.64] ;  /* 0x0000003c04032981 */ /* 0x000372000c1e1900 */
[----:B------:R-:W2:Y:S08]  /*c040*/  @P1 LDC R6, c[0x0][0xbec] ;  /* 0x0002fb00ff061b82 */ /* 0x000eb00000000800 */
[----:B------:R-:W3:Y:S01]  /*c050*/  @P1 LDC R9, c[0x0][0xbf0] ;  /* 0x0002fc00ff091b82 */ /* 0x000ee20000000800 */
[----:B-1----:R-:W-:Y:S05]  /*c060*/  @P2 BRA `(.L_x_3836) ;  /* 0x0000000000102947 */ /* 0x002fea0003800000 */
[----:B------:R-:W-:Y:S05]  /*c070*/  @!P0 BRA `(.L_x_3836) ;  /* 0x00000000000c8947 */ /* 0x000fea0003800000 */
[----:B------:R-:W4:Y:S04]  /*c080*/  LDG.E R4, desc[UR60][R12.64] ;  /* 0x0000003c0c047981 */ /* 0x000f28000c1e1900 */
[----:B-----5:R-:W4:Y:S02]  /*c090*/  LDG.E R3, desc[UR60][R12.64+0x4] ;  /* 0x0000043c0c037981 */ /* 0x020f24000c1e1900 */
[----:B----4-:R-:W-:-:S07]  /*c0a0*/  IMAD.IADD R3, R3, 0x1, -R4 ;  /* 0x0000000103037824 */ /* 0x010fce00078e0a04 */
.L_x_3836:
[----:B------:R-:W-:Y:S01]  /*c0b0*/  SHF.R.S32.HI R39, RZ, 0x1f, R206 ;  /* 0x0000001fff277819 */ /* 0x000fe200000114ce */
[C---:B------:R-:W-:Y:S01]  /*c0c0*/  IMAD R13, R207.reuse, 0x80, R215 ;  /* 0x00000080cf0d7824 */ /* 0x040fe200078e02d7 */
[----:B------:R-:W-:Y:S01]  /*c0d0*/  ULDC.64 UR4, c[0x0][0xb90] ;  /* 0x0002e40000047ab9 */ /* 0x000fe20000000a00 */
[----:B-----5:R-:W-:Y:S01]  /*c0e0*/  SHF.R.S32.HI R37, RZ, 0x1f, R36 ;  /* 0x0000001fff257819 */ /* 0x020fe20000011424 */
[----:B------:R-:W-:Y:S01]  /*c0f0*/  IMAD R14, R207, 0x80, R213 ;  /* 0x00000080cf0e7824 */ /* 0x000fe200078e02d5 */
[----:B------:R-:W-:Y:S01]  /*c100*/  SEL R208, R208, RZ, !P0 ;  /* 0x000000ffd0d07207 */ /* 0x000fe20004000000 */
[----:B------:R-:W-:Y:S01]  /*c110*/  IMAD R5, R39, UR4, RZ ;  /* 0x0000000427057c24 */ /* 0x000fe2000f8e02ff */
[----:B------:R-:W-:Y:S01]  /*c120*/  SEL R69, R204, RZ, !P0 ;  /* 0x000000ffcc457207 */ /* 0x000fe20004000000 */
[----:B--2---:R-:W-:Y:S01]  /*c130*/  @P1 IMAD.HI.U32 R6, R13, R6, RZ ;  /* 0x000000060d061227 */ /* 0x004fe200078e00ff */
[----:B------:R-:W1:Y:S03]  /*c140*/  @P1 LDC R73, c[0x0][0xbec] ;  /* 0x0002fb00ff491b82 */ /* 0x000e660000000800 */
[----:B------:R-:W-:Y:S01]  /*c150*/  IMAD.MOV.U32 R7, RZ, RZ, R13 ;  /* 0x000000ffff077224 */ /* 0x000fe200078e000d */
[----:B---3--:R-:W-:Y:S01]  /*c160*/  @P1 SHF.R.U32.HI R7, RZ, R9, R6 ;  /* 0x00000009ff071219 */ /* 0x008fe20000011606 */
[----:B------:R-:W-:-:S02]  /*c170*/  IMAD R11, R206, UR5, R5 ;  /* 0x00000005ce0b7c24 */ /* 0x000fc4000f8e0205 */
[----:B------:R-:W-:Y:S01]  /*c180*/  IMAD.WIDE.U32 R4, R206, UR4, R36 ;  /* 0x00000004ce047c25 */ /* 0x000fe2000f8e0024 */
[----:B------:R-:W-:-:S03]  /*c190*/  ULDC.64 UR4, c[0x0][0xb98] ;  /* 0x0002e60000047ab9 */ /* 0x000fc60000000a00 */
[----:B------:R-:W-:Y:S02]  /*c1a0*/  IMAD R9, R209, 0x40, R18 ;  /* 0x00000040d1097824 */ /* 0x000fe400078e0212 */
[----:B------:R-:W-:Y:S02]  /*c1b0*/  IMAD.IADD R5, R5, 0x1, R11 ;  /* 0x0000000105057824 */ /* 0x000fe400078e020b */
[----:B------:R-:W-:Y:S02]  /*c1c0*/  IMAD.MOV R11, RZ, RZ, -R7 ;  /* 0x000000ffff0b7224 */ /* 0x000fe400078e0a07 */
[----:B------:R-:W-:-:S04]  /*c1d0*/  IMAD.WIDE R20, R9, 0x2, R20 ;  /* 0x0000000209147825 */ /* 0x000fc800078e0214 */
[----:B------:R-:W-:Y:S01]  /*c1e0*/  IMAD R6, R208, UR4, RZ ;  /* 0x00000004d0067c24 */ /* 0x000fe2000f8e02ff */
[C---:B------:R-:W-:Y:S01]  /*c1f0*/  IADD3 R29, P3, R20.reuse, 0x6000, RZ ;  /* 0x00006000141d7810 */ /* 0x040fe20007f7e0ff */
[----:B------:R-:W-:Y:S01]  /*c200*/  IMAD.WIDE.U32 R4, R69, UR4, R4 ;  /* 0x0000000445047c25 */ /* 0x000fe2000f8e0004 */
[----:B------:R-:W-:Y:S02]  /*c210*/  IADD3 R25, P5, R20, 0x3000, RZ ;  /* 0x0000300014197810 */ /* 0x000fe40007fbe0ff */
[----:B------:R-:W-:Y:S01]  /*c220*/  LOP3.LUT R28, R29, 0x380, RZ, 0xc0, !PT ;  /* 0x000003801d1c7812 */ /* 0x000fe200078ec0ff */
[----:B------:R-:W-:Y:S01]  /*c230*/  IMAD R9, R68, R11, R13 ;  /* 0x0000000b44097224 */ /* 0x000fe200078e020d */
[----:B------:R-:W-:Y:S01]  /*c240*/  SHF.R.S32.HI R11, RZ, 0x1f, R7 ;  /* 0x0000001fff0b7819 */ /* 0x000fe20000011407 */
[----:B------:R-:W-:Y:S01]  /*c250*/  IMAD R8, R69, UR5, R6 ;  /* 0x0000000545087c24 */ /* 0x000fe2000f8e0206 */
[----:B------:R-:W-:Y:S01]  /*c260*/  IADD3 R4, P0, R7, R4, RZ ;  /* 0x0000000407047210 */ /* 0x000fe20007f1e0ff */
[----:B------:R-:W-:Y:S01]  /*c270*/  ULDC.64 UR4, c[0x0][0xb88] ;  /* 0x0002e20000047ab9 */ /* 0x000fe20000000a00 */
[----:B------:R-:W-:Y:S01]  /*c280*/  SHF.R.S32.HI R6, RZ, 0x1f, R9 ;  /* 0x0000001fff067819 */ /* 0x000fe20000011409 */
[----:B------:R-:W-:Y:S01]  /*c290*/  IMAD R71, R3, R68, RZ ;  /* 0x0000004403477224 */ /* 0x000fe200078e02ff */
[----:B------:R-:W-:-:S02]  /*c2a0*/  IADD3.X R5, R11, R5, R8, P0, !PT ;  /* 0x000000050b057210 */ /* 0x000fc400007fe408 */
[----:B------:R-:W-:Y:S01]  /*c2b0*/  IADD3 R7, P2, R20, 0x1000, RZ ;  /* 0x0000100014077810 */ /* 0x000fe20007f5e0ff */
[----:B------:R-:W-:Y:S01]  /*c2c0*/  IMAD R6, R6, UR4, RZ ;  /* 0x0000000406067c24 */ /* 0x000fe2000f8e02ff */
[C---:B------:R-:W-:Y:S01]  /*c2d0*/  IADD3 R13, P6, R20.reuse, 0x2000, RZ ;  /* 0x00002000140d7810 */ /* 0x040fe20007fde0ff */
[----:B------:R-:W-:Y:S01]  /*c2e0*/  IMAD.WIDE.U32 R4, R9, UR4, R4 ;  /* 0x0000000409047c25 */ /* 0x000fe2000f8e0004 */
[----:B------:R-:W-:Y:S02]  /*c2f0*/  LOP3.LUT R8, R7, 0x380, RZ, 0xc0, !PT ;  /* 0x0000038007087812 */ /* 0x000fe400078ec0ff */
[----:B------:R-:W-:Y:S01]  /*c300*/  IADD3 R53, P4, R20, 0x4000, RZ ;  /* 0x0000400014357810 */ /* 0x000fe20007f9e0ff */
[----:B------:R-:W-:Y:S01]  /*c310*/  IMAD R11, R9, UR5, R6 ;  /* 0x00000005090b7c24 */ /* 0x000fe2000f8e0206 */
[----:B------:R-:W-:Y:S01]  /*c320*/  ULDC.64 UR4, c[0x0][0xb50] ;  /* 0x0002d40000047ab9 */ /* 0x000fe20000000a00 */
[----:B------:R-:W-:Y:S01]  /*c330*/  SHF.R.U64 R8, R8, 0x3, RZ ;  /* 0x0000000308087819 */ /* 0x000fe200000012ff */
[----:B------:R-:W-:Y:S01]  /*c340*/  IMAD.X R9, RZ, RZ, R21, P2 ;  /* 0x000000ffff097224 */ /* 0x000fe200010e0615 */
[----:B------:R-:W-:Y:S01]  /*c350*/  LEA R10, P0, R4, UR4, 0x2 ;  /* 0x00000004040a7c11 */ /* 0x000fe2000f8010ff */
[----:B------:R-:W-:Y:S01]  /*c360*/  IMAD.IADD R5, R5, 0x1, R11 ;  /* 0x0000000105057824 */ /* 0x000fe200078e020b */
[----:B------:R-:W-:-:S02]  /*c370*/  LOP3.LUT R8, R8, R7, RZ, 0x3c, !PT ;  /* 0x0000000708087212 */ /* 0x000fc400078e3cff */
[----:B------:R-:W-:Y:S01]  /*c380*/  IADD3 R33, P2, R20, 0x7000, RZ ;  /* 0x0000700014217810 */ /* 0x000fe20007f5e0ff */
[----:B------:R-:W-:Y:S01]  /*c390*/  SHFL.IDX PT, R50, R10, RZ, 0x1c1f ;  /* 0x001c1fff0a327589 */ /* 0x000fe200000e0000 */
[----:B------:R-:W-:Y:S01]  /*c3a0*/  LEA.HI.X R7, R4, UR5, R5, 0x2, P0 ;  /* 0x0000000504077c11 */ /* 0x000fe200080f1405 */
[----:B------:R-:W-:Y:S01]  /*c3b0*/  VIADD R4, R14, 0x8 ;  /* 0x000000080e047836 */ /* 0x000fe20000000000 */
[----:B------:R-:W-:Y:S01]  /*c3c0*/  IADD3 R45, P0, R20, 0x5000, RZ ;  /* 0x00005000142d7810 */ /* 0x000fe20007f1e0ff */
[----:B------:R-:W-:Y:S01]  /*c3d0*/  SHFL.IDX PT, R58, R10, 0x1, 0x1c1f ;  /* 0x003c1f000a3a7f89 */ /* 0x000fe200000e0000 */
[----:B------:R-:W-:Y:S01]  /*c3e0*/  SHF.R.U64 R28, R28, 0x3, RZ ;  /* 0x000000031c1c7819 */ /* 0x000fe200000012ff */
[----:B------:R-:W-:Y:S01]  /*c3f0*/  ULDC.64 UR4, c[0x0][0xaa0] ;  /* 0x0002a80000047ab9 */ /* 0x000fe20000000a00 */
[----:B------:R-:W-:Y:S01]  /*c400*/  LOP3.LUT R44, R45, 0x380, RZ, 0xc0, !PT ;  /* 0x000003802d2c7812 */ /* 0x000fe200078ec0ff */
[----:B------:R-:W2:Y:S01]  /*c410*/  SHFL.IDX PT, R51, R7, RZ, 0x1c1f ;  /* 0x001c1fff07337589 */ /* 0x000ea200000e0000 */
[----:B------:R-:W-:-:S02]  /*c420*/  LOP3.LUT R32, R33, 0x380, RZ, 0xc0, !PT ;  /* 0x0000038021207812 */ /* 0x000fc400078ec0ff */
[----:B------:R-:W-:Y:S01]  /*c430*/  SHF.R.U64 R44, R44, 0x3, RZ ;  /* 0x000000032c2c7819 */ /* 0x000fe200000012ff */
[----:B------:R-:W3:Y:S01]  /*c440*/  SHFL.IDX PT, R59, R7, 0x1, 0x1c1f ;  /* 0x003c1f00073b7f89 */ /* 0x000ee200000e0000 */
[----:B------:R-:W-:Y:S02]  /*c450*/  LOP3.LUT R12, R13, 0x380, RZ, 0xc0, !PT ;  /* 0x000003800d0c7812 */ /* 0x000fe400078ec0ff */
[----:B------:R-:W-:Y:S02]  /*c460*/  LOP3.LUT R24, R25, 0x380, RZ, 0xc0, !PT ;  /* 0x0000038019187812 */ /* 0x000fe400078ec0ff */
[----:B------:R-:W-:Y:S02]  /*c470*/  LOP3.LUT R52, R53, 0x380, RZ, 0xc0, !PT ;  /* 0x0000038035347812 */ /* 0x000fe400078ec0ff */
[----:B------:R-:W-:Y:S01]  /*c480*/  LOP3.LUT R28, R28, R29, RZ, 0x3c, !PT ;  /* 0x0000001d1c1c7212 */ /* 0x000fe200078e3cff */
[--C-:B------:R-:W-:Y:S01]  /*c490*/  IMAD.X R29, RZ, RZ, R21.reuse, P3 ;  /* 0x000000ffff1d7224 */ /* 0x100fe200018e0615 */
[----:B------:R-:W-:Y:S01]  /*c4a0*/  LOP3.LUT R44, R44, R45, RZ, 0x3c, !PT ;  /* 0x0000002d2c2c7212 */ /* 0x000fe200078e3cff */
[----:B------:R-:W-:Y:S01]  /*c4b0*/  IMAD.X R45, RZ, RZ, R21, P0 ;  /* 0x000000ffff2d7224 */ /* 0x000fe200000e0615 */
[----:B------:R-:W-:-:S02]  /*c4c0*/  SHF.R.U64 R32, R32, 0x3, RZ ;  /* 0x0000000320207819 */ /* 0x000fc400000012ff */
[----:B------:R-:W-:Y:S02]  /*c4d0*/  IADD3 R6, P3, R20, 0xb000, RZ ;  /* 0x0000b00014067810 */ /* 0x000fe40007f7e0ff */
[----:B------:R-:W-:Y:S02]  /*c4e0*/  SHF.R.U64 R12, R12, 0x3, RZ ;  /* 0x000000030c0c7819 */ /* 0x000fe400000012ff */
[----:B------:R-:W-:Y:S01]  /*c4f0*/  SHF.R.U64 R24, R24, 0x3, RZ ;  /* 0x0000000318187819 */ /* 0x000fe200000012ff */
[--C-:B------:R-:W-:Y:S01]  /*c500*/  IMAD.X R49, RZ, RZ, R21.reuse, P3 ;  /* 0x000000ffff317224 */ /* 0x100fe200018e0615 */
[----:B------:R-:W-:Y:S02]  /*c510*/  SHF.R.U64 R52, R52, 0x3, RZ ;  /* 0x0000000334347819 */ /* 0x000fe400000012ff */
[----:B------:R-:W-:Y:S02]  /*c520*/  LOP3.LUT P0, RZ, R211, 0x3, RZ, 0xc0, !PT ;  /* 0x00000003d3ff7812 */ /* 0x000fe4000780c0ff */
[----:B------:R-:W-:Y:S01]  /*c530*/  LOP3.LUT R32, R32, R33, RZ, 0x3c, !PT ;  /* 0x0000002120207212 */ /* 0x000fe200078e3cff */
[----:B------:R-:W-:Y:S01]  /*c540*/  IMAD.X R33, RZ, RZ, R21, P2 ;  /* 0x000000ffff217224 */ /* 0x000fe200010e0615 */
[----:B------:R-:W-:-:S02]  /*c550*/  LOP3.LUT R3, R6, 0x380, RZ, 0xc0, !PT ;  /* 0x0000038006037812 */ /* 0x000fc400078ec0ff */
[----:B------:R-:W-:Y:S01]  /*c560*/  LOP3.LUT R12, R12, R13, RZ, 0x3c, !PT ;  /* 0x0000000d0c0c7212 */ /* 0x000fe200078e3cff */
[--C-:B------:R-:W-:Y:S01]  /*c570*/  IMAD.X R13, RZ, RZ, R21.reuse, P6 ;  /* 0x000000ffff0d7224 */ /* 0x100fe200030e0615 */
[----:B------:R-:W-:Y:S02]  /*c580*/  LOP3.LUT R24, R24, R25, RZ, 0x3c, !PT ;  /* 0x0000001918187212 */ /* 0x000fe400078e3cff */
[----:B------:R-:W-:Y:S01]  /*c590*/  LOP3.LUT R52, R52, R53, RZ, 0x3c, !PT ;  /* 0x0000003534347212 */ /* 0x000fe200078e3cff */
[----:B------:R-:W-:Y:S01]  /*c5a0*/  IMAD.X R53, RZ, RZ, R21, P4 ;  /* 0x000000ffff357224 */ /* 0x000fe200020e0615 */
[----:B------:R-:W-:Y:S02]  /*c5b0*/  ISETP.GE.OR P2, PT, R14, R71, P0 ;  /* 0x000000470e00720c */ /* 0x000fe40000746670 */
[----:B------:R-:W-:Y:S02]  /*c5c0*/  IADD3.X R25, RZ, R21, RZ, P5, !PT ;  /* 0x00000015ff197210 */ /* 0x000fe40002ffe4ff */
[----:B------:R-:W-:-:S02]  /*c5d0*/  ISETP.GE.OR P0, PT, R4, R71, P0 ;  /* 0x000000470400720c */ /* 0x000fc40000706670 */
[C---:B------:R-:W-:Y:S02]  /*c5e0*/  IADD3 R65, P6, R20.reuse, 0x8000, RZ ;  /* 0x0000800014417810 */ /* 0x040fe40007fde0ff */
[C---:B------:R-:W-:Y:S02]  /*c5f0*/  IADD3 R61, P5, R20.reuse, 0x9000, RZ ;  /* 0x00009000143d7810 */ /* 0x040fe40007fbe0ff */
[C---:B------:R-:W-:Y:S02]  /*c600*/  IADD3 R57, P4, R20.reuse, 0xa000, RZ ;  /* 0x0000a00014397810 */ /* 0x040fe40007f9e0ff */
[----:B------:R-:W-:Y:S01]  /*c610*/  LOP3.LUT R5, R20, 0x380, RZ, 0xc0, !PT ;  /* 0x0000038014057812 */ /* 0x000fe200078ec0ff */
[----:B--2---:R2:W-:Y:S01]  /*c620*/  @!P2 ST.E desc[UR60][R50.64], R0 ;  /* 0x000000003200a985 */ /* 0x0045e2000c10193c */
[----:B------:R-:W-:Y:S02]  /*c630*/  SHF.R.U64 R3, R3, 0x3, RZ ;  /* 0x0000000303037819 */ /* 0x000fe400000012ff */
[----:B------:R-:W-:Y:S01]  /*c640*/  LOP3.LUT R64, R65, 0x380, RZ, 0xc0, !PT ;  /* 0x0000038041407812 */ /* 0x000fe200078ec0ff */
[----:B---3--:R3:W-:Y:S01]  /*c650*/  @!P0 ST.E desc[UR60][R58.64], R2 ;  /* 0x000000023a008985 */ /* 0x0087e2000c10193c */
[----:B------:R-:W-:-:S02]  /*c660*/  LOP3.LUT R60, R61, 0x380, RZ, 0xc0, !PT ;  /* 0x000003803d3c7812 */ /* 0x000fc400078ec0ff */
[----:B------:R-:W-:Y:S01]  /*c670*/  LOP3.LUT R56, R57, 0x380, RZ, 0xc0, !PT ;  /* 0x0000038039387812 */ /* 0x000fe200078ec0ff */
[----:B------:R-:W5:Y:S01]  /*c680*/  LD.E.128 R8, desc[UR60][R8.64] ;  /* 0x0000003c08087980 */ /* 0x000f62000c101d00 */
[----:B------:R-:W-:Y:S02]  /*c690*/  SHF.R.U64 R5, R5, 0x3, RZ ;  /* 0x0000000305057819 */ /* 0x000fe400000012ff */
[----:B------:R-:W-:Y:S01]  /*c6a0*/  LOP3.LUT R48, R3, R6, RZ, 0x3c, !PT ;  /* 0x0000000603307212 */ /* 0x000fe200078e3cff */
[----:B------:R-:W-:Y:S01]  /*c6b0*/  IMAD R3, R37, UR4, RZ ;  /* 0x0000000425037c24 */ /* 0x000fe2000f8e02ff */
[----:B------:R-:W-:Y:S01]  /*c6c0*/  SHF.R.U64 R64, R64, 0x3, RZ ;  /* 0x0000000340407819 */ /* 0x000fe200000012ff */
[----:B------:R-:W4:Y:S01]  /*c6d0*/  @P1 LDC R37, c[0x0][0xbf0] ;  /* 0x0002fc00ff251b82 */ /* 0x000f220000000800 */
[----:B------:R-:W-:Y:S01]  /*c6e0*/  SHF.R.U64 R60, R60, 0x3, RZ ;  /* 0x000000033c3c7819 */ /* 0x000fe200000012ff */
[----:B--2---:R-:W-:Y:S01]  /*c6f0*/  IMAD R0, R205, 0x20, R209 ;  /* 0x00000020cd007824 */ /* 0x004fe200078e02d1 */
[----:B------:R-:W-:Y:S01]  /*c700*/  SHF.R.U64 R56, R56, 0x3, RZ ;  /* 0x0000000338387819 */ /* 0x000fe200000012ff */
[----:B------:R-:W5:Y:S01]  /*c710*/  LD.E.128 R12, desc[UR60][R12.64] ;  /* 0x0000003c0c0c7980 */ /* 0x000f62000c101d00 */
[----:B------:R-:W-:-:S02]  /*c720*/  LOP3.LUT R20, R5, R20, RZ, 0x3c, !PT ;  /* 0x0000001405147212 */ /* 0x000fc400078e3cff */
[----:B------:R-:W-:Y:S01]  /*c730*/  LOP3.LUT R64, R64, R65, RZ, 0x3c, !PT ;  /* 0x0000004140407212 */ /* 0x000fe200078e3cff */
[--C-:B------:R-:W-:Y:S01]  /*c740*/  IMAD.X R65, RZ, RZ, R21.reuse, P6 ;  /* 0x000000ffff417224 */ /* 0x100fe200030e0615 */
[----:B------:R-:W-:Y:S01]  /*c750*/  LOP3.LUT R60, R60, R61, RZ, 0x3c, !PT ;  /* 0x0000003d3c3c7212 */ /* 0x000fe200078e3cff */
[--C-:B------:R-:W-:Y:S01]  /*c760*/  IMAD.X R61, RZ, RZ, R21.reuse, P5 ;  /* 0x000000ffff3d7224 */ /* 0x100fe200028e0615 */
[----:B------:R-:W-:Y:S01]  /*c770*/  LOP3.LUT R56, R56, R57, RZ, 0x3c, !PT ;  /* 0x0000003938387212 */ /* 0x000fe200078e3cff */
[----:B------:R-:W-:Y:S01]  /*c780*/  IMAD.X R57, RZ, RZ, R21, P4 ;  /* 0x000000ffff397224 */ /* 0x000fe200020e0615 */
[----:B------:R2:W5:Y:S04]  /*c790*/  LD.E.128 R4, desc[UR60][R20.64] ;  /* 0x0000003c14047980 */ /* 0x000568000c101d00 */
[----:B------:R-:W5:Y:S04]  /*c7a0*/  LD.E.128 R24, desc[UR60][R24.64] ;  /* 0x0000003c18187980 */ /* 0x000f68000c101d00 */
[----:B------:R-:W5:Y:S01]  /*c7b0*/  LD.E.128 R52, desc[UR60][R52.64] ;  /* 0x0000003c34347980 */ /* 0x000f62000c101d00 */
[----:B--2---:R-:W-:-:S02]  /*c7c0*/  IMAD R21, R36, UR5, R3 ;  /* 0x0000000524157c24 */ /* 0x004fc4000f8e0203 */
[----:B---3--:R-:W-:Y:S01]  /*c7d0*/  IMAD.WIDE.U32 R2, R36, UR4, RZ ;  /* 0x0000000424027c25 */ /* 0x008fe2000f8e00ff */
[----:B------:R-:W-:Y:S01]  /*c7e0*/  ULDC.64 UR4, c[0x0][0xae8] ;  /* 0x0002ba0000047ab9 */ /* 0x000fe20000000a00 */
[----:B------:R-:W5:Y:S03]  /*c7f0*/  LD.E.128 R44, desc[UR60][R44.64] ;  /* 0x0000003c2c2c7980 */ /* 0x000f66000c101d00 */
[----:B------:R-:W-:Y:S01]  /*c800*/  IADD3 R3, R3, R21, RZ ;  /* 0x0000001503037210 */ /* 0x000fe20007ffe0ff */
        /* <DEDUP_REMOVED lines=8> */
[----:B-1----:R-:W-:-:S03]  /*c890*/  @P1 IMAD.HI.U32 R0, R36, R73, RZ ;  /* 0x0000004924001227 */ /* 0x002fc600078e00ff */
[----:B------:R-:W5:Y:S01]  /*c8a0*/  LD.E.128 R60, desc[UR60][R60.64] ;  /* 0x0000003c3c3c7980 */ /* 0x000f62000c101d00 */
[----:B------:R-:W-:Y:S02]  /*c8b0*/  IMAD.IADD R3, R3, 0x1, R21 ;  /* 0x0000000103037824 */ /* 0x000fe400078e0215 */
[----:B------:R-:W-:Y:S01]  /*c8c0*/  IMAD.MOV.U32 R21, RZ, RZ, R36 ;  /* 0x000000ffff157224 */ /* 0x000fe200078e0024 */
[----:B----4-:R-:W-:Y:S01]  /*c8d0*/  @P1 SHF.R.U32.HI R21, RZ, R37, R0 ;  /* 0x00000025ff151219 */ /* 0x010fe20000011600 */
[----:B------:R-:W-:Y:S01]  /*c8e0*/  IMAD R20, R208, UR4, RZ ;  /* 0x00000004d0147c24 */ /* 0x000fe2000f8e02ff */
[----:B------:R-:W5:Y:S01]  /*c8f0*/  LD.E.128 R56, desc[UR60][R56.64] ;  /* 0x0000003c38387980 */ /* 0x000f62000c101d00 */
[C---:B------:R-:W-:Y:S01]  /*c900*/  IMAD.WIDE.U32 R2, R69.reuse, UR4, R2 ;  /* 0x0000000445027c25 */ /* 0x040fe2000f8e0002 */
[--C-:B------:R-:W-:Y:S02]  /*c910*/  SHF.R.S32.HI R0, RZ, 0x1f, R21.reuse ;  /* 0x0000001fff007819 */ /* 0x100fe40000011415 */
[----:B------:R-:W5:Y:S01]  /*c920*/  LD.E.128 R48, desc[UR60][R48.64] ;  /* 0x0000003c30307980 */ /* 0x000f62000c101d00 */
[----:B------:R-:W-:Y:S01]  /*c930*/  IMAD R37, R69, UR5, R20 ;  /* 0x0000000545257c24 */ /* 0x000fe2000f8e0214 */
[----:B------:R-:W-:Y:S01]  /*c940*/  ULDC.64 UR4, c[0x0][0xae0] ;  /* 0x0002b80000047ab9 */ /* 0x000fe20000000a00 */
[----:B------:R-:W-:Y:S01]  /*c950*/  IMAD.MOV R39, RZ, RZ, -R21 ;  /* 0x000000ffff277224 */ /* 0x000fe200078e0a15 */
        /* <DEDUP_REMOVED lines=8> */
[----:B------:R-:W-:Y:S02]  /*c9e0*/  IMAD R37, R68, R39, R36 ;  /* 0x0000002744257224 */ /* 0x000fe400078e0224 */
[C---:B------:R-:W-:Y:S02]  /*c9f0*/  IMAD R39, R21.reuse, UR5, R0 ;  /* 0x0000000515277c24 */ /* 0x040fe4000f8e0200 */
[----:B------:R-:W-:Y:S01]  /*ca00*/  IMAD.WIDE.U32 R2, R21, UR4, R2 ;  /* 0x0000000415027c25 */ /* 0x000fe2000f8e0002 */
[----:B------:R-:W-:Y:S01]  /*ca10*/  SHF.R.S32.HI R0, RZ, 0x1f, R37 ;  /* 0x0000001fff007819 */ /* 0x000fe20000011425 */
[----:B------:R-:W-:Y:S02]  /*ca20*/  ULDC.64 UR4, c[0x0][0xad8] ;  /* 0x0002b60000047ab9 */ /* 0x000fe40000000a00 */
[----:B------:R-:W-:-:S02]  /*ca30*/  IMAD.IADD R3, R3, 0x1, R39 ;  /* 0x0000000103037824 */ /* 0x000fc400078e0227 */
[----:B------:R-:W-:Y:S02]  /*ca40*/  IMAD R20, R0, UR4, RZ ;  /* 0x0000000400147c24 */ /* 0x000fe4000f8e02ff */
[----:B------:R-:W-:Y:S02]  /*ca50*/  IMAD R68, R207, 0x80, R209 ;  /* 0x00000080cf447824 */ /* 0x000fe400078e02d1 */
[C---:B------:R-:W-:Y:S02]  /*ca60*/  IMAD R21, R37.reuse, UR5, R20 ;  /* 0x0000000525157c24 */ /* 0x040fe4000f8e0214 */
[----:B------:R-:W-:Y:S01]  /*ca70*/  IMAD.WIDE.U32 R2, R37, UR4, R2 ;  /* 0x0000000425027c25 */ /* 0x000fe2000f8e0002 */
[C---:B------:R-:W-:Y:S01]  /*ca80*/  ISETP.GE.AND P2, PT, R68.reuse, R71, PT ;  /* 0x000000474400720c */ /* 0x040fe20003f46270 */
[----:B------:R-:W-:Y:S02]  /*ca90*/  ULDC.64 UR4, c[0x0][0xa80] ;  /* 0x0002a00000047ab9 */ /* 0x000fe40000000a00 */
[----:B------:R-:W-:Y:S01]  /*caa0*/  VIADD R0, R68, 0x20 ;  /* 0x0000002044007836 */ /* 0x000fe20000000000 */
[----:B------:R-:W-:Y:S01]  /*cab0*/  LEA R39, P3, R2, UR4, 0x1 ;  /* 0x0000000402277c11 */ /* 0x000fe2000f8608ff */
[----:B------:R-:W-:-:S02]  /*cac0*/  IMAD.IADD R3, R3, 0x1, R21 ;  /* 0x0000000103037824 */ /* 0x000fc400078e0215 */
[----:B0-----:R-:W-:Y:S01]  /*cad0*/  VIADD R38, R38, 0x36820 ;  /* 0x0003682026267836 */ /* 0x001fe20000000000 */
[-C--:B------:R-:W-:Y:S02]  /*cae0*/  ISETP.GE.AND P1, PT, R0, R71.reuse, PT ;  /* 0x000000470000720c */ /* 0x080fe40003f26270 */
[----:B------:R-:W-:Y:S02]  /*caf0*/  IADD3 R0, R68, 0x40, RZ ;  /* 0x0000004044007810 */ /* 0x000fe40007ffe0ff */
        /* <DEDUP_REMOVED lines=8> */
[----:B------:R-:W-:Y:S02]  /*cb80*/  ULDC UR4, c[0x0][0xac8] ;  /* 0x0002b20000047ab9 */ /* 0x000fe40000000800 */
[----:B------:R-:W-:Y:S02]  /*cb90*/  ISETP.GE.AND P4, PT, R18, UR4, PT ;  /* 0x0000000412007c0c */ /* 0x000fe4000bf86270 */
[----:B------:R-:W-:Y:S02]  /*cba0*/  ISETP.GE.AND P3, PT, R19, UR4, PT ;  /* 0x0000000413007c0c */ /* 0x000fe4000bf66270 */
[----:B------:R-:W-:-:S09]  /*cbb0*/  ISETP.GE.AND P2, PT, R23, UR4, PT ;  /* 0x0000000417007c0c */ /* 0x000fd2000bf46270 */
[CC--:B-1----:R-:W-:Y:S02]  /*cbc0*/  @!P4 LEA R2, P6, R18.reuse, R36.reuse, 0x1 ;  /* 0x000000241202c211 */ /* 0x0c2fe400078c08ff */
[----:B------:R-:W-:Y:S02]  /*cbd0*/  @!P3 LEA R20, P5, R19, R36, 0x1 ;  /* 0x000000241314b211 */ /* 0x000fe400078a08ff */
[----:B--2---:R-:W-:Y:S02]  /*cbe0*/  @!P4 LEA.HI.X R3, R18, R0, R219, 0x1, P6 ;  /* 0x000000001203c211 */ /* 0x004fe400030f0cdb */
[----:B------:R-:W-:Y:S02]  /*cbf0*/  @!P2 LEA R36, P6, R23, R36, 0x1 ;  /* 0x000000241724a211 */ /* 0x000fe400078c08ff */
[-C--:B------:R-:W-:Y:S01]  /*cc00*/  @!P3 LEA.HI.X R21, R19, R0.reuse, R218, 0x1, P5 ;  /* 0x000000001315b211 */ /* 0x080fe200028f0cda */
[----:B-----5:R3:W-:Y:S01]  /*cc10*/  @!P4 ST.E.128 desc[UR60][R2.64], R4 ;  /* 0x000000040200c985 */ /* 0x0207e2000c101d3c */
[----:B------:R-:W-:-:S03]  /*cc20*/  @!P2 LEA.HI.X R37, R23, R0, R217, 0x1, P6 ;  /* 0x000000001725a211 */ /* 0x000fc600030f0cd9 */
[----:B------:R3:W-:Y:S04]  /*cc30*/  @!P3 ST.E.128 desc[UR60][R20.64], R52 ;  /* 0x000000341400b985 */ /* 0x0007e8000c101d3c */
[----:B------:R3:W-:Y:S02]  /*cc40*/  @!P2 ST.E.128 desc[UR60][R36.64], R64 ;  /* 0x000000402400a985 */ /* 0x0007e4000c101d3c */
.L_x_3838:
[----:B------:R-:W-:Y:S05]  /*cc50*/  BSYNC B1 ;  /* 0x0000000000017941 */ /* 0x000fea0003800000 */
.L_x_3837:
[----:B--2---:R2:W4:Y:S01]  /*cc60*/  SHFL.IDX PT, R0, R40, 0x1, 0x181f ;  /* 0x00381f0028007f89 */ /* 0x00452200000e0000 */
[----:B------:R-:W-:Y:S03]  /*cc70*/  BSSY B1, `(.L_x_3839) ;  /* 0x0000010000017945 */ /* 0x000fe60003800000 */
[----:B---3-5:R2:W3:Y:S01]  /*cc80*/  SHFL.IDX PT, R6, R39, 0x1, 0x181f ;  /* 0x00381f0027067f89 */ /* 0x0284e200000e0000 */
[----:B------:R-:W-:Y:S05]  /*cc90*/  @P1 BRA `(.L_x_3840) ;  /* 0x0000000000341947 */ /* 0x000fea0003800000 */
[----:B------:R-:W-:Y:S02]  /*cca0*/  ULDC UR4, c[0x0][0xac8] ;  /* 0x0002b20000047ab9 */ /* 0x000fe40000000800 */
[----:B------:R-:W-:Y:S02]  /*ccb0*/  ISETP.GE.AND P4, PT, R18, UR4, PT ;  /* 0x0000000412007c0c */ /* 0x000fe4000bf86270 */
[----:B------:R-:W-:Y:S02]  /*ccc0*/  ISETP.GE.AND P5, PT, R19, UR4, PT ;  /* 0x0000000413007c0c */ /* 0x000fe4000bfa6270 */
[----:B------:R-:W-:-:S09]  /*ccd0*/  ISETP.GE.AND P6, PT, R23, UR4, PT ;  /* 0x0000000417007c0c */ /* 0x000fd2000bfc6270 */
[CC--:B---3--:R-:W-:Y:S02]  /*cce0*/  @!P4 LEA R2, P1, R18.reuse, R6.reuse, 0x1 ;  /* 0x000000061202c211 */ /* 0x0c8fe400078208ff */
[-C--:B------:R-:W-:Y:S02]  /*ccf0*/  @!P5 LEA R4, P2, R19, R6.reuse, 0x1 ;  /* 0x000000061304d211 */ /* 0x080fe400078408ff */
[----:B------:R-:W-:Y:S02]  /*cd00*/  @!P6 LEA R6, P3, R23, R6, 0x1 ;  /* 0x000000061706e211 */ /* 0x000fe400078608ff */
[-C--:B----4-:R-:W-:Y:S02]  /*cd10*/  @!P4 LEA.HI.X R3, R18, R0.reuse, R219, 0x1, P1 ;  /* 0x000000001203c211 */ /* 0x090fe400008f0cdb */
[-C--:B------:R-:W-:Y:S02]  /*cd20*/  @!P5 LEA.HI.X R5, R19, R0.reuse, R218, 0x1, P2 ;  /* 0x000000001305d211 */ /* 0x080fe400010f0cda */
[----:B------:R-:W-:Y:S01]  /*cd30*/  @!P6 LEA.HI.X R7, R23, R0, R217, 0x1, P3 ;  /* 0x000000001707e211 */ /* 0x000fe200018f0cd9 */
[----:B------:R3:W-:Y:S04]  /*cd40*/  @!P4 ST.E.128 desc[UR60][R2.64], R8 ;  /* 0x000000080200c985 */ /* 0x0007e8000c101d3c */
[----:B------:R3:W-:Y:S04]  /*cd50*/  @!P5 ST.E.128 desc[UR60][R4.64], R44 ;  /* 0x0000002c0400d985 */ /* 0x0007e8000c101d3c */
[----:B------:R3:W-:Y:S02]  /*cd60*/  @!P6 ST.E.128 desc[UR60][R6.64], R60 ;  /* 0x0000003c0600e985 */ /* 0x0007e4000c101d3c */
.L_x_3840:
[----:B------:R-:W-:Y:S05]  /*cd70*/  BSYNC B1 ;  /* 0x0000000000017941 */ /* 0x000fea0003800000 */
.L_x_3839:
[----:B----4-:R4:W0:Y:S01]  /*cd80*/  SHFL.IDX PT, R0, R40, 0x2, 0x181f ;  /* 0x00581f0028007f89 */ /* 0x01082200000e0000 */
[----:B------:R-:W-:Y:S03]  /*cd90*/  BSSY B1, `(.L_x_3841) ;  /* 0x0000010000017945 */ /* 0x000fe60003800000 */
[----:B---3--:R4:W3:Y:S01]  /*cda0*/  SHFL.IDX PT, R6, R39, 0x2, 0x181f ;  /* 0x00581f0027067f89 */ /* 0x0088e200000e0000 */
        /* <DEDUP_REMOVED lines=8> */
[-C--:B0-----:R-:W-:Y:S02]  /*ce30*/  @!P3 LEA.HI.X R3, R18, R0.reuse, R219, 0x1, P0 ;  /* 0x000000001203b211 */ /* 0x081fe400000f0cdb */
[-C--:B------:R-:W-:Y:S02]  /*ce40*/  @!P4 LEA.HI.X R5, R19, R0.reuse, R218, 0x1, P1 ;  /* 0x000000001305c211 */ /* 0x080fe400008f0cda */
[----:B------:R-:W-:Y:S01]  /*ce50*/  @!P5 LEA.HI.X R7, R23, R0, R217, 0x1, P2 ;  /* 0x000000001707d211 */ /* 0x000fe200010f0cd9 */
[----:B------:R0:W-:Y:S04]  /*ce60*/  @!P3 ST.E.128 desc[UR60][R2.64], R12 ;  /* 0x0000000c0200b985 */ /* 0x0001e8000c101d3c */
[----:B------:R0:W-:Y:S04]  /*ce70*/  @!P4 ST.E.128 desc[UR60][R4.64], R28 ;  /* 0x0000001c0400c985 */ /* 0x0001e8000c101d3c */
[----:B------:R0:W-:Y:S02]  /*ce80*/  @!P5 ST.E.128 desc[UR60][R6.64], R56 ;  /* 0x000000380600d985 */ /* 0x0001e4000c101d3c */
.L_x_3842:
[----:B------:R-:W-:Y:S05]  /*ce90*/  BSYNC B1 ;  /* 0x0000000000017941 */ /* 0x000fea0003800000 */
.L_x_3841:
[----:B0-----:R-:W-:Y:S01]  /*cea0*/  VIADD R0, R68, 0x60 ;  /* 0x0000006044007836 */ /* 0x001fe20000000000 */
[----:B--2-4-:R-:W0:Y:S04]  /*ceb0*/  SHFL.IDX PT, R40, R40, 0x3, 0x181f ;  /* 0x00781f0028287f89 */ /* 0x014e2800000e0000 */
[----:B------:R-:W-:Y:S01]  /*cec0*/  ISETP.GE.AND P0, PT, R0, R71, PT ;  /* 0x000000470000720c */ /* 0x000fe20003f06270 */
[----:B---3--:R2:W3:-:S12]  /*ced0*/  SHFL.IDX PT, R6, R39, 0x3, 0x181f ;  /* 0x00781f0027067f89 */ /* 0x0084d800000e0000 */
[----:B--2---:R-:W-:Y:S05]  /*cee0*/  @P0 BRA `(.L_x_3843) ;  /* 0x0000000c00340947 */ /* 0x004fea0003800000 */
[----:B------:R-:W-:Y:S02]  /*cef0*/  ULDC UR4, c[0x0][0xac8] ;  /* 0x0002b20000047ab9 */ /* 0x000fe40000000800 */
[----:B------:R-:W-:Y:S02]  /*cf00*/  ISETP.GE.AND P2, PT, R18, UR4, PT ;  /* 0x0000000412007c0c */ /* 0x000fe4000bf46270 */
[----:B------:R-:W-:-:S11]  /*cf10*/  ISETP.GE.AND P3, PT, R19, UR4, PT ;  /* 0x0000000413007c0c */ /* 0x000fd6000bf66270 */
[CC--:B---3--:R-:W-:Y:S02]  /*cf20*/  @!P2 LEA R2, P0, R18.reuse, R6.reuse, 0x1 ;  /* 0x000000061202a211 */ /* 0x0c8fe400078008ff */
[C---:B------:R-:W-:Y:S02]  /*cf30*/  @!P3 LEA R4, P1, R19.reuse, R6, 0x1 ;  /* 0x000000061304b211 */ /* 0x040fe400078208ff */
[-C--:B0-----:R-:W-:Y:S02]  /*cf40*/  @!P2 LEA.HI.X R3, R18, R40.reuse, R219, 0x1, P0 ;  /* 0x000000281203a211 */ /* 0x081fe400000f0cdb */
[----:B------:R-:W-:Y:S02]  /*cf50*/  @!P3 LEA.HI.X R5, R19, R40, R218, 0x1, P1 ;  /* 0x000000281305b211 */ /* 0x000fe400008f0cda */
[----:B------:R-:W-:Y:S01]  /*cf60*/  ISETP.GE.AND P0, PT, R23, UR4, PT ;  /* 0x0000000417007c0c */ /* 0x000fe2000bf06270 */
[----:B------:R2:W-:Y:S04]  /*cf70*/  @!P2 ST.E.128 desc[UR60][R2.64], R24 ;  /* 0x000000180200a985 */ /* 0x0005e8000c101d3c */
[----:B------:R2:W-:Y:S08]  /*cf80*/  @!P3 ST.E.128 desc[UR60][R4.64], R32 ;  /* 0x000000200400b985 */ /* 0x0005f0000c101d3c */
[----:B------:R-:W-:Y:S05]  /*cf90*/  @P0 BRA `(.L_x_3843) ;  /* 0x0000000c00080947 */ /* 0x000fea0003800000 */
[----:B--2---:R-:W-:-:S04]  /*cfa0*/  LEA R2, P0, R23, R6, 0x1 ;  /* 0x0000000617027211 */ /* 0x004fc800078008ff */
[----:B------:R-:W-:-:S05]  /*cfb0*/  LEA.HI.X R3, R23, R40, R217, 0x1, P0 ;  /* 0x0000002817037211 */ /* 0x000fca00000f0cd9 */
[----:B------:R4:W-:Y:S01]  /*cfc0*/  ST.E.128 desc[UR60][R2.64], R48 ;  /* 0x0000003002007985 */ /* 0x0009e2000c101d3c */
[----:B------:R-:W-:Y:S05]  /*cfd0*/  BRA `(.L_x_3843) ;  /* 0x0000000800f87947 */ /* 0x000fea0003800000 */
.L_x_3835:
[----:B------:R-:W2:Y:S01]  /*cfe0*/  LDC.64 R4, c[0x0][0xc00] ;  /* 0x00030000ff047b82 */ /* 0x000ea20000000a00 */
[C---:B------:R-:W-:Y:S01]  /*cff0*/  IMAD.SHL.U32 R3, R204.reuse, 0x4, RZ ;  /* 0x00000004cc037824 */ /* 0x040fe200078e00ff */
[----:B------:R-:W-:Y:S01]  /*d000*/  SHF.L.U64.HI R0, R204, 0x2, R208 ;  /* 0x00000002cc007819 */ /* 0x000fe200000102d0 */
[----:B------:R-:W-:Y:S01]  /*d010*/  ULDC.64 UR4, c[0x0][0xc08] ;  /* 0x0003020000047ab9 */ /* 0x000fe20000000a00 */
[----:B------:R-:W-:-:S04]  /*d020*/  IMAD.MOV.U32 R6, RZ, RZ, RZ ;  /* 0x000000ffff067224 */ /* 0x000fc800078e00ff */
[----:B------:R-:W3:Y:S01]  /*d030*/  LDC R25, c[0x0][0xbe8] ;  /* 0x0002fa00ff197b82 */ /* 0x000ee20000000800 */
[----:B--2---:R-:W-:Y:S02]  /*d040*/  ISETP.NE.U32.AND P0, PT, R4, RZ, PT ;  /* 0x000000ff0400720c */ /* 0x004fe40003f05070 */
[----:B------:R-:W-:Y:S02]  /*d050*/  IADD3 R4, P1, R3, R4, RZ ;  /* 0x0000000403047210 */ /* 0x000fe40007f3e0ff */
[----:B------:R-:W-:-:S03]  /*d060*/  ISETP.NE.AND.EX P0, PT, R5, RZ, PT, P0 ;  /* 0x000000ff0500720c */ /* 0x000fc60003f05300 */
[----:B------:R-:W-:Y:S01]  /*d070*/  IMAD.X R5, R0, 0x1, R5, P1 ;  /* 0x0000000100057824 */ /* 0x000fe200008e0605 */
[----:B------:R-:W-:-:S04]  /*d080*/  ISETP.NE.U32.AND P1, PT, RZ, UR4, PT ;  /* 0x00000004ff007c0c */ /* 0x000fc8000bf25070 */
[----:B------:R-:W-:-:S05]  /*d090*/  ISETP.NE.AND.EX P1, PT, RZ, UR5, PT, P1 ;  /* 0x00000005ff007c0c */ /* 0x000fca000bf25310 */
[----:B------:R2:W5:Y:S08]  /*d0a0*/  @P0 LDG.E R6, desc[UR60][R4.64] ;  /* 0x0000003c04060981 */ /* 0x000570000c1e1900 */
[----:B------:R-:W-:Y:S01]  /*d0b0*/  @P1 IADD3 R2, P2, R3, UR4, RZ ;  /* 0x0000000403021c10 */ /* 0x000fe2000ff5e0ff */
[----:B------:R-:W-:-:S03]  /*d0c0*/  ULDC UR4, c[0x0][0xa88] ;  /* 0x0002a20000047ab9 */ /* 0x000fc60000000800 */
[----:B------:R-:W-:Y:S01]  /*d0d0*/  @P1 IADD3.X R3, R0, UR5, RZ, P2, !PT ;  /* 0x0000000500031c10 */ /* 0x000fe200097fe4ff */
[----:B------:R-:W-:-:S06]  /*d0e0*/  IMAD.U32 R0, RZ, RZ, UR4 ;  /* 0x00000004ff007e24 */ /* 0x000fcc000f8e00ff */
[----:B------:R2:W5:Y:S01]  /*d0f0*/  @P1 LDG.E R0, desc[UR60][R2.64] ;  /* 0x0000003c02001981 */ /* 0x000562000c1e1900 */
[----:B---3--:R-:W-:Y:S02]  /*d100*/  ISETP.NE.AND P2, PT, R25, 0x1, PT ;  /* 0x000000011900780c */ /* 0x008fe40003f45270 */
[----:B------:R-:W-:-:S11]  /*d110*/  ISETP.GE.AND P3, PT, R220, 0x80, PT ;  /* 0x00000080dc00780c */ /* 0x000fd60003f66270 */
[----:B------:R-:W3:Y:S08]  /*d120*/  @P2 LDC R12, c[0x0][0xbec] ;  /* 0x0002fb00ff0c2b82 */ /* 0x000ef00000000800 */
[----:B------:R-:W4:Y:S01]  /*d130*/  @P2 LDC R27, c[0x0][0xbf0] ;  /* 0x0002fc00ff1b2b82 */ /* 0x000f220000000800 */
[----:B--2---:R-:W-:Y:S05]  /*d140*/  @P1 BRA `(.L_x_3844) ;  /* 0x0000000000101947 */ /* 0x004fea0003800000 */
[----:B------:R-:W-:Y:S05]  /*d150*/  @!P0 BRA `(.L_x_3844) ;  /* 0x00000000000c8947 */ /* 0x000fea0003800000 */
[----:B------:R-:W2:Y:S04]  /*d160*/  LDG.E R3, desc[UR60][R4.64] ;  /* 0x0000003c04037981 */ /* 0x000ea8000c1e1900 */
[----:B-----5:R-:W2:Y:S02]  /*d170*/  LDG.E R0, desc[UR60][R4.64+0x4] ;  /* 0x0000043c04007981 */ /* 0x020ea4000c1e1900 */
[----:B--2---:R-:W-:-:S07]  /*d180*/  IMAD.IADD R0, R0, 0x1, -R3 ;  /* 0x0000000100007824 */ /* 0x004fce00078e0a03 */
.L_x_3844:
        /* <DEDUP_REMOVED lines=15> */
[----:B------:R-:W-:Y:S01]  /*d280*/  MOV R2, R6 ;  /* 0x0000000600027202 */ /* 0x000fe20000000f00 */
[----:B------:R-:W-:Y:S02]  /*d290*/  IMAD R7, R10, UR4, RZ ;  /* 0x000000040a077c24 */ /* 0x000fe4000f8e02ff */
[----:B------:R-:W-:Y:S02]  /*d2a0*/  IMAD.MOV.U32 R3, RZ, RZ, R11 ;  /* 0x000000ffff037224 */ /* 0x000fe400078e000b */
[----:B------:R-:W-:Y:S02]  /*d2b0*/  IMAD.MOV.U32 R5, RZ, RZ, R8 ;  /* 0x000000ffff057224 */ /* 0x000fe400078e0008 */
[----:B------:R-:W-:-:S04]  /*d2c0*/  IMAD.WIDE.U32 R2, R206, UR4, R2 ;  /* 0x00000004ce027c25 */ /* 0x000fc8000f8e0002 */
[----:B------:R-:W2:Y:S01]  /*d2d0*/  @P0 LDC R15, c[0x0][0xbec] ;  /* 0x0002fb00ff0f0b82 */ /* 0x000ea20000000800 */
[----:B------:R-:W-:Y:S01]  /*d2e0*/  IMAD R7, R206, UR5, R7 ;  /* 0x00000005ce077c24 */ /* 0x000fe2000f8e0207 */
[----:B------:R-:W-:-:S03]  /*d2f0*/  ULDC.64 UR4, c[0x0][0xb98] ;  /* 0x0002e60000047ab9 */ /* 0x000fc60000000a00 */
[----:B------:R-:W-:-:S03]  /*d300*/  IMAD.IADD R3, R3, 0x1, R7 ;  /* 0x0000000103037824 */ /* 0x000fc600078e0207 */
[----:B------:R-:W5:Y:S01]  /*d310*/  @P0 LDC R21, c[0x0][0xbf0] ;  /* 0x0002fc00ff150b82 */ /* 0x000f620000000800 */
[----:B------:R-:W-:-:S04]  /*d320*/  IMAD.WIDE.U32 R2, R13, UR4, R2 ;  /* 0x000000040d027c25 */ /* 0x000fc8000f8e0002 */
[----:B--2---:R-:W-:-:S05]  /*d330*/  @P0 IMAD.HI.U32 R4, R8, R15, RZ ;  /* 0x0000000f08040227 */ /* 0x004fca00078e00ff */
        /* <DEDUP_REMOVED lines=19> */
.L_x_3846:
[----:B------:R-:W-:Y:S05]  /*d470*/  BSYNC B1 ;  /* 0x0000000000017941 */ /* 0x000fea0003800000 */
.L_x_3845:
[----:B------:R-:W-:Y:S01]  /*d480*/  ULDC.64 UR4, c[0x0][0xaa0] ;  /* 0x0002a80000047ab9 */ /* 0x000fe20000000a00 */
[----:B--2---:R-:W-:Y:S01]  /*d490*/  IMAD R4, R205, 0x20, R209 ;  /* 0x00000020cd047824 */ /* 0x004fe200078e02d1 */
[----:B------:R-:W-:Y:S01]  /*d4a0*/  BSSY B1, `(.L_x_3847) ;  /* 0x000003b000017945 */ /* 0x000fe20003800000 */
[----:B------:R-:W-:Y:S02]  /*d4b0*/  IMAD R3, R11, UR4, RZ ;  /* 0x000000040b037c24 */ /* 0x000fe4000f8e02ff */
        /* <DEDUP_REMOVED lines=15> */
[----:B------:R-:W-:Y:S01]  /*d5b0*/  IMAD R7, R13, UR5, R6 ;  /* 0x000000050d077c24 */ /* 0x000fe2000f8e0206 */
[----:B------:R-:W-:Y:S01]  /*d5c0*/  IADD3 R6, -R5, RZ, RZ ;  /* 0x000000ff05067210 */ /* 0x000fe20007ffe1ff */
[----:B------:R-:W-:Y:S01]  /*d5d0*/  IMAD.WIDE.U32 R2, R13, UR4, R2 ;  /* 0x000000040d027c25 */ /* 0x000fe2000f8e0002 */
[----:B------:R-:W-:-:S03]  /*d5e0*/  ULDC.64 UR4, c[0x0][0xae0] ;  /* 0x0002b80000047ab9 */ /* 0x000fc60000000a00 */
        /* <DEDUP_REMOVED lines=9> */
[----:B------:R-:W-:Y:S02]  /*d680*/  IMAD R8, R207, 0x80, R209 ;  /* 0x00000080cf087824 */ /* 0x000fe400078e02d1 */
[----:B------:R-:W-:Y:S02]  /*d690*/  IMAD R25, R0, R25, RZ ;  /* 0x0000001900197224 */ /* 0x000fe400078e02ff */
        /* <DEDUP_REMOVED lines=10> */
[----:B------:R2:W3:Y:S02]  /*d740*/  SHFL.IDX PT, R2, R4, RZ, 0x181f ;  /* 0x00181fff04027589 */ /* 0x0004e400000e0000 */
[----:B------:R-:W-:Y:S02]  /*d750*/  ISETP.GE.AND P0, PT, R0, R25, PT ;  /* 0x000000190000720c */ /* 0x000fe40003f06270 */
[----:B------:R2:W4:Y:S01]  /*d760*/  SHFL.IDX PT, R0, R5, RZ, 0x181f ;  /* 0x00181fff05007589 */ /* 0x00052200000e0000 */
[----:B------:R-:W-:Y:S10]  /*d770*/  @P2 BRA `(.L_x_3848) ;  /* 0x0000000000342947 */ /* 0x000ff40003800000 */
[----:B------:R-:W-:Y:S02]  /*d780*/  ULDC UR4, c[0x0][0xac8] ;  /* 0x0002b20000047ab9 */ /* 0x000fe40000000800 */
[----:B------:R-:W-:Y:S02]  /*d790*/  ISETP.GE.AND P4, PT, R18, UR4, PT ;  /* 0x0000000412007c0c */ /* 0x000fe4000bf86270 */
[----:B------:R-:W-:Y:S02]  /*d7a0*/  ISETP.GE.AND P3, PT, R19, UR4, PT ;  /* 0x0000000413007c0c */ /* 0x000fe4000bf66270 */
[----:B------:R-:W-:-:S09]  /*d7b0*/  ISETP.GE.AND P2, PT, R23, UR4, PT ;  /* 0x0000000417007c0c */ /* 0x000fd2000bf46270 */
[CC--:B---3--:R-:W-:Y:S02]  /*d7c0*/  @!P4 LEA R6, P6, R18.reuse, R2.reuse, 0x1 ;  /* 0x000000021206c211 */ /* 0x0c8fe400078c08ff */
[----:B------:R-:W-:Y:S02]  /*d7d0*/  @!P3 LEA R10, P5, R19, R2, 0x1 ;  /* 0x00000002130ab211 */ /* 0x000fe400078a08ff */
[----:B----4-:R-:W-:Y:S02]  /*d7e0*/  @!P4 LEA.HI.X R7, R18, R0, R219, 0x1, P6 ;  /* 0x000000001207c211 */ /* 0x010fe400030f0cdb */
[----:B------:R-:W-:Y:S02]  /*d7f0*/  @!P2 LEA R2, P6, R23, R2, 0x1 ;  /* 0x000000021702a211 */ /* 0x000fe400078c08ff */
[-C--:B------:R-:W-:Y:S01]  /*d800*/  @!P3 LEA.HI.X R11, R19, R0.reuse, R218, 0x1, P5 ;  /* 0x00000000130bb211 */ /* 0x080fe200028f0cda */
[----:B------:R3:W-:Y:S01]  /*d810*/  @!P4 ST.E.128 desc[UR60][R6.64], RZ ;  /* 0x000000ff0600c985 */ /* 0x0007e2000c101d3c */
[----:B------:R-:W-:-:S03]  /*d820*/  @!P2 LEA.HI.X R3, R23, R0, R217, 0x1, P6 ;  /* 0x000000001703a211 */ /* 0x000fc600030f0cd9 */
[----:B------:R3:W-:Y:S04]  /*d830*/  @!P3 ST.E.128 desc[UR60][R10.64], RZ ;  /* 0x000000ff0a00b985 */ /* 0x0007e8000c101d3c */
[----:B------:R3:W-:Y:S02]  /*d840*/  @!P2 ST.E.128 desc[UR60][R2.64], RZ ;  /* 0x000000ff0200a985 */ /* 0x0007e4000c101d3c */
.L_x_3848:
[----:B------:R-:W-:Y:S05]  /*d850*/  BSYNC B1 ;  /* 0x0000000000017941 */ /* 0x000fea0003800000 */
.L_x_3847:
        /* <DEDUP_REMOVED lines=14> */
[----:B------:R0:W-:Y:S04]  /*d940*/  @!P4 ST.E.128 desc[UR60][R6.64], RZ ;  /* 0x000000ff0600c985 */ /* 0x0001e8000c101d3c */
[----:B------:R0:W-:Y:S04]  /*d950*/  @!P5 ST.E.128 desc[UR60][R10.64], RZ ;  /* 0x000000ff0a00d985 */ /* 0x0001e8000c101d3c */
[----:B------:R0:W-:Y:S02]  /*d960*/  @!P6 ST.E.128 desc[UR60][R2.64], RZ ;  /* 0x000000ff0200e985 */ /* 0x0001e4000c101d3c */
.L_x_3850:
[----:B------:R-:W-:Y:S05]  /*d970*/  BSYNC B1 ;  /* 0x0000000000017941 */ /* 0x000fea0003800000 */
.L_x_3849:
[----:B0-----:R0:W0:Y:S01]  /*d980*/  SHFL.IDX PT, R0, R5, 0x2, 0x181f ;  /* 0x00581f0005007f89 */ /* 0x00102200000e0000 */
[----:B------:R-:W-:Y:S03]  /*d990*/  BSSY B1, `(.L_x_3851) ;  /* 0x0000010000017945 */ /* 0x000fe60003800000 */
[----:B---3--:R3:W0:Y:S01]  /*d9a0*/  SHFL.IDX PT, R2, R4, 0x2, 0x181f ;  /* 0x00581f0004027f89 */ /* 0x00862200000e0000 */
[----:B------:R-:W-:Y:S05]  /*d9b0*/  @P0 BRA `(.L_x_3852) ;  /* 0x0000000000340947 */ /* 0x000fea0003800000 */
[----:B------:R-:W-:Y:S02]  /*d9c0*/  ULDC UR4, c[0x0][0xac8] ;  /* 0x0002b20000047ab9 */ /* 0x000fe40000000800 */
[----:B------:R-:W-:Y:S02]  /*d9d0*/  ISETP.GE.AND P3, PT, R18, UR4, PT ;  /* 0x0000000412007c0c */ /* 0x000fe4000bf66270 */
[----:B------:R-:W-:Y:S02]  /*d9e0*/  ISETP.GE.AND P4, PT, R19, UR4, PT ;  /* 0x0000000413007c0c */ /* 0x000fe4000bf86270 */
[----:B------:R-:W-:-:S09]  /*d9f0*/  ISETP.GE.AND P5, PT, R23, UR4, PT ;  /* 0x0000000417007c0c */ /* 0x000fd2000bfa6270 */
[CC--:B0-----:R-:W-:Y:S02]  /*da00*/  @!P3 LEA R6, P0, R18.reuse, R2.reuse, 0x1 ;  /* 0x000000021206b211 */ /* 0x0c1fe400078008ff */
[-C--:B------:R-:W-:Y:S02]  /*da10*/  @!P4 LEA R10, P1, R19, R2.reuse, 0x1 ;  /* 0x00000002130ac211 */ /* 0x080fe400078208ff */
[----:B------:R-:W-:Y:S02]  /*da20*/  @!P5 LEA R2, P2, R23, R2, 0x1 ;  /* 0x000000021702d211 */ /* 0x000fe400078408ff */
[-C--:B------:R-:W-:Y:S02]  /*da30*/  @!P3 LEA.HI.X R7, R18, R0.reuse, R219, 0x1, P0 ;  /* 0x000000001207b211 */ /* 0x080fe400000f0cdb */
[-C--:B------:R-:W-:Y:S02]  /*da40*/  @!P4 LEA.HI.X R11, R19, R0.reuse, R218, 0x1, P1 ;  /* 0x00000000130bc211 */ /* 0x080fe400008f0cda */
[----:B------:R-:W-:Y:S01]  /*da50*/  @!P5 LEA.HI.X R3, R23, R0, R217, 0x1, P2 ;  /* 0x000000001703d211 */ /* 0x000fe200010f0cd9 */
[----:B------:R0:W-:Y:S04]  /*da60*/  @!P3 ST.E.128 desc[UR60][R6.64], RZ ;  /* 0x000000ff0600b985 */ /* 0x0001e8000c101d3c */
[----:B------:R0:W-:Y:S04]  /*da70*/  @!P4 ST.E.128 desc[UR60][R10.64], RZ ;  /* 0x000000ff0a00c985 */ /* 0x0001e8000c101d3c */
[----:B------:R0:W-:Y:S02]  /*da80*/  @!P5 ST.E.128 desc[UR60][R2.64], RZ ;  /* 0x000000ff0200d985 */ /* 0x0001e4000c101d3c */
.L_x_3852:
[----:B------:R-:W-:Y:S05]  /*da90*/  BSYNC B1 ;  /* 0x0000000000017941 */ /* 0x000fea0003800000 */
.L_x_3851:
[----:B0-----:R-:W-:Y:S01]  /*daa0*/  VIADD R0, R8, 0x60 ;  /* 0x0000006008007836 */ /* 0x001fe20000000000 */
[----:B------:R0:W0:Y:S04]  /*dab0*/  SHFL.IDX PT, R6, R5, 0x3, 0x181f ;  /* 0x00781f0005067f89 */ /* 0x00002800000e0000 */
[----:B------:R-:W-:Y:S01]  /*dac0*/  ISETP.GE.AND P0, PT, R0, R25, PT ;  /* 0x000000190000720c */ /* 0x000fe20003f06270 */
[----:B------:R0:W0:-:S12]  /*dad0*/  SHFL.IDX PT, R2, R4, 0x3, 0x181f ;  /* 0x00781f0004027f89 */ /* 0x00001800000e0000 */
[----:B------:R-:W-:Y:S05]  /*dae0*/  @P0 BRA `(.L_x_3843) ;  /* 0x0000000000340947 */ /* 0x000fea0003800000 */
[----:B------:R-:W-:Y:S02]  /*daf0*/  ULDC UR4, c[0x0][0xac8] ;  /* 0x0002b20000047ab9 */ /* 0x000fe40000000800 */
[----:B------:R-:W-:Y:S02]  /*db00*/  ISETP.GE.AND P3, PT, R18, UR4, PT ;  /* 0x0000000412007c0c */ /* 0x000fe4000bf66270 */
[----:B------:R-:W-:Y:S02]  /*db10*/  ISETP.GE.AND P4, PT, R19, UR4, PT ;  /* 0x0000000413007c0c */ /* 0x000fe4000bf86270 */
[----:B------:R-:W-:-:S09]  /*db20*/  ISETP.GE.AND P5, PT, R23, UR4, PT ;  /* 0x0000000417007c0c */ /* 0x000fd2000bfa6270 */
[CC--:B0-234-:R-:W-:Y:S02]  /*db30*/  @!P3 LEA R4, P0, R18.reuse, R2.reuse, 0x1 ;  /* 0x000000021204b211 */ /* 0x0ddfe400078008ff */
        /* <DEDUP_REMOVED lines=8> */
.L_x_3843:
[----:B------:R-:W-:Y:S05]  /*dbc0*/  BSYNC B0 ;  /* 0x0000000000007941 */ /* 0x000fea0003800000 */
.L_x_3834:
[----:B------:R-:W-:Y:S02]  /*dbd0*/  ULDC UR4, c[0x0][0xc3c] ;  /* 0x00030f0000047ab9 */ /* 0x000fe40000000800 */
[----:B-1----:R-:W-:-:S13]  /*dbe0*/  ISETP.GE.AND P0, PT, R43, UR4, PT ;  /* 0x000000042b007c0c */ /* 0x002fda000bf06270 */
[----:B------:R-:W-:Y:S05]  /*dbf0*/  @!P0 BRA `(.L_x_3853) ;  /* 0xffffff3000788947 */ /* 0x000fea000383ffff */
[----:B------:R-:W-:Y:S05]  /*dc00*/  EXIT ;  /* 0x000000000000794d */ /* 0x000fea0003800000 */
.L_x_3809:
        /* <DEDUP_REMOVED lines=16> */
.L_x_3854:
[----:B0-----:R-:W0:Y:S01]  /*dd10*/  S2R R2, SR_TID.X ;  /* 0x0000000000027919 */ /* 0x001e220000002100 */
[----:B------:R-:W-:Y:S01]  /*dd20*/  ULDC UR4, c[0x0][0xc3c] ;  /* 0x00030f0000047ab9 */ /* 0x000fe20000000800 */
[----:B------:R-:W1:Y:S01]  /*dd30*/  S2UR UR6, SR_CTAID.X ;  /* 0x00000000000679c3 */ /* 0x000e620000002500 */
        /* <DEDUP_REMOVED lines=21> */
[----:B0-----:R-:W-:-:S04]  /*de90*/  SEL R3, R6, RZ, P3 ;  /* 0x000000ff06037207 */ /* 0x001fc80001800000 */
[----:B------:R-:W-:-:S05]  /*dea0*/  IADD3 R3, R4, R3, RZ ;  /* 0x0000000304037210 */ /* 0x000fca0007ffe0ff */
        /* <DEDUP_REMOVED lines=16> */
.L_x_3860:
        /* <DEDUP_REMOVED lines=12> */
.L_x_3859:
[----:B------:R-:W-:Y:S05]  /*e070*/  BSYNC B0 ;  /* 0x0000000000007941 */ /* 0x000fea0003800000 */
.L_x_3858:
[----:B0----5:R-:W0:Y:S02]  /*e080*/  SHFL.UP PT, R2, R0, 0x1, RZ ;  /* 0x0420000000027989 */ /* 0x021e2400000e00ff */
        /* <DEDUP_REMOVED lines=21> */
.L_x_3856:
        /* <DEDUP_REMOVED lines=16> */
.L_x_3861:
[----:B-1----:R-:W-:Y:S01]  /*e2e0*/  IMAD R16, R16, UR5, R7 ;  /* 0x0000000510107c24 */ /* 0x002fe2000f8e0207 */
[----:B------:R-:W-:Y:S01]  /*e2f0*/  IABS R6, R0 ;  /* 0x0000000000067213 */ /* 0x000fe20000000000 */
[----:B------:R-:W-:Y:S02]  /*e300*/  IMAD R7, R11, R4, RZ ;  /* 0x000000040b077224 */ /* 0x000fe400078e02ff */
[----:B0-----:R-:W-:Y:S01]  /*e310*/  IMAD.MOV.U32 R2, RZ, RZ, RZ ;  /* 0x000000ffff027224 */ /* 0x001fe200078e00ff */
[----:B------:R-:W-:Y:S01]  /*e320*/  IADD3 R17, -R16, UR6, RZ ;  /* 0x0000000610117c10 */ /* 0x000fe2000fffe1ff */
[----:B------:R-:W-:Y:S01]  /*e330*/  VIADD R19, R19, UR4 ;  /* 0x0000000413137c36 */ /* 0x000fe20008000000 */
[----:B------:R-:W-:Y:S01]  /*e340*/  IADD3 R6, RZ, -R6, RZ ;  /* 0x80000006ff067210 */ /* 0x000fe20007ffe0ff */
[----:B------:R-:W-:Y:S01]  /*e350*/  IMAD.HI.U32 R2, R3, R7, R2 ;  /* 0x0000000703027227 */ /* 0x000fe200078e0002 */
        /* <DEDUP_REMOVED lines=17> */
.L_x_3857:
[----:B------:R-:W-:Y:S02]  /*e470*/  IMAD.MOV.U32 R17, RZ, RZ, RZ ;  /* 0x000000ffff117224 */ /* 0x000fe400078e00ff */
[----:B------:R-:W-:Y:S02]  /*e480*/  IMAD.U32 R16, RZ, RZ, UR6 ;  /* 0x00000006ff107e24 */ /* 0x000fe4000f8e00ff */
[----:B------:R-:W-:-:S07]  /*e490*/  IMAD.MOV.U32 R18, RZ, RZ, RZ ;  /* 0x000000ffff127224 */ /* 0x000fce00078e00ff */
.L_x_3862:
[----:B------:R-:W-:-:S13]  /*e4a0*/  ISETP.NE.AND P0, PT, R5, RZ, PT ;  /* 0x000000ff0500720c */ /* 0x000fda0003f05270 */
[----:B------:R-:W0:Y:S01]  /*e4b0*/  @!P0 S2R R3, SR_CgaCtaId ;  /* 0x0000000000038919 */ /* 0x000e220000008800 */
[----:B------:R-:W-:-:S04]  /*e4c0*/  @!P0 MOV R0, 0x400 ;  /* 0x0000040000008802 */ /* 0x000fc80000000f00 */
[----:B0-----:R-:W-:-:S05]  /*e4d0*/  @!P0 LEA R0, R3, R0, 0x18 ;  /* 0x0000000003008211 */ /* 0x001fca00078ec0ff */
[----:B------:R0:W-:Y:S01]  /*e4e0*/  @!P0 STS.128 [R0+0x368d0], R16 ;  /* 0x0368d01000008388 */ /* 0x0001e20000000c00 */
[----:B------:R-:W-:Y:S06]  /*e4f0*/  BAR.ARV 0x5, 0x180 ;  /* 0x0146000000007b1d */ /* 0x000fec0000002000 */
.L_x_3855:
[----:B0-----:R-:W-:Y:S01]  /*e500*/  MOV R0, 0x1 ;  /* 0x0000000100007802 */ /* 0x001fe20000000f00 */
        /* <DEDUP_REMOVED lines=27> */
[----:B------:R-:W-:Y:S04]  /*e6c0*/  STL [R1+0x24], R3 ;  /* 0x0000240301007387 */ /* 0x000fe80000100800 */
[----:B------:R-:W-:Y:S04]  /*e6d0*/  STL [R1+0x8], RZ ;  /* 0x000008ff01007387 */ /* 0x000fe80000100800 */
[----:B------:R0:W-:Y:S04]  /*e6e0*/  STL [R1+0x10], R2 ;  /* 0x0000100201007387 */ /* 0x0001e80000100800 */
[----:B------:R1:W-:Y:S01]  /*e6f0*/  STL [R1+0x50], RZ ;  /* 0x000050ff01007387 */ /* 0x0003e20000100800 */
[----:B0-----:R-:W-:-:S02]  /*e700*/  LOP3.LUT R2, R0, 0x40, RZ, 0xfc, !PT ;  /* 0x0000004000027812 */ /* 0x001fc400078efcff */
[----:B-1----:R-:W-:-:S07]  /*e710*/  LOP3.LUT R0, R0, 0x80, RZ, 0xfc, !PT ;  /* 0x0000008000007812 */ /* 0x002fce00078efcff */
.L_x_3969:
[----:B0--3--:R-:W0:Y:S02]  /*e720*/  LDC.64 R2, c[0x0][0xc88] ;  /* 0x00032200ff027b82 */ /* 0x009e240000000a00 */
[----:B0-----:R-:W-:-:S05]  /*e730*/  IMAD.WIDE R2, R19, 0x4, R2 ;  /* 0x0000000413027825 */ /* 0x001fca00078e0202 */
[----:B------:R-:W2:Y:S01]  /*e740*/  LDG.E R11, desc[UR60][R2.64] ;  /* 0x0000003c020b7981 */ /* 0x000ea2000c1e1900 */
[----:B------:R-:W-:Y:S05]  /*e750*/  YIELD ;  /* 0x0000000000007946 */ /* 0x000fea0003800000 */
[----:B------:R-:W-:Y:S01]  /*e760*/  ULDC.64 UR4, c[0x0][0xa28] ;  /* 0x00028a0000047ab9 */ /* 0x000fe20000000a00 */
[----:B------:R-:W-:Y:S01]  /*e770*/  IMAD.MOV.U32 R0, RZ, RZ, RZ ;  /* 0x000000ffff007224 */ /* 0x000fe200078e00ff */
[----:B------:R-:W-:Y:S01]  /*e780*/  ISETP.NE.U32.AND P0, PT, RZ, UR4, PT ;  /* 0x00000004ff007c0c */ /* 0x000fe2000bf05070 */
[----:B------:R-:W-:Y:S01]  /*e790*/  IMAD.MOV.U32 R6, RZ, RZ, RZ ;  /* 0x000000ffff067224 */ /* 0x000fe200078e00ff */
[----:B------:R-:W-:Y:S01]  /*e7a0*/  ULDC.64 UR6, c[0x0][0xa18] ;  /* 0x0002860000067ab9 */ /* 0x000fe20000000a00 */
[----:B------:R-:W-:Y:S01]  /*e7b0*/  ULDC.64 UR8, c[0x0][0xa08] ;  /* 0x0002820000087ab9 */ /* 0x000fe20000000a00 */
[----:B------:R-:W-:-:S02]  /*e7c0*/  ISETP.NE.AND.EX P0, PT, RZ, UR5, PT, P0 ;  /* 0x00000005ff007c0c */ /* 0x000fc4000bf05300 */
        /* <DEDUP_REMOVED lines=9> */
[----:B-1---5:R1:W5:Y:S01]  /*e860*/  @P0 LDG.E R0, desc[UR60][R2.64] ;  /* 0x0000003c02000981 */ /* 0x022362000c1e1900 */
[----:B------:R-:W-:Y:S01]  /*e870*/  ISETP.NE.AND.EX P1, PT, RZ, UR5, PT, P1 ;  /* 0x00000005ff007c0c */ /* 0x000fe2000bf25310 */
[----:B----4-:R-:W-:Y:S01]  /*e880*/  IMAD.MOV.U32 R8, RZ, RZ, RZ ;  /* 0x000000ffff087224 */ /* 0x010fe200078e00ff */
[----:B------:R-:W-:Y:S01]  /*e890*/  ISETP.NE.U32.AND P2, PT, RZ, UR6, PT ;  /* 0x00000006ff007c0c */ /* 0x000fe2000bf45070 */
[----:B------:R-:W-:Y:S01]  /*e8a0*/  STL [R1], R10 ;  /* 0x0000000a01007387 */ /* 0x000fe20000100800 */
[----:B------:R-:W-:Y:S02]  /*e8b0*/  ISETP.NE.U32.AND P0, PT, RZ, UR8, PT ;  /* 0x00000008ff007c0c */ /* 0x000fe4000bf05070 */
[----:B------:R-:W-:Y:S01]  /*e8c0*/  ISETP.NE.AND.EX P2, PT, RZ, UR7, PT, P2 ;  /* 0x00000007ff007c0c */ /* 0x000fe2000bf45320 */
[----:B------:R-:W-:Y:S01]  /*e8d0*/  STL [R1+0x1c], R9 ;  /* 0x00001c0901007387 */ /* 0x000fe20000100800 */
[----:B------:R-:W-:Y:S02]  /*e8e0*/  ISETP.NE.AND.EX P0, PT, RZ, UR9, PT, P0 ;  /* 0x00000009ff007c0c */ /* 0x000fe4000bf05300 */
[----:B-1----:R-:W-:-:S02]  /*e8f0*/  IADD3 R2, P3, R10, UR4, RZ ;  /* 0x000000040a027c10 */ /* 0x002fc4000ff7e0ff */
[----:B0-----:R-:W-:Y:S02]  /*e900*/  IADD3 R4, P4, R10, UR8, RZ ;  /* 0x000000080a047c10 */ /* 0x001fe4000ff9e0ff */
        /* <DEDUP_REMOVED lines=8> */
[----:B0-----:R-:W-:-:S04]  /*e990*/  @P2 IADD3 R6, P3, R10, UR6, RZ ;  /* 0x000000060a062c10 */ /* 0x001fc8000ff7e0ff */
        /* <DEDUP_REMOVED lines=8> */
[----:B0-----:R-:W-:Y:S01]  /*ea20*/  IMAD.U32 R6, RZ, RZ, UR4 ;  /* 0x00000004ff067e24 */ /* 0x001fe2000f8e00ff */
[----:B--2---:R0:W-:Y:S01]  /*ea30*/  STL [R1+0x3c], R12 ;  /* 0x00003c0c01007387 */ /* 0x0041e20000100800 */
[----:B------:R-:W-:Y:S05]  /*ea40*/  @P2 BRA `(.L_x_3864) ;  /* 0x0000000000142947 */ /* 0x000fea0003800000 */
[----:B------:R-:W-:Y:S05]  /*ea50*/  @!P1 BRA `(.L_x_3864) ;  /* 0x0000000000109947 */ /* 0x000fea0003800000 */
[----:B------:R-:W2:Y:S04]  /*ea60*/  LDG.E R7, desc[UR60][R2.64] ;  /* 0x0000003c02077981 */ /* 0x000ea8000c1e1900 */
[----:B------:R-:W2:Y:S02]  /*ea70*/  LDG.E R2, desc[UR60][R2.64+0x4] ;  /* 0x0000043c02027981 */ /* 0x000ea4000c1e1900 */
[----:B--2---:R-:W-:-:S05]  /*ea80*/  IMAD.IADD R2, R2, 0x1, -R7 ;  /* 0x0000000102027824 */ /* 0x004fca00078e0a07 */
[----:B------:R1:W-:Y:S02]  /*ea90*/  STL [R1+0x3c], R2 ;  /* 0x00003c0201007387 */ /* 0x0003e40000100800 */
.L_x_3864:
[----:B-1----:R-:W-:Y:S01]  /*eaa0*/  IMAD.MOV.U32 R2, RZ, RZ, R11 ;  /* 0x000000ffff027224 */ /* 0x002fe200078e000b */
[----:B------:R-:W-:Y:S01]  /*eab0*/  ULDC.64 UR4, c[0x0][0xa20] ;  /* 0x0002880000047ab9 */ /* 0x000fe20000000a00 */
[----:B-----5:R-:W-:Y:S01]  /*eac0*/  IMAD.IADD R3, R8, 0x1, R0 ;  /* 0x0000000108037824 */ /* 0x020fe200078e0200 */
[----:B------:R-:W-:Y:S02]  /*ead0*/  ISETP.NE.U32.AND P1, PT, RZ, UR4, PT ;  /* 0x00000004ff007c0c */ /* 0x000fe4000bf25070 */
[----:B------:R1:W-:Y:S02]  /*eae0*/  STL [R1+0xc], R2 ;  /* 0x00000c0201007387 */ /* 0x0003e40000100800 */
[----:B------:R-:W-:Y:S02]  /*eaf0*/  ISETP.NE.AND.EX P1, PT, RZ, UR5, PT, P1 ;  /* 0x00000005ff007c0c */ /* 0x000fe4000bf25310 */
[----:B------:R1:W-:Y:S11]  /*eb00*/  STL [R1+0x18], R3 ;  /* 0x0000180301007387 */ /* 0x0003f60000100800 */
[----:B-1----:R-:W-:Y:S05]  /*eb10*/  @!P1 BRA `(.L_x_3865) ;  /* 0x0000000000109947 */ /* 0x002fea0003800000 */
[----:B------:R-:W-:-:S04]  /*eb20*/  IADD3 R6, P0, R10, UR4, RZ ;  /* 0x000000040a067c10 */ /* 0x000fc8000ff1e0ff */
[----:B------:R-:W-:-:S05]  /*eb30*/  IADD3.X R7, R9, UR5, RZ, P0, !PT ;  /* 0x0000000509077c10 */ /* 0x000fca00087fe4ff */
[----:B------:R1:W5:Y:S01]  /*eb40*/  LDG.E R6, desc[UR60][R6.64] ;  /* 0x0000003c06067981 */ /* 0x000362000c1e1900 */
[----:B------:R-:W-:Y:S05]  /*eb50*/  BRA `(.L_x_3866) ;  /* 0x0000000000107947 */ /* 0x000fea0003800000 */
.L_x_3865:
[----:B------:R-:W-:Y:S05]  /*eb60*/  @!P0 BRA `(.L_x_3866) ;  /* 0x00000000000c8947 */ /* 0x000fea0003800000 */
[----:B------:R-:W2:Y:S04]  /*eb70*/  LDG.E R6, desc[UR60][R4.64] ;  /* 0x0000003c04067981 */ /* 0x000ea8000c1e1900 */
[----:B------:R-:W2:Y:S02]  /*eb80*/  LDG.E R4, desc[UR60][R4.64+0x4] ;  /* 0x0000043c04047981 */ /* 0x000ea4000c1e1900 */
[----:B--2---:R-:W-:-:S07]  /*eb90*/  IMAD.IADD R6, R4, 0x1, -R6 ;  /* 0x0000000104067824 */ /* 0x004fce00078e0a06 */
.L_x_3866:
[----:B-----5:R-:W-:Y:S01]  /*eba0*/  IMAD.IADD R0, R6, 0x1, -R0 ;  /* 0x0000000106007824 */ /* 0x020fe200078e0a00 */
[----:B------:R-:W-:Y:S01]  /*ebb0*/  BSSY B7, `(.L_x_3867) ;  /* 0x0000476000077945 */ /* 0x000fe20003800000 */
[----:B------:R-:W-:Y:S02]  /*ebc0*/  IMAD.MOV.U32 R2, RZ, RZ, RZ ;  /* 0x000000ffff027224 */ /* 0x000fe400078e00ff */
[C---:B------:R-:W-:Y:S01]  /*ebd0*/  VIADD R3, R0.reuse, 0x6f ;  /* 0x0000006f00037836 */ /* 0x040fe20000000000 */
[----:B------:R2:W-:Y:S01]  /*ebe0*/  STL [R1+0x40], R0 ;  /* 0x0000400001007387 */ /* 0x0005e20000100800 */
[----:B------:R-:W-:Y:S02]  /*ebf0*/  ISETP.GT.AND P0, PT, R0, RZ, PT ;  /* 0x000000ff0000720c */ /* 0x000fe40003f04270 */
[----:B------:R-:W-:-:S05]  /*ec00*/  IMAD.HI R2, R3, -0x6db6db6d, R2 ;  /* 0x9249249303027827 */ /* 0x000fca00078e0202 */
[----:B--2---:R-:W-:-:S04]  /*ec10*/  SHF.R.U32.HI R0, RZ, 0x1f, R2 ;  /* 0x0000001fff007819 */ /* 0x004fc80000011602 */
[----:B------:R-:W-:-:S05]  /*ec20*/  LEA.HI.SX32 R0, R2, R0, 0x1a ;  /* 0x0000000002007211 */ /* 0x000fca00078fd2ff */
[----:B------:R2:W-:Y:S01]  /*ec30*/  STL [R1+0x30], R0 ;  /* 0x0000300001007387 */ /* 0x0005e20000100800 */
[----:B------:R-:W-:Y:S05]  /*ec40*/  @P0 BRA `(.L_x_3868) ;  /* 0x0000000000440947 */ /* 0x000fea0003800000 */
[----:B------:R-:W3:Y:S02]  /*ec50*/  S2R R4, SR_TID.X ;  /* 0x0000000000047919 */ /* 0x000ee40000002100 */
[----:B---3--:R-:W-:-:S04]  /*ec60*/  LOP3.LUT R4, R4, 0x7f, RZ, 0xc0, !PT ;  /* 0x0000007f04047812 */ /* 0x008fc800078ec0ff */
[----:B------:R-:W-:-:S13]  /*ec70*/  ISETP.NE.AND P0, PT, R4, RZ, PT ;  /* 0x000000ff0400720c */ /* 0x000fda0003f05270 */
[----:B------:R-:W-:Y:S05]  /*ec80*/  @P0 BRA `(.L_x_3869) ;  /* 0x0000004400a00947 */ /* 0x000fea0003800000 */
[----:B------:R-:W3:Y:S01]  /*ec90*/  S2R R3, SR_LANEID ;  /* 0x0000000000037919 */ /* 0x000ee20000000000 */
[----:B------:R-:W-:Y:S02]  /*eca0*/  VOTEU.ANY UR4, UPT, PT ;  /* 0x0000000000047886 */ /* 0x000fe400038e0100 */
[----:B--2---:R-:W3:Y:S08]  /*ecb0*/  FLO.U32 R0, UR4 ;  /* 0x0000000400007d00 */ /* 0x004ef000080e0000 */
[----:B------:R-:W2:Y:S01]  /*ecc0*/  POPC R5, UR4 ;  /* 0x0000000400057d09 */ /* 0x000ea20008000000 */
[----:B---3--:R-:W-:-:S02]  /*ecd0*/  ISETP.EQ.U32.AND P0, PT, R0, R3, PT ;  /* 0x000000030000720c */ /* 0x008fc40003f02070 */
[----:B------:R-:W2:Y:S11]  /*ece0*/  LDC.64 R2, c[0x0][0xc60] ;  /* 0x00031800ff027b82 */ /* 0x000eb60000000a00 */
[----:B--2---:R-:W2:Y:S01]  /*ecf0*/  @P0 ATOMG.E.ADD.STRONG.GPU PT, R3, desc[UR60][R2.64], R5 ;  /* 0x00000005020309a8 */ /* 0x004ea200081ee1fc */
[----:B------:R-:W3:Y:S02]  /*ed00*/  S2R R4, SR_LTMASK ;  /* 0x0000000000047919 */ /* 0x000ee40000003900 */
[----:B---3--:R-:W-:-:S04]  /*ed10*/  LOP3.LUT R4, R4, UR4, RZ, 0xc0, !PT ;  /* 0x0000000404047c12 */ /* 0x008fc8000f8ec0ff */
[----:B-1----:R-:W1:Y:S01]  /*ed20*/  POPC R7, R4 ;  /* 0x0000000400077309 */ /* 0x002e620000000000 */
[----:B--2---:R-:W1:Y:S02]  /*ed30*/  SHFL.IDX PT, R0, R3, R0, 0x1f ;  /* 0x00001f0003007589 */ /* 0x004e6400000e0000 */
[----:B-1----:R-:W-:Y:S01]  /*ed40*/  IADD3 R16, R0, UR38, R7 ;  /* 0x0000002600107c10 */ /* 0x002fe2000fffe007 */
[----:B------:R-:W-:Y:S06]  /*ed50*/  BRA `(.L_x_3869) ;  /* 0x00000044006c7947 */ /* 0x000fec0003800000 */
.L_x_3868:
[----:B--2---:R-:W2:Y:S01]  /*ed60*/  LDL R0, [R1+0x4] ;  /* 0x0000040001007983 */ /* 0x004ea20000100800 */
        /* <DEDUP_REMOVED lines=12> */
[----:B-1----:R-:W-:Y:S02]  /*ee30*/  IMAD.U32 R7, RZ, RZ, UR9 ;  /* 0x00000009ff077e24 */ /* 0x002fe4000f8e00ff */
[----:B------:R-:W-:-:S02]  /*ee40*/  IMAD.U32 R10, RZ, RZ, UR4 ;  /* 0x00000004ff0a7e24 */ /* 0x000fc4000f8e00ff */
[----:B------:R-:W-:Y:S02]  /*ee50*/  IMAD.U32 R11, RZ, RZ, UR5 ;  /* 0x00000005ff0b7e24 */ /* 0x000fe4000f8e00ff */
[----:B------:R-:W-:Y:S02]  /*ee60*/  IMAD.MOV.U32 R8, RZ, RZ, 0x70 ;  /* 0x00000070ff087424 */ /* 0x000fe400078e00ff */
[----:B0-----:R-:W-:Y:S02]  /*ee70*/  IMAD.MOV.U32 R12, RZ, RZ, 0x1 ;  /* 0x00000001ff0c7424 */ /* 0x001fe400078e00ff */
[----:B------:R-:W-:-:S07]  /*ee80*/  IMAD.MOV.U32 R13, RZ, RZ, RZ ;  /* 0x000000ffff0d7224 */ /* 0x000fce00078e00ff */
[----:B------:R-:W-:-:S07]  /*ee90*/  LEPC R20, `(.L_x_3871) ;  /* 0x000000001014794e */ /* 0x000fce0000000000 */
[----:B--2---:R-:W-:Y:S05]  /*eea0*/  CALL.ABS.NOINC R2 ;  /* 0x0000000002007343 */ /* 0x004fea0003c00000 */
.L_x_3871:
[----:B------:R-:W-:Y:S05]  /*eeb0*/  BSYNC B6 ;  /* 0x0000000000067941 */ /* 0x000fea0003800000 */
.L_x_3870:
        /* <DEDUP_REMOVED lines=13> */
[----:B-1----:R-:W-:Y:S02]  /*ef90*/  IMAD.U32 R7, RZ, RZ, UR9 ;  /* 0x00000009ff077e24 */ /* 0x002fe4000f8e00ff */
[----:B------:R-:W-:-:S02]  /*efa0*/  IMAD.U32 R10, RZ, RZ, UR4 ;  /* 0x00000004ff0a7e24 */ /* 0x000fc4000f8e00ff */
[----:B------:R-:W-:Y:S02]  /*efb0*/  IMAD.U32 R11, RZ, RZ, UR5 ;  /* 0x00000005ff0b7e24 */ /* 0x000fe4000f8e00ff */
[----:B------:R-:W-:Y:S02]  /*efc0*/  IMAD.MOV.U32 R8, RZ, RZ, 0x70 ;  /* 0x00000070ff087424 */ /* 0x000fe400078e00ff */
[----:B0-----:R-:W-:Y:S02]  /*efd0*/  IMAD.MOV.U32 R12, RZ, RZ, 0x1 ;  /* 0x00000001ff0c7424 */ /* 0x001fe400078e00ff */
[----:B--2---:R-:W-:-:S07]  /*efe0*/  IMAD.MOV.U32 R13, RZ, RZ, RZ ;  /* 0x000000ffff0d7224 */ /* 0x004fce00078e00ff */
[----:B------:R-:W-:-:S07]  /*eff0*/  LEPC R20, `(.L_x_3874) ;  /* 0x000000001014794e */ /* 0x000fce0000000000 */
[----:B---3--:R-:W-:Y:S05]  /*f000*/  CALL.ABS.NOINC R2 ;  /* 0x0000000002007343 */ /* 0x008fea0003c00000 */
.L_x_3874:
[----:B------:R-:W-:Y:S01]  /*f010*/  MOV R2, 0x0 ;  /* 0x0000000000027802 */ /* 0x000fe20000000f00 */
        /* <DEDUP_REMOVED lines=15> */
.L_x_3873:
[----:B------:R-:W-:Y:S05]  /*f110*/  BSYNC B6 ;  /* 0x0000000000067941 */ /* 0x000fea0003800000 */
.L_x_3872:
[----:B------:R-:W2:Y:S01]  /*f120*/  LDL.LU R2, [R1] ;  /* 0x0000000001027983 */ /* 0x000ea20000300800 */
[----:B------:R-:W-:-:S03]  /*f130*/  ULDC.64 UR4, c[0x0][0x9f8] ;  /* 0x00027e0000047ab9 */ /* 0x000fc60000000a00 */
[----:B------:R-:W3:Y:S04]  /*f140*/  LDL.LU R4, [R1+0x1c] ;  /* 0x00001c0001047983 */ /* 0x000ee80000300800 */
[----:B-1----:R-:W4:Y:S01]  /*f150*/  LDL R7, [R1+0xc] ;  /* 0x00000c0001077983 */ /* 0x002f220000100800 */
[----:B------:R-:W-:-:S03]  /*f160*/  ISETP.NE.U32.AND P0, PT, RZ, UR4, PT ;  /* 0x00000004ff007c0c */ /* 0x000fc6000bf05070 */
[----:B------:R-:W5:Y:S01]  /*f170*/  LDL R0, [R1+0x30] ;  /* 0x0000300001007983 */ /* 0x000f620000100800 */
[----:B------:R-:W-:-:S13]  /*f180*/  ISETP.NE.AND.EX P0, PT, RZ, UR5, PT, P0 ;  /* 0x00000005ff007c0c */ /* 0x000fda000bf05300 */
[----:B--2---:R-:W-:-:S04]  /*f190*/  @P0 IADD3 R2, P1, R2, UR4, RZ ;  /* 0x0000000402020c10 */ /* 0x004fc8000ff3e0ff */
[----:B---3--:R-:W-:Y:S01]  /*f1a0*/  @P0 IADD3.X R3, R4, UR5, RZ, P1, !PT ;  /* 0x0000000504030c10 */ /* 0x008fe20008ffe4ff */
[----:B------:R-:W-:-:S04]  /*f1b0*/  ULDC.64 UR4, c[0x0][0xa08] ;  /* 0x0002820000047ab9 */ /* 0x000fc80000000a00 */
[----:B----4-:R1:W2:Y:S01]  /*f1c0*/  @P0 LDG.E R7, desc[UR60][R2.64] ;  /* 0x0000003c02070981 */ /* 0x0102a2000c1e1900 */
[----:B-----5:R-:W-:Y:S01]  /*f1d0*/  VIADD R9, R0, 0xffffffff ;  /* 0xffffffff00097836 */ /* 0x020fe20000000000 */
[----:B-1----:R-:W1:Y:S01]  /*f1e0*/  LDC.64 R2, c[0x0][0x418] ;  /* 0x00010600ff027b82 */ /* 0x002e620000000a00 */
[----:B--2---:R-:W-:Y:S01]  /*f1f0*/  SHF.R.S32.HI R8, RZ, 0x1f, R7 ;  /* 0x0000001fff087819 */ /* 0x004fe20000011407 */
[----:B------:R2:W-:Y:S04]  /*f200*/  @P0 STL [R1+0xc], R7 ;  /* 0x00000c0701000387 */ /* 0x0005e80000100800 */
[----:B------:R2:W-:Y:S04]  /*f210*/  STL [R1+0x2c], R9 ;  /* 0x00002c0901007387 */ /* 0x0005e80000100800 */
        /* <DEDUP_REMOVED lines=10> */
.L_x_3985:
[----:B------:R-:W-:Y:S01]  /*f2c0*/  PLOP3.LUT P1, PT, PT, PT, PT, 0x8, 0x0 ;  /* 0x000000000000781c */ /* 0x000fe20003f2e170 */
[----:B------:R3:W-:Y:S01]  /*f2d0*/  STL [R1], R0 ;  /* 0x0000000001007387 */ /* 0x0007e20000100800 */
[----:B--2---:R-:W-:Y:S02]  /*f2e0*/  ISETP.NE.AND P0, PT, R14, RZ, PT ;  /* 0x000000ff0e00720c */ /* 0x004fe40003f05270 */
[----:B---3--:R-:W-:-:S05]  /*f2f0*/  P2R R0, PR, RZ, 0x2 ;  /* 0x00000002ff007803 */ /* 0x008fca0000000000 */
[----:B------:R2:W-:Y:S06]  /*f300*/  STL [R1+0x20], R0 ;  /* 0x0000200001007387 */ /* 0x0005ec0000100800 */
[----:B------:R-:W-:Y:S05]  /*f310*/  @P0 BRA `(.L_x_3876) ;  /* 0x0000000400480947 */ /* 0x000fea0003800000 */
[----:B------:R-:W-:-:S03]  /*f320*/  UMOV UR4, 0xffffffff ;  /* 0xffffffff00047882 */ /* 0x000fc60000000000 */
[----:B------:R-:W-:Y:S05]  /*f330*/  BRA.DIV UR4, `(.L_x_3877) ;  /* 0x0000005204107947 */ /* 0x000fea000b800000 */
[----:B------:R-:W-:-:S13]  /*f340*/  ELECT P6, URZ, PT ;  /* 0x00000000003f782f */ /* 0x000fda00038c0000 */
.L_x_3988:
[----:B------:R-:W-:Y:S05]  /*f350*/  @!P6 BRA `(.L_x_3876) ;  /* 0x000000040038e947 */ /* 0x000fea0003800000 */
[----:B------:R3:W-:Y:S01]  /*f360*/  STL [R1+0x14], R9 ;  /* 0x0000140901007387 */ /* 0x0007e20000100800 */
[----:B------:R-:W-:-:S04]  /*f370*/  ISETP.NE.U32.AND P0, PT, R2, RZ, PT ;  /* 0x000000ff0200720c */ /* 0x000fc80003f05070 */
[----:B------:R-:W-:-:S13]  /*f380*/  ISETP.NE.AND.EX P0, PT, R3, RZ, PT, P0 ;  /* 0x000000ff0300720c */ /* 0x000fda0003f05300 */
[----:B---3--:R-:W-:Y:S05]  /*f390*/  @!P0 BRA `(.L_x_3878) ;  /* 0x0000000000508947 */ /* 0x008fea0003800000 */
[----:B------:R-:W3:Y:S01]  /*f3a0*/  LDC R6, c[0x0][0x43c] ;  /* 0x00010f00ff067b82 */ /* 0x000ee20000000800 */
[----:B--2---:R-:W-:Y:S01]  /*f3b0*/  IMAD.MOV.U32 R0, RZ, RZ, R9 ;  /* 0x000000ffff007224 */ /* 0x004fe200078e0009 */
[----:B------:R-:W-:Y:S01]  /*f3c0*/  ULDC.64 UR4, c[0x0][0x428] ;  /* 0x00010a0000047ab9 */ /* 0x000fe20000000a00 */
[----:B---3--:R-:W-:-:S13]  /*f3d0*/  ISETP.NE.AND P0, PT, R6, 0x1, PT ;  /* 0x000000010600780c */ /* 0x008fda0003f05270 */
[----:B-1----:R-:W1:Y:S02]  /*f3e0*/  @P0 LDC.64 R4, c[0x0][0x440] ;  /* 0x00011000ff040b82 */ /* 0x002e640000000a00 */
        /* <DEDUP_REMOVED lines=10> */
[----:B------:R-:W-:-:S04]  /*f490*/  IMAD R0, R7, UR5, R6 ;  /* 0x0000000507007c24 */ /* 0x000fc8000f8e0206 */
[----:B------:R-:W-:-:S05]  /*f4a0*/  IMAD.IADD R0, R5, 0x1, R0 ;  /* 0x0000000105007824 */ /* 0x000fca00078e0200 */
[----:B------:R-:W-:-:S05]  /*f4b0*/  LEA.HI.X R3, R4, R3, R0, 0x2, P0 ;  /* 0x0000000304037211 */ /* 0x000fca00000f1400 */
[----:B------:R-:W2:Y:S04]  /*f4c0*/  LDG.E R0, desc[UR60][R2.64] ;  /* 0x0000003c02007981 */ /* 0x000ea8000c1e1900 */
[----:B--2---:R3:W-:Y:S02]  /*f4d0*/  STL [R1], R0 ;  /* 0x0000000001007387 */ /* 0x0047e40000100800 */
.L_x_3878:
[----:B------:R-:W4:Y:S04]  /*f4e0*/  LDL R7, [R1+0x4] ;  /* 0x0000040001077983 */ /* 0x000f280000100800 */
[----:B--23--:R-:W4:Y:S04]  /*f4f0*/  LDL R0, [R1+0x8] ;  /* 0x0000080001007983 */ /* 0x00cf280000100800 */
[----:B------:R-:W2:Y:S01]  /*f500*/  LDL R2, [R1+0x10] ;  /* 0x0000100001027983 */ /* 0x000ea20000100800 */
[----:B----4-:R-:W-:Y:S01]  /*f510*/  IMAD R0, R0, 0x8, R7 ;  /* 0x0000000800007824 */ /* 0x010fe200078e0207 */
[----:B--2---:R-:W-:-:S04]  /*f520*/  SHF.L.U32 R2, R2, 0x1f, RZ ;  /* 0x0000001f02027819 */ /* 0x004fc800000006ff */
[----:B------:R-:W2:Y:S02]  /*f530*/  SYNCS.PHASECHK.TRANS64.TRYWAIT P0, [R0+URZ+0x36840], R2 ;  /* 0x03684002000075a7 */ /* 0x000ea4000800017f */
[----:B--2---:R-:W-:Y:S05]  /*f540*/  @!P0 BRA `(.L_x_3879) ;  /* 0x0000004c00ac8947 */ /* 0x004fea0003800000 */
.L_x_3989:
[----:B------:R-:W3:Y:S02]  /*f550*/  S2R R3, SR_TID.X ;  /* 0x0000000000037919 */ /* 0x000ee40000002100 */
[----:B---3--:R-:W-:-:S04]  /*f560*/  LOP3.LUT R3, R3, 0x7f, RZ, 0xc0, !PT ;  /* 0x0000007f03037812 */ /* 0x008fc800078ec0ff */
[----:B------:R-:W-:-:S13]  /*f570*/  ISETP.NE.AND P0, PT, R3, RZ, PT ;  /* 0x000000ff0300720c */ /* 0x000fda0003f05270 */
[----:B------:R-:W-:Y:S05]  /*f580*/  @P0 BRA `(.L_x_3880) ;  /* 0x00000000001c0947 */ /* 0x000fea0003800000 */
[----:B------:R-:W3:Y:S01]  /*f590*/  S2R R3, SR_TID.X ;  /* 0x0000000000037919 */ /* 0x000ee20000002100 */
[----:B--2---:R-:W-:-:S04]  /*f5a0*/  MOV R2, 0xa800 ;  /* 0x0000a80000027802 */ /* 0x004fc80000000f00 */
[----:B------:R4:W-:Y:S01]  /*f5b0*/  SYNCS.ARRIVE.TRANS64 RZ, [R0+URZ+0x36830], R2 ;  /* 0x0368300200ff79a7 */ /* 0x0009e2000800003f */
[----:B---3--:R-:W-:-:S04]  /*f5c0*/  LOP3.LUT R3, R3, 0x1f, RZ, 0xc0, !PT ;  /* 0x0000001f03037812 */ /* 0x008fc800078ec0ff */
[----:B------:R-:W-:-:S13]  /*f5d0*/  ISETP.NE.AND P0, PT, R3, RZ, PT ;  /* 0x000000ff0300720c */ /* 0x000fda0003f05270 */
[----:B----4-:R-:W-:Y:S05]  /*f5e0*/  @!P0 BRA `(.L_x_3880) ;  /* 0x0000000000048947 */ /* 0x010fea0003800000 */
[----:B------:R-:W-:Y:S01]  /*f5f0*/  BPT.TRAP 0x1 ;  /* 0x000000040000795c */ /* 0x000fe20000300000 */
.L_x_3880:
[----:B------:R-:W3:Y:S04]  /*f600*/  LDL R6, [R1+0x4] ;  /* 0x0000040001067983 */ /* 0x000ee80000100800 */
[----:B------:R-:W3:Y:S04]  /*f610*/  LDL R5, [R1+0x8] ;  /* 0x0000080001057983 */ /* 0x000ee80000100800 */
[----:B-1----:R-:W4:Y:S04]  /*f620*/  LDL R4, [R1+0x14] ;  /* 0x0000140001047983 */ /* 0x002f280000100800 */
[----:B------:R-:W5:Y:S04]  /*f630*/  LDL R3, [R1+0x18] ;  /* 0x0000180001037983 */ /* 0x000f680000100800 */
[----:B--2---:R-:W2:Y:S01]  /*f640*/  LDL R2, [R1] ;  /* 0x0000000001027983 */ /* 0x004ea20000100800 */
[----:B------:R-:W-:Y:S01]  /*f650*/  R2UR UR9, R0 ;  /* 0x00000000000972ca */ /* 0x000fe200000e0000 */
[----:B------:R-:W-:Y:S01]  /*f660*/  UIADD3 UR4, UP0, UR36, 0x370, URZ ;  /* 0x0000037024047890 */ /* 0x000fe2000ff1e03f */
[----:B------:R-:W-:Y:S01]  /*f670*/  R2UR UR12, R18 ;  /* 0x00000000120c72ca */ /* 0x000fe200000e0000 */
[----:B------:R-:W-:Y:S01]  /*f680*/  UMOV UR10, URZ ;  /* 0x0000003f000a7c82 */ /* 0x000fe20008000000 */
[----:B------:R-:W-:Y:S01]  /*f690*/  PLOP3.LUT P0, PT, PT, PT, PT, 0x80, 0x0 ;  /* 0x000000000000781c */ /* 0x000fe20003f0f070 */
[----:B------:R-:W-:Y:S01]  /*f6a0*/  UMOV UR6, 0x0 ;  /* 0x0000000000067882 */ /* 0x000fe20000000000 */
[----:B------:R-:W-:Y:S01]  /*f6b0*/  UMOV UR7, 0x14f00000 ;  /* 0x14f0000000077882 */ /* 0x000fe20000000000 */
[----:B------:R-:W-:-:S06]  /*f6c0*/  UMOV UR16, 0x40 ;  /* 0x0000004000107882 */ /* 0x000fcc0000000000 */
        /* <DEDUP_REMOVED lines=12> */
[----:B------:R-:W-:-:S03]  /*f790*/  UIADD3 UR17, UR8, 0x28400, URZ ;  /* 0x0002840008117890 */ /* 0x000fc6000fffe03f */
[----:B------:R-:W-:Y:S01]  /*f7a0*/  UMOV UR8, UR14 ;  /* 0x0000000e00087c82 */ /* 0x000fe20008000000 */
[----:B------:R-:W-:Y:S01]  /*f7b0*/  UMOV UR14, 0x80 ;  /* 0x00000080000e7882 */ /* 0x000fe20000000000 */
[----:B------:R1:W-:Y:S02]  /*f7c0*/  UTMALDG.4D [UR8], [UR4], desc[UR6] ;  /* 0x00000608040075b4 */ /* 0x0003e40008019000 */
[----:B-1----:R-:W-:Y:S01]  /*f7d0*/  UMOV UR8, UR15 ;  /* 0x0000000f00087c82 */ /* 0x002fe20008000000 */
[----:B------:R-:W-:Y:S02]  /*f7e0*/  UMOV UR10, UR16 ;  /* 0x00000010000a7c82 */ /* 0x000fe40008000000 */
[----:B------:R1:W-:Y:S02]  /*f7f0*/  UTMALDG.4D [UR8], [UR4], desc[UR6] ;  /* 0x00000608040075b4 */ /* 0x0003e40008019000 */
[----:B-1----:R-:W-:Y:S01]  /*f800*/  UMOV UR8, UR17 ;  /* 0x0000001100087c82 */ /* 0x002fe20008000000 */
[----:B------:R-:W-:-:S02]  /*f810*/  UMOV UR10, UR14 ;  /* 0x0000000e000a7c82 */ /* 0x000fc40008000000 */
[----:B------:R3:W-:Y:S02]  /*f820*/  UTMALDG.4D [UR8], [UR4], desc[UR6] ;  /* 0x00000608040075b4 */ /* 0x0007e40008019000 */
[----:B---3--:R-:W-:Y:S01]  /*f830*/  NOP ;  /* 0x0000000000007918 */ /* 0x008fe20000000000 */
.L_x_3876:
[----:B------:R-:W3:Y:S04]  /*f840*/  LDL R2, [R1+0x4] ;  /* 0x0000040001027983 */ /* 0x000ee80000100800 */
[----:B------:R-:W2:Y:S04]  /*f850*/  LDL.LU R3, [R1+0x34] ;  /* 0x0000340001037983 */ /* 0x000ea80000300800 */
[----:B------:R-:W4:Y:S04]  /*f860*/  LDL.LU R5, [R1+0x28] ;  /* 0x0000280001057983 */ /* 0x000f280000300800 */
[----:B-1----:R-:W5:Y:S01]  /*f870*/  LDL.LU R4, [R1+0x38] ;  /* 0x0000380001047983 */ /* 0x002f620000300800 */
        /* <DEDUP_REMOVED lines=8> */
[----:B--2---:R-:W-:-:S04]  /*f900*/  SHF.R.S32.HI R0, RZ, 0x1f, R3 ;  /* 0x0000001fff007819 */ /* 0x004fc80000011403 */
        /* <DEDUP_REMOVED lines=18> */
[----:B------:R-:W-:Y:S01]  /*fa30*/  IMAD.U32 R4, RZ, RZ, UR6 ;  /* 0x00000006ff047e24 */ /* 0x000fe2000f8e00ff */
[----:B------:R-:W-:Y:S01]  /*fa40*/  MOV R13, RZ ;  /* 0x000000ff000d7202 */ /* 0x000fe20000000f00 */
[----:B------:R-:W1:Y:S01]  /*fa50*/  LDC.64 R2, c[0x4][R2] ;  /* 0x0100000002027b82 */ /* 0x000e620000000a00 */
[----:B------:R-:W-:Y:S02]  /*fa60*/  IMAD.U32 R5, RZ, RZ, UR7 ;  /* 0x00000007ff057e24 */ /* 0x000fe4000f8e00ff */
[----:B------:R-:W-:Y:S02]  /*fa70*/  IMAD.U32 R6, RZ, RZ, UR8 ;  /* 0x00000008ff067e24 */ /* 0x000fe4000f8e00ff */
[----:B------:R-:W-:-:S02]  /*fa80*/  IMAD.U32 R7, RZ, RZ, UR9 ;  /* 0x00000009ff077e24 */ /* 0x000fc4000f8e00ff */
[----:B------:R-:W-:Y:S02]  /*fa90*/  IMAD.U32 R10, RZ, RZ, UR4 ;  /* 0x00000004ff0a7e24 */ /* 0x000fe4000f8e00ff */
[----:B------:R-:W-:Y:S02]  /*faa0*/  IMAD.U32 R11, RZ, RZ, UR5 ;  /* 0x00000005ff0b7e24 */ /* 0x000fe4000f8e00ff */
[----:B------:R-:W-:Y:S02]  /*fab0*/  IMAD.MOV.U32 R8, RZ, RZ, 0x70 ;  /* 0x00000070ff087424 */ /* 0x000fe400078e00ff */
[----:B0-----:R-:W-:-:S07]  /*fac0*/  IMAD.MOV.U32 R12, RZ, RZ, 0x1 ;  /* 0x00000001ff0c7424 */ /* 0x001fce00078e00ff */
[----:B------:R-:W-:-:S07]  /*fad0*/  LEPC R20, `(.L_x_3882) ;  /* 0x000000001014794e */ /* 0x000fce0000000000 */
[----:B-1----:R-:W-:Y:S05]  /*fae0*/  CALL.ABS.NOINC R2 ;  /* 0x0000000002007343 */ /* 0x002fea0003c00000 */
.L_x_3882:
[----:B------:R-:W-:Y:S05]  /*faf0*/  BSYNC B6 ;  /* 0x0000000000067941 */ /* 0x000fea0003800000 */
.L_x_3881:
[----:B--2---:R-:W2:Y:S01]  /*fb00*/  LDL.LU R4, [R1+0x34] ;  /* 0x0000340001047983 */ /* 0x004ea20000300800 */
[----:B------:R-:W1:Y:S01]  /*fb10*/  LDC R7, c[0x0][0x448] ;  /* 0x00011200ff077b82 */ /* 0x000e620000000800 */
[----:B------:R-:W-:Y:S01]  /*fb20*/  ULDC.64 UR4, c[0x0][0x2d8] ;  /* 0x0000b60000047ab9 */ /* 0x000fe20000000a00 */
[----:B------:R-:W-:Y:S01]  /*fb30*/  IMAD.SHL.U32 R17, R17, 0x80, RZ ;  /* 0x0000008011117824 */ /* 0x000fe200078e00ff */
[----:B------:R-:W2:Y:S01]  /*fb40*/  LDL.LU.64 R2, [R1+0x48] ;  /* 0x0000480001027983 */ /* 0x000ea20000300a00 */
[----:B------:R-:W-:-:S03]  /*fb50*/  ULDC.64 UR6, c[0x0][0x280] ;  /* 0x0000a00000067ab9 */ /* 0x000fc60000000a00 */
[----:B------:R-:W3:Y:S04]  /*fb60*/  LDL.LU R0, [R1+0x38] ;  /* 0x0000380001007983 */ /* 0x000ee80000300800 */
[----:B------:R-:W4:Y:S04]  /*fb70*/  LDL.LU R6, [R1+0x54] ;  /* 0x0000540001067983 */ /* 0x000f280000300800 */
[----:B------:R-:W4:Y:S01]  /*fb80*/  LDL.LU R5, [R1+0x28] ;  /* 0x0000280001057983 */ /* 0x000f220000300800 */
[----:B------:R-:W0:Y:S01]  /*fb90*/  S2R R8, SR_TID.X ;  /* 0x0000000000087919 */ /* 0x000e220000002100 */
[----:B-1----:R-:W-:Y:S01]  /*fba0*/  ISETP.NE.AND P0, PT, R7, 0x1, PT ;  /* 0x000000010700780c */ /* 0x002fe20003f05270 */
[----:B0-----:R-:W-:-:S05]  /*fbb0*/  IMAD.SHL.U32 R10, R8, 0x8, RZ ;  /* 0x00000008080a7824 */ /* 0x001fca00078e00ff */
[----:B------:R-:W-:-:S04]  /*fbc0*/  LOP3.LUT R10, R10, 0x38, RZ, 0xc0, !PT ;  /* 0x000000380a0a7812 */ /* 0x000fc800078ec0ff */
[C---:B------:R-:W-:Y:S02]  /*fbd0*/  LOP3.LUT R9, R10.reuse, 0x40, RZ, 0xfc, !PT ;  /* 0x000000400a097812 */ /* 0x040fe400078efcff */
[----:B------:R-:W-:Y:S01]  /*fbe0*/  LOP3.LUT R8, R10, 0x80, RZ, 0xfc, !PT ;  /* 0x000000800a087812 */ /* 0x000fe200078efcff */
[----:B--2---:R-:W-:Y:S02]  /*fbf0*/  IMAD.MOV.U32 R3, RZ, RZ, R4 ;  /* 0x000000ffff037224 */ /* 0x004fe400078e0004 */
[----:B------:R-:W0:Y:S01]  /*fc00*/  S2R R4, SR_TID.X ;  /* 0x0000000000047919 */ /* 0x000e220000002100 */
[----:B---3--:R-:W-:Y:S02]  /*fc10*/  IMAD R0, R0, UR4, RZ ;  /* 0x0000000400007c24 */ /* 0x008fe4000f8e02ff */
        /* <DEDUP_REMOVED lines=37> */
[----:B------:R-:W-:Y:S01]  /*fe70*/  ISETP.GE.AND P0, PT, R8, UR4, PT ;  /* 0x0000000408007c0c */ /* 0x000fe2000bf06270 */
[----:B------:R-:W-:Y:S01]  /*fe80*/  UMOV UR4, 0xffffffff ;  /* 0xffffffff00047882 */ /* 0x000fe20000000000 */
[----:B------:R-:W-:-:S02]  /*fe90*/  LEA.HI.X R0, R2, UR7, R0, 0x1, P3 ;  /* 0x0000000702007c11 */ /* 0x000fc400098f0c00 */
[----:B0-----:R-:W-:Y:S09]  /*fea0*/  BRA.DIV UR4, `(.L_x_3883) ;  /* 0x0000004604687947 */ /* 0x001ff2000b800000 */
[----:B------:R-:W0:Y:S02]  /*feb0*/  S2R R5, SR_TID.X ;  /* 0x0000000000057919 */ /* 0x000e240000002100 */
[----:B0-----:R-:W-:-:S04]  /*fec0*/  LOP3.LUT R5, R5, 0x7f, RZ, 0xc0, !PT ;  /* 0x0000007f05057812 */ /* 0x001fc800078ec0ff */
[----:B------:R-:W-:Y:S02]  /*fed0*/  SHF.R.U32.HI R6, RZ, 0x3, R5 ;  /* 0x00000003ff067819 */ /* 0x000fe40000011605 */
[----:B------:R-:W2:Y:S02]  /*fee0*/  LDL.LU R5, [R1+0x3c] ;  /* 0x00003c0001057983 */ /* 0x000ea40000300800 */
[----:B------:R-:W-:Y:S02]  /*fef0*/  IADD3 R2, R6, R17, RZ ;  /* 0x0000001106027210 */ /* 0x000fe40007ffe0ff */
[----:B------:R-:W0:Y:S01]  /*ff00*/  S2R R6, SR_TID.X ;  /* 0x0000000000067919 */ /* 0x000e220000002100 */
[----:B------:R-:W-:Y:S01]  /*ff10*/  SHFL.IDX PT, R9, R0, 0x1, 0x181f ;  /* 0x00381f0000097f89 */ /* 0x000fe200000e0000 */
[----:B0-----:R-:W-:-:S03]  /*ff20*/  IMAD.SHL.U32 R11, R6, 0x8, RZ ;  /* 0x00000008060b7824 */ /* 0x001fc600078e00ff */
[----:B------:R-:W-:Y:S02]  /*ff30*/  SHFL.IDX PT, R6, R0, RZ, 0x181f ;  /* 0x00181fff00067589 */ /* 0x000fe400000e0000 */
[----:B------:R-:W-:Y:S01]  /*ff40*/  LOP3.LUT R11, R11, 0x38, RZ, 0xc0, !PT ;  /* 0x000000380b0b7812 */ /* 0x000fe200078ec0ff */
[----:B--2---:R-:W-:Y:S02]  /*ff50*/  IMAD R3, R5, R7, RZ ;  /* 0x0000000705037224 */ /* 0x004fe400078e02ff */
[----:B------:R-:W0:Y:S01]  /*ff60*/  SHFL.IDX PT, R7, R4, RZ, 0x181f ;  /* 0x00181fff04077589 */ /* 0x000e2200000e0000 */
[C---:B------:R-:W-:Y:S02]  /*ff70*/  VIADD R5, R2.reuse, 0x10 ;  /* 0x0000001002057836 */ /* 0x040fe40000000000 */
[----:B------:R-:W-:-:S03]  /*ff80*/  ISETP.GE.AND P4, PT, R2, R3, PT ;  /* 0x000000030200720c */ /* 0x000fc60003f86270 */
[----:B------:R-:W-:Y:S02]  /*ff90*/  ISETP.GE.AND P3, PT, R5, R3, PT ;  /* 0x000000030500720c */ /* 0x000fe40003f66270 */
[----:B------:R-:W1:Y:S08]  /*ffa0*/  SHFL.IDX PT, R5, R4, 0x1, 0x181f ;  /* 0x00381f0004057f89 */ /* 0x000e7000000e0000 */
[----:B0-----:R-:W-:-:S05]  /*ffb0*/  @!P4 LEA R7, P5, R11, R7, 0x1 ;  /* 0x000000070b07c211 */ /* 0x001fca00078a08ff */
[----:B------:R-:W-:Y:S01]  /*ffc0*/  @!P4 IMAD.X R6, RZ, RZ, R6, P5 ;  /* 0x000000ffff06c224 */ /* 0x000fe200028e0606 */
[----:B-1----:R-:W-:-:S04]  /*ffd0*/  @!P3 LEA R8, P5, R11, R5, 0x1 ;  /* 0x000000050b08b211 */ /* 0x002fc800078a08ff */
[----:B------:R-:W-:Y:S01]  /*ffe0*/  @!P4 LOP3.LUT R7, R7, R6, RZ, 0x3c, !PT ;  /* 0x000000060707c212 */ /* 0x000fe200078e3cff */
[----:B------:R-:W-:-:S03]  /*fff0*/  @!P3 IMAD.X R5, RZ, RZ, R9, P5 ;  /* 0x000000ffff05b224 */ /* 0x000fc600028e0609 */
[----:B------:R-:W-:-:S04]  /*10000*/  @!P4 LOP3.LUT R6, R7, R6, RZ, 0x3c, !PT ;  /* 0x000000060706c212 */ /* 0x000fc800078e3cff */
[----:B------:R-:W-:-:S05]  /*10010*/  @!P4 LOP3.LUT R7, R7, R6, RZ, 0x3c, !PT ;  /* 0x000000060707c212 */ /* 0x000fca00078e3cff */
[----:B-----5:R-:W-:Y:S04]  /*10020*/  @!P4 LDGSTS.E.BYPASS.LTC128B.128 [R10+0x15400], desc[UR60][R6.64], !P2 ;  /* 0x15400000060acfae */ /* 0x020fe8000d101d7c */
[----:B------:R-:W-:Y:S04]  /*10030*/  @!P4 LDGSTS.E.BYPASS.LTC128B.128 [R10+0x19400], desc[UR60][R6.64+0x80], !P1 ;  /* 0x19400080060acfae */ /* 0x000fe8000c901d7c */
[----:B------:R0:W-:Y:S02]  /*10040*/  @!P4 LDGSTS.E.BYPASS.LTC128B.128 [R10+0x1d400], desc[UR60][R6.64+0x100], !P0 ;  /* 0x1d400100060acfae */ /* 0x0001e4000c101d7c */
[----:B0-----:R-:W-:-:S02]  /*10050*/  @!P3 IMAD.MOV.U32 R6, RZ, RZ, R8 ;  /* 0x000000ffff06b224 */ /* 0x001fc400078e0008 */
[----:B------:R-:W-:Y:S01]  /*10060*/  @!P3 IMAD.MOV.U32 R7, RZ, RZ, R5 ;  /* 0x000000ffff07b224 */ /* 0x000fe200078e0005 */
[----:B------:R-:W-:Y:S01]  /*10070*/  SHFL.IDX PT, R8, R0, 0x2, 0x181f ;  /* 0x00581f0000087f89 */ /* 0x000fe200000e0000 */
[----:B------:R-:W-:-:S03]  /*10080*/  VIADD R5, R2, 0x20 ;  /* 0x0000002002057836 */ /* 0x000fc60000000000 */
[----:B------:R-:W-:Y:S04]  /*10090*/  @!P3 LDGSTS.E.BYPASS.LTC128B.128 [R10+0x15c00], desc[UR60][R6.64], !P2 ;  /* 0x15c00000060abfae */ /* 0x000fe8000d101d7c */
[----:B------:R-:W-:Y:S04]  /*100a0*/  @!P3 LDGSTS.E.BYPASS.LTC128B.128 [R10+0x19c00], desc[UR60][R6.64+0x80], !P1 ;  /* 0x19c00080060abfae */ /* 0x000fe8000c901d7c */
[----:B------:R0:W-:Y:S01]  /*100b0*/  @!P3 LDGSTS.E.BYPASS.LTC128B.128 [R10+0x1dc00], desc[UR60][R6.64+0x100], !P0 ;  /* 0x1dc00100060abfae */ /* 0x0001e2000c101d7c */
[----:B------:R-:W-:-:S03]  /*100c0*/  ISETP.GE.AND P3, PT, R5, R3, PT ;  /* 0x000000030500720c */ /* 0x000fc60003f66270 */
[----:B------:R-:W1:Y:S10]  /*100d0*/  SHFL.IDX PT, R5, R4, 0x2, 0x181f ;  /* 0x00581f0004057f89 */ /* 0x000e7400000e0000 */
[----:B-1----:R-:W-:-:S05]  /*100e0*/  @!P3 LEA R5, P4, R11, R5, 0x1 ;  /* 0x000000050b05b211 */ /* 0x002fca00078808ff */
[----:B0-----:R-:W-:-:S04]  /*100f0*/  @!P3 IMAD.X R6, RZ, RZ, R8, P4 ;  /* 0x000000ffff06b224 */ /* 0x001fc800020e0608 */
[----:B------:R-:W-:Y:S02]  /*10100*/  @!P3 IMAD.MOV.U32 R7, RZ, RZ, R6 ;  /* 0x000000ffff07b224 */ /* 0x000fe400078e0006 */
[----:B------:R-:W-:Y:S01]  /*10110*/  @!P3 IMAD.MOV.U32 R6, RZ, RZ, R5 ;  /* 0x000000ffff06b224 */ /* 0x000fe200078e0005 */
[----:B------:R-:W-:-:S04]  /*10120*/  IADD3 R5, R2, 0x30, RZ ;  /* 0x0000003002057810 */ /* 0x000fc80007ffe0ff */
        /* <DEDUP_REMOVED lines=33> */
[----:B------:R-:W-:Y:S01]  /*10340*/  @!P3 LDGSTS.E.BYPASS.LTC128B.128 [R10+0x17c00], desc[UR60][R6.64], !P2 ;  /* 0x17c00000060abfae */ /* 0x000fe2000d101d7c */
[----:B------:R-:W-:-:S03]  /*10350*/  ISETP.GE.AND P4, PT, R5, R3, PT ;  /* 0x000000030500720c */ /* 0x000fc60003f86270 */
[----:B------:R-:W0:Y:S04]  /*10360*/  SHFL.IDX PT, R5, R4, 0x6, 0x181f ;  /* 0x00d81f0004057f89 */ /* 0x000e2800000e0000 */
[----:B------:R-:W-:Y:S04]  /*10370*/  @!P3 LDGSTS.E.BYPASS.LTC128B.128 [R10+0x1bc00], desc[UR60][R6.64+0x80], !P1 ;  /* 0x1bc00080060abfae */ /* 0x000fe8000c901d7c */
[----:B------:R1:W-:Y:S04]  /*10380*/  @!P3 LDGSTS.E.BYPASS.LTC128B.128 [R10+0x1fc00], desc[UR60][R6.64+0x100], !P0 ;  /* 0x1fc00100060abfae */ /* 0x0003e8000c101d7c */
[----:B------:R-:W-:Y:S04]  /*10390*/  SHFL.IDX PT, R4, R4, 0x7, 0x181f ;  /* 0x00f81f0004047f89 */ /* 0x000fe800000e0000 */
[----:B-1----:R-:W1:Y:S01]  /*103a0*/  SHFL.IDX PT, R6, R0, 0x6, 0x181f ;  /* 0x00d81f0000067f89 */ /* 0x002e6200000e0000 */
[----:B0-----:R-:W-:-:S03]  /*103b0*/  @!P4 LEA R5, P3, R11, R5, 0x1 ;  /* 0x000000050b05c211 */ /* 0x001fc600078608ff */
[----:B------:R-:W2:Y:S02]  /*103c0*/  SHFL.IDX PT, R0, R0, 0x7, 0x181f ;  /* 0x00f81f0000007f89 */ /* 0x000ea400000e0000 */
[----:B-1----:R-:W-:-:S04]  /*103d0*/  @!P4 IMAD.X R6, RZ, RZ, R6, P3 ;  /* 0x000000ffff06c224 */ /* 0x002fc800018e0606 */
[----:B------:R-:W-:Y:S02]  /*103e0*/  @!P4 IMAD.MOV.U32 R7, RZ, RZ, R6 ;  /* 0x000000ffff07c224 */ /* 0x000fe400078e0006 */
[----:B------:R-:W-:-:S05]  /*103f0*/  @!P4 IMAD.MOV.U32 R6, RZ, RZ, R5 ;  /* 0x000000ffff06c224 */ /* 0x000fca00078e0005 */
[----:B------:R1:W-:Y:S04]  /*10400*/  @!P4 LDGSTS.E.BYPASS.LTC128B.128 [R10+0x18400], desc[UR60][R6.64], !P2 ;  /* 0x18400000060acfae */ /* 0x0003e8000d101d7c */
[----:B------:R1:W-:Y:S04]  /*10410*/  @!P4 LDGSTS.E.BYPASS.LTC128B.128 [R10+0x1c400], desc[UR60][R6.64+0x80], !P1 ;  /* 0x1c400080060acfae */ /* 0x0003e8000c901d7c */
[----:B--2---:R1:W-:Y:S02]  /*10420*/  @!P4 LDGSTS.E.BYPASS.LTC128B.128 [R10+0x20400], desc[UR60][R6.64+0x100], !P0 ;  /* 0x20400100060acfae */ /* 0x0043e4000c101d7c */
.L_x_4006:
[----:B------:R-:W-:Y:S01]  /*10430*/  VIADD R2, R2, 0x70 ;  /* 0x0000007002027836 */ /* 0x000fe20000000000 */
[----:B------:R-:W-:Y:S04]  /*10440*/  BSSY B0, `(.L_x_3884) ;  /* 0x000000e000007945 */ /* 0x000fe80003800000 */
[----:B------:R-:W-:-:S13]  /*10450*/  ISETP.GE.AND P3, PT, R2, R3, PT ;  /* 0x000000030200720c */ /* 0x000fda0003f66270 */
[----:B------:R-:W-:Y:S05]  /*10460*/  @P3 BRA `(.L_x_3885) ;  /* 0x00000000002c3947 */ /* 0x000fea0003800000 */
[----:B------:R-:W2:Y:S02]  /*10470*/  S2R R5, SR_TID.X ;  /* 0x0000000000057919 */ /* 0x000ea40000002100 */
[----:B--2---:R-:W-:-:S05]  /*10480*/  IMAD.SHL.U32 R5, R5, 0x8, RZ ;  /* 0x0000000805057824 */ /* 0x004fca00078e00ff */
[----:B------:R-:W-:-:S04]  /*10490*/  LOP3.LUT R5, R5, 0x38, RZ, 0xc0, !PT ;  /* 0x0000003805057812 */ /* 0x000fc800078ec0ff */
[----:B------:R-:W-:-:S05]  /*104a0*/  LEA R2, P3, R5, R4, 0x1 ;  /* 0x0000000405027211 */ /* 0x000fca00078608ff */
[----:B------:R-:W-:-:S05]  /*104b0*/  IMAD.X R3, RZ, RZ, R0, P3 ;  /* 0x000000ffff037224 */ /* 0x000fca00018e0600 */
[----:B------:R-:W-:Y:S01]  /*104c0*/  @!PT LDS RZ, [RZ] ;  /* 0x00000000fffff984 */ /* 0x000fe20000000800 */
[----:B------:R-:W-:Y:S01]  /*104d0*/  @!PT LDS RZ, [RZ] ;  /* 0x00000000fffff984 */ /* 0x000fe20000000800 */
[----:B------:R-:W-:Y:S01]  /*104e0*/  @!PT LDS RZ, [RZ] ;  /* 0x00000000fffff984 */ /* 0x000fe20000000800 */
[----:B------:R2:W-:Y:S04]  /*104f0*/  LDGSTS.E.BYPASS.LTC128B.128 [R10+0x18c00], desc[UR60][R2.64], !P2 ;  /* 0x18c00000020a7fae */ /* 0x0005e8000d101d7c */
[----:B------:R2:W-:Y:S04]  /*10500*/  LDGSTS.E.BYPASS.LTC128B.128 [R10+0x1cc00], desc[UR60][R2.64+0x80], !P1 ;  /* 0x1cc00080020a7fae */ /* 0x0005e8000c901d7c */
[----:B------:R2:W-:Y:S02]  /*10510*/  LDGSTS.E.BYPASS.LTC128B.128 [R10+0x20c00], desc[UR60][R2.64+0x100], !P0 ;  /* 0x20c00100020a7fae */ /* 0x0005e4000c101d7c */
.L_x_3885:
[----:B------:R-:W-:Y:S05]  /*10520*/  BSYNC B0 ;  /* 0x0000000000007941 */ /* 0x000fea0003800000 */
.L_x_3884:
[----:B012---:R-:W2:Y:S01]  /*10530*/  LDL R10, [R1+0x4] ;  /* 0x00000400010a7983 */ /* 0x007ea20000100800 */
[----:B------:R-:W-:Y:S01]  /*10540*/  PLOP3.LUT P0, PT, PT, PT, PT, 0x80, 0x0 ;  /* 0x000000000000781c */ /* 0x000fe20003f0f070 */
[----:B------:R-:W-:Y:S01]  /*10550*/  NOP ;  /* 0x0000000000007918 */ /* 0x000fe20000000000 */
[----:B--2---:R-:W-:-:S11]  /*10560*/  VIADD R6, R10, 0x36800 ;  /* 0x000368000a067836 */ /* 0x004fd60000000000 */
.L_x_3886:
        /* <DEDUP_REMOVED lines=19> */
.L_x_4007:
[----:B------:R-:W-:Y:S05]  /*106a0*/  BSYNC B0 ;  /* 0x0000000000007941 */ /* 0x000fea0003800000 */
.L_x_3887:
[----:B0-----:R-:W2:Y:S01]  /*106b0*/  LDL.LU R2, [R1+0x40] ;  /* 0x0000400001027983 */ /* 0x001ea20000300800 */
[----:B------:R-:W-:Y:S01]  /*106c0*/  BSSY B0, `(.L_x_3889) ;  /* 0x0000257000007945 */ /* 0x000fe20003800000 */
[----:B--2---:R-:W-:-:S13]  /*106d0*/  ISETP.GE.AND P0, PT, R2, 0x71, PT ;  /* 0x000000710200780c */ /* 0x004fda0003f06270 */
[----:B------:R-:W-:Y:S05]  /*106e0*/  @!P0 BRA `(.L_x_3890) ;  /* 0x0000002400508947 */ /* 0x000fea0003800000 */
[----:B------:R-:W2:Y:S01]  /*106f0*/  LDL R2, [R1+0x30] ;  /* 0x0000300001027983 */ /* 0x000ea20000100800 */
[----:B------:R-:W-:Y:S01]  /*10700*/  IMAD.MOV.U32 R0, RZ, RZ, 0x1 ;  /* 0x00000001ff007424 */ /* 0x000fe200078e00ff */
[----:B------:R-:W-:Y:S01]  /*10710*/  BSSY B2, `(.L_x_3891) ;  /* 0x00000cd000027945 */ /* 0x000fe20003800000 */
[----:B--2---:R-:W-:-:S04]  /*10720*/  IADD3 R9, -R2, RZ, RZ ;  /* 0x000000ff02097210 */ /* 0x004fc80007ffe1ff */
        /* <DEDUP_REMOVED lines=20> */
[----:B------:R-:W-:-:S13]  /*10870*/  ISETP.NE.AND.EX P0, PT, RZ, UR5, PT, P0 ;  /* 0x00000005ff007c0c */ /* 0x000fda000bf05300 */
[----:B0-----:R-:W-:Y:S05]  /*10880*/  @!P0 BRA `(.L_x_3895) ;  /* 0x00000000004c8947 */ /* 0x001fea0003800000 */
[----:B------:R-:W2:Y:S01]  /*10890*/  LDL R11, [R1+0x1c] ;  /* 0x00001c00010b7983 */ /* 0x000ea20000100800 */
[----:B------:R-:W0:Y:S01]  /*108a0*/  LDC R5, c[0x0][0x43c] ;  /* 0x00010f00ff057b82 */ /* 0x000e220000000800 */
[----:B------:R-:W-:Y:S02]  /*108b0*/  ULDC.64 UR6, c[0x0][0x428] ;  /* 0x00010a0000067ab9 */ /* 0x000fe40000000a00 */
[----:B------:R-:W3:Y:S01]  /*108c0*/  LDL R7, [R1+0xc] ;  /* 0x00000c0001077983 */ /* 0x000ee20000100800 */
        /* <DEDUP_REMOVED lines=15> */
.L_x_3895:
[----:B------:R-:W2:Y:S01]  /*109c0*/  LDL R2, [R1+0x4] ;  /* 0x0000040001027983 */ /* 0x000ea20000100800 */
[----:B------:R-:W-:Y:S01]  /*109d0*/  BSSY B3, `(.L_x_3896) ;  /* 0x0000005000037945 */ /* 0x000fe20003800000 */
[----:B--2---:R-:W-:Y:S01]  /*109e0*/  IMAD R3, R8, 0x8, R2 ;  /* 0x0000000808037824 */ /* 0x004fe200078e0202 */
[----:B------:R-:W-:-:S04]  /*109f0*/  SHF.L.U32 R2, R10, 0x1f, RZ ;  /* 0x0000001f0a027819 */ /* 0x000fc800000006ff */
[----:B------:R-:W1:Y:S02]  /*10a00*/  SYNCS.PHASECHK.TRANS64.TRYWAIT P0, [R3+URZ+0x36840], R2 ;  /* 0x03684002030075a7 */ /* 0x000e64000800017f */
[----:B-1----:R-:W-:Y:S05]  /*10a10*/  @!P0 BRA `(.L_x_3897) ;  /* 0x0000004400908947 */ /* 0x002fea0003800000 */
.L_x_4008:
[----:B------:R-:W-:Y:S05]  /*10a20*/  BSYNC B3 ;  /* 0x0000000000037941 */ /* 0x000fea0003800000 */
.L_x_3896:
        /* <DEDUP_REMOVED lines=12> */
.L_x_3899:
[----:B------:R-:W-:Y:S05]  /*10af0*/  BSYNC B3 ;  /* 0x0000000000037941 */ /* 0x000fea0003800000 */
.L_x_3898:
        /* <DEDUP_REMOVED lines=13> */
.L_x_3900:
        /* <DEDUP_REMOVED lines=16> */
.L_x_3901:
        /* <DEDUP_REMOVED lines=16> */
.L_x_3902:
        /* <DEDUP_REMOVED lines=17> */
.L_x_4009:
[----:B------:R-:W-:Y:S05]  /*10ee0*/  BSYNC B3 ;  /* 0x0000000000037941 */ /* 0x000fea0003800000 */
.L_x_3903:
[----:B------:R1:W5:Y:S01]  /*10ef0*/  LDL R17, [R1+0x8] ;  /* 0x0000080001117983 */ /* 0x0003620000100800 */
[----:B------:R-:W-:Y:S01]  /*10f00*/  BSSY B3, `(.L_x_3905) ;  /* 0x000000d000037945 */ /* 0x000fe20003800000 */
[----:B------:R-:W-:Y:S02]  /*10f10*/  IMAD.MOV.U32 R12, RZ, RZ, 0x0 ;  /* 0x00000000ff0c7424 */ /* 0x000fe400078e00ff */
[----:B------:R-:W-:Y:S01]  /*10f20*/  IMAD.MOV.U32 R13, RZ, RZ, 0x14f00000 ;  /* 0x14f00000ff0d7424 */ /* 0x000fe200078e00ff */
[----:B------:R-:W-:Y:S06]  /*10f30*/  @P1 BRA `(.L_x_3906) ;  /* 0x0000000000241947 */ /* 0x000fec0003800000 */
[----:B------:R-:W2:Y:S01]  /*10f40*/  LDL R7, [R1+0x4] ;  /* 0x0000040001077983 */ /* 0x000ea20000100800 */
[----:B------:R-:W3:Y:S01]  /*10f50*/  S2R R5, SR_TID.X ;  /* 0x0000000000057919 */ /* 0x000ee20000002100 */
[----:B0-----:R-:W-:Y:S01]  /*10f60*/  IMAD.MOV.U32 R3, RZ, RZ, 0xa800 ;  /* 0x0000a800ff037424 */ /* 0x001fe200078e00ff */
[----:B---3--:R-:W-:-:S04]  /*10f70*/  LOP3.LUT R5, R5, 0x1f, RZ, 0xc0, !PT ;  /* 0x0000001f05057812 */ /* 0x008fc800078ec0ff */
[----:B------:R-:W-:Y:S01]  /*10f80*/  ISETP.NE.AND P0, PT, R5, RZ, PT ;  /* 0x000000ff0500720c */ /* 0x000fe20003f05270 */
[----:B--2--5:R-:W-:-:S04]  /*10f90*/  IMAD R2, R17, 0x8, R7 ;  /* 0x0000000811027824 */ /* 0x024fc800078e0207 */
[----:B------:R2:W-:Y:S08]  /*10fa0*/  SYNCS.ARRIVE.TRANS64 RZ, [R2+URZ+0x36850], R3 ;  /* 0x0368500302ff79a7 */ /* 0x0005f0000800003f */
[----:B------:R-:W-:Y:S05]  /*10fb0*/  @!P0 BRA `(.L_x_3906) ;  /* 0x0000000000048947 */ /* 0x000fea0003800000 */
[----:B------:R-:W-:Y:S01]  /*10fc0*/  BPT.TRAP 0x1 ;  /* 0x000000040000795c */ /* 0x000fe20000300000 */
.L_x_3906:
[----:B------:R-:W-:Y:S05]  /*10fd0*/  BSYNC B3 ;  /* 0x0000000000037941 */ /* 0x000fea0003800000 */
.L_x_3905:
[----:B0-2---:R-:W2:Y:S04]  /*10fe0*/  LDL R2, [R1+0x4] ;  /* 0x0000040001027983 */ /* 0x005ea80000100800 */
[----:B------:R-:W3:Y:S04]  /*10ff0*/  LDL R7, [R1+0x18] ;  /* 0x0000180001077983 */ /* 0x000ee80000100800 */
[----:B------:R-:W3:Y:S01]  /*11000*/  LDL.LU R5, [R1+0x14] ;  /* 0x0000140001057983 */ /* 0x000ee20000300800 */
[----:B------:R-:W-:Y:S01]  /*11010*/  R2UR UR10, R11 ;  /* 0x000000000b0a72ca */ /* 0x000fe200000e0000 */
[----:B------:R-:W-:Y:S01]  /*11020*/  UIADD3 UR4, UP0, UR36, 0x470, URZ ;  /* 0x0000047024047890 */ /* 0x000fe2000ff1e03f */
[----:B------:R-:W-:-:S02]  /*11030*/  R2UR UR6, R12 ;  /* 0x000000000c0672ca */ /* 0x000fc400000e0000 */
[----:B------:R-:W-:Y:S01]  /*11040*/  R2UR UR7, R13 ;  /* 0x000000000d0772ca */ /* 0x000fe200000e0000 */
[----:B------:R-:W-:Y:S01]  /*11050*/  UIADD3.X UR5, URZ, UR37, URZ, UP0, !UPT ;  /* 0x000000253f057290 */ /* 0x000fe200087fe43f */
[----:B------:R-:W-:Y:S02]  /*11060*/  PLOP3.LUT P0, PT, PT, PT, PT, 0x80, 0x0 ;  /* 0x000000000000781c */ /* 0x000fe40003f0f070 */
[C---:B--2--5:R-:W-:Y:S01]  /*11070*/  LEA R3, R17.reuse, R2, 0x3 ;  /* 0x0000000211037211 */ /* 0x064fe200078e18ff */
[----:B------:R-:W-:-:S04]  /*11080*/  IMAD R2, R17, 0xa800, R2 ;  /* 0x0000a80011027824 */ /* 0x000fc800078e0202 */
[----:B------:R-:W-:Y:S02]  /*11090*/  VIADD R3, R3, 0x36850 ;  /* 0x0003685003037836 */ /* 0x000fe40000000000 */
[----:B---3--:R-:W-:Y:S02]  /*110a0*/  IMAD R5, R5, 0x70, R7 ;  /* 0x0000007005057824 */ /* 0x008fe400078e0207 */
[----:B------:R-:W-:-:S07]  /*110b0*/  VIADD R7, R2, 0x400 ;  /* 0x0000040002077836 */ /* 0x000fce0000000000 */
.L_x_3907:
        /* <DEDUP_REMOVED lines=16> */
.L_x_3908:
        /* <DEDUP_REMOVED lines=16> */
.L_x_3909:
        /* <DEDUP_REMOVED lines=13> */
.L_x_3894:
[----:B------:R-:W-:Y:S05]  /*11390*/  BSYNC B1 ;  /* 0x0000000000017941 */ /* 0x000fea0003800000 */
.L_x_3893:
[----:B0-----:R-:W2:Y:S04]  /*113a0*/  LDL.LU R0, [R1+0x30] ;  /* 0x0000300001007983 */ /* 0x001ea80000300800 */
[----:B------:R0:W-:Y:S04]  /*113b0*/  STL [R1+0x8], R8 ;  /* 0x0000080801007387 */ /* 0x0001e80000100800 */
[----:B------:R0:W-:Y:S02]  /*113c0*/  STL [R1+0x10], R10 ;  /* 0x0000100a01007387 */ /* 0x0001e40000100800 */
[----:B0-2---:R-:W-:-:S07]  /*113d0*/  VIADD R0, R0, 0xfffffffd ;  /* 0xfffffffd00007836 */ /* 0x005fce0000000000 */
.L_x_3892:
[----:B------:R-:W-:Y:S05]  /*113e0*/  BSYNC B2 ;  /* 0x0000000000027941 */ /* 0x000fea0003800000 */
.L_x_3891:
[----:B------:R-:W2:Y:S01]  /*113f0*/  LDL.LU R2, [R1+0x2c] ;  /* 0x00002c0001027983 */ /* 0x000ea20000300800 */
[----:B------:R-:W-:-:S05]  /*11400*/  IMAD.MOV R9, RZ, RZ, -R9 ;  /* 0x000000ffff097224 */ /* 0x000fca00078e0a09 */
[----:B--2---:R-:W-:-:S13]  /*11410*/  ISETP.NE.AND P0, PT, R2, R9, PT ;  /* 0x000000090200720c */ /* 0x004fda0003f05270 */
[----:B------:R-:W-:Y:S05]  /*11420*/  @!P0 BRA `(.L_x_3890) ;  /* 0x0000001800008947 */ /* 0x000fea0003800000 */
[----:B------:R0:W5:Y:S02]  /*11430*/  LDL R8, [R1] ;  /* 0x0000000001087983 */ /* 0x0001640000100800 */
.L_x_3944:
[----:B--2---:R-:W2:Y:S04]  /*11440*/  LDL R4, [R1+0x20] ;  /* 0x0000200001047983 */ /* 0x004ea80000100800 */
[----:B---3--:R-:W3:Y:S04]  /*11450*/  LDL R3, [R1+0x8] ;  /* 0x0000080001037983 */ /* 0x008ee80000100800 */
[----:B----4-:R-:W4:Y:S01]  /*11460*/  LDL R2, [R1+0x10] ;  /* 0x0000100001027983 */ /* 0x010f220000100800 */
        /* <DEDUP_REMOVED lines=15> */
[----:B-----5:R-:W3:Y:S01]  /*11560*/  LDC R8, c[0x0][0x43c] ;  /* 0x00010f00ff087b82 */ /* 0x020ee20000000800 */
[----:B------:R-:W-:Y:S02]  /*11570*/  ULDC.64 UR6, c[0x0][0x428] ;  /* 0x00010a0000067ab9 */ /* 0x000fe40000000a00 */
[----:B------:R-:W4:Y:S01]  /*11580*/  LDL R9, [R1+0xc] ;  /* 0x00000c0001097983 */ /* 0x000f220000100800 */
[----:B---3--:R-:W-:-:S13]  /*11590*/  ISETP.NE.AND P0, PT, R8, 0x1, PT ;  /* 0x000000010800780c */ /* 0x008fda0003f05270 */
[----:B------:R-:W3:Y:S02]  /*115a0*/  @P0 LDC.64 R2, c[0x0][0x440] ;  /* 0x00011000ff020b82 */ /* 0x000ee40000000a00 */
[----:B---3--:R-:W-:-:S04]  /*115b0*/  @P0 IMAD.HI.U32 R7, R0, R2, RZ ;  /* 0x0000000200070227 */ /* 0x008fc800078e00ff */
[----:B------:R-:W-:Y:S01]  /*115c0*/  IMAD.MOV.U32 R2, RZ, RZ, R0 ;  /* 0x000000ffff027224 */ /* 0x000fe200078e0000 */
[----:B------:R-:W-:-:S04]  /*115d0*/  @P0 SHF.R.U32.HI R2, RZ, R3, R7 ;  /* 0x00000003ff020219 */ /* 0x000fc80000011607 */
[--C-:B------:R-:W-:Y:S01]  /*115e0*/  SHF.R.S32.HI R3, RZ, 0x1f, R2.reuse ;  /* 0x0000001fff037819 */ /* 0x100fe20000011402 */
[----:B------:R-:W-:-:S04]  /*115f0*/  IMAD.MOV R7, RZ, RZ, -R2 ;  /* 0x000000ffff077224 */ /* 0x000fc800078e0a02 */
[----:B------:R-:W-:Y:S02]  /*11600*/  IMAD R7, R8, R7, R0 ;  /* 0x0000000708077224 */ /* 0x000fe400078e0200 */
[----:B--2---:R-:W-:-:S04]  /*11610*/  IMAD R8, R10, UR6, RZ ;  /* 0x000000060a087c24 */ /* 0x004fc8000f8e02ff */
[C---:B----4-:R-:W-:Y:S02]  /*11620*/  IMAD R8, R9.reuse, UR7, R8 ;  /* 0x0000000709087c24 */ /* 0x050fe4000f8e0208 */
[----:B------:R-:W-:-:S05]  /*11630*/  IMAD.WIDE.U32 R2, R9, UR6, R2 ;  /* 0x0000000609027c25 */ /* 0x000fca000f8e0002 */
[----:B------:R-:W-:Y:S02]  /*11640*/  IADD3 R3, R8, R3, RZ ;  /* 0x0000000308037210 */ /* 0x000fe40007ffe0ff */
[----:B------:R-:W-:-:S04]  /*11650*/  LEA R8, P0, R2, UR4, 0x2 ;  /* 0x0000000402087c11 */ /* 0x000fc8000f8010ff */
[----:B------:R-:W-:-:S05]  /*11660*/  LEA.HI.X R9, R2, UR5, R3, 0x2, P0 ;  /* 0x0000000502097c11 */ /* 0x000fca00080f1403 */
[----:B------:R2:W5:Y:S04]  /*11670*/  LDG.E R8, desc[UR60][R8.64] ;  /* 0x0000003c08087981 */ /* 0x000568000c1e1900 */
.L_x_3912:
[----:B------:R-:W3:Y:S01]  /*11680*/  LDL R2, [R1+0x4] ;  /* 0x0000040001027983 */ /* 0x000ee20000100800 */
[----:B------:R-:W-:Y:S01]  /*11690*/  BSSY B2, `(.L_x_3913) ;  /* 0x0000005000027945 */ /* 0x000fe20003800000 */
[----:B---3--:R-:W-:Y:S01]  /*116a0*/  IMAD R3, R4, 0x8, R2 ;  /* 0x0000000804037824 */ /* 0x008fe200078e0202 */
[----:B------:R-:W-:-:S04]  /*116b0*/  SHF.L.U32 R2, R5, 0x1f, RZ ;  /* 0x0000001f05027819 */ /* 0x000fc800000006ff */
[----:B------:R-:W3:Y:S02]  /*116c0*/  SYNCS.PHASECHK.TRANS64.TRYWAIT P0, [R3+URZ+0x36840], R2 ;  /* 0x03684002030075a7 */ /* 0x000ee4000800017f */
[----:B---3--:R-:W-:Y:S05]  /*116d0*/  @!P0 BRA `(.L_x_3914) ;  /* 0x0000003800888947 */ /* 0x008fea0003800000 */
.L_x_4010:
[----:B------:R-:W-:Y:S05]  /*116e0*/  BSYNC B2 ;  /* 0x0000000000027941 */ /* 0x000fea0003800000 */
.L_x_3913:
[----:B--2---:R-:W2:Y:S01]  /*116f0*/  S2R R9, SR_TID.X ;  /* 0x0000000000097919 */ /* 0x004ea20000002100 */
[----:B------:R-:W-:Y:S01]  /*11700*/  BSSY B2, `(.L_x_3915) ;  /* 0x000000b000027945 */ /* 0x000fe20003800000 */
[----:B--2---:R-:W-:-:S04]  /*11710*/  LOP3.LUT R9, R9, 0x7f, RZ, 0xc0, !PT ;  /* 0x0000007f09097812 */ /* 0x004fc800078ec0ff */
[----:B------:R-:W-:-:S13]  /*11720*/  ISETP.NE.AND P1, PT, R9, RZ, PT ;  /* 0x000000ff0900720c */ /* 0x000fda0003f25270 */
[----:B------:R-:W-:Y:S05]  /*11730*/  @P1 BRA `(.L_x_3916) ;  /* 0x00000000001c1947 */ /* 0x000fea0003800000 */
[----:B------:R-:W2:Y:S01]  /*11740*/  S2R R9, SR_TID.X ;  /* 0x0000000000097919 */ /* 0x000ea20000002100 */
[----:B---3--:R-:W-:-:S04]  /*11750*/  IMAD.MOV.U32 R2, RZ, RZ, 0xa800 ;  /* 0x0000a800ff027424 */ /* 0x008fc800078e00ff */
[----:B------:R4:W-:Y:S01]  /*11760*/  SYNCS.ARRIVE.TRANS64 RZ, [R3+URZ+0x36830], R2 ;  /* 0x0368300203ff79a7 */ /* 0x0009e2000800003f */
[----:B--2---:R-:W-:-:S04]  /*11770*/  LOP3.LUT R9, R9, 0x1f, RZ, 0xc0, !PT ;  /* 0x0000001f09097812 */ /* 0x004fc800078ec0ff */
[----:B------:R-:W-:-:S13]  /*11780*/  ISETP.NE.AND P0, PT, R9, RZ, PT ;  /* 0x000000ff0900720c */ /* 0x000fda0003f05270 */
[----:B----4-:R-:W-:Y:S05]  /*11790*/  @!P0 BRA `(.L_x_3916) ;  /* 0x0000000000048947 */ /* 0x010fea0003800000 */
[----:B------:R-:W-:Y:S01]  /*117a0*/  BPT.TRAP 0x1 ;  /* 0x000000040000795c */ /* 0x000fe20000300000 */
.L_x_3916:
[----:B------:R-:W-:Y:S05]  /*117b0*/  BSYNC B2 ;  /* 0x0000000000027941 */ /* 0x000fea0003800000 */
.L_x_3915:
[----:B------:R-:W2:Y:S04]  /*117c0*/  LDL R9, [R1+0x4] ;  /* 0x0000040001097983 */ /* 0x000ea80000100800 */
[----:B---3--:R-:W3:Y:S01]  /*117d0*/  LDL R2, [R1+0x18] ;  /* 0x0000180001027983 */ /* 0x008ee20000100800 */
        /* <DEDUP_REMOVED lines=11> */
.L_x_3917:
        /* <DEDUP_REMOVED lines=16> */
.L_x_3918:
        /* <DEDUP_REMOVED lines=16> */
.L_x_3919:
        /* <DEDUP_REMOVED lines=10> */
[----:B------:R-:W2:Y:S04]  /*11b30*/  LDL.LU R12, [R1+0x10] ;  /* 0x00001000010c7983 */ /* 0x000ea80000300800 */
[----:B------:R-:W3:Y:S01]  /*11b40*/  LDL R10, [R1+0x8] ;  /* 0x00000800010a7983 */ /* 0x000ee20000100800 */
[----:B------:R-:W-:Y:S01]  /*11b50*/  BSSY B2, `(.L_x_3920) ;  /* 0x0000005000027945 */ /* 0x000fe20003800000 */
[----:B--2---:R-:W-:Y:S01]  /*11b60*/  SHF.L.U32 R3, R12, 0x1f, RZ ;  /* 0x0000001f0c037819 */ /* 0x004fe200000006ff */
[----:B---3--:R-:W-:-:S04]  /*11b70*/  IMAD R2, R10, 0x8, R6 ;  /* 0x000000080a027824 */ /* 0x008fc800078e0206 */
[----:B------:R-:W2:Y:S02]  /*11b80*/  SYNCS.PHASECHK.TRANS64.TRYWAIT P0, [R2+URZ+0x60], R3 ;  /* 0x00006003020075a7 */ /* 0x000ea4000800017f */
[----:B--2---:R-:W-:Y:S05]  /*11b90*/  @!P0 BRA `(.L_x_3921) ;  /* 0x00000034006c8947 */ /* 0x004fea0003800000 */
.L_x_4011:
[----:B------:R-:W-:Y:S05]  /*11ba0*/  BSYNC B2 ;  /* 0x0000000000027941 */ /* 0x000fea0003800000 */
.L_x_3920:
[----:B------:R-:W-:Y:S01]  /*11bb0*/  BSSY B2, `(.L_x_3922) ;  /* 0x000000b000027945 */ /* 0x000fe20003800000 */
[----:B------:R-:W-:Y:S01]  /*11bc0*/  MOV R12, 0x0 ;  /* 0x00000000000c7802 */ /* 0x000fe20000000f00 */
[----:B------:R-:W-:Y:S02]  /*11bd0*/  IMAD.MOV.U32 R13, RZ, RZ, 0x14f00000 ;  /* 0x14f00000ff0d7424 */ /* 0x000fe400078e00ff */
        /* <DEDUP_REMOVED lines=8> */
.L_x_3923:
[----:B------:R-:W-:Y:S05]  /*11c60*/  BSYNC B2 ;  /* 0x0000000000027941 */ /* 0x000fea0003800000 */
.L_x_3922:
[----:B------:R-:W3:Y:S04]  /*11c70*/  LDL R17, [R1+0x4] ;  /* 0x0000040001117983 */ /* 0x000ee80000100800 */
[----:B--2---:R-:W3:Y:S04]  /*11c80*/  LDL.LU R3, [R1+0x8] ;  /* 0x0000080001037983 */ /* 0x004ee80000300800 */
[----:B------:R-:W2:Y:S04]  /*11c90*/  LDL R10, [R1+0x18] ;  /* 0x00001800010a7983 */ /* 0x000ea80000100800 */
[----:B------:R-:W2:Y:S01]  /*11ca0*/  LDL.LU R9, [R1+0x14] ;  /* 0x0000140001097983 */ /* 0x000ea20000300800 */
[----:B------:R-:W-:Y:S01]  /*11cb0*/  R2UR UR10, R11 ;  /* 0x000000000b0a72ca */ /* 0x000fe200000e0000 */
[----:B------:R-:W-:Y:S01]  /*11cc0*/  UIADD3 UR4, UP0, UR36, 0x470, URZ ;  /* 0x0000047024047890 */ /* 0x000fe2000ff1e03f */
[----:B------:R-:W-:Y:S01]  /*11cd0*/  R2UR UR6, R12 ;  /* 0x000000000c0672ca */ /* 0x000fe200000e0000 */
[----:B------:R-:W-:Y:S01]  /*11ce0*/  VIADD R2, R2, 0x50 ;  /* 0x0000005002027836 */ /* 0x000fe20000000000 */
[----:B------:R-:W-:Y:S01]  /*11cf0*/  R2UR UR7, R13 ;  /* 0x000000000d0772ca */ /* 0x000fe200000e0000 */
[----:B------:R-:W-:Y:S01]  /*11d00*/  UIADD3.X UR5, URZ, UR37, URZ, UP0, !UPT ;  /* 0x000000253f057290 */ /* 0x000fe200087fe43f */
[----:B------:R-:W-:Y:S01]  /*11d10*/  PLOP3.LUT P0, PT, PT, PT, PT, 0x80, 0x0 ;  /* 0x000000000000781c */ /* 0x000fe20003f0f070 */
[----:B---3--:R-:W-:-:S02]  /*11d20*/  IMAD R3, R3, 0xa800, R17 ;  /* 0x0000a80003037824 */ /* 0x008fc400078e0211 */
[----:B--2---:R-:W-:Y:S02]  /*11d30*/  IMAD R9, R9, 0x70, R10 ;  /* 0x0000007009097824 */ /* 0x004fe400078e020a */
[----:B------:R-:W-:-:S08]  /*11d40*/  VIADD R10, R3, 0x400 ;  /* 0x00000400030a7836 */ /* 0x000fd00000000000 */
.L_x_3924:
        /* <DEDUP_REMOVED lines=10> */
[----:B--2---:R-:W-:Y:S05]  /*11df0*/  @P0 BRA.U.ANY `(.L_x_3924) ;  /* 0xfffffffd00d40947 */ /* 0x004fea000393ffff */
[----:B------:R-:W-:Y:S01]  /*11e00*/  R2UR UR10, R15 ;  /* 0x000000000f0a72ca */ /* 0x000fe200000e0000 */
[----:B------:R-:W-:Y:S01]  /*11e10*/  VIADD R10, R3, 0x3c00 ;  /* 0x00003c00030a7836 */ /* 0x000fe20000000000 */
[----:B------:R-:W-:Y:S02]  /*11e20*/  R2UR UR6, R12 ;  /* 0x000000000c0672ca */ /* 0x000fe400000e0000 */
[----:B------:R-:W-:Y:S02]  /*11e30*/  R2UR UR7, R13 ;  /* 0x000000000d0772ca */ /* 0x000fe400000e0000 */
[----:B------:R-:W-:-:S13]  /*11e40*/  PLOP3.LUT P0, PT, PT, PT, PT, 0x80, 0x0 ;  /* 0x000000000000781c */ /* 0x000fda0003f0f070 */
.L_x_3925:
        /* <DEDUP_REMOVED lines=16> */
.L_x_3926:
        /* <DEDUP_REMOVED lines=11> */
[----:B------:R2:W-:Y:S04]  /*12000*/  STL [R1+0x14], R7 ;  /* 0x0000140701007387 */ /* 0x0005e80000100800 */
[----:B------:R2:W-:Y:S02]  /*12010*/  STL [R1], R8 ;  /* 0x0000000801007387 */ /* 0x0005e40000100800 */
.L_x_3911:
[----:B------:R-:W-:Y:S05]  /*12020*/  BSYNC B1 ;  /* 0x0000000000017941 */ /* 0x000fea0003800000 */
.L_x_3910:
        /* <DEDUP_REMOVED lines=8> */
[----:B------:R3:W-:Y:S04]  /*120b0*/  STL [R1+0x10], R10 ;  /* 0x0000100a01007387 */ /* 0x0007e80000100800 */
[----:B------:R3:W-:Y:S01]  /*120c0*/  STL [R1+0x8], R11 ;  /* 0x0000080b01007387 */ /* 0x0007e20000100800 */
[----:B------:R-:W-:Y:S05]  /*120d0*/  @!P1 BRA `(.L_x_3928) ;  /* 0x0000000800c49947 */ /* 0x000fea0003800000 */
[----:B------:R-:W-:Y:S01]  /*120e0*/  ULDC.64 UR4, c[0x0][0x418] ;  /* 0x0001060000047ab9 */ /* 0x000fe20000000a00 */
[----:B--2---:R-:W-:Y:S01]  /*120f0*/  VIADD R7, R0, 0xffffffff ;  /* 0xffffffff00077836 */ /* 0x004fe20000000000 */
[----:B------:R-:W-:-:S04]  /*12100*/  ISETP.NE.U32.AND P0, PT, RZ, UR4, PT ;  /* 0x00000004ff007c0c */ /* 0x000fc8000bf05070 */
[----:B------:R-:W-:-:S13]  /*12110*/  ISETP.NE.AND.EX P0, PT, RZ, UR5, PT, P0 ;  /* 0x00000005ff007c0c */ /* 0x000fda000bf05300 */
[----:B------:R-:W-:Y:S05]  /*12120*/  @!P0 BRA `(.L_x_3929) ;  /* 0x00000000004c8947 */ /* 0x000fea0003800000 */
[----:B------:R-:W2:Y:S01]  /*12130*/  LDL R13, [R1+0x1c] ;  /* 0x00001c00010d7983 */ /* 0x000ea20000100800 */
[----:B------:R-:W4:Y:S01]  /*12140*/  LDC R9, c[0x0][0x43c] ;  /* 0x00010f00ff097b82 */ /* 0x000f220000000800 */
[----:B------:R-:W-:Y:S02]  /*12150*/  ULDC.64 UR6, c[0x0][0x428] ;  /* 0x00010a0000067ab9 */ /* 0x000fe40000000a00 */
[----:B------:R-:W3:Y:S01]  /*12160*/  LDL R12, [R1+0xc] ;  /* 0x00000c00010c7983 */ /* 0x000ee20000100800 */
[----:B----4-:R-:W-:-:S13]  /*12170*/  ISETP.NE.AND P0, PT, R9, 0x1, PT ;  /* 0x000000010900780c */ /* 0x010fda0003f05270 */
[----:B------:R-:W4:Y:S02]  /*12180*/  @P0 LDC.64 R2, c[0x0][0x440] ;  /* 0x00011000ff020b82 */ /* 0x000f240000000a00 */
[----:B----45:R-:W-:-:S04]  /*12190*/  @P0 IMAD.HI.U32 R8, R7, R2, RZ ;  /* 0x0000000207080227 */ /* 0x030fc800078e00ff */
[----:B------:R-:W-:Y:S01]  /*121a0*/  IMAD.MOV.U32 R2, RZ, RZ, R7 ;  /* 0x000000ffff027224 */ /* 0x000fe200078e0007 */
[----:B------:R-:W-:-:S05]  /*121b0*/  @P0 SHF.R.U32.HI R2, RZ, R3, R8 ;  /* 0x00000003ff020219 */ /* 0x000fca0000011608 */
[----:B------:R-:W-:-:S04]  /*121c0*/  IMAD.MOV R3, RZ, RZ, -R2 ;  /* 0x000000ffff037224 */ /* 0x000fc800078e0a02 */
[----:B------:R-:W-:Y:S01]  /*121d0*/  IMAD R7, R9, R3, R7 ;  /* 0x0000000309077224 */ /* 0x000fe200078e0207 */
[----:B------:R-:W-:Y:S01]  /*121e0*/  SHF.R.S32.HI R3, RZ, 0x1f, R2 ;  /* 0x0000001fff037819 */ /* 0x000fe20000011402 */
[----:B--2---:R-:W-:-:S04]  /*121f0*/  IMAD R8, R13, UR6, RZ ;  /* 0x000000060d087c24 */ /* 0x004fc8000f8e02ff */
[C---:B---3--:R-:W-:Y:S02]  /*12200*/  IMAD R8, R12.reuse, UR7, R8 ;  /* 0x000000070c087c24 */ /* 0x048fe4000f8e0208 */
[----:B------:R-:W-:-:S05]  /*12210*/  IMAD.WIDE.U32 R2, R12, UR6, R2 ;  /* 0x000000060c027c25 */ /* 0x000fca000f8e0002 */
[----:B------:R-:W-:Y:S02]  /*12220*/  IADD3 R3, R8, R3, RZ ;  /* 0x0000000308037210 */ /* 0x000fe40007ffe0ff */
[----:B------:R-:W-:-:S04]  /*12230*/  LEA R8, P0, R2, UR4, 0x2 ;  /* 0x0000000402087c11 */ /* 0x000fc8000f8010ff */
[----:B------:R-:W-:-:S05]  /*12240*/  LEA.HI.X R9, R2, UR5, R3, 0x2, P0 ;  /* 0x0000000502097c11 */ /* 0x000fca00080f1403 */
[----:B------:R2:W5:Y:S04]  /*12250*/  LDG.E R8, desc[UR60][R8.64] ;  /* 0x0000003c08087981 */ /* 0x000568000c1e1900 */
.L_x_3929:
[----:B------:R-:W4:Y:S01]  /*12260*/  LDL R2, [R1+0x4] ;  /* 0x0000040001027983 */ /* 0x000f220000100800 */
[----:B------:R-:W-:Y:S01]  /*12270*/  SHF.L.U32 R3, R10, 0x1f, RZ ;  /* 0x0000001f0a037819 */ /* 0x000fe200000006ff */
[----:B------:R-:W-:Y:S01]  /*12280*/  BSSY B2, `(.L_x_3930) ;  /* 0x0000004000027945 */ /* 0x000fe20003800000 */
[----:B----4-:R-:W-:-:S04]  /*12290*/  IMAD R2, R11, 0x8, R2 ;  /* 0x000000080b027824 */ /* 0x010fc800078e0202 */
[----:B------:R-:W4:Y:S02]  /*122a0*/  SYNCS.PHASECHK.TRANS64.TRYWAIT P0, [R2+URZ+0x36840], R3 ;  /* 0x03684003020075a7 */ /* 0x000f24000800017f */
[----:B----4-:R-:W-:Y:S05]  /*122b0*/  @!P0 BRA `(.L_x_3931) ;  /* 0x0000002c00b88947 */ /* 0x010fea0003800000 */
.L_x_4012:
[----:B------:R-:W-:Y:S05]  /*122c0*/  BSYNC B2 ;  /* 0x0000000000027941 */ /* 0x000fea0003800000 */
.L_x_3930:
[----:B--2---:R-:W2:Y:S01]  /*122d0*/  S2R R9, SR_TID.X ;  /* 0x0000000000097919 */ /* 0x004ea20000002100 */
[----:B------:R-:W-:Y:S01]  /*122e0*/  BSSY B2, `(.L_x_3932) ;  /* 0x000000b000027945 */ /* 0x000fe20003800000 */
[----:B--2---:R-:W-:-:S04]  /*122f0*/  LOP3.LUT R9, R9, 0x7f, RZ, 0xc0, !PT ;  /* 0x0000007f09097812 */ /* 0x004fc800078ec0ff */
[----:B------:R-:W-:-:S13]  /*12300*/  ISETP.NE.AND P1, PT, R9, RZ, PT ;  /* 0x000000ff0900720c */ /* 0x000fda0003f25270 */
[----:B------:R-:W-:Y:S05]  /*12310*/  @P1 BRA `(.L_x_3933) ;  /* 0x00000000001c1947 */ /* 0x000fea0003800000 */
[----:B------:R-:W2:Y:S01]  /*12320*/  S2R R9, SR_TID.X ;  /* 0x0000000000097919 */ /* 0x000ea20000002100 */
[----:B----4-:R-:W-:-:S04]  /*12330*/  IMAD.MOV.U32 R3, RZ, RZ, 0xa800 ;  /* 0x0000a800ff037424 */ /* 0x010fc800078e00ff */
[----:B------:R4:W-:Y:S01]  /*12340*/  SYNCS.ARRIVE.TRANS64 RZ, [R2+URZ+0x36830], R3 ;  /* 0x0368300302ff79a7 */ /* 0x0009e2000800003f */
[----:B--2---:R-:W-:-:S04]  /*12350*/  LOP3.LUT R9, R9, 0x1f, RZ, 0xc0, !PT ;  /* 0x0000001f09097812 */ /* 0x004fc800078ec0ff */
[----:B------:R-:W-:-:S13]  /*12360*/  ISETP.NE.AND P0, PT, R9, RZ, PT ;  /* 0x000000ff0900720c */ /* 0x000fda0003f05270 */
[----:B----4-:R-:W-:Y:S05]  /*12370*/  @!P0 BRA `(.L_x_3933) ;  /* 0x0000000000048947 */ /* 0x010fea0003800000 */
[----:B------:R-:W-:Y:S01]  /*12380*/  BPT.TRAP 0x1 ;  /* 0x000000040000795c */ /* 0x000fe20000300000 */
.L_x_3933:
[----:B------:R-:W-:Y:S05]  /*12390*/  BSYNC B2 ;  /* 0x0000000000027941 */ /* 0x000fea0003800000 */
.L_x_3932:
[----:B------:R-:W2:Y:S04]  /*123a0*/  LDL R9, [R1+0x8] ;  /* 0x0000080001097983 */ /* 0x000ea80000100800 */
[----:B---3--:R-:W3:Y:S04]  /*123b0*/  LDL R10, [R1+0x4] ;  /* 0x00000400010a7983 */ /* 0x008ee80000100800 */
[----:B----4-:R-:W4:Y:S01]  /*123c0*/  LDL R2, [R1+0x18] ;  /* 0x0000180001027983 */ /* 0x010f220000100800 */
        /* <DEDUP_REMOVED lines=8> */
[----:B---3--:R-:W-:Y:S02]  /*12450*/  IMAD R9, R9, 0xa800, R10 ;  /* 0x0000a80009097824 */ /* 0x008fe400078e020a */
[----:B------:R-:W-:-:S02]  /*12460*/  VIADD R3, R3, 0x30 ;  /* 0x0000003003037836 */ /* 0x000fc40000000000 */
[----:B----4-:R-:W-:Y:S02]  /*12470*/  IMAD R2, R7, 0x70, R2 ;  /* 0x0000007007027824 */ /* 0x010fe400078e0202 */
[----:B------:R-:W-:-:S07]  /*12480*/  VIADD R10, R9, 0x21400 ;  /* 0x00021400090a7836 */ /* 0x000fce0000000000 */
.L_x_3934:
        /* <DEDUP_REMOVED lines=16> */
.L_x_3935:
        /* <DEDUP_REMOVED lines=16> */
.L_x_3936:
        /* <DEDUP_REMOVED lines=10> */
[----:B------:R-:W-:Y:S01]  /*12730*/  SHF.L.U32 R5, R5, 0x1f, RZ ;  /* 0x0000001f05057819 */ /* 0x000fe200000006ff */
[----:B------:R-:W-:Y:S01]  /*12740*/  BSSY B2, `(.L_x_3937) ;  /* 0x0000004000027945 */ /* 0x000fe20003800000 */
[----:B------:R-:W-:-:S04]  /*12750*/  LEA R2, R4, R6, 0x3 ;  /* 0x0000000604027211 */ /* 0x000fc800078e18ff */
[----:B------:R-:W2:Y:S02]  /*12760*/  SYNCS.PHASECHK.TRANS64.TRYWAIT P0, [R2+URZ+0x60], R5 ;  /* 0x00006005020075a7 */ /* 0x000ea4000800017f */
[----:B--2---:R-:W-:Y:S05]  /*12770*/  @!P0 BRA `(.L_x_3938) ;  /* 0x00000028009c8947 */ /* 0x004fea0003800000 */
.L_x_4013:
[----:B------:R-:W-:Y:S05]  /*12780*/  BSYNC B2 ;  /* 0x0000000000027941 */ /* 0x000fea0003800000 */
.L_x_3937:
[----:B------:R-:W-:Y:S01]  /*12790*/  BSSY B2, `(.L_x_3939) ;  /* 0x000000b000027945 */ /* 0x000fe20003800000 */
[----:B------:R-:W-:Y:S02]  /*127a0*/  IMAD.MOV.U32 R10, RZ, RZ, 0x0 ;  /* 0x00000000ff0a7424 */ /* 0x000fe400078e00ff */
[----:B------:R-:W-:Y:S01]  /*127b0*/  IMAD.MOV.U32 R11, RZ, RZ, 0x14f00000 ;  /* 0x14f00000ff0b7424 */ /* 0x000fe200078e00ff */
[----:B------:R-:W-:Y:S06]  /*127c0*/  @P1 BRA `(.L_x_3940) ;  /* 0x00000000001c1947 */ /* 0x000fec0003800000 */
[----:B------:R-:W3:Y:S02]  /*127d0*/  S2R R3, SR_TID.X ;  /* 0x0000000000037919 */ /* 0x000ee40000002100 */
[----:B---3--:R-:W-:Y:S01]  /*127e0*/  LOP3.LUT R9, R3, 0x1f, RZ, 0xc0, !PT ;  /* 0x0000001f03097812 */ /* 0x008fe200078ec0ff */
[----:B------:R-:W-:-:S03]  /*127f0*/  IMAD.MOV.U32 R3, RZ, RZ, 0xa800 ;  /* 0x0000a800ff037424 */ /* 0x000fc600078e00ff */
[----:B------:R-:W-:Y:S01]  /*12800*/  ISETP.NE.AND P0, PT, R9, RZ, PT ;  /* 0x000000ff0900720c */ /* 0x000fe20003f05270 */
[----:B------:R3:W-:-:S12]  /*12810*/  SYNCS.ARRIVE.TRANS64 RZ, [R2+URZ+0x50], R3 ;  /* 0x0000500302ff79a7 */ /* 0x0007d8000800003f */
[----:B---3--:R-:W-:Y:S05]  /*12820*/  @!P0 BRA `(.L_x_3940) ;  /* 0x0000000000048947 */ /* 0x008fea0003800000 */
[----:B------:R-:W-:Y:S01]  /*12830*/  BPT.TRAP 0x1 ;  /* 0x000000040000795c */ /* 0x000fe20000300000 */
.L_x_3940:
[----:B------:R-:W-:Y:S05]  /*12840*/  BSYNC B2 ;  /* 0x0000000000027941 */ /* 0x000fea0003800000 */
.L_x_3939:
[----:B------:R-:W3:Y:S04]  /*12850*/  LDL R9, [R1+0x4] ;  /* 0x0000040001097983 */ /* 0x000ee80000100800 */
[----:B--2---:R-:W2:Y:S04]  /*12860*/  LDL R5, [R1+0x18] ;  /* 0x0000180001057983 */ /* 0x004ea80000100800 */
        /* <DEDUP_REMOVED lines=11> */
.L_x_3941:
        /* <DEDUP_REMOVED lines=16> */
.L_x_3942:
        /* <DEDUP_REMOVED lines=16> */
.L_x_3943:
        /* <DEDUP_REMOVED lines=13> */
.L_x_3928:
[----:B------:R-:W-:Y:S05]  /*12bf0*/  BSYNC B1 ;  /* 0x0000000000017941 */ /* 0x000fea0003800000 */
.L_x_3927:
[C---:B------:R-:W-:Y:S01]  /*12c00*/  ISETP.GT.AND P0, PT, R0.reuse, 0x1, PT ;  /* 0x000000010000780c */ /* 0x040fe20003f04270 */
[----:B------:R-:W-:-:S12]  /*12c10*/  VIADD R0, R0, 0xfffffffe ;  /* 0xfffffffe00007836 */ /* 0x000fd80000000000 */
[----:B------:R-:W-:Y:S05]  /*12c20*/  @P0 BRA `(.L_x_3944) ;  /* 0xffffffe800040947 */ /* 0x000fea000383ffff */
.L_x_3890:
[----:B------:R-:W-:Y:S05]  /*12c30*/  BSYNC B0 ;  /* 0x0000000000007941 */ /* 0x000fea0003800000 */
.L_x_3889:
[----:B------:R-:W0:Y:S01]  /*12c40*/  S2R R2, SR_TID.X ;  /* 0x0000000000027919 */ /* 0x000e220000002100 */
[----:B------:R-:W-:Y:S01]  /*12c50*/  BSSY B0, `(.L_x_3945) ;  /* 0x0000010000007945 */ /* 0x000fe20003800000 */
        /* <DEDUP_REMOVED lines=15> */
.L_x_3946:
[----:B------:R-:W-:Y:S05]  /*12d50*/  BSYNC B0 ;  /* 0x0000000000007941 */ /* 0x000fea0003800000 */
.L_x_3945:
[----:B------:R-:W2:Y:S01]  /*12d60*/  LDL.LU R0, [R1+0x20] ;  /* 0x0000200001007983 */ /* 0x000ea20000300800 */
[----:B------:R-:W-:Y:S01]  /*12d70*/  BSSY B0, `(.L_x_3947) ;  /* 0x0000050000007945 */ /* 0x000fe20003800000 */
[----:B--2---:R-:W-:-:S13]  /*12d80*/  ISETP.NE.AND P0, PT, R0, RZ, PT ;  /* 0x000000ff0000720c */ /* 0x004fda0003f05270 */
[----:B------:R-:W-:Y:S05]  /*12d90*/  @!P0 BRA `(.L_x_3948) ;  /* 0x0000000400348947 */ /* 0x000fea0003800000 */
[----:B------:R-:W2:Y:S04]  /*12da0*/  LDL R4, [R1+0x4] ;  /* 0x0000040001047983 */ /* 0x000ea80000100800 */
[----:B------:R-:W2:Y:S04]  /*12db0*/  LDL R2, [R1+0x8] ;  /* 0x0000080001027983 */ /* 0x000ea80000100800 */
[----:B------:R-:W3:Y:S01]  /*12dc0*/  LDL R0, [R1+0x10] ;  /* 0x0000100001007983 */ /* 0x000ee20000100800 */
[----:B------:R-:W-:Y:S01]  /*12dd0*/  BSSY B1, `(.L_x_3949) ;  /* 0x0000006000017945 */ /* 0x000fe20003800000 */
[----:B------:R-:W-:Y:S01]  /*12de0*/  ISETP.NE.AND P1, PT, R3, RZ, PT ;  /* 0x000000ff0300720c */ /* 0x000fe20003f25270 */
[----:B--2---:R-:W-:Y:S01]  /*12df0*/  IMAD R2, R2, 0x8, R4 ;  /* 0x0000000802027824 */ /* 0x004fe200078e0204 */
[----:B---3--:R-:W-:-:S04]  /*12e00*/  SHF.L.U32 R0, R0, 0x1f, RZ ;  /* 0x0000001f00007819 */ /* 0x008fc800000006ff */
[----:B------:R-:W0:Y:S02]  /*12e10*/  SYNCS.PHASECHK.TRANS64.TRYWAIT P0, [R2+URZ+0x36860], R0 ;  /* 0x03686000020075a7 */ /* 0x000e24000800017f */
[----:B0-----:R-:W-:Y:S05]  /*12e20*/  @!P0 BRA `(.L_x_3950) ;  /* 0x0000002400048947 */ /* 0x001fea0003800000 */
.L_x_4014:
[----:B------:R-:W-:Y:S05]  /*12e30*/  BSYNC B1 ;  /* 0x0000000000017941 */ /* 0x000fea0003800000 */
.L_x_3949:
        /* <DEDUP_REMOVED lines=9> */
.L_x_3952:
[----:B------:R-:W-:Y:S05]  /*12ed0*/  BSYNC B1 ;  /* 0x0000000000017941 */ /* 0x000fea0003800000 */
.L_x_3951:
[----:B------:R-:W2:Y:S04]  /*12ee0*/  LDL R5, [R1+0x4] ;  /* 0x0000040001057983 */ /* 0x000ea80000100800 */
[----:B0-----:R-:W2:Y:S04]  /*12ef0*/  LDL R0, [R1+0x8] ;  /* 0x0000080001007983 */ /* 0x001ea80000100800 */
[----:B------:R-:W3:Y:S04]  /*12f00*/  LDL.LU R4, [R1+0x18] ;  /* 0x0000180001047983 */ /* 0x000ee80000300800 */
[----:B------:R-:W3:Y:S01]  /*12f10*/  LDL R3, [R1+0x14] ;  /* 0x0000140001037983 */ /* 0x000ee20000100800 */
[----:B------:R-:W-:Y:S01]  /*12f20*/  UIADD3 UR4, UP0, UR36, 0x470, URZ ;  /* 0x0000047024047890 */ /* 0x000fe2000ff1e03f */
[----:B------:R-:W-:Y:S01]  /*12f30*/  PLOP3.LUT P0, PT, PT, PT, PT, 0x80, 0x0 ;  /* 0x000000000000781c */ /* 0x000fe20003f0f070 */
[----:B------:R-:W-:Y:S01]  /*12f40*/  UMOV UR6, 0x0 ;  /* 0x0000000000067882 */ /* 0x000fe20000000000 */
[----:B------:R-:W-:Y:S01]  /*12f50*/  IADD3 R2, R2, 0x36850, RZ ;  /* 0x0003685002027810 */ /* 0x000fe20007ffe0ff */
[----:B------:R-:W-:Y:S01]  /*12f60*/  UIADD3.X UR5, URZ, UR37, URZ, UP0, !UPT ;  /* 0x000000253f057290 */ /* 0x000fe200087fe43f */
[----:B------:R-:W-:Y:S01]  /*12f70*/  UMOV UR7, 0x14f00000 ;  /* 0x14f0000000077882 */ /* 0x000fe20000000000 */
[----:B------:R-:W-:Y:S01]  /*12f80*/  UMOV UR10, URZ ;  /* 0x0000003f000a7c82 */ /* 0x000fe20008000000 */
[----:B--2---:R-:W-:-:S02]  /*12f90*/  IMAD R0, R0, 0xa800, R5 ;  /* 0x0000a80000007824 */ /* 0x004fc400078e0205 */
[----:B---3--:R-:W-:Y:S02]  /*12fa0*/  IMAD R3, R3, 0x70, R4 ;  /* 0x0000007003037824 */ /* 0x008fe400078e0204 */
[----:B------:R-:W-:-:S07]  /*12fb0*/  VIADD R4, R0, 0x400 ;  /* 0x0000040000047836 */ /* 0x000fce0000000000 */
.L_x_3953:
        /* <DEDUP_REMOVED lines=16> */
.L_x_3954:
        /* <DEDUP_REMOVED lines=16> */
.L_x_3955:
        /* <DEDUP_REMOVED lines=11> */
.L_x_3948:
[----:B------:R-:W-:Y:S05]  /*13270*/  BSYNC B0 ;  /* 0x0000000000007941 */ /* 0x000fea0003800000 */
.L_x_3947:
[----:B------:R-:W2:Y:S04]  /*13280*/  LDL.LU R5, [R1+0x8] ;  /* 0x0000080001057983 */ /* 0x000ea80000300800 */
        /* <DEDUP_REMOVED lines=8> */
.L_x_3869:
[----:B------:R-:W-:Y:S05]  /*13310*/  BSYNC B7 ;  /* 0x0000000000077941 */ /* 0x000fea0003800000 */
.L_x_3867:
[----:B0-2---:R-:W2:Y:S02]  /*13320*/  LDL R0, [R1+0x58] ;  /* 0x0000580001007983 */ /* 0x005ea40000100800 */
[----:B--2---:R-:W-:-:S13]  /*13330*/  ISETP.NE.AND P0, PT, R0, RZ, PT ;  /* 0x000000ff0000720c */ /* 0x004fda0003f05270 */
[----:B------:R-:W-:Y:S05]  /*13340*/  @!P0 BRA `(.L_x_3956) ;  /* 0x0000000000288947 */ /* 0x000fea0003800000 */
[----:B------:R-:W-:Y:S05]  /*13350*/  WARPSYNC.ALL ;  /* 0x0000000000007948 */ /* 0x000fea0003800000 */
[----:B------:R-:W0:Y:S08]  /*13360*/  S2UR UR5, SR_CgaCtaId ;  /* 0x00000000000579c3 */ /* 0x000e300000008800 */
[----:B------:R-:W-:Y:S06]  /*13370*/  BAR.SYNC.DEFER_BLOCKING 0x5, 0x180 ;  /* 0x0146000000007b1d */ /* 0x000fec0000010000 */
[----:B------:R-:W-:-:S02]  /*13380*/  UMOV UR4, 0x400 ;  /* 0x0000040000047882 */ /* 0x000fc40000000000 */
[----:B0-----:R-:W-:-:S06]  /*13390*/  ULEA UR4, UR5, UR4, 0x18 ;  /* 0x0000000405047291 */ /* 0x001fcc000f8ec03f */
[----:B------:R-:W-:-:S05]  /*133a0*/  IMAD.U32 R0, RZ, RZ, UR4 ;  /* 0x00000004ff007e24 */ /* 0x000fca000f8e00ff */
[----:B------:R0:W2:Y:S04]  /*133b0*/  LDS.128 R16, [R0+0x368d0] ;  /* 0x0368d00000107984 */ /* 0x0000a80000000c00 */
[----:B------:R0:W-:Y:S01]  /*133c0*/  STL [R1+0x4], R0 ;  /* 0x0000040001007387 */ /* 0x0001e20000100800 */
[----:B------:R-:W-:Y:S06]  /*133d0*/  BAR.ARV 0x4, 0x180 ;  /* 0x0106000000007b1d */ /* 0x000fec0000002000 */
[----:B------:R-:W-:Y:S05]  /*133e0*/  BRA `(.L_x_3957) ;  /* 0x0000000800487947 */ /* 0x000fea0003800000 */
.L_x_3956:
[----:B------:R-:W1:Y:S01]  /*133f0*/  S2R R0, SR_TID.X ;  /* 0x0000000000007919 */ /* 0x000e620000002100 */
[----:B------:R-:W-:Y:S01]  /*13400*/  UMOV UR4, 0xffffffff ;  /* 0xffffffff00047882 */ /* 0x000fe20000000000 */
[----:B-1--4-:R-:W-:-:S04]  /*13410*/  LOP3.LUT R7, R0, 0x1f, RZ, 0xc0, !PT ;  /* 0x0000001f00077812 */ /* 0x012fc800078ec0ff */
[----:B------:R-:W-:Y:S01]  /*13420*/  ISETP.NE.AND P0, PT, R7, 0x1f, PT ;  /* 0x0000001f0700780c */ /* 0x000fe20003f05270 */
[----:B------:R-:W-:-:S12]  /*13430*/  BRA.DIV UR4, `(.L_x_3958) ;  /* 0x0000001e04947947 */ /* 0x000fd8000b800000 */
[----:B------:R-:W-:Y:S01]  /*13440*/  IMAD.IADD R5, R19, 0x1, R7 ;  /* 0x0000000113057824 */ /* 0x000fe200078e0207 */
[----:B------:R-:W-:-:S04]  /*13450*/  ULDC UR4, c[0x0][0xc3c] ;  /* 0x00030f0000047ab9 */ /* 0x000fc80000000800 */
[----:B------:R-:W-:-:S13]  /*13460*/  ISETP.GE.OR P1, PT, R5, UR4, !P0 ;  /* 0x0000000405007c0c */ /* 0x000fda000c726670 */
[----:B------:R-:W0:Y:S02]  /*13470*/  @!P1 LDC.64 R2, c[0x0][0xc80] ;  /* 0x00032000ff029b82 */ /* 0x000e240000000a00 */
[----:B0-----:R-:W-:-:S06]  /*13480*/  @!P1 IMAD.WIDE R2, R5, 0x4, R2 ;  /* 0x0000000405029825 */ /* 0x001fcc00078e0202 */
[----:B------:R0:W2:Y:S01]  /*13490*/  @!P1 LDG.E R3, desc[UR60][R2.64] ;  /* 0x0000003c02039981 */ /* 0x0000a2000c1e1900 */
[C---:B------:R-:W-:Y:S02]  /*134a0*/  ISETP.GE.U32.AND P2, PT, R7.reuse, 0x2, PT ;  /* 0x000000020700780c */ /* 0x040fe40003f46070 */
[C---:B------:R-:W-:Y:S01]  /*134b0*/  ISETP.GE.U32.AND P3, PT, R7.reuse, 0x4, PT ;  /* 0x000000040700780c */ /* 0x040fe20003f66070 */
[----:B------:R-:W-:Y:S01]  /*134c0*/  SHFL.IDX PT, R4, R16, 0x1, 0x1f ;  /* 0x00201f0010047f89 */ /* 0x000fe200000e0000 */
[C---:B------:R-:W-:Y:S02]  /*134d0*/  ISETP.GE.U32.AND P4, PT, R7.reuse, 0x8, PT ;  /* 0x000000080700780c */ /* 0x040fe40003f86070 */
[C---:B------:R-:W-:Y:S01]  /*134e0*/  ISETP.GE.U32.AND P5, PT, R7.reuse, 0x10, PT ;  /* 0x000000100700780c */ /* 0x040fe20003fa6070 */
[----:B0-----:R-:W-:Y:S02]  /*134f0*/  IMAD.MOV.U32 R2, RZ, RZ, RZ ;  /* 0x000000ffff027224 */ /* 0x001fe400078e00ff */
[----:B--2---:R-:W-:Y:S01]  /*13500*/  @!P1 IMAD.MOV.U32 R2, RZ, RZ, R3 ;  /* 0x000000ffff029224 */ /* 0x004fe200078e0003 */
[----:B------:R-:W-:-:S04]  /*13510*/  ISETP.NE.AND P1, PT, R7, RZ, PT ;  /* 0x000000ff0700720c */ /* 0x000fc80003f25270 */
[----:B------:R-:W0:Y:S02]  /*13520*/  SHFL.UP PT, R3, R2, 0x1, RZ ;  /* 0x0420000002037989 */ /* 0x000e2400000e00ff */
        /* <DEDUP_REMOVED lines=13> */
[----:B------:R-:W-:Y:S02]  /*13600*/  IMAD.IADD R3, R3, 0x1, R0 ;  /* 0x0000000103037824 */ /* 0x000fe400078e0200 */
[----:B------:R0:W1:Y:S04]  /*13610*/  SHFL.IDX PT, R0, R16, RZ, 0x1f ;  /* 0x00001fff10007589 */ /* 0x00006800000e0000 */
[----:B------:R0:W2:Y:S02]  /*13620*/  SHFL.IDX PT, R6, R3, 0x1f, 0x1f ;  /* 0x03e01f0003067f89 */ /* 0x0000a400000e0000 */
.L_x_4024:
[----:B------:R-:W-:Y:S02]  /*13630*/  ULDC UR4, c[0x0][0xc38] ;  /* 0x00030e0000047ab9 */ /* 0x000fe40000000800 */
[----:B0-----:R-:W-:-:S04]  /*13640*/  IMAD.U32 R16, RZ, RZ, UR4 ;  /* 0x00000004ff107e24 */ /* 0x001fc8000f8e00ff */
[----:B--2---:R-:W-:-:S04]  /*13650*/  IMAD R6, R6, R16, RZ ;  /* 0x0000001006067224 */ /* 0x004fc800078e02ff */
[----:B------:R-:W-:-:S05]  /*13660*/  IMAD.IADD R4, R4, 0x1, R6 ;  /* 0x0000000104047824 */ /* 0x000fca00078e0206 */
[----:B-1----:R-:W-:-:S13]  /*13670*/  ISETP.GT.AND P6, PT, R4, R0, PT ;  /* 0x000000000400720c */ /* 0x002fda0003fc4270 */
[----:B------:R-:W-:Y:S05]  /*13680*/  @P6 BRA `(.L_x_3959) ;  /* 0x00000000009c6947 */ /* 0x000fea0003800000 */
.L_x_3964:
[----:B0-----:R-:W0:Y:S01]  /*13690*/  LDC R2, c[0x0][0xc3c] ;  /* 0x00030f00ff027b82 */ /* 0x001e220000000800 */
[----:B------:R-:W-:-:S05]  /*136a0*/  VIADD R19, R19, 0x1f ;  /* 0x0000001f13137836 */ /* 0x000fca0000000000 */
[----:B0-----:R-:W-:-:S13]  /*136b0*/  ISETP.GE.AND P6, PT, R19, R2, PT ;  /* 0x000000021300720c */ /* 0x001fda0003fc6270 */
[----:B------:R-:W-:Y:S05]  /*136c0*/  @P6 BRA `(.L_x_3960) ;  /* 0x0000000400446947 */ /* 0x000fea0003800000 */
[----:B------:R-:W0:Y:S01]  /*136d0*/  S2R R3, SR_TID.X ;  /* 0x0000000000037919 */ /* 0x000e220000002100 */
[----:B------:R-:W-:Y:S01]  /*136e0*/  BSSY B0, `(.L_x_3961) ;  /* 0x0000009000007945 */ /* 0x000fe20003800000 */
[----:B0-----:R-:W-:-:S05]  /*136f0*/  LOP3.LUT R3, R3, 0x1f, RZ, 0xc0, !PT ;  /* 0x0000001f03037812 */ /* 0x001fca00078ec0ff */
[----:B------:R-:W-:-:S05]  /*13700*/  IMAD.IADD R5, R19, 0x1, R3 ;  /* 0x0000000113057824 */ /* 0x000fca00078e0203 */
[----:B------:R-:W-:Y:S01]  /*13710*/  ISETP.GE.OR P6, PT, R5, R2, !P0 ;  /* 0x000000020500720c */ /* 0x000fe200047c6670 */
[----:B------:R-:W-:-:S12]  /*13720*/  IMAD.MOV.U32 R2, RZ, RZ, RZ ;  /* 0x000000ffff027224 */ /* 0x000fd800078e00ff */
[----:B------:R-:W-:Y:S05]  /*13730*/  @P6 BRA `(.L_x_3962) ;  /* 0x00000000000c6947 */ /* 0x000fea0003800000 */
[----:B------:R-:W0:Y:S02]  /*13740*/  LDC.64 R2, c[0x0][0xc80] ;  /* 0x00032000ff027b82 */ /* 0x000e240000000a00 */
[----:B0-----:R-:W-:-:S06]  /*13750*/  IMAD.WIDE R2, R5, 0x4, R2 ;  /* 0x0000000405027825 */ /* 0x001fcc00078e0202 */
[----:B------:R0:W5:Y:S02]  /*13760*/  LDG.E R2, desc[UR60][R2.64] ;  /* 0x0000003c02027981 */ /* 0x000164000c1e1900 */
.L_x_3962:
[----:B------:R-:W-:Y:S05]  /*13770*/  BSYNC B0 ;  /* 0x0000000000007941 */ /* 0x000fea0003800000 */
.L_x_3961:
        /* <DEDUP_REMOVED lines=17> */
[----:B------:R0:W1:Y:S02]  /*13890*/  SHFL.IDX PT, R6, R3, 0x1f, 0x1f ;  /* 0x03e01f0003067f89 */ /* 0x00006400000e0000 */
.L_x_4032:
[----:B------:R-:W-:Y:S02]  /*138a0*/  ULDC UR4, c[0x0][0xc38] ;  /* 0x00030e0000047ab9 */ /* 0x000fe40000000800 */
[----:B------:R-:W-:-:S04]  /*138b0*/  IMAD.U32 R16, RZ, RZ, UR4 ;  /* 0x00000004ff107e24 */ /* 0x000fc8000f8e00ff */
[----:B-1----:R-:W-:-:S04]  /*138c0*/  IMAD R6, R6, R16, RZ ;  /* 0x0000001006067224 */ /* 0x002fc800078e02ff */
[----:B------:R-:W-:-:S05]  /*138d0*/  IMAD.IADD R4, R6, 0x1, R4 ;  /* 0x0000000106047824 */ /* 0x000fca00078e0204 */
[----:B------:R-:W-:-:S13]  /*138e0*/  ISETP.GT.AND P6, PT, R4, R0, PT ;  /* 0x000000000400720c */ /* 0x000fda0003fc4270 */
[----:B------:R-:W-:Y:S05]  /*138f0*/  @!P6 BRA `(.L_x_3964) ;  /* 0xfffffffc0064e947 */ /* 0x000fea000383ffff */
.L_x_3959:
        /* <DEDUP_REMOVED lines=8> */
.L_x_4036:
[----:B------:R-:W-:Y:S01]  /*13980*/  ISETP.NE.AND P0, PT, R5, RZ, PT ;  /* 0x000000ff0500720c */ /* 0x000fe20003f05270 */
[----:B-1----:R-:W-:-:S12]  /*13990*/  IMAD.MOV.U32 R2, RZ, RZ, RZ ;  /* 0x000000ffff027224 */ /* 0x002fd800078e00ff */
[----:B------:R-:W-:Y:S05]  /*139a0*/  @!P0 BRA `(.L_x_3966) ;  /* 0x0000000000108947 */ /* 0x000fea0003800000 */
[----:B------:R-:W-:Y:S01]  /*139b0*/  UMOV UR4, 0xffffffff ;  /* 0xffffffff00047882 */ /* 0x000fe20000000000 */
[----:B------:R-:W-:Y:S02]  /*139c0*/  VIADD R12, R4, 0xffffffff ;  /* 0xffffffff040c7836 */ /* 0x000fe40000000000 */
[----:B------:R-:W-:Y:S05]  /*139d0*/  BRA.DIV UR4, `(.L_x_3967) ;  /* 0x0000002204847947 */ /* 0x000fea000b800000 */
[----:B------:R1:W3:Y:S02]  /*139e0*/  SHFL.IDX PT, R2, R3, R12, 0x1f ;  /* 0x00001f0c03027589 */ /* 0x0002e400000e0000 */
.L_x_3966:
[----:B--2---:R-:W-:Y:S01]  /*139f0*/  IABS R5, R17 ;  /* 0x0000001100057213 */ /* 0x004fe20000000000 */
[----:B---3--:R-:W-:Y:S02]  /*13a00*/  IMAD R16, R2, R16, R6 ;  /* 0x0000001002107224 */ /* 0x008fe400078e0206 */
[----:B------:R-:W-:Y:S01]  /*13a10*/  IMAD.IADD R19, R4, 0x1, R19 ;  /* 0x0000000104137824 */ /* 0x000fe200078e0213 */
[----:B------:R-:W2:Y:S01]  /*13a20*/  I2F.RP R2, R5 ;  /* 0x0000000500027306 */ /* 0x000ea20000209400 */
[----:B------:R-:W-:-:S07]  /*13a30*/  IMAD.IADD R0, R0, 0x1, -R16 ;  /* 0x0000000100007824 */ /* 0x000fce00078e0a10 */
[----:B--2---:R-:W2:Y:S02]  /*13a40*/  MUFU.RCP R2, R2 ;  /* 0x0000000200027308 */ /* 0x004ea40000001000 */
[----:B--2---:R-:W-:-:S06]  /*13a50*/  VIADD R2, R2, 0xffffffe ;  /* 0x0ffffffe02027836 */ /* 0x004fcc0000000000 */
[----:B01----:R-:W0:Y:S02]  /*13a60*/  F2I.FTZ.U32.TRUNC.NTZ R3, R2 ;  /* 0x0000000200037305 */ /* 0x003e24000021f000 */
[----:B0-----:R-:W-:-:S04]  /*13a70*/  IMAD.MOV R2, RZ, RZ, -R3 ;  /* 0x000000ffff027224 */ /* 0x001fc800078e0a03 */
[----:B------:R-:W-:Y:S02]  /*13a80*/  IMAD R6, R2, R5, RZ ;  /* 0x0000000502067224 */ /* 0x000fe400078e02ff */
[----:B------:R-:W-:-:S04]  /*13a90*/  IMAD.MOV.U32 R2, RZ, RZ, RZ ;  /* 0x000000ffff027224 */ /* 0x000fc800078e00ff */
[----:B------:R-:W-:Y:S01]  /*13aa0*/  IMAD.HI.U32 R2, R3, R6, R2 ;  /* 0x0000000603027227 */ /* 0x000fe200078e0002 */
[----:B------:R-:W-:Y:S02]  /*13ab0*/  IABS R6, R17 ;  /* 0x0000001100067213 */ /* 0x000fe40000000000 */
[----:B------:R-:W-:Y:S02]  /*13ac0*/  IABS R3, R0 ;  /* 0x0000000000037213 */ /* 0x000fe40000000000 */
        /* <DEDUP_REMOVED lines=17> */
.L_x_3960:
[----:B------:R-:W-:Y:S01]  /*13be0*/  UMOV UR4, URZ ;  /* 0x0000003f00047c82 */ /* 0x000fe20008000000 */
[----:B------:R-:W-:Y:S01]  /*13bf0*/  UMOV UR5, URZ ;  /* 0x0000003f00057c82 */ /* 0x000fe20008000000 */
[----:B------:R-:W-:Y:S01]  /*13c00*/  ULDC UR6, c[0x0][0xc3c] ;  /* 0x00030f0000067ab9 */ /* 0x000fe20000000800 */
[----:B------:R-:W-:Y:S01]  /*13c10*/  IMAD.MOV.U32 R16, RZ, RZ, R0 ;  /* 0x000000ffff107224 */ /* 0x000fe200078e0000 */
[----:B------:R-:W-:Y:S01]  /*13c20*/  MOV R19, UR6 ;  /* 0x0000000600137c02 */ /* 0x000fe20008000f00 */
[----:B------:R-:W-:Y:S02]  /*13c30*/  IMAD.U32 R17, RZ, RZ, UR4 ;  /* 0x00000004ff117e24 */ /* 0x000fe4000f8e00ff */
[----:B------:R-:W-:-:S07]  /*13c40*/  IMAD.U32 R18, RZ, RZ, UR5 ;  /* 0x00000005ff127e24 */ /* 0x000fce000f8e00ff */
.L_x_3968:
[----:B------:R3:W2:Y:S01]  /*13c50*/  LDL R3, [R1+0x4] ;  /* 0x0000040001037983 */ /* 0x0006a20000100800 */
[----:B------:R-:W0:Y:S01]  /*13c60*/  S2R R0, SR_TID.X ;  /* 0x0000000000007919 */ /* 0x000e220000002100 */
[----:B------:R-:W-:Y:S05]  /*13c70*/  WARPSYNC.ALL ;  /* 0x0000000000007948 */ /* 0x000fea0003800000 */
[----:B0-----:R-:W-:Y:S01]  /*13c80*/  LOP3.LUT R0, R0, 0x1f, RZ, 0xc0, !PT ;  /* 0x0000001f00007812 */ /* 0x001fe200078ec0ff */
        /* <DEDUP_REMOVED lines=8> */
.L_x_3957:
[----:B------:R-:W-:Y:S02]  /*13d10*/  ULDC UR4, c[0x0][0xc3c] ;  /* 0x00030f0000047ab9 */ /* 0x000fe40000000800 */
[----:B--2---:R-:W-:-:S13]  /*13d20*/  ISETP.GE.AND P0, PT, R19, UR4, PT ;  /* 0x0000000413007c0c */ /* 0x004fda000bf06270 */
[----:B------:R-:W-:Y:S05]  /*13d30*/  @!P0 BRA `(.L_x_3969) ;  /* 0xffffffa800788947 */ /* 0x000fea000383ffff */
[----:B------:R-:W-:Y:S05]  /*13d40*/  BSYNC B8 ;  /* 0x0000000000087941 */ /* 0x000fea0003800000 */
.L_x_3863:
        /* <DEDUP_REMOVED lines=12> */
.L_x_4039:
[----:B------:R-:W-:Y:S05]  /*13e10*/  BSYNC B0 ;  /* 0x0000000000007941 */ /* 0x000fea0003800000 */
.L_x_3970:
[----:B------:R-:W-:-:S03]  /*13e20*/  UMOV UR4, 0xffffffff ;  /* 0xffffffff00047882 */ /* 0x000fc60000000000 */
[----:B------:R-:W-:Y:S05]  /*13e30*/  BRA.DIV UR4, `(.L_x_3972) ;  /* 0x0000001e04a87947 */ /* 0x000fea000b800000 */
[----:B------:R-:W2:Y:S02]  /*13e40*/  S2R R2, SR_TID.X ;  /* 0x0000000000027919 */ /* 0x000ea40000002100 */
[----:B--2---:R-:W-:-:S04]  /*13e50*/  SHF.R.U32.HI R2, RZ, 0x5, R2 ;  /* 0x00000005ff027819 */ /* 0x004fc80000011602 */
[----:B------:R-:W-:-:S05]  /*13e60*/  LOP3.LUT R2, R2, 0x3, RZ, 0xc0, !PT ;  /* 0x0000000302027812 */ /* 0x000fca00078ec0ff */
[----:B------:R2:W3:Y:S02]  /*13e70*/  SHFL.IDX PT, R14, R2, RZ, 0x1f ;  /* 0x00001fff020e7589 */ /* 0x0004e400000e0000 */
.L_x_4042:
[----:B---3--:R-:W-:Y:S01]  /*13e80*/  ISETP.NE.AND P0, PT, R14, RZ, PT ;  /* 0x000000ff0e00720c */ /* 0x008fe20003f05270 */
[----:B------:R-:W-:-:S12]  /*13e90*/  BSSY B0, `(.L_x_3973) ;  /* 0x0000027000007945 */ /* 0x000fd80003800000 */
[----:B------:R-:W-:Y:S05]  /*13ea0*/  @P0 BRA `(.L_x_3974) ;  /* 0x0000000000940947 */ /* 0x000fea0003800000 */
[----:B------:R-:W-:-:S03]  /*13eb0*/  UMOV UR4, 0xffffffff ;  /* 0xffffffff00047882 */ /* 0x000fc60000000000 */
[----:B------:R-:W-:Y:S05]  /*13ec0*/  BRA.DIV UR4, `(.L_x_3975) ;  /* 0x0000001e04b87947 */ /* 0x000fea000b800000 */
[----:B------:R-:W-:-:S13]  /*13ed0*/  ELECT P6, URZ, PT ;  /* 0x00000000003f782f */ /* 0x000fda00038c0000 */
.L_x_4045:
[----:B------:R-:W-:Y:S05]  /*13ee0*/  @!P6 BRA `(.L_x_3974) ;  /* 0x000000000084e947 */ /* 0x000fea0003800000 */
[----:B--2---:R-:W2:Y:S02]  /*13ef0*/  LDL.LU R2, [R1+0x5c] ;  /* 0x00005c0001027983 */ /* 0x004ea40000300800 */
[----:B--2---:R-:W-:-:S04]  /*13f00*/  LOP3.LUT R2, R2, 0x2, RZ, 0xfc, !PT ;  /* 0x0000000202027812 */ /* 0x004fc800078efcff */
[----:B------:R-:W-:-:S13]  /*13f10*/  ISETP.NE.AND P2, PT, R2, 0x3, PT ;  /* 0x000000030200780c */ /* 0x000fda0003f45270 */
[----:B------:R-:W-:Y:S05]  /*13f20*/  @!P2 BRA `(.L_x_3976) ;  /* 0x000000000004a947 */ /* 0x000fea0003800000 */
[----:B------:R-:W-:Y:S01]  /*13f30*/  BPT.TRAP 0x1 ;  /* 0x000000040000795c */ /* 0x000fe20000300000 */
.L_x_3976:
[----:B0-----:R-:W2:Y:S04]  /*13f40*/  LDL R3, [R1+0x8] ;  /* 0x0000080001037983 */ /* 0x001ea80000100800 */
[----:B-1--4-:R-:W3:Y:S01]  /*13f50*/  LDL.LU R7, [R1+0x10] ;  /* 0x0000100001077983 */ /* 0x012ee20000300800 */
        /* <DEDUP_REMOVED lines=12> */
.L_x_4046:
[----:B------:R-:W1:Y:S02]  /*14020*/  SYNCS.PHASECHK.TRANS64.TRYWAIT P0, [R7+URZ], R2 ;  /* 0x00000002070075a7 */ /* 0x000e64000800017f */
[----:B-1----:R-:W-:Y:S05]  /*14030*/  @!P0 BRA `(.L_x_3978) ;  /* 0x0000001c00908947 */ /* 0x002fea0003800000 */
.L_x_4047:
[----:B------:R-:W-:Y:S05]  /*14040*/  @!P2 BRA `(.L_x_3979) ;  /* 0x000000000004a947 */ /* 0x000fea0003800000 */
[----:B------:R-:W-:Y:S01]  /*14050*/  BPT.TRAP 0x1 ;  /* 0x000000040000795c */ /* 0x000fe20000300000 */
.L_x_3979:
[----:B------:R-:W2:Y:S01]  /*14060*/  LDL.LU R4, [R1+0x8] ;  /* 0x0000080001047983 */ /* 0x000ea20000300800 */
[----:B------:R-:W-:-:S04]  /*14070*/  VIADD R0, R0, 0x36860 ;  /* 0x0003686000007836 */ /* 0x000fc80000000000 */
[----:B--2---:R-:W-:-:S04]  /*14080*/  IMAD R4, R4, 0x8, R0 ;  /* 0x0000000804047824 */ /* 0x004fc800078e0200 */
[----:B------:R-:W2:Y:S02]  /*14090*/  SYNCS.PHASECHK.TRANS64.TRYWAIT P0, [R4+URZ], R5 ;  /* 0x00000005040075a7 */ /* 0x000ea4000800017f */
[----:B--2---:R-:W-:Y:S05]  /*140a0*/  @!P0 BRA `(.L_x_3980) ;  /* 0x0000001c00888947 */ /* 0x004fea0003800000 */
.L_x_4048:
[----:B------:R-:W-:-:S07]  /*140b0*/  IMAD R3, R3, 0x8, R0 ;  /* 0x0000000803037824 */ /* 0x000fce00078e0200 */
.L_x_3981:
[----:B---3--:R3:W4:Y:S02]  /*140c0*/  SYNCS.PHASECHK.TRANS64.TRYWAIT P0, [R3+URZ], R2 ;  /* 0x00000002030075a7 */ /* 0x008724000800017f */
[----:B----4-:R-:W-:Y:S05]  /*140d0*/  @!P0 NANOSLEEP.SYNCS 0x989680 ;  /* 0x009896800000895d */ /* 0x010fea0003900000 */
[----:B------:R-:W4:Y:S02]  /*140e0*/  @!P0 SYNCS.PHASECHK.TRANS64 P0, [R3+URZ], R2 ;  /* 0x00000002030085a7 */ /* 0x000f24000800007f */
[----:B----4-:R-:W-:Y:S05]  /*140f0*/  @!P0 BRA `(.L_x_3981) ;  /* 0xfffffffc00f08947 */ /* 0x010fea000383ffff */
.L_x_3974:
[----:B------:R-:W-:Y:S05]  /*14100*/  BSYNC B0 ;  /* 0x0000000000007941 */ /* 0x000fea0003800000 */
.L_x_3973:
[----:B------:R-:W-:Y:S05]  /*14110*/  EXIT ;  /* 0x000000000000794d */ /* 0x000fea0003800000 */
.L_x_3815:
[----:B0-----:R0:W1:Y:S02]  /*14120*/  SYNCS.PHASECHK.TRANS64.TRYWAIT P1, [R2+URZ+0x36800], R3 ;  /* 0x03680003020075a7 */ /* 0x001064000802017f */
[----:B-1----:R-:W-:Y:S05]  /*14130*/  @!P1 NANOSLEEP.SYNCS 0x989680 ;  /* 0x009896800000995d */ /* 0x002fea0003900000 */
[----:B------:R-:W1:Y:S02]  /*14140*/  @!P1 SYNCS.PHASECHK.TRANS64 P1, [R2+URZ+0x36800], R3 ;  /* 0x03680003020095a7 */ /* 0x000e64000802007f */
[----:B-1----:R-:W-:Y:S05]  /*14150*/  @!P1 BRA `(.L_x_3815) ;  /* 0xfffffffc00f09947 */ /* 0x002fea000383ffff */
[----:B------:R-:W-:Y:S05]  /*14160*/  BRA `(.L_x_3982) ;  /* 0xfffffed400507947 */ /* 0x000fea000383ffff */
.L_x_3819:
[----:B-1----:R1:W2:Y:S02]  /*14170*/  SYNCS.PHASECHK.TRANS64.TRYWAIT P2, [R0+URZ+0x36830], R3 ;  /* 0x03683003000075a7 */ /* 0x0022a4000804017f */
[----:B--2---:R-:W-:Y:S05]  /*14180*/  @!P2 NANOSLEEP.SYNCS 0x989680 ;  /* 0x009896800000a95d */ /* 0x004fea0003900000 */
[----:B------:R-:W2:Y:S02]  /*14190*/  @!P2 SYNCS.PHASECHK.TRANS64 P2, [R0+URZ+0x36830], R3 ;  /* 0x036830030000a5a7 */ /* 0x000ea4000804007f */
[----:B--2---:R-:W-:Y:S05]  /*141a0*/  @!P2 BRA `(.L_x_3819) ;  /* 0xfffffffc00f0a947 */ /* 0x004fea000383ffff */
[----:B------:R-:W-:Y:S05]  /*141b0*/  BRA `(.L_x_3818) ;  /* 0xfffffed400747947 */ /* 0x000fea000383ffff */
.L_x_3824:
[----:B-1----:R1:W2:Y:S02]  /*141c0*/  SYNCS.PHASECHK.TRANS64.TRYWAIT P2, [R12+URZ+0x36830], R9 ;  /* 0x036830090c0075a7 */ /* 0x0022a4000804017f */
[----:B--2---:R-:W-:Y:S05]  /*141d0*/  @!P2 NANOSLEEP.SYNCS 0x989680 ;  /* 0x009896800000a95d */ /* 0x004fea0003900000 */
[----:B------:R-:W2:Y:S02]  /*141e0*/  @!P2 SYNCS.PHASECHK.TRANS64 P2, [R12+URZ+0x36830], R9 ;  /* 0x036830090c00a5a7 */ /* 0x000ea4000804007f */
[----:B--2---:R-:W-:Y:S05]  /*141f0*/  @!P2 BRA `(.L_x_3824) ;  /* 0xfffffffc00f0a947 */ /* 0x004fea000383ffff */
[----:B------:R-:W-:Y:S05]  /*14200*/  BRA `(.L_x_3823) ;  /* 0xffffff2000587947 */ /* 0x000fea000383ffff */
.L_x_3828:
[----:B-1----:R1:W2:Y:S02]  /*14210*/  SYNCS.PHASECHK.TRANS64.TRYWAIT P2, [R14+URZ+0x36850], R7 ;  /* 0x036850070e0075a7 */ /* 0x0022a4000804017f */
[----:B--2---:R-:W-:Y:S05]  /*14220*/  @!P2 NANOSLEEP.SYNCS 0x989680 ;  /* 0x009896800000a95d */ /* 0x004fea0003900000 */
[----:B------:R-:W2:Y:S02]  /*14230*/  @!P2 SYNCS.PHASECHK.TRANS64 P2, [R14+URZ+0x36850], R7 ;  /* 0x036850070e00a5a7 */ /* 0x000ea4000804007f */
[----:B--2---:R-:W-:Y:S05]  /*14240*/  @!P2 BRA `(.L_x_3828) ;  /* 0xfffffffc00f0a947 */ /* 0x004fea000383ffff */
[----:B------:R-:W-:Y:S05]  /*14250*/  BRA `(.L_x_3827) ;  /* 0xffffff4400a47947 */ /* 0x000fea000383ffff */
.L_x_3833:
[----:B-1----:R1:W2:Y:S02]  /*14260*/  SYNCS.PHASECHK.TRANS64.TRYWAIT P0, [R13+URZ+0x36850], R0 ;  /* 0x036850000d0075a7 */ /* 0x0022a4000800017f */
[----:B--2---:R-:W-:Y:S05]  /*14270*/  @!P0 NANOSLEEP.SYNCS 0x989680 ;  /* 0x009896800000895d */ /* 0x004fea0003900000 */
[----:B------:R-:W2:Y:S02]  /*14280*/  @!P0 SYNCS.PHASECHK.TRANS64 P0, [R13+URZ+0x36850], R0 ;  /* 0x036850000d0085a7 */ /* 0x000ea4000800007f */
[----:B--2---:R-:W-:Y:S05]  /*14290*/  @!P0 BRA `(.L_x_3833) ;  /* 0xfffffffc00f08947 */ /* 0x004fea000383ffff */
[----:B------:R-:W-:Y:S05]  /*142a0*/  BRA `(.L_x_3832) ;  /* 0xffffff6800047947 */ /* 0x000fea000383ffff */
.L_x_3875:
[----:B------:R-:W1:Y:S01]  /*142b0*/  S2R R4, SR_TID.X ;  /* 0x0000000000047919 */ /* 0x000e620000002100 */
[----:B------:R-:W-:Y:S01]  /*142c0*/  BSSY B0, `(.L_x_3983) ;  /* 0x000000a000007945 */ /* 0x000fe20003800000 */
[----:B0-----:R-:W-:Y:S01]  /*142d0*/  MOV R12, RZ ;  /* 0x000000ff000c7202 */ /* 0x001fe20000000f00 */
[----:B------:R-:W-:Y:S02]  /*142e0*/  IMAD.MOV.U32 R11, RZ, RZ, 0x1f ;  /* 0x0000001fff0b7424 */ /* 0x000fe400078e00ff */
[----:B------:R-:W-:Y:S01]  /*142f0*/  IMAD.MOV.U32 R15, RZ, RZ, -0x1 ;  /* 0xffffffffff0f7424 */ /* 0x000fe200078e00ff */
[----:B-1----:R-:W-:-:S04]  /*14300*/  SHF.R.U32.HI R4, RZ, 0x5, R4 ;  /* 0x00000005ff047819 */ /* 0x002fc80000011604 */
[----:B------:R-:W-:-:S05]  /*14310*/  LOP3.LUT R4, R4, 0x3, RZ, 0xc0, !PT ;  /* 0x0000000304047812 */ /* 0x000fca00078ec0ff */
[----:B------:R-:W-:-:S07]  /*14320*/  IMAD.MOV.U32 R13, RZ, RZ, R4 ;  /* 0x000000ffff0d7224 */ /* 0x000fce00078e0004 */
[----:B------:R-:W-:Y:S05]  /*14330*/  WARPSYNC.COLLECTIVE R15, `(.L_x_3984) ;  /* 0x000000000f087348 */ /* 0x000fea0003c00000 */
[----:B------:R0:W1:Y:S02]  /*14340*/  SHFL.IDX P6, R14, R13, R12, R11 ;  /* 0x0000000c0d0e7389 */ /* 0x00006400000c000b */
[----:B01----:R-:W-:Y:S01]  /*14350*/  ENDCOLLECTIVE ;  /* 0x000000000000791b */ /* 0x003fe20003800000 */
.L_x_3984:
[----:B------:R-:W-:Y:S05]  /*14360*/  BSYNC B0 ;  /* 0x0000000000007941 */ /* 0x000fea0003800000 */
.L_x_3983:
[----:B------:R-:W-:Y:S05]  /*14370*/  BRA `(.L_x_3985) ;  /* 0xffffffac00d07947 */ /* 0x000fea000383ffff */
.L_x_3877:
[----:B------:R-:W-:Y:S01]  /*14380*/  BSSY B0, `(.L_x_3986) ;  /* 0x0000006000007945 */ /* 0x000fe20003800000 */
[----:B------:R-:W-:-:S07]  /*14390*/  IMAD.MOV.U32 R15, RZ, RZ, -0x1 ;  /* 0xffffffffff0f7424 */ /* 0x000fce00078e00ff */
[----:B012---:R-:W-:Y:S05]  /*143a0*/  WARPSYNC.COLLECTIVE R15, `(.L_x_3987) ;  /* 0x000000000f0c7348 */ /* 0x007fea0003c00000 */
[----:B------:R-:W-:Y:S02]  /*143b0*/  ELECT P6, UR62, PT ;  /* 0x00000000003e782f */ /* 0x000fe400038c0000 */
[----:B------:R-:W-:Y:S01]  /*143c0*/  MOV R14, UR62 ;  /* 0x0000003e000e7c02 */ /* 0x000fe20008000f00 */
[----:B012---:R-:W-:Y:S10]  /*143d0*/  ENDCOLLECTIVE ;  /* 0x000000000000791b */ /* 0x007ff40003800000 */
.L_x_3987:
[----:B------:R-:W-:Y:S05]  /*143e0*/  BSYNC B0 ;  /* 0x0000000000007941 */ /* 0x000fea0003800000 */
.L_x_3986:
[----:B------:R-:W-:Y:S05]  /*143f0*/  BRA `(.L_x_3988) ;  /* 0xffffffac00d47947 */ /* 0x000fea000383ffff */
.L_x_3879:
[----:B--2---:R2:W3:Y:S02]  /*14400*/  SYNCS.PHASECHK.TRANS64.TRYWAIT P0, [R0+URZ+0x36840], R2 ;  /* 0x03684002000075a7 */ /* 0x0044e4000800017f */
[----:B---3--:R-:W-:Y:S05]  /*14410*/  @!P0 NANOSLEEP.SYNCS 0x989680 ;  /* 0x009896800000895d */ /* 0x008fea0003900000 */
[----:B------:R-:W3:Y:S02]  /*14420*/  @!P0 SYNCS.PHASECHK.TRANS64 P0, [R0+URZ+0x36840], R2 ;  /* 0x03684002000085a7 */ /* 0x000ee4000800007f */
[----:B---3--:R-:W-:Y:S05]  /*14430*/  @!P0 BRA `(.L_x_3879) ;  /* 0xfffffffc00f08947 */ /* 0x008fea000383ffff */
[----:B------:R-:W-:Y:S05]  /*14440*/  BRA `(.L_x_3989) ;  /* 0xffffffb000407947 */ /* 0x000fea000383ffff */
.L_x_3883:
[----:B------:R0:W5:Y:S01]  /*14450*/  LDL.LU R8, [R1+0x3c] ;  /* 0x00003c0001087983 */ /* 0x0001620000300800 */
        /* <DEDUP_REMOVED lines=8> */
.L_x_3990:
[----:B------:R-:W-:Y:S02]  /*144e0*/  IMAD.MOV.U32 R13, RZ, RZ, R4 ;  /* 0x000000ffff0d7224 */ /* 0x000fe400078e0004 */
[----:B------:R-:W-:-:S07]  /*144f0*/  IMAD.MOV.U32 R6, RZ, RZ, R14 ;  /* 0x000000ffff067224 */ /* 0x000fce00078e000e */
[----:B------:R-:W-:Y:S05]  /*14500*/  WARPSYNC.COLLECTIVE R15, `(.L_x_3991) ;  /* 0x000000000f087348 */ /* 0x000fea0003c00000 */
[----:B------:R0:W1:Y:S02]  /*14510*/  SHFL.IDX P6, R14, R13, R12, R11 ;  /* 0x0000000c0d0e7389 */ /* 0x00006400000c000b */
[----:B01----:R-:W-:Y:S01]  /*14520*/  ENDCOLLECTIVE ;  /* 0x000000000000791b */ /* 0x003fe20003800000 */
.L_x_3991:
[----:B------:R-:W-:Y:S02]  /*14530*/  IMAD.MOV.U32 R13, RZ, RZ, R0 ;  /* 0x000000ffff0d7224 */ /* 0x000fe400078e0000 */
[----:B------:R-:W-:Y:S02]  /*14540*/  IMAD.MOV.U32 R12, RZ, RZ, 0x1 ;  /* 0x00000001ff0c7424 */ /* 0x000fe400078e00ff */
[----:B------:R-:W-:Y:S02]  /*14550*/  IMAD R3, R8, R7, RZ ;  /* 0x0000000708037224 */ /* 0x000fe400078e02ff */
[----:B------:R-:W0:Y:S01]  /*14560*/  S2R R8, SR_TID.X ;  /* 0x0000000000087919 */ /* 0x000e220000002100 */
[----:B------:R-:W-:-:S07]  /*14570*/  IMAD.MOV.U32 R7, RZ, RZ, R14 ;  /* 0x000000ffff077224 */ /* 0x000fce00078e000e */
[----:B0-----:R-:W-:Y:S05]  /*14580*/  WARPSYNC.COLLECTIVE R15, `(.L_x_3992) ;  /* 0x000000000f087348 */ /* 0x001fea0003c00000 */
[----:B------:R1:W2:Y:S02]  /*14590*/  SHFL.IDX P6, R14, R13, R12, R11 ;  /* 0x0000000c0d0e7389 */ /* 0x0002a400000c000b */
[----:B012---:R-:W-:Y:S01]  /*145a0*/  ENDCOLLECTIVE ;  /* 0x000000000000791b */ /* 0x007fe20003800000 */
.L_x_3992:
[----:B------:R-:W-:Y:S02]  /*145b0*/  IMAD.MOV.U32 R13, RZ, RZ, R4 ;  /* 0x000000ffff0d7224 */ /* 0x000fe400078e0004 */
[----:B------:R-:W-:-:S07]  /*145c0*/  IMAD.MOV.U32 R9, RZ, RZ, R14 ;  /* 0x000000ffff097224 */ /* 0x000fce00078e000e */
[----:B------:R-:W-:Y:S05]  /*145d0*/  WARPSYNC.COLLECTIVE R15, `(.L_x_3993) ;  /* 0x000000000f087348 */ /* 0x000fea0003c00000 */
[----:B------:R0:W1:Y:S02]  /*145e0*/  SHFL.IDX P6, R14, R13, R12, R11 ;  /* 0x0000000c0d0e7389 */ /* 0x00006400000c000b */
[----:B01----:R-:W-:Y:S01]  /*145f0*/  ENDCOLLECTIVE ;  /* 0x000000000000791b */ /* 0x003fe20003800000 */
.L_x_3993:
[----:B------:R-:W-:-:S04]  /*14600*/  LOP3.LUT R8, R8, 0x7f, RZ, 0xc0, !PT ;  /* 0x0000007f08087812 */ /* 0x000fc800078ec0ff */
[----:B------:R-:W-:-:S04]  /*14610*/  SHF.R.U32.HI R8, RZ, 0x3, R8 ;  /* 0x00000003ff087819 */ /* 0x000fc80000011608 */
[----:B------:R-:W-:Y:S01]  /*14620*/  IADD3 R2, R8, R17, RZ ;  /* 0x0000001108027210 */ /* 0x000fe20007ffe0ff */
[----:B------:R-:W-:-:S03]  /*14630*/  IMAD.SHL.U32 R17, R5, 0x8, RZ ;  /* 0x0000000805117824 */ /* 0x000fc600078e00ff */
[C---:B------:R-:W-:Y:S01]  /*14640*/  ISETP.GE.AND P3, PT, R2.reuse, R3, PT ;  /* 0x000000030200720c */ /* 0x040fe20003f66270 */
[----:B------:R-:W-:Y:S01]  /*14650*/  VIADD R5, R2, 0x10 ;  /* 0x0000001002057836 */ /* 0x000fe20000000000 */
[----:B------:R-:W-:Y:S01]  /*14660*/  LOP3.LUT R17, R17, 0x38, RZ, 0xc0, !PT ;  /* 0x0000003811117812 */ /* 0x000fe200078ec0ff */
[----:B------:R-:W-:Y:S02]  /*14670*/  IMAD.MOV.U32 R13, RZ, RZ, R0 ;  /* 0x000000ffff0d7224 */ /* 0x000fe400078e0000 */
[----:B------:R-:W-:-:S08]  /*14680*/  IMAD.MOV.U32 R12, RZ, RZ, 0x2 ;  /* 0x00000002ff0c7424 */ /* 0x000fd000078e00ff */
        /* <DEDUP_REMOVED lines=16> */
.L_x_3994:
[----:B------:R-:W-:Y:S01]  /*14790*/  @!P3 LEA R8, P5, R17, R5, 0x1 ;  /* 0x000000051108b211 */ /* 0x000fe200078a08ff */
[----:B------:R-:W-:-:S04]  /*147a0*/  IMAD.MOV.U32 R13, RZ, RZ, R4 ;  /* 0x000000ffff0d7224 */ /* 0x000fc800078e0004 */
[----:B------:R-:W-:Y:S02]  /*147b0*/  @!P3 IMAD.MOV.U32 R6, RZ, RZ, R8 ;  /* 0x000000ffff06b224 */ /* 0x000fe400078e0008 */
[----:B------:R-:W-:-:S05]  /*147c0*/  @!P3 IMAD.X R5, RZ, RZ, R9, P5 ;  /* 0x000000ffff05b224 */ /* 0x000fca00028e0609 */
[----:B------:R-:W-:Y:S01]  /*147d0*/  @!P3 MOV R7, R5 ;  /* 0x000000050007b202 */ /* 0x000fe20000000f00 */
[----:B------:R-:W-:-:S07]  /*147e0*/  IMAD.MOV.U32 R8, RZ, RZ, R14 ;  /* 0x000000ffff087224 */ /* 0x000fce00078e000e */
[----:B------:R-:W-:Y:S05]  /*147f0*/  WARPSYNC.COLLECTIVE R15, `(.L_x_3995) ;  /* 0x000000000f087348 */ /* 0x000fea0003c00000 */
[----:B------:R0:W1:Y:S02]  /*14800*/  SHFL.IDX P6, R14, R13, R12, R11 ;  /* 0x0000000c0d0e7389 */ /* 0x00006400000c000b */
[----:B01----:R-:W-:Y:S01]  /*14810*/  ENDCOLLECTIVE ;  /* 0x000000000000791b */ /* 0x003fe20003800000 */
.L_x_3995:
[----:B------:R-:W-:Y:S01]  /*14820*/  VIADD R5, R2, 0x20 ;  /* 0x0000002002057836 */ /* 0x000fe20000000000 */
[----:B------:R-:W-:Y:S01]  /*14830*/  @!PT LDS RZ, [RZ] ;  /* 0x00000000fffff984 */ /* 0x000fe20000000800 */
[----:B------:R-:W-:Y:S01]  /*14840*/  @!PT LDS RZ, [RZ] ;  /* 0x00000000fffff984 */ /* 0x000fe20000000800 */
[----:B------:R-:W-:Y:S01]  /*14850*/  @!PT LDS RZ, [RZ] ;  /* 0x00000000fffff984 */ /* 0x000fe20000000800 */
[----:B------:R0:W-:Y:S04]  /*14860*/  @!P3 LDGSTS.E.BYPASS.LTC128B.128 [R10+0x15c00], desc[UR60][R6.64], !P2 ;  /* 0x15c00000060abfae */ /* 0x0001e8000d101d7c */
[----:B------:R0:W-:Y:S04]  /*14870*/  @!P3 LDGSTS.E.BYPASS.LTC128B.128 [R10+0x19c00], desc[UR60][R6.64+0x80], !P1 ;  /* 0x19c00080060abfae */ /* 0x0001e8000c901d7c */
[----:B------:R0:W-:Y:S01]  /*14880*/  @!P3 LDGSTS.E.BYPASS.LTC128B.128 [R10+0x1dc00], desc[UR60][R6.64+0x100], !P0 ;  /* 0x1dc00100060abfae */ /* 0x0001e2000c101d7c */
[----:B------:R-:W-:Y:S01]  /*14890*/  ISETP.GE.AND P3, PT, R5, R3, PT ;  /* 0x000000030500720c */ /* 0x000fe20003f66270 */
[----:B------:R-:W-:Y:S01]  /*148a0*/  IMAD.MOV.U32 R12, RZ, RZ, 0x3 ;  /* 0x00000003ff0c7424 */ /* 0x000fe200078e00ff */
[----:B------:R-:W-:Y:S01]  /*148b0*/  MOV R13, R0 ;  /* 0x00000000000d7202 */ /* 0x000fe20000000f00 */
[----:B------:R-:W-:-:S10]  /*148c0*/  IMAD.MOV.U32 R5, RZ, RZ, R14 ;  /* 0x000000ffff057224 */ /* 0x000fd400078e000e */
[----:B0-----:R-:W-:Y:S05]  /*148d0*/  WARPSYNC.COLLECTIVE R15, `(.L_x_3996) ;  /* 0x000000000f087348 */ /* 0x001fea0003c00000 */
[----:B------:R1:W2:Y:S02]  /*148e0*/  SHFL.IDX P6, R14, R13, R12, R11 ;  /* 0x0000000c0d0e7389 */ /* 0x0002a400000c000b */
[----:B012---:R-:W-:Y:S01]  /*148f0*/  ENDCOLLECTIVE ;  /* 0x000000000000791b */ /* 0x007fe20003800000 */
.L_x_3996:
[----:B------:R-:W-:-:S05]  /*14900*/  @!P3 LEA R5, P4, R17, R5, 0x1 ;  /* 0x000000051105b211 */ /* 0x000fca00078808ff */
[----:B------:R-:W-:Y:S02]  /*14910*/  @!P3 IMAD.X R6, RZ, RZ, R8, P4 ;  /* 0x000000ffff06b224 */ /* 0x000fe400020e0608 */
[C---:B------:R-:W-:Y:S02]  /*14920*/  VIADD R8, R2.reuse, 0x60 ;  /* 0x0000006002087836 */ /* 0x040fe40000000000 */
        /* <DEDUP_REMOVED lines=15> */
.L_x_3997:
[----:B------:R-:W-:Y:S02]  /*14a20*/  IMAD.MOV.U32 R13, RZ, RZ, R0 ;  /* 0x000000ffff0d7224 */ /* 0x000fe400078e0000 */
[----:B------:R-:W-:Y:S02]  /*14a30*/  IMAD.MOV.U32 R12, RZ, RZ, 0x4 ;  /* 0x00000004ff0c7424 */ /* 0x000fe400078e00ff */
[----:B------:R-:W-:-:S07]  /*14a40*/  IMAD.MOV.U32 R5, RZ, RZ, R14 ;  /* 0x000000ffff057224 */ /* 0x000fce00078e000e */
[----:B------:R-:W-:Y:S05]  /*14a50*/  WARPSYNC.COLLECTIVE R15, `(.L_x_3998) ;  /* 0x000000000f087348 */ /* 0x000fea0003c00000 */
[----:B------:R0:W1:Y:S02]  /*14a60*/  SHFL.IDX P6, R14, R13, R12, R11 ;  /* 0x0000000c0d0e7389 */ /* 0x00006400000c000b */
[----:B01----:R-:W-:Y:S01]  /*14a70*/  ENDCOLLECTIVE ;  /* 0x000000000000791b */ /* 0x003fe20003800000 */
.L_x_3998:
        /* <DEDUP_REMOVED lines=12> */
[----:B------:R-:W-:-:S02]  /*14b40*/  ISETP.GE.AND P3, PT, R5, R3, PT ;  /* 0x000000030500720c */ /* 0x000fc40003f66270 */
[----:B0-----:R-:W-:-:S11]  /*14b50*/  MOV R6, R14 ;  /* 0x0000000e00067202 */ /* 0x001fd60000000f00 */
[----:B------:R-:W-:Y:S05]  /*14b60*/  WARPSYNC.COLLECTIVE R15, `(.L_x_3999) ;  /* 0x000000000f087348 */ /* 0x000fea0003c00000 */
[----:B------:R0:W1:Y:S02]  /*14b70*/  SHFL.IDX P6, R14, R13, R12, R11 ;  /* 0x0000000c0d0e7389 */ /* 0x00006400000c000b */
[----:B01----:R-:W-:Y:S01]  /*14b80*/  ENDCOLLECTIVE ;  /* 0x000000000000791b */ /* 0x003fe20003800000 */
.L_x_3999:
[----:B------:R-:W-:Y:S02]  /*14b90*/  IMAD.MOV.U32 R13, RZ, RZ, R0 ;  /* 0x000000ffff0d7224 */ /* 0x000fe400078e0000 */
[----:B------:R-:W-:Y:S02]  /*14ba0*/  IMAD.MOV.U32 R12, RZ, RZ, 0x5 ;  /* 0x00000005ff0c7424 */ /* 0x000fe400078e00ff */
[----:B------:R-:W-:-:S07]  /*14bb0*/  IMAD.MOV.U32 R5, RZ, RZ, R14 ;  /* 0x000000ffff057224 */ /* 0x000fce00078e000e */
[----:B------:R-:W-:Y:S05]  /*14bc0*/  WARPSYNC.COLLECTIVE R15, `(.L_x_4000) ;  /* 0x000000000f087348 */ /* 0x000fea0003c00000 */
[----:B------:R0:W1:Y:S02]  /*14bd0*/  SHFL.IDX P6, R14, R13, R12, R11 ;  /* 0x0000000c0d0e7389 */ /* 0x00006400000c000b */
[----:B01----:R-:W-:Y:S01]  /*14be0*/  ENDCOLLECTIVE ;  /* 0x000000000000791b */ /* 0x003fe20003800000 */
.L_x_4000:
        /* <DEDUP_REMOVED lines=17> */
.L_x_4001:
[----:B------:R-:W-:Y:S02]  /*14d00*/  IMAD.MOV.U32 R13, RZ, RZ, R0 ;  /* 0x000000ffff0d7224 */ /* 0x000fe400078e0000 */
[----:B------:R-:W-:Y:S01]  /*14d10*/  IMAD.MOV.U32 R12, RZ, RZ, 0x6 ;  /* 0x00000006ff0c7424 */ /* 0x000fe200078e00ff */
[----:B------:R-:W-:-:S07]  /*14d20*/  MOV R5, R14 ;  /* 0x0000000e00057202 */ /* 0x000fce0000000f00 */
[----:B------:R-:W-:Y:S05]  /*14d30*/  WARPSYNC.COLLECTIVE R15, `(.L_x_4002) ;  /* 0x000000000f087348 */ /* 0x000fea0003c00000 */
[----:B------:R0:W1:Y:S02]  /*14d40*/  SHFL.IDX P6, R14, R13, R12, R11 ;  /* 0x0000000c0d0e7389 */ /* 0x00006400000c000b */
[----:B01----:R-:W-:Y:S01]  /*14d50*/  ENDCOLLECTIVE ;  /* 0x000000000000791b */ /* 0x003fe20003800000 */
.L_x_4002:
[----:B------:R-:W-:-:S05]  /*14d60*/  @!P3 LEA R5, P4, R17, R5, 0x1 ;  /* 0x000000051105b211 */ /* 0x000fca00078808ff */
[----:B------:R-:W-:Y:S01]  /*14d70*/  @!P3 IMAD.X R6, RZ, RZ, R6, P4 ;  /* 0x000000ffff06b224 */ /* 0x000fe200020e0606 */
[----:B------:R-:W-:-:S03]  /*14d80*/  ISETP.GE.AND P4, PT, R8, R3, PT ;  /* 0x000000030800720c */ /* 0x000fc60003f86270 */
[----:B------:R-:W-:Y:S02]  /*14d90*/  @!P3 IMAD.MOV.U32 R7, RZ, RZ, R6 ;  /* 0x000000ffff07b224 */ /* 0x000fe400078e0006 */
[----:B------:R-:W-:Y:S02]  /*14da0*/  @!P3 IMAD.MOV.U32 R6, RZ, RZ, R5 ;  /* 0x000000ffff06b224 */ /* 0x000fe400078e0005 */
[----:B------:R-:W-:-:S03]  /*14db0*/  IMAD.MOV.U32 R13, RZ, RZ, R4 ;  /* 0x000000ffff0d7224 */ /* 0x000fc600078e0004 */
[----:B------:R-:W-:Y:S01]  /*14dc0*/  @!PT LDS RZ, [RZ] ;  /* 0x00000000fffff984 */ /* 0x000fe20000000800 */
[----:B------:R-:W-:Y:S01]  /*14dd0*/  @!PT LDS RZ, [RZ] ;  /* 0x00000000fffff984 */ /* 0x000fe20000000800 */
[----:B------:R-:W-:Y:S01]  /*14de0*/  @!PT LDS RZ, [RZ] ;  /* 0x00000000fffff984 */ /* 0x000fe20000000800 */
[----:B------:R-:W-:Y:S04]  /*14df0*/  @!P3 LDGSTS.E.BYPASS.LTC128B.128 [R10+0x17c00], desc[UR60][R6.64], !P2 ;  /* 0x17c00000060abfae */ /* 0x000fe8000d101d7c */
[----:B------:R-:W-:Y:S04]  /*14e00*/  @!P3 LDGSTS.E.BYPASS.LTC128B.128 [R10+0x1bc00], desc[UR60][R6.64+0x80], !P1 ;  /* 0x1bc00080060abfae */ /* 0x000fe8000c901d7c */
[----:B------:R0:W-:Y:S02]  /*14e10*/  @!P3 LDGSTS.E.BYPASS.LTC128B.128 [R10+0x1fc00], desc[UR60][R6.64+0x100], !P0 ;  /* 0x1fc00100060abfae */ /* 0x0001e4000c101d7c */
[----:B0-----:R-:W-:-:S07]  /*14e20*/  IMAD.MOV.U32 R6, RZ, RZ, R14 ;  /* 0x000000ffff067224 */ /* 0x001fce00078e000e */
[----:B------:R-:W-:Y:S05]  /*14e30*/  WARPSYNC.COLLECTIVE R15, `(.L_x_4003) ;  /* 0x000000000f087348 */ /* 0x000fea0003c00000 */
[----:B------:R0:W1:Y:S02]  /*14e40*/  SHFL.IDX P6, R14, R13, R12, R11 ;  /* 0x0000000c0d0e7389 */ /* 0x00006400000c000b */
[----:B01----:R-:W-:Y:S01]  /*14e50*/  ENDCOLLECTIVE ;  /* 0x000000000000791b */ /* 0x003fe20003800000 */
.L_x_4003:
[----:B------:R-:W-:Y:S02]  /*14e60*/  IMAD.MOV.U32 R13, RZ, RZ, R0 ;  /* 0x000000ffff0d7224 */ /* 0x000fe400078e0000 */
[----:B------:R-:W-:Y:S02]  /*14e70*/  IMAD.MOV.U32 R12, RZ, RZ, 0x7 ;  /* 0x00000007ff0c7424 */ /* 0x000fe400078e00ff */
[----:B------:R-:W-:-:S07]  /*14e80*/  IMAD.MOV.U32 R5, RZ, RZ, R14 ;  /* 0x000000ffff057224 */ /* 0x000fce00078e000e */
[----:B------:R-:W-:Y:S05]  /*14e90*/  WARPSYNC.COLLECTIVE R15, `(.L_x_4004) ;  /* 0x000000000f087348 */ /* 0x000fea0003c00000 */
[----:B------:R0:W1:Y:S02]  /*14ea0*/  SHFL.IDX P6, R14, R13, R12, R11 ;  /* 0x0000000c0d0e7389 */ /* 0x00006400000c000b */
[----:B01----:R-:W-:Y:S01]  /*14eb0*/  ENDCOLLECTIVE ;  /* 0x000000000000791b */ /* 0x003fe20003800000 */
.L_x_4004:
[----:B------:R-:W-:-:S05]  /*14ec0*/  @!P4 LEA R5, P3, R17, R5, 0x1 ;  /* 0x000000051105c211 */ /* 0x000fca00078608ff */
[----:B------:R-:W-:-:S05]  /*14ed0*/  @!P4 IMAD.X R6, RZ, RZ, R6, P3 ;  /* 0x000000ffff06c224 */ /* 0x000fca00018e0606 */
[----:B------:R-:W-:Y:S01]  /*14ee0*/  @!P4 MOV R7, R6 ;  /* 0x000000060007c202 */ /* 0x000fe20000000f00 */
        /* <DEDUP_REMOVED lines=11> */
.L_x_4005:
[----:B------:R-:W-:Y:S01]  /*14fa0*/  @!PT LDS RZ, [RZ] ;  /* 0x00000000fffff984 */ /* 0x000fe20000000800 */
[----:B------:R-:W-:Y:S01]  /*14fb0*/  @!PT LDS RZ, [RZ] ;  /* 0x00000000fffff984 */ /* 0x000fe20000000800 */
[----:B------:R-:W-:Y:S01]  /*14fc0*/  @!PT LDS RZ, [RZ] ;  /* 0x00000000fffff984 */ /* 0x000fe20000000800 */
[----:B------:R0:W-:Y:S01]  /*14fd0*/  @!P4 LDGSTS.E.BYPASS.LTC128B.128 [R10+0x20400], desc[UR60][R6.64+0x100], !P0 ;  /* 0x20400100060acfae */ /* 0x0001e2000c101d7c */
[----:B------:R-:W-:Y:S01]  /*14fe0*/  IMAD.MOV.U32 R4, RZ, RZ, R14 ;  /* 0x000000ffff047224 */ /* 0x000fe200078e000e */
[----:B------:R-:W-:Y:S06]  /*14ff0*/  BRA `(.L_x_4006) ;  /* 0xffffffb4000c7947 */ /* 0x000fec000383ffff */
.L_x_3888:
[----:B0-----:R-:W2:Y:S02]  /*15000*/  LDL R2, [R1+0x4] ;  /* 0x0000040001027983 */ /* 0x001ea40000100800 */
[----:B--2---:R0:W1:Y:S02]  /*15010*/  SYNCS.PHASECHK.TRANS64.TRYWAIT P0, [R2+URZ+0x36820], R0 ;  /* 0x03682000020075a7 */ /* 0x004064000800017f */
[----:B-1----:R-:W-:Y:S05]  /*15020*/  @!P0 NANOSLEEP.SYNCS 0x989680 ;  /* 0x009896800000895d */ /* 0x002fea0003900000 */
[----:B------:R-:W1:Y:S02]  /*15030*/  @!P0 SYNCS.PHASECHK.TRANS64 P0, [R2+URZ+0x36820], R0 ;  /* 0x03682000020085a7 */ /* 0x000e64000800007f */
[----:B-1----:R-:W-:Y:S05]  /*15040*/  @!P0 BRA `(.L_x_3888) ;  /* 0xfffffffc00ec8947 */ /* 0x002fea000383ffff */
[----:B------:R-:W-:Y:S05]  /*15050*/  BRA `(.L_x_4007) ;  /* 0xffffffb400907947 */ /* 0x000fea000383ffff */
.L_x_3897:
[----:B-1----:R1:W2:Y:S02]  /*15060*/  SYNCS.PHASECHK.TRANS64.TRYWAIT P0, [R3+URZ+0x36840], R2 ;  /* 0x03684002030075a7 */ /* 0x0022a4000800017f */
[----:B--2---:R-:W-:Y:S05]  /*15070*/  @!P0 NANOSLEEP.SYNCS 0x989680 ;  /* 0x009896800000895d */ /* 0x004fea0003900000 */
[----:B------:R-:W2:Y:S02]  /*15080*/  @!P0 SYNCS.PHASECHK.TRANS64 P0, [R3+URZ+0x36840], R2 ;  /* 0x03684002030085a7 */ /* 0x000ea4000800007f */
[----:B--2---:R-:W-:Y:S05]  /*15090*/  @!P0 BRA `(.L_x_3897) ;  /* 0xfffffffc00f08947 */ /* 0x004fea000383ffff */
[----:B------:R-:W-:Y:S05]  /*150a0*/  BRA `(.L_x_4008) ;  /* 0xffffffb8005c7947 */ /* 0x000fea000383ffff */
.L_x_3904:
[----:B0-----:R0:W1:Y:S02]  /*150b0*/  SYNCS.PHASECHK.TRANS64.TRYWAIT P0, [R3+URZ+0x60], R2 ;  /* 0x00006002030075a7 */ /* 0x001064000800017f */
[----:B-1----:R-:W-:Y:S05]  /*150c0*/  @!P0 NANOSLEEP.SYNCS 0x989680 ;  /* 0x009896800000895d */ /* 0x002fea0003900000 */
[----:B------:R-:W1:Y:S02]  /*150d0*/  @!P0 SYNCS.PHASECHK.TRANS64 P0, [R3+URZ+0x60], R2 ;  /* 0x00006002030085a7 */ /* 0x000e64000800007f */
[----:B-1----:R-:W-:Y:S05]  /*150e0*/  @!P0 BRA `(.L_x_3904) ;  /* 0xfffffffc00f08947 */ /* 0x002fea000383ffff */
[----:B------:R-:W-:Y:S05]  /*150f0*/  BRA `(.L_x_4009) ;  /* 0xffffffbc00787947 */ /* 0x000fea000383ffff */
.L_x_3914:
[----:B---3--:R3:W4:Y:S02]  /*15100*/  SYNCS.PHASECHK.TRANS64.TRYWAIT P0, [R3+URZ+0x36840], R2 ;  /* 0x03684002030075a7 */ /* 0x008724000800017f */
[----:B----4-:R-:W-:Y:S05]  /*15110*/  @!P0 NANOSLEEP.SYNCS 0x989680 ;  /* 0x009896800000895d */ /* 0x010fea0003900000 */
[----:B------:R-:W4:Y:S02]  /*15120*/  @!P0 SYNCS.PHASECHK.TRANS64 P0, [R3+URZ+0x36840], R2 ;  /* 0x03684002030085a7 */ /* 0x000f24000800007f */
[----:B----4-:R-:W-:Y:S05]  /*15130*/  @!P0 BRA `(.L_x_3914) ;  /* 0xfffffffc00f08947 */ /* 0x010fea000383ffff */
[----:B------:R-:W-:Y:S05]  /*15140*/  BRA `(.L_x_4010) ;  /* 0xffffffc400647947 */ /* 0x000fea000383ffff */
.L_x_3921:
[----:B--2---:R2:W3:Y:S02]  /*15150*/  SYNCS.PHASECHK.TRANS64.TRYWAIT P0, [R2+URZ+0x60], R3 ;  /* 0x00006003020075a7 */ /* 0x0044e4000800017f */
[----:B---3--:R-:W-:Y:S05]  /*15160*/  @!P0 NANOSLEEP.SYNCS 0x989680 ;  /* 0x009896800000895d */ /* 0x008fea0003900000 */
[----:B------:R-:W3:Y:S02]  /*15170*/  @!P0 SYNCS.PHASECHK.TRANS64 P0, [R2+URZ+0x60], R3 ;  /* 0x00006003020085a7 */ /* 0x000ee4000800007f */
[----:B---3--:R-:W-:Y:S05]  /*15180*/  @!P0 BRA `(.L_x_3921) ;  /* 0xfffffffc00f08947 */ /* 0x008fea000383ffff */
[----:B------:R-:W-:Y:S05]  /*15190*/  BRA `(.L_x_4011) ;  /* 0xffffffc800807947 */ /* 0x000fea000383ffff */
.L_x_3931:
[----:B----4-:R4:W0:Y:S02]  /*151a0*/  SYNCS.PHASECHK.TRANS64.TRYWAIT P0, [R2+URZ+0x36840], R3 ;  /* 0x03684003020075a7 */ /* 0x010824000800017f */
[----:B0-----:R-:W-:Y:S05]  /*151b0*/  @!P0 NANOSLEEP.SYNCS 0x989680 ;  /* 0x009896800000895d */ /* 0x001fea0003900000 */
[----:B------:R-:W0:Y:S02]  /*151c0*/  @!P0 SYNCS.PHASECHK.TRANS64 P0, [R2+URZ+0x36840], R3 ;  /* 0x03684003020085a7 */ /* 0x000e24000800007f */
[----:B0-----:R-:W-:Y:S05]  /*151d0*/  @!P0 BRA `(.L_x_3931) ;  /* 0xfffffffc00f08947 */ /* 0x001fea000383ffff */
[----:B------:R-:W-:Y:S05]  /*151e0*/  BRA `(.L_x_4012) ;  /* 0xffffffd000347947 */ /* 0x000fea000383ffff */
.L_x_3938:
[----:B--2---:R2:W3:Y:S02]  /*151f0*/  SYNCS.PHASECHK.TRANS64.TRYWAIT P0, [R2+URZ+0x60], R5 ;  /* 0x00006005020075a7 */ /* 0x0044e4000800017f */
[----:B---3--:R-:W-:Y:S05]  /*15200*/  @!P0 NANOSLEEP.SYNCS 0x989680 ;  /* 0x009896800000895d */ /* 0x008fea0003900000 */
[----:B------:R-:W3:Y:S02]  /*15210*/  @!P0 SYNCS.PHASECHK.TRANS64 P0, [R2+URZ+0x60], R5 ;  /* 0x00006005020085a7 */ /* 0x000ee4000800007f */
[----:B---3--:R-:W-:Y:S05]  /*15220*/  @!P0 BRA `(.L_x_3938) ;  /* 0xfffffffc00f08947 */ /* 0x008fea000383ffff */
[----:B------:R-:W-:Y:S05]  /*15230*/  BRA `(.L_x_4013) ;  /* 0xffffffd400507947 */ /* 0x000fea000383ffff */
.L_x_3950:
[----:B0-----:R0:W2:Y:S02]  /*15240*/  SYNCS.PHASECHK.TRANS64.TRYWAIT P0, [R2+URZ+0x36860], R0 ;  /* 0x03686000020075a7 */ /* 0x0010a4000800017f */
[----:B--2---:R-:W-:Y:S05]  /*15250*/  @!P0 NANOSLEEP.SYNCS 0x989680 ;  /* 0x009896800000895d */ /* 0x004fea0003900000 */
[----:B------:R-:W2:Y:S02]  /*15260*/  @!P0 SYNCS.PHASECHK.TRANS64 P0, [R2+URZ+0x36860], R0 ;  /* 0x03686000020085a7 */ /* 0x000ea4000800007f */
[----:B--2---:R-:W-:Y:S05]  /*15270*/  @!P0 BRA `(.L_x_3950) ;  /* 0xfffffffc00f08947 */ /* 0x004fea000383ffff */
[----:B------:R-:W-:Y:S05]  /*15280*/  BRA `(.L_x_4014) ;  /* 0xffffffd800e87947 */ /* 0x000fea000383ffff */
.L_x_3958:
[----:B------:R-:W-:Y:S01]  /*15290*/  BSSY B0, `(.L_x_4015) ;  /* 0x0000008000007945 */ /* 0x000fe20003800000 */
[----:B------:R-:W-:Y:S02]  /*152a0*/  IMAD.MOV.U32 R13, RZ, RZ, R16 ;  /* 0x000000ffff0d7224 */ /* 0x000fe400078e0010 */
[----:B------:R-:W-:Y:S02]  /*152b0*/  IMAD.MOV.U32 R12, RZ, RZ, RZ ;  /* 0x000000ffff0c7224 */ /* 0x000fe400078e00ff */
[----:B------:R-:W-:Y:S02]  /*152c0*/  IMAD.MOV.U32 R11, RZ, RZ, 0x1f ;  /* 0x0000001fff0b7424 */ /* 0x000fe400078e00ff */
[----:B------:R-:W-:-:S07]  /*152d0*/  IMAD.MOV.U32 R15, RZ, RZ, -0x1 ;  /* 0xffffffffff0f7424 */ /* 0x000fce00078e00ff */
[----:B-----5:R-:W-:Y:S05]  /*152e0*/  WARPSYNC.COLLECTIVE R15, `(.L_x_4016) ;  /* 0x000000000f087348 */ /* 0x020fea0003c00000 */
[----:B------:R0:W1:Y:S02]  /*152f0*/  SHFL.IDX P6, R14, R13, R12, R11 ;  /* 0x0000000c0d0e7389 */ /* 0x00006400000c000b */
[----:B01---5:R-:W-:Y:S01]  /*15300*/  ENDCOLLECTIVE ;  /* 0x000000000000791b */ /* 0x023fe20003800000 */
.L_x_4016:
[----:B------:R-:W-:Y:S05]  /*15310*/  BSYNC B0 ;  /* 0x0000000000007941 */ /* 0x000fea0003800000 */
.L_x_4015:
[----:B------:R-:W-:Y:S01]  /*15320*/  IMAD.MOV.U32 R13, RZ, RZ, R16 ;  /* 0x000000ffff0d7224 */ /* 0x000fe200078e0010 */
[----:B------:R-:W-:Y:S01]  /*15330*/  MOV R0, R14 ;  /* 0x0000000e00007202 */ /* 0x000fe20000000f00 */
[----:B------:R-:W-:Y:S02]  /*15340*/  IMAD.MOV.U32 R12, RZ, RZ, 0x1 ;  /* 0x00000001ff0c7424 */ /* 0x000fe400078e00ff */
[----:B------:R-:W-:Y:S02]  /*15350*/  IMAD.MOV.U32 R11, RZ, RZ, 0x1f ;  /* 0x0000001fff0b7424 */ /* 0x000fe400078e00ff */
[----:B------:R-:W-:Y:S02]  /*15360*/  IMAD.MOV.U32 R15, RZ, RZ, -0x1 ;  /* 0xffffffffff0f7424 */ /* 0x000fe400078e00ff */
[----:B------:R-:W-:-:S07]  /*15370*/  IMAD.IADD R5, R19, 0x1, R7 ;  /* 0x0000000113057824 */ /* 0x000fce00078e0207 */
[----:B------:R-:W-:Y:S05]  /*15380*/  WARPSYNC.COLLECTIVE R15, `(.L_x_4017) ;  /* 0x000000000f087348 */ /* 0x000fea0003c00000 */
[----:B------:R0:W1:Y:S02]  /*15390*/  SHFL.IDX P6, R14, R13, R12, R11 ;  /* 0x0000000c0d0e7389 */ /* 0x00006400000c000b */
[----:B01----:R-:W-:Y:S01]  /*153a0*/  ENDCOLLECTIVE ;  /* 0x000000000000791b */ /* 0x003fe20003800000 */
.L_x_4017:
        /* <DEDUP_REMOVED lines=18> */
.L_x_4018:
[----:B------:R-:W-:Y:S01]  /*154d0*/  IMAD.MOV.U32 R12, RZ, RZ, 0x2 ;  /* 0x00000002ff0c7424 */ /* 0x000fe200078e00ff */
[----:B------:R-:W-:-:S04]  /*154e0*/  MOV R3, R14 ;  /* 0x0000000e00037202 */ /* 0x000fc80000000f00 */
[----:B------:R-:W-:-:S05]  /*154f0*/  SEL R5, R3, RZ, P1 ;  /* 0x000000ff03057207 */ /* 0x000fca0000800000 */
[----:B------:R-:W-:-:S04]  /*15500*/  IMAD.IADD R3, R2, 0x1, R5 ;  /* 0x0000000102037824 */ /* 0x000fc800078e0205 */
[----:B------:R-:W-:-:S07]  /*15510*/  IMAD.MOV.U32 R13, RZ, RZ, R3 ;  /* 0x000000ffff0d7224 */ /* 0x000fce00078e0003 */
[----:B------:R-:W-:Y:S05]  /*15520*/  WARPSYNC.COLLECTIVE R15, `(.L_x_4019) ;  /* 0x000000000f087348 */ /* 0x000fea0003c00000 */
[----:B------:R0:W1:Y:S02]  /*15530*/  SHFL.UP P6, R14, R13, R12, R11 ;  /* 0x0400000c0d0e7389 */ /* 0x00006400000c000b */
[----:B01----:R-:W-:Y:S01]  /*15540*/  ENDCOLLECTIVE ;  /* 0x000000000000791b */ /* 0x003fe20003800000 */
.L_x_4019:
        /* <DEDUP_REMOVED lines=8> */
.L_x_4020:
[----:B------:R-:W-:Y:S01]  /*155d0*/  MOV R12, 0x8 ;  /* 0x00000008000c7802 */ /* 0x000fe20000000f00 */
[----:B------:R-:W-:-:S05]  /*155e0*/  IMAD.MOV.U32 R5, RZ, RZ, R14 ;  /* 0x000000ffff057224 */ /* 0x000fca00078e000e */
[----:B------:R-:W-:-:S05]  /*155f0*/  SEL R5, R5, RZ, P3 ;  /* 0x000000ff05057207 */ /* 0x000fca0001800000 */
[----:B------:R-:W-:-:S04]  /*15600*/  IMAD.IADD R3, R3, 0x1, R5 ;  /* 0x0000000103037824 */ /* 0x000fc800078e0205 */
[----:B------:R-:W-:-:S07]  /*15610*/  IMAD.MOV.U32 R13, RZ, RZ, R3 ;  /* 0x000000ffff0d7224 */ /* 0x000fce00078e0003 */
[----:B------:R-:W-:Y:S05]  /*15620*/  WARPSYNC.COLLECTIVE R15, `(.L_x_4021) ;  /* 0x000000000f087348 */ /* 0x000fea0003c00000 */
[----:B------:R0:W1:Y:S02]  /*15630*/  SHFL.UP P6, R14, R13, R12, R11 ;  /* 0x0400000c0d0e7389 */ /* 0x00006400000c000b */
[----:B01----:R-:W-:Y:S01]  /*15640*/  ENDCOLLECTIVE ;  /* 0x000000000000791b */ /* 0x003fe20003800000 */
.L_x_4021:
        /* <DEDUP_REMOVED lines=8> */
.L_x_4022:
        /* <DEDUP_REMOVED lines=9> */
.L_x_4023:
[----:B------:R-:W-:Y:S01]  /*15760*/  IMAD.MOV.U32 R6, RZ, RZ, R14 ;  /* 0x000000ffff067224 */ /* 0x000fe200078e000e */
[----:B------:R-:W-:Y:S06]  /*15770*/  BRA `(.L_x_4024) ;  /* 0xffffffdc00ac7947 */ /* 0x000fec000383ffff */
.L_x_3963:
[----:B------:R-:W-:Y:S01]  /*15780*/  BSSY B0, `(.L_x_4025) ;  /* 0x0000008000007945 */ /* 0x000fe20003800000 */
[----:B-----5:R-:W-:Y:S01]  /*15790*/  MOV R13, R2 ;  /* 0x00000002000d7202 */ /* 0x020fe20000000f00 */
[----:B------:R-:W-:Y:S02]  /*157a0*/  IMAD.MOV.U32 R12, RZ, RZ, 0x1 ;  /* 0x00000001ff0c7424 */ /* 0x000fe400078e00ff */
[----:B------:R-:W-:Y:S02]  /*157b0*/  IMAD.MOV.U32 R11, RZ, RZ, RZ ;  /* 0x000000ffff0b7224 */ /* 0x000fe400078e00ff */
[----:B------:R-:W-:-:S07]  /*157c0*/  IMAD.MOV.U32 R15, RZ, RZ, -0x1 ;  /* 0xffffffffff0f7424 */ /* 0x000fce00078e00ff */
[----:B0-----:R-:W-:Y:S05]  /*157d0*/  WARPSYNC.COLLECTIVE R15, `(.L_x_4026) ;  /* 0x000000000f087348 */ /* 0x001fea0003c00000 */
[----:B------:R1:W2:Y:S02]  /*157e0*/  SHFL.UP P6, R14, R13, R12, R11 ;  /* 0x0400000c0d0e7389 */ /* 0x0002a400000c000b */
[----:B012---:R-:W-:Y:S01]  /*157f0*/  ENDCOLLECTIVE ;  /* 0x000000000000791b */ /* 0x007fe20003800000 */
.L_x_4026:
[----:B------:R-:W-:Y:S05]  /*15800*/  BSYNC B0 ;  /* 0x0000000000007941 */ /* 0x000fea0003800000 */
.L_x_4025:
        /* <DEDUP_REMOVED lines=9> */
.L_x_4027:
        /* <DEDUP_REMOVED lines=8> */
.L_x_4028:
        /* <DEDUP_REMOVED lines=8> */
.L_x_4029:
        /* <DEDUP_REMOVED lines=8> */
.L_x_4030:
[----:B------:R-:W-:Y:S02]  /*15a20*/  IMAD.MOV.U32 R12, RZ, RZ, 0x1f ;  /* 0x0000001fff0c7424 */ /* 0x000fe400078e00ff */
[----:B------:R-:W-:Y:S02]  /*15a30*/  IMAD.MOV.U32 R11, RZ, RZ, 0x1f ;  /* 0x0000001fff0b7424 */ /* 0x000fe400078e00ff */
[----:B------:R-:W-:-:S05]  /*15a40*/  IMAD.MOV.U32 R5, RZ, RZ, R14 ;  /* 0x000000ffff057224 */ /* 0x000fca00078e000e */
[----:B------:R-:W-:-:S04]  /*15a50*/  SEL R5, R5, RZ, P5 ;  /* 0x000000ff05057207 */ /* 0x000fc80002800000 */
[----:B------:R-:W-:-:S05]  /*15a60*/  IADD3 R3, R3, R5, RZ ;  /* 0x0000000503037210 */ /* 0x000fca0007ffe0ff */
[----:B------:R-:W-:-:S07]  /*15a70*/  IMAD.MOV.U32 R13, RZ, RZ, R3 ;  /* 0x000000ffff0d7224 */ /* 0x000fce00078e0003 */
[----:B------:R-:W-:Y:S05]  /*15a80*/  WARPSYNC.COLLECTIVE R15, `(.L_x_4031) ;  /* 0x000000000f087348 */ /* 0x000fea0003c00000 */
[----:B------:R0:W1:Y:S02]  /*15a90*/  SHFL.IDX P6, R14, R13, R12, R11 ;  /* 0x0000000c0d0e7389 */ /* 0x00006400000c000b */
[----:B01----:R-:W-:Y:S01]  /*15aa0*/  ENDCOLLECTIVE ;  /* 0x000000000000791b */ /* 0x003fe20003800000 */
.L_x_4031:
[----:B------:R-:W-:Y:S01]  /*15ab0*/  IMAD.MOV.U32 R6, RZ, RZ, R14 ;  /* 0x000000ffff067224 */ /* 0x000fe200078e000e */
[----:B------:R-:W-:Y:S06]  /*15ac0*/  BRA `(.L_x_4032) ;  /* 0xffffffdc00747947 */ /* 0x000fec000383ffff */
.L_x_3965:
[----:B------:R-:W-:Y:S01]  /*15ad0*/  BSSY B0, `(.L_x_4033) ;  /* 0x0000006000007945 */ /* 0x000fe20003800000 */
[----:B------:R-:W-:Y:S01]  /*15ae0*/  PLOP3.LUT P6, PT, P6, PT, PT, 0x8, 0x0 ;  /* 0x000000000000781c */ /* 0x000fe200037ce170 */
[----:B------:R-:W-:-:S12]  /*15af0*/  IMAD.MOV.U32 R15, RZ, RZ, -0x1 ;  /* 0xffffffffff0f7424 */ /* 0x000fd800078e00ff */
[----:B0----5:R-:W-:Y:S05]  /*15b00*/  WARPSYNC.COLLECTIVE R15, `(.L_x_4034) ;  /* 0x000000000f087348 */ /* 0x021fea0003c00000 */
[----:B------:R-:W-:Y:S01]  /*15b10*/  VOTE.ANY R14, PT, P6 ;  /* 0x00000000000e7806 */ /* 0x000fe200030e0100 */
[----:B0----5:R-:W-:Y:S06]  /*15b20*/  ENDCOLLECTIVE ;  /* 0x000000000000791b */ /* 0x021fec0003800000 */
.L_x_4034:
[----:B------:R-:W-:Y:S05]  /*15b30*/  BSYNC B0 ;  /* 0x0000000000007941 */ /* 0x000fea0003800000 */
.L_x_4033:
        /* <DEDUP_REMOVED lines=9> */
.L_x_4035:
[----:B------:R-:W-:Y:S01]  /*15bd0*/  MOV R17, R14 ;  /* 0x0000000e00117202 */ /* 0x000fe20000000f00 */
[----:B------:R-:W-:Y:S06]  /*15be0*/  BRA `(.L_x_4036) ;  /* 0xffffffdc00647947 */ /* 0x000fec000383ffff */
.L_x_3967:
[----:B------:R-:W-:Y:S01]  /*15bf0*/  BSSY B0, `(.L_x_4037) ;  /* 0x0000007000007945 */ /* 0x000fe20003800000 */
[----:B------:R-:W-:Y:S02]  /*15c00*/  IMAD.MOV.U32 R13, RZ, RZ, R3 ;  /* 0x000000ffff0d7224 */ /* 0x000fe400078e0003 */
[----:B------:R-:W-:Y:S02]  /*15c10*/  IMAD.MOV.U32 R11, RZ, RZ, 0x1f ;  /* 0x0000001fff0b7424 */ /* 0x000fe400078e00ff */
[----:B------:R-:W-:-:S07]  /*15c20*/  IMAD.MOV.U32 R15, RZ, RZ, -0x1 ;  /* 0xffffffffff0f7424 */ /* 0x000fce00078e00ff */
[----:B0-2--5:R-:W-:Y:S05]  /*15c30*/  WARPSYNC.COLLECTIVE R15, `(.L_x_4038) ;  /* 0x000000000f087348 */ /* 0x025fea0003c00000 */
[----:B------:R1:W3:Y:S02]  /*15c40*/  SHFL.IDX P6, R14, R13, R12, R11 ;  /* 0x0000000c0d0e7389 */ /* 0x0002e400000c000b */
[----:B0123-5:R-:W-:Y:S01]  /*15c50*/  ENDCOLLECTIVE ;  /* 0x000000000000791b */ /* 0x02ffe20003800000 */
.L_x_4038:
[----:B------:R-:W-:Y:S05]  /*15c60*/  BSYNC B0 ;  /* 0x0000000000007941 */ /* 0x000fea0003800000 */
.L_x_4037:
[----:B------:R-:W-:Y:S01]  /*15c70*/  IMAD.MOV.U32 R2, RZ, RZ, R14 ;  /* 0x000000ffff027224 */ /* 0x000fe200078e000e */
[----:B------:R-:W-:Y:S06]  /*15c80*/  BRA `(.L_x_3966) ;  /* 0xffffffdc00587947 */ /* 0x000fec000383ffff */
.L_x_3971:
[----:B0-----:R0:W2:Y:S02]  /*15c90*/  SYNCS.PHASECHK.TRANS64.TRYWAIT P0, [R0+URZ+0x36820], R3 ;  /* 0x03682003000075a7 */ /* 0x0010a4000800017f */
[----:B--2---:R-:W-:Y:S05]  /*15ca0*/  @!P0 NANOSLEEP.SYNCS 0x989680 ;  /* 0x009896800000895d */ /* 0x004fea0003900000 */
[----:B------:R-:W2:Y:S02]  /*15cb0*/  @!P0 SYNCS.PHASECHK.TRANS64 P0, [R0+URZ+0x36820], R3 ;  /* 0x03682003000085a7 */ /* 0x000ea4000800007f */
[----:B--2---:R-:W-:Y:S05]  /*15cc0*/  @!P0 BRA `(.L_x_3971) ;  /* 0xfffffffc00f08947 */ /* 0x004fea000383ffff */
[----:B------:R-:W-:Y:S05]  /*15cd0*/  BRA `(.L_x_4039) ;  /* 0xffffffe0004c7947 */ /* 0x000fea000383ffff */
.L_x_3972:
        /* <DEDUP_REMOVED lines=8> */
[----:B01--45:R-:W-:Y:S05]  /*15d60*/  WARPSYNC.COLLECTIVE R15, `(.L_x_4041) ;  /* 0x000000000f087348 */ /* 0x033fea0003c00000 */
[----:B------:R2:W3:Y:S02]  /*15d70*/  SHFL.IDX P6, R14, R13, R12, R11 ;  /* 0x0000000c0d0e7389 */ /* 0x0004e400000c000b */
[----:B012345:R-:W-:Y:S01]  /*15d80*/  ENDCOLLECTIVE ;  /* 0x000000000000791b */ /* 0x03ffe20003800000 */
.L_x_4041:
[----:B------:R-:W-:Y:S05]  /*15d90*/  BSYNC B0 ;  /* 0x0000000000007941 */ /* 0x000fea0003800000 */
.L_x_4040:
[----:B------:R-:W-:Y:S05]  /*15da0*/  BRA `(.L_x_4042) ;  /* 0xffffffe000347947 */ /* 0x000fea000383ffff */
.L_x_3975:
[----:B------:R-:W-:Y:S01]  /*15db0*/  BSSY B1, `(.L_x_4043) ;  /* 0x0000006000017945 */ /* 0x000fe20003800000 */
[----:B------:R-:W-:-:S07]  /*15dc0*/  IMAD.MOV.U32 R15, RZ, RZ, -0x1 ;  /* 0xffffffffff0f7424 */ /* 0x000fce00078e00ff */
[----:B012-45:R-:W-:Y:S05]  /*15dd0*/  WARPSYNC.COLLECTIVE R15, `(.L_x_4044) ;  /* 0x000000000f0c7348 */ /* 0x037fea0003c00000 */
[----:B------:R-:W-:Y:S02]  /*15de0*/  ELECT P6, UR62, PT ;  /* 0x00000000003e782f */ /* 0x000fe400038c0000 */
[----:B------:R-:W-:Y:S01]  /*15df0*/  MOV R14, UR62 ;  /* 0x0000003e000e7c02 */ /* 0x000fe20008000f00 */
[----:B012-45:R-:W-:Y:S10]  /*15e00*/  ENDCOLLECTIVE ;  /* 0x000000000000791b */ /* 0x037ff40003800000 */
.L_x_4044:
[----:B------:R-:W-:Y:S05]  /*15e10*/  BSYNC B1 ;  /* 0x0000000000017941 */ /* 0x000fea0003800000 */
.L_x_4043:
[----:B------:R-:W-:Y:S05]  /*15e20*/  BRA `(.L_x_4045) ;  /* 0xffffffe0002c7947 */ /* 0x000fea000383ffff */
.L_x_3977:
[----:B0-----:R0:W1:Y:S02]  /*15e30*/  SYNCS.PHASECHK.TRANS64.TRYWAIT P0, [R6+URZ], R5 ;  /* 0x00000005060075a7 */ /* 0x001064000800017f */
[----:B-1----:R-:W-:Y:S05]  /*15e40*/  @!P0 NANOSLEEP.SYNCS 0x989680 ;  /* 0x009896800000895d */ /* 0x002fea0003900000 */
[----:B------:R-:W1:Y:S02]  /*15e50*/  @!P0 SYNCS.PHASECHK.TRANS64 P0, [R6+URZ], R5 ;  /* 0x00000005060085a7 */ /* 0x000e64000800007f */
[----:B-1----:R-:W-:Y:S05]  /*15e60*/  @!P0 BRA `(.L_x_3977) ;  /* 0xfffffffc00f08947 */ /* 0x002fea000383ffff */
[----:B------:R-:W-:Y:S05]  /*15e70*/  BRA `(.L_x_4046) ;  /* 0xffffffe000687947 */ /* 0x000fea000383ffff */
.L_x_3978:
[----:B-1----:R1:W2:Y:S02]  /*15e80*/  SYNCS.PHASECHK.TRANS64.TRYWAIT P0, [R7+URZ], R2 ;  /* 0x00000002070075a7 */ /* 0x0022a4000800017f */
[----:B--2---:R-:W-:Y:S05]  /*15e90*/  @!P0 NANOSLEEP.SYNCS 0x989680 ;  /* 0x009896800000895d */ /* 0x004fea0003900000 */
[----:B------:R-:W2:Y:S02]  /*15ea0*/  @!P0 SYNCS.PHASECHK.TRANS64 P0, [R7+URZ], R2 ;  /* 0x00000002070085a7 */ /* 0x000ea4000800007f */
[----:B--2---:R-:W-:Y:S05]  /*15eb0*/  @!P0 BRA `(.L_x_3978) ;  /* 0xfffffffc00f08947 */ /* 0x004fea000383ffff */
[----:B------:R-:W-:Y:S05]  /*15ec0*/  BRA `(.L_x_4047) ;  /* 0xffffffe0005c7947 */ /* 0x000fea000383ffff */
.L_x_3980:
[----:B--2---:R2:W3:Y:S02]  /*15ed0*/  SYNCS.PHASECHK.TRANS64.TRYWAIT P0, [R4+URZ], R5 ;  /* 0x00000005040075a7 */ /* 0x0044e4000800017f */
[----:B---3--:R-:W-:Y:S05]  /*15ee0*/  @!P0 NANOSLEEP.SYNCS 0x989680 ;  /* 0x009896800000895d */ /* 0x008fea0003900000 */
[----:B------:R-:W3:Y:S02]  /*15ef0*/  @!P0 SYNCS.PHASECHK.TRANS64 P0, [R4+URZ], R5 ;  /* 0x00000005040085a7 */ /* 0x000ee4000800007f */
[----:B---3--:R-:W-:Y:S05]  /*15f00*/  @!P0 BRA `(.L_x_3980) ;  /* 0xfffffffc00f08947 */ /* 0x008fea000383ffff */
[----:B------:R-:W-:Y:S05]  /*15f10*/  BRA `(.L_x_4048) ;  /* 0xffffffe000647947 */ /* 0x000fea000383ffff */
.L_x_4049:
        /* <DEDUP_REMOVED lines=14> */
.L_x_15300:


//--------------------- .text._ZN7cutlass13device_kernelIN5flash11enable_sm90INS1_16FlashAttnFwdSm90INS1_25CollectiveMainloopFwdSm90ILi2EN4cute5tupleIJNS5_1CILi1EEES8_S8_EEENS6_IJNS7_ILi128EEENS7_ILi112EEENS7_ILi192EEEEEELi192ENS_10bfloat16_tEfNS_4arch4Sm90ELb0ELb0ELb1ELb1ELb0ELb1ELb0ELb1ELb1ELb1ELb0ELb0EEENS1_21CollectiveEpilogueFwdINS6_IJSA_SC_SB_EEES9_SE_SG_Li256ELb1ELb1ELb0ELb0EEENS1_36VarlenDynamicPersistentTileSchedulerILi128ELi112ELi256ELi128ELb0ELb1ELb1ELb0ELb1ELb1EEEEEEEEEvNT_6ParamsE --------------------------
	.section	.text._ZN7cutlass13device_kernelIN5flash11enable_sm90INS1_16FlashAttnFwdSm90INS1_25CollectiveMainloopFwdSm90ILi2EN4cute5tupleIJNS5_1CILi1EEES8_S8_EEENS6_IJNS7_ILi128EEENS7_ILi112EEENS7_ILi192EEEEEELi192ENS_10bfloat16_tEfNS_4arch4Sm90ELb0ELb0ELb1ELb1ELb0ELb1ELb0ELb1ELb1ELb1ELb0ELb0EEENS1_21CollectiveEpilogueFwdINS6_IJSA_SC_SB_EEES9_SE_SG_Li256ELb1ELb1ELb0ELb0EEENS1_36VarlenDynamicPersistentTileSchedulerILi128ELi112ELi256ELi128ELb0ELb1ELb1ELb0ELb1ELb1EEEEEEEEEvNT_6ParamsE,"ax",@progbits
	.align	128
.text._ZN7cutlass13device_kernelIN5flash11enable_sm90INS1_16FlashAttnFwdSm90INS1_25CollectiveMainloopFwdSm90ILi2EN4cute5tupleIJNS5_1CILi1EEES8_S8_EEENS6_IJNS7_ILi128EEENS7_ILi112EEENS7_ILi192EEEEEELi192ENS_10bfloat16_tEfNS_4arch4Sm90ELb0ELb0ELb1ELb1ELb0ELb1ELb0ELb1ELb1ELb1ELb0ELb0EEENS1_21CollectiveEpilogueFwdINS6_IJSA_SC_SB_EEES9_SE_SG_Li256ELb1ELb1ELb0ELb0EEENS1_36VarlenDynamicPersistentTileSchedulerILi128ELi112ELi256ELi128ELb0ELb1ELb1ELb0ELb1ELb1EEEEEEEEEvNT_6ParamsE:
        .type           _ZN7cutlass13device_kernelIN5flash11enable_sm90INS1_16FlashAttnFwdSm90INS1_25CollectiveMainloopFwdSm90ILi2EN4cute5tupleIJNS5_1CILi1EEES8_S8_EEENS6_IJNS7_ILi128EEENS7_ILi112EEENS7_ILi192EEEEEELi192ENS_10bfloat16_tEfNS_4arch4Sm90ELb0ELb0ELb1ELb1ELb0ELb1ELb0ELb1ELb1ELb1ELb0ELb0EEENS1_21CollectiveEpilogueFwdINS6_IJSA_SC_SB_EEES9_SE_SG_Li256ELb1ELb1ELb0ELb0EEENS1_36VarlenDynamicPersistentTileSchedulerILi128ELi112ELi256ELi128ELb0ELb1ELb1ELb0ELb1ELb1EEEEEEEEEvNT_6ParamsE,@function
        .size           _ZN7cutlass13device_kernelIN5flash11enable_sm90INS1_16FlashAttnFwdSm90INS1_25CollectiveMainloopFwdSm90ILi2EN4cute5tupleIJNS5_1CILi1EEES8_S8_EEENS6_IJNS7_ILi128EEENS7_ILi112EEENS7_ILi192EEEEEELi192ENS_10bfloat16_tEfNS_4arch4Sm90ELb0ELb0ELb1ELb1ELb0ELb1ELb0ELb1ELb1ELb1ELb0ELb0EEENS1_21CollectiveEpilogueFwdINS6_IJSA_SC_SB_EEES9_SE_SG_Li256ELb1ELb1ELb0ELb0EEENS1_36VarlenDynamicPersistentTileSchedulerILi128ELi112ELi256ELi128ELb0ELb1ELb1ELb0ELb1ELb1EEEEEEEEEvNT_6ParamsE,(.L_x_15301 - _ZN7cutlass13device_kernelIN5flash11enable_sm90INS1_16FlashAttnFwdSm90INS1_25CollectiveMainloopFwdSm90ILi2EN4cute5tupleIJNS5_1CILi1EEES8_S8_EEENS6_IJNS7_ILi128EEENS7_ILi112EEENS7_ILi192EEEEEELi192ENS_10bfloat16_tEfNS_4arch4Sm90ELb0ELb0ELb1ELb1ELb0ELb1ELb0ELb1ELb1ELb1ELb0ELb0EEENS1_21CollectiveEpilogueFwdINS6_IJSA_SC_SB_EEES9_SE_SG_Li256ELb1ELb1ELb0ELb0EEENS1_36VarlenDynamicPersistentTileSchedulerILi128ELi112ELi256ELi128ELb0ELb1ELb1ELb0ELb1ELb1EEEEEEEEEvNT_6ParamsE)
        .other          _ZN7cutlass13device_kernelIN5flash11enable_sm90INS1_16FlashAttnFwdSm90INS1_25CollectiveMainloopFwdSm90ILi2EN4cute5tupleIJNS5_1CILi1EEES8_S8_EEENS6_IJNS7_ILi128EEENS7_ILi112EEENS7_ILi192EEEEEELi192ENS_10bfloat16_tEfNS_4arch4Sm90ELb0ELb0ELb1ELb1ELb0ELb1ELb0ELb1ELb1ELb1ELb0ELb0EEENS1_21CollectiveEpilogueFwdINS6_IJSA_SC_SB_EEES9_SE_SG_Li256ELb1ELb1ELb0ELb0EEENS1_36VarlenDynamicPersistentTileSchedulerILi128ELi112ELi256ELi128ELb0ELb1ELb1ELb0ELb1ELb1EEEEEEEEEvNT_6ParamsE,@"STO_CUDA_ENTRY STV_DEFAULT"
_ZN7cutlass13device_kernelIN5flash11enable_sm90INS1_16FlashAttnFwdSm90INS1_25CollectiveMainloopFwdSm90ILi2EN4cute5tupleIJNS5_1CILi1EEES8_S8_EEENS6_IJNS7_ILi128EEENS7_ILi112EEENS7_ILi192EEEEEELi192ENS_10bfloat16_tEfNS_4arch4Sm90ELb0ELb0ELb1ELb1ELb0ELb1ELb0ELb1ELb1ELb1ELb0ELb0EEENS1_21CollectiveEpilogueFwdINS6_IJSA_SC_SB_EEES9_SE_SG_Li256ELb1ELb1ELb0ELb0EEENS1_36VarlenDynamicPersistentTileSchedulerILi128ELi112ELi256ELi128ELb0ELb1ELb1ELb0ELb1ELb1EEEEEEEEEvNT_6ParamsE:
[----:B------:R-:W0:Y:S02]  /*0000*/  LDC R1, c[0x0][0x28] ;  /* 0x00000a00ff017b82 */ /* 0x000e240000000800 */
[----:B0-----:R-:W-:Y:S01]  /*0010*/  VIADD R1, R1, 0xffffff60 ;  /* 0xffffff6001017836 */ /* 0x001fe20000000000 */
[----:B------:R-:W0:Y:S01]  /*0020*/  S2R R0, SR_TID.X ;  /* 0x0000000000007919 */ /* 0x000e220000002100 */
[----:B------:R-:W-:Y:S01]  /*0030*/  ELECT P0, URZ, PT ;  /* 0x00000000003f782f */ /* 0x000fe20003800000 */
[----:B------:R-:W-:Y:S01]  /*0040*/  BSSY B0, `(.L_x_4050) ;  /* 0x0000014000007945 */ /* 0x000fe20003800000 */
[--C-:B0-----:R-:W-:Y:S02]  /*0050*/  SHF.R.U32.HI R2, RZ, 0x5, R0.reuse ;  /* 0x00000005ff027819 */ /* 0x101fe40000011600 */
[----:B------:R-:W-:-:S03]  /*0060*/  SHF.R.U32.HI R4, RZ, 0x7, R0 ;  /* 0x00000007ff047819 */ /* 0x000fc60000011600 */
        /* <DEDUP_REMOVED lines=17> */
.L_x_4051:
[----:B------:R-:W-:Y:S05]  /*0180*/  BSYNC B0 ;  /* 0x0000000000007941 */ /* 0x000fea0003800000 */
.L_x_4050:
        /* <DEDUP_REMOVED lines=41> */
.L_x_4052:
        /* <DEDUP_REMOVED lines=22> */
.L_x_4053:
        /* <DEDUP_REMOVED lines=18> */
.L_x_4054:
        /* <DEDUP_REMOVED lines=22> */
.L_x_4055:
        /* <DEDUP_REMOVED lines=22> */
.L_x_4056:
[----:B0-----:R-:W-:Y:S01]  /*0960*/  UMOV UR4, 0x1 ;  /* 0x0000000100047882 */ /* 0x001fe20000000000 */
[----:B------:R-:W-:Y:S01]  /*0970*/  PLOP3.LUT P0, PT, PT, PT, UP0, 0x80, 0x0 ;  /* 0x000000000000781c */ /* 0x000fe20003f0f008 */
[----:B------:R-:W-:Y:S01]  /*0980*/  USEL UR4, UR4, 0x2, !UP0 ;  /* 0x0000000204047887 */ /* 0x000fe2000c000000 */
[----:B------:R-:W-:Y:S01]  /*0990*/  NOP ;  /* 0x0000000000007918 */ /* 0x000fe20000000000 */
[----:B------:R-:W-:Y:S01]  /*09a0*/  ULDC.64 UR60, c[0x0][0x208] ;  /* 0x00008200003c7ab9 */ /* 0x000fe20000000a00 */
[----:B------:R-:W-:Y:S03]  /*09b0*/  BSSY B9, `(.L_x_4057) ;  /* 0x000269c000097945 */ /* 0x000fe60003800000 */
[----:B------:R-:W-:-:S05]  /*09c0*/  IMAD.U32 R3, RZ, RZ, UR4 ;  /* 0x00000004ff037e24 */ /* 0x000fca000f8e00ff */
[----:B------:R0:W-:Y:S01]  /*09d0*/  STL [R1+0x94], R3 ;  /* 0x0000940301007387 */ /* 0x0001e20000100800 */
[----:B-12-4-:R-:W-:Y:S06]  /*09e0*/  BAR.SYNC.DEFER_BLOCKING 0x0 ;  /* 0x0000000000007b1d */ /* 0x016fec0000010000 */
[----:B------:R-:W-:Y:S05]  /*09f0*/  @!P0 BRA `(.L_x_4058) ;  /* 0x000001e800e48947 */ /* 0x000fea0003800000 */
.L_x_4059:
        /* <DEDUP_REMOVED lines=15> */
[----:B0-----:R-:W2:Y:S01]  /*0af0*/  LDL R3, [R1+0x94] ;  /* 0x0000940001037983 */ /* 0x001ea20000100800 */
[----:B------:R-:W-:Y:S01]  /*0b00*/  VIADD R18, R0, 0xffffff80 ;  /* 0xffffff8000127836 */ /* 0x000fe20000000000 */
[----:B------:R-:W-:Y:S01]  /*0b10*/  R2UR UR4, R2 ;  /* 0x00000000020472ca */ /* 0x000fe200000e0000 */
[----:B------:R-:W-:Y:S02]  /*0b20*/  IMAD.MOV.U32 R12, RZ, RZ, -0x2 ;  /* 0xfffffffeff0c7424 */ /* 0x000fe400078e00ff */
[----:B------:R-:W-:Y:S01]  /*0b30*/  IMAD.MOV.U32 R226, RZ, RZ, RZ ;  /* 0x000000ffffe27224 */ /* 0x000fe200078e00ff */
[----:B------:R-:W-:Y:S01]  /*0b40*/  SHF.R.S32.HI R0, RZ, 0x1f, R18 ;  /* 0x0000001fff007819 */ /* 0x000fe20000011412 */
[----:B------:R-:W-:Y:S02]  /*0b50*/  IMAD.MOV.U32 R16, RZ, RZ, RZ ;  /* 0x000000ffff107224 */ /* 0x000fe400078e00ff */
[----:B------:R-:W-:Y:S01]  /*0b60*/  IMAD.MOV.U32 R204, RZ, RZ, RZ ;  /* 0x000000ffffcc7224 */ /* 0x000fe200078e00ff */
[CC--:B------:R-:W-:Y:S01]  /*0b70*/  LEA.HI R4, R0.reuse, R18.reuse, RZ, 0x4 ;  /* 0x0000001200047211 */ /* 0x0c0fe200078f20ff */
[----:B------:R-:W-:Y:S01]  /*0b80*/  IMAD.MOV.U32 R216, RZ, RZ, RZ ;  /* 0x000000ffffd87224 */ /* 0x000fe200078e00ff */
[----:B------:R-:W-:Y:S01]  /*0b90*/  LEA.HI R10, R0, R18, RZ, 0x2 ;  /* 0x00000012000a7211 */ /* 0x000fe200078f10ff */
[----:B------:R-:W-:Y:S01]  /*0ba0*/  IMAD.MOV.U32 R214, RZ, RZ, RZ ;  /* 0x000000ffffd67224 */ /* 0x000fe200078e00ff */
[----:B------:R-:W-:Y:S01]  /*0bb0*/  SHF.R.S32.HI R5, RZ, 0x4, R4 ;  /* 0x00000004ff057819 */ /* 0x000fe20000011404 */
[----:B------:R-:W-:Y:S01]  /*0bc0*/  UIADD3 UR4, UR4, 0x15400, URZ ;  /* 0x0001540004047890 */ /* 0x000fe2000fffe03f */
[----:B------:R-:W-:-:S02]  /*0bd0*/  LOP3.LUT R231, R10, 0xfffffffc, RZ, 0xc0, !PT ;  /* 0xfffffffc0ae77812 */ /* 0x000fc400078ec0ff */
[C---:B------:R-:W-:Y:S02]  /*0be0*/  LEA.HI R6, R4.reuse, R5, RZ, 0x1 ;  /* 0x0000000504067211 */ /* 0x040fe400078f08ff */
[----:B------:R-:W-:Y:S01]  /*0bf0*/  LOP3.LUT R4, R4, 0x3fffff0, RZ, 0xc0, !PT ;  /* 0x03fffff004047812 */ /* 0x000fe200078ec0ff */
[----:B------:R-:W-:Y:S01]  /*0c00*/  IMAD.IADD R231, R18, 0x1, -R231 ;  /* 0x0000000112e77824 */ /* 0x000fe200078e0ae7 */
[----:B------:R-:W-:Y:S02]  /*0c10*/  LOP3.LUT R6, R6, 0x1ffffffe, RZ, 0xc0, !PT ;  /* 0x1ffffffe06067812 */ /* 0x000fe400078ec0ff */
[----:B------:R-:W-:Y:S01]  /*0c20*/  SHF.R.S32.HI R17, RZ, 0x2, R10 ;  /* 0x00000002ff117819 */ /* 0x000fe2000001140a */
[----:B------:R-:W-:Y:S01]  /*0c30*/  IMAD.IADD R4, R18, 0x1, -R4 ;  /* 0x0000000112047824 */ /* 0x000fe200078e0a04 */
[----:B------:R-:W-:Y:S01]  /*0c40*/  SHF.R.S32.HI R10, RZ, 0x1f, R10 ;  /* 0x0000001fff0a7819 */ /* 0x000fe2000001140a */
[----:B------:R-:W-:Y:S01]  /*0c50*/  IMAD.IADD R6, R5, 0x1, -R6 ;  /* 0x0000000105067824 */ /* 0x000fe200078e0a06 */
[----:B------:R-:W-:Y:S01]  /*0c60*/  LEA.HI R5, R0, R18, RZ, 0x5 ;  /* 0x0000001200057211 */ /* 0x000fe200078f28ff */
[----:B------:R-:W-:Y:S01]  /*0c70*/  IMAD.SHL.U32 R22, R231, 0x4, RZ ;  /* 0x00000004e7167824 */ /* 0x000fe200078e00ff */
[----:B------:R-:W-:Y:S01]  /*0c80*/  LEA.HI R10, R10, R17, RZ, 0x3 ;  /* 0x000000110a0a7211 */ /* 0x000fe200078f18ff */
[----:B------:R-:W-:Y:S01]  /*0c90*/  VIADD R227, R17, 0x40 ;  /* 0x0000004011e37836 */ /* 0x000fe20000000000 */
[----:B------:R-:W-:Y:S01]  /*0ca0*/  SHF.R.S32.HI R5, RZ, 0x5, R5 ;  /* 0x00000005ff057819 */ /* 0x000fe20000011405 */
[----:B------:R-:W-:Y:S01]  /*0cb0*/  VIADD R206, R22, 0x20 ;  /* 0x0000002016ce7836 */ /* 0x000fe20000000000 */
[----:B------:R-:W-:Y:S01]  /*0cc0*/  LOP3.LUT R10, R10, 0xfffffff8, RZ, 0xc0, !PT ;  /* 0xfffffff80a0a7812 */ /* 0x000fe200078ec0ff */
[----:B------:R-:W-:-:S02]  /*0cd0*/  VIADD R208, R22, 0x40 ;  /* 0x0000004016d07836 */ /* 0x000fc40000000000 */
[----:B------:R-:W-:Y:S01]  /*0ce0*/  IMAD R13, R5, 0x10, R4 ;  /* 0x00000010050d7824 */ /* 0x000fe200078e0204 */
[--C-:B------:R-:W-:Y:S01]  /*0cf0*/  SHF.R.S32.HI R237, RZ, 0x1f, R206.reuse ;  /* 0x0000001fffed7819 */ /* 0x100fe200000114ce */
[----:B------:R-:W-:Y:S02]  /*0d00*/  IMAD.IADD R11, R22, 0x1, R206 ;  /* 0x00000001160b7824 */ /* 0x000fe400078e02ce */
[----:B------:R-:W-:Y:S01]  /*0d10*/  IMAD.IADD R218, R17, 0x1, -R10 ;  /* 0x0000000111da7824 */ /* 0x000fe200078e0a0a */
[----:B------:R-:W-:Y:S01]  /*0d20*/  SHF.L.U64.HI R237, R206, 0x1, R237 ;  /* 0x00000001ceed7819 */ /* 0x000fe200000102ed */
[----:B------:R-:W-:Y:S02]  /*0d30*/  IMAD R14, R13, 0x8, R6 ;  /* 0x000000080d0e7824 */ /* 0x000fe400078e0206 */
[----:B------:R-:W-:Y:S02]  /*0d40*/  IMAD.IADD R6, R22, 0x1, R208 ;  /* 0x0000000116067824 */ /* 0x000fe400078e02d0 */
[----:B------:R-:W-:-:S02]  /*0d50*/  IMAD.SHL.U32 R211, R218, 0x40, RZ ;  /* 0x00000040dad37824 */ /* 0x000fc400078e00ff */
[----:B------:R-:W-:Y:S01]  /*0d60*/  IMAD.SHL.U32 R205, R227, 0x40, RZ ;  /* 0x00000040e3cd7824 */ /* 0x000fe200078e00ff */
[----:B------:R-:W-:Y:S01]  /*0d70*/  SHF.R.S32.HI R13, RZ, 0x1f, R6 ;  /* 0x0000001fff0d7819 */ /* 0x000fe20000011406 */
[----:B------:R-:W-:Y:S01]  /*0d80*/  IMAD.SHL.U32 R213, R5, 0x200, RZ ;  /* 0x0000020005d57824 */ /* 0x000fe200078e00ff */
[----:B------:R-:W-:Y:S01]  /*0d90*/  LOP3.LUT R211, R211, 0x1c0, RZ, 0xc0, !PT ;  /* 0x000001c0d3d37812 */ /* 0x000fe200078ec0ff */
[C---:B------:R-:W-:Y:S01]  /*0da0*/  VIADD R209, R22.reuse, 0x30 ;  /* 0x0000003016d17836 */ /* 0x040fe20000000000 */
[----:B------:R-:W-:Y:S01]  /*0db0*/  LOP3.LUT R205, R205, 0x1c0, RZ, 0xc0, !PT ;  /* 0x000001c0cdcd7812 */ /* 0x000fe200078ec0ff */
[C---:B------:R-:W-:Y:S01]  /*0dc0*/  VIADD R207, R22.reuse, 0x10 ;  /* 0x0000001016cf7836 */ /* 0x040fe20000000000 */
[----:B------:R-:W-:Y:S01]  /*0dd0*/  SHF.R.U32.HI R212, RZ, 0x3, R211 ;  /* 0x00000003ffd47819 */ /* 0x000fe200000116d3 */
[----:B------:R-:W-:Y:S01]  /*0de0*/  VIADD R210, R22, 0x50 ;  /* 0x0000005016d27836 */ /* 0x000fe20000000000 */
[----:B------:R-:W-:Y:S01]  /*0df0*/  SHF.R.U32.HI R20, RZ, 0x3, R205 ;  /* 0x00000003ff147819 */ /* 0x000fe200000116cd */
[----:B------:R-:W-:-:S02]  /*0e00*/  IMAD.SHL.U32 R24, R208, 0x2, RZ ;  /* 0x00000002d0187824 */ /* 0x000fc400078e00ff */
[----:B------:R-:W-:Y:S01]  /*0e10*/  IMAD.SHL.U32 R236, R207, 0x2, RZ ;  /* 0x00000002cfec7824 */ /* 0x000fe200078e00ff */
[----:B--2---:R-:W-:Y:S02]  /*0e20*/  R2UR UR5, R3 ;  /* 0x00000000030572ca */ /* 0x004fe400000e0000 */
[CC--:B------:R-:W-:Y:S02]  /*0e30*/  LEA.HI R3, R0.reuse, R18.reuse, RZ, 0x7 ;  /* 0x0000001200037211 */ /* 0x0c0fe400078f38ff */
[----:B------:R-:W-:Y:S02]  /*0e40*/  LEA.HI R0, R0, R18, RZ, 0x3 ;  /* 0x0000001200007211 */ /* 0x000fe400078f18ff */
[C---:B------:R-:W-:Y:S02]  /*0e50*/  LOP3.LUT R234, R3.reuse, 0xffffff80, RZ, 0xc0, !PT ;  /* 0xffffff8003ea7812 */ /* 0x040fe400078ec0ff */
[----:B------:R-:W-:Y:S02]  /*0e60*/  SHF.R.S32.HI R15, RZ, 0x7, R3 ;  /* 0x00000007ff0f7819 */ /* 0x000fe40000011403 */
[----:B------:R-:W-:Y:S01]  /*0e70*/  LOP3.LUT R221, R0, 0xfffffff8, RZ, 0xc0, !PT ;  /* 0xfffffff800dd7812 */ /* 0x000fe200078ec0ff */
[C---:B------:R-:W-:Y:S01]  /*0e80*/  IMAD.IADD R234, R18.reuse, 0x1, -R234 ;  /* 0x0000000112ea7824 */ /* 0x040fe200078e0aea */
[----:B------:R-:W-:Y:S01]  /*0e90*/  LEA.HI R3, R3, R15, RZ, 0x1 ;  /* 0x0000000f03037211 */ /* 0x000fe200078f08ff */
[----:B------:R-:W-:Y:S01]  /*0ea0*/  ULOP3.LUT UR5, UR5, 0x1, URZ, 0xfc, !UPT ;  /* 0x0000000105057892 */ /* 0x000fe2000f8efc3f */
[----:B------:R-:W-:Y:S01]  /*0eb0*/  SHF.R.S32.HI R229, RZ, 0x3, R0 ;  /* 0x00000003ffe57819 */ /* 0x000fe20000011400 */
[----:B------:R-:W-:Y:S01]  /*0ec0*/  IMAD.IADD R221, R18, 0x1, -R221 ;  /* 0x0000000112dd7824 */ /* 0x000fe200078e0add */
[----:B------:R-:W-:Y:S01]  /*0ed0*/  SHF.R.S32.HI R7, RZ, 0x1f, R234 ;  /* 0x0000001fff077819 */ /* 0x000fe200000114ea */
[----:B------:R-:W-:Y:S01]  /*0ee0*/  IMAD.U32 R0, RZ, RZ, UR4 ;  /* 0x00000004ff007e24 */ /* 0x000fe2000f8e00ff */
[----:B------:R-:W-:Y:S01]  /*0ef0*/  LOP3.LUT R3, R3, 0x3fffffe, RZ, 0xc0, !PT ;  /* 0x03fffffe03037812 */ /* 0x000fe200078ec0ff */
[----:B------:R-:W-:Y:S01]  /*0f00*/  IMAD.SHL.U32 R217, R221, 0x8, RZ ;  /* 0x00000008ddd97824 */ /* 0x000fe200078e00ff */
[-C--:B------:R-:W-:Y:S01]  /*0f10*/  LEA.HI R8, R7, R234.reuse, RZ, 0x2 ;  /* 0x000000ea07087211 */ /* 0x080fe200078f10ff */
[----:B------:R-:W-:Y:S01]  /*0f20*/  IMAD.SHL.U32 R18, R231, 0x8, RZ ;  /* 0x00000008e7127824 */ /* 0x000fe200078e00ff */
[----:B------:R-:W-:Y:S01]  /*0f30*/  LEA.HI R7, R7, R234, RZ, 0x5 ;  /* 0x000000ea07077211 */ /* 0x000fe200078f28ff */
[----:B------:R-:W-:Y:S01]  /*0f40*/  IMAD.IADD R3, R15, 0x1, -R3 ;  /* 0x000000010f037824 */ /* 0x000fe200078e0a03 */
[----:B------:R-:W-:Y:S01]  /*0f50*/  LOP3.LUT R9, R8, 0x7ffffffc, RZ, 0xc0, !PT ;  /* 0x7ffffffc08097812 */ /* 0x000fe200078ec0ff */
[C---:B------:R-:W-:Y:S01]  /*0f60*/  VIADD R219, R217.reuse, 0x40 ;  /* 0x00000040d9db7836 */ /* 0x040fe20000000000 */
[----:B------:R-:W-:Y:S01]  /*0f70*/  SHF.R.S32.HI R7, RZ, 0x5, R7 ;  /* 0x00000005ff077819 */ /* 0x000fe20000011407 */
[----:B------:R-:W-:-:S02]  /*0f80*/  VIADD R220, R217, 0x80 ;  /* 0x00000080d9dc7836 */ /* 0x000fc40000000000 */
[----:B------:R-:W-:Y:S01]  /*0f90*/  IMAD.IADD R9, R234, 0x1, -R9 ;  /* 0x00000001ea097824 */ /* 0x000fe200078e0a09 */
[----:B------:R-:W-:Y:S01]  /*0fa0*/  SHF.R.S32.HI R21, RZ, 0x1f, R219 ;  /* 0x0000001fff157819 */ /* 0x000fe200000114db */
[----:B------:R-:W-:Y:S02]  /*0fb0*/  IMAD.SHL.U32 R21, R206, 0x2, RZ ;  /* 0x00000002ce157824 */ /* 0x000fe400078e00ff */
[----:B------:R-:W-:Y:S01]  /*0fc0*/  IMAD R4, R9, R12, 0x70 ;  /* 0x0000007009047424 */ /* 0x000fe200078e020c */
[----:B------:R-:W-:Y:S02]  /*0fd0*/  SHF.R.S32.HI R9, RZ, 0x1f, R8 ;  /* 0x0000001fff097819 */ /* 0x000fe40000011408 */
[----:B------:R-:W-:Y:S02]  /*0fe0*/  SHF.R.S32.HI R12, RZ, 0x1f, R11 ;  /* 0x0000001fff0c7819 */ /* 0x000fe4000001140b */
[----:B------:R0:W-:Y:S02]  /*0ff0*/  STL [R1+0x88], R4 ;  /* 0x0000880401007387 */ /* 0x0001e40000100800 */
[----:B------:R-:W-:-:S02]  /*1000*/  LEA.HI R232, R12, R11, RZ, 0x3 ;  /* 0x0000000b0ce87211 */ /* 0x000fc400078f18ff */
[----:B------:R-:W-:Y:S02]  /*1010*/  LEA.HI R11, R12, R11, RZ, 0x6 ;  /* 0x0000000b0c0b7211 */ /* 0x000fe400078f30ff */
[----:B------:R-:W-:-:S03]  /*1020*/  SHF.R.S32.HI R12, RZ, 0x1f, R209 ;  /* 0x0000001fff0c7819 */ /* 0x000fc600000114d1 */
[----:B------:R-:W-:Y:S01]  /*1030*/  IMAD.SHL.U32 R11, R11, 0x80, RZ ;  /* 0x000000800b0b7824 */ /* 0x000fe200078e00ff */
[----:B0-----:R-:W-:Y:S02]  /*1040*/  SHF.R.S32.HI R4, RZ, 0x2, R8 ;  /* 0x00000002ff047819 */ /* 0x001fe40000011408 */
[----:B------:R-:W-:Y:S02]  /*1050*/  LEA.HI R8, R13, R6, RZ, 0x3 ;  /* 0x000000060d087211 */ /* 0x000fe400078f18ff */
[----:B------:R-:W-:Y:S02]  /*1060*/  LEA.HI R9, R9, R4, RZ, 0x3 ;  /* 0x0000000409097211 */ /* 0x000fe400078f18ff */
[----:B------:R-:W-:Y:S02]  /*1070*/  LEA.HI R13, R13, R6, RZ, 0x6 ;  /* 0x000000060d0d7211 */ /* 0x000fe400078f30ff */
[----:B------:R-:W-:Y:S02]  /*1080*/  LOP3.LUT R9, R9, 0xfffffff8, RZ, 0xc0, !PT ;  /* 0xfffffff809097812 */ /* 0x000fe400078ec0ff */
[----:B------:R-:W-:Y:S01]  /*1090*/  SHF.R.S32.HI R6, RZ, 0x1f, R227 ;  /* 0x0000001fff067819 */ /* 0x000fe200000114e3 */
[----:B------:R-:W-:Y:S01]  /*10a0*/  IMAD.SHL.U32 R13, R13, 0x80, RZ ;  /* 0x000000800d0d7824 */ /* 0x000fe200078e00ff */
[----:B------:R-:W-:Y:S01]  /*10b0*/  LOP3.LUT R5, R211, 0x38, R8, 0xf8, !PT ;  /* 0x00000038d3057812 */ /* 0x000fe200078ef808 */
[----:B------:R-:W-:Y:S01]  /*10c0*/  IMAD.IADD R4, R4, 0x1, -R9 ;  /* 0x0000000104047824 */ /* 0x000fe200078e0a09 */
[----:B------:R-:W-:-:S02]  /*10d0*/  LEA.HI R6, R6, R227, RZ, 0x3 ;  /* 0x000000e306067211 */ /* 0x000fc400078f18ff */
[----:B------:R-:W-:Y:S01]  /*10e0*/  LOP3.LUT R10, R205, 0x38, R8, 0xf8, !PT ;  /* 0x00000038cd0a7812 */ /* 0x000fe200078ef808 */
[----:B------:R-:W-:Y:S01]  /*10f0*/  IMAD R4, R7, 0x10, R4 ;  /* 0x0000001007047824 */ /* 0x000fe200078e0204 */
[----:B------:R-:W-:Y:S01]  /*1100*/  LOP3.LUT R7, R205, 0x38, R232, 0xf8, !PT ;  /* 0x00000038cd077812 */ /* 0x000fe200078ef8e8 */
[----:B------:R-:W-:Y:S01]  /*1110*/  IMAD.SHL.U32 R6, R6, 0x40, RZ ;  /* 0x0000004006067824 */ /* 0x000fe200078e00ff */
[----:B------:R-:W-:Y:S01]  /*1120*/  LOP3.LUT R10, R10, R20, RZ, 0x3c, !PT ;  /* 0x000000140a0a7212 */ /* 0x000fe200078e3cff */
[----:B------:R-:W-:Y:S01]  /*1130*/  IMAD R15, R3, 0x40, R4 ;  /* 0x00000040030f7824 */ /* 0x000fe200078e0204 */
[----:B------:R-:W-:Y:S02]  /*1140*/  LOP3.LUT R3, R211, 0x38, R232, 0xf8, !PT ;  /* 0x00000038d3037812 */ /* 0x000fe400078ef8e8 */
[----:B------:R-:W-:Y:S02]  /*1150*/  LOP3.LUT R4, R11, 0xffffe000, RZ, 0xc0, !PT ;  /* 0xffffe0000b047812 */ /* 0x000fe400078ec0ff */
[----:B------:R-:W-:Y:S01]  /*1160*/  LOP3.LUT R3, R3, R212, RZ, 0x3c, !PT ;  /* 0x000000d403037212 */ /* 0x000fe200078e3cff */
[----:B------:R-:W-:Y:S01]  /*1170*/  STL [R1+0x84], R15 ;  /* 0x0000840f01007387 */ /* 0x000fe20000100800 */
[----:B------:R-:W-:-:S02]  /*1180*/  LOP3.LUT R9, R7, R20, RZ, 0x3c, !PT ;  /* 0x0000001407097212 */ /* 0x000fc400078e3cff */
[----:B------:R-:W-:Y:S02]  /*1190*/  LOP3.LUT R7, R5, R212, RZ, 0x3c, !PT ;  /* 0x000000d405077212 */ /* 0x000fe400078e3cff */
[--C-:B------:R-:W-:Y:S01]  /*11a0*/  IADD3 R5, R3, R4, R213.reuse ;  /* 0x0000000403057210 */ /* 0x100fe20007ffe0d5 */
[----:B------:R-:W-:Y:S01]  /*11b0*/  IMAD.U32 R3, RZ, RZ, UR5 ;  /* 0x00000005ff037e24 */ /* 0x000fe2000f8e00ff */
[----:B------:R-:W-:Y:S02]  /*11c0*/  LOP3.LUT R215, R6, 0xfffffe00, RZ, 0xc0, !PT ;  /* 0xfffffe0006d77812 */ /* 0x000fe400078ec0ff */
[----:B------:R-:W-:Y:S02]  /*11d0*/  LOP3.LUT R6, R13, 0xffffe000, RZ, 0xc0, !PT ;  /* 0xffffe0000d067812 */ /* 0x000fe400078ec0ff */
[----:B------:R0:W-:Y:S01]  /*11e0*/  STL [R1+0x14], R3 ;  /* 0x0000140301007387 */ /* 0x0001e20000100800 */
[----:B------:R-:W-:Y:S01]  /*11f0*/  SHF.R.S32.HI R13, RZ, 0x1f, R220 ;  /* 0x0000001fff0d7819 */ /* 0x000fe200000114dc */
[----:B------:R-:W-:Y:S01]  /*1200*/  IMAD.SHL.U32 R13, R209, 0x2, RZ ;  /* 0x00000002d10d7824 */ /* 0x000fe200078e00ff */
[-C--:B------:R-:W-:Y:S01]  /*1210*/  IADD3 R7, R7, R6.reuse, R213 ;  /* 0x0000000607077210 */ /* 0x080fe20007ffe0d5 */
[----:B------:R1:W-:Y:S01]  /*1220*/  STL [R1+0x80], R0 ;  /* 0x0000800001007387 */ /* 0x0003e20000100800 */
[----:B------:R-:W-:-:S02]  /*1230*/  IADD3 R10, R10, R6, R215 ;  /* 0x000000060a0a7210 */ /* 0x000fc40007ffe0d7 */
[----:B------:R-:W-:Y:S01]  /*1240*/  SHF.R.S32.HI R6, RZ, 0x1f, R207 ;  /* 0x0000001fff067819 */ /* 0x000fe200000114cf */
[----:B------:R2:W-:Y:S01]  /*1250*/  STL [R1+0x50], R21 ;  /* 0x0000501501007387 */ /* 0x0005e20000100800 */
[----:B------:R-:W-:Y:S02]  /*1260*/  IADD3 R9, R9, R4, R215 ;  /* 0x0000000409097210 */ /* 0x000fe40007ffe0d7 */
[----:B0-----:R-:W-:Y:S01]  /*1270*/  LEA.HI R3, R231, R231, RZ, 0x1 ;  /* 0x000000e7e7037211 */ /* 0x001fe200078f08ff */
[----:B------:R0:W-:Y:S01]  /*1280*/  STL [R1+0x58], R13 ;  /* 0x0000580d01007387 */ /* 0x0001e20000100800 */
[----:B------:R-:W-:Y:S02]  /*1290*/  LOP3.LUT R4, R205, 0x38, R18, 0xf8, !PT ;  /* 0x00000038cd047812 */ /* 0x000fe400078ef812 */
[----:B-1----:R-:W-:Y:S01]  /*12a0*/  LOP3.LUT R0, R3, 0x1ffffffe, RZ, 0xc0, !PT ;  /* 0x1ffffffe03007812 */ /* 0x002fe200078ec0ff */
[----:B------:R-:W-:Y:S01]  /*12b0*/  STL [R1+0x60], R24 ;  /* 0x0000601801007387 */ /* 0x000fe20000100800 */
[----:B------:R-:W-:Y:S01]  /*12c0*/  SHF.R.S32.HI R3, RZ, 0x1f, R217 ;  /* 0x0000001fff037819 */ /* 0x000fe200000114d9 */
[----:B--2---:R-:W-:Y:S01]  /*12d0*/  IMAD.SHL.U32 R21, R210, 0x2, RZ ;  /* 0x00000002d2157824 */ /* 0x004fe200078e00ff */
[----:B------:R-:W-:Y:S01]  /*12e0*/  SHF.R.S32.HI R3, RZ, 0x1f, R208 ;  /* 0x0000001fff037819 */ /* 0x000fe200000114d0 */
[----:B------:R-:W-:Y:S01]  /*12f0*/  IMAD.IADD R0, R231, 0x1, -R0 ;  /* 0x00000001e7007824 */ /* 0x000fe200078e0a00 */
[----:B------:R-:W-:Y:S01]  /*1300*/  SHF.R.S32.HI R11, RZ, 0x1f, R210 ;  /* 0x0000001fff0b7819 */ /* 0x000fe200000114d2 */
[----:B0-----:R-:W-:Y:S01]  /*1310*/  IMAD.SHL.U32 R13, R14, 0x8, RZ ;  /* 0x000000080e0d7824 */ /* 0x001fe200078e00ff */
[----:B------:R-:W-:Y:S01]  /*1320*/  SHF.L.U64.HI R235, R207, 0x1, R6 ;  /* 0x00000001cfeb7819 */ /* 0x000fe20000010206 */
[----:B------:R-:W-:Y:S01]  /*1330*/  STL [R1+0x68], R21 ;  /* 0x0000681501007387 */ /* 0x000fe20000100800 */
[----:B------:R-:W-:Y:S01]  /*1340*/  SHF.L.U64.HI R12, R209, 0x1, R12 ;  /* 0x00000001d10c7819 */ /* 0x000fe2000001020c */
[----:B------:R-:W-:Y:S01]  /*1350*/  IMAD R0, R0, 0x8, R15 ;  /* 0x0000000800007824 */ /* 0x000fe200078e020f */
[----:B------:R-:W-:Y:S01]  /*1360*/  SHF.L.U64.HI R6, R208, 0x1, R3 ;  /* 0x00000001d0067819 */ /* 0x000fe20000010203 */
[----:B------:R-:W-:Y:S01]  /*1370*/  STL [R1+0x90], R13 ;  /* 0x0000900d01007387 */ /* 0x000fe20000100800 */
[----:B------:R-:W-:-:S02]  /*1380*/  LOP3.LUT R4, R215, R4, R20, 0xf6, !PT ;  /* 0x00000004d7047212 */ /* 0x000fc400078ef614 */
[----:B------:R-:W-:Y:S01]  /*1390*/  SHF.L.U64.HI R3, R210, 0x1, R11 ;  /* 0x00000001d2037819 */ /* 0x000fe2000001020b */
[----:B------:R-:W-:Y:S01]  /*13a0*/  STL [R1+0x54], R12 ;  /* 0x0000540c01007387 */ /* 0x000fe20000100800 */
[----:B------:R-:W-:Y:S02]  /*13b0*/  LEA R4, R4, UR4, 0x1 ;  /* 0x0000000404047c11 */ /* 0x000fe4000f8e08ff */
[----:B------:R-:W-:Y:S01]  /*13c0*/  SHF.R.S32.HI R232, RZ, 0x3, R232 ;  /* 0x00000003ffe87819 */ /* 0x000fe200000114e8 */
[----:B------:R-:W-:Y:S01]  /*13d0*/  STL [R1+0x5c], R6 ;  /* 0x00005c0601007387 */ /* 0x000fe20000100800 */
[----:B------:R-:W-:-:S03]  /*13e0*/  SHF.R.S32.HI R233, RZ, 0x3, R8 ;  /* 0x00000003ffe97819 */ /* 0x000fc60000011408 */
[----:B------:R0:W-:Y:S04]  /*13f0*/  STL [R1+0x64], R3 ;  /* 0x0000640301007387 */ /* 0x0001e80000100800 */
[----:B------:R1:W-:Y:S01]  /*1400*/  STL [R1+0x78], R4 ;  /* 0x0000780401007387 */ /* 0x0003e20000100800 */
[----:B0-----:R-:W-:Y:S02]  /*1410*/  LEA R3, R5, UR4, 0x1 ;  /* 0x0000000405037c11 */ /* 0x001fe4000f8e08ff */
[----:B------:R-:W-:Y:S02]  /*1420*/  LEA R5, R9, UR4, 0x1 ;  /* 0x0000000409057c11 */ /* 0x000fe4000f8e08ff */
[----:B-1----:R-:W-:Y:S01]  /*1430*/  LEA R4, R7, UR4, 0x1 ;  /* 0x0000000407047c11 */ /* 0x002fe2000f8e08ff */
[----:B------:R0:W-:Y:S04]  /*1440*/  STL [R1+0x7c], R3 ;  /* 0x00007c0301007387 */ /* 0x0001e80000100800 */
[----:B------:R1:W-:Y:S04]  /*1450*/  STL [R1+0x70], R5 ;  /* 0x0000700501007387 */ /* 0x0003e80000100800 */
[----:B------:R1:W-:Y:S01]  /*1460*/  STL [R1+0x74], R4 ;  /* 0x0000740401007387 */ /* 0x0003e20000100800 */
[----:B0-----:R-:W-:-:S03]  /*1470*/  LEA R3, R10, UR4, 0x1 ;  /* 0x000000040a037c11 */ /* 0x001fc6000f8e08ff */
[----:B------:R1:W-:Y:S04]  /*1480*/  STL [R1+0x8c], R0 ;  /* 0x00008c0001007387 */ /* 0x0003e80000100800 */
[----:B------:R1:W-:Y:S02]  /*1490*/  STL [R1+0x6c], R3 ;  /* 0x00006c0301007387 */ /* 0x0003e40000100800 */
.L_x_4265:
[----:B012---:R-:W0:Y:S01]  /*14a0*/  LDC.64 R4, c[0x0][0xc88] ;  /* 0x00032200ff047b82 */ /* 0x007e220000000a00 */
[----:B------:R-:W-:Y:S01]  /*14b0*/  ULDC.64 UR4, c[0x0][0xa28] ;  /* 0x00028a0000047ab9 */ /* 0x000fe20000000a00 */
[----:B------:R-:W-:Y:S01]  /*14c0*/  ULDC.64 UR8, c[0x0][0xa18] ;  /* 0x0002860000087ab9 */ /* 0x000fe20000000a00 */
[----:B------:R-:W-:Y:S01]  /*14d0*/  ULDC.64 UR6, c[0x0][0xa08] ;  /* 0x0002820000067ab9 */ /* 0x000fe20000000a00 */
[----:B0-----:R-:W-:-:S05]  /*14e0*/  IMAD.WIDE R4, R139, 0x4, R4 ;  /* 0x000000048b047825 */ /* 0x001fca00078e0204 */
[----:B------:R-:W2:Y:S01]  /*14f0*/  LDG.E R225, desc[UR60][R4.64] ;  /* 0x0000003c04e17981 */ /* 0x000ea2000c1e1900 */
[----:B------:R-:W-:Y:S01]  /*1500*/  ISETP.NE.U32.AND P2, PT, RZ, UR4, PT ;  /* 0x00000004ff007c0c */ /* 0x000fe2000bf45070 */
[----:B---3--:R-:W-:Y:S01]  /*1510*/  IMAD.MOV.U32 R3, RZ, RZ, RZ ;  /* 0x000000ffff037224 */ /* 0x008fe200078e00ff */
[----:B------:R-:W-:Y:S01]  /*1520*/  ISETP.NE.U32.AND P1, PT, RZ, UR8, PT ;  /* 0x00000008ff007c0c */ /* 0x000fe2000bf25070 */
[----:B------:R-:W-:Y:S01]  /*1530*/  IMAD.MOV.U32 R29, RZ, RZ, RZ ;  /* 0x000000ffff1d7224 */ /* 0x000fe200078e00ff */
[----:B------:R-:W-:Y:S02]  /*1540*/  ISETP.NE.AND.EX P2, PT, RZ, UR5, PT, P2 ;  /* 0x00000005ff007c0c */ /* 0x000fe4000bf45320 */
[----:B------:R-:W-:Y:S02]  /*1550*/  ISETP.NE.AND.EX P1, PT, RZ, UR9, PT, P1 ;  /* 0x00000009ff007c0c */ /* 0x000fe4000bf25310 */
[----:B------:R-:W-:-:S04]  /*1560*/  ISETP.NE.U32.AND P0, PT, RZ, UR6, PT ;  /* 0x00000006ff007c0c */ /* 0x000fc8000bf05070 */
[----:B------:R-:W-:Y:S02]  /*1570*/  ISETP.NE.AND.EX P0, PT, RZ, UR7, PT, P0 ;  /* 0x00000007ff007c0c */ /* 0x000fe4000bf05300 */
[----:B--2---:R-:W-:Y:S01]  /*1580*/  SHF.R.S32.HI R230, RZ, 0x1f, R225 ;  /* 0x0000001fffe67819 */ /* 0x004fe200000114e1 */
[C---:B------:R-:W-:Y:S02]  /*1590*/  IMAD.SHL.U32 R223, R225.reuse, 0x4, RZ ;  /* 0x00000004e1df7824 */ /* 0x040fe400078e00ff */
[C---:B------:R-:W-:Y:S02]  /*15a0*/  @P2 LEA R4, P3, R225.reuse, UR4, 0x2 ;  /* 0x00000004e1042c11 */ /* 0x040fe4000f8610ff */
[C-C-:B------:R-:W-:Y:S02]  /*15b0*/  SHF.L.U64.HI R224, R225.reuse, 0x2, R230.reuse ;  /* 0x00000002e1e07819 */ /* 0x140fe400000102e6 */
[----:B------:R-:W-:Y:S01]  /*15c0*/  @P2 LEA.HI.X R5, R225, UR5, R230, 0x2, P3 ;  /* 0x00000005e1052c11 */ /* 0x000fe200098f14e6 */
[----:B------:R-:W-:Y:S01]  /*15d0*/  ULDC UR4, c[0x0][0x288] ;  /* 0x0000a20000047ab9 */ /* 0x000fe20000000800 */
[----:B------:R-:W-:-:S03]  /*15e0*/  IADD3 R8, P4, R223, UR6, RZ ;  /* 0x00000006df087c10 */ /* 0x000fc6000ff9e0ff */
[----:B------:R0:W5:Y:S01]  /*15f0*/  @P2 LDG.E R3, desc[UR60][R4.64] ;  /* 0x0000003c04032981 */ /* 0x000162000c1e1900 */
[----:B------:R-:W-:Y:S01]  /*1600*/  @P1 IADD3 R6, P2, R223, UR8, RZ ;  /* 0x00000008df061c10 */ /* 0x000fe2000ff5e0ff */
[----:B------:R-:W-:Y:S01]  /*1610*/  IMAD.U32 R153, RZ, RZ, UR4 ;  /* 0x00000004ff997e24 */ /* 0x000fe2000f8e00ff */
[C---:B------:R-:W-:Y:S01]  /*1620*/  IADD3.X R9, R224.reuse, UR7, RZ, P4, !PT ;  /* 0x00000007e0097c10 */ /* 0x040fe2000a7fe4ff */
[----:B------:R-:W-:Y:S01]  /*1630*/  ULDC.64 UR4, c[0x0][0x418] ;  /* 0x0001060000047ab9 */ /* 0x000fe20000000a00 */
[----:B------:R-:W-:-:S03]  /*1640*/  @P1 IADD3.X R7, R224, UR9, RZ, P2, !PT ;  /* 0x00000009e0071c10 */ /* 0x000fc600097fe4ff */
[----:B------:R0:W5:Y:S01]  /*1650*/  @P0 LDG.E R29, desc[UR60][R8.64] ;  /* 0x0000003c081d0981 */ /* 0x000162000c1e1900 */
[----:B------:R-:W-:Y:S01]  /*1660*/  UISETP.NE.U32.AND UP0, UPT, UR4, URZ, UPT ;  /* 0x0000003f0400728c */ /* 0x000fe2000bf05070 */
[----:B------:R-:W-:Y:S02]  /*1670*/  ULDC.64 UR8, c[0x0][0xa20] ;  /* 0x0002880000087ab9 */ /* 0x000fe40000000a00 */
[----:B------:R0:W5:Y:S01]  /*1680*/  @P1 LDG.E R153, desc[UR60][R6.64] ;  /* 0x0000003c06991981 */ /* 0x000162000c1e1900 */
[----:B------:R-:W-:Y:S01]  /*1690*/  UISETP.NE.AND.EX UP0, UPT, UR5, URZ, UPT, UP0 ;  /* 0x0000003f0500728c */ /* 0x000fe2000bf05300 */
[----:B------:R-:W-:Y:S01]  /*16a0*/  ULDC UR4, c[0x0][0x424] ;  /* 0x0001090000047ab9 */ /* 0x000fe20000000800 */
[----:B------:R-:W-:Y:S02]  /*16b0*/  ISETP.NE.U32.AND P2, PT, RZ, UR8, PT ;  /* 0x00000008ff007c0c */ /* 0x000fe4000bf45070 */
[----:B------:R-:W-:Y:S01]  /*16c0*/  USEL UR4, UR4, 0x1, UP0 ;  /* 0x0000000104047887 */ /* 0x000fe20008000000 */
[----:B------:R-:W-:Y:S01]  /*16d0*/  ULDC UR5, c[0x0][0x2f0] ;  /* 0x0000bc0000057ab9 */ /* 0x000fe20000000800 */
[----:B------:R-:W-:-:S02]  /*16e0*/  ISETP.NE.AND.EX P2, PT, RZ, UR9, PT, P2 ;  /* 0x00000009ff007c0c */ /* 0x000fc4000bf45320 */
[----:B------:R-:W-:-:S03]  /*16f0*/  UIMAD UR4, UR4, UR5, URZ ;  /* 0x00000005040472a4 */ /* 0x000fc6000f8e023f */
[----:B------:R-:W-:Y:S01]  /*1700*/  ULDC UR5, c[0x0][0x348] ;  /* 0x0000d20000057ab9 */ /* 0x000fe20000000800 */
[----:B------:R-:W-:Y:S02]  /*1710*/  IMAD.MOV.U32 R228, RZ, RZ, R137 ;  /* 0x000000ffffe47224 */ /* 0x000fe400078e0089 */
[----:B------:R-:W-:Y:S02]  /*1720*/  IMAD.MOV.U32 R222, RZ, RZ, R138 ;  /* 0x000000ffffde7224 */ /* 0x000fe400078e008a */
[----:B------:R-:W-:Y:S01]  /*1730*/  IMAD.MOV.U32 R27, RZ, RZ, R225 ;  /* 0x000000ffff1b7224 */ /* 0x000fe200078e00e1 */
[----:B0---4-:R-:W-:Y:S06]  /*1740*/  @P1 BRA `(.L_x_4061) ;  /* 0x0000000000241947 */ /* 0x011fec0003800000 */
        /* <DEDUP_REMOVED lines=9> */
.L_x_4061:
[----:B------:R-:W-:Y:S01]  /*17e0*/  MOV R24, UR5 ;  /* 0x0000000500187c02 */ /* 0x000fe20008000f00 */
[----:B------:R-:W-:Y:S01]  /*17f0*/  IMAD.U32 R26, RZ, RZ, UR4 ;  /* 0x00000004ff1a7e24 */ /* 0x000fe2000f8e00ff */
[----:B------:R-:W-:Y:S06]  /*1800*/  @!P2 BRA `(.L_x_4062) ;  /* 0x000000000010a947 */ /* 0x000fec0003800000 */
[----:B------:R-:W-:-:S04]  /*1810*/  IADD3 R4, P0, R223, UR8, RZ ;  /* 0x00000008df047c10 */ /* 0x000fc8000ff1e0ff */
[----:B------:R-:W-:-:S05]  /*1820*/  IADD3.X R5, R224, UR9, RZ, P0, !PT ;  /* 0x00000009e0057c10 */ /* 0x000fca00087fe4ff */
[----:B------:R0:W5:Y:S01]  /*1830*/  LDG.E R26, desc[UR60][R4.64] ;  /* 0x0000003c041a7981 */ /* 0x000162000c1e1900 */
[----:B------:R-:W-:Y:S05]  /*1840*/  BRA `(.L_x_4063) ;  /* 0x0000000000107947 */ /* 0x000fea0003800000 */
.L_x_4062:
[----:B------:R-:W-:Y:S05]  /*1850*/  @!P0 BRA `(.L_x_4063) ;  /* 0x00000000000c8947 */ /* 0x000fea0003800000 */
[----:B------:R-:W2:Y:S04]  /*1860*/  LDG.E R5, desc[UR60][R8.64] ;  /* 0x0000003c08057981 */ /* 0x000ea8000c1e1900 */
[----:B------:R-:W2:Y:S02]  /*1870*/  LDG.E R26, desc[UR60][R8.64+0x4] ;  /* 0x0000043c081a7981 */ /* 0x000ea4000c1e1900 */
[----:B--2---:R-:W-:-:S07]  /*1880*/  IMAD.IADD R26, R26, 0x1, -R5 ;  /* 0x000000011a1a7824 */ /* 0x004fce00078e0a05 */
.L_x_4063:
[----:B------:R-:W-:Y:S02]  /*1890*/  ULDC.64 UR4, c[0x0][0xa10] ;  /* 0x0002840000047ab9 */ /* 0x000fe40000000a00 */
[----:B------:R-:W-:-:S04]  /*18a0*/  ISETP.NE.U32.AND P0, PT, RZ, UR4, PT ;  /* 0x00000004ff007c0c */ /* 0x000fc8000bf05070 */
        /* <DEDUP_REMOVED lines=12> */
[----:B------:R-:W-:Y:S01]  /*1970*/  IMAD.IADD R11, R26, 0x1, -R3 ;  /* 0x000000011a0b7824 */ /* 0x000fe200078e0a03 */
[----:B------:R-:W-:Y:S01]  /*1980*/  PLOP3.LUT P2, PT, PT, PT, PT, 0x80, 0x0 ;  /* 0x000000000000781c */ /* 0x000fe20003f4f070 */
[----:B0-----:R-:W-:Y:S02]  /*1990*/  IMAD.MOV.U32 R4, RZ, RZ, RZ ;  /* 0x000000ffff047224 */ /* 0x001fe400078e00ff */
[----:B--2---:R-:W-:Y:S02]  /*19a0*/  @P0 IMAD.IADD R24, R9, 0x1, -R0 ;  /* 0x0000000109180824 */ /* 0x004fe400078e0a00 */
[----:B------:R-:W-:Y:S02]  /*19b0*/  IMAD.MOV R0, RZ, RZ, -R11 ;  /* 0x000000ffff007224 */ /* 0x000fe400078e0a0b */
[----:B------:R-:W-:-:S03]  /*19c0*/  IMAD.IADD R154, R11, 0x1, R24 ;  /* 0x000000010b9a7824 */ /* 0x000fc600078e0218 */
[----:B------:R-:W-:Y:S01]  /*19d0*/  VIMNMX R0, RZ, R0, !PT ;  /* 0x00000000ff007248 */ /* 0x000fe20007fe0100 */
[----:B------:R-:W-:-:S03]  /*19e0*/  VIADD R5, R154, 0x6f ;  /* 0x0000006f9a057836 */ /* 0x000fc60000000000 */
[----:B------:R-:W-:Y:S01]  /*19f0*/  SHF.R.U32.HI R134, RZ, 0x4, R0 ;  /* 0x00000004ff867819 */ /* 0x000fe20000011600 */
[----:B------:R-:W-:-:S04]  /*1a00*/  IMAD.HI R4, R5, -0x6db6db6d, R4 ;  /* 0x9249249305047827 */ /* 0x000fc800078e0204 */
[----:B------:R-:W-:Y:S01]  /*1a10*/  IMAD.WIDE.U32 R134, R134, 0x24924925, RZ ;  /* 0x2492492586867825 */ /* 0x000fe200078e00ff */
[----:B------:R-:W-:-:S03]  /*1a20*/  SHF.R.U32.HI R3, RZ, 0x1f, R4 ;  /* 0x0000001fff037819 */ /* 0x000fc60000011604 */
[----:B------:R-:W-:Y:S01]  /*1a30*/  IMAD.MOV.U32 R134, RZ, RZ, R135 ;  /* 0x000000ffff867224 */ /* 0x000fe200078e0087 */
[----:B------:R-:W-:-:S03]  /*1a40*/  LEA.HI.SX32 R156, R4, R3, 0x1a ;  /* 0x00000003049c7211 */ /* 0x000fc600078fd2ff */
[----:B------:R-:W-:Y:S02]  /*1a50*/  IMAD.MOV.U32 R25, RZ, RZ, R134 ;  /* 0x000000ffff197224 */ /* 0x000fe400078e0086 */
[----:B------:R-:W-:-:S05]  /*1a60*/  IMAD R3, R156, 0x70, -R11 ;  /* 0x000000709c037824 */ /* 0x000fca00078e0a0b */
[----:B------:R-:W-:-:S04]  /*1a70*/  VIMNMX R3, R3, R24, PT ;  /* 0x0000001803037248 */ /* 0x000fc80003fe0100 */
[----:B------:R-:W-:-:S13]  /*1a80*/  ISETP.GT.AND P0, PT, R3, R0, PT ;  /* 0x000000000300720c */ /* 0x000fda0003f04270 */
[----:B------:R-:W-:Y:S02]  /*1a90*/  @P0 VIADD R5, R3, 0x6f ;  /* 0x0000006f03050836 */ /* 0x000fe40000000000 */
[----:B------:R-:W-:-:S04]  /*1aa0*/  @P0 IMAD.MOV.U32 R4, RZ, RZ, RZ ;  /* 0x000000ffff040224 */ /* 0x000fc800078e00ff */
[----:B------:R-:W-:-:S05]  /*1ab0*/  @P0 IMAD.HI R4, R5, -0x6db6db6d, R4 ;  /* 0x9249249305040827 */ /* 0x000fca00078e0204 */
[----:B------:R-:W-:-:S04]  /*1ac0*/  @P0 SHF.R.U32.HI R3, RZ, 0x1f, R4 ;  /* 0x0000001fff030819 */ /* 0x000fc80000011604 */
[----:B------:R-:W-:-:S04]  /*1ad0*/  @P0 LEA.HI.SX32 R25, R4, R3, 0x1a ;  /* 0x0000000304190211 */ /* 0x000fc800078fd2ff */
[----:B------:R-:W-:-:S13]  /*1ae0*/  ISETP.GT.AND P0, PT, R25, R134, PT ;  /* 0x000000861900720c */ /* 0x000fda0003f04270 */
[----:B-1----:R-:W-:Y:S05]  /*1af0*/  @!P0 BRA `(.L_x_4064) ;  /* 0x0000009000948947 */ /* 0x002fea0003800000 */
        /* <DEDUP_REMOVED lines=20> */
.L_x_4066:
[----:B------:R-:W-:Y:S05]  /*1c40*/  BSYNC B6 ;  /* 0x0000000000067941 */ /* 0x000fea0003800000 */
.L_x_4065:
        /* <DEDUP_REMOVED lines=20> */
.L_x_4068:
[----:B------:R-:W-:Y:S05]  /*1d90*/  BSYNC B6 ;  /* 0x0000000000067941 */ /* 0x000fea0003800000 */
.L_x_4067:
[----:B------:R-:W-:Y:S01]  /*1da0*/  ULDC.64 UR4, c[0x0][0x9f8] ;  /* 0x00027e0000047ab9 */ /* 0x000fe20000000a00 */
[----:B------:R-:W2:Y:S01]  /*1db0*/  LDL.LU R32, [R1+0x8] ;  /* 0x0000080001207983 */ /* 0x000ea20000300800 */
[----:B------:R-:W-:Y:S01]  /*1dc0*/  ISETP.NE.U32.AND P0, PT, RZ, UR4, PT ;  /* 0x00000004ff007c0c */ /* 0x000fe2000bf05070 */
[----:B------:R-:W-:Y:S01]  /*1dd0*/  VIADD R0, R18, 0x20 ;  /* 0x0000002012007836 */ /* 0x000fe20000000000 */
[----:B------:R-:W-:Y:S01]  /*1de0*/  SHF.R.S32.HI R11, RZ, 0x1f, R138 ;  /* 0x0000001fff0b7819 */ /* 0x000fe2000001148a */
[----:B------:R-:W0:Y:S01]  /*1df0*/  LDC.64 R114, c[0x0][0x300] ;  /* 0x0000c000ff727b82 */ /* 0x000e220000000a00 */
[----:B------:R-:W-:Y:S01]  /*1e00*/  ISETP.NE.AND.EX P0, PT, RZ, UR5, PT, P0 ;  /* 0x00000005ff007c0c */ /* 0x000fe2000bf05300 */
[----:B------:R-:W-:Y:S01]  /*1e10*/  ULDC UR6, c[0x0][0x2f4] ;  /* 0x0000bd0000067ab9 */ /* 0x000fe20000000800 */
[----:B------:R-:W-:Y:S01]  /*1e20*/  SHF.R.S32.HI R19, RZ, 0x1f, R18 ;  /* 0x0000001fff137819 */ /* 0x000fe20000011412 */
[----:B------:R-:W-:Y:S01]  /*1e30*/  IMAD.IADD R122, R29, 0x1, R26 ;  /* 0x000000011d7a7824 */ /* 0x000fe200078e021a */
[----:B------:R-:W-:-:S03]  /*1e40*/  ULDC.64 UR8, c[0x0][0xa08] ;  /* 0x0002820000087ab9 */ /* 0x000fc60000000a00 */
[----:B------:R-:W1:Y:S06]  /*1e50*/  LDC.64 R108, c[0x0][0x408] ;  /* 0x00010200ff6c7b82 */ /* 0x000e6c0000000a00 */
[----:B------:R-:W-:Y:S02]  /*1e60*/  @P0 IADD3 R4, P1, R223, UR4, RZ ;  /* 0x00000004df040c10 */ /* 0x000fe4000ff3e0ff */
[----:B------:R-:W3:Y:S02]  /*1e70*/  LDC R127, c[0x0][0x3f4] ;  /* 0x0000fd00ff7f7b82 */ /* 0x000ee40000000800 */
[----:B------:R-:W-:Y:S01]  /*1e80*/  @P0 IADD3.X R5, R224, UR5, RZ, P1, !PT ;  /* 0x00000005e0050c10 */ /* 0x000fe20008ffe4ff */
[----:B------:R-:W-:-:S04]  /*1e90*/  ULDC.64 UR4, c[0x0][0x330] ;  /* 0x0000cc0000047ab9 */ /* 0x000fc80000000a00 */
[----:B------:R4:W2:Y:S01]  /*1ea0*/  @P0 LDG.E R27, desc[UR60][R4.64] ;  /* 0x0000003c041b0981 */ /* 0x0008a2000c1e1900 */
[----:B------:R-:W-:Y:S01]  /*1eb0*/  ISETP.GE.AND P1, PT, R0, UR6, PT ;  /* 0x0000000600007c0c */ /* 0x000fe2000bf26270 */
[----:B------:R-:W-:Y:S01]  /*1ec0*/  IMAD R3, R11, UR4, RZ ;  /* 0x000000040b037c24 */ /* 0x000fe2000f8e02ff */
[----:B------:R-:W-:Y:S01]  /*1ed0*/  ISETP.GE.AND P0, PT, R18, UR6, PT ;  /* 0x0000000612007c0c */ /* 0x000fe2000bf06270 */
[C---:B------:R-:W-:Y:S01]  /*1ee0*/  IMAD.WIDE.U32 R116, R138.reuse, UR4, R18 ;  /* 0x000000048a747c25 */ /* 0x040fe2000f8e0012 */
[----:B------:R-:W-:Y:S01]  /*1ef0*/  SHF.R.S32.HI R15, RZ, 0x1f, R122 ;  /* 0x0000001fff0f7819 */ /* 0x000fe2000001147a */
[----:B------:R-:W1:Y:S01]  /*1f00*/  LDC.64 R102, c[0x0][0x3f8] ;  /* 0x0000fe00ff667b82 */ /* 0x000e620000000a00 */
[----:B------:R-:W-:Y:S01]  /*1f10*/  SEL R6, RZ, 0x1, P0 ;  /* 0x00000001ff067807 */ /* 0x000fe20000000000 */
[----:B------:R-:W-:Y:S01]  /*1f20*/  IMAD R3, R138, UR5, R3 ;  /* 0x000000058a037c24 */ /* 0x000fe2000f8e0203 */
[----:B------:R-:W-:Y:S01]  /*1f30*/  ULDC.64 UR4, c[0x0][0x308] ;  /* 0x0000c20000047ab9 */ /* 0x000fe20000000a00 */
[----:B----4-:R-:W-:Y:S01]  /*1f40*/  SEL R4, RZ, 0xffffffff, P1 ;  /* 0xffffffffff047807 */ /* 0x010fe20000800000 */
[----:B------:R-:W-:Y:S01]  /*1f50*/  VIADD R5, R18, 0x80 ;  /* 0x0000008012057836 */ /* 0x000fe20000000000 */
[----:B------:R-:W-:Y:S01]  /*1f60*/  SHF.R.S32.HI R150, RZ, 0x1f, R17 ;  /* 0x0000001fff967819 */ /* 0x000fe20000011411 */
[----:B------:R-:W-:Y:S01]  /*1f70*/  IMAD.IADD R117, R117, 0x1, R3 ;  /* 0x0000000175757824 */ /* 0x000fe200078e0203 */
[----:B------:R-:W-:Y:S01]  /*1f80*/  SHF.R.S32.HI R23, RZ, 0x1f, R22 ;  /* 0x0000001fff177819 */ /* 0x000fe20000011416 */
[----:B------:R-:W-:Y:S01]  /*1f90*/  IMAD.SHL.U32 R7, R4, 0x2, RZ ;  /* 0x0000000204077824 */ /* 0x000fe200078e00ff */
[----:B------:R-:W-:Y:S01]  /*1fa0*/  ISETP.GE.AND P2, PT, R5, UR6, PT ;  /* 0x0000000605007c0c */ /* 0x000fe2000bf46270 */
[C---:B------:R-:W-:Y:S01]  /*1fb0*/  VIADD R3, R18.reuse, 0x40 ;  /* 0x0000004012037836 */ /* 0x040fe20000000000 */
[----:B------:R-:W-:Y:S01]  /*1fc0*/  SHF.R.U32.HI R33, RZ, 0x3, R205 ;  /* 0x00000003ff217819 */ /* 0x000fe200000116cd */
[----:B------:R-:W-:Y:S01]  /*1fd0*/  VIADD R4, R18, 0x60 ;  /* 0x0000006012047836 */ /* 0x000fe20000000000 */
[----:B------:R-:W-:Y:S01]  /*1fe0*/  LOP3.LUT R8, R7, 0x2, R6, 0xe2, !PT ;  /* 0x0000000207087812 */ /* 0x000fe200078ee206 */
[-C--:B0-----:R-:W-:Y:S01]  /*1ff0*/  IMAD R12, R15, R114.reuse, RZ ;  /* 0x000000720f0c7224 */ /* 0x081fe200078e02ff */
[----:B------:R-:W-:Y:S01]  /*2000*/  ISETP.GE.AND P0, PT, R3, UR6, PT ;  /* 0x0000000603007c0c */ /* 0x000fe2000bf06270 */
[----:B------:R-:W-:Y:S01]  /*2010*/  IMAD.WIDE.U32 R6, R122, R114, RZ ;  /* 0x000000727a067225 */ /* 0x000fe200078e00ff */
[----:B------:R-:W-:-:S02]  /*2020*/  ISETP.GE.AND P1, PT, R4, UR6, PT ;  /* 0x0000000604007c0c */ /* 0x000fc4000bf26270 */
[----:B------:R-:W-:Y:S01]  /*2030*/  SEL R9, RZ, 0x4, P0 ;  /* 0x00000004ff097807 */ /* 0x000fe20000000000 */
[----:B------:R-:W-:Y:S01]  /*2040*/  IMAD R13, R122, R115, R12 ;  /* 0x000000737a0d7224 */ /* 0x000fe200078e020c */
[----:B------:R-:W-:Y:S01]  /*2050*/  SEL R10, RZ, 0x8, P1 ;  /* 0x00000008ff0a7807 */ /* 0x000fe20000800000 */
[----:B------:R-:W-:Y:S01]  /*2060*/  IMAD R11, R11, UR4, RZ ;  /* 0x000000040b0b7c24 */ /* 0x000fe2000f8e02ff */
[----:B------:R-:W-:Y:S01]  /*2070*/  SEL R31, RZ, 0x10, P2 ;  /* 0x00000010ff1f7807 */ /* 0x000fe20001000000 */
[----:B------:R-:W-:Y:S01]  /*2080*/  IMAD.IADD R7, R7, 0x1, R13 ;  /* 0x0000000107077824 */ /* 0x000fe200078e020d */
[----:B------:R-:W-:Y:S01]  /*2090*/  LOP3.LUT R8, R10, R8, R9, 0xfe, !PT ;  /* 0x000000080a087212 */ /* 0x000fe200078efe09 */
[C---:B------:R-:W-:Y:S01]  /*20a0*/  IMAD R11, R138.reuse, UR5, R11 ;  /* 0x000000058a0b7c24 */ /* 0x040fe2000f8e020b */
[----:B------:R-:W-:Y:S01]  /*20b0*/  ISETP.NE.U32.AND P0, PT, RZ, UR8, PT ;  /* 0x00000008ff007c0c */ /* 0x000fe2000bf05070 */
[----:B------:R-:W-:Y:S01]  /*20c0*/  IMAD.WIDE.U32 R6, R138, UR4, R6 ;  /* 0x000000048a067c25 */ /* 0x000fe2000f8e0006 */
[----:B------:R-:W-:Y:S01]  /*20d0*/  LOP3.LUT R31, R8, R31, RZ, 0xfc, !PT ;  /* 0x0000001f081f7212 */ /* 0x000fe200078efcff */
[----:B------:R-:W-:Y:S01]  /*20e0*/  ULDC.64 UR4, c[0x0][0x310] ;  /* 0x0000c40000047ab9 */ /* 0x000fe20000000a00 */
[----:B------:R-:W-:Y:S01]  /*20f0*/  ISETP.NE.AND.EX P0, PT, RZ, UR9, PT, P0 ;  /* 0x00000009ff007c0c */ /* 0x000fe2000bf05300 */
[----:B------:R-:W-:Y:S01]  /*2100*/  IMAD.IADD R7, R7, 0x1, R11 ;  /* 0x0000000107077824 */ /* 0x000fe200078e020b */
[-C--:B---3--:R-:W-:Y:S01]  /*2110*/  ISETP.GE.AND P1, PT, R0, R127.reuse, PT ;  /* 0x0000007f0000720c */ /* 0x088fe20003f26270 */
[----:B-1----:R-:W-:Y:S01]  /*2120*/  IMAD.WIDE.U32 R112, R17, R108, R22 ;  /* 0x0000006c11707225 */ /* 0x002fe200078e0016 */
[----:B------:R-:W-:-:S02]  /*2130*/  ISETP.GE.AND P3, PT, R3, R127, PT ;  /* 0x0000007f0300720c */ /* 0x000fc40003f66270 */
[----:B------:R-:W-:Y:S01]  /*2140*/  LOP3.LUT P2, RZ, R218, 0x4, RZ, 0xc0, !PT ;  /* 0x00000004daff7812 */ /* 0x000fe2000784c0ff */
[C---:B------:R-:W-:Y:S01]  /*2150*/  IMAD.WIDE.U32 R110, R17.reuse, R108, R18 ;  /* 0x0000006c116e7225 */ /* 0x040fe200078e0012 */
[----:B------:R-:W-:Y:S02]  /*2160*/  SHF.L.U64.HI R139, R114, 0x6, R115 ;  /* 0x00000006728b7819 */ /* 0x000fe40000010273 */
[----:B------:R-:W-:Y:S01]  /*2170*/  SHF.R.S32.HI R152, RZ, 0x1f, R227 ;  /* 0x0000001fff987819 */ /* 0x000fe200000114e3 */
[----:B------:R-:W-:-:S04]  /*2180*/  IMAD.WIDE.U32 R106, R17, R102, R22 ;  /* 0x00000066116a7225 */ /* 0x000fc800078e0016 */
[----:B------:R-:W-:-:S04]  /*2190*/  IMAD.WIDE.U32 R104, R17, R102, R18 ;  /* 0x0000006611687225 */ /* 0x000fc800078e0012 */
[----:B------:R-:W-:Y:S02]  /*21a0*/  IMAD R29, R109, 0x70, RZ ;  /* 0x000000706d1d7824 */ /* 0x000fe400078e02ff */
[----:B------:R-:W-:Y:S02]  /*21b0*/  IMAD R135, R115, 0x70, RZ ;  /* 0x0000007073877824 */ /* 0x000fe400078e02ff */
[----:B------:R-:W-:Y:S01]  /*21c0*/  IMAD.SHL.U32 R140, R114, 0x40, RZ ;  /* 0x00000040728c7824 */ /* 0x000fe200078e00ff */
[----:B--2---:R-:W-:-:S04]  /*21d0*/  LOP3.LUT R32, R32, 0xfffffffe, RZ, 0xc0, !PT ;  /* 0xfffffffe20207812 */ /* 0x004fc800078ec0ff */
[----:B------:R-:W-:-:S04]  /*21e0*/  @P3 LOP3.LUT R32, R32, 0x1, RZ, 0xfc, !PT ;  /* 0x0000000120203812 */ /* 0x000fc800078efcff */
[----:B------:R-:W-:-:S04]  /*21f0*/  LOP3.LUT R32, R32, 0xfffffffb, RZ, 0xc0, !PT ;  /* 0xfffffffb20207812 */ /* 0x000fc800078ec0ff */
[----:B------:R-:W-:-:S05]  /*2200*/  @P2 LOP3.LUT R32, R32, 0x4, RZ, 0xfc, !PT ;  /* 0x0000000420202812 */ /* 0x000fca00078efcff */
[----:B------:R0:W-:Y:S01]  /*2210*/  STL [R1+0x8], R32 ;  /* 0x0000082001007387 */ /* 0x0001e20000100800 */
[----:B------:R-:W-:Y:S02]  /*2220*/  SHF.R.S32.HI R8, RZ, 0x1f, R27 ;  /* 0x0000001fff087819 */ /* 0x000fe4000001141b */
[----:B------:R-:W-:Y:S01]  /*2230*/  SEL R41, R27, RZ, !P0 ;  /* 0x000000ff1b297207 */ /* 0x000fe20004000000 */
[----:B------:R-:W-:Y:S01]  /*2240*/  IMAD R27, R103, 0x70, RZ ;  /* 0x00000070671b7824 */ /* 0x000fe200078e02ff */
[----:B------:R-:W-:Y:S01]  /*2250*/  SEL R10, R8, RZ, !P0 ;  /* 0x000000ff080a7207 */ /* 0x000fe20004000000 */
[----:B------:R-:W-:Y:S02]  /*2260*/  IMAD R8, R150, R108, RZ ;  /* 0x0000006c96087224 */ /* 0x000fe400078e02ff */
[----:B------:R-:W-:-:S04]  /*2270*/  IMAD.WIDE.U32 R118, R41, UR4, R6 ;  /* 0x0000000429767c25 */ /* 0x000fc8000f8e0006 */
[----:B------:R-:W-:Y:S02]  /*2280*/  IMAD R12, R10, UR4, RZ ;  /* 0x000000040a0c7c24 */ /* 0x000fe4000f8e02ff */
[----:B------:R-:W-:Y:S02]  /*2290*/  IMAD R11, R17, R109, R8 ;  /* 0x0000006d110b7224 */ /* 0x000fe400078e0208 */
[----:B------:R-:W-:Y:S01]  /*22a0*/  IMAD R13, R41, UR5, R12 ;  /* 0x00000005290d7c24 */ /* 0x000fe2000f8e020c */
[----:B------:R-:W-:Y:S01]  /*22b0*/  ULDC.64 UR4, c[0x0][0x338] ;  /* 0x0000ce0000047ab9 */ /* 0x000fe20000000a00 */
[-C--:B------:R-:W-:Y:S02]  /*22c0*/  IMAD R6, R150, R114.reuse, RZ ;  /* 0x0000007296067224 */ /* 0x080fe400078e02ff */
[----:B------:R-:W-:-:S04]  /*22d0*/  IMAD.WIDE.U32 R8, R17, R114, R18 ;  /* 0x0000007211087225 */ /* 0x000fc800078e0012 */
[----:B------:R-:W-:Y:S01]  /*22e0*/  IMAD R12, R17, R115, R6 ;  /* 0x00000073110c7224 */ /* 0x000fe200078e0206 */
[----:B------:R-:W-:Y:S01]  /*22f0*/  IADD3 R6, P0, R118, R8, RZ ;  /* 0x0000000876067210 */ /* 0x000fe20007f1e0ff */
[----:B------:R-:W-:Y:S02]  /*2300*/  IMAD.IADD R7, R119, 0x1, R13 ;  /* 0x0000000177077824 */ /* 0x000fe400078e020d */
[----:B------:R-:W-:Y:S02]  /*2310*/  IMAD R10, R10, UR4, RZ ;  /* 0x000000040a0a7c24 */ /* 0x000fe4000f8e02ff */
[----:B------:R-:W-:Y:S01]  /*2320*/  IMAD.WIDE.U32 R116, R41, UR4, R116 ;  /* 0x0000000429747c25 */ /* 0x000fe2000f8e0074 */
[----:B------:R-:W-:Y:S02]  /*2330*/  IADD3.X R8, R7, R9, R12, P0, !PT ;  /* 0x0000000907087210 */ /* 0x000fe400007fe40c */
[----:B------:R-:W-:Y:S01]  /*2340*/  ISETP.GE.AND P0, PT, R18, R127, PT ;  /* 0x0000007f1200720c */ /* 0x000fe20003f06270 */
[----:B------:R-:W-:-:S02]  /*2350*/  IMAD R41, R41, UR5, R10 ;  /* 0x0000000529297c24 */ /* 0x000fc4000f8e020a */
[----:B------:R-:W-:Y:S01]  /*2360*/  IMAD.IADD R113, R113, 0x1, R11 ;  /* 0x0000000171717824 */ /* 0x000fe200078e020b */
[----:B------:R-:W-:Y:S01]  /*2370*/  SEL R9, R127, RZ, P0 ;  /* 0x000000ff7f097207 */ /* 0x000fe20000000000 */
[----:B------:R-:W-:Y:S01]  /*2380*/  IMAD.IADD R111, R11, 0x1, R111 ;  /* 0x000000010b6f7824 */ /* 0x000fe200078e026f */
[----:B------:R-:W-:Y:S01]  /*2390*/  SEL R11, R127, RZ, P1 ;  /* 0x000000ff7f0b7207 */ /* 0x000fe20000800000 */
[----:B------:R-:W-:Y:S02]  /*23a0*/  IMAD R10, R150, R102, RZ ;  /* 0x00000066960a7224 */ /* 0x000fe400078e02ff */
[----:B------:R-:W-:Y:S02]  /*23b0*/  IMAD.IADD R9, R18, 0x1, R9 ;  /* 0x0000000112097824 */ /* 0x000fe400078e0209 */
[----:B------:R-:W-:Y:S01]  /*23c0*/  IMAD R13, R17, R103, R10 ;  /* 0x00000067110d7224 */ /* 0x000fe200078e020a */
[----:B------:R-:W-:Y:S01]  /*23d0*/  SEL R10, R127, RZ, P3 ;  /* 0x000000ff7f0a7207 */ /* 0x000fe20001800000 */
[----:B------:R-:W-:Y:S01]  /*23e0*/  IMAD.IADD R11, R0, 0x1, R11 ;  /* 0x00000001000b7824 */ /* 0x000fe200078e020b */
[----:B------:R-:W-:Y:S01]  /*23f0*/  IADD3 R122, P3, R17, R122, RZ ;  /* 0x0000007a117a7210 */ /* 0x000fe20007f7e0ff */
[----:B------:R-:W-:-:S02]  /*2400*/  IMAD.IADD R107, R107, 0x1, R13 ;  /* 0x000000016b6b7824 */ /* 0x000fc400078e020d */
[----:B------:R-:W-:Y:S01]  /*2410*/  IMAD.IADD R20, R3, 0x1, R10 ;  /* 0x0000000103147824 */ /* 0x000fe200078e020a */
[----:B------:R-:W-:Y:S01]  /*2420*/  SHF.R.S32.HI R10, RZ, 0x1f, R9 ;  /* 0x0000001fff0a7819 */ /* 0x000fe20000011409 */
[----:B------:R-:W-:Y:S01]  /*2430*/  IMAD.IADD R105, R13, 0x1, R105 ;  /* 0x000000010d697824 */ /* 0x000fe200078e0269 */
[----:B------:R-:W-:Y:S01]  /*2440*/  SHF.R.S32.HI R12, RZ, 0x1f, R11 ;  /* 0x0000001fff0c7819 */ /* 0x000fe2000001140b */
[CC--:B-----5:R-:W-:Y:S01]  /*2450*/  IMAD.WIDE.U32 R112, R149.reuse, R108.reuse, R112 ;  /* 0x0000006c95707225 */ /* 0x0e0fe200078e0070 */
[----:B------:R-:W-:Y:S02]  /*2460*/  LEA.HI R26, R10, R9, RZ, 0x3 ;  /* 0x000000090a1a7211 */ /* 0x000fe400078f18ff */
[----:B------:R-:W-:Y:S01]  /*2470*/  LEA.HI R13, R12, R11, RZ, 0x6 ;  /* 0x0000000b0c0d7211 */ /* 0x000fe200078f30ff */
[C---:B------:R-:W-:Y:S01]  /*2480*/  IMAD.WIDE.U32 R110, R149.reuse, R108, R110 ;  /* 0x0000006c956e7225 */ /* 0x040fe200078e006e */
[----:B------:R-:W-:Y:S02]  /*2490*/  LEA.HI R9, R10, R9, RZ, 0x6 ;  /* 0x000000090a097211 */ /* 0x000fe400078f30ff */
[----:B------:R-:W-:Y:S01]  /*24a0*/  LEA.HI R28, R12, R11, RZ, 0x3 ;  /* 0x0000000b0c1c7211 */ /* 0x000fe200078f18ff */
[----:B------:R-:W-:Y:S01]  /*24b0*/  IMAD.WIDE.U32 R106, R149, R102, R106 ;  /* 0x00000066956a7225 */ /* 0x000fe200078e006a */
[----:B------:R-:W-:-:S02]  /*24c0*/  SHF.R.S32.HI R12, RZ, 0x6, R13 ;  /* 0x00000006ff0c7819 */ /* 0x000fc4000001140d */
[----:B------:R-:W-:Y:S01]  /*24d0*/  SHF.R.S32.HI R10, RZ, 0x6, R9 ;  /* 0x00000006ff0a7819 */ /* 0x000fe20000011409 */
[----:B------:R-:W-:Y:S01]  /*24e0*/  IMAD.WIDE.U32 R104, R149, R102, R104 ;  /* 0x0000006695687225 */ /* 0x000fe200078e0068 */
[--C-:B------:R-:W-:Y:S02]  /*24f0*/  LOP3.LUT R13, R205, 0x38, R26.reuse, 0xf8, !PT ;  /* 0x00000038cd0d7812 */ /* 0x100fe400078ef81a */
[----:B------:R-:W-:Y:S01]  /*2500*/  LOP3.LUT R9, R211, 0x38, R26, 0xf8, !PT ;  /* 0x00000038d3097812 */ /* 0x000fe200078ef81a */
[C---:B------:R-:W-:Y:S01]  /*2510*/  IMAD R145, R10.reuse, 0x1c00, R215 ;  /* 0x00001c000a917824 */ /* 0x040fe200078e02d7 */
[----:B------:R-:W-:Y:S01]  /*2520*/  LOP3.LUT R14, R13, R33, RZ, 0x3c, !PT ;  /* 0x000000210d0e7212 */ /* 0x000fe200078e3cff */
[--C-:B------:R-:W-:Y:S01]  /*2530*/  IMAD R147, R10, 0x1c00, R213.reuse ;  /* 0x00001c000a937824 */ /* 0x100fe200078e02d5 */
[-C--:B------:R-:W-:Y:S01]  /*2540*/  LOP3.LUT R10, R9, R212.reuse, RZ, 0x3c, !PT ;  /* 0x000000d4090a7212 */ /* 0x080fe200078e3cff */
[C---:B------:R-:W-:Y:S01]  /*2550*/  IMAD R146, R12.reuse, 0x1c00, R213 ;  /* 0x00001c000c927824 */ /* 0x040fe200078e02d5 */
[----:B------:R-:W-:Y:S01]  /*2560*/  LOP3.LUT R11, R211, 0x38, R28, 0xf8, !PT ;  /* 0x00000038d30b7812 */ /* 0x000fe200078ef81c */
[----:B------:R-:W-:Y:S01]  /*2570*/  IMAD.IADD R145, R145, 0x1, R14 ;  /* 0x0000000191917824 */ /* 0x000fe200078e020e */
[----:B------:R-:W-:Y:S01]  /*2580*/  SHF.R.S32.HI R21, RZ, 0x1f, R20 ;  /* 0x0000001fff157819 */ /* 0x000fe20000011414 */
[----:B------:R-:W1:Y:S01]  /*2590*/  S2R R14, SR_TID.X ;  /* 0x00000000000e7919 */ /* 0x000e620000002100 */
[----:B------:R-:W-:Y:S01]  /*25a0*/  IMAD.IADD R147, R147, 0x1, R10 ;  /* 0x0000000193937824 */ /* 0x000fe200078e020a */
[----:B------:R-:W-:Y:S01]  /*25b0*/  LOP3.LUT R10, R205, 0x38, R28, 0xf8, !PT ;  /* 0x00000038cd0a7812 */ /* 0x000fe200078ef81c */
[----:B------:R-:W-:Y:S01]  /*25c0*/  IMAD R143, R12, 0x1c00, R215 ;  /* 0x00001c000c8f7824 */ /* 0x000fe200078e02d7 */
[----:B------:R-:W-:Y:S01]  /*25d0*/  LOP3.LUT R11, R11, R212, RZ, 0x3c, !PT ;  /* 0x000000d40b0b7212 */ /* 0x000fe200078e3cff */
[----:B------:R-:W-:Y:S01]  /*25e0*/  IMAD.WIDE.U32 R114, R114, 0x70, RZ ;  /* 0x0000007072727825 */ /* 0x000fe200078e00ff */
[----:B------:R-:W-:-:S02]  /*25f0*/  LEA.HI R30, R21, R20, RZ, 0x3 ;  /* 0x00000014151e7211 */ /* 0x000fc400078f18ff */
[----:B------:R-:W-:Y:S01]  /*2600*/  LEA.HI R20, R21, R20, RZ, 0x6 ;  /* 0x0000001415147211 */ /* 0x000fe200078f30ff */
[----:B------:R-:W-:Y:S01]  /*2610*/  IMAD.IADD R146, R146, 0x1, R11 ;  /* 0x0000000192927824 */ /* 0x000fe200078e020b */
[-C--:B------:R-:W-:Y:S01]  /*2620*/  LOP3.LUT R10, R10, R33.reuse, RZ, 0x3c, !PT ;  /* 0x000000210a0a7212 */ /* 0x080fe200078e3cff */
[----:B------:R-:W-:Y:S01]  /*2630*/  IMAD.X R123, R15, 0x1, R150, P3 ;  /* 0x000000010f7b7824 */ /* 0x000fe200018e0696 */
[----:B------:R-:W-:Y:S01]  /*2640*/  SHF.R.S32.HI R13, RZ, 0x1f, R149 ;  /* 0x0000001fff0d7819 */ /* 0x000fe20000011495 */
[----:B------:R-:W-:Y:S01]  /*2650*/  IMAD.SHL.U32 R127, R127, 0x2, RZ ;  /* 0x000000027f7f7824 */ /* 0x000fe200078e00ff */
[----:B------:R-:W-:Y:S01]  /*2660*/  SHF.R.S32.HI R20, RZ, 0x6, R20 ;  /* 0x00000006ff147819 */ /* 0x000fe20000011414 */
[----:B------:R-:W-:Y:S01]  /*2670*/  IMAD.IADD R143, R143, 0x1, R10 ;  /* 0x000000018f8f7824 */ /* 0x000fe200078e020a */
[--C-:B------:R-:W-:Y:S01]  /*2680*/  LOP3.LUT R9, R211, 0x38, R30.reuse, 0xf8, !PT ;  /* 0x00000038d3097812 */ /* 0x100fe200078ef81e */
[----:B------:R-:W-:Y:S01]  /*2690*/  IMAD R10, R13, R108, RZ ;  /* 0x0000006c0d0a7224 */ /* 0x000fe200078e02ff */
[----:B------:R-:W-:Y:S01]  /*26a0*/  LOP3.LUT R11, R205, 0x38, R30, 0xf8, !PT ;  /* 0x00000038cd0b7812 */ /* 0x000fe200078ef81e */
[----:B------:R-:W-:Y:S01]  /*26b0*/  IMAD R12, R13, R102, RZ ;  /* 0x000000660d0c7224 */ /* 0x000fe200078e02ff */
[----:B------:R-:W-:Y:S01]  /*26c0*/  LOP3.LUT R9, R9, R212, RZ, 0x3c, !PT ;  /* 0x000000d409097212 */ /* 0x000fe200078e3cff */
[----:B------:R-:W-:Y:S01]  /*26d0*/  VIADD R13, R18, 0xa0 ;  /* 0x000000a0120d7836 */ /* 0x000fe20000000000 */
[----:B------:R-:W-:Y:S01]  /*26e0*/  LOP3.LUT R11, R11, R33, RZ, 0x3c, !PT ;  /* 0x000000210b0b7212 */ /* 0x000fe200078e3cff */
[C---:B------:R-:W-:Y:S01]  /*26f0*/  IMAD R144, R20.reuse, 0x1c00, R213 ;  /* 0x00001c0014907824 */ /* 0x040fe200078e02d5 */
[----:B------:R-:W-:Y:S01]  /*2700*/  LOP3.LUT R21, R211, 0x18, R18, 0xf8, !PT ;  /* 0x00000018d3157812 */ /* 0x000fe200078ef812 */
[----:B------:R-:W-:Y:S01]  /*2710*/  IMAD R142, R20, 0x1c00, R215 ;  /* 0x00001c00148e7824 */ /* 0x000fe200078e02d7 */
[----:B------:R-:W-:Y:S01]  /*2720*/  ISETP.GE.AND P2, PT, R13, UR6, PT ;  /* 0x000000060d007c0c */ /* 0x000fe2000bf46270 */
[----:B------:R-:W-:Y:S01]  /*2730*/  IMAD.IADD R144, R144, 0x1, R9 ;  /* 0x0000000190907824 */ /* 0x000fe200078e0209 */
[----:B------:R-:W-:Y:S01]  /*2740*/  SHF.L.U64.HI R9, R108, 0x6, R109 ;  /* 0x000000066c097819 */ /* 0x000fe2000001026d */
[----:B------:R-:W-:Y:S01]  /*2750*/  IMAD.IADD R142, R142, 0x1, R11 ;  /* 0x000000018e8e7824 */ /* 0x000fe200078e020b */
[C---:B------:R-:W-:Y:S01]  /*2760*/  SHF.L.U64.HI R11, R102.reuse, 0x6, R103 ;  /* 0x00000006660b7819 */ /* 0x040fe20000010267 */
[C---:B------:R-:W-:Y:S01]  /*2770*/  IMAD R35, R149.reuse, R109, R10 ;  /* 0x0000006d95237224 */ /* 0x040fe200078e020a */
[----:B-1----:R-:W-:Y:S01]  /*2780*/  SHF.R.U32.HI R14, RZ, 0x7, R14 ;  /* 0x00000007ff0e7819 */ /* 0x002fe2000001160e */
[----:B------:R-:W-:Y:S01]  /*2790*/  IMAD R33, R149, R103, R12 ;  /* 0x0000006795217224 */ /* 0x000fe200078e020c */
[----:B------:R-:W-:Y:S01]  /*27a0*/  SHF.L.U32 R12, R102, 0x6, RZ ;  /* 0x00000006660c7819 */ /* 0x000fe200000006ff */
[C---:B------:R-:W-:Y:S01]  /*27b0*/  IMAD.SHL.U32 R10, R108.reuse, 0x40, RZ ;  /* 0x000000406c0a7824 */ /* 0x040fe200078e00ff */
[----:B0-----:R-:W-:Y:S01]  /*27c0*/  SEL R32, RZ, 0x20, P2 ;  /* 0x00000020ff207807 */ /* 0x001fe20001000000 */
[----:B------:R-:W-:Y:S01]  /*27d0*/  IMAD.WIDE.U32 R108, R108, 0x70, RZ ;  /* 0x000000706c6c7825 */ /* 0x000fe200078e00ff */
[----:B------:R-:W-:-:S02]  /*27e0*/  SHF.R.S32.HI R120, RZ, 0x3, R26 ;  /* 0x00000003ff787819 */ /* 0x000fc4000001141a */
[----:B------:R-:W-:Y:S01]  /*27f0*/  LOP3.LUT R39, R31, R32, RZ, 0xfc, !PT ;  /* 0x000000201f277212 */ /* 0x000fe200078efcff */
[----:B------:R-:W-:Y:S01]  /*2800*/  IMAD.WIDE.U32 R102, R102, 0x70, RZ ;  /* 0x0000007066667825 */ /* 0x000fe200078e00ff */
[----:B------:R-:W-:Y:S02]  /*2810*/  LOP3.LUT R26, R26, 0xfffffff8, RZ, 0xc0, !PT ;  /* 0xfffffff81a1a7812 */ /* 0x000fe400078ec0ff */
[----:B------:R-:W-:Y:S01]  /*2820*/  LOP3.LUT R36, R39, 0x4, RZ, 0xc0, !PT ;  /* 0x0000000427247812 */ /* 0x000fe200078ec0ff */
[----:B------:R-:W-:Y:S01]  /*2830*/  VIADD R155, R14, 0x8 ;  /* 0x000000080e9b7836 */ /* 0x000fe20000000000 */
[----:B------:R-:W-:Y:S01]  /*2840*/  LOP3.LUT R14, R21, R212, RZ, 0x3c, !PT ;  /* 0x000000d4150e7212 */ /* 0x000fe200078e3cff */
[----:B------:R-:W-:Y:S01]  /*2850*/  IMAD.IADD R138, R109, 0x1, R29 ;  /* 0x000000016d8a7824 */ /* 0x000fe200078e021d */
[----:B------:R-:W-:Y:S01]  /*2860*/  SHF.R.S32.HI R29, RZ, 0x3, R30 ;  /* 0x00000003ff1d7819 */ /* 0x000fe2000001141e */
[----:B------:R-:W-:Y:S01]  /*2870*/  IMAD.IADD R136, R103, 0x1, R27 ;  /* 0x0000000167887824 */ /* 0x000fe200078e021b */
[----:B------:R-:W-:Y:S01]  /*2880*/  SHF.R.S32.HI R27, RZ, 0x3, R28 ;  /* 0x00000003ff1b7819 */ /* 0x000fe2000001141c */
[----:B------:R-:W-:Y:S01]  /*2890*/  IMAD.IADD R141, R213, 0x1, R14 ;  /* 0x00000001d58d7824 */ /* 0x000fe200078e020e */
[----:B------:R-:W-:Y:S01]  /*28a0*/  LOP3.LUT R28, R28, 0xfffffff8, RZ, 0xc0, !PT ;  /* 0xfffffff81c1c7812 */ /* 0x000fe200078ec0ff */
        /* <DEDUP_REMOVED lines=11> */
[----:B------:R-:W-:-:S02]  /*2960*/  SHF.R.S32.HI R32, RZ, 0x1f, R26 ;  /* 0x0000001fff207819 */ /* 0x000fc4000001141a */
[----:B------:R-:W-:Y:S02]  /*2970*/  SHF.R.S32.HI R33, RZ, 0x1f, R28 ;  /* 0x0000001fff217819 */ /* 0x000fe4000001141c */
[----:B------:R-:W-:Y:S02]  /*2980*/  SHF.R.S32.HI R34, RZ, 0x1f, R30 ;  /* 0x0000001fff227819 */ /* 0x000fe4000001141e */
[----:B------:R-:W-:-:S07]  /*2990*/  LOP3.LUT R39, R39, 0x20, RZ, 0xc0, !PT ;  /* 0x0000002027277812 */ /* 0x000fce00078ec0ff */
.L_x_4168:
[----:B--2---:R-:W2:Y:S01]  /*29a0*/  LDL.LU R43, [R1+0x8] ;  /* 0x00000800012b7983 */ /* 0x004ea20000300800 */
[----:B-----5:R-:W-:Y:S01]  /*29b0*/  VIADD R53, R25, 0xffffffff ;  /* 0xffffffff19357836 */ /* 0x020fe20000000000 */
[----:B------:R-:W0:Y:S01]  /*29c0*/  LDC.64 R124, c[0x0][0x2e8] ;  /* 0x0000ba00ff7c7b82 */ /* 0x000e220000000a00 */
[----:B------:R-:W-:Y:S01]  /*29d0*/  LOP3.LUT P5, RZ, R218, 0x4, RZ, 0xc0, !PT ;  /* 0x00000004daff7812 */ /* 0x000fe200078ac0ff */
[----:B------:R-:W-:Y:S01]  /*29e0*/  IMAD R42, R16, 0x5400, R141 ;  /* 0x00005400102a7824 */ /* 0x000fe200078e028d */
[----:B------:R-:W-:Y:S05]  /*29f0*/  YIELD ;  /* 0x0000000000007946 */ /* 0x000fea0003800000 */
[----:B------:R-:W-:Y:S01]  /*2a00*/  SHF.R.S32.HI R52, RZ, 0x1f, R53 ;  /* 0x0000001fff347819 */ /* 0x000fe20000011435 */
[-C--:B------:R-:W-:Y:S01]  /*2a10*/  IMAD R25, R135, R53.reuse, RZ ;  /* 0x0000003587197224 */ /* 0x080fe200078e02ff */
[----:B-1----:R-:W1:Y:S01]  /*2a20*/  LDC R126, c[0x0][0x3f4] ;  /* 0x0000fd00ff7e7b82 */ /* 0x002e620000000800 */
[----:B------:R-:W-:Y:S01]  /*2a30*/  IMAD.WIDE.U32 R128, R114, R53, RZ ;  /* 0x0000003572807225 */ /* 0x000fe200078e00ff */
[----:B------:R-:W-:Y:S03]  /*2a40*/  BSSY B0, `(.L_x_4069) ;  /* 0x00007b0000007945 */ /* 0x000fe60003800000 */
[----:B------:R-:W-:Y:S01]  /*2a50*/  IMAD R25, R52, R114, R25 ;  /* 0x0000007234197224 */ /* 0x000fe200078e0219 */
[----:B------:R-:W-:-:S03]  /*2a60*/  IADD3 R41, P4, R6, R128, RZ ;  /* 0x0000008006297210 */ /* 0x000fc60007f9e0ff */
[----:B------:R-:W-:Y:S01]  /*2a70*/  IMAD.IADD R96, R129, 0x1, R25 ;  /* 0x0000000181607824 */ /* 0x000fe200078e0219 */
[----:B------:R-:W-:-:S03]  /*2a80*/  IADD3 R25, P2, P3, R6, R128, R140 ;  /* 0x0000008006197210 */ /* 0x000fc60007b5e08c */
[----:B------:R-:W-:Y:S01]  /*2a90*/  IMAD.X R44, R96, 0x1, R8, P4 ;  /* 0x00000001602c7824 */ /* 0x000fe200020e0608 */
[----:B------:R-:W-:Y:S02]  /*2aa0*/  IADD3.X R46, R8, R96, R139, P2, P3 ;  /* 0x00000060082e7210 */ /* 0x000fe400017e648b */
[----:B------:R-:W-:Y:S02]  /*2ab0*/  ISETP.GT.AND P3, PT, R53, R134, PT ;  /* 0x000000863500720c */ /* 0x000fe40003f64270 */
[-C--:B0-----:R-:W-:Y:S02]  /*2ac0*/  LEA R48, P2, R25, R124.reuse, 0x1 ;  /* 0x0000007c19307211 */ /* 0x081fe400078408ff */
[----:B------:R-:W-:Y:S02]  /*2ad0*/  LEA R50, P4, R41, R124, 0x1 ;  /* 0x0000007c29327211 */ /* 0x000fe400078808ff */
[----:B------:R-:W-:Y:S01]  /*2ae0*/  LEA.HI.X R49, R25, R125, R46, 0x1, P2 ;  /* 0x0000007d19317211 */ /* 0x000fe200010f0c2e */
[----:B------:R-:W-:Y:S01]  /*2af0*/  IMAD.MOV.U32 R25, RZ, RZ, R53 ;  /* 0x000000ffff197224 */ /* 0x000fe200078e0035 */
[----:B-1----:R-:W-:-:S02]  /*2b00*/  ISETP.GE.AND P2, PT, R126, 0x1, PT ;  /* 0x000000017e00780c */ /* 0x002fc40003f46270 */
[----:B------:R-:W-:Y:S01]  /*2b10*/  LEA.HI.X R51, R41, R125, R44, 0x1, P4 ;  /* 0x0000007d29337211 */ /* 0x000fe200020f0c2c */
[C---:B------:R-:W-:Y:S02]  /*2b20*/  VIADD R44, R42.reuse, 0x20 ;  /* 0x000000202a2c7836 */ /* 0x040fe40000000000 */
[C---:B------:R-:W-:Y:S02]  /*2b30*/  @P5 VIADD R44, R42.reuse, 0xffffffe0 ;  /* 0xffffffe02a2c5836 */ /* 0x040fe40000000000 */
[--C-:B------:R-:W-:Y:S02]  /*2b40*/  IMAD R41, R42, 0x2, R121.reuse ;  /* 0x000000022a297824 */ /* 0x100fe400078e0279 */
[----:B------:R-:W-:Y:S01]  /*2b50*/  IMAD R42, R44, 0x2, R121 ;  /* 0x000000022c2a7824 */ /* 0x000fe200078e0279 */
[----:B--2---:R-:W-:-:S04]  /*2b60*/  LOP3.LUT R43, R43, 0xfffffffd, RZ, 0xc0, !PT ;  /* 0xfffffffd2b2b7812 */ /* 0x004fc800078ec0ff */
[----:B------:R-:W-:-:S05]  /*2b70*/  @P3 LOP3.LUT R43, R43, 0x2, RZ, 0xfc, !PT ;  /* 0x000000022b2b3812 */ /* 0x000fca00078efcff */
[----:B------:R0:W-:Y:S01]  /*2b80*/  STL [R1+0x8], R43 ;  /* 0x0000082b01007387 */ /* 0x0001e20000100800 */
[----:B------:R-:W-:Y:S05]  /*2b90*/  @!P2 BRA `(.L_x_4070) ;  /* 0x000000740088a947 */ /* 0x000fea0003800000 */
[----:B------:R-:W-:Y:S01]  /*2ba0*/  ULDC.U8 UR4, c[0x0][0x410] ;  /* 0x0001040000047ab9 */ /* 0x000fe20000000000 */
[-C--:B0-----:R-:W-:Y:S01]  /*2bb0*/  IMAD R43, R136, R53.reuse, RZ ;  /* 0x00000035882b7224 */ /* 0x081fe200078e02ff */
[----:B------:R-:W-:Y:S01]  /*2bc0*/  ISETP.NE.AND P2, PT, RZ, UR4, PT ;  /* 0x00000004ff007c0c */ /* 0x000fe2000bf45270 */
[-C--:B------:R-:W-:Y:S02]  /*2bd0*/  IMAD R47, R138, R53.reuse, RZ ;  /* 0x000000358a2f7224 */ /* 0x080fe400078e02ff */
[C---:B------:R-:W-:Y:S02]  /*2be0*/  IMAD R45, R52.reuse, R102, R43 ;  /* 0x00000066342d7224 */ /* 0x040fe400078e022b */
        /* <DEDUP_REMOVED lines=23> */
[----:B------:R-:W-:Y:S06]  /*2d60*/  @P3 BRA `(.L_x_4073) ;  /* 0x0000000000a03947 */ /* 0x000fec0003800000 */
[----:B------:R-:W-:Y:S01]  /*2d70*/  IADD3 R45, P2, R106, R94, RZ ;  /* 0x0000005e6a2d7210 */ /* 0x000fe20007f5e0ff */
[----:B------:R-:W-:Y:S01]  /*2d80*/  ULDC.64 UR4, c[0x0][0x3e8] ;  /* 0x0000fa0000047ab9 */ /* 0x000fe20000000a00 */
[----:B------:R-:W-:Y:S02]  /*2d90*/  CS2R R124, SRZ ;  /* 0x00000000007c7805 */ /* 0x000fe4000001ff00 */
[----:B------:R-:W-:Y:S01]  /*2da0*/  CS2R R128, SRZ ;  /* 0x0000000000807805 */ /* 0x000fe2000001ff00 */
[----:B------:R-:W-:Y:S01]  /*2db0*/  IMAD.X R46, R100, 0x1, R20, P2 ;  /* 0x00000001642e7824 */ /* 0x000fe200010e0614 */
[----:B------:R-:W-:-:S04]  /*2dc0*/  LEA R44, P2, R45, UR4, 0x1 ;  /* 0x000000042d2c7c11 */ /* 0x000fc8000f8408ff */
[----:B------:R-:W-:Y:S01]  /*2dd0*/  LEA.HI.X R45, R45, UR5, R46, 0x1, P2 ;  /* 0x000000052d2d7c11 */ /* 0x000fe200090f0c2e */
[----:B------:R-:W-:Y:S01]  /*2de0*/  ULDC.64 UR4, c[0x0][0x400] ;  /* 0x0001000000047ab9 */ /* 0x000fe20000000a00 */
[----:B------:R-:W-:-:S05]  /*2df0*/  IADD3 R47, P2, R112, R92, RZ ;  /* 0x0000005c702f7210 */ /* 0x000fca0007f5e0ff */
[----:B------:R-:W-:Y:S01]  /*2e00*/  IMAD.X R54, R101, 0x1, R14, P2 ;  /* 0x0000000165367824 */ /* 0x000fe200010e060e */
        /* <DEDUP_REMOVED lines=30> */
.L_x_4073:
[----:B------:R-:W-:Y:S05]  /*2ff0*/  BSYNC B1 ;  /* 0x0000000000017941 */ /* 0x000fea0003800000 */
.L_x_4072:
        /* <DEDUP_REMOVED lines=12> */
[----:B-----5:R-:W-:Y:S01]  /*30c0*/  IMAD.MOV.U32 R131, RZ, RZ, R76 ;  /* 0x000000ffff837224 */ /* 0x020fe200078e004c */
[----:B------:R-:W-:Y:S01]  /*30d0*/  CS2R R74, SRZ ;  /* 0x00000000004a7805 */ /* 0x000fe2000001ff00 */
[----:B------:R-:W-:Y:S01]  /*30e0*/  IMAD.MOV.U32 R130, RZ, RZ, R77 ;  /* 0x000000ffff827224 */ /* 0x000fe200078e004d */
[----:B------:R-:W-:Y:S06]  /*30f0*/  @P4 BRA `(.L_x_4075) ;  /* 0x0000000000a04947 */ /* 0x000fec0003800000 */
[----:B------:R-:W-:Y:S01]  /*3100*/  IADD3 R94, P2, P5, R106, R94, R12 ;  /* 0x0000005e6a5e7210 */ /* 0x000fe20007d5e00c */
[----:B------:R-:W-:Y:S01]  /*3110*/  ULDC.64 UR4, c[0x0][0x3e8] ;  /* 0x0000fa0000047ab9 */ /* 0x000fe20000000a00 */
[----:B------:R-:W-:Y:S02]  /*3120*/  CS2R R72, SRZ ;  /* 0x0000000000487805 */ /* 0x000fe4000001ff00 */
[----:B------:R-:W-:Y:S02]  /*3130*/  CS2R R74, SRZ ;  /* 0x00000000004a7805 */ /* 0x000fe4000001ff00 */
[----:B0-----:R-:W-:Y:S02]  /*3140*/  IADD3.X R45, R20, R100, R11, P2, P5 ;  /* 0x00000064142d7210 */ /* 0x001fe400017ea40b */
[----:B------:R-:W-:-:S04]  /*3150*/  IADD3 R92, P2, P5, R112, R92, R10 ;  /* 0x0000005c705c7210 */ /* 0x000fc80007d5e00a */
[----:B------:R-:W-:Y:S02]  /*3160*/  IADD3.X R101, R14, R101, R9, P2, P5 ;  /* 0x000000650e657210 */ /* 0x000fe400017ea409 */
[----:B------:R-:W-:-:S04]  /*3170*/  LEA R44, P2, R94, UR4, 0x1 ;  /* 0x000000045e2c7c11 */ /* 0x000fc8000f8408ff */
[----:B------:R-:W-:Y:S01]  /*3180*/  LEA.HI.X R45, R94, UR5, R45, 0x1, P2 ;  /* 0x000000055e2d7c11 */ /* 0x000fe200090f0c2d */
[----:B------:R-:W-:Y:S02]  /*3190*/  ULDC.64 UR4, c[0x0][0x400] ;  /* 0x0001000000047ab9 */ /* 0x000fe40000000a00 */
        /* <DEDUP_REMOVED lines=30> */
.L_x_4075:
[----:B------:R-:W-:Y:S05]  /*3380*/  BSYNC B1 ;  /* 0x0000000000017941 */ /* 0x000fea0003800000 */
.L_x_4074:
[----:B01----:R-:W2:Y:S01]  /*3390*/  LDL R44, [R1+0x14] ;  /* 0x00001400012c7983 */ /* 0x003ea20000100800 */
        /* <DEDUP_REMOVED lines=15> */
[----:B------:R-:W-:-:S05]  /*3490*/  IMAD.MOV.U32 R47, RZ, RZ, R79 ;  /* 0x000000ffff2f7224 */ /* 0x000fca00078e004f */
[----:B------:R-:W-:Y:S01]  /*34a0*/  PRMT R164, R46, 0x5410, R47 ;  /* 0x000054102ea47816 */ /* 0x000fe2000000002f */
[----:B------:R-:W-:Y:S02]  /*34b0*/  IMAD.MOV.U32 R46, RZ, RZ, R90 ;  /* 0x000000ffff2e7224 */ /* 0x000fe400078e005a */
[----:B------:R-:W-:-:S03]  /*34c0*/  IMAD.MOV.U32 R47, RZ, RZ, R91 ;  /* 0x000000ffff2f7224 */ /* 0x000fc600078e005b */
[----:B------:R-:W-:Y:S01]  /*34d0*/  PRMT R170, R170, 0x5410, R46 ;  /* 0x00005410aaaa7816 */ /* 0x000fe2000000002e */
[----:B------:R-:W-:Y:S01]  /*34e0*/  IMAD.MOV.U32 R46, RZ, RZ, R128 ;  /* 0x000000ffff2e7224 */ /* 0x000fe200078e0080 */
[----:B------:R-:W-:Y:S01]  /*34f0*/  PRMT R171, R171, 0x5410, R47 ;  /* 0x00005410abab7816 */ /* 0x000fe2000000002f */
[----:B------:R-:W-:-:S03]  /*3500*/  IMAD.MOV.U32 R47, RZ, RZ, R129 ;  /* 0x000000ffff2f7224 */ /* 0x000fc600078e0081 */
[----:B------:R-:W-:Y:S01]  /*3510*/  PRMT R130, R46, 0x7610, R130 ;  /* 0x000076102e827816 */ /* 0x000fe20000000082 */
[----:B-----5:R-:W-:Y:S01]  /*3520*/  IMAD.MOV.U32 R46, RZ, RZ, R53 ;  /* 0x000000ffff2e7224 */ /* 0x020fe200078e0035 */
[----:B------:R-:W-:Y:S01]  /*3530*/  PRMT R132, R132, 0x5410, R47 ;  /* 0x0000541084847816 */ /* 0x000fe2000000002f */
[----:B------:R-:W-:-:S05]  /*3540*/  IMAD.MOV.U32 R47, RZ, RZ, R52 ;  /* 0x000000ffff2f7224 */ /* 0x000fca00078e0034 */
[----:B------:R-:W-:Y:S01]  /*3550*/  PRMT R92, R46, 0x5410, R47 ;  /* 0x000054102e5c7816 */ /* 0x000fe2000000002f */
[----:B------:R-:W-:Y:S02]  /*3560*/  IMAD.MOV.U32 R47, RZ, RZ, R60 ;  /* 0x000000ffff2f7224 */ /* 0x000fe400078e003c */
[----:B------:R-:W-:-:S05]  /*3570*/  IMAD.MOV.U32 R46, RZ, RZ, R61 ;  /* 0x000000ffff2e7224 */ /* 0x000fca00078e003d */
[----:B------:R-:W-:Y:S01]  /*3580*/  PRMT R151, R47, 0x5410, R46 ;  /* 0x000054102f977816 */ /* 0x000fe2000000002e */
[----:B------:R-:W-:Y:S01]  /*3590*/  IMAD.MOV.U32 R47, RZ, RZ, R68 ;  /* 0x000000ffff2f7224 */ /* 0x000fe200078e0044 */
[----:B------:R-:W-:-:S04]  /*35a0*/  MOV R46, R69 ;  /* 0x00000045002e7202 */ /* 0x000fc80000000f00 */
[----:B------:R-:W-:Y:S01]  /*35b0*/  PRMT R160, R47, 0x5410, R46 ;  /* 0x000054102fa07816 */ /* 0x000fe2000000002e */
[----:B------:R-:W-:Y:S02]  /*35c0*/  IMAD.MOV.U32 R47, RZ, RZ, R54 ;  /* 0x000000ffff2f7224 */ /* 0x000fe400078e0036 */
[----:B------:R-:W-:-:S05]  /*35d0*/  IMAD.MOV.U32 R46, RZ, RZ, R55 ;  /* 0x000000ffff2e7224 */ /* 0x000fca00078e0037 */
[----:B------:R-:W-:Y:S01]  /*35e0*/  PRMT R93, R47, 0x5410, R46 ;  /* 0x000054102f5d7816 */ /* 0x000fe2000000002e */
[----:B------:R-:W-:Y:S02]  /*35f0*/  IMAD.MOV.U32 R47, RZ, RZ, R62 ;  /* 0x000000ffff2f7224 */ /* 0x000fe400078e003e */
[----:B------:R-:W-:-:S05]  /*3600*/  IMAD.MOV.U32 R46, RZ, RZ, R63 ;  /* 0x000000ffff2e7224 */ /* 0x000fca00078e003f */
[----:B------:R-:W-:Y:S02]  /*3610*/  PRMT R157, R47, 0x5410, R46 ;  /* 0x000054102f9d7816 */ /* 0x000fe4000000002e */
[----:B--2---:R-:W-:Y:S01]  /*3620*/  R2UR UR4, R44 ;  /* 0x000000002c0472ca */ /* 0x004fe200000e0000 */
[----:B------:R-:W-:-:S05]  /*3630*/  IMAD.MOV.U32 R44, RZ, RZ, R80 ;  /* 0x000000ffff2c7224 */ /* 0x000fca00078e0050 */
[----:B------:R-:W-:Y:S01]  /*3640*/  PRMT R168, R44, 0x7610, R168 ;  /* 0x000076102ca87816 */ /* 0x000fe200000000a8 */
[----:B------:R-:W-:-:S03]  /*3650*/  IMAD.MOV.U32 R44, RZ, RZ, R84 ;  /* 0x000000ffff2c7224 */ /* 0x000fc600078e0054 */
[----:B------:R-:W-:Y:S01]  /*3660*/  PRMT R168, R168, 0x5410, R45 ;  /* 0x00005410a8a87816 */ /* 0x000fe2000000002d */
[----:B------:R-:W-:Y:S01]  /*3670*/  IMAD.MOV.U32 R45, RZ, RZ, R82 ;  /* 0x000000ffff2d7224 */ /* 0x000fe200078e0052 */
[----:B------:R-:W-:Y:S01]  /*3680*/  PRMT R169, R44, 0x7610, R169 ;  /* 0x000076102ca97816 */ /* 0x000fe200000000a9 */
[----:B------:R-:W-:Y:S01]  /*3690*/  IMAD.MOV.U32 R44, RZ, RZ, R96 ;  /* 0x000000ffff2c7224 */ /* 0x000fe200078e0060 */
[----:B------:R-:W-:-:S04]  /*36a0*/  UISETP.NE.AND UP0, UPT, UR4, 0x3, UPT ;  /* 0x000000030400788c */ /* 0x000fc8000bf05270 */
[----:B------:R-:W-:Y:S01]  /*36b0*/  PRMT R167, R167, 0x5410, R44 ;  /* 0x00005410a7a77816 */ /* 0x000fe2000000002c */
[----:B------:R-:W-:Y:S01]  /*36c0*/  IMAD.MOV.U32 R44, RZ, RZ, R83 ;  /* 0x000000ffff2c7224 */ /* 0x000fe200078e0053 */
[----:B------:R-:W-:-:S04]  /*36d0*/  PLOP3.LUT P2, PT, PT, PT, UP0, 0x80, 0x0 ;  /* 0x000000000000781c */ /* 0x000fc80003f4f008 */
        /* <DEDUP_REMOVED lines=8> */
[----:B------:R-:W-:Y:S01]  /*3760*/  IMAD.MOV.U32 R44, RZ, RZ, R57 ;  /* 0x000000ffff2c7224 */ /* 0x000fe200078e0039 */
[----:B------:R-:W-:Y:S01]  /*3770*/  PRMT R172, R172, 0x5410, R45 ;  /* 0x00005410acac7816 */ /* 0x000fe2000000002d */
[----:B------:R-:W-:-:S05]  /*3780*/  IMAD.MOV.U32 R45, RZ, RZ, R56 ;  /* 0x000000ffff2d7224 */ /* 0x000fca00078e0038 */
[----:B------:R-:W-:Y:S01]  /*3790*/  PRMT R133, R45, 0x5410, R44 ;  /* 0x000054102d857816 */ /* 0x000fe2000000002c */
[----:B------:R-:W-:Y:S02]  /*37a0*/  IMAD.MOV.U32 R45, RZ, RZ, R64 ;  /* 0x000000ffff2d7224 */ /* 0x000fe400078e0040 */
[----:B------:R-:W-:-:S05]  /*37b0*/  IMAD.MOV.U32 R44, RZ, RZ, R65 ;  /* 0x000000ffff2c7224 */ /* 0x000fca00078e0041 */
[----:B------:R-:W-:Y:S01]  /*37c0*/  PRMT R159, R44, 0x5410, R45 ;  /* 0x000054102c9f7816 */ /* 0x000fe2000000002d */
[----:B------:R-:W-:Y:S02]  /*37d0*/  IMAD.MOV.U32 R45, RZ, RZ, R72 ;  /* 0x000000ffff2d7224 */ /* 0x000fe400078e0048 */
        /* <DEDUP_REMOVED lines=16> */
[----:B------:R-:W-:Y:S06]  /*38e0*/  @!P2 BRA `(.L_x_4076) ;  /* 0x000000000004a947 */ /* 0x000fec0003800000 */
[----:B------:R-:W-:Y:S01]  /*38f0*/  BPT.TRAP 0x1 ;  /* 0x000000040000795c */ /* 0x000fe20000300000 */
.L_x_4076:
[----:B------:R-:W-:Y:S01]  /*3900*/  IMAD R100, R16, 0x8, R2 ;  /* 0x0000000810647824 */ /* 0x000fe200078e0202 */
[----:B------:R-:W-:Y:S01]  /*3910*/  SHF.L.U32 R101, R204, 0x1f, RZ ;  /* 0x0000001fcc657819 */ /* 0x000fe200000006ff */
[----:B------:R-:W-:Y:S03]  /*3920*/  BSSY B1, `(.L_x_4077) ;  /* 0x0000003000017945 */ /* 0x000fe60003800000 */
[----:B------:R-:W0:Y:S02]  /*3930*/  SYNCS.PHASECHK.TRANS64.TRYWAIT P5, [R100+URZ+0x36890], R101 ;  /* 0x03689065640075a7 */ /* 0x000e2400080a017f */
[----:B0-----:R-:W-:Y:S05]  /*3940*/  @!P5 BRA `(.L_x_4078) ;  /* 0x000002380090d947 */ /* 0x001fea0003800000 */
.L_x_4436:
[----:B------:R-:W-:Y:S05]  /*3950*/  BSYNC B1 ;  /* 0x0000000000017941 */ /* 0x000fea0003800000 */
.L_x_4077:
        /* <DEDUP_REMOVED lines=10> */
[----:B------:R-:W-:Y:S01]  /*3a00*/  SHF.R.U64 R94, R124, 0x10, R125 ;  /* 0x000000107c5e7819 */ /* 0x000fe2000000127d */
[C---:B--2---:R-:W-:Y:S01]  /*3a10*/  IMAD.U32 R124, R45.reuse, 0x10000, RZ ;  /* 0x000100002d7c7824 */ /* 0x044fe200078e00ff */
[C---:B------:R-:W-:Y:S02]  /*3a20*/  PRMT R95, R130.reuse, 0x5410, R95 ;  /* 0x00005410825f7816 */ /* 0x040fe4000000005f */
[----:B------:R-:W-:Y:S02]  /*3a30*/  PRMT R94, R130, 0x5432, R94 ;  /* 0x00005432825e7816 */ /* 0x000fe4000000005e */
[----:B------:R-:W-:Y:S02]  /*3a40*/  SHF.R.U32.HI R128, RZ, 0x10, R129 ;  /* 0x00000010ff807819 */ /* 0x000fe40000011681 */
[----:B------:R-:W-:-:S02]  /*3a50*/  LOP3.LUT R130, R45, 0xffff0000, RZ, 0xc0, !PT ;  /* 0xffff00002d827812 */ /* 0x000fc400078ec0ff */
[C---:B------:R-:W-:Y:S01]  /*3a60*/  LOP3.LUT R129, R95.reuse, 0xffff0000, RZ, 0xc0, !PT ;  /* 0xffff00005f817812 */ /* 0x040fe200078ec0ff */
[----:B------:R-:W-:Y:S01]  /*3a70*/  IMAD.U32 R95, R95, 0x10000, RZ ;  /* 0x000100005f5f7824 */ /* 0x000fe200078e00ff */
[C---:B------:R-:W-:Y:S01]  /*3a80*/  LOP3.LUT R131, R94.reuse, 0xffff0000, RZ, 0xc0, !PT ;  /* 0xffff00005e837812 */ /* 0x040fe200078ec0ff */
[----:B------:R-:W-:Y:S01]  /*3a90*/  IMAD.U32 R94, R94, 0x10000, RZ ;  /* 0x000100005e5e7824 */ /* 0x000fe200078e00ff */
[----:B------:R-:W-:Y:S01]  /*3aa0*/  SHF.R.U32.HI R125, RZ, 0x10, R125 ;  /* 0x00000010ff7d7819 */ /* 0x000fe2000001167d */
[----:B------:R-:W-:Y:S01]  /*3ab0*/  FMUL.FTZ R45, R130, R129 ;  /* 0x00000081822d7220 */ /* 0x000fe20000410000 */
[----:B------:R-:W-:Y:S01]  /*3ac0*/  PRMT R128, R132, 0x5432, R128 ;  /* 0x0000543284807816 */ /* 0x000fe20000000080 */
[-C--:B------:R-:W-:Y:S01]  /*3ad0*/  FMUL.FTZ R130, R130, R131.reuse ;  /* 0x0000008382827220 */ /* 0x080fe20000410000 */
[----:B------:R-:W-:Y:S01]  /*3ae0*/  PRMT R125, R132, 0x5410, R125 ;  /* 0x00005410847d7816 */ /* 0x000fe2000000007d */
[----:B------:R-:W-:Y:S01]  /*3af0*/  FFMA.FTZ R45, R124, R131, -R45 ;  /* 0x000000837c2d7223 */ /* 0x000fe2000001082d */
[----:B------:R-:W-:Y:S01]  /*3b00*/  LOP3.LUT R132, R46, 0xffff0000, RZ, 0xc0, !PT ;  /* 0xffff00002e847812 */ /* 0x000fe200078ec0ff */
[----:B------:R-:W-:Y:S01]  /*3b10*/  FFMA.FTZ R124, R124, R129, R130 ;  /* 0x000000817c7c7223 */ /* 0x000fe20000010082 */
[C---:B------:R-:W-:Y:S01]  /*3b20*/  IMAD.U32 R129, R128.reuse, 0x10000, RZ ;  /* 0x0001000080817824 */ /* 0x040fe200078e00ff */
[----:B------:R-:W-:Y:S01]  /*3b30*/  LOP3.LUT R128, R128, 0xffff0000, RZ, 0xc0, !PT ;  /* 0xffff000080807812 */ /* 0x000fe200078ec0ff */
[C---:B------:R-:W-:Y:S01]  /*3b40*/  IMAD.U32 R130, R125.reuse, 0x10000, RZ ;  /* 0x000100007d827824 */ /* 0x040fe200078e00ff */
[----:B------:R-:W-:Y:S01]  /*3b50*/  LOP3.LUT R125, R125, 0xffff0000, RZ, 0xc0, !PT ;  /* 0xffff00007d7d7812 */ /* 0x000fe200078ec0ff */
[----:B------:R-:W-:Y:S01]  /*3b60*/  FMUL.FTZ R131, R132, R129 ;  /* 0x0000008184837220 */ /* 0x000fe20000410000 */
[----:B------:R-:W-:-:S02]  /*3b70*/  IMAD.U32 R46, R46, 0x10000, RZ ;  /* 0x000100002e2e7824 */ /* 0x000fc400078e00ff */
[-C--:B------:R-:W-:Y:S01]  /*3b80*/  FMUL.FTZ R132, R132, R130.reuse ;  /* 0x0000008284847220 */ /* 0x080fe20000410000 */
[----:B------:R-:W-:Y:S01]  /*3b90*/  F2FP.BF16.F32.PACK_AB R45, R124, R45 ;  /* 0x0000002d7c2d723e */ /* 0x000fe200000010ff */
[C---:B------:R-:W-:Y:S02]  /*3ba0*/  FFMA.FTZ R131, R46.reuse, R130, -R131 ;  /* 0x000000822e837223 */ /* 0x040fe40000010883 */
[----:B------:R-:W-:Y:S01]  /*3bb0*/  FFMA.FTZ R132, R46, R129, R132 ;  /* 0x000000812e847223 */ /* 0x000fe20000010084 */
[C---:B------:R-:W-:Y:S01]  /*3bc0*/  LOP3.LUT R46, R47.reuse, 0xffff0000, RZ, 0xc0, !PT ;  /* 0xffff00002f2e7812 */ /* 0x040fe200078ec0ff */
[----:B------:R-:W-:-:S03]  /*3bd0*/  IMAD.U32 R47, R47, 0x10000, RZ ;  /* 0x000100002f2f7824 */ /* 0x000fc600078e00ff */
[----:B------:R-:W-:Y:S01]  /*3be0*/  F2FP.BF16.F32.PACK_AB R131, R132, R131 ;  /* 0x000000838483723e */ /* 0x000fe200000010ff */
[C---:B------:R-:W-:Y:S01]  /*3bf0*/  FMUL.FTZ R129, R46.reuse, R128 ;  /* 0x000000802e817220 */ /* 0x040fe20000410000 */
[----:B------:R-:W-:-:S03]  /*3c00*/  FMUL.FTZ R46, R46, R125 ;  /* 0x0000007d2e2e7220 */ /* 0x000fc60000410000 */
[C---:B------:R-:W-:Y:S01]  /*3c10*/  FFMA.FTZ R129, R47.reuse, R125, -R129 ;  /* 0x0000007d2f817223 */ /* 0x040fe20000010881 */
[----:B------:R-:W-:Y:S01]  /*3c20*/  FFMA.FTZ R46, R47, R128, R46 ;  /* 0x000000802f2e7223 */ /* 0x000fe2000001002e */
[C---:B------:R-:W-:Y:S01]  /*3c30*/  LOP3.LUT R47, R44.reuse, 0xffff0000, RZ, 0xc0, !PT ;  /* 0xffff00002c2f7812 */ /* 0x040fe200078ec0ff */
[----:B------:R-:W-:-:S03]  /*3c40*/  IMAD.U32 R44, R44, 0x10000, RZ ;  /* 0x000100002c2c7824 */ /* 0x000fc600078e00ff */
[----:B------:R-:W-:Y:S01]  /*3c50*/  F2FP.BF16.F32.PACK_AB R46, R46, R129 ;  /* 0x000000812e2e723e */ /* 0x000fe200000010ff */
[C---:B------:R-:W-:Y:S01]  /*3c60*/  FMUL.FTZ R125, R47.reuse, R95 ;  /* 0x0000005f2f7d7220 */ /* 0x040fe20000410000 */
[----:B------:R-:W-:-:S03]  /*3c70*/  FMUL.FTZ R47, R47, R94 ;  /* 0x0000005e2f2f7220 */ /* 0x000fc60000410000 */
[C---:B------:R-:W-:Y:S01]  /*3c80*/  FFMA.FTZ R125, R44.reuse, R94, -R125 ;  /* 0x0000005e2c7d7223 */ /* 0x040fe2000001087d */
[----:B------:R-:W-:-:S05]  /*3c90*/  FFMA.FTZ R47, R44, R95, R47 ;  /* 0x0000005f2c2f7223 */ /* 0x000fca000001002f */
[----:B------:R-:W-:Y:S01]  /*3ca0*/  F2FP.BF16.F32.PACK_AB R125, R47, R125 ;  /* 0x0000007d2f7d723e */ /* 0x000fe200000010ff */
[----:B------:R-:W-:Y:S02]  /*3cb0*/  IMAD.MOV.U32 R47, RZ, RZ, R46 ;  /* 0x000000ffff2f7224 */ /* 0x000fe400078e002e */
[----:B------:R-:W-:Y:S02]  /*3cc0*/  IMAD.MOV.U32 R46, RZ, RZ, R131 ;  /* 0x000000ffff2e7224 */ /* 0x000fe400078e0083 */
[----:B------:R-:W-:-:S07]  /*3cd0*/  IMAD.MOV.U32 R44, RZ, RZ, R125 ;  /* 0x000000ffff2c7224 */ /* 0x000fce00078e007d */
.L_x_4084:
[----:B------:R-:W-:Y:S05]  /*3ce0*/  BSYNC B3 ;  /* 0x0000000000037941 */ /* 0x000fea0003800000 */
.L_x_4083:
[----:B--2---:R1:W-:Y:S02]  /*3cf0*/  STG.E.128 desc[UR60][R50.64], R44 ;  /* 0x0000002c32007986 */ /* 0x0043e4000c101d3c */
.L_x_4082:
[----:B------:R-:W-:Y:S05]  /*3d00*/  BSYNC B2 ;  /* 0x0000000000027941 */ /* 0x000fea0003800000 */
.L_x_4081:
[----:B------:R-:W-:Y:S01]  /*3d10*/  ISETP.NE.AND P3, PT, R35, RZ, PT ;  /* 0x000000ff2300720c */ /* 0x000fe20003f65270 */
[----:B------:R-:W-:-:S12]  /*3d20*/  BSSY B2, `(.L_x_4085) ;  /* 0x0000038000027945 */ /* 0x000fd80003800000 */
[----:B------:R-:W-:Y:S05]  /*3d30*/  @!P3 BRA `(.L_x_4086) ;  /* 0x0000000000d8b947 */ /* 0x000fea0003800000 */
[----:B-1----:R1:W2:Y:S01]  /*3d40*/  LDS.128 R44, [R42+0x21000] ;  /* 0x021000002a2c7984 */ /* 0x0022a20000000c00 */
[----:B------:R-:W-:Y:S01]  /*3d50*/  ISETP.GE.AND P3, PT, R207, R126, PT ;  /* 0x0000007ecf00720c */ /* 0x000fe20003f66270 */
[----:B------:R-:W-:-:S12]  /*3d60*/  BSSY B3, `(.L_x_4087) ;  /* 0x0000032000037945 */ /* 0x000fd80003800000 */
[----:B-1----:R-:W-:Y:S05]  /*3d70*/  @P3 BRA `(.L_x_4088) ;  /* 0x0000000000c03947 */ /* 0x002fea0003800000 */
[--C-:B------:R-:W-:Y:S01]  /*3d80*/  SHF.R.U64 R94, R96, 0x10, R97.reuse ;  /* 0x00000010605e7819 */ /* 0x100fe20000001261 */
[----:B--2---:R-:W-:Y:S01]  /*3d90*/  IMAD.U32 R95, R45, 0x10000, RZ ;  /* 0x000100002d5f7824 */ /* 0x004fe200078e00ff */
[----:B------:R-:W-:Y:S02]  /*3da0*/  SHF.R.U32.HI R124, RZ, 0x10, R97 ;  /* 0x00000010ff7c7819 */ /* 0x000fe40000011661 */
[----:B------:R-:W-:Y:S02]  /*3db0*/  SHF.R.U64 R97, R98, 0x10, R99 ;  /* 0x0000001062617819 */ /* 0x000fe40000001263 */
[----:B------:R-:W-:Y:S02]  /*3dc0*/  PRMT R94, R167, 0x5432, R94 ;  /* 0x00005432a75e7816 */ /* 0x000fe4000000005e */
[----:B------:R-:W-:Y:S02]  /*3dd0*/  PRMT R97, R174, 0x5410, R97 ;  /* 0x00005410ae617816 */ /* 0x000fe40000000061 */
[----:B------:R-:W-:-:S02]  /*3de0*/  SHF.R.U32.HI R98, RZ, 0x10, R99 ;  /* 0x00000010ff627819 */ /* 0x000fc40000011663 */
[----:B------:R-:W-:Y:S02]  /*3df0*/  LOP3.LUT R128, R45, 0xffff0000, RZ, 0xc0, !PT ;  /* 0xffff00002d807812 */ /* 0x000fe400078ec0ff */
[C---:B------:R-:W-:Y:S01]  /*3e00*/  LOP3.LUT R99, R97.reuse, 0xffff0000, RZ, 0xc0, !PT ;  /* 0xffff000061637812 */ /* 0x040fe200078ec0ff */
[----:B------:R-:W-:Y:S01]  /*3e10*/  IMAD.U32 R97, R97, 0x10000, RZ ;  /* 0x0001000061617824 */ /* 0x000fe200078e00ff */
[C---:B------:R-:W-:Y:S01]  /*3e20*/  LOP3.LUT R96, R94.reuse, 0xffff0000, RZ, 0xc0, !PT ;  /* 0xffff00005e607812 */ /* 0x040fe200078ec0ff */
[----:B------:R-:W-:Y:S01]  /*3e30*/  IMAD.U32 R94, R94, 0x10000, RZ ;  /* 0x000100005e5e7824 */ /* 0x000fe200078e00ff */
[----:B------:R-:W-:Y:S01]  /*3e40*/  PRMT R98, R172, 0x5432, R98 ;  /* 0x00005432ac627816 */ /* 0x000fe20000000062 */
[C---:B------:R-:W-:Y:S02]  /*3e50*/  FMUL.FTZ R125, R128.reuse, R99 ;  /* 0x00000063807d7220 */ /* 0x040fe40000410000 */
[-C--:B------:R-:W-:Y:S01]  /*3e60*/  FMUL.FTZ R45, R128, R96.reuse ;  /* 0x00000060802d7220 */ /* 0x080fe20000410000 */
[C---:B------:R-:W-:Y:S01]  /*3e70*/  LOP3.LUT R128, R46.reuse, 0xffff0000, RZ, 0xc0, !PT ;  /* 0xffff00002e807812 */ /* 0x040fe200078ec0ff */
[----:B------:R-:W-:Y:S01]  /*3e80*/  FFMA.FTZ R96, R95, R96, -R125 ;  /* 0x000000605f607223 */ /* 0x000fe2000001087d */
[----:B------:R-:W-:-:S02]  /*3e90*/  IMAD.U32 R46, R46, 0x10000, RZ ;  /* 0x000100002e2e7824 */ /* 0x000fc400078e00ff */
[----:B------:R-:W-:Y:S01]  /*3ea0*/  FFMA.FTZ R95, R95, R99, R45 ;  /* 0x000000635f5f7223 */ /* 0x000fe2000001002d */
[----:B------:R-:W-:Y:S01]  /*3eb0*/  PRMT R45, R168, 0x5432, R124 ;  /* 0x00005432a82d7816 */ /* 0x000fe2000000007c */
[C---:B------:R-:W-:Y:S01]  /*3ec0*/  IMAD.U32 R99, R98.reuse, 0x10000, RZ ;  /* 0x0001000062637824 */ /* 0x040fe200078e00ff */
[----:B------:R-:W-:Y:S02]  /*3ed0*/  LOP3.LUT R98, R98, 0xffff0000, RZ, 0xc0, !PT ;  /* 0xffff000062627812 */ /* 0x000fe400078ec0ff */
[----:B------:R-:W-:Y:S01]  /*3ee0*/  F2FP.BF16.F32.PACK_AB R95, R95, R96 ;  /* 0x000000605f5f723e */ /* 0x000fe200000010ff */
[C---:B------:R-:W-:Y:S02]  /*3ef0*/  IMAD.U32 R124, R45.reuse, 0x10000, RZ ;  /* 0x000100002d7c7824 */ /* 0x040fe400078e00ff */
[C---:B------:R-:W-:Y:S01]  /*3f00*/  FMUL.FTZ R125, R128.reuse, R99 ;  /* 0x00000063807d7220 */ /* 0x040fe20000410000 */
[----:B------:R-:W-:Y:S01]  /*3f10*/  LOP3.LUT R45, R45, 0xffff0000, RZ, 0xc0, !PT ;  /* 0xffff00002d2d7812 */ /* 0x000fe200078ec0ff */
[----:B------:R-:W-:-:S02]  /*3f20*/  FMUL.FTZ R128, R128, R124 ;  /* 0x0000007c80807220 */ /* 0x000fc40000410000 */
        /* <DEDUP_REMOVED lines=8> */
[C---:B------:R-:W-:Y:S01]  /*3fb0*/  LOP3.LUT R45, R44.reuse, 0xffff0000, RZ, 0xc0, !PT ;  /* 0xffff00002c2d7812 */ /* 0x040fe200078ec0ff */
[----:B------:R-:W-:Y:S01]  /*3fc0*/  FFMA.FTZ R46, R47, R98, R46 ;  /* 0x000000622f2e7223 */ /* 0x000fe2000001002e */
[----:B------:R-:W-:-:S03]  /*3fd0*/  IMAD.U32 R44, R44, 0x10000, RZ ;  /* 0x000100002c2c7824 */ /* 0x000fc600078e00ff */
[C---:B------:R-:W-:Y:S01]  /*3fe0*/  FMUL.FTZ R47, R45.reuse, R97 ;  /* 0x000000612d2f7220 */ /* 0x040fe20000410000 */
[-C--:B------:R-:W-:Y:S01]  /*3ff0*/  FMUL.FTZ R45, R45, R94.reuse ;  /* 0x0000005e2d2d7220 */ /* 0x080fe20000410000 */
[----:B------:R-:W-:Y:S02]  /*4000*/  F2FP.BF16.F32.PACK_AB R46, R46, R99 ;  /* 0x000000632e2e723e */ /* 0x000fe400000010ff */
[C---:B------:R-:W-:Y:S01]  /*4010*/  FFMA.FTZ R47, R44.reuse, R94, -R47 ;  /* 0x0000005e2c2f7223 */ /* 0x040fe2000001082f */
[----:B------:R-:W-:-:S05]  /*4020*/  FFMA.FTZ R45, R44, R97, R45 ;  /* 0x000000612c2d7223 */ /* 0x000fca000001002d */
[----:B------:R-:W-:Y:S01]  /*4030*/  F2FP.BF16.F32.PACK_AB R45, R45, R47 ;  /* 0x0000002f2d2d723e */ /* 0x000fe200000010ff */
[----:B------:R-:W-:Y:S02]  /*4040*/  IMAD.MOV.U32 R47, RZ, RZ, R46 ;  /* 0x000000ffff2f7224 */ /* 0x000fe400078e002e */
[----:B------:R-:W-:Y:S02]  /*4050*/  IMAD.MOV.U32 R46, RZ, RZ, R125 ;  /* 0x000000ffff2e7224 */ /* 0x000fe400078e007d */
[----:B------:R-:W-:Y:S02]  /*4060*/  IMAD.MOV.U32 R44, RZ, RZ, R45 ;  /* 0x000000ffff2c7224 */ /* 0x000fe400078e002d */
[----:B------:R-:W-:-:S07]  /*4070*/  IMAD.MOV.U32 R45, RZ, RZ, R95 ;  /* 0x000000ffff2d7224 */ /* 0x000fce00078e005f */
.L_x_4088:
[----:B------:R-:W-:Y:S05]  /*4080*/  BSYNC B3 ;  /* 0x0000000000037941 */ /* 0x000fea0003800000 */
.L_x_4087:
[----:B--2---:R2:W-:Y:S02]  /*4090*/  STG.E.128 desc[UR60][R50.64+0x40], R44 ;  /* 0x0000402c32007986 */ /* 0x0045e4000c101d3c */
.L_x_4086:
[----:B------:R-:W-:Y:S05]  /*40a0*/  BSYNC B2 ;  /* 0x0000000000027941 */ /* 0x000fea0003800000 */
.L_x_4085:
        /* <DEDUP_REMOVED lines=10> */
[----:B------:R-:W-:Y:S02]  /*4150*/  PRMT R90, R171, 0x5410, R95 ;  /* 0x00005410ab5a7816 */ /* 0x000fe4000000005f */
[----:B------:R-:W-:Y:S02]  /*4160*/  PRMT R88, R170, 0x5432, R88 ;  /* 0x00005432aa587816 */ /* 0x000fe40000000058 */
[C---:B------:R-:W-:Y:S02]  /*4170*/  LOP3.LUT R94, R45.reuse, 0xffff0000, RZ, 0xc0, !PT ;  /* 0xffff00002d5e7812 */ /* 0x040fe400078ec0ff */
[C---:B------:R-:W-:Y:S01]  /*4180*/  LOP3.LUT R96, R88.reuse, 0xffff0000, RZ, 0xc0, !PT ;  /* 0xffff000058607812 */ /* 0x040fe200078ec0ff */
[----:B------:R-:W-:Y:S01]  /*4190*/  IMAD.U32 R88, R88, 0x10000, RZ ;  /* 0x0001000058587824 */ /* 0x000fe200078e00ff */
[C---:B------:R-:W-:Y:S01]  /*41a0*/  LOP3.LUT R95, R90.reuse, 0xffff0000, RZ, 0xc0, !PT ;  /* 0xffff00005a5f7812 */ /* 0x040fe200078ec0ff */
[----:B------:R-:W-:Y:S01]  /*41b0*/  IMAD.U32 R90, R90, 0x10000, RZ ;  /* 0x000100005a5a7824 */ /* 0x000fe200078e00ff */
[----:B------:R-:W-:Y:S01]  /*41c0*/  SHF.R.U32.HI R98, RZ, 0x10, R91 ;  /* 0x00000010ff627819 */ /* 0x000fe2000001165b */
[----:B------:R-:W-:Y:S01]  /*41d0*/  IMAD.U32 R91, R45, 0x10000, RZ ;  /* 0x000100002d5b7824 */ /* 0x000fe200078e00ff */
[----:B------:R-:W-:Y:S01]  /*41e0*/  SHF.R.U32.HI R89, RZ, 0x10, R89 ;  /* 0x00000010ff597819 */ /* 0x000fe20000011659 */
[C---:B------:R-:W-:Y:S01]  /*41f0*/  FMUL.FTZ R45, R94.reuse, R96 ;  /* 0x000000605e2d7220 */ /* 0x040fe20000410000 */
[----:B------:R-:W-:Y:S01]  /*4200*/  FMUL.FTZ R97, R94, R95 ;  /* 0x0000005f5e617220 */ /* 0x000fe20000410000 */
[----:B------:R-:W-:-:S02]  /*4210*/  PRMT R94, R171, 0x5432, R98 ;  /* 0x00005432ab5e7816 */ /* 0x000fc40000000062 */
[----:B------:R-:W-:Y:S01]  /*4220*/  PRMT R89, R172, 0x5410, R89 ;  /* 0x00005410ac597816 */ /* 0x000fe20000000059 */
[C---:B------:R-:W-:Y:S01]  /*4230*/  FFMA.FTZ R95, R91.reuse, R95, -R45 ;  /* 0x0000005f5b5f7223 */ /* 0x040fe2000001082d */
[----:B------:R-:W-:Y:S01]  /*4240*/  FFMA.FTZ R91, R91, R96, R97 ;  /* 0x000000605b5b7223 */ /* 0x000fe20000010061 */
[----:B------:R-:W-:Y:S01]  /*4250*/  LOP3.LUT R45, R46, 0xffff0000, RZ, 0xc0, !PT ;  /* 0xffff00002e2d7812 */ /* 0x000fe200078ec0ff */
[C---:B------:R-:W-:Y:S01]  /*4260*/  IMAD.U32 R97, R94.reuse, 0x10000, RZ ;  /* 0x000100005e617824 */ /* 0x040fe200078e00ff */
[----:B------:R-:W-:Y:S01]  /*4270*/  LOP3.LUT R94, R94, 0xffff0000, RZ, 0xc0, !PT ;  /* 0xffff00005e5e7812 */ /* 0x000fe200078ec0ff */
[C---:B------:R-:W-:Y:S01]  /*4280*/  IMAD.U32 R98, R89.reuse, 0x10000, RZ ;  /* 0x0001000059627824 */ /* 0x040fe200078e00ff */
[----:B------:R-:W-:Y:S01]  /*4290*/  LOP3.LUT R89, R89, 0xffff0000, RZ, 0xc0, !PT ;  /* 0xffff000059597812 */ /* 0x000fe200078ec0ff */
[----:B------:R-:W-:Y:S02]  /*42a0*/  IMAD.U32 R96, R46, 0x10000, RZ ;  /* 0x000100002e607824 */ /* 0x000fe400078e00ff */
[----:B------:R-:W-:Y:S01]  /*42b0*/  FMUL.FTZ R99, R45, R97 ;  /* 0x000000612d637220 */ /* 0x000fe20000410000 */
[----:B------:R-:W-:Y:S01]  /*42c0*/  LOP3.LUT R46, R47, 0xffff0000, RZ, 0xc0, !PT ;  /* 0xffff00002f2e7812 */ /* 0x000fe200078ec0ff */
[-C--:B------:R-:W-:Y:S01]  /*42d0*/  FMUL.FTZ R45, R45, R98.reuse ;  /* 0x000000622d2d7220 */ /* 0x080fe20000410000 */
[----:B------:R-:W-:Y:S01]  /*42e0*/  LOP3.LUT R44, R44, 0xffff0000, RZ, 0xc0, !PT ;  /* 0xffff00002c2c7812 */ /* 0x000fe200078ec0ff */
[----:B------:R-:W-:Y:S01]  /*42f0*/  FFMA.FTZ R99, R96, R98, -R99 ;  /* 0x0000006260637223 */ /* 0x000fe20000010863 */
[----:B------:R-:W-:-:S02]  /*4300*/  IMAD.U32 R47, R47, 0x10000, RZ ;  /* 0x000100002f2f7824 */ /* 0x000fc400078e00ff */
        /* <DEDUP_REMOVED lines=10> */
[----:B------:R-:W-:-:S02]  /*43b0*/  F2FP.BF16.F32.PACK_AB R91, R91, R95 ;  /* 0x0000005f5b5b723e */ /* 0x000fc400000010ff */
[----:B------:R-:W-:Y:S02]  /*43c0*/  F2FP.BF16.F32.PACK_AB R96, R97, R96 ;  /* 0x000000606160723e */ /* 0x000fe400000010ff */
[----:B------:R-:W-:Y:S01]  /*43d0*/  F2FP.BF16.F32.PACK_AB R44, R44, R46 ;  /* 0x0000002e2c2c723e */ /* 0x000fe200000010ff */
[----:B------:R-:W-:Y:S02]  /*43e0*/  IMAD.MOV.U32 R46, RZ, RZ, R45 ;  /* 0x000000ffff2e7224 */ /* 0x000fe400078e002d */
[----:B------:R-:W-:Y:S02]  /*43f0*/  IMAD.MOV.U32 R47, RZ, RZ, R96 ;  /* 0x000000ffff2f7224 */ /* 0x000fe400078e0060 */
[----:B------:R-:W-:-:S07]  /*4400*/  IMAD.MOV.U32 R45, RZ, RZ, R91 ;  /* 0x000000ffff2d7224 */ /* 0x000fce00078e005b */
.L_x_4092:
[----:B------:R-:W-:Y:S05]  /*4410*/  BSYNC B3 ;  /* 0x0000000000037941 */ /* 0x000fea0003800000 */
.L_x_4091:
[----:B--2---:R3:W-:Y:S02]  /*4420*/  STG.E.128 desc[UR60][R50.64+0x80], R44 ;  /* 0x0000802c32007986 */ /* 0x0047e4000c101d3c */
.L_x_4090:
[----:B------:R-:W-:Y:S05]  /*4430*/  BSYNC B2 ;  /* 0x0000000000027941 */ /* 0x000fea0003800000 */
.L_x_4089:
[----:B------:R-:W-:Y:S01]  /*4440*/  ISETP.NE.AND P3, PT, R37, RZ, PT ;  /* 0x000000ff2500720c */ /* 0x000fe20003f65270 */
[----:B------:R-:W-:-:S12]  /*4450*/  BSSY B2, `(.L_x_4093) ;  /* 0x0000036000027945 */ /* 0x000fd80003800000 */
[----:B------:R-:W-:Y:S05]  /*4460*/  @!P3 BRA `(.L_x_4094) ;  /* 0x0000000000d0b947 */ /* 0x000fea0003800000 */
[----:B-123--:R1:W2:Y:S01]  /*4470*/  LDS.128 R44, [R42+0x24800] ;  /* 0x024800002a2c7984 */ /* 0x00e2a20000000c00 */
[----:B------:R-:W-:Y:S01]  /*4480*/  ISETP.GE.AND P3, PT, R209, R126, PT ;  /* 0x0000007ed100720c */ /* 0x000fe20003f66270 */
[----:B------:R-:W-:-:S12]  /*4490*/  BSSY B3, `(.L_x_4095) ;  /* 0x0000030000037945 */ /* 0x000fd80003800000 */
[----:B-1----:R-:W-:Y:S05]  /*44a0*/  @P3 BRA `(.L_x_4096) ;  /* 0x0000000000b83947 */ /* 0x002fea0003800000 */
[----:B------:R-:W-:Y:S01]  /*44b0*/  SHF.R.U64 R88, R86, 0x10, R87 ;  /* 0x0000001056587819 */ /* 0x000fe20000001257 */
[----:B--2---:R-:W-:Y:S01]  /*44c0*/  IMAD.U32 R90, R47, 0x10000, RZ ;  /* 0x000100002f5a7824 */ /* 0x004fe200078e00ff */
[--C-:B------:R-:W-:Y:S01]  /*44d0*/  SHF.R.U64 R89, R84, 0x10, R85.reuse ;  /* 0x0000001054597819 */ /* 0x100fe20000001255 */
[----:B------:R-:W-:Y:S01]  /*44e0*/  IMAD.U32 R94, R44, 0x10000, RZ ;  /* 0x000100002c5e7824 */ /* 0x000fe200078e00ff */
[----:B------:R-:W-:Y:S01]  /*44f0*/  SHF.R.U32.HI R91, RZ, 0x10, R85 ;  /* 0x00000010ff5b7819 */ /* 0x000fe20000011655 */
[----:B------:R-:W-:Y:S01]  /*4500*/  IMAD.U32 R85, R46, 0x10000, RZ ;  /* 0x000100002e557824 */ /* 0x000fe200078e00ff */
[----:B------:R-:W-:Y:S02]  /*4510*/  SHF.R.U32.HI R87, RZ, 0x10, R87 ;  /* 0x00000010ff577819 */ /* 0x000fe40000011657 */
[C---:B------:R-:W-:Y:S02]  /*4520*/  PRMT R88, R169.reuse, 0x5432, R88 ;  /* 0x00005432a9587816 */ /* 0x040fe40000000058 */
[----:B------:R-:W-:-:S02]  /*4530*/  PRMT R89, R169, 0x5410, R89 ;  /* 0x00005410a9597816 */ /* 0x000fc40000000059 */
[----:B------:R-:W-:Y:S01]  /*4540*/  LOP3.LUT R84, R47, 0xffff0000, RZ, 0xc0, !PT ;  /* 0xffff00002f547812 */ /* 0x000fe200078ec0ff */
[C---:B------:R-:W-:Y:S01]  /*4550*/  IMAD.U32 R47, R45.reuse, 0x10000, RZ ;  /* 0x000100002d2f7824 */ /* 0x040fe200078e00ff */
[----:B------:R-:W-:Y:S02]  /*4560*/  LOP3.LUT R98, R45, 0xffff0000, RZ, 0xc0, !PT ;  /* 0xffff00002d627812 */ /* 0x000fe400078ec0ff */
[----:B------:R-:W-:Y:S02]  /*4570*/  PRMT R86, R170, 0x5410, R91 ;  /* 0x00005410aa567816 */ /* 0x000fe4000000005b */
[----:B------:R-:W-:Y:S02]  /*4580*/  PRMT R87, R173, 0x5410, R87 ;  /* 0x00005410ad577816 */ /* 0x000fe40000000057 */
[----:B------:R-:W-:Y:S01]  /*4590*/  LOP3.LUT R45, R88, 0xffff0000, RZ, 0xc0, !PT ;  /* 0xffff0000582d7812 */ /* 0x000fe200078ec0ff */
[----:B------:R-:W-:Y:S01]  /*45a0*/  IMAD.U32 R96, R86, 0x10000, RZ ;  /* 0x0001000056607824 */ /* 0x000fe200078e00ff */
[----:B------:R-:W-:Y:S01]  /*45b0*/  LOP3.LUT R91, R89, 0xffff0000, RZ, 0xc0, !PT ;  /* 0xffff0000595b7812 */ /* 0x000fe200078ec0ff */
[C---:B------:R-:W-:Y:S01]  /*45c0*/  IMAD.U32 R95, R87.reuse, 0x10000, RZ ;  /* 0x00010000575f7824 */ /* 0x040fe200078e00ff */
[----:B------:R-:W-:Y:S01]  /*45d0*/  LOP3.LUT R87, R87, 0xffff0000, RZ, 0xc0, !PT ;  /* 0xffff000057577812 */ /* 0x000fe200078ec0ff */
[----:B------:R-:W-:Y:S01]  /*45e0*/  FMUL.FTZ R97, R98, R45 ;  /* 0x0000002d62617220 */ /* 0x000fe20000410000 */
[----:B------:R-:W-:Y:S01]  /*45f0*/  LOP3.LUT R86, R86, 0xffff0000, RZ, 0xc0, !PT ;  /* 0xffff000056567812 */ /* 0x000fe200078ec0ff */
[----:B------:R-:W-:Y:S01]  /*4600*/  FMUL.FTZ R98, R98, R91 ;  /* 0x0000005b62627220 */ /* 0x000fe20000410000 */
[----:B------:R-:W-:Y:S01]  /*4610*/  LOP3.LUT R44, R44, 0xffff0000, RZ, 0xc0, !PT ;  /* 0xffff00002c2c7812 */ /* 0x000fe200078ec0ff */
[----:B------:R-:W-:Y:S01]  /*4620*/  IMAD.U32 R88, R88, 0x10000, RZ ;  /* 0x0001000058587824 */ /* 0x000fe200078e00ff */
[----:B------:R-:W-:Y:S01]  /*4630*/  LOP3.LUT R46, R46, 0xffff0000, RZ, 0xc0, !PT ;  /* 0xffff00002e2e7812 */ /* 0x000fe200078ec0ff */
[----:B------:R-:W-:Y:S01]  /*4640*/  FFMA.FTZ R98, R47, R45, R98 ;  /* 0x0000002d2f627223 */ /* 0x000fe20000010062 */
[----:B------:R-:W-:Y:S01]  /*4650*/  FMUL.FTZ R45, R84, R87 ;  /* 0x00000057542d7220 */ /* 0x000fe20000410000 */
[----:B------:R-:W-:-:S02]  /*4660*/  IMAD.U32 R89, R89, 0x10000, RZ ;  /* 0x0001000059597824 */ /* 0x000fc400078e00ff */
[----:B------:R-:W-:Y:S01]  /*4670*/  FMUL.FTZ R84, R84, R86 ;  /* 0x0000005654547220 */ /* 0x000fe20000410000 */
[----:B------:R-:W-:Y:S01]  /*4680*/  FFMA.FTZ R97, R47, R91, -R97 ;  /* 0x0000005b2f617223 */ /* 0x000fe20000010861 */
[C---:B------:R-:W-:Y:S01]  /*4690*/  FMUL.FTZ R47, R44.reuse, R88 ;  /* 0x000000582c2f7220 */ /* 0x040fe20000410000 */
[----:B------:R-:W-:Y:S01]  /*46a0*/  FMUL.FTZ R44, R44, R89 ;  /* 0x000000592c2c7220 */ /* 0x000fe20000410000 */
[C---:B------:R-:W-:Y:S01]  /*46b0*/  FFMA.FTZ R45, R90.reuse, R86, -R45 ;  /* 0x000000565a2d7223 */ /* 0x040fe2000001082d */
[----:B------:R-:W-:Y:S01]  /*46c0*/  FFMA.FTZ R84, R90, R87, R84 ;  /* 0x000000575a547223 */ /* 0x000fe20000010054 */
[C---:B------:R-:W-:Y:S01]  /*46d0*/  FMUL.FTZ R99, R46.reuse, R95 ;  /* 0x0000005f2e637220 */ /* 0x040fe20000410000 */
[----:B------:R-:W-:Y:S01]  /*46e0*/  FMUL.FTZ R46, R46, R96 ;  /* 0x000000602e2e7220 */ /* 0x000fe20000410000 */
[C---:B------:R-:W-:Y:S01]  /*46f0*/  FFMA.FTZ R47, R94.reuse, R89, -R47 ;  /* 0x000000595e2f7223 */ /* 0x040fe2000001082f */
[----:B------:R-:W-:Y:S01]  /*4700*/  FFMA.FTZ R44, R94, R88, R44 ;  /* 0x000000585e2c7223 */ /* 0x000fe2000001002c */
[----:B------:R-:W-:Y:S01]  /*4710*/  F2FP.BF16.F32.PACK_AB R45, R84, R45 ;  /* 0x0000002d542d723e */ /* 0x000fe200000010ff */
[C---:B------:R-:W-:Y:S01]  /*4720*/  FFMA.FTZ R99, R85.reuse, R96, -R99 ;  /* 0x0000006055637223 */ /* 0x040fe20000010863 */
[----:B------:R-:W-:Y:S01]  /*4730*/  FFMA.FTZ R46, R85, R95, R46 ;  /* 0x0000005f552e7223 */ /* 0x000fe2000001002e */
[----:B------:R-:W-:-:S02]  /*4740*/  F2FP.BF16.F32.PACK_AB R97, R98, R97 ;  /* 0x000000616261723e */ /* 0x000fc400000010ff */
[----:B------:R-:W-:Y:S01]  /*4750*/  F2FP.BF16.F32.PACK_AB R44, R44, R47 ;  /* 0x0000002f2c2c723e */ /* 0x000fe200000010ff */
[----:B------:R-:W-:Y:S01]  /*4760*/  IMAD.MOV.U32 R47, RZ, RZ, R45 ;  /* 0x000000ffff2f7224 */ /* 0x000fe200078e002d */
[----:B------:R-:W-:Y:S02]  /*4770*/  F2FP.BF16.F32.PACK_AB R46, R46, R99 ;  /* 0x000000632e2e723e */ /* 0x000fe400000010ff */
[----:B------:R-:W-:-:S07]  /*4780*/  MOV R45, R97 ;  /* 0x00000061002d7202 */ /* 0x000fce0000000f00 */
.L_x_4096:
[----:B------:R-:W-:Y:S05]  /*4790*/  BSYNC B3 ;  /* 0x0000000000037941 */ /* 0x000fea0003800000 */
.L_x_4095:
[----:B--2---:R4:W-:Y:S02]  /*47a0*/  STG.E.128 desc[UR60][R50.64+0xc0], R44 ;  /* 0x0000c02c32007986 */ /* 0x0049e4000c101d3c */
.L_x_4094:
[----:B------:R-:W-:Y:S05]  /*47b0*/  BSYNC B2 ;  /* 0x0000000000027941 */ /* 0x000fea0003800000 */
.L_x_4093:
        /* <DEDUP_REMOVED lines=14> */
[----:B------:R-:W-:Y:S02]  /*48a0*/  PRMT R84, R166, 0x5432, R84 ;  /* 0x00005432a6547816 */ /* 0x000fe40000000054 */
        /* <DEDUP_REMOVED lines=36> */
[----:B------:R-:W-:Y:S01]  /*4af0*/  F2FP.BF16.F32.PACK_AB R46, R46, R95 ;  /* 0x0000005f2e2e723e */ /* 0x000fe200000010ff */
[----:B------:R-:W-:-:S07]  /*4b00*/  IMAD.MOV.U32 R45, RZ, RZ, R91 ;  /* 0x000000ffff2d7224 */ /* 0x000fce00078e005b */
.L_x_4100:
[----:B------:R-:W-:Y:S05]  /*4b10*/  BSYNC B3 ;  /* 0x0000000000037941 */ /* 0x000fea0003800000 */
.L_x_4099:
[----:B--2---:R1:W-:Y:S02]  /*4b20*/  STG.E.128 desc[UR60][R50.64+0x100], R44 ;  /* 0x0001002c32007986 */ /* 0x0043e4000c101d3c */
.L_x_4098:
[----:B------:R-:W-:Y:S05]  /*4b30*/  BSYNC B2 ;  /* 0x0000000000027941 */ /* 0x000fea0003800000 */
.L_x_4097:
        /* <DEDUP_REMOVED lines=10> */
[----:B------:R-:W-:Y:S01]  /*4be0*/  SHF.R.U32.HI R81, RZ, 0x10, R79 ;  /* 0x00000010ff517819 */ /* 0x000fe2000001164f */
[----:B------:R-:W-:Y:S01]  /*4bf0*/  IMAD.U32 R79, R46, 0x10000, RZ ;  /* 0x000100002e4f7824 */ /* 0x000fe200078e00ff */
[C---:B------:R-:W-:Y:S02]  /*4c00*/  PRMT R77, R164.reuse, 0x5410, R77 ;  /* 0x00005410a44d7816 */ /* 0x040fe4000000004d */
[----:B------:R-:W-:Y:S01]  /*4c10*/  PRMT R164, R164, 0x5432, R81 ;  /* 0x00005432a4a47816 */ /* 0x000fe20000000051 */
[----:B------:R-:W-:Y:S01]  /*4c20*/  IMAD.U32 R81, R45, 0x10000, RZ ;  /* 0x000100002d517824 */ /* 0x000fe200078e00ff */
[----:B------:R-:W-:-:S02]  /*4c30*/  PRMT R76, R163, 0x5410, R76 ;  /* 0x00005410a34c7816 */ /* 0x000fc4000000004c */
[----:B------:R-:W-:Y:S01]  /*4c40*/  PRMT R80, R163, 0x5432, R80 ;  /* 0x00005432a3507816 */ /* 0x000fe20000000050 */
[----:B------:R-:W-:Y:S01]  /*4c50*/  IMAD.U32 R84, R164, 0x10000, RZ ;  /* 0x00010000a4547824 */ /* 0x000fe200078e00ff */
[----:B------:R-:W-:Y:S02]  /*4c60*/  LOP3.LUT R87, R45, 0xffff0000, RZ, 0xc0, !PT ;  /* 0xffff00002d577812 */ /* 0x000fe400078ec0ff */
[----:B------:R-:W-:Y:S01]  /*4c70*/  LOP3.LUT R46, R46, 0xffff0000, RZ, 0xc0, !PT ;  /* 0xffff00002e2e7812 */ /* 0x000fe200078ec0ff */
[----:B------:R-:W-:Y:S01]  /*4c80*/  IMAD.U32 R85, R80, 0x10000, RZ ;  /* 0x0001000050557824 */ /* 0x000fe200078e00ff */
[C---:B------:R-:W-:Y:S01]  /*4c90*/  LOP3.LUT R45, R77.reuse, 0xffff0000, RZ, 0xc0, !PT ;  /* 0xffff00004d2d7812 */ /* 0x040fe200078ec0ff */
[----:B------:R-:W-:Y:S01]  /*4ca0*/  IMAD.U32 R77, R77, 0x10000, RZ ;  /* 0x000100004d4d7824 */ /* 0x000fe200078e00ff */
[----:B------:R-:W-:Y:S01]  /*4cb0*/  LOP3.LUT R82, R76, 0xffff0000, RZ, 0xc0, !PT ;  /* 0xffff00004c527812 */ /* 0x000fe200078ec0ff */
[C---:B------:R-:W-:Y:S01]  /*4cc0*/  FMUL.FTZ R88, R46.reuse, R84 ;  /* 0x000000542e587220 */ /* 0x040fe20000410000 */
[----:B------:R-:W-:Y:S01]  /*4cd0*/  LOP3.LUT R78, R47, 0xffff0000, RZ, 0xc0, !PT ;  /* 0xffff00002f4e7812 */ /* 0x000fe200078ec0ff */
[C---:B------:R-:W-:Y:S01]  /*4ce0*/  FMUL.FTZ R86, R87.reuse, R45 ;  /* 0x0000002d57567220 */ /* 0x040fe20000410000 */
[-C--:B------:R-:W-:Y:S01]  /*4cf0*/  FMUL.FTZ R46, R46, R85.reuse ;  /* 0x000000552e2e7220 */ /* 0x080fe20000410000 */
[----:B------:R-:W-:Y:S01]  /*4d00*/  FMUL.FTZ R87, R87, R82 ;  /* 0x0000005257577220 */ /* 0x000fe20000410000 */
[----:B------:R-:W-:Y:S01]  /*4d10*/  LOP3.LUT R164, R164, 0xffff0000, RZ, 0xc0, !PT ;  /* 0xffff0000a4a47812 */ /* 0x000fe200078ec0ff */
[----:B------:R-:W-:Y:S01]  /*4d20*/  FFMA.FTZ R88, R79, R85, -R88 ;  /* 0x000000554f587223 */ /* 0x000fe20000010858 */
[----:B------:R-:W-:Y:S01]  /*4d30*/  LOP3.LUT R80, R80, 0xffff0000, RZ, 0xc0, !PT ;  /* 0xffff000050507812 */ /* 0x000fe200078ec0ff */
[----:B------:R-:W-:Y:S01]  /*4d40*/  IMAD.U32 R76, R76, 0x10000, RZ ;  /* 0x000100004c4c7824 */ /* 0x000fe200078e00ff */
[----:B------:R-:W-:Y:S01]  /*4d50*/  LOP3.LUT R44, R44, 0xffff0000, RZ, 0xc0, !PT ;  /* 0xffff00002c2c7812 */ /* 0x000fe200078ec0ff */
[----:B------:R-:W-:Y:S01]  /*4d60*/  FFMA.FTZ R87, R81, R45, R87 ;  /* 0x0000002d51577223 */ /* 0x000fe20000010057 */
[----:B------:R-:W-:Y:S01]  /*4d70*/  FFMA.FTZ R79, R79, R84, R46 ;  /* 0x000000544f4f7223 */ /* 0x000fe2000001002e */
[C---:B------:R-:W-:Y:S01]  /*4d80*/  FMUL.FTZ R46, R78.reuse, R164 ;  /* 0x000000a44e2e7220 */ /* 0x040fe20000410000 */
[----:B------:R-:W-:Y:S01]  /*4d90*/  FMUL.FTZ R45, R78, R80 ;  /* 0x000000504e2d7220 */ /* 0x000fe20000410000 */
[----:B------:R-:W-:-:S02]  /*4da0*/  IMAD.U32 R47, R47, 0x10000, RZ ;  /* 0x000100002f2f7824 */ /* 0x000fc400078e00ff */
[----:B------:R-:W-:Y:S01]  /*4db0*/  FFMA.FTZ R86, R81, R82, -R86 ;  /* 0x0000005251567223 */ /* 0x000fe20000010856 */
[CC--:B------:R-:W-:Y:S01]  /*4dc0*/  FMUL.FTZ R78, R44.reuse, R77.reuse ;  /* 0x0000004d2c4e7220 */ /* 0x0c0fe20000410000 */
        /* <DEDUP_REMOVED lines=10> */
.L_x_4102:
[----:B------:R-:W-:Y:S05]  /*4e70*/  BSYNC B2 ;  /* 0x0000000000027941 */ /* 0x000fea0003800000 */
.L_x_4101:
[----:B--2---:R1:W-:Y:S02]  /*4e80*/  STG.E.128 desc[UR60][R50.64+0x140], R44 ;  /* 0x0001402c32007986 */ /* 0x0043e4000c101d3c */
.L_x_4080:
[----:B------:R-:W-:Y:S05]  /*4e90*/  BSYNC B1 ;  /* 0x0000000000017941 */ /* 0x000fea0003800000 */
.L_x_4079:
        /* <DEDUP_REMOVED lines=13> */
[----:B------:R-:W-:Y:S02]  /*4f70*/  PRMT R75, R165, 0x5410, R78 ;  /* 0x00005410a54b7816 */ /* 0x000fe4000000004e */
[----:B------:R-:W-:Y:S02]  /*4f80*/  PRMT R72, R161, 0x5432, R72 ;  /* 0x00005432a1487816 */ /* 0x000fe40000000048 */
[----:B------:R-:W-:-:S02]  /*4f90*/  SHF.R.U32.HI R73, RZ, 0x10, R73 ;  /* 0x00000010ff497819 */ /* 0x000fc40000011649 */
[----:B------:R-:W-:Y:S02]  /*4fa0*/  PRMT R165, R165, 0x5432, R76 ;  /* 0x00005432a5a57816 */ /* 0x000fe4000000004c */
[----:B------:R-:W-:Y:S01]  /*4fb0*/  LOP3.LUT R76, R45, 0xffff0000, RZ, 0xc0, !PT ;  /* 0xffff00002d4c7812 */ /* 0x000fe200078ec0ff */
[----:B------:R-:W-:Y:S01]  /*4fc0*/  IMAD.U32 R45, R44, 0x10000, RZ ;  /* 0x000100002c2d7824 */ /* 0x000fe200078e00ff */
[C---:B------:R-:W-:Y:S01]  /*4fd0*/  LOP3.LUT R80, R75.reuse, 0xffff0000, RZ, 0xc0, !PT ;  /* 0xffff00004b507812 */ /* 0x040fe200078ec0ff */
[----:B------:R-:W-:Y:S01]  /*4fe0*/  IMAD.U32 R75, R75, 0x10000, RZ ;  /* 0x000100004b4b7824 */ /* 0x000fe200078e00ff */
[C---:B------:R-:W-:Y:S01]  /*4ff0*/  LOP3.LUT R78, R72.reuse, 0xffff0000, RZ, 0xc0, !PT ;  /* 0xffff0000484e7812 */ /* 0x040fe200078ec0ff */
[----:B------:R-:W-:Y:S01]  /*5000*/  IMAD.U32 R72, R72, 0x10000, RZ ;  /* 0x0001000048487824 */ /* 0x000fe200078e00ff */
[----:B------:R-:W-:Y:S01]  /*5010*/  PRMT R74, R162, 0x5410, R73 ;  /* 0x00005410a24a7816 */ /* 0x000fe20000000049 */
[----:B------:R-:W-:Y:S01]  /*5020*/  FMUL.FTZ R82, R76, R80 ;  /* 0x000000504c527220 */ /* 0x000fe20000410000 */
[----:B------:R-:W-:Y:S01]  /*5030*/  LOP3.LUT R51, R46, 0xffff0000, RZ, 0xc0, !PT ;  /* 0xffff00002e337812 */ /* 0x000fe200078ec0ff */
[----:B------:R-:W-:-:S02]  /*5040*/  IMAD.U32 R73, R165, 0x10000, RZ ;  /* 0x00010000a5497824 */ /* 0x000fc400078e00ff */
        /* <DEDUP_REMOVED lines=9> */
[-C--:B------:R-:W-:Y:S01]  /*50e0*/  FMUL.FTZ R81, R51, R79.reuse ;  /* 0x0000004f33517220 */ /* 0x080fe20000410000 */
[----:B------:R-:W-:Y:S01]  /*50f0*/  FFMA.FTZ R51, R50, R79, -R83 ;  /* 0x0000004f32337223 */ /* 0x000fe20000010853 */
[----:B------:R-:W-:Y:S01]  /*5100*/  FMUL.FTZ R78, R46, R165 ;  /* 0x000000a52e4e7220 */ /* 0x000fe20000410000 */
[----:B------:R-:W-:-:S02]  /*5110*/  IMAD.U32 R47, R47, 0x10000, RZ ;  /* 0x000100002f2f7824 */ /* 0x000fc400078e00ff */
        /* <DEDUP_REMOVED lines=8> */
[----:B------:R-:W-:Y:S02]  /*51a0*/  F2FP.BF16.F32.PACK_AB R77, R77, R44 ;  /* 0x0000002c4d4d723e */ /* 0x000fe400000010ff */
[----:B------:R-:W-:-:S02]  /*51b0*/  F2FP.BF16.F32.PACK_AB R50, R50, R51 ;  /* 0x000000333232723e */ /* 0x000fc400000010ff */
[----:B------:R-:W-:Y:S01]  /*51c0*/  F2FP.BF16.F32.PACK_AB R44, R45, R46 ;  /* 0x0000002e2d2c723e */ /* 0x000fe200000010ff */
[----:B------:R-:W-:Y:S01]  /*51d0*/  IMAD.MOV.U32 R45, RZ, RZ, R77 ;  /* 0x000000ffff2d7224 */ /* 0x000fe200078e004d */
[----:B------:R-:W-:Y:S01]  /*51e0*/  F2FP.BF16.F32.PACK_AB R47, R47, R78 ;  /* 0x0000004e2f2f723e */ /* 0x000fe200000010ff */
[----:B------:R-:W-:-:S07]  /*51f0*/  IMAD.MOV.U32 R46, RZ, RZ, R50 ;  /* 0x000000ffff2e7224 */ /* 0x000fce00078e0032 */
.L_x_4107:
[----:B------:R-:W-:Y:S05]  /*5200*/  BSYNC B2 ;  /* 0x0000000000027941 */ /* 0x000fea0003800000 */
.L_x_4106:
[----:B--2---:R1:W-:Y:S02]  /*5210*/  STG.E.128 desc[UR60][R48.64], R44 ;  /* 0x0000002c30007986 */ /* 0x0043e4000c101d3c */
.L_x_4105:
[----:B------:R-:W-:Y:S05]  /*5220*/  BSYNC B1 ;  /* 0x0000000000017941 */ /* 0x000fea0003800000 */
.L_x_4104:
        /* <DEDUP_REMOVED lines=24> */
[-C--:B------:R-:W-:Y:S01]  /*53b0*/  FMUL.FTZ R77, R69, R72.reuse ;  /* 0x00000048454d7220 */ /* 0x080fe20000410000 */
[----:B------:R-:W-:Y:S01]  /*53c0*/  LOP3.LUT R46, R47, 0xffff0000, RZ, 0xc0, !PT ;  /* 0xffff00002f2e7812 */ /* 0x000fe200078ec0ff */
[-C--:B------:R-:W-:Y:S01]  /*53d0*/  FMUL.FTZ R69, R69, R71.reuse ;  /* 0x0000004745457220 */ /* 0x080fe20000410000 */
[----:B------:R-:W-:Y:S01]  /*53e0*/  LOP3.LUT R162, R162, 0xffff0000, RZ, 0xc0, !PT ;  /* 0xffff0000a2a27812 */ /* 0x000fe200078ec0ff */
[----:B------:R-:W-:Y:S01]  /*53f0*/  FFMA.FTZ R77, R68, R71, -R77 ;  /* 0x00000047444d7223 */ /* 0x000fe2000001084d */
[----:B------:R-:W-:Y:S01]  /*5400*/  FMUL.FTZ R79, R70, R75 ;  /* 0x0000004b464f7220 */ /* 0x000fe20000410000 */
[----:B------:R-:W-:Y:S01]  /*5410*/  FFMA.FTZ R68, R68, R72, R69 ;  /* 0x0000004844447223 */ /* 0x000fe20000010045 */
[-C--:B------:R-:W-:Y:S01]  /*5420*/  FMUL.FTZ R69, R70, R73.reuse ;  /* 0x0000004946457220 */ /* 0x080fe20000410000 */
[----:B------:R-:W-:Y:S01]  /*5430*/  LOP3.LUT R160, R160, 0xffff0000, RZ, 0xc0, !PT ;  /* 0xffff0000a0a07812 */ /* 0x000fe200078ec0ff */
[----:B------:R-:W-:Y:S01]  /*5440*/  IMAD.U32 R161, R161, 0x10000, RZ ;  /* 0x00010000a1a17824 */ /* 0x000fe200078e00ff */
        /* <DEDUP_REMOVED lines=17> */
[----:B------:R-:W-:Y:S01]  /*5560*/  F2FP.BF16.F32.PACK_AB R47, R69, R70 ;  /* 0x00000046452f723e */ /* 0x000fe200000010ff */
[----:B------:R-:W-:-:S07]  /*5570*/  IMAD.MOV.U32 R46, RZ, RZ, R50 ;  /* 0x000000ffff2e7224 */ /* 0x000fce00078e0032 */
.L_x_4111:
[----:B------:R-:W-:Y:S05]  /*5580*/  BSYNC B2 ;  /* 0x0000000000027941 */ /* 0x000fea0003800000 */
.L_x_4110:
[----:B--2---:R1:W-:Y:S02]  /*5590*/  STG.E.128 desc[UR60][R48.64+0x40], R44 ;  /* 0x0000402c30007986 */ /* 0x0043e4000c101d3c */
.L_x_4109:
[----:B------:R-:W-:Y:S05]  /*55a0*/  BSYNC B1 ;  /* 0x0000000000017941 */ /* 0x000fea0003800000 */
.L_x_4108:
        /* <DEDUP_REMOVED lines=23> */
[C---:B------:R-:W-:Y:S01]  /*5720*/  IMAD.U32 R46, R47.reuse, 0x10000, RZ ;  /* 0x000100002f2e7824 */ /* 0x040fe200078e00ff */
[----:B------:R-:W-:Y:S01]  /*5730*/  LOP3.LUT R65, R47, 0xffff0000, RZ, 0xc0, !PT ;  /* 0xffff00002f417812 */ /* 0x000fe200078ec0ff */
[----:B------:R-:W-:-:S02]  /*5740*/  IMAD.U32 R47, R45, 0x10000, RZ ;  /* 0x000100002d2f7824 */ /* 0x000fc400078e00ff */
[----:B------:R-:W-:Y:S01]  /*5750*/  FMUL.FTZ R72, R50, R70 ;  /* 0x0000004632487220 */ /* 0x000fe20000410000 */
[----:B------:R-:W-:Y:S02]  /*5760*/  IMAD.U32 R45, R44, 0x10000, RZ ;  /* 0x000100002c2d7824 */ /* 0x000fe400078e00ff */
[----:B------:R-:W-:Y:S01]  /*5770*/  FMUL.FTZ R73, R50, R67 ;  /* 0x0000004332497220 */ /* 0x000fe20000410000 */
[----:B------:R-:W-:Y:S01]  /*5780*/  LOP3.LUT R44, R44, 0xffff0000, RZ, 0xc0, !PT ;  /* 0xffff00002c2c7812 */ /* 0x000fe200078ec0ff */
[----:B------:R-:W-:Y:S01]  /*5790*/  FMUL.FTZ R50, R64, R71 ;  /* 0x0000004740327220 */ /* 0x000fe20000410000 */
[----:B------:R-:W-:Y:S01]  /*57a0*/  LOP3.LUT R158, R158, 0xffff0000, RZ, 0xc0, !PT ;  /* 0xffff00009e9e7812 */ /* 0x000fe200078ec0ff */
[----:B------:R-:W-:Y:S01]  /*57b0*/  IMAD.U32 R66, R66, 0x10000, RZ ;  /* 0x0001000042427824 */ /* 0x000fe200078e00ff */
[----:B------:R-:W-:Y:S01]  /*57c0*/  LOP3.LUT R159, R159, 0xffff0000, RZ, 0xc0, !PT ;  /* 0xffff00009f9f7812 */ /* 0x000fe200078ec0ff */
[----:B------:R-:W-:Y:S01]  /*57d0*/  FMUL.FTZ R64, R64, R68 ;  /* 0x0000004440407220 */ /* 0x000fe20000410000 */
[C---:B------:R-:W-:Y:S01]  /*57e0*/  FFMA.FTZ R72, R47.reuse, R67, -R72 ;  /* 0x000000432f487223 */ /* 0x040fe20000010848 */
[----:B------:R-:W-:Y:S01]  /*57f0*/  FFMA.FTZ R73, R47, R70, R73 ;  /* 0x000000462f497223 */ /* 0x000fe20000010049 */
[----:B------:R-:W-:Y:S01]  /*5800*/  FFMA.FTZ R68, R51, R68, -R50 ;  /* 0x0000004433447223 */ /* 0x000fe20000010832 */
        /* <DEDUP_REMOVED lines=8> */
[----:B------:R-:W-:Y:S01]  /*5890*/  FFMA.FTZ R51, R51, R71, R64 ;  /* 0x0000004733337223 */ /* 0x000fe20000010040 */
[----:B------:R-:W-:-:S02]  /*58a0*/  F2FP.BF16.F32.PACK_AB R72, R73, R72 ;  /* 0x000000484948723e */ /* 0x000fc400000010ff */
[----:B------:R-:W-:Y:S02]  /*58b0*/  F2FP.BF16.F32.PACK_AB R47, R46, R47 ;  /* 0x0000002f2e2f723e */ /* 0x000fe400000010ff */
[----:B------:R-:W-:Y:S01]  /*58c0*/  F2FP.BF16.F32.PACK_AB R44, R45, R50 ;  /* 0x000000322d2c723e */ /* 0x000fe200000010ff */
[----:B------:R-:W-:Y:S01]  /*58d0*/  IMAD.MOV.U32 R45, RZ, RZ, R72 ;  /* 0x000000ffff2d7224 */ /* 0x000fe200078e0048 */
[----:B------:R-:W-:-:S07]  /*58e0*/  F2FP.BF16.F32.PACK_AB R46, R51, R68 ;  /* 0x00000044332e723e */ /* 0x000fce00000010ff */
.L_x_4115:
[----:B------:R-:W-:Y:S05]  /*58f0*/  BSYNC B2 ;  /* 0x0000000000027941 */ /* 0x000fea0003800000 */
.L_x_4114:
[----:B--2---:R1:W-:Y:S02]  /*5900*/  STG.E.128 desc[UR60][R48.64+0x80], R44 ;  /* 0x0000802c30007986 */ /* 0x0043e4000c101d3c */
.L_x_4113:
[----:B------:R-:W-:Y:S05]  /*5910*/  BSYNC B1 ;  /* 0x0000000000017941 */ /* 0x000fea0003800000 */
.L_x_4112:
        /* <DEDUP_REMOVED lines=53> */
.L_x_4119:
[----:B------:R-:W-:Y:S05]  /*5c70*/  BSYNC B2 ;  /* 0x0000000000027941 */ /* 0x000fea0003800000 */
.L_x_4118:
[----:B--2---:R1:W-:Y:S02]  /*5c80*/  STG.E.128 desc[UR60][R48.64+0xc0], R44 ;  /* 0x0000c02c30007986 */ /* 0x0043e4000c101d3c */
.L_x_4117:
[----:B------:R-:W-:Y:S05]  /*5c90*/  BSYNC B1 ;  /* 0x0000000000017941 */ /* 0x000fea0003800000 */
.L_x_4116:
        /* <DEDUP_REMOVED lines=8> */
[----:B------:R-:W-:Y:S01]  /*5d20*/  SHF.R.U64 R62, R56, 0x10, R57 ;  /* 0x00000010383e7819 */ /* 0x000fe20000001239 */
[----:B--2---:R-:W-:Y:S01]  /*5d30*/  IMAD.U32 R56, R47, 0x10000, RZ ;  /* 0x000100002f387824 */ /* 0x004fe200078e00ff */
        /* <DEDUP_REMOVED lines=13> */
[C---:B------:R-:W-:Y:S01]  /*5e10*/  LOP3.LUT R51, R46.reuse, 0xffff0000, RZ, 0xc0, !PT ;  /* 0xffff00002e337812 */ /* 0x040fe200078ec0ff */
[----:B------:R-:W-:Y:S01]  /*5e20*/  FMUL.FTZ R65, R47, R62 ;  /* 0x0000003e2f417220 */ /* 0x000fe20000410000 */
[----:B------:R-:W-:Y:S01]  /*5e30*/  SHF.L.U32 R50, R46, 0x10, RZ ;  /* 0x000000102e327819 */ /* 0x000fe200000006ff */
[----:B------:R-:W-:-:S02]  /*5e40*/  IMAD.U32 R46, R45, 0x10000, RZ ;  /* 0x000100002d2e7824 */ /* 0x000fc400078e00ff */
[----:B------:R-:W-:Y:S01]  /*5e50*/  FMUL.FTZ R47, R47, R59 ;  /* 0x0000003b2f2f7220 */ /* 0x000fe20000410000 */
[C---:B------:R-:W-:Y:S01]  /*5e60*/  IMAD.U32 R45, R44.reuse, 0x10000, RZ ;  /* 0x000100002c2d7824 */ /* 0x040fe200078e00ff */
[----:B------:R-:W-:Y:S01]  /*5e70*/  LOP3.LUT R44, R44, 0xffff0000, RZ, 0xc0, !PT ;  /* 0xffff00002c2c7812 */ /* 0x000fe200078ec0ff */
[C---:B------:R-:W-:Y:S01]  /*5e80*/  FMUL.FTZ R67, R51.reuse, R63 ;  /* 0x0000003f33437220 */ /* 0x040fe20000410000 */
[----:B------:R-:W-:Y:S01]  /*5e90*/  LOP3.LUT R148, R148, 0xffff0000, RZ, 0xc0, !PT ;  /* 0xffff000094947812 */ /* 0x000fe200078ec0ff */
[----:B------:R-:W-:Y:S01]  /*5ea0*/  FMUL.FTZ R51, R51, R60 ;  /* 0x0000003c33337220 */ /* 0x000fe20000410000 */
        /* <DEDUP_REMOVED lines=20> */
.L_x_4123:
[----:B------:R-:W-:Y:S05]  /*5ff0*/  BSYNC B2 ;  /* 0x0000000000027941 */ /* 0x000fea0003800000 */
.L_x_4122:
[----:B--2---:R1:W-:Y:S02]  /*6000*/  STG.E.128 desc[UR60][R48.64+0x100], R44 ;  /* 0x0001002c30007986 */ /* 0x0043e4000c101d3c */
.L_x_4121:
[----:B------:R-:W-:Y:S05]  /*6010*/  BSYNC B1 ;  /* 0x0000000000017941 */ /* 0x000fea0003800000 */
.L_x_4120:
        /* <DEDUP_REMOVED lines=12> */
[C---:B------:R-:W-:Y:S02]  /*60e0*/  PRMT R54, R92.reuse, 0x5432, R59 ;  /* 0x000054325c367816 */ /* 0x040fe4000000003b */
[----:B------:R-:W-:-:S02]  /*60f0*/  PRMT R92, R92, 0x5410, R57 ;  /* 0x000054105c5c7816 */ /* 0x000fc40000000039 */
[C---:B------:R-:W-:Y:S02]  /*6100*/  PRMT R57, R93.reuse, 0x5410, R58 ;  /* 0x000054105d397816 */ /* 0x040fe4000000003a */
[----:B------:R-:W-:Y:S01]  /*6110*/  PRMT R93, R93, 0x5432, R56 ;  /* 0x000054325d5d7816 */ /* 0x000fe20000000038 */
[----:B------:R-:W-:Y:S01]  /*6120*/  IMAD.U32 R56, R92, 0x10000, RZ ;  /* 0x000100005c387824 */ /* 0x000fe200078e00ff */
[----:B------:R-:W-:Y:S02]  /*6130*/  LOP3.LUT R53, R47, 0xffff0000, RZ, 0xc0, !PT ;  /* 0xffff00002f357812 */ /* 0x000fe400078ec0ff */
[----:B------:R-:W-:Y:S01]  /*6140*/  LOP3.LUT R47, R45, 0xffff0000, RZ, 0xc0, !PT ;  /* 0xffff00002d2f7812 */ /* 0x000fe200078ec0ff */
[----:B------:R-:W-:Y:S01]  /*6150*/  IMAD.U32 R59, R93, 0x10000, RZ ;  /* 0x000100005d3b7824 */ /* 0x000fe200078e00ff */
[C---:B------:R-:W-:Y:S01]  /*6160*/  LOP3.LUT R58, R57.reuse, 0xffff0000, RZ, 0xc0, !PT ;  /* 0xffff0000393a7812 */ /* 0x040fe200078ec0ff */
[----:B------:R-:W-:Y:S01]  /*6170*/  IMAD.U32 R57, R57, 0x10000, RZ ;  /* 0x0001000039397824 */ /* 0x000fe200078e00ff */
[C---:B------:R-:W-:Y:S01]  /*6180*/  LOP3.LUT R55, R54.reuse, 0xffff0000, RZ, 0xc0, !PT ;  /* 0xffff000036377812 */ /* 0x040fe200078ec0ff */
        /* <DEDUP_REMOVED lines=10> */
[----:B------:R-:W-:Y:S01]  /*6230*/  FFMA.FTZ R61, R46, R55, -R61 ;  /* 0x000000372e3d7223 */ /* 0x000fe2000001083d */
[----:B------:R-:W-:Y:S01]  /*6240*/  LOP3.LUT R92, R92, 0xffff0000, RZ, 0xc0, !PT ;  /* 0xffff00005c5c7812 */ /* 0x000fe200078ec0ff */
        /* <DEDUP_REMOVED lines=17> */
.L_x_4125:
[----:B------:R-:W-:Y:S05]  /*6360*/  BSYNC B1 ;  /* 0x0000000000017941 */ /* 0x000fea0003800000 */
.L_x_4124:
[----:B--2---:R1:W-:Y:S01]  /*6370*/  STG.E.128 desc[UR60][R48.64+0x140], R44 ;  /* 0x0001402c30007986 */ /* 0x0043e2000c101d3c */
[----:B------:R-:W-:Y:S05]  /*6380*/  BRA `(.L_x_4103) ;  /* 0x00000040006c7947 */ /* 0x000fea0003800000 */
.L_x_4071:
        /* <DEDUP_REMOVED lines=19> */
[----:B------:R-:W-:Y:S02]  /*64c0*/  CS2R R52, SRZ ;  /* 0x0000000000347805 */ /* 0x000fe4000001ff00 */
[----:B------:R-:W-:Y:S01]  /*64d0*/  CS2R R66, SRZ ;  /* 0x0000000000427805 */ /* 0x000fe2000001ff00 */
[----:B------:R-:W-:Y:S01]  /*64e0*/  IMAD.X R45, R100, 0x1, R21, P2 ;  /* 0x00000001642d7824 */ /* 0x000fe200010e0615 */
[----:B------:R-:W-:Y:S02]  /*64f0*/  LEA R68, P2, R44, UR4, 0x1 ;  /* 0x000000042c447c11 */ /* 0x000fe4000f8408ff */
[----:B------:R-:W-:-:S02]  /*6500*/  CS2R R64, SRZ ;  /* 0x0000000000407805 */ /* 0x000fc4000001ff00 */
        /* <DEDUP_REMOVED lines=13> */
[----:B------:R-:W-:Y:S02]  /*65e0*/  ISETP.GE.AND P2, PT, R0, R126, PT ;  /* 0x0000007e0000720c */ /* 0x000fe40003f46270 */
[----:B------:R-:W-:Y:S02]  /*65f0*/  CS2R R46, SRZ ;  /* 0x00000000002e7805 */ /* 0x000fe4000001ff00 */
[----:B------:R-:W-:Y:S02]  /*6600*/  CS2R R44, SRZ ;  /* 0x00000000002c7805 */ /* 0x000fe4000001ff00 */
[----:B------:R-:W-:-:S02]  /*6610*/  CS2R R58, SRZ ;  /* 0x00000000003a7805 */ /* 0x000fc4000001ff00 */
[----:B------:R-:W-:-:S05]  /*6620*/  CS2R R56, SRZ ;  /* 0x0000000000387805 */ /* 0x000fca000001ff00 */
[----:B------:R0:W5:Y:S04]  /*6630*/  @!P2 LDG.E.128 R48, desc[UR60][R68.64+0x40] ;  /* 0x0000403c4430a981 */ /* 0x000168000c1e1d00 */
[----:B------:R0:W5:Y:S01]  /*6640*/  @!P2 LDG.E.128 R60, desc[UR60][R72.64+0x40] ;  /* 0x0000403c483ca981 */ /* 0x000162000c1e1d00 */
[----:B------:R-:W-:-:S13]  /*6650*/  ISETP.GE.AND P2, PT, R3, R126, PT ;  /* 0x0000007e0300720c */ /* 0x000fda0003f46270 */
[----:B------:R0:W5:Y:S04]  /*6660*/  @!P2 LDG.E.128 R44, desc[UR60][R68.64+0x80] ;  /* 0x0000803c442ca981 */ /* 0x000168000c1e1d00 */
[----:B------:R0:W5:Y:S02]  /*6670*/  @!P2 LDG.E.128 R56, desc[UR60][R72.64+0x80] ;  /* 0x0000803c4838a981 */ /* 0x000164000c1e1d00 */
.L_x_4127:
[----:B------:R-:W-:Y:S05]  /*6680*/  BSYNC B1 ;  /* 0x0000000000017941 */ /* 0x000fea0003800000 */
.L_x_4126:
[----:B------:R-:W-:Y:S01]  /*6690*/  ISETP.GE.AND P3, PT, R227, R43, PT ;  /* 0x0000002be300720c */ /* 0x000fe20003f66270 */
[----:B------:R-:W-:Y:S01]  /*66a0*/  BSSY B1, `(.L_x_4128) ;  /* 0x000002e000017945 */ /* 0x000fe20003800000 */
[----:B0-----:R-:W-:Y:S02]  /*66b0*/  CS2R R68, SRZ ;  /* 0x0000000000447805 */ /* 0x001fe4000001ff00 */
        /* <DEDUP_REMOVED lines=17> */
[----:B------:R-:W-:Y:S02]  /*67d0*/  IADD3.X R69, R21, R100, R11, P2, P5 ;  /* 0x0000006415457210 */ /* 0x000fe400017ea40b */
[----:B------:R-:W-:Y:S02]  /*67e0*/  CS2R R90, SRZ ;  /* 0x00000000005a7805 */ /* 0x000fe4000001ff00 */
[----:B------:R-:W-:-:S02]  /*67f0*/  IADD3 R68, P2, P5, R110, R92, R10 ;  /* 0x0000005c6e447210 */ /* 0x000fc40007d5e00a */
[----:B------:R-:W-:Y:S02]  /*6800*/  CS2R R88, SRZ ;  /* 0x0000000000587805 */ /* 0x000fe4000001ff00 */
        /* <DEDUP_REMOVED lines=23> */
.L_x_4129:
[----:B------:R-:W-:Y:S05]  /*6980*/  BSYNC B1 ;  /* 0x0000000000017941 */ /* 0x000fea0003800000 */
.L_x_4128:
[----:B0-----:R-:W2:Y:S01]  /*6990*/  LDL R92, [R1+0x14] ;  /* 0x00001400015c7983 */ /* 0x001ea20000100800 */
        /* <DEDUP_REMOVED lines=32> */
[----:B------:R-:W-:-:S03]  /*6ba0*/  IMAD.MOV.U32 R94, RZ, RZ, R65 ;  /* 0x000000ffff5e7224 */ /* 0x000fc600078e0041 */
[----:B------:R-:W-:Y:S01]  /*6bb0*/  PRMT R170, R170, 0x5410, R93 ;  /* 0x00005410aaaa7816 */ /* 0x000fe2000000005d */
[----:B------:R-:W-:Y:S01]  /*6bc0*/  IMAD.MOV.U32 R93, RZ, RZ, R74 ;  /* 0x000000ffff5d7224 */ /* 0x000fe200078e004a */
[----:B------:R-:W-:Y:S01]  /*6bd0*/  PRMT R171, R171, 0x5410, R94 ;  /* 0x00005410abab7816 */ /* 0x000fe2000000005e */
[----:B------:R-:W-:Y:S01]  /*6be0*/  IMAD.MOV.U32 R94, RZ, RZ, R69 ;  /* 0x000000ffff5e7224 */ /* 0x000fe200078e0045 */
        /* <DEDUP_REMOVED lines=20> */
[----:B------:R-:W-:Y:S02]  /*6d30*/  IMAD.MOV.U32 R92, RZ, RZ, R79 ;  /* 0x000000ffff5c7224 */ /* 0x000fe400078e004f */
[----:B------:R-:W-:Y:S02]  /*6d40*/  IMAD.MOV.U32 R95, RZ, RZ, R72 ;  /* 0x000000ffff5f7224 */ /* 0x000fe400078e0048 */
[----:B------:R-:W-:Y:S01]  /*6d50*/  IMAD.MOV.U32 R94, RZ, RZ, R73 ;  /* 0x000000ffff5e7224 */ /* 0x000fe200078e0049 */
[----:B------:R-:W-:Y:S01]  /*6d60*/  PRMT R167, R93, 0x5410, R92 ;  /* 0x000054105da77816 */ /* 0x000fe2000000005c */
[----:B------:R-:W-:Y:S01]  /*6d70*/  IMAD.MOV.U32 R93, RZ, RZ, R82 ;  /* 0x000000ffff5d7224 */ /* 0x000fe200078e0052 */
[----:B------:R-:W-:-:S02]  /*6d80*/  MOV R92, R83 ;  /* 0x00000053005c7202 */ /* 0x000fc40000000f00 */
[----:B------:R-:W-:Y:S01]  /*6d90*/  PRMT R164, R94, 0x5410, R95 ;  /* 0x000054105ea47816 */ /* 0x000fe2000000005f */
[----:B------:R-:W-:Y:S01]  /*6da0*/  IMAD.MOV.U32 R95, RZ, RZ, R76 ;  /* 0x000000ffff5f7224 */ /* 0x000fe200078e004c */
[----:B------:R-:W-:Y:S01]  /*6db0*/  PRMT R158, R92, 0x5410, R93 ;  /* 0x000054105c9e7816 */ /* 0x000fe2000000005d */
[----:B------:R-:W-:Y:S02]  /*6dc0*/  IMAD.MOV.U32 R93, RZ, RZ, R86 ;  /* 0x000000ffff5d7224 */ /* 0x000fe400078e0056 */
        /* <DEDUP_REMOVED lines=9> */
[----:B------:R-:W-:Y:S02]  /*6e60*/  IMAD.MOV.U32 R93, RZ, RZ, R90 ;  /* 0x000000ffff5d7224 */ /* 0x000fe400078e005a */
[----:B------:R-:W-:Y:S01]  /*6e70*/  IMAD.MOV.U32 R92, RZ, RZ, R91 ;  /* 0x000000ffff5c7224 */ /* 0x000fe200078e005b */
[----:B------:R-:W-:-:S04]  /*6e80*/  PRMT R161, R95, 0x5410, R94 ;  /* 0x000054105fa17816 */ /* 0x000fc8000000005e */
[----:B------:R-:W-:Y:S01]  /*6e90*/  PRMT R174, R93, 0x5410, R92 ;  /* 0x000054105dae7816 */ /* 0x000fe2000000005c */
[----:B------:R-:W-:Y:S02]  /*6ea0*/  IMAD.MOV.U32 R93, RZ, RZ, R88 ;  /* 0x000000ffff5d7224 */ /* 0x000fe400078e0058 */
[----:B------:R-:W-:-:S05]  /*6eb0*/  IMAD.MOV.U32 R92, RZ, RZ, R89 ;  /* 0x000000ffff5c7224 */ /* 0x000fca00078e0059 */
[----:B------:R-:W-:Y:S01]  /*6ec0*/  PRMT R175, R93, 0x5410, R92 ;  /* 0x000054105daf7816 */ /* 0x000fe2000000005c */
[----:B------:R-:W-:Y:S06]  /*6ed0*/  @!P2 BRA `(.L_x_4130) ;  /* 0x000000000004a947 */ /* 0x000fec0003800000 */
[----:B------:R-:W-:Y:S01]  /*6ee0*/  BPT.TRAP 0x1 ;  /* 0x000000040000795c */ /* 0x000fe20000300000 */
.L_x_4130:
[----:B------:R-:W-:Y:S01]  /*6ef0*/  IMAD R100, R16, 0x8, R2 ;  /* 0x0000000810647824 */ /* 0x000fe200078e0202 */
[----:B------:R-:W-:Y:S01]  /*6f00*/  SHF.L.U32 R101, R204, 0x1f, RZ ;  /* 0x0000001fcc657819 */ /* 0x000fe200000006ff */
[----:B------:R-:W0:Y:S01]  /*6f10*/  LDC R148, c[0x0][0x2f4] ;  /* 0x0000bd00ff947b82 */ /* 0x000e220000000800 */
[----:B------:R-:W-:Y:S01]  /*6f20*/  BSSY B1, `(.L_x_4131) ;  /* 0x0000005000017945 */ /* 0x000fe20003800000 */
[----:B------:R-:W-:Y:S01]  /*6f30*/  IMAD.MOV.U32 R129, RZ, RZ, R96 ;  /* 0x000000ffff817224 */ /* 0x000fe200078e0060 */
[----:B------:R-:W1:Y:S05]  /*6f40*/  SYNCS.PHASECHK.TRANS64.TRYWAIT P5, [R100+URZ+0x36890], R101 ;  /* 0x03689065640075a7 */ /* 0x000e6a00080a017f */
[----:B------:R-:W2:Y:S01]  /*6f50*/  LDC.64 R130, c[0x0][0x300] ;  /* 0x0000c000ff827b82 */ /* 0x000ea20000000a00 */
[----:B-1----:R-:W-:Y:S05]  /*6f60*/  @!P5 BRA `(.L_x_4132) ;  /* 0x00000204001cd947 */ /* 0x002fea0003800000 */
.L_x_4437:
[----:B------:R-:W-:Y:S05]  /*6f70*/  BSYNC B1 ;  /* 0x0000000000017941 */ /* 0x000fea0003800000 */
.L_x_4131:
[----:B------:R-:W-:Y:S01]  /*6f80*/  BSSY B1, `(.L_x_4133) ;  /* 0x0000191000017945 */ /* 0x000fe20003800000 */
[----:B0-----:R-:W-:-:S03]  /*6f90*/  IMAD.IADD R151, R148, 0x1, -R127 ;  /* 0x0000000194977824 */ /* 0x001fc600078e0a7f */
[----:B------:R-:W-:Y:S05]  /*6fa0*/  @P4 BRA `(.L_x_4134) ;  /* 0x0000001800384947 */ /* 0x000fea0003800000 */
[----:B------:R-:W-:Y:S01]  /*6fb0*/  ISETP.NE.AND P4, PT, R31, RZ, PT ;  /* 0x000000ff1f00720c */ /* 0x000fe20003f85270 */
[-C--:B--2---:R-:W-:Y:S01]  /*6fc0*/  IMAD R157, R150, R130.reuse, RZ ;  /* 0x00000082969d7224 */ /* 0x084fe200078e02ff */
[----:B------:R-:W-:Y:S01]  /*6fd0*/  BSSY B2, `(.L_x_4135) ;  /* 0x0000084000027945 */ /* 0x000fe20003800000 */
[----:B------:R-:W-:-:S04]  /*6fe0*/  IMAD.WIDE.U32 R132, R17, R130, R128 ;  /* 0x0000008211847225 */ /* 0x000fc800078e0080 */
[----:B------:R-:W-:-:S04]  /*6ff0*/  IMAD R157, R17, R131, R157 ;  /* 0x00000083119d7224 */ /* 0x000fc800078e029d */
[----:B------:R-:W-:Y:S02]  /*7000*/  IMAD.IADD R157, R157, 0x1, R133 ;  /* 0x000000019d9d7824 */ /* 0x000fe400078e0285 */
[----:B------:R-:W-:Y:S05]  /*7010*/  @!P4 BRA `(.L_x_4136) ;  /* 0x0000000400fcc947 */ /* 0x000fea0003800000 */
[----:B------:R-:W-:Y:S01]  /*7020*/  SEL R92, R127, R151, !P0 ;  /* 0x000000977f5c7207 */ /* 0x000fe20004000000 */
[----:B------:R-:W-:Y:S01]  /*7030*/  BSSY B3, `(.L_x_4137) ;  /* 0x0000071000037945 */ /* 0x000fe20003800000 */
[----:B------:R-:W-:Y:S02]  /*7040*/  ISETP.GE.AND P4, PT, R18, R126, PT ;  /* 0x0000007e1200720c */ /* 0x000fe40003f86270 */
[----:B------:R-:W-:-:S04]  /*7050*/  SHF.R.S32.HI R93, RZ, 0x1f, R92 ;  /* 0x0000001fff5d7819 */ /* 0x000fc8000001145c */
[----:B------:R-:W-:-:S04]  /*7060*/  LEA.HI R93, R93, R92, RZ, 0x4 ;  /* 0x0000005c5d5d7211 */ /* 0x000fc800078f20ff */
[----:B------:R-:W-:-:S04]  /*7070*/  LEA.HI.SX32 R166, R93, R120, 0x1c ;  /* 0x000000785da67211 */ /* 0x000fc800078fe2ff */
[----:B------:R-:W-:-:S04]  /*7080*/  SHF.R.S32.HI R93, RZ, 0x1f, R166 ;  /* 0x0000001fff5d7819 */ /* 0x000fc800000114a6 */
[----:B------:R-:W-:Y:S01]  /*7090*/  LEA.HI R93, R93, R166, RZ, 0x3 ;  /* 0x000000a65d5d7211 */ /* 0x000fe200078f18ff */
[----:B------:R-:W-:-:S03]  /*70a0*/  IMAD.SHL.U32 R166, R166, 0x8, RZ ;  /* 0x00000008a6a67824 */ /* 0x000fc600078e00ff */
[----:B------:R-:W-:Y:S02]  /*70b0*/  SHF.R.S32.HI R93, RZ, 0x3, R93 ;  /* 0x00000003ff5d7819 */ /* 0x000fe4000001145d */
[----:B------:R-:W-:-:S03]  /*70c0*/  LOP3.LUT R92, R211, 0x38, R166, 0xf8, !PT ;  /* 0x00000038d35c7812 */ /* 0x000fc600078ef8a6 */
[----:B------:R-:W-:Y:S01]  /*70d0*/  IMAD R93, R93, 0x1c00, R213 ;  /* 0x00001c005d5d7824 */ /* 0x000fe200078e02d5 */
[----:B------:R-:W-:-:S05]  /*70e0*/  LOP3.LUT R92, R92, R212, RZ, 0x3c, !PT ;  /* 0x000000d45c5c7212 */ /* 0x000fca00078e3cff */
        /* <DEDUP_REMOVED lines=9> */
[----:B0-----:R-:W-:Y:S01]  /*7180*/  IMAD.U32 R172, R97, 0x10000, RZ ;  /* 0x0001000061ac7824 */ /* 0x001fe200078e00ff */
[----:B------:R-:W-:Y:S02]  /*7190*/  SHF.R.U32.HI R53, RZ, 0x10, R53 ;  /* 0x00000010ff357819 */ /* 0x000fe40000011635 */
[C---:B------:R-:W-:Y:S02]  /*71a0*/  PRMT R52, R168.reuse, 0x5432, R52 ;  /* 0x00005432a8347816 */ /* 0x040fe40000000034 */
[----:B------:R-:W-:Y:S02]  /*71b0*/  PRMT R53, R168, 0x5410, R53 ;  /* 0x00005410a8357816 */ /* 0x000fe40000000035 */
[----:B------:R-:W-:Y:S02]  /*71c0*/  SHF.R.U64 R54, R54, 0x10, R55 ;  /* 0x0000001036367819 */ /* 0x000fe40000001237 */
[----:B------:R-:W-:-:S02]  /*71d0*/  SHF.R.U32.HI R168, RZ, 0x10, R65 ;  /* 0x00000010ffa87819 */ /* 0x000fc40000011641 */
[----:B------:R-:W-:Y:S02]  /*71e0*/  SHF.R.U64 R64, R64, 0x10, R65 ;  /* 0x0000001040407819 */ /* 0x000fe40000001241 */
[--C-:B------:R-:W-:Y:S02]  /*71f0*/  SHF.R.U64 R65, R66, 0x10, R67.reuse ;  /* 0x0000001042417819 */ /* 0x100fe40000001243 */
[----:B------:R-:W-:Y:S02]  /*7200*/  PRMT R66, R169, 0x5432, R54 ;  /* 0x00005432a9427816 */ /* 0x000fe40000000036 */
[----:B------:R-:W-:Y:S02]  /*7210*/  SHF.R.U32.HI R67, RZ, 0x10, R67 ;  /* 0x00000010ff437819 */ /* 0x000fe40000011643 */
[----:B------:R-:W-:Y:S01]  /*7220*/  PRMT R54, R171, 0x5432, R168 ;  /* 0x00005432ab367816 */ /* 0x000fe200000000a8 */
[----:B------:R-:W-:Y:S01]  /*7230*/  IMAD.U32 R168, R53, 0x10000, RZ ;  /* 0x0001000035a87824 */ /* 0x000fe200078e00ff */
[----:B------:R-:W-:-:S02]  /*7240*/  SHF.R.U32.HI R55, RZ, 0x10, R55 ;  /* 0x00000010ff377819 */ /* 0x000fc40000011637 */
[----:B------:R-:W-:Y:S01]  /*7250*/  PRMT R67, R171, 0x5410, R67 ;  /* 0x00005410ab437816 */ /* 0x000fe20000000043 */
[----:B------:R-:W-:Y:S01]  /*7260*/  IMAD.U32 R171, R54, 0x10000, RZ ;  /* 0x0001000036ab7824 */ /* 0x000fe200078e00ff */
[----:B------:R-:W-:Y:S02]  /*7270*/  PRMT R55, R169, 0x5410, R55 ;  /* 0x00005410a9377816 */ /* 0x000fe40000000037 */
[----:B------:R-:W-:Y:S01]  /*7280*/  PRMT R64, R170, 0x5432, R64 ;  /* 0x00005432aa407816 */ /* 0x000fe20000000040 */
[-C--:B------:R-:W-:Y:S01]  /*7290*/  FMUL.FTZ R169, R172, R171.reuse ;  /* 0x000000abaca97220 */ /* 0x080fe20000410000 */
[----:B------:R-:W-:Y:S01]  /*72a0*/  PRMT R65, R170, 0x5410, R65 ;  /* 0x00005410aa417816 */ /* 0x000fe20000000041 */
[----:B--2---:R-:W-:Y:S01]  /*72b0*/  IMAD.U32 R170, R93, 0x10000, RZ ;  /* 0x000100005daa7824 */ /* 0x004fe200078e00ff */
[----:B------:R-:W-:Y:S02]  /*72c0*/  LOP3.LUT R54, R54, 0xffff0000, RZ, 0xc0, !PT ;  /* 0xffff000036367812 */ /* 0x000fe400078ec0ff */
[----:B------:R-:W-:Y:S01]  /*72d0*/  LOP3.LUT R97, R97, 0xffff0000, RZ, 0xc0, !PT ;  /* 0xffff000061617812 */ /* 0x000fe200078ec0ff */
[-C--:B------:R-:W-:Y:S01]  /*72e0*/  FFMA.FTZ R169, R170, R168.reuse, -R169 ;  /* 0x000000a8aaa97223 */ /* 0x080fe200000108a9 */
[----:B------:R-:W-:Y:S01]  /*72f0*/  FMUL.FTZ R168, R172, R168 ;  /* 0x000000a8aca87220 */ /* 0x000fe20000410000 */
[----:B------:R-:W-:Y:S01]  /*7300*/  LOP3.LUT R93, R93, 0xffff0000, RZ, 0xc0, !PT ;  /* 0xffff00005d5d7812 */ /* 0x000fe200078ec0ff */
[C---:B------:R-:W-:Y:S01]  /*7310*/  IMAD.U32 R172, R99.reuse, 0x10000, RZ ;  /* 0x0001000063ac7824 */ /* 0x040fe200078e00ff */
[----:B------:R-:W-:Y:S01]  /*7320*/  LOP3.LUT R99, R99, 0xffff0000, RZ, 0xc0, !PT ;  /* 0xffff000063637812 */ /* 0x000fe200078ec0ff */
[----:B------:R-:W-:Y:S01]  /*7330*/  FFMA.FTZ R168, R170, R171, R168 ;  /* 0x000000abaaa87223 */ /* 0x000fe200000100a8 */
[----:B------:R-:W-:Y:S01]  /*7340*/  LOP3.LUT R170, R53, 0xffff0000, RZ, 0xc0, !PT ;  /* 0xffff000035aa7812 */ /* 0x000fe200078ec0ff */
[----:B------:R-:W-:Y:S01]  /*7350*/  FMUL.FTZ R53, R97, R54 ;  /* 0x0000003661357220 */ /* 0x000fe20000410000 */
[C---:B------:R-:W-:Y:S01]  /*7360*/  IMAD.U32 R171, R67.reuse, 0x10000, RZ ;  /* 0x0001000043ab7824 */ /* 0x040fe200078e00ff */
[----:B------:R-:W-:-:S02]  /*7370*/  LOP3.LUT R67, R67, 0xffff0000, RZ, 0xc0, !PT ;  /* 0xffff000043437812 */ /* 0x000fc400078ec0ff */
[-C--:B------:R-:W-:Y:S01]  /*7380*/  FMUL.FTZ R97, R97, R170.reuse ;  /* 0x000000aa61617220 */ /* 0x080fe20000410000 */
[----:B------:R-:W-:Y:S01]  /*7390*/  FFMA.FTZ R53, R93, R170, -R53 ;  /* 0x000000aa5d357223 */ /* 0x000fe20000010835 */
[----:B------:R-:W-:Y:S02]  /*73a0*/  IMAD.U32 R170, R95, 0x10000, RZ ;  /* 0x000100005faa7824 */ /* 0x000fe400078e00ff */
[----:B------:R-:W-:Y:S01]  /*73b0*/  FFMA.FTZ R54, R93, R54, R97 ;  /* 0x000000365d367223 */ /* 0x000fe20000010061 */
[----:B------:R-:W-:Y:S02]  /*73c0*/  IMAD.U32 R97, R55, 0x10000, RZ ;  /* 0x0001000037617824 */ /* 0x000fe400078e00ff */
[----:B------:R-:W-:Y:S01]  /*73d0*/  FMUL.FTZ R93, R172, R171 ;  /* 0x000000abac5d7220 */ /* 0x000fe20000410000 */
[----:B------:R-:W-:Y:S02]  /*73e0*/  F2FP.BF16.F32.PACK_AB R53, R53, R169 ;  /* 0x000000a93535723e */ /* 0x000fe400000010ff */
[----:B------:R-:W-:Y:S01]  /*73f0*/  F2FP.BF16.F32.PACK_AB R54, R54, R168 ;  /* 0x000000a83636723e */ /* 0x000fe200000010ff */
[-C--:B------:R-:W-:Y:S01]  /*7400*/  FFMA.FTZ R93, R170, R97.reuse, -R93 ;  /* 0x00000061aa5d7223 */ /* 0x080fe2000001085d */
[----:B------:R-:W-:-:S04]  /*7410*/  FMUL.FTZ R97, R172, R97 ;  /* 0x00000061ac617220 */ /* 0x000fc80000410000 */
[----:B------:R-:W-:Y:S01]  /*7420*/  FFMA.FTZ R97, R170, R171, R97 ;  /* 0x000000abaa617223 */ /* 0x000fe20000010061 */
[----:B------:R-:W-:Y:S02]  /*7430*/  LOP3.LUT R170, R55, 0xffff0000, RZ, 0xc0, !PT ;  /* 0xffff000037aa7812 */ /* 0x000fe400078ec0ff */
[----:B------:R-:W-:Y:S01]  /*7440*/  LOP3.LUT R55, R95, 0xffff0000, RZ, 0xc0, !PT ;  /* 0xffff00005f377812 */ /* 0x000fe200078ec0ff */
[CC--:B------:R-:W-:Y:S02]  /*7450*/  FMUL.FTZ R95, R99.reuse, R67.reuse ;  /* 0x00000043635f7220 */ /* 0x0c0fe40000410000 */
[-C--:B------:R-:W-:Y:S02]  /*7460*/  FMUL.FTZ R99, R99, R170.reuse ;  /* 0x000000aa63637220 */ /* 0x080fe40000410000 */
[C---:B------:R-:W-:Y:S02]  /*7470*/  FFMA.FTZ R95, R55.reuse, R170, -R95 ;  /* 0x000000aa375f7223 */ /* 0x040fe4000001085f */
[----:B------:R-:W-:Y:S01]  /*7480*/  FFMA.FTZ R99, R55, R67, R99 ;  /* 0x0000004337637223 */ /* 0x000fe20000010063 */
[C---:B------:R-:W-:Y:S01]  /*7490*/  IMAD.U32 R67, R64.reuse, 0x10000, RZ ;  /* 0x0001000040437824 */ /* 0x040fe200078e00ff */
[----:B------:R-:W-:Y:S01]  /*74a0*/  LOP3.LUT R64, R64, 0xffff0000, RZ, 0xc0, !PT ;  /* 0xffff000040407812 */ /* 0x000fe200078ec0ff */
[----:B------:R-:W-:Y:S01]  /*74b0*/  IMAD.U32 R55, R92, 0x10000, RZ ;  /* 0x000100005c377824 */ /* 0x000fe200078e00ff */
[----:B------:R-:W-:Y:S01]  /*74c0*/  F2FP.BF16.F32.PACK_AB R95, R95, R93 ;  /* 0x0000005d5f5f723e */ /* 0x000fe200000010ff */
[----:B------:R-:W-:Y:S01]  /*74d0*/  IMAD.U32 R93, R96, 0x10000, RZ ;  /* 0x00010000605d7824 */ /* 0x000fe200078e00ff */
[----:B------:R-:W-:Y:S01]  /*74e0*/  F2FP.BF16.F32.PACK_AB R99, R99, R97 ;  /* 0x000000616363723e */ /* 0x000fe200000010ff */
[C---:B------:R-:W-:Y:S01]  /*74f0*/  IMAD.U32 R97, R52.reuse, 0x10000, RZ ;  /* 0x0001000034617824 */ /* 0x040fe200078e00ff */
[----:B------:R-:W-:Y:S01]  /*7500*/  LOP3.LUT R52, R52, 0xffff0000, RZ, 0xc0, !PT ;  /* 0xffff000034347812 */ /* 0x000fe200078ec0ff */
[----:B------:R-:W-:-:S02]  /*7510*/  FMUL.FTZ R168, R93, R67 ;  /* 0x000000435da87220 */ /* 0x000fc40000410000 */
[-C--:B------:R-:W-:Y:S02]  /*7520*/  FMUL.FTZ R93, R93, R97.reuse ;  /* 0x000000615d5d7220 */ /* 0x080fe40000410000 */
[C---:B------:R-:W-:Y:S01]  /*7530*/  FFMA.FTZ R168, R55.reuse, R97, -R168 ;  /* 0x0000006137a87223 */ /* 0x040fe200000108a8 */
[----:B------:R-:W-:Y:S02]  /*7540*/  IMAD.U32 R97, R98, 0x10000, RZ ;  /* 0x0001000062617824 */ /* 0x000fe400078e00ff */
[----:B------:R-:W-:Y:S01]  /*7550*/  FFMA.FTZ R93, R55, R67, R93 ;  /* 0x00000043375d7223 */ /* 0x000fe2000001005d */
[----:B------:R-:W-:Y:S02]  /*7560*/  LOP3.LUT R55, R96, 0xffff0000, RZ, 0xc0, !PT ;  /* 0xffff000060377812 */ /* 0x000fe400078ec0ff */
[----:B------:R-:W-:-:S03]  /*7570*/  LOP3.LUT R67, R92, 0xffff0000, RZ, 0xc0, !PT ;  /* 0xffff00005c437812 */ /* 0x000fc600078ec0ff */
[C---:B------:R-:W-:Y:S01]  /*7580*/  FMUL.FTZ R92, R55.reuse, R64 ;  /* 0x00000040375c7220 */ /* 0x040fe20000410000 */
[----:B------:R-:W-:-:S03]  /*7590*/  FMUL.FTZ R55, R55, R52 ;  /* 0x0000003437377220 */ /* 0x000fc60000410000 */
[C---:B------:R-:W-:Y:S01]  /*75a0*/  FFMA.FTZ R52, R67.reuse, R52, -R92 ;  /* 0x0000003443347223 */ /* 0x040fe2000001085c */
[----:B------:R-:W-:Y:S01]  /*75b0*/  FFMA.FTZ R55, R67, R64, R55 ;  /* 0x0000004043377223 */ /* 0x000fe20000010037 */
[C---:B------:R-:W-:Y:S01]  /*75c0*/  IMAD.U32 R67, R65.reuse, 0x10000, RZ ;  /* 0x0001000041437824 */ /* 0x040fe200078e00ff */
[----:B------:R-:W-:Y:S01]  /*75d0*/  LOP3.LUT R65, R65, 0xffff0000, RZ, 0xc0, !PT ;  /* 0xffff000041417812 */ /* 0x000fe200078ec0ff */
[C---:B------:R-:W-:Y:S01]  /*75e0*/  IMAD.U32 R92, R66.reuse, 0x10000, RZ ;  /* 0x00010000425c7824 */ /* 0x040fe200078e00ff */
[----:B------:R-:W-:Y:S01]  /*75f0*/  LOP3.LUT R66, R66, 0xffff0000, RZ, 0xc0, !PT ;  /* 0xffff000042427812 */ /* 0x000fe200078ec0ff */
[C---:B------:R-:W-:Y:S01]  /*7600*/  FMUL.FTZ R96, R97.reuse, R67 ;  /* 0x0000004361607220 */ /* 0x040fe20000410000 */
[----:B------:R-:W-:Y:S02]  /*7610*/  IMAD.U32 R64, R94, 0x10000, RZ ;  /* 0x000100005e407824 */ /* 0x000fe400078e00ff */
[----:B------:R-:W-:Y:S01]  /*7620*/  FMUL.FTZ R97, R97, R92 ;  /* 0x0000005c61617220 */ /* 0x000fe20000410000 */
[----:B------:R-:W-:Y:S01]  /*7630*/  F2FP.BF16.F32.PACK_AB R52, R52, R168 ;  /* 0x000000a83434723e */ /* 0x000fe200000010ff */
[----:B------:R-:W-:-:S02]  /*7640*/  FFMA.FTZ R96, R64, R92, -R96 ;  /* 0x0000005c40607223 */ /* 0x000fc40000010860 */
[----:B------:R-:W-:Y:S01]  /*7650*/  FFMA.FTZ R97, R64, R67, R97 ;  /* 0x0000004340617223 */ /* 0x000fe20000010061 */
[----:B------:R-:W-:Y:S02]  /*7660*/  LOP3.LUT R64, R98, 0xffff0000, RZ, 0xc0, !PT ;  /* 0xffff000062407812 */ /* 0x000fe400078ec0ff */
[----:B------:R-:W-:Y:S02]  /*7670*/  LOP3.LUT R67, R94, 0xffff0000, RZ, 0xc0, !PT ;  /* 0xffff00005e437812 */ /* 0x000fe400078ec0ff */
[----:B------:R-:W-:Y:S01]  /*7680*/  F2FP.BF16.F32.PACK_AB R55, R55, R93 ;  /* 0x0000005d3737723e */ /* 0x000fe200000010ff */
[CC--:B------:R-:W-:Y:S01]  /*7690*/  FMUL.FTZ R92, R64.reuse, R65.reuse ;  /* 0x00000041405c7220 */ /* 0x0c0fe20000410000 */
[-C--:B------:R-:W-:Y:S01]  /*76a0*/  FMUL.FTZ R64, R64, R66.reuse ;  /* 0x0000004240407220 */ /* 0x080fe20000410000 */
[----:B------:R-:W-:Y:S02]  /*76b0*/  IMAD.MOV.U32 R93, RZ, RZ, R53 ;  /* 0x000000ffff5d7224 */ /* 0x000fe400078e0035 */
[C---:B------:R-:W-:Y:S01]  /*76c0*/  FFMA.FTZ R92, R67.reuse, R66, -R92 ;  /* 0x00000042435c7223 */ /* 0x040fe2000001085c */
[----:B------:R-:W-:-:S04]  /*76d0*/  FFMA.FTZ R64, R67, R65, R64 ;  /* 0x0000004143407223 */ /* 0x000fc80000010040 */
[----:B------:R-:W-:Y:S01]  /*76e0*/  F2FP.BF16.F32.PACK_AB R94, R92, R96 ;  /* 0x000000605c5e723e */ /* 0x000fe200000010ff */
[----:B------:R-:W-:Y:S01]  /*76f0*/  IMAD.MOV.U32 R92, RZ, RZ, R52 ;  /* 0x000000ffff5c7224 */ /* 0x000fe200078e0034 */
[----:B------:R-:W-:Y:S01]  /*7700*/  F2FP.BF16.F32.PACK_AB R64, R64, R97 ;  /* 0x000000614040723e */ /* 0x000fe200000010ff */
[----:B------:R-:W-:Y:S02]  /*7710*/  IMAD.MOV.U32 R96, RZ, RZ, R55 ;  /* 0x000000ffff607224 */ /* 0x000fe400078e0037 */
[----:B------:R-:W-:Y:S02]  /*7720*/  IMAD.MOV.U32 R97, RZ, RZ, R54 ;  /* 0x000000ffff617224 */ /* 0x000fe400078e0036 */
[----:B------:R-:W-:-:S07]  /*7730*/  IMAD.MOV.U32 R98, RZ, RZ, R64 ;  /* 0x000000ffff627224 */ /* 0x000fce00078e0040 */
.L_x_4138:
[----:B------:R-:W-:Y:S05]  /*7740*/  BSYNC B3 ;  /* 0x0000000000037941 */ /* 0x000fea0003800000 */
.L_x_4137:
[----:B------:R-:W-:-:S13]  /*7750*/  ISETP.GE.AND P4, PT, R166, R148, PT ;  /* 0x00000094a600720c */ /* 0x000fda0003f86270 */
[--C-:B------:R-:W-:Y:S02]  /*7760*/  @!P4 SHF.R.S32.HI R55, RZ, 0x1f, R166.reuse ;  /* 0x0000001fff37c819 */ /* 0x100fe400000114a6 */
[----:B------:R-:W-:-:S04]  /*7770*/  @!P4 IADD3 R166, P5, P6, R118, R132, R166 ;  /* 0x0000008476a6c210 */ /* 0x000fc80007ebe0a6 */
[----:B------:R-:W-:Y:S02]  /*7780*/  @!P4 IADD3.X R55, R7, R157, R55, P5, P6 ;  /* 0x0000009d0737c210 */ /* 0x000fe40002fec437 */
[----:B------:R-:W-:-:S04]  /*7790*/  IADD3 R53, P5, P6, R118, R132, R26 ;  /* 0x0000008476357210 */ /* 0x000fc80007ebe01a */
[----:B------:R-:W-:Y:S02]  /*77a0*/  IADD3.X R54, R7, R157, R32, P5, P6 ;  /* 0x0000009d07367210 */ /* 0x000fe40002fec420 */
[----:B------:R-:W-:-:S04]  /*77b0*/  LEA R52, P5, R53, R124, 0x1 ;  /* 0x0000007c35347211 */ /* 0x000fc800078a08ff */
[----:B------:R-:W-:Y:S02]  /*77c0*/  LEA.HI.X R53, R53, R125, R54, 0x1, P5 ;  /* 0x0000007d35357211 */ /* 0x000fe400028f0c36 */
[----:B------:R-:W-:-:S03]  /*77d0*/  @!P4 LEA R54, P5, R166, R124, 0x1 ;  /* 0x0000007ca636c211 */ /* 0x000fc600078a08ff */
[----:B--2---:R2:W-:Y:S01]  /*77e0*/  STG.E.128 desc[UR60][R52.64], R92 ;  /* 0x0000005c34007986 */ /* 0x0045e2000c101d3c */
[----:B------:R-:W-:-:S05]  /*77f0*/  @!P4 LEA.HI.X R55, R166, R125, R55, 0x1, P5 ;  /* 0x0000007da637c211 */ /* 0x000fca00028f0c37 */
[----:B0-----:R2:W-:Y:S04]  /*7800*/  @!P4 STG.E.128 desc[UR60][R54.64], R96 ;  /* 0x000000603600c986 */ /* 0x0015e8000c101d3c */
.L_x_4136:
[----:B------:R-:W-:Y:S05]  /*7810*/  BSYNC B2 ;  /* 0x0000000000027941 */ /* 0x000fea0003800000 */
.L_x_4135:
[----:B------:R-:W-:Y:S01]  /*7820*/  ISETP.NE.AND P4, PT, R35, RZ, PT ;  /* 0x000000ff2300720c */ /* 0x000fe20003f85270 */
[----:B------:R-:W-:-:S12]  /*7830*/  BSSY B2, `(.L_x_4139) ;  /* 0x0000082000027945 */ /* 0x000fd80003800000 */
[----:B------:R-:W-:Y:S05]  /*7840*/  @!P4 BRA `(.L_x_4140) ;  /* 0x000000080000c947 */ /* 0x000fea0003800000 */
[----:B--2---:R-:W-:Y:S01]  /*7850*/  SEL R52, R127, R151, !P1 ;  /* 0x000000977f347207 */ /* 0x004fe20004800000 */
[----:B------:R-:W-:Y:S01]  /*7860*/  BSSY B3, `(.L_x_4141) ;  /* 0x0000074000037945 */ /* 0x000fe20003800000 */
[----:B------:R-:W-:Y:S02]  /*7870*/  IADD3 R92, P4, P5, R118, R132, R28 ;  /* 0x00000084765c7210 */ /* 0x000fe40007d9e01c */
[----:B------:R-:W-:Y:S02]  /*7880*/  SHF.R.S32.HI R53, RZ, 0x1f, R52 ;  /* 0x0000001fff357819 */ /* 0x000fe40000011434 */
[----:B------:R-:W-:Y:S02]  /*7890*/  IADD3.X R93, R7, R157, R33, P4, P5 ;  /* 0x0000009d075d7210 */ /* 0x000fe400027ea421 */
[----:B------:R-:W-:Y:S02]  /*78a0*/  LEA.HI R53, R53, R52, RZ, 0x4 ;  /* 0x0000003435357211 */ /* 0x000fe400078f20ff */
[----:B------:R-:W-:-:S02]  /*78b0*/  ISETP.GE.AND P4, PT, R0, R126, PT ;  /* 0x0000007e0000720c */ /* 0x000fc40003f86270 */
        /* <DEDUP_REMOVED lines=17> */
[----:B--2---:R-:W-:Y:S01]  /*79d0*/  IMAD.U32 R95, R53, 0x10000, RZ ;  /* 0x00010000355f7824 */ /* 0x004fe200078e00ff */
[----:B------:R-:W-:Y:S01]  /*79e0*/  SHF.R.U32.HI R98, RZ, 0x10, R49 ;  /* 0x00000010ff627819 */ /* 0x000fe20000011631 */
[----:B0-----:R-:W-:Y:S01]  /*79f0*/  IMAD.U32 R166, R65, 0x10000, RZ ;  /* 0x0001000041a67824 */ /* 0x001fe200078e00ff */
[----:B------:R-:W-:Y:S02]  /*7a00*/  PRMT R97, R182, 0x5410, R97 ;  /* 0x00005410b6617816 */ /* 0x000fe40000000061 */
[----:B------:R-:W-:Y:S02]  /*7a10*/  PRMT R98, R184, 0x5432, R98 ;  /* 0x00005432b8627816 */ /* 0x000fe40000000062 */
[----:B------:R-:W-:Y:S01]  /*7a20*/  SHF.R.U64 R48, R48, 0x10, R49 ;  /* 0x0000001030307819 */ /* 0x000fe20000001231 */
[C---:B------:R-:W-:Y:S01]  /*7a30*/  IMAD.U32 R99, R97.reuse, 0x10000, RZ ;  /* 0x0001000061637824 */ /* 0x040fe200078e00ff */
[----:B------:R-:W-:Y:S01]  /*7a40*/  SHF.R.U64 R49, R60, 0x10, R61 ;  /* 0x000000103c317819 */ /* 0x000fe2000000123d */
[----:B------:R-:W-:Y:S01]  /*7a50*/  IMAD.U32 R96, R98, 0x10000, RZ ;  /* 0x0001000062607824 */ /* 0x000fe200078e00ff */
[----:B------:R-:W-:Y:S01]  /*7a60*/  LOP3.LUT R97, R97, 0xffff0000, RZ, 0xc0, !PT ;  /* 0xffff000061617812 */ /* 0x000fe200078ec0ff */
[C---:B------:R-:W-:Y:S01]  /*7a70*/  FMUL.FTZ R168, R166.reuse, R99 ;  /* 0x00000063a6a87220 */ /* 0x040fe20000410000 */
[----:B------:R-:W-:Y:S01]  /*7a80*/  LOP3.LUT R61, R65, 0xffff0000, RZ, 0xc0, !PT ;  /* 0xffff0000413d7812 */ /* 0x000fe200078ec0ff */
[-C--:B------:R-:W-:Y:S01]  /*7a90*/  FMUL.FTZ R166, R166, R96.reuse ;  /* 0x00000060a6a67220 */ /* 0x080fe20000410000 */
[----:B------:R-:W-:Y:S01]  /*7aa0*/  LOP3.LUT R60, R98, 0xffff0000, RZ, 0xc0, !PT ;  /* 0xffff0000623c7812 */ /* 0x000fe200078ec0ff */
[----:B------:R-:W-:Y:S01]  /*7ab0*/  FFMA.FTZ R96, R95, R96, -R168 ;  /* 0x000000605f607223 */ /* 0x000fe200000108a8 */
[----:B------:R-:W-:Y:S01]  /*7ac0*/  LOP3.LUT R53, R53, 0xffff0000, RZ, 0xc0, !PT ;  /* 0xffff000035357812 */ /* 0x000fe200078ec0ff */
[C---:B------:R-:W-:Y:S01]  /*7ad0*/  FMUL.FTZ R65, R61.reuse, R97 ;  /* 0x000000613d417220 */ /* 0x040fe20000410000 */
[----:B------:R-:W-:Y:S01]  /*7ae0*/  SHF.R.U32.HI R98, RZ, 0x10, R51 ;  /* 0x00000010ff627819 */ /* 0x000fe20000011633 */
[-C--:B------:R-:W-:Y:S01]  /*7af0*/  FMUL.FTZ R61, R61, R60.reuse ;  /* 0x0000003c3d3d7220 */ /* 0x080fe20000410000 */
[----:B------:R-:W-:Y:S01]  /*7b00*/  FFMA.FTZ R95, R95, R99, R166 ;  /* 0x000000635f5f7223 */ /* 0x000fe200000100a6 */
[C---:B------:R-:W-:Y:S01]  /*7b10*/  FFMA.FTZ R60, R53.reuse, R60, -R65 ;  /* 0x0000003c353c7223 */ /* 0x040fe20000010841 */
[----:B------:R-:W-:Y:S01]  /*7b20*/  PRMT R98, R182, 0x5432, R98 ;  /* 0x00005432b6627816 */ /* 0x000fe20000000062 */
[----:B------:R-:W-:Y:S01]  /*7b30*/  FFMA.FTZ R53, R53, R97, R61 ;  /* 0x0000006135357223 */ /* 0x000fe2000001003d */
[----:B------:R-:W-:Y:S01]  /*7b40*/  PRMT R97, R183, 0x5432, R48 ;  /* 0x00005432b7617816 */ /* 0x000fe20000000030 */
[C---:B------:R-:W-:Y:S01]  /*7b50*/  IMAD.U32 R166, R67.reuse, 0x10000, RZ ;  /* 0x0001000043a67824 */ /* 0x040fe200078e00ff */
[----:B------:R-:W-:Y:S01]  /*7b60*/  SHF.R.U32.HI R48, RZ, 0x10, R63 ;  /* 0x00000010ff307819 */ /* 0x000fe2000001163f */
[----:B------:R-:W-:Y:S01]  /*7b70*/  IMAD.U32 R65, R98, 0x10000, RZ ;  /* 0x0001000062417824 */ /* 0x000fe200078e00ff */
[----:B------:R-:W-:Y:S01]  /*7b80*/  LOP3.LUT R67, R67, 0xffff0000, RZ, 0xc0, !PT ;  /* 0xffff000043437812 */ /* 0x000fe200078ec0ff */
[----:B------:R-:W-:Y:S01]  /*7b90*/  IMAD.U32 R61, R55, 0x10000, RZ ;  /* 0x00010000373d7824 */ /* 0x000fe200078e00ff */
[----:B------:R-:W-:-:S02]  /*7ba0*/  PRMT R48, R181, 0x5432, R48 ;  /* 0x00005432b5307816 */ /* 0x000fc40000000030 */
[----:B------:R-:W-:Y:S02]  /*7bb0*/  PRMT R49, R181, 0x5410, R49 ;  /* 0x00005410b5317816 */ /* 0x000fe40000000031 */
[----:B------:R-:W-:Y:S01]  /*7bc0*/  SHF.R.U64 R50, R50, 0x10, R51 ;  /* 0x0000001032327819 */ /* 0x000fe20000001233 */
[----:B------:R-:W-:Y:S01]  /*7bd0*/  IMAD.U32 R99, R48, 0x10000, RZ ;  /* 0x0001000030637824 */ /* 0x000fe200078e00ff */
[----:B------:R-:W-:Y:S02]  /*7be0*/  LOP3.LUT R51, R49, 0xffff0000, RZ, 0xc0, !PT ;  /* 0xffff000031337812 */ /* 0x000fe400078ec0ff */
[----:B------:R-:W-:Y:S01]  /*7bf0*/  SHF.R.U64 R62, R62, 0x10, R63 ;  /* 0x000000103e3e7819 */ /* 0x000fe2000000123f */
[C---:B------:R-:W-:Y:S01]  /*7c00*/  FMUL.FTZ R168, R166.reuse, R99 ;  /* 0x00000063a6a87220 */ /* 0x040fe20000410000 */
[-C--:B------:R-:W-:Y:S01]  /*7c10*/  FMUL.FTZ R166, R166, R65.reuse ;  /* 0x00000041a6a67220 */ /* 0x080fe20000410000 */
[----:B------:R-:W-:Y:S02]  /*7c20*/  PRMT R50, R180, 0x5432, R50 ;  /* 0x00005432b4327816 */ /* 0x000fe40000000032 */
[C---:B------:R-:W-:Y:S01]  /*7c30*/  FFMA.FTZ R65, R61.reuse, R65, -R168 ;  /* 0x000000413d417223 */ /* 0x040fe200000108a8 */
[----:B------:R-:W-:Y:S01]  /*7c40*/  FFMA.FTZ R61, R61, R99, R166 ;  /* 0x000000633d3d7223 */ /* 0x000fe200000100a6 */
[----:B------:R-:W-:Y:S01]  /*7c50*/  LOP3.LUT R99, R98, 0xffff0000, RZ, 0xc0, !PT ;  /* 0xffff000062637812 */ /* 0x000fe200078ec0ff */
[----:B------:R-:W-:Y:S01]  /*7c60*/  IMAD.U32 R166, R97, 0x10000, RZ ;  /* 0x0001000061a67824 */ /* 0x000fe200078e00ff */
[----:B------:R-:W-:-:S02]  /*7c70*/  LOP3.LUT R98, R48, 0xffff0000, RZ, 0xc0, !PT ;  /* 0xffff000030627812 */ /* 0x000fc400078ec0ff */
[----:B------:R-:W-:Y:S02]  /*7c80*/  LOP3.LUT R48, R55, 0xffff0000, RZ, 0xc0, !PT ;  /* 0xffff000037307812 */ /* 0x000fe400078ec0ff */
[----:B------:R-:W-:Y:S01]  /*7c90*/  PRMT R62, R180, 0x5410, R62 ;  /* 0x00005410b43e7816 */ /* 0x000fe2000000003e */
[C---:B------:R-:W-:Y:S01]  /*7ca0*/  FMUL.FTZ R55, R67.reuse, R98 ;  /* 0x0000006243377220 */ /* 0x040fe20000410000 */
[-C--:B------:R-:W-:Y:S01]  /*7cb0*/  FMUL.FTZ R67, R67, R99.reuse ;  /* 0x0000006343437220 */ /* 0x080fe20000410000 */
[----:B------:R-:W-:Y:S02]  /*7cc0*/  F2FP.BF16.F32.PACK_AB R60, R60, R96 ;  /* 0x000000603c3c723e */ /* 0x000fe400000010ff */
[C---:B------:R-:W-:Y:S01]  /*7cd0*/  FFMA.FTZ R55, R48.reuse, R99, -R55 ;  /* 0x0000006330377223 */ /* 0x040fe20000010837 */
[----:B------:R-:W-:Y:S01]  /*7ce0*/  FFMA.FTZ R48, R48, R98, R67 ;  /* 0x0000006230307223 */ /* 0x000fe20000010043 */
[C---:B------:R-:W-:Y:S01]  /*7cf0*/  IMAD.U32 R99, R64.reuse, 0x10000, RZ ;  /* 0x0001000040637824 */ /* 0x040fe200078e00ff */
[----:B------:R-:W-:Y:S01]  /*7d00*/  LOP3.LUT R64, R64, 0xffff0000, RZ, 0xc0, !PT ;  /* 0xffff000040407812 */ /* 0x000fe200078ec0ff */
[----:B------:R-:W-:Y:S01]  /*7d10*/  IMAD.U32 R98, R49, 0x10000, RZ ;  /* 0x0001000031627824 */ /* 0x000fe200078e00ff */
[----:B------:R-:W-:Y:S01]  /*7d20*/  LOP3.LUT R49, R97, 0xffff0000, RZ, 0xc0, !PT ;  /* 0xffff000061317812 */ /* 0x000fe200078ec0ff */
[C---:B------:R-:W-:Y:S01]  /*7d30*/  IMAD.U32 R67, R52.reuse, 0x10000, RZ ;  /* 0x0001000034437824 */ /* 0x040fe200078e00ff */
[----:B------:R-:W-:Y:S01]  /*7d40*/  LOP3.LUT R52, R52, 0xffff0000, RZ, 0xc0, !PT ;  /* 0xffff000034347812 */ /* 0x000fe200078ec0ff */
[C---:B------:R-:W-:Y:S01]  /*7d50*/  FMUL.FTZ R63, R64.reuse, R51 ;  /* 0x00000033403f7220 */ /* 0x040fe20000410000 */
[C---:B------:R-:W-:Y:S01]  /*7d60*/  FMUL.FTZ R168, R99.reuse, R98 ;  /* 0x0000006263a87220 */ /* 0x040fe20000410000 */
[-C--:B------:R-:W-:Y:S01]  /*7d70*/  FMUL.FTZ R64, R64, R49.reuse ;  /* 0x0000003140407220 */ /* 0x080fe20000410000 */
[----:B------:R-:W-:Y:S01]  /*7d80*/  FMUL.FTZ R99, R99, R166 ;  /* 0x000000a663637220 */ /* 0x000fe20000410000 */
[----:B------:R-:W-:Y:S01]  /*7d90*/  FFMA.FTZ R49, R52, R49, -R63 ;  /* 0x0000003134317223 */ /* 0x000fe2000001083f */
[----:B------:R-:W-:-:S02]  /*7da0*/  IMAD.U32 R97, R66, 0x10000, RZ ;  /* 0x0001000042617824 */ /* 0x000fc400078e00ff */
[----:B------:R-:W-:Y:S01]  /*7db0*/  FFMA.FTZ R51, R52, R51, R64 ;  /* 0x0000003334337223 */ /* 0x000fe20000010040 */
[----:B------:R-:W-:Y:S02]  /*7dc0*/  IMAD.U32 R63, R62, 0x10000, RZ ;  /* 0x000100003e3f7824 */ /* 0x000fe400078e00ff */
[C---:B------:R-:W-:Y:S01]  /*7dd0*/  FFMA.FTZ R168, R67.reuse, R166, -R168 ;  /* 0x000000a643a87223 */ /* 0x040fe200000108a8 */
[----:B------:R-:W-:Y:S02]  /*7de0*/  IMAD.U32 R64, R50, 0x10000, RZ ;  /* 0x0001000032407824 */ /* 0x000fe400078e00ff */
[----:B------:R-:W-:Y:S01]  /*7df0*/  FFMA.FTZ R99, R67, R98, R99 ;  /* 0x0000006243637223 */ /* 0x000fe20000010063 */
[----:B------:R-:W-:Y:S01]  /*7e00*/  SHF.L.U32 R52, R54, 0x10, RZ ;  /* 0x0000001036347819 */ /* 0x000fe200000006ff */
[C---:B------:R-:W-:Y:S01]  /*7e10*/  FMUL.FTZ R67, R97.reuse, R63 ;  /* 0x0000003f61437220 */ /* 0x040fe20000410000 */
[----:B------:R-:W-:Y:S01]  /*7e20*/  FMUL.FTZ R97, R97, R64 ;  /* 0x0000004061617220 */ /* 0x000fe20000410000 */
[----:B------:R-:W-:-:S02]  /*7e30*/  LOP3.LUT R66, R66, 0xffff0000, RZ, 0xc0, !PT ;  /* 0xffff000042427812 */ /* 0x000fc400078ec0ff */
[----:B------:R-:W-:Y:S01]  /*7e40*/  LOP3.LUT R62, R62, 0xffff0000, RZ, 0xc0, !PT ;  /* 0xffff00003e3e7812 */ /* 0x000fe200078ec0ff */
[C---:B------:R-:W-:Y:S01]  /*7e50*/  FFMA.FTZ R67, R52.reuse, R64, -R67 ;  /* 0x0000004034437223 */ /* 0x040fe20000010843 */
[----:B------:R-:W-:Y:S01]  /*7e60*/  FFMA.FTZ R97, R52, R63, R97 ;  /* 0x0000003f34617223 */ /* 0x000fe20000010061 */
[----:B------:R-:W-:Y:S02]  /*7e70*/  LOP3.LUT R50, R50, 0xffff0000, RZ, 0xc0, !PT ;  /* 0xffff000032327812 */ /* 0x000fe400078ec0ff */
[----:B------:R-:W-:Y:S01]  /*7e80*/  LOP3.LUT R54, R54, 0xffff0000, RZ, 0xc0, !PT ;  /* 0xffff000036367812 */ /* 0x000fe200078ec0ff */
[C---:B------:R-:W-:Y:S01]  /*7e90*/  FMUL.FTZ R52, R66.reuse, R62 ;  /* 0x0000003e42347220 */ /* 0x040fe20000410000 */
[----:B------:R-:W-:Y:S01]  /*7ea0*/  F2FP.BF16.F32.PACK_AB R95, R53, R95 ;  /* 0x0000005f355f723e */ /* 0x000fe200000010ff */
[-C--:B------:R-:W-:Y:S01]  /*7eb0*/  FMUL.FTZ R66, R66, R50.reuse ;  /* 0x0000003242427220 */ /* 0x080fe20000410000 */
[----:B------:R-:W-:Y:S01]  /*7ec0*/  F2FP.BF16.F32.PACK_AB R48, R48, R61 ;  /* 0x0000003d3030723e */ /* 0x000fe200000010ff */
[C---:B------:R-:W-:Y:S01]  /*7ed0*/  FFMA.FTZ R52, R54.reuse, R50, -R52 ;  /* 0x0000003236347223 */ /* 0x040fe20000010834 */
[----:B------:R-:W-:Y:S01]  /*7ee0*/  F2FP.BF16.F32.PACK_AB R49, R49, R168 ;  /* 0x000000a83131723e */ /* 0x000fe200000010ff */
[----:B------:R-:W-:Y:S01]  /*7ef0*/  FFMA.FTZ R66, R54, R62, R66 ;  /* 0x0000003e36427223 */ /* 0x000fe20000010042 */
[----:B------:R-:W-:Y:S01]  /*7f00*/  F2FP.BF16.F32.PACK_AB R51, R51, R99 ;  /* 0x000000633333723e */ /* 0x000fe200000010ff */
[----:B------:R-:W-:Y:S01]  /*7f10*/  IMAD.MOV.U32 R53, RZ, RZ, R60 ;  /* 0x000000ffff357224 */ /* 0x000fe200078e003c */
[----:B------:R-:W-:Y:S01]  /*7f20*/  F2FP.BF16.F32.PACK_AB R67, R52, R67 ;  /* 0x000000433443723e */ /* 0x000fe200000010ff */
[----:B------:R-:W-:Y:S01]  /*7f30*/  IMAD.MOV.U32 R52, RZ, RZ, R49 ;  /* 0x000000ffff347224 */ /* 0x000fe200078e0031 */
[----:B------:R-:W-:Y:S01]  /*7f40*/  F2FP.BF16.F32.PACK_AB R55, R55, R65 ;  /* 0x000000413737723e */ /* 0x000fe200000010ff */
[----:B------:R-:W-:Y:S01]  /*7f50*/  IMAD.MOV.U32 R64, RZ, RZ, R51 ;  /* 0x000000ffff407224 */ /* 0x000fe200078e0033 */
[----:B------:R-:W-:Y:S01]  /*7f60*/  F2FP.BF16.F32.PACK_AB R66, R66, R97 ;  /* 0x000000614242723e */ /* 0x000fe200000010ff */
[----:B------:R-:W-:-:S02]  /*7f70*/  IMAD.MOV.U32 R54, RZ, RZ, R67 ;  /* 0x000000ffff367224 */ /* 0x000fc400078e0043 */
[----:B------:R-:W-:Y:S02]  /*7f80*/  IMAD.MOV.U32 R65, RZ, RZ, R95 ;  /* 0x000000ffff417224 */ /* 0x000fe400078e005f */
[----:B------:R-:W-:-:S07]  /*7f90*/  IMAD.MOV.U32 R67, RZ, RZ, R48 ;  /* 0x000000ffff437224 */ /* 0x000fce00078e0030 */
.L_x_4142:
[----:B------:R-:W-:Y:S05]  /*7fa0*/  BSYNC B3 ;  /* 0x0000000000037941 */ /* 0x000fea0003800000 */
.L_x_4141:
[----:B------:R-:W-:-:S13]  /*7fb0*/  ISETP.GE.AND P4, PT, R94, R148, PT ;  /* 0x000000945e00720c */ /* 0x000fda0003f86270 */
[--C-:B------:R-:W-:Y:S02]  /*7fc0*/  @!P4 SHF.R.S32.HI R51, RZ, 0x1f, R94.reuse ;  /* 0x0000001fff33c819 */ /* 0x100fe4000001145e */
[----:B------:R-:W-:-:S04]  /*7fd0*/  @!P4 IADD3 R94, P5, P6, R118, R132, R94 ;  /* 0x00000084765ec210 */ /* 0x000fc80007ebe05e */
[----:B------:R-:W-:Y:S02]  /*7fe0*/  @!P4 IADD3.X R51, R7, R157, R51, P5, P6 ;  /* 0x0000009d0733c210 */ /* 0x000fe40002fec433 */
[----:B------:R-:W-:-:S04]  /*7ff0*/  LEA R48, P5, R92, R124, 0x1 ;  /* 0x0000007c5c307211 */ /* 0x000fc800078a08ff */
[----:B------:R-:W-:Y:S02]  /*8000*/  LEA.HI.X R49, R92, R125, R93, 0x1, P5 ;  /* 0x0000007d5c317211 */ /* 0x000fe400028f0c5d */
[----:B------:R-:W-:-:S03]  /*8010*/  @!P4 LEA R50, P5, R94, R124, 0x1 ;  /* 0x0000007c5e32c211 */ /* 0x000fc600078a08ff */
[----:B--2---:R3:W-:Y:S01]  /*8020*/  STG.E.128 desc[UR60][R48.64], R52 ;  /* 0x0000003430007986 */ /* 0x0047e2000c101d3c */
[----:B------:R-:W-:-:S05]  /*8030*/  @!P4 LEA.HI.X R51, R94, R125, R51, 0x1, P5 ;  /* 0x0000007d5e33c211 */ /* 0x000fca00028f0c33 */
[----:B0-----:R3:W-:Y:S04]  /*8040*/  @!P4 STG.E.128 desc[UR60][R50.64], R64 ;  /* 0x000000403200c986 */ /* 0x0017e8000c101d3c */
.L_x_4140:
[----:B------:R-:W-:Y:S05]  /*8050*/  BSYNC B2 ;  /* 0x0000000000027941 */ /* 0x000fea0003800000 */
.L_x_4139:
[----:B------:R-:W-:-:S13]  /*8060*/  ISETP.NE.AND P4, PT, R36, RZ, PT ;  /* 0x000000ff2400720c */ /* 0x000fda0003f85270 */
[----:B------:R-:W-:Y:S05]  /*8070*/  @!P4 BRA `(.L_x_4134) ;  /* 0x000000080004c947 */ /* 0x000fea0003800000 */
[----:B---3--:R-:W3:Y:S01]  /*8080*/  LDL R48, [R1+0x8] ;  /* 0x0000080001307983 */ /* 0x008ee20000100800 */
[----:B------:R-:W-:Y:S01]  /*8090*/  IADD3 R60, P4, P5, R118, R132, R30 ;  /* 0x00000084763c7210 */ /* 0x000fe20007d9e01e */
[----:B------:R-:W-:Y:S03]  /*80a0*/  BSSY B2, `(.L_x_4143) ;  /* 0x0000074000027945 */ /* 0x000fe60003800000 */
[----:B------:R-:W-:Y:S02]  /*80b0*/  IADD3.X R61, R7, R157, R34, P4, P5 ;  /* 0x0000009d073d7210 */ /* 0x000fe400027ea422 */
[----:B------:R-:W-:Y:S02]  /*80c0*/  ISETP.GE.AND P4, PT, R3, R126, PT ;  /* 0x0000007e0300720c */ /* 0x000fe40003f86270 */
[----:B---3--:R-:W-:-:S04]  /*80d0*/  LOP3.LUT P6, RZ, R48, 0x1, RZ, 0xc0, !PT ;  /* 0x0000000130ff7812 */ /* 0x008fc800078cc0ff */
[----:B------:R-:W-:-:S04]  /*80e0*/  SEL R48, R127, R151, !P6 ;  /* 0x000000977f307207 */ /* 0x000fc80007000000 */
        /* <DEDUP_REMOVED lines=10> */
[----:B------:R-:W-:Y:S02]  /*8190*/  IMAD.IADD R49, R49, 0x1, R48 ;  /* 0x0000000131317824 */ /* 0x000fe400078e0230 */
[C---:B------:R-:W-:Y:S02]  /*81a0*/  IMAD R48, R16.reuse, 0x5400, R144 ;  /* 0x0000540010307824 */ /* 0x040fe400078e0290 */
[----:B--2---:R-:W-:Y:S02]  /*81b0*/  IMAD R52, R16, 0x5400, R49 ;  /* 0x0000540010347824 */ /* 0x004fe400078e0231 */
        /* <DEDUP_REMOVED lines=9> */
[----:B------:R-:W-:Y:S01]  /*8250*/  PRMT R63, R179, 0x5432, R63 ;  /* 0x00005432b33f7816 */ /* 0x000fe2000000003f */
[----:B------:R-:W-:Y:S01]  /*8260*/  IMAD.U32 R95, R55, 0x10000, RZ ;  /* 0x00010000375f7824 */ /* 0x000fe200078e00ff */
[----:B------:R-:W-:Y:S02]  /*8270*/  PRMT R179, R179, 0x5410, R65 ;  /* 0x00005410b3b37816 */ /* 0x000fe40000000041 */
[----:B------:R-:W-:Y:S01]  /*8280*/  LOP3.LUT R53, R53, 0xffff0000, RZ, 0xc0, !PT ;  /* 0xffff000035357812 */ /* 0x000fe200078ec0ff */
[C---:B------:R-:W-:Y:S01]  /*8290*/  IMAD.U32 R65, R63.reuse, 0x10000, RZ ;  /* 0x000100003f417824 */ /* 0x040fe200078e00ff */
[----:B------:R-:W-:Y:S01]  /*82a0*/  LOP3.LUT R63, R63, 0xffff0000, RZ, 0xc0, !PT ;  /* 0xffff00003f3f7812 */ /* 0x000fe200078ec0ff */
[C---:B------:R-:W-:Y:S01]  /*82b0*/  IMAD.U32 R67, R179.reuse, 0x10000, RZ ;  /* 0x00010000b3437824 */ /* 0x040fe200078e00ff */
[----:B------:R-:W-:-:S02]  /*82c0*/  LOP3.LUT R179, R179, 0xffff0000, RZ, 0xc0, !PT ;  /* 0xffff0000b3b37812 */ /* 0x000fc400078ec0ff */
[----:B------:R-:W-:Y:S01]  /*82d0*/  LOP3.LUT R49, R49, 0xffff0000, RZ, 0xc0, !PT ;  /* 0xffff000031317812 */ /* 0x000fe200078ec0ff */
[C---:B------:R-:W-:Y:S01]  /*82e0*/  FMUL.FTZ R92, R64.reuse, R67 ;  /* 0x00000043405c7220 */ /* 0x040fe20000410000 */
[-C--:B------:R-:W-:Y:S01]  /*82f0*/  FMUL.FTZ R64, R64, R65.reuse ;  /* 0x0000004140407220 */ /* 0x080fe20000410000 */
[----:B------:R-:W-:Y:S02]  /*8300*/  LOP3.LUT R55, R55, 0xffff0000, RZ, 0xc0, !PT ;  /* 0xffff000037377812 */ /* 0x000fe400078ec0ff */
[C---:B------:R-:W-:Y:S01]  /*8310*/  FFMA.FTZ R65, R66.reuse, R65, -R92 ;  /* 0x0000004142417223 */ /* 0x040fe2000001085c */
[----:B------:R-:W-:Y:S01]  /*8320*/  FFMA.FTZ R64, R66, R67, R64 ;  /* 0x0000004342407223 */ /* 0x000fe20000010040 */
[C---:B------:R-:W-:Y:S01]  /*8330*/  FMUL.FTZ R66, R53.reuse, R179 ;  /* 0x000000b335427220 */ /* 0x040fe20000410000 */
[-C--:B------:R-:W-:Y:S01]  /*8340*/  FMUL.FTZ R67, R53, R63.reuse ;  /* 0x0000003f35437220 */ /* 0x080fe20000410000 */
[----:B------:R-:W-:Y:S02]  /*8350*/  SHF.R.U64 R56, R56, 0x10, R57 ;  /* 0x0000001038387819 */ /* 0x000fe40000001239 */
[C---:B------:R-:W-:Y:S01]  /*8360*/  FFMA.FTZ R53, R49.reuse, R63, -R66 ;  /* 0x0000003f31357223 */ /* 0x040fe20000010842 */
[----:B------:R-:W-:Y:S01]  /*8370*/  SHF.R.U32.HI R63, RZ, 0x10, R59 ;  /* 0x00000010ff3f7819 */ /* 0x000fe2000001163b */
[----:B------:R-:W-:Y:S01]  /*8380*/  FFMA.FTZ R49, R49, R179, R67 ;  /* 0x000000b331317223 */ /* 0x000fe20000010043 */
[----:B------:R-:W-:Y:S01]  /*8390*/  SHF.R.U32.HI R66, RZ, 0x10, R47 ;  /* 0x00000010ff427819 */ /* 0x000fe2000001162f */
[----:B------:R-:W-:Y:S01]  /*83a0*/  IMAD.U32 R67, R51, 0x10000, RZ ;  /* 0x0001000033437824 */ /* 0x000fe200078e00ff */
[----:B------:R-:W-:-:S02]  /*83b0*/  PRMT R63, R178, 0x5410, R63 ;  /* 0x00005410b23f7816 */ /* 0x000fc4000000003f */
[----:B------:R-:W-:Y:S02]  /*83c0*/  PRMT R66, R178, 0x5432, R66 ;  /* 0x00005432b2427816 */ /* 0x000fe40000000042 */
        /* <DEDUP_REMOVED lines=8> */
[----:B------:R-:W-:Y:S01]  /*8450*/  PRMT R56, R177, 0x5432, R56 ;  /* 0x00005432b1387816 */ /* 0x000fe20000000038 */
[C---:B------:R-:W-:Y:S01]  /*8460*/  FFMA.FTZ R94, R67.reuse, R93, -R94 ;  /* 0x0000005d435e7223 */ /* 0x040fe2000001085e */
[----:B------:R-:W-:Y:S01]  /*8470*/  SHF.R.U64 R46, R46, 0x10, R47 ;  /* 0x000000102e2e7819 */ /* 0x000fe2000000122f */
[----:B------:R-:W-:Y:S01]  /*8480*/  FFMA.FTZ R95, R67, R92, R95 ;  /* 0x0000005c435f7223 */ /* 0x000fe2000001005f */
[C---:B------:R-:W-:Y:S01]  /*8490*/  FMUL.FTZ R67, R55.reuse, R63 ;  /* 0x0000003f37437220 */ /* 0x040fe20000410000 */
[----:B------:R-:W-:Y:S01]  /*84a0*/  PRMT R44, R176, 0x5432, R44 ;  /* 0x00005432b02c7816 */ /* 0x000fe2000000002c */
[----:B------:R-:W-:Y:S01]  /*84b0*/  FMUL.FTZ R55, R55, R66 ;  /* 0x0000004237377220 */ /* 0x000fe20000410000 */
[----:B------:R-:W-:-:S02]  /*84c0*/  IMAD.U32 R47, R52, 0x10000, RZ ;  /* 0x00010000342f7824 */ /* 0x000fc400078e00ff */
[C---:B------:R-:W-:Y:S01]  /*84d0*/  FFMA.FTZ R67, R57.reuse, R66, -R67 ;  /* 0x0000004239437223 */ /* 0x040fe20000010843 */
[----:B------:R-:W-:Y:S02]  /*84e0*/  IMAD.U32 R66, R56, 0x10000, RZ ;  /* 0x0001000038427824 */ /* 0x000fe400078e00ff */
[----:B------:R-:W-:Y:S01]  /*84f0*/  FFMA.FTZ R55, R57, R63, R55 ;  /* 0x0000003f39377223 */ /* 0x000fe20000010037 */
[----:B------:R-:W-:Y:S01]  /*8500*/  IMAD.U32 R45, R48, 0x10000, RZ ;  /* 0x00010000302d7824 */ /* 0x000fe200078e00ff */
[----:B------:R-:W-:Y:S01]  /*8510*/  LOP3.LUT R52, R52, 0xffff0000, RZ, 0xc0, !PT ;  /* 0xffff000034347812 */ /* 0x000fe200078ec0ff */
[----:B------:R-:W-:Y:S01]  /*8520*/  IMAD.U32 R57, R44, 0x10000, RZ ;  /* 0x000100002c397824 */ /* 0x000fe200078e00ff */
[----:B------:R-:W-:Y:S01]  /*8530*/  LOP3.LUT R56, R56, 0xffff0000, RZ, 0xc0, !PT ;  /* 0xffff000038387812 */ /* 0x000fe200078ec0ff */
[C---:B------:R-:W-:Y:S01]  /*8540*/  FMUL.FTZ R63, R47.reuse, R66 ;  /* 0x000000422f3f7220 */ /* 0x040fe20000410000 */
[----:B------:R-:W-:Y:S01]  /*8550*/  SHF.R.U64 R58, R58, 0x10, R59 ;  /* 0x000000103a3a7819 */ /* 0x000fe2000000123b */
[-C--:B------:R-:W-:Y:S01]  /*8560*/  FMUL.FTZ R47, R47, R57.reuse ;  /* 0x000000392f2f7220 */ /* 0x080fe20000410000 */
[----:B------:R-:W-:Y:S01]  /*8570*/  LOP3.LUT R48, R48, 0xffff0000, RZ, 0xc0, !PT ;  /* 0xffff000030307812 */ /* 0x000fe200078ec0ff */
[----:B------:R-:W-:Y:S01]  /*8580*/  FFMA.FTZ R63, R45, R57, -R63 ;  /* 0x000000392d3f7223 */ /* 0x000fe2000001083f */
[----:B------:R-:W-:Y:S01]  /*8590*/  LOP3.LUT R44, R44, 0xffff0000, RZ, 0xc0, !PT ;  /* 0xffff00002c2c7812 */ /* 0x000fe200078ec0ff */
[----:B------:R-:W-:Y:S01]  /*85a0*/  FMUL.FTZ R57, R52, R56 ;  /* 0x0000003834397220 */ /* 0x000fe20000410000 */
[----:B------:R-:W-:Y:S01]  /*85b0*/  PRMT R58, R177, 0x5410, R58 ;  /* 0x00005410b13a7816 */ /* 0x000fe2000000003a */
[----:B------:R-:W-:Y:S01]  /*85c0*/  IMAD.U32 R59, R54, 0x10000, RZ ;  /* 0x00010000363b7824 */ /* 0x000fe200078e00ff */
[----:B------:R-:W-:Y:S01]  /*85d0*/  PRMT R46, R176, 0x5410, R46 ;  /* 0x00005410b02e7816 */ /* 0x000fe2000000002e */
[-C--:B------:R-:W-:Y:S01]  /*85e0*/  FMUL.FTZ R52, R52, R44.reuse ;  /* 0x0000002c34347220 */ /* 0x080fe20000410000 */
[----:B------:R-:W-:Y:S01]  /*85f0*/  FFMA.FTZ R57, R48, R44, -R57 ;  /* 0x0000002c30397223 */ /* 0x000fe20000010839 */
[----:B------:R-:W-:Y:S01]  /*8600*/  IMAD.U32 R44, R58, 0x10000, RZ ;  /* 0x000100003a2c7824 */ /* 0x000fe200078e00ff */
[----:B------:R-:W-:Y:S01]  /*8610*/  LOP3.LUT R54, R54, 0xffff0000, RZ, 0xc0, !PT ;  /* 0xffff000036367812 */ /* 0x000fe200078ec0ff */
[----:B------:R-:W-:Y:S01]  /*8620*/  FFMA.FTZ R47, R45, R66, R47 ;  /* 0x000000422d2f7223 */ /* 0x000fe2000001002f */
[----:B------:R-:W-:Y:S01]  /*8630*/  LOP3.LUT R58, R58, 0xffff0000, RZ, 0xc0, !PT ;  /* 0xffff00003a3a7812 */ /* 0x000fe200078ec0ff */
[C---:B------:R-:W-:Y:S01]  /*8640*/  IMAD.U32 R51, R50.reuse, 0x10000, RZ ;  /* 0x0001000032337824 */ /* 0x040fe200078e00ff */
[----:B------:R-:W-:Y:S01]  /*8650*/  LOP3.LUT R50, R50, 0xffff0000, RZ, 0xc0, !PT ;  /* 0xffff000032327812 */ /* 0x000fe200078ec0ff */
[C---:B------:R-:W-:Y:S01]  /*8660*/  IMAD.U32 R45, R46.reuse, 0x10000, RZ ;  /* 0x000100002e2d7824 */ /* 0x040fe200078e00ff */
[----:B------:R-:W-:Y:S01]  /*8670*/  LOP3.LUT R46, R46, 0xffff0000, RZ, 0xc0, !PT ;  /* 0xffff00002e2e7812 */ /* 0x000fe200078ec0ff */
[----:B------:R-:W-:Y:S01]  /*8680*/  FFMA.FTZ R52, R48, R56, R52 ;  /* 0x0000003830347223 */ /* 0x000fe20000010034 */
[C---:B------:R-:W-:Y:S01]  /*8690*/  FMUL.FTZ R48, R59.reuse, R44 ;  /* 0x0000002c3b307220 */ /* 0x040fe20000410000 */
[C---:B------:R-:W-:Y:S01]  /*86a0*/  FMUL.FTZ R56, R54.reuse, R58 ;  /* 0x0000003a36387220 */ /* 0x040fe20000410000 */
[-C--:B------:R-:W-:Y:S01]  /*86b0*/  FMUL.FTZ R59, R59, R45.reuse ;  /* 0x0000002d3b3b7220 */ /* 0x080fe20000410000 */
[-C--:B------:R-:W-:Y:S01]  /*86c0*/  FMUL.FTZ R54, R54, R46.reuse ;  /* 0x0000002e36367220 */ /* 0x080fe20000410000 */
[----:B------:R-:W-:Y:S01]  /*86d0*/  FFMA.FTZ R48, R51, R45, -R48 ;  /* 0x0000002d33307223 */ /* 0x000fe20000010830 */
[C---:B------:R-:W-:Y:S01]  /*86e0*/  FFMA.FTZ R56, R50.reuse, R46, -R56 ;  /* 0x0000002e32387223 */ /* 0x040fe20000010838 */
[----:B------:R-:W-:Y:S01]  /*86f0*/  F2FP.BF16.F32.PACK_AB R53, R53, R65 ;  /* 0x000000413535723e */ /* 0x000fe200000010ff */
[----:B------:R-:W-:Y:S01]  /*8700*/  FFMA.FTZ R59, R51, R44, R59 ;  /* 0x0000002c333b7223 */ /* 0x000fe2000001003b */
[----:B------:R-:W-:Y:S01]  /*8710*/  FFMA.FTZ R54, R50, R58, R54 ;  /* 0x0000003a32367223 */ /* 0x000fe20000010036 */
[----:B------:R-:W-:-:S02]  /*8720*/  F2FP.BF16.F32.PACK_AB R67, R67, R94 ;  /* 0x0000005e4343723e */ /* 0x000fc400000010ff */
        /* <DEDUP_REMOVED lines=11> */
.L_x_4144:
[----:B------:R-:W-:Y:S05]  /*87e0*/  BSYNC B2 ;  /* 0x0000000000027941 */ /* 0x000fea0003800000 */
.L_x_4143:
[----:B------:R-:W-:-:S13]  /*87f0*/  ISETP.GE.AND P4, PT, R62, R148, PT ;  /* 0x000000943e00720c */ /* 0x000fda0003f86270 */
[--C-:B------:R-:W-:Y:S02]  /*8800*/  @!P4 SHF.R.S32.HI R44, RZ, 0x1f, R62.reuse ;  /* 0x0000001fff2cc819 */ /* 0x100fe4000001143e */
[----:B------:R-:W-:-:S04]  /*8810*/  @!P4 IADD3 R62, P5, P6, R118, R132, R62 ;  /* 0x00000084763ec210 */ /* 0x000fc80007ebe03e */
[----:B------:R-:W-:Y:S02]  /*8820*/  @!P4 IADD3.X R157, R7, R157, R44, P5, P6 ;  /* 0x0000009d079dc210 */ /* 0x000fe40002fec42c */
[----:B------:R-:W-:-:S04]  /*8830*/  LEA R44, P5, R60, R124, 0x1 ;  /* 0x0000007c3c2c7211 */ /* 0x000fc800078a08ff */
[----:B------:R-:W-:Y:S02]  /*8840*/  LEA.HI.X R45, R60, R125, R61, 0x1, P5 ;  /* 0x0000007d3c2d7211 */ /* 0x000fe400028f0c3d */
[----:B------:R-:W-:-:S03]  /*8850*/  @!P4 LEA R46, P5, R62, R124, 0x1 ;  /* 0x0000007c3e2ec211 */ /* 0x000fc600078a08ff */
[----:B0-----:R0:W-:Y:S01]  /*8860*/  STG.E.128 desc[UR60][R44.64], R48 ;  /* 0x000000302c007986 */ /* 0x0011e2000c101d3c */
[----:B------:R-:W-:-:S05]  /*8870*/  @!P4 LEA.HI.X R47, R62, R125, R157, 0x1, P5 ;  /* 0x0000007d3e2fc211 */ /* 0x000fca00028f0c9d */
[----:B--2---:R0:W-:Y:S04]  /*8880*/  @!P4 STG.E.128 desc[UR60][R46.64], R52 ;  /* 0x000000342e00c986 */ /* 0x0041e8000c101d3c */
.L_x_4134:
[----:B------:R-:W-:Y:S05]  /*8890*/  BSYNC B1 ;  /* 0x0000000000017941 */ /* 0x000fea0003800000 */
.L_x_4133:
[-C--:B0-2---:R-:W-:Y:S02]  /*88a0*/  IMAD R44, R152, R130.reuse, RZ ;  /* 0x00000082982c7224 */ /* 0x085fe400078e02ff */
        /* <DEDUP_REMOVED lines=9> */
[----:B------:R-:W-:Y:S02]  /*8940*/  IADD3 R47, P3, P4, R118, R128, R26 ;  /* 0x00000080762f7210 */ /* 0x000fe40007c7e01a */
[----:B------:R-:W-:Y:S02]  /*8950*/  SHF.R.S32.HI R45, RZ, 0x1f, R44 ;  /* 0x0000001fff2d7819 */ /* 0x000fe4000001142c */
[----:B---3--:R-:W-:Y:S02]  /*8960*/  IADD3.X R48, R7, R56, R32, P3, P4 ;  /* 0x0000003807307210 */ /* 0x008fe40001fe8420 */
[----:B------:R-:W-:Y:S02]  /*8970*/  LEA.HI R45, R45, R44, RZ, 0x4 ;  /* 0x0000002c2d2d7211 */ /* 0x000fe400078f20ff */
[----:B------:R-:W-:-:S02]  /*8980*/  SHF.R.U32.HI R50, RZ, 0x3, R205 ;  /* 0x00000003ff327819 */ /* 0x000fc400000116cd */
[----:B------:R-:W-:-:S05]  /*8990*/  LEA.HI.SX32 R49, R45, R120, 0x1c ;  /* 0x000000782d317211 */ /* 0x000fca00078fe2ff */
[----:B------:R-:W-:-:S05]  /*89a0*/  IMAD.SHL.U32 R45, R49, 0x8, RZ ;  /* 0x00000008312d7824 */ /* 0x000fca00078e00ff */
[----:B------:R-:W-:-:S13]  /*89b0*/  ISETP.GE.AND P3, PT, R45, R148, PT ;  /* 0x000000942d00720c */ /* 0x000fda0003f66270 */
[--C-:B------:R-:W-:Y:S02]  /*89c0*/  @!P3 SHF.R.S32.HI R46, RZ, 0x1f, R45.reuse ;  /* 0x0000001fff2eb819 */ /* 0x100fe4000001142d */
[--C-:B------:R-:W-:Y:S02]  /*89d0*/  @!P3 IADD3 R44, P4, P5, R118, R128, R45.reuse ;  /* 0x00000080762cb210 */ /* 0x100fe40007d9e02d */
[----:B------:R-:W-:Y:S02]  /*89e0*/  LOP3.LUT R45, R205, 0x38, R45, 0xf8, !PT ;  /* 0x00000038cd2d7812 */ /* 0x000fe400078ef82d */
[----:B------:R-:W-:Y:S02]  /*89f0*/  @!P3 IADD3.X R46, R7, R56, R46, P4, P5 ;  /* 0x00000038072eb210 */ /* 0x000fe400027ea42e */
[----:B------:R-:W-:Y:S02]  /*8a00*/  LEA R52, P4, R47, R124, 0x1 ;  /* 0x0000007c2f347211 */ /* 0x000fe400078808ff */
[----:B------:R-:W-:-:S02]  /*8a10*/  LOP3.LUT R45, R45, R50, RZ, 0x3c, !PT ;  /* 0x000000322d2d7212 */ /* 0x000fc400078e3cff */
        /* <DEDUP_REMOVED lines=26> */
[----:B------:R-:W-:Y:S01]  /*8bc0*/  PRMT R76, R173, 0x5432, R76 ;  /* 0x00005432ad4c7816 */ /* 0x000fe2000000004c */
[----:B------:R-:W-:Y:S01]  /*8bd0*/  IMAD.U32 R65, R46, 0x10000, RZ ;  /* 0x000100002e417824 */ /* 0x000fe200078e00ff */
[----:B------:R-:W-:-:S02]  /*8be0*/  SHF.R.U64 R58, R78, 0x10, R79 ;  /* 0x000000104e3a7819 */ /* 0x000fc4000000124f */
[----:B------:R-:W-:Y:S01]  /*8bf0*/  SHF.R.U32.HI R78, RZ, 0x10, R79 ;  /* 0x00000010ff4e7819 */ /* 0x000fe2000001164f */
[----:B------:R-:W-:Y:S01]  /*8c00*/  IMAD.U32 R79, R88, 0x10000, RZ ;  /* 0x00010000584f7824 */ /* 0x000fe200078e00ff */
[--C-:B------:R-:W-:Y:S01]  /*8c10*/  SHF.R.U64 R60, R90, 0x10, R91.reuse ;  /* 0x000000105a3c7819 */ /* 0x100fe2000000125b */
[----:B------:R-:W-:Y:S01]  /*8c20*/  IMAD.U32 R89, R76, 0x10000, RZ ;  /* 0x000100004c597824 */ /* 0x000fe200078e00ff */
[----:B------:R-:W-:Y:S02]  /*8c30*/  SHF.R.U32.HI R90, RZ, 0x10, R91 ;  /* 0x00000010ff5a7819 */ /* 0x000fe4000001165b */
[----:B------:R-:W-:Y:S01]  /*8c40*/  LOP3.LUT R64, R49, 0xffff0000, RZ, 0xc0, !PT ;  /* 0xffff000031407812 */ /* 0x000fe200078ec0ff */
[----:B------:R-:W-:Y:S01]  /*8c50*/  IMAD.U32 R49, R48, 0x10000, RZ ;  /* 0x0001000030317824 */ /* 0x000fe200078e00ff */
[----:B------:R-:W-:Y:S01]  /*8c60*/  PRMT R91, R174, 0x5410, R60 ;  /* 0x00005410ae5b7816 */ /* 0x000fe2000000003c */
[C---:B------:R-:W-:Y:S01]  /*8c70*/  FMUL.FTZ R60, R63.reuse, R79 ;  /* 0x0000004f3f3c7220 */ /* 0x040fe20000410000 */
[----:B------:R-:W-:Y:S01]  /*8c80*/  LOP3.LUT R88, R88, 0xffff0000, RZ, 0xc0, !PT ;  /* 0xffff000058587812 */ /* 0x000fe200078ec0ff */
[-C--:B------:R-:W-:Y:S01]  /*8c90*/  FMUL.FTZ R63, R63, R89.reuse ;  /* 0x000000593f3f7220 */ /* 0x080fe20000410000 */
[----:B------:R-:W-:Y:S01]  /*8ca0*/  PRMT R90, R174, 0x5432, R90 ;  /* 0x00005432ae5a7816 */ /* 0x000fe2000000005a */
[----:B------:R-:W-:Y:S01]  /*8cb0*/  FFMA.FTZ R60, R61, R89, -R60 ;  /* 0x000000593d3c7223 */ /* 0x000fe2000001083c */
[----:B------:R-:W-:Y:S01]  /*8cc0*/  PRMT R78, R167, 0x5432, R78 ;  /* 0x00005432a74e7816 */ /* 0x000fe2000000004e */
[----:B------:R-:W-:Y:S01]  /*8cd0*/  FMUL.FTZ R92, R64, R88 ;  /* 0x00000058405c7220 */ /* 0x000fe20000410000 */
[----:B------:R-:W-:Y:S01]  /*8ce0*/  LOP3.LUT R62, R45, 0xffff0000, RZ, 0xc0, !PT ;  /* 0xffff00002d3e7812 */ /* 0x000fe200078ec0ff */
[----:B------:R-:W-:Y:S01]  /*8cf0*/  IMAD.U32 R89, R90, 0x10000, RZ ;  /* 0x000100005a597824 */ /* 0x000fe200078e00ff */
[----:B------:R-:W-:Y:S01]  /*8d00*/  LOP3.LUT R76, R76, 0xffff0000, RZ, 0xc0, !PT ;  /* 0xffff00004c4c7812 */ /* 0x000fe200078ec0ff */
[----:B------:R-:W-:Y:S01]  /*8d10*/  FFMA.FTZ R63, R61, R79, R63 ;  /* 0x0000004f3d3f7223 */ /* 0x000fe2000001003f */
[----:B------:R-:W-:Y:S01]  /*8d20*/  IMAD.U32 R61, R78, 0x10000, RZ ;  /* 0x000100004e3d7824 */ /* 0x000fe200078e00ff */
[----:B------:R-:W-:Y:S01]  /*8d30*/  LOP3.LUT R51, R51, 0xffff0000, RZ, 0xc0, !PT ;  /* 0xffff000033337812 */ /* 0x000fe200078ec0ff */
[----:B------:R-:W-:-:S02]  /*8d40*/  IMAD.U32 R45, R44, 0x10000, RZ ;  /* 0x000100002c2d7824 */ /* 0x000fc400078e00ff */
[-C--:B------:R-:W-:Y:S01]  /*8d50*/  FMUL.FTZ R64, R64, R76.reuse ;  /* 0x0000004c40407220 */ /* 0x080fe20000410000 */
[----:B------:R-:W-:Y:S01]  /*8d60*/  FFMA.FTZ R92, R62, R76, -R92 ;  /* 0x0000004c3e5c7223 */ /* 0x000fe2000001085c */
[C---:B------:R-:W-:Y:S01]  /*8d70*/  FMUL.FTZ R76, R67.reuse, R89 ;  /* 0x00000059434c7220 */ /* 0x040fe20000410000 */
        /* <DEDUP_REMOVED lines=9> */
[----:B------:R-:W-:Y:S01]  /*8e10*/  FFMA.FTZ R64, R62, R88, R64 ;  /* 0x000000583e407223 */ /* 0x000fe20000010040 */
[----:B------:R-:W-:Y:S01]  /*8e20*/  IMAD.U32 R62, R59, 0x10000, RZ ;  /* 0x000100003b3e7824 */ /* 0x000fe200078e00ff */
[----:B------:R-:W-:Y:S01]  /*8e30*/  LOP3.LUT R48, R48, 0xffff0000, RZ, 0xc0, !PT ;  /* 0xffff000030307812 */ /* 0x000fe200078ec0ff */
[----:B------:R-:W-:-:S02]  /*8e40*/  IMAD.U32 R61, R57, 0x10000, RZ ;  /* 0x00010000393d7824 */ /* 0x000fc400078e00ff */
[-C--:B------:R-:W-:Y:S01]  /*8e50*/  FMUL.FTZ R51, R51, R78.reuse ;  /* 0x0000004e33337220 */ /* 0x080fe20000410000 */
[----:B------:R-:W-:Y:S01]  /*8e60*/  FFMA.FTZ R66, R47, R78, -R66 ;  /* 0x0000004e2f427223 */ /* 0x000fe20000010842 */
[----:B------:R-:W-:Y:S02]  /*8e70*/  LOP3.LUT R59, R59, 0xffff0000, RZ, 0xc0, !PT ;  /* 0xffff00003b3b7812 */ /* 0x000fe400078ec0ff */
[----:B------:R-:W-:Y:S01]  /*8e80*/  LOP3.LUT R78, R57, 0xffff0000, RZ, 0xc0, !PT ;  /* 0xffff0000394e7812 */ /* 0x000fe200078ec0ff */
[C---:B------:R-:W-:Y:S01]  /*8e90*/  FMUL.FTZ R57, R49.reuse, R62 ;  /* 0x0000003e31397220 */ /* 0x040fe20000410000 */
[----:B------:R-:W-:Y:S01]  /*8ea0*/  FMUL.FTZ R49, R49, R61 ;  /* 0x0000003d31317220 */ /* 0x000fe20000410000 */
[----:B------:R-:W-:Y:S01]  /*8eb0*/  LOP3.LUT R44, R44, 0xffff0000, RZ, 0xc0, !PT ;  /* 0xffff00002c2c7812 */ /* 0x000fe200078ec0ff */
[----:B------:R-:W-:Y:S01]  /*8ec0*/  FFMA.FTZ R90, R47, R90, R51 ;  /* 0x0000005a2f5a7223 */ /* 0x000fe20000010033 */
[C---:B------:R-:W-:Y:S01]  /*8ed0*/  FMUL.FTZ R47, R48.reuse, R59 ;  /* 0x0000003b302f7220 */ /* 0x040fe20000410000 */
[----:B------:R-:W-:Y:S01]  /*8ee0*/  PRMT R58, R167, 0x5410, R58 ;  /* 0x00005410a73a7816 */ /* 0x000fe2000000003a */
[C---:B------:R-:W-:Y:S01]  /*8ef0*/  FFMA.FTZ R57, R45.reuse, R61, -R57 ;  /* 0x0000003d2d397223 */ /* 0x040fe20000010839 */
[----:B------:R-:W-:Y:S01]  /*8f00*/  FFMA.FTZ R49, R45, R62, R49 ;  /* 0x0000003e2d317223 */ /* 0x000fe20000010031 */
[-C--:B------:R-:W-:Y:S01]  /*8f10*/  FMUL.FTZ R45, R48, R78.reuse ;  /* 0x0000004e302d7220 */ /* 0x080fe20000410000 */
[C---:B------:R-:W-:Y:S01]  /*8f20*/  IMAD.U32 R62, R91.reuse, 0x10000, RZ ;  /* 0x000100005b3e7824 */ /* 0x040fe200078e00ff */
        /* <DEDUP_REMOVED lines=27> */
[----:B------:R-:W-:-:S07]  /*90e0*/  IMAD.MOV.U32 R50, RZ, RZ, R62 ;  /* 0x000000ffff327224 */ /* 0x000fce00078e003e */
.L_x_4148:
[----:B------:R-:W-:Y:S05]  /*90f0*/  BSYNC B2 ;  /* 0x0000000000027941 */ /* 0x000fea0003800000 */
.L_x_4147:
[----:B0-----:R0:W-:Y:S04]  /*9100*/  STG.E.128 desc[UR60][R52.64], R44 ;  /* 0x0000002c34007986 */ /* 0x0011e8000c101d3c */
[----:B--2---:R0:W-:Y:S02]  /*9110*/  @!P3 STG.E.128 desc[UR60][R54.64], R48 ;  /* 0x000000303600b986 */ /* 0x0041e4000c101d3c */
.L_x_4146:
[----:B------:R-:W-:Y:S05]  /*9120*/  BSYNC B1 ;  /* 0x0000000000017941 */ /* 0x000fea0003800000 */
.L_x_4145:
[----:B------:R-:W-:Y:S01]  /*9130*/  ISETP.NE.AND P3, PT, R35, RZ, PT ;  /* 0x000000ff2300720c */ /* 0x000fe20003f65270 */
[----:B------:R-:W-:-:S12]  /*9140*/  BSSY B1, `(.L_x_4149) ;  /* 0x0000084000017945 */ /* 0x000fd80003800000 */
[----:B------:R-:W-:Y:S05]  /*9150*/  @!P3 BRA `(.L_x_4150) ;  /* 0x000000080008b947 */ /* 0x000fea0003800000 */
[----:B0-----:R-:W-:Y:S01]  /*9160*/  SEL R44, R127, R151, !P1 ;  /* 0x000000977f2c7207 */ /* 0x001fe20004800000 */
[----:B------:R-:W-:Y:S01]  /*9170*/  BSSY B2, `(.L_x_4151) ;  /* 0x000007e000027945 */ /* 0x000fe20003800000 */
[----:B------:R-:W-:Y:S02]  /*9180*/  IADD3 R46, P3, P4, R118, R128, R28 ;  /* 0x00000080762e7210 */ /* 0x000fe40007c7e01c */
[----:B------:R-:W-:Y:S02]  /*9190*/  SHF.R.S32.HI R45, RZ, 0x1f, R44 ;  /* 0x0000001fff2d7819 */ /* 0x000fe4000001142c */
[----:B------:R-:W-:Y:S02]  /*91a0*/  IADD3.X R47, R7, R56, R33, P3, P4 ;  /* 0x00000038072f7210 */ /* 0x000fe40001fe8421 */
[----:B------:R-:W-:Y:S02]  /*91b0*/  LEA.HI R44, R45, R44, RZ, 0x4 ;  /* 0x0000002c2d2c7211 */ /* 0x000fe400078f20ff */
[----:B---3--:R-:W-:-:S02]  /*91c0*/  SHF.R.U32.HI R50, RZ, 0x3, R205 ;  /* 0x00000003ff327819 */ /* 0x008fc400000116cd */
[----:B------:R-:W-:-:S05]  /*91d0*/  LEA.HI.SX32 R48, R44, R27, 0x1c ;  /* 0x0000001b2c307211 */ /* 0x000fca00078fe2ff */
[----:B------:R-:W-:-:S05]  /*91e0*/  IMAD.SHL.U32 R49, R48, 0x8, RZ ;  /* 0x0000000830317824 */ /* 0x000fca00078e00ff */
[----:B------:R-:W-:-:S13]  /*91f0*/  ISETP.GE.AND P3, PT, R49, R148, PT ;  /* 0x000000943100720c */ /* 0x000fda0003f66270 */
[--C-:B------:R-:W-:Y:S02]  /*9200*/  @!P3 SHF.R.S32.HI R45, RZ, 0x1f, R49.reuse ;  /* 0x0000001fff2db819 */ /* 0x100fe40000011431 */
[----:B------:R-:W-:-:S04]  /*9210*/  @!P3 IADD3 R44, P4, P5, R118, R128, R49 ;  /* 0x00000080762cb210 */ /* 0x000fc80007d9e031 */
[----:B------:R-:W-:Y:S02]  /*9220*/  @!P3 IADD3.X R45, R7, R56, R45, P4, P5 ;  /* 0x00000038072db210 */ /* 0x000fe400027ea42d */
[----:B------:R-:W-:-:S04]  /*9230*/  LEA R52, P4, R46, R124, 0x1 ;  /* 0x0000007c2e347211 */ /* 0x000fc800078808ff */
[----:B------:R-:W-:Y:S02]  /*9240*/  LEA.HI.X R53, R46, R125, R47, 0x1, P4 ;  /* 0x0000007d2e357211 */ /* 0x000fe400020f0c2f */
[----:B------:R-:W-:-:S04]  /*9250*/  @!P3 LEA R54, P4, R44, R124, 0x1 ;  /* 0x0000007c2c36b211 */ /* 0x000fc800078808ff */
[----:B------:R-:W-:Y:S02]  /*9260*/  @!P3 LEA.HI.X R55, R44, R125, R45, 0x1, P4 ;  /* 0x0000007d2c37b211 */ /* 0x000fe400020f0c2d */
[----:B------:R-:W-:Y:S02]  /*9270*/  SHF.R.S32.HI R45, RZ, 0x1f, R48 ;  /* 0x0000001fff2d7819 */ /* 0x000fe40000011430 */
[----:B------:R-:W-:Y:S02]  /*9280*/  LOP3.LUT R44, R205, 0x38, R49, 0xf8, !PT ;  /* 0x00000038cd2c7812 */ /* 0x000fe400078ef831 */
[----:B------:R-:W-:Y:S02]  /*9290*/  LEA.HI R45, R45, R48, RZ, 0x3 ;  /* 0x000000302d2d7211 */ /* 0x000fe400078f18ff */
[----:B------:R-:W-:Y:S02]  /*92a0*/  LOP3.LUT R44, R44, R50, RZ, 0x3c, !PT ;  /* 0x000000322c2c7212 */ /* 0x000fe400078e3cff */
[----:B------:R-:W-:-:S02]  /*92b0*/  SHF.R.S32.HI R46, RZ, 0x3, R45 ;  /* 0x00000003ff2e7819 */ /* 0x000fc4000001142d */
[----:B------:R-:W-:-:S03]  /*92c0*/  ISETP.GE.AND P4, PT, R0, R126, PT ;  /* 0x0000007e0000720c */ /* 0x000fc60003f86270 */
[----:B------:R-:W-:-:S05]  /*92d0*/  IMAD R45, R46, 0x1c00, R215 ;  /* 0x00001c002e2d7824 */ /* 0x000fca00078e02d7 */
[----:B------:R-:W-:Y:S01]  /*92e0*/  IADD3 R47, R45, R44, RZ ;  /* 0x0000002c2d2f7210 */ /* 0x000fe20007ffe0ff */
[----:B------:R-:W-:-:S04]  /*92f0*/  IMAD R45, R16, 0x5400, R143 ;  /* 0x00005400102d7824 */ /* 0x000fc800078e028f */
        /* <DEDUP_REMOVED lines=10> */
[--C-:B------:R-:W-:Y:S01]  /*93a0*/  SHF.R.U64 R57, R72, 0x10, R73.reuse ;  /* 0x0000001048397819 */ /* 0x100fe20000001249 */
[----:B------:R-:W-:Y:S01]  /*93b0*/  IMAD.U32 R72, R51, 0x10000, RZ ;  /* 0x0001000033487824 */ /* 0x000fe200078e00ff */
[----:B------:R-:W-:Y:S01]  /*93c0*/  SHF.R.U32.HI R73, RZ, 0x10, R73 ;  /* 0x00000010ff497819 */ /* 0x000fe20000011649 */
[----:B------:R-:W-:Y:S01]  /*93d0*/  IMAD.U32 R66, R47, 0x10000, RZ ;  /* 0x000100002f427824 */ /* 0x000fe200078e00ff */
[----:B------:R-:W-:Y:S01]  /*93e0*/  PRMT R85, R162, 0x5410, R85 ;  /* 0x00005410a2557816 */ /* 0x000fe20000000055 */
[----:B------:R-:W-:Y:S01]  /*93f0*/  IMAD.U32 R65, R46, 0x10000, RZ ;  /* 0x000100002e417824 */ /* 0x000fe200078e00ff */
[----:B------:R-:W-:-:S02]  /*9400*/  SHF.R.U64 R58, R74, 0x10, R75 ;  /* 0x000000104a3a7819 */ /* 0x000fc4000000124b */
[----:B------:R-:W-:Y:S01]  /*9410*/  SHF.R.U64 R60, R86, 0x10, R87 ;  /* 0x00000010563c7819 */ /* 0x000fe20000001257 */
[----:B------:R-:W-:Y:S01]  /*9420*/  IMAD.U32 R76, R85, 0x10000, RZ ;  /* 0x00010000554c7824 */ /* 0x000fe200078e00ff */
[C---:B------:R-:W-:Y:S02]  /*9430*/  PRMT R57, R164.reuse, 0x5432, R57 ;  /* 0x00005432a4397816 */ /* 0x040fe40000000039 */
[----:B------:R-:W-:Y:S01]  /*9440*/  SHF.R.U32.HI R74, RZ, 0x10, R75 ;  /* 0x00000010ff4a7819 */ /* 0x000fe2000001164b */
[----:B------:R-:W-:Y:S01]  /*9450*/  FMUL.FTZ R78, R63, R76 ;  /* 0x0000004c3f4e7220 */ /* 0x000fe20000410000 */
[----:B------:R-:W-:Y:S02]  /*9460*/  SHF.R.U32.HI R86, RZ, 0x10, R87 ;  /* 0x00000010ff567819 */ /* 0x000fe40000011657 */
[----:B------:R-:W-:Y:S02]  /*9470*/  PRMT R164, R164, 0x5410, R73 ;  /* 0x00005410a4a47816 */ /* 0x000fe40000000049 */
[----:B------:R-:W-:Y:S01]  /*9480*/  LOP3.LUT R64, R49, 0xffff0000, RZ, 0xc0, !PT ;  /* 0xffff000031407812 */ /* 0x000fe200078ec0ff */
[----:B------:R-:W-:Y:S01]  /*9490*/  IMAD.U32 R49, R48, 0x10000, RZ ;  /* 0x0001000030317824 */ /* 0x000fe200078e00ff */
[----:B------:R-:W-:-:S02]  /*94a0*/  PRMT R58, R165, 0x5432, R58 ;  /* 0x00005432a53a7816 */ /* 0x000fc4000000003a */
[----:B------:R-:W-:Y:S02]  /*94b0*/  PRMT R60, R163, 0x5432, R60 ;  /* 0x00005432a33c7816 */ /* 0x000fe4000000003c */
[----:B------:R-:W-:Y:S02]  /*94c0*/  LOP3.LUT R85, R85, 0xffff0000, RZ, 0xc0, !PT ;  /* 0xffff000055557812 */ /* 0x000fe400078ec0ff */
[----:B------:R-:W-:Y:S01]  /*94d0*/  PRMT R165, R165, 0x5410, R74 ;  /* 0x00005410a5a57816 */ /* 0x000fe2000000004a */
[----:B------:R-:W-:Y:S01]  /*94e0*/  IMAD.U32 R74, R164, 0x10000, RZ ;  /* 0x00010000a44a7824 */ /* 0x000fe200078e00ff */
[----:B------:R-:W-:Y:S01]  /*94f0*/  PRMT R163, R163, 0x5410, R86 ;  /* 0x00005410a3a37816 */ /* 0x000fe20000000056 */
[----:B------:R-:W-:Y:S01]  /*9500*/  FMUL.FTZ R79, R64, R85 ;  /* 0x00000055404f7220 */ /* 0x000fe20000410000 */
[----:B------:R-:W-:Y:S01]  /*9510*/  LOP3.LUT R73, R164, 0xffff0000, RZ, 0xc0, !PT ;  /* 0xffff0000a4497812 */ /* 0x000fe200078ec0ff */
[----:B------:R-:W-:Y:S01]  /*9520*/  FMUL.FTZ R84, R63, R74 ;  /* 0x0000004a3f547220 */ /* 0x000fe20000410000 */
[----:B------:R-:W-:Y:S01]  /*9530*/  LOP3.LUT R62, R45, 0xffff0000, RZ, 0xc0, !PT ;  /* 0xffff00002d3e7812 */ /* 0x000fe200078ec0ff */
[----:B------:R-:W-:-:S02]  /*9540*/  IMAD.U32 R77, R163, 0x10000, RZ ;  /* 0x00010000a34d7824 */ /* 0x000fc400078e00ff */
[----:B------:R-:W-:Y:S01]  /*9550*/  FFMA.FTZ R63, R61, R74, -R78 ;  /* 0x0000004a3d3f7223 */ /* 0x000fe2000001084e */
[----:B------:R-:W-:Y:S02]  /*9560*/  IMAD.U32 R75, R165, 0x10000, RZ ;  /* 0x00010000a54b7824 */ /* 0x000fe400078e00ff */
[-C--:B------:R-:W-:Y:S01]  /*9570*/  FMUL.FTZ R87, R64, R73.reuse ;  /* 0x0000004940577220 */ /* 0x080fe20000410000 */
[----:B------:R-:W-:Y:S01]  /*9580*/  LOP3.LUT R51, R51, 0xffff0000, RZ, 0xc0, !PT ;  /* 0xffff000033337812 */ /* 0x000fe200078ec0ff */
[----:B------:R-:W-:Y:S01]  /*9590*/  FFMA.FTZ R64, R62, R73, -R79 ;  /* 0x000000493e407223 */ /* 0x000fe2000001084f */
[----:B------:R-:W-:Y:S01]  /*95a0*/  LOP3.LUT R74, R163, 0xffff0000, RZ, 0xc0, !PT ;  /* 0xffff0000a34a7812 */ /* 0x000fe200078ec0ff */
[----:B------:R-:W-:Y:S01]  /*95b0*/  FFMA.FTZ R61, R61, R76, R84 ;  /* 0x0000004c3d3d7223 */ /* 0x000fe20000010054 */
[----:B------:R-:W-:Y:S01]  /*95c0*/  PRMT R59, R162, 0x5432, R59 ;  /* 0x00005432a23b7816 */ /* 0x000fe2000000003b */
[C---:B------:R-:W-:Y:S01]  /*95d0*/  FMUL.FTZ R73, R72.reuse, R77 ;  /* 0x0000004d48497220 */ /* 0x040fe20000410000 */
[-C--:B------:R-:W-:Y:S01]  /*95e0*/  FMUL.FTZ R76, R72, R75.reuse ;  /* 0x0000004b484c7220 */ /* 0x080fe20000410000 */
[----:B------:R-:W-:Y:S01]  /*95f0*/  LOP3.LUT R78, R165, 0xffff0000, RZ, 0xc0, !PT ;  /* 0xffff0000a54e7812 */ /* 0x000fe200078ec0ff */
[----:B------:R-:W-:Y:S01]  /*9600*/  FMUL.FTZ R86, R51, R74 ;  /* 0x0000004a33567220 */ /* 0x000fe20000410000 */
[----:B------:R-:W-:Y:S01]  /*9610*/  LOP3.LUT R47, R47, 0xffff0000, RZ, 0xc0, !PT ;  /* 0xffff00002f2f7812 */ /* 0x000fe200078ec0ff */
[C---:B------:R-:W-:Y:S01]  /*9620*/  FFMA.FTZ R72, R66.reuse, R75, -R73 ;  /* 0x0000004b42487223 */ /* 0x040fe20000010849 */
[----:B------:R-:W-:Y:S01]  /*9630*/  FFMA.FTZ R66, R66, R77, R76 ;  /* 0x0000004d42427223 */ /* 0x000fe2000001004c */
[----:B------:R-:W-:Y:S01]  /*9640*/  IMAD.U32 R84, R59, 0x10000, RZ ;  /* 0x000100003b547824 */ /* 0x000fe200078e00ff */
[----:B------:R-:W-:Y:S01]  /*9650*/  LOP3.LUT R48, R48, 0xffff0000, RZ, 0xc0, !PT ;  /* 0xffff000030307812 */ /* 0x000fe200078ec0ff */
[----:B------:R-:W-:Y:S01]  /*9660*/  IMAD.U32 R76, R57, 0x10000, RZ ;  /* 0x00010000394c7824 */ /* 0x000fe200078e00ff */
[----:B------:R-:W-:Y:S01]  /*9670*/  LOP3.LUT R59, R59, 0xffff0000, RZ, 0xc0, !PT ;  /* 0xffff00003b3b7812 */ /* 0x000fe200078ec0ff */
[-C--:B------:R-:W-:Y:S01]  /*9680*/  FMUL.FTZ R88, R51, R78.reuse ;  /* 0x0000004e33587220 */ /* 0x080fe20000410000 */
[----:B------:R-:W-:Y:S01]  /*9690*/  FFMA.FTZ R51, R47, R78, -R86 ;  /* 0x0000004e2f337223 */ /* 0x000fe20000010856 */
[----:B------:R-:W-:-:S02]  /*96a0*/  IMAD.U32 R45, R44, 0x10000, RZ ;  /* 0x000100002c2d7824 */ /* 0x000fc400078e00ff */
[C---:B------:R-:W-:Y:S01]  /*96b0*/  FMUL.FTZ R78, R49.reuse, R84 ;  /* 0x00000054314e7220 */ /* 0x040fe20000410000 */
[----:B------:R-:W-:Y:S01]  /*96c0*/  LOP3.LUT R44, R44, 0xffff0000, RZ, 0xc0, !PT ;  /* 0xffff00002c2c7812 */ /* 0x000fe200078ec0ff */
[-C--:B------:R-:W-:Y:S01]  /*96d0*/  FMUL.FTZ R73, R49, R76.reuse ;  /* 0x0000004c31497220 */ /* 0x080fe20000410000 */
[----:B------:R-:W-:Y:S01]  /*96e0*/  LOP3.LUT R57, R57, 0xffff0000, RZ, 0xc0, !PT ;  /* 0xffff000039397812 */ /* 0x000fe200078ec0ff */
[----:B------:R-:W-:Y:S01]  /*96f0*/  FMUL.FTZ R75, R48, R59 ;  /* 0x0000003b304b7220 */ /* 0x000fe20000410000 */
[----:B------:R-:W-:Y:S01]  /*9700*/  FFMA.FTZ R49, R45, R76, -R78 ;  /* 0x0000004c2d317223 */ /* 0x000fe2000001084e */
[----:B------:R-:W-:Y:S01]  /*9710*/  FFMA.FTZ R47, R47, R74, R88 ;  /* 0x0000004a2f2f7223 */ /* 0x000fe20000010058 */
[----:B------:R-:W-:Y:S01]  /*9720*/  FFMA.FTZ R45, R45, R84, R73 ;  /* 0x000000542d2d7223 */ /* 0x000fe20000010049 */
[----:B------:R-:W-:Y:S01]  /*9730*/  LOP3.LUT R67, R46, 0xffff0000, RZ, 0xc0, !PT ;  /* 0xffff00002e437812 */ /* 0x000fe200078ec0ff */
[-C--:B------:R-:W-:Y:S01]  /*9740*/  FMUL.FTZ R73, R48, R57.reuse ;  /* 0x0000003930497220 */ /* 0x080fe20000410000 */
[----:B------:R-:W-:Y:S01]  /*9750*/  FFMA.FTZ R74, R44, R57, -R75 ;  /* 0x000000392c4a7223 */ /* 0x000fe2000001084b */
[C---:B------:R-:W-:Y:S01]  /*9760*/  IMAD.U32 R46, R50.reuse, 0x10000, RZ ;  /* 0x00010000322e7824 */ /* 0x040fe200078e00ff */
[----:B------:R-:W-:Y:S01]  /*9770*/  LOP3.LUT R50, R50, 0xffff0000, RZ, 0xc0, !PT ;  /* 0xffff000032327812 */ /* 0x000fe200078ec0ff */
[C---:B------:R-:W-:Y:S01]  /*9780*/  IMAD.U32 R57, R60.reuse, 0x10000, RZ ;  /* 0x000100003c397824 */ /* 0x040fe200078e00ff */
[----:B------:R-:W-:Y:S01]  /*9790*/  LOP3.LUT R60, R60, 0xffff0000, RZ, 0xc0, !PT ;  /* 0xffff00003c3c7812 */ /* 0x000fe200078ec0ff */
[C---:B------:R-:W-:Y:S01]  /*97a0*/  IMAD.U32 R48, R58.reuse, 0x10000, RZ ;  /* 0x000100003a307824 */ /* 0x040fe200078e00ff */
[----:B------:R-:W-:Y:S01]  /*97b0*/  LOP3.LUT R58, R58, 0xffff0000, RZ, 0xc0, !PT ;  /* 0xffff00003a3a7812 */ /* 0x000fe200078ec0ff */
[----:B------:R-:W-:Y:S01]  /*97c0*/  FMUL.FTZ R76, R46, R57 ;  /* 0x000000392e4c7220 */ /* 0x000fe20000410000 */
[----:B------:R-:W-:Y:S01]  /*97d0*/  FFMA.FTZ R44, R44, R59, R73 ;  /* 0x0000003b2c2c7223 */ /* 0x000fe20000010049 */
[----:B------:R-:W-:Y:S01]  /*97e0*/  FMUL.FTZ R46, R46, R48 ;  /* 0x000000302e2e7220 */ /* 0x000fe20000410000 */
[C---:B------:R-:W-:Y:S01]  /*97f0*/  FMUL.FTZ R78, R50.reuse, R60 ;  /* 0x0000003c324e7220 */ /* 0x040fe20000410000 */
[----:B------:R-:W-:Y:S01]  /*9800*/  FMUL.FTZ R59, R50, R58 ;  /* 0x0000003a323b7220 */ /* 0x000fe20000410000 */
[----:B------:R-:W-:Y:S01]  /*9810*/  FFMA.FTZ R62, R62, R85, R87 ;  /* 0x000000553e3e7223 */ /* 0x000fe20000010057 */
[C---:B------:R-:W-:Y:S01]  /*9820*/  FFMA.FTZ R46, R65.reuse, R57, R46 ;  /* 0x00000039412e7223 */ /* 0x040fe2000001002e */
[----:B------:R-:W-:Y:S01]  /*9830*/  FFMA.FTZ R76, R65, R48, -R76 ;  /* 0x00000030414c7223 */ /* 0x000fe2000001084c */
        /* <DEDUP_REMOVED lines=17> */
.L_x_4152:
[----:B------:R-:W-:Y:S05]  /*9950*/  BSYNC B2 ;  /* 0x0000000000027941 */ /* 0x000fea0003800000 */
.L_x_4151:
[----:B0-----:R4:W-:Y:S04]  /*9960*/  STG.E.128 desc[UR60][R52.64], R44 ;  /* 0x0000002c34007986 */ /* 0x0019e8000c101d3c */
[----:B--2---:R4:W-:Y:S02]  /*9970*/  @!P3 STG.E.128 desc[UR60][R54.64], R48 ;  /* 0x000000303600b986 */ /* 0x0049e4000c101d3c */
.L_x_4150:
[----:B------:R-:W-:Y:S05]  /*9980*/  BSYNC B1 ;  /* 0x0000000000017941 */ /* 0x000fea0003800000 */
.L_x_4149:
[----:B------:R-:W-:-:S13]  /*9990*/  ISETP.NE.AND P3, PT, R36, RZ, PT ;  /* 0x000000ff2400720c */ /* 0x000fda0003f65270 */
[----:B------:R-:W-:Y:S05]  /*99a0*/  @!P3 BRA `(.L_x_4103) ;  /* 0x0000000800e4b947 */ /* 0x000fea0003800000 */
[----:B0---4-:R-:W2:Y:S01]  /*99b0*/  LDL R44, [R1+0x8] ;  /* 0x00000800012c7983 */ /* 0x011ea20000100800 */
[----:B------:R-:W-:Y:S01]  /*99c0*/  SHF.R.U32.HI R47, RZ, 0x3, R205 ;  /* 0x00000003ff2f7819 */ /* 0x000fe200000116cd */
[----:B------:R-:W-:Y:S01]  /*99d0*/  BSSY B1, `(.L_x_4153) ;  /* 0x0000074000017945 */ /* 0x000fe20003800000 */
[----:B------:R-:W-:-:S04]  /*99e0*/  IADD3 R46, P3, P4, R118, R128, R30 ;  /* 0x00000080762e7210 */ /* 0x000fc80007c7e01e */
[----:B---3--:R-:W-:Y:S02]  /*99f0*/  IADD3.X R49, R7, R56, R34, P3, P4 ;  /* 0x0000003807317210 */ /* 0x008fe40001fe8422 */
[----:B------:R-:W-:-:S04]  /*9a00*/  LEA R52, P3, R46, R124, 0x1 ;  /* 0x0000007c2e347211 */ /* 0x000fc800078608ff */
[----:B------:R-:W-:Y:S02]  /*9a10*/  LEA.HI.X R53, R46, R125, R49, 0x1, P3 ;  /* 0x0000007d2e357211 */ /* 0x000fe400018f0c31 */
[----:B------:R-:W-:Y:S02]  /*9a20*/  ISETP.GE.AND P3, PT, R3, R126, PT ;  /* 0x0000007e0300720c */ /* 0x000fe40003f66270 */
[----:B--2---:R-:W-:-:S04]  /*9a30*/  LOP3.LUT P5, RZ, R44, 0x1, RZ, 0xc0, !PT ;  /* 0x000000012cff7812 */ /* 0x004fc800078ac0ff */
[----:B------:R-:W-:-:S04]  /*9a40*/  SEL R151, R127, R151, !P5 ;  /* 0x000000977f977207 */ /* 0x000fc80006800000 */
[----:B------:R-:W-:-:S04]  /*9a50*/  SHF.R.S32.HI R44, RZ, 0x1f, R151 ;  /* 0x0000001fff2c7819 */ /* 0x000fc80000011497 */
[----:B------:R-:W-:-:S04]  /*9a60*/  LEA.HI R44, R44, R151, RZ, 0x4 ;  /* 0x000000972c2c7211 */ /* 0x000fc800078f20ff */
[----:B------:R-:W-:-:S04]  /*9a70*/  LEA.HI.SX32 R44, R44, R29, 0x1c ;  /* 0x0000001d2c2c7211 */ /* 0x000fc800078fe2ff */
[----:B------:R-:W-:Y:S01]  /*9a80*/  SHF.R.S32.HI R45, RZ, 0x1f, R44 ;  /* 0x0000001fff2d7819 */ /* 0x000fe2000001142c */
[----:B------:R-:W-:-:S03]  /*9a90*/  IMAD.SHL.U32 R55, R44, 0x8, RZ ;  /* 0x000000082c377824 */ /* 0x000fc600078e00ff */
[----:B------:R-:W-:Y:S02]  /*9aa0*/  LEA.HI R45, R45, R44, RZ, 0x3 ;  /* 0x0000002c2d2d7211 */ /* 0x000fe400078f18ff */
[----:B------:R-:W-:Y:S02]  /*9ab0*/  LOP3.LUT R44, R205, 0x38, R55, 0xf8, !PT ;  /* 0x00000038cd2c7812 */ /* 0x000fe400078ef837 */
[----:B------:R-:W-:Y:S02]  /*9ac0*/  SHF.R.S32.HI R48, RZ, 0x3, R45 ;  /* 0x00000003ff307819 */ /* 0x000fe4000001142d */
[----:B------:R-:W-:-:S03]  /*9ad0*/  LOP3.LUT R44, R44, R47, RZ, 0x3c, !PT ;  /* 0x0000002f2c2c7212 */ /* 0x000fc600078e3cff */
        /* <DEDUP_REMOVED lines=11> */
[----:B------:R-:W-:Y:S01]  /*9b90*/  SHF.R.U32.HI R68, RZ, 0x10, R81 ;  /* 0x00000010ff447819 */ /* 0x000fe20000011651 */
[----:B------:R-:W-:Y:S01]  /*9ba0*/  IMAD.U32 R62, R49, 0x10000, RZ ;  /* 0x00010000313e7824 */ /* 0x000fe200078e00ff */
[----:B------:R-:W-:Y:S01]  /*9bb0*/  SHF.R.U32.HI R72, RZ, 0x10, R69 ;  /* 0x00000010ff487819 */ /* 0x000fe20000011645 */
[----:B0-----:R-:W-:Y:S01]  /*9bc0*/  IMAD.U32 R59, R45, 0x10000, RZ ;  /* 0x000100002d3b7824 */ /* 0x001fe200078e00ff */
[--C-:B------:R-:W-:Y:S01]  /*9bd0*/  SHF.R.U64 R69, R70, 0x10, R71.reuse ;  /* 0x0000001046457819 */ /* 0x100fe20000001247 */
[----:B------:R-:W-:Y:S01]  /*9be0*/  IMAD.U32 R65, R47, 0x10000, RZ ;  /* 0x000100002f417824 */ /* 0x000fe200078e00ff */
[----:B------:R-:W-:Y:S01]  /*9bf0*/  PRMT R68, R161, 0x5432, R68 ;  /* 0x00005432a1447816 */ /* 0x000fe20000000044 */
[----:B------:R-:W-:Y:S01]  /*9c00*/  IMAD.U32 R57, R48, 0x10000, RZ ;  /* 0x0001000030397824 */ /* 0x000fe200078e00ff */
[----:B------:R-:W-:Y:S01]  /*9c10*/  PRMT R63, R159, 0x5432, R74 ;  /* 0x000054329f3f7816 */ /* 0x000fe2000000004a */
[----:B------:R-:W-:Y:S01]  /*9c20*/  IMAD.U32 R54, R44, 0x10000, RZ ;  /* 0x000100002c367824 */ /* 0x000fe200078e00ff */
[----:B------:R-:W-:-:S02]  /*9c30*/  SHF.R.U32.HI R73, RZ, 0x10, R71 ;  /* 0x00000010ff497819 */ /* 0x000fc40000011647 */
[----:B------:R-:W-:Y:S02]  /*9c40*/  SHF.R.U64 R60, R80, 0x10, R81 ;  /* 0x00000010503c7819 */ /* 0x000fe40000001251 */
[----:B------:R-:W-:Y:S02]  /*9c50*/  LOP3.LUT R61, R51, 0xffff0000, RZ, 0xc0, !PT ;  /* 0xffff0000333d7812 */ /* 0x000fe400078ec0ff */
[----:B------:R-:W-:Y:S02]  /*9c60*/  PRMT R159, R159, 0x5410, R72 ;  /* 0x000054109f9f7816 */ /* 0x000fe40000000048 */
[----:B------:R-:W-:Y:S02]  /*9c70*/  SHF.R.U64 R71, R82, 0x10, R83 ;  /* 0x0000001052477819 */ /* 0x000fe40000001253 */
[----:B------:R-:W-:Y:S01]  /*9c80*/  PRMT R51, R160, 0x5432, R69 ;  /* 0x00005432a0337816 */ /* 0x000fe20000000045 */
[----:B------:R-:W-:Y:S01]  /*9c90*/  IMAD.U32 R69, R68, 0x10000, RZ ;  /* 0x0001000044457824 */ /* 0x000fe200078e00ff */
[----:B------:R-:W-:-:S02]  /*9ca0*/  SHF.R.U32.HI R83, RZ, 0x10, R83 ;  /* 0x00000010ff537819 */ /* 0x000fc40000011653 */
[----:B------:R-:W-:Y:S01]  /*9cb0*/  LOP3.LUT R66, R49, 0xffff0000, RZ, 0xc0, !PT ;  /* 0xffff000031427812 */ /* 0x000fe200078ec0ff */
[----:B------:R-:W-:Y:S01]  /*9cc0*/  IMAD.U32 R49, R159, 0x10000, RZ ;  /* 0x000100009f317824 */ /* 0x000fe200078e00ff */
[----:B------:R-:W-:Y:S01]  /*9cd0*/  PRMT R161, R161, 0x5410, R60 ;  /* 0x00005410a1a17816 */ /* 0x000fe2000000003c */
[----:B------:R-:W-:Y:S01]  /*9ce0*/  FMUL.FTZ R70, R62, R69 ;  /* 0x000000453e467220 */ /* 0x000fe20000410000 */
[----:B------:R-:W-:Y:S01]  /*9cf0*/  PRMT R60, R158, 0x5432, R71 ;  /* 0x000054329e3c7816 */ /* 0x000fe20000000047 */
[-C--:B------:R-:W-:Y:S01]  /*9d00*/  FMUL.FTZ R62, R62, R49.reuse ;  /* 0x000000313e3e7220 */ /* 0x080fe20000410000 */
[----:B------:R-:W-:Y:S01]  /*9d10*/  PRMT R158, R158, 0x5410, R83 ;  /* 0x000054109e9e7816 */ /* 0x000fe20000000053 */
[C---:B------:R-:W-:Y:S01]  /*9d20*/  FFMA.FTZ R49, R59.reuse, R49, -R70 ;  /* 0x000000313b317223 */ /* 0x040fe20000010846 */
[----:B------:R-:W-:Y:S01]  /*9d30*/  PRMT R160, R160, 0x5410, R73 ;  /* 0x00005410a0a07816 */ /* 0x000fe20000000049 */
[----:B------:R-:W-:Y:S01]  /*9d40*/  FFMA.FTZ R59, R59, R69, R62 ;  /* 0x000000453b3b7223 */ /* 0x000fe2000001003e */
[----:B------:R-:W-:Y:S01]  /*9d50*/  LOP3.LUT R71, R68, 0xffff0000, RZ, 0xc0, !PT ;  /* 0xffff000044477812 */ /* 0x000fe200078ec0ff */
[----:B------:R-:W-:Y:S01]  /*9d60*/  IMAD.U32 R70, R158, 0x10000, RZ ;  /* 0x000100009e467824 */ /* 0x000fe200078e00ff */
[----:B------:R-:W-:Y:S01]  /*9d70*/  LOP3.LUT R159, R159, 0xffff0000, RZ, 0xc0, !PT ;  /* 0xffff00009f9f7812 */ /* 0x000fe200078ec0ff */
[----:B------:R-:W-:Y:S01]  /*9d80*/  IMAD.U32 R68, R160, 0x10000, RZ ;  /* 0x00010000a0447824 */ /* 0x000fe200078e00ff */
[----:B------:R-:W-:Y:S01]  /*9d90*/  LOP3.LUT R64, R45, 0xffff0000, RZ, 0xc0, !PT ;  /* 0xffff00002d407812 */ /* 0x000fe200078ec0ff */
[----:B------:R-:W-:Y:S01]  /*9da0*/  FMUL.FTZ R73, R66, R71 ;  /* 0x0000004742497220 */ /* 0x000fe20000410000 */
[----:B------:R-:W-:Y:S01]  /*9db0*/  LOP3.LUT R158, R158, 0xffff0000, RZ, 0xc0, !PT ;  /* 0xffff00009e9e7812 */ /* 0x000fe200078ec0ff */
[-C--:B------:R-:W-:Y:S01]  /*9dc0*/  FMUL.FTZ R69, R66, R159.reuse ;  /* 0x0000009f42457220 */ /* 0x080fe20000410000 */
[C---:B------:R-:W-:Y:S01]  /*9dd0*/  FMUL.FTZ R66, R67.reuse, R70 ;  /* 0x0000004643427220 */ /* 0x040fe20000410000 */
[-C--:B------:R-:W-:Y:S01]  /*9de0*/  FMUL.FTZ R67, R67, R68.reuse ;  /* 0x0000004443437220 */ /* 0x080fe20000410000 */
[----:B------:R-:W-:Y:S01]  /*9df0*/  LOP3.LUT R160, R160, 0xffff0000, RZ, 0xc0, !PT ;  /* 0xffff0000a0a07812 */ /* 0x000fe200078ec0ff */
[C---:B------:R-:W-:Y:S01]  /*9e00*/  FFMA.FTZ R62, R64.reuse, R159, -R73 ;  /* 0x0000009f403e7223 */ /* 0x040fe20000010849 */
[----:B------:R-:W-:Y:S01]  /*9e10*/  FFMA.FTZ R72, R64, R71, R69 ;  /* 0x0000004740487223 */ /* 0x000fe20000010045 */
[C---:B------:R-:W-:Y:S01]  /*9e20*/  FFMA.FTZ R68, R65.reuse, R68, -R66 ;  /* 0x0000004441447223 */ /* 0x040fe20000010842 */
[----:B------:R-:W-:Y:S01]  /*9e30*/  FFMA.FTZ R67, R65, R70, R67 ;  /* 0x0000004641437223 */ /* 0x000fe20000010043 */
[----:B------:R-:W-:-:S02]  /*9e40*/  IMAD.U32 R64, R63, 0x10000, RZ ;  /* 0x000100003f407824 */ /* 0x000fc400078e00ff */
[----:B------:R-:W-:Y:S01]  /*9e50*/  FMUL.FTZ R69, R61, R158 ;  /* 0x0000009e3d457220 */ /* 0x000fe20000410000 */
[----:B------:R-:W-:Y:S02]  /*9e60*/  IMAD.U32 R65, R161, 0x10000, RZ ;  /* 0x00010000a1417824 */ /* 0x000fe400078e00ff */
[----:B------:R-:W-:Y:S01]  /*9e70*/  FMUL.FTZ R71, R61, R160 ;  /* 0x000000a03d477220 */ /* 0x000fe20000410000 */
[----:B------:R-:W-:Y:S01]  /*9e80*/  LOP3.LUT R48, R48, 0xffff0000, RZ, 0xc0, !PT ;  /* 0xffff000030307812 */ /* 0x000fe200078ec0ff */
[-C--:B------:R-:W-:Y:S01]  /*9e90*/  FMUL.FTZ R66, R57, R64.reuse ;  /* 0x0000004039427220 */ /* 0x080fe20000410000 */
[----:B------:R-:W-:Y:S01]  /*9ea0*/  LOP3.LUT R161, R161, 0xffff0000, RZ, 0xc0, !PT ;  /* 0xffff0000a1a17812 */ /* 0x000fe200078ec0ff */
[-C--:B------:R-:W-:Y:S01]  /*9eb0*/  FMUL.FTZ R61, R57, R65.reuse ;  /* 0x00000041393d7220 */ /* 0x080fe20000410000 */
[----:B------:R-:W-:Y:S01]  /*9ec0*/  LOP3.LUT R63, R63, 0xffff0000, RZ, 0xc0, !PT ;  /* 0xffff00003f3f7812 */ /* 0x000fe200078ec0ff */
[----:B------:R-:W-:Y:S01]  /*9ed0*/  IMAD.U32 R45, R46, 0x10000, RZ ;  /* 0x000100002e2d7824 */ /* 0x000fe200078e00ff */
[----:B------:R-:W-:Y:S01]  /*9ee0*/  LOP3.LUT R58, R47, 0xffff0000, RZ, 0xc0, !PT ;  /* 0xffff00002f3a7812 */ /* 0x000fe200078ec0ff */
[----:B------:R-:W-:Y:S01]  /*9ef0*/  FFMA.FTZ R61, R54, R64, -R61 ;  /* 0x00000040363d7223 */ /* 0x000fe2000001083d */
[----:B------:R-:W-:Y:S01]  /*9f00*/  LOP3.LUT R44, R44, 0xffff0000, RZ, 0xc0, !PT ;  /* 0xffff00002c2c7812 */ /* 0x000fe200078ec0ff */
[----:B------:R-:W-:Y:S01]  /*9f10*/  FFMA.FTZ R66, R54, R65, R66 ;  /* 0x0000004136427223 */ /* 0x000fe20000010042 */
[----:B------:R-:W-:Y:S01]  /*9f20*/  LOP3.LUT R47, R46, 0xffff0000, RZ, 0xc0, !PT ;  /* 0xffff00002e2f7812 */ /* 0x000fe200078ec0ff */
[----:B------:R-:W-:-:S02]  /*9f30*/  IMAD.U32 R46, R50, 0x10000, RZ ;  /* 0x00010000322e7824 */ /* 0x000fc400078e00ff */
[C---:B------:R-:W-:Y:S01]  /*9f40*/  FMUL.FTZ R57, R48.reuse, R161 ;  /* 0x000000a130397220 */ /* 0x040fe20000410000 */
[-C--:B------:R-:W-:Y:S01]  /*9f50*/  FMUL.FTZ R65, R48, R63.reuse ;  /* 0x0000003f30417220 */ /* 0x080fe20000410000 */
[----:B------:R-:W-:Y:S01]  /*9f60*/  IMAD.U32 R54, R60, 0x10000, RZ ;  /* 0x000100003c367824 */ /* 0x000fe200078e00ff */
[----:B------:R-:W-:Y:S01]  /*9f70*/  LOP3.LUT R50, R50, 0xffff0000, RZ, 0xc0, !PT ;  /* 0xffff000032327812 */ /* 0x000fe200078ec0ff */
[C---:B------:R-:W-:Y:S01]  /*9f80*/  IMAD.U32 R48, R51.reuse, 0x10000, RZ ;  /* 0x0001000033307824 */ /* 0x040fe200078e00ff */
[----:B------:R-:W-:Y:S01]  /*9f90*/  LOP3.LUT R60, R60, 0xffff0000, RZ, 0xc0, !PT ;  /* 0xffff00003c3c7812 */ /* 0x000fe200078ec0ff */
[C---:B------:R-:W-:Y:S01]  /*9fa0*/  FFMA.FTZ R69, R58.reuse, R160, -R69 ;  /* 0x000000a03a457223 */ /* 0x040fe20000010845 */
[----:B------:R-:W-:Y:S01]  /*9fb0*/  LOP3.LUT R51, R51, 0xffff0000, RZ, 0xc0, !PT ;  /* 0xffff000033337812 */ /* 0x000fe200078ec0ff */
[----:B------:R-:W-:Y:S01]  /*9fc0*/  FFMA.FTZ R158, R58, R158, R71 ;  /* 0x0000009e3a9e7223 */ /* 0x000fe20000010047 */
[C---:B------:R-:W-:Y:S01]  /*9fd0*/  FFMA.FTZ R58, R44.reuse, R63, -R57 ;  /* 0x0000003f2c3a7223 */ /* 0x040fe20000010839 */
[----:B------:R-:W-:Y:S01]  /*9fe0*/  FFMA.FTZ R65, R44, R161, R65 ;  /* 0x000000a12c417223 */ /* 0x000fe20000010041 */
[C---:B------:R-:W-:Y:S01]  /*9ff0*/  FMUL.FTZ R44, R46.reuse, R54 ;  /* 0x000000362e2c7220 */ /* 0x040fe20000410000 */
[----:B------:R-:W-:Y:S01]  /*a000*/  FMUL.FTZ R57, R46, R48 ;  /* 0x000000302e397220 */ /* 0x000fe20000410000 */
        /* <DEDUP_REMOVED lines=16> */
.L_x_4154:
[----:B------:R-:W-:Y:S05]  /*a110*/  BSYNC B1 ;  /* 0x0000000000017941 */ /* 0x000fea0003800000 */
.L_x_4153:
[----:B0-----:R0:W-:Y:S01]  /*a120*/  STG.E.128 desc[UR60][R52.64], R44 ;  /* 0x0000002c34007986 */ /* 0x0011e2000c101d3c */
[----:B------:R-:W-:-:S13]  /*a130*/  ISETP.GE.AND P3, PT, R55, R148, PT ;  /* 0x000000943700720c */ /* 0x000fda0003f66270 */
[----:B------:R-:W-:Y:S05]  /*a140*/  @P3 BRA `(.L_x_4103) ;  /* 0x0000000000fc3947 */ /* 0x000fea0003800000 */
[--C-:B0-----:R-:W-:Y:S02]  /*a150*/  SHF.R.S32.HI R44, RZ, 0x1f, R55.reuse ;  /* 0x0000001fff2c7819 */ /* 0x101fe40000011437 */
[----:B------:R-:W-:-:S04]  /*a160*/  IADD3 R55, P3, P4, R118, R128, R55 ;  /* 0x0000008076377210 */ /* 0x000fc80007c7e037 */
[----:B------:R-:W-:Y:S02]  /*a170*/  IADD3.X R56, R7, R56, R44, P3, P4 ;  /* 0x0000003807387210 */ /* 0x000fe40001fe842c */
[----:B------:R-:W-:-:S04]  /*a180*/  LEA R124, P3, R55, R124, 0x1 ;  /* 0x0000007c377c7211 */ /* 0x000fc800078608ff */
[----:B------:R-:W-:-:S05]  /*a190*/  LEA.HI.X R125, R55, R125, R56, 0x1, P3 ;  /* 0x0000007d377d7211 */ /* 0x000fca00018f0c38 */
[----:B--2---:R0:W-:Y:S01]  /*a1a0*/  STG.E.128 desc[UR60][R124.64], R48 ;  /* 0x000000307c007986 */ /* 0x0041e2000c101d3c */
[----:B------:R-:W-:Y:S05]  /*a1b0*/  BRA `(.L_x_4103) ;  /* 0x0000000000e07947 */ /* 0x000fea0003800000 */
.L_x_4070:
[----:B------:R-:W2:Y:S02]  /*a1c0*/  LDL R44, [R1+0x14] ;  /* 0x00001400012c7983 */ /* 0x000ea40000100800 */
[----:B--2---:R-:W-:-:S13]  /*a1d0*/  R2UR UR4, R44 ;  /* 0x000000002c0472ca */ /* 0x004fda00000e0000 */
[----:B------:R-:W-:-:S06]  /*a1e0*/  UISETP.NE.AND UP0, UPT, UR4, 0x3, UPT ;  /* 0x000000030400788c */ /* 0x000fcc000bf05270 */
[----:B------:R-:W-:-:S13]  /*a1f0*/  PLOP3.LUT P2, PT, PT, PT, UP0, 0x80, 0x0 ;  /* 0x000000000000781c */ /* 0x000fda0003f4f008 */
[----:B------:R-:W-:Y:S05]  /*a200*/  @!P2 BRA `(.L_x_4155) ;  /* 0x000000000004a947 */ /* 0x000fea0003800000 */
[----:B------:R-:W-:Y:S01]  /*a210*/  BPT.TRAP 0x1 ;  /* 0x000000040000795c */ /* 0x000fe20000300000 */
.L_x_4155:
[----:B------:R-:W-:Y:S01]  /*a220*/  IMAD R100, R16, 0x8, R2 ;  /* 0x0000000810647824 */ /* 0x000fe200078e0202 */
[----:B------:R-:W-:Y:S01]  /*a230*/  SHF.L.U32 R101, R204, 0x1f, RZ ;  /* 0x0000001fcc657819 */ /* 0x000fe200000006ff */
[----:B0-----:R-:W-:Y:S01]  /*a240*/  IMAD R43, R25, -0x70, R24 ;  /* 0xffffff90192b7824 */ /* 0x001fe200078e0218 */
[----:B------:R-:W-:Y:S02]  /*a250*/  BSSY B1, `(.L_x_4156) ;  /* 0x0000004000017945 */ /* 0x000fe40003800000 */
[----:B------:R-:W0:Y:S02]  /*a260*/  SYNCS.PHASECHK.TRANS64.TRYWAIT P3, [R100+URZ+0x36890], R101 ;  /* 0x03689065640075a7 */ /* 0x000e24000806017f */
[----:B------:R-:W-:Y:S01]  /*a270*/  VIMNMX R43, R43, 0x70, PT ;  /* 0x000000702b2b7848 */ /* 0x000fe20003fe0100 */
[----:B0-----:R-:W-:Y:S06]  /*a280*/  @!P3 BRA `(.L_x_4157) ;  /* 0x000001d00068b947 */ /* 0x001fec0003800000 */
.L_x_4438:
[----:B------:R-:W-:Y:S05]  /*a290*/  BSYNC B1 ;  /* 0x0000000000017941 */ /* 0x000fea0003800000 */
.L_x_4156:
[----:B------:R-:W-:Y:S01]  /*a2a0*/  ISETP.GE.AND P3, PT, R17, R43, PT ;  /* 0x0000002b1100720c */ /* 0x000fe20003f66270 */
[----:B------:R-:W-:-:S12]  /*a2b0*/  BSSY B1, `(.L_x_4158) ;  /* 0x0000014000017945 */ /* 0x000fd80003800000 */
[----:B------:R-:W-:Y:S05]  /*a2c0*/  @P3 BRA `(.L_x_4159) ;  /* 0x0000000000483947 */ /* 0x000fea0003800000 */
[----:B------:R-:W-:-:S13]  /*a2d0*/  ISETP.NE.AND P3, PT, R31, RZ, PT ;  /* 0x000000ff1f00720c */ /* 0x000fda0003f65270 */
[----:B------:R-:W1:Y:S04]  /*a2e0*/  @P3 LDS.128 R44, [R41+0x21000] ;  /* 0x02100000292c3984 */ /* 0x000e680000000c00 */
[----:B-1----:R-:W-:Y:S01]  /*a2f0*/  @P3 STG.E.128 desc[UR60][R50.64], R44 ;  /* 0x0000002c32003986 */ /* 0x002fe2000c101d3c */
        /* <DEDUP_REMOVED lines=14> */
[----:B-1----:R1:W-:Y:S02]  /*a3e0*/  @P3 STG.E.128 desc[UR60][R50.64+0x140], R44 ;  /* 0x0001402c32003986 */ /* 0x0023e4000c101d3c */
.L_x_4159:
[----:B------:R-:W-:Y:S05]  /*a3f0*/  BSYNC B1 ;  /* 0x0000000000017941 */ /* 0x000fea0003800000 */
.L_x_4158:
[----:B------:R-:W-:-:S13]  /*a400*/  ISETP.GE.AND P3, PT, R227, R43, PT ;  /* 0x0000002be300720c */ /* 0x000fda0003f66270 */
[----:B------:R-:W-:Y:S05]  /*a410*/  @P3 BRA `(.L_x_4103) ;  /* 0x0000000000483947 */ /* 0x000fea0003800000 */
[----:B------:R-:W-:-:S13]  /*a420*/  ISETP.NE.AND P3, PT, R31, RZ, PT ;  /* 0x000000ff1f00720c */ /* 0x000fda0003f65270 */
[----:B-1----:R-:W1:Y:S04]  /*a430*/  @P3 LDS.128 R44, [R41+0x23000] ;  /* 0x02300000292c3984 */ /* 0x002e680000000c00 */
        /* <DEDUP_REMOVED lines=16> */
.L_x_4103:
[----:B------:R-:W-:Y:S05]  /*a540*/  BSYNC B0 ;  /* 0x0000000000007941 */ /* 0x000fea0003800000 */
.L_x_4069:
        /* <DEDUP_REMOVED lines=17> */
.L_x_4161:
[----:B------:R-:W-:Y:S05]  /*a660*/  BSYNC B0 ;  /* 0x0000000000007941 */ /* 0x000fea0003800000 */
.L_x_4160:
[----:B------:R-:W1:Y:S01]  /*a670*/  SYNCS.PHASECHK.TRANS64.TRYWAIT P2, [R100+URZ+0x368b0], R101 ;  /* 0x0368b065640075a7 */ /* 0x000e62000804017f */
[----:B------:R-:W-:Y:S01]  /*a680*/  ULDC.64 UR4, c[0x0][0x318] ;  /* 0x0000c60000047ab9 */ /* 0x000fe20000000a00 */
[----:B------:R-:W-:Y:S01]  /*a690*/  ULDC.64 UR6, c[0x0][0x328] ;  /* 0x0000ca0000067ab9 */ /* 0x000fe20000000a00 */
[----:B0-----:R-:W-:Y:S01]  /*a6a0*/  IMAD.U32 R44, RZ, RZ, UR4 ;  /* 0x00000004ff2c7e24 */ /* 0x001fe2000f8e00ff */
[----:B------:R-:W-:Y:S01]  /*a6b0*/  BSSY B0, `(.L_x_4162) ;  /* 0x0000009000007945 */ /* 0x000fe20003800000 */
[----:B------:R-:W-:Y:S02]  /*a6c0*/  IMAD.U32 R46, RZ, RZ, UR6 ;  /* 0x00000006ff2e7e24 */ /* 0x000fe4000f8e00ff */
[----:B------:R-:W-:Y:S01]  /*a6d0*/  IMAD.U32 R45, RZ, RZ, UR7 ;  /* 0x00000007ff2d7e24 */ /* 0x000fe2000f8e00ff */
[----:B------:R0:W-:Y:S04]  /*a6e0*/  STL [R1+0x4], R44 ;  /* 0x0000042c01007387 */ /* 0x0001e80000100800 */
[----:B------:R2:W-:Y:S01]  /*a6f0*/  STL [R1+0x10], R46 ;  /* 0x0000102e01007387 */ /* 0x0005e20000100800 */
[----:B0-----:R-:W-:-:S05]  /*a700*/  IMAD.U32 R44, RZ, RZ, UR5 ;  /* 0x00000005ff2c7e24 */ /* 0x001fca000f8e00ff */
[----:B------:R2:W-:Y:S04]  /*a710*/  STL [R1], R44 ;  /* 0x0000002c01007387 */ /* 0x0005e80000100800 */
[----:B------:R2:W-:Y:S02]  /*a720*/  STL [R1+0xc], R45 ;  /* 0x00000c2d01007387 */ /* 0x0005e40000100800 */
[----:B-12---:R-:W-:Y:S05]  /*a730*/  @!P2 BRA `(.L_x_4163) ;  /* 0x000001cc0050a947 */ /* 0x006fea0003800000 */
.L_x_4439:
[----:B------:R-:W-:Y:S05]  /*a740*/  BSYNC B0 ;  /* 0x0000000000007941 */ /* 0x000fea0003800000 */
.L_x_4162:
[----:B------:R1:W5:Y:S04]  /*a750*/  LDL R55, [R1+0x10] ;  /* 0x0000100001377983 */ /* 0x0003680000100800 */
[----:B------:R1:W5:Y:S04]  /*a760*/  LDL R54, [R1+0xc] ;  /* 0x00000c0001367983 */ /* 0x0003680000100800 */
[----:B------:R1:W5:Y:S04]  /*a770*/  LDL R53, [R1+0x4] ;  /* 0x0000040001357983 */ /* 0x0003680000100800 */
[----:B------:R1:W5:Y:S01]  /*a780*/  LDL R52, [R1] ;  /* 0x0000000001347983 */ /* 0x0003620000100800 */
[----:B------:R-:W-:Y:S01]  /*a790*/  ISETP.GE.AND P2, PT, R17, R43, PT ;  /* 0x0000002b1100720c */ /* 0x000fe20003f46270 */
[----:B------:R-:W-:Y:S01]  /*a7a0*/  BSSY B0, `(.L_x_4164) ;  /* 0x0000022000007945 */ /* 0x000fe20003800000 */
[----:B------:R-:W-:-:S11]  /*a7b0*/  IMAD.WIDE R48, R25, 0x70, R122 ;  /* 0x0000007019307825 */ /* 0x000fd600078e027a */
[----:B-1----:R-:W-:Y:S05]  /*a7c0*/  @P2 BRA `(.L_x_4165) ;  /* 0x00000000007c2947 */ /* 0x002fea0003800000 */
[----:B-----5:R-:W-:Y:S01]  /*a7d0*/  R2UR UR7, R55 ;  /* 0x00000000370772ca */ /* 0x020fe200000e0000 */
[----:B------:R-:W-:Y:S01]  /*a7e0*/  IMAD.MOV.U32 R44, RZ, RZ, R116 ;  /* 0x000000ffff2c7224 */ /* 0x000fe200078e0074 */
[----:B------:R-:W-:Y:S01]  /*a7f0*/  R2UR UR4, R54 ;  /* 0x00000000360472ca */ /* 0x000fe200000e0000 */
[----:B------:R-:W-:Y:S01]  /*a800*/  IMAD.MOV.U32 R45, RZ, RZ, R40 ;  /* 0x000000ffff2d7224 */ /* 0x000fe200078e0028 */
[----:B------:R-:W-:Y:S02]  /*a810*/  R2UR UR6, R53 ;  /* 0x00000000350672ca */ /* 0x000fe400000e0000 */
[----:B------:R-:W-:-:S07]  /*a820*/  R2UR UR5, R52 ;  /* 0x00000000340572ca */ /* 0x000fce00000e0000 */
[----:B------:R-:W-:Y:S02]  /*a830*/  IMAD R47, R49, UR7, RZ ;  /* 0x00000007312f7c24 */ /* 0x000fe4000f8e02ff */
[----:B------:R-:W-:-:S04]  /*a840*/  IMAD.WIDE.U32 R44, R48, UR7, R44 ;  /* 0x00000007302c7c25 */ /* 0x000fc8000f8e002c */
[----:B------:R-:W-:Y:S01]  /*a850*/  IMAD R47, R48, UR4, R47 ;  /* 0x00000004302f7c24 */ /* 0x000fe2000f8e022f */
[----:B------:R-:W-:Y:S01]  /*a860*/  LEA R50, P2, R44, UR6, 0x1 ;  /* 0x000000062c327c11 */ /* 0x000fe2000f8408ff */
[----:B------:R-:W-:Y:S02]  /*a870*/  ULDC UR4, c[0x0][0x2f4] ;  /* 0x0000bd0000047ab9 */ /* 0x000fe40000000800 */
[----:B------:R-:W-:-:S05]  /*a880*/  IMAD.IADD R45, R45, 0x1, R47 ;  /* 0x000000012d2d7824 */ /* 0x000fca00078e022f */
[----:B------:R-:W-:Y:S02]  /*a890*/  LEA.HI.X R51, R44, UR5, R45, 0x1, P2 ;  /* 0x000000052c337c11 */ /* 0x000fe400090f0c2d */
[----:B------:R-:W-:-:S13]  /*a8a0*/  ISETP.GE.AND P2, PT, R18, UR4, PT ;  /* 0x0000000412007c0c */ /* 0x000fda000bf46270 */
[----:B------:R-:W1:Y:S04]  /*a8b0*/  @!P2 LDS.128 R44, [R41] ;  /* 0x00000000292ca984 */ /* 0x000e680000000c00 */
[----:B-1----:R-:W-:Y:S01]  /*a8c0*/  @!P2 STG.E.128 desc[UR60][R50.64], R44 ;  /* 0x0000002c3200a986 */ /* 0x002fe2000c101d3c */
[----:B------:R-:W-:-:S13]  /*a8d0*/  ISETP.GE.AND P2, PT, R0, UR4, PT ;  /* 0x0000000400007c0c */ /* 0x000fda000bf46270 */
[----:B------:R-:W1:Y:S04]  /*a8e0*/  @!P2 LDS.128 R44, [R42] ;  /* 0x000000002a2ca984 */ /* 0x000e680000000c00 */
[----:B-1----:R-:W-:Y:S01]  /*a8f0*/  @!P2 STG.E.128 desc[UR60][R50.64+0x40], R44 ;  /* 0x0000402c3200a986 */ /* 0x002fe2000c101d3c */
[----:B------:R-:W-:-:S13]  /*a900*/  ISETP.GE.AND P2, PT, R3, UR4, PT ;  /* 0x0000000403007c0c */ /* 0x000fda000bf46270 */
[----:B------:R-:W1:Y:S04]  /*a910*/  @!P2 LDS.128 R44, [R41+0x3800] ;  /* 0x00380000292ca984 */ /* 0x000e680000000c00 */
        /* <DEDUP_REMOVED lines=9> */
[----:B-1----:R1:W-:Y:S02]  /*a9b0*/  @!P2 STG.E.128 desc[UR60][R50.64+0x140], R44 ;  /* 0x0001402c3200a986 */ /* 0x0023e4000c101d3c */
.L_x_4165:
[----:B------:R-:W-:Y:S05]  /*a9c0*/  BSYNC B0 ;  /* 0x0000000000007941 */ /* 0x000fea0003800000 */
.L_x_4164:
[----:B------:R-:W-:Y:S01]  /*a9d0*/  ISETP.GE.AND P2, PT, R227, R43, PT ;  /* 0x0000002be300720c */ /* 0x000fe20003f46270 */
[----:B------:R-:W-:-:S12]  /*a9e0*/  BSSY B0, `(.L_x_4166) ;  /* 0x0000023000007945 */ /* 0x000fd80003800000 */
[----:B------:R-:W-:Y:S05]  /*a9f0*/  @P2 BRA `(.L_x_4167) ;  /* 0x0000000000842947 */ /* 0x000fea0003800000 */
[----:B-----5:R-:W-:Y:S01]  /*aa00*/  R2UR UR7, R55 ;  /* 0x00000000370772ca */ /* 0x020fe200000e0000 */
[----:B-1----:R-:W-:Y:S01]  /*aa10*/  IMAD.MOV.U32 R44, RZ, RZ, R116 ;  /* 0x000000ffff2c7224 */ /* 0x002fe200078e0074 */
[----:B------:R-:W-:Y:S02]  /*aa20*/  R2UR UR4, R54 ;  /* 0x00000000360472ca */ /* 0x000fe400000e0000 */
[----:B------:R-:W-:Y:S02]  /*aa30*/  IADD3 R43, P2, R48, 0x40, RZ ;  /* 0x00000040302b7810 */ /* 0x000fe40007f5e0ff */
[----:B------:R-:W-:Y:S02]  /*aa40*/  R2UR UR6, R53 ;  /* 0x00000000350672ca */ /* 0x000fe400000e0000 */
[----:B------:R-:W-:Y:S01]  /*aa50*/  MOV R45, R40 ;  /* 0x00000028002d7202 */ /* 0x000fe20000000f00 */
[----:B------:R-:W-:Y:S01]  /*aa60*/  IMAD.X R48, RZ, RZ, R49, P2 ;  /* 0x000000ffff307224 */ /* 0x000fe200010e0631 */
[----:B------:R-:W-:-:S03]  /*aa70*/  R2UR UR5, R52 ;  /* 0x00000000340572ca */ /* 0x000fc600000e0000 */
        /* <DEDUP_REMOVED lines=25> */
.L_x_4167:
[----:B------:R-:W-:Y:S05]  /*ac10*/  BSYNC B0 ;  /* 0x0000000000007941 */ /* 0x000fea0003800000 */
.L_x_4166:
[----:B------:R-:W3:Y:S01]  /*ac20*/  LDL R41, [R1+0x8] ;  /* 0x0000080001297983 */ /* 0x000ee20000100800 */
[----:B0-----:R-:W-:Y:S01]  /*ac30*/  @!P3 VIADD R100, R100, 0x368c0 ;  /* 0x000368c06464b836 */ /* 0x001fe20000000000 */
        /* <DEDUP_REMOVED lines=13> */
[----:B---3--:R-:W-:Y:S02]  /*ad10*/  LOP3.LUT P4, RZ, R41, 0x2, RZ, 0xc0, !PT ;  /* 0x0000000229ff7812 */ /* 0x008fe4000788c0ff */
[----:B------:R-:W-:-:S04]  /*ad20*/  SEL R41, RZ, 0x1, P3 ;  /* 0x00000001ff297807 */ /* 0x000fc80001800000 */
[----:B------:R-:W-:-:S07]  /*ad30*/  LOP3.LUT R204, R204, R41, RZ, 0x3c, !PT ;  /* 0x00000029cccc7212 */ /* 0x000fce00078e3cff */
[----:B0-----:R-:W-:Y:S05]  /*ad40*/  @P4 BRA `(.L_x_4168) ;  /* 0xffffff7c00144947 */ /* 0x001fea000383ffff */
.L_x_4064:
[----:B------:R-:W-:Y:S01]  /*ad50*/  BSSY B0, `(.L_x_4169) ;  /* 0x000003a000007945 */ /* 0x000fe20003800000 */
[----:B------:R-:W-:Y:S01]  /*ad60*/  ISETP.GE.AND P1, PT, R154, 0x1, PT ;  /* 0x000000019a00780c */ /* 0x000fe20003f26270 */
[----:B------:R-:W-:Y:S01]  /*ad70*/  IMAD.MOV.U32 R0, RZ, RZ, RZ ;  /* 0x000000ffff007224 */ /* 0x000fe200078e00ff */
[----:B------:R-:W-:Y:S01]  /*ad80*/  PLOP3.LUT P0, PT, PT, PT, PT, 0x80, 0x0 ;  /* 0x000000000000781c */ /* 0x000fe20003f0f070 */
[----:B------:R-:W-:Y:S01]  /*ad90*/  IMAD.MOV.U32 R3, RZ, RZ, RZ ;  /* 0x000000ffff037224 */ /* 0x000fe200078e00ff */
[----:B------:R-:W-:Y:S02]  /*ada0*/  CS2R R118, SRZ ;  /* 0x0000000000767805 */ /* 0x000fe4000001ff00 */
[----:B------:R-:W-:Y:S02]  /*adb0*/  CS2R R116, SRZ ;  /* 0x0000000000747805 */ /* 0x000fe4000001ff00 */
[----:B------:R-:W-:Y:S02]  /*adc0*/  CS2R R114, SRZ ;  /* 0x0000000000727805 */ /* 0x000fe4000001ff00 */
[----:B------:R-:W-:Y:S01]  /*add0*/  CS2R R112, SRZ ;  /* 0x0000000000707805 */ /* 0x000fe2000001ff00 */
[----:B------:R-:W-:Y:S01]  /*ade0*/  IMAD.MOV.U32 R111, RZ, RZ, RZ ;  /* 0x000000ffff6f7224 */ /* 0x000fe200078e00ff */
[----:B------:R-:W-:-:S02]  /*adf0*/  CS2R R106, SRZ ;  /* 0x00000000006a7805 */ /* 0x000fc4000001ff00 */
[----:B------:R-:W-:Y:S02]  /*ae00*/  CS2R R108, SRZ ;  /* 0x00000000006c7805 */ /* 0x000fe4000001ff00 */
[----:B-----5:R-:W-:Y:S02]  /*ae10*/  CS2R R54, SRZ ;  /* 0x0000000000367805 */ /* 0x020fe4000001ff00 */
[----:B------:R-:W-:Y:S01]  /*ae20*/  CS2R R104, SRZ ;  /* 0x0000000000687805 */ /* 0x000fe2000001ff00 */
        /* <DEDUP_REMOVED lines=27> */
[----:B-1----:R-:W-:Y:S02]  /*afe0*/  CS2R R50, SRZ ;  /* 0x0000000000327805 */ /* 0x002fe4000001ff00 */
[----:B------:R-:W-:Y:S02]  /*aff0*/  CS2R R52, SRZ ;  /* 0x0000000000347805 */ /* 0x000fe4000001ff00 */
[----:B--2---:R-:W-:Y:S02]  /*b000*/  CS2R R48, SRZ ;  /* 0x0000000000307805 */ /* 0x004fe4000001ff00 */
        /* <DEDUP_REMOVED lines=10> */
[----:B------:R-:W-:Y:S01]  /*b0b0*/  CS2R R28, SRZ ;  /* 0x00000000001c7805 */ /* 0x000fe2000001ff00 */
[----:B------:R-:W-:Y:S06]  /*b0c0*/  @P2 BRA `(.L_x_4170) ;  /* 0x0000000000082947 */ /* 0x000fec0003800000 */
[----:B------:R-:W0:Y:S02]  /*b0d0*/  FENCE.VIEW.ASYNC.G ;  /* 0x00000000000073c6 */ /* 0x000e240000000100 */
[----:B0-----:R-:W-:Y:S06]  /*b0e0*/  BAR.ARV 0xc, 0x180 ;  /* 0x0306000000007b1d */ /* 0x001fec0000002000 */
.L_x_4170:
[----:B------:R-:W-:Y:S05]  /*b0f0*/  BSYNC B0 ;  /* 0x0000000000007941 */ /* 0x000fea0003800000 */
.L_x_4169:
        /* <DEDUP_REMOVED lines=35> */
.L_x_4172:
        /* <DEDUP_REMOVED lines=12> */
.L_x_4176:
[----:B-1----:R1:W2:Y:S02]  /*b3f0*/  SYNCS.PHASECHK.TRANS64.TRYWAIT P0, [R2+URZ+0x36800], R3 ;  /* 0x03680003020075a7 */ /* 0x0022a4000800017f */
[----:B--2---:R-:W-:Y:S05]  /*b400*/  @!P0 NANOSLEEP.SYNCS 0x989680 ;  /* 0x009896800000895d */ /* 0x004fea0003900000 */
[----:B------:R-:W2:Y:S02]  /*b410*/  @!P0 SYNCS.PHASECHK.TRANS64 P0, [R2+URZ+0x36800], R3 ;  /* 0x03680003020085a7 */ /* 0x000ea4000800007f */
[----:B--2---:R-:W-:Y:S05]  /*b420*/  @!P0 BRA `(.L_x_4176) ;  /* 0xfffffffc00f08947 */ /* 0x004fea000383ffff */
.L_x_4175:
[----:B------:R-:W-:Y:S05]  /*b430*/  BSYNC B0 ;  /* 0x0000000000007941 */ /* 0x000fea0003800000 */
.L_x_4174:
[----:B------:R-:W-:Y:S05]  /*b440*/  BRA `(.L_x_4177) ;  /* 0x0000005800787947 */ /* 0x000fea0003800000 */
.L_x_4173:
[----:B------:R-:W2:Y:S01]  /*b450*/  LDL R0, [R1+0x80] ;  /* 0x0000800001007983 */ /* 0x000ea20000100800 */
[----:B------:R-:W-:Y:S01]  /*b460*/  ULDC.64 UR4, c[0x0][0x3f8] ;  /* 0x0000fe0000047ab9 */ /* 0x000fe20000000a00 */
[----:B------:R-:W-:Y:S01]  /*b470*/  ULDC.64 UR6, c[0x0][0x408] ;  /* 0x0001020000067ab9 */ /* 0x000fe20000000a00 */
[----:B------:R-:W-:Y:S01]  /*b480*/  IMAD.WIDE.U32 R4, R149, UR4, RZ ;  /* 0x0000000495047c25 */ /* 0x000fe2000f8e00ff */
[----:B--2---:R-:W-:Y:S02]  /*b490*/  R2UR UR8, R0 ;  /* 0x00000000000872ca */ /* 0x004fe400000e0000 */
[----:B------:R-:W-:-:S05]  /*b4a0*/  SHF.R.S32.HI R0, RZ, 0x1f, R149 ;  /* 0x0000001fff007819 */ /* 0x000fca0000011495 */
[C---:B------:R-:W-:Y:S02]  /*b4b0*/  IMAD R6, R0.reuse, UR4, RZ ;  /* 0x0000000400067c24 */ /* 0x040fe4000f8e02ff */
[----:B------:R-:W-:Y:S02]  /*b4c0*/  IMAD R0, R0, UR6, RZ ;  /* 0x0000000600007c24 */ /* 0x000fe4000f8e02ff */
[C---:B------:R-:W-:Y:S01]  /*b4d0*/  IMAD R25, R149.reuse, UR5, R6 ;  /* 0x0000000595197c24 */ /* 0x040fe2000f8e0206 */
[----:B------:R-:W-:Y:S01]  /*b4e0*/  ULDC.64 UR4, c[0x0][0x3e8] ;  /* 0x0000fa0000047ab9 */ /* 0x000fe20000000a00 */
[----:B------:R-:W-:Y:S01]  /*b4f0*/  ULOP3.LUT UP0, URZ, UR8, 0x3ff, URZ, 0xc0, !UPT ;  /* 0x000003ff083f7892 */ /* 0x000fe2000f80c03f */
[C---:B------:R-:W-:Y:S01]  /*b500*/  IMAD R27, R149.reuse, UR7, R0 ;  /* 0x00000007951b7c24 */ /* 0x040fe2000f8e0200 */
[----:B------:R-:W-:Y:S01]  /*b510*/  LEA R24, P0, R4, UR4, 0x1 ;  /* 0x0000000404187c11 */ /* 0x000fe2000f8008ff */
[----:B------:R-:W-:Y:S01]  /*b520*/  IMAD.WIDE.U32 R6, R149, UR6, RZ ;  /* 0x0000000695067c25 */ /* 0x000fe2000f8e00ff */
[----:B------:R-:W-:-:S02]  /*b530*/  ULDC.64 UR6, c[0x0][0x400] ;  /* 0x0001000000067ab9 */ /* 0x000fc40000000a00 */
[----:B------:R-:W-:Y:S01]  /*b540*/  PLOP3.LUT P2, PT, PT, PT, UP0, 0x80, 0x0 ;  /* 0x000000000000781c */ /* 0x000fe20003f4f008 */
[----:B------:R-:W-:Y:S01]  /*b550*/  IMAD.IADD R25, R25, 0x1, R5 ;  /* 0x0000000119197824 */ /* 0x000fe200078e0205 */
[----:B------:R-:W-:Y:S01]  /*b560*/  LEA R26, P1, R6, UR6, 0x1 ;  /* 0x00000006061a7c11 */ /* 0x000fe2000f8208ff */
[----:B------:R-:W-:-:S03]  /*b570*/  IMAD.IADD R27, R27, 0x1, R7 ;  /* 0x000000011b1b7824 */ /* 0x000fc600078e0207 */
[----:B------:R-:W-:Y:S02]  /*b580*/  LEA.HI.X R25, R4, UR5, R25, 0x1, P0 ;  /* 0x0000000504197c11 */ /* 0x000fe400080f0c19 */
[----:B------:R-:W-:-:S05]  /*b590*/  LEA.HI.X R27, R6, UR7, R27, 0x1, P1 ;  /* 0x00000007061b7c11 */ /* 0x000fca00088f0c1b */
        /* <DEDUP_REMOVED lines=17> */
.L_x_4178:
[----:B------:R-:W-:Y:S01]  /*b6b0*/  ULDC.U8 UR4, c[0x0][0x410] ;  /* 0x0001040000047ab9 */ /* 0x000fe20000000000 */
[----:B------:R-:W-:Y:S01]  /*b6c0*/  BSSY B0, `(.L_x_4179) ;  /* 0x000056e000007945 */ /* 0x000fe20003800000 */
[----:B------:R-:W-:Y:S01]  /*b6d0*/  ISETP.NE.AND P0, PT, RZ, UR4, PT ;  /* 0x00000004ff007c0c */ /* 0x000fe2000bf05270 */
[----:B------:R-:W-:-:S12]  /*b6e0*/  IMAD R6, R137, 0x80, R17 ;  /* 0x0000008089067824 */ /* 0x000fd800078e0211 */
[----:B------:R-:W-:Y:S05]  /*b6f0*/  @!P0 BRA `(.L_x_4180) ;  /* 0x0000002800b88947 */ /* 0x000fea0003800000 */
[----:B------:R-:W-:-:S03]  /*b700*/  UMOV UR4, 0xffffffff ;  /* 0xffffffff00047882 */ /* 0x000fc60000000000 */
[----:B------:R-:W-:Y:S05]  /*b710*/  BRA.DIV UR4, `(.L_x_4181) ;  /* 0x000001be046c7947 */ /* 0x000fea000b800000 */
[----:B------:R0:W1:Y:S04]  /*b720*/  SHFL.IDX PT, R0, R25, RZ, 0x1c1f ;  /* 0x001c1fff19007589 */ /* 0x00006800000e0000 */
[----:B------:R0:W2:Y:S04]  /*b730*/  SHFL.IDX PT, R3, R24, RZ, 0x1c1f ;  /* 0x001c1fff18037589 */ /* 0x0000a800000e0000 */
[----:B------:R0:W3:Y:S04]  /*b740*/  SHFL.IDX PT, R4, R27, RZ, 0x1c1f ;  /* 0x001c1fff1b047589 */ /* 0x0000e800000e0000 */
[----:B------:R0:W4:Y:S02]  /*b750*/  SHFL.IDX PT, R14, R26, RZ, 0x1c1f ;  /* 0x001c1fff1a0e7589 */ /* 0x00012400000e0000 */
.L_x_4445:
[----:B------:R-:W-:Y:S01]  /*b760*/  ULDC UR4, c[0x0][0x448] ;  /* 0x0001120000047ab9 */ /* 0x000fe20000000800 */
[----:B------:R-:W-:Y:S01]  /*b770*/  LOP3.LUT R7, R211, 0x18, R18, 0xf8, !PT ;  /* 0x00000018d3077812 */ /* 0x000fe200078ef812 */
[----:B------:R-:W-:Y:S01]  /*b780*/  IMAD R5, R153, UR4, RZ ;  /* 0x0000000499057c24 */ /* 0x000fe2000f8e02ff */
[----:B------:R-:W-:Y:S01]  /*b790*/  BSSY B1, `(.L_x_4182) ;  /* 0x0000055000017945 */ /* 0x000fe20003800000 */
[----:B------:R-:W-:Y:S02]  /*b7a0*/  LOP3.LUT P0, RZ, R218, 0x4, RZ, 0xc0, !PT ;  /* 0x00000004daff7812 */ /* 0x000fe4000780c0ff */
[----:B------:R-:W-:Y:S02]  /*b7b0*/  CS2R R28, SRZ ;  /* 0x00000000001c7805 */ /* 0x000fe4000001ff00 */
[----:B------:R-:W-:Y:S02]  /*b7c0*/  CS2R R30, SRZ ;  /* 0x00000000001e7805 */ /* 0x000fe4000001ff00 */
[----:B------:R-:W-:Y:S01]  /*b7d0*/  ISETP.GE.AND P1, PT, R6, R5, PT ;  /* 0x000000050600720c */ /* 0x000fe20003f26270 */
[----:B------:R-:W-:Y:S01]  /*b7e0*/  IMAD R5, R137, -0x80, R5 ;  /* 0xffffff8089057824 */ /* 0x000fe200078e0205 */
[----:B------:R-:W-:-:S02]  /*b7f0*/  LOP3.LUT R6, R7, R212, RZ, 0x3c, !PT ;  /* 0x000000d407067212 */ /* 0x000fc400078e3cff */
[----:B------:R-:W-:Y:S02]  /*b800*/  CS2R R32, SRZ ;  /* 0x0000000000207805 */ /* 0x000fe4000001ff00 */
[----:B------:R-:W-:Y:S02]  /*b810*/  CS2R R34, SRZ ;  /* 0x0000000000227805 */ /* 0x000fe4000001ff00 */
[----:B------:R-:W-:Y:S02]  /*b820*/  CS2R R38, SRZ ;  /* 0x0000000000267805 */ /* 0x000fe4000001ff00 */
[----:B------:R-:W-:Y:S01]  /*b830*/  CS2R R40, SRZ ;  /* 0x0000000000287805 */ /* 0x000fe2000001ff00 */
[----:B------:R-:W-:Y:S01]  /*b840*/  IMAD.IADD R9, R213, 0x1, R6 ;  /* 0x00000001d5097824 */ /* 0x000fe200078e0206 */
[----:B0-----:R-:W-:Y:S02]  /*b850*/  CS2R R24, SRZ ;  /* 0x0000000000187805 */ /* 0x001fe4000001ff00 */
[----:B------:R-:W-:-:S02]  /*b860*/  CS2R R26, SRZ ;  /* 0x00000000001a7805 */ /* 0x000fc4000001ff00 */
[----:B------:R-:W-:Y:S01]  /*b870*/  CS2R R20, SRZ ;  /* 0x0000000000147805 */ /* 0x000fe2000001ff00 */
[----:B------:R-:W-:Y:S01]  /*b880*/  IMAD R9, R9, 0x2, R2 ;  /* 0x0000000209097824 */ /* 0x000fe200078e0202 */
[----:B------:R-:W-:Y:S02]  /*b890*/  CS2R R12, SRZ ;  /* 0x00000000000c7805 */ /* 0x000fe4000001ff00 */
[----:B------:R-:W-:Y:S02]  /*b8a0*/  CS2R R10, SRZ ;  /* 0x00000000000a7805 */ /* 0x000fe4000001ff00 */
[----:B------:R-:W-:Y:S01]  /*b8b0*/  CS2R R6, SRZ ;  /* 0x0000000000067805 */ /* 0x000fe2000001ff00 */
[C---:B------:R-:W-:Y:S02]  /*b8c0*/  VIADD R37, R9.reuse, 0x15400 ;  /* 0x0001540009257836 */ /* 0x040fe40000000000 */
[----:B------:R-:W-:Y:S01]  /*b8d0*/  VIADD R8, R9, 0x15440 ;  /* 0x0001544009087836 */ /* 0x000fe20000000000 */
[----:B------:R-:W-:Y:S06]  /*b8e0*/  @P1 BRA `(.L_x_4183) ;  /* 0x0000000000fc1947 */ /* 0x000fec0003800000 */
[----:B------:R-:W4:Y:S01]  /*b8f0*/  LDL R42, [R1+0x50] ;  /* 0x00005000012a7983 */ /* 0x000f220000100800 */
[----:B------:R-:W-:-:S03]  /*b900*/  ULDC UR4, c[0x0][0x3f4] ;  /* 0x0000fd0000047ab9 */ /* 0x000fc60000000800 */
[----:B------:R-:W4:Y:S04]  /*b910*/  LDL R46, [R1+0x58] ;  /* 0x00005800012e7983 */ /* 0x000f280000100800 */
[----:B------:R-:W4:Y:S04]  /*b920*/  LDL R51, [R1+0x54] ;  /* 0x0000540001337983 */ /* 0x000f280000100800 */
[----:B------:R-:W4:Y:S04]  /*b930*/  LDL R50, [R1+0x60] ;  /* 0x0000600001327983 */ /* 0x000f280000100800 */
[----:B------:R-:W4:Y:S04]  /*b940*/  LDL R54, [R1+0x68] ;  /* 0x0000680001367983 */ /* 0x000f280000100800 */
[----:B------:R-:W4:Y:S04]  /*b950*/  LDL R53, [R1+0x5c] ;  /* 0x00005c0001357983 */ /* 0x000f280000100800 */
[----:B------:R-:W4:Y:S01]  /*b960*/  LDL R52, [R1+0x64] ;  /* 0x0000640001347983 */ /* 0x000f220000100800 */
[----:B------:R-:W-:-:S02]  /*b970*/  ISETP.GE.AND P2, PT, R22, UR4, PT ;  /* 0x0000000416007c0c */ /* 0x000fc4000bf46270 */
[----:B------:R-:W-:Y:S02]  /*b980*/  CS2R R40, SRZ ;  /* 0x0000000000287805 */ /* 0x000fe4000001ff00 */
[----:B------:R-:W-:Y:S02]  /*b990*/  ISETP.GE.AND P3, PT, R207, UR4, PT ;  /* 0x00000004cf007c0c */ /* 0x000fe4000bf66270 */
[----:B------:R-:W-:Y:S02]  /*b9a0*/  CS2R R6, SRZ ;  /* 0x0000000000067805 */ /* 0x000fe4000001ff00 */
[----:B------:R-:W-:Y:S02]  /*b9b0*/  ISETP.GE.AND P4, PT, R206, UR4, PT ;  /* 0x00000004ce007c0c */ /* 0x000fe4000bf86270 */
[----:B------:R-:W-:-:S03]  /*b9c0*/  CS2R R38, SRZ ;  /* 0x0000000000267805 */ /* 0x000fc6000001ff00 */
[----:B--2---:R-:W-:Y:S02]  /*b9d0*/  @!P2 IMAD.MOV.U32 R10, RZ, RZ, R3 ;  /* 0x000000ffff0aa224 */ /* 0x004fe400078e0003 */
[----:B-1----:R-:W-:Y:S02]  /*b9e0*/  @!P2 IMAD.MOV.U32 R11, RZ, RZ, R0 ;  /* 0x000000ffff0ba224 */ /* 0x002fe400078e0000 */
[----:B------:R-:W-:Y:S01]  /*b9f0*/  @!P3 IADD3 R24, P1, R3, R236, RZ ;  /* 0x000000ec0318b210 */ /* 0x000fe20007f3e0ff */
[----:B---3--:R-:W-:Y:S02]  /*ba00*/  @!P2 IMAD.MOV.U32 R15, RZ, RZ, R4 ;  /* 0x000000ffff0fa224 */ /* 0x008fe400078e0004 */
[----:B------:R-:W-:-:S04]  /*ba10*/  @!P2 IMAD.WIDE R12, R22, 0x2, R10 ;  /* 0x00000002160ca825 */ /* 0x000fc800078e020a */
[----:B----4-:R-:W-:Y:S01]  /*ba20*/  @!P2 IMAD.WIDE R20, R22, 0x2, R14 ;  /* 0x000000021614a825 */ /* 0x010fe200078e020e */
[----:B------:R0:W5:Y:S03]  /*ba30*/  @!P2 LD.E.64 R40, desc[UR60][R12.64] ;  /* 0x0000003c0c28a980 */ /* 0x000166000c101b00 */
[----:B------:R-:W-:Y:S01]  /*ba40*/  @!P3 IMAD.X R25, R0, 0x1, R235, P1 ;  /* 0x000000010019b824 */ /* 0x000fe200008e06eb */
[----:B------:R1:W5:Y:S01]  /*ba50*/  @!P2 LD.E.64 R6, desc[UR60][R20.64] ;  /* 0x0000003c1406a980 */ /* 0x000362000c101b00 */
[----:B------:R-:W-:Y:S02]  /*ba60*/  ISETP.GE.AND P2, PT, R209, UR4, PT ;  /* 0x00000004d1007c0c */ /* 0x000fe4000bf46270 */
[----:B------:R-:W-:Y:S02]  /*ba70*/  @!P3 IADD3 R26, P1, R14, R236, RZ ;  /* 0x000000ec0e1ab210 */ /* 0x000fe40007f3e0ff */
[----:B------:R-:W-:-:S02]  /*ba80*/  CS2R R10, SRZ ;  /* 0x00000000000a7805 */ /* 0x000fc4000001ff00 */
[----:B------:R-:W-:Y:S02]  /*ba90*/  CS2R R34, SRZ ;  /* 0x0000000000227805 */ /* 0x000fe4000001ff00 */
[----:B0-----:R-:W-:Y:S01]  /*baa0*/  CS2R R12, SRZ ;  /* 0x00000000000c7805 */ /* 0x001fe2000001ff00 */
[----:B------:R0:W5:Y:S01]  /*bab0*/  @!P3 LD.E.64 R38, desc[UR60][R24.64] ;  /* 0x0000003c1826b980 */ /* 0x000162000c101b00 */
[----:B------:R-:W-:Y:S01]  /*bac0*/  @!P3 IMAD.X R27, R4, 0x1, R235, P1 ;  /* 0x00000001041bb824 */ /* 0x000fe200008e06eb */
[----:B------:R-:W-:-:S04]  /*bad0*/  ISETP.GE.AND P1, PT, R208, UR4, PT ;  /* 0x00000004d0007c0c */ /* 0x000fc8000bf26270 */
[----:B------:R2:W5:Y:S01]  /*bae0*/  @!P3 LD.E.64 R10, desc[UR60][R26.64] ;  /* 0x0000003c1a0ab980 */ /* 0x000562000c101b00 */
[----:B------:R-:W-:Y:S02]  /*baf0*/  ISETP.GE.AND P3, PT, R210, UR4, PT ;  /* 0x00000004d2007c0c */ /* 0x000fe4000bf66270 */
[----:B------:R-:W-:Y:S02]  /*bb00*/  CS2R R32, SRZ ;  /* 0x0000000000207805 */ /* 0x000fe4000001ff00 */
[----:B-1----:R-:W-:Y:S02]  /*bb10*/  CS2R R20, SRZ ;  /* 0x0000000000147805 */ /* 0x002fe4000001ff00 */
[----:B------:R-:W-:Y:S02]  /*bb20*/  CS2R R30, SRZ ;  /* 0x00000000001e7805 */ /* 0x000fe4000001ff00 */
[----:B0-----:R-:W-:Y:S02]  /*bb30*/  CS2R R24, SRZ ;  /* 0x0000000000187805 */ /* 0x001fe4000001ff00 */
[----:B--2---:R-:W-:-:S02]  /*bb40*/  CS2R R26, SRZ ;  /* 0x00000000001a7805 */ /* 0x004fc4000001ff00 */
[-C--:B------:R-:W-:Y:S02]  /*bb50*/  @!P4 IADD3 R28, P5, R3, R42.reuse, RZ ;  /* 0x0000002a031cc210 */ /* 0x080fe40007fbe0ff */
[----:B------:R-:W-:-:S03]  /*bb60*/  @!P4 IADD3 R42, P6, R14, R42, RZ ;  /* 0x0000002a0e2ac210 */ /* 0x000fc60007fde0ff */
[--C-:B------:R-:W-:Y:S02]  /*bb70*/  @!P4 IMAD.X R29, R0, 0x1, R237.reuse, P5 ;  /* 0x00000001001dc824 */ /* 0x100fe400028e06ed */
[----:B------:R-:W-:-:S03]  /*bb80*/  @!P4 IMAD.X R43, R4, 0x1, R237, P6 ;  /* 0x00000001042bc824 */ /* 0x000fc600030e06ed */
[----:B------:R-:W5:Y:S04]  /*bb90*/  @!P4 LD.E.64 R34, desc[UR60][R28.64] ;  /* 0x0000003c1c22c980 */ /* 0x000f68000c101b00 */
[----:B------:R0:W5:Y:S01]  /*bba0*/  @!P4 LD.E.64 R12, desc[UR60][R42.64] ;  /* 0x0000003c2a0cc980 */ /* 0x000162000c101b00 */
[-C--:B------:R-:W-:Y:S02]  /*bbb0*/  @!P2 IADD3 R44, P4, R3, R46.reuse, RZ ;  /* 0x0000002e032ca210 */ /* 0x080fe40007f9e0ff */
[----:B------:R-:W-:-:S03]  /*bbc0*/  @!P2 IADD3 R46, P5, R14, R46, RZ ;  /* 0x0000002e0e2ea210 */ /* 0x000fc60007fbe0ff */
[--C-:B------:R-:W-:Y:S02]  /*bbd0*/  @!P2 IMAD.X R45, R0, 0x1, R51.reuse, P4 ;  /* 0x00000001002da824 */ /* 0x100fe400020e0633 */
[----:B------:R-:W-:Y:S01]  /*bbe0*/  @!P2 IMAD.X R47, R4, 0x1, R51, P5 ;  /* 0x00000001042fa824 */ /* 0x000fe200028e0633 */
[-C--:B------:R-:W-:Y:S02]  /*bbf0*/  @!P1 IADD3 R48, P6, R3, R50.reuse, RZ ;  /* 0x0000003203309210 */ /* 0x080fe40007fde0ff */
[----:B------:R1:W5:Y:S04]  /*bc00*/  @!P2 LD.E.64 R32, desc[UR60][R44.64] ;  /* 0x0000003c2c20a980 */ /* 0x000368000c101b00 */
[----:B------:R1:W5:Y:S01]  /*bc10*/  @!P2 LD.E.64 R20, desc[UR60][R46.64] ;  /* 0x0000003c2e14a980 */ /* 0x000362000c101b00 */
[----:B0-----:R-:W-:-:S02]  /*bc20*/  @!P1 IADD3 R42, P2, R14, R50, RZ ;  /* 0x000000320e2a9210 */ /* 0x001fc40007f5e0ff */
[-C--:B------:R-:W-:Y:S02]  /*bc30*/  @!P3 IADD3 R50, P4, R3, R54.reuse, RZ ;  /* 0x000000360332b210 */ /* 0x080fe40007f9e0ff */
[----:B------:R-:W-:Y:S02]  /*bc40*/  @!P3 IADD3 R14, P5, R14, R54, RZ ;  /* 0x000000360e0eb210 */ /* 0x000fe40007fbe0ff */
[----:B------:R-:W-:Y:S01]  /*bc50*/  CS2R R28, SRZ ;  /* 0x00000000001c7805 */ /* 0x000fe2000001ff00 */
[--C-:B------:R-:W-:Y:S02]  /*bc60*/  @!P1 IMAD.X R49, R0, 0x1, R53.reuse, P6 ;  /* 0x0000000100319824 */ /* 0x100fe400030e0635 */
[----:B------:R-:W-:Y:S02]  /*bc70*/  @!P1 IMAD.X R43, R4, 0x1, R53, P2 ;  /* 0x00000001042b9824 */ /* 0x000fe400010e0635 */
[--C-:B------:R-:W-:Y:S01]  /*bc80*/  @!P3 IMAD.X R51, R0, 0x1, R52.reuse, P4 ;  /* 0x000000010033b824 */ /* 0x100fe200020e0634 */
[----:B------:R1:W5:Y:S01]  /*bc90*/  @!P1 LD.E.64 R30, desc[UR60][R48.64] ;  /* 0x0000003c301e9980 */ /* 0x000362000c101b00 */
[----:B------:R-:W-:-:S03]  /*bca0*/  @!P3 IMAD.X R15, R4, 0x1, R52, P5 ;  /* 0x00000001040fb824 */ /* 0x000fc600028e0634 */
[----:B------:R1:W5:Y:S04]  /*bcb0*/  @!P1 LD.E.64 R26, desc[UR60][R42.64] ;  /* 0x0000003c2a1a9980 */ /* 0x000368000c101b00 */
[----:B------:R1:W5:Y:S04]  /*bcc0*/  @!P3 LD.E.64 R28, desc[UR60][R50.64] ;  /* 0x0000003c321cb980 */ /* 0x000368000c101b00 */
[----:B------:R1:W5:Y:S02]  /*bcd0*/  @!P3 LD.E.64 R24, desc[UR60][R14.64] ;  /* 0x0000003c0e18b980 */ /* 0x000364000c101b00 */
.L_x_4183:
[----:B------:R-:W-:Y:S05]  /*bce0*/  BSYNC B1 ;  /* 0x0000000000017941 */ /* 0x000fea0003800000 */
.L_x_4182:
[----:B-1----:R-:W-:Y:S01]  /*bcf0*/  LEA.HI R0, R226, R226, RZ, 0x1 ;  /* 0x000000e2e2007211 */ /* 0x002fe200078f08ff */
[--C-:B----45:R-:W-:Y:S01]  /*bd00*/  IMAD.MOV.U32 R14, RZ, RZ, R31.reuse ;  /* 0x000000ffff0e7224 */ /* 0x130fe200078e001f */
[----:B------:R-:W-:Y:S01]  /*bd10*/  SHF.R.U64 R67, R30, 0x10, R31 ;  /* 0x000000101e437819 */ /* 0x000fe2000000121f */
[----:B------:R-:W-:Y:S01]  /*bd20*/  IMAD.MOV.U32 R48, RZ, RZ, R7 ;  /* 0x000000ffff307224 */ /* 0x000fe200078e0007 */
[----:B------:R-:W-:Y:S01]  /*bd30*/  SHF.R.U32.HI R65, RZ, 0x10, R31 ;  /* 0x00000010ff417819 */ /* 0x000fe2000001161f */
[----:B------:R-:W-:Y:S01]  /*bd40*/  @P0 VIADD R8, R37, 0xffffffc0 ;  /* 0xffffffc025080836 */ /* 0x000fe20000000000 */
[----:B------:R-:W-:Y:S01]  /*bd50*/  LOP3.LUT R31, R0, 0xfffffffe, RZ, 0xc0, !PT ;  /* 0xfffffffe001f7812 */ /* 0x000fe200078ec0ff */
[----:B------:R-:W-:Y:S01]  /*bd60*/  IMAD.MOV.U32 R42, RZ, RZ, R40 ;  /* 0x000000ffff2a7224 */ /* 0x000fe200078e0028 */
[----:B------:R-:W-:Y:S01]  /*bd70*/  SHF.R.U64 R58, R6, 0x10, R7 ;  /* 0x00000010063a7819 */ /* 0x000fe20000001207 */
[----:B------:R-:W-:Y:S01]  /*bd80*/  IMAD.MOV.U32 R43, RZ, RZ, R41 ;  /* 0x000000ffff2b7224 */ /* 0x000fe200078e0029 */
[----:B------:R-:W-:Y:S01]  /*bd90*/  SHF.R.U32.HI R61, RZ, 0x10, R7 ;  /* 0x00000010ff3d7819 */ /* 0x000fe20000011607 */
[----:B------:R-:W-:Y:S01]  /*bda0*/  IMAD.IADD R31, R226, 0x1, -R31 ;  /* 0x00000001e21f7824 */ /* 0x000fe200078e0a1f */
[----:B------:R-:W-:Y:S01]  /*bdb0*/  SHF.R.U64 R73, R40, 0x10, R41 ;  /* 0x0000001028497819 */ /* 0x000fe20000001229 */
[----:B------:R-:W-:Y:S01]  /*bdc0*/  IMAD.MOV.U32 R40, RZ, RZ, R38 ;  /* 0x000000ffff287224 */ /* 0x000fe200078e0026 */
[----:B------:R-:W-:Y:S01]  /*bdd0*/  SHF.R.U64 R71, R38, 0x10, R39 ;  /* 0x0000001026477819 */ /* 0x000fe20000001227 */
[----:B------:R-:W-:Y:S01]  /*bde0*/  IMAD.MOV.U32 R38, RZ, RZ, R34 ;  /* 0x000000ffff267224 */ /* 0x000fe200078e0022 */
[----:B------:R-:W-:Y:S01]  /*bdf0*/  SHF.L.U32 R7, R31, 0x1f, RZ ;  /* 0x0000001f1f077819 */ /* 0x000fe200000006ff */
[----:B------:R-:W-:Y:S01]  /*be00*/  IMAD.MOV.U32 R15, RZ, RZ, R32 ;  /* 0x000000ffff0f7224 */ /* 0x000fe200078e0020 */
[----:B------:R-:W-:Y:S01]  /*be10*/  SHF.R.U32.HI R70, RZ, 0x10, R41 ;  /* 0x00000010ff467819 */ /* 0x000fe20000011629 */
[--C-:B------:R-:W-:Y:S01]  /*be20*/  IMAD.MOV.U32 R37, RZ, RZ, R33.reuse ;  /* 0x000000ffff257224 */ /* 0x100fe200078e0021 */
[----:B------:R-:W0:Y:S01]  /*be30*/  SYNCS.PHASECHK.TRANS64.TRYWAIT P0, [R2+URZ+0x36800], R7 ;  /* 0x03680007020075a7 */ /* 0x000e22000800017f */
[--C-:B------:R-:W-:Y:S01]  /*be40*/  SHF.R.U64 R64, R32, 0x10, R33.reuse ;  /* 0x0000001020407819 */ /* 0x100fe20000001221 */
[----:B---3--:R-:W-:Y:S01]  /*be50*/  IMAD.MOV.U32 R4, RZ, RZ, R30 ;  /* 0x000000ffff047224 */ /* 0x008fe200078e001e */
[----:B------:R-:W-:Y:S01]  /*be60*/  SHF.R.U32.HI R62, RZ, 0x10, R33 ;  /* 0x00000010ff3e7819 */ /* 0x000fe20000011621 */
[----:B------:R-:W-:Y:S01]  /*be70*/  IMAD.MOV.U32 R0, RZ, RZ, R28 ;  /* 0x000000ffff007224 */ /* 0x000fe200078e001c */
[--C-:B------:R-:W-:Y:S01]  /*be80*/  SHF.R.U64 R63, R28, 0x10, R29.reuse ;  /* 0x000000101c3f7819 */ /* 0x100fe2000000121d */
[--C-:B--2---:R-:W-:Y:S01]  /*be90*/  IMAD.MOV.U32 R3, RZ, RZ, R29.reuse ;  /* 0x000000ffff037224 */ /* 0x104fe200078e001d */
[----:B------:R-:W-:Y:S01]  /*bea0*/  SHF.R.U32.HI R60, RZ, 0x10, R29 ;  /* 0x00000010ff3c7819 */ /* 0x000fe2000001161d */
[--C-:B------:R-:W-:Y:S01]  /*beb0*/  IMAD.MOV.U32 R41, RZ, RZ, R39.reuse ;  /* 0x000000ffff297224 */ /* 0x100fe200078e0027 */
[----:B------:R-:W-:Y:S01]  /*bec0*/  SHF.R.U32.HI R68, RZ, 0x10, R39 ;  /* 0x00000010ff447819 */ /* 0x000fe20000011627 */
[----:B------:R-:W-:Y:S01]  /*bed0*/  IMAD.MOV.U32 R47, RZ, RZ, R6 ;  /* 0x000000ffff2f7224 */ /* 0x000fe200078e0006 */
[----:B------:R-:W-:Y:S01]  /*bee0*/  SHF.R.U64 R69, R34, 0x10, R35 ;  /* 0x0000001022457819 */ /* 0x000fe20000001223 */
[----:B------:R-:W-:Y:S01]  /*bef0*/  IMAD.MOV.U32 R32, RZ, RZ, R10 ;  /* 0x000000ffff207224 */ /* 0x000fe200078e000a */
[----:B------:R-:W-:Y:S01]  /*bf00*/  PRMT R30, R40, 0x5410, R71 ;  /* 0x00005410281e7816 */ /* 0x000fe20000000047 */
[----:B------:R-:W-:Y:S01]  /*bf10*/  IMAD.MOV.U32 R33, RZ, RZ, R11 ;  /* 0x000000ffff217224 */ /* 0x000fe200078e000b */
[----:B------:R-:W-:Y:S01]  /*bf20*/  MOV R39, R35 ;  /* 0x0000002300277202 */ /* 0x000fe20000000f00 */
[----:B------:R-:W-:Y:S01]  /*bf30*/  IMAD.MOV.U32 R28, RZ, RZ, R12 ;  /* 0x000000ffff1c7224 */ /* 0x000fe200078e000c */
[----:B------:R-:W-:Y:S01]  /*bf40*/  SHF.R.U32.HI R66, RZ, 0x10, R35 ;  /* 0x00000010ff427819 */ /* 0x000fe20000011623 */
[----:B------:R-:W-:Y:S01]  /*bf50*/  IMAD.MOV.U32 R29, RZ, RZ, R13 ;  /* 0x000000ffff1d7224 */ /* 0x000fe200078e000d */
[--C-:B------:R-:W-:Y:S01]  /*bf60*/  SHF.R.U64 R59, R10, 0x10, R11.reuse ;  /* 0x000000100a3b7819 */ /* 0x100fe2000000120b */
[----:B------:R-:W-:Y:S01]  /*bf70*/  IMAD.MOV.U32 R45, RZ, RZ, R20 ;  /* 0x000000ffff2d7224 */ /* 0x000fe200078e0014 */
[----:B------:R-:W-:Y:S01]  /*bf80*/  SHF.R.U32.HI R56, RZ, 0x10, R11 ;  /* 0x00000010ff387819 */ /* 0x000fe2000001160b */
[----:B------:R-:W-:Y:S01]  /*bf90*/  IMAD.MOV.U32 R46, RZ, RZ, R21 ;  /* 0x000000ffff2e7224 */ /* 0x000fe200078e0015 */
[--C-:B------:R-:W-:Y:S01]  /*bfa0*/  SHF.R.U64 R57, R12, 0x10, R13.reuse ;  /* 0x000000100c397819 */ /* 0x100fe2000000120d */
[----:B------:R-:W-:Y:S01]  /*bfb0*/  BSSY B1, `(.L_x_4184) ;  /* 0x0000022000017945 */ /* 0x000fe20003800000 */
[----:B------:R-:W-:Y:S01]  /*bfc0*/  SHF.R.U32.HI R54, RZ, 0x10, R13 ;  /* 0x00000010ff367819 */ /* 0x000fe2000001160d */
[----:B------:R-:W-:Y:S01]  /*bfd0*/  IMAD.MOV.U32 R6, RZ, RZ, R26 ;  /* 0x000000ffff067224 */ /* 0x000fe200078e001a */
[----:B------:R-:W-:Y:S01]  /*bfe0*/  SHF.R.U64 R52, R20, 0x10, R21 ;  /* 0x0000001014347819 */ /* 0x000fe20000001215 */
[----:B------:R-:W-:Y:S01]  /*bff0*/  IMAD.MOV.U32 R44, RZ, RZ, R27 ;  /* 0x000000ffff2c7224 */ /* 0x000fe200078e001b */
[----:B------:R-:W-:Y:S01]  /*c000*/  SHF.R.U32.HI R55, RZ, 0x10, R21 ;  /* 0x00000010ff377819 */ /* 0x000fe20000011615 */
[----:B------:R-:W-:Y:S01]  /*c010*/  IMAD.MOV.U32 R10, RZ, RZ, R24 ;  /* 0x000000ffff0a7224 */ /* 0x000fe200078e0018 */
[----:B------:R-:W-:Y:S01]  /*c020*/  VIMNMX R40, R5, 0x80, PT ;  /* 0x0000008005287848 */ /* 0x000fe20003fe0100 */
[----:B------:R-:W-:Y:S01]  /*c030*/  IMAD.MOV.U32 R11, RZ, RZ, R25 ;  /* 0x000000ffff0b7224 */ /* 0x000fe200078e0019 */
[----:B------:R-:W-:-:S02]  /*c040*/  SHF.R.U64 R53, R26, 0x10, R27 ;  /* 0x000000101a357819 */ /* 0x000fc4000000121b */
[----:B------:R-:W-:Y:S02]  /*c050*/  SHF.R.U32.HI R51, RZ, 0x10, R27 ;  /* 0x00000010ff337819 */ /* 0x000fe4000001161b */
[--C-:B------:R-:W-:Y:S02]  /*c060*/  SHF.R.U64 R49, R24, 0x10, R25.reuse ;  /* 0x0000001018317819 */ /* 0x100fe40000001219 */
[----:B------:R-:W-:Y:S02]  /*c070*/  SHF.R.U32.HI R50, RZ, 0x10, R25 ;  /* 0x00000010ff327819 */ /* 0x000fe40000011619 */
[----:B------:R-:W-:Y:S02]  /*c080*/  PRMT R26, R38, 0x5410, R69 ;  /* 0x00005410261a7816 */ /* 0x000fe40000000045 */
[----:B------:R-:W-:Y:S02]  /*c090*/  PRMT R21, R37, 0x5410, R62 ;  /* 0x0000541025157816 */ /* 0x000fe4000000003e */
[----:B------:R-:W-:-:S02]  /*c0a0*/  PRMT R34, R42, 0x5410, R73 ;  /* 0x000054102a227816 */ /* 0x000fc40000000049 */
[----:B------:R-:W-:Y:S02]  /*c0b0*/  PRMT R35, R43, 0x5410, R70 ;  /* 0x000054102b237816 */ /* 0x000fe40000000046 */
[----:B------:R-:W-:Y:S02]  /*c0c0*/  PRMT R31, R41, 0x5410, R68 ;  /* 0x00005410291f7816 */ /* 0x000fe40000000044 */
[----:B------:R-:W-:Y:S02]  /*c0d0*/  PRMT R27, R39, 0x5410, R66 ;  /* 0x00005410271b7816 */ /* 0x000fe40000000042 */
[----:B------:R-:W-:Y:S02]  /*c0e0*/  PRMT R20, R15, 0x5410, R64 ;  /* 0x000054100f147816 */ /* 0x000fe40000000040 */
[----:B------:R-:W-:Y:S02]  /*c0f0*/  PRMT R12, R4, 0x5410, R67 ;  /* 0x00005410040c7816 */ /* 0x000fe40000000043 */
[----:B------:R-:W-:-:S02]  /*c100*/  PRMT R13, R14, 0x5410, R65 ;  /* 0x000054100e0d7816 */ /* 0x000fc40000000041 */
[----:B------:R-:W-:Y:S02]  /*c110*/  PRMT R0, R0, 0x5410, R63 ;  /* 0x0000541000007816 */ /* 0x000fe4000000003f */
[----:B------:R-:W-:Y:S02]  /*c120*/  PRMT R3, R3, 0x5410, R60 ;  /* 0x0000541003037816 */ /* 0x000fe4000000003c */
[----:B------:R-:W-:Y:S02]  /*c130*/  PRMT R37, R47, 0x5410, R58 ;  /* 0x000054102f257816 */ /* 0x000fe4000000003a */
[----:B------:R-:W-:Y:S02]  /*c140*/  ISETP.GE.AND P1, PT, R17, R40, PT ;  /* 0x000000281100720c */ /* 0x000fe40003f26270 */
[----:B------:R-:W-:Y:S02]  /*c150*/  PRMT R38, R48, 0x5410, R61 ;  /* 0x0000541030267816 */ /* 0x000fe4000000003d */
[----:B------:R-:W-:-:S02]  /*c160*/  PRMT R32, R32, 0x5410, R59 ;  /* 0x0000541020207816 */ /* 0x000fc4000000003b */
[----:B------:R-:W-:Y:S02]  /*c170*/  PRMT R33, R33, 0x5410, R56 ;  /* 0x0000541021217816 */ /* 0x000fe40000000038 */
[----:B------:R-:W-:Y:S02]  /*c180*/  PRMT R28, R28, 0x5410, R57 ;  /* 0x000054101c1c7816 */ /* 0x000fe40000000039 */
[----:B------:R-:W-:Y:S02]  /*c190*/  PRMT R29, R29, 0x5410, R54 ;  /* 0x000054101d1d7816 */ /* 0x000fe40000000036 */
[----:B------:R-:W-:Y:S02]  /*c1a0*/  PRMT R24, R45, 0x5410, R52 ;  /* 0x000054102d187816 */ /* 0x000fe40000000034 */
[----:B------:R-:W-:Y:S01]  /*c1b0*/  PRMT R25, R46, 0x5410, R55 ;  /* 0x000054102e197816 */ /* 0x000fe20000000037 */
[----:B0-----:R-:W-:Y:S06]  /*c1c0*/  @!P0 BRA `(.L_x_4185) ;  /* 0x000001b400308947 */ /* 0x001fec0003800000 */
.L_x_4446:
[----:B------:R-:W-:Y:S05]  /*c1d0*/  BSYNC B1 ;  /* 0x0000000000017941 */ /* 0x000fea0003800000 */
.L_x_4184:
        /* <DEDUP_REMOVED lines=11> */
[-C--:B------:R-:W-:Y:S02]  /*c290*/  ISETP.GE.AND P3, PT, R209, R5.reuse, PT ;  /* 0x00000005d100720c */ /* 0x080fe40003f66270 */
[----:B------:R-:W-:-:S02]  /*c2a0*/  ISETP.GE.AND P4, PT, R208, R5, PT ;  /* 0x00000005d000720c */ /* 0x000fc40003f86270 */
[----:B------:R-:W-:-:S03]  /*c2b0*/  ISETP.GE.AND P5, PT, R210, R5, PT ;  /* 0x00000005d200720c */ /* 0x000fc60003fa6270 */
[----:B------:R-:W-:Y:S10]  /*c2c0*/  @P0 BRA `(.L_x_4189) ;  /* 0x0000000000980947 */ /* 0x000ff40003800000 */
        /* <DEDUP_REMOVED lines=38> */
.L_x_4189:
[----:B------:R-:W-:Y:S05]  /*c530*/  BSYNC B2 ;  /* 0x0000000000027941 */ /* 0x000fea0003800000 */
.L_x_4188:
[----:B------:R-:W-:Y:S04]  /*c540*/  BSSY B2, `(.L_x_4190) ;  /* 0x0000028000027945 */ /* 0x000fe80003800000 */
[----:B------:R-:W-:Y:S05]  /*c550*/  @P1 BRA `(.L_x_4191) ;  /* 0x0000000000981947 */ /* 0x000fea0003800000 */
[----:B01----:R-:W0:Y:S01]  /*c560*/  LDS.128 R4, [R8] ;  /* 0x0000000008047984 */ /* 0x003e220000000c00 */
        /* <DEDUP_REMOVED lines=37> */
.L_x_4191:
[----:B------:R-:W-:Y:S05]  /*c7c0*/  BSYNC B2 ;  /* 0x0000000000027941 */ /* 0x000fea0003800000 */
.L_x_4190:
[----:B------:R-:W-:Y:S04]  /*c7d0*/  BSSY B2, `(.L_x_4192) ;  /* 0x0000028000027945 */ /* 0x000fe80003800000 */
        /* <DEDUP_REMOVED lines=39> */
.L_x_4193:
[----:B------:R-:W-:Y:S05]  /*ca50*/  BSYNC B2 ;  /* 0x0000000000027941 */ /* 0x000fea0003800000 */
.L_x_4192:
[----:B------:R-:W-:Y:S04]  /*ca60*/  BSSY B2, `(.L_x_4194) ;  /* 0x0000028000027945 */ /* 0x000fe80003800000 */
[----:B------:R-:W-:Y:S05]  /*ca70*/  @P3 BRA `(.L_x_4195) ;  /* 0x0000000000983947 */ /* 0x000fea0003800000 */
[----:B0123--:R-:W0:Y:S01]  /*ca80*/  LDS.128 R4, [R8+0x4000] ;  /* 0x0040000008047984 */ /* 0x00fe220000000c00 */
        /* <DEDUP_REMOVED lines=37> */
.L_x_4195:
[----:B------:R-:W-:Y:S05]  /*cce0*/  BSYNC B2 ;  /* 0x0000000000027941 */ /* 0x000fea0003800000 */
.L_x_4194:
[----:B------:R-:W-:Y:S04]  /*ccf0*/  BSSY B2, `(.L_x_4196) ;  /* 0x0000028000027945 */ /* 0x000fe80003800000 */
[----:B------:R-:W-:Y:S05]  /*cd00*/  @P4 BRA `(.L_x_4197) ;  /* 0x0000000000984947 */ /* 0x000fea0003800000 */
[----:B01234-:R-:W0:Y:S01]  /*cd10*/  LDS.128 R4, [R9+0x1d400] ;  /* 0x01d4000009047984 */ /* 0x01fe220000000c00 */
[----:B------:R-:W-:Y:S01]  /*cd20*/  IMAD.U32 R45, R14, 0x10000, RZ ;  /* 0x000100000e2d7824 */ /* 0x000fe200078e00ff */
[C---:B------:R-:W-:Y:S01]  /*cd30*/  LOP3.LUT R46, R12.reuse, 0xffff0000, RZ, 0xc0, !PT ;  /* 0xffff00000c2e7812 */ /* 0x040fe200078ec0ff */
[----:B------:R-:W-:Y:S01]  /*cd40*/  IMAD.U32 R44, R12, 0x10000, RZ ;  /* 0x000100000c2c7824 */ /* 0x000fe200078e00ff */
        /* <DEDUP_REMOVED lines=13> */
[-C--:B------:R-:W-:Y:S01]  /*ce20*/  FMUL.FTZ R54, R5, R46.reuse ;  /* 0x0000002e05367220 */ /* 0x080fe20000410000 */
[----:B------:R-:W-:Y:S01]  /*ce30*/  LOP3.LUT R7, R7, 0xffff0000, RZ, 0xc0, !PT ;  /* 0xffff000007077812 */ /* 0x000fe200078ec0ff */
[----:B------:R-:W-:Y:S01]  /*ce40*/  IMAD.U32 R39, R15, 0x10000, RZ ;  /* 0x000100000f277824 */ /* 0x000fe200078e00ff */
[----:B------:R-:W-:Y:S01]  /*ce50*/  SHF.L.U32 R5, R13, 0x10, RZ ;  /* 0x000000100d057819 */ /* 0x000fe200000006ff */
[----:B------:R-:W-:Y:S01]  /*ce60*/  FFMA.FTZ R52, R41, R46, -R52 ;  /* 0x0000002e29347223 */ /* 0x000fe20000010834 */
        /* <DEDUP_REMOVED lines=16> */
.L_x_4197:
[----:B------:R-:W-:Y:S05]  /*cf70*/  BSYNC B2 ;  /* 0x0000000000027941 */ /* 0x000fea0003800000 */
.L_x_4196:
[----:B------:R-:W-:Y:S05]  /*cf80*/  @P5 BRA `(.L_x_4187) ;  /* 0x0000000000985947 */ /* 0x000fea0003800000 */
[----:B01234-:R-:W0:Y:S01]  /*cf90*/  LDS.128 R4, [R8+0x8000] ;  /* 0x0080000008047984 */ /* 0x01fe220000000c00 */
        /* <DEDUP_REMOVED lines=37> */
.L_x_4187:
[----:B------:R-:W-:Y:S05]  /*d1f0*/  BSYNC B1 ;  /* 0x0000000000017941 */ /* 0x000fea0003800000 */
.L_x_4186:
[----:B------:R-:W-:-:S13]  /*d200*/  ISETP.GE.AND P0, PT, R227, R40, PT ;  /* 0x00000028e300720c */ /* 0x000fda0003f06270 */
[----:B------:R-:W-:Y:S05]  /*d210*/  @P0 BRA `(.L_x_4198) ;  /* 0x0000003800e00947 */ /* 0x000fea0003800000 */
[----:B01234-:R-:W0:Y:S01]  /*d220*/  LDC R5, c[0x0][0x3f4] ;  /* 0x0000fd00ff057b82 */ /* 0x01fe220000000800 */
[----:B------:R-:W-:Y:S01]  /*d230*/  BSSY B1, `(.L_x_4199) ;  /* 0x000002e000017945 */ /* 0x000fe20003800000 */
[-C--:B0-----:R-:W-:Y:S02]  /*d240*/  ISETP.GE.AND P0, PT, R22, R5.reuse, PT ;  /* 0x000000051600720c */ /* 0x081fe40003f06270 */
[-C--:B------:R-:W-:Y:S02]  /*d250*/  ISETP.GE.AND P1, PT, R207, R5.reuse, PT ;  /* 0x00000005cf00720c */ /* 0x080fe40003f26270 */
[-C--:B------:R-:W-:Y:S02]  /*d260*/  ISETP.GE.AND P2, PT, R206, R5.reuse, PT ;  /* 0x00000005ce00720c */ /* 0x080fe40003f46270 */
[-C--:B------:R-:W-:Y:S02]  /*d270*/  ISETP.GE.AND P3, PT, R209, R5.reuse, PT ;  /* 0x00000005d100720c */ /* 0x080fe40003f66270 */
[----:B------:R-:W-:-:S02]  /*d280*/  ISETP.GE.AND P4, PT, R208, R5, PT ;  /* 0x00000005d000720c */ /* 0x000fc40003f86270 */
[----:B------:R-:W-:-:S03]  /*d290*/  ISETP.GE.AND P5, PT, R210, R5, PT ;  /* 0x00000005d200720c */ /* 0x000fc60003fa6270 */
[----:B------:R-:W-:Y:S10]  /*d2a0*/  @P0 BRA `(.L_x_4200) ;  /* 0x0000000000980947 */ /* 0x000ff40003800000 */
[----:B------:R-:W0:Y:S01]  /*d2b0*/  LDS.128 R4, [R9+0x17400] ;  /* 0x0174000009047984 */ /* 0x000e220000000c00 */
[C---:B------:R-:W-:Y:S01]  /*d2c0*/  IMAD.U32 R45, R37.reuse, 0x10000, RZ ;  /* 0x00010000252d7824 */ /* 0x040fe200078e00ff */
[----:B------:R-:W-:Y:S01]  /*d2d0*/  LOP3.LUT R48, R37, 0xffff0000, RZ, 0xc0, !PT ;  /* 0xffff000025307812 */ /* 0x000fe200078ec0ff */
[C---:B------:R-:W-:Y:S01]  /*d2e0*/  IMAD.U32 R43, R34.reuse, 0x10000, RZ ;  /* 0x00010000222b7824 */ /* 0x040fe200078e00ff */
[----:B------:R-:W-:Y:S02]  /*d2f0*/  LOP3.LUT R46, R34, 0xffff0000, RZ, 0xc0, !PT ;  /* 0xffff0000222e7812 */ /* 0x000fe400078ec0ff */
        /* <DEDUP_REMOVED lines=15> */
[-C--:B------:R-:W-:Y:S01]  /*d3f0*/  FFMA.FTZ R5, R46, R40.reuse, -R41 ;  /* 0x000000282e057223 */ /* 0x080fe20000010829 */
[C---:B------:R-:W-:Y:S01]  /*d400*/  LOP3.LUT R45, R35.reuse, 0xffff0000, RZ, 0xc0, !PT ;  /* 0xffff0000232d7812 */ /* 0x040fe200078ec0ff */
[----:B------:R-:W-:Y:S02]  /*d410*/  IMAD.U32 R46, R38, 0x10000, RZ ;  /* 0x00010000262e7824 */ /* 0x000fe400078e00ff */
[----:B------:R-:W-:Y:S01]  /*d420*/  FFMA.FTZ R40, R48, R40, R43 ;  /* 0x0000002830287223 */ /* 0x000fe2000001002b */
[----:B------:R-:W-:Y:S02]  /*d430*/  IMAD.U32 R44, R35, 0x10000, RZ ;  /* 0x00010000232c7824 */ /* 0x000fe400078e00ff */
[-C--:B------:R-:W-:Y:S01]  /*d440*/  FMUL.FTZ R38, R47, R7.reuse ;  /* 0x000000072f267220 */ /* 0x080fe20000410000 */
[-C--:B------:R-:W-:Y:S01]  /*d450*/  FMUL.FTZ R35, R46, R6.reuse ;  /* 0x000000062e237220 */ /* 0x080fe20000410000 */
[C---:B------:R-:W-:Y:S01]  /*d460*/  FMUL.FTZ R42, R45.reuse, R7 ;  /* 0x000000072d2a7220 */ /* 0x040fe20000410000 */
[C---:B------:R-:W-:Y:S01]  /*d470*/  FMUL.FTZ R41, R44.reuse, R6 ;  /* 0x000000062c297220 */ /* 0x040fe20000410000 */
[-C--:B------:R-:W-:Y:S01]  /*d480*/  FFMA.FTZ R7, R45, R37.reuse, -R38 ;  /* 0x000000252d077223 */ /* 0x080fe20000010826 */
[-C--:B------:R-:W-:Y:S01]  /*d490*/  FFMA.FTZ R6, R44, R34.reuse, -R35 ;  /* 0x000000222c067223 */ /* 0x080fe20000010823 */
[----:B------:R-:W-:Y:S01]  /*d4a0*/  FFMA.FTZ R42, R47, R37, R42 ;  /* 0x000000252f2a7223 */ /* 0x000fe2000001002a */
[----:B------:R-:W-:Y:S01]  /*d4b0*/  FFMA.FTZ R41, R46, R34, R41 ;  /* 0x000000222e297223 */ /* 0x000fe20000010029 */
[----:B------:R-:W-:-:S02]  /*d4c0*/  F2FP.BF16.F32.PACK_AB R4, R39, R4 ;  /* 0x000000042704723e */ /* 0x000fc400000010ff */
[----:B------:R-:W-:Y:S02]  /*d4d0*/  F2FP.BF16.F32.PACK_AB R5, R40, R5 ;  /* 0x000000052805723e */ /* 0x000fe400000010ff */
[----:B------:R-:W-:Y:S02]  /*d4e0*/  F2FP.BF16.F32.PACK_AB R6, R41, R6 ;  /* 0x000000062906723e */ /* 0x000fe400000010ff */
[----:B------:R-:W-:-:S05]  /*d4f0*/  F2FP.BF16.F32.PACK_AB R7, R42, R7 ;  /* 0x000000072a07723e */ /* 0x000fca00000010ff */
[----:B------:R0:W-:Y:S02]  /*d500*/  STS.128 [R9+0x17400], R4 ;  /* 0x0174000409007388 */ /* 0x0001e40000000c00 */
.L_x_4200:
[----:B------:R-:W-:Y:S05]  /*d510*/  BSYNC B1 ;  /* 0x0000000000017941 */ /* 0x000fea0003800000 */
.L_x_4199:
[----:B------:R-:W-:Y:S04]  /*d520*/  BSSY B1, `(.L_x_4201) ;  /* 0x0000028000017945 */ /* 0x000fe80003800000 */
[----:B------:R-:W-:Y:S05]  /*d530*/  @P1 BRA `(.L_x_4202) ;  /* 0x0000000000981947 */ /* 0x000fea0003800000 */
[----:B0-----:R-:W0:Y:S01]  /*d540*/  LDS.128 R4, [R8+0x2000] ;  /* 0x0020000008047984 */ /* 0x001e220000000c00 */
[----:B------:R-:W-:Y:S01]  /*d550*/  IMAD.U32 R40, R30, 0x10000, RZ ;  /* 0x000100001e287824 */ /* 0x000fe200078e00ff */
[C---:B------:R-:W-:Y:S01]  /*d560*/  LOP3.LUT R43, R32.reuse, 0xffff0000, RZ, 0xc0, !PT ;  /* 0xffff0000202b7812 */ /* 0x040fe200078ec0ff */
[----:B------:R-:W-:Y:S01]  /*d570*/  IMAD.U32 R42, R32, 0x10000, RZ ;  /* 0x00010000202a7824 */ /* 0x000fe200078e00ff */
        /* <DEDUP_REMOVED lines=17> */
[----:B------:R-:W-:Y:S01]  /*d690*/  LOP3.LUT R40, R31, 0xffff0000, RZ, 0xc0, !PT ;  /* 0xffff00001f287812 */ /* 0x000fe200078ec0ff */
[----:B------:R-:W-:Y:S02]  /*d6a0*/  IMAD.U32 R42, R33, 0x10000, RZ ;  /* 0x00010000212a7824 */ /* 0x000fe400078e00ff */
[----:B------:R-:W-:Y:S01]  /*d6b0*/  FFMA.FTZ R34, R43, R35, R34 ;  /* 0x000000232b227223 */ /* 0x000fe20000010022 */
[----:B------:R-:W-:Y:S02]  /*d6c0*/  IMAD.U32 R38, R31, 0x10000, RZ ;  /* 0x000100001f267824 */ /* 0x000fe400078e00ff */
[-C--:B------:R-:W-:Y:S01]  /*d6d0*/  FMUL.FTZ R35, R44, R7.reuse ;  /* 0x000000072c237220 */ /* 0x080fe20000410000 */
[-C--:B------:R-:W-:Y:S01]  /*d6e0*/  FMUL.FTZ R31, R42, R6.reuse ;  /* 0x000000062a1f7220 */ /* 0x080fe20000410000 */
        /* <DEDUP_REMOVED lines=11> */
.L_x_4202:
[----:B------:R-:W-:Y:S05]  /*d7a0*/  BSYNC B1 ;  /* 0x0000000000017941 */ /* 0x000fea0003800000 */
.L_x_4201:
[----:B------:R-:W-:Y:S04]  /*d7b0*/  BSSY B1, `(.L_x_4203) ;  /* 0x0000028000017945 */ /* 0x000fe80003800000 */
[----:B------:R-:W-:Y:S05]  /*d7c0*/  @P2 BRA `(.L_x_4204) ;  /* 0x0000000000982947 */ /* 0x000fea0003800000 */
[----:B01----:R-:W0:Y:S01]  /*d7d0*/  LDS.128 R4, [R9+0x1b400] ;  /* 0x01b4000009047984 */ /* 0x003e220000000c00 */
        /* <DEDUP_REMOVED lines=37> */
.L_x_4204:
[----:B------:R-:W-:Y:S05]  /*da30*/  BSYNC B1 ;  /* 0x0000000000017941 */ /* 0x000fea0003800000 */
.L_x_4203:
[----:B------:R-:W-:Y:S04]  /*da40*/  BSSY B1, `(.L_x_4205) ;  /* 0x0000028000017945 */ /* 0x000fe80003800000 */
[----:B------:R-:W-:Y:S05]  /*da50*/  @P3 BRA `(.L_x_4206) ;  /* 0x0000000000983947 */ /* 0x000fea0003800000 */
[----:B012---:R-:W0:Y:S01]  /*da60*/  LDS.128 R4, [R8+0x6000] ;  /* 0x0060000008047984 */ /* 0x007e220000000c00 */
        /* <DEDUP_REMOVED lines=37> */
.L_x_4206:
[----:B------:R-:W-:Y:S05]  /*dcc0*/  BSYNC B1 ;  /* 0x0000000000017941 */ /* 0x000fea0003800000 */
.L_x_4205:
[----:B------:R-:W-:Y:S04]  /*dcd0*/  BSSY B1, `(.L_x_4207) ;  /* 0x0000028000017945 */ /* 0x000fe80003800000 */
[----:B------:R-:W-:Y:S05]  /*dce0*/  @P4 BRA `(.L_x_4208) ;  /* 0x0000000000984947 */ /* 0x000fea0003800000 */
[----:B0123--:R-:W0:Y:S01]  /*dcf0*/  LDS.128 R4, [R9+0x1f400] ;  /* 0x01f4000009047984 */ /* 0x00fe220000000c00 */
        /* <DEDUP_REMOVED lines=37> */
.L_x_4208:
[----:B------:R-:W-:Y:S05]  /*df50*/  BSYNC B1 ;  /* 0x0000000000017941 */ /* 0x000fea0003800000 */
.L_x_4207:
[----:B------:R-:W-:Y:S05]  /*df60*/  @P5 BRA `(.L_x_4198) ;  /* 0x0000002c008c5947 */ /* 0x000fea0003800000 */
[----:B01234-:R-:W0:Y:S01]  /*df70*/  LDS.128 R4, [R8+0xa000] ;  /* 0x00a0000008047984 */ /* 0x01fe220000000c00 */
        /* <DEDUP_REMOVED lines=17> */
[----:B------:R-:W-:Y:S01]  /*e090*/  FMUL.FTZ R15, R24, R5 ;  /* 0x00000005180f7220 */ /* 0x000fe20000410000 */
        /* <DEDUP_REMOVED lines=20> */
.L_x_4180:
[----:B------:R-:W-:-:S03]  /*e1e0*/  UMOV UR4, 0xffffffff ;  /* 0xffffffff00047882 */ /* 0x000fc60000000000 */
[----:B------:R-:W-:Y:S05]  /*e1f0*/  BRA.DIV UR4, `(.L_x_4209) ;  /* 0x0000019604387947 */ /* 0x000fea000b800000 */
[----:B------:R-:W0:Y:S04]  /*e200*/  SHFL.IDX PT, R3, R25, RZ, 0x1c1f ;  /* 0x001c1fff19037589 */ /* 0x000e2800000e0000 */
[----:B------:R-:W1:Y:S04]  /*e210*/  SHFL.IDX PT, R0, R24, RZ, 0x1c1f ;  /* 0x001c1fff18007589 */ /* 0x000e6800000e0000 */
[----:B------:R2:W3:Y:S04]  /*e220*/  SHFL.IDX PT, R5, R27, RZ, 0x1c1f ;  /* 0x001c1fff1b057589 */ /* 0x0004e800000e0000 */
[----:B------:R2:W4:Y:S01]  /*e230*/  SHFL.IDX PT, R14, R26, RZ, 0x1c1f ;  /* 0x001c1fff1a0e7589 */ /* 0x00052200000e0000 */
[----:B0-----:R-:W-:-:S02]  /*e240*/  IMAD.MOV.U32 R43, RZ, RZ, R3 ;  /* 0x000000ffff2b7224 */ /* 0x001fc400078e0003 */
[----:B-12---:R-:W-:-:S07]  /*e250*/  IMAD.MOV.U32 R42, RZ, RZ, R0 ;  /* 0x000000ffff2a7224 */ /* 0x006fce00078e0000 */
.L_x_4452:
[----:B------:R-:W-:Y:S01]  /*e260*/  ULDC UR4, c[0x0][0x448] ;  /* 0x0001120000047ab9 */ /* 0x000fe20000000800 */
[----:B------:R-:W-:Y:S01]  /*e270*/  BSSY B1, `(.L_x_4210) ;  /* 0x0000033000017945 */ /* 0x000fe20003800000 */
[----:B------:R-:W-:Y:S01]  /*e280*/  IMAD R37, R153, UR4, RZ ;  /* 0x0000000499257c24 */ /* 0x000fe2000f8e02ff */
[----:B----4-:R-:W-:Y:S01]  /*e290*/  MOV R20, R14 ;  /* 0x0000000e00147202 */ /* 0x010fe20000000f00 */
[----:B---3--:R-:W-:Y:S01]  /*e2a0*/  IMAD.MOV.U32 R21, RZ, RZ, R5 ;  /* 0x000000ffff157224 */ /* 0x008fe200078e0005 */
[----:B------:R-:W-:Y:S02]  /*e2b0*/  CS2R R4, SRZ ;  /* 0x0000000000047805 */ /* 0x000fe4000001ff00 */
[----:B------:R-:W-:Y:S02]  /*e2c0*/  CS2R R8, SRZ ;  /* 0x0000000000087805 */ /* 0x000fe4000001ff00 */
[----:B------:R-:W-:Y:S01]  /*e2d0*/  ISETP.GE.AND P0, PT, R6, R37, PT ;  /* 0x000000250600720c */ /* 0x000fe20003f06270 */
[----:B------:R-:W-:Y:S01]  /*e2e0*/  IMAD R37, R137, -0x80, R37 ;  /* 0xffffff8089257824 */ /* 0x000fe200078e0225 */
        /* <DEDUP_REMOVED lines=10> */
[----:B------:R-:W-:Y:S06]  /*e390*/  @P0 BRA `(.L_x_4211) ;  /* 0x0000000000800947 */ /* 0x000fec0003800000 */
[C---:B------:R-:W-:Y:S01]  /*e3a0*/  VIADD R0, R18.reuse, 0x20 ;  /* 0x0000002012007836 */ /* 0x040fe20000000000 */
[----:B------:R-:W-:Y:S01]  /*e3b0*/  ULDC UR4, c[0x0][0x3f4] ;  /* 0x0000fd0000047ab9 */ /* 0x000fe20000000800 */
[C---:B------:R-:W-:Y:S01]  /*e3c0*/  VIADD R3, R18.reuse, 0x40 ;  /* 0x0000004012037836 */ /* 0x040fe20000000000 */
[----:B------:R-:W-:Y:S02]  /*e3d0*/  ISETP.GE.AND P0, PT, R18, UR4, PT ;  /* 0x0000000412007c0c */ /* 0x000fe4000bf06270 */
[----:B------:R-:W-:Y:S02]  /*e3e0*/  CS2R R24, SRZ ;  /* 0x0000000000187805 */ /* 0x000fe4000001ff00 */
[----:B------:R-:W-:Y:S02]  /*e3f0*/  ISETP.GE.AND P1, PT, R0, UR4, PT ;  /* 0x0000000400007c0c */ /* 0x000fe4000bf26270 */
[----:B------:R-:W-:Y:S02]  /*e400*/  CS2R R26, SRZ ;  /* 0x00000000001a7805 */ /* 0x000fe4000001ff00 */
[----:B------:R-:W-:-:S02]  /*e410*/  ISETP.GE.AND P2, PT, R3, UR4, PT ;  /* 0x0000000403007c0c */ /* 0x000fc4000bf46270 */
[----:B------:R-:W-:Y:S02]  /*e420*/  CS2R R4, SRZ ;  /* 0x0000000000047805 */ /* 0x000fe4000001ff00 */
[----:B------:R-:W-:Y:S02]  /*e430*/  CS2R R6, SRZ ;  /* 0x0000000000067805 */ /* 0x000fe4000001ff00 */
[----:B------:R-:W-:Y:S01]  /*e440*/  CS2R R28, SRZ ;  /* 0x00000000001c7805 */ /* 0x000fe2000001ff00 */
[----:B------:R-:W-:-:S04]  /*e450*/  @!P0 IMAD.WIDE R12, R18, 0x2, R42 ;  /* 0x00000002120c8825 */ /* 0x000fc800078e022a */
[----:B------:R-:W-:Y:S01]  /*e460*/  @!P1 IMAD.SHL.U32 R41, R232, 0x8, RZ ;  /* 0x00000008e8299824 */ /* 0x000fe200078e00ff */
[----:B------:R0:W5:Y:S01]  /*e470*/  @!P0 LD.E.128 R24, desc[UR60][R12.64] ;  /* 0x0000003c0c188980 */ /* 0x000162000c101d00 */
[----:B------:R-:W-:Y:S01]  /*e480*/  @!P2 IMAD.SHL.U32 R45, R233, 0x8, RZ ;  /* 0x00000008e92da824 */ /* 0x000fe200078e00ff */
[----:B------:R-:W-:Y:S01]  /*e490*/  CS2R R30, SRZ ;  /* 0x00000000001e7805 */ /* 0x000fe2000001ff00 */
[--C-:B------:R-:W-:Y:S01]  /*e4a0*/  @!P1 IMAD.WIDE R38, R41, 0x2, R42.reuse ;  /* 0x0000000229269825 */ /* 0x100fe200078e022a */
[----:B------:R-:W-:Y:S02]  /*e4b0*/  CS2R R8, SRZ ;  /* 0x0000000000087805 */ /* 0x000fe4000001ff00 */
[----:B------:R-:W-:Y:S02]  /*e4c0*/  CS2R R10, SRZ ;  /* 0x00000000000a7805 */ /* 0x000fe4000001ff00 */
[----:B------:R-:W-:Y:S01]  /*e4d0*/  CS2R R32, SRZ ;  /* 0x0000000000207805 */ /* 0x000fe2000001ff00 */
[----:B------:R-:W-:Y:S01]  /*e4e0*/  @!P2 IMAD.WIDE R42, R45, 0x2, R42 ;  /* 0x000000022d2aa825 */ /* 0x000fe200078e022a */
[----:B------:R-:W-:-:S02]  /*e4f0*/  CS2R R34, SRZ ;  /* 0x0000000000227805 */ /* 0x000fc4000001ff00 */
[----:B------:R-:W-:Y:S02]  /*e500*/  CS2R R14, SRZ ;  /* 0x00000000000e7805 */ /* 0x000fe4000001ff00 */
[----:B0-----:R-:W-:Y:S01]  /*e510*/  CS2R R12, SRZ ;  /* 0x00000000000c7805 */ /* 0x001fe2000001ff00 */
[--C-:B------:R-:W-:Y:S01]  /*e520*/  @!P1 IMAD.WIDE R40, R41, 0x2, R20.reuse ;  /* 0x0000000229289825 */ /* 0x100fe200078e0214 */
[----:B------:R0:W5:Y:S03]  /*e530*/  @!P1 LD.E.128 R28, desc[UR60][R38.64] ;  /* 0x0000003c261c9980 */ /* 0x000166000c101d00 */
[--C-:B------:R-:W-:Y:S01]  /*e540*/  @!P2 IMAD.WIDE R44, R45, 0x2, R20.reuse ;  /* 0x000000022d2ca825 */ /* 0x100fe200078e0214 */
[----:B------:R0:W5:Y:S03]  /*e550*/  @!P1 LD.E.128 R8, desc[UR60][R40.64] ;  /* 0x0000003c28089980 */ /* 0x000166000c101d00 */
[----:B------:R-:W-:Y:S01]  /*e560*/  @!P0 IMAD.WIDE R20, R18, 0x2, R20 ;  /* 0x0000000212148825 */ /* 0x000fe200078e0214 */
[----:B------:R0:W5:Y:S04]  /*e570*/  @!P2 LD.E.128 R32, desc[UR60][R42.64] ;  /* 0x0000003c2a20a980 */ /* 0x000168000c101d00 */
[----:B------:R0:W5:Y:S04]  /*e580*/  @!P0 LD.E.128 R4, desc[UR60][R20.64] ;  /* 0x0000003c14048980 */ /* 0x000168000c101d00 */
[----:B------:R0:W5:Y:S02]  /*e590*/  @!P2 LD.E.128 R12, desc[UR60][R44.64] ;  /* 0x0000003c2c0ca980 */ /* 0x000164000c101d00 */
.L_x_4211:
[----:B------:R-:W-:Y:S05]  /*e5a0*/  BSYNC B1 ;  /* 0x0000000000017941 */ /* 0x000fea0003800000 */
.L_x_4210:
[----:B0-----:R-:W-:Y:S01]  /*e5b0*/  LEA.HI R20, R226, R226, RZ, 0x1 ;  /* 0x000000e2e2147211 */ /* 0x001fe200078f08ff */
[--C-:B-----5:R-:W-:Y:S01]  /*e5c0*/  IMAD.MOV.U32 R38, RZ, RZ, R5.reuse ;  /* 0x000000ffff267224 */ /* 0x120fe200078e0005 */
[----:B------:R-:W-:Y:S01]  /*e5d0*/  SHF.R.U64 R55, R4, 0x10, R5 ;  /* 0x0000001004377819 */ /* 0x000fe20000001205 */
[----:B------:R-:W-:Y:S01]  /*e5e0*/  IMAD.MOV.U32 R3, RZ, RZ, R25 ;  /* 0x000000ffff037224 */ /* 0x000fe200078e0019 */
[----:B------:R-:W-:Y:S01]  /*e5f0*/  LOP3.LUT R21, R20, 0xfffffffe, RZ, 0xc0, !PT ;  /* 0xfffffffe14157812 */ /* 0x000fe200078ec0ff */
[----:B------:R-:W-:Y:S01]  /*e600*/  IMAD.MOV.U32 R42, RZ, RZ, R31 ;  /* 0x000000ffff2a7224 */ /* 0x000fe200078e001f */
[----:B------:R-:W-:Y:S01]  /*e610*/  SHF.R.U32.HI R53, RZ, 0x10, R5 ;  /* 0x00000010ff357819 */ /* 0x000fe20000011605 */
[----:B------:R-:W-:Y:S01]  /*e620*/  IMAD.MOV.U32 R0, RZ, RZ, R24 ;  /* 0x000000ffff007224 */ /* 0x000fe200078e0018 */
[----:B------:R-:W-:Y:S01]  /*e630*/  SHF.R.U64 R67, R24, 0x10, R25 ;  /* 0x0000001018437819 */ /* 0x000fe20000001219 */
[----:B------:R-:W-:Y:S01]  /*e640*/  IMAD.IADD R21, R226, 0x1, -R21 ;  /* 0x00000001e2157824 */ /* 0x000fe200078e0a15 */
[----:B------:R-:W-:Y:S01]  /*e650*/  SHF.R.U32.HI R64, RZ, 0x10, R25 ;  /* 0x00000010ff407819 */ /* 0x000fe20000011619 */
[--C-:B------:R-:W-:Y:S01]  /*e660*/  IMAD.MOV.U32 R25, RZ, RZ, R27.reuse ;  /* 0x000000ffff197224 */ /* 0x100fe200078e001b */
[----:B------:R-:W-:Y:S01]  /*e670*/  SHF.R.U64 R65, R26, 0x10, R27 ;  /* 0x000000101a417819 */ /* 0x000fe2000000121b */
[----:B------:R-:W-:Y:S01]  /*e680*/  IMAD.MOV.U32 R46, RZ, RZ, R35 ;  /* 0x000000ffff2e7224 */ /* 0x000fe200078e0023 */
[----:B------:R-:W-:Y:S01]  /*e690*/  SHF.L.U32 R5, R21, 0x1f, RZ ;  /* 0x0000001f15057819 */ /* 0x000fe200000006ff */
[----:B------:R-:W-:Y:S01]  /*e6a0*/  IMAD.MOV.U32 R24, RZ, RZ, R26 ;  /* 0x000000ffff187224 */ /* 0x000fe200078e001a */
[----:B------:R-:W-:Y:S01]  /*e6b0*/  SHF.R.U32.HI R62, RZ, 0x10, R27 ;  /* 0x00000010ff3e7819 */ /* 0x000fe2000001161b */
[--C-:B------:R-:W-:Y:S01]  /*e6c0*/  IMAD.MOV.U32 R27, RZ, RZ, R29.reuse ;  /* 0x000000ffff1b7224 */ /* 0x100fe200078e001d */
[----:B------:R-:W0:Y:S01]  /*e6d0*/  SYNCS.PHASECHK.TRANS64.TRYWAIT P0, [R2+URZ+0x36800], R5 ;  /* 0x03680005020075a7 */ /* 0x000e22000800017f */
[----:B------:R-:W-:Y:S01]  /*e6e0*/  SHF.R.U32.HI R60, RZ, 0x10, R29 ;  /* 0x00000010ff3c7819 */ /* 0x000fe2000001161d */
[----:B------:R-:W-:Y:S01]  /*e6f0*/  IMAD.MOV.U32 R26, RZ, RZ, R28 ;  /* 0x000000ffff1a7224 */ /* 0x000fe200078e001c */
[----:B------:R-:W-:Y:S01]  /*e700*/  SHF.R.U32.HI R61, RZ, 0x10, R31 ;  /* 0x00000010ff3d7819 */ /* 0x000fe2000001161f */
[----:B------:R-:W-:Y:S01]  /*e710*/  IMAD.MOV.U32 R41, RZ, RZ, R30 ;  /* 0x000000ffff297224 */ /* 0x000fe200078e001e */
[--C-:B------:R-:W-:Y:S01]  /*e720*/  SHF.R.U64 R54, R34, 0x10, R35.reuse ;  /* 0x0000001022367819 */ /* 0x100fe20000001223 */
[----:B------:R-:W-:Y:S01]  /*e730*/  IMAD.MOV.U32 R43, RZ, RZ, R32 ;  /* 0x000000ffff2b7224 */ /* 0x000fe200078e0020 */
[----:B------:R-:W-:Y:S01]  /*e740*/  SHF.R.U32.HI R57, RZ, 0x10, R35 ;  /* 0x00000010ff397819 */ /* 0x000fe20000011623 */
[----:B------:R-:W-:Y:S01]  /*e750*/  IMAD.MOV.U32 R44, RZ, RZ, R33 ;  /* 0x000000ffff2c7224 */ /* 0x000fe200078e0021 */
[----:B------:R-:W-:Y:S01]  /*e760*/  PRMT R35, R25, 0x5410, R62 ;  /* 0x0000541019237816 */ /* 0x000fe2000000003e */
[----:B------:R-:W-:Y:S01]  /*e770*/  IMAD.MOV.U32 R45, RZ, RZ, R34 ;  /* 0x000000ffff2d7224 */ /* 0x000fe200078e0022 */
[----:B------:R-:W-:Y:S01]  /*e780*/  SHF.R.U64 R63, R28, 0x10, R29 ;  /* 0x000000101c3f7819 */ /* 0x000fe2000000121d */
[----:B------:R-:W-:Y:S01]  /*e790*/  IMAD.MOV.U32 R20, RZ, RZ, R4 ;  /* 0x000000ffff147224 */ /* 0x000fe200078e0004 */
[----:B------:R-:W-:Y:S01]  /*e7a0*/  SHF.R.U64 R58, R30, 0x10, R31 ;  /* 0x000000101e3a7819 */ /* 0x000fe2000000121f */
[----:B------:R-:W-:Y:S01]  /*e7b0*/  IMAD.MOV.U32 R39, RZ, RZ, R6 ;  /* 0x000000ffff277224 */ /* 0x000fe200078e0006 */
[----:B------:R-:W-:Y:S01]  /*e7c0*/  PRMT R25, R27, 0x5410, R60 ;  /* 0x000054101b197816 */ /* 0x000fe2000000003c */
[----:B------:R-:W-:Y:S01]  /*e7d0*/  IMAD.MOV.U32 R40, RZ, RZ, R7 ;  /* 0x000000ffff287224 */ /* 0x000fe200078e0007 */
[----:B------:R-:W-:Y:S01]  /*e7e0*/  PRMT R27, R42, 0x5410, R61 ;  /* 0x000054102a1b7816 */ /* 0x000fe2000000003d */
        /* <DEDUP_REMOVED lines=8> */
[----:B------:R-:W-:Y:S01]  /*e870*/  BSSY B1, `(.L_x_4212) ;  /* 0x0000021000017945 */ /* 0x000fe20003800000 */
[--C-:B------:R-:W-:Y:S01]  /*e880*/  SHF.R.U64 R49, R8, 0x10, R9.reuse ;  /* 0x0000001008317819 */ /* 0x100fe20000001209 */
[----:B------:R-:W-:Y:S01]  /*e890*/  IMAD.MOV.U32 R4, RZ, RZ, R12 ;  /* 0x000000ffff047224 */ /* 0x000fe200078e000c */
[----:B------:R-:W-:Y:S01]  /*e8a0*/  SHF.R.U32.HI R50, RZ, 0x10, R9 ;  /* 0x00000010ff327819 */ /* 0x000fe20000011609 */
[----:B------:R-:W-:Y:S01]  /*e8b0*/  IMAD.MOV.U32 R6, RZ, RZ, R13 ;  /* 0x000000ffff067224 */ /* 0x000fe200078e000d */
[--C-:B------:R-:W-:Y:S01]  /*e8c0*/  SHF.R.U64 R47, R10, 0x10, R11.reuse ;  /* 0x000000100a2f7819 */ /* 0x100fe2000000120b */
[----:B------:R-:W-:Y:S01]  /*e8d0*/  IMAD.MOV.U32 R7, RZ, RZ, R14 ;  /* 0x000000ffff077224 */ /* 0x000fe200078e000e */
[----:B------:R-:W-:Y:S01]  /*e8e0*/  SHF.R.U32.HI R48, RZ, 0x10, R11 ;  /* 0x00000010ff307819 */ /* 0x000fe2000001160b */
[----:B------:R-:W-:Y:S01]  /*e8f0*/  IMAD.MOV.U32 R21, RZ, RZ, R15 ;  /* 0x000000ffff157224 */ /* 0x000fe200078e000f */
[----:B------:R-:W-:-:S02]  /*e900*/  VIMNMX R42, R37, 0x80, PT ;  /* 0x00000080252a7848 */ /* 0x000fc40003fe0100 */
[----:B------:R-:W-:Y:S02]  /*e910*/  PRMT R34, R24, 0x5410, R65 ;  /* 0x0000541018227816 */ /* 0x000fe40000000041 */
[--C-:B------:R-:W-:Y:S02]  /*e920*/  SHF.R.U64 R11, R12, 0x10, R13.reuse ;  /* 0x000000100c0b7819 */ /* 0x100fe4000000120d */
[----:B------:R-:W-:Y:S02]  /*e930*/  SHF.R.U32.HI R9, RZ, 0x10, R13 ;  /* 0x00000010ff097819 */ /* 0x000fe4000001160d */
[----:B------:R-:W-:Y:S02]  /*e940*/  PRMT R32, R0, 0x5410, R67 ;  /* 0x0000541000207816 */ /* 0x000fe40000000043 */
[----:B------:R-:W-:Y:S02]  /*e950*/  PRMT R33, R3, 0x5410, R64 ;  /* 0x0000541003217816 */ /* 0x000fe40000000040 */
[----:B------:R-:W-:-:S02]  /*e960*/  PRMT R24, R26, 0x5410, R63 ;  /* 0x000054101a187816 */ /* 0x000fc4000000003f */
[--C-:B------:R-:W-:Y:S02]  /*e970*/  SHF.R.U64 R10, R14, 0x10, R15.reuse ;  /* 0x000000100e0a7819 */ /* 0x100fe4000000120f */
[----:B------:R-:W-:Y:S02]  /*e980*/  SHF.R.U32.HI R8, RZ, 0x10, R15 ;  /* 0x00000010ff087819 */ /* 0x000fe4000001160f */
[----:B------:R-:W-:Y:S02]  /*e990*/  PRMT R26, R41, 0x5410, R58 ;  /* 0x00005410291a7816 */ /* 0x000fe4000000003a */
[----:B------:R-:W-:Y:S02]  /*e9a0*/  PRMT R0, R43, 0x5410, R56 ;  /* 0x000054102b007816 */ /* 0x000fe40000000038 */
[----:B------:R-:W-:Y:S02]  /*e9b0*/  PRMT R3, R44, 0x5410, R59 ;  /* 0x000054102c037816 */ /* 0x000fe4000000003b */
[----:B------:R-:W-:-:S02]  /*e9c0*/  PRMT R12, R45, 0x5410, R54 ;  /* 0x000054102d0c7816 */ /* 0x000fc40000000036 */
[----:B------:R-:W-:Y:S02]  /*e9d0*/  PRMT R13, R46, 0x5410, R57 ;  /* 0x000054102e0d7816 */ /* 0x000fe40000000039 */
[----:B------:R-:W-:Y:S02]  /*e9e0*/  PRMT R37, R20, 0x5410, R55 ;  /* 0x0000541014257816 */ /* 0x000fe40000000037 */
[----:B------:R-:W-:Y:S02]  /*e9f0*/  ISETP.GE.AND P1, PT, R17, R42, PT ;  /* 0x0000002a1100720c */ /* 0x000fe40003f26270 */
[----:B------:R-:W-:Y:S02]  /*ea00*/  PRMT R38, R38, 0x5410, R53 ;  /* 0x0000541026267816 */ /* 0x000fe40000000035 */
[----:B------:R-:W-:Y:S02]  /*ea10*/  PRMT R39, R39, 0x5410, R52 ;  /* 0x0000541027277816 */ /* 0x000fe40000000034 */
[----:B------:R-:W-:-:S02]  /*ea20*/  PRMT R40, R40, 0x5410, R51 ;  /* 0x0000541028287816 */ /* 0x000fc40000000033 */
[----:B------:R-:W-:Y:S02]  /*ea30*/  PRMT R28, R28, 0x5410, R49 ;  /* 0x000054101c1c7816 */ /* 0x000fe40000000031 */
[----:B------:R-:W-:Y:S02]  /*ea40*/  PRMT R29, R29, 0x5410, R50 ;  /* 0x000054101d1d7816 */ /* 0x000fe40000000032 */
[----:B------:R-:W-:Y:S02]  /*ea50*/  PRMT R30, R30, 0x5410, R47 ;  /* 0x000054101e1e7816 */ /* 0x000fe4000000002f */
[----:B------:R-:W-:Y:S01]  /*ea60*/  PRMT R31, R31, 0x5410, R48 ;  /* 0x000054101f1f7816 */ /* 0x000fe20000000030 */
[----:B0-----:R-:W-:Y:S06]  /*ea70*/  @!P0 BRA `(.L_x_4213) ;  /* 0x0000018c00908947 */ /* 0x001fec0003800000 */
.L_x_4453:
[----:B------:R-:W-:Y:S05]  /*ea80*/  BSYNC B1 ;  /* 0x0000000000017941 */ /* 0x000fea0003800000 */
.L_x_4212:
[----:B------:R-:W-:Y:S01]  /*ea90*/  BSSY B1, `(.L_x_4214) ;  /* 0x000011b000017945 */ /* 0x000fe20003800000 */
[----:B------:R-:W-:Y:S02]  /*eaa0*/  PRMT R14, R4, 0x5410, R11 ;  /* 0x00005410040e7816 */ /* 0x000fe4000000000b */
[----:B------:R-:W-:Y:S02]  /*eab0*/  PRMT R15, R6, 0x5410, R9 ;  /* 0x00005410060f7816 */ /* 0x000fe40000000009 */
[----:B------:R-:W-:Y:S02]  /*eac0*/  PRMT R20, R7, 0x5410, R10 ;  /* 0x0000541007147816 */ /* 0x000fe4000000000a */
[----:B------:R-:W-:Y:S01]  /*ead0*/  PRMT R21, R21, 0x5410, R8 ;  /* 0x0000541015157816 */ /* 0x000fe20000000008 */
[----:B------:R-:W-:Y:S06]  /*eae0*/  @P1 BRA `(.L_x_4215) ;  /* 0x0000001000541947 */ /* 0x000fec0003800000 */
[----:B------:R-:W1:Y:S01]  /*eaf0*/  LDC R41, c[0x0][0x3f4] ;  /* 0x0000fd00ff297b82 */ /* 0x000e620000000800 */
[C---:B------:R-:W-:Y:S01]  /*eb00*/  VIADD R4, R18.reuse, 0x20 ;  /* 0x0000002012047836 */ /* 0x040fe20000000000 */
[----:B------:R-:W-:Y:S01]  /*eb10*/  BSSY B2, `(.L_x_4216) ;  /* 0x0000060000027945 */ /* 0x000fe20003800000 */
[C---:B------:R-:W-:Y:S01]  /*eb20*/  VIADD R6, R18.reuse, 0x40 ;  /* 0x0000004012067836 */ /* 0x040fe20000000000 */
[-C--:B-1----:R-:W-:Y:S02]  /*eb30*/  ISETP.GE.AND P0, PT, R18, R41.reuse, PT ;  /* 0x000000291200720c */ /* 0x082fe40003f06270 */
[-C--:B------:R-:W-:Y:S02]  /*eb40*/  ISETP.GE.AND P1, PT, R4, R41.reuse, PT ;  /* 0x000000290400720c */ /* 0x080fe40003f26270 */
[----:B------:R-:W-:-:S09]  /*eb50*/  ISETP.GE.AND P2, PT, R6, R41, PT ;  /* 0x000000290600720c */ /* 0x000fd20003f46270 */
[----:B------:R-:W-:Y:S05]  /*eb60*/  @P0 BRA `(.L_x_4217) ;  /* 0x0000000400680947 */ /* 0x000fea0003800000 */
[----:B------:R-:W-:Y:S01]  /*eb70*/  LEA.HI R6, R41, R231, RZ, 0x1d ;  /* 0x000000e729067211 */ /* 0x000fe200078fe8ff */
[----:B------:R-:W-:Y:S01]  /*eb80*/  IMAD.U32 R54, R37, 0x10000, RZ ;  /* 0x0001000025367824 */ /* 0x000fe200078e00ff */
[----:B0-----:R-:W-:Y:S01]  /*eb90*/  LOP3.LUT R5, R211, 0x38, R18, 0xf8, !PT ;  /* 0x00000038d3057812 */ /* 0x001fe200078ef812 */
[----:B------:R-:W-:Y:S01]  /*eba0*/  IMAD.U32 R52, R32, 0x10000, RZ ;  /* 0x0001000020347824 */ /* 0x000fe200078e00ff */
[----:B------:R-:W-:Y:S01]  /*ebb0*/  SHF.R.S32.HI R7, RZ, 0x1f, R6 ;  /* 0x0000001fff077819 */ /* 0x000fe20000011406 */
[----:B------:R-:W-:Y:S01]  /*ebc0*/  IMAD.SHL.U32 R8, R6, 0x8, RZ ;  /* 0x0000000806087824 */ /* 0x000fe200078e00ff */
[----:B------:R-:W-:Y:S01]  /*ebd0*/  LOP3.LUT R4, R5, R212, RZ, 0x3c, !PT ;  /* 0x000000d405047212 */ /* 0x000fe200078e3cff */
[----:B------:R-:W-:Y:S01]  /*ebe0*/  IMAD.U32 R53, R38, 0x10000, RZ ;  /* 0x0001000026357824 */ /* 0x000fe200078e00ff */
[----:B------:R-:W-:Y:S02]  /*ebf0*/  LEA.HI R6, R7, R6, RZ, 0x3 ;  /* 0x0000000607067211 */ /* 0x000fe400078f18ff */
[----:B------:R-:W-:Y:S01]  /*ec00*/  LOP3.LUT R7, R211, 0x38, R8, 0xf8, !PT ;  /* 0x00000038d3077812 */ /* 0x000fe200078ef808 */
[----:B------:R-:W-:Y:S01]  /*ec10*/  IMAD.IADD R5, R213, 0x1, R4 ;  /* 0x00000001d5057824 */ /* 0x000fe200078e0204 */
[----:B------:R-:W-:Y:S01]  /*ec20*/  LOP3.LUT R51, R37, 0xffff0000, RZ, 0xc0, !PT ;  /* 0xffff000025337812 */ /* 0x000fe200078ec0ff */
[----:B------:R-:W-:Y:S01]  /*ec30*/  IMAD.SHL.U32 R6, R6, 0x400, RZ ;  /* 0x0000040006067824 */ /* 0x000fe200078e00ff */
[----:B------:R-:W-:Y:S01]  /*ec40*/  LOP3.LUT R7, R7, R212, RZ, 0x3c, !PT ;  /* 0x000000d407077212 */ /* 0x000fe200078e3cff */
[----:B------:R-:W-:-:S03]  /*ec50*/  IMAD R61, R5, 0x2, R2 ;  /* 0x00000002053d7824 */ /* 0x000fc600078e0202 */
[----:B------:R-:W-:-:S04]  /*ec60*/  LOP3.LUT R6, R6, 0x7fffe000, RZ, 0xc0, !PT ;  /* 0x7fffe00006067812 */ /* 0x000fc800078ec0ff */
[----:B------:R-:W-:Y:S02]  /*ec70*/  IADD3 R9, R7, R6, R213 ;  /* 0x0000000607097210 */ /* 0x000fe40007ffe0d5 */
[----:B------:R-:W0:Y:S03]  /*ec80*/  LDS.128 R4, [R61+0x15400] ;  /* 0x015400003d047984 */ /* 0x000e260000000c00 */
        /* <DEDUP_REMOVED lines=68> */
[----:B------:R1:W-:Y:S01]  /*f0d0*/  STS.128 [R61+0x15400], R4 ;  /* 0x015400043d007388 */ /* 0x0003e20000000c00 */
[----:B------:R-:W-:Y:S02]  /*f0e0*/  F2FP.BF16.F32.PACK_AB R9, R43, R52 ;  /* 0x000000342b09723e */ /* 0x000fe400000010ff */
[----:B------:R-:W-:-:S05]  /*f0f0*/  F2FP.BF16.F32.PACK_AB R11, R11, R46 ;  /* 0x0000002e0b0b723e */ /* 0x000fca00000010ff */
[----:B------:R1:W-:Y:S02]  /*f100*/  STS.128 [R62+0x15400], R8 ;  /* 0x015400083e007388 */ /* 0x0003e40000000c00 */
.L_x_4217:
[----:B------:R-:W-:Y:S05]  /*f110*/  BSYNC B2 ;  /* 0x0000000000027941 */ /* 0x000fea0003800000 */
.L_x_4216:
[----:B------:R-:W-:Y:S04]  /*f120*/  BSSY B2, `(.L_x_4218) ;  /* 0x0000059000027945 */ /* 0x000fe80003800000 */
[----:B------:R-:W-:Y:S05]  /*f130*/  @P1 BRA `(.L_x_4219) ;  /* 0x00000004005c1947 */ /* 0x000fea0003800000 */
[----:B------:R-:W2:Y:S01]  /*f140*/  LDL R60, [R1+0x7c] ;  /* 0x00007c00013c7983 */ /* 0x000ea20000100800 */
[----:B-1----:R-:W-:Y:S01]  /*f150*/  LEA.HI R4, R41, R232, RZ, 0x1d ;  /* 0x000000e829047211 */ /* 0x002fe200078fe8ff */
[C---:B------:R-:W-:Y:S01]  /*f160*/  IMAD.U32 R55, R28.reuse, 0x10000, RZ ;  /* 0x000100001c377824 */ /* 0x040fe200078e00ff */
[----:B------:R-:W-:Y:S01]  /*f170*/  LOP3.LUT R57, R28, 0xffff0000, RZ, 0xc0, !PT ;  /* 0xffff00001c397812 */ /* 0x000fe200078ec0ff */
[----:B------:R-:W-:Y:S01]  /*f180*/  IMAD.U32 R53, R24, 0x10000, RZ ;  /* 0x0001000018357824 */ /* 0x000fe200078e00ff */
[----:B0-----:R-:W-:Y:S01]  /*f190*/  SHF.R.S32.HI R5, RZ, 0x1f, R4 ;  /* 0x0000001fff057819 */ /* 0x001fe20000011404 */
[----:B------:R-:W-:-:S03]  /*f1a0*/  IMAD.SHL.U32 R6, R4, 0x8, RZ ;  /* 0x0000000804067824 */ /* 0x000fc600078e00ff */
[----:B------:R-:W-:Y:S02]  /*f1b0*/  LEA.HI R4, R5, R4, RZ, 0x3 ;  /* 0x0000000405047211 */ /* 0x000fe400078f18ff */
[----:B------:R-:W-:-:S03]  /*f1c0*/  LOP3.LUT R5, R211, 0x38, R6, 0xf8, !PT ;  /* 0x00000038d3057812 */ /* 0x000fc600078ef806 */
[----:B------:R-:W-:Y:S01]  /*f1d0*/  IMAD.SHL.U32 R4, R4, 0x400, RZ ;  /* 0x0000040004047824 */ /* 0x000fe200078e00ff */
[----:B------:R-:W-:-:S04]  /*f1e0*/  LOP3.LUT R5, R5, R212, RZ, 0x3c, !PT ;  /* 0x000000d405057212 */ /* 0x000fc800078e3cff */
[----:B------:R-:W-:-:S04]  /*f1f0*/  LOP3.LUT R4, R4, 0x7fffe000, RZ, 0xc0, !PT ;  /* 0x7fffe00004047812 */ /* 0x000fc800078ec0ff */
[----:B------:R-:W-:-:S05]  /*f200*/  IADD3 R9, R5, R4, R213 ;  /* 0x0000000405097210 */ /* 0x000fca0007ffe0d5 */
        /* <DEDUP_REMOVED lines=17> */
[----:B------:R-:W-:Y:S01]  /*f320*/  IMAD.U32 R45, R5, 0x10000, RZ ;  /* 0x00010000052d7824 */ /* 0x000fe200078e00ff */
[----:B------:R-:W-:Y:S01]  /*f330*/  SHF.L.U32 R46, R6, 0x10, RZ ;  /* 0x00000010062e7819 */ /* 0x000fe200000006ff */
[----:B------:R-:W-:Y:S01]  /*f340*/  FFMA.FTZ R59, R44, R53, -R59 ;  /* 0x000000352c3b7223 */ /* 0x000fe2000001083b */
        /* <DEDUP_REMOVED lines=8> */
[----:B------:R-:W-:Y:S02]  /*f3d0*/  IMAD.U32 R53, R30, 0x10000, RZ ;  /* 0x000100001e357824 */ /* 0x000fe400078e00ff */
[-C--:B------:R-:W-:Y:S01]  /*f3e0*/  FMUL.FTZ R63, R49, R44.reuse ;  /* 0x0000002c313f7220 */ /* 0x080fe20000410000 */
[----:B------:R-:W-:Y:S01]  /*f3f0*/  FFMA.FTZ R54, R4, R57, R55 ;  /* 0x0000003904367223 */ /* 0x000fe20000010037 */
[C---:B------:R-:W-:Y:S01]  /*f400*/  FFMA.FTZ R56, R45.reuse, R44, -R8 ;  /* 0x0000002c2d387223 */ /* 0x040fe20000010808 */
[----:B------:R-:W-:Y:S02]  /*f410*/  IMAD.U32 R49, R26, 0x10000, RZ ;  /* 0x000100001a317824 */ /* 0x000fe400078e00ff */
[----:B------:R-:W-:Y:S01]  /*f420*/  FFMA.FTZ R63, R45, R48, R63 ;  /* 0x000000302d3f7223 */ /* 0x000fe2000001003f */
[----:B------:R-:W-:Y:S01]  /*f430*/  FMUL.FTZ R57, R50, R53 ;  /* 0x0000003532397220 */ /* 0x000fe20000410000 */
[----:B------:R-:W-:Y:S01]  /*f440*/  LOP3.LUT R55, R30, 0xffff0000, RZ, 0xc0, !PT ;  /* 0xffff00001e377812 */ /* 0x000fe200078ec0ff */
[----:B------:R-:W-:Y:S01]  /*f450*/  IMAD.U32 R44, R31, 0x10000, RZ ;  /* 0x000100001f2c7824 */ /* 0x000fe200078e00ff */
        /* <DEDUP_REMOVED lines=22> */
[----:B------:R-:W-:-:S02]  /*f5c0*/  FMUL.FTZ R11, R11, R6 ;  /* 0x000000060b0b7220 */ /* 0x000fc40000410000 */
[C---:B------:R-:W-:Y:S01]  /*f5d0*/  FFMA.FTZ R9, R5.reuse, R4, -R44 ;  /* 0x0000000405097223 */ /* 0x040fe2000001082c */
[----:B------:R-:W-:Y:S01]  /*f5e0*/  FFMA.FTZ R44, R5, R8, R45 ;  /* 0x00000008052c7223 */ /* 0x000fe2000001002d */
[C---:B------:R-:W-:Y:S01]  /*f5f0*/  FFMA.FTZ R58, R7.reuse, R6, -R58 ;  /* 0x00000006073a7223 */ /* 0x040fe2000001083a */
        /* <DEDUP_REMOVED lines=11> */
.L_x_4219:
[----:B------:R-:W-:Y:S05]  /*f6b0*/  BSYNC B2 ;  /* 0x0000000000027941 */ /* 0x000fea0003800000 */
.L_x_4218:
[----:B------:R-:W-:Y:S05]  /*f6c0*/  @P2 BRA `(.L_x_4215) ;  /* 0x00000004005c2947 */ /* 0x000fea0003800000 */
[----:B-1----:R-:W3:Y:S01]  /*f6d0*/  LDL R61, [R1+0x74] ;  /* 0x00007400013d7983 */ /* 0x002ee20000100800 */
[----:B------:R-:W-:Y:S01]  /*f6e0*/  LEA.HI R41, R41, R233, RZ, 0x1d ;  /* 0x000000e929297211 */ /* 0x000fe200078fe8ff */
[C---:B------:R-:W-:Y:S01]  /*f6f0*/  IMAD.U32 R54, R14.reuse, 0x10000, RZ ;  /* 0x000100000e367824 */ /* 0x040fe200078e00ff */
[----:B------:R-:W-:Y:S01]  /*f700*/  LOP3.LUT R51, R14, 0xffff0000, RZ, 0xc0, !PT ;  /* 0xffff00000e337812 */ /* 0x000fe200078ec0ff */
[----:B------:R-:W-:Y:S01]  /*f710*/  IMAD.U32 R52, R0, 0x10000, RZ ;  /* 0x0001000000347824 */ /* 0x000fe200078e00ff */
[----:B--2---:R-:W-:Y:S01]  /*f720*/  SHF.R.S32.HI R6, RZ, 0x1f, R41 ;  /* 0x0000001fff067819 */ /* 0x004fe20000011429 */
[----:B------:R-:W-:Y:S02]  /*f730*/  IMAD.SHL.U32 R4, R41, 0x8, RZ ;  /* 0x0000000829047824 */ /* 0x000fe400078e00ff */
[----:B------:R-:W-:Y:S01]  /*f740*/  IMAD.U32 R53, R15, 0x10000, RZ ;  /* 0x000100000f357824 */ /* 0x000fe200078e00ff */
[----:B------:R-:W-:Y:S02]  /*f750*/  LEA.HI R6, R6, R41, RZ, 0x3 ;  /* 0x0000002906067211 */ /* 0x000fe400078f18ff */
[----:B0-----:R-:W-:-:S03]  /*f760*/  LOP3.LUT R5, R211, 0x38, R4, 0xf8, !PT ;  /* 0x00000038d3057812 */ /* 0x001fc600078ef804 */
        /* <DEDUP_REMOVED lines=12> */
[----:B------:R-:W-:Y:S01]  /*f830*/  LOP3.LUT R47, R0, 0xffff0000, RZ, 0xc0, !PT ;  /* 0xffff0000002f7812 */ /* 0x000fe200078ec0ff */
[----:B------:R-:W-:Y:S01]  /*f840*/  FMUL.FTZ R55, R8, R51 ;  /* 0x0000003308377220 */ /* 0x000fe20000410000 */
[C---:B------:R-:W-:Y:S01]  /*f850*/  IMAD.U32 R49, R10.reuse, 0x10000, RZ ;  /* 0x000100000a317824 */ /* 0x040fe200078e00ff */
[----:B------:R-:W-:Y:S01]  /*f860*/  LOP3.LUT R10, R10, 0xffff0000, RZ, 0xc0, !PT ;  /* 0xffff00000a0a7812 */ /* 0x000fe200078ec0ff */
[----:B------:R-:W-:-:S02]  /*f870*/  IMAD.U32 R50, R11, 0x10000, RZ ;  /* 0x000100000b327824 */ /* 0x000fc400078e00ff */
[----:B------:R-:W-:Y:S01]  /*f880*/  FMUL.FTZ R57, R8, R47 ;  /* 0x0000002f08397220 */ /* 0x000fe20000410000 */
[----:B------:R-:W-:Y:S01]  /*f890*/  IMAD.U32 R8, R20, 0x10000, RZ ;  /* 0x0001000014087824 */ /* 0x000fe200078e00ff */
[----:B------:R-:W-:Y:S01]  /*f8a0*/  LOP3.LUT R11, R11, 0xffff0000, RZ, 0xc0, !PT ;  /* 0xffff00000b0b7812 */ /* 0x000fe200078ec0ff */
[----:B---3--:R-:W0:Y:S02]  /*f8b0*/  LDS.128 R4, [R61] ;  /* 0x000000003d047984 */ /* 0x008e240000000c00 */
[C---:B0-----:R-:W-:Y:S01]  /*f8c0*/  IMAD.U32 R43, R4.reuse, 0x10000, RZ ;  /* 0x00010000042b7824 */ /* 0x041fe200078e00ff */
[----:B------:R-:W-:Y:S01]  /*f8d0*/  LOP3.LUT R4, R4, 0xffff0000, RZ, 0xc0, !PT ;  /* 0xffff000004047812 */ /* 0x000fe200078ec0ff */
[C---:B------:R-:W-:Y:S01]  /*f8e0*/  IMAD.U32 R44, R5.reuse, 0x10000, RZ ;  /* 0x00010000052c7824 */ /* 0x040fe200078e00ff */
[----:B------:R-:W-:Y:S01]  /*f8f0*/  LOP3.LUT R5, R5, 0xffff0000, RZ, 0xc0, !PT ;  /* 0xffff000005057812 */ /* 0x000fe200078ec0ff */
[C---:B------:R-:W-:Y:S01]  /*f900*/  FFMA.FTZ R56, R43.reuse, R52, -R56 ;  /* 0x000000342b387223 */ /* 0x040fe20000010838 */
[----:B------:R-:W-:Y:S01]  /*f910*/  FFMA.FTZ R58, R43, R54, R58 ;  /* 0x000000362b3a7223 */ /* 0x000fe2000001003a */
[----:B------:R-:W-:-:S02]  /*f920*/  IMAD.U32 R43, R3, 0x10000, RZ ;  /* 0x00010000032b7824 */ /* 0x000fc400078e00ff */
[----:B------:R-:W-:Y:S01]  /*f930*/  FFMA.FTZ R55, R4, R47, -R55 ;  /* 0x0000002f04377223 */ /* 0x000fe20000010837 */
[----:B------:R-:W-:Y:S01]  /*f940*/  FMUL.FTZ R47, R48, R53 ;  /* 0x00000035302f7220 */ /* 0x000fe20000410000 */
[----:B------:R-:W-:Y:S01]  /*f950*/  FFMA.FTZ R57, R4, R51, R57 ;  /* 0x0000003304397223 */ /* 0x000fe20000010039 */
[-C--:B------:R-:W-:Y:S01]  /*f960*/  FMUL.FTZ R52, R48, R43.reuse ;  /* 0x0000002b30347220 */ /* 0x080fe20000410000 */
[----:B------:R-:W-:Y:S01]  /*f970*/  LOP3.LUT R51, R20, 0xffff0000, RZ, 0xc0, !PT ;  /* 0xffff000014337812 */ /* 0x000fe200078ec0ff */
[----:B------:R-:W-:Y:S01]  /*f980*/  FFMA.FTZ R48, R44, R43, -R47 ;  /* 0x0000002b2c307223 */ /* 0x000fe2000001082f */
[C---:B------:R-:W-:Y:S01]  /*f990*/  LOP3.LUT R43, R12.reuse, 0xffff0000, RZ, 0xc0, !PT ;  /* 0xffff00000c2b7812 */ /* 0x040fe200078ec0ff */
[----:B------:R-:W-:Y:S02]  /*f9a0*/  IMAD.U32 R4, R12, 0x10000, RZ ;  /* 0x000100000c047824 */ /* 0x000fe400078e00ff */
[----:B------:R-:W-:Y:S01]  /*f9b0*/  FFMA.FTZ R52, R44, R53, R52 ;  /* 0x000000352c347223 */ /* 0x000fe20000010034 */
[C---:B------:R-:W-:Y:S01]  /*f9c0*/  IMAD.U32 R45, R6.reuse, 0x10000, RZ ;  /* 0x00010000062d7824 */ /* 0x040fe200078e00ff */
[----:B------:R-:W-:Y:S01]  /*f9d0*/  LOP3.LUT R6, R6, 0xffff0000, RZ, 0xc0, !PT ;  /* 0xffff000006067812 */ /* 0x000fe200078ec0ff */
[C---:B------:R-:W-:Y:S01]  /*f9e0*/  FMUL.FTZ R59, R10.reuse, R51 ;  /* 0x000000330a3b7220 */ /* 0x040fe20000410000 */
[C---:B------:R-:W-:Y:S01]  /*f9f0*/  FMUL.FTZ R44, R49.reuse, R8 ;  /* 0x00000008312c7220 */ /* 0x040fe20000410000 */
[----:B------:R-:W-:Y:S01]  /*fa00*/  FMUL.FTZ R54, R49, R4 ;  /* 0x0000000431367220 */ /* 0x000fe20000410000 */
[----:B------:R-:W-:Y:S01]  /*fa10*/  FMUL.FTZ R10, R10, R43 ;  /* 0x0000002b0a0a7220 */ /* 0x000fe20000410000 */
[----:B------:R-:W-:-:S02]  /*fa20*/  IMAD.U32 R49, R21, 0x10000, RZ ;  /* 0x0001000015317824 */ /* 0x000fc400078e00ff */
[----:B------:R-:W-:Y:S01]  /*fa30*/  FFMA.FTZ R53, R45, R4, -R44 ;  /* 0x000000042d357223 */ /* 0x000fe2000001082c */
[----:B------:R-:W-:Y:S02]  /*fa40*/  IMAD.U32 R47, R13, 0x10000, RZ ;  /* 0x000100000d2f7824 */ /* 0x000fe400078e00ff */
[----:B------:R-:W-:Y:S01]  /*fa50*/  FFMA.FTZ R54, R45, R8, R54 ;  /* 0x000000082d367223 */ /* 0x000fe20000010036 */
[----:B------:R-:W-:Y:S01]  /*fa60*/  FFMA.FTZ R51, R6, R51, R10 ;  /* 0x0000003306337223 */ /* 0x000fe2000001000a */
[----:B------:R-:W-:Y:S02]  /*fa70*/  IMAD.U32 R46, R7, 0x10000, RZ ;  /* 0x00010000072e7824 */ /* 0x000fe400078e00ff */
        /* <DEDUP_REMOVED lines=28> */
.L_x_4215:
[----:B------:R-:W-:Y:S05]  /*fc40*/  BSYNC B1 ;  /* 0x0000000000017941 */ /* 0x000fea0003800000 */
.L_x_4214:
[----:B------:R-:W-:-:S13]  /*fc50*/  ISETP.GE.AND P0, PT, R227, R42, PT ;  /* 0x0000002ae300720c */ /* 0x000fda0003f06270 */
[----:B------:R-:W-:Y:S05]  /*fc60*/  @P0 BRA `(.L_x_4198) ;  /* 0x00000010004c0947 */ /* 0x000fea0003800000 */
[----:B---3--:R-:W3:Y:S01]  /*fc70*/  LDC R41, c[0x0][0x3f4] ;  /* 0x0000fd00ff297b82 */ /* 0x008ee20000000800 */
[C---:B-12---:R-:W-:Y:S01]  /*fc80*/  VIADD R4, R18.reuse, 0x20 ;  /* 0x0000002012047836 */ /* 0x046fe20000000000 */
[----:B------:R-:W-:Y:S01]  /*fc90*/  BSSY B1, `(.L_x_4220) ;  /* 0x000005e000017945 */ /* 0x000fe20003800000 */
[C---:B------:R-:W-:Y:S01]  /*fca0*/  VIADD R6, R18.reuse, 0x40 ;  /* 0x0000004012067836 */ /* 0x040fe20000000000 */
[----:B------:R-:W-:Y:S02]  /*fcb0*/  SHF.R.U32.HI R59, RZ, 0x3, R205 ;  /* 0x00000003ff3b7819 */ /* 0x000fe400000116cd */
[-C--:B---3--:R-:W-:Y:S02]  /*fcc0*/  ISETP.GE.AND P0, PT, R18, R41.reuse, PT ;  /* 0x000000291200720c */ /* 0x088fe40003f06270 */
[-C--:B------:R-:W-:Y:S02]  /*fcd0*/  ISETP.GE.AND P1, PT, R4, R41.reuse, PT ;  /* 0x000000290400720c */ /* 0x080fe40003f26270 */
[----:B------:R-:W-:-:S09]  /*fce0*/  ISETP.GE.AND P2, PT, R6, R41, PT ;  /* 0x000000290600720c */ /* 0x000fd20003f46270 */
[----:B------:R-:W-:Y:S05]  /*fcf0*/  @P0 BRA `(.L_x_4221) ;  /* 0x00000004005c0947 */ /* 0x000fea0003800000 */
[----:B------:R-:W2:Y:S01]  /*fd00*/  LDL R61, [R1+0x78] ;  /* 0x00007800013d7983 */ /* 0x000ea20000100800 */
[----:B------:R-:W-:Y:S01]  /*fd10*/  LEA.HI R4, R41, R231, RZ, 0x1d ;  /* 0x000000e729047211 */ /* 0x000fe200078fe8ff */
[C---:B------:R-:W-:Y:S01]  /*fd20*/  IMAD.U32 R53, R37.reuse, 0x10000, RZ ;  /* 0x0001000025357824 */ /* 0x040fe200078e00ff */
[----:B------:R-:W-:Y:S01]  /*fd30*/  LOP3.LUT R58, R37, 0xffff0000, RZ, 0xc0, !PT ;  /* 0xffff0000253a7812 */ /* 0x000fe200078ec0ff */
[----:B------:R-:W-:Y:S01]  /*fd40*/  IMAD.U32 R51, R32, 0x10000, RZ ;  /* 0x0001000020337824 */ /* 0x000fe200078e00ff */
[----:B0-----:R-:W-:Y:S01]  /*fd50*/  SHF.R.S32.HI R5, RZ, 0x1f, R4 ;  /* 0x0000001fff057819 */ /* 0x001fe20000011404 */
[----:B------:R-:W-:Y:S01]  /*fd60*/  IMAD.SHL.U32 R6, R4, 0x8, RZ ;  /* 0x0000000804067824 */ /* 0x000fe200078e00ff */
[----:B------:R-:W-:Y:S01]  /*fd70*/  LOP3.LUT R32, R32, 0xffff0000, RZ, 0xc0, !PT ;  /* 0xffff000020207812 */ /* 0x000fe200078ec0ff */
[----:B------:R-:W-:Y:S01]  /*fd80*/  IMAD.U32 R60, R38, 0x10000, RZ ;  /* 0x00010000263c7824 */ /* 0x000fe200078e00ff */
[----:B------:R-:W-:Y:S01]  /*fd90*/  LEA.HI R5, R5, R4, RZ, 0x3 ;  /* 0x0000000405057211 */ /* 0x000fe200078f18ff */
[----:B------:R-:W-:Y:S01]  /*fda0*/  IMAD.U32 R56, R33, 0x10000, RZ ;  /* 0x0001000021387824 */ /* 0x000fe200078e00ff */
[----:B------:R-:W-:Y:S01]  /*fdb0*/  LOP3.LUT R4, R205, 0x38, R6, 0xf8, !PT ;  /* 0x00000038cd047812 */ /* 0x000fe200078ef806 */
[----:B------:R-:W-:Y:S01]  /*fdc0*/  IMAD.U32 R55, R39, 0x10000, RZ ;  /* 0x0001000027377824 */ /* 0x000fe200078e00ff */
[----:B------:R-:W-:Y:S01]  /*fdd0*/  LOP3.LUT R57, R40, 0xffff0000, RZ, 0xc0, !PT ;  /* 0xffff000028397812 */ /* 0x000fe200078ec0ff */
[----:B------:R-:W-:Y:S01]  /*fde0*/  IMAD.SHL.U32 R5, R5, 0x400, RZ ;  /* 0x0000040005057824 */ /* 0x000fe200078e00ff */
[----:B------:R-:W-:-:S02]  /*fdf0*/  LOP3.LUT R4, R4, R59, RZ, 0x3c, !PT ;  /* 0x0000003b04047212 */ /* 0x000fc400078e3cff */
[----:B------:R-:W-:Y:S02]  /*fe00*/  LOP3.LUT R33, R33, 0xffff0000, RZ, 0xc0, !PT ;  /* 0xffff000021217812 */ /* 0x000fe400078ec0ff */
        /* <DEDUP_REMOVED lines=10> */
[----:B------:R-:W-:Y:S01]  /*feb0*/  FMUL.FTZ R47, R60, R48 ;  /* 0x000000303c2f7220 */ /* 0x000fe20000410000 */
[----:B------:R-:W-:Y:S01]  /*fec0*/  FMUL.FTZ R37, R58, R8 ;  /* 0x000000083a257220 */ /* 0x000fe20000410000 */
        /* <DEDUP_REMOVED lines=9> */
[-C--:B------:R-:W-:Y:S01]  /*ff60*/  FFMA.FTZ R52, R51, R43.reuse, -R52 ;  /* 0x0000002b33347223 */ /* 0x080fe20000010834 */
[----:B------:R-:W-:Y:S01]  /*ff70*/  FMUL.FTZ R51, R56, R48 ;  /* 0x0000003038337220 */ /* 0x000fe20000410000 */
[----:B------:R-:W-:Y:S01]  /*ff80*/  FFMA.FTZ R54, R53, R43, R54 ;  /* 0x0000002b35367223 */ /* 0x000fe20000010036 */
[----:B------:R-:W-:Y:S01]  /*ff90*/  FMUL.FTZ R43, R32, R8 ;  /* 0x00000008202b7220 */ /* 0x000fe20000410000 */
[----:B------:R-:W-:-:S02]  /*ffa0*/  IMAD.U32 R53, R34, 0x10000, RZ ;  /* 0x0001000022357824 */ /* 0x000fc400078e00ff */
[-C--:B------:R-:W-:Y:S01]  /*ffb0*/  FFMA.FTZ R47, R56, R44.reuse, -R47 ;  /* 0x0000002c382f7223 */ /* 0x080fe2000001082f */
[----:B------:R-:W-:Y:S01]  /*ffc0*/  FFMA.FTZ R51, R60, R44, R51 ;  /* 0x0000002c3c337223 */ /* 0x000fe20000010033 */
[----:B------:R-:W-:Y:S01]  /*ffd0*/  LOP3.LUT R34, R34, 0xffff0000, RZ, 0xc0, !PT ;  /* 0xffff000022227812 */ /* 0x000fe200078ec0ff */
[-C--:B------:R-:W-:Y:S01]  /*ffe0*/  FFMA.FTZ R37, R32, R4.reuse, -R37 ;  /* 0x0000000420257223 */ /* 0x080fe20000010825 */
[----:B------:R-:W-:Y:S01]  /*fff0*/  LOP3.LUT R44, R39, 0xffff0000, RZ, 0xc0, !PT ;  /* 0xffff0000272c7812 */ /* 0x000fe200078ec0ff */
        /* <DEDUP_REMOVED lines=10> */
[----:B------:R-:W-:Y:S02]  /*100a0*/  IMAD.U32 R46, R7, 0x10000, RZ ;  /* 0x00010000072e7824 */ /* 0x000fe400078e00ff */
[----:B------:R-:W-:Y:S01]  /*100b0*/  FMUL.FTZ R45, R48, R50 ;  /* 0x00000032302d7220 */ /* 0x000fe20000410000 */
[C---:B------:R-:W-:Y:S01]  /*100c0*/  IMAD.U32 R4, R35.reuse, 0x10000, RZ ;  /* 0x0001000023047824 */ /* 0x040fe200078e00ff */
[----:B------:R-:W-:Y:S01]  /*100d0*/  LOP3.LUT R55, R38, 0xffff0000, RZ, 0xc0, !PT ;  /* 0xffff000026377812 */ /* 0x000fe200078ec0ff */
[----:B------:R-:W-:Y:S01]  /*100e0*/  FFMA.FTZ R39, R34, R6, -R39 ;  /* 0x0000000622277223 */ /* 0x000fe20000010827 */
[----:B------:R-:W-:Y:S01]  /*100f0*/  LOP3.LUT R35, R35, 0xffff0000, RZ, 0xc0, !PT ;  /* 0xffff000023237812 */ /* 0x000fe200078ec0ff */
[C---:B------:R-:W-:Y:S01]  /*10100*/  FMUL.FTZ R53, R4.reuse, R50 ;  /* 0x0000003204357220 */ /* 0x040fe20000410000 */
[----:B------:R-:W-:Y:S01]  /*10110*/  LOP3.LUT R7, R7, 0xffff0000, RZ, 0xc0, !PT ;  /* 0xffff000007077812 */ /* 0x000fe200078ec0ff */
[----:B------:R-:W-:Y:S01]  /*10120*/  FFMA.FTZ R45, R4, R46, -R45 ;  /* 0x0000002e042d7223 */ /* 0x000fe2000001082d */
[----:B------:R-:W-:Y:S01]  /*10130*/  FFMA.FTZ R49, R44, R6, R49 ;  /* 0x000000062c317223 */ /* 0x000fe20000010031 */
[----:B------:R-:W-:Y:S01]  /*10140*/  FMUL.FTZ R4, R55, R9 ;  /* 0x0000000937047220 */ /* 0x000fe20000410000 */
        /* <DEDUP_REMOVED lines=18> */
.L_x_4221:
[----:B------:R-:W-:Y:S05]  /*10270*/  BSYNC B1 ;  /* 0x0000000000017941 */ /* 0x000fea0003800000 */
.L_x_4220:
        /* <DEDUP_REMOVED lines=12> */
[C---:B------:R-:W-:Y:S01]  /*10340*/  IMAD.U32 R47, R26.reuse, 0x10000, RZ ;  /* 0x000100001a2f7824 */ /* 0x040fe200078e00ff */
[----:B------:R-:W-:Y:S01]  /*10350*/  LOP3.LUT R4, R205, 0x38, R6, 0xf8, !PT ;  /* 0x00000038cd047812 */ /* 0x000fe200078ef806 */
[----:B------:R-:W-:Y:S01]  /*10360*/  IMAD.U32 R48, R29, 0x10000, RZ ;  /* 0x000100001d307824 */ /* 0x000fe200078e00ff */
[----:B------:R-:W-:Y:S01]  /*10370*/  LOP3.LUT R26, R26, 0xffff0000, RZ, 0xc0, !PT ;  /* 0xffff00001a1a7812 */ /* 0x000fe200078ec0ff */
[----:B------:R-:W-:Y:S01]  /*10380*/  IMAD.SHL.U32 R5, R5, 0x400, RZ ;  /* 0x0000040005057824 */ /* 0x000fe200078e00ff */
[----:B------:R-:W-:Y:S01]  /*10390*/  LOP3.LUT R4, R4, R59, RZ, 0x3c, !PT ;  /* 0x0000003b04047212 */ /* 0x000fe200078e3cff */
[----:B------:R-:W-:Y:S01]  /*103a0*/  IMAD.U32 R55, R31, 0x10000, RZ ;  /* 0x000100001f377824 */ /* 0x000fe200078e00ff */
[----:B------:R-:W-:Y:S01]  /*103b0*/  LOP3.LUT R30, R30, 0xffff0000, RZ, 0xc0, !PT ;  /* 0xffff00001e1e7812 */ /* 0x000fe200078ec0ff */
[----:B------:R-:W-:Y:S01]  /*103c0*/  IMAD.U32 R28, R25, 0x10000, RZ ;  /* 0x00010000191c7824 */ /* 0x000fe200078e00ff */
[----:B------:R-:W-:Y:S01]  /*103d0*/  LOP3.LUT R5, R5, 0x7fffe000, RZ, 0xc0, !PT ;  /* 0x7fffe00005057812 */ /* 0x000fe200078ec0ff */
[----:B------:R-:W-:Y:S01]  /*103e0*/  IMAD.U32 R51, R27, 0x10000, RZ ;  /* 0x000100001b337824 */ /* 0x000fe200078e00ff */
[----:B------:R-:W-:-:S02]  /*103f0*/  LOP3.LUT R29, R29, 0xffff0000, RZ, 0xc0, !PT ;  /* 0xffff00001d1d7812 */ /* 0x000fc400078ec0ff */
[----:B------:R-:W-:Y:S02]  /*10400*/  IADD3 R9, R4, R5, R215 ;  /* 0x0000000504097210 */ /* 0x000fe40007ffe0d7 */
[----:B------:R-:W-:Y:S02]  /*10410*/  LOP3.LUT R31, R31, 0xffff0000, RZ, 0xc0, !PT ;  /* 0xffff00001f1f7812 */ /* 0x000fe400078ec0ff */
[----:B------:R-:W-:Y:S01]  /*10420*/  LOP3.LUT R25, R25, 0xffff0000, RZ, 0xc0, !PT ;  /* 0xffff000019197812 */ /* 0x000fe200078ec0ff */
[----:B------:R-:W-:Y:S01]  /*10430*/  IMAD R32, R9, 0x2, R2 ;  /* 0x0000000209207824 */ /* 0x000fe200078e0202 */
[----:B------:R-:W-:-:S04]  /*10440*/  LOP3.LUT R27, R27, 0xffff0000, RZ, 0xc0, !PT ;  /* 0xffff00001b1b7812 */ /* 0x000fc800078ec0ff */
[----:B------:R-:W0:Y:S02]  /*10450*/  LDS.128 R8, [R32+0x15400] ;  /* 0x0154000020087984 */ /* 0x000e240000000c00 */
[C---:B0-----:R-:W-:Y:S01]  /*10460*/  IMAD.U32 R38, R8.reuse, 0x10000, RZ ;  /* 0x0001000008267824 */ /* 0x041fe200078e00ff */
[----:B------:R-:W-:Y:S01]  /*10470*/  LOP3.LUT R8, R8, 0xffff0000, RZ, 0xc0, !PT ;  /* 0xffff000008087812 */ /* 0x000fe200078ec0ff */
[C---:B------:R-:W-:Y:S01]  /*10480*/  IMAD.U32 R40, R10.reuse, 0x10000, RZ ;  /* 0x000100000a287824 */ /* 0x040fe200078e00ff */
[----:B------:R-:W-:Y:S01]  /*10490*/  LOP3.LUT R10, R10, 0xffff0000, RZ, 0xc0, !PT ;  /* 0xffff00000a0a7812 */ /* 0x000fe200078ec0ff */
[-C--:B------:R-:W-:Y:S01]  /*104a0*/  FMUL.FTZ R44, R45, R38.reuse ;  /* 0x000000262d2c7220 */ /* 0x080fe20000410000 */
[----:B------:R-:W-:Y:S01]  /*104b0*/  FMUL.FTZ R38, R43, R38 ;  /* 0x000000262b267220 */ /* 0x000fe20000410000 */
[C---:B------:R-:W-:Y:S01]  /*104c0*/  IMAD.U32 R39, R9.reuse, 0x10000, RZ ;  /* 0x0001000009277824 */ /* 0x040fe200078e00ff */
[----:B------:R-:W-:Y:S01]  /*104d0*/  LOP3.LUT R9, R9, 0xffff0000, RZ, 0xc0, !PT ;  /* 0xffff000009097812 */ /* 0x000fe200078ec0ff */
[C---:B------:R-:W-:Y:S01]  /*104e0*/  IMAD.U32 R42, R11.reuse, 0x10000, RZ ;  /* 0x000100000b2a7824 */ /* 0x040fe200078e00ff */
[----:B------:R-:W-:Y:S01]  /*104f0*/  LOP3.LUT R11, R11, 0xffff0000, RZ, 0xc0, !PT ;  /* 0xffff00000b0b7812 */ /* 0x000fe200078ec0ff */
[----:B------:R-:W-:Y:S01]  /*10500*/  FMUL.FTZ R49, R26, R10 ;  /* 0x0000000a1a317220 */ /* 0x000fe20000410000 */
[----:B--2---:R-:W0:Y:S02]  /*10510*/  LDS.128 R4, [R50] ;  /* 0x0000000032047984 */ /* 0x004e240000000c00 */
[C---:B0-----:R-:W-:Y:S01]  /*10520*/  IMAD.U32 R33, R4.reuse, 0x10000, RZ ;  /* 0x0001000004217824 */ /* 0x041fe200078e00ff */
[----:B------:R-:W-:Y:S01]  /*10530*/  LOP3.LUT R4, R4, 0xffff0000, RZ, 0xc0, !PT ;  /* 0xffff000004047812 */ /* 0x000fe200078ec0ff */
[----:B------:R-:W-:Y:S01]  /*10540*/  IMAD.U32 R34, R5, 0x10000, RZ ;  /* 0x0001000005227824 */ /* 0x000fe200078e00ff */
[----:B------:R-:W-:Y:S01]  /*10550*/  SHF.L.U32 R35, R6, 0x10, RZ ;  /* 0x0000001006237819 */ /* 0x000fe200000006ff */
[-C--:B------:R-:W-:Y:S01]  /*10560*/  FFMA.FTZ R44, R43, R33.reuse, -R44 ;  /* 0x000000212b2c7223 */ /* 0x080fe2000001082c */
[----:B------:R-:W-:Y:S01]  /*10570*/  FFMA.FTZ R38, R45, R33, R38 ;  /* 0x000000212d267223 */ /* 0x000fe20000010026 */
[-C--:B------:R-:W-:Y:S01]  /*10580*/  FMUL.FTZ R43, R46, R8.reuse ;  /* 0x000000082e2b7220 */ /* 0x080fe20000410000 */
[----:B------:R-:W-:Y:S01]  /*10590*/  FMUL.FTZ R33, R24, R8 ;  /* 0x0000000818217220 */ /* 0x000fe20000410000 */
[----:B------:R-:W-:Y:S01]  /*105a0*/  LOP3.LUT R6, R6, 0xffff0000, RZ, 0xc0, !PT ;  /* 0xffff000006067812 */ /* 0x000fe200078ec0ff */
[----:B------:R-:W-:Y:S01]  /*105b0*/  FMUL.FTZ R45, R48, R39 ;  /* 0x00000027302d7220 */ /* 0x000fe20000410000 */
[-C--:B------:R-:W-:Y:S01]  /*105c0*/  FFMA.FTZ R43, R24, R4.reuse, -R43 ;  /* 0x00000004182b7223 */ /* 0x080fe2000001082b */
[----:B------:R-:W-:Y:S01]  /*105d0*/  FFMA.FTZ R33, R46, R4, R33 ;  /* 0x000000042e217223 */ /* 0x000fe20000010021 */
[----:B------:R-:W-:Y:S01]  /*105e0*/  FMUL.FTZ R4, R53, R40 ;  /* 0x0000002835047220 */ /* 0x000fe20000410000 */
[----:B------:R-:W-:-:S02]  /*105f0*/  IMAD.U32 R37, R7, 0x10000, RZ ;  /* 0x0001000007257824 */ /* 0x000fc400078e00ff */
[C---:B------:R-:W-:Y:S01]  /*10600*/  FMUL.FTZ R40, R47.reuse, R40 ;  /* 0x000000282f287220 */ /* 0x040fe20000410000 */
[----:B------:R-:W-:Y:S01]  /*10610*/  FMUL.FTZ R39, R28, R39 ;  /* 0x000000271c277220 */ /* 0x000fe20000410000 */
[----:B------:R-:W-:Y:S01]  /*10620*/  FFMA.FTZ R8, R47, R35, -R4 ;  /* 0x000000232f087223 */ /* 0x000fe20000010804 */
[----:B------:R-:W-:Y:S01]  /*10630*/  FMUL.FTZ R4, R55, R42 ;  /* 0x0000002a37047220 */ /* 0x000fe20000410000 */
[----:B------:R-:W-:Y:S01]  /*10640*/  FMUL.FTZ R47, R30, R10 ;  /* 0x0000000a1e2f7220 */ /* 0x000fe20000410000 */
[----:B------:R-:W-:Y:S01]  /*10650*/  FFMA.FTZ R45, R28, R34, -R45 ;  /* 0x000000221c2d7223 */ /* 0x000fe2000001082d */
[----:B------:R-:W-:Y:S01]  /*10660*/  LOP3.LUT R5, R5, 0xffff0000, RZ, 0xc0, !PT ;  /* 0xffff000005057812 */ /* 0x000fe200078ec0ff */
[----:B------:R-:W-:Y:S01]  /*10670*/  FFMA.FTZ R49, R30, R6, R49 ;  /* 0x000000061e317223 */ /* 0x000fe20000010031 */
[----:B------:R-:W-:Y:S01]  /*10680*/  LOP3.LUT R7, R7, 0xffff0000, RZ, 0xc0, !PT ;  /* 0xffff000007077812 */ /* 0x000fe200078ec0ff */
[----:B------:R-:W-:Y:S01]  /*10690*/  FFMA.FTZ R28, R51, R37, -R4 ;  /* 0x00000025331c7223 */ /* 0x000fe20000010804 */
[----:B------:R-:W-:Y:S01]  /*106a0*/  FFMA.FTZ R39, R48, R34, R39 ;  /* 0x0000002230277223 */ /* 0x000fe20000010027 */
[----:B------:R-:W-:Y:S01]  /*106b0*/  FFMA.FTZ R47, R26, R6, -R47 ;  /* 0x000000061a2f7223 */ /* 0x000fe2000001082f */
[----:B------:R-:W-:Y:S01]  /*106c0*/  FMUL.FTZ R4, R29, R9 ;  /* 0x000000091d047220 */ /* 0x000fe20000410000 */
        /* <DEDUP_REMOVED lines=20> */
.L_x_4223:
[----:B------:R-:W-:Y:S05]  /*10810*/  BSYNC B1 ;  /* 0x0000000000017941 */ /* 0x000fea0003800000 */
.L_x_4222:
[----:B------:R-:W-:Y:S05]  /*10820*/  @P2 BRA `(.L_x_4198) ;  /* 0x00000004005c2947 */ /* 0x000fea0003800000 */
[----:B------:R-:W0:Y:S01]  /*10830*/  LDL R43, [R1+0x6c] ;  /* 0x00006c00012b7983 */ /* 0x000e220000100800 */
[----:B------:R-:W-:Y:S01]  /*10840*/  LEA.HI R41, R41, R233, RZ, 0x1d ;  /* 0x000000e929297211 */ /* 0x000fe200078fe8ff */
[C---:B------:R-:W-:Y:S01]  /*10850*/  IMAD.U32 R35, R14.reuse, 0x10000, RZ ;  /* 0x000100000e237824 */ /* 0x040fe200078e00ff */
[----:B------:R-:W-:Y:S01]  /*10860*/  LOP3.LUT R40, R14, 0xffff0000, RZ, 0xc0, !PT ;  /* 0xffff00000e287812 */ /* 0x000fe200078ec0ff */
[C---:B------:R-:W-:Y:S01]  /*10870*/  IMAD.U32 R33, R0.reuse, 0x10000, RZ ;  /* 0x0001000000217824 */ /* 0x040fe200078e00ff */
[----:B-12---:R-:W-:Y:S01]  /*10880*/  SHF.R.S32.HI R6, RZ, 0x1f, R41 ;  /* 0x0000001fff067819 */ /* 0x006fe20000011429 */
[----:B------:R-:W-:Y:S01]  /*10890*/  IMAD.SHL.U32 R4, R41, 0x8, RZ ;  /* 0x0000000829047824 */ /* 0x000fe200078e00ff */
[----:B------:R-:W-:Y:S01]  /*108a0*/  LOP3.LUT R0, R0, 0xffff0000, RZ, 0xc0, !PT ;  /* 0xffff000000007812 */ /* 0x000fe200078ec0ff */
[----:B------:R-:W-:Y:S01]  /*108b0*/  IMAD.U32 R42, R15, 0x10000, RZ ;  /* 0x000100000f2a7824 */ /* 0x000fe200078e00ff */
[----:B------:R-:W-:Y:S01]  /*108c0*/  LEA.HI R6, R6, R41, RZ, 0x3 ;  /* 0x0000002906067211 */ /* 0x000fe200078f18ff */
[----:B------:R-:W-:Y:S01]  /*108d0*/  IMAD.U32 R38, R3, 0x10000, RZ ;  /* 0x0001000003267824 */ /* 0x000fe200078e00ff */
[----:B------:R-:W-:Y:S01]  /*108e0*/  LOP3.LUT R4, R205, 0x38, R4, 0xf8, !PT ;  /* 0x00000038cd047812 */ /* 0x000fe200078ef804 */
[C---:B------:R-:W-:Y:S01]  /*108f0*/  IMAD.U32 R39, R20.reuse, 0x10000, RZ ;  /* 0x0001000014277824 */ /* 0x040fe200078e00ff */
[----:B------:R-:W-:Y:S01]  /*10900*/  LOP3.LUT R20, R20, 0xffff0000, RZ, 0xc0, !PT ;  /* 0xffff000014147812 */ /* 0x000fe200078ec0ff */
[----:B------:R-:W-:Y:S01]  /*10910*/  IMAD.SHL.U32 R6, R6, 0x400, RZ ;  /* 0x0000040006067824 */ /* 0x000fe200078e00ff */
[----:B------:R-:W-:Y:S01]  /*10920*/  LOP3.LUT R4, R4, R59, RZ, 0x3c, !PT ;  /* 0x0000003b04047212 */ /* 0x000fe200078e3cff */
[C---:B------:R-:W-:Y:S01]  /*10930*/  IMAD.U32 R37, R12.reuse, 0x10000, RZ ;  /* 0x000100000c257824 */ /* 0x040fe200078e00ff */
[----:B------:R-:W-:-:S02]  /*10940*/  LOP3.LUT R12, R12, 0xffff0000, RZ, 0xc0, !PT ;  /* 0xffff00000c0c7812 */ /* 0x000fc400078ec0ff */
[----:B------:R-:W-:Y:S02]  /*10950*/  LOP3.LUT R6, R6, 0x7fffe000, RZ, 0xc0, !PT ;  /* 0x7fffe00006067812 */ /* 0x000fe400078ec0ff */
[----:B------:R-:W-:Y:S02]  /*10960*/  LOP3.LUT R15, R15, 0xffff0000, RZ, 0xc0, !PT ;  /* 0xffff00000f0f7812 */ /* 0x000fe400078ec0ff */
[----:B------:R-:W-:Y:S02]  /*10970*/  IADD3 R9, R4, R6, R215 ;  /* 0x0000000604097210 */ /* 0x000fe40007ffe0d7 */
[----:B------:R-:W-:-:S03]  /*10980*/  LOP3.LUT R3, R3, 0xffff0000, RZ, 0xc0, !PT ;  /* 0xffff000003037812 */ /* 0x000fc600078ec0ff */
[----:B------:R-:W-:-:S05]  /*10990*/  IMAD R24, R9, 0x2, R2 ;  /* 0x0000000209187824 */ /* 0x000fca00078e0202 */
[----:B------:R-:W1:Y:S02]  /*109a0*/  LDS.128 R8, [R24+0x15400] ;  /* 0x0154000018087984 */ /* 0x000e640000000c00 */
[C---:B-1----:R-:W-:Y:S01]  /*109b0*/  IMAD.U32 R29, R8.reuse, 0x10000, RZ ;  /* 0x00010000081d7824 */ /* 0x042fe200078e00ff */
[----:B------:R-:W-:Y:S01]  /*109c0*/  LOP3.LUT R8, R8, 0xffff0000, RZ, 0xc0, !PT ;  /* 0xffff000008087812 */ /* 0x000fe200078ec0ff */
[C---:B------:R-:W-:Y:S01]  /*109d0*/  IMAD.U32 R30, R9.reuse, 0x10000, RZ ;  /* 0x00010000091e7824 */ /* 0x040fe200078e00ff */
[----:B------:R-:W-:Y:S01]  /*109e0*/  LOP3.LUT R9, R9, 0xffff0000, RZ, 0xc0, !PT ;  /* 0xffff000009097812 */ /* 0x000fe200078ec0ff */
[-C--:B------:R-:W-:Y:S01]  /*109f0*/  FMUL.FTZ R34, R35, R29.reuse ;  /* 0x0000001d23227220 */ /* 0x080fe20000410000 */
[----:B------:R-:W-:Y:S01]  /*10a00*/  FMUL.FTZ R14, R33, R29 ;  /* 0x0000001d210e7220 */ /* 0x000fe20000410000 */
[-C--:B------:R-:W-:Y:S01]  /*10a10*/  FMUL.FTZ R29, R40, R8.reuse ;  /* 0x00000008281d7220 */ /* 0x080fe20000410000 */
[C---:B------:R-:W-:Y:S01]  /*10a20*/  IMAD.U32 R31, R10.reuse, 0x10000, RZ ;  /* 0x000100000a1f7824 */ /* 0x040fe200078e00ff */
[----:B------:R-:W-:Y:S01]  /*10a30*/  LOP3.LUT R10, R10, 0xffff0000, RZ, 0xc0, !PT ;  /* 0xffff00000a0a7812 */ /* 0x000fe200078ec0ff */
[C---:B------:R-:W-:Y:S01]  /*10a40*/  IMAD.U32 R32, R11.reuse, 0x10000, RZ ;  /* 0x000100000b207824 */ /* 0x040fe200078e00ff */
[----:B------:R-:W-:Y:S01]  /*10a50*/  LOP3.LUT R11, R11, 0xffff0000, RZ, 0xc0, !PT ;  /* 0xffff00000b0b7812 */ /* 0x000fe200078ec0ff */
[----:B0-----:R-:W0:Y:S02]  /*10a60*/  LDS.128 R4, [R43] ;  /* 0x000000002b047984 */ /* 0x001e240000000c00 */
[C---:B0-----:R-:W-:Y:S01]  /*10a70*/  IMAD.U32 R25, R4.reuse, 0x10000, RZ ;  /* 0x0001000004197824 */ /* 0x041fe200078e00ff */
[----:B------:R-:W-:Y:S01]  /*10a80*/  LOP3.LUT R4, R4, 0xffff0000, RZ, 0xc0, !PT ;  /* 0xffff000004047812 */ /* 0x000fe200078ec0ff */
[C---:B------:R-:W-:Y:S01]  /*10a90*/  IMAD.U32 R26, R5.reuse, 0x10000, RZ ;  /* 0x00010000051a7824 */ /* 0x040fe200078e00ff */
[----:B------:R-:W-:Y:S01]  /*10aa0*/  LOP3.LUT R5, R5, 0xffff0000, RZ, 0xc0, !PT ;  /* 0xffff000005057812 */ /* 0x000fe200078ec0ff */
[-C--:B------:R-:W-:Y:S01]  /*10ab0*/  FFMA.FTZ R34, R33, R25.reuse, -R34 ;  /* 0x0000001921227223 */ /* 0x080fe20000010822 */
[----:B------:R-:W-:Y:S01]  /*10ac0*/  FFMA.FTZ R14, R35, R25, R14 ;  /* 0x00000019230e7223 */ /* 0x000fe2000001000e */
[C---:B------:R-:W-:Y:S01]  /*10ad0*/  FMUL.FTZ R25, R0.reuse, R8 ;  /* 0x0000000800197220 */ /* 0x040fe20000410000 */
[----:B------:R-:W-:Y:S01]  /*10ae0*/  FFMA.FTZ R29, R0, R4, -R29 ;  /* 0x00000004001d7223 */ /* 0x000fe2000001081d */
[-C--:B------:R-:W-:Y:S01]  /*10af0*/  FMUL.FTZ R33, R42, R30.reuse ;  /* 0x0000001e2a217220 */ /* 0x080fe20000410000 */
[----:B------:R-:W-:Y:S01]  /*10b00*/  FMUL.FTZ R35, R38, R30 ;  /* 0x0000001e26237220 */ /* 0x000fe20000410000 */
[----:B------:R-:W-:-:S02]  /*10b10*/  IMAD.U32 R27, R6, 0x10000, RZ ;  /* 0x00010000061b7824 */ /* 0x000fc400078e00ff */
[-C--:B------:R-:W-:Y:S01]  /*10b20*/  FMUL.FTZ R0, R39, R31.reuse ;  /* 0x0000001f27007220 */ /* 0x080fe20000410000 */
[----:B------:R-:W-:Y:S01]  /*10b30*/  FFMA.FTZ R25, R40, R4, R25 ;  /* 0x0000000428197223 */ /* 0x000fe20000010019 */
[-C--:B------:R-:W-:Y:S01]  /*10b40*/  FFMA.FTZ R33, R38, R26.reuse, -R33 ;  /* 0x0000001a26217223 */ /* 0x080fe20000010821 */
[----:B------:R-:W-:Y:S01]  /*10b50*/  FFMA.FTZ R35, R42, R26, R35 ;  /* 0x0000001a2a237223 */ /* 0x000fe20000010023 */
[C---:B------:R-:W-:Y:S01]  /*10b60*/  FMUL.FTZ R4, R37.reuse, R31 ;  /* 0x0000001f25047220 */ /* 0x040fe20000410000 */
[-C--:B------:R-:W-:Y:S01]  /*10b70*/  FFMA.FTZ R8, R37, R27.reuse, -R0 ;  /* 0x0000001b25087223 */ /* 0x080fe20000010800 */
[----:B------:R-:W-:Y:S02]  /*10b80*/  IMAD.U32 R26, R21, 0x10000, RZ ;  /* 0x00010000151a7824 */ /* 0x000fe400078e00ff */
[-C--:B------:R-:W-:Y:S01]  /*10b90*/  FMUL.FTZ R31, R20, R10.reuse ;  /* 0x0000000a141f7220 */ /* 0x080fe20000410000 */
[----:B------:R-:W-:Y:S02]  /*10ba0*/  IMAD.U32 R0, R13, 0x10000, RZ ;  /* 0x000100000d007824 */ /* 0x000fe400078e00ff */
[----:B------:R-:W-:Y:S01]  /*10bb0*/  FMUL.FTZ R37, R12, R10 ;  /* 0x0000000a0c257220 */ /* 0x000fe20000410000 */
[----:B------:R-:W-:Y:S01]  /*10bc0*/  LOP3.LUT R6, R6, 0xffff0000, RZ, 0xc0, !PT ;  /* 0xffff000006067812 */ /* 0x000fe200078ec0ff */
[----:B------:R-:W-:Y:S01]  /*10bd0*/  FFMA.FTZ R10, R39, R27, R4 ;  /* 0x0000001b270a7223 */ /* 0x000fe20000010004 */
[----:B------:R-:W-:-:S02]  /*10be0*/  IMAD.U32 R28, R7, 0x10000, RZ ;  /* 0x00010000071c7824 */ /* 0x000fc400078e00ff */
[-C--:B------:R-:W-:Y:S01]  /*10bf0*/  FMUL.FTZ R27, R26, R32.reuse ;  /* 0x000000201a1b7220 */ /* 0x080fe20000410000 */
[----:B------:R-:W-:Y:S01]  /*10c00*/  LOP3.LUT R21, R21, 0xffff0000, RZ, 0xc0, !PT ;  /* 0xffff000015157812 */ /* 0x000fe200078ec0ff */
[----:B------:R-:W-:Y:S01]  /*10c10*/  FMUL.FTZ R39, R0, R32 ;  /* 0x0000002000277220 */ /* 0x000fe20000410000 */
[----:B------:R-:W-:Y:S01]  /*10c20*/  LOP3.LUT R13, R13, 0xffff0000, RZ, 0xc0, !PT ;  /* 0xffff00000d0d7812 */ /* 0x000fe200078ec0ff */
[-C--:B------:R-:W-:Y:S01]  /*10c30*/  FFMA.FTZ R31, R12, R6.reuse, -R31 ;  /* 0x000000060c1f7223 */ /* 0x080fe2000001081f */
[----:B------:R-:W-:Y:S01]  /*10c40*/  LOP3.LUT R7, R7, 0xffff0000, RZ, 0xc0, !PT ;  /* 0xffff000007077812 */ /* 0x000fe200078ec0ff */
[----:B------:R-:W-:Y:S01]  /*10c50*/  FFMA.FTZ R37, R20, R6, R37 ;  /* 0x0000000614257223 */ /* 0x000fe20000010025 */
[-C--:B------:R-:W-:Y:S01]  /*10c60*/  FFMA.FTZ R27, R0, R28.reuse, -R27 ;  /* 0x0000001c001b7223 */ /* 0x080fe2000001081b */
        /* <DEDUP_REMOVED lines=19> */
.L_x_4198:
[----:B------:R-:W-:Y:S05]  /*10da0*/  BSYNC B0 ;  /* 0x0000000000007941 */ /* 0x000fea0003800000 */
.L_x_4179:
[----:B------:R-:W-:Y:S01]  /*10db0*/  @!PT LDS RZ, [RZ] ;  /* 0x00000000fffff984 */ /* 0x000fe20000000800 */
[----:B------:R-:W-:Y:S01]  /*10dc0*/  @!PT LDS RZ, [RZ] ;  /* 0x00000000fffff984 */ /* 0x000fe20000000800 */
[----:B------:R-:W-:Y:S01]  /*10dd0*/  @!PT LDS RZ, [RZ] ;  /* 0x00000000fffff984 */ /* 0x000fe20000000800 */
[----:B------:R-:W-:Y:S01]  /*10de0*/  @!PT LDS RZ, [RZ] ;  /* 0x00000000fffff984 */ /* 0x000fe20000000800 */
[----:B------:R5:W-:Y:S06]  /*10df0*/  MEMBAR.ALL.CTA ;  /* 0x0000000000007992 */ /* 0x000bec0000008000 */
[----:B-----5:R-:W5:Y:S01]  /*10e00*/  FENCE.VIEW.ASYNC.S ;  /* 0x00000000000073c6 */ /* 0x020f620000000000 */
[----:B------:R-:W-:Y:S05]  /*10e10*/  WARPSYNC.ALL ;  /* 0x0000000000007948 */ /* 0x000fea0003800000 */
[----:B-----5:R-:W-:Y:S06]  /*10e20*/  BAR.SYNC.DEFER_BLOCKING 0xd, 0x100 ;  /* 0x0344000000007b1d */ /* 0x020fec0000010000 */
.L_x_4177:
[----:B------:R-:W5:Y:S02]  /*10e30*/  LDL R0, [R1+0x14] ;  /* 0x0000140001007983 */ /* 0x000f640000100800 */
[----:B-----5:R-:W-:-:S13]  /*10e40*/  R2UR UR4, R0 ;  /* 0x00000000000472ca */ /* 0x020fda00000e0000 */
[----:B------:R-:W-:-:S05]  /*10e50*/  IMAD.U32 R0, RZ, RZ, UR4 ;  /* 0x00000004ff007e24 */ /* 0x000fca000f8e00ff */
[----:B------:R-:W-:-:S13]  /*10e60*/  ISETP.NE.AND P0, PT, R0, 0x3, PT ;  /* 0x000000030000780c */ /* 0x000fda0003f05270 */
[----:B------:R-:W-:Y:S05]  /*10e70*/  @!P0 BRA `(.L_x_4224) ;  /* 0x0000000000048947 */ /* 0x000fea0003800000 */
[----:B------:R-:W-:Y:S01]  /*10e80*/  BPT.TRAP 0x1 ;  /* 0x000000040000795c */ /* 0x000fe20000300000 */
.L_x_4224:
[----:B------:R-:W-:Y:S01]  /*10e90*/  IMAD R0, R214, 0x8, R2 ;  /* 0x00000008d6007824 */ /* 0x000fe200078e0202 */
[----:B01----:R-:W-:-:S04]  /*10ea0*/  SHF.L.U32 R3, R216, 0x1f, RZ ;  /* 0x0000001fd8037819 */ /* 0x003fc800000006ff */
[----:B------:R0:W1:Y:S01]  /*10eb0*/  SYNCS.PHASECHK.TRANS64.TRYWAIT P2, [R0+URZ+0x36830], R3 ;  /* 0x03683003000075a7 */ /* 0x000062000804017f */
[----:B------:R-:W-:Y:S05]  /*10ec0*/  @!P0 BRA `(.L_x_4225) ;  /* 0x0000000000048947 */ /* 0x000fea0003800000 */
[----:B------:R-:W-:Y:S01]  /*10ed0*/  BPT.TRAP 0x1 ;  /* 0x000000040000795c */ /* 0x000fe20000300000 */
.L_x_4225:
[----:B--234-:R-:W2:Y:S01]  /*10ee0*/  S2R R4, SR_TID.X ;  /* 0x0000000000047919 */ /* 0x01cea20000002100 */
[----:B------:R-:W-:Y:S01]  /*10ef0*/  IMAD.MOV.U32 R119, RZ, RZ, RZ ;  /* 0x000000ffff777224 */ /* 0x000fe200078e00ff */
[----:B--2---:R-:W-:-:S04]  /*10f00*/  LOP3.LUT R4, R4, 0x7f, RZ, 0xc0, !PT ;  /* 0x0000007f04047812 */ /* 0x004fc800078ec0ff */
[----:B------:R-:W-:Y:S01]  /*10f10*/  ISETP.NE.AND P1, PT, R4, RZ, PT ;  /* 0x000000ff0400720c */ /* 0x000fe20003f25270 */
[----:B-1----:R-:W-:-:S12]  /*10f20*/  @P2 BRA `(.L_x_4226) ;  /* 0x0000000000082947 */ /* 0x002fd80003800000 */
[----:B------:R-:W1:Y:S02]  /*10f30*/  SYNCS.PHASECHK.TRANS64.TRYWAIT P2, [R0+URZ+0x36830], R3 ;  /* 0x03683003000075a7 */ /* 0x000e64000804017f */
[----:B-1----:R-:W-:Y:S05]  /*10f40*/  @!P2 BRA `(.L_x_4227) ;  /* 0x000001680070a947 */ /* 0x002fea0003800000 */
.L_x_4226:
        /* <DEDUP_REMOVED lines=11> */
[----:B------:R-:W-:Y:S01]  /*11000*/  UMOV UR17, UR27 ;  /* 0x0000001b00117c82 */ /* 0x000fe20008000000 */
[----:B------:R-:W-:Y:S01]  /*11010*/  R2UR UR19, R7 ;  /* 0x00000000071372ca */ /* 0x000fe200000e0000 */
[----:B------:R-:W-:Y:S01]  /*11020*/  IMAD.MOV.U32 R9, RZ, RZ, 0x40000040 ;  /* 0x40000040ff097424 */ /* 0x000fe200078e00ff */
[----:B------:R-:W-:Y:S01]  /*11030*/  LOP3.LUT R21, R3, 0x10000, RZ, 0xfc, !PT ;  /* 0x0001000003157812 */ /* 0x000fe200078efcff */
[----:B------:R-:W-:Y:S01]  /*11040*/  ULOP3.LUT UR24, UR24, 0x10000, URZ, 0xfc, !UPT ;  /* 0x0001000018187892 */ /* 0x000fe2000f8efc3f */
[----:B------:R-:W-:Y:S01]  /*11050*/  IMAD.MOV.U32 R7, RZ, RZ, 0x40000040 ;  /* 0x40000040ff077424 */ /* 0x000fe200078e00ff */
[----:B------:R-:W-:Y:S01]  /*11060*/  UMOV UR21, UR27 ;  /* 0x0000001b00157c82 */ /* 0x000fe20008000000 */
[----:B------:R-:W-:Y:S01]  /*11070*/  R2UR UR23, R9 ;  /* 0x00000000091772ca */ /* 0x000fe200000e0000 */
[----:B------:R-:W-:Y:S01]  /*11080*/  IMAD R4, R214, 0xa80, R21 ;  /* 0x00000a80d6047824 */ /* 0x000fe200078e0215 */
[----:B------:R-:W-:Y:S01]  /*11090*/  UMOV UR9, UR27 ;  /* 0x0000001b00097c82 */ /* 0x000fe20008000000 */
[----:B------:R-:W-:Y:S01]  /*110a0*/  IMAD.U32 R15, RZ, RZ, UR5 ;  /* 0x00000005ff0f7e24 */ /* 0x000fe2000f8e00ff */
[----:B------:R-:W-:Y:S01]  /*110b0*/  UMOV UR4, UR24 ;  /* 0x0000001800047c82 */ /* 0x000fe20008000000 */
[C---:B------:R-:W-:Y:S01]  /*110c0*/  VIADD R6, R4.reuse, 0x80 ;  /* 0x0000008004067836 */ /* 0x040fe20000000000 */
[C---:B------:R-:W-:Y:S01]  /*110d0*/  R2UR UR6, R4.reuse ;  /* 0x00000000040672ca */ /* 0x040fe200000e0000 */
[----:B------:R-:W-:Y:S01]  /*110e0*/  UMOV UR26, UR4 ;  /* 0x00000004001a7c82 */ /* 0x000fe20008000000 */
[----:B------:R-:W-:Y:S01]  /*110f0*/  VIADD R8, R4, 0x100 ;  /* 0x0000010004087836 */ /* 0x000fe20000000000 */
[----:B------:R-:W-:Y:S01]  /*11100*/  UMOV UR16, UR26 ;  /* 0x0000001a00107c82 */ /* 0x000fe20008000000 */
[----:B------:R-:W-:Y:S01]  /*11110*/  R2UR UR18, R6 ;  /* 0x00000000061272ca */ /* 0x000fe200000e0000 */
[----:B------:R-:W-:Y:S01]  /*11120*/  UMOV UR20, UR26 ;  /* 0x0000001a00147c82 */ /* 0x000fe20008000000 */
[----:B------:R-:W-:Y:S01]  /*11130*/  VIADD R6, R4, 0x180 ;  /* 0x0000018004067836 */ /* 0x000fe20000000000 */
[----:B------:R-:W-:Y:S01]  /*11140*/  R2UR UR22, R8 ;  /* 0x00000000081672ca */ /* 0x000fe200000e0000 */
[----:B------:R-:W-:Y:S01]  /*11150*/  IMAD.U32 R14, RZ, RZ, UR4 ;  /* 0x00000004ff0e7e24 */ /* 0x000fe2000f8e00ff */
[----:B------:R-:W-:Y:S01]  /*11160*/  UMOV UR8, UR26 ;  /* 0x0000001a00087c82 */ /* 0x000fe20008000000 */
[----:B------:R-:W-:Y:S01]  /*11170*/  VIADD R10, R4, 0x200 ;  /* 0x00000200040a7836 */ /* 0x000fe20000000000 */
[----:B------:R-:W-:Y:S01]  /*11180*/  UMOV UR12, UR26 ;  /* 0x0000001a000c7c82 */ /* 0x000fe20008000000 */
[----:B------:R-:W-:Y:S01]  /*11190*/  IMAD.MOV.U32 R11, RZ, RZ, 0x40000040 ;  /* 0x40000040ff0b7424 */ /* 0x000fe200078e00ff */
[----:B------:R-:W-:Y:S01]  /*111a0*/  HGMMA.64x16x16.F32.BF16 R72, gdesc[UR4], RZ, !UPT, gsb0 ;  /* 0x00200000044879f0 */ /* 0x000fe2000c0018ff */
[----:B------:R-:W-:Y:S01]  /*111b0*/  R2UR UR6, R6 ;  /* 0x00000000060672ca */ /* 0x000fe200000e0000 */
[----:B------:R-:W-:Y:S01]  /*111c0*/  UMOV UR4, UR26 ;  /* 0x0000001a00047c82 */ /* 0x000fe20008000000 */
[----:B------:R-:W-:Y:S01]  /*111d0*/  R2UR UR7, R7 ;  /* 0x00000000070772ca */ /* 0x000fe200000e0000 */
[----:B------:R-:W-:Y:S01]  /*111e0*/  UMOV UR5, UR27 ;  /* 0x0000001b00057c82 */ /* 0x000fe20008000000 */
[----:B------:R-:W-:Y:S01]  /*111f0*/  R2UR UR10, R10 ;  /* 0x000000000a0a72ca */ /* 0x000fe200000e0000 */
[C---:B------:R-:W-:Y:S01]  /*11200*/  VIADD R8, R4.reuse, 0x280 ;  /* 0x0000028004087836 */ /* 0x040fe20000000000 */
[----:B------:R-:W-:Y:S01]  /*11210*/  R2UR UR11, R11 ;  /* 0x000000000b0b72ca */ /* 0x000fe200000e0000 */
[----:B------:R-:W-:Y:S01]  /*11220*/  IMAD.MOV.U32 R9, RZ, RZ, 0x40000040 ;  /* 0x40000040ff097424 */ /* 0x000fe200078e00ff */
[----:B------:R-:W-:Y:S01]  /*11230*/  UMOV UR13, UR27 ;  /* 0x0000001b000d7c82 */ /* 0x000fe20008000000 */
[----:B------:R-:W-:Y:S01]  /*11240*/  VIADD R6, R4, 0x300 ;  /* 0x0000030004067836 */ /* 0x000fe20000000000 */
[----:B------:R-:W-:Y:S01]  /*11250*/  R2UR UR14, R8 ;  /* 0x00000000080e72ca */ /* 0x000fe200000e0000 */
[----:B------:R-:W-:Y:S01]  /*11260*/  IMAD.MOV.U32 R7, RZ, RZ, 0x40000040 ;  /* 0x40000040ff077424 */ /* 0x000fe200078e00ff */
[----:B------:R-:W-:Y:S01]  /*11270*/  R2UR UR15, R9 ;  /* 0x00000000090f72ca */ /* 0x000fe200000e0000 */
[C---:B------:R-:W-:Y:S01]  /*11280*/  VIADD R8, R4.reuse, 0x2 ;  /* 0x0000000204087836 */ /* 0x040fe20000000000 */
[----:B------:R-:W-:Y:S01]  /*11290*/  UMOV UR29, 0x40000040 ;  /* 0x40000040001d7882 */ /* 0x000fe20000000000 */
[----:B------:R-:W-:Y:S01]  /*112a0*/  IMAD.MOV.U32 R9, RZ, RZ, 0x40000040 ;  /* 0x40000040ff097424 */ /* 0x000fe200078e00ff */
[----:B------:R0:W-:Y:S01]  /*112b0*/  STL.64 [R1+0x48], R14 ;  /* 0x0000480e01007387 */ /* 0x0001e20000100a00 */
[----:B------:R-:W-:Y:S01]  /*112c0*/  VIADD R10, R4, 0x202 ;  /* 0x00000202040a7836 */ /* 0x000fe20000000000 */
[----:B------:R-:W-:Y:S01]  /*112d0*/  R2UR UR30, R8 ;  /* 0x00000000081e72ca */ /* 0x000fe200000e0000 */
[----:B------:R-:W-:Y:S01]  /*112e0*/  VIADD R8, R4, 0x102 ;  /* 0x0000010204087836 */ /* 0x000fe20000000000 */
[----:B------:R-:W-:Y:S01]  /*112f0*/  R2UR UR31, R9 ;  /* 0x00000000091f72ca */ /* 0x000fe200000e0000 */
[----:B------:R-:W-:Y:S01]  /*11300*/  IMAD.MOV.U32 R9, RZ, RZ, 0x40000040 ;  /* 0x40000040ff097424 */ /* 0x000fe200078e00ff */
[----:B------:R-:W-:Y:S01]  /*11310*/  P2R R13, PR, RZ, 0x1 ;  /* 0x00000001ff0d7803 */ /* 0x000fe20000000000 */
[----:B------:R-:W-:-:S02]  /*11320*/  IMAD.MOV.U32 R11, RZ, RZ, 0x40000040 ;  /* 0x40000040ff0b7424 */ /* 0x000fc400078e00ff */
[----:B0-----:R-:W-:Y:S01]  /*11330*/  IMAD.U32 R15, RZ, RZ, UR29 ;  /* 0x0000001dff0f7e24 */ /* 0x001fe2000f8e00ff */
        /* <DEDUP_REMOVED lines=8> */
[----:B------:R-:W-:Y:S01]  /*113c0*/  UMOV UR27, UR29 ;  /* 0x0000001d001b7c82 */ /* 0x000fe20008000000 */
[----:B------:R-:W-:Y:S01]  /*113d0*/  IMAD.MOV.U32 R7, RZ, RZ, 0x40000040 ;  /* 0x40000040ff077424 */ /* 0x000fe200078e00ff */
[----:B------:R-:W-:Y:S02]  /*113e0*/  WARPGROUP.DEPBAR.LE gsb0, 0x0 ;  /* 0x00008000000079c5 */ /* 0x000fe40000010000 */
[----:B------:R-:W-:-:S06]  /*113f0*/  WARPGROUP.ARRIVE ;  /* 0x00000000000079c5 */ /* 0x000fcc0000000000 */
[----:B------:R-:W-:Y:S01]  /*11400*/  HGMMA.64x16x16.F32.BF16 R56, gdesc[UR20], RZ, !UPT, gsb0 ;  /* 0x00200000143879f0 */ /* 0x000fe2000c0018ff */
[----:B------:R-:W-:Y:S01]  /*11410*/  R2UR UR22, R8 ;  /* 0x00000000081672ca */ /* 0x000fe200000e0000 */
[----:B------:R-:W-:Y:S01]  /*11420*/  UMOV UR21, UR27 ;  /* 0x0000001b00157c82 */ /* 0x000fe20008000000 */
[----:B------:R-:W-:Y:S01]  /*11430*/  R2UR UR23, R9 ;  /* 0x00000000091772ca */ /* 0x000fe200000e0000 */
[----:B------:R-:W-:Y:S02]  /*11440*/  VIADD R8, R4, 0x282 ;  /* 0x0000028204087836 */ /* 0x000fe40000000000 */
[----:B------:R-:W-:Y:S01]  /*11450*/  IMAD.MOV.U32 R9, RZ, RZ, 0x40000040 ;  /* 0x40000040ff097424 */ /* 0x000fe200078e00ff */
[----:B------:R-:W-:Y:S02]  /*11460*/  WARPGROUP.DEPBAR.LE gsb0, 0x0 ;  /* 0x00008000000079c5 */ /* 0x000fe40000010000 */
[----:B------:R-:W-:-:S06]  /*11470*/  WARPGROUP.ARRIVE ;  /* 0x00000000000079c5 */ /* 0x000fcc0000000000 */
[----:B------:R-:W-:Y:S01]  /*11480*/  HGMMA.64x16x16.F32.BF16 R48, gdesc[UR4], RZ, !UPT, gsb0 ;  /* 0x00200000043079f0 */ /* 0x000fe2000c0018ff */
[----:B------:R-:W-:Y:S01]  /*11490*/  UIADD3 UR4, UR24, 0x2, URZ ;  /* 0x0000000218047890 */ /* 0x000fe2000fffe03f */
[----:B------:R-:W-:-:S06]  /*114a0*/  UMOV UR5, UR27 ;  /* 0x0000001b00057c82 */ /* 0x000fcc0008000000 */
[----:B------:R-:W-:Y:S02]  /*114b0*/  UMOV UR28, UR4 ;  /* 0x00000004001c7c82 */ /* 0x000fe40008000000 */
[----:B------:R-:W-:Y:S01]  /*114c0*/  UMOV UR26, UR28 ;  /* 0x0000001c001a7c82 */ /* 0x000fe20008000000 */
[----:B------:R-:W-:Y:S01]  /*114d0*/  IMAD.U32 R14, RZ, RZ, UR28 ;  /* 0x0000001cff0e7e24 */ /* 0x000fe2000f8e00ff */
[----:B------:R-:W-:Y:S01]  /*114e0*/  UMOV UR20, UR26 ;  /* 0x0000001a00147c82 */ /* 0x000fe20008000000 */
[----:B------:R-:W-:-:S03]  /*114f0*/  UMOV UR4, UR26 ;  /* 0x0000001a00047c82 */ /* 0x000fc60008000000 */
[----:B------:R0:W-:Y:S01]  /*11500*/  STL.64 [R1+0x40], R14 ;  /* 0x0000400e01007387 */ /* 0x0001e20000100a00 */
        /* <DEDUP_REMOVED lines=25> */
[----:B------:R-:W-:Y:S01]  /*116a0*/  IMAD.MOV.U32 R7, RZ, RZ, 0x40000040 ;  /* 0x40000040ff077424 */ /* 0x000fe200078e00ff */
[----:B------:R-:W-:-:S04]  /*116b0*/  IADD3 R6, R4, 0x182, RZ ;  /* 0x0000018204067810 */ /* 0x000fc80007ffe0ff */
        /* <DEDUP_REMOVED lines=25> */
[----:B------:R-:W-:Y:S01]  /*11850*/  HGMMA.64x16x16.F32.BF16 R56, gdesc[UR20], R56, gsb0 ;  /* 0x00200000143879f0 */ /* 0x000fe20008001838 */
[----:B------:R-:W-:Y:S01]  /*11860*/  R2UR UR22, R8 ;  /* 0x00000000081672ca */ /* 0x000fe200000e0000 */
[----:B------:R-:W-:Y:S01]  /*11870*/  UMOV UR21, UR27 ;  /* 0x0000001b00157c82 */ /* 0x000fe20008000000 */
[----:B------:R-:W-:Y:S01]  /*11880*/  R2UR UR23, R9 ;  /* 0x00000000091772ca */ /* 0x000fe200000e0000 */
[----:B------:R-:W-:Y:S02]  /*11890*/  VIADD R8, R4, 0x284 ;  /* 0x0000028404087836 */ /* 0x000fe40000000000 */
[----:B------:R-:W-:Y:S01]  /*118a0*/  IMAD.MOV.U32 R9, RZ, RZ, 0x40000040 ;  /* 0x40000040ff097424 */ /* 0x000fe200078e00ff */
[----:B------:R-:W-:Y:S02]  /*118b0*/  WARPGROUP.DEPBAR.LE gsb0, 0x0 ;  /* 0x00008000000079c5 */ /* 0x000fe40000010000 */
[----:B------:R-:W-:-:S06]  /*118c0*/  WARPGROUP.ARRIVE ;  /* 0x00000000000079c5 */ /* 0x000fcc0000000000 */
[----:B------:R-:W-:Y:S01]  /*118d0*/  HGMMA.64x16x16.F32.BF16 R48, gdesc[UR4], R48, gsb0 ;  /* 0x00200000043079f0 */ /* 0x000fe20008001830 */
        /* <DEDUP_REMOVED lines=211> */
[----:B------:R-:W-:Y:S01]  /*12610*/  MOV R14, UR28 ;  /* 0x0000001c000e7c02 */ /* 0x000fe20008000f00 */
[----:B------:R-:W-:Y:S01]  /*12620*/  UMOV UR20, UR26 ;  /* 0x0000001a00147c82 */ /* 0x000fe20008000000 */
[----:B------:R-:W-:Y:S01]  /*12630*/  UMOV UR4, UR26 ;  /* 0x0000001a00047c82 */ /* 0x000fe20008000000 */
[----:B------:R-:W-:Y:S01]  /*12640*/  UIADD3 UR52, UR24, 0x406, URZ ;  /* 0x0000040618347890 */ /* 0x000fe2000fffe03f */
[----:B------:R-:W-:Y:S01]  /*12650*/  UMOV UR53, 0x40000040 ;  /* 0x4000004000357882 */ /* 0x000fe20000000000 */
[----:B------:R-:W-:Y:S01]  /*12660*/  UIADD3 UR48, UR24, 0x800, URZ ;  /* 0x0000080018307890 */ /* 0x000fe2000fffe03f */
[----:B------:R0:W-:Y:S01]  /*12670*/  STL.64 [R1+0x20], R14 ;  /* 0x0000200e01007387 */ /* 0x0001e20000100a00 */
[----:B------:R-:W-:Y:S01]  /*12680*/  UMOV UR49, 0x40000040 ;  /* 0x4000004000317882 */ /* 0x000fe20000000000 */
[----:B------:R-:W-:Y:S01]  /*12690*/  UIADD3 UR44, UR24, 0x802, URZ ;  /* 0x00000802182c7890 */ /* 0x000fe2000fffe03f */
[----:B------:R-:W-:Y:S01]  /*126a0*/  UMOV UR45, 0x40000040 ;  /* 0x40000040002d7882 */ /* 0x000fe20000000000 */
[----:B------:R-:W-:Y:S01]  /*126b0*/  UIADD3 UR40, UR24, 0x804, URZ ;  /* 0x0000080418287890 */ /* 0x000fe2000fffe03f */
[----:B------:R-:W2:Y:S01]  /*126c0*/  LDL R80, [R1+0x88] ;  /* 0x0000880001507983 */ /* 0x000ea20000100800 */
[----:B------:R-:W-:-:S02]  /*126d0*/  WARPGROUP.DEPBAR.LE gsb0, 0x0 ;  /* 0x00008000000079c5 */ /* 0x000fc40000010000 */
        /* <DEDUP_REMOVED lines=37> */
[----:B------:R-:W-:Y:S02]  /*12930*/  VIADD R10, R4, 0x584 ;  /* 0x00000584040a7836 */ /* 0x000fe40000000000 */
[----:B------:R-:W-:Y:S01]  /*12940*/  IMAD.MOV.U32 R11, RZ, RZ, 0x40000040 ;  /* 0x40000040ff0b7424 */ /* 0x000fe200078e00ff */
[----:B------:R-:W-:Y:S01]  /*12950*/  HGMMA.64x16x16.F32.BF16 R64, gdesc[UR16], R64, gsb0 ;  /* 0x00200000104079f0 */ /* 0x000fe20008001840 */
[----:B------:R-:W-:Y:S01]  /*12960*/  R2UR UR18, R6 ;  /* 0x00000000061272ca */ /* 0x000fe200000e0000 */
[----:B------:R-:W-:Y:S01]  /*12970*/  UMOV UR16, UR26 ;  /* 0x0000001a00107c82 */ /* 0x000fe20008000000 */
[----:B------:R-:W-:Y:S01]  /*12980*/  R2UR UR19, R7 ;  /* 0x00000000071372ca */ /* 0x000fe200000e0000 */
[----:B------:R-:W-:Y:S01]  /*12990*/  UMOV UR17, UR27 ;  /* 0x0000001b00117c82 */ /* 0x000fe20008000000 */
[----:B------:R-:W-:Y:S01]  /*129a0*/  UMOV UR41, 0x40000040 ;  /* 0x4000004000297882 */ /* 0x000fe20000000000 */
[----:B------:R-:W-:Y:S01]  /*129b0*/  UIADD3 UR36, UR24, 0x806, URZ ;  /* 0x0000080618247890 */ /* 0x000fe2000fffe03f */
[----:B0-----:R-:W-:Y:S01]  /*129c0*/  IMAD.U32 R15, RZ, RZ, UR29 ;  /* 0x0000001dff0f7e24 */ /* 0x001fe2000f8e00ff */
[----:B------:R-:W-:-:S02]  /*129d0*/  WARPGROUP.DEPBAR.LE gsb0, 0x0 ;  /* 0x00008000000079c5 */ /* 0x000fc40000010000 */
[----:B------:R-:W-:-:S06]  /*129e0*/  WARPGROUP.ARRIVE ;  /* 0x00000000000079c5 */ /* 0x000fcc0000000000 */
[----:B------:R-:W-:Y:S03]  /*129f0*/  HGMMA.64x16x16.F32.BF16 R56, gdesc[UR20], R56, gsb0 ;  /* 0x00200000143879f0 */ /* 0x000fe60008001838 */
[----:B------:R-:W-:Y:S02]  /*12a00*/  WARPGROUP.DEPBAR.LE gsb0, 0x0 ;  /* 0x00008000000079c5 */ /* 0x000fe40000010000 */
[----:B------:R-:W-:-:S06]  /*12a10*/  WARPGROUP.ARRIVE ;  /* 0x00000000000079c5 */ /* 0x000fcc0000000000 */
[----:B------:R-:W-:Y:S01]  /*12a20*/  HGMMA.64x16x16.F32.BF16 R48, gdesc[UR4], R48, gsb0 ;  /* 0x00200000043079f0 */ /* 0x000fe20008001830 */
[----:B------:R-:W-:-:S07]  /*12a30*/  UIADD3 UR4, UR24, 0x404, URZ ;  /* 0x0000040418047890 */ /* 0x000fce000fffe03f */
[----:B------:R-:W-:Y:S01]  /*12a40*/  UMOV UR28, UR4 ;  /* 0x00000004001c7c82 */ /* 0x000fe20008000000 */
[----:B------:R-:W-:Y:S02]  /*12a50*/  WARPGROUP.DEPBAR.LE gsb0, 0x0 ;  /* 0x00008000000079c5 */ /* 0x000fe40000010000 */
[----:B------:R-:W-:Y:S01]  /*12a60*/  WARPGROUP.ARRIVE ;  /* 0x00000000000079c5 */ /* 0x000fe20000000000 */
[----:B------:R-:W-:Y:S02]  /*12a70*/  VIADD R6, R4, 0x404 ;  /* 0x0000040404067836 */ /* 0x000fe40000000000 */
[----:B------:R-:W-:Y:S01]  /*12a80*/  IMAD.MOV.U32 R7, RZ, RZ, 0x40000040 ;  /* 0x40000040ff077424 */ /* 0x000fe200078e00ff */
[----:B------:R-:W-:Y:S01]  /*12a90*/  UMOV UR26, UR28 ;  /* 0x0000001c001a7c82 */ /* 0x000fe20008000000 */
[----:B------:R-:W-:Y:S01]  /*12aa0*/  UMOV UR27, UR29 ;  /* 0x0000001d001b7c82 */ /* 0x000fe20008000000 */
[----:B------:R-:W-:Y:S01]  /*12ab0*/  HGMMA.64x16x16.F32.BF16 R40, gdesc[UR8], R40, gsb0 ;  /* 0x00200000082879f0 */ /* 0x000fe20008001828 */
[----:B------:R-:W-:Y:S01]  /*12ac0*/  IMAD.MOV.U32 R9, RZ, RZ, 0x40000040 ;  /* 0x40000040ff097424 */ /* 0x000fe200078e00ff */
[----:B------:R-:W-:Y:S01]  /*12ad0*/  R2UR UR22, R8 ;  /* 0x00000000081672ca */ /* 0x000fe200000e0000 */
[----:B------:R-:W-:Y:S01]  /*12ae0*/  UMOV UR37, 0x40000040 ;  /* 0x4000004000257882 */ /* 0x000fe20000000000 */
[----:B------:R-:W-:Y:S01]  /*12af0*/  IMAD.U32 R14, RZ, RZ, UR28 ;  /* 0x0000001cff0e7e24 */ /* 0x000fe2000f8e00ff */
[----:B------:R-:W-:-:S02]  /*12b00*/  WARPGROUP.DEPBAR.LE gsb0, 0x0 ;  /* 0x00008000000079c5 */ /* 0x000fc40000010000 */
        /* <DEDUP_REMOVED lines=8> */
[----:B------:R-:W-:Y:S02]  /*12b90*/  R2UR UR18, R6 ;  /* 0x00000000061272ca */ /* 0x000fe400000e0000 */
[----:B------:R-:W-:Y:S01]  /*12ba0*/  R2UR UR19, R7 ;  /* 0x00000000071372ca */ /* 0x000fe200000e0000 */
[----:B------:R-:W-:Y:S01]  /*12bb0*/  UMOV UR16, UR26 ;  /* 0x0000001a00107c82 */ /* 0x000fe20008000000 */
[----:B------:R-:W-:Y:S01]  /*12bc0*/  UMOV UR17, UR27 ;  /* 0x0000001b00117c82 */ /* 0x000fe20008000000 */
[----:B------:R-:W-:Y:S02]  /*12bd0*/  WARPGROUP.DEPBAR.LE gsb0, 0x0 ;  /* 0x00008000000079c5 */ /* 0x000fe40000010000 */
[----:B------:R-:W-:-:S08]  /*12be0*/  WARPGROUP.ARRIVE ;  /* 0x00000000000079c5 */ /* 0x000fd00000000000 */
        /* <DEDUP_REMOVED lines=251> */
[----:B------:R-:W-:Y:S01]  /*13ba0*/  UMOV UR20, UR40 ;  /* 0x0000002800147c82 */ /* 0x000fe20008000000 */
[----:B------:R-:W-:Y:S01]  /*13bb0*/  UMOV UR21, UR41 ;  /* 0x0000002900157c82 */ /* 0x000fe20008000000 */
[----:B------:R-:W-:Y:S01]  /*13bc0*/  R2UR UR22, R6 ;  /* 0x00000000061672ca */ /* 0x000fe200000e0000 */
[C---:B------:R-:W-:Y:S01]  /*13bd0*/  VIADD R10, R4.reuse, 0x904 ;  /* 0x00000904040a7836 */ /* 0x040fe20000000000 */
[----:B------:R-:W-:Y:S01]  /*13be0*/  R2UR UR23, R7 ;  /* 0x00000000071772ca */ /* 0x000fe200000e0000 */
[----:B------:R-:W-:Y:S01]  /*13bf0*/  IMAD.MOV.U32 R11, RZ, RZ, 0x40000040 ;  /* 0x40000040ff0b7424 */ /* 0x000fe200078e00ff */
[----:B------:R-:W-:Y:S01]  /*13c00*/  UMOV UR16, UR40 ;  /* 0x0000002800107c82 */ /* 0x000fe20008000000 */
[----:B------:R-:W-:Y:S01]  /*13c10*/  UMOV UR17, UR41 ;  /* 0x0000002900117c82 */ /* 0x000fe20008000000 */
[----:B------:R-:W-:Y:S01]  /*13c20*/  VIADD R8, R4, 0x984 ;  /* 0x0000098404087836 */ /* 0x000fe20000000000 */
[----:B------:R-:W-:Y:S01]  /*13c30*/  UMOV UR12, UR40 ;  /* 0x00000028000c7c82 */ /* 0x000fe20008000000 */
[----:B------:R-:W-:Y:S01]  /*13c40*/  IMAD.MOV.U32 R9, RZ, RZ, 0x40000040 ;  /* 0x40000040ff097424 */ /* 0x000fe200078e00ff */
[----:B------:R-:W-:Y:S01]  /*13c50*/  UMOV UR13, UR41 ;  /* 0x00000029000d7c82 */ /* 0x000fe20008000000 */
[----:B------:R-:W-:Y:S01]  /*13c60*/  UMOV UR4, UR40 ;  /* 0x0000002800047c82 */ /* 0x000fe20008000000 */
[----:B------:R-:W-:Y:S01]  /*13c70*/  UMOV UR5, UR41 ;  /* 0x0000002900057c82 */ /* 0x000fe20008000000 */
[----:B------:R-:W-:Y:S01]  /*13c80*/  ULDC UR8, c[0x0][0x9d8] ;  /* 0x0002760000087ab9 */ /* 0x000fe20000000800 */
[----:B------:R-:W-:-:S02]  /*13c90*/  WARPGROUP.DEPBAR.LE gsb0, 0x0 ;  /* 0x00008000000079c5 */ /* 0x000fc40000010000 */
[----:B------:R-:W-:-:S06]  /*13ca0*/  WARPGROUP.ARRIVE ;  /* 0x00000000000079c5 */ /* 0x000fcc0000000000 */
[----:B------:R-:W-:Y:S01]  /*13cb0*/  HGMMA.64x16x16.F32.BF16 R48, gdesc[UR20], R48, gsb0 ;  /* 0x00200000143079f0 */ /* 0x000fe20008001830 */
        /* <DEDUP_REMOVED lines=66> */
[----:B------:R-:W-:Y:S01]  /*140e0*/  FMUL.FTZ R3, R72, UR8 ;  /* 0x0000000848037c20 */ /* 0x000fe20008410000 */
[----:B------:R-:W-:Y:S01]  /*140f0*/  FMUL.FTZ R9, R73, UR8 ;  /* 0x0000000849097c20 */ /* 0x000fe20008410000 */
[----:B------:R-:W-:Y:S01]  /*14100*/  FMUL.FTZ R74, R74, UR8 ;  /* 0x000000084a4a7c20 */ /* 0x000fe20008410000 */
[----:B------:R-:W-:Y:S01]  /*14110*/  FMUL.FTZ R65, R65, UR8 ;  /* 0x0000000841417c20 */ /* 0x000fe20008410000 */
[----:B------:R-:W-:Y:S02]  /*14120*/  FMUL.FTZ R76, R76, UR8 ;  /* 0x000000084c4c7c20 */ /* 0x000fe40008410000 */
[----:B------:R-:W-:Y:S01]  /*14130*/  MUFU.TANH R3, R3 ;  /* 0x0000000300037308 */ /* 0x000fe20000002400 */
[----:B------:R-:W-:Y:S01]  /*14140*/  FMUL.FTZ R77, R77, UR8 ;  /* 0x000000084d4d7c20 */ /* 0x000fe20008410000 */
[----:B------:R-:W-:-:S02]  /*14150*/  WARPGROUP.DEPBAR.LE gsb0, 0x0 ;  /* 0x00008000000079c5 */ /* 0x000fc40000010000 */
[----:B------:R-:W-:-:S06]  /*14160*/  WARPGROUP.ARRIVE ;  /* 0x00000000000079c5 */ /* 0x000fcc0000000000 */
[----:B------:R-:W-:Y:S01]  /*14170*/  HGMMA.64x16x16.F32.BF16 R32, gdesc[UR4], R32, gsb0 ;  /* 0x00200000042079f0 */ /* 0x000fe20008001820 */
[----:B------:R-:W0:Y:S01]  /*14180*/  MUFU.TANH R8, R74 ;  /* 0x0000004a00087308 */ /* 0x000e220000002400 */
[----:B--2---:R-:W-:Y:S02]  /*14190*/  IMAD.IADD R7, R80, 0x1, R154 ;  /* 0x0000000150077824 */ /* 0x004fe400078e029a */
[----:B------:R-:W-:-:S05]  /*141a0*/  FMUL.FTZ R64, R64, UR8 ;  /* 0x0000000840407c20 */ /* 0x000fca0008410000 */
[----:B------:R-:W1:Y:S01]  /*141b0*/  MUFU.TANH R9, R9 ;  /* 0x0000000900097308 */ /* 0x000e620000002400 */
[----:B------:R-:W-:Y:S02]  /*141c0*/  IMAD R7, R156, -0x70, R7 ;  /* 0xffffff909c077824 */ /* 0x000fe400078e0207 */
[----:B------:R-:W-:-:S05]  /*141d0*/  FMUL.FTZ R75, R75, UR8 ;  /* 0x000000084b4b7c20 */ /* 0x000fca0008410000 */
[----:B------:R-:W2:Y:S01]  /*141e0*/  MUFU.TANH R65, R65 ;  /* 0x0000004100417308 */ /* 0x000ea20000002400 */
[----:B------:R-:W-:-:S07]  /*141f0*/  ISETP.GT.AND P4, PT, R7, RZ, PT ;  /* 0x000000ff0700720c */ /* 0x000fce0003f84270 */
[----:B------:R-:W3:Y:S01]  /*14200*/  MUFU.TANH R76, R76 ;  /* 0x0000004c004c7308 */ /* 0x000ee20000002400 */
[----:B------:R-:W-:Y:S01]  /*14210*/  ISETP.GT.AND P2, PT, R7, 0x1, PT ;  /* 0x000000010700780c */ /* 0x000fe20003f44270 */
[----:B------:R-:W-:-:S06]  /*14220*/  FMUL.FTZ R68, R68, UR8 ;  /* 0x0000000844447c20 */ /* 0x000fcc0008410000 */
[----:B------:R-:W-:Y:S01]  /*14230*/  MUFU.TANH R77, R77 ;  /* 0x0000004d004d7308 */ /* 0x000fe20000002400 */
[----:B------:R-:W-:Y:S01]  /*14240*/  FMUL.FTZ R78, R78, UR8 ;  /* 0x000000084e4e7c20 */ /* 0x000fe20008410000 */
[----:B------:R-:W-:Y:S01]  /*14250*/  FMUL.FTZ R60, R60, UR8 ;  /* 0x000000083c3c7c20 */ /* 0x000fe20008410000 */
[----:B0-----:R-:W-:Y:S01]  /*14260*/  FSEL R8, R8, -INF , P4 ;  /* 0xff80000008087808 */ /* 0x001fe20002000000 */
[----:B------:R-:W-:Y:S01]  /*14270*/  FMUL.FTZ R54, R54, UR8 ;  /* 0x0000000836367c20 */ /* 0x000fe20008410000 */
[----:B------:R-:W-:-:S03]  /*14280*/  FSEL R6, R3, -INF , P4 ;  /* 0xff80000003067808 */ /* 0x000fc60002000000 */
[----:B------:R-:W-:Y:S01]  /*14290*/  MUFU.TANH R64, R64 ;  /* 0x0000004000407308 */ /* 0x000fe20000002400 */
[----:B------:R-:W-:Y:S01]  /*142a0*/  VIADD R4, R4, 0xa06 ;  /* 0x00000a0604047836 */ /* 0x000fe20000000000 */
[C---:B------:R-:W-:Y:S01]  /*142b0*/  ISETP.GT.AND P4, PT, R7.reuse, 0x11, PT ;  /* 0x000000110700780c */ /* 0x040fe20003f84270 */
[----:B------:R-:W-:Y:S01]  /*142c0*/  IMAD.MOV.U32 R5, RZ, RZ, 0x40000040 ;  /* 0x40000040ff057424 */ /* 0x000fe200078e00ff */
[----:B------:R-:W-:Y:S01]  /*142d0*/  ISETP.GT.AND P3, PT, R7, 0x8, PT ;  /* 0x000000080700780c */ /* 0x000fe20003f64270 */
[----:B------:R0:W-:Y:S01]  /*142e0*/  STL.64 [R1+0x18], R14 ;  /* 0x0000180e01007387 */ /* 0x0001e20000100a00 */
[----:B-1----:R-:W-:Y:S02]  /*142f0*/  FSEL R9, R9, -INF , P2 ;  /* 0xff80000009097808 */ /* 0x002fe40001000000 */
[----:B------:R-:W1:Y:S01]  /*14300*/  MUFU.TANH R75, R75 ;  /* 0x0000004b004b7308 */ /* 0x000e620000002400 */
[----:B------:R-:W-:Y:S01]  /*14310*/  FMUL.FTZ R66, R66, UR8 ;  /* 0x0000000842427c20 */ /* 0x000fe20008410000 */
[----:B------:R-:W-:Y:S01]  /*14320*/  FMUL.FTZ R69, R69, UR8 ;  /* 0x0000000845457c20 */ /* 0x000fe20008410000 */
[----:B------:R-:W-:Y:S01]  /*14330*/  FMUL.FTZ R79, R79, UR8 ;  /* 0x000000084f4f7c20 */ /* 0x000fe20008410000 */
[----:B------:R-:W-:Y:S01]  /*14340*/  FMUL.FTZ R56, R56, UR8 ;  /* 0x0000000838387c20 */ /* 0x000fe20008410000 */
[----:B------:R-:W-:-:S03]  /*14350*/  R2UR UR6, R4 ;  /* 0x00000000040672ca */ /* 0x000fc600000e0000 */
[----:B------:R-:W4:Y:S01]  /*14360*/  MUFU.TANH R10, R78 ;  /* 0x0000004e000a7308 */ /* 0x000f220000002400 */
[----:B------:R-:W-:Y:S02]  /*14370*/  R2UR UR7, R5 ;  /* 0x00000000050772ca */ /* 0x000fe400000e0000 */
[----:B------:R-:W-:-:S05]  /*14380*/  ISETP.GT.AND P6, PT, R7, 0x9, PT ;  /* 0x000000090700780c */ /* 0x000fca0003fc4270 */
[----:B0-----:R2:W-:Y:S01]  /*14390*/  MUFU.TANH R15, R60 ;  /* 0x0000003c000f7308 */ /* 0x0015e20000002400 */
[----:B------:R-:W-:Y:S01]  /*143a0*/  FMUL.FTZ R58, R58, UR8 ;  /* 0x000000083a3a7c20 */ /* 0x000fe20008410000 */
[----:B------:R-:W-:-:S06]  /*143b0*/  ISETP.GT.AND P5, PT, R7, 0x10, PT ;  /* 0x000000100700780c */ /* 0x000fcc0003fa4270 */
[----:B------:R-:W-:Y:S01]  /*143c0*/  MUFU.TANH R68, R68 ;  /* 0x0000004400447308 */ /* 0x000fe20000002400 */
[----:B--2---:R-:W-:Y:S02]  /*143d0*/  FSEL R60, R65, -INF , P4 ;  /* 0xff800000413c7808 */ /* 0x004fe40002000000 */
[----:B------:R-:W-:-:S05]  /*143e0*/  FMNMX.FTZ R65, R6, R9, !PT ;  /* 0x0000000906417209 */ /* 0x000fca0007810000 */
[----:B------:R3:W-:Y:S01]  /*143f0*/  MUFU.TANH R72, R54 ;  /* 0x0000003600487308 */ /* 0x0007e20000002400 */
[----:B------:R-:W-:Y:S01]  /*14400*/  FMUL.FTZ R57, R57, UR8 ;  /* 0x0000000839397c20 */ /* 0x000fe20008410000 */
[----:B------:R-:W-:Y:S01]  /*14410*/  FMUL.FTZ R67, R67, UR8 ;  /* 0x0000000843437c20 */ /* 0x000fe20008410000 */
[----:B------:R-:W-:Y:S02]  /*14420*/  WARPGROUP.DEPBAR.LE gsb0, 0x0 ;  /* 0x00008000000079c5 */ /* 0x000fe40000010000 */
[----:B---3--:R-:W-:-:S03]  /*14430*/  FSEL R54, R76, -INF , P3 ;  /* 0xff8000004c367808 */ /* 0x008fc60001800000 */
[----:B------:R-:W0:Y:S01]  /*14440*/  MUFU.TANH R12, R79 ;  /* 0x0000004f000c7308 */ /* 0x000e220000002400 */
[----:B------:R-:W-:-:S07]  /*14450*/  FMNMX.FTZ R65, R54, R65, !PT ;  /* 0x0000004136417209 */ /* 0x000fce0007810000 */
[----:B------:R-:W-:Y:S01]  /*14460*/  MUFU.TANH R14, R66 ;  /* 0x00000042000e7308 */ /* 0x000fe20000002400 */
[----:B------:R-:W-:Y:S01]  /*14470*/  WARPGROUP.ARRIVE ;  /* 0x00000000000079c5 */ /* 0x000fe20000000000 */
[----:B------:R-:W-:-:S06]  /*14480*/  FMUL.FTZ R70, R70, UR8 ;  /* 0x0000000846467c20 */ /* 0x000fcc0008410000 */
[----:B------:R-:W2:Y:S08]  /*14490*/  MUFU.TANH R69, R69 ;  /* 0x0000004500457308 */ /* 0x000eb00000002400 */
[----:B------:R3:W-:Y:S01]  /*144a0*/  MUFU.TANH R66, R56 ;  /* 0x0000003800427308 */ /* 0x0007e20000002400 */
[----:B------:R-:W-:Y:S01]  /*144b0*/  FMUL.FTZ R62, R62, UR8 ;  /* 0x000000083e3e7c20 */ /* 0x000fe20008410000 */
[----:B-1----:R-:W-:-:S02]  /*144c0*/  FSEL R3, R75, -INF , P2 ;  /* 0xff8000004b037808 */ /* 0x002fc40001000000 */
[----:B---3--:R-:W-:-:S04]  /*144d0*/  FSEL R56, R77, -INF , P6 ;  /* 0xff8000004d387808 */ /* 0x008fc80003000000 */
[----:B------:R1:W-:Y:S01]  /*144e0*/  MUFU.TANH R11, R58 ;  /* 0x0000003a000b7308 */ /* 0x0003e20000002400 */
[----:B------:R-:W-:Y:S01]  /*144f0*/  FMNMX.FTZ R65, R56, R65, !PT ;  /* 0x0000004138417209 */ /* 0x000fe20007810000 */
[----:B------:R-:W-:Y:S01]  /*14500*/  UMOV UR4, UR36 ;  /* 0x0000002400047c82 */ /* 0x000fe20008000000 */
[----:B------:R-:W-:Y:S01]  /*14510*/  UMOV UR5, UR37 ;  /* 0x0000002500057c82 */ /* 0x000fe20008000000 */
[----:B------:R-:W-:-:S04]  /*14520*/  FMUL.FTZ R71, R71, UR8 ;  /* 0x0000000847477c20 */ /* 0x000fc80008410000 */
[----:B------:R-:W3:Y:S01]  /*14530*/  MUFU.TANH R20, R67 ;  /* 0x0000004300147308 */ /* 0x000ee20000002400 */
[----:B-1----:R-:W-:Y:S01]  /*14540*/  FSEL R58, R64, -INF , P5 ;  /* 0xff800000403a7808 */ /* 0x002fe20002800000 */
[----:B------:R-:W-:Y:S01]  /*14550*/  FMUL.FTZ R61, R61, UR8 ;  /* 0x000000083d3d7c20 */ /* 0x000fe20008410000 */
[----:B------:R-:W-:Y:S01]  /*14560*/  ISETP.GT.AND P2, PT, R7, 0x18, PT ;  /* 0x000000180700780c */ /* 0x000fe20003f44270 */
[----:B------:R-:W-:Y:S01]  /*14570*/  HGMMA.64x16x16.F32.BF16 R24, gdesc[UR4], R24, gsb0 ;  /* 0x00200000041879f0 */ /* 0x000fe20008001818 */
[----:B------:R-:W-:-:S03]  /*14580*/  FMNMX.FTZ R65, R58, R65, !PT ;  /* 0x000000413a417209 */ /* 0x000fc60007810000 */
[----:B------:R-:W1:Y:S01]  /*14590*/  MUFU.TANH R57, R57 ;  /* 0x0000003900397308 */ /* 0x000e620000002400 */
[----:B----4-:R-:W-:Y:S01]  /*145a0*/  FSEL R10, R10, -INF , P3 ;  /* 0xff8000000a0a7808 */ /* 0x010fe20001800000 */
[----:B------:R-:W-:Y:S01]  /*145b0*/  FMUL.FTZ R48, R48, UR8 ;  /* 0x0000000830307c20 */ /* 0x000fe20008410000 */
[----:B------:R-:W-:Y:S01]  /*145c0*/  ISETP.GT.AND P3, PT, R7, 0x19, PT ;  /* 0x000000190700780c */ /* 0x000fe20003f64270 */
[----:B------:R-:W-:Y:S01]  /*145d0*/  FMUL.FTZ R59, R59, UR8 ;  /* 0x000000083b3b7c20 */ /* 0x000fe20008410000 */
[----:B------:R-:W-:Y:S01]  /*145e0*/  FMNMX.FTZ R65, R60, R65, !PT ;  /* 0x000000413c417209 */ /* 0x000fe20007810000 */
[----:B------:R-:W-:Y:S02]  /*145f0*/  FMUL.FTZ R49, R49, UR8 ;  /* 0x0000000831317c20 */ /* 0x000fe40008410000 */
[----:B------:R-:W4:Y:S01]  /*14600*/  MUFU.TANH R70, R70 ;  /* 0x0000004600467308 */ /* 0x000f220000002400 */
[----:B0-----:R-:W-:Y:S01]  /*14610*/  FSEL R12, R12, -INF , P6 ;  /* 0xff8000000c0c7808 */ /* 0x001fe20003000000 */
[----:B------:R-:W-:Y:S01]  /*14620*/  FMUL.FTZ R52, R52, UR8 ;  /* 0x0000000834347c20 */ /* 0x000fe20008410000 */
[----:B------:R-:W-:Y:S01]  /*14630*/  ISETP.GT.AND P6, PT, R7, 0x20, PT ;  /* 0x000000200700780c */ /* 0x000fe20003fc4270 */
[----:B------:R-:W-:-:S04]  /*14640*/  FMUL.FTZ R40, R40, UR8 ;  /* 0x0000000828287c20 */ /* 0x000fc80008410000 */
[----:B------:R0:W-:Y:S01]  /*14650*/  MUFU.TANH R67, R62 ;  /* 0x0000003e00437308 */ /* 0x0001e20000002400 */
[----:B--2---:R-:W-:Y:S01]  /*14660*/  FSEL R64, R69, -INF , P3 ;  /* 0xff80000045407808 */ /* 0x004fe20001800000 */
[----:B------:R-:W-:Y:S01]  /*14670*/  FMUL.FTZ R63, R63, UR8 ;  /* 0x000000083f3f7c20 */ /* 0x000fe20008410000 */
[----:B------:R-:W-:Y:S01]  /*14680*/  FSEL R14, R14, -INF , P5 ;  /* 0xff8000000e0e7808 */ /* 0x000fe20002800000 */
[----:B------:R-:W-:-:S04]  /*14690*/  FMUL.FTZ R53, R53, UR8 ;  /* 0x0000000835357c20 */ /* 0x000fc80008410000 */
[----:B------:R-:W-:Y:S01]  /*146a0*/  MUFU.TANH R71, R71 ;  /* 0x0000004700477308 */ /* 0x000fe20000002400 */
[----:B0-----:R-:W-:Y:S01]  /*146b0*/  FSEL R62, R68, -INF , P2 ;  /* 0xff800000443e7808 */ /* 0x001fe20001000000 */
[----:B------:R-:W-:Y:S01]  /*146c0*/  FMUL.FTZ R42, R42, UR8 ;  /* 0x000000082a2a7c20 */ /* 0x000fe20008410000 */
[----:B---3--:R-:W-:Y:S01]  /*146d0*/  FSEL R20, R20, -INF , P4 ;  /* 0xff80000014147808 */ /* 0x008fe20002000000 */
[----:B------:R-:W-:Y:S01]  /*146e0*/  FMUL.FTZ R50, R50, UR8 ;  /* 0x0000000832327c20 */ /* 0x000fe20008410000 */
[----:B------:R-:W-:Y:S01]  /*146f0*/  FMNMX.FTZ R65, R62, R65, !PT ;  /* 0x000000413e417209 */ /* 0x000fe20007810000 */
[----:B------:R-:W-:Y:S02]  /*14700*/  FMUL.FTZ R51, R51, UR8 ;  /* 0x0000000833337c20 */ /* 0x000fe40008410000 */
[----:B------:R-:W0:Y:S01]  /*14710*/  MUFU.TANH R61, R61 ;  /* 0x0000003d003d7308 */ /* 0x000e220000002400 */
[----:B------:R-:W-:Y:S01]  /*14720*/  ISETP.GT.AND P5, PT, R7, 0x21, PT ;  /* 0x000000210700780c */ /* 0x000fe20003fa4270 */
[----:B------:R-:W-:Y:S01]  /*14730*/  FMUL.FTZ R41, R41, UR8 ;  /* 0x0000000829297c20 */ /* 0x000fe20008410000 */
[----:B------:R-:W-:Y:S01]  /*14740*/  FSEL R66, R66, -INF , P6 ;  /* 0xff80000042427808 */ /* 0x000fe20003000000 */
[----:B------:R-:W-:Y:S01]  /*14750*/  FMUL.FTZ R44, R44, UR8 ;  /* 0x000000082c2c7c20 */ /* 0x000fe20008410000 */
[----:B------:R-:W-:Y:S01]  /*14760*/  FMNMX.FTZ R65, R64, R65, !PT ;  /* 0x0000004140417209 */ /* 0x000fe20007810000 */
[----:B------:R-:W-:Y:S01]  /*14770*/  FMUL.FTZ R5, R32, UR8 ;  /* 0x0000000820057c20 */ /* 0x000fe20008410000 */
[----:B------:R-:W-:Y:S01]  /*14780*/  FMUL.FTZ R55, R55, UR8 ;  /* 0x0000000837377c20 */ /* 0x000fe20008410000 */
[----:B------:R-:W2:Y:S01]  /*14790*/  MUFU.TANH R48, R48 ;  /* 0x0000003000307308 */ /* 0x000ea20000002400 */
[----:B------:R-:W-:Y:S01]  /*147a0*/  ISETP.GT.AND P4, PT, R7, 0x28, PT ;  /* 0x000000280700780c */ /* 0x000fe20003f84270 */
[----:B------:R-:W-:Y:S01]  /*147b0*/  FMUL.FTZ R45, R45, UR8 ;  /* 0x000000082d2d7c20 */ /* 0x000fe20008410000 */
[----:B-1----:R-:W-:Y:S01]  /*147c0*/  FSEL R68, R57, -INF , P5 ;  /* 0xff80000039447808 */ /* 0x002fe20002800000 */
[----:B------:R-:W-:Y:S01]  /*147d0*/  FMUL.FTZ R46, R46, UR8 ;  /* 0x000000082e2e7c20 */ /* 0x000fe20008410000 */
[----:B------:R-:W-:Y:S01]  /*147e0*/  FMNMX.FTZ R65, R66, R65, !PT ;  /* 0x0000004142417209 */ /* 0x000fe20007810000 */
[----:B------:R-:W-:Y:S01]  /*147f0*/  FMUL.FTZ R43, R43, UR8 ;  /* 0x000000082b2b7c20 */ /* 0x000fe20008410000 */
[----:B------:R-:W-:Y:S01]  /*14800*/  FMUL.FTZ R33, R33, UR8 ;  /* 0x0000000821217c20 */ /* 0x000fe20008410000 */
[----:B------:R-:W-:Y:S01]  /*14810*/  MUFU.TANH R59, R59 ;  /* 0x0000003b003b7308 */ /* 0x000fe20000002400 */
[----:B------:R-:W-:Y:S01]  /*14820*/  FMNMX.FTZ R65, R68, R65, !PT ;  /* 0x0000004144417209 */ /* 0x000fe20007810000 */
[----:B------:R-:W-:Y:S01]  /*14830*/  FMUL.FTZ R47, R47, UR8 ;  /* 0x000000082f2f7c20 */ /* 0x000fe20008410000 */
[----:B------:R-:W-:Y:S01]  /*14840*/  FMUL.FTZ R37, R37, UR8 ;  /* 0x0000000825257c20 */ /* 0x000fe20008410000 */
[----:B------:R-:W-:Y:S01]  /*14850*/  FMUL.FTZ R35, R35, UR8 ;  /* 0x0000000823237c20 */ /* 0x000fe20008410000 */
[----:B------:R-:W-:-:S03]  /*14860*/  ULDC UR4, c[0x0][0x988] ;  /* 0x0002620000047ab9 */ /* 0x000fc60000000800 */
[----:B------:R-:W1:Y:S08]  /*14870*/  MUFU.TANH R49, R49 ;  /* 0x0000003100317308 */ /* 0x000e700000002400 */
[----:B------:R4:W-:Y:S08]  /*14880*/  MUFU.TANH R90, R40 ;  /* 0x00000028005a7308 */ /* 0x0009f00000002400 */
[----:B------:R-:W3:Y:S01]  /*14890*/  MUFU.TANH R52, R52 ;  /* 0x0000003400347308 */ /* 0x000ee20000002400 */
[----:B----4-:R-:W-:-:S02]  /*148a0*/  FSEL R40, R70, -INF , P2 ;  /* 0xff80000046287808 */ /* 0x010fc40001000000 */
[----:B------:R-:W-:Y:S02]  /*148b0*/  ISETP.GT.AND P2, PT, R7, 0x29, PT ;  /* 0x000000290700780c */ /* 0x000fe40003f44270 */
[----:B------:R-:W-:-:S03]  /*148c0*/  FSEL R70, R15, -INF , P4 ;  /* 0xff8000000f467808 */ /* 0x000fc60002000000 */
[----:B------:R-:W-:Y:S01]  /*148d0*/  MUFU.TANH R63, R63 ;  /* 0x0000003f003f7308 */ /* 0x000fe20000002400 */
[----:B0-----:R-:W-:Y:S02]  /*148e0*/  FSEL R74, R61, -INF , P2 ;  /* 0xff8000003d4a7808 */ /* 0x001fe40001000000 */
[----:B------:R-:W-:-:S05]  /*148f0*/  FMNMX.FTZ R65, R70, R65, !PT ;  /* 0x0000004146417209 */ /* 0x000fca0007810000 */
[----:B------:R0:W-:Y:S01]  /*14900*/  MUFU.TANH R73, R42 ;  /* 0x0000002a00497308 */ /* 0x0001e20000002400 */
[----:B------:R-:W-:Y:S02]  /*14910*/  FSEL R32, R11, -INF , P6 ;  /* 0xff8000000b207808 */ /* 0x000fe40003000000 */
[----:B------:R-:W-:-:S05]  /*14920*/  ISETP.GT.AND P6, PT, R7, 0x31, PT ;  /* 0x000000310700780c */ /* 0x000fca0003fc4270 */
[----:B------:R-:W4:Y:S01]  /*14930*/  MUFU.TANH R53, R53 ;  /* 0x0000003500357308 */ /* 0x000f220000002400 */
[----:B0-----:R-:W-:Y:S02]  /*14940*/  FSEL R42, R71, -INF , P3 ;  /* 0xff800000472a7808 */ /* 0x001fe40001800000 */
[----:B------:R-:W-:Y:S02]  /*14950*/  ISETP.GT.AND P3, PT, R7, 0x30, PT ;  /* 0x000000300700780c */ /* 0x000fe40003f64270 */
[----:B------:R-:W-:-:S03]  /*14960*/  FMNMX.FTZ R65, R74, R65, !PT ;  /* 0x000000414a417209 */ /* 0x000fc60007810000 */
[----:B------:R-:W0:Y:S01]  /*14970*/  MUFU.TANH R50, R50 ;  /* 0x0000003200327308 */ /* 0x000e220000002400 */
[----:B--2---:R-:W-:Y:S02]  /*14980*/  FSEL R78, R48, -INF , P3 ;  /* 0xff800000304e7808 */ /* 0x004fe40001800000 */
[----:B-1----:R-:W-:Y:S02]  /*14990*/  FSEL R80, R49, -INF , P6 ;  /* 0xff80000031507808 */ /* 0x002fe40003000000 */
[----:B------:R-:W-:-:S03]  /*149a0*/  FMNMX.FTZ R65, R78, R65, !PT ;  /* 0x000000414e417209 */ /* 0x000fc60007810000 */
[----:B------:R-:W1:Y:S01]  /*149b0*/  MUFU.TANH R51, R51 ;  /* 0x0000003300337308 */ /* 0x000e620000002400 */
[----:B------:R-:W-:Y:S01]  /*149c0*/  FMUL.FTZ R11, R34, UR8 ;  /* 0x00000008220b7c20 */ /* 0x000fe20008410000 */
[----:B------:R-:W-:-:S06]  /*149d0*/  FSEL R34, R67, -INF , P4 ;  /* 0xff80000043227808 */ /* 0x000fcc0002000000 */
[----:B------:R2:W-:Y:S01]  /*149e0*/  MUFU.TANH R94, R44 ;  /* 0x0000002c005e7308 */ /* 0x0005e20000002400 */
[----:B------:R-:W-:Y:S02]  /*149f0*/  ISETP.GT.AND P4, PT, R7, 0x39, PT ;  /* 0x000000390700780c */ /* 0x000fe40003f84270 */
[----:B------:R-:W-:-:S05]  /*14a00*/  FMNMX.FTZ R65, R80, R65, !PT ;  /* 0x0000004150417209 */ /* 0x000fca0007810000 */
[----:B------:R-:W5:Y:S01]  /*14a10*/  MUFU.TANH R41, R41 ;  /* 0x0000002900297308 */ /* 0x000f620000002400 */
[----:B--2---:R-:W-:Y:S02]  /*14a20*/  FSEL R44, R59, -INF , P5 ;  /* 0xff8000003b2c7808 */ /* 0x004fe40002800000 */
[----:B------:R-:W-:-:S04]  /*14a30*/  ISETP.GT.AND P5, PT, R7, 0x38, PT ;  /* 0x000000380700780c */ /* 0x000fc80003fa4270 */
[----:B---3--:R-:W-:Y:S01]  /*14a40*/  FSEL R84, R52, -INF , P5 ;  /* 0xff80000034547808 */ /* 0x008fe20002800000 */
[----:B------:R-:W2:Y:S01]  /*14a50*/  MUFU.TANH R55, R55 ;  /* 0x0000003700377308 */ /* 0x000ea20000002400 */
[----:B----4-:R-:W-:Y:S02]  /*14a60*/  FSEL R88, R53, -INF , P4 ;  /* 0xff80000035587808 */ /* 0x010fe40002000000 */
[----:B------:R-:W-:Y:S01]  /*14a70*/  FMNMX.FTZ R65, R84, R65, !PT ;  /* 0x0000004154417209 */ /* 0x000fe20007810000 */
[----:B------:R-:W-:-:S04]  /*14a80*/  FMUL.FTZ R15, R36, UR8 ;  /* 0x00000008240f7c20 */ /* 0x000fc80008410000 */
[----:B------:R3:W-:Y:S01]  /*14a90*/  MUFU.TANH R4, R46 ;  /* 0x0000002e00047308 */ /* 0x0007e20000002400 */
[----:B0-----:R-:W-:Y:S02]  /*14aa0*/  FSEL R36, R50, -INF , P3 ;  /* 0xff80000032247808 */ /* 0x001fe40001800000 */
[----:B------:R-:W-:-:S05]  /*14ab0*/  ISETP.GT.AND P3, PT, R7, 0x41, PT ;  /* 0x000000410700780c */ /* 0x000fca0003f64270 */
[----:B------:R-:W0:Y:S01]  /*14ac0*/  MUFU.TANH R45, R45 ;  /* 0x0000002d002d7308 */ /* 0x000e220000002400 */
[----:B---3--:R-:W-:Y:S02]  /*14ad0*/  FSEL R46, R63, -INF , P2 ;  /* 0xff8000003f2e7808 */ /* 0x008fe40001000000 */
[----:B------:R-:W-:Y:S02]  /*14ae0*/  ISETP.GT.AND P2, PT, R7, 0x40, PT ;  /* 0x000000400700780c */ /* 0x000fe40003f44270 */
[----:B------:R-:W-:-:S03]  /*14af0*/  FMNMX.FTZ R65, R88, R65, !PT ;  /* 0x0000004158417209 */ /* 0x000fc60007810000 */
[----:B------:R-:W3:Y:S01]  /*14b00*/  MUFU.TANH R43, R43 ;  /* 0x0000002b002b7308 */ /* 0x000ee20000002400 */
[----:B------:R-:W-:Y:S02]  /*14b10*/  FSEL R90, R90, -INF , P2 ;  /* 0xff8000005a5a7808 */ /* 0x000fe40001000000 */
[----:B-1----:R-:W-:-:S05]  /*14b20*/  FSEL R48, R51, -INF , P6 ;  /* 0xff80000033307808 */ /* 0x002fca0003000000 */
[----:B------:R-:W1:Y:S01]  /*14b30*/  MUFU.TANH R5, R5 ;  /* 0x0000000500057308 */ /* 0x000e620000002400 */
[----:B------:R-:W-:Y:S02]  /*14b40*/  ISETP.GT.AND P6, PT, R7, 0x48, PT ;  /* 0x000000480700780c */ /* 0x000fe40003fc4270 */
[----:B-----5:R-:W-:Y:S02]  /*14b50*/  FSEL R92, R41, -INF , P3 ;  /* 0xff800000295c7808 */ /* 0x020fe40001800000 */
[----:B------:R-:W-:-:S03]  /*14b60*/  FMNMX.FTZ R65, R90, R65, !PT ;  /* 0x000000415a417209 */ /* 0x000fc60007810000 */
[----:B------:R-:W4:Y:S01]  /*14b70*/  MUFU.TANH R33, R33 ;  /* 0x0000002100217308 */ /* 0x000f220000002400 */
[----:B------:R-:W-:Y:S01]  /*14b80*/  FSEL R50, R72, -INF , P5 ;  /* 0xff80000048327808 */ /* 0x000fe20002800000 */
[----:B------:R-:W-:Y:S02]  /*14b90*/  WARPGROUP.DEPBAR.LE gsb0, 0x0 ;  /* 0x00008000000079c5 */ /* 0x000fe40000010000 */
[----:B------:R-:W-:Y:S01]  /*14ba0*/  ISETP.GT.AND P5, PT, R7, 0x49, PT ;  /* 0x000000490700780c */ /* 0x000fe20003fa4270 */
[----:B------:R-:W-:Y:S01]  /*14bb0*/  FMUL.FTZ R51, R24, UR8 ;  /* 0x0000000818337c20 */ /* 0x000fe20008410000 */
[----:B------:R-:W-:Y:S02]  /*14bc0*/  FSEL R94, R94, -INF , P6 ;  /* 0xff8000005e5e7808 */ /* 0x000fe40003000000 */
[----:B------:R-:W5:Y:S01]  /*14bd0*/  MUFU.TANH R15, R15 ;  /* 0x0000000f000f7308 */ /* 0x000f620000002400 */
[----:B------:R-:W-:Y:S01]  /*14be0*/  FMNMX.FTZ R65, R92, R65, !PT ;  /* 0x000000415c417209 */ /* 0x000fe20007810000 */
[----:B------:R-:W-:Y:S01]  /*14bf0*/  FMUL.FTZ R49, R38, UR8 ;  /* 0x0000000826317c20 */ /* 0x000fe20008410000 */
[----:B--2---:R-:W-:Y:S01]  /*14c00*/  FSEL R38, R55, -INF , P4 ;  /* 0xff80000037267808 */ /* 0x004fe20002000000 */
[----:B------:R-:W-:Y:S01]  /*14c10*/  FMUL.FTZ R25, R25, UR8 ;  /* 0x0000000819197c20 */ /* 0x000fe20008410000 */
[----:B------:R-:W-:-:S03]  /*14c20*/  ISETP.GT.AND P4, PT, R7, 0x50, PT ;  /* 0x000000500700780c */ /* 0x000fc60003f84270 */
[----:B------:R-:W2:Y:S01]  /*14c30*/  MUFU.TANH R47, R47 ;  /* 0x0000002f002f7308 */ /* 0x000ea20000002400 */
[----:B0-----:R-:W-:Y:S02]  /*14c40*/  FSEL R96, R45, -INF , P5 ;  /* 0xff8000002d607808 */ /* 0x001fe40002800000 */
[----:B------:R-:W-:-:S05]  /*14c50*/  FMNMX.FTZ R65, R94, R65, !PT ;  /* 0x000000415e417209 */ /* 0x000fca0007810000 */
[----:B------:R-:W0:Y:S01]  /*14c60*/  MUFU.TANH R37, R37 ;  /* 0x0000002500257308 */ /* 0x000e220000002400 */
[----:B---3--:R-:W-:Y:S01]  /*14c70*/  FSEL R52, R43, -INF , P3 ;  /* 0xff8000002b347808 */ /* 0x008fe20001800000 */
[----:B------:R-:W-:Y:S01]  /*14c80*/  FMUL.FTZ R41, R28, UR8 ;  /* 0x000000081c297c20 */ /* 0x000fe20008410000 */
[----:B------:R-:W-:Y:S02]  /*14c90*/  ISETP.GT.AND P3, PT, R7, 0x51, PT ;  /* 0x000000510700780c */ /* 0x000fe40003f64270 */
[----:B-1----:R-:W-:-:S03]  /*14ca0*/  FSEL R98, R5, -INF , P4 ;  /* 0xff80000005627808 */ /* 0x002fc60002000000 */
[----:B------:R-:W1:Y:S01]  /*14cb0*/  MUFU.TANH R11, R11 ;  /* 0x0000000b000b7308 */ /* 0x000e620000002400 */
[----:B------:R-:W-:Y:S02]  /*14cc0*/  FMNMX.FTZ R65, R96, R65, !PT ;  /* 0x0000004160417209 */ /* 0x000fe40007810000 */
[----:B------:R-:W-:-:S05]  /*14cd0*/  FSEL R24, R73, -INF , P2 ;  /* 0xff80000049187808 */ /* 0x000fca0001000000 */
[----:B------:R-:W3:Y:S01]  /*14ce0*/  MUFU.TANH R51, R51 ;  /* 0x0000003300337308 */ /* 0x000ee20000002400 */
[----:B------:R-:W-:Y:S01]  /*14cf0*/  ISETP.GT.AND P2, PT, R7, 0x58, PT ;  /* 0x000000580700780c */ /* 0x000fe20003f44270 */
[----:B------:R-:W-:Y:S01]  /*14d00*/  FMUL.FTZ R29, R29, UR8 ;  /* 0x000000081d1d7c20 */ /* 0x000fe20008410000 */
[----:B----4-:R-:W-:Y:S02]  /*14d10*/  FSEL R100, R33, -INF , P3 ;  /* 0xff80000021647808 */ /* 0x010fe40001800000 */
[----:B------:R-:W-:-:S03]  /*14d20*/  FMNMX.FTZ R65, R98, R65, !PT ;  /* 0x0000004162417209 */ /* 0x000fc60007810000 */
[----:B------:R-:W4:Y:S01]  /*14d30*/  MUFU.TANH R35, R35 ;  /* 0x0000002300237308 */ /* 0x000f220000002400 */
[----:B------:R-:W-:Y:S02]  /*14d40*/  FSEL R28, R4, -INF , P6 ;  /* 0xff800000041c7808 */ /* 0x000fe40003000000 */
[----:B------:R-:W-:-:S05]  /*14d50*/  ISETP.GT.AND P6, PT, R7, 0x59, PT ;  /* 0x000000590700780c */ /* 0x000fca0003fc4270 */
[----:B------:R-:W4:Y:S01]  /*14d60*/  MUFU.TANH R25, R25 ;  /* 0x0000001900197308 */ /* 0x000f220000002400 */
[----:B-----5:R-:W-:Y:S02]  /*14d70*/  FSEL R102, R15, -INF , P2 ;  /* 0xff8000000f667808 */ /* 0x020fe40001000000 */
[----:B------:R-:W-:-:S05]  /*14d80*/  FMNMX.FTZ R65, R100, R65, !PT ;  /* 0x0000004164417209 */ /* 0x000fca0007810000 */
[----:B------:R-:W5:Y:S01]  /*14d90*/  MUFU.TANH R49, R49 ;  /* 0x0000003100317308 */ /* 0x000f620000002400 */
[----:B--2---:R-:W-:Y:S02]  /*14da0*/  FSEL R72, R47, -INF , P5 ;  /* 0xff8000002f487808 */ /* 0x004fe40002800000 */
[----:B------:R-:W-:-:S05]  /*14db0*/  ISETP.GT.AND P5, PT, R7, 0x60, PT ;  /* 0x000000600700780c */ /* 0x000fca0003fa4270 */
[----:B------:R-:W2:Y:S01]  /*14dc0*/  MUFU.TANH R41, R41 ;  /* 0x0000002900297308 */ /* 0x000ea20000002400 */
[----:B0-----:R-:W-:Y:S02]  /*14dd0*/  FSEL R104, R37, -INF , P6 ;  /* 0xff80000025687808 */ /* 0x001fe40003000000 */
[----:B------:R-:W-:-:S05]  /*14de0*/  FMNMX.FTZ R65, R102, R65, !PT ;  /* 0x0000004166417209 */ /* 0x000fca0007810000 */
[----:B------:R-:W0:Y:S01]  /*14df0*/  MUFU.TANH R29, R29 ;  /* 0x0000001d001d7308 */ /* 0x000e220000002400 */
[----:B-1----:R-:W-:Y:S02]  /*14e00*/  FSEL R76, R11, -INF , P4 ;  /* 0xff8000000b4c7808 */ /* 0x002fe40002000000 */
[----:B------:R-:W-:Y:S02]  /*14e10*/  ISETP.GT.AND P4, PT, R7, 0x61, PT ;  /* 0x000000610700780c */ /* 0x000fe40003f84270 */
[----:B---3--:R-:W-:Y:S02]  /*14e20*/  FSEL R106, R51, -INF , P5 ;  /* 0xff800000336a7808 */ /* 0x008fe40002800000 */
[----:B------:R-:W-:Y:S02]  /*14e30*/  FMNMX.FTZ R65, R104, R65, !PT ;  /* 0x0000004168417209 */ /* 0x000fe40007810000 */
[----:B----4-:R-:W-:Y:S02]  /*14e40*/  FSEL R82, R35, -INF , P3 ;  /* 0xff80000023527808 */ /* 0x010fe40001800000 */
[----:B------:R-:W-:-:S02]  /*14e50*/  ISETP.GT.AND P3, PT, R7, 0x68, PT ;  /* 0x000000680700780c */ /* 0x000fc40003f64270 */
[----:B------:R-:W-:Y:S02]  /*14e60*/  FSEL R108, R25, -INF , P4 ;  /* 0xff800000196c7808 */ /* 0x000fe40002000000 */
[----:B------:R-:W-:Y:S02]  /*14e70*/  FMNMX.FTZ R65, R106, R65, !PT ;  /* 0x000000416a417209 */ /* 0x000fe40007810000 */
[----:B-----5:R-:W-:Y:S02]  /*14e80*/  FSEL R86, R49, -INF , P2 ;  /* 0xff80000031567808 */ /* 0x020fe40001000000 */
[----:B------:R-:W-:Y:S02]  /*14e90*/  ISETP.GT.AND P2, PT, R7, 0x69, PT ;  /* 0x000000690700780c */ /* 0x000fe40003f44270 */
[----:B--2---:R-:W-:Y:S02]  /*14ea0*/  FSEL R110, R41, -INF , P3 ;  /* 0xff800000296e7808 */ /* 0x004fe40001800000 */
[----:B------:R-:W-:-:S02]  /*14eb0*/  FMNMX.FTZ R65, R108, R65, !PT ;  /* 0x000000416c417209 */ /* 0x000fc40007810000 */
[----:B0-----:R-:W-:Y:S02]  /*14ec0*/  FSEL R112, R29, -INF , P2 ;  /* 0xff8000001d707808 */ /* 0x001fe40001000000 */
        /* <DEDUP_REMOVED lines=9> */
[----:B------:R-:W-:-:S05]  /*14f60*/  FSEL R11, R11, RZ, P0 ;  /* 0x000000ff0b0b7208 */ /* 0x000fca0000000000 */
[----:B------:R-:W-:Y:S01]  /*14f70*/  FFMA.FTZ R7, R9, R5, -R11 ;  /* 0x0000000509077223 */ /* 0x000fe2000001080b */
[----:B------:R-:W-:-:S04]  /*14f80*/  FMNMX.FTZ R9, R8, R3, !PT ;  /* 0x0000000308097209 */ /* 0x000fc80007810000 */
[----:B------:R-:W-:-:S04]  /*14f90*/  FMNMX.FTZ R9, R10, R9, !PT ;  /* 0x000000090a097209 */ /* 0x000fc80007810000 */
[----:B------:R-:W-:-:S04]  /*14fa0*/  FMNMX.FTZ R9, R12, R9, !PT ;  /* 0x000000090c097209 */ /* 0x000fc80007810000 */
[----:B------:R-:W-:Y:S02]  /*14fb0*/  FMNMX.FTZ R9, R14, R9, !PT ;  /* 0x000000090e097209 */ /* 0x000fe40007810000 */
[----:B------:R-:W-:Y:S02]  /*14fc0*/  ISETP.NE.AND P0, PT, R13, RZ, PT ;  /* 0x000000ff0d00720c */ /* 0x000fe40003f05270 */
        /* <DEDUP_REMOVED lines=10> */
[----:B------:R-:W-:-:S03]  /*15070*/  FMUL.FTZ R27, R27, UR8 ;  /* 0x000000081b1b7c20 */ /* 0x000fc60008410000 */
[----:B------:R-:W-:Y:S01]  /*15080*/  FMNMX.FTZ R25, R38, R25, !PT ;  /* 0x0000001926197209 */ /* 0x000fe20007810000 */
[----:B------:R-:W-:-:S03]  /*15090*/  FMUL.FTZ R39, R39, UR8 ;  /* 0x0000000827277c20 */ /* 0x000fc60008410000 */
[----:B------:R-:W-:Y:S01]  /*150a0*/  FMNMX.FTZ R25, R24, R25, !PT ;  /* 0x0000001918197209 */ /* 0x000fe20007810000 */
[----:B------:R0:W-:Y:S01]  /*150b0*/  MUFU.TANH R33, R27 ;  /* 0x0000001b00217308 */ /* 0x0001e20000002400 */
[----:B------:R-:W-:Y:S02]  /*150c0*/  FMUL.FTZ R26, R26, UR8 ;  /* 0x000000081a1a7c20 */ /* 0x000fe40008410000 */
[----:B0-----:R-:W-:-:S05]  /*150d0*/  FMNMX.FTZ R27, R52, R25, !PT ;  /* 0x00000019341b7209 */ /* 0x001fca0007810000 */
[----:B------:R-:W0:Y:S01]  /*150e0*/  MUFU.TANH R39, R39 ;  /* 0x0000002700277308 */ /* 0x000e220000002400 */
[----:B------:R-:W-:Y:S01]  /*150f0*/  FMNMX.FTZ R27, R28, R27, !PT ;  /* 0x0000001b1c1b7209 */ /* 0x000fe20007810000 */
[----:B------:R-:W-:-:S03]  /*15100*/  FMUL.FTZ R30, R30, UR8 ;  /* 0x000000081e1e7c20 */ /* 0x000fc60008410000 */
[----:B------:R-:W-:-:S03]  /*15110*/  FMNMX.FTZ R27, R72, R27, !PT ;  /* 0x0000001b481b7209 */ /* 0x000fc60007810000 */
[----:B------:R0:W1:Y:S01]  /*15120*/  MUFU.TANH R29, R26 ;  /* 0x0000001a001d7308 */ /* 0x0000620000002400 */
[----:B------:R-:W-:Y:S01]  /*15130*/  FMUL.FTZ R31, R31, UR8 ;  /* 0x000000081f1f7c20 */ /* 0x000fe20008410000 */
[----:B------:R-:W-:-:S04]  /*15140*/  FMNMX.FTZ R27, R76, R27, !PT ;  /* 0x0000001b4c1b7209 */ /* 0x000fc80007810000 */
[----:B------:R-:W-:Y:S02]  /*15150*/  FMNMX.FTZ R37, R82, R27, !PT ;  /* 0x0000001b52257209 */ /* 0x000fe40007810000 */
[----:B------:R1:W2:Y:S01]  /*15160*/  MUFU.TANH R35, R30 ;  /* 0x0000001e00237308 */ /* 0x0002a20000002400 */
[----:B0-----:R-:W-:Y:S02]  /*15170*/  FSEL R26, R39, -INF , P6 ;  /* 0xff800000271a7808 */ /* 0x001fe40003000000 */
[----:B------:R-:W-:-:S05]  /*15180*/  FMNMX.FTZ R37, R86, R37, !PT ;  /* 0x0000002556257209 */ /* 0x000fca0007810000 */
[----:B------:R-:W0:Y:S01]  /*15190*/  MUFU.TANH R31, R31 ;  /* 0x0000001f001f7308 */ /* 0x000e220000002400 */
[----:B-1----:R-:W-:Y:S02]  /*151a0*/  FSEL R30, R29, -INF , P5 ;  /* 0xff8000001d1e7808 */ /* 0x002fe40002800000 */
[----:B------:R-:W-:Y:S01]  /*151b0*/  FMNMX.FTZ R37, R26, R37, !PT ;  /* 0x000000251a257209 */ /* 0x000fe20007810000 */
[-CC-:B------:R-:W-:Y:S01]  /*151c0*/  FFMA.FTZ R202, R54, R5.reuse, -R11.reuse ;  /* 0x0000000536ca7223 */ /* 0x180fe2000001080b */
[--C-:B------:R-:W-:Y:S01]  /*151d0*/  FFMA.FTZ R56, R56, R5, -R11.reuse ;  /* 0x0000000538387223 */ /* 0x100fe2000001080b */
[----:B------:R-:W-:Y:S02]  /*151e0*/  FSEL R54, R33, -INF , P4 ;  /* 0xff80000021367808 */ /* 0x000fe40002000000 */
[----:B------:R-:W-:Y:S01]  /*151f0*/  FMNMX.FTZ R37, R30, R37, !PT ;  /* 0x000000251e257209 */ /* 0x000fe20007810000 */
[----:B------:R2:W-:Y:S03]  /*15200*/  MUFU.EX2 R9, R56 ;  /* 0x0000003800097308 */ /* 0x0005e60000000800 */
[----:B------:R-:W-:Y:S01]  /*15210*/  FMNMX.FTZ R37, R54, R37, !PT ;  /* 0x0000002536257209 */ /* 0x000fe20007810000 */
[----:B------:R-:W-:Y:S01]  /*15220*/  FFMA.FTZ R196, R58, R5, -R11 ;  /* 0x000000053ac47223 */ /* 0x000fe2000001080b */
[----:B--2---:R-:W-:-:S02]  /*15230*/  FSEL R56, R35, -INF , P3 ;  /* 0xff80000023387808 */ /* 0x004fc40001800000 */
[----:B0-----:R-:W-:Y:S02]  /*15240*/  FSEL R58, R31, -INF , P2 ;  /* 0xff8000001f3a7808 */ /* 0x001fe40001000000 */
[----:B------:R-:W-:-:S04]  /*15250*/  FMNMX.FTZ R37, R56, R37, !PT ;  /* 0x0000002538257209 */ /* 0x000fc80007810000 */
[----:B------:R-:W-:Y:S01]  /*15260*/  FMNMX.FTZ R37, R58, R37, !PT ;  /* 0x000000253a257209 */ /* 0x000fe20007810000 */
[----:B------:R-:W-:-:S04]  /*15270*/  FFMA.FTZ R200, R6, R5, -R11 ;  /* 0x0000000506c87223 */ /* 0x000fc8000001080b */
[----:B------:R-:W0:Y:S02]  /*15280*/  SHFL.BFLY PT, R6, R37, 0x2, 0x1f ;  /* 0x0c401f0025067f89 */ /* 0x000e2400000e0000 */
[----:B0-----:R-:W-:-:S05]  /*15290*/  FMNMX.FTZ R41, R37, R6, !PT ;  /* 0x0000000625297209 */ /* 0x001fca0007810000 */
[----:B------:R-:W0:Y:S01]  /*152a0*/  SHFL.BFLY PT, R6, R41, 0x1, 0x1f ;  /* 0x0c201f0029067f89 */ /* 0x000e2200000e0000 */
[----:B------:R-:W-:Y:S08]  /*152b0*/  MUFU.EX2 R200, R200 ;  /* 0x000000c800c87308 */ /* 0x000ff00000000800 */
[----:B------:R-:W1:Y:S01]  /*152c0*/  MUFU.EX2 R7, R7 ;  /* 0x0000000700077308 */ /* 0x000e620000000800 */
[----:B0-----:R-:W-:-:S07]  /*152d0*/  FMNMX.FTZ R6, R41, R6, !PT ;  /* 0x0000000629067209 */ /* 0x001fce0007810000 */
[----:B------:R-:W0:Y:S01]  /*152e0*/  MUFU.EX2 R202, R202 ;  /* 0x000000ca00ca7308 */ /* 0x000e220000000800 */
[C---:B------:R-:W-:Y:S01]  /*152f0*/  FSETP.NEU.FTZ.AND P2, PT, R6.reuse, -INF , PT ;  /* 0xff8000000600780b */ /* 0x040fe20003f5d000 */
[----:B------:R-:W-:-:S05]  /*15300*/  FMUL.FTZ R43, R6, R5 ;  /* 0x00000005062b7220 */ /* 0x000fca0000410000 */
[----:B------:R-:W-:Y:S01]  /*15310*/  FSEL R43, R43, RZ, P2 ;  /* 0x000000ff2b2b7208 */ /* 0x000fe20001000000 */
[----:B------:R-:W2:Y:S01]  /*15320*/  MUFU.EX2 R196, R196 ;  /* 0x000000c400c47308 */ /* 0x000ea20000000800 */
[----:B------:R-:W-:-:S03]  /*15330*/  FFMA.FTZ R60, R60, R5, -R11 ;  /* 0x000000053c3c7223 */ /* 0x000fc6000001080b */
[-CC-:B------:R-:W-:Y:S01]  /*15340*/  FFMA.FTZ R201, R8, R5.reuse, -R43.reuse ;  /* 0x0000000508c97223 */ /* 0x180fe2000001082b */
[-C--:B------:R-:W-:Y:S01]  /*15350*/  FFMA.FTZ R8, R3, R5.reuse, -R43 ;  /* 0x0000000503087223 */ /* 0x080fe2000001082b */
[-C--:B------:R-:W-:Y:S01]  /*15360*/  FFMA.FTZ R198, R62, R5.reuse, -R11 ;  /* 0x000000053ec67223 */ /* 0x080fe2000001080b */
[-C--:B------:R-:W-:Y:S01]  /*15370*/  FFMA.FTZ R203, R10, R5.reuse, -R43 ;  /* 0x000000050acb7223 */ /* 0x080fe2000001082b */
[----:B------:R-:W3:Y:S01]  /*15380*/  MUFU.EX2 R13, R60 ;  /* 0x0000003c000d7308 */ /* 0x000ee20000000800 */
[----:B-1----:R-:W-:Y:S01]  /*15390*/  FADD.FTZ R3, R200, R7 ;  /* 0x00000007c8037221 */ /* 0x002fe20000010000 */
[-CC-:B------:R-:W-:Y:S01]  /*153a0*/  FFMA.FTZ R10, R12, R5.reuse, -R43.reuse ;  /* 0x000000050c0a7223 */ /* 0x180fe2000001082b */
[----:B------:R-:W-:-:S05]  /*153b0*/  FFMA.FTZ R12, R20, R5, -R43 ;  /* 0x00000005140c7223 */ /* 0x000fca000001082b */
[----:B------:R-:W-:Y:S01]  /*153c0*/  MUFU.EX2 R201, R201 ;  /* 0x000000c900c97308 */ /* 0x000fe20000000800 */
[----:B0-----:R-:W-:Y:S01]  /*153d0*/  FADD.FTZ R20, R202, R3 ;  /* 0x00000003ca147221 */ /* 0x001fe20000010000 */
[----:B------:R-:W-:-:S06]  /*153e0*/  FFMA.FTZ R197, R14, R5, -R43 ;  /* 0x000000050ec57223 */ /* 0x000fcc000001082b */
[----:B------:R-:W0:Y:S01]  /*153f0*/  MUFU.EX2 R8, R8 ;  /* 0x0000000800087308 */ /* 0x000e220000000800 */
[----:B------:R-:W-:-:S07]  /*15400*/  FADD.FTZ R3, R9, R20 ;  /* 0x0000001409037221 */ /* 0x000fce0000010000 */
[----:B------:R-:W1:Y:S08]  /*15410*/  MUFU.EX2 R198, R198 ;  /* 0x000000c600c67308 */ /* 0x000e700000000800 */
[----:B------:R-:W4:Y:S01]  /*15420*/  MUFU.EX2 R203, R203 ;  /* 0x000000cb00cb7308 */ /* 0x000f220000000800 */
[----:B--2---:R-:W-:Y:S01]  /*15430*/  FADD.FTZ R20, R196, R3 ;  /* 0x00000003c4147221 */ /* 0x004fe20000010000 */
[----:B------:R-:W-:-:S06]  /*15440*/  FFMA.FTZ R199, R40, R5, -R43 ;  /* 0x0000000528c77223 */ /* 0x000fcc000001082b */
[----:B------:R-:W2:Y:S01]  /*15450*/  MUFU.EX2 R10, R10 ;  /* 0x0000000a000a7308 */ /* 0x000ea20000000800 */
[----:B---3--:R-:W-:Y:S01]  /*15460*/  FADD.FTZ R3, R13, R20 ;  /* 0x000000140d037221 */ /* 0x008fe20000010000 */
[----:B0-----:R-:W-:-:S06]  /*15470*/  FADD.FTZ R20, R201, R8 ;  /* 0x00000008c9147221 */ /* 0x001fcc0000010000 */
[----:B------:R-:W0:Y:S01]  /*15480*/  MUFU.EX2 R197, R197 ;  /* 0x000000c500c57308 */ /* 0x000e220000000800 */
[-C--:B------:R-:W-:Y:S01]  /*15490*/  FFMA.FTZ R14, R42, R5.reuse, -R43 ;  /* 0x000000052a0e7223 */ /* 0x080fe2000001082b */
[----:B-1----:R-:W-:Y:S01]  /*154a0*/  FADD.FTZ R40, R198, R3 ;  /* 0x00000003c6287221 */ /* 0x002fe20000010000 */
[----:B------:R-:W-:-:S05]  /*154b0*/  FFMA.FTZ R64, R64, R5, -R11 ;  /* 0x0000000540407223 */ /* 0x000fca000001080b */
[----:B------:R-:W1:Y:S01]  /*154c0*/  MUFU.EX2 R12, R12 ;  /* 0x0000000c000c7308 */ /* 0x000e620000000800 */
[----:B----4-:R-:W-:Y:S01]  /*154d0*/  FADD.FTZ R3, R203, R20 ;  /* 0x00000014cb037221 */ /* 0x010fe20000010000 */
[-C--:B------:R-:W-:Y:S01]  /*154e0*/  FFMA.FTZ R193, R32, R5.reuse, -R43 ;  /* 0x0000000520c17223 */ /* 0x080fe2000001082b */
[----:B------:R-:W-:-:S05]  /*154f0*/  FFMA.FTZ R192, R66, R5, -R11 ;  /* 0x0000000542c07223 */ /* 0x000fca000001080b */
[----:B------:R-:W3:Y:S01]  /*15500*/  MUFU.EX2 R199, R199 ;  /* 0x000000c700c77308 */ /* 0x000ee20000000800 */
[----:B--2---:R-:W-:Y:S01]  /*15510*/  FADD.FTZ R20, R10, R3 ;  /* 0x000000030a147221 */ /* 0x004fe20000010000 */
[-C--:B------:R-:W-:Y:S01]  /*15520*/  FFMA.FTZ R32, R44, R5.reuse, -R43 ;  /* 0x000000052c207223 */ /* 0x080fe2000001082b */
[----:B------:R-:W-:-:S05]  /*15530*/  FFMA.FTZ R68, R68, R5, -R11 ;  /* 0x0000000544447223 */ /* 0x000fca000001080b */
[----:B------:R-:W2:Y:S01]  /*15540*/  MUFU.EX2 R14, R14 ;  /* 0x0000000e000e7308 */ /* 0x000ea20000000800 */
[----:B0-----:R-:W-:Y:S01]  /*15550*/  FADD.FTZ R3, R197, R20 ;  /* 0x00000014c5037221 */ /* 0x001fe20000010000 */
[----:B------:R-:W-:-:S06]  /*15560*/  FFMA.FTZ R195, R34, R5, -R43 ;  /* 0x0000000522c37223 */ /* 0x000fcc000001082b */
[----:B------:R-:W0:Y:S01]  /*15570*/  MUFU.EX2 R15, R64 ;  /* 0x00000040000f7308 */ /* 0x000e220000000800 */
[----:B------:R-:W-:Y:S01]  /*15580*/  FFMA.FTZ R194, R70, R5, -R11 ;  /* 0x0000000546c27223 */ /* 0x000fe2000001080b */
[----:B-1----:R-:W-:-:S06]  /*15590*/  FADD.FTZ R20, R12, R3 ;  /* 0x000000030c147221 */ /* 0x002fcc0000010000 */
[----:B------:R-:W1:Y:S01]  /*155a0*/  MUFU.EX2 R193, R193 ;  /* 0x000000c100c17308 */ /* 0x000e620000000800 */
[----:B------:R-:W-:-:S07]  /*155b0*/  FFMA.FTZ R34, R46, R5, -R43 ;  /* 0x000000052e227223 */ /* 0x000fce000001082b */
[----:B------:R-:W4:Y:S01]  /*155c0*/  MUFU.EX2 R192, R192 ;  /* 0x000000c000c07308 */ /* 0x000f220000000800 */
[----:B------:R-:W-:Y:S01]  /*155d0*/  FFMA.FTZ R74, R74, R5, -R11 ;  /* 0x000000054a4a7223 */ /* 0x000fe2000001080b */
[----:B---3--:R-:W-:-:S06]  /*155e0*/  FADD.FTZ R3, R199, R20 ;  /* 0x00000014c7037221 */ /* 0x008fcc0000010000 */
[----:B------:R-:W-:Y:S01]  /*155f0*/  MUFU.EX2 R32, R32 ;  /* 0x0000002000207308 */ /* 0x000fe20000000800 */
[-C--:B------:R-:W-:Y:S01]  /*15600*/  FFMA.FTZ R189, R36, R5.reuse, -R43 ;  /* 0x0000000524bd7223 */ /* 0x080fe2000001082b */
[----:B------:R-:W-:-:S06]  /*15610*/  FFMA.FTZ R188, R78, R5, -R11 ;  /* 0x000000054ebc7223 */ /* 0x000fcc000001080b */
[----:B------:R-:W3:Y:S01]  /*15620*/  MUFU.EX2 R25, R68 ;  /* 0x0000004400197308 */ /* 0x000ee20000000800 */
[----:B------:R-:W-:Y:S02]  /*15630*/  @!P1 VIADD R0, R0, 0x36840 ;  /* 0x0003684000009836 */ /* 0x000fe40000000000 */
[----:B--2---:R-:W-:-:S05]  /*15640*/  FADD.FTZ R20, R14, R3 ;  /* 0x000000030e147221 */ /* 0x004fca0000010000 */
[----:B------:R-:W2:Y:S01]  /*15650*/  MUFU.EX2 R195, R195 ;  /* 0x000000c300c37308 */ /* 0x000ea20000000800 */
[----:B------:R-:W-:Y:S01]  /*15660*/  FFMA.FTZ R36, R48, R5, -R43 ;  /* 0x0000000530247223 */ /* 0x000fe2000001082b */
[----:B0-----:R-:W-:-:S06]  /*15670*/  FADD.FTZ R45, R15, R40 ;  /* 0x000000280f2d7221 */ /* 0x001fcc0000010000 */
[----:B------:R-:W0:Y:S01]  /*15680*/  MUFU.EX2 R194, R194 ;  /* 0x000000c200c27308 */ /* 0x000e220000000800 */
[----:B------:R-:W-:Y:S01]  /*15690*/  FFMA.FTZ R29, R80, R5, -R11 ;  /* 0x00000005501d7223 */ /* 0x000fe2000001080b */
[----:B------:R-:W-:Y:S01]  /*156a0*/  @!P1 PRMT R0, RZ, 0x654, R0 ;  /* 0x00000654ff009816 */ /* 0x000fe20000000000 */
[----:B-1----:R-:W-:-:S05]  /*156b0*/  FADD.FTZ R3, R193, R20 ;  /* 0x00000014c1037221 */ /* 0x002fca0000010000 */
[----:B------:R-:W1:Y:S01]  /*156c0*/  MUFU.EX2 R34, R34 ;  /* 0x0000002200227308 */ /* 0x000e620000000800 */
[-C--:B------:R-:W-:Y:S01]  /*156d0*/  FFMA.FTZ R191, R50, R5.reuse, -R43 ;  /* 0x0000000532bf7223 */ /* 0x080fe2000001082b */
[----:B----4-:R-:W-:Y:S01]  /*156e0*/  FADD.FTZ R40, R192, R45 ;  /* 0x0000002dc0287221 */ /* 0x010fe20000010000 */
[-C--:B------:R-:W-:Y:S01]  /*156f0*/  FFMA.FTZ R190, R84, R5.reuse, -R11 ;  /* 0x0000000554be7223 */ /* 0x080fe2000001080b */
[----:B------:R4:W-:Y:S04]  /*15700*/  @!P1 SYNCS.ARRIVE.TRANS64.RED.A1T0 RZ, [R0+URZ], RZ ;  /* 0x000000ff00ff99a7 */ /* 0x0009e8000810043f */
[----:B------:R-:W5:Y:S01]  /*15710*/  MUFU.EX2 R27, R74 ;  /* 0x0000004a001b7308 */ /* 0x000f620000000800 */
[----:B------:R-:W-:Y:S01]  /*15720*/  FFMA.FTZ R38, R38, R5, -R43 ;  /* 0x0000000526267223 */ /* 0x000fe2000001082b */
[----:B---3--:R-:W-:-:S06]  /*15730*/  FADD.FTZ R45, R25, R40 ;  /* 0x00000028192d7221 */ /* 0x008fcc0000010000 */
[----:B------:R-:W3:Y:S01]  /*15740*/  MUFU.EX2 R189, R189 ;  /* 0x000000bd00bd7308 */ /* 0x000ee20000000800 */
[----:B----4-:R-:W-:Y:S01]  /*15750*/  FADD.FTZ R0, R32, R3 ;  /* 0x0000000320007221 */ /* 0x010fe20000010000 */
[----:B------:R-:W-:-:S06]  /*15760*/  FFMA.FTZ R31, R88, R5, -R11 ;  /* 0x00000005581f7223 */ /* 0x000fcc000001080b */
[----:B------:R-:W4:Y:S01]  /*15770*/  MUFU.EX2 R188, R188 ;  /* 0x000000bc00bc7308 */ /* 0x000f220000000800 */
[----:B--2---:R-:W-:Y:S01]  /*15780*/  FADD.FTZ R3, R195, R0 ;  /* 0x00000000c3037221 */ /* 0x004fe20000010000 */
[----:B------:R-:W-:-:S06]  /*15790*/  FFMA.FTZ R185, R24, R5, -R43 ;  /* 0x0000000518b97223 */ /* 0x000fcc000001082b */
[----:B------:R-:W2:Y:S01]  /*157a0*/  MUFU.EX2 R36, R36 ;  /* 0x0000002400247308 */ /* 0x000ea20000000800 */
[----:B0-----:R-:W-:Y:S01]  /*157b0*/  FADD.FTZ R40, R194, R45 ;  /* 0x0000002dc2287221 */ /* 0x001fe20000010000 */
[----:B------:R-:W-:-:S06]  /*157c0*/  FFMA.FTZ R184, R90, R5, -R11 ;  /* 0x000000055ab87223 */ /* 0x000fcc000001080b */
[----:B------:R-:W0:Y:S01]  /*157d0*/  MUFU.EX2 R29, R29 ;  /* 0x0000001d001d7308 */ /* 0x000e220000000800 */
[----:B-1----:R-:W-:Y:S01]  /*157e0*/  FADD.FTZ R0, R34, R3 ;  /* 0x0000000322007221 */ /* 0x002fe20000010000 */
[----:B------:R-:W-:-:S06]  /*157f0*/  FFMA.FTZ R24, R52, R5, -R43 ;  /* 0x0000000534187223 */ /* 0x000fcc000001082b */
[----:B------:R-:W1:Y:S01]  /*15800*/  MUFU.EX2 R191, R191 ;  /* 0x000000bf00bf7308 */ /* 0x000e620000000800 */
[----:B-----5:R-:W-:Y:S01]  /*15810*/  FADD.FTZ R45, R27, R40 ;  /* 0x000000281b2d7221 */ /* 0x020fe20000010000 */
[----:B------:R-:W-:-:S06]  /*15820*/  FFMA.FTZ R33, R92, R5, -R11 ;  /* 0x000000055c217223 */ /* 0x000fcc000001080b */
[----:B------:R-:W5:Y:S01]  /*15830*/  MUFU.EX2 R190, R190 ;  /* 0x000000be00be7308 */ /* 0x000f620000000800 */
[----:B---3--:R-:W-:Y:S01]  /*15840*/  FADD.FTZ R3, R189, R0 ;  /* 0x00000000bd037221 */ /* 0x008fe20000010000 */
[----:B------:R-:W-:-:S06]  /*15850*/  FFMA.FTZ R28, R28, R5, -R43 ;  /* 0x000000051c1c7223 */ /* 0x000fcc000001082b */
[----:B------:R-:W3:Y:S01]  /*15860*/  MUFU.EX2 R38, R38 ;  /* 0x0000002600267308 */ /* 0x000ee20000000800 */
[----:B----4-:R-:W-:Y:S01]  /*15870*/  FADD.FTZ R40, R188, R45 ;  /* 0x0000002dbc287221 */ /* 0x010fe20000010000 */
[----:B------:R-:W-:-:S06]  /*15880*/  FFMA.FTZ R186, R94, R5, -R11 ;  /* 0x000000055eba7223 */ /* 0x000fcc000001080b */
[----:B------:R-:W4:Y:S01]  /*15890*/  MUFU.EX2 R31, R31 ;  /* 0x0000001f001f7308 */ /* 0x000f220000000800 */
[----:B--2---:R-:W-:Y:S01]  /*158a0*/  FADD.FTZ R0, R36, R3 ;  /* 0x0000000324007221 */ /* 0x004fe20000010000 */
[----:B0-----:R-:W-:-:S06]  /*158b0*/  FADD.FTZ R45, R29, R40 ;  /* 0x000000281d2d7221 */ /* 0x001fcc0000010000 */
[----:B------:R-:W0:Y:S01]  /*158c0*/  MUFU.EX2 R185, R185 ;  /* 0x000000b900b97308 */ /* 0x000e220000000800 */
[----:B------:R-:W-:-:S07]  /*158d0*/  FFMA.FTZ R35, R96, R5, -R11 ;  /* 0x0000000560237223 */ /* 0x000fce000001080b */
[----:B------:R-:W2:Y:S01]  /*158e0*/  MUFU.EX2 R184, R184 ;  /* 0x000000b800b87308 */ /* 0x000ea20000000800 */
[----:B------:R-:W-:Y:S01]  /*158f0*/  FFMA.FTZ R72, R72, R5, -R43 ;  /* 0x0000000548487223 */ /* 0x000fe2000001082b */
[----:B-1----:R-:W-:-:S06]  /*15900*/  FADD.FTZ R3, R191, R0 ;  /* 0x00000000bf037221 */ /* 0x002fcc0000010000 */
[----:B------:R-:W1:Y:S01]  /*15910*/  MUFU.EX2 R24, R24 ;  /* 0x0000001800187308 */ /* 0x000e620000000800 */
[----:B------:R-:W-:Y:S01]  /*15920*/  FFMA.FTZ R76, R76, R5, -R43 ;  /* 0x000000054c4c7223 */ /* 0x000fe2000001082b */
[----:B-----5:R-:W-:-:S06]  /*15930*/  FADD.FTZ R20, R190, R45 ;  /* 0x0000002dbe147221 */ /* 0x020fcc0000010000 */
[----:B------:R-:W5:Y:S01]  /*15940*/  MUFU.EX2 R33, R33 ;  /* 0x0000002100217308 */ /* 0x000f620000000800 */
[----:B------:R-:W-:Y:S01]  /*15950*/  FFMA.FTZ R180, R98, R5, -R11 ;  /* 0x0000000562b47223 */ /* 0x000fe2000001080b */
[----:B---3--:R-:W-:-:S06]  /*15960*/  FADD.FTZ R0, R38, R3 ;  /* 0x0000000326007221 */ /* 0x008fcc0000010000 */
[----:B------:R-:W3:Y:S01]  /*15970*/  MUFU.EX2 R28, R28 ;  /* 0x0000001c001c7308 */ /* 0x000ee20000000800 */
[----:B----4-:R-:W-:Y:S01]  /*15980*/  FADD.FTZ R45, R31, R20 ;  /* 0x000000141f2d7221 */ /* 0x010fe20000010000 */
[----:B------:R-:W-:-:S06]  /*15990*/  FFMA.FTZ R37, R100, R5, -R11 ;  /* 0x0000000564257223 */ /* 0x000fcc000001080b */
[----:B------:R-:W4:Y:S01]  /*159a0*/  MUFU.EX2 R186, R186 ;  /* 0x000000ba00ba7308 */ /* 0x000f220000000800 */
[----:B------:R-:W-:Y:S01]  /*159b0*/  FFMA.FTZ R82, R82, R5, -R43 ;  /* 0x0000000552527223 */ /* 0x000fe2000001082b */
[----:B0-----:R-:W-:-:S06]  /*159c0*/  FADD.FTZ R3, R185, R0 ;  /* 0x00000000b9037221 */ /* 0x001fcc0000010000 */
[----:B------:R-:W0:Y:S01]  /*159d0*/  MUFU.EX2 R187, R72 ;  /* 0x0000004800bb7308 */ /* 0x000e220000000800 */
[----:B------:R-:W-:Y:S01]  /*159e0*/  FFMA.FTZ R86, R86, R5, -R43 ;  /* 0x0000000556567223 */ /* 0x000fe2000001082b */
[----:B--2---:R-:W-:-:S06]  /*159f0*/  FADD.FTZ R20, R184, R45 ;  /* 0x0000002db8147221 */ /* 0x004fcc0000010000 */
[----:B------:R-:W2:Y:S01]  /*15a00*/  MUFU.EX2 R35, R35 ;  /* 0x0000002300237308 */ /* 0x000ea20000000800 */
[----:B------:R-:W-:Y:S01]  /*15a10*/  FFMA.FTZ R182, R102, R5, -R11 ;  /* 0x0000000566b67223 */ /* 0x000fe2000001080b */
[----:B-1----:R-:W-:-:S06]  /*15a20*/  FADD.FTZ R3, R24, R3 ;  /* 0x0000000318037221 */ /* 0x002fcc0000010000 */
[----:B------:R-:W1:Y:S01]  /*15a30*/  MUFU.EX2 R76, R76 ;  /* 0x0000004c004c7308 */ /* 0x000e620000000800 */
[----:B-----5:R-:W-:Y:S01]  /*15a40*/  FADD.FTZ R45, R33, R20 ;  /* 0x00000014212d7221 */ /* 0x020fe20000010000 */
[----:B------:R-:W-:-:S06]  /*15a50*/  FFMA.FTZ R39, R104, R5, -R11 ;  /* 0x0000000568277223 */ /* 0x000fcc000001080b */
[----:B------:R-:W5:Y:S01]  /*15a60*/  MUFU.EX2 R180, R180 ;  /* 0x000000b400b47308 */ /* 0x000f620000000800 */
[----:B------:R-:W-:Y:S01]  /*15a70*/  FFMA.FTZ R26, R26, R5, -R43 ;  /* 0x000000051a1a7223 */ /* 0x000fe2000001082b */
[----:B---3--:R-:W-:-:S06]  /*15a80*/  FADD.FTZ R0, R28, R3 ;  /* 0x000000031c007221 */ /* 0x008fcc0000010000 */
[----:B------:R-:W3:Y:S01]  /*15a90*/  MUFU.EX2 R181, R82 ;  /* 0x0000005200b57308 */ /* 0x000ee20000000800 */
[----:B------:R-:W-:Y:S01]  /*15aa0*/  FFMA.FTZ R30, R30, R5, -R43 ;  /* 0x000000051e1e7223 */ /* 0x000fe2000001082b */
[----:B----4-:R-:W-:-:S06]  /*15ab0*/  FADD.FTZ R20, R186, R45 ;  /* 0x0000002dba147221 */ /* 0x010fcc0000010000 */
[----:B------:R-:W4:Y:S01]  /*15ac0*/  MUFU.EX2 R37, R37 ;  /* 0x0000002500257308 */ /* 0x000f220000000800 */
[----:B------:R-:W-:Y:S01]  /*15ad0*/  FFMA.FTZ R176, R106, R5, -R11 ;  /* 0x000000056ab07223 */ /* 0x000fe2000001080b */
[----:B------:R-:W-:Y:S01]  /*15ae0*/  F2FP.BF16.F32.PACK_AB R200, R7, R200 ;  /* 0x000000c807c8723e */ /* 0x000fe200000010ff */
[----:B0-----:R-:W-:-:S05]  /*15af0*/  FADD.FTZ R3, R187, R0 ;  /* 0x00000000bb037221 */ /* 0x001fca0000010000 */
[----:B------:R-:W0:Y:S01]  /*15b00*/  MUFU.EX2 R86, R86 ;  /* 0x0000005600567308 */ /* 0x000e220000000800 */
[----:B--2---:R-:W-:-:S07]  /*15b10*/  FADD.FTZ R7, R35, R20 ;  /* 0x0000001423077221 */ /* 0x004fce0000010000 */
[----:B------:R-:W2:Y:S01]  /*15b20*/  MUFU.EX2 R182, R182 ;  /* 0x000000b600b67308 */ /* 0x000ea20000000800 */
[-C--:B------:R-:W-:Y:S01]  /*15b30*/  FFMA.FTZ R54, R54, R5.reuse, -R43 ;  /* 0x0000000536367223 */ /* 0x080fe2000001082b */
[----:B------:R-:W-:Y:S01]  /*15b40*/  FFMA.FTZ R108, R108, R5, -R11 ;  /* 0x000000056c6c7223 */ /* 0x000fe2000001080b */
[----:B-1----:R-:W-:-:S05]  /*15b50*/  FADD.FTZ R0, R76, R3 ;  /* 0x000000034c007221 */ /* 0x002fca0000010000 */
[----:B------:R-:W1:Y:S01]  /*15b60*/  MUFU.EX2 R183, R26 ;  /* 0x0000001a00b77308 */ /* 0x000e620000000800 */
[----:B------:R-:W-:Y:S01]  /*15b70*/  FFMA.FTZ R56, R56, R5, -R43 ;  /* 0x0000000538387223 */ /* 0x000fe2000001082b */
[----:B-----5:R-:W-:-:S06]  /*15b80*/  FADD.FTZ R20, R180, R7 ;  /* 0x00000007b4147221 */ /* 0x020fcc0000010000 */
        /* <DEDUP_REMOVED lines=8> */
[----:B0-----:R-:W-:-:S06]  /*15c10*/  FADD.FTZ R0, R86, R3 ;  /* 0x0000000356007221 */ /* 0x001fcc0000010000 */
[----:B------:R-:W0:Y:S01]  /*15c20*/  MUFU.EX2 R177, R54 ;  /* 0x0000003600b17308 */ /* 0x000e220000000800 */
[----:B--2---:R-:W-:-:S07]  /*15c30*/  FADD.FTZ R20, R182, R7 ;  /* 0x00000007b6147221 */ /* 0x004fce0000010000 */
[----:B------:R-:W2:Y:S01]  /*15c40*/  MUFU.EX2 R41, R108 ;  /* 0x0000006c00297308 */ /* 0x000ea20000000800 */
[----:B-1----:R-:W-:Y:S01]  /*15c50*/  FADD.FTZ R3, R183, R0 ;  /* 0x00000000b7037221 */ /* 0x002fe20000010000 */
[----:B-----5:R-:W-:-:S06]  /*15c60*/  FADD.FTZ R7, R39, R20 ;  /* 0x0000001427077221 */ /* 0x020fcc0000010000 */
[----:B------:R-:W1:Y:S01]  /*15c70*/  MUFU.EX2 R56, R56 ;  /* 0x0000003800387308 */ /* 0x000e620000000800 */
[----:B------:R-:W-:-:S07]  /*15c80*/  ISETP.GE.AND P2, PT, R154, 0x71, PT ;  /* 0x000000719a00780c */ /* 0x000fce0003f46270 */
[----:B------:R-:W5:Y:S01]  /*15c90*/  MUFU.EX2 R178, R178 ;  /* 0x000000b200b27308 */ /* 0x000f620000000800 */
[----:B---3--:R-:W-:Y:S01]  /*15ca0*/  FADD.FTZ R0, R30, R3 ;  /* 0x000000031e007221 */ /* 0x008fe20000010000 */
[----:B----4-:R-:W-:-:S06]  /*15cb0*/  FADD.FTZ R20, R176, R7 ;  /* 0x00000007b0147221 */ /* 0x010fcc0000010000 */
[----:B------:R-:W3:Y:S08]  /*15cc0*/  MUFU.EX2 R43, R43 ;  /* 0x0000002b002b7308 */ /* 0x000ef00000000800 */
[----:B------:R-:W4:Y:S01]  /*15cd0*/  MUFU.EX2 R11, R11 ;  /* 0x0000000b000b7308 */ /* 0x000f220000000800 */
[----:B0-----:R-:W-:Y:S01]  /*15ce0*/  FADD.FTZ R3, R177, R0 ;  /* 0x00000000b1037221 */ /* 0x001fe20000010000 */
[----:B--2---:R-:W-:Y:S01]  /*15cf0*/  FADD.FTZ R7, R41, R20 ;  /* 0x0000001429077221 */ /* 0x004fe20000010000 */
[----:B------:R-:W-:Y:S02]  /*15d00*/  BSSY B0, `(.L_x_4228) ;  /* 0x00005fb000007945 */ /* 0x000fe40003800000 */
[----:B-1----:R-:W-:Y:S01]  /*15d10*/  FADD.FTZ R0, R56, R3 ;  /* 0x0000000338007221 */ /* 0x002fe20000010000 */
[----:B-----5:R-:W-:Y:S01]  /*15d20*/  FADD.FTZ R20, R178, R7 ;  /* 0x00000007b2147221 */ /* 0x020fe20000010000 */
[----:B------:R-:W-:Y:S01]  /*15d30*/  F2FP.BF16.F32.PACK_AB R196, R13, R196 ;  /* 0x000000c40dc4723e */ /* 0x000fe200000010ff */
[----:B------:R-:W-:Y:S01]  /*15d40*/  IMAD.MOV.U32 R3, RZ, RZ, 0x3f800000 ;  /* 0x3f800000ff037424 */ /* 0x000fe200078e00ff */
[----:B------:R-:W-:Y:S01]  /*15d50*/  F2FP.BF16.F32.PACK_AB R192, R25, R192 ;  /* 0x000000c019c0723e */ /* 0x000fe200000010ff */
[----:B---3--:R-:W-:Y:S01]  /*15d60*/  FADD.FTZ R13, R43, R0 ;  /* 0x000000002b0d7221 */ /* 0x008fe20000010000 */
[----:B------:R-:W-:Y:S01]  /*15d70*/  F2FP.BF16.F32.PACK_AB R194, R27, R194 ;  /* 0x000000c21bc2723e */ /* 0x000fe200000010ff */
[----:B------:R-:W-:Y:S01]  /*15d80*/  IMAD.MOV.U32 R0, RZ, RZ, 0x3f800000 ;  /* 0x3f800000ff007424 */ /* 0x000fe200078e00ff */
[----:B------:R-:W-:Y:S01]  /*15d90*/  F2FP.BF16.F32.PACK_AB R188, R29, R188 ;  /* 0x000000bc1dbc723e */ /* 0x000fe200000010ff */
[--C-:B------:R-:W-:Y:S01]  /*15da0*/  IMAD.MOV.U32 R118, RZ, RZ, R119.reuse ;  /* 0x000000ffff767224 */ /* 0x100fe200078e0077 */
[----:B------:R-:W-:Y:S01]  /*15db0*/  F2FP.BF16.F32.PACK_AB R190, R31, R190 ;  /* 0x000000be1fbe723e */ /* 0x000fe200000010ff */
[--C-:B------:R-:W-:Y:S01]  /*15dc0*/  IMAD.MOV.U32 R117, RZ, RZ, R119.reuse ;  /* 0x000000ffff757224 */ /* 0x100fe200078e0077 */
[----:B------:R-:W-:Y:S01]  /*15dd0*/  F2FP.BF16.F32.PACK_AB R184, R33, R184 ;  /* 0x000000b821b8723e */ /* 0x000fe200000010ff */
[----:B----4-:R-:W-:Y:S01]  /*15de0*/  FADD.FTZ R20, R11, R20 ;  /* 0x000000140b147221 */ /* 0x010fe20000010000 */
        /* <DEDUP_REMOVED lines=168> */
[----:B------:R-:W-:-:S07]  /*16870*/  CS2R R24, SRZ ;  /* 0x0000000000187805 */ /* 0x000fce000001ff00 */
.L_x_4240:
[----:B------:R-:W-:-:S05]  /*16880*/  VIADD R4, R11, 0x1 ;  /* 0x000000010b047836 */ /* 0x000fca0000000000 */
[----:B------:R-:W-:-:S04]  /*16890*/  ISETP.NE.AND P2, PT, R4, 0x2, PT ;  /* 0x000000020400780c */ /* 0x000fc80003f45270 */
[----:B------:R-:W-:Y:S02]  /*168a0*/  SEL R5, RZ, 0x1, P2 ;  /* 0x00000001ff057807 */ /* 0x000fe40001000000 */
[----:B------:R-:W-:Y:S02]  /*168b0*/  SEL R214, R4, RZ, P2 ;  /* 0x000000ff04d67207 */ /* 0x000fe40001000000 */
[----:B------:R-:W-:Y:S01]  /*168c0*/  LOP3.LUT R216, R10, R5, RZ, 0x3c, !PT ;  /* 0x000000050ad87212 */ /* 0x000fe200078e3cff */
[----:B------:R-:W-:Y:S06]  /*168d0*/  @!P0 BRA `(.L_x_4230) ;  /* 0x0000000000048947 */ /* 0x000fec0003800000 */
[----:B------:R-:W-:Y:S01]  /*168e0*/  BPT.TRAP 0x1 ;  /* 0x000000040000795c */ /* 0x000fe20000300000 */
.L_x_4230:
[----:B------:R-:W-:Y:S01]  /*168f0*/  IMAD R12, R214, 0x8, R2 ;  /* 0x00000008d60c7824 */ /* 0x000fe200078e0202 */
[----:B------:R-:W-:-:S04]  /*16900*/  SHF.L.U32 R5, R216, 0x1f, RZ ;  /* 0x0000001fd8057819 */ /* 0x000fc800000006ff */
[----:B------:R0:W1:Y:S01]  /*16910*/  SYNCS.PHASECHK.TRANS64.TRYWAIT P2, [R12+URZ+0x36830], R5 ;  /* 0x036830050c0075a7 */ /* 0x000062000804017f */
[----:B------:R-:W-:Y:S05]  /*16920*/  @!P0 BRA `(.L_x_4231) ;  /* 0x0000000000048947 */ /* 0x000fea0003800000 */
[----:B------:R-:W-:Y:S01]  /*16930*/  BPT.TRAP 0x1 ;  /* 0x000000040000795c */ /* 0x000fe20000300000 */
.L_x_4231:
[----:B------:R-:W-:Y:S01]  /*16940*/  IMAD R4, R214, 0xa80, R21 ;  /* 0x00000a80d6047824 */ /* 0x000fe200078e0215 */
[----:B------:R-:W-:Y:S03]  /*16950*/  BSSY B1, `(.L_x_4232) ;  /* 0x0000006000017945 */ /* 0x000fe60003800000 */
[C---:B------:R-:W-:Y:S02]  /*16960*/  VIADD R120, R4.reuse, 0x80 ;  /* 0x0000008004787836 */ /* 0x040fe40000000000 */
[----:B------:R-:W-:Y:S01]  /*16970*/  VIADD R122, R4, 0x100 ;  /* 0x00000100047a7836 */ /* 0x000fe20000000000 */
[----:B-1----:R-:W-:Y:S06]  /*16980*/  @P2 BRA `(.L_x_4233) ;  /* 0x0000000000082947 */ /* 0x002fec0003800000 */
[----:B------:R-:W1:Y:S02]  /*16990*/  SYNCS.PHASECHK.TRANS64.TRYWAIT P2, [R12+URZ+0x36830], R5 ;  /* 0x036830050c0075a7 */ /* 0x000e64000804017f */
[----:B-1----:R-:W-:Y:S05]  /*169a0*/  @!P2 BRA `(.L_x_4234) ;  /* 0x0000010c00eca947 */ /* 0x002fea0003800000 */
.L_x_4233:
[----:B------:R-:W-:Y:S05]  /*169b0*/  BSYNC B1 ;  /* 0x0000000000017941 */ /* 0x000fea0003800000 */
.L_x_4232:
[----:B------:R-:W2:Y:S04]  /*169c0*/  LDL.64 R14, [R1+0x40] ;  /* 0x00004000010e7983 */ /* 0x000ea80000100a00 */
[----:B------:R-:W3:Y:S01]  /*169d0*/  LDL.64 R124, [R1+0x48] ;  /* 0x00004800017c7983 */ /* 0x000ee20000100a00 */
[----:B------:R-:W-:Y:S01]  /*169e0*/  WARPGROUP.ARRIVE ;  /* 0x00000000000079c5 */ /* 0x000fe20000000000 */
[----:B------:R-:W-:Y:S01]  /*169f0*/  IMAD.MOV.U32 R121, RZ, RZ, 0x40000040 ;  /* 0x40000040ff797424 */ /* 0x000fe200078e00ff */
[----:B------:R-:W-:-:S04]  /*16a00*/  R2UR UR6, R120 ;  /* 0x00000000780672ca */ /* 0x000fc800000e0000 */
[C---:B------:R-:W-:Y:S01]  /*16a10*/  R2UR UR7, R121.reuse ;  /* 0x00000000790772ca */ /* 0x040fe200000e0000 */
[----:B------:R-:W-:Y:S01]  /*16a20*/  IMAD.MOV.U32 R120, RZ, RZ, R122 ;  /* 0x000000ffff787224 */ /* 0x000fe200078e007a */
[----:B------:R-:W-:-:S04]  /*16a30*/  R2UR UR19, R121 ;  /* 0x00000000791372ca */ /* 0x000fc800000e0000 */
[----:B------:R-:W-:Y:S01]  /*16a40*/  R2UR UR18, R120 ;  /* 0x00000000781272ca */ /* 0x000fe200000e0000 */
[----:B------:R-:W-:Y:S01]  /*16a50*/  VIADD R120, R4, 0x200 ;  /* 0x0000020004787836 */ /* 0x000fe20000000000 */
[----:B------:R-:W-:-:S04]  /*16a60*/  R2UR UR15, R121 ;  /* 0x00000000790f72ca */ /* 0x000fc800000e0000 */
[----:B------:R-:W-:Y:S02]  /*16a70*/  R2UR UR14, R120 ;  /* 0x00000000780e72ca */ /* 0x000fe400000e0000 */
[----:B--2---:R-:W-:Y:S01]  /*16a80*/  R2UR UR42, R14 ;  /* 0x000000000e2a72ca */ /* 0x004fe200000e0000 */
[----:B------:R-:W-:Y:S01]  /*16a90*/  IMAD.MOV.U32 R14, RZ, RZ, R4 ;  /* 0x000000ffff0e7224 */ /* 0x000fe200078e0004 */
[----:B------:R-:W-:Y:S01]  /*16aa0*/  R2UR UR43, R15 ;  /* 0x000000000f2b72ca */ /* 0x000fe200000e0000 */
[----:B------:R-:W-:Y:S01]  /*16ab0*/  IMAD.MOV.U32 R15, RZ, RZ, 0x40000040 ;  /* 0x40000040ff0f7424 */ /* 0x000fe200078e00ff */
[----:B---3--:R-:W-:Y:S02]  /*16ac0*/  R2UR UR28, R124 ;  /* 0x000000007c1c72ca */ /* 0x008fe400000e0000 */
[----:B------:R-:W-:Y:S02]  /*16ad0*/  R2UR UR29, R125 ;  /* 0x000000007d1d72ca */ /* 0x000fe400000e0000 */
[----:B------:R-:W-:-:S02]  /*16ae0*/  R2UR UR26, R14 ;  /* 0x000000000e1a72ca */ /* 0x000fc400000e0000 */
[----:B------:R-:W-:-:S07]  /*16af0*/  R2UR UR27, R15 ;  /* 0x000000000f1b72ca */ /* 0x000fce00000e0000 */
[----:B------:R-:W-:Y:S02]  /*16b00*/  UMOV UR24, UR28 ;  /* 0x0000001c00187c82 */ /* 0x000fe40008000000 */
[----:B------:R-:W-:-:S04]  /*16b10*/  UMOV UR25, UR29 ;  /* 0x0000001d00197c82 */ /* 0x000fc80008000000 */
        /* <DEDUP_REMOVED lines=26> */
[----:B------:R-:W-:-:S04]  /*16cc0*/  R2UR UR10, R122 ;  /* 0x000000007a0a72ca */ /* 0x000fc800000e0000 */
[----:B------:R-:W-:Y:S01]  /*16cd0*/  R2UR UR11, R123 ;  /* 0x000000007b0b72ca */ /* 0x000fe200000e0000 */
[----:B------:R-:W-:Y:S01]  /*16ce0*/  UMOV UR8, UR28 ;  /* 0x0000001c00087c82 */ /* 0x000fe20008000000 */
[----:B------:R-:W-:Y:S01]  /*16cf0*/  UMOV UR9, UR29 ;  /* 0x0000001d00097c82 */ /* 0x000fe20008000000 */
[----:B------:R-:W-:Y:S01]  /*16d00*/  VIADD R120, R4, 0x2 ;  /* 0x0000000204787836 */ /* 0x000fe20000000000 */
[----:B------:R-:W-:Y:S02]  /*16d10*/  WARPGROUP.DEPBAR.LE gsb0, 0x0 ;  /* 0x00008000000079c5 */ /* 0x000fe40000010000 */
[----:B------:R-:W-:-:S07]  /*16d20*/  WARPGROUP.ARRIVE ;  /* 0x00000000000079c5 */ /* 0x000fce0000000000 */
[----:B------:R-:W-:Y:S01]  /*16d30*/  HGMMA.64x16x16.F32.BF16 R128, gdesc[UR8], RZ, !UPT, gsb0 ;  /* 0x00200000088079f0 */ /* 0x000fe2000c0018ff */
[----:B------:R-:W-:Y:S01]  /*16d40*/  IMAD.MOV.U32 R121, RZ, RZ, 0x40000040 ;  /* 0x40000040ff797424 */ /* 0x000fe200078e00ff */
[----:B------:R-:W-:Y:S01]  /*16d50*/  R2UR UR34, R120 ;  /* 0x00000000782272ca */ /* 0x000fe200000e0000 */
[C---:B------:R-:W-:Y:S02]  /*16d60*/  VIADD R14, R4.reuse, 0x300 ;  /* 0x00000300040e7836 */ /* 0x040fe40000000000 */
[C---:B------:R-:W-:Y:S01]  /*16d70*/  VIADD R120, R4.reuse, 0x102 ;  /* 0x0000010204787836 */ /* 0x040fe20000000000 */
[----:B------:R-:W-:Y:S01]  /*16d80*/  R2UR UR35, R121 ;  /* 0x00000000792372ca */ /* 0x000fe200000e0000 */
[----:B------:R-:W-:Y:S02]  /*16d90*/  VIADD R122, R4, 0x182 ;  /* 0x00000182047a7836 */ /* 0x000fe40000000000 */
[----:B------:R-:W-:Y:S02]  /*16da0*/  IMAD.MOV.U32 R121, RZ, RZ, 0x40000040 ;  /* 0x40000040ff797424 */ /* 0x000fe400078e00ff */
[----:B------:R-:W-:Y:S01]  /*16db0*/  IMAD.MOV.U32 R123, RZ, RZ, 0x40000040 ;  /* 0x40000040ff7b7424 */ /* 0x000fe200078e00ff */
[----:B------:R-:W-:-:S02]  /*16dc0*/  R2UR UR58, R14 ;  /* 0x000000000e3a72ca */ /* 0x000fc400000e0000 */
[----:B------:R-:W-:Y:S02]  /*16dd0*/  R2UR UR59, R15 ;  /* 0x000000000f3b72ca */ /* 0x000fe400000e0000 */
[----:B------:R-:W-:Y:S01]  /*16de0*/  R2UR UR30, R120 ;  /* 0x00000000781e72ca */ /* 0x000fe200000e0000 */
[----:B------:R-:W-:Y:S01]  /*16df0*/  VIADD R120, R4, 0x282 ;  /* 0x0000028204787836 */ /* 0x000fe20000000000 */
[----:B------:R-:W-:Y:S01]  /*16e00*/  R2UR UR31, R121 ;  /* 0x00000000791f72ca */ /* 0x000fe200000e0000 */
[----:B------:R-:W-:Y:S01]  /*16e10*/  IMAD.MOV.U32 R121, RZ, RZ, 0x40000040 ;  /* 0x40000040ff797424 */ /* 0x000fe200078e00ff */
[----:B------:R-:W-:Y:S01]  /*16e20*/  R2UR UR26, R122 ;  /* 0x000000007a1a72ca */ /* 0x000fe200000e0000 */
[----:B------:R-:W-:Y:S01]  /*16e30*/  VIADD R122, R4, 0x302 ;  /* 0x00000302047a7836 */ /* 0x000fe20000000000 */
[----:B------:R-:W-:Y:S01]  /*16e40*/  R2UR UR27, R123 ;  /* 0x000000007b1b72ca */ /* 0x000fe200000e0000 */
[----:B------:R-:W-:Y:S01]  /*16e50*/  IMAD.MOV.U32 R123, RZ, RZ, 0x40000040 ;  /* 0x40000040ff7b7424 */ /* 0x000fe200078e00ff */
[----:B------:R-:W-:-:S02]  /*16e60*/  R2UR UR18, R120 ;  /* 0x00000000781272ca */ /* 0x000fc400000e0000 */
[----:B------:R-:W-:Y:S02]  /*16e70*/  R2UR UR19, R121 ;  /* 0x00000000791372ca */ /* 0x000fe400000e0000 */
[----:B------:R-:W-:Y:S02]  /*16e80*/  R2UR UR46, R122 ;  /* 0x000000007a2e72ca */ /* 0x000fe400000e0000 */
[----:B------:R-:W-:Y:S01]  /*16e90*/  R2UR UR47, R123 ;  /* 0x000000007b2f72ca */ /* 0x000fe200000e0000 */
        /* <DEDUP_REMOVED lines=19> */
[----:B------:R2:W-:Y:S04]  /*16fd0*/  STL.64 [R1+0x98], R8 ;  /* 0x0000980801007387 */ /* 0x0005e80000100a00 */
[----:B--2---:R-:W2:Y:S01]  /*16fe0*/  LDL.64 R8, [R1+0x38] ;  /* 0x0000380001087983 */ /* 0x004ea20000100a00 */
[----:B------:R-:W-:Y:S01]  /*16ff0*/  UMOV UR28, UR42 ;  /* 0x0000002a001c7c82 */ /* 0x000fe20008000000 */
[----:B------:R-:W-:Y:S01]  /*17000*/  UMOV UR29, UR43 ;  /* 0x0000002b001d7c82 */ /* 0x000fe20008000000 */
[----:B------:R-:W-:Y:S02]  /*17010*/  WARPGROUP.DEPBAR.LE gsb0, 0x0 ;  /* 0x00008000000079c5 */ /* 0x000fe40000010000 */
[----:B------:R-:W-:-:S06]  /*17020*/  WARPGROUP.ARRIVE ;  /* 0x00000000000079c5 */ /* 0x000fcc0000000000 */
[----:B------:R-:W-:Y:S01]  /*17030*/  HGMMA.64x16x16.F32.BF16 R152, gdesc[UR28], R152, gsb0 ;  /* 0x002000001c9879f0 */ /* 0x000fe20008001898 */
        /* <DEDUP_REMOVED lines=14> */
[----:B------:R-:W-:Y:S01]  /*17120*/  UMOV UR16, UR42 ;  /* 0x0000002a00107c82 */ /* 0x000fe20008000000 */
[----:B------:R-:W-:Y:S01]  /*17130*/  UMOV UR17, UR43 ;  /* 0x0000002b00117c82 */ /* 0x000fe20008000000 */
[----:B------:R-:W-:Y:S02]  /*17140*/  WARPGROUP.DEPBAR.LE gsb0, 0x0 ;  /* 0x00008000000079c5 */ /* 0x000fe40000010000 */
[----:B------:R-:W-:-:S06]  /*17150*/  WARPGROUP.ARRIVE ;  /* 0x00000000000079c5 */ /* 0x000fcc0000000000 */
[----:B------:R-:W-:Y:S01]  /*17160*/  HGMMA.64x16x16.F32.BF16 R128, gdesc[UR16], R128, gsb0 ;  /* 0x00200000108079f0 */ /* 0x000fe20008001880 */
[----:B------:R-:W-:Y:S01]  /*17170*/  MOV R6, UR45 ;  /* 0x0000002d00067c02 */ /* 0x000fe20008000f00 */
[----:B------:R-:W-:Y:S01]  /*17180*/  UMOV UR45, UR43 ;  /* 0x0000002b002d7c82 */ /* 0x000fe20008000000 */
[----:B01----:R-:W-:Y:S01]  /*17190*/  MOV R5, UR44 ;  /* 0x0000002c00057c02 */ /* 0x003fe20008000f00 */
[----:B------:R-:W-:Y:S01]  /*171a0*/  UMOV UR44, UR42 ;  /* 0x0000002a002c7c82 */ /* 0x000fe20008000000 */
[----:B------:R-:W-:Y:S02]  /*171b0*/  WARPGROUP.DEPBAR.LE gsb0, 0x0 ;  /* 0x00008000000079c5 */ /* 0x000fe40000010000 */
[----:B------:R-:W-:-:S06]  /*171c0*/  WARPGROUP.ARRIVE ;  /* 0x00000000000079c5 */ /* 0x000fcc0000000000 */
[----:B------:R-:W-:Y:S01]  /*171d0*/  HGMMA.64x16x16.F32.BF16 R120, gdesc[UR44], R120, gsb0 ;  /* 0x002000002c7879f0 */ /* 0x000fe20008001878 */
[----:B------:R-:W-:Y:S02]  /*171e0*/  VIADD R14, R4, 0x4 ;  /* 0x00000004040e7836 */ /* 0x000fe40000000000 */
[----:B------:R-:W-:-:S03]  /*171f0*/  IMAD.MOV.U32 R15, RZ, RZ, 0x40000040 ;  /* 0x40000040ff0f7424 */ /* 0x000fc600078e00ff */
[----:B------:R-:W-:Y:S02]  /*17200*/  R2UR UR14, R14 ;  /* 0x000000000e0e72ca */ /* 0x000fe400000e0000 */
[----:B------:R-:W-:Y:S02]  /*17210*/  R2UR UR15, R15 ;  /* 0x000000000f0f72ca */ /* 0x000fe400000e0000 */
[----:B--2---:R-:W-:Y:S02]  /*17220*/  R2UR UR38, R8 ;  /* 0x00000000082672ca */ /* 0x004fe400000e0000 */
[----:B------:R-:W-:Y:S01]  /*17230*/  R2UR UR39, R9 ;  /* 0x00000000092772ca */ /* 0x000fe200000e0000 */
[----:B------:R-:W-:Y:S02]  /*17240*/  WARPGROUP.DEPBAR.LE gsb0, 0x0 ;  /* 0x00008000000079c5 */ /* 0x000fe40000010000 */
[----:B------:R-:W-:-:S08]  /*17250*/  WARPGROUP.ARRIVE ;  /* 0x00000000000079c5 */ /* 0x000fd00000000000 */
[----:B------:R-:W-:Y:S02]  /*17260*/  UMOV UR12, UR38 ;  /* 0x00000026000c7c82 */ /* 0x000fe40008000000 */
[----:B------:R-:W-:Y:S01]  /*17270*/  UMOV UR13, UR39 ;  /* 0x00000027000d7c82 */ /* 0x000fe20008000000 */
[----:B------:R-:W-:Y:S01]  /*17280*/  VIADD R14, R4, 0x84 ;  /* 0x00000084040e7836 */ /* 0x000fe20000000000 */
[----:B------:R-:W-:Y:S01]  /*17290*/  MOV R15, 0x40000040 ;  /* 0x40000040000f7802 */ /* 0x000fe20000000f00 */
[----:B------:R-:W-:Y:S01]  /*172a0*/  UMOV UR8, UR38 ;  /* 0x0000002600087c82 */ /* 0x000fe20008000000 */
[----:B------:R-:W-:Y:S01]  /*172b0*/  HGMMA.64x16x16.F32.BF16 R168, gdesc[UR12], R168, gsb0 ;  /* 0x002000000ca879f0 */ /* 0x000fe200080018a8 */
[----:B------:R-:W2:Y:S01]  /*172c0*/  LDL.64 R8, [R1+0x30] ;  /* 0x0000300001087983 */ /* 0x000ea20000100a00 */
[----:B------:R-:W-:Y:S02]  /*172d0*/  R2UR UR10, R14 ;  /* 0x000000000e0a72ca */ /* 0x000fe400000e0000 */
[----:B------:R-:W-:Y:S01]  /*172e0*/  R2UR UR11, R15 ;  /* 0x000000000f0b72ca */ /* 0x000fe200000e0000 */
[----:B------:R-:W-:Y:S01]  /*172f0*/  UMOV UR9, UR39 ;  /* 0x0000002700097c82 */ /* 0x000fe20008000000 */
[----:B------:R-:W-:-:S02]  /*17300*/  WARPGROUP.DEPBAR.LE gsb0, 0x0 ;  /* 0x00008000000079c5 */ /* 0x000fc40000010000 */
[----:B------:R-:W-:-:S09]  /*17310*/  WARPGROUP.ARRIVE ;  /* 0x00000000000079c5 */ /* 0x000fd20000000000 */
        /* <DEDUP_REMOVED lines=165> */
[----:B------:R-:W-:-:S09]  /*17d70*/  UMOV UR17, UR39 ;  /* 0x0000002700117c82 */ /* 0x000fd20008000000 */
        /* <DEDUP_REMOVED lines=85> */
[----:B------:R-:W-:Y:S01]  /*182d0*/  UMOV UR28, UR52 ;  /* 0x00000034001c7c82 */ /* 0x000fe20008000000 */
[----:B------:R-:W-:Y:S01]  /*182e0*/  R2UR UR23, R15 ;  /* 0x000000000f1772ca */ /* 0x000fe200000e0000 */
[----:B------:R-:W-:Y:S01]  /*182f0*/  UMOV UR29, UR53 ;  /* 0x00000035001d7c82 */ /* 0x000fe20008000000 */
[----:B------:R-:W-:Y:S01]  /*18300*/  UMOV UR24, UR52 ;  /* 0x0000003400187c82 */ /* 0x000fe20008000000 */
[----:B------:R-:W-:Y:S01]  /*18310*/  UMOV UR25, UR53 ;  /* 0x0000003500197c82 */ /* 0x000fe20008000000 */
[----:B------:R-:W-:Y:S01]  /*18320*/  R2UR UR45, R6 ;  /* 0x00000000062d72ca */ /* 0x000fe200000e0000 */
[----:B------:R0:W5:Y:S02]  /*18330*/  LDL.LU.64 R8, [R1+0x98] ;  /* 0x0000980001087983 */ /* 0x0001640000300a00 */
[----:B------:R-:W-:-:S02]  /*18340*/  UMOV UR20, UR38 ;  /* 0x0000002600147c82 */ /* 0x000fc40008000000 */
        /* <DEDUP_REMOVED lines=178> */
[----:B------:R-:W-:Y:S02]  /*18e70*/  R2UR UR44, R5 ;  /* 0x00000000052c72ca */ /* 0x000fe400000e0000 */
[----:B------:R-:W-:Y:S02]  /*18e80*/  R2UR UR18, R14 ;  /* 0x000000000e1272ca */ /* 0x000fe400000e0000 */
[----:B------:R-:W-:Y:S01]  /*18e90*/  R2UR UR19, R15 ;  /* 0x000000000f1372ca */ /* 0x000fe200000e0000 */
[----:B------:R-:W-:-:S08]  /*18ea0*/  UMOV UR17, UR45 ;  /* 0x0000002d00117c82 */ /* 0x000fd00008000000 */
        /* <DEDUP_REMOVED lines=275> */
[----:B0-----:R-:W-:Y:S06]  /*19fe0*/  @!P0 BRA `(.L_x_4235) ;  /* 0x0000000000048947 */ /* 0x001fec0003800000 */
[----:B------:R-:W-:Y:S01]  /*19ff0*/  BPT.TRAP 0x1 ;  /* 0x000000040000795c */ /* 0x000fe20000300000 */
.L_x_4235:
[----:B------:R-:W-:Y:S01]  /*1a000*/  SHF.L.U32 R0, R10, 0x1f, RZ ;  /* 0x0000001f0a007819 */ /* 0x000fe200000006ff */
[----:B------:R-:W-:-:S04]  /*1a010*/  IMAD R14, R11, 0x8, R2 ;  /* 0x000000080b0e7824 */ /* 0x000fc800078e0202 */
[----:B------:R0:W1:Y:S01]  /*1a020*/  SYNCS.PHASECHK.TRANS64.TRYWAIT P2, [R14+URZ+0x36850], R0 ;  /* 0x036850000e0075a7 */ /* 0x000062000804017f */
[----:B------:R-:W-:Y:S05]  /*1a030*/  @!P0 BRA `(.L_x_4236) ;  /* 0x0000000000048947 */ /* 0x000fea0003800000 */
[----:B------:R-:W-:Y:S01]  /*1a040*/  BPT.TRAP 0x1 ;  /* 0x000000040000795c */ /* 0x000fe20000300000 */
.L_x_4236:
[----:B------:R-:W-:Y:S04]  /*1a050*/  BSSY B1, `(.L_x_4237) ;  /* 0x0000004000017945 */ /* 0x000fe80003800000 */
[----:B-1----:R-:W-:Y:S05]  /*1a060*/  @P2 BRA `(.L_x_4238) ;  /* 0x0000000000082947 */ /* 0x002fea0003800000 */
[----:B------:R-:W1:Y:S02]  /*1a070*/  SYNCS.PHASECHK.TRANS64.TRYWAIT P2, [R14+URZ+0x36850], R0 ;  /* 0x036850000e0075a7 */ /* 0x000e64000804017f */
[----:B-1----:R-:W-:Y:S05]  /*1a080*/  @!P2 BRA `(.L_x_4239) ;  /* 0x000000d80048a947 */ /* 0x002fea0003800000 */
.L_x_4238:
[----:B------:R-:W-:Y:S05]  /*1a090*/  BSYNC B1 ;  /* 0x0000000000017941 */ /* 0x000fea0003800000 */
.L_x_4237:
[----:B01----:R-:W-:Y:S01]  /*1a0a0*/  VIADD R0, R2, 0x400 ;  /* 0x0000040002007836 */ /* 0x003fe20000000000 */
[----:B------:R-:W-:Y:S01]  /*1a0b0*/  WARPGROUP.ARRIVE ;  /* 0x00000000000079c5 */ /* 0x000fe20000000000 */
[----:B------:R-:W-:Y:S01]  /*1a0c0*/  IMAD.MOV.U32 R5, RZ, RZ, 0x40000040 ;  /* 0x40000040ff057424 */ /* 0x000fe200078e00ff */
[----:B------:R-:W-:Y:S01]  /*1a0d0*/  ULDC UR5, c[0x0][0x9d8] ;  /* 0x0002760000057ab9 */ /* 0x000fe20000000800 */
[----:B------:R-:W-:Y:S01]  /*1a0e0*/  ULDC UR4, c[0x0][0x988] ;  /* 0x0002620000047ab9 */ /* 0x000fe20000000800 */
[----:B------:R-:W-:Y:S01]  /*1a0f0*/  SHF.R.U32.HI R0, RZ, 0x4, R0 ;  /* 0x00000004ff007819 */ /* 0x000fe20000011600 */
[----:B------:R-:W-:Y:S01]  /*1a100*/  FMUL.FTZ R6, R169, UR5 ;  /* 0x00000005a9067c20 */ /* 0x000fe20008410000 */
[----:B------:R-:W-:Y:S01]  /*1a110*/  FMUL.FTZ R169, R172, UR5 ;  /* 0x00000005aca97c20 */ /* 0x000fe20008410000 */
[----:B------:R-:W-:Y:S01]  /*1a120*/  FMUL.FTZ R172, R160, UR5 ;  /* 0x00000005a0ac7c20 */ /* 0x000fe20008410000 */
[----:B------:R-:W-:Y:S01]  /*1a130*/  LOP3.LUT R0, R0, 0x3fff, RZ, 0xc0, !PT ;  /* 0x00003fff00007812 */ /* 0x000fe200078ec0ff */
[----:B------:R-:W-:Y:S01]  /*1a140*/  FMUL.FTZ R161, R161, UR5 ;  /* 0x00000005a1a17c20 */ /* 0x000fe20008410000 */
[----:B------:R-:W-:Y:S01]  /*1a150*/  FMUL.FTZ R164, R164, UR5 ;  /* 0x00000005a4a47c20 */ /* 0x000fe20008410000 */
[----:B------:R-:W-:Y:S01]  /*1a160*/  MUFU.TANH R6, R6 ;  /* 0x0000000600067308 */ /* 0x000fe20000002400 */
[----:B------:R-:W-:Y:S01]  /*1a170*/  LOP3.LUT R0, R0, 0x3800000, RZ, 0xfc, !PT ;  /* 0x0380000000007812 */ /* 0x000fe200078efcff */
[----:B------:R-:W-:Y:S01]  /*1a180*/  FMUL.FTZ R160, R162, UR5 ;  /* 0x00000005a2a07c20 */ /* 0x000fe20008410000 */
[----:B------:R-:W-:Y:S01]  /*1a190*/  FMUL.FTZ R165, R165, UR5 ;  /* 0x00000005a5a57c20 */ /* 0x000fe20008410000 */
[----:B------:R-:W-:Y:S01]  /*1a1a0*/  FMUL.FTZ R162, R163, UR5 ;  /* 0x00000005a3a27c20 */ /* 0x000fe20008410000 */
[----:B------:R-:W-:Y:S01]  /*1a1b0*/  FMUL.FTZ R163, R166, UR5 ;  /* 0x00000005a6a37c20 */ /* 0x000fe20008410000 */
[----:B------:R-:W-:-:S02]  /*1a1c0*/  IMAD R10, R11, 0xa80, R0 ;  /* 0x00000a800b0a7824 */ /* 0x000fc400078e0200 */
[----:B------:R-:W-:Y:S01]  /*1a1d0*/  FMUL.FTZ R0, R168, UR5 ;  /* 0x00000005a8007c20 */ /* 0x000fe20008410000 */
[----:B------:R-:W-:Y:S01]  /*1a1e0*/  IMAD.MOV.U32 R11, RZ, RZ, 0x40000040 ;  /* 0x40000040ff0b7424 */ /* 0x000fe200078e00ff */
[----:B------:R-:W-:Y:S01]  /*1a1f0*/  MUFU.TANH R169, R169 ;  /* 0x000000a900a97308 */ /* 0x000fe20000002400 */
[C---:B------:R-:W-:Y:S01]  /*1a200*/  VIADD R4, R10.reuse, 0x80 ;  /* 0x000000800a047836 */ /* 0x040fe20000000000 */
[----:B------:R-:W-:Y:S01]  /*1a210*/  R2UR UR6, R10 ;  /* 0x000000000a0672ca */ /* 0x000fe200000e0000 */
[----:B------:R-:W-:Y:S01]  /*1a220*/  FMUL.FTZ R166, R167, UR5 ;  /* 0x00000005a7a67c20 */ /* 0x000fe20008410000 */
[----:B------:R-:W-:Y:S01]  /*1a230*/  R2UR UR7, R11 ;  /* 0x000000000b0772ca */ /* 0x000fe200000e0000 */
        /* <DEDUP_REMOVED lines=12> */
[----:B------:R-:W-:Y:S01]  /*1a300*/  HGMMA.64x192x16.F32.BF16 R24, R200, gdesc[UR4].tnspB, R24, gsb0 ;  /* 0x42e00004c8187df0 */ /* 0x000fe20008001818 */
[----:B------:R-:W-:Y:S01]  /*1a310*/  R2UR UR6, R4 ;  /* 0x00000000040672ca */ /* 0x000fe200000e0000 */
[----:B------:R-:W-:Y:S01]  /*1a320*/  VIADD R4, R10, 0x100 ;  /* 0x000001000a047836 */ /* 0x000fe20000000000 */
[----:B------:R-:W-:Y:S01]  /*1a330*/  R2UR UR7, R5 ;  /* 0x00000000050772ca */ /* 0x000fe200000e0000 */
[----:B------:R-:W-:-:S02]  /*1a340*/  IMAD.MOV.U32 R5, RZ, RZ, 0x40000040 ;  /* 0x40000040ff057424 */ /* 0x000fc400078e00ff */
[----:B------:R-:W-:Y:S01]  /*1a350*/  FMUL.FTZ R159, R144, UR5 ;  /* 0x00000005909f7c20 */ /* 0x000fe20008410000 */
[----:B------:R-:W-:Y:S01]  /*1a360*/  FMUL.FTZ R173, R145, UR5 ;  /* 0x0000000591ad7c20 */ /* 0x000fe20008410000 */
[----:B------:R-:W2:Y:S01]  /*1a370*/  MUFU.TANH R172, R172 ;  /* 0x000000ac00ac7308 */ /* 0x000ea20000002400 */
[----:B0----5:R-:W-:Y:S01]  /*1a380*/  FMNMX.FTZ R3, R0, R9, !PT ;  /* 0x0000000900037209 */ /* 0x021fe20007810000 */
[----:B------:R-:W-:Y:S01]  /*1a390*/  FMUL.FTZ R145, R147, UR5 ;  /* 0x0000000593917c20 */ /* 0x000fe20008410000 */
[----:B------:R-:W-:Y:S01]  /*1a3a0*/  FMUL.FTZ R147, R148, UR5 ;  /* 0x0000000594937c20 */ /* 0x000fe20008410000 */
[----:B------:R-:W-:Y:S01]  /*1a3b0*/  FMUL.FTZ R148, R149, UR5 ;  /* 0x0000000595947c20 */ /* 0x000fe20008410000 */
[----:B------:R-:W-:Y:S01]  /*1a3c0*/  FMNMX.FTZ R3, R6, R3, !PT ;  /* 0x0000000306037209 */ /* 0x000fe20007810000 */
[----:B------:R-:W-:Y:S01]  /*1a3d0*/  FMUL.FTZ R136, R136, UR5 ;  /* 0x0000000588887c20 */ /* 0x000fe20008410000 */
[----:B------:R-:W-:Y:S01]  /*1a3e0*/  FMUL.FTZ R137, R137, UR5 ;  /* 0x0000000589897c20 */ /* 0x000fe20008410000 */
[----:B------:R-:W0:Y:S01]  /*1a3f0*/  MUFU.TANH R161, R161 ;  /* 0x000000a100a17308 */ /* 0x000e220000002400 */
[----:B------:R-:W-:Y:S01]  /*1a400*/  FMNMX.FTZ R3, R169, R3, !PT ;  /* 0x00000003a9037209 */ /* 0x000fe20007810000 */
[----:B------:R-:W-:Y:S01]  /*1a410*/  FMUL.FTZ R140, R140, UR5 ;  /* 0x000000058c8c7c20 */ /* 0x000fe20008410000 */
[----:B------:R-:W-:Y:S01]  /*1a420*/  FMUL.FTZ R141, R141, UR5 ;  /* 0x000000058d8d7c20 */ /* 0x000fe20008410000 */
[----:B------:R-:W-:Y:S01]  /*1a430*/  FMUL.FTZ R128, R128, UR5 ;  /* 0x0000000580807c20 */ /* 0x000fe20008410000 */
[----:B-1----:R-:W-:Y:S01]  /*1a440*/  FMNMX.FTZ R3, R170, R3, !PT ;  /* 0x00000003aa037209 */ /* 0x002fe20007810000 */
        /* <DEDUP_REMOVED lines=17> */
[----:B------:R-:W-:Y:S01]  /*1a560*/  VIADD R120, R10, 0x280 ;  /* 0x000002800a787836 */ /* 0x000fe20000000000 */
[----:B------:R-:W0:Y:S01]  /*1a570*/  MUFU.TANH R167, R167 ;  /* 0x000000a700a77308 */ /* 0x000e220000002400 */
[----:B-1----:R-:W-:Y:S01]  /*1a580*/  FMNMX.FTZ R3, R164, R3, !PT ;  /* 0x00000003a4037209 */ /* 0x002fe20007810000 */
[----:B------:R-:W-:-:S02]  /*1a590*/  IMAD.MOV.U32 R121, RZ, RZ, 0x40000040 ;  /* 0x40000040ff797424 */ /* 0x000fc400078e00ff */
        /* <DEDUP_REMOVED lines=16> */
[----:B------:R-:W-:Y:S01]  /*1a6a0*/  @!P1 VIADD R12, R12, 0x36840 ;  /* 0x000368400c0c9836 */ /* 0x000fe20000000000 */
[----:B------:R-:W-:Y:S01]  /*1a6b0*/  ISETP.GT.AND P2, PT, R7, RZ, PT ;  /* 0x000000ff0700720c */ /* 0x000fe20003f44270 */
[----:B------:R-:W-:-:S02]  /*1a6c0*/  @!P1 VIADD R14, R14, 0x36860 ;  /* 0x000368600e0e9836 */ /* 0x000fc40000000000 */
[----:B------:R-:W-:Y:S01]  /*1a6d0*/  VIADD R7, R7, 0xffffffff ;  /* 0xffffffff07077836 */ /* 0x000fe20000000000 */
[----:B------:R-:W0:Y:S01]  /*1a6e0*/  MUFU.TANH R157, R157 ;  /* 0x0000009d009d7308 */ /* 0x000e220000002400 */
[----:B-1----:R-:W-:Y:S02]  /*1a6f0*/  FMNMX.FTZ R3, R153, R3, !PT ;  /* 0x0000000399037209 */ /* 0x002fe40007810000 */
[----:B------:R-:W-:Y:S02]  /*1a700*/  @!P1 PRMT R12, RZ, 0x654, R12 ;  /* 0x00000654ff0c9816 */ /* 0x000fe4000000000c */
[----:B------:R-:W-:-:S03]  /*1a710*/  @!P1 PRMT R14, RZ, 0x654, R14 ;  /* 0x00000654ff0e9816 */ /* 0x000fc6000000000e */
        /* <DEDUP_REMOVED lines=34> */
[----:B------:R-:W-:Y:S02]  /*1a940*/  WARPGROUP.DEPBAR.LE gsb0, 0x0 ;  /* 0x00008000000079c5 */ /* 0x000fe40000010000 */
[----:B------:R-:W-:-:S04]  /*1a950*/  WARPGROUP.ARRIVE ;  /* 0x00000000000079c5 */ /* 0x000fc80000000000 */
[----:B------:R-:W0:Y:S02]  /*1a960*/  MUFU.TANH R15, R15 ;  /* 0x0000000f000f7308 */ /* 0x000e240000002400 */
[----:B------:R-:W-:Y:S01]  /*1a970*/  HGMMA.64x192x16.F32.BF16 R24, R196, gdesc[UR4].tnspB, R24, gsb0 ;  /* 0x42e00004c4187df0 */ /* 0x000fe20008001818 */
[----:B------:R-:W-:Y:S01]  /*1a980*/  R2UR UR6, R4 ;  /* 0x00000000040672ca */ /* 0x000fe200000e0000 */
[----:B------:R-:W-:Y:S01]  /*1a990*/  VIADD R4, R10, 0x180 ;  /* 0x000001800a047836 */ /* 0x000fe20000000000 */
[----:B------:R-:W-:Y:S01]  /*1a9a0*/  R2UR UR7, R5 ;  /* 0x00000000050772ca */ /* 0x000fe200000e0000 */
[----:B------:R-:W-:Y:S02]  /*1a9b0*/  IMAD.MOV.U32 R5, RZ, RZ, 0x40000040 ;  /* 0x40000040ff057424 */ /* 0x000fe400078e00ff */
[----:B------:R-:W3:Y:S08]  /*1a9c0*/  MUFU.TANH R168, R168 ;  /* 0x000000a800a87308 */ /* 0x000ef00000002400 */
[----:B------:R-:W4:Y:S08]  /*1a9d0*/  MUFU.TANH R171, R171 ;  /* 0x000000ab00ab7308 */ /* 0x000f300000002400 */
[----:B------:R-:W4:Y:S08]  /*1a9e0*/  MUFU.TANH R160, R160 ;  /* 0x000000a000a07308 */ /* 0x000f300000002400 */
        /* <DEDUP_REMOVED lines=34> */
[----:B------:R-:W-:Y:S02]  /*1ac10*/  R2UR UR6, R4 ;  /* 0x00000000040672ca */ /* 0x000fe400000e0000 */
[----:B------:R-:W-:Y:S01]  /*1ac20*/  R2UR UR7, R5 ;  /* 0x00000000050772ca */ /* 0x000fe200000e0000 */
[----:B------:R-:W-:Y:S01]  /*1ac30*/  IMAD.U32 R5, RZ, RZ, UR4 ;  /* 0x00000004ff057e24 */ /* 0x000fe2000f8e00ff */
[----:B-1----:R-:W-:-:S05]  /*1ac40*/  FMNMX.FTZ R4, R125, R3, !PT ;  /* 0x000000037d047209 */ /* 0x002fca0007810000 */
[----:B------:R-:W1:Y:S02]  /*1ac50*/  SHFL.BFLY PT, R3, R4, 0x2, 0x1f ;  /* 0x0c401f0004037f89 */ /* 0x000e6400000e0000 */
[----:B-1----:R-:W-:-:S05]  /*1ac60*/  FMNMX.FTZ R4, R4, R3, !PT ;  /* 0x0000000304047209 */ /* 0x002fca0007810000 */
[----:B------:R-:W1:Y:S02]  /*1ac70*/  SHFL.BFLY PT, R3, R4, 0x1, 0x1f ;  /* 0x0c201f0004037f89 */ /* 0x000e6400000e0000 */
[----:B-1----:R-:W-:-:S05]  /*1ac80*/  FMNMX.FTZ R4, R4, R3, !PT ;  /* 0x0000000304047209 */ /* 0x002fca0007810000 */
[----:B------:R-:W-:-:S04]  /*1ac90*/  FADD.FTZ R3, -R4, R9 ;  /* 0x0000000904037221 */ /* 0x000fc80000010100 */
[----:B------:R-:W-:-:S06]  /*1aca0*/  FMUL.FTZ R3, R3, R5 ;  /* 0x0000000503037220 */ /* 0x000fcc0000410000 */
[----:B------:R-:W-:Y:S01]  /*1acb0*/  MUFU.EX2 R3, R3 ;  /* 0x0000000300037308 */ /* 0x000fe20000000800 */
[----:B------:R-:W-:Y:S02]  /*1acc0*/  WARPGROUP.DEPBAR.LE gsb0, 0x0 ;  /* 0x00008000000079c5 */ /* 0x000fe40000010000 */
[----:B------:R-:W-:-:S06]  /*1acd0*/  WARPGROUP.ARRIVE ;  /* 0x00000000000079c5 */ /* 0x000fcc0000000000 */
[----:B------:R-:W-:Y:S01]  /*1ace0*/  HGMMA.64x192x16.F32.BF16 R24, R184, gdesc[UR4].tnspB, R24, gsb0 ;  /* 0x42e00004b8187df0 */ /* 0x000fe20008001818 */
[----:B------:R-:W-:Y:S02]  /*1acf0*/  R2UR UR6, R120 ;  /* 0x00000000780672ca */ /* 0x000fe400000e0000 */
[----:B------:R-:W-:Y:S01]  /*1ad00*/  R2UR UR7, R121 ;  /* 0x00000000790772ca */ /* 0x000fe200000e0000 */
[----:B------:R-:W-:Y:S02]  /*1ad10*/  WARPGROUP.DEPBAR.LE gsb0, 0x0 ;  /* 0x00008000000079c5 */ /* 0x000fe40000010000 */
[----:B------:R-:W-:Y:S01]  /*1ad20*/  FMUL.FTZ R184, R4, R5 ;  /* 0x0000000504b87220 */ /* 0x000fe20000410000 */
[----:B------:R-:W-:-:S03]  /*1ad30*/  WARPGROUP.ARRIVE ;  /* 0x00000000000079c5 */ /* 0x000fc60000000000 */
[-CC-:B------:R-:W-:Y:S01]  /*1ad40*/  FFMA.FTZ R200, R0, R5.reuse, -R184.reuse ;  /* 0x0000000500c87223 */ /* 0x180fe200000108b8 */
[----:B--2---:R-:W-:Y:S01]  /*1ad50*/  FMNMX.FTZ R0, R11, R8, !PT ;  /* 0x000000080b007209 */ /* 0x004fe20007810000 */
[----:B------:R-:W-:-:S08]  /*1ad60*/  FFMA.FTZ R174, R6, R5, -R184 ;  /* 0x0000000506ae7223 */ /* 0x000fd000000108b8 */
[----:B------:R-:W-:Y:S01]  /*1ad70*/  HGMMA.64x192x16.F32.BF16 R24, R180, gdesc[UR4].tnspB, R24, gsb0 ;  /* 0x42e00004b4187df0 */ /* 0x000fe20008001818 */
[-CC-:B------:R-:W-:Y:S01]  /*1ad80*/  FFMA.FTZ R9, R148, R5.reuse, -R184.reuse ;  /* 0x0000000594097223 */ /* 0x180fe200000108b8 */
[----:B0-----:R-:W-:Y:S01]  /*1ad90*/  FMNMX.FTZ R0, R15, R0, !PT ;  /* 0x000000000f007209 */ /* 0x001fe20007810000 */
[----:B------:R-:W0:Y:S01]  /*1ada0*/  MUFU.EX2 R200, R200 ;  /* 0x000000c800c87308 */ /* 0x000e220000000800 */
[----:B------:R-:W-:Y:S01]  /*1adb0*/  R2UR UR6, R10 ;  /* 0x000000000a0672ca */ /* 0x000fe200000e0000 */
[-CC-:B------:R-:W-:Y:S01]  /*1adc0*/  FFMA.FTZ R202, R169, R5.reuse, -R184.reuse ;  /* 0x00000005a9ca7223 */ /* 0x180fe200000108b8 */
[----:B---3--:R-:W-:Y:S01]  /*1add0*/  FMNMX.FTZ R0, R168, R0, !PT ;  /* 0x00000000a8007209 */ /* 0x008fe20007810000 */
[-CC-:B------:R-:W-:Y:S01]  /*1ade0*/  FFMA.FTZ R169, R170, R5.reuse, -R184.reuse ;  /* 0x00000005aaa97223 */ /* 0x180fe200000108b8 */
[-CC-:B------:R-:W-:Y:S01]  /*1adf0*/  FFMA.FTZ R196, R172, R5.reuse, -R184.reuse ;  /* 0x00000005acc47223 */ /* 0x180fe200000108b8 */
[-CC-:B------:R-:W-:Y:S01]  /*1ae00*/  FFMA.FTZ R186, R140, R5.reuse, -R184.reuse ;  /* 0x000000058cba7223 */ /* 0x180fe200000108b8 */
[----:B----4-:R-:W-:Y:S01]  /*1ae10*/  FMNMX.FTZ R0, R171, R0, !PT ;  /* 0x00000000ab007209 */ /* 0x010fe20007810000 */
[----:B------:R-:W1:Y:S01]  /*1ae20*/  MUFU.EX2 R174, R174 ;  /* 0x000000ae00ae7308 */ /* 0x000e620000000800 */
[-CC-:B------:R-:W-:Y:S01]  /*1ae30*/  FFMA.FTZ R120, R161, R5.reuse, -R184.reuse ;  /* 0x00000005a1787223 */ /* 0x180fe200000108b8 */
[-CC-:B------:R-:W-:Y:S01]  /*1ae40*/  FFMA.FTZ R140, R141, R5.reuse, -R184.reuse ;  /* 0x000000058d8c7223 */ /* 0x180fe200000108b8 */
[----:B------:R-:W-:Y:S01]  /*1ae50*/  FMNMX.FTZ R0, R160, R0, !PT ;  /* 0x00000000a0007209 */ /* 0x000fe20007810000 */
[-CC-:B------:R-:W-:Y:S01]  /*1ae60*/  FFMA.FTZ R198, R164, R5.reuse, -R184.reuse ;  /* 0x00000005a4c67223 */ /* 0x180fe200000108b8 */
[-CC-:B------:R-:W-:Y:S01]  /*1ae70*/  FFMA.FTZ R161, R165, R5.reuse, -R184.reuse ;  /* 0x00000005a5a17223 */ /* 0x180fe200000108b8 */
[-C--:B------:R-:W-:Y:S01]  /*1ae80*/  FFMA.FTZ R192, R167, R5.reuse, -R184 ;  /* 0x00000005a7c07223 */ /* 0x080fe200000108b8 */
[----:B------:R-:W-:Y:S01]  /*1ae90*/  FMNMX.FTZ R0, R162, R0, !PT ;  /* 0x00000000a2007209 */ /* 0x000fe20007810000 */
[----:B------:R-:W2:Y:S01]  /*1aea0*/  MUFU.EX2 R202, R202 ;  /* 0x000000ca00ca7308 */ /* 0x000ea20000000800 */
[----:B0-----:R-:W-:Y:S01]  /*1aeb0*/  FFMA.FTZ R20, R3, R20, R200 ;  /* 0x0000001403147223 */ /* 0x001fe200000100c8 */
[-CC-:B------:R-:W-:Y:S01]  /*1aec0*/  FFMA.FTZ R125, R125, R5.reuse, -R184.reuse ;  /* 0x000000057d7d7223 */ /* 0x180fe200000108b8 */
[----:B------:R-:W-:Y:S01]  /*1aed0*/  FMNMX.FTZ R0, R163, R0, !PT ;  /* 0x00000000a3007209 */ /* 0x000fe20007810000 */
[-CC-:B------:R-:W-:Y:S01]  /*1aee0*/  FFMA.FTZ R164, R153, R5.reuse, -R184.reuse ;  /* 0x0000000599a47223 */ /* 0x180fe200000108b8 */
[-CC-:B------:R-:W-:Y:S01]  /*1aef0*/  FFMA.FTZ R194, R156, R5.reuse, -R184.reuse ;  /* 0x000000059cc27223 */ /* 0x180fe200000108b8 */
[-C--:B------:R-:W-:Y:S01]  /*1af00*/  FFMA.FTZ R121, R157, R5.reuse, -R184 ;  /* 0x000000059d797223 */ /* 0x080fe200000108b8 */
[----:B------:R-:W-:Y:S01]  /*1af10*/  FMNMX.FTZ R0, R166, R0, !PT ;  /* 0x00000000a6007209 */ /* 0x000fe20007810000 */
[----:B------:R-:W0:Y:S01]  /*1af20*/  MUFU.EX2 R169, R169 ;  /* 0x000000a900a97308 */ /* 0x000e220000000800 */
[----:B-1----:R-:W-:Y:S01]  /*1af30*/  FADD.FTZ R20, R174, R20 ;  /* 0x00000014ae147221 */ /* 0x002fe20000010000 */
[-CC-:B------:R-:W-:Y:S01]  /*1af40*/  FFMA.FTZ R190, R147, R5.reuse, -R184.reuse ;  /* 0x0000000593be7223 */ /* 0x180fe200000108b8 */
[----:B------:R-:W-:Y:S01]  /*1af50*/  FMNMX.FTZ R0, R152, R0, !PT ;  /* 0x0000000098007209 */ /* 0x000fe20007810000 */
[-CC-:B------:R-:W-:Y:S01]  /*1af60*/  FFMA.FTZ R188, R159, R5.reuse, -R184.reuse ;  /* 0x000000059fbc7223 */ /* 0x180fe200000108b8 */
[-CC-:B------:R-:W-:Y:S01]  /*1af70*/  FFMA.FTZ R153, R173, R5.reuse, -R184.reuse ;  /* 0x00000005ad997223 */ /* 0x180fe200000108b8 */
[-C--:B------:R-:W-:Y:S01]  /*1af80*/  FFMA.FTZ R136, R136, R5.reuse, -R184 ;  /* 0x0000000588887223 */ /* 0x080fe200000108b8 */
[----:B------:R-:W-:Y:S01]  /*1af90*/  FMNMX.FTZ R0, R154, R0, !PT ;  /* 0x000000009a007209 */ /* 0x000fe20007810000 */
[----:B------:R-:W1:Y:S01]  /*1afa0*/  MUFU.EX2 R196, R196 ;  /* 0x000000c400c47308 */ /* 0x000e620000000800 */
[----:B--2---:R-:W-:Y:S01]  /*1afb0*/  FADD.FTZ R20, R202, R20 ;  /* 0x00000014ca147221 */ /* 0x004fe20000010000 */
[-CC-:B------:R-:W-:Y:S01]  /*1afc0*/  FFMA.FTZ R137, R137, R5.reuse, -R184.reuse ;  /* 0x0000000589897223 */ /* 0x180fe200000108b8 */
[----:B------:R-:W-:Y:S01]  /*1afd0*/  FMNMX.FTZ R0, R155, R0, !PT ;  /* 0x000000009b007209 */ /* 0x000fe20007810000 */
[-CC-:B------:R-:W-:Y:S01]  /*1afe0*/  FFMA.FTZ R129, R129, R5.reuse, -R184.reuse ;  /* 0x0000000581817223 */ /* 0x180fe200000108b8 */
[----:B------:R-:W-:Y:S01]  /*1aff0*/  FFMA.FTZ R124, R124, R5, -R184 ;  /* 0x000000057c7c7223 */ /* 0x000fe200000108b8 */
[----:B------:R-:W-:-:S02]  /*1b000*/  F2FP.BF16.F32.PACK_AB R200, R174, R200 ;  /* 0x000000c8aec8723e */ /* 0x000fc400000010ff */
[----:B------:R-:W-:Y:S01]  /*1b010*/  FMNMX.FTZ R0, R158, R0, !PT ;  /* 0x000000009e007209 */ /* 0x000fe20007810000 */
[----:B------:R-:W2:Y:S01]  /*1b020*/  MUFU.EX2 R120, R120 ;  /* 0x0000007800787308 */ /* 0x000ea20000000800 */
[C---:B0-----:R-:W-:Y:S01]  /*1b030*/  FADD.FTZ R20, R169.reuse, R20 ;  /* 0x00000014a9147221 */ /* 0x041fe20000010000 */
[----:B------:R-:W-:Y:S02]  /*1b040*/  F2FP.BF16.F32.PACK_AB R202, R169, R202 ;  /* 0x000000caa9ca723e */ /* 0x000fe400000010ff */
[----:B------:R-:W-:-:S04]  /*1b050*/  FMNMX.FTZ R0, R144, R0, !PT ;  /* 0x0000000090007209 */ /* 0x000fc80007810000 */
[----:B------:R-:W-:Y:S01]  /*1b060*/  FMNMX.FTZ R0, R145, R0, !PT ;  /* 0x0000000091007209 */ /* 0x000fe20007810000 */
[----:B------:R-:W0:Y:S01]  /*1b070*/  MUFU.EX2 R198, R198 ;  /* 0x000000c600c67308 */ /* 0x000e220000000800 */
[----:B-1----:R-:W-:Y:S02]  /*1b080*/  FADD.FTZ R20, R196, R20 ;  /* 0x00000014c4147221 */ /* 0x002fe40000010000 */
[----:B------:R-:W-:-:S04]  /*1b090*/  FMNMX.FTZ R0, R146, R0, !PT ;  /* 0x0000000092007209 */ /* 0x000fc80007810000 */
[----:B------:R-:W-:Y:S01]  /*1b0a0*/  FMNMX.FTZ R0, R151, R0, !PT ;  /* 0x0000000097007209 */ /* 0x000fe20007810000 */
[----:B------:R-:W1:Y:S01]  /*1b0b0*/  MUFU.EX2 R161, R161 ;  /* 0x000000a100a17308 */ /* 0x000e620000000800 */
[C---:B--2---:R-:W-:Y:S01]  /*1b0c0*/  FADD.FTZ R20, R120.reuse, R20 ;  /* 0x0000001478147221 */ /* 0x044fe20000010000 */
[----:B------:R-:W-:Y:S02]  /*1b0d0*/  F2FP.BF16.F32.PACK_AB R196, R120, R196 ;  /* 0x000000c478c4723e */ /* 0x000fe400000010ff */
[----:B------:R-:W-:-:S04]  /*1b0e0*/  FMNMX.FTZ R0, R138, R0, !PT ;  /* 0x000000008a007209 */ /* 0x000fc80007810000 */
[----:B------:R-:W-:Y:S01]  /*1b0f0*/  FMNMX.FTZ R0, R139, R0, !PT ;  /* 0x000000008b007209 */ /* 0x000fe20007810000 */
[----:B------:R-:W2:Y:S01]  /*1b100*/  MUFU.EX2 R192, R192 ;  /* 0x000000c000c07308 */ /* 0x000ea20000000800 */
[----:B0-----:R-:W-:Y:S02]  /*1b110*/  FADD.FTZ R20, R198, R20 ;  /* 0x00000014c6147221 */ /* 0x001fe40000010000 */
[----:B------:R-:W-:-:S04]  /*1b120*/  FMNMX.FTZ R0, R142, R0, !PT ;  /* 0x000000008e007209 */ /* 0x000fc80007810000 */
[----:B------:R-:W-:Y:S01]  /*1b130*/  FMNMX.FTZ R0, R143, R0, !PT ;  /* 0x000000008f007209 */ /* 0x000fe20007810000 */
[----:B------:R-:W0:Y:S01]  /*1b140*/  MUFU.EX2 R164, R164 ;  /* 0x000000a400a47308 */ /* 0x000e220000000800 */
[C---:B-1----:R-:W-:Y:S01]  /*1b150*/  FADD.FTZ R20, R161.reuse, R20 ;  /* 0x00000014a1147221 */ /* 0x042fe20000010000 */
[----:B------:R-:W-:Y:S02]  /*1b160*/  F2FP.BF16.F32.PACK_AB R198, R161, R198 ;  /* 0x000000c6a1c6723e */ /* 0x000fe400000010ff */
[----:B------:R-:W-:-:S04]  /*1b170*/  FMNMX.FTZ R0, R130, R0, !PT ;  /* 0x0000000082007209 */ /* 0x000fc80007810000 */
[----:B------:R-:W-:Y:S01]  /*1b180*/  FMNMX.FTZ R0, R131, R0, !PT ;  /* 0x0000000083007209 */ /* 0x000fe20007810000 */
[----:B------:R-:W1:Y:S01]  /*1b190*/  MUFU.EX2 R194, R194 ;  /* 0x000000c200c27308 */ /* 0x000e620000000800 */
[----:B--2---:R-:W-:Y:S02]  /*1b1a0*/  FADD.FTZ R20, R192, R20 ;  /* 0x00000014c0147221 */ /* 0x004fe40000010000 */
[----:B------:R-:W-:-:S04]  /*1b1b0*/  FMNMX.FTZ R0, R134, R0, !PT ;  /* 0x0000000086007209 */ /* 0x000fc80007810000 */
        /* <DEDUP_REMOVED lines=13> */
[----:B------:R-:W2:Y:S04]  /*1b290*/  SHFL.BFLY PT, R6, R0, 0x2, 0x1f ;  /* 0x0c401f0000067f89 */ /* 0x000ea800000e0000 */
[----:B------:R-:W3:Y:S01]  /*1b2a0*/  MUFU.EX2 R190, R190 ;  /* 0x000000be00be7308 */ /* 0x000ee20000000800 */
[----:B0-----:R-:W-:-:S07]  /*1b2b0*/  FADD.FTZ R20, R188, R20 ;  /* 0x00000014bc147221 */ /* 0x001fce0000010000 */
[----:B------:R-:W0:Y:S01]  /*1b2c0*/  MUFU.EX2 R9, R9 ;  /* 0x0000000900097308 */ /* 0x000e220000000800 */
[C---:B-1----:R-:W-:Y:S01]  /*1b2d0*/  FADD.FTZ R20, R153.reuse, R20 ;  /* 0x0000001499147221 */ /* 0x042fe20000010000 */
[----:B------:R-:W-:-:S06]  /*1b2e0*/  F2FP.BF16.F32.PACK_AB R188, R153, R188 ;  /* 0x000000bc99bc723e */ /* 0x000fcc00000010ff */
[----:B------:R-:W1:Y:S01]  /*1b2f0*/  MUFU.EX2 R136, R136 ;  /* 0x0000008800887308 */ /* 0x000e620000000800 */
[----:B---3--:R-:W-:Y:S01]  /*1b300*/  FADD.FTZ R20, R190, R20 ;  /* 0x00000014be147221 */ /* 0x008fe20000010000 */
[----:B--2---:R-:W-:-:S06]  /*1b310*/  FMNMX.FTZ R0, R0, R6, !PT ;  /* 0x0000000600007209 */ /* 0x004fcc0007810000 */
[----:B------:R-:W2:Y:S01]  /*1b320*/  MUFU.EX2 R137, R137 ;  /* 0x0000008900897308 */ /* 0x000ea20000000800 */
[----:B------:R-:W3:Y:S01]  /*1b330*/  SHFL.BFLY PT, R6, R0, 0x1, 0x1f ;  /* 0x0c201f0000067f89 */ /* 0x000ee200000e0000 */
[C---:B0-----:R-:W-:Y:S01]  /*1b340*/  FADD.FTZ R20, R9.reuse, R20 ;  /* 0x0000001409147221 */ /* 0x041fe20000010000 */
[----:B------:R-:W-:-:S05]  /*1b350*/  F2FP.BF16.F32.PACK_AB R190, R9, R190 ;  /* 0x000000be09be723e */ /* 0x000fca00000010ff */
[----:B------:R-:W0:Y:S01]  /*1b360*/  MUFU.EX2 R186, R186 ;  /* 0x000000ba00ba7308 */ /* 0x000e220000000800 */
[----:B-1----:R-:W-:-:S07]  /*1b370*/  FADD.FTZ R20, R136, R20 ;  /* 0x0000001488147221 */ /* 0x002fce0000010000 */
[----:B------:R-:W1:Y:S01]  /*1b380*/  MUFU.EX2 R140, R140 ;  /* 0x0000008c008c7308 */ /* 0x000e620000000800 */
[----:B--2---:R-:W-:-:S07]  /*1b390*/  FADD.FTZ R20, R137, R20 ;  /* 0x0000001489147221 */ /* 0x004fce0000010000 */
[----:B------:R-:W-:Y:S01]  /*1b3a0*/  MUFU.EX2 R129, R129 ;  /* 0x0000008100817308 */ /* 0x000fe20000000800 */
[----:B---3--:R-:W-:Y:S01]  /*1b3b0*/  FMNMX.FTZ R6, R0, R6, !PT ;  /* 0x0000000600067209 */ /* 0x008fe20007810000 */
[----:B0-----:R-:W-:-:S04]  /*1b3c0*/  FADD.FTZ R20, R186, R20 ;  /* 0x00000014ba147221 */ /* 0x001fc80000010000 */
[CC--:B------:R-:W-:Y:S01]  /*1b3d0*/  FMUL.FTZ R148, R6.reuse, R5.reuse ;  /* 0x0000000506947220 */ /* 0x0c0fe20000410000 */
[----:B------:R-:W-:Y:S01]  /*1b3e0*/  FADD.FTZ R0, -R6, R8 ;  /* 0x0000000806007221 */ /* 0x000fe20000010100 */
[----:B------:R-:W-:Y:S01]  /*1b3f0*/  MUFU.EX2 R124, R124 ;  /* 0x0000007c007c7308 */ /* 0x000fe20000000800 */
[----:B-1----:R-:W-:Y:S01]  /*1b400*/  F2FP.BF16.F32.PACK_AB R186, R140, R186 ;  /* 0x000000ba8cba723e */ /* 0x002fe200000010ff */
[-CC-:B------:R-:W-:Y:S01]  /*1b410*/  FFMA.FTZ R201, R11, R5.reuse, -R148.reuse ;  /* 0x000000050bc97223 */ /* 0x180fe20000010894 */
[----:B------:R-:W-:Y:S02]  /*1b420*/  IMAD.MOV.U32 R11, RZ, RZ, 0x40000040 ;  /* 0x40000040ff0b7424 */ /* 0x000fe400078e00ff */
[-C--:B------:R-:W-:Y:S01]  /*1b430*/  FMUL.FTZ R0, R0, R5.reuse ;  /* 0x0000000500007220 */ /* 0x080fe20000410000 */
[-CC-:B------:R-:W-:Y:S01]  /*1b440*/  FFMA.FTZ R15, R15, R5.reuse, -R148.reuse ;  /* 0x000000050f0f7223 */ /* 0x180fe20000010894 */
[-CC-:B------:R-:W-:Y:S01]  /*1b450*/  FFMA.FTZ R203, R168, R5.reuse, -R148.reuse ;  /* 0x00000005a8cb7223 */ /* 0x180fe20000010894 */
[-CC-:B------:R-:W-:Y:S01]  /*1b460*/  FFMA.FTZ R197, R160, R5.reuse, -R148.reuse ;  /* 0x00000005a0c57223 */ /* 0x180fe20000010894 */
[----:B------:R-:W-:Y:S01]  /*1b470*/  R2UR UR7, R11 ;  /* 0x000000000b0772ca */ /* 0x000fe200000e0000 */
        /* <DEDUP_REMOVED lines=18> */
[----:B------:R-:W-:Y:S01]  /*1b5a0*/  FFMA.FTZ R127, R127, R5, -R148 ;  /* 0x000000057f7f7223 */ /* 0x000fe20000010894 */
[----:B------:R-:W-:-:S02]  /*1b5b0*/  WARPGROUP.DEPBAR.LE gsb0, 0x0 ;  /* 0x00008000000079c5 */ /* 0x000fc40000010000 */
[----:B------:R-:W-:Y:S01]  /*1b5c0*/  WARPGROUP.ARRIVE ;  /* 0x00000000000079c5 */ /* 0x000fe20000000000 */
[-CC-:B------:R-:W-:Y:S01]  /*1b5d0*/  FFMA.FTZ R180, R128, R5.reuse, -R184.reuse ;  /* 0x0000000580b47223 */ /* 0x180fe200000108b8 */
[-C--:B------:R-:W-:Y:S01]  /*1b5e0*/  FFMA.FTZ R128, R149, R5.reuse, -R184 ;  /* 0x0000000595807223 */ /* 0x080fe200000108b8 */
[----:B------:R-:W-:Y:S01]  /*1b5f0*/  FFMA.FTZ R149, R171, R5, -R148 ;  /* 0x00000005ab957223 */ /* 0x000fe20000010894 */
[----:B------:R-:W2:Y:S01]  /*1b600*/  MUFU.EX2 R203, R203 ;  /* 0x000000cb00cb7308 */ /* 0x000ea20000000800 */
[----:B0-----:R-:W-:Y:S01]  /*1b610*/  FFMA.FTZ R13, R0, R13, R201 ;  /* 0x0000000d000d7223 */ /* 0x001fe200000100c9 */
[----:B------:R-:W-:Y:S01]  /*1b620*/  HGMMA.64x192x16.F32.BF16 R24, R176, gdesc[UR4].tnspB, R24, gsb0 ;  /* 0x42e00004b0187df0 */ /* 0x000fe20008001818 */
[-CC-:B------:R-:W-:Y:S01]  /*1b630*/  FFMA.FTZ R182, R132, R5.reuse, -R184.reuse ;  /* 0x0000000584b67223 */ /* 0x180fe200000108b8 */
[-CC-:B------:R-:W-:Y:S01]  /*1b640*/  FFMA.FTZ R132, R133, R5.reuse, -R184.reuse ;  /* 0x0000000585847223 */ /* 0x180fe200000108b8 */
[-C--:B------:R-:W-:Y:S01]  /*1b650*/  FFMA.FTZ R133, R150, R5.reuse, -R184 ;  /* 0x0000000596857223 */ /* 0x080fe200000108b8 */
[C---:B-1----:R-:W-:Y:S01]  /*1b660*/  FADD.FTZ R13, R15.reuse, R13 ;  /* 0x0000000d0f0d7221 */ /* 0x042fe20000010000 */
[-CC-:B------:R-:W-:Y:S01]  /*1b670*/  FFMA.FTZ R150, R166, R5.reuse, -R148.reuse ;  /* 0x00000005a6967223 */ /* 0x180fe20000010894 */
[----:B------:R-:W0:Y:S01]  /*1b680*/  MUFU.EX2 R149, R149 ;  /* 0x0000009500957308 */ /* 0x000e220000000800 */
[-CC-:B------:R-:W-:Y:S01]  /*1b690*/  FFMA.FTZ R181, R130, R5.reuse, -R148.reuse ;  /* 0x0000000582b57223 */ /* 0x180fe20000010894 */
[----:B------:R-:W-:Y:S01]  /*1b6a0*/  FFMA.FTZ R183, R134, R5, -R148 ;  /* 0x0000000586b77223 */ /* 0x000fe20000010894 */
[----:B------:R-:W-:Y:S01]  /*1b6b0*/  F2FP.BF16.F32.PACK_AB R201, R15, R201 ;  /* 0x000000c90fc9723e */ /* 0x000fe200000010ff */
[----:B------:R-:W-:Y:S01]  /*1b6c0*/  FADD.FTZ R15, R140, R20 ;  /* 0x000000148c0f7221 */ /* 0x000fe20000010000 */
[----:B------:R-:W-:-:S03]  /*1b6d0*/  F2FP.BF16.F32.PACK_AB R184, R137, R136 ;  /* 0x0000008889b8723e */ /* 0x000fc600000010ff */
[----:B------:R-:W-:Y:S01]  /*1b6e0*/  MUFU.EX2 R197, R197 ;  /* 0x000000c500c57308 */ /* 0x000fe20000000800 */
[----:B--2---:R-:W-:-:S07]  /*1b6f0*/  FADD.FTZ R13, R203, R13 ;  /* 0x0000000dcb0d7221 */ /* 0x004fce0000010000 */
[----:B------:R-:W-:Y:S01]  /*1b700*/  MUFU.EX2 R141, R141 ;  /* 0x0000008d008d7308 */ /* 0x000fe20000000800 */
[----:B0-----:R-:W-:-:S07]  /*1b710*/  F2FP.BF16.F32.PACK_AB R203, R149, R203 ;  /* 0x000000cb95cb723e */ /* 0x001fce00000010ff */
[----:B------:R-:W-:Y:S08]  /*1b720*/  MUFU.EX2 R199, R199 ;  /* 0x000000c700c77308 */ /* 0x000ff00000000800 */
[----:B------:R-:W-:Y:S08]  /*1b730*/  MUFU.EX2 R150, R150 ;  /* 0x0000009600967308 */ /* 0x000ff00000000800 */
[----:B------:R0:W1:Y:S08]  /*1b740*/  MUFU.EX2 R8, R125 ;  /* 0x0000007d00087308 */ /* 0x0000700000000800 */
[----:B------:R-:W-:Y:S01]  /*1b750*/  MUFU.EX2 R193, R193 ;  /* 0x000000c100c17308 */ /* 0x000fe20000000800 */
[----:B0-----:R-:W-:-:S07]  /*1b760*/  FFMA.FTZ R125, R154, R5, -R148 ;  /* 0x000000059a7d7223 */ /* 0x001fce0000010894 */
        /* <DEDUP_REMOVED lines=17> */
[----:B------:R-:W0:Y:S01]  /*1b880*/  MUFU.EX2 R133, R133 ;  /* 0x0000008500857308 */ /* 0x000e220000000800 */
[----:B------:R-:W-:-:S02]  /*1b890*/  WARPGROUP.DEPBAR.LE gsb0, 0x0 ;  /* 0x00008000000079c5 */ /* 0x000fc40000010000 */
[----:B------:R2:W-:Y:S05]  /*1b8a0*/  @!P1 SYNCS.ARRIVE.TRANS64.RED.A1T0 RZ, [R12+URZ], RZ ;  /* 0x000000ff0cff99a7 */ /* 0x0005ea000810043f */
[----:B------:R-:W3:Y:S01]  /*1b8b0*/  MUFU.EX2 R123, R123 ;  /* 0x0000007b007b7308 */ /* 0x000ee20000000800 */
[----:B-1----:R-:W-:Y:S02]  /*1b8c0*/  F2FP.BF16.F32.PACK_AB R178, R8, R124 ;  /* 0x0000007c08b2723e */ /* 0x002fe400000010ff */
[----:B0-----:R-:W-:Y:S01]  /*1b8d0*/  F2FP.BF16.F32.PACK_AB R176, R133, R128 ;  /* 0x0000008085b0723e */ /* 0x001fe200000010ff */
[----:B------:R0:W-:Y:S01]  /*1b8e0*/  @!P1 SYNCS.ARRIVE.TRANS64.RED.A1T0 RZ, [R14+URZ], RZ ;  /* 0x000000ff0eff99a7 */ /* 0x0001e2000810043f */
[----:B--2---:R-:W-:-:S03]  /*1b8f0*/  FFMA.FTZ R12, R139, R5, -R148 ;  /* 0x000000058b0c7223 */ /* 0x004fc60000010894 */
[----:B------:R-:W-:Y:S01]  /*1b900*/  MUFU.EX2 R126, R126 ;  /* 0x0000007e007e7308 */ /* 0x000fe20000000800 */
[----:B0-----:R-:W-:Y:S01]  /*1b910*/  FADD.FTZ R14, R149, R13 ;  /* 0x0000000d950e7221 */ /* 0x001fe20000010000 */
[----:B------:R-:W-:-:S06]  /*1b920*/  FFMA.FTZ R13, R143, R5, -R148 ;  /* 0x000000058f0d7223 */ /* 0x000fcc0000010894 */
[----:B------:R-:W-:Y:S01]  /*1b930*/  MUFU.EX2 R12, R12 ;  /* 0x0000000c000c7308 */ /* 0x000fe20000000800 */
[----:B---3--:R-:W-:Y:S01]  /*1b940*/  F2FP.BF16.F32.PACK_AB R177, R123, R122 ;  /* 0x0000007a7bb1723e */ /* 0x008fe200000010ff */
[----:B------:R-:W-:Y:S01]  /*1b950*/  FADD.FTZ R14, R197, R14 ;  /* 0x0000000ec50e7221 */ /* 0x000fe20000010000 */
[----:B------:R-:W-:-:S03]  /*1b960*/  F2FP.BF16.F32.PACK_AB R197, R141, R197 ;  /* 0x000000c58dc5723e */ /* 0x000fc600000010ff */
[----:B------:R-:W-:Y:S01]  /*1b970*/  FADD.FTZ R130, R141, R14 ;  /* 0x0000000e8d827221 */ /* 0x000fe20000010000 */
[----:B------:R-:W-:Y:S01]  /*1b980*/  FFMA.FTZ R14, R131, R5, -R148 ;  /* 0x00000005830e7223 */ /* 0x000fe20000010894 */
[----:B------:R-:W-:Y:S02]  /*1b990*/  MUFU.EX2 R13, R13 ;  /* 0x0000000d000d7308 */ /* 0x000fe40000000800 */
[----:B------:R-:W-:Y:S01]  /*1b9a0*/  FADD.FTZ R130, R199, R130 ;  /* 0x00000082c7827221 */ /* 0x000fe20000010000 */
[----:B------:R-:W-:-:S03]  /*1b9b0*/  F2FP.BF16.F32.PACK_AB R199, R150, R199 ;  /* 0x000000c796c7723e */ /* 0x000fc600000010ff */
[----:B------:R-:W-:Y:S02]  /*1b9c0*/  FADD.FTZ R130, R150, R130 ;  /* 0x0000008296827221 */ /* 0x000fe40000010000 */
[----:B------:R-:W-:Y:S02]  /*1b9d0*/  MUFU.EX2 R14, R14 ;  /* 0x0000000e000e7308 */ /* 0x000fe40000000800 */
[----:B------:R-:W-:Y:S01]  /*1b9e0*/  FADD.FTZ R130, R193, R130 ;  /* 0x00000082c1827221 */ /* 0x000fe20000010000 */
[----:B------:R-:W-:-:S03]  /*1b9f0*/  F2FP.BF16.F32.PACK_AB R193, R125, R193 ;  /* 0x000000c17dc1723e */ /* 0x000fc600000010ff */
[----:B------:R-:W-:Y:S02]  /*1ba00*/  FADD.FTZ R130, R125, R130 ;  /* 0x000000827d827221 */ /* 0x000fe40000010000 */
[----:B------:R-:W0:Y:S02]  /*1ba10*/  MUFU.EX2 R127, R127 ;  /* 0x0000007f007f7308 */ /* 0x000e240000000800 */
[----:B------:R-:W-:Y:S01]  /*1ba20*/  FADD.FTZ R130, R195, R130 ;  /* 0x00000082c3827221 */ /* 0x000fe20000010000 */
[----:B------:R-:W-:-:S03]  /*1ba30*/  F2FP.BF16.F32.PACK_AB R195, R147, R195 ;  /* 0x000000c393c3723e */ /* 0x000fc600000010ff */
[----:B------:R-:W-:-:S04]  /*1ba40*/  FADD.FTZ R130, R147, R130 ;  /* 0x0000008293827221 */ /* 0x000fc80000010000 */
[----:B------:R-:W-:Y:S01]  /*1ba50*/  FADD.FTZ R130, R189, R130 ;  /* 0x00000082bd827221 */ /* 0x000fe20000010000 */
[----:B------:R-:W-:-:S03]  /*1ba60*/  F2FP.BF16.F32.PACK_AB R189, R10, R189 ;  /* 0x000000bd0abd723e */ /* 0x000fc600000010ff */
[----:B------:R-:W-:Y:S01]  /*1ba70*/  FADD.FTZ R130, R10, R130 ;  /* 0x000000820a827221 */ /* 0x000fe20000010000 */
[----:B------:R-:W-:Y:S01]  /*1ba80*/  FADD.FTZ R10, R180, R15 ;  /* 0x0000000fb40a7221 */ /* 0x000fe20000010000 */
[----:B------:R-:W-:Y:S02]  /*1ba90*/  F2FP.BF16.F32.PACK_AB R180, R129, R180 ;  /* 0x000000b481b4723e */ /* 0x000fe400000010ff */
[----:B------:R-:W-:Y:S01]  /*1baa0*/  FADD.FTZ R130, R191, R130 ;  /* 0x00000082bf827221 */ /* 0x000fe20000010000 */
[----:B------:R-:W-:Y:S02]  /*1bab0*/  F2FP.BF16.F32.PACK_AB R191, R11, R191 ;  /* 0x000000bf0bbf723e */ /* 0x000fe400000010ff */
[----:B0-----:R-:W-:Y:S01]  /*1bac0*/  F2FP.BF16.F32.PACK_AB R179, R127, R126 ;  /* 0x0000007e7fb3723e */ /* 0x001fe200000010ff */
[----:B------:R-:W-:Y:S01]  /*1bad0*/  FADD.FTZ R130, R11, R130 ;  /* 0x000000820b827221 */ /* 0x000fe20000010000 */
[----:B------:R-:W-:-:S03]  /*1bae0*/  FADD.FTZ R11, R129, R10 ;  /* 0x0000000a810b7221 */ /* 0x000fc60000010000 */
[----:B------:R-:W-:Y:S01]  /*1baf0*/  FADD.FTZ R130, R185, R130 ;  /* 0x00000082b9827221 */ /* 0x000fe20000010000 */
[----:B------:R-:W-:Y:S01]  /*1bb00*/  FADD.FTZ R11, R182, R11 ;  /* 0x0000000bb60b7221 */ /* 0x000fe20000010000 */
[C---:B------:R-:W-:Y:S02]  /*1bb10*/  F2FP.BF16.F32.PACK_AB R185, R12.reuse, R185 ;  /* 0x000000b90cb9723e */ /* 0x040fe400000010ff */
[----:B------:R-:W-:Y:S01]  /*1bb20*/  FADD.FTZ R130, R12, R130 ;  /* 0x000000820c827221 */ /* 0x000fe20000010000 */
[C---:B------:R-:W-:Y:S01]  /*1bb30*/  FADD.FTZ R11, R132.reuse, R11 ;  /* 0x0000000b840b7221 */ /* 0x040fe20000010000 */
[----:B------:R-:W-:Y:S02]  /*1bb40*/  F2FP.BF16.F32.PACK_AB R182, R132, R182 ;  /* 0x000000b684b6723e */ /* 0x000fe400000010ff */
        /* <DEDUP_REMOVED lines=8> */
[----:B------:R-:W-:Y:S01]  /*1bbd0*/  FADD.FTZ R9, R135, R10 ;  /* 0x0000000a87097221 */ /* 0x000fe20000010000 */
[----:B------:R-:W-:-:S03]  /*1bbe0*/  FADD.FTZ R10, R128, R11 ;  /* 0x0000000b800a7221 */ /* 0x000fc60000010000 */
[----:B------:R-:W-:Y:S01]  /*1bbf0*/  FADD.FTZ R12, R122, R9 ;  /* 0x000000097a0c7221 */ /* 0x000fe20000010000 */
[----:B------:R-:W-:-:S03]  /*1bc00*/  FADD.FTZ R9, R133, R10 ;  /* 0x0000000a85097221 */ /* 0x000fc60000010000 */
[----:B------:R-:W-:Y:S01]  /*1bc10*/  FADD.FTZ R11, R123, R12 ;  /* 0x0000000c7b0b7221 */ /* 0x000fe20000010000 */
[----:B------:R-:W-:-:S03]  /*1bc20*/  FADD.FTZ R9, R124, R9 ;  /* 0x000000097c097221 */ /* 0x000fc60000010000 */
[----:B------:R-:W-:Y:S01]  /*1bc30*/  FADD.FTZ R10, R126, R11 ;  /* 0x0000000b7e0a7221 */ /* 0x000fe20000010000 */
[----:B------:R-:W-:Y:S01]  /*1bc40*/  FADD.FTZ R20, R8, R9 ;  /* 0x0000000908147221 */ /* 0x000fe20000010000 */
[----:B------:R-:W-:Y:S02]  /*1bc50*/  IMAD.MOV.U32 R11, RZ, RZ, R214 ;  /* 0x000000ffff0b7224 */ /* 0x000fe400078e00d6 */
[----:B------:R-:W-:Y:S01]  /*1bc60*/  FADD.FTZ R13, R127, R10 ;  /* 0x0000000a7f0d7221 */ /* 0x000fe20000010000 */
[----:B------:R-:W-:Y:S02]  /*1bc70*/  IMAD.MOV.U32 R10, RZ, RZ, R216 ;  /* 0x000000ffff0a7224 */ /* 0x000fe400078e00d8 */
[----:B------:R-:W-:Y:S02]  /*1bc80*/  IMAD.MOV.U32 R8, RZ, RZ, R6 ;  /* 0x000000ffff087224 */ /* 0x000fe400078e0006 */
[----:B------:R-:W-:Y:S01]  /*1bc90*/  IMAD.MOV.U32 R9, RZ, RZ, R4 ;  /* 0x000000ffff097224 */ /* 0x000fe200078e0004 */
[----:B------:R-:W-:Y:S06]  /*1bca0*/  @P2 BRA `(.L_x_4240) ;  /* 0xffffffa800f42947 */ /* 0x000fec000383ffff */
.L_x_4229:
[----:B------:R-:W-:Y:S05]  /*1bcb0*/  BSYNC B0 ;  /* 0x0000000000007941 */ /* 0x000fea0003800000 */
.L_x_4228:
        /* <DEDUP_REMOVED lines=99> */
.L_x_4241:
[----:B------:R-:W-:Y:S01]  /*1c2f0*/  IMAD R0, R214, 0x8, R2 ;  /* 0x00000008d6007824 */ /* 0x000fe200078e0202 */
[----:B------:R-:W-:-:S04]  /*1c300*/  SHF.L.U32 R3, R216, 0x1f, RZ ;  /* 0x0000001fd8037819 */ /* 0x000fc800000006ff */
[----:B------:R0:W1:Y:S01]  /*1c310*/  SYNCS.PHASECHK.TRANS64.TRYWAIT P2, [R0+URZ+0x36850], R3 ;  /* 0x03685003000075a7 */ /* 0x000062000804017f */
[----:B------:R-:W-:Y:S05]  /*1c320*/  @!P0 BRA `(.L_x_4242) ;  /* 0x0000000000048947 */ /* 0x000fea0003800000 */
[----:B------:R-:W-:Y:S01]  /*1c330*/  BPT.TRAP 0x1 ;  /* 0x000000040000795c */ /* 0x000fe20000300000 */
.L_x_4242:
        /* <DEDUP_REMOVED lines=9> */
.L_x_4244:
[----:B------:R-:W-:Y:S05]  /*1c3d0*/  BSYNC B0 ;  /* 0x0000000000007941 */ /* 0x000fea0003800000 */
.L_x_4243:
[----:B------:R-:W-:Y:S01]  /*1c3e0*/  IMAD.MOV.U32 R2, RZ, RZ, R7 ;  /* 0x000000ffff027224 */ /* 0x000fe200078e0007 */
[----:B------:R-:W-:Y:S01]  /*1c3f0*/  WARPGROUP.ARRIVE ;  /* 0x00000000000079c5 */ /* 0x000fe20000000000 */
[----:B01----:R-:W-:Y:S02]  /*1c400*/  IMAD.MOV.U32 R3, RZ, RZ, 0x40000040 ;  /* 0x40000040ff037424 */ /* 0x003fe400078e00ff */
[----:B------:R-:W-:Y:S01]  /*1c410*/  VIADD R214, R214, 0x1 ;  /* 0x00000001d6d67836 */ /* 0x000fe20000000000 */
[----:B------:R-:W-:Y:S01]  /*1c420*/  R2UR UR6, R2 ;  /* 0x00000000020672ca */ /* 0x000fe200000e0000 */
[----:B------:R-:W-:Y:S01]  /*1c430*/  VIADD R2, R7, 0x80 ;  /* 0x0000008007027836 */ /* 0x000fe20000000000 */
[----:B------:R-:W-:Y:S01]  /*1c440*/  R2UR UR7, R3 ;  /* 0x00000000030772ca */ /* 0x000fe200000e0000 */
[----:B------:R-:W-:Y:S01]  /*1c450*/  IMAD.MOV.U32 R3, RZ, RZ, 0x40000040 ;  /* 0x40000040ff037424 */ /* 0x000fe200078e00ff */
[----:B------:R-:W-:Y:S01]  /*1c460*/  ISETP.NE.AND P2, PT, R214, 0x2, PT ;  /* 0x00000002d600780c */ /* 0x000fe20003f45270 */
[----:B------:R-:W-:-:S03]  /*1c470*/  VIADD R226, R226, 0x1 ;  /* 0x00000001e2e27836 */ /* 0x000fc60000000000 */
[----:B------:R-:W-:-:S07]  /*1c480*/  SEL R214, R214, RZ, P2 ;  /* 0x000000ffd6d67207 */ /* 0x000fce0001000000 */
        /* <DEDUP_REMOVED lines=38> */
[----:B------:R-:W0:Y:S04]  /*1c6f0*/  SHFL.BFLY PT, R2, R13, 0x2, 0x1f ;  /* 0x0c401f000d027f89 */ /* 0x000e2800000e0000 */
[----:B------:R-:W1:Y:S01]  /*1c700*/  SHFL.BFLY PT, R3, R20, 0x2, 0x1f ;  /* 0x0c401f0014037f89 */ /* 0x000e6200000e0000 */
[----:B0-----:R-:W-:Y:S01]  /*1c710*/  FADD.FTZ R8, R2, R13 ;  /* 0x0000000d02087221 */ /* 0x001fe20000010000 */
[----:B-1----:R-:W-:-:S04]  /*1c720*/  FADD.FTZ R3, R3, R20 ;  /* 0x0000001403037221 */ /* 0x002fc80000010000 */
[----:B------:R-:W0:Y:S04]  /*1c730*/  SHFL.BFLY PT, R7, R8, 0x1, 0x1f ;  /* 0x0c201f0008077f89 */ /* 0x000e2800000e0000 */
[----:B------:R-:W1:Y:S01]  /*1c740*/  SHFL.BFLY PT, R2, R3, 0x1, 0x1f ;  /* 0x0c201f0003027f89 */ /* 0x000e6200000e0000 */
[----:B0-----:R-:W-:Y:S01]  /*1c750*/  FADD.FTZ R14, R8, R7 ;  /* 0x00000007080e7221 */ /* 0x001fe20000010000 */
[----:B------:R-:W-:Y:S01]  /*1c760*/  @!P1 VIADD R8, R0, 0x36860 ;  /* 0x0003686000089836 */ /* 0x000fe20000000000 */
[----:B------:R-:W-:Y:S01]  /*1c770*/  MOV R7, RZ ;  /* 0x000000ff00077202 */ /* 0x000fe20000000f00 */
[----:B------:R-:W-:Y:S02]  /*1c780*/  IMAD.MOV.U32 R0, RZ, RZ, -0x800000 ;  /* 0xff800000ff007424 */ /* 0x000fe400078e00ff */
[----:B-1----:R-:W-:Y:S01]  /*1c790*/  FADD.FTZ R12, R3, R2 ;  /* 0x00000002030c7221 */ /* 0x002fe20000010000 */
[----:B------:R-:W-:Y:S01]  /*1c7a0*/  FSETP.NE.FTZ.AND P3, PT, R14, RZ, PT ;  /* 0x000000ff0e00720b */ /* 0x000fe20003f75000 */
[----:B------:R-:W-:Y:S01]  /*1c7b0*/  IMAD.MOV.U32 R2, RZ, RZ, RZ ;  /* 0x000000ffff027224 */ /* 0x000fe200078e00ff */
[----:B------:R-:W-:-:S02]  /*1c7c0*/  @!P1 PRMT R8, RZ, 0x654, R8 ;  /* 0x00000654ff089816 */ /* 0x000fc40000000008 */
[----:B------:R-:W-:Y:S02]  /*1c7d0*/  FSETP.NE.FTZ.AND P0, PT, R12, RZ, PT ;  /* 0x000000ff0c00720b */ /* 0x000fe40003f15000 */
[----:B------:R-:W-:-:S04]  /*1c7e0*/  SEL R3, RZ, 0x1, P2 ;  /* 0x00000001ff037807 */ /* 0x000fc80001000000 */
[----:B------:R-:W-:Y:S01]  /*1c7f0*/  LOP3.LUT R216, R216, R3, RZ, 0x3c, !PT ;  /* 0x00000003d8d87212 */ /* 0x000fe200078e3cff */
[----:B------:R-:W-:Y:S02]  /*1c800*/  IMAD.MOV.U32 R3, RZ, RZ, -0x800000 ;  /* 0xff800000ff037424 */ /* 0x000fe400078e00ff */
        /* <DEDUP_REMOVED lines=8> */
[----:B-1----:R-:W-:-:S04]  /*1c890*/  @P0 FMUL.FTZ R10, R10, 0.69314718246459960938 ;  /* 0x3f3172180a0a0820 */ /* 0x002fc80000410000 */
[----:B------:R-:W-:Y:S01]  /*1c8a0*/  @P0 FFMA.FTZ R3, R9, R4, R10 ;  /* 0x0000000409030223 */ /* 0x000fe2000001000a */
[----:B------:R-:W-:Y:S01]  /*1c8b0*/  PLOP3.LUT P0, PT, PT, PT, PT, 0x8, 0x0 ;  /* 0x000000000000781c */ /* 0x000fe20003f0e170 */
[----:B------:R-:W-:Y:S02]  /*1c8c0*/  WARPGROUP.DEPBAR.LE gsb0, 0x0 ;  /* 0x00008000000079c5 */ /* 0x000fe40000010000 */
[----:B------:R-:W-:-:S06]  /*1c8d0*/  WARPGROUP.ARRIVE ;  /* 0x00000000000079c5 */ /* 0x000fcc0000000000 */
[----:B------:R-:W-:Y:S03]  /*1c8e0*/  HGMMA.64x192x16.F32.BF16 R24, R176, gdesc[UR4].tnspB, R24, gsb0 ;  /* 0x42e00004b0187df0 */ /* 0x000fe60008001818 */
        /* <DEDUP_REMOVED lines=97> */
[----:B-1----:R-:W-:-:S07]  /*1cf00*/  FMUL.FTZ R119, R119, R2 ;  /* 0x0000000277777220 */ /* 0x002fce0000410000 */
.L_x_4171:
        /* <DEDUP_REMOVED lines=27> */
[----:B------:R-:W4:Y:S01]  /*1d0c0*/  LDC R60, c[0x0][0xbe8] ;  /* 0x0002fa00ff3c7b82 */ /* 0x000f220000000800 */
[----:B------:R-:W-:Y:S02]  /*1d0d0*/  F2FP.BF16.F32.PACK_AB R65, R125, R66 ;  /* 0x000000427d41723e */ /* 0x000fe400000010ff */
[----:B------:R-:W-:Y:S02]  /*1d0e0*/  F2FP.BF16.F32.PACK_AB R72, R73, R72 ;  /* 0x000000484948723e */ /* 0x000fe400000010ff */
[----:B------:R-:W-:-:S02]  /*1d0f0*/  F2FP.BF16.F32.PACK_AB R66, R69, R68 ;  /* 0x000000444542723e */ /* 0x000fc400000010ff */
[----:B------:R-:W-:Y:S02]  /*1d100*/  MOV R4, R2 ;  /* 0x0000000200047202 */ /* 0x000fe40000000f00 */
[----:B---3--:R-:W-:Y:S02]  /*1d110*/  MOV R5, R7 ;  /* 0x0000000700057202 */ /* 0x008fe40000000f00 */
        /* <DEDUP_REMOVED lines=23> */
[----:B------:R-:W-:Y:S01]  /*1d290*/  F2FP.BF16.F32.PACK_AB R115, R119, R118 ;  /* 0x000000767773723e */ /* 0x000fe200000010ff */
[----:B------:R-:W-:Y:S01]  /*1d2a0*/  BAR.SYNC.DEFER_BLOCKING 0x1, 0x100 ;  /* 0x0044000000007b1d */ /* 0x000fe20000010000 */
[----:B--2---:R-:W-:-:S03]  /*1d2b0*/  IMAD.WIDE R26, R8, 0x2, R4 ;  /* 0x00000002081a7825 */ /* 0x004fc600078e0204 */
[C---:B------:R-:W-:Y:S02]  /*1d2c0*/  IADD3 R145, P6, R26.reuse, 0x60, RZ ;  /* 0x000000601a917810 */ /* 0x040fe40007fde0ff */
[C---:B------:R-:W-:Y:S02]  /*1d2d0*/  LOP3.LUT R7, R26.reuse, 0x380, RZ, 0xc0, !PT ;  /* 0x000003801a077812 */ /* 0x040fe400078ec0ff */
[C---:B------:R-:W-:Y:S01]  /*1d2e0*/  IADD3 R141, P2, R26.reuse, 0x20, RZ ;  /* 0x000000201a8d7810 */ /* 0x040fe20007f5e0ff */
[--C-:B------:R-:W-:Y:S01]  /*1d2f0*/  IMAD.X R13, RZ, RZ, R27.reuse, P6 ;  /* 0x000000ffff0d7224 */ /* 0x100fe200030e061b */
[C---:B------:R-:W-:Y:S02]  /*1d300*/  IADD3 R143, P1, R26.reuse, 0x40, RZ ;  /* 0x000000401a8f7810 */ /* 0x040fe40007f3e0ff */
[C---:B------:R-:W-:Y:S01]  /*1d310*/  IADD3 R147, P5, R26.reuse, 0x4000, RZ ;  /* 0x000040001a937810 */ /* 0x040fe20007fbe0ff */
[--C-:B------:R-:W-:Y:S01]  /*1d320*/  IMAD.X R9, RZ, RZ, R27.reuse, P2 ;  /* 0x000000ffff097224 */ /* 0x100fe200010e061b */
[----:B------:R-:W-:Y:S01]  /*1d330*/  LOP3.LUT R12, R145, 0x380, RZ, 0xc0, !PT ;  /* 0x00000380910c7812 */ /* 0x000fe200078ec0ff */
[--C-:B------:R-:W-:Y:S01]  /*1d340*/  IMAD.X R11, RZ, RZ, R27.reuse, P1 ;  /* 0x000000ffff0b7224 */ /* 0x100fe200008e061b */
[----:B------:R-:W-:Y:S01]  /*1d350*/  SHF.R.U64 R7, R7, 0x3, RZ ;  /* 0x0000000307077819 */ /* 0x000fe200000012ff */
        /* <DEDUP_REMOVED lines=16> */
[----:B------:R-:W-:Y:S01]  /*1d460*/  IMAD.X R7, RZ, RZ, R27, P5 ;  /* 0x000000ffff077224 */ /* 0x000fe200028e061b */
[----:B------:R-:W-:-:S02]  /*1d470*/  LOP3.LUT R8, R141, 0x380, RZ, 0xc0, !PT ;  /* 0x000003808d087812 */ /* 0x000fc400078ec0ff */
[----:B------:R-:W-:Y:S02]  /*1d480*/  LOP3.LUT R10, R143, 0x380, RZ, 0xc0, !PT ;  /* 0x000003808f0a7812 */ /* 0x000fe400078ec0ff */
[----:B------:R-:W-:Y:S02]  /*1d490*/  LOP3.LUT R12, R12, R145, RZ, 0x3c, !PT ;  /* 0x000000910c0c7212 */ /* 0x000fe400078e3cff */
[----:B------:R-:W-:Y:S02]  /*1d4a0*/  SHF.R.U64 R8, R8, 0x3, RZ ;  /* 0x0000000308087819 */ /* 0x000fe400000012ff */
[----:B------:R-:W-:Y:S02]  /*1d4b0*/  LOP3.LUT R145, R34, 0x380, RZ, 0xc0, !PT ;  /* 0x0000038022917812 */ /* 0x000fe400078ec0ff */
[----:B------:R-:W-:Y:S02]  /*1d4c0*/  MOV R86, R26 ;  /* 0x0000001a00567202 */ /* 0x000fe40000000f00 */
[----:B------:R-:W-:-:S02]  /*1d4d0*/  SHF.R.U64 R10, R10, 0x3, RZ ;  /* 0x000000030a0a7819 */ /* 0x000fc400000012ff */
[----:B------:R-:W-:Y:S02]  /*1d4e0*/  LOP3.LUT R27, R42, 0x380, RZ, 0xc0, !PT ;  /* 0x000003802a1b7812 */ /* 0x000fe400078ec0ff */
[----:B------:R-:W-:Y:S02]  /*1d4f0*/  LOP3.LUT R14, R147, 0x380, RZ, 0xc0, !PT ;  /* 0x00000380930e7812 */ /* 0x000fe400078ec0ff */
[----:B------:R-:W-:Y:S02]  /*1d500*/  LOP3.LUT R8, R8, R141, RZ, 0x3c, !PT ;  /* 0x0000008d08087212 */ /* 0x000fe400078e3cff */
[----:B------:R-:W-:Y:S02]  /*1d510*/  SHF.R.U64 R145, R145, 0x3, RZ ;  /* 0x0000000391917819 */ /* 0x000fe400000012ff */
[----:B------:R-:W-:Y:S02]  /*1d520*/  F2FP.BF16.F32.PACK_AB R26, R29, R28 ;  /* 0x0000001c1d1a723e */ /* 0x000fe400000010ff */
[----:B------:R-:W-:-:S02]  /*1d530*/  LOP3.LUT R10, R10, R143, RZ, 0x3c, !PT ;  /* 0x0000008f0a0a7212 */ /* 0x000fc400078e3cff */
[----:B------:R-:W-:Y:S02]  /*1d540*/  LOP3.LUT R141, R20, 0x380, RZ, 0xc0, !PT ;  /* 0x00000380148d7812 */ /* 0x000fe400078ec0ff */
[----:B------:R-:W-:Y:S02]  /*1d550*/  SHF.R.U64 R29, R27, 0x3, RZ ;  /* 0x000000031b1d7819 */ /* 0x000fe400000012ff */
[----:B------:R-:W-:Y:S02]  /*1d560*/  LOP3.LUT R143, R30, 0x380, RZ, 0xc0, !PT ;  /* 0x000003801e8f7812 */ /* 0x000fe400078ec0ff */
[----:B------:R-:W-:Y:S02]  /*1d570*/  SHF.R.U64 R14, R14, 0x3, RZ ;  /* 0x000000030e0e7819 */ /* 0x000fe400000012ff */
[----:B------:R-:W-:Y:S02]  /*1d580*/  LOP3.LUT R34, R145, R34, RZ, 0x3c, !PT ;  /* 0x0000002291227212 */ /* 0x000fe400078e3cff */
[----:B------:R-:W-:-:S02]  /*1d590*/  SHF.R.U64 R141, R141, 0x3, RZ ;  /* 0x000000038d8d7819 */ /* 0x000fc400000012ff */
[----:B------:R-:W-:Y:S02]  /*1d5a0*/  LOP3.LUT R42, R29, R42, RZ, 0x3c, !PT ;  /* 0x0000002a1d2a7212 */ /* 0x000fe400078e3cff */
[----:B------:R-:W-:Y:S02]  /*1d5b0*/  SHF.R.U64 R143, R143, 0x3, RZ ;  /* 0x000000038f8f7819 */ /* 0x000fe400000012ff */
[----:B------:R-:W-:Y:S02]  /*1d5c0*/  MOV R11, R10 ;  /* 0x0000000a000b7202 */ /* 0x000fe40000000f00 */
[----:B------:R-:W-:Y:S02]  /*1d5d0*/  LOP3.LUT R14, R14, R147, RZ, 0x3c, !PT ;  /* 0x000000930e0e7212 */ /* 0x000fe400078e3cff */
[----:B------:R-:W-:Y:S02]  /*1d5e0*/  F2FP.BF16.F32.PACK_AB R27, R134, R6 ;  /* 0x00000006861b723e */ /* 0x000fe400000010ff */
[----:B------:R-:W-:-:S02]  /*1d5f0*/  MOV R28, R8 ;  /* 0x00000008001c7202 */ /* 0x000fc40000000f00 */
[----:B------:R-:W-:Y:S01]  /*1d600*/  MOV R10, R34 ;  /* 0x00000022000a7202 */ /* 0x000fe20000000f00 */
[----:B------:R-:W-:Y:S01]  /*1d610*/  STSM.16.M88.4 [R86], R24 ;  /* 0x0000001856007844 */ /* 0x000fe20000000200 */
[----:B------:R-:W-:Y:S02]  /*1d620*/  LOP3.LUT R147, R38, 0x380, RZ, 0xc0, !PT ;  /* 0x0000038026937812 */ /* 0x000fe400078ec0ff */
[----:B------:R-:W-:Y:S02]  /*1d630*/  LOP3.LUT R20, R141, R20, RZ, 0x3c, !PT ;  /* 0x000000148d147212 */ /* 0x000fe400078e3cff */
[----:B------:R-:W-:Y:S02]  /*1d640*/  MOV R8, R42 ;  /* 0x0000002a00087202 */ /* 0x000fe40000000f00 */
[----:B------:R-:W-:Y:S02]  /*1d650*/  F2FP.BF16.F32.PACK_AB R34, R37, R36 ;  /* 0x000000242522723e */ /* 0x000fe400000010ff */
[----:B------:R-:W-:-:S02]  /*1d660*/  F2FP.BF16.F32.PACK_AB R35, R132, R122 ;  /* 0x0000007a8423723e */ /* 0x000fc400000010ff */
[----:B------:R-:W-:Y:S02]  /*1d670*/  LOP3.LUT R30, R143, R30, RZ, 0x3c, !PT ;  /* 0x0000001e8f1e7212 */ /* 0x000fe400078e3cff */
[----:B------:R-:W-:Y:S01]  /*1d680*/  F2FP.BF16.F32.PACK_AB R42, R45, R44 ;  /* 0x0000002c2d2a723e */ /* 0x000fe200000010ff */
[----:B------:R-:W-:Y:S01]  /*1d690*/  STSM.16.M88.4 [R28], R32 ;  /* 0x000000201c007844 */ /* 0x000fe20000000200 */
[----:B------:R-:W-:Y:S02]  /*1d6a0*/  F2FP.BF16.F32.PACK_AB R43, R130, R120 ;  /* 0x00000078822b723e */ /* 0x000fe400000010ff */
[----:B------:R-:W-:Y:S02]  /*1d6b0*/  LOP3.LUT R135, R46, 0x380, RZ, 0xc0, !PT ;  /* 0x000003802e877812 */ /* 0x000fe400078ec0ff */
[----:B------:R-:W-:Y:S01]  /*1d6c0*/  MOV R12, R12 ;  /* 0x0000000c000c7202 */ /* 0x000fe20000000f00 */
[----:B------:R-:W-:Y:S01]  /*1d6d0*/  STSM.16.M88.4 [R11], R40 ;  /* 0x000000280b007844 */ /* 0x000fe20000000200 */
[----:B------:R-:W-:-:S02]  /*1d6e0*/  LOP3.LUT R141, R78, 0x380, RZ, 0xc0, !PT ;  /* 0x000003804e8d7812 */ /* 0x000fc400078ec0ff */
[----:B------:R-:W-:Y:S01]  /*1d6f0*/  MOV R14, R14 ;  /* 0x0000000e000e7202 */ /* 0x000fe20000000f00 */
[----:B------:R-:W-:Y:S01]  /*1d700*/  STSM.16.M88.4 [R12], R48 ;  /* 0x000000300c007844 */ /* 0x000fe20000000200 */
[----:B------:R-:W-:Y:S02]  /*1d710*/  SHF.R.U64 R147, R147, 0x3, RZ ;  /* 0x0000000393937819 */ /* 0x000fe400000012ff */
[----:B------:R-:W-:Y:S01]  /*1d720*/  MOV R20, R20 ;  /* 0x0000001400147202 */ /* 0x000fe20000000f00 */
[----:B------:R-:W-:Y:S01]  /*1d730*/  STSM.16.M88.4 [R14], R56 ;  /* 0x000000380e007844 */ /* 0x000fe20000000200 */
[----:B------:R-:W-:Y:S02]  /*1d740*/  MOV R30, R30 ;  /* 0x0000001e001e7202 */ /* 0x000fe40000000f00 */
[----:B------:R-:W-:Y:S01]  /*1d750*/  SHF.R.U64 R135, R135, 0x3, RZ ;  /* 0x0000000387877819 */ /* 0x000fe200000012ff */
[----:B------:R2:W-:Y:S01]  /*1d760*/  STSM.16.M88.4 [R20], R64 ;  /* 0x0000004014007844 */ /* 0x0005e20000000200 */
[----:B------:R-:W-:-:S02]  /*1d770*/  SHF.R.U64 R141, R141, 0x3, RZ ;  /* 0x000000038d8d7819 */ /* 0x000fc400000012ff */
[----:B------:R-:W-:Y:S01]  /*1d780*/  LOP3.LUT R38, R147, R38, RZ, 0x3c, !PT ;  /* 0x0000002693267212 */ /* 0x000fe200078e3cff */
[----:B------:R-:W-:Y:S01]  /*1d790*/  STSM.16.M88.4 [R30], R72 ;  /* 0x000000481e007844 */ /* 0x000fe20000000200 */
[----:B------:R-:W-:Y:S02]  /*1d7a0*/  LOP3.LUT R46, R135, R46, RZ, 0x3c, !PT ;  /* 0x0000002e872e7212 */ /* 0x000fe400078e3cff */
[----:B------:R-:W-:Y:S01]  /*1d7b0*/  LOP3.LUT R6, R141, R78, RZ, 0x3c, !PT ;  /* 0x0000004e8d067212 */ /* 0x000fe200078e3cff */
[----:B------:R3:W-:Y:S01]  /*1d7c0*/  STSM.16.M88.4 [R10], R80 ;  /* 0x000000500a007844 */ /* 0x0007e20000000200 */
[----:B------:R-:W-:Y:S02]  /*1d7d0*/  MOV R38, R38 ;  /* 0x0000002600267202 */ /* 0x000fe40000000f00 */
[----:B------:R-:W-:Y:S02]  /*1d7e0*/  ISETP.NE.U32.AND P0, PT, RZ, UR4, PT ;  /* 0x00000004ff007c0c */ /* 0x000fe4000bf05070 */
[----:B------:R-:W-:Y:S01]  /*1d7f0*/  MOV R46, R46 ;  /* 0x0000002e002e7202 */ /* 0x000fe20000000f00 */
[----:B------:R-:W-:Y:S01]  /*1d800*/  STSM.16.M88.4 [R38], R88 ;  /* 0x0000005826007844 */ /* 0x000fe20000000200 */
[----:B------:R-:W-:Y:S01]  /*1d810*/  MOV R9, R6 ;  /* 0x0000000600097202 */ /* 0x000fe20000000f00 */
[----:B--2---:R-:W-:Y:S01]  /*1d820*/  IMAD.MOV.U32 R20, RZ, RZ, RZ ;  /* 0x000000ffff147224 */ /* 0x004fe200078e00ff */
[----:B------:R-:W-:Y:S01]  /*1d830*/  ISETP.NE.AND.EX P0, PT, RZ, UR5, PT, P0 ;  /* 0x00000005ff007c0c */ /* 0x000fe2000bf05300 */
[----:B------:R2:W-:Y:S04]  /*1d840*/  STSM.16.M88.4 [R8], R96 ;  /* 0x0000006008007844 */ /* 0x0005e80000000200 */
[----:B------:R0:W-:Y:S01]  /*1d850*/  STSM.16.M88.4 [R46], R104 ;  /* 0x000000682e007844 */ /* 0x0001e20000000200 */
[----:B---3--:R-:W-:-:S03]  /*1d860*/  IADD3 R10, P1, R223, UR4, RZ ;  /* 0x00000004df0a7c10 */ /* 0x008fc6000ff3e0ff */
[----:B------:R0:W-:Y:S01]  /*1d870*/  STSM.16.M88.4 [R9], R112 ;  /* 0x0000007009007844 */ /* 0x0001e20000000200 */
[----:B------:R-:W-:Y:S01]  /*1d880*/  IADD3.X R11, R224, UR5, RZ, P1, !PT ;  /* 0x00000005e00b7c10 */ /* 0x000fe20008ffe4ff */
[----:B------:R-:W-:Y:S01]  /*1d890*/  ULDC.64 UR4, c[0x0][0xc08] ;  /* 0x0003020000047ab9 */ /* 0x000fe20000000a00 */
[----:B------:R-:W-:Y:S01]  /*1d8a0*/  BAR.SYNC.DEFER_BLOCKING 0x1, 0x100 ;  /* 0x0044000000007b1d */ /* 0x000fe20000010000 */
[----:B------:R-:W-:-:S04]  /*1d8b0*/  ISETP.NE.U32.AND P2, PT, RZ, UR4, PT ;  /* 0x00000004ff007c0c */ /* 0x000fc8000bf45070 */
[----:B------:R-:W-:-:S13]  /*1d8c0*/  ISETP.NE.AND.EX P2, PT, RZ, UR5, PT, P2 ;  /* 0x00000005ff007c0c */ /* 0x000fda000bf45320 */
[----:B------:R-:W-:Y:S01]  /*1d8d0*/  @P2 IADD3 R6, P3, R223, UR4, RZ ;  /* 0x00000004df062c10 */ /* 0x000fe2000ff7e0ff */
[----:B------:R-:W-:Y:S02]  /*1d8e0*/  ULDC UR4, c[0x0][0xa88] ;  /* 0x0002a20000047ab9 */ /* 0x000fe40000000800 */
[----:B------:R-:W-:Y:S01]  /*1d8f0*/  IMAD.U32 R15, RZ, RZ, UR4 ;  /* 0x00000004ff0f7e24 */ /* 0x000fe2000f8e00ff */
[----:B------:R-:W-:Y:S01]  /*1d900*/  @P2 IADD3.X R7, R224, UR5, RZ, P3, !PT ;  /* 0x00000005e0072c10 */ /* 0x000fe20009ffe4ff */
[----:B------:R0:W5:Y:S01]  /*1d910*/  @P0 LDG.E R20, desc[UR60][R10.64] ;  /* 0x0000003c0a140981 */ /* 0x000162000c1e1900 */
[----:B----4-:R-:W-:-:S03]  /*1d920*/  ISETP.NE.AND P1, PT, R60, 0x1, PT ;  /* 0x000000013c00780c */ /* 0x010fc60003f25270 */
[----:B------:R0:W5:Y:S10]  /*1d930*/  @P2 LDG.E R15, desc[UR60][R6.64] ;  /* 0x0000003c060f2981 */ /* 0x000174000c1e1900 */
[----:B--2---:R-:W2:Y:S08]  /*1d940*/  @P1 LDC R8, c[0x0][0xbec] ;  /* 0x0002fb00ff081b82 */ /* 0x004eb00000000800 */
[----:B------:R-:W3:Y:S01]  /*1d950*/  @P1 LDC R25, c[0x0][0xbf0] ;  /* 0x0002fc00ff191b82 */ /* 0x000ee20000000800 */
[----:B0-----:R-:W-:Y:S05]  /*1d960*/  @P2 BRA `(.L_x_4248) ;  /* 0x0000000000102947 */ /* 0x001fea0003800000 */
[----:B------:R-:W-:Y:S05]  /*1d970*/  @!P0 BRA `(.L_x_4248) ;  /* 0x00000000000c8947 */ /* 0x000fea0003800000 */
[----:B------:R-:W4:Y:S04]  /*1d980*/  LDG.E R6, desc[UR60][R10.64] ;  /* 0x0000003c0a067981 */ /* 0x000f28000c1e1900 */
[----:B-----5:R-:W4:Y:S02]  /*1d990*/  LDG.E R15, desc[UR60][R10.64+0x4] ;  /* 0x0000043c0a0f7981 */ /* 0x020f24000c1e1900 */
[----:B----4-:R-:W-:-:S07]  /*1d9a0*/  IMAD.IADD R15, R15, 0x1, -R6 ;  /* 0x000000010f0f7824 */ /* 0x010fce00078e0a06 */
.L_x_4248:
[----:B------:R-:W4:Y:S01]  /*1d9b0*/  LDL R6, [R1+0x8c] ;  /* 0x00008c0001067983 */ /* 0x000f220000100800 */
[----:B------:R-:W-:Y:S01]  /*1d9c0*/  SHF.R.S32.HI R61, RZ, 0x1f, R222 ;  /* 0x0000001fff3d7819 */ /* 0x000fe200000114de */
[----:B------:R-:W-:Y:S02]  /*1d9d0*/  ULDC.64 UR4, c[0x0][0xb90] ;  /* 0x0002e40000047ab9 */ /* 0x000fe40000000a00 */
[----:B------:R-:W3:Y:S01]  /*1d9e0*/  LDL R14, [R1+0x84] ;  /* 0x00008400010e7983 */ /* 0x000ee20000100800 */
[----:B-----5:R-:W-:Y:S01]  /*1d9f0*/  SHF.R.S32.HI R21, RZ, 0x1f, R20 ;  /* 0x0000001fff157819 */ /* 0x020fe20000011414 */
[----:B------:R-:W-:Y:S01]  /*1da00*/  IMAD R7, R61, UR4, RZ ;  /* 0x000000043d077c24 */ /* 0x000fe2000f8e02ff */
[----:B------:R-:W-:Y:S01]  /*1da10*/  SEL R230, R230, RZ, !P0 ;  /* 0x000000ffe6e67207 */ /* 0x000fe20004000000 */
[----:B------:R-:W-:Y:S01]  /*1da20*/  IMAD R11, R229, 0x40, R217 ;  /* 0x00000040e50b7824 */ /* 0x000fe200078e02d9 */
[----:B------:R-:W-:Y:S01]  /*1da30*/  SEL R225, R225, RZ, !P0 ;  /* 0x000000ffe1e17207 */ /* 0x000fe20004000000 */
[----:B------:R-:W-:Y:S01]  /*1da40*/  IMAD R13, R222, UR5, R7 ;  /* 0x00000005de0d7c24 */ /* 0x000fe2000f8e0207 */
[----:B------:R-:W0:Y:S01]  /*1da50*/  @P1 LDC R63, c[0x0][0xbec] ;  /* 0x0002fb00ff3f1b82 */ /* 0x000e220000000800 */
[----:B------:R-:W-:-:S04]  /*1da60*/  IMAD.WIDE R4, R11, 0x2, R4 ;  /* 0x000000020b047825 */ /* 0x000fc800078e0204 */
[----:B------:R-:W-:Y:S01]  /*1da70*/  IMAD R62, R15, R60, RZ ;  /* 0x0000003c0f3e7224 */ /* 0x000fe200078e02ff */
[C---:B------:R-:W-:Y:S02]  /*1da80*/  IADD3 R29, P4, R4.reuse, 0x4000, RZ ;  /* 0x00004000041d7810 */ /* 0x040fe40007f9e0ff */
[----:B------:R-:W1:Y:S01]  /*1da90*/  @P1 LDC R65, c[0x0][0xbf0] ;  /* 0x0002fc00ff411b82 */ /* 0x000e620000000800 */
[----:B------:R-:W-:Y:S02]  /*1daa0*/  IADD3 R37, P3, R4, 0x6000, RZ ;  /* 0x0000600004257810 */ /* 0x000fe40007f7e0ff */
        /* <DEDUP_REMOVED lines=8> */
[C---:B------:R-:W-:Y:S02]  /*1db30*/  IADD3 R53, P4, R4.reuse, 0xa000, RZ ;  /* 0x0000a00004357810 */ /* 0x040fe40007f9e0ff */
[----:B------:R-:W-:Y:S02]  /*1db40*/  LOP3.LUT R15, R4, 0x380, RZ, 0xc0, !PT ;  /* 0x00000380040f7812 */ /* 0x000fe400078ec0ff */
[----:B------:R-:W-:-:S02]  /*1db50*/  LOP3.LUT R52, R53, 0x380, RZ, 0xc0, !PT ;  /* 0x0000038035347812 */ /* 0x000fc400078ec0ff */
[----:B------:R-:W-:Y:S02]  /*1db60*/  SHF.R.U64 R15, R15, 0x3, RZ ;  /* 0x000000030f0f7819 */ /* 0x000fe400000012ff */
[----:B------:R-:W-:-:S04]  /*1db70*/  SHF.R.U64 R52, R52, 0x3, RZ ;  /* 0x0000000334347819 */ /* 0x000fc800000012ff */
[----:B------:R-:W-:Y:S01]  /*1db80*/  LOP3.LUT R52, R52, R53, RZ, 0x3c, !PT ;  /* 0x0000003534347212 */ /* 0x000fe200078e3cff */
[----:B------:R-:W-:Y:S02]  /*1db90*/  IMAD.X R53, RZ, RZ, R5, P4 ;  /* 0x000000ffff357224 */ /* 0x000fe400020e0605 */
[C---:B------:R-:W-:Y:S01]  /*1dba0*/  IMAD R67, R228.reuse, 0x80, R229 ;  /* 0x00000080e4437824 */ /* 0x040fe200078e02e5 */
[----:B------:R-:W-:Y:S01]  /*1dbb0*/  BSSY B1, `(.L_x_4249) ;  /* 0x000009f000017945 */ /* 0x000fe20003800000 */
[----:B------:R-:W-:Y:S02]  /*1dbc0*/  SHF.R.S32.HI R68, RZ, 0x1f, R220 ;  /* 0x0000001fff447819 */ /* 0x000fe400000114dc */
[----:B------:R-:W-:Y:S02]  /*1dbd0*/  SHF.R.S32.HI R69, RZ, 0x1f, R219 ;  /* 0x0000001fff457819 */ /* 0x000fe400000114db */
[----:B------:R-:W-:Y:S01]  /*1dbe0*/  SHF.R.S32.HI R70, RZ, 0x1f, R217 ;  /* 0x0000001fff467819 */ /* 0x000fe200000114d9 */
[----:B----4-:R-:W-:-:S04]  /*1dbf0*/  IMAD R27, R228, 0x80, R6 ;  /* 0x00000080e41b7824 */ /* 0x010fc800078e0206 */
[----:B--2---:R-:W-:-:S04]  /*1dc00*/  @P1 IMAD.HI.U32 R8, R27, R8, RZ ;  /* 0x000000081b081227 */ /* 0x004fc800078e00ff */
[----:B------:R-:W-:Y:S01]  /*1dc10*/  IMAD.MOV.U32 R9, RZ, RZ, R27 ;  /* 0x000000ffff097224 */ /* 0x000fe200078e001b */
[----:B---3--:R-:W-:Y:S01]  /*1dc20*/  @P1 SHF.R.U32.HI R9, RZ, R25, R8 ;  /* 0x00000019ff091219 */ /* 0x008fe20000011608 */
[----:B------:R-:W-:Y:S01]  /*1dc30*/  IMAD.WIDE.U32 R6, R222, UR4, R20 ;  /* 0x00000004de067c25 */ /* 0x000fe2000f8e0014 */
[----:B------:R-:W-:-:S03]  /*1dc40*/  ULDC.64 UR4, c[0x0][0xb98] ;  /* 0x0002e60000047ab9 */ /* 0x000fc60000000a00 */
[----:B------:R-:W-:Y:S02]  /*1dc50*/  IMAD.IADD R7, R7, 0x1, R13 ;  /* 0x0000000107077824 */ /* 0x000fe400078e020d */
[----:B------:R-:W-:Y:S02]  /*1dc60*/  IMAD.MOV R13, RZ, RZ, -R9 ;  /* 0x000000ffff0d7224 */ /* 0x000fe400078e0a09 */
        /* <DEDUP_REMOVED lines=9> */
[----:B------:R-:W-:Y:S01]  /*1dd00*/  IMAD R10, R8, UR4, RZ ;  /* 0x00000004080a7c24 */ /* 0x000fe2000f8e02ff */
[----:B------:R-:W-:Y:S01]  /*1dd10*/  IADD3 R9, P2, R4, 0x1000, RZ ;  /* 0x0000100004097810 */ /* 0x000fe20007f5e0ff */
[----:B------:R-:W-:-:S04]  /*1dd20*/  IMAD.WIDE.U32 R6, R11, UR4, R6 ;  /* 0x000000040b067c25 */ /* 0x000fc8000f8e0006 */
[----:B------:R-:W-:Y:S01]  /*1dd30*/  IMAD R25, R11, UR5, R10 ;  /* 0x000000050b197c24 */ /* 0x000fe2000f8e020a */
[----:B------:R-:W-:Y:S01]  /*1dd40*/  ULDC.64 UR4, c[0x0][0xb50] ;  /* 0x0002d40000047ab9 */ /* 0x000fe20000000a00 */
[----:B------:R-:W-:Y:S02]  /*1dd50*/  LOP3.LUT R8, R9, 0x380, RZ, 0xc0, !PT ;  /* 0x0000038009087812 */ /* 0x000fe400078ec0ff */
[----:B------:R-:W-:Y:S01]  /*1dd60*/  IMAD.IADD R7, R7, 0x1, R25 ;  /* 0x0000000107077824 */ /* 0x000fe200078e0219 */
[----:B------:R-:W-:Y:S02]  /*1dd70*/  LEA R10, P0, R6, UR4, 0x2 ;  /* 0x00000004060a7c11 */ /* 0x000fe4000f8010ff */
[----:B------:R-:W-:Y:S02]  /*1dd80*/  SHF.R.U64 R8, R8, 0x3, RZ ;  /* 0x0000000308087819 */ /* 0x000fe400000012ff */
[----:B------:R-:W-:Y:S01]  /*1dd90*/  LEA.HI.X R6, R6, UR5, R7, 0x2, P0 ;  /* 0x0000000506067c11 */ /* 0x000fe200080f1407 */
[----:B------:R-:W-:Y:S01]  /*1dda0*/  SHFL.IDX PT, R50, R10, RZ, 0x1c1f ;  /* 0x001c1fff0a327589 */ /* 0x000fe200000e0000 */
[----:B------:R-:W-:Y:S01]  /*1ddb0*/  IADD3 R33, P0, R4, 0x5000, RZ ;  /* 0x0000500004217810 */ /* 0x000fe20007f1e0ff */
[----:B------:R-:W-:Y:S01]  /*1ddc0*/  IMAD R27, R228, 0x80, R14 ;  /* 0x00000080e41b7824 */ /* 0x000fe200078e020e */
[----:B------:R-:W-:Y:S01]  /*1ddd0*/  LOP3.LUT R8, R8, R9, RZ, 0x3c, !PT ;  /* 0x0000000908087212 */ /* 0x000fe200078e3cff */
[----:B------:R-:W-:Y:S01]  /*1dde0*/  IMAD.X R9, RZ, RZ, R5, P2 ;  /* 0x000000ffff097224 */ /* 0x000fe200010e0605 */
[----:B------:R-:W-:Y:S01]  /*1ddf0*/  LOP3.LUT R32, R33, 0x380, RZ, 0xc0, !PT ;  /* 0x0000038021207812 */ /* 0x000fe200078ec0ff */
[----:B------:R-:W-:Y:S01]  /*1de00*/  SHFL.IDX PT, R54, R10, 0x1, 0x1c1f ;  /* 0x003c1f000a367f89 */ /* 0x000fe200000e0000 */
[----:B------:R-:W-:Y:S01]  /*1de10*/  IADD3 R41, P2, R4, 0x7000, RZ ;  /* 0x0000700004297810 */ /* 0x000fe20007f5e0ff */
[----:B------:R-:W-:Y:S01]  /*1de20*/  ULDC.64 UR4, c[0x0][0xaa0] ;  /* 0x0002a80000047ab9 */ /* 0x000fe20000000a00 */
[----:B------:R-:W-:Y:S01]  /*1de30*/  SHF.R.U64 R32, R32, 0x3, RZ ;  /* 0x0000000320207819 */ /* 0x000fe200000012ff */
[----:B------:R-:W2:Y:S01]  /*1de40*/  SHFL.IDX PT, R51, R6, RZ, 0x1c1f ;  /* 0x001c1fff06337589 */ /* 0x000ea200000e0000 */
[----:B------:R-:W-:-:S02]  /*1de50*/  LOP3.LUT R40, R41, 0x380, RZ, 0xc0, !PT ;  /* 0x0000038029287812 */ /* 0x000fc400078ec0ff */
[----:B------:R-:W-:Y:S01]  /*1de60*/  LOP3.LUT R32, R32, R33, RZ, 0x3c, !PT ;  /* 0x0000002120207212 */ /* 0x000fe200078e3cff */
[--C-:B------:R-:W-:Y:S01]  /*1de70*/  IMAD.X R33, RZ, RZ, R5.reuse, P0 ;  /* 0x000000ffff217224 */ /* 0x100fe200000e0605 */
[----:B------:R-:W-:Y:S02]  /*1de80*/  SHF.R.U64 R40, R40, 0x3, RZ ;  /* 0x0000000328287819 */ /* 0x000fe400000012ff */
[----:B------:R-:W-:Y:S02]  /*1de90*/  LOP3.LUT P0, RZ, R234, 0x3, RZ, 0xc0, !PT ;  /* 0x00000003eaff7812 */ /* 0x000fe4000780c0ff */
[----:B------:R-:W-:Y:S01]  /*1dea0*/  LOP3.LUT R40, R40, R41, RZ, 0x3c, !PT ;  /* 0x0000002928287212 */ /* 0x000fe200078e3cff */
[----:B------:R-:W-:Y:S01]  /*1deb0*/  IMAD.X R41, RZ, RZ, R5, P2 ;  /* 0x000000ffff297224 */ /* 0x000fe200010e0605 */
[C---:B------:R-:W-:Y:S01]  /*1dec0*/  ISETP.GE.OR P2, PT, R27.reuse, R62, P0 ;  /* 0x0000003e1b00720c */ /* 0x040fe20000746670 */
[----:B------:R-:W3:Y:S01]  /*1ded0*/  SHFL.IDX PT, R55, R6, 0x1, 0x1c1f ;  /* 0x003c1f0006377f89 */ /* 0x000ee200000e0000 */
[----:B------:R-:W-:Y:S01]  /*1dee0*/  VIADD R7, R27, 0x8 ;  /* 0x000000081b077836 */ /* 0x000fe20000000000 */
[----:B------:R-:W-:-:S02]  /*1def0*/  IADD3 R13, P6, R4, 0x2000, RZ ;  /* 0x00002000040d7810 */ /* 0x000fc40007fde0ff */
[----:B------:R-:W-:Y:S02]  /*1df00*/  IADD3 R25, P5, R4, 0x3000, RZ ;  /* 0x0000300004197810 */ /* 0x000fe40007fbe0ff */
[----:B------:R-:W-:-:S06]  /*1df10*/  ISETP.GE.OR P0, PT, R7, R62, P0 ;  /* 0x0000003e0700720c */ /* 0x000fcc0000706670 */
[----:B--2---:R2:W-:Y:S01]  /*1df20*/  @!P2 ST.E desc[UR60][R50.64], R3 ;  /* 0x000000033200a985 */ /* 0x0045e2000c10193c */
[----:B------:R-:W-:Y:S02]  /*1df30*/  LOP3.LUT R12, R13, 0x380, RZ, 0xc0, !PT ;  /* 0x000003800d0c7812 */ /* 0x000fe400078ec0ff */
[----:B------:R-:W-:Y:S01]  /*1df40*/  LOP3.LUT R24, R25, 0x380, RZ, 0xc0, !PT ;  /* 0x0000038019187812 */ /* 0x000fe200078ec0ff */
[----:B--2---:R-:W-:-:S04]  /*1df50*/  IMAD R3, R21, UR4, RZ ;  /* 0x0000000415037c24 */ /* 0x004fc8000f8e02ff */
[C---:B------:R-:W-:Y:S02]  /*1df60*/  IMAD R3, R20.reuse, UR5, R3 ;  /* 0x0000000514037c24 */ /* 0x040fe4000f8e0203 */
[----:B------:R-:W-:Y:S01]  /*1df70*/  IMAD.WIDE.U32 R20, R20, UR4, RZ ;  /* 0x0000000414147c25 */ /* 0x000fe2000f8e00ff */
[----:B------:R-:W-:Y:S01]  /*1df80*/  SHF.R.U64 R12, R12, 0x3, RZ ;  /* 0x000000030c0c7819 */ /* 0x000fe200000012ff */
[----:B------:R-:W-:Y:S01]  /*1df90*/  ULDC.64 UR4, c[0x0][0xae8] ;  /* 0x0002ba0000047ab9 */ /* 0x000fe20000000a00 */
[----:B------:R-:W-:Y:S01]  /*1dfa0*/  SHF.R.U64 R24, R24, 0x3, RZ ;  /* 0x0000000318187819 */ /* 0x000fe200000012ff */
[----:B------:R-:W-:Y:S02]  /*1dfb0*/  IMAD.IADD R21, R21, 0x1, R3 ;  /* 0x0000000115157824 */ /* 0x000fe400078e0203 */
[----:B------:R-:W-:Y:S01]  /*1dfc0*/  IMAD R3, R221, 0x20, R229 ;  /* 0x00000020dd037824 */ /* 0x000fe200078e02e5 */
[----:B------:R-:W-:Y:S01]  /*1dfd0*/  LOP3.LUT R12, R12, R13, RZ, 0x3c, !PT ;  /* 0x0000000d0c0c7212 */ /* 0x000fe200078e3cff */
[--C-:B------:R-:W-:Y:S01]  /*1dfe0*/  IMAD.X R13, RZ, RZ, R5.reuse, P6 ;  /* 0x000000ffff0d7224 */ /* 0x100fe200030e0605 */
[----:B------:R-:W-:Y:S01]  /*1dff0*/  LOP3.LUT R24, R24, R25, RZ, 0x3c, !PT ;  /* 0x0000001918187212 */ /* 0x000fe200078e3cff */
[----:B------:R-:W-:Y:S01]  /*1e000*/  IMAD.X R25, RZ, RZ, R5, P5 ;  /* 0x000000ffff197224 */ /* 0x000fe200028e0605 */
[----:B------:R-:W-:Y:S01]  /*1e010*/  IADD3 R45, P6, R4, 0x8000, RZ ;  /* 0x00008000042d7810 */ /* 0x000fe20007fde0ff */
[----:B------:R-:W-:Y:S01]  /*1e020*/  IMAD R64, R228, 0x80, R3 ;  /* 0x00000080e4407824 */ /* 0x000fe200078e0203 */
[C---:B------:R-:W-:Y:S01]  /*1e030*/  IADD3 R49, P5, R4.reuse, 0x9000, RZ ;  /* 0x0000900004317810 */ /* 0x040fe20007fbe0ff */
[----:B------:R-:W-:Y:S01]  /*1e040*/  IMAD R61, R61, UR4, RZ ;  /* 0x000000043d3d7c24 */ /* 0x000fe2000f8e02ff */
[----:B------:R-:W-:Y:S01]  /*1e050*/  IADD3 R11, P3, R4, 0xb000, RZ ;  /* 0x0000b000040b7810 */ /* 0x000fe20007f7e0ff */
[----:B---3--:R0:W-:Y:S01]  /*1e060*/  @!P0 ST.E desc[UR60][R54.64], R0 ;  /* 0x0000000036008985 */ /* 0x0081e2000c10193c */
[----:B------:R-:W-:Y:S01]  /*1e070*/  LOP3.LUT R44, R45, 0x380, RZ, 0xc0, !PT ;  /* 0x000003802d2c7812 */ /* 0x000fe200078ec0ff */
[C---:B------:R-:W-:Y:S01]  /*1e080*/  IMAD R61, R222.reuse, UR5, R61 ;  /* 0x00000005de3d7c24 */ /* 0x040fe2000f8e023d */
[----:B------:R-:W-:Y:S01]  /*1e090*/  LOP3.LUT R48, R49, 0x380, RZ, 0xc0, !PT ;  /* 0x0000038031307812 */ /* 0x000fe200078ec0ff */
[----:B------:R-:W-:Y:S01]  /*1e0a0*/  IMAD.WIDE.U32 R20, R222, UR4, R20 ;  /* 0x00000004de147c25 */ /* 0x000fe2000f8e0014 */
[----:B------:R-:W-:Y:S01]  /*1e0b0*/  LOP3.LUT R6, R11, 0x380, RZ, 0xc0, !PT ;  /* 0x000003800b067812 */ /* 0x000fe200078ec0ff */
[----:B------:R-:W-:Y:S01]  /*1e0c0*/  ULDC.64 UR4, c[0x0][0xaf0] ;  /* 0x0002bc0000047ab9 */ /* 0x000fe20000000a00 */
[----:B------:R-:W-:Y:S01]  /*1e0d0*/  SHF.R.U64 R44, R44, 0x3, RZ ;  /* 0x000000032c2c7819 */ /* 0x000fe200000012ff */
[----:B------:R-:W-:-:S02]  /*1e0e0*/  IMAD.MOV.U32 R3, RZ, RZ, R64 ;  /* 0x000000ffff037224 */ /* 0x000fc400078e0040 */
[----:B0-----:R-:W-:Y:S01]  /*1e0f0*/  @P1 IMAD.HI.U32 R0, R64, R63, RZ ;  /* 0x0000003f40001227 */ /* 0x001fe200078e00ff */
[----:B------:R-:W-:Y:S01]  /*1e100*/  SHF.R.U64 R48, R48, 0x3, RZ ;  /* 0x0000000330307819 */ /* 0x000fe200000012ff */
[----:B------:R-:W5:Y:S01]  /*1e110*/  LD.E.128 R24, desc[UR60][R24.64] ;  /* 0x0000003c18187980 */ /* 0x000f62000c101d00 */
[----:B------:R-:W-:Y:S01]  /*1e120*/  SHF.R.U64 R6, R6, 0x3, RZ ;  /* 0x0000000306067819 */ /* 0x000fe200000012ff */
[----:B------:R-:W-:Y:S01]  /*1e130*/  IMAD.IADD R21, R21, 0x1, R61 ;  /* 0x0000000115157824 */ /* 0x000fe200078e023d */
[----:B-1----:R-:W-:Y:S01]  /*1e140*/  @P1 SHF.R.U32.HI R3, RZ, R65, R0 ;  /* 0x00000041ff031219 */ /* 0x002fe20000011600 */
[----:B------:R-:W-:Y:S01]  /*1e150*/  IMAD R230, R230, UR4, RZ ;  /* 0x00000004e6e67c24 */ /* 0x000fe2000f8e02ff */
[----:B------:R-:W-:Y:S01]  /*1e160*/  LOP3.LUT R44, R44, R45, RZ, 0x3c, !PT ;  /* 0x0000002d2c2c7212 */ /* 0x000fe200078e3cff */
[C---:B------:R-:W-:Y:S01]  /*1e170*/  IMAD.WIDE.U32 R20, R225.reuse, UR4, R20 ;  /* 0x00000004e1147c25 */ /* 0x040fe2000f8e0014 */
[----:B------:R-:W-:Y:S01]  /*1e180*/  LOP3.LUT R48, R48, R49, RZ, 0x3c, !PT ;  /* 0x0000003130307212 */ /* 0x000fe200078e3cff */
[----:B------:R-:W5:Y:S01]  /*1e190*/  LD.E.128 R28, desc[UR60][R28.64] ;  /* 0x0000003c1c1c7980 */ /* 0x000f62000c101d00 */
[----:B------:R-:W-:Y:S01]  /*1e1a0*/  SHF.R.S32.HI R0, RZ, 0x1f, R3 ;  /* 0x0000001fff007819 */ /* 0x000fe20000011403 */
[----:B------:R-:W-:Y:S01]  /*1e1b0*/  IMAD R61, R225, UR5, R230 ;  /* 0x00000005e13d7c24 */ /* 0x000fe2000f8e02e6 */
[----:B------:R-:W-:Y:S01]  /*1e1c0*/  LOP3.LUT R4, R15, R4, RZ, 0x3c, !PT ;  /* 0x000000040f047212 */ /* 0x000fe200078e3cff */
[--C-:B------:R-:W-:Y:S01]  /*1e1d0*/  IMAD.X R45, RZ, RZ, R5.reuse, P6 ;  /* 0x000000ffff2d7224 */ /* 0x100fe200030e0605 */
[----:B------:R-:W-:Y:S01]  /*1e1e0*/  LOP3.LUT R56, R6, R11, RZ, 0x3c, !PT ;  /* 0x0000000b06387212 */ /* 0x000fe200078e3cff */
[--C-:B------:R-:W-:Y:S01]  /*1e1f0*/  IMAD.X R49, RZ, RZ, R5.reuse, P5 ;  /* 0x000000ffff317224 */ /* 0x100fe200028e0605 */
[----:B------:R-:W-:Y:S01]  /*1e200*/  ULDC.64 UR4, c[0x0][0xae0] ;  /* 0x0002b80000047ab9 */ /* 0x000fe20000000a00 */
[----:B------:R-:W-:Y:S01]  /*1e210*/  IMAD.X R57, RZ, RZ, R5, P3 ;  /* 0x000000ffff397224 */ /* 0x000fe200018e0605 */
[----:B------:R-:W5:Y:S01]  /*1e220*/  LD.E.128 R8, desc[UR60][R8.64] ;  /* 0x0000003c08087980 */ /* 0x000f62000c101d00 */
[----:B------:R-:W-:-:S02]  /*1e230*/  IMAD.MOV R63, RZ, RZ, -R3 ;  /* 0x000000ffff3f7224 */ /* 0x000fc400078e0a03 */
[----:B------:R-:W-:Y:S01]  /*1e240*/  IMAD.IADD R21, R21, 0x1, R61 ;  /* 0x0000000115157824 */ /* 0x000fe200078e023d */
[----:B------:R-:W5:Y:S01]  /*1e250*/  LD.E.128 R4, desc[UR60][R4.64] ;  /* 0x0000003c04047980 */ /* 0x000f62000c101d00 */
[----:B------:R-:W-:Y:S02]  /*1e260*/  IMAD R0, R0, UR4, RZ ;  /* 0x0000000400007c24 */ /* 0x000fe4000f8e02ff */
[----:B------:R-:W-:Y:S01]  /*1e270*/  IMAD R61, R60, R63, R64 ;  /* 0x0000003f3c3d7224 */ /* 0x000fe200078e0240 */
        /* <DEDUP_REMOVED lines=8> */
[----:B------:R-:W5:Y:S04]  /*1e300*/  LD.E.128 R52, desc[UR60][R52.64] ;  /* 0x0000003c34347980 */ /* 0x000f68000c101d00 */
[----:B------:R-:W5:Y:S01]  /*1e310*/  LD.E.128 R56, desc[UR60][R56.64] ;  /* 0x0000003c38387980 */ /* 0x000f62000c101d00 */
[----:B------:R-:W-:Y:S01]  /*1e320*/  IMAD.WIDE.U32 R20, R3, UR4, R20 ;  /* 0x0000000403147c25 */ /* 0x000fe2000f8e0014 */
[----:B------:R-:W-:Y:S01]  /*1e330*/  ULDC.64 UR4, c[0x0][0xad8] ;  /* 0x0002b60000047ab9 */ /* 0x000fe20000000a00 */
        /* <DEDUP_REMOVED lines=8> */
[----:B------:R-:W-:Y:S01]  /*1e3c0*/  IMAD.WIDE.U32 R20, R61, UR4, R20 ;  /* 0x000000043d147c25 */ /* 0x000fe2000f8e0014 */
[----:B------:R-:W-:-:S03]  /*1e3d0*/  ISETP.GE.AND P2, PT, R67, R62, PT ;  /* 0x0000003e4300720c */ /* 0x000fc60003f46270 */
[----:B------:R-:W-:Y:S01]  /*1e3e0*/  IMAD R63, R61, UR5, R0 ;  /* 0x000000053d3f7c24 */ /* 0x000fe2000f8e0200 */
[----:B------:R-:W-:Y:S01]  /*1e3f0*/  ULDC.64 UR4, c[0x0][0xa80] ;  /* 0x0002a00000047ab9 */ /* 0x000fe20000000a00 */
[----:B------:R-:W-:Y:S02]  /*1e400*/  VIADD R0, R2, 0x36820 ;  /* 0x0003682002007836 */ /* 0x000fe40000000000 */
[----:B------:R-:W-:Y:S01]  /*1e410*/  IMAD.IADD R21, R21, 0x1, R63 ;  /* 0x0000000115157824 */ /* 0x000fe200078e023f */
[C---:B------:R-:W-:Y:S01]  /*1e420*/  LEA R63, P3, R20.reuse, UR4, 0x1 ;  /* 0x00000004143f7c11 */ /* 0x040fe2000f8608ff */
[----:B------:R-:W-:Y:S01]  /*1e430*/  VIADD R3, R67, 0x20 ;  /* 0x0000002043037836 */ /* 0x000fe20000000000 */
[----:B------:R-:W-:Y:S02]  /*1e440*/  PRMT R0, RZ, 0x654, R0 ;  /* 0x00000654ff007816 */ /* 0x000fe40000000000 */
[----:B------:R-:W-:Y:S02]  /*1e450*/  LEA.HI.X R66, R20, UR5, R21, 0x1, P3 ;  /* 0x0000000514427c11 */ /* 0x000fe400098f0c15 */
[-C--:B------:R-:W-:Y:S01]  /*1e460*/  ISETP.GE.AND P1, PT, R3, R62.reuse, PT ;  /* 0x0000003e0300720c */ /* 0x080fe20003f26270 */
[----:B------:R-:W-:Y:S01]  /*1e470*/  VIADD R3, R67, 0x40 ;  /* 0x0000004043037836 */ /* 0x000fe20000000000 */
[----:B0-----:R0:W1:Y:S01]  /*1e480*/  SHFL.IDX PT, R64, R63, RZ, 0x181f ;  /* 0x00181fff3f407589 */ /* 0x00106200000e0000 */
[----:B------:R2:W-:Y:S03]  /*1e490*/  SYNCS.ARRIVE.TRANS64.RED.A1T0 RZ, [R0+URZ], RZ ;  /* 0x000000ff00ff79a7 */ /* 0x0005e6000810043f */
[----:B------:R-:W-:Y:S01]  /*1e4a0*/  ISETP.GE.AND P0, PT, R3, R62, PT ;  /* 0x0000003e0300720c */ /* 0x000fe20003f06270 */
[----:B--2---:R0:W2:Y:S01]  /*1e4b0*/  SHFL.IDX PT, R0, R66, RZ, 0x181f ;  /* 0x00181fff42007589 */ /* 0x0040a200000e0000 */
[----:B------:R-:W-:Y:S11]  /*1e4c0*/  @P2 BRA `(.L_x_4250) ;  /* 0x0000000000342947 */ /* 0x000ff60003800000 */
[----:B------:R-:W-:Y:S02]  /*1e4d0*/  ULDC UR4, c[0x0][0xac8] ;  /* 0x0002b20000047ab9 */ /* 0x000fe40000000800 */
[----:B------:R-:W-:Y:S02]  /*1e4e0*/  ISETP.GE.AND P4, PT, R217, UR4, PT ;  /* 0x00000004d9007c0c */ /* 0x000fe4000bf86270 */
[----:B------:R-:W-:Y:S02]  /*1e4f0*/  ISETP.GE.AND P3, PT, R219, UR4, PT ;  /* 0x00000004db007c0c */ /* 0x000fe4000bf66270 */
[----:B------:R-:W-:-:S09]  /*1e500*/  ISETP.GE.AND P2, PT, R220, UR4, PT ;  /* 0x00000004dc007c0c */ /* 0x000fd2000bf46270 */
[-C--:B-1----:R-:W-:Y:S02]  /*1e510*/  @!P4 LEA R20, P6, R217, R64.reuse, 0x1 ;  /* 0x00000040d914c211 */ /* 0x082fe400078c08ff */
[----:B------:R-:W-:Y:S02]  /*1e520*/  @!P3 LEA R60, P5, R219, R64, 0x1 ;  /* 0x00000040db3cb211 */ /* 0x000fe400078a08ff */
[----:B--2---:R-:W-:Y:S02]  /*1e530*/  @!P4 LEA.HI.X R21, R217, R0, R70, 0x1, P6 ;  /* 0x00000000d915c211 */ /* 0x004fe400030f0c46 */
[C---:B------:R-:W-:Y:S02]  /*1e540*/  @!P2 LEA R64, P6, R220.reuse, R64, 0x1 ;  /* 0x00000040dc40a211 */ /* 0x040fe400078c08ff */
[-C--:B------:R-:W-:Y:S01]  /*1e550*/  @!P3 LEA.HI.X R61, R219, R0.reuse, R69, 0x1, P5 ;  /* 0x00000000db3db211 */ /* 0x080fe200028f0c45 */
[----:B-----5:R3:W-:Y:S01]  /*1e560*/  @!P4 ST.E.128 desc[UR60][R20.64], R4 ;  /* 0x000000041400c985 */ /* 0x0207e2000c101d3c */
[----:B------:R-:W-:-:S03]  /*1e570*/  @!P2 LEA.HI.X R65, R220, R0, R68, 0x1, P6 ;  /* 0x00000000dc41a211 */ /* 0x000fc600030f0c44 */
[----:B------:R3:W-:Y:S04]  /*1e580*/  @!P3 ST.E.128 desc[UR60][R60.64], R28 ;  /* 0x0000001c3c00b985 */ /* 0x0007e8000c101d3c */
[----:B------:R3:W-:Y:S02]  /*1e590*/  @!P2 ST.E.128 desc[UR60][R64.64], R44 ;  /* 0x0000002c4000a985 */ /* 0x0007e4000c101d3c */
.L_x_4250:
[----:B------:R-:W-:Y:S05]  /*1e5a0*/  BSYNC B1 ;  /* 0x0000000000017941 */ /* 0x000fea0003800000 */
.L_x_4249:
[----:B--2---:R2:W4:Y:S01]  /*1e5b0*/  SHFL.IDX PT, R0, R66, 0x1, 0x181f ;  /* 0x00381f0042007f89 */ /* 0x00452200000e0000 */
[----:B------:R-:W-:Y:S03]  /*1e5c0*/  BSSY B1, `(.L_x_4251) ;  /* 0x0000010000017945 */ /* 0x000fe60003800000 */
[----:B---3--:R2:W3:Y:S01]  /*1e5d0*/  SHFL.IDX PT, R20, R63, 0x1, 0x181f ;  /* 0x00381f003f147f89 */ /* 0x0084e200000e0000 */
[----:B------:R-:W-:Y:S05]  /*1e5e0*/  @P1 BRA `(.L_x_4252) ;  /* 0x0000000000341947 */ /* 0x000fea0003800000 */
[----:B------:R-:W-:Y:S02]  /*1e5f0*/  ULDC UR4, c[0x0][0xac8] ;  /* 0x0002b20000047ab9 */ /* 0x000fe40000000800 */
[----:B------:R-:W-:Y:S02]  /*1e600*/  ISETP.GE.AND P4, PT, R217, UR4, PT ;  /* 0x00000004d9007c0c */ /* 0x000fe4000bf86270 */
[----:B------:R-:W-:Y:S02]  /*1e610*/  ISETP.GE.AND P5, PT, R219, UR4, PT ;  /* 0x00000004db007c0c */ /* 0x000fe4000bfa6270 */
[----:B------:R-:W-:-:S09]  /*1e620*/  ISETP.GE.AND P6, PT, R220, UR4, PT ;  /* 0x00000004dc007c0c */ /* 0x000fd2000bfc6270 */
[-C--:B---3-5:R-:W-:Y:S02]  /*1e630*/  @!P4 LEA R4, P1, R217, R20.reuse, 0x1 ;  /* 0x00000014d904c211 */ /* 0x0a8fe400078208ff */
[-C--:B------:R-:W-:Y:S02]  /*1e640*/  @!P5 LEA R6, P2, R219, R20.reuse, 0x1 ;  /* 0x00000014db06d211 */ /* 0x080fe400078408ff */
[C---:B------:R-:W-:Y:S02]  /*1e650*/  @!P6 LEA R20, P3, R220.reuse, R20, 0x1 ;  /* 0x00000014dc14e211 */ /* 0x040fe400078608ff */
[-C--:B----4-:R-:W-:Y:S02]  /*1e660*/  @!P4 LEA.HI.X R5, R217, R0.reuse, R70, 0x1, P1 ;  /* 0x00000000d905c211 */ /* 0x090fe400008f0c46 */
[-C--:B------:R-:W-:Y:S02]  /*1e670*/  @!P5 LEA.HI.X R7, R219, R0.reuse, R69, 0x1, P2 ;  /* 0x00000000db07d211 */ /* 0x080fe400010f0c45 */
[----:B------:R-:W-:Y:S01]  /*1e680*/  @!P6 LEA.HI.X R21, R220, R0, R68, 0x1, P3 ;  /* 0x00000000dc15e211 */ /* 0x000fe200018f0c44 */
[----:B------:R3:W-:Y:S04]  /*1e690*/  @!P4 ST.E.128 desc[UR60][R4.64], R8 ;  /* 0x000000080400c985 */ /* 0x0007e8000c101d3c */
[----:B------:R3:W-:Y:S04]  /*1e6a0*/  @!P5 ST.E.128 desc[UR60][R6.64], R32 ;  /* 0x000000200600d985 */ /* 0x0007e8000c101d3c */
[----:B------:R3:W-:Y:S02]  /*1e6b0*/  @!P6 ST.E.128 desc[UR60][R20.64], R48 ;  /* 0x000000301400e985 */ /* 0x0007e4000c101d3c */
.L_x_4252:
[----:B------:R-:W-:Y:S05]  /*1e6c0*/  BSYNC B1 ;  /* 0x0000000000017941 */ /* 0x000fea0003800000 */
.L_x_4251:
[----:B----4-:R4:W0:Y:S01]  /*1e6d0*/  SHFL.IDX PT, R0, R66, 0x2, 0x181f ;  /* 0x00581f0042007f89 */ /* 0x01082200000e0000 */
[----:B------:R-:W-:Y:S03]  /*1e6e0*/  BSSY B1, `(.L_x_4253) ;  /* 0x0000010000017945 */ /* 0x000fe60003800000 */
[----:B---3-5:R4:W3:Y:S01]  /*1e6f0*/  SHFL.IDX PT, R8, R63, 0x2, 0x181f ;  /* 0x00581f003f087f89 */ /* 0x0288e200000e0000 */
[----:B------:R-:W-:Y:S05]  /*1e700*/  @P0 BRA `(.L_x_4254) ;  /* 0x0000000000340947 */ /* 0x000fea0003800000 */
[----:B------:R-:W-:Y:S02]  /*1e710*/  ULDC UR4, c[0x0][0xac8] ;  /* 0x0002b20000047ab9 */ /* 0x000fe40000000800 */
[----:B------:R-:W-:Y:S02]  /*1e720*/  ISETP.GE.AND P3, PT, R217, UR4, PT ;  /* 0x00000004d9007c0c */ /* 0x000fe4000bf66270 */
[----:B------:R-:W-:Y:S02]  /*1e730*/  ISETP.GE.AND P4, PT, R219, UR4, PT ;  /* 0x00000004db007c0c */ /* 0x000fe4000bf86270 */
[----:B------:R-:W-:-:S09]  /*1e740*/  ISETP.GE.AND P5, PT, R220, UR4, PT ;  /* 0x00000004dc007c0c */ /* 0x000fd2000bfa6270 */
[-C--:B---3--:R-:W-:Y:S02]  /*1e750*/  @!P3 LEA R4, P0, R217, R8.reuse, 0x1 ;  /* 0x00000008d904b211 */ /* 0x088fe400078008ff */
[-C--:B------:R-:W-:Y:S02]  /*1e760*/  @!P4 LEA R6, P1, R219, R8.reuse, 0x1 ;  /* 0x00000008db06c211 */ /* 0x080fe400078208ff */
[C---:B------:R-:W-:Y:S02]  /*1e770*/  @!P5 LEA R8, P2, R220.reuse, R8, 0x1 ;  /* 0x00000008dc08d211 */ /* 0x040fe400078408ff */
[-C--:B0-----:R-:W-:Y:S02]  /*1e780*/  @!P3 LEA.HI.X R5, R217, R0.reuse, R70, 0x1, P0 ;  /* 0x00000000d905b211 */ /* 0x081fe400000f0c46 */
[-C--:B------:R-:W-:Y:S02]  /*1e790*/  @!P4 LEA.HI.X R7, R219, R0.reuse, R69, 0x1, P1 ;  /* 0x00000000db07c211 */ /* 0x080fe400008f0c45 */
[----:B------:R-:W-:Y:S01]  /*1e7a0*/  @!P5 LEA.HI.X R9, R220, R0, R68, 0x1, P2 ;  /* 0x00000000dc09d211 */ /* 0x000fe200010f0c44 */
[----:B------:R0:W-:Y:S04]  /*1e7b0*/  @!P3 ST.E.128 desc[UR60][R4.64], R12 ;  /* 0x0000000c0400b985 */ /* 0x0001e8000c101d3c */
[----:B------:R0:W-:Y:S04]  /*1e7c0*/  @!P4 ST.E.128 desc[UR60][R6.64], R36 ;  /* 0x000000240600c985 */ /* 0x0001e8000c101d3c */
[----:B------:R0:W-:Y:S02]  /*1e7d0*/  @!P5 ST.E.128 desc[UR60][R8.64], R52 ;  /* 0x000000340800d985 */ /* 0x0001e4000c101d3c */
.L_x_4254:
[----:B------:R-:W-:Y:S05]  /*1e7e0*/  BSYNC B1 ;  /* 0x0000000000017941 */ /* 0x000fea0003800000 */
.L_x_4253:
[----:B------:R-:W-:Y:S01]  /*1e7f0*/  VIADD R3, R67, 0x60 ;  /* 0x0000006043037836 */ /* 0x000fe20000000000 */
[----:B0-2-4-:R-:W0:Y:S04]  /*1e800*/  SHFL.IDX PT, R66, R66, 0x3, 0x181f ;  /* 0x00781f0042427f89 */ /* 0x015e2800000e0000 */
[----:B------:R-:W-:Y:S01]  /*1e810*/  ISETP.GE.AND P0, PT, R3, R62, PT ;  /* 0x0000003e0300720c */ /* 0x000fe20003f06270 */
[----:B------:R2:W4:-:S12]  /*1e820*/  SHFL.IDX PT, R0, R63, 0x3, 0x181f ;  /* 0x00781f003f007f89 */ /* 0x00051800000e0000 */
[----:B--2---:R-:W-:Y:S05]  /*1e830*/  @P0 BRA `(.L_x_4255) ;  /* 0x0000000c00400947 */ /* 0x004fea0003800000 */
[----:B------:R-:W-:Y:S02]  /*1e840*/  ULDC UR4, c[0x0][0xac8] ;  /* 0x0002b20000047ab9 */ /* 0x000fe40000000800 */
[----:B------:R-:W-:Y:S02]  /*1e850*/  ISETP.GE.AND P2, PT, R217, UR4, PT ;  /* 0x00000004d9007c0c */ /* 0x000fe4000bf46270 */
[----:B------:R-:W-:-:S11]  /*1e860*/  ISETP.GE.AND P3, PT, R219, UR4, PT ;  /* 0x00000004db007c0c */ /* 0x000fd6000bf66270 */
[-C--:B----4-:R-:W-:Y:S02]  /*1e870*/  @!P2 LEA R4, P0, R217, R0.reuse, 0x1 ;  /* 0x00000000d904a211 */ /* 0x090fe400078008ff */
[----:B------:R-:W-:Y:S02]  /*1e880*/  @!P3 LEA R6, P1, R219, R0, 0x1 ;  /* 0x00000000db06b211 */ /* 0x000fe400078208ff */
        /* <DEDUP_REMOVED lines=10> */
.L_x_4247:
[----:B------:R-:W-:Y:S01]  /*1e930*/  ULDC.64 UR4, c[0x0][0xc00] ;  /* 0x0003000000047ab9 */ /* 0x000fe20000000a00 */
[----:B------:R-:W-:Y:S01]  /*1e940*/  IMAD.MOV.U32 R3, RZ, RZ, RZ ;  /* 0x000000ffff037224 */ /* 0x000fe200078e00ff */
[----:B------:R-:W-:Y:S01]  /*1e950*/  ISETP.NE.U32.AND P0, PT, RZ, UR4, PT ;  /* 0x00000004ff007c0c */ /* 0x000fe2000bf05070 */
[----:B------:R-:W2:Y:S01]  /*1e960*/  LDC R21, c[0x0][0xbe8] ;  /* 0x0002fa00ff157b82 */ /* 0x000ea20000000800 */
[----:B------:R-:W-:Y:S02]  /*1e970*/  IADD3 R4, P1, R223, UR4, RZ ;  /* 0x00000004df047c10 */ /* 0x000fe4000ff3e0ff */
[----:B------:R-:W-:Y:S02]  /*1e980*/  ISETP.NE.AND.EX P0, PT, RZ, UR5, PT, P0 ;  /* 0x00000005ff007c0c */ /* 0x000fe4000bf05300 */
[----:B------:R-:W-:Y:S01]  /*1e990*/  IADD3.X R5, R224, UR5, RZ, P1, !PT ;  /* 0x00000005e0057c10 */ /* 0x000fe20008ffe4ff */
[----:B------:R-:W-:Y:S02]  /*1e9a0*/  ULDC.64 UR4, c[0x0][0xc08] ;  /* 0x0003020000047ab9 */ /* 0x000fe40000000a00 */
[----:B------:R-:W-:-:S04]  /*1e9b0*/  ISETP.NE.U32.AND P1, PT, RZ, UR4, PT ;  /* 0x00000004ff007c0c */ /* 0x000fc8000bf25070 */
[----:B------:R-:W-:-:S04]  /*1e9c0*/  ISETP.NE.AND.EX P1, PT, RZ, UR5, PT, P1 ;  /* 0x00000005ff007c0c */ /* 0x000fc8000bf25310 */
[----:B------:R3:W5:Y:S09]  /*1e9d0*/  @P0 LDG.E R3, desc[UR60][R4.64] ;  /* 0x0000003c04030981 */ /* 0x000772000c1e1900 */
[----:B------:R-:W-:Y:S01]  /*1e9e0*/  @P1 IADD3 R6, P2, R223, UR4, RZ ;  /* 0x00000004df061c10 */ /* 0x000fe2000ff5e0ff */
[----:B------:R-:W-:-:S02]  /*1e9f0*/  ULDC UR4, c[0x0][0xa88] ;  /* 0x0002a20000047ab9 */ /* 0x000fc40000000800 */
[----:B------:R-:W-:Y:S01]  /*1ea00*/  IMAD.U32 R0, RZ, RZ, UR4 ;  /* 0x00000004ff007e24 */ /* 0x000fe2000f8e00ff */
[----:B------:R-:W-:-:S05]  /*1ea10*/  @P1 IADD3.X R7, R224, UR5, RZ, P2, !PT ;  /* 0x00000005e0071c10 */ /* 0x000fca00097fe4ff */
[----:B------:R3:W5:Y:S01]  /*1ea20*/  @P1 LDG.E R0, desc[UR60][R6.64] ;  /* 0x0000003c06001981 */ /* 0x000762000c1e1900 */
[----:B--2---:R-:W-:Y:S01]  /*1ea30*/  ISETP.NE.AND P2, PT, R21, 0x1, PT ;  /* 0x000000011500780c */ /* 0x004fe20003f45270 */
[----:B------:R-:W2:-:S12]  /*1ea40*/  S2R R8, SR_TID.X ;  /* 0x0000000000087919 */ /* 0x000e980000002100 */
[----:B------:R-:W4:Y:S08]  /*1ea50*/  @P2 LDC R14, c[0x0][0xbec] ;  /* 0x0002fb00ff0e2b82 */ /* 0x000f300000000800 */
[----:B------:R-:W0:Y:S01]  /*1ea60*/  @P2 LDC R25, c[0x0][0xbf0] ;  /* 0x0002fc00ff192b82 */ /* 0x000e220000000800 */
[----:B--2---:R-:W-:-:S05]  /*1ea70*/  VIADD R8, R8, 0xffffff80 ;  /* 0xffffff8008087836 */ /* 0x004fca0000000000 */
[----:B------:R-:W-:Y:S01]  /*1ea80*/  ISETP.GE.AND P3, PT, R8, 0x80, PT ;  /* 0x000000800800780c */ /* 0x000fe20003f66270 */
[----:B---3--:R-:W-:-:S12]  /*1ea90*/  @P1 BRA `(.L_x_4256) ;  /* 0x0000000000101947 */ /* 0x008fd80003800000 */
[----:B------:R-:W-:Y:S05]  /*1eaa0*/  @!P0 BRA `(.L_x_4256) ;  /* 0x00000000000c8947 */ /* 0x000fea0003800000 */
[----:B------:R-:W2:Y:S04]  /*1eab0*/  LDG.E R7, desc[UR60][R4.64] ;  /* 0x0000003c04077981 */ /* 0x000ea8000c1e1900 */
[----:B-----5:R-:W2:Y:S02]  /*1eac0*/  LDG.E R0, desc[UR60][R4.64+0x4] ;  /* 0x0000043c04007981 */ /* 0x020ea4000c1e1900 */
[----:B--2---:R-:W-:-:S07]  /*1ead0*/  IMAD.IADD R0, R0, 0x1, -R7 ;  /* 0x0000000100007824 */ /* 0x004fce00078e0a07 */
.L_x_4256:
[----:B------:R-:W-:Y:S01]  /*1eae0*/  BSSY B1, `(.L_x_4257) ;  /* 0x000002e000017945 */ /* 0x000fe20003800000 */
[----:B------:R-:W-:Y:S02]  /*1eaf0*/  SHF.R.S32.HI R12, RZ, 0x1f, R222 ;  /* 0x0000001fff0c7819 */ /* 0x000fe400000114de */
[----:B------:R-:W-:Y:S02]  /*1eb00*/  SEL R225, R225, RZ, !P0 ;  /* 0x000000ffe1e17207 */ /* 0x000fe40004000000 */
[----:B------:R-:W-:Y:S02]  /*1eb10*/  SEL R230, R230, RZ, !P0 ;  /* 0x000000ffe6e67207 */ /* 0x000fe40004000000 */
[----:B-----5:R-:W-:Y:S01]  /*1eb20*/  SHF.R.S32.HI R10, RZ, 0x1f, R3 ;  /* 0x0000001fff0a7819 */ /* 0x020fe20000011403 */
[----:B------:R-:W-:Y:S06]  /*1eb30*/  @P3 BRA `(.L_x_4258) ;  /* 0x0000000000a03947 */ /* 0x000fec0003800000 */
[----:B------:R-:W2:Y:S01]  /*1eb40*/  S2R R5, SR_TID.X ;  /* 0x0000000000057919 */ /* 0x000ea20000002100 */
[----:B------:R-:W3:Y:S01]  /*1eb50*/  LDC R11, c[0x0][0xbe8] ;  /* 0x0002fa00ff0b7b82 */ /* 0x000ee20000000800 */
[----:B--2---:R-:W-:Y:S01]  /*1eb60*/  LEA R4, R228, R5, 0x7 ;  /* 0x00000005e4047211 */ /* 0x004fe200078e38ff */
[----:B---3--:R-:W-:-:S04]  /*1eb70*/  IMAD R5, R0, R11, RZ ;  /* 0x0000000b00057224 */ /* 0x008fc800078e02ff */
[----:B------:R-:W-:-:S05]  /*1eb80*/  VIADD R8, R4, 0xffffff80 ;  /* 0xffffff8004087836 */ /* 0x000fca0000000000 */
        /* <DEDUP_REMOVED lines=13> */
[----:B------:R-:W3:Y:S01]  /*1ec60*/  @P0 LDC R15, c[0x0][0xbf0] ;  /* 0x0002fc00ff0f0b82 */ /* 0x000ee20000000800 */
[----:B------:R-:W-:-:S04]  /*1ec70*/  IMAD.WIDE.U32 R4, R225, UR4, R4 ;  /* 0x00000004e1047c25 */ /* 0x000fc8000f8e0004 */
[----:B--2---:R-:W-:-:S05]  /*1ec80*/  @P0 IMAD.HI.U32 R6, R8, R13, RZ ;  /* 0x0000000d08060227 */ /* 0x004fca00078e00ff */
[----:B---3--:R-:W-:Y:S01]  /*1ec90*/  @P0 SHF.R.U32.HI R7, RZ, R15, R6 ;  /* 0x0000000fff070219 */ /* 0x008fe20000011606 */
        /* <DEDUP_REMOVED lines=18> */
.L_x_4258:
[----:B------:R-:W-:Y:S05]  /*1edc0*/  BSYNC B1 ;  /* 0x0000000000017941 */ /* 0x000fea0003800000 */
.L_x_4257:
[----:B------:R-:W-:Y:S01]  /*1edd0*/  ULDC.64 UR4, c[0x0][0xaa0] ;  /* 0x0002a80000047ab9 */ /* 0x000fe20000000a00 */
[----:B------:R-:W-:Y:S01]  /*1ede0*/  BSSY B1, `(.L_x_4259) ;  /* 0x000003f000017945 */ /* 0x000fe20003800000 */
[----:B------:R-:W-:Y:S01]  /*1edf0*/  IMAD R4, R10, UR4, RZ ;  /* 0x000000040a047c24 */ /* 0x000fe2000f8e02ff */
[----:B------:R-:W-:Y:S01]  /*1ee00*/  SHF.R.S32.HI R15, RZ, 0x1f, R220 ;  /* 0x0000001fff0f7819 */ /* 0x000fe200000114dc */
[----:B------:R-:W-:Y:S01]  /*1ee10*/  IMAD R10, R228, 0x80, R229 ;  /* 0x00000080e40a7824 */ /* 0x000fe200078e02e5 */
[----:B------:R-:W-:Y:S01]  /*1ee20*/  SHF.R.S32.HI R20, RZ, 0x1f, R219 ;  /* 0x0000001fff147819 */ /* 0x000fe200000114db */
[C---:B--2---:R-:W-:Y:S01]  /*1ee30*/  IMAD R7, R3.reuse, UR5, R4 ;  /* 0x0000000503077c24 */ /* 0x044fe2000f8e0204 */
[----:B------:R-:W-:Y:S01]  /*1ee40*/  SHF.R.S32.HI R24, RZ, 0x1f, R217 ;  /* 0x0000001fff187819 */ /* 0x000fe200000114d9 */
[----:B------:R-:W-:Y:S01]  /*1ee50*/  IMAD.WIDE.U32 R4, R3, UR4, RZ ;  /* 0x0000000403047c25 */ /* 0x000fe2000f8e00ff */
[----:B------:R-:W-:-:S03]  /*1ee60*/  ULDC.64 UR4, c[0x0][0xae8] ;  /* 0x0002ba0000047ab9 */ /* 0x000fc60000000a00 */
[----:B------:R-:W-:Y:S02]  /*1ee70*/  IMAD R3, R221, 0x20, R229 ;  /* 0x00000020dd037824 */ /* 0x000fe400078e02e5 */
[----:B------:R-:W-:Y:S02]  /*1ee80*/  IMAD.IADD R5, R5, 0x1, R7 ;  /* 0x0000000105057824 */ /* 0x000fe400078e0207 */
[----:B------:R-:W-:Y:S02]  /*1ee90*/  IMAD R9, R228, 0x80, R3 ;  /* 0x00000080e4097824 */ /* 0x000fe400078e0203 */
[----:B------:R-:W-:Y:S02]  /*1eea0*/  IMAD R7, R12, UR4, RZ ;  /* 0x000000040c077c24 */ /* 0x000fe4000f8e02ff */
[----:B----4-:R-:W-:-:S04]  /*1eeb0*/  @P2 IMAD.HI.U32 R6, R9, R14, RZ ;  /* 0x0000000e09062227 */ /* 0x010fc800078e00ff */
[C---:B------:R-:W-:Y:S02]  /*1eec0*/  IMAD R7, R222.reuse, UR5, R7 ;  /* 0x00000005de077c24 */ /* 0x040fe4000f8e0207 */
[----:B------:R-:W-:Y:S01]  /*1eed0*/  IMAD.WIDE.U32 R4, R222, UR4, R4 ;  /* 0x00000004de047c25 */ /* 0x000fe2000f8e0004 */
[----:B------:R-:W-:-:S03]  /*1eee0*/  ULDC.64 UR4, c[0x0][0xaf0] ;  /* 0x0002bc0000047ab9 */ /* 0x000fc60000000a00 */
[----:B------:R-:W-:Y:S01]  /*1eef0*/  IMAD.MOV.U32 R3, RZ, RZ, R9 ;  /* 0x000000ffff037224 */ /* 0x000fe200078e0009 */
[----:B0-----:R-:W-:Y:S01]  /*1ef00*/  @P2 SHF.R.U32.HI R3, RZ, R25, R6 ;  /* 0x00000019ff032219 */ /* 0x001fe20000011606 */
        /* <DEDUP_REMOVED lines=27> */
[----:B------:R0:W2:Y:S02]  /*1f0c0*/  SHFL.IDX PT, R4, R6, RZ, 0x181f ;  /* 0x00181fff06047589 */ /* 0x0000a400000e0000 */
[----:B------:R-:W-:Y:S02]  /*1f0d0*/  ISETP.GE.AND P0, PT, R0, R21, PT ;  /* 0x000000150000720c */ /* 0x000fe40003f06270 */
[----:B------:R0:W3:Y:S01]  /*1f0e0*/  SHFL.IDX PT, R0, R3, RZ, 0x181f ;  /* 0x00181fff03007589 */ /* 0x0000e200000e0000 */
[----:B------:R-:W-:Y:S10]  /*1f0f0*/  @P2 BRA `(.L_x_4260) ;  /* 0x0000000000342947 */ /* 0x000ff40003800000 */
[----:B------:R-:W-:Y:S02]  /*1f100*/  ULDC UR4, c[0x0][0xac8] ;  /* 0x0002b20000047ab9 */ /* 0x000fe40000000800 */
[----:B------:R-:W-:Y:S02]  /*1f110*/  ISETP.GE.AND P4, PT, R217, UR4, PT ;  /* 0x00000004d9007c0c */ /* 0x000fe4000bf86270 */
[----:B------:R-:W-:Y:S02]  /*1f120*/  ISETP.GE.AND P3, PT, R219, UR4, PT ;  /* 0x00000004db007c0c */ /* 0x000fe4000bf66270 */
[----:B------:R-:W-:-:S09]  /*1f130*/  ISETP.GE.AND P2, PT, R220, UR4, PT ;  /* 0x00000004dc007c0c */ /* 0x000fd2000bf46270 */
[-C--:B--2---:R-:W-:Y:S02]  /*1f140*/  @!P4 LEA R8, P6, R217, R4.reuse, 0x1 ;  /* 0x00000004d908c211 */ /* 0x084fe400078c08ff */
[----:B------:R-:W-:Y:S02]  /*1f150*/  @!P3 LEA R12, P5, R219, R4, 0x1 ;  /* 0x00000004db0cb211 */ /* 0x000fe400078a08ff */
[----:B---3--:R-:W-:Y:S02]  /*1f160*/  @!P4 LEA.HI.X R9, R217, R0, R24, 0x1, P6 ;  /* 0x00000000d909c211 */ /* 0x008fe400030f0c18 */
[C---:B------:R-:W-:Y:S02]  /*1f170*/  @!P2 LEA R4, P6, R220.reuse, R4, 0x1 ;  /* 0x00000004dc04a211 */ /* 0x040fe400078c08ff */
[-C--:B------:R-:W-:Y:S01]  /*1f180*/  @!P3 LEA.HI.X R13, R219, R0.reuse, R20, 0x1, P5 ;  /* 0x00000000db0db211 */ /* 0x080fe200028f0c14 */
[----:B------:R4:W-:Y:S01]  /*1f190*/  @!P4 ST.E.128 desc[UR60][R8.64], RZ ;  /* 0x000000ff0800c985 */ /* 0x0009e2000c101d3c */
[----:B------:R-:W-:-:S03]  /*1f1a0*/  @!P2 LEA.HI.X R5, R220, R0, R15, 0x1, P6 ;  /* 0x00000000dc05a211 */ /* 0x000fc600030f0c0f */
[----:B------:R4:W-:Y:S04]  /*1f1b0*/  @!P3 ST.E.128 desc[UR60][R12.64], RZ ;  /* 0x000000ff0c00b985 */ /* 0x0009e8000c101d3c */
[----:B------:R4:W-:Y:S02]  /*1f1c0*/  @!P2 ST.E.128 desc[UR60][R4.64], RZ ;  /* 0x000000ff0400a985 */ /* 0x0009e4000c101d3c */
.L_x_4260:
[----:B------:R-:W-:Y:S05]  /*1f1d0*/  BSYNC B1 ;  /* 0x0000000000017941 */ /* 0x000fea0003800000 */
.L_x_4259:
[----:B---3--:R3:W0:Y:S01]  /*1f1e0*/  SHFL.IDX PT, R0, R3, 0x1, 0x181f ;  /* 0x00381f0003007f89 */ /* 0x00862200000e0000 */
[----:B------:R-:W-:Y:S03]  /*1f1f0*/  BSSY B1, `(.L_x_4261) ;  /* 0x0000010000017945 */ /* 0x000fe60003800000 */
[----:B--2-4-:R3:W2:Y:S01]  /*1f200*/  SHFL.IDX PT, R4, R6, 0x1, 0x181f ;  /* 0x00381f0006047f89 */ /* 0x0146a200000e0000 */
[----:B------:R-:W-:Y:S05]  /*1f210*/  @P1 BRA `(.L_x_4262) ;  /* 0x0000000000341947 */ /* 0x000fea0003800000 */
[----:B------:R-:W-:Y:S02]  /*1f220*/  ULDC UR4, c[0x0][0xac8] ;  /* 0x0002b20000047ab9 */ /* 0x000fe40000000800 */
[----:B------:R-:W-:Y:S02]  /*1f230*/  ISETP.GE.AND P4, PT, R217, UR4, PT ;  /* 0x00000004d9007c0c */ /* 0x000fe4000bf86270 */
[----:B------:R-:W-:Y:S02]  /*1f240*/  ISETP.GE.AND P5, PT, R219, UR4, PT ;  /* 0x00000004db007c0c */ /* 0x000fe4000bfa6270 */
[----:B------:R-:W-:-:S09]  /*1f250*/  ISETP.GE.AND P6, PT, R220, UR4, PT ;  /* 0x00000004dc007c0c */ /* 0x000fd2000bfc6270 */
[-C--:B--2---:R-:W-:Y:S02]  /*1f260*/  @!P4 LEA R8, P1, R217, R4.reuse, 0x1 ;  /* 0x00000004d908c211 */ /* 0x084fe400078208ff */
[-C--:B------:R-:W-:Y:S02]  /*1f270*/  @!P5 LEA R12, P2, R219, R4.reuse, 0x1 ;  /* 0x00000004db0cd211 */ /* 0x080fe400078408ff */
[C---:B------:R-:W-:Y:S02]  /*1f280*/  @!P6 LEA R4, P3, R220.reuse, R4, 0x1 ;  /* 0x00000004dc04e211 */ /* 0x040fe400078608ff */
[-C--:B0-----:R-:W-:Y:S02]  /*1f290*/  @!P4 LEA.HI.X R9, R217, R0.reuse, R24, 0x1, P1 ;  /* 0x00000000d909c211 */ /* 0x081fe400008f0c18 */
[-C--:B------:R-:W-:Y:S02]  /*1f2a0*/  @!P5 LEA.HI.X R13, R219, R0.reuse, R20, 0x1, P2 ;  /* 0x00000000db0dd211 */ /* 0x080fe400010f0c14 */
[----:B------:R-:W-:Y:S01]  /*1f2b0*/  @!P6 LEA.HI.X R5, R220, R0, R15, 0x1, P3 ;  /* 0x00000000dc05e211 */ /* 0x000fe200018f0c0f */
[----:B------:R4:W-:Y:S04]  /*1f2c0*/  @!P4 ST.E.128 desc[UR60][R8.64], RZ ;  /* 0x000000ff0800c985 */ /* 0x0009e8000c101d3c */
[----:B------:R4:W-:Y:S04]  /*1f2d0*/  @!P5 ST.E.128 desc[UR60][R12.64], RZ ;  /* 0x000000ff0c00d985 */ /* 0x0009e8000c101d3c */
[----:B------:R4:W-:Y:S02]  /*1f2e0*/  @!P6 ST.E.128 desc[UR60][R4.64], RZ ;  /* 0x000000ff0400e985 */ /* 0x0009e4000c101d3c */
.L_x_4262:
[----:B------:R-:W-:Y:S05]  /*1f2f0*/  BSYNC B1 ;  /* 0x0000000000017941 */ /* 0x000fea0003800000 */
.L_x_4261:
[----:B0-----:R0:W0:Y:S01]  /*1f300*/  SHFL.IDX PT, R0, R3, 0x2, 0x181f ;  /* 0x00581f0003007f89 */ /* 0x00102200000e0000 */
[----:B------:R-:W-:Y:S03]  /*1f310*/  BSSY B1, `(.L_x_4263) ;  /* 0x0000010000017945 */ /* 0x000fe60003800000 */
[----:B--2-4-:R2:W4:Y:S01]  /*1f320*/  SHFL.IDX PT, R4, R6, 0x2, 0x181f ;  /* 0x00581f0006047f89 */ /* 0x01452200000e0000 */
[----:B------:R-:W-:Y:S05]  /*1f330*/  @P0 BRA `(.L_x_4264) ;  /* 0x0000000000340947 */ /* 0x000fea0003800000 */
[----:B------:R-:W-:Y:S02]  /*1f340*/  ULDC UR4, c[0x0][0xac8] ;  /* 0x0002b20000047ab9 */ /* 0x000fe40000000800 */
[----:B------:R-:W-:Y:S02]  /*1f350*/  ISETP.GE.AND P3, PT, R217, UR4, PT ;  /* 0x00000004d9007c0c */ /* 0x000fe4000bf66270 */
[----:B------:R-:W-:Y:S02]  /*1f360*/  ISETP.GE.AND P4, PT, R219, UR4, PT ;  /* 0x00000004db007c0c */ /* 0x000fe4000bf86270 */
[----:B------:R-:W-:-:S09]  /*1f370*/  ISETP.GE.AND P5, PT, R220, UR4, PT ;  /* 0x00000004dc007c0c */ /* 0x000fd2000bfa6270 */
[-C--:B----4-:R-:W-:Y:S02]  /*1f380*/  @!P3 LEA R8, P0, R217, R4.reuse, 0x1 ;  /* 0x00000004d908b211 */ /* 0x090fe400078008ff */
        /* <DEDUP_REMOVED lines=8> */
.L_x_4264:
[----:B------:R-:W-:Y:S05]  /*1f410*/  BSYNC B1 ;  /* 0x0000000000017941 */ /* 0x000fea0003800000 */
.L_x_4263:
[----:B0-----:R-:W-:Y:S01]  /*1f420*/  VIADD R0, R10, 0x60 ;  /* 0x000000600a007836 */ /* 0x001fe20000000000 */
[----:B------:R0:W0:Y:S04]  /*1f430*/  SHFL.IDX PT, R8, R3, 0x3, 0x181f ;  /* 0x00781f0003087f89 */ /* 0x00002800000e0000 */
[----:B------:R-:W-:Y:S01]  /*1f440*/  ISETP.GE.AND P0, PT, R0, R21, PT ;  /* 0x000000150000720c */ /* 0x000fe20003f06270 */
[----:B----4-:R4:W0:-:S12]  /*1f450*/  SHFL.IDX PT, R4, R6, 0x3, 0x181f ;  /* 0x00781f0006047f89 */ /* 0x01081800000e0000 */
[----:B----4-:R-:W-:Y:S05]  /*1f460*/  @P0 BRA `(.L_x_4255) ;  /* 0x0000000000340947 */ /* 0x010fea0003800000 */
[----:B------:R-:W-:Y:S02]  /*1f470*/  ULDC UR4, c[0x0][0xac8] ;  /* 0x0002b20000047ab9 */ /* 0x000fe40000000800 */
[----:B------:R-:W-:Y:S02]  /*1f480*/  ISETP.GE.AND P3, PT, R217, UR4, PT ;  /* 0x00000004d9007c0c */ /* 0x000fe4000bf66270 */
[----:B------:R-:W-:Y:S02]  /*1f490*/  ISETP.GE.AND P4, PT, R219, UR4, PT ;  /* 0x00000004db007c0c */ /* 0x000fe4000bf86270 */
[----:B------:R-:W-:-:S09]  /*1f4a0*/  ISETP.GE.AND P5, PT, R220, UR4, PT ;  /* 0x00000004dc007c0c */ /* 0x000fd2000bfa6270 */
[-C--:B0-23--:R-:W-:Y:S02]  /*1f4b0*/  @!P3 LEA R6, P0, R217, R4.reuse, 0x1 ;  /* 0x00000004d906b211 */ /* 0x08dfe400078008ff */
[-C--:B------:R-:W-:Y:S02]  /*1f4c0*/  @!P4 LEA R10, P1, R219, R4.reuse, 0x1 ;  /* 0x00000004db0ac211 */ /* 0x080fe400078208ff */
[C---:B------:R-:W-:Y:S02]  /*1f4d0*/  @!P5 LEA R4, P2, R220.reuse, R4, 0x1 ;  /* 0x00000004dc04d211 */ /* 0x040fe400078408ff */
[-C--:B------:R-:W-:Y:S02]  /*1f4e0*/  @!P3 LEA.HI.X R7, R217, R8.reuse, R24, 0x1, P0 ;  /* 0x00000008d907b211 */ /* 0x080fe400000f0c18 */
[-C--:B------:R-:W-:Y:S02]  /*1f4f0*/  @!P4 LEA.HI.X R11, R219, R8.reuse, R20, 0x1, P1 ;  /* 0x00000008db0bc211 */ /* 0x080fe400008f0c14 */
[----:B------:R-:W-:Y:S01]  /*1f500*/  @!P5 LEA.HI.X R5, R220, R8, R15, 0x1, P2 ;  /* 0x00000008dc05d211 */ /* 0x000fe200010f0c0f */
[----:B------:R0:W-:Y:S04]  /*1f510*/  @!P3 ST.E.128 desc[UR60][R6.64], RZ ;  /* 0x000000ff0600b985 */ /* 0x0001e8000c101d3c */
[----:B------:R0:W-:Y:S04]  /*1f520*/  @!P4 ST.E.128 desc[UR60][R10.64], RZ ;  /* 0x000000ff0a00c985 */ /* 0x0001e8000c101d3c */
[----:B------:R0:W-:Y:S02]  /*1f530*/  @!P5 ST.E.128 desc[UR60][R4.64], RZ ;  /* 0x000000ff0400d985 */ /* 0x0001e4000c101d3c */
.L_x_4255:
[----:B------:R-:W-:Y:S05]  /*1f540*/  BSYNC B0 ;  /* 0x0000000000007941 */ /* 0x000fea0003800000 */
.L_x_4246:
[----:B------:R-:W-:Y:S02]  /*1f550*/  ULDC UR4, c[0x0][0xc3c] ;  /* 0x00030f0000047ab9 */ /* 0x000fe40000000800 */
[----:B-1----:R-:W-:-:S13]  /*1f560*/  ISETP.GE.AND P0, PT, R139, UR4, PT ;  /* 0x000000048b007c0c */ /* 0x002fda000bf06270 */
[----:B------:R-:W-:Y:S05]  /*1f570*/  @!P0 BRA `(.L_x_4265) ;  /* 0xfffffe1c00c88947 */ /* 0x000fea000383ffff */
[----:B------:R-:W-:Y:S05]  /*1f580*/  BRA `(.L_x_4060) ;  /* 0x0000007c00787947 */ /* 0x000fea0003800000 */
.L_x_4058:
        /* <DEDUP_REMOVED lines=18> */
.L_x_4266:
        /* <DEDUP_REMOVED lines=41> */
.L_x_4272:
        /* <DEDUP_REMOVED lines=12> */
.L_x_4271:
[----:B------:R-:W-:Y:S05]  /*1fa00*/  BSYNC B0 ;  /* 0x0000000000007941 */ /* 0x000fea0003800000 */
.L_x_4270:
        /* <DEDUP_REMOVED lines=21> */
.L_x_4268:
        /* <DEDUP_REMOVED lines=16> */
.L_x_4273:
[----:B-1----:R-:W-:Y:S02]  /*1fc60*/  IMAD R16, R16, UR5, R7 ;  /* 0x0000000510107c24 */ /* 0x002fe4000f8e0207 */
[----:B------:R-:W-:Y:S02]  /*1fc70*/  IMAD R7, R11, R6, RZ ;  /* 0x000000060b077224 */ /* 0x000fe400078e02ff */
[----:B0-----:R-:W-:Y:S01]  /*1fc80*/  IMAD.MOV.U32 R2, RZ, RZ, RZ ;  /* 0x000000ffff027224 */ /* 0x001fe200078e00ff */
[----:B------:R-:W-:Y:S01]  /*1fc90*/  IADD3 R17, -R16, UR6, RZ ;  /* 0x0000000610117c10 */ /* 0x000fe2000fffe1ff */
[----:B------:R-:W-:Y:S02]  /*1fca0*/  VIADD R19, R19, UR4 ;  /* 0x0000000413137c36 */ /* 0x000fe40008000000 */
        /* <DEDUP_REMOVED lines=20> */
.L_x_4269:
[----:B------:R-:W-:Y:S02]  /*1fdf0*/  IMAD.MOV.U32 R17, RZ, RZ, RZ ;  /* 0x000000ffff117224 */ /* 0x000fe400078e00ff */
[----:B------:R-:W-:Y:S02]  /*1fe00*/  IMAD.U32 R16, RZ, RZ, UR6 ;  /* 0x00000006ff107e24 */ /* 0x000fe4000f8e00ff */
[----:B------:R-:W-:-:S07]  /*1fe10*/  IMAD.MOV.U32 R18, RZ, RZ, RZ ;  /* 0x000000ffff127224 */ /* 0x000fce00078e00ff */
.L_x_4274:
[----:B------:R-:W-:-:S13]  /*1fe20*/  ISETP.NE.AND P0, PT, R5, RZ, PT ;  /* 0x000000ff0500720c */ /* 0x000fda0003f05270 */
[----:B------:R-:W0:Y:S01]  /*1fe30*/  @!P0 S2R R3, SR_CgaCtaId ;  /* 0x0000000000038919 */ /* 0x000e220000008800 */
[----:B------:R-:W-:-:S04]  /*1fe40*/  @!P0 MOV R2, 0x400 ;  /* 0x0000040000028802 */ /* 0x000fc80000000f00 */
[----:B0-----:R-:W-:-:S05]  /*1fe50*/  @!P0 LEA R2, R3, R2, 0x18 ;  /* 0x0000000203028211 */ /* 0x001fca00078ec0ff */
[----:B------:R2:W-:Y:S01]  /*1fe60*/  @!P0 STS.128 [R2+0x368d0], R16 ;  /* 0x0368d01002008388 */ /* 0x0005e20000000c00 */
[----:B------:R-:W-:Y:S06]  /*1fe70*/  BAR.ARV 0x5, 0x180 ;  /* 0x0146000000007b1d */ /* 0x000fec0000002000 */
.L_x_4267:
[----:B--2---:R-:W-:Y:S01]  /*1fe80*/  IMAD.MOV.U32 R2, RZ, RZ, 0x1 ;  /* 0x00000001ff027424 */ /* 0x004fe200078e00ff */
[----:B------:R2:W-:Y:S01]  /*1fe90*/  STL [R1+0xc], RZ ;  /* 0x00000cff01007387 */ /* 0x0005e20000100800 */
[----:B------:R-:W-:Y:S02]  /*1fea0*/  ULDC UR4, c[0x0][0xc3c] ;  /* 0x00030f0000047ab9 */ /* 0x000fe40000000800 */
[----:B-1----:R-:W-:Y:S01]  /*1feb0*/  ISETP.GE.AND P0, PT, R19, UR4, PT ;  /* 0x0000000413007c0c */ /* 0x002fe2000bf06270 */
[----:B------:R2:W-:Y:S04]  /*1fec0*/  STL [R1+0x14], R2 ;  /* 0x0000140201007387 */ /* 0x0005e80000100800 */
[----:B------:R2:W-:Y:S08]  /*1fed0*/  STL [R1+0x54], RZ ;  /* 0x000054ff01007387 */ /* 0x0005f00000100800 */
[----:B--2---:R-:W-:Y:S05]  /*1fee0*/  @P0 BRA `(.L_x_4275) ;  /* 0x0000007000300947 */ /* 0x004fea0003800000 */
[----:B------:R-:W2:Y:S04]  /*1fef0*/  LDL R2, [R1+0x94] ;  /* 0x0000940001027983 */ /* 0x000ea80000100800 */
[----:B------:R-:W3:Y:S01]  /*1ff00*/  LDL.LU R5, [R1+0x8] ;  /* 0x0000080001057983 */ /* 0x000ee20000300800 */
[----:B------:R-:W1:Y:S01]  /*1ff10*/  S2UR UR5, SR_CgaCtaId ;  /* 0x00000000000579c3 */ /* 0x000e620000008800 */
[----:B------:R-:W-:Y:S01]  /*1ff20*/  LOP3.LUT R7, R0, 0x7f, RZ, 0xc0, !PT ;  /* 0x0000007f00077812 */ /* 0x000fe200078ec0ff */
[----:B------:R-:W-:Y:S01]  /*1ff30*/  UMOV UR4, 0x400 ;  /* 0x0000040000047882 */ /* 0x000fe20000000000 */
[----:B------:R-:W-:Y:S01]  /*1ff40*/  BSSY B8, `(.L_x_4275) ;  /* 0x0000706000087945 */ /* 0x000fe20003800000 */
[----:B------:R-:W-:Y:S01]  /*1ff50*/  ULDC.64 UR36, c[0x0][0x198] ;  /* 0x0000660000247ab9 */ /* 0x000fe20000000a00 */
[----:B------:R-:W-:Y:S01]  /*1ff60*/  ISETP.NE.AND P1, PT, R7, RZ, PT ;  /* 0x000000ff0700720c */ /* 0x000fe20003f25270 */
[----:B------:R-:W-:Y:S01]  /*1ff70*/  ULDC UR39, c[0x0][0xc] ;  /* 0x0000030000277ab9 */ /* 0x000fe20000000800 */
[----:B------:R-:W-:Y:S01]  /*1ff80*/  SHF.R.U32.HI R6, RZ, 0x3, R7 ;  /* 0x00000003ff067819 */ /* 0x000fe20000011607 */
[----:B-1----:R-:W-:Y:S01]  /*1ff90*/  ULEA UR4, UR5, UR4, 0x18 ;  /* 0x0000000405047291 */ /* 0x002fe2000f8ec03f */
[----:B--2---:R-:W-:-:S02]  /*1ffa0*/  R2UR UR6, R2 ;  /* 0x00000000020672ca */ /* 0x004fc400000e0000 */
[----:B------:R-:W-:Y:S02]  /*1ffb0*/  SHF.L.U32 R2, R0, 0x3, RZ ;  /* 0x0000000300027819 */ /* 0x000fe400000006ff */
[----:B---3--:R-:W-:Y:S02]  /*1ffc0*/  LOP3.LUT R5, R5, 0xfffffffd, RZ, 0xc0, !PT ;  /* 0xfffffffd05057812 */ /* 0x008fe400078ec0ff */
[----:B0-----:R-:W-:-:S03]  /*1ffd0*/  LOP3.LUT R3, R2, 0x1f8, RZ, 0xc0, !PT ;  /* 0x000001f802037812 */ /* 0x001fc600078ec0ff */
[----:B------:R-:W-:Y:S02]  /*1ffe0*/  @P1 LOP3.LUT R5, R5, 0x2, RZ, 0xfc, !PT ;  /* 0x0000000205051812 */ /* 0x000fe400078efcff */
[----:B------:R-:W-:Y:S01]  /*1fff0*/  LOP3.LUT R4, R3, 0x38, R0, 0x78, !PT ;  /* 0x0000003803047812 */ /* 0x000fe200078e7800 */
[----:B------:R-:W-:Y:S01]  /*20000*/  IMAD.SHL.U32 R3, R7, 0x8, RZ ;  /* 0x0000000807037824 */ /* 0x000fe200078e00ff */
[----:B------:R-:W-:Y:S01]  /*20010*/  LOP3.LUT R5, R5, 0xfffffffe, RZ, 0xc0, !PT ;  /* 0xfffffffe05057812 */ /* 0x000fe200078ec0ff */
[----:B------:R-:W-:Y:S01]  /*20020*/  ULOP3.LUT UR38, UR6, 0x2, URZ, 0xfc, !UPT ;  /* 0x0000000206267892 */ /* 0x000fe2000f8efc3f */
[----:B------:R-:W-:Y:S02]  /*20030*/  LOP3.LUT R2, R2, 0x38, RZ, 0xc0, !PT ;  /* 0x0000003802027812 */ /* 0x000fe400078ec0ff */
[----:B------:R-:W-:Y:S02]  /*20040*/  LOP3.LUT R3, R4, 0x200, R3, 0xf8, !PT ;  /* 0x0000020004037812 */ /* 0x000fe400078ef803 */
[C---:B------:R-:W-:Y:S01]  /*20050*/  LOP3.LUT P0, R4, R0.reuse, 0x1f, RZ, 0xc0, !PT ;  /* 0x0000001f00047812 */ /* 0x040fe2000780c0ff */
[----:B------:R-:W-:-:S04]  /*20060*/  IMAD.SHL.U32 R0, R0, 0x10, RZ ;  /* 0x0000001000007824 */ /* 0x000fc800078e00ff */
[----:B------:R0:W-:Y:S01]  /*20070*/  STL [R1+0x2c], R4 ;  /* 0x00002c0401007387 */ /* 0x0001e20000100800 */
[----:B------:R-:W-:-:S07]  /*20080*/  LOP3.LUT R6, R6, 0x70, R0, 0xf8, !PT ;  /* 0x0000007006067812 */ /* 0x000fce00078ef800 */
[----:B------:R-:W-:Y:S02]  /*20090*/  @P0 LOP3.LUT R5, R5, 0x1, RZ, 0xfc, !PT ;  /* 0x0000000105050812 */ /* 0x000fe400078efcff */
[----:B------:R-:W-:Y:S01]  /*200a0*/  ISETP.NE.OR P0, PT, R7, RZ, !P0 ;  /* 0x000000ff0700720c */ /* 0x000fe20004705670 */
[----:B0-----:R-:W-:Y:S01]  /*200b0*/  IMAD.U32 R4, RZ, RZ, UR4 ;  /* 0x00000004ff047e24 */ /* 0x001fe2000f8e00ff */
[----:B------:R-:W-:-:S03]  /*200c0*/  LOP3.LUT R5, R5, 0xfffffff7, RZ, 0xc0, !PT ;  /* 0xfffffff705057812 */ /* 0x000fc600078ec0ff */
[----:B------:R-:W-:Y:S01]  /*200d0*/  IMAD R0, R3, 0x2, R4 ;  /* 0x0000000203007824 */ /* 0x000fe200078e0204 */
[----:B------:R-:W-:Y:S01]  /*200e0*/  STL [R1+0x4], R4 ;  /* 0x0000040401007387 */ /* 0x000fe20000100800 */
[----:B------:R-:W-:-:S03]  /*200f0*/  LOP3.LUT R3, R2, 0x40, RZ, 0xfc, !PT ;  /* 0x0000004002037812 */ /* 0x000fc600078efcff */
[----:B------:R0:W-:Y:S03]  /*20100*/  STL [R1+0x30], R0 ;  /* 0x0000300001007387 */ /* 0x0001e60000100800 */
[----:B------:R-:W-:Y:S01]  /*20110*/  @P0 LOP3.LUT R5, R5, 0x8, RZ, 0xfc, !PT ;  /* 0x0000000805050812 */ /* 0x000fe200078efcff */
[----:B------:R-:W-:Y:S04]  /*20120*/  STL [R1+0x20], RZ ;  /* 0x000020ff01007387 */ /* 0x000fe80000100800 */
[----:B------:R-:W-:Y:S01]  /*20130*/  STL [R1+0x8], R5 ;  /* 0x0000080501007387 */ /* 0x000fe20000100800 */
[----:B0-----:R-:W-:-:S05]  /*20140*/  IMAD.MOV.U32 R0, RZ, RZ, 0x1 ;  /* 0x00000001ff007424 */ /* 0x001fca00078e00ff */
[----:B------:R-:W-:Y:S04]  /*20150*/  STL [R1+0x24], R0 ;  /* 0x0000240001007387 */ /* 0x000fe80000100800 */
[----:B------:R-:W-:Y:S04]  /*20160*/  STL [R1+0x54], RZ ;  /* 0x000054ff01007387 */ /* 0x000fe80000100800 */
[----:B------:R-:W-:Y:S04]  /*20170*/  STL [R1+0xc], RZ ;  /* 0x00000cff01007387 */ /* 0x000fe80000100800 */
[----:B------:R0:W-:Y:S02]  /*20180*/  STL [R1+0x14], R0 ;  /* 0x0000140001007387 */ /* 0x0001e40000100800 */
[----:B0-----:R-:W-:-:S07]  /*20190*/  LOP3.LUT R0, R2, 0x80, RZ, 0xfc, !PT ;  /* 0x0000008002007812 */ /* 0x001fce00078efcff */
.L_x_4425:
[----:B01----:R-:W0:Y:S02]  /*201a0*/  LDC.64 R2, c[0x0][0xc88] ;  /* 0x00032200ff027b82 */ /* 0x003e240000000a00 */
        /* <DEDUP_REMOVED lines=10> */
[----:B------:R-:W-:Y:S01]  /*20250*/  IMAD.MOV.U32 R12, RZ, RZ, RZ ;  /* 0x000000ffff0c7224 */ /* 0x000fe200078e00ff */
[----:B------:R-:W-:Y:S01]  /*20260*/  ISETP.NE.AND.EX P3, PT, RZ, UR11, PT, P3 ;  /* 0x0000000bff007c0c */ /* 0x000fe2000bf65330 */
[----:B------:R-:W-:Y:S01]  /*20270*/  ULDC.64 UR8, c[0x0][0xa10] ;  /* 0x0002840000087ab9 */ /* 0x000fe20000000a00 */
[----:B--2---:R-:W-:Y:S01]  /*20280*/  SHF.R.S32.HI R4, RZ, 0x1f, R15 ;  /* 0x0000001fff047819 */ /* 0x004fe2000001140f */
[----:B------:R-:W-:-:S08]  /*20290*/  IMAD.SHL.U32 R14, R15, 0x4, RZ ;  /* 0x000000040f0e7824 */ /* 0x000fd000078e00ff */
        /* <DEDUP_REMOVED lines=42> */
[----:B------:R-:W-:Y:S05]  /*20540*/  @P3 BRA `(.L_x_4276) ;  /* 0x0000000000143947 */ /* 0x000fea0003800000 */
[----:B------:R-:W-:Y:S05]  /*20550*/  @!P1 BRA `(.L_x_4276) ;  /* 0x0000000000109947 */ /* 0x000fea0003800000 */
[----:B0-----:R-:W2:Y:S04]  /*20560*/  LDG.E R12, desc[UR60][R2.64] ;  /* 0x0000003c020c7981 */ /* 0x001ea8000c1e1900 */
[----:B------:R-:W2:Y:S02]  /*20570*/  LDG.E R2, desc[UR60][R2.64+0x4] ;  /* 0x0000043c02027981 */ /* 0x000ea4000c1e1900 */
[----:B--2---:R-:W-:-:S05]  /*20580*/  IMAD.IADD R2, R2, 0x1, -R12 ;  /* 0x0000000102027824 */ /* 0x004fca00078e0a0c */
[----:B------:R1:W-:Y:S02]  /*20590*/  STL [R1+0x50], R2 ;  /* 0x0000500201007387 */ /* 0x0003e40000100800 */
.L_x_4276:
        /* <DEDUP_REMOVED lines=8> */
[----:B------:R-:W-:-:S04]  /*20620*/  IADD3 R2, P1, R14, UR4, RZ ;  /* 0x000000040e027c10 */ /* 0x000fc8000ff3e0ff */
[----:B------:R-:W-:-:S05]  /*20630*/  IADD3.X R3, R13, UR5, RZ, P1, !PT ;  /* 0x000000050d037c10 */ /* 0x000fca0008ffe4ff */
[----:B------:R0:W5:Y:S01]  /*20640*/  LDG.E R8, desc[UR60][R2.64] ;  /* 0x0000003c02087981 */ /* 0x000162000c1e1900 */
[----:B------:R-:W-:Y:S05]  /*20650*/  BRA `(.L_x_4278) ;  /* 0x0000000000107947 */ /* 0x000fea0003800000 */
.L_x_4277:
[----:B------:R-:W-:Y:S05]  /*20660*/  @!P2 BRA `(.L_x_4278) ;  /* 0x00000000000ca947 */ /* 0x000fea0003800000 */
[----:B------:R-:W2:Y:S04]  /*20670*/  LDG.E R8, desc[UR60][R6.64] ;  /* 0x0000003c06087981 */ /* 0x000ea8000c1e1900 */
[----:B------:R-:W2:Y:S02]  /*20680*/  LDG.E R6, desc[UR60][R6.64+0x4] ;  /* 0x0000043c06067981 */ /* 0x000ea4000c1e1900 */
[----:B--2---:R-:W-:-:S07]  /*20690*/  IMAD.IADD R8, R6, 0x1, -R8 ;  /* 0x0000000106087824 */ /* 0x004fce00078e0a08 */
.L_x_4278:
[----:B0-----:R-:W2:Y:S01]  /*206a0*/  @P0 LDG.E R2, desc[UR60][R4.64] ;  /* 0x0000003c04020981 */ /* 0x001ea2000c1e1900 */
[----:B-----5:R-:W-:-:S03]  /*206b0*/  IMAD.IADD R0, R8, 0x1, -R0 ;  /* 0x0000000108007824 */ /* 0x020fc600078e0a00 */
[----:B------:R-:W2:Y:S01]  /*206c0*/  @P0 LDG.E R4, desc[UR60][R4.64+0x4] ;  /* 0x0000043c04040981 */ /* 0x000ea2000c1e1900 */
[----:B------:R-:W-:Y:S01]  /*206d0*/  BSSY B0, `(.L_x_4279) ;  /* 0x000016a000007945 */ /* 0x000fe20003800000 */
[----:B------:R-:W-:Y:S01]  /*206e0*/  PLOP3.LUT P5, PT, PT, PT, PT, 0x80, 0x0 ;  /* 0x000000000000781c */ /* 0x000fe20003faf070 */
[----:B--2---:R-:W-:-:S04]  /*206f0*/  @P0 IMAD.IADD R9, R4, 0x1, -R2 ;  /* 0x0000000104090824 */ /* 0x004fc800078e0a02 */
[----:B------:R-:W-:Y:S02]  /*20700*/  IMAD.IADD R3, R0, 0x1, R9 ;  /* 0x0000000100037824 */ /* 0x000fe400078e0209 */
[----:B------:R-:W-:-:S03]  /*20710*/  IMAD.MOV.U32 R2, RZ, RZ, RZ ;  /* 0x000000ffff027224 */ /* 0x000fc600078e00ff */
[----:B------:R0:W-:Y:S02]  /*20720*/  STL [R1+0x4c], R3 ;  /* 0x00004c0301007387 */ /* 0x0001e40000100800 */
[----:B0-----:R-:W-:-:S04]  /*20730*/  VIADD R3, R3, 0x6f ;  /* 0x0000006f03037836 */ /* 0x001fc80000000000 */
[----:B------:R-:W-:-:S05]  /*20740*/  IMAD.HI R2, R3, -0x6db6db6d, R2 ;  /* 0x9249249303027827 */ /* 0x000fca00078e0202 */
[----:B------:R-:W-:-:S04]  /*20750*/  SHF.R.U32.HI R3, RZ, 0x1f, R2 ;  /* 0x0000001fff037819 */ /* 0x000fc80000011602 */
[----:B------:R-:W-:-:S05]  /*20760*/  LEA.HI.SX32 R4, R2, R3, 0x1a ;  /* 0x0000000302047211 */ /* 0x000fca00078fd2ff */
[--C-:B------:R-:W-:Y:S02]  /*20770*/  IMAD R2, R4, 0x70, -R0.reuse ;  /* 0x0000007004027824 */ /* 0x100fe400078e0a00 */
[----:B------:R-:W-:-:S03]  /*20780*/  IMAD.MOV R0, RZ, RZ, -R0 ;  /* 0x000000ffff007224 */ /* 0x000fc600078e0a00 */
[----:B------:R-:W-:Y:S02]  /*20790*/  VIMNMX R2, R2, R9, PT ;  /* 0x0000000902027248 */ /* 0x000fe40003fe0100 */
[----:B------:R-:W-:-:S04]  /*207a0*/  VIMNMX R0, RZ, R0, !PT ;  /* 0x00000000ff007248 */ /* 0x000fc80007fe0100 */
[----:B------:R-:W-:Y:S01]  /*207b0*/  ISETP.GT.AND P1, PT, R2, R0, PT ;  /* 0x000000000200720c */ /* 0x000fe20003f24270 */
[----:B------:R0:W-:Y:S02]  /*207c0*/  STL [R1+0x38], R4 ;  /* 0x0000380401007387 */ /* 0x0001e40000100800 */
[----:B0-----:R-:W-:-:S10]  /*207d0*/  SHF.R.U32.HI R4, RZ, 0x4, R0 ;  /* 0x00000004ff047819 */ /* 0x001fd40000011600 */
[----:B------:R-:W-:Y:S02]  /*207e0*/  @P1 VIADD R3, R2, 0x6f ;  /* 0x0000006f02031836 */ /* 0x000fe40000000000 */
[----:B------:R-:W-:Y:S02]  /*207f0*/  @P1 IMAD.MOV.U32 R2, RZ, RZ, RZ ;  /* 0x000000ffff021224 */ /* 0x000fe400078e00ff */
[----:B------:R-:W-:-:S04]  /*20800*/  IMAD.WIDE.U32 R4, R4, 0x24924925, RZ ;  /* 0x2492492504047825 */ /* 0x000fc800078e00ff */
[----:B------:R-:W-:-:S04]  /*20810*/  @P1 IMAD.HI R2, R3, -0x6db6db6d, R2 ;  /* 0x9249249303021827 */ /* 0x000fc800078e0202 */
[----:B------:R-:W-:Y:S01]  /*20820*/  IMAD.MOV.U32 R9, RZ, RZ, R5 ;  /* 0x000000ffff097224 */ /* 0x000fe200078e0005 */
[----:B------:R-:W-:-:S03]  /*20830*/  @P1 SHF.R.U32.HI R0, RZ, 0x1f, R2 ;  /* 0x0000001fff001819 */ /* 0x000fc60000011602 */
[----:B------:R-:W-:Y:S01]  /*20840*/  IMAD.MOV.U32 R7, RZ, RZ, R9 ;  /* 0x000000ffff077224 */ /* 0x000fe200078e0009 */
        /* <DEDUP_REMOVED lines=10> */
.L_x_4456:
[----:B-1----:R-:W-:Y:S02]  /*208f0*/  ISETP.NE.AND P0, PT, R14, RZ, PT ;  /* 0x000000ff0e00720c */ /* 0x002fe40003f05270 */
[----:B------:R-:W-:-:S11]  /*20900*/  PLOP3.LUT P2, PT, PT, PT, PT, 0x8, 0x0 ;  /* 0x000000000000781c */ /* 0x000fd60003f4e170 */
[----:B------:R-:W-:Y:S05]  /*20910*/  @P0 BRA `(.L_x_4282) ;  /* 0x00000000000c0947 */ /* 0x000fea0003800000 */
[----:B------:R-:W-:-:S03]  /*20920*/  UMOV UR4, 0xffffffff ;  /* 0xffffffff00047882 */ /* 0x000fc60000000000 */
[----:B------:R-:W-:Y:S05]  /*20930*/  BRA.DIV UR4, `(.L_x_4283) ;  /* 0x0000007204787947 */ /* 0x000fea000b800000 */
[----:B------:R-:W-:-:S13]  /*20940*/  ELECT P2, URZ, PT ;  /* 0x00000000003f782f */ /* 0x000fda0003840000 */
.L_x_4282:
        /* <DEDUP_REMOVED lines=10> */
.L_x_4459:
[----:B------:R-:W-:Y:S05]  /*209f0*/  BSYNC B1 ;  /* 0x0000000000017941 */ /* 0x000fea0003800000 */
.L_x_4284:
        /* <DEDUP_REMOVED lines=13> */
.L_x_4460:
[----:B------:R-:W-:Y:S05]  /*20ad0*/  BSYNC B2 ;  /* 0x0000000000027941 */ /* 0x000fea0003800000 */
.L_x_4288:
        /* <DEDUP_REMOVED lines=8> */
.L_x_4291:
[----:B------:R-:W-:Y:S05]  /*20b60*/  BSYNC B2 ;  /* 0x0000000000027941 */ /* 0x000fea0003800000 */
.L_x_4290:
        /* <DEDUP_REMOVED lines=14> */
.L_x_4292:
        /* <DEDUP_REMOVED lines=16> */
.L_x_4293:
        /* <DEDUP_REMOVED lines=16> */
.L_x_4294:
        /* <DEDUP_REMOVED lines=13> */
.L_x_4461:
[----:B------:R-:W-:Y:S05]  /*20f20*/  BSYNC B2 ;  /* 0x0000000000027941 */ /* 0x000fea0003800000 */
.L_x_4295:
        /* <DEDUP_REMOVED lines=10> */
.L_x_4298:
[----:B------:R-:W-:Y:S05]  /*20fd0*/  BSYNC B2 ;  /* 0x0000000000027941 */ /* 0x000fea0003800000 */
.L_x_4297:
        /* <DEDUP_REMOVED lines=8> */
.L_x_4299:
        /* <DEDUP_REMOVED lines=15> */
.L_x_4300:
        /* <DEDUP_REMOVED lines=15> */
.L_x_4301:
        /* <DEDUP_REMOVED lines=10> */
.L_x_4287:
[----:B------:R-:W-:Y:S05]  /*212e0*/  BSYNC B1 ;  /* 0x0000000000017941 */ /* 0x000fea0003800000 */
.L_x_4286:
[----:B0-----:R-:W2:Y:S04]  /*212f0*/  LDL.LU R2, [R1+0x20] ;  /* 0x0000200001027983 */ /* 0x001ea80000300800 */
        /* <DEDUP_REMOVED lines=12> */
.L_x_4318:
        /* <DEDUP_REMOVED lines=14> */
.L_x_4462:
[----:B------:R-:W-:Y:S05]  /*214a0*/  BSYNC B2 ;  /* 0x0000000000027941 */ /* 0x000fea0003800000 */
.L_x_4304:
        /* <DEDUP_REMOVED lines=8> */
.L_x_4307:
[----:B------:R-:W-:Y:S05]  /*21530*/  BSYNC B2 ;  /* 0x0000000000027941 */ /* 0x000fea0003800000 */
.L_x_4306:
[----:B------:R-:W2:Y:S04]  /*21540*/  LDL R3, [R1+0x4] ;  /* 0x0000040001037983 */ /* 0x000ea80000100800 */
        /* <DEDUP_REMOVED lines=12> */
.L_x_4308:
        /* <DEDUP_REMOVED lines=16> */
.L_x_4309:
        /* <DEDUP_REMOVED lines=16> */
.L_x_4310:
        /* <DEDUP_REMOVED lines=13> */
.L_x_4463:
[----:B------:R-:W-:Y:S05]  /*218e0*/  BSYNC B2 ;  /* 0x0000000000027941 */ /* 0x000fea0003800000 */
.L_x_4311:
[----:B------:R-:W-:Y:S01]  /*218f0*/  BSSY B2, `(.L_x_4313) ;  /* 0x000000a000027945 */ /* 0x000fe20003800000 */
[----:B------:R-:W-:Y:S02]  /*21900*/  IMAD.MOV.U32 R12, RZ, RZ, 0x0 ;  /* 0x00000000ff0c7424 */ /* 0x000fe400078e00ff */
[----:B------:R-:W-:Y:S01]  /*21910*/  IMAD.MOV.U32 R13, RZ, RZ, 0x12f00000 ;  /* 0x12f00000ff0d7424 */ /* 0x000fe200078e00ff */
[----:B------:R-:W-:Y:S06]  /*21920*/  @P1 BRA `(.L_x_4314) ;  /* 0x0000000000181947 */ /* 0x000fec0003800000 */
[----:B------:R-:W2:Y:S02]  /*21930*/  LDL R2, [R1+0x8] ;  /* 0x0000080001027983 */ /* 0x000ea40000100800 */
[----:B--2---:R-:W-:Y:S02]  /*21940*/  LOP3.LUT P0, RZ, R2, 0x1, RZ, 0xc0, !PT ;  /* 0x0000000102ff7812 */ /* 0x004fe4000780c0ff */
[----:B------:R-:W-:-:S04]  /*21950*/  MOV R2, 0xa800 ;  /* 0x0000a80000027802 */ /* 0x000fc80000000f00 */
[----:B------:R2:W-:Y:S07]  /*21960*/  SYNCS.ARRIVE.TRANS64 RZ, [R6+URZ+0x368b0], R2 ;  /* 0x0368b00206ff79a7 */ /* 0x0005ee000800003f */
[----:B------:R-:W-:Y:S05]  /*21970*/  @!P0 BRA `(.L_x_4314) ;  /* 0x0000000000048947 */ /* 0x000fea0003800000 */
[----:B------:R-:W-:Y:S01]  /*21980*/  BPT.TRAP 0x1 ;  /* 0x000000040000795c */ /* 0x000fe20000300000 */
.L_x_4314:
[----:B------:R-:W-:Y:S05]  /*21990*/  BSYNC B2 ;  /* 0x0000000000027941 */ /* 0x000fea0003800000 */
.L_x_4313:
        /* <DEDUP_REMOVED lines=8> */
.L_x_4315:
        /* <DEDUP_REMOVED lines=15> */
.L_x_4316:
        /* <DEDUP_REMOVED lines=15> */
.L_x_4317:
        /* <DEDUP_REMOVED lines=10> */
.L_x_4303:
[----:B------:R-:W-:Y:S05]  /*21ca0*/  BSYNC B1 ;  /* 0x0000000000017941 */ /* 0x000fea0003800000 */
.L_x_4302:
        /* <DEDUP_REMOVED lines=12> */
.L_x_4280:
[----:B------:R-:W-:Y:S05]  /*21d70*/  BSYNC B0 ;  /* 0x0000000000007941 */ /* 0x000fea0003800000 */
.L_x_4279:
        /* <DEDUP_REMOVED lines=13> */
[----:B------:R-:W0:Y:S08]  /*21e50*/  FLO.U32 R0, UR4 ;  /* 0x0000000400007d00 */ /* 0x000e3000080e0000 */
        /* <DEDUP_REMOVED lines=9> */
.L_x_4320:
        /* <DEDUP_REMOVED lines=21> */
.L_x_4323:
[----:B------:R-:W-:Y:S05]  /*22040*/  BSYNC B6 ;  /* 0x0000000000067941 */ /* 0x000fea0003800000 */
.L_x_4322:
        /* <DEDUP_REMOVED lines=21> */
.L_x_4326:
        /* <DEDUP_REMOVED lines=16> */
.L_x_4325:
[----:B------:R-:W-:Y:S05]  /*222a0*/  BSYNC B6 ;  /* 0x0000000000067941 */ /* 0x000fea0003800000 */
.L_x_4324:
[----:B------:R-:W2:Y:S01]  /*222b0*/  LDL.LU R2, [R1] ;  /* 0x0000000001027983 */ /* 0x000ea20000300800 */
[----:B------:R-:W-:-:S03]  /*222c0*/  ULDC.64 UR4, c[0x0][0x9f8] ;  /* 0x00027e0000047ab9 */ /* 0x000fc60000000a00 */
[----:B0-----:R-:W3:Y:S04]  /*222d0*/  LDL.LU R4, [R1+0x28] ;  /* 0x0000280001047983 */ /* 0x001ee80000300800 */
[----:B------:R-:W4:Y:S01]  /*222e0*/  LDL R7, [R1+0x10] ;  /* 0x0000100001077983 */ /* 0x000f220000100800 */
        /* <DEDUP_REMOVED lines=22> */
.L_x_4466:
        /* <DEDUP_REMOVED lines=11> */
.L_x_4469:
        /* <DEDUP_REMOVED lines=25> */
.L_x_4330:
[----:B------:R-:W2:Y:S04]  /*22690*/  LDL R7, [R1+0x4] ;  /* 0x0000040001077983 */ /* 0x000ea80000100800 */
[----:B01----:R-:W2:Y:S04]  /*226a0*/  LDL R0, [R1+0xc] ;  /* 0x00000c0001007983 */ /* 0x003ea80000100800 */
[----:B------:R-:W3:Y:S01]  /*226b0*/  LDL R2, [R1+0x14] ;  /* 0x0000140001027983 */ /* 0x000ee20000100800 */
[----:B--2---:R-:W-:Y:S01]  /*226c0*/  IMAD R0, R0, 0x8, R7 ;  /* 0x0000000800007824 */ /* 0x004fe200078e0207 */
[----:B---3--:R-:W-:-:S04]  /*226d0*/  SHF.L.U32 R2, R2, 0x1f, RZ ;  /* 0x0000001f02027819 */ /* 0x008fc800000006ff */
[----:B------:R-:W0:Y:S02]  /*226e0*/  SYNCS.PHASECHK.TRANS64.TRYWAIT P0, [R0+URZ+0x36840], R2 ;  /* 0x03684002000075a7 */ /* 0x000e24000800017f */
[----:B0-----:R-:W-:Y:S05]  /*226f0*/  @!P0 BRA `(.L_x_4331) ;  /* 0x0000005400e88947 */ /* 0x001fea0003800000 */
.L_x_4470:
        /* <DEDUP_REMOVED lines=10> */
.L_x_4332:
        /* <DEDUP_REMOVED lines=11> */
[----:B-----5:R-:W-:Y:S01]  /*22850*/  LOP3.LUT R3, R3, 0xfffffffb, RZ, 0xc0, !PT ;  /* 0xfffffffb03037812 */ /* 0x020fe200078ec0ff */
[----:B------:R-:W-:Y:S01]  /*22860*/  UMOV UR7, 0x14f00000 ;  /* 0x14f0000000077882 */ /* 0x000fe20000000000 */
[----:B------:R-:W-:-:S05]  /*22870*/  UMOV UR17, 0x40 ;  /* 0x0000004000117882 */ /* 0x000fca0000000000 */
        /* <DEDUP_REMOVED lines=12> */
[----:B------:R-:W-:-:S03]  /*22940*/  UIADD3 UR16, UR8, 0x28400, URZ ;  /* 0x0002840008107890 */ /* 0x000fc6000fffe03f */
[----:B------:R-:W-:Y:S01]  /*22950*/  UMOV UR8, UR14 ;  /* 0x0000000e00087c82 */ /* 0x000fe20008000000 */
[----:B------:R-:W-:Y:S01]  /*22960*/  UMOV UR14, 0x80 ;  /* 0x00000080000e7882 */ /* 0x000fe20000000000 */
[----:B------:R0:W-:Y:S02]  /*22970*/  UTMALDG.4D [UR8], [UR4], desc[UR6] ;  /* 0x00000608040075b4 */ /* 0x0001e40008019000 */
[----:B0-----:R-:W-:Y:S01]  /*22980*/  UMOV UR8, UR15 ;  /* 0x0000000f00087c82 */ /* 0x001fe20008000000 */
[----:B------:R-:W-:Y:S02]  /*22990*/  UMOV UR10, UR17 ;  /* 0x00000011000a7c82 */ /* 0x000fe40008000000 */
[----:B------:R0:W-:Y:S02]  /*229a0*/  UTMALDG.4D [UR8], [UR4], desc[UR6] ;  /* 0x00000608040075b4 */ /* 0x0001e40008019000 */
[----:B0-----:R-:W-:Y:S01]  /*229b0*/  UMOV UR8, UR16 ;  /* 0x0000001000087c82 */ /* 0x001fe20008000000 */
[----:B------:R-:W-:-:S02]  /*229c0*/  UMOV UR10, UR14 ;  /* 0x0000000e000a7c82 */ /* 0x000fc40008000000 */
[----:B------:R1:W-:Y:S02]  /*229d0*/  UTMALDG.4D [UR8], [UR4], desc[UR6] ;  /* 0x00000608040075b4 */ /* 0x0003e40008019000 */
[----:B-1----:R-:W-:Y:S01]  /*229e0*/  NOP ;  /* 0x0000000000007918 */ /* 0x002fe20000000000 */
.L_x_4328:
        /* <DEDUP_REMOVED lines=43> */
.L_x_4334:
[----:B------:R-:W-:Y:S05]  /*22ca0*/  BSYNC B6 ;  /* 0x0000000000067941 */ /* 0x000fea0003800000 */
.L_x_4333:
[----:B------:R-:W2:Y:S01]  /*22cb0*/  LDL.LU R6, [R1+0x48] ;  /* 0x0000480001067983 */ /* 0x000ea20000300800 */
[----:B------:R-:W-:Y:S01]  /*22cc0*/  ULDC.64 UR4, c[0x0][0x2d8] ;  /* 0x0000b60000047ab9 */ /* 0x000fe20000000a00 */
[----:B------:R-:W0:Y:S02]  /*22cd0*/  LDC R7, c[0x0][0x448] ;  /* 0x00011200ff077b82 */ /* 0x000e240000000800 */
[----:B-1----:R-:W2:Y:S04]  /*22ce0*/  LDL.LU.64 R2, [R1+0x40] ;  /* 0x0000400001027983 */ /* 0x002ea80000300a00 */
[----:B------:R-:W3:Y:S04]  /*22cf0*/  LDL.LU R0, [R1+0x58] ;  /* 0x0000580001007983 */ /* 0x000ee80000300800 */
[----:B------:R-:W4:Y:S04]  /*22d00*/  LDL.LU R5, [R1+0x5c] ;  /* 0x00005c0001057983 */ /* 0x000f280000300800 */
[----:B------:R-:W5:Y:S01]  /*22d10*/  LDL.LU R4, [R1+0x34] ;  /* 0x0000340001047983 */ /* 0x000f620000300800 */
[----:B------:R-:W-:Y:S01]  /*22d20*/  SHF.L.U32 R17, R17, 0x7, RZ ;  /* 0x0000000711117819 */ /* 0x000fe200000006ff */
        /* <DEDUP_REMOVED lines=9> */
[----:B------:R-:W-:Y:S02]  /*22dc0*/  LOP3.LUT R8, R8, 0x38, RZ, 0xc0, !PT ;  /* 0x0000003808087812 */ /* 0x000fe400078ec0ff */
[----:B------:R-:W-:Y:S02]  /*22dd0*/  LOP3.LUT R9, R9, 0x80, RZ, 0xfc, !PT ;  /* 0x0000008009097812 */ /* 0x000fe400078efcff */
[----:B------:R-:W-:Y:S01]  /*22de0*/  SHF.R.U32.HI R10, RZ, 0x3, R10 ;  /* 0x00000003ff0a7819 */ /* 0x000fe2000001160a */
[----:B--2---:R-:W-:-:S02]  /*22df0*/  IMAD.MOV.U32 R3, RZ, RZ, R6 ;  /* 0x000000ffff037224 */ /* 0x004fc400078e0006 */
        /* <DEDUP_REMOVED lines=42> */
[----:B------:R-:W-:Y:S01]  /*230a0*/  ISETP.GE.AND P1, PT, R9, UR4, PT ;  /* 0x0000000409007c0c */ /* 0x000fe2000bf26270 */
[----:B------:R-:W-:-:S12]  /*230b0*/  BRA.DIV UR5, `(.L_x_4335) ;  /* 0x0000004e058c7947 */ /* 0x000fd8000b800000 */
[----:B------:R-:W2:Y:S04]  /*230c0*/  LDL.LU R6, [R1+0x50] ;  /* 0x0000500001067983 */ /* 0x000ea80000300800 */
[----:B------:R-:W3:Y:S01]  /*230d0*/  LDL R9, [R1+0x30] ;  /* 0x0000300001097983 */ /* 0x000ee20000100800 */
[----:B------:R-:W-:-:S04]  /*230e0*/  IMAD.IADD R0, R10, 0x1, R17 ;  /* 0x000000010a007824 */ /* 0x000fc800078e0211 */
        /* <DEDUP_REMOVED lines=10> */
[----:B------:R-:W-:Y:S01]  /*23190*/  @!PT LDS RZ, [RZ] ;  /* 0x00000000fffff984 */ /* 0x000fe20000000800 */
[----:B---3--:R-:W-:Y:S04]  /*231a0*/  @!P2 LDGSTS.E.BYPASS.LTC128B.128 [R9+0x15400], desc[UR60][R6.64], !P3 ;  /* 0x154000000609afae */ /* 0x008fe8000d901d7c */
        /* <DEDUP_REMOVED lines=68> */
[----:B------:R0:W2:Y:S02]  /*235f0*/  SHFL.IDX PT, R3, R4, 0x7, 0x181f ;  /* 0x00f81f0004037f89 */ /* 0x0000a400000e0000 */
.L_x_4487:
[----:B------:R-:W-:Y:S01]  /*23600*/  VIADD R0, R0, 0x70 ;  /* 0x0000007000007836 */ /* 0x000fe20000000000 */
[----:B------:R-:W-:Y:S04]  /*23610*/  BSSY B0, `(.L_x_4336) ;  /* 0x000000c000007945 */ /* 0x000fe80003800000 */
[----:B------:R-:W-:-:S13]  /*23620*/  ISETP.GE.AND P2, PT, R0, R2, PT ;  /* 0x000000020000720c */ /* 0x000fda0003f46270 */
[----:B------:R-:W-:Y:S05]  /*23630*/  @P2 BRA `(.L_x_4337) ;  /* 0x0000000000242947 */ /* 0x000fea0003800000 */
[----:B0-----:R-:W4:Y:S01]  /*23640*/  LDL R4, [R1+0x30] ;  /* 0x0000300001047983 */ /* 0x001f220000100800 */
[----:B--2---:R-:W-:-:S05]  /*23650*/  LEA R2, P2, R8, R3, 0x1 ;  /* 0x0000000308027211 */ /* 0x004fca00078408ff */
[----:B-1----:R-:W-:-:S05]  /*23660*/  IMAD.X R3, RZ, RZ, R5, P2 ;  /* 0x000000ffff037224 */ /* 0x002fca00010e0605 */
[----:B------:R-:W-:Y:S01]  /*23670*/  @!PT LDS RZ, [RZ] ;  /* 0x00000000fffff984 */ /* 0x000fe20000000800 */
[----:B------:R-:W-:Y:S01]  /*23680*/  @!PT LDS RZ, [RZ] ;  /* 0x00000000fffff984 */ /* 0x000fe20000000800 */
[----:B------:R-:W-:Y:S01]  /*23690*/  @!PT LDS RZ, [RZ] ;  /* 0x00000000fffff984 */ /* 0x000fe20000000800 */
[----:B----4-:R4:W-:Y:S04]  /*236a0*/  LDGSTS.E.BYPASS.LTC128B.128 [R4+0x18c00], desc[UR60][R2.64], !P3 ;  /* 0x18c0000002047fae */ /* 0x0109e8000d901d7c */
[----:B------:R4:W-:Y:S04]  /*236b0*/  LDGSTS.E.BYPASS.LTC128B.128 [R4+0x1cc00], desc[UR60][R2.64+0x80], !P0 ;  /* 0x1cc0008002047fae */ /* 0x0009e8000c101d7c */
[----:B------:R4:W-:Y:S02]  /*236c0*/  LDGSTS.E.BYPASS.LTC128B.128 [R4+0x20c00], desc[UR60][R2.64+0x100], !P1 ;  /* 0x20c0010002047fae */ /* 0x0009e4000c901d7c */
.L_x_4337:
[----:B------:R-:W-:Y:S05]  /*236d0*/  BSYNC B0 ;  /* 0x0000000000007941 */ /* 0x000fea0003800000 */
.L_x_4336:
[----:B------:R0:W5:Y:S01]  /*236e0*/  LDL R8, [R1+0x4] ;  /* 0x0000040001087983 */ /* 0x0001620000100800 */
[----:B------:R-:W-:Y:S01]  /*236f0*/  PLOP3.LUT P0, PT, PT, PT, PT, 0x80, 0x0 ;  /* 0x000000000000781c */ /* 0x000fe20003f0f070 */
[----:B------:R-:W-:-:S12]  /*23700*/  NOP ;  /* 0x0000000000007918 */ /* 0x000fd80000000000 */
.L_x_4338:
[----:B----4-:R-:W4:Y:S01]  /*23710*/  LDL R2, [R1+0x4] ;  /* 0x0000040001027983 */ /* 0x010f220000100800 */
[----:B------:R-:W-:Y:S02]  /*23720*/  PLOP3.LUT P1, PT, P1, P0, PT, 0xa2, 0x0 ;  /* 0x000000000000781c */ /* 0x000fe40000f21472 */
[----:B----4-:R-:W-:-:S08]  /*23730*/  @P0 R2UR P1, UR4, R2 ;  /* 0x00000000020402ca */ /* 0x010fd00000020000 */
        /* <DEDUP_REMOVED lines=16> */
.L_x_4488:
[----:B------:R-:W-:Y:S05]  /*23840*/  BSYNC B0 ;  /* 0x0000000000007941 */ /* 0x000fea0003800000 */
.L_x_4339:
        /* <DEDUP_REMOVED lines=49> */
.L_x_4347:
[----:B------:R-:W2:Y:S01]  /*23b60*/  LDL R2, [R1+0x4] ;  /* 0x0000040001027983 */ /* 0x000ea20000100800 */
[----:B------:R-:W-:Y:S01]  /*23b70*/  BSSY B3, `(.L_x_4348) ;  /* 0x0000005000037945 */ /* 0x000fe20003800000 */
[----:B--2---:R-:W-:Y:S01]  /*23b80*/  IMAD R3, R7, 0x8, R2 ;  /* 0x0000000807037824 */ /* 0x004fe200078e0202 */
[----:B------:R-:W-:-:S04]  /*23b90*/  SHF.L.U32 R2, R9, 0x1f, RZ ;  /* 0x0000001f09027819 */ /* 0x000fc800000006ff */
[----:B------:R-:W2:Y:S02]  /*23ba0*/  SYNCS.PHASECHK.TRANS64.TRYWAIT P0, [R3+URZ+0x36840], R2 ;  /* 0x03684002030075a7 */ /* 0x000ea4000800017f */
[----:B--2---:R-:W-:Y:S05]  /*23bb0*/  @!P0 BRA `(.L_x_4349) ;  /* 0x0000004c00bc8947 */ /* 0x004fea0003800000 */
.L_x_4489:
[----:B------:R-:W-:Y:S05]  /*23bc0*/  BSYNC B3 ;  /* 0x0000000000037941 */ /* 0x000fea0003800000 */
.L_x_4348:
        /* <DEDUP_REMOVED lines=11> */
.L_x_4351:
[----:B------:R-:W-:Y:S05]  /*23c80*/  BSYNC B3 ;  /* 0x0000000000037941 */ /* 0x000fea0003800000 */
.L_x_4350:
        /* <DEDUP_REMOVED lines=13> */
.L_x_4352:
        /* <DEDUP_REMOVED lines=16> */
.L_x_4353:
        /* <DEDUP_REMOVED lines=16> */
.L_x_4354:
        /* <DEDUP_REMOVED lines=18> */
.L_x_4490:
[----:B------:R-:W-:Y:S05]  /*24080*/  BSYNC B3 ;  /* 0x0000000000037941 */ /* 0x000fea0003800000 */
.L_x_4355:
        /* <DEDUP_REMOVED lines=10> */
.L_x_4357:
[----:B------:R-:W2:Y:S01]  /*24130*/  LDL R3, [R1+0x8] ;  /* 0x0000080001037983 */ /* 0x000ea20000100800 */
[----:B------:R-:W-:Y:S01]  /*24140*/  BSSY B3, `(.L_x_4358) ;  /* 0x0000004000037945 */ /* 0x000fe20003800000 */
[----:B--2---:R-:W-:-:S13]  /*24150*/  LOP3.LUT P0, RZ, R3, 0x8, RZ, 0xc0, !PT ;  /* 0x0000000803ff7812 */ /* 0x004fda000780c0ff */
[----:B------:R-:W-:Y:S05]  /*24160*/  @P0 BRA `(.L_x_4359) ;  /* 0x0000000000040947 */ /* 0x000fea0003800000 */
[----:B------:R-:W-:Y:S01]  /*24170*/  BPT.TRAP 0x1 ;  /* 0x000000040000795c */ /* 0x000fe20000300000 */
.L_x_4359:
[----:B------:R-:W-:Y:S05]  /*24180*/  BSYNC B3 ;  /* 0x0000000000037941 */ /* 0x000fea0003800000 */
.L_x_4358:
        /* <DEDUP_REMOVED lines=14> */
.L_x_4360:
        /* <DEDUP_REMOVED lines=12> */
[----:B------:R-:W-:Y:S01]  /*24330*/  UMOV UR6, 0x0 ;  /* 0x0000000000067882 */ /* 0x000fe20000000000 */
[----:B------:R-:W-:Y:S01]  /*24340*/  PLOP3.LUT P0, PT, PT, PT, PT, 0x80, 0x0 ;  /* 0x000000000000781c */ /* 0x000fe20003f0f070 */
[----:B------:R-:W-:Y:S01]  /*24350*/  UMOV UR7, 0x14f00000 ;  /* 0x14f0000000077882 */ /* 0x000fe20000000000 */
[----:B------:R-:W-:-:S11]  /*24360*/  IADD3 R6, R3, 0x3c00, RZ ;  /* 0x00003c0003067810 */ /* 0x000fd60007ffe0ff */
.L_x_4361:
        /* <DEDUP_REMOVED lines=16> */
.L_x_4362:
        /* <DEDUP_REMOVED lines=13> */
.L_x_4346:
[----:B------:R-:W-:Y:S05]  /*24540*/  BSYNC B1 ;  /* 0x0000000000017941 */ /* 0x000fea0003800000 */
.L_x_4345:
[----:B0-----:R-:W2:Y:S04]  /*24550*/  LDL.LU R0, [R1+0x38] ;  /* 0x0000380001007983 */ /* 0x001ea80000300800 */
[----:B------:R0:W-:Y:S04]  /*24560*/  STL [R1+0xc], R7 ;  /* 0x00000c0701007387 */ /* 0x0001e80000100800 */
[----:B------:R0:W-:Y:S02]  /*24570*/  STL [R1+0x14], R9 ;  /* 0x0000140901007387 */ /* 0x0001e40000100800 */
[----:B0-2---:R-:W-:-:S07]  /*24580*/  VIADD R0, R0, 0xfffffffd ;  /* 0xfffffffd00007836 */ /* 0x005fce0000000000 */
.L_x_4344:
[----:B------:R-:W-:Y:S05]  /*24590*/  BSYNC B2 ;  /* 0x0000000000027941 */ /* 0x000fea0003800000 */
.L_x_4343:
[----:B------:R-:W2:Y:S01]  /*245a0*/  LDL.LU R2, [R1+0x3c] ;  /* 0x00003c0001027983 */ /* 0x000ea20000300800 */
[----:B------:R-:W-:-:S05]  /*245b0*/  IMAD.MOV R8, RZ, RZ, -R8 ;  /* 0x000000ffff087224 */ /* 0x000fca00078e0a08 */
[----:B--2---:R-:W-:-:S13]  /*245c0*/  ISETP.NE.AND P0, PT, R2, R8, PT ;  /* 0x000000080200720c */ /* 0x004fda0003f05270 */
[----:B------:R-:W-:Y:S05]  /*245d0*/  @!P0 BRA `(.L_x_4342) ;  /* 0x00000018001c8947 */ /* 0x000fea0003800000 */
[----:B------:R0:W5:Y:S02]  /*245e0*/  LDL R8, [R1] ;  /* 0x0000000001087983 */ /* 0x0001640000100800 */
.L_x_4399:
[----:B--2---:R-:W2:Y:S04]  /*245f0*/  LDL R4, [R1+0x8] ;  /* 0x0000080001047983 */ /* 0x004ea80000100800 */
[----:B------:R-:W4:Y:S04]  /*24600*/  LDL R3, [R1+0xc] ;  /* 0x00000c0001037983 */ /* 0x000f280000100800 */
[----:B---3--:R-:W3:Y:S01]  /*24610*/  LDL R2, [R1+0x14] ;  /* 0x0000140001027983 */ /* 0x008ee20000100800 */
[----:B------:R-:W-:Y:S05]  /*24620*/  YIELD ;  /* 0x0000000000007946 */ /* 0x000fea0003800000 */
[----:B------:R-:W-:Y:S01]  /*24630*/  BSSY B1, `(.L_x_4363) ;  /* 0x00000be000017945 */ /* 0x000fe20003800000 */
[----:B--2---:R-:W-:Y:S01]  /*24640*/  LOP3.LUT P1, RZ, R4, 0x4, RZ, 0xc0, !PT ;  /* 0x0000000404ff7812 */ /* 0x004fe2000782c0ff */
[----:B----4-:R-:W-:-:S05]  /*24650*/  VIADD R4, R3, 0x1 ;  /* 0x0000000103047836 */ /* 0x010fca0000000000 */
[----:B------:R-:W-:-:S04]  /*24660*/  ISETP.NE.AND P0, PT, R4, 0x2, PT ;  /* 0x000000020400780c */ /* 0x000fc80003f05270 */
[----:B-1----:R-:W-:Y:S02]  /*24670*/  SEL R5, RZ, 0x1, P0 ;  /* 0x00000001ff057807 */ /* 0x002fe40000000000 */
        /* <DEDUP_REMOVED lines=27> */
.L_x_4365:
[----:B------:R-:W2:Y:S01]  /*24830*/  LDL R2, [R1+0x4] ;  /* 0x0000040001027983 */ /* 0x000ea20000100800 */
[----:B------:R-:W-:Y:S01]  /*24840*/  BSSY B2, `(.L_x_4366) ;  /* 0x0000005000027945 */ /* 0x000fe20003800000 */
[----:B--2---:R-:W-:Y:S01]  /*24850*/  IMAD R3, R4, 0x8, R2 ;  /* 0x0000000804037824 */ /* 0x004fe200078e0202 */
[----:B------:R-:W-:-:S04]  /*24860*/  SHF.L.U32 R2, R5, 0x1f, RZ ;  /* 0x0000001f05027819 */ /* 0x000fc800000006ff */
[----:B------:R-:W2:Y:S02]  /*24870*/  SYNCS.PHASECHK.TRANS64.TRYWAIT P0, [R3+URZ+0x36840], R2 ;  /* 0x03684002030075a7 */ /* 0x000ea4000800017f */
[----:B--2---:R-:W-:Y:S05]  /*24880*/  @!P0 BRA `(.L_x_4367) ;  /* 0x0000004000b08947 */ /* 0x004fea0003800000 */
.L_x_4491:
[----:B------:R-:W-:Y:S05]  /*24890*/  BSYNC B2 ;  /* 0x0000000000027941 */ /* 0x000fea0003800000 */
.L_x_4366:
        /* <DEDUP_REMOVED lines=11> */
.L_x_4369:
[----:B------:R-:W-:Y:S05]  /*24950*/  BSYNC B2 ;  /* 0x0000000000027941 */ /* 0x000fea0003800000 */
.L_x_4368:
        /* <DEDUP_REMOVED lines=13> */
.L_x_4370:
        /* <DEDUP_REMOVED lines=16> */
.L_x_4371:
        /* <DEDUP_REMOVED lines=16> */
.L_x_4372:
        /* <DEDUP_REMOVED lines=18> */
.L_x_4492:
[----:B------:R-:W-:Y:S05]  /*24d50*/  BSYNC B2 ;  /* 0x0000000000027941 */ /* 0x000fea0003800000 */
.L_x_4373:
        /* <DEDUP_REMOVED lines=10> */
.L_x_4375:
[----:B------:R-:W2:Y:S01]  /*24e00*/  LDL R3, [R1+0x8] ;  /* 0x0000080001037983 */ /* 0x000ea20000100800 */
[----:B------:R-:W-:Y:S01]  /*24e10*/  BSSY B2, `(.L_x_4376) ;  /* 0x0000004000027945 */ /* 0x000fe20003800000 */
[----:B--2---:R-:W-:-:S13]  /*24e20*/  LOP3.LUT P0, RZ, R3, 0x8, RZ, 0xc0, !PT ;  /* 0x0000000803ff7812 */ /* 0x004fda000780c0ff */
[----:B------:R-:W-:Y:S05]  /*24e30*/  @P0 BRA `(.L_x_4377) ;  /* 0x0000000000040947 */ /* 0x000fea0003800000 */
[----:B------:R-:W-:Y:S01]  /*24e40*/  BPT.TRAP 0x1 ;  /* 0x000000040000795c */ /* 0x000fe20000300000 */
.L_x_4377:
[----:B------:R-:W-:Y:S05]  /*24e50*/  BSYNC B2 ;  /* 0x0000000000027941 */ /* 0x000fea0003800000 */
.L_x_4376:
        /* <DEDUP_REMOVED lines=14> */
.L_x_4378:
        /* <DEDUP_REMOVED lines=16> */
.L_x_4379:
        /* <DEDUP_REMOVED lines=16> */
.L_x_4380:
        /* <DEDUP_REMOVED lines=13> */
.L_x_4364:
[----:B------:R-:W-:Y:S05]  /*25210*/  BSYNC B1 ;  /* 0x0000000000017941 */ /* 0x000fea0003800000 */
.L_x_4363:
        /* <DEDUP_REMOVED lines=35> */
.L_x_4383:
[----:B------:R-:W3:Y:S01]  /*25450*/  LDL R2, [R1+0x4] ;  /* 0x0000040001027983 */ /* 0x000ee20000100800 */
[----:B------:R-:W-:Y:S01]  /*25460*/  BSSY B2, `(.L_x_4384) ;  /* 0x0000005000027945 */ /* 0x000fe20003800000 */
[----:B---3--:R-:W-:Y:S01]  /*25470*/  IMAD R3, R11, 0x8, R2 ;  /* 0x000000080b037824 */ /* 0x008fe200078e0202 */
[----:B------:R-:W-:-:S04]  /*25480*/  SHF.L.U32 R2, R10, 0x1f, RZ ;  /* 0x0000001f0a027819 */ /* 0x000fc800000006ff */
[----:B------:R-:W3:Y:S02]  /*25490*/  SYNCS.PHASECHK.TRANS64.TRYWAIT P0, [R3+URZ+0x36840], R2 ;  /* 0x03684002030075a7 */ /* 0x000ee4000800017f */
[----:B---3--:R-:W-:Y:S05]  /*254a0*/  @!P0 BRA `(.L_x_4385) ;  /* 0x0000003400d08947 */ /* 0x008fea0003800000 */
.L_x_4493:
[----:B------:R-:W-:Y:S05]  /*254b0*/  BSYNC B2 ;  /* 0x0000000000027941 */ /* 0x000fea0003800000 */
.L_x_4384:
        /* <DEDUP_REMOVED lines=11> */
.L_x_4387:
[----:B------:R-:W-:Y:S05]  /*25570*/  BSYNC B2 ;  /* 0x0000000000027941 */ /* 0x000fea0003800000 */
.L_x_4386:
        /* <DEDUP_REMOVED lines=14> */
.L_x_4388:
        /* <DEDUP_REMOVED lines=16> */
.L_x_4389:
        /* <DEDUP_REMOVED lines=16> */
.L_x_4390:
        /* <DEDUP_REMOVED lines=16> */
.L_x_4494:
[----:B------:R-:W-:Y:S05]  /*25960*/  BSYNC B2 ;  /* 0x0000000000027941 */ /* 0x000fea0003800000 */
.L_x_4391:
        /* <DEDUP_REMOVED lines=10> */
.L_x_4393:
[----:B------:R-:W2:Y:S01]  /*25a10*/  LDL R3, [R1+0x8] ;  /* 0x0000080001037983 */ /* 0x000ea20000100800 */
[----:B------:R-:W-:Y:S01]  /*25a20*/  BSSY B2, `(.L_x_4394) ;  /* 0x0000004000027945 */ /* 0x000fe20003800000 */
[----:B--2---:R-:W-:-:S13]  /*25a30*/  LOP3.LUT P0, RZ, R3, 0x8, RZ, 0xc0, !PT ;  /* 0x0000000803ff7812 */ /* 0x004fda000780c0ff */
[----:B------:R-:W-:Y:S05]  /*25a40*/  @P0 BRA `(.L_x_4395) ;  /* 0x0000000000040947 */ /* 0x000fea0003800000 */
[----:B------:R-:W-:Y:S01]  /*25a50*/  BPT.TRAP 0x1 ;  /* 0x000000040000795c */ /* 0x000fe20000300000 */
.L_x_4395:
[----:B------:R-:W-:Y:S05]  /*25a60*/  BSYNC B2 ;  /* 0x0000000000027941 */ /* 0x000fea0003800000 */
.L_x_4394:
        /* <DEDUP_REMOVED lines=13> */
.L_x_4396:
        /* <DEDUP_REMOVED lines=16> */
.L_x_4397:
        /* <DEDUP_REMOVED lines=16> */
.L_x_4398:
        /* <DEDUP_REMOVED lines=13> */
.L_x_4382:
[----:B------:R-:W-:Y:S05]  /*25e10*/  BSYNC B1 ;  /* 0x0000000000017941 */ /* 0x000fea0003800000 */
.L_x_4381:
[C---:B------:R-:W-:Y:S01]  /*25e20*/  ISETP.GT.AND P0, PT, R0.reuse, 0x1, PT ;  /* 0x000000010000780c */ /* 0x040fe20003f04270 */
[----:B------:R-:W-:-:S12]  /*25e30*/  VIADD R0, R0, 0xfffffffe ;  /* 0xfffffffe00007836 */ /* 0x000fd80000000000 */
[----:B------:R-:W-:Y:S05]  /*25e40*/  @P0 BRA `(.L_x_4399) ;  /* 0xffffffe400e80947 */ /* 0x000fea000383ffff */
.L_x_4342:
[----:B------:R-:W-:Y:S05]  /*25e50*/  BSYNC B0 ;  /* 0x0000000000007941 */ /* 0x000fea0003800000 */
.L_x_4341:
        /* <DEDUP_REMOVED lines=8> */
[----:B------:R-:W4:Y:S02]  /*25ee0*/  FLO.U32 R0, UR4 ;  /* 0x0000000400007d00 */ /* 0x000f2400080e0000 */
        /* <DEDUP_REMOVED lines=8> */
.L_x_4401:
[----:B------:R-:W-:Y:S05]  /*25f70*/  BSYNC B0 ;  /* 0x0000000000007941 */ /* 0x000fea0003800000 */
.L_x_4400:
        /* <DEDUP_REMOVED lines=12> */
.L_x_4495:
[----:B------:R-:W-:Y:S05]  /*26040*/  BSYNC B1 ;  /* 0x0000000000017941 */ /* 0x000fea0003800000 */
.L_x_4404:
        /* <DEDUP_REMOVED lines=10> */
.L_x_4406:
[----:B------:R-:W2:Y:S01]  /*260f0*/  LDL R0, [R1+0x8] ;  /* 0x0000080001007983 */ /* 0x000ea20000100800 */
[----:B------:R-:W-:Y:S01]  /*26100*/  BSSY B1, `(.L_x_4407) ;  /* 0x0000004000017945 */ /* 0x000fe20003800000 */
[----:B--2---:R-:W-:-:S13]  /*26110*/  LOP3.LUT P0, RZ, R0, 0x8, RZ, 0xc0, !PT ;  /* 0x0000000800ff7812 */ /* 0x004fda000780c0ff */
[----:B------:R-:W-:Y:S05]  /*26120*/  @P0 BRA `(.L_x_4408) ;  /* 0x0000000000040947 */ /* 0x000fea0003800000 */
[----:B------:R-:W-:Y:S01]  /*26130*/  BPT.TRAP 0x1 ;  /* 0x000000040000795c */ /* 0x000fe20000300000 */
.L_x_4408:
[----:B------:R-:W-:Y:S05]  /*26140*/  BSYNC B1 ;  /* 0x0000000000017941 */ /* 0x000fea0003800000 */
.L_x_4407:
[----:B-1----:R-:W2:Y:S04]  /*26150*/  LDL R5, [R1+0x4] ;  /* 0x0000040001057983 */ /* 0x002ea80000100800 */
[----:B------:R-:W2:Y:S04]  /*26160*/  LDL R0, [R1+0xc] ;  /* 0x00000c0001007983 */ /* 0x000ea80000100800 */
[----:B------:R-:W4:Y:S04]  /*26170*/  LDL.LU R4, [R1+0x1c] ;  /* 0x00001c0001047983 */ /* 0x000f280000300800 */
        /* <DEDUP_REMOVED lines=9> */
[----:B----4-:R-:W-:Y:S02]  /*26210*/  IMAD R3, R3, 0x70, R4 ;  /* 0x0000007003037824 */ /* 0x010fe400078e0204 */
[----:B------:R-:W-:-:S07]  /*26220*/  VIADD R4, R0, 0x400 ;  /* 0x0000040000047836 */ /* 0x000fce0000000000 */
.L_x_4409:
        /* <DEDUP_REMOVED lines=16> */
.L_x_4410:
        /* <DEDUP_REMOVED lines=16> */
.L_x_4411:
        /* <DEDUP_REMOVED lines=11> */
.L_x_4403:
[----:B------:R-:W-:Y:S05]  /*264e0*/  BSYNC B0 ;  /* 0x0000000000007941 */ /* 0x000fea0003800000 */
.L_x_4402:
        /* <DEDUP_REMOVED lines=9> */
.L_x_4321:
[----:B------:R-:W-:Y:S05]  /*26580*/  BSYNC B7 ;  /* 0x0000000000077941 */ /* 0x000fea0003800000 */
.L_x_4319:
[----:B---3-5:R-:W2:Y:S02]  /*26590*/  LDL R8, [R1+0x8] ;  /* 0x0000080001087983 */ /* 0x028ea40000100800 */
        /* <DEDUP_REMOVED lines=12> */
.L_x_4412:
[----:B------:R-:W2:Y:S01]  /*26660*/  LDL R7, [R1+0x2c] ;  /* 0x00002c0001077983 */ /* 0x000ea20000100800 */
[----:B------:R-:W-:Y:S01]  /*26670*/  UMOV UR4, 0xffffffff ;  /* 0xffffffff00047882 */ /* 0x000fe20000000000 */
[----:B--2---:R-:W-:Y:S02]  /*26680*/  ISETP.NE.AND P5, PT, R7, 0x1f, PT ;  /* 0x0000001f0700780c */ /* 0x004fe40003fa5270 */
[----:B------:R-:W-:Y:S11]  /*26690*/  BRA.DIV UR4, `(.L_x_4414) ;  /* 0x0000002604907947 */ /* 0x000ff6000b800000 */
[----:B-1----:R-:W-:Y:S01]  /*266a0*/  IMAD.IADD R0, R19, 0x1, R7 ;  /* 0x0000000113007824 */ /* 0x002fe200078e0207 */
[----:B------:R-:W-:Y:S01]  /*266b0*/  ULDC UR4, c[0x0][0xc3c] ;  /* 0x00030f0000047ab9 */ /* 0x000fe20000000800 */
[----:B------:R-:W-:-:S03]  /*266c0*/  LOP3.LUT P4, RZ, R8, 0x1, RZ, 0xc0, !PT ;  /* 0x0000000108ff7812 */ /* 0x000fc6000788c0ff */
        /* <DEDUP_REMOVED lines=27> */
[----:B------:R0:W1:Y:S02]  /*26880*/  SHFL.IDX PT, R6, R5, 0x1f, 0x1f ;  /* 0x03e01f0005067f89 */ /* 0x00006400000e0000 */
.L_x_4505:
[----:B------:R-:W-:Y:S02]  /*26890*/  ULDC UR4, c[0x0][0xc38] ;  /* 0x00030e0000047ab9 */ /* 0x000fe40000000800 */
[----:B------:R-:W-:-:S04]  /*268a0*/  IMAD.U32 R16, RZ, RZ, UR4 ;  /* 0x00000004ff107e24 */ /* 0x000fc8000f8e00ff */
[----:B-1----:R-:W-:-:S04]  /*268b0*/  IMAD R6, R6, R16, RZ ;  /* 0x0000001006067224 */ /* 0x002fc800078e02ff */
[----:B------:R-:W-:-:S05]  /*268c0*/  IMAD.IADD R4, R4, 0x1, R6 ;  /* 0x0000000104047824 */ /* 0x000fca00078e0206 */
[----:B------:R-:W-:-:S13]  /*268d0*/  ISETP.GT.AND P4, PT, R4, R0, PT ;  /* 0x000000000400720c */ /* 0x000fda0003f84270 */
[----:B------:R-:W-:Y:S05]  /*268e0*/  @P4 BRA `(.L_x_4415) ;  /* 0x0000000000a04947 */ /* 0x000fea0003800000 */
.L_x_4420:
[----:B------:R-:W1:Y:S01]  /*268f0*/  LDC R2, c[0x0][0xc3c] ;  /* 0x00030f00ff027b82 */ /* 0x000e620000000800 */
[----:B------:R-:W-:-:S05]  /*26900*/  VIADD R19, R19, 0x1f ;  /* 0x0000001f13137836 */ /* 0x000fca0000000000 */
[----:B-1----:R-:W-:-:S13]  /*26910*/  ISETP.GE.AND P4, PT, R19, R2, PT ;  /* 0x000000021300720c */ /* 0x002fda0003f86270 */
[----:B------:R-:W-:Y:S05]  /*26920*/  @P4 BRA `(.L_x_4416) ;  /* 0x0000000400484947 */ /* 0x000fea0003800000 */
[----:B------:R-:W0:Y:S01]  /*26930*/  LDL R3, [R1+0x2c] ;  /* 0x00002c0001037983 */ /* 0x000e220000100800 */
[----:B------:R-:W-:Y:S01]  /*26940*/  BSSY B0, `(.L_x_4417) ;  /* 0x0000008000007945 */ /* 0x000fe20003800000 */
[----:B0-----:R-:W-:-:S05]  /*26950*/  IMAD.IADD R5, R19, 0x1, R3 ;  /* 0x0000000113057824 */ /* 0x001fca00078e0203 */
[----:B------:R-:W-:Y:S01]  /*26960*/  ISETP.GE.OR P4, PT, R5, R2, !P5 ;  /* 0x000000020500720c */ /* 0x000fe20006f86670 */
[----:B------:R-:W-:-:S12]  /*26970*/  IMAD.MOV.U32 R2, RZ, RZ, RZ ;  /* 0x000000ffff027224 */ /* 0x000fd800078e00ff */
[----:B------:R-:W-:Y:S05]  /*26980*/  @P4 BRA `(.L_x_4418) ;  /* 0x00000000000c4947 */ /* 0x000fea0003800000 */
[----:B------:R-:W0:Y:S02]  /*26990*/  LDC.64 R2, c[0x0][0xc80] ;  /* 0x00032000ff027b82 */ /* 0x000e240000000a00 */
[----:B0-----:R-:W-:-:S06]  /*269a0*/  IMAD.WIDE R2, R5, 0x4, R2 ;  /* 0x0000000405027825 */ /* 0x001fcc00078e0202 */
[----:B------:R0:W5:Y:S02]  /*269b0*/  LDG.E R2, desc[UR60][R2.64] ;  /* 0x0000003c02027981 */ /* 0x000164000c1e1900 */
.L_x_4418:
[----:B------:R-:W-:Y:S05]  /*269c0*/  BSYNC B0 ;  /* 0x0000000000007941 */ /* 0x000fea0003800000 */
.L_x_4417:
[----:B------:R-:W-:-:S03]  /*269d0*/  UMOV UR4, 0xffffffff ;  /* 0xffffffff00047882 */ /* 0x000fc60000000000 */
[----:B------:R-:W-:Y:S05]  /*269e0*/  BRA.DIV UR4, `(.L_x_4419) ;  /* 0x0000002604f87947 */ /* 0x000fea000b800000 */
[----:B0-----:R-:W2:Y:S02]  /*269f0*/  LDL R3, [R1+0x8] ;  /* 0x0000080001037983 */ /* 0x001ea40000100800 */
[----:B--2---:R-:W-:Y:S02]  /*26a00*/  LOP3.LUT P4, RZ, R3, 0x1, RZ, 0xc0, !PT ;  /* 0x0000000103ff7812 */ /* 0x004fe4000788c0ff */
        /* <DEDUP_REMOVED lines=16> */
.L_x_4513:
[----:B------:R-:W-:Y:S02]  /*26b10*/  ULDC UR4, c[0x0][0xc38] ;  /* 0x00030e0000047ab9 */ /* 0x000fe40000000800 */
[----:B------:R-:W-:-:S04]  /*26b20*/  IMAD.U32 R16, RZ, RZ, UR4 ;  /* 0x00000004ff107e24 */ /* 0x000fc8000f8e00ff */
[----:B-1----:R-:W-:-:S04]  /*26b30*/  IMAD R6, R6, R16, RZ ;  /* 0x0000001006067224 */ /* 0x002fc800078e02ff */
[----:B------:R-:W-:-:S05]  /*26b40*/  IMAD.IADD R4, R6, 0x1, R4 ;  /* 0x0000000106047824 */ /* 0x000fca00078e0204 */
[----:B------:R-:W-:-:S13]  /*26b50*/  ISETP.GT.AND P4, PT, R4, R0, PT ;  /* 0x000000000400720c */ /* 0x000fda0003f84270 */
[----:B------:R-:W-:Y:S05]  /*26b60*/  @!P4 BRA `(.L_x_4420) ;  /* 0xfffffffc0060c947 */ /* 0x000fea000383ffff */
.L_x_4415:
        /* <DEDUP_REMOVED lines=8> */
.L_x_4517:
[----:B------:R-:W-:Y:S01]  /*26bf0*/  ISETP.NE.AND P0, PT, R3, RZ, PT ;  /* 0x000000ff0300720c */ /* 0x000fe20003f05270 */
[----:B-1----:R-:W-:-:S12]  /*26c00*/  IMAD.MOV.U32 R2, RZ, RZ, RZ ;  /* 0x000000ffff027224 */ /* 0x002fd800078e00ff */
[----:B------:R-:W-:Y:S05]  /*26c10*/  @!P0 BRA `(.L_x_4422) ;  /* 0x0000000000108947 */ /* 0x000fea0003800000 */
[----:B------:R-:W-:Y:S01]  /*26c20*/  UMOV UR4, 0xffffffff ;  /* 0xffffffff00047882 */ /* 0x000fe20000000000 */
[----:B------:R-:W-:Y:S02]  /*26c30*/  VIADD R12, R4, 0xffffffff ;  /* 0xffffffff040c7836 */ /* 0x000fe40000000000 */
[----:B------:R-:W-:Y:S05]  /*26c40*/  BRA.DIV UR4, `(.L_x_4423) ;  /* 0x0000002a04887947 */ /* 0x000fea000b800000 */
[----:B------:R1:W3:Y:S02]  /*26c50*/  SHFL.IDX PT, R2, R5, R12, 0x1f ;  /* 0x00001f0c05027589 */ /* 0x0002e400000e0000 */
.L_x_4422:
        /* <DEDUP_REMOVED lines=31> */
.L_x_4416:
[----:B------:R-:W-:Y:S01]  /*26e50*/  UMOV UR4, URZ ;  /* 0x0000003f00047c82 */ /* 0x000fe20008000000 */
[----:B------:R-:W-:Y:S01]  /*26e60*/  UMOV UR5, URZ ;  /* 0x0000003f00057c82 */ /* 0x000fe20008000000 */
[----:B------:R-:W-:Y:S01]  /*26e70*/  ULDC UR6, c[0x0][0xc3c] ;  /* 0x00030f0000067ab9 */ /* 0x000fe20000000800 */
[----:B------:R-:W-:Y:S02]  /*26e80*/  IMAD.MOV.U32 R16, RZ, RZ, R0 ;  /* 0x000000ffff107224 */ /* 0x000fe400078e0000 */
[----:B------:R-:W-:Y:S02]  /*26e90*/  IMAD.U32 R17, RZ, RZ, UR4 ;  /* 0x00000004ff117e24 */ /* 0x000fe4000f8e00ff */
[----:B------:R-:W-:Y:S02]  /*26ea0*/  IMAD.U32 R18, RZ, RZ, UR5 ;  /* 0x00000005ff127e24 */ /* 0x000fe4000f8e00ff */
[----:B------:R-:W-:-:S07]  /*26eb0*/  IMAD.U32 R19, RZ, RZ, UR6 ;  /* 0x00000006ff137e24 */ /* 0x000fce000f8e00ff */
.L_x_4424:
        /* <DEDUP_REMOVED lines=11> */
.L_x_4413:
[----:B------:R-:W-:Y:S02]  /*26f70*/  ULDC UR4, c[0x0][0xc3c] ;  /* 0x00030f0000047ab9 */ /* 0x000fe40000000800 */
[----:B---3--:R-:W-:-:S13]  /*26f80*/  ISETP.GE.AND P0, PT, R19, UR4, PT ;  /* 0x0000000413007c0c */ /* 0x008fda000bf06270 */
[----:B------:R-:W-:Y:S05]  /*26f90*/  @!P0 BRA `(.L_x_4425) ;  /* 0xffffff9000808947 */ /* 0x000fea000383ffff */
[----:B------:R-:W-:Y:S05]  /*26fa0*/  BSYNC B8 ;  /* 0x0000000000087941 */ /* 0x000fea0003800000 */
.L_x_4275:
        /* <DEDUP_REMOVED lines=12> */
.L_x_4520:
[----:B------:R-:W-:Y:S05]  /*27070*/  BSYNC B0 ;  /* 0x0000000000007941 */ /* 0x000fea0003800000 */
.L_x_4426:
[----:B------:R-:W-:-:S03]  /*27080*/  UMOV UR4, 0xffffffff ;  /* 0xffffffff00047882 */ /* 0x000fc60000000000 */
[----:B------:R-:W-:Y:S05]  /*27090*/  BRA.DIV UR4, `(.L_x_4428) ;  /* 0x0000002604b07947 */ /* 0x000fea000b800000 */
[----:B------:R-:W1:Y:S02]  /*270a0*/  S2R R2, SR_TID.X ;  /* 0x0000000000027919 */ /* 0x000e640000002100 */
[----:B-1----:R-:W-:-:S04]  /*270b0*/  SHF.R.U32.HI R2, RZ, 0x5, R2 ;  /* 0x00000005ff027819 */ /* 0x002fc80000011602 */
[----:B------:R-:W-:-:S05]  /*270c0*/  LOP3.LUT R2, R2, 0x3, RZ, 0xc0, !PT ;  /* 0x0000000302027812 */ /* 0x000fca00078ec0ff */
[----:B------:R1:W2:Y:S02]  /*270d0*/  SHFL.IDX PT, R14, R2, RZ, 0x1f ;  /* 0x00001fff020e7589 */ /* 0x0002a400000e0000 */
.L_x_4523:
[----:B--2---:R-:W-:-:S13]  /*270e0*/  ISETP.NE.AND P0, PT, R14, RZ, PT ;  /* 0x000000ff0e00720c */ /* 0x004fda0003f05270 */
[----:B------:R-:W-:Y:S05]  /*270f0*/  @P0 BRA `(.L_x_4060) ;  /* 0x00000000009c0947 */ /* 0x000fea0003800000 */
[----:B------:R-:W-:-:S03]  /*27100*/  UMOV UR4, 0xffffffff ;  /* 0xffffffff00047882 */ /* 0x000fc60000000000 */
[----:B------:R-:W-:Y:S05]  /*27110*/  BRA.DIV UR4, `(.L_x_4429) ;  /* 0x0000002604c47947 */ /* 0x000fea000b800000 */
[----:B------:R-:W-:-:S13]  /*27120*/  ELECT P6, URZ, PT ;  /* 0x00000000003f782f */ /* 0x000fda00038c0000 */
.L_x_4526:
        /* <DEDUP_REMOVED lines=8> */
.L_x_4430:
        /* <DEDUP_REMOVED lines=14> */
.L_x_4527:
[----:B------:R-:W1:Y:S02]  /*27290*/  SYNCS.PHASECHK.TRANS64.TRYWAIT P0, [R7+URZ], R2 ;  /* 0x00000002070075a7 */ /* 0x000e64000800017f */
[----:B-1----:R-:W-:Y:S05]  /*272a0*/  @!P0 BRA `(.L_x_4432) ;  /* 0x0000002400948947 */ /* 0x002fea0003800000 */
.L_x_4528:
[----:B------:R-:W-:Y:S05]  /*272b0*/  @!P2 BRA `(.L_x_4433) ;  /* 0x000000000004a947 */ /* 0x000fea0003800000 */
[----:B------:R-:W-:Y:S01]  /*272c0*/  BPT.TRAP 0x1 ;  /* 0x000000040000795c */ /* 0x000fe20000300000 */
.L_x_4433:
[----:B------:R-:W2:Y:S01]  /*272d0*/  LDL.LU R4, [R1+0xc] ;  /* 0x00000c0001047983 */ /* 0x000ea20000300800 */
[----:B------:R-:W-:-:S04]  /*272e0*/  VIADD R0, R0, 0x36860 ;  /* 0x0003686000007836 */ /* 0x000fc80000000000 */
[----:B--2---:R-:W-:-:S04]  /*272f0*/  IMAD R4, R4, 0x8, R0 ;  /* 0x0000000804047824 */ /* 0x004fc800078e0200 */
[----:B------:R-:W2:Y:S02]  /*27300*/  SYNCS.PHASECHK.TRANS64.TRYWAIT P0, [R4+URZ], R5 ;  /* 0x00000005040075a7 */ /* 0x000ea4000800017f */
[----:B--2---:R-:W-:Y:S05]  /*27310*/  @!P0 BRA `(.L_x_4434) ;  /* 0x00000024008c8947 */ /* 0x004fea0003800000 */
.L_x_4529:
[----:B------:R-:W-:-:S07]  /*27320*/  IMAD R3, R3, 0x8, R0 ;  /* 0x0000000803037824 */ /* 0x000fce00078e0200 */
.L_x_4435:
[----:B---3--:R3:W4:Y:S02]  /*27330*/  SYNCS.PHASECHK.TRANS64.TRYWAIT P0, [R3+URZ], R2 ;  /* 0x00000002030075a7 */ /* 0x008724000800017f */
[----:B----4-:R-:W-:Y:S05]  /*27340*/  @!P0 NANOSLEEP.SYNCS 0x989680 ;  /* 0x009896800000895d */ /* 0x010fea0003900000 */
[----:B------:R-:W4:Y:S02]  /*27350*/  @!P0 SYNCS.PHASECHK.TRANS64 P0, [R3+URZ], R2 ;  /* 0x00000002030085a7 */ /* 0x000f24000800007f */
[----:B----4-:R-:W-:Y:S05]  /*27360*/  @!P0 BRA `(.L_x_4435) ;  /* 0xfffffffc00f08947 */ /* 0x010fea000383ffff */
.L_x_4060:
[----:B------:R-:W-:Y:S05]  /*27370*/  BSYNC B9 ;  /* 0x0000000000097941 */ /* 0x000fea0003800000 */
.L_x_4057:
[----:B------:R-:W-:Y:S05]  /*27380*/  EXIT ;  /* 0x000000000000794d */ /* 0x000fea0003800000 */
.L_x_4078:
[----:B0-----:R0:W1:Y:S02]  /*27390*/  SYNCS.PHASECHK.TRANS64.TRYWAIT P5, [R100+URZ+0x36890], R101 ;  /* 0x03689065640075a7 */ /* 0x00106400080a017f */
[----:B-1----:R-:W-:Y:S05]  /*273a0*/  @!P5 NANOSLEEP.SYNCS 0x989680 ;  /* 0x009896800000d95d */ /* 0x002fea0003900000 */
[----:B------:R-:W1:Y:S02]  /*273b0*/  @!P5 SYNCS.PHASECHK.TRANS64 P5, [R100+URZ+0x36890], R101 ;  /* 0x036890656400d5a7 */ /* 0x000e6400080a007f */
[----:B-1----:R-:W-:Y:S05]  /*273c0*/  @!P5 BRA `(.L_x_4078) ;  /* 0xfffffffc00f0d947 */ /* 0x002fea000383ffff */
[----:B------:R-:W-:Y:S05]  /*273d0*/  BRA `(.L_x_4436) ;  /* 0xfffffdc4005c7947 */ /* 0x000fea000383ffff */
.L_x_4132:
[----:B-1----:R1:W3:Y:S02]  /*273e0*/  SYNCS.PHASECHK.TRANS64.TRYWAIT P5, [R100+URZ+0x36890], R101 ;  /* 0x03689065640075a7 */ /* 0x0022e400080a017f */
[----:B---3--:R-:W-:Y:S05]  /*273f0*/  @!P5 NANOSLEEP.SYNCS 0x989680 ;  /* 0x009896800000d95d */ /* 0x008fea0003900000 */
[----:B------:R-:W3:Y:S02]  /*27400*/  @!P5 SYNCS.PHASECHK.TRANS64 P5, [R100+URZ+0x36890], R101 ;  /* 0x036890656400d5a7 */ /* 0x000ee400080a007f */
[----:B---3--:R-:W-:Y:S05]  /*27410*/  @!P5 BRA `(.L_x_4132) ;  /* 0xfffffffc00f0d947 */ /* 0x008fea000383ffff */
[----:B------:R-:W-:Y:S05]  /*27420*/  BRA `(.L_x_4437) ;  /* 0xfffffdf800d07947 */ /* 0x000fea000383ffff */
.L_x_4157:
[----:B0-----:R0:W1:Y:S02]  /*27430*/  SYNCS.PHASECHK.TRANS64.TRYWAIT P3, [R100+URZ+0x36890], R101 ;  /* 0x03689065640075a7 */ /* 0x001064000806017f */
[----:B-1----:R-:W-:Y:S05]  /*27440*/  @!P3 NANOSLEEP.SYNCS 0x989680 ;  /* 0x009896800000b95d */ /* 0x002fea0003900000 */
[----:B------:R-:W1:Y:S02]  /*27450*/  @!P3 SYNCS.PHASECHK.TRANS64 P3, [R100+URZ+0x36890], R101 ;  /* 0x036890656400b5a7 */ /* 0x000e64000806007f */
[----:B-1----:R-:W-:Y:S05]  /*27460*/  @!P3 BRA `(.L_x_4157) ;  /* 0xfffffffc00f0b947 */ /* 0x002fea000383ffff */
[----:B------:R-:W-:Y:S05]  /*27470*/  BRA `(.L_x_4438) ;  /* 0xfffffe2c00847947 */ /* 0x000fea000383ffff */
.L_x_4163:
[----:B0-----:R0:W1:Y:S02]  /*27480*/  SYNCS.PHASECHK.TRANS64.TRYWAIT P2, [R100+URZ+0x368b0], R101 ;  /* 0x0368b065640075a7 */ /* 0x001064000804017f */
[----:B-1----:R-:W-:Y:S05]  /*27490*/  @!P2 NANOSLEEP.SYNCS 0x989680 ;  /* 0x009896800000a95d */ /* 0x002fea0003900000 */
[----:B------:R-:W1:Y:S02]  /*274a0*/  @!P2 SYNCS.PHASECHK.TRANS64 P2, [R100+URZ+0x368b0], R101 ;  /* 0x0368b0656400a5a7 */ /* 0x000e64000804007f */
[----:B-1----:R-:W-:Y:S05]  /*274b0*/  @!P2 BRA `(.L_x_4163) ;  /* 0xfffffffc00f0a947 */ /* 0x002fea000383ffff */
[----:B------:R-:W-:Y:S05]  /*274c0*/  BRA `(.L_x_4439) ;  /* 0xfffffe30009c7947 */ /* 0x000fea000383ffff */
.L_x_4181:
        /* <DEDUP_REMOVED lines=8> */
.L_x_4441:
[----:B------:R-:W-:Y:S05]  /*27550*/  BSYNC B1 ;  /* 0x0000000000017941 */ /* 0x000fea0003800000 */
.L_x_4440:
        /* <DEDUP_REMOVED lines=8> */
.L_x_4442:
[----:B------:R-:W-:Y:S02]  /*275e0*/  IMAD.MOV.U32 R13, RZ, RZ, R27 ;  /* 0x000000ffff0d7224 */ /* 0x000fe400078e001b */
[----:B------:R-:W-:-:S07]  /*275f0*/  IMAD.MOV.U32 R3, RZ, RZ, R14 ;  /* 0x000000ffff037224 */ /* 0x000fce00078e000e */
[----:B------:R-:W-:Y:S05]  /*27600*/  WARPSYNC.COLLECTIVE R15, `(.L_x_4443) ;  /* 0x000000000f087348 */ /* 0x000fea0003c00000 */
[----:B------:R0:W1:Y:S02]  /*27610*/  SHFL.IDX P6, R14, R13, R12, R11 ;  /* 0x0000000c0d0e7389 */ /* 0x00006400000c000b */
[----:B01----:R-:W-:Y:S01]  /*27620*/  ENDCOLLECTIVE ;  /* 0x000000000000791b */ /* 0x003fe20003800000 */
.L_x_4443:
[----:B------:R-:W-:Y:S02]  /*27630*/  IMAD.MOV.U32 R13, RZ, RZ, R26 ;  /* 0x000000ffff0d7224 */ /* 0x000fe400078e001a */
[----:B------:R-:W-:-:S07]  /*27640*/  IMAD.MOV.U32 R4, RZ, RZ, R14 ;  /* 0x000000ffff047224 */ /* 0x000fce00078e000e */
[----:B------:R-:W-:Y:S05]  /*27650*/  WARPSYNC.COLLECTIVE R15, `(.L_x_4444) ;  /* 0x000000000f087348 */ /* 0x000fea0003c00000 */
[----:B------:R0:W1:Y:S02]  /*27660*/  SHFL.IDX P6, R14, R13, R12, R11 ;  /* 0x0000000c0d0e7389 */ /* 0x00006400000c000b */
[----:B01----:R-:W-:Y:S01]  /*27670*/  ENDCOLLECTIVE ;  /* 0x000000000000791b */ /* 0x003fe20003800000 */
.L_x_4444:
[----:B------:R-:W-:Y:S05]  /*27680*/  BRA `(.L_x_4445) ;  /* 0xfffffe4000347947 */ /* 0x000fea000383ffff */
.L_x_4185:
[----:B0-----:R0:W1:Y:S02]  /*27690*/  SYNCS.PHASECHK.TRANS64.TRYWAIT P0, [R2+URZ+0x36800], R7 ;  /* 0x03680007020075a7 */ /* 0x001064000800017f */
[----:B-1----:R-:W-:Y:S05]  /*276a0*/  @!P0 NANOSLEEP.SYNCS 0x989680 ;  /* 0x009896800000895d */ /* 0x002fea0003900000 */
[----:B------:R-:W1:Y:S02]  /*276b0*/  @!P0 SYNCS.PHASECHK.TRANS64 P0, [R2+URZ+0x36800], R7 ;  /* 0x03680007020085a7 */ /* 0x000e64000800007f */
[----:B-1----:R-:W-:Y:S05]  /*276c0*/  @!P0 BRA `(.L_x_4185) ;  /* 0xfffffffc00f08947 */ /* 0x002fea000383ffff */
[----:B------:R-:W-:Y:S05]  /*276d0*/  BRA `(.L_x_4446) ;  /* 0xfffffe4800bc7947 */ /* 0x000fea000383ffff */
.L_x_4209:
[----:B------:R-:W-:Y:S01]  /*276e0*/  BSSY B1, `(.L_x_4447) ;  /* 0x0000008000017945 */ /* 0x000fe20003800000 */
[----:B------:R-:W-:Y:S01]  /*276f0*/  IMAD.MOV.U32 R13, RZ, RZ, R25 ;  /* 0x000000ffff0d7224 */ /* 0x000fe200078e0019 */
[----:B------:R-:W-:Y:S01]  /*27700*/  MOV R12, RZ ;  /* 0x000000ff000c7202 */ /* 0x000fe20000000f00 */
[----:B------:R-:W-:Y:S02]  /*27710*/  IMAD.MOV.U32 R11, RZ, RZ, 0x1c1f ;  /* 0x00001c1fff0b7424 */ /* 0x000fe400078e00ff */
[----:B------:R-:W-:-:S07]  /*27720*/  IMAD.MOV.U32 R15, RZ, RZ, -0x1 ;  /* 0xffffffffff0f7424 */ /* 0x000fce00078e00ff */
[----:B------:R-:W-:Y:S05]  /*27730*/  WARPSYNC.COLLECTIVE R15, `(.L_x_4448) ;  /* 0x000000000f087348 */ /* 0x000fea0003c00000 */
[----:B------:R0:W1:Y:S02]  /*27740*/  SHFL.IDX P6, R14, R13, R12, R11 ;  /* 0x0000000c0d0e7389 */ /* 0x00006400000c000b */
[----:B01----:R-:W-:Y:S01]  /*27750*/  ENDCOLLECTIVE ;  /* 0x000000000000791b */ /* 0x003fe20003800000 */
.L_x_4448:
[----:B------:R-:W-:Y:S05]  /*27760*/  BSYNC B1 ;  /* 0x0000000000017941 */ /* 0x000fea0003800000 */
.L_x_4447:
        /* <DEDUP_REMOVED lines=8> */
.L_x_4449:
[----:B------:R-:W-:Y:S02]  /*277f0*/  IMAD.MOV.U32 R43, RZ, RZ, R3 ;  /* 0x000000ffff2b7224 */ /* 0x000fe400078e0003 */
[----:B------:R-:W-:Y:S02]  /*27800*/  IMAD.MOV.U32 R13, RZ, RZ, R27 ;  /* 0x000000ffff0d7224 */ /* 0x000fe400078e001b */
[----:B------:R-:W-:-:S07]  /*27810*/  IMAD.MOV.U32 R0, RZ, RZ, R14 ;  /* 0x000000ffff007224 */ /* 0x000fce00078e000e */
[----:B------:R-:W-:Y:S05]  /*27820*/  WARPSYNC.COLLECTIVE R15, `(.L_x_4450) ;  /* 0x000000000f087348 */ /* 0x000fea0003c00000 */
[----:B------:R0:W1:Y:S02]  /*27830*/  SHFL.IDX P6, R14, R13, R12, R11 ;  /* 0x0000000c0d0e7389 */ /* 0x00006400000c000b */
[----:B01----:R-:W-:Y:S01]  /*27840*/  ENDCOLLECTIVE ;  /* 0x000000000000791b */ /* 0x003fe20003800000 */
.L_x_4450:
[----:B------:R-:W-:Y:S02]  /*27850*/  IMAD.MOV.U32 R42, RZ, RZ, R0 ;  /* 0x000000ffff2a7224 */ /* 0x000fe400078e0000 */
[----:B------:R-:W-:Y:S02]  /*27860*/  IMAD.MOV.U32 R13, RZ, RZ, R26 ;  /* 0x000000ffff0d7224 */ /* 0x000fe400078e001a */
[----:B------:R-:W-:-:S07]  /*27870*/  IMAD.MOV.U32 R5, RZ, RZ, R14 ;  /* 0x000000ffff057224 */ /* 0x000fce00078e000e */
[----:B------:R-:W-:Y:S05]  /*27880*/  WARPSYNC.COLLECTIVE R15, `(.L_x_4451) ;  /* 0x000000000f087348 */ /* 0x000fea0003c00000 */
[----:B------:R0:W1:Y:S02]  /*27890*/  SHFL.IDX P6, R14, R13, R12, R11 ;  /* 0x0000000c0d0e7389 */ /* 0x00006400000c000b */
[----:B01----:R-:W-:Y:S01]  /*278a0*/  ENDCOLLECTIVE ;  /* 0x000000000000791b */ /* 0x003fe20003800000 */
.L_x_4451:
[----:B------:R-:W-:Y:S05]  /*278b0*/  BRA `(.L_x_4452) ;  /* 0xfffffe6800687947 */ /* 0x000fea000383ffff */
.L_x_4213:
[----:B0-----:R0:W1:Y:S02]  /*278c0*/  SYNCS.PHASECHK.TRANS64.TRYWAIT P0, [R2+URZ+0x36800], R5 ;  /* 0x03680005020075a7 */ /* 0x001064000800017f */
[----:B-1----:R-:W-:Y:S05]  /*278d0*/  @!P0 NANOSLEEP.SYNCS 0x989680 ;  /* 0x009896800000895d */ /* 0x002fea0003900000 */
[----:B------:R-:W1:Y:S02]  /*278e0*/  @!P0 SYNCS.PHASECHK.TRANS64 P0, [R2+URZ+0x36800], R5 ;  /* 0x03680005020085a7 */ /* 0x000e64000800007f */
[----:B-1----:R-:W-:Y:S05]  /*278f0*/  @!P0 BRA `(.L_x_4213) ;  /* 0xfffffffc00f08947 */ /* 0x002fea000383ffff */
[----:B------:R-:W-:Y:S05]  /*27900*/  BRA `(.L_x_4453) ;  /* 0xfffffe70005c7947 */ /* 0x000fea000383ffff */
.L_x_4227:
[----:B-1----:R1:W2:Y:S02]  /*27910*/  SYNCS.PHASECHK.TRANS64.TRYWAIT P2, [R0+URZ+0x36830], R3 ;  /* 0x03683003000075a7 */ /* 0x0022a4000804017f */
[----:B--2---:R-:W-:Y:S05]  /*27920*/  @!P2 NANOSLEEP.SYNCS 0x989680 ;  /* 0x009896800000a95d */ /* 0x004fea0003900000 */
[----:B------:R-:W2:Y:S02]  /*27930*/  @!P2 SYNCS.PHASECHK.TRANS64 P2, [R0+URZ+0x36830], R3 ;  /* 0x036830030000a5a7 */ /* 0x000ea4000804007f */
[----:B--2---:R-:W-:Y:S05]  /*27940*/  @!P2 BRA `(.L_x_4227) ;  /* 0xfffffffc00f0a947 */ /* 0x004fea000383ffff */
[----:B------:R-:W-:Y:S05]  /*27950*/  BRA `(.L_x_4226) ;  /* 0xfffffe94007c7947 */ /* 0x000fea000383ffff */
.L_x_4234:
[----:B-1----:R1:W2:Y:S02]  /*27960*/  SYNCS.PHASECHK.TRANS64.TRYWAIT P2, [R12+URZ+0x36830], R5 ;  /* 0x036830050c0075a7 */ /* 0x0022a4000804017f */
[----:B--2---:R-:W-:Y:S05]  /*27970*/  @!P2 NANOSLEEP.SYNCS 0x989680 ;  /* 0x009896800000a95d */ /* 0x004fea0003900000 */
[----:B------:R-:W2:Y:S02]  /*27980*/  @!P2 SYNCS.PHASECHK.TRANS64 P2, [R12+URZ+0x36830], R5 ;  /* 0x036830050c00a5a7 */ /* 0x000ea4000804007f */
[----:B--2---:R-:W-:Y:S05]  /*27990*/  @!P2 BRA `(.L_x_4234) ;  /* 0xfffffffc00f0a947 */ /* 0x004fea000383ffff */
[----:B------:R-:W-:Y:S05]  /*279a0*/  BRA `(.L_x_4233) ;  /* 0xfffffef000007947 */ /* 0x000fea000383ffff */
.L_x_4239:
[----:B-1----:R1:W2:Y:S02]  /*279b0*/  SYNCS.PHASECHK.TRANS64.TRYWAIT P2, [R14+URZ+0x36850], R0 ;  /* 0x036850000e0075a7 */ /* 0x0022a4000804017f */
[----:B--2---:R-:W-:Y:S05]  /*279c0*/  @!P2 NANOSLEEP.SYNCS 0x989680 ;  /* 0x009896800000a95d */ /* 0x004fea0003900000 */
[----:B------:R-:W2:Y:S02]  /*279d0*/  @!P2 SYNCS.PHASECHK.TRANS64 P2, [R14+URZ+0x36850], R0 ;  /* 0x036850000e00a5a7 */ /* 0x000ea4000804007f */
[----:B--2---:R-:W-:Y:S05]  /*279e0*/  @!P2 BRA `(.L_x_4239) ;  /* 0xfffffffc00f0a947 */ /* 0x004fea000383ffff */
[----:B------:R-:W-:Y:S05]  /*279f0*/  BRA `(.L_x_4238) ;  /* 0xffffff2400a47947 */ /* 0x000fea000383ffff */
.L_x_4245:
[----:B-1----:R1:W2:Y:S02]  /*27a00*/  SYNCS.PHASECHK.TRANS64.TRYWAIT P0, [R0+URZ+0x36850], R3 ;  /* 0x03685003000075a7 */ /* 0x0022a4000800017f */
[----:B--2---:R-:W-:Y:S05]  /*27a10*/  @!P0 NANOSLEEP.SYNCS 0x989680 ;  /* 0x009896800000895d */ /* 0x004fea0003900000 */
[----:B------:R-:W2:Y:S02]  /*27a20*/  @!P0 SYNCS.PHASECHK.TRANS64 P0, [R0+URZ+0x36850], R3 ;  /* 0x03685003000085a7 */ /* 0x000ea4000800007f */
[----:B--2---:R-:W-:Y:S05]  /*27a30*/  @!P0 BRA `(.L_x_4245) ;  /* 0xfffffffc00f08947 */ /* 0x004fea000383ffff */
[----:B------:R-:W-:Y:S05]  /*27a40*/  BRA `(.L_x_4244) ;  /* 0xffffff4800607947 */ /* 0x000fea000383ffff */
.L_x_4281:
        /* <DEDUP_REMOVED lines=11> */
.L_x_4455:
[----:B------:R-:W-:Y:S05]  /*27b00*/  BSYNC B1 ;  /* 0x0000000000017941 */ /* 0x000fea0003800000 */
.L_x_4454:
[----:B------:R-:W-:Y:S05]  /*27b10*/  BRA `(.L_x_4456) ;  /* 0xffffff8c00747947 */ /* 0x000fea000383ffff */
.L_x_4283:
[----:B------:R-:W-:Y:S01]  /*27b20*/  BSSY B1, `(.L_x_4457) ;  /* 0x0000006000017945 */ /* 0x000fe20003800000 */
[----:B------:R-:W-:-:S07]  /*27b30*/  IMAD.MOV.U32 R15, RZ, RZ, -0x1 ;  /* 0xffffffffff0f7424 */ /* 0x000fce00078e00ff */
[----:B0-----:R-:W-:Y:S05]  /*27b40*/  WARPSYNC.COLLECTIVE R15, `(.L_x_4458) ;  /* 0x000000000f0c7348 */ /* 0x001fea0003c00000 */
[----:B------:R-:W-:Y:S02]  /*27b50*/  ELECT P6, UR62, PT ;  /* 0x00000000003e782f */ /* 0x000fe400038c0000 */
[----:B------:R-:W-:Y:S01]  /*27b60*/  MOV R14, UR62 ;  /* 0x0000003e000e7c02 */ /* 0x000fe20008000f00 */
[----:B0-----:R-:W-:Y:S10]  /*27b70*/  ENDCOLLECTIVE ;  /* 0x000000000000791b */ /* 0x001ff40003800000 */
.L_x_4458:
[----:B------:R-:W-:Y:S05]  /*27b80*/  BSYNC B1 ;  /* 0x0000000000017941 */ /* 0x000fea0003800000 */
.L_x_4457:
[----:B------:R-:W-:Y:S01]  /*27b90*/  PLOP3.LUT P2, PT, P6, PT, PT, 0x80, 0x0 ;  /* 0x000000000000781c */ /* 0x000fe2000374f070 */
[----:B------:R-:W-:-:S12]  /*27ba0*/  BRA `(.L_x_4282) ;  /* 0xffffff8c00687947 */ /* 0x000fd8000383ffff */
.L_x_4285:
[----:B0-----:R-:W2:Y:S02]  /*27bb0*/  LDL R3, [R1+0x4] ;  /* 0x0000040001037983 */ /* 0x001ea40000100800 */
[----:B--2---:R0:W1:Y:S02]  /*27bc0*/  SYNCS.PHASECHK.TRANS64.TRYWAIT P0, [R3+URZ+0x36820], R2 ;  /* 0x03682002030075a7 */ /* 0x004064000800017f */
[----:B-1----:R-:W-:Y:S05]  /*27bd0*/  @!P0 NANOSLEEP.SYNCS 0x989680 ;  /* 0x009896800000895d */ /* 0x002fea0003900000 */
[----:B------:R-:W1:Y:S02]  /*27be0*/  @!P0 SYNCS.PHASECHK.TRANS64 P0, [R3+URZ+0x36820], R2 ;  /* 0x03682002030085a7 */ /* 0x000e64000800007f */
[----:B-1----:R-:W-:Y:S05]  /*27bf0*/  @!P0 BRA `(.L_x_4285) ;  /* 0xfffffffc00ec8947 */ /* 0x002fea000383ffff */
[----:B------:R-:W-:Y:S05]  /*27c00*/  BRA `(.L_x_4459) ;  /* 0xffffff8c00787947 */ /* 0x000fea000383ffff */
.L_x_4289:
[----:B0-----:R0:W1:Y:S02]  /*27c10*/  SYNCS.PHASECHK.TRANS64.TRYWAIT P0, [R5+URZ+0x368a0], R8 ;  /* 0x0368a008050075a7 */ /* 0x001064000800017f */
[----:B-1----:R-:W-:Y:S05]  /*27c20*/  @!P0 NANOSLEEP.SYNCS 0x989680 ;  /* 0x009896800000895d */ /* 0x002fea0003900000 */
[----:B------:R-:W1:Y:S02]  /*27c30*/  @!P0 SYNCS.PHASECHK.TRANS64 P0, [R5+URZ+0x368a0], R8 ;  /* 0x0368a008050085a7 */ /* 0x000e64000800007f */
[----:B-1----:R-:W-:Y:S05]  /*27c40*/  @!P0 BRA `(.L_x_4289) ;  /* 0xfffffffc00f08947 */ /* 0x002fea000383ffff */
[----:B------:R-:W-:Y:S05]  /*27c50*/  BRA `(.L_x_4460) ;  /* 0xffffff8c009c7947 */ /* 0x000fea000383ffff */
.L_x_4296:
[----:B-1----:R1:W2:Y:S02]  /*27c60*/  SYNCS.PHASECHK.TRANS64.TRYWAIT P0, [R5+URZ+0x368c0], R8 ;  /* 0x0368c008050075a7 */ /* 0x0022a4000800017f */
[----:B--2---:R-:W-:Y:S05]  /*27c70*/  @!P0 NANOSLEEP.SYNCS 0x989680 ;  /* 0x009896800000895d */ /* 0x004fea0003900000 */
[----:B------:R-:W2:Y:S02]  /*27c80*/  @!P0 SYNCS.PHASECHK.TRANS64 P0, [R5+URZ+0x368c0], R8 ;  /* 0x0368c008050085a7 */ /* 0x000ea4000800007f */
[----:B--2---:R-:W-:Y:S05]  /*27c90*/  @!P0 BRA `(.L_x_4296) ;  /* 0xfffffffc00f08947 */ /* 0x004fea000383ffff */
[----:B------:R-:W-:Y:S05]  /*27ca0*/  BRA `(.L_x_4461) ;  /* 0xffffff90009c7947 */ /* 0x000fea000383ffff */
.L_x_4305:
[----:B0-----:R0:W1:Y:S02]  /*27cb0*/  SYNCS.PHASECHK.TRANS64.TRYWAIT P0, [R6+URZ+0x368a0], R5 ;  /* 0x0368a005060075a7 */ /* 0x001064000800017f */
[----:B-1----:R-:W-:Y:S05]  /*27cc0*/  @!P0 NANOSLEEP.SYNCS 0x989680 ;  /* 0x009896800000895d */ /* 0x002fea0003900000 */
[----:B------:R-:W1:Y:S02]  /*27cd0*/  @!P0 SYNCS.PHASECHK.TRANS64 P0, [R6+URZ+0x368a0], R5 ;  /* 0x0368a005060085a7 */ /* 0x000e64000800007f */
[----:B-1----:R-:W-:Y:S05]  /*27ce0*/  @!P0 BRA `(.L_x_4305) ;  /* 0xfffffffc00f08947 */ /* 0x002fea000383ffff */
[----:B------:R-:W-:Y:S05]  /*27cf0*/  BRA `(.L_x_4462) ;  /* 0xffffff9400e87947 */ /* 0x000fea000383ffff */
.L_x_4312:
[----:B-1----:R1:W2:Y:S02]  /*27d00*/  SYNCS.PHASECHK.TRANS64.TRYWAIT P0, [R6+URZ+0x368c0], R5 ;  /* 0x0368c005060075a7 */ /* 0x0022a4000800017f */
[----:B--2---:R-:W-:Y:S05]  /*27d10*/  @!P0 NANOSLEEP.SYNCS 0x989680 ;  /* 0x009896800000895d */ /* 0x004fea0003900000 */
[----:B------:R-:W2:Y:S02]  /*27d20*/  @!P0 SYNCS.PHASECHK.TRANS64 P0, [R6+URZ+0x368c0], R5 ;  /* 0x0368c005060085a7 */ /* 0x000ea4000800007f */
[----:B--2---:R-:W-:Y:S05]  /*27d30*/  @!P0 BRA `(.L_x_4312) ;  /* 0xfffffffc00f08947 */ /* 0x004fea000383ffff */
[----:B------:R-:W-:Y:S05]  /*27d40*/  BRA `(.L_x_4463) ;  /* 0xffffff9800e47947 */ /* 0x000fea000383ffff */
.L_x_4327:
        /* <DEDUP_REMOVED lines=11> */
.L_x_4465:
[----:B------:R-:W-:Y:S05]  /*27e00*/  BSYNC B0 ;  /* 0x0000000000007941 */ /* 0x000fea0003800000 */
.L_x_4464:
[----:B------:R-:W-:Y:S05]  /*27e10*/  BRA `(.L_x_4466) ;  /* 0xffffffa4008c7947 */ /* 0x000fea000383ffff */
.L_x_4329:
[----:B------:R-:W-:Y:S01]  /*27e20*/  BSSY B0, `(.L_x_4467) ;  /* 0x0000006000007945 */ /* 0x000fe20003800000 */
[----:B------:R-:W-:-:S07]  /*27e30*/  IMAD.MOV.U32 R15, RZ, RZ, -0x1 ;  /* 0xffffffffff0f7424 */ /* 0x000fce00078e00ff */
[----:B0-----:R-:W-:Y:S05]  /*27e40*/  WARPSYNC.COLLECTIVE R15, `(.L_x_4468) ;  /* 0x000000000f0c7348 */ /* 0x001fea0003c00000 */
[----:B------:R-:W-:Y:S02]  /*27e50*/  ELECT P6, UR62, PT ;  /* 0x00000000003e782f */ /* 0x000fe400038c0000 */
[----:B------:R-:W-:Y:S01]  /*27e60*/  MOV R14, UR62 ;  /* 0x0000003e000e7c02 */ /* 0x000fe20008000f00 */
[----:B0-----:R-:W-:Y:S10]  /*27e70*/  ENDCOLLECTIVE ;  /* 0x000000000000791b */ /* 0x001ff40003800000 */
.L_x_4468:
[----:B------:R-:W-:Y:S05]  /*27e80*/  BSYNC B0 ;  /* 0x0000000000007941 */ /* 0x000fea0003800000 */
.L_x_4467:
[----:B------:R-:W-:Y:S05]  /*27e90*/  BRA `(.L_x_4469) ;  /* 0xffffffa400987947 */ /* 0x000fea000383ffff */
.L_x_4331:
[----:B0-----:R0:W1:Y:S02]  /*27ea0*/  SYNCS.PHASECHK.TRANS64.TRYWAIT P0, [R0+URZ+0x36840], R2 ;  /* 0x03684002000075a7 */ /* 0x001064000800017f */
[----:B-1----:R-:W-:Y:S05]  /*27eb0*/  @!P0 NANOSLEEP.SYNCS 0x989680 ;  /* 0x009896800000895d */ /* 0x002fea0003900000 */
[----:B------:R-:W1:Y:S02]  /*27ec0*/  @!P0 SYNCS.PHASECHK.TRANS64 P0, [R0+URZ+0x36840], R2 ;  /* 0x03684002000085a7 */ /* 0x000e64000800007f */
[----:B-1----:R-:W-:Y:S05]  /*27ed0*/  @!P0 BRA `(.L_x_4331) ;  /* 0xfffffffc00f08947 */ /* 0x002fea000383ffff */
[----:B------:R-:W-:Y:S05]  /*27ee0*/  BRA `(.L_x_4470) ;  /* 0xffffffa800047947 */ /* 0x000fea000383ffff */
.L_x_4335:
        /* <DEDUP_REMOVED lines=8> */
.L_x_4471:
[----:B------:R-:W-:Y:S02]  /*27f70*/  IMAD.MOV.U32 R13, RZ, RZ, R4 ;  /* 0x000000ffff0d7224 */ /* 0x000fe400078e0004 */
[----:B------:R-:W-:-:S07]  /*27f80*/  IMAD.MOV.U32 R6, RZ, RZ, R14 ;  /* 0x000000ffff067224 */ /* 0x000fce00078e000e */
[----:B------:R-:W-:Y:S05]  /*27f90*/  WARPSYNC.COLLECTIVE R15, `(.L_x_4472) ;  /* 0x000000000f087348 */ /* 0x000fea0003c00000 */
[----:B------:R0:W1:Y:S02]  /*27fa0*/  SHFL.IDX P6, R14, R13, R12, R11 ;  /* 0x0000000c0d0e7389 */ /* 0x00006400000c000b */
[----:B01----:R-:W-:Y:S01]  /*27fb0*/  ENDCOLLECTIVE ;  /* 0x000000000000791b */ /* 0x003fe20003800000 */
.L_x_4472:
[----:B------:R-:W-:Y:S02]  /*27fc0*/  IMAD.IADD R0, R10, 0x1, R17 ;  /* 0x000000010a007824 */ /* 0x000fe400078e0211 */
[----:B------:R-:W-:Y:S02]  /*27fd0*/  IMAD R2, R9, R7, RZ ;  /* 0x0000000709027224 */ /* 0x000fe400078e02ff */
[----:B------:R0:W5:Y:S01]  /*27fe0*/  LDL R9, [R1+0x30] ;  /* 0x0000300001097983 */ /* 0x0001620000100800 */
[----:B------:R-:W-:Y:S02]  /*27ff0*/  IMAD.MOV.U32 R7, RZ, RZ, R14 ;  /* 0x000000ffff077224 */ /* 0x000fe400078e000e */
[----:B------:R-:W-:Y:S01]  /*28000*/  ISETP.GE.AND P2, PT, R0, R2, PT ;  /* 0x000000020000720c */ /* 0x000fe20003f46270 */
[----:B------:R-:W-:Y:S02]  /*28010*/  IMAD.MOV.U32 R13, RZ, RZ, R3 ;  /* 0x000000ffff0d7224 */ /* 0x000fe400078e0003 */
[----:B------:R-:W-:-:S02]  /*28020*/  IMAD.MOV.U32 R12, RZ, RZ, 0x1 ;  /* 0x00000001ff0c7424 */ /* 0x000fc400078e00ff */
[----:B0-----:R-:W-:-:S08]  /*28030*/  VIADD R5, R0, 0x10 ;  /* 0x0000001000057836 */ /* 0x001fd00000000000 */
[----:B-----5:R-:W-:Y:S05]  /*28040*/  WARPSYNC.COLLECTIVE R15, `(.L_x_4473) ;  /* 0x000000000f087348 */ /* 0x020fea0003c00000 */
[----:B------:R0:W1:Y:S02]  /*28050*/  SHFL.IDX P6, R14, R13, R12, R11 ;  /* 0x0000000c0d0e7389 */ /* 0x00006400000c000b */
[----:B01---5:R-:W-:Y:S01]  /*28060*/  ENDCOLLECTIVE ;  /* 0x000000000000791b */ /* 0x023fe20003800000 */
.L_x_4473:
        /* <DEDUP_REMOVED lines=17> */
.L_x_4474:
[----:B------:R-:W-:Y:S02]  /*28180*/  IMAD.MOV.U32 R13, RZ, RZ, R3 ;  /* 0x000000ffff0d7224 */ /* 0x000fe400078e0003 */
[----:B------:R-:W-:Y:S02]  /*28190*/  IMAD.MOV.U32 R12, RZ, RZ, 0x2 ;  /* 0x00000002ff0c7424 */ /* 0x000fe400078e00ff */
[----:B------:R-:W-:-:S07]  /*281a0*/  IMAD.MOV.U32 R5, RZ, RZ, R14 ;  /* 0x000000ffff057224 */ /* 0x000fce00078e000e */
[----:B------:R-:W-:Y:S05]  /*281b0*/  WARPSYNC.COLLECTIVE R15, `(.L_x_4475) ;  /* 0x000000000f087348 */ /* 0x000fea0003c00000 */
[----:B------:R0:W1:Y:S02]  /*281c0*/  SHFL.IDX P6, R14, R13, R12, R11 ;  /* 0x0000000c0d0e7389 */ /* 0x00006400000c000b */
[----:B01----:R-:W-:Y:S01]  /*281d0*/  ENDCOLLECTIVE ;  /* 0x000000000000791b */ /* 0x003fe20003800000 */
.L_x_4475:
        /* <DEDUP_REMOVED lines=17> */
.L_x_4476:
[----:B------:R-:W-:Y:S02]  /*282f0*/  IMAD.MOV.U32 R13, RZ, RZ, R3 ;  /* 0x000000ffff0d7224 */ /* 0x000fe400078e0003 */
[----:B------:R-:W-:Y:S02]  /*28300*/  IMAD.MOV.U32 R12, RZ, RZ, 0x3 ;  /* 0x00000003ff0c7424 */ /* 0x000fe400078e00ff */
[----:B------:R-:W-:-:S07]  /*28310*/  IMAD.MOV.U32 R5, RZ, RZ, R14 ;  /* 0x000000ffff057224 */ /* 0x000fce00078e000e */
[----:B------:R-:W-:Y:S05]  /*28320*/  WARPSYNC.COLLECTIVE R15, `(.L_x_4477) ;  /* 0x000000000f087348 */ /* 0x000fea0003c00000 */
[----:B------:R0:W1:Y:S02]  /*28330*/  SHFL.IDX P6, R14, R13, R12, R11 ;  /* 0x0000000c0d0e7389 */ /* 0x00006400000c000b */
[----:B01----:R-:W-:Y:S01]  /*28340*/  ENDCOLLECTIVE ;  /* 0x000000000000791b */ /* 0x003fe20003800000 */
.L_x_4477:
        /* <DEDUP_REMOVED lines=17> */
.L_x_4478:
[----:B------:R-:W-:Y:S02]  /*28460*/  IMAD.MOV.U32 R13, RZ, RZ, R3 ;  /* 0x000000ffff0d7224 */ /* 0x000fe400078e0003 */
[----:B------:R-:W-:Y:S02]  /*28470*/  IMAD.MOV.U32 R12, RZ, RZ, 0x4 ;  /* 0x00000004ff0c7424 */ /* 0x000fe400078e00ff */
[----:B------:R-:W-:-:S07]  /*28480*/  IMAD.MOV.U32 R5, RZ, RZ, R14 ;  /* 0x000000ffff057224 */ /* 0x000fce00078e000e */
[----:B------:R-:W-:Y:S05]  /*28490*/  WARPSYNC.COLLECTIVE R15, `(.L_x_4479) ;  /* 0x000000000f087348 */ /* 0x000fea0003c00000 */
[----:B------:R0:W1:Y:S02]  /*284a0*/  SHFL.IDX P6, R14, R13, R12, R11 ;  /* 0x0000000c0d0e7389 */ /* 0x00006400000c000b */
[----:B01----:R-:W-:Y:S01]  /*284b0*/  ENDCOLLECTIVE ;  /* 0x000000000000791b */ /* 0x003fe20003800000 */
.L_x_4479:
[----:B------:R-:W-:-:S05]  /*284c0*/  @!P2 LEA R5, P4, R8, R5, 0x1 ;  /* 0x000000050805a211 */ /* 0x000fca00078808ff */
[----:B------:R-:W-:-:S05]  /*284d0*/  @!P2 IMAD.X R6, RZ, RZ, R6, P4 ;  /* 0x000000ffff06a224 */ /* 0x000fca00020e0606 */
[----:B------:R-:W-:Y:S01]  /*284e0*/  @!P2 MOV R7, R6 ;  /* 0x000000060007a202 */ /* 0x000fe20000000f00 */
        /* <DEDUP_REMOVED lines=14> */
.L_x_4480:
[----:B------:R-:W-:Y:S02]  /*285d0*/  IMAD.MOV.U32 R13, RZ, RZ, R3 ;  /* 0x000000ffff0d7224 */ /* 0x000fe400078e0003 */
[----:B------:R-:W-:Y:S02]  /*285e0*/  IMAD.MOV.U32 R12, RZ, RZ, 0x5 ;  /* 0x00000005ff0c7424 */ /* 0x000fe400078e00ff */
[----:B------:R-:W-:-:S07]  /*285f0*/  IMAD.MOV.U32 R5, RZ, RZ, R14 ;  /* 0x000000ffff057224 */ /* 0x000fce00078e000e */
[----:B------:R-:W-:Y:S05]  /*28600*/  WARPSYNC.COLLECTIVE R15, `(.L_x_4481) ;  /* 0x000000000f087348 */ /* 0x000fea0003c00000 */
[----:B------:R0:W1:Y:S02]  /*28610*/  SHFL.IDX P6, R14, R13, R12, R11 ;  /* 0x0000000c0d0e7389 */ /* 0x00006400000c000b */
[----:B01----:R-:W-:Y:S01]  /*28620*/  ENDCOLLECTIVE ;  /* 0x000000000000791b */ /* 0x003fe20003800000 */
.L_x_4481:
        /* <DEDUP_REMOVED lines=17> */
.L_x_4482:
[----:B------:R-:W-:Y:S02]  /*28740*/  IMAD.MOV.U32 R13, RZ, RZ, R3 ;  /* 0x000000ffff0d7224 */ /* 0x000fe400078e0003 */
[----:B------:R-:W-:Y:S02]  /*28750*/  IMAD.MOV.U32 R12, RZ, RZ, 0x6 ;  /* 0x00000006ff0c7424 */ /* 0x000fe400078e00ff */
[----:B------:R-:W-:-:S07]  /*28760*/  IMAD.MOV.U32 R5, RZ, RZ, R14 ;  /* 0x000000ffff057224 */ /* 0x000fce00078e000e */
[----:B------:R-:W-:Y:S05]  /*28770*/  WARPSYNC.COLLECTIVE R15, `(.L_x_4483) ;  /* 0x000000000f087348 */ /* 0x000fea0003c00000 */
[----:B------:R0:W1:Y:S02]  /*28780*/  SHFL.IDX P6, R14, R13, R12, R11 ;  /* 0x0000000c0d0e7389 */ /* 0x00006400000c000b */
[----:B01----:R-:W-:Y:S01]  /*28790*/  ENDCOLLECTIVE ;  /* 0x000000000000791b */ /* 0x003fe20003800000 */
.L_x_4483:
        /* <DEDUP_REMOVED lines=17> */
.L_x_4484:
[----:B------:R-:W-:Y:S02]  /*288b0*/  IMAD.MOV.U32 R13, RZ, RZ, R3 ;  /* 0x000000ffff0d7224 */ /* 0x000fe400078e0003 */
[----:B------:R-:W-:Y:S02]  /*288c0*/  IMAD.MOV.U32 R12, RZ, RZ, 0x7 ;  /* 0x00000007ff0c7424 */ /* 0x000fe400078e00ff */
[----:B------:R-:W-:-:S07]  /*288d0*/  IMAD.MOV.U32 R5, RZ, RZ, R14 ;  /* 0x000000ffff057224 */ /* 0x000fce00078e000e */
[----:B------:R-:W-:Y:S05]  /*288e0*/  WARPSYNC.COLLECTIVE R15, `(.L_x_4485) ;  /* 0x000000000f087348 */ /* 0x000fea0003c00000 */
[----:B------:R0:W1:Y:S02]  /*288f0*/  SHFL.IDX P6, R14, R13, R12, R11 ;  /* 0x0000000c0d0e7389 */ /* 0x00006400000c000b */
[----:B01----:R-:W-:Y:S01]  /*28900*/  ENDCOLLECTIVE ;  /* 0x000000000000791b */ /* 0x003fe20003800000 */
.L_x_4485:
        /* <DEDUP_REMOVED lines=14> */
.L_x_4486:
[----:B------:R-:W-:Y:S01]  /*289f0*/  @!PT LDS RZ, [RZ] ;  /* 0x00000000fffff984 */ /* 0x000fe20000000800 */
[----:B------:R-:W-:Y:S01]  /*28a00*/  @!PT LDS RZ, [RZ] ;  /* 0x00000000fffff984 */ /* 0x000fe20000000800 */
[----:B------:R-:W-:Y:S01]  /*28a10*/  @!PT LDS RZ, [RZ] ;  /* 0x00000000fffff984 */ /* 0x000fe20000000800 */
[----:B------:R3:W-:Y:S01]  /*28a20*/  @!P2 LDGSTS.E.BYPASS.LTC128B.128 [R9+0x20400], desc[UR60][R6.64+0x100], !P1 ;  /* 0x204001000609afae */ /* 0x0007e2000c901d7c */
[----:B------:R-:W-:Y:S01]  /*28a30*/  IMAD.MOV.U32 R3, RZ, RZ, R14 ;  /* 0x000000ffff037224 */ /* 0x000fe200078e000e */
[----:B------:R-:W-:Y:S06]  /*28a40*/  BRA `(.L_x_4487) ;  /* 0xffffffa800ec7947 */ /* 0x000fec000383ffff */
.L_x_4340:
[----:B0-----:R-:W2:Y:S02]  /*28a50*/  LDL R2, [R1+0x4] ;  /* 0x0000040001027983 */ /* 0x001ea40000100800 */
[----:B--2---:R0:W2:Y:S02]  /*28a60*/  SYNCS.PHASECHK.TRANS64.TRYWAIT P0, [R2+URZ+0x36820], R0 ;  /* 0x03682000020075a7 */ /* 0x0040a4000800017f */
[----:B--2---:R-:W-:Y:S05]  /*28a70*/  @!P0 NANOSLEEP.SYNCS 0x989680 ;  /* 0x009896800000895d */ /* 0x004fea0003900000 */
[----:B------:R-:W2:Y:S02]  /*28a80*/  @!P0 SYNCS.PHASECHK.TRANS64 P0, [R2+URZ+0x36820], R0 ;  /* 0x03682000020085a7 */ /* 0x000ea4000800007f */
[----:B--2---:R-:W-:Y:S05]  /*28a90*/  @!P0 BRA `(.L_x_4340) ;  /* 0xfffffffc00ec8947 */ /* 0x004fea000383ffff */
[----:B------:R-:W-:Y:S05]  /*28aa0*/  BRA `(.L_x_4488) ;  /* 0xffffffac00647947 */ /* 0x000fea000383ffff */
.L_x_4349:
[----:B--2---:R2:W3:Y:S02]  /*28ab0*/  SYNCS.PHASECHK.TRANS64.TRYWAIT P0, [R3+URZ+0x36840], R2 ;  /* 0x03684002030075a7 */ /* 0x0044e4000800017f */
[----:B---3--:R-:W-:Y:S05]  /*28ac0*/  @!P0 NANOSLEEP.SYNCS 0x989680 ;  /* 0x009896800000895d */ /* 0x008fea0003900000 */
[----:B------:R-:W3:Y:S02]  /*28ad0*/  @!P0 SYNCS.PHASECHK.TRANS64 P0, [R3+URZ+0x36840], R2 ;  /* 0x03684002030085a7 */ /* 0x000ee4000800007f */
[----:B---3--:R-:W-:Y:S05]  /*28ae0*/  @!P0 BRA `(.L_x_4349) ;  /* 0xfffffffc00f08947 */ /* 0x008fea000383ffff */
[----:B------:R-:W-:Y:S05]  /*28af0*/  BRA `(.L_x_4489) ;  /* 0xffffffb000307947 */ /* 0x000fea000383ffff */
.L_x_4356:
[----:B0-----:R0:W1:Y:S02]  /*28b00*/  SYNCS.PHASECHK.TRANS64.TRYWAIT P0, [R2+URZ+0x36860], R3 ;  /* 0x03686003020075a7 */ /* 0x001064000800017f */
[----:B-1----:R-:W-:Y:S05]  /*28b10*/  @!P0 NANOSLEEP.SYNCS 0x989680 ;  /* 0x009896800000895d */ /* 0x002fea0003900000 */
[----:B------:R-:W1:Y:S02]  /*28b20*/  @!P0 SYNCS.PHASECHK.TRANS64 P0, [R2+URZ+0x36860], R3 ;  /* 0x03686003020085a7 */ /* 0x000e64000800007f */
[----:B-1----:R-:W-:Y:S05]  /*28b30*/  @!P0 BRA `(.L_x_4356) ;  /* 0xfffffffc00f08947 */ /* 0x002fea000383ffff */
[----:B------:R-:W-:Y:S05]  /*28b40*/  BRA `(.L_x_4490) ;  /* 0xffffffb4004c7947 */ /* 0x000fea000383ffff */
.L_x_4367:
[----:B--2---:R2:W3:Y:S02]  /*28b50*/  SYNCS.PHASECHK.TRANS64.TRYWAIT P0, [R3+URZ+0x36840], R2 ;  /* 0x03684002030075a7 */ /* 0x0044e4000800017f */
[----:B---3--:R-:W-:Y:S05]  /*28b60*/  @!P0 NANOSLEEP.SYNCS 0x989680 ;  /* 0x009896800000895d */ /* 0x008fea0003900000 */
[----:B------:R-:W3:Y:S02]  /*28b70*/  @!P0 SYNCS.PHASECHK.TRANS64 P0, [R3+URZ+0x36840], R2 ;  /* 0x03684002030085a7 */ /* 0x000ee4000800007f */
[----:B---3--:R-:W-:Y:S05]  /*28b80*/  @!P0 BRA `(.L_x_4367) ;  /* 0xfffffffc00f08947 */ /* 0x008fea000383ffff */
[----:B------:R-:W-:Y:S05]  /*28b90*/  BRA `(.L_x_4491) ;  /* 0xffffffbc003c7947 */ /* 0x000fea000383ffff */
.L_x_4374:
[----:B-1----:R1:W2:Y:S02]  /*28ba0*/  SYNCS.PHASECHK.TRANS64.TRYWAIT P0, [R2+URZ+0x36860], R3 ;  /* 0x03686003020075a7 */ /* 0x0022a4000800017f */
[----:B--2---:R-:W-:Y:S05]  /*28bb0*/  @!P0 NANOSLEEP.SYNCS 0x989680 ;  /* 0x009896800000895d */ /* 0x004fea0003900000 */
[----:B------:R-:W2:Y:S02]  /*28bc0*/  @!P0 SYNCS.PHASECHK.TRANS64 P0, [R2+URZ+0x36860], R3 ;  /* 0x03686003020085a7 */ /* 0x000ea4000800007f */
[----:B--2---:R-:W-:Y:S05]  /*28bd0*/  @!P0 BRA `(.L_x_4374) ;  /* 0xfffffffc00f08947 */ /* 0x004fea000383ffff */
[----:B------:R-:W-:Y:S05]  /*28be0*/  BRA `(.L_x_4492) ;  /* 0xffffffc000587947 */ /* 0x000fea000383ffff */
.L_x_4385:
[----:B---3--:R3:W4:Y:S02]  /*28bf0*/  SYNCS.PHASECHK.TRANS64.TRYWAIT P0, [R3+URZ+0x36840], R2 ;  /* 0x03684002030075a7 */ /* 0x008724000800017f */
[----:B----4-:R-:W-:Y:S05]  /*28c00*/  @!P0 NANOSLEEP.SYNCS 0x989680 ;  /* 0x009896800000895d */ /* 0x010fea0003900000 */
[----:B------:R-:W4:Y:S02]  /*28c10*/  @!P0 SYNCS.PHASECHK.TRANS64 P0, [R3+URZ+0x36840], R2 ;  /* 0x03684002030085a7 */ /* 0x000f24000800007f */
[----:B----4-:R-:W-:Y:S05]  /*28c20*/  @!P0 BRA `(.L_x_4385) ;  /* 0xfffffffc00f08947 */ /* 0x010fea000383ffff */
[----:B------:R-:W-:Y:S05]  /*28c30*/  BRA `(.L_x_4493) ;  /* 0xffffffc8001c7947 */ /* 0x000fea000383ffff */
.L_x_4392:
[----:B-1----:R1:W2:Y:S02]  /*28c40*/  SYNCS.PHASECHK.TRANS64.TRYWAIT P0, [R2+URZ+0x36860], R5 ;  /* 0x03686005020075a7 */ /* 0x0022a4000800017f */
[----:B--2---:R-:W-:Y:S05]  /*28c50*/  @!P0 NANOSLEEP.SYNCS 0x989680 ;  /* 0x009896800000895d */ /* 0x004fea0003900000 */
[----:B------:R-:W2:Y:S02]  /*28c60*/  @!P0 SYNCS.PHASECHK.TRANS64 P0, [R2+URZ+0x36860], R5 ;  /* 0x03686005020085a7 */ /* 0x000ea4000800007f */
[----:B--2---:R-:W-:Y:S05]  /*28c70*/  @!P0 BRA `(.L_x_4392) ;  /* 0xfffffffc00f08947 */ /* 0x004fea000383ffff */
[----:B------:R-:W-:Y:S05]  /*28c80*/  BRA `(.L_x_4494) ;  /* 0xffffffcc00347947 */ /* 0x000fea000383ffff */
.L_x_4405:
[----:B--2---:R2:W4:Y:S02]  /*28c90*/  SYNCS.PHASECHK.TRANS64.TRYWAIT P0, [R2+URZ+0x36860], R0 ;  /* 0x03686000020075a7 */ /* 0x004524000800017f */
[----:B----4-:R-:W-:Y:S05]  /*28ca0*/  @!P0 NANOSLEEP.SYNCS 0x989680 ;  /* 0x009896800000895d */ /* 0x010fea0003900000 */
[----:B------:R-:W4:Y:S02]  /*28cb0*/  @!P0 SYNCS.PHASECHK.TRANS64 P0, [R2+URZ+0x36860], R0 ;  /* 0x03686000020085a7 */ /* 0x000f24000800007f */
[----:B----4-:R-:W-:Y:S05]  /*28cc0*/  @!P0 BRA `(.L_x_4405) ;  /* 0xfffffffc00f08947 */ /* 0x010fea000383ffff */
[----:B------:R-:W-:Y:S05]  /*28cd0*/  BRA `(.L_x_4495) ;  /* 0xffffffd000d87947 */ /* 0x000fea000383ffff */
.L_x_4414:
[----:B------:R-:W-:Y:S01]  /*28ce0*/  BSSY B0, `(.L_x_4496) ;  /* 0x0000008000007945 */ /* 0x000fe20003800000 */
[----:B------:R-:W-:Y:S02]  /*28cf0*/  IMAD.MOV.U32 R13, RZ, RZ, R16 ;  /* 0x000000ffff0d7224 */ /* 0x000fe400078e0010 */
[----:B------:R-:W-:Y:S02]  /*28d00*/  IMAD.MOV.U32 R12, RZ, RZ, RZ ;  /* 0x000000ffff0c7224 */ /* 0x000fe400078e00ff */
[----:B------:R-:W-:Y:S02]  /*28d10*/  IMAD.MOV.U32 R11, RZ, RZ, 0x1f ;  /* 0x0000001fff0b7424 */ /* 0x000fe400078e00ff */
[----:B------:R-:W-:-:S07]  /*28d20*/  IMAD.MOV.U32 R15, RZ, RZ, -0x1 ;  /* 0xffffffffff0f7424 */ /* 0x000fce00078e00ff */
[----:B01----:R-:W-:Y:S05]  /*28d30*/  WARPSYNC.COLLECTIVE R15, `(.L_x_4497) ;  /* 0x000000000f087348 */ /* 0x003fea0003c00000 */
[----:B------:R2:W3:Y:S02]  /*28d40*/  SHFL.IDX P6, R14, R13, R12, R11 ;  /* 0x0000000c0d0e7389 */ /* 0x0004e400000c000b */
[----:B0123--:R-:W-:Y:S01]  /*28d50*/  ENDCOLLECTIVE ;  /* 0x000000000000791b */ /* 0x00ffe20003800000 */
.L_x_4497:
[----:B------:R-:W-:Y:S05]  /*28d60*/  BSYNC B0 ;  /* 0x0000000000007941 */ /* 0x000fea0003800000 */
.L_x_4496:
        /* <DEDUP_REMOVED lines=10> */
.L_x_4498:
        /* <DEDUP_REMOVED lines=16> */
.L_x_4499:
        /* <DEDUP_REMOVED lines=9> */
.L_x_4500:
        /* <DEDUP_REMOVED lines=8> */
.L_x_4501:
[----:B------:R-:W-:Y:S02]  /*29020*/  IMAD.MOV.U32 R12, RZ, RZ, 0x8 ;  /* 0x00000008ff0c7424 */ /* 0x000fe400078e00ff */
[----:B------:R-:W-:-:S05]  /*29030*/  IMAD.MOV.U32 R5, RZ, RZ, R14 ;  /* 0x000000ffff057224 */ /* 0x000fca00078e000e */
[----:B------:R-:W-:-:S04]  /*29040*/  SEL R5, R5, RZ, P1 ;  /* 0x000000ff05057207 */ /* 0x000fc80000800000 */
[----:B------:R-:W-:-:S05]  /*29050*/  IADD3 R3, R3, R5, RZ ;  /* 0x0000000503037210 */ /* 0x000fca0007ffe0ff */
[----:B------:R-:W-:-:S07]  /*29060*/  IMAD.MOV.U32 R13, RZ, RZ, R3 ;  /* 0x000000ffff0d7224 */ /* 0x000fce00078e0003 */
[----:B------:R-:W-:Y:S05]  /*29070*/  WARPSYNC.COLLECTIVE R15, `(.L_x_4502) ;  /* 0x000000000f087348 */ /* 0x000fea0003c00000 */
[----:B------:R0:W1:Y:S02]  /*29080*/  SHFL.UP P6, R14, R13, R12, R11 ;  /* 0x0400000c0d0e7389 */ /* 0x00006400000c000b */
[----:B01----:R-:W-:Y:S01]  /*29090*/  ENDCOLLECTIVE ;  /* 0x000000000000791b */ /* 0x003fe20003800000 */
.L_x_4502:
        /* <DEDUP_REMOVED lines=8> */
.L_x_4503:
        /* <DEDUP_REMOVED lines=9> */
.L_x_4504:
[----:B------:R-:W-:Y:S01]  /*291b0*/  IMAD.MOV.U32 R6, RZ, RZ, R14 ;  /* 0x000000ffff067224 */ /* 0x000fe200078e000e */
[----:B------:R-:W-:Y:S06]  /*291c0*/  BRA `(.L_x_4505) ;  /* 0xffffffd400b07947 */ /* 0x000fec000383ffff */
.L_x_4419:
        /* <DEDUP_REMOVED lines=8> */
.L_x_4507:
[----:B------:R-:W-:Y:S05]  /*29250*/  BSYNC B0 ;  /* 0x0000000000007941 */ /* 0x000fea0003800000 */
.L_x_4506:
        /* <DEDUP_REMOVED lines=12> */
.L_x_4508:
        /* <DEDUP_REMOVED lines=8> */
.L_x_4509:
        /* <DEDUP_REMOVED lines=8> */
.L_x_4510:
        /* <DEDUP_REMOVED lines=8> */
.L_x_4511:
        /* <DEDUP_REMOVED lines=9> */
.L_x_4512:
[----:B------:R-:W-:Y:S01]  /*29530*/  IMAD.MOV.U32 R6, RZ, RZ, R14 ;  /* 0x000000ffff067224 */ /* 0x000fe200078e000e */
[----:B------:R-:W-:Y:S06]  /*29540*/  BRA `(.L_x_4513) ;  /* 0xffffffd400707947 */ /* 0x000fec000383ffff */
.L_x_4421:
[----:B------:R-:W-:Y:S01]  /*29550*/  BSSY B0, `(.L_x_4514) ;  /* 0x0000006000007945 */ /* 0x000fe20003800000 */
[----:B------:R-:W-:Y:S01]  /*29560*/  PLOP3.LUT P6, PT, P6, PT, PT, 0x8, 0x0 ;  /* 0x000000000000781c */ /* 0x000fe200037ce170 */
[----:B------:R-:W-:-:S12]  /*29570*/  IMAD.MOV.U32 R15, RZ, RZ, -0x1 ;  /* 0xffffffffff0f7424 */ /* 0x000fd800078e00ff */
[----:B0-----:R-:W-:Y:S05]  /*29580*/  WARPSYNC.COLLECTIVE R15, `(.L_x_4515) ;  /* 0x000000000f087348 */ /* 0x001fea0003c00000 */
[----:B------:R-:W-:Y:S01]  /*29590*/  VOTE.ANY R14, PT, P6 ;  /* 0x00000000000e7806 */ /* 0x000fe200030e0100 */
[----:B0-----:R-:W-:Y:S06]  /*295a0*/  ENDCOLLECTIVE ;  /* 0x000000000000791b */ /* 0x001fec0003800000 */
.L_x_4515:
[----:B------:R-:W-:Y:S05]  /*295b0*/  BSYNC B0 ;  /* 0x0000000000007941 */ /* 0x000fea0003800000 */
.L_x_4514:
        /* <DEDUP_REMOVED lines=9> */
.L_x_4516:
[----:B------:R-:W-:Y:S01]  /*29650*/  IMAD.MOV.U32 R17, RZ, RZ, R14 ;  /* 0x000000ffff117224 */ /* 0x000fe200078e000e */
[----:B------:R-:W-:Y:S06]  /*29660*/  BRA `(.L_x_4517) ;  /* 0xffffffd400607947 */ /* 0x000fec000383ffff */
.L_x_4423:
[----:B------:R-:W-:Y:S01]  /*29670*/  BSSY B0, `(.L_x_4518) ;  /* 0x0000007000007945 */ /* 0x000fe20003800000 */
[----:B------:R-:W-:Y:S02]  /*29680*/  IMAD.MOV.U32 R13, RZ, RZ, R5 ;  /* 0x000000ffff0d7224 */ /* 0x000fe400078e0005 */
[----:B------:R-:W-:Y:S02]  /*29690*/  IMAD.MOV.U32 R11, RZ, RZ, 0x1f ;  /* 0x0000001fff0b7424 */ /* 0x000fe400078e00ff */
[----:B------:R-:W-:-:S07]  /*296a0*/  IMAD.MOV.U32 R15, RZ, RZ, -0x1 ;  /* 0xffffffffff0f7424 */ /* 0x000fce00078e00ff */
[----:B0-2---:R-:W-:Y:S05]  /*296b0*/  WARPSYNC.COLLECTIVE R15, `(.L_x_4519) ;  /* 0x000000000f087348 */ /* 0x005fea0003c00000 */
[----:B------:R1:W3:Y:S02]  /*296c0*/  SHFL.IDX P6, R14, R13, R12, R11 ;  /* 0x0000000c0d0e7389 */ /* 0x0002e400000c000b */
[----:B0123--:R-:W-:Y:S01]  /*296d0*/  ENDCOLLECTIVE ;  /* 0x000000000000791b */ /* 0x00ffe20003800000 */
.L_x_4519:
[----:B------:R-:W-:Y:S05]  /*296e0*/  BSYNC B0 ;  /* 0x0000000000007941 */ /* 0x000fea0003800000 */
.L_x_4518:
[----:B------:R-:W-:Y:S01]  /*296f0*/  IMAD.MOV.U32 R2, RZ, RZ, R14 ;  /* 0x000000ffff027224 */ /* 0x000fe200078e000e */
[----:B------:R-:W-:Y:S06]  /*29700*/  BRA `(.L_x_4422) ;  /* 0xffffffd400547947 */ /* 0x000fec000383ffff */
.L_x_4427:
[----:B0-----:R0:W1:Y:S02]  /*29710*/  SYNCS.PHASECHK.TRANS64.TRYWAIT P0, [R0+URZ+0x36820], R3 ;  /* 0x03682003000075a7 */ /* 0x001064000800017f */
[----:B-1----:R-:W-:Y:S05]  /*29720*/  @!P0 NANOSLEEP.SYNCS 0x989680 ;  /* 0x009896800000895d */ /* 0x002fea0003900000 */
[----:B------:R-:W1:Y:S02]  /*29730*/  @!P0 SYNCS.PHASECHK.TRANS64 P0, [R0+URZ+0x36820], R3 ;  /* 0x03682003000085a7 */ /* 0x000e64000800007f */
[----:B-1----:R-:W-:Y:S05]  /*29740*/  @!P0 BRA `(.L_x_4427) ;  /* 0xfffffffc00f08947 */ /* 0x002fea000383ffff */
[----:B------:R-:W-:Y:S05]  /*29750*/  BRA `(.L_x_4520) ;  /* 0xffffffd800447947 */ /* 0x000fea000383ffff */
.L_x_4428:
        /* <DEDUP_REMOVED lines=11> */
.L_x_4522:
[----:B------:R-:W-:Y:S05]  /*29810*/  BSYNC B0 ;  /* 0x0000000000007941 */ /* 0x000fea0003800000 */
.L_x_4521:
[----:B------:R-:W-:Y:S05]  /*29820*/  BRA `(.L_x_4523) ;  /* 0xffffffd8002c7947 */ /* 0x000fea000383ffff */
.L_x_4429:
[----:B------:R-:W-:Y:S01]  /*29830*/  BSSY B0, `(.L_x_4524) ;  /* 0x0000006000007945 */ /* 0x000fe20003800000 */
[----:B------:R-:W-:-:S07]  /*29840*/  IMAD.MOV.U32 R15, RZ, RZ, -0x1 ;  /* 0xffffffffff0f7424 */ /* 0x000fce00078e00ff */
[----:B01----:R-:W-:Y:S05]  /*29850*/  WARPSYNC.COLLECTIVE R15, `(.L_x_4525) ;  /* 0x000000000f0c7348 */ /* 0x003fea0003c00000 */
[----:B------:R-:W-:Y:S02]  /*29860*/  ELECT P6, UR62, PT ;  /* 0x00000000003e782f */ /* 0x000fe400038c0000 */
[----:B------:R-:W-:Y:S01]  /*29870*/  MOV R14, UR62 ;  /* 0x0000003e000e7c02 */ /* 0x000fe20008000f00 */
[----:B01----:R-:W-:Y:S10]  /*29880*/  ENDCOLLECTIVE ;  /* 0x000000000000791b */ /* 0x003ff40003800000 */
.L_x_4525:
[----:B------:R-:W-:Y:S05]  /*29890*/  BSYNC B0 ;  /* 0x0000000000007941 */ /* 0x000fea0003800000 */
.L_x_4524:
[----:B------:R-:W-:Y:S05]  /*298a0*/  BRA `(.L_x_4526) ;  /* 0xffffffd800207947 */ /* 0x000fea000383ffff */
.L_x_4431:
[----:B0-----:R0:W1:Y:S02]  /*298b0*/  SYNCS.PHASECHK.TRANS64.TRYWAIT P0, [R6+URZ], R5 ;  /* 0x00000005060075a7 */ /* 0x001064000800017f */
[----:B-1----:R-:W-:Y:S05]  /*298c0*/  @!P0 NANOSLEEP.SYNCS 0x989680 ;  /* 0x009896800000895d */ /* 0x002fea0003900000 */
[----:B------:R-:W1:Y:S02]  /*298d0*/  @!P0 SYNCS.PHASECHK.TRANS64 P0, [R6+URZ], R5 ;  /* 0x00000005060085a7 */ /* 0x000e64000800007f */
[----:B-1----:R-:W-:Y:S05]  /*298e0*/  @!P0 BRA `(.L_x_4431) ;  /* 0xfffffffc00f08947 */ /* 0x002fea000383ffff */
[----:B------:R-:W-:Y:S05]  /*298f0*/  BRA `(.L_x_4527) ;  /* 0xffffffd800647947 */ /* 0x000fea000383ffff */
.L_x_4432:
[----:B-1----:R1:W2:Y:S02]  /*29900*/  SYNCS.PHASECHK.TRANS64.TRYWAIT P0, [R7+URZ], R2 ;  /* 0x00000002070075a7 */ /* 0x0022a4000800017f */
[----:B--2---:R-:W-:Y:S05]  /*29910*/  @!P0 NANOSLEEP.SYNCS 0x989680 ;  /* 0x009896800000895d */ /* 0x004fea0003900000 */
[----:B------:R-:W2:Y:S02]  /*29920*/  @!P0 SYNCS.PHASECHK.TRANS64 P0, [R7+URZ], R2 ;  /* 0x00000002070085a7 */ /* 0x000ea4000800007f */
[----:B--2---:R-:W-:Y:S05]  /*29930*/  @!P0 BRA `(.L_x_4432) ;  /* 0xfffffffc00f08947 */ /* 0x004fea000383ffff */
[----:B------:R-:W-:Y:S05]  /*29940*/  BRA `(.L_x_4528) ;  /* 0xffffffd800587947 */ /* 0x000fea000383ffff */
.L_x_4434:
[----:B--2---:R2:W3:Y:S02]  /*29950*/  SYNCS.PHASECHK.TRANS64.TRYWAIT P0, [R4+URZ], R5 ;  /* 0x00000005040075a7 */ /* 0x0044e4000800017f */
[----:B---3--:R-:W-:Y:S05]  /*29960*/  @!P0 NANOSLEEP.SYNCS 0x989680 ;  /* 0x009896800000895d */ /* 0x008fea0003900000 */
[----:B------:R-:W3:Y:S02]  /*29970*/  @!P0 SYNCS.PHASECHK.TRANS64 P0, [R4+URZ], R5 ;  /* 0x00000005040085a7 */ /* 0x000ee4000800007f */
[----:B---3--:R-:W-:Y:S05]  /*29980*/  @!P0 BRA `(.L_x_4434) ;  /* 0xfffffffc00f08947 */ /* 0x008fea000383ffff */
[----:B------:R-:W-:Y:S05]  /*29990*/  BRA `(.L_x_4529) ;  /* 0xffffffd800607947 */ /* 0x000fea000383ffff */
.L_x_4530:
        /* <DEDUP_REMOVED lines=14> */
.L_x_15301:


//--------------------- .text._ZN7cutlass13device_kernelIN5flash11enable_sm90INS1_16FlashAttnFwdSm90INS1_25CollectiveMainloopFwdSm90ILi2EN4cute5tupleIJNS5_1CILi1EEES8_S8_EEENS6_IJNS7_ILi128EEENS7_ILi96EEENS7_ILi192EEEEEELi192ENS_10bfloat16_tEfNS_4arch4Sm90ELb0ELb1ELb1ELb0ELb0ELb0ELb0ELb1ELb1ELb1ELb0ELb0EEENS1_21CollectiveEpilogueFwdINS6_IJSA_SC_SB_EEES9_SE_SG_Li256ELb0ELb1ELb0ELb0EEENS1_30DynamicPersistentTileSchedulerILi256ELi128ELb0ELb1ELb1EEEEEEEEEvNT_6ParamsE --------------------------
	.section	.text._ZN7cutlass13device_kernelIN5flash11enable_sm90INS1_16FlashAttnFwdSm90INS1_25CollectiveMainloopFwdSm90ILi2EN4cute5tupleIJNS5_1CILi1EEES8_S8_EEENS6_IJNS7_ILi128EEENS7_ILi96EEENS7_ILi192EEEEEELi192ENS_10bfloat16_tEfNS_4arch4Sm90ELb0ELb1ELb1ELb0ELb0ELb0ELb0ELb1ELb1ELb1ELb0ELb0EEENS1_21CollectiveEpilogueFwdINS6_IJSA_SC_SB_EEES9_SE_SG_Li256ELb0ELb1ELb0ELb0EEENS1_30DynamicPersistentTileSchedulerILi256ELi128ELb0ELb1ELb1EEEEEEEEEvNT_6ParamsE,"ax",@progbits
	.align	128
.text._ZN7cutlass13device_kernelIN5flash11enable_sm90INS1_16FlashAttnFwdSm90INS1_25CollectiveMainloopFwdSm90ILi2EN4cute5tupleIJNS5_1CILi1EEES8_S8_EEENS6_IJNS7_ILi128EEENS7_ILi96EEENS7_ILi192EEEEEELi192ENS_10bfloat16_tEfNS_4arch4Sm90ELb0ELb1ELb1ELb0ELb0ELb0ELb0ELb1ELb1ELb1ELb0ELb0EEENS1_21CollectiveEpilogueFwdINS6_IJSA_SC_SB_EEES9_SE_SG_Li256ELb0ELb1ELb0ELb0EEENS1_30DynamicPersistentTileSchedulerILi256ELi128ELb0ELb1ELb1EEEEEEEEEvNT_6ParamsE:
        .type           _ZN7cutlass13device_kernelIN5flash11enable_sm90INS1_16FlashAttnFwdSm90INS1_25CollectiveMainloopFwdSm90ILi2EN4cute5tupleIJNS5_1CILi1EEES8_S8_EEENS6_IJNS7_ILi128EEENS7_ILi96EEENS7_ILi192EEEEEELi192ENS_10bfloat16_tEfNS_4arch4Sm90ELb0ELb1ELb1ELb0ELb0ELb0ELb0ELb1ELb1ELb1ELb0ELb0EEENS1_21CollectiveEpilogueFwdINS6_IJSA_SC_SB_EEES9_SE_SG_Li256ELb0ELb1ELb0ELb0EEENS1_30DynamicPersistentTileSchedulerILi256ELi128ELb0ELb1ELb1EEEEEEEEEvNT_6ParamsE,@function
        .size           _ZN7cutlass13device_kernelIN5flash11enable_sm90INS1_16FlashAttnFwdSm90INS1_25CollectiveMainloopFwdSm90ILi2EN4cute5tupleIJNS5_1CILi1EEES8_S8_EEENS6_IJNS7_ILi128EEENS7_ILi96EEENS7_ILi192EEEEEELi192ENS_10bfloat16_tEfNS_4arch4Sm90ELb0ELb1ELb1ELb0ELb0ELb0ELb0ELb1ELb1ELb1ELb0ELb0EEENS1_21CollectiveEpilogueFwdINS6_IJSA_SC_SB_EEES9_SE_SG_Li256ELb0ELb1ELb0ELb0EEENS1_30DynamicPersistentTileSchedulerILi256ELi128ELb0ELb1ELb1EEEEEEEEEvNT_6ParamsE,(.L_x_15302 - _ZN7cutlass13device_kernelIN5flash11enable_sm90INS1_16FlashAttnFwdSm90INS1_25CollectiveMainloopFwdSm90ILi2EN4cute5tupleIJNS5_1CILi1EEES8_S8_EEENS6_IJNS7_ILi128EEENS7_ILi96EEENS7_ILi192EEEEEELi192ENS_10bfloat16_tEfNS_4arch4Sm90ELb0ELb1ELb1ELb0ELb0ELb0ELb0ELb1ELb1ELb1ELb0ELb0EEENS1_21CollectiveEpilogueFwdINS6_IJSA_SC_SB_EEES9_SE_SG_Li256ELb0ELb1ELb0ELb0EEENS1_30DynamicPersistentTileSchedulerILi256ELi128ELb0ELb1ELb1EEEEEEEEEvNT_6ParamsE)
        .other          _ZN7cutlass13device_kernelIN5flash11enable_sm90INS1_16FlashAttnFwdSm90INS1_25CollectiveMainloopFwdSm90ILi2EN4cute5tupleIJNS5_1CILi1EEES8_S8_EEENS6_IJNS7_ILi128EEENS7_ILi96EEENS7_ILi192EEEEEELi192ENS_10bfloat16_tEfNS_4arch4Sm90ELb0ELb1ELb1ELb0ELb0ELb0ELb0ELb1ELb1ELb1ELb0ELb0EEENS1_21CollectiveEpilogueFwdINS6_IJSA_SC_SB_EEES9_SE_SG_Li256ELb0ELb1ELb0ELb0EEENS1_30DynamicPersistentTileSchedulerILi256ELi128ELb0ELb1ELb1EEEEEEEEEvNT_6ParamsE,@"STO_CUDA_ENTRY STV_DEFAULT"
_ZN7cutlass13device_kernelIN5flash11enable_sm90INS1_16FlashAttnFwdSm90INS1_25CollectiveMainloopFwdSm90ILi2EN4cute5tupleIJNS5_1CILi1EEES8_S8_EEENS6_IJNS7_ILi128EEENS7_ILi96EEENS7_ILi192EEEEEELi192ENS_10bfloat16_tEfNS_4arch4Sm90ELb0ELb1ELb1ELb0ELb0ELb0ELb0ELb1ELb1ELb1ELb0ELb0EEENS1_21CollectiveEpilogueFwdINS6_IJSA_SC_SB_EEES9_SE_SG_Li256ELb0ELb1ELb0ELb0EEENS1_30DynamicPersistentTileSchedulerILi256ELi128ELb0ELb1ELb1EEEEEEEEEvNT_6ParamsE:
        /* <DEDUP_REMOVED lines=18> */
.L_x_4532:
[----:B------:R-:W-:Y:S05]  /*0120*/  BSYNC B0 ;  /* 0x0000000000007941 */ /* 0x000fea0003800000 */
.L_x_4531:
        /* <DEDUP_REMOVED lines=41> */
.L_x_4533:
        /* <DEDUP_REMOVED lines=22> */
.L_x_4534:
        /* <DEDUP_REMOVED lines=18> */
.L_x_4535:
        /* <DEDUP_REMOVED lines=22> */
.L_x_4536:
        /* <DEDUP_REMOVED lines=22> */
.L_x_4537:
        /* <DEDUP_REMOVED lines=8> */
.L_x_4539:
        /* <DEDUP_REMOVED lines=18> */
[CC--:B------:R-:W-:Y:S02]  /*0aa0*/  LEA.HI R2, R3.reuse, R206.reuse, RZ, 0x4 ;  /* 0x000000ce03027211 */ /* 0x0c0fe400078f20ff */
[----:B------:R-:W-:Y:S02]  /*0ab0*/  LOP3.LUT R5, R0, 0xffffff80, RZ, 0xc0, !PT ;  /* 0xffffff8000057812 */ /* 0x000fe400078ec0ff */
[----:B------:R-:W-:Y:S01]  /*0ac0*/  SHF.R.S32.HI R7, RZ, 0x4, R2 ;  /* 0x00000004ff077819 */ /* 0x000fe20000011402 */
[----:B------:R-:W-:Y:S01]  /*0ad0*/  ULOP3.LUT UR6, UR5, 0x1, URZ, 0xfc, !UPT ;  /* 0x0000000105067892 */ /* 0x000fe2000f8efc3f */
[----:B------:R-:W-:Y:S01]  /*0ae0*/  LEA.HI R4, R3, R206, RZ, 0x5 ;  /* 0x000000ce03047211 */ /* 0x000fe200078f28ff */
        /* <DEDUP_REMOVED lines=35> */
[----:B------:R-:W-:Y:S01]  /*0d20*/  VIADD R23, R19, 0x40 ;  /* 0x0000004013177836 */ /* 0x000fe20000000000 */
[----:B------:R-:W-:Y:S01]  /*0d30*/  LOP3.LUT R17, R6, 0x7ffffffc, RZ, 0xc0, !PT ;  /* 0x7ffffffc06117812 */ /* 0x000fe200078ec0ff */
[----:B------:R-:W-:Y:S01]  /*0d40*/  IMAD.IADD R0, R199, 0x1, -R0 ;  /* 0x00000001c7007824 */ /* 0x000fe200078e0a00 */
        /* <DEDUP_REMOVED lines=9> */
.L_x_4636:
        /* <DEDUP_REMOVED lines=12> */
[----:B01234-:R-:W-:Y:S05]  /*0ea0*/  @!P0 BRA `(.L_x_4540) ;  /* 0x0000000000208947 */ /* 0x01ffea0003800000 */
        /* <DEDUP_REMOVED lines=8> */
.L_x_4540:
[----:B------:R-:W-:Y:S01]  /*0f30*/  ULDC UR7, c[0x0][0xc54] ;  /* 0x0003150000077ab9 */ /* 0x000fe20000000800 */
[----:B------:R-:W-:Y:S01]  /*0f40*/  UMOV UR6, UR9 ;  /* 0x0000000900067c82 */ /* 0x000fe20008000000 */
[----:B------:R-:W-:-:S11]  /*0f50*/  UISETP.NE.AND UP0, UPT, UR7, 0x1, UPT ;  /* 0x000000010700788c */ /* 0x000fd6000bf05270 */
[----:B------:R-:W-:Y:S02]  /*0f60*/  @UP0 ULDC.64 UR10, c[0x0][0xc58] ;  /* 0x00031600000a0ab9 */ /* 0x000fe40000000a00 */
[----:B------:R-:W-:-:S04]  /*0f70*/  UIMAD.WIDE.U32 UR4, UR9, UR10, URZ ;  /* 0x0000000a090472a5 */ /* 0x000fc8000f8e003f */
[----:B------:R-:W-:-:S04]  /*0f80*/  @UP0 USHF.R.U32.HI UR6, URZ, UR11, UR5 ;  /* 0x0000000b3f060299 */ /* 0x000fc80008011605 */
[----:B------:R-:W-:-:S12]  /*0f90*/  UIMAD UR4, UR6, UR7, URZ ;  /* 0x00000007060472a4 */ /* 0x000fd8000f8e023f */
.L_x_4541:
[----:B------:R-:W0:Y:S01]  /*0fa0*/  LDC R0, c[0x0][0x448] ;  /* 0x00011200ff007b82 */ /* 0x000e220000000800 */
[----:B------:R-:W-:Y:S01]  /*0fb0*/  ULDC UR7, c[0x0][0xc48] ;  /* 0x0003120000077ab9 */ /* 0x000fe20000000800 */
[----:B------:R-:W-:Y:S02]  /*0fc0*/  ULOP3.LUT UR6, URZ, UR6, URZ, 0x33, !UPT ;  /* 0x000000063f067292 */ /* 0x000fe4000f8e333f */
[----:B------:R-:W-:Y:S02]  /*0fd0*/  UISETP.NE.AND UP0, UPT, UR7, 0x1, UPT ;  /* 0x000000010700788c */ /* 0x000fe4000bf05270 */
[----:B------:R-:W-:Y:S02]  /*0fe0*/  UIADD3 UR4, UR9, -UR4, URZ ;  /* 0x8000000409047290 */ /* 0x000fe4000fffe03f */
[----:B------:R-:W1:Y:S01]  /*0ff0*/  LDC.64 R8, c[0x0][0x9e0] ;  /* 0x00027800ff087b82 */ /* 0x000e620000000a00 */
[----:B------:R-:W-:Y:S01]  /*1000*/  ULDC UR5, c[0x0][0xc3c] ;  /* 0x00030f0000057ab9 */ /* 0x000fe20000000800 */
[----:B------:R-:W-:Y:S01]  /*1010*/  ULDC UR9, c[0x0][0xc54] ;  /* 0x0003150000097ab9 */ /* 0x000fe20000000800 */
[----:B------:R-:W-:-:S02]  /*1020*/  UIADD3 UR6, UR6, UR5, URZ ;  /* 0x0000000506067290 */ /* 0x000fc4000fffe03f */
[----:B------:R-:W-:Y:S02]  /*1030*/  UIMAD UR8, UR8, UR9, UR4 ;  /* 0x00000009080872a4 */ /* 0x000fe4000f8e0204 */
[----:B------:R-:W-:Y:S01]  /*1040*/  USHF.L.U32 UR60, UR6, 0x7, URZ ;  /* 0x00000007063c7899 */ /* 0x000fe2000800063f */
[----:B------:R-:W2:Y:S01]  /*1050*/  LDC R74, c[0x0][0x288] ;  /* 0x0000a200ff4a7b82 */ /* 0x000ea20000000800 */
[----:B------:R-:W-:Y:S01]  /*1060*/  ULDC.64 UR10, c[0x0][0x418] ;  /* 0x00010600000a7ab9 */ /* 0x000fe20000000a00 */
[----:B------:R-:W-:Y:S01]  /*1070*/  @UP0 ULDC UR4, c[0x0][0xc4c] ;  /* 0x0003130000040ab9 */ /* 0x000fe20000000800 */
[----:B------:R-:W-:Y:S01]  /*1080*/  ISETP.NE.U32.AND P0, PT, RZ, UR10, PT ;  /* 0x0000000aff007c0c */ /* 0x000fe2000bf05070 */
[----:B------:R-:W-:Y:S02]  /*1090*/  UIMAD.WIDE.U32 UR4, UR8, UR4, URZ ;  /* 0x00000004080472a5 */ /* 0x000fe4000f8e003f */
[----:B------:R-:W-:Y:S01]  /*10a0*/  UIADD3 UR6, UR60, 0x7f, URZ ;  /* 0x0000007f3c067890 */ /* 0x000fe2000fffe03f */
[----:B------:R-:W-:Y:S01]  /*10b0*/  ISETP.NE.AND.EX P0, PT, RZ, UR11, PT, P0 ;  /* 0x0000000bff007c0c */ /* 0x000fe2000bf05300 */
[----:B------:R-:W3:Y:S01]  /*10c0*/  LDC R7, c[0x0][0x2f0] ;  /* 0x0000bc00ff077b82 */ /* 0x000ee20000000800 */
[----:B0-----:R-:W-:Y:S01]  /*10d0*/  ISETP.NE.AND P1, PT, R0, 0x1, PT ;  /* 0x000000010000780c */ /* 0x001fe20003f25270 */
[----:B------:R-:W-:Y:S01]  /*10e0*/  @UP0 ULDC UR9, c[0x0][0xc50] ;  /* 0x0003140000090ab9 */ /* 0x000fe20000000800 */
[----:B------:R-:W-:Y:S01]  /*10f0*/  UMOV UR12, UR8 ;  /* 0x00000008000c7c82 */ /* 0x000fe20008000000 */
[----:B------:R-:W-:Y:S01]  /*1100*/  @UP0 USHF.R.U32.HI UR12, URZ, UR9, UR5 ;  /* 0x000000093f0c0299 */ /* 0x000fe20008011605 */
[----:B------:R-:W-:-:S03]  /*1110*/  IMAD.U32 R2, RZ, RZ, UR6 ;  /* 0x00000006ff027e24 */ /* 0x000fc6000f8e00ff */
[----:B------:R-:W0:Y:S01]  /*1120*/  LDC R0, c[0x0][0x424] ;  /* 0x00010900ff007b82 */ /* 0x000e220000000800 */
[----:B-1----:R-:W-:Y:S01]  /*1130*/  ISETP.GE.AND P2, PT, R9, 0x1, PT ;  /* 0x000000010900780c */ /* 0x002fe20003f46270 */
[----:B------:R-:W-:Y:S02]  /*1140*/  UIADD3 UR4, -UR12, URZ, URZ ;  /* 0x0000003f0c047290 */ /* 0x000fe4000fffe13f */
[----:B------:R-:W-:Y:S02]  /*1150*/  IMAD.U32 R195, RZ, RZ, UR12 ;  /* 0x0000000cffc37e24 */ /* 0x000fe4000f8e00ff */
[----:B------:R-:W-:Y:S02]  /*1160*/  UIMAD UR4, UR7, UR4, UR8 ;  /* 0x00000004070472a4 */ /* 0x000fe4000f8e0208 */
[----:B------:R-:W1:Y:S01]  /*1170*/  @P1 LDC R3, c[0x0][0x44c] ;  /* 0x00011300ff031b82 */ /* 0x000e620000000800 */
[----:B--2---:R-:W-:-:S03]  /*1180*/  IADD3 R5, -R74, 0x1, RZ ;  /* 0x000000014a057810 */ /* 0x004fc60007ffe1ff */
[----:B------:R-:W-:-:S04]  /*1190*/  IMAD.U32 R194, RZ, RZ, UR4 ;  /* 0x00000004ffc27e24 */ /* 0x000fc8000f8e00ff */
[----:B------:R-:W2:Y:S01]  /*11a0*/  @P1 LDC R4, c[0x0][0x450] ;  /* 0x00011400ff041b82 */ /* 0x000ea20000000800 */
[----:B0-----:R-:W-:-:S05]  /*11b0*/  SEL R0, R0, 0x1, P0 ;  /* 0x0000000100007807 */ /* 0x001fca0000000000 */
[CC--:B---3--:R-:W-:Y:S02]  /*11c0*/  IMAD R5, R0.reuse, R7.reuse, R5 ;  /* 0x0000000700057224 */ /* 0x0c8fe400078e0205 */
[----:B------:R-:W-:Y:S02]  /*11d0*/  IMAD R16, R0, R7, RZ ;  /* 0x0000000700107224 */ /* 0x000fe400078e02ff */
[----:B-1----:R-:W-:-:S05]  /*11e0*/  @P1 IMAD.HI.U32 R3, R3, UR6, RZ ;  /* 0x0000000603031c27 */ /* 0x002fca000f8e00ff */
[----:B--2---:R-:W-:-:S05]  /*11f0*/  @P1 SHF.R.U32.HI R2, RZ, R4, R3 ;  /* 0x00000004ff021219 */ /* 0x004fca0000011603 */
[----:B------:R-:W-:-:S04]  /*1200*/  IMAD.IADD R11, R5, 0x1, R2 ;  /* 0x00000001050b7824 */ /* 0x000fc800078e0202 */
[----:B------:R-:W-:Y:S01]  /*1210*/  IMAD.IADD R2, R11, 0x1, R8 ;  /* 0x000000010b027824 */ /* 0x000fe200078e0208 */
[----:B------:R-:W-:Y:S06]  /*1220*/  @!P2 BRA `(.L_x_4542) ;  /* 0x000000000040a947 */ /* 0x000fec0003800000 */
[C---:B------:R-:W-:Y:S01]  /*1230*/  ISETP.GT.AND P0, PT, R11.reuse, RZ, PT ;  /* 0x000000ff0b00720c */ /* 0x040fe20003f04270 */
[----:B------:R-:W-:-:S12]  /*1240*/  VIADD R3, R11, 0xffffffff ;  /* 0xffffffff0b037836 */ /* 0x000fd80000000000 */
        /* <DEDUP_REMOVED lines=8> */
.L_x_4543:
[----:B------:R-:W-:-:S13]  /*12d0*/  ISETP.NE.AND P0, PT, R9, 0x1, PT ;  /* 0x000000010900780c */ /* 0x000fda0003f05270 */
[----:B------:R-:W0:Y:S02]  /*12e0*/  @P0 LDC.64 R4, c[0x0][0x9e8] ;  /* 0x00027a00ff040b82 */ /* 0x000e240000000a00 */
[----:B0-----:R-:W-:-:S05]  /*12f0*/  @P0 IMAD.HI.U32 R4, R3, R4, RZ ;  /* 0x0000000403040227 */ /* 0x001fca00078e00ff */
[----:B------:R-:W-:-:S07]  /*1300*/  @P0 SHF.R.U32.HI R3, RZ, R5, R4 ;  /* 0x00000005ff030219 */ /* 0x000fce0000011604 */
.L_x_4544:
[----:B------:R-:W-:-:S05]  /*1310*/  IMAD R3, R3, R9, R9 ;  /* 0x0000000903037224 */ /* 0x000fca00078e0209 */
[----:B------:R-:W-:-:S07]  /*1320*/  VIMNMX R2, R2, R3, PT ;  /* 0x0000000302027248 */ /* 0x000fce0003fe0100 */
.L_x_4542:
[----:B------:R-:W0:Y:S01]  /*1330*/  @P1 LDC R4, c[0x0][0x44c] ;  /* 0x00011300ff041b82 */ /* 0x000e220000000800 */
[----:B------:R-:W-:Y:S01]  /*1340*/  IMAD.U32 R3, RZ, RZ, UR60 ;  /* 0x0000003cff037e24 */ /* 0x000fe2000f8e00ff */
[----:B------:R-:W-:Y:S01]  /*1350*/  ULDC UR4, c[0x0][0x9dc] ;  /* 0x0002770000047ab9 */ /* 0x000fe20000000800 */
[-C--:B------:R-:W-:Y:S02]  /*1360*/  IMAD R74, R0, R7.reuse, -R74 ;  /* 0x00000007004a7224 */ /* 0x080fe400078e0a4a */
[----:B------:R-:W-:Y:S02]  /*1370*/  VIADD R2, R2, 0x5f ;  /* 0x0000005f02027836 */ /* 0x000fe40000000000 */
[----:B------:R-:W-:Y:S01]  /*1380*/  IMAD R0, R0, R7, 0x5f ;  /* 0x0000005f00007424 */ /* 0x000fe200078e0207 */
[----:B------:R-:W1:Y:S01]  /*1390*/  @P1 LDC R5, c[0x0][0x450] ;  /* 0x00011400ff051b82 */ /* 0x000e620000000800 */
[----:B------:R-:W-:-:S04]  /*13a0*/  IMAD.HI R2, R2, 0x2aaaaaab, RZ ;  /* 0x2aaaaaab02027827 */ /* 0x000fc800078e02ff */
[----:B------:R-:W-:-:S04]  /*13b0*/  IMAD.HI R0, R0, 0x2aaaaaab, RZ ;  /* 0x2aaaaaab00007827 */ /* 0x000fc800078e02ff */
[----:B0-----:R-:W-:-:S05]  /*13c0*/  @P1 IMAD.HI.U32 R4, R4, UR60, RZ ;  /* 0x0000003c04041c27 */ /* 0x001fca000f8e00ff */
[----:B-1----:R-:W-:Y:S02]  /*13d0*/  @P1 SHF.R.U32.HI R3, RZ, R5, R4 ;  /* 0x00000005ff031219 */ /* 0x002fe40000011604 */
[----:B------:R-:W-:-:S03]  /*13e0*/  SHF.R.U32.HI R5, RZ, 0x1f, R2 ;  /* 0x0000001fff057819 */ /* 0x000fc60000011602 */
[----:B------:R-:W-:Y:S01]  /*13f0*/  IMAD.IADD R4, R74, 0x1, R3 ;  /* 0x000000014a047824 */ /* 0x000fe200078e0203 */
[----:B------:R-:W-:Y:S02]  /*1400*/  SHF.R.U32.HI R3, RZ, 0x1f, R0 ;  /* 0x0000001fff037819 */ /* 0x000fe40000011600 */
[----:B------:R-:W-:Y:S01]  /*1410*/  LEA.HI.SX32 R2, R2, R5, 0x1c ;  /* 0x0000000502027211 */ /* 0x000fe200078fe2ff */
[----:B------:R-:W-:Y:S01]  /*1420*/  VIADD R6, R4, -UR4 ;  /* 0x8000000404067c36 */ /* 0x000fe20008000000 */
[----:B------:R-:W-:-:S04]  /*1430*/  LEA.HI.SX32 R3, R0, R3, 0x1c ;  /* 0x0000000300037211 */ /* 0x000fc800078fe2ff */
[----:B------:R-:W-:Y:S02]  /*1440*/  R2UR UR4, R6 ;  /* 0x00000000060472ca */ /* 0x000fe400000e0000 */
[----:B------:R-:W-:Y:S01]  /*1450*/  VIMNMX R75, R3, R2, PT ;  /* 0x00000002034b7248 */ /* 0x000fe20003fe0100 */
[----:B------:R-:W-:-:S12]  /*1460*/  @!P2 BRA `(.L_x_4545) ;  /* 0x000000000044a947 */ /* 0x000fd80003800000 */
        /* <DEDUP_REMOVED lines=9> */
.L_x_4546:
[----:B------:R-:W-:-:S13]  /*1500*/  ISETP.NE.AND P0, PT, R9, 0x1, PT ;  /* 0x000000010900780c */ /* 0x000fda0003f05270 */
[----:B------:R-:W0:Y:S02]  /*1510*/  @P0 LDC.64 R2, c[0x0][0x9e8] ;  /* 0x00027a00ff020b82 */ /* 0x000e240000000a00 */
[----:B0-----:R-:W-:-:S05]  /*1520*/  @P0 IMAD.HI.U32 R0, R4, R2, RZ ;  /* 0x0000000204000227 */ /* 0x001fca00078e00ff */
[----:B------:R-:W-:-:S07]  /*1530*/  @P0 SHF.R.U32.HI R4, RZ, R3, R0 ;  /* 0x00000003ff040219 */ /* 0x000fce0000011600 */
.L_x_4547:
[----:B------:R-:W-:-:S05]  /*1540*/  IMAD R4, R4, R9, RZ ;  /* 0x0000000904047224 */ /* 0x000fca00078e02ff */
[----:B------:R-:W-:-:S13]  /*1550*/  R2UR UR5, R4 ;  /* 0x00000000040572ca */ /* 0x000fda00000e0000 */
[----:B------:R-:W-:-:S04]  /*1560*/  UISETP.LT.AND UP0, UPT, UR4, UR5, UPT ;  /* 0x000000050400728c */ /* 0x000fc8000bf01270 */
[----:B------:R-:W-:-:S12]  /*1570*/  USEL UR4, UR4, UR5, !UP0 ;  /* 0x0000000504047287 */ /* 0x000fd8000c000000 */
.L_x_4545:
[----:B------:R-:W-:Y:S01]  /*1580*/  UIMAD.WIDE UR4, UR4, 0x2aaaaaab, URZ ;  /* 0x2aaaaaab040478a5 */ /* 0x000fe2000f8e023f */
[----:B------:R-:W-:Y:S01]  /*1590*/  PLOP3.LUT P0, PT, PT, PT, PT, 0x80, 0x0 ;  /* 0x000000000000781c */ /* 0x000fe20003f0f070 */
[----:B------:R-:W-:Y:S01]  /*15a0*/  IMAD.MOV.U32 R0, RZ, RZ, RZ ;  /* 0x000000ffff007224 */ /* 0x000fe200078e00ff */
[----:B------:R-:W-:Y:S01]  /*15b0*/  CS2R R2, SRZ ;  /* 0x0000000000027805 */ /* 0x000fe2000001ff00 */
[----:B------:R-:W-:Y:S01]  /*15c0*/  USHF.R.U32.HI UR4, URZ, 0x1f, UR5 ;  /* 0x0000001f3f047899 */ /* 0x000fe20008011605 */
[----:B------:R-:W-:Y:S02]  /*15d0*/  CS2R R118, SRZ ;  /* 0x0000000000767805 */ /* 0x000fe4000001ff00 */
[----:B------:R-:W-:Y:S02]  /*15e0*/  CS2R R116, SRZ ;  /* 0x0000000000747805 */ /* 0x000fe4000001ff00 */
[----:B------:R-:W-:Y:S01]  /*15f0*/  CS2R R114, SRZ ;  /* 0x0000000000727805 */ /* 0x000fe2000001ff00 */
[----:B------:R-:W-:Y:S01]  /*1600*/  ULEA.HI.SX32 UR4, UR5, UR4, 0x1c ;  /* 0x0000000405047291 */ /* 0x000fe2000f8fe23f */
        /* <DEDUP_REMOVED lines=82> */
.L_x_4549:
        /* <DEDUP_REMOVED lines=11> */
.L_x_4750:
[----:B------:R-:W-:Y:S05]  /*1be0*/  @!P0 BRA `(.L_x_4551) ;  /* 0x0000000000048947 */ /* 0x000fea0003800000 */
[----:B------:R-:W-:Y:S01]  /*1bf0*/  BPT.TRAP 0x1 ;  /* 0x000000040000795c */ /* 0x000fe20000300000 */
.L_x_4551:
[----:B------:R-:W-:Y:S02]  /*1c00*/  IMAD.U32 R11, RZ, RZ, UR37 ;  /* 0x00000025ff0b7e24 */ /* 0x000fe4000f8e00ff */
[----:B0-----:R-:W-:-:S03]  /*1c10*/  IMAD.U32 R0, RZ, RZ, UR36 ;  /* 0x00000024ff007e24 */ /* 0x001fc6000f8e00ff */
[----:B------:R-:W-:Y:S02]  /*1c20*/  LEA R11, R11, UR38, 0x3 ;  /* 0x000000260b0b7c11 */ /* 0x000fe4000f8e18ff */
[----:B------:R-:W-:-:S04]  /*1c30*/  SHF.L.U32 R0, R0, 0x1f, RZ ;  /* 0x0000001f00007819 */ /* 0x000fc800000006ff */
[----:B------:R0:W1:Y:S01]  /*1c40*/  SYNCS.PHASECHK.TRANS64.TRYWAIT P1, [R11+URZ+0x30830], R0 ;  /* 0x030830000b0075a7 */ /* 0x000062000802017f */
[----:B------:R-:W-:Y:S05]  /*1c50*/  @!P0 BRA `(.L_x_4552) ;  /* 0x0000000000048947 */ /* 0x000fea0003800000 */
[----:B------:R-:W-:Y:S01]  /*1c60*/  BPT.TRAP 0x1 ;  /* 0x000000040000795c */ /* 0x000fe20000300000 */
.L_x_4552:
[----:B------:R-:W2:Y:S01]  /*1c70*/  LDL.LU R2, [R1+0xc] ;  /* 0x00000c0001027983 */ /* 0x000ea20000300800 */
[----:B------:R-:W3:Y:S02]  /*1c80*/  S2R R3, SR_TID.X ;  /* 0x0000000000037919 */ /* 0x000ee40000002100 */
[----:B---3--:R-:W-:Y:S02]  /*1c90*/  LOP3.LUT P2, RZ, R3, 0x7f, RZ, 0xc0, !PT ;  /* 0x0000007f03ff7812 */ /* 0x008fe4000784c0ff */
[----:B--2---:R-:W-:-:S11]  /*1ca0*/  LOP3.LUT R2, R2, 0xfff7ffff, RZ, 0xc0, !PT ;  /* 0xfff7ffff02027812 */ /* 0x004fd600078ec0ff */
[----:B------:R-:W-:-:S05]  /*1cb0*/  @P2 LOP3.LUT R2, R2, 0x80000, RZ, 0xfc, !PT ;  /* 0x0008000002022812 */ /* 0x000fca00078efcff */
[----:B------:R2:W-:Y:S01]  /*1cc0*/  STL [R1+0xc], R2 ;  /* 0x00000c0201007387 */ /* 0x0005e20000100800 */
[----:B-1----:R-:W-:Y:S05]  /*1cd0*/  @P1 BRA `(.L_x_4553) ;  /* 0x0000000000081947 */ /* 0x002fea0003800000 */
[----:B------:R-:W1:Y:S02]  /*1ce0*/  SYNCS.PHASECHK.TRANS64.TRYWAIT P1, [R11+URZ+0x30830], R0 ;  /* 0x030830000b0075a7 */ /* 0x000e64000802017f */
[----:B-1----:R-:W-:Y:S05]  /*1cf0*/  @!P1 BRA `(.L_x_4554) ;  /* 0x0000014c00709947 */ /* 0x002fea0003800000 */
.L_x_4553:
        /* <DEDUP_REMOVED lines=10> */
[----:B------:R-:W3:Y:S01]  /*1da0*/  S2R R12, SR_TID.X ;  /* 0x00000000000c7919 */ /* 0x000ee20000002100 */
[----:B------:R-:W-:Y:S01]  /*1db0*/  UMOV UR53, 0x40000040 ;  /* 0x4000004000357882 */ /* 0x000fe20000000000 */
[----:B------:R-:W-:Y:S01]  /*1dc0*/  UMOV UR55, 0x40000040 ;  /* 0x4000004000377882 */ /* 0x000fe20000000000 */
[----:B------:R-:W-:Y:S01]  /*1dd0*/  ULOP3.LUT UR61, UR4, 0x10000, URZ, 0xfc, !UPT ;  /* 0x00010000043d7892 */ /* 0x000fe2000f8efc3f */
[----:B------:R-:W-:Y:S01]  /*1de0*/  VIADD R4, R18, UR60 ;  /* 0x0000003c12047c36 */ /* 0x000fe20008000000 */
[----:B------:R-:W-:Y:S01]  /*1df0*/  ULOP3.LUT UR4, UR39, 0x10000, URZ, 0xfc, !UPT ;  /* 0x0001000027047892 */ /* 0x000fe2000f8efc3f */
[----:B------:R-:W4:Y:S01]  /*1e00*/  LDC R121, c[0x0][0x288] ;  /* 0x0000a200ff797b82 */ /* 0x000f220000000800 */
[----:B------:R-:W-:Y:S01]  /*1e10*/  UIMAD UR5, UR37, 0x900, UR61 ;  /* 0x00000900250578a4 */ /* 0x000fe2000f8e023d */
[----:B------:R-:W-:Y:S01]  /*1e20*/  IMAD.MOV.U32 R9, RZ, RZ, R4 ;  /* 0x000000ffff097224 */ /* 0x000fe200078e0004 */
[----:B------:R-:W-:-:S02]  /*1e30*/  UIADD3 UR56, UR4, 0x2, URZ ;  /* 0x0000000204387890 */ /* 0x000fc4000fffe03f */
[----:B------:R-:W-:Y:S01]  /*1e40*/  UIADD3 UR58, UR5, 0x2, URZ ;  /* 0x00000002053a7890 */ /* 0x000fe2000fffe03f */
[----:B------:R-:W-:Y:S02]  /*1e50*/  UMOV UR8, UR4 ;  /* 0x0000000400087c82 */ /* 0x000fe40008000000 */
[----:B------:R-:W-:Y:S01]  /*1e60*/  UMOV UR10, UR5 ;  /* 0x00000005000a7c82 */ /* 0x000fe20008000000 */
[----:B------:R-:W-:Y:S01]  /*1e70*/  UIADD3 UR52, UR4, 0x4, URZ ;  /* 0x0000000404347890 */ /* 0x000fe2000fffe03f */
[----:B------:R-:W-:Y:S01]  /*1e80*/  HGMMA.64x96x16.F32.BF16 R24, gdesc[UR8], RZ, !UPT, gsb0 ;  /* 0x01600000081879f0 */ /* 0x000fe2000c0018ff */
[----:B------:R-:W-:Y:S01]  /*1e90*/  UIADD3 UR54, UR5, 0x4, URZ ;  /* 0x0000000405367890 */ /* 0x000fe2000fffe03f */
[----:B------:R-:W-:Y:S01]  /*1ea0*/  IMAD.U32 R6, RZ, RZ, UR8 ;  /* 0x00000008ff067e24 */ /* 0x000fe2000f8e00ff */
        /* <DEDUP_REMOVED lines=8> */
[----:B------:R-:W-:Y:S01]  /*1f30*/  UIADD3 UR16, UR4, 0x402, URZ ;  /* 0x0000040204107890 */ /* 0x000fe2000fffe03f */
[----:B---3--:R-:W-:Y:S01]  /*1f40*/  LOP3.LUT P3, RZ, R12, 0x7f, RZ, 0xc0, !PT ;  /* 0x0000007f0cff7812 */ /* 0x008fe2000786c0ff */
        /* <DEDUP_REMOVED lines=27> */
[----:B------:R-:W-:Y:S01]  /*2100*/  ULDC UR5, c[0x0][0x448] ;  /* 0x0001120000057ab9 */ /* 0x000fe20000000800 */
[----:B------:R-:W-:Y:S01]  /*2110*/  ULDC UR4, c[0x0][0x9d8] ;  /* 0x0002760000047ab9 */ /* 0x000fe20000000800 */
        /* <DEDUP_REMOVED lines=8> */
[----:B------:R-:W-:-:S03]  /*21a0*/  IMAD.MOV.U32 R10, RZ, RZ, -0x60 ;  /* 0xffffffa0ff0a7424 */ /* 0x000fc600078e00ff */
[----:B------:R-:W-:Y:S01]  /*21b0*/  @!P3 PRMT R4, RZ, 0x654, R4 ;  /* 0x00000654ff04b816 */ /* 0x000fe20000000004 */
[----:B------:R-:W-:-:S04]  /*21c0*/  IMAD R10, R75, R10, 0x61 ;  /* 0x000000614b0a7424 */ /* 0x000fc800078e020a */
[----:B------:R-:W-:-:S05]  /*21d0*/  IMAD R12, R17, -0x2, R10 ;  /* 0xfffffffe110c7824 */ /* 0x000fca00078e020a */
[----:B----4-:R-:W-:Y:S01]  /*21e0*/  IADD3 R14, R12, -R121, R16 ;  /* 0x800000790c0e7210 */ /* 0x010fe20007ffe010 */
[----:B------:R-:W-:Y:S02]  /*21f0*/  WARPGROUP.DEPBAR.LE gsb0, 0x0 ;  /* 0x00008000000079c5 */ /* 0x000fe40000010000 */
[----:B------:R-:W-:-:S06]  /*2200*/  WARPGROUP.ARRIVE ;  /* 0x00000000000079c5 */ /* 0x000fcc0000000000 */
[----:B------:R-:W-:Y:S03]  /*2210*/  HGMMA.64x96x16.F32.BF16 R24, gdesc[UR56], R24, gsb0 ;  /* 0x01600000381879f0 */ /* 0x000fe60008001818 */
[----:B------:R-:W-:Y:S02]  /*2220*/  WARPGROUP.DEPBAR.LE gsb0, 0x0 ;  /* 0x00008000000079c5 */ /* 0x000fe40000010000 */
[----:B------:R-:W-:-:S06]  /*2230*/  WARPGROUP.ARRIVE ;  /* 0x00000000000079c5 */ /* 0x000fcc0000000000 */
[----:B------:R-:W-:Y:S01]  /*2240*/  HGMMA.64x96x16.F32.BF16 R24, gdesc[UR52], R24, gsb0 ;  /* 0x01600000341879f0 */ /* 0x000fe20008001818 */
[----:B------:R-:W-:Y:S02]  /*2250*/  ULDC UR54, c[0x0][0x9dc] ;  /* 0x0002770000367ab9 */ /* 0x000fe40000000800 */
[----:B------:R-:W-:Y:S01]  /*2260*/  ULOP3.LUT UR54, URZ, UR54, URZ, 0x33, !UPT ;  /* 0x000000363f367292 */ /* 0x000fe2000f8e333f */
[----:B------:R-:W-:Y:S02]  /*2270*/  WARPGROUP.DEPBAR.LE gsb0, 0x0 ;  /* 0x00008000000079c5 */ /* 0x000fe40000010000 */
[----:B------:R-:W-:-:S06]  /*2280*/  WARPGROUP.ARRIVE ;  /* 0x00000000000079c5 */ /* 0x000fcc0000000000 */
[----:B------:R-:W-:Y:S03]  /*2290*/  HGMMA.64x96x16.F32.BF16 R24, gdesc[UR8], R24, gsb0 ;  /* 0x01600000081879f0 */ /* 0x000fe60008001818 */
        /* <DEDUP_REMOVED lines=25> */
[----:B------:R-:W-:Y:S01]  /*2430*/  FMUL.FTZ R8, R66, UR4 ;  /* 0x0000000442087c20 */ /* 0x000fe20008410000 */
[----:B------:R-:W-:Y:S01]  /*2440*/  FMUL.FTZ R24, R24, UR4 ;  /* 0x0000000418187c20 */ /* 0x000fe20008410000 */
[----:B------:R-:W-:Y:S01]  /*2450*/  FMUL.FTZ R25, R25, UR4 ;  /* 0x0000000419197c20 */ /* 0x000fe20008410000 */
[----:B--2---:R-:W-:Y:S01]  /*2460*/  FMUL.FTZ R2, R26, UR4 ;  /* 0x000000041a027c20 */ /* 0x004fe20008410000 */
[----:B01----:R-:W-:Y:S01]  /*2470*/  FMUL.FTZ R0, R27, UR4 ;  /* 0x000000041b007c20 */ /* 0x003fe20008410000 */
        /* <DEDUP_REMOVED lines=41> */
[----:B------:R-:W0:Y:S01]  /*2710*/  SHFL.IDX PT, R66, R9, RZ, 0x1c1f ;  /* 0x001c1fff09427589 */ /* 0x000e2200000e0000 */
[----:B------:R-:W-:Y:S01]  /*2720*/  FMUL.FTZ R13, R70, UR4 ;  /* 0x00000004460d7c20 */ /* 0x000fe20008410000 */
[----:B------:R-:W-:Y:S01]  /*2730*/  FMUL.FTZ R11, R71, UR4 ;  /* 0x00000004470b7c20 */ /* 0x000fe20008410000 */
[----:B------:R-:W-:Y:S01]  /*2740*/  ULDC.64 UR4, c[0x0][0x9e0] ;  /* 0x0002780000047ab9 */ /* 0x000fe20000000a00 */
[----:B------:R1:W-:Y:S01]  /*2750*/  @!P3 SYNCS.ARRIVE.TRANS64.RED.A1T0 RZ, [R4+URZ], RZ ;  /* 0x000000ff04ffb9a7 */ /* 0x0003e2000810043f */
[----:B------:R-:W-:Y:S01]  /*2760*/  UISETP.GE.AND UP1, UPT, UR5, 0x1, UPT ;  /* 0x000000010500788c */ /* 0x000fe2000bf26270 */
[----:B------:R-:W2:Y:S01]  /*2770*/  MUFU.TANH R24, R24 ;  /* 0x0000001800187308 */ /* 0x000ea20000002400 */
[----:B------:R-:W-:-:S02]  /*2780*/  VIADD R21, R14, UR4 ;  /* 0x000000040e157c36 */ /* 0x000fc40008000000 */
[----:B------:R-:W-:Y:S02]  /*2790*/  VIADD R27, R14, UR54 ;  /* 0x000000360e1b7c36 */ /* 0x000fe40008000000 */
[----:B------:R-:W-:Y:S01]  /*27a0*/  PLOP3.LUT P1, PT, PT, PT, UP1, 0x40, 0x0 ;  /* 0x000000000000781c */ /* 0x000fe20003f2e818 */
[----:B-1----:R-:W-:Y:S02]  /*27b0*/  IMAD R4, R75, -0x60, R16 ;  /* 0xffffffa04b047824 */ /* 0x002fe400078e0210 */
[----:B------:R-:W1:Y:S01]  /*27c0*/  MUFU.TANH R25, R25 ;  /* 0x0000001900197308 */ /* 0x000e620000002400 */
[----:B------:R-:W-:Y:S02]  /*27d0*/  VIADD R63, R12, 0xffffffff ;  /* 0xffffffff0c3f7836 */ /* 0x000fe40000000000 */
[----:B------:R-:W-:-:S04]  /*27e0*/  VIADD R4, R4, 0x60 ;  /* 0x0000006004047836 */ /* 0x000fc80000000000 */
[----:B------:R-:W-:Y:S01]  /*27f0*/  IMAD R20, R17, -0x2, R4 ;  /* 0xfffffffe11147824 */ /* 0x000fe200078e0204 */
[----:B------:R-:W3:Y:S04]  /*2800*/  MUFU.TANH R2, R2 ;  /* 0x0000000200027308 */ /* 0x000ee80000002400 */
[----:B0-----:R-:W-:-:S04]  /*2810*/  VIADDMNMX R4, R66, R21, R20, PT ;  /* 0x0000001542047246 */ /* 0x001fc80003800114 */
[----:B------:R-:W0:Y:S08]  /*2820*/  MUFU.TANH R0, R0 ;  /* 0x0000000000007308 */ /* 0x000e300000002400 */
[----:B------:R-:W4:Y:S08]  /*2830*/  MUFU.TANH R28, R28 ;  /* 0x0000001c001c7308 */ /* 0x000f300000002400 */
        /* <DEDUP_REMOVED lines=42> */
[----:B------:R5:W0:Y:S02]  /*2ae0*/  MUFU.TANH R26, R31 ;  /* 0x0000001f001a7308 */ /* 0x000a240000002400 */
[----:B-----5:R-:W-:-:S02]  /*2af0*/  VIADD R31, R10, 0xffffffff ;  /* 0xffffffff0a1f7836 */ /* 0x020fc40000000000 */
[----:B------:R-:W-:Y:S01]  /*2b00*/  IMAD.IADD R10, R27, 0x1, R66 ;  /* 0x000000011b0a7824 */ /* 0x000fe200078e0242 */
[----:B-1234-:R-:W-:Y:S06]  /*2b10*/  @P1 BRA `(.L_x_4555) ;  /* 0x0000000000541947 */ /* 0x01efec0003800000 */
[----:B------:R-:W-:Y:S01]  /*2b20*/  IADD3 R12, R16, -R121, R66 ;  /* 0x80000079100c7210 */ /* 0x000fe20007ffe042 */
[----:B------:R-:W-:Y:S03]  /*2b30*/  BSSY B0, `(.L_x_4556) ;  /* 0x0000010000007945 */ /* 0x000fe60003800000 */
        /* <DEDUP_REMOVED lines=10> */
.L_x_4557:
[----:B------:R-:W-:-:S06]  /*2be0*/  UISETP.NE.AND UP2, UPT, UR5, 0x1, UPT ;  /* 0x000000010500788c */ /* 0x000fcc000bf45270 */
[----:B------:R-:W-:-:S05]  /*2bf0*/  PLOP3.LUT P1, PT, PT, PT, UP2, 0x80, 0x0 ;  /* 0x000000000000781c */ /* 0x000fca0003f2f028 */
[----:B------:R-:W-:-:S08]  /*2c00*/  @UP2 ULDC.64 UR6, c[0x0][0x9e8] ;  /* 0x00027a0000062ab9 */ /* 0x000fd00000000a00 */
[----:B------:R-:W-:-:S05]  /*2c10*/  @P1 IMAD.HI.U32 R14, R12, UR6, RZ ;  /* 0x000000060c0e1c27 */ /* 0x000fca000f8e00ff */
[----:B------:R-:W-:-:S07]  /*2c20*/  @P1 SHF.R.U32.HI R12, RZ, UR7, R14 ;  /* 0x00000007ff0c1c19 */ /* 0x000fce000801160e */
.L_x_4558:
[----:B------:R-:W-:Y:S05]  /*2c30*/  BSYNC B0 ;  /* 0x0000000000007941 */ /* 0x000fea0003800000 */
.L_x_4556:
[----:B------:R-:W-:-:S05]  /*2c40*/  IMAD R15, R12, UR5, R63 ;  /* 0x000000050c0f7c24 */ /* 0x000fca000f8e023f */
[----:B------:R-:W-:Y:S02]  /*2c50*/  VIMNMX R10, R10, R15, !PT ;  /* 0x0000000f0a0a7248 */ /* 0x000fe40007fe0100 */
[----:B------:R-:W-:-:S07]  /*2c60*/  VIADDMNMX R4, R15, UR5, R4, PT ;  /* 0x000000050f047c46 */ /* 0x000fce000b800104 */
.L_x_4555:
[C---:B------:R-:W-:Y:S02]  /*2c70*/  ISETP.GE.AND P1, PT, R31.reuse, 0x2, PT ;  /* 0x000000021f00780c */ /* 0x040fe40003f26270 */
[C---:B------:R-:W-:Y:S02]  /*2c80*/  ISETP.GE.AND P5, PT, R31.reuse, 0xa, PT ;  /* 0x0000000a1f00780c */ /* 0x040fe40003fa6270 */
[----:B------:R-:W-:Y:S02]  /*2c90*/  ISETP.GT.AND P3, PT, R10, 0x1, !P1 ;  /* 0x000000010a00780c */ /* 0x000fe40004f64270 */
[----:B------:R-:W-:Y:S02]  /*2ca0*/  ISETP.GE.AND P2, PT, R31, 0x9, PT ;  /* 0x000000091f00780c */ /* 0x000fe40003f46270 */
[----:B------:R-:W-:Y:S02]  /*2cb0*/  ISETP.LT.OR P3, PT, R4, 0x2, P3 ;  /* 0x000000020400780c */ /* 0x000fe40001f61670 */
[----:B------:R-:W-:-:S02]  /*2cc0*/  P2R R12, PR, RZ, 0x20 ;  /* 0x00000020ff0c7803 */ /* 0x000fc40000000000 */
[----:B------:R-:W-:Y:S02]  /*2cd0*/  FSEL R67, R25, -INF , !P3 ;  /* 0xff80000019437808 */ /* 0x000fe40005800000 */
[C---:B------:R-:W-:Y:S02]  /*2ce0*/  ISETP.GT.AND P3, PT, R10.reuse, 0x9, !P5 ;  /* 0x000000090a00780c */ /* 0x040fe40006f64270 */
[----:B------:R-:W-:Y:S02]  /*2cf0*/  ISETP.GT.AND P4, PT, R10, 0x8, !P2 ;  /* 0x000000080a00780c */ /* 0x000fe40005784270 */
        /* <DEDUP_REMOVED lines=27> */
[C---:B------:R-:W-:Y:S02]  /*2eb0*/  ISETP.GE.AND P4, PT, R31.reuse, 0x22, PT ;  /* 0x000000221f00780c */ /* 0x040fe40003f86270 */
        /* <DEDUP_REMOVED lines=59> */
[----:B------:R-:W-:Y:S02]  /*3270*/  P2R R25, PR, RZ, 0x20 ;  /* 0x00000020ff197803 */ /* 0x000fe40000000000 */
[----:B------:R-:W-:Y:S02]  /*3280*/  FSEL R97, R64, -INF , !P3 ;  /* 0xff80000040617808 */ /* 0x000fe40005800000 */
[C---:B------:R-:W-:Y:S02]  /*3290*/  ISETP.GE.AND P3, PT, R31.reuse, 0x52, PT ;  /* 0x000000521f00780c */ /* 0x040fe40003f66270 */
[----:B------:R-:W-:Y:S02]  /*32a0*/  ISETP.GE.AND P6, PT, R31, 0x1, PT ;  /* 0x000000011f00780c */ /* 0x000fe40003fc6270 */
[----:B------:R-:W-:-:S04]  /*32b0*/  ISETP.GT.AND P4, PT, R10, 0x51, !P3 ;  /* 0x000000510a00780c */ /* 0x000fc80005f84270 */
[----:B------:R-:W-:-:S04]  /*32c0*/  ISETP.LT.OR P4, PT, R4, 0x52, P4 ;  /* 0x000000520400780c */ /* 0x000fc80002781670 */
[----:B------:R-:W-:Y:S02]  /*32d0*/  FSEL R65, R65, -INF , !P4 ;  /* 0xff80000041417808 */ /* 0x000fe40006000000 */
[----:B------:R-:W-:-:S04]  /*32e0*/  ISETP.GE.AND P4, PT, R31, 0x59, PT ;  /* 0x000000591f00780c */ /* 0x000fc80003f86270 */
[----:B------:R-:W-:-:S04]  /*32f0*/  ISETP.GT.AND P5, PT, R10, 0x58, !P4 ;  /* 0x000000580a00780c */ /* 0x000fc800067a4270 */
[----:B------:R-:W-:-:S04]  /*3300*/  ISETP.LT.OR P5, PT, R4, 0x59, P5 ;  /* 0x000000590400780c */ /* 0x000fc80002fa1670 */
[----:B------:R-:W-:Y:S02]  /*3310*/  FSEL R14, R68, -INF , !P5 ;  /* 0xff800000440e7808 */ /* 0x000fe40006800000 */
[----:B------:R-:W-:-:S04]  /*3320*/  ISETP.GT.AND P5, PT, R10, RZ, !P6 ;  /* 0x000000ff0a00720c */ /* 0x000fc800077a4270 */
[----:B------:R-:W-:-:S04]  /*3330*/  ISETP.LT.OR P5, PT, R4, 0x1, P5 ;  /* 0x000000010400780c */ /* 0x000fc80002fa1670 */
[----:B------:R-:W-:Y:S02]  /*3340*/  FSEL R33, R24, -INF , !P5 ;  /* 0xff80000018217808 */ /* 0x000fe40006800000 */
[----:B------:R-:W-:-:S04]  /*3350*/  ISETP.GE.AND P5, PT, R31, 0x5a, PT ;  /* 0x0000005a1f00780c */ /* 0x000fc80003fa6270 */
[----:B------:R-:W-:Y:S02]  /*3360*/  P2R R31, PR, RZ, 0x20 ;  /* 0x00000020ff1f7803 */ /* 0x000fe40000000000 */
[----:B------:R-:W-:-:S04]  /*3370*/  ISETP.GT.AND P5, PT, R10, 0x59, !P5 ;  /* 0x000000590a00780c */ /* 0x000fc80006fa4270 */
[----:B------:R-:W-:Y:S02]  /*3380*/  ISETP.LT.OR P5, PT, R4, 0x5a, P5 ;  /* 0x0000005a0400780c */ /* 0x000fe40002fa1670 */
[----:B------:R-:W0:Y:S02]  /*3390*/  SHFL.IDX PT, R4, R9, 0x1, 0x1c1f ;  /* 0x003c1f0009047f89 */ /* 0x000e2400000e0000 */
[----:B------:R-:W-:Y:S02]  /*33a0*/  FSEL R69, R69, -INF , !P5 ;  /* 0xff80000045457808 */ /* 0x000fe40006800000 */
[----:B------:R-:W-:Y:S02]  /*33b0*/  PLOP3.LUT P5, PT, PT, PT, UP1, 0x40, 0x0 ;  /* 0x000000000000781c */ /* 0x000fe40003fae818 */
[----:B0-----:R-:W-:Y:S01]  /*33c0*/  VIADDMNMX R15, R4, R21, R20, PT ;  /* 0x00000015040f7246 */ /* 0x001fe20003800114 */
[----:B------:R-:W-:-:S10]  /*33d0*/  IMAD.IADD R20, R27, 0x1, R4 ;  /* 0x000000011b147824 */ /* 0x000fd400078e0204 */
[----:B------:R-:W-:Y:S05]  /*33e0*/  @P5 BRA `(.L_x_4559) ;  /* 0x00000000005c5947 */ /* 0x000fea0003800000 */
        /* <DEDUP_REMOVED lines=13> */
.L_x_4561:
[----:B------:R-:W-:-:S06]  /*34c0*/  UISETP.NE.AND UP2, UPT, UR5, 0x1, UPT ;  /* 0x000000010500788c */ /* 0x000fcc000bf45270 */
[----:B------:R-:W-:-:S05]  /*34d0*/  PLOP3.LUT P5, PT, PT, PT, UP2, 0x80, 0x0 ;  /* 0x000000000000781c */ /* 0x000fca0003faf028 */
[----:B------:R-:W-:-:S08]  /*34e0*/  @UP2 ULDC.64 UR6, c[0x0][0x9e8] ;  /* 0x00027a0000062ab9 */ /* 0x000fd00000000a00 */
[----:B------:R-:W-:Y:S01]  /*34f0*/  @P5 IMAD.HI.U32 R9, R4, UR6, RZ ;  /* 0x0000000604095c27 */ /* 0x000fe2000f8e00ff */
[----:B------:R-:W-:-:S13]  /*3500*/  PLOP3.LUT P5, PT, PT, PT, UP2, 0x80, 0x0 ;  /* 0x000000000000781c */ /* 0x000fda0003faf028 */
[----:B------:R-:W-:-:S07]  /*3510*/  @P5 SHF.R.U32.HI R4, RZ, UR7, R9 ;  /* 0x00000007ff045c19 */ /* 0x000fce0008011609 */
.L_x_4562:
[----:B------:R-:W-:Y:S05]  /*3520*/  BSYNC B0 ;  /* 0x0000000000007941 */ /* 0x000fea0003800000 */
.L_x_4560:
[----:B------:R-:W-:-:S05]  /*3530*/  IMAD R4, R4, UR5, R63 ;  /* 0x0000000504047c24 */ /* 0x000fca000f8e023f */
[----:B------:R-:W-:Y:S02]  /*3540*/  VIMNMX R20, R20, R4, !PT ;  /* 0x0000000414147248 */ /* 0x000fe40007fe0100 */
[----:B------:R-:W-:-:S07]  /*3550*/  VIADDMNMX R15, R4, UR5, R15, PT ;  /* 0x00000005040f7c46 */ /* 0x000fce000b80010f */
.L_x_4559:
[C---:B------:R-:W-:Y:S01]  /*3560*/  ISETP.GT.AND P1, PT, R20.reuse, 0x1, !P1 ;  /* 0x000000011400780c */ /* 0x040fe20004f24270 */
[----:B------:R-:W-:Y:S01]  /*3570*/  ULDC UR6, c[0x0][0x988] ;  /* 0x0002620000067ab9 */ /* 0x000fe20000000800 */
[----:B------:R-:W-:Y:S01]  /*3580*/  ISETP.GT.AND P2, PT, R20, 0x8, !P2 ;  /* 0x000000081400780c */ /* 0x000fe20005744270 */
[----:B------:R-:W-:Y:S01]  /*3590*/  @UP0 ULDC UR14, c[0x0][0x450] ;  /* 0x00011400000e0ab9 */ /* 0x000fe20000000800 */
[----:B------:R-:W-:Y:S01]  /*35a0*/  ISETP.LT.OR P1, PT, R15, 0x2, P1 ;  /* 0x000000020f00780c */ /* 0x000fe20000f21670 */
[----:B------:R-:W-:Y:S01]  /*35b0*/  UMOV UR10, UR60 ;  /* 0x0000003c000a7c82 */ /* 0x000fe20008000000 */
[----:B------:R-:W-:Y:S02]  /*35c0*/  FMNMX.FTZ R4, R33, R67, !PT ;  /* 0x0000004321047209 */ /* 0x000fe40007810000 */
[----:B------:R-:W-:Y:S02]  /*35d0*/  FSEL R21, R0, -INF , !P1 ;  /* 0xff80000000157808 */ /* 0x000fe40004800000 */
[----:B------:R-:W-:-:S02]  /*35e0*/  ISETP.NE.AND P1, PT, R12, RZ, PT ;  /* 0x000000ff0c00720c */ /* 0x000fc40003f25270 */
[----:B------:R-:W-:Y:S02]  /*35f0*/  ISETP.LT.OR P2, PT, R15, 0x9, P2 ;  /* 0x000000090f00780c */ /* 0x000fe40001741670 */
[----:B------:R-:W-:Y:S02]  /*3600*/  ISETP.GT.AND P1, PT, R20, 0x9, !P1 ;  /* 0x000000091400780c */ /* 0x000fe40004f24270 */
[----:B------:R-:W-:Y:S02]  /*3610*/  FMNMX.FTZ R4, R71, R4, !PT ;  /* 0x0000000447047209 */ /* 0x000fe40007810000 */
[----:B------:R-:W-:Y:S02]  /*3620*/  ISETP.LT.OR P1, PT, R15, 0xa, P1 ;  /* 0x0000000a0f00780c */ /* 0x000fe40000f21670 */
[----:B------:R-:W-:Y:S02]  /*3630*/  FSEL R24, R30, -INF , !P2 ;  /* 0xff8000001e187808 */ /* 0x000fe40005000000 */
[----:B------:R-:W-:-:S02]  /*3640*/  FSEL R26, R26, -INF , !P1 ;  /* 0xff8000001a1a7808 */ /* 0x000fc40004800000 */
[----:B------:R-:W-:Y:S02]  /*3650*/  ISETP.NE.AND P1, PT, R25, RZ, PT ;  /* 0x000000ff1900720c */ /* 0x000fe40003f25270 */
[----:B------:R-:W-:Y:S02]  /*3660*/  ISETP.NE.AND P2, PT, R28, RZ, PT ;  /* 0x000000ff1c00720c */ /* 0x000fe40003f45270 */
[----:B------:R-:W-:Y:S02]  /*3670*/  ISETP.GT.AND P1, PT, R20, 0x10, !P1 ;  /* 0x000000101400780c */ /* 0x000fe40004f24270 */
[----:B------:R-:W-:Y:S02]  /*3680*/  FMNMX.FTZ R4, R73, R4, !PT ;  /* 0x0000000449047209 */ /* 0x000fe40007810000 */
[----:B------:R-:W-:Y:S02]  /*3690*/  ISETP.LT.OR P1, PT, R15, 0x11, P1 ;  /* 0x000000110f00780c */ /* 0x000fe40000f21670 */
[----:B------:R-:W-:-:S02]  /*36a0*/  FMNMX.FTZ R4, R77, R4, !PT ;  /* 0x000000044d047209 */ /* 0x000fc40007810000 */
[----:B------:R-:W-:Y:S02]  /*36b0*/  FSEL R28, R34, -INF , !P1 ;  /* 0xff800000221c7808 */ /* 0x000fe40004800000 */
[----:B------:R-:W-:Y:S02]  /*36c0*/  ISETP.GT.AND P1, PT, R20, 0x11, !P2 ;  /* 0x000000111400780c */ /* 0x000fe40005724270 */
[----:B------:R-:W-:Y:S02]  /*36d0*/  ISETP.NE.AND P5, PT, R29, RZ, PT ;  /* 0x000000ff1d00720c */ /* 0x000fe40003fa5270 */
[----:B------:R-:W-:Y:S02]  /*36e0*/  ISETP.LT.OR P1, PT, R15, 0x12, P1 ;  /* 0x000000120f00780c */ /* 0x000fe40000f21670 */
[----:B------:R-:W-:Y:S02]  /*36f0*/  FMNMX.FTZ R4, R79, R4, !PT ;  /* 0x000000044f047209 */ /* 0x000fe40007810000 */
[----:B------:R-:W-:-:S02]  /*3700*/  FSEL R30, R35, -INF , !P1 ;  /* 0xff800000231e7808 */ /* 0x000fc40004800000 */
[----:B------:R-:W-:Y:S02]  /*3710*/  ISETP.GT.AND P1, PT, R20, 0x18, !P5 ;  /* 0x000000181400780c */ /* 0x000fe40006f24270 */
[----:B------:R-:W-:Y:S02]  /*3720*/  FMNMX.FTZ R4, R81, R4, !PT ;  /* 0x0000000451047209 */ /* 0x000fe40007810000 */
[----:B------:R-:W-:Y:S02]  /*3730*/  ISETP.LT.OR P1, PT, R15, 0x19, P1 ;  /* 0x000000190f00780c */ /* 0x000fe40000f21670 */
[----:B------:R-:W-:Y:S02]  /*3740*/  FMNMX.FTZ R4, R83, R4, !PT ;  /* 0x0000000453047209 */ /* 0x000fe40007810000 */
[----:B------:R-:W-:Y:S02]  /*3750*/  ISETP.NE.AND P2, PT, R32, RZ, PT ;  /* 0x000000ff2000720c */ /* 0x000fe40003f45270 */
[----:B------:R-:W-:-:S02]  /*3760*/  FSEL R32, R38, -INF , !P1 ;  /* 0xff80000026207808 */ /* 0x000fc40004800000 */
[----:B------:R-:W-:Y:S02]  /*3770*/  FMNMX.FTZ R4, R85, R4, !PT ;  /* 0x0000000455047209 */ /* 0x000fe40007810000 */
        /* <DEDUP_REMOVED lines=28> */
[----:B------:R-:W-:-:S02]  /*3940*/  FMNMX.FTZ R9, R65, R4, !PT ;  /* 0x0000000441097209 */ /* 0x000fc40007810000 */
[----:B------:R-:W-:Y:S02]  /*3950*/  ISETP.NE.AND P1, PT, R44, RZ, PT ;  /* 0x000000ff2c00720c */ /* 0x000fe40003f25270 */
[----:B------:R-:W-:Y:S02]  /*3960*/  FMNMX.FTZ R9, R14, R9, !PT ;  /* 0x000000090e097209 */ /* 0x000fe40007810000 */
[C---:B------:R-:W-:Y:S02]  /*3970*/  ISETP.GT.AND P1, PT, R20.reuse, 0x29, !P1 ;  /* 0x000000291400780c */ /* 0x040fe40004f24270 */
[----:B------:R-:W-:Y:S01]  /*3980*/  FMNMX.FTZ R25, R69, R9, !PT ;  /* 0x0000000945197209 */ /* 0x000fe20007810000 */
[----:B------:R-:W-:Y:S01]  /*3990*/  IMAD.U32 R9, RZ, RZ, UR6 ;  /* 0x00000006ff097e24 */ /* 0x000fe2000f8e00ff */
[----:B------:R-:W-:Y:S01]  /*39a0*/  ISETP.LT.OR P1, PT, R15, 0x2a, P1 ;  /* 0x0000002a0f00780c */ /* 0x000fe20000f21670 */
[----:B------:R-:W-:Y:S01]  /*39b0*/  @UP0 ULDC UR6, c[0x0][0x44c] ;  /* 0x0001130000060ab9 */ /* 0x000fe20000000800 */
[----:B------:R-:W-:Y:S01]  /*39c0*/  ISETP.GT.AND P6, PT, R20, RZ, !P6 ;  /* 0x000000ff1400720c */ /* 0x000fe200077c4270 */
[----:B------:R-:W0:Y:S01]  /*39d0*/  SHFL.BFLY PT, R4, R25, 0x2, 0x1f ;  /* 0x0c401f0019047f89 */ /* 0x000e2200000e0000 */
[----:B------:R-:W-:Y:S01]  /*39e0*/  FSEL R42, R47, -INF , !P1 ;  /* 0xff8000002f2a7808 */ /* 0x000fe20004800000 */
[----:B------:R-:W-:Y:S01]  /*39f0*/  UIMAD.WIDE.U32 UR6, UR60, UR6, URZ ;  /* 0x000000063c0672a5 */ /* 0x000fe2000f8e003f */
[----:B------:R-:W-:-:S02]  /*3a00*/  ISETP.NE.AND P1, PT, R70, RZ, PT ;  /* 0x000000ff4600720c */ /* 0x000fc40003f25270 */
[C---:B------:R-:W-:Y:S01]  /*3a10*/  ISETP.LT.OR P6, PT, R15.reuse, 0x1, P6 ;  /* 0x000000010f00780c */ /* 0x040fe200037c1670 */
[----:B------:R-:W-:Y:S01]  /*3a20*/  @UP0 USHF.R.U32.HI UR10, URZ, UR14, UR7 ;  /* 0x0000000e3f0a0299 */ /* 0x000fe20008011607 */
[----:B------:R-:W-:Y:S02]  /*3a30*/  ISETP.GT.AND P1, PT, R20, 0x30, !P1 ;  /* 0x000000301400780c */ /* 0x000fe40004f24270 */
[----:B------:R-:W-:Y:S02]  /*3a40*/  FSEL R2, R2, -INF , !P6 ;  /* 0xff80000002027808 */ /* 0x000fe40007000000 */
[----:B------:R-:W-:Y:S02]  /*3a50*/  ISETP.LT.OR P1, PT, R15, 0x31, P1 ;  /* 0x000000310f00780c */ /* 0x000fe40000f21670 */
[----:B------:R-:W-:Y:S02]  /*3a60*/  ISETP.NE.AND P5, PT, R56, RZ, PT ;  /* 0x000000ff3800720c */ /* 0x000fe40003fa5270 */
[----:B------:R-:W-:-:S02]  /*3a70*/  FSEL R44, R50, -INF , !P1 ;  /* 0xff800000322c7808 */ /* 0x000fc40004800000 */
[----:B------:R-:W-:Y:S02]  /*3a80*/  ISETP.NE.AND P1, PT, R48, RZ, PT ;  /* 0x000000ff3000720c */ /* 0x000fe40003f25270 */
[----:B------:R-:W-:Y:S02]  /*3a90*/  ISETP.NE.AND P6, PT, R78, RZ, PT ;  /* 0x000000ff4e00720c */ /* 0x000fe40003fc5270 */
[C---:B------:R-:W-:Y:S02]  /*3aa0*/  ISETP.GT.AND P1, PT, R20.reuse, 0x31, !P1 ;  /* 0x000000311400780c */ /* 0x040fe40004f24270 */
[----:B------:R-:W-:Y:S02]  /*3ab0*/  ISETP.GT.AND P3, PT, R20, 0x51, !P3 ;  /* 0x000000511400780c */ /* 0x000fe40005f64270 */
[----:B------:R-:W-:Y:S02]  /*3ac0*/  ISETP.LT.OR P1, PT, R15, 0x32, P1 ;  /* 0x000000320f00780c */ /* 0x000fe40000f21670 */
[----:B0-----:R-:W-:-:S02]  /*3ad0*/  FMNMX.FTZ R27, R25, R4, !PT ;  /* 0x00000004191b7209 */ /* 0x001fc40007810000 */
[----:B------:R-:W-:Y:S02]  /*3ae0*/  FMNMX.FTZ R25, R2, R21, !PT ;  /* 0x0000001502197209 */ /* 0x000fe40007810000 */
[----:B------:R-:W-:Y:S01]  /*3af0*/  FSEL R46, R51, -INF , !P1 ;  /* 0xff800000332e7808 */ /* 0x000fe20004800000 */
[----:B------:R-:W0:Y:S01]  /*3b00*/  SHFL.BFLY PT, R4, R27, 0x1, 0x1f ;  /* 0x0c201f001b047f89 */ /* 0x000e2200000e0000 */
        /* <DEDUP_REMOVED lines=14> */
[----:B------:R-:W-:Y:S02]  /*3bf0*/  ISETP.GT.AND P1, PT, R20, 0x40, !P2 ;  /* 0x000000401400780c */ /* 0x000fe40005724270 */
[----:B------:R-:W-:-:S02]  /*3c00*/  FMNMX.FTZ R25, R36, R25, !PT ;  /* 0x0000001924197209 */ /* 0x000fc40007810000 */
[----:B------:R-:W-:Y:S02]  /*3c10*/  ISETP.LT.OR P1, PT, R15, 0x41, P1 ;  /* 0x000000410f00780c */ /* 0x000fe40000f21670 */
[----:B------:R-:W-:Y:S02]  /*3c20*/  FMNMX.FTZ R25, R38, R25, !PT ;  /* 0x0000001926197209 */ /* 0x000fe40007810000 */
[----:B------:R-:W-:Y:S02]  /*3c30*/  FSEL R10, R58, -INF , !P1 ;  /* 0xff8000003a0a7808 */ /* 0x000fe40004800000 */
[----:B------:R-:W-:Y:S02]  /*3c40*/  FMNMX.FTZ R25, R40, R25, !PT ;  /* 0x0000001928197209 */ /* 0x000fe40007810000 */
[----:B------:R-:W-:Y:S02]  /*3c50*/  ISETP.GT.AND P1, PT, R20, 0x41, !P5 ;  /* 0x000000411400780c */ /* 0x000fe40006f24270 */
[----:B0-----:R-:W-:-:S02]  /*3c60*/  FMNMX.FTZ R4, R27, R4, !PT ;  /* 0x000000041b047209 */ /* 0x001fc40007810000 */
[----:B------:R-:W-:Y:S02]  /*3c70*/  FMNMX.FTZ R25, R42, R25, !PT ;  /* 0x000000192a197209 */ /* 0x000fe40007810000 */
[----:B------:R-:W-:Y:S01]  /*3c80*/  ISETP.LT.OR P1, PT, R15, 0x42, P1 ;  /* 0x000000420f00780c */ /* 0x000fe20000f21670 */
[----:B------:R-:W-:Y:S01]  /*3c90*/  FMUL.FTZ R29, R4, R9 ;  /* 0x00000009041d7220 */ /* 0x000fe20000410000 */
[----:B------:R-:W-:Y:S02]  /*3ca0*/  FMNMX.FTZ R25, R44, R25, !PT ;  /* 0x000000192c197209 */ /* 0x000fe40007810000 */
[----:B------:R-:W-:Y:S02]  /*3cb0*/  FSEL R0, R59, -INF , !P1 ;  /* 0xff8000003b007808 */ /* 0x000fe40004800000 */
[----:B------:R-:W-:Y:S02]  /*3cc0*/  FSETP.NEU.FTZ.AND P1, PT, R4, -INF , PT ;  /* 0xff8000000400780b */ /* 0x000fe40003f3d000 */
[----:B------:R-:W-:-:S02]  /*3cd0*/  ISETP.NE.AND P5, PT, R76, RZ, PT ;  /* 0x000000ff4c00720c */ /* 0x000fc40003fa5270 */
[----:B------:R-:W-:Y:S02]  /*3ce0*/  FMNMX.FTZ R25, R46, R25, !PT ;  /* 0x000000192e197209 */ /* 0x000fe40007810000 */
[----:B------:R-:W-:Y:S02]  /*3cf0*/  FSEL R60, R29, RZ, P1 ;  /* 0x000000ff1d3c7208 */ /* 0x000fe40000800000 */
[----:B------:R-:W-:Y:S02]  /*3d00*/  ISETP.GT.AND P1, PT, R20, 0x48, !P5 ;  /* 0x000000481400780c */ /* 0x000fe40006f24270 */
[----:B------:R-:W-:Y:S01]  /*3d10*/  FMNMX.FTZ R25, R48, R25, !PT ;  /* 0x0000001930197209 */ /* 0x000fe20007810000 */
[-CC-:B------:R-:W-:Y:S01]  /*3d20*/  FFMA.FTZ R27, R33, R9.reuse, -R60.reuse ;  /* 0x00000009211b7223 */ /* 0x180fe2000001083c */
[----:B------:R-:W-:Y:S01]  /*3d30*/  ISETP.LT.OR P1, PT, R15, 0x49, P1 ;  /* 0x000000490f00780c */ /* 0x000fe20000f21670 */
[--C-:B------:R-:W-:Y:S01]  /*3d40*/  FFMA.FTZ R29, R67, R9, -R60.reuse ;  /* 0x00000009431d7223 */ /* 0x100fe2000001083c */
[----:B------:R-:W-:Y:S01]  /*3d50*/  FMNMX.FTZ R25, R12, R25, !PT ;  /* 0x000000190c197209 */ /* 0x000fe20007810000 */
[-CC-:B------:R-:W-:Y:S01]  /*3d60*/  FFMA.FTZ R33, R73, R9.reuse, -R60.reuse ;  /* 0x0000000949217223 */ /* 0x180fe2000001083c */
[----:B------:R-:W-:Y:S01]  /*3d70*/  FSEL R50, R62, -INF , !P1 ;  /* 0xff8000003e327808 */ /* 0x000fe20004800000 */
[----:B------:R-:W-:Y:S01]  /*3d80*/  MUFU.EX2 R27, R27 ;  /* 0x0000001b001b7308 */ /* 0x000fe20000000800 */
[----:B------:R-:W-:Y:S01]  /*3d90*/  ISETP.NE.AND P2, PT, R80, RZ, PT ;  /* 0x000000ff5000720c */ /* 0x000fe20003f45270 */
[-CC-:B------:R-:W-:Y:S01]  /*3da0*/  FFMA.FTZ R35, R77, R9.reuse, -R60.reuse ;  /* 0x000000094d237223 */ /* 0x180fe2000001083c */
[----:B------:R-:W-:Y:S01]  /*3db0*/  ISETP.GT.AND P1, PT, R20, 0x49, !P6 ;  /* 0x000000491400780c */ /* 0x000fe20007724270 */
[--C-:B------:R-:W-:Y:S01]  /*3dc0*/  FFMA.FTZ R37, R81, R9, -R60.reuse ;  /* 0x0000000951257223 */ /* 0x100fe2000001083c */
[----:B------:R-:W-:Y:S01]  /*3dd0*/  FMNMX.FTZ R25, R10, R25, !PT ;  /* 0x000000190a197209 */ /* 0x000fe20007810000 */
[-CC-:B------:R-:W-:Y:S01]  /*3de0*/  FFMA.FTZ R43, R65, R9.reuse, -R60.reuse ;  /* 0x00000009412b7223 */ /* 0x180fe2000001083c */
[----:B------:R-:W-:Y:S01]  /*3df0*/  ISETP.NE.AND P5, PT, R31, RZ, PT ;  /* 0x000000ff1f00720c */ /* 0x000fe20003fa5270 */
[-CC-:B------:R-:W-:Y:S01]  /*3e00*/  FFMA.FTZ R31, R71, R9.reuse, -R60.reuse ;  /* 0x00000009471f7223 */ /* 0x180fe2000001083c */
[----:B------:R-:W-:Y:S01]  /*3e10*/  ISETP.GT.AND P2, PT, R20, 0x50, !P2 ;  /* 0x000000501400780c */ /* 0x000fe20005744270 */
[----:B------:R0:W1:Y:S01]  /*3e20*/  MUFU.EX2 R188, R29 ;  /* 0x0000001d00bc7308 */ /* 0x0000620000000800 */
[----:B------:R-:W-:Y:S01]  /*3e30*/  ISETP.LT.OR P1, PT, R15, 0x4a, P1 ;  /* 0x0000004a0f00780c */ /* 0x000fe20000f21670 */
[--C-:B------:R-:W-:Y:S01]  /*3e40*/  FFMA.FTZ R39, R93, R9, -R60.reuse ;  /* 0x000000095d277223 */ /* 0x100fe2000001083c */
[----:B------:R-:W-:Y:S01]  /*3e50*/  FMNMX.FTZ R25, R0, R25, !PT ;  /* 0x0000001900197209 */ /* 0x000fe20007810000 */
[----:B------:R-:W-:Y:S01]  /*3e60*/  FFMA.FTZ R14, R14, R9, -R60 ;  /* 0x000000090e0e7223 */ /* 0x000fe2000001083c */
[----:B------:R-:W-:-:S02]  /*3e70*/  ISETP.GT.AND P4, PT, R20, 0x58, !P4 ;  /* 0x000000581400780c */ /* 0x000fc40006784270 */
[----:B------:R-:W-:Y:S01]  /*3e80*/  ISETP.GT.AND P5, PT, R20, 0x59, !P5 ;  /* 0x000000591400780c */ /* 0x000fe20006fa4270 */
[----:B------:R-:W2:Y:S01]  /*3e90*/  MUFU.EX2 R31, R31 ;  /* 0x0000001f001f7308 */ /* 0x000ea20000000800 */
[----:B------:R-:W-:Y:S01]  /*3ea0*/  ISETP.LT.OR P2, PT, R15, 0x51, P2 ;  /* 0x000000510f00780c */ /* 0x000fe20001741670 */
[-CC-:B0-----:R-:W-:Y:S01]  /*3eb0*/  FFMA.FTZ R29, R79, R9.reuse, -R60.reuse ;  /* 0x000000094f1d7223 */ /* 0x181fe2000001083c */
[----:B------:R-:W-:Y:S01]  /*3ec0*/  FSEL R20, R3, -INF , !P1 ;  /* 0xff80000003147808 */ /* 0x000fe20004800000 */
[----:B------:R-:W-:Y:S01]  /*3ed0*/  FFMA.FTZ R3, R85, R9, -R60 ;  /* 0x0000000955037223 */ /* 0x000fe2000001083c */
[----:B------:R-:W-:Y:S02]  /*3ee0*/  FMNMX.FTZ R25, R50, R25, !PT ;  /* 0x0000001932197209 */ /* 0x000fe40007810000 */
[----:B------:R-:W-:Y:S01]  /*3ef0*/  ISETP.LT.OR P3, PT, R15, 0x52, P3 ;  /* 0x000000520f00780c */ /* 0x000fe20001f61670 */
[----:B------:R0:W-:Y:S01]  /*3f00*/  MUFU.EX2 R180, R3 ;  /* 0x0000000300b47308 */ /* 0x0001e20000000800 */
[----:B------:R-:W-:-:S02]  /*3f10*/  FSEL R8, R8, -INF , !P2 ;  /* 0xff80000008087808 */ /* 0x000fc40005000000 */
[----:B------:R-:W-:Y:S02]  /*3f20*/  FMNMX.FTZ R25, R20, R25, !PT ;  /* 0x0000001914197209 */ /* 0x000fe40007810000 */
[----:B------:R-:W-:Y:S02]  /*3f30*/  ISETP.LT.OR P4, PT, R15, 0x59, P4 ;  /* 0x000000590f00780c */ /* 0x000fe40002781670 */
[----:B------:R-:W-:Y:S01]  /*3f40*/  FSEL R52, R5, -INF , !P3 ;  /* 0xff80000005347808 */ /* 0x000fe20005800000 */
[--C-:B------:R-:W-:Y:S01]  /*3f50*/  FFMA.FTZ R5, R41, R9, -R60.reuse ;  /* 0x0000000929057223 */ /* 0x100fe2000001083c */
[----:B------:R-:W-:Y:S01]  /*3f60*/  FMNMX.FTZ R25, R8, R25, !PT ;  /* 0x0000001908197209 */ /* 0x000fe20007810000 */
[-CC-:B0-----:R-:W-:Y:S01]  /*3f70*/  FFMA.FTZ R3, R87, R9.reuse, -R60.reuse ;  /* 0x0000000957037223 */ /* 0x181fe2000001083c */
[----:B------:R-:W-:Y:S01]  /*3f80*/  ISETP.LT.OR P5, PT, R15, 0x5a, P5 ;  /* 0x0000005a0f00780c */ /* 0x000fe20002fa1670 */
[--C-:B------:R-:W-:Y:S01]  /*3f90*/  FFMA.FTZ R41, R61, R9, -R60.reuse ;  /* 0x000000093d297223 */ /* 0x100fe2000001083c */
[----:B------:R-:W-:Y:S01]  /*3fa0*/  FSEL R54, R13, -INF , !P4 ;  /* 0xff8000000d367808 */ /* 0x000fe20006000000 */
[----:B------:R-:W-:Y:S01]  /*3fb0*/  MUFU.EX2 R182, R3 ;  /* 0x0000000300b67308 */ /* 0x000fe20000000800 */
[----:B------:R-:W-:Y:S01]  /*3fc0*/  FMNMX.FTZ R25, R52, R25, !PT ;  /* 0x0000001934197209 */ /* 0x000fe20007810000 */
[-CC-:B------:R-:W-:Y:S01]  /*3fd0*/  FFMA.FTZ R13, R89, R9.reuse, -R60.reuse ;  /* 0x00000009590d7223 */ /* 0x180fe2000001083c */
[----:B------:R-:W-:Y:S01]  /*3fe0*/  FSEL R56, R11, -INF , !P5 ;  /* 0xff8000000b387808 */ /* 0x000fe20006800000 */
[--C-:B------:R-:W-:Y:S01]  /*3ff0*/  FFMA.FTZ R11, R45, R9, -R60.reuse ;  /* 0x000000092d0b7223 */ /* 0x100fe2000001083c */
[----:B------:R-:W-:Y:S01]  /*4000*/  FMNMX.FTZ R25, R54, R25, !PT ;  /* 0x0000001936197209 */ /* 0x000fe20007810000 */
[----:B------:R-:W-:Y:S01]  /*4010*/  FFMA.FTZ R15, R49, R9, -R60 ;  /* 0x00000009310f7223 */ /* 0x000fe2000001083c */
[----:B------:R-:W-:Y:S01]  /*4020*/  R2UR UR11, R74 ;  /* 0x000000004a0b72ca */ /* 0x000fe200000e0000 */
[----:B------:R-:W-:Y:S01]  /*4030*/  MUFU.EX2 R174, R41 ;  /* 0x0000002900ae7308 */ /* 0x000fe20000000800 */
[----:B------:R-:W-:-:S05]  /*4040*/  FMNMX.FTZ R25, R56, R25, !PT ;  /* 0x0000001938197209 */ /* 0x000fca0007810000 */
[----:B------:R-:W0:Y:S02]  /*4050*/  SHFL.BFLY PT, R58, R25, 0x2, 0x1f ;  /* 0x0c401f00193a7f89 */ /* 0x000e2400000e0000 */
[----:B------:R3:W4:Y:S04]  /*4060*/  MUFU.EX2 R190, R33 ;  /* 0x0000002100be7308 */ /* 0x0007280000000800 */
[----:B------:R-:W-:-:S04]  /*4070*/  UIADD3 UR6, UR11, UR10, URZ ;  /* 0x0000000a0b067290 */ /* 0x000fc8000fffe03f */
[----:B------:R-:W5:Y:S01]  /*4080*/  MUFU.EX2 R35, R35 ;  /* 0x0000002300237308 */ /* 0x000f620000000800 */
[----:B---3--:R-:W-:Y:S01]  /*4090*/  FFMA.FTZ R33, R83, R9, -R60 ;  /* 0x0000000953217223 */ /* 0x008fe2000001083c */
[----:B------:R-:W-:-:S06]  /*40a0*/  UIADD3 UR4, UR6, UR4, URZ ;  /* 0x0000000406047290 */ /* 0x000fcc000fffe03f */
[----:B------:R3:W5:Y:S01]  /*40b0*/  MUFU.EX2 R184, R29 ;  /* 0x0000001d00b87308 */ /* 0x0007620000000800 */
[----:B0-----:R-:W-:Y:S01]  /*40c0*/  FMNMX.FTZ R58, R25, R58, !PT ;  /* 0x0000003a193a7209 */ /* 0x001fe20007810000 */
[----:B------:R-:W-:-:S06]  /*40d0*/  FFMA.FTZ R25, R57, R9, -R60 ;  /* 0x0000000939197223 */ /* 0x000fcc000001083c */
[----:B------:R-:W0:Y:S01]  /*40e0*/  MUFU.EX2 R37, R37 ;  /* 0x0000002500257308 */ /* 0x000e220000000800 */
[----:B---3--:R-:W-:Y:S01]  /*40f0*/  FFMA.FTZ R29, R91, R9, -R60 ;  /* 0x000000095b1d7223 */ /* 0x008fe2000001083c */
[----:B------:R-:W3:Y:S06]  /*4100*/  SHFL.BFLY PT, R3, R58, 0x1, 0x1f ;  /* 0x0c201f003a037f89 */ /* 0x000eec00000e0000 */
[----:B------:R1:W-:Y:S08]  /*4110*/  MUFU.EX2 R172, R25 ;  /* 0x0000001900ac7308 */ /* 0x0003f00000000800 */
[----:B------:R-:W-:Y:S08]  /*4120*/  MUFU.EX2 R168, R43 ;  /* 0x0000002b00a87308 */ /* 0x000ff00000000800 */
[----:B------:R2:W0:Y:S01]  /*4130*/  MUFU.EX2 R186, R33 ;  /* 0x0000002100ba7308 */ /* 0x0004220000000800 */
[----:B---3--:R-:W-:-:S04]  /*4140*/  FMNMX.FTZ R3, R58, R3, !PT ;  /* 0x000000033a037209 */ /* 0x008fc80007810000 */
[C---:B------:R-:W-:Y:S01]  /*4150*/  FSETP.NEU.FTZ.AND P1, PT, R3.reuse, -INF , PT ;  /* 0xff8000000300780b */ /* 0x040fe20003f3d000 */
[-C--:B-1----:R-:W-:Y:S02]  /*4160*/  FMUL.FTZ R25, R3, R9.reuse ;  /* 0x0000000903197220 */ /* 0x082fe40000410000 */
[----:B------:R-:W-:Y:S01]  /*4170*/  MUFU.EX2 R5, R5 ;  /* 0x0000000500057308 */ /* 0x000fe20000000800 */
[----:B--2---:R-:W-:Y:S02]  /*4180*/  FFMA.FTZ R33, R53, R9, -R60 ;  /* 0x0000000935217223 */ /* 0x004fe4000001083c */
[----:B------:R-:W-:Y:S02]  /*4190*/  FSEL R41, R25, RZ, P1 ;  /* 0x000000ff19297208 */ /* 0x000fe40000800000 */
[----:B------:R-:W-:-:S03]  /*41a0*/  PLOP3.LUT P1, PT, PT, PT, UP1, 0x40, 0x0 ;  /* 0x000000000000781c */ /* 0x000fc60003f2e818 */
        /* <DEDUP_REMOVED lines=17> */
[----:B-1----:R-:W-:Y:S01]  /*42c0*/  FADD.FTZ R26, R27, R188 ;  /* 0x000000bc1b1a7221 */ /* 0x002fe20000010000 */
[-CC-:B------:R-:W-:Y:S01]  /*42d0*/  FFMA.FTZ R46, R46, R9.reuse, -R41.reuse ;  /* 0x000000092e2e7223 */ /* 0x180fe20000010829 */
[-CC-:B------:R-:W-:Y:S01]  /*42e0*/  FFMA.FTZ R48, R48, R9.reuse, -R41.reuse ;  /* 0x0000000930307223 */ /* 0x180fe20000010829 */
[--C-:B------:R-:W-:Y:S01]  /*42f0*/  FFMA.FTZ R0, R0, R9, -R41.reuse ;  /* 0x0000000900007223 */ /* 0x100fe20000010829 */
[----:B------:R-:W-:Y:S01]  /*4300*/  FADD.FTZ R43, R31, R26 ;  /* 0x0000001a1f2b7221 */ /* 0x000fe20000010000 */
[----:B------:R-:W-:Y:S01]  /*4310*/  F2FP.BF16.F32.PACK_AB R188, R188, R27 ;  /* 0x0000001bbcbc723e */ /* 0x000fe200000010ff */
[-C--:B------:R-:W-:Y:S01]  /*4320*/  FFMA.FTZ R10, R10, R9.reuse, -R41 ;  /* 0x000000090a0a7223 */ /* 0x080fe20000010829 */
[----:B------:R-:W1:Y:S01]  /*4330*/  MUFU.EX2 R21, R21 ;  /* 0x0000001500157308 */ /* 0x000e620000000800 */
[----:B----4-:R-:W-:Y:S01]  /*4340*/  FADD.FTZ R26, R190, R43 ;  /* 0x0000002bbe1a7221 */ /* 0x010fe20000010000 */
[-CC-:B------:R-:W-:Y:S01]  /*4350*/  FFMA.FTZ R50, R50, R9.reuse, -R41.reuse ;  /* 0x0000000932327223 */ /* 0x180fe20000010829 */
[-CC-:B------:R-:W-:Y:S01]  /*4360*/  FFMA.FTZ R20, R20, R9.reuse, -R41.reuse ;  /* 0x0000000914147223 */ /* 0x180fe20000010829 */
[-CC-:B------:R-:W-:Y:S01]  /*4370*/  FFMA.FTZ R52, R52, R9.reuse, -R41.reuse ;  /* 0x0000000934347223 */ /* 0x180fe20000010829 */
[----:B-----5:R-:W-:Y:S01]  /*4380*/  FADD.FTZ R43, R35, R26 ;  /* 0x0000001a232b7221 */ /* 0x020fe20000010000 */
[----:B------:R-:W-:Y:S01]  /*4390*/  FFMA.FTZ R54, R54, R9, -R41 ;  /* 0x0000000936367223 */ /* 0x000fe20000010829 */
[----:B------:R-:W-:Y:S01]  /*43a0*/  F2FP.BF16.F32.PACK_AB R190, R190, R31 ;  /* 0x0000001fbebe723e */ /* 0x000fe200000010ff */
[----:B------:R-:W2:Y:S01]  /*43b0*/  MUFU.EX2 R24, R24 ;  /* 0x0000001800187308 */ /* 0x000ea20000000800 */
[C---:B------:R-:W-:Y:S01]  /*43c0*/  FADD.FTZ R26, R184.reuse, R43 ;  /* 0x0000002bb81a7221 */ /* 0x040fe20000010000 */
[----:B------:R-:W-:-:S03]  /*43d0*/  F2FP.BF16.F32.PACK_AB R184, R184, R35 ;  /* 0x00000023b8b8723e */ /* 0x000fc600000010ff */
[----:B0-----:R-:W-:-:S03]  /*43e0*/  FADD.FTZ R43, R37, R26 ;  /* 0x0000001a252b7221 */ /* 0x001fc60000010000 */
[----:B------:R-:W0:Y:S01]  /*43f0*/  MUFU.EX2 R28, R28 ;  /* 0x0000001c001c7308 */ /* 0x000e220000000800 */
[C---:B------:R-:W-:Y:S01]  /*4400*/  FADD.FTZ R43, R186.reuse, R43 ;  /* 0x0000002bba2b7221 */ /* 0x040fe20000010000 */
[----:B------:R-:W-:Y:S02]  /*4410*/  F2FP.BF16.F32.PACK_AB R186, R186, R37 ;  /* 0x00000025baba723e */ /* 0x000fe400000010ff */
[----:B-1----:R-:W-:Y:S01]  /*4420*/  F2FP.BF16.F32.PACK_AB R189, R21, R2 ;  /* 0x0000000215bd723e */ /* 0x002fe200000010ff */
[----:B------:R-:W-:Y:S01]  /*4430*/  FADD.FTZ R26, R180, R43 ;  /* 0x0000002bb41a7221 */ /* 0x000fe20000010000 */
[----:B------:R-:W-:Y:S01]  /*4440*/  FADD.FTZ R43, R2, R21 ;  /* 0x00000015022b7221 */ /* 0x000fe20000010000 */
[C---:B------:R-:W-:Y:S01]  /*4450*/  F2FP.BF16.F32.PACK_AB R180, R5.reuse, R180 ;  /* 0x000000b405b4723e */ /* 0x040fe200000010ff */
[----:B------:R1:W3:Y:S01]  /*4460*/  MUFU.EX2 R185, R30 ;  /* 0x0000001e00b97308 */ /* 0x0002e20000000800 */
[----:B------:R-:W-:Y:S01]  /*4470*/  FADD.FTZ R45, R5, R26 ;  /* 0x0000001a052d7221 */ /* 0x000fe20000010000 */
[----:B--2---:R-:W-:-:S04]  /*4480*/  FADD.FTZ R26, R24, R43 ;  /* 0x0000002b181a7221 */ /* 0x004fc80000010000 */
[C---:B------:R-:W-:Y:S01]  /*4490*/  FADD.FTZ R43, R191.reuse, R26 ;  /* 0x0000001abf2b7221 */ /* 0x040fe20000010000 */
[----:B------:R-:W-:Y:S01]  /*44a0*/  F2FP.BF16.F32.PACK_AB R191, R191, R24 ;  /* 0x00000018bfbf723e */ /* 0x000fe200000010ff */
[----:B------:R-:W2:Y:S01]  /*44b0*/  MUFU.EX2 R32, R32 ;  /* 0x0000002000207308 */ /* 0x000ea20000000800 */
[----:B-1----:R-:W-:Y:S01]  /*44c0*/  FADD.FTZ R30, R182, R45 ;  /* 0x0000002db61e7221 */ /* 0x002fe20000010000 */
[----:B0-----:R-:W-:Y:S01]  /*44d0*/  FADD.FTZ R26, R28, R43 ;  /* 0x0000002b1c1a7221 */ /* 0x001fe20000010000 */
[C---:B------:R-:W-:Y:S02]  /*44e0*/  F2FP.BF16.F32.PACK_AB R182, R11.reuse, R182 ;  /* 0x000000b60bb6723e */ /* 0x040fe400000010ff */
[----:B------:R-:W-:-:S03]  /*44f0*/  FADD.FTZ R30, R11, R30 ;  /* 0x0000001e0b1e7221 */ /* 0x000fc60000010000 */
[----:B------:R-:W0:Y:S01]  /*4500*/  MUFU.EX2 R187, R34 ;  /* 0x0000002200bb7308 */ /* 0x000e220000000800 */
[C---:B---3--:R-:W-:Y:S01]  /*4510*/  FADD.FTZ R43, R185.reuse, R26 ;  /* 0x0000001ab92b7221 */ /* 0x048fe20000010000 */
[----:B------:R-:W-:-:S06]  /*4520*/  F2FP.BF16.F32.PACK_AB R185, R185, R28 ;  /* 0x0000001cb9b9723e */ /* 0x000fcc00000010ff */
[----:B------:R-:W1:Y:S08]  /*4530*/  MUFU.EX2 R36, R36 ;  /* 0x0000002400247308 */ /* 0x000e700000000800 */
[----:B------:R-:W3:Y:S08]  /*4540*/  MUFU.EX2 R181, R38 ;  /* 0x0000002600b57308 */ /* 0x000ef00000000800 */
[----:B------:R4:W-:Y:S08]  /*4550*/  MUFU.EX2 R179, R12 ;  /* 0x0000000c00b37308 */ /* 0x0009f00000000800 */
[----:B------:R-:W-:Y:S01]  /*4560*/  MUFU.EX2 R40, R40 ;  /* 0x0000002800287308 */ /* 0x000fe20000000800 */
[-C--:B----4-:R-:W-:Y:S01]  /*4570*/  FFMA.FTZ R12, R8, R9.reuse, -R41 ;  /* 0x00000009080c7223 */ /* 0x090fe20000010829 */
[----:B--2---:R-:W-:Y:S01]  /*4580*/  FADD.FTZ R8, R32, R43 ;  /* 0x0000002b20087221 */ /* 0x004fe20000010000 */
[----:B------:R-:W-:-:S03]  /*4590*/  FFMA.FTZ R41, R56, R9, -R41 ;  /* 0x0000000938297223 */ /* 0x000fc60000010829 */
[C---:B0-----:R-:W-:Y:S01]  /*45a0*/  FADD.FTZ R43, R187.reuse, R8 ;  /* 0x00000008bb2b7221 */ /* 0x041fe20000010000 */
[----:B------:R-:W-:Y:S01]  /*45b0*/  F2FP.BF16.F32.PACK_AB R187, R187, R32 ;  /* 0x00000020bbbb723e */ /* 0x000fe200000010ff */
[----:B------:R-:W-:Y:S02]  /*45c0*/  MUFU.EX2 R183, R42 ;  /* 0x0000002a00b77308 */ /* 0x000fe40000000800 */
[----:B-1----:R-:W-:-:S04]  /*45d0*/  FADD.FTZ R8, R36, R43 ;  /* 0x0000002b24087221 */ /* 0x002fc80000010000 */
[C---:B---3--:R-:W-:Y:S01]  /*45e0*/  FADD.FTZ R27, R181.reuse, R8 ;  /* 0x00000008b51b7221 */ /* 0x048fe20000010000 */
[----:B------:R-:W-:Y:S01]  /*45f0*/  F2FP.BF16.F32.PACK_AB R181, R181, R36 ;  /* 0x00000024b5b5723e */ /* 0x000fe200000010ff */
[----:B------:R-:W0:Y:S08]  /*4600*/  MUFU.EX2 R13, R13 ;  /* 0x0000000d000d7308 */ /* 0x000e300000000800 */
[----:B------:R-:W-:Y:S08]  /*4610*/  MUFU.EX2 R44, R44 ;  /* 0x0000002c002c7308 */ /* 0x000ff00000000800 */
[----:B------:R1:W2:Y:S01]  /*4620*/  MUFU.EX2 R176, R15 ;  /* 0x0000000f00b07308 */ /* 0x0002a20000000800 */
[----:B0-----:R-:W-:-:S07]  /*4630*/  FADD.FTZ R45, R13, R30 ;  /* 0x0000001e0d2d7221 */ /* 0x001fce0000010000 */
[----:B------:R-:W-:Y:S01]  /*4640*/  MUFU.EX2 R177, R46 ;  /* 0x0000002e00b17308 */ /* 0x000fe20000000800 */
[----:B-1----:R-:W-:-:S07]  /*4650*/  FFMA.FTZ R15, R95, R9, -R60 ;  /* 0x000000095f0f7223 */ /* 0x002fce000001083c */
[----:B------:R-:W0:Y:S01]  /*4660*/  MUFU.EX2 R29, R29 ;  /* 0x0000001d001d7308 */ /* 0x000e220000000800 */
[C---:B--2---:R-:W-:Y:S01]  /*4670*/  FADD.FTZ R26, R176.reuse, R45 ;  /* 0x0000002db01a7221 */ /* 0x044fe20000010000 */
[----:B------:R-:W-:-:S06]  /*4680*/  F2FP.BF16.F32.PACK_AB R176, R176, R13 ;  /* 0x0000000db0b0723e */ /* 0x000fcc00000010ff */
[----:B------:R-:W1:Y:S08]  /*4690*/  MUFU.EX2 R48, R48 ;  /* 0x0000003000307308 */ /* 0x000e700000000800 */
[----:B------:R2:W-:Y:S01]  /*46a0*/  MUFU.EX2 R173, R0 ;  /* 0x0000000000ad7308 */ /* 0x0005e20000000800 */
[----:B0-----:R-:W-:-:S07]  /*46b0*/  FADD.FTZ R45, R29, R26 ;  /* 0x0000001a1d2d7221 */ /* 0x001fce0000010000 */
[----:B------:R0:W3:Y:S01]  /*46c0*/  MUFU.EX2 R178, R33 ;  /* 0x0000002100b27308 */ /* 0x0000e20000000800 */
[----:B--2---:R-:W-:-:S04]  /*46d0*/  FADD.FTZ R0, R40, R27 ;  /* 0x0000001b28007221 */ /* 0x004fc80000010000 */
[C---:B------:R-:W-:Y:S01]  /*46e0*/  FADD.FTZ R5, R183.reuse, R0 ;  /* 0x00000000b7057221 */ /* 0x040fe20000010000 */
[----:B------:R-:W-:Y:S02]  /*46f0*/  F2FP.BF16.F32.PACK_AB R183, R183, R40 ;  /* 0x00000028b7b7723e */ /* 0x000fe400000010ff */
[----:B------:R-:W2:Y:S01]  /*4700*/  MUFU.EX2 R39, R39 ;  /* 0x0000002700277308 */ /* 0x000ea20000000800 */
[----:B------:R-:W-:Y:S01]  /*4710*/  FADD.FTZ R0, R44, R5 ;  /* 0x000000052c007221 */ /* 0x000fe20000010000 */
[-CC-:B0-----:R-:W-:Y:S01]  /*4720*/  FFMA.FTZ R33, R97, R9.reuse, -R60.reuse ;  /* 0x0000000961217223 */ /* 0x181fe2000001083c */
[----:B------:R-:W-:Y:S02]  /*4730*/  FFMA.FTZ R60, R69, R9, -R60 ;  /* 0x00000009453c7223 */ /* 0x000fe4000001083c */
[C---:B------:R-:W-:Y:S01]  /*4740*/  FADD.FTZ R5, R177.reuse, R0 ;  /* 0x00000000b1057221 */ /* 0x040fe20000010000 */
[----:B------:R-:W-:Y:S02]  /*4750*/  F2FP.BF16.F32.PACK_AB R177, R177, R44 ;  /* 0x0000002cb1b1723e */ /* 0x000fe400000010ff */
[----:B------:R-:W0:Y:S01]  /*4760*/  MUFU.EX2 R10, R10 ;  /* 0x0000000a000a7308 */ /* 0x000e220000000800 */
[----:B-1----:R-:W-:Y:S01]  /*4770*/  FADD.FTZ R0, R48, R5 ;  /* 0x0000000530007221 */ /* 0x002fe20000010000 */
[C---:B---3--:R-:W-:Y:S01]  /*4780*/  FADD.FTZ R26, R178.reuse, R45 ;  /* 0x0000002db21a7221 */ /* 0x048fe20000010000 */
[----:B------:R-:W-:-:S02]  /*4790*/  F2FP.BF16.F32.PACK_AB R178, R178, R29 ;  /* 0x0000001db2b2723e */ /* 0x000fc400000010ff */
[C---:B------:R-:W-:Y:S01]  /*47a0*/  FADD.FTZ R5, R179.reuse, R0 ;  /* 0x00000000b3057221 */ /* 0x040fe20000010000 */
[----:B------:R-:W-:Y:S02]  /*47b0*/  F2FP.BF16.F32.PACK_AB R179, R179, R48 ;  /* 0x00000030b3b3723e */ /* 0x000fe400000010ff */
[----:B------:R-:W1:Y:S01]  /*47c0*/  MUFU.EX2 R15, R15 ;  /* 0x0000000f000f7308 */ /* 0x000e620000000800 */
[----:B--2---:R-:W-:-:S04]  /*47d0*/  FADD.FTZ R43, R39, R26 ;  /* 0x0000001a272b7221 */ /* 0x004fc80000010000 */
[C---:B------:R-:W-:Y:S01]  /*47e0*/  FADD.FTZ R8, R172.reuse, R43 ;  /* 0x0000002bac087221 */ /* 0x040fe20000010000 */
[----:B------:R-:W-:Y:S02]  /*47f0*/  F2FP.BF16.F32.PACK_AB R172, R172, R39 ;  /* 0x00000027acac723e */ /* 0x000fe400000010ff */
[----:B------:R-:W2:Y:S01]  /*4800*/  MUFU.EX2 R50, R50 ;  /* 0x0000003200327308 */ /* 0x000ea20000000800 */
[----:B0-----:R-:W-:-:S04]  /*4810*/  FADD.FTZ R0, R10, R5 ;  /* 0x000000050a007221 */ /* 0x001fc80000010000 */
[C---:B------:R-:W-:Y:S01]  /*4820*/  FADD.FTZ R5, R173.reuse, R0 ;  /* 0x00000000ad057221 */ /* 0x040fe20000010000 */
[----:B------:R-:W-:Y:S01]  /*4830*/  F2FP.BF16.F32.PACK_AB R173, R173, R10 ;  /* 0x0000000aadad723e */ /* 0x000fe200000010ff */
[----:B------:R-:W-:Y:S01]  /*4840*/  VIADD R10, R75, 0xfffffffe ;  /* 0xfffffffe4b0a7836 */ /* 0x000fe20000000000 */
[----:B------:R-:W0:Y:S01]  /*4850*/  MUFU.EX2 R175, R20 ;  /* 0x0000001400af7308 */ /* 0x000e220000000800 */
[----:B-1----:R-:W-:-:S04]  /*4860*/  FADD.FTZ R27, R15, R8 ;  /* 0x000000080f1b7221 */ /* 0x002fc80000010000 */
[C---:B------:R-:W-:Y:S01]  /*4870*/  FADD.FTZ R8, R174.reuse, R27 ;  /* 0x0000001bae087221 */ /* 0x040fe20000010000 */
[----:B------:R-:W-:Y:S02]  /*4880*/  F2FP.BF16.F32.PACK_AB R174, R174, R15 ;  /* 0x0000000faeae723e */ /* 0x000fe400000010ff */
[----:B------:R-:W1:Y:S01]  /*4890*/  MUFU.EX2 R33, R33 ;  /* 0x0000002100217308 */ /* 0x000e620000000800 */
[----:B--2---:R-:W-:-:S07]  /*48a0*/  FADD.FTZ R0, R50, R5 ;  /* 0x0000000532007221 */ /* 0x004fce0000010000 */
[----:B------:R-:W2:Y:S01]  /*48b0*/  MUFU.EX2 R12, R12 ;  /* 0x0000000c000c7308 */ /* 0x000ea20000000800 */
[C---:B0-----:R-:W-:Y:S01]  /*48c0*/  FADD.FTZ R5, R175.reuse, R0 ;  /* 0x00000000af057221 */ /* 0x041fe20000010000 */
[----:B------:R-:W-:-:S06]  /*48d0*/  F2FP.BF16.F32.PACK_AB R175, R175, R50 ;  /* 0x00000032afaf723e */ /* 0x000fcc00000010ff */
        /* <DEDUP_REMOVED lines=12> */
[----:B--2---:R-:W-:Y:S01]  /*49a0*/  FADD.FTZ R0, R54, R5 ;  /* 0x0000000536007221 */ /* 0x004fe20000010000 */
[C---:B0-----:R-:W-:Y:S01]  /*49b0*/  FADD.FTZ R8, R25.reuse, R8 ;  /* 0x0000000819087221 */ /* 0x041fe20000010000 */
[----:B------:R-:W-:Y:S02]  /*49c0*/  F2FP.BF16.F32.PACK_AB R170, R25, R14 ;  /* 0x0000000e19aa723e */ /* 0x000fe400000010ff */
[C---:B-1----:R-:W-:Y:S01]  /*49d0*/  FADD.FTZ R5, R41.reuse, R0 ;  /* 0x0000000029057221 */ /* 0x042fe20000010000 */
        /* <DEDUP_REMOVED lines=12> */
.L_x_4564:
[----:B------:R-:W-:-:S11]  /*4aa0*/  UISETP.NE.AND UP2, UPT, UR5, 0x1, UPT ;  /* 0x000000010500788c */ /* 0x000fd6000bf45270 */
[----:B------:R-:W-:Y:S02]  /*4ab0*/  @UP2 ULDC.64 UR6, c[0x0][0x9e8] ;  /* 0x00027a0000062ab9 */ /* 0x000fe40000000a00 */
[----:B------:R-:W-:-:S04]  /*4ac0*/  UIMAD.WIDE.U32 UR10, UR14, UR6, URZ ;  /* 0x000000060e0a72a5 */ /* 0x000fc8000f8e003f */
[----:B------:R-:W-:-:S12]  /*4ad0*/  @UP2 USHF.R.U32.HI UR14, URZ, UR7, UR11 ;  /* 0x000000073f0e2299 */ /* 0x000fd8000801160b */
.L_x_4565:
[----:B------:R-:W-:-:S04]  /*4ae0*/  UIMAD UR5, UR14, UR5, UR5 ;  /* 0x000000050e0572a4 */ /* 0x000fc8000f8e0205 */
[----:B------:R-:W-:-:S04]  /*4af0*/  UISETP.LT.AND UP2, UPT, UR4, UR5, UPT ;  /* 0x000000050400728c */ /* 0x000fc8000bf41270 */
[----:B------:R-:W-:-:S12]  /*4b00*/  USEL UR4, UR4, UR5, UP2 ;  /* 0x0000000504047287 */ /* 0x000fd80009000000 */
.L_x_4563:
[----:B------:R-:W-:Y:S01]  /*4b10*/  R2UR UR6, R22 ;  /* 0x00000000160672ca */ /* 0x000fe200000e0000 */
[----:B------:R-:W-:Y:S01]  /*4b20*/  UIMAD.WIDE UR4, UR4, 0x2aaaaaab, URZ ;  /* 0x2aaaaaab040478a5 */ /* 0x000fe2000f8e023f */
[----:B------:R-:W-:Y:S01]  /*4b30*/  IMAD.MOV.U32 R2, RZ, RZ, 0x3f800000 ;  /* 0x3f800000ff027424 */ /* 0x000fe200078e00ff */
[----:B------:R-:W-:Y:S01]  /*4b40*/  CS2R R118, SRZ ;  /* 0x0000000000767805 */ /* 0x000fe2000001ff00 */
[----:B------:R-:W-:Y:S01]  /*4b50*/  IMAD.MOV.U32 R0, RZ, RZ, 0x3f800000 ;  /* 0x3f800000ff007424 */ /* 0x000fe200078e00ff */
        /* <DEDUP_REMOVED lines=58> */
.L_x_4583:
[----:B------:R-:W-:-:S04]  /*4f00*/  UIADD3 UR5, UR37, 0x1, URZ ;  /* 0x0000000125057890 */ /* 0x000fc8000fffe03f */
[----:B------:R-:W-:-:S04]  /*4f10*/  UISETP.NE.AND UP2, UPT, UR5, 0x2, UPT ;  /* 0x000000020500788c */ /* 0x000fc8000bf45270 */
[----:B------:R-:W-:Y:S02]  /*4f20*/  USEL UR39, URZ, 0x1, UP2 ;  /* 0x000000013f277887 */ /* 0x000fe40009000000 */
[----:B------:R-:W-:Y:S02]  /*4f30*/  USEL UR5, UR5, URZ, UP2 ;  /* 0x0000003f05057287 */ /* 0x000fe40009000000 */
[----:B------:R-:W-:Y:S01]  /*4f40*/  ULOP3.LUT UR39, UR36, UR39, URZ, 0x3c, !UPT ;  /* 0x0000002724277292 */ /* 0x000fe2000f8e3c3f */
[----:B------:R-:W-:Y:S11]  /*4f50*/  @!P0 BRA `(.L_x_4567) ;  /* 0x0000000000048947 */ /* 0x000ff60003800000 */
[----:B------:R-:W-:Y:S01]  /*4f60*/  BPT.TRAP 0x1 ;  /* 0x000000040000795c */ /* 0x000fe20000300000 */
.L_x_4567:
[----:B------:R-:W-:Y:S01]  /*4f70*/  ULEA UR7, UR5, UR38, 0x3 ;  /* 0x0000002605077291 */ /* 0x000fe2000f8e183f */
[----:B------:R-:W-:-:S05]  /*4f80*/  IMAD.U32 R9, RZ, RZ, UR39 ;  /* 0x00000027ff097e24 */ /* 0x000fca000f8e00ff */
[----:B------:R-:W-:-:S04]  /*4f90*/  SHF.L.U32 R9, R9, 0x1f, RZ ;  /* 0x0000001f09097819 */ /* 0x000fc800000006ff */
[----:B------:R0:W1:Y:S01]  /*4fa0*/  SYNCS.PHASECHK.TRANS64.TRYWAIT P1, [UR7+0x30830], R9 ;  /* 0x03083009ff0075a7 */ /* 0x0000620008020147 */
[----:B------:R-:W-:Y:S05]  /*4fb0*/  @!P0 BRA `(.L_x_4568) ;  /* 0x0000000000048947 */ /* 0x000fea0003800000 */
[----:B------:R-:W-:Y:S01]  /*4fc0*/  BPT.TRAP 0x1 ;  /* 0x000000040000795c */ /* 0x000fe20000300000 */
.L_x_4568:
[----:B-1----:R-:W-:Y:S05]  /*4fd0*/  @P1 BRA `(.L_x_4569) ;  /* 0x0000000000081947 */ /* 0x002fea0003800000 */
[----:B------:R-:W1:Y:S02]  /*4fe0*/  SYNCS.PHASECHK.TRANS64.TRYWAIT P1, [UR7+0x30830], R9 ;  /* 0x03083009ff0075a7 */ /* 0x000e640008020147 */
[----:B-1----:R-:W-:Y:S05]  /*4ff0*/  @!P1 BRA `(.L_x_4570) ;  /* 0x0000011800c49947 */ /* 0x002fea0003800000 */
.L_x_4569:
[----:B------:R-:W-:Y:S01]  /*5000*/  R2UR UR44, R6 ;  /* 0x00000000062c72ca */ /* 0x000fe200000e0000 */
[----:B------:R-:W-:Y:S01]  /*5010*/  UIMAD UR6, UR5, 0x900, UR61 ;  /* 0x00000900050678a4 */ /* 0x000fe2000f8e023d */
[----:B------:R-:W-:Y:S01]  /*5020*/  R2UR UR45, R7 ;  /* 0x00000000072d72ca */ /* 0x000fe200000e0000 */
[----:B------:R-:W-:Y:S01]  /*5030*/  WARPGROUP.ARRIVE ;  /* 0x00000000000079c5 */ /* 0x000fe20000000000 */
[----:B------:R-:W-:Y:S01]  /*5040*/  UMOV UR47, 0x40000040 ;  /* 0x40000040002f7882 */ /* 0x000fe20000000000 */
[----:B------:R-:W-:Y:S01]  /*5050*/  UIADD3 UR10, UR6, 0x6, URZ ;  /* 0x00000006060a7890 */ /* 0x000fe2000fffe03f */
[-C--:B------:R-:W-:Y:S01]  /*5060*/  FMUL.FTZ R24, R24, R0.reuse ;  /* 0x0000000018187220 */ /* 0x080fe20000410000 */
[----:B------:R-:W-:Y:S01]  /*5070*/  UMOV UR11, 0x40000040 ;  /* 0x40000040000b7882 */ /* 0x000fe20000000000 */
[----:B------:R-:W-:Y:S01]  /*5080*/  UMOV UR46, UR6 ;  /* 0x00000006002e7c82 */ /* 0x000fe20008000000 */
[----:B------:R-:W-:Y:S01]  /*5090*/  UIADD3 UR14, UR6, 0x300, URZ ;  /* 0x00000300060e7890 */ /* 0x000fe2000fffe03f */
[-C--:B------:R-:W-:Y:S01]  /*50a0*/  FMUL.FTZ R25, R25, R0.reuse ;  /* 0x0000000019197220 */ /* 0x080fe20000410000 */
[----:B------:R-:W-:Y:S01]  /*50b0*/  UMOV UR15, 0x40000040 ;  /* 0x40000040000f7882 */ /* 0x000fe20000000000 */
[----:B------:R-:W-:Y:S01]  /*50c0*/  UIADD3 UR18, UR6, 0x302, URZ ;  /* 0x0000030206127890 */ /* 0x000fe2000fffe03f */
[-C--:B------:R-:W-:Y:S01]  /*50d0*/  FMUL.FTZ R28, R28, R0.reuse ;  /* 0x000000001c1c7220 */ /* 0x080fe20000410000 */
[----:B------:R-:W-:Y:S01]  /*50e0*/  UMOV UR19, 0x40000040 ;  /* 0x4000004000137882 */ /* 0x000fe20000000000 */
[----:B------:R-:W-:Y:S01]  /*50f0*/  HGMMA.64x96x16.F32.BF16 R120, gdesc[UR44], RZ, !UPT, gsb0 ;  /* 0x016000002c7879f0 */ /* 0x000fe2000c0018ff */
[----:B------:R-:W-:Y:S01]  /*5100*/  UIADD3 UR46, UR6, 0x2, URZ ;  /* 0x00000002062e7890 */ /* 0x000fe2000fffe03f */
[-C--:B------:R-:W-:Y:S01]  /*5110*/  FMUL.FTZ R29, R29, R0.reuse ;  /* 0x000000001d1d7220 */ /* 0x080fe20000410000 */
[----:B------:R-:W-:Y:S01]  /*5120*/  UMOV UR44, UR56 ;  /* 0x00000038002c7c82 */ /* 0x000fe20008000000 */
[----:B------:R-:W-:Y:S01]  /*5130*/  UMOV UR45, UR57 ;  /* 0x00000039002d7c82 */ /* 0x000fe20008000000 */
        /* <DEDUP_REMOVED lines=104> */
[----:B------:R-:W-:Y:S01]  /*57c0*/  HGMMA.64x96x16.F32.BF16 R120, gdesc[UR44], R120, gsb0 ;  /* 0x016000002c7879f0 */ /* 0x000fe20008001878 */
[----:B------:R-:W-:Y:S01]  /*57d0*/  UIADD3 UR46, UR6, 0x4, URZ ;  /* 0x00000004062e7890 */ /* 0x000fe2000fffe03f */
[----:B------:R-:W-:Y:S01]  /*57e0*/  FMUL.FTZ R119, R119, R2 ;  /* 0x0000000277777220 */ /* 0x000fe20000410000 */
[----:B------:R-:W-:Y:S01]  /*57f0*/  UMOV UR44, UR52 ;  /* 0x00000034002c7c82 */ /* 0x000fe20008000000 */
[----:B------:R-:W-:Y:S01]  /*5800*/  UMOV UR45, UR53 ;  /* 0x00000035002d7c82 */ /* 0x000fe20008000000 */
[----:B------:R-:W-:Y:S01]  /*5810*/  UMOV UR47, 0x40000040 ;  /* 0x40000040002f7882 */ /* 0x000fe20000000000 */
[----:B------:R-:W-:-:S02]  /*5820*/  WARPGROUP.DEPBAR.LE gsb0, 0x0 ;  /* 0x00008000000079c5 */ /* 0x000fc40000010000 */
[----:B------:R-:W-:-:S06]  /*5830*/  WARPGROUP.ARRIVE ;  /* 0x00000000000079c5 */ /* 0x000fcc0000000000 */
[----:B------:R-:W-:Y:S01]  /*5840*/  HGMMA.64x96x16.F32.BF16 R120, gdesc[UR44], R120, gsb0 ;  /* 0x016000002c7879f0 */ /* 0x000fe20008001878 */
[----:B------:R-:W-:Y:S01]  /*5850*/  UIADD3 UR46, UR6, 0x606, URZ ;  /* 0x00000606062e7890 */ /* 0x000fe2000fffe03f */
[----:B------:R-:W-:Y:S01]  /*5860*/  UMOV UR44, UR48 ;  /* 0x00000030002c7c82 */ /* 0x000fe20008000000 */
[----:B------:R-:W-:Y:S01]  /*5870*/  UMOV UR45, UR49 ;  /* 0x00000031002d7c82 */ /* 0x000fe20008000000 */
[----:B------:R-:W-:Y:S01]  /*5880*/  UMOV UR47, 0x40000040 ;  /* 0x40000040002f7882 */ /* 0x000fe20000000000 */
        /* <DEDUP_REMOVED lines=28> */
[----:B------:R-:W-:Y:S05]  /*5a50*/  @!P0 BRA `(.L_x_4571) ;  /* 0x0000000000048947 */ /* 0x000fea0003800000 */
[----:B------:R-:W-:Y:S01]  /*5a60*/  BPT.TRAP 0x1 ;  /* 0x000000040000795c */ /* 0x000fe20000300000 */
.L_x_4571:
[----:B------:R-:W-:Y:S01]  /*5a70*/  ULEA UR6, UR37, UR38, 0x3 ;  /* 0x0000002625067291 */ /* 0x000fe2000f8e183f */
[----:B------:R-:W-:-:S05]  /*5a80*/  IMAD.U32 R0, RZ, RZ, UR36 ;  /* 0x00000024ff007e24 */ /* 0x000fca000f8e00ff */
[----:B------:R-:W-:-:S04]  /*5a90*/  SHF.L.U32 R0, R0, 0x1f, RZ ;  /* 0x0000001f00007819 */ /* 0x000fc800000006ff */
[----:B------:R2:W3:Y:S01]  /*5aa0*/  SYNCS.PHASECHK.TRANS64.TRYWAIT P1, [UR6+0x30850], R0 ;  /* 0x03085000ff0075a7 */ /* 0x0004e20008020146 */
[----:B------:R-:W-:Y:S05]  /*5ab0*/  @!P0 BRA `(.L_x_4572) ;  /* 0x0000000000048947 */ /* 0x000fea0003800000 */
[----:B------:R-:W-:Y:S01]  /*5ac0*/  BPT.TRAP 0x1 ;  /* 0x000000040000795c */ /* 0x000fe20000300000 */
.L_x_4572:
[----:B---3--:R-:W-:Y:S05]  /*5ad0*/  @P1 BRA `(.L_x_4573) ;  /* 0x0000000000081947 */ /* 0x008fea0003800000 */
[----:B------:R-:W3:Y:S02]  /*5ae0*/  SYNCS.PHASECHK.TRANS64.TRYWAIT P1, [UR6+0x30850], R0 ;  /* 0x03085000ff0075a7 */ /* 0x000ee40008020146 */
[----:B---3--:R-:W-:Y:S05]  /*5af0*/  @!P1 BRA `(.L_x_4574) ;  /* 0x00000110001c9947 */ /* 0x008fea0003800000 */
.L_x_4573:
[----:B------:R-:W-:Y:S01]  /*5b00*/  UIADD3 UR10, UR38, 0x400, URZ ;  /* 0x00000400260a7890 */ /* 0x000fe2000fffe03f */
[----:B------:R-:W-:Y:S01]  /*5b10*/  WARPGROUP.ARRIVE ;  /* 0x00000000000079c5 */ /* 0x000fe20000000000 */
[----:B------:R-:W-:-:S05]  /*5b20*/  UMOV UR11, 0x40000040 ;  /* 0x40000040000b7882 */ /* 0x000fca0000000000 */
[----:B------:R-:W3:Y:S01]  /*5b30*/  S2R R207, SR_TID.X ;  /* 0x0000000000cf7919 */ /* 0x000ee20000002100 */
[----:B------:R-:W-:Y:S01]  /*5b40*/  USHF.R.U32.HI UR10, URZ, 0x4, UR10 ;  /* 0x000000043f0a7899 */ /* 0x000fe2000801160a */
[----:B------:R-:W-:Y:S01]  /*5b50*/  PLOP3.LUT P1, PT, PT, PT, UP0, 0x80, 0x0 ;  /* 0x000000000000781c */ /* 0x000fe20003f2f008 */
[----:B------:R-:W-:Y:S01]  /*5b60*/  FMUL.FTZ R2, R123, UR4 ;  /* 0x000000047b027c20 */ /* 0x000fe20008410000 */
[----:B------:R-:W-:Y:S01]  /*5b70*/  PLOP3.LUT P2, PT, PT, PT, UP0, 0x80, 0x0 ;  /* 0x000000000000781c */ /* 0x000fe20003f4f008 */
[----:B------:R-:W-:Y:S01]  /*5b80*/  ULOP3.LUT UR10, UR10, 0x3fff, URZ, 0xc0, !UPT ;  /* 0x00003fff0a0a7892 */ /* 0x000fe2000f8ec03f */
[----:B0-2---:R-:W-:Y:S01]  /*5b90*/  FMUL.FTZ R0, R122, UR4 ;  /* 0x000000047a007c20 */ /* 0x005fe20008410000 */
[----:B------:R-:W-:Y:S01]  /*5ba0*/  FMUL.FTZ R123, R138, UR4 ;  /* 0x000000048a7b7c20 */ /* 0x000fe20008410000 */
[----:B------:R-:W-:Y:S01]  /*5bb0*/  FMUL.FTZ R122, R139, UR4 ;  /* 0x000000048b7a7c20 */ /* 0x000fe20008410000 */
[----:B------:R-:W-:Y:S01]  /*5bc0*/  ULOP3.LUT UR10, UR10, 0x3000000, URZ, 0xfc, !UPT ;  /* 0x030000000a0a7892 */ /* 0x000fe2000f8efc3f */
[----:B------:R-:W-:Y:S01]  /*5bd0*/  FMUL.FTZ R138, R140, UR4 ;  /* 0x000000048c8a7c20 */ /* 0x000fe20008410000 */
[----:B------:R-:W-:Y:S01]  /*5be0*/  FMUL.FTZ R139, R141, UR4 ;  /* 0x000000048d8b7c20 */ /* 0x000fe20008410000 */
[----:B------:R-:W-:Y:S01]  /*5bf0*/  FMUL.FTZ R140, R144, UR4 ;  /* 0x00000004908c7c20 */ /* 0x000fe20008410000 */
[----:B------:R-:W-:Y:S01]  /*5c00*/  UIMAD UR14, UR37, 0x900, UR10 ;  /* 0x00000900250e78a4 */ /* 0x000fe2000f8e020a */
[----:B------:R-:W-:Y:S01]  /*5c10*/  FMUL.FTZ R144, R148, UR4 ;  /* 0x0000000494907c20 */ /* 0x000fe20008410000 */
[----:B------:R-:W-:-:S02]  /*5c20*/  IMAD R141, R10, -0x60, RZ ;  /* 0xffffffa00a8d7824 */ /* 0x000fc400078e02ff */
[----:B------:R-:W-:Y:S01]  /*5c30*/  FMUL.FTZ R148, R152, UR4 ;  /* 0x0000000498947c20 */ /* 0x000fe20008410000 */
[----:B-1----:R-:W-:Y:S01]  /*5c40*/  FMUL.FTZ R9, R120, UR4 ;  /* 0x0000000478097c20 */ /* 0x002fe20008410000 */
[----:B------:R-:W-:Y:S01]  /*5c50*/  FMUL.FTZ R152, R156, UR4 ;  /* 0x000000049c987c20 */ /* 0x000fe20008410000 */
[----:B------:R-:W-:Y:S01]  /*5c60*/  FMUL.FTZ R14, R127, UR4 ;  /* 0x000000047f0e7c20 */ /* 0x000fe20008410000 */
[----:B------:R-:W-:Y:S01]  /*5c70*/  UMOV UR10, UR14 ;  /* 0x0000000e000a7c82 */ /* 0x000fe20008000000 */
[----:B------:R-:W-:Y:S01]  /*5c80*/  FMUL.FTZ R120, R135, UR4 ;  /* 0x0000000487787c20 */ /* 0x000fe20008410000 */
[----:B------:R-:W-:Y:S01]  /*5c90*/  HGMMA.64x192x16.F32.BF16 R24, R188, gdesc[UR8].tnspB, R24, gsb0 ;  /* 0x42e00008bc187df0 */ /* 0x000fe20008001818 */
[----:B------:R-:W-:Y:S01]  /*5ca0*/  UIADD3 UR10, UR14, 0x80, URZ ;  /* 0x000000800e0a7890 */ /* 0x000fe2000fffe03f */
[----:B------:R-:W-:Y:S01]  /*5cb0*/  FMUL.FTZ R156, R160, UR4 ;  /* 0x00000004a09c7c20 */ /* 0x000fe20008410000 */
[----:B------:R-:W-:Y:S01]  /*5cc0*/  UMOV UR11, 0x40000040 ;  /* 0x40000040000b7882 */ /* 0x000fe20000000000 */
[----:B------:R-:W-:Y:S01]  /*5cd0*/  FMUL.FTZ R11, R126, UR4 ;  /* 0x000000047e0b7c20 */ /* 0x000fe20008410000 */
[----:B------:R-:W-:Y:S01]  /*5ce0*/  FMUL.FTZ R15, R130, UR4 ;  /* 0x00000004820f7c20 */ /* 0x000fe20008410000 */
[----:B------:R-:W-:Y:S01]  /*5cf0*/  FMUL.FTZ R20, R131, UR4 ;  /* 0x0000000483147c20 */ /* 0x000fe20008410000 */
[----:B------:R-:W-:Y:S01]  /*5d00*/  FMUL.FTZ R21, R134, UR4 ;  /* 0x0000000486157c20 */ /* 0x000fe20008410000 */
[----:B------:R-:W-:Y:S01]  /*5d10*/  FMUL.FTZ R127, R146, UR4 ;  /* 0x00000004927f7c20 */ /* 0x000fe20008410000 */
[----:B------:R-:W-:Y:S01]  /*5d20*/  FMUL.FTZ R135, R154, UR4 ;  /* 0x000000049a877c20 */ /* 0x000fe20008410000 */
[----:B---3--:R-:W-:Y:S01]  /*5d30*/  LOP3.LUT P3, RZ, R207, 0x7f, RZ, 0xc0, !PT ;  /* 0x0000007fcfff7812 */ /* 0x008fe2000786c0ff */
        /* <DEDUP_REMOVED lines=8> */
[----:B------:R-:W0:Y:S08]  /*5dc0*/  MUFU.TANH R9, R9 ;  /* 0x0000000900097308 */ /* 0x000e300000002400 */
[----:B------:R-:W1:Y:S08]  /*5dd0*/  MUFU.TANH R0, R0 ;  /* 0x0000000000007308 */ /* 0x000e700000002400 */
[----:B------:R-:W2:Y:S08]  /*5de0*/  MUFU.TANH R2, R2 ;  /* 0x0000000200027308 */ /* 0x000eb00000002400 */
[----:B------:R-:W3:Y:S08]  /*5df0*/  MUFU.TANH R11, R11 ;  /* 0x0000000b000b7308 */ /* 0x000ef00000002400 */
        /* <DEDUP_REMOVED lines=21> */
[----:B------:R-:W-:-:S05]  /*5f50*/  WARPGROUP.ARRIVE ;  /* 0x00000000000079c5 */ /* 0x000fca0000000000 */
[----:B------:R-:W0:Y:S01]  /*5f60*/  MUFU.TANH R160, R160 ;  /* 0x000000a000a07308 */ /* 0x000e220000002400 */
[----:B------:R-:W-:Y:S01]  /*5f70*/  HGMMA.64x192x16.F32.BF16 R24, R184, gdesc[UR8].tnspB, R24, gsb0 ;  /* 0x42e00008b8187df0 */ /* 0x000fe20008001818 */
[----:B------:R-:W-:Y:S01]  /*5f80*/  UIADD3 UR10, UR14, 0x100, URZ ;  /* 0x000001000e0a7890 */ /* 0x000fe2000fffe03f */
[----:B------:R-:W-:-:S05]  /*5f90*/  UMOV UR11, 0x40000040 ;  /* 0x40000040000b7882 */ /* 0x000fca0000000000 */
[----:B------:R-:W0:Y:S08]  /*5fa0*/  MUFU.TANH R164, R164 ;  /* 0x000000a400a47308 */ /* 0x000e300000002400 */
[----:B------:R-:W0:Y:S08]  /*5fb0*/  MUFU.TANH R130, R130 ;  /* 0x0000008200827308 */ /* 0x000e300000002400 */
[----:B------:R-:W0:Y:S01]  /*5fc0*/  MUFU.TANH R131, R131 ;  /* 0x0000008300837308 */ /* 0x000e220000002400 */
[----:B------:R-:W-:-:S02]  /*5fd0*/  WARPGROUP.DEPBAR.LE gsb0, 0x0 ;  /* 0x00008000000079c5 */ /* 0x000fc40000010000 */
[----:B------:R-:W-:-:S06]  /*5fe0*/  WARPGROUP.ARRIVE ;  /* 0x00000000000079c5 */ /* 0x000fcc0000000000 */
[----:B------:R-:W-:Y:S01]  /*5ff0*/  HGMMA.64x192x16.F32.BF16 R24, R180, gdesc[UR8].tnspB, R24, gsb0 ;  /* 0x42e00008b4187df0 */ /* 0x000fe20008001818 */
[----:B------:R-:W-:Y:S01]  /*6000*/  UIADD3 UR10, UR14, 0x180, URZ ;  /* 0x000001800e0a7890 */ /* 0x000fe2000fffe03f */
[----:B------:R-:W-:Y:S01]  /*6010*/  UMOV UR11, 0x40000040 ;  /* 0x40000040000b7882 */ /* 0x000fe20000000000 */
[----:B------:R-:W-:Y:S02]  /*6020*/  WARPGROUP.DEPBAR.LE gsb0, 0x0 ;  /* 0x00008000000079c5 */ /* 0x000fe40000010000 */
[----:B------:R-:W-:Y:S01]  /*6030*/  WARPGROUP.ARRIVE ;  /* 0x00000000000079c5 */ /* 0x000fe20000000000 */
[----:B------:R-:W-:Y:S01]  /*6040*/  FMUL.FTZ R180, R137, UR4 ;  /* 0x0000000489b47c20 */ /* 0x000fe20008410000 */
[----:B------:R-:W-:Y:S01]  /*6050*/  FMUL.FTZ R137, R158, UR4 ;  /* 0x000000049e897c20 */ /* 0x000fe20008410000 */
[----:B------:R-:W-:-:S12]  /*6060*/  FMUL.FTZ R158, R161, UR4 ;  /* 0x00000004a19e7c20 */ /* 0x000fd80008410000 */
[----:B------:R-:W-:Y:S01]  /*6070*/  HGMMA.64x192x16.F32.BF16 R24, R176, gdesc[UR8].tnspB, R24, gsb0 ;  /* 0x42e00008b0187df0 */ /* 0x000fe20008001818 */
[----:B------:R-:W-:Y:S01]  /*6080*/  UIADD3 UR10, UR14, 0x200, URZ ;  /* 0x000002000e0a7890 */ /* 0x000fe2000fffe03f */
[----:B------:R-:W0:Y:S01]  /*6090*/  MUFU.TANH R180, R180 ;  /* 0x000000b400b47308 */ /* 0x000e220000002400 */
[----:B------:R-:W-:-:S07]  /*60a0*/  UMOV UR11, 0x40000040 ;  /* 0x40000040000b7882 */ /* 0x000fce0000000000 */
[----:B------:R-:W0:Y:S08]  /*60b0*/  MUFU.TANH R137, R137 ;  /* 0x0000008900897308 */ /* 0x000e300000002400 */
[----:B------:R-:W0:Y:S01]  /*60c0*/  MUFU.TANH R158, R158 ;  /* 0x0000009e009e7308 */ /* 0x000e220000002400 */
[----:B------:R-:W-:Y:S02]  /*60d0*/  WARPGROUP.DEPBAR.LE gsb0, 0x0 ;  /* 0x00008000000079c5 */ /* 0x000fe40000010000 */
[----:B------:R-:W-:Y:S01]  /*60e0*/  WARPGROUP.ARRIVE ;  /* 0x00000000000079c5 */ /* 0x000fe20000000000 */
[----:B------:R-:W-:Y:S01]  /*60f0*/  FMUL.FTZ R176, R121, UR4 ;  /* 0x0000000479b07c20 */ /* 0x000fe20008410000 */
[----:B------:R-:W-:Y:S01]  /*6100*/  FMUL.FTZ R178, R133, UR4 ;  /* 0x0000000485b27c20 */ /* 0x000fe20008410000 */
[----:B------:R-:W5:Y:S01]  /*6110*/  LDC R121, c[0x0][0x288] ;  /* 0x0000a200ff797b82 */ /* 0x000f620000000800 */
[----:B------:R-:W-:Y:S01]  /*6120*/  FMUL.FTZ R177, R132, UR4 ;  /* 0x0000000484b17c20 */ /* 0x000fe20008410000 */
        /* <DEDUP_REMOVED lines=21> */
[----:B------:R-:W-:Y:S02]  /*6280*/  VIADD R145, R18, UR60 ;  /* 0x0000003c12917c36 */ /* 0x000fe40008000000 */
[----:B------:R-:W-:Y:S01]  /*6290*/  FMUL.FTZ R174, R128, UR4 ;  /* 0x0000000480ae7c20 */ /* 0x000fe20008410000 */
[----:B------:R-:W-:Y:S01]  /*62a0*/  HGMMA.64x192x16.F32.BF16 R24, R168, gdesc[UR8].tnspB, R24, gsb0 ;  /* 0x42e00008a8187df0 */ /* 0x000fe20008001818 */
[----:B------:R-:W-:Y:S01]  /*62b0*/  @UP0 ULDC UR10, c[0x0][0x44c] ;  /* 0x00011300000a0ab9 */ /* 0x000fe20000000800 */
[----:B------:R-:W-:Y:S01]  /*62c0*/  FMUL.FTZ R128, R162, UR4 ;  /* 0x00000004a2807c20 */ /* 0x000fe20008410000 */
[----:B------:R-:W-:Y:S01]  /*62d0*/  @P1 IMAD.HI.U32 R12, R145, UR10, RZ ;  /* 0x0000000a910c1c27 */ /* 0x000fe2000f8e00ff */
[----:B------:R-:W-:-:S03]  /*62e0*/  @UP0 ULDC UR10, c[0x0][0x450] ;  /* 0x00011400000a0ab9 */ /* 0x000fc60000000800 */
[----:B------:R-:W-:Y:S01]  /*62f0*/  FMUL.FTZ R172, R124, UR4 ;  /* 0x000000047cac7c20 */ /* 0x000fe20008410000 */
[----:B------:R-:W-:Y:S01]  /*6300*/  FMUL.FTZ R175, R129, UR4 ;  /* 0x0000000481af7c20 */ /* 0x000fe20008410000 */
[----:B------:R-:W-:Y:S01]  /*6310*/  VIADD R162, R141, 0x1 ;  /* 0x000000018da27836 */ /* 0x000fe20000000000 */
[----:B------:R-:W-:Y:S01]  /*6320*/  @P2 SHF.R.U32.HI R145, RZ, UR10, R12 ;  /* 0x0000000aff912c19 */ /* 0x000fe2000801160c */
[----:B------:R-:W-:Y:S01]  /*6330*/  FMUL.FTZ R124, R143, UR4 ;  /* 0x000000048f7c7c20 */ /* 0x000fe20008410000 */
[----:B------:R-:W-:Y:S01]  /*6340*/  FMUL.FTZ R129, R163, UR4 ;  /* 0x00000004a3817c20 */ /* 0x000fe20008410000 */
[----:B------:R-:W-:Y:S01]  /*6350*/  IMAD.U32 R12, RZ, RZ, UR7 ;  /* 0x00000007ff0c7e24 */ /* 0x000fe2000f8e00ff */
[----:B------:R-:W-:Y:S01]  /*6360*/  PLOP3.LUT P1, PT, PT, PT, UP1, 0x40, 0x0 ;  /* 0x000000000000781c */ /* 0x000fe20003f2e818 */
[----:B------:R-:W-:Y:S01]  /*6370*/  IMAD R162, R17, -0x2, R162 ;  /* 0xfffffffe11a27824 */ /* 0x000fe200078e02a2 */
[----:B------:R-:W0:Y:S01]  /*6380*/  MUFU.TANH R172, R172 ;  /* 0x000000ac00ac7308 */ /* 0x000e220000002400 */
[----:B------:R-:W-:-:S02]  /*6390*/  @!P3 VIADD R12, R12, 0x30840 ;  /* 0x000308400c0cb836 */ /* 0x000fc40000000000 */
[C---:B------:R-:W-:Y:S01]  /*63a0*/  VIADD R147, R162.reuse, 0xffffffff ;  /* 0xffffffffa2937836 */ /* 0x040fe20000000000 */
[----:B-----5:R-:W-:Y:S02]  /*63b0*/  IADD3 R149, R162, -R121, R16 ;  /* 0x80000079a2957210 */ /* 0x020fe40007ffe010 */
[----:B------:R-:W-:Y:S02]  /*63c0*/  @!P3 PRMT R12, RZ, 0x654, R12 ;  /* 0x00000654ff0cb816 */ /* 0x000fe4000000000c */
[----:B------:R-:W0:Y:S01]  /*63d0*/  MUFU.TANH R173, R173 ;  /* 0x000000ad00ad7308 */ /* 0x000e220000002400 */
[C---:B------:R-:W-:Y:S02]  /*63e0*/  VIADD R151, R149.reuse, UR55 ;  /* 0x0000003795977c36 */ /* 0x040fe40008000000 */
[----:B------:R-:W-:-:S05]  /*63f0*/  VIADD R149, R149, UR54 ;  /* 0x0000003695957c36 */ /* 0x000fca0008000000 */
        /* <DEDUP_REMOVED lines=8> */
[----:B------:R-:W5:Y:S01]  /*6480*/  SHFL.IDX PT, R168, R145, RZ, 0x1c1f ;  /* 0x001c1fff91a87589 */ /* 0x000f6200000e0000 */
[----:B------:R0:W-:Y:S01]  /*6490*/  @!P3 SYNCS.ARRIVE.TRANS64.RED.A1T0 RZ, [R12+URZ], RZ ;  /* 0x000000ff0cffb9a7 */ /* 0x0001e2000810043f */
[--C-:B-----5:R-:W-:Y:S02]  /*64a0*/  IMAD.IADD R153, R151, 0x1, R168.reuse ;  /* 0x0000000197997824 */ /* 0x120fe400078e02a8 */
[----:B------:R-:W-:Y:S01]  /*64b0*/  IMAD.IADD R155, R149, 0x1, R168 ;  /* 0x00000001959b7824 */ /* 0x000fe200078e02a8 */
[----:B01234-:R-:W-:Y:S06]  /*64c0*/  @P1 BRA `(.L_x_4575) ;  /* 0x0000000000541947 */ /* 0x01ffec0003800000 */
[----:B------:R-:W-:Y:S01]  /*64d0*/  IADD3 R143, R16, -R121, R168 ;  /* 0x80000079108f7210 */ /* 0x000fe20007ffe0a8 */
[----:B------:R-:W-:Y:S03]  /*64e0*/  BSSY B0, `(.L_x_4576) ;  /* 0x0000010000007945 */ /* 0x000fe60003800000 */
        /* <DEDUP_REMOVED lines=10> */
.L_x_4577:
[----:B------:R-:W-:-:S05]  /*6590*/  IMAD.U32 R162, RZ, RZ, UR51 ;  /* 0x00000033ffa27e24 */ /* 0x000fca000f8e00ff */
[----:B------:R-:W-:-:S13]  /*65a0*/  ISETP.NE.AND P1, PT, R162, 0x1, PT ;  /* 0x00000001a200780c */ /* 0x000fda0003f25270 */
[----:B------:R-:W0:Y:S02]  /*65b0*/  @P1 LDC.64 R12, c[0x0][0x9e8] ;  /* 0x00027a00ff0c1b82 */ /* 0x000e240000000a00 */
[----:B0-----:R-:W-:-:S05]  /*65c0*/  @P1 IMAD.HI.U32 R12, R143, R12, RZ ;  /* 0x0000000c8f0c1227 */ /* 0x001fca00078e00ff */
[----:B------:R-:W-:-:S07]  /*65d0*/  @P1 SHF.R.U32.HI R143, RZ, R13, R12 ;  /* 0x0000000dff8f1219 */ /* 0x000fce000001160c */
.L_x_4578:
[----:B------:R-:W-:Y:S05]  /*65e0*/  BSYNC B0 ;  /* 0x0000000000007941 */ /* 0x000fea0003800000 */
.L_x_4576:
[----:B------:R-:W-:-:S05]  /*65f0*/  IMAD R12, R143, R162, R147 ;  /* 0x000000a28f0c7224 */ /* 0x000fca00078e0293 */
[----:B------:R-:W-:Y:S02]  /*6600*/  VIADDMNMX R153, R12, R162, R153, PT ;  /* 0x000000a20c997246 */ /* 0x000fe40003800199 */
[----:B------:R-:W-:-:S07]  /*6610*/  VIMNMX R155, R155, R12, !PT ;  /* 0x0000000c9b9b7248 */ /* 0x000fce0007fe0100 */
.L_x_4575:
[C---:B------:R-:W-:Y:S01]  /*6620*/  ISETP.GE.AND P1, PT, R141.reuse, 0x2, PT ;  /* 0x000000028d00780c */ /* 0x040fe20003f26270 */
[----:B------:R-:W0:Y:S01]  /*6630*/  SHFL.IDX PT, R12, R145, 0x1, 0x1c1f ;  /* 0x003c1f00910c7f89 */ /* 0x000e2200000e0000 */
[----:B------:R-:W-:Y:S02]  /*6640*/  ISETP.GE.AND P5, PT, R141, 0xa, PT ;  /* 0x0000000a8d00780c */ /* 0x000fe40003fa6270 */
        /* <DEDUP_REMOVED lines=50> */
[----:B------:R-:W-:Y:S01]  /*6970*/  FSEL R138, R139, -INF , !P3 ;  /* 0xff8000008b8a7808 */ /* 0x000fe20005800000 */
[----:B0-----:R-:W-:Y:S01]  /*6980*/  IMAD.IADD R139, R151, 0x1, R12 ;  /* 0x00000001978b7824 */ /* 0x001fe200078e020c */
        /* <DEDUP_REMOVED lines=58> */
[----:B------:R-:W-:-:S03]  /*6d30*/  IMAD.IADD R141, R149, 0x1, R12 ;  /* 0x00000001958d7824 */ /* 0x000fc600078e020c */
[----:B------:R-:W-:Y:S02]  /*6d40*/  P2R R157, PR, RZ, 0x40 ;  /* 0x00000040ff9d7803 */ /* 0x000fe40000000000 */
[----:B------:R-:W-:-:S04]  /*6d50*/  ISETP.GT.AND P6, PT, R155, 0x59, !P6 ;  /* 0x000000599b00780c */ /* 0x000fc800077c4270 */
[----:B------:R-:W-:-:S04]  /*6d60*/  ISETP.LT.OR P6, PT, R153, 0x5a, P6 ;  /* 0x0000005a9900780c */ /* 0x000fc800037c1670 */
[----:B------:R-:W-:Y:S02]  /*6d70*/  FSEL R164, R164, -INF , !P6 ;  /* 0xff800000a4a47808 */ /* 0x000fe40007000000 */
[----:B------:R-:W-:-:S13]  /*6d80*/  PLOP3.LUT P6, PT, PT, PT, UP1, 0x40, 0x0 ;  /* 0x000000000000781c */ /* 0x000fda0003fce818 */
[----:B------:R-:W-:Y:S05]  /*6d90*/  @P6 BRA `(.L_x_4579) ;  /* 0x0000000000546947 */ /* 0x000fea0003800000 */
        /* <DEDUP_REMOVED lines=12> */
.L_x_4581:
[----:B------:R-:W-:-:S05]  /*6e60*/  IMAD.U32 R184, RZ, RZ, UR51 ;  /* 0x00000033ffb87e24 */ /* 0x000fca000f8e00ff */
[----:B------:R-:W-:-:S13]  /*6e70*/  ISETP.NE.AND P6, PT, R184, 0x1, PT ;  /* 0x00000001b800780c */ /* 0x000fda0003fc5270 */
[----:B------:R-:W0:Y:S02]  /*6e80*/  @P6 LDC.64 R12, c[0x0][0x9e8] ;  /* 0x00027a00ff0c6b82 */ /* 0x000e240000000a00 */
[----:B0-----:R-:W-:-:S05]  /*6e90*/  @P6 IMAD.HI.U32 R12, R9, R12, RZ ;  /* 0x0000000c090c6227 */ /* 0x001fca00078e00ff */
[----:B------:R-:W-:-:S07]  /*6ea0*/  @P6 SHF.R.U32.HI R9, RZ, R13, R12 ;  /* 0x0000000dff096219 */ /* 0x000fce000001160c */
.L_x_4582:
[----:B------:R-:W-:Y:S05]  /*6eb0*/  BSYNC B0 ;  /* 0x0000000000007941 */ /* 0x000fea0003800000 */
.L_x_4580:
[----:B------:R-:W-:-:S05]  /*6ec0*/  IMAD R12, R9, R184, R147 ;  /* 0x000000b8090c7224 */ /* 0x000fca00078e0293 */
[----:B------:R-:W-:Y:S02]  /*6ed0*/  VIADDMNMX R139, R12, R184, R139, PT ;  /* 0x000000b80c8b7246 */ /* 0x000fe4000380018b */
[----:B------:R-:W-:-:S07]  /*6ee0*/  VIMNMX R141, R141, R12, !PT ;  /* 0x0000000c8d8d7248 */ /* 0x000fce0007fe0100 */
.L_x_4579:
[C---:B------:R-:W-:Y:S01]  /*6ef0*/  ISETP.GT.AND P1, PT, R141.reuse, 0x1, !P1 ;  /* 0x000000018d00780c */ /* 0x040fe20004f24270 */
[----:B------:R-:W-:Y:S01]  /*6f00*/  UMOV UR36, UR39 ;  /* 0x0000002700247c82 */ /* 0x000fe20008000000 */
[----:B------:R-:W-:Y:S01]  /*6f10*/  ISETP.GT.AND P2, PT, R141, 0x8, !P2 ;  /* 0x000000088d00780c */ /* 0x000fe20005744270 */
[----:B------:R-:W-:Y:S01]  /*6f20*/  UMOV UR37, UR5 ;  /* 0x0000000500257c82 */ /* 0x000fe20008000000 */
[C---:B------:R-:W-:Y:S02]  /*6f30*/  ISETP.LT.OR P1, PT, R139.reuse, 0x2, P1 ;  /* 0x000000028b00780c */ /* 0x040fe40000f21670 */
[----:B------:R-:W-:Y:S02]  /*6f40*/  ISETP.LT.OR P2, PT, R139, 0x9, P2 ;  /* 0x000000098b00780c */ /* 0x000fe40001741670 */
[----:B------:R-:W-:Y:S02]  /*6f50*/  FSEL R216, R2, -INF , !P1 ;  /* 0xff80000002d87808 */ /* 0x000fe40004800000 */
[----:B------:R-:W-:-:S02]  /*6f60*/  ISETP.NE.AND P1, PT, R165, RZ, PT ;  /* 0x000000ffa500720c */ /* 0x000fc40003f25270 */
[----:B------:R-:W-:Y:S02]  /*6f70*/  FSEL R2, R11, -INF , !P2 ;  /* 0xff8000000b027808 */ /* 0x000fe40005000000 */
[----:B------:R-:W-:Y:S02]  /*6f80*/  ISETP.GT.AND P1, PT, R141, 0x9, !P1 ;  /* 0x000000098d00780c */ /* 0x000fe40004f24270 */
[----:B------:R-:W-:Y:S02]  /*6f90*/  ISETP.NE.AND P2, PT, R186, RZ, PT ;  /* 0x000000ffba00720c */ /* 0x000fe40003f45270 */
[----:B------:R-:W-:Y:S02]  /*6fa0*/  ISETP.LT.OR P1, PT, R139, 0xa, P1 ;  /* 0x0000000a8b00780c */ /* 0x000fe40000f21670 */
[----:B------:R-:W-:Y:S02]  /*6fb0*/  ISETP.NE.AND P6, PT, R187, RZ, PT ;  /* 0x000000ffbb00720c */ /* 0x000fe40003fc5270 */
        /* <DEDUP_REMOVED lines=22> */
[----:B------:R-:W-:Y:S02]  /*7120*/  ISETP.GT.AND P1, PT, R141, 0x19, !P2 ;  /* 0x000000198d00780c */ /* 0x000fe40005724270 */
[----:B------:R-:W-:Y:S02]  /*7130*/  FMNMX.FTZ R9, R180, R9, !PT ;  /* 0x00000009b4097209 */ /* 0x000fe40007810000 */
[----:B------:R-:W-:-:S02]  /*7140*/  ISETP.LT.OR P1, PT, R139, 0x1a, P1 ;  /* 0x0000001a8b00780c */ /* 0x000fc40000f21670 */
[----:B------:R-:W-:Y:S02]  /*7150*/  FMNMX.FTZ R9, R162, R9, !PT ;  /* 0x00000009a2097209 */ /* 0x000fe40007810000 */
[----:B------:R-:W-:Y:S02]  /*7160*/  FSEL R210, R120, -INF , !P1 ;  /* 0xff80000078d27808 */ /* 0x000fe40004800000 */
[----:B------:R-:W-:Y:S02]  /*7170*/  ISETP.GT.AND P1, PT, R141, 0x20, !P6 ;  /* 0x000000208d00780c */ /* 0x000fe40007724270 */
[----:B------:R-:W-:Y:S02]  /*7180*/  ISETP.NE.AND P6, PT, R190, RZ, PT ;  /* 0x000000ffbe00720c */ /* 0x000fe40003fc5270 */
        /* <DEDUP_REMOVED lines=30> */
[----:B------:R-:W-:Y:S01]  /*7370*/  FSEL R122, R127, -INF , !P1 ;  /* 0xff8000007f7a7808 */ /* 0x000fe20004800000 */
[----:B------:R-:W0:Y:S01]  /*7380*/  LDC R9, c[0x0][0x988] ;  /* 0x00026200ff097b82 */ /* 0x000e220000000800 */
[----:B------:R-:W-:Y:S01]  /*7390*/  ISETP.NE.AND P1, PT, R175, RZ, PT ;  /* 0x000000ffaf00720c */ /* 0x000fe20003f25270 */
[----:B------:R-:W1:Y:S01]  /*73a0*/  SHFL.BFLY PT, R12, R11, 0x2, 0x1f ;  /* 0x0c401f000b0c7f89 */ /* 0x000e6200000e0000 */
[----:B------:R-:W-:-:S02]  /*73b0*/  ISETP.NE.AND P2, PT, R189, RZ, PT ;  /* 0x000000ffbd00720c */ /* 0x000fc40003f45270 */
[C---:B------:R-:W-:Y:S02]  /*73c0*/  ISETP.GT.AND P1, PT, R141.reuse, 0x31, !P1 ;  /* 0x000000318d00780c */ /* 0x040fe40004f24270 */
[----:B------:R-:W-:Y:S02]  /*73d0*/  ISETP.GT.AND P3, PT, R141, 0x50, !P3 ;  /* 0x000000508d00780c */ /* 0x000fe40005f64270 */
[----:B------:R-:W-:Y:S02]  /*73e0*/  ISETP.LT.OR P1, PT, R139, 0x32, P1 ;  /* 0x000000328b00780c */ /* 0x000fe40000f21670 */
[----:B------:R-:W-:Y:S02]  /*73f0*/  ISETP.GT.AND P4, PT, R141, 0x51, !P4 ;  /* 0x000000518d00780c */ /* 0x000fe40006784270 */
[----:B------:R-:W-:Y:S02]  /*7400*/  FSEL R126, R126, -INF , !P1 ;  /* 0xff8000007e7e7808 */ /* 0x000fe40004800000 */
[----:B------:R-:W-:-:S02]  /*7410*/  ISETP.NE.AND P1, PT, R177, RZ, PT ;  /* 0x000000ffb100720c */ /* 0x000fc40003f25270 */
[----:B------:R-:W-:Y:S02]  /*7420*/  ISETP.LT.OR P3, PT, R139, 0x51, P3 ;  /* 0x000000518b00780c */ /* 0x000fe40001f61670 */
[C---:B------:R-:W-:Y:S02]  /*7430*/  ISETP.GT.AND P1, PT, R141.reuse, 0x38, !P1 ;  /* 0x000000388d00780c */ /* 0x040fe40004f24270 */
[----:B------:R-:W-:Y:S02]  /*7440*/  ISETP.GT.AND P5, PT, R141, 0x58, !P5 ;  /* 0x000000588d00780c */ /* 0x000fe40006fa4270 */
[C---:B------:R-:W-:Y:S02]  /*7450*/  ISETP.LT.OR P1, PT, R139.reuse, 0x39, P1 ;  /* 0x000000398b00780c */ /* 0x040fe40000f21670 */
[----:B------:R-:W-:Y:S02]  /*7460*/  ISETP.LT.OR P4, PT, R139, 0x52, P4 ;  /* 0x000000528b00780c */ /* 0x000fe40002781670 */
[----:B------:R-:W-:-:S02]  /*7470*/  FSEL R120, R133, -INF , !P1 ;  /* 0xff80000085787808 */ /* 0x000fc40004800000 */
[----:B------:R-:W-:Y:S02]  /*7480*/  ISETP.NE.AND P1, PT, R179, RZ, PT ;  /* 0x000000ffb300720c */ /* 0x000fe40003f25270 */
[----:B-1----:R-:W-:Y:S02]  /*7490*/  FMNMX.FTZ R13, R11, R12, !PT ;  /* 0x0000000c0b0d7209 */ /* 0x002fe40007810000 */
[----:B------:R-:W-:Y:S02]  /*74a0*/  ISETP.GT.AND P1, PT, R141, 0x39, !P1 ;  /* 0x000000398d00780c */ /* 0x000fe40004f24270 */
[----:B------:R-:W-:Y:S01]  /*74b0*/  FSEL R128, R128, -INF , !P3 ;  /* 0xff80000080807808 */ /* 0x000fe20005800000 */
[----:B------:R-:W1:Y:S01]  /*74c0*/  SHFL.BFLY PT, R12, R13, 0x1, 0x1f ;  /* 0x0c201f000d0c7f89 */ /* 0x000e6200000e0000 */
[C---:B------:R-:W-:Y:S02]  /*74d0*/  ISETP.LT.OR P1, PT, R139.reuse, 0x3a, P1 ;  /* 0x0000003a8b00780c */ /* 0x040fe40000f21670 */
[----:B------:R-:W-:-:S02]  /*74e0*/  ISETP.LT.OR P5, PT, R139, 0x59, P5 ;  /* 0x000000598b00780c */ /* 0x000fc40002fa1670 */
[----:B------:R-:W-:Y:S02]  /*74f0*/  FSEL R132, R132, -INF , !P1 ;  /* 0xff80000084847808 */ /* 0x000fe40004800000 */
[----:B------:R-:W-:Y:S02]  /*7500*/  ISETP.NE.AND P1, PT, R181, RZ, PT ;  /* 0x000000ffb500720c */ /* 0x000fe40003f25270 */
[----:B------:R-:W-:Y:S02]  /*7510*/  FSEL R130, R130, -INF , !P5 ;  /* 0xff80000082827808 */ /* 0x000fe40006800000 */
[----:B------:R-:W-:-:S04]  /*7520*/  ISETP.GT.AND P1, PT, R141, 0x40, !P1 ;  /* 0x000000408d00780c */ /* 0x000fc80004f24270 */
[----:B------:R-:W-:-:S04]  /*7530*/  ISETP.LT.OR P1, PT, R139, 0x41, P1 ;  /* 0x000000418b00780c */ /* 0x000fc80000f21670 */
[----:B------:R-:W-:Y:S02]  /*7540*/  FSEL R20, R135, -INF , !P1 ;  /* 0xff80000087147808 */ /* 0x000fe40004800000 */
[----:B------:R-:W-:Y:S02]  /*7550*/  ISETP.NE.AND P1, PT, R183, RZ, PT ;  /* 0x000000ffb700720c */ /* 0x000fe40003f25270 */
[----:B-1----:R-:W-:Y:S02]  /*7560*/  FMNMX.FTZ R12, R13, R12, !PT ;  /* 0x0000000c0d0c7209 */ /* 0x002fe40007810000 */
[----:B------:R-:W-:-:S03]  /*7570*/  ISETP.GT.AND P1, PT, R141, 0x41, !P1 ;  /* 0x000000418d00780c */ /* 0x000fc60004f24270 */
[----:B0-----:R-:W-:Y:S01]  /*7580*/  FMUL.FTZ R123, R12, R9 ;  /* 0x000000090c7b7220 */ /* 0x001fe20000410000 */
[----:B------:R-:W-:-:S04]  /*7590*/  ISETP.LT.OR P1, PT, R139, 0x42, P1 ;  /* 0x000000428b00780c */ /* 0x000fc80000f21670 */
[----:B------:R-:W-:Y:S02]  /*75a0*/  FSEL R134, R134, -INF , !P1 ;  /* 0xff80000086867808 */ /* 0x000fe40004800000 */
[----:B------:R-:W-:-:S04]  /*75b0*/  ISETP.GT.AND P1, PT, R141, 0x48, !P2 ;  /* 0x000000488d00780c */ /* 0x000fc80005724270 */
[----:B------:R-:W-:-:S04]  /*75c0*/  ISETP.LT.OR P1, PT, R139, 0x49, P1 ;  /* 0x000000498b00780c */ /* 0x000fc80000f21670 */
[----:B------:R-:W-:Y:S02]  /*75d0*/  FSEL R14, R137, -INF , !P1 ;  /* 0xff800000890e7808 */ /* 0x000fe40004800000 */
[----:B------:R-:W-:Y:S02]  /*75e0*/  ISETP.GT.AND P1, PT, R141, 0x49, !P6 ;  /* 0x000000498d00780c */ /* 0x000fe40007724270 */
[----:B------:R-:W-:Y:S02]  /*75f0*/  ISETP.NE.AND P6, PT, R185, RZ, PT ;  /* 0x000000ffb900720c */ /* 0x000fe40003fc5270 */
        /* <DEDUP_REMOVED lines=8> */
[----:B------:R-:W-:Y:S02]  /*7680*/  FMNMX.FTZ R11, R218, R3, !PT ;  /* 0x00000003da0b7209 */ /* 0x000fe40007810000 */
[----:B------:R-:W-:Y:S02]  /*7690*/  FSEL R123, R123, RZ, P1 ;  /* 0x000000ff7b7b7208 */ /* 0x000fe40000800000 */
[----:B------:R-:W-:Y:S02]  /*76a0*/  FMNMX.FTZ R13, R216, R11, !PT ;  /* 0x0000000bd80d7209 */ /* 0x000fe40007810000 */
[----:B------:R-:W-:Y:S01]  /*76b0*/  ISETP.LT.OR P2, PT, R139, 0x5a, P2 ;  /* 0x0000005a8b00780c */ /* 0x000fe20001741670 */
[--C-:B------:R-:W-:Y:S01]  /*76c0*/  FFMA.FTZ R172, R172, R9, -R123.reuse ;  /* 0x00000009acac7223 */ /* 0x100fe2000001087b */
[----:B------:R-:W-:Y:S01]  /*76d0*/  FMNMX.FTZ R13, R2, R13, !PT ;  /* 0x0000000d020d7209 */ /* 0x000fe20007810000 */
[-CC-:B------:R-:W-:Y:S01]  /*76e0*/  FFMA.FTZ R182, R182, R9.reuse, -R123.reuse ;  /* 0x00000009b6b67223 */ /* 0x180fe2000001087b */
[-CC-:B------:R-:W-:Y:S01]  /*76f0*/  FFMA.FTZ R0, R170, R9.reuse, -R123.reuse ;  /* 0x00000009aa007223 */ /* 0x180fe2000001087b */
[----:B------:R-:W-:Y:S01]  /*7700*/  FSEL R141, R12, RZ, P1 ;  /* 0x000000ff0c8d7208 */ /* 0x000fe20000800000 */
        /* <DEDUP_REMOVED lines=11> */
[----:B------:R0:W-:Y:S01]  /*77c0*/  MUFU.EX2 R13, R172 ;  /* 0x000000ac000d7308 */ /* 0x0001e20000000800 */
        /* <DEDUP_REMOVED lines=8> */
[----:B0-----:R-:W-:Y:S01]  /*7850*/  FSEL R172, R129, -INF , !P4 ;  /* 0xff80000081ac7808 */ /* 0x001fe20006000000 */
[--C-:B------:R-:W-:Y:S01]  /*7860*/  FFMA.FTZ R129, R140, R9, -R123.reuse ;  /* 0x000000098c817223 */ /* 0x100fe2000001087b */
[----:B------:R-:W-:Y:S01]  /*7870*/  FMNMX.FTZ R15, R186, R15, !PT ;  /* 0x0000000fba0f7209 */ /* 0x000fe20007810000 */
[----:B------:R-:W-:Y:S01]  /*7880*/  FFMA.FTZ R160, R160, R9, -R123 ;  /* 0x00000009a0a07223 */ /* 0x000fe2000001087b */
[----:B------:R-:W-:Y:S01]  /*7890*/  MUFU.EX2 R11, R143 ;  /* 0x0000008f000b7308 */ /* 0x000fe20000000800 */
[----:B------:R-:W-:-:S02]  /*78a0*/  LOP3.LUT P6, RZ, R207, 0x7f, RZ, 0xc0, !PT ;  /* 0x0000007fcfff7812 */ /* 0x000fc400078cc0ff */
[----:B------:R-:W-:-:S04]  /*78b0*/  FMNMX.FTZ R21, R208, R15, !PT ;  /* 0x0000000fd0157209 */ /* 0x000fc80007810000 */
[----:B------:R-:W-:Y:S01]  /*78c0*/  FMNMX.FTZ R21, R190, R21, !PT ;  /* 0x00000015be157209 */ /* 0x000fe20007810000 */
[----:B------:R0:W-:Y:S03]  /*78d0*/  MUFU.EX2 R15, R174 ;  /* 0x000000ae000f7308 */ /* 0x0001e60000000800 */
[----:B------:R-:W-:-:S04]  /*78e0*/  FMNMX.FTZ R21, R124, R21, !PT ;  /* 0x000000157c157209 */ /* 0x000fc80007810000 */
[----:B------:R-:W-:Y:S01]  /*78f0*/  FMNMX.FTZ R21, R122, R21, !PT ;  /* 0x000000157a157209 */ /* 0x000fe20007810000 */
[----:B------:R-:W-:Y:S01]  /*7900*/  MUFU.EX2 R176, R176 ;  /* 0x000000b000b07308 */ /* 0x000fe20000000800 */
[----:B0-----:R-:W-:Y:S02]  /*7910*/  FFMA.FTZ R174, R152, R9, -R123 ;  /* 0x0000000998ae7223 */ /* 0x001fe4000001087b */
[----:B------:R-:W-:-:S04]  /*7920*/  FMNMX.FTZ R125, R126, R21, !PT ;  /* 0x000000157e7d7209 */ /* 0x000fc80007810000 */
[----:B------:R-:W-:Y:S01]  /*7930*/  FMNMX.FTZ R125, R120, R125, !PT ;  /* 0x0000007d787d7209 */ /* 0x000fe20007810000 */
[----:B------:R-:W-:Y:S03]  /*7940*/  MUFU.EX2 R21, R0 ;  /* 0x0000000000157308 */ /* 0x000fe60000000800 */
[----:B------:R-:W-:-:S04]  /*7950*/  FMNMX.FTZ R125, R132, R125, !PT ;  /* 0x0000007d847d7209 */ /* 0x000fc80007810000 */
[----:B------:R-:W-:Y:S01]  /*7960*/  FMNMX.FTZ R125, R20, R125, !PT ;  /* 0x0000007d147d7209 */ /* 0x000fe20007810000 */
[----:B------:R-:W-:Y:S03]  /*7970*/  MUFU.EX2 R166, R166 ;  /* 0x000000a600a67308 */ /* 0x000fe60000000800 */
[----:B------:R-:W-:-:S04]  /*7980*/  FMNMX.FTZ R127, R134, R125, !PT ;  /* 0x0000007d867f7209 */ /* 0x000fc80007810000 */
[----:B------:R-:W-:Y:S01]  /*7990*/  FMNMX.FTZ R127, R14, R127, !PT ;  /* 0x0000007f0e7f7209 */ /* 0x000fe20007810000 */
[----:B------:R0:W-:Y:S03]  /*79a0*/  MUFU.EX2 R125, R182 ;  /* 0x000000b6007d7308 */ /* 0x0001e60000000800 */
[----:B------:R-:W-:-:S04]  /*79b0*/  FMNMX.FTZ R127, R136, R127, !PT ;  /* 0x0000007f887f7209 */ /* 0x000fc80007810000 */
[----:B------:R-:W-:Y:S01]  /*79c0*/  FMNMX.FTZ R127, R128, R127, !PT ;  /* 0x0000007f807f7209 */ /* 0x000fe20007810000 */
[----:B------:R-:W-:Y:S01]  /*79d0*/  MUFU.EX2 R168, R168 ;  /* 0x000000a800a87308 */ /* 0x000fe20000000800 */
[-CC-:B0-----:R-:W-:Y:S01]  /*79e0*/  FFMA.FTZ R182, R162, R9.reuse, -R123.reuse ;  /* 0x00000009a2b67223 */ /* 0x181fe2000001087b */
[----:B------:R-:W-:Y:S01]  /*79f0*/  FSEL R162, R131, -INF , !P2 ;  /* 0xff80000083a27808 */ /* 0x000fe20005000000 */
[----:B------:R-:W-:Y:S01]  /*7a00*/  FFMA.FTZ R131, R146, R9, -R123 ;  /* 0x0000000992837223 */ /* 0x000fe2000001087b */
[----:B------:R-:W-:-:S04]  /*7a10*/  FMNMX.FTZ R127, R172, R127, !PT ;  /* 0x0000007fac7f7209 */ /* 0x000fc80007810000 */
[----:B------:R-:W-:Y:S01]  /*7a20*/  FMNMX.FTZ R127, R130, R127, !PT ;  /* 0x0000007f827f7209 */ /* 0x000fe20007810000 */
[----:B------:R-:W-:Y:S03]  /*7a30*/  MUFU.EX2 R170, R170 ;  /* 0x000000aa00aa7308 */ /* 0x000fe60000000800 */
[----:B------:R-:W-:-:S05]  /*7a40*/  FMNMX.FTZ R0, R162, R127, !PT ;  /* 0x0000007fa2007209 */ /* 0x000fca0007810000 */
[----:B------:R-:W0:Y:S01]  /*7a50*/  SHFL.BFLY PT, R135, R0, 0x2, 0x1f ;  /* 0x0c401f0000877f89 */ /* 0x000e2200000e0000 */
[----:B------:R-:W-:Y:S08]  /*7a60*/  MUFU.EX2 R127, R133 ;  /* 0x00000085007f7308 */ /* 0x000ff00000000800 */
[----:B------:R1:W-:Y:S08]  /*7a70*/  MUFU.EX2 R133, R148 ;  /* 0x0000009400857308 */ /* 0x0003f00000000800 */
[----:B------:R-:W-:Y:S01]  /*7a80*/  MUFU.EX2 R180, R180 ;  /* 0x000000b400b47308 */ /* 0x000fe20000000800 */
[----:B0-----:R-:W-:Y:S01]  /*7a90*/  FMNMX.FTZ R140, R0, R135, !PT ;  /* 0x00000087008c7209 */ /* 0x001fe20007810000 */
[----:B------:R-:W-:Y:S01]  /*7aa0*/  FADD.FTZ R0, -R141, R4 ;  /* 0x000000048d007221 */ /* 0x000fe20000010100 */
[-CC-:B------:R-:W-:Y:S01]  /*7ab0*/  FFMA.FTZ R135, R154, R9.reuse, -R123.reuse ;  /* 0x000000099a877223 */ /* 0x180fe2000001087b */
[----:B------:R-:W-:-:S04]  /*7ac0*/  FFMA.FTZ R4, R164, R9, -R123 ;  /* 0x00000009a4047223 */ /* 0x000fc8000001087b */
[----:B------:R-:W-:Y:S01]  /*7ad0*/  MUFU.EX2 R182, R182 ;  /* 0x000000b600b67308 */ /* 0x000fe20000000800 */
[----:B------:R-:W0:Y:S01]  /*7ae0*/  SHFL.BFLY PT, R139, R140, 0x1, 0x1f ;  /* 0x0c201f008c8b7f89 */ /* 0x000e2200000e0000 */
[----:B------:R-:W-:-:S06]  /*7af0*/  FMUL.FTZ R0, R0, R9 ;  /* 0x0000000900007220 */ /* 0x000fcc0000410000 */
[----:B------:R-:W2:Y:S08]  /*7b00*/  MUFU.EX2 R0, R0 ;  /* 0x0000000000007308 */ /* 0x000eb00000000800 */
[----:B------:R-:W-:Y:S08]  /*7b10*/  MUFU.EX2 R129, R129 ;  /* 0x0000008100817308 */ /* 0x000ff00000000800 */
[----:B------:R-:W-:Y:S01]  /*7b20*/  MUFU.EX2 R138, R138 ;  /* 0x0000008a008a7308 */ /* 0x000fe20000000800 */
[----:B0-----:R-:W-:-:S04]  /*7b30*/  FMNMX.FTZ R140, R140, R139, !PT ;  /* 0x0000008b8c8c7209 */ /* 0x001fc80007810000 */
[C---:B------:R-:W-:Y:S01]  /*7b40*/  FSETP.NEU.FTZ.AND P1, PT, R140.reuse, -INF , PT ;  /* 0xff8000008c00780b */ /* 0x040fe20003f3d000 */
[----:B------:R-:W-:Y:S02]  /*7b50*/  FMUL.FTZ R123, R140, R9 ;  /* 0x000000098c7b7220 */ /* 0x000fe40000410000 */
[----:B------:R-:W-:Y:S03]  /*7b60*/  MUFU.EX2 R178, R178 ;  /* 0x000000b200b27308 */ /* 0x000fe60000000800 */
[----:B------:R-:W-:-:S05]  /*7b70*/  FSEL R123, R123, RZ, P1 ;  /* 0x000000ff7b7b7208 */ /* 0x000fca0000800000 */
[-CC-:B------:R-:W-:Y:S01]  /*7b80*/  FFMA.FTZ R191, R2, R9.reuse, -R123.reuse ;  /* 0x0000000902bf7223 */ /* 0x180fe2000001087b */
[----:B------:R-:W-:Y:S01]  /*7b90*/  FSEL R2, R140, RZ, P1 ;  /* 0x000000ff8c027208 */ /* 0x000fe20000800000 */
[-CC-:B------:R-:W-:Y:S01]  /*7ba0*/  FFMA.FTZ R189, R218, R9.reuse, -R123.reuse ;  /* 0x00000009dabd7223 */ /* 0x180fe2000001087b */
[-CC-:B------:R-:W-:Y:S01]  /*7bb0*/  FFMA.FTZ R146, R216, R9.reuse, -R123.reuse ;  /* 0x00000009d8927223 */ /* 0x180fe2000001087b */
[-CC-:B-1----:R-:W-:Y:S01]  /*7bc0*/  FFMA.FTZ R148, R214, R9.reuse, -R123.reuse ;  /* 0x00000009d6947223 */ /* 0x182fe2000001087b */
[-C--:B------:R-:W-:Y:S01]  /*7bd0*/  FFMA.FTZ R185, R188, R9.reuse, -R123 ;  /* 0x00000009bcb97223 */ /* 0x080fe2000001087b */
[----:B------:R-:W-:Y:S01]  /*7be0*/  FADD.FTZ R2, -R2, R3 ;  /* 0x0000000302027221 */ /* 0x000fe20000010100 */
[----:B--2---:R-:W-:Y:S01]  /*7bf0*/  FFMA.FTZ R3, R0, R8, R11 ;  /* 0x0000000800037223 */ /* 0x004fe2000001000b */
[----:B------:R-:W-:Y:S01]  /*7c00*/  MUFU.EX2 R189, R189 ;  /* 0x000000bd00bd7308 */ /* 0x000fe20000000800 */
[-C--:B------:R-:W-:Y:S01]  /*7c10*/  FFMA.FTZ R150, R212, R9.reuse, -R123 ;  /* 0x00000009d4967223 */ /* 0x080fe2000001087b */
[-C--:B------:R-:W-:Y:S01]  /*7c20*/  FMUL.FTZ R2, R2, R9.reuse ;  /* 0x0000000902027220 */ /* 0x080fe20000410000 */
[----:B------:R-:W-:Y:S01]  /*7c30*/  FADD.FTZ R8, R176, R3 ;  /* 0x00000003b0087221 */ /* 0x000fe20000010000 */
[-CC-:B------:R-:W-:Y:S01]  /*7c40*/  FFMA.FTZ R187, R184, R9.reuse, -R123.reuse ;  /* 0x00000009b8bb7223 */ /* 0x180fe2000001087b */
[-CC-:B------:R-:W-:Y:S01]  /*7c50*/  FFMA.FTZ R179, R120, R9.reuse, -R123.reuse ;  /* 0x0000000978b37223 */ /* 0x180fe2000001087b */
[-CC-:B------:R-:W-:Y:S01]  /*7c60*/  FFMA.FTZ R152, R210, R9.reuse, -R123.reuse ;  /* 0x00000009d2987223 */ /* 0x180fe2000001087b */
[----:B------:R-:W-:Y:S01]  /*7c70*/  FADD.FTZ R3, R13, R8 ;  /* 0x000000080d037221 */ /* 0x000fe20000010000 */
[----:B------:R-:W0:Y:S01]  /*7c80*/  MUFU.EX2 R2, R2 ;  /* 0x0000000200027308 */ /* 0x000e220000000800 */
[-CC-:B------:R-:W-:Y:S01]  /*7c90*/  FFMA.FTZ R181, R186, R9.reuse, -R123.reuse ;  /* 0x00000009bab57223 */ /* 0x180fe2000001087b */
[-C--:B------:R-:W-:Y:S01]  /*7ca0*/  FFMA.FTZ R177, R122, R9.reuse, -R123 ;  /* 0x000000097ab17223 */ /* 0x080fe2000001087b */
[----:B------:R-:W-:Y:S01]  /*7cb0*/  FADD.FTZ R8, R166, R3 ;  /* 0x00000003a6087221 */ /* 0x000fe20000010000 */
[-CC-:B------:R-:W-:Y:S01]  /*7cc0*/  FFMA.FTZ R122, R126, R9.reuse, -R123.reuse ;  /* 0x000000097e7a7223 */ /* 0x180fe2000001087b */
[-CC-:B------:R-:W-:Y:S01]  /*7cd0*/  FFMA.FTZ R154, R208, R9.reuse, -R123.reuse ;  /* 0x00000009d09a7223 */ /* 0x180fe2000001087b */
[-CC-:B------:R-:W-:Y:S01]  /*7ce0*/  FFMA.FTZ R183, R190, R9.reuse, -R123.reuse ;  /* 0x00000009beb77223 */ /* 0x180fe2000001087b */
[----:B------:R-:W-:Y:S01]  /*7cf0*/  FADD.FTZ R3, R15, R8 ;  /* 0x000000080f037221 */ /* 0x000fe20000010000 */
[----:B------:R-:W1:Y:S01]  /*7d00*/  MUFU.EX2 R146, R146 ;  /* 0x0000009200927308 */ /* 0x000e620000000800 */
[-CC-:B------:R-:W-:Y:S01]  /*7d10*/  FFMA.FTZ R173, R20, R9.reuse, -R123.reuse ;  /* 0x0000000914ad7223 */ /* 0x180fe2000001087b */
[-C--:B------:R-:W-:Y:S01]  /*7d20*/  FFMA.FTZ R124, R124, R9.reuse, -R123 ;  /* 0x000000097c7c7223 */ /* 0x080fe2000001087b */
[----:B------:R-:W-:Y:S01]  /*7d30*/  FADD.FTZ R120, R168, R3 ;  /* 0x00000003a8787221 */ /* 0x000fe20000010000 */
[-CC-:B------:R-:W-:Y:S01]  /*7d40*/  FFMA.FTZ R14, R14, R9.reuse, -R123.reuse ;  /* 0x000000090e0e7223 */ /* 0x180fe2000001087b */
[-CC-:B------:R-:W-:Y:S01]  /*7d50*/  FFMA.FTZ R136, R136, R9.reuse, -R123.reuse ;  /* 0x0000000988887223 */ /* 0x180fe2000001087b */
[-CC-:B------:R-:W-:Y:S01]  /*7d60*/  FFMA.FTZ R128, R128, R9.reuse, -R123.reuse ;  /* 0x0000000980807223 */ /* 0x180fe2000001087b */
[----:B------:R-:W-:Y:S01]  /*7d70*/  FFMA.FTZ R130, R130, R9, -R123 ;  /* 0x0000000982827223 */ /* 0x000fe2000001087b */
[----:B------:R-:W2:Y:S01]  /*7d80*/  MUFU.EX2 R191, R191 ;  /* 0x000000bf00bf7308 */ /* 0x000ea20000000800 */
[----:B0-----:R-:W-:Y:S01]  /*7d90*/  FFMA.FTZ R5, R2, R5, R189 ;  /* 0x0000000502057223 */ /* 0x001fe200000100bd */
[C---:B------:R-:W-:Y:S01]  /*7da0*/  ISETP.GT.AND P1, PT, R10.reuse, UR50, PT ;  /* 0x000000320a007c0c */ /* 0x040fe2000bf24270 */
[----:B------:R-:W-:Y:S01]  /*7db0*/  VIADD R10, R10, 0xffffffff ;  /* 0xffffffff0a0a7836 */ /* 0x000fe20000000000 */
[----:B------:R-:W-:-:S02]  /*7dc0*/  F2FP.BF16.F32.PACK_AB R188, R176, R11 ;  /* 0x0000000bb0bc723e */ /* 0x000fc400000010ff */
[----:B------:R-:W-:Y:S02]  /*7dd0*/  F2FP.BF16.F32.PACK_AB R186, R170, R21 ;  /* 0x00000015aaba723e */ /* 0x000fe400000010ff */
[----:B------:R-:W0:Y:S01]  /*7de0*/  MUFU.EX2 R148, R148 ;  /* 0x0000009400947308 */ /* 0x000e220000000800 */
[----:B-1----:R-:W-:Y:S01]  /*7df0*/  FADD.FTZ R8, R146, R5 ;  /* 0x0000000592087221 */ /* 0x002fe20000010000 */
[----:B------:R-:W-:Y:S01]  /*7e00*/  FADD.FTZ R5, R21, R120 ;  /* 0x0000007815057221 */ /* 0x000fe20000010000 */
[----:B------:R-:W-:Y:S01]  /*7e10*/  FFMA.FTZ R120, R132, R9, -R123 ;  /* 0x0000000984787223 */ /* 0x000fe2000001087b */
[----:B------:R-:W-:Y:S02]  /*7e20*/  F2FP.BF16.F32.PACK_AB R184, R168, R15 ;  /* 0x0000000fa8b8723e */ /* 0x000fe400000010ff */
[----:B------:R-:W-:Y:S01]  /*7e30*/  FADD.FTZ R126, R170, R5 ;  /* 0x00000005aa7e7221 */ /* 0x000fe20000010000 */
[----:B------:R-:W-:Y:S01]  /*7e40*/  F2FP.BF16.F32.PACK_AB R190, R166, R13 ;  /* 0x0000000da6be723e */ /* 0x000fe200000010ff */
[----:B------:R-:W1:Y:S01]  /*7e50*/  MUFU.EX2 R185, R185 ;  /* 0x000000b900b97308 */ /* 0x000e620000000800 */
[----:B--2---:R-:W-:Y:S01]  /*7e60*/  FADD.FTZ R3, R191, R8 ;  /* 0x00000008bf037221 */ /* 0x004fe20000010000 */
[----:B------:R-:W-:Y:S01]  /*7e70*/  FADD.FTZ R5, R125, R126 ;  /* 0x0000007e7d057221 */ /* 0x000fe20000010000 */
[----:B------:R-:W-:Y:S01]  /*7e80*/  IMAD.U32 R126, RZ, RZ, UR6 ;  /* 0x00000006ff7e7e24 */ /* 0x000fe2000f8e00ff */
[----:B------:R-:W-:-:S02]  /*7e90*/  F2FP.BF16.F32.PACK_AB R176, R138, R129 ;  /* 0x000000818ab0723e */ /* 0x000fc400000010ff */
[----:B------:R-:W-:Y:S01]  /*7ea0*/  FADD.FTZ R5, R180, R5 ;  /* 0x00000005b4057221 */ /* 0x000fe20000010000 */
[----:B------:R-:W-:Y:S01]  /*7eb0*/  @!P6 VIADD R20, R126, 0x30860 ;  /* 0x000308607e14e836 */ /* 0x000fe20000000000 */
[----:B------:R-:W2:Y:S01]  /*7ec0*/  MUFU.EX2 R150, R150 ;  /* 0x0000009600967308 */ /* 0x000ea20000000800 */
[----:B0-----:R-:W-:Y:S01]  /*7ed0*/  FADD.FTZ R8, R148, R3 ;  /* 0x0000000394087221 */ /* 0x001fe20000010000 */
[----:B------:R-:W-:Y:S01]  /*7ee0*/  FADD.FTZ R126, R182, R5 ;  /* 0x00000005b67e7221 */ /* 0x000fe20000010000 */
[----:B------:R-:W-:Y:S02]  /*7ef0*/  F2FP.BF16.F32.PACK_AB R180, R180, R125 ;  /* 0x0000007db4b4723e */ /* 0x000fe400000010ff */
[----:B------:R-:W-:Y:S01]  /*7f00*/  @!P6 PRMT R5, RZ, 0x654, R20 ;  /* 0x00000654ff05e816 */ /* 0x000fe20000000014 */
[----:B------:R-:W-:Y:S01]  /*7f10*/  FADD.FTZ R126, R127, R126 ;  /* 0x0000007e7f7e7221 */ /* 0x000fe20000010000 */
[----:B------:R-:W-:Y:S01]  /*7f20*/  FFMA.FTZ R20, R134, R9, -R123 ;  /* 0x0000000986147223 */ /* 0x000fe2000001087b */
[----:B------:R-:W0:Y:S01]  /*7f30*/  MUFU.EX2 R187, R187 ;  /* 0x000000bb00bb7308 */ /* 0x000e220000000800 */
[----:B-1----:R-:W-:Y:S01]  /*7f40*/  FADD.FTZ R3, R185, R8 ;  /* 0x00000008b9037221 */ /* 0x002fe20000010000 */
[----:B------:R1:W-:Y:S01]  /*7f50*/  @!P6 SYNCS.ARRIVE.TRANS64.RED.A1T0 RZ, [R5+URZ], RZ ;  /* 0x000000ff05ffe9a7 */ /* 0x0003e2000810043f */
[----:B------:R-:W-:-:S02]  /*7f60*/  F2FP.BF16.F32.PACK_AB R182, R127, R182 ;  /* 0x000000b67fb6723e */ /* 0x000fc400000010ff */
[----:B------:R-:W-:Y:S02]  /*7f70*/  F2FP.BF16.F32.PACK_AB R189, R146, R189 ;  /* 0x000000bd92bd723e */ /* 0x000fe400000010ff */
[----:B------:R-:W-:Y:S01]  /*7f80*/  F2FP.BF16.F32.PACK_AB R191, R148, R191 ;  /* 0x000000bf94bf723e */ /* 0x000fe200000010ff */
[----:B------:R-:W3:Y:S01]  /*7f90*/  MUFU.EX2 R152, R152 ;  /* 0x0000009800987308 */ /* 0x000ee20000000800 */
[C---:B--2---:R-:W-:Y:S01]  /*7fa0*/  FADD.FTZ R8, R150.reuse, R3 ;  /* 0x0000000396087221 */ /* 0x044fe20000010000 */
[----:B-1----:R-:W-:Y:S01]  /*7fb0*/  FADD.FTZ R5, R129, R126 ;  /* 0x0000007e81057221 */ /* 0x002fe20000010000 */
[----:B------:R-:W-:-:S03]  /*7fc0*/  F2FP.BF16.F32.PACK_AB R185, R150, R185 ;  /* 0x000000b996b9723e */ /* 0x000fc600000010ff */
[----:B------:R-:W-:Y:S02]  /*7fd0*/  FADD.FTZ R5, R138, R5 ;  /* 0x000000058a057221 */ /* 0x000fe40000010000 */
[----:B------:R-:W1:Y:S01]  /*7fe0*/  MUFU.EX2 R181, R181 ;  /* 0x000000b500b57308 */ /* 0x000e620000000800 */
[----:B0-----:R-:W-:Y:S01]  /*7ff0*/  FADD.FTZ R3, R187, R8 ;  /* 0x00000008bb037221 */ /* 0x001fe20000010000 */
[----:B------:R-:W-:-:S06]  /*8000*/  FADD.FTZ R126, R178, R5 ;  /* 0x00000005b27e7221 */ /* 0x000fcc0000010000 */
[----:B------:R-:W0:Y:S01]  /*8010*/  MUFU.EX2 R154, R154 ;  /* 0x0000009a009a7308 */ /* 0x000e220000000800 */
[C---:B---3--:R-:W-:Y:S01]  /*8020*/  FADD.FTZ R8, R152.reuse, R3 ;  /* 0x0000000398087221 */ /* 0x048fe20000010000 */
[----:B------:R-:W-:-:S06]  /*8030*/  F2FP.BF16.F32.PACK_AB R187, R152, R187 ;  /* 0x000000bb98bb723e */ /* 0x000fcc00000010ff */
[----:B------:R-:W2:Y:S01]  /*8040*/  MUFU.EX2 R183, R183 ;  /* 0x000000b700b77308 */ /* 0x000ea20000000800 */
[----:B-1----:R-:W-:-:S07]  /*8050*/  FADD.FTZ R3, R181, R8 ;  /* 0x00000008b5037221 */ /* 0x002fce0000010000 */
[----:B------:R-:W1:Y:S01]  /*8060*/  MUFU.EX2 R124, R124 ;  /* 0x0000007c007c7308 */ /* 0x000e620000000800 */
[----:B0-----:R-:W-:Y:S01]  /*8070*/  FADD.FTZ R8, R154, R3 ;  /* 0x000000039a087221 */ /* 0x001fe20000010000 */
[-CC-:B------:R-:W-:Y:S01]  /*8080*/  FFMA.FTZ R3, R172, R9.reuse, -R123.reuse ;  /* 0x00000009ac037223 */ /* 0x180fe2000001087b */
[----:B------:R-:W-:Y:S01]  /*8090*/  FFMA.FTZ R123, R162, R9, -R123 ;  /* 0x00000009a27b7223 */ /* 0x000fe2000001087b */
[----:B------:R-:W-:-:S04]  /*80a0*/  F2FP.BF16.F32.PACK_AB R181, R154, R181 ;  /* 0x000000b59ab5723e */ /* 0x000fc800000010ff */
        /* <DEDUP_REMOVED lines=14> */
[----:B------:R-:W-:-:S03]  /*8190*/  F2FP.BF16.F32.PACK_AB R178, R131, R178 ;  /* 0x000000b283b2723e */ /* 0x000fc600000010ff */
[----:B------:R-:W-:-:S03]  /*81a0*/  FADD.FTZ R141, R133, R126 ;  /* 0x0000007e858d7221 */ /* 0x000fc60000010000 */
        /* <DEDUP_REMOVED lines=8> */
[----:B------:R1:W0:Y:S01]  /*8230*/  MUFU.EX2 R132, R14 ;  /* 0x0000000e00847308 */ /* 0x0002220000000800 */
[C---:B--2---:R-:W-:Y:S01]  /*8240*/  FADD.FTZ R5, R20.reuse, R5 ;  /* 0x0000000514057221 */ /* 0x044fe20000010000 */
[----:B------:R-:W-:-:S06]  /*8250*/  F2FP.BF16.F32.PACK_AB R173, R20, R173 ;  /* 0x000000ad14ad723e */ /* 0x000fcc00000010ff */
[----:B------:R-:W2:Y:S01]  /*8260*/  MUFU.EX2 R135, R135 ;  /* 0x0000008700877308 */ /* 0x000ea20000000800 */
[----:B-1----:R-:W-:-:S07]  /*8270*/  FADD.FTZ R14, R174, R141 ;  /* 0x0000008dae0e7221 */ /* 0x002fce0000010000 */
[----:B------:R-:W1:Y:S01]  /*8280*/  MUFU.EX2 R136, R136 ;  /* 0x0000008800887308 */ /* 0x000e620000000800 */
[----:B0-----:R-:W-:-:S07]  /*8290*/  FADD.FTZ R5, R132, R5 ;  /* 0x0000000584057221 */ /* 0x001fce0000010000 */
[----:B------:R-:W0:Y:S01]  /*82a0*/  MUFU.EX2 R137, R137 ;  /* 0x0000008900897308 */ /* 0x000e220000000800 */
[C---:B--2---:R-:W-:Y:S01]  /*82b0*/  FADD.FTZ R14, R135.reuse, R14 ;  /* 0x0000000e870e7221 */ /* 0x044fe20000010000 */
[----:B------:R-:W-:-:S06]  /*82c0*/  F2FP.BF16.F32.PACK_AB R174, R135, R174 ;  /* 0x000000ae87ae723e */ /* 0x000fcc00000010ff */
[----:B------:R-:W2:Y:S01]  /*82d0*/  MUFU.EX2 R128, R128 ;  /* 0x0000008000807308 */ /* 0x000ea20000000800 */
[C---:B-1----:R-:W-:Y:S01]  /*82e0*/  FADD.FTZ R5, R136.reuse, R5 ;  /* 0x0000000588057221 */ /* 0x042fe20000010000 */
[----:B------:R-:W-:-:S06]  /*82f0*/  F2FP.BF16.F32.PACK_AB R175, R136, R132 ;  /* 0x0000008488af723e */ /* 0x000fcc00000010ff */
[----:B------:R-:W1:Y:S01]  /*8300*/  MUFU.EX2 R144, R144 ;  /* 0x0000009000907308 */ /* 0x000e620000000800 */
[----:B0-----:R-:W-:-:S07]  /*8310*/  FADD.FTZ R11, R137, R14 ;  /* 0x0000000e890b7221 */ /* 0x001fce0000010000 */
[----:B------:R-:W0:Y:S01]  /*8320*/  MUFU.EX2 R3, R3 ;  /* 0x0000000300037308 */ /* 0x000e220000000800 */
[----:B--2---:R-:W-:-:S07]  /*8330*/  FADD.FTZ R5, R128, R5 ;  /* 0x0000000580057221 */ /* 0x004fce0000010000 */
[----:B------:R-:W2:Y:S01]  /*8340*/  MUFU.EX2 R139, R160 ;  /* 0x000000a0008b7308 */ /* 0x000ea20000000800 */
[C---:B-1----:R-:W-:Y:S01]  /*8350*/  FADD.FTZ R8, R144.reuse, R11 ;  /* 0x0000000b90087221 */ /* 0x042fe20000010000 */
[----:B------:R-:W-:-:S06]  /*8360*/  F2FP.BF16.F32.PACK_AB R168, R144, R137 ;  /* 0x0000008990a8723e */ /* 0x000fcc00000010ff */
[----:B------:R-:W1:Y:S01]  /*8370*/  MUFU.EX2 R130, R130 ;  /* 0x0000008200827308 */ /* 0x000e620000000800 */
[C---:B0-----:R-:W-:Y:S01]  /*8380*/  FADD.FTZ R5, R3.reuse, R5 ;  /* 0x0000000503057221 */ /* 0x041fe20000010000 */
[----:B------:R-:W-:Y:S01]  /*8390*/  F2FP.BF16.F32.PACK_AB R169, R3, R128 ;  /* 0x0000008003a9723e */ /* 0x000fe200000010ff */
[----:B------:R-:W-:-:S05]  /*83a0*/  IMAD.MOV.U32 R3, RZ, RZ, R140 ;  /* 0x000000ffff037224 */ /* 0x000fca00078e008c */
[----:B------:R-:W0:Y:S01]  /*83b0*/  MUFU.EX2 R4, R4 ;  /* 0x0000000400047308 */ /* 0x000e220000000800 */
[----:B--2---:R-:W-:-:S07]  /*83c0*/  FADD.FTZ R11, R139, R8 ;  /* 0x000000088b0b7221 */ /* 0x004fce0000010000 */
[----:B------:R-:W2:Y:S01]  /*83d0*/  MUFU.EX2 R123, R123 ;  /* 0x0000007b007b7308 */ /* 0x000ea20000000800 */
[----:B-1----:R-:W-:Y:S01]  /*83e0*/  FADD.FTZ R5, R130, R5 ;  /* 0x0000000582057221 */ /* 0x002fe20000010000 */
[C---:B0-----:R-:W-:Y:S01]  /*83f0*/  FADD.FTZ R8, R4.reuse, R11 ;  /* 0x0000000b04087221 */ /* 0x041fe20000010000 */
[----:B------:R-:W-:Y:S01]  /*8400*/  F2FP.BF16.F32.PACK_AB R170, R4, R139 ;  /* 0x0000008b04aa723e */ /* 0x000fe200000010ff */
[----:B------:R-:W-:Y:S02]  /*8410*/  IMAD.MOV.U32 R4, RZ, RZ, R12 ;  /* 0x000000ffff047224 */ /* 0x000fe400078e000c */
[C---:B--2---:R-:W-:Y:S01]  /*8420*/  FADD.FTZ R5, R123.reuse, R5 ;  /* 0x000000057b057221 */ /* 0x044fe20000010000 */
[----:B------:R-:W-:Y:S01]  /*8430*/  F2FP.BF16.F32.PACK_AB R171, R123, R130 ;  /* 0x000000827bab723e */ /* 0x000fe200000010ff */
[----:B------:R-:W-:Y:S06]  /*8440*/  @P1 BRA `(.L_x_4583) ;  /* 0xffffffc800ac1947 */ /* 0x000fec000383ffff */
[----:B------:R-:W-:Y:S01]  /*8450*/  IMAD.MOV.U32 R3, RZ, RZ, R140 ;  /* 0x000000ffff037224 */ /* 0x000fe200078e008c */
[----:B------:R-:W-:Y:S01]  /*8460*/  UMOV UR37, UR5 ;  /* 0x0000000500257c82 */ /* 0x000fe20008000000 */
[----:B------:R-:W-:Y:S01]  /*8470*/  IMAD.MOV.U32 R4, RZ, RZ, R12 ;  /* 0x000000ffff047224 */ /* 0x000fe200078e000c */
[----:B------:R-:W-:-:S06]  /*8480*/  UMOV UR36, UR39 ;  /* 0x0000002700247c82 */ /* 0x000fcc0008000000 */
.L_x_4566:
[----:B------:R-:W-:Y:S01]  /*8490*/  ULDC UR4, c[0x0][0x448] ;  /* 0x0001120000047ab9 */ /* 0x000fe20000000800 */
[----:B------:R-:W-:Y:S01]  /*84a0*/  IADD3 R121, R16, 0x1, -R121 ;  /* 0x0000000110797810 */ /* 0x000fe20007ffe879 */
[----:B------:R-:W-:Y:S01]  /*84b0*/  UISETP.NE.AND UP0, UPT, UR4, 0x1, UPT ;  /* 0x000000010400788c */ /* 0x000fe2000bf05270 */
[----:B------:R-:W-:Y:S02]  /*84c0*/  ULDC UR10, c[0x0][0x9e4] ;  /* 0x00027900000a7ab9 */ /* 0x000fe40000000800 */
[----:B------:R-:W-:Y:S01]  /*84d0*/  R2UR UR7, R121 ;  /* 0x00000000790772ca */ /* 0x000fe200000e0000 */
[----:B------:R-:W-:Y:S02]  /*84e0*/  UISETP.GE.AND UP1, UPT, UR10, 0x1, UPT ;  /* 0x000000010a00788c */ /* 0x000fe4000bf26270 */
[----:B------:R-:W-:Y:S01]  /*84f0*/  UIADD3 UR6, UR60, 0x7f, URZ ;  /* 0x0000007f3c067890 */ /* 0x000fe2000fffe03f */
[----:B------:R-:W-:-:S03]  /*8500*/  ULDC UR14, c[0x0][0x9dc] ;  /* 0x00027700000e7ab9 */ /* 0x000fc60000000800 */
[----:B------:R-:W-:Y:S01]  /*8510*/  PLOP3.LUT P1, PT, PT, PT, UP1, 0x40, 0x0 ;  /* 0x000000000000781c */ /* 0x000fe20003f2e818 */
[----:B------:R-:W-:Y:S01]  /*8520*/  @UP0 ULDC UR4, c[0x0][0x44c] ;  /* 0x0001130000040ab9 */ /* 0x000fe20000000800 */
[----:B------:R-:W-:Y:S01]  /*8530*/  @UP0 ULDC UR11, c[0x0][0x450] ;  /* 0x00011400000b0ab9 */ /* 0x000fe20000000800 */
[----:B------:R-:W-:-:S04]  /*8540*/  UIMAD.WIDE.U32 UR4, UR6, UR4, URZ ;  /* 0x00000004060472a5 */ /* 0x000fc8000f8e003f */
[----:B------:R-:W-:-:S04]  /*8550*/  @UP0 USHF.R.U32.HI UR6, URZ, UR11, UR5 ;  /* 0x0000000b3f060299 */ /* 0x000fc80008011605 */
[----:B------:R-:W-:-:S04]  /*8560*/  UIADD3 UR6, UR7, UR6, URZ ;  /* 0x0000000607067290 */ /* 0x000fc8000fffe03f */
[----:B------:R-:W-:Y:S01]  /*8570*/  UIADD3 UR14, UR6, -UR14, URZ ;  /* 0x8000000e060e7290 */ /* 0x000fe2000fffe03f */
[----:B------:R-:W-:Y:S11]  /*8580*/  @P1 BRA `(.L_x_4584) ;  /* 0x0000000000481947 */ /* 0x000ff60003800000 */
        /* <DEDUP_REMOVED lines=11> */
.L_x_4585:
[----:B------:R-:W-:-:S11]  /*8640*/  UISETP.NE.AND UP2, UPT, UR10, 0x1, UPT ;  /* 0x000000010a00788c */ /* 0x000fd6000bf45270 */
[----:B------:R-:W-:Y:S02]  /*8650*/  @UP2 ULDC.64 UR4, c[0x0][0x9e8] ;  /* 0x00027a0000042ab9 */ /* 0x000fe40000000a00 */
[----:B------:R-:W-:-:S04]  /*8660*/  UIMAD.WIDE.U32 UR6, UR11, UR4, URZ ;  /* 0x000000040b0672a5 */ /* 0x000fc8000f8e003f */
[----:B------:R-:W-:-:S12]  /*8670*/  @UP2 USHF.R.U32.HI UR11, URZ, UR5, UR7 ;  /* 0x000000053f0b2299 */ /* 0x000fd80008011607 */
.L_x_4586:
[----:B------:R-:W-:-:S04]  /*8680*/  UIMAD UR10, UR11, UR10, URZ ;  /* 0x0000000a0b0a72a4 */ /* 0x000fc8000f8e023f */
[----:B------:R-:W-:-:S04]  /*8690*/  UISETP.LT.AND UP2, UPT, UR14, UR10, UPT ;  /* 0x0000000a0e00728c */ /* 0x000fc8000bf41270 */
[----:B------:R-:W-:-:S12]  /*86a0*/  USEL UR14, UR14, UR10, !UP2 ;  /* 0x0000000a0e0e7287 */ /* 0x000fd8000d000000 */
.L_x_4584:
[----:B------:R-:W-:Y:S01]  /*86b0*/  UIADD3 UR4, UR14, 0x5f, URZ ;  /* 0x0000005f0e047890 */ /* 0x000fe2000fffe03f */
[----:B------:R-:W-:-:S03]  /*86c0*/  R2UR UR6, R22 ;  /* 0x00000000160672ca */ /* 0x000fc600000e0000 */
[----:B------:R-:W-:-:S04]  /*86d0*/  UIMAD.WIDE UR4, UR4, 0x2aaaaaab, URZ ;  /* 0x2aaaaaab040478a5 */ /* 0x000fc8000f8e023f */
[----:B------:R-:W-:-:S04]  /*86e0*/  USHF.R.U32.HI UR4, URZ, 0x1f, UR5 ;  /* 0x0000001f3f047899 */ /* 0x000fc80008011605 */
[----:B------:R-:W-:-:S04]  /*86f0*/  ULEA.HI.SX32 UR4, UR5, UR4, 0x1c ;  /* 0x0000000405047291 */ /* 0x000fc8000f8fe23f */
        /* <DEDUP_REMOVED lines=8> */
[----:B------:R-:W-:-:S05]  /*8780*/  ULDC UR5, c[0x0][0x9d8] ;  /* 0x0002760000057ab9 */ /* 0x000fca0000000800 */
.L_x_4596:
[----:B------:R-:W-:-:S04]  /*8790*/  UIADD3 UR37, UR4, 0x1, URZ ;  /* 0x0000000104257890 */ /* 0x000fc8000fffe03f */
[----:B------:R-:W-:-:S04]  /*87a0*/  UISETP.NE.AND UP2, UPT, UR37, 0x2, UPT ;  /* 0x000000022500788c */ /* 0x000fc8000bf45270 */
[----:B------:R-:W-:Y:S02]  /*87b0*/  USEL UR36, URZ, 0x1, UP2 ;  /* 0x000000013f247887 */ /* 0x000fe40009000000 */
[----:B------:R-:W-:Y:S02]  /*87c0*/  USEL UR37, UR37, URZ, UP2 ;  /* 0x0000003f25257287 */ /* 0x000fe40009000000 */
[----:B------:R-:W-:Y:S01]  /*87d0*/  ULOP3.LUT UR36, UR7, UR36, URZ, 0x3c, !UPT ;  /* 0x0000002407247292 */ /* 0x000fe2000f8e3c3f */
[----:B------:R-:W-:Y:S11]  /*87e0*/  @!P0 BRA `(.L_x_4588) ;  /* 0x0000000000048947 */ /* 0x000ff60003800000 */
[----:B------:R-:W-:Y:S01]  /*87f0*/  BPT.TRAP 0x1 ;  /* 0x000000040000795c */ /* 0x000fe20000300000 */
.L_x_4588:
[----:B------:R-:W-:Y:S01]  /*8800*/  ULEA UR6, UR37, UR38, 0x3 ;  /* 0x0000002625067291 */ /* 0x000fe2000f8e183f */
[----:B------:R-:W-:-:S05]  /*8810*/  IMAD.U32 R3, RZ, RZ, UR36 ;  /* 0x00000024ff037e24 */ /* 0x000fca000f8e00ff */
[----:B------:R-:W-:-:S04]  /*8820*/  SHF.L.U32 R3, R3, 0x1f, RZ ;  /* 0x0000001f03037819 */ /* 0x000fc800000006ff */
[----:B------:R0:W1:Y:S01]  /*8830*/  SYNCS.PHASECHK.TRANS64.TRYWAIT P1, [UR6+0x30830], R3 ;  /* 0x03083003ff0075a7 */ /* 0x0000620008020146 */
[----:B------:R-:W-:Y:S05]  /*8840*/  @!P0 BRA `(.L_x_4589) ;  /* 0x0000000000048947 */ /* 0x000fea0003800000 */
[----:B------:R-:W-:Y:S01]  /*8850*/  BPT.TRAP 0x1 ;  /* 0x000000040000795c */ /* 0x000fe20000300000 */
.L_x_4589:
[----:B-1----:R-:W-:Y:S05]  /*8860*/  @P1 BRA `(.L_x_4590) ;  /* 0x0000000000081947 */ /* 0x002fea0003800000 */
[----:B------:R-:W1:Y:S02]  /*8870*/  SYNCS.PHASECHK.TRANS64.TRYWAIT P1, [UR6+0x30830], R3 ;  /* 0x03083003ff0075a7 */ /* 0x000e640008020146 */
[----:B-1----:R-:W-:Y:S05]  /*8880*/  @!P1 BRA `(.L_x_4591) ;  /* 0x000000e000d09947 */ /* 0x002fea0003800000 */
.L_x_4590:
        /* <DEDUP_REMOVED lines=167> */
.L_x_4592:
[----:B------:R-:W-:Y:S01]  /*9300*/  ULEA UR10, UR4, UR38, 0x3 ;  /* 0x00000026040a7291 */ /* 0x000fe2000f8e183f */
[----:B------:R-:W-:-:S05]  /*9310*/  IMAD.U32 R0, RZ, RZ, UR7 ;  /* 0x00000007ff007e24 */ /* 0x000fca000f8e00ff */
[----:B------:R-:W-:-:S04]  /*9320*/  SHF.L.U32 R0, R0, 0x1f, RZ ;  /* 0x0000001f00007819 */ /* 0x000fc800000006ff */
[----:B------:R2:W3:Y:S01]  /*9330*/  SYNCS.PHASECHK.TRANS64.TRYWAIT P1, [UR10+0x30850], R0 ;  /* 0x03085000ff0075a7 */ /* 0x0004e2000802014a */
[----:B------:R-:W-:Y:S05]  /*9340*/  @!P0 BRA `(.L_x_4593) ;  /* 0x0000000000048947 */ /* 0x000fea0003800000 */
[----:B------:R-:W-:Y:S01]  /*9350*/  BPT.TRAP 0x1 ;  /* 0x000000040000795c */ /* 0x000fe20000300000 */
.L_x_4593:
[----:B---3--:R-:W-:Y:S05]  /*9360*/  @P1 BRA `(.L_x_4594) ;  /* 0x0000000000081947 */ /* 0x008fea0003800000 */
[----:B------:R-:W3:Y:S02]  /*9370*/  SYNCS.PHASECHK.TRANS64.TRYWAIT P1, [UR10+0x30850], R0 ;  /* 0x03085000ff0075a7 */ /* 0x000ee4000802014a */
[----:B---3--:R-:W-:Y:S05]  /*9380*/  @!P1 BRA `(.L_x_4595) ;  /* 0x000000d800289947 */ /* 0x008fea0003800000 */
.L_x_4594:
[----:B------:R-:W-:Y:S01]  /*9390*/  UIADD3 UR6, UR38, 0x400, URZ ;  /* 0x0000040026067890 */ /* 0x000fe2000fffe03f */
[----:B------:R-:W-:Y:S01]  /*93a0*/  WARPGROUP.ARRIVE ;  /* 0x00000000000079c5 */ /* 0x000fe20000000000 */
[----:B------:R-:W-:Y:S01]  /*93b0*/  UMOV UR7, 0x40000040 ;  /* 0x4000004000077882 */ /* 0x000fe20000000000 */
[----:B------:R-:W-:Y:S01]  /*93c0*/  FMUL.FTZ R2, R120, UR5 ;  /* 0x0000000578027c20 */ /* 0x000fe20008410000 */
[----:B------:R-:W-:Y:S01]  /*93d0*/  USHF.R.U32.HI UR6, URZ, 0x4, UR6 ;  /* 0x000000043f067899 */ /* 0x000fe20008011606 */
[----:B------:R-:W-:Y:S01]  /*93e0*/  FMUL.FTZ R14, R121, UR5 ;  /* 0x00000005790e7c20 */ /* 0x000fe20008410000 */
        /* <DEDUP_REMOVED lines=11> */
[----:B------:R-:W3:Y:S01]  /*94a0*/  MUFU.TANH R14, R14 ;  /* 0x0000000e000e7308 */ /* 0x000ee20000002400 */
[----:B------:R-:W-:Y:S01]  /*94b0*/  FMUL.FTZ R218, R144, UR5 ;  /* 0x0000000590da7c20 */ /* 0x000fe20008410000 */
[----:B------:R-:W-:Y:S01]  /*94c0*/  FMUL.FTZ R220, R145, UR5 ;  /* 0x0000000591dc7c20 */ /* 0x000fe20008410000 */
[----:B------:R-:W-:Y:S01]  /*94d0*/  FMUL.FTZ R222, R152, UR5 ;  /* 0x0000000598de7c20 */ /* 0x000fe20008410000 */
[----:B------:R-:W-:Y:S01]  /*94e0*/  FMUL.FTZ R224, R153, UR5 ;  /* 0x0000000599e07c20 */ /* 0x000fe20008410000 */
[----:B------:R-:W-:Y:S01]  /*94f0*/  FMUL.FTZ R156, R156, UR5 ;  /* 0x000000059c9c7c20 */ /* 0x000fe20008410000 */
[----:B------:R-:W-:Y:S01]  /*9500*/  UMOV UR6, UR4 ;  /* 0x0000000400067c82 */ /* 0x000fe20008000000 */
[----:B------:R-:W-:Y:S01]  /*9510*/  FMUL.FTZ R226, R157, UR5 ;  /* 0x000000059de27c20 */ /* 0x000fe20008410000 */
[----:B------:R-:W-:Y:S01]  /*9520*/  HGMMA.64x192x16.F32.BF16 R24, R188, gdesc[UR4].tnspB, R24, gsb0 ;  /* 0x42e00004bc187df0 */ /* 0x000fe20008001818 */
[----:B------:R-:W-:Y:S01]  /*9530*/  UIADD3 UR6, UR4, 0x80, URZ ;  /* 0x0000008004067890 */ /* 0x000fe2000fffe03f */
[----:B------:R-:W4:Y:S01]  /*9540*/  MUFU.TANH R122, R122 ;  /* 0x0000007a007a7308 */ /* 0x000f220000002400 */
[----:B------:R-:W-:Y:S01]  /*9550*/  UMOV UR7, 0x40000040 ;  /* 0x4000004000077882 */ /* 0x000fe20000000000 */
[----:B01----:R-:W-:Y:S01]  /*9560*/  FMNMX.FTZ R3, R2, R11, !PT ;  /* 0x0000000b02037209 */ /* 0x003fe20007810000 */
[----:B------:R-:W-:Y:S01]  /*9570*/  FMUL.FTZ R228, R160, UR5 ;  /* 0x00000005a0e47c20 */ /* 0x000fe20008410000 */
[----:B------:R-:W-:Y:S01]  /*9580*/  FMUL.FTZ R230, R161, UR5 ;  /* 0x00000005a1e67c20 */ /* 0x000fe20008410000 */
[----:B------:R-:W-:Y:S01]  /*9590*/  FMUL.FTZ R164, R164, UR5 ;  /* 0x00000005a4a47c20 */ /* 0x000fe20008410000 */
[----:B------:R-:W-:Y:S01]  /*95a0*/  FMUL.FTZ R160, R165, UR5 ;  /* 0x00000005a5a07c20 */ /* 0x000fe20008410000 */
[----:B---3--:R-:W-:Y:S01]  /*95b0*/  FMNMX.FTZ R3, R14, R3, !PT ;  /* 0x000000030e037209 */ /* 0x008fe20007810000 */
        /* <DEDUP_REMOVED lines=22> */
[----:B------:R-:W0:Y:S01]  /*9720*/  LDC R9, c[0x0][0x988] ;  /* 0x00026200ff097b82 */ /* 0x000e220000000800 */
[----:B------:R-:W1:Y:S01]  /*9730*/  S2R R207, SR_TID.X ;  /* 0x0000000000cf7919 */ /* 0x000e620000002100 */
[----:B------:R-:W-:Y:S08]  /*9740*/  MUFU.TANH R214, R214 ;  /* 0x000000d600d67308 */ /* 0x000ff00000002400 */
[----:B------:R-:W-:Y:S08]  /*9750*/  MUFU.TANH R216, R216 ;  /* 0x000000d800d87308 */ /* 0x000ff00000002400 */
[----:B------:R-:W-:Y:S08]  /*9760*/  MUFU.TANH R218, R218 ;  /* 0x000000da00da7308 */ /* 0x000ff00000002400 */
[----:B------:R-:W-:Y:S01]  /*9770*/  MUFU.TANH R220, R220 ;  /* 0x000000dc00dc7308 */ /* 0x000fe20000002400 */
[----:B-1----:R-:W-:-:S07]  /*9780*/  LOP3.LUT P1, RZ, R207, 0x7f, RZ, 0xc0, !PT ;  /* 0x0000007fcfff7812 */ /* 0x002fce000782c0ff */
        /* <DEDUP_REMOVED lines=43> */
[----:B------:R-:W-:-:S04]  /*9a40*/  FMUL.FTZ R186, R129, UR5 ;  /* 0x0000000581ba7c20 */ /* 0x000fc80008410000 */
[----:B------:R-:W-:Y:S01]  /*9a50*/  HGMMA.64x192x16.F32.BF16 R24, R180, gdesc[UR4].tnspB, R24, gsb0 ;  /* 0x42e00004b4187df0 */ /* 0x000fe20008001818 */
[----:B------:R-:W-:Y:S01]  /*9a60*/  UIADD3 UR6, UR4, 0x180, URZ ;  /* 0x0000018004067890 */ /* 0x000fe2000fffe03f */
[----:B------:R-:W1:Y:S01]  /*9a70*/  MUFU.TANH R184, R184 ;  /* 0x000000b800b87308 */ /* 0x000e620000002400 */
[----:B------:R-:W-:-:S07]  /*9a80*/  UMOV UR7, 0x40000040 ;  /* 0x4000004000077882 */ /* 0x000fce0000000000 */
[----:B------:R-:W3:Y:S01]  /*9a90*/  MUFU.TANH R186, R186 ;  /* 0x000000ba00ba7308 */ /* 0x000ee20000002400 */
[----:B-1----:R-:W-:-:S04]  /*9aa0*/  FMNMX.FTZ R3, R184, R3, !PT ;  /* 0x00000003b8037209 */ /* 0x002fc80007810000 */
[----:B------:R-:W-:-:S04]  /*9ab0*/  FMNMX.FTZ R3, R188, R3, !PT ;  /* 0x00000003bc037209 */ /* 0x000fc80007810000 */
[----:B---3--:R-:W-:-:S04]  /*9ac0*/  FMNMX.FTZ R3, R186, R3, !PT ;  /* 0x00000003ba037209 */ /* 0x008fc80007810000 */
        /* <DEDUP_REMOVED lines=14> */
[----:B------:R-:W1:Y:S01]  /*9bb0*/  MUFU.TANH R180, R180 ;  /* 0x000000b400b47308 */ /* 0x000e620000002400 */
[----:B------:R-:W-:Y:S01]  /*9bc0*/  UIADD3 UR6, UR4, 0x200, URZ ;  /* 0x0000020004067890 */ /* 0x000fe2000fffe03f */
[----:B------:R-:W-:-:S06]  /*9bd0*/  UMOV UR7, 0x40000040 ;  /* 0x4000004000077882 */ /* 0x000fcc0000000000 */
[----:B------:R-:W3:Y:S08]  /*9be0*/  MUFU.TANH R182, R182 ;  /* 0x000000b600b67308 */ /* 0x000ef00000002400 */
[----:B------:R-:W4:Y:S01]  /*9bf0*/  MUFU.TANH R148, R148 ;  /* 0x0000009400947308 */ /* 0x000f220000002400 */
[----:B-1----:R-:W-:-:S04]  /*9c00*/  FMNMX.FTZ R3, R180, R3, !PT ;  /* 0x00000003b4037209 */ /* 0x002fc80007810000 */
        /* <DEDUP_REMOVED lines=9> */
[----:B--2---:R-:W1:Y:S02]  /*9ca0*/  SHFL.BFLY PT, R0, R3, 0x2, 0x1f ;  /* 0x0c401f0003007f89 */ /* 0x004e6400000e0000 */
[----:B-1----:R-:W-:-:S05]  /*9cb0*/  FMNMX.FTZ R0, R3, R0, !PT ;  /* 0x0000000003007209 */ /* 0x002fca0007810000 */
[----:B------:R-:W1:Y:S02]  /*9cc0*/  SHFL.BFLY PT, R3, R0, 0x1, 0x1f ;  /* 0x0c201f0000037f89 */ /* 0x000e6400000e0000 */
[----:B-1----:R-:W-:Y:S02]  /*9cd0*/  FMNMX.FTZ R4, R0, R3, !PT ;  /* 0x0000000300047209 */ /* 0x002fe40007810000 */
[----:B------:R-:W-:-:S03]  /*9ce0*/  FMNMX.FTZ R3, R13, R12, !PT ;  /* 0x0000000c0d037209 */ /* 0x000fc60007810000 */
[----:B0-----:R-:W-:Y:S01]  /*9cf0*/  FMUL.FTZ R125, R4, R9 ;  /* 0x00000009047d7220 */ /* 0x001fe20000410000 */
[----:B------:R-:W-:Y:S01]  /*9d00*/  FMNMX.FTZ R3, R20, R3, !PT ;  /* 0x0000000314037209 */ /* 0x000fe20007810000 */
[----:B------:R-:W-:Y:S02]  /*9d10*/  FADD.FTZ R0, -R4, R11 ;  /* 0x0000000b04007221 */ /* 0x000fe40000010100 */
        /* <DEDUP_REMOVED lines=28> */
[----:B------:R-:W-:Y:S01]  /*9ee0*/  FFMA.FTZ R160, R160, R9, -R125 ;  /* 0x00000009a0a07223 */ /* 0x000fe2000001087d */
[----:B------:R-:W-:Y:S01]  /*9ef0*/  FMNMX.FTZ R3, R136, R3, !PT ;  /* 0x0000000388037209 */ /* 0x000fe20007810000 */
[----:B------:R-:W-:Y:S01]  /*9f00*/  FMUL.FTZ R0, R0, R9 ;  /* 0x0000000900007220 */ /* 0x000fe20000410000 */
[----:B------:R-:W-:Y:S02]  /*9f10*/  MUFU.EX2 R11, R11 ;  /* 0x0000000b000b7308 */ /* 0x000fe40000000800 */
[----:B------:R-:W-:-:S04]  /*9f20*/  FMNMX.FTZ R3, R138, R3, !PT ;  /* 0x000000038a037209 */ /* 0x000fc80007810000 */
[----:B------:R-:W-:Y:S02]  /*9f30*/  FMNMX.FTZ R3, R140, R3, !PT ;  /* 0x000000038c037209 */ /* 0x000fe40007810000 */
[----:B------:R-:W-:Y:S02]  /*9f40*/  MUFU.EX2 R0, R0 ;  /* 0x0000000000007308 */ /* 0x000fe40000000800 */
[----:B------:R-:W-:-:S04]  /*9f50*/  FMNMX.FTZ R3, R142, R3, !PT ;  /* 0x000000038e037209 */ /* 0x000fc80007810000 */
[----:B------:R-:W-:Y:S02]  /*9f60*/  FMNMX.FTZ R3, R144, R3, !PT ;  /* 0x0000000390037209 */ /* 0x000fe40007810000 */
[----:B------:R-:W0:Y:S02]  /*9f70*/  MUFU.EX2 R14, R14 ;  /* 0x0000000e000e7308 */ /* 0x000e240000000800 */
[----:B------:R-:W-:-:S04]  /*9f80*/  FMNMX.FTZ R3, R146, R3, !PT ;  /* 0x0000000392037209 */ /* 0x000fc80007810000 */
[----:B----4-:R-:W-:Y:S02]  /*9f90*/  FMNMX.FTZ R3, R148, R3, !PT ;  /* 0x0000000394037209 */ /* 0x010fe40007810000 */
[----:B------:R-:W-:Y:S02]  /*9fa0*/  MUFU.EX2 R15, R15 ;  /* 0x0000000f000f7308 */ /* 0x000fe40000000800 */
[----:B------:R-:W-:-:S04]  /*9fb0*/  FMNMX.FTZ R3, R150, R3, !PT ;  /* 0x0000000396037209 */ /* 0x000fc80007810000 */
[----:B------:R-:W-:Y:S02]  /*9fc0*/  FMNMX.FTZ R3, R152, R3, !PT ;  /* 0x0000000398037209 */ /* 0x000fe40007810000 */
[----:B------:R-:W1:Y:S01]  /*9fd0*/  MUFU.EX2 R122, R122 ;  /* 0x0000007a007a7308 */ /* 0x000e620000000800 */
[----:B0-----:R-:W-:Y:S02]  /*9fe0*/  F2FP.BF16.F32.PACK_AB R188, R14, R11 ;  /* 0x0000000b0ebc723e */ /* 0x001fe400000010ff */
[----:B------:R-:W-:-:S04]  /*9ff0*/  FMNMX.FTZ R3, R154, R3, !PT ;  /* 0x000000039a037209 */ /* 0x000fc80007810000 */
[----:B------:R-:W-:Y:S01]  /*a000*/  FMNMX.FTZ R3, R158, R3, !PT ;  /* 0x000000039e037209 */ /* 0x000fe20007810000 */
[----:B------:R-:W-:Y:S03]  /*a010*/  MUFU.EX2 R184, R184 ;  /* 0x000000b800b87308 */ /* 0x000fe60000000800 */
[----:B------:R-:W-:-:S05]  /*a020*/  FMNMX.FTZ R3, R162, R3, !PT ;  /* 0x00000003a2037209 */ /* 0x000fca0007810000 */
[----:B------:R-:W-:Y:S01]  /*a030*/  MUFU.EX2 R21, R21 ;  /* 0x0000001500157308 */ /* 0x000fe20000000800 */
[----:B-1----:R-:W-:Y:S01]  /*a040*/  F2FP.BF16.F32.PACK_AB R190, R122, R15 ;  /* 0x0000000f7abe723e */ /* 0x002fe200000010ff */
[----:B------:R-:W-:Y:S02]  /*a050*/  WARPGROUP.DEPBAR.LE gsb0, 0x0 ;  /* 0x00008000000079c5 */ /* 0x000fe40000010000 */
[----:B------:R-:W-:Y:S01]  /*a060*/  WARPGROUP.ARRIVE ;  /* 0x00000000000079c5 */ /* 0x000fe20000000000 */
[----:B------:R-:W-:Y:S01]  /*a070*/  FMUL.FTZ R176, R163, UR5 ;  /* 0x00000005a3b07c20 */ /* 0x000fe20008410000 */
[----:B------:R-:W-:Y:S02]  /*a080*/  FMUL.FTZ R178, R167, UR5 ;  /* 0x00000005a7b27c20 */ /* 0x000fe40008410000 */
[----:B------:R-:W-:Y:S02]  /*a090*/  MUFU.EX2 R186, R186 ;  /* 0x000000ba00ba7308 */ /* 0x000fe40000000800 */
[----:B------:R-:W-:Y:S01]  /*a0a0*/  HGMMA.64x192x16.F32.BF16 R24, R172, gdesc[UR4].tnspB, R24, gsb0 ;  /* 0x42e00004ac187df0 */ /* 0x000fe20008001818 */
[----:B------:R-:W-:Y:S01]  /*a0b0*/  UIADD3 UR6, UR4, 0x280, URZ ;  /* 0x0000028004067890 */ /* 0x000fe2000fffe03f */
[----:B------:R-:W-:-:S02]  /*a0c0*/  UMOV UR7, 0x40000040 ;  /* 0x4000004000077882 */ /* 0x000fc40000000000 */
[----:B------:R-:W-:Y:S02]  /*a0d0*/  UMOV UR4, UR37 ;  /* 0x0000002500047c82 */ /* 0x000fe40008000000 */
[----:B------:R-:W0:Y:S08]  /*a0e0*/  MUFU.TANH R176, R176 ;  /* 0x000000b000b07308 */ /* 0x000e300000002400 */
[----:B------:R-:W1:Y:S08]  /*a0f0*/  MUFU.TANH R178, R178 ;  /* 0x000000b200b27308 */ /* 0x000e700000002400 */
[----:B------:R-:W-:Y:S01]  /*a100*/  MUFU.EX2 R121, R121 ;  /* 0x0000007900797308 */ /* 0x000fe20000000800 */
[----:B0-----:R-:W-:-:S04]  /*a110*/  FMNMX.FTZ R3, R176, R3, !PT ;  /* 0x00000003b0037209 */ /* 0x001fc80007810000 */
[----:B------:R-:W-:-:S03]  /*a120*/  FMNMX.FTZ R3, R166, R3, !PT ;  /* 0x00000003a6037209 */ /* 0x000fc60007810000 */
[----:B------:R-:W-:Y:S01]  /*a130*/  MUFU.EX2 R123, R123 ;  /* 0x0000007b007b7308 */ /* 0x000fe20000000800 */
[----:B-1----:R-:W-:-:S05]  /*a140*/  FMNMX.FTZ R3, R178, R3, !PT ;  /* 0x00000003b2037209 */ /* 0x002fca0007810000 */
[----:B------:R-:W0:Y:S02]  /*a150*/  SHFL.BFLY PT, R2, R3, 0x2, 0x1f ;  /* 0x0c401f0003027f89 */ /* 0x000e2400000e0000 */
[----:B------:R-:W1:Y:S08]  /*a160*/  MUFU.EX2 R208, R208 ;  /* 0x000000d000d07308 */ /* 0x000e700000000800 */
[----:B------:R-:W-:Y:S08]  /*a170*/  MUFU.EX2 R127, R127 ;  /* 0x0000007f007f7308 */ /* 0x000ff00000000800 */
[----:B------:R-:W-:Y:S01]  /*a180*/  MUFU.EX2 R129, R129 ;  /* 0x0000008100817308 */ /* 0x000fe20000000800 */
[----:B-1----:R-:W-:-:S02]  /*a190*/  F2FP.BF16.F32.PACK_AB R180, R208, R123 ;  /* 0x0000007bd0b4723e */ /* 0x002fc400000010ff */
[----:B0-----:R-:W-:-:S05]  /*a1a0*/  FMNMX.FTZ R2, R3, R2, !PT ;  /* 0x0000000203027209 */ /* 0x001fca0007810000 */
        /* <DEDUP_REMOVED lines=13> */
[----:B------:R-:W-:Y:S08]  /*a280*/  MUFU.EX2 R139, R139 ;  /* 0x0000008b008b7308 */ /* 0x000ff00000000800 */
[----:B------:R-:W-:Y:S01]  /*a290*/  MUFU.EX2 R12, R160 ;  /* 0x000000a0000c7308 */ /* 0x000fe20000000800 */
[----:B------:R-:W-:-:S02]  /*a2a0*/  WARPGROUP.DEPBAR.LE gsb0, 0x0 ;  /* 0x00008000000079c5 */ /* 0x000fc40000010000 */
[----:B------:R-:W-:Y:S01]  /*a2b0*/  WARPGROUP.ARRIVE ;  /* 0x00000000000079c5 */ /* 0x000fe20000000000 */
[-CC-:B------:R-:W-:Y:S01]  /*a2c0*/  FFMA.FTZ R172, R216, R9.reuse, -R125.reuse ;  /* 0x00000009d8ac7223 */ /* 0x180fe2000001087d */
[-C--:B------:R-:W-:Y:S01]  /*a2d0*/  FFMA.FTZ R174, R220, R9.reuse, -R125 ;  /* 0x00000009dcae7223 */ /* 0x080fe2000001087d */
[----:B------:R-:W-:-:S03]  /*a2e0*/  FMUL.FTZ R125, R3, R9 ;  /* 0x00000009037d7220 */ /* 0x000fc60000410000 */
[----:B------:R-:W-:Y:S01]  /*a2f0*/  HGMMA.64x192x16.F32.BF16 R24, R168, gdesc[UR4].tnspB, R24, gsb0 ;  /* 0x42e00004a8187df0 */ /* 0x000fe20008001818 */
[-CC-:B------:R-:W-:Y:S01]  /*a300*/  FFMA.FTZ R189, R13, R9.reuse, -R125.reuse ;  /* 0x000000090dbd7223 */ /* 0x180fe2000001087d */
[----:B------:R-:W-:Y:S02]  /*a310*/  IMAD.U32 R13, RZ, RZ, UR37 ;  /* 0x00000025ff0d7e24 */ /* 0x000fe4000f8e00ff */
[-CC-:B------:R-:W-:Y:S01]  /*a320*/  FFMA.FTZ R20, R20, R9.reuse, -R125.reuse ;  /* 0x0000000914147223 */ /* 0x180fe2000001087d */
[-CC-:B------:R-:W-:Y:S01]  /*a330*/  FFMA.FTZ R191, R120, R9.reuse, -R125.reuse ;  /* 0x0000000978bf7223 */ /* 0x180fe2000001087d */
[-CC-:B------:R-:W-:Y:S01]  /*a340*/  FFMA.FTZ R120, R124, R9.reuse, -R125.reuse ;  /* 0x000000097c787223 */ /* 0x180fe2000001087d */
[-CC-:B------:R-:W-:Y:S01]  /*a350*/  FFMA.FTZ R185, R126, R9.reuse, -R125.reuse ;  /* 0x000000097eb97223 */ /* 0x180fe2000001087d */
[----:B------:R-:W0:Y:S01]  /*a360*/  MUFU.EX2 R189, R189 ;  /* 0x000000bd00bd7308 */ /* 0x000e220000000800 */
[----:B------:R-:W-:Y:S01]  /*a370*/  @!P1 LEA R13, R13, UR38, 0x3 ;  /* 0x000000260d0d9c11 */ /* 0x000fe2000f8e18ff */
[----:B------:R-:W-:Y:S01]  /*a380*/  FFMA.FTZ R181, R134, R9, -R125 ;  /* 0x0000000986b57223 */ /* 0x000fe2000001087d */
[----:B------:R-:W-:-:S02]  /*a390*/  IMAD.U32 R134, RZ, RZ, UR10 ;  /* 0x0000000aff867e24 */ /* 0x000fc4000f8e00ff */
[-CC-:B------:R-:W-:Y:S01]  /*a3a0*/  FFMA.FTZ R124, R128, R9.reuse, -R125.reuse ;  /* 0x00000009807c7223 */ /* 0x180fe2000001087d */
[-CC-:B------:R-:W-:Y:S01]  /*a3b0*/  FFMA.FTZ R187, R130, R9.reuse, -R125.reuse ;  /* 0x0000000982bb7223 */ /* 0x180fe2000001087d */
[----:B------:R-:W-:Y:S02]  /*a3c0*/  @!P1 VIADD R13, R13, 0x30840 ;  /* 0x000308400d0d9836 */ /* 0x000fe40000000000 */
[-CC-:B------:R-:W-:Y:S01]  /*a3d0*/  FFMA.FTZ R128, R136, R9.reuse, -R125.reuse ;  /* 0x0000000988807223 */ /* 0x180fe2000001087d */
[----:B------:R-:W1:Y:S01]  /*a3e0*/  MUFU.EX2 R20, R20 ;  /* 0x0000001400147308 */ /* 0x000e620000000800 */
[----:B------:R-:W-:Y:S02]  /*a3f0*/  @!P1 VIADD R134, R134, 0x30860 ;  /* 0x0003086086869836 */ /* 0x000fe40000000000 */
[-C--:B------:R-:W-:Y:S01]  /*a400*/  FFMA.FTZ R126, R132, R9.reuse, -R125 ;  /* 0x00000009847e7223 */ /* 0x080fe2000001087d */
[----:B------:R-:W-:Y:S01]  /*a410*/  @!P1 PRMT R13, RZ, 0x654, R13 ;  /* 0x00000654ff0d9816 */ /* 0x000fe2000000000d */
[-CC-:B------:R-:W-:Y:S01]  /*a420*/  FFMA.FTZ R183, R138, R9.reuse, -R125.reuse ;  /* 0x000000098ab77223 */ /* 0x180fe2000001087d */
[-CC-:B------:R-:W-:Y:S01]  /*a430*/  FFMA.FTZ R130, R140, R9.reuse, -R125.reuse ;  /* 0x000000098c827223 */ /* 0x180fe2000001087d */
[----:B------:R-:W-:Y:S01]  /*a440*/  @!P1 PRMT R136, RZ, 0x654, R134 ;  /* 0x00000654ff889816 */ /* 0x000fe20000000086 */
[----:B------:R-:W-:Y:S01]  /*a450*/  FFMA.FTZ R177, R142, R9, -R125 ;  /* 0x000000098eb17223 */ /* 0x000fe2000001087d */
[----:B------:R-:W-:Y:S01]  /*a460*/  MUFU.EX2 R191, R191 ;  /* 0x000000bf00bf7308 */ /* 0x000fe20000000800 */
[----:B0-----:R-:W-:Y:S01]  /*a470*/  FFMA.FTZ R5, R2, R5, R189 ;  /* 0x0000000502057223 */ /* 0x001fe200000100bd */
[-CC-:B------:R-:W-:Y:S01]  /*a480*/  FFMA.FTZ R132, R144, R9.reuse, -R125.reuse ;  /* 0x0000000990847223 */ /* 0x180fe2000001087d */
[-CC-:B------:R-:W-:Y:S01]  /*a490*/  FFMA.FTZ R179, R146, R9.reuse, -R125.reuse ;  /* 0x0000000992b37223 */ /* 0x180fe2000001087d */
[-CC-:B------:R-:W-:Y:S01]  /*a4a0*/  FFMA.FTZ R150, R150, R9.reuse, -R125.reuse ;  /* 0x0000000996967223 */ /* 0x180fe2000001087d */
[-CC-:B------:R-:W-:Y:S01]  /*a4b0*/  FFMA.FTZ R152, R152, R9.reuse, -R125.reuse ;  /* 0x0000000998987223 */ /* 0x180fe2000001087d */
[-CC-:B------:R-:W-:Y:S01]  /*a4c0*/  FFMA.FTZ R154, R154, R9.reuse, -R125.reuse ;  /* 0x000000099a9a7223 */ /* 0x180fe2000001087d */
[----:B------:R-:W-:Y:S01]  /*a4d0*/  FFMA.FTZ R158, R158, R9, -R125 ;  /* 0x000000099e9e7223 */ /* 0x000fe2000001087d */
[----:B------:R-:W-:Y:S01]  /*a4e0*/  MUFU.EX2 R120, R120 ;  /* 0x0000007800787308 */ /* 0x000fe20000000800 */
[C---:B-1----:R-:W-:Y:S01]  /*a4f0*/  FADD.FTZ R134, R20.reuse, R5 ;  /* 0x0000000514867221 */ /* 0x042fe20000010000 */
[----:B------:R-:W-:Y:S01]  /*a500*/  F2FP.BF16.F32.PACK_AB R189, R20, R189 ;  /* 0x000000bd14bd723e */ /* 0x000fe200000010ff */
[-CC-:B------:R-:W-:Y:S01]  /*a510*/  FFMA.FTZ R162, R162, R9.reuse, -R125.reuse ;  /* 0x00000009a2a27223 */ /* 0x180fe2000001087d */
[----:B------:R-:W-:Y:S01]  /*a520*/  FFMA.FTZ R166, R166, R9, -R125 ;  /* 0x00000009a6a67223 */ /* 0x000fe2000001087d */
[----:B------:R-:W-:-:S03]  /*a530*/  UMOV UR7, UR36 ;  /* 0x0000002400077c82 */ /* 0x000fc60008000000 */
        /* <DEDUP_REMOVED lines=9> */
[----:B------:R-:W-:Y:S01]  /*a5d0*/  MUFU.EX2 R177, R177 ;  /* 0x000000b100b17308 */ /* 0x000fe20000000800 */
[----:B0-----:R-:W-:-:S07]  /*a5e0*/  F2FP.BF16.F32.PACK_AB R182, R172, R127 ;  /* 0x0000007facb6723e */ /* 0x001fce00000010ff */
[----:B------:R-:W-:Y:S08]  /*a5f0*/  MUFU.EX2 R174, R174 ;  /* 0x000000ae00ae7308 */ /* 0x000ff00000000800 */
[----:B------:R-:W-:Y:S08]  /*a600*/  MUFU.EX2 R132, R132 ;  /* 0x0000008400847308 */ /* 0x000ff00000000800 */
[----:B------:R-:W-:Y:S08]  /*a610*/  MUFU.EX2 R179, R179 ;  /* 0x000000b300b37308 */ /* 0x000ff00000000800 */
[----:B------:R-:W-:Y:S08]  /*a620*/  MUFU.EX2 R150, R150 ;  /* 0x0000009600967308 */ /* 0x000ff00000000800 */
[----:B------:R-:W0:Y:S08]  /*a630*/  MUFU.EX2 R152, R152 ;  /* 0x0000009800987308 */ /* 0x000e300000000800 */
[----:B------:R-:W-:Y:S08]  /*a640*/  MUFU.EX2 R154, R154 ;  /* 0x0000009a009a7308 */ /* 0x000ff00000000800 */
[----:B------:R-:W1:Y:S01]  /*a650*/  MUFU.EX2 R158, R158 ;  /* 0x0000009e009e7308 */ /* 0x000e620000000800 */
[----:B0-----:R-:W-:-:S07]  /*a660*/  F2FP.BF16.F32.PACK_AB R173, R152, R150 ;  /* 0x0000009698ad723e */ /* 0x001fce00000010ff */
[----:B------:R-:W-:Y:S08]  /*a670*/  MUFU.EX2 R162, R162 ;  /* 0x000000a200a27308 */ /* 0x000ff00000000800 */
[----:B------:R-:W-:Y:S01]  /*a680*/  MUFU.EX2 R166, R166 ;  /* 0x000000a600a67308 */ /* 0x000fe20000000800 */
[----:B-1----:R-:W-:Y:S01]  /*a690*/  F2FP.BF16.F32.PACK_AB R175, R158, R154 ;  /* 0x0000009a9eaf723e */ /* 0x002fe200000010ff */
[----:B------:R-:W-:-:S02]  /*a6a0*/  WARPGROUP.DEPBAR.LE gsb0, 0x0 ;  /* 0x00008000000079c5 */ /* 0x000fc40000010000 */
[----:B------:R0:W-:Y:S01]  /*a6b0*/  @!P1 SYNCS.ARRIVE.TRANS64.RED.A1T0 RZ, [R13+URZ], RZ ;  /* 0x000000ff0dff99a7 */ /* 0x0001e2000810043f */
[----:B------:R-:W-:Y:S02]  /*a6c0*/  F2FP.BF16.F32.PACK_AB R170, R12, R139 ;  /* 0x0000008b0caa723e */ /* 0x000fe400000010ff */
[----:B------:R-:W-:Y:S01]  /*a6d0*/  F2FP.BF16.F32.PACK_AB R168, R214, R137 ;  /* 0x00000089d6a8723e */ /* 0x000fe200000010ff */
[----:B0-----:R-:W-:Y:S01]  /*a6e0*/  FFMA.FTZ R13, R0, R8, R11 ;  /* 0x00000008000d7223 */ /* 0x001fe2000001000b */
[----:B------:R0:W-:Y:S01]  /*a6f0*/  @!P1 SYNCS.ARRIVE.TRANS64.RED.A1T0 RZ, [R136+URZ], RZ ;  /* 0x000000ff88ff99a7 */ /* 0x0001e2000810043f */
[C---:B------:R-:W-:Y:S01]  /*a700*/  ISETP.GT.AND P1, PT, R10.reuse, UR39, PT ;  /* 0x000000270a007c0c */ /* 0x040fe2000bf24270 */
[----:B------:R-:W-:Y:S02]  /*a710*/  VIADD R10, R10, 0xffffffff ;  /* 0xffffffff0a0a7836 */ /* 0x000fe40000000000 */
[----:B------:R-:W-:Y:S01]  /*a720*/  FADD.FTZ R8, R14, R13 ;  /* 0x0000000d0e087221 */ /* 0x000fe20000010000 */
[----:B------:R-:W-:Y:S01]  /*a730*/  FADD.FTZ R13, R191, R134 ;  /* 0x00000086bf0d7221 */ /* 0x000fe20000010000 */
[----:B------:R-:W-:-:S02]  /*a740*/  F2FP.BF16.F32.PACK_AB R191, R120, R191 ;  /* 0x000000bf78bf723e */ /* 0x000fc400000010ff */
[----:B------:R-:W-:Y:S01]  /*a750*/  FADD.FTZ R5, R15, R8 ;  /* 0x000000080f057221 */ /* 0x000fe20000010000 */
[----:B------:R-:W-:Y:S01]  /*a760*/  FADD.FTZ R134, R120, R13 ;  /* 0x0000000d78867221 */ /* 0x000fe20000010000 */
[----:B------:R-:W-:Y:S02]  /*a770*/  FFMA.FTZ R8, R148, R9, -R125 ;  /* 0x0000000994087223 */ /* 0x000fe4000001087d */
[----:B------:R-:W-:-:S04]  /*a780*/  FADD.FTZ R5, R122, R5 ;  /* 0x000000057a057221 */ /* 0x000fc80000010000 */
[----:B0-----:R-:W-:Y:S01]  /*a790*/  FADD.FTZ R136, R184, R5 ;  /* 0x00000005b8887221 */ /* 0x001fe20000010000 */
[----:B------:R-:W-:Y:S01]  /*a7a0*/  FADD.FTZ R5, R185, R134 ;  /* 0x00000086b9057221 */ /* 0x000fe20000010000 */
[----:B------:R-:W0:Y:S01]  /*a7b0*/  MUFU.EX2 R8, R8 ;  /* 0x0000000800087308 */ /* 0x000e220000000800 */
[C---:B------:R-:W-:Y:S01]  /*a7c0*/  F2FP.BF16.F32.PACK_AB R184, R21.reuse, R184 ;  /* 0x000000b815b8723e */ /* 0x040fe200000010ff */
[----:B------:R-:W-:Y:S01]  /*a7d0*/  FADD.FTZ R13, R21, R136 ;  /* 0x00000088150d7221 */ /* 0x000fe20000010000 */
[----:B------:R-:W-:Y:S01]  /*a7e0*/  FADD.FTZ R134, R124, R5 ;  /* 0x000000057c867221 */ /* 0x000fe20000010000 */
[-CC-:B------:R-:W-:Y:S01]  /*a7f0*/  FFMA.FTZ R5, R176, R9.reuse, -R125.reuse ;  /* 0x00000009b0057223 */ /* 0x180fe2000001087d */
[----:B------:R-:W-:Y:S01]  /*a800*/  FFMA.FTZ R125, R178, R9, -R125 ;  /* 0x00000009b27d7223 */ /* 0x000fe2000001087d */
[----:B------:R-:W-:Y:S01]  /*a810*/  FADD.FTZ R136, R186, R13 ;  /* 0x0000000dba887221 */ /* 0x000fe20000010000 */
[----:B------:R-:W-:Y:S01]  /*a820*/  FADD.FTZ R13, R187, R134 ;  /* 0x00000086bb0d7221 */ /* 0x000fe20000010000 */
[----:B------:R-:W-:Y:S01]  /*a830*/  MUFU.EX2 R169, R5 ;  /* 0x0000000500a97308 */ /* 0x000fe20000000800 */
[----:B------:R-:W-:Y:S01]  /*a840*/  F2FP.BF16.F32.PACK_AB R176, R174, R129 ;  /* 0x00000081aeb0723e */ /* 0x000fe200000010ff */
[----:B------:R-:W-:Y:S01]  /*a850*/  FADD.FTZ R136, R121, R136 ;  /* 0x0000008879887221 */ /* 0x000fe20000010000 */
[----:B------:R-:W-:Y:S01]  /*a860*/  FADD.FTZ R134, R126, R13 ;  /* 0x0000000d7e867221 */ /* 0x000fe20000010000 */
[----:B------:R-:W-:-:S02]  /*a870*/  F2FP.BF16.F32.PACK_AB R185, R124, R185 ;  /* 0x000000b97cb9723e */ /* 0x000fc400000010ff */
[----:B------:R-:W-:Y:S01]  /*a880*/  FADD.FTZ R13, R123, R136 ;  /* 0x000000887b0d7221 */ /* 0x000fe20000010000 */
[----:B------:R-:W-:Y:S01]  /*a890*/  FADD.FTZ R11, R181, R134 ;  /* 0x00000086b50b7221 */ /* 0x000fe20000010000 */
[----:B------:R-:W1:Y:S01]  /*a8a0*/  MUFU.EX2 R125, R125 ;  /* 0x0000007d007d7308 */ /* 0x000e620000000800 */
[----:B------:R-:W-:Y:S01]  /*a8b0*/  F2FP.BF16.F32.PACK_AB R186, R121, R186 ;  /* 0x000000ba79ba723e */ /* 0x000fe200000010ff */
[----:B------:R-:W-:Y:S01]  /*a8c0*/  FADD.FTZ R14, R208, R13 ;  /* 0x0000000dd00e7221 */ /* 0x000fe20000010000 */
[----:B------:R-:W-:Y:S01]  /*a8d0*/  FADD.FTZ R122, R128, R11 ;  /* 0x0000000b807a7221 */ /* 0x000fe20000010000 */
[----:B------:R-:W-:Y:S02]  /*a8e0*/  F2FP.BF16.F32.PACK_AB R187, R126, R187 ;  /* 0x000000bb7ebb723e */ /* 0x000fe400000010ff */
[----:B------:R-:W-:Y:S01]  /*a8f0*/  FADD.FTZ R11, R127, R14 ;  /* 0x0000000e7f0b7221 */ /* 0x000fe20000010000 */
[----:B------:R-:W-:Y:S01]  /*a900*/  FADD.FTZ R13, R183, R122 ;  /* 0x0000007ab70d7221 */ /* 0x000fe20000010000 */
[----:B------:R-:W-:-:S02]  /*a910*/  F2FP.BF16.F32.PACK_AB R181, R128, R181 ;  /* 0x000000b580b5723e */ /* 0x000fc400000010ff */
[----:B------:R-:W-:Y:S01]  /*a920*/  FADD.FTZ R14, R172, R11 ;  /* 0x0000000bac0e7221 */ /* 0x000fe20000010000 */
[C---:B------:R-:W-:Y:S01]  /*a930*/  FADD.FTZ R20, R130.reuse, R13 ;  /* 0x0000000d82147221 */ /* 0x040fe20000010000 */
[----:B------:R-:W-:Y:S02]  /*a940*/  F2FP.BF16.F32.PACK_AB R183, R130, R183 ;  /* 0x000000b782b7723e */ /* 0x000fe400000010ff */
[----:B------:R-:W-:Y:S01]  /*a950*/  FADD.FTZ R11, R129, R14 ;  /* 0x0000000e810b7221 */ /* 0x000fe20000010000 */
[----:B------:R-:W-:Y:S01]  /*a960*/  FADD.FTZ R13, R177, R20 ;  /* 0x00000014b10d7221 */ /* 0x000fe20000010000 */
[----:B------:R-:W-:Y:S02]  /*a970*/  F2FP.BF16.F32.PACK_AB R177, R132, R177 ;  /* 0x000000b184b1723e */ /* 0x000fe400000010ff */
[----:B------:R-:W-:Y:S01]  /*a980*/  FADD.FTZ R14, R174, R11 ;  /* 0x0000000bae0e7221 */ /* 0x000fe20000010000 */
[----:B------:R-:W-:Y:S01]  /*a990*/  FADD.FTZ R20, R132, R13 ;  /* 0x0000000d84147221 */ /* 0x000fe20000010000 */
[----:B------:R-:W-:-:S02]  /*a9a0*/  F2FP.BF16.F32.PACK_AB R178, R210, R131 ;  /* 0x00000083d2b2723e */ /* 0x000fc400000010ff */
[----:B------:R-:W-:Y:S01]  /*a9b0*/  FADD.FTZ R11, R131, R14 ;  /* 0x0000000e830b7221 */ /* 0x000fe20000010000 */
[----:B------:R-:W-:Y:S01]  /*a9c0*/  FADD.FTZ R13, R179, R20 ;  /* 0x00000014b30d7221 */ /* 0x000fe20000010000 */
[----:B0-----:R-:W-:Y:S02]  /*a9d0*/  F2FP.BF16.F32.PACK_AB R179, R8, R179 ;  /* 0x000000b308b3723e */ /* 0x001fe400000010ff */
        /* <DEDUP_REMOVED lines=8> */
[----:B-1----:R-:W-:Y:S01]  /*aa60*/  F2FP.BF16.F32.PACK_AB R171, R125, R166 ;  /* 0x000000a67dab723e */ /* 0x002fe200000010ff */
[----:B------:R-:W-:Y:S02]  /*aa70*/  IMAD.MOV.U32 R11, RZ, RZ, R4 ;  /* 0x000000ffff0b7224 */ /* 0x000fe400078e0004 */
[----:B------:R-:W-:Y:S01]  /*aa80*/  FADD.FTZ R5, R135, R14 ;  /* 0x0000000e87057221 */ /* 0x000fe20000010000 */
[----:B------:R-:W-:-:S03]  /*aa90*/  FADD.FTZ R13, R154, R13 ;  /* 0x0000000d9a0d7221 */ /* 0x000fc60000010000 */
[----:B------:R-:W-:Y:S01]  /*aaa0*/  FADD.FTZ R8, R156, R5 ;  /* 0x000000059c087221 */ /* 0x000fe20000010000 */
[----:B------:R-:W-:-:S03]  /*aab0*/  FADD.FTZ R13, R158, R13 ;  /* 0x0000000d9e0d7221 */ /* 0x000fc60000010000 */
[----:B------:R-:W-:Y:S01]  /*aac0*/  FADD.FTZ R5, R137, R8 ;  /* 0x0000000889057221 */ /* 0x000fe20000010000 */
[----:B------:R-:W-:-:S03]  /*aad0*/  FADD.FTZ R13, R162, R13 ;  /* 0x0000000da20d7221 */ /* 0x000fc60000010000 */
[----:B------:R-:W-:Y:S01]  /*aae0*/  FADD.FTZ R8, R214, R5 ;  /* 0x00000005d6087221 */ /* 0x000fe20000010000 */
[C---:B------:R-:W-:Y:S01]  /*aaf0*/  FADD.FTZ R13, R169.reuse, R13 ;  /* 0x0000000da90d7221 */ /* 0x040fe20000010000 */
[----:B------:R-:W-:Y:S02]  /*ab00*/  F2FP.BF16.F32.PACK_AB R169, R169, R162 ;  /* 0x000000a2a9a9723e */ /* 0x000fe400000010ff */
[----:B------:R-:W-:Y:S01]  /*ab10*/  FADD.FTZ R5, R139, R8 ;  /* 0x000000088b057221 */ /* 0x000fe20000010000 */
[----:B------:R-:W-:-:S03]  /*ab20*/  FADD.FTZ R13, R166, R13 ;  /* 0x0000000da60d7221 */ /* 0x000fc60000010000 */
[----:B------:R-:W-:Y:S01]  /*ab30*/  FADD.FTZ R8, R12, R5 ;  /* 0x000000050c087221 */ /* 0x000fe20000010000 */
[----:B------:R-:W-:Y:S01]  /*ab40*/  FADD.FTZ R5, R125, R13 ;  /* 0x0000000d7d057221 */ /* 0x000fe20000010000 */
[----:B------:R-:W-:Y:S01]  /*ab50*/  IMAD.MOV.U32 R12, RZ, RZ, R3 ;  /* 0x000000ffff0c7224 */ /* 0x000fe200078e0003 */
[----:B------:R-:W-:Y:S06]  /*ab60*/  @P1 BRA `(.L_x_4596) ;  /* 0xffffffdc00081947 */ /* 0x000fec000383ffff */
.L_x_4587:
        /* <DEDUP_REMOVED lines=11> */
.L_x_4614:
[----:B------:R-:W-:-:S04]  /*ac20*/  UIADD3 UR37, UR4, 0x1, URZ ;  /* 0x0000000104257890 */ /* 0x000fc8000fffe03f */
[----:B------:R-:W-:-:S04]  /*ac30*/  UISETP.NE.AND UP2, UPT, UR37, 0x2, UPT ;  /* 0x000000022500788c */ /* 0x000fc8000bf45270 */
[----:B------:R-:W-:Y:S02]  /*ac40*/  USEL UR36, URZ, 0x1, UP2 ;  /* 0x000000013f247887 */ /* 0x000fe40009000000 */
[----:B------:R-:W-:Y:S02]  /*ac50*/  USEL UR37, UR37, URZ, UP2 ;  /* 0x0000003f25257287 */ /* 0x000fe40009000000 */
[----:B------:R-:W-:Y:S01]  /*ac60*/  ULOP3.LUT UR36, UR7, UR36, URZ, 0x3c, !UPT ;  /* 0x0000002407247292 */ /* 0x000fe2000f8e3c3f */
[----:B------:R-:W-:Y:S11]  /*ac70*/  @!P0 BRA `(.L_x_4598) ;  /* 0x0000000000048947 */ /* 0x000ff60003800000 */
[----:B------:R-:W-:Y:S01]  /*ac80*/  BPT.TRAP 0x1 ;  /* 0x000000040000795c */ /* 0x000fe20000300000 */
.L_x_4598:
[----:B------:R-:W-:Y:S01]  /*ac90*/  ULEA UR6, UR37, UR38, 0x3 ;  /* 0x0000002625067291 */ /* 0x000fe2000f8e183f */
[----:B------:R-:W-:-:S05]  /*aca0*/  IMAD.U32 R3, RZ, RZ, UR36 ;  /* 0x00000024ff037e24 */ /* 0x000fca000f8e00ff */
[----:B------:R-:W-:-:S04]  /*acb0*/  SHF.L.U32 R3, R3, 0x1f, RZ ;  /* 0x0000001f03037819 */ /* 0x000fc800000006ff */
[----:B------:R0:W1:Y:S01]  /*acc0*/  SYNCS.PHASECHK.TRANS64.TRYWAIT P1, [UR6+0x30830], R3 ;  /* 0x03083003ff0075a7 */ /* 0x0000620008020146 */
[----:B------:R-:W-:Y:S05]  /*acd0*/  @!P0 BRA `(.L_x_4599) ;  /* 0x0000000000048947 */ /* 0x000fea0003800000 */
[----:B------:R-:W-:Y:S01]  /*ace0*/  BPT.TRAP 0x1 ;  /* 0x000000040000795c */ /* 0x000fe20000300000 */
.L_x_4599:
[----:B-1----:R-:W-:Y:S05]  /*acf0*/  @P1 BRA `(.L_x_4600) ;  /* 0x0000000000081947 */ /* 0x002fea0003800000 */
[----:B------:R-:W1:Y:S02]  /*ad00*/  SYNCS.PHASECHK.TRANS64.TRYWAIT P1, [UR6+0x30830], R3 ;  /* 0x03083003ff0075a7 */ /* 0x000e640008020146 */
[----:B-1----:R-:W-:Y:S05]  /*ad10*/  @!P1 BRA `(.L_x_4601) ;  /* 0x000000bc00dc9947 */ /* 0x002fea0003800000 */
.L_x_4600:
        /* <DEDUP_REMOVED lines=167> */
.L_x_4602:
[----:B------:R-:W-:Y:S01]  /*b790*/  ULEA UR10, UR4, UR38, 0x3 ;  /* 0x00000026040a7291 */ /* 0x000fe2000f8e183f */
[----:B------:R-:W-:-:S05]  /*b7a0*/  IMAD.U32 R0, RZ, RZ, UR7 ;  /* 0x00000007ff007e24 */ /* 0x000fca000f8e00ff */
[----:B------:R-:W-:-:S04]  /*b7b0*/  SHF.L.U32 R0, R0, 0x1f, RZ ;  /* 0x0000001f00007819 */ /* 0x000fc800000006ff */
[----:B------:R2:W3:Y:S01]  /*b7c0*/  SYNCS.PHASECHK.TRANS64.TRYWAIT P1, [UR10+0x30850], R0 ;  /* 0x03085000ff0075a7 */ /* 0x0004e2000802014a */
[----:B------:R-:W-:Y:S05]  /*b7d0*/  @!P0 BRA `(.L_x_4603) ;  /* 0x0000000000048947 */ /* 0x000fea0003800000 */
[----:B------:R-:W-:Y:S01]  /*b7e0*/  BPT.TRAP 0x1 ;  /* 0x000000040000795c */ /* 0x000fe20000300000 */
.L_x_4603:
[----:B---3--:R-:W-:Y:S05]  /*b7f0*/  @P1 BRA `(.L_x_4604) ;  /* 0x0000000000081947 */ /* 0x008fea0003800000 */
[----:B------:R-:W3:Y:S02]  /*b800*/  SYNCS.PHASECHK.TRANS64.TRYWAIT P1, [UR10+0x30850], R0 ;  /* 0x03085000ff0075a7 */ /* 0x000ee4000802014a */
[----:B---3--:R-:W-:Y:S05]  /*b810*/  @!P1 BRA `(.L_x_4605) ;  /* 0x000000b400349947 */ /* 0x008fea0003800000 */
.L_x_4604:
        /* <DEDUP_REMOVED lines=9> */
[----:B------:R-:W-:Y:S01]  /*b8b0*/  FMUL.FTZ R20, R131, UR5 ;  /* 0x0000000583147c20 */ /* 0x000fe20008410000 */
[----:B------:R-:W-:Y:S01]  /*b8c0*/  FMUL.FTZ R126, R146, UR5 ;  /* 0x00000005927e7c20 */ /* 0x000fe20008410000 */
[----:B------:R-:W-:Y:S01]  /*b8d0*/  FMUL.FTZ R131, R151, UR5 ;  /* 0x0000000597837c20 */ /* 0x000fe20008410000 */
[----:B------:R-:W-:Y:S01]  /*b8e0*/  ULOP3.LUT UR6, UR6, 0x3000000, URZ, 0xfc, !UPT ;  /* 0x0300000006067892 */ /* 0x000fe2000f8efc3f */
[----:B0-2---:R-:W-:Y:S01]  /*b8f0*/  FMUL.FTZ R0, R122, UR5 ;  /* 0x000000057a007c20 */ /* 0x005fe20008410000 */
[----:B------:R-:W-:-:S02]  /*b900*/  IMAD R151, R10, -0x60, RZ ;  /* 0xffffffa00a977824 */ /* 0x000fc400078e02ff */
[----:B------:R-:W-:Y:S01]  /*b910*/  FMUL.FTZ R122, R138, UR5 ;  /* 0x000000058a7a7c20 */ /* 0x000fe20008410000 */
[----:B------:R-:W-:Y:S01]  /*b920*/  UIMAD UR4, UR4, 0x900, UR6 ;  /* 0x00000900040478a4 */ /* 0x000fe2000f8e0206 */
[----:B-1----:R-:W-:Y:S02]  /*b930*/  IMAD.U32 R3, RZ, RZ, UR37 ;  /* 0x00000025ff037e24 */ /* 0x002fe4000f8e00ff */
        /* <DEDUP_REMOVED lines=15> */
[----:B------:R-:W-:-:S02]  /*ba30*/  VIADD R144, R151, 0x1 ;  /* 0x0000000197907836 */ /* 0x000fc40000000000 */
[----:B------:R-:W-:Y:S01]  /*ba40*/  FMUL.FTZ R137, R137, UR5 ;  /* 0x0000000589897c20 */ /* 0x000fe20008410000 */
[----:B---3--:R-:W-:Y:S01]  /*ba50*/  LOP3.LUT P3, RZ, R207, 0x7f, RZ, 0xc0, !PT ;  /* 0x0000007fcfff7812 */ /* 0x008fe2000786c0ff */
        /* <DEDUP_REMOVED lines=49> */
[----:B------:R-:W-:-:S10]  /*bd70*/  VIADD R145, R18, UR60 ;  /* 0x0000003c12917c36 */ /* 0x000fd40008000000 */
[----:B------:R-:W-:Y:S01]  /*bd80*/  HGMMA.64x192x16.F32.BF16 R24, R172, gdesc[UR4].tnspB, R24, gsb0 ;  /* 0x42e00004ac187df0 */ /* 0x000fe20008001818 */
[----:B------:R-:W-:Y:S01]  /*bd90*/  UIADD3 UR6, UR4, 0x280, URZ ;  /* 0x0000028004067890 */ /* 0x000fe2000fffe03f */
[----:B------:R-:W-:Y:S01]  /*bda0*/  FMUL.FTZ R177, R132, UR5 ;  /* 0x0000000584b17c20 */ /* 0x000fe20008410000 */
[----:B------:R-:W-:Y:S01]  /*bdb0*/  UMOV UR7, 0x40000040 ;  /* 0x4000004000077882 */ /* 0x000fe20000000000 */
[----:B------:R-:W-:Y:S01]  /*bdc0*/  @UP0 ULDC UR4, c[0x0][0x44c] ;  /* 0x0001130000040ab9 */ /* 0x000fe20000000800 */
[----:B------:R-:W-:Y:S01]  /*bdd0*/  FMUL.FTZ R179, R136, UR5 ;  /* 0x0000000588b37c20 */ /* 0x000fe20008410000 */
[----:B------:R-:W-:Y:S01]  /*bde0*/  @P1 IMAD.HI.U32 R2, R145, UR4, RZ ;  /* 0x0000000491021c27 */ /* 0x000fe2000f8e00ff */
[----:B------:R-:W-:-:S03]  /*bdf0*/  @UP0 ULDC UR4, c[0x0][0x450] ;  /* 0x0001140000040ab9 */ /* 0x000fc60000000800 */
[----:B------:R-:W-:Y:S01]  /*be00*/  FMUL.FTZ R178, R133, UR5 ;  /* 0x0000000585b27c20 */ /* 0x000fe20008410000 */
[----:B------:R-:W-:Y:S01]  /*be10*/  FMUL.FTZ R132, R150, UR5 ;  /* 0x0000000596847c20 */ /* 0x000fe20008410000 */
[----:B------:R-:W-:Y:S01]  /*be20*/  FMUL.FTZ R136, R158, UR5 ;  /* 0x000000059e887c20 */ /* 0x000fe20008410000 */
[----:B------:R-:W-:Y:S01]  /*be30*/  @P2 SHF.R.U32.HI R145, RZ, UR4, R2 ;  /* 0x00000004ff912c19 */ /* 0x000fe20008011602 */
[----:B------:R-:W-:Y:S01]  /*be40*/  FMUL.FTZ R150, R153, UR5 ;  /* 0x0000000599967c20 */ /* 0x000fe20008410000 */
[----:B------:R-:W-:Y:S01]  /*be50*/  FMUL.FTZ R133, R155, UR5 ;  /* 0x000000059b857c20 */ /* 0x000fe20008410000 */
[----:B------:R-:W-:Y:S01]  /*be60*/  FMUL.FTZ R158, R161, UR5 ;  /* 0x00000005a19e7c20 */ /* 0x000fe20008410000 */
[----:B------:R-:W-:Y:S01]  /*be70*/  @!P3 LEA R2, R3, UR38, 0x3 ;  /* 0x000000260302bc11 */ /* 0x000fe2000f8e18ff */
[----:B------:R-:W5:Y:S01]  /*be80*/  SHFL.IDX PT, R146, R145, RZ, 0x1c1f ;  /* 0x001c1fff91927589 */ /* 0x000f6200000e0000 */
        /* <DEDUP_REMOVED lines=20> */
[----:B------:R-:W-:Y:S01]  /*bfd0*/  FMUL.FTZ R148, R152, UR5 ;  /* 0x0000000598947c20 */ /* 0x000fe20008410000 */
[----:B------:R-:W-:Y:S01]  /*bfe0*/  FMUL.FTZ R152, R156, UR5 ;  /* 0x000000059c987c20 */ /* 0x000fe20008410000 */
[----:B------:R-:W-:Y:S01]  /*bff0*/  HGMMA.64x192x16.F32.BF16 R24, R168, gdesc[UR4].tnspB, R24, gsb0 ;  /* 0x42e00004a8187df0 */ /* 0x000fe20008001818 */
        /* <DEDUP_REMOVED lines=9> */
[----:B------:R-:W0:Y:S04]  /*c090*/  MUFU.TANH R172, R172 ;  /* 0x000000ac00ac7308 */ /* 0x000e280000002400 */
[C---:B------:R-:W-:Y:S01]  /*c0a0*/  IADD3 R153, R147.reuse, -UR50, R16 ;  /* 0x8000003293997c10 */ /* 0x040fe2000fffe010 */
[----:B------:R-:W-:-:S03]  /*c0b0*/  VIADD R147, R147, 0xffffffff ;  /* 0xffffffff93937836 */ /* 0x000fc60000000000 */
[----:B------:R-:W0:Y:S01]  /*c0c0*/  MUFU.TANH R173, R173 ;  /* 0x000000ad00ad7308 */ /* 0x000e220000002400 */
        /* <DEDUP_REMOVED lines=16> */
[----:B------:R0:W-:Y:S01]  /*c1d0*/  @!P3 SYNCS.ARRIVE.TRANS64.RED.A1T0 RZ, [R2+URZ], RZ ;  /* 0x000000ff02ffb9a7 */ /* 0x0001e2000810043f */
[----:B-1234-:R-:W-:Y:S05]  /*c1e0*/  @P1 BRA `(.L_x_4606) ;  /* 0x0000000000541947 */ /* 0x01efea0003800000 */
[----:B------:R-:W-:Y:S01]  /*c1f0*/  IADD3 R144, R16, -UR50, R146 ;  /* 0x8000003210907c10 */ /* 0x000fe2000fffe092 */
[----:B------:R-:W-:Y:S03]  /*c200*/  BSSY B0, `(.L_x_4607) ;  /* 0x0000010000007945 */ /* 0x000fe60003800000 */
        /* <DEDUP_REMOVED lines=10> */
.L_x_4608:
[----:B------:R-:W-:-:S05]  /*c2b0*/  IMAD.U32 R146, RZ, RZ, UR39 ;  /* 0x00000027ff927e24 */ /* 0x000fca000f8e00ff */
[----:B------:R-:W-:-:S13]  /*c2c0*/  ISETP.NE.AND P1, PT, R146, 0x1, PT ;  /* 0x000000019200780c */ /* 0x000fda0003f25270 */
[----:B0-----:R-:W0:Y:S02]  /*c2d0*/  @P1 LDC.64 R2, c[0x0][0x9e8] ;  /* 0x00027a00ff021b82 */ /* 0x001e240000000a00 */
[----:B0-----:R-:W-:-:S05]  /*c2e0*/  @P1 IMAD.HI.U32 R2, R144, R2, RZ ;  /* 0x0000000290021227 */ /* 0x001fca00078e00ff */
[----:B------:R-:W-:-:S07]  /*c2f0*/  @P1 SHF.R.U32.HI R144, RZ, R3, R2 ;  /* 0x00000003ff901219 */ /* 0x000fce0000011602 */
.L_x_4609:
[----:B------:R-:W-:Y:S05]  /*c300*/  BSYNC B0 ;  /* 0x0000000000007941 */ /* 0x000fea0003800000 */
.L_x_4607:
[----:B------:R-:W-:-:S05]  /*c310*/  IMAD R144, R144, R146, R147 ;  /* 0x0000009290907224 */ /* 0x000fca00078e0293 */
[----:B------:R-:W-:Y:S02]  /*c320*/  VIADDMNMX R157, R144, R146, R157, PT ;  /* 0x00000092909d7246 */ /* 0x000fe4000380019d */
[----:B------:R-:W-:-:S07]  /*c330*/  VIMNMX R159, R159, R144, !PT ;  /* 0x000000909f9f7248 */ /* 0x000fce0007fe0100 */
.L_x_4606:
[C---:B------:R-:W-:Y:S01]  /*c340*/  ISETP.GE.AND P1, PT, R151.reuse, 0x2, PT ;  /* 0x000000029700780c */ /* 0x040fe20003f26270 */
[----:B0-----:R-:W0:Y:S01]  /*c350*/  SHFL.IDX PT, R2, R145, 0x1, 0x1c1f ;  /* 0x003c1f0091027f89 */ /* 0x001e2200000e0000 */
        /* <DEDUP_REMOVED lines=41> */
[----:B------:R-:W-:Y:S01]  /*c5f0*/  FSEL R164, R137, -INF , !P3 ;  /* 0xff80000089a47808 */ /* 0x000fe20005800000 */
[----:B0-----:R-:W-:Y:S01]  /*c600*/  IMAD.IADD R137, R155, 0x1, R2 ;  /* 0x000000019b897824 */ /* 0x001fe200078e0202 */
        /* <DEDUP_REMOVED lines=10> */
[----:B------:R-:W-:Y:S01]  /*c6b0*/  IMAD.IADD R139, R153, 0x1, R2 ;  /* 0x00000001998b7824 */ /* 0x000fe200078e0202 */
        /* <DEDUP_REMOVED lines=59> */
[----:B------:R-:W-:-:S04]  /*ca70*/  ISETP.GT.AND P6, PT, R159, 0x59, !P6 ;  /* 0x000000599f00780c */ /* 0x000fc800077c4270 */
[----:B------:R-:W-:-:S04]  /*ca80*/  ISETP.LT.OR P6, PT, R157, 0x5a, P6 ;  /* 0x0000005a9d00780c */ /* 0x000fc800037c1670 */
[----:B------:R-:W-:Y:S02]  /*ca90*/  FSEL R166, R149, -INF , !P6 ;  /* 0xff80000095a67808 */ /* 0x000fe40007000000 */
[----:B------:R-:W-:-:S13]  /*caa0*/  PLOP3.LUT P6, PT, PT, PT, UP1, 0x40, 0x0 ;  /* 0x000000000000781c */ /* 0x000fda0003fce818 */
[----:B------:R-:W-:Y:S05]  /*cab0*/  @P6 BRA `(.L_x_4610) ;  /* 0x0000000000546947 */ /* 0x000fea0003800000 */
[----:B------:R-:W-:Y:S01]  /*cac0*/  IADD3 R9, R16, -UR50, R2 ;  /* 0x8000003210097c10 */ /* 0x000fe2000fffe002 */
        /* <DEDUP_REMOVED lines=11> */
.L_x_4612:
[----:B------:R-:W-:-:S05]  /*cb80*/  IMAD.U32 R184, RZ, RZ, UR39 ;  /* 0x00000027ffb87e24 */ /* 0x000fca000f8e00ff */
[----:B------:R-:W-:-:S13]  /*cb90*/  ISETP.NE.AND P6, PT, R184, 0x1, PT ;  /* 0x00000001b800780c */ /* 0x000fda0003fc5270 */
[----:B------:R-:W0:Y:S02]  /*cba0*/  @P6 LDC.64 R2, c[0x0][0x9e8] ;  /* 0x00027a00ff026b82 */ /* 0x000e240000000a00 */
[----:B0-----:R-:W-:-:S05]  /*cbb0*/  @P6 IMAD.HI.U32 R2, R9, R2, RZ ;  /* 0x0000000209026227 */ /* 0x001fca00078e00ff */
[----:B------:R-:W-:-:S07]  /*cbc0*/  @P6 SHF.R.U32.HI R9, RZ, R3, R2 ;  /* 0x00000003ff096219 */ /* 0x000fce0000011602 */
.L_x_4613:
[----:B------:R-:W-:Y:S05]  /*cbd0*/  BSYNC B0 ;  /* 0x0000000000007941 */ /* 0x000fea0003800000 */
.L_x_4611:
[----:B------:R-:W-:-:S05]  /*cbe0*/  IMAD R2, R9, R184, R147 ;  /* 0x000000b809027224 */ /* 0x000fca00078e0293 */
[----:B------:R-:W-:Y:S02]  /*cbf0*/  VIADDMNMX R137, R2, R184, R137, PT ;  /* 0x000000b802897246 */ /* 0x000fe40003800189 */
[----:B------:R-:W-:-:S07]  /*cc00*/  VIMNMX R139, R139, R2, !PT ;  /* 0x000000028b8b7248 */ /* 0x000fce0007fe0100 */
.L_x_4610:
[C---:B------:R-:W-:Y:S01]  /*cc10*/  ISETP.GT.AND P1, PT, R139.reuse, 0x1, !P1 ;  /* 0x000000018b00780c */ /* 0x040fe20004f24270 */
[----:B------:R-:W0:Y:S01]  /*cc20*/  LDC R9, c[0x0][0x988] ;  /* 0x00026200ff097b82 */ /* 0x000e220000000800 */
        /* <DEDUP_REMOVED lines=67> */
[----:B------:R-:W-:Y:S02]  /*d060*/  ISETP.NE.AND P2, PT, R189, RZ, PT ;  /* 0x000000ffbd00720c */ /* 0x000fe40003f45270 */
[----:B------:R-:W-:Y:S02]  /*d070*/  ISETP.LT.OR P1, PT, R137, 0x31, P1 ;  /* 0x000000318900780c */ /* 0x000fe40000f21670 */
[----:B------:R-:W-:Y:S02]  /*d080*/  FMNMX.FTZ R3, R160, R3, !PT ;  /* 0x00000003a0037209 */ /* 0x000fe40007810000 */
[----:B------:R-:W-:Y:S02]  /*d090*/  FSEL R126, R126, -INF , !P1 ;  /* 0xff8000007e7e7808 */ /* 0x000fe40004800000 */
[----:B------:R-:W-:-:S02]  /*d0a0*/  ISETP.NE.AND P1, PT, R177, RZ, PT ;  /* 0x000000ffb100720c */ /* 0x000fc40003f25270 */
[----:B------:R-:W-:Y:S02]  /*d0b0*/  FMNMX.FTZ R3, R166, R3, !PT ;  /* 0x00000003a6037209 */ /* 0x000fe40007810000 */
[C---:B------:R-:W-:Y:S02]  /*d0c0*/  ISETP.GT.AND P1, PT, R139.reuse, 0x31, !P1 ;  /* 0x000000318b00780c */ /* 0x040fe40004f24270 */
[----:B------:R-:W-:Y:S01]  /*d0d0*/  ISETP.GT.AND P3, PT, R139, 0x50, !P3 ;  /* 0x000000508b00780c */ /* 0x000fe20005f64270 */
[----:B------:R-:W1:Y:S01]  /*d0e0*/  SHFL.BFLY PT, R4, R3, 0x2, 0x1f ;  /* 0x0c401f0003047f89 */ /* 0x000e6200000e0000 */
[----:B------:R-:W-:Y:S02]  /*d0f0*/  ISETP.LT.OR P1, PT, R137, 0x32, P1 ;  /* 0x000000328900780c */ /* 0x000fe40000f21670 */
[----:B------:R-:W-:Y:S02]  /*d100*/  ISETP.GT.AND P4, PT, R139, 0x51, !P4 ;  /* 0x000000518b00780c */ /* 0x000fe40006784270 */
[----:B------:R-:W-:-:S02]  /*d110*/  FSEL R20, R125, -INF , !P1 ;  /* 0xff8000007d147808 */ /* 0x000fc40004800000 */
[----:B------:R-:W-:Y:S02]  /*d120*/  ISETP.NE.AND P1, PT, R179, RZ, PT ;  /* 0x000000ffb300720c */ /* 0x000fe40003f25270 */
[----:B------:R-:W-:Y:S02]  /*d130*/  ISETP.LT.OR P3, PT, R137, 0x51, P3 ;  /* 0x000000518900780c */ /* 0x000fe40001f61670 */
[C---:B------:R-:W-:Y:S02]  /*d140*/  ISETP.GT.AND P1, PT, R139.reuse, 0x38, !P1 ;  /* 0x000000388b00780c */ /* 0x040fe40004f24270 */
[----:B------:R-:W-:Y:S02]  /*d150*/  ISETP.GT.AND P5, PT, R139, 0x58, !P5 ;  /* 0x000000588b00780c */ /* 0x000fe40006fa4270 */
[C---:B------:R-:W-:Y:S02]  /*d160*/  ISETP.LT.OR P1, PT, R137.reuse, 0x39, P1 ;  /* 0x000000398900780c */ /* 0x040fe40000f21670 */
[----:B------:R-:W-:-:S02]  /*d170*/  ISETP.LT.OR P4, PT, R137, 0x52, P4 ;  /* 0x000000528900780c */ /* 0x000fc40002781670 */
[----:B------:R-:W-:Y:S02]  /*d180*/  FSEL R132, R132, -INF , !P1 ;  /* 0xff80000084847808 */ /* 0x000fe40004800000 */
[----:B------:R-:W-:Y:S02]  /*d190*/  ISETP.NE.AND P1, PT, R181, RZ, PT ;  /* 0x000000ffb500720c */ /* 0x000fe40003f25270 */
[----:B------:R-:W-:Y:S02]  /*d1a0*/  ISETP.LT.OR P5, PT, R137, 0x59, P5 ;  /* 0x000000598900780c */ /* 0x000fe40002fa1670 */
[----:B------:R-:W-:Y:S02]  /*d1b0*/  ISETP.GT.AND P1, PT, R139, 0x39, !P1 ;  /* 0x000000398b00780c */ /* 0x000fe40004f24270 */
[----:B-1----:R-:W-:Y:S02]  /*d1c0*/  FMNMX.FTZ R13, R3, R4, !PT ;  /* 0x00000004030d7209 */ /* 0x002fe40007810000 */
[----:B------:R-:W-:-:S02]  /*d1d0*/  ISETP.LT.OR P1, PT, R137, 0x3a, P1 ;  /* 0x0000003a8900780c */ /* 0x000fc40000f21670 */
[----:B------:R-:W-:Y:S01]  /*d1e0*/  FSEL R128, R128, -INF , !P4 ;  /* 0xff80000080807808 */ /* 0x000fe20006000000 */
[----:B------:R-:W1:Y:S01]  /*d1f0*/  SHFL.BFLY PT, R4, R13, 0x1, 0x1f ;  /* 0x0c201f000d047f89 */ /* 0x000e6200000e0000 */
[----:B------:R-:W-:Y:S02]  /*d200*/  FSEL R120, R131, -INF , !P1 ;  /* 0xff80000083787808 */ /* 0x000fe40004800000 */
[----:B------:R-:W-:Y:S02]  /*d210*/  ISETP.NE.AND P1, PT, R143, RZ, PT ;  /* 0x000000ff8f00720c */ /* 0x000fe40003f25270 */
[----:B------:R-:W-:Y:S02]  /*d220*/  R2UR UR4, R22 ;  /* 0x00000000160472ca */ /* 0x000fe400000e0000 */
[----:B------:R-:W-:-:S04]  /*d230*/  ISETP.GT.AND P1, PT, R139, 0x40, !P1 ;  /* 0x000000408b00780c */ /* 0x000fc80004f24270 */
[----:B------:R-:W-:-:S04]  /*d240*/  ISETP.LT.OR P1, PT, R137, 0x41, P1 ;  /* 0x000000418900780c */ /* 0x000fc80000f21670 */
[----:B------:R-:W-:Y:S02]  /*d250*/  FSEL R134, R134, -INF , !P1 ;  /* 0xff80000086867808 */ /* 0x000fe40004800000 */
[----:B------:R-:W-:-:S04]  /*d260*/  ISETP.NE.AND P1, PT, R183, RZ, PT ;  /* 0x000000ffb700720c */ /* 0x000fc80003f25270 */
[----:B------:R-:W-:Y:S02]  /*d270*/  ISETP.GT.AND P1, PT, R139, 0x41, !P1 ;  /* 0x000000418b00780c */ /* 0x000fe40004f24270 */
[----:B-1----:R-:W-:Y:S02]  /*d280*/  FMNMX.FTZ R4, R13, R4, !PT ;  /* 0x000000040d047209 */ /* 0x002fe40007810000 */
[----:B------:R-:W-:-:S03]  /*d290*/  ISETP.LT.OR P1, PT, R137, 0x42, P1 ;  /* 0x000000428900780c */ /* 0x000fc60000f21670 */
[----:B0-----:R-:W-:Y:S01]  /*d2a0*/  FMUL.FTZ R125, R4, R9 ;  /* 0x00000009047d7220 */ /* 0x001fe20000410000 */
        /* <DEDUP_REMOVED lines=21> */
[----:B------:R-:W-:Y:S01]  /*d400*/  FSEL R174, R127, -INF , !P3 ;  /* 0xff8000007fae7808 */ /* 0x000fe20005800000 */
        /* <DEDUP_REMOVED lines=11> */
[----:B------:R-:W-:Y:S01]  /*d4c0*/  FSEL R146, R4, RZ, P1 ;  /* 0x000000ff04927208 */ /* 0x000fe20000800000 */
[--C-:B------:R-:W-:Y:S01]  /*d4d0*/  FFMA.FTZ R135, R148, R9, -R125.reuse ;  /* 0x0000000994877223 */ /* 0x100fe2000001087d */
[----:B------:R-:W-:Y:S01]  /*d4e0*/  FMNMX.FTZ R3, R184, R3, !PT ;  /* 0x00000003b8037209 */ /* 0x000fe20007810000 */
[----:B------:R-:W-:Y:S01]  /*d4f0*/  MUFU.EX2 R176, R176 ;  /* 0x000000b000b07308 */ /* 0x000fe20000000800 */
        /* <DEDUP_REMOVED lines=21> */
[----:B------:R-:W-:Y:S01]  /*d650*/  FFMA.FTZ R141, R160, R9, -R125 ;  /* 0x00000009a08d7223 */ /* 0x000fe2000001087d */
[----:B------:R-:W-:Y:S01]  /*d660*/  FMNMX.FTZ R3, R126, R3, !PT ;  /* 0x000000037e037209 */ /* 0x000fe20007810000 */
[----:B------:R-:W-:Y:S01]  /*d670*/  MUFU.EX2 R21, R21 ;  /* 0x0000001500157308 */ /* 0x000fe20000000800 */
[----:B------:R-:W-:-:S02]  /*d680*/  LOP3.LUT P6, RZ, R207, 0x7f, RZ, 0xc0, !PT ;  /* 0x0000007fcfff7812 */ /* 0x000fc400078cc0ff */
        /* <DEDUP_REMOVED lines=26> */
[----:B0-----:R-:W-:Y:S01]  /*d830*/  FMNMX.FTZ R3, R0, R3, !PT ;  /* 0x0000000300037209 */ /* 0x001fe20007810000 */
[----:B------:R-:W-:Y:S01]  /*d840*/  FADD.FTZ R0, -R146, R11 ;  /* 0x0000000b92007221 */ /* 0x000fe20000010100 */
[-C--:B------:R-:W-:Y:S01]  /*d850*/  FFMA.FTZ R146, R166, R9.reuse, -R125 ;  /* 0x00000009a6927223 */ /* 0x080fe2000001087d */
[----:B------:R-:W-:Y:S01]  /*d860*/  IMAD.U32 R125, RZ, RZ, UR10 ;  /* 0x0000000aff7d7e24 */ /* 0x000fe2000f8e00ff */
[C---:B------:R-:W-:Y:S01]  /*d870*/  FSETP.NEU.FTZ.AND P1, PT, R3.reuse, -INF , PT ;  /* 0xff8000000300780b */ /* 0x040fe20003f3d000 */
[-C--:B------:R-:W-:Y:S01]  /*d880*/  FMUL.FTZ R11, R3, R9.reuse ;  /* 0x00000009030b7220 */ /* 0x080fe20000410000 */
[----:B------:R-:W-:Y:S01]  /*d890*/  FMUL.FTZ R0, R0, R9 ;  /* 0x0000000900007220 */ /* 0x000fe20000410000 */
[----:B------:R-:W-:Y:S01]  /*d8a0*/  MUFU.EX2 R140, R140 ;  /* 0x0000008c008c7308 */ /* 0x000fe20000000800 */
[----:B------:R-:W-:-:S02]  /*d8b0*/  @!P6 VIADD R125, R125, 0x30860 ;  /* 0x000308607d7de836 */ /* 0x000fc40000000000 */
[----:B------:R-:W-:-:S03]  /*d8c0*/  FSEL R11, R11, RZ, P1 ;  /* 0x000000ff0b0b7208 */ /* 0x000fc60000800000 */
[----:B------:R-:W-:Y:S02]  /*d8d0*/  @!P6 PRMT R125, RZ, 0x654, R125 ;  /* 0x00000654ff7de816 */ /* 0x000fe4000000007d */
[-CC-:B------:R-:W-:Y:S01]  /*d8e0*/  FFMA.FTZ R189, R123, R9.reuse, -R11.reuse ;  /* 0x000000097bbd7223 */ /* 0x180fe2000001080b */
[----:B------:R-:W-:Y:S01]  /*d8f0*/  FSEL R123, R3, RZ, P1 ;  /* 0x000000ff037b7208 */ /* 0x000fe20000800000 */
[----:B------:R-:W0:Y:S01]  /*d900*/  MUFU.EX2 R0, R0 ;  /* 0x0000000000007308 */ /* 0x000e220000000800 */
[-CC-:B------:R-:W-:Y:S01]  /*d910*/  FFMA.FTZ R191, R2, R9.reuse, -R11.reuse ;  /* 0x0000000902bf7223 */ /* 0x180fe2000001080b */
[-CC-:B------:R-:W-:Y:S01]  /*d920*/  FFMA.FTZ R148, R216, R9.reuse, -R11.reuse ;  /* 0x00000009d8947223 */ /* 0x180fe2000001080b */
[-CC-:B------:R-:W-:Y:S01]  /*d930*/  FFMA.FTZ R150, R214, R9.reuse, -R11.reuse ;  /* 0x00000009d6967223 */ /* 0x180fe2000001080b */
[----:B------:R-:W-:Y:S01]  /*d940*/  FADD.FTZ R2, -R123, R12 ;  /* 0x0000000c7b027221 */ /* 0x000fe20000010100 */
[-CC-:B------:R-:W-:Y:S01]  /*d950*/  FFMA.FTZ R185, R188, R9.reuse, -R11.reuse ;  /* 0x00000009bcb97223 */ /* 0x180fe2000001080b */
[-CC-:B------:R-:W-:Y:S01]  /*d960*/  FFMA.FTZ R152, R212, R9.reuse, -R11.reuse ;  /* 0x00000009d4987223 */ /* 0x180fe2000001080b */
[-CC-:B------:R-:W-:Y:S01]  /*d970*/  FFMA.FTZ R187, R184, R9.reuse, -R11.reuse ;  /* 0x00000009b8bb7223 */ /* 0x180fe2000001080b */
[-C--:B------:R-:W-:Y:S01]  /*d980*/  FMUL.FTZ R2, R2, R9.reuse ;  /* 0x0000000902027220 */ /* 0x080fe20000410000 */
[----:B------:R-:W-:Y:S01]  /*d990*/  MUFU.EX2 R189, R189 ;  /* 0x000000bd00bd7308 */ /* 0x000fe20000000800 */
        /* <DEDUP_REMOVED lines=8> */
[----:B0-----:R-:W-:Y:S01]  /*da20*/  FFMA.FTZ R123, R0, R8, R13 ;  /* 0x00000008007b7223 */ /* 0x001fe2000001000d */
[-CC-:B------:R-:W-:Y:S01]  /*da30*/  FFMA.FTZ R179, R132, R9.reuse, -R11.reuse ;  /* 0x0000000984b37223 */ /* 0x180fe2000001080b */
[-CC-:B------:R-:W-:Y:S01]  /*da40*/  FFMA.FTZ R120, R120, R9.reuse, -R11.reuse ;  /* 0x0000000978787223 */ /* 0x180fe2000001080b */
[-C--:B------:R-:W-:Y:S01]  /*da50*/  FFMA.FTZ R173, R134, R9.reuse, -R11 ;  /* 0x0000000986ad7223 */ /* 0x080fe2000001080b */
[----:B------:R-:W-:Y:S01]  /*da60*/  FADD.FTZ R8, R176, R123 ;  /* 0x0000007bb0087221 */ /* 0x000fe20000010000 */
[-CC-:B------:R-:W-:Y:S01]  /*da70*/  FFMA.FTZ R14, R14, R9.reuse, -R11.reuse ;  /* 0x000000090e0e7223 */ /* 0x180fe2000001080b */
[-CC-:B------:R-:W-:Y:S01]  /*da80*/  FFMA.FTZ R136, R136, R9.reuse, -R11.reuse ;  /* 0x0000000988887223 */ /* 0x180fe2000001080b */
[----:B------:R-:W0:Y:S01]  /*da90*/  MUFU.EX2 R148, R148 ;  /* 0x0000009400947308 */ /* 0x000e220000000800 */
[----:B------:R-:W-:Y:S01]  /*daa0*/  FADD.FTZ R123, R15, R8 ;  /* 0x000000080f7b7221 */ /* 0x000fe20000010000 */
[-CC-:B------:R-:W-:Y:S01]  /*dab0*/  FFMA.FTZ R122, R122, R9.reuse, -R11.reuse ;  /* 0x000000097a7a7223 */ /* 0x180fe2000001080b */
[-CC-:B------:R-:W-:Y:S01]  /*dac0*/  FFMA.FTZ R174, R174, R9.reuse, -R11.reuse ;  /* 0x00000009aeae7223 */ /* 0x180fe2000001080b */
[-C--:B------:R-:W-:Y:S01]  /*dad0*/  FFMA.FTZ R128, R128, R9.reuse, -R11 ;  /* 0x0000000980807223 */ /* 0x080fe2000001080b */
[----:B------:R-:W-:Y:S01]  /*dae0*/  FADD.FTZ R8, R168, R123 ;  /* 0x0000007ba8087221 */ /* 0x000fe20000010000 */
[-CC-:B------:R-:W-:Y:S01]  /*daf0*/  FFMA.FTZ R164, R164, R9.reuse, -R11.reuse ;  /* 0x00000009a4a47223 */ /* 0x180fe2000001080b */
[----:B------:R-:W-:Y:S01]  /*db00*/  FFMA.FTZ R11, R130, R9, -R11 ;  /* 0x00000009820b7223 */ /* 0x000fe2000001080b */
[----:B------:R-:W2:Y:S01]  /*db10*/  MUFU.EX2 R191, R191 ;  /* 0x000000bf00bf7308 */ /* 0x000ea20000000800 */
[----:B-1----:R-:W-:Y:S01]  /*db20*/  FFMA.FTZ R5, R2, R5, R189 ;  /* 0x0000000502057223 */ /* 0x002fe200000100bd */
[----:B------:R-:W-:Y:S01]  /*db30*/  FADD.FTZ R123, R21, R8 ;  /* 0x00000008157b7221 */ /* 0x000fe20000010000 */
[----:B------:R-:W-:Y:S01]  /*db40*/  F2FP.BF16.F32.PACK_AB R188, R176, R13 ;  /* 0x0000000db0bc723e */ /* 0x000fe200000010ff */
[----:B------:R1:W-:Y:S01]  /*db50*/  @!P6 SYNCS.ARRIVE.TRANS64.RED.A1T0 RZ, [R125+URZ], RZ ;  /* 0x000000ff7dffe9a7 */ /* 0x0003e2000810043f */
[----:B------:R-:W-:Y:S01]  /*db60*/  ISETP.GT.AND P1, PT, R10, UR4, PT ;  /* 0x000000040a007c0c */ /* 0x000fe2000bf24270 */
[----:B------:R-:W-:Y:S01]  /*db70*/  FADD.FTZ R124, R170, R123 ;  /* 0x0000007baa7c7221 */ /* 0x000fe20000010000 */
[----:B------:R-:W-:Y:S01]  /*db80*/  UMOV UR4, UR37 ;  /* 0x0000002500047c82 */ /* 0x000fe20008000000 */
[----:B------:R-:W3:Y:S01]  /*db90*/  MUFU.EX2 R150, R150 ;  /* 0x0000009600967308 */ /* 0x000ee20000000800 */
[----:B0-----:R-:W-:Y:S01]  /*dba0*/  FADD.FTZ R8, R148, R5 ;  /* 0x0000000594087221 */ /* 0x001fe20000010000 */
[----:B------:R-:W-:Y:S01]  /*dbb0*/  FADD.FTZ R123, R121, R124 ;  /* 0x0000007c797b7221 */ /* 0x000fe20000010000 */
[----:B------:R-:W-:Y:S01]  /*dbc0*/  F2FP.BF16.F32.PACK_AB R184, R170, R21 ;  /* 0x00000015aab8723e */ /* 0x000fe200000010ff */
[----:B------:R-:W-:Y:S01]  /*dbd0*/  VIADD R10, R10, 0xffffffff ;  /* 0xffffffff0a0a7836 */ /* 0x000fe20000000000 */
[C---:B------:R-:W-:Y:S01]  /*dbe0*/  F2FP.BF16.F32.PACK_AB R186, R172.reuse, R121 ;  /* 0x00000079acba723e */ /* 0x040fe200000010ff */
[----:B------:R-:W-:Y:S01]  /*dbf0*/  FADD.FTZ R123, R172, R123 ;  /* 0x0000007bac7b7221 */ /* 0x000fe20000010000 */
[----:B------:R-:W-:Y:S01]  /*dc00*/  F2FP.BF16.F32.PACK_AB R176, R138, R131 ;  /* 0x000000838ab0723e */ /* 0x000fe200000010ff */
[----:B------:R-:W0:Y:S01]  /*dc10*/  MUFU.EX2 R185, R185 ;  /* 0x000000b900b97308 */ /* 0x000e220000000800 */
[----:B--2---:R-:W-:Y:S01]  /*dc20*/  FADD.FTZ R5, R191, R8 ;  /* 0x00000008bf057221 */ /* 0x004fe20000010000 */
[----:B------:R-:W-:Y:S01]  /*dc30*/  FADD.FTZ R124, R180, R123 ;  /* 0x0000007bb47c7221 */ /* 0x000fe20000010000 */
[----:B------:R-:W-:-:S02]  /*dc40*/  F2FP.BF16.F32.PACK_AB R180, R127, R180 ;  /* 0x000000b47fb4723e */ /* 0x000fc400000010ff */
[----:B------:R-:W-:Y:S01]  /*dc50*/  F2FP.BF16.F32.PACK_AB R172, R140, R135 ;  /* 0x000000878cac723e */ /* 0x000fe200000010ff */
[----:B------:R-:W-:Y:S01]  /*dc60*/  FADD.FTZ R123, R127, R124 ;  /* 0x0000007c7f7b7221 */ /* 0x000fe20000010000 */
[----:B------:R-:W-:Y:S01]  /*dc70*/  F2FP.BF16.F32.PACK_AB R189, R148, R189 ;  /* 0x000000bd94bd723e */ /* 0x000fe200000010ff */
[----:B------:R-:W2:Y:S01]  /*dc80*/  MUFU.EX2 R152, R152 ;  /* 0x0000009800987308 */ /* 0x000ea20000000800 */
[----:B---3--:R-:W-:Y:S01]  /*dc90*/  FADD.FTZ R8, R150, R5 ;  /* 0x0000000596087221 */ /* 0x008fe20000010000 */
[----:B------:R-:W-:Y:S01]  /*dca0*/  FADD.FTZ R124, R182, R123 ;  /* 0x0000007bb67c7221 */ /* 0x000fe20000010000 */
[C---:B------:R-:W-:Y:S02]  /*dcb0*/  F2FP.BF16.F32.PACK_AB R182, R129.reuse, R182 ;  /* 0x000000b681b6723e */ /* 0x040fe400000010ff */
[----:B------:R-:W-:Y:S01]  /*dcc0*/  F2FP.BF16.F32.PACK_AB R191, R150, R191 ;  /* 0x000000bf96bf723e */ /* 0x000fe200000010ff */
[----:B------:R-:W-:Y:S02]  /*dcd0*/  FADD.FTZ R124, R129, R124 ;  /* 0x0000007c817c7221 */ /* 0x000fe40000010000 */
[----:B------:R-:W3:Y:S01]  /*dce0*/  MUFU.EX2 R187, R187 ;  /* 0x000000bb00bb7308 */ /* 0x000ee20000000800 */
[----:B0-----:R-:W-:Y:S01]  /*dcf0*/  FADD.FTZ R5, R185, R8 ;  /* 0x00000008b9057221 */ /* 0x001fe20000010000 */
[----:B------:R-:W-:-:S04]  /*dd00*/  FADD.FTZ R123, R131, R124 ;  /* 0x0000007c837b7221 */ /* 0x000fc80000010000 */
[----:B------:R-:W-:Y:S02]  /*dd10*/  FADD.FTZ R123, R138, R123 ;  /* 0x0000007b8a7b7221 */ /* 0x000fe40000010000 */
[----:B------:R-:W0:Y:S01]  /*dd20*/  MUFU.EX2 R154, R154 ;  /* 0x0000009a009a7308 */ /* 0x000e220000000800 */
[----:B--2---:R-:W-:Y:S01]  /*dd30*/  FADD.FTZ R8, R152, R5 ;  /* 0x0000000598087221 */ /* 0x004fe20000010000 */
[----:B------:R-:W-:Y:S01]  /*dd40*/  FADD.FTZ R124, R178, R123 ;  /* 0x0000007bb27c7221 */ /* 0x000fe20000010000 */
[C---:B------:R-:W-:Y:S02]  /*dd50*/  F2FP.BF16.F32.PACK_AB R178, R133.reuse, R178 ;  /* 0x000000b285b2723e */ /* 0x040fe400000010ff */
[----:B------:R-:W-:Y:S01]  /*dd60*/  F2FP.BF16.F32.PACK_AB R185, R152, R185 ;  /* 0x000000b998b9723e */ /* 0x000fe200000010ff */
[----:B------:R-:W-:Y:S02]  /*dd70*/  FADD.FTZ R124, R133, R124 ;  /* 0x0000007c857c7221 */ /* 0x000fe40000010000 */
[----:B------:R-:W2:Y:S01]  /*dd80*/  MUFU.EX2 R181, R181 ;  /* 0x000000b500b57308 */ /* 0x000ea20000000800 */
[----:B---3--:R-:W-:Y:S01]  /*dd90*/  FADD.FTZ R5, R187, R8 ;  /* 0x00000008bb057221 */ /* 0x008fe20000010000 */
[----:B------:R-:W-:-:S04]  /*dda0*/  FADD.FTZ R123, R135, R124 ;  /* 0x0000007c877b7221 */ /* 0x000fc80000010000 */
[----:B------:R-:W-:Y:S02]  /*ddb0*/  FADD.FTZ R124, R140, R123 ;  /* 0x0000007b8c7c7221 */ /* 0x000fe40000010000 */
[----:B------:R-:W3:Y:S01]  /*ddc0*/  MUFU.EX2 R156, R156 ;  /* 0x0000009c009c7308 */ /* 0x000ee20000000800 */
[C---:B0-----:R-:W-:Y:S01]  /*ddd0*/  FADD.FTZ R8, R154.reuse, R5 ;  /* 0x000000059a087221 */ /* 0x041fe20000010000 */
[----:B------:R-:W-:-:S06]  /*dde0*/  F2FP.BF16.F32.PACK_AB R187, R154, R187 ;  /* 0x000000bb9abb723e */ /* 0x000fcc00000010ff */
[----:B------:R-:W0:Y:S01]  /*ddf0*/  MUFU.EX2 R183, R183 ;  /* 0x000000b700b77308 */ /* 0x000e220000000800 */
[----:B--2---:R-:W-:-:S07]  /*de00*/  FADD.FTZ R5, R181, R8 ;  /* 0x00000008b5057221 */ /* 0x004fce0000010000 */
[----:B------:R2:W4:Y:S01]  /*de10*/  MUFU.EX2 R12, R190 ;  /* 0x000000be000c7308 */ /* 0x0005220000000800 */
[C---:B---3--:R-:W-:Y:S01]  /*de20*/  FADD.FTZ R8, R156.reuse, R5 ;  /* 0x000000059c087221 */ /* 0x048fe20000010000 */
[----:B------:R-:W-:-:S06]  /*de30*/  F2FP.BF16.F32.PACK_AB R181, R156, R181 ;  /* 0x000000b59cb5723e */ /* 0x000fcc00000010ff */
[----:B------:R-:W3:Y:S01]  /*de40*/  MUFU.EX2 R177, R177 ;  /* 0x000000b100b17308 */ /* 0x000ee20000000800 */
[----:B0-----:R-:W-:Y:S01]  /*de50*/  FADD.FTZ R5, R183, R8 ;  /* 0x00000008b7057221 */ /* 0x001fe20000010000 */
[----:B--2---:R-:W-:-:S06]  /*de60*/  F2FP.BF16.F32.PACK_AB R190, R168, R15 ;  /* 0x0000000fa8be723e */ /* 0x004fcc00000010ff */
[----:B------:R-:W0:Y:S01]  /*de70*/  MUFU.EX2 R20, R20 ;  /* 0x0000001400147308 */ /* 0x000e220000000800 */
[C---:B----4-:R-:W-:Y:S01]  /*de80*/  FADD.FTZ R8, R12.reuse, R5 ;  /* 0x000000050c087221 */ /* 0x050fe20000010000 */
        /* <DEDUP_REMOVED lines=16> */
[----:B------:R-:W-:-:S06]  /*df90*/  F2FP.BF16.F32.PACK_AB R173, R14, R173 ;  /* 0x000000ad0ead723e */ /* 0x000fcc00000010ff */
[----:B------:R-:W2:Y:S01]  /*dfa0*/  MUFU.EX2 R175, R122 ;  /* 0x0000007a00af7308 */ /* 0x000ea20000000800 */
[----:B---3--:R-:W-:-:S07]  /*dfb0*/  FADD.FTZ R5, R136, R5 ;  /* 0x0000000588057221 */ /* 0x008fce0000010000 */
[----:B------:R-:W3:Y:S01]  /*dfc0*/  MUFU.EX2 R142, R142 ;  /* 0x0000008e008e7308 */ /* 0x000ee20000000800 */
[----:B0-----:R-:W-:-:S07]  /*dfd0*/  FADD.FTZ R13, R137, R124 ;  /* 0x0000007c890d7221 */ /* 0x001fce0000010000 */
[----:B------:R0:W4:Y:S01]  /*dfe0*/  MUFU.EX2 R126, R174 ;  /* 0x000000ae007e7308 */ /* 0x0001220000000800 */
[C---:B--2---:R-:W-:Y:S01]  /*dff0*/  FADD.FTZ R5, R175.reuse, R5 ;  /* 0x00000005af057221 */ /* 0x044fe20000010000 */
[----:B------:R-:W-:-:S06]  /*e000*/  F2FP.BF16.F32.PACK_AB R175, R175, R136 ;  /* 0x00000088afaf723e */ /* 0x000fcc00000010ff */
[----:B------:R-:W2:Y:S01]  /*e010*/  MUFU.EX2 R139, R139 ;  /* 0x0000008b008b7308 */ /* 0x000ea20000000800 */
[C---:B---3--:R-:W-:Y:S01]  /*e020*/  FADD.FTZ R122, R142.reuse, R13 ;  /* 0x0000000d8e7a7221 */ /* 0x048fe20000010000 */
[----:B0-----:R-:W-:-:S06]  /*e030*/  F2FP.BF16.F32.PACK_AB R174, R142, R137 ;  /* 0x000000898eae723e */ /* 0x001fcc00000010ff */
[----:B------:R-:W0:Y:S01]  /*e040*/  MUFU.EX2 R128, R128 ;  /* 0x0000008000807308 */ /* 0x000e220000000800 */
[----:B----4-:R-:W-:-:S07]  /*e050*/  FADD.FTZ R5, R126, R5 ;  /* 0x000000057e057221 */ /* 0x010fce0000010000 */
[----:B------:R-:W3:Y:S01]  /*e060*/  MUFU.EX2 R144, R144 ;  /* 0x0000009000907308 */ /* 0x000ee20000000800 */
[----:B--2---:R-:W-:-:S07]  /*e070*/  FADD.FTZ R13, R139, R122 ;  /* 0x0000007a8b0d7221 */ /* 0x004fce0000010000 */
[----:B------:R-:W2:Y:S01]  /*e080*/  MUFU.EX2 R164, R164 ;  /* 0x000000a400a47308 */ /* 0x000ea20000000800 */
[C---:B0-----:R-:W-:Y:S01]  /*e090*/  FADD.FTZ R5, R128.reuse, R5 ;  /* 0x0000000580057221 */ /* 0x041fe20000010000 */
[----:B------:R-:W-:-:S06]  /*e0a0*/  F2FP.BF16.F32.PACK_AB R169, R128, R126 ;  /* 0x0000007e80a9723e */ /* 0x000fcc00000010ff */
[----:B------:R-:W0:Y:S01]  /*e0b0*/  MUFU.EX2 R141, R141 ;  /* 0x0000008d008d7308 */ /* 0x000e220000000800 */
[C---:B---3--:R-:W-:Y:S01]  /*e0c0*/  FADD.FTZ R8, R144.reuse, R13 ;  /* 0x0000000d90087221 */ /* 0x048fe20000010000 */
[----:B------:R-:W-:-:S06]  /*e0d0*/  F2FP.BF16.F32.PACK_AB R168, R144, R139 ;  /* 0x0000008b90a8723e */ /* 0x000fcc00000010ff */
[----:B------:R-:W3:Y:S01]  /*e0e0*/  MUFU.EX2 R11, R11 ;  /* 0x0000000b000b7308 */ /* 0x000ee20000000800 */
[----:B--2---:R-:W-:-:S07]  /*e0f0*/  FADD.FTZ R5, R164, R5 ;  /* 0x00000005a4057221 */ /* 0x004fce0000010000 */
[----:B------:R-:W2:Y:S01]  /*e100*/  MUFU.EX2 R146, R146 ;  /* 0x0000009200927308 */ /* 0x000ea20000000800 */
[----:B0-----:R-:W-:Y:S01]  /*e110*/  FADD.FTZ R13, R141, R8 ;  /* 0x000000088d0d7221 */ /* 0x001fe20000010000 */
[C---:B---3--:R-:W-:Y:S01]  /*e120*/  FADD.FTZ R5, R11.reuse, R5 ;  /* 0x000000050b057221 */ /* 0x048fe20000010000 */
[----:B------:R-:W-:Y:S01]  /*e130*/  F2FP.BF16.F32.PACK_AB R171, R11, R164 ;  /* 0x000000a40bab723e */ /* 0x000fe200000010ff */
[----:B------:R-:W-:Y:S02]  /*e140*/  IMAD.MOV.U32 R11, RZ, RZ, R4 ;  /* 0x000000ffff0b7224 */ /* 0x000fe400078e0004 */
[C---:B--2---:R-:W-:Y:S01]  /*e150*/  FADD.FTZ R8, R146.reuse, R13 ;  /* 0x0000000d92087221 */ /* 0x044fe20000010000 */
[----:B------:R-:W-:Y:S01]  /*e160*/  F2FP.BF16.F32.PACK_AB R170, R146, R141 ;  /* 0x0000008d92aa723e */ /* 0x000fe200000010ff */
[----:B-1----:R-:W-:Y:S06]  /*e170*/  @P1 BRA `(.L_x_4614) ;  /* 0xffffffc800a81947 */ /* 0x002fec000383ffff */
.L_x_4597:
        /* <DEDUP_REMOVED lines=99> */
.L_x_4615:
[----:B------:R-:W-:Y:S01]  /*e7b0*/  ULEA UR5, UR37, UR38, 0x3 ;  /* 0x0000002625057291 */ /* 0x000fe2000f8e183f */
[----:B------:R-:W-:-:S05]  /*e7c0*/  IMAD.U32 R0, RZ, RZ, UR36 ;  /* 0x00000024ff007e24 */ /* 0x000fca000f8e00ff */
[----:B------:R-:W-:-:S04]  /*e7d0*/  SHF.L.U32 R0, R0, 0x1f, RZ ;  /* 0x0000001f00007819 */ /* 0x000fc800000006ff */
[----:B------:R0:W1:Y:S01]  /*e7e0*/  SYNCS.PHASECHK.TRANS64.TRYWAIT P1, [UR5+0x30850], R0 ;  /* 0x03085000ff0075a7 */ /* 0x0000620008020145 */
[----:B------:R-:W-:Y:S05]  /*e7f0*/  @!P0 BRA `(.L_x_4616) ;  /* 0x0000000000048947 */ /* 0x000fea0003800000 */
[----:B------:R-:W-:Y:S01]  /*e800*/  BPT.TRAP 0x1 ;  /* 0x000000040000795c */ /* 0x000fe20000300000 */
.L_x_4616:
[----:B-1----:R-:W-:Y:S05]  /*e810*/  @P1 BRA `(.L_x_4617) ;  /* 0x0000000000081947 */ /* 0x002fea0003800000 */
[----:B------:R-:W1:Y:S02]  /*e820*/  SYNCS.PHASECHK.TRANS64.TRYWAIT P0, [UR5+0x30850], R0 ;  /* 0x03085000ff0075a7 */ /* 0x000e640008000145 */
[----:B-1----:R-:W-:Y:S05]  /*e830*/  @!P0 BRA `(.L_x_4618) ;  /* 0x0000008400448947 */ /* 0x002fea0003800000 */
.L_x_4617:
[----:B------:R-:W-:Y:S01]  /*e840*/  UIADD3 UR38, UR38, 0x400, URZ ;  /* 0x0000040026267890 */ /* 0x000fe2000fffe03f */
[----:B------:R-:W-:Y:S01]  /*e850*/  WARPGROUP.ARRIVE ;  /* 0x00000000000079c5 */ /* 0x000fe20000000000 */
[----:B------:R-:W-:Y:S01]  /*e860*/  UMOV UR7, 0x40000040 ;  /* 0x4000004000077882 */ /* 0x000fe20000000000 */
[----:B-1----:R-:W1:Y:S01]  /*e870*/  SHFL.BFLY PT, R7, R8, 0x2, 0x1f ;  /* 0x0c401f0008077f89 */ /* 0x002e6200000e0000 */
[----:B------:R-:W-:Y:S01]  /*e880*/  USHF.R.U32.HI UR38, URZ, 0x4, UR38 ;  /* 0x000000043f267899 */ /* 0x000fe20008011626 */
[----:B------:R-:W-:Y:S01]  /*e890*/  IMAD.MOV.U32 R16, RZ, RZ, RZ ;  /* 0x000000ffff107224 */ /* 0x000fe200078e00ff */
[----:B------:R-:W-:Y:S01]  /*e8a0*/  R2UR UR8, R197 ;  /* 0x00000000c50872ca */ /* 0x000fe200000e0000 */
[----:B0-----:R-:W0:Y:S01]  /*e8b0*/  SHFL.BFLY PT, R0, R5, 0x2, 0x1f ;  /* 0x0c401f0005007f89 */ /* 0x001e2200000e0000 */
[----:B------:R-:W-:Y:S01]  /*e8c0*/  ULOP3.LUT UR38, UR38, 0x3fff, URZ, 0xc0, !UPT ;  /* 0x00003fff26267892 */ /* 0x000fe2000f8ec03f */
[----:B------:R-:W-:Y:S01]  /*e8d0*/  IMAD.U32 R12, RZ, RZ, UR5 ;  /* 0x00000005ff0c7e24 */ /* 0x000fe2000f8e00ff */
[----:B------:R-:W2:Y:S02]  /*e8e0*/  S2R R13, SR_TID.X ;  /* 0x00000000000d7919 */ /* 0x000ea40000002100 */
[----:B------:R-:W-:-:S04]  /*e8f0*/  ULOP3.LUT UR4, UR38, 0x3000000, URZ, 0xfc, !UPT ;  /* 0x0300000026047892 */ /* 0x000fc8000f8efc3f */
[----:B------:R-:W-:Y:S02]  /*e900*/  UIMAD UR4, UR37, 0x900, UR4 ;  /* 0x00000900250478a4 */ /* 0x000fe4000f8e0204 */
[----:B------:R-:W-:Y:S02]  /*e910*/  UIADD3 UR37, UR37, 0x1, URZ ;  /* 0x0000000125257890 */ /* 0x000fe4000fffe03f */
[----:B------:R-:W-:Y:S02]  /*e920*/  UIADD3 UR8, UR8, 0x1, URZ ;  /* 0x0000000108087890 */ /* 0x000fe4000fffe03f */
[----:B------:R-:W-:Y:S01]  /*e930*/  UISETP.NE.AND UP0, UPT, UR37, 0x2, UPT ;  /* 0x000000022500788c */ /* 0x000fe2000bf05270 */
[----:B------:R-:W-:Y:S02]  /*e940*/  UMOV UR6, UR4 ;  /* 0x0000000400067c82 */ /* 0x000fe40008000000 */
[----:B------:R-:W-:Y:S01]  /*e950*/  HGMMA.64x192x16.F32.BF16 R24, R188, gdesc[UR4].tnspB, R24, gsb0 ;  /* 0x42e00004bc187df0 */ /* 0x000fe20008001818 */
[----:B------:R-:W-:Y:S01]  /*e960*/  UIADD3 UR6, UR4, 0x80, URZ ;  /* 0x0000008004067890 */ /* 0x000fe2000fffe03f */
[----:B-1----:R-:W-:Y:S01]  /*e970*/  FADD.FTZ R7, R7, R8 ;  /* 0x0000000807077221 */ /* 0x002fe20000010000 */
[----:B------:R-:W-:Y:S01]  /*e980*/  UMOV UR7, 0x40000040 ;  /* 0x4000004000077882 */ /* 0x000fe20000000000 */
[----:B------:R-:W-:-:S02]  /*e990*/  IMAD.U32 R197, RZ, RZ, UR8 ;  /* 0x00000008ffc57e24 */ /* 0x000fc4000f8e00ff */
[----:B0-----:R-:W-:Y:S01]  /*e9a0*/  FADD.FTZ R2, R0, R5 ;  /* 0x0000000500027221 */ /* 0x001fe20000010000 */
[----:B------:R-:W-:Y:S01]  /*e9b0*/  IMAD.MOV.U32 R5, RZ, RZ, RZ ;  /* 0x000000ffff057224 */ /* 0x000fe200078e00ff */
[----:B------:R-:W0:Y:S01]  /*e9c0*/  SHFL.BFLY PT, R0, R7, 0x1, 0x1f ;  /* 0x0c201f0007007f89 */ /* 0x000e2200000e0000 */
[----:B------:R-:W-:-:S03]  /*e9d0*/  USEL UR37, UR37, URZ, UP0 ;  /* 0x0000003f25257287 */ /* 0x000fc60008000000 */
[----:B------:R-:W1:Y:S01]  /*e9e0*/  SHFL.BFLY PT, R11, R2, 0x1, 0x1f ;  /* 0x0c201f00020b7f89 */ /* 0x000e6200000e0000 */
[----:B--2---:R-:W-:Y:S01]  /*e9f0*/  LOP3.LUT P2, RZ, R13, 0x7f, RZ, 0xc0, !PT ;  /* 0x0000007f0dff7812 */ /* 0x004fe2000784c0ff */
[----:B0-----:R-:W-:Y:S01]  /*ea00*/  FADD.FTZ R10, R7, R0 ;  /* 0x00000000070a7221 */ /* 0x001fe20000010000 */
[----:B------:R-:W-:Y:S02]  /*ea10*/  IMAD.MOV.U32 R0, RZ, RZ, -0x800000 ;  /* 0xff800000ff007424 */ /* 0x000fe400078e00ff */
[----:B-1----:R-:W-:Y:S02]  /*ea20*/  FADD.FTZ R11, R2, R11 ;  /* 0x0000000b020b7221 */ /* 0x002fe40000010000 */
[----:B------:R-:W-:Y:S01]  /*ea30*/  FSETP.NE.FTZ.AND P0, PT, R10, RZ, PT ;  /* 0x000000ff0a00720b */ /* 0x000fe20003f15000 */
[----:B------:R-:W-:Y:S02]  /*ea40*/  IMAD.MOV.U32 R2, RZ, RZ, -0x800000 ;  /* 0xff800000ff027424 */ /* 0x000fe400078e00ff */
[----:B------:R-:W-:-:S10]  /*ea50*/  FSETP.NE.FTZ.AND P1, PT, R11, RZ, PT ;  /* 0x000000ff0b00720b */ /* 0x000fd40003f35000 */
[----:B------:R-:W0:Y:S01]  /*ea60*/  @P0 MUFU.LG2 R6, R10 ;  /* 0x0000000a00060308 */ /* 0x000e220000000c00 */
[C---:B------:R-:W-:Y:S02]  /*ea70*/  @P0 FMUL.FTZ R7, R9.reuse, 0.69314718246459960938 ;  /* 0x3f31721809070820 */ /* 0x040fe40000410000 */
[----:B------:R-:W-:Y:S01]  /*ea80*/  @P1 FMUL.FTZ R13, R9, 0.69314718246459960938 ;  /* 0x3f317218090d1820 */ /* 0x000fe20000410000 */
[----:B------:R-:W-:-:S04]  /*ea90*/  @!P2 VIADD R9, R12, 0x30860 ;  /* 0x000308600c09a836 */ /* 0x000fc80000000000 */
[----:B------:R-:W1:Y:S08]  /*eaa0*/  @P1 MUFU.LG2 R8, R11 ;  /* 0x0000000b00081308 */ /* 0x000e700000000c00 */
[----:B------:R-:W2:Y:S01]  /*eab0*/  @P0 MUFU.RCP R5, R10 ;  /* 0x0000000a00050308 */ /* 0x000ea20000001000 */
[----:B0-----:R-:W-:-:S04]  /*eac0*/  @P0 FMUL.FTZ R6, R6, 0.69314718246459960938 ;  /* 0x3f31721806060820 */ /* 0x001fc80000410000 */
[----:B------:R-:W-:Y:S01]  /*ead0*/  @P0 FFMA.FTZ R2, R7, R4, R6 ;  /* 0x0000000407020223 */ /* 0x000fe20000010006 */
[----:B------:R-:W-:Y:S02]  /*eae0*/  @!P2 PRMT R7, RZ, 0x654, R9 ;  /* 0x00000654ff07a816 */ /* 0x000fe40000000009 */
[----:B------:R-:W0:Y:S01]  /*eaf0*/  @P1 MUFU.RCP R16, R11 ;  /* 0x0000000b00101308 */ /* 0x000e220000001000 */
[----:B-1----:R-:W-:Y:S01]  /*eb00*/  @P1 FMUL.FTZ R8, R8, 0.69314718246459960938 ;  /* 0x3f31721808081820 */ /* 0x002fe20000410000 */
[----:B------:R-:W-:-:S03]  /*eb10*/  PLOP3.LUT P0, PT, PT, PT, PT, 0x8, 0x0 ;  /* 0x000000000000781c */ /* 0x000fc60003f0e170 */
        /* <DEDUP_REMOVED lines=21> */
[----:B------:R-:W-:Y:S01]  /*ec70*/  UMOV UR7, 0x40000040 ;  /* 0x4000004000077882 */ /* 0x000fe20000000000 */
[----:B------:R-:W-:-:S04]  /*ec80*/  USEL UR4, URZ, 0x1, UP0 ;  /* 0x000000013f047887 */ /* 0x000fc80008000000 */
[----:B------:R-:W-:Y:S01]  /*ec90*/  ULOP3.LUT UR36, UR36, UR4, URZ, 0x3c, !UPT ;  /* 0x0000000424247292 */ /* 0x000fe2000f8e3c3f */
[----:B------:R-:W-:Y:S02]  /*eca0*/  WARPGROUP.DEPBAR.LE gsb0, 0x0 ;  /* 0x00008000000079c5 */ /* 0x000fe40000010000 */
[----:B------:R-:W-:-:S10]  /*ecb0*/  WARPGROUP.ARRIVE ;  /* 0x00000000000079c5 */ /* 0x000fd40000000000 */
[----:B------:R-:W-:Y:S03]  /*ecc0*/  HGMMA.64x192x16.F32.BF16 R24, R168, gdesc[UR4].tnspB, R24, gsb0 ;  /* 0x42e00004a8187df0 */ /* 0x000fe60008001818 */
[----:B------:R-:W-:Y:S02]  /*ecd0*/  WARPGROUP.DEPBAR.LE gsb0, 0x0 ;  /* 0x00008000000079c5 */ /* 0x000fe40000010000 */
[-C--:B--2---:R-:W-:Y:S01]  /*ece0*/  FMUL.FTZ R4, R24, R5.reuse ;  /* 0x0000000518047220 */ /* 0x084fe20000410000 */
        /* <DEDUP_REMOVED lines=96> */
.L_x_4548:
        /* <DEDUP_REMOVED lines=10> */
[----:B------:R-:W-:Y:S01]  /*f390*/  F2FP.BF16.F32.PACK_AB R6, R29, R6 ;  /* 0x000000061d06723e */ /* 0x000fe200000010ff */
[----:B------:R-:W-:Y:S01]  /*f3a0*/  ULDC.64 UR8, c[0x0][0xb90] ;  /* 0x0002e40000087ab9 */ /* 0x000fe20000000a00 */
[----:B------:R-:W-:Y:S01]  /*f3b0*/  F2FP.BF16.F32.PACK_AB R4, R25, R4 ;  /* 0x000000041904723e */ /* 0x000fe200000010ff */
[----:B------:R-:W-:Y:S01]  /*f3c0*/  ULDC.64 UR14, c[0x0][0x208] ;  /* 0x00008200000e7ab9 */ /* 0x000fe20000000a00 */
[----:B------:R-:W-:Y:S02]  /*f3d0*/  R2UR UR11, R194 ;  /* 0x00000000c20b72ca */ /* 0x000fe400000e0000 */
[----:B------:R-:W-:Y:S02]  /*f3e0*/  R2UR UR13, R195 ;  /* 0x00000000c30d72ca */ /* 0x000fe400000e0000 */
[----:B------:R-:W-:Y:S02]  /*f3f0*/  F2FP.BF16.F32.PACK_AB R5, R150, R5 ;  /* 0x000000059605723e */ /* 0x000fe400000010ff */
[----:B------:R-:W-:-:S02]  /*f400*/  F2FP.BF16.F32.PACK_AB R7, R152, R7 ;  /* 0x000000079807723e */ /* 0x000fc400000010ff */
[----:B------:R-:W-:Y:S02]  /*f410*/  F2FP.BF16.F32.PACK_AB R10, R11, R10 ;  /* 0x0000000a0b0a723e */ /* 0x000fe400000010ff */
[----:B------:R-:W-:Y:S02]  /*f420*/  F2FP.BF16.F32.PACK_AB R8, R15, R8 ;  /* 0x000000080f08723e */ /* 0x000fe400000010ff */
[----:B------:R-:W-:Y:S01]  /*f430*/  F2FP.BF16.F32.PACK_AB R11, R147, R140 ;  /* 0x0000008c930b723e */ /* 0x000fe200000010ff */
[----:B------:R-:W-:Y:S01]  /*f440*/  USHF.R.S32.HI UR10, URZ, 0x1f, UR11 ;  /* 0x0000001f3f0a7899 */ /* 0x000fe2000801140b */
[----:B------:R-:W-:Y:S01]  /*f450*/  F2FP.BF16.F32.PACK_AB R12, R13, R12 ;  /* 0x0000000c0d0c723e */ /* 0x000fe200000010ff */
[----:B------:R-:W-:Y:S01]  /*f460*/  UIMAD.WIDE.U32 UR6, UR11, UR8, URZ ;  /* 0x000000080b0672a5 */ /* 0x000fe2000f8e003f */
[----:B------:R-:W-:Y:S01]  /*f470*/  F2FP.BF16.F32.PACK_AB R13, R144, R139 ;  /* 0x0000008b900d723e */ /* 0x000fe200000010ff */
[----:B------:R-:W-:Y:S01]  /*f480*/  UIMAD UR5, UR10, UR8, URZ ;  /* 0x000000080a0572a4 */ /* 0x000fe2000f8e023f */
[----:B------:R-:W-:Y:S01]  /*f490*/  F2FP.BF16.F32.PACK_AB R14, R53, R14 ;  /* 0x0000000e350e723e */ /* 0x000fe200000010ff */
[----:B------:R-:W-:Y:S01]  /*f4a0*/  USHF.R.S32.HI UR12, URZ, 0x1f, UR13 ;  /* 0x0000001f3f0c7899 */ /* 0x000fe2000801140d */
[----:B------:R-:W-:Y:S01]  /*f4b0*/  F2FP.BF16.F32.PACK_AB R15, R145, R138 ;  /* 0x0000008a910f723e */ /* 0x000fe200000010ff */
[----:B------:R-:W-:Y:S01]  /*f4c0*/  UIMAD UR5, UR11, UR9, UR5 ;  /* 0x000000090b0572a4 */ /* 0x000fe2000f8e0205 */
[----:B------:R-:W-:-:S02]  /*f4d0*/  F2FP.BF16.F32.PACK_AB R24, R57, R24 ;  /* 0x000000183918723e */ /* 0x000fc400000010ff */
[----:B------:R-:W-:Y:S01]  /*f4e0*/  ULDC.64 UR8, c[0x0][0xb98] ;  /* 0x0002e60000087ab9 */ /* 0x000fe20000000a00 */
[----:B------:R-:W-:Y:S01]  /*f4f0*/  UIADD3 UR7, UR7, UR5, URZ ;  /* 0x0000000507077290 */ /* 0x000fe2000fffe03f */
[----:B------:R-:W-:Y:S01]  /*f500*/  F2FP.BF16.F32.PACK_AB R96, R97, R96 ;  /* 0x000000606160723e */ /* 0x000fe200000010ff */
[----:B------:R-:W-:Y:S01]  /*f510*/  UIMAD UR5, UR12, UR8, URZ ;  /* 0x000000080c0572a4 */ /* 0x000fe2000f8e023f */
[----:B------:R-:W-:Y:S02]  /*f520*/  MOV R48, R16 ;  /* 0x0000001000307202 */ /* 0x000fe40000000f00 */
[----:B0-----:R-:W-:Y:S01]  /*f530*/  MOV R49, R21 ;  /* 0x0000001500317202 */ /* 0x001fe20000000f00 */
[----:B------:R-:W-:Y:S01]  /*f540*/  IMAD R21, R196, 0x40, R19 ;  /* 0x00000040c4157824 */ /* 0x000fe200078e0213 */
[----:B------:R-:W-:Y:S01]  /*f550*/  UIMAD.WIDE.U32 UR6, UR13, UR8, UR6 ;  /* 0x000000080d0672a5 */ /* 0x000fe2000f8e0006 */
[----:B------:R-:W-:Y:S01]  /*f560*/  F2FP.BF16.F32.PACK_AB R97, R91, R98 ;  /* 0x000000625b61723e */ /* 0x000fe200000010ff */
[----:B------:R-:W-:Y:S01]  /*f570*/  UIMAD UR5, UR13, UR9, UR5 ;  /* 0x000000090d0572a4 */ /* 0x000fe2000f8e0205 */
[--C-:B------:R-:W-:Y:S01]  /*f580*/  IMAD.WIDE R46, R201, 0x2, R48.reuse ;  /* 0x00000002c92e7825 */ /* 0x100fe200078e0230 */
[----:B------:R-:W-:Y:S01]  /*f590*/  F2FP.BF16.F32.PACK_AB R104, R105, R104 ;  /* 0x000000686968723e */ /* 0x000fe200000010ff */
[----:B------:R-:W-:Y:S01]  /*f5a0*/  ULDC.64 UR8, c[0x0][0xae8] ;  /* 0x0002ba0000087ab9 */ /* 0x000fe20000000a00 */
[----:B------:R-:W-:Y:S01]  /*f5b0*/  F2FP.BF16.F32.PACK_AB R98, R101, R100 ;  /* 0x000000646562723e */ /* 0x000fe200000010ff */
[----:B------:R-:W-:Y:S01]  /*f5c0*/  IMAD.WIDE R48, R21, 0x2, R48 ;  /* 0x0000000215307825 */ /* 0x000fe200078e0230 */
[----:B------:R-:W-:-:S02]  /*f5d0*/  IADD3 R27, P5, R46, 0x8060, RZ ;  /* 0x000080602e1b7810 */ /* 0x000fc40007fbe0ff */
[C---:B------:R-:W-:Y:S02]  /*f5e0*/  LOP3.LUT R21, R46.reuse, 0x380, RZ, 0xc0, !PT ;  /* 0x000003802e157812 */ /* 0x040fe400078ec0ff */
[----:B------:R-:W-:Y:S02]  /*f5f0*/  LOP3.LUT R26, R27, 0x380, RZ, 0xc0, !PT ;  /* 0x000003801b1a7812 */ /* 0x000fe400078ec0ff */
[----:B------:R-:W-:Y:S02]  /*f600*/  IADD3 R43, P6, R46, 0x8040, RZ ;  /* 0x000080402e2b7810 */ /* 0x000fe40007fde0ff */
[----:B------:R-:W-:Y:S02]  /*f610*/  SHF.R.U64 R26, R26, 0x3, RZ ;  /* 0x000000031a1a7819 */ /* 0x000fe400000012ff */
[C---:B------:R-:W-:Y:S01]  /*f620*/  IADD3 R41, P0, R46.reuse, 0x8020, RZ ;  /* 0x000080202e297810 */ /* 0x040fe20007f1e0ff */
[----:B------:R-:W-:Y:S01]  /*f630*/  IMAD.X R51, RZ, RZ, R47, P6 ;  /* 0x000000ffff337224 */ /* 0x000fe200030e062f */
[----:B------:R-:W-:-:S02]  /*f640*/  IADD3 R30, P1, R46, 0x8000, RZ ;  /* 0x000080002e1e7810 */ /* 0x000fc40007f3e0ff */
[----:B------:R-:W-:Y:S01]  /*f650*/  SHF.R.U64 R21, R21, 0x3, RZ ;  /* 0x0000000315157819 */ /* 0x000fe200000012ff */
[--C-:B------:R-:W-:Y:S01]  /*f660*/  IMAD.X R55, RZ, RZ, R47.reuse, P0 ;  /* 0x000000ffff377224 */ /* 0x100fe200000e062f */
[----:B------:R-:W-:Y:S01]  /*f670*/  LOP3.LUT R26, R26, R27, RZ, 0x3c, !PT ;  /* 0x0000001b1a1a7212 */ /* 0x000fe200078e3cff */
        /* <DEDUP_REMOVED lines=19> */
[----:B------:R-:W-:Y:S02]  /*f7b0*/  SHF.R.U64 R21, R21, 0x3, RZ ;  /* 0x0000000315157819 */ /* 0x000fe400000012ff */
[----:B------:R-:W-:Y:S02]  /*f7c0*/  SHF.R.U64 R20, R20, 0x3, RZ ;  /* 0x0000000314147819 */ /* 0x000fe400000012ff */
[----:B------:R-:W-:Y:S02]  /*f7d0*/  LOP3.LUT R58, R21, R30, RZ, 0x3c, !PT ;  /* 0x0000001e153a7212 */ /* 0x000fe400078e3cff */
[----:B------:R-:W-:Y:S02]  /*f7e0*/  LOP3.LUT R21, R28, 0x380, RZ, 0xc0, !PT ;  /* 0x000003801c157812 */ /* 0x000fe400078ec0ff */
[----:B------:R-:W-:Y:S02]  /*f7f0*/  LOP3.LUT R62, R20, R39, RZ, 0x3c, !PT ;  /* 0x00000027143e7212 */ /* 0x000fe400078e3cff */
        /* <DEDUP_REMOVED lines=8> */
[----:B------:R-:W0:Y:S01]  /*f880*/  LDC R22, c[0x0][0xbe8] ;  /* 0x0002fa00ff167b82 */ /* 0x000e220000000800 */
[----:B------:R-:W-:Y:S02]  /*f890*/  LOP3.LUT R20, R33, 0x380, RZ, 0xc0, !PT ;  /* 0x0000038021147812 */ /* 0x000fe400078ec0ff */
[----:B------:R-:W-:Y:S02]  /*f8a0*/  IADD3 R21, P0, R48, 0x5000, RZ ;  /* 0x0000500030157810 */ /* 0x000fe40007f1e0ff */
[----:B------:R-:W-:Y:S02]  /*f8b0*/  SHF.R.U64 R20, R20, 0x3, RZ ;  /* 0x0000000314147819 */ /* 0x000fe400000012ff */
[----:B------:R-:W-:Y:S01]  /*f8c0*/  LOP3.LUT R28, R21, 0x380, RZ, 0xc0, !PT ;  /* 0x00000380151c7812 */ /* 0x000fe200078ec0ff */
[----:B------:R-:W-:Y:S01]  /*f8d0*/  IMAD.X R29, RZ, RZ, R49, P0 ;  /* 0x000000ffff1d7224 */ /* 0x000fe200000e0631 */
[----:B------:R-:W-:-:S02]  /*f8e0*/  LOP3.LUT R86, R20, R33, RZ, 0x3c, !PT ;  /* 0x0000002114567212 */ /* 0x000fc400078e3cff */
[----:B------:R-:W-:Y:S02]  /*f8f0*/  IADD3 R33, P1, R48, 0x4000, RZ ;  /* 0x0000400030217810 */ /* 0x000fe40007f3e0ff */
[----:B------:R-:W-:Y:S02]  /*f900*/  SHF.R.U64 R28, R28, 0x3, RZ ;  /* 0x000000031c1c7819 */ /* 0x000fe400000012ff */
[----:B------:R-:W-:Y:S01]  /*f910*/  MOV R151, R46 ;  /* 0x0000002e00977202 */ /* 0x000fe20000000f00 */
[----:B------:R-:W-:Y:S01]  /*f920*/  BAR.SYNC.DEFER_BLOCKING 0x1, 0x100 ;  /* 0x0044000000007b1d */ /* 0x000fe20000010000 */
[----:B------:R-:W-:Y:S01]  /*f930*/  LOP3.LUT R28, R28, R21, RZ, 0x3c, !PT ;  /* 0x000000151c1c7212 */ /* 0x000fe200078e3cff */
[--C-:B------:R-:W-:Y:S01]  /*f940*/  IMAD.X R21, RZ, RZ, R49.reuse, P1 ;  /* 0x000000ffff157224 */ /* 0x100fe200008e0631 */
[----:B------:R-:W-:Y:S02]  /*f950*/  IADD3 R46, P0, R48, 0xb000, RZ ;  /* 0x0000b000302e7810 */ /* 0x000fe40007f1e0ff */
[----:B------:R-:W-:Y:S01]  /*f960*/  MOV R102, R26 ;  /* 0x0000001a00667202 */ /* 0x000fe20000000f00 */
[----:B------:R-:W-:Y:S01]  /*f970*/  VIADD R26, R18, UR60 ;  /* 0x0000003c121a7c36 */ /* 0x000fe20008000000 */
[----:B------:R-:W-:Y:S01]  /*f980*/  LOP3.LUT R25, R46, 0x380, RZ, 0xc0, !PT ;  /* 0x000003802e197812 */ /* 0x000fe200078ec0ff */
[----:B------:R-:W-:Y:S01]  /*f990*/  IMAD.X R47, RZ, RZ, R49, P0 ;  /* 0x000000ffff2f7224 */ /* 0x000fe200000e0631 */
[----:B0-----:R-:W-:-:S02]  /*f9a0*/  ISETP.NE.AND P1, PT, R22, 0x1, PT ;  /* 0x000000011600780c */ /* 0x001fc40003f25270 */
[----:B------:R-:W-:Y:S02]  /*f9b0*/  SHF.R.U64 R25, R25, 0x3, RZ ;  /* 0x0000000319197819 */ /* 0x000fe400000012ff */
[----:B------:R-:W-:Y:S02]  /*f9c0*/  LOP3.LUT R34, R43, 0x380, RZ, 0xc0, !PT ;  /* 0x000003802b227812 */ /* 0x000fe400078ec0ff */
[----:B------:R-:W-:Y:S02]  /*f9d0*/  LOP3.LUT R46, R25, R46, RZ, 0x3c, !PT ;  /* 0x0000002e192e7212 */ /* 0x000fe400078e3cff */
[----:B------:R-:W-:Y:S02]  /*f9e0*/  SHF.R.U64 R34, R34, 0x3, RZ ;  /* 0x0000000322227819 */ /* 0x000fe400000012ff */
[----:B------:R-:W-:Y:S02]  /*f9f0*/  LOP3.LUT R32, R41, 0x380, RZ, 0xc0, !PT ;  /* 0x0000038029207812 */ /* 0x000fe400078ec0ff */
[----:B------:R-:W-:Y:S01]  /*fa00*/  LOP3.LUT R50, R34, R43, RZ, 0x3c, !PT ;  /* 0x0000002b22327212 */ /* 0x000fe200078e3cff */
[----:B------:R-:W0:Y:S01]  /*fa10*/  @P1 LDC R25, c[0x0][0xbec] ;  /* 0x0002fb00ff191b82 */ /* 0x000e220000000800 */
[----:B------:R-:W-:Y:S01]  /*fa20*/  SHF.R.U64 R32, R32, 0x3, RZ ;  /* 0x0000000320207819 */ /* 0x000fe200000012ff */
[----:B------:R1:W-:Y:S01]  /*fa30*/  STSM.16.M88.4 [R151], R4 ;  /* 0x0000000497007844 */ /* 0x0003e20000000200 */
[----:B------:R-:W-:Y:S01]  /*fa40*/  MOV R103, R50 ;  /* 0x0000003200677202 */ /* 0x000fe20000000f00 */
[----:B------:R-:W-:Y:S01]  /*fa50*/  IMAD.MOV.U32 R50, RZ, RZ, R26 ;  /* 0x000000ffff327224 */ /* 0x000fe200078e001a */
[----:B------:R-:W-:-:S02]  /*fa60*/  MOV R66, R66 ;  /* 0x0000004200427202 */ /* 0x000fc40000000f00 */
[----:B------:R-:W-:Y:S01]  /*fa70*/  LOP3.LUT R20, R33, 0x380, RZ, 0xc0, !PT ;  /* 0x0000038021147812 */ /* 0x000fe200078ec0ff */
[----:B------:R-:W2:Y:S01]  /*fa80*/  @P1 LDC R27, c[0x0][0xbf0] ;  /* 0x0002fc00ff1b1b82 */ /* 0x000ea20000000800 */
[----:B------:R-:W-:Y:S02]  /*fa90*/  MOV R86, R86 ;  /* 0x0000005600567202 */ /* 0x000fe40000000f00 */
[----:B------:R-:W-:Y:S02]  /*faa0*/  MOV R82, R82 ;  /* 0x0000005200527202 */ /* 0x000fe40000000f00 */
[----:B------:R-:W-:Y:S02]  /*fab0*/  LOP3.LUT R54, R32, R41, RZ, 0x3c, !PT ;  /* 0x0000002920367212 */ /* 0x000fe400078e3cff */
[----:B------:R-:W-:Y:S02]  /*fac0*/  LOP3.LUT R32, R37, 0x380, RZ, 0xc0, !PT ;  /* 0x0000038025207812 */ /* 0x000fe400078ec0ff */
[----:B------:R-:W-:-:S02]  /*fad0*/  LOP3.LUT R30, R35, 0x380, RZ, 0xc0, !PT ;  /* 0x00000380231e7812 */ /* 0x000fc400078ec0ff */
[----:B-1----:R-:W-:Y:S02]  /*fae0*/  F2FP.BF16.F32.PACK_AB R5, R148, R143 ;  /* 0x0000008f9405723e */ /* 0x002fe400000010ff */
[----:B------:R-:W-:Y:S02]  /*faf0*/  F2FP.BF16.F32.PACK_AB R6, R120, R3 ;  /* 0x000000037806723e */ /* 0x000fe400000010ff */
[----:B------:R-:W-:Y:S01]  /*fb00*/  F2FP.BF16.F32.PACK_AB R7, R149, R142 ;  /* 0x0000008e9507723e */ /* 0x000fe200000010ff */
[----:B0-----:R-:W-:Y:S01]  /*fb10*/  @P1 IMAD.HI.U32 R4, R26, R25, RZ ;  /* 0x000000191a041227 */ /* 0x001fe200078e00ff */
[----:B------:R-:W-:Y:S02]  /*fb20*/  SHF.R.U64 R20, R20, 0x3, RZ ;  /* 0x0000000314147819 */ /* 0x000fe400000012ff */
[----:B------:R-:W-:Y:S02]  /*fb30*/  SHF.R.U64 R32, R32, 0x3, RZ ;  /* 0x0000000320207819 */ /* 0x000fe400000012ff */
[----:B------:R-:W-:-:S02]  /*fb40*/  SHF.R.U64 R30, R30, 0x3, RZ ;  /* 0x000000031e1e7819 */ /* 0x000fc400000012ff */
[----:B------:R-:W-:Y:S02]  /*fb50*/  LOP3.LUT R20, R20, R33, RZ, 0x3c, !PT ;  /* 0x0000002114147212 */ /* 0x000fe400078e3cff */
[----:B--2---:R-:W-:Y:S02]  /*fb60*/  @P1 SHF.R.U32.HI R50, RZ, R27, R4 ;  /* 0x0000001bff321219 */ /* 0x004fe40000011604 */
[----:B------:R-:W-:Y:S02]  /*fb70*/  F2FP.BF16.F32.PACK_AB R4, R122, R9 ;  /* 0x000000097a04723e */ /* 0x000fe400000010ff */
[----:B------:R-:W-:Y:S01]  /*fb80*/  F2FP.BF16.F32.PACK_AB R9, R146, R141 ;  /* 0x0000008d9209723e */ /* 0x000fe200000010ff */
[----:B------:R-:W-:Y:S01]  /*fb90*/  IMAD.MOV R3, RZ, RZ, -R50 ;  /* 0x000000ffff037224 */ /* 0x000fe200078e0a32 */
[----:B------:R-:W-:Y:S01]  /*fba0*/  IADD3 R33, P3, R48, 0x7000, RZ ;  /* 0x0000700030217810 */ /* 0x000fe20007f7e0ff */
[----:B------:R-:W-:Y:S01]  /*fbb0*/  STSM.16.M88.4 [R66], R4 ;  /* 0x0000000442007844 */ /* 0x000fe20000000200 */
[----:B------:R-:W-:Y:S01]  /*fbc0*/  LOP3.LUT R70, R32, R37, RZ, 0x3c, !PT ;  /* 0x0000002520467212 */ /* 0x000fe200078e3cff */
[----:B------:R-:W-:Y:S01]  /*fbd0*/  IMAD R3, R22, R3, R26 ;  /* 0x0000000316037224 */ /* 0x000fe200078e021a */
[----:B------:R-:W-:Y:S01]  /*fbe0*/  LOP3.LUT R74, R30, R35, RZ, 0x3c, !PT ;  /* 0x000000231e4a7212 */ /* 0x000fe200078e3cff */
[----:B------:R0:W-:Y:S01]  /*fbf0*/  STSM.16.M88.4 [R86], R8 ;  /* 0x0000000856007844 */ /* 0x0001e20000000200 */
[----:B------:R-:W-:-:S02]  /*fc00*/  IADD3 R31, P2, R48, 0x6000, RZ ;  /* 0x00006000301f7810 */ /* 0x000fc40007f5e0ff */
[----:B------:R-:W-:Y:S01]  /*fc10*/  LOP3.LUT R32, R33, 0x380, RZ, 0xc0, !PT ;  /* 0x0000038021207812 */ /* 0x000fe200078ec0ff */
[----:B------:R1:W-:Y:S01]  /*fc20*/  STSM.16.M88.4 [R82], R12 ;  /* 0x0000000c52007844 */ /* 0x0003e20000000200 */
[----:B------:R-:W-:Y:S02]  /*fc30*/  MOV R78, R78 ;  /* 0x0000004e004e7202 */ /* 0x000fe40000000f00 */
[----:B------:R-:W-:Y:S02]  /*fc40*/  F2FP.BF16.F32.PACK_AB R25, R137, R134 ;  /* 0x000000868919723e */ /* 0x000fe400000010ff */
[----:B------:R-:W-:Y:S02]  /*fc50*/  F2FP.BF16.F32.PACK_AB R26, R61, R60 ;  /* 0x0000003c3d1a723e */ /* 0x000fe400000010ff */
[----:B------:R-:W-:Y:S02]  /*fc60*/  F2FP.BF16.F32.PACK_AB R27, R136, R133 ;  /* 0x00000085881b723e */ /* 0x000fe400000010ff */
[----:B------:R-:W-:-:S02]  /*fc70*/  LOP3.LUT R30, R31, 0x380, RZ, 0xc0, !PT ;  /* 0x000003801f1e7812 */ /* 0x000fc400078ec0ff */
[----:B------:R-:W-:Y:S01]  /*fc80*/  MOV R74, R74 ;  /* 0x0000004a004a7202 */ /* 0x000fe20000000f00 */
[----:B0-----:R-:W-:Y:S01]  /*fc90*/  IMAD.U32 R10, RZ, RZ, UR5 ;  /* 0x00000005ff0a7e24 */ /* 0x001fe2000f8e00ff */
[----:B------:R-:W-:Y:S01]  /*fca0*/  SHF.R.S32.HI R9, RZ, 0x1f, R50 ;  /* 0x0000001fff097819 */ /* 0x000fe20000011432 */
[----:B------:R-:W-:Y:S01]  /*fcb0*/  ULDC UR5, c[0x0][0xa88] ;  /* 0x0002a20000057ab9 */ /* 0x000fe20000000800 */
[----:B------:R-:W-:Y:S01]  /*fcc0*/  SHF.R.S32.HI R8, RZ, 0x1f, R3 ;  /* 0x0000001fff087819 */ /* 0x000fe20000011403 */
[----:B-1----:R-:W-:Y:S01]  /*fcd0*/  VIADD R14, R200, UR60 ;  /* 0x0000003cc80e7c36 */ /* 0x002fe20008000000 */
[----:B------:R-:W-:Y:S01]  /*fce0*/  IADD3 R12, P0, R50, UR6, RZ ;  /* 0x00000006320c7c10 */ /* 0x000fe2000ff1e0ff */
[----:B------:R0:W-:Y:S01]  /*fcf0*/  STSM.16.M88.4 [R78], R24 ;  /* 0x000000184e007844 */ /* 0x0001e20000000200 */
[----:B------:R-:W-:Y:S02]  /*fd00*/  F2FP.BF16.F32.PACK_AB R4, R65, R64 ;  /* 0x000000404104723e */ /* 0x000fe400000010ff */
[----:B------:R-:W-:Y:S01]  /*fd10*/  IADD3.X R13, R9, UR7, R10, P0, !PT ;  /* 0x00000007090d7c10 */ /* 0x000fe200087fe40a */
[----:B------:R-:W-:Y:S01]  /*fd20*/  ULDC.64 UR6, c[0x0][0xb88] ;  /* 0x0002e20000067ab9 */ /* 0x000fe20000000a00 */
[----:B------:R-:W-:Y:S01]  /*fd30*/  F2FP.BF16.F32.PACK_AB R5, R135, R132 ;  /* 0x000000848705723e */ /* 0x000fe200000010ff */
[----:B------:R-:W-:Y:S01]  /*fd40*/  IMAD R8, R8, UR6, RZ ;  /* 0x0000000608087c24 */ /* 0x000fe2000f8e02ff */
[----:B------:R-:W-:Y:S01]  /*fd50*/  F2FP.BF16.F32.PACK_AB R6, R69, R68 ;  /* 0x000000444506723e */ /* 0x000fe200000010ff */
[----:B------:R-:W-:Y:S01]  /*fd60*/  IMAD.WIDE.U32 R12, R3, UR6, R12 ;  /* 0x00000006030c7c25 */ /* 0x000fe2000f8e000c */
[----:B------:R-:W-:-:S02]  /*fd70*/  F2FP.BF16.F32.PACK_AB R7, R131, R130 ;  /* 0x000000828307723e */ /* 0x000fc400000010ff */
[----:B------:R-:W-:Y:S01]  /*fd80*/  SHF.R.U64 R32, R32, 0x3, RZ ;  /* 0x0000000320207819 */ /* 0x000fe200000012ff */
[----:B------:R-:W-:Y:S01]  /*fd90*/  IMAD R15, R3, UR7, R8 ;  /* 0x00000007030f7c24 */ /* 0x000fe2000f8e0208 */
[----:B------:R-:W-:Y:S01]  /*fda0*/  SHF.R.U64 R30, R30, 0x3, RZ ;  /* 0x000000031e1e7819 */ /* 0x000fe200000012ff */
[----:B------:R1:W-:Y:S01]  /*fdb0*/  STSM.16.M88.4 [R74], R4 ;  /* 0x000000044a007844 */ /* 0x0003e20000000200 */
[----:B------:R-:W-:Y:S01]  /*fdc0*/  LOP3.LUT R32, R32, R33, RZ, 0x3c, !PT ;  /* 0x0000002120207212 */ /* 0x000fe200078e3cff */
[----:B------:R-:W-:Y:S01]  /*fdd0*/  ULDC.64 UR6, c[0x0][0xb50] ;  /* 0x0002d40000067ab9 */ /* 0x000fe20000000a00 */
[----:B------:R-:W-:Y:S01]  /*fde0*/  IMAD R3, R22, UR5, RZ ;  /* 0x0000000516037c24 */ /* 0x000fe2000f8e02ff */
[----:B------:R-:W-:Y:S01]  /*fdf0*/  LOP3.LUT P0, RZ, R198, 0x3, RZ, 0xc0, !PT ;  /* 0x00000003c6ff7812 */ /* 0x000fe2000780c0ff */
[--C-:B------:R-:W-:Y:S01]  /*fe00*/  IMAD.X R33, RZ, RZ, R49.reuse, P3 ;  /* 0x000000ffff217224 */ /* 0x100fe200018e0631 */
[----:B0-----:R-:W-:Y:S02]  /*fe10*/  LEA R24, P3, R12, UR6, 0x2 ;  /* 0x000000060c187c11 */ /* 0x001fe4000f8610ff */
[----:B------:R-:W-:Y:S01]  /*fe20*/  LOP3.LUT R30, R30, R31, RZ, 0x3c, !PT ;  /* 0x0000001f1e1e7212 */ /* 0x000fe200078e3cff */
[----:B------:R-:W-:Y:S01]  /*fe30*/  IMAD.X R31, RZ, RZ, R49, P2 ;  /* 0x000000ffff1f7224 */ /* 0x000fe200010e0631 */
[----:B------:R-:W-:Y:S01]  /*fe40*/  ISETP.GE.OR P2, PT, R14, R3, P0 ;  /* 0x000000030e00720c */ /* 0x000fe20000746670 */
[----:B------:R-:W-:Y:S01]  /*fe50*/  SHFL.IDX PT, R60, R24, RZ, 0x1c1f ;  /* 0x001c1fff183c7589 */ /* 0x000fe200000e0000 */
[----:B------:R-:W-:-:S02]  /*fe60*/  MOV R54, R54 ;  /* 0x0000003600367202 */ /* 0x000fc40000000f00 */
[----:B------:R-:W-:Y:S01]  /*fe70*/  MOV R70, R70 ;  /* 0x0000004600467202 */ /* 0x000fe20000000f00 */
[----:B-1----:R-:W-:Y:S01]  /*fe80*/  VIADD R4, R14, 0x8 ;  /* 0x000000080e047836 */ /* 0x002fe20000000000 */
[----:B------:R-:W-:Y:S01]  /*fe90*/  F2FP.BF16.F32.PACK_AB R8, R73, R72 ;  /* 0x000000484908723e */ /* 0x000fe200000010ff */
[----:B------:R-:W-:Y:S01]  /*fea0*/  IMAD.IADD R5, R13, 0x1, R15 ;  /* 0x000000010d057824 */ /* 0x000fe200078e020f */
[----:B------:R-:W-:Y:S02]  /*feb0*/  F2FP.BF16.F32.PACK_AB R9, R128, R127 ;  /* 0x0000007f8009723e */ /* 0x000fe400000010ff */
[----:B------:R-:W-:Y:S02]  /*fec0*/  F2FP.BF16.F32.PACK_AB R10, R77, R76 ;  /* 0x0000004c4d0a723e */ /* 0x000fe400000010ff */
[----:B------:R-:W-:Y:S02]  /*fed0*/  F2FP.BF16.F32.PACK_AB R11, R129, R126 ;  /* 0x0000007e810b723e */ /* 0x000fe400000010ff */
[----:B------:R-:W-:-:S02]  /*fee0*/  ISETP.GE.OR P0, PT, R4, R3, P0 ;  /* 0x000000030400720c */ /* 0x000fc40000706670 */
[----:B------:R-:W-:Y:S01]  /*fef0*/  LEA.HI.X R25, R12, UR7, R5, 0x2, P3 ;  /* 0x000000070c197c11 */ /* 0x000fe200098f1405 */
[----:B------:R-:W-:Y:S01]  /*ff00*/  STSM.16.M88.4 [R70], R8 ;  /* 0x0000000846007844 */ /* 0x000fe20000000200 */
[----:B------:R-:W-:Y:S02]  /*ff10*/  MOV R55, R62 ;  /* 0x0000003e00377202 */ /* 0x000fe40000000f00 */
[----:B------:R-:W-:Y:S01]  /*ff20*/  F2FP.BF16.F32.PACK_AB R4, R81, R80 ;  /* 0x000000505104723e */ /* 0x000fe200000010ff */
[----:B------:R-:W0:Y:S01]  /*ff30*/  SHFL.IDX PT, R61, R25, RZ, 0x1c1f ;  /* 0x001c1fff193d7589 */ /* 0x000e2200000e0000 */
[----:B------:R-:W-:Y:S02]  /*ff40*/  F2FP.BF16.F32.PACK_AB R5, R124, R123 ;  /* 0x0000007b7c05723e */ /* 0x000fe400000010ff */
[----:B------:R-:W-:Y:S01]  /*ff50*/  F2FP.BF16.F32.PACK_AB R6, R85, R84 ;  /* 0x000000545506723e */ /* 0x000fe200000010ff */
[----:B------:R-:W-:Y:S01]  /*ff60*/  SHFL.IDX PT, R62, R24, 0x1, 0x1c1f ;  /* 0x003c1f00183e7f89 */ /* 0x000fe200000e0000 */
[----:B------:R-:W-:-:S02]  /*ff70*/  F2FP.BF16.F32.PACK_AB R7, R125, R56 ;  /* 0x000000387d07723e */ /* 0x000fc400000010ff */
[----:B------:R-:W-:Y:S01]  /*ff80*/  MOV R58, R58 ;  /* 0x0000003a003a7202 */ /* 0x000fe20000000f00 */
[----:B------:R-:W1:Y:S01]  /*ff90*/  SHFL.IDX PT, R63, R25, 0x1, 0x1c1f ;  /* 0x003c1f00193f7f89 */ /* 0x000e6200000e0000 */
        /* <DEDUP_REMOVED lines=9> */
[----:B------:R-:W-:Y:S01]  /*10030*/  F2FP.BF16.F32.PACK_AB R106, R109, R108 ;  /* 0x0000006c6d6a723e */ /* 0x000fe200000010ff */
[----:B------:R-:W-:Y:S01]  /*10040*/  STSM.16.M88.4 [R54], R96 ;  /* 0x0000006036007844 */ /* 0x000fe20000000200 */
[----:B------:R-:W-:Y:S02]  /*10050*/  F2FP.BF16.F32.PACK_AB R107, R111, R110 ;  /* 0x0000006e6f6b723e */ /* 0x000fe400000010ff */
[----:B------:R-:W-:Y:S02]  /*10060*/  F2FP.BF16.F32.PACK_AB R113, R115, R114 ;  /* 0x000000727371723e */ /* 0x000fe400000010ff */
[----:B------:R-:W-:Y:S01]  /*10070*/  F2FP.BF16.F32.PACK_AB R114, R117, R116 ;  /* 0x000000747572723e */ /* 0x000fe200000010ff */
[----:B------:R-:W-:Y:S01]  /*10080*/  STSM.16.M88.4 [R103], R104 ;  /* 0x0000006867007844 */ /* 0x000fe20000000200 */
[----:B------:R-:W-:-:S02]  /*10090*/  F2FP.BF16.F32.PACK_AB R115, R119, R118 ;  /* 0x000000767773723e */ /* 0x000fc400000010ff */
[C---:B------:R-:W-:Y:S02]  /*100a0*/  IADD3 R41, P4, R48.reuse, 0x1000, RZ ;  /* 0x0000100030297810 */ /* 0x040fe40007f9e0ff */
[----:B------:R-:W-:Y:S01]  /*100b0*/  IADD3 R43, P5, R48, 0x2000, RZ ;  /* 0x00002000302b7810 */ /* 0x000fe20007fbe0ff */
[----:B------:R-:W-:Y:S01]  /*100c0*/  STSM.16.M88.4 [R102], R112 ;  /* 0x0000007066007844 */ /* 0x000fe20000000200 */
[----:B------:R-:W-:Y:S02]  /*100d0*/  LOP3.LUT R40, R41, 0x380, RZ, 0xc0, !PT ;  /* 0x0000038029287812 */ /* 0x000fe400078ec0ff */
[----:B------:R-:W-:Y:S01]  /*100e0*/  LOP3.LUT R42, R43, 0x380, RZ, 0xc0, !PT ;  /* 0x000003802b2a7812 */ /* 0x000fe200078ec0ff */
[----:B------:R-:W-:Y:S01]  /*100f0*/  BAR.SYNC.DEFER_BLOCKING 0x1, 0x100 ;  /* 0x0044000000007b1d */ /* 0x000fe20000010000 */
[----:B------:R-:W-:Y:S02]  /*10100*/  SHF.R.U64 R40, R40, 0x3, RZ ;  /* 0x0000000328287819 */ /* 0x000fe400000012ff */
[----:B------:R-:W-:-:S02]  /*10110*/  SHF.R.U64 R42, R42, 0x3, RZ ;  /* 0x000000032a2a7819 */ /* 0x000fc400000012ff */
[----:B------:R-:W-:Y:S01]  /*10120*/  LOP3.LUT R40, R40, R41, RZ, 0x3c, !PT ;  /* 0x0000002928287212 */ /* 0x000fe200078e3cff */
[--C-:B------:R-:W-:Y:S01]  /*10130*/  IMAD.X R41, RZ, RZ, R49.reuse, P4 ;  /* 0x000000ffff297224 */ /* 0x100fe200020e0631 */
[----:B------:R-:W-:Y:S01]  /*10140*/  LOP3.LUT R42, R42, R43, RZ, 0x3c, !PT ;  /* 0x0000002b2a2a7212 */ /* 0x000fe200078e3cff */
[----:B------:R-:W-:Y:S01]  /*10150*/  IMAD.X R43, RZ, RZ, R49, P5 ;  /* 0x000000ffff2b7224 */ /* 0x000fe200028e0631 */
[C---:B------:R-:W-:Y:S02]  /*10160*/  IADD3 R45, P6, R48.reuse, 0x3000, RZ ;  /* 0x00003000302d7810 */ /* 0x040fe40007fde0ff */
[----:B------:R-:W-:Y:S02]  /*10170*/  IADD3 R37, P5, R48, 0x9000, RZ ;  /* 0x0000900030257810 */ /* 0x000fe40007fbe0ff */
[----:B------:R-:W-:Y:S01]  /*10180*/  LOP3.LUT R44, R45, 0x380, RZ, 0xc0, !PT ;  /* 0x000003802d2c7812 */ /* 0x000fe200078ec0ff */
[----:B------:R-:W-:Y:S01]  /*10190*/  UIMAD UR5, UR10, UR8, URZ ;  /* 0x000000080a0572a4 */ /* 0x000fe2000f8e023f */
[----:B------:R-:W-:-:S02]  /*101a0*/  LOP3.LUT R36, R37, 0x380, RZ, 0xc0, !PT ;  /* 0x0000038025247812 */ /* 0x000fc400078ec0ff */
[----:B------:R-:W-:Y:S01]  /*101b0*/  SHF.R.U64 R44, R44, 0x3, RZ ;  /* 0x000000032c2c7819 */ /* 0x000fe200000012ff */
[----:B0-----:R-:W-:Y:S03]  /*101c0*/  @!P2 ST.E desc[UR14][R60.64], R2 ;  /* 0x000000023c00a985 */ /* 0x001fe6000c10190e */
[----:B------:R-:W-:Y:S01]  /*101d0*/  LOP3.LUT R44, R44, R45, RZ, 0x3c, !PT ;  /* 0x0000002d2c2c7212 */ /* 0x000fe200078e3cff */
[----:B------:R-:W-:Y:S01]  /*101e0*/  IMAD.X R45, RZ, RZ, R49, P6 ;  /* 0x000000ffff2d7224 */ /* 0x000fe200030e0631 */
[----:B------:R-:W-:Y:S01]  /*101f0*/  SHF.R.U64 R36, R36, 0x3, RZ ;  /* 0x0000000324247819 */ /* 0x000fe200000012ff */
[----:B-1----:R0:W-:Y:S01]  /*10200*/  @!P0 ST.E desc[UR14][R62.64], R0 ;  /* 0x000000003e008985 */ /* 0x0021e2000c10190e */
[----:B------:R-:W-:Y:S01]  /*10210*/  UIMAD.WIDE.U32 UR6, UR11, UR8, URZ ;  /* 0x000000080b0672a5 */ /* 0x000fe2000f8e003f */
[C---:B------:R-:W-:Y:S02]  /*10220*/  IADD3 R35, P4, R48.reuse, 0x8000, RZ ;  /* 0x0000800030237810 */ /* 0x040fe40007f9e0ff */
[----:B------:R1:W5:Y:S01]  /*10230*/  LD.E.128 R24, desc[UR14][R40.64] ;  /* 0x0000000e28187980 */ /* 0x000362000c101d00 */
[----:B------:R-:W-:Y:S01]  /*10240*/  UIMAD UR5, UR11, UR9, UR5 ;  /* 0x000000090b0572a4 */ /* 0x000fe2000f8e0205 */
[----:B------:R-:W-:-:S02]  /*10250*/  IADD3 R39, P6, R48, 0xa000, RZ ;  /* 0x0000a00030277810 */ /* 0x000fc40007fde0ff */
[----:B------:R2:W5:Y:S01]  /*10260*/  LD.E.128 R8, desc[UR14][R42.64] ;  /* 0x0000000e2a087980 */ /* 0x000562000c101d00 */
[----:B------:R-:W-:Y:S01]  /*10270*/  ULDC.64 UR10, c[0x0][0xaf0] ;  /* 0x0002bc00000a7ab9 */ /* 0x000fe20000000a00 */
[----:B------:R-:W-:Y:S01]  /*10280*/  LOP3.LUT R36, R36, R37, RZ, 0x3c, !PT ;  /* 0x0000002524247212 */ /* 0x000fe200078e3cff */
[----:B0-----:R-:W-:Y:S01]  /*10290*/  IMAD R0, R193, 0x20, R196 ;  /* 0x00000020c1007824 */ /* 0x001fe200078e02c4 */
[----:B------:R-:W-:Y:S01]  /*102a0*/  LOP3.LUT R34, R35, 0x380, RZ, 0xc0, !PT ;  /* 0x0000038023227812 */ /* 0x000fe200078ec0ff */
[----:B-1----:R-:W0:Y:S01]  /*102b0*/  @P1 LDC R41, c[0x0][0xbec] ;  /* 0x0002fb00ff291b82 */ /* 0x002e220000000800 */
[----:B------:R-:W-:Y:S01]  /*102c0*/  UIADD3 UR7, UR7, UR5, URZ ;  /* 0x0000000507077290 */ /* 0x000fe2000fffe03f */
[----:B------:R-:W-:Y:S01]  /*102d0*/  LOP3.LUT R38, R39, 0x380, RZ, 0xc0, !PT ;  /* 0x0000038027267812 */ /* 0x000fe200078ec0ff */
[----:B------:R1:W5:Y:S04]  /*102e0*/  LD.E.128 R56, desc[UR14][R28.64] ;  /* 0x0000000e1c387980 */ /* 0x000368000c101d00 */
[----:B------:R3:W5:Y:S01]  /*102f0*/  LD.E.128 R52, desc[UR14][R30.64] ;  /* 0x0000000e1e347980 */ /* 0x000762000c101d00 */
[----:B--2---:R-:W2:Y:S01]  /*10300*/  @P1 LDC R43, c[0x0][0xbf0] ;  /* 0x0002fc00ff2b1b82 */ /* 0x004ea20000000800 */
[----:B------:R-:W-:Y:S01]  /*10310*/  VIADD R2, R0, UR60 ;  /* 0x0000003c00027c36 */ /* 0x000fe20008000000 */
[----:B------:R-:W-:Y:S01]  /*10320*/  UIMAD UR8, UR12, UR10, URZ ;  /* 0x0000000a0c0872a4 */ /* 0x000fe2000f8e023f */
[----:B------:R-:W-:Y:S01]  /*10330*/  LOP3.LUT R37, R48, 0x380, RZ, 0xc0, !PT ;  /* 0x0000038030257812 */ /* 0x000fe200078ec0ff */
[----:B------:R4:W5:Y:S01]  /*10340*/  LD.E.128 R64, desc[UR14][R20.64] ;  /* 0x0000000e14407980 */ /* 0x000962000c101d00 */
[----:B-1----:R-:W-:Y:S01]  /*10350*/  IMAD.MOV.U32 R29, RZ, RZ, R2 ;  /* 0x000000ffff1d7224 */ /* 0x002fe200078e0002 */
[----:B------:R-:W-:Y:S01]  /*10360*/  UIMAD UR5, UR13, UR11, UR8 ;  /* 0x0000000b0d0572a4 */ /* 0x000fe2000f8e0208 */
[----:B------:R-:W-:Y:S01]  /*10370*/  SHF.R.U64 R34, R34, 0x3, RZ ;  /* 0x0000000322227819 */ /* 0x000fe200000012ff */
[----:B------:R-:W-:Y:S01]  /*10380*/  UIMAD.WIDE.U32 UR6, UR13, UR10, UR6 ;  /* 0x0000000a0d0672a5 */ /* 0x000fe2000f8e0006 */
[----:B------:R-:W-:Y:S01]  /*10390*/  SHF.R.U64 R38, R38, 0x3, RZ ;  /* 0x0000000326267819 */ /* 0x000fe200000012ff */
[----:B------:R-:W-:Y:S01]  /*103a0*/  ULDC.64 UR8, c[0x0][0xae0] ;  /* 0x0002b80000087ab9 */ /* 0x000fe20000000a00 */
[----:B------:R-:W-:Y:S01]  /*103b0*/  SHF.R.U64 R37, R37, 0x3, RZ ;  /* 0x0000000325257819 */ /* 0x000fe200000012ff */
[----:B------:R-:W5:Y:S01]  /*103c0*/  LD.E.128 R4, desc[UR14][R44.64] ;  /* 0x0000000e2c047980 */ /* 0x000f62000c101d00 */
[----:B0-----:R-:W-:Y:S01]  /*103d0*/  @P1 IMAD.HI.U32 R0, R2, R41, RZ ;  /* 0x0000002902001227 */ /* 0x001fe200078e00ff */
[----:B------:R-:W-:Y:S01]  /*103e0*/  UIADD3 UR5, UR7, UR5, URZ ;  /* 0x0000000507057290 */ /* 0x000fe2000fffe03f */
[----:B------:R-:W-:Y:S01]  /*103f0*/  LOP3.LUT R34, R34, R35, RZ, 0x3c, !PT ;  /* 0x0000002322227212 */ /* 0x000fe200078e3cff */
[----:B------:R0:W5:Y:S01]  /*10400*/  LD.E.128 R12, desc[UR14][R32.64] ;  /* 0x0000000e200c7980 */ /* 0x000162000c101d00 */
[----:B------:R-:W-:Y:S01]  /*10410*/  LOP3.LUT R38, R38, R39, RZ, 0x3c, !PT ;  /* 0x0000002726267212 */ /* 0x000fe200078e3cff */
[--C-:B------:R-:W-:Y:S01]  /*10420*/  IMAD.X R35, RZ, RZ, R49.reuse, P4 ;  /* 0x000000ffff237224 */ /* 0x100fe200020e0631 */
[----:B------:R-:W-:Y:S01]  /*10430*/  LOP3.LUT R48, R37, R48, RZ, 0x3c, !PT ;  /* 0x0000003025307212 */ /* 0x000fe200078e3cff */
[--C-:B------:R-:W-:Y:S01]  /*10440*/  IMAD.X R37, RZ, RZ, R49.reuse, P5 ;  /* 0x000000ffff257224 */ /* 0x100fe200028e0631 */
[----:B--2---:R-:W-:Y:S01]  /*10450*/  @P1 SHF.R.U32.HI R29, RZ, R43, R0 ;  /* 0x0000002bff1d1219 */ /* 0x004fe20000011600 */
[----:B------:R-:W-:Y:S01]  /*10460*/  IMAD.X R39, RZ, RZ, R49, P6 ;  /* 0x000000ffff277224 */ /* 0x000fe200030e0631 */
[----:B------:R1:W5:Y:S02]  /*10470*/  LD.E.128 R76, desc[UR14][R34.64] ;  /* 0x0000000e224c7980 */ /* 0x000364000c101d00 */
[--C-:B------:R-:W-:Y:S01]  /*10480*/  SHF.R.S32.HI R0, RZ, 0x1f, R29.reuse ;  /* 0x0000001fff007819 */ /* 0x100fe2000001141d */
[----:B---3--:R-:W-:Y:S01]  /*10490*/  IMAD.MOV R31, RZ, RZ, -R29 ;  /* 0x000000ffff1f7224 */ /* 0x008fe200078e0a1d */
[----:B------:R-:W5:Y:S01]  /*104a0*/  LD.E.128 R48, desc[UR14][R48.64] ;  /* 0x0000000e30307980 */ /* 0x000f62000c101d00 */
[----:B----4-:R-:W-:-:S02]  /*104b0*/  IMAD.U32 R21, RZ, RZ, UR7 ;  /* 0x00000007ff157e24 */ /* 0x010fc4000f8e00ff */
[----:B------:R-:W-:Y:S01]  /*104c0*/  IMAD R0, R0, UR8, RZ ;  /* 0x0000000800007c24 */ /* 0x000fe2000f8e02ff */
[----:B------:R1:W5:Y:S01]  /*104d0*/  LD.E.128 R72, desc[UR14][R36.64] ;  /* 0x0000000e24487980 */ /* 0x000362000c101d00 */
[----:B------:R-:W-:Y:S02]  /*104e0*/  IMAD R31, R22, R31, R2 ;  /* 0x0000001f161f7224 */ /* 0x000fe400078e0202 */
[----:B------:R-:W-:Y:S01]  /*104f0*/  IMAD.U32 R20, RZ, RZ, UR6 ;  /* 0x00000006ff147e24 */ /* 0x000fe2000f8e00ff */
[----:B------:R1:W5:Y:S01]  /*10500*/  LD.E.128 R68, desc[UR14][R38.64] ;  /* 0x0000000e26447980 */ /* 0x000362000c101d00 */
[----:B------:R-:W-:Y:S01]  /*10510*/  IMAD.U32 R21, RZ, RZ, UR5 ;  /* 0x00000005ff157e24 */ /* 0x000fe2000f8e00ff */
[----:B------:R-:W-:Y:S01]  /*10520*/  ULDC.64 UR6, c[0x0][0xad8] ;  /* 0x0002b60000067ab9 */ /* 0x000fe20000000a00 */
[C---:B0-----:R-:W-:Y:S01]  /*10530*/  IMAD R33, R29.reuse, UR9, R0 ;  /* 0x000000091d217c24 */ /* 0x041fe2000f8e0200 */
[----:B------:R1:W5:Y:S01]  /*10540*/  LD.E.128 R60, desc[UR14][R46.64] ;  /* 0x0000000e2e3c7980 */ /* 0x000362000c101d00 */
[----:B------:R-:W-:Y:S01]  /*10550*/  SHF.R.S32.HI R0, RZ, 0x1f, R31 ;  /* 0x0000001fff007819 */ /* 0x000fe2000001141f */
        /* <DEDUP_REMOVED lines=22> */
[----:B0-----:R1:W0:Y:S01]  /*106c0*/  SHFL.IDX PT, R30, R2, RZ, 0x181f ;  /* 0x00181fff021e7589 */ /* 0x00122200000e0000 */
        /* <DEDUP_REMOVED lines=9> */
[----:B------:R-:W-:-:S09]  /*10760*/  ISETP.GE.AND P2, PT, R192, UR5, PT ;  /* 0x00000005c0007c0c */ /* 0x000fd2000bf46270 */
[-C--:B0-----:R-:W-:Y:S02]  /*10770*/  @!P4 LEA R20, P6, R19, R30.reuse, 0x1 ;  /* 0x0000001e1314c211 */ /* 0x081fe400078c08ff */
        /* <DEDUP_REMOVED lines=8> */
.L_x_4622:
[----:B------:R-:W-:Y:S05]  /*10800*/  BSYNC B1 ;  /* 0x0000000000017941 */ /* 0x000fea0003800000 */
.L_x_4621:
[----:B--2---:R2:W4:Y:S01]  /*10810*/  SHFL.IDX PT, R0, R22, 0x1, 0x181f ;  /* 0x00381f0016007f89 */ /* 0x00452200000e0000 */
[----:B------:R-:W-:Y:S03]  /*10820*/  BSSY B1, `(.L_x_4623) ;  /* 0x0000011000017945 */ /* 0x000fe60003800000 */
[----:B0--3--:R2:W0:Y:S01]  /*10830*/  SHFL.IDX PT, R30, R2, 0x1, 0x181f ;  /* 0x00381f00021e7f89 */ /* 0x00942200000e0000 */
[----:B------:R-:W-:Y:S05]  /*10840*/  @P1 BRA `(.L_x_4624) ;  /* 0x0000000000381947 */ /* 0x000fea0003800000 */
[----:B------:R-:W-:Y:S01]  /*10850*/  ULDC UR5, c[0x0][0xac8] ;  /* 0x0002b20000057ab9 */ /* 0x000fe20000000800 */
[----:B------:R-:W-:Y:S01]  /*10860*/  ULDC.64 UR6, c[0x0][0x208] ;  /* 0x0000820000067ab9 */ /* 0x000fe20000000a00 */
[----:B------:R-:W-:Y:S02]  /*10870*/  ISETP.GE.AND P4, PT, R19, UR5, PT ;  /* 0x0000000513007c0c */ /* 0x000fe4000bf86270 */
[----:B------:R-:W-:Y:S02]  /*10880*/  ISETP.GE.AND P5, PT, R23, UR5, PT ;  /* 0x0000000517007c0c */ /* 0x000fe4000bfa6270 */
[----:B------:R-:W-:-:S09]  /*10890*/  ISETP.GE.AND P6, PT, R192, UR5, PT ;  /* 0x00000005c0007c0c */ /* 0x000fd2000bfc6270 */
[-C--:B0-----:R-:W-:Y:S02]  /*108a0*/  @!P4 LEA R20, P1, R19, R30.reuse, 0x1 ;  /* 0x0000001e1314c211 */ /* 0x081fe400078208ff */
[-C--:B------:R-:W-:Y:S02]  /*108b0*/  @!P5 LEA R28, P2, R23, R30.reuse, 0x1 ;  /* 0x0000001e171cd211 */ /* 0x080fe400078408ff */
[C---:B------:R-:W-:Y:S02]  /*108c0*/  @!P6 LEA R30, P3, R192.reuse, R30, 0x1 ;  /* 0x0000001ec01ee211 */ /* 0x040fe400078608ff */
[-C--:B----4-:R-:W-:Y:S02]  /*108d0*/  @!P4 LEA.HI.X R21, R19, R0.reuse, R205, 0x1, P1 ;  /* 0x000000001315c211 */ /* 0x090fe400008f0ccd */
[-C--:B------:R-:W-:Y:S02]  /*108e0*/  @!P5 LEA.HI.X R29, R23, R0.reuse, R204, 0x1, P2 ;  /* 0x00000000171dd211 */ /* 0x080fe400010f0ccc */
[----:B------:R-:W-:Y:S01]  /*108f0*/  @!P6 LEA.HI.X R31, R192, R0, R203, 0x1, P3 ;  /* 0x00000000c01fe211 */ /* 0x000fe200018f0ccb */
[----:B-----5:R3:W-:Y:S04]  /*10900*/  @!P4 ST.E.128 desc[UR6][R20.64], R24 ;  /* 0x000000181400c985 */ /* 0x0207e8000c101d06 */
[----:B------:R3:W-:Y:S04]  /*10910*/  @!P5 ST.E.128 desc[UR6][R28.64], R56 ;  /* 0x000000381c00d985 */ /* 0x0007e8000c101d06 */
[----:B------:R3:W-:Y:S02]  /*10920*/  @!P6 ST.E.128 desc[UR6][R30.64], R72 ;  /* 0x000000481e00e985 */ /* 0x0007e4000c101d06 */
.L_x_4624:
[----:B------:R-:W-:Y:S05]  /*10930*/  BSYNC B1 ;  /* 0x0000000000017941 */ /* 0x000fea0003800000 */
.L_x_4623:
        /* <DEDUP_REMOVED lines=18> */
.L_x_4626:
[----:B------:R-:W-:Y:S05]  /*10a60*/  BSYNC B1 ;  /* 0x0000000000017941 */ /* 0x000fea0003800000 */
.L_x_4625:
[----:B0-----:R-:W-:Y:S01]  /*10a70*/  VIADD R0, R32, 0x60 ;  /* 0x0000006020007836 */ /* 0x001fe20000000000 */
[----:B-12-4-:R-:W0:Y:S04]  /*10a80*/  SHFL.IDX PT, R22, R22, 0x3, 0x181f ;  /* 0x00781f0016167f89 */ /* 0x016e2800000e0000 */
[----:B------:R-:W-:Y:S01]  /*10a90*/  ISETP.GE.AND P0, PT, R0, R3, PT ;  /* 0x000000030000720c */ /* 0x000fe20003f06270 */
[----:B------:R1:W2:-:S12]  /*10aa0*/  SHFL.IDX PT, R10, R2, 0x3, 0x181f ;  /* 0x00781f00020a7f89 */ /* 0x00029800000e0000 */
[----:B-1----:R-:W-:Y:S05]  /*10ab0*/  @P0 BRA `(.L_x_4627) ;  /* 0x0000000c00040947 */ /* 0x002fea0003800000 */
[----:B------:R-:W-:Y:S01]  /*10ac0*/  ULDC UR5, c[0x0][0xac8] ;  /* 0x0002b20000057ab9 */ /* 0x000fe20000000800 */
[----:B------:R-:W-:Y:S01]  /*10ad0*/  ULDC.64 UR6, c[0x0][0x208] ;  /* 0x0000820000067ab9 */ /* 0x000fe20000000a00 */
[----:B------:R-:W-:Y:S02]  /*10ae0*/  ISETP.GE.AND P2, PT, R19, UR5, PT ;  /* 0x0000000513007c0c */ /* 0x000fe4000bf46270 */
[----:B------:R-:W-:-:S11]  /*10af0*/  ISETP.GE.AND P3, PT, R23, UR5, PT ;  /* 0x0000000517007c0c */ /* 0x000fd6000bf66270 */
[-C--:B--2---:R-:W-:Y:S02]  /*10b00*/  @!P2 LEA R2, P0, R19, R10.reuse, 0x1 ;  /* 0x0000000a1302a211 */ /* 0x084fe400078008ff */
[----:B------:R-:W-:Y:S02]  /*10b10*/  @!P3 LEA R8, P1, R23, R10, 0x1 ;  /* 0x0000000a1708b211 */ /* 0x000fe400078208ff */
[-C--:B0-----:R-:W-:Y:S02]  /*10b20*/  @!P2 LEA.HI.X R3, R19, R22.reuse, R205, 0x1, P0 ;  /* 0x000000161303a211 */ /* 0x081fe400000f0ccd */
[----:B------:R-:W-:Y:S02]  /*10b30*/  ISETP.GE.AND P0, PT, R192, UR5, PT ;  /* 0x00000005c0007c0c */ /* 0x000fe4000bf06270 */
[----:B------:R-:W-:Y:S01]  /*10b40*/  @!P3 LEA.HI.X R9, R23, R22, R204, 0x1, P1 ;  /* 0x000000161709b211 */ /* 0x000fe200008f0ccc */
[----:B------:R0:W-:Y:S04]  /*10b50*/  @!P2 ST.E.128 desc[UR6][R2.64], R4 ;  /* 0x000000040200a985 */ /* 0x0001e8000c101d06 */
[----:B------:R0:W-:Y:S06]  /*10b60*/  @!P3 ST.E.128 desc[UR6][R8.64], R12 ;  /* 0x0000000c0800b985 */ /* 0x0001ec000c101d06 */
[----:B------:R-:W-:Y:S05]  /*10b70*/  @P0 BRA `(.L_x_4627) ;  /* 0x0000000800d40947 */ /* 0x000fea0003800000 */
[----:B0-----:R-:W-:Y:S01]  /*10b80*/  LEA R2, P0, R192, R10, 0x1 ;  /* 0x0000000ac0027211 */ /* 0x001fe200078008ff */
[----:B------:R-:W-:-:S03]  /*10b90*/  ULDC.64 UR6, c[0x0][0x208] ;  /* 0x0000820000067ab9 */ /* 0x000fc60000000a00 */
[----:B------:R-:W-:-:S05]  /*10ba0*/  LEA.HI.X R3, R192, R22, R203, 0x1, P0 ;  /* 0x00000016c0037211 */ /* 0x000fca00000f0ccb */
[----:B------:R0:W-:Y:S01]  /*10bb0*/  ST.E.128 desc[UR6][R2.64], R60 ;  /* 0x0000003c02007985 */ /* 0x0001e2000c101d06 */
[----:B------:R-:W-:Y:S05]  /*10bc0*/  BRA `(.L_x_4627) ;  /* 0x0000000800c07947 */ /* 0x000fea0003800000 */
.L_x_4620:
        /* <DEDUP_REMOVED lines=55> */
.L_x_4629:
[----:B------:R-:W-:Y:S05]  /*10f40*/  BSYNC B1 ;  /* 0x0000000000017941 */ /* 0x000fea0003800000 */
.L_x_4628:
[----:B------:R-:W-:Y:S01]  /*10f50*/  R2UR UR13, R194 ;  /* 0x00000000c20d72ca */ /* 0x000fe200000e0000 */
[----:B------:R-:W-:Y:S01]  /*10f60*/  ULDC.64 UR10, c[0x0][0xae8] ;  /* 0x0002ba00000a7ab9 */ /* 0x000fe20000000a00 */
[----:B------:R-:W-:Y:S01]  /*10f70*/  R2UR UR12, R195 ;  /* 0x00000000c30c72ca */ /* 0x000fe200000e0000 */
[----:B------:R-:W-:Y:S01]  /*10f80*/  UIMAD UR5, UR8, UR10, URZ ;  /* 0x0000000a080572a4 */ /* 0x000fe2000f8e023f */
[----:B------:R-:W-:Y:S01]  /*10f90*/  VIADD R6, R6, UR60 ;  /* 0x0000003c06067c36 */ /* 0x000fe20008000000 */
[----:B------:R-:W-:Y:S01]  /*10fa0*/  BSSY B1, `(.L_x_4630) ;  /* 0x0000039000017945 */ /* 0x000fe20003800000 */
[----:B------:R-:W-:Y:S02]  /*10fb0*/  VIADD R10, R196, UR60 ;  /* 0x0000003cc40a7c36 */ /* 0x000fe40008000000 */
        /* <DEDUP_REMOVED lines=13> */
[----:B------:R-:W-:Y:S02]  /*11090*/  ULDC.64 UR8, c[0x0][0xae0] ;  /* 0x0002b80000087ab9 */ /* 0x000fe40000000a00 */
        /* <DEDUP_REMOVED lines=37> */
[----:B------:R3:W-:Y:S01]  /*112f0*/  @!P4 ST.E.128 desc[UR6][R6.64], RZ ;  /* 0x000000ff0600c985 */ /* 0x0007e2000c101d06 */
[----:B------:R-:W-:-:S03]  /*11300*/  @!P2 LEA.HI.X R3, R192, R0, R203, 0x1, P6 ;  /* 0x00000000c003a211 */ /* 0x000fc600030f0ccb */
[----:B------:R3:W-:Y:S04]  /*11310*/  @!P3 ST.E.128 desc[UR6][R12.64], RZ ;  /* 0x000000ff0c00b985 */ /* 0x0007e8000c101d06 */
[----:B------:R3:W-:Y:S02]  /*11320*/  @!P2 ST.E.128 desc[UR6][R2.64], RZ ;  /* 0x000000ff0200a985 */ /* 0x0007e4000c101d06 */
.L_x_4631:
[----:B------:R-:W-:Y:S05]  /*11330*/  BSYNC B1 ;  /* 0x0000000000017941 */ /* 0x000fea0003800000 */
.L_x_4630:
        /* <DEDUP_REMOVED lines=8> */
[----:B------:R-:W-:-:S09]  /*113c0*/  ISETP.GE.AND P6, PT, R192, UR5, PT ;  /* 0x00000005c0007c0c */ /* 0x000fd2000bfc6270 */
[-C--:B-1----:R-:W-:Y:S02]  /*113d0*/  @!P4 LEA R6, P1, R19, R2.reuse, 0x1 ;  /* 0x000000021306c211 */ /* 0x082fe400078208ff */
[-C--:B------:R-:W-:Y:S02]  /*113e0*/  @!P5 LEA R12, P2, R23, R2.reuse, 0x1 ;  /* 0x00000002170cd211 */ /* 0x080fe400078408ff */
[C---:B------:R-:W-:Y:S02]  /*113f0*/  @!P6 LEA R2, P3, R192.reuse, R2, 0x1 ;  /* 0x00000002c002e211 */ /* 0x040fe400078608ff */
[-C--:B----4-:R-:W-:Y:S02]  /*11400*/  @!P4 LEA.HI.X R7, R19, R0.reuse, R205, 0x1, P1 ;  /* 0x000000001307c211 */ /* 0x090fe400008f0ccd */
[-C--:B------:R-:W-:Y:S02]  /*11410*/  @!P5 LEA.HI.X R13, R23, R0.reuse, R204, 0x1, P2 ;  /* 0x00000000170dd211 */ /* 0x080fe400010f0ccc */
[----:B------:R-:W-:Y:S01]  /*11420*/  @!P6 LEA.HI.X R3, R192, R0, R203, 0x1, P3 ;  /* 0x00000000c003e211 */ /* 0x000fe200018f0ccb */
[----:B------:R3:W-:Y:S04]  /*11430*/  @!P4 ST.E.128 desc[UR6][R6.64], RZ ;  /* 0x000000ff0600c985 */ /* 0x0007e8000c101d06 */
[----:B------:R3:W-:Y:S04]  /*11440*/  @!P5 ST.E.128 desc[UR6][R12.64], RZ ;  /* 0x000000ff0c00d985 */ /* 0x0007e8000c101d06 */
[----:B------:R3:W-:Y:S02]  /*11450*/  @!P6 ST.E.128 desc[UR6][R2.64], RZ ;  /* 0x000000ff0200e985 */ /* 0x0007e4000c101d06 */
.L_x_4633:
[----:B------:R-:W-:Y:S05]  /*11460*/  BSYNC B1 ;  /* 0x0000000000017941 */ /* 0x000fea0003800000 */
.L_x_4632:
        /* <DEDUP_REMOVED lines=18> */
.L_x_4635:
[----:B------:R-:W-:Y:S05]  /*11590*/  BSYNC B1 ;  /* 0x0000000000017941 */ /* 0x000fea0003800000 */
.L_x_4634:
        /* <DEDUP_REMOVED lines=9> */
[----:B------:R-:W-:-:S09]  /*11630*/  ISETP.GE.AND P5, PT, R192, UR5, PT ;  /* 0x00000005c0007c0c */ /* 0x000fd2000bfa6270 */
[-C--:B-12-4-:R-:W-:Y:S02]  /*11640*/  @!P3 LEA R4, P0, R19, R2.reuse, 0x1 ;  /* 0x000000021304b211 */ /* 0x096fe400078008ff */
[-C--:B------:R-:W-:Y:S02]  /*11650*/  @!P4 LEA R8, P1, R23, R2.reuse, 0x1 ;  /* 0x000000021708c211 */ /* 0x080fe400078208ff */
[C---:B------:R-:W-:Y:S02]  /*11660*/  @!P5 LEA R2, P2, R192.reuse, R2, 0x1 ;  /* 0x00000002c002d211 */ /* 0x040fe400078408ff */
[-C--:B---3--:R-:W-:Y:S02]  /*11670*/  @!P3 LEA.HI.X R5, R19, R6.reuse, R205, 0x1, P0 ;  /* 0x000000061305b211 */ /* 0x088fe400000f0ccd */
[-C--:B------:R-:W-:Y:S02]  /*11680*/  @!P4 LEA.HI.X R9, R23, R6.reuse, R204, 0x1, P1 ;  /* 0x000000061709c211 */ /* 0x080fe400008f0ccc */
[----:B------:R-:W-:Y:S01]  /*11690*/  @!P5 LEA.HI.X R3, R192, R6, R203, 0x1, P2 ;  /* 0x00000006c003d211 */ /* 0x000fe200010f0ccb */
[----:B------:R0:W-:Y:S04]  /*116a0*/  @!P3 ST.E.128 desc[UR6][R4.64], RZ ;  /* 0x000000ff0400b985 */ /* 0x0001e8000c101d06 */
[----:B------:R0:W-:Y:S04]  /*116b0*/  @!P4 ST.E.128 desc[UR6][R8.64], RZ ;  /* 0x000000ff0800c985 */ /* 0x0001e8000c101d06 */
[----:B------:R0:W-:Y:S02]  /*116c0*/  @!P5 ST.E.128 desc[UR6][R2.64], RZ ;  /* 0x000000ff0200d985 */ /* 0x0001e4000c101d06 */
.L_x_4627:
[----:B------:R-:W-:Y:S05]  /*116d0*/  BSYNC B0 ;  /* 0x0000000000007941 */ /* 0x000fea0003800000 */
.L_x_4619:
[----:B------:R-:W-:Y:S02]  /*116e0*/  ULDC UR5, c[0x0][0xc38] ;  /* 0x00030e0000057ab9 */ /* 0x000fe40000000800 */
[----:B------:R-:W-:-:S06]  /*116f0*/  UISETP.GE.AND UP0, UPT, UR4, UR5, UPT ;  /* 0x000000050400728c */ /* 0x000fcc000bf06270 */
[----:B------:R-:W-:-:S13]  /*11700*/  PLOP3.LUT P0, PT, PT, PT, UP0, 0x80, 0x0 ;  /* 0x000000000000781c */ /* 0x000fda0003f0f008 */
[----:B------:R-:W-:Y:S05]  /*11710*/  @!P0 BRA `(.L_x_4636) ;  /* 0xfffffef400b08947 */ /* 0x000fea000383ffff */
[----:B------:R-:W-:Y:S05]  /*11720*/  EXIT ;  /* 0x000000000000794d */ /* 0x000fea0003800000 */
.L_x_4538:
[----:B------:R-:W-:-:S08]  /*11730*/  NOP ;  /* 0x0000000000007918 */ /* 0x000fd00000000000 */
[----:B0-----:R-:W0:-:S00]  /*11740*/  USETMAXREG.DEALLOC.CTAPOOL 0x18 ;  /* 0x00000018000079c8 */ /* 0x001e0000080e0500 */
[----:B0-----:R-:W2:Y:S01]  /*11750*/  LDL.LU R2, [R1+0xc] ;  /* 0x00000c0001027983 */ /* 0x001ea20000300800 */
[----:B------:R-:W-:-:S05]  /*11760*/  LOP3.LUT R0, R0, 0x3, RZ, 0xc0, !PT ;  /* 0x0000000300007812 */ /* 0x000fca00078ec0ff */
[----:B------:R-:W0:Y:S01]  /*11770*/  S2UR UR6, SR_CTAID.X ;  /* 0x00000000000679c3 */ /* 0x000e220000002500 */
[----:B------:R-:W-:Y:S01]  /*11780*/  IMAD.MOV.U32 R18, RZ, RZ, RZ ;  /* 0x000000ffff127224 */ /* 0x000fe200078e00ff */
[----:B------:R-:W1:Y:S02]  /*11790*/  SHFL.IDX PT, R0, R0, RZ, 0x1f ;  /* 0x00001fff00007589 */ /* 0x000e6400000e0000 */
[----:B-1----:R-:W-:-:S04]  /*117a0*/  ISETP.NE.AND P0, PT, R0, RZ, PT ;  /* 0x000000ff0000720c */ /* 0x002fc80003f05270 */
[----:B------:R-:W0:Y:S09]  /*117b0*/  LDC R0, c[0x0][0xc38] ;  /* 0x00030e00ff007b82 */ /* 0x000e320000000800 */
[----:B------:R-:W-:Y:S06]  /*117c0*/  @P0 BAR.ARV 0x4, 0x180 ;  /* 0x0106000000000b1d */ /* 0x000fec0000002000 */
[----:B--2---:R-:W-:-:S04]  /*117d0*/  LOP3.LUT R2, R2, 0xfffffffb, RZ, 0xc0, !PT ;  /* 0xfffffffb02027812 */ /* 0x004fc800078ec0ff */
[----:B------:R-:W-:Y:S02]  /*117e0*/  @P0 LOP3.LUT R2, R2, 0x4, RZ, 0xfc, !PT ;  /* 0x0000000402020812 */ /* 0x000fe400078efcff */
[----:B0-----:R-:W-:Y:S01]  /*117f0*/  ISETP.LE.AND P0, PT, R0, UR6, PT ;  /* 0x0000000600007c0c */ /* 0x001fe2000bf03270 */
[----:B------:R-:W-:Y:S02]  /*11800*/  IMAD.MOV.U32 R0, RZ, RZ, 0x1 ;  /* 0x00000001ff007424 */ /* 0x000fe400078e00ff */
[----:B------:R0:W-:Y:S04]  /*11810*/  STL [R1+0xc], R2 ;  /* 0x00000c0201007387 */ /* 0x0001e80000100800 */
[----:B------:R0:W-:Y:S04]  /*11820*/  STL [R1+0x18], RZ ;  /* 0x000018ff01007387 */ /* 0x0001e80000100800 */
[----:B------:R0:W-:Y:S02]  /*11830*/  STL [R1+0x4], R0 ;  /* 0x0000040001007387 */ /* 0x0001e40000100800 */
        /* <DEDUP_REMOVED lines=23> */
[----:B------:R-:W-:Y:S04]  /*119b0*/  STL [R1+0x14], R3 ;  /* 0x0000140301007387 */ /* 0x000fe80000100800 */
[----:B------:R-:W-:Y:S04]  /*119c0*/  STL [R1+0x18], RZ ;  /* 0x000018ff01007387 */ /* 0x000fe80000100800 */
[----:B------:R0:W-:Y:S02]  /*119d0*/  STL [R1+0x4], R2 ;  /* 0x0000040201007387 */ /* 0x0001e40000100800 */
[----:B0-----:R-:W-:-:S02]  /*119e0*/  LOP3.LUT R2, R0, 0x40, RZ, 0xfc, !PT ;  /* 0x0000004000027812 */ /* 0x001fc400078efcff */
[----:B------:R-:W-:-:S07]  /*119f0*/  LOP3.LUT R0, R0, 0x80, RZ, 0xfc, !PT ;  /* 0x0000008000007812 */ /* 0x000fce00078efcff */
.L_x_4737:
        /* <DEDUP_REMOVED lines=23> */
.L_x_4638:
[----:B------:R-:W-:Y:S01]  /*11b70*/  ULDC UR9, c[0x0][0xc54] ;  /* 0x0003150000097ab9 */ /* 0x000fe20000000800 */
[----:B------:R-:W-:Y:S01]  /*11b80*/  UMOV UR6, UR8 ;  /* 0x0000000800067c82 */ /* 0x000fe20008000000 */
[----:B------:R-:W-:-:S11]  /*11b90*/  UISETP.NE.AND UP0, UPT, UR9, 0x1, UPT ;  /* 0x000000010900788c */ /* 0x000fd6000bf05270 */
[----:B------:R-:W-:Y:S02]  /*11ba0*/  @UP0 ULDC.64 UR10, c[0x0][0xc58] ;  /* 0x00031600000a0ab9 */ /* 0x000fe40000000a00 */
[----:B------:R-:W-:-:S04]  /*11bb0*/  UIMAD.WIDE.U32 UR4, UR8, UR10, URZ ;  /* 0x0000000a080472a5 */ /* 0x000fc8000f8e003f */
[----:B------:R-:W-:-:S04]  /*11bc0*/  @UP0 USHF.R.U32.HI UR6, URZ, UR11, UR5 ;  /* 0x0000000b3f060299 */ /* 0x000fc80008011605 */
[----:B------:R-:W-:-:S12]  /*11bd0*/  UIMAD UR4, UR6, UR9, URZ ;  /* 0x00000009060472a4 */ /* 0x000fd8000f8e023f */
.L_x_4639:
        /* <DEDUP_REMOVED lines=48> */
.L_x_4641:
[----:B------:R-:W-:-:S11]  /*11ee0*/  UISETP.NE.AND UP0, UPT, UR5, 0x1, UPT ;  /* 0x000000010500788c */ /* 0x000fd6000bf05270 */
[----:B------:R-:W-:Y:S02]  /*11ef0*/  @UP0 ULDC.64 UR12, c[0x0][0x9e8] ;  /* 0x00027a00000c0ab9 */ /* 0x000fe40000000a00 */
[----:B------:R-:W-:-:S04]  /*11f00*/  UIMAD.WIDE.U32 UR8, UR10, UR12, URZ ;  /* 0x0000000c0a0872a5 */ /* 0x000fc8000f8e003f */
[----:B------:R-:W-:-:S12]  /*11f10*/  @UP0 USHF.R.U32.HI UR10, URZ, UR13, UR9 ;  /* 0x0000000d3f0a0299 */ /* 0x000fd80008011609 */
.L_x_4642:
[----:B------:R-:W-:-:S04]  /*11f20*/  UIMAD UR10, UR10, UR5, UR5 ;  /* 0x000000050a0a72a4 */ /* 0x000fc8000f8e0205 */
[----:B------:R-:W-:-:S04]  /*11f30*/  UISETP.LT.AND UP0, UPT, UR4, UR10, UPT ;  /* 0x0000000a0400728c */ /* 0x000fc8000bf01270 */
[----:B------:R-:W-:-:S12]  /*11f40*/  USEL UR4, UR4, UR10, UP0 ;  /* 0x0000000a04047287 */ /* 0x000fd80008000000 */
.L_x_4640:
[----:B------:R-:W-:Y:S02]  /*11f50*/  UIMAD UR8, UR15, UR7, 0x5f ;  /* 0x0000005f0f0874a4 */ /* 0x000fe4000f8e0207 */
[----:B------:R-:W-:Y:S02]  /*11f60*/  UIADD3 UR10, UR4, 0x5f, URZ ;  /* 0x0000005f040a7890 */ /* 0x000fe4000fffe03f */
[----:B------:R-:W-:Y:S02]  /*11f70*/  UIMAD.WIDE UR8, UR8, 0x2aaaaaab, URZ ;  /* 0x2aaaaaab080878a5 */ /* 0x000fe4000f8e023f */
[----:B------:R-:W-:Y:S01]  /*11f80*/  UIMAD.WIDE UR10, UR10, 0x2aaaaaab, URZ ;  /* 0x2aaaaaab0a0a78a5 */ /* 0x000fe2000f8e023f */
[----:B------:R-:W-:Y:S01]  /*11f90*/  @UP1 ULDC UR12, c[0x0][0x44c] ;  /* 0x00011300000c1ab9 */ /* 0x000fe20000000800 */
[----:B------:R-:W-:Y:S02]  /*11fa0*/  UIMAD UR7, UR15, UR7, -UR6 ;  /* 0x000000070f0772a4 */ /* 0x000fe4000f8e0a06 */
[----:B------:R-:W-:-:S02]  /*11fb0*/  UIMAD.WIDE.U32 UR12, UR43, UR12, URZ ;  /* 0x0000000c2b0c72a5 */ /* 0x000fc4000f8e003f */
[----:B------:R-:W-:Y:S02]  /*11fc0*/  USHF.R.U32.HI UR6, URZ, 0x1f, UR9 ;  /* 0x0000001f3f067899 */ /* 0x000fe40008011609 */
[----:B------:R-:W-:Y:S01]  /*11fd0*/  USHF.R.U32.HI UR4, URZ, 0x1f, UR11 ;  /* 0x0000001f3f047899 */ /* 0x000fe2000801160b */
[----:B------:R-:W-:Y:S01]  /*11fe0*/  @UP1 ULDC UR16, c[0x0][0x450] ;  /* 0x0001140000101ab9 */ /* 0x000fe20000000800 */
[----:B------:R-:W-:Y:S01]  /*11ff0*/  UMOV UR14, UR43 ;  /* 0x0000002b000e7c82 */ /* 0x000fe20008000000 */
[----:B------:R-:W-:Y:S02]  /*12000*/  @UP1 USHF.R.U32.HI UR14, URZ, UR16, UR13 ;  /* 0x000000103f0e1299 */ /* 0x000fe4000801160d */
[----:B------:R-:W-:Y:S02]  /*12010*/  ULEA.HI.SX32 UR9, UR9, UR6, 0x1c ;  /* 0x0000000609097291 */ /* 0x000fe4000f8fe23f */
[----:B------:R-:W-:Y:S02]  /*12020*/  ULEA.HI.SX32 UR4, UR11, UR4, 0x1c ;  /* 0x000000040b047291 */ /* 0x000fe4000f8fe23f */
[----:B------:R-:W-:-:S02]  /*12030*/  UIADD3 UR6, UR7, UR14, URZ ;  /* 0x0000000e07067290 */ /* 0x000fc4000fffe03f */
[----:B------:R-:W-:Y:S01]  /*12040*/  UISETP.LT.AND UP0, UPT, UR9, UR4, UPT ;  /* 0x000000040900728c */ /* 0x000fe2000bf01270 */
[----:B------:R-:W-:Y:S02]  /*12050*/  ULDC UR8, c[0x0][0x9dc] ;  /* 0x0002770000087ab9 */ /* 0x000fe40000000800 */
[----:B------:R-:W-:Y:S02]  /*12060*/  UIADD3 UR8, UR6, -UR8, URZ ;  /* 0x8000000806087290 */ /* 0x000fe4000fffe03f */
[----:B------:R-:W-:Y:S01]  /*12070*/  USEL UR41, UR9, UR4, UP0 ;  /* 0x0000000409297287 */ /* 0x000fe20008000000 */
        /* <DEDUP_REMOVED lines=12> */
.L_x_4644:
[----:B------:R-:W-:-:S11]  /*12140*/  UISETP.NE.AND UP0, UPT, UR5, 0x1, UPT ;  /* 0x000000010500788c */ /* 0x000fd6000bf05270 */
[----:B------:R-:W-:Y:S02]  /*12150*/  @UP0 ULDC.64 UR10, c[0x0][0x9e8] ;  /* 0x00027a00000a0ab9 */ /* 0x000fe40000000a00 */
[----:B------:R-:W-:-:S04]  /*12160*/  UIMAD.WIDE.U32 UR6, UR4, UR10, URZ ;  /* 0x0000000a040672a5 */ /* 0x000fc8000f8e003f */
[----:B------:R-:W-:-:S12]  /*12170*/  @UP0 USHF.R.U32.HI UR4, URZ, UR11, UR7 ;  /* 0x0000000b3f040299 */ /* 0x000fd80008011607 */
.L_x_4645:
[----:B------:R-:W-:-:S04]  /*12180*/  UIMAD UR4, UR4, UR5, URZ ;  /* 0x00000005040472a4 */ /* 0x000fc8000f8e023f */
[----:B------:R-:W-:-:S04]  /*12190*/  UISETP.LT.AND UP0, UPT, UR8, UR4, UPT ;  /* 0x000000040800728c */ /* 0x000fc8000bf01270 */
[----:B------:R-:W-:-:S12]  /*121a0*/  USEL UR8, UR8, UR4, !UP0 ;  /* 0x0000000408087287 */ /* 0x000fd8000c000000 */
.L_x_4643:
[----:B------:R-:W-:Y:S01]  /*121b0*/  UIMAD.WIDE UR4, UR8, 0x2aaaaaab, URZ ;  /* 0x2aaaaaab080478a5 */ /* 0x000fe2000f8e023f */
[----:B------:R-:W-:Y:S03]  /*121c0*/  BSSY B7, `(.L_x_4646) ;  /* 0x000042f000077945 */ /* 0x000fe60003800000 */
[----:B------:R-:W-:-:S04]  /*121d0*/  USHF.R.U32.HI UR4, URZ, 0x1f, UR5 ;  /* 0x0000001f3f047899 */ /* 0x000fc80008011605 */
[----:B------:R-:W-:-:S04]  /*121e0*/  ULEA.HI.SX32 UR4, UR5, UR4, 0x1c ;  /* 0x0000000405047291 */ /* 0x000fc8000f8fe23f */
        /* <DEDUP_REMOVED lines=24> */
.L_x_4647:
        /* <DEDUP_REMOVED lines=20> */
.L_x_4650:
[----:B------:R-:W-:Y:S05]  /*124b0*/  BSYNC B6 ;  /* 0x0000000000067941 */ /* 0x000fea0003800000 */
.L_x_4649:
        /* <DEDUP_REMOVED lines=20> */
.L_x_4653:
        /* <DEDUP_REMOVED lines=15> */
.L_x_4652:
[----:B------:R-:W-:Y:S05]  /*126f0*/  BSYNC B6 ;  /* 0x0000000000067941 */ /* 0x000fea0003800000 */
.L_x_4651:
[----:B------:R-:W-:Y:S01]  /*12700*/  ULDC.64 UR4, c[0x0][0x9f8] ;  /* 0x00027e0000047ab9 */ /* 0x000fe20000000a00 */
[----:B------:R-:W2:Y:S01]  /*12710*/  LDL.LU R0, [R1+0xc] ;  /* 0x00000c0001007983 */ /* 0x000ea20000300800 */
[----:B------:R-:W-:Y:S01]  /*12720*/  UISETP.NE.U32.AND UP0, UPT, UR4, URZ, UPT ;  /* 0x0000003f0400728c */ /* 0x000fe2000bf05070 */
[----:B------:R-:W-:Y:S01]  /*12730*/  IMAD.U32 R7, RZ, RZ, UR42 ;  /* 0x0000002aff077e24 */ /* 0x000fe2000f8e00ff */
[----:B------:R-:W-:Y:S02]  /*12740*/  ULDC.64 UR6, c[0x0][0x208] ;  /* 0x0000820000067ab9 */ /* 0x000fe40000000a00 */
[----:B------:R-:W-:-:S06]  /*12750*/  UISETP.NE.AND.EX UP0, UPT, UR5, URZ, UPT, UP0 ;  /* 0x0000003f0500728c */ /* 0x000fcc000bf05300 */
[----:B------:R-:W-:-:S05]  /*12760*/  PLOP3.LUT P0, PT, PT, PT, UP0, 0x80, 0x0 ;  /* 0x000000000000781c */ /* 0x000fca0003f0f008 */
[----:B------:R-:W-:Y:S02]  /*12770*/  @UP0 ULDC.64 UR4, c[0x0][0x9f8] ;  /* 0x00027e0000040ab9 */ /* 0x000fe40000000a00 */
[----:B------:R-:W-:-:S06]  /*12780*/  @UP0 UIMAD.WIDE UR4, UR42, 0x4, UR4 ;  /* 0x000000042a0408a5 */ /* 0x000fcc000f8e0204 */
[----:B------:R-:W-:Y:S02]  /*12790*/  IMAD.U32 R2, RZ, RZ, UR4 ;  /* 0x00000004ff027e24 */ /* 0x000fe4000f8e00ff */
[----:B------:R-:W-:-:S05]  /*127a0*/  IMAD.U32 R3, RZ, RZ, UR5 ;  /* 0x00000005ff037e24 */ /* 0x000fca000f8e00ff */
[----:B------:R0:W3:Y:S01]  /*127b0*/  @P0 LDG.E R7, desc[UR6][R2.64] ;  /* 0x0000000602070981 */ /* 0x0000e2000c1e1900 */
        /* <DEDUP_REMOVED lines=9> */
[----:B--2---:R-:W-:-:S09]  /*12850*/  LOP3.LUT R0, R0, 0xfffffffe, RZ, 0xc0, !PT ;  /* 0xfffffffe00007812 */ /* 0x004fd200078ec0ff */
[----:B------:R-:W-:Y:S02]  /*12860*/  @P1 LOP3.LUT R0, R0, 0x1, RZ, 0xfc, !PT ;  /* 0x0000000100001812 */ /* 0x000fe400078efcff */
[----:B---3--:R-:W-:Y:S01]  /*12870*/  SHF.R.S32.HI R8, RZ, 0x1f, R7 ;  /* 0x0000001fff087819 */ /* 0x008fe20000011407 */
[----:B------:R0:W-:Y:S01]  /*12880*/  STL [R1], R7 ;  /* 0x0000000701007387 */ /* 0x0001e20000100800 */
[----:B------:R-:W-:-:S03]  /*12890*/  SEL R16, R7, RZ, !P1 ;  /* 0x000000ff07107207 */ /* 0x000fc60004800000 */
[----:B------:R0:W-:Y:S04]  /*128a0*/  STL [R1+0x8], R8 ;  /* 0x0000080801007387 */ /* 0x0001e80000100800 */
[----:B------:R0:W-:Y:S01]  /*128b0*/  STL [R1+0xc], R0 ;  /* 0x00000c0001007387 */ /* 0x0001e20000100800 */
[----:B------:R-:W-:Y:S05]  /*128c0*/  BRA.DIV UR4, `(.L_x_4654) ;  /* 0x0000004604387947 */ /* 0x000fea000b800000 */
[----:B------:R1:W2:Y:S02]  /*128d0*/  SHFL.IDX PT, R14, R4, RZ, 0x1f ;  /* 0x00001fff040e7589 */ /* 0x0002a400000e0000 */
.L_x_4752:
[----:B------:R-:W-:Y:S02]  /*128e0*/  PLOP3.LUT P2, PT, PT, PT, PT, 0x8, 0x0 ;  /* 0x000000000000781c */ /* 0x000fe40003f4e170 */
[----:B0-----:R-:W-:Y:S02]  /*128f0*/  LOP3.LUT R0, R0, 0xfffffffd, RZ, 0xc0, !PT ;  /* 0xfffffffd00007812 */ /* 0x001fe400078ec0ff */
[----:B--2---:R-:W-:-:S09]  /*12900*/  ISETP.NE.AND P0, PT, R14, RZ, PT ;  /* 0x000000ff0e00720c */ /* 0x004fd20003f05270 */
[----:B------:R-:W-:-:S05]  /*12910*/  @P2 LOP3.LUT R0, R0, 0x2, RZ, 0xfc, !PT ;  /* 0x0000000200002812 */ /* 0x000fca00078efcff */
[----:B------:R0:W-:Y:S01]  /*12920*/  STL [R1+0xc], R0 ;  /* 0x00000c0001007387 */ /* 0x0001e20000100800 */
[----:B------:R-:W-:Y:S05]  /*12930*/  @P0 BRA `(.L_x_4655) ;  /* 0x0000000400280947 */ /* 0x000fea0003800000 */
[----:B------:R-:W-:-:S03]  /*12940*/  UMOV UR4, 0xffffffff ;  /* 0xffffffff00047882 */ /* 0x000fc60000000000 */
[----:B------:R-:W-:Y:S05]  /*12950*/  BRA.DIV UR4, `(.L_x_4656) ;  /* 0x0000004604347947 */ /* 0x000fea000b800000 */
[----:B------:R-:W-:-:S13]  /*12960*/  ELECT P6, URZ, PT ;  /* 0x00000000003f782f */ /* 0x000fda00038c0000 */
.L_x_4755:
[----:B------:R-:W-:Y:S05]  /*12970*/  @!P6 BRA `(.L_x_4655) ;  /* 0x000000040018e947 */ /* 0x000fea0003800000 */
[----:B------:R-:W-:Y:S01]  /*12980*/  IMAD.MOV.U32 R16, RZ, RZ, R7 ;  /* 0x000000ffff107224 */ /* 0x000fe200078e0007 */
[----:B------:R-:W-:Y:S06]  /*12990*/  @!P1 BRA `(.L_x_4657) ;  /* 0x0000000000489947 */ /* 0x000fec0003800000 */
[----:B------:R-:W2:Y:S01]  /*129a0*/  LDC R6, c[0x0][0x43c] ;  /* 0x00010f00ff067b82 */ /* 0x000ea20000000800 */
[----:B------:R-:W-:Y:S01]  /*129b0*/  ULDC.64 UR4, c[0x0][0x428] ;  /* 0x00010a0000047ab9 */ /* 0x000fe20000000a00 */
[----:B------:R-:W-:Y:S01]  /*129c0*/  ULDC.64 UR6, c[0x0][0x208] ;  /* 0x0000820000067ab9 */ /* 0x000fe20000000a00 */
[----:B--2---:R-:W-:-:S13]  /*129d0*/  ISETP.NE.AND P0, PT, R6, 0x1, PT ;  /* 0x000000010600780c */ /* 0x004fda0003f05270 */
[----:B-1----:R-:W0:Y:S02]  /*129e0*/  @P0 LDC.64 R4, c[0x0][0x440] ;  /* 0x00011000ff040b82 */ /* 0x002e240000000a00 */
[----:B0-----:R-:W-:-:S04]  /*129f0*/  @P0 IMAD.HI.U32 R0, R19, R4, RZ ;  /* 0x0000000413000227 */ /* 0x001fc800078e00ff */
        /* <DEDUP_REMOVED lines=12> */
.L_x_4657:
[----:B--2---:R-:W2:Y:S01]  /*12ac0*/  LDL R2, [R1+0x4] ;  /* 0x0000040001027983 */ /* 0x004ea20000100800 */
[----:B0-----:R-:W-:Y:S01]  /*12ad0*/  IMAD R0, R18, 0x8, R17 ;  /* 0x0000000812007824 */ /* 0x001fe200078e0211 */
[----:B--2---:R-:W-:-:S04]  /*12ae0*/  SHF.L.U32 R2, R2, 0x1f, RZ ;  /* 0x0000001f02027819 */ /* 0x004fc800000006ff */
[----:B------:R-:W0:Y:S02]  /*12af0*/  SYNCS.PHASECHK.TRANS64.TRYWAIT P0, [R0+URZ+0x30840], R2 ;  /* 0x03084002000075a7 */ /* 0x000e24000800017f */
[----:B0-----:R-:W-:Y:S05]  /*12b00*/  @!P0 BRA `(.L_x_4658) ;  /* 0x0000004000e88947 */ /* 0x001fea0003800000 */
.L_x_4756:
        /* <DEDUP_REMOVED lines=11> */
.L_x_4659:
[----:B0-----:R-:W2:Y:S01]  /*12bc0*/  LDL.LU R2, [R1+0xc] ;  /* 0x00000c0001027983 */ /* 0x001ea20000300800 */
[----:B------:R-:W-:Y:S01]  /*12bd0*/  R2UR UR33, R0 ;  /* 0x00000000002172ca */ /* 0x000fe200000e0000 */
[----:B------:R-:W-:Y:S01]  /*12be0*/  IMAD R0, R18, 0x9000, R17 ;  /* 0x0000900012007824 */ /* 0x000fe200078e0211 */
[----:B------:R-:W-:Y:S01]  /*12bf0*/  R2UR UR35, R19 ;  /* 0x00000000132372ca */ /* 0x000fe200000e0000 */
[----:B------:R-:W-:Y:S01]  /*12c00*/  UIADD3 UR4, UP0, UR38, 0x370, URZ ;  /* 0x0000037026047890 */ /* 0x000fe2000ff1e03f */
[----:B------:R-:W-:Y:S01]  /*12c10*/  PLOP3.LUT P0, PT, PT, PT, PT, 0x80, 0x0 ;  /* 0x000000000000781c */ /* 0x000fe20003f0f070 */
[----:B------:R-:W-:Y:S01]  /*12c20*/  UMOV UR6, 0x0 ;  /* 0x0000000000067882 */ /* 0x000fe20000000000 */
[----:B------:R-:W-:Y:S01]  /*12c30*/  R2UR UR8, R0 ;  /* 0x00000000000872ca */ /* 0x000fe200000e0000 */
[----:B------:R-:W-:Y:S01]  /*12c40*/  UIADD3.X UR5, URZ, UR39, URZ, UP0, !UPT ;  /* 0x000000273f057290 */ /* 0x000fe200087fe43f */
[----:B-----5:R-:W-:Y:S01]  /*12c50*/  R2UR UR37, R16 ;  /* 0x00000000102572ca */ /* 0x020fe200000e0000 */
[----:B------:R-:W-:Y:S01]  /*12c60*/  UMOV UR7, 0x14f00000 ;  /* 0x14f0000000077882 */ /* 0x000fe20000000000 */
[----:B------:R-:W-:Y:S01]  /*12c70*/  UMOV UR34, URZ ;  /* 0x0000003f00227c82 */ /* 0x000fe20008000000 */
[----:B------:R-:W-:Y:S01]  /*12c80*/  UMOV UR18, 0x40 ;  /* 0x0000004000127882 */ /* 0x000fe20000000000 */
[----:B------:R-:W-:Y:S01]  /*12c90*/  UMOV UR20, UR36 ;  /* 0x0000002400147c82 */ /* 0x000fe20008000000 */
[----:B------:R-:W-:-:S02]  /*12ca0*/  UIADD3 UR33, UR33, 0x30830, URZ ;  /* 0x0003083021217890 */ /* 0x000fc4000fffe03f */
[----:B------:R-:W-:Y:S01]  /*12cb0*/  UIMAD UR35, UR35, 0x60, URZ ;  /* 0x00000060232378a4 */ /* 0x000fe2000f8e023f */
[----:B------:R-:W-:Y:S01]  /*12cc0*/  UMOV UR10, 0x80 ;  /* 0x00000080000a7882 */ /* 0x000fe20000000000 */
[----:B------:R-:W-:Y:S02]  /*12cd0*/  UMOV UR12, UR36 ;  /* 0x00000024000c7c82 */ /* 0x000fe40008000000 */
[----:B------:R-:W-:Y:S02]  /*12ce0*/  UIADD3 UR32, UR8, 0x1e400, URZ ;  /* 0x0001e40008207890 */ /* 0x000fe4000fffe03f */
[----:B------:R-:W-:Y:S02]  /*12cf0*/  UIADD3 UR16, UR8, 0x21400, URZ ;  /* 0x0002140008107890 */ /* 0x000fe4000fffe03f */
[----:B------:R-:W-:Y:S01]  /*12d00*/  UIADD3 UR8, UR8, 0x24400, URZ ;  /* 0x0002440008087890 */ /* 0x000fe2000fffe03f */
[----:B------:R-:W-:Y:S01]  /*12d10*/  UMOV UR21, UR37 ;  /* 0x0000002500157c82 */ /* 0x000fe20008000000 */
[----:B------:R-:W-:Y:S01]  /*12d20*/  UMOV UR17, UR33 ;  /* 0x0000002100117c82 */ /* 0x000fe20008000000 */
[----:B------:R-:W-:Y:S01]  /*12d30*/  UMOV UR19, UR35 ;  /* 0x0000002300137c82 */ /* 0x000fe20008000000 */
[----:B------:R-:W-:Y:S01]  /*12d40*/  UMOV UR13, UR37 ;  /* 0x00000025000d7c82 */ /* 0x000fe20008000000 */
[----:B------:R-:W-:Y:S01]  /*12d50*/  UMOV UR9, UR33 ;  /* 0x0000002100097c82 */ /* 0x000fe20008000000 */
[----:B------:R-:W-:Y:S01]  /*12d60*/  UMOV UR11, UR35 ;  /* 0x00000023000b7c82 */ /* 0x000fe20008000000 */
[----:B------:R3:W-:Y:S01]  /*12d70*/  UTMALDG.4D [UR32], [UR4], desc[UR6] ;  /* 0x00000620040075b4 */ /* 0x0007e20008019000 */
[----:B------:R3:W-:Y:S01]  /*12d80*/  UTMALDG.4D [UR16], [UR4], desc[UR6] ;  /* 0x00000610040075b4 */ /* 0x0007e20008019000 */
[----:B------:R3:W-:Y:S01]  /*12d90*/  UTMALDG.4D [UR8], [UR4], desc[UR6] ;  /* 0x00000608040075b4 */ /* 0x0007e20008019000 */
[----:B--2---:R-:W-:-:S04]  /*12da0*/  LOP3.LUT R2, R2, 0xfffffffd, RZ, 0xc0, !PT ;  /* 0xfffffffd02027812 */ /* 0x004fc800078ec0ff */
[----:B------:R-:W-:-:S05]  /*12db0*/  @P0 LOP3.LUT R2, R2, 0x2, RZ, 0xfc, !PT ;  /* 0x0000000202020812 */ /* 0x000fca00078efcff */
[----:B------:R3:W-:Y:S01]  /*12dc0*/  STL [R1+0xc], R2 ;  /* 0x00000c0201007387 */ /* 0x0007e20000100800 */
[----:B------:R-:W-:Y:S01]  /*12dd0*/  NOP ;  /* 0x0000000000007918 */ /* 0x000fe20000000000 */
.L_x_4655:
[----:B0-----:R-:W-:Y:S01]  /*12de0*/  VIADD R0, R17, 0x12400 ;  /* 0x0001240011007836 */ /* 0x001fe20000000000 */
[----:B------:R-:W-:Y:S05]  /*12df0*/  WARPSYNC.ALL ;  /* 0x0000000000007948 */ /* 0x000fea0003800000 */
[----:B------:R-:W-:Y:S01]  /*12e00*/  BAR.SYNC.DEFER_BLOCKING 0x8, 0x180 ;  /* 0x0206000000007b1d */ /* 0x000fe20000010000 */
[----:B------:R-:W-:-:S05]  /*12e10*/  LOP3.LUT P0, RZ, R0, 0x3ff, RZ, 0xc0, !PT ;  /* 0x000003ff00ff7812 */ /* 0x000fca000780c0ff */
[----:B------:R-:W-:Y:S08]  /*12e20*/  BSSY B6, `(.L_x_4660) ;  /* 0x0000012000067945 */ /* 0x000ff00003800000 */
[----:B------:R-:W-:Y:S05]  /*12e30*/  @!P0 BRA `(.L_x_4661) ;  /* 0x0000000000408947 */ /* 0x000fea0003800000 */
[----:B---3--:R-:W-:Y:S01]  /*12e40*/  MOV R2, 0x0 ;  /* 0x0000000000027802 */ /* 0x008fe20000000f00 */
        /* <DEDUP_REMOVED lines=15> */
.L_x_4661:
[----:B---3--:R-:W-:Y:S05]  /*12f40*/  BSYNC B6 ;  /* 0x0000000000067941 */ /* 0x008fea0003800000 */
.L_x_4660:
[----:B------:R-:W0:Y:S01]  /*12f50*/  S2R R2, SR_TID.X ;  /* 0x0000000000027919 */ /* 0x000e220000002100 */
[----:B------:R-:W2:Y:S01]  /*12f60*/  LDC R7, c[0x0][0x448] ;  /* 0x00011200ff077b82 */ /* 0x000ea20000000800 */
        /* <DEDUP_REMOVED lines=13> */
[----:B--2---:R-:W-:Y:S01]  /*13040*/  ISETP.NE.AND P0, PT, R7, 0x1, PT ;  /* 0x000000010700780c */ /* 0x004fe20003f05270 */
[----:B-1----:R-:W-:Y:S02]  /*13050*/  IMAD.U32 R4, RZ, RZ, UR4 ;  /* 0x00000004ff047e24 */ /* 0x002fe4000f8e00ff */
[----:B------:R-:W-:Y:S02]  /*13060*/  UIADD3 UR6, UR5, UR6, URZ ;  /* 0x0000000605067290 */ /* 0x000fe4000fffe03f */
[----:B------:R-:W-:Y:S01]  /*13070*/  IMAD.U32 R5, RZ, RZ, UR5 ;  /* 0x00000005ff057e24 */ /* 0x000fe2000f8e00ff */
[----:B------:R-:W-:Y:S01]  /*13080*/  ULDC.64 UR4, c[0x0][0x2d0] ;  /* 0x0000b40000047ab9 */ /* 0x000fe20000000a00 */
[C---:B0-----:R-:W-:Y:S01]  /*13090*/  LOP3.LUT R0, R2.reuse, 0x7f, RZ, 0xc0, !PT ;  /* 0x0000007f02007812 */ /* 0x041fe200078ec0ff */
        /* <DEDUP_REMOVED lines=11> */
[----:B------:R-:W-:Y:S02]  /*13150*/  LOP3.LUT R9, R9, 0x80, RZ, 0xfc, !PT ;  /* 0x0000008009097812 */ /* 0x000fe400078efcff */
[----:B------:R-:W-:Y:S01]  /*13160*/  LOP3.LUT R10, R10, 0x38, RZ, 0xc0, !PT ;  /* 0x000000380a0a7812 */ /* 0x000fe200078ec0ff */
[----:B0-----:R-:W-:-:S05]  /*13170*/  @P0 IMAD.HI.U32 R3, R2, R3, RZ ;  /* 0x0000000302030227 */ /* 0x001fca00078e00ff */
[----:B-1----:R-:W-:Y:S01]  /*13180*/  @P0 SHF.R.U32.HI R6, RZ, R0, R3 ;  /* 0x00000000ff060219 */ /* 0x002fe20000011603 */
[----:B------:R-:W-:Y:S01]  /*13190*/  IMAD.U32 R3, RZ, RZ, UR6 ;  /* 0x00000006ff037e24 */ /* 0x000fe2000f8e00ff */
[----:B------:R-:W-:-:S03]  /*131a0*/  ULDC.64 UR6, c[0x0][0x280] ;  /* 0x0000a00000067ab9 */ /* 0x000fc60000000a00 */
        /* <DEDUP_REMOVED lines=31> */
[----:B------:R-:W-:-:S05]  /*133a0*/  VIADD R4, R8, UR43 ;  /* 0x0000002b08047c36 */ /* 0x000fca0008000000 */
        /* <DEDUP_REMOVED lines=72> */
[----:B------:R-:W-:Y:S01]  /*13830*/  ISETP.GE.AND P4, PT, R2, R5, PT ;  /* 0x000000050200720c */ /* 0x000fe20003f86270 */
[----:B------:R-:W-:Y:S04]  /*13840*/  SHFL.IDX PT, R0, R0, 0x7, 0x181f ;  /* 0x00f81f0000007f89 */ /* 0x000fe800000e0000 */
[----:B------:R-:W1:Y:S04]  /*13850*/  SHFL.IDX PT, R2, R6, 0x6, 0x181f ;  /* 0x00d81f0006027f89 */ /* 0x000e6800000e0000 */
[----:B------:R-:W2:Y:S04]  /*13860*/  SHFL.IDX PT, R6, R6, 0x7, 0x181f ;  /* 0x00f81f0006067f89 */ /* 0x000ea800000e0000 */
[----:B0-----:R-:W-:-:S05]  /*13870*/  @!P4 LEA R3, P3, R10, R3, 0x1 ;  /* 0x000000030a03c211 */ /* 0x001fca00078608ff */
[----:B-1----:R-:W-:-:S05]  /*13880*/  @!P4 IMAD.X R2, RZ, RZ, R2, P3 ;  /* 0x000000ffff02c224 */ /* 0x002fca00018e0602 */
[----:B------:R-:W-:-:S04]  /*13890*/  @!P4 LOP3.LUT R3, R3, R2, RZ, 0x3c, !PT ;  /* 0x000000020303c212 */ /* 0x000fc800078e3cff */
[----:B------:R-:W-:-:S04]  /*138a0*/  @!P4 LOP3.LUT R2, R3, R2, RZ, 0x3c, !PT ;  /* 0x000000020302c212 */ /* 0x000fc800078e3cff */
[----:B------:R-:W-:-:S05]  /*138b0*/  @!P4 LOP3.LUT R3, R3, R2, RZ, 0x3c, !PT ;  /* 0x000000020303c212 */ /* 0x000fca00078e3cff */
[----:B------:R0:W-:Y:S04]  /*138c0*/  @!P4 LDGSTS.E.BYPASS.LTC128B.128 [R9+0x15400], desc[UR6][R2.64], !P0 ;  /* 0x154000000209cfae */ /* 0x0001e8000c101d46 */
[----:B------:R0:W-:Y:S04]  /*138d0*/  @!P4 LDGSTS.E.BYPASS.LTC128B.128 [R9+0x19400], desc[UR6][R2.64+0x80], !P1 ;  /* 0x194000800209cfae */ /* 0x0001e8000c901d46 */
[----:B--2---:R0:W-:Y:S02]  /*138e0*/  @!P4 LDGSTS.E.BYPASS.LTC128B.128 [R9+0x1d400], desc[UR6][R2.64+0x100], !P2 ;  /* 0x1d4001000209cfae */ /* 0x0041e4000d101d46 */
.L_x_4773:
[----:B------:R-:W-:Y:S01]  /*138f0*/  VIADD R4, R4, 0x70 ;  /* 0x0000007004047836 */ /* 0x000fe20000000000 */
[----:B------:R-:W-:Y:S04]  /*13900*/  BSSY B0, `(.L_x_4663) ;  /* 0x000000c000007945 */ /* 0x000fe80003800000 */
[----:B------:R-:W-:-:S13]  /*13910*/  ISETP.GE.AND P3, PT, R4, R5, PT ;  /* 0x000000050400720c */ /* 0x000fda0003f66270 */
[----:B------:R-:W-:Y:S05]  /*13920*/  @P3 BRA `(.L_x_4664) ;  /* 0x0000000000243947 */ /* 0x000fea0003800000 */
[----:B0-----:R-:W-:Y:S01]  /*13930*/  LEA R2, P3, R10, R0, 0x1 ;  /* 0x000000000a027211 */ /* 0x001fe200078608ff */
[----:B------:R-:W-:-:S04]  /*13940*/  ULDC.64 UR4, c[0x0][0x208] ;  /* 0x0000820000047ab9 */ /* 0x000fc80000000a00 */
[----:B------:R-:W-:-:S05]  /*13950*/  IMAD.X R3, RZ, RZ, R6, P3 ;  /* 0x000000ffff037224 */ /* 0x000fca00018e0606 */
[----:B------:R-:W-:Y:S01]  /*13960*/  @!PT LDS RZ, [RZ] ;  /* 0x00000000fffff984 */ /* 0x000fe20000000800 */
[----:B------:R-:W-:Y:S01]  /*13970*/  @!PT LDS RZ, [RZ] ;  /* 0x00000000fffff984 */ /* 0x000fe20000000800 */
[----:B------:R-:W-:Y:S01]  /*13980*/  @!PT LDS RZ, [RZ] ;  /* 0x00000000fffff984 */ /* 0x000fe20000000800 */
[----:B------:R1:W-:Y:S04]  /*13990*/  LDGSTS.E.BYPASS.LTC128B.128 [R9+0x15c00], desc[UR4][R2.64], !P0 ;  /* 0x15c0000002097fae */ /* 0x0003e8000c101d44 */
[----:B------:R1:W-:Y:S04]  /*139a0*/  LDGSTS.E.BYPASS.LTC128B.128 [R9+0x19c00], desc[UR4][R2.64+0x80], !P1 ;  /* 0x19c0008002097fae */ /* 0x0003e8000c901d44 */
[----:B------:R1:W-:Y:S02]  /*139b0*/  LDGSTS.E.BYPASS.LTC128B.128 [R9+0x1dc00], desc[UR4][R2.64+0x100], !P2 ;  /* 0x1dc0010002097fae */ /* 0x0003e4000d101d44 */
.L_x_4664:
[----:B------:R-:W-:Y:S05]  /*139c0*/  BSYNC B0 ;  /* 0x0000000000007941 */ /* 0x000fea0003800000 */
.L_x_4663:
[----:B------:R-:W-:Y:S01]  /*139d0*/  NOP ;  /* 0x0000000000007918 */ /* 0x000fe20000000000 */
[----:B------:R-:W-:Y:S01]  /*139e0*/  PLOP3.LUT P0, PT, PT, PT, PT, 0x80, 0x0 ;  /* 0x000000000000781c */ /* 0x000fe20003f0f070 */
[----:B------:R-:W-:-:S12]  /*139f0*/  VIADD R6, R17, 0x30800 ;  /* 0x0003080011067836 */ /* 0x000fd80000000000 */
.L_x_4665:
[----:B------:R-:W-:Y:S02]  /*13a00*/  PLOP3.LUT P1, PT, P1, P0, PT, 0xa2, 0x0 ;  /* 0x000000000000781c */ /* 0x000fe40000f21472 */
[----:B------:R-:W-:-:S08]  /*13a10*/  @P0 R2UR P1, UR4, R17 ;  /* 0x00000000110402ca */ /* 0x000fd00000020000 */
[----:B------:R-:W-:-:S05]  /*13a20*/  @P0 PLOP3.LUT P0, PT, P1, PT, PT, 0x80, 0x0 ;  /* 0x000000000000081c */ /* 0x000fca0000f0f070 */
[----:B------:R-:W-:Y:S01]  /*13a30*/  @!P1 SYNCS.ARRIVE.TRANS64.RED.A0T1 RZ, [UR4+0x30800], RZ ;  /* 0x030800ffffff99a7 */ /* 0x000fe20008200404 */
[----:B------:R-:W-:Y:S07]  /*13a40*/  @!P1 ARRIVES.LDGSTSBAR.64.TRANSCNT [UR4+0x30800] ;  /* 0x03080000ff0099b0 */ /* 0x000fee0008000a84 */
[----:B------:R-:W-:Y:S05]  /*13a50*/  @P0 BRA.U.ANY `(.L_x_4665) ;  /* 0xfffffffd00e80947 */ /* 0x000fea000393ffff */
[----:B01----:R-:W2:Y:S02]  /*13a60*/  LDL.LU R2, [R1+0x18] ;  /* 0x0000180001027983 */ /* 0x003ea40000300800 */
        /* <DEDUP_REMOVED lines=11> */
.L_x_4774:
[----:B------:R-:W-:Y:S05]  /*13b20*/  BSYNC B0 ;  /* 0x0000000000007941 */ /* 0x000fea0003800000 */
.L_x_4666:
[----:B------:R-:W-:-:S04]  /*13b30*/  UIADD3 UR4, UR41, -0x2, URZ ;  /* 0xfffffffe29047890 */ /* 0x000fc8000fffe03f */
[----:B------:R-:W-:-:S06]  /*13b40*/  UISETP.GE.AND UP0, UPT, UR4, UR40, UPT ;  /* 0x000000280400728c */ /* 0x000fcc000bf06270 */
[----:B------:R-:W-:-:S13]  /*13b50*/  PLOP3.LUT P0, PT, PT, PT, UP0, 0x80, 0x0 ;  /* 0x000000000000781c */ /* 0x000fda0003f0f008 */
[----:B------:R-:W-:Y:S05]  /*13b60*/  @!P0 BRA `(.L_x_4668) ;  /* 0x0000002000c08947 */ /* 0x000fea0003800000 */
[----:B0-----:R-:W-:Y:S01]  /*13b70*/  IMAD R0, RZ, RZ, -UR41 ;  /* 0x80000029ff007e24 */ /* 0x001fe2000f8e02ff */
[----:B------:R-:W-:-:S04]  /*13b80*/  LOP3.LUT R8, RZ, UR40, RZ, 0x33, !PT ;  /* 0x00000028ff087c12 */ /* 0x000fc8000f8e33ff */
[----:B------:R-:W-:-:S05]  /*13b90*/  VIADDMNMX R8, R0, 0x1, R8, !PT ;  /* 0x0000000100087846 */ /* 0x000fca0007800108 */
[----:B------:R-:W-:-:S05]  /*13ba0*/  VIADD R0, R8, UR41 ;  /* 0x0000002908007c36 */ /* 0x000fca0008000000 */
[----:B------:R-:W-:-:S04]  /*13bb0*/  LOP3.LUT R0, R0, 0x1, RZ, 0xc0, !PT ;  /* 0x0000000100007812 */ /* 0x000fc800078ec0ff */
[----:B------:R-:W-:Y:S01]  /*13bc0*/  ISETP.NE.U32.AND P0, PT, R0, 0x1, PT ;  /* 0x000000010000780c */ /* 0x000fe20003f05070 */
[----:B------:R-:W-:-:S12]  /*13bd0*/  IMAD.U32 R0, RZ, RZ, UR4 ;  /* 0x00000004ff007e24 */ /* 0x000fd8000f8e00ff */
[----:B------:R-:W-:Y:S05]  /*13be0*/  @P0 BRA `(.L_x_4669) ;  /* 0x0000000800e00947 */ /* 0x000fea0003800000 */
[----:B------:R-:W2:Y:S04]  /*13bf0*/  LDL R2, [R1+0xc] ;  /* 0x00000c0001027983 */ /* 0x000ea80000100800 */
[----:B------:R-:W3:Y:S01]  /*13c00*/  LDL R3, [R1+0x4] ;  /* 0x0000040001037983 */ /* 0x000ee20000100800 */
[----:B------:R-:W-:-:S05]  /*13c10*/  VIADD R7, R18, 0x1 ;  /* 0x0000000112077836 */ /* 0x000fca0000000000 */
[C---:B------:R-:W-:Y:S01]  /*13c20*/  ISETP.NE.AND P0, PT, R7.reuse, 0x2, PT ;  /* 0x000000020700780c */ /* 0x040fe20003f05270 */
[----:B------:R-:W-:Y:S03]  /*13c30*/  BSSY B0, `(.L_x_4670) ;  /* 0x00000af000007945 */ /* 0x000fe60003800000 */
[----:B------:R-:W-:Y:S02]  /*13c40*/  SEL R10, RZ, 0x1, P0 ;  /* 0x00000001ff0a7807 */ /* 0x000fe40000000000 */
[----:B------:R-:W-:Y:S02]  /*13c50*/  SEL R7, R7, RZ, P0 ;  /* 0x000000ff07077207 */ /* 0x000fe40000000000 */
[----:B--2---:R-:W-:Y:S02]  /*13c60*/  LOP3.LUT P1, RZ, R2, 0x2, RZ, 0xc0, !PT ;  /* 0x0000000202ff7812 */ /* 0x004fe4000782c0ff */
[----:B---3--:R-:W-:-:S11]  /*13c70*/  LOP3.LUT R10, R3, R10, RZ, 0x3c, !PT ;  /* 0x0000000a030a7212 */ /* 0x008fd600078e3cff */
[----:B------:R-:W-:Y:S05]  /*13c80*/  @!P1 BRA `(.L_x_4671) ;  /* 0x0000000800a49947 */ /* 0x000fea0003800000 */
[----:B------:R-:W-:Y:S01]  /*13c90*/  LOP3.LUT P1, RZ, R2, 0x1, RZ, 0xc0, !PT ;  /* 0x0000000102ff7812 */ /* 0x000fe2000782c0ff */
[----:B------:R-:W-:-:S12]  /*13ca0*/  IMAD.MOV.U32 R5, RZ, RZ, R16 ;  /* 0x000000ffff057224 */ /* 0x000fd800078e0010 */
[----:B------:R-:W-:Y:S05]  /*13cb0*/  @!P1 BRA `(.L_x_4672) ;  /* 0x0000000000549947 */ /* 0x000fea0003800000 */
[----:B------:R-:W2:Y:S01]  /*13cc0*/  LDL R9, [R1+0x8] ;  /* 0x0000080001097983 */ /* 0x000ea20000100800 */
[----:B------:R-:W0:Y:S03]  /*13cd0*/  LDC R5, c[0x0][0x43c] ;  /* 0x00010f00ff057b82 */ /* 0x000e260000000800 */
[----:B------:R-:W3:Y:S01]  /*13ce0*/  LDL R11, [R1] ;  /* 0x00000000010b7983 */ /* 0x000ee20000100800 */
        /* <DEDUP_REMOVED lines=8> */
[----:B------:R-:W-:Y:S01]  /*13d70*/  IMAD R0, R5, R2, R0 ;  /* 0x0000000205007224 */ /* 0x000fe200078e0200 */
[----:B------:R-:W-:Y:S01]  /*13d80*/  SHF.R.S32.HI R5, RZ, 0x1f, R4 ;  /* 0x0000001fff057819 */ /* 0x000fe20000011404 */
[----:B------:R-:W0:Y:S01]  /*13d90*/  LDC.64 R2, c[0x0][0x418] ;  /* 0x00010600ff027b82 */ /* 0x000e220000000a00 */
[----:B--2---:R-:W-:-:S04]  /*13da0*/  IMAD R9, R9, UR4, RZ ;  /* 0x0000000409097c24 */ /* 0x004fc8000f8e02ff */
[C---:B---3--:R-:W-:Y:S02]  /*13db0*/  IMAD R9, R11.reuse, UR5, R9 ;  /* 0x000000050b097c24 */ /* 0x048fe4000f8e0209 */
[----:B------:R-:W-:-:S04]  /*13dc0*/  IMAD.WIDE.U32 R4, R11, UR4, R4 ;  /* 0x000000040b047c25 */ /* 0x000fc8000f8e0004 */
[----:B------:R-:W-:Y:S01]  /*13dd0*/  IMAD.IADD R5, R9, 0x1, R5 ;  /* 0x0000000109057824 */ /* 0x000fe200078e0205 */
[----:B0-----:R-:W-:-:S04]  /*13de0*/  LEA R2, P0, R4, R2, 0x2 ;  /* 0x0000000204027211 */ /* 0x001fc800078010ff */
[----:B------:R-:W-:-:S05]  /*13df0*/  LEA.HI.X R3, R4, R3, R5, 0x2, P0 ;  /* 0x0000000304037211 */ /* 0x000fca00000f1405 */
[----:B------:R0:W5:Y:S04]  /*13e00*/  LDG.E R5, desc[UR6][R2.64] ;  /* 0x0000000602057981 */ /* 0x000168000c1e1900 */
.L_x_4672:
[----:B0-----:R-:W-:Y:S01]  /*13e10*/  IMAD R3, R7, 0x8, R17 ;  /* 0x0000000807037824 */ /* 0x001fe200078e0211 */
[----:B------:R-:W-:Y:S01]  /*13e20*/  SHF.L.U32 R2, R10, 0x1f, RZ ;  /* 0x0000001f0a027819 */ /* 0x000fe200000006ff */
[----:B------:R-:W-:Y:S03]  /*13e30*/  BSSY B1, `(.L_x_4673) ;  /* 0x0000003000017945 */ /* 0x000fe60003800000 */
[----:B------:R-:W0:Y:S02]  /*13e40*/  SYNCS.PHASECHK.TRANS64.TRYWAIT P0, [R3+URZ+0x30840], R2 ;  /* 0x03084002030075a7 */ /* 0x000e24000800017f */
[----:B0-----:R-:W-:Y:S05]  /*13e50*/  @!P0 BRA `(.L_x_4674) ;  /* 0x0000003c00408947 */ /* 0x001fea0003800000 */
.L_x_4775:
[----:B------:R-:W-:Y:S05]  /*13e60*/  BSYNC B1 ;  /* 0x0000000000017941 */ /* 0x000fea0003800000 */
.L_x_4673:
        /* <DEDUP_REMOVED lines=12> */
.L_x_4676:
[----:B------:R-:W-:Y:S05]  /*13f30*/  BSYNC B1 ;  /* 0x0000000000017941 */ /* 0x000fea0003800000 */
.L_x_4675:
[----:B------:R-:W-:Y:S01]  /*13f40*/  IMAD.MOV.U32 R11, RZ, RZ, RZ ;  /* 0x000000ffff0b7224 */ /* 0x000fe200078e00ff */
[----:B------:R-:W-:Y:S01]  /*13f50*/  UIADD3 UR4, UP0, UR38, 0x370, URZ ;  /* 0x0000037026047890 */ /* 0x000fe2000ff1e03f */
[----:B------:R-:W-:Y:S01]  /*13f60*/  IMAD R4, R7, 0x9000, R17 ;  /* 0x0000900007047824 */ /* 0x000fe200078e0211 */
[----:B------:R-:W-:Y:S01]  /*13f70*/  PLOP3.LUT P0, PT, PT, PT, PT, 0x80, 0x0 ;  /* 0x000000000000781c */ /* 0x000fe20003f0f070 */
[----:B0-----:R-:W-:Y:S01]  /*13f80*/  VIADD R3, R3, 0x30830 ;  /* 0x0003083003037836 */ /* 0x001fe20000000000 */
[----:B------:R-:W-:Y:S01]  /*13f90*/  R2UR UR10, R11 ;  /* 0x000000000b0a72ca */ /* 0x000fe200000e0000 */
[----:B------:R-:W-:Y:S01]  /*13fa0*/  IMAD R2, R0, 0x60, RZ ;  /* 0x0000006000027824 */ /* 0x000fe200078e02ff */
[----:B------:R-:W-:Y:S01]  /*13fb0*/  UIADD3.X UR5, URZ, UR39, URZ, UP0, !UPT ;  /* 0x000000273f057290 */ /* 0x000fe200087fe43f */
[----:B------:R-:W-:Y:S01]  /*13fc0*/  VIADD R9, R4, 0x1e400 ;  /* 0x0001e40004097836 */ /* 0x000fe20000000000 */
[----:B------:R-:W-:Y:S01]  /*13fd0*/  UMOV UR6, 0x0 ;  /* 0x0000000000067882 */ /* 0x000fe20000000000 */
[----:B------:R-:W-:-:S10]  /*13fe0*/  UMOV UR7, 0x14f00000 ;  /* 0x14f0000000077882 */ /* 0x000fd40000000000 */
.L_x_4677:
        /* <DEDUP_REMOVED lines=16> */
.L_x_4678:
        /* <DEDUP_REMOVED lines=16> */
.L_x_4679:
        /* <DEDUP_REMOVED lines=16> */
.L_x_4776:
[----:B------:R-:W-:Y:S05]  /*142f0*/  BSYNC B1 ;  /* 0x0000000000017941 */ /* 0x000fea0003800000 */
.L_x_4680:
        /* <DEDUP_REMOVED lines=12> */
.L_x_4683:
[----:B------:R-:W-:Y:S05]  /*143c0*/  BSYNC B1 ;  /* 0x0000000000017941 */ /* 0x000fea0003800000 */
.L_x_4682:
[----:B------:R-:W-:Y:S01]  /*143d0*/  R2UR UR10, R11 ;  /* 0x000000000b0a72ca */ /* 0x000fe200000e0000 */
[--C-:B0-----:R-:W-:Y:S01]  /*143e0*/  IMAD R2, R18, 0x8, R17.reuse ;  /* 0x0000000812027824 */ /* 0x101fe200078e0211 */
        /* <DEDUP_REMOVED lines=9> */
.L_x_4684:
        /* <DEDUP_REMOVED lines=15> */
.L_x_4685:
        /* <DEDUP_REMOVED lines=15> */
.L_x_4686:
        /* <DEDUP_REMOVED lines=12> */
.L_x_4671:
[----:B------:R-:W-:Y:S05]  /*14720*/  BSYNC B0 ;  /* 0x0000000000007941 */ /* 0x000fea0003800000 */
.L_x_4670:
[----:B------:R0:W-:Y:S01]  /*14730*/  STL [R1+0x4], R10 ;  /* 0x0000040a01007387 */ /* 0x0001e20000100800 */
[----:B------:R-:W-:Y:S01]  /*14740*/  UIADD3 UR4, UR41, -0x3, URZ ;  /* 0xfffffffd29047890 */ /* 0x000fe2000fffe03f */
[----:B------:R-:W-:-:S05]  /*14750*/  IMAD.MOV.U32 R18, RZ, RZ, R7 ;  /* 0x000000ffff127224 */ /* 0x000fca00078e0007 */
[----:B------:R-:W-:-:S07]  /*14760*/  IMAD.U32 R0, RZ, RZ, UR4 ;  /* 0x00000004ff007e24 */ /* 0x000fce000f8e00ff */
.L_x_4669:
[----:B------:R-:W-:Y:S01]  /*14770*/  ULOP3.LUT UR4, URZ, UR41, URZ, 0x33, !UPT ;  /* 0x000000293f047292 */ /* 0x000fe2000f8e333f */
[----:B------:R-:W-:Y:S01]  /*14780*/  VIADD R8, R8, 0xfffffffe ;  /* 0xfffffffe08087836 */ /* 0x000fe20000000000 */
[----:B------:R-:W-:Y:S04]  /*14790*/  BSSY B0, `(.L_x_4668) ;  /* 0x000016d000007945 */ /* 0x000fe80003800000 */
[----:B------:R-:W-:-:S13]  /*147a0*/  ISETP.NE.AND P0, PT, R8, UR4, PT ;  /* 0x0000000408007c0c */ /* 0x000fda000bf05270 */
[----:B------:R-:W-:Y:S05]  /*147b0*/  @!P0 BRA `(.L_x_4687) ;  /* 0x0000001400a88947 */ /* 0x000fea0003800000 */
[----:B------:R-:W-:-:S07]  /*147c0*/  IMAD.MOV.U32 R8, RZ, RZ, R16 ;  /* 0x000000ffff087224 */ /* 0x000fce00078e0010 */
.L_x_4722:
[----:B------:R-:W2:Y:S04]  /*147d0*/  LDL R2, [R1+0xc] ;  /* 0x00000c0001027983 */ /* 0x000ea80000100800 */
[----:B------:R-:W3:Y:S01]  /*147e0*/  LDL R3, [R1+0x4] ;  /* 0x0000040001037983 */ /* 0x000ee20000100800 */
[----:B------:R-:W-:Y:S01]  /*147f0*/  VIADD R4, R18, 0x1 ;  /* 0x0000000112047836 */ /* 0x000fe20000000000 */
[----:B------:R-:W-:Y:S05]  /*14800*/  YIELD ;  /* 0x0000000000007946 */ /* 0x000fea0003800000 */
[----:B------:R-:W-:Y:S01]  /*14810*/  ISETP.NE.AND P0, PT, R4, 0x2, PT ;  /* 0x000000020400780c */ /* 0x000fe20003f05270 */
[----:B------:R-:W-:Y:S03]  /*14820*/  BSSY B1, `(.L_x_4688) ;  /* 0x00000ad000017945 */ /* 0x000fe60003800000 */
[----:B------:R-:W-:-:S02]  /*14830*/  SEL R5, RZ, 0x1, P0 ;  /* 0x00000001ff057807 */ /* 0x000fc40000000000 */
[----:B------:R-:W-:Y:S02]  /*14840*/  SEL R4, R4, RZ, P0 ;  /* 0x000000ff04047207 */ /* 0x000fe40000000000 */
[----:B--2---:R-:W-:Y:S02]  /*14850*/  LOP3.LUT P1, RZ, R2, 0x2, RZ, 0xc0, !PT ;  /* 0x0000000202ff7812 */ /* 0x004fe4000782c0ff */
[----:B---3--:R-:W-:-:S11]  /*14860*/  LOP3.LUT R5, R3, R5, RZ, 0x3c, !PT ;  /* 0x0000000503057212 */ /* 0x008fd600078e3cff */
[----:B------:R-:W-:Y:S05]  /*14870*/  @!P1 BRA `(.L_x_4689) ;  /* 0x00000008009c9947 */ /* 0x000fea0003800000 */
[----:B------:R-:W-:Y:S01]  /*14880*/  LOP3.LUT P1, RZ, R2, 0x1, RZ, 0xc0, !PT ;  /* 0x0000000102ff7812 */ /* 0x000fe2000782c0ff */
[----:B------:R-:W-:-:S12]  /*14890*/  IMAD.MOV.U32 R7, RZ, RZ, R0 ;  /* 0x000000ffff077224 */ /* 0x000fd800078e0000 */
[----:B------:R-:W-:Y:S05]  /*148a0*/  @!P1 BRA `(.L_x_4690) ;  /* 0x0000000000549947 */ /* 0x000fea0003800000 */
[----:B0-----:R-:W2:Y:S01]  /*148b0*/  LDL R10, [R1+0x8] ;  /* 0x00000800010a7983 */ /* 0x001ea20000100800 */
[----:B------:R-:W0:Y:S01]  /*148c0*/  LDC R8, c[0x0][0x43c] ;  /* 0x00010f00ff087b82 */ /* 0x000e220000000800 */
[----:B------:R-:W-:Y:S02]  /*148d0*/  ULDC.64 UR4, c[0x0][0x428] ;  /* 0x00010a0000047ab9 */ /* 0x000fe40000000a00 */
[----:B------:R-:W3:Y:S01]  /*148e0*/  LDL R9, [R1] ;  /* 0x0000000001097983 */ /* 0x000ee20000100800 */
        /* <DEDUP_REMOVED lines=17> */
.L_x_4690:
[----:B------:R-:W-:Y:S01]  /*14a00*/  IMAD R3, R4, 0x8, R17 ;  /* 0x0000000804037824 */ /* 0x000fe200078e0211 */
[----:B------:R-:W-:Y:S01]  /*14a10*/  SHF.L.U32 R2, R5, 0x1f, RZ ;  /* 0x0000001f05027819 */ /* 0x000fe200000006ff */
[----:B------:R-:W-:Y:S03]  /*14a20*/  BSSY B2, `(.L_x_4691) ;  /* 0x0000003000027945 */ /* 0x000fe60003800000 */
[----:B------:R-:W2:Y:S02]  /*14a30*/  SYNCS.PHASECHK.TRANS64.TRYWAIT P0, [R3+URZ+0x30840], R2 ;  /* 0x03084002030075a7 */ /* 0x000ea4000800017f */
[----:B--2---:R-:W-:Y:S05]  /*14a40*/  @!P0 BRA `(.L_x_4692) ;  /* 0x00000030006c8947 */ /* 0x004fea0003800000 */
.L_x_4777:
[----:B------:R-:W-:Y:S05]  /*14a50*/  BSYNC B2 ;  /* 0x0000000000027941 */ /* 0x000fea0003800000 */
.L_x_4691:
        /* <DEDUP_REMOVED lines=12> */
.L_x_4694:
[----:B------:R-:W-:Y:S05]  /*14b20*/  BSYNC B2 ;  /* 0x0000000000027941 */ /* 0x000fea0003800000 */
.L_x_4693:
        /* <DEDUP_REMOVED lines=11> */
.L_x_4695:
        /* <DEDUP_REMOVED lines=16> */
.L_x_4696:
        /* <DEDUP_REMOVED lines=16> */
.L_x_4697:
        /* <DEDUP_REMOVED lines=16> */
.L_x_4778:
[----:B------:R-:W-:Y:S05]  /*14ee0*/  BSYNC B2 ;  /* 0x0000000000027941 */ /* 0x000fea0003800000 */
.L_x_4698:
        /* <DEDUP_REMOVED lines=11> */
.L_x_4701:
[----:B------:R-:W-:Y:S05]  /*14fa0*/  BSYNC B2 ;  /* 0x0000000000027941 */ /* 0x000fea0003800000 */
.L_x_4700:
[----:B------:R-:W-:Y:S01]  /*14fb0*/  R2UR UR6, R2 ;  /* 0x00000000020672ca */ /* 0x000fe200000e0000 */
[----:B------:R-:W-:Y:S01]  /*14fc0*/  IMAD R18, R18, 0x9000, R17 ;  /* 0x0000900012127824 */ /* 0x000fe200078e0211 */
[----:B------:R-:W-:Y:S01]  /*14fd0*/  R2UR UR7, R3 ;  /* 0x00000000030772ca */ /* 0x000fe200000e0000 */
[----:B------:R-:W-:Y:S01]  /*14fe0*/  UIADD3 UR4, UP0, UR38, 0x470, URZ ;  /* 0x0000047026047890 */ /* 0x000fe2000ff1e03f */
[----:B------:R-:W-:Y:S01]  /*14ff0*/  R2UR UR10, R11 ;  /* 0x000000000b0a72ca */ /* 0x000fe200000e0000 */
[----:B------:R-:W-:Y:S01]  /*15000*/  IMAD R10, R19, 0x60, RZ ;  /* 0x00000060130a7824 */ /* 0x000fe200078e02ff */
[----:B------:R-:W-:Y:S01]  /*15010*/  PLOP3.LUT P0, PT, PT, PT, PT, 0x80, 0x0 ;  /* 0x000000000000781c */ /* 0x000fe20003f0f070 */
[----:B------:R-:W-:Y:S01]  /*15020*/  VIADD R9, R9, 0x50 ;  /* 0x0000005009097836 */ /* 0x000fe20000000000 */
[----:B------:R-:W-:Y:S01]  /*15030*/  UIADD3.X UR5, URZ, UR39, URZ, UP0, !UPT ;  /* 0x000000273f057290 */ /* 0x000fe200087fe43f */
[----:B------:R-:W-:-:S11]  /*15040*/  VIADD R11, R18, 0x400 ;  /* 0x00000400120b7836 */ /* 0x000fd60000000000 */
.L_x_4702:
        /* <DEDUP_REMOVED lines=15> */
.L_x_4703:
        /* <DEDUP_REMOVED lines=15> */
.L_x_4704:
        /* <DEDUP_REMOVED lines=12> */
.L_x_4689:
[----:B------:R-:W-:Y:S05]  /*152f0*/  BSYNC B1 ;  /* 0x0000000000017941 */ /* 0x000fea0003800000 */
.L_x_4688:
[----:B------:R-:W2:Y:S01]  /*15300*/  LDL R3, [R1+0xc] ;  /* 0x00000c0001037983 */ /* 0x000ea20000100800 */
[----:B------:R-:W-:Y:S01]  /*15310*/  VIADD R18, R4, 0x1 ;  /* 0x0000000104127836 */ /* 0x000fe20000000000 */
[----:B------:R-:W-:Y:S01]  /*15320*/  BSSY B1, `(.L_x_4705) ;  /* 0x00000b0000017945 */ /* 0x000fe20003800000 */
[----:B------:R-:W-:-:S03]  /*15330*/  VIADD R7, R0, 0xffffffff ;  /* 0xffffffff00077836 */ /* 0x000fc60000000000 */
[----:B------:R-:W-:-:S04]  /*15340*/  ISETP.NE.AND P0, PT, R18, 0x2, PT ;  /* 0x000000021200780c */ /* 0x000fc80003f05270 */
[----:B------:R-:W-:Y:S02]  /*15350*/  SEL R2, RZ, 0x1, P0 ;  /* 0x00000001ff027807 */ /* 0x000fe40000000000 */
[----:B------:R-:W-:Y:S02]  /*15360*/  SEL R18, R18, RZ, P0 ;  /* 0x000000ff12127207 */ /* 0x000fe40000000000 */
[----:B------:R-:W-:-:S05]  /*15370*/  LOP3.LUT R11, R5, R2, RZ, 0x3c, !PT ;  /* 0x00000002050b7212 */ /* 0x000fca00078e3cff */
[----:B------:R1:W-:Y:S01]  /*15380*/  STL [R1+0x4], R11 ;  /* 0x0000040b01007387 */ /* 0x0003e20000100800 */
[----:B--2---:R-:W-:-:S13]  /*15390*/  LOP3.LUT P1, RZ, R3, 0x2, RZ, 0xc0, !PT ;  /* 0x0000000203ff7812 */ /* 0x004fda000782c0ff */
[----:B-1----:R-:W-:Y:S05]  /*153a0*/  @!P1 BRA `(.L_x_4706) ;  /* 0x00000008009c9947 */ /* 0x002fea0003800000 */
[----:B------:R-:W-:Y:S01]  /*153b0*/  LOP3.LUT P1, RZ, R3, 0x1, RZ, 0xc0, !PT ;  /* 0x0000000103ff7812 */ /* 0x000fe2000782c0ff */
[----:B0-----:R-:W-:-:S12]  /*153c0*/  IMAD.MOV.U32 R10, RZ, RZ, R7 ;  /* 0x000000ffff0a7224 */ /* 0x001fd800078e0007 */
[----:B------:R-:W-:Y:S05]  /*153d0*/  @!P1 BRA `(.L_x_4707) ;  /* 0x0000000000549947 */ /* 0x000fea0003800000 */
[----:B------:R-:W2:Y:S01]  /*153e0*/  LDL R13, [R1+0x8] ;  /* 0x00000800010d7983 */ /* 0x000ea20000100800 */
        /* <DEDUP_REMOVED lines=20> */
.L_x_4707:
[----:B------:R-:W-:Y:S01]  /*15530*/  IMAD R2, R18, 0x8, R17 ;  /* 0x0000000812027824 */ /* 0x000fe200078e0211 */
[----:B------:R-:W-:Y:S01]  /*15540*/  SHF.L.U32 R3, R11, 0x1f, RZ ;  /* 0x0000001f0b037819 */ /* 0x000fe200000006ff */
[----:B------:R-:W-:Y:S03]  /*15550*/  BSSY B2, `(.L_x_4708) ;  /* 0x0000003000027945 */ /* 0x000fe60003800000 */
[----:B------:R-:W1:Y:S02]  /*15560*/  SYNCS.PHASECHK.TRANS64.TRYWAIT P0, [R2+URZ+0x30840], R3 ;  /* 0x03084003020075a7 */ /* 0x000e64000800017f */
[----:B-1----:R-:W-:Y:S05]  /*15570*/  @!P0 BRA `(.L_x_4709) ;  /* 0x0000002400c88947 */ /* 0x002fea0003800000 */
.L_x_4779:
[----:B------:R-:W-:Y:S05]  /*15580*/  BSYNC B2 ;  /* 0x0000000000027941 */ /* 0x000fea0003800000 */
.L_x_4708:
        /* <DEDUP_REMOVED lines=12> */
.L_x_4711:
[----:B------:R-:W-:Y:S05]  /*15650*/  BSYNC B2 ;  /* 0x0000000000027941 */ /* 0x000fea0003800000 */
.L_x_4710:
[----:B------:R-:W-:Y:S01]  /*15660*/  IMAD.MOV.U32 R14, RZ, RZ, RZ ;  /* 0x000000ffff0e7224 */ /* 0x000fe200078e00ff */
[----:B------:R-:W-:Y:S01]  /*15670*/  UIADD3 UR4, UP0, UR38, 0x370, URZ ;  /* 0x0000037026047890 */ /* 0x000fe2000ff1e03f */
[C---:B-1----:R-:W-:Y:S01]  /*15680*/  IMAD R3, R18.reuse, 0x8, R6 ;  /* 0x0000000812037824 */ /* 0x042fe200078e0206 */
[----:B------:R-:W-:Y:S01]  /*15690*/  PLOP3.LUT P0, PT, PT, PT, PT, 0x80, 0x0 ;  /* 0x000000000000781c */ /* 0x000fe20003f0f070 */
[----:B------:R-:W-:Y:S01]  /*156a0*/  IMAD R9, R18, 0x9000, R17 ;  /* 0x0000900012097824 */ /* 0x000fe200078e0211 */
[----:B------:R-:W-:Y:S01]  /*156b0*/  R2UR UR10, R14 ;  /* 0x000000000e0a72ca */ /* 0x000fe200000e0000 */
[----:B------:R-:W-:Y:S01]  /*156c0*/  VIADD R3, R3, 0x30 ;  /* 0x0000003003037836 */ /* 0x000fe20000000000 */
[----:B------:R-:W-:Y:S01]  /*156d0*/  UIADD3.X UR5, URZ, UR39, URZ, UP0, !UPT ;  /* 0x000000273f057290 */ /* 0x000fe200087fe43f */
[----:B------:R-:W-:Y:S01]  /*156e0*/  IMAD R2, R10, 0x60, RZ ;  /* 0x000000600a027824 */ /* 0x000fe200078e02ff */
[----:B------:R-:W-:Y:S01]  /*156f0*/  UMOV UR6, 0x0 ;  /* 0x0000000000067882 */ /* 0x000fe20000000000 */
[----:B------:R-:W-:Y:S01]  /*15700*/  VIADD R11, R9, 0x1e400 ;  /* 0x0001e400090b7836 */ /* 0x000fe20000000000 */
[----:B------:R-:W-:-:S09]  /*15710*/  UMOV UR7, 0x14f00000 ;  /* 0x14f0000000077882 */ /* 0x000fd20000000000 */
.L_x_4712:
        /* <DEDUP_REMOVED lines=16> */
.L_x_4713:
        /* <DEDUP_REMOVED lines=16> */
.L_x_4714:
        /* <DEDUP_REMOVED lines=15> */
.L_x_4780:
[----:B------:R-:W-:Y:S05]  /*15a10*/  BSYNC B2 ;  /* 0x0000000000027941 */ /* 0x000fea0003800000 */
.L_x_4715:
        /* <DEDUP_REMOVED lines=11> */
.L_x_4718:
[----:B------:R-:W-:Y:S05]  /*15ad0*/  BSYNC B2 ;  /* 0x0000000000027941 */ /* 0x000fea0003800000 */
.L_x_4717:
        /* <DEDUP_REMOVED lines=10> */
.L_x_4719:
        /* <DEDUP_REMOVED lines=15> */
.L_x_4720:
        /* <DEDUP_REMOVED lines=15> */
.L_x_4721:
        /* <DEDUP_REMOVED lines=12> */
.L_x_4706:
[----:B------:R-:W-:Y:S05]  /*15e20*/  BSYNC B1 ;  /* 0x0000000000017941 */ /* 0x000fea0003800000 */
.L_x_4705:
[----:B------:R-:W-:Y:S01]  /*15e30*/  ISETP.GT.AND P0, PT, R7, UR40, PT ;  /* 0x0000002807007c0c */ /* 0x000fe2000bf04270 */
[----:B------:R-:W-:-:S12]  /*15e40*/  VIADD R0, R0, 0xfffffffe ;  /* 0xfffffffe00007836 */ /* 0x000fd80000000000 */
[----:B------:R-:W-:Y:S05]  /*15e50*/  @P0 BRA `(.L_x_4722) ;  /* 0xffffffe8005c0947 */ /* 0x000fea000383ffff */
.L_x_4687:
[----:B------:R-:W-:Y:S05]  /*15e60*/  BSYNC B0 ;  /* 0x0000000000007941 */ /* 0x000fea0003800000 */
.L_x_4668:
[----:B0-----:R-:W0:Y:S01]  /*15e70*/  S2R R0, SR_TID.X ;  /* 0x0000000000007919 */ /* 0x001e220000002100 */
[----:B------:R-:W-:Y:S01]  /*15e80*/  BSSY B0, `(.L_x_4723) ;  /* 0x0000012000007945 */ /* 0x000fe20003800000 */
[----:B0-----:R-:W-:-:S04]  /*15e90*/  LOP3.LUT R6, R0, 0x7f, RZ, 0xc0, !PT ;  /* 0x0000007f00067812 */ /* 0x001fc800078ec0ff */
[----:B------:R-:W-:-:S13]  /*15ea0*/  ISETP.NE.AND P1, PT, R6, RZ, PT ;  /* 0x000000ff0600720c */ /* 0x000fda0003f25270 */
[----:B------:R-:W-:Y:S05]  /*15eb0*/  @P1 BRA `(.L_x_4724) ;  /* 0x0000000000381947 */ /* 0x000fea0003800000 */
[----:B------:R-:W0:Y:S01]  /*15ec0*/  S2R R3, SR_LANEID ;  /* 0x0000000000037919 */ /* 0x000e220000000000 */
[----:B------:R-:W-:Y:S01]  /*15ed0*/  VOTEU.ANY UR4, UPT, PT ;  /* 0x0000000000047886 */ /* 0x000fe200038e0100 */
[----:B------:R-:W-:Y:S01]  /*15ee0*/  ULDC.64 UR6, c[0x0][0x208] ;  /* 0x0000820000067ab9 */ /* 0x000fe20000000a00 */
[----:B------:R-:W0:Y:S08]  /*15ef0*/  FLO.U32 R0, UR4 ;  /* 0x0000000400007d00 */ /* 0x000e3000080e0000 */
[----:B------:R-:W1:Y:S01]  /*15f00*/  POPC R5, UR4 ;  /* 0x0000000400057d09 */ /* 0x000e620008000000 */
[----:B0-----:R-:W-:-:S02]  /*15f10*/  ISETP.EQ.U32.AND P0, PT, R0, R3, PT ;  /* 0x000000030000720c */ /* 0x001fc40003f02070 */
[----:B------:R-:W1:Y:S11]  /*15f20*/  LDC.64 R2, c[0x0][0xc80] ;  /* 0x00032000ff027b82 */ /* 0x000e760000000a00 */
[----:B-1----:R-:W2:Y:S01]  /*15f30*/  @P0 ATOMG.E.ADD.STRONG.GPU PT, R3, desc[UR6][R2.64], R5 ;  /* 0x00000005020309a8 */ /* 0x002ea200081ee1c6 */
[----:B------:R-:W0:Y:S02]  /*15f40*/  S2R R4, SR_LTMASK ;  /* 0x0000000000047919 */ /* 0x000e240000003900 */
[----:B0-----:R-:W-:-:S04]  /*15f50*/  LOP3.LUT R4, R4, UR4, RZ, 0xc0, !PT ;  /* 0x0000000404047c12 */ /* 0x001fc8000f8ec0ff */
[----:B------:R-:W0:Y:S01]  /*15f60*/  POPC R7, R4 ;  /* 0x0000000400077309 */ /* 0x000e220000000000 */
[----:B--2---:R-:W0:Y:S02]  /*15f70*/  SHFL.IDX PT, R0, R3, R0, 0x1f ;  /* 0x00001f0003007589 */ /* 0x004e2400000e0000 */
[----:B0-----:R-:W-:-:S05]  /*15f80*/  IADD3 R0, R0, UR44, R7 ;  /* 0x0000002c00007c10 */ /* 0x001fca000fffe007 */
[----:B------:R0:W-:Y:S02]  /*15f90*/  STL [R1+0x14], R0 ;  /* 0x0000140001007387 */ /* 0x0001e40000100800 */
.L_x_4724:
[----:B------:R-:W-:Y:S05]  /*15fa0*/  BSYNC B0 ;  /* 0x0000000000007941 */ /* 0x000fea0003800000 */
.L_x_4723:
[----:B0-----:R-:W2:Y:S01]  /*15fb0*/  LDL R0, [R1+0xc] ;  /* 0x00000c0001007983 */ /* 0x001ea20000100800 */
[----:B------:R-:W-:Y:S01]  /*15fc0*/  BSSY B0, `(.L_x_4725) ;  /* 0x0000047000007945 */ /* 0x000fe20003800000 */
[----:B--2---:R-:W-:-:S13]  /*15fd0*/  LOP3.LUT P0, RZ, R0, 0x2, RZ, 0xc0, !PT ;  /* 0x0000000200ff7812 */ /* 0x004fda000780c0ff */
        /* <DEDUP_REMOVED lines=8> */
.L_x_4781:
[----:B------:R-:W-:Y:S05]  /*16060*/  BSYNC B1 ;  /* 0x0000000000017941 */ /* 0x000fea0003800000 */
.L_x_4727:
[----:B------:R-:W-:Y:S04]  /*16070*/  BSSY B1, `(.L_x_4729) ;  /* 0x0000009000017945 */ /* 0x000fe80003800000 */
        /* <DEDUP_REMOVED lines=8> */
.L_x_4730:
[----:B------:R-:W-:Y:S05]  /*16100*/  BSYNC B1 ;  /* 0x0000000000017941 */ /* 0x000fea0003800000 */
.L_x_4729:
        /* <DEDUP_REMOVED lines=10> */
.L_x_4731:
        /* <DEDUP_REMOVED lines=15> */
.L_x_4732:
        /* <DEDUP_REMOVED lines=15> */
.L_x_4733:
        /* <DEDUP_REMOVED lines=10> */
.L_x_4726:
[----:B------:R-:W-:Y:S05]  /*16430*/  BSYNC B0 ;  /* 0x0000000000007941 */ /* 0x000fea0003800000 */
.L_x_4725:
[----:B------:R-:W2:Y:S01]  /*16440*/  LDL.LU R3, [R1+0x4] ;  /* 0x0000040001037983 */ /* 0x000ea20000300800 */
[----:B------:R-:W-:-:S05]  /*16450*/  VIADD R18, R18, 0x1 ;  /* 0x0000000112127836 */ /* 0x000fca0000000000 */
[----:B------:R-:W-:-:S04]  /*16460*/  ISETP.NE.AND P0, PT, R18, 0x2, PT ;  /* 0x000000021200780c */ /* 0x000fc80003f05270 */
[----:B------:R-:W-:Y:S02]  /*16470*/  SEL R0, RZ, 0x1, P0 ;  /* 0x00000001ff007807 */ /* 0x000fe40000000000 */
[----:B------:R-:W-:Y:S02]  /*16480*/  SEL R18, R18, RZ, P0 ;  /* 0x000000ff12127207 */ /* 0x000fe40000000000 */
[----:B--2---:R-:W-:-:S05]  /*16490*/  LOP3.LUT R3, R3, R0, RZ, 0x3c, !PT ;  /* 0x0000000003037212 */ /* 0x004fca00078e3cff */
[----:B------:R0:W-:Y:S02]  /*164a0*/  STL [R1+0x4], R3 ;  /* 0x0000040301007387 */ /* 0x0001e40000100800 */
.L_x_4648:
[----:B------:R-:W-:Y:S05]  /*164b0*/  BSYNC B7 ;  /* 0x0000000000077941 */ /* 0x000fea0003800000 */
.L_x_4646:
[----:B-1----:R-:W2:Y:S04]  /*164c0*/  LDL R0, [R1+0xc] ;  /* 0x00000c0001007983 */ /* 0x002ea80000100800 */
[----:B------:R1:W5:Y:S01]  /*164d0*/  LDL R2, [R1+0x14] ;  /* 0x0000140001027983 */ /* 0x0003620000100800 */
[----:B--2---:R-:W-:-:S13]  /*164e0*/  LOP3.LUT P0, RZ, R0, 0x4, RZ, 0xc0, !PT ;  /* 0x0000000400ff7812 */ /* 0x004fda000780c0ff */
[----:B-1----:R-:W-:Y:S05]  /*164f0*/  @!P0 BRA `(.L_x_4734) ;  /* 0x0000000000288947 */ /* 0x002fea0003800000 */
[----:B------:R-:W-:Y:S05]  /*16500*/  WARPSYNC.ALL ;  /* 0x0000000000007948 */ /* 0x000fea0003800000 */
[----:B------:R-:W1:Y:S08]  /*16510*/  S2UR UR5, SR_CgaCtaId ;  /* 0x00000000000579c3 */ /* 0x000e700000008800 */
[----:B------:R-:W-:Y:S06]  /*16520*/  BAR.SYNC.DEFER_BLOCKING 0x5, 0x180 ;  /* 0x0146000000007b1d */ /* 0x000fec0000010000 */
[----:B------:R-:W-:-:S02]  /*16530*/  UMOV UR4, 0x400 ;  /* 0x0000040000047882 */ /* 0x000fc40000000000 */
[----:B-1----:R-:W-:-:S06]  /*16540*/  ULEA UR4, UR5, UR4, 0x18 ;  /* 0x0000000405047291 */ /* 0x002fcc000f8ec03f */
[----:B------:R-:W-:-:S05]  /*16550*/  IMAD.U32 R17, RZ, RZ, UR4 ;  /* 0x00000004ff117e24 */ /* 0x000fca000f8e00ff */
[----:B-----5:R-:W1:Y:S04]  /*16560*/  LDS R2, [R17+0x308d0] ;  /* 0x0308d00011027984 */ /* 0x020e680000000800 */
[----:B-1----:R3:W-:Y:S01]  /*16570*/  STL [R1+0x14], R2 ;  /* 0x0000140201007387 */ /* 0x0027e20000100800 */
[----:B------:R-:W-:Y:S06]  /*16580*/  BAR.ARV 0x4, 0x180 ;  /* 0x0106000000007b1d */ /* 0x000fec0000002000 */
[----:B------:R-:W-:Y:S05]  /*16590*/  BRA `(.L_x_4735) ;  /* 0x00000000002c7947 */ /* 0x000fea0003800000 */
.L_x_4734:
[----:B------:R-:W-:-:S03]  /*165a0*/  UMOV UR4, 0xffffffff ;  /* 0xffffffff00047882 */ /* 0x000fc60000000000 */
[----:B------:R-:W-:Y:S05]  /*165b0*/  BRA.DIV UR4, `(.L_x_4736) ;  /* 0x0000001604f47947 */ /* 0x000fea000b800000 */
[----:B-----5:R1:W2:Y:S02]  /*165c0*/  SHFL.IDX PT, R14, R2, RZ, 0x1f ;  /* 0x00001fff020e7589 */ /* 0x0202a400000e0000 */
.L_x_4784:
[----:B0-----:R-:W0:Y:S01]  /*165d0*/  @!P1 S2R R3, SR_CgaCtaId ;  /* 0x0000000000039919 */ /* 0x001e220000008800 */
[----:B------:R-:W-:Y:S05]  /*165e0*/  WARPSYNC.ALL ;  /* 0x0000000000007948 */ /* 0x000fea0003800000 */
[----:B------:R-:W-:Y:S01]  /*165f0*/  BAR.SYNC.DEFER_BLOCKING 0x4, 0x180 ;  /* 0x0106000000007b1d */ /* 0x000fe20000010000 */
[----:B------:R-:W-:-:S05]  /*16600*/  @!P1 MOV R0, 0x400 ;  /* 0x0000040000009802 */ /* 0x000fca0000000f00 */
[----:B--2---:R2:W-:Y:S01]  /*16610*/  STL [R1+0x14], R14 ;  /* 0x0000140e01007387 */ /* 0x0045e20000100800 */
[----:B0-----:R-:W-:-:S05]  /*16620*/  @!P1 LEA R17, R3, R0, 0x18 ;  /* 0x0000000003119211 */ /* 0x001fca00078ec0ff */
[----:B------:R2:W-:Y:S01]  /*16630*/  @!P1 STS [R17+0x308d0], R2 ;  /* 0x0308d00211009388 */ /* 0x0005e20000000800 */
[----:B------:R-:W-:Y:S06]  /*16640*/  BAR.ARV 0x5, 0x180 ;  /* 0x0146000000007b1d */ /* 0x000fec0000002000 */
.L_x_4735:
[----:B------:R-:W4:Y:S01]  /*16650*/  LDL R0, [R1+0x14] ;  /* 0x0000140001007983 */ /* 0x000f220000100800 */
[----:B------:R-:W-:Y:S02]  /*16660*/  ULDC UR4, c[0x0][0xc38] ;  /* 0x00030e0000047ab9 */ /* 0x000fe40000000800 */
[----:B----4-:R-:W-:-:S13]  /*16670*/  ISETP.GE.AND P0, PT, R0, UR4, PT ;  /* 0x0000000400007c0c */ /* 0x010fda000bf06270 */
[----:B------:R-:W-:Y:S05]  /*16680*/  @!P0 BRA `(.L_x_4737) ;  /* 0xffffffb000dc8947 */ /* 0x000fea000383ffff */
.L_x_4637:
[----:B0-----:R-:W4:Y:S01]  /*16690*/  LDL.LU R0, [R1+0x18] ;  /* 0x0000180001007983 */ /* 0x001f220000300800 */
[----:B------:R-:W-:Y:S01]  /*166a0*/  BSSY B0, `(.L_x_4738) ;  /* 0x000000b000007945 */ /* 0x000fe20003800000 */
[----:B------:R-:W0:Y:S01]  /*166b0*/  S2R R5, SR_CgaCtaId ;  /* 0x0000000000057919 */ /* 0x000e220000008800 */
[----:B----4-:R-:W-:-:S05]  /*166c0*/  VIADD R0, R0, 0x1 ;  /* 0x0000000100007836 */ /* 0x010fca0000000000 */
[----:B-123--:R-:W-:-:S04]  /*166d0*/  LEA.HI R2, R0, R0, RZ, 0x1 ;  /* 0x0000000000027211 */ /* 0x00efc800078f08ff */
[----:B------:R-:W-:-:S05]  /*166e0*/  LOP3.LUT R3, R2, 0xfffffffe, RZ, 0xc0, !PT ;  /* 0xfffffffe02037812 */ /* 0x000fca00078ec0ff */
[----:B------:R-:W-:Y:S01]  /*166f0*/  IMAD.IADD R3, R0, 0x1, -R3 ;  /* 0x0000000100037824 */ /* 0x000fe200078e0a03 */
[----:B------:R-:W-:-:S04]  /*16700*/  MOV R0, 0x400 ;  /* 0x0000040000007802 */ /* 0x000fc80000000f00 */
[----:B0-----:R-:W-:Y:S02]  /*16710*/  LEA R0, R5, R0, 0x18 ;  /* 0x0000000005007211 */ /* 0x001fe400078ec0ff */
[----:B------:R-:W-:-:S04]  /*16720*/  SHF.L.U32 R3, R3, 0x1f, RZ ;  /* 0x0000001f03037819 */ /* 0x000fc800000006ff */
[----:B------:R-:W0:Y:S02]  /*16730*/  SYNCS.PHASECHK.TRANS64.TRYWAIT P0, [R0+URZ+0x30820], R3 ;  /* 0x03082003000075a7 */ /* 0x000e24000800017f */
[----:B0-----:R-:W-:Y:S05]  /*16740*/  @!P0 BRA `(.L_x_4739) ;  /* 0x0000001400b88947 */ /* 0x001fea0003800000 */
.L_x_4785:
[----:B------:R-:W-:Y:S05]  /*16750*/  BSYNC B0 ;  /* 0x0000000000007941 */ /* 0x000fea0003800000 */
.L_x_4738:
[----:B------:R-:W-:-:S03]  /*16760*/  UMOV UR4, 0xffffffff ;  /* 0xffffffff00047882 */ /* 0x000fc60000000000 */
[----:B------:R-:W-:Y:S05]  /*16770*/  BRA.DIV UR4, `(.L_x_4740) ;  /* 0x0000001604c07947 */ /* 0x000fea000b800000 */
[----:B------:R-:W1:Y:S02]  /*16780*/  S2R R2, SR_TID.X ;  /* 0x0000000000027919 */ /* 0x000e640000002100 */
[----:B-1----:R-:W-:-:S04]  /*16790*/  SHF.R.U32.HI R2, RZ, 0x5, R2 ;  /* 0x00000005ff027819 */ /* 0x002fc80000011602 */
[----:B------:R-:W-:-:S05]  /*167a0*/  LOP3.LUT R2, R2, 0x3, RZ, 0xc0, !PT ;  /* 0x0000000302027812 */ /* 0x000fca00078ec0ff */
[----:B------:R1:W2:Y:S02]  /*167b0*/  SHFL.IDX PT, R14, R2, RZ, 0x1f ;  /* 0x00001fff020e7589 */ /* 0x0002a400000e0000 */
.L_x_4788:
[----:B--2---:R-:W-:Y:S01]  /*167c0*/  ISETP.NE.AND P0, PT, R14, RZ, PT ;  /* 0x000000ff0e00720c */ /* 0x004fe20003f05270 */
[----:B------:R-:W-:-:S12]  /*167d0*/  BSSY B0, `(.L_x_4741) ;  /* 0x0000027000007945 */ /* 0x000fd80003800000 */
[----:B------:R-:W-:Y:S05]  /*167e0*/  @P0 BRA `(.L_x_4742) ;  /* 0x0000000000940947 */ /* 0x000fea0003800000 */
[----:B------:R-:W-:-:S03]  /*167f0*/  UMOV UR4, 0xffffffff ;  /* 0xffffffff00047882 */ /* 0x000fc60000000000 */
[----:B------:R-:W-:Y:S05]  /*16800*/  BRA.DIV UR4, `(.L_x_4743) ;  /* 0x0000001604d07947 */ /* 0x000fea000b800000 */
[----:B------:R-:W-:-:S13]  /*16810*/  ELECT P6, URZ, PT ;  /* 0x00000000003f782f */ /* 0x000fda00038c0000 */
.L_x_4791:
        /* <DEDUP_REMOVED lines=8> */
.L_x_4744:
        /* <DEDUP_REMOVED lines=13> */
.L_x_4792:
[----:B------:R-:W1:Y:S02]  /*16970*/  SYNCS.PHASECHK.TRANS64.TRYWAIT P0, [R3+URZ], R2 ;  /* 0x00000002030075a7 */ /* 0x000e64000800017f */
[----:B-1----:R-:W-:Y:S05]  /*16980*/  @!P0 BRA `(.L_x_4746) ;  /* 0x0000001400a48947 */ /* 0x002fea0003800000 */
.L_x_4793:
[----:B------:R-:W-:Y:S05]  /*16990*/  @!P2 BRA `(.L_x_4747) ;  /* 0x000000000004a947 */ /* 0x000fea0003800000 */
[----:B------:R-:W-:Y:S01]  /*169a0*/  BPT.TRAP 0x1 ;  /* 0x000000040000795c */ /* 0x000fe20000300000 */
.L_x_4747:
[----:B-1----:R-:W-:-:S04]  /*169b0*/  VIADD R3, R0, 0x30860 ;  /* 0x0003086000037836 */ /* 0x002fc80000000000 */
[----:B------:R-:W-:-:S04]  /*169c0*/  IMAD R18, R18, 0x8, R3 ;  /* 0x0000000812127824 */ /* 0x000fc800078e0203 */
[----:B------:R-:W1:Y:S02]  /*169d0*/  SYNCS.PHASECHK.TRANS64.TRYWAIT P0, [R18+URZ], R5 ;  /* 0x00000005120075a7 */ /* 0x000e64000800017f */
[----:B-1----:R-:W-:Y:S05]  /*169e0*/  @!P0 BRA `(.L_x_4748) ;  /* 0x0000001400a08947 */ /* 0x002fea0003800000 */
.L_x_4794:
[----:B------:R-:W-:-:S07]  /*169f0*/  IMAD R3, R4, 0x8, R3 ;  /* 0x0000000804037824 */ /* 0x000fce00078e0203 */
.L_x_4749:
[----:B--2---:R2:W3:Y:S02]  /*16a00*/  SYNCS.PHASECHK.TRANS64.TRYWAIT P0, [R3+URZ], R2 ;  /* 0x00000002030075a7 */ /* 0x0044e4000800017f */
[----:B---3--:R-:W-:Y:S05]  /*16a10*/  @!P0 NANOSLEEP.SYNCS 0x989680 ;  /* 0x009896800000895d */ /* 0x008fea0003900000 */
[----:B------:R-:W3:Y:S02]  /*16a20*/  @!P0 SYNCS.PHASECHK.TRANS64 P0, [R3+URZ], R2 ;  /* 0x00000002030085a7 */ /* 0x000ee4000800007f */
[----:B---3--:R-:W-:Y:S05]  /*16a30*/  @!P0 BRA `(.L_x_4749) ;  /* 0xfffffffc00f08947 */ /* 0x008fea000383ffff */
.L_x_4742:
[----:B------:R-:W-:Y:S05]  /*16a40*/  BSYNC B0 ;  /* 0x0000000000007941 */ /* 0x000fea0003800000 */
.L_x_4741:
[----:B------:R-:W-:Y:S05]  /*16a50*/  EXIT ;  /* 0x000000000000794d */ /* 0x000fea0003800000 */
.L_x_4550:
[----:B0-----:R-:W-:-:S04]  /*16a60*/  IMAD.U32 R3, RZ, RZ, UR38 ;  /* 0x00000026ff037e24 */ /* 0x001fc8000f8e00ff */
[----:B------:R0:W1:Y:S03]  /*16a70*/  SYNCS.PHASECHK.TRANS64.TRYWAIT P1, [R3+URZ+0x30800], R0 ;  /* 0x03080000030075a7 */ /* 0x000066000802017f */
[----:B-1----:R-:W-:Y:S05]  /*16a80*/  @!P1 NANOSLEEP.SYNCS 0x989680 ;  /* 0x009896800000995d */ /* 0x002fea0003900000 */
[----:B------:R-:W1:Y:S02]  /*16a90*/  @!P1 SYNCS.PHASECHK.TRANS64 P1, [R3+URZ+0x30800], R0 ;  /* 0x03080000030095a7 */ /* 0x000e64000802007f */
[----:B-1----:R-:W-:Y:S05]  /*16aa0*/  @!P1 BRA `(.L_x_4550) ;  /* 0xfffffffc00ec9947 */ /* 0x002fea000383ffff */
[----:B------:R-:W-:Y:S05]  /*16ab0*/  BRA `(.L_x_4750) ;  /* 0xfffffeb000487947 */ /* 0x000fea000383ffff */
.L_x_4554:
[----:B-1----:R1:W3:Y:S02]  /*16ac0*/  SYNCS.PHASECHK.TRANS64.TRYWAIT P1, [R11+URZ+0x30830], R0 ;  /* 0x030830000b0075a7 */ /* 0x0022e4000802017f */
[----:B---3--:R-:W-:Y:S05]  /*16ad0*/  @!P1 NANOSLEEP.SYNCS 0x989680 ;  /* 0x009896800000995d */ /* 0x008fea0003900000 */
[----:B------:R-:W3:Y:S02]  /*16ae0*/  @!P1 SYNCS.PHASECHK.TRANS64 P1, [R11+URZ+0x30830], R0 ;  /* 0x030830000b0095a7 */ /* 0x000ee4000802007f */
[----:B---3--:R-:W-:Y:S05]  /*16af0*/  @!P1 BRA `(.L_x_4554) ;  /* 0xfffffffc00f09947 */ /* 0x008fea000383ffff */
[----:B------:R-:W-:Y:S05]  /*16b00*/  BRA `(.L_x_4553) ;  /* 0xfffffeb0007c7947 */ /* 0x000fea000383ffff */
.L_x_4570:
[----:B-1----:R-:W-:-:S04]  /*16b10*/  IMAD.U32 R12, RZ, RZ, UR7 ;  /* 0x00000007ff0c7e24 */ /* 0x002fc8000f8e00ff */
[----:B------:R1:W2:Y:S03]  /*16b20*/  SYNCS.PHASECHK.TRANS64.TRYWAIT P1, [R12+URZ+0x30830], R9 ;  /* 0x030830090c0075a7 */ /* 0x0002a6000802017f */
[----:B--2---:R-:W-:Y:S05]  /*16b30*/  @!P1 NANOSLEEP.SYNCS 0x989680 ;  /* 0x009896800000995d */ /* 0x004fea0003900000 */
[----:B------:R-:W2:Y:S02]  /*16b40*/  @!P1 SYNCS.PHASECHK.TRANS64 P1, [R12+URZ+0x30830], R9 ;  /* 0x030830090c0095a7 */ /* 0x000ea4000802007f */
[----:B--2---:R-:W-:Y:S05]  /*16b50*/  @!P1 BRA `(.L_x_4570) ;  /* 0xfffffffc00ec9947 */ /* 0x004fea000383ffff */
[----:B------:R-:W-:Y:S05]  /*16b60*/  BRA `(.L_x_4569) ;  /* 0xfffffee400247947 */ /* 0x000fea000383ffff */
.L_x_4574:
[----:B01----:R-:W-:-:S04]  /*16b70*/  IMAD.U32 R9, RZ, RZ, UR6 ;  /* 0x00000006ff097e24 */ /* 0x003fc8000f8e00ff */
[----:B------:R0:W1:Y:S03]  /*16b80*/  SYNCS.PHASECHK.TRANS64.TRYWAIT P1, [R9+URZ+0x30850], R0 ;  /* 0x03085000090075a7 */ /* 0x000066000802017f */
[----:B-1----:R-:W-:Y:S05]  /*16b90*/  @!P1 NANOSLEEP.SYNCS 0x989680 ;  /* 0x009896800000995d */ /* 0x002fea0003900000 */
[----:B------:R-:W1:Y:S02]  /*16ba0*/  @!P1 SYNCS.PHASECHK.TRANS64 P1, [R9+URZ+0x30850], R0 ;  /* 0x03085000090095a7 */ /* 0x000e64000802007f */
[----:B-1----:R-:W-:Y:S05]  /*16bb0*/  @!P1 BRA `(.L_x_4574) ;  /* 0xfffffffc00ec9947 */ /* 0x002fea000383ffff */
[----:B------:R-:W-:Y:S05]  /*16bc0*/  BRA `(.L_x_4573) ;  /* 0xfffffeec00cc7947 */ /* 0x000fea000383ffff */
.L_x_4591:
[----:B-1----:R-:W-:-:S04]  /*16bd0*/  IMAD.U32 R4, RZ, RZ, UR6 ;  /* 0x00000006ff047e24 */ /* 0x002fc8000f8e00ff */
[----:B------:R1:W2:Y:S03]  /*16be0*/  SYNCS.PHASECHK.TRANS64.TRYWAIT P1, [R4+URZ+0x30830], R3 ;  /* 0x03083003040075a7 */ /* 0x0002a6000802017f */
[----:B--2---:R-:W-:Y:S05]  /*16bf0*/  @!P1 NANOSLEEP.SYNCS 0x989680 ;  /* 0x009896800000995d */ /* 0x004fea0003900000 */
[----:B------:R-:W2:Y:S02]  /*16c00*/  @!P1 SYNCS.PHASECHK.TRANS64 P1, [R4+URZ+0x30830], R3 ;  /* 0x03083003040095a7 */ /* 0x000ea4000802007f */
[----:B--2---:R-:W-:Y:S05]  /*16c10*/  @!P1 BRA `(.L_x_4591) ;  /* 0xfffffffc00ec9947 */ /* 0x004fea000383ffff */
[----:B------:R-:W-:Y:S05]  /*16c20*/  BRA `(.L_x_4590) ;  /* 0xffffff1c00187947 */ /* 0x000fea000383ffff */
.L_x_4595:
[----:B01----:R-:W-:-:S04]  /*16c30*/  IMAD.U32 R3, RZ, RZ, UR10 ;  /* 0x0000000aff037e24 */ /* 0x003fc8000f8e00ff */
[----:B------:R0:W1:Y:S03]  /*16c40*/  SYNCS.PHASECHK.TRANS64.TRYWAIT P1, [R3+URZ+0x30850], R0 ;  /* 0x03085000030075a7 */ /* 0x000066000802017f */
[----:B-1----:R-:W-:Y:S05]  /*16c50*/  @!P1 NANOSLEEP.SYNCS 0x989680 ;  /* 0x009896800000995d */ /* 0x002fea0003900000 */
[----:B------:R-:W1:Y:S02]  /*16c60*/  @!P1 SYNCS.PHASECHK.TRANS64 P1, [R3+URZ+0x30850], R0 ;  /* 0x03085000030095a7 */ /* 0x000e64000802007f */
[----:B-1----:R-:W-:Y:S05]  /*16c70*/  @!P1 BRA `(.L_x_4595) ;  /* 0xfffffffc00ec9947 */ /* 0x002fea000383ffff */
[----:B------:R-:W-:Y:S05]  /*16c80*/  BRA `(.L_x_4594) ;  /* 0xffffff2400c07947 */ /* 0x000fea000383ffff */
.L_x_4601:
[----:B-1----:R-:W-:-:S04]  /*16c90*/  IMAD.U32 R4, RZ, RZ, UR6 ;  /* 0x00000006ff047e24 */ /* 0x002fc8000f8e00ff */
[----:B------:R1:W2:Y:S03]  /*16ca0*/  SYNCS.PHASECHK.TRANS64.TRYWAIT P1, [R4+URZ+0x30830], R3 ;  /* 0x03083003040075a7 */ /* 0x0002a6000802017f */
[----:B--2---:R-:W-:Y:S05]  /*16cb0*/  @!P1 NANOSLEEP.SYNCS 0x989680 ;  /* 0x009896800000995d */ /* 0x004fea0003900000 */
[----:B------:R-:W2:Y:S02]  /*16cc0*/  @!P1 SYNCS.PHASECHK.TRANS64 P1, [R4+URZ+0x30830], R3 ;  /* 0x03083003040095a7 */ /* 0x000ea4000802007f */
[----:B--2---:R-:W-:Y:S05]  /*16cd0*/  @!P1 BRA `(.L_x_4601) ;  /* 0xfffffffc00ec9947 */ /* 0x004fea000383ffff */
[----:B------:R-:W-:Y:S05]  /*16ce0*/  BRA `(.L_x_4600) ;  /* 0xffffff40000c7947 */ /* 0x000fea000383ffff */
.L_x_4605:
[----:B01----:R-:W-:-:S04]  /*16cf0*/  IMAD.U32 R3, RZ, RZ, UR10 ;  /* 0x0000000aff037e24 */ /* 0x003fc8000f8e00ff */
[----:B------:R0:W1:Y:S03]  /*16d00*/  SYNCS.PHASECHK.TRANS64.TRYWAIT P1, [R3+URZ+0x30850], R0 ;  /* 0x03085000030075a7 */ /* 0x000066000802017f */
[----:B-1----:R-:W-:Y:S05]  /*16d10*/  @!P1 NANOSLEEP.SYNCS 0x989680 ;  /* 0x009896800000995d */ /* 0x002fea0003900000 */
[----:B------:R-:W1:Y:S02]  /*16d20*/  @!P1 SYNCS.PHASECHK.TRANS64 P1, [R3+URZ+0x30850], R0 ;  /* 0x03085000030095a7 */ /* 0x000e64000802007f */
[----:B-1----:R-:W-:Y:S05]  /*16d30*/  @!P1 BRA `(.L_x_4605) ;  /* 0xfffffffc00ec9947 */ /* 0x002fea000383ffff */
[----:B------:R-:W-:Y:S05]  /*16d40*/  BRA `(.L_x_4604) ;  /* 0xffffff4800b47947 */ /* 0x000fea000383ffff */
.L_x_4618:
[----:B-1----:R-:W-:-:S04]  /*16d50*/  IMAD.U32 R7, RZ, RZ, UR5 ;  /* 0x00000005ff077e24 */ /* 0x002fc8000f8e00ff */
[----:B------:R1:W2:Y:S03]  /*16d60*/  SYNCS.PHASECHK.TRANS64.TRYWAIT P0, [R7+URZ+0x30850], R0 ;  /* 0x03085000070075a7 */ /* 0x0002a6000800017f */
[----:B--2---:R-:W-:Y:S05]  /*16d70*/  @!P0 NANOSLEEP.SYNCS 0x989680 ;  /* 0x009896800000895d */ /* 0x004fea0003900000 */
[----:B------:R-:W2:Y:S02]  /*16d80*/  @!P0 SYNCS.PHASECHK.TRANS64 P0, [R7+URZ+0x30850], R0 ;  /* 0x03085000070085a7 */ /* 0x000ea4000800007f */
[----:B--2---:R-:W-:Y:S05]  /*16d90*/  @!P0 BRA `(.L_x_4618) ;  /* 0xfffffffc00ec8947 */ /* 0x004fea000383ffff */
[----:B------:R-:W-:Y:S05]  /*16da0*/  BRA `(.L_x_4617) ;  /* 0xffffff7800a47947 */ /* 0x000fea000383ffff */
.L_x_4654:
[----:B------:R-:W-:Y:S02]  /*16db0*/  IMAD.MOV.U32 R13, RZ, RZ, R4 ;  /* 0x000000ffff0d7224 */ /* 0x000fe400078e0004 */
[----:B------:R-:W-:Y:S02]  /*16dc0*/  IMAD.MOV.U32 R12, RZ, RZ, RZ ;  /* 0x000000ffff0c7224 */ /* 0x000fe400078e00ff */
[----:B------:R-:W-:Y:S02]  /*16dd0*/  IMAD.MOV.U32 R11, RZ, RZ, 0x1f ;  /* 0x0000001fff0b7424 */ /* 0x000fe400078e00ff */
[----:B------:R-:W-:-:S07]  /*16de0*/  IMAD.MOV.U32 R15, RZ, RZ, -0x1 ;  /* 0xffffffffff0f7424 */ /* 0x000fce00078e00ff */
[----:B0-----:R-:W-:Y:S05]  /*16df0*/  WARPSYNC.COLLECTIVE R15, `(.L_x_4751) ;  /* 0x000000000f087348 */ /* 0x001fea0003c00000 */
[----:B------:R1:W2:Y:S02]  /*16e00*/  SHFL.IDX P6, R14, R13, R12, R11 ;  /* 0x0000000c0d0e7389 */ /* 0x0002a400000c000b */
[----:B012---:R-:W-:Y:S01]  /*16e10*/  ENDCOLLECTIVE ;  /* 0x000000000000791b */ /* 0x007fe20003800000 */
.L_x_4751:
[----:B------:R-:W-:Y:S05]  /*16e20*/  BRA `(.L_x_4752) ;  /* 0xffffffb800ac7947 */ /* 0x000fea000383ffff */
.L_x_4656:
[----:B------:R-:W-:Y:S01]  /*16e30*/  BSSY B0, `(.L_x_4753) ;  /* 0x0000006000007945 */ /* 0x000fe20003800000 */
[----:B------:R-:W-:-:S07]  /*16e40*/  IMAD.MOV.U32 R15, RZ, RZ, -0x1 ;  /* 0xffffffffff0f7424 */ /* 0x000fce00078e00ff */
[----:B01----:R-:W-:Y:S05]  /*16e50*/  WARPSYNC.COLLECTIVE R15, `(.L_x_4754) ;  /* 0x000000000f0c7348 */ /* 0x003fea0003c00000 */
[----:B------:R-:W-:Y:S02]  /*16e60*/  ELECT P6, UR62, PT ;  /* 0x00000000003e782f */ /* 0x000fe400038c0000 */
[----:B------:R-:W-:Y:S01]  /*16e70*/  MOV R14, UR62 ;  /* 0x0000003e000e7c02 */ /* 0x000fe20008000f00 */
[----:B01----:R-:W-:Y:S10]  /*16e80*/  ENDCOLLECTIVE ;  /* 0x000000000000791b */ /* 0x003ff40003800000 */
.L_x_4754:
[----:B------:R-:W-:Y:S05]  /*16e90*/  BSYNC B0 ;  /* 0x0000000000007941 */ /* 0x000fea0003800000 */
.L_x_4753:
[----:B------:R-:W-:Y:S05]  /*16ea0*/  BRA `(.L_x_4755) ;  /* 0xffffffb800b07947 */ /* 0x000fea000383ffff */
.L_x_4658:
[----:B0-----:R0:W2:Y:S02]  /*16eb0*/  SYNCS.PHASECHK.TRANS64.TRYWAIT P0, [R0+URZ+0x30840], R2 ;  /* 0x03084002000075a7 */ /* 0x0010a4000800017f */
[----:B--2---:R-:W-:Y:S05]  /*16ec0*/  @!P0 NANOSLEEP.SYNCS 0x989680 ;  /* 0x009896800000895d */ /* 0x004fea0003900000 */
[----:B------:R-:W2:Y:S02]  /*16ed0*/  @!P0 SYNCS.PHASECHK.TRANS64 P0, [R0+URZ+0x30840], R2 ;  /* 0x03084002000085a7 */ /* 0x000ea4000800007f */
[----:B--2---:R-:W-:Y:S05]  /*16ee0*/  @!P0 BRA `(.L_x_4658) ;  /* 0xfffffffc00f08947 */ /* 0x004fea000383ffff */
[----:B------:R-:W-:Y:S05]  /*16ef0*/  BRA `(.L_x_4756) ;  /* 0xffffffbc00047947 */ /* 0x000fea000383ffff */
.L_x_4662:
[----:B------:R-:W-:Y:S01]  /*16f00*/  IMAD.MOV.U32 R13, RZ, RZ, R6 ;  /* 0x000000ffff0d7224 */ /* 0x000fe200078e0006 */
[----:B------:R-:W-:Y:S01]  /*16f10*/  LOP3.LUT R8, R8, 0x7f, RZ, 0xc0, !PT ;  /* 0x0000007f08087812 */ /* 0x000fe200078ec0ff */
[----:B------:R-:W-:Y:S02]  /*16f20*/  IMAD.MOV.U32 R12, RZ, RZ, RZ ;  /* 0x000000ffff0c7224 */ /* 0x000fe400078e00ff */
[----:B------:R-:W-:Y:S01]  /*16f30*/  IMAD.MOV.U32 R11, RZ, RZ, 0x181f ;  /* 0x0000181fff0b7424 */ /* 0x000fe200078e00ff */
[----:B------:R-:W-:Y:S01]  /*16f40*/  SHF.R.U32.HI R8, RZ, 0x3, R8 ;  /* 0x00000003ff087819 */ /* 0x000fe20000011608 */
[----:B------:R-:W-:-:S04]  /*16f50*/  IMAD.MOV.U32 R15, RZ, RZ, -0x1 ;  /* 0xffffffffff0f7424 */ /* 0x000fc800078e00ff */
[----:B------:R-:W-:-:S07]  /*16f60*/  VIADD R4, R8, UR43 ;  /* 0x0000002b08047c36 */ /* 0x000fce0008000000 */
[----:B-----5:R-:W-:Y:S05]  /*16f70*/  WARPSYNC.COLLECTIVE R15, `(.L_x_4757) ;  /* 0x000000000f087348 */ /* 0x020fea0003c00000 */
[----:B------:R0:W1:Y:S02]  /*16f80*/  SHFL.IDX P6, R14, R13, R12, R11 ;  /* 0x0000000c0d0e7389 */ /* 0x00006400000c000b */
[----:B01---5:R-:W-:Y:S01]  /*16f90*/  ENDCOLLECTIVE ;  /* 0x000000000000791b */ /* 0x023fe20003800000 */
.L_x_4757:
[----:B------:R-:W-:Y:S02]  /*16fa0*/  VIADD R8, R4, 0x10 ;  /* 0x0000001004087836 */ /* 0x000fe40000000000 */
[----:B------:R-:W-:Y:S02]  /*16fb0*/  IMAD.MOV.U32 R13, RZ, RZ, R0 ;  /* 0x000000ffff0d7224 */ /* 0x000fe400078e0000 */
[----:B------:R-:W-:-:S07]  /*16fc0*/  IMAD.MOV.U32 R2, RZ, RZ, R14 ;  /* 0x000000ffff027224 */ /* 0x000fce00078e000e */
[----:B------:R-:W-:Y:S05]  /*16fd0*/  WARPSYNC.COLLECTIVE R15, `(.L_x_4758) ;  /* 0x000000000f087348 */ /* 0x000fea0003c00000 */
[----:B------:R0:W1:Y:S02]  /*16fe0*/  SHFL.IDX P6, R14, R13, R12, R11 ;  /* 0x0000000c0d0e7389 */ /* 0x00006400000c000b */
[----:B01----:R-:W-:Y:S01]  /*16ff0*/  ENDCOLLECTIVE ;  /* 0x000000000000791b */ /* 0x003fe20003800000 */
.L_x_4758:
        /* <DEDUP_REMOVED lines=18> */
[----:B------:R-:W-:-:S13]  /*17120*/  ISETP.GE.AND P4, PT, R8, R5, PT ;  /* 0x000000050800720c */ /* 0x000fda0003f86270 */
[----:B0-----:R-:W-:Y:S05]  /*17130*/  WARPSYNC.COLLECTIVE R15, `(.L_x_4759) ;  /* 0x000000000f087348 */ /* 0x001fea0003c00000 */
[----:B------:R1:W2:Y:S02]  /*17140*/  SHFL.IDX P6, R14, R13, R12, R11 ;  /* 0x0000000c0d0e7389 */ /* 0x0002a400000c000b */
[----:B012---:R-:W-:Y:S01]  /*17150*/  ENDCOLLECTIVE ;  /* 0x000000000000791b */ /* 0x007fe20003800000 */
.L_x_4759:
[----:B------:R-:W-:Y:S02]  /*17160*/  IMAD.MOV.U32 R13, RZ, RZ, R0 ;  /* 0x000000ffff0d7224 */ /* 0x000fe400078e0000 */
[----:B------:R-:W-:-:S07]  /*17170*/  IMAD.MOV.U32 R2, RZ, RZ, R14 ;  /* 0x000000ffff027224 */ /* 0x000fce00078e000e */
[----:B------:R-:W-:Y:S05]  /*17180*/  WARPSYNC.COLLECTIVE R15, `(.L_x_4760) ;  /* 0x000000000f087348 */ /* 0x000fea0003c00000 */
[----:B------:R0:W1:Y:S02]  /*17190*/  SHFL.IDX P6, R14, R13, R12, R11 ;  /* 0x0000000c0d0e7389 */ /* 0x00006400000c000b */
[----:B01----:R-:W-:Y:S01]  /*171a0*/  ENDCOLLECTIVE ;  /* 0x000000000000791b */ /* 0x003fe20003800000 */
.L_x_4760:
        /* <DEDUP_REMOVED lines=14> */
[----:B------:R0:W-:Y:S02]  /*17290*/  @!P4 LDGSTS.E.BYPASS.LTC128B.128 [R9+0x1ac00], desc[UR4][R2.64+0x100], !P2 ;  /* 0x1ac001000209cfae */ /* 0x0001e4000d101d44 */
[----:B0-----:R-:W-:Y:S05]  /*172a0*/  WARPSYNC.COLLECTIVE R15, `(.L_x_4761) ;  /* 0x000000000f087348 */ /* 0x001fea0003c00000 */
[----:B------:R1:W2:Y:S02]  /*172b0*/  SHFL.IDX P6, R14, R13, R12, R11 ;  /* 0x0000000c0d0e7389 */ /* 0x0002a400000c000b */
[----:B012---:R-:W-:Y:S01]  /*172c0*/  ENDCOLLECTIVE ;  /* 0x000000000000791b */ /* 0x007fe20003800000 */
.L_x_4761:
[----:B------:R-:W-:-:S05]  /*172d0*/  VIADD R2, R4, 0x20 ;  /* 0x0000002004027836 */ /* 0x000fca0000000000 */
[----:B------:R-:W-:Y:S01]  /*172e0*/  ISETP.GE.AND P4, PT, R2, R5, PT ;  /* 0x000000050200720c */ /* 0x000fe20003f86270 */
[----:B------:R-:W-:Y:S02]  /*172f0*/  IMAD.MOV.U32 R13, RZ, RZ, R0 ;  /* 0x000000ffff0d7224 */ /* 0x000fe400078e0000 */
[----:B------:R-:W-:-:S10]  /*17300*/  IMAD.MOV.U32 R2, RZ, RZ, R14 ;  /* 0x000000ffff027224 */ /* 0x000fd400078e000e */
[----:B------:R-:W-:Y:S05]  /*17310*/  WARPSYNC.COLLECTIVE R15, `(.L_x_4762) ;  /* 0x000000000f087348 */ /* 0x000fea0003c00000 */
[----:B------:R0:W1:Y:S02]  /*17320*/  SHFL.IDX P6, R14, R13, R12, R11 ;  /* 0x0000000c0d0e7389 */ /* 0x00006400000c000b */
[----:B01----:R-:W-:Y:S01]  /*17330*/  ENDCOLLECTIVE ;  /* 0x000000000000791b */ /* 0x003fe20003800000 */
.L_x_4762:
        /* <DEDUP_REMOVED lines=18> */
.L_x_4763:
[----:B------:R-:W-:-:S05]  /*17460*/  VIADD R2, R4, 0x30 ;  /* 0x0000003004027836 */ /* 0x000fca0000000000 */
[----:B------:R-:W-:Y:S01]  /*17470*/  ISETP.GE.AND P4, PT, R2, R5, PT ;  /* 0x000000050200720c */ /* 0x000fe20003f86270 */
[----:B------:R-:W-:Y:S02]  /*17480*/  IMAD.MOV.U32 R13, RZ, RZ, R0 ;  /* 0x000000ffff0d7224 */ /* 0x000fe400078e0000 */
[----:B------:R-:W-:-:S10]  /*17490*/  IMAD.MOV.U32 R2, RZ, RZ, R14 ;  /* 0x000000ffff027224 */ /* 0x000fd400078e000e */
[----:B------:R-:W-:Y:S05]  /*174a0*/  WARPSYNC.COLLECTIVE R15, `(.L_x_4764) ;  /* 0x000000000f087348 */ /* 0x000fea0003c00000 */
[----:B------:R0:W1:Y:S02]  /*174b0*/  SHFL.IDX P6, R14, R13, R12, R11 ;  /* 0x0000000c0d0e7389 */ /* 0x00006400000c000b */
[----:B01----:R-:W-:Y:S01]  /*174c0*/  ENDCOLLECTIVE ;  /* 0x000000000000791b */ /* 0x003fe20003800000 */
.L_x_4764:
        /* <DEDUP_REMOVED lines=18> */
.L_x_4765:
[----:B------:R-:W-:-:S05]  /*175f0*/  VIADD R2, R4, 0x40 ;  /* 0x0000004004027836 */ /* 0x000fca0000000000 */
[----:B------:R-:W-:Y:S01]  /*17600*/  ISETP.GE.AND P4, PT, R2, R5, PT ;  /* 0x000000050200720c */ /* 0x000fe20003f86270 */
[----:B------:R-:W-:Y:S02]  /*17610*/  IMAD.MOV.U32 R13, RZ, RZ, R0 ;  /* 0x000000ffff0d7224 */ /* 0x000fe400078e0000 */
[----:B------:R-:W-:-:S10]  /*17620*/  IMAD.MOV.U32 R2, RZ, RZ, R14 ;  /* 0x000000ffff027224 */ /* 0x000fd400078e000e */
[----:B------:R-:W-:Y:S05]  /*17630*/  WARPSYNC.COLLECTIVE R15, `(.L_x_4766) ;  /* 0x000000000f087348 */ /* 0x000fea0003c00000 */
[----:B------:R0:W1:Y:S02]  /*17640*/  SHFL.IDX P6, R14, R13, R12, R11 ;  /* 0x0000000c0d0e7389 */ /* 0x00006400000c000b */
[----:B01----:R-:W-:Y:S01]  /*17650*/  ENDCOLLECTIVE ;  /* 0x000000000000791b */ /* 0x003fe20003800000 */
.L_x_4766:
        /* <DEDUP_REMOVED lines=18> */
.L_x_4767:
[----:B------:R-:W-:-:S05]  /*17780*/  VIADD R2, R4, 0x50 ;  /* 0x0000005004027836 */ /* 0x000fca0000000000 */
[----:B------:R-:W-:Y:S01]  /*17790*/  ISETP.GE.AND P4, PT, R2, R5, PT ;  /* 0x000000050200720c */ /* 0x000fe20003f86270 */
[----:B------:R-:W-:Y:S02]  /*177a0*/  IMAD.MOV.U32 R13, RZ, RZ, R0 ;  /* 0x000000ffff0d7224 */ /* 0x000fe400078e0000 */
[----:B------:R-:W-:-:S10]  /*177b0*/  IMAD.MOV.U32 R2, RZ, RZ, R14 ;  /* 0x000000ffff027224 */ /* 0x000fd400078e000e */
[----:B------:R-:W-:Y:S05]  /*177c0*/  WARPSYNC.COLLECTIVE R15, `(.L_x_4768) ;  /* 0x000000000f087348 */ /* 0x000fea0003c00000 */
[----:B------:R0:W1:Y:S02]  /*177d0*/  SHFL.IDX P6, R14, R13, R12, R11 ;  /* 0x0000000c0d0e7389 */ /* 0x00006400000c000b */
[----:B01----:R-:W-:Y:S01]  /*177e0*/  ENDCOLLECTIVE ;  /* 0x000000000000791b */ /* 0x003fe20003800000 */
.L_x_4768:
        /* <DEDUP_REMOVED lines=18> */
.L_x_4769:
[----:B------:R-:W-:-:S05]  /*17910*/  VIADD R2, R4, 0x60 ;  /* 0x0000006004027836 */ /* 0x000fca0000000000 */
[----:B------:R-:W-:Y:S01]  /*17920*/  ISETP.GE.AND P4, PT, R2, R5, PT ;  /* 0x000000050200720c */ /* 0x000fe20003f86270 */
[----:B------:R-:W-:Y:S02]  /*17930*/  IMAD.MOV.U32 R13, RZ, RZ, R0 ;  /* 0x000000ffff0d7224 */ /* 0x000fe400078e0000 */
[----:B------:R-:W-:-:S10]  /*17940*/  IMAD.MOV.U32 R2, RZ, RZ, R14 ;  /* 0x000000ffff027224 */ /* 0x000fd400078e000e */
[----:B------:R-:W-:Y:S05]  /*17950*/  WARPSYNC.COLLECTIVE R15, `(.L_x_4770) ;  /* 0x000000000f087348 */ /* 0x000fea0003c00000 */
[----:B------:R0:W1:Y:S02]  /*17960*/  SHFL.IDX P6, R14, R13, R12, R11 ;  /* 0x0000000c0d0e7389 */ /* 0x00006400000c000b */
[----:B01----:R-:W-:Y:S01]  /*17970*/  ENDCOLLECTIVE ;  /* 0x000000000000791b */ /* 0x003fe20003800000 */
.L_x_4770:
        /* <DEDUP_REMOVED lines=18> */
.L_x_4771:
[----:B------:R-:W-:Y:S02]  /*17aa0*/  IMAD.MOV.U32 R13, RZ, RZ, R0 ;  /* 0x000000ffff0d7224 */ /* 0x000fe400078e0000 */
[----:B------:R-:W-:-:S07]  /*17ab0*/  IMAD.MOV.U32 R6, RZ, RZ, R14 ;  /* 0x000000ffff067224 */ /* 0x000fce00078e000e */
[----:B------:R-:W-:Y:S05]  /*17ac0*/  WARPSYNC.COLLECTIVE R15, `(.L_x_4772) ;  /* 0x000000000f087348 */ /* 0x000fea0003c00000 */
[----:B------:R0:W1:Y:S02]  /*17ad0*/  SHFL.IDX P6, R14, R13, R12, R11 ;  /* 0x0000000c0d0e7389 */ /* 0x00006400000c000b */
[----:B01----:R-:W-:Y:S01]  /*17ae0*/  ENDCOLLECTIVE ;  /* 0x000000000000791b */ /* 0x003fe20003800000 */
.L_x_4772:
[----:B------:R-:W-:Y:S01]  /*17af0*/  IMAD.MOV.U32 R0, RZ, RZ, R14 ;  /* 0x000000ffff007224 */ /* 0x000fe200078e000e */
[----:B------:R-:W-:Y:S06]  /*17b00*/  BRA `(.L_x_4773) ;  /* 0xffffffbc00787947 */ /* 0x000fec000383ffff */
.L_x_4667:
[----:B0-----:R0:W1:Y:S02]  /*17b10*/  SYNCS.PHASECHK.TRANS64.TRYWAIT P0, [R17+URZ+0x30820], R0 ;  /* 0x03082000110075a7 */ /* 0x001064000800017f */
[----:B-1----:R-:W-:Y:S05]  /*17b20*/  @!P0 NANOSLEEP.SYNCS 0x989680 ;  /* 0x009896800000895d */ /* 0x002fea0003900000 */
[----:B------:R-:W1:Y:S02]  /*17b30*/  @!P0 SYNCS.PHASECHK.TRANS64 P0, [R17+URZ+0x30820], R0 ;  /* 0x03082000110085a7 */ /* 0x000e64000800007f */
[----:B-1----:R-:W-:Y:S05]  /*17b40*/  @!P0 BRA `(.L_x_4667) ;  /* 0xfffffffc00f08947 */ /* 0x002fea000383ffff */
[----:B------:R-:W-:Y:S05]  /*17b50*/  BRA `(.L_x_4774) ;  /* 0xffffffbc00f07947 */ /* 0x000fea000383ffff */
.L_x_4674:
[----:B0-----:R0:W1:Y:S02]  /*17b60*/  SYNCS.PHASECHK.TRANS64.TRYWAIT P0, [R3+URZ+0x30840], R2 ;  /* 0x03084002030075a7 */ /* 0x001064000800017f */
[----:B-1----:R-:W-:Y:S05]  /*17b70*/  @!P0 NANOSLEEP.SYNCS 0x989680 ;  /* 0x009896800000895d */ /* 0x002fea0003900000 */
[----:B------:R-:W1:Y:S02]  /*17b80*/  @!P0 SYNCS.PHASECHK.TRANS64 P0, [R3+URZ+0x30840], R2 ;  /* 0x03084002030085a7 */ /* 0x000e64000800007f */
[----:B-1----:R-:W-:Y:S05]  /*17b90*/  @!P0 BRA `(.L_x_4674) ;  /* 0xfffffffc00f08947 */ /* 0x002fea000383ffff */
[----:B------:R-:W-:Y:S05]  /*17ba0*/  BRA `(.L_x_4775) ;  /* 0xffffffc000ac7947 */ /* 0x000fea000383ffff */
.L_x_4681:
[----:B0-----:R0:W1:Y:S02]  /*17bb0*/  SYNCS.PHASECHK.TRANS64.TRYWAIT P0, [R3+URZ+0x60], R2 ;  /* 0x00006002030075a7 */ /* 0x001064000800017f */
[----:B-1----:R-:W-:Y:S05]  /*17bc0*/  @!P0 NANOSLEEP.SYNCS 0x989680 ;  /* 0x009896800000895d */ /* 0x002fea0003900000 */
[----:B------:R-:W1:Y:S02]  /*17bd0*/  @!P0 SYNCS.PHASECHK.TRANS64 P0, [R3+URZ+0x60], R2 ;  /* 0x00006002030085a7 */ /* 0x000e64000800007f */
[----:B-1----:R-:W-:Y:S05]  /*17be0*/  @!P0 BRA `(.L_x_4681) ;  /* 0xfffffffc00f08947 */ /* 0x002fea000383ffff */
[----:B------:R-:W-:Y:S05]  /*17bf0*/  BRA `(.L_x_4776) ;  /* 0xffffffc400bc7947 */ /* 0x000fea000383ffff */
.L_x_4692:
[----:B--2---:R2:W3:Y:S02]  /*17c00*/  SYNCS.PHASECHK.TRANS64.TRYWAIT P0, [R3+URZ+0x30840], R2 ;  /* 0x03084002030075a7 */ /* 0x0044e4000800017f */
[----:B---3--:R-:W-:Y:S05]  /*17c10*/  @!P0 NANOSLEEP.SYNCS 0x989680 ;  /* 0x009896800000895d */ /* 0x008fea0003900000 */
[----:B------:R-:W3:Y:S02]  /*17c20*/  @!P0 SYNCS.PHASECHK.TRANS64 P0, [R3+URZ+0x30840], R2 ;  /* 0x03084002030085a7 */ /* 0x000ee4000800007f */
[----:B---3--:R-:W-:Y:S05]  /*17c30*/  @!P0 BRA `(.L_x_4692) ;  /* 0xfffffffc00f08947 */ /* 0x008fea000383ffff */
[----:B------:R-:W-:Y:S05]  /*17c40*/  BRA `(.L_x_4777) ;  /* 0xffffffcc00807947 */ /* 0x000fea000383ffff */
.L_x_4699:
[----:B0-----:R0:W1:Y:S02]  /*17c50*/  SYNCS.PHASECHK.TRANS64.TRYWAIT P0, [R9+URZ+0x60], R2 ;  /* 0x00006002090075a7 */ /* 0x001064000800017f */
[----:B-1----:R-:W-:Y:S05]  /*17c60*/  @!P0 NANOSLEEP.SYNCS 0x989680 ;  /* 0x009896800000895d */ /* 0x002fea0003900000 */
[----:B------:R-:W1:Y:S02]  /*17c70*/  @!P0 SYNCS.PHASECHK.TRANS64 P0, [R9+URZ+0x60], R2 ;  /* 0x00006002090085a7 */ /* 0x000e64000800007f */
[----:B-1----:R-:W-:Y:S05]  /*17c80*/  @!P0 BRA `(.L_x_4699) ;  /* 0xfffffffc00f08947 */ /* 0x002fea000383ffff */
[----:B------:R-:W-:Y:S05]  /*17c90*/  BRA `(.L_x_4778) ;  /* 0xffffffd000907947 */ /* 0x000fea000383ffff */
.L_x_4709:
[----:B-1----:R1:W2:Y:S02]  /*17ca0*/  SYNCS.PHASECHK.TRANS64.TRYWAIT P0, [R2+URZ+0x30840], R3 ;  /* 0x03084003020075a7 */ /* 0x0022a4000800017f */
[----:B--2---:R-:W-:Y:S05]  /*17cb0*/  @!P0 NANOSLEEP.SYNCS 0x989680 ;  /* 0x009896800000895d */ /* 0x004fea0003900000 */
[----:B------:R-:W2:Y:S02]  /*17cc0*/  @!P0 SYNCS.PHASECHK.TRANS64 P0, [R2+URZ+0x30840], R3 ;  /* 0x03084003020085a7 */ /* 0x000ea4000800007f */
[----:B--2---:R-:W-:Y:S05]  /*17cd0*/  @!P0 BRA `(.L_x_4709) ;  /* 0xfffffffc00f08947 */ /* 0x004fea000383ffff */
[----:B------:R-:W-:Y:S05]  /*17ce0*/  BRA `(.L_x_4779) ;  /* 0xffffffd800247947 */ /* 0x000fea000383ffff */
.L_x_4716:
[----:B0-----:R0:W1:Y:S02]  /*17cf0*/  SYNCS.PHASECHK.TRANS64.TRYWAIT P0, [R2+URZ+0x60], R5 ;  /* 0x00006005020075a7 */ /* 0x001064000800017f */
[----:B-1----:R-:W-:Y:S05]  /*17d00*/  @!P0 NANOSLEEP.SYNCS 0x989680 ;  /* 0x009896800000895d */ /* 0x002fea0003900000 */
[----:B------:R-:W1:Y:S02]  /*17d10*/  @!P0 SYNCS.PHASECHK.TRANS64 P0, [R2+URZ+0x60], R5 ;  /* 0x00006005020085a7 */ /* 0x000e64000800007f */
[----:B-1----:R-:W-:Y:S05]  /*17d20*/  @!P0 BRA `(.L_x_4716) ;  /* 0xfffffffc00f08947 */ /* 0x002fea000383ffff */
[----:B------:R-:W-:Y:S05]  /*17d30*/  BRA `(.L_x_4780) ;  /* 0xffffffdc00347947 */ /* 0x000fea000383ffff */
.L_x_4728:
[----:B0-----:R0:W1:Y:S02]  /*17d40*/  SYNCS.PHASECHK.TRANS64.TRYWAIT P0, [R2+URZ+0x30860], R3 ;  /* 0x03086003020075a7 */ /* 0x001064000800017f */
[----:B-1----:R-:W-:Y:S05]  /*17d50*/  @!P0 NANOSLEEP.SYNCS 0x989680 ;  /* 0x009896800000895d */ /* 0x002fea0003900000 */
[----:B------:R-:W1:Y:S02]  /*17d60*/  @!P0 SYNCS.PHASECHK.TRANS64 P0, [R2+URZ+0x30860], R3 ;  /* 0x03086003020085a7 */ /* 0x000e64000800007f */
[----:B-1----:R-:W-:Y:S05]  /*17d70*/  @!P0 BRA `(.L_x_4728) ;  /* 0xfffffffc00f08947 */ /* 0x002fea000383ffff */
[----:B------:R-:W-:Y:S05]  /*17d80*/  BRA `(.L_x_4781) ;  /* 0xffffffe000b47947 */ /* 0x000fea000383ffff */
.L_x_4736:
[----:B------:R-:W-:Y:S01]  /*17d90*/  BSSY B0, `(.L_x_4782) ;  /* 0x0000008000007945 */ /* 0x000fe20003800000 */
[----:B-----5:R-:W-:Y:S02]  /*17da0*/  IMAD.MOV.U32 R13, RZ, RZ, R2 ;  /* 0x000000ffff0d7224 */ /* 0x020fe400078e0002 */
[----:B------:R-:W-:Y:S02]  /*17db0*/  IMAD.MOV.U32 R12, RZ, RZ, RZ ;  /* 0x000000ffff0c7224 */ /* 0x000fe400078e00ff */
[----:B------:R-:W-:Y:S02]  /*17dc0*/  IMAD.MOV.U32 R11, RZ, RZ, 0x1f ;  /* 0x0000001fff0b7424 */ /* 0x000fe400078e00ff */
[----:B------:R-:W-:-:S07]  /*17dd0*/  IMAD.MOV.U32 R15, RZ, RZ, -0x1 ;  /* 0xffffffffff0f7424 */ /* 0x000fce00078e00ff */
[----:B0-----:R-:W-:Y:S05]  /*17de0*/  WARPSYNC.COLLECTIVE R15, `(.L_x_4783) ;  /* 0x000000000f087348 */ /* 0x001fea0003c00000 */
[----:B------:R1:W2:Y:S02]  /*17df0*/  SHFL.IDX P6, R14, R13, R12, R11 ;  /* 0x0000000c0d0e7389 */ /* 0x0002a400000c000b */
[----:B012---:R-:W-:Y:S01]  /*17e00*/  ENDCOLLECTIVE ;  /* 0x000000000000791b */ /* 0x007fe20003800000 */
.L_x_4783:
[----:B------:R-:W-:Y:S05]  /*17e10*/  BSYNC B0 ;  /* 0x0000000000007941 */ /* 0x000fea0003800000 */
.L_x_4782:
[----:B------:R-:W-:Y:S05]  /*17e20*/  BRA `(.L_x_4784) ;  /* 0xffffffe400e87947 */ /* 0x000fea000383ffff */
.L_x_4739:
[----:B0-----:R0:W1:Y:S02]  /*17e30*/  SYNCS.PHASECHK.TRANS64.TRYWAIT P0, [R0+URZ+0x30820], R3 ;  /* 0x03082003000075a7 */ /* 0x001064000800017f */
[----:B-1----:R-:W-:Y:S05]  /*17e40*/  @!P0 NANOSLEEP.SYNCS 0x989680 ;  /* 0x009896800000895d */ /* 0x002fea0003900000 */
[----:B------:R-:W1:Y:S02]  /*17e50*/  @!P0 SYNCS.PHASECHK.TRANS64 P0, [R0+URZ+0x30820], R3 ;  /* 0x03082003000085a7 */ /* 0x000e64000800007f */
[----:B-1----:R-:W-:Y:S05]  /*17e60*/  @!P0 BRA `(.L_x_4739) ;  /* 0xfffffffc00f08947 */ /* 0x002fea000383ffff */
[----:B------:R-:W-:Y:S05]  /*17e70*/  BRA `(.L_x_4785) ;  /* 0xffffffe800347947 */ /* 0x000fea000383ffff */
.L_x_4740:
        /* <DEDUP_REMOVED lines=11> */
.L_x_4787:
[----:B------:R-:W-:Y:S05]  /*17f30*/  BSYNC B0 ;  /* 0x0000000000007941 */ /* 0x000fea0003800000 */
.L_x_4786:
[----:B------:R-:W-:Y:S05]  /*17f40*/  BRA `(.L_x_4788) ;  /* 0xffffffe8001c7947 */ /* 0x000fea000383ffff */
.L_x_4743:
[----:B------:R-:W-:Y:S01]  /*17f50*/  BSSY B1, `(.L_x_4789) ;  /* 0x0000006000017945 */ /* 0x000fe20003800000 */
[----:B------:R-:W-:-:S07]  /*17f60*/  IMAD.MOV.U32 R15, RZ, RZ, -0x1 ;  /* 0xffffffffff0f7424 */ /* 0x000fce00078e00ff */
[----:B01----:R-:W-:Y:S05]  /*17f70*/  WARPSYNC.COLLECTIVE R15, `(.L_x_4790) ;  /* 0x000000000f0c7348 */ /* 0x003fea0003c00000 */
[----:B------:R-:W-:Y:S02]  /*17f80*/  ELECT P6, UR62, PT ;  /* 0x00000000003e782f */ /* 0x000fe400038c0000 */
[----:B------:R-:W-:Y:S01]  /*17f90*/  MOV R14, UR62 ;  /* 0x0000003e000e7c02 */ /* 0x000fe20008000f00 */
[----:B01----:R-:W-:Y:S10]  /*17fa0*/  ENDCOLLECTIVE ;  /* 0x000000000000791b */ /* 0x003ff40003800000 */
.L_x_4790:
[----:B------:R-:W-:Y:S05]  /*17fb0*/  BSYNC B1 ;  /* 0x0000000000017941 */ /* 0x000fea0003800000 */
.L_x_4789:
[----:B------:R-:W-:Y:S05]  /*17fc0*/  BRA `(.L_x_4791) ;  /* 0xffffffe800147947 */ /* 0x000fea000383ffff */
.L_x_4745:
[----:B0-----:R0:W1:Y:S02]  /*17fd0*/  SYNCS.PHASECHK.TRANS64.TRYWAIT P0, [R6+URZ], R5 ;  /* 0x00000005060075a7 */ /* 0x001064000800017f */
[----:B-1----:R-:W-:Y:S05]  /*17fe0*/  @!P0 NANOSLEEP.SYNCS 0x989680 ;  /* 0x009896800000895d */ /* 0x002fea0003900000 */
[----:B------:R-:W1:Y:S02]  /*17ff0*/  @!P0 SYNCS.PHASECHK.TRANS64 P0, [R6+URZ], R5 ;  /* 0x00000005060085a7 */ /* 0x000e64000800007f */
[----:B-1----:R-:W-:Y:S05]  /*18000*/  @!P0 BRA `(.L_x_4745) ;  /* 0xfffffffc00f08947 */ /* 0x002fea000383ffff */
[----:B------:R-:W-:Y:S05]  /*18010*/  BRA `(.L_x_4792) ;  /* 0xffffffe800547947 */ /* 0x000fea000383ffff */
.L_x_4746:
[----:B-1----:R1:W2:Y:S02]  /*18020*/  SYNCS.PHASECHK.TRANS64.TRYWAIT P0, [R3+URZ], R2 ;  /* 0x00000002030075a7 */ /* 0x0022a4000800017f */
[----:B--2---:R-:W-:Y:S05]  /*18030*/  @!P0 NANOSLEEP.SYNCS 0x989680 ;  /* 0x009896800000895d */ /* 0x004fea0003900000 */
[----:B------:R-:W2:Y:S02]  /*18040*/  @!P0 SYNCS.PHASECHK.TRANS64 P0, [R3+URZ], R2 ;  /* 0x00000002030085a7 */ /* 0x000ea4000800007f */
[----:B--2---:R-:W-:Y:S05]  /*18050*/  @!P0 BRA `(.L_x_4746) ;  /* 0xfffffffc00f08947 */ /* 0x004fea000383ffff */
[----:B------:R-:W-:Y:S05]  /*18060*/  BRA `(.L_x_4793) ;  /* 0xffffffe800487947 */ /* 0x000fea000383ffff */
.L_x_4748:
[----:B-1----:R1:W2:Y:S02]  /*18070*/  SYNCS.PHASECHK.TRANS64.TRYWAIT P0, [R18+URZ], R5 ;  /* 0x00000005120075a7 */ /* 0x0022a4000800017f */
[----:B--2---:R-:W-:Y:S05]  /*18080*/  @!P0 NANOSLEEP.SYNCS 0x989680 ;  /* 0x009896800000895d */ /* 0x004fea0003900000 */
[----:B------:R-:W2:Y:S02]  /*18090*/  @!P0 SYNCS.PHASECHK.TRANS64 P0, [R18+URZ], R5 ;  /* 0x00000005120085a7 */ /* 0x000ea4000800007f */
[----:B--2---:R-:W-:Y:S05]  /*180a0*/  @!P0 BRA `(.L_x_4748) ;  /* 0xfffffffc00f08947 */ /* 0x004fea000383ffff */
[----:B------:R-:W-:Y:S05]  /*180b0*/  BRA `(.L_x_4794) ;  /* 0xffffffe8004c7947 */ /* 0x000fea000383ffff */
.L_x_4795:
        /* <DEDUP_REMOVED lines=12> */
.L_x_15302:


//--------------------- .text._ZN7cutlass13device_kernelIN5flash11enable_sm90INS1_16FlashAttnFwdSm90INS1_25CollectiveMainloopFwdSm90ILi2EN4cute5tupleIJNS5_1CILi1EEES8_S8_EEENS6_IJNS7_ILi128EEENS7_ILi96EEENS7_ILi192EEEEEELi192ENS_10bfloat16_tEfNS_4arch4Sm90ELb0ELb1ELb1ELb1ELb0ELb0ELb0ELb1ELb1ELb1ELb0ELb0EEENS1_21CollectiveEpilogueFwdINS6_IJSA_SC_SB_EEES9_SE_SG_Li256ELb1ELb1ELb0ELb0EEENS1_36VarlenDynamicPersistentTileSchedulerILi128ELi96ELi256ELi128ELb0ELb1ELb1ELb1ELb0ELb1EEEEEEEEEvNT_6ParamsE --------------------------
	.section	.text._ZN7cutlass13device_kernelIN5flash11enable_sm90INS1_16FlashAttnFwdSm90INS1_25CollectiveMainloopFwdSm90ILi2EN4cute5tupleIJNS5_1CILi1EEES8_S8_EEENS6_IJNS7_ILi128EEENS7_ILi96EEENS7_ILi192EEEEEELi192ENS_10bfloat16_tEfNS_4arch4Sm90ELb0ELb1ELb1ELb1ELb0ELb0ELb0ELb1ELb1ELb1ELb0ELb0EEENS1_21CollectiveEpilogueFwdINS6_IJSA_SC_SB_EEES9_SE_SG_Li256ELb1ELb1ELb0ELb0EEENS1_36VarlenDynamicPersistentTileSchedulerILi128ELi96ELi256ELi128ELb0ELb1ELb1ELb1ELb0ELb1EEEEEEEEEvNT_6ParamsE,"ax",@progbits
	.align	128
.text._ZN7cutlass13device_kernelIN5flash11enable_sm90INS1_16FlashAttnFwdSm90INS1_25CollectiveMainloopFwdSm90ILi2EN4cute5tupleIJNS5_1CILi1EEES8_S8_EEENS6_IJNS7_ILi128EEENS7_ILi96EEENS7_ILi192EEEEEELi192ENS_10bfloat16_tEfNS_4arch4Sm90ELb0ELb1ELb1ELb1ELb0ELb0ELb0ELb1ELb1ELb1ELb0ELb0EEENS1_21CollectiveEpilogueFwdINS6_IJSA_SC_SB_EEES9_SE_SG_Li256ELb1ELb1ELb0ELb0EEENS1_36VarlenDynamicPersistentTileSchedulerILi128ELi96ELi256ELi128ELb0ELb1ELb1ELb1ELb0ELb1EEEEEEEEEvNT_6ParamsE:
        .type           _ZN7cutlass13device_kernelIN5flash11enable_sm90INS1_16FlashAttnFwdSm90INS1_25CollectiveMainloopFwdSm90ILi2EN4cute5tupleIJNS5_1CILi1EEES8_S8_EEENS6_IJNS7_ILi128EEENS7_ILi96EEENS7_ILi192EEEEEELi192ENS_10bfloat16_tEfNS_4arch4Sm90ELb0ELb1ELb1ELb1ELb0ELb0ELb0ELb1ELb1ELb1ELb0ELb0EEENS1_21CollectiveEpilogueFwdINS6_IJSA_SC_SB_EEES9_SE_SG_Li256ELb1ELb1ELb0ELb0EEENS1_36VarlenDynamicPersistentTileSchedulerILi128ELi96ELi256ELi128ELb0ELb1ELb1ELb1ELb0ELb1EEEEEEEEEvNT_6ParamsE,@function
        .size           _ZN7cutlass13device_kernelIN5flash11enable_sm90INS1_16FlashAttnFwdSm90INS1_25CollectiveMainloopFwdSm90ILi2EN4cute5tupleIJNS5_1CILi1EEES8_S8_EEENS6_IJNS7_ILi128EEENS7_ILi96EEENS7_ILi192EEEEEELi192ENS_10bfloat16_tEfNS_4arch4Sm90ELb0ELb1ELb1ELb1ELb0ELb0ELb0ELb1ELb1ELb1ELb0ELb0EEENS1_21CollectiveEpilogueFwdINS6_IJSA_SC_SB_EEES9_SE_SG_Li256ELb1ELb1ELb0ELb0EEENS1_36VarlenDynamicPersistentTileSchedulerILi128ELi96ELi256ELi128ELb0ELb1ELb1ELb1ELb0ELb1EEEEEEEEEvNT_6ParamsE,(.L_x_15303 - _ZN7cutlass13device_kernelIN5flash11enable_sm90INS1_16FlashAttnFwdSm90INS1_25CollectiveMainloopFwdSm90ILi2EN4cute5tupleIJNS5_1CILi1EEES8_S8_EEENS6_IJNS7_ILi128EEENS7_ILi96EEENS7_ILi192EEEEEELi192ENS_10bfloat16_tEfNS_4arch4Sm90ELb0ELb1ELb1ELb1ELb0ELb0ELb0ELb1ELb1ELb1ELb0ELb0EEENS1_21CollectiveEpilogueFwdINS6_IJSA_SC_SB_EEES9_SE_SG_Li256ELb1ELb1ELb0ELb0EEENS1_36VarlenDynamicPersistentTileSchedulerILi128ELi96ELi256ELi128ELb0ELb1ELb1ELb1ELb0ELb1EEEEEEEEEvNT_6ParamsE)
        .other          _ZN7cutlass13device_kernelIN5flash11enable_sm90INS1_16FlashAttnFwdSm90INS1_25CollectiveMainloopFwdSm90ILi2EN4cute5tupleIJNS5_1CILi1EEES8_S8_EEENS6_IJNS7_ILi128EEENS7_ILi96EEENS7_ILi192EEEEEELi192ENS_10bfloat16_tEfNS_4arch4Sm90ELb0ELb1ELb1ELb1ELb0ELb0ELb0ELb1ELb1ELb1ELb0ELb0EEENS1_21CollectiveEpilogueFwdINS6_IJSA_SC_SB_EEES9_SE_SG_Li256ELb1ELb1ELb0ELb0EEENS1_36VarlenDynamicPersistentTileSchedulerILi128ELi96ELi256ELi128ELb0ELb1ELb1ELb1ELb0ELb1EEEEEEEEEvNT_6ParamsE,@"STO_CUDA_ENTRY STV_DEFAULT"
_ZN7cutlass13device_kernelIN5flash11enable_sm90INS1_16FlashAttnFwdSm90INS1_25CollectiveMainloopFwdSm90ILi2EN4cute5tupleIJNS5_1CILi1EEES8_S8_EEENS6_IJNS7_ILi128EEENS7_ILi96EEENS7_ILi192EEEEEELi192ENS_10bfloat16_tEfNS_4arch4Sm90ELb0ELb1ELb1ELb1ELb0ELb0ELb0ELb1ELb1ELb1ELb0ELb0EEENS1_21CollectiveEpilogueFwdINS6_IJSA_SC_SB_EEES9_SE_SG_Li256ELb1ELb1ELb0ELb0EEENS1_36VarlenDynamicPersistentTileSchedulerILi128ELi96ELi256ELi128ELb0ELb1ELb1ELb1ELb0ELb1EEEEEEEEEvNT_6ParamsE:
        /* <DEDUP_REMOVED lines=18> */
.L_x_4797:
[----:B------:R-:W-:Y:S05]  /*0120*/  BSYNC B0 ;  /* 0x0000000000007941 */ /* 0x000fea0003800000 */
.L_x_4796:
        /* <DEDUP_REMOVED lines=41> */
.L_x_4798:
        /* <DEDUP_REMOVED lines=22> */
.L_x_4799:
        /* <DEDUP_REMOVED lines=18> */
.L_x_4800:
        /* <DEDUP_REMOVED lines=22> */
.L_x_4801:
        /* <DEDUP_REMOVED lines=22> */
.L_x_4802:
        /* <DEDUP_REMOVED lines=8> */
.L_x_4804:
        /* <DEDUP_REMOVED lines=25> */
[----:B------:R-:W-:-:S03]  /*0b10*/  SHF.R.S32.HI R200, RZ, 0x7, R3 ;  /* 0x00000007ffc87819 */ /* 0x000fc60000011403 */
[----:B------:R-:W-:-:S05]  /*0b20*/  IMAD.SHL.U32 R6, R4, 0x20, RZ ;  /* 0x0000002004067824 */ /* 0x000fca00078e00ff */
[----:B------:R-:W-:Y:S02]  /*0b30*/  LOP3.LUT R7, R6, 0xfffffc00, RZ, 0xc0, !PT ;  /* 0xfffffc0006077812 */ /* 0x000fe400078ec0ff */
[----:B------:R-:W-:-:S04]  /*0b40*/  LEA.HI R6, R0, R207, RZ, 0x2 ;  /* 0x000000cf00067211 */ /* 0x000fc800078f10ff */
[----:B------:R-:W-:-:S05]  /*0b50*/  LOP3.LUT R6, R6, 0xfffffffc, RZ, 0xc0, !PT ;  /* 0xfffffffc06067812 */ /* 0x000fca00078ec0ff */
[----:B------:R-:W-:Y:S01]  /*0b60*/  IMAD.IADD R6, R207, 0x1, -R6 ;  /* 0x00000001cf067824 */ /* 0x000fe200078e0a06 */
[----:B--2---:R-:W-:Y:S02]  /*0b70*/  R2UR UR4, R2 ;  /* 0x00000000020472ca */ /* 0x004fe400000e0000 */
[C---:B------:R-:W-:Y:S02]  /*0b80*/  LOP3.LUT R2, R3.reuse, 0xffffff80, RZ, 0xc0, !PT ;  /* 0xffffff8003027812 */ /* 0x040fe400078ec0ff */
[----:B------:R-:W-:-:S03]  /*0b90*/  LEA.HI R3, R3, R200, RZ, 0x1 ;  /* 0x000000c803037211 */ /* 0x000fc600078f08ff */
[C---:B------:R-:W-:Y:S01]  /*0ba0*/  IMAD.IADD R199, R207.reuse, 0x1, -R2 ;  /* 0x00000001cfc77824 */ /* 0x040fe200078e0a02 */
[CC--:B------:R-:W-:Y:S02]  /*0bb0*/  LEA.HI R2, R0.reuse, R207.reuse, RZ, 0x4 ;  /* 0x000000cf00027211 */ /* 0x0c0fe400078f20ff */
[----:B------:R-:W-:Y:S02]  /*0bc0*/  LEA.HI R0, R0, R207, RZ, 0x3 ;  /* 0x000000cf00007211 */ /* 0x000fe400078f18ff */
[----:B------:R-:W-:Y:S01]  /*0bd0*/  SHF.R.S32.HI R8, RZ, 0x1f, R199 ;  /* 0x0000001fff087819 */ /* 0x000fe200000114c7 */
[----:B------:R-:W-:Y:S01]  /*0be0*/  ULOP3.LUT UR8, UR4, 0x1, URZ, 0xfc, !UPT ;  /* 0x0000000104087892 */ /* 0x000fe2000f8efc3f */
[----:B------:R-:W-:Y:S02]  /*0bf0*/  SHF.R.S32.HI R5, RZ, 0x4, R2 ;  /* 0x00000004ff057819 */ /* 0x000fe40000011402 */
[----:B------:R-:W-:Y:S01]  /*0c00*/  LEA.HI R9, R8, R199, RZ, 0x2 ;  /* 0x000000c708097211 */ /* 0x000fe200078f10ff */
[----:B------:R-:W-:Y:S01]  /*0c10*/  UMOV UR4, URZ ;  /* 0x0000003f00047c82 */ /* 0x000fe20008000000 */
[C---:B------:R-:W-:Y:S01]  /*0c20*/  LOP3.LUT R4, R2.reuse, 0x3fffff0, RZ, 0xc0, !PT ;  /* 0x03fffff002047812 */ /* 0x040fe200078ec0ff */
[----:B------:R-:W-:Y:S01]  /*0c30*/  IMAD.U32 R203, RZ, RZ, UR8 ;  /* 0x00000008ffcb7e24 */ /* 0x000fe2000f8e00ff */
[--C-:B------:R-:W-:Y:S01]  /*0c40*/  SHF.R.S32.HI R10, RZ, 0x2, R9.reuse ;  /* 0x00000002ff0a7819 */ /* 0x100fe20000011409 */
[----:B------:R-:W-:Y:S01]  /*0c50*/  IMAD.U32 R198, RZ, RZ, UR4 ;  /* 0x00000004ffc67e24 */ /* 0x000fe2000f8e00ff */
[----:B------:R-:W-:Y:S01]  /*0c60*/  SHF.R.S32.HI R11, RZ, 0x1f, R9 ;  /* 0x0000001fff0b7819 */ /* 0x000fe20000011409 */
[----:B------:R-:W-:Y:S01]  /*0c70*/  IMAD.IADD R4, R207, 0x1, -R4 ;  /* 0x00000001cf047824 */ /* 0x000fe200078e0a04 */
[----:B------:R-:W-:-:S02]  /*0c80*/  LEA.HI R2, R2, R5, RZ, 0x1 ;  /* 0x0000000502027211 */ /* 0x000fc400078f08ff */
[----:B------:R-:W-:Y:S01]  /*0c90*/  LEA.HI R11, R11, R10, RZ, 0x3 ;  /* 0x0000000a0b0b7211 */ /* 0x000fe200078f18ff */
[----:B------:R-:W-:Y:S01]  /*0ca0*/  IMAD R7, R4, 0x40, R7 ;  /* 0x0000004004077824 */ /* 0x000fe200078e0207 */
[----:B------:R-:W-:Y:S02]  /*0cb0*/  LOP3.LUT R194, R0, 0xfffffff8, RZ, 0xc0, !PT ;  /* 0xfffffff800c27812 */ /* 0x000fe400078ec0ff */
[----:B------:R-:W-:Y:S02]  /*0cc0*/  LOP3.LUT R11, R11, 0xfffffff8, RZ, 0xc0, !PT ;  /* 0xfffffff80b0b7812 */ /* 0x000fe400078ec0ff */
[----:B------:R-:W-:Y:S01]  /*0cd0*/  LEA.HI R8, R8, R199, RZ, 0x5 ;  /* 0x000000c708087211 */ /* 0x000fe200078f28ff */
[----:B------:R-:W-:Y:S01]  /*0ce0*/  IMAD.IADD R194, R207, 0x1, -R194 ;  /* 0x00000001cfc27824 */ /* 0x000fe200078e0ac2 */
[----:B------:R-:W-:Y:S01]  /*0cf0*/  LOP3.LUT R2, R2, 0x1ffffffe, RZ, 0xc0, !PT ;  /* 0x1ffffffe02027812 */ /* 0x000fe200078ec0ff */
[----:B------:R-:W-:Y:S01]  /*0d00*/  IMAD.IADD R11, R10, 0x1, -R11 ;  /* 0x000000010a0b7824 */ /* 0x000fe200078e0a0b */
[----:B------:R-:W-:Y:S01]  /*0d10*/  SHF.R.S32.HI R8, RZ, 0x5, R8 ;  /* 0x00000005ff087819 */ /* 0x000fe20000011408 */
[----:B------:R-:W-:Y:S01]  /*0d20*/  IMAD.SHL.U32 R22, R194, 0x8, RZ ;  /* 0x00000008c2167824 */ /* 0x000fe200078e00ff */
[----:B------:R-:W-:Y:S01]  /*0d30*/  LEA.HI R4, R6, R6, RZ, 0x1 ;  /* 0x0000000606047211 */ /* 0x000fe200078f08ff */
[----:B------:R-:W-:Y:S01]  /*0d40*/  IMAD.IADD R2, R5, 0x1, -R2 ;  /* 0x0000000105027824 */ /* 0x000fe200078e0a02 */
        /* <DEDUP_REMOVED lines=13> */
[----:B------:R-:W-:-:S02]  /*0e20*/  IMAD R202, R2, 0x8, R7 ;  /* 0x0000000802ca7824 */ /* 0x000fc400078e0207 */
[----:B------:R-:W-:Y:S02]  /*0e30*/  IMAD.IADD R18, R199, 0x1, -R18 ;  /* 0x00000001c7127824 */ /* 0x000fe400078e0a12 */
[----:B------:R-:W-:-:S07]  /*0e40*/  IMAD R19, R6, 0x8, R201 ;  /* 0x0000000806137824 */ /* 0x000fce00078e02c9 */
.L_x_4904:
[----:B------:R-:W-:Y:S01]  /*0e50*/  ULDC.64 UR8, c[0x0][0xa28] ;  /* 0x00028a0000087ab9 */ /* 0x000fe20000000a00 */
[----:B01----:R-:W-:Y:S01]  /*0e60*/  IMAD.MOV.U32 R7, RZ, RZ, RZ ;  /* 0x000000ffff077224 */ /* 0x003fe200078e00ff */
[----:B------:R-:W-:Y:S01]  /*0e70*/  UISETP.NE.U32.AND UP0, UPT, UR8, URZ, UPT ;  /* 0x0000003f0800728c */ /* 0x000fe2000bf05070 */
[----:B------:R-:W-:-:S03]  /*0e80*/  ULDC.64 UR12, c[0x0][0x208] ;  /* 0x00008200000c7ab9 */ /* 0x000fc60000000a00 */
        /* <DEDUP_REMOVED lines=9> */
[----:B------:R-:W-:Y:S02]  /*0f20*/  IMAD.U32 R2, RZ, RZ, UR8 ;  /* 0x00000008ff027e24 */ /* 0x000fe4000f8e00ff */
[----:B--2-4-:R-:W-:Y:S01]  /*0f30*/  IMAD.U32 R3, RZ, RZ, UR9 ;  /* 0x00000009ff037e24 */ /* 0x014fe2000f8e00ff */
[----:B------:R-:W-:Y:S01]  /*0f40*/  @UP1 UIMAD.WIDE UR8, UR6, 0x4, UR10 ;  /* 0x00000004060818a5 */ /* 0x000fe2000f8e020a */
[----:B------:R-:W-:-:S03]  /*0f50*/  ULDC UR4, c[0x0][0x288] ;  /* 0x0000a20000047ab9 */ /* 0x000fc60000000800 */
[----:B------:R0:W5:Y:S01]  /*0f60*/  @P0 LDG.E R7, desc[UR12][R2.64] ;  /* 0x0000000c02070981 */ /* 0x000162000c1e1900 */
[----:B------:R-:W-:Y:S01]  /*0f70*/  IMAD.U32 R17, RZ, RZ, UR4 ;  /* 0x00000004ff117e24 */ /* 0x000fe2000f8e00ff */
[----:B------:R-:W-:Y:S01]  /*0f80*/  ULDC UR4, c[0x0][0x424] ;  /* 0x0001090000047ab9 */ /* 0x000fe20000000800 */
[----:B------:R-:W-:Y:S02]  /*0f90*/  IMAD.U32 R4, RZ, RZ, UR8 ;  /* 0x00000008ff047e24 */ /* 0x000fe4000f8e00ff */
[----:B------:R-:W-:Y:S01]  /*0fa0*/  IMAD.U32 R5, RZ, RZ, UR9 ;  /* 0x00000009ff057e24 */ /* 0x000fe2000f8e00ff */
[----:B------:R-:W-:Y:S02]  /*0fb0*/  ULDC.64 UR8, c[0x0][0x418] ;  /* 0x0001060000087ab9 */ /* 0x000fe40000000a00 */
[----:B------:R-:W-:Y:S02]  /*0fc0*/  UISETP.NE.U32.AND UP0, UPT, UR8, URZ, UPT ;  /* 0x0000003f0800728c */ /* 0x000fe4000bf05070 */
[----:B------:R0:W5:Y:S01]  /*0fd0*/  @P2 LDG.E R17, desc[UR12][R4.64] ;  /* 0x0000000c04112981 */ /* 0x000162000c1e1900 */
[----:B------:R-:W-:Y:S01]  /*0fe0*/  IMAD.U32 R195, RZ, RZ, UR7 ;  /* 0x00000007ffc37e24 */ /* 0x000fe2000f8e00ff */
[----:B------:R-:W-:-:S03]  /*0ff0*/  UISETP.NE.AND.EX UP0, UPT, UR9, URZ, UPT, UP0 ;  /* 0x0000003f0900728c */ /* 0x000fc6000bf05300 */
[----:B------:R-:W-:Y:S01]  /*1000*/  ULDC.64 UR8, c[0x0][0xa20] ;  /* 0x0002880000087ab9 */ /* 0x000fe20000000a00 */
[----:B------:R-:W-:Y:S01]  /*1010*/  USEL UR4, UR4, 0x1, UP0 ;  /* 0x0000000104047887 */ /* 0x000fe20008000000 */
[----:B------:R-:W-:Y:S01]  /*1020*/  ISETP.NE.U32.AND P1, PT, RZ, UR8, PT ;  /* 0x00000008ff007c0c */ /* 0x000fe2000bf25070 */
[----:B------:R-:W-:Y:S02]  /*1030*/  ULDC UR8, c[0x0][0x2f0] ;  /* 0x0000bc0000087ab9 */ /* 0x000fe40000000800 */
[----:B------:R-:W-:Y:S01]  /*1040*/  UIMAD UR4, UR4, UR8, URZ ;  /* 0x00000008040472a4 */ /* 0x000fe2000f8e023f */
[----:B------:R-:W-:Y:S01]  /*1050*/  ISETP.NE.AND.EX P1, PT, RZ, UR9, PT, P1 ;  /* 0x00000009ff007c0c */ /* 0x000fe2000bf25310 */
[----:B0--3--:R-:W-:-:S12]  /*1060*/  @P2 BRA `(.L_x_4805) ;  /* 0x0000000000302947 */ /* 0x009fd80003800000 */
        /* <DEDUP_REMOVED lines=9> */
[----:B-----5:R-:W2:Y:S04]  /*1100*/  LDG.E R17, desc[UR10][R2.64] ;  /* 0x0000000a02117981 */ /* 0x020ea8000c1e1900 */
[----:B------:R-:W2:Y:S02]  /*1110*/  LDG.E R0, desc[UR10][R2.64+0x4] ;  /* 0x0000040a02007981 */ /* 0x000ea4000c1e1900 */
[----:B--2---:R-:W-:-:S07]  /*1120*/  IMAD.IADD R17, R0, 0x1, -R17 ;  /* 0x0000000100117824 */ /* 0x004fce00078e0a11 */
.L_x_4805:
[----:B------:R-:W-:Y:S02]  /*1130*/  IMAD.U32 R16, RZ, RZ, UR4 ;  /* 0x00000004ff107e24 */ /* 0x000fe4000f8e00ff */
[----:B------:R-:W-:Y:S01]  /*1140*/  IMAD.U32 R197, RZ, RZ, UR6 ;  /* 0x00000006ffc57e24 */ /* 0x000fe2000f8e00ff */
[----:B------:R-:W-:Y:S06]  /*1150*/  @!P1 BRA `(.L_x_4806) ;  /* 0x00000000001c9947 */ /* 0x000fec0003800000 */
[----:B------:R-:W-:Y:S01]  /*1160*/  ULDC.64 UR8, c[0x0][0xa20] ;  /* 0x0002880000087ab9 */ /* 0x000fe20000000a00 */
[----:B------:R-:W-:Y:S01]  /*1170*/  ULDC.64 UR10, c[0x0][0x208] ;  /* 0x00008200000a7ab9 */ /* 0x000fe20000000a00 */
[----:B------:R-:W-:-:S06]  /*1180*/  UIMAD.WIDE UR6, UR6, 0x4, UR8 ;  /* 0x00000004060678a5 */ /* 0x000fcc000f8e0208 */
[----:B------:R-:W-:Y:S02]  /*1190*/  IMAD.U32 R2, RZ, RZ, UR6 ;  /* 0x00000006ff027e24 */ /* 0x000fe4000f8e00ff */
[----:B------:R-:W-:-:S05]  /*11a0*/  IMAD.U32 R3, RZ, RZ, UR7 ;  /* 0x00000007ff037e24 */ /* 0x000fca000f8e00ff */
[----:B------:R0:W5:Y:S01]  /*11b0*/  LDG.E R16, desc[UR10][R2.64] ;  /* 0x0000000a02107981 */ /* 0x000162000c1e1900 */
[----:B------:R-:W-:Y:S05]  /*11c0*/  BRA `(.L_x_4807) ;  /* 0x0000000000307947 */ /* 0x000fea0003800000 */
.L_x_4806:
        /* <DEDUP_REMOVED lines=10> */
[----:B------:R-:W2:Y:S02]  /*1270*/  LDG.E R5, desc[UR10][R2.64+0x4] ;  /* 0x0000040a02057981 */ /* 0x000ea4000c1e1900 */
[----:B--2---:R-:W-:-:S07]  /*1280*/  IMAD.IADD R16, R5, 0x1, -R16 ;  /* 0x0000000105107824 */ /* 0x004fce00078e0a10 */
.L_x_4807:
[----:B------:R-:W1:Y:S01]  /*1290*/  LDC R0, c[0x0][0x448] ;  /* 0x00011200ff007b82 */ /* 0x000e620000000800 */
[----:B------:R-:W-:Y:S01]  /*12a0*/  USHF.L.U32 UR60, UR5, 0x7, URZ ;  /* 0x00000007053c7899 */ /* 0x000fe2000800063f */
[----:B-----5:R-:W-:-:S03]  /*12b0*/  IMAD.IADD R16, R16, 0x1, -R7 ;  /* 0x0000000110107824 */ /* 0x020fc600078e0a07 */
[----:B------:R-:W-:Y:S02]  /*12c0*/  UIADD3 UR4, UR60, 0x7f, URZ ;  /* 0x0000007f3c047890 */ /* 0x000fe4000fffe03f */
[----:B0-----:R-:W-:Y:S01]  /*12d0*/  IADD3 R3, R16, 0x1, -R17 ;  /* 0x0000000110037810 */ /* 0x001fe20007ffe811 */
[----:B------:R-:W0:Y:S01]  /*12e0*/  LDC.64 R8, c[0x0][0x9e0] ;  /* 0x00027800ff087b82 */ /* 0x000e220000000a00 */
[----:B-1----:R-:W-:Y:S02]  /*12f0*/  ISETP.NE.AND P1, PT, R0, 0x1, PT ;  /* 0x000000010000780c */ /* 0x002fe40003f25270 */
[----:B------:R-:W-:Y:S01]  /*1300*/  IMAD.U32 R0, RZ, RZ, UR4 ;  /* 0x00000004ff007e24 */ /* 0x000fe2000f8e00ff */
[----:B0-----:R-:W-:-:S10]  /*1310*/  ISETP.GE.AND P2, PT, R9, 0x1, PT ;  /* 0x000000010900780c */ /* 0x001fd40003f46270 */
[----:B------:R-:W0:Y:S08]  /*1320*/  @P1 LDC R2, c[0x0][0x44c] ;  /* 0x00011300ff021b82 */ /* 0x000e300000000800 */
[----:B------:R-:W1:Y:S01]  /*1330*/  @P1 LDC R5, c[0x0][0x450] ;  /* 0x00011400ff051b82 */ /* 0x000e620000000800 */
[----:B0-----:R-:W-:-:S05]  /*1340*/  @P1 IMAD.HI.U32 R2, R2, UR4, RZ ;  /* 0x0000000402021c27 */ /* 0x001fca000f8e00ff */
[----:B-1----:R-:W-:-:S05]  /*1350*/  @P1 SHF.R.U32.HI R0, RZ, R5, R2 ;  /* 0x00000005ff001219 */ /* 0x002fca0000011602 */
        /* <DEDUP_REMOVED lines=13> */
.L_x_4809:
[----:B------:R-:W-:-:S13]  /*1430*/  ISETP.NE.AND P0, PT, R9, 0x1, PT ;  /* 0x000000010900780c */ /* 0x000fda0003f05270 */
[----:B------:R-:W0:Y:S02]  /*1440*/  @P0 LDC.64 R4, c[0x0][0x9e8] ;  /* 0x00027a00ff040b82 */ /* 0x000e240000000a00 */
[----:B0-----:R-:W-:-:S05]  /*1450*/  @P0 IMAD.HI.U32 R4, R2, R4, RZ ;  /* 0x0000000402040227 */ /* 0x001fca00078e00ff */
[----:B------:R-:W-:-:S07]  /*1460*/  @P0 SHF.R.U32.HI R2, RZ, R5, R4 ;  /* 0x00000005ff020219 */ /* 0x000fce0000011604 */
.L_x_4810:
[----:B------:R-:W-:-:S05]  /*1470*/  IMAD R3, R2, R9, R9 ;  /* 0x0000000902037224 */ /* 0x000fca00078e0209 */
[----:B------:R-:W-:-:S07]  /*1480*/  VIMNMX R0, R0, R3, PT ;  /* 0x0000000300007248 */ /* 0x000fce0003fe0100 */
.L_x_4808:
[----:B------:R-:W0:Y:S01]  /*1490*/  @P1 LDC R4, c[0x0][0x44c] ;  /* 0x00011300ff041b82 */ /* 0x000e220000000800 */
[----:B------:R-:W-:Y:S01]  /*14a0*/  IMAD.U32 R3, RZ, RZ, UR60 ;  /* 0x0000003cff037e24 */ /* 0x000fe2000f8e00ff */
[----:B------:R-:W-:Y:S01]  /*14b0*/  ULDC UR4, c[0x0][0x9dc] ;  /* 0x0002770000047ab9 */ /* 0x000fe20000000800 */
[----:B------:R-:W-:Y:S02]  /*14c0*/  VIADD R2, R0, 0x5f ;  /* 0x0000005f00027836 */ /* 0x000fe40000000000 */
[C---:B------:R-:W-:Y:S02]  /*14d0*/  VIADD R0, R16.reuse, 0x5f ;  /* 0x0000005f10007836 */ /* 0x040fe40000000000 */
[----:B------:R-:W-:Y:S01]  /*14e0*/  IMAD.IADD R74, R16, 0x1, -R17 ;  /* 0x00000001104a7824 */ /* 0x000fe200078e0a11 */
        /* <DEDUP_REMOVED lines=23> */
.L_x_4812:
[----:B------:R-:W-:-:S13]  /*1660*/  ISETP.NE.AND P0, PT, R9, 0x1, PT ;  /* 0x000000010900780c */ /* 0x000fda0003f05270 */
[----:B------:R-:W0:Y:S02]  /*1670*/  @P0 LDC.64 R2, c[0x0][0x9e8] ;  /* 0x00027a00ff020b82 */ /* 0x000e240000000a00 */
[----:B0-----:R-:W-:-:S05]  /*1680*/  @P0 IMAD.HI.U32 R0, R4, R2, RZ ;  /* 0x0000000204000227 */ /* 0x001fca00078e00ff */
[----:B------:R-:W-:-:S07]  /*1690*/  @P0 SHF.R.U32.HI R4, RZ, R3, R0 ;  /* 0x00000003ff040219 */ /* 0x000fce0000011600 */
.L_x_4813:
[----:B------:R-:W-:-:S05]  /*16a0*/  IMAD R4, R4, R9, RZ ;  /* 0x0000000904047224 */ /* 0x000fca00078e02ff */
[----:B------:R-:W-:-:S13]  /*16b0*/  R2UR UR5, R4 ;  /* 0x00000000040572ca */ /* 0x000fda00000e0000 */
[----:B------:R-:W-:-:S04]  /*16c0*/  UISETP.LT.AND UP0, UPT, UR4, UR5, UPT ;  /* 0x000000050400728c */ /* 0x000fc8000bf01270 */
[----:B------:R-:W-:-:S12]  /*16d0*/  USEL UR4, UR4, UR5, !UP0 ;  /* 0x0000000504047287 */ /* 0x000fd8000c000000 */
.L_x_4811:
[----:B------:R-:W-:Y:S01]  /*16e0*/  UIMAD.WIDE UR4, UR4, 0x2aaaaaab, URZ ;  /* 0x2aaaaaab040478a5 */ /* 0x000fe2000f8e023f */
[----:B------:R-:W-:Y:S02]  /*16f0*/  PLOP3.LUT P0, PT, PT, PT, PT, 0x80, 0x0 ;  /* 0x000000000000781c */ /* 0x000fe40003f0f070 */
[----:B------:R-:W-:Y:S01]  /*1700*/  CS2R R2, SRZ ;  /* 0x0000000000027805 */ /* 0x000fe2000001ff00 */
[----:B------:R-:W-:Y:S01]  /*1710*/  IMAD.MOV.U32 R0, RZ, RZ, RZ ;  /* 0x000000ffff007224 */ /* 0x000fe200078e00ff */
        /* <DEDUP_REMOVED lines=87> */
.L_x_4815:
        /* <DEDUP_REMOVED lines=11> */
.L_x_5041:
[----:B------:R-:W-:Y:S05]  /*1d40*/  @!P0 BRA `(.L_x_4817) ;  /* 0x0000000000048947 */ /* 0x000fea0003800000 */
[----:B------:R-:W-:Y:S01]  /*1d50*/  BPT.TRAP 0x1 ;  /* 0x000000040000795c */ /* 0x000fe20000300000 */
.L_x_4817:
[----:B------:R-:W-:Y:S02]  /*1d60*/  IMAD.U32 R11, RZ, RZ, UR37 ;  /* 0x00000025ff0b7e24 */ /* 0x000fe4000f8e00ff */
[----:B0-----:R-:W-:-:S03]  /*1d70*/  IMAD.U32 R0, RZ, RZ, UR36 ;  /* 0x00000024ff007e24 */ /* 0x001fc6000f8e00ff */
[----:B------:R-:W-:Y:S02]  /*1d80*/  LEA R11, R11, UR38, 0x3 ;  /* 0x000000260b0b7c11 */ /* 0x000fe4000f8e18ff */
[----:B------:R-:W-:-:S04]  /*1d90*/  SHF.L.U32 R0, R0, 0x1f, RZ ;  /* 0x0000001f00007819 */ /* 0x000fc800000006ff */
[----:B------:R0:W1:Y:S01]  /*1da0*/  SYNCS.PHASECHK.TRANS64.TRYWAIT P1, [R11+URZ+0x30830], R0 ;  /* 0x030830000b0075a7 */ /* 0x000062000802017f */
[----:B------:R-:W-:Y:S05]  /*1db0*/  @!P0 BRA `(.L_x_4818) ;  /* 0x0000000000048947 */ /* 0x000fea0003800000 */
[----:B------:R-:W-:Y:S01]  /*1dc0*/  BPT.TRAP 0x1 ;  /* 0x000000040000795c */ /* 0x000fe20000300000 */
.L_x_4818:
        /* <DEDUP_REMOVED lines=9> */
.L_x_4819:
        /* <DEDUP_REMOVED lines=15> */
[----:B------:R-:W-:-:S02]  /*1f50*/  ULOP3.LUT UR4, UR39, 0x10000, URZ, 0xfc, !UPT ;  /* 0x0001000027047892 */ /* 0x000fc4000f8efc3f */
[----:B------:R-:W-:Y:S01]  /*1f60*/  UIMAD UR5, UR37, 0x900, UR61 ;  /* 0x00000900250578a4 */ /* 0x000fe2000f8e023d */
[----:B------:R-:W-:Y:S01]  /*1f70*/  IMAD.MOV.U32 R10, RZ, RZ, R4 ;  /* 0x000000ffff0a7224 */ /* 0x000fe200078e0004 */
[----:B------:R-:W-:Y:S02]  /*1f80*/  UIADD3 UR56, UR4, 0x2, URZ ;  /* 0x0000000204387890 */ /* 0x000fe4000fffe03f */
[----:B------:R-:W-:Y:S01]  /*1f90*/  UIADD3 UR58, UR5, 0x2, URZ ;  /* 0x00000002053a7890 */ /* 0x000fe2000fffe03f */
[----:B------:R-:W-:Y:S02]  /*1fa0*/  UMOV UR8, UR4 ;  /* 0x0000000400087c82 */ /* 0x000fe40008000000 */
[----:B------:R-:W-:Y:S01]  /*1fb0*/  UMOV UR10, UR5 ;  /* 0x00000005000a7c82 */ /* 0x000fe20008000000 */
[----:B------:R-:W-:Y:S01]  /*1fc0*/  UIADD3 UR52, UR4, 0x4, URZ ;  /* 0x0000000404347890 */ /* 0x000fe2000fffe03f */
[----:B------:R-:W-:Y:S01]  /*1fd0*/  HGMMA.64x96x16.F32.BF16 R24, gdesc[UR8], RZ, !UPT, gsb0 ;  /* 0x01600000081879f0 */ /* 0x000fe2000c0018ff */
[----:B------:R-:W-:Y:S01]  /*1fe0*/  UIADD3 UR54, UR5, 0x4, URZ ;  /* 0x0000000405367890 */ /* 0x000fe2000fffe03f */
[----:B------:R-:W-:Y:S01]  /*1ff0*/  IMAD.U32 R6, RZ, RZ, UR8 ;  /* 0x00000008ff067e24 */ /* 0x000fe2000f8e00ff */
        /* <DEDUP_REMOVED lines=8> */
[----:B------:R-:W-:Y:S01]  /*2080*/  UIADD3 UR16, UR4, 0x402, URZ ;  /* 0x0000040204107890 */ /* 0x000fe2000fffe03f */
[----:B---3--:R-:W-:Y:S01]  /*2090*/  LOP3.LUT P3, RZ, R12, 0x7f, RZ, 0xc0, !PT ;  /* 0x0000007f0cff7812 */ /* 0x008fe2000786c0ff */
[----:B------:R-:W-:Y:S01]  /*20a0*/  UIADD3 UR18, UR5, 0x302, URZ ;  /* 0x0000030205127890 */ /* 0x000fe2000fffe03f */
[----:B------:R-:W-:Y:S01]  /*20b0*/  IMAD.MOV.U32 R12, RZ, RZ, -0x60 ;  /* 0xffffffa0ff0c7424 */ /* 0x000fe200078e00ff */
[----:B------:R-:W-:Y:S01]  /*20c0*/  UMOV UR17, 0x40000040 ;  /* 0x4000004000117882 */ /* 0x000fe20000000000 */
[----:B------:R-:W-:Y:S01]  /*20d0*/  UMOV UR19, 0x40000040 ;  /* 0x4000004000137882 */ /* 0x000fe20000000000 */
[----:B------:R-:W-:Y:S01]  /*20e0*/  UIADD3 UR20, UR4, 0x404, URZ ;  /* 0x0000040404147890 */ /* 0x000fe2000fffe03f */
[----:B------:R-:W-:Y:S01]  /*20f0*/  IMAD R15, R75, R12, 0x61 ;  /* 0x000000614b0f7424 */ /* 0x000fe200078e020c */
[----:B------:R-:W-:Y:S01]  /*2100*/  UIADD3 UR22, UR5, 0x304, URZ ;  /* 0x0000030405167890 */ /* 0x000fe2000fffe03f */
[----:B------:R-:W-:Y:S01]  /*2110*/  UMOV UR21, 0x40000040 ;  /* 0x4000004000157882 */ /* 0x000fe20000000000 */
[----:B------:R-:W-:Y:S01]  /*2120*/  UMOV UR23, 0x40000040 ;  /* 0x4000004000177882 */ /* 0x000fe20000000000 */
[----:B------:R-:W-:Y:S01]  /*2130*/  UIADD3 UR24, UR4, 0x406, URZ ;  /* 0x0000040604187890 */ /* 0x000fe2000fffe03f */
[----:B------:R-:W-:Y:S01]  /*2140*/  IMAD R12, R18, -0x2, R15 ;  /* 0xfffffffe120c7824 */ /* 0x000fe200078e020f */
[----:B------:R-:W-:Y:S01]  /*2150*/  UIADD3 UR26, UR5, 0x306, URZ ;  /* 0x00000306051a7890 */ /* 0x000fe2000fffe03f */
[----:B------:R-:W-:Y:S01]  /*2160*/  VIADD R15, R15, 0xffffffff ;  /* 0xffffffff0f0f7836 */ /* 0x000fe20000000000 */
        /* <DEDUP_REMOVED lines=27> */
[----:B------:R-:W-:-:S04]  /*2320*/  @P2 SHF.R.U32.HI R10, RZ, UR5, R9 ;  /* 0x00000005ff0a2c19 */ /* 0x000fc80008011609 */
[----:B------:R-:W-:Y:S01]  /*2330*/  @!P3 PRMT R4, RZ, 0x654, R4 ;  /* 0x00000654ff04b816 */ /* 0x000fe20000000004 */
        /* <DEDUP_REMOVED lines=88> */
[----:B------:R-:W2:Y:S05]  /*28c0*/  MUFU.TANH R24, R24 ;  /* 0x0000001800187308 */ /* 0x000eaa0000002400 */
[----:B------:R-:W-:Y:S01]  /*28d0*/  PLOP3.LUT P1, PT, PT, PT, UP1, 0x40, 0x0 ;  /* 0x000000000000781c */ /* 0x000fe20003f2e818 */
[----:B-1----:R-:W-:-:S02]  /*28e0*/  IMAD R4, R75, -0x60, R16 ;  /* 0xffffffa04b047824 */ /* 0x002fc400078e0210 */
[----:B------:R-:W1:Y:S02]  /*28f0*/  MUFU.TANH R25, R25 ;  /* 0x0000001900197308 */ /* 0x000e640000002400 */
[----:B------:R-:W-:Y:S01]  /*2900*/  VIADD R9, R4, 0x60 ;  /* 0x0000006004097836 */ /* 0x000fe20000000000 */
[----:B------:R-:W-:-:S03]  /*2910*/  IADD3 R4, -R17, R12, R16 ;  /* 0x0000000c11047210 */ /* 0x000fc60007ffe110 */
[----:B------:R-:W-:Y:S02]  /*2920*/  IMAD R20, R18, -0x2, R9 ;  /* 0xfffffffe12147824 */ /* 0x000fe400078e0209 */
[----:B------:R-:W3:Y:S01]  /*2930*/  MUFU.TANH R2, R2 ;  /* 0x0000000200027308 */ /* 0x000ee20000002400 */
[C---:B------:R-:W-:Y:S02]  /*2940*/  VIADD R21, R4.reuse, UR4 ;  /* 0x0000000404157c36 */ /* 0x040fe40008000000 */
[----:B------:R-:W-:-:S03]  /*2950*/  VIADD R27, R4, UR54 ;  /* 0x00000036041b7c36 */ /* 0x000fc60008000000 */
[----:B0-----:R-:W-:Y:S01]  /*2960*/  VIADDMNMX R4, R66, R21, R20, PT ;  /* 0x0000001542047246 */ /* 0x001fe20003800114 */
[----:B------:R-:W-:Y:S01]  /*2970*/  IMAD.IADD R9, R27, 0x1, R66 ;  /* 0x000000011b097824 */ /* 0x000fe200078e0242 */
        /* <DEDUP_REMOVED lines=45> */
[----:B-----5:R-:W-:Y:S01]  /*2c50*/  VIADD R31, R12, 0xffffffff ;  /* 0xffffffff0c1f7836 */ /* 0x020fe20000000000 */
[----:B-1234-:R-:W-:Y:S06]  /*2c60*/  @P1 BRA `(.L_x_4821) ;  /* 0x0000000000541947 */ /* 0x01efec0003800000 */
[----:B------:R-:W-:Y:S01]  /*2c70*/  IADD3 R12, -R17, R16, R66 ;  /* 0x00000010110c7210 */ /* 0x000fe20007ffe142 */
        /* <DEDUP_REMOVED lines=11> */
.L_x_4823:
[----:B------:R-:W-:-:S06]  /*2d30*/  UISETP.NE.AND UP2, UPT, UR5, 0x1, UPT ;  /* 0x000000010500788c */ /* 0x000fcc000bf45270 */
[----:B------:R-:W-:-:S05]  /*2d40*/  PLOP3.LUT P1, PT, PT, PT, UP2, 0x80, 0x0 ;  /* 0x000000000000781c */ /* 0x000fca0003f2f028 */
[----:B------:R-:W-:-:S08]  /*2d50*/  @UP2 ULDC.64 UR6, c[0x0][0x9e8] ;  /* 0x00027a0000062ab9 */ /* 0x000fd00000000a00 */
[----:B------:R-:W-:-:S05]  /*2d60*/  @P1 IMAD.HI.U32 R63, R12, UR6, RZ ;  /* 0x000000060c3f1c27 */ /* 0x000fca000f8e00ff */
[----:B------:R-:W-:-:S07]  /*2d70*/  @P1 SHF.R.U32.HI R12, RZ, UR7, R63 ;  /* 0x00000007ff0c1c19 */ /* 0x000fce000801163f */
.L_x_4824:
[----:B------:R-:W-:Y:S05]  /*2d80*/  BSYNC B0 ;  /* 0x0000000000007941 */ /* 0x000fea0003800000 */
.L_x_4822:
[----:B------:R-:W-:-:S05]  /*2d90*/  IMAD R12, R12, UR5, R31 ;  /* 0x000000050c0c7c24 */ /* 0x000fca000f8e021f */
[----:B------:R-:W-:Y:S02]  /*2da0*/  VIMNMX R9, R9, R12, !PT ;  /* 0x0000000c09097248 */ /* 0x000fe40007fe0100 */
[----:B------:R-:W-:-:S07]  /*2db0*/  VIADDMNMX R4, R12, UR5, R4, PT ;  /* 0x000000050c047c46 */ /* 0x000fce000b800104 */
.L_x_4821:
[C---:B------:R-:W-:Y:S02]  /*2dc0*/  ISETP.GE.AND P1, PT, R15.reuse, 0x2, PT ;  /* 0x000000020f00780c */ /* 0x040fe40003f26270 */
        /* <DEDUP_REMOVED lines=29> */
[C---:B------:R-:W-:Y:S02]  /*2fa0*/  ISETP.LT.OR P3, PT, R4.reuse, 0x1a, P3 ;  /* 0x0000001a0400780c */ /* 0x040fe40001f61670 */
        /* <DEDUP_REMOVED lines=102> */
.L_x_4827:
[----:B------:R-:W-:-:S06]  /*3610*/  UISETP.NE.AND UP2, UPT, UR5, 0x1, UPT ;  /* 0x000000010500788c */ /* 0x000fcc000bf45270 */
[----:B------:R-:W-:-:S05]  /*3620*/  PLOP3.LUT P5, PT, PT, PT, UP2, 0x80, 0x0 ;  /* 0x000000000000781c */ /* 0x000fca0003faf028 */
[----:B------:R-:W-:-:S08]  /*3630*/  @UP2 ULDC.64 UR6, c[0x0][0x9e8] ;  /* 0x00027a0000062ab9 */ /* 0x000fd00000000a00 */
[----:B------:R-:W-:Y:S01]  /*3640*/  @P5 IMAD.HI.U32 R9, R4, UR6, RZ ;  /* 0x0000000604095c27 */ /* 0x000fe2000f8e00ff */
[----:B------:R-:W-:-:S13]  /*3650*/  PLOP3.LUT P5, PT, PT, PT, UP2, 0x80, 0x0 ;  /* 0x000000000000781c */ /* 0x000fda0003faf028 */
[----:B------:R-:W-:-:S07]  /*3660*/  @P5 SHF.R.U32.HI R4, RZ, UR7, R9 ;  /* 0x00000007ff045c19 */ /* 0x000fce0008011609 */
.L_x_4828:
[----:B------:R-:W-:Y:S05]  /*3670*/  BSYNC B0 ;  /* 0x0000000000007941 */ /* 0x000fea0003800000 */
.L_x_4826:
[----:B------:R-:W-:-:S05]  /*3680*/  IMAD R4, R4, UR5, R31 ;  /* 0x0000000504047c24 */ /* 0x000fca000f8e021f */
[----:B------:R-:W-:Y:S02]  /*3690*/  VIMNMX R20, R20, R4, !PT ;  /* 0x0000000414147248 */ /* 0x000fe40007fe0100 */
[----:B------:R-:W-:-:S07]  /*36a0*/  VIADDMNMX R15, R4, UR5, R15, PT ;  /* 0x00000005040f7c46 */ /* 0x000fce000b80010f */
.L_x_4825:
        /* <DEDUP_REMOVED lines=138> */
[----:B------:R0:W1:Y:S01]  /*3f50*/  MUFU.EX2 R188, R29 ;  /* 0x0000001d00bc7308 */ /* 0x0000620000000800 */
[----:B------:R-:W-:Y:S01]  /*3f60*/  ISETP.GT.AND P2, PT, R20, 0x50, !P2 ;  /* 0x000000501400780c */ /* 0x000fe20005744270 */
[-CC-:B------:R-:W-:Y:S01]  /*3f70*/  FFMA.FTZ R43, R65, R9.reuse, -R60.reuse ;  /* 0x00000009412b7223 */ /* 0x180fe2000001083c */
[----:B------:R-:W-:Y:S01]  /*3f80*/  ISETP.LT.OR P1, PT, R15, 0x4a, P1 ;  /* 0x0000004a0f00780c */ /* 0x000fe20000f21670 */
[--C-:B------:R-:W-:Y:S01]  /*3f90*/  FFMA.FTZ R39, R91, R9, -R60.reuse ;  /* 0x000000095b277223 */ /* 0x100fe2000001083c */
[----:B------:R-:W-:Y:S01]  /*3fa0*/  FMNMX.FTZ R25, R0, R25, !PT ;  /* 0x0000001900197209 */ /* 0x000fe20007810000 */
[-CC-:B------:R-:W-:Y:S01]  /*3fb0*/  FFMA.FTZ R14, R14, R9.reuse, -R60.reuse ;  /* 0x000000090e0e7223 */ /* 0x180fe2000001083c */
[C---:B------:R-:W-:Y:S01]  /*3fc0*/  ISETP.GT.AND P4, PT, R20.reuse, 0x58, !P4 ;  /* 0x000000581400780c */ /* 0x040fe20006784270 */
[----:B------:R-:W2:Y:S01]  /*3fd0*/  MUFU.EX2 R31, R31 ;  /* 0x0000001f001f7308 */ /* 0x000ea20000000800 */
[----:B------:R-:W-:Y:S01]  /*3fe0*/  ISETP.GT.AND P5, PT, R20, 0x59, !P5 ;  /* 0x000000591400780c */ /* 0x000fe20006fa4270 */
[----:B0-----:R-:W-:Y:S01]  /*3ff0*/  FFMA.FTZ R29, R77, R9, -R60 ;  /* 0x000000094d1d7223 */ /* 0x001fe2000001083c */
[----:B------:R-:W-:-:S02]  /*4000*/  ISETP.LT.OR P2, PT, R15, 0x51, P2 ;  /* 0x000000510f00780c */ /* 0x000fc40001741670 */
[----:B------:R-:W-:Y:S01]  /*4010*/  FSEL R20, R3, -INF , !P1 ;  /* 0xff80000003147808 */ /* 0x000fe20004800000 */
[--C-:B------:R-:W-:Y:S01]  /*4020*/  FFMA.FTZ R3, R83, R9, -R60.reuse ;  /* 0x0000000953037223 */ /* 0x100fe2000001083c */
[----:B------:R-:W-:Y:S01]  /*4030*/  FMNMX.FTZ R25, R50, R25, !PT ;  /* 0x0000001932197209 */ /* 0x000fe20007810000 */
[----:B------:R0:W3:Y:S01]  /*4040*/  MUFU.EX2 R190, R33 ;  /* 0x0000002100be7308 */ /* 0x0000e20000000800 */
[C---:B------:R-:W-:Y:S02]  /*4050*/  ISETP.LT.OR P3, PT, R15.reuse, 0x52, P3 ;  /* 0x000000520f00780c */ /* 0x040fe40001f61670 */
[----:B------:R-:W-:Y:S02]  /*4060*/  FSEL R8, R8, -INF , !P2 ;  /* 0xff80000008087808 */ /* 0x000fe40005000000 */
[----:B------:R-:W-:Y:S02]  /*4070*/  FMNMX.FTZ R25, R20, R25, !PT ;  /* 0x0000001914197209 */ /* 0x000fe40007810000 */
[----:B------:R-:W-:Y:S01]  /*4080*/  ISETP.LT.OR P4, PT, R15, 0x59, P4 ;  /* 0x000000590f00780c */ /* 0x000fe20002781670 */
[----:B------:R4:W-:Y:S01]  /*4090*/  MUFU.EX2 R180, R3 ;  /* 0x0000000300b47308 */ /* 0x0009e20000000800 */
[----:B------:R-:W-:Y:S01]  /*40a0*/  FSEL R52, R5, -INF , !P3 ;  /* 0xff80000005347808 */ /* 0x000fe20005800000 */
[--C-:B------:R-:W-:Y:S01]  /*40b0*/  FFMA.FTZ R5, R41, R9, -R60.reuse ;  /* 0x0000000929057223 */ /* 0x100fe2000001083c */
[----:B------:R-:W-:Y:S01]  /*40c0*/  FMNMX.FTZ R25, R8, R25, !PT ;  /* 0x0000001908197209 */ /* 0x000fe20007810000 */
[-CC-:B------:R-:W-:Y:S01]  /*40d0*/  FFMA.FTZ R41, R61, R9.reuse, -R60.reuse ;  /* 0x000000093d297223 */ /* 0x180fe2000001083c */
[----:B------:R-:W-:Y:S01]  /*40e0*/  ISETP.LT.OR P5, PT, R15, 0x5a, P5 ;  /* 0x0000005a0f00780c */ /* 0x000fe20002fa1670 */
[--C-:B0-----:R-:W-:Y:S01]  /*40f0*/  FFMA.FTZ R33, R81, R9, -R60.reuse ;  /* 0x0000000951217223 */ /* 0x101fe2000001083c */
[----:B------:R-:W-:Y:S01]  /*4100*/  FSEL R54, R13, -INF , !P4 ;  /* 0xff8000000d367808 */ /* 0x000fe20006000000 */
[----:B------:R-:W-:Y:S01]  /*4110*/  MUFU.EX2 R174, R41 ;  /* 0x0000002900ae7308 */ /* 0x000fe20000000800 */
[----:B------:R-:W-:Y:S01]  /*4120*/  FMNMX.FTZ R25, R52, R25, !PT ;  /* 0x0000001934197209 */ /* 0x000fe20007810000 */
[-CC-:B----4-:R-:W-:Y:S01]  /*4130*/  FFMA.FTZ R3, R85, R9.reuse, -R60.reuse ;  /* 0x0000000955037223 */ /* 0x190fe2000001083c */
[----:B------:R-:W-:Y:S01]  /*4140*/  FSEL R56, R11, -INF , !P5 ;  /* 0xff8000000b387808 */ /* 0x000fe20006800000 */
[--C-:B------:R-:W-:Y:S01]  /*4150*/  FFMA.FTZ R11, R45, R9, -R60.reuse ;  /* 0x000000092d0b7223 */ /* 0x100fe2000001083c */
[----:B------:R-:W-:Y:S01]  /*4160*/  FMNMX.FTZ R25, R54, R25, !PT ;  /* 0x0000001936197209 */ /* 0x000fe20007810000 */
[-CC-:B------:R-:W-:Y:S01]  /*4170*/  FFMA.FTZ R13, R87, R9.reuse, -R60.reuse ;  /* 0x00000009570d7223 */ /* 0x180fe2000001083c */
[----:B------:R-:W-:Y:S01]  /*4180*/  FFMA.FTZ R15, R49, R9, -R60 ;  /* 0x00000009310f7223 */ /* 0x000fe2000001083c */
[----:B------:R-:W-:Y:S01]  /*4190*/  MUFU.EX2 R182, R3 ;  /* 0x0000000300b67308 */ /* 0x000fe20000000800 */
[----:B------:R-:W-:-:S02]  /*41a0*/  FMNMX.FTZ R25, R56, R25, !PT ;  /* 0x0000001938197209 */ /* 0x000fc40007810000 */
[----:B------:R-:W-:-:S03]  /*41b0*/  R2UR UR11, R74 ;  /* 0x000000004a0b72ca */ /* 0x000fc600000e0000 */
[----:B------:R-:W0:Y:S02]  /*41c0*/  SHFL.BFLY PT, R58, R25, 0x2, 0x1f ;  /* 0x0c401f00193a7f89 */ /* 0x000e2400000e0000 */
[----:B------:R-:W4:Y:S08]  /*41d0*/  MUFU.EX2 R35, R35 ;  /* 0x0000002300237308 */ /* 0x000f300000000800 */
[----:B------:R5:W4:Y:S01]  /*41e0*/  MUFU.EX2 R184, R29 ;  /* 0x0000001d00b87308 */ /* 0x000b220000000800 */
[----:B------:R-:W-:-:S04]  /*41f0*/  UIADD3 UR6, UR11, UR10, URZ ;  /* 0x0000000a0b067290 */ /* 0x000fc8000fffe03f */
[----:B------:R-:W-:-:S03]  /*4200*/  UIADD3 UR4, UR6, UR4, URZ ;  /* 0x0000000406047290 */ /* 0x000fc6000fffe03f */
[----:B------:R-:W4:Y:S01]  /*4210*/  MUFU.EX2 R37, R37 ;  /* 0x0000002500257308 */ /* 0x000f220000000800 */
[-CC-:B-----5:R-:W-:Y:S01]  /*4220*/  FFMA.FTZ R29, R89, R9.reuse, -R60.reuse ;  /* 0x00000009591d7223 */ /* 0x1a0fe2000001083c */
[----:B0-----:R-:W-:Y:S01]  /*4230*/  FMNMX.FTZ R58, R25, R58, !PT ;  /* 0x0000003a193a7209 */ /* 0x001fe20007810000 */
[----:B------:R-:W-:-:S05]  /*4240*/  FFMA.FTZ R25, R57, R9, -R60 ;  /* 0x0000000939197223 */ /* 0x000fca000001083c */
[----:B------:R-:W-:Y:S01]  /*4250*/  MUFU.EX2 R168, R43 ;  /* 0x0000002b00a87308 */ /* 0x000fe20000000800 */
[----:B------:R-:W0:Y:S07]  /*4260*/  SHFL.BFLY PT, R3, R58, 0x1, 0x1f ;  /* 0x0c201f003a037f89 */ /* 0x000e2e00000e0000 */
[----:B------:R-:W-:Y:S08]  /*4270*/  MUFU.EX2 R172, R25 ;  /* 0x0000001900ac7308 */ /* 0x000ff00000000800 */
[----:B------:R5:W4:Y:S08]  /*4280*/  MUFU.EX2 R186, R33 ;  /* 0x0000002100ba7308 */ /* 0x000b300000000800 */
[----:B------:R-:W-:Y:S01]  /*4290*/  MUFU.EX2 R5, R5 ;  /* 0x0000000500057308 */ /* 0x000fe20000000800 */
[----:B-----5:R-:W-:Y:S01]  /*42a0*/  FFMA.FTZ R33, R53, R9, -R60 ;  /* 0x0000000935217223 */ /* 0x020fe2000001083c */
[----:B0-----:R-:W-:-:S04]  /*42b0*/  FMNMX.FTZ R3, R58, R3, !PT ;  /* 0x000000033a037209 */ /* 0x001fc80007810000 */
[C---:B------:R-:W-:Y:S01]  /*42c0*/  FSETP.NEU.FTZ.AND P1, PT, R3.reuse, -INF , PT ;  /* 0xff8000000300780b */ /* 0x040fe20003f3d000 */
[-C--:B------:R-:W-:Y:S01]  /*42d0*/  FMUL.FTZ R25, R3, R9.reuse ;  /* 0x0000000903197220 */ /* 0x080fe20000410000 */
[----:B------:R-:W-:Y:S04]  /*42e0*/  MUFU.EX2 R11, R11 ;  /* 0x0000000b000b7308 */ /* 0x000fe80000000800 */
[----:B------:R-:W-:Y:S02]  /*42f0*/  FSEL R41, R25, RZ, P1 ;  /* 0x000000ff19297208 */ /* 0x000fe40000800000 */
[----:B------:R-:W-:Y:S02]  /*4300*/  PLOP3.LUT P1, PT, PT, PT, UP1, 0x40, 0x0 ;  /* 0x000000000000781c */ /* 0x000fe40003f2e818 */
        /* <DEDUP_REMOVED lines=21> */
[----:B--2---:R-:W-:Y:S01]  /*4460*/  FADD.FTZ R43, R31, R26 ;  /* 0x0000001a1f2b7221 */ /* 0x004fe20000010000 */
[----:B------:R-:W-:Y:S01]  /*4470*/  F2FP.BF16.F32.PACK_AB R188, R188, R27 ;  /* 0x0000001bbcbc723e */ /* 0x000fe200000010ff */
[-C--:B------:R-:W-:Y:S01]  /*4480*/  FFMA.FTZ R10, R10, R9.reuse, -R41 ;  /* 0x000000090a0a7223 */ /* 0x080fe20000010829 */
[----:B------:R-:W0:Y:S01]  /*4490*/  MUFU.EX2 R21, R21 ;  /* 0x0000001500157308 */ /* 0x000e220000000800 */
[----:B---3--:R-:W-:Y:S01]  /*44a0*/  FADD.FTZ R26, R190, R43 ;  /* 0x0000002bbe1a7221 */ /* 0x008fe20000010000 */
[-CC-:B------:R-:W-:Y:S01]  /*44b0*/  FFMA.FTZ R50, R50, R9.reuse, -R41.reuse ;  /* 0x0000000932327223 */ /* 0x180fe20000010829 */
[-CC-:B------:R-:W-:Y:S01]  /*44c0*/  FFMA.FTZ R20, R20, R9.reuse, -R41.reuse ;  /* 0x0000000914147223 */ /* 0x180fe20000010829 */
[-CC-:B------:R-:W-:Y:S01]  /*44d0*/  FFMA.FTZ R52, R52, R9.reuse, -R41.reuse ;  /* 0x0000000934347223 */ /* 0x180fe20000010829 */
[----:B----4-:R-:W-:Y:S01]  /*44e0*/  FADD.FTZ R43, R35, R26 ;  /* 0x0000001a232b7221 */ /* 0x010fe20000010000 */
[----:B------:R-:W-:Y:S01]  /*44f0*/  FFMA.FTZ R54, R54, R9, -R41 ;  /* 0x0000000936367223 */ /* 0x000fe20000010829 */
[----:B------:R-:W-:Y:S01]  /*4500*/  F2FP.BF16.F32.PACK_AB R190, R190, R31 ;  /* 0x0000001fbebe723e */ /* 0x000fe200000010ff */
[----:B------:R-:W1:Y:S01]  /*4510*/  MUFU.EX2 R24, R24 ;  /* 0x0000001800187308 */ /* 0x000e620000000800 */
[C---:B------:R-:W-:Y:S01]  /*4520*/  FADD.FTZ R26, R184.reuse, R43 ;  /* 0x0000002bb81a7221 */ /* 0x040fe20000010000 */
[----:B------:R-:W-:-:S03]  /*4530*/  F2FP.BF16.F32.PACK_AB R184, R184, R35 ;  /* 0x00000023b8b8723e */ /* 0x000fc600000010ff */
[----:B------:R-:W-:-:S03]  /*4540*/  FADD.FTZ R43, R37, R26 ;  /* 0x0000001a252b7221 */ /* 0x000fc60000010000 */
[----:B------:R-:W2:Y:S01]  /*4550*/  MUFU.EX2 R28, R28 ;  /* 0x0000001c001c7308 */ /* 0x000ea20000000800 */
[C---:B------:R-:W-:Y:S01]  /*4560*/  FADD.FTZ R43, R186.reuse, R43 ;  /* 0x0000002bba2b7221 */ /* 0x040fe20000010000 */
[----:B------:R-:W-:Y:S02]  /*4570*/  F2FP.BF16.F32.PACK_AB R186, R186, R37 ;  /* 0x00000025baba723e */ /* 0x000fe400000010ff */
[----:B0-----:R-:W-:Y:S01]  /*4580*/  F2FP.BF16.F32.PACK_AB R189, R21, R2 ;  /* 0x0000000215bd723e */ /* 0x001fe200000010ff */
[----:B------:R-:W-:Y:S01]  /*4590*/  FADD.FTZ R26, R180, R43 ;  /* 0x0000002bb41a7221 */ /* 0x000fe20000010000 */
[----:B------:R-:W-:Y:S01]  /*45a0*/  FADD.FTZ R43, R2, R21 ;  /* 0x00000015022b7221 */ /* 0x000fe20000010000 */
[C---:B------:R-:W-:Y:S01]  /*45b0*/  F2FP.BF16.F32.PACK_AB R180, R5.reuse, R180 ;  /* 0x000000b405b4723e */ /* 0x040fe200000010ff */
[----:B------:R0:W3:Y:S01]  /*45c0*/  MUFU.EX2 R185, R30 ;  /* 0x0000001e00b97308 */ /* 0x0000e20000000800 */
[----:B------:R-:W-:Y:S01]  /*45d0*/  FADD.FTZ R45, R5, R26 ;  /* 0x0000001a052d7221 */ /* 0x000fe20000010000 */
[----:B-1----:R-:W-:-:S04]  /*45e0*/  FADD.FTZ R26, R24, R43 ;  /* 0x0000002b181a7221 */ /* 0x002fc80000010000 */
[C---:B------:R-:W-:Y:S01]  /*45f0*/  FADD.FTZ R43, R191.reuse, R26 ;  /* 0x0000001abf2b7221 */ /* 0x040fe20000010000 */
[----:B------:R-:W-:Y:S01]  /*4600*/  F2FP.BF16.F32.PACK_AB R191, R191, R24 ;  /* 0x00000018bfbf723e */ /* 0x000fe200000010ff */
[----:B------:R-:W1:Y:S01]  /*4610*/  MUFU.EX2 R32, R32 ;  /* 0x0000002000207308 */ /* 0x000e620000000800 */
[----:B0-----:R-:W-:Y:S01]  /*4620*/  FADD.FTZ R30, R182, R45 ;  /* 0x0000002db61e7221 */ /* 0x001fe20000010000 */
[----:B--2---:R-:W-:Y:S01]  /*4630*/  FADD.FTZ R26, R28, R43 ;  /* 0x0000002b1c1a7221 */ /* 0x004fe20000010000 */
[C---:B------:R-:W-:Y:S02]  /*4640*/  F2FP.BF16.F32.PACK_AB R182, R11.reuse, R182 ;  /* 0x000000b60bb6723e */ /* 0x040fe400000010ff */
[----:B------:R-:W-:-:S03]  /*4650*/  FADD.FTZ R30, R11, R30 ;  /* 0x0000001e0b1e7221 */ /* 0x000fc60000010000 */
[----:B------:R-:W0:Y:S01]  /*4660*/  MUFU.EX2 R187, R34 ;  /* 0x0000002200bb7308 */ /* 0x000e220000000800 */
[----:B---3--:R-:W-:Y:S01]  /*4670*/  FADD.FTZ R43, R185, R26 ;  /* 0x0000001ab92b7221 */ /* 0x008fe20000010000 */
[----:B------:R-:W-:Y:S01]  /*4680*/  FADD.FTZ R45, R13, R30 ;  /* 0x0000001e0d2d7221 */ /* 0x000fe20000010000 */
[----:B------:R-:W-:-:S05]  /*4690*/  F2FP.BF16.F32.PACK_AB R185, R185, R28 ;  /* 0x0000001cb9b9723e */ /* 0x000fca00000010ff */
[----:B------:R-:W2:Y:S08]  /*46a0*/  MUFU.EX2 R36, R36 ;  /* 0x0000002400247308 */ /* 0x000eb00000000800 */
[----:B------:R-:W3:Y:S08]  /*46b0*/  MUFU.EX2 R181, R38 ;  /* 0x0000002600b57308 */ /* 0x000ef00000000800 */
[----:B------:R4:W-:Y:S08]  /*46c0*/  MUFU.EX2 R179, R12 ;  /* 0x0000000c00b37308 */ /* 0x0009f00000000800 */
[----:B------:R-:W-:Y:S01]  /*46d0*/  MUFU.EX2 R40, R40 ;  /* 0x0000002800287308 */ /* 0x000fe20000000800 */
[-C--:B----4-:R-:W-:Y:S01]  /*46e0*/  FFMA.FTZ R12, R8, R9.reuse, -R41 ;  /* 0x00000009080c7223 */ /* 0x090fe20000010829 */
[----:B-1----:R-:W-:Y:S01]  /*46f0*/  FADD.FTZ R8, R32, R43 ;  /* 0x0000002b20087221 */ /* 0x002fe20000010000 */
[----:B------:R-:W-:-:S03]  /*4700*/  FFMA.FTZ R41, R56, R9, -R41 ;  /* 0x0000000938297223 */ /* 0x000fc60000010829 */
[C---:B0-----:R-:W-:Y:S01]  /*4710*/  FADD.FTZ R43, R187.reuse, R8 ;  /* 0x00000008bb2b7221 */ /* 0x041fe20000010000 */
[----:B------:R-:W-:Y:S01]  /*4720*/  F2FP.BF16.F32.PACK_AB R187, R187, R32 ;  /* 0x00000020bbbb723e */ /* 0x000fe200000010ff */
[----:B------:R-:W-:Y:S02]  /*4730*/  MUFU.EX2 R183, R42 ;  /* 0x0000002a00b77308 */ /* 0x000fe40000000800 */
[----:B--2---:R-:W-:-:S04]  /*4740*/  FADD.FTZ R8, R36, R43 ;  /* 0x0000002b24087221 */ /* 0x004fc80000010000 */
[C---:B---3--:R-:W-:Y:S01]  /*4750*/  FADD.FTZ R27, R181.reuse, R8 ;  /* 0x00000008b51b7221 */ /* 0x048fe20000010000 */
[----:B------:R-:W-:Y:S01]  /*4760*/  F2FP.BF16.F32.PACK_AB R181, R181, R36 ;  /* 0x00000024b5b5723e */ /* 0x000fe200000010ff */
[----:B------:R-:W-:Y:S08]  /*4770*/  MUFU.EX2 R44, R44 ;  /* 0x0000002c002c7308 */ /* 0x000ff00000000800 */
[----:B------:R0:W1:Y:S08]  /*4780*/  MUFU.EX2 R176, R15 ;  /* 0x0000000f00b07308 */ /* 0x0000700000000800 */
[----:B------:R-:W-:Y:S01]  /*4790*/  MUFU.EX2 R177, R46 ;  /* 0x0000002e00b17308 */ /* 0x000fe20000000800 */
[----:B0-----:R-:W-:-:S07]  /*47a0*/  FFMA.FTZ R15, R93, R9, -R60 ;  /* 0x000000095d0f7223 */ /* 0x001fce000001083c */
[----:B------:R-:W0:Y:S01]  /*47b0*/  MUFU.EX2 R29, R29 ;  /* 0x0000001d001d7308 */ /* 0x000e220000000800 */
[C---:B-1----:R-:W-:Y:S01]  /*47c0*/  FADD.FTZ R26, R176.reuse, R45 ;  /* 0x0000002db01a7221 */ /* 0x042fe20000010000 */
        /* <DEDUP_REMOVED lines=66> */
.L_x_4830:
[----:B------:R-:W-:-:S11]  /*4bf0*/  UISETP.NE.AND UP2, UPT, UR5, 0x1, UPT ;  /* 0x000000010500788c */ /* 0x000fd6000bf45270 */
[----:B------:R-:W-:Y:S02]  /*4c00*/  @UP2 ULDC.64 UR6, c[0x0][0x9e8] ;  /* 0x00027a0000062ab9 */ /* 0x000fe40000000a00 */
[----:B------:R-:W-:-:S04]  /*4c10*/  UIMAD.WIDE.U32 UR10, UR14, UR6, URZ ;  /* 0x000000060e0a72a5 */ /* 0x000fc8000f8e003f */
[----:B------:R-:W-:-:S12]  /*4c20*/  @UP2 USHF.R.U32.HI UR14, URZ, UR7, UR11 ;  /* 0x000000073f0e2299 */ /* 0x000fd8000801160b */
.L_x_4831:
[----:B------:R-:W-:-:S04]  /*4c30*/  UIMAD UR5, UR14, UR5, UR5 ;  /* 0x000000050e0572a4 */ /* 0x000fc8000f8e0205 */
[----:B------:R-:W-:-:S04]  /*4c40*/  UISETP.LT.AND UP2, UPT, UR4, UR5, UPT ;  /* 0x000000050400728c */ /* 0x000fc8000bf41270 */
[----:B------:R-:W-:-:S12]  /*4c50*/  USEL UR4, UR4, UR5, UP2 ;  /* 0x0000000504047287 */ /* 0x000fd80009000000 */
.L_x_4829:
        /* <DEDUP_REMOVED lines=63> */
.L_x_4849:
[----:B------:R-:W-:-:S04]  /*5050*/  UIADD3 UR5, UR37, 0x1, URZ ;  /* 0x0000000125057890 */ /* 0x000fc8000fffe03f */
[----:B------:R-:W-:-:S04]  /*5060*/  UISETP.NE.AND UP2, UPT, UR5, 0x2, UPT ;  /* 0x000000020500788c */ /* 0x000fc8000bf45270 */
[----:B------:R-:W-:Y:S02]  /*5070*/  USEL UR39, URZ, 0x1, UP2 ;  /* 0x000000013f277887 */ /* 0x000fe40009000000 */
[----:B------:R-:W-:Y:S02]  /*5080*/  USEL UR5, UR5, URZ, UP2 ;  /* 0x0000003f05057287 */ /* 0x000fe40009000000 */
[----:B------:R-:W-:Y:S01]  /*5090*/  ULOP3.LUT UR39, UR36, UR39, URZ, 0x3c, !UPT ;  /* 0x0000002724277292 */ /* 0x000fe2000f8e3c3f */
[----:B------:R-:W-:Y:S11]  /*50a0*/  @!P0 BRA `(.L_x_4833) ;  /* 0x0000000000048947 */ /* 0x000ff60003800000 */
[----:B------:R-:W-:Y:S01]  /*50b0*/  BPT.TRAP 0x1 ;  /* 0x000000040000795c */ /* 0x000fe20000300000 */
.L_x_4833:
[----:B------:R-:W-:Y:S01]  /*50c0*/  ULEA UR7, UR5, UR38, 0x3 ;  /* 0x0000002605077291 */ /* 0x000fe2000f8e183f */
[----:B------:R-:W-:-:S05]  /*50d0*/  IMAD.U32 R9, RZ, RZ, UR39 ;  /* 0x00000027ff097e24 */ /* 0x000fca000f8e00ff */
[----:B------:R-:W-:-:S04]  /*50e0*/  SHF.L.U32 R9, R9, 0x1f, RZ ;  /* 0x0000001f09097819 */ /* 0x000fc800000006ff */
[----:B------:R0:W1:Y:S01]  /*50f0*/  SYNCS.PHASECHK.TRANS64.TRYWAIT P1, [UR7+0x30830], R9 ;  /* 0x03083009ff0075a7 */ /* 0x0000620008020147 */
[----:B------:R-:W-:Y:S05]  /*5100*/  @!P0 BRA `(.L_x_4834) ;  /* 0x0000000000048947 */ /* 0x000fea0003800000 */
[----:B------:R-:W-:Y:S01]  /*5110*/  BPT.TRAP 0x1 ;  /* 0x000000040000795c */ /* 0x000fe20000300000 */
.L_x_4834:
[----:B-1----:R-:W-:Y:S05]  /*5120*/  @P1 BRA `(.L_x_4835) ;  /* 0x0000000000081947 */ /* 0x002fea0003800000 */
[----:B------:R-:W1:Y:S02]  /*5130*/  SYNCS.PHASECHK.TRANS64.TRYWAIT P1, [UR7+0x30830], R9 ;  /* 0x03083009ff0075a7 */ /* 0x000e640008020147 */
[----:B-1----:R-:W-:Y:S05]  /*5140*/  @!P1 BRA `(.L_x_4836) ;  /* 0x0000013800849947 */ /* 0x002fea0003800000 */
.L_x_4835:
        /* <DEDUP_REMOVED lines=167> */
.L_x_4837:
[----:B------:R-:W-:Y:S01]  /*5bc0*/  ULEA UR6, UR37, UR38, 0x3 ;  /* 0x0000002625067291 */ /* 0x000fe2000f8e183f */
[----:B------:R-:W-:-:S05]  /*5bd0*/  IMAD.U32 R0, RZ, RZ, UR36 ;  /* 0x00000024ff007e24 */ /* 0x000fca000f8e00ff */
[----:B------:R-:W-:-:S04]  /*5be0*/  SHF.L.U32 R0, R0, 0x1f, RZ ;  /* 0x0000001f00007819 */ /* 0x000fc800000006ff */
[----:B------:R2:W3:Y:S01]  /*5bf0*/  SYNCS.PHASECHK.TRANS64.TRYWAIT P1, [UR6+0x30850], R0 ;  /* 0x03085000ff0075a7 */ /* 0x0004e20008020146 */
[----:B------:R-:W-:Y:S05]  /*5c00*/  @!P0 BRA `(.L_x_4838) ;  /* 0x0000000000048947 */ /* 0x000fea0003800000 */
[----:B------:R-:W-:Y:S01]  /*5c10*/  BPT.TRAP 0x1 ;  /* 0x000000040000795c */ /* 0x000fe20000300000 */
.L_x_4838:
[----:B---3--:R-:W-:Y:S05]  /*5c20*/  @P1 BRA `(.L_x_4839) ;  /* 0x0000000000081947 */ /* 0x008fea0003800000 */
[----:B------:R-:W3:Y:S02]  /*5c30*/  SYNCS.PHASECHK.TRANS64.TRYWAIT P1, [UR6+0x30850], R0 ;  /* 0x03085000ff0075a7 */ /* 0x000ee40008020146 */
[----:B---3--:R-:W-:Y:S05]  /*5c40*/  @!P1 BRA `(.L_x_4840) ;  /* 0x0000012c00dc9947 */ /* 0x008fea0003800000 */
.L_x_4839:
        /* <DEDUP_REMOVED lines=10> */
[----:B------:R-:W-:Y:S02]  /*5cf0*/  VIADD R143, R19, UR60 ;  /* 0x0000003c138f7c36 */ /* 0x000fe40008000000 */
[----:B0-2---:R-:W-:Y:S01]  /*5d00*/  FMUL.FTZ R0, R122, UR4 ;  /* 0x000000047a007c20 */ /* 0x005fe20008410000 */
[----:B------:R-:W-:Y:S01]  /*5d10*/  ULOP3.LUT UR10, UR10, 0x3000000, URZ, 0xfc, !UPT ;  /* 0x030000000a0a7892 */ /* 0x000fe2000f8efc3f */
[----:B------:R-:W-:Y:S01]  /*5d20*/  FMUL.FTZ R14, R127, UR4 ;  /* 0x000000047f0e7c20 */ /* 0x000fe20008410000 */
[----:B------:R-:W-:Y:S01]  /*5d30*/  FMUL.FTZ R122, R138, UR4 ;  /* 0x000000048a7a7c20 */ /* 0x000fe20008410000 */
[----:B------:R-:W-:Y:S01]  /*5d40*/  FMUL.FTZ R138, R140, UR4 ;  /* 0x000000048c8a7c20 */ /* 0x000fe20008410000 */
[----:B------:R-:W-:Y:S01]  /*5d50*/  UIMAD UR14, UR37, 0x900, UR10 ;  /* 0x00000900250e78a4 */ /* 0x000fe2000f8e020a */
[----:B------:R-:W-:Y:S01]  /*5d60*/  FMUL.FTZ R127, R162, UR4 ;  /* 0x00000004a27f7c20 */ /* 0x000fe20008410000 */
[----:B------:R-:W-:Y:S01]  /*5d70*/  FMUL.FTZ R140, R144, UR4 ;  /* 0x00000004908c7c20 */ /* 0x000fe20008410000 */
[----:B------:R-:W-:Y:S01]  /*5d80*/  FMUL.FTZ R144, R148, UR4 ;  /* 0x0000000494907c20 */ /* 0x000fe20008410000 */
[----:B------:R-:W-:Y:S01]  /*5d90*/  FMUL.FTZ R148, R152, UR4 ;  /* 0x0000000498947c20 */ /* 0x000fe20008410000 */
[----:B------:R-:W-:Y:S01]  /*5da0*/  FMUL.FTZ R152, R156, UR4 ;  /* 0x000000049c987c20 */ /* 0x000fe20008410000 */
[----:B-1----:R-:W-:Y:S01]  /*5db0*/  FMUL.FTZ R9, R120, UR4 ;  /* 0x0000000478097c20 */ /* 0x002fe20008410000 */
        /* <DEDUP_REMOVED lines=70> */
[----:B------:R-:W-:-:S10]  /*6220*/  FMUL.FTZ R121, R139, UR4 ;  /* 0x000000048b797c20 */ /* 0x000fd40008410000 */
        /* <DEDUP_REMOVED lines=24> */
[----:B------:R-:W-:Y:S02]  /*63b0*/  IMAD R147, R10, -0x60, RZ ;  /* 0xffffffa00a937824 */ /* 0x000fe400078e02ff */
[----:B------:R-:W-:Y:S01]  /*63c0*/  FMUL.FTZ R172, R124, UR4 ;  /* 0x000000047cac7c20 */ /* 0x000fe20008410000 */
        /* <DEDUP_REMOVED lines=14> */
[----:B------:R-:W5:Y:S01]  /*64b0*/  SHFL.IDX PT, R162, R143, RZ, 0x1c1f ;  /* 0x001c1fff8fa27589 */ /* 0x000f6200000e0000 */
[----:B------:R-:W-:Y:S01]  /*64c0*/  IMAD R13, R18, -0x2, R13 ;  /* 0xfffffffe120d7824 */ /* 0x000fe200078e020d */
[----:B------:R-:W0:Y:S01]  /*64d0*/  MUFU.TANH R172, R172 ;  /* 0x000000ac00ac7308 */ /* 0x000e220000002400 */
[----:B------:R-:W-:-:S02]  /*64e0*/  @!P3 VIADD R12, R12, 0x30840 ;  /* 0x000308400c0cb836 */ /* 0x000fc40000000000 */
[----:B------:R-:W-:Y:S01]  /*64f0*/  VIADD R145, R13, 0xffffffff ;  /* 0xffffffff0d917836 */ /* 0x000fe20000000000 */
[----:B------:R-:W-:Y:S02]  /*6500*/  IADD3 R149, -R17, R13, R16 ;  /* 0x0000000d11957210 */ /* 0x000fe40007ffe110 */
[----:B------:R-:W-:Y:S02]  /*6510*/  @!P3 PRMT R12, RZ, 0x654, R12 ;  /* 0x00000654ff0cb816 */ /* 0x000fe4000000000c */
[----:B------:R-:W0:Y:S01]  /*6520*/  MUFU.TANH R173, R173 ;  /* 0x000000ad00ad7308 */ /* 0x000e220000002400 */
[C---:B------:R-:W-:Y:S02]  /*6530*/  VIADD R151, R149.reuse, UR55 ;  /* 0x0000003795977c36 */ /* 0x040fe40008000000 */
[----:B------:R-:W-:-:S05]  /*6540*/  VIADD R149, R149, UR54 ;  /* 0x0000003695957c36 */ /* 0x000fca0008000000 */
[----:B------:R-:W0:Y:S01]  /*6550*/  MUFU.TANH R174, R174 ;  /* 0x000000ae00ae7308 */ /* 0x000e220000002400 */
[----:B-----5:R-:W-:-:S07]  /*6560*/  IMAD.IADD R153, R151, 0x1, R162 ;  /* 0x0000000197997824 */ /* 0x020fce00078e02a2 */
[----:B------:R-:W0:Y:S01]  /*6570*/  MUFU.TANH R175, R175 ;  /* 0x000000af00af7308 */ /* 0x000e220000002400 */
[----:B------:R-:W-:-:S07]  /*6580*/  IMAD.IADD R155, R149, 0x1, R162 ;  /* 0x00000001959b7824 */ /* 0x000fce00078e02a2 */
        /* <DEDUP_REMOVED lines=8> */
[----:B------:R-:W-:Y:S01]  /*6610*/  IADD3 R141, -R17, R16, R162 ;  /* 0x00000010118d7210 */ /* 0x000fe20007ffe1a2 */
        /* <DEDUP_REMOVED lines=11> */
.L_x_4843:
[----:B------:R-:W-:-:S05]  /*66d0*/  IMAD.U32 R162, RZ, RZ, UR51 ;  /* 0x00000033ffa27e24 */ /* 0x000fca000f8e00ff */
[----:B------:R-:W-:-:S13]  /*66e0*/  ISETP.NE.AND P1, PT, R162, 0x1, PT ;  /* 0x00000001a200780c */ /* 0x000fda0003f25270 */
[----:B0-----:R-:W0:Y:S02]  /*66f0*/  @P1 LDC.64 R12, c[0x0][0x9e8] ;  /* 0x00027a00ff0c1b82 */ /* 0x001e240000000a00 */
[----:B0-----:R-:W-:-:S05]  /*6700*/  @P1 IMAD.HI.U32 R12, R141, R12, RZ ;  /* 0x0000000c8d0c1227 */ /* 0x001fca00078e00ff */
[----:B------:R-:W-:-:S07]  /*6710*/  @P1 SHF.R.U32.HI R141, RZ, R13, R12 ;  /* 0x0000000dff8d1219 */ /* 0x000fce000001160c */
.L_x_4844:
[----:B------:R-:W-:Y:S05]  /*6720*/  BSYNC B0 ;  /* 0x0000000000007941 */ /* 0x000fea0003800000 */
.L_x_4842:
[----:B------:R-:W-:-:S05]  /*6730*/  IMAD R12, R141, R162, R145 ;  /* 0x000000a28d0c7224 */ /* 0x000fca00078e0291 */
[----:B------:R-:W-:Y:S02]  /*6740*/  VIADDMNMX R153, R12, R162, R153, PT ;  /* 0x000000a20c997246 */ /* 0x000fe40003800199 */
[----:B------:R-:W-:-:S07]  /*6750*/  VIMNMX R155, R155, R12, !PT ;  /* 0x0000000c9b9b7248 */ /* 0x000fce0007fe0100 */
.L_x_4841:
        /* <DEDUP_REMOVED lines=120> */
[----:B------:R-:W-:Y:S01]  /*6ee0*/  IADD3 R9, -R17, R16, R12 ;  /* 0x0000001011097210 */ /* 0x000fe20007ffe10c */
        /* <DEDUP_REMOVED lines=11> */
.L_x_4847:
[----:B------:R-:W-:-:S05]  /*6fa0*/  IMAD.U32 R184, RZ, RZ, UR51 ;  /* 0x00000033ffb87e24 */ /* 0x000fca000f8e00ff */
[----:B------:R-:W-:-:S13]  /*6fb0*/  ISETP.NE.AND P6, PT, R184, 0x1, PT ;  /* 0x00000001b800780c */ /* 0x000fda0003fc5270 */
[----:B------:R-:W0:Y:S02]  /*6fc0*/  @P6 LDC.64 R12, c[0x0][0x9e8] ;  /* 0x00027a00ff0c6b82 */ /* 0x000e240000000a00 */
[----:B0-----:R-:W-:-:S05]  /*6fd0*/  @P6 IMAD.HI.U32 R12, R9, R12, RZ ;  /* 0x0000000c090c6227 */ /* 0x001fca00078e00ff */
[----:B------:R-:W-:-:S07]  /*6fe0*/  @P6 SHF.R.U32.HI R9, RZ, R13, R12 ;  /* 0x0000000dff096219 */ /* 0x000fce000001160c */
.L_x_4848:
[----:B------:R-:W-:Y:S05]  /*6ff0*/  BSYNC B0 ;  /* 0x0000000000007941 */ /* 0x000fea0003800000 */
.L_x_4846:
[----:B------:R-:W-:-:S05]  /*7000*/  IMAD R12, R9, R184, R145 ;  /* 0x000000b8090c7224 */ /* 0x000fca00078e0291 */
[----:B------:R-:W-:Y:S02]  /*7010*/  VIADDMNMX R137, R12, R184, R137, PT ;  /* 0x000000b80c897246 */ /* 0x000fe40003800189 */
[----:B------:R-:W-:-:S07]  /*7020*/  VIMNMX R139, R139, R12, !PT ;  /* 0x0000000c8b8b7248 */ /* 0x000fce0007fe0100 */
.L_x_4845:
        /* <DEDUP_REMOVED lines=70> */
[----:B------:R-:W-:Y:S01]  /*7490*/  ISETP.LT.OR P1, PT, R137, 0x31, P1 ;  /* 0x000000318900780c */ /* 0x000fe20000f21670 */
[----:B------:R-:W0:Y:S01]  /*74a0*/  LDC R9, c[0x0][0x988] ;  /* 0x00026200ff097b82 */ /* 0x000e220000000800 */
[----:B------:R-:W-:Y:S01]  /*74b0*/  ISETP.NE.AND P2, PT, R187, RZ, PT ;  /* 0x000000ffbb00720c */ /* 0x000fe20003f45270 */
[----:B------:R-:W1:Y:S01]  /*74c0*/  SHFL.BFLY PT, R12, R11, 0x2, 0x1f ;  /* 0x0c401f000b0c7f89 */ /* 0x000e6200000e0000 */
[----:B------:R-:W-:Y:S02]  /*74d0*/  FSEL R126, R126, -INF , !P1 ;  /* 0xff8000007e7e7808 */ /* 0x000fe40004800000 */
[----:B------:R-:W-:-:S02]  /*74e0*/  ISETP.NE.AND P1, PT, R173, RZ, PT ;  /* 0x000000ffad00720c */ /* 0x000fc40003f25270 */
[----:B------:R-:W-:Y:S02]  /*74f0*/  ISETP.NE.AND P6, PT, R189, RZ, PT ;  /* 0x000000ffbd00720c */ /* 0x000fe40003fc5270 */
[C---:B------:R-:W-:Y:S02]  /*7500*/  ISETP.GT.AND P1, PT, R139.reuse, 0x31, !P1 ;  /* 0x000000318b00780c */ /* 0x040fe40004f24270 */
[----:B------:R-:W-:Y:S02]  /*7510*/  ISETP.GT.AND P3, PT, R139, 0x50, !P3 ;  /* 0x000000508b00780c */ /* 0x000fe40005f64270 */
[----:B------:R-:W-:Y:S02]  /*7520*/  ISETP.LT.OR P1, PT, R137, 0x32, P1 ;  /* 0x000000328900780c */ /* 0x000fe40000f21670 */
[----:B------:R-:W-:Y:S02]  /*7530*/  ISETP.GT.AND P4, PT, R139, 0x51, !P4 ;  /* 0x000000518b00780c */ /* 0x000fe40006784270 */
[----:B------:R-:W-:-:S02]  /*7540*/  FSEL R20, R125, -INF , !P1 ;  /* 0xff8000007d147808 */ /* 0x000fc40004800000 */
[----:B------:R-:W-:Y:S02]  /*7550*/  ISETP.NE.AND P1, PT, R175, RZ, PT ;  /* 0x000000ffaf00720c */ /* 0x000fe40003f25270 */
[----:B------:R-:W-:Y:S02]  /*7560*/  ISETP.LT.OR P3, PT, R137, 0x51, P3 ;  /* 0x000000518900780c */ /* 0x000fe40001f61670 */
[C---:B------:R-:W-:Y:S02]  /*7570*/  ISETP.GT.AND P1, PT, R139.reuse, 0x38, !P1 ;  /* 0x000000388b00780c */ /* 0x040fe40004f24270 */
[----:B------:R-:W-:Y:S02]  /*7580*/  ISETP.GT.AND P5, PT, R139, 0x58, !P5 ;  /* 0x000000588b00780c */ /* 0x000fe40006fa4270 */
[----:B------:R-:W-:Y:S02]  /*7590*/  ISETP.LT.OR P1, PT, R137, 0x39, P1 ;  /* 0x000000398900780c */ /* 0x000fe40000f21670 */
[----:B-1----:R-:W-:-:S02]  /*75a0*/  FMNMX.FTZ R13, R11, R12, !PT ;  /* 0x0000000c0b0d7209 */ /* 0x002fc40007810000 */
[----:B------:R-:W-:Y:S02]  /*75b0*/  FSEL R132, R132, -INF , !P1 ;  /* 0xff80000084847808 */ /* 0x000fe40004800000 */
[----:B------:R-:W-:Y:S01]  /*75c0*/  ISETP.NE.AND P1, PT, R177, RZ, PT ;  /* 0x000000ffb100720c */ /* 0x000fe20003f25270 */
[----:B------:R-:W1:Y:S01]  /*75d0*/  SHFL.BFLY PT, R12, R13, 0x1, 0x1f ;  /* 0x0c201f000d0c7f89 */ /* 0x000e6200000e0000 */
[----:B------:R-:W-:Y:S02]  /*75e0*/  ISETP.LT.OR P4, PT, R137, 0x52, P4 ;  /* 0x000000528900780c */ /* 0x000fe40002781670 */
[----:B------:R-:W-:Y:S02]  /*75f0*/  ISETP.GT.AND P1, PT, R139, 0x39, !P1 ;  /* 0x000000398b00780c */ /* 0x000fe40004f24270 */
[C---:B------:R-:W-:Y:S02]  /*7600*/  ISETP.LT.OR P5, PT, R137.reuse, 0x59, P5 ;  /* 0x000000598900780c */ /* 0x040fe40002fa1670 */
[----:B------:R-:W-:-:S02]  /*7610*/  ISETP.LT.OR P1, PT, R137, 0x3a, P1 ;  /* 0x0000003a8900780c */ /* 0x000fc40000f21670 */
[----:B------:R-:W-:Y:S02]  /*7620*/  FSEL R128, R128, -INF , !P4 ;  /* 0xff80000080807808 */ /* 0x000fe40006000000 */
[----:B------:R-:W-:Y:S02]  /*7630*/  FSEL R120, R131, -INF , !P1 ;  /* 0xff80000083787808 */ /* 0x000fe40004800000 */
[----:B------:R-:W-:-:S04]  /*7640*/  ISETP.NE.AND P1, PT, R179, RZ, PT ;  /* 0x000000ffb300720c */ /* 0x000fc80003f25270 */
[----:B------:R-:W-:-:S04]  /*7650*/  ISETP.GT.AND P1, PT, R139, 0x40, !P1 ;  /* 0x000000408b00780c */ /* 0x000fc80004f24270 */
[----:B------:R-:W-:Y:S02]  /*7660*/  ISETP.LT.OR P1, PT, R137, 0x41, P1 ;  /* 0x000000418900780c */ /* 0x000fe40000f21670 */
[----:B-1----:R-:W-:Y:S02]  /*7670*/  FMNMX.FTZ R12, R13, R12, !PT ;  /* 0x0000000c0d0c7209 */ /* 0x002fe40007810000 */
[----:B------:R-:W-:Y:S02]  /*7680*/  FSEL R134, R134, -INF , !P1 ;  /* 0xff80000086867808 */ /* 0x000fe40004800000 */
[----:B------:R-:W-:Y:S01]  /*7690*/  ISETP.NE.AND P1, PT, R181, RZ, PT ;  /* 0x000000ffb500720c */ /* 0x000fe20003f25270 */
[----:B0-----:R-:W-:-:S03]  /*76a0*/  FMUL.FTZ R121, R12, R9 ;  /* 0x000000090c797220 */ /* 0x001fc60000410000 */
[----:B------:R-:W-:-:S04]  /*76b0*/  ISETP.GT.AND P1, PT, R139, 0x41, !P1 ;  /* 0x000000418b00780c */ /* 0x000fc80004f24270 */
        /* <DEDUP_REMOVED lines=42> */
[----:B------:R-:W-:Y:S01]  /*7960*/  MUFU.EX2 R11, R141 ;  /* 0x0000008d000b7308 */ /* 0x000fe20000000800 */
[--C-:B0-----:R-:W-:Y:S01]  /*7970*/  FFMA.FTZ R172, R178, R9, -R121.reuse ;  /* 0x00000009b2ac7223 */ /* 0x101fe20000010879 */
[----:B------:R-:W-:Y:S01]  /*7980*/  FMNMX.FTZ R15, R186, R15, !PT ;  /* 0x0000000fba0f7209 */ /* 0x000fe20007810000 */
[-CC-:B------:R-:W-:Y:S01]  /*7990*/  FFMA.FTZ R178, R144, R9.reuse, -R121.reuse ;  /* 0x0000000990b27223 */ /* 0x180fe20000010879 */
[----:B------:R-:W-:Y:S01]  /*79a0*/  FFMA.FTZ R144, R154, R9, -R121 ;  /* 0x000000099a907223 */ /* 0x000fe20000010879 */
[----:B------:R-:W-:-:S02]  /*79b0*/  LOP3.LUT P6, RZ, R209, 0x7f, RZ, 0xc0, !PT ;  /* 0x0000007fd1ff7812 */ /* 0x000fc400078cc0ff */
        /* <DEDUP_REMOVED lines=8> */
[----:B0-----:R-:W-:Y:S01]  /*7a40*/  FSEL R174, R127, -INF , !P3 ;  /* 0xff8000007fae7808 */ /* 0x001fe20005800000 */
[--C-:B------:R-:W-:Y:S01]  /*7a50*/  FFMA.FTZ R127, R166, R9, -R121.reuse ;  /* 0x00000009a67f7223 */ /* 0x100fe20000010879 */
[----:B------:R-:W-:Y:S02]  /*7a60*/  FMNMX.FTZ R123, R132, R123, !PT ;  /* 0x0000007b847b7209 */ /* 0x000fe40007810000 */
[----:B------:R-:W-:Y:S01]  /*7a70*/  FSEL R166, R129, -INF , !P5 ;  /* 0xff80000081a67808 */ /* 0x000fe20006800000 */
[--C-:B------:R-:W-:Y:S01]  /*7a80*/  FFMA.FTZ R129, R146, R9, -R121.reuse ;  /* 0x0000000992817223 */ /* 0x100fe20000010879 */
[----:B------:R-:W-:Y:S01]  /*7a90*/  FMNMX.FTZ R123, R120, R123, !PT ;  /* 0x0000007b787b7209 */ /* 0x000fe20007810000 */
[----:B------:R-:W-:Y:S01]  /*7aa0*/  MUFU.EX2 R21, R180 ;  /* 0x000000b400157308 */ /* 0x000fe20000000800 */
[----:B------:R-:W-:-:S02]  /*7ab0*/  FFMA.FTZ R146, R158, R9, -R121 ;  /* 0x000000099e927223 */ /* 0x000fc40000010879 */
        /* <DEDUP_REMOVED lines=9> */
[----:B------:R0:W-:Y:S03]  /*7b50*/  MUFU.EX2 R123, R127 ;  /* 0x0000007f007b7308 */ /* 0x0001e60000000800 */
[----:B------:R-:W-:-:S04]  /*7b60*/  FMNMX.FTZ R125, R166, R125, !PT ;  /* 0x0000007da67d7209 */ /* 0x000fc80007810000 */
[----:B------:R-:W-:Y:S01]  /*7b70*/  FMNMX.FTZ R0, R130, R125, !PT ;  /* 0x0000007d82007209 */ /* 0x000fe20007810000 */
[----:B------:R-:W-:Y:S01]  /*7b80*/  MUFU.EX2 R172, R172 ;  /* 0x000000ac00ac7308 */ /* 0x000fe20000000800 */
[----:B0-----:R-:W-:-:S03]  /*7b90*/  FFMA.FTZ R127, R140, R9, -R121 ;  /* 0x000000098c7f7223 */ /* 0x001fc60000010879 */
[----:B------:R-:W0:Y:S04]  /*7ba0*/  SHFL.BFLY PT, R133, R0, 0x2, 0x1f ;  /* 0x0c401f0000857f89 */ /* 0x000e2800000e0000 */
        /* <DEDUP_REMOVED lines=21> */
[-CC-:B-1----:R-:W-:Y:S01]  /*7d00*/  FFMA.FTZ R148, R216, R9.reuse, -R121.reuse ;  /* 0x00000009d8947223 */ /* 0x182fe20000010879 */
[-CC-:B------:R-:W-:Y:S01]  /*7d10*/  FFMA.FTZ R150, R214, R9.reuse, -R121.reuse ;  /* 0x00000009d6967223 */ /* 0x180fe20000010879 */
        /* <DEDUP_REMOVED lines=29> */
[-CC-:B------:R-:W-:Y:S01]  /*7ef0*/  FFMA.FTZ R174, R174, R9.reuse, -R121.reuse ;  /* 0x00000009aeae7223 */ /* 0x180fe20000010879 */
[-CC-:B------:R-:W-:Y:S01]  /*7f00*/  FFMA.FTZ R128, R128, R9.reuse, -R121.reuse ;  /* 0x0000000980807223 */ /* 0x180fe20000010879 */
[-CC-:B------:R-:W-:Y:S01]  /*7f10*/  FFMA.FTZ R166, R166, R9.reuse, -R121.reuse ;  /* 0x00000009a6a67223 */ /* 0x180fe20000010879 */
[----:B------:R-:W-:Y:S01]  /*7f20*/  FFMA.FTZ R121, R130, R9, -R121 ;  /* 0x0000000982797223 */ /* 0x000fe20000010879 */
[----:B------:R-:W-:Y:S01]  /*7f30*/  IMAD.U32 R132, RZ, RZ, UR6 ;  /* 0x00000006ff847e24 */ /* 0x000fe2000f8e00ff */
[----:B------:R-:W-:Y:S01]  /*7f40*/  ISETP.GT.AND P1, PT, R10, UR50, PT ;  /* 0x000000320a007c0c */ /* 0x000fe2000bf24270 */
[----:B------:R-:W0:Y:S01]  /*7f50*/  MUFU.EX2 R150, R150 ;  /* 0x0000009600967308 */ /* 0x000e220000000800 */
[----:B-1----:R-:W-:Y:S01]  /*7f60*/  FADD.FTZ R8, R148, R5 ;  /* 0x0000000594087221 */ /* 0x002fe20000010000 */
[----:B------:R-:W-:Y:S01]  /*7f70*/  FADD.FTZ R5, R21, R126 ;  /* 0x0000007e15057221 */ /* 0x000fe20000010000 */
[----:B------:R-:W-:Y:S01]  /*7f80*/  @!P6 VIADD R132, R132, 0x30860 ;  /* 0x000308608484e836 */ /* 0x000fe20000000000 */
[----:B------:R-:W-:Y:S01]  /*7f90*/  F2FP.BF16.F32.PACK_AB R184, R170, R15 ;  /* 0x0000000faab8723e */ /* 0x000fe200000010ff */
[----:B------:R-:W-:-:S02]  /*7fa0*/  VIADD R10, R10, 0xffffffff ;  /* 0xffffffff0a0a7836 */ /* 0x000fc40000000000 */
[----:B------:R-:W-:Y:S01]  /*7fb0*/  FADD.FTZ R5, R172, R5 ;  /* 0x00000005ac057221 */ /* 0x000fe20000010000 */
[----:B------:R-:W-:Y:S01]  /*7fc0*/  F2FP.BF16.F32.PACK_AB R188, R176, R11 ;  /* 0x0000000bb0bc723e */ /* 0x000fe200000010ff */
[----:B------:R-:W1:Y:S01]  /*7fd0*/  MUFU.EX2 R185, R185 ;  /* 0x000000b900b97308 */ /* 0x000e620000000800 */
[----:B--2---:R-:W-:Y:S01]  /*7fe0*/  FADD.FTZ R3, R191, R8 ;  /* 0x00000008bf037221 */ /* 0x004fe20000010000 */
[----:B------:R-:W-:Y:S01]  /*7ff0*/  FADD.FTZ R126, R180, R5 ;  /* 0x00000005b47e7221 */ /* 0x000fe20000010000 */
[----:B------:R-:W-:Y:S02]  /*8000*/  @!P6 PRMT R132, RZ, 0x654, R132 ;  /* 0x00000654ff84e816 */ /* 0x000fe40000000084 */
[----:B------:R-:W-:Y:S01]  /*8010*/  F2FP.BF16.F32.PACK_AB R190, R168, R13 ;  /* 0x0000000da8be723e */ /* 0x000fe200000010ff */
[----:B------:R-:W-:Y:S01]  /*8020*/  FADD.FTZ R5, R123, R126 ;  /* 0x0000007e7b057221 */ /* 0x000fe20000010000 */
[----:B------:R2:W-:Y:S01]  /*8030*/  @!P6 SYNCS.ARRIVE.TRANS64.RED.A1T0 RZ, [R132+URZ], RZ ;  /* 0x000000ff84ffe9a7 */ /* 0x0005e2000810043f */
[----:B------:R-:W3:Y:S01]  /*8040*/  MUFU.EX2 R152, R152 ;  /* 0x0000009800987308 */ /* 0x000ee20000000800 */
[----:B0-----:R-:W-:Y:S01]  /*8050*/  FADD.FTZ R8, R150, R3 ;  /* 0x0000000396087221 */ /* 0x001fe20000010000 */
[----:B------:R-:W-:Y:S01]  /*8060*/  FADD.FTZ R126, R182, R5 ;  /* 0x00000005b67e7221 */ /* 0x000fe20000010000 */
[----:B------:R-:W-:-:S02]  /*8070*/  F2FP.BF16.F32.PACK_AB R186, R172, R21 ;  /* 0x00000015acba723e */ /* 0x000fc400000010ff */
[----:B------:R-:W-:Y:S01]  /*8080*/  F2FP.BF16.F32.PACK_AB R180, R123, R180 ;  /* 0x000000b47bb4723e */ /* 0x000fe200000010ff */
[C---:B------:R-:W-:Y:S01]  /*8090*/  FADD.FTZ R126, R125.reuse, R126 ;  /* 0x0000007e7d7e7221 */ /* 0x040fe20000010000 */
[----:B------:R-:W-:Y:S01]  /*80a0*/  F2FP.BF16.F32.PACK_AB R182, R125, R182 ;  /* 0x000000b67db6723e */ /* 0x000fe200000010ff */
[----:B------:R-:W0:Y:S01]  /*80b0*/  MUFU.EX2 R187, R187 ;  /* 0x000000bb00bb7308 */ /* 0x000e220000000800 */
[----:B-1----:R-:W-:Y:S01]  /*80c0*/  FADD.FTZ R3, R185, R8 ;  /* 0x00000008b9037221 */ /* 0x002fe20000010000 */
[----:B------:R-:W-:Y:S01]  /*80d0*/  FADD.FTZ R5, R127, R126 ;  /* 0x0000007e7f057221 */ /* 0x000fe20000010000 */
[----:B------:R-:W-:Y:S02]  /*80e0*/  F2FP.BF16.F32.PACK_AB R176, R138, R127 ;  /* 0x0000007f8ab0723e */ /* 0x000fe400000010ff */
[----:B------:R-:W-:Y:S01]  /*80f0*/  F2FP.BF16.F32.PACK_AB R189, R148, R189 ;  /* 0x000000bd94bd723e */ /* 0x000fe200000010ff */
[----:B------:R-:W-:Y:S01]  /*8100*/  FADD.FTZ R5, R138, R5 ;  /* 0x000000058a057221 */ /* 0x000fe20000010000 */
[----:B------:R-:W-:Y:S01]  /*8110*/  F2FP.BF16.F32.PACK_AB R191, R150, R191 ;  /* 0x000000bf96bf723e */ /* 0x000fe200000010ff */
[----:B------:R-:W1:Y:S01]  /*8120*/  MUFU.EX2 R154, R154 ;  /* 0x0000009a009a7308 */ /* 0x000e620000000800 */
[----:B---3--:R-:W-:Y:S01]  /*8130*/  FADD.FTZ R8, R152, R3 ;  /* 0x0000000398087221 */ /* 0x008fe20000010000 */
[----:B------:R-:W-:Y:S01]  /*8140*/  FADD.FTZ R126, R178, R5 ;  /* 0x00000005b27e7221 */ /* 0x000fe20000010000 */
[----:B------:R-:W-:-:S02]  /*8150*/  F2FP.BF16.F32.PACK_AB R178, R129, R178 ;  /* 0x000000b281b2723e */ /* 0x000fc400000010ff */
[----:B------:R-:W-:Y:S01]  /*8160*/  F2FP.BF16.F32.PACK_AB R185, R152, R185 ;  /* 0x000000b998b9723e */ /* 0x000fe200000010ff */
[----:B------:R-:W-:Y:S02]  /*8170*/  FADD.FTZ R126, R129, R126 ;  /* 0x0000007e817e7221 */ /* 0x000fe40000010000 */
[----:B------:R-:W3:Y:S01]  /*8180*/  MUFU.EX2 R181, R181 ;  /* 0x000000b500b57308 */ /* 0x000ee20000000800 */
[----:B0-----:R-:W-:Y:S01]  /*8190*/  FADD.FTZ R3, R187, R8 ;  /* 0x00000008bb037221 */ /* 0x001fe20000010000 */
[----:B------:R-:W-:-:S06]  /*81a0*/  FADD.FTZ R5, R131, R126 ;  /* 0x0000007e83057221 */ /* 0x000fcc0000010000 */
        /* <DEDUP_REMOVED lines=33> */
[----:B------:R0:W1:Y:S01]  /*83c0*/  MUFU.EX2 R175, R122 ;  /* 0x0000007a00af7308 */ /* 0x0000620000000800 */
[----:B---3--:R-:W-:-:S07]  /*83d0*/  FADD.FTZ R3, R136, R3 ;  /* 0x0000000388037221 */ /* 0x008fce0000010000 */
[----:B------:R-:W3:Y:S01]  /*83e0*/  MUFU.EX2 R135, R135 ;  /* 0x0000008700877308 */ /* 0x000ee20000000800 */
[----:B0-----:R-:W-:-:S07]  /*83f0*/  FADD.FTZ R122, R144, R5 ;  /* 0x00000005907a7221 */ /* 0x001fce0000010000 */
[----:B------:R0:W4:Y:S01]  /*8400*/  MUFU.EX2 R130, R174 ;  /* 0x000000ae00827308 */ /* 0x0001220000000800 */
[C---:B-1----:R-:W-:Y:S01]  /*8410*/  FADD.FTZ R3, R175.reuse, R3 ;  /* 0x00000003af037221 */ /* 0x042fe20000010000 */
[----:B------:R-:W-:-:S06]  /*8420*/  F2FP.BF16.F32.PACK_AB R175, R175, R136 ;  /* 0x00000088afaf723e */ /* 0x000fcc00000010ff */
[----:B------:R-:W1:Y:S01]  /*8430*/  MUFU.EX2 R146, R146 ;  /* 0x0000009200927308 */ /* 0x000e620000000800 */
[----:B---3--:R-:W-:Y:S01]  /*8440*/  FADD.FTZ R5, R135, R122 ;  /* 0x0000007a87057221 */ /* 0x008fe20000010000 */
[----:B0-----:R-:W-:-:S06]  /*8450*/  F2FP.BF16.F32.PACK_AB R174, R144, R133 ;  /* 0x0000008590ae723e */ /* 0x001fcc00000010ff */
[----:B------:R-:W0:Y:S01]  /*8460*/  MUFU.EX2 R128, R128 ;  /* 0x0000008000807308 */ /* 0x000e220000000800 */
[----:B----4-:R-:W-:-:S07]  /*8470*/  FADD.FTZ R3, R130, R3 ;  /* 0x0000000382037221 */ /* 0x010fce0000010000 */
[----:B------:R-:W3:Y:S01]  /*8480*/  MUFU.EX2 R137, R160 ;  /* 0x000000a000897308 */ /* 0x000ee20000000800 */
[C---:B-1----:R-:W-:Y:S01]  /*8490*/  FADD.FTZ R8, R146.reuse, R5 ;  /* 0x0000000592087221 */ /* 0x042fe20000010000 */
[----:B------:R-:W-:-:S06]  /*84a0*/  F2FP.BF16.F32.PACK_AB R168, R146, R135 ;  /* 0x0000008792a8723e */ /* 0x000fcc00000010ff */
[----:B------:R-:W1:Y:S01]  /*84b0*/  MUFU.EX2 R166, R166 ;  /* 0x000000a600a67308 */ /* 0x000e620000000800 */
[C---:B0-----:R-:W-:Y:S01]  /*84c0*/  FADD.FTZ R3, R128.reuse, R3 ;  /* 0x0000000380037221 */ /* 0x041fe20000010000 */
[----:B------:R-:W-:-:S06]  /*84d0*/  F2FP.BF16.F32.PACK_AB R169, R128, R130 ;  /* 0x0000008280a9723e */ /* 0x000fcc00000010ff */
[----:B------:R-:W0:Y:S01]  /*84e0*/  MUFU.EX2 R4, R4 ;  /* 0x0000000400047308 */ /* 0x000e220000000800 */
[----:B---3--:R-:W-:-:S07]  /*84f0*/  FADD.FTZ R5, R137, R8 ;  /* 0x0000000889057221 */ /* 0x008fce0000010000 */
[----:B------:R-:W3:Y:S01]  /*8500*/  MUFU.EX2 R121, R121 ;  /* 0x0000007900797308 */ /* 0x000ee20000000800 */
[----:B-1----:R-:W-:Y:S01]  /*8510*/  FADD.FTZ R3, R166, R3 ;  /* 0x00000003a6037221 */ /* 0x002fe20000010000 */
[C---:B0-----:R-:W-:Y:S01]  /*8520*/  FADD.FTZ R8, R4.reuse, R5 ;  /* 0x0000000504087221 */ /* 0x041fe20000010000 */
[----:B------:R-:W-:Y:S01]  /*8530*/  F2FP.BF16.F32.PACK_AB R170, R4, R137 ;  /* 0x0000008904aa723e */ /* 0x000fe200000010ff */
[----:B------:R-:W-:Y:S02]  /*8540*/  IMAD.MOV.U32 R4, RZ, RZ, R12 ;  /* 0x000000ffff047224 */ /* 0x000fe400078e000c */
[C---:B---3--:R-:W-:Y:S01]  /*8550*/  FADD.FTZ R5, R121.reuse, R3 ;  /* 0x0000000379057221 */ /* 0x048fe20000010000 */
[----:B------:R-:W-:Y:S01]  /*8560*/  F2FP.BF16.F32.PACK_AB R171, R121, R166 ;  /* 0x000000a679ab723e */ /* 0x000fe200000010ff */
[----:B------:R-:W-:Y:S01]  /*8570*/  IMAD.MOV.U32 R3, RZ, RZ, R140 ;  /* 0x000000ffff037224 */ /* 0x000fe200078e008c */
[----:B--2---:R-:W-:Y:S06]  /*8580*/  @P1 BRA `(.L_x_4849) ;  /* 0xffffffc800b01947 */ /* 0x004fec000383ffff */
[----:B------:R-:W-:Y:S01]  /*8590*/  IMAD.MOV.U32 R3, RZ, RZ, R140 ;  /* 0x000000ffff037224 */ /* 0x000fe200078e008c */
[----:B------:R-:W-:Y:S01]  /*85a0*/  UMOV UR37, UR5 ;  /* 0x0000000500257c82 */ /* 0x000fe20008000000 */
[----:B------:R-:W-:Y:S01]  /*85b0*/  IMAD.MOV.U32 R4, RZ, RZ, R12 ;  /* 0x000000ffff047224 */ /* 0x000fe200078e000c */
[----:B------:R-:W-:-:S06]  /*85c0*/  UMOV UR36, UR39 ;  /* 0x0000002700247c82 */ /* 0x000fcc0008000000 */
.L_x_4832:
        /* <DEDUP_REMOVED lines=27> */
.L_x_4851:
[----:B------:R-:W-:-:S11]  /*8780*/  UISETP.NE.AND UP2, UPT, UR10, 0x1, UPT ;  /* 0x000000010a00788c */ /* 0x000fd6000bf45270 */
[----:B------:R-:W-:Y:S02]  /*8790*/  @UP2 ULDC.64 UR4, c[0x0][0x9e8] ;  /* 0x00027a0000042ab9 */ /* 0x000fe40000000a00 */
[----:B------:R-:W-:-:S04]  /*87a0*/  UIMAD.WIDE.U32 UR6, UR11, UR4, URZ ;  /* 0x000000040b0672a5 */ /* 0x000fc8000f8e003f */
[----:B------:R-:W-:-:S12]  /*87b0*/  @UP2 USHF.R.U32.HI UR11, URZ, UR5, UR7 ;  /* 0x000000053f0b2299 */ /* 0x000fd80008011607 */
.L_x_4852:
[----:B------:R-:W-:-:S04]  /*87c0*/  UIMAD UR10, UR11, UR10, URZ ;  /* 0x0000000a0b0a72a4 */ /* 0x000fc8000f8e023f */
[----:B------:R-:W-:-:S04]  /*87d0*/  UISETP.LT.AND UP2, UPT, UR14, UR10, UPT ;  /* 0x0000000a0e00728c */ /* 0x000fc8000bf41270 */
[----:B------:R-:W-:-:S12]  /*87e0*/  USEL UR14, UR14, UR10, !UP2 ;  /* 0x0000000a0e0e7287 */ /* 0x000fd8000d000000 */
.L_x_4850:
        /* <DEDUP_REMOVED lines=14> */
.L_x_4862:
[----:B------:R-:W-:-:S04]  /*88d0*/  UIADD3 UR37, UR4, 0x1, URZ ;  /* 0x0000000104257890 */ /* 0x000fc8000fffe03f */
[----:B------:R-:W-:-:S04]  /*88e0*/  UISETP.NE.AND UP2, UPT, UR37, 0x2, UPT ;  /* 0x000000022500788c */ /* 0x000fc8000bf45270 */
[----:B------:R-:W-:Y:S02]  /*88f0*/  USEL UR36, URZ, 0x1, UP2 ;  /* 0x000000013f247887 */ /* 0x000fe40009000000 */
[----:B------:R-:W-:Y:S02]  /*8900*/  USEL UR37, UR37, URZ, UP2 ;  /* 0x0000003f25257287 */ /* 0x000fe40009000000 */
[----:B------:R-:W-:Y:S01]  /*8910*/  ULOP3.LUT UR36, UR7, UR36, URZ, 0x3c, !UPT ;  /* 0x0000002407247292 */ /* 0x000fe2000f8e3c3f */
[----:B------:R-:W-:Y:S11]  /*8920*/  @!P0 BRA `(.L_x_4854) ;  /* 0x0000000000048947 */ /* 0x000ff60003800000 */
[----:B------:R-:W-:Y:S01]  /*8930*/  BPT.TRAP 0x1 ;  /* 0x000000040000795c */ /* 0x000fe20000300000 */
.L_x_4854:
[----:B------:R-:W-:Y:S01]  /*8940*/  ULEA UR6, UR37, UR38, 0x3 ;  /* 0x0000002625067291 */ /* 0x000fe2000f8e183f */
[----:B------:R-:W-:-:S05]  /*8950*/  IMAD.U32 R3, RZ, RZ, UR36 ;  /* 0x00000024ff037e24 */ /* 0x000fca000f8e00ff */
[----:B------:R-:W-:-:S04]  /*8960*/  SHF.L.U32 R3, R3, 0x1f, RZ ;  /* 0x0000001f03037819 */ /* 0x000fc800000006ff */
[----:B------:R0:W1:Y:S01]  /*8970*/  SYNCS.PHASECHK.TRANS64.TRYWAIT P1, [UR6+0x30830], R3 ;  /* 0x03083003ff0075a7 */ /* 0x0000620008020146 */
[----:B------:R-:W-:Y:S05]  /*8980*/  @!P0 BRA `(.L_x_4855) ;  /* 0x0000000000048947 */ /* 0x000fea0003800000 */
[----:B------:R-:W-:Y:S01]  /*8990*/  BPT.TRAP 0x1 ;  /* 0x000000040000795c */ /* 0x000fe20000300000 */
.L_x_4855:
[----:B-1----:R-:W-:Y:S05]  /*89a0*/  @P1 BRA `(.L_x_4856) ;  /* 0x0000000000081947 */ /* 0x002fea0003800000 */
[----:B------:R-:W1:Y:S02]  /*89b0*/  SYNCS.PHASECHK.TRANS64.TRYWAIT P1, [UR6+0x30830], R3 ;  /* 0x03083003ff0075a7 */ /* 0x000e640008020146 */
[----:B-1----:R-:W-:Y:S05]  /*89c0*/  @!P1 BRA `(.L_x_4857) ;  /* 0x0000010000949947 */ /* 0x002fea0003800000 */
.L_x_4856:
        /* <DEDUP_REMOVED lines=167> */
.L_x_4858:
[----:B------:R-:W-:Y:S01]  /*9440*/  ULEA UR10, UR4, UR38, 0x3 ;  /* 0x00000026040a7291 */ /* 0x000fe2000f8e183f */
[----:B------:R-:W-:-:S05]  /*9450*/  IMAD.U32 R0, RZ, RZ, UR7 ;  /* 0x00000007ff007e24 */ /* 0x000fca000f8e00ff */
[----:B------:R-:W-:-:S04]  /*9460*/  SHF.L.U32 R0, R0, 0x1f, RZ ;  /* 0x0000001f00007819 */ /* 0x000fc800000006ff */
[----:B------:R2:W3:Y:S01]  /*9470*/  SYNCS.PHASECHK.TRANS64.TRYWAIT P1, [UR10+0x30850], R0 ;  /* 0x03085000ff0075a7 */ /* 0x0004e2000802014a */
[----:B------:R-:W-:Y:S05]  /*9480*/  @!P0 BRA `(.L_x_4859) ;  /* 0x0000000000048947 */ /* 0x000fea0003800000 */
[----:B------:R-:W-:Y:S01]  /*9490*/  BPT.TRAP 0x1 ;  /* 0x000000040000795c */ /* 0x000fe20000300000 */
.L_x_4859:
[----:B---3--:R-:W-:Y:S05]  /*94a0*/  @P1 BRA `(.L_x_4860) ;  /* 0x0000000000081947 */ /* 0x008fea0003800000 */
[----:B------:R-:W3:Y:S02]  /*94b0*/  SYNCS.PHASECHK.TRANS64.TRYWAIT P1, [UR10+0x30850], R0 ;  /* 0x03085000ff0075a7 */ /* 0x000ee4000802014a */
[----:B---3--:R-:W-:Y:S05]  /*94c0*/  @!P1 BRA `(.L_x_4861) ;  /* 0x000000f400ec9947 */ /* 0x008fea0003800000 */
.L_x_4860:
        /* <DEDUP_REMOVED lines=56> */
[----:B------:R-:W0:Y:S01]  /*9850*/  LDC R9, c[0x0][0x988] ;  /* 0x00026200ff097b82 */ /* 0x000e220000000800 */
[----:B------:R-:W1:Y:S02]  /*9860*/  S2R R209, SR_TID.X ;  /* 0x0000000000d17919 */ /* 0x000e640000002100 */
        /* <DEDUP_REMOVED lines=71> */
[----:B------:R-:W1:Y:S01]  /*9ce0*/  MUFU.TANH R180, R180 ;  /* 0x000000b400b47308 */ /* 0x000e620000002400 */
[----:B------:R-:W-:Y:S01]  /*9cf0*/  UIADD3 UR6, UR4, 0x200, URZ ;  /* 0x0000020004067890 */ /* 0x000fe2000fffe03f */
[----:B------:R-:W-:-:S06]  /*9d00*/  UMOV UR7, 0x40000040 ;  /* 0x4000004000077882 */ /* 0x000fcc0000000000 */
[----:B------:R-:W3:Y:S08]  /*9d10*/  MUFU.TANH R182, R182 ;  /* 0x000000b600b67308 */ /* 0x000ef00000002400 */
[----:B------:R-:W4:Y:S01]  /*9d20*/  MUFU.TANH R148, R148 ;  /* 0x0000009400947308 */ /* 0x000f220000002400 */
[----:B-1----:R-:W-:-:S07]  /*9d30*/  FMNMX.FTZ R3, R180, R3, !PT ;  /* 0x00000003b4037209 */ /* 0x002fce0007810000 */
[----:B------:R-:W1:Y:S01]  /*9d40*/  MUFU.TANH R150, R150 ;  /* 0x0000009600967308 */ /* 0x000e620000002400 */
        /* <DEDUP_REMOVED lines=9> */
[----:B--2---:R-:W2:Y:S02]  /*9de0*/  SHFL.BFLY PT, R0, R3, 0x2, 0x1f ;  /* 0x0c401f0003007f89 */ /* 0x004ea400000e0000 */
[----:B--2---:R-:W-:-:S05]  /*9df0*/  FMNMX.FTZ R0, R3, R0, !PT ;  /* 0x0000000003007209 */ /* 0x004fca0007810000 */
[----:B------:R-:W2:Y:S02]  /*9e00*/  SHFL.BFLY PT, R3, R0, 0x1, 0x1f ;  /* 0x0c201f0000037f89 */ /* 0x000ea400000e0000 */
[----:B--2---:R-:W-:Y:S02]  /*9e10*/  FMNMX.FTZ R4, R0, R3, !PT ;  /* 0x0000000300047209 */ /* 0x004fe40007810000 */
        /* <DEDUP_REMOVED lines=31> */
[-C--:B------:R-:W-:Y:S01]  /*a010*/  FFMA.FTZ R160, R160, R9.reuse, -R127 ;  /* 0x00000009a0a07223 */ /* 0x080fe2000001087f */
[----:B------:R-:W-:Y:S01]  /*a020*/  FMUL.FTZ R0, R0, R9 ;  /* 0x0000000900007220 */ /* 0x000fe20000410000 */
[----:B------:R-:W-:Y:S01]  /*a030*/  FMNMX.FTZ R3, R138, R3, !PT ;  /* 0x000000038a037209 */ /* 0x000fe20007810000 */
[----:B------:R-:W-:Y:S03]  /*a040*/  MUFU.EX2 R11, R11 ;  /* 0x0000000b000b7308 */ /* 0x000fe60000000800 */
[----:B------:R-:W-:-:S04]  /*a050*/  FMNMX.FTZ R3, R140, R3, !PT ;  /* 0x000000038c037209 */ /* 0x000fc80007810000 */
[----:B------:R-:W-:Y:S01]  /*a060*/  FMNMX.FTZ R3, R142, R3, !PT ;  /* 0x000000038e037209 */ /* 0x000fe20007810000 */
[----:B------:R-:W-:Y:S03]  /*a070*/  MUFU.EX2 R0, R0 ;  /* 0x0000000000007308 */ /* 0x000fe60000000800 */
[----:B------:R-:W-:-:S04]  /*a080*/  FMNMX.FTZ R3, R144, R3, !PT ;  /* 0x0000000390037209 */ /* 0x000fc80007810000 */
[----:B------:R-:W-:Y:S01]  /*a090*/  FMNMX.FTZ R3, R146, R3, !PT ;  /* 0x0000000392037209 */ /* 0x000fe20007810000 */
[----:B------:R-:W0:Y:S03]  /*a0a0*/  MUFU.EX2 R14, R14 ;  /* 0x0000000e000e7308 */ /* 0x000e260000000800 */
[----:B----4-:R-:W-:-:S04]  /*a0b0*/  FMNMX.FTZ R3, R148, R3, !PT ;  /* 0x0000000394037209 */ /* 0x010fc80007810000 */
[----:B-1----:R-:W-:Y:S01]  /*a0c0*/  FMNMX.FTZ R3, R150, R3, !PT ;  /* 0x0000000396037209 */ /* 0x002fe20007810000 */
[----:B------:R-:W-:Y:S03]  /*a0d0*/  MUFU.EX2 R15, R15 ;  /* 0x0000000f000f7308 */ /* 0x000fe60000000800 */
[----:B------:R-:W-:-:S04]  /*a0e0*/  FMNMX.FTZ R3, R152, R3, !PT ;  /* 0x0000000398037209 */ /* 0x000fc80007810000 */
[----:B------:R-:W-:Y:S01]  /*a0f0*/  FMNMX.FTZ R3, R154, R3, !PT ;  /* 0x000000039a037209 */ /* 0x000fe20007810000 */
        /* <DEDUP_REMOVED lines=48> */
[-C--:B------:R-:W-:Y:S01]  /*a400*/  FFMA.FTZ R214, R230, R9.reuse, -R127 ;  /* 0x00000009e6d67223 */ /* 0x080fe2000001087f */
[-C--:B------:R-:W-:Y:S02]  /*a410*/  FMUL.FTZ R127, R3, R9.reuse ;  /* 0x00000009037f7220 */ /* 0x080fe40000410000 */
[----:B------:R-:W-:Y:S01]  /*a420*/  HGMMA.64x192x16.F32.BF16 R24, R168, gdesc[UR4].tnspB, R24, gsb0 ;  /* 0x42e00004a8187df0 */ /* 0x000fe20008001818 */
[----:B------:R-:W-:Y:S01]  /*a430*/  MUFU.EX2 R172, R172 ;  /* 0x000000ac00ac7308 */ /* 0x000fe20000000800 */
[-CC-:B------:R-:W-:Y:S01]  /*a440*/  FFMA.FTZ R189, R13, R9.reuse, -R127.reuse ;  /* 0x000000090dbd7223 */ /* 0x180fe2000001087f */
[----:B------:R-:W-:Y:S02]  /*a450*/  IMAD.U32 R13, RZ, RZ, UR37 ;  /* 0x00000025ff0d7e24 */ /* 0x000fe4000f8e00ff */
[-CC-:B------:R-:W-:Y:S01]  /*a460*/  FFMA.FTZ R20, R20, R9.reuse, -R127.reuse ;  /* 0x0000000914147223 */ /* 0x180fe2000001087f */
[-CC-:B------:R-:W-:Y:S01]  /*a470*/  FFMA.FTZ R191, R120, R9.reuse, -R127.reuse ;  /* 0x0000000978bf7223 */ /* 0x180fe2000001087f */
[-CC-:B------:R-:W-:Y:S01]  /*a480*/  FFMA.FTZ R120, R124, R9.reuse, -R127.reuse ;  /* 0x000000097c787223 */ /* 0x180fe2000001087f */
[-CC-:B------:R-:W-:Y:S01]  /*a490*/  FFMA.FTZ R185, R126, R9.reuse, -R127.reuse ;  /* 0x000000097eb97223 */ /* 0x180fe2000001087f */
[----:B------:R-:W-:Y:S01]  /*a4a0*/  @!P1 LEA R13, R13, UR38, 0x3 ;  /* 0x000000260d0d9c11 */ /* 0x000fe2000f8e18ff */
[----:B------:R-:W0:Y:S01]  /*a4b0*/  MUFU.EX2 R189, R189 ;  /* 0x000000bd00bd7308 */ /* 0x000e220000000800 */
[----:B------:R-:W-:Y:S01]  /*a4c0*/  FFMA.FTZ R181, R136, R9, -R127 ;  /* 0x0000000988b57223 */ /* 0x000fe2000001087f */
[----:B------:R-:W-:-:S02]  /*a4d0*/  IMAD.U32 R136, RZ, RZ, UR10 ;  /* 0x0000000aff887e24 */ /* 0x000fc4000f8e00ff */
[-CC-:B------:R-:W-:Y:S01]  /*a4e0*/  FFMA.FTZ R124, R130, R9.reuse, -R127.reuse ;  /* 0x00000009827c7223 */ /* 0x180fe2000001087f */
[----:B------:R-:W-:Y:S02]  /*a4f0*/  @!P1 VIADD R13, R13, 0x30840 ;  /* 0x000308400d0d9836 */ /* 0x000fe40000000000 */
[-CC-:B------:R-:W-:Y:S01]  /*a500*/  FFMA.FTZ R187, R132, R9.reuse, -R127.reuse ;  /* 0x0000000984bb7223 */ /* 0x180fe2000001087f */
[----:B------:R-:W-:Y:S02]  /*a510*/  @!P1 VIADD R136, R136, 0x30860 ;  /* 0x0003086088889836 */ /* 0x000fe40000000000 */
[-C--:B------:R-:W-:Y:S01]  /*a520*/  FFMA.FTZ R130, R138, R9.reuse, -R127 ;  /* 0x000000098a827223 */ /* 0x080fe2000001087f */
[----:B------:R-:W1:Y:S01]  /*a530*/  MUFU.EX2 R20, R20 ;  /* 0x0000001400147308 */ /* 0x000e620000000800 */
[----:B------:R-:W-:Y:S01]  /*a540*/  @!P1 PRMT R13, RZ, 0x654, R13 ;  /* 0x00000654ff0d9816 */ /* 0x000fe2000000000d */
[-CC-:B------:R-:W-:Y:S01]  /*a550*/  FFMA.FTZ R126, R134, R9.reuse, -R127.reuse ;  /* 0x00000009867e7223 */ /* 0x180fe2000001087f */
[----:B------:R-:W-:Y:S01]  /*a560*/  @!P1 PRMT R138, RZ, 0x654, R136 ;  /* 0x00000654ff8a9816 */ /* 0x000fe20000000088 */
[-CC-:B------:R-:W-:Y:S01]  /*a570*/  FFMA.FTZ R183, R140, R9.reuse, -R127.reuse ;  /* 0x000000098cb77223 */ /* 0x180fe2000001087f */
[-CC-:B------:R-:W-:Y:S01]  /*a580*/  FFMA.FTZ R132, R142, R9.reuse, -R127.reuse ;  /* 0x000000098e847223 */ /* 0x180fe2000001087f */
[-CC-:B------:R-:W-:Y:S01]  /*a590*/  FFMA.FTZ R177, R144, R9.reuse, -R127.reuse ;  /* 0x0000000990b17223 */ /* 0x180fe2000001087f */
        /* <DEDUP_REMOVED lines=12> */
[----:B------:R-:W-:Y:S01]  /*a660*/  FFMA.FTZ R166, R166, R9, -R127 ;  /* 0x00000009a6a67223 */ /* 0x000fe2000001087f */
[----:B------:R-:W-:Y:S01]  /*a670*/  UMOV UR7, UR36 ;  /* 0x0000002400077c82 */ /* 0x000fe20008000000 */
[----:B------:R-:W-:-:S03]  /*a680*/  F2FP.BF16.F32.PACK_AB R182, R172, R125 ;  /* 0x0000007dacb6723e */ /* 0x000fc600000010ff */
        /* <DEDUP_REMOVED lines=18> */
[----:B------:R-:W0:Y:S01]  /*a7b0*/  MUFU.EX2 R214, R214 ;  /* 0x000000d600d67308 */ /* 0x000e220000000800 */
[----:B-1----:R-:W-:-:S07]  /*a7c0*/  F2FP.BF16.F32.PACK_AB R175, R158, R156 ;  /* 0x0000009c9eaf723e */ /* 0x002fce00000010ff */
[----:B------:R-:W-:Y:S01]  /*a7d0*/  MUFU.EX2 R166, R166 ;  /* 0x000000a600a67308 */ /* 0x000fe20000000800 */
[----:B------:R-:W-:Y:S02]  /*a7e0*/  WARPGROUP.DEPBAR.LE gsb0, 0x0 ;  /* 0x00008000000079c5 */ /* 0x000fe40000010000 */
[----:B------:R1:W-:Y:S01]  /*a7f0*/  @!P1 SYNCS.ARRIVE.TRANS64.RED.A1T0 RZ, [R13+URZ], RZ ;  /* 0x000000ff0dff99a7 */ /* 0x0003e2000810043f */
[----:B------:R-:W-:Y:S02]  /*a800*/  F2FP.BF16.F32.PACK_AB R170, R12, R139 ;  /* 0x0000008b0caa723e */ /* 0x000fe400000010ff */
[----:B0-----:R-:W-:Y:S01]  /*a810*/  F2FP.BF16.F32.PACK_AB R168, R214, R137 ;  /* 0x00000089d6a8723e */ /* 0x001fe200000010ff */
[----:B-1----:R-:W-:Y:S01]  /*a820*/  FFMA.FTZ R13, R0, R8, R11 ;  /* 0x00000008000d7223 */ /* 0x002fe2000001000b */
[----:B------:R0:W-:Y:S01]  /*a830*/  @!P1 SYNCS.ARRIVE.TRANS64.RED.A1T0 RZ, [R138+URZ], RZ ;  /* 0x000000ff8aff99a7 */ /* 0x0001e2000810043f */
[C---:B------:R-:W-:Y:S01]  /*a840*/  ISETP.GT.AND P1, PT, R10.reuse, UR39, PT ;  /* 0x000000270a007c0c */ /* 0x040fe2000bf24270 */
[----:B------:R-:W-:-:S02]  /*a850*/  VIADD R10, R10, 0xffffffff ;  /* 0xffffffff0a0a7836 */ /* 0x000fc40000000000 */
[----:B------:R-:W-:Y:S01]  /*a860*/  FADD.FTZ R8, R14, R13 ;  /* 0x0000000d0e087221 */ /* 0x000fe20000010000 */
[----:B------:R-:W-:Y:S01]  /*a870*/  FADD.FTZ R13, R191, R136 ;  /* 0x00000088bf0d7221 */ /* 0x000fe20000010000 */
[C---:B------:R-:W-:Y:S02]  /*a880*/  F2FP.BF16.F32.PACK_AB R191, R120.reuse, R191 ;  /* 0x000000bf78bf723e */ /* 0x040fe400000010ff */
        /* <DEDUP_REMOVED lines=66> */
.L_x_4853:
        /* <DEDUP_REMOVED lines=9> */
[----:B------:R-:W-:-:S05]  /*ad40*/  ULDC UR50, c[0x0][0x9e0] ;  /* 0x0002780000327ab9 */ /* 0x000fca0000000800 */
.L_x_4880:
[----:B------:R-:W-:-:S04]  /*ad50*/  UIADD3 UR37, UR4, 0x1, URZ ;  /* 0x0000000104257890 */ /* 0x000fc8000fffe03f */
[----:B------:R-:W-:-:S04]  /*ad60*/  UISETP.NE.AND UP2, UPT, UR37, 0x2, UPT ;  /* 0x000000022500788c */ /* 0x000fc8000bf45270 */
[----:B------:R-:W-:Y:S02]  /*ad70*/  USEL UR36, URZ, 0x1, UP2 ;  /* 0x000000013f247887 */ /* 0x000fe40009000000 */
[----:B------:R-:W-:Y:S02]  /*ad80*/  USEL UR37, UR37, URZ, UP2 ;  /* 0x0000003f25257287 */ /* 0x000fe40009000000 */
[----:B------:R-:W-:Y:S01]  /*ad90*/  ULOP3.LUT UR36, UR7, UR36, URZ, 0x3c, !UPT ;  /* 0x0000002407247292 */ /* 0x000fe2000f8e3c3f */
[----:B------:R-:W-:Y:S11]  /*ada0*/  @!P0 BRA `(.L_x_4864) ;  /* 0x0000000000048947 */ /* 0x000ff60003800000 */
[----:B------:R-:W-:Y:S01]  /*adb0*/  BPT.TRAP 0x1 ;  /* 0x000000040000795c */ /* 0x000fe20000300000 */
.L_x_4864:
[----:B------:R-:W-:Y:S01]  /*adc0*/  ULEA UR6, UR37, UR38, 0x3 ;  /* 0x0000002625067291 */ /* 0x000fe2000f8e183f */
[----:B------:R-:W-:-:S05]  /*add0*/  IMAD.U32 R3, RZ, RZ, UR36 ;  /* 0x00000024ff037e24 */ /* 0x000fca000f8e00ff */
[----:B------:R-:W-:-:S04]  /*ade0*/  SHF.L.U32 R3, R3, 0x1f, RZ ;  /* 0x0000001f03037819 */ /* 0x000fc800000006ff */
[----:B------:R0:W1:Y:S01]  /*adf0*/  SYNCS.PHASECHK.TRANS64.TRYWAIT P1, [UR6+0x30830], R3 ;  /* 0x03083003ff0075a7 */ /* 0x0000620008020146 */
[----:B------:R-:W-:Y:S05]  /*ae00*/  @!P0 BRA `(.L_x_4865) ;  /* 0x0000000000048947 */ /* 0x000fea0003800000 */
[----:B------:R-:W-:Y:S01]  /*ae10*/  BPT.TRAP 0x1 ;  /* 0x000000040000795c */ /* 0x000fe20000300000 */
.L_x_4865:
[----:B-1----:R-:W-:Y:S05]  /*ae20*/  @P1 BRA `(.L_x_4866) ;  /* 0x0000000000081947 */ /* 0x002fea0003800000 */
[----:B------:R-:W1:Y:S02]  /*ae30*/  SYNCS.PHASECHK.TRANS64.TRYWAIT P1, [UR6+0x30830], R3 ;  /* 0x03083003ff0075a7 */ /* 0x000e640008020146 */
[----:B-1----:R-:W-:Y:S05]  /*ae40*/  @!P1 BRA `(.L_x_4867) ;  /* 0x000000dc00a49947 */ /* 0x002fea0003800000 */
.L_x_4866:
        /* <DEDUP_REMOVED lines=167> */
.L_x_4868:
[----:B------:R-:W-:Y:S01]  /*b8c0*/  ULEA UR10, UR4, UR38, 0x3 ;  /* 0x00000026040a7291 */ /* 0x000fe2000f8e183f */
[----:B------:R-:W-:-:S05]  /*b8d0*/  IMAD.U32 R0, RZ, RZ, UR7 ;  /* 0x00000007ff007e24 */ /* 0x000fca000f8e00ff */
[----:B------:R-:W-:-:S04]  /*b8e0*/  SHF.L.U32 R0, R0, 0x1f, RZ ;  /* 0x0000001f00007819 */ /* 0x000fc800000006ff */
[----:B------:R2:W3:Y:S01]  /*b8f0*/  SYNCS.PHASECHK.TRANS64.TRYWAIT P1, [UR10+0x30850], R0 ;  /* 0x03085000ff0075a7 */ /* 0x0004e2000802014a */
[----:B------:R-:W-:Y:S05]  /*b900*/  @!P0 BRA `(.L_x_4869) ;  /* 0x0000000000048947 */ /* 0x000fea0003800000 */
[----:B------:R-:W-:Y:S01]  /*b910*/  BPT.TRAP 0x1 ;  /* 0x000000040000795c */ /* 0x000fe20000300000 */
.L_x_4869:
[----:B---3--:R-:W-:Y:S05]  /*b920*/  @P1 BRA `(.L_x_4870) ;  /* 0x0000000000081947 */ /* 0x008fea0003800000 */
[----:B------:R-:W3:Y:S02]  /*b930*/  SYNCS.PHASECHK.TRANS64.TRYWAIT P1, [UR10+0x30850], R0 ;  /* 0x03085000ff0075a7 */ /* 0x000ee4000802014a */
[----:B---3--:R-:W-:Y:S05]  /*b940*/  @!P1 BRA `(.L_x_4871) ;  /* 0x000000d000fc9947 */ /* 0x008fea0003800000 */
.L_x_4870:
[----:B------:R-:W-:Y:S01]  /*b950*/  UIADD3 UR6, UR38, 0x400, URZ ;  /* 0x0000040026067890 */ /* 0x000fe2000fffe03f */
[----:B------:R-:W-:Y:S01]  /*b960*/  WARPGROUP.ARRIVE ;  /* 0x00000000000079c5 */ /* 0x000fe20000000000 */
[----:B------:R-:W-:-:S05]  /*b970*/  UMOV UR7, 0x40000040 ;  /* 0x4000004000077882 */ /* 0x000fca0000000000 */
[----:B------:R-:W3:Y:S01]  /*b980*/  S2R R209, SR_TID.X ;  /* 0x0000000000d17919 */ /* 0x000ee20000002100 */
[----:B------:R-:W-:Y:S01]  /*b990*/  USHF.R.U32.HI UR6, URZ, 0x4, UR6 ;  /* 0x000000043f067899 */ /* 0x000fe20008011606 */
[----:B------:R-:W-:Y:S01]  /*b9a0*/  PLOP3.LUT P1, PT, PT, PT, UP0, 0x80, 0x0 ;  /* 0x000000000000781c */ /* 0x000fe20003f2f008 */
[----:B0-2---:R-:W-:Y:S01]  /*b9b0*/  FMUL.FTZ R0, R122, UR5 ;  /* 0x000000057a007c20 */ /* 0x005fe20008410000 */
[----:B------:R-:W-:Y:S01]  /*b9c0*/  PLOP3.LUT P2, PT, PT, PT, UP0, 0x80, 0x0 ;  /* 0x000000000000781c */ /* 0x000fe20003f4f008 */
[----:B------:R-:W-:Y:S01]  /*b9d0*/  ULOP3.LUT UR6, UR6, 0x3fff, URZ, 0xc0, !UPT ;  /* 0x00003fff06067892 */ /* 0x000fe2000f8ec03f */
[----:B------:R-:W-:Y:S01]  /*b9e0*/  FMUL.FTZ R9, R127, UR5 ;  /* 0x000000057f097c20 */ /* 0x000fe20008410000 */
[----:B------:R-:W-:Y:S01]  /*b9f0*/  FMUL.FTZ R122, R138, UR5 ;  /* 0x000000058a7a7c20 */ /* 0x000fe20008410000 */
[----:B------:R-:W-:Y:S01]  /*ba00*/  FMUL.FTZ R138, R140, UR5 ;  /* 0x000000058c8a7c20 */ /* 0x000fe20008410000 */
[----:B------:R-:W-:Y:S01]  /*ba10*/  ULOP3.LUT UR6, UR6, 0x3000000, URZ, 0xfc, !UPT ;  /* 0x0300000006067892 */ /* 0x000fe2000f8efc3f */
[----:B------:R-:W-:Y:S01]  /*ba20*/  FMUL.FTZ R127, R162, UR5 ;  /* 0x00000005a27f7c20 */ /* 0x000fe20008410000 */
[----:B------:R-:W-:-:S02]  /*ba30*/  IMAD.U32 R15, RZ, RZ, UR37 ;  /* 0x00000025ff0f7e24 */ /* 0x000fc4000f8e00ff */
[----:B------:R-:W-:Y:S01]  /*ba40*/  FMUL.FTZ R140, R144, UR5 ;  /* 0x00000005908c7c20 */ /* 0x000fe20008410000 */
[----:B------:R-:W-:Y:S01]  /*ba50*/  UIMAD UR4, UR4, 0x900, UR6 ;  /* 0x00000900040478a4 */ /* 0x000fe2000f8e0206 */
[----:B------:R-:W-:Y:S01]  /*ba60*/  FMUL.FTZ R144, R148, UR5 ;  /* 0x0000000594907c20 */ /* 0x000fe20008410000 */
[----:B------:R-:W-:Y:S01]  /*ba70*/  FMUL.FTZ R148, R152, UR5 ;  /* 0x0000000598947c20 */ /* 0x000fe20008410000 */
        /* <DEDUP_REMOVED lines=73> */
[----:B------:R-:W-:Y:S02]  /*bf10*/  VIADD R141, R19, UR60 ;  /* 0x0000003c138d7c36 */ /* 0x000fe40008000000 */
[----:B------:R-:W-:-:S09]  /*bf20*/  FMUL.FTZ R177, R132, UR5 ;  /* 0x0000000584b17c20 */ /* 0x000fd20008410000 */
        /* <DEDUP_REMOVED lines=13> */
[----:B------:R-:W-:Y:S01]  /*c000*/  @!P3 LEA R14, R15, UR38, 0x3 ;  /* 0x000000260f0ebc11 */ /* 0x000fe2000f8e18ff */
[----:B------:R-:W-:Y:S01]  /*c010*/  FMUL.FTZ R158, R161, UR5 ;  /* 0x00000005a19e7c20 */ /* 0x000fe20008410000 */
[----:B------:R-:W-:Y:S01]  /*c020*/  PLOP3.LUT P1, PT, PT, PT, UP1, 0x40, 0x0 ;  /* 0x000000000000781c */ /* 0x000fe20003f2e818 */
[----:B------:R-:W5:Y:S01]  /*c030*/  SHFL.IDX PT, R162, R141, RZ, 0x1c1f ;  /* 0x001c1fff8da27589 */ /* 0x000f6200000e0000 */
[----:B------:R-:W0:Y:S01]  /*c040*/  MUFU.TANH R176, R176 ;  /* 0x000000b000b07308 */ /* 0x000e220000002400 */
[----:B------:R-:W-:-:S05]  /*c050*/  @!P3 VIADD R14, R14, 0x30840 ;  /* 0x000308400e0eb836 */ /* 0x000fca0000000000 */
[----:B------:R-:W-:Y:S02]  /*c060*/  @!P3 PRMT R14, RZ, 0x654, R14 ;  /* 0x00000654ff0eb816 */ /* 0x000fe4000000000e */
        /* <DEDUP_REMOVED lines=15> */
[----:B------:R-:W-:Y:S02]  /*c160*/  IMAD R145, R10, -0x60, RZ ;  /* 0xffffffa00a917824 */ /* 0x000fe400078e02ff */
[----:B------:R-:W-:Y:S01]  /*c170*/  FMUL.FTZ R173, R125, UR5 ;  /* 0x000000057dad7c20 */ /* 0x000fe20008410000 */
[----:B------:R-:W-:Y:S01]  /*c180*/  HGMMA.64x192x16.F32.BF16 R24, R168, gdesc[UR4].tnspB, R24, gsb0 ;  /* 0x42e00004a8187df0 */ /* 0x000fe20008001818 */
[----:B------:R-:W-:Y:S01]  /*c190*/  FMUL.FTZ R174, R128, UR5 ;  /* 0x0000000580ae7c20 */ /* 0x000fe20008410000 */
[----:B------:R-:W-:Y:S01]  /*c1a0*/  FMUL.FTZ R175, R129, UR5 ;  /* 0x0000000581af7c20 */ /* 0x000fe20008410000 */
[----:B------:R-:W-:-:S02]  /*c1b0*/  VIADD R15, R145, 0x1 ;  /* 0x00000001910f7836 */ /* 0x000fc40000000000 */
[----:B------:R-:W-:Y:S01]  /*c1c0*/  FMUL.FTZ R125, R147, UR5 ;  /* 0x00000005937d7c20 */ /* 0x000fe20008410000 */
[----:B------:R-:W-:Y:S01]  /*c1d0*/  FMUL.FTZ R128, R163, UR5 ;  /* 0x00000005a3807c20 */ /* 0x000fe20008410000 */
[----:B------:R-:W-:Y:S01]  /*c1e0*/  FMUL.FTZ R129, R166, UR5 ;  /* 0x00000005a6817c20 */ /* 0x000fe20008410000 */
[----:B------:R-:W-:Y:S01]  /*c1f0*/  IMAD R15, R18, -0x2, R15 ;  /* 0xfffffffe120f7824 */ /* 0x000fe200078e020f */
[----:B------:R-:W0:Y:S03]  /*c200*/  MUFU.TANH R172, R172 ;  /* 0x000000ac00ac7308 */ /* 0x000e260000002400 */
[----:B------:R-:W-:Y:S01]  /*c210*/  VIADD R143, R15, 0xffffffff ;  /* 0xffffffff0f8f7836 */ /* 0x000fe20000000000 */
[----:B------:R-:W-:-:S04]  /*c220*/  IADD3 R147, -R17, R15, R16 ;  /* 0x0000000f11937210 */ /* 0x000fc80007ffe110 */
        /* <DEDUP_REMOVED lines=27> */
.L_x_4874:
[----:B------:R-:W-:-:S05]  /*c3e0*/  IMAD.U32 R162, RZ, RZ, UR39 ;  /* 0x00000027ffa27e24 */ /* 0x000fca000f8e00ff */
[----:B------:R-:W-:-:S13]  /*c3f0*/  ISETP.NE.AND P1, PT, R162, 0x1, PT ;  /* 0x00000001a200780c */ /* 0x000fda0003f25270 */
[----:B0-----:R-:W0:Y:S02]  /*c400*/  @P1 LDC.64 R14, c[0x0][0x9e8] ;  /* 0x00027a00ff0e1b82 */ /* 0x001e240000000a00 */
[----:B0-----:R-:W-:-:S05]  /*c410*/  @P1 IMAD.HI.U32 R14, R155, R14, RZ ;  /* 0x0000000e9b0e1227 */ /* 0x001fca00078e00ff */
[----:B------:R-:W-:-:S07]  /*c420*/  @P1 SHF.R.U32.HI R155, RZ, R15, R14 ;  /* 0x0000000fff9b1219 */ /* 0x000fce000001160e */
.L_x_4875:
[----:B------:R-:W-:Y:S05]  /*c430*/  BSYNC B0 ;  /* 0x0000000000007941 */ /* 0x000fea0003800000 */
.L_x_4873:
[----:B------:R-:W-:-:S05]  /*c440*/  IMAD R14, R155, R162, R143 ;  /* 0x000000a29b0e7224 */ /* 0x000fca00078e028f */
[----:B------:R-:W-:Y:S02]  /*c450*/  VIADDMNMX R151, R14, R162, R151, PT ;  /* 0x000000a20e977246 */ /* 0x000fe40003800197 */
[----:B------:R-:W-:-:S07]  /*c460*/  VIMNMX R153, R153, R14, !PT ;  /* 0x0000000e99997248 */ /* 0x000fce0007fe0100 */
.L_x_4872:
        /* <DEDUP_REMOVED lines=111> */
[----:B------:R-:W-:Y:S01]  /*cb60*/  FSEL R218, R3, -INF , !P6 ;  /* 0xff80000003da7808 */ /* 0x000fe20007000000 */
[----:B------:R-:W-:Y:S01]  /*cb70*/  IMAD.IADD R3, R149, 0x1, R14 ;  /* 0x0000000195037824 */ /* 0x000fe200078e020e */
        /* <DEDUP_REMOVED lines=19> */
.L_x_4878:
[----:B------:R-:W-:-:S05]  /*ccb0*/  IMAD.U32 R184, RZ, RZ, UR39 ;  /* 0x00000027ffb87e24 */ /* 0x000fca000f8e00ff */
[----:B------:R-:W-:-:S13]  /*ccc0*/  ISETP.NE.AND P6, PT, R184, 0x1, PT ;  /* 0x00000001b800780c */ /* 0x000fda0003fc5270 */
[----:B------:R-:W0:Y:S02]  /*ccd0*/  @P6 LDC.64 R14, c[0x0][0x9e8] ;  /* 0x00027a00ff0e6b82 */ /* 0x000e240000000a00 */
[----:B0-----:R-:W-:-:S05]  /*cce0*/  @P6 IMAD.HI.U32 R14, R139, R14, RZ ;  /* 0x0000000e8b0e6227 */ /* 0x001fca00078e00ff */
[----:B------:R-:W-:-:S07]  /*ccf0*/  @P6 SHF.R.U32.HI R139, RZ, R15, R14 ;  /* 0x0000000fff8b6219 */ /* 0x000fce000001160e */
.L_x_4879:
[----:B------:R-:W-:Y:S05]  /*cd00*/  BSYNC B0 ;  /* 0x0000000000007941 */ /* 0x000fea0003800000 */
.L_x_4877:
[----:B------:R-:W-:-:S05]  /*cd10*/  IMAD R14, R139, R184, R143 ;  /* 0x000000b88b0e7224 */ /* 0x000fca00078e028f */
[----:B------:R-:W-:Y:S02]  /*cd20*/  VIADDMNMX R3, R14, R184, R3, PT ;  /* 0x000000b80e037246 */ /* 0x000fe40003800103 */
[----:B------:R-:W-:-:S07]  /*cd30*/  VIMNMX R137, R137, R14, !PT ;  /* 0x0000000e89897248 */ /* 0x000fce0007fe0100 */
.L_x_4876:
[C---:B------:R-:W-:Y:S01]  /*cd40*/  ISETP.GT.AND P1, PT, R137.reuse, 0x1, !P1 ;  /* 0x000000018900780c */ /* 0x040fe20004f24270 */
[----:B------:R-:W-:Y:S01]  /*cd50*/  UMOV UR7, UR36 ;  /* 0x0000002400077c82 */ /* 0x000fe20008000000 */
[----:B------:R-:W-:Y:S02]  /*cd60*/  ISETP.GT.AND P2, PT, R137, 0x8, !P2 ;  /* 0x000000088900780c */ /* 0x000fe40005744270 */
        /* <DEDUP_REMOVED lines=32> */
[----:B------:R-:W-:Y:S02]  /*cf70*/  ISETP.NE.AND P2, PT, R186, RZ, PT ;  /* 0x000000ffba00720c */ /* 0x000fe40003f45270 */
        /* <DEDUP_REMOVED lines=55> */
[C---:B------:R-:W-:Y:S01]  /*d2f0*/  ISETP.LT.OR P5, PT, R3.reuse, 0x59, P5 ;  /* 0x000000590300780c */ /* 0x040fe20002fa1670 */
[----:B------:R-:W1:Y:S01]  /*d300*/  SHFL.BFLY PT, R4, R15, 0x1, 0x1f ;  /* 0x0c201f000f047f89 */ /* 0x000e6200000e0000 */
[----:B------:R-:W-:Y:S02]  /*d310*/  ISETP.LT.OR P1, PT, R3, 0x3a, P1 ;  /* 0x0000003a0300780c */ /* 0x000fe40000f21670 */
[----:B------:R-:W-:-:S02]  /*d320*/  FSEL R128, R128, -INF , !P4 ;  /* 0xff80000080807808 */ /* 0x000fc40006000000 */
[----:B------:R-:W-:Y:S02]  /*d330*/  FSEL R120, R131, -INF , !P1 ;  /* 0xff80000083787808 */ /* 0x000fe40004800000 */
[----:B------:R-:W-:Y:S02]  /*d340*/  ISETP.NE.AND P1, PT, R177, RZ, PT ;  /* 0x000000ffb100720c */ /* 0x000fe40003f25270 */
[----:B------:R-:W-:Y:S02]  /*d350*/  R2UR UR4, R23 ;  /* 0x00000000170472ca */ /* 0x000fe400000e0000 */
        /* <DEDUP_REMOVED lines=32> */
[--C-:B------:R-:W-:Y:S01]  /*d560*/  FFMA.FTZ R176, R176, R9, -R125.reuse ;  /* 0x00000009b0b07223 */ /* 0x100fe2000001087d */
[----:B------:R-:W-:Y:S01]  /*d570*/  FSEL R146, R4, RZ, P1 ;  /* 0x000000ff04927208 */ /* 0x000fe20000800000 */
        /* <DEDUP_REMOVED lines=14> */
[----:B------:R-:W-:Y:S01]  /*d660*/  FFMA.FTZ R141, R160, R9, -R125 ;  /* 0x00000009a08d7223 */ /* 0x000fe2000001087d */
[----:B------:R-:W-:Y:S01]  /*d670*/  LOP3.LUT P6, RZ, R209, 0x7f, RZ, 0xc0, !PT ;  /* 0x0000007fd1ff7812 */ /* 0x000fe200078cc0ff */
[----:B------:R0:W-:Y:S01]  /*d680*/  MUFU.EX2 R15, R172 ;  /* 0x000000ac000f7308 */ /* 0x0001e20000000800 */
[----:B------:R-:W-:-:S04]  /*d690*/  FMNMX.FTZ R21, R186, R21, !PT ;  /* 0x00000015ba157209 */ /* 0x000fc80007810000 */
[----:B------:R-:W-:-:S03]  /*d6a0*/  FMNMX.FTZ R121, R208, R21, !PT ;  /* 0x00000015d0797209 */ /* 0x000fc60007810000 */
[----:B------:R1:W-:Y:S01]  /*d6b0*/  MUFU.EX2 R21, R174 ;  /* 0x000000ae00157308 */ /* 0x0003e20000000800 */
[----:B------:R-:W-:Y:S01]  /*d6c0*/  FMNMX.FTZ R121, R124, R121, !PT ;  /* 0x000000797c797209 */ /* 0x000fe20007810000 */
[-CC-:B0-----:R-:W-:Y:S01]  /*d6d0*/  FFMA.FTZ R172, R178, R9.reuse, -R125.reuse ;  /* 0x00000009b2ac7223 */ /* 0x181fe2000001087d */
[-CC-:B------:R-:W-:Y:S01]  /*d6e0*/  FFMA.FTZ R178, R144, R9.reuse, -R125.reuse ;  /* 0x0000000990b27223 */ /* 0x180fe2000001087d */
[----:B------:R-:W-:Y:S01]  /*d6f0*/  FFMA.FTZ R144, R158, R9, -R125 ;  /* 0x000000099e907223 */ /* 0x000fe2000001087d */
[----:B------:R-:W-:-:S03]  /*d700*/  FMNMX.FTZ R121, R190, R121, !PT ;  /* 0x00000079be797209 */ /* 0x000fc60007810000 */
[----:B------:R-:W-:Y:S01]  /*d710*/  MUFU.EX2 R168, R168 ;  /* 0x000000a800a87308 */ /* 0x000fe20000000800 */
[----:B------:R-:W-:Y:S02]  /*d720*/  FMNMX.FTZ R121, R126, R121, !PT ;  /* 0x000000797e797209 */ /* 0x000fe40007810000 */
[----:B-1----:R-:W-:Y:S01]  /*d730*/  FSEL R174, R127, -INF , !P3 ;  /* 0xff8000007fae7808 */ /* 0x002fe20005800000 */
[--C-:B------:R-:W-:Y:S01]  /*d740*/  FFMA.FTZ R127, R166, R9, -R125.reuse ;  /* 0x00000009a67f7223 */ /* 0x100fe2000001087d */
[----:B------:R-:W-:Y:S02]  /*d750*/  FMNMX.FTZ R131, R20, R121, !PT ;  /* 0x0000007914837209 */ /* 0x000fe40007810000 */
[----:B------:R-:W-:Y:S01]  /*d760*/  FSEL R166, R129, -INF , !P5 ;  /* 0xff80000081a67808 */ /* 0x000fe20006800000 */
[--C-:B------:R-:W-:Y:S01]  /*d770*/  FFMA.FTZ R129, R138, R9, -R125.reuse ;  /* 0x000000098a817223 */ /* 0x100fe2000001087d */
[----:B------:R-:W-:Y:S01]  /*d780*/  FMNMX.FTZ R131, R132, R131, !PT ;  /* 0x0000008384837209 */ /* 0x000fe20007810000 */
[-CC-:B------:R-:W-:Y:S01]  /*d790*/  FFMA.FTZ R138, R142, R9.reuse, -R125.reuse ;  /* 0x000000098e8a7223 */ /* 0x180fe2000001087d */
[----:B------:R-:W-:Y:S01]  /*d7a0*/  MUFU.EX2 R170, R170 ;  /* 0x000000aa00aa7308 */ /* 0x000fe20000000800 */
[----:B------:R-:W-:Y:S01]  /*d7b0*/  FFMA.FTZ R142, R154, R9, -R125 ;  /* 0x000000099a8e7223 */ /* 0x000fe2000001087d */
[----:B------:R-:W-:-:S04]  /*d7c0*/  FMNMX.FTZ R131, R120, R131, !PT ;  /* 0x0000008378837209 */ /* 0x000fc80007810000 */
[----:B------:R-:W-:Y:S02]  /*d7d0*/  FMNMX.FTZ R131, R134, R131, !PT ;  /* 0x0000008386837209 */ /* 0x000fe40007810000 */
[----:B------:R-:W-:Y:S02]  /*d7e0*/  MUFU.EX2 R121, R180 ;  /* 0x000000b400797308 */ /* 0x000fe40000000800 */
[----:B------:R-:W-:-:S04]  /*d7f0*/  FMNMX.FTZ R131, R14, R131, !PT ;  /* 0x000000830e837209 */ /* 0x000fc80007810000 */
[----:B------:R-:W-:Y:S02]  /*d800*/  FMNMX.FTZ R131, R136, R131, !PT ;  /* 0x0000008388837209 */ /* 0x000fe40007810000 */
[----:B------:R-:W-:Y:S02]  /*d810*/  MUFU.EX2 R172, R172 ;  /* 0x000000ac00ac7308 */ /* 0x000fe40000000800 */
[----:B------:R-:W-:-:S04]  /*d820*/  FMNMX.FTZ R131, R122, R131, !PT ;  /* 0x000000837a837209 */ /* 0x000fc80007810000 */
[----:B------:R-:W-:Y:S02]  /*d830*/  FMNMX.FTZ R131, R174, R131, !PT ;  /* 0x00000083ae837209 */ /* 0x000fe40007810000 */
[----:B------:R0:W-:Y:S02]  /*d840*/  MUFU.EX2 R180, R182 ;  /* 0x000000b600b47308 */ /* 0x0001e40000000800 */
[----:B------:R-:W-:-:S04]  /*d850*/  FMNMX.FTZ R131, R128, R131, !PT ;  /* 0x0000008380837209 */ /* 0x000fc80007810000 */
[----:B------:R-:W-:Y:S02]  /*d860*/  FMNMX.FTZ R131, R166, R131, !PT ;  /* 0x00000083a6837209 */ /* 0x000fe40007810000 */
[----:B------:R-:W-:Y:S01]  /*d870*/  MUFU.EX2 R127, R127 ;  /* 0x0000007f007f7308 */ /* 0x000fe20000000800 */
[--C-:B0-----:R-:W-:Y:S01]  /*d880*/  FFMA.FTZ R182, R162, R9, -R125.reuse ;  /* 0x00000009a2b67223 */ /* 0x101fe2000001087d */
[----:B------:R-:W-:Y:S01]  /*d890*/  FMNMX.FTZ R0, R130, R131, !PT ;  /* 0x0000008382007209 */ /* 0x000fe20007810000 */
[-CC-:B------:R-:W-:Y:S01]  /*d8a0*/  FFMA.FTZ R131, R140, R9.reuse, -R125.reuse ;  /* 0x000000098c837223 */ /* 0x180fe2000001087d */
[----:B------:R-:W-:-:S03]  /*d8b0*/  FFMA.FTZ R140, R150, R9, -R125 ;  /* 0x00000009968c7223 */ /* 0x000fc6000001087d */
        /* <DEDUP_REMOVED lines=159> */
.L_x_4863:
        /* <DEDUP_REMOVED lines=99> */
.L_x_4881:
[----:B------:R-:W-:Y:S01]  /*e8e0*/  ULEA UR5, UR37, UR38, 0x3 ;  /* 0x0000002625057291 */ /* 0x000fe2000f8e183f */
[----:B------:R-:W-:-:S05]  /*e8f0*/  IMAD.U32 R0, RZ, RZ, UR36 ;  /* 0x00000024ff007e24 */ /* 0x000fca000f8e00ff */
[----:B------:R-:W-:-:S04]  /*e900*/  SHF.L.U32 R0, R0, 0x1f, RZ ;  /* 0x0000001f00007819 */ /* 0x000fc800000006ff */
[----:B------:R0:W1:Y:S01]  /*e910*/  SYNCS.PHASECHK.TRANS64.TRYWAIT P1, [UR5+0x30850], R0 ;  /* 0x03085000ff0075a7 */ /* 0x0000620008020145 */
[----:B------:R-:W-:Y:S05]  /*e920*/  @!P0 BRA `(.L_x_4882) ;  /* 0x0000000000048947 */ /* 0x000fea0003800000 */
[----:B------:R-:W-:Y:S01]  /*e930*/  BPT.TRAP 0x1 ;  /* 0x000000040000795c */ /* 0x000fe20000300000 */
.L_x_4882:
[----:B-1----:R-:W-:Y:S05]  /*e940*/  @P1 BRA `(.L_x_4883) ;  /* 0x0000000000081947 */ /* 0x002fea0003800000 */
[----:B------:R-:W1:Y:S02]  /*e950*/  SYNCS.PHASECHK.TRANS64.TRYWAIT P0, [UR5+0x30850], R0 ;  /* 0x03085000ff0075a7 */ /* 0x000e640008000145 */
[----:B-1----:R-:W-:Y:S05]  /*e960*/  @!P0 BRA `(.L_x_4884) ;  /* 0x000000a4000c8947 */ /* 0x002fea0003800000 */
.L_x_4883:
        /* <DEDUP_REMOVED lines=9> */
[----:B------:R-:W2:Y:S03]  /*ea00*/  S2R R12, SR_TID.X ;  /* 0x00000000000c7919 */ /* 0x000ea60000002100 */
        /* <DEDUP_REMOVED lines=8> */
[----:B0-----:R-:W-:Y:S01]  /*ea90*/  FADD.FTZ R2, R0, R5 ;  /* 0x0000000500027221 */ /* 0x001fe20000010000 */
[----:B------:R-:W-:Y:S01]  /*eaa0*/  UMOV UR7, 0x40000040 ;  /* 0x4000004000077882 */ /* 0x000fe20000000000 */
[----:B------:R-:W-:-:S02]  /*eab0*/  IMAD.U32 R198, RZ, RZ, UR8 ;  /* 0x00000008ffc67e24 */ /* 0x000fc4000f8e00ff */
[----:B-1----:R-:W-:Y:S01]  /*eac0*/  FADD.FTZ R7, R7, R8 ;  /* 0x0000000807077221 */ /* 0x002fe20000010000 */
        /* <DEDUP_REMOVED lines=9> */
[----:B------:R-:W-:Y:S02]  /*eb60*/  IMAD.U32 R7, RZ, RZ, UR5 ;  /* 0x00000005ff077e24 */ /* 0x000fe4000f8e00ff */
[----:B------:R-:W-:Y:S01]  /*eb70*/  IMAD.MOV.U32 R0, RZ, RZ, -0x800000 ;  /* 0xff800000ff007424 */ /* 0x000fe200078e00ff */
[----:B------:R-:W-:-:S03]  /*eb80*/  FSETP.NE.FTZ.AND P0, PT, R13, RZ, PT ;  /* 0x000000ff0d00720b */ /* 0x000fc60003f15000 */
[----:B------:R-:W-:-:S06]  /*eb90*/  @!P2 VIADD R7, R7, 0x30860 ;  /* 0x000308600707a836 */ /* 0x000fcc0000000000 */
[----:B------:R-:W0:Y:S04]  /*eba0*/  @P1 MUFU.LG2 R11, R14 ;  /* 0x0000000e000b1308 */ /* 0x000e280000000c00 */
[C---:B------:R-:W-:Y:S01]  /*ebb0*/  @P0 FMUL.FTZ R5, R9.reuse, 0.69314718246459960938 ;  /* 0x3f31721809050820 */ /* 0x040fe20000410000 */
[----:B------:R-:W-:-:S03]  /*ebc0*/  @P1 FMUL.FTZ R9, R9, 0.69314718246459960938 ;  /* 0x3f31721809091820 */ /* 0x000fc60000410000 */
[----:B------:R-:W1:Y:S08]  /*ebd0*/  @P0 MUFU.LG2 R6, R13 ;  /* 0x0000000d00060308 */ /* 0x000e700000000c00 */
[----:B------:R-:W2:Y:S01]  /*ebe0*/  @P1 MUFU.RCP R10, R14 ;  /* 0x0000000e000a1308 */ /* 0x000ea20000001000 */
[----:B0-----:R-:W-:-:S04]  /*ebf0*/  @P1 FMUL.FTZ R12, R11, 0.69314718246459960938 ;  /* 0x3f3172180b0c1820 */ /* 0x001fc80000410000 */
[----:B------:R-:W-:Y:S01]  /*ec00*/  @P1 FFMA.FTZ R2, R9, R3, R12 ;  /* 0x0000000309021223 */ /* 0x000fe2000001000c */
[----:B------:R-:W-:Y:S02]  /*ec10*/  @!P2 PRMT R9, RZ, 0x654, R7 ;  /* 0x00000654ff09a816 */ /* 0x000fe40000000007 */
[----:B------:R-:W0:Y:S01]  /*ec20*/  @P0 MUFU.RCP R8, R13 ;  /* 0x0000000d00080308 */ /* 0x000e220000001000 */
[----:B-1----:R-:W-:-:S04]  /*ec30*/  @P0 FMUL.FTZ R6, R6, 0.69314718246459960938 ;  /* 0x3f31721806060820 */ /* 0x002fc80000410000 */
[----:B------:R-:W-:Y:S01]  /*ec40*/  @P0 FFMA.FTZ R0, R5, R4, R6 ;  /* 0x0000000405000223 */ /* 0x000fe20000010006 */
[----:B------:R-:W-:Y:S01]  /*ec50*/  PLOP3.LUT P0, PT, PT, PT, PT, 0x8, 0x0 ;  /* 0x000000000000781c */ /* 0x000fe20003f0e170 */
        /* <DEDUP_REMOVED lines=27> */
[----:B------:R1:W-:Y:S01]  /*ee10*/  @!P2 SYNCS.ARRIVE.TRANS64.RED.A1T0 RZ, [R9+URZ], RZ ;  /* 0x000000ff09ffa9a7 */ /* 0x0003e2000810043f */
[----:B--2---:R-:W-:Y:S01]  /*ee20*/  FMUL.FTZ R125, R43, R10 ;  /* 0x0000000a2b7d7220 */ /* 0x004fe20000410000 */
[----:B0-----:R-:W-:Y:S01]  /*ee30*/  FMUL.FTZ R3, R32, R8 ;  /* 0x0000000820037220 */ /* 0x001fe20000410000 */
        /* <DEDUP_REMOVED lines=94> */
.L_x_4814:
        /* <DEDUP_REMOVED lines=40> */
[C---:B------:R-:W-:Y:S02]  /*f6a0*/  LOP3.LUT R21, R38.reuse, 0x380, RZ, 0xc0, !PT ;  /* 0x0000038026157812 */ /* 0x040fe400078ec0ff */
[C---:B------:R-:W-:Y:S02]  /*f6b0*/  IADD3 R75, P2, R38.reuse, 0x20, RZ ;  /* 0x00000020264b7810 */ /* 0x040fe40007f5e0ff */
[----:B------:R-:W-:-:S02]  /*f6c0*/  IADD3 R95, P1, R38, 0x40, RZ ;  /* 0x00000040265f7810 */ /* 0x000fc40007f3e0ff */
[C---:B------:R-:W-:Y:S01]  /*f6d0*/  IADD3 R133, P6, R38.reuse, 0x60, RZ ;  /* 0x0000006026857810 */ /* 0x040fe20007fde0ff */
[--C-:B------:R-:W-:Y:S01]  /*f6e0*/  IMAD.X R9, RZ, RZ, R39.reuse, P2 ;  /* 0x000000ffff097224 */ /* 0x100fe200010e0627 */
[C---:B------:R-:W-:Y:S01]  /*f6f0*/  IADD3 R135, P5, R38.reuse, 0x4000, RZ ;  /* 0x0000400026877810 */ /* 0x040fe20007fbe0ff */
[--C-:B------:R-:W-:Y:S01]  /*f700*/  IMAD.X R11, RZ, RZ, R39.reuse, P1 ;  /* 0x000000ffff0b7224 */ /* 0x100fe200008e0627 */
[----:B------:R-:W-:Y:S01]  /*f710*/  SHF.R.U64 R21, R21, 0x3, RZ ;  /* 0x0000000315157819 */ /* 0x000fe200000012ff */
        /* <DEDUP_REMOVED lines=12> */
[----:B------:R-:W-:-:S02]  /*f7e0*/  IADD3 R145, P1, R38, 0x8020, RZ ;  /* 0x0000802026917810 */ /* 0x000fc40007f3e0ff */
[C---:B------:R-:W-:Y:S02]  /*f7f0*/  IADD3 R147, P6, R38.reuse, 0x8040, RZ ;  /* 0x0000804026937810 */ /* 0x040fe40007fde0ff */
[----:B------:R-:W-:Y:S01]  /*f800*/  IADD3 R149, P5, R38, 0x8060, RZ ;  /* 0x0000806026957810 */ /* 0x000fe20007fbe0ff */
[--C-:B------:R-:W-:Y:S01]  /*f810*/  IMAD.X R33, RZ, RZ, R39.reuse, P1 ;  /* 0x000000ffff217224 */ /* 0x100fe200008e0627 */
[----:B------:R-:W-:Y:S01]  /*f820*/  LOP3.LUT R38, R21, R38, RZ, 0x3c, !PT ;  /* 0x0000002615267212 */ /* 0x000fe200078e3cff */
[--C-:B------:R-:W-:Y:S01]  /*f830*/  IMAD.X R35, RZ, RZ, R39.reuse, P6 ;  /* 0x000000ffff237224 */ /* 0x100fe200030e0627 */
[----:B------:R-:W-:Y:S01]  /*f840*/  LOP3.LUT R12, R133, 0x380, RZ, 0xc0, !PT ;  /* 0x00000380850c7812 */ /* 0x000fe200078ec0ff */
[----:B------:R-:W-:Y:S01]  /*f850*/  IMAD.X R21, RZ, RZ, R39, P5 ;  /* 0x000000ffff157224 */ /* 0x000fe200028e0627 */
[----:B------:R-:W-:Y:S02]  /*f860*/  LOP3.LUT R14, R135, 0x380, RZ, 0xc0, !PT ;  /* 0x00000380870e7812 */ /* 0x000fe400078ec0ff */
[----:B------:R-:W-:-:S02]  /*f870*/  LOP3.LUT R24, R137, 0x380, RZ, 0xc0, !PT ;  /* 0x0000038089187812 */ /* 0x000fc400078ec0ff */
[----:B------:R-:W-:Y:S02]  /*f880*/  LOP3.LUT R26, R139, 0x380, RZ, 0xc0, !PT ;  /* 0x000003808b1a7812 */ /* 0x000fe400078ec0ff */
[----:B------:R-:W-:Y:S02]  /*f890*/  SHF.R.U64 R8, R8, 0x3, RZ ;  /* 0x0000000308087819 */ /* 0x000fe400000012ff */
[----:B------:R-:W-:Y:S02]  /*f8a0*/  SHF.R.U64 R10, R10, 0x3, RZ ;  /* 0x000000030a0a7819 */ /* 0x000fe400000012ff */
[----:B------:R-:W-:Y:S02]  /*f8b0*/  LOP3.LUT R28, R141, 0x380, RZ, 0xc0, !PT ;  /* 0x000003808d1c7812 */ /* 0x000fe400078ec0ff */
[----:B------:R-:W-:Y:S02]  /*f8c0*/  LOP3.LUT R30, R143, 0x380, RZ, 0xc0, !PT ;  /* 0x000003808f1e7812 */ /* 0x000fe400078ec0ff */
[----:B------:R-:W-:-:S02]  /*f8d0*/  SHF.R.U64 R12, R12, 0x3, RZ ;  /* 0x000000030c0c7819 */ /* 0x000fc400000012ff */
[----:B------:R-:W-:Y:S02]  /*f8e0*/  SHF.R.U64 R14, R14, 0x3, RZ ;  /* 0x000000030e0e7819 */ /* 0x000fe400000012ff */
[----:B------:R-:W-:Y:S01]  /*f8f0*/  MOV R132, R38 ;  /* 0x0000002600847202 */ /* 0x000fe20000000f00 */
[----:B------:R-:W-:Y:S01]  /*f900*/  BAR.SYNC.DEFER_BLOCKING 0x1, 0x100 ;  /* 0x0044000000007b1d */ /* 0x000fe20000010000 */
[----:B------:R-:W-:Y:S02]  /*f910*/  SHF.R.U64 R24, R24, 0x3, RZ ;  /* 0x0000000318187819 */ /* 0x000fe400000012ff */
[----:B------:R-:W-:Y:S02]  /*f920*/  SHF.R.U64 R26, R26, 0x3, RZ ;  /* 0x000000031a1a7819 */ /* 0x000fe400000012ff */
[----:B------:R-:W-:Y:S02]  /*f930*/  LOP3.LUT R38, R149, 0x380, RZ, 0xc0, !PT ;  /* 0x0000038095267812 */ /* 0x000fe400078ec0ff */
[----:B------:R-:W-:-:S02]  /*f940*/  LOP3.LUT R8, R8, R75, RZ, 0x3c, !PT ;  /* 0x0000004b08087212 */ /* 0x000fc400078e3cff */
[----:B------:R-:W-:Y:S02]  /*f950*/  LOP3.LUT R10, R10, R95, RZ, 0x3c, !PT ;  /* 0x0000005f0a0a7212 */ /* 0x000fe400078e3cff */
[----:B------:R-:W-:Y:S02]  /*f960*/  SHF.R.U64 R28, R28, 0x3, RZ ;  /* 0x000000031c1c7819 */ /* 0x000fe400000012ff */
[----:B------:R-:W-:Y:S02]  /*f970*/  SHF.R.U64 R30, R30, 0x3, RZ ;  /* 0x000000031e1e7819 */ /* 0x000fe400000012ff */
[----:B------:R-:W-:Y:S02]  /*f980*/  LOP3.LUT R32, R145, 0x380, RZ, 0xc0, !PT ;  /* 0x0000038091207812 */ /* 0x000fe400078ec0ff */
[----:B------:R-:W-:Y:S02]  /*f990*/  LOP3.LUT R12, R12, R133, RZ, 0x3c, !PT ;  /* 0x000000850c0c7212 */ /* 0x000fe400078e3cff */
[----:B------:R-:W-:-:S02]  /*f9a0*/  LOP3.LUT R14, R14, R135, RZ, 0x3c, !PT ;  /* 0x000000870e0e7212 */ /* 0x000fc400078e3cff */
[----:B------:R-:W-:Y:S02]  /*f9b0*/  LOP3.LUT R34, R147, 0x380, RZ, 0xc0, !PT ;  /* 0x0000038093227812 */ /* 0x000fe400078ec0ff */
[----:B------:R-:W-:Y:S01]  /*f9c0*/  LOP3.LUT R24, R24, R137, RZ, 0x3c, !PT ;  /* 0x0000008918187212 */ /* 0x000fe200078e3cff */
[----:B------:R0:W-:Y:S01]  /*f9d0*/  STSM.16.M88.4 [R132], R4 ;  /* 0x0000000484007844 */ /* 0x0001e20000000200 */
[----:B------:R-:W-:Y:S02]  /*f9e0*/  LOP3.LUT R26, R26, R139, RZ, 0x3c, !PT ;  /* 0x0000008b1a1a7212 */ /* 0x000fe400078e3cff */
[----:B------:R-:W-:Y:S02]  /*f9f0*/  SHF.R.U64 R38, R38, 0x3, RZ ;  /* 0x0000000326267819 */ /* 0x000fe400000012ff */
[----:B------:R-:W-:Y:S02]  /*fa00*/  LOP3.LUT R28, R28, R141, RZ, 0x3c, !PT ;  /* 0x0000008d1c1c7212 */ /* 0x000fe400078e3cff */
[----:B------:R-:W-:-:S02]  /*fa10*/  LOP3.LUT R30, R30, R143, RZ, 0x3c, !PT ;  /* 0x0000008f1e1e7212 */ /* 0x000fc400078e3cff */
[----:B------:R-:W-:Y:S02]  /*fa20*/  MOV R130, R8 ;  /* 0x0000000800827202 */ /* 0x000fe40000000f00 */
[----:B------:R-:W-:Y:S02]  /*fa30*/  MOV R129, R10 ;  /* 0x0000000a00817202 */ /* 0x000fe40000000f00 */
[----:B------:R-:W-:Y:S02]  /*fa40*/  SHF.R.U64 R32, R32, 0x3, RZ ;  /* 0x0000000320207819 */ /* 0x000fe400000012ff */
[----:B------:R-:W-:Y:S02]  /*fa50*/  F2FP.BF16.F32.PACK_AB R8, R41, R40 ;  /* 0x000000282908723e */ /* 0x000fe400000010ff */
[----:B0-----:R-:W-:Y:S02]  /*fa60*/  F2FP.BF16.F32.PACK_AB R4, R120, R3 ;  /* 0x000000037804723e */ /* 0x001fe400000010ff */
[----:B------:R-:W-:-:S02]  /*fa70*/  F2FP.BF16.F32.PACK_AB R5, R127, R124 ;  /* 0x0000007c7f05723e */ /* 0x000fc400000010ff */
[----:B------:R-:W-:Y:S02]  /*fa80*/  F2FP.BF16.F32.PACK_AB R6, R37, R36 ;  /* 0x000000242506723e */ /* 0x000fe400000010ff */
[----:B------:R-:W-:Y:S02]  /*fa90*/  F2FP.BF16.F32.PACK_AB R7, R128, R123 ;  /* 0x0000007b8007723e */ /* 0x000fe400000010ff */
[----:B------:R-:W-:Y:S02]  /*faa0*/  F2FP.BF16.F32.PACK_AB R9, R125, R122 ;  /* 0x0000007a7d09723e */ /* 0x000fe400000010ff */
[----:B------:R-:W-:Y:S01]  /*fab0*/  F2FP.BF16.F32.PACK_AB R10, R45, R44 ;  /* 0x0000002c2d0a723e */ /* 0x000fe200000010ff */
[----:B------:R0:W-:Y:S01]  /*fac0*/  STSM.16.M88.4 [R130], R4 ;  /* 0x0000000482007844 */ /* 0x0001e20000000200 */
[----:B------:R-:W-:Y:S02]  /*fad0*/  F2FP.BF16.F32.PACK_AB R11, R126, R121 ;  /* 0x000000797e0b723e */ /* 0x000fe400000010ff */
[----:B------:R-:W-:-:S02]  /*fae0*/  SHF.R.U64 R34, R34, 0x3, RZ ;  /* 0x0000000322227819 */ /* 0x000fc400000012ff */
[----:B------:R-:W-:Y:S01]  /*faf0*/  MOV R95, R12 ;  /* 0x0000000c005f7202 */ /* 0x000fe20000000f00 */
[----:B------:R1:W-:Y:S01]  /*fb00*/  STSM.16.M88.4 [R129], R8 ;  /* 0x0000000881007844 */ /* 0x0003e20000000200 */
[----:B------:R-:W-:Y:S02]  /*fb10*/  MOV R94, R14 ;  /* 0x0000000e005e7202 */ /* 0x000fe40000000f00 */
[----:B------:R-:W-:Y:S02]  /*fb20*/  LOP3.LUT R20, R38, R149, RZ, 0x3c, !PT ;  /* 0x0000009526147212 */ /* 0x000fe400078e3cff */
[----:B------:R-:W-:Y:S02]  /*fb30*/  MOV R75, R24 ;  /* 0x00000018004b7202 */ /* 0x000fe40000000f00 */
[----:B------:R-:W-:Y:S02]  /*fb40*/  MOV R74, R26 ;  /* 0x0000001a004a7202 */ /* 0x000fe40000000f00 */
[----:B------:R-:W-:-:S02]  /*fb50*/  F2FP.BF16.F32.PACK_AB R12, R49, R48 ;  /* 0x00000030310c723e */ /* 0x000fc400000010ff */
[----:B------:R-:W-:Y:S02]  /*fb60*/  F2FP.BF16.F32.PACK_AB R13, R51, R50 ;  /* 0x00000032330d723e */ /* 0x000fe400000010ff */
[----:B------:R-:W-:Y:S02]  /*fb70*/  F2FP.BF16.F32.PACK_AB R14, R53, R52 ;  /* 0x00000034350e723e */ /* 0x000fe400000010ff */
[----:B------:R-:W-:Y:S02]  /*fb80*/  F2FP.BF16.F32.PACK_AB R15, R55, R54 ;  /* 0x00000036370f723e */ /* 0x000fe400000010ff */
[----:B------:R-:W-:Y:S02]  /*fb90*/  MOV R39, R28 ;  /* 0x0000001c00277202 */ /* 0x000fe40000000f00 */
[----:B------:R-:W-:Y:S01]  /*fba0*/  MOV R38, R30 ;  /* 0x0000001e00267202 */ /* 0x000fe20000000f00 */
[----:B------:R-:W-:Y:S01]  /*fbb0*/  STSM.16.M88.4 [R95], R12 ;  /* 0x0000000c5f007844 */ /* 0x000fe20000000200 */
[----:B------:R-:W-:-:S02]  /*fbc0*/  F2FP.BF16.F32.PACK_AB R24, R57, R56 ;  /* 0x000000383918723e */ /* 0x000fc400000010ff */
[----:B------:R-:W-:Y:S02]  /*fbd0*/  F2FP.BF16.F32.PACK_AB R25, R59, R58 ;  /* 0x0000003a3b19723e */ /* 0x000fe400000010ff */
[----:B------:R-:W-:Y:S02]  /*fbe0*/  F2FP.BF16.F32.PACK_AB R26, R61, R60 ;  /* 0x0000003c3d1a723e */ /* 0x000fe400000010ff */
[----:B------:R-:W-:Y:S01]  /*fbf0*/  F2FP.BF16.F32.PACK_AB R27, R63, R62 ;  /* 0x0000003e3f1b723e */ /* 0x000fe200000010ff */
[----:B------:R-:W2:Y:S01]  /*fc00*/  LDC R60, c[0x0][0xbe8] ;  /* 0x0002fa00ff3c7b82 */ /* 0x000ea20000000800 */
[----:B------:R-:W-:Y:S02]  /*fc10*/  LOP3.LUT R32, R32, R145, RZ, 0x3c, !PT ;  /* 0x0000009120207212 */ /* 0x000fe400078e3cff */
[----:B------:R-:W-:Y:S01]  /*fc20*/  F2FP.BF16.F32.PACK_AB R28, R65, R64 ;  /* 0x00000040411c723e */ /* 0x000fe200000010ff */
[----:B------:R-:W-:Y:S01]  /*fc30*/  STSM.16.M88.4 [R94], R24 ;  /* 0x000000185e007844 */ /* 0x000fe20000000200 */
[----:B------:R-:W-:-:S02]  /*fc40*/  F2FP.BF16.F32.PACK_AB R29, R67, R66 ;  /* 0x00000042431d723e */ /* 0x000fc400000010ff */
[----:B------:R-:W-:Y:S02]  /*fc50*/  F2FP.BF16.F32.PACK_AB R30, R69, R68 ;  /* 0x00000044451e723e */ /* 0x000fe400000010ff */
[----:B------:R-:W-:Y:S02]  /*fc60*/  F2FP.BF16.F32.PACK_AB R31, R71, R70 ;  /* 0x00000046471f723e */ /* 0x000fe400000010ff */
[----:B------:R-:W-:Y:S02]  /*fc70*/  LOP3.LUT R34, R34, R147, RZ, 0x3c, !PT ;  /* 0x0000009322227212 */ /* 0x000fe400078e3cff */
[----:B0-----:R-:W-:Y:S01]  /*fc80*/  F2FP.BF16.F32.PACK_AB R4, R73, R72 ;  /* 0x000000484904723e */ /* 0x001fe200000010ff */
[----:B------:R-:W-:Y:S01]  /*fc90*/  STSM.16.M88.4 [R75], R28 ;  /* 0x0000001c4b007844 */ /* 0x000fe20000000200 */
[----:B------:R-:W-:Y:S02]  /*fca0*/  F2FP.BF16.F32.PACK_AB R5, R47, R42 ;  /* 0x0000002a2f05723e */ /* 0x000fe400000010ff */
[----:B------:R-:W-:-:S02]  /*fcb0*/  F2FP.BF16.F32.PACK_AB R6, R77, R76 ;  /* 0x0000004c4d06723e */ /* 0x000fc400000010ff */
[----:B------:R-:W-:Y:S02]  /*fcc0*/  F2FP.BF16.F32.PACK_AB R7, R79, R78 ;  /* 0x0000004e4f07723e */ /* 0x000fe400000010ff */
[----:B-1----:R-:W-:Y:S02]  /*fcd0*/  F2FP.BF16.F32.PACK_AB R8, R81, R80 ;  /* 0x000000505108723e */ /* 0x002fe400000010ff */
[----:B------:R-:W-:Y:S01]  /*fce0*/  F2FP.BF16.F32.PACK_AB R9, R83, R82 ;  /* 0x000000525309723e */ /* 0x000fe200000010ff */
[----:B------:R0:W-:Y:S01]  /*fcf0*/  STSM.16.M88.4 [R74], R4 ;  /* 0x000000044a007844 */ /* 0x0001e20000000200 */
[----:B------:R-:W-:Y:S02]  /*fd00*/  F2FP.BF16.F32.PACK_AB R10, R85, R84 ;  /* 0x00000054550a723e */ /* 0x000fe400000010ff */
[----:B------:R-:W-:Y:S02]  /*fd10*/  F2FP.BF16.F32.PACK_AB R11, R87, R86 ;  /* 0x00000056570b723e */ /* 0x000fe400000010ff */
[----:B------:R-:W-:-:S02]  /*fd20*/  MOV R32, R32 ;  /* 0x0000002000207202 */ /* 0x000fc40000000f00 */
[----:B------:R-:W-:Y:S01]  /*fd30*/  MOV R34, R34 ;  /* 0x0000002200227202 */ /* 0x000fe20000000f00 */
[----:B------:R1:W-:Y:S01]  /*fd40*/  STSM.16.M88.4 [R39], R8 ;  /* 0x0000000827007844 */ /* 0x0003e20000000200 */
[----:B------:R-:W-:Y:S02]  /*fd50*/  MOV R20, R20 ;  /* 0x0000001400147202 */ /* 0x000fe40000000f00 */
[----:B------:R-:W-:Y:S01]  /*fd60*/  R2UR UR4, R197 ;  /* 0x00000000c50472ca */ /* 0x000fe200000e0000 */
[----:B------:R3:W-:Y:S01]  /*fd70*/  STSM.16.M88.4 [R38], R88 ;  /* 0x0000005826007844 */ /* 0x0007e20000000200 */
[----:B------:R-:W-:-:S03]  /*fd80*/  PLOP3.LUT P0, PT, PT, PT, UP0, 0x80, 0x0 ;  /* 0x000000000000781c */ /* 0x000fc60003f0f008 */
[----:B------:R3:W-:Y:S04]  /*fd90*/  STSM.16.M88.4 [R32], R96 ;  /* 0x0000006020007844 */ /* 0x0007e80000000200 */
[----:B------:R3:W-:Y:S04]  /*fda0*/  STSM.16.M88.4 [R34], R104 ;  /* 0x0000006822007844 */ /* 0x0007e80000000200 */
[----:B------:R3:W-:Y:S01]  /*fdb0*/  STSM.16.M88.4 [R20], R112 ;  /* 0x0000007014007844 */ /* 0x0007e20000000200 */
[----:B------:R-:W-:-:S06]  /*fdc0*/  UIMAD.WIDE UR8, UR4, 0x4, UR8 ;  /* 0x00000004040878a5 */ /* 0x000fcc000f8e0208 */
[----:B0-----:R-:W-:Y:S02]  /*fdd0*/  IMAD.U32 R4, RZ, RZ, UR8 ;  /* 0x00000008ff047e24 */ /* 0x001fe4000f8e00ff */
[----:B------:R-:W-:Y:S01]  /*fde0*/  IMAD.U32 R5, RZ, RZ, UR9 ;  /* 0x00000009ff057e24 */ /* 0x000fe2000f8e00ff */
[----:B------:R-:W-:Y:S01]  /*fdf0*/  BAR.SYNC.DEFER_BLOCKING 0x1, 0x100 ;  /* 0x0044000000007b1d */ /* 0x000fe20000010000 */
[----:B--2---:R-:W-:-:S05]  /*fe00*/  ISETP.NE.AND P1, PT, R60, 0x1, PT ;  /* 0x000000013c00780c */ /* 0x004fca0003f25270 */
[----:B------:R-:W-:Y:S01]  /*fe10*/  ULDC.64 UR8, c[0x0][0xc08] ;  /* 0x0003020000087ab9 */ /* 0x000fe20000000a00 */
[----:B------:R-:W2:Y:S01]  /*fe20*/  @P0 LDG.E R3, desc[UR12][R4.64] ;  /* 0x0000000c04030981 */ /* 0x000ea2000c1e1900 */
[----:B------:R-:W-:-:S06]  /*fe30*/  UISETP.NE.U32.AND UP1, UPT, UR8, URZ, UPT ;  /* 0x0000003f0800728c */ /* 0x000fcc000bf25070 */
[----:B------:R-:W0:Y:S01]  /*fe40*/  @P1 LDC R6, c[0x0][0xbec] ;  /* 0x0002fb00ff061b82 */ /* 0x000e220000000800 */
[----:B------:R-:W-:Y:S01]  /*fe50*/  ULDC UR10, c[0x0][0xa88] ;  /* 0x0002a200000a7ab9 */ /* 0x000fe20000000800 */
[----:B------:R-:W-:-:S06]  /*fe60*/  UISETP.NE.AND.EX UP1, UPT, UR9, URZ, UPT, UP1 ;  /* 0x0000003f0900728c */ /* 0x000fcc000bf25310 */
[----:B-1----:R-:W1:Y:S01]  /*fe70*/  @P1 LDC R8, c[0x0][0xbf0] ;  /* 0x0002fc00ff081b82 */ /* 0x002e620000000800 */
[----:B------:R-:W-:-:S04]  /*fe80*/  PLOP3.LUT P2, PT, PT, PT, UP1, 0x80, 0x0 ;  /* 0x000000000000781c */ /* 0x000fc80003f4f018 */
[----:B------:R-:W-:Y:S02]  /*fe90*/  @UP1 ULDC.64 UR8, c[0x0][0xc08] ;  /* 0x0003020000081ab9 */ /* 0x000fe40000000a00 */
[----:B------:R-:W-:-:S03]  /*fea0*/  @UP1 UIMAD.WIDE UR8, UR4, 0x4, UR8 ;  /* 0x00000004040818a5 */ /* 0x000fc6000f8e0208 */
[----:B------:R-:W-:-:S03]  /*feb0*/  UMOV UR4, URZ ;  /* 0x0000003f00047c82 */ /* 0x000fc60008000000 */
[----:B------:R-:W-:Y:S02]  /*fec0*/  IMAD.U32 R10, RZ, RZ, UR8 ;  /* 0x00000008ff0a7e24 */ /* 0x000fe4000f8e00ff */
[----:B------:R-:W-:Y:S01]  /*fed0*/  IMAD.U32 R11, RZ, RZ, UR9 ;  /* 0x00000009ff0b7e24 */ /* 0x000fe2000f8e00ff */
[----:B--2---:R-:W-:Y:S01]  /*fee0*/  @P0 R2UR UR4, R3 ;  /* 0x00000000030402ca */ /* 0x004fe200000e0000 */
[----:B------:R-:W-:-:S06]  /*fef0*/  IMAD.U32 R3, RZ, RZ, UR10 ;  /* 0x0000000aff037e24 */ /* 0x000fcc000f8e00ff */
[----:B------:R3:W5:Y:S01]  /*ff00*/  @P2 LDG.E R3, desc[UR12][R10.64] ;  /* 0x0000000c0a032981 */ /* 0x000762000c1e1900 */
[----:B01----:R-:W-:Y:S07]  /*ff10*/  @P2 BRA `(.L_x_4887) ;  /* 0x0000000000142947 */ /* 0x003fee0003800000 */
[----:B------:R-:W-:Y:S05]  /*ff20*/  @!P0 BRA `(.L_x_4887) ;  /* 0x0000000000108947 */ /* 0x000fea0003800000 */
[----:B------:R-:W-:Y:S02]  /*ff30*/  ULDC.64 UR8, c[0x0][0x208] ;  /* 0x0000820000087ab9 */ /* 0x000fe40000000a00 */
[----:B---3--:R-:W2:Y:S04]  /*ff40*/  LDG.E R10, desc[UR8][R4.64] ;  /* 0x00000008040a7981 */ /* 0x008ea8000c1e1900 */
[----:B-----5:R-:W2:Y:S02]  /*ff50*/  LDG.E R3, desc[UR8][R4.64+0x4] ;  /* 0x0000040804037981 */ /* 0x020ea4000c1e1900 */
[----:B--2---:R-:W-:-:S07]  /*ff60*/  IMAD.IADD R3, R3, 0x1, -R10 ;  /* 0x0000000103037824 */ /* 0x004fce00078e0a0a */
.L_x_4887:
[----:B------:R-:W-:Y:S01]  /*ff70*/  R2UR UR19, R195 ;  /* 0x00000000c31372ca */ /* 0x000fe200000e0000 */
[----:B------:R-:W-:Y:S01]  /*ff80*/  USHF.R.S32.HI UR9, URZ, 0x1f, UR4 ;  /* 0x0000001f3f097899 */ /* 0x000fe20008011404 */
[----:B------:R-:W-:Y:S01]  /*ff90*/  R2UR UR13, R197 ;  /* 0x00000000c50d72ca */ /* 0x000fe200000e0000 */
[----:B------:R-:W-:Y:S01]  /*ffa0*/  ULDC.64 UR14, c[0x0][0xb90] ;  /* 0x0002e400000e7ab9 */ /* 0x000fe20000000a00 */
[----:B------:R-:W-:Y:S01]  /*ffb0*/  UMOV UR8, UR4 ;  /* 0x0000000400087c82 */ /* 0x000fe20008000000 */
[----:B------:R-:W-:Y:S01]  /*ffc0*/  VIADD R9, R19, UR60 ;  /* 0x0000003c13097c36 */ /* 0x000fe20008000000 */
[----:B------:R-:W-:Y:S01]  /*ffd0*/  ULDC.64 UR20, c[0x0][0x208] ;  /* 0x0000820000147ab9 */ /* 0x000fe20000000a00 */
[----:B------:R-:W-:Y:S02]  /*ffe0*/  VIADD R26, R201, UR60 ;  /* 0x0000003cc91a7c36 */ /* 0x000fe40008000000 */
[----:B------:R-:W-:-:S04]  /*fff0*/  @P1 IMAD.HI.U32 R5, R9, R6, RZ ;  /* 0x0000000609051227 */ /* 0x000fc800078e00ff */
[----:B------:R-:W-:Y:S01]  /*10000*/  USHF.R.S32.HI UR16, URZ, 0x1f, UR19 ;  /* 0x0000001f3f107899 */ /* 0x000fe20008011413 */
[----:B------:R-:W-:Y:S01]  /*10010*/  IMAD.MOV.U32 R4, RZ, RZ, R9 ;  /* 0x000000ffff047224 */ /* 0x000fe200078e0009 */
[----:B------:R-:W-:Y:S01]  /*10020*/  UIMAD.WIDE.U32 UR10, UR19, UR14, UR8 ;  /* 0x0000000e130a72a5 */ /* 0x000fe2000f8e0008 */
[----:B------:R-:W-:Y:S01]  /*10030*/  @P1 SHF.R.U32.HI R4, RZ, R8, R5 ;  /* 0x00000008ff041219 */ /* 0x000fe20000011605 */
[----:B------:R-:W-:Y:S01]  /*10040*/  USHF.R.S32.HI UR8, URZ, 0x1f, UR13 ;  /* 0x0000001f3f087899 */ /* 0x000fe2000801140d */
[----:B------:R-:W-:Y:S01]  /*10050*/  IMAD R5, R196, 0x40, R22 ;  /* 0x00000040c4057824 */ /* 0x000fe200078e0216 */
[----:B------:R-:W-:Y:S01]  /*10060*/  UIMAD UR12, UR16, UR14, URZ ;  /* 0x0000000e100c72a4 */ /* 0x000fe2000f8e023f */
[----:B-----5:R-:W-:Y:S01]  /*10070*/  IMAD R63, R3, R60, RZ ;  /* 0x0000003c033f7224 */ /* 0x020fe200078e02ff */
[----:B------:R-:W-:Y:S01]  /*10080*/  USEL UR18, UR8, URZ, !UP0 ;  /* 0x0000003f08127287 */ /* 0x000fe2000c000000 */
[----:B------:R-:W-:Y:S01]  /*10090*/  IMAD.MOV R7, RZ, RZ, -R4 ;  /* 0x000000ffff077224 */ /* 0x000fe200078e0a04 */
[----:B------:R-:W-:Y:S01]  /*100a0*/  UIMAD UR12, UR19, UR15, UR12 ;  /* 0x0000000f130c72a4 */ /* 0x000fe2000f8e020c */
[----:B------:R-:W-:Y:S01]  /*100b0*/  IMAD.WIDE R16, R5, 0x2, R16 ;  /* 0x0000000205107825 */ /* 0x000fe200078e0210 */
[----:B------:R-:W-:Y:S01]  /*100c0*/  USEL UR17, UR13, URZ, !UP0 ;  /* 0x0000003f0d117287 */ /* 0x000fe2000c000000 */
[----:B------:R-:W-:Y:S01]  /*100d0*/  SHF.R.S32.HI R5, RZ, 0x1f, R4 ;  /* 0x0000001fff057819 */ /* 0x000fe20000011404 */
[----:B------:R-:W-:Y:S01]  /*100e0*/  ULDC.64 UR14, c[0x0][0xb98] ;  /* 0x0002e600000e7ab9 */ /* 0x000fe20000000a00 */
[----:B------:R-:W-:Y:S01]  /*100f0*/  UIADD3 UR11, UR11, UR12, URZ ;  /* 0x0000000c0b0b7290 */ /* 0x000fe2000fffe03f */
[----:B------:R-:W-:Y:S01]  /*10100*/  IMAD R7, R60, R7, R9 ;  /* 0x000000073c077224 */ /* 0x000fe200078e0209 */
[----:B------:R-:W-:Y:S01]  /*10110*/  UIMAD UR8, UR18, UR14, URZ ;  /* 0x0000000e120872a4 */ /* 0x000fe2000f8e023f */
[C---:B------:R-:W-:Y:S01]  /*10120*/  IADD3 R13, P2, R16.reuse, 0x1000, RZ ;  /* 0x00001000100d7810 */ /* 0x040fe20007f5e0ff */
[----:B------:R-:W-:Y:S01]  /*10130*/  UIMAD.WIDE.U32 UR10, UR17, UR14, UR10 ;  /* 0x0000000e110a72a5 */ /* 0x000fe2000f8e000a */
[----:B------:R-:W-:Y:S01]  /*10140*/  IADD3 R33, P3, R16, 0x6000, RZ ;  /* 0x0000600010217810 */ /* 0x000fe20007f7e0ff */
[----:B------:R-:W-:Y:S01]  /*10150*/  UIMAD UR8, UR17, UR15, UR8 ;  /* 0x0000000f110872a4 */ /* 0x000fe2000f8e0208 */
[----:B------:R-:W-:Y:S01]  /*10160*/  SHF.R.S32.HI R6, RZ, 0x1f, R7 ;  /* 0x0000001fff067819 */ /* 0x000fe20000011407 */
[----:B------:R-:W-:Y:S01]  /*10170*/  ULDC.64 UR12, c[0x0][0xaa0] ;  /* 0x0002a800000c7ab9 */ /* 0x000fe20000000a00 */
[----:B------:R-:W-:-:S02]  /*10180*/  LOP3.LUT R12, R13, 0x380, RZ, 0xc0, !PT ;  /* 0x000003800d0c7812 */ /* 0x000fc400078ec0ff */
[----:B------:R-:W-:Y:S01]  /*10190*/  IADD3 R4, P0, R4, UR10, RZ ;  /* 0x0000000a04047c10 */ /* 0x000fe2000ff1e0ff */
[----:B------:R-:W-:Y:S01]  /*101a0*/  IMAD.U32 R8, RZ, RZ, UR8 ;  /* 0x00000008ff087e24 */ /* 0x000fe2000f8e00ff */
[----:B------:R-:W-:Y:S02]  /*101b0*/  SHF.R.U64 R12, R12, 0x3, RZ ;  /* 0x000000030c0c7819 */ /* 0x000fe400000012ff */
[----:B---3--:R-:W-:Y:S02]  /*101c0*/  LOP3.LUT R32, R33, 0x380, RZ, 0xc0, !PT ;  /* 0x0000038021207812 */ /* 0x008fe400078ec0ff */
[----:B------:R-:W-:Y:S01]  /*101d0*/  IADD3.X R5, R5, UR11, R8, P0, !PT ;  /* 0x0000000b05057c10 */ /* 0x000fe200087fe408 */
[----:B------:R-:W-:Y:S01]  /*101e0*/  ULDC.64 UR10, c[0x0][0xb88] ;  /* 0x0002e200000a7ab9 */ /* 0x000fe20000000a00 */
[----:B------:R-:W-:Y:S01]  /*101f0*/  LOP3.LUT R12, R12, R13, RZ, 0x3c, !PT ;  /* 0x0000000d0c0c7212 */ /* 0x000fe200078e3cff */
[----:B------:R-:W-:Y:S01]  /*10200*/  IMAD R6, R6, UR10, RZ ;  /* 0x0000000a06067c24 */ /* 0x000fe2000f8e02ff */
[----:B------:R-:W-:Y:S01]  /*10210*/  SHF.R.U64 R32, R32, 0x3, RZ ;  /* 0x0000000320207819 */ /* 0x000fe200000012ff */
[----:B------:R-:W-:Y:S01]  /*10220*/  IMAD.WIDE.U32 R4, R7, UR10, R4 ;  /* 0x0000000a07047c25 */ /* 0x000fe2000f8e0004 */
[----:B------:R-:W-:-:S02]  /*10230*/  IADD3 R9, P6, R16, 0x2000, RZ ;  /* 0x0000200010097810 */ /* 0x000fc40007fde0ff */
[----:B------:R-:W-:Y:S01]  /*10240*/  LOP3.LUT R32, R32, R33, RZ, 0x3c, !PT ;  /* 0x0000002120207212 */ /* 0x000fe200078e3cff */
[----:B------:R-:W-:Y:S01]  /*10250*/  IMAD R11, R7, UR11, R6 ;  /* 0x0000000b070b7c24 */ /* 0x000fe2000f8e0206 */
[----:B------:R-:W-:Y:S01]  /*10260*/  ULDC.64 UR10, c[0x0][0xb50] ;  /* 0x0002d400000a7ab9 */ /* 0x000fe20000000a00 */
[----:B------:R-:W-:Y:S01]  /*10270*/  IMAD.X R13, RZ, RZ, R17, P2 ;  /* 0x000000ffff0d7224 */ /* 0x000fe200010e0611 */
[----:B------:R-:W-:Y:S01]  /*10280*/  IADD3 R25, P2, R16, 0x7000, RZ ;  /* 0x0000700010197810 */ /* 0x000fe20007f5e0ff */
[----:B------:R-:W-:Y:S01]  /*10290*/  IMAD.IADD R5, R5, 0x1, R11 ;  /* 0x0000000105057824 */ /* 0x000fe200078e020b */
[----:B------:R-:W-:Y:S01]  /*102a0*/  LEA R11, P0, R4, UR10, 0x2 ;  /* 0x0000000a040b7c11 */ /* 0x000fe2000f8010ff */
[----:B------:R-:W-:Y:S01]  /*102b0*/  IMAD.X R33, RZ, RZ, R17, P3 ;  /* 0x000000ffff217224 */ /* 0x000fe200018e0611 */
[----:B------:R-:W-:Y:S01]  /*102c0*/  LOP3.LUT R24, R25, 0x380, RZ, 0xc0, !PT ;  /* 0x0000038019187812 */ /* 0x000fe200078ec0ff */
[----:B------:R-:W-:Y:S01]  /*102d0*/  VIADD R6, R26, 0x8 ;  /* 0x000000081a067836 */ /* 0x000fe20000000000 */
[----:B------:R-:W-:Y:S01]  /*102e0*/  LEA.HI.X R14, R4, UR11, R5, 0x2, P0 ;  /* 0x0000000b040e7c11 */ /* 0x000fe200080f1405 */
[----:B------:R-:W-:Y:S01]  /*102f0*/  SHFL.IDX PT, R20, R11, RZ, 0x1c1f ;  /* 0x001c1fff0b147589 */ /* 0x000fe200000e0000 */
[----:B------:R-:W-:-:S02]  /*10300*/  IADD3 R41, P0, R16, 0x5000, RZ ;  /* 0x0000500010297810 */ /* 0x000fc40007f1e0ff */
[----:B------:R-:W-:Y:S01]  /*10310*/  SHF.R.U64 R24, R24, 0x3, RZ ;  /* 0x0000000318187819 */ /* 0x000fe200000012ff */
[----:B------:R-:W0:Y:S01]  /*10320*/  SHFL.IDX PT, R21, R14, RZ, 0x1c1f ;  /* 0x001c1fff0e157589 */ /* 0x000e2200000e0000 */
[----:B------:R-:W-:Y:S02]  /*10330*/  LOP3.LUT R40, R41, 0x380, RZ, 0xc0, !PT ;  /* 0x0000038029287812 */ /* 0x000fe400078ec0ff */
[----:B------:R-:W-:Y:S01]  /*10340*/  IADD3 R10, P3, R16, 0xb000, RZ ;  /* 0x0000b000100a7810 */ /* 0x000fe20007f7e0ff */
[----:B------:R-:W-:Y:S01]  /*10350*/  SHFL.IDX PT, R38, R11, 0x1, 0x1c1f ;  /* 0x003c1f000b267f89 */ /* 0x000fe200000e0000 */
[----:B------:R-:W-:Y:S02]  /*10360*/  SHF.R.U64 R40, R40, 0x3, RZ ;  /* 0x0000000328287819 */ /* 0x000fe400000012ff */
[----:B------:R-:W-:Y:S01]  /*10370*/  LOP3.LUT R24, R24, R25, RZ, 0x3c, !PT ;  /* 0x0000001918187212 */ /* 0x000fe200078e3cff */
[--C-:B------:R-:W-:Y:S01]  /*10380*/  IMAD.X R25, RZ, RZ, R17.reuse, P2 ;  /* 0x000000ffff197224 */ /* 0x100fe200010e0611 */
[----:B------:R-:W-:Y:S01]  /*10390*/  LOP3.LUT R40, R40, R41, RZ, 0x3c, !PT ;  /* 0x0000002928287212 */ /* 0x000fe200078e3cff */
[----:B------:R-:W-:Y:S01]  /*103a0*/  IMAD.X R41, RZ, RZ, R17, P0 ;  /* 0x000000ffff297224 */ /* 0x000fe200000e0611 */
[----:B------:R-:W-:Y:S01]  /*103b0*/  LOP3.LUT P0, RZ, R199, 0x3, RZ, 0xc0, !PT ;  /* 0x00000003c7ff7812 */ /* 0x000fe2000780c0ff */
[----:B------:R-:W1:Y:S01]  /*103c0*/  SHFL.IDX PT, R39, R14, 0x1, 0x1c1f ;  /* 0x003c1f000e277f89 */ /* 0x000e6200000e0000 */
[----:B------:R-:W-:-:S02]  /*103d0*/  LOP3.LUT R3, R10, 0x380, RZ, 0xc0, !PT ;  /* 0x000003800a037812 */ /* 0x000fc400078ec0ff */
[C---:B------:R-:W-:Y:S02]  /*103e0*/  IADD3 R45, P4, R16.reuse, 0x4000, RZ ;  /* 0x00004000102d7810 */ /* 0x040fe40007f9e0ff */
[----:B------:R-:W-:Y:S02]  /*103f0*/  LOP3.LUT R8, R9, 0x380, RZ, 0xc0, !PT ;  /* 0x0000038009087812 */ /* 0x000fe400078ec0ff */
[----:B------:R-:W-:Y:S01]  /*10400*/  LOP3.LUT R7, R16, 0x380, RZ, 0xc0, !PT ;  /* 0x0000038010077812 */ /* 0x000fe200078ec0ff */
[----:B------:R-:W-:Y:S01]  /*10410*/  UIMAD UR10, UR9, UR12, URZ ;  /* 0x0000000c090a72a4 */ /* 0x000fe2000f8e023f */
[----:B------:R-:W-:Y:S01]  /*10420*/  ISETP.GE.OR P2, PT, R26, R63, P0 ;  /* 0x0000003f1a00720c */ /* 0x000fe20000746670 */
[----:B------:R-:W-:Y:S01]  /*10430*/  IMAD.X R37, RZ, RZ, R17, P3 ;  /* 0x000000ffff257224 */ /* 0x000fe200018e0611 */
[----:B------:R-:W-:Y:S02]  /*10440*/  SHF.R.U64 R3, R3, 0x3, RZ ;  /* 0x0000000303037819 */ /* 0x000fe400000012ff */
[----:B------:R-:W-:-:S02]  /*10450*/  IADD3 R5, P5, R16, 0x3000, RZ ;  /* 0x0000300010057810 */ /* 0x000fc40007fbe0ff */
[----:B------:R-:W-:Y:S02]  /*10460*/  LOP3.LUT R36, R3, R10, RZ, 0x3c, !PT ;  /* 0x0000000a03247212 */ /* 0x000fe400078e3cff */
[----:B------:R-:W2:Y:S01]  /*10470*/  @P1 LDC R3, c[0x0][0xbec] ;  /* 0x0002fb00ff031b82 */ /* 0x000ea20000000800 */
[----:B------:R-:W-:Y:S02]  /*10480*/  LOP3.LUT R4, R5, 0x380, RZ, 0xc0, !PT ;  /* 0x0000038005047812 */ /* 0x000fe400078ec0ff */
[----:B------:R-:W-:Y:S02]  /*10490*/  LOP3.LUT R44, R45, 0x380, RZ, 0xc0, !PT ;  /* 0x000003802d2c7812 */ /* 0x000fe400078ec0ff */
[----:B0-----:R0:W-:Y:S01]  /*104a0*/  @!P2 ST.E desc[UR20][R20.64], R0 ;  /* 0x000000001400a985 */ /* 0x0011e2000c101914 */
[----:B------:R-:W-:Y:S02]  /*104b0*/  ISETP.GE.OR P0, PT, R6, R63, P0 ;  /* 0x0000003f0600720c */ /* 0x000fe40000706670 */
[----:B------:R-:W-:-:S02]  /*104c0*/  SHF.R.U64 R8, R8, 0x3, RZ ;  /* 0x0000000308087819 */ /* 0x000fc400000012ff */
[----:B------:R-:W-:Y:S02]  /*104d0*/  SHF.R.U64 R4, R4, 0x3, RZ ;  /* 0x0000000304047819 */ /* 0x000fe400000012ff */
[----:B------:R-:W-:Y:S02]  /*104e0*/  SHF.R.U64 R44, R44, 0x3, RZ ;  /* 0x000000032c2c7819 */ /* 0x000fe400000012ff */
[----:B------:R-:W-:Y:S02]  /*104f0*/  SHF.R.U64 R7, R7, 0x3, RZ ;  /* 0x0000000307077819 */ /* 0x000fe400000012ff */
[----:B------:R-:W-:Y:S01]  /*10500*/  LOP3.LUT R8, R8, R9, RZ, 0x3c, !PT ;  /* 0x0000000908087212 */ /* 0x000fe200078e3cff */
[----:B0-----:R-:W0:Y:S01]  /*10510*/  @P1 LDC R21, c[0x0][0xbf0] ;  /* 0x0002fc00ff151b82 */ /* 0x001e220000000800 */
[----:B------:R-:W-:Y:S01]  /*10520*/  LOP3.LUT R4, R4, R5, RZ, 0x3c, !PT ;  /* 0x0000000504047212 */ /* 0x000fe200078e3cff */
[--C-:B------:R-:W-:Y:S01]  /*10530*/  IMAD.X R9, RZ, RZ, R17.reuse, P6 ;  /* 0x000000ffff097224 */ /* 0x100fe200030e0611 */
[----:B------:R-:W-:Y:S01]  /*10540*/  LOP3.LUT R44, R44, R45, RZ, 0x3c, !PT ;  /* 0x0000002d2c2c7212 */ /* 0x000fe200078e3cff */
[--C-:B------:R-:W-:Y:S01]  /*10550*/  IMAD.X R5, RZ, RZ, R17.reuse, P5 ;  /* 0x000000ffff057224 */ /* 0x100fe200028e0611 */
[C---:B------:R-:W-:Y:S01]  /*10560*/  IADD3 R57, P6, R16.reuse, 0x8000, RZ ;  /* 0x0000800010397810 */ /* 0x040fe20007fde0ff */
[--C-:B------:R-:W-:Y:S01]  /*10570*/  IMAD.X R45, RZ, RZ, R17.reuse, P4 ;  /* 0x000000ffff2d7224 */ /* 0x100fe200020e0611 */
[C---:B------:R-:W-:Y:S01]  /*10580*/  IADD3 R53, P5, R16.reuse, 0x9000, RZ ;  /* 0x0000900010357810 */ /* 0x040fe20007fbe0ff */
[----:B------:R-:W-:Y:S01]  /*10590*/  UIMAD.WIDE.U32 UR8, UR4, UR12, URZ ;  /* 0x0000000c040872a5 */ /* 0x000fe2000f8e003f */
[----:B------:R-:W-:Y:S01]  /*105a0*/  IADD3 R49, P4, R16, 0xa000, RZ ;  /* 0x0000a00010317810 */ /* 0x000fe20007f9e0ff */
[----:B------:R-:W-:Y:S01]  /*105b0*/  UIMAD UR10, UR4, UR13, UR10 ;  /* 0x0000000d040a72a4 */ /* 0x000fe2000f8e020a */
[----:B------:R-:W-:Y:S01]  /*105c0*/  LOP3.LUT R16, R7, R16, RZ, 0x3c, !PT ;  /* 0x0000001007107212 */ /* 0x000fe200078e3cff */
[----:B------:R-:W-:Y:S01]  /*105d0*/  IMAD R0, R194, 0x20, R196 ;  /* 0x00000020c2007824 */ /* 0x000fe200078e02c4 */
[----:B------:R-:W-:Y:S01]  /*105e0*/  ULDC.64 UR12, c[0x0][0xae8] ;  /* 0x0002ba00000c7ab9 */ /* 0x000fe20000000a00 */
[----:B------:R-:W-:Y:S01]  /*105f0*/  UIADD3 UR9, UR9, UR10, URZ ;  /* 0x0000000a09097290 */ /* 0x000fe2000fffe03f */
[----:B------:R-:W-:Y:S01]  /*10600*/  LOP3.LUT R56, R57, 0x380, RZ, 0xc0, !PT ;  /* 0x0000038039387812 */ /* 0x000fe200078ec0ff */
[----:B------:R-:W-:Y:S01]  /*10610*/  UIMAD UR4, UR16, UR12, URZ ;  /* 0x0000000c100472a4 */ /* 0x000fe2000f8e023f */
[----:B------:R-:W-:Y:S01]  /*10620*/  LOP3.LUT R52, R53, 0x380, RZ, 0xc0, !PT ;  /* 0x0000038035347812 */ /* 0x000fe200078ec0ff */
[----:B-1----:R1:W-:Y:S01]  /*10630*/  @!P0 ST.E desc[UR20][R38.64], R2 ;  /* 0x0000000226008985 */ /* 0x0023e2000c101914 */
[----:B------:R-:W-:Y:S01]  /*10640*/  LOP3.LUT R48, R49, 0x380, RZ, 0xc0, !PT ;  /* 0x0000038031307812 */ /* 0x000fe200078ec0ff */
[----:B------:R-:W-:Y:S01]  /*10650*/  UIMAD UR4, UR19, UR13, UR4 ;  /* 0x0000000d130472a4 */ /* 0x000fe2000f8e0204 */
[----:B------:R-:W-:Y:S01]  /*10660*/  SHF.R.U64 R56, R56, 0x3, RZ ;  /* 0x0000000338387819 */ /* 0x000fe200000012ff */
[----:B------:R3:W5:Y:S01]  /*10670*/  LD.E.128 R28, desc[UR20][R16.64] ;  /* 0x00000014101c7980 */ /* 0x000762000c101d00 */
[----:B------:R-:W-:Y:S01]  /*10680*/  UIMAD.WIDE.U32 UR8, UR19, UR12, UR8 ;  /* 0x0000000c130872a5 */ /* 0x000fe2000f8e0008 */
[----:B------:R-:W-:Y:S01]  /*10690*/  SHF.R.U64 R52, R52, 0x3, RZ ;  /* 0x0000000334347819 */ /* 0x000fe200000012ff */
[----:B------:R-:W-:Y:S01]  /*106a0*/  ULDC.64 UR10, c[0x0][0xaf0] ;  /* 0x0002bc00000a7ab9 */ /* 0x000fe20000000a00 */
[----:B------:R-:W-:Y:S01]  /*106b0*/  SHF.R.U64 R48, R48, 0x3, RZ ;  /* 0x0000000330307819 */ /* 0x000fe200000012ff */
[----:B------:R-:W-:Y:S01]  /*106c0*/  UIADD3 UR9, UR9, UR4, URZ ;  /* 0x0000000409097290 */ /* 0x000fe2000fffe03f */
[----:B------:R-:W-:Y:S01]  /*106d0*/  LOP3.LUT R56, R56, R57, RZ, 0x3c, !PT ;  /* 0x0000003938387212 */ /* 0x000fe200078e3cff */
[----:B------:R-:W5:Y:S01]  /*106e0*/  LD.E.128 R12, desc[UR20][R12.64] ;  /* 0x000000140c0c7980 */ /* 0x000f62000c101d00 */
[----:B------:R-:W-:Y:S01]  /*106f0*/  LOP3.LUT R52, R52, R53, RZ, 0x3c, !PT ;  /* 0x0000003534347212 */ /* 0x000fe200078e3cff */
[----:B---3--:R-:W-:Y:S01]  /*10700*/  VIADD R16, R0, UR60 ;  /* 0x0000003c00107c36 */ /* 0x008fe20008000000 */
[----:B------:R-:W-:Y:S01]  /*10710*/  LOP3.LUT R48, R48, R49, RZ, 0x3c, !PT ;  /* 0x0000003130307212 */ /* 0x000fe200078e3cff */
[----:B------:R-:W-:Y:S01]  /*10720*/  UIMAD UR4, UR18, UR10, URZ ;  /* 0x0000000a120472a4 */ /* 0x000fe2000f8e023f */
[----:B------:R-:W-:Y:S01]  /*10730*/  IMAD.X R57, RZ, RZ, R17, P6 ;  /* 0x000000ffff397224 */ /* 0x000fe200030e0611 */
[----:B------:R-:W5:Y:S01]  /*10740*/  LD.E.128 R8, desc[UR20][R8.64] ;  /* 0x0000001408087980 */ /* 0x000f62000c101d00 */
[----:B--2---:R-:W-:Y:S01]  /*10750*/  @P1 IMAD.HI.U32 R0, R16, R3, RZ ;  /* 0x0000000310001227 */ /* 0x004fe200078e00ff */
[----:B------:R-:W-:-:S02]  /*10760*/  UIMAD UR4, UR17, UR11, UR4 ;  /* 0x0000000b110472a4 */ /* 0x000fc4000f8e0204 */
[----:B------:R-:W5:Y:S01]  /*10770*/  LD.E.128 R4, desc[UR20][R4.64] ;  /* 0x0000001404047980 */ /* 0x000f62000c101d00 */
[--C-:B------:R-:W-:Y:S02]  /*10780*/  IMAD.X R53, RZ, RZ, R17.reuse, P5 ;  /* 0x000000ffff357224 */ /* 0x100fe400028e0611 */
[----:B------:R-:W-:Y:S01]  /*10790*/  IMAD.X R49, RZ, RZ, R17, P4 ;  /* 0x000000ffff317224 */ /* 0x000fe200020e0611 */
[----:B------:R-:W-:Y:S01]  /*107a0*/  UIMAD.WIDE.U32 UR8, UR17, UR10, UR8 ;  /* 0x0000000a110872a5 */ /* 0x000fe2000f8e0008 */
[----:B------:R-:W-:Y:S01]  /*107b0*/  IMAD.MOV.U32 R17, RZ, RZ, R16 ;  /* 0x000000ffff117224 */ /* 0x000fe200078e0010 */
[----:B0-----:R-:W-:Y:S01]  /*107c0*/  @P1 SHF.R.U32.HI R17, RZ, R21, R0 ;  /* 0x00000015ff111219 */ /* 0x001fe20000011600 */
[----:B------:R-:W-:Y:S01]  /*107d0*/  ULDC.64 UR10, c[0x0][0xae0] ;  /* 0x0002b800000a7ab9 */ /* 0x000fe20000000a00 */
[----:B------:R-:W-:Y:S01]  /*107e0*/  UIADD3 UR4, UR9, UR4, URZ ;  /* 0x0000000409047290 */ /* 0x000fe2000fffe03f */
[----:B------:R-:W5:Y:S01]  /*107f0*/  LD.E.128 R44, desc[UR20][R44.64] ;  /* 0x000000142c2c7980 */ /* 0x000f62000c101d00 */
[--C-:B------:R-:W-:Y:S01]  /*10800*/  SHF.R.S32.HI R0, RZ, 0x1f, R17.reuse ;  /* 0x0000001fff007819 */ /* 0x100fe20000011411 */
[----:B------:R-:W-:-:S02]  /*10810*/  IMAD.MOV R21, RZ, RZ, -R17 ;  /* 0x000000ffff157224 */ /* 0x000fc400078e0a11 */
[----:B------:R-:W-:Y:S01]  /*10820*/  IMAD.U32 R3, RZ, RZ, UR9 ;  /* 0x00000009ff037e24 */ /* 0x000fe2000f8e00ff */
[----:B------:R-:W5:Y:S01]  /*10830*/  LD.E.128 R40, desc[UR20][R40.64] ;  /* 0x0000001428287980 */ /* 0x000f62000c101d00 */
[----:B------:R-:W-:Y:S02]  /*10840*/  IMAD R0, R0, UR10, RZ ;  /* 0x0000000a00007c24 */ /* 0x000fe4000f8e02ff */
[----:B------:R-:W-:Y:S01]  /*10850*/  IMAD R21, R60, R21, R16 ;  /* 0x000000153c157224 */ /* 0x000fe200078e0210 */
[----:B------:R-:W5:Y:S01]  /*10860*/  LD.E.128 R32, desc[UR20][R32.64] ;  /* 0x0000001420207980 */ /* 0x000f62000c101d00 */
[----:B-1----:R-:W-:Y:S01]  /*10870*/  IMAD.U32 R2, RZ, RZ, UR8 ;  /* 0x00000008ff027e24 */ /* 0x002fe2000f8e00ff */
[----:B------:R-:W-:Y:S01]  /*10880*/  ULDC.64 UR8, c[0x0][0xad8] ;  /* 0x0002b60000087ab9 */ /* 0x000fe20000000a00 */
[----:B------:R-:W-:Y:S01]  /*10890*/  IMAD.U32 R3, RZ, RZ, UR4 ;  /* 0x00000004ff037e24 */ /* 0x000fe2000f8e00ff */
[----:B------:R-:W5:Y:S01]  /*108a0*/  LD.E.128 R24, desc[UR20][R24.64] ;  /* 0x0000001418187980 */ /* 0x000f62000c101d00 */
[----:B------:R-:W-:Y:S01]  /*108b0*/  IMAD R61, R17, UR11, R0 ;  /* 0x0000000b113d7c24 */ /* 0x000fe2000f8e0200 */
[----:B------:R-:W-:-:S02]  /*108c0*/  SHF.R.S32.HI R0, RZ, 0x1f, R21 ;  /* 0x0000001fff007819 */ /* 0x000fc40000011415 */
        /* <DEDUP_REMOVED lines=27> */
[----:B------:R0:W1:Y:S01]  /*10a80*/  SHFL.IDX PT, R17, R60, RZ, 0x181f ;  /* 0x00181fff3c117589 */ /* 0x00006200000e0000 */
[----:B------:R-:W-:Y:S03]  /*10a90*/  BSSY B1, `(.L_x_4888) ;  /* 0x0000012000017945 */ /* 0x000fe60003800000 */
[----:B------:R0:W2:Y:S01]  /*10aa0*/  SHFL.IDX PT, R21, R61, RZ, 0x181f ;  /* 0x00181fff3d157589 */ /* 0x0000a200000e0000 */
[----:B------:R-:W-:Y:S01]  /*10ab0*/  ISETP.GE.AND P0, PT, R0, R63, PT ;  /* 0x0000003f0000720c */ /* 0x000fe20003f06270 */
[----:B------:R-:W-:-:S12]  /*10ac0*/  @P2 BRA `(.L_x_4889) ;  /* 0x0000000000382947 */ /* 0x000fd80003800000 */
        /* <DEDUP_REMOVED lines=14> */
.L_x_4889:
[----:B------:R-:W-:Y:S05]  /*10bb0*/  BSYNC B1 ;  /* 0x0000000000017941 */ /* 0x000fea0003800000 */
.L_x_4888:
[----:B--23--:R2:W3:Y:S01]  /*10bc0*/  SHFL.IDX PT, R21, R61, 0x1, 0x181f ;  /* 0x00381f003d157f89 */ /* 0x00c4e200000e0000 */
[----:B------:R-:W-:Y:S03]  /*10bd0*/  BSSY B1, `(.L_x_4890) ;  /* 0x0000011000017945 */ /* 0x000fe60003800000 */
[----:B------:R2:W4:Y:S01]  /*10be0*/  SHFL.IDX PT, R3, R60, 0x1, 0x181f ;  /* 0x00381f003c037f89 */ /* 0x00052200000e0000 */
[----:B------:R-:W-:Y:S05]  /*10bf0*/  @P1 BRA `(.L_x_4891) ;  /* 0x0000000000381947 */ /* 0x000fea0003800000 */
[----:B------:R-:W-:Y:S01]  /*10c00*/  ULDC UR4, c[0x0][0xac8] ;  /* 0x0002b20000047ab9 */ /* 0x000fe20000000800 */
[----:B------:R-:W-:Y:S01]  /*10c10*/  ULDC.64 UR8, c[0x0][0x208] ;  /* 0x0000820000087ab9 */ /* 0x000fe20000000a00 */
[----:B------:R-:W-:Y:S02]  /*10c20*/  ISETP.GE.AND P4, PT, R22, UR4, PT ;  /* 0x0000000416007c0c */ /* 0x000fe4000bf86270 */
[----:B------:R-:W-:Y:S02]  /*10c30*/  ISETP.GE.AND P5, PT, R192, UR4, PT ;  /* 0x00000004c0007c0c */ /* 0x000fe4000bfa6270 */
[----:B------:R-:W-:-:S09]  /*10c40*/  ISETP.GE.AND P6, PT, R193, UR4, PT ;  /* 0x00000004c1007c0c */ /* 0x000fd2000bfc6270 */
[-C--:B----4-:R-:W-:Y:S02]  /*10c50*/  @!P4 LEA R2, P1, R22, R3.reuse, 0x1 ;  /* 0x000000031602c211 */ /* 0x090fe400078208ff */
[-C--:B------:R-:W-:Y:S02]  /*10c60*/  @!P5 LEA R16, P2, R192, R3.reuse, 0x1 ;  /* 0x00000003c010d211 */ /* 0x080fe400078408ff */
[C---:B------:R-:W-:Y:S02]  /*10c70*/  @!P6 LEA R20, P3, R193.reuse, R3, 0x1 ;  /* 0x00000003c114e211 */ /* 0x040fe400078608ff */
[-C--:B---3--:R-:W-:Y:S02]  /*10c80*/  @!P4 LEA.HI.X R3, R22, R21.reuse, R206, 0x1, P1 ;  /* 0x000000151603c211 */ /* 0x088fe400008f0cce */
[-C--:B-1----:R-:W-:Y:S02]  /*10c90*/  @!P5 LEA.HI.X R17, R192, R21.reuse, R205, 0x1, P2 ;  /* 0x00000015c011d211 */ /* 0x082fe400010f0ccd */
[----:B------:R-:W-:Y:S01]  /*10ca0*/  @!P6 LEA.HI.X R21, R193, R21, R204, 0x1, P3 ;  /* 0x00000015c115e211 */ /* 0x000fe200018f0ccc */
[----:B-----5:R1:W-:Y:S04]  /*10cb0*/  @!P4 ST.E.128 desc[UR8][R2.64], R12 ;  /* 0x0000000c0200c985 */ /* 0x0203e8000c101d08 */
[----:B------:R1:W-:Y:S04]  /*10cc0*/  @!P5 ST.E.128 desc[UR8][R16.64], R40 ;  /* 0x000000281000d985 */ /* 0x0003e8000c101d08 */
[----:B------:R1:W-:Y:S02]  /*10cd0*/  @!P6 ST.E.128 desc[UR8][R20.64], R52 ;  /* 0x000000341400e985 */ /* 0x0003e4000c101d08 */
.L_x_4891:
[----:B------:R-:W-:Y:S05]  /*10ce0*/  BSYNC B1 ;  /* 0x0000000000017941 */ /* 0x000fea0003800000 */
.L_x_4890:
[----:B-1---5:R1:W0:Y:S01]  /*10cf0*/  SHFL.IDX PT, R15, R61, 0x2, 0x181f ;  /* 0x00581f003d0f7f89 */ /* 0x02222200000e0000 */
[----:B------:R-:W-:Y:S03]  /*10d00*/  BSSY B1, `(.L_x_4892) ;  /* 0x0000011000017945 */ /* 0x000fe60003800000 */
[----:B----4-:R1:W4:Y:S01]  /*10d10*/  SHFL.IDX PT, R3, R60, 0x2, 0x181f ;  /* 0x00581f003c037f89 */ /* 0x01032200000e0000 */
        /* <DEDUP_REMOVED lines=15> */
.L_x_4893:
[----:B------:R-:W-:Y:S05]  /*10e10*/  BSYNC B1 ;  /* 0x0000000000017941 */ /* 0x000fea0003800000 */
.L_x_4892:
[----:B------:R-:W-:Y:S01]  /*10e20*/  VIADD R0, R62, 0x60 ;  /* 0x000000603e007836 */ /* 0x000fe20000000000 */
[----:B012---:R-:W0:Y:S04]  /*10e30*/  SHFL.IDX PT, R61, R61, 0x3, 0x181f ;  /* 0x00781f003d3d7f89 */ /* 0x007e2800000e0000 */
        /* <DEDUP_REMOVED lines=9> */
[-C--:B0---4-:R-:W-:Y:S02]  /*10ed0*/  @!P2 LEA.HI.X R3, R22, R61.reuse, R206, 0x1, P0 ;  /* 0x0000003d1603a211 */ /* 0x091fe400000f0cce */
[----:B------:R-:W-:Y:S02]  /*10ee0*/  ISETP.GE.AND P0, PT, R193, UR4, PT ;  /* 0x00000004c1007c0c */ /* 0x000fe4000bf06270 */
[----:B------:R-:W-:Y:S01]  /*10ef0*/  @!P3 LEA.HI.X R9, R192, R61, R205, 0x1, P1 ;  /* 0x0000003dc009b211 */ /* 0x000fe200008f0ccd */
[----:B------:R1:W-:Y:S04]  /*10f00*/  @!P2 ST.E.128 desc[UR8][R2.64], R4 ;  /* 0x000000040200a985 */ /* 0x0003e8000c101d08 */
[----:B------:R1:W-:Y:S06]  /*10f10*/  @!P3 ST.E.128 desc[UR8][R8.64], R24 ;  /* 0x000000180800b985 */ /* 0x0003ec000c101d08 */
[----:B------:R-:W-:Y:S05]  /*10f20*/  @P0 BRA `(.L_x_4894) ;  /* 0x0000000c00640947 */ /* 0x000fea0003800000 */
[----:B-1----:R-:W-:Y:S01]  /*10f30*/  LEA R2, P0, R193, R11, 0x1 ;  /* 0x0000000bc1027211 */ /* 0x002fe200078008ff */
[----:B------:R-:W-:-:S03]  /*10f40*/  ULDC.64 UR8, c[0x0][0x208] ;  /* 0x0000820000087ab9 */ /* 0x000fc60000000a00 */
[----:B------:R-:W-:-:S05]  /*10f50*/  LEA.HI.X R3, R193, R61, R204, 0x1, P0 ;  /* 0x0000003dc1037211 */ /* 0x000fca00000f0ccc */
[----:B------:R0:W-:Y:S01]  /*10f60*/  ST.E.128 desc[UR8][R2.64], R36 ;  /* 0x0000002402007985 */ /* 0x0001e2000c101d08 */
[----:B------:R-:W-:Y:S05]  /*10f70*/  BRA `(.L_x_4894) ;  /* 0x0000000c00507947 */ /* 0x000fea0003800000 */
.L_x_4886:
        /* <DEDUP_REMOVED lines=36> */
.L_x_4895:
        /* <DEDUP_REMOVED lines=50> */
.L_x_4897:
[----:B------:R-:W-:Y:S05]  /*114e0*/  BSYNC B1 ;  /* 0x0000000000017941 */ /* 0x000fea0003800000 */
.L_x_4896:
[----:B0-----:R-:W0:Y:S01]  /*114f0*/  @P0 LDC R3, c[0x0][0xbf0] ;  /* 0x0002fc00ff030b82 */ /* 0x001e220000000800 */
[----:B------:R-:W-:Y:S01]  /*11500*/  ULDC.64 UR16, c[0x0][0xaa0] ;  /* 0x0002a80000107ab9 */ /* 0x000fe20000000a00 */
[----:B------:R-:W-:Y:S01]  /*11510*/  R2UR UR15, R195 ;  /* 0x00000000c30f72ca */ /* 0x000fe200000e0000 */
[----:B------:R-:W-:Y:S01]  /*11520*/  UIMAD UR10, UR11, UR16, URZ ;  /* 0x000000100b0a72a4 */ /* 0x000fe2000f8e023f */
[----:B------:R-:W-:Y:S01]  /*11530*/  IMAD R2, R194, 0x20, R196 ;  /* 0x00000020c2027824 */ /* 0x000fe200078e02c4 */
[----:B------:R-:W-:Y:S01]  /*11540*/  UIMAD.WIDE.U32 UR8, UR4, UR16, URZ ;  /* 0x00000010040872a5 */ /* 0x000fe2000f8e003f */
[----:B------:R-:W-:Y:S01]  /*11550*/  BSSY B1, `(.L_x_4898) ;  /* 0x000003d000017945 */ /* 0x000fe20003800000 */
[----:B------:R-:W-:Y:S01]  /*11560*/  UIMAD UR10, UR4, UR17, UR10 ;  /* 0x00000011040a72a4 */ /* 0x000fe2000f8e020a */
[----:B------:R-:W-:Y:S02]  /*11570*/  VIADD R6, R2, UR60 ;  /* 0x0000003c02067c36 */ /* 0x000fe40008000000 */
[----:B------:R-:W-:Y:S01]  /*11580*/  ULDC.64 UR16, c[0x0][0xae8] ;  /* 0x0002ba0000107ab9 */ /* 0x000fe20000000a00 */
[----:B------:R-:W-:Y:S01]  /*11590*/  UIADD3 UR9, UR9, UR10, URZ ;  /* 0x0000000a09097290 */ /* 0x000fe2000fffe03f */
[----:B------:R-:W-:Y:S01]  /*115a0*/  @P0 IMAD.HI.U32 R2, R6, R9, RZ ;  /* 0x0000000906020227 */ /* 0x000fe200078e00ff */
[----:B------:R-:W-:-:S02]  /*115b0*/  UIMAD UR4, UR12, UR16, URZ ;  /* 0x000000100c0472a4 */ /* 0x000fc4000f8e023f */
[----:B------:R-:W-:Y:S01]  /*115c0*/  UIMAD.WIDE.U32 UR8, UR15, UR16, UR8 ;  /* 0x000000100f0872a5 */ /* 0x000fe2000f8e0008 */
[----:B------:R-:W-:Y:S01]  /*115d0*/  IMAD.MOV.U32 R5, RZ, RZ, R6 ;  /* 0x000000ffff057224 */ /* 0x000fe200078e0006 */
[----:B------:R-:W-:Y:S01]  /*115e0*/  UIMAD UR4, UR15, UR17, UR4 ;  /* 0x000000110f0472a4 */ /* 0x000fe2000f8e0204 */
[----:B------:R-:W-:-:S03]  /*115f0*/  ULDC.64 UR10, c[0x0][0xaf0] ;  /* 0x0002bc00000a7ab9 */ /* 0x000fc60000000a00 */
[----:B------:R-:W-:Y:S02]  /*11600*/  UIADD3 UR9, UR9, UR4, URZ ;  /* 0x0000000409097290 */ /* 0x000fe4000fffe03f */
[----:B------:R-:W-:Y:S01]  /*11610*/  UIMAD UR4, UR14, UR10, URZ ;  /* 0x0000000a0e0472a4 */ /* 0x000fe2000f8e023f */
[----:B0-----:R-:W-:Y:S01]  /*11620*/  @P0 SHF.R.U32.HI R5, RZ, R3, R2 ;  /* 0x00000003ff050219 */ /* 0x001fe20000011602 */
[----:B------:R-:W-:Y:S02]  /*11630*/  UIMAD.WIDE.U32 UR8, UR13, UR10, UR8 ;  /* 0x0000000a0d0872a5 */ /* 0x000fe4000f8e0008 */
[----:B------:R-:W-:Y:S01]  /*11640*/  UIMAD UR4, UR13, UR11, UR4 ;  /* 0x0000000b0d0472a4 */ /* 0x000fe2000f8e0204 */
[--C-:B------:R-:W-:Y:S01]  /*11650*/  SHF.R.S32.HI R2, RZ, 0x1f, R5.reuse ;  /* 0x0000001fff027819 */ /* 0x100fe20000011405 */
[----:B------:R-:W-:Y:S01]  /*11660*/  IMAD.MOV R7, RZ, RZ, -R5 ;  /* 0x000000ffff077224 */ /* 0x000fe200078e0a05 */
[----:B------:R-:W-:Y:S01]  /*11670*/  ULDC.64 UR10, c[0x0][0xae0] ;  /* 0x0002b800000a7ab9 */ /* 0x000fe20000000a00 */
[----:B------:R-:W-:-:S02]  /*11680*/  UIADD3 UR4, UR9, UR4, URZ ;  /* 0x0000000409047290 */ /* 0x000fc4000fffe03f */
[----:B------:R-:W-:Y:S02]  /*11690*/  IMAD.U32 R3, RZ, RZ, UR9 ;  /* 0x00000009ff037e24 */ /* 0x000fe4000f8e00ff */
        /* <DEDUP_REMOVED lines=40> */
.L_x_4899:
[----:B------:R-:W-:Y:S05]  /*11920*/  BSYNC B1 ;  /* 0x0000000000017941 */ /* 0x000fea0003800000 */
.L_x_4898:
        /* <DEDUP_REMOVED lines=18> */
.L_x_4901:
[----:B------:R-:W-:Y:S05]  /*11a50*/  BSYNC B1 ;  /* 0x0000000000017941 */ /* 0x000fea0003800000 */
.L_x_4900:
        /* <DEDUP_REMOVED lines=18> */
.L_x_4903:
[----:B------:R-:W-:Y:S05]  /*11b80*/  BSYNC B1 ;  /* 0x0000000000017941 */ /* 0x000fea0003800000 */
.L_x_4902:
        /* <DEDUP_REMOVED lines=19> */
.L_x_4894:
[----:B------:R-:W-:Y:S05]  /*11cc0*/  BSYNC B0 ;  /* 0x0000000000007941 */ /* 0x000fea0003800000 */
.L_x_4885:
[----:B------:R-:W-:Y:S02]  /*11cd0*/  ULDC UR4, c[0x0][0xc3c] ;  /* 0x00030f0000047ab9 */ /* 0x000fe40000000800 */
[----:B------:R-:W-:-:S06]  /*11ce0*/  UISETP.GE.AND UP0, UPT, UR6, UR4, UPT ;  /* 0x000000040600728c */ /* 0x000fcc000bf06270 */
[----:B------:R-:W-:-:S13]  /*11cf0*/  PLOP3.LUT P0, PT, PT, PT, UP0, 0x80, 0x0 ;  /* 0x000000000000781c */ /* 0x000fda0003f0f008 */
[----:B------:R-:W-:Y:S05]  /*11d00*/  @!P0 BRA `(.L_x_4904) ;  /* 0xfffffef000508947 */ /* 0x000fea000383ffff */
[----:B------:R-:W-:Y:S05]  /*11d10*/  EXIT ;  /* 0x000000000000794d */ /* 0x000fea0003800000 */
.L_x_4803:
        /* <DEDUP_REMOVED lines=18> */
.L_x_4905:
        /* <DEDUP_REMOVED lines=43> */
.L_x_4911:
        /* <DEDUP_REMOVED lines=13> */
.L_x_4910:
[----:B------:R-:W-:Y:S05]  /*121c0*/  BSYNC B0 ;  /* 0x0000000000007941 */ /* 0x000fea0003800000 */
.L_x_4909:
        /* <DEDUP_REMOVED lines=21> */
.L_x_4907:
        /* <DEDUP_REMOVED lines=21> */
.L_x_4912:
        /* <DEDUP_REMOVED lines=57> */
.L_x_4908:
[----:B------:R-:W-:Y:S02]  /*12800*/  IMAD.MOV.U32 R17, RZ, RZ, RZ ;  /* 0x000000ffff117224 */ /* 0x000fe400078e00ff */
[----:B------:R-:W-:Y:S02]  /*12810*/  IMAD.U32 R16, RZ, RZ, UR6 ;  /* 0x00000006ff107e24 */ /* 0x000fe4000f8e00ff */
[----:B------:R-:W-:-:S07]  /*12820*/  IMAD.MOV.U32 R18, RZ, RZ, RZ ;  /* 0x000000ffff127224 */ /* 0x000fce00078e00ff */
.L_x_4913:
[----:B------:R-:W-:-:S13]  /*12830*/  ISETP.NE.AND P0, PT, R0, RZ, PT ;  /* 0x000000ff0000720c */ /* 0x000fda0003f05270 */
[----:B------:R-:W1:Y:S01]  /*12840*/  @!P0 S2R R3, SR_CgaCtaId ;  /* 0x0000000000038919 */ /* 0x000e620000008800 */
[----:B------:R-:W-:-:S04]  /*12850*/  @!P0 MOV R0, 0x400 ;  /* 0x0000040000008802 */ /* 0x000fc80000000f00 */
[----:B-1----:R-:W-:-:S05]  /*12860*/  @!P0 LEA R0, R3, R0, 0x18 ;  /* 0x0000000003008211 */ /* 0x002fca00078ec0ff */
[----:B------:R1:W-:Y:S01]  /*12870*/  @!P0 STS.128 [R0+0x308d0], R16 ;  /* 0x0308d01000008388 */ /* 0x0003e20000000c00 */
[----:B------:R-:W-:Y:S06]  /*12880*/  BAR.ARV 0x5, 0x180 ;  /* 0x0146000000007b1d */ /* 0x000fec0000002000 */
.L_x_4906:
        /* <DEDUP_REMOVED lines=28> */
[----:B------:R-:W-:Y:S04]  /*12a50*/  STL [R1+0x1c], R3 ;  /* 0x00001c0301007387 */ /* 0x000fe80000100800 */
[----:B------:R-:W-:Y:S04]  /*12a60*/  STL [R1+0x38], RZ ;  /* 0x000038ff01007387 */ /* 0x000fe80000100800 */
[----:B------:R0:W-:Y:S04]  /*12a70*/  STL [R1+0x10], R2 ;  /* 0x0000100201007387 */ /* 0x0001e80000100800 */
[----:B------:R1:W-:Y:S01]  /*12a80*/  STL [R1+0x4], RZ ;  /* 0x000004ff01007387 */ /* 0x0003e20000100800 */
[----:B0-----:R-:W-:-:S02]  /*12a90*/  LOP3.LUT R2, R0, 0x40, RZ, 0xfc, !PT ;  /* 0x0000004000027812 */ /* 0x001fc400078efcff */
[----:B-1----:R-:W-:-:S07]  /*12aa0*/  LOP3.LUT R0, R0, 0x80, RZ, 0xfc, !PT ;  /* 0x0000008000007812 */ /* 0x002fce00078efcff */
.L_x_5028:
[----:B------:R-:W-:Y:S05]  /*12ab0*/  YIELD ;  /* 0x0000000000007946 */ /* 0x000fea0003800000 */
[----:B------:R-:W-:Y:S01]  /*12ac0*/  ULDC.64 UR4, c[0x0][0xa28] ;  /* 0x00028a0000047ab9 */ /* 0x000fe20000000a00 */
[----:B---3--:R-:W-:Y:S01]  /*12ad0*/  IMAD.MOV.U32 R0, RZ, RZ, RZ ;  /* 0x000000ffff007224 */ /* 0x008fe200078e00ff */
[----:B------:R-:W-:Y:S01]  /*12ae0*/  ISETP.NE.U32.AND P0, PT, RZ, UR4, PT ;  /* 0x00000004ff007c0c */ /* 0x000fe2000bf05070 */
[----:B0-----:R-:W0:Y:S01]  /*12af0*/  LDC.64 R4, c[0x0][0xa00] ;  /* 0x00028000ff047b82 */ /* 0x001e220000000a00 */
[----:B------:R-:W-:Y:S01]  /*12b00*/  ULDC.64 UR8, c[0x0][0x208] ;  /* 0x0000820000087ab9 */ /* 0x000fe20000000a00 */
[----:B-1----:R-:W-:-:S02]  /*12b10*/  CS2R R8, SRZ ;  /* 0x0000000000087805 */ /* 0x002fc4000001ff00 */
[----:B------:R-:W-:Y:S01]  /*12b20*/  ISETP.NE.AND.EX P0, PT, RZ, UR5, PT, P0 ;  /* 0x00000005ff007c0c */ /* 0x000fe2000bf05300 */
[----:B------:R-:W-:Y:S01]  /*12b30*/  ULDC.64 UR4, c[0x0][0xa18] ;  /* 0x0002860000047ab9 */ /* 0x000fe20000000a00 */
[----:B------:R-:W-:-:S11]  /*12b40*/  ULDC.64 UR6, c[0x0][0xa08] ;  /* 0x0002820000067ab9 */ /* 0x000fd60000000a00 */
[----:B------:R-:W1:Y:S02]  /*12b50*/  @P0 LDC.64 R2, c[0x0][0xa28] ;  /* 0x00028a00ff020b82 */ /* 0x000e640000000a00 */
[----:B-1----:R-:W-:-:S05]  /*12b60*/  @P0 IMAD.WIDE R2, R19, 0x4, R2 ;  /* 0x0000000413020825 */ /* 0x002fca00078e0202 */
[----:B------:R1:W5:Y:S01]  /*12b70*/  @P0 LDG.E R0, desc[UR8][R2.64] ;  /* 0x0000000802000981 */ /* 0x000362000c1e1900 */
[----:B------:R-:W-:Y:S01]  /*12b80*/  ISETP.NE.U32.AND P0, PT, RZ, UR4, PT ;  /* 0x00000004ff007c0c */ /* 0x000fe2000bf05070 */
[----:B0-----:R-:W-:Y:S01]  /*12b90*/  IMAD.WIDE R4, R19, 0x4, R4 ;  /* 0x0000000413047825 */ /* 0x001fe200078e0204 */
[----:B------:R-:W-:Y:S02]  /*12ba0*/  ISETP.NE.U32.AND P1, PT, RZ, UR6, PT ;  /* 0x00000006ff007c0c */ /* 0x000fe4000bf25070 */
[----:B------:R-:W-:Y:S01]  /*12bb0*/  ISETP.NE.AND.EX P2, PT, RZ, UR5, PT, P0 ;  /* 0x00000005ff007c0c */ /* 0x000fe2000bf45300 */
[----:B------:R-:W-:Y:S01]  /*12bc0*/  ULDC.64 UR4, c[0x0][0xa00] ;  /* 0x0002800000047ab9 */ /* 0x000fe20000000a00 */
[----:B------:R-:W-:Y:S02]  /*12bd0*/  ISETP.NE.AND.EX P1, PT, RZ, UR7, PT, P1 ;  /* 0x00000007ff007c0c */ /* 0x000fe4000bf25310 */
[----:B------:R-:W-:Y:S01]  /*12be0*/  ISETP.NE.U32.AND P0, PT, RZ, UR4, PT ;  /* 0x00000004ff007c0c */ /* 0x000fe2000bf05070 */
[----:B-1----:R-:W0:Y:S03]  /*12bf0*/  LDC.64 R2, c[0x0][0xa08] ;  /* 0x00028200ff027b82 */ /* 0x002e260000000a00 */
[----:B------:R-:W-:-:S05]  /*12c00*/  ISETP.NE.AND.EX P0, PT, RZ, UR5, PT, P0 ;  /* 0x00000005ff007c0c */ /* 0x000fca000bf05300 */
[----:B--2---:R-:W1:Y:S08]  /*12c10*/  @P2 LDC.64 R6, c[0x0][0xa18] ;  /* 0x00028600ff062b82 */ /* 0x004e700000000a00 */
[----:B------:R-:W2:Y:S01]  /*12c20*/  @P0 LDG.E R9, desc[UR8][R4.64] ;  /* 0x0000000804090981 */ /* 0x000ea2000c1e1900 */
[----:B------:R-:W-:Y:S01]  /*12c30*/  ULDC UR4, c[0x0][0x288] ;  /* 0x0000a20000047ab9 */ /* 0x000fe20000000800 */
[----:B0-----:R-:W-:-:S05]  /*12c40*/  IMAD.WIDE R2, R19, 0x4, R2 ;  /* 0x0000000413027825 */ /* 0x001fca00078e0202 */
[----:B------:R-:W5:Y:S01]  /*12c50*/  @P1 LDG.E R8, desc[UR8][R2.64] ;  /* 0x0000000802081981 */ /* 0x000f62000c1e1900 */
[----:B-1----:R-:W-:-:S03]  /*12c60*/  @P2 IMAD.WIDE R6, R19, 0x4, R6 ;  /* 0x0000000413062825 */ /* 0x002fc600078e0206 */
        /* <DEDUP_REMOVED lines=14> */
[----:B------:R-:W-:Y:S02]  /*12d50*/  ULDC.64 UR4, c[0x0][0x208] ;  /* 0x0000820000047ab9 */ /* 0x000fe40000000a00 */
[----:B------:R-:W0:Y:S04]  /*12d60*/  LDG.E R7, desc[UR4][R4.64] ;  /* 0x0000000404077981 */ /* 0x000e28000c1e1900 */
[----:B------:R-:W0:Y:S02]  /*12d70*/  LDG.E R4, desc[UR4][R4.64+0x4] ;  /* 0x0000040404047981 */ /* 0x000e24000c1e1900 */
[----:B0-----:R-:W-:-:S05]  /*12d80*/  IMAD.IADD R9, R4, 0x1, -R7 ;  /* 0x0000000104097824 */ /* 0x001fca00078e0a07 */
[----:B------:R1:W-:Y:S02]  /*12d90*/  STL [R1+0x30], R9 ;  /* 0x0000300901007387 */ /* 0x0003e40000100800 */
.L_x_4915:
[----:B-----5:R-:W-:Y:S01]  /*12da0*/  IMAD.IADD R4, R8, 0x1, R0 ;  /* 0x0000000108047824 */ /* 0x020fe200078e0200 */
[----:B------:R-:W-:Y:S02]  /*12db0*/  ULDC.64 UR4, c[0x0][0xa20] ;  /* 0x0002880000047ab9 */ /* 0x000fe40000000a00 */
[----:B------:R-:W-:Y:S02]  /*12dc0*/  ISETP.NE.U32.AND P0, PT, RZ, UR4, PT ;  /* 0x00000004ff007c0c */ /* 0x000fe4000bf05070 */
[----:B------:R2:W-:Y:S02]  /*12dd0*/  STL [R1+0x14], R4 ;  /* 0x0000140401007387 */ /* 0x0005e40000100800 */
[----:B------:R-:W-:-:S13]  /*12de0*/  ISETP.NE.AND.EX P0, PT, RZ, UR5, PT, P0 ;  /* 0x00000005ff007c0c */ /* 0x000fda000bf05300 */
[----:B--2---:R-:W-:Y:S05]  /*12df0*/  @!P0 BRA `(.L_x_4916) ;  /* 0x0000000000148947 */ /* 0x004fea0003800000 */
[----:B------:R-:W2:Y:S01]  /*12e00*/  LDC.64 R2, c[0x0][0xa20] ;  /* 0x00028800ff027b82 */ /* 0x000ea20000000a00 */
[----:B------:R-:W-:Y:S01]  /*12e10*/  ULDC.64 UR4, c[0x0][0x208] ;  /* 0x0000820000047ab9 */ /* 0x000fe20000000a00 */
[----:B--2---:R-:W-:-:S05]  /*12e20*/  IMAD.WIDE R2, R19, 0x4, R2 ;  /* 0x0000000413027825 */ /* 0x004fca00078e0202 */
[----:B------:R2:W5:Y:S01]  /*12e30*/  LDG.E R6, desc[UR4][R2.64] ;  /* 0x0000000402067981 */ /* 0x000562000c1e1900 */
[----:B------:R-:W-:Y:S05]  /*12e40*/  BRA `(.L_x_4917) ;  /* 0x0000000000147947 */ /* 0x000fea0003800000 */
.L_x_4916:
[----:B------:R-:W-:Y:S05]  /*12e50*/  @!P1 BRA `(.L_x_4917) ;  /* 0x0000000000109947 */ /* 0x000fea0003800000 */
[----:B------:R-:W-:Y:S02]  /*12e60*/  ULDC.64 UR4, c[0x0][0x208] ;  /* 0x0000820000047ab9 */ /* 0x000fe40000000a00 */
[----:B------:R-:W2:Y:S04]  /*12e70*/  LDG.E R6, desc[UR4][R2.64] ;  /* 0x0000000402067981 */ /* 0x000ea8000c1e1900 */
[----:B------:R-:W2:Y:S02]  /*12e80*/  LDG.E R2, desc[UR4][R2.64+0x4] ;  /* 0x0000040402027981 */ /* 0x000ea4000c1e1900 */
[----:B--2---:R-:W-:-:S07]  /*12e90*/  IMAD.IADD R6, R2, 0x1, -R6 ;  /* 0x0000000102067824 */ /* 0x004fce00078e0a06 */
.L_x_4917:
[----:B--2---:R-:W2:Y:S01]  /*12ea0*/  LDC R2, c[0x0][0x448] ;  /* 0x00011200ff027b82 */ /* 0x004ea20000000800 */
[----:B------:R-:W-:Y:S02]  /*12eb0*/  IMAD.SHL.U32 R8, R17, 0x80, RZ ;  /* 0x0000008011087824 */ /* 0x000fe400078e00ff */
[----:B-----5:R-:W-:Y:S02]  /*12ec0*/  IMAD.IADD R0, R6, 0x1, -R0 ;  /* 0x0000000106007824 */ /* 0x020fe400078e0a00 */
[----:B------:R-:W-:Y:S01]  /*12ed0*/  VIADD R4, R8, 0x7f ;  /* 0x0000007f08047836 */ /* 0x000fe20000000000 */
[----:B------:R3:W-:Y:S03]  /*12ee0*/  STL [R1+0x2c], R8 ;  /* 0x00002c0801007387 */ /* 0x0007e60000100800 */
[----:B------:R-:W-:Y:S01]  /*12ef0*/  IMAD.MOV.U32 R6, RZ, RZ, R4 ;  /* 0x000000ffff067224 */ /* 0x000fe200078e0004 */
[----:B--2---:R-:W-:-:S13]  /*12f00*/  ISETP.NE.AND P1, PT, R2, 0x1, PT ;  /* 0x000000010200780c */ /* 0x004fda0003f25270 */
[----:B------:R-:W2:Y:S08]  /*12f10*/  @P1 LDC R3, c[0x0][0x44c] ;  /* 0x00011300ff031b82 */ /* 0x000eb00000000800 */
[----:B------:R-:W4:Y:S01]  /*12f20*/  @P1 LDC R2, c[0x0][0x450] ;  /* 0x00011400ff021b82 */ /* 0x000f220000000800 */
[----:B--2---:R-:W-:-:S05]  /*12f30*/  @P1 IMAD.HI.U32 R3, R4, R3, RZ ;  /* 0x0000000304031227 */ /* 0x004fca00078e00ff */
[----:B----4-:R-:W-:Y:S02]  /*12f40*/  @P1 SHF.R.U32.HI R6, RZ, R2, R3 ;  /* 0x00000002ff061219 */ /* 0x010fe40000011603 */
[----:B------:R-:W-:-:S05]  /*12f50*/  IADD3 R2, R0, 0x1, -R9 ;  /* 0x0000000100027810 */ /* 0x000fca0007ffe809 */
[----:B------:R-:W-:Y:S02]  /*12f60*/  IMAD.IADD R6, R2, 0x1, R6 ;  /* 0x0000000102067824 */ /* 0x000fe400078e0206 */
[----:B------:R-:W2:Y:S02]  /*12f70*/  LDC.64 R2, c[0x0][0x9e0] ;  /* 0x00027800ff027b82 */ /* 0x000ea40000000a00 */
[----:B--2---:R-:W-:Y:S01]  /*12f80*/  ISETP.GE.AND P2, PT, R3, 0x1, PT ;  /* 0x000000010300780c */ /* 0x004fe20003f46270 */
[----:B------:R-:W-:-:S12]  /*12f90*/  IMAD.IADD R2, R6, 0x1, R2 ;  /* 0x0000000106027824 */ /* 0x000fd800078e0202 */
[----:B---3--:R-:W-:Y:S05]  /*12fa0*/  @!P2 BRA `(.L_x_4918) ;  /* 0x000000000048a947 */ /* 0x008fea0003800000 */
[C---:B------:R-:W-:Y:S01]  /*12fb0*/  ISETP.GT.AND P0, PT, R6.reuse, RZ, PT ;  /* 0x000000ff0600720c */ /* 0x040fe20003f04270 */
[----:B------:R-:W-:Y:S01]  /*12fc0*/  BSSY B0, `(.L_x_4919) ;  /* 0x000000e000007945 */ /* 0x000fe20003800000 */
[----:B------:R-:W-:-:S11]  /*12fd0*/  VIADD R7, R6, 0xffffffff ;  /* 0xffffffff06077836 */ /* 0x000fd60000000000 */
[----:B------:R-:W-:Y:S05]  /*12fe0*/  @P0 BRA `(.L_x_4920) ;  /* 0x00000000001c0947 */ /* 0x000fea0003800000 */
[----:B------:R-:W-:Y:S01]  /*12ff0*/  ISETP.NE.AND P0, PT, R3, 0x1, PT ;  /* 0x000000010300780c */ /* 0x000fe20003f05270 */
[----:B------:R-:W-:-:S12]  /*13000*/  IMAD.MOV R6, RZ, RZ, -R6 ;  /* 0x000000ffff067224 */ /* 0x000fd800078e0a06 */
[----:B------:R-:W2:Y:S02]  /*13010*/  @P0 LDC.64 R4, c[0x0][0x9e8] ;  /* 0x00027a00ff040b82 */ /* 0x000ea40000000a00 */
[----:B--2---:R-:W-:-:S05]  /*13020*/  @P0 IMAD.HI.U32 R4, R6, R4, RZ ;  /* 0x0000000406040227 */ /* 0x004fca00078e00ff */
[----:B------:R-:W-:-:S04]  /*13030*/  @P0 SHF.R.U32.HI R6, RZ, R5, R4 ;  /* 0x00000005ff060219 */ /* 0x000fc80000011604 */
[----:B------:R-:W-:Y:S01]  /*13040*/  LOP3.LUT R7, RZ, R6, RZ, 0x33, !PT ;  /* 0x00000006ff077212 */ /* 0x000fe200078e33ff */
[----:B------:R-:W-:Y:S06]  /*13050*/  BRA `(.L_x_4921) ;  /* 0x0000000000107947 */ /* 0x000fec0003800000 */
.L_x_4920:
[----:B------:R-:W-:-:S13]  /*13060*/  ISETP.NE.AND P0, PT, R3, 0x1, PT ;  /* 0x000000010300780c */ /* 0x000fda0003f05270 */
[----:B------:R-:W2:Y:S02]  /*13070*/  @P0 LDC.64 R4, c[0x0][0x9e8] ;  /* 0x00027a00ff040b82 */ /* 0x000ea40000000a00 */
[----:B--2---:R-:W-:-:S05]  /*13080*/  @P0 IMAD.HI.U32 R4, R7, R4, RZ ;  /* 0x0000000407040227 */ /* 0x004fca00078e00ff */
[----:B------:R-:W-:-:S07]  /*13090*/  @P0 SHF.R.U32.HI R7, RZ, R5, R4 ;  /* 0x00000005ff070219 */ /* 0x000fce0000011604 */
.L_x_4921:
[----:B------:R-:W-:Y:S05]  /*130a0*/  BSYNC B0 ;  /* 0x0000000000007941 */ /* 0x000fea0003800000 */
.L_x_4919:
[----:B------:R-:W-:-:S05]  /*130b0*/  IMAD R7, R7, R3, R3 ;  /* 0x0000000307077224 */ /* 0x000fca00078e0203 */
[----:B------:R-:W-:-:S07]  /*130c0*/  VIMNMX R2, R2, R7, PT ;  /* 0x0000000702027248 */ /* 0x000fce0003fe0100 */
.L_x_4918:
[----:B------:R-:W2:Y:S01]  /*130d0*/  @P1 LDC R6, c[0x0][0x44c] ;  /* 0x00011300ff061b82 */ /* 0x000ea20000000800 */
[----:B------:R-:W-:Y:S01]  /*130e0*/  IMAD.MOV.U32 R4, RZ, RZ, R8 ;  /* 0x000000ffff047224 */ /* 0x000fe200078e0008 */
[----:B------:R-:W-:-:S06]  /*130f0*/  ULDC UR4, c[0x0][0x9dc] ;  /* 0x0002770000047ab9 */ /* 0x000fcc0000000800 */
[----:B------:R-:W3:Y:S01]  /*13100*/  @P1 LDC R5, c[0x0][0x450] ;  /* 0x00011400ff051b82 */ /* 0x000ee20000000800 */
[----:B--2---:R-:W-:-:S05]  /*13110*/  @P1 IMAD.HI.U32 R6, R8, R6, RZ ;  /* 0x0000000608061227 */ /* 0x004fca00078e00ff */
[----:B---3--:R-:W-:Y:S01]  /*13120*/  @P1 SHF.R.U32.HI R4, RZ, R5, R6 ;  /* 0x00000005ff041219 */ /* 0x008fe20000011606 */
[----:B------:R-:W-:Y:S02]  /*13130*/  VIADD R5, R2, 0x5f ;  /* 0x0000005f02057836 */ /* 0x000fe40000000000 */
[----:B------:R-:W-:Y:S01]  /*13140*/  VIADD R6, R0, 0x5f ;  /* 0x0000005f00067836 */ /* 0x000fe20000000000 */
[----:B------:R-:W-:Y:S01]  /*13150*/  IADD3 R2, R4, R0, -R9 ;  /* 0x0000000004027210 */ /* 0x000fe20007ffe809 */
[----:B------:R-:W-:-:S04]  /*13160*/  IMAD.HI R5, R5, 0x2aaaaaab, RZ ;  /* 0x2aaaaaab05057827 */ /* 0x000fc800078e02ff */
[----:B------:R-:W-:Y:S01]  /*13170*/  IMAD.HI R6, R6, 0x2aaaaaab, RZ ;  /* 0x2aaaaaab06067827 */ /* 0x000fe200078e02ff */
[----:B------:R-:W-:-:S04]  /*13180*/  SHF.R.U32.HI R0, RZ, 0x1f, R5 ;  /* 0x0000001fff007819 */ /* 0x000fc80000011605 */
[----:B------:R-:W-:Y:S02]  /*13190*/  SHF.R.U32.HI R4, RZ, 0x1f, R6 ;  /* 0x0000001fff047819 */ /* 0x000fe40000011606 */
[----:B------:R-:W-:Y:S02]  /*131a0*/  LEA.HI.SX32 R0, R5, R0, 0x1c ;  /* 0x0000000005007211 */ /* 0x000fe400078fe2ff */
[----:B------:R-:W-:-:S04]  /*131b0*/  LEA.HI.SX32 R4, R6, R4, 0x1c ;  /* 0x0000000406047211 */ /* 0x000fc800078fe2ff */
[----:B------:R-:W-:Y:S01]  /*131c0*/  VIMNMX R7, R4, R0, PT ;  /* 0x0000000004077248 */ /* 0x000fe20003fe0100 */
[----:B------:R-:W-:-:S04]  /*131d0*/  VIADD R0, R2, -UR4 ;  /* 0x8000000402007c36 */ /* 0x000fc80008000000 */
        /* <DEDUP_REMOVED lines=12> */
.L_x_4924:
[----:B------:R-:W-:-:S13]  /*132a0*/  ISETP.NE.AND P0, PT, R3, 0x1, PT ;  /* 0x000000010300780c */ /* 0x000fda0003f05270 */
[----:B------:R-:W3:Y:S02]  /*132b0*/  @P0 LDC.64 R4, c[0x0][0x9e8] ;  /* 0x00027a00ff040b82 */ /* 0x000ee40000000a00 */
[----:B---3--:R-:W-:-:S05]  /*132c0*/  @P0 IMAD.HI.U32 R4, R2, R4, RZ ;  /* 0x0000000402040227 */ /* 0x008fca00078e00ff */
[----:B------:R-:W-:-:S07]  /*132d0*/  @P0 SHF.R.U32.HI R2, RZ, R5, R4 ;  /* 0x00000005ff020219 */ /* 0x000fce0000011604 */
.L_x_4925:
[----:B------:R-:W-:Y:S05]  /*132e0*/  BSYNC B0 ;  /* 0x0000000000007941 */ /* 0x000fea0003800000 */
.L_x_4923:
[----:B------:R-:W-:-:S05]  /*132f0*/  IMAD R2, R2, R3, RZ ;  /* 0x0000000302027224 */ /* 0x000fca00078e02ff */
[----:B------:R-:W-:-:S07]  /*13300*/  VIMNMX R0, R0, R2, !PT ;  /* 0x0000000200007248 */ /* 0x000fce0007fe0100 */
.L_x_4922:
[----:B------:R-:W-:Y:S01]  /*13310*/  IMAD.HI R0, R0, 0x2aaaaaab, RZ ;  /* 0x2aaaaaab00007827 */ /* 0x000fe200078e02ff */
[----:B------:R-:W-:Y:S04]  /*13320*/  BSSY B7, `(.L_x_4926) ;  /* 0x000046f000077945 */ /* 0x000fe80003800000 */
[----:B------:R-:W-:-:S04]  /*13330*/  SHF.R.U32.HI R2, RZ, 0x1f, R0 ;  /* 0x0000001fff027819 */ /* 0x000fc80000011600 */
[----:B------:R-:W-:-:S04]  /*13340*/  LEA.HI.SX32 R2, R0, R2, 0x1c ;  /* 0x0000000200027211 */ /* 0x000fc800078fe2ff */
        /* <DEDUP_REMOVED lines=15> */
[----:B----4-:R-:W3:Y:S01]  /*13440*/  @P0 ATOMG.E.ADD.STRONG.GPU PT, R3, desc[UR6][R2.64], R5 ;  /* 0x00000005020309a8 */ /* 0x010ee200081ee1c6 */
[----:B------:R-:W4:Y:S02]  /*13450*/  S2R R4, SR_LTMASK ;  /* 0x0000000000047919 */ /* 0x000f240000003900 */
[----:B----4-:R-:W-:-:S04]  /*13460*/  LOP3.LUT R4, R4, UR4, RZ, 0xc0, !PT ;  /* 0x0000000404047c12 */ /* 0x010fc8000f8ec0ff */
[----:B--2---:R-:W2:Y:S01]  /*13470*/  POPC R7, R4 ;  /* 0x0000000400077309 */ /* 0x004ea20000000000 */
[----:B---3--:R-:W2:Y:S02]  /*13480*/  SHFL.IDX PT, R0, R3, R0, 0x1f ;  /* 0x00001f0003007589 */ /* 0x008ea400000e0000 */
[----:B--2---:R-:W-:Y:S01]  /*13490*/  IADD3 R16, R0, UR38, R7 ;  /* 0x0000002600107c10 */ /* 0x004fe2000fffe007 */
[----:B------:R-:W-:Y:S06]  /*134a0*/  BRA `(.L_x_4928) ;  /* 0x0000004400587947 */ /* 0x000fec0003800000 */
.L_x_4927:
        /* <DEDUP_REMOVED lines=17> */
[----:B------:R-:W-:Y:S02]  /*135c0*/  IMAD.MOV.U32 R12, RZ, RZ, 0x1 ;  /* 0x00000001ff0c7424 */ /* 0x000fe400078e00ff */
[----:B------:R-:W-:-:S07]  /*135d0*/  IMAD.MOV.U32 R13, RZ, RZ, RZ ;  /* 0x000000ffff0d7224 */ /* 0x000fce00078e00ff */
[----:B------:R-:W-:-:S07]  /*135e0*/  LEPC R20, `(.L_x_4930) ;  /* 0x000000001014794e */ /* 0x000fce0000000000 */
[----:B01-3--:R-:W-:Y:S05]  /*135f0*/  CALL.ABS.NOINC R2 ;  /* 0x0000000002007343 */ /* 0x00bfea0003c00000 */
.L_x_4930:
[----:B------:R-:W-:Y:S05]  /*13600*/  BSYNC B6 ;  /* 0x0000000000067941 */ /* 0x000fea0003800000 */
.L_x_4929:
        /* <DEDUP_REMOVED lines=16> */
[----:B------:R-:W-:Y:S02]  /*13710*/  IMAD.MOV.U32 R12, RZ, RZ, 0x1 ;  /* 0x00000001ff0c7424 */ /* 0x000fe400078e00ff */
[----:B---3--:R-:W-:-:S07]  /*13720*/  IMAD.MOV.U32 R13, RZ, RZ, RZ ;  /* 0x000000ffff0d7224 */ /* 0x008fce00078e00ff */
[----:B------:R-:W-:-:S07]  /*13730*/  LEPC R20, `(.L_x_4933) ;  /* 0x000000001014794e */ /* 0x000fce0000000000 */
[----:B01--4-:R-:W-:Y:S05]  /*13740*/  CALL.ABS.NOINC R2 ;  /* 0x0000000002007343 */ /* 0x013fea0003c00000 */
.L_x_4933:
        /* <DEDUP_REMOVED lines=15> */
.L_x_4932:
[----:B------:R-:W-:Y:S05]  /*13840*/  BSYNC B6 ;  /* 0x0000000000067941 */ /* 0x000fea0003800000 */
.L_x_4931:
[----:B------:R-:W-:Y:S01]  /*13850*/  ULDC.64 UR4, c[0x0][0x9f8] ;  /* 0x00027e0000047ab9 */ /* 0x000fe20000000a00 */
[----:B------:R-:W3:Y:S01]  /*13860*/  LDL R17, [R1+0x28] ;  /* 0x0000280001117983 */ /* 0x000ee20000100800 */
[----:B------:R-:W-:Y:S01]  /*13870*/  ISETP.NE.U32.AND P0, PT, RZ, UR4, PT ;  /* 0x00000004ff007c0c */ /* 0x000fe2000bf05070 */
[----:B--2---:R-:W-:Y:S01]  /*13880*/  IMAD.MOV.U32 R7, RZ, RZ, R19 ;  /* 0x000000ffff077224 */ /* 0x004fe200078e0013 */
[----:B------:R-:W-:Y:S02]  /*13890*/  ULDC.64 UR6, c[0x0][0x208] ;  /* 0x0000820000067ab9 */ /* 0x000fe40000000a00 */
[----:B------:R-:W-:Y:S01]  /*138a0*/  ISETP.NE.AND.EX P0, PT, RZ, UR5, PT, P0 ;  /* 0x00000005ff007c0c */ /* 0x000fe2000bf05300 */
[----:B------:R-:W-:-:S12]  /*138b0*/  ULDC.64 UR4, c[0x0][0xa08] ;  /* 0x0002820000047ab9 */ /* 0x000fd80000000a00 */
[----:B------:R-:W2:Y:S02]  /*138c0*/  @P0 LDC.64 R2, c[0x0][0x9f8] ;  /* 0x00027e00ff020b82 */ /* 0x000ea40000000a00 */
[----:B--2---:R-:W-:-:S05]  /*138d0*/  @P0 IMAD.WIDE R2, R19, 0x4, R2 ;  /* 0x0000000413020825 */ /* 0x004fca00078e0202 */
[----:B------:R2:W4:Y:S02]  /*138e0*/  @P0 LDG.E R7, desc[UR6][R2.64] ;  /* 0x0000000602070981 */ /* 0x000524000c1e1900 */
[----:B--2---:R-:W2:Y:S02]  /*138f0*/  LDC.64 R2, c[0x0][0x418] ;  /* 0x00010600ff027b82 */ /* 0x004ea40000000a00 */
[----:B--2---:R-:W-:Y:S01]  /*13900*/  LOP3.LUT P0, RZ, R2, UR4, RZ, 0xfc, !PT ;  /* 0x0000000402ff7c12 */ /* 0x004fe2000f80fcff */
        /* <DEDUP_REMOVED lines=12> */
.L_x_5044:
        /* <DEDUP_REMOVED lines=11> */
.L_x_5047:
[----:B------:R-:W-:Y:S05]  /*13a80*/  @!P6 BRA `(.L_x_4935) ;  /* 0x00000004003ce947 */ /* 0x000fea0003800000 */
[----:B------:R-:W-:-:S04]  /*13a90*/  ISETP.NE.U32.AND P0, PT, R2, RZ, PT ;  /* 0x000000ff0200720c */ /* 0x000fc80003f05070 */
[----:B------:R-:W-:-:S13]  /*13aa0*/  ISETP.NE.AND.EX P0, PT, R3, RZ, PT, P0 ;  /* 0x000000ff0300720c */ /* 0x000fda0003f05300 */
[----:B------:R-:W-:Y:S05]  /*13ab0*/  @!P0 BRA `(.L_x_4937) ;  /* 0x0000000000548947 */ /* 0x000fea0003800000 */
[----:B------:R-:W3:Y:S01]  /*13ac0*/  LDC R6, c[0x0][0x43c] ;  /* 0x00010f00ff067b82 */ /* 0x000ee20000000800 */
[----:B01----:R-:W-:Y:S01]  /*13ad0*/  IMAD.MOV.U32 R9, RZ, RZ, R0 ;  /* 0x000000ffff097224 */ /* 0x003fe200078e0000 */
[----:B------:R-:W-:Y:S01]  /*13ae0*/  ULDC.64 UR4, c[0x0][0x428] ;  /* 0x00010a0000047ab9 */ /* 0x000fe20000000a00 */
[----:B------:R-:W-:Y:S02]  /*13af0*/  ULDC.64 UR6, c[0x0][0x208] ;  /* 0x0000820000067ab9 */ /* 0x000fe40000000a00 */
[----:B----4-:R-:W-:Y:S01]  /*13b00*/  IMAD.MOV.U32 R0, RZ, RZ, R9 ;  /* 0x000000ffff007224 */ /* 0x010fe200078e0009 */
[----:B---3--:R-:W-:-:S13]  /*13b10*/  ISETP.NE.AND P0, PT, R6, 0x1, PT ;  /* 0x000000010600780c */ /* 0x008fda0003f05270 */
[----:B------:R-:W0:Y:S02]  /*13b20*/  @P0 LDC.64 R4, c[0x0][0x440] ;  /* 0x00011000ff040b82 */ /* 0x000e240000000a00 */
        /* <DEDUP_REMOVED lines=14> */
.L_x_4937:
[----:B--2---:R-:W2:Y:S04]  /*13c10*/  LDL R7, [R1] ;  /* 0x0000000001077983 */ /* 0x004ea80000100800 */
[----:B----4-:R-:W2:Y:S04]  /*13c20*/  LDL R0, [R1+0x4] ;  /* 0x0000040001007983 */ /* 0x010ea80000100800 */
[----:B---3--:R-:W3:Y:S01]  /*13c30*/  LDL R2, [R1+0x10] ;  /* 0x0000100001027983 */ /* 0x008ee20000100800 */
[----:B--2---:R-:W-:Y:S01]  /*13c40*/  IMAD R0, R0, 0x8, R7 ;  /* 0x0000000800007824 */ /* 0x004fe200078e0207 */
[----:B---3--:R-:W-:-:S04]  /*13c50*/  SHF.L.U32 R2, R2, 0x1f, RZ ;  /* 0x0000001f02027819 */ /* 0x008fc800000006ff */
[----:B------:R-:W2:Y:S02]  /*13c60*/  SYNCS.PHASECHK.TRANS64.TRYWAIT P0, [R0+URZ+0x30840], R2 ;  /* 0x03084002000075a7 */ /* 0x000ea4000800017f */
[----:B--2---:R-:W-:Y:S05]  /*13c70*/  @!P0 BRA `(.L_x_4938) ;  /* 0x0000005000b48947 */ /* 0x004fea0003800000 */
.L_x_5048:
        /* <DEDUP_REMOVED lines=11> */
.L_x_4939:
[----:B------:R-:W3:Y:S04]  /*13d30*/  LDL R6, [R1] ;  /* 0x0000000001067983 */ /* 0x000ee80000100800 */
[----:B------:R-:W3:Y:S04]  /*13d40*/  LDL R5, [R1+0x4] ;  /* 0x0000040001057983 */ /* 0x000ee80000100800 */
[----:B------:R-:W4:Y:S04]  /*13d50*/  LDL R4, [R1+0x8] ;  /* 0x0000080001047983 */ /* 0x000f280000100800 */
[----:B------:R-:W4:Y:S04]  /*13d60*/  LDL R3, [R1+0x14] ;  /* 0x0000140001037983 */ /* 0x000f280000100800 */
[----:B--2---:R-:W2:Y:S01]  /*13d70*/  LDL.LU R2, [R1+0x24] ;  /* 0x0000240001027983 */ /* 0x004ea20000300800 */
[----:B------:R-:W-:Y:S01]  /*13d80*/  R2UR UR9, R0 ;  /* 0x00000000000972ca */ /* 0x000fe200000e0000 */
[----:B------:R-:W-:Y:S01]  /*13d90*/  UIADD3 UR4, UP0, UR36, 0x370, URZ ;  /* 0x0000037024047890 */ /* 0x000fe2000ff1e03f */
[----:B------:R-:W-:Y:S01]  /*13da0*/  R2UR UR12, R18 ;  /* 0x00000000120c72ca */ /* 0x000fe200000e0000 */
[----:B------:R-:W-:Y:S01]  /*13db0*/  UMOV UR10, URZ ;  /* 0x0000003f000a7c82 */ /* 0x000fe20008000000 */
[----:B-----5:R-:W-:Y:S01]  /*13dc0*/  R2UR UR13, R17 ;  /* 0x00000000110d72ca */ /* 0x020fe200000e0000 */
[----:B------:R-:W-:Y:S01]  /*13dd0*/  UMOV UR6, 0x0 ;  /* 0x0000000000067882 */ /* 0x000fe20000000000 */
[----:B------:R-:W-:Y:S01]  /*13de0*/  PLOP3.LUT P0, PT, PT, PT, PT, 0x80, 0x0 ;  /* 0x000000000000781c */ /* 0x000fe20003f0f070 */
[----:B------:R-:W-:Y:S01]  /*13df0*/  UMOV UR7, 0x14f00000 ;  /* 0x14f0000000077882 */ /* 0x000fe20000000000 */
[----:B------:R-:W-:-:S05]  /*13e00*/  UMOV UR16, 0x40 ;  /* 0x0000004000107882 */ /* 0x000fca0000000000 */
[----:B------:R-:W-:Y:S01]  /*13e10*/  UIADD3 UR9, UR9, 0x30830, URZ ;  /* 0x0003083009097890 */ /* 0x000fe2000fffe03f */
[----:B---3--:R-:W-:Y:S01]  /*13e20*/  IMAD R0, R5, 0x9000, R6 ;  /* 0x0000900005007824 */ /* 0x008fe200078e0206 */
[----:B----4-:R-:W-:-:S04]  /*13e30*/  R2UR UR11, R4 ;  /* 0x00000000040b72ca */ /* 0x010fc800000e0000 */
[----:B------:R-:W-:Y:S02]  /*13e40*/  R2UR UR8, R0 ;  /* 0x00000000000872ca */ /* 0x000fe400000e0000 */
[----:B------:R-:W-:Y:S02]  /*13e50*/  R2UR UR5, R3 ;  /* 0x00000000030572ca */ /* 0x000fe400000e0000 */
[----:B--2---:R-:W-:-:S04]  /*13e60*/  LOP3.LUT R2, R2, 0xfffffffe, RZ, 0xc0, !PT ;  /* 0xfffffffe02027812 */ /* 0x004fc800078ec0ff */
[----:B------:R-:W-:-:S05]  /*13e70*/  @P0 LOP3.LUT R2, R2, 0x1, RZ, 0xfc, !PT ;  /* 0x0000000102020812 */ /* 0x000fca00078efcff */
[----:B------:R-:W-:Y:S02]  /*13e80*/  UIADD3 UR14, UR8, 0x1e400, URZ ;  /* 0x0001e400080e7890 */ /* 0x000fe4000fffe03f */
[----:B------:R-:W-:Y:S01]  /*13e90*/  UIMAD UR11, UR11, 0x60, UR5 ;  /* 0x000000600b0b78a4 */ /* 0x000fe2000f8e0205 */
[----:B------:R3:W-:Y:S01]  /*13ea0*/  STL [R1+0x24], R2 ;  /* 0x0000240201007387 */ /* 0x0007e20000100800 */
[----:B------:R-:W-:Y:S02]  /*13eb0*/  UIADD3.X UR5, URZ, UR37, URZ, UP0, !UPT ;  /* 0x000000253f057290 */ /* 0x000fe400087fe43f */
[----:B------:R-:W-:Y:S02]  /*13ec0*/  UIADD3 UR15, UR8, 0x21400, URZ ;  /* 0x00021400080f7890 */ /* 0x000fe4000fffe03f */
[----:B------:R-:W-:-:S03]  /*13ed0*/  UIADD3 UR17, UR8, 0x24400, URZ ;  /* 0x0002440008117890 */ /* 0x000fc6000fffe03f */
[----:B------:R-:W-:Y:S01]  /*13ee0*/  UMOV UR8, UR14 ;  /* 0x0000000e00087c82 */ /* 0x000fe20008000000 */
[----:B------:R-:W-:Y:S01]  /*13ef0*/  UMOV UR14, 0x80 ;  /* 0x00000080000e7882 */ /* 0x000fe20000000000 */
[----:B------:R2:W-:Y:S02]  /*13f00*/  UTMALDG.4D [UR8], [UR4], desc[UR6] ;  /* 0x00000608040075b4 */ /* 0x0005e40008019000 */
[----:B--2---:R-:W-:Y:S01]  /*13f10*/  UMOV UR8, UR15 ;  /* 0x0000000f00087c82 */ /* 0x004fe20008000000 */
[----:B------:R-:W-:Y:S02]  /*13f20*/  UMOV UR10, UR16 ;  /* 0x00000010000a7c82 */ /* 0x000fe40008000000 */
[----:B------:R2:W-:Y:S02]  /*13f30*/  UTMALDG.4D [UR8], [UR4], desc[UR6] ;  /* 0x00000608040075b4 */ /* 0x0005e40008019000 */
[----:B--2---:R-:W-:Y:S01]  /*13f40*/  UMOV UR8, UR17 ;  /* 0x0000001100087c82 */ /* 0x004fe20008000000 */
[----:B------:R-:W-:-:S02]  /*13f50*/  UMOV UR10, UR14 ;  /* 0x0000000e000a7c82 */ /* 0x000fc40008000000 */
[----:B------:R3:W-:Y:S02]  /*13f60*/  UTMALDG.4D [UR8], [UR4], desc[UR6] ;  /* 0x00000608040075b4 */ /* 0x0007e40008019000 */
[----:B---3--:R-:W-:Y:S01]  /*13f70*/  NOP ;  /* 0x0000000000007918 */ /* 0x008fe20000000000 */
.L_x_4935:
[----:B----4-:R-:W3:Y:S04]  /*13f80*/  LDL R0, [R1] ;  /* 0x0000000001007983 */ /* 0x010ee80000100800 */
[----:B------:R-:W4:Y:S01]  /*13f90*/  LDL.LU R3, [R1+0x34] ;  /* 0x0000340001037983 */ /* 0x000f220000300800 */
[----:B------:R-:W-:Y:S05]  /*13fa0*/  WARPSYNC.ALL ;  /* 0x0000000000007948 */ /* 0x000fea0003800000 */
[----:B------:R-:W-:Y:S01]  /*13fb0*/  ULDC.64 UR4, c[0x0][0x298] ;  /* 0x0000a60000047ab9 */ /* 0x000fe20000000a00 */
[----:B------:R-:W-:Y:S01]  /*13fc0*/  BSSY B6, `(.L_x_4940) ;  /* 0x000001c000067945 */ /* 0x000fe20003800000 */
[----:B------:R-:W-:Y:S01]  /*13fd0*/  BAR.SYNC.DEFER_BLOCKING 0x8, 0x180 ;  /* 0x0206000000007b1d */ /* 0x000fe20000010000 */
[----:B---3--:R-:W-:Y:S01]  /*13fe0*/  VIADD R0, R0, 0x12400 ;  /* 0x0001240000007836 */ /* 0x008fe20000000000 */
[----:B----4-:R-:W-:Y:S01]  /*13ff0*/  SHF.R.S32.HI R2, RZ, 0x1f, R3 ;  /* 0x0000001fff027819 */ /* 0x010fe20000011403 */
[----:B------:R-:W-:-:S03]  /*14000*/  IMAD.WIDE.U32 R4, R3, UR4, RZ ;  /* 0x0000000403047c25 */ /* 0x000fc6000f8e00ff */
[----:B------:R-:W-:Y:S01]  /*14010*/  LOP3.LUT P0, RZ, R0, 0x3ff, RZ, 0xc0, !PT ;  /* 0x000003ff00ff7812 */ /* 0x000fe2000780c0ff */
[----:B------:R-:W-:Y:S01]  /*14020*/  IMAD R2, R2, UR4, RZ ;  /* 0x0000000402027c24 */ /* 0x000fe2000f8e02ff */
[----:B------:R3:W-:Y:S03]  /*14030*/  STL.64 [R1+0x40], R4 ;  /* 0x0000400401007387 */ /* 0x0007e60000100a00 */
[----:B------:R-:W-:-:S04]  /*14040*/  IMAD R2, R3, UR5, R2 ;  /* 0x0000000503027c24 */ /* 0x000fc8000f8e0202 */
[----:B------:R-:W-:-:S05]  /*14050*/  IMAD.IADD R0, R5, 0x1, R2 ;  /* 0x0000000105007824 */ /* 0x000fca00078e0202 */
[----:B------:R3:W-:Y:S01]  /*14060*/  STL [R1+0x34], R0 ;  /* 0x0000340001007387 */ /* 0x0007e20000100800 */
[----:B------:R-:W-:Y:S05]  /*14070*/  @!P0 BRA `(.L_x_4941) ;  /* 0x0000000000408947 */ /* 0x000fea0003800000 */
[----:B------:R-:W-:Y:S01]  /*14080*/  MOV R2, 0x0 ;  /* 0x0000000000027802 */ /* 0x000fe20000000f00 */
[----:B------:R-:W-:Y:S01]  /*14090*/  ULDC.64 UR6, c[0x4][0x1b8] ;  /* 0x01006e0000067ab9 */ /* 0x000fe20000000a00 */
[----:B------:R-:W-:Y:S01]  /*140a0*/  ULDC.64 UR8, c[0x4][0x1c0] ;  /* 0x0100700000087ab9 */ /* 0x000fe20000000a00 */
[----:B------:R-:W-:Y:S01]  /*140b0*/  ULDC.64 UR4, c[0x4][0xe8] ;  /* 0x01003a0000047ab9 */ /* 0x000fe20000000a00 */
[----:B---3--:R-:W-:Y:S02]  /*140c0*/  IMAD.U32 R4, RZ, RZ, UR6 ;  /* 0x00000006ff047e24 */ /* 0x008fe4000f8e00ff */
        /* <DEDUP_REMOVED lines=11> */
.L_x_4941:
[----:B------:R-:W-:Y:S05]  /*14180*/  BSYNC B6 ;  /* 0x0000000000067941 */ /* 0x000fea0003800000 */
.L_x_4940:
[----:B---3--:R-:W3:Y:S01]  /*14190*/  LDL.LU R0, [R1+0x34] ;  /* 0x0000340001007983 */ /* 0x008ee20000300800 */
[----:B--2---:R-:W2:Y:S01]  /*141a0*/  LDC R7, c[0x0][0x448] ;  /* 0x00011200ff077b82 */ /* 0x004ea20000000800 */
[----:B------:R-:W-:Y:S01]  /*141b0*/  ULDC.64 UR4, c[0x0][0x2d8] ;  /* 0x0000b60000047ab9 */ /* 0x000fe20000000a00 */
[----:B------:R-:W-:Y:S01]  /*141c0*/  ULDC.64 UR6, c[0x0][0x280] ;  /* 0x0000a00000067ab9 */ /* 0x000fe20000000a00 */
[----:B------:R-:W3:Y:S04]  /*141d0*/  LDL.LU.64 R2, [R1+0x40] ;  /* 0x0000400001027983 */ /* 0x000ee80000300a00 */
[----:B01----:R-:W4:Y:S01]  /*141e0*/  LDL R9, [R1+0x2c] ;  /* 0x00002c0001097983 */ /* 0x003f220000100800 */
[----:B------:R-:W0:Y:S01]  /*141f0*/  S2R R5, SR_TID.X ;  /* 0x0000000000057919 */ /* 0x000e220000002100 */
[----:B------:R-:W1:Y:S01]  /*14200*/  S2R R6, SR_TID.X ;  /* 0x0000000000067919 */ /* 0x000e620000002100 */
[----:B------:R-:W1:Y:S01]  /*14210*/  S2R R10, SR_TID.X ;  /* 0x00000000000a7919 */ /* 0x000e620000002100 */
[----:B0-----:R-:W-:-:S04]  /*14220*/  LOP3.LUT R5, R5, 0x7f, RZ, 0xc0, !PT ;  /* 0x0000007f05057812 */ /* 0x001fc800078ec0ff */
[----:B------:R-:W-:Y:S01]  /*14230*/  SHF.R.U32.HI R5, RZ, 0x3, R5 ;  /* 0x00000003ff057819 */ /* 0x000fe20000011605 */
[----:B-1----:R-:W-:-:S05]  /*14240*/  IMAD.SHL.U32 R8, R6, 0x10, RZ ;  /* 0x0000001006087824 */ /* 0x002fca00078e00ff */
[----:B------:R-:W-:Y:S01]  /*14250*/  LOP3.LUT R8, R5, 0x70, R8, 0xf8, !PT ;  /* 0x0000007005087812 */ /* 0x000fe200078ef808 */
[----:B------:R-:W-:-:S05]  /*14260*/  IMAD.SHL.U32 R10, R10, 0x8, RZ ;  /* 0x000000080a0a7824 */ /* 0x000fca00078e00ff */
[----:B------:R-:W-:-:S04]  /*14270*/  LOP3.LUT R10, R10, 0x38, RZ, 0xc0, !PT ;  /* 0x000000380a0a7812 */ /* 0x000fc800078ec0ff */
[C---:B------:R-:W-:Y:S02]  /*14280*/  LOP3.LUT R11, R10.reuse, 0x40, RZ, 0xfc, !PT ;  /* 0x000000400a0b7812 */ /* 0x040fe400078efcff */
[----:B------:R-:W-:Y:S01]  /*14290*/  LOP3.LUT R10, R10, 0x80, RZ, 0xfc, !PT ;  /* 0x000000800a0a7812 */ /* 0x000fe200078efcff */
[----:B---3--:R-:W-:Y:S01]  /*142a0*/  IMAD.MOV.U32 R3, RZ, RZ, R0 ;  /* 0x000000ffff037224 */ /* 0x008fe200078e0000 */
        /* <DEDUP_REMOVED lines=12> */
[----:B--2---:R-:W-:Y:S01]  /*14370*/  ISETP.NE.AND P0, PT, R7, 0x1, PT ;  /* 0x000000010700780c */ /* 0x004fe20003f05270 */
[----:B------:R-:W-:-:S12]  /*14380*/  IMAD R4, R4, UR4, RZ ;  /* 0x0000000404047c24 */ /* 0x000fd8000f8e02ff */
[----:B------:R-:W0:Y:S08]  /*14390*/  @P0 LDC R5, c[0x0][0x44c] ;  /* 0x00011300ff050b82 */ /* 0x000e300000000800 */
[----:B------:R-:W1:Y:S01]  /*143a0*/  @P0 LDC R6, c[0x0][0x450] ;  /* 0x00011400ff060b82 */ /* 0x000e620000000800 */
[----:B------:R-:W-:-:S04]  /*143b0*/  IMAD.WIDE.U32 R2, R0, UR4, R2 ;  /* 0x0000000400027c25 */ /* 0x000fc8000f8e0002 */
[----:B------:R-:W-:Y:S01]  /*143c0*/  IMAD R0, R0, UR5, R4 ;  /* 0x0000000500007c24 */ /* 0x000fe2000f8e0204 */
[----:B------:R-:W-:-:S03]  /*143d0*/  ULDC.64 UR4, c[0x0][0x2d0] ;  /* 0x0000b40000047ab9 */ /* 0x000fc60000000a00 */
[----:B------:R-:W-:Y:S02]  /*143e0*/  IMAD.IADD R3, R3, 0x1, R0 ;  /* 0x0000000103037824 */ /* 0x000fe400078e0200 */
[----:B----4-:R-:W-:-:S04]  /*143f0*/  IMAD.IADD R0, R8, 0x1, R9 ;  /* 0x0000000108007824 */ /* 0x010fc800078e0209 */
        /* <DEDUP_REMOVED lines=15> */
[----:B------:R-:W-:Y:S02]  /*144f0*/  ISETP.GE.AND P0, PT, R10, UR4, PT ;  /* 0x000000040a007c0c */ /* 0x000fe4000bf06270 */
[----:B------:R0:W5:Y:S01]  /*14500*/  LDL R10, [R1+0x1c] ;  /* 0x00001c00010a7983 */ /* 0x0001620000100800 */
[----:B------:R-:W1:Y:S01]  /*14510*/  S2R R5, SR_TID.X ;  /* 0x0000000000057919 */ /* 0x000e620000002100 */
[----:B------:R-:W-:Y:S01]  /*14520*/  IMAD R0, R0, UR5, R4 ;  /* 0x0000000500007c24 */ /* 0x000fe2000f8e0204 */
[----:B------:R-:W-:-:S03]  /*14530*/  LEA R4, P3, R2, UR6, 0x1 ;  /* 0x0000000602047c11 */ /* 0x000fc6000f8608ff */
[----:B------:R-:W-:Y:S01]  /*14540*/  IMAD.IADD R0, R3, 0x1, R0 ;  /* 0x0000000103007824 */ /* 0x000fe200078e0200 */
[----:B------:R-:W-:-:S04]  /*14550*/  ISETP.GE.AND P1, PT, R11, UR4, PT ;  /* 0x000000040b007c0c */ /* 0x000fc8000bf26270 */
[----:B------:R-:W-:Y:S01]  /*14560*/  LEA.HI.X R3, R2, UR7, R0, 0x1, P3 ;  /* 0x0000000702037c11 */ /* 0x000fe200098f0c00 */
[----:B-1----:R-:W-:-:S05]  /*14570*/  IMAD.SHL.U32 R8, R5, 0x8, RZ ;  /* 0x0000000805087824 */ /* 0x002fca00078e00ff */
[----:B------:R-:W-:-:S04]  /*14580*/  LOP3.LUT R8, R8, 0x38, RZ, 0xc0, !PT ;  /* 0x0000003808087812 */ /* 0x000fc800078ec0ff */
[----:B------:R-:W-:Y:S01]  /*14590*/  ISETP.GE.AND P2, PT, R8, UR4, PT ;  /* 0x0000000408007c0c */ /* 0x000fe2000bf46270 */
[----:B------:R-:W-:-:S03]  /*145a0*/  UMOV UR4, 0xffffffff ;  /* 0xffffffff00047882 */ /* 0x000fc60000000000 */
[----:B0-----:R-:W-:Y:S09]  /*145b0*/  BRA.DIV UR4, `(.L_x_4942) ;  /* 0x0000004a04787947 */ /* 0x001ff2000b800000 */
[----:B------:R-:W0:Y:S01]  /*145c0*/  S2R R5, SR_TID.X ;  /* 0x0000000000057919 */ /* 0x000e220000002100 */
[----:B------:R-:W2:Y:S01]  /*145d0*/  LDL.LU R8, [R1+0x2c] ;  /* 0x00002c0001087983 */ /* 0x000ea20000300800 */
[----:B0-----:R-:W-:-:S04]  /*145e0*/  LOP3.LUT R5, R5, 0x7f, RZ, 0xc0, !PT ;  /* 0x0000007f05057812 */ /* 0x001fc800078ec0ff */
[----:B------:R-:W-:Y:S02]  /*145f0*/  SHF.R.U32.HI R6, RZ, 0x3, R5 ;  /* 0x00000003ff067819 */ /* 0x000fe40000011605 */
[----:B------:R-:W3:Y:S04]  /*14600*/  LDL.LU R5, [R1+0x30] ;  /* 0x0000300001057983 */ /* 0x000ee80000300800 */
[----:B------:R-:W-:Y:S01]  /*14610*/  SHFL.IDX PT, R9, R3, 0x1, 0x181f ;  /* 0x00381f0003097f89 */ /* 0x000fe200000e0000 */
[----:B------:R-:W-:Y:S01]  /*14620*/  ULDC.64 UR4, c[0x0][0x208] ;  /* 0x0000820000047ab9 */ /* 0x000fe20000000a00 */
[----:B--2---:R-:W-:Y:S02]  /*14630*/  IMAD.IADD R0, R6, 0x1, R8 ;  /* 0x0000000106007824 */ /* 0x004fe400078e0208 */
[----:B------:R-:W0:Y:S01]  /*14640*/  S2R R6, SR_TID.X ;  /* 0x0000000000067919 */ /* 0x000e220000002100 */
[----:B---3--:R-:W-:-:S02]  /*14650*/  IMAD R2, R5, R7, RZ ;  /* 0x0000000705027224 */ /* 0x008fc400078e02ff */
[----:B------:R-:W1:Y:S01]  /*14660*/  SHFL.IDX PT, R7, R4, RZ, 0x181f ;  /* 0x00181fff04077589 */ /* 0x000e6200000e0000 */
[----:B0-----:R-:W-:-:S03]  /*14670*/  IMAD.SHL.U32 R11, R6, 0x8, RZ ;  /* 0x00000008060b7824 */ /* 0x001fc600078e00ff */
[----:B------:R-:W0:Y:S01]  /*14680*/  SHFL.IDX PT, R6, R3, RZ, 0x181f ;  /* 0x00181fff03067589 */ /* 0x000e2200000e0000 */
[C---:B------:R-:W-:Y:S01]  /*14690*/  VIADD R5, R0.reuse, 0x10 ;  /* 0x0000001000057836 */ /* 0x040fe20000000000 */
[----:B------:R-:W-:-:S04]  /*146a0*/  ISETP.GE.AND P4, PT, R0, R2, PT ;  /* 0x000000020000720c */ /* 0x000fc80003f86270 */
[----:B------:R-:W-:Y:S02]  /*146b0*/  ISETP.GE.AND P3, PT, R5, R2, PT ;  /* 0x000000020500720c */ /* 0x000fe40003f66270 */
[----:B------:R-:W2:Y:S01]  /*146c0*/  SHFL.IDX PT, R5, R4, 0x1, 0x181f ;  /* 0x00381f0004057f89 */ /* 0x000ea200000e0000 */
[----:B------:R-:W-:-:S06]  /*146d0*/  LOP3.LUT R11, R11, 0x38, RZ, 0xc0, !PT ;  /* 0x000000380b0b7812 */ /* 0x000fcc00078ec0ff */
[----:B-1----:R-:W-:-:S05]  /*146e0*/  @!P4 LEA R7, P5, R11, R7, 0x1 ;  /* 0x000000070b07c211 */ /* 0x002fca00078a08ff */
[----:B0-----:R-:W-:-:S05]  /*146f0*/  @!P4 IMAD.X R6, RZ, RZ, R6, P5 ;  /* 0x000000ffff06c224 */ /* 0x001fca00028e0606 */
[----:B------:R-:W-:-:S04]  /*14700*/  @!P4 LOP3.LUT R7, R7, R6, RZ, 0x3c, !PT ;  /* 0x000000060707c212 */ /* 0x000fc800078e3cff */
[----:B------:R-:W-:Y:S02]  /*14710*/  @!P4 LOP3.LUT R6, R7, R6, RZ, 0x3c, !PT ;  /* 0x000000060706c212 */ /* 0x000fe400078e3cff */
[----:B--2---:R-:W-:Y:S02]  /*14720*/  @!P3 LEA R8, P5, R11, R5, 0x1 ;  /* 0x000000050b08b211 */ /* 0x004fe400078a08ff */
[----:B------:R-:W-:-:S03]  /*14730*/  @!P4 LOP3.LUT R7, R7, R6, RZ, 0x3c, !PT ;  /* 0x000000060707c212 */ /* 0x000fc600078e3cff */
[----:B------:R-:W-:Y:S02]  /*14740*/  @!P3 IMAD.X R5, RZ, RZ, R9, P5 ;  /* 0x000000ffff05b224 */ /* 0x000fe400028e0609 */
[----:B-----5:R-:W-:Y:S04]  /*14750*/  @!P4 LDGSTS.E.BYPASS.LTC128B.128 [R10+0x12400], desc[UR4][R6.64], !P2 ;  /* 0x12400000060acfae */ /* 0x020fe8000d101d44 */
[----:B------:R-:W-:Y:S04]  /*14760*/  @!P4 LDGSTS.E.BYPASS.LTC128B.128 [R10+0x16400], desc[UR4][R6.64+0x80], !P1 ;  /* 0x16400080060acfae */ /* 0x000fe8000c901d44 */
[----:B------:R0:W-:Y:S02]  /*14770*/  @!P4 LDGSTS.E.BYPASS.LTC128B.128 [R10+0x1a400], desc[UR4][R6.64+0x100], !P0 ;  /* 0x1a400100060acfae */ /* 0x0001e4000c101d44 */
[----:B0-----:R-:W-:-:S02]  /*14780*/  @!P3 IMAD.MOV.U32 R6, RZ, RZ, R8 ;  /* 0x000000ffff06b224 */ /* 0x001fc400078e0008 */
[----:B------:R-:W-:Y:S02]  /*14790*/  @!P3 IMAD.MOV.U32 R7, RZ, RZ, R5 ;  /* 0x000000ffff07b224 */ /* 0x000fe400078e0005 */
[----:B------:R-:W-:-:S03]  /*147a0*/  VIADD R5, R0, 0x20 ;  /* 0x0000002000057836 */ /* 0x000fc60000000000 */
[----:B------:R-:W-:Y:S04]  /*147b0*/  @!P3 LDGSTS.E.BYPASS.LTC128B.128 [R10+0x12c00], desc[UR4][R6.64], !P2 ;  /* 0x12c00000060abfae */ /* 0x000fe8000d101d44 */
[----:B------:R-:W-:Y:S04]  /*147c0*/  @!P3 LDGSTS.E.BYPASS.LTC128B.128 [R10+0x16c00], desc[UR4][R6.64+0x80], !P1 ;  /* 0x16c00080060abfae */ /* 0x000fe8000c901d44 */
[----:B------:R0:W-:Y:S01]  /*147d0*/  @!P3 LDGSTS.E.BYPASS.LTC128B.128 [R10+0x1ac00], desc[UR4][R6.64+0x100], !P0 ;  /* 0x1ac00100060abfae */ /* 0x0001e2000c101d44 */
[----:B------:R-:W-:-:S03]  /*147e0*/  ISETP.GE.AND P3, PT, R5, R2, PT ;  /* 0x000000020500720c */ /* 0x000fc60003f66270 */
[----:B------:R-:W1:Y:S04]  /*147f0*/  SHFL.IDX PT, R5, R4, 0x2, 0x181f ;  /* 0x00581f0004057f89 */ /* 0x000e6800000e0000 */
[----:B------:R-:W0:Y:S06]  /*14800*/  SHFL.IDX PT, R8, R3, 0x2, 0x181f ;  /* 0x00581f0003087f89 */ /* 0x000e2c00000e0000 */
        /* <DEDUP_REMOVED lines=38> */
[----:B------:R-:W-:Y:S02]  /*14a70*/  @!P3 LDGSTS.E.BYPASS.LTC128B.128 [R10+0x14c00], desc[UR4][R6.64], !P2 ;  /* 0x14c00000060abfae */ /* 0x000fe4000d101d44 */
[----:B------:R-:W-:Y:S02]  /*14a80*/  ISETP.GE.AND P4, PT, R5, R2, PT ;  /* 0x000000020500720c */ /* 0x000fe40003f86270 */
[----:B------:R-:W0:Y:S04]  /*14a90*/  SHFL.IDX PT, R5, R4, 0x6, 0x181f ;  /* 0x00d81f0004057f89 */ /* 0x000e2800000e0000 */
[----:B------:R-:W-:Y:S04]  /*14aa0*/  @!P3 LDGSTS.E.BYPASS.LTC128B.128 [R10+0x18c00], desc[UR4][R6.64+0x80], !P1 ;  /* 0x18c00080060abfae */ /* 0x000fe8000c901d44 */
[----:B------:R1:W-:Y:S04]  /*14ab0*/  @!P3 LDGSTS.E.BYPASS.LTC128B.128 [R10+0x1cc00], desc[UR4][R6.64+0x100], !P0 ;  /* 0x1cc00100060abfae */ /* 0x0003e8000c101d44 */
[----:B-1----:R-:W1:Y:S01]  /*14ac0*/  SHFL.IDX PT, R6, R3, 0x6, 0x181f ;  /* 0x00d81f0003067f89 */ /* 0x002e6200000e0000 */
[----:B0-----:R-:W-:-:S03]  /*14ad0*/  @!P4 LEA R5, P3, R11, R5, 0x1 ;  /* 0x000000050b05c211 */ /* 0x001fc600078608ff */
[----:B------:R-:W0:Y:S04]  /*14ae0*/  SHFL.IDX PT, R3, R3, 0x7, 0x181f ;  /* 0x00f81f0003037f89 */ /* 0x000e2800000e0000 */
[----:B------:R-:W2:Y:S01]  /*14af0*/  SHFL.IDX PT, R4, R4, 0x7, 0x181f ;  /* 0x00f81f0004047f89 */ /* 0x000ea200000e0000 */
[----:B-1----:R-:W-:-:S04]  /*14b00*/  @!P4 IMAD.X R6, RZ, RZ, R6, P3 ;  /* 0x000000ffff06c224 */ /* 0x002fc800018e0606 */
[----:B------:R-:W-:Y:S02]  /*14b10*/  @!P4 IMAD.MOV.U32 R7, RZ, RZ, R6 ;  /* 0x000000ffff07c224 */ /* 0x000fe400078e0006 */
[----:B------:R-:W-:-:S05]  /*14b20*/  @!P4 IMAD.MOV.U32 R6, RZ, RZ, R5 ;  /* 0x000000ffff06c224 */ /* 0x000fca00078e0005 */
[----:B------:R1:W-:Y:S04]  /*14b30*/  @!P4 LDGSTS.E.BYPASS.LTC128B.128 [R10+0x15400], desc[UR4][R6.64], !P2 ;  /* 0x15400000060acfae */ /* 0x0003e8000d101d44 */
[----:B------:R1:W-:Y:S04]  /*14b40*/  @!P4 LDGSTS.E.BYPASS.LTC128B.128 [R10+0x19400], desc[UR4][R6.64+0x80], !P1 ;  /* 0x19400080060acfae */ /* 0x0003e8000c901d44 */
[----:B0-2---:R1:W-:Y:S02]  /*14b50*/  @!P4 LDGSTS.E.BYPASS.LTC128B.128 [R10+0x1d400], desc[UR4][R6.64+0x100], !P0 ;  /* 0x1d400100060acfae */ /* 0x0053e4000c101d44 */
.L_x_5065:
[----:B------:R-:W-:Y:S01]  /*14b60*/  VIADD R0, R0, 0x70 ;  /* 0x0000007000007836 */ /* 0x000fe20000000000 */
[----:B------:R-:W-:Y:S04]  /*14b70*/  BSSY B0, `(.L_x_4943) ;  /* 0x000000f000007945 */ /* 0x000fe80003800000 */
[----:B------:R-:W-:-:S13]  /*14b80*/  ISETP.GE.AND P3, PT, R0, R2, PT ;  /* 0x000000020000720c */ /* 0x000fda0003f66270 */
[----:B------:R-:W-:Y:S05]  /*14b90*/  @P3 BRA `(.L_x_4944) ;  /* 0x0000000000303947 */ /* 0x000fea0003800000 */
[----:B------:R-:W0:Y:S01]  /*14ba0*/  S2R R5, SR_TID.X ;  /* 0x0000000000057919 */ /* 0x000e220000002100 */
[----:B------:R-:W-:Y:S01]  /*14bb0*/  ULDC.64 UR4, c[0x0][0x208] ;  /* 0x0000820000047ab9 */ /* 0x000fe20000000a00 */
[----:B0-----:R-:W-:-:S05]  /*14bc0*/  IMAD.SHL.U32 R5, R5, 0x8, RZ ;  /* 0x0000000805057824 */ /* 0x001fca00078e00ff */
        /* <DEDUP_REMOVED lines=9> */
.L_x_4944:
[----:B------:R-:W-:Y:S05]  /*14c60*/  BSYNC B0 ;  /* 0x0000000000007941 */ /* 0x000fea0003800000 */
.L_x_4943:
[----:B01----:R-:W2:Y:S01]  /*14c70*/  LDL R10, [R1] ;  /* 0x00000000010a7983 */ /* 0x003ea20000100800 */
[----:B------:R-:W-:Y:S01]  /*14c80*/  PLOP3.LUT P0, PT, PT, PT, PT, 0x80, 0x0 ;  /* 0x000000000000781c */ /* 0x000fe20003f0f070 */
[----:B------:R-:W-:Y:S01]  /*14c90*/  NOP ;  /* 0x0000000000007918 */ /* 0x000fe20000000000 */
[----:B--2---:R-:W-:-:S11]  /*14ca0*/  VIADD R10, R10, 0x30800 ;  /* 0x000308000a0a7836 */ /* 0x004fd60000000000 */
.L_x_4945:
        /* <DEDUP_REMOVED lines=19> */
.L_x_5066:
[----:B------:R-:W-:Y:S05]  /*14de0*/  BSYNC B0 ;  /* 0x0000000000007941 */ /* 0x000fea0003800000 */
.L_x_4946:
        /* <DEDUP_REMOVED lines=50> */
.L_x_4954:
[----:B------:R-:W2:Y:S01]  /*15110*/  LDL R2, [R1] ;  /* 0x0000000001027983 */ /* 0x000ea20000100800 */
[----:B------:R-:W-:Y:S01]  /*15120*/  BSSY B3, `(.L_x_4955) ;  /* 0x0000005000037945 */ /* 0x000fe20003800000 */
[----:B--2---:R-:W-:Y:S01]  /*15130*/  IMAD R3, R7, 0x8, R2 ;  /* 0x0000000807037824 */ /* 0x004fe200078e0202 */
[----:B------:R-:W-:-:S04]  /*15140*/  SHF.L.U32 R2, R9, 0x1f, RZ ;  /* 0x0000001f09027819 */ /* 0x000fc800000006ff */
[----:B------:R-:W1:Y:S02]  /*15150*/  SYNCS.PHASECHK.TRANS64.TRYWAIT P0, [R3+URZ+0x30840], R2 ;  /* 0x03084002030075a7 */ /* 0x000e64000800017f */
[----:B-1----:R-:W-:Y:S05]  /*15160*/  @!P0 BRA `(.L_x_4956) ;  /* 0x00000048009c8947 */ /* 0x002fea0003800000 */
.L_x_5067:
[----:B------:R-:W-:Y:S05]  /*15170*/  BSYNC B3 ;  /* 0x0000000000037941 */ /* 0x000fea0003800000 */
.L_x_4955:
        /* <DEDUP_REMOVED lines=12> */
.L_x_4958:
[----:B------:R-:W-:Y:S05]  /*15240*/  BSYNC B3 ;  /* 0x0000000000037941 */ /* 0x000fea0003800000 */
.L_x_4957:
        /* <DEDUP_REMOVED lines=13> */
.L_x_4959:
        /* <DEDUP_REMOVED lines=16> */
.L_x_4960:
        /* <DEDUP_REMOVED lines=16> */
.L_x_4961:
        /* <DEDUP_REMOVED lines=17> */
.L_x_5068:
[----:B------:R-:W-:Y:S05]  /*15630*/  BSYNC B3 ;  /* 0x0000000000037941 */ /* 0x000fea0003800000 */
.L_x_4962:
        /* <DEDUP_REMOVED lines=14> */
.L_x_4965:
[----:B------:R-:W-:Y:S05]  /*15720*/  BSYNC B3 ;  /* 0x0000000000037941 */ /* 0x000fea0003800000 */
.L_x_4964:
        /* <DEDUP_REMOVED lines=15> */
.L_x_4966:
        /* <DEDUP_REMOVED lines=15> */
.L_x_4967:
        /* <DEDUP_REMOVED lines=15> */
.L_x_4968:
        /* <DEDUP_REMOVED lines=12> */
.L_x_4953:
[----:B------:R-:W-:Y:S05]  /*15ac0*/  BSYNC B1 ;  /* 0x0000000000017941 */ /* 0x000fea0003800000 */
.L_x_4952:
[----:B0-----:R-:W2:Y:S04]  /*15ad0*/  LDL R0, [R1+0x28] ;  /* 0x0000280001007983 */ /* 0x001ea80000100800 */
[----:B------:R0:W-:Y:S04]  /*15ae0*/  STL [R1+0x4], R7 ;  /* 0x0000040701007387 */ /* 0x0001e80000100800 */
[----:B------:R0:W-:Y:S02]  /*15af0*/  STL [R1+0x10], R9 ;  /* 0x0000100901007387 */ /* 0x0001e40000100800 */
[----:B0-2---:R-:W-:-:S07]  /*15b00*/  VIADD R0, R0, 0xfffffffd ;  /* 0xfffffffd00007836 */ /* 0x005fce0000000000 */
.L_x_4951:
[----:B------:R-:W-:Y:S05]  /*15b10*/  BSYNC B2 ;  /* 0x0000000000027941 */ /* 0x000fea0003800000 */
.L_x_4950:
[----:B------:R-:W2:Y:S01]  /*15b20*/  LDL.LU R2, [R1+0x28] ;  /* 0x0000280001027983 */ /* 0x000ea20000300800 */
[----:B------:R-:W-:Y:S01]  /*15b30*/  VIADD R8, R8, 0xfffffffe ;  /* 0xfffffffe08087836 */ /* 0x000fe20000000000 */
[----:B--2---:R-:W-:-:S04]  /*15b40*/  LOP3.LUT R2, RZ, R2, RZ, 0x33, !PT ;  /* 0x00000002ff027212 */ /* 0x004fc800078e33ff */
[----:B------:R-:W-:-:S13]  /*15b50*/  ISETP.NE.AND P0, PT, R8, R2, PT ;  /* 0x000000020800720c */ /* 0x000fda0003f05270 */
[----:B------:R-:W-:Y:S05]  /*15b60*/  @!P0 BRA `(.L_x_4949) ;  /* 0x0000001400f88947 */ /* 0x000fea0003800000 */
[----:B------:R-:W-:-:S07]  /*15b70*/  IMAD.MOV.U32 R9, RZ, RZ, R17 ;  /* 0x000000ffff097224 */ /* 0x000fce00078e0011 */
.L_x_5003:
        /* <DEDUP_REMOVED lines=37> */
.L_x_4971:
[----:B------:R-:W2:Y:S01]  /*15dd0*/  LDL R2, [R1] ;  /* 0x0000000001027983 */ /* 0x000ea20000100800 */
[----:B------:R-:W-:Y:S01]  /*15de0*/  BSSY B2, `(.L_x_4972) ;  /* 0x0000005000027945 */ /* 0x000fe20003800000 */
[----:B--2---:R-:W-:Y:S01]  /*15df0*/  IMAD R3, R4, 0x8, R2 ;  /* 0x0000000804037824 */ /* 0x004fe200078e0202 */
[----:B------:R-:W-:-:S04]  /*15e00*/  SHF.L.U32 R2, R5, 0x1f, RZ ;  /* 0x0000001f05027819 */ /* 0x000fc800000006ff */
[----:B------:R-:W1:Y:S02]  /*15e10*/  SYNCS.PHASECHK.TRANS64.TRYWAIT P0, [R3+URZ+0x30840], R2 ;  /* 0x03084002030075a7 */ /* 0x000e64000800017f */
[----:B-1----:R-:W-:Y:S05]  /*15e20*/  @!P0 BRA `(.L_x_4973) ;  /* 0x0000003c00948947 */ /* 0x002fea0003800000 */
.L_x_5069:
[----:B------:R-:W-:Y:S05]  /*15e30*/  BSYNC B2 ;  /* 0x0000000000027941 */ /* 0x000fea0003800000 */
.L_x_4972:
        /* <DEDUP_REMOVED lines=12> */
.L_x_4975:
[----:B------:R-:W-:Y:S05]  /*15f00*/  BSYNC B2 ;  /* 0x0000000000027941 */ /* 0x000fea0003800000 */
.L_x_4974:
        /* <DEDUP_REMOVED lines=13> */
.L_x_4976:
        /* <DEDUP_REMOVED lines=16> */
.L_x_4977:
        /* <DEDUP_REMOVED lines=16> */
.L_x_4978:
        /* <DEDUP_REMOVED lines=17> */
.L_x_5070:
[----:B------:R-:W-:Y:S05]  /*162f0*/  BSYNC B2 ;  /* 0x0000000000027941 */ /* 0x000fea0003800000 */
.L_x_4979:
        /* <DEDUP_REMOVED lines=11> */
.L_x_4982:
[----:B------:R-:W-:Y:S05]  /*163b0*/  BSYNC B2 ;  /* 0x0000000000027941 */ /* 0x000fea0003800000 */
.L_x_4981:
        /* <DEDUP_REMOVED lines=14> */
.L_x_4983:
        /* <DEDUP_REMOVED lines=15> */
.L_x_4984:
        /* <DEDUP_REMOVED lines=15> */
.L_x_4985:
        /* <DEDUP_REMOVED lines=12> */
.L_x_4970:
[----:B------:R-:W-:Y:S05]  /*16740*/  BSYNC B1 ;  /* 0x0000000000017941 */ /* 0x000fea0003800000 */
.L_x_4969:
        /* <DEDUP_REMOVED lines=37> */
.L_x_4988:
[----:B------:R-:W3:Y:S01]  /*169a0*/  LDL R2, [R1] ;  /* 0x0000000001027983 */ /* 0x000ee20000100800 */
[----:B------:R-:W-:Y:S01]  /*169b0*/  SHF.L.U32 R3, R11, 0x1f, RZ ;  /* 0x0000001f0b037819 */ /* 0x000fe200000006ff */
[----:B------:R-:W-:Y:S01]  /*169c0*/  BSSY B2, `(.L_x_4989) ;  /* 0x0000004000027945 */ /* 0x000fe20003800000 */
[----:B---3--:R-:W-:-:S04]  /*169d0*/  IMAD R2, R12, 0x8, R2 ;  /* 0x000000080c027824 */ /* 0x008fc800078e0202 */
[----:B------:R-:W3:Y:S02]  /*169e0*/  SYNCS.PHASECHK.TRANS64.TRYWAIT P0, [R2+URZ+0x30840], R3 ;  /* 0x03084003020075a7 */ /* 0x000ee4000800017f */
[----:B---3--:R-:W-:Y:S05]  /*169f0*/  @!P0 BRA `(.L_x_4990) ;  /* 0x0000003000c88947 */ /* 0x008fea0003800000 */
.L_x_5071:
[----:B------:R-:W-:Y:S05]  /*16a00*/  BSYNC B2 ;  /* 0x0000000000027941 */ /* 0x000fea0003800000 */
.L_x_4989:
        /* <DEDUP_REMOVED lines=12> */
.L_x_4992:
[----:B------:R-:W-:Y:S05]  /*16ad0*/  BSYNC B2 ;  /* 0x0000000000027941 */ /* 0x000fea0003800000 */
.L_x_4991:
        /* <DEDUP_REMOVED lines=15> */
.L_x_4993:
        /* <DEDUP_REMOVED lines=16> */
.L_x_4994:
        /* <DEDUP_REMOVED lines=16> */
.L_x_4995:
        /* <DEDUP_REMOVED lines=15> */
.L_x_5072:
[----:B------:R-:W-:Y:S05]  /*16ec0*/  BSYNC B2 ;  /* 0x0000000000027941 */ /* 0x000fea0003800000 */
.L_x_4996:
        /* <DEDUP_REMOVED lines=11> */
.L_x_4999:
[----:B------:R-:W-:Y:S05]  /*16f80*/  BSYNC B2 ;  /* 0x0000000000027941 */ /* 0x000fea0003800000 */
.L_x_4998:
        /* <DEDUP_REMOVED lines=13> */
.L_x_5000:
        /* <DEDUP_REMOVED lines=15> */
.L_x_5001:
        /* <DEDUP_REMOVED lines=15> */
.L_x_5002:
        /* <DEDUP_REMOVED lines=12> */
.L_x_4987:
[----:B------:R-:W-:Y:S05]  /*17300*/  BSYNC B1 ;  /* 0x0000000000017941 */ /* 0x000fea0003800000 */
.L_x_4986:
[----:B------:R-:W3:Y:S01]  /*17310*/  LDL R2, [R1+0x20] ;  /* 0x0000200001027983 */ /* 0x000ee20000100800 */
[----:B------:R-:W-:Y:S01]  /*17320*/  VIADD R0, R0, 0xfffffffe ;  /* 0xfffffffe00007836 */ /* 0x000fe20000000000 */
[----:B---3--:R-:W-:-:S13]  /*17330*/  ISETP.GT.AND P0, PT, R6, R2, PT ;  /* 0x000000020600720c */ /* 0x008fda0003f04270 */
[----:B------:R-:W-:Y:S05]  /*17340*/  @P0 BRA `(.L_x_5003) ;  /* 0xffffffe8000c0947 */ /* 0x000fea000383ffff */
.L_x_4949:
[----:B------:R-:W-:Y:S05]  /*17350*/  BSYNC B0 ;  /* 0x0000000000007941 */ /* 0x000fea0003800000 */
.L_x_4948:
        /* <DEDUP_REMOVED lines=18> */
.L_x_5005:
[----:B------:R-:W-:Y:S05]  /*17480*/  BSYNC B0 ;  /* 0x0000000000007941 */ /* 0x000fea0003800000 */
.L_x_5004:
        /* <DEDUP_REMOVED lines=13> */
.L_x_5073:
[----:B------:R-:W-:Y:S05]  /*17560*/  BSYNC B1 ;  /* 0x0000000000017941 */ /* 0x000fea0003800000 */
.L_x_5008:
        /* <DEDUP_REMOVED lines=9> */
.L_x_5011:
[----:B------:R-:W-:Y:S05]  /*17600*/  BSYNC B1 ;  /* 0x0000000000017941 */ /* 0x000fea0003800000 */
.L_x_5010:
        /* <DEDUP_REMOVED lines=14> */
.L_x_5012:
        /* <DEDUP_REMOVED lines=15> */
.L_x_5013:
        /* <DEDUP_REMOVED lines=15> */
.L_x_5014:
        /* <DEDUP_REMOVED lines=10> */
.L_x_5007:
[----:B------:R-:W-:Y:S05]  /*17970*/  BSYNC B0 ;  /* 0x0000000000007941 */ /* 0x000fea0003800000 */
.L_x_5006:
        /* <DEDUP_REMOVED lines=9> */
.L_x_4928:
[----:B------:R-:W-:Y:S05]  /*17a10*/  BSYNC B7 ;  /* 0x0000000000077941 */ /* 0x000fea0003800000 */
.L_x_4926:
        /* <DEDUP_REMOVED lines=9> */
[----:B------:R3:W4:Y:S04]  /*17ab0*/  LDS.128 R16, [R0+0x308d0] ;  /* 0x0308d00000107984 */ /* 0x0007280000000c00 */
[----:B------:R3:W-:Y:S01]  /*17ac0*/  STL [R1], R0 ;  /* 0x0000000001007387 */ /* 0x0007e20000100800 */
[----:B------:R-:W-:Y:S06]  /*17ad0*/  BAR.ARV 0x4, 0x180 ;  /* 0x0106000000007b1d */ /* 0x000fec0000002000 */
[----:B------:R-:W-:Y:S05]  /*17ae0*/  BRA `(.L_x_5016) ;  /* 0x0000000800e47947 */ /* 0x000fea0003800000 */
.L_x_5015:
        /* <DEDUP_REMOVED lines=37> */
.L_x_5083:
[----:B------:R-:W-:Y:S02]  /*17d40*/  ULDC UR4, c[0x0][0xc38] ;  /* 0x00030e0000047ab9 */ /* 0x000fe40000000800 */
[----:B------:R-:W-:-:S04]  /*17d50*/  IMAD.U32 R4, RZ, RZ, UR4 ;  /* 0x00000004ff047e24 */ /* 0x000fc8000f8e00ff */
[----:B----4-:R-:W-:-:S04]  /*17d60*/  IMAD R16, R16, R4, RZ ;  /* 0x0000000410107224 */ /* 0x010fc800078e02ff */
[----:B------:R-:W-:-:S05]  /*17d70*/  IMAD.IADD R5, R5, 0x1, R16 ;  /* 0x0000000105057824 */ /* 0x000fca00078e0210 */
[----:B------:R-:W-:-:S13]  /*17d80*/  ISETP.GT.AND P6, PT, R5, R0, PT ;  /* 0x000000000500720c */ /* 0x000fda0003fc4270 */
[----:B------:R-:W-:Y:S05]  /*17d90*/  @P6 BRA `(.L_x_5018) ;  /* 0x0000000000a06947 */ /* 0x000fea0003800000 */
.L_x_5023:
[----:B------:R-:W4:Y:S01]  /*17da0*/  LDC R2, c[0x0][0xc3c] ;  /* 0x00030f00ff027b82 */ /* 0x000f220000000800 */
[----:B------:R-:W-:-:S05]  /*17db0*/  VIADD R19, R19, 0x1f ;  /* 0x0000001f13137836 */ /* 0x000fca0000000000 */
[----:B----4-:R-:W-:-:S13]  /*17dc0*/  ISETP.GE.AND P6, PT, R19, R2, PT ;  /* 0x000000021300720c */ /* 0x010fda0003fc6270 */
[----:B------:R-:W-:Y:S05]  /*17dd0*/  @P6 BRA `(.L_x_5019) ;  /* 0x0000000400dc6947 */ /* 0x000fea0003800000 */
[----:B---3--:R-:W3:Y:S01]  /*17de0*/  S2R R3, SR_TID.X ;  /* 0x0000000000037919 */ /* 0x008ee20000002100 */
[----:B------:R-:W-:Y:S01]  /*17df0*/  BSSY B0, `(.L_x_5020) ;  /* 0x000000a000007945 */ /* 0x000fe20003800000 */
[----:B---3--:R-:W-:-:S05]  /*17e00*/  LOP3.LUT R3, R3, 0x1f, RZ, 0xc0, !PT ;  /* 0x0000001f03037812 */ /* 0x008fca00078ec0ff */
[----:B------:R-:W-:-:S05]  /*17e10*/  IMAD.IADD R4, R19, 0x1, R3 ;  /* 0x0000000113047824 */ /* 0x000fca00078e0203 */
[----:B------:R-:W-:Y:S01]  /*17e20*/  ISETP.GE.OR P6, PT, R4, R2, !P0 ;  /* 0x000000020400720c */ /* 0x000fe200047c6670 */
[----:B------:R-:W-:-:S12]  /*17e30*/  IMAD.MOV.U32 R2, RZ, RZ, RZ ;  /* 0x000000ffff027224 */ /* 0x000fd800078e00ff */
[----:B------:R-:W-:Y:S05]  /*17e40*/  @P6 BRA `(.L_x_5021) ;  /* 0x0000000000106947 */ /* 0x000fea0003800000 */
[----:B------:R-:W3:Y:S01]  /*17e50*/  LDC.64 R2, c[0x0][0xc80] ;  /* 0x00032000ff027b82 */ /* 0x000ee20000000a00 */
[----:B------:R-:W-:Y:S01]  /*17e60*/  ULDC.64 UR4, c[0x0][0x208] ;  /* 0x0000820000047ab9 */ /* 0x000fe20000000a00 */
[----:B---3--:R-:W-:-:S06]  /*17e70*/  IMAD.WIDE R2, R4, 0x4, R2 ;  /* 0x0000000404027825 */ /* 0x008fcc00078e0202 */
[----:B------:R3:W5:Y:S02]  /*17e80*/  LDG.E R2, desc[UR4][R2.64] ;  /* 0x0000000402027981 */ /* 0x000764000c1e1900 */
.L_x_5021:
[----:B------:R-:W-:Y:S05]  /*17e90*/  BSYNC B0 ;  /* 0x0000000000007941 */ /* 0x000fea0003800000 */
.L_x_5020:
        /* <DEDUP_REMOVED lines=18> */
.L_x_5091:
[----:B------:R-:W-:Y:S02]  /*17fc0*/  ULDC UR4, c[0x0][0xc38] ;  /* 0x00030e0000047ab9 */ /* 0x000fe40000000800 */
[----:B------:R-:W-:-:S04]  /*17fd0*/  IMAD.U32 R4, RZ, RZ, UR4 ;  /* 0x00000004ff047e24 */ /* 0x000fc8000f8e00ff */
[----:B----4-:R-:W-:-:S04]  /*17fe0*/  IMAD R16, R16, R4, RZ ;  /* 0x0000000410107224 */ /* 0x010fc800078e02ff */
[----:B------:R-:W-:-:S05]  /*17ff0*/  IMAD.IADD R5, R16, 0x1, R5 ;  /* 0x0000000110057824 */ /* 0x000fca00078e0205 */
[----:B------:R-:W-:-:S13]  /*18000*/  ISETP.GT.AND P6, PT, R5, R0, PT ;  /* 0x000000000500720c */ /* 0x000fda0003fc4270 */
[----:B------:R-:W-:Y:S05]  /*18010*/  @!P6 BRA `(.L_x_5023) ;  /* 0xfffffffc0060e947 */ /* 0x000fea000383ffff */
.L_x_5018:
        /* <DEDUP_REMOVED lines=8> */
.L_x_5095:
[----:B------:R-:W-:Y:S01]  /*180a0*/  ISETP.NE.AND P0, PT, R5, RZ, PT ;  /* 0x000000ff0500720c */ /* 0x000fe20003f05270 */
[----:B------:R-:W-:-:S12]  /*180b0*/  IMAD.MOV.U32 R5, RZ, RZ, RZ ;  /* 0x000000ffff057224 */ /* 0x000fd800078e00ff */
[----:B------:R-:W-:Y:S05]  /*180c0*/  @!P0 BRA `(.L_x_5025) ;  /* 0x0000000000148947 */ /* 0x000fea0003800000 */
[----:B------:R-:W-:Y:S01]  /*180d0*/  UMOV UR4, 0xffffffff ;  /* 0xffffffff00047882 */ /* 0x000fe20000000000 */
[----:B-1----:R-:W-:Y:S02]  /*180e0*/  VIADD R12, R6, 0xffffffff ;  /* 0xffffffff060c7836 */ /* 0x002fe40000000000 */
[----:B------:R-:W-:Y:S05]  /*180f0*/  BRA.DIV UR4, `(.L_x_5026) ;  /* 0x00000026048c7947 */ /* 0x000fea000b800000 */
[----:B---3--:R1:W3:Y:S02]  /*18100*/  SHFL.IDX PT, R3, R3, R12, 0x1f ;  /* 0x00001f0c03037589 */ /* 0x0082e400000e0000 */
.L_x_5098:
[----:B---3--:R-:W-:-:S07]  /*18110*/  IMAD.MOV.U32 R5, RZ, RZ, R3 ;  /* 0x000000ffff057224 */ /* 0x008fce00078e0003 */
.L_x_5025:
[----:B---34-:R-:W3:Y:S01]  /*18120*/  LDC.64 R2, c[0x0][0xc90] ;  /* 0x00032400ff027b82 */ /* 0x018ee20000000a00 */
[----:B------:R-:W-:Y:S01]  /*18130*/  IMAD.IADD R19, R6, 0x1, R19 ;  /* 0x0000000106137824 */ /* 0x000fe200078e0213 */
[----:B------:R-:W-:-:S03]  /*18140*/  ULDC.64 UR4, c[0x0][0x208] ;  /* 0x0000820000047ab9 */ /* 0x000fc60000000a00 */
[----:B---3--:R-:W-:-:S05]  /*18150*/  IMAD.WIDE R2, R19, 0x4, R2 ;  /* 0x0000000413027825 */ /* 0x008fca00078e0202 */
[----:B--2---:R-:W0:Y:S01]  /*18160*/  LDG.E R7, desc[UR4][R2.64] ;  /* 0x0000000402077981 */ /* 0x004e22000c1e1900 */
[----:B------:R-:W-:-:S04]  /*18170*/  IMAD R16, R5, R4, R16 ;  /* 0x0000000405107224 */ /* 0x000fc800078e0210 */
[----:B------:R-:W-:Y:S02]  /*18180*/  IMAD.IADD R0, R0, 0x1, -R16 ;  /* 0x0000000100007824 */ /* 0x000fe400078e0a10 */
[----:B0-----:R-:W-:-:S05]  /*18190*/  IMAD R6, R17, R7, RZ ;  /* 0x0000000711067224 */ /* 0x001fca00078e02ff */
        /* <DEDUP_REMOVED lines=28> */
[----:B------:R-:W-:Y:S01]  /*18360*/  VIADDMNMX R4, R3, R4, R7, PT ;  /* 0x0000000403047246 */ /* 0x000fe20003800107 */
[----:B------:R-:W-:-:S03]  /*18370*/  IMAD.IADD R5, R0, 0x1, R5 ;  /* 0x0000000100057824 */ /* 0x000fc600078e0205 */
        /* <DEDUP_REMOVED lines=29> */
.L_x_5019:
[----:B------:R-:W-:Y:S01]  /*18550*/  UMOV UR4, URZ ;  /* 0x0000003f00047c82 */ /* 0x000fe20008000000 */
[----:B------:R-:W-:Y:S01]  /*18560*/  UMOV UR5, URZ ;  /* 0x0000003f00057c82 */ /* 0x000fe20008000000 */
[----:B------:R-:W-:Y:S01]  /*18570*/  ULDC UR6, c[0x0][0xc3c] ;  /* 0x00030f0000067ab9 */ /* 0x000fe20000000800 */
[----:B------:R-:W-:Y:S02]  /*18580*/  IMAD.MOV.U32 R16, RZ, RZ, R0 ;  /* 0x000000ffff107224 */ /* 0x000fe400078e0000 */
[----:B------:R-:W-:Y:S02]  /*18590*/  IMAD.U32 R17, RZ, RZ, UR4 ;  /* 0x00000004ff117e24 */ /* 0x000fe4000f8e00ff */
[----:B------:R-:W-:Y:S02]  /*185a0*/  IMAD.U32 R18, RZ, RZ, UR5 ;  /* 0x00000005ff127e24 */ /* 0x000fe4000f8e00ff */
[----:B------:R-:W-:-:S07]  /*185b0*/  IMAD.U32 R19, RZ, RZ, UR6 ;  /* 0x00000006ff137e24 */ /* 0x000fce000f8e00ff */
.L_x_5027:
[----:B------:R4:W5:Y:S01]  /*185c0*/  LDL R2, [R1] ;  /* 0x0000000001027983 */ /* 0x0009620000100800 */
[----:B------:R-:W0:Y:S01]  /*185d0*/  S2R R0, SR_TID.X ;  /* 0x0000000000007919 */ /* 0x000e220000002100 */
[----:B------:R-:W-:Y:S05]  /*185e0*/  WARPSYNC.ALL ;  /* 0x0000000000007948 */ /* 0x000fea0003800000 */
[----:B0-----:R-:W-:Y:S01]  /*185f0*/  LOP3.LUT R0, R0, 0x1f, RZ, 0xc0, !PT ;  /* 0x0000001f00007812 */ /* 0x001fe200078ec0ff */
[----:B------:R-:W-:Y:S03]  /*18600*/  BAR.SYNC.DEFER_BLOCKING 0x4, 0x180 ;  /* 0x0106000000007b1d */ /* 0x000fe60000010000 */
[----:B------:R-:W-:-:S13]  /*18610*/  ISETP.NE.AND P0, PT, R0, RZ, PT ;  /* 0x000000ff0000720c */ /* 0x000fda0003f05270 */
[----:B---3--:R-:W5:Y:S01]  /*18620*/  @!P0 S2R R3, SR_CgaCtaId ;  /* 0x0000000000038919 */ /* 0x008f620000008800 */
[----:B------:R-:W-:-:S04]  /*18630*/  @!P0 MOV R0, 0x400 ;  /* 0x0000040000008802 */ /* 0x000fc80000000f00 */
[----:B-----5:R-:W-:-:S05]  /*18640*/  @!P0 LEA R2, R3, R0, 0x18 ;  /* 0x0000000003028211 */ /* 0x020fca00078ec0ff */
[----:B------:R4:W-:Y:S04]  /*18650*/  @!P0 STS.128 [R2+0x308d0], R16 ;  /* 0x0308d01002008388 */ /* 0x0009e80000000c00 */
[----:B------:R4:W-:Y:S01]  /*18660*/  @!P0 STL [R1], R2 ;  /* 0x0000000201008387 */ /* 0x0009e20000100800 */
[----:B------:R-:W-:Y:S06]  /*18670*/  BAR.ARV 0x5, 0x180 ;  /* 0x0146000000007b1d */ /* 0x000fec0000002000 */
.L_x_5016:
[----:B------:R-:W-:Y:S02]  /*18680*/  ULDC UR4, c[0x0][0xc3c] ;  /* 0x00030f0000047ab9 */ /* 0x000fe40000000800 */
[----:B----4-:R-:W-:-:S13]  /*18690*/  ISETP.GE.AND P0, PT, R19, UR4, PT ;  /* 0x0000000413007c0c */ /* 0x010fda000bf06270 */
[----:B------:R-:W-:Y:S05]  /*186a0*/  @!P0 BRA `(.L_x_5028) ;  /* 0xffffffa400008947 */ /* 0x000fea000383ffff */
[----:B------:R-:W-:Y:S05]  /*186b0*/  BSYNC B8 ;  /* 0x0000000000087941 */ /* 0x000fea0003800000 */
.L_x_4914:
[----:B---3--:R-:W3:Y:S01]  /*186c0*/  LDL.LU R0, [R1+0x38] ;  /* 0x0000380001007983 */ /* 0x008ee20000300800 */
        /* <DEDUP_REMOVED lines=11> */
.L_x_5099:
[----:B------:R-:W-:Y:S05]  /*18780*/  BSYNC B0 ;  /* 0x0000000000007941 */ /* 0x000fea0003800000 */
.L_x_5029:
[----:B------:R-:W-:-:S03]  /*18790*/  UMOV UR4, 0xffffffff ;  /* 0xffffffff00047882 */ /* 0x000fc60000000000 */
[----:B------:R-:W-:Y:S05]  /*187a0*/  BRA.DIV UR4, `(.L_x_5031) ;  /* 0x00000022041c7947 */ /* 0x000fea000b800000 */
[----:B------:R-:W3:Y:S02]  /*187b0*/  S2R R2, SR_TID.X ;  /* 0x0000000000027919 */ /* 0x000ee40000002100 */
[----:B---3--:R-:W-:-:S04]  /*187c0*/  SHF.R.U32.HI R2, RZ, 0x5, R2 ;  /* 0x00000005ff027819 */ /* 0x008fc80000011602 */
[----:B------:R-:W-:-:S05]  /*187d0*/  LOP3.LUT R2, R2, 0x3, RZ, 0xc0, !PT ;  /* 0x0000000302027812 */ /* 0x000fca00078ec0ff */
[----:B------:R3:W4:Y:S02]  /*187e0*/  SHFL.IDX PT, R14, R2, RZ, 0x1f ;  /* 0x00001fff020e7589 */ /* 0x00072400000e0000 */
.L_x_5102:
[----:B----4-:R-:W-:Y:S01]  /*187f0*/  ISETP.NE.AND P0, PT, R14, RZ, PT ;  /* 0x000000ff0e00720c */ /* 0x010fe20003f05270 */
[----:B------:R-:W-:-:S12]  /*18800*/  BSSY B0, `(.L_x_5032) ;  /* 0x0000029000007945 */ /* 0x000fd80003800000 */
[----:B------:R-:W-:Y:S05]  /*18810*/  @P0 BRA `(.L_x_5033) ;  /* 0x00000000009c0947 */ /* 0x000fea0003800000 */
[----:B------:R-:W-:-:S03]  /*18820*/  UMOV UR4, 0xffffffff ;  /* 0xffffffff00047882 */ /* 0x000fc60000000000 */
[----:B------:R-:W-:Y:S05]  /*18830*/  BRA.DIV UR4, `(.L_x_5034) ;  /* 0x00000022042c7947 */ /* 0x000fea000b800000 */
[----:B------:R-:W-:-:S13]  /*18840*/  ELECT P6, URZ, PT ;  /* 0x00000000003f782f */ /* 0x000fda00038c0000 */
.L_x_5105:
        /* <DEDUP_REMOVED lines=8> */
.L_x_5035:
        /* <DEDUP_REMOVED lines=14> */
.L_x_5106:
[----:B------:R-:W2:Y:S02]  /*189b0*/  SYNCS.PHASECHK.TRANS64.TRYWAIT P0, [R7+URZ], R2 ;  /* 0x00000002070075a7 */ /* 0x000ea4000800017f */
[----:B--2---:R-:W-:Y:S05]  /*189c0*/  @!P0 BRA `(.L_x_5037) ;  /* 0x0000001c00fc8947 */ /* 0x004fea0003800000 */
.L_x_5107:
[----:B------:R-:W-:Y:S05]  /*189d0*/  @!P2 BRA `(.L_x_5038) ;  /* 0x000000000004a947 */ /* 0x000fea0003800000 */
[----:B------:R-:W-:Y:S01]  /*189e0*/  BPT.TRAP 0x1 ;  /* 0x000000040000795c */ /* 0x000fe20000300000 */
.L_x_5038:
[----:B------:R-:W3:Y:S01]  /*189f0*/  LDL.LU R4, [R1+0x4] ;  /* 0x0000040001047983 */ /* 0x000ee20000300800 */
[----:B------:R-:W-:-:S04]  /*18a00*/  VIADD R0, R0, 0x30860 ;  /* 0x0003086000007836 */ /* 0x000fc80000000000 */
[----:B---3--:R-:W-:-:S04]  /*18a10*/  IMAD R4, R4, 0x8, R0 ;  /* 0x0000000804047824 */ /* 0x008fc800078e0200 */
[----:B------:R-:W3:Y:S02]  /*18a20*/  SYNCS.PHASECHK.TRANS64.TRYWAIT P0, [R4+URZ], R5 ;  /* 0x00000005040075a7 */ /* 0x000ee4000800017f */
[----:B---3--:R-:W-:Y:S05]  /*18a30*/  @!P0 BRA `(.L_x_5039) ;  /* 0x0000001c00f48947 */ /* 0x008fea0003800000 */
.L_x_5108:
[----:B------:R-:W-:-:S07]  /*18a40*/  IMAD R3, R3, 0x8, R0 ;  /* 0x0000000803037824 */ /* 0x000fce00078e0200 */
.L_x_5040:
[----:B----4-:R4:W0:Y:S02]  /*18a50*/  SYNCS.PHASECHK.TRANS64.TRYWAIT P0, [R3+URZ], R2 ;  /* 0x00000002030075a7 */ /* 0x010824000800017f */
[----:B0-----:R-:W-:Y:S05]  /*18a60*/  @!P0 NANOSLEEP.SYNCS 0x989680 ;  /* 0x009896800000895d */ /* 0x001fea0003900000 */
[----:B------:R-:W0:Y:S02]  /*18a70*/  @!P0 SYNCS.PHASECHK.TRANS64 P0, [R3+URZ], R2 ;  /* 0x00000002030085a7 */ /* 0x000e24000800007f */
[----:B0-----:R-:W-:Y:S05]  /*18a80*/  @!P0 BRA `(.L_x_5040) ;  /* 0xfffffffc00f08947 */ /* 0x001fea000383ffff */
.L_x_5033:
[----:B------:R-:W-:Y:S05]  /*18a90*/  BSYNC B0 ;  /* 0x0000000000007941 */ /* 0x000fea0003800000 */
.L_x_5032:
[----:B------:R-:W-:Y:S05]  /*18aa0*/  EXIT ;  /* 0x000000000000794d */ /* 0x000fea0003800000 */
.L_x_4816:
[----:B0-----:R-:W-:-:S04]  /*18ab0*/  IMAD.U32 R3, RZ, RZ, UR38 ;  /* 0x00000026ff037e24 */ /* 0x001fc8000f8e00ff */
[----:B------:R0:W1:Y:S03]  /*18ac0*/  SYNCS.PHASECHK.TRANS64.TRYWAIT P1, [R3+URZ+0x30800], R0 ;  /* 0x03080000030075a7 */ /* 0x000066000802017f */
[----:B-1----:R-:W-:Y:S05]  /*18ad0*/  @!P1 NANOSLEEP.SYNCS 0x989680 ;  /* 0x009896800000995d */ /* 0x002fea0003900000 */
[----:B------:R-:W1:Y:S02]  /*18ae0*/  @!P1 SYNCS.PHASECHK.TRANS64 P1, [R3+URZ+0x30800], R0 ;  /* 0x03080000030095a7 */ /* 0x000e64000802007f */
[----:B-1----:R-:W-:Y:S05]  /*18af0*/  @!P1 BRA `(.L_x_4816) ;  /* 0xfffffffc00ec9947 */ /* 0x002fea000383ffff */
[----:B------:R-:W-:Y:S05]  /*18b00*/  BRA `(.L_x_5041) ;  /* 0xfffffe90008c7947 */ /* 0x000fea000383ffff */
.L_x_4820:
[----:B-1----:R1:W3:Y:S02]  /*18b10*/  SYNCS.PHASECHK.TRANS64.TRYWAIT P1, [R11+URZ+0x30830], R0 ;  /* 0x030830000b0075a7 */ /* 0x0022e4000802017f */
[----:B---3--:R-:W-:Y:S05]  /*18b20*/  @!P1 NANOSLEEP.SYNCS 0x989680 ;  /* 0x009896800000995d */ /* 0x008fea0003900000 */
[----:B------:R-:W3:Y:S02]  /*18b30*/  @!P1 SYNCS.PHASECHK.TRANS64 P1, [R11+URZ+0x30830], R0 ;  /* 0x030830000b0095a7 */ /* 0x000ee4000802007f */
[----:B---3--:R-:W-:Y:S05]  /*18b40*/  @!P1 BRA `(.L_x_4820) ;  /* 0xfffffffc00f09947 */ /* 0x008fea000383ffff */
[----:B------:R-:W-:Y:S05]  /*18b50*/  BRA `(.L_x_4819) ;  /* 0xfffffe9000c07947 */ /* 0x000fea000383ffff */
.L_x_4836:
[----:B-1----:R-:W-:-:S04]  /*18b60*/  IMAD.U32 R12, RZ, RZ, UR7 ;  /* 0x00000007ff0c7e24 */ /* 0x002fc8000f8e00ff */
[----:B------:R1:W2:Y:S03]  /*18b70*/  SYNCS.PHASECHK.TRANS64.TRYWAIT P1, [R12+URZ+0x30830], R9 ;  /* 0x030830090c0075a7 */ /* 0x0002a6000802017f */
[----:B--2---:R-:W-:Y:S05]  /*18b80*/  @!P1 NANOSLEEP.SYNCS 0x989680 ;  /* 0x009896800000995d */ /* 0x004fea0003900000 */
[----:B------:R-:W2:Y:S02]  /*18b90*/  @!P1 SYNCS.PHASECHK.TRANS64 P1, [R12+URZ+0x30830], R9 ;  /* 0x030830090c0095a7 */ /* 0x000ea4000802007f */
[----:B--2---:R-:W-:Y:S05]  /*18ba0*/  @!P1 BRA `(.L_x_4836) ;  /* 0xfffffffc00ec9947 */ /* 0x004fea000383ffff */
[----:B------:R-:W-:Y:S05]  /*18bb0*/  BRA `(.L_x_4835) ;  /* 0xfffffec400647947 */ /* 0x000fea000383ffff */
.L_x_4840:
[----:B01----:R-:W-:-:S04]  /*18bc0*/  IMAD.U32 R9, RZ, RZ, UR6 ;  /* 0x00000006ff097e24 */ /* 0x003fc8000f8e00ff */
[----:B------:R0:W1:Y:S03]  /*18bd0*/  SYNCS.PHASECHK.TRANS64.TRYWAIT P1, [R9+URZ+0x30850], R0 ;  /* 0x03085000090075a7 */ /* 0x000066000802017f */
[----:B-1----:R-:W-:Y:S05]  /*18be0*/  @!P1 NANOSLEEP.SYNCS 0x989680 ;  /* 0x009896800000995d */ /* 0x002fea0003900000 */
[----:B------:R-:W1:Y:S02]  /*18bf0*/  @!P1 SYNCS.PHASECHK.TRANS64 P1, [R9+URZ+0x30850], R0 ;  /* 0x03085000090095a7 */ /* 0x000e64000802007f */
[----:B-1----:R-:W-:Y:S05]  /*18c00*/  @!P1 BRA `(.L_x_4840) ;  /* 0xfffffffc00ec9947 */ /* 0x002fea000383ffff */
[----:B------:R-:W-:Y:S05]  /*18c10*/  BRA `(.L_x_4839) ;  /* 0xfffffed0000c7947 */ /* 0x000fea000383ffff */
.L_x_4857:
[----:B-1----:R-:W-:-:S04]  /*18c20*/  IMAD.U32 R4, RZ, RZ, UR6 ;  /* 0x00000006ff047e24 */ /* 0x002fc8000f8e00ff */
[----:B------:R1:W2:Y:S03]  /*18c30*/  SYNCS.PHASECHK.TRANS64.TRYWAIT P1, [R4+URZ+0x30830], R3 ;  /* 0x03083003040075a7 */ /* 0x0002a6000802017f */
[----:B--2---:R-:W-:Y:S05]  /*18c40*/  @!P1 NANOSLEEP.SYNCS 0x989680 ;  /* 0x009896800000995d */ /* 0x004fea0003900000 */
[----:B------:R-:W2:Y:S02]  /*18c50*/  @!P1 SYNCS.PHASECHK.TRANS64 P1, [R4+URZ+0x30830], R3 ;  /* 0x03083003040095a7 */ /* 0x000ea4000802007f */
[----:B--2---:R-:W-:Y:S05]  /*18c60*/  @!P1 BRA `(.L_x_4857) ;  /* 0xfffffffc00ec9947 */ /* 0x004fea000383ffff */
[----:B------:R-:W-:Y:S05]  /*18c70*/  BRA `(.L_x_4856) ;  /* 0xfffffefc00547947 */ /* 0x000fea000383ffff */
.L_x_4861:
[----:B01----:R-:W-:-:S04]  /*18c80*/  IMAD.U32 R3, RZ, RZ, UR10 ;  /* 0x0000000aff037e24 */ /* 0x003fc8000f8e00ff */
[----:B------:R0:W1:Y:S03]  /*18c90*/  SYNCS.PHASECHK.TRANS64.TRYWAIT P1, [R3+URZ+0x30850], R0 ;  /* 0x03085000030075a7 */ /* 0x000066000802017f */
[----:B-1----:R-:W-:Y:S05]  /*18ca0*/  @!P1 NANOSLEEP.SYNCS 0x989680 ;  /* 0x009896800000995d */ /* 0x002fea0003900000 */
[----:B------:R-:W1:Y:S02]  /*18cb0*/  @!P1 SYNCS.PHASECHK.TRANS64 P1, [R3+URZ+0x30850], R0 ;  /* 0x03085000030095a7 */ /* 0x000e64000802007f */
[----:B-1----:R-:W-:Y:S05]  /*18cc0*/  @!P1 BRA `(.L_x_4861) ;  /* 0xfffffffc00ec9947 */ /* 0x002fea000383ffff */
[----:B------:R-:W-:Y:S05]  /*18cd0*/  BRA `(.L_x_4860) ;  /* 0xffffff0400fc7947 */ /* 0x000fea000383ffff */
.L_x_4867:
[----:B-1----:R-:W-:-:S04]  /*18ce0*/  IMAD.U32 R4, RZ, RZ, UR6 ;  /* 0x00000006ff047e24 */ /* 0x002fc8000f8e00ff */
[----:B------:R1:W2:Y:S03]  /*18cf0*/  SYNCS.PHASECHK.TRANS64.TRYWAIT P1, [R4+URZ+0x30830], R3 ;  /* 0x03083003040075a7 */ /* 0x0002a6000802017f */
[----:B--2---:R-:W-:Y:S05]  /*18d00*/  @!P1 NANOSLEEP.SYNCS 0x989680 ;  /* 0x009896800000995d */ /* 0x004fea0003900000 */
[----:B------:R-:W2:Y:S02]  /*18d10*/  @!P1 SYNCS.PHASECHK.TRANS64 P1, [R4+URZ+0x30830], R3 ;  /* 0x03083003040095a7 */ /* 0x000ea4000802007f */
[----:B--2---:R-:W-:Y:S05]  /*18d20*/  @!P1 BRA `(.L_x_4867) ;  /* 0xfffffffc00ec9947 */ /* 0x004fea000383ffff */
[----:B------:R-:W-:Y:S05]  /*18d30*/  BRA `(.L_x_4866) ;  /* 0xffffff2000447947 */ /* 0x000fea000383ffff */
.L_x_4871:
[----:B01----:R-:W-:-:S04]  /*18d40*/  IMAD.U32 R3, RZ, RZ, UR10 ;  /* 0x0000000aff037e24 */ /* 0x003fc8000f8e00ff */
[----:B------:R0:W1:Y:S03]  /*18d50*/  SYNCS.PHASECHK.TRANS64.TRYWAIT P1, [R3+URZ+0x30850], R0 ;  /* 0x03085000030075a7 */ /* 0x000066000802017f */
[----:B-1----:R-:W-:Y:S05]  /*18d60*/  @!P1 NANOSLEEP.SYNCS 0x989680 ;  /* 0x009896800000995d */ /* 0x002fea0003900000 */
[----:B------:R-:W1:Y:S02]  /*18d70*/  @!P1 SYNCS.PHASECHK.TRANS64 P1, [R3+URZ+0x30850], R0 ;  /* 0x03085000030095a7 */ /* 0x000e64000802007f */
[----:B-1----:R-:W-:Y:S05]  /*18d80*/  @!P1 BRA `(.L_x_4871) ;  /* 0xfffffffc00ec9947 */ /* 0x002fea000383ffff */
[----:B------:R-:W-:Y:S05]  /*18d90*/  BRA `(.L_x_4870) ;  /* 0xffffff2800ec7947 */ /* 0x000fea000383ffff */
.L_x_4884:
[----:B-1----:R-:W-:-:S04]  /*18da0*/  IMAD.U32 R7, RZ, RZ, UR5 ;  /* 0x00000005ff077e24 */ /* 0x002fc8000f8e00ff */
[----:B------:R1:W2:Y:S03]  /*18db0*/  SYNCS.PHASECHK.TRANS64.TRYWAIT P0, [R7+URZ+0x30850], R0 ;  /* 0x03085000070075a7 */ /* 0x0002a6000800017f */
[----:B--2---:R-:W-:Y:S05]  /*18dc0*/  @!P0 NANOSLEEP.SYNCS 0x989680 ;  /* 0x009896800000895d */ /* 0x004fea0003900000 */
[----:B------:R-:W2:Y:S02]  /*18dd0*/  @!P0 SYNCS.PHASECHK.TRANS64 P0, [R7+URZ+0x30850], R0 ;  /* 0x03085000070085a7 */ /* 0x000ea4000800007f */
[----:B--2---:R-:W-:Y:S05]  /*18de0*/  @!P0 BRA `(.L_x_4884) ;  /* 0xfffffffc00ec8947 */ /* 0x004fea000383ffff */
[----:B------:R-:W-:Y:S05]  /*18df0*/  BRA `(.L_x_4883) ;  /* 0xffffff5800dc7947 */ /* 0x000fea000383ffff */
.L_x_4934:
        /* <DEDUP_REMOVED lines=11> */
.L_x_5043:
[----:B------:R-:W-:Y:S05]  /*18eb0*/  BSYNC B0 ;  /* 0x0000000000007941 */ /* 0x000fea0003800000 */
.L_x_5042:
[----:B------:R-:W-:Y:S05]  /*18ec0*/  BRA `(.L_x_5044) ;  /* 0xffffffa800c07947 */ /* 0x000fea000383ffff */
.L_x_4936:
[----:B------:R-:W-:Y:S01]  /*18ed0*/  BSSY B0, `(.L_x_5045) ;  /* 0x0000006000007945 */ /* 0x000fe20003800000 */
[----:B------:R-:W-:-:S07]  /*18ee0*/  IMAD.MOV.U32 R15, RZ, RZ, -0x1 ;  /* 0xffffffffff0f7424 */ /* 0x000fce00078e00ff */
[----:B012-4-:R-:W-:Y:S05]  /*18ef0*/  WARPSYNC.COLLECTIVE R15, `(.L_x_5046) ;  /* 0x000000000f0c7348 */ /* 0x017fea0003c00000 */
[----:B------:R-:W-:Y:S02]  /*18f00*/  ELECT P6, UR62, PT ;  /* 0x00000000003e782f */ /* 0x000fe400038c0000 */
[----:B------:R-:W-:Y:S01]  /*18f10*/  MOV R14, UR62 ;  /* 0x0000003e000e7c02 */ /* 0x000fe20008000f00 */
[----:B012-4-:R-:W-:Y:S10]  /*18f20*/  ENDCOLLECTIVE ;  /* 0x000000000000791b */ /* 0x017ff40003800000 */
.L_x_5046:
[----:B------:R-:W-:Y:S05]  /*18f30*/  BSYNC B0 ;  /* 0x0000000000007941 */ /* 0x000fea0003800000 */
.L_x_5045:
[----:B------:R-:W-:Y:S05]  /*18f40*/  BRA `(.L_x_5047) ;  /* 0xffffffa800cc7947 */ /* 0x000fea000383ffff */
.L_x_4938:
[----:B--2---:R2:W3:Y:S02]  /*18f50*/  SYNCS.PHASECHK.TRANS64.TRYWAIT P0, [R0+URZ+0x30840], R2 ;  /* 0x03084002000075a7 */ /* 0x0044e4000800017f */
[----:B---3--:R-:W-:Y:S05]  /*18f60*/  @!P0 NANOSLEEP.SYNCS 0x989680 ;  /* 0x009896800000895d */ /* 0x008fea0003900000 */
[----:B------:R-:W3:Y:S02]  /*18f70*/  @!P0 SYNCS.PHASECHK.TRANS64 P0, [R0+URZ+0x30840], R2 ;  /* 0x03084002000085a7 */ /* 0x000ee4000800007f */
[----:B---3--:R-:W-:Y:S05]  /*18f80*/  @!P0 BRA `(.L_x_4938) ;  /* 0xfffffffc00f08947 */ /* 0x008fea000383ffff */
[----:B------:R-:W-:Y:S05]  /*18f90*/  BRA `(.L_x_5048) ;  /* 0xffffffac00387947 */ /* 0x000fea000383ffff */
.L_x_4942:
        /* <DEDUP_REMOVED lines=14> */
.L_x_5049:
[----:B------:R-:W-:Y:S02]  /*19080*/  IMAD.MOV.U32 R13, RZ, RZ, R4 ;  /* 0x000000ffff0d7224 */ /* 0x000fe400078e0004 */
[----:B------:R-:W-:-:S07]  /*19090*/  IMAD.MOV.U32 R6, RZ, RZ, R14 ;  /* 0x000000ffff067224 */ /* 0x000fce00078e000e */
[----:B------:R-:W-:Y:S05]  /*190a0*/  WARPSYNC.COLLECTIVE R15, `(.L_x_5050) ;  /* 0x000000000f087348 */ /* 0x000fea0003c00000 */
[----:B------:R0:W1:Y:S02]  /*190b0*/  SHFL.IDX P6, R14, R13, R12, R11 ;  /* 0x0000000c0d0e7389 */ /* 0x00006400000c000b */
[----:B01----:R-:W-:Y:S01]  /*190c0*/  ENDCOLLECTIVE ;  /* 0x000000000000791b */ /* 0x003fe20003800000 */
.L_x_5050:
        /* <DEDUP_REMOVED lines=19> */
.L_x_5051:
[----:B------:R-:W-:Y:S02]  /*19200*/  IMAD.MOV.U32 R13, RZ, RZ, R4 ;  /* 0x000000ffff0d7224 */ /* 0x000fe400078e0004 */
[----:B------:R-:W-:-:S07]  /*19210*/  IMAD.MOV.U32 R9, RZ, RZ, R14 ;  /* 0x000000ffff097224 */ /* 0x000fce00078e000e */
[----:B------:R-:W-:Y:S05]  /*19220*/  WARPSYNC.COLLECTIVE R15, `(.L_x_5052) ;  /* 0x000000000f087348 */ /* 0x000fea0003c00000 */
[----:B------:R0:W1:Y:S02]  /*19230*/  SHFL.IDX P6, R14, R13, R12, R11 ;  /* 0x0000000c0d0e7389 */ /* 0x00006400000c000b */
[----:B01----:R-:W-:Y:S01]  /*19240*/  ENDCOLLECTIVE ;  /* 0x000000000000791b */ /* 0x003fe20003800000 */
.L_x_5052:
[----:B------:R-:W-:Y:S01]  /*19250*/  ULDC.64 UR4, c[0x0][0x208] ;  /* 0x0000820000047ab9 */ /* 0x000fe20000000a00 */
[----:B------:R-:W-:Y:S02]  /*19260*/  IMAD.MOV.U32 R13, RZ, RZ, R3 ;  /* 0x000000ffff0d7224 */ /* 0x000fe400078e0003 */
[----:B------:R-:W-:Y:S02]  /*19270*/  IMAD.MOV.U32 R12, RZ, RZ, 0x2 ;  /* 0x00000002ff0c7424 */ /* 0x000fe400078e00ff */
[----:B------:R-:W-:-:S05]  /*19280*/  IMAD.MOV.U32 R5, RZ, RZ, R14 ;  /* 0x000000ffff057224 */ /* 0x000fca00078e000e */
[----:B------:R-:W-:-:S05]  /*19290*/  @!P3 LEA R8, P5, R8, R5, 0x1 ;  /* 0x000000050808b211 */ /* 0x000fca00078a08ff */
[----:B------:R-:W-:Y:S02]  /*192a0*/  @!P3 IMAD.X R5, RZ, RZ, R9, P5 ;  /* 0x000000ffff05b224 */ /* 0x000fe400028e0609 */
[----:B------:R-:W-:Y:S01]  /*192b0*/  @!P3 IMAD.MOV.U32 R6, RZ, RZ, R8 ;  /* 0x000000ffff06b224 */ /* 0x000fe200078e0008 */
[----:B------:R-:W0:Y:S01]  /*192c0*/  S2R R9, SR_TID.X ;  /* 0x0000000000097919 */ /* 0x000e220000002100 */
[----:B------:R-:W-:Y:S02]  /*192d0*/  @!P3 IMAD.MOV.U32 R7, RZ, RZ, R5 ;  /* 0x000000ffff07b224 */ /* 0x000fe400078e0005 */
[----:B------:R-:W-:-:S03]  /*192e0*/  VIADD R5, R0, 0x20 ;  /* 0x0000002000057836 */ /* 0x000fc60000000000 */
[----:B------:R-:W-:Y:S01]  /*192f0*/  @!PT LDS RZ, [RZ] ;  /* 0x00000000fffff984 */ /* 0x000fe20000000800 */
[----:B------:R-:W-:Y:S01]  /*19300*/  @!PT LDS RZ, [RZ] ;  /* 0x00000000fffff984 */ /* 0x000fe20000000800 */
[----:B------:R-:W-:Y:S01]  /*19310*/  @!PT LDS RZ, [RZ] ;  /* 0x00000000fffff984 */ /* 0x000fe20000000800 */
[----:B------:R1:W-:Y:S04]  /*19320*/  @!P3 LDGSTS.E.BYPASS.LTC128B.128 [R10+0x12c00], desc[UR4][R6.64], !P2 ;  /* 0x12c00000060abfae */ /* 0x0003e8000d101d44 */
[----:B------:R1:W-:Y:S04]  /*19330*/  @!P3 LDGSTS.E.BYPASS.LTC128B.128 [R10+0x16c00], desc[UR4][R6.64+0x80], !P1 ;  /* 0x16c00080060abfae */ /* 0x0003e8000c901d44 */
[----:B------:R1:W-:Y:S01]  /*19340*/  @!P3 LDGSTS.E.BYPASS.LTC128B.128 [R10+0x1ac00], desc[UR4][R6.64+0x100], !P0 ;  /* 0x1ac00100060abfae */ /* 0x0003e2000c101d44 */
[----:B------:R-:W-:-:S13]  /*19350*/  ISETP.GE.AND P3, PT, R5, R2, PT ;  /* 0x000000020500720c */ /* 0x000fda0003f66270 */
[----:B01----:R-:W-:Y:S05]  /*19360*/  WARPSYNC.COLLECTIVE R15, `(.L_x_5053) ;  /* 0x000000000f087348 */ /* 0x003fea0003c00000 */
[----:B------:R2:W3:Y:S02]  /*19370*/  SHFL.IDX P6, R14, R13, R12, R11 ;  /* 0x0000000c0d0e7389 */ /* 0x0004e400000c000b */
[----:B0123--:R-:W-:Y:S01]  /*19380*/  ENDCOLLECTIVE ;  /* 0x000000000000791b */ /* 0x00ffe20003800000 */
.L_x_5053:
[----:B------:R-:W-:Y:S02]  /*19390*/  IMAD.MOV.U32 R13, RZ, RZ, R4 ;  /* 0x000000ffff0d7224 */ /* 0x000fe400078e0004 */
[----:B------:R-:W-:-:S05]  /*193a0*/  IMAD.SHL.U32 R9, R9, 0x8, RZ ;  /* 0x0000000809097824 */ /* 0x000fca00078e00ff */
[----:B------:R-:W-:Y:S01]  /*193b0*/  LOP3.LUT R9, R9, 0x38, RZ, 0xc0, !PT ;  /* 0x0000003809097812 */ /* 0x000fe200078ec0ff */
[----:B------:R-:W-:-:S07]  /*193c0*/  IMAD.MOV.U32 R8, RZ, RZ, R14 ;  /* 0x000000ffff087224 */ /* 0x000fce00078e000e */
[----:B------:R-:W-:Y:S05]  /*193d0*/  WARPSYNC.COLLECTIVE R15, `(.L_x_5054) ;  /* 0x000000000f087348 */ /* 0x000fea0003c00000 */
[----:B------:R0:W1:Y:S02]  /*193e0*/  SHFL.IDX P6, R14, R13, R12, R11 ;  /* 0x0000000c0d0e7389 */ /* 0x00006400000c000b */
[----:B01----:R-:W-:Y:S01]  /*193f0*/  ENDCOLLECTIVE ;  /* 0x000000000000791b */ /* 0x003fe20003800000 */
.L_x_5054:
        /* <DEDUP_REMOVED lines=19> */
.L_x_5055:
[----:B------:R-:W-:Y:S02]  /*19530*/  IMAD.MOV.U32 R13, RZ, RZ, R4 ;  /* 0x000000ffff0d7224 */ /* 0x000fe400078e0004 */
[----:B------:R-:W-:-:S07]  /*19540*/  IMAD.MOV.U32 R6, RZ, RZ, R14 ;  /* 0x000000ffff067224 */ /* 0x000fce00078e000e */
[----:B------:R-:W-:Y:S05]  /*19550*/  WARPSYNC.COLLECTIVE R15, `(.L_x_5056) ;  /* 0x000000000f087348 */ /* 0x000fea0003c00000 */
[----:B------:R0:W1:Y:S02]  /*19560*/  SHFL.IDX P6, R14, R13, R12, R11 ;  /* 0x0000000c0d0e7389 */ /* 0x00006400000c000b */
[----:B01----:R-:W-:Y:S01]  /*19570*/  ENDCOLLECTIVE ;  /* 0x000000000000791b */ /* 0x003fe20003800000 */
.L_x_5056:
        /* <DEDUP_REMOVED lines=19> */
.L_x_5057:
[----:B------:R-:W-:Y:S02]  /*196b0*/  IMAD.MOV.U32 R13, RZ, RZ, R4 ;  /* 0x000000ffff0d7224 */ /* 0x000fe400078e0004 */
[----:B------:R-:W-:-:S07]  /*196c0*/  IMAD.MOV.U32 R6, RZ, RZ, R14 ;  /* 0x000000ffff067224 */ /* 0x000fce00078e000e */
[----:B------:R-:W-:Y:S05]  /*196d0*/  WARPSYNC.COLLECTIVE R15, `(.L_x_5058) ;  /* 0x000000000f087348 */ /* 0x000fea0003c00000 */
[----:B------:R0:W1:Y:S02]  /*196e0*/  SHFL.IDX P6, R14, R13, R12, R11 ;  /* 0x0000000c0d0e7389 */ /* 0x00006400000c000b */
[----:B01----:R-:W-:Y:S01]  /*196f0*/  ENDCOLLECTIVE ;  /* 0x000000000000791b */ /* 0x003fe20003800000 */
.L_x_5058:
        /* <DEDUP_REMOVED lines=19> */
.L_x_5059:
[----:B------:R-:W-:Y:S02]  /*19830*/  IMAD.MOV.U32 R13, RZ, RZ, R4 ;  /* 0x000000ffff0d7224 */ /* 0x000fe400078e0004 */
[----:B------:R-:W-:-:S07]  /*19840*/  IMAD.MOV.U32 R6, RZ, RZ, R14 ;  /* 0x000000ffff067224 */ /* 0x000fce00078e000e */
[----:B------:R-:W-:Y:S05]  /*19850*/  WARPSYNC.COLLECTIVE R15, `(.L_x_5060) ;  /* 0x000000000f087348 */ /* 0x000fea0003c00000 */
[----:B------:R0:W1:Y:S02]  /*19860*/  SHFL.IDX P6, R14, R13, R12, R11 ;  /* 0x0000000c0d0e7389 */ /* 0x00006400000c000b */
[----:B01----:R-:W-:Y:S01]  /*19870*/  ENDCOLLECTIVE ;  /* 0x000000000000791b */ /* 0x003fe20003800000 */
.L_x_5060:
        /* <DEDUP_REMOVED lines=17> */
.L_x_5061:
[----:B------:R-:W-:-:S05]  /*19990*/  VIADD R7, R0, 0x60 ;  /* 0x0000006000077836 */ /* 0x000fca0000000000 */
[----:B------:R-:W-:Y:S01]  /*199a0*/  ISETP.GE.AND P4, PT, R7, R2, PT ;  /* 0x000000020700720c */ /* 0x000fe20003f86270 */
[----:B------:R-:W-:Y:S02]  /*199b0*/  IMAD.MOV.U32 R13, RZ, RZ, R4 ;  /* 0x000000ffff0d7224 */ /* 0x000fe400078e0004 */
[----:B------:R-:W-:-:S10]  /*199c0*/  IMAD.MOV.U32 R6, RZ, RZ, R14 ;  /* 0x000000ffff067224 */ /* 0x000fd400078e000e */
[----:B------:R-:W-:Y:S05]  /*199d0*/  WARPSYNC.COLLECTIVE R15, `(.L_x_5062) ;  /* 0x000000000f087348 */ /* 0x000fea0003c00000 */
[----:B------:R0:W1:Y:S02]  /*199e0*/  SHFL.IDX P6, R14, R13, R12, R11 ;  /* 0x0000000c0d0e7389 */ /* 0x00006400000c000b */
[----:B01----:R-:W-:Y:S01]  /*199f0*/  ENDCOLLECTIVE ;  /* 0x000000000000791b */ /* 0x003fe20003800000 */
.L_x_5062:
        /* <DEDUP_REMOVED lines=17> */
.L_x_5063:
[----:B------:R-:W-:Y:S02]  /*19b10*/  IMAD.MOV.U32 R13, RZ, RZ, R4 ;  /* 0x000000ffff0d7224 */ /* 0x000fe400078e0004 */
[----:B------:R-:W-:-:S07]  /*19b20*/  IMAD.MOV.U32 R3, RZ, RZ, R14 ;  /* 0x000000ffff037224 */ /* 0x000fce00078e000e */
[----:B------:R-:W-:Y:S05]  /*19b30*/  WARPSYNC.COLLECTIVE R15, `(.L_x_5064) ;  /* 0x000000000f087348 */ /* 0x000fea0003c00000 */
[----:B------:R0:W1:Y:S02]  /*19b40*/  SHFL.IDX P6, R14, R13, R12, R11 ;  /* 0x0000000c0d0e7389 */ /* 0x00006400000c000b */
[----:B01----:R-:W-:Y:S01]  /*19b50*/  ENDCOLLECTIVE ;  /* 0x000000000000791b */ /* 0x003fe20003800000 */
.L_x_5064:
[----:B------:R-:W-:Y:S01]  /*19b60*/  IMAD.MOV.U32 R4, RZ, RZ, R14 ;  /* 0x000000ffff047224 */ /* 0x000fe200078e000e */
[----:B------:R-:W-:Y:S06]  /*19b70*/  BRA `(.L_x_5065) ;  /* 0xffffffac00f87947 */ /* 0x000fec000383ffff */
.L_x_4947:
[----:B0-----:R-:W2:Y:S02]  /*19b80*/  LDL R2, [R1] ;  /* 0x0000000001027983 */ /* 0x001ea40000100800 */
[----:B--2---:R0:W1:Y:S02]  /*19b90*/  SYNCS.PHASECHK.TRANS64.TRYWAIT P0, [R2+URZ+0x30820], R0 ;  /* 0x03082000020075a7 */ /* 0x004064000800017f */
[----:B-1----:R-:W-:Y:S05]  /*19ba0*/  @!P0 NANOSLEEP.SYNCS 0x989680 ;  /* 0x009896800000895d */ /* 0x002fea0003900000 */
[----:B------:R-:W1:Y:S02]  /*19bb0*/  @!P0 SYNCS.PHASECHK.TRANS64 P0, [R2+URZ+0x30820], R0 ;  /* 0x03082000020085a7 */ /* 0x000e64000800007f */
[----:B-1----:R-:W-:Y:S05]  /*19bc0*/  @!P0 BRA `(.L_x_4947) ;  /* 0xfffffffc00ec8947 */ /* 0x002fea000383ffff */
[----:B------:R-:W-:Y:S05]  /*19bd0*/  BRA `(.L_x_5066) ;  /* 0xffffffb000807947 */ /* 0x000fea000383ffff */
.L_x_4956:
[----:B-1----:R1:W2:Y:S02]  /*19be0*/  SYNCS.PHASECHK.TRANS64.TRYWAIT P0, [R3+URZ+0x30840], R2 ;  /* 0x03084002030075a7 */ /* 0x0022a4000800017f */
[----:B--2---:R-:W-:Y:S05]  /*19bf0*/  @!P0 NANOSLEEP.SYNCS 0x989680 ;  /* 0x009896800000895d */ /* 0x004fea0003900000 */
[----:B------:R-:W2:Y:S02]  /*19c00*/  @!P0 SYNCS.PHASECHK.TRANS64 P0, [R3+URZ+0x30840], R2 ;  /* 0x03084002030085a7 */ /* 0x000ea4000800007f */
[----:B--2---:R-:W-:Y:S05]  /*19c10*/  @!P0 BRA `(.L_x_4956) ;  /* 0xfffffffc00f08947 */ /* 0x004fea000383ffff */
[----:B------:R-:W-:Y:S05]  /*19c20*/  BRA `(.L_x_5067) ;  /* 0xffffffb400507947 */ /* 0x000fea000383ffff */
.L_x_4963:
[----:B0-----:R0:W1:Y:S02]  /*19c30*/  SYNCS.PHASECHK.TRANS64.TRYWAIT P0, [R3+URZ+0x60], R2 ;  /* 0x00006002030075a7 */ /* 0x001064000800017f */
[----:B-1----:R-:W-:Y:S05]  /*19c40*/  @!P0 NANOSLEEP.SYNCS 0x989680 ;  /* 0x009896800000895d */ /* 0x002fea0003900000 */
[----:B------:R-:W1:Y:S02]  /*19c50*/  @!P0 SYNCS.PHASECHK.TRANS64 P0, [R3+URZ+0x60], R2 ;  /* 0x00006002030085a7 */ /* 0x000e64000800007f */
[----:B-1----:R-:W-:Y:S05]  /*19c60*/  @!P0 BRA `(.L_x_4963) ;  /* 0xfffffffc00f08947 */ /* 0x002fea000383ffff */
[----:B------:R-:W-:Y:S05]  /*19c70*/  BRA `(.L_x_5068) ;  /* 0xffffffb8006c7947 */ /* 0x000fea000383ffff */
.L_x_4973:
[----:B-1----:R1:W2:Y:S02]  /*19c80*/  SYNCS.PHASECHK.TRANS64.TRYWAIT P0, [R3+URZ+0x30840], R2 ;  /* 0x03084002030075a7 */ /* 0x0022a4000800017f */
[----:B--2---:R-:W-:Y:S05]  /*19c90*/  @!P0 NANOSLEEP.SYNCS 0x989680 ;  /* 0x009896800000895d */ /* 0x004fea0003900000 */
[----:B------:R-:W2:Y:S02]  /*19ca0*/  @!P0 SYNCS.PHASECHK.TRANS64 P0, [R3+URZ+0x30840], R2 ;  /* 0x03084002030085a7 */ /* 0x000ea4000800007f */
[----:B--2---:R-:W-:Y:S05]  /*19cb0*/  @!P0 BRA `(.L_x_4973) ;  /* 0xfffffffc00f08947 */ /* 0x004fea000383ffff */
[----:B------:R-:W-:Y:S05]  /*19cc0*/  BRA `(.L_x_5069) ;  /* 0xffffffc000587947 */ /* 0x000fea000383ffff */
.L_x_4980:
[----:B0-----:R0:W1:Y:S02]  /*19cd0*/  SYNCS.PHASECHK.TRANS64.TRYWAIT P0, [R2+URZ+0x60], R3 ;  /* 0x00006003020075a7 */ /* 0x001064000800017f */
[----:B-1----:R-:W-:Y:S05]  /*19ce0*/  @!P0 NANOSLEEP.SYNCS 0x989680 ;  /* 0x009896800000895d */ /* 0x002fea0003900000 */
[----:B------:R-:W1:Y:S02]  /*19cf0*/  @!P0 SYNCS.PHASECHK.TRANS64 P0, [R2+URZ+0x60], R3 ;  /* 0x00006003020085a7 */ /* 0x000e64000800007f */
[----:B-1----:R-:W-:Y:S05]  /*19d00*/  @!P0 BRA `(.L_x_4980) ;  /* 0xfffffffc00f08947 */ /* 0x002fea000383ffff */
[----:B------:R-:W-:Y:S05]  /*19d10*/  BRA `(.L_x_5070) ;  /* 0xffffffc400747947 */ /* 0x000fea000383ffff */
.L_x_4990:
[----:B---3--:R3:W4:Y:S02]  /*19d20*/  SYNCS.PHASECHK.TRANS64.TRYWAIT P0, [R2+URZ+0x30840], R3 ;  /* 0x03084003020075a7 */ /* 0x008724000800017f */
[----:B----4-:R-:W-:Y:S05]  /*19d30*/  @!P0 NANOSLEEP.SYNCS 0x989680 ;  /* 0x009896800000895d */ /* 0x010fea0003900000 */
[----:B------:R-:W4:Y:S02]  /*19d40*/  @!P0 SYNCS.PHASECHK.TRANS64 P0, [R2+URZ+0x30840], R3 ;  /* 0x03084003020085a7 */ /* 0x000f24000800007f */
[----:B----4-:R-:W-:Y:S05]  /*19d50*/  @!P0 BRA `(.L_x_4990) ;  /* 0xfffffffc00f08947 */ /* 0x010fea000383ffff */
[----:B------:R-:W-:Y:S05]  /*19d60*/  BRA `(.L_x_5071) ;  /* 0xffffffcc00247947 */ /* 0x000fea000383ffff */
.L_x_4997:
[----:B0-----:R0:W1:Y:S02]  /*19d70*/  SYNCS.PHASECHK.TRANS64.TRYWAIT P0, [R2+URZ+0x60], R5 ;  /* 0x00006005020075a7 */ /* 0x001064000800017f */
[----:B-1----:R-:W-:Y:S05]  /*19d80*/  @!P0 NANOSLEEP.SYNCS 0x989680 ;  /* 0x009896800000895d */ /* 0x002fea0003900000 */
[----:B------:R-:W1:Y:S02]  /*19d90*/  @!P0 SYNCS.PHASECHK.TRANS64 P0, [R2+URZ+0x60], R5 ;  /* 0x00006005020085a7 */ /* 0x000e64000800007f */
[----:B-1----:R-:W-:Y:S05]  /*19da0*/  @!P0 BRA `(.L_x_4997) ;  /* 0xfffffffc00f08947 */ /* 0x002fea000383ffff */
[----:B------:R-:W-:Y:S05]  /*19db0*/  BRA `(.L_x_5072) ;  /* 0xffffffd000407947 */ /* 0x000fea000383ffff */
.L_x_5009:
[----:B---3--:R3:W4:Y:S02]  /*19dc0*/  SYNCS.PHASECHK.TRANS64.TRYWAIT P0, [R0+URZ+0x30860], R2 ;  /* 0x03086002000075a7 */ /* 0x008724000800017f */
[----:B----4-:R-:W-:Y:S05]  /*19dd0*/  @!P0 NANOSLEEP.SYNCS 0x989680 ;  /* 0x009896800000895d */ /* 0x010fea0003900000 */
[----:B------:R-:W4:Y:S02]  /*19de0*/  @!P0 SYNCS.PHASECHK.TRANS64 P0, [R0+URZ+0x30860], R2 ;  /* 0x03086002000085a7 */ /* 0x000f24000800007f */
[----:B----4-:R-:W-:Y:S05]  /*19df0*/  @!P0 BRA `(.L_x_5009) ;  /* 0xfffffffc00f08947 */ /* 0x010fea000383ffff */
[----:B------:R-:W-:Y:S05]  /*19e00*/  BRA `(.L_x_5073) ;  /* 0xffffffd400d47947 */ /* 0x000fea000383ffff */
.L_x_5017:
        /* <DEDUP_REMOVED lines=8> */
.L_x_5075:
[----:B------:R-:W-:Y:S05]  /*19e90*/  BSYNC B0 ;  /* 0x0000000000007941 */ /* 0x000fea0003800000 */
.L_x_5074:
        /* <DEDUP_REMOVED lines=9> */
.L_x_5076:
        /* <DEDUP_REMOVED lines=19> */
.L_x_5077:
[----:B------:R-:W-:Y:S01]  /*1a060*/  IMAD.MOV.U32 R12, RZ, RZ, 0x2 ;  /* 0x00000002ff0c7424 */ /* 0x000fe200078e00ff */
[----:B------:R-:W-:-:S05]  /*1a070*/  SEL R7, R14, RZ, P1 ;  /* 0x000000ff0e077207 */ /* 0x000fca0000800000 */
[----:B------:R-:W-:-:S04]  /*1a080*/  IMAD.IADD R3, R2, 0x1, R7 ;  /* 0x0000000102037824 */ /* 0x000fc800078e0207 */
[----:B------:R-:W-:-:S07]  /*1a090*/  IMAD.MOV.U32 R13, RZ, RZ, R3 ;  /* 0x000000ffff0d7224 */ /* 0x000fce00078e0003 */
[----:B------:R-:W-:Y:S05]  /*1a0a0*/  WARPSYNC.COLLECTIVE R15, `(.L_x_5078) ;  /* 0x000000000f087348 */ /* 0x000fea0003c00000 */
[----:B------:R0:W1:Y:S02]  /*1a0b0*/  SHFL.UP P6, R14, R13, R12, R11 ;  /* 0x0400000c0d0e7389 */ /* 0x00006400000c000b */
[----:B01----:R-:W-:Y:S01]  /*1a0c0*/  ENDCOLLECTIVE ;  /* 0x000000000000791b */ /* 0x003fe20003800000 */
.L_x_5078:
        /* <DEDUP_REMOVED lines=8> */
.L_x_5079:
        /* <DEDUP_REMOVED lines=8> */
.L_x_5080:
        /* <DEDUP_REMOVED lines=8> */
.L_x_5081:
        /* <DEDUP_REMOVED lines=9> */
.L_x_5082:
[----:B------:R-:W-:Y:S01]  /*1a2e0*/  IMAD.MOV.U32 R16, RZ, RZ, R14 ;  /* 0x000000ffff107224 */ /* 0x000fe200078e000e */
[----:B------:R-:W-:Y:S06]  /*1a2f0*/  BRA `(.L_x_5083) ;  /* 0xffffffd800907947 */ /* 0x000fec000383ffff */
.L_x_5022:
        /* <DEDUP_REMOVED lines=8> */
.L_x_5085:
[----:B------:R-:W-:Y:S05]  /*1a380*/  BSYNC B0 ;  /* 0x0000000000007941 */ /* 0x000fea0003800000 */
.L_x_5084:
        /* <DEDUP_REMOVED lines=9> */
.L_x_5086:
[----:B------:R-:W-:Y:S01]  /*1a420*/  IMAD.MOV.U32 R12, RZ, RZ, 0x4 ;  /* 0x00000004ff0c7424 */ /* 0x000fe200078e00ff */
[----:B------:R-:W-:-:S05]  /*1a430*/  SEL R14, R14, RZ, P2 ;  /* 0x000000ff0e0e7207 */ /* 0x000fca0001000000 */
[----:B------:R-:W-:-:S04]  /*1a440*/  IMAD.IADD R3, R3, 0x1, R14 ;  /* 0x0000000103037824 */ /* 0x000fc800078e020e */
[----:B------:R-:W-:-:S07]  /*1a450*/  IMAD.MOV.U32 R13, RZ, RZ, R3 ;  /* 0x000000ffff0d7224 */ /* 0x000fce00078e0003 */
[----:B------:R-:W-:Y:S05]  /*1a460*/  WARPSYNC.COLLECTIVE R15, `(.L_x_5087) ;  /* 0x000000000f087348 */ /* 0x000fea0003c00000 */
[----:B------:R0:W1:Y:S02]  /*1a470*/  SHFL.UP P6, R14, R13, R12, R11 ;  /* 0x0400000c0d0e7389 */ /* 0x00006400000c000b */
[----:B01----:R-:W-:Y:S01]  /*1a480*/  ENDCOLLECTIVE ;  /* 0x000000000000791b */ /* 0x003fe20003800000 */
.L_x_5087:
[----:B------:R-:W-:Y:S01]  /*1a490*/  IMAD.MOV.U32 R12, RZ, RZ, 0x8 ;  /* 0x00000008ff0c7424 */ /* 0x000fe200078e00ff */
[----:B------:R-:W-:-:S05]  /*1a4a0*/  SEL R14, R14, RZ, P3 ;  /* 0x000000ff0e0e7207 */ /* 0x000fca0001800000 */
[----:B------:R-:W-:-:S04]  /*1a4b0*/  IMAD.IADD R3, R3, 0x1, R14 ;  /* 0x0000000103037824 */ /* 0x000fc800078e020e */
[----:B------:R-:W-:-:S07]  /*1a4c0*/  IMAD.MOV.U32 R13, RZ, RZ, R3 ;  /* 0x000000ffff0d7224 */ /* 0x000fce00078e0003 */
[----:B------:R-:W-:Y:S05]  /*1a4d0*/  WARPSYNC.COLLECTIVE R15, `(.L_x_5088) ;  /* 0x000000000f087348 */ /* 0x000fea0003c00000 */
[----:B------:R0:W1:Y:S02]  /*1a4e0*/  SHFL.UP P6, R14, R13, R12, R11 ;  /* 0x0400000c0d0e7389 */ /* 0x00006400000c000b */
[----:B01----:R-:W-:Y:S01]  /*1a4f0*/  ENDCOLLECTIVE ;  /* 0x000000000000791b */ /* 0x003fe20003800000 */
.L_x_5088:
[----:B------:R-:W-:Y:S01]  /*1a500*/  IMAD.MOV.U32 R12, RZ, RZ, 0x10 ;  /* 0x00000010ff0c7424 */ /* 0x000fe200078e00ff */
[----:B------:R-:W-:-:S05]  /*1a510*/  SEL R14, R14, RZ, P4 ;  /* 0x000000ff0e0e7207 */ /* 0x000fca0002000000 */
[----:B------:R-:W-:-:S04]  /*1a520*/  IMAD.IADD R3, R3, 0x1, R14 ;  /* 0x0000000103037824 */ /* 0x000fc800078e020e */
[----:B------:R-:W-:-:S07]  /*1a530*/  IMAD.MOV.U32 R13, RZ, RZ, R3 ;  /* 0x000000ffff0d7224 */ /* 0x000fce00078e0003 */
[----:B------:R-:W-:Y:S05]  /*1a540*/  WARPSYNC.COLLECTIVE R15, `(.L_x_5089) ;  /* 0x000000000f087348 */ /* 0x000fea0003c00000 */
[----:B------:R0:W1:Y:S02]  /*1a550*/  SHFL.UP P6, R14, R13, R12, R11 ;  /* 0x0400000c0d0e7389 */ /* 0x00006400000c000b */
[----:B01----:R-:W-:Y:S01]  /*1a560*/  ENDCOLLECTIVE ;  /* 0x000000000000791b */ /* 0x003fe20003800000 */
.L_x_5089:
[----:B------:R-:W-:Y:S02]  /*1a570*/  IMAD.MOV.U32 R12, RZ, RZ, 0x1f ;  /* 0x0000001fff0c7424 */ /* 0x000fe400078e00ff */
[----:B------:R-:W-:Y:S01]  /*1a580*/  IMAD.MOV.U32 R11, RZ, RZ, 0x1f ;  /* 0x0000001fff0b7424 */ /* 0x000fe200078e00ff */
[----:B------:R-:W-:-:S05]  /*1a590*/  SEL R14, R14, RZ, P5 ;  /* 0x000000ff0e0e7207 */ /* 0x000fca0002800000 */
[----:B------:R-:W-:-:S04]  /*1a5a0*/  IMAD.IADD R3, R3, 0x1, R14 ;  /* 0x0000000103037824 */ /* 0x000fc800078e020e */
[----:B------:R-:W-:-:S07]  /*1a5b0*/  IMAD.MOV.U32 R13, RZ, RZ, R3 ;  /* 0x000000ffff0d7224 */ /* 0x000fce00078e0003 */
[----:B------:R-:W-:Y:S05]  /*1a5c0*/  WARPSYNC.COLLECTIVE R15, `(.L_x_5090) ;  /* 0x000000000f087348 */ /* 0x000fea0003c00000 */
[----:B------:R0:W1:Y:S02]  /*1a5d0*/  SHFL.IDX P6, R14, R13, R12, R11 ;  /* 0x0000000c0d0e7389 */ /* 0x00006400000c000b */
[----:B01----:R-:W-:Y:S01]  /*1a5e0*/  ENDCOLLECTIVE ;  /* 0x000000000000791b */ /* 0x003fe20003800000 */
.L_x_5090:
[----:B------:R-:W-:Y:S01]  /*1a5f0*/  IMAD.MOV.U32 R16, RZ, RZ, R14 ;  /* 0x000000ffff107224 */ /* 0x000fe200078e000e */
[----:B------:R-:W-:Y:S06]  /*1a600*/  BRA `(.L_x_5091) ;  /* 0xffffffd8006c7947 */ /* 0x000fec000383ffff */
.L_x_5024:
[----:B------:R-:W-:Y:S01]  /*1a610*/  BSSY B0, `(.L_x_5092) ;  /* 0x0000006000007945 */ /* 0x000fe20003800000 */
[----:B------:R-:W-:Y:S01]  /*1a620*/  PLOP3.LUT P6, PT, P6, PT, PT, 0x8, 0x0 ;  /* 0x000000000000781c */ /* 0x000fe200037ce170 */
[----:B------:R-:W-:-:S12]  /*1a630*/  IMAD.MOV.U32 R15, RZ, RZ, -0x1 ;  /* 0xffffffffff0f7424 */ /* 0x000fd800078e00ff */
[----:B0123--:R-:W-:Y:S05]  /*1a640*/  WARPSYNC.COLLECTIVE R15, `(.L_x_5093) ;  /* 0x000000000f087348 */ /* 0x00ffea0003c00000 */
[----:B------:R-:W-:Y:S01]  /*1a650*/  VOTE.ANY R14, PT, P6 ;  /* 0x00000000000e7806 */ /* 0x000fe200030e0100 */
[----:B0123--:R-:W-:Y:S06]  /*1a660*/  ENDCOLLECTIVE ;  /* 0x000000000000791b */ /* 0x00ffec0003800000 */
.L_x_5093:
[----:B------:R-:W-:Y:S05]  /*1a670*/  BSYNC B0 ;  /* 0x0000000000007941 */ /* 0x000fea0003800000 */
.L_x_5092:
        /* <DEDUP_REMOVED lines=9> */
.L_x_5094:
[----:B------:R-:W-:Y:S01]  /*1a710*/  IMAD.MOV.U32 R17, RZ, RZ, R14 ;  /* 0x000000ffff117224 */ /* 0x000fe200078e000e */
[----:B------:R-:W-:Y:S06]  /*1a720*/  BRA `(.L_x_5095) ;  /* 0xffffffd8005c7947 */ /* 0x000fec000383ffff */
.L_x_5026:
[----:B------:R-:W-:Y:S01]  /*1a730*/  BSSY B0, `(.L_x_5096) ;  /* 0x0000007000007945 */ /* 0x000fe20003800000 */
[----:B------:R-:W-:Y:S02]  /*1a740*/  IMAD.MOV.U32 R13, RZ, RZ, R3 ;  /* 0x000000ffff0d7224 */ /* 0x000fe400078e0003 */
[----:B------:R-:W-:Y:S02]  /*1a750*/  IMAD.MOV.U32 R11, RZ, RZ, 0x1f ;  /* 0x0000001fff0b7424 */ /* 0x000fe400078e00ff */
[----:B------:R-:W-:-:S07]  /*1a760*/  IMAD.MOV.U32 R15, RZ, RZ, -0x1 ;  /* 0xffffffffff0f7424 */ /* 0x000fce00078e00ff */
[----:B0-234-:R-:W-:Y:S05]  /*1a770*/  WARPSYNC.COLLECTIVE R15, `(.L_x_5097) ;  /* 0x000000000f087348 */ /* 0x01dfea0003c00000 */
[----:B------:R1:W0:Y:S02]  /*1a780*/  SHFL.IDX P6, R14, R13, R12, R11 ;  /* 0x0000000c0d0e7389 */ /* 0x00022400000c000b */
[----:B01234-:R-:W-:Y:S01]  /*1a790*/  ENDCOLLECTIVE ;  /* 0x000000000000791b */ /* 0x01ffe20003800000 */
.L_x_5097:
[----:B------:R-:W-:Y:S05]  /*1a7a0*/  BSYNC B0 ;  /* 0x0000000000007941 */ /* 0x000fea0003800000 */
.L_x_5096:
[----:B------:R-:W-:Y:S01]  /*1a7b0*/  IMAD.MOV.U32 R3, RZ, RZ, R14 ;  /* 0x000000ffff037224 */ /* 0x000fe200078e000e */
[----:B------:R-:W-:Y:S06]  /*1a7c0*/  BRA `(.L_x_5098) ;  /* 0xffffffd800507947 */ /* 0x000fec000383ffff */
.L_x_5030:
[----:B0-----:R0:W3:Y:S02]  /*1a7d0*/  SYNCS.PHASECHK.TRANS64.TRYWAIT P0, [R0+URZ+0x30820], R3 ;  /* 0x03082003000075a7 */ /* 0x0010e4000800017f */
[----:B---3--:R-:W-:Y:S05]  /*1a7e0*/  @!P0 NANOSLEEP.SYNCS 0x989680 ;  /* 0x009896800000895d */ /* 0x008fea0003900000 */
[----:B------:R-:W3:Y:S02]  /*1a7f0*/  @!P0 SYNCS.PHASECHK.TRANS64 P0, [R0+URZ+0x30820], R3 ;  /* 0x03082003000085a7 */ /* 0x000ee4000800007f */
[----:B---3--:R-:W-:Y:S05]  /*1a800*/  @!P0 BRA `(.L_x_5030) ;  /* 0xfffffffc00f08947 */ /* 0x008fea000383ffff */
[----:B------:R-:W-:Y:S05]  /*1a810*/  BRA `(.L_x_5099) ;  /* 0xffffffdc00d87947 */ /* 0x000fea000383ffff */
.L_x_5031:
        /* <DEDUP_REMOVED lines=11> */
.L_x_5101:
[----:B------:R-:W-:Y:S05]  /*1a8d0*/  BSYNC B0 ;  /* 0x0000000000007941 */ /* 0x000fea0003800000 */
.L_x_5100:
[----:B------:R-:W-:Y:S05]  /*1a8e0*/  BRA `(.L_x_5102) ;  /* 0xffffffdc00c07947 */ /* 0x000fea000383ffff */
.L_x_5034:
[----:B------:R-:W-:Y:S01]  /*1a8f0*/  BSSY B1, `(.L_x_5103) ;  /* 0x0000006000017945 */ /* 0x000fe20003800000 */
[----:B------:R-:W-:-:S07]  /*1a900*/  IMAD.MOV.U32 R15, RZ, RZ, -0x1 ;  /* 0xffffffffff0f7424 */ /* 0x000fce00078e00ff */
[----:B0123--:R-:W-:Y:S05]  /*1a910*/  WARPSYNC.COLLECTIVE R15, `(.L_x_5104) ;  /* 0x000000000f0c7348 */ /* 0x00ffea0003c00000 */
[----:B------:R-:W-:Y:S02]  /*1a920*/  ELECT P6, UR62, PT ;  /* 0x00000000003e782f */ /* 0x000fe400038c0000 */
[----:B------:R-:W-:Y:S01]  /*1a930*/  MOV R14, UR62 ;  /* 0x0000003e000e7c02 */ /* 0x000fe20008000f00 */
[----:B0123--:R-:W-:Y:S10]  /*1a940*/  ENDCOLLECTIVE ;  /* 0x000000000000791b */ /* 0x00fff40003800000 */
.L_x_5104:
[----:B------:R-:W-:Y:S05]  /*1a950*/  BSYNC B1 ;  /* 0x0000000000017941 */ /* 0x000fea0003800000 */
.L_x_5103:
[----:B------:R-:W-:Y:S05]  /*1a960*/  BRA `(.L_x_5105) ;  /* 0xffffffdc00b87947 */ /* 0x000fea000383ffff */
.L_x_5036:
[----:B0-----:R0:W2:Y:S02]  /*1a970*/  SYNCS.PHASECHK.TRANS64.TRYWAIT P0, [R6+URZ], R5 ;  /* 0x00000005060075a7 */ /* 0x0010a4000800017f */
[----:B--2---:R-:W-:Y:S05]  /*1a980*/  @!P0 NANOSLEEP.SYNCS 0x989680 ;  /* 0x009896800000895d */ /* 0x004fea0003900000 */
[----:B------:R-:W2:Y:S02]  /*1a990*/  @!P0 SYNCS.PHASECHK.TRANS64 P0, [R6+URZ], R5 ;  /* 0x00000005060085a7 */ /* 0x000ea4000800007f */
[----:B--2---:R-:W-:Y:S05]  /*1a9a0*/  @!P0 BRA `(.L_x_5036) ;  /* 0xfffffffc00f08947 */ /* 0x004fea000383ffff */
[----:B------:R-:W-:Y:S05]  /*1a9b0*/  BRA `(.L_x_5106) ;  /* 0xffffffdc00fc7947 */ /* 0x000fea000383ffff */
.L_x_5037:
[----:B--2---:R2:W3:Y:S02]  /*1a9c0*/  SYNCS.PHASECHK.TRANS64.TRYWAIT P0, [R7+URZ], R2 ;  /* 0x00000002070075a7 */ /* 0x0044e4000800017f */
[----:B---3--:R-:W-:Y:S05]  /*1a9d0*/  @!P0 NANOSLEEP.SYNCS 0x989680 ;  /* 0x009896800000895d */ /* 0x008fea0003900000 */
[----:B------:R-:W3:Y:S02]  /*1a9e0*/  @!P0 SYNCS.PHASECHK.TRANS64 P0, [R7+URZ], R2 ;  /* 0x00000002070085a7 */ /* 0x000ee4000800007f */
[----:B---3--:R-:W-:Y:S05]  /*1a9f0*/  @!P0 BRA `(.L_x_5037) ;  /* 0xfffffffc00f08947 */ /* 0x008fea000383ffff */
[----:B------:R-:W-:Y:S05]  /*1aa00*/  BRA `(.L_x_5107) ;  /* 0xffffffdc00f07947 */ /* 0x000fea000383ffff */
.L_x_5039:
[----:B---3--:R3:W4:Y:S02]  /*1aa10*/  SYNCS.PHASECHK.TRANS64.TRYWAIT P0, [R4+URZ], R5 ;  /* 0x00000005040075a7 */ /* 0x008724000800017f */
[----:B----4-:R-:W-:Y:S05]  /*1aa20*/  @!P0 NANOSLEEP.SYNCS 0x989680 ;  /* 0x009896800000895d */ /* 0x010fea0003900000 */
[----:B------:R-:W4:Y:S02]  /*1aa30*/  @!P0 SYNCS.PHASECHK.TRANS64 P0, [R4+URZ], R5 ;  /* 0x00000005040085a7 */ /* 0x000f24000800007f */
[----:B----4-:R-:W-:Y:S05]  /*1aa40*/  @!P0 BRA `(.L_x_5039) ;  /* 0xfffffffc00f08947 */ /* 0x010fea000383ffff */
[----:B------:R-:W-:Y:S05]  /*1aa50*/  BRA `(.L_x_5108) ;  /* 0xffffffdc00f87947 */ /* 0x000fea000383ffff */
.L_x_5109:
        /* <DEDUP_REMOVED lines=10> */
.L_x_15303:


//--------------------- .text._ZN7cutlass13device_kernelIN5flash11enable_sm90INS1_16FlashAttnFwdSm90INS1_25CollectiveMainloopFwdSm90ILi2EN4cute5tupleIJNS5_1CILi1EEES8_S8_EEENS6_IJNS7_ILi128EEENS7_ILi96EEENS7_ILi192EEEEEELi192ENS_10bfloat16_tEfNS_4arch4Sm90ELb0ELb1ELb1ELb1ELb0ELb1ELb0ELb1ELb1ELb1ELb0ELb0EEENS1_21CollectiveEpilogueFwdINS6_IJSA_SC_SB_EEES9_SE_SG_Li256ELb1ELb1ELb0ELb0EEENS1_36VarlenDynamicPersistentTileSchedulerILi128ELi96ELi256ELi128ELb0ELb1ELb1ELb1ELb0ELb1EEEEEEEEEvNT_6ParamsE --------------------------
	.section	.text._ZN7cutlass13device_kernelIN5flash11enable_sm90INS1_16FlashAttnFwdSm90INS1_25CollectiveMainloopFwdSm90ILi2EN4cute5tupleIJNS5_1CILi1EEES8_S8_EEENS6_IJNS7_ILi128EEENS7_ILi96EEENS7_ILi192EEEEEELi192ENS_10bfloat16_tEfNS_4arch4Sm90ELb0ELb1ELb1ELb1ELb0ELb1ELb0ELb1ELb1ELb1ELb0ELb0EEENS1_21CollectiveEpilogueFwdINS6_IJSA_SC_SB_EEES9_SE_SG_Li256ELb1ELb1ELb0ELb0EEENS1_36VarlenDynamicPersistentTileSchedulerILi128ELi96ELi256ELi128ELb0ELb1ELb1ELb1ELb0ELb1EEEEEEEEEvNT_6ParamsE,"ax",@progbits
	.align	128
.text._ZN7cutlass13device_kernelIN5flash11enable_sm90INS1_16FlashAttnFwdSm90INS1_25CollectiveMainloopFwdSm90ILi2EN4cute5tupleIJNS5_1CILi1EEES8_S8_EEENS6_IJNS7_ILi128EEENS7_ILi96EEENS7_ILi192EEEEEELi192ENS_10bfloat16_tEfNS_4arch4Sm90ELb0ELb1ELb1ELb1ELb0ELb1ELb0ELb1ELb1ELb1ELb0ELb0EEENS1_21CollectiveEpilogueFwdINS6_IJSA_SC_SB_EEES9_SE_SG_Li256ELb1ELb1ELb0ELb0EEENS1_36VarlenDynamicPersistentTileSchedulerILi128ELi96ELi256ELi128ELb0ELb1ELb1ELb1ELb0ELb1EEEEEEEEEvNT_6ParamsE:
        .type           _ZN7cutlass13device_kernelIN5flash11enable_sm90INS1_16FlashAttnFwdSm90INS1_25CollectiveMainloopFwdSm90ILi2EN4cute5tupleIJNS5_1CILi1EEES8_S8_EEENS6_IJNS7_ILi128EEENS7_ILi96EEENS7_ILi192EEEEEELi192ENS_10bfloat16_tEfNS_4arch4Sm90ELb0ELb1ELb1ELb1ELb0ELb1ELb0ELb1ELb1ELb1ELb0ELb0EEENS1_21CollectiveEpilogueFwdINS6_IJSA_SC_SB_EEES9_SE_SG_Li256ELb1ELb1ELb0ELb0EEENS1_36VarlenDynamicPersistentTileSchedulerILi128ELi96ELi256ELi128ELb0ELb1ELb1ELb1ELb0ELb1EEEEEEEEEvNT_6ParamsE,@function
        .size           _ZN7cutlass13device_kernelIN5flash11enable_sm90INS1_16FlashAttnFwdSm90INS1_25CollectiveMainloopFwdSm90ILi2EN4cute5tupleIJNS5_1CILi1EEES8_S8_EEENS6_IJNS7_ILi128EEENS7_ILi96EEENS7_ILi192EEEEEELi192ENS_10bfloat16_tEfNS_4arch4Sm90ELb0ELb1ELb1ELb1ELb0ELb1ELb0ELb1ELb1ELb1ELb0ELb0EEENS1_21CollectiveEpilogueFwdINS6_IJSA_SC_SB_EEES9_SE_SG_Li256ELb1ELb1ELb0ELb0EEENS1_36VarlenDynamicPersistentTileSchedulerILi128ELi96ELi256ELi128ELb0ELb1ELb1ELb1ELb0ELb1EEEEEEEEEvNT_6ParamsE,(.L_x_15304 - _ZN7cutlass13device_kernelIN5flash11enable_sm90INS1_16FlashAttnFwdSm90INS1_25CollectiveMainloopFwdSm90ILi2EN4cute5tupleIJNS5_1CILi1EEES8_S8_EEENS6_IJNS7_ILi128EEENS7_ILi96EEENS7_ILi192EEEEEELi192ENS_10bfloat16_tEfNS_4arch4Sm90ELb0ELb1ELb1ELb1ELb0ELb1ELb0ELb1ELb1ELb1ELb0ELb0EEENS1_21CollectiveEpilogueFwdINS6_IJSA_SC_SB_EEES9_SE_SG_Li256ELb1ELb1ELb0ELb0EEENS1_36VarlenDynamicPersistentTileSchedulerILi128ELi96ELi256ELi128ELb0ELb1ELb1ELb1ELb0ELb1EEEEEEEEEvNT_6ParamsE)
        .other          _ZN7cutlass13device_kernelIN5flash11enable_sm90INS1_16FlashAttnFwdSm90INS1_25CollectiveMainloopFwdSm90ILi2EN4cute5tupleIJNS5_1CILi1EEES8_S8_EEENS6_IJNS7_ILi128EEENS7_ILi96EEENS7_ILi192EEEEEELi192ENS_10bfloat16_tEfNS_4arch4Sm90ELb0ELb1ELb1ELb1ELb0ELb1ELb0ELb1ELb1ELb1ELb0ELb0EEENS1_21CollectiveEpilogueFwdINS6_IJSA_SC_SB_EEES9_SE_SG_Li256ELb1ELb1ELb0ELb0EEENS1_36VarlenDynamicPersistentTileSchedulerILi128ELi96ELi256ELi128ELb0ELb1ELb1ELb1ELb0ELb1EEEEEEEEEvNT_6ParamsE,@"STO_CUDA_ENTRY STV_DEFAULT"
_ZN7cutlass13device_kernelIN5flash11enable_sm90INS1_16FlashAttnFwdSm90INS1_25CollectiveMainloopFwdSm90ILi2EN4cute5tupleIJNS5_1CILi1EEES8_S8_EEENS6_IJNS7_ILi128EEENS7_ILi96EEENS7_ILi192EEEEEELi192ENS_10bfloat16_tEfNS_4arch4Sm90ELb0ELb1ELb1ELb1ELb0ELb1ELb0ELb1ELb1ELb1ELb0ELb0EEENS1_21CollectiveEpilogueFwdINS6_IJSA_SC_SB_EEES9_SE_SG_Li256ELb1ELb1ELb0ELb0EEENS1_36VarlenDynamicPersistentTileSchedulerILi128ELi96ELi256ELi128ELb0ELb1ELb1ELb1ELb0ELb1EEEEEEEEEvNT_6ParamsE:
[----:B------:R-:W0:Y:S02]  /*0000*/  LDC R1, c[0x0][0x28] ;  /* 0x00000a00ff017b82 */ /* 0x000e240000000800 */
[----:B0-----:R-:W-:-:S05]  /*0010*/  VIADD R1, R1, 0xfffffcd0 ;  /* 0xfffffcd001017836 */ /* 0x001fca0000000000 */
[----:B------:R-:W-:Y:S01]  /*0020*/  R2UR UR5, R1 ;  /* 0x00000000010572ca */ /* 0x000fe200000e0000 */
[----:B------:R-:W0:Y:S01]  /*0030*/  S2R R3, SR_TID.X ;  /* 0x0000000000037919 */ /* 0x000e220000002100 */
[----:B------:R-:W-:Y:S01]  /*0040*/  ULDC UR4, c[0x0][0x20] ;  /* 0x0000080000047ab9 */ /* 0x000fe20000000800 */
[----:B------:R-:W-:Y:S01]  /*0050*/  ELECT P0, URZ, PT ;  /* 0x00000000003f782f */ /* 0x000fe20003800000 */
[----:B------:R-:W-:Y:S09]  /*0060*/  BSSY B0, `(.L_x_5110) ;  /* 0x000001b000007945 */ /* 0x000ff20003800000 */
[----:B------:R-:W-:-:S03]  /*0070*/  UIADD3 UR5, UP0, UR5, UR4, URZ ;  /* 0x0000000405057290 */ /* 0x000fc6000ff1e03f */
[----:B------:R-:W-:Y:S02]  /*0080*/  ULDC UR4, c[0x0][0x24] ;  /* 0x0000090000047ab9 */ /* 0x000fe40000000800 */
[----:B------:R-:W-:Y:S01]  /*0090*/  UIADD3.X UR4, URZ, UR4, URZ, UP0, !UPT ;  /* 0x000000043f047290 */ /* 0x000fe200087fe43f */
[----:B------:R-:W-:-:S05]  /*00a0*/  IMAD.U32 R4, RZ, RZ, UR5 ;  /* 0x00000005ff047e24 */ /* 0x000fca000f8e00ff */
[----:B------:R-:W-:Y:S01]  /*00b0*/  STL [R1+0x2d0], R4 ;  /* 0x0002d00401007387 */ /* 0x000fe20000100800 */
[--C-:B0-----:R-:W-:Y:S02]  /*00c0*/  SHF.R.U32.HI R0, RZ, 0x5, R3.reuse ;  /* 0x00000005ff007819 */ /* 0x101fe40000011603 */
[----:B------:R-:W-:-:S03]  /*00d0*/  SHF.R.U32.HI R3, RZ, 0x7, R3 ;  /* 0x00000007ff037819 */ /* 0x000fc60000011603 */
[----:B------:R-:W0:Y:S02]  /*00e0*/  SHFL.IDX PT, R2, R0, RZ, 0x1f ;  /* 0x00001fff00027589 */ /* 0x000e2400000e0000 */
[----:B0-----:R-:W-:Y:S01]  /*00f0*/  ISETP.EQ.AND P0, PT, R2, RZ, P0 ;  /* 0x000000ff0200720c */ /* 0x001fe20000702270 */
[----:B------:R-:W-:-:S05]  /*0100*/  IMAD.U32 R2, RZ, RZ, UR4 ;  /* 0x00000004ff027e24 */ /* 0x000fca000f8e00ff */
[----:B------:R0:W-:Y:S07]  /*0110*/  STL [R1+0x2d4], R2 ;  /* 0x0002d40201007387 */ /* 0x0001ee0000100800 */
        /* <DEDUP_REMOVED lines=14> */
[----:B-1----:R-:W-:Y:S01]  /*0200*/  NOP ;  /* 0x0000000000007918 */ /* 0x002fe20000000000 */
.L_x_5111:
[----:B------:R-:W-:Y:S05]  /*0210*/  BSYNC B0 ;  /* 0x0000000000007941 */ /* 0x000fea0003800000 */
.L_x_5110:
[----:B------:R-:W-:Y:S01]  /*0220*/  VOTEU.ANY UP0, P0 ;  /* 0x00000000003f7886 */ /* 0x000fe20000000100 */
[----:B------:R-:W1:Y:S01]  /*0230*/  SHFL.IDX PT, R3, R3, RZ, 0x1f ;  /* 0x00001fff03037589 */ /* 0x000e6200000e0000 */
[----:B------:R-:W-:Y:S01]  /*0240*/  UMOV UR4, 0x80 ;  /* 0x0000008000047882 */ /* 0x000fe20000000000 */
[----:B------:R-:W-:Y:S01]  /*0250*/  UMOV UR7, 0x100 ;  /* 0x0000010000077882 */ /* 0x000fe20000000000 */
[----:B------:R-:W-:Y:S01]  /*0260*/  VOTEU.ANY UP1, P0 ;  /* 0x00000000003f7886 */ /* 0x000fe20000020100 */
[----:B------:R-:W2:Y:S01]  /*0270*/  @UP0 S2UR UR8, SR_CgaCtaId ;  /* 0x00000000000809c3 */ /* 0x000ea20000008800 */
[----:B0-----:R-:W0:Y:S01]  /*0280*/  SHFL.IDX PT, R2, R0, RZ, 0x1f ;  /* 0x00001fff00027589 */ /* 0x001e2200000e0000 */
[----:B------:R-:W-:Y:S01]  /*0290*/  @UP0 UMOV UR6, 0x400 ;  /* 0x0000040000060882 */ /* 0x000fe20000000000 */
[----:B------:R-:W-:-:S04]  /*02a0*/  @UP0 UIADD3 UR4, -UR4, 0x100000, URZ ;  /* 0x0010000004040890 */ /* 0x000fc8000fffe13f */
[----:B------:R-:W-:Y:S02]  /*02b0*/  @UP0 USHF.L.U32 UR5, UR4, 0xb, URZ ;  /* 0x0000000b04050899 */ /* 0x000fe4000800063f */
[----:B------:R-:W-:Y:S01]  /*02c0*/  @UP0 USHF.L.U32 UR4, UR4, 0x1, URZ ;  /* 0x0000000104040899 */ /* 0x000fe2000800063f */
[----:B------:R-:W-:Y:S01]  /*02d0*/  VOTEU.ANY UP2, P0 ;  /* 0x00000000003f7886 */ /* 0x000fe20000040100 */
[----:B-1----:R-:W-:Y:S01]  /*02e0*/  R2UR UR9, R3 ;  /* 0x00000000030972ca */ /* 0x002fe200000e0000 */
[----:B--2---:R-:W-:Y:S01]  /*02f0*/  @UP0 ULEA UR8, UR8, UR6, 0x18 ;  /* 0x0000000608080291 */ /* 0x004fe2000f8ec03f */
[----:B0-----:R-:W-:Y:S01]  /*0300*/  ISETP.NE.AND P1, PT, R2, RZ, PT ;  /* 0x000000ff0200720c */ /* 0x001fe20003f25270 */
        /* <DEDUP_REMOVED lines=26> */
.L_x_5112:
        /* <DEDUP_REMOVED lines=22> */
.L_x_5113:
        /* <DEDUP_REMOVED lines=18> */
.L_x_5114:
        /* <DEDUP_REMOVED lines=22> */
.L_x_5115:
        /* <DEDUP_REMOVED lines=22> */
.L_x_5116:
        /* <DEDUP_REMOVED lines=8> */
.L_x_5118:
[----:B------:R-:W-:-:S08]  /*0a70*/  NOP ;  /* 0x0000000000007918 */ /* 0x000fd00000000000 */
[----:B------:R-:W1:Y:S02]  /*0a80*/  USETMAXREG.TRY_ALLOC.CTAPOOL UP0, 0xf0 ;  /* 0x000000f0000079c8 */ /* 0x000e640008000600 */
[----:B-1----:R-:W-:-:S13]  /*0a90*/  PLOP3.LUT P0, PT, PT, PT, UP0, 0x80, 0x0 ;  /* 0x000000000000781c */ /* 0x002fda0003f0f008 */
[----:B------:R-:W-:Y:S05]  /*0aa0*/  @!P0 BRA `(.L_x_5118) ;  /* 0xfffffffc00f08947 */ /* 0x000fea000383ffff */
[----:B------:R-:W1:Y:S08]  /*0ab0*/  S2UR UR4, SR_CgaCtaId ;  /* 0x00000000000479c3 */ /* 0x000e700000008800 */
[----:B------:R-:W-:Y:S06]  /*0ac0*/  BAR.ARV 0x8, 0x180 ;  /* 0x0206000000007b1d */ /* 0x000fec0000002000 */
[----:B------:R-:W-:-:S02]  /*0ad0*/  UMOV UR39, 0x400 ;  /* 0x0000040000277882 */ /* 0x000fc40000000000 */
[----:B------:R-:W-:Y:S06]  /*0ae0*/  BAR.SYNC.DEFER_BLOCKING 0x5, 0x180 ;  /* 0x0146000000007b1d */ /* 0x000fec0000010000 */
[----:B------:R-:W-:Y:S04]  /*0af0*/  STL.64 [R1+0x2b8], RZ ;  /* 0x0002b8ff01007387 */ /* 0x000fe80000100a00 */
[----:B------:R-:W-:Y:S01]  /*0b00*/  STL [R1+0x2c0], RZ ;  /* 0x0002c0ff01007387 */ /* 0x000fe20000100800 */
[----:B-1----:R-:W-:-:S03]  /*0b10*/  ULEA UR39, UR4, UR39, 0x18 ;  /* 0x0000002704277291 */ /* 0x002fc6000f8ec03f */
[----:B------:R-:W-:-:S06]  /*0b20*/  ULDC UR4, c[0x0][0xc3c] ;  /* 0x00030f0000047ab9 */ /* 0x000fcc0000000800 */
[----:B------:R-:W1:Y:S01]  /*0b30*/  LDS.128 R24, [UR39+0x308d0] ;  /* 0x0308d027ff187984 */ /* 0x000e620008000c00 */
[----:B------:R-:W-:Y:S06]  /*0b40*/  BAR.ARV 0x4, 0x180 ;  /* 0x0106000000007b1d */ /* 0x000fec0000002000 */
[----:B-1----:R-:W-:-:S13]  /*0b50*/  ISETP.GE.AND P0, PT, R27, UR4, PT ;  /* 0x000000041b007c0c */ /* 0x002fda000bf06270 */
[----:B------:R-:W-:Y:S05]  /*0b60*/  @P0 EXIT ;  /* 0x000000000000094d */ /* 0x000fea0003800000 */
[----:B------:R-:W2:Y:S04]  /*0b70*/  LDL R3, [R1+0x2d0] ;  /* 0x0002d00001037983 */ /* 0x000ea80000100800 */
[----:B0-----:R-:W3:Y:S01]  /*0b80*/  LDL R2, [R1+0x320] ;  /* 0x0003200001027983 */ /* 0x001ee20000100800 */
[----:B------:R-:W-:Y:S01]  /*0b90*/  R2UR UR5, R25 ;  /* 0x00000000190572ca */ /* 0x000fe200000e0000 */
[----:B------:R-:W-:Y:S01]  /*0ba0*/  UMOV UR60, URZ ;  /* 0x0000003f003c7c82 */ /* 0x000fe20008000000 */
[----:B------:R-:W-:Y:S01]  /*0bb0*/  R2UR UR42, R26 ;  /* 0x000000001a2a72ca */ /* 0x000fe200000e0000 */
[----:B------:R-:W0:Y:S01]  /*0bc0*/  S2R R0, SR_TID.X ;  /* 0x0000000000007919 */ /* 0x000e220000002100 */
[----:B------:R-:W-:Y:S01]  /*0bd0*/  UMOV UR38, URZ ;  /* 0x0000003f00267c82 */ /* 0x000fe20008000000 */
[----:B0-----:R-:W-:Y:S01]  /*0be0*/  VIADD R192, R0, 0xffffff80 ;  /* 0xffffff8000c07836 */ /* 0x001fe20000000000 */
[----:B--2---:R-:W-:-:S04]  /*0bf0*/  R2UR UR6, R3 ;  /* 0x00000000030672ca */ /* 0x004fc800000e0000 */
[----:B------:R-:W-:Y:S02]  /*0c00*/  SHF.R.S32.HI R3, RZ, 0x1f, R192 ;  /* 0x0000001fff037819 */ /* 0x000fe400000114c0 */
[----:B---3--:R-:W-:Y:S02]  /*0c10*/  R2UR UR4, R2 ;  /* 0x00000000020472ca */ /* 0x008fe400000e0000 */
[CC--:B------:R-:W-:Y:S02]  /*0c20*/  LEA.HI R0, R3.reuse, R192.reuse, RZ, 0x7 ;  /* 0x000000c003007211 */ /* 0x0c0fe400078f38ff */
[CC--:B------:R-:W-:Y:S02]  /*0c30*/  LEA.HI R2, R3.reuse, R192.reuse, RZ, 0x4 ;  /* 0x000000c003027211 */ /* 0x0c0fe400078f20ff */
[----:B------:R-:W-:Y:S02]  /*0c40*/  LOP3.LUT R5, R0, 0xffffff80, RZ, 0xc0, !PT ;  /* 0xffffff8000057812 */ /* 0x000fe400078ec0ff */
[----:B------:R-:W-:Y:S01]  /*0c50*/  SHF.R.S32.HI R7, RZ, 0x4, R2 ;  /* 0x00000004ff077819 */ /* 0x000fe20000011402 */
[----:B------:R-:W-:Y:S01]  /*0c60*/  UIADD3 UR7, UR6, 0x2b8, URZ ;  /* 0x000002b806077890 */ /* 0x000fe2000fffe03f */
[-C--:B------:R-:W-:Y:S01]  /*0c70*/  LEA.HI R215, R3, R192.reuse, RZ, 0x5 ;  /* 0x000000c003d77211 */ /* 0x080fe200078f28ff */
[----:B------:R-:W-:Y:S01]  /*0c80*/  IMAD.IADD R13, R192, 0x1, -R5 ;  /* 0x00000001c00d7824 */ /* 0x000fe200078e0a05 */
[C---:B------:R-:W-:Y:S01]  /*0c90*/  LOP3.LUT R5, R2.reuse, 0x3fffff0, RZ, 0xc0, !PT ;  /* 0x03fffff002057812 */ /* 0x040fe200078ec0ff */
[----:B------:R-:W-:Y:S01]  /*0ca0*/  ULOP3.LUT UR4, UR4, 0x1, URZ, 0xfc, !UPT ;  /* 0x0000000104047892 */ /* 0x000fe2000f8efc3f */
[----:B------:R-:W-:Y:S01]  /*0cb0*/  LEA.HI R4, R2, R7, RZ, 0x1 ;  /* 0x0000000702047211 */ /* 0x000fe200078f08ff */
[----:B------:R-:W-:Y:S01]  /*0cc0*/  UMOV UR6, URZ ;  /* 0x0000003f00067c82 */ /* 0x000fe20008000000 */
[----:B------:R-:W-:Y:S01]  /*0cd0*/  SHF.R.S32.HI R6, RZ, 0x1f, R13 ;  /* 0x0000001fff067819 */ /* 0x000fe2000001140d */
[----:B------:R-:W-:Y:S01]  /*0ce0*/  IMAD.IADD R2, R192, 0x1, -R5 ;  /* 0x00000001c0027824 */ /* 0x000fe200078e0a05 */
[----:B------:R-:W-:Y:S01]  /*0cf0*/  LOP3.LUT R4, R4, 0x1ffffffe, RZ, 0xc0, !PT ;  /* 0x1ffffffe04047812 */ /* 0x000fe200078ec0ff */
[----:B------:R-:W-:Y:S01]  /*0d00*/  IMAD.U32 R202, RZ, RZ, UR4 ;  /* 0x00000004ffca7e24 */ /* 0x000fe2000f8e00ff */
[----:B------:R-:W-:Y:S01]  /*0d10*/  LEA.HI R8, R6, R13, RZ, 0x2 ;  /* 0x0000000d06087211 */ /* 0x000fe200078f10ff */
[----:B------:R-:W-:Y:S01]  /*0d20*/  UIADD3 UR4, UR39, 0x12400, URZ ;  /* 0x0001240027047890 */ /* 0x000fe2000fffe03f */
[----:B------:R-:W-:Y:S01]  /*0d30*/  SHF.R.S32.HI R215, RZ, 0x5, R215 ;  /* 0x00000005ffd77819 */ /* 0x000fe200000114d7 */
[----:B------:R-:W-:Y:S01]  /*0d40*/  IMAD.IADD R4, R7, 0x1, -R4 ;  /* 0x0000000107047824 */ /* 0x000fe200078e0a04 */
[--C-:B------:R-:W-:Y:S01]  /*0d50*/  SHF.R.S32.HI R5, RZ, 0x2, R8.reuse ;  /* 0x00000002ff057819 */ /* 0x100fe20000011408 */
[----:B------:R-:W-:Y:S01]  /*0d60*/  STL [R1+0x2e0], R13 ;  /* 0x0002e00d01007387 */ /* 0x000fe20000100800 */
[----:B------:R-:W-:Y:S01]  /*0d70*/  SHF.R.S32.HI R10, RZ, 0x1f, R8 ;  /* 0x0000001fff0a7819 */ /* 0x000fe20000011408 */
[----:B------:R-:W-:Y:S01]  /*0d80*/  IMAD R7, R215, 0x10, R2 ;  /* 0x00000010d7077824 */ /* 0x000fe200078e0202 */
[----:B------:R-:W-:Y:S01]  /*0d90*/  SHF.R.S32.HI R9, RZ, 0x7, R0 ;  /* 0x00000007ff097819 */ /* 0x000fe20000011400 */
[----:B------:R-:W-:Y:S01]  /*0da0*/  IMAD.U32 R203, RZ, RZ, UR7 ;  /* 0x00000007ffcb7e24 */ /* 0x000fe2000f8e00ff */
[----:B------:R-:W-:Y:S01]  /*0db0*/  LEA.HI R10, R10, R5, RZ, 0x3 ;  /* 0x000000050a0a7211 */ /* 0x000fe200078f18ff */
[----:B------:R-:W-:Y:S01]  /*0dc0*/  IMAD R12, R7, 0x8, R4 ;  /* 0x00000008070c7824 */ /* 0x000fe200078e0204 */
[----:B------:R-:W-:Y:S01]  /*0dd0*/  LEA.HI R2, R3, R192, RZ, 0x2 ;  /* 0x000000c003027211 */ /* 0x000fe200078f10ff */
[----:B------:R0:W-:Y:S01]  /*0de0*/  STL [R1+0x2e8], R9 ;  /* 0x0002e80901007387 */ /* 0x0001e20000100800 */
[----:B------:R-:W-:Y:S01]  /*0df0*/  LOP3.LUT R10, R10, 0xfffffff8, RZ, 0xc0, !PT ;  /* 0xfffffff80a0a7812 */ /* 0x000fe200078ec0ff */
[----:B------:R-:W-:Y:S01]  /*0e00*/  IMAD.U32 R218, RZ, RZ, UR6 ;  /* 0x00000006ffda7e24 */ /* 0x000fe2000f8e00ff */
[----:B------:R-:W-:-:S02]  /*0e10*/  LEA.HI R6, R6, R13, RZ, 0x5 ;  /* 0x0000000d06067211 */ /* 0x000fc400078f28ff */
[----:B------:R-:W-:Y:S01]  /*0e20*/  LEA.HI R0, R0, R9, RZ, 0x1 ;  /* 0x0000000900007211 */ /* 0x000fe200078f08ff */
[----:B------:R-:W-:Y:S01]  /*0e30*/  IMAD.IADD R7, R5, 0x1, -R10 ;  /* 0x0000000105077824 */ /* 0x000fe200078e0a0a */
[----:B------:R-:W-:Y:S02]  /*0e40*/  LOP3.LUT R219, R2, 0xfffffffc, RZ, 0xc0, !PT ;  /* 0xfffffffc02db7812 */ /* 0x000fe400078ec0ff */
[----:B------:R-:W-:Y:S02]  /*0e50*/  SHF.R.S32.HI R6, RZ, 0x5, R6 ;  /* 0x00000005ff067819 */ /* 0x000fe40000011406 */
[----:B------:R-:W-:Y:S01]  /*0e60*/  LOP3.LUT R0, R0, 0x3fffffe, RZ, 0xc0, !PT ;  /* 0x03fffffe00007812 */ /* 0x000fe200078ec0ff */
[----:B------:R-:W-:Y:S01]  /*0e70*/  IMAD.IADD R219, R192, 0x1, -R219 ;  /* 0x00000001c0db7824 */ /* 0x000fe200078e0adb */
[--C-:B------:R-:W-:Y:S01]  /*0e80*/  SHF.R.S32.HI R16, RZ, 0x2, R2.reuse ;  /* 0x00000002ff107819 */ /* 0x100fe20000011402 */
[----:B------:R-:W-:Y:S01]  /*0e90*/  IMAD R7, R6, 0x10, R7 ;  /* 0x0000001006077824 */ /* 0x000fe200078e0207 */
[----:B------:R-:W-:Y:S01]  /*0ea0*/  SHF.R.S32.HI R5, RZ, 0x1f, R2 ;  /* 0x0000001fff057819 */ /* 0x000fe20000011402 */
[----:B------:R-:W-:Y:S01]  /*0eb0*/  IMAD.IADD R0, R9, 0x1, -R0 ;  /* 0x0000000109007824 */ /* 0x000fe200078e0a00 */
[----:B------:R-:W-:Y:S01]  /*0ec0*/  LEA.HI R3, R3, R192, RZ, 0x3 ;  /* 0x000000c003037211 */ /* 0x000fe200078f18ff */
[----:B------:R-:W-:Y:S01]  /*0ed0*/  VIADD R201, R16, 0x40 ;  /* 0x0000004010c97836 */ /* 0x000fe20000000000 */
[----:B------:R-:W-:Y:S01]  /*0ee0*/  LEA.HI R5, R5, R16, RZ, 0x3 ;  /* 0x0000001005057211 */ /* 0x000fe200078f18ff */
[----:B------:R-:W-:Y:S01]  /*0ef0*/  IMAD.SHL.U32 R196, R219, 0x4, RZ ;  /* 0x00000004dbc47824 */ /* 0x000fe200078e00ff */
[----:B------:R-:W-:Y:S01]  /*0f00*/  SHF.R.S32.HI R217, RZ, 0x3, R3 ;  /* 0x00000003ffd97819 */ /* 0x000fe20000011403 */
[----:B------:R-:W-:Y:S01]  /*0f10*/  IMAD R6, R0, 0x40, R7 ;  /* 0x0000004000067824 */ /* 0x000fe200078e0207 */
[----:B------:R-:W-:Y:S01]  /*0f20*/  SHF.R.S32.HI R0, RZ, 0x1f, R201 ;  /* 0x0000001fff007819 */ /* 0x000fe200000114c9 */
[C---:B------:R-:W-:Y:S01]  /*0f30*/  VIADD R206, R196.reuse, 0x20 ;  /* 0x00000020c4ce7836 */ /* 0x040fe20000000000 */
[----:B------:R-:W-:Y:S01]  /*0f40*/  LOP3.LUT R5, R5, 0xfffffff8, RZ, 0xc0, !PT ;  /* 0xfffffff805057812 */ /* 0x000fe200078ec0ff */
[----:B------:R-:W-:Y:S01]  /*0f50*/  VIADD R205, R196, 0x40 ;  /* 0x00000040c4cd7836 */ /* 0x000fe20000000000 */
[----:B------:R-:W-:Y:S01]  /*0f60*/  LEA.HI R0, R0, R201, RZ, 0x3 ;  /* 0x000000c900007211 */ /* 0x000fe200078f18ff */
[C-C-:B------:R-:W-:Y:S01]  /*0f70*/  IMAD.IADD R225, R196.reuse, 0x1, R206.reuse ;  /* 0x00000001c4e17824 */ /* 0x140fe200078e02ce */
[----:B------:R-:W-:Y:S01]  /*0f80*/  STL [R1+0x2e4], R6 ;  /* 0x0002e40601007387 */ /* 0x000fe20000100800 */
[----:B------:R-:W-:Y:S01]  /*0f90*/  IMAD.IADD R226, R196, 0x1, R205 ;  /* 0x00000001c4e27824 */ /* 0x000fe200078e02cd */
[----:B------:R-:W-:Y:S01]  /*0fa0*/  LOP3.LUT R23, R8, 0x7ffffffc, RZ, 0xc0, !PT ;  /* 0x7ffffffc08177812 */ /* 0x000fe200078ec0ff */
[----:B------:R-:W-:Y:S01]  /*0fb0*/  IMAD.SHL.U32 R224, R0, 0x40, RZ ;  /* 0x0000004000e07824 */ /* 0x000fe200078e00ff */
[----:B------:R-:W-:Y:S01]  /*0fc0*/  SHF.R.S32.HI R0, RZ, 0x1f, R225 ;  /* 0x0000001fff007819 */ /* 0x000fe200000114e1 */
[----:B------:R-:W-:Y:S01]  /*0fd0*/  IMAD.SHL.U32 R222, R201, 0x40, RZ ;  /* 0x00000040c9de7824 */ /* 0x000fe200078e00ff */
[----:B------:R-:W-:Y:S01]  /*0fe0*/  SHF.R.S32.HI R230, RZ, 0x1f, R206 ;  /* 0x0000001fffe67819 */ /* 0x000fe200000114ce */
[----:B------:R-:W-:Y:S01]  /*0ff0*/  IMAD.IADD R233, R16, 0x1, -R5 ;  /* 0x0000000110e97824 */ /* 0x000fe200078e0a05 */
[-C--:B------:R-:W-:Y:S01]  /*1000*/  LEA.HI R2, R0, R225.reuse, RZ, 0x6 ;  /* 0x000000e100027211 */ /* 0x080fe200078f30ff */
[----:B------:R-:W-:Y:S01]  /*1010*/  IMAD.SHL.U32 R17, R219, 0x8, RZ ;  /* 0x00000008db117824 */ /* 0x000fe200078e00ff */
[----:B------:R-:W-:Y:S01]  /*1020*/  SHF.R.S32.HI R5, RZ, 0x1f, R226 ;  /* 0x0000001fff057819 */ /* 0x000fe200000114e2 */
[----:B------:R-:W-:Y:S01]  /*1030*/  IMAD.SHL.U32 R214, R233, 0x40, RZ ;  /* 0x00000040e9d67824 */ /* 0x000fe200078e00ff */
[----:B------:R-:W-:Y:S01]  /*1040*/  LOP3.LUT R222, R222, 0x1c0, RZ, 0xc0, !PT ;  /* 0x000001c0dede7812 */ /* 0x000fe200078ec0ff */
[----:B------:R-:W-:Y:S01]  /*1050*/  IMAD.SHL.U32 R2, R2, 0x80, RZ ;  /* 0x0000008002027824 */ /* 0x000fe200078e00ff */
[----:B------:R-:W-:Y:S01]  /*1060*/  LEA.HI R7, R0, R225, RZ, 0x3 ;  /* 0x000000e100077211 */ /* 0x000fe200078f18ff */
[C---:B------:R-:W-:Y:S01]  /*1070*/  VIADD R204, R196.reuse, 0x10 ;  /* 0x00000010c4cc7836 */ /* 0x040fe20000000000 */
[CC--:B------:R-:W-:Y:S01]  /*1080*/  LEA.HI R0, R5.reuse, R226.reuse, RZ, 0x6 ;  /* 0x000000e205007211 */ /* 0x0c0fe200078f30ff */
[C---:B------:R-:W-:Y:S01]  /*1090*/  VIADD R208, R196.reuse, 0x30 ;  /* 0x00000030c4d07836 */ /* 0x040fe20000000000 */
[----:B------:R-:W-:Y:S01]  /*10a0*/  SHF.R.U32.HI R223, RZ, 0x3, R222 ;  /* 0x00000003ffdf7819 */ /* 0x000fe200000116de */
[----:B------:R-:W-:Y:S01]  /*10b0*/  VIADD R207, R196, 0x50 ;  /* 0x00000050c4cf7836 */ /* 0x000fe20000000000 */
[----:B------:R-:W-:Y:S01]  /*10c0*/  LOP3.LUT R4, R222, 0x38, R7, 0xf8, !PT ;  /* 0x00000038de047812 */ /* 0x000fe200078ef807 */
[----:B------:R-:W-:Y:S01]  /*10d0*/  IMAD.SHL.U32 R0, R0, 0x80, RZ ;  /* 0x0000008000007824 */ /* 0x000fe200078e00ff */
[----:B------:R-:W-:Y:S01]  /*10e0*/  LEA.HI R221, R5, R226, RZ, 0x3 ;  /* 0x000000e205dd7211 */ /* 0x000fe200078f18ff */
[----:B------:R-:W-:Y:S01]  /*10f0*/  IMAD.IADD R23, R13, 0x1, -R23 ;  /* 0x000000010d177824 */ /* 0x000fe200078e0a17 */
[----:B------:R-:W-:-:S02]  /*1100*/  LOP3.LUT R224, R224, 0xfffffe00, RZ, 0xc0, !PT ;  /* 0xfffffe00e0e07812 */ /* 0x000fc400078ec0ff */
[----:B------:R-:W-:Y:S02]  /*1110*/  LOP3.LUT R2, R2, 0xffffe000, RZ, 0xc0, !PT ;  /* 0xffffe00002027812 */ /* 0x000fe400078ec0ff */
[----:B0-----:R-:W-:Y:S02]  /*1120*/  LOP3.LUT R9, R4, R223, RZ, 0x3c, !PT ;  /* 0x000000df04097212 */ /* 0x001fe400078e3cff */
[----:B------:R-:W-:Y:S02]  /*1130*/  LOP3.LUT R214, R214, 0x1c0, RZ, 0xc0, !PT ;  /* 0x000001c0d6d67812 */ /* 0x000fe400078ec0ff */
[----:B------:R-:W-:Y:S02]  /*1140*/  LOP3.LUT R4, R222, 0x38, R221, 0xf8, !PT ;  /* 0x00000038de047812 */ /* 0x000fe400078ef8dd */
[----:B------:R-:W-:Y:S01]  /*1150*/  IADD3 R235, R9, R2, R224 ;  /* 0x0000000209eb7210 */ /* 0x000fe20007ffe0e0 */
[----:B------:R-:W-:Y:S01]  /*1160*/  IMAD R2, R215, 0x200, R2 ;  /* 0x00000200d7027824 */ /* 0x000fe200078e0202 */
[----:B------:R-:W-:-:S02]  /*1170*/  SHF.R.U32.HI R216, RZ, 0x3, R214 ;  /* 0x00000003ffd87819 */ /* 0x000fc400000116d6 */
[----:B------:R-:W-:Y:S02]  /*1180*/  LOP3.LUT R9, R214, 0x38, R221, 0xf8, !PT ;  /* 0x00000038d6097812 */ /* 0x000fe400078ef8dd */
[----:B------:R-:W-:Y:S02]  /*1190*/  LOP3.LUT R0, R0, 0xffffe000, RZ, 0xc0, !PT ;  /* 0xffffe00000007812 */ /* 0x000fe400078ec0ff */
[----:B------:R-:W-:Y:S01]  /*11a0*/  LOP3.LUT R11, R4, R223, RZ, 0x3c, !PT ;  /* 0x000000df040b7212 */ /* 0x000fe200078e3cff */
[----:B------:R-:W-:Y:S01]  /*11b0*/  IMAD.SHL.U32 R4, R12, 0x8, RZ ;  /* 0x000000080c047824 */ /* 0x000fe200078e00ff */
[----:B------:R-:W-:Y:S02]  /*11c0*/  LOP3.LUT R9, R9, R216, RZ, 0x3c, !PT ;  /* 0x000000d809097212 */ /* 0x000fe400078e3cff */
[----:B------:R-:W-:Y:S01]  /*11d0*/  IADD3 R11, R11, R0, R224 ;  /* 0x000000000b0b7210 */ /* 0x000fe20007ffe0e0 */
[----:B------:R-:W-:Y:S01]  /*11e0*/  IMAD R0, R215, 0x200, R0 ;  /* 0x00000200d7007824 */ /* 0x000fe200078e0200 */
[----:B------:R-:W-:Y:S01]  /*11f0*/  LOP3.LUT R5, R214, 0x38, R7, 0xf8, !PT ;  /* 0x00000038d6057812 */ /* 0x000fe200078ef807 */
[----:B------:R-:W-:Y:S01]  /*1200*/  STL [R1+0x2ec], R4 ;  /* 0x0002ec0401007387 */ /* 0x000fe20000100800 */
[----:B------:R-:W-:Y:S01]  /*1210*/  SHF.R.S32.HI R231, RZ, 0x1f, R204 ;  /* 0x0000001fffe77819 */ /* 0x000fe200000114cc */
[----:B------:R-:W-:Y:S01]  /*1220*/  IMAD.IADD R9, R0, 0x1, R9 ;  /* 0x0000000100097824 */ /* 0x000fe200078e0209 */
[----:B------:R-:W-:-:S02]  /*1230*/  LEA.HI R0, R219, R219, RZ, 0x1 ;  /* 0x000000dbdb007211 */ /* 0x000fc400078f08ff */
[----:B------:R-:W-:Y:S02]  /*1240*/  LOP3.LUT R5, R5, R216, RZ, 0x3c, !PT ;  /* 0x000000d805057212 */ /* 0x000fe400078e3cff */
[----:B------:R-:W-:Y:S02]  /*1250*/  LOP3.LUT R0, R0, 0x1ffffffe, RZ, 0xc0, !PT ;  /* 0x1ffffffe00007812 */ /* 0x000fe400078ec0ff */
[----:B------:R-:W-:Y:S01]  /*1260*/  SHF.R.S32.HI R229, RZ, 0x1f, R208 ;  /* 0x0000001fffe57819 */ /* 0x000fe200000114d0 */
[----:B------:R-:W-:Y:S01]  /*1270*/  IMAD.IADD R2, R2, 0x1, R5 ;  /* 0x0000000102027824 */ /* 0x000fe200078e0205 */
[----:B------:R-:W-:Y:S01]  /*1280*/  LOP3.LUT R5, R3, 0xfffffff8, RZ, 0xc0, !PT ;  /* 0xfffffff803057812 */ /* 0x000fe200078ec0ff */
[----:B------:R-:W-:Y:S01]  /*1290*/  IMAD.IADD R0, R219, 0x1, -R0 ;  /* 0x00000001db007824 */ /* 0x000fe200078e0a00 */
[----:B------:R-:W-:Y:S01]  /*12a0*/  SHF.R.S32.HI R228, RZ, 0x1f, R205 ;  /* 0x0000001fffe47819 */ /* 0x000fe200000114cd */
[----:B------:R-:W-:Y:S01]  /*12b0*/  IMAD.U32 R3, RZ, RZ, UR4 ;  /* 0x00000004ff037e24 */ /* 0x000fe2000f8e00ff */
[----:B------:R-:W-:Y:S01]  /*12c0*/  SHF.R.S32.HI R227, RZ, 0x1f, R207 ;  /* 0x0000001fffe37819 */ /* 0x000fe200000114cf */
[----:B------:R-:W-:Y:S01]  /*12d0*/  IMAD R22, R0, 0x8, R6 ;  /* 0x0000000800167824 */ /* 0x000fe200078e0206 */
[----:B------:R-:W-:Y:S01]  /*12e0*/  LEA R0, R2, UR4, 0x1 ;  /* 0x0000000402007c11 */ /* 0x000fe2000f8e08ff */
[----:B------:R-:W-:Y:S01]  /*12f0*/  IMAD.IADD R232, R192, 0x1, -R5 ;  /* 0x00000001c0e87824 */ /* 0x000fe200078e0a05 */
[----:B------:R0:W-:Y:S01]  /*1300*/  STL [R1+0x2dc], R3 ;  /* 0x0002dc0301007387 */ /* 0x0001e20000100800 */
[----:B------:R-:W-:-:S02]  /*1310*/  SHF.R.S32.HI R220, RZ, 0x3, R7 ;  /* 0x00000003ffdc7819 */ /* 0x000fc40000011407 */
[----:B------:R-:W-:Y:S01]  /*1320*/  IMAD.SHL.U32 R198, R232, 0x8, RZ ;  /* 0x00000008e8c67824 */ /* 0x000fe200078e00ff */
[----:B------:R1:W-:Y:S01]  /*1330*/  STL [R1+0x2d8], R0 ;  /* 0x0002d80001007387 */ /* 0x0003e20000100800 */
[----:B------:R-:W-:Y:S02]  /*1340*/  SHF.R.S32.HI R221, RZ, 0x3, R221 ;  /* 0x00000003ffdd7819 */ /* 0x000fe400000114dd */
[C---:B------:R-:W-:Y:S01]  /*1350*/  VIADD R199, R198.reuse, 0x40 ;  /* 0x00000040c6c77836 */ /* 0x040fe20000000000 */
[----:B------:R-:W-:Y:S01]  /*1360*/  SHF.R.S32.HI R212, RZ, 0x1f, R198 ;  /* 0x0000001fffd47819 */ /* 0x000fe200000114c6 */
[----:B------:R-:W-:Y:S01]  /*1370*/  VIADD R200, R198, 0x80 ;  /* 0x00000080c6c87836 */ /* 0x000fe20000000000 */
[----:B0-----:R-:W-:Y:S02]  /*1380*/  LOP3.LUT R3, R222, 0x38, R17, 0xf8, !PT ;  /* 0x00000038de037812 */ /* 0x001fe400078ef811 */
[----:B------:R-:W-:Y:S02]  /*1390*/  SHF.R.S32.HI R211, RZ, 0x1f, R199 ;  /* 0x0000001fffd37819 */ /* 0x000fe400000114c7 */
[----:B------:R-:W-:-:S02]  /*13a0*/  LOP3.LUT R3, R224, R3, R223, 0xf6, !PT ;  /* 0x00000003e0037212 */ /* 0x000fc400078ef6df */
[----:B------:R-:W-:Y:S02]  /*13b0*/  SHF.R.S32.HI R210, RZ, 0x1f, R200 ;  /* 0x0000001fffd27819 */ /* 0x000fe400000114c8 */
[----:B------:R-:W-:Y:S02]  /*13c0*/  LEA R237, R3, UR4, 0x1 ;  /* 0x0000000403ed7c11 */ /* 0x000fe4000f8e08ff */
[----:B------:R-:W-:Y:S02]  /*13d0*/  LEA R235, R235, UR4, 0x1 ;  /* 0x00000004ebeb7c11 */ /* 0x000fe4000f8e08ff */
[----:B------:R-:W-:Y:S02]  /*13e0*/  LEA R234, R11, UR4, 0x1 ;  /* 0x000000040bea7c11 */ /* 0x000fe4000f8e08ff */
[----:B-1----:R-:W-:-:S07]  /*13f0*/  LEA R236, R9, UR4, 0x1 ;  /* 0x0000000409ec7c11 */ /* 0x002fce000f8e08ff */
.L_x_5289:
[----:B012-4-:R-:W0:Y:S01]  /*1400*/  LDC.64 R2, c[0x0][0xa28] ;  /* 0x00028a00ff027b82 */ /* 0x017e220000000a00 */
[----:B------:R-:W-:Y:S01]  /*1410*/  ULDC.64 UR6, c[0x0][0xa08] ;  /* 0x0002820000067ab9 */ /* 0x000fe20000000a00 */
[----:B------:R-:W-:Y:S01]  /*1420*/  IMAD.MOV.U32 R13, RZ, RZ, RZ ;  /* 0x000000ffff0d7224 */ /* 0x000fe200078e00ff */
[----:B------:R-:W-:Y:S01]  /*1430*/  ISETP.NE.U32.AND P3, PT, RZ, UR6, PT ;  /* 0x00000006ff007c0c */ /* 0x000fe2000bf65070 */
[----:B------:R-:W-:Y:S01]  /*1440*/  IMAD.MOV.U32 R31, RZ, RZ, RZ ;  /* 0x000000ffff1f7224 */ /* 0x000fe200078e00ff */
[----:B------:R-:W-:Y:S02]  /*1450*/  ULDC.64 UR8, c[0x0][0x208] ;  /* 0x0000820000087ab9 */ /* 0x000fe40000000a00 */
[----:B------:R-:W-:Y:S01]  /*1460*/  ISETP.NE.AND.EX P3, PT, RZ, UR7, PT, P3 ;  /* 0x00000007ff007c0c */ /* 0x000fe2000bf65330 */
[----:B------:R-:W1:Y:S01]  /*1470*/  LDC.64 R4, c[0x0][0xa18] ;  /* 0x00028600ff047b82 */ /* 0x000e620000000a00 */
[----:B------:R-:W-:Y:S01]  /*1480*/  ULDC.64 UR6, c[0x0][0x418] ;  /* 0x0001060000067ab9 */ /* 0x000fe20000000a00 */
[----:B0-----:R-:W-:-:S04]  /*1490*/  ISETP.NE.U32.AND P0, PT, R2, RZ, PT ;  /* 0x000000ff0200720c */ /* 0x001fc80003f05070 */
[----:B------:R-:W-:Y:S02]  /*14a0*/  ISETP.NE.AND.EX P0, PT, R3, RZ, PT, P0 ;  /* 0x000000ff0300720c */ /* 0x000fe40003f05300 */
[----:B-1----:R-:W-:-:S04]  /*14b0*/  ISETP.NE.U32.AND P1, PT, R4, RZ, PT ;  /* 0x000000ff0400720c */ /* 0x002fc80003f25070 */
[----:B------:R-:W-:Y:S02]  /*14c0*/  ISETP.NE.AND.EX P1, PT, R5, RZ, PT, P1 ;  /* 0x000000ff0500720c */ /* 0x000fe40003f25310 */
[----:B------:R-:W0:Y:S08]  /*14d0*/  LDC.64 R4, c[0x0][0xa08] ;  /* 0x00028200ff047b82 */ /* 0x000e300000000a00 */
[----:B------:R-:W1:Y:S08]  /*14e0*/  @P0 LDC.64 R2, c[0x0][0xa28] ;  /* 0x00028a00ff020b82 */ /* 0x000e700000000a00 */
[----:B------:R-:W2:Y:S01]  /*14f0*/  @P1 LDC.64 R6, c[0x0][0xa18] ;  /* 0x00028600ff061b82 */ /* 0x000ea20000000a00 */
[----:B------:R-:W-:-:S07]  /*1500*/  UISETP.NE.U32.AND UP0, UPT, UR6, URZ, UPT ;  /* 0x0000003f0600728c */ /* 0x000fce000bf05070 */
[----:B---3--:R-:W3:Y:S01]  /*1510*/  LDC R193, c[0x0][0x348] ;  /* 0x0000d200ffc17b82 */ /* 0x008ee20000000800 */
[----:B------:R-:W-:Y:S01]  /*1520*/  ULDC UR4, c[0x0][0x288] ;  /* 0x0000a20000047ab9 */ /* 0x000fe20000000800 */
[----:B------:R-:W-:Y:S01]  /*1530*/  UISETP.NE.AND.EX UP0, UPT, UR7, URZ, UPT, UP0 ;  /* 0x0000003f0700728c */ /* 0x000fe2000bf05300 */
[----:B------:R-:W-:Y:S01]  /*1540*/  IMAD.U32 R18, RZ, RZ, UR4 ;  /* 0x00000004ff127e24 */ /* 0x000fe2000f8e00ff */
[----:B------:R-:W-:Y:S01]  /*1550*/  ULDC UR4, c[0x0][0x424] ;  /* 0x0001090000047ab9 */ /* 0x000fe20000000800 */
[C---:B0-----:R-:W-:Y:S01]  /*1560*/  IMAD.WIDE R8, R27.reuse, 0x4, R4 ;  /* 0x000000041b087825 */ /* 0x041fe200078e0204 */
[----:B------:R-:W-:Y:S01]  /*1570*/  ULDC.64 UR6, c[0x0][0xa20] ;  /* 0x0002880000067ab9 */ /* 0x000fe20000000a00 */
[----:B------:R-:W-:Y:S01]  /*1580*/  USEL UR4, UR4, 0x1, UP0 ;  /* 0x0000000104047887 */ /* 0x000fe20008000000 */
[----:B------:R-:W-:Y:S01]  /*1590*/  ISETP.NE.U32.AND P2, PT, RZ, UR6, PT ;  /* 0x00000006ff007c0c */ /* 0x000fe2000bf45070 */
[C---:B-1----:R-:W-:Y:S01]  /*15a0*/  @P0 IMAD.WIDE R2, R27.reuse, 0x4, R2 ;  /* 0x000000041b020825 */ /* 0x042fe200078e0202 */
[----:B------:R-:W-:Y:S01]  /*15b0*/  ULDC UR6, c[0x0][0x2f0] ;  /* 0x0000bc0000067ab9 */ /* 0x000fe20000000800 */
[----:B------:R0:W5:Y:S02]  /*15c0*/  @P3 LDG.E R31, desc[UR8][R8.64] ;  /* 0x00000008081f3981 */ /* 0x000164000c1e1900 */
[----:B--2---:R-:W-:-:S02]  /*15d0*/  @P1 IMAD.WIDE R4, R27, 0x4, R6 ;  /* 0x000000041b041825 */ /* 0x004fc400078e0206 */
[----:B------:R0:W5:Y:S01]  /*15e0*/  @P0 LDG.E R13, desc[UR8][R2.64] ;  /* 0x00000008020d0981 */ /* 0x000162000c1e1900 */
[----:B------:R-:W-:Y:S01]  /*15f0*/  ISETP.NE.AND.EX P2, PT, RZ, UR7, PT, P2 ;  /* 0x00000007ff007c0c */ /* 0x000fe2000bf45320 */
[----:B------:R-:W-:Y:S02]  /*1600*/  UIMAD UR4, UR4, UR6, URZ ;  /* 0x00000006040472a4 */ /* 0x000fe4000f8e023f */
[----:B------:R0:W5:Y:S01]  /*1610*/  @P1 LDG.E R18, desc[UR8][R4.64] ;  /* 0x0000000804121981 */ /* 0x000162000c1e1900 */
[----:B------:R-:W-:Y:S09]  /*1620*/  @P1 BRA `(.L_x_5119) ;  /* 0x0000000000281947 */ /* 0x000ff20003800000 */
        /* <DEDUP_REMOVED lines=10> */
.L_x_5119:
[----:B------:R-:W-:Y:S02]  /*16d0*/  IMAD.U32 R26, RZ, RZ, UR4 ;  /* 0x00000004ff1a7e24 */ /* 0x000fe4000f8e00ff */
[----:B------:R-:W-:Y:S02]  /*16e0*/  IMAD.MOV.U32 R209, RZ, RZ, R27 ;  /* 0x000000ffffd17224 */ /* 0x000fe400078e001b */
[----:B------:R-:W-:Y:S01]  /*16f0*/  IMAD.U32 R213, RZ, RZ, UR42 ;  /* 0x0000002affd57e24 */ /* 0x000fe2000f8e00ff */
[----:B------:R-:W-:Y:S06]  /*1700*/  @!P2 BRA `(.L_x_5120) ;  /* 0x000000000014a947 */ /* 0x000fec0003800000 */
[----:B0-----:R-:W0:Y:S01]  /*1710*/  LDC.64 R2, c[0x0][0xa20] ;  /* 0x00028800ff027b82 */ /* 0x001e220000000a00 */
[----:B------:R-:W-:Y:S01]  /*1720*/  ULDC.64 UR6, c[0x0][0x208] ;  /* 0x0000820000067ab9 */ /* 0x000fe20000000a00 */
[----:B0-----:R-:W-:-:S05]  /*1730*/  IMAD.WIDE R2, R27, 0x4, R2 ;  /* 0x000000041b027825 */ /* 0x001fca00078e0202 */
[----:B------:R1:W5:Y:S01]  /*1740*/  LDG.E R26, desc[UR6][R2.64] ;  /* 0x00000006021a7981 */ /* 0x000362000c1e1900 */
[----:B------:R-:W-:Y:S05]  /*1750*/  BRA `(.L_x_5121) ;  /* 0x0000000000147947 */ /* 0x000fea0003800000 */
.L_x_5120:
[----:B------:R-:W-:Y:S05]  /*1760*/  @!P3 BRA `(.L_x_5121) ;  /* 0x000000000010b947 */ /* 0x000fea0003800000 */
[----:B------:R-:W-:Y:S02]  /*1770*/  ULDC.64 UR6, c[0x0][0x208] ;  /* 0x0000820000067ab9 */ /* 0x000fe40000000a00 */
[----:B0-----:R-:W2:Y:S04]  /*1780*/  LDG.E R3, desc[UR6][R8.64] ;  /* 0x0000000608037981 */ /* 0x001ea8000c1e1900 */
[----:B------:R-:W2:Y:S02]  /*1790*/  LDG.E R26, desc[UR6][R8.64+0x4] ;  /* 0x00000406081a7981 */ /* 0x000ea4000c1e1900 */
[----:B--2---:R-:W-:-:S07]  /*17a0*/  IMAD.IADD R26, R26, 0x1, -R3 ;  /* 0x000000011a1a7824 */ /* 0x004fce00078e0a03 */
.L_x_5121:
[----:B------:R-:W2:Y:S01]  /*17b0*/  LDL R0, [R1+0x320] ;  /* 0x0003200001007983 */ /* 0x000ea20000100800 */
[----:B01----:R-:W0:Y:S01]  /*17c0*/  LDC.64 R2, c[0x0][0xa10] ;  /* 0x00028400ff027b82 */ /* 0x003e220000000a00 */
[----:B------:R-:W-:-:S07]  /*17d0*/  ULDC.64 UR8, c[0x0][0x208] ;  /* 0x0000820000087ab9 */ /* 0x000fce0000000a00 */
[----:B------:R-:W1:Y:S01]  /*17e0*/  LDC.64 R4, c[0x0][0xa30] ;  /* 0x00028c00ff047b82 */ /* 0x000e620000000a00 */
[----:B------:R-:W4:Y:S07]  /*17f0*/  S2R R6, SR_TID.X ;  /* 0x0000000000067919 */ /* 0x000f2e0000002100 */
[----:B------:R-:W3:Y:S01]  /*1800*/  S2UR UR4, SR_SWINHI ;  /* 0x00000000000479c3 */ /* 0x000ee20000002f00 */
[----:B0-----:R-:W-:-:S07]  /*1810*/  ISETP.NE.U32.AND P0, PT, R2, RZ, PT ;  /* 0x000000ff0200720c */ /* 0x001fce0003f05070 */
[----:B------:R-:W0:Y:S01]  /*1820*/  LDC.64 R14, c[0x0][0x9e0] ;  /* 0x00027800ff0e7b82 */ /* 0x000e220000000a00 */
[----:B------:R-:W-:Y:S02]  /*1830*/  ISETP.NE.AND.EX P0, PT, R3, RZ, PT, P0 ;  /* 0x000000ff0300720c */ /* 0x000fe40003f05300 */
[----:B-1----:R-:W-:-:S05]  /*1840*/  ISETP.NE.U32.AND P1, PT, R4, RZ, PT ;  /* 0x000000ff0400720c */ /* 0x002fca0003f25070 */
[----:B------:R-:W1:Y:S01]  /*1850*/  LDC R4, c[0x0][0x448] ;  /* 0x00011200ff047b82 */ /* 0x000e620000000800 */
[----:B------:R-:W-:-:S07]  /*1860*/  ISETP.NE.AND.EX P1, PT, R5, RZ, PT, P1 ;  /* 0x000000ff0500720c */ /* 0x000fce0003f25310 */
[----:B------:R-:W3:Y:S08]  /*1870*/  @P0 LDC.64 R2, c[0x0][0xa10] ;  /* 0x00028400ff020b82 */ /* 0x000ef00000000a00 */
[----:B------:R-:W4:Y:S01]  /*1880*/  @P1 LDC.64 R8, c[0x0][0xa30] ;  /* 0x00028c00ff081b82 */ /* 0x000f220000000a00 */
[----:B---3--:R-:W-:-:S05]  /*1890*/  @P0 IMAD.WIDE R2, R27, 0x4, R2 ;  /* 0x000000041b020825 */ /* 0x008fca00078e0202 */
[----:B------:R-:W3:Y:S01]  /*18a0*/  @P0 LDG.E R19, desc[UR8][R2.64+0x4] ;  /* 0x0000040802130981 */ /* 0x000ee2000c1e1900 */
[----:B----4-:R-:W-:-:S05]  /*18b0*/  @P1 IMAD.WIDE R8, R27, 0x4, R8 ;  /* 0x000000041b081825 */ /* 0x010fca00078e0208 */
[----:B------:R4:W3:Y:S01]  /*18c0*/  @P1 LDG.E R20, desc[UR8][R8.64] ;  /* 0x0000000808141981 */ /* 0x0008e2000c1e1900 */
[----:B--2---:R-:W-:-:S03]  /*18d0*/  R2UR UR6, R0 ;  /* 0x00000000000672ca */ /* 0x004fc600000e0000 */
[----:B------:R2:W3:Y:S01]  /*18e0*/  @P0 LDG.E R0, desc[UR8][R2.64] ;  /* 0x0000000802000981 */ /* 0x0004e2000c1e1900 */
[----:B-1----:R-:W-:Y:S01]  /*18f0*/  ISETP.NE.AND P2, PT, R4, 0x1, PT ;  /* 0x000000010400780c */ /* 0x002fe20003f45270 */
[----:B------:R-:W-:Y:S01]  /*1900*/  UMOV UR36, UR39 ;  /* 0x0000002700247c82 */ /* 0x000fe20008000000 */
[----:B------:R-:W-:Y:S01]  /*1910*/  UMOV UR37, UR4 ;  /* 0x0000000400257c82 */ /* 0x000fe20008000000 */
[----:B------:R-:W-:-:S10]  /*1920*/  UIADD3 UR4, UP0, UR36, 0x30890, URZ ;  /* 0x0003089024047890 */ /* 0x000fd4000ff1e03f */
[----:B------:R-:W1:Y:S01]  /*1930*/  @P2 LDC R21, c[0x0][0x44c] ;  /* 0x00011300ff152b82 */ /* 0x000e620000000800 */
[----:B------:R-:W-:Y:S01]  /*1940*/  IMAD.U32 R11, RZ, RZ, UR6 ;  /* 0x00000006ff0b7e24 */ /* 0x000fe2000f8e00ff */
[----:B------:R-:W-:Y:S01]  /*1950*/  UIADD3.X UR6, URZ, UR37, URZ, UP0, !UPT ;  /* 0x000000253f067290 */ /* 0x000fe200087fe43f */
[----:B------:R-:W-:-:S05]  /*1960*/  LOP3.LUT R6, R6, 0x7f, RZ, 0xc0, !PT ;  /* 0x0000007f06067812 */ /* 0x000fca00078ec0ff */
[----:B------:R-:W0:Y:S01]  /*1970*/  @P2 LDC R12, c[0x0][0x450] ;  /* 0x00011400ff0c2b82 */ /* 0x000e220000000800 */
[----:B------:R-:W-:Y:S01]  /*1980*/  IMAD.MOV.U32 R10, RZ, RZ, 0x9000 ;  /* 0x00009000ff0a7424 */ /* 0x000fe200078e00ff */
[----:B------:R-:W-:Y:S01]  /*1990*/  ISETP.NE.AND P3, PT, R6, RZ, PT ;  /* 0x000000ff0600720c */ /* 0x000fe20003f65270 */
[----:B----4-:R-:W-:Y:S01]  /*19a0*/  IMAD.U32 R8, RZ, RZ, UR4 ;  /* 0x00000004ff087e24 */ /* 0x010fe2000f8e00ff */
[----:B------:R-:W-:Y:S01]  /*19b0*/  USHF.L.U32 UR61, UR5, 0x7, URZ ;  /* 0x00000007053d7899 */ /* 0x000fe2000800063f */
[----:B------:R-:W-:Y:S01]  /*19c0*/  IMAD.U32 R9, RZ, RZ, UR6 ;  /* 0x00000006ff097e24 */ /* 0x000fe2000f8e00ff */
[----:B------:R4:W-:Y:S01]  /*19d0*/  STL.64 [R1+0x18], R10 ;  /* 0x0000180a01007387 */ /* 0x0009e20000100a00 */
[----:B------:R-:W-:Y:S01]  /*19e0*/  IMAD.MOV.U32 R5, RZ, RZ, 0x100 ;  /* 0x00000100ff057424 */ /* 0x000fe200078e00ff */
[----:B------:R-:W-:Y:S01]  /*19f0*/  SEL R4, RZ, 0x1, P3 ;  /* 0x00000001ff047807 */ /* 0x000fe20001800000 */
[----:B------:R-:W-:Y:S01]  /*1a00*/  IMAD.MOV.U32 R6, RZ, RZ, 0x1 ;  /* 0x00000001ff067424 */ /* 0x000fe200078e00ff */
[----:B------:R-:W-:Y:S01]  /*1a10*/  UIADD3 UR7, UP1, UR36, 0x308a0, URZ ;  /* 0x000308a024077890 */ /* 0x000fe2000ff3e03f */
[----:B------:R-:W-:Y:S01]  /*1a20*/  IMAD.MOV.U32 R7, RZ, RZ, RZ ;  /* 0x000000ffff077224 */ /* 0x000fe200078e00ff */
[----:B------:R-:W-:Y:S01]  /*1a30*/  STL.64 [R1+0x8], R8 ;  /* 0x0000080801007387 */ /* 0x000fe20000100a00 */
[----:B------:R-:W-:-:S03]  /*1a40*/  UIADD3 UR4, UR61, 0x7f, URZ ;  /* 0x0000007f3d047890 */ /* 0x000fc6000fffe03f */
[----:B------:R-:W-:Y:S01]  /*1a50*/  STL.64 [R1], RZ ;  /* 0x000000ff01007387 */ /* 0x000fe20000100a00 */
[C---:B----45:R-:W-:Y:S01]  /*1a60*/  IMAD.IADD R10, R26.reuse, 0x1, -R13 ;  /* 0x000000011a0a7824 */ /* 0x070fe200078e0a0d */
[----:B------:R-:W-:Y:S01]  /*1a70*/  R2UR UR43, R26 ;  /* 0x000000001a2b72ca */ /* 0x000fe200000e0000 */
[----:B------:R-:W-:Y:S01]  /*1a80*/  UIADD3.X UR8, URZ, UR37, URZ, UP1, !UPT ;  /* 0x000000253f087290 */ /* 0x000fe20008ffe43f */
[----:B------:R1:W-:Y:S01]  /*1a90*/  STL.128 [R1+0x20], R4 ;  /* 0x0000200401007387 */ /* 0x0003e20000100c00 */
[----:B--2---:R-:W-:-:S04]  /*1aa0*/  IMAD.U32 R2, RZ, RZ, UR7 ;  /* 0x00000007ff027e24 */ /* 0x004fc8000f8e00ff */
[----:B------:R-:W-:Y:S02]  /*1ab0*/  IMAD.U32 R3, RZ, RZ, UR8 ;  /* 0x00000008ff037e24 */ /* 0x000fe4000f8e00ff */
[----:B-1----:R-:W-:-:S04]  /*1ac0*/  @P2 IMAD.HI.U32 R5, R21, UR4, RZ ;  /* 0x0000000415052c27 */ /* 0x002fc8000f8e00ff */
[----:B------:R-:W-:Y:S01]  /*1ad0*/  IMAD.U32 R4, RZ, RZ, UR4 ;  /* 0x00000004ff047e24 */ /* 0x000fe2000f8e00ff */
[----:B0-----:R-:W-:Y:S01]  /*1ae0*/  @P2 SHF.R.U32.HI R4, RZ, R12, R5 ;  /* 0x0000000cff042219 */ /* 0x001fe20000011605 */
[----:B------:R-:W-:Y:S01]  /*1af0*/  STL.64 [R1+0x10], R2 ;  /* 0x0000100201007387 */ /* 0x000fe20000100a00 */
[----:B---3--:R-:W-:Y:S02]  /*1b00*/  @P1 R2UR UR43, R20 ;  /* 0x00000000142b12ca */ /* 0x008fe400000e0000 */
[----:B------:R-:W-:Y:S01]  /*1b10*/  ISETP.GE.AND P1, PT, R15, 0x1, PT ;  /* 0x000000010f00780c */ /* 0x000fe20003f26270 */
[----:B------:R0:W-:Y:S01]  /*1b20*/  STL.64 [R1+0x30], R2 ;  /* 0x0000300201007387 */ /* 0x0001e20000100a00 */
[----:B------:R-:W-:-:S04]  /*1b30*/  @P0 IMAD.IADD R193, R19, 0x1, -R0 ;  /* 0x0000000113c10824 */ /* 0x000fc800078e0a00 */
[----:B------:R-:W-:-:S04]  /*1b40*/  IMAD.IADD R19, R10, 0x1, R193 ;  /* 0x000000010a137824 */ /* 0x000fc800078e02c1 */
[C---:B------:R-:W-:Y:S01]  /*1b50*/  VIADD R0, R19.reuse, 0x5f ;  /* 0x0000005f13007836 */ /* 0x040fe20000000000 */
[----:B------:R-:W-:-:S03]  /*1b60*/  IADD3 R25, R19, 0x1, -R18 ;  /* 0x0000000113197810 */ /* 0x000fc60007ffe812 */
[----:B------:R-:W-:-:S04]  /*1b70*/  IMAD.HI R0, R0, 0x2aaaaaab, RZ ;  /* 0x2aaaaaab00007827 */ /* 0x000fc800078e02ff */
[----:B0-----:R-:W-:Y:S01]  /*1b80*/  IMAD.IADD R3, R25, 0x1, R4 ;  /* 0x0000000119037824 */ /* 0x001fe200078e0204 */
[----:B------:R-:W-:-:S03]  /*1b90*/  SHF.R.U32.HI R79, RZ, 0x1f, R0 ;  /* 0x0000001fff4f7819 */ /* 0x000fc60000011600 */
[----:B------:R-:W-:Y:S01]  /*1ba0*/  IMAD.IADD R14, R3, 0x1, R14 ;  /* 0x00000001030e7824 */ /* 0x000fe200078e020e */
[----:B------:R-:W-:Y:S01]  /*1bb0*/  LEA.HI.SX32 R79, R0, R79, 0x1c ;  /* 0x0000004f004f7211 */ /* 0x000fe200078fe2ff */
        /* <DEDUP_REMOVED lines=11> */
.L_x_5123:
[----:B------:R-:W-:-:S13]  /*1c70*/  ISETP.NE.AND P0, PT, R15, 0x1, PT ;  /* 0x000000010f00780c */ /* 0x000fda0003f05270 */
[----:B------:R-:W0:Y:S02]  /*1c80*/  @P0 LDC.64 R2, c[0x0][0x9e8] ;  /* 0x00027a00ff020b82 */ /* 0x000e240000000a00 */
[----:B0-----:R-:W-:-:S05]  /*1c90*/  @P0 IMAD.HI.U32 R2, R0, R2, RZ ;  /* 0x0000000200020227 */ /* 0x001fca00078e00ff */
[----:B------:R-:W-:-:S07]  /*1ca0*/  @P0 SHF.R.U32.HI R0, RZ, R3, R2 ;  /* 0x00000003ff000219 */ /* 0x000fce0000011602 */
.L_x_5124:
[----:B------:R-:W-:-:S05]  /*1cb0*/  IMAD R3, R0, R15, R15 ;  /* 0x0000000f00037224 */ /* 0x000fca00078e020f */
[----:B------:R-:W-:-:S07]  /*1cc0*/  VIMNMX R14, R14, R3, PT ;  /* 0x000000030e0e7248 */ /* 0x000fce0003fe0100 */
.L_x_5122:
[----:B------:R-:W0:Y:S01]  /*1cd0*/  @P2 LDC R0, c[0x0][0x44c] ;  /* 0x00011300ff002b82 */ /* 0x000e220000000800 */
[----:B------:R-:W-:Y:S02]  /*1ce0*/  IMAD.U32 R3, RZ, RZ, UR61 ;  /* 0x0000003dff037e24 */ /* 0x000fe4000f8e00ff */
[----:B------:R-:W-:-:S05]  /*1cf0*/  IMAD.IADD R76, R19, 0x1, -R18 ;  /* 0x00000001134c7824 */ /* 0x000fca00078e0a12 */
[----:B------:R-:W1:Y:S08]  /*1d00*/  @P2 LDC R5, c[0x0][0x450] ;  /* 0x00011400ff052b82 */ /* 0x000e700000000800 */
[----:B------:R-:W2:Y:S01]  /*1d10*/  LDC R2, c[0x0][0x9dc] ;  /* 0x00027700ff027b82 */ /* 0x000ea20000000800 */
[----:B0-----:R-:W-:-:S05]  /*1d20*/  @P2 IMAD.HI.U32 R0, R0, UR61, RZ ;  /* 0x0000003d00002c27 */ /* 0x001fca000f8e00ff */
[----:B-1----:R-:W-:-:S05]  /*1d30*/  @P2 SHF.R.U32.HI R3, RZ, R5, R0 ;  /* 0x00000005ff032219 */ /* 0x002fca0000011600 */
[----:B------:R-:W-:-:S04]  /*1d40*/  IMAD.IADD R3, R76, 0x1, R3 ;  /* 0x000000014c037824 */ /* 0x000fc800078e0203 */
[----:B--2---:R-:W-:Y:S01]  /*1d50*/  IMAD.IADD R0, R3, 0x1, -R2 ;  /* 0x0000000103007824 */ /* 0x004fe200078e0a02 */
        /* <DEDUP_REMOVED lines=10> */
.L_x_5126:
[----:B------:R-:W-:-:S13]  /*1e00*/  ISETP.NE.AND P0, PT, R15, 0x1, PT ;  /* 0x000000010f00780c */ /* 0x000fda0003f05270 */
[----:B------:R-:W0:Y:S02]  /*1e10*/  @P0 LDC.64 R4, c[0x0][0x9e8] ;  /* 0x00027a00ff040b82 */ /* 0x000e240000000a00 */
[----:B0-----:R-:W-:-:S05]  /*1e20*/  @P0 IMAD.HI.U32 R2, R3, R4, RZ ;  /* 0x0000000403020227 */ /* 0x001fca00078e00ff */
[----:B------:R-:W-:-:S07]  /*1e30*/  @P0 SHF.R.U32.HI R3, RZ, R5, R2 ;  /* 0x00000005ff030219 */ /* 0x000fce0000011602 */
.L_x_5127:
[----:B------:R-:W-:-:S05]  /*1e40*/  IMAD R3, R3, R15, RZ ;  /* 0x0000000f03037224 */ /* 0x000fca00078e02ff */
[----:B------:R-:W-:-:S07]  /*1e50*/  VIMNMX R0, R0, R3, !PT ;  /* 0x0000000300007248 */ /* 0x000fce0007fe0100 */
.L_x_5125:
[----:B------:R-:W-:Y:S02]  /*1e60*/  VIADD R14, R14, 0x5f ;  /* 0x0000005f0e0e7836 */ /* 0x000fe40000000000 */
[----:B------:R-:W-:-:S04]  /*1e70*/  IMAD.HI R0, R0, 0x2aaaaaab, RZ ;  /* 0x2aaaaaab00007827 */ /* 0x000fc800078e02ff */
[----:B------:R-:W-:Y:S01]  /*1e80*/  IMAD.HI R14, R14, 0x2aaaaaab, RZ ;  /* 0x2aaaaaab0e0e7827 */ /* 0x000fe200078e02ff */
[----:B------:R-:W-:-:S04]  /*1e90*/  SHF.R.U32.HI R5, RZ, 0x1f, R0 ;  /* 0x0000001fff057819 */ /* 0x000fc80000011600 */
[----:B------:R-:W-:Y:S02]  /*1ea0*/  SHF.R.U32.HI R3, RZ, 0x1f, R14 ;  /* 0x0000001fff037819 */ /* 0x000fe4000001160e */
[----:B------:R-:W-:Y:S02]  /*1eb0*/  LEA.HI.SX32 R5, R0, R5, 0x1c ;  /* 0x0000000500057211 */ /* 0x000fe400078fe2ff */
[----:B------:R-:W-:Y:S02]  /*1ec0*/  LEA.HI.SX32 R14, R14, R3, 0x1c ;  /* 0x000000030e0e7211 */ /* 0x000fe400078fe2ff */
[----:B------:R-:W-:Y:S02]  /*1ed0*/  VIMNMX R5, RZ, R5, !PT ;  /* 0x00000005ff057248 */ /* 0x000fe40007fe0100 */
[----:B------:R-:W-:-:S03]  /*1ee0*/  VIMNMX R3, R79, R14, PT ;  /* 0x0000000e4f037248 */ /* 0x000fc60003fe0100 */
[--C-:B------:R-:W-:Y:S02]  /*1ef0*/  IMAD R5, R5, 0x60, -R10.reuse ;  /* 0x0000006005057824 */ /* 0x100fe400078e0a0a */
[----:B------:R-:W-:-:S03]  /*1f00*/  IMAD R10, R3, 0x60, -R10 ;  /* 0x00000060030a7824 */ /* 0x000fc600078e0a0a */
[----:B------:R-:W-:Y:S02]  /*1f10*/  VIMNMX R5, RZ, R5, !PT ;  /* 0x00000005ff057248 */ /* 0x000fe40007fe0100 */
[----:B------:R-:W-:-:S03]  /*1f20*/  VIMNMX R10, R10, R193, PT ;  /* 0x000000c10a0a7248 */ /* 0x000fc60003fe0100 */
[----:B------:R-:W-:Y:S01]  /*1f30*/  IMAD.WIDE.U32 R2, R5, -0x55555555, RZ ;  /* 0xaaaaaaab05027825 */ /* 0x000fe200078e00ff */
[----:B------:R-:W-:-:S04]  /*1f40*/  ISETP.GT.AND P0, PT, R10, R5, PT ;  /* 0x000000050a00720c */ /* 0x000fc80003f04270 */
[----:B------:R-:W-:-:S05]  /*1f50*/  SHF.R.U32.HI R78, RZ, 0x6, R3 ;  /* 0x00000006ff4e7819 */ /* 0x000fca0000011603 */
[----:B------:R-:W-:-:S04]  /*1f60*/  IMAD.MOV.U32 R77, RZ, RZ, R78 ;  /* 0x000000ffff4d7224 */ /* 0x000fc800078e004e */
[----:B------:R-:W-:-:S04]  /*1f70*/  @P0 VIADD R0, R10, 0x5f ;  /* 0x0000005f0a000836 */ /* 0x000fc80000000000 */
[----:B------:R-:W-:-:S05]  /*1f80*/  @P0 IMAD.HI R0, R0, 0x2aaaaaab, RZ ;  /* 0x2aaaaaab00000827 */ /* 0x000fca00078e02ff */
[----:B------:R-:W-:-:S04]  /*1f90*/  @P0 SHF.R.U32.HI R3, RZ, 0x1f, R0 ;  /* 0x0000001fff030819 */ /* 0x000fc80000011600 */
[----:B------:R-:W-:Y:S02]  /*1fa0*/  @P0 LEA.HI.SX32 R77, R0, R3, 0x1c ;  /* 0x00000003004d0211 */ /* 0x000fe400078fe2ff */
[----:B------:R-:W-:Y:S02]  /*1fb0*/  PLOP3.LUT P0, PT, PT, PT, PT, 0x80, 0x0 ;  /* 0x000000000000781c */ /* 0x000fe40003f0f070 */
[----:B------:R-:W-:-:S13]  /*1fc0*/  ISETP.GT.AND P1, PT, R77, R78, PT ;  /* 0x0000004e4d00720c */ /* 0x000fda0003f24270 */
[----:B------:R-:W-:Y:S05]  /*1fd0*/  @!P1 BRA `(.L_x_5128) ;  /* 0x0000002400049947 */ /* 0x000fea0003800000 */
[----:B------:R-:W-:Y:S01]  /*1fe0*/  UIADD3 UR4, UR39, 0x1e400, URZ ;  /* 0x0001e40027047890 */ /* 0x000fe2000fffe03f */
[----:B------:R-:W-:Y:S01]  /*1ff0*/  ULDC UR44, c[0x0][0x2f4] ;  /* 0x0000bd00002c7ab9 */ /* 0x000fe20000000800 */
[----:B------:R-:W-:Y:S02]  /*2000*/  ULDC.64 UR40, c[0x0][0x318] ;  /* 0x0000c60000287ab9 */ /* 0x000fe40000000a00 */
        /* <DEDUP_REMOVED lines=19> */
.L_x_5129:
[----:B------:R-:W2:Y:S04]  /*2140*/  LDL R30, [R1+0x2d0] ;  /* 0x0002d000011e7983 */ /* 0x000ea80000100800 */
[----:B------:R-:W3:Y:S01]  /*2150*/  LDL R32, [R1+0x2d4] ;  /* 0x0002d40001207983 */ /* 0x000ee20000100800 */
[----:B------:R-:W-:-:S04]  /*2160*/  UIADD3 UR4, UP0, UR36, 0x1e400, URZ ;  /* 0x0001e40024047890 */ /* 0x000fc8000ff1e03f */
[----:B------:R-:W-:Y:S01]  /*2170*/  UIADD3.X UR5, URZ, UR37, URZ, UP0, !UPT ;  /* 0x000000253f057290 */ /* 0x000fe200087fe43f */
[----:B------:R-:W-:Y:S02]  /*2180*/  IMAD.U32 R24, RZ, RZ, UR39 ;  /* 0x00000027ff187e24 */ /* 0x000fe4000f8e00ff */
[----:B------:R-:W-:-:S03]  /*2190*/  IMAD.U32 R2, RZ, RZ, UR4 ;  /* 0x00000004ff027e24 */ /* 0x000fc6000f8e00ff */
[----:B------:R-:W-:Y:S02]  /*21a0*/  IMAD.U32 R3, RZ, RZ, UR5 ;  /* 0x00000005ff037e24 */ /* 0x000fe4000f8e00ff */
[----:B------:R-:W-:-:S03]  /*21b0*/  VIADD R24, R24, 0x400 ;  /* 0x0000040018187836 */ /* 0x000fc60000000000 */
[----:B------:R0:W-:Y:S02]  /*21c0*/  STL.64 [R1+0x38], R2 ;  /* 0x0000380201007387 */ /* 0x0001e40000100a00 */
[----:B------:R-:W-:Y:S02]  /*21d0*/  LOP3.LUT P0, RZ, R24, 0x3ff, RZ, 0xc0, !PT ;  /* 0x000003ff18ff7812 */ /* 0x000fe4000780c0ff */
[----:B--2---:R-:W-:Y:S02]  /*21e0*/  R2UR UR7, R30 ;  /* 0x000000001e0772ca */ /* 0x004fe400000e0000 */
[----:B---3--:R-:W-:-:S11]  /*21f0*/  R2UR UR6, R32 ;  /* 0x00000000200672ca */ /* 0x008fd600000e0000 */
[----:B------:R-:W-:-:S05]  /*2200*/  IMAD.U32 R28, RZ, RZ, UR7 ;  /* 0x00000007ff1c7e24 */ /* 0x000fca000f8e00ff */
[----:B------:R-:W-:-:S05]  /*2210*/  IADD3 R28, P1, R28, 0x38, RZ ;  /* 0x000000381c1c7810 */ /* 0x000fca0007f3e0ff */
[----:B------:R-:W-:Y:S01]  /*2220*/  IMAD.X R29, RZ, RZ, UR6, P1 ;  /* 0x00000006ff1d7e24 */ /* 0x000fe200088e06ff */
[----:B0-----:R-:W-:Y:S07]  /*2230*/  @!P0 BRA `(.L_x_5130) ;  /* 0x0000000000408947 */ /* 0x001fee0003800000 */
        /* <DEDUP_REMOVED lines=16> */
.L_x_5130:
[----:B------:R-:W0:Y:S01]  /*2340*/  LDC.64 R2, c[0x0][0x9f8] ;  /* 0x00027e00ff027b82 */ /* 0x000e220000000a00 */
[----:B------:R-:W-:Y:S01]  /*2350*/  IMAD.MOV.U32 R43, RZ, RZ, R27 ;  /* 0x000000ffff2b7224 */ /* 0x000fe200078e001b */
[----:B------:R-:W-:Y:S01]  /*2360*/  ULDC.64 UR4, c[0x0][0x208] ;  /* 0x0000820000047ab9 */ /* 0x000fe20000000a00 */
[----:B------:R-:W-:Y:S01]  /*2370*/  USHF.R.S32.HI UR8, URZ, 0x1f, UR43 ;  /* 0x0000001f3f087899 */ /* 0x000fe2000801142b */
[----:B------:R-:W-:Y:S01]  /*2380*/  R2UR UR29, R30 ;  /* 0x000000001e1d72ca */ /* 0x000fe200000e0000 */
[----:B------:R-:W-:Y:S01]  /*2390*/  ULDC.64 UR14, c[0x0][0x3f8] ;  /* 0x0000fe00000e7ab9 */ /* 0x000fe20000000a00 */
[----:B------:R-:W-:Y:S01]  /*23a0*/  R2UR UR30, R32 ;  /* 0x00000000201e72ca */ /* 0x000fe200000e0000 */
[----:B------:R-:W-:Y:S01]  /*23b0*/  ULDC.64 UR12, c[0x0][0x3e8] ;  /* 0x0000fa00000c7ab9 */ /* 0x000fe20000000a00 */
[----:B------:R-:W-:Y:S01]  /*23c0*/  ULDC.64 UR16, c[0x0][0x408] ;  /* 0x0001020000107ab9 */ /* 0x000fe20000000a00 */
[----:B------:R-:W-:Y:S04]  /*23d0*/  STL.128 [R1+0x100], RZ ;  /* 0x000100ff01007387 */ /* 0x000fe80000100c00 */
[----:B------:R-:W-:Y:S01]  /*23e0*/  STL.128 [R1+0xc0], RZ ;  /* 0x0000c0ff01007387 */ /* 0x000fe20000100c00 */
[----:B------:R-:W-:Y:S01]  /*23f0*/  SHF.R.S32.HI R197, RZ, 0x1f, R196 ;  /* 0x0000001fffc57819 */ /* 0x000fe200000114c4 */
[----:B------:R-:W1:Y:S02]  /*2400*/  LDC.64 R38, c[0x0][0xa08] ;  /* 0x00028200ff267b82 */ /* 0x000e640000000a00 */
[----:B------:R-:W-:Y:S04]  /*2410*/  STL.128 [R1+0x120], RZ ;  /* 0x000120ff01007387 */ /* 0x000fe80000100c00 */
[----:B------:R-:W-:Y:S01]  /*2420*/  STL.128 [R1+0xe0], RZ ;  /* 0x0000e0ff01007387 */ /* 0x000fe20000100c00 */
[----:B------:R-:W-:Y:S01]  /*2430*/  IMAD.IADD R0, R31, 0x1, R26 ;  /* 0x000000011f007824 */ /* 0x000fe200078e021a */
[----:B------:R-:W2:Y:S01]  /*2440*/  LDC.64 R40, c[0x0][0x418] ;  /* 0x00010600ff287b82 */ /* 0x000ea20000000a00 */
[----:B0-----:R-:W-:-:S04]  /*2450*/  ISETP.NE.U32.AND P0, PT, R2, RZ, PT ;  /* 0x000000ff0200720c */ /* 0x001fc80003f05070 */
[----:B------:R-:W-:-:S13]  /*2460*/  ISETP.NE.AND.EX P0, PT, R3, RZ, PT, P0 ;  /* 0x000000ff0300720c */ /* 0x000fda0003f05300 */
[----:B------:R-:W0:Y:S02]  /*2470*/  @P0 LDC.64 R2, c[0x0][0x9f8] ;  /* 0x00027e00ff020b82 */ /* 0x000e240000000a00 */
[----:B0-----:R-:W-:Y:S01]  /*2480*/  @P0 IMAD.WIDE R2, R27, 0x4, R2 ;  /* 0x000000041b020825 */ /* 0x001fe200078e0202 */
[----:B------:R-:W-:Y:S01]  /*2490*/  UIMAD UR6, UR8, UR14, URZ ;  /* 0x0000000e080672a4 */ /* 0x000fe2000f8e023f */
[----:B------:R-:W5:Y:S04]  /*24a0*/  LDL R27, [R1+0x2b8] ;  /* 0x0002b800011b7983 */ /* 0x000f680000100800 */
[----:B------:R0:W3:Y:S01]  /*24b0*/  @P0 LDG.E R43, desc[UR4][R2.64] ;  /* 0x00000004022b0981 */ /* 0x0000e2000c1e1900 */
[----:B------:R-:W-:Y:S02]  /*24c0*/  UIMAD.WIDE.U32 UR4, UR43, UR14, URZ ;  /* 0x0000000e2b0472a5 */ /* 0x000fe4000f8e003f */
[----:B------:R-:W-:Y:S01]  /*24d0*/  UIMAD UR6, UR43, UR15, UR6 ;  /* 0x0000000f2b0672a4 */ /* 0x000fe2000f8e0206 */
[----:B------:R4:W-:Y:S01]  /*24e0*/  STL.64 [R1+0x2b0], R28 ;  /* 0x0002b01c01007387 */ /* 0x0009e20000100a00 */
[----:B------:R-:W-:-:S02]  /*24f0*/  ULEA UR10, UP0, UR4, UR12, 0x1 ;  /* 0x0000000c040a7291 */ /* 0x000fc4000f80083f */
[----:B------:R-:W-:Y:S01]  /*2500*/  UIADD3 UR11, UR5, UR6, URZ ;  /* 0x00000006050b7290 */ /* 0x000fe2000fffe03f */
[----:B------:R-:W1:Y:S01]  /*2510*/  S2R R44, SR_TID.X ;  /* 0x00000000002c7919 */ /* 0x000e620000002100 */
[----:B------:R-:W-:Y:S01]  /*2520*/  UIADD3 UR23, UP6, UR29, 0x228, URZ ;  /* 0x000002281d177890 */ /* 0x000fe2000ffde03f */
[----:B0-----:R-:W-:Y:S01]  /*2530*/  IMAD.MOV.U32 R2, RZ, RZ, 0x1 ;  /* 0x00000001ff027424 */ /* 0x001fe200078e00ff */
[----:B------:R-:W-:Y:S01]  /*2540*/  ULEA.HI.X UR11, UR4, UR13, UR11, 0x1, UP0 ;  /* 0x0000000d040b7291 */ /* 0x000fe200080f0c0b */
[----:B------:R-:W-:Y:S01]  /*2550*/  STL [R1+0x60], R193 ;  /* 0x000060c101007387 */ /* 0x000fe20000100800 */
[----:B------:R-:W-:Y:S02]  /*2560*/  UIADD3 UR21, UP0, UR29, 0x218, URZ ;  /* 0x000002181d157890 */ /* 0x000fe4000ff1e03f */
[----:B------:R-:W-:Y:S01]  /*2570*/  UIADD3.X UR24, URZ, UR30, URZ, UP6, !UPT ;  /* 0x0000001e3f187290 */ /* 0x000fe2000b7fe43f */
[----:B------:R-:W-:Y:S01]  /*2580*/  IMAD.U32 R6, RZ, RZ, UR23 ;  /* 0x00000017ff067e24 */ /* 0x000fe2000f8e00ff */
[----:B------:R-:W-:Y:S01]  /*2590*/  UIADD3.X UR22, URZ, UR30, URZ, UP0, !UPT ;  /* 0x0000001e3f167290 */ /* 0x000fe200087fe43f */
[----:B------:R-:W-:Y:S01]  /*25a0*/  STL.U8 [R1+0x140], R2 ;  /* 0x0001400201007387 */ /* 0x000fe20000100000 */
[----:B------:R-:W-:Y:S01]  /*25b0*/  UIADD3 UR5, UP2, UR29, 0x210, URZ ;  /* 0x000002101d057890 */ /* 0x000fe2000ff5e03f */
[----:B------:R-:W-:Y:S01]  /*25c0*/  IMAD.U32 R4, RZ, RZ, UR21 ;  /* 0x00000015ff047e24 */ /* 0x000fe2000f8e00ff */
[----:B------:R-:W-:Y:S01]  /*25d0*/  UIADD3 UR25, UP1, UR29, 0x248, URZ ;  /* 0x000002481d197890 */ /* 0x000fe2000ff3e03f */
[----:B------:R-:W-:Y:S01]  /*25e0*/  IMAD.U32 R7, RZ, RZ, UR24 ;  /* 0x00000018ff077e24 */ /* 0x000fe2000f8e00ff */
[----:B------:R-:W-:Y:S01]  /*25f0*/  UIADD3.X UR9, URZ, UR30, URZ, UP2, !UPT ;  /* 0x0000001e3f097290 */ /* 0x000fe200097fe43f */
[----:B------:R-:W-:Y:S01]  /*2600*/  IMAD.U32 R5, RZ, RZ, UR22 ;  /* 0x00000016ff057e24 */ /* 0x000fe2000f8e00ff */
[----:B------:R-:W-:Y:S01]  /*2610*/  UIADD3.X UR26, URZ, UR30, URZ, UP1, !UPT ;  /* 0x0000001e3f1a7290 */ /* 0x000fe20008ffe43f */
[----:B------:R-:W-:Y:S01]  /*2620*/  IMAD.U32 R3, RZ, RZ, UR5 ;  /* 0x00000005ff037e24 */ /* 0x000fe2000f8e00ff */
[----:B------:R-:W-:Y:S01]  /*2630*/  UIADD3 UR27, UP3, UR29, 0x250, URZ ;  /* 0x000002501d1b7890 */ /* 0x000fe2000ff7e03f */
[----:B------:R-:W-:Y:S01]  /*2640*/  IMAD.U32 R9, RZ, RZ, UR25 ;  /* 0x00000019ff097e24 */ /* 0x000fe2000f8e00ff */
[----:B------:R0:W-:Y:S01]  /*2650*/  STL.128 [R1+0x270], R4 ;  /* 0x0002700401007387 */ /* 0x0001e20000100c00 */
[----:B------:R-:W-:Y:S01]  /*2660*/  UIADD3 UR18, UP4, UR29, 0x40, URZ ;  /* 0x000000401d127890 */ /* 0x000fe2000ff9e03f */
[----:B------:R-:W-:Y:S01]  /*2670*/  IMAD.U32 R10, RZ, RZ, UR26 ;  /* 0x0000001aff0a7e24 */ /* 0x000fe2000f8e00ff */
[----:B------:R-:W-:Y:S01]  /*2680*/  UIADD3.X UR28, URZ, UR30, URZ, UP3, !UPT ;  /* 0x0000001e3f1c7290 */ /* 0x000fe20009ffe43f */
[----:B------:R-:W-:Y:S01]  /*2690*/  IMAD.U32 R8, RZ, RZ, UR9 ;  /* 0x00000009ff087e24 */ /* 0x000fe2000f8e00ff */
[----:B------:R-:W-:-:S02]  /*26a0*/  UIADD3.X UR19, URZ, UR30, URZ, UP4, !UPT ;  /* 0x0000001e3f137290 */ /* 0x000fc4000a7fe43f */
[----:B------:R-:W-:Y:S02]  /*26b0*/  UIADD3 UR20, UP5, UR29, 0x140, URZ ;  /* 0x000001401d147890 */ /* 0x000fe4000ffbe03f */
[----:B------:R-:W-:Y:S02]  /*26c0*/  UIADD3 UR12, UP6, UR29, 0x68, URZ ;  /* 0x000000681d0c7890 */ /* 0x000fe4000ffde03f */
[----:B------:R-:W-:Y:S01]  /*26d0*/  UIMAD.WIDE.U32 UR6, UR14, 0x60, URZ ;  /* 0x000000600e0678a5 */ /* 0x000fe2000f8e003f */
[----:B------:R-:W-:Y:S01]  /*26e0*/  SHF.R.S32.HI R30, RZ, 0x1f, R16 ;  /* 0x0000001fff1e7819 */ /* 0x000fe20000011410 */
[----:B------:R-:W-:Y:S01]  /*26f0*/  UIMAD UR4, UR15, 0x60, URZ ;  /* 0x000000600f0478a4 */ /* 0x000fe2000f8e023f */
[----:B----4-:R-:W-:Y:S01]  /*2700*/  SHF.R.S32.HI R29, RZ, 0x1f, R17 ;  /* 0x0000001fff1d7819 */ /* 0x010fe20000011411 */
[----:B------:R-:W-:Y:S01]  /*2710*/  UIADD3.X UR21, URZ, UR30, URZ, UP5, !UPT ;  /* 0x0000001e3f157290 */ /* 0x000fe2000affe43f */
[----:B0-----:R-:W-:Y:S01]  /*2720*/  IMAD.MOV.U32 R4, RZ, RZ, R3 ;  /* 0x000000ffff047224 */ /* 0x001fe200078e0003 */
[----:B------:R-:W-:Y:S01]  /*2730*/  UIADD3.X UR5, URZ, UR30, URZ, UP6, !UPT ;  /* 0x0000001e3f057290 */ /* 0x000fe2000b7fe43f */
[----:B------:R-:W4:Y:S01]  /*2740*/  LDL.64 R2, [R1+0x38] ;  /* 0x0000380001027983 */ /* 0x000f220000100a00 */
[----:B------:R-:W-:Y:S01]  /*2750*/  IMAD.MOV.U32 R6, RZ, RZ, R9 ;  /* 0x000000ffff067224 */ /* 0x000fe200078e0009 */
[----:B------:R-:W-:Y:S01]  /*2760*/  UIADD3 UR13, UP0, UR29, 0x60, URZ ;  /* 0x000000601d0d7890 */ /* 0x000fe2000ff1e03f */
[----:B------:R-:W-:-:S02]  /*2770*/  IMAD.MOV.U32 R7, RZ, RZ, R10 ;  /* 0x000000ffff077224 */ /* 0x000fc400078e000a */
[----:B------:R-:W-:Y:S02]  /*2780*/  IMAD.MOV.U32 R5, RZ, RZ, R8 ;  /* 0x000000ffff057224 */ /* 0x000fe400078e0008 */
[----:B------:R-:W-:Y:S02]  /*2790*/  IMAD.U32 R8, RZ, RZ, UR27 ;  /* 0x0000001bff087e24 */ /* 0x000fe4000f8e00ff */
[----:B------:R-:W-:Y:S01]  /*27a0*/  IMAD.U32 R10, RZ, RZ, UR18 ;  /* 0x00000012ff0a7e24 */ /* 0x000fe2000f8e00ff */
[----:B------:R0:W-:Y:S01]  /*27b0*/  STL.128 [R1+0x280], R4 ;  /* 0x0002800401007387 */ /* 0x0001e20000100c00 */
[----:B------:R-:W-:Y:S02]  /*27c0*/  IMAD.U32 R9, RZ, RZ, UR28 ;  /* 0x0000001cff097e24 */ /* 0x000fe4000f8e00ff */
[----:B------:R-:W-:Y:S01]  /*27d0*/  IMAD.U32 R11, RZ, RZ, UR19 ;  /* 0x00000013ff0b7e24 */ /* 0x000fe2000f8e00ff */
[----:B------:R-:W-:Y:S01]  /*27e0*/  UIADD3 UR4, UR7, UR4, URZ ;  /* 0x0000000407047290 */ /* 0x000fe2000fffe03f */
[----:B------:R-:W-:-:S02]  /*27f0*/  IMAD.U32 R12, RZ, RZ, UR20 ;  /* 0x00000014ff0c7e24 */ /* 0x000fc4000f8e00ff */
[----:B------:R-:W-:Y:S02]  /*2800*/  IMAD.U32 R14, RZ, RZ, UR12 ;  /* 0x0000000cff0e7e24 */ /* 0x000fe4000f8e00ff */
[----:B------:R-:W-:Y:S02]  /*2810*/  IMAD.U32 R13, RZ, RZ, UR21 ;  /* 0x00000015ff0d7e24 */ /* 0x000fe4000f8e00ff */
[----:B------:R-:W-:Y:S02]  /*2820*/  IMAD.U32 R15, RZ, RZ, UR5 ;  /* 0x00000005ff0f7e24 */ /* 0x000fe4000f8e00ff */
[----:B------:R-:W-:Y:S01]  /*2830*/  IMAD.MOV.U32 R28, RZ, RZ, R17 ;  /* 0x000000ffff1c7224 */ /* 0x000fe200078e0011 */
[----:B------:R-:W-:Y:S01]  /*2840*/  SHF.R.S32.HI R31, RZ, 0x1f, R0 ;  /* 0x0000001fff1f7819 */ /* 0x000fe20000011400 */
[----:B------:R-:W-:Y:S01]  /*2850*/  STL.128 [R1+0x1c0], RZ ;  /* 0x0001c0ff01007387 */ /* 0x000fe20000100c00 */
[----:B0-----:R-:W-:Y:S02]  /*2860*/  IMAD.MOV.U32 R4, RZ, RZ, R8 ;  /* 0x000000ffff047224 */ /* 0x001fe400078e0008 */
[----:B------:R-:W-:-:S02]  /*2870*/  IMAD.MOV.U32 R5, RZ, RZ, R9 ;  /* 0x000000ffff057224 */ /* 0x000fc400078e0009 */
[----:B------:R-:W-:Y:S02]  /*2880*/  IMAD.MOV.U32 R6, RZ, RZ, R10 ;  /* 0x000000ffff067224 */ /* 0x000fe400078e000a */
[----:B------:R-:W-:Y:S01]  /*2890*/  IMAD.MOV.U32 R7, RZ, RZ, R11 ;  /* 0x000000ffff077224 */ /* 0x000fe200078e000b */
[----:B------:R-:W-:Y:S01]  /*28a0*/  UIADD3.X UR9, URZ, UR30, URZ, UP0, !UPT ;  /* 0x0000001e3f097290 */ /* 0x000fe200087fe43f */
[----:B------:R-:W-:Y:S01]  /*28b0*/  IMAD.U32 R11, RZ, RZ, UR7 ;  /* 0x00000007ff0b7e24 */ /* 0x000fe2000f8e00ff */
[----:B------:R-:W-:Y:S01]  /*28c0*/  USHF.L.U64.HI UR5, UR14, 0x6, UR15 ;  /* 0x000000060e057899 */ /* 0x000fe2000801020f */
[----:B------:R-:W-:Y:S01]  /*28d0*/  IMAD.U32 R11, RZ, RZ, UR4 ;  /* 0x00000004ff0b7e24 */ /* 0x000fe2000f8e00ff */
[----:B------:R0:W-:Y:S01]  /*28e0*/  STL.128 [R1+0x290], R4 ;  /* 0x0002900401007387 */ /* 0x0001e20000100c00 */
[----:B------:R-:W-:Y:S01]  /*28f0*/  UIMAD UR4, UR17, 0x60, URZ ;  /* 0x00000060110478a4 */ /* 0x000fe2000f8e023f */
[----:B------:R-:W-:Y:S01]  /*2900*/  IMAD.U32 R8, RZ, RZ, UR13 ;  /* 0x0000000dff087e24 */ /* 0x000fe2000f8e00ff */
[----:B------:R-:W-:Y:S01]  /*2910*/  UIMAD.WIDE.U32 UR12, UR16, 0x60, URZ ;  /* 0x00000060100c78a5 */ /* 0x000fe2000f8e003f */
[----:B------:R-:W-:Y:S01]  /*2920*/  IMAD.U32 R9, RZ, RZ, UR9 ;  /* 0x00000009ff097e24 */ /* 0x000fe2000f8e00ff */
[----:B------:R-:W-:Y:S01]  /*2930*/  USHF.L.U32 UR18, UR14, 0x6, URZ ;  /* 0x000000060e127899 */ /* 0x000fe2000800063f */
[----:B------:R-:W-:Y:S01]  /*2940*/  IMAD.U32 R10, RZ, RZ, UR6 ;  /* 0x00000006ff0a7e24 */ /* 0x000fe2000f8e00ff */
[----:B------:R-:W-:Y:S01]  /*2950*/  UIADD3 UR9, UR13, UR4, URZ ;  /* 0x000000040d097290 */ /* 0x000fe2000fffe03f */
[----:B------:R-:W-:Y:S01]  /*2960*/  STL.64 [R1+0x1a0], RZ ;  /* 0x0001a0ff01007387 */ /* 0x000fe20000100a00 */
[----:B------:R-:W-:Y:S01]  /*2970*/  USHF.L.U64.HI UR19, UR16, 0x6, UR17 ;  /* 0x0000000610137899 */ /* 0x000fe20008010211 */
[----:B-1----:R-:W-:Y:S01]  /*2980*/  VIADD R192, R44, 0xffffff80 ;  /* 0xffffff802cc07836 */ /* 0x002fe20000000000 */
[----:B------:R-:W-:Y:S01]  /*2990*/  USHF.L.U32 UR21, UR16, 0x6, URZ ;  /* 0x0000000610157899 */ /* 0x000fe2000800063f */
[----:B0-----:R-:W-:-:S02]  /*29a0*/  IMAD.MOV.U32 R4, RZ, RZ, R12 ;  /* 0x000000ffff047224 */ /* 0x001fc400078e000c */
[----:B------:R-:W-:Y:S02]  /*29b0*/  IMAD.MOV.U32 R5, RZ, RZ, R13 ;  /* 0x000000ffff057224 */ /* 0x000fe400078e000d */
[----:B------:R-:W-:Y:S02]  /*29c0*/  IMAD.MOV.U32 R6, RZ, RZ, R14 ;  /* 0x000000ffff067224 */ /* 0x000fe400078e000e */
[----:B------:R-:W-:Y:S01]  /*29d0*/  IMAD.MOV.U32 R7, RZ, RZ, R15 ;  /* 0x000000ffff077224 */ /* 0x000fe200078e000f */
[----:B------:R0:W-:Y:S01]  /*29e0*/  STL.64 [R1+0x258], R8 ;  /* 0x0002580801007387 */ /* 0x0001e20000100a00 */
[----:B------:R-:W-:Y:S01]  /*29f0*/  ULDC.64 UR6, c[0x0][0x400] ;  /* 0x0001000000067ab9 */ /* 0x000fe20000000a00 */
[--C-:B------:R-:W-:Y:S02]  /*2a00*/  IMAD.MOV.U32 R194, RZ, RZ, R192.reuse ;  /* 0x000000ffffc27224 */ /* 0x100fe400078e00c0 */
[----:B------:R1:W-:Y:S01]  /*2a10*/  STL.128 [R1+0x2a0], R4 ;  /* 0x0002a00401007387 */ /* 0x0003e20000100c00 */
[----:B------:R-:W-:-:S03]  /*2a20*/  IMAD.MOV.U32 R195, RZ, RZ, R192 ;  /* 0x000000ffffc37224 */ /* 0x000fc600078e00c0 */
[----:B------:R-:W-:Y:S01]  /*2a30*/  STL [R1+0xf8], RZ ;  /* 0x0000f8ff01007387 */ /* 0x000fe20000100800 */
[----:B0-----:R-:W-:-:S03]  /*2a40*/  IMAD.U32 R9, RZ, RZ, UR9 ;  /* 0x00000009ff097e24 */ /* 0x001fc6000f8e00ff */
[----:B------:R-:W-:Y:S04]  /*2a50*/  STL [R1+0x118], RZ ;  /* 0x000118ff01007387 */ /* 0x000fe80000100800 */
[----:B------:R-:W-:Y:S01]  /*2a60*/  STL [R1+0xb8], RZ ;  /* 0x0000b8ff01007387 */ /* 0x000fe20000100800 */
[----:B-1----:R-:W-:Y:S01]  /*2a70*/  IMAD.U32 R5, RZ, RZ, UR5 ;  /* 0x00000005ff057e24 */ /* 0x002fe2000f8e00ff */
[----:B------:R-:W-:Y:S01]  /*2a80*/  ULDC.64 UR4, c[0x0][0x198] ;  /* 0x0000660000047ab9 */ /* 0x000fe20000000a00 */
[----:B------:R-:W-:Y:S01]  /*2a90*/  IMAD.MOV.U32 R7, RZ, RZ, R11 ;  /* 0x000000ffff077224 */ /* 0x000fe200078e000b */
[----:B------:R-:W-:Y:S01]  /*2aa0*/  STL [R1+0xd8], RZ ;  /* 0x0000d8ff01007387 */ /* 0x000fe20000100800 */
[----:B------:R-:W-:Y:S01]  /*2ab0*/  IMAD.U32 R11, RZ, RZ, UR13 ;  /* 0x0000000dff0b7e24 */ /* 0x000fe2000f8e00ff */
[----:B------:R-:W-:Y:S01]  /*2ac0*/  UIADD3 UR13, UP0, UR4, 0x70, URZ ;  /* 0x00000070040d7890 */ /* 0x000fe2000ff1e03f */
[----:B------:R-:W-:Y:S01]  /*2ad0*/  IMAD.MOV.U32 R6, RZ, RZ, R10 ;  /* 0x000000ffff067224 */ /* 0x000fe200078e000a */
[----:B------:R-:W-:Y:S01]  /*2ae0*/  STL.64 [R1+0x188], RZ ;  /* 0x000188ff01007387 */ /* 0x000fe20000100a00 */
[----:B------:R-:W-:Y:S01]  /*2af0*/  IMAD.U32 R4, RZ, RZ, UR18 ;  /* 0x00000012ff047e24 */ /* 0x000fe2000f8e00ff */
[----:B------:R-:W-:Y:S01]  /*2b00*/  UIADD3.X UR18, URZ, UR5, URZ, UP0, !UPT ;  /* 0x000000053f127290 */ /* 0x000fe200087fe43f */
[----:B------:R-:W-:Y:S01]  /*2b10*/  IMAD.U32 R10, RZ, RZ, UR12 ;  /* 0x0000000cff0a7e24 */ /* 0x000fe2000f8e00ff */
[----:B------:R-:W-:Y:S04]  /*2b20*/  STL.64 [R1+0x1b0], RZ ;  /* 0x0001b0ff01007387 */ /* 0x000fe80000100a00 */
[----:B------:R-:W-:Y:S04]  /*2b30*/  STL.128 [R1+0xc0], R4 ;  /* 0x0000c00401007387 */ /* 0x000fe80000100c00 */
[----:B------:R0:W-:Y:S01]  /*2b40*/  STL.128 [R1+0x100], R4 ;  /* 0x0001000401007387 */ /* 0x0001e20000100c00 */
[----:B------:R-:W-:-:S02]  /*2b50*/  IMAD.U32 R8, RZ, RZ, UR13 ;  /* 0x0000000dff087e24 */ /* 0x000fc4000f8e00ff */
[----:B------:R-:W-:Y:S01]  /*2b60*/  IMAD.U32 R11, RZ, RZ, UR18 ;  /* 0x00000012ff0b7e24 */ /* 0x000fe2000f8e00ff */
[----:B------:R-:W-:Y:S01]  /*2b70*/  UIMAD UR12, UR8, UR16, URZ ;  /* 0x00000010080c72a4 */ /* 0x000fe2000f8e023f */
[----:B------:R-:W-:Y:S01]  /*2b80*/  STL.64 [R1+0x198], RZ ;  /* 0x000198ff01007387 */ /* 0x000fe20000100a00 */
[----:B------:R-:W-:-:S03]  /*2b90*/  UIMAD.WIDE.U32 UR8, UR43, UR16, URZ ;  /* 0x000000102b0872a5 */ /* 0x000fc6000f8e003f */
[----:B------:R-:W-:Y:S04]  /*2ba0*/  STL [R1+0x190], RZ ;  /* 0x000190ff01007387 */ /* 0x000fe80000100800 */
[----:B------:R-:W-:Y:S01]  /*2bb0*/  STL [R1+0x1b8], RZ ;  /* 0x0001b8ff01007387 */ /* 0x000fe20000100800 */
[----:B0-----:R-:W-:-:S03]  /*2bc0*/  IMAD.MOV.U32 R6, RZ, RZ, R10 ;  /* 0x000000ffff067224 */ /* 0x001fc600078e000a */
[----:B------:R-:W-:Y:S01]  /*2bd0*/  STL.64 [R1+0x158], R192 ;  /* 0x000158c001007387 */ /* 0x000fe20000100a00 */
[----:B------:R-:W-:Y:S02]  /*2be0*/  IMAD.MOV.U32 R7, RZ, RZ, R9 ;  /* 0x000000ffff077224 */ /* 0x000fe400078e0009 */
[----:B------:R-:W-:Y:S01]  /*2bf0*/  IMAD.U32 R4, RZ, RZ, UR21 ;  /* 0x00000015ff047e24 */ /* 0x000fe2000f8e00ff */
[----:B------:R-:W-:Y:S01]  /*2c00*/  STL.128 [R1+0x70], R192 ;  /* 0x000070c001007387 */ /* 0x000fe20000100c00 */
[----:B------:R-:W-:Y:S01]  /*2c10*/  IMAD.U32 R5, RZ, RZ, UR19 ;  /* 0x00000013ff057e24 */ /* 0x000fe2000f8e00ff */
[----:B------:R-:W-:Y:S01]  /*2c20*/  UIMAD UR20, UR43, UR17, UR12 ;  /* 0x000000112b1472a4 */ /* 0x000fe2000f8e020c */
[----:B------:R-:W-:Y:S01]  /*2c30*/  IMAD.U32 R9, RZ, RZ, UR29 ;  /* 0x0000001dff097e24 */ /* 0x000fe2000f8e00ff */
[----:B------:R-:W-:Y:S01]  /*2c40*/  UIADD3 UR22, UP1, UR4, 0x22c, URZ ;  /* 0x0000022c04167890 */ /* 0x000fe2000ff3e03f */
[----:B------:R-:W-:Y:S01]  /*2c50*/  IMAD.U32 R10, RZ, RZ, UR30 ;  /* 0x0000001eff0a7e24 */ /* 0x000fe2000f8e00ff */
[----:B------:R-:W-:Y:S01]  /*2c60*/  STL.128 [R1+0xe0], R4 ;  /* 0x0000e00401007387 */ /* 0x000fe20000100c00 */
[----:B------:R-:W-:Y:S01]  /*2c70*/  USHF.R.S32.HI UR13, URZ, 0x1f, UR42 ;  /* 0x0000001f3f0d7899 */ /* 0x000fe2000801142a */
[----:B------:R-:W-:-:S02]  /*2c80*/  ULDC.64 UR18, c[0x0][0x300] ;  /* 0x0000c00000127ab9 */ /* 0x000fc40000000a00 */
[----:B------:R0:W-:Y:S01]  /*2c90*/  STL.128 [R1+0x120], R4 ;  /* 0x0001200401007387 */ /* 0x0001e20000100c00 */
[----:B------:R-:W-:Y:S02]  /*2ca0*/  ULEA UR12, UP0, UR8, UR6, 0x1 ;  /* 0x00000006080c7291 */ /* 0x000fe4000f80083f */
[----:B------:R-:W-:Y:S01]  /*2cb0*/  UIADD3 UR20, UR9, UR20, URZ ;  /* 0x0000001409147290 */ /* 0x000fe2000fffe03f */
[----:B0-----:R-:W-:Y:S02]  /*2cc0*/  IMAD.MOV.U32 R6, RZ, RZ, R9 ;  /* 0x000000ffff067224 */ /* 0x001fe400078e0009 */
[----:B------:R-:W-:Y:S02]  /*2cd0*/  IMAD.MOV.U32 R7, RZ, RZ, R10 ;  /* 0x000000ffff077224 */ /* 0x000fe400078e000a */
[----:B------:R-:W-:Y:S02]  /*2ce0*/  IMAD.MOV.U32 R4, RZ, RZ, R8 ;  /* 0x000000ffff047224 */ /* 0x000fe400078e0008 */
[----:B------:R-:W-:-:S02]  /*2cf0*/  IMAD.MOV.U32 R5, RZ, RZ, R11 ;  /* 0x000000ffff057224 */ /* 0x000fc400078e000b */
[----:B------:R-:W-:-:S03]  /*2d00*/  IMAD R9, R30, UR14, RZ ;  /* 0x0000000e1e097c24 */ /* 0x000fc6000f8e02ff */
[----:B------:R0:W-:Y:S01]  /*2d10*/  STL.128 [R1+0x260], R4 ;  /* 0x0002600401007387 */ /* 0x0001e20000100c00 */
[C---:B------:R-:W-:Y:S02]  /*2d20*/  IMAD R11, R16.reuse, UR15, R9 ;  /* 0x0000000f100b7c24 */ /* 0x040fe4000f8e0209 */
[C---:B------:R-:W-:Y:S01]  /*2d30*/  IMAD.WIDE.U32 R8, R16.reuse, UR14, R196 ;  /* 0x0000000e10087c25 */ /* 0x040fe2000f8e00c4 */
[----:B------:R-:W-:Y:S02]  /*2d40*/  ULEA.HI.X UR20, UR8, UR7, UR20, 0x1, UP0 ;  /* 0x0000000708147291 */ /* 0x000fe400080f0c14 */
[----:B------:R-:W-:Y:S01]  /*2d50*/  UIADD3 UR23, UP0, UR4, 0x220, URZ ;  /* 0x0000022004177890 */ /* 0x000fe2000ff1e03f */
[----:B------:R-:W-:Y:S01]  /*2d60*/  ULDC.64 UR8, c[0x0][0x308] ;  /* 0x0000c20000087ab9 */ /* 0x000fe20000000a00 */
[----:B0-----:R-:W-:Y:S01]  /*2d70*/  IMAD.WIDE.U32 R4, R16, UR14, R28 ;  /* 0x0000000e10047c25 */ /* 0x001fe2000f8e001c */
[----:B------:R-:W-:-:S03]  /*2d80*/  LEA R6, P0, R8, UR10, 0x1 ;  /* 0x0000000a08067c11 */ /* 0x000fc6000f8008ff */
[----:B------:R-:W-:Y:S01]  /*2d90*/  IMAD.IADD R7, R9, 0x1, R11 ;  /* 0x0000000109077824 */ /* 0x000fe200078e020b */
[----:B------:R-:W-:Y:S01]  /*2da0*/  LEA R32, P1, R4, UR10, 0x1 ;  /* 0x0000000a04207c11 */ /* 0x000fe2000f8208ff */
[----:B------:R-:W-:Y:S02]  /*2db0*/  IMAD.IADD R11, R11, 0x1, R5 ;  /* 0x000000010b0b7824 */ /* 0x000fe400078e0205 */
[----:B------:R-:W-:Y:S01]  /*2dc0*/  IMAD R5, R30, UR16, RZ ;  /* 0x000000101e057c24 */ /* 0x000fe2000f8e02ff */
[----:B------:R-:W-:Y:S01]  /*2dd0*/  LEA.HI.X R7, R8, UR11, R7, 0x1, P0 ;  /* 0x0000000b08077c11 */ /* 0x000fe200080f0c07 */
[----:B------:R-:W-:Y:S01]  /*2de0*/  IMAD.WIDE.U32 R8, R16, UR16, R196 ;  /* 0x0000001010087c25 */ /* 0x000fe2000f8e00c4 */
[----:B------:R-:W-:Y:S01]  /*2df0*/  LEA.HI.X R33, R4, UR11, R11, 0x1, P1 ;  /* 0x0000000b04217c11 */ /* 0x000fe200088f0c0b */
[----:B------:R-:W-:Y:S02]  /*2e00*/  UIADD3.X UR4, URZ, UR5, URZ, UP0, !UPT ;  /* 0x000000053f047290 */ /* 0x000fe400087fe43f */
[----:B------:R-:W-:-:S02]  /*2e10*/  IMAD R5, R16, UR17, R5 ;  /* 0x0000001110057c24 */ /* 0x000fc4000f8e0205 */
[----:B------:R-:W-:Y:S01]  /*2e20*/  IMAD.WIDE.U32 R10, R16, UR16, R28 ;  /* 0x00000010100a7c25 */ /* 0x000fe2000f8e001c */
[----:B------:R-:W-:Y:S02]  /*2e30*/  UIMAD UR21, UR13, UR8, URZ ;  /* 0x000000080d1572a4 */ /* 0x000fe4000f8e023f */
[----:B------:R-:W-:Y:S01]  /*2e40*/  UIMAD.WIDE.U32 UR6, UR42, UR8, URZ ;  /* 0x000000082a0672a5 */ /* 0x000fe2000f8e003f */
[----:B------:R-:W-:Y:S01]  /*2e50*/  IMAD.IADD R13, R9, 0x1, R5 ;  /* 0x00000001090d7824 */ /* 0x000fe200078e0205 */
[----:B------:R-:W-:Y:S01]  /*2e60*/  UIMAD UR8, UR19, 0x60, URZ ;  /* 0x00000060130878a4 */ /* 0x000fe2000f8e023f */
[----:B------:R-:W-:Y:S01]  /*2e70*/  IMAD.IADD R9, R5, 0x1, R11 ;  /* 0x0000000105097824 */ /* 0x000fe200078e020b */
[----:B------:R-:W-:Y:S01]  /*2e80*/  UIMAD.WIDE.U32 UR14, UR18, 0x60, URZ ;  /* 0x00000060120e78a5 */ /* 0x000fe2000f8e003f */
[----:B------:R-:W-:Y:S01]  /*2e90*/  IMAD.U32 R5, RZ, RZ, UR4 ;  /* 0x00000004ff057e24 */ /* 0x000fe2000f8e00ff */
[----:B------:R-:W-:Y:S01]  /*2ea0*/  UIADD3.X UR4, URZ, UR5, URZ, UP1, !UPT ;  /* 0x000000053f047290 */ /* 0x000fe20008ffe43f */
[----:B------:R-:W-:Y:S01]  /*2eb0*/  LEA R34, P1, R10, UR12, 0x1 ;  /* 0x0000000c0a227c11 */ /* 0x000fe2000f8208ff */
[----:B------:R-:W-:Y:S01]  /*2ec0*/  UIADD3 UR8, UR15, UR8, URZ ;  /* 0x000000080f087290 */ /* 0x000fe2000fffe03f */
[----:B------:R-:W-:-:S02]  /*2ed0*/  LEA R20, P0, R8, UR12, 0x1 ;  /* 0x0000000c08147c11 */ /* 0x000fc4000f8008ff */
[----:B------:R-:W-:Y:S01]  /*2ee0*/  LEA.HI.X R35, R10, UR20, R9, 0x1, P1 ;  /* 0x000000140a237c11 */ /* 0x000fe200088f0c09 */
[----:B------:R-:W-:Y:S01]  /*2ef0*/  IMAD.U32 R9, RZ, RZ, UR4 ;  /* 0x00000004ff097e24 */ /* 0x000fe2000f8e00ff */
[----:B------:R-:W-:Y:S01]  /*2f00*/  USHF.L.U32 UR4, UR18, 0x6, URZ ;  /* 0x0000000612047899 */ /* 0x000fe2000800063f */
[----:B------:R-:W-:Y:S01]  /*2f10*/  IMAD.U32 R4, RZ, RZ, UR23 ;  /* 0x00000017ff047e24 */ /* 0x000fe2000f8e00ff */
[----:B------:R-:W-:Y:S01]  /*2f20*/  USHF.L.U64.HI UR5, UR18, 0x6, UR19 ;  /* 0x0000000612057899 */ /* 0x000fe20008010213 */
[----:B------:R-:W-:Y:S01]  /*2f30*/  IMAD.U32 R11, RZ, RZ, UR15 ;  /* 0x0000000fff0b7e24 */ /* 0x000fe2000f8e00ff */
[----:B------:R-:W-:Y:S01]  /*2f40*/  LEA.HI.X R21, R8, UR20, R13, 0x1, P0 ;  /* 0x0000001408157c11 */ /* 0x000fe200080f0c0d */
[----:B------:R-:W-:Y:S01]  /*2f50*/  IMAD.U32 R10, RZ, RZ, UR14 ;  /* 0x0000000eff0a7e24 */ /* 0x000fe2000f8e00ff */
[----:B------:R-:W-:Y:S01]  /*2f60*/  UIMAD UR9, UR42, UR9, UR21 ;  /* 0x000000092a0972a4 */ /* 0x000fe2000f8e0215 */
[----:B------:R-:W-:Y:S01]  /*2f70*/  IMAD.U32 R11, RZ, RZ, UR8 ;  /* 0x00000008ff0b7e24 */ /* 0x000fe2000f8e00ff */
[----:B------:R-:W-:Y:S01]  /*2f80*/  ULDC.64 UR14, c[0x0][0x330] ;  /* 0x0000cc00000e7ab9 */ /* 0x000fe20000000a00 */
[----:B------:R-:W-:Y:S01]  /*2f90*/  IMAD.U32 R8, RZ, RZ, UR22 ;  /* 0x00000016ff087e24 */ /* 0x000fe2000f8e00ff */
[----:B------:R0:W-:Y:S01]  /*2fa0*/  STL.64 [R1+0x148], R4 ;  /* 0x0001480401007387 */ /* 0x0001e20000100a00 */
[----:B------:R-:W-:Y:S01]  /*2fb0*/  IMAD.U32 R14, RZ, RZ, UR4 ;  /* 0x00000004ff0e7e24 */ /* 0x000fe2000f8e00ff */
[----:B------:R-:W-:Y:S01]  /*2fc0*/  UIMAD UR13, UR13, UR14, URZ ;  /* 0x0000000e0d0d72a4 */ /* 0x000fe2000f8e023f */
[----:B------:R-:W-:Y:S01]  /*2fd0*/  IMAD.U32 R15, RZ, RZ, UR5 ;  /* 0x00000005ff0f7e24 */ /* 0x000fe2000f8e00ff */
[----:B------:R-:W-:Y:S01]  /*2fe0*/  UIADD3 UR9, UR7, UR9, URZ ;  /* 0x0000000907097290 */ /* 0x000fe2000fffe03f */
[----:B------:R1:W-:Y:S01]  /*2ff0*/  STL.64 [R1+0x150], R8 ;  /* 0x0001500801007387 */ /* 0x0003e20000100a00 */
[----:B------:R-:W-:Y:S01]  /*3000*/  ISETP.NE.U32.AND P0, PT, R38, RZ, PT ;  /* 0x000000ff2600720c */ /* 0x000fe20003f05070 */
[----:B------:R-:W-:Y:S01]  /*3010*/  UIMAD.WIDE.U32 UR4, UR42, UR14, URZ ;  /* 0x0000000e2a0472a5 */ /* 0x000fe2000f8e003f */
[----:B0-----:R-:W-:-:S02]  /*3020*/  IMAD.MOV.U32 R4, RZ, RZ, R10 ;  /* 0x000000ffff047224 */ /* 0x001fc400078e000a */
[----:B------:R-:W-:Y:S01]  /*3030*/  IMAD.MOV.U32 R5, RZ, RZ, R11 ;  /* 0x000000ffff057224 */ /* 0x000fe200078e000b */
[----:B------:R0:W-:Y:S01]  /*3040*/  STL.64 [R1+0xd0], R6 ;  /* 0x0000d00601007387 */ /* 0x0001e20000100a00 */
[----:B------:R-:W-:Y:S01]  /*3050*/  IMAD.MOV.U32 R10, RZ, RZ, R4 ;  /* 0x000000ffff0a7224 */ /* 0x000fe200078e0004 */
[----:B------:R-:W-:Y:S01]  /*3060*/  UIMAD UR8, UR42, UR15, UR13 ;  /* 0x0000000f2a0872a4 */ /* 0x000fe2000f8e020d */
[----:B------:R-:W-:Y:S02]  /*3070*/  IMAD.MOV.U32 R11, RZ, RZ, R5 ;  /* 0x000000ffff0b7224 */ /* 0x000fe400078e0005 */
[----:B-1----:R-:W-:Y:S02]  /*3080*/  IMAD.MOV.U32 R8, RZ, RZ, R14 ;  /* 0x000000ffff087224 */ /* 0x002fe400078e000e */
[----:B------:R-:W-:Y:S01]  /*3090*/  IMAD.MOV.U32 R9, RZ, RZ, R15 ;  /* 0x000000ffff097224 */ /* 0x000fe200078e000f */
[----:B------:R-:W-:Y:S01]  /*30a0*/  ISETP.NE.AND.EX P0, PT, R39, RZ, PT, P0 ;  /* 0x000000ff2700720c */ /* 0x000fe20003f05300 */
[----:B------:R-:W-:-:S02]  /*30b0*/  IMAD.U32 R13, RZ, RZ, UR7 ;  /* 0x00000007ff0d7e24 */ /* 0x000fc4000f8e00ff */
[----:B------:R-:W-:Y:S01]  /*30c0*/  IMAD.U32 R14, RZ, RZ, UR12 ;  /* 0x0000000cff0e7e24 */ /* 0x000fe2000f8e00ff */
[----:B------:R-:W-:Y:S01]  /*30d0*/  ULDC.64 UR12, c[0x0][0x318] ;  /* 0x0000c600000c7ab9 */ /* 0x000fe20000000a00 */
[----:B0-----:R-:W-:Y:S02]  /*30e0*/  IMAD R7, R31, UR18, RZ ;  /* 0x000000121f077c24 */ /* 0x001fe4000f8e02ff */
[----:B------:R-:W-:Y:S02]  /*30f0*/  IMAD.U32 R12, RZ, RZ, UR6 ;  /* 0x00000006ff0c7e24 */ /* 0x000fe4000f8e00ff */
[----:B------:R-:W-:Y:S01]  /*3100*/  IMAD.U32 R13, RZ, RZ, UR9 ;  /* 0x00000009ff0d7e24 */ /* 0x000fe2000f8e00ff */
[----:B------:R0:W-:Y:S01]  /*3110*/  STL.128 [R1+0x230], R8 ;  /* 0x0002300801007387 */ /* 0x0001e20000100c00 */
[----:B------:R-:W-:Y:S02]  /*3120*/  ULEA UR7, UP0, UR4, UR12, 0x1 ;  /* 0x0000000c04077291 */ /* 0x000fe4000f80083f */
[----:B------:R-:W-:Y:S01]  /*3130*/  UIADD3 UR8, UR5, UR8, URZ ;  /* 0x0000000805087290 */ /* 0x000fe2000fffe03f */
[----:B---3--:R-:W-:Y:S01]  /*3140*/  SHF.R.S32.HI R26, RZ, 0x1f, R43 ;  /* 0x0000001fff1a7819 */ /* 0x008fe2000001142b */
[----:B------:R1:W-:Y:S02]  /*3150*/  STL.64 [R1+0x110], R32 ;  /* 0x0001102001007387 */ /* 0x0003e40000100a00 */
[----:B------:R-:W-:-:S03]  /*3160*/  ULEA.HI.X UR5, UR4, UR13, UR8, 0x1, UP0 ;  /* 0x0000000d04057291 */ /* 0x000fc600080f0c08 */
[----:B------:R-:W-:Y:S01]  /*3170*/  ULDC.64 UR12, c[0x0][0x310] ;  /* 0x0000c400000c7ab9 */ /* 0x000fe20000000a00 */
[C---:B0-----:R-:W-:Y:S01]  /*3180*/  IMAD R11, R0.reuse, UR19, R7 ;  /* 0x00000013000b7c24 */ /* 0x041fe2000f8e0207 */
[----:B------:R0:W-:Y:S01]  /*3190*/  STL.64 [R1+0xf0], R20 ;  /* 0x0000f01401007387 */ /* 0x0001e20000100a00 */
[----:B------:R-:W-:Y:S01]  /*31a0*/  IMAD.WIDE.U32 R6, R0, UR18, R12 ;  /* 0x0000001200067c25 */ /* 0x000fe2000f8e000c */
[----:B-1----:R-:W-:Y:S01]  /*31b0*/  SEL R33, R26, RZ, !P0 ;  /* 0x000000ff1a217207 */ /* 0x002fe20004000000 */
[----:B------:R-:W1:Y:S01]  /*31c0*/  LDC.64 R8, c[0x0][0x3f8] ;  /* 0x0000fe00ff087b82 */ /* 0x000e620000000a00 */
[----:B------:R-:W-:Y:S01]  /*31d0*/  SEL R32, R43, RZ, !P0 ;  /* 0x000000ff2b207207 */ /* 0x000fe20004000000 */
[----:B------:R-:W-:Y:S02]  /*31e0*/  IMAD.IADD R7, R7, 0x1, R11 ;  /* 0x0000000107077824 */ /* 0x000fe400078e020b */
[----:B------:R-:W-:Y:S01]  /*31f0*/  IMAD R11, R33, UR12, RZ ;  /* 0x0000000c210b7c24 */ /* 0x000fe2000f8e02ff */
[----:B--2---:R-:W-:Y:S01]  /*3200*/  LOP3.LUT P0, RZ, R40, R38, RZ, 0xfc, !PT ;  /* 0x0000002628ff7212 */ /* 0x004fe2000780fcff */
[C---:B------:R-:W-:Y:S01]  /*3210*/  IMAD.WIDE.U32 R6, R32.reuse, UR12, R6 ;  /* 0x0000000c20067c25 */ /* 0x040fe2000f8e0006 */
[----:B------:R2:W-:Y:S01]  /*3220*/  STL.64 [R1+0x130], R34 ;  /* 0x0001302201007387 */ /* 0x0005e20000100a00 */
[----:B------:R-:W3:Y:S02]  /*3230*/  LDC.64 R12, c[0x0][0x328] ;  /* 0x0000ca00ff0c7b82 */ /* 0x000ee40000000a00 */
[----:B------:R-:W-:-:S02]  /*3240*/  IMAD R11, R32, UR13, R11 ;  /* 0x0000000d200b7c24 */ /* 0x000fc4000f8e020b */
[----:B0-----:R-:W-:Y:S01]  /*3250*/  IMAD.U32 R21, RZ, RZ, UR11 ;  /* 0x0000000bff157e24 */ /* 0x001fe2000f8e00ff */
[----:B------:R-:W-:Y:S01]  /*3260*/  LOP3.LUT P0, RZ, R41, R39, RZ, 0xfc, P0 ;  /* 0x0000002729ff7212 */ /* 0x000fe2000000fcff */
[----:B------:R-:W-:Y:S01]  /*3270*/  IMAD.U32 R10, RZ, RZ, UR10 ;  /* 0x0000000aff0a7e24 */ /* 0x000fe2000f8e00ff */
[----:B------:R-:W-:Y:S01]  /*3280*/  ULDC.64 UR10, c[0x0][0x2e8] ;  /* 0x0000ba00000a7ab9 */ /* 0x000fe20000000a00 */
[----:B------:R-:W-:Y:S01]  /*3290*/  IMAD.IADD R7, R7, 0x1, R11 ;  /* 0x0000000107077824 */ /* 0x000fe200078e020b */
[----:B------:R-:W0:Y:S01]  /*32a0*/  LDC.64 R38, c[0x0][0x3f0] ;  /* 0x0000fc00ff267b82 */ /* 0x000e220000000a00 */
[----:B--2---:R-:W-:Y:S01]  /*32b0*/  IMAD R35, R30, UR18, RZ ;  /* 0x000000121e237c24 */ /* 0x004fe2000f8e02ff */
[----:B------:R-:W-:Y:S01]  /*32c0*/  LEA R42, P1, R6, UR10, 0x1 ;  /* 0x0000000a062a7c11 */ /* 0x000fe2000f8208ff */
[----:B------:R-:W-:Y:S01]  /*32d0*/  IMAD.MOV.U32 R11, RZ, RZ, R21 ;  /* 0x000000ffff0b7224 */ /* 0x000fe200078e0015 */
[----:B------:R-:W-:Y:S01]  /*32e0*/  ULDC.64 UR12, c[0x0][0x428] ;  /* 0x00010a00000c7ab9 */ /* 0x000fe20000000a00 */
[----:B------:R-:W-:-:S02]  /*32f0*/  IMAD.U32 R36, RZ, RZ, UR7 ;  /* 0x00000007ff247e24 */ /* 0x000fc4000f8e00ff */
[----:B------:R-:W-:Y:S02]  /*3300*/  IMAD.U32 R37, RZ, RZ, UR5 ;  /* 0x00000005ff257e24 */ /* 0x000fe4000f8e00ff */
[C---:B------:R-:W-:Y:S02]  /*3310*/  IMAD R21, R16.reuse, UR19, R35 ;  /* 0x0000001310157c24 */ /* 0x040fe4000f8e0223 */
[----:B------:R-:W-:Y:S02]  /*3320*/  IMAD.U32 R15, RZ, RZ, UR20 ;  /* 0x00000014ff0f7e24 */ /* 0x000fe4000f8e00ff */
[----:B------:R-:W-:Y:S01]  /*3330*/  IMAD.WIDE.U32 R34, R16, UR18, R28 ;  /* 0x0000001210227c25 */ /* 0x000fe2000f8e001c */
[----:B------:R-:W-:Y:S01]  /*3340*/  LEA.HI.X R7, R6, UR11, R7, 0x1, P1 ;  /* 0x0000000b06077c11 */ /* 0x000fe200088f0c07 */
[----:B------:R2:W-:Y:S02]  /*3350*/  STL.64 [R1+0x1d0], R36 ;  /* 0x0001d02401007387 */ /* 0x0005e40000100a00 */
[----:B------:R-:W-:-:S02]  /*3360*/  IMAD R26, R26, UR12, RZ ;  /* 0x0000000c1a1a7c24 */ /* 0x000fc4000f8e02ff */
[----:B-1----:R-:W-:Y:S01]  /*3370*/  STL.128 [R1+0x90], R8 ;  /* 0x0000900801007387 */ /* 0x002fe20000100c00 */
[----:B------:R-:W-:Y:S01]  /*3380*/  IMAD.IADD R6, R35, 0x1, R21 ;  /* 0x0000000123067824 */ /* 0x000fe200078e0215 */
[----:B------:R-:W-:Y:S01]  /*3390*/  ULEA UR5, UP0, UR6, UR10, 0x1 ;  /* 0x0000000a06057291 */ /* 0x000fe2000f80083f */
[----:B------:R-:W1:Y:S01]  /*33a0*/  LDC R28, c[0x0][0x2fc] ;  /* 0x0000bf00ff1c7b82 */ /* 0x000e620000000800 */
[----:B------:R4:W-:Y:S01]  /*33b0*/  STL.64 [R1+0xb0], R14 ;  /* 0x0000b00e01007387 */ /* 0x0009e20000100a00 */
[----:B--2---:R-:W-:-:S04]  /*33c0*/  LEA R36, P1, R34, R42, 0x1 ;  /* 0x0000002a22247211 */ /* 0x004fc800078208ff */
[----:B------:R-:W-:Y:S02]  /*33d0*/  LEA.HI.X R37, R34, R7, R6, 0x1, P1 ;  /* 0x0000000722257211 */ /* 0x000fe400008f0c06 */
[----:B----4-:R-:W3:Y:S01]  /*33e0*/  LDC.64 R14, c[0x0][0x338] ;  /* 0x0000ce00ff0e7b82 */ /* 0x010ee20000000a00 */
[----:B------:R-:W-:Y:S02]  /*33f0*/  IMAD.MOV.U32 R6, RZ, RZ, R42 ;  /* 0x000000ffff067224 */ /* 0x000fe400078e002a */
[----:B------:R2:W-:Y:S01]  /*3400*/  STL.64 [R1+0x240], R36 ;  /* 0x0002402401007387 */ /* 0x0005e20000100a00 */
[----:B------:R-:W-:-:S03]  /*3410*/  IMAD.WIDE.U32 R20, R43, UR12, RZ ;  /* 0x0000000c2b147c25 */ /* 0x000fc6000f8e00ff */
[----:B------:R4:W-:Y:S01]  /*3420*/  STL.128 [R1+0x50], R4 ;  /* 0x0000500401007387 */ /* 0x0009e20000100c00 */
[C---:B------:R-:W-:Y:S01]  /*3430*/  IMAD R9, R43.reuse, UR13, R26 ;  /* 0x0000000d2b097c24 */ /* 0x040fe2000f8e021a */
[----:B------:R-:W-:Y:S02]  /*3440*/  SEL R8, R43, RZ, !P0 ;  /* 0x000000ff2b087207 */ /* 0x000fe40004000000 */
[----:B0-----:R-:W-:Y:S01]  /*3450*/  ISETP.GE.AND P1, PT, R204, R39, PT ;  /* 0x00000027cc00720c */ /* 0x001fe20003f26270 */
[----:B------:R-:W-:Y:S01]  /*3460*/  IMAD.IADD R10, R21, 0x1, R9 ;  /* 0x00000001150a7824 */ /* 0x000fe200078e0209 */
[----:B--2---:R-:W0:Y:S01]  /*3470*/  LDC.64 R36, c[0x0][0x2f0] ;  /* 0x0000bc00ff247b82 */ /* 0x004e220000000a00 */
[----:B------:R-:W-:-:S07]  /*3480*/  LEA R34, P0, R20, R40, 0x2 ;  /* 0x0000002814227211 */ /* 0x000fce00078010ff */
[----:B----4-:R-:W2:Y:S01]  /*3490*/  LDC.64 R4, c[0x0][0x310] ;  /* 0x0000c400ff047b82 */ /* 0x010ea20000000a00 */
[----:B------:R-:W-:Y:S01]  /*34a0*/  IMAD.MOV.U32 R9, RZ, RZ, R8 ;  /* 0x000000ffff097224 */ /* 0x000fe200078e0008 */
[----:B------:R-:W-:Y:S01]  /*34b0*/  ULEA.HI.X UR6, UR6, UR11, UR9, 0x1, UP0 ;  /* 0x0000000b06067291 */ /* 0x000fe200080f0c09 */
[----:B------:R-:W-:Y:S02]  /*34c0*/  ISETP.GE.AND P3, PT, R225, R39, PT ;  /* 0x00000027e100720c */ /* 0x000fe40003f66270 */
[----:B------:R-:W-:Y:S02]  /*34d0*/  SEL R6, RZ, 0xffffffff, P1 ;  /* 0xffffffffff067807 */ /* 0x000fe40000800000 */
[----:B------:R-:W-:Y:S02]  /*34e0*/  LEA.HI.X R35, R20, R41, R10, 0x2, P0 ;  /* 0x0000002914237211 */ /* 0x000fe400000f140a */
[----:B------:R-:W-:Y:S01]  /*34f0*/  ISETP.GE.AND P0, PT, R196, R39, PT ;  /* 0x00000027c400720c */ /* 0x000fe20003f06270 */
[----:B---3--:R3:W-:Y:S01]  /*3500*/  STL.128 [R1+0x1c0], R12 ;  /* 0x0001c00c01007387 */ /* 0x0087e20000100c00 */
[----:B------:R-:W-:Y:S01]  /*3510*/  SEL R7, RZ, 0xffffffff, P3 ;  /* 0xffffffffff077807 */ /* 0x000fe20001800000 */
[----:B------:R-:W-:-:S02]  /*3520*/  IMAD.U32 R11, RZ, RZ, UR5 ;  /* 0x00000005ff0b7e24 */ /* 0x000fc4000f8e00ff */
[----:B------:R4:W-:Y:S01]  /*3530*/  STL.64 [R1+0x200], R8 ;  /* 0x0002000801007387 */ /* 0x0009e20000100a00 */
[CC--:B------:R-:W-:Y:S02]  /*3540*/  ISETP.GE.AND P2, PT, R17.reuse, R39.reuse, PT ;  /* 0x000000271100720c */ /* 0x0c0fe40003f46270 */
[-C--:B------:R-:W-:Y:S01]  /*3550*/  ISETP.GE.AND P4, PT, R226, R39.reuse, PT ;  /* 0x00000027e200720c */ /* 0x080fe20003f86270 */
[----:B------:R-:W-:Y:S01]  /*3560*/  VIADD R26, R17, 0x60 ;  /* 0x00000060111a7836 */ /* 0x000fe20000000000 */
[----:B------:R-:W-:Y:S02]  /*3570*/  SEL R10, RZ, 0x1, P2 ;  /* 0x00000001ff0a7807 */ /* 0x000fe40001000000 */
[----:B------:R-:W-:Y:S01]  /*3580*/  ISETP.GE.AND P1, PT, R205, R39, PT ;  /* 0x00000027cd00720c */ /* 0x000fe20003f26270 */
[C---:B------:R-:W-:Y:S01]  /*3590*/  VIADD R21, R17.reuse, 0x80 ;  /* 0x0000008011157836 */ /* 0x040fe20000000000 */
[----:B------:R-:W-:Y:S01]  /*35a0*/  STL.64 [R1+0x88], R38 ;  /* 0x0000882601007387 */ /* 0x000fe20000100a00 */
[----:B------:R-:W-:Y:S01]  /*35b0*/  VIADD R20, R17, 0xa0 ;  /* 0x000000a011147836 */ /* 0x000fe20000000000 */
[----:B------:R-:W1:Y:S01]  /*35c0*/  LDC R41, c[0x0][0x320] ;  /* 0x0000c800ff297b82 */ /* 0x000e620000000800 */
[----:B---3--:R-:W-:Y:S01]  /*35d0*/  IMAD.U32 R12, RZ, RZ, UR6 ;  /* 0x00000006ff0c7e24 */ /* 0x008fe2000f8e00ff */
[----:B----4-:R-:W-:Y:S01]  /*35e0*/  SEL R8, RZ, 0x1, P0 ;  /* 0x00000001ff087807 */ /* 0x010fe20000000000 */
[----:B------:R-:W-:-:S02]  /*35f0*/  IMAD.SHL.U32 R9, R6, 0x2, RZ ;  /* 0x0000000206097824 */ /* 0x000fc400078e00ff */
[----:B------:R-:W-:Y:S02]  /*3600*/  IMAD.SHL.U32 R13, R7, 0x2, RZ ;  /* 0x00000002070d7824 */ /* 0x000fe400078e00ff */
[----:B------:R-:W-:Y:S01]  /*3610*/  IMAD.MOV.U32 R6, RZ, RZ, R11 ;  /* 0x000000ffff067224 */ /* 0x000fe200078e000b */
[----:B------:R-:W-:Y:S01]  /*3620*/  LOP3.LUT R9, R9, 0x2, R8, 0xe2, !PT ;  /* 0x0000000209097812 */ /* 0x000fe200078ee208 */
[----:B------:R-:W-:Y:S01]  /*3630*/  IMAD.MOV.U32 R7, RZ, RZ, R12 ;  /* 0x000000ffff077224 */ /* 0x000fe200078e000c */
[-C--:B------:R-:W-:Y:S01]  /*3640*/  ISETP.GE.AND P3, PT, R208, R39.reuse, PT ;  /* 0x00000027d000720c */ /* 0x080fe20003f66270 */
[----:B------:R-:W-:Y:S01]  /*3650*/  VIADD R8, R38, 0x5f ;  /* 0x0000005f26087836 */ /* 0x000fe20000000000 */
[----:B------:R-:W-:Y:S01]  /*3660*/  LOP3.LUT R10, R13, 0x2, R10, 0xe2, !PT ;  /* 0x000000020d0a7812 */ /* 0x000fe200078ee20a */
[----:B------:R3:W-:Y:S01]  /*3670*/  STL.64 [R1+0x180], R34 ;  /* 0x0001802201007387 */ /* 0x0007e20000100a00 */
[----:B------:R-:W-:Y:S01]  /*3680*/  ISETP.GE.AND P2, PT, R206, R39, PT ;  /* 0x00000027ce00720c */ /* 0x000fe20003f46270 */
[----:B------:R-:W-:Y:S01]  /*3690*/  IMAD.HI R8, R8, 0x2aaaaaab, RZ ;  /* 0x2aaaaaab08087827 */ /* 0x000fe200078e02ff */
[----:B------:R-:W4:Y:S01]  /*36a0*/  LDC.U8 R14, c[0x0][0x410] ;  /* 0x00010400ff0e7b82 */ /* 0x000f220000000000 */
[----:B--2---:R2:W-:Y:S01]  /*36b0*/  STL.128 [R1+0x1a0], R4 ;  /* 0x0001a00401007387 */ /* 0x0045e20000100c00 */
[----:B------:R-:W-:-:S02]  /*36c0*/  SEL R11, RZ, 0x4, P4 ;  /* 0x00000004ff0b7807 */ /* 0x000fc40002000000 */
[----:B------:R-:W-:Y:S02]  /*36d0*/  ISETP.GE.AND P0, PT, R207, R39, PT ;  /* 0x00000027cf00720c */ /* 0x000fe40003f06270 */
[----:B------:R-:W-:Y:S01]  /*36e0*/  LOP3.LUT R10, R10, R11, RZ, 0xfc, !PT ;  /* 0x0000000b0a0a7212 */ /* 0x000fe200078efcff */
[----:B------:R0:W-:Y:S01]  /*36f0*/  STL.64 [R1+0xa0], R38 ;  /* 0x0000a02601007387 */ /* 0x0001e20000100a00 */
[----:B---3--:R-:W3:Y:S01]  /*3700*/  LDC.64 R34, c[0x0][0x408] ;  /* 0x00010200ff227b82 */ /* 0x008ee20000000a00 */
[----:B--2---:R-:W-:Y:S01]  /*3710*/  IMAD.SHL.U32 R4, R39, 0x2, RZ ;  /* 0x0000000227047824 */ /* 0x004fe200078e00ff */
[----:B------:R-:W-:Y:S02]  /*3720*/  SEL R7, RZ, 0x8, P3 ;  /* 0x00000008ff077807 */ /* 0x000fe40001800000 */
[----:B------:R-:W-:Y:S02]  /*3730*/  SEL R6, RZ, 0x4, P2 ;  /* 0x00000004ff067807 */ /* 0x000fe40001000000 */
[----:B------:R-:W-:-:S02]  /*3740*/  SHF.R.U32.HI R5, RZ, 0x1f, R8 ;  /* 0x0000001fff057819 */ /* 0x000fc40000011608 */
[-C--:B0-----:R-:W-:Y:S01]  /*3750*/  ISETP.GE.AND P4, PT, R226, R37.reuse, PT ;  /* 0x00000025e200720c */ /* 0x081fe20003f86270 */
[----:B------:R-:W-:Y:S01]  /*3760*/  STL.U8 [R1+0x81], R10 ;  /* 0x0000810a01007387 */ /* 0x000fe20000100000 */
[-C--:B------:R-:W-:Y:S01]  /*3770*/  ISETP.GE.AND P3, PT, R225, R37.reuse, PT ;  /* 0x00000025e100720c */ /* 0x080fe20003f66270 */
[----:B------:R-:W0:Y:S02]  /*3780*/  LDC R38, c[0x0][0x424] ;  /* 0x00010900ff267b82 */ /* 0x000e240000000800 */
[----:B------:R2:W-:Y:S01]  /*3790*/  STL [R1+0x6c], R4 ;  /* 0x00006c0401007387 */ /* 0x0005e20000100800 */
[----:B------:R-:W-:Y:S02]  /*37a0*/  SEL R11, RZ, 0xffffffff, P3 ;  /* 0xffffffffff0b7807 */ /* 0x000fe40001800000 */
[----:B------:R-:W-:Y:S02]  /*37b0*/  ISETP.GE.AND P2, PT, R17, R37, PT ;  /* 0x000000251100720c */ /* 0x000fe40003f46270 */
[----:B------:R-:W-:-:S02]  /*37c0*/  LEA.HI.SX32 R8, R8, R5, 0x1c ;  /* 0x0000000508087211 */ /* 0x000fc400078fe2ff */
[----:B------:R-:W-:Y:S01]  /*37d0*/  LOP3.LUT R6, R7, R9, R6, 0xfe, !PT ;  /* 0x0000000907067212 */ /* 0x000fe200078efe06 */
[----:B--2---:R-:W-:Y:S01]  /*37e0*/  VIADD R4, R36, 0x5f ;  /* 0x0000005f24047836 */ /* 0x004fe20000000000 */
[----:B------:R-:W-:Y:S01]  /*37f0*/  SEL R5, RZ, 0x10, P1 ;  /* 0x00000010ff057807 */ /* 0x000fe20000800000 */
[----:B------:R-:W-:Y:S01]  /*3800*/  IMAD.SHL.U32 R12, R11, 0x2, RZ ;  /* 0x000000020b0c7824 */ /* 0x000fe200078e00ff */
[----:B------:R-:W-:Y:S01]  /*3810*/  SEL R7, RZ, 0x20, P0 ;  /* 0x00000020ff077807 */ /* 0x000fe20000000000 */
[----:B------:R-:W-:Y:S01]  /*3820*/  IMAD.HI R4, R4, 0x2aaaaaab, RZ ;  /* 0x2aaaaaab04047827 */ /* 0x000fe200078e02ff */
[----:B------:R-:W-:Y:S01]  /*3830*/  SEL R9, RZ, 0x1, P2 ;  /* 0x00000001ff097807 */ /* 0x000fe20001000000 */
[----:B------:R-:W-:Y:S01]  /*3840*/  STL [R1+0xb8], R8 ;  /* 0x0000b80801007387 */ /* 0x000fe20000100800 */
[----:B------:R-:W-:Y:S01]  /*3850*/  ISETP.GE.AND P0, PT, R26, R37, PT ;  /* 0x000000251a00720c */ /* 0x000fe20003f06270 */
[----:B------:R-:W2:Y:S01]  /*3860*/  LDC.64 R10, c[0x0][0x418] ;  /* 0x00010600ff0a7b82 */ /* 0x000ea20000000a00 */
[----:B------:R-:W-:Y:S01]  /*3870*/  LOP3.LUT R6, R7, R6, R5, 0xfe, !PT ;  /* 0x0000000607067212 */ /* 0x000fe200078efe05 */
[----:B------:R-:W-:Y:S01]  /*3880*/  STL [R1+0xd8], R8 ;  /* 0x0000d80801007387 */ /* 0x000fe20000100800 */
[----:B------:R-:W-:-:S02]  /*3890*/  SHF.R.U32.HI R5, RZ, 0x1f, R4 ;  /* 0x0000001fff057819 */ /* 0x000fc40000011604 */
[----:B------:R-:W-:Y:S01]  /*38a0*/  LOP3.LUT R9, R12, 0x2, R9, 0xe2, !PT ;  /* 0x000000020c097812 */ /* 0x000fe200078ee209 */
[----:B------:R-:W-:Y:S01]  /*38b0*/  STL [R1+0xf8], R8 ;  /* 0x0000f80801007387 */ /* 0x000fe20000100800 */
[----:B------:R-:W-:Y:S01]  /*38c0*/  SEL R7, RZ, 0x8, P0 ;  /* 0x00000008ff077807 */ /* 0x000fe20000000000 */
[----:B------:R-:W4:Y:S02]  /*38d0*/  LDC.64 R12, c[0x0][0x300] ;  /* 0x0000c000ff0c7b82 */ /* 0x000f240000000a00 */
[----:B------:R1:W-:Y:S01]  /*38e0*/  STL [R1+0x118], R8 ;  /* 0x0001180801007387 */ /* 0x0003e20000100800 */
[-C--:B------:R-:W-:Y:S02]  /*38f0*/  ISETP.GE.AND P0, PT, R21, R37.reuse, PT ;  /* 0x000000251500720c */ /* 0x080fe40003f06270 */
[----:B------:R-:W-:Y:S01]  /*3900*/  ISETP.GE.AND P1, PT, R20, R37, PT ;  /* 0x000000251400720c */ /* 0x000fe20003f26270 */
[----:B------:R3:W-:Y:S01]  /*3910*/  STL.U8 [R1+0x80], R6 ;  /* 0x0000800601007387 */ /* 0x0007e20000100000 */
[----:B------:R-:W-:-:S02]  /*3920*/  LEA.HI.SX32 R4, R4, R5, 0x1c ;  /* 0x0000000504047211 */ /* 0x000fc400078fe2ff */
[----:B-1----:R-:W-:-:S04]  /*3930*/  SEL R8, RZ, 0x4, P4 ;  /* 0x00000004ff087807 */ /* 0x002fc80002000000 */
[----:B------:R-:W-:Y:S02]  /*3940*/  LOP3.LUT R5, R7, R9, R8, 0xfe, !PT ;  /* 0x0000000907057212 */ /* 0x000fe400078efe08 */
[----:B---3--:R-:W-:Y:S02]  /*3950*/  SEL R6, RZ, 0x10, P0 ;  /* 0x00000010ff067807 */ /* 0x008fe40000000000 */
[----:B------:R-:W-:-:S04]  /*3960*/  SEL R8, RZ, 0x20, P1 ;  /* 0x00000020ff087807 */ /* 0x000fc80000800000 */
[----:B------:R-:W-:Y:S02]  /*3970*/  LOP3.LUT R6, R8, R5, R6, 0xfe, !PT ;  /* 0x0000000508067212 */ /* 0x000fe400078efe06 */
[----:B------:R-:W-:-:S03]  /*3980*/  LOP3.LUT P0, RZ, R233, 0x4, RZ, 0xc0, !PT ;  /* 0x00000004e9ff7812 */ /* 0x000fc6000780c0ff */
[----:B------:R-:W-:Y:S04]  /*3990*/  STL.U8 [R1+0x1d8], R6 ;  /* 0x0001d80601007387 */ /* 0x000fe80000100000 */
[----:B------:R-:W-:Y:S04]  /*39a0*/  STL.U8 [R1+0x1d9], R6 ;  /* 0x0001d90601007387 */ /* 0x000fe80000100000 */
[----:B------:R1:W-:Y:S01]  /*39b0*/  STL.U8 [R1+0x250], R6 ;  /* 0x0002500601007387 */ /* 0x0003e20000100000 */
[----:B------:R-:W-:Y:S01]  /*39c0*/  IMAD.MOV.U32 R40, RZ, RZ, R36 ;  /* 0x000000ffff287224 */ /* 0x000fe200078e0024 */
[----:B------:R-:W-:Y:S01]  /*39d0*/  LOP3.LUT R7, R214, 0x18, R17, 0xf8, !PT ;  /* 0x00000018d6077812 */ /* 0x000fe200078ef811 */
[----:B-1----:R-:W-:-:S05]  /*39e0*/  IMAD.MOV.U32 R6, RZ, RZ, 0x20 ;  /* 0x00000020ff067424 */ /* 0x002fca00078e00ff */
[----:B------:R-:W-:Y:S01]  /*39f0*/  SEL R6, R6, 0xffffffe0, !P0 ;  /* 0xffffffe006067807 */ /* 0x000fe20004000000 */
[----:B------:R-:W-:Y:S01]  /*3a00*/  STL.64 [R1+0x188], R36 ;  /* 0x0001882401007387 */ /* 0x000fe20000100a00 */
[----:B------:R-:W-:-:S03]  /*3a10*/  LOP3.LUT R8, R7, R216, RZ, 0x3c, !PT ;  /* 0x000000d807087212 */ /* 0x000fc600078e3cff */
[----:B------:R-:W-:Y:S04]  /*3a20*/  STL.64 [R1+0x1b0], R40 ;  /* 0x0001b02801007387 */ /* 0x000fe80000100a00 */
[----:B----4-:R-:W-:Y:S04]  /*3a30*/  STL.64 [R1+0x48], R12 ;  /* 0x0000480c01007387 */ /* 0x010fe80000100a00 */
[----:B------:R-:W-:Y:S04]  /*3a40*/  STL.64 [R1+0x198], R12 ;  /* 0x0001980c01007387 */ /* 0x000fe80000100a00 */
[----:B------:R-:W-:Y:S04]  /*3a50*/  STL.64 [R1+0xa8], R34 ;  /* 0x0000a82201007387 */ /* 0x000fe80000100a00 */
[----:B--2---:R-:W-:Y:S04]  /*3a60*/  STL.64 [R1+0x168], R10 ;  /* 0x0001680a01007387 */ /* 0x004fe80000100a00 */
[----:B------:R-:W-:Y:S04]  /*3a70*/  STL.U8 [R1+0x6a], R14 ;  /* 0x00006a0e01007387 */ /* 0x000fe80000100000 */
[----:B0-----:R-:W-:Y:S04]  /*3a80*/  STL [R1+0x178], R38 ;  /* 0x0001782601007387 */ /* 0x001fe80000100800 */
[----:B------:R-:W-:Y:S04]  /*3a90*/  STL [R1+0x190], R28 ;  /* 0x0001901c01007387 */ /* 0x000fe80000100800 */
[----:B------:R-:W-:Y:S04]  /*3aa0*/  STL [R1+0x1b8], R28 ;  /* 0x0001b81c01007387 */ /* 0x000fe80000100800 */
[----:B------:R-:W-:Y:S04]  /*3ab0*/  STL.128 [R1+0x1e0], RZ ;  /* 0x0001e0ff01007387 */ /* 0x000fe80000100c00 */
[----:B------:R-:W-:Y:S04]  /*3ac0*/  STL.64 [R1+0x1f0], RZ ;  /* 0x0001f0ff01007387 */ /* 0x000fe80000100a00 */
[----:B------:R-:W-:Y:S04]  /*3ad0*/  STL.64 [R1+0x1f8], RZ ;  /* 0x0001f8ff01007387 */ /* 0x000fe80000100a00 */
[----:B------:R-:W-:Y:S04]  /*3ae0*/  STL.64 [R1+0x248], R16 ;  /* 0x0002481001007387 */ /* 0x000fe80000100a00 */
[----:B------:R-:W-:Y:S04]  /*3af0*/  STL [R1+0x170], R192 ;  /* 0x000170c001007387 */ /* 0x000fe80000100800 */
[----:B------:R-:W-:Y:S01]  /*3b00*/  STL [R1+0x218], R6 ;  /* 0x0002180601007387 */ /* 0x000fe20000100800 */
[----:B------:R-:W-:-:S03]  /*3b10*/  IMAD R7, R215, 0x200, R8 ;  /* 0x00000200d7077824 */ /* 0x000fc600078e0208 */
[----:B------:R-:W-:Y:S01]  /*3b20*/  STL [R1+0x40], R4 ;  /* 0x0000400401007387 */ /* 0x000fe20000100800 */
[----:B------:R-:W-:-:S03]  /*3b30*/  IMAD.WIDE.U32 R2, R7, 0x2, R2 ;  /* 0x0000000207027825 */ /* 0x000fc600078e0002 */
[----:B------:R0:W-:Y:S01]  /*3b40*/  STL [R1+0x228], R4 ;  /* 0x0002280401007387 */ /* 0x0001e20000100800 */
[----:B------:R-:W-:Y:S02]  /*3b50*/  SHF.R.U32.HI R44, RZ, 0x7, R44 ;  /* 0x00000007ff2c7819 */ /* 0x000fe4000001162c */
[----:B0-----:R-:W-:Y:S01]  /*3b60*/  IADD3 R4, P0, R17, UR4, RZ ;  /* 0x0000000411047c10 */ /* 0x001fe2000ff1e0ff */
[----:B------:R-:W-:Y:S02]  /*3b70*/  ULDC.64 UR4, c[0x0][0x338] ;  /* 0x0000ce0000047ab9 */ /* 0x000fe40000000a00 */
[----:B------:R-:W-:Y:S01]  /*3b80*/  IMAD R33, R33, UR4, RZ ;  /* 0x0000000421217c24 */ /* 0x000fe2000f8e02ff */
[----:B------:R-:W-:Y:S01]  /*3b90*/  IADD3.X R5, R29, UR8, RZ, P0, !PT ;  /* 0x000000081d057c10 */ /* 0x000fe200087fe4ff */
[----:B------:R0:W-:Y:S01]  /*3ba0*/  STL.64 [R1+0x220], R2 ;  /* 0x0002200201007387 */ /* 0x0001e20000100a00 */
[----:B------:R-:W-:Y:S02]  /*3bb0*/  IMAD.U32 R81, RZ, RZ, UR29 ;  /* 0x0000001dff517e24 */ /* 0x000fe4000f8e00ff */
[----:B------:R-:W-:-:S02]  /*3bc0*/  IMAD R33, R32, UR5, R33 ;  /* 0x0000000520217c24 */ /* 0x000fc4000f8e0221 */
[----:B------:R-:W-:Y:S01]  /*3bd0*/  IMAD.WIDE.U32 R4, R32, UR4, R4 ;  /* 0x0000000420047c25 */ /* 0x000fe2000f8e0004 */
[----:B------:R1:W-:Y:S01]  /*3be0*/  STL [R1+0x160], R0 ;  /* 0x0001600001007387 */ /* 0x0003e20000100800 */
[----:B0-----:R-:W-:Y:S02]  /*3bf0*/  IADD3 R2, P0, R16, R0, RZ ;  /* 0x0000000010027210 */ /* 0x001fe40007f1e0ff */
[----:B------:R-:W-:Y:S02]  /*3c00*/  VIADD R81, R81, 0x258 ;  /* 0x0000025851517836 */ /* 0x000fe40000000000 */
[----:B------:R-:W-:Y:S02]  /*3c10*/  IMAD.IADD R80, R5, 0x1, R33 ;  /* 0x0000000105507824 */ /* 0x000fe400078e0221 */
[----:B------:R-:W-:Y:S02]  /*3c20*/  IMAD.X R3, R31, 0x1, R30, P0 ;  /* 0x000000011f037824 */ /* 0x000fe400000e061e */
[----:B-1----:R-:W-:-:S07]  /*3c30*/  VIADD R0, R44, 0x8 ;  /* 0x000000082c007836 */ /* 0x002fce0000000000 */
.L_x_5139:
[----:B------:R-:W-:Y:S01]  /*3c40*/  VIADD R77, R77, 0xffffffff ;  /* 0xffffffff4d4d7836 */ /* 0x000fe20000000000 */
[----:B------:R-:W-:Y:S05]  /*3c50*/  YIELD ;  /* 0x0000000000007946 */ /* 0x000fea0003800000 */
[----:B------:R-:W-:Y:S01]  /*3c60*/  BSSY B1, `(.L_x_5131) ;  /* 0x0000004000017945 */ /* 0x000fe20003800000 */
[----:B------:R-:W-:Y:S02]  /*3c70*/  ISETP.GT.AND P6, PT, R77, R78, PT ;  /* 0x0000004e4d00720c */ /* 0x000fe40003fc4270 */
[----:B0-----:R-:W-:-:S11]  /*3c80*/  MOV R96, 0x3ca0 ;  /* 0x00003ca000607802 */ /* 0x001fd60000000f00 */
[----:B-----5:R-:W-:Y:S05]  /*3c90*/  CALL.REL.NOINC `($_ZN7cutlass13device_kernelIN5flash11enable_sm90INS1_16FlashAttnFwdSm90INS1_25CollectiveMainloopFwdSm90ILi2EN4cute5tupleIJNS5_1CILi1EEES8_S8_EEENS6_IJNS7_ILi128EEENS7_ILi96EEENS7_ILi192EEEEEELi192ENS_10bfloat16_tEfNS_4arch4Sm90ELb0ELb1ELb1ELb1ELb0ELb1ELb0ELb1ELb1ELb1ELb0ELb0EEENS1_21CollectiveEpilogueFwdINS6_IJSA_SC_SB_EEES9_SE_SG_Li256ELb1ELb1ELb0ELb0EEENS1_36VarlenDynamicPersistentTileSchedulerILi128ELi96ELi256ELi128ELb0ELb1ELb1ELb1ELb0ELb1EEEEEEEEEvNT_6ParamsE$_ZZN5flash25CollectiveMainloopFwdSm90ILi2EN4cute5tupleIJNS1_1CILi1EEES4_S4_EEENS2_IJNS3_ILi128EEENS3_ILi96EEENS3_ILi192EEEEEELi192EN7cutlass10bfloat16_tEfNSA_4arch4Sm90ELb0ELb1ELb1ELb1ELb0ELb1ELb0ELb1ELb1ELb1ELb0ELb0EE12store_kv_newINS_16FlashAttnFwdSm90ISE_NS_21CollectiveEpilogueFwdINS2_IJS6_S8_S7_EEES5_SB_SD_Li256ELb1ELb1ELb0ELb0EEENS_36VarlenDynamicPersistentTileSchedulerILi128ELi96ELi256ELi128ELb0ELb1ELb1ELb1ELb0ELb1EEEE13SharedStorageEEEbRKNSE_6ParamsENSA_25PipelineTmaAsyncNoClusterILi2ENSA_16PipelineTmaAsyncILi2EEEEESU_RNSA_13PipelineStateILj2EEEiRT_RKNS_16SeqlenInfoQKNewKILb1ELb1EEENS2_IJiiiiEEEENKUliRKT_E_clISW_EEDaiS17_) ;  /* 0x0000023800987944 */ /* 0x020fea0003c00000 */
[----:B------:R-:W-:Y:S05]  /*3ca0*/  BSYNC B1 ;  /* 0x0000000000017941 */ /* 0x000fea0003800000 */
.L_x_5131:
[----:B------:R0:W5:Y:S01]  /*3cb0*/  LDL R48, [R1+0x2bc] ;  /* 0x0002bc0001307983 */ /* 0x0001620000100800 */
[----:B------:R-:W-:-:S13]  /*3cc0*/  R2UR UR4, R202 ;  /* 0x00000000ca0472ca */ /* 0x000fda00000e0000 */
[----:B------:R-:W-:-:S06]  /*3cd0*/  UISETP.NE.AND UP0, UPT, UR4, 0x3, UPT ;  /* 0x000000030400788c */ /* 0x000fcc000bf05270 */
[----:B------:R-:W-:-:S13]  /*3ce0*/  PLOP3.LUT P0, PT, PT, PT, UP0, 0x80, 0x0 ;  /* 0x000000000000781c */ /* 0x000fda0003f0f008 */
[----:B0-----:R-:W-:Y:S05]  /*3cf0*/  @!P0 BRA `(.L_x_5132) ;  /* 0x0000000000048947 */ /* 0x001fea0003800000 */
[----:B------:R-:W-:Y:S01]  /*3d00*/  BPT.TRAP 0x1 ;  /* 0x000000040000795c */ /* 0x000fe20000300000 */
.L_x_5132:
[----:B------:R-:W-:Y:S01]  /*3d10*/  LEA R49, R27, UR39, 0x3 ;  /* 0x000000271b317c11 */ /* 0x000fe2000f8e18ff */
[----:B------:R-:W-:Y:S01]  /*3d20*/  BSSY B0, `(.L_x_5133) ;  /* 0x0000004000007945 */ /* 0x000fe20003800000 */
[----:B-----5:R-:W-:-:S04]  /*3d30*/  SHF.L.U32 R8, R48, 0x1f, RZ ;  /* 0x0000001f30087819 */ /* 0x020fc800000006ff */
[----:B------:R-:W0:Y:S02]  /*3d40*/  SYNCS.PHASECHK.TRANS64.TRYWAIT P0, [R49+URZ+0x308b0], R8 ;  /* 0x0308b008310075a7 */ /* 0x000e24000800017f */
[----:B0-----:R-:W-:Y:S05]  /*3d50*/  @!P0 BRA `(.L_x_5134) ;  /* 0x0000020c00d48947 */ /* 0x001fea0003800000 */
.L_x_5478:
[----:B------:R-:W-:Y:S05]  /*3d60*/  BSYNC B0 ;  /* 0x0000000000007941 */ /* 0x000fea0003800000 */
.L_x_5133:
[----:B0-----:R-:W2:Y:S01]  /*3d70*/  LDL R8, [R1+0x60] ;  /* 0x0000600001087983 */ /* 0x001ea20000100800 */
[----:B------:R-:W-:Y:S01]  /*3d80*/  IMAD R9, R27, 0x4800, R7 ;  /* 0x000048001b097824 */ /* 0x000fe200078e0207 */
[----:B------:R-:W-:Y:S01]  /*3d90*/  BSSY B0, `(.L_x_5135) ;  /* 0x0000028000007945 */ /* 0x000fe20003800000 */
[----:B------:R-:W-:-:S04]  /*3da0*/  IMAD.WIDE R40, R77, 0x60, R2 ;  /* 0x000000604d287825 */ /* 0x000fc800078e0202 */
[----:B------:R-:W-:Y:S02]  /*3db0*/  IMAD.IADD R11, R6, 0x1, R9 ;  /* 0x00000001060b7824 */ /* 0x000fe400078e0209 */
[--C-:B------:R-:W-:Y:S02]  /*3dc0*/  IMAD R44, R9, 0x2, R24.reuse ;  /* 0x00000002092c7824 */ /* 0x100fe400078e0218 */
[----:B------:R-:W-:Y:S02]  /*3dd0*/  IMAD R45, R11, 0x2, R24 ;  /* 0x000000020b2d7824 */ /* 0x000fe400078e0218 */
[----:B--2---:R-:W-:-:S05]  /*3de0*/  IMAD R8, R77, -0x60, R8 ;  /* 0xffffffa04d087824 */ /* 0x004fca00078e0208 */
[----:B------:R-:W-:-:S04]  /*3df0*/  VIMNMX R8, R8, 0x60, PT ;  /* 0x0000006008087848 */ /* 0x000fc80003fe0100 */
[-C--:B------:R-:W-:Y:S02]  /*3e00*/  ISETP.GE.AND P1, PT, R16, R8.reuse, PT ;  /* 0x000000081000720c */ /* 0x080fe40003f26270 */
[----:B------:R-:W-:-:S11]  /*3e10*/  ISETP.GE.AND P0, PT, R201, R8, PT ;  /* 0x00000008c900720c */ /* 0x000fd60003f06270 */
[----:B------:R-:W-:Y:S05]  /*3e20*/  @P1 BRA `(.L_x_5136) ;  /* 0x0000000000781947 */ /* 0x000fea0003800000 */
[----:B------:R-:W-:Y:S01]  /*3e30*/  ISETP.GE.AND P3, PT, R17, UR44, PT ;  /* 0x0000002c11007c0c */ /* 0x000fe2000bf66270 */
[----:B------:R-:W-:Y:S01]  /*3e40*/  ULDC.64 UR4, c[0x0][0x328] ;  /* 0x0000ca0000047ab9 */ /* 0x000fe20000000a00 */
[----:B------:R-:W-:Y:S01]  /*3e50*/  IMAD.MOV.U32 R12, RZ, RZ, R4 ;  /* 0x000000ffff0c7224 */ /* 0x000fe200078e0004 */
[----:B------:R-:W-:Y:S01]  /*3e60*/  ULDC.64 UR6, c[0x0][0x208] ;  /* 0x0000820000067ab9 */ /* 0x000fe20000000a00 */
[----:B------:R-:W-:Y:S01]  /*3e70*/  IMAD R15, R41, UR4, RZ ;  /* 0x00000004290f7c24 */ /* 0x000fe2000f8e02ff */
[----:B------:R-:W-:Y:S01]  /*3e80*/  ISETP.GE.AND P4, PT, R21, UR44, PT ;  /* 0x0000002c15007c0c */ /* 0x000fe2000bf86270 */
[----:B------:R-:W-:Y:S01]  /*3e90*/  IMAD.MOV.U32 R13, RZ, RZ, R80 ;  /* 0x000000ffff0d7224 */ /* 0x000fe200078e0050 */
[----:B------:R-:W-:Y:S01]  /*3ea0*/  ISETP.GE.AND P5, PT, R20, UR44, PT ;  /* 0x0000002c14007c0c */ /* 0x000fe2000bfa6270 */
[C---:B------:R-:W-:Y:S02]  /*3eb0*/  IMAD R15, R40.reuse, UR5, R15 ;  /* 0x00000005280f7c24 */ /* 0x040fe4000f8e020f */
[----:B------:R-:W-:-:S03]  /*3ec0*/  IMAD.WIDE.U32 R12, R40, UR4, R12 ;  /* 0x00000004280c7c25 */ /* 0x000fc6000f8e000c */
[----:B------:R-:W0:Y:S01]  /*3ed0*/  @!P3 LDS.128 R8, [R44] ;  /* 0x000000002c08b984 */ /* 0x000e220000000c00 */
[----:B------:R-:W-:Y:S01]  /*3ee0*/  IMAD.IADD R15, R13, 0x1, R15 ;  /* 0x000000010d0f7824 */ /* 0x000fe200078e020f */
[C---:B------:R-:W-:Y:S01]  /*3ef0*/  LEA R42, P1, R12.reuse, UR40, 0x1 ;  /* 0x000000280c2a7c11 */ /* 0x040fe2000f8208ff */
[C---:B------:R-:W-:Y:S02]  /*3f00*/  VIADD R13, R17.reuse, 0x20 ;  /* 0x00000020110d7836 */ /* 0x040fe40000000000 */
[----:B------:R-:W1:Y:S01]  /*3f10*/  @!P4 LDS.128 R32, [R44+0x6000] ;  /* 0x006000002c20c984 */ /* 0x000e620000000c00 */
[----:B------:R-:W-:Y:S01]  /*3f20*/  LEA.HI.X R43, R12, UR41, R15, 0x1, P1 ;  /* 0x000000290c2b7c11 */ /* 0x000fe200088f0c0f */
[----:B------:R-:W-:Y:S01]  /*3f30*/  VIADD R12, R17, 0x40 ;  /* 0x00000040110c7836 */ /* 0x000fe20000000000 */
[----:B------:R-:W-:Y:S01]  /*3f40*/  ISETP.GE.AND P2, PT, R13, UR44, PT ;  /* 0x0000002c0d007c0c */ /* 0x000fe2000bf46270 */
[----:B------:R-:W2:Y:S03]  /*3f50*/  @!P5 LDS.128 R36, [R45+0x6000] ;  /* 0x006000002d24d984 */ /* 0x000ea60000000c00 */
[----:B------:R-:W-:-:S13]  /*3f60*/  ISETP.GE.AND P1, PT, R12, UR44, PT ;  /* 0x0000002c0c007c0c */ /* 0x000fda000bf26270 */
[----:B------:R-:W3:Y:S04]  /*3f70*/  @!P1 LDS.128 R12, [R44+0x3000] ;  /* 0x003000002c0c9984 */ /* 0x000ee80000000c00 */
[----:B0-----:R-:W-:Y:S01]  /*3f80*/  @!P3 STG.E.128 desc[UR6][R42.64], R8 ;  /* 0x000000082a00b986 */ /* 0x001fe2000c101d06 */
[----:B------:R-:W-:-:S03]  /*3f90*/  ISETP.GE.AND P3, PT, R26, UR44, PT ;  /* 0x0000002c1a007c0c */ /* 0x000fc6000bf66270 */
[----:B------:R-:W0:Y:S04]  /*3fa0*/  @!P2 LDS.128 R8, [R45] ;  /* 0x000000002d08a984 */ /* 0x000e280000000c00 */
[----:B-1----:R-:W-:Y:S04]  /*3fb0*/  @!P4 STG.E.128 desc[UR6][R42.64+0x100], R32 ;  /* 0x000100202a00c986 */ /* 0x002fe8000c101d06 */
[----:B--2---:R-:W-:Y:S04]  /*3fc0*/  @!P5 STG.E.128 desc[UR6][R42.64+0x140], R36 ;  /* 0x000140242a00d986 */ /* 0x004fe8000c101d06 */
[----:B------:R-:W1:Y:S04]  /*3fd0*/  @!P3 LDS.128 R28, [R45+0x3000] ;  /* 0x003000002d1cb984 */ /* 0x000e680000000c00 */
[----:B---3--:R2:W-:Y:S04]  /*3fe0*/  @!P1 STG.E.128 desc[UR6][R42.64+0x80], R12 ;  /* 0x0000800c2a009986 */ /* 0x0085e8000c101d06 */
[----:B0-----:R2:W-:Y:S04]  /*3ff0*/  @!P2 STG.E.128 desc[UR6][R42.64+0x40], R8 ;  /* 0x000040082a00a986 */ /* 0x0015e8000c101d06 */
[----:B-1----:R2:W-:Y:S02]  /*4000*/  @!P3 STG.E.128 desc[UR6][R42.64+0xc0], R28 ;  /* 0x0000c01c2a00b986 */ /* 0x0025e4000c101d06 */
.L_x_5136:
[----:B------:R-:W-:Y:S05]  /*4010*/  BSYNC B0 ;  /* 0x0000000000007941 */ /* 0x000fea0003800000 */
.L_x_5135:
[----:B------:R-:W-:Y:S04]  /*4020*/  BSSY B0, `(.L_x_5137) ;  /* 0x0000022000007945 */ /* 0x000fe80003800000 */
[----:B------:R-:W-:Y:S05]  /*4030*/  @P0 BRA `(.L_x_5138) ;  /* 0x0000000000800947 */ /* 0x000fea0003800000 */
[----:B--2---:R-:W-:Y:S01]  /*4040*/  IADD3 R11, P0, R40, 0x40, RZ ;  /* 0x00000040280b7810 */ /* 0x004fe20007f1e0ff */
[----:B------:R-:W-:Y:S01]  /*4050*/  ULDC.64 UR4, c[0x0][0x328] ;  /* 0x0000ca0000047ab9 */ /* 0x000fe20000000a00 */
[----:B------:R-:W-:Y:S01]  /*4060*/  IMAD.MOV.U32 R8, RZ, RZ, R4 ;  /* 0x000000ffff087224 */ /* 0x000fe200078e0004 */
[----:B------:R-:W-:Y:S01]  /*4070*/  ISETP.GE.AND P3, PT, R17, UR44, PT ;  /* 0x0000002c11007c0c */ /* 0x000fe2000bf66270 */
[----:B------:R-:W-:Y:S01]  /*4080*/  IMAD.MOV.U32 R9, RZ, RZ, R80 ;  /* 0x000000ffff097224 */ /* 0x000fe200078e0050 */
[----:B------:R-:W-:Y:S01]  /*4090*/  ISETP.GE.AND P1, PT, R21, UR44, PT ;  /* 0x0000002c15007c0c */ /* 0x000fe2000bf26270 */
[----:B------:R-:W-:Y:S01]  /*40a0*/  IMAD.X R40, RZ, RZ, R41, P0 ;  /* 0x000000ffff287224 */ /* 0x000fe200000e0629 */
[----:B------:R-:W-:Y:S01]  /*40b0*/  ISETP.GE.AND P5, PT, R20, UR44, PT ;  /* 0x0000002c14007c0c */ /* 0x000fe2000bfa6270 */
[----:B------:R-:W-:Y:S01]  /*40c0*/  VIADD R10, R17, 0x40 ;  /* 0x00000040110a7836 */ /* 0x000fe20000000000 */
[----:B------:R-:W-:Y:S01]  /*40d0*/  ULDC.64 UR6, c[0x0][0x208] ;  /* 0x0000820000067ab9 */ /* 0x000fe20000000a00 */
[----:B------:R-:W-:-:S02]  /*40e0*/  IMAD R40, R40, UR4, RZ ;  /* 0x0000000428287c24 */ /* 0x000fc4000f8e02ff */
[----:B------:R-:W-:Y:S01]  /*40f0*/  IMAD.WIDE.U32 R8, R11, UR4, R8 ;  /* 0x000000040b087c25 */ /* 0x000fe2000f8e0008 */
[----:B------:R-:W-:-:S03]  /*4100*/  ISETP.GE.AND P2, PT, R10, UR44, PT ;  /* 0x0000002c0a007c0c */ /* 0x000fc6000bf46270 */
[----:B------:R-:W-:Y:S01]  /*4110*/  IMAD R11, R11, UR5, R40 ;  /* 0x000000050b0b7c24 */ /* 0x000fe2000f8e0228 */
[----:B------:R-:W-:Y:S01]  /*4120*/  LEA R46, P4, R8, UR40, 0x1 ;  /* 0x00000028082e7c11 */ /* 0x000fe2000f8808ff */
[----:B------:R-:W-:Y:S01]  /*4130*/  VIADD R10, R17, 0x20 ;  /* 0x00000020110a7836 */ /* 0x000fe20000000000 */
[----:B------:R-:W0:Y:S01]  /*4140*/  @!P1 LDS.128 R28, [R44+0x8000] ;  /* 0x008000002c1c9984 */ /* 0x000e220000000c00 */
[----:B------:R-:W-:-:S03]  /*4150*/  IMAD.IADD R9, R9, 0x1, R11 ;  /* 0x0000000109097824 */ /* 0x000fc600078e020b */
[----:B------:R-:W-:Y:S01]  /*4160*/  ISETP.GE.AND P0, PT, R10, UR44, PT ;  /* 0x0000002c0a007c0c */ /* 0x000fe2000bf06270 */
[----:B------:R-:W1:Y:S01]  /*4170*/  @!P5 LDS.128 R40, [R45+0x8000] ;  /* 0x008000002d28d984 */ /* 0x000e620000000c00 */
[----:B------:R-:W-:Y:S02]  /*4180*/  LEA.HI.X R47, R8, UR41, R9, 0x1, P4 ;  /* 0x00000029082f7c11 */ /* 0x000fe4000a0f0c09 */
[----:B------:R-:W-:Y:S01]  /*4190*/  ISETP.GE.AND P4, PT, R26, UR44, PT ;  /* 0x0000002c1a007c0c */ /* 0x000fe2000bf86270 */
[----:B------:R-:W2:Y:S04]  /*41a0*/  @!P3 LDS.128 R8, [R44+0x2000] ;  /* 0x002000002c08b984 */ /* 0x000ea80000000c00 */
[----:B------:R-:W3:Y:S04]  /*41b0*/  @!P2 LDS.128 R12, [R44+0x5000] ;  /* 0x005000002c0ca984 */ /* 0x000ee80000000c00 */
[----:B------:R-:W4:Y:S04]  /*41c0*/  @!P0 LDS.128 R32, [R45+0x2000] ;  /* 0x002000002d208984 */ /* 0x000f280000000c00 */
[----:B------:R-:W5:Y:S04]  /*41d0*/  @!P4 LDS.128 R36, [R45+0x5000] ;  /* 0x005000002d24c984 */ /* 0x000f680000000c00 */
[----:B0-----:R0:W-:Y:S04]  /*41e0*/  @!P1 STG.E.128 desc[UR6][R46.64+0x100], R28 ;  /* 0x0001001c2e009986 */ /* 0x0011e8000c101d06 */
[----:B-1----:R0:W-:Y:S04]  /*41f0*/  @!P5 STG.E.128 desc[UR6][R46.64+0x140], R40 ;  /* 0x000140282e00d986 */ /* 0x0021e8000c101d06 */
[----:B--2---:R0:W-:Y:S04]  /*4200*/  @!P3 STG.E.128 desc[UR6][R46.64], R8 ;  /* 0x000000082e00b986 */ /* 0x0041e8000c101d06 */
[----:B---3--:R0:W-:Y:S04]  /*4210*/  @!P2 STG.E.128 desc[UR6][R46.64+0x80], R12 ;  /* 0x0000800c2e00a986 */ /* 0x0081e8000c101d06 */
[----:B----4-:R0:W-:Y:S04]  /*4220*/  @!P0 STG.E.128 desc[UR6][R46.64+0x40], R32 ;  /* 0x000040202e008986 */ /* 0x0101e8000c101d06 */
[----:B-----5:R0:W-:Y:S02]  /*4230*/  @!P4 STG.E.128 desc[UR6][R46.64+0xc0], R36 ;  /* 0x0000c0242e00c986 */ /* 0x0201e4000c101d06 */
.L_x_5138:
[----:B------:R-:W-:Y:S05]  /*4240*/  BSYNC B0 ;  /* 0x0000000000007941 */ /* 0x000fea0003800000 */
.L_x_5137:
[----:B0-2---:R-:W0:Y:S01]  /*4250*/  S2R R8, SR_TID.X ;  /* 0x0000000000087919 */ /* 0x005e220000002100 */
[----:B------:R-:W-:Y:S01]  /*4260*/  @!PT LDS RZ, [RZ] ;  /* 0x00000000fffff984 */ /* 0x000fe20000000800 */
[----:B------:R-:W-:Y:S01]  /*4270*/  @!PT LDS RZ, [RZ] ;  /* 0x00000000fffff984 */ /* 0x000fe20000000800 */
[----:B------:R-:W-:Y:S01]  /*4280*/  @!PT LDS RZ, [RZ] ;  /* 0x00000000fffff984 */ /* 0x000fe20000000800 */
[----:B------:R-:W-:Y:S01]  /*4290*/  @!PT LDS RZ, [RZ] ;  /* 0x00000000fffff984 */ /* 0x000fe20000000800 */
[----:B------:R1:W-:Y:S06]  /*42a0*/  MEMBAR.ALL.CTA ;  /* 0x0000000000007992 */ /* 0x0003ec0000008000 */
[----:B-1----:R-:W1:Y:S01]  /*42b0*/  FENCE.VIEW.ASYNC.S ;  /* 0x00000000000073c6 */ /* 0x002e620000000000 */
[----:B------:R-:W-:Y:S05]  /*42c0*/  WARPSYNC.ALL ;  /* 0x0000000000007948 */ /* 0x000fea0003800000 */
[----:B0-----:R-:W-:-:S04]  /*42d0*/  LOP3.LUT R8, R8, 0x7f, RZ, 0xc0, !PT ;  /* 0x0000007f08087812 */ /* 0x001fc800078ec0ff */
[----:B------:R-:W-:Y:S01]  /*42e0*/  ISETP.NE.AND P0, PT, R8, RZ, PT ;  /* 0x000000ff0800720c */ /* 0x000fe20003f05270 */
[----:B-1----:R0:W-:-:S12]  /*42f0*/  BAR.SYNC.DEFER_BLOCKING R0, 0x80 ;  /* 0x000200000000751d */ /* 0x0021d80000010000 */
[----:B------:R-:W-:-:S05]  /*4300*/  @!P0 VIADD R8, R49, 0x308c0 ;  /* 0x000308c031088836 */ /* 0x000fca0000000000 */
[----:B------:R-:W-:-:S04]  /*4310*/  @!P0 PRMT R8, RZ, 0x654, R8 ;  /* 0x00000654ff088816 */ /* 0x000fc80000000008 */
[----:B------:R1:W-:Y:S02]  /*4320*/  @!P0 SYNCS.ARRIVE.TRANS64.RED.A1T0 RZ, [R8+URZ], RZ ;  /* 0x000000ff08ff89a7 */ /* 0x0003e4000810043f */
[----:B-1----:R-:W2:Y:S01]  /*4330*/  LDL R8, [R1+0x2c0] ;  /* 0x0002c00001087983 */ /* 0x002ea20000100800 */
[----:B------:R-:W-:Y:S01]  /*4340*/  VIADD R27, R27, 0x1 ;  /* 0x000000011b1b7836 */ /* 0x000fe20000000000 */
[----:B------:R-:W-:Y:S01]  /*4350*/  PLOP3.LUT P0, PT, PT, PT, PT, 0x8, 0x0 ;  /* 0x000000000000781c */ /* 0x000fe20003f0e170 */
[----:B------:R-:W-:-:S03]  /*4360*/  IMAD.MOV.U32 R10, RZ, RZ, RZ ;  /* 0x000000ffff0a7224 */ /* 0x000fc600078e00ff */
[----:B------:R-:W-:Y:S01]  /*4370*/  ISETP.NE.AND P1, PT, R27, 0x2, PT ;  /* 0x000000021b00780c */ /* 0x000fe20003f25270 */
[----:B------:R1:W-:-:S12]  /*4380*/  STL [R1+0x2b8], R27 ;  /* 0x0002b81b01007387 */ /* 0x0003d80000100800 */
[----:B------:R-:W-:Y:S01]  /*4390*/  @!P1 LOP3.LUT R11, R48, 0x1, RZ, 0x3c, !PT ;  /* 0x00000001300b9812 */ /* 0x000fe200078e3cff */
[----:B-1----:R-:W-:-:S04]  /*43a0*/  @!P1 IMAD.MOV.U32 R27, RZ, RZ, RZ ;  /* 0x000000ffff1b9224 */ /* 0x002fc800078e00ff */
[----:B------:R0:W-:Y:S01]  /*43b0*/  @!P1 STL.64 [R1+0x2b8], R10 ;  /* 0x0002b80a01009387 */ /* 0x0001e20000100a00 */
[----:B--2---:R-:W-:-:S05]  /*43c0*/  VIADD R8, R8, 0x1 ;  /* 0x0000000108087836 */ /* 0x004fca0000000000 */
[----:B------:R0:W-:Y:S01]  /*43d0*/  STL [R1+0x2c0], R8 ;  /* 0x0002c00801007387 */ /* 0x0001e20000100800 */
[----:B------:R-:W-:Y:S05]  /*43e0*/  @P6 BRA `(.L_x_5139) ;  /* 0xfffffff800146947 */ /* 0x000fea000383ffff */
.L_x_5128:
[----:B0-----:R-:W0:Y:S01]  /*43f0*/  LDC R0, c[0x0][0x448] ;  /* 0x00011200ff007b82 */ /* 0x001e220000000800 */
[----:B------:R-:W-:-:S07]  /*4400*/  UIADD3 UR4, UR61, 0x7f, URZ ;  /* 0x0000007f3d047890 */ /* 0x000fce000fffe03f */
[----:B------:R-:W1:Y:S01]  /*4410*/  LDC.64 R4, c[0x0][0x9e0] ;  /* 0x00027800ff047b82 */ /* 0x000e620000000a00 */
[----:B0-----:R-:W-:Y:S02]  /*4420*/  ISETP.NE.AND P1, PT, R0, 0x1, PT ;  /* 0x000000010000780c */ /* 0x001fe40003f25270 */
[----:B-1----:R-:W-:-:S11]  /*4430*/  ISETP.GE.AND P2, PT, R5, 0x1, PT ;  /* 0x000000010500780c */ /* 0x002fd60003f46270 */
[----:B------:R-:W0:Y:S08]  /*4440*/  @P1 LDC R0, c[0x0][0x44c] ;  /* 0x00011300ff001b82 */ /* 0x000e300000000800 */
[----:B------:R-:W1:Y:S01]  /*4450*/  @P1 LDC R3, c[0x0][0x450] ;  /* 0x00011400ff031b82 */ /* 0x000e620000000800 */
[----:B0-----:R-:W-:-:S04]  /*4460*/  @P1 IMAD.HI.U32 R2, R0, UR4, RZ ;  /* 0x0000000400021c27 */ /* 0x001fc8000f8e00ff */
[----:B------:R-:W-:Y:S01]  /*4470*/  IMAD.U32 R0, RZ, RZ, UR4 ;  /* 0x00000004ff007e24 */ /* 0x000fe2000f8e00ff */
[----:B-1----:R-:W-:-:S05]  /*4480*/  @P1 SHF.R.U32.HI R0, RZ, R3, R2 ;  /* 0x00000003ff001219 */ /* 0x002fca0000011602 */
[----:B------:R-:W-:Y:S01]  /*4490*/  IMAD.IADD R3, R25, 0x1, R0 ;  /* 0x0000000119037824 */ /* 0x000fe200078e0200 */
[----:B------:R-:W-:Y:S06]  /*44a0*/  @P0 BRA `(.L_x_5140) ;  /* 0x0000000000080947 */ /* 0x000fec0003800000 */
[----:B------:R-:W0:Y:S02]  /*44b0*/  FENCE.VIEW.ASYNC.G ;  /* 0x00000000000073c6 */ /* 0x000e240000000100 */
[----:B0-----:R-:W-:Y:S06]  /*44c0*/  BAR.ARV 0xc, 0x180 ;  /* 0x0306000000007b1d */ /* 0x001fec0000002000 */
.L_x_5140:
        /* <DEDUP_REMOVED lines=12> */
.L_x_5142:
[----:B------:R-:W-:-:S13]  /*4590*/  ISETP.NE.AND P0, PT, R5, 0x1, PT ;  /* 0x000000010500780c */ /* 0x000fda0003f05270 */
[----:B------:R-:W0:Y:S02]  /*45a0*/  @P0 LDC.64 R6, c[0x0][0x9e8] ;  /* 0x00027a00ff060b82 */ /* 0x000e240000000a00 */
[----:B0-----:R-:W-:-:S05]  /*45b0*/  @P0 IMAD.HI.U32 R4, R2, R6, RZ ;  /* 0x0000000602040227 */ /* 0x001fca00078e00ff */
[----:B------:R-:W-:-:S07]  /*45c0*/  @P0 SHF.R.U32.HI R2, RZ, R7, R4 ;  /* 0x00000007ff020219 */ /* 0x000fce0000011604 */
.L_x_5143:
[----:B------:R-:W-:-:S05]  /*45d0*/  IMAD R3, R2, R5, R5 ;  /* 0x0000000502037224 */ /* 0x000fca00078e0205 */
[----:B------:R-:W-:-:S07]  /*45e0*/  VIMNMX R0, R0, R3, PT ;  /* 0x0000000300007248 */ /* 0x000fce0003fe0100 */
.L_x_5141:
[----:B------:R-:W0:Y:S01]  /*45f0*/  @P1 LDC R2, c[0x0][0x44c] ;  /* 0x00011300ff021b82 */ /* 0x000e220000000800 */
[----:B------:R-:W-:Y:S01]  /*4600*/  IMAD.U32 R3, RZ, RZ, UR61 ;  /* 0x0000003dff037e24 */ /* 0x000fe2000f8e00ff */
[----:B------:R-:W-:Y:S01]  /*4610*/  ULDC UR4, c[0x0][0x9dc] ;  /* 0x0002770000047ab9 */ /* 0x000fe20000000800 */
[----:B------:R-:W-:-:S04]  /*4620*/  VIADD R0, R0, 0x5f ;  /* 0x0000005f00007836 */ /* 0x000fc80000000000 */
[----:B------:R-:W-:Y:S01]  /*4630*/  IMAD.HI R0, R0, 0x2aaaaaab, RZ ;  /* 0x2aaaaaab00007827 */ /* 0x000fe200078e02ff */
[----:B------:R-:W1:Y:S03]  /*4640*/  @P1 LDC R7, c[0x0][0x450] ;  /* 0x00011400ff071b82 */ /* 0x000e660000000800 */
[----:B0-----:R-:W-:-:S05]  /*4650*/  @P1 IMAD.HI.U32 R2, R2, UR61, RZ ;  /* 0x0000003d02021c27 */ /* 0x001fca000f8e00ff */
[----:B-1----:R-:W-:-:S05]  /*4660*/  @P1 SHF.R.U32.HI R3, RZ, R7, R2 ;  /* 0x00000007ff031219 */ /* 0x002fca0000011602 */
[----:B------:R-:W-:Y:S01]  /*4670*/  IMAD.IADD R2, R76, 0x1, R3 ;  /* 0x000000014c027824 */ /* 0x000fe200078e0203 */
[----:B------:R-:W-:-:S03]  /*4680*/  SHF.R.U32.HI R3, RZ, 0x1f, R0 ;  /* 0x0000001fff037819 */ /* 0x000fc60000011600 */
        /* <DEDUP_REMOVED lines=14> */
.L_x_5145:
[----:B------:R-:W-:-:S13]  /*4770*/  ISETP.NE.AND P0, PT, R5, 0x1, PT ;  /* 0x000000010500780c */ /* 0x000fda0003f05270 */
[----:B------:R-:W0:Y:S02]  /*4780*/  @P0 LDC.64 R6, c[0x0][0x9e8] ;  /* 0x00027a00ff060b82 */ /* 0x000e240000000a00 */
[----:B0-----:R-:W-:-:S05]  /*4790*/  @P0 IMAD.HI.U32 R0, R2, R6, RZ ;  /* 0x0000000602000227 */ /* 0x001fca00078e00ff */
[----:B------:R-:W-:-:S07]  /*47a0*/  @P0 SHF.R.U32.HI R2, RZ, R7, R0 ;  /* 0x00000007ff020219 */ /* 0x000fce0000011600 */
.L_x_5146:
[----:B------:R-:W-:-:S05]  /*47b0*/  IMAD R2, R2, R5, RZ ;  /* 0x0000000502027224 */ /* 0x000fca00078e02ff */
[----:B------:R-:W-:-:S13]  /*47c0*/  R2UR UR5, R2 ;  /* 0x00000000020572ca */ /* 0x000fda00000e0000 */
[----:B------:R-:W-:-:S04]  /*47d0*/  UISETP.LT.AND UP0, UPT, UR4, UR5, UPT ;  /* 0x000000050400728c */ /* 0x000fc8000bf01270 */
[----:B------:R-:W-:-:S12]  /*47e0*/  USEL UR4, UR4, UR5, !UP0 ;  /* 0x0000000504047287 */ /* 0x000fd8000c000000 */
.L_x_5144:
        /* <DEDUP_REMOVED lines=57> */
[----:B------:R-:W-:Y:S01]  /*4b80*/  CS2R R4, SRZ ;  /* 0x0000000000047805 */ /* 0x000fe2000001ff00 */
[----:B------:R-:W-:Y:S02]  /*4b90*/  IMAD.MOV.U32 R132, RZ, RZ, RZ ;  /* 0x000000ffff847224 */ /* 0x000fe400078e00ff */
[----:B------:R-:W-:Y:S01]  /*4ba0*/  IMAD.MOV.U32 R20, RZ, RZ, RZ ;  /* 0x000000ffff147224 */ /* 0x000fe200078e00ff */
[----:B------:R-:W-:Y:S06]  /*4bb0*/  @!P1 BRA `(.L_x_5147) ;  /* 0x0000014c00989947 */ /* 0x000fec0003800000 */
[----:B------:R-:W2:Y:S04]  /*4bc0*/  LDL R7, [R1+0x2e8] ;  /* 0x0002e80001077983 */ /* 0x000ea80000100800 */
[----:B------:R-:W3:Y:S04]  /*4bd0*/  LDL R21, [R1+0x2dc] ;  /* 0x0002dc0001157983 */ /* 0x000ee80000100800 */
[----:B--2---:R-:W0:Y:S01]  /*4be0*/  SHFL.IDX PT, R0, R7, RZ, 0x1f ;  /* 0x00001fff07007589 */ /* 0x004e2200000e0000 */
[----:B---3--:R-:W-:Y:S02]  /*4bf0*/  R2UR UR6, R21 ;  /* 0x00000000150672ca */ /* 0x008fe400000e0000 */
[----:B0-----:R-:W-:-:S11]  /*4c00*/  R2UR UR4, R0 ;  /* 0x00000000000472ca */ /* 0x001fd600000e0000 */
[----:B------:R-:W-:Y:S02]  /*4c10*/  ULOP3.LUT UP0, URZ, UR6, 0x1bf, URZ, 0xc0, !UPT ;  /* 0x000001bf063f7892 */ /* 0x000fe4000f80c03f */
[----:B------:R-:W-:-:S04]  /*4c20*/  ULEA.HI UR5, UR4, UR4, URZ, 0x1 ;  /* 0x0000000404057291 */ /* 0x000fc8000f8f083f */
[----:B------:R-:W-:Y:S01]  /*4c30*/  ULOP3.LUT UR5, UR5, 0x1e, URZ, 0xc0, !UPT ;  /* 0x0000001e05057892 */ /* 0x000fe2000f8ec03f */
[----:B------:R-:W-:-:S03]  /*4c40*/  PLOP3.LUT P0, PT, PT, PT, UP0, 0x80, 0x0 ;  /* 0x000000000000781c */ /* 0x000fc60003f0f008 */
        /* <DEDUP_REMOVED lines=21> */
.L_x_5148:
[----:B------:R-:W-:Y:S02]  /*4da0*/  ULDC UR4, c[0x0][0x3f4] ;  /* 0x0000fd0000047ab9 */ /* 0x000fe40000000800 */
[----:B------:R-:W-:-:S13]  /*4db0*/  ISETP.LT.AND P0, PT, RZ, UR4, PT ;  /* 0x00000004ff007c0c */ /* 0x000fda000bf01270 */
[----:B------:R-:W-:Y:S05]  /*4dc0*/  @P0 BRA `(.L_x_5149) ;  /* 0x0000000000440947 */ /* 0x000fea0003800000 */
[----:B------:R-:W-:Y:S01]  /*4dd0*/  R2UR UR5, R218 ;  /* 0x00000000da0572ca */ /* 0x000fe200000e0000 */
[----:B------:R-:W-:-:S12]  /*4de0*/  IMAD.U32 R3, RZ, RZ, UR39 ;  /* 0x00000027ff037e24 */ /* 0x000fd8000f8e00ff */
[----:B------:R-:W-:-:S04]  /*4df0*/  ULEA.HI UR4, UR5, UR5, URZ, 0x1 ;  /* 0x0000000505047291 */ /* 0x000fc8000f8f083f */
[----:B------:R-:W-:-:S04]  /*4e00*/  ULOP3.LUT UR4, UR4, 0xfffffffe, URZ, 0xc0, !UPT ;  /* 0xfffffffe04047892 */ /* 0x000fc8000f8ec03f */
[----:B------:R-:W-:-:S06]  /*4e10*/  UIADD3 UR4, UR5, -UR4, URZ ;  /* 0x8000000405047290 */ /* 0x000fcc000fffe03f */
[----:B------:R-:W-:-:S05]  /*4e20*/  IMAD.U32 R0, RZ, RZ, UR4 ;  /* 0x00000004ff007e24 */ /* 0x000fca000f8e00ff */
[----:B------:R-:W-:-:S04]  /*4e30*/  SHF.L.U32 R0, R0, 0x1f, RZ ;  /* 0x0000001f00007819 */ /* 0x000fc800000006ff */
[----:B------:R0:W1:Y:S03]  /*4e40*/  SYNCS.PHASECHK.TRANS64.TRYWAIT P0, [R3+URZ+0x30800], R0 ;  /* 0x03080000030075a7 */ /* 0x000066000800017f */
[----:B-1----:R-:W-:Y:S05]  /*4e50*/  @!P0 NANOSLEEP.SYNCS 0x989680 ;  /* 0x009896800000895d */ /* 0x002fea0003900000 */
[----:B------:R-:W1:Y:S02]  /*4e60*/  @!P0 SYNCS.PHASECHK.TRANS64 P0, [R3+URZ+0x30800], R0 ;  /* 0x03080000030085a7 */ /* 0x000e64000800007f */
[----:B-1----:R-:W-:Y:S05]  /*4e70*/  @P0 BRA `(.L_x_5150) ;  /* 0x00000074004c0947 */ /* 0x002fea0003800000 */
.L_x_5151:
[----:B0-----:R-:W-:-:S04]  /*4e80*/  IMAD.U32 R3, RZ, RZ, UR39 ;  /* 0x00000027ff037e24 */ /* 0x001fc8000f8e00ff */
[----:B------:R0:W1:Y:S03]  /*4e90*/  SYNCS.PHASECHK.TRANS64.TRYWAIT P0, [R3+URZ+0x30800], R0 ;  /* 0x03080000030075a7 */ /* 0x000066000800017f */
[----:B-1----:R-:W-:Y:S05]  /*4ea0*/  @!P0 NANOSLEEP.SYNCS 0x989680 ;  /* 0x009896800000895d */ /* 0x002fea0003900000 */
[----:B------:R-:W1:Y:S02]  /*4eb0*/  @!P0 SYNCS.PHASECHK.TRANS64 P0, [R3+URZ+0x30800], R0 ;  /* 0x03080000030085a7 */ /* 0x000e64000800007f */
[----:B-1----:R-:W-:Y:S05]  /*4ec0*/  @!P0 BRA `(.L_x_5151) ;  /* 0xfffffffc00ec8947 */ /* 0x002fea000383ffff */
[----:B------:R-:W-:Y:S05]  /*4ed0*/  BRA `(.L_x_5150) ;  /* 0x0000007400347947 */ /* 0x000fea0003800000 */
.L_x_5149:
[----:B------:R-:W2:Y:S01]  /*4ee0*/  LDL R0, [R1+0x2dc] ;  /* 0x0002dc0001007983 */ /* 0x000ea20000100800 */
[----:B------:R-:W-:Y:S01]  /*4ef0*/  USHF.R.S32.HI UR4, URZ, 0x1f, UR43 ;  /* 0x0000001f3f047899 */ /* 0x000fe2000801142b */
[----:B------:R-:W-:Y:S01]  /*4f00*/  ULDC.64 UR6, c[0x0][0x3f8] ;  /* 0x0000fe0000067ab9 */ /* 0x000fe20000000a00 */
[----:B------:R-:W-:Y:S01]  /*4f10*/  ULDC.64 UR8, c[0x0][0x408] ;  /* 0x0001020000087ab9 */ /* 0x000fe20000000a00 */
[----:B------:R-:W-:Y:S02]  /*4f20*/  IMAD.U32 R24, RZ, RZ, UR6 ;  /* 0x00000006ff187e24 */ /* 0x000fe4000f8e00ff */
[----:B------:R-:W-:Y:S02]  /*4f30*/  IMAD.U32 R26, RZ, RZ, UR8 ;  /* 0x00000008ff1a7e24 */ /* 0x000fe4000f8e00ff */
[----:B------:R-:W-:-:S04]  /*4f40*/  IMAD.WIDE.U32 R24, R24, UR43, RZ ;  /* 0x0000002b18187c25 */ /* 0x000fc8000f8e00ff */
[----:B------:R-:W-:Y:S01]  /*4f50*/  IMAD.WIDE.U32 R26, R26, UR43, RZ ;  /* 0x0000002b1a1a7c25 */ /* 0x000fe2000f8e00ff */
[----:B--2---:R-:W-:-:S13]  /*4f60*/  R2UR UR5, R0 ;  /* 0x00000000000572ca */ /* 0x004fda00000e0000 */
[----:B------:R-:W-:Y:S02]  /*4f70*/  ULOP3.LUT UP0, URZ, UR5, 0x3ff, URZ, 0xc0, !UPT ;  /* 0x000003ff053f7892 */ /* 0x000fe4000f80c03f */
[----:B------:R-:W-:Y:S02]  /*4f80*/  UIMAD UR5, UR4, UR6, URZ ;  /* 0x00000006040572a4 */ /* 0x000fe4000f8e023f */
[----:B------:R-:W-:Y:S02]  /*4f90*/  UIMAD UR4, UR4, UR8, URZ ;  /* 0x00000008040472a4 */ /* 0x000fe4000f8e023f */
[----:B------:R-:W-:Y:S01]  /*4fa0*/  PLOP3.LUT P0, PT, PT, PT, UP0, 0x80, 0x0 ;  /* 0x000000000000781c */ /* 0x000fe20003f0f008 */
[----:B------:R-:W-:Y:S02]  /*4fb0*/  UIMAD UR5, UR43, UR7, UR5 ;  /* 0x000000072b0572a4 */ /* 0x000fe4000f8e0205 */
[----:B------:R-:W-:-:S04]  /*4fc0*/  UIMAD UR4, UR43, UR9, UR4 ;  /* 0x000000092b0472a4 */ /* 0x000fc8000f8e0204 */
[----:B------:R-:W-:Y:S02]  /*4fd0*/  VIADD R29, R25, UR5 ;  /* 0x00000005191d7c36 */ /* 0x000fe40008000000 */
[----:B------:R-:W-:-:S04]  /*4fe0*/  VIADD R31, R27, UR4 ;  /* 0x000000041b1f7c36 */ /* 0x000fc80008000000 */
        /* <DEDUP_REMOVED lines=17> */
.L_x_5152:
[----:B------:R-:W-:Y:S01]  /*5100*/  ULDC.U8 UR4, c[0x0][0x410] ;  /* 0x0001040000047ab9 */ /* 0x000fe20000000000 */
[----:B------:R-:W-:Y:S01]  /*5110*/  BSSY B0, `(.L_x_5153) ;  /* 0x0000721000007945 */ /* 0x000fe20003800000 */
[----:B------:R-:W-:Y:S01]  /*5120*/  ISETP.NE.AND P0, PT, RZ, UR4, PT ;  /* 0x00000004ff007c0c */ /* 0x000fe2000bf05270 */
[----:B------:R-:W-:-:S12]  /*5130*/  VIADD R10, R16, UR61 ;  /* 0x0000003d100a7c36 */ /* 0x000fd80008000000 */
[----:B------:R-:W-:Y:S05]  /*5140*/  @!P0 BRA `(.L_x_5154) ;  /* 0x00000038005c8947 */ /* 0x000fea0003800000 */
[----:B------:R-:W0:Y:S01]  /*5150*/  LDC R89, c[0x0][0x448] ;  /* 0x00011200ff597b82 */ /* 0x000e220000000800 */
[----:B------:R-:W-:Y:S01]  /*5160*/  IMAD R7, R219, 0x40, R10 ;  /* 0x00000040db077824 */ /* 0x000fe200078e020a */
[----:B------:R-:W-:Y:S01]  /*5170*/  ULDC.64 UR4, c[0x0][0x3f8] ;  /* 0x0000fe0000047ab9 */ /* 0x000fe20000000a00 */
[----:B------:R-:W-:Y:S01]  /*5180*/  ULDC.64 UR6, c[0x0][0x408] ;  /* 0x0001020000067ab9 */ /* 0x000fe20000000a00 */
[----:B------:R-:W-:Y:S02]  /*5190*/  IMAD.MOV.U32 R4, RZ, RZ, R24 ;  /* 0x000000ffff047224 */ /* 0x000fe400078e0018 */
[----:B------:R-:W-:Y:S02]  /*51a0*/  IMAD.MOV.U32 R5, RZ, RZ, R29 ;  /* 0x000000ffff057224 */ /* 0x000fe400078e001d */
        /* <DEDUP_REMOVED lines=28> */
.L_x_5483:
        /* <DEDUP_REMOVED lines=23> */
[----:B------:R-:W-:-:S02]  /*54e0*/  ISETP.GE.AND P0, PT, R205, UR4, PT ;  /* 0x00000004cd007c0c */ /* 0x000fc4000bf06270 */
[----:B------:R-:W-:-:S03]  /*54f0*/  ISETP.GE.AND P4, PT, R196, UR4, PT ;  /* 0x00000004c4007c0c */ /* 0x000fc6000bf86270 */
[C---:B------:R-:W-:Y:S01]  /*5500*/  @!P3 IMAD.SHL.U32 R25, R204.reuse, 0x2, RZ ;  /* 0x00000002cc19b824 */ /* 0x040fe200078e00ff */
[----:B------:R-:W-:-:S03]  /*5510*/  @!P3 SHF.L.U64.HI R12, R204, 0x1, R231 ;  /* 0x00000001cc0cb819 */ /* 0x000fc600000102e7 */
[C---:B------:R-:W-:Y:S01]  /*5520*/  @!P2 IMAD.SHL.U32 R33, R206.reuse, 0x2, RZ ;  /* 0x00000002ce21a824 */ /* 0x040fe200078e00ff */
[----:B------:R-:W-:Y:S01]  /*5530*/  @!P2 SHF.L.U64.HI R8, R206, 0x1, R230 ;  /* 0x00000001ce08a819 */ /* 0x000fe200000102e6 */
[----:B------:R-:W-:Y:S01]  /*5540*/  @!P1 IMAD.SHL.U32 R41, R208, 0x2, RZ ;  /* 0x00000002d0299824 */ /* 0x000fe200078e00ff */
[-C--:B--2---:R-:W-:Y:S01]  /*5550*/  @!P3 IADD3 R20, P6, R2, R25.reuse, RZ ;  /* 0x000000190214b210 */ /* 0x084fe20007fde0ff */
[C---:B------:R-:W-:Y:S01]  /*5560*/  @!P0 IMAD.SHL.U32 R49, R205.reuse, 0x2, RZ ;  /* 0x00000002cd318824 */ /* 0x040fe200078e00ff */
[----:B----4-:R-:W-:Y:S01]  /*5570*/  @!P3 IADD3 R24, P5, R14, R25, RZ ;  /* 0x000000190e18b210 */ /* 0x010fe20007fbe0ff */
[----:B---3--:R-:W-:Y:S01]  /*5580*/  @!P4 IMAD.MOV.U32 R15, RZ, RZ, R5 ;  /* 0x000000ffff0fc224 */ /* 0x008fe200078e0005 */
[----:B------:R-:W-:Y:S01]  /*5590*/  @!P0 SHF.L.U64.HI R30, R205, 0x1, R228 ;  /* 0x00000001cd1e8819 */ /* 0x000fe200000102e4 */
[--C-:B-1----:R-:W-:Y:S01]  /*55a0*/  @!P3 IMAD.X R21, R3, 0x1, R12.reuse, P6 ;  /* 0x000000010315b824 */ /* 0x102fe200030e060c */
[-C--:B------:R-:W-:Y:S01]  /*55b0*/  @!P2 IADD3 R26, P6, R2, R33.reuse, RZ ;  /* 0x00000021021aa210 */ /* 0x080fe20007fde0ff */
[----:B------:R-:W-:Y:S01]  /*55c0*/  @!P3 IMAD.X R25, R5, 0x1, R12, P5 ;  /* 0x000000010519b824 */ /* 0x000fe200028e060c */
[----:B------:R-:W-:-:S02]  /*55d0*/  @!P2 IADD3 R32, P5, R14, R33, RZ ;  /* 0x000000210e20a210 */ /* 0x000fc40007fbe0ff */
[----:B------:R-:W-:Y:S01]  /*55e0*/  @!P1 SHF.L.U64.HI R12, R208, 0x1, R229 ;  /* 0x00000001d00c9819 */ /* 0x000fe200000102e5 */
[--C-:B------:R-:W-:Y:S01]  /*55f0*/  @!P2 IMAD.X R27, R3, 0x1, R8.reuse, P6 ;  /* 0x00000001031ba824 */ /* 0x100fe200030e0608 */
[----:B------:R-:W-:Y:S01]  /*5600*/  @!P1 IADD3 R34, P6, R2, R41, RZ ;  /* 0x0000002902229210 */ /* 0x000fe20007fde0ff */
[----:B------:R-:W-:Y:S01]  /*5610*/  @!P2 IMAD.X R33, R5, 0x1, R8, P5 ;  /* 0x000000010521a824 */ /* 0x000fe200028e0608 */
[----:B------:R-:W-:Y:S01]  /*5620*/  ISETP.GE.AND P5, PT, R207, UR4, PT ;  /* 0x00000004cf007c0c */ /* 0x000fe2000bfa6270 */
[----:B------:R-:W-:-:S04]  /*5630*/  @!P4 IMAD.WIDE R8, R196, 0x2, R2 ;  /* 0x00000002c408c825 */ /* 0x000fc800078e0202 */
[--C-:B------:R-:W-:Y:S01]  /*5640*/  @!P1 IMAD.X R35, R3, 0x1, R12.reuse, P6 ;  /* 0x0000000103239824 */ /* 0x100fe200030e060c */
[----:B------:R-:W-:Y:S01]  /*5650*/  @!P1 IADD3 R40, P6, R14, R41, RZ ;  /* 0x000000290e289210 */ /* 0x000fe20007fde0ff */
[----:B------:R1:W5:Y:S04]  /*5660*/  @!P4 LD.E.64 R62, desc[UR6][R8.64] ;  /* 0x00000006083ec980 */ /* 0x000368000c101b00 */
[----:B------:R-:W-:Y:S01]  /*5670*/  @!P1 IMAD.X R41, R5, 0x1, R12, P6 ;  /* 0x0000000105299824 */ /* 0x000fe200030e060c */
[----:B------:R-:W-:Y:S01]  /*5680*/  @!P0 IADD3 R42, P6, R2, R49, RZ ;  /* 0x00000031022a8210 */ /* 0x000fe20007fde0ff */
[----:B------:R-:W-:-:S04]  /*5690*/  @!P4 IMAD.WIDE R12, R196, 0x2, R14 ;  /* 0x00000002c40cc825 */ /* 0x000fc800078e020e */
[--C-:B------:R-:W-:Y:S01]  /*56a0*/  @!P0 IMAD.X R43, R3, 0x1, R30.reuse, P6 ;  /* 0x00000001032b8824 */ /* 0x100fe200030e061e */
[----:B------:R-:W-:Y:S01]  /*56b0*/  @!P0 IADD3 R48, P6, R14, R49, RZ ;  /* 0x000000310e308210 */ /* 0x000fe20007fde0ff */
[C---:B------:R-:W-:Y:S01]  /*56c0*/  @!P5 IMAD.SHL.U32 R15, R207.reuse, 0x2, RZ ;  /* 0x00000002cf0fd824 */ /* 0x040fe200078e00ff */
[----:B------:R1:W5:Y:S01]  /*56d0*/  @!P4 LD.E.64 R60, desc[UR6][R12.64] ;  /* 0x000000060c3cc980 */ /* 0x000362000c101b00 */
[----:B------:R-:W-:Y:S02]  /*56e0*/  @!P5 SHF.L.U64.HI R28, R207, 0x1, R227 ;  /* 0x00000001cf1cd819 */ /* 0x000fe400000102e3 */
[----:B------:R-:W-:Y:S01]  /*56f0*/  @!P0 IMAD.X R49, R5, 0x1, R30, P6 ;  /* 0x0000000105318824 */ /* 0x000fe200030e061e */
[-C--:B------:R-:W-:Y:S02]  /*5700*/  @!P5 IADD3 R2, P4, R2, R15.reuse, RZ ;  /* 0x0000000f0202d210 */ /* 0x080fe40007f9e0ff */
[----:B------:R-:W-:Y:S02]  /*5710*/  @!P5 IADD3 R14, P6, R14, R15, RZ ;  /* 0x0000000f0e0ed210 */ /* 0x000fe40007fde0ff */
[----:B------:R-:W-:-:S02]  /*5720*/  CS2R R56, SRZ ;  /* 0x0000000000387805 */ /* 0x000fc4000001ff00 */
[----:B------:R-:W-:Y:S01]  /*5730*/  CS2R R58, SRZ ;  /* 0x00000000003a7805 */ /* 0x000fe2000001ff00 */
[--C-:B------:R-:W-:Y:S01]  /*5740*/  @!P5 IMAD.X R3, R3, 0x1, R28.reuse, P4 ;  /* 0x000000010303d824 */ /* 0x100fe200020e061c */
[----:B------:R-:W-:Y:S01]  /*5750*/  CS2R R52, SRZ ;  /* 0x0000000000347805 */ /* 0x000fe2000001ff00 */
[----:B------:R-:W-:Y:S01]  /*5760*/  @!P5 IMAD.X R15, R5, 0x1, R28, P6 ;  /* 0x00000001050fd824 */ /* 0x000fe200030e061c */
[----:B------:R-:W-:Y:S02]  /*5770*/  CS2R R54, SRZ ;  /* 0x0000000000367805 */ /* 0x000fe4000001ff00 */
[----:B------:R-:W-:Y:S02]  /*5780*/  CS2R R46, SRZ ;  /* 0x00000000002e7805 */ /* 0x000fe4000001ff00 */
[----:B------:R-:W-:Y:S02]  /*5790*/  CS2R R44, SRZ ;  /* 0x00000000002c7805 */ /* 0x000fe4000001ff00 */
[----:B------:R-:W-:-:S02]  /*57a0*/  CS2R R38, SRZ ;  /* 0x0000000000267805 */ /* 0x000fc4000001ff00 */
[----:B------:R-:W-:Y:S02]  /*57b0*/  CS2R R36, SRZ ;  /* 0x0000000000247805 */ /* 0x000fe4000001ff00 */
        /* <DEDUP_REMOVED lines=12> */
.L_x_5157:
[----:B------:R-:W-:Y:S05]  /*5880*/  BSYNC B1 ;  /* 0x0000000000017941 */ /* 0x000fea0003800000 */
.L_x_5156:
[----:B-1---5:R-:W-:Y:S01]  /*5890*/  IMAD.MOV.U32 R8, RZ, RZ, R39 ;  /* 0x000000ffff087224 */ /* 0x022fe200078e0027 */
[----:B------:R-:W-:Y:S01]  /*58a0*/  UMOV UR4, 0xffffffff ;  /* 0xffffffff00047882 */ /* 0x000fe20000000000 */
[----:B--2---:R-:W-:Y:S02]  /*58b0*/  IMAD.MOV.U32 R2, RZ, RZ, R30 ;  /* 0x000000ffff027224 */ /* 0x004fe400078e001e */
        /* <DEDUP_REMOVED lines=51> */
[----:B----4-:R1:W4:Y:S02]  /*5bf0*/  SHFL.IDX PT, R14, R6, 0x1, 0x1c1f ;  /* 0x003c1f00060e7f89 */ /* 0x01032400000e0000 */
.L_x_5489:
[----:B------:R-:W-:Y:S01]  /*5c00*/  VIADD R10, R10, 0x40 ;  /* 0x000000400a0a7836 */ /* 0x000fe20000000000 */
[----:B01----:R-:W-:Y:S01]  /*5c10*/  LOP3.LUT R7, R214, 0x18, R17, 0xf8, !PT ;  /* 0x00000018d6077812 */ /* 0x003fe200078ef811 */
[----:B------:R-:W-:Y:S01]  /*5c20*/  BSSY B1, `(.L_x_5159) ;  /* 0x0000054000017945 */ /* 0x000fe20003800000 */
[----:B------:R-:W-:Y:S01]  /*5c30*/  LOP3.LUT P0, RZ, R233, 0x4, RZ, 0xc0, !PT ;  /* 0x00000004e9ff7812 */ /* 0x000fe2000780c0ff */
[----:B------:R-:W-:Y:S01]  /*5c40*/  IMAD.U32 R88, RZ, RZ, UR61 ;  /* 0x0000003dff587e24 */ /* 0x000fe2000f8e00ff */
[----:B------:R-:W-:Y:S02]  /*5c50*/  ISETP.GE.AND P1, PT, R10, R89, PT ;  /* 0x000000590a00720c */ /* 0x000fe40003f26270 */
[----:B------:R-:W-:Y:S02]  /*5c60*/  CS2R R12, SRZ ;  /* 0x00000000000c7805 */ /* 0x000fe4000001ff00 */
[----:B------:R-:W-:Y:S02]  /*5c70*/  LOP3.LUT R0, R7, R216, RZ, 0x3c, !PT ;  /* 0x000000d807007212 */ /* 0x000fe400078e3cff */
[----:B------:R-:W-:-:S02]  /*5c80*/  CS2R R24, SRZ ;  /* 0x0000000000187805 */ /* 0x000fc4000001ff00 */
[----:B------:R-:W-:Y:S02]  /*5c90*/  CS2R R32, SRZ ;  /* 0x0000000000207805 */ /* 0x000fe4000001ff00 */
[----:B------:R-:W-:Y:S02]  /*5ca0*/  CS2R R40, SRZ ;  /* 0x0000000000287805 */ /* 0x000fe4000001ff00 */
[----:B------:R-:W-:Y:S01]  /*5cb0*/  CS2R R50, SRZ ;  /* 0x0000000000327805 */ /* 0x000fe2000001ff00 */
[----:B------:R-:W-:Y:S01]  /*5cc0*/  IMAD R0, R215, 0x200, R0 ;  /* 0x00000200d7007824 */ /* 0x000fe200078e0200 */
[----:B------:R-:W-:Y:S02]  /*5cd0*/  CS2R R10, SRZ ;  /* 0x00000000000a7805 */ /* 0x000fe4000001ff00 */
[----:B------:R-:W-:Y:S02]  /*5ce0*/  CS2R R20, SRZ ;  /* 0x0000000000147805 */ /* 0x000fe4000001ff00 */
[----:B------:R-:W-:-:S02]  /*5cf0*/  CS2R R26, SRZ ;  /* 0x00000000001a7805 */ /* 0x000fc4000001ff00 */
[----:B------:R-:W-:Y:S02]  /*5d00*/  CS2R R34, SRZ ;  /* 0x0000000000227805 */ /* 0x000fe4000001ff00 */
[----:B------:R-:W-:Y:S02]  /*5d10*/  CS2R R42, SRZ ;  /* 0x00000000002a7805 */ /* 0x000fe4000001ff00 */
[----:B------:R-:W-:Y:S02]  /*5d20*/  LEA R0, R0, UR39, 0x1 ;  /* 0x0000002700007c11 */ /* 0x000fe4000f8e08ff */
        /* <DEDUP_REMOVED lines=15> */
[-C--:B---3--:R-:W-:Y:S01]  /*5e20*/  @!P4 IADD3 R10, P5, R2, R9.reuse, RZ ;  /* 0x00000009020ac210 */ /* 0x088fe20007fbe0ff */
[----:B------:R-:W-:Y:S01]  /*5e30*/  @!P1 IMAD.SHL.U32 R7, R205, 0x2, RZ ;  /* 0x00000002cd079824 */ /* 0x000fe200078e00ff */
[----:B----4-:R-:W-:Y:S02]  /*5e40*/  @!P4 IADD3 R8, P6, R14, R9, RZ ;  /* 0x000000090e08c210 */ /* 0x010fe40007fde0ff */
[----:B------:R-:W-:Y:S01]  /*5e50*/  @!P2 SHF.L.U64.HI R12, R208, 0x1, R229 ;  /* 0x00000001d00ca819 */ /* 0x000fe200000102e5 */
[--C-:B--2---:R-:W-:Y:S01]  /*5e60*/  @!P4 IMAD.X R11, R3, 0x1, R4.reuse, P5 ;  /* 0x00000001030bc824 */ /* 0x104fe200028e0604 */
[-C--:B------:R-:W-:Y:S01]  /*5e70*/  @!P3 IADD3 R72, P5, R2, R71.reuse, RZ ;  /* 0x000000470248b210 */ /* 0x080fe20007fbe0ff */
[----:B------:R-:W-:Y:S01]  /*5e80*/  @!P4 IMAD.X R9, R5, 0x1, R4, P6 ;  /* 0x000000010509c824 */ /* 0x000fe200030e0604 */
[----:B------:R-:W-:-:S02]  /*5e90*/  @!P3 IADD3 R70, P6, R14, R71, RZ ;  /* 0x000000470e46b210 */ /* 0x000fc40007fde0ff */
[----:B------:R-:W-:Y:S01]  /*5ea0*/  @!P1 SHF.L.U64.HI R20, R205, 0x1, R228 ;  /* 0x00000001cd149819 */ /* 0x000fe200000102e4 */
[--C-:B------:R-:W-:Y:S01]  /*5eb0*/  @!P3 IMAD.X R73, R3, 0x1, R6.reuse, P5 ;  /* 0x000000010349b824 */ /* 0x100fe200028e0606 */
[-C--:B------:R-:W-:Y:S01]  /*5ec0*/  @!P2 IADD3 R68, P5, R2, R67.reuse, RZ ;  /* 0x000000430244a210 */ /* 0x080fe20007fbe0ff */
[----:B------:R-:W-:Y:S01]  /*5ed0*/  @!P3 IMAD.X R71, R5, 0x1, R6, P6 ;  /* 0x000000010547b824 */ /* 0x000fe200030e0606 */
[----:B------:R-:W-:-:S03]  /*5ee0*/  @!P2 IADD3 R66, P6, R14, R67, RZ ;  /* 0x000000430e42a210 */ /* 0x000fc60007fde0ff */
[--C-:B------:R-:W-:Y:S01]  /*5ef0*/  @!P2 IMAD.X R69, R3, 0x1, R12.reuse, P5 ;  /* 0x000000010345a824 */ /* 0x100fe200028e060c */
[----:B------:R-:W-:Y:S01]  /*5f00*/  @!P1 IADD3 R64, P5, R2, R7, RZ ;  /* 0x0000000702409210 */ /* 0x000fe20007fbe0ff */
[----:B------:R-:W-:Y:S01]  /*5f10*/  @!P2 IMAD.X R67, R5, 0x1, R12, P6 ;  /* 0x000000010543a824 */ /* 0x000fe200030e060c */
[----:B------:R-:W-:-:S03]  /*5f20*/  ISETP.GE.AND P6, PT, R196, UR4, PT ;  /* 0x00000004c4007c0c */ /* 0x000fc6000bfc6270 */
[----:B------:R-:W-:Y:S01]  /*5f30*/  @!P1 IMAD.X R65, R3, 0x1, R20, P5 ;  /* 0x0000000103419824 */ /* 0x000fe200028e0614 */
[----:B------:R-:W-:-:S05]  /*5f40*/  @!P1 IADD3 R6, P5, R14, R7, RZ ;  /* 0x000000070e069210 */ /* 0x000fca0007fbe0ff */
[----:B------:R-:W-:Y:S01]  /*5f50*/  @!P1 IMAD.X R7, R5, 0x1, R20, P5 ;  /* 0x0000000105079824 */ /* 0x000fe200028e0614 */
[----:B------:R-:W-:-:S03]  /*5f60*/  ISETP.GE.AND P5, PT, R207, UR4, PT ;  /* 0x00000004cf007c0c */ /* 0x000fc6000bfa6270 */
[----:B------:R-:W-:Y:S02]  /*5f70*/  @!P6 IMAD.MOV.U32 R4, RZ, RZ, R14 ;  /* 0x000000ffff04e224 */ /* 0x000fe400078e000e */
[----:B------:R-:W-:-:S04]  /*5f80*/  @!P6 IMAD.WIDE R12, R196, 0x2, R2 ;  /* 0x00000002c40ce825 */ /* 0x000fc800078e0202 */
[----:B------:R-:W-:Y:S01]  /*5f90*/  @!P6 IMAD.WIDE R20, R196, 0x2, R4 ;  /* 0x00000002c414e825 */ /* 0x000fe200078e0204 */
[----:B------:R0:W5:Y:S03]  /*5fa0*/  @!P6 LD.E.64 R50, desc[UR6][R12.64] ;  /* 0x000000060c32e980 */ /* 0x000166000c101b00 */
[C---:B------:R-:W-:Y:S01]  /*5fb0*/  @!P5 IMAD.SHL.U32 R15, R207.reuse, 0x2, RZ ;  /* 0x00000002cf0fd824 */ /* 0x040fe200078e00ff */
[----:B------:R1:W5:Y:S01]  /*5fc0*/  @!P6 LD.E.64 R48, desc[UR6][R20.64] ;  /* 0x000000061430e980 */ /* 0x000362000c101b00 */
[----:B------:R-:W-:-:S03]  /*5fd0*/  @!P5 SHF.L.U64.HI R4, R207, 0x1, R227 ;  /* 0x00000001cf04d819 */ /* 0x000fc600000102e3 */
[-C--:B------:R-:W-:Y:S02]  /*5fe0*/  @!P5 IADD3 R2, P6, R2, R15.reuse, RZ ;  /* 0x0000000f0202d210 */ /* 0x080fe40007fde0ff */
[----:B------:R-:W-:Y:S02]  /*5ff0*/  CS2R R40, SRZ ;  /* 0x0000000000287805 */ /* 0x000fe4000001ff00 */
[----:B------:R-:W-:Y:S01]  /*6000*/  CS2R R42, SRZ ;  /* 0x00000000002a7805 */ /* 0x000fe2000001ff00 */
[----:B------:R-:W-:Y:S01]  /*6010*/  @!P5 IMAD.X R3, R3, 0x1, R4, P6 ;  /* 0x000000010303d824 */ /* 0x000fe200030e0604 */
[----:B------:R-:W-:Y:S02]  /*6020*/  @!P5 IADD3 R14, P6, R14, R15, RZ ;  /* 0x0000000f0e0ed210 */ /* 0x000fe40007fde0ff */
[----:B------:R2:W5:Y:S01]  /*6030*/  @!P4 LD.E.64 R40, desc[UR6][R10.64] ;  /* 0x000000060a28c980 */ /* 0x000562000c101b00 */
[----:B------:R-:W-:Y:S02]  /*6040*/  CS2R R32, SRZ ;  /* 0x0000000000207805 */ /* 0x000fe4000001ff00 */
[----:B------:R-:W-:-:S02]  /*6050*/  CS2R R34, SRZ ;  /* 0x0000000000227805 */ /* 0x000fc4000001ff00 */
[----:B------:R-:W-:Y:S01]  /*6060*/  CS2R R24, SRZ ;  /* 0x0000000000187805 */ /* 0x000fe2000001ff00 */
[----:B------:R3:W5:Y:S01]  /*6070*/  @!P4 LD.E.64 R42, desc[UR6][R8.64] ;  /* 0x00000006082ac980 */ /* 0x000762000c101b00 */
[----:B------:R-:W-:Y:S02]  /*6080*/  CS2R R26, SRZ ;  /* 0x00000000001a7805 */ /* 0x000fe4000001ff00 */
[----:B0-----:R-:W-:Y:S02]  /*6090*/  CS2R R12, SRZ ;  /* 0x00000000000c7805 */ /* 0x001fe4000001ff00 */
[----:B-1----:R-:W-:Y:S01]  /*60a0*/  CS2R R20, SRZ ;  /* 0x0000000000147805 */ /* 0x002fe2000001ff00 */
[----:B------:R-:W-:Y:S01]  /*60b0*/  @!P5 IMAD.X R15, R5, 0x1, R4, P6 ;  /* 0x00000001050fd824 */ /* 0x000fe200030e0604 */
[----:B------:R0:W5:Y:S01]  /*60c0*/  @!P3 LD.E.64 R32, desc[UR6][R72.64] ;  /* 0x000000064820b980 */ /* 0x000162000c101b00 */
[----:B--2---:R-:W-:-:S03]  /*60d0*/  CS2R R10, SRZ ;  /* 0x00000000000a7805 */ /* 0x004fc6000001ff00 */
[----:B------:R0:W5:Y:S01]  /*60e0*/  @!P3 LD.E.64 R34, desc[UR6][R70.64] ;  /* 0x000000064622b980 */ /* 0x000162000c101b00 */
[----:B---3--:R-:W-:-:S03]  /*60f0*/  CS2R R8, SRZ ;  /* 0x0000000000087805 */ /* 0x008fc6000001ff00 */
[----:B------:R0:W5:Y:S04]  /*6100*/  @!P2 LD.E.64 R24, desc[UR6][R68.64] ;  /* 0x000000064418a980 */ /* 0x000168000c101b00 */
[----:B------:R0:W5:Y:S04]  /*6110*/  @!P2 LD.E.64 R26, desc[UR6][R66.64] ;  /* 0x00000006421aa980 */ /* 0x000168000c101b00 */
[----:B------:R0:W5:Y:S04]  /*6120*/  @!P1 LD.E.64 R12, desc[UR6][R64.64] ;  /* 0x00000006400c9980 */ /* 0x000168000c101b00 */
[----:B------:R0:W5:Y:S04]  /*6130*/  @!P1 LD.E.64 R20, desc[UR6][R6.64] ;  /* 0x0000000606149980 */ /* 0x000168000c101b00 */
[----:B------:R0:W5:Y:S04]  /*6140*/  @!P5 LD.E.64 R8, desc[UR6][R2.64] ;  /* 0x000000060208d980 */ /* 0x000168000c101b00 */
[----:B------:R0:W5:Y:S02]  /*6150*/  @!P5 LD.E.64 R10, desc[UR6][R14.64] ;  /* 0x000000060e0ad980 */ /* 0x000164000c101b00 */
.L_x_5160:
[----:B------:R-:W-:Y:S05]  /*6160*/  BSYNC B1 ;  /* 0x0000000000017941 */ /* 0x000fea0003800000 */
.L_x_5159:
[----:B------:R-:W-:Y:S01]  /*6170*/  R2UR UR5, R218 ;  /* 0x00000000da0572ca */ /* 0x000fe200000e0000 */
[----:B-----5:R-:W-:Y:S01]  /*6180*/  IMAD.MOV.U32 R4, RZ, RZ, R9 ;  /* 0x000000ffff047224 */ /* 0x020fe200078e0009 */
[----:B0-----:R-:W-:Y:S01]  /*6190*/  VIADDMNMX R73, R89, -R88, 0x80, PT ;  /* 0x0000008059497446 */ /* 0x001fe20003800958 */
[C---:B------:R-:W-:Y:S02]  /*61a0*/  VIADD R6, R0.reuse, 0x12400 ;  /* 0x0001240000067836 */ /* 0x040fe40000000000 */
[----:B---3--:R-:W-:Y:S01]  /*61b0*/  VIADD R2, R0, 0x12440 ;  /* 0x0001244000027836 */ /* 0x008fe20000000000 */
[----:B----4-:R-:W-:Y:S01]  /*61c0*/  PRMT R14, R4, 0x7610, R14 ;  /* 0x00007610040e7816 */ /* 0x010fe2000000000e */
[----:B------:R-:W-:Y:S01]  /*61d0*/  @P0 VIADD R2, R6, 0xffffffc0 ;  /* 0xffffffc006020836 */ /* 0x000fe20000000000 */
[----:B------:R-:W-:Y:S01]  /*61e0*/  ISETP.GE.AND P1, PT, R16, R73, PT ;  /* 0x000000491000720c */ /* 0x000fe20003f26270 */
[----:B------:R-:W-:Y:S02]  /*61f0*/  IMAD.MOV.U32 R5, RZ, RZ, R12 ;  /* 0x000000ffff057224 */ /* 0x000fe400078e000c */
[----:B------:R-:W-:-:S02]  /*6200*/  IMAD.MOV.U32 R6, RZ, RZ, R24 ;  /* 0x000000ffff067224 */ /* 0x000fc400078e0018 */
[----:B------:R-:W-:Y:S01]  /*6210*/  ULEA.HI UR4, UR5, UR5, URZ, 0x1 ;  /* 0x0000000505047291 */ /* 0x000fe2000f8f083f */
[----:B------:R-:W-:Y:S01]  /*6220*/  PRMT R65, R5, 0x7610, R65 ;  /* 0x0000761005417816 */ /* 0x000fe20000000041 */
[----:B------:R-:W-:Y:S01]  /*6230*/  IMAD.MOV.U32 R7, RZ, RZ, R25 ;  /* 0x000000ffff077224 */ /* 0x000fe200078e0019 */
[----:B------:R-:W-:Y:S01]  /*6240*/  PRMT R69, R6, 0x7610, R69 ;  /* 0x0000761006457816 */ /* 0x000fe20000000045 */
[----:B------:R-:W-:Y:S01]  /*6250*/  ULOP3.LUT UR4, UR4, 0xfffffffe, URZ, 0xc0, !UPT ;  /* 0xfffffffe04047892 */ /* 0x000fe2000f8ec03f */
[----:B------:R-:W-:Y:S02]  /*6260*/  IMAD.MOV.U32 R5, RZ, RZ, R13 ;  /* 0x000000ffff057224 */ /* 0x000fe400078e000d */
[----:B------:R-:W-:Y:S01]  /*6270*/  PRMT R70, R7, 0x7610, R70 ;  /* 0x0000761007467816 */ /* 0x000fe20000000046 */
[----:B------:R-:W-:Y:S01]  /*6280*/  UIADD3 UR4, UR5, -UR4, URZ ;  /* 0x8000000405047290 */ /* 0x000fe2000fffe03f */
[----:B------:R-:W-:Y:S01]  /*6290*/  IMAD.MOV.U32 R6, RZ, RZ, R33 ;  /* 0x000000ffff067224 */ /* 0x000fe200078e0021 */
[----:B------:R-:W-:Y:S01]  /*62a0*/  PRMT R66, R5, 0x7610, R66 ;  /* 0x0000761005427816 */ /* 0x000fe20000000042 */
[----:B------:R-:W-:-:S02]  /*62b0*/  IMAD.MOV.U32 R7, RZ, RZ, R40 ;  /* 0x000000ffff077224 */ /* 0x000fc400078e0028 */
[----:B------:R-:W-:Y:S01]  /*62c0*/  IMAD.MOV.U32 R5, RZ, RZ, R32 ;  /* 0x000000ffff057224 */ /* 0x000fe200078e0020 */
[----:B------:R-:W-:Y:S01]  /*62d0*/  PRMT R89, R6, 0x7610, R89 ;  /* 0x0000761006597816 */ /* 0x000fe20000000059 */
[----:B------:R-:W-:Y:S01]  /*62e0*/  IMAD.U32 R4, RZ, RZ, UR4 ;  /* 0x00000004ff047e24 */ /* 0x000fe2000f8e00ff */
[----:B------:R-:W-:Y:S01]  /*62f0*/  PRMT R96, R7, 0x7610, R96 ;  /* 0x0000761007607816 */ /* 0x000fe20000000060 */
[----:B------:R-:W-:Y:S01]  /*6300*/  IMAD.MOV.U32 R15, RZ, RZ, R41 ;  /* 0x000000ffff0f7224 */ /* 0x000fe200078e0029 */
[----:B------:R-:W-:Y:S01]  /*6310*/  PRMT R88, R5, 0x7610, R88 ;  /* 0x0000761005587816 */ /* 0x000fe20000000058 */
[----:B------:R-:W-:Y:S01]  /*6320*/  IMAD.MOV.U32 R6, RZ, RZ, R51 ;  /* 0x000000ffff067224 */ /* 0x000fe200078e0033 */
[----:B------:R-:W-:Y:S01]  /*6330*/  SHF.L.U32 R4, R4, 0x1f, RZ ;  /* 0x0000001f04047819 */ /* 0x000fe200000006ff */
[----:B------:R-:W-:Y:S01]  /*6340*/  IMAD.MOV.U32 R7, RZ, RZ, R10 ;  /* 0x000000ffff077224 */ /* 0x000fe200078e000a */
[----:B------:R-:W-:Y:S01]  /*6350*/  PRMT R97, R15, 0x7610, R97 ;  /* 0x000076100f617816 */ /* 0x000fe20000000061 */
[----:B------:R-:W-:Y:S01]  /*6360*/  IMAD.MOV.U32 R5, RZ, RZ, R50 ;  /* 0x000000ffff057224 */ /* 0x000fe200078e0032 */
[----:B------:R-:W0:Y:S01]  /*6370*/  SYNCS.PHASECHK.TRANS64.TRYWAIT P0, [UR39+0x30800], R4 ;  /* 0x03080004ff0075a7 */ /* 0x000e220008000167 */
        /* <DEDUP_REMOVED lines=15> */
[----:B------:R-:W-:Y:S01]  /*6470*/  IMAD.MOV.U32 R64, RZ, RZ, R11 ;  /* 0x000000ffff407224 */ /* 0x000fe200078e000b */
[----:B------:R-:W-:Y:S01]  /*6480*/  PRMT R90, R5, 0x7610, R90 ;  /* 0x00007610055a7816 */ /* 0x000fe2000000005a */
[----:B------:R-:W-:-:S02]  /*6490*/  IMAD.MOV.U32 R72, RZ, RZ, R27 ;  /* 0x000000ffff487224 */ /* 0x000fc400078e001b */
[----:B------:R-:W-:Y:S02]  /*64a0*/  IMAD.MOV.U32 R99, RZ, RZ, R43 ;  /* 0x000000ffff637224 */ /* 0x000fe400078e002b */
[----:B------:R-:W-:Y:S02]  /*64b0*/  IMAD.MOV.U32 R6, RZ, RZ, R48 ;  /* 0x000000ffff067224 */ /* 0x000fe400078e0030 */
[----:B------:R-:W-:Y:S01]  /*64c0*/  IMAD.MOV.U32 R7, RZ, RZ, R49 ;  /* 0x000000ffff077224 */ /* 0x000fe200078e0031 */
[----:B0-----:R-:W-:Y:S06]  /*64d0*/  @!P0 BRA `(.L_x_5161) ;  /* 0x000001e800d48947 */ /* 0x001fec0003800000 */
.L_x_5490:
[----:B------:R-:W-:Y:S01]  /*64e0*/  BSSY B1, `(.L_x_5162) ;  /* 0x000012f000017945 */ /* 0x000fe20003800000 */
        /* <DEDUP_REMOVED lines=13> */
[----:B------:R-:W-:Y:S02]  /*65c0*/  SHF.R.U64 R113, R62, 0x10, R63 ;  /* 0x000000103e717819 */ /* 0x000fe4000000123f */
[----:B------:R-:W-:Y:S02]  /*65d0*/  SHF.R.U32.HI R112, RZ, 0x10, R61 ;  /* 0x00000010ff707819 */ /* 0x000fe4000001163d */
[----:B------:R-:W-:Y:S02]  /*65e0*/  SHF.R.U32.HI R62, RZ, 0x10, R63 ;  /* 0x00000010ff3e7819 */ /* 0x000fe4000001163f */
[----:B------:R-:W-:Y:S02]  /*65f0*/  PRMT R112, R74, 0x5432, R112 ;  /* 0x000054324a707816 */ /* 0x000fe40000000070 */
[----:B------:R-:W-:Y:S02]  /*6600*/  SHF.R.U64 R111, R60, 0x10, R61 ;  /* 0x000000103c6f7819 */ /* 0x000fe4000000123d */
        /* <DEDUP_REMOVED lines=16> */
[----:B------:R-:W-:Y:S01]  /*6710*/  FFMA.FTZ R114, R60, R113, R114 ;  /* 0x000000713c727223 */ /* 0x000fe20000010072 */
[-C--:B------:R-:W-:Y:S01]  /*6720*/  FFMA.FTZ R113, R62, R109.reuse, -R61 ;  /* 0x0000006d3e717223 */ /* 0x080fe2000001083d */
[C---:B------:R-:W-:Y:S01]  /*6730*/  IMAD.U32 R7, R5.reuse, 0x10000, RZ ;  /* 0x0001000005077824 */ /* 0x040fe200078e00ff */
[----:B------:R-:W-:Y:S01]  /*6740*/  LOP3.LUT R4, R4, 0xffff0000, RZ, 0xc0, !PT ;  /* 0xffff000004047812 */ /* 0x000fe200078ec0ff */
[C---:B------:R-:W-:Y:S01]  /*6750*/  IMAD.U32 R61, R108.reuse, 0x10000, RZ ;  /* 0x000100006c3d7824 */ /* 0x040fe200078e00ff */
[----:B------:R-:W-:Y:S01]  /*6760*/  LOP3.LUT R5, R5, 0xffff0000, RZ, 0xc0, !PT ;  /* 0xffff000005057812 */ /* 0x000fe200078ec0ff */
[----:B------:R-:W-:Y:S01]  /*6770*/  FMUL.FTZ R117, R63, R109 ;  /* 0x0000006d3f757220 */ /* 0x000fe20000410000 */
[C---:B------:R-:W-:Y:S01]  /*6780*/  LOP3.LUT R60, R111.reuse, 0xffff0000, RZ, 0xc0, !PT ;  /* 0xffff00006f3c7812 */ /* 0x040fe200078ec0ff */
[----:B------:R-:W-:Y:S01]  /*6790*/  IMAD.U32 R63, R111, 0x10000, RZ ;  /* 0x000100006f3f7824 */ /* 0x000fe200078e00ff */
[----:B------:R-:W-:Y:S01]  /*67a0*/  LOP3.LUT R108, R108, 0xffff0000, RZ, 0xc0, !PT ;  /* 0xffff00006c6c7812 */ /* 0x000fe200078ec0ff */
[----:B------:R-:W-:Y:S01]  /*67b0*/  FFMA.FTZ R112, R62, R112, R117 ;  /* 0x000000703e707223 */ /* 0x000fe20000010075 */
[C---:B------:R-:W-:Y:S01]  /*67c0*/  FMUL.FTZ R62, R4.reuse, R61 ;  /* 0x0000003d043e7220 */ /* 0x040fe20000410000 */
[-C--:B------:R-:W-:Y:S01]  /*67d0*/  FMUL.FTZ R109, R4, R63.reuse ;  /* 0x0000003f046d7220 */ /* 0x080fe20000410000 */
[C---:B------:R-:W-:Y:S01]  /*67e0*/  FMUL.FTZ R110, R5.reuse, R60 ;  /* 0x0000003c056e7220 */ /* 0x040fe20000410000 */
[-C--:B------:R-:W-:Y:S01]  /*67f0*/  FMUL.FTZ R111, R5, R108.reuse ;  /* 0x0000006c056f7220 */ /* 0x080fe20000410000 */
[C---:B------:R-:W-:Y:S01]  /*6800*/  FFMA.FTZ R63, R6.reuse, R63, R62 ;  /* 0x0000003f063f7223 */ /* 0x040fe2000001003e */
[----:B------:R-:W-:Y:S01]  /*6810*/  FFMA.FTZ R4, R6, R61, -R109 ;  /* 0x0000003d06047223 */ /* 0x000fe2000001086d */
[C---:B------:R-:W-:Y:S01]  /*6820*/  FFMA.FTZ R5, R7.reuse, R108, -R110 ;  /* 0x0000006c07057223 */ /* 0x040fe2000001086e */
[----:B------:R-:W-:Y:S01]  /*6830*/  FFMA.FTZ R60, R7, R60, R111 ;  /* 0x0000003c073c7223 */ /* 0x000fe2000001006f */
[----:B------:R-:W-:-:S02]  /*6840*/  F2FP.BF16.F32.PACK_AB R6, R114, R115 ;  /* 0x000000737206723e */ /* 0x000fc400000010ff */
[----:B------:R-:W-:Y:S02]  /*6850*/  F2FP.BF16.F32.PACK_AB R7, R112, R113 ;  /* 0x000000717007723e */ /* 0x000fe400000010ff */
[----:B------:R-:W-:Y:S02]  /*6860*/  F2FP.BF16.F32.PACK_AB R4, R63, R4 ;  /* 0x000000043f04723e */ /* 0x000fe400000010ff */
[----:B------:R-:W-:-:S05]  /*6870*/  F2FP.BF16.F32.PACK_AB R5, R60, R5 ;  /* 0x000000053c05723e */ /* 0x000fca00000010ff */
[----:B------:R0:W-:Y:S02]  /*6880*/  STS.128 [R0+0x12400], R4 ;  /* 0x0124000400007388 */ /* 0x0001e40000000c00 */
.L_x_5165:
[----:B------:R-:W-:Y:S05]  /*6890*/  BSYNC B2 ;  /* 0x0000000000027941 */ /* 0x000fea0003800000 */
.L_x_5164:
[----:B------:R-:W-:Y:S04]  /*68a0*/  BSSY B2, `(.L_x_5166) ;  /* 0x0000030000027945 */ /* 0x000fe80003800000 */
[----:B------:R-:W-:Y:S05]  /*68b0*/  @P1 BRA `(.L_x_5167) ;  /* 0x0000000000b81947 */ /* 0x000fea0003800000 */
[----:B0-----:R-:W0:Y:S01]  /*68c0*/  LDS.128 R4, [R2] ;  /* 0x0000000002047984 */ /* 0x001e220000000c00 */
        /* <DEDUP_REMOVED lines=45> */
.L_x_5167:
[----:B------:R-:W-:Y:S05]  /*6ba0*/  BSYNC B2 ;  /* 0x0000000000027941 */ /* 0x000fea0003800000 */
.L_x_5166:
[----:B------:R-:W-:Y:S04]  /*6bb0*/  BSSY B2, `(.L_x_5168) ;  /* 0x0000030000027945 */ /* 0x000fe80003800000 */
[----:B------:R-:W-:Y:S05]  /*6bc0*/  @P2 BRA `(.L_x_5169) ;  /* 0x0000000000b82947 */ /* 0x000fea0003800000 */
[----:B01----:R-:W0:Y:S01]  /*6bd0*/  LDS.128 R4, [R0+0x16400] ;  /* 0x0164000000047984 */ /* 0x003e220000000c00 */
        /* <DEDUP_REMOVED lines=45> */
.L_x_5169:
[----:B------:R-:W-:Y:S05]  /*6eb0*/  BSYNC B2 ;  /* 0x0000000000027941 */ /* 0x000fea0003800000 */
.L_x_5168:
[----:B------:R-:W-:Y:S04]  /*6ec0*/  BSSY B2, `(.L_x_5170) ;  /* 0x0000030000027945 */ /* 0x000fe80003800000 */
[----:B------:R-:W-:Y:S05]  /*6ed0*/  @P3 BRA `(.L_x_5171) ;  /* 0x0000000000b83947 */ /* 0x000fea0003800000 */
[----:B012---:R-:W0:Y:S01]  /*6ee0*/  LDS.128 R4, [R2+0x4000] ;  /* 0x0040000002047984 */ /* 0x007e220000000c00 */
        /* <DEDUP_REMOVED lines=45> */
.L_x_5171:
[----:B------:R-:W-:Y:S05]  /*71c0*/  BSYNC B2 ;  /* 0x0000000000027941 */ /* 0x000fea0003800000 */
.L_x_5170:
[----:B------:R-:W-:Y:S04]  /*71d0*/  BSSY B2, `(.L_x_5172) ;  /* 0x0000030000027945 */ /* 0x000fe80003800000 */
[----:B------:R-:W-:Y:S05]  /*71e0*/  @P4 BRA `(.L_x_5173) ;  /* 0x0000000000b84947 */ /* 0x000fea0003800000 */
[----:B0123--:R-:W0:Y:S01]  /*71f0*/  LDS.128 R4, [R0+0x1a400] ;  /* 0x01a4000000047984 */ /* 0x00fe220000000c00 */
        /* <DEDUP_REMOVED lines=45> */
.L_x_5173:
[----:B------:R-:W-:Y:S05]  /*74d0*/  BSYNC B2 ;  /* 0x0000000000027941 */ /* 0x000fea0003800000 */
.L_x_5172:
[----:B------:R-:W-:Y:S05]  /*74e0*/  @P5 BRA `(.L_x_5163) ;  /* 0x0000000000b85947 */ /* 0x000fea0003800000 */
[----:B01234-:R-:W0:Y:S01]  /*74f0*/  LDS.128 R4, [R2+0x8000] ;  /* 0x0080000002047984 */ /* 0x01fe220000000c00 */
        /* <DEDUP_REMOVED lines=45> */
.L_x_5163:
[----:B------:R-:W-:Y:S05]  /*77d0*/  BSYNC B1 ;  /* 0x0000000000017941 */ /* 0x000fea0003800000 */
.L_x_5162:
        /* <DEDUP_REMOVED lines=57> */
.L_x_5176:
[----:B------:R-:W-:Y:S05]  /*7b70*/  BSYNC B1 ;  /* 0x0000000000017941 */ /* 0x000fea0003800000 */
.L_x_5175:
[----:B------:R-:W-:Y:S04]  /*7b80*/  BSSY B1, `(.L_x_5177) ;  /* 0x0000030000017945 */ /* 0x000fe80003800000 */
[----:B------:R-:W-:Y:S05]  /*7b90*/  @P1 BRA `(.L_x_5178) ;  /* 0x0000000000b81947 */ /* 0x000fea0003800000 */
[----:B0-----:R-:W0:Y:S01]  /*7ba0*/  LDS.128 R4, [R2+0x2000] ;  /* 0x0020000002047984 */ /* 0x001e220000000c00 */
        /* <DEDUP_REMOVED lines=45> */
.L_x_5178:
[----:B------:R-:W-:Y:S05]  /*7e80*/  BSYNC B1 ;  /* 0x0000000000017941 */ /* 0x000fea0003800000 */
.L_x_5177:
[----:B------:R-:W-:Y:S04]  /*7e90*/  BSSY B1, `(.L_x_5179) ;  /* 0x0000030000017945 */ /* 0x000fe80003800000 */
[----:B------:R-:W-:Y:S05]  /*7ea0*/  @P2 BRA `(.L_x_5180) ;  /* 0x0000000000b82947 */ /* 0x000fea0003800000 */
[----:B01----:R-:W0:Y:S01]  /*7eb0*/  LDS.128 R4, [R0+0x18400] ;  /* 0x0184000000047984 */ /* 0x003e220000000c00 */
        /* <DEDUP_REMOVED lines=45> */
.L_x_5180:
[----:B------:R-:W-:Y:S05]  /*8190*/  BSYNC B1 ;  /* 0x0000000000017941 */ /* 0x000fea0003800000 */
.L_x_5179:
[----:B------:R-:W-:Y:S04]  /*81a0*/  BSSY B1, `(.L_x_5181) ;  /* 0x0000030000017945 */ /* 0x000fe80003800000 */
[----:B------:R-:W-:Y:S05]  /*81b0*/  @P3 BRA `(.L_x_5182) ;  /* 0x0000000000b83947 */ /* 0x000fea0003800000 */
[----:B012---:R-:W0:Y:S01]  /*81c0*/  LDS.128 R4, [R2+0x6000] ;  /* 0x0060000002047984 */ /* 0x007e220000000c00 */
        /* <DEDUP_REMOVED lines=45> */
.L_x_5182:
[----:B------:R-:W-:Y:S05]  /*84a0*/  BSYNC B1 ;  /* 0x0000000000017941 */ /* 0x000fea0003800000 */
.L_x_5181:
[----:B------:R-:W-:Y:S04]  /*84b0*/  BSSY B1, `(.L_x_5183) ;  /* 0x0000030000017945 */ /* 0x000fe80003800000 */
[----:B------:R-:W-:Y:S05]  /*84c0*/  @P4 BRA `(.L_x_5184) ;  /* 0x0000000000b84947 */ /* 0x000fea0003800000 */
[----:B0123--:R-:W0:Y:S01]  /*84d0*/  LDS.128 R4, [R0+0x1c400] ;  /* 0x01c4000000047984 */ /* 0x00fe220000000c00 */
        /* <DEDUP_REMOVED lines=45> */
.L_x_5184:
[----:B------:R-:W-:Y:S05]  /*87b0*/  BSYNC B1 ;  /* 0x0000000000017941 */ /* 0x000fea0003800000 */
.L_x_5183:
        /* <DEDUP_REMOVED lines=22> */
[----:B------:R-:W-:Y:S01]  /*8920*/  FMUL.FTZ R12, R7, R64 ;  /* 0x00000040070c7220 */ /* 0x000fe20000410000 */
[----:B------:R-:W-:-:S02]  /*8930*/  IMAD.U32 R4, R5, 0x10000, RZ ;  /* 0x0001000005047824 */ /* 0x000fc400078e00ff */
[C---:B------:R-:W-:Y:S01]  /*8940*/  FFMA.FTZ R21, R8.reuse, R11, -R21 ;  /* 0x0000000b08157223 */ /* 0x040fe20000010815 */
[----:B------:R-:W-:Y:S01]  /*8950*/  FFMA.FTZ R20, R8, R13, R6 ;  /* 0x0000000d08147223 */ /* 0x000fe20000010006 */
        /* <DEDUP_REMOVED lines=22> */
.L_x_5154:
        /* <DEDUP_REMOVED lines=30> */
[----:B------:R-:W0:Y:S04]  /*8ca0*/  SHFL.IDX PT, R3, R4, RZ, 0x1c1f ;  /* 0x001c1fff04037589 */ /* 0x000e2800000e0000 */
[----:B------:R-:W1:Y:S04]  /*8cb0*/  SHFL.IDX PT, R2, R0, RZ, 0x1c1f ;  /* 0x001c1fff00027589 */ /* 0x000e6800000e0000 */
[----:B------:R2:W3:Y:S04]  /*8cc0*/  SHFL.IDX PT, R5, R9, RZ, 0x1c1f ;  /* 0x001c1fff09057589 */ /* 0x0004e800000e0000 */
[----:B------:R2:W4:Y:S01]  /*8cd0*/  SHFL.IDX PT, R14, R8, RZ, 0x1c1f ;  /* 0x001c1fff080e7589 */ /* 0x00052200000e0000 */
[----:B0-----:R-:W-:-:S02]  /*8ce0*/  IMAD.MOV.U32 R13, RZ, RZ, R3 ;  /* 0x000000ffff0d7224 */ /* 0x001fc400078e0003 */
[----:B-12---:R-:W-:-:S07]  /*8cf0*/  IMAD.MOV.U32 R12, RZ, RZ, R2 ;  /* 0x000000ffff0c7224 */ /* 0x006fce00078e0002 */
.L_x_5495:
[----:B------:R-:W-:Y:S01]  /*8d00*/  IMAD R71, R18, R21, RZ ;  /* 0x0000001512477224 */ /* 0x000fe200078e02ff */
[----:B------:R-:W-:Y:S01]  /*8d10*/  BSSY B1, `(.L_x_5186) ;  /* 0x0000032000017945 */ /* 0x000fe20003800000 */
[----:B----4-:R-:W-:Y:S01]  /*8d20*/  IMAD.MOV.U32 R48, RZ, RZ, R14 ;  /* 0x000000ffff307224 */ /* 0x010fe200078e000e */
[----:B------:R-:W-:Y:S01]  /*8d30*/  CS2R R46, SRZ ;  /* 0x00000000002e7805 */ /* 0x000fe2000001ff00 */
[----:B---3--:R-:W-:Y:S01]  /*8d40*/  IMAD.MOV.U32 R49, RZ, RZ, R5 ;  /* 0x000000ffff317224 */ /* 0x008fe200078e0005 */
[----:B------:R-:W-:Y:S02]  /*8d50*/  ISETP.GE.AND P0, PT, R10, R71, PT ;  /* 0x000000470a00720c */ /* 0x000fe40003f06270 */
        /* <DEDUP_REMOVED lines=19> */
[----:B------:R-:W-:Y:S01]  /*8e90*/  ISETP.GE.AND P2, PT, R3, UR4, PT ;  /* 0x0000000403007c0c */ /* 0x000fe2000bf46270 */
[----:B------:R-:W-:Y:S01]  /*8ea0*/  ULDC.64 UR6, c[0x0][0x208] ;  /* 0x0000820000067ab9 */ /* 0x000fe20000000a00 */
[----:B------:R-:W-:-:S02]  /*8eb0*/  CS2R R26, SRZ ;  /* 0x00000000001a7805 */ /* 0x000fc4000001ff00 */
[----:B------:R-:W-:Y:S02]  /*8ec0*/  CS2R R24, SRZ ;  /* 0x0000000000187805 */ /* 0x000fe4000001ff00 */
[----:B------:R-:W-:Y:S01]  /*8ed0*/  CS2R R42, SRZ ;  /* 0x00000000002a7805 */ /* 0x000fe2000001ff00 */
[----:B------:R-:W-:-:S04]  /*8ee0*/  @!P0 IMAD.WIDE R2, R17, 0x2, R12 ;  /* 0x0000000211028825 */ /* 0x000fc800078e020c */
[----:B------:R-:W-:Y:S01]  /*8ef0*/  @!P1 IMAD.SHL.U32 R5, R220, 0x8, RZ ;  /* 0x00000008dc059824 */ /* 0x000fe200078e00ff */
[----:B------:R0:W5:Y:S01]  /*8f00*/  @!P0 LD.E.128 R36, desc[UR6][R2.64] ;  /* 0x0000000602248980 */ /* 0x000162000c101d00 */
[----:B------:R-:W-:Y:S01]  /*8f10*/  @!P2 IMAD.SHL.U32 R21, R221, 0x8, RZ ;  /* 0x00000008dd15a824 */ /* 0x000fe200078e00ff */
[----:B------:R-:W-:Y:S02]  /*8f20*/  CS2R R40, SRZ ;  /* 0x0000000000287805 */ /* 0x000fe4000001ff00 */
[----:B------:R-:W-:Y:S02]  /*8f30*/  CS2R R30, SRZ ;  /* 0x00000000001e7805 */ /* 0x000fe4000001ff00 */
[----:B------:R-:W-:Y:S01]  /*8f40*/  CS2R R28, SRZ ;  /* 0x00000000001c7805 */ /* 0x000fe2000001ff00 */
[----:B------:R-:W-:Y:S01]  /*8f50*/  @!P1 IMAD.WIDE R6, R5, 0x2, R12 ;  /* 0x0000000205069825 */ /* 0x000fe200078e020c */
[----:B------:R-:W-:Y:S02]  /*8f60*/  CS2R R46, SRZ ;  /* 0x00000000002e7805 */ /* 0x000fe4000001ff00 */
[----:B------:R-:W-:-:S02]  /*8f70*/  CS2R R44, SRZ ;  /* 0x00000000002c7805 */ /* 0x000fc4000001ff00 */
[----:B------:R-:W-:Y:S01]  /*8f80*/  CS2R R34, SRZ ;  /* 0x0000000000227805 */ /* 0x000fe2000001ff00 */
[----:B------:R-:W-:Y:S01]  /*8f90*/  @!P2 IMAD.WIDE R14, R21, 0x2, R12 ;  /* 0x00000002150ea825 */ /* 0x000fe200078e020c */
[----:B------:R-:W-:Y:S01]  /*8fa0*/  CS2R R32, SRZ ;  /* 0x0000000000207805 */ /* 0x000fe2000001ff00 */
[----:B------:R1:W5:Y:S02]  /*8fb0*/  @!P1 LD.E.128 R40, desc[UR6][R6.64] ;  /* 0x0000000606289980 */ /* 0x000364000c101d00 */
[--C-:B------:R-:W-:Y:S02]  /*8fc0*/  @!P1 IMAD.WIDE R12, R5, 0x2, R48.reuse ;  /* 0x00000002050c9825 */ /* 0x100fe400078e0230 */
[----:B------:R1:W5:Y:S02]  /*8fd0*/  @!P2 LD.E.128 R44, desc[UR6][R14.64] ;  /* 0x000000060e2ca980 */ /* 0x000364000c101d00 */
[--C-:B------:R-:W-:Y:S02]  /*8fe0*/  @!P2 IMAD.WIDE R20, R21, 0x2, R48.reuse ;  /* 0x000000021514a825 */ /* 0x100fe400078e0230 */
[----:B------:R1:W5:Y:S02]  /*8ff0*/  @!P1 LD.E.128 R28, desc[UR6][R12.64] ;  /* 0x000000060c1c9980 */ /* 0x000364000c101d00 */
[----:B0-----:R-:W-:-:S02]  /*9000*/  @!P0 IMAD.WIDE R2, R17, 0x2, R48 ;  /* 0x0000000211028825 */ /* 0x001fc400078e0230 */
[----:B------:R1:W5:Y:S04]  /*9010*/  @!P2 LD.E.128 R32, desc[UR6][R20.64] ;  /* 0x000000061420a980 */ /* 0x000368000c101d00 */
[----:B------:R1:W5:Y:S02]  /*9020*/  @!P0 LD.E.128 R24, desc[UR6][R2.64] ;  /* 0x0000000602188980 */ /* 0x000364000c101d00 */
.L_x_5187:
[----:B------:R-:W-:Y:S05]  /*9030*/  BSYNC B1 ;  /* 0x0000000000017941 */ /* 0x000fea0003800000 */
.L_x_5186:
[----:B-1---5:R-:W-:Y:S01]  /*9040*/  IMAD.MOV.U32 R6, RZ, RZ, R45 ;  /* 0x000000ffff067224 */ /* 0x022fe200078e002d */
[----:B------:R-:W-:Y:S01]  /*9050*/  UMOV UR4, 0xffffffff ;  /* 0xffffffff00047882 */ /* 0x000fe20000000000 */
        /* <DEDUP_REMOVED lines=49> */
[----:B------:R-:W0:Y:S04]  /*9370*/  SHFL.IDX PT, R3, R4, 0x1, 0x1c1f ;  /* 0x003c1f0004037f89 */ /* 0x000e2800000e0000 */
[----:B------:R-:W1:Y:S04]  /*9380*/  SHFL.IDX PT, R2, R0, 0x1, 0x1c1f ;  /* 0x003c1f0000027f89 */ /* 0x000e6800000e0000 */
[----:B------:R2:W3:Y:S04]  /*9390*/  SHFL.IDX PT, R5, R9, 0x1, 0x1c1f ;  /* 0x003c1f0009057f89 */ /* 0x0004e800000e0000 */
[----:B------:R2:W4:Y:S01]  /*93a0*/  SHFL.IDX PT, R14, R8, 0x1, 0x1c1f ;  /* 0x003c1f00080e7f89 */ /* 0x00052200000e0000 */
[----:B0-----:R-:W-:-:S02]  /*93b0*/  IMAD.MOV.U32 R21, RZ, RZ, R3 ;  /* 0x000000ffff157224 */ /* 0x001fc400078e0003 */
[----:B-12---:R-:W-:-:S07]  /*93c0*/  IMAD.MOV.U32 R20, RZ, RZ, R2 ;  /* 0x000000ffff147224 */ /* 0x006fce00078e0002 */
.L_x_5501:
[----:B------:R-:W-:Y:S01]  /*93d0*/  VIADD R10, R10, 0x40 ;  /* 0x000000400a0a7836 */ /* 0x000fe20000000000 */
        /* <DEDUP_REMOVED lines=26> */
[----:B------:R-:W-:Y:S01]  /*9580*/  CS2R R56, SRZ ;  /* 0x0000000000387805 */ /* 0x000fe2000001ff00 */
[----:B------:R-:W-:-:S04]  /*9590*/  @!P0 IMAD.WIDE R4, R17, 0x2, R20 ;  /* 0x0000000211048825 */ /* 0x000fc800078e0214 */
[----:B------:R-:W-:Y:S01]  /*95a0*/  @!P1 IMAD.SHL.U32 R63, R220, 0x8, RZ ;  /* 0x00000008dc3f9824 */ /* 0x000fe200078e00ff */
[----:B------:R0:W5:Y:S03]  /*95b0*/  @!P0 LD.E.128 R12, desc[UR6][R4.64] ;  /* 0x00000006040c8980 */ /* 0x000166000c101d00 */
        /* <DEDUP_REMOVED lines=11> */
[----:B------:R-:W-:Y:S01]  /*9670*/  CS2R R48, SRZ ;  /* 0x0000000000307805 */ /* 0x000fe2000001ff00 */
[----:B------:R0:W5:Y:S02]  /*9680*/  @!P1 LD.E.128 R8, desc[UR6][R60.64] ;  /* 0x000000063c089980 */ /* 0x000164000c101d00 */
[--C-:B------:R-:W-:Y:S02]  /*9690*/  @!P2 IMAD.WIDE R64, R65, 0x2, R2.reuse ;  /* 0x000000024140a825 */ /* 0x100fe400078e0202 */
[----:B------:R0:W5:Y:S02]  /*96a0*/  @!P1 LD.E.128 R52, desc[UR6][R62.64] ;  /* 0x000000063e349980 */ /* 0x000164000c101d00 */
[----:B------:R-:W-:-:S02]  /*96b0*/  @!P0 IMAD.WIDE R2, R17, 0x2, R2 ;  /* 0x0000000211028825 */ /* 0x000fc400078e0202 */
[----:B------:R0:W5:Y:S04]  /*96c0*/  @!P2 LD.E.128 R4, desc[UR6][R20.64] ;  /* 0x000000061404a980 */ /* 0x000168000c101d00 */
[----:B------:R0:W5:Y:S04]  /*96d0*/  @!P0 LD.E.128 R56, desc[UR6][R2.64] ;  /* 0x0000000602388980 */ /* 0x000168000c101d00 */
[----:B------:R0:W5:Y:S02]  /*96e0*/  @!P2 LD.E.128 R48, desc[UR6][R64.64] ;  /* 0x000000064030a980 */ /* 0x000164000c101d00 */
.L_x_5190:
[----:B------:R-:W-:Y:S05]  /*96f0*/  BSYNC B1 ;  /* 0x0000000000017941 */ /* 0x000fea0003800000 */
.L_x_5189:
[----:B------:R-:W-:Y:S01]  /*9700*/  R2UR UR5, R218 ;  /* 0x00000000da0572ca */ /* 0x000fe200000e0000 */
[----:B0----5:R-:W-:Y:S02]  /*9710*/  IMAD.MOV.U32 R21, RZ, RZ, R10 ;  /* 0x000000ffff157224 */ /* 0x021fe400078e000a */
        /* <DEDUP_REMOVED lines=9> */
[----:B------:R-:W-:Y:S01]  /*97b0*/  ULEA.HI UR4, UR5, UR5, URZ, 0x1 ;  /* 0x0000000505047291 */ /* 0x000fe2000f8f083f */
[----:B------:R-:W-:Y:S01]  /*97c0*/  PRMT R91, R63, 0x7610, R91 ;  /* 0x000076103f5b7816 */ /* 0x000fe2000000005b */
[----:B------:R-:W-:Y:S01]  /*97d0*/  IMAD.MOV.U32 R21, RZ, RZ, R12 ;  /* 0x000000ffff157224 */ /* 0x000fe200078e000c */
[----:B------:R-:W-:Y:S01]  /*97e0*/  PRMT R75, R61, 0x7610, R75 ;  /* 0x000076103d4b7816 */ /* 0x000fe2000000004b */
[----:B------:R-:W-:Y:S01]  /*97f0*/  ULOP3.LUT UR4, UR4, 0xfffffffe, URZ, 0xc0, !UPT ;  /* 0xfffffffe04047892 */ /* 0x000fe2000f8ec03f */
[----:B------:R-:W-:-:S02]  /*9800*/  IMAD.MOV.U32 R62, RZ, RZ, R50 ;  /* 0x000000ffff3e7224 */ /* 0x000fc400078e0032 */
[----:B------:R-:W-:Y:S01]  /*9810*/  IMAD.MOV.U32 R63, RZ, RZ, R51 ;  /* 0x000000ffff3f7224 */ /* 0x000fe200078e0033 */
[----:B------:R-:W-:Y:S01]  /*9820*/  UIADD3 UR4, UR5, -UR4, URZ ;  /* 0x8000000405047290 */ /* 0x000fe2000fffe03f */
[----:B------:R-:W-:Y:S01]  /*9830*/  IMAD.MOV.U32 R61, RZ, RZ, R13 ;  /* 0x000000ffff3d7224 */ /* 0x000fe200078e000d */
[----:B------:R-:W-:Y:S01]  /*9840*/  PRMT R92, R21, 0x7610, R92 ;  /* 0x00007610155c7816 */ /* 0x000fe2000000005c */
[----:B------:R-:W-:Y:S01]  /*9850*/  IMAD.MOV.U32 R64, RZ, RZ, R55 ;  /* 0x000000ffff407224 */ /* 0x000fe200078e0037 */
[----:B------:R-:W-:Y:S01]  /*9860*/  PRMT R21, R62, 0x7610, R21 ;  /* 0x000076103e157816 */ /* 0x000fe20000000015 */
        /* <DEDUP_REMOVED lines=8> */
[----:B------:R-:W-:Y:S01]  /*98f0*/  IMAD.U32 R20, RZ, RZ, UR61 ;  /* 0x0000003dff147e24 */ /* 0x000fe2000f8e00ff */
[----:B------:R-:W-:Y:S01]  /*9900*/  PRMT R77, R63, 0x7610, R77 ;  /* 0x000076103f4d7816 */ /* 0x000fe2000000004d */
[----:B------:R-:W-:Y:S01]  /*9910*/  IMAD.MOV.U32 R62, RZ, RZ, R53 ;  /* 0x000000ffff3e7224 */ /* 0x000fe200078e0035 */
[----:B------:R-:W0:Y:S01]  /*9920*/  SYNCS.PHASECHK.TRANS64.TRYWAIT P0, [UR39+0x30800], R60 ;  /* 0x0308003cff0075a7 */ /* 0x000e220008000167 */
        /* <DEDUP_REMOVED lines=15> */
[----:B------:R-:W-:-:S02]  /*9a20*/  IMAD.MOV.U32 R62, RZ, RZ, R56 ;  /* 0x000000ffff3e7224 */ /* 0x000fc400078e0038 */
[----:B------:R-:W-:Y:S01]  /*9a30*/  IMAD.MOV.U32 R63, RZ, RZ, R57 ;  /* 0x000000ffff3f7224 */ /* 0x000fe200078e0039 */
[----:B0-----:R-:W-:Y:S06]  /*9a40*/  @!P0 BRA `(.L_x_5191) ;  /* 0x000001b8006c8947 */ /* 0x001fec0003800000 */
.L_x_5502:
[----:B------:R-:W-:Y:S01]  /*9a50*/  BSSY B1, `(.L_x_5192) ;  /* 0x000014b000017945 */ /* 0x000fe20003800000 */
[----:B------:R-:W-:Y:S02]  /*9a60*/  PRMT R96, R62, 0x7610, R96 ;  /* 0x000076103e607816 */ /* 0x000fe40000000060 */
[----:B------:R-:W-:Y:S01]  /*9a70*/  PRMT R97, R63, 0x7610, R97 ;  /* 0x000076103f617816 */ /* 0x000fe20000000061 */
[----:B------:R-:W-:Y:S06]  /*9a80*/  @P1 BRA `(.L_x_5193) ;  /* 0x00000014001c1947 */ /* 0x000fec0003800000 */
[----:B------:R-:W1:Y:S01]  /*9a90*/  LDC R98, c[0x0][0x3f4] ;  /* 0x0000fd00ff627b82 */ /* 0x000e620000000800 */
[C---:B0-----:R-:W-:Y:S01]  /*9aa0*/  VIADD R61, R17.reuse, 0x20 ;  /* 0x00000020113d7836 */ /* 0x041fe20000000000 */
[----:B------:R-:W-:Y:S01]  /*9ab0*/  BSSY B2, `(.L_x_5194) ;  /* 0x0000071000027945 */ /* 0x000fe20003800000 */
[C---:B------:R-:W-:Y:S01]  /*9ac0*/  VIADD R63, R17.reuse, 0x40 ;  /* 0x00000040113f7836 */ /* 0x040fe20000000000 */
[-C--:B-1----:R-:W-:Y:S02]  /*9ad0*/  ISETP.GE.AND P0, PT, R17, R98.reuse, PT ;  /* 0x000000621100720c */ /* 0x082fe40003f06270 */
[-C--:B------:R-:W-:Y:S02]  /*9ae0*/  ISETP.GE.AND P1, PT, R61, R98.reuse, PT ;  /* 0x000000623d00720c */ /* 0x080fe40003f26270 */
[----:B------:R-:W-:-:S09]  /*9af0*/  ISETP.GE.AND P2, PT, R63, R98, PT ;  /* 0x000000623f00720c */ /* 0x000fd20003f46270 */
[----:B------:R-:W-:Y:S05]  /*9b00*/  @P0 BRA `(.L_x_5195) ;  /* 0x0000000400ac0947 */ /* 0x000fea0003800000 */
[----:B------:R-:W-:Y:S02]  /*9b10*/  LEA.HI R60, R98, R219, RZ, 0x1d ;  /* 0x000000db623c7211 */ /* 0x000fe400078fe8ff */
[----:B------:R-:W-:Y:S02]  /*9b20*/  LOP3.LUT R61, R214, 0x38, R17, 0xf8, !PT ;  /* 0x00000038d63d7812 */ /* 0x000fe400078ef811 */
[----:B------:R-:W-:Y:S02]  /*9b30*/  SHF.R.S32.HI R63, RZ, 0x1f, R60 ;  /* 0x0000001fff3f7819 */ /* 0x000fe4000001143c */
[----:B------:R-:W-:Y:S02]  /*9b40*/  SHF.R.U64 R120, R36, 0x10, R37 ;  /* 0x0000001024787819 */ /* 0x000fe40000001225 */
[----:B------:R-:W-:Y:S01]  /*9b50*/  LEA.HI R62, R63, R60, RZ, 0x3 ;  /* 0x0000003c3f3e7211 */ /* 0x000fe200078f18ff */
[----:B------:R-:W-:Y:S01]  /*9b60*/  IMAD.SHL.U32 R63, R60, 0x8, RZ ;  /* 0x000000083c3f7824 */ /* 0x000fe200078e00ff */
[----:B------:R-:W-:-:S02]  /*9b70*/  LOP3.LUT R60, R61, R216, RZ, 0x3c, !PT ;  /* 0x000000d83d3c7212 */ /* 0x000fc400078e3cff */
[----:B------:R-:W-:Y:S01]  /*9b80*/  SHF.R.U64 R24, R24, 0x10, R25 ;  /* 0x0000001018187819 */ /* 0x000fe20000001219 */
[----:B------:R-:W-:Y:S01]  /*9b90*/  IMAD.SHL.U32 R62, R62, 0x400, RZ ;  /* 0x000004003e3e7824 */ /* 0x000fe200078e00ff */
[----:B------:R-:W-:Y:S01]  /*9ba0*/  LOP3.LUT R63, R214, 0x38, R63, 0xf8, !PT ;  /* 0x00000038d63f7812 */ /* 0x000fe200078ef83f */
[----:B------:R-:W-:Y:S01]  /*9bb0*/  IMAD R60, R215, 0x200, R60 ;  /* 0x00000200d73c7824 */ /* 0x000fe200078e023c */
[----:B------:R-:W-:Y:S02]  /*9bc0*/  SHF.R.U64 R36, R38, 0x10, R39 ;  /* 0x0000001026247819 */ /* 0x000fe40000001227 */
[----:B------:R-:W-:Y:S02]  /*9bd0*/  LOP3.LUT R62, R62, 0x7fffe000, RZ, 0xc0, !PT ;  /* 0x7fffe0003e3e7812 */ /* 0x000fe400078ec0ff */
[----:B------:R-:W-:Y:S02]  /*9be0*/  LOP3.LUT R63, R63, R216, RZ, 0x3c, !PT ;  /* 0x000000d83f3f7212 */ /* 0x000fe400078e3cff */
[----:B------:R-:W-:Y:S01]  /*9bf0*/  LEA R107, R60, UR39, 0x1 ;  /* 0x000000273c6b7c11 */ /* 0x000fe2000f8e08ff */
[----:B------:R-:W-:Y:S01]  /*9c00*/  IMAD R62, R215, 0x200, R62 ;  /* 0x00000200d73e7824 */ /* 0x000fe200078e023e */
[----:B------:R-:W-:-:S02]  /*9c10*/  SHF.R.U32.HI R25, RZ, 0x10, R25 ;  /* 0x00000010ff197819 */ /* 0x000fc40000011619 */
[----:B------:R-:W-:Y:S01]  /*9c20*/  SHF.R.U64 R118, R26, 0x10, R27 ;  /* 0x000000101a767819 */ /* 0x000fe2000000121b */
[----:B------:R-:W-:Y:S01]  /*9c30*/  IMAD.IADD R108, R62, 0x1, R63 ;  /* 0x000000013e6c7824 */ /* 0x000fe200078e023f */
[----:B------:R-:W-:Y:S01]  /*9c40*/  PRMT R111, R111, 0x5410, R120 ;  /* 0x000054106f6f7816 */ /* 0x000fe20000000078 */
[----:B------:R-:W0:Y:S01]  /*9c50*/  LDS.128 R60, [R107+0x12400] ;  /* 0x012400006b3c7984 */ /* 0x000e220000000c00 */
[----:B------:R-:W-:Y:S02]  /*9c60*/  PRMT R115, R115, 0x5410, R24 ;  /* 0x0000541073737816 */ /* 0x000fe40000000018 */
[----:B------:R-:W-:Y:S02]  /*9c70*/  LEA R108, R108, UR39, 0x1 ;  /* 0x000000276c6c7c11 */ /* 0x000fe4000f8e08ff */
[----:B------:R-:W-:Y:S01]  /*9c80*/  SHF.R.U32.HI R39, RZ, 0x10, R39 ;  /* 0x00000010ff277819 */ /* 0x000fe20000011627 */
[----:B------:R-:W-:Y:S01]  /*9c90*/  IMAD.U32 R119, R115, 0x10000, RZ ;  /* 0x0001000073777824 */ /* 0x000fe200078e00ff */
[----:B------:R-:W-:Y:S01]  /*9ca0*/  SHF.R.U32.HI R27, RZ, 0x10, R27 ;  /* 0x00000010ff1b7819 */ /* 0x000fe2000001161b */
[----:B------:R-:W1:Y:S01]  /*9cb0*/  LDS.128 R64, [R108+0x12400] ;  /* 0x012400006c407984 */ /* 0x000e620000000c00 */
[----:B------:R-:W-:-:S02]  /*9cc0*/  SHF.R.U32.HI R37, RZ, 0x10, R37 ;  /* 0x00000010ff257819 */ /* 0x000fc40000011625 */
[----:B------:R-:W-:Y:S02]  /*9cd0*/  PRMT R116, R116, 0x5410, R25 ;  /* 0x0000541074747816 */ /* 0x000fe40000000019 */
[----:B------:R-:W-:Y:S01]  /*9ce0*/  PRMT R118, R113, 0x5410, R118 ;  /* 0x0000541071767816 */ /* 0x000fe20000000076 */
[----:B------:R-:W-:Y:S01]  /*9cf0*/  IMAD.U32 R113, R111, 0x10000, RZ ;  /* 0x000100006f717824 */ /* 0x000fe200078e00ff */
[----:B------:R-:W-:Y:S02]  /*9d00*/  PRMT R117, R109, 0x5410, R36 ;  /* 0x000054106d757816 */ /* 0x000fe40000000024 */
[----:B------:R-:W-:Y:S02]  /*9d10*/  PRMT R110, R110, 0x5410, R39 ;  /* 0x000054106e6e7816 */ /* 0x000fe40000000027 */
[----:B------:R-:W-:Y:S02]  /*9d20*/  PRMT R114, R114, 0x5410, R27 ;  /* 0x0000541072727816 */ /* 0x000fe4000000001b */
[----:B------:R-:W-:-:S03]  /*9d30*/  PRMT R112, R112, 0x5410, R37 ;  /* 0x0000541070707816 */ /* 0x000fc60000000025 */
[----:B------:R-:W-:Y:S02]  /*9d40*/  IMAD.U32 R120, R114, 0x10000, RZ ;  /* 0x0001000072787824 */ /* 0x000fe400078e00ff */
        /* <DEDUP_REMOVED lines=14> */
[----:B------:R-:W-:-:S02]  /*9e30*/  IMAD.U32 R109, R67, 0x10000, RZ ;  /* 0x00010000436d7824 */ /* 0x000fc400078e00ff */
[C---:B------:R-:W-:Y:S01]  /*9e40*/  FMUL.FTZ R121, R38.reuse, R119 ;  /* 0x0000007726797220 */ /* 0x040fe20000410000 */
[----:B------:R-:W-:Y:S01]  /*9e50*/  LOP3.LUT R66, R67, 0xffff0000, RZ, 0xc0, !PT ;  /* 0xffff000043427812 */ /* 0x000fe200078ec0ff */
[-C--:B------:R-:W-:Y:S01]  /*9e60*/  FMUL.FTZ R123, R38, R113.reuse ;  /* 0x00000071267b7220 */ /* 0x080fe20000410000 */
[----:B------:R-:W-:Y:S02]  /*9e70*/  IMAD.U32 R67, R116, 0x10000, RZ ;  /* 0x0001000074437824 */ /* 0x000fe400078e00ff */
[----:B------:R-:W-:Y:S01]  /*9e80*/  FFMA.FTZ R121, R24, R113, -R121 ;  /* 0x0000007118797223 */ /* 0x000fe20000010879 */
[----:B------:R-:W-:Y:S02]  /*9e90*/  IMAD.U32 R38, R112, 0x10000, RZ ;  /* 0x0001000070267824 */ /* 0x000fe400078e00ff */
[----:B------:R-:W-:Y:S01]  /*9ea0*/  FFMA.FTZ R123, R24, R119, R123 ;  /* 0x00000077187b7223 */ /* 0x000fe2000001007b */
[----:B------:R-:W-:Y:S01]  /*9eb0*/  FMUL.FTZ R113, R61, R67 ;  /* 0x000000433d717220 */ /* 0x000fe20000410000 */
[----:B------:R-:W-:-:S02]  /*9ec0*/  IMAD.U32 R24, R110, 0x10000, RZ ;  /* 0x000100006e187824 */ /* 0x000fc400078e00ff */
[----:B------:R-:W-:Y:S01]  /*9ed0*/  FMUL.FTZ R122, R109, R120 ;  /* 0x000000786d7a7220 */ /* 0x000fe20000410000 */
[-C--:B------:R-:W-:Y:S01]  /*9ee0*/  FMUL.FTZ R61, R61, R38.reuse ;  /* 0x000000263d3d7220 */ /* 0x080fe20000410000 */
[C---:B------:R-:W-:Y:S01]  /*9ef0*/  FFMA.FTZ R113, R26.reuse, R38, -R113 ;  /* 0x000000261a717223 */ /* 0x040fe20000010871 */
        /* <DEDUP_REMOVED lines=11> */
[C---:B------:R-:W-:Y:S01]  /*9fb0*/  FFMA.FTZ R112, R25.reuse, R24, -R26 ;  /* 0x0000001819707223 */ /* 0x040fe2000001081a */
        /* <DEDUP_REMOVED lines=14> */
[CC--:B------:R-:W-:Y:S01]  /*a0a0*/  FMUL.FTZ R27, R65.reuse, R118.reuse ;  /* 0x00000076411b7220 */ /* 0x0c0fe20000410000 */
[----:B------:R-:W-:Y:S01]  /*a0b0*/  FMUL.FTZ R39, R66, R37 ;  /* 0x0000002542277220 */ /* 0x000fe20000410000 */
[----:B------:R-:W-:Y:S01]  /*a0c0*/  FMUL.FTZ R65, R65, R117 ;  /* 0x0000007541417220 */ /* 0x000fe20000410000 */
[----:B------:R-:W-:Y:S01]  /*a0d0*/  F2FP.BF16.F32.PACK_AB R24, R112, R121 ;  /* 0x000000797018723e */ /* 0x000fe200000010ff */
        /* <DEDUP_REMOVED lines=10> */
[----:B------:R0:W-:Y:S01]  /*a180*/  STS.128 [R107+0x12400], R24 ;  /* 0x012400186b007388 */ /* 0x0001e20000000c00 */
[----:B------:R-:W-:Y:S02]  /*a190*/  F2FP.BF16.F32.PACK_AB R38, R65, R60 ;  /* 0x0000003c4126723e */ /* 0x000fe400000010ff */
[----:B------:R-:W-:-:S05]  /*a1a0*/  F2FP.BF16.F32.PACK_AB R39, R66, R109 ;  /* 0x0000006d4227723e */ /* 0x000fca00000010ff */
[----:B------:R0:W-:Y:S02]  /*a1b0*/  STS.128 [R108+0x12400], R36 ;  /* 0x012400246c007388 */ /* 0x0001e40000000c00 */
.L_x_5195:
[----:B------:R-:W-:Y:S05]  /*a1c0*/  BSYNC B2 ;  /* 0x0000000000027941 */ /* 0x000fea0003800000 */
.L_x_5194:
[----:B------:R-:W-:Y:S04]  /*a1d0*/  BSSY B2, `(.L_x_5196) ;  /* 0x000006a000027945 */ /* 0x000fe80003800000 */
[----:B------:R-:W-:Y:S05]  /*a1e0*/  @P1 BRA `(.L_x_5197) ;  /* 0x0000000400a01947 */ /* 0x000fea0003800000 */
[----:B0-----:R-:W2:Y:S01]  /*a1f0*/  LDL R107, [R1+0x2d8] ;  /* 0x0002d800016b7983 */ /* 0x001ea20000100800 */
[----:B------:R-:W-:Y:S02]  /*a200*/  LEA.HI R24, R98, R220, RZ, 0x1d ;  /* 0x000000dc62187211 */ /* 0x000fe400078fe8ff */
[----:B------:R-:W-:Y:S02]  /*a210*/  SHF.R.U64 R62, R40, 0x10, R41 ;  /* 0x00000010283e7819 */ /* 0x000fe40000001229 */
[----:B------:R-:W-:Y:S02]  /*a220*/  SHF.R.S32.HI R25, RZ, 0x1f, R24 ;  /* 0x0000001fff197819 */ /* 0x000fe40000011418 */
[--C-:B------:R-:W-:Y:S02]  /*a230*/  SHF.R.U64 R40, R28, 0x10, R29.reuse ;  /* 0x000000101c287819 */ /* 0x100fe4000000121d */
[----:B------:R-:W-:Y:S01]  /*a240*/  LEA.HI R26, R25, R24, RZ, 0x3 ;  /* 0x00000018191a7211 */ /* 0x000fe200078f18ff */
[----:B------:R-:W-:Y:S01]  /*a250*/  IMAD.SHL.U32 R25, R24, 0x8, RZ ;  /* 0x0000000818197824 */ /* 0x000fe200078e00ff */
[----:B------:R-:W-:-:S02]  /*a260*/  SHF.R.U32.HI R29, RZ, 0x10, R29 ;  /* 0x00000010ff1d7819 */ /* 0x000fc4000001161d */
[----:B------:R-:W-:Y:S01]  /*a270*/  PRMT R101, R101, 0x5410, R62 ;  /* 0x0000541065657816 */ /* 0x000fe2000000003e */
[----:B------:R-:W-:Y:S01]  /*a280*/  IMAD.SHL.U32 R26, R26, 0x400, RZ ;  /* 0x000004001a1a7824 */ /* 0x000fe200078e00ff */
[----:B------:R-:W-:Y:S02]  /*a290*/  LOP3.LUT R25, R214, 0x38, R25, 0xf8, !PT ;  /* 0x00000038d6197812 */ /* 0x000fe400078ef819 */
[----:B------:R-:W-:Y:S01]  /*a2a0*/  PRMT R105, R105, 0x5410, R40 ;  /* 0x0000541069697816 */ /* 0x000fe20000000028 */
[----:B------:R-:W-:Y:S01]  /*a2b0*/  IMAD.U32 R61, R101, 0x10000, RZ ;  /* 0x00010000653d7824 */ /* 0x000fe200078e00ff */
[----:B------:R-:W-:Y:S02]  /*a2c0*/  LOP3.LUT R26, R26, 0x7fffe000, RZ, 0xc0, !PT ;  /* 0x7fffe0001a1a7812 */ /* 0x000fe400078ec0ff */
[----:B------:R-:W-:Y:S01]  /*a2d0*/  LOP3.LUT R25, R25, R216, RZ, 0x3c, !PT ;  /* 0x000000d819197212 */ /* 0x000fe200078e3cff */
[----:B------:R-:W-:Y:S01]  /*a2e0*/  IMAD.U32 R63, R105, 0x10000, RZ ;  /* 0x00010000693f7824 */ /* 0x000fe200078e00ff */
[----:B------:R-:W-:Y:S01]  /*a2f0*/  SHF.R.U32.HI R41, RZ, 0x10, R41 ;  /* 0x00000010ff297819 */ /* 0x000fe20000011629 */
[----:B------:R-:W-:Y:S01]  /*a300*/  IMAD R26, R215, 0x200, R26 ;  /* 0x00000200d71a7824 */ /* 0x000fe200078e021a */
[----:B------:R-:W-:-:S02]  /*a310*/  SHF.R.U64 R28, R30, 0x10, R31 ;  /* 0x000000101e1c7819 */ /* 0x000fc4000000121f */
[----:B------:R-:W-:Y:S01]  /*a320*/  PRMT R106, R106, 0x5410, R29 ;  /* 0x000054106a6a7816 */ /* 0x000fe2000000001d */
[----:B------:R-:W-:Y:S01]  /*a330*/  IMAD.IADD R60, R26, 0x1, R25 ;  /* 0x000000011a3c7824 */ /* 0x000fe200078e0219 */
[----:B------:R-:W-:Y:S02]  /*a340*/  SHF.R.U64 R42, R42, 0x10, R43 ;  /* 0x000000102a2a7819 */ /* 0x000fe4000000122b */
[----:B------:R-:W-:Y:S01]  /*a350*/  SHF.R.U32.HI R31, RZ, 0x10, R31 ;  /* 0x00000010ff1f7819 */ /* 0x000fe2000001161f */
[----:B------:R-:W-:Y:S01]  /*a360*/  IMAD.U32 R62, R106, 0x10000, RZ ;  /* 0x000100006a3e7824 */ /* 0x000fe200078e00ff */
[----:B------:R-:W-:Y:S02]  /*a370*/  LEA R60, R60, UR39, 0x1 ;  /* 0x000000273c3c7c11 */ /* 0x000fe4000f8e08ff */
[----:B------:R-:W-:Y:S02]  /*a380*/  SHF.R.U32.HI R43, RZ, 0x10, R43 ;  /* 0x00000010ff2b7819 */ /* 0x000fe4000001162b */
[----:B------:R-:W-:Y:S01]  /*a390*/  PRMT R102, R102, 0x5410, R41 ;  /* 0x0000541066667816 */ /* 0x000fe20000000029 */
[----:B------:R-:W0:Y:S01]  /*a3a0*/  LDS.128 R36, [R60+0x12400] ;  /* 0x012400003c247984 */ /* 0x000e220000000c00 */
[----:B------:R-:W-:-:S02]  /*a3b0*/  PRMT R103, R103, 0x5410, R28 ;  /* 0x0000541067677816 */ /* 0x000fc4000000001c */
[----:B------:R-:W-:Y:S02]  /*a3c0*/  PRMT R104, R104, 0x5410, R31 ;  /* 0x0000541068687816 */ /* 0x000fe4000000001f */
[----:B------:R-:W-:Y:S02]  /*a3d0*/  PRMT R100, R100, 0x5410, R43 ;  /* 0x0000541064647816 */ /* 0x000fe4000000002b */
[----:B------:R-:W-:Y:S01]  /*a3e0*/  LOP3.LUT R105, R105, 0xffff0000, RZ, 0xc0, !PT ;  /* 0xffff000069697812 */ /* 0x000fe200078ec0ff */
[----:B------:R-:W-:Y:S01]  /*a3f0*/  IMAD.U32 R64, R104, 0x10000, RZ ;  /* 0x0001000068407824 */ /* 0x000fe200078e00ff */
[----:B------:R-:W-:Y:S02]  /*a400*/  LOP3.LUT R101, R101, 0xffff0000, RZ, 0xc0, !PT ;  /* 0xffff000065657812 */ /* 0x000fe400078ec0ff */
[----:B------:R-:W-:Y:S02]  /*a410*/  LOP3.LUT R106, R106, 0xffff0000, RZ, 0xc0, !PT ;  /* 0xffff00006a6a7812 */ /* 0x000fe400078ec0ff */
[----:B------:R-:W-:-:S02]  /*a420*/  PRMT R99, R99, 0x5410, R42 ;  /* 0x0000541063637816 */ /* 0x000fc4000000002a */
[----:B------:R-:W-:Y:S01]  /*a430*/  LOP3.LUT R104, R104, 0xffff0000, RZ, 0xc0, !PT ;  /* 0xffff000068687812 */ /* 0x000fe200078ec0ff */
[C---:B0-----:R-:W-:Y:S01]  /*a440*/  IMAD.U32 R40, R36.reuse, 0x10000, RZ ;  /* 0x0001000024287824 */ /* 0x041fe200078e00ff */
[----:B------:R-:W-:Y:S01]  /*a450*/  LOP3.LUT R36, R36, 0xffff0000, RZ, 0xc0, !PT ;  /* 0xffff000024247812 */ /* 0x000fe200078ec0ff */
[C---:B------:R-:W-:Y:S01]  /*a460*/  IMAD.U32 R41, R37.reuse, 0x10000, RZ ;  /* 0x0001000025297824 */ /* 0x040fe200078e00ff */
[----:B------:R-:W-:Y:S01]  /*a470*/  LOP3.LUT R37, R37, 0xffff0000, RZ, 0xc0, !PT ;  /* 0xffff000025257812 */ /* 0x000fe200078ec0ff */
[C---:B------:R-:W-:Y:S01]  /*a480*/  FMUL.FTZ R65, R40.reuse, R63 ;  /* 0x0000003f28417220 */ /* 0x040fe20000410000 */
[----:B------:R-:W-:Y:S01]  /*a490*/  FMUL.FTZ R67, R40, R61 ;  /* 0x0000003d28437220 */ /* 0x000fe20000410000 */
[C---:B------:R-:W-:Y:S02]  /*a4a0*/  IMAD.U32 R40, R102.reuse, 0x10000, RZ ;  /* 0x0001000066287824 */ /* 0x040fe400078e00ff */
[----:B------:R-:W-:Y:S01]  /*a4b0*/  FMUL.FTZ R66, R41, R62 ;  /* 0x0000003e29427220 */ /* 0x000fe20000410000 */
[----:B------:R-:W-:Y:S01]  /*a4c0*/  IMAD.U32 R43, R39, 0x10000, RZ ;  /* 0x00010000272b7824 */ /* 0x000fe200078e00ff */
[----:B------:R-:W-:Y:S01]  /*a4d0*/  LOP3.LUT R102, R102, 0xffff0000, RZ, 0xc0, !PT ;  /* 0xffff000066667812 */ /* 0x000fe200078ec0ff */
[----:B------:R-:W-:Y:S01]  /*a4e0*/  FMUL.FTZ R108, R41, R40 ;  /* 0x00000028296c7220 */ /* 0x000fe20000410000 */
[----:B------:R-:W-:Y:S01]  /*a4f0*/  FMUL.FTZ R41, R36, R101 ;  /* 0x0000006524297220 */ /* 0x000fe20000410000 */
[C---:B------:R-:W-:Y:S01]  /*a500*/  IMAD.U32 R42, R38.reuse, 0x10000, RZ ;  /* 0x00010000262a7824 */ /* 0x040fe200078e00ff */
[----:B------:R-:W-:-:S02]  /*a510*/  LOP3.LUT R38, R38, 0xffff0000, RZ, 0xc0, !PT ;  /* 0xffff000026267812 */ /* 0x000fc400078ec0ff */
[----:B------:R-:W-:Y:S01]  /*a520*/  LOP3.LUT R39, R39, 0xffff0000, RZ, 0xc0, !PT ;  /* 0xffff000027277812 */ /* 0x000fe200078ec0ff */
[----:B--2---:R-:W0:Y:S02]  /*a530*/  LDS.128 R24, [R107] ;  /* 0x000000006b187984 */ /* 0x004e240000000c00 */
[C---:B0-----:R-:W-:Y:S01]  /*a540*/  IMAD.U32 R28, R24.reuse, 0x10000, RZ ;  /* 0x00010000181c7824 */ /* 0x041fe200078e00ff */
[----:B------:R-:W-:Y:S01]  /*a550*/  LOP3.LUT R24, R24, 0xffff0000, RZ, 0xc0, !PT ;  /* 0xffff000018187812 */ /* 0x000fe200078ec0ff */
[C---:B------:R-:W-:Y:S01]  /*a560*/  IMAD.U32 R29, R25.reuse, 0x10000, RZ ;  /* 0x00010000191d7824 */ /* 0x040fe200078e00ff */
[----:B------:R-:W-:Y:S01]  /*a570*/  LOP3.LUT R25, R25, 0xffff0000, RZ, 0xc0, !PT ;  /* 0xffff000019197812 */ /* 0x000fe200078ec0ff */
[C---:B------:R-:W-:Y:S01]  /*a580*/  FFMA.FTZ R65, R28.reuse, R61, -R65 ;  /* 0x0000003d1c417223 */ /* 0x040fe20000010841 */
[----:B------:R-:W-:Y:S01]  /*a590*/  FFMA.FTZ R67, R28, R63, R67 ;  /* 0x0000003f1c437223 */ /* 0x000fe20000010043 */
[----:B------:R-:W-:Y:S02]  /*a5a0*/  IMAD.U32 R28, R100, 0x10000, RZ ;  /* 0x00010000641c7824 */ /* 0x000fe400078e00ff */
[----:B------:R-:W-:Y:S01]  /*a5b0*/  FFMA.FTZ R66, R29, R40, -R66 ;  /* 0x000000281d427223 */ /* 0x000fe20000010842 */
[----:B------:R-:W-:Y:S01]  /*a5c0*/  FMUL.FTZ R40, R43, R64 ;  /* 0x000000402b287220 */ /* 0x000fe20000410000 */
[----:B------:R-:W-:-:S02]  /*a5d0*/  IMAD.U32 R31, R27, 0x10000, RZ ;  /* 0x000100001b1f7824 */ /* 0x000fc400078e00ff */
[----:B------:R-:W-:Y:S01]  /*a5e0*/  FMUL.FTZ R43, R43, R28 ;  /* 0x0000001c2b2b7220 */ /* 0x000fe20000410000 */
[----:B------:R-:W-:Y:S01]  /*a5f0*/  FFMA.FTZ R108, R29, R62, R108 ;  /* 0x0000003e1d6c7223 */ /* 0x000fe2000001006c */
[----:B------:R-:W-:Y:S01]  /*a600*/  FMUL.FTZ R29, R36, R105 ;  /* 0x00000069241d7220 */ /* 0x000fe20000410000 */
[C---:B------:R-:W-:Y:S01]  /*a610*/  FFMA.FTZ R61, R31.reuse, R28, -R40 ;  /* 0x0000001c1f3d7223 */ /* 0x040fe20000010828 */
[----:B------:R-:W-:Y:S01]  /*a620*/  FFMA.FTZ R64, R31, R64, R43 ;  /* 0x000000401f407223 */ /* 0x000fe2000001002b */
[----:B------:R-:W-:Y:S02]  /*a630*/  IMAD.U32 R31, R103, 0x10000, RZ ;  /* 0x00010000671f7824 */ /* 0x000fe400078e00ff */
[----:B------:R-:W-:Y:S01]  /*a640*/  FFMA.FTZ R28, R24, R101, -R29 ;  /* 0x00000065181c7223 */ /* 0x000fe2000001081d */
[C---:B------:R-:W-:Y:S01]  /*a650*/  FMUL.FTZ R40, R37.reuse, R106 ;  /* 0x0000006a25287220 */ /* 0x040fe20000410000 */
[----:B------:R-:W-:Y:S01]  /*a660*/  FMUL.FTZ R43, R37, R102 ;  /* 0x00000066252b7220 */ /* 0x000fe20000410000 */
[----:B------:R-:W-:-:S02]  /*a670*/  IMAD.U32 R29, R99, 0x10000, RZ ;  /* 0x00010000631d7824 */ /* 0x000fc400078e00ff */
[----:B------:R-:W-:Y:S01]  /*a680*/  FFMA.FTZ R36, R24, R105, R41 ;  /* 0x0000006918247223 */ /* 0x000fe20000010029 */
[----:B------:R-:W-:Y:S02]  /*a690*/  IMAD.U32 R30, R26, 0x10000, RZ ;  /* 0x000100001a1e7824 */ /* 0x000fe400078e00ff */
[C---:B------:R-:W-:Y:S01]  /*a6a0*/  FMUL.FTZ R41, R42.reuse, R31 ;  /* 0x0000001f2a297220 */ /* 0x040fe20000410000 */
[C---:B------:R-:W-:Y:S01]  /*a6b0*/  FFMA.FTZ R37, R25.reuse, R102, -R40 ;  /* 0x0000006619257223 */ /* 0x040fe20000010828 */
[----:B------:R-:W-:Y:S01]  /*a6c0*/  FFMA.FTZ R43, R25, R106, R43 ;  /* 0x0000006a192b7223 */ /* 0x000fe2000001002b */
        /* <DEDUP_REMOVED lines=11> */
[----:B------:R-:W-:Y:S01]  /*a780*/  FMUL.FTZ R39, R39, R100 ;  /* 0x0000006427277220 */ /* 0x000fe20000410000 */
[C---:B------:R-:W-:Y:S01]  /*a790*/  FFMA.FTZ R38, R26.reuse, R99, -R25 ;  /* 0x000000631a267223 */ /* 0x040fe20000010819 */
[----:B------:R-:W-:Y:S01]  /*a7a0*/  F2FP.BF16.F32.PACK_AB R25, R37, R66 ;  /* 0x000000422519723e */ /* 0x000fe200000010ff */
        /* <DEDUP_REMOVED lines=12> */
.L_x_5197:
[----:B------:R-:W-:Y:S05]  /*a870*/  BSYNC B2 ;  /* 0x0000000000027941 */ /* 0x000fea0003800000 */
.L_x_5196:
[----:B------:R-:W-:Y:S05]  /*a880*/  @P2 BRA `(.L_x_5193) ;  /* 0x00000004009c2947 */ /* 0x000fea0003800000 */
[----:B------:R-:W-:Y:S02]  /*a890*/  LEA.HI R98, R98, R221, RZ, 0x1d ;  /* 0x000000dd62627211 */ /* 0x000fe400078fe8ff */
[----:B0-----:R-:W-:Y:S02]  /*a8a0*/  SHF.R.U64 R37, R32, 0x10, R33 ;  /* 0x0000001020257819 */ /* 0x001fe40000001221 */
[----:B-1----:R-:W-:Y:S02]  /*a8b0*/  SHF.R.S32.HI R25, RZ, 0x1f, R98 ;  /* 0x0000001fff197819 */ /* 0x002fe40000011462 */
[----:B------:R-:W-:Y:S02]  /*a8c0*/  SHF.R.U64 R41, R44, 0x10, R45 ;  /* 0x000000102c297819 */ /* 0x000fe4000000122d */
[----:B------:R-:W-:Y:S01]  /*a8d0*/  LEA.HI R24, R25, R98, RZ, 0x3 ;  /* 0x0000006219187211 */ /* 0x000fe200078f18ff */
[----:B------:R-:W-:Y:S01]  /*a8e0*/  IMAD.SHL.U32 R25, R98, 0x8, RZ ;  /* 0x0000000862197824 */ /* 0x000fe200078e00ff */
[----:B------:R-:W-:-:S02]  /*a8f0*/  PRMT R88, R88, 0x5410, R37 ;  /* 0x0000541058587816 */ /* 0x000fc40000000025 */
[----:B------:R-:W-:Y:S01]  /*a900*/  SHF.R.U32.HI R32, RZ, 0x10, R33 ;  /* 0x00000010ff207819 */ /* 0x000fe20000011621 */
[----:B------:R-:W-:Y:S01]  /*a910*/  IMAD.SHL.U32 R24, R24, 0x400, RZ ;  /* 0x0000040018187824 */ /* 0x000fe200078e00ff */
[----:B------:R-:W-:Y:S01]  /*a920*/  LOP3.LUT R25, R214, 0x38, R25, 0xf8, !PT ;  /* 0x00000038d6197812 */ /* 0x000fe200078ef819 */
[----:B------:R-:W-:Y:S01]  /*a930*/  IMAD.U32 R42, R88, 0x10000, RZ ;  /* 0x00010000582a7824 */ /* 0x000fe200078e00ff */
[----:B------:R-:W-:Y:S02]  /*a940*/  PRMT R84, R84, 0x5410, R41 ;  /* 0x0000541054547816 */ /* 0x000fe40000000029 */
[----:B------:R-:W-:Y:S02]  /*a950*/  LOP3.LUT R24, R24, 0x7fffe000, RZ, 0xc0, !PT ;  /* 0x7fffe00018187812 */ /* 0x000fe400078ec0ff */
[----:B------:R-:W-:Y:S01]  /*a960*/  LOP3.LUT R25, R25, R216, RZ, 0x3c, !PT ;  /* 0x000000d819197212 */ /* 0x000fe200078e3cff */
[----:B------:R-:W-:Y:S01]  /*a970*/  IMAD.U32 R41, R84, 0x10000, RZ ;  /* 0x0001000054297824 */ /* 0x000fe200078e00ff */
[----:B------:R-:W-:Y:S01]  /*a980*/  SHF.R.U64 R33, R34, 0x10, R35 ;  /* 0x0000001022217819 */ /* 0x000fe20000001223 */
[----:B------:R-:W-:Y:S01]  /*a990*/  IMAD R24, R215, 0x200, R24 ;  /* 0x00000200d7187824 */ /* 0x000fe200078e0218 */
[----:B------:R-:W-:-:S02]  /*a9a0*/  SHF.R.U32.HI R44, RZ, 0x10, R45 ;  /* 0x00000010ff2c7819 */ /* 0x000fc4000001162d */
[----:B------:R-:W-:Y:S01]  /*a9b0*/  SHF.R.U64 R39, R46, 0x10, R47 ;  /* 0x000000102e277819 */ /* 0x000fe2000000122f */
[----:B------:R-:W-:Y:S01]  /*a9c0*/  IMAD.IADD R28, R24, 0x1, R25 ;  /* 0x00000001181c7824 */ /* 0x000fe200078e0219 */
[----:B------:R-:W-:Y:S01]  /*a9d0*/  SHF.R.U32.HI R34, RZ, 0x10, R35 ;  /* 0x00000010ff227819 */ /* 0x000fe20000011623 */
[----:B------:R-:W0:Y:S01]  /*a9e0*/  LDS.128 R24, [R236] ;  /* 0x00000000ec187984 */ /* 0x000e220000000c00 */
[----:B------:R-:W-:Y:S02]  /*a9f0*/  PRMT R89, R89, 0x5410, R32 ;  /* 0x0000541059597816 */ /* 0x000fe40000000020 */
[----:B------:R-:W-:Y:S02]  /*aa00*/  LEA R36, R28, UR39, 0x1 ;  /* 0x000000271c247c11 */ /* 0x000fe4000f8e08ff */
[----:B------:R-:W-:Y:S01]  /*aa10*/  SHF.R.U32.HI R46, RZ, 0x10, R47 ;  /* 0x00000010ff2e7819 */ /* 0x000fe2000001162f */
[----:B------:R-:W-:Y:S01]  /*aa20*/  IMAD.U32 R43, R89, 0x10000, RZ ;  /* 0x00010000592b7824 */ /* 0x000fe200078e00ff */
[----:B------:R-:W-:Y:S01]  /*aa30*/  PRMT R85, R85, 0x5410, R44 ;  /* 0x0000541055557816 */ /* 0x000fe2000000002c */
[----:B------:R-:W1:Y:S01]  /*aa40*/  LDS.128 R28, [R36+0x12400] ;  /* 0x01240000241c7984 */ /* 0x000e620000000c00 */
[----:B------:R-:W-:-:S02]  /*aa50*/  PRMT R87, R87, 0x5410, R34 ;  /* 0x0000541057577816 */ /* 0x000fc40000000022 */
[----:B------:R-:W-:Y:S02]  /*aa60*/  PRMT R83, R83, 0x5410, R46 ;  /* 0x0000541053537816 */ /* 0x000fe4000000002e */
[----:B------:R-:W-:Y:S02]  /*aa70*/  PRMT R86, R86, 0x5410, R33 ;  /* 0x0000541056567816 */ /* 0x000fe40000000021 */
[----:B------:R-:W-:Y:S01]  /*aa80*/  PRMT R82, R82, 0x5410, R39 ;  /* 0x0000541052527816 */ /* 0x000fe20000000027 */
        /* <DEDUP_REMOVED lines=23> */
[C---:B------:R-:W-:Y:S01]  /*ac00*/  FFMA.FTZ R44, R33.reuse, R37, -R44 ;  /* 0x00000025212c7223 */ /* 0x040fe2000001082c */
[----:B------:R-:W-:Y:S01]  /*ac10*/  FMUL.FTZ R42, R40, R41 ;  /* 0x00000029282a7220 */ /* 0x000fe20000410000 */
[----:B------:R-:W-:Y:S01]  /*ac20*/  LOP3.LUT R37, R88, 0xffff0000, RZ, 0xc0, !PT ;  /* 0xffff000058257812 */ /* 0x000fe200078ec0ff */
[-C--:B------:R-:W-:Y:S01]  /*ac30*/  FMUL.FTZ R40, R40, R32.reuse ;  /* 0x0000002028287220 */ /* 0x080fe20000410000 */
[----:B------:R-:W-:Y:S01]  /*ac40*/  FFMA.FTZ R43, R33, R43, R38 ;  /* 0x0000002b212b7223 */ /* 0x000fe20000010026 */
[C---:B------:R-:W-:Y:S01]  /*ac50*/  FFMA.FTZ R60, R35.reuse, R32, -R42 ;  /* 0x00000020233c7223 */ /* 0x040fe2000001082a */
[----:B------:R-:W-:Y:S01]  /*ac60*/  LOP3.LUT R33, R84, 0xffff0000, RZ, 0xc0, !PT ;  /* 0xffff000054217812 */ /* 0x000fe200078ec0ff */
[----:B------:R-:W-:Y:S01]  /*ac70*/  FFMA.FTZ R61, R35, R41, R40 ;  /* 0x00000029233d7223 */ /* 0x000fe20000010028 */
[----:B------:R-:W-:Y:S01]  /*ac80*/  FMUL.FTZ R35, R28, R37 ;  /* 0x000000251c237220 */ /* 0x000fe20000410000 */
[----:B------:R-:W-:Y:S01]  /*ac90*/  LOP3.LUT R38, R89, 0xffff0000, RZ, 0xc0, !PT ;  /* 0xffff000059267812 */ /* 0x000fe200078ec0ff */
[----:B------:R-:W-:Y:S01]  /*aca0*/  IMAD.U32 R39, R30, 0x10000, RZ ;  /* 0x000100001e277824 */ /* 0x000fe200078e00ff */
[----:B------:R-:W-:Y:S01]  /*acb0*/  LOP3.LUT R32, R85, 0xffff0000, RZ, 0xc0, !PT ;  /* 0xffff000055207812 */ /* 0x000fe200078ec0ff */
[-C--:B------:R-:W-:Y:S01]  /*acc0*/  FMUL.FTZ R41, R28, R33.reuse ;  /* 0x000000211c297220 */ /* 0x080fe20000410000 */
[----:B------:R-:W-:Y:S01]  /*acd0*/  FFMA.FTZ R40, R24, R33, -R35 ;  /* 0x0000002118287223 */ /* 0x000fe20000010823 */
[----:B------:R-:W-:-:S02]  /*ace0*/  IMAD.U32 R33, R86, 0x10000, RZ ;  /* 0x0001000056217824 */ /* 0x000fc400078e00ff */
[C---:B------:R-:W-:Y:S01]  /*acf0*/  FMUL.FTZ R46, R29.reuse, R38 ;  /* 0x000000261d2e7220 */ /* 0x040fe20000410000 */
[----:B------:R-:W-:Y:S01]  /*ad00*/  FFMA.FTZ R42, R24, R37, R41 ;  /* 0x00000025182a7223 */ /* 0x000fe20000010029 */
[----:B------:R-:W-:Y:S02]  /*ad10*/  IMAD.U32 R28, R82, 0x10000, RZ ;  /* 0x00010000521c7824 */ /* 0x000fe400078e00ff */
[----:B------:R-:W-:Y:S01]  /*ad20*/  FMUL.FTZ R29, R29, R32 ;  /* 0x000000201d1d7220 */ /* 0x000fe20000410000 */
[CC--:B------:R-:W-:Y:S01]  /*ad30*/  FMUL.FTZ R37, R39.reuse, R33.reuse ;  /* 0x0000002127257220 */ /* 0x0c0fe20000410000 */
[----:B------:R-:W-:Y:S01]  /*ad40*/  LOP3.LUT R30, R30, 0xffff0000, RZ, 0xc0, !PT ;  /* 0xffff00001e1e7812 */ /* 0x000fe200078ec0ff */
[----:B------:R-:W-:Y:S01]  /*ad50*/  FMUL.FTZ R39, R39, R28 ;  /* 0x0000001c27277220 */ /* 0x000fe20000410000 */
[C---:B------:R-:W-:Y:S01]  /*ad60*/  FFMA.FTZ R38, R25.reuse, R38, R29 ;  /* 0x0000002619267223 */ /* 0x040fe2000001001d */
[----:B------:R-:W-:Y:S01]  /*ad70*/  FFMA.FTZ R37, R34, R28, -R37 ;  /* 0x0000001c22257223 */ /* 0x000fe20000010825 */
[----:B------:R-:W-:Y:S01]  /*ad80*/  FFMA.FTZ R35, R25, R32, -R46 ;  /* 0x0000002019237223 */ /* 0x000fe2000001082e */
[----:B------:R-:W-:Y:S01]  /*ad90*/  LOP3.LUT R29, R86, 0xffff0000, RZ, 0xc0, !PT ;  /* 0xffff0000561d7812 */ /* 0x000fe200078ec0ff */
[----:B------:R-:W-:Y:S01]  /*ada0*/  FFMA.FTZ R39, R34, R33, R39 ;  /* 0x0000002122277223 */ /* 0x000fe20000010027 */
[----:B------:R-:W-:-:S02]  /*adb0*/  LOP3.LUT R28, R87, 0xffff0000, RZ, 0xc0, !PT ;  /* 0xffff0000571c7812 */ /* 0x000fc400078ec0ff */
[----:B------:R-:W-:Y:S01]  /*adc0*/  LOP3.LUT R25, R82, 0xffff0000, RZ, 0xc0, !PT ;  /* 0xffff000052197812 */ /* 0x000fe200078ec0ff */
[C---:B------:R-:W-:Y:S01]  /*add0*/  FMUL.FTZ R33, R30.reuse, R29 ;  /* 0x0000001d1e217220 */ /* 0x040fe20000410000 */
[----:B------:R-:W-:Y:S01]  /*ade0*/  LOP3.LUT R24, R83, 0xffff0000, RZ, 0xc0, !PT ;  /* 0xffff000053187812 */ /* 0x000fe200078ec0ff */
[C---:B------:R-:W-:Y:S02]  /*adf0*/  FMUL.FTZ R34, R31.reuse, R28 ;  /* 0x0000001c1f227220 */ /* 0x040fe40000410000 */
[-C--:B------:R-:W-:Y:S01]  /*ae00*/  FMUL.FTZ R32, R30, R25.reuse ;  /* 0x000000191e207220 */ /* 0x080fe20000410000 */
[C---:B------:R-:W-:Y:S01]  /*ae10*/  FFMA.FTZ R30, R26.reuse, R25, -R33 ;  /* 0x000000191a1e7223 */ /* 0x040fe20000010821 */
[-C--:B------:R-:W-:Y:S01]  /*ae20*/  FMUL.FTZ R41, R31, R24.reuse ;  /* 0x000000181f297220 */ /* 0x080fe20000410000 */
[C---:B------:R-:W-:Y:S01]  /*ae30*/  FFMA.FTZ R31, R27.reuse, R24, -R34 ;  /* 0x000000181b1f7223 */ /* 0x040fe20000010822 */
[----:B------:R-:W-:Y:S01]  /*ae40*/  FFMA.FTZ R32, R26, R29, R32 ;  /* 0x0000001d1a207223 */ /* 0x000fe20000010020 */
[----:B------:R-:W-:Y:S01]  /*ae50*/  F2FP.BF16.F32.PACK_AB R24, R40, R45 ;  /* 0x0000002d2818723e */ /* 0x000fe200000010ff */
        /* <DEDUP_REMOVED lines=10> */
.L_x_5193:
[----:B------:R-:W-:Y:S05]  /*af00*/  BSYNC B1 ;  /* 0x0000000000017941 */ /* 0x000fea0003800000 */
.L_x_5192:
[----:B------:R-:W-:-:S13]  /*af10*/  ISETP.GE.AND P0, PT, R201, R71, PT ;  /* 0x00000047c900720c */ /* 0x000fda0003f06270 */
[----:B------:R-:W-:Y:S05]  /*af20*/  @P0 BRA `(.L_x_5174) ;  /* 0x0000001000fc0947 */ /* 0x000fea0003800000 */
[----:B------:R-:W3:Y:S01]  /*af30*/  LDC R32, c[0x0][0x3f4] ;  /* 0x0000fd00ff207b82 */ /* 0x000ee20000000800 */
[C---:B012---:R-:W-:Y:S01]  /*af40*/  VIADD R25, R17.reuse, 0x20 ;  /* 0x0000002011197836 */ /* 0x047fe20000000000 */
[----:B------:R-:W-:Y:S01]  /*af50*/  BSSY B1, `(.L_x_5198) ;  /* 0x000006c000017945 */ /* 0x000fe20003800000 */
[C---:B------:R-:W-:Y:S01]  /*af60*/  VIADD R27, R17.reuse, 0x40 ;  /* 0x00000040111b7836 */ /* 0x040fe20000000000 */
[-C--:B---3--:R-:W-:Y:S02]  /*af70*/  ISETP.GE.AND P0, PT, R17, R32.reuse, PT ;  /* 0x000000201100720c */ /* 0x088fe40003f06270 */
[-C--:B------:R-:W-:Y:S02]  /*af80*/  ISETP.GE.AND P1, PT, R25, R32.reuse, PT ;  /* 0x000000201900720c */ /* 0x080fe40003f26270 */
[----:B------:R-:W-:-:S09]  /*af90*/  ISETP.GE.AND P2, PT, R27, R32, PT ;  /* 0x000000201b00720c */ /* 0x000fd20003f46270 */
[----:B------:R-:W-:Y:S05]  /*afa0*/  @P0 BRA `(.L_x_5199) ;  /* 0x0000000400980947 */ /* 0x000fea0003800000 */
[----:B------:R-:W-:Y:S02]  /*afb0*/  LEA.HI R24, R32, R219, RZ, 0x1d ;  /* 0x000000db20187211 */ /* 0x000fe400078fe8ff */
[----:B------:R-:W-:Y:S02]  /*afc0*/  SHF.R.U64 R37, R12, 0x10, R13 ;  /* 0x000000100c257819 */ /* 0x000fe4000000120d */
[----:B------:R-:W-:Y:S01]  /*afd0*/  SHF.R.S32.HI R27, RZ, 0x1f, R24 ;  /* 0x0000001fff1b7819 */ /* 0x000fe20000011418 */
[----:B------:R-:W-:Y:S01]  /*afe0*/  IMAD.SHL.U32 R25, R24, 0x8, RZ ;  /* 0x0000000818197824 */ /* 0x000fe200078e00ff */
[----:B------:R-:W-:Y:S02]  /*aff0*/  SHF.R.U64 R35, R14, 0x10, R15 ;  /* 0x000000100e237819 */ /* 0x000fe4000000120f */
[----:B------:R-:W-:Y:S02]  /*b000*/  LEA.HI R27, R27, R24, RZ, 0x3 ;  /* 0x000000181b1b7211 */ /* 0x000fe400078f18ff */
[----:B------:R-:W-:-:S02]  /*b010*/  LOP3.LUT R24, R222, 0x38, R25, 0xf8, !PT ;  /* 0x00000038de187812 */ /* 0x000fc400078ef819 */
[----:B------:R-:W-:Y:S01]  /*b020*/  SHF.R.U32.HI R12, RZ, 0x10, R13 ;  /* 0x00000010ff0c7819 */ /* 0x000fe2000001160d */
[----:B------:R-:W-:Y:S01]  /*b030*/  IMAD.SHL.U32 R27, R27, 0x400, RZ ;  /* 0x000004001b1b7824 */ /* 0x000fe200078e00ff */
[----:B------:R-:W-:Y:S02]  /*b040*/  LOP3.LUT R25, R24, R223, RZ, 0x3c, !PT ;  /* 0x000000df18197212 */ /* 0x000fe400078e3cff */
[----:B------:R-:W-:Y:S02]  /*b050*/  SHF.R.U32.HI R14, RZ, 0x10, R15 ;  /* 0x00000010ff0e7819 */ /* 0x000fe4000001160f */
[----:B------:R-:W-:Y:S02]  /*b060*/  LOP3.LUT R27, R27, 0x7fffe000, RZ, 0xc0, !PT ;  /* 0x7fffe0001b1b7812 */ /* 0x000fe400078ec0ff */
[----:B------:R-:W-:Y:S02]  /*b070*/  SHF.R.U64 R15, R56, 0x10, R57 ;  /* 0x00000010380f7819 */ /* 0x000fe40000001239 */
[----:B------:R-:W-:-:S02]  /*b080*/  IADD3 R28, R25, R27, R224 ;  /* 0x0000001b191c7210 */ /* 0x000fc40007ffe0e0 */
[----:B------:R-:W0:Y:S01]  /*b090*/  LDS.128 R24, [R237] ;  /* 0x00000000ed187984 */ /* 0x000e220000000c00 */
[----:B------:R-:W-:Y:S02]  /*b0a0*/  SHF.R.U64 R13, R58, 0x10, R59 ;  /* 0x000000103a0d7819 */ /* 0x000fe4000000123b */
[----:B------:R-:W-:Y:S02]  /*b0b0*/  LEA R33, R28, UR39, 0x1 ;  /* 0x000000271c217c11 */ /* 0x000fe4000f8e08ff */
[----:B------:R-:W-:Y:S02]  /*b0c0*/  SHF.R.U32.HI R56, RZ, 0x10, R57 ;  /* 0x00000010ff387819 */ /* 0x000fe40000011639 */
[----:B------:R-:W-:Y:S01]  /*b0d0*/  PRMT R93, R93, 0x5410, R12 ;  /* 0x000054105d5d7816 */ /* 0x000fe2000000000c */
[----:B------:R-:W1:Y:S01]  /*b0e0*/  LDS.128 R28, [R33+0x12400] ;  /* 0x01240000211c7984 */ /* 0x000e620000000c00 */
[----:B------:R-:W-:Y:S02]  /*b0f0*/  PRMT R96, R96, 0x5410, R15 ;  /* 0x0000541060607816 */ /* 0x000fe4000000000f */
[----:B------:R-:W-:-:S02]  /*b100*/  PRMT R94, R94, 0x5410, R13 ;  /* 0x000054105e5e7816 */ /* 0x000fc4000000000d */
[----:B------:R-:W-:Y:S01]  /*b110*/  PRMT R91, R91, 0x5410, R14 ;  /* 0x000054105b5b7816 */ /* 0x000fe2000000000e */
[----:B------:R-:W-:Y:S01]  /*b120*/  IMAD.U32 R39, R96, 0x10000, RZ ;  /* 0x0001000060277824 */ /* 0x000fe200078e00ff */
[----:B------:R-:W-:Y:S02]  /*b130*/  PRMT R92, R92, 0x5410, R37 ;  /* 0x000054105c5c7816 */ /* 0x000fe40000000025 */
[----:B------:R-:W-:Y:S02]  /*b140*/  PRMT R97, R97, 0x5410, R56 ;  /* 0x0000541061617816 */ /* 0x000fe40000000038 */
[----:B------:R-:W-:Y:S01]  /*b150*/  SHF.R.U32.HI R58, RZ, 0x10, R59 ;  /* 0x00000010ff3a7819 */ /* 0x000fe2000001163b */
[----:B------:R-:W-:Y:S01]  /*b160*/  IMAD.U32 R38, R92, 0x10000, RZ ;  /* 0x000100005c267824 */ /* 0x000fe200078e00ff */
[----:B------:R-:W-:Y:S01]  /*b170*/  PRMT R90, R90, 0x5410, R35 ;  /* 0x000054105a5a7816 */ /* 0x000fe20000000023 */
[----:B------:R-:W-:Y:S01]  /*b180*/  IMAD.U32 R40, R97, 0x10000, RZ ;  /* 0x0001000061287824 */ /* 0x000fe200078e00ff */
[----:B------:R-:W-:-:S02]  /*b190*/  PRMT R95, R95, 0x5410, R58 ;  /* 0x000054105f5f7816 */ /* 0x000fc4000000003a */
[----:B------:R-:W-:Y:S02]  /*b1a0*/  LOP3.LUT R96, R96, 0xffff0000, RZ, 0xc0, !PT ;  /* 0xffff000060607812 */ /* 0x000fe400078ec0ff */
        /* <DEDUP_REMOVED lines=39> */
[----:B------:R-:W-:Y:S01]  /*b420*/  FMUL.FTZ R36, R36, R12 ;  /* 0x0000000c24247220 */ /* 0x000fe20000410000 */
        /* <DEDUP_REMOVED lines=30> */
.L_x_5199:
[----:B------:R-:W-:Y:S05]  /*b610*/  BSYNC B1 ;  /* 0x0000000000017941 */ /* 0x000fea0003800000 */
.L_x_5198:
[----:B------:R-:W-:Y:S04]  /*b620*/  BSSY B1, `(.L_x_5200) ;  /* 0x0000068000017945 */ /* 0x000fe80003800000 */
[----:B------:R-:W-:Y:S05]  /*b630*/  @P1 BRA `(.L_x_5201) ;  /* 0x0000000400981947 */ /* 0x000fea0003800000 */
[----:B0-----:R-:W-:Y:S02]  /*b640*/  LEA.HI R12, R32, R220, RZ, 0x1d ;  /* 0x000000dc200c7211 */ /* 0x001fe400078fe8ff */
[--C-:B------:R-:W-:Y:S02]  /*b650*/  SHF.R.U64 R31, R8, 0x10, R9.reuse ;  /* 0x00000010081f7819 */ /* 0x100fe40000001209 */
[----:B------:R-:W-:Y:S01]  /*b660*/  SHF.R.S32.HI R15, RZ, 0x1f, R12 ;  /* 0x0000001fff0f7819 */ /* 0x000fe2000001140c */
[----:B------:R-:W-:Y:S01]  /*b670*/  IMAD.SHL.U32 R13, R12, 0x8, RZ ;  /* 0x000000080c0d7824 */ /* 0x000fe200078e00ff */
[----:B------:R-:W-:Y:S02]  /*b680*/  SHF.R.U32.HI R30, RZ, 0x10, R9 ;  /* 0x00000010ff1e7819 */ /* 0x000fe40000011609 */
[----:B------:R-:W-:Y:S02]  /*b690*/  LEA.HI R15, R15, R12, RZ, 0x3 ;  /* 0x0000000c0f0f7211 */ /* 0x000fe400078f18ff */
[----:B------:R-:W-:-:S02]  /*b6a0*/  LOP3.LUT R12, R222, 0x38, R13, 0xf8, !PT ;  /* 0x00000038de0c7812 */ /* 0x000fc400078ef80d */
[----:B------:R-:W-:Y:S01]  /*b6b0*/  SHF.R.U64 R29, R10, 0x10, R11 ;  /* 0x000000100a1d7819 */ /* 0x000fe2000000120b */
[----:B------:R-:W-:Y:S01]  /*b6c0*/  IMAD.SHL.U32 R15, R15, 0x400, RZ ;  /* 0x000004000f0f7824 */ /* 0x000fe200078e00ff */
[----:B------:R-:W-:Y:S02]  /*b6d0*/  LOP3.LUT R13, R12, R223, RZ, 0x3c, !PT ;  /* 0x000000df0c0d7212 */ /* 0x000fe400078e3cff */
[----:B------:R-:W-:Y:S02]  /*b6e0*/  SHF.R.U64 R9, R52, 0x10, R53 ;  /* 0x0000001034097819 */ /* 0x000fe40000001235 */
[----:B------:R-:W-:Y:S02]  /*b6f0*/  LOP3.LUT R15, R15, 0x7fffe000, RZ, 0xc0, !PT ;  /* 0x7fffe0000f0f7812 */ /* 0x000fe400078ec0ff */
[----:B------:R-:W-:Y:S02]  /*b700*/  SHF.R.U64 R8, R54, 0x10, R55 ;  /* 0x0000001036087819 */ /* 0x000fe40000001237 */
[----:B------:R-:W-:-:S02]  /*b710*/  IADD3 R24, R13, R15, R224 ;  /* 0x0000000f0d187210 */ /* 0x000fc40007ffe0e0 */
[----:B------:R-:W0:Y:S01]  /*b720*/  LDS.128 R12, [R235] ;  /* 0x00000000eb0c7984 */ /* 0x000e220000000c00 */
[----:B------:R-:W-:Y:S02]  /*b730*/  SHF.R.U32.HI R10, RZ, 0x10, R11 ;  /* 0x00000010ff0a7819 */ /* 0x000fe4000001160b */
[----:B------:R-:W-:Y:S02]  /*b740*/  LEA R28, R24, UR39, 0x1 ;  /* 0x00000027181c7c11 */ /* 0x000fe4000f8e08ff */
[----:B------:R-:W-:Y:S02]  /*b750*/  PRMT R80, R80, 0x5410, R9 ;  /* 0x0000541050507816 */ /* 0x000fe40000000009 */
[----:B------:R-:W-:Y:S01]  /*b760*/  PRMT R77, R77, 0x5410, R8 ;  /* 0x000054104d4d7816 */ /* 0x000fe20000000008 */
[----:B------:R-:W1:Y:S01]  /*b770*/  LDS.128 R24, [R28+0x12400] ;  /* 0x012400001c187984 */ /* 0x000e620000000c00 */
[----:B------:R-:W-:Y:S01]  /*b780*/  PRMT R73, R73, 0x5410, R10 ;  /* 0x0000541049497816 */ /* 0x000fe2000000000a */
[----:B------:R-:W-:Y:S01]  /*b790*/  IMAD.U32 R35, R80, 0x10000, RZ ;  /* 0x0001000050237824 */ /* 0x000fe200078e00ff */
[----:B------:R-:W-:-:S02]  /*b7a0*/  SHF.R.U32.HI R52, RZ, 0x10, R53 ;  /* 0x00000010ff347819 */ /* 0x000fc40000011635 */
[----:B------:R-:W-:Y:S02]  /*b7b0*/  PRMT R74, R74, 0x5410, R31 ;  /* 0x000054104a4a7816 */ /* 0x000fe4000000001f */
[----:B------:R-:W-:Y:S02]  /*b7c0*/  PRMT R72, R72, 0x5410, R29 ;  /* 0x0000541048487816 */ /* 0x000fe4000000001d */
[----:B------:R-:W-:Y:S01]  /*b7d0*/  SHF.R.U32.HI R55, RZ, 0x10, R55 ;  /* 0x00000010ff377819 */ /* 0x000fe20000011637 */
[----:B------:R-:W-:Y:S01]  /*b7e0*/  IMAD.U32 R34, R74, 0x10000, RZ ;  /* 0x000100004a227824 */ /* 0x000fe200078e00ff */
[----:B------:R-:W-:Y:S02]  /*b7f0*/  PRMT R81, R81, 0x5410, R52 ;  /* 0x0000541051517816 */ /* 0x000fe40000000034 */
[----:B------:R-:W-:Y:S02]  /*b800*/  PRMT R75, R75, 0x5410, R30 ;  /* 0x000054104b4b7816 */ /* 0x000fe4000000001e */
[----:B------:R-:W-:Y:S01]  /*b810*/  PRMT R78, R78, 0x5410, R55 ;  /* 0x000054104e4e7816 */ /* 0x000fe20000000037 */
[----:B------:R-:W-:Y:S01]  /*b820*/  IMAD.U32 R37, R81, 0x10000, RZ ;  /* 0x0001000051257824 */ /* 0x000fe200078e00ff */
[----:B------:R-:W-:-:S02]  /*b830*/  LOP3.LUT R80, R80, 0xffff0000, RZ, 0xc0, !PT ;  /* 0xffff000050507812 */ /* 0x000fc400078ec0ff */
        /* <DEDUP_REMOVED lines=25> */
[----:B------:R-:W-:Y:S01]  /*b9d0*/  FMUL.FTZ R30, R33, R34 ;  /* 0x00000022211e7220 */ /* 0x000fe20000410000 */
[----:B------:R-:W-:Y:S01]  /*b9e0*/  LOP3.LUT R75, R75, 0xffff0000, RZ, 0xc0, !PT ;  /* 0xffff00004b4b7812 */ /* 0x000fe200078ec0ff */
[-C--:B------:R-:W-:Y:S01]  /*b9f0*/  FMUL.FTZ R15, R33, R8.reuse ;  /* 0x00000008210f7220 */ /* 0x080fe20000410000 */
[----:B------:R-:W-:Y:S01]  /*ba00*/  FFMA.FTZ R35, R10, R37, R35 ;  /* 0x000000250a237223 */ /* 0x000fe20000010023 */
[----:B------:R-:W-:Y:S01]  /*ba10*/  FFMA.FTZ R33, R29, R8, -R30 ;  /* 0x000000081d217223 */ /* 0x000fe2000001081e */
[----:B------:R-:W-:Y:S01]  /*ba20*/  FMUL.FTZ R8, R24, R80 ;  /* 0x0000005018087220 */ /* 0x000fe20000410000 */
[----:B------:R-:W-:-:S02]  /*ba30*/  IMAD.U32 R31, R26, 0x10000, RZ ;  /* 0x000100001a1f7824 */ /* 0x000fc400078e00ff */
[----:B------:R-:W-:Y:S01]  /*ba40*/  FFMA.FTZ R29, R29, R34, R15 ;  /* 0x000000221d1d7223 */ /* 0x000fe2000001000f */
[----:B------:R-:W-:Y:S02]  /*ba50*/  IMAD.U32 R10, R77, 0x10000, RZ ;  /* 0x000100004d0a7824 */ /* 0x000fe400078e00ff */
[-C--:B------:R-:W-:Y:S01]  /*ba60*/  FMUL.FTZ R24, R24, R74.reuse ;  /* 0x0000004a18187220 */ /* 0x080fe20000410000 */
[----:B------:R-:W-:Y:S01]  /*ba70*/  FFMA.FTZ R74, R9, R74, -R8 ;  /* 0x0000004a094a7223 */ /* 0x000fe20000010808 */
[C---:B------:R-:W-:Y:S01]  /*ba80*/  FMUL.FTZ R15, R25.reuse, R81 ;  /* 0x00000051190f7220 */ /* 0x040fe20000410000 */
[-C--:B------:R-:W-:Y:S01]  /*ba90*/  FMUL.FTZ R34, R25, R75.reuse ;  /* 0x0000004b19227220 */ /* 0x080fe20000410000 */
[----:B------:R-:W-:Y:S01]  /*baa0*/  LOP3.LUT R26, R26, 0xffff0000, RZ, 0xc0, !PT ;  /* 0xffff00001a1a7812 */ /* 0x000fe200078ec0ff */
[----:B------:R-:W-:Y:S02]  /*bab0*/  IMAD.U32 R8, R72, 0x10000, RZ ;  /* 0x0001000048087824 */ /* 0x000fe400078e00ff */
        /* <DEDUP_REMOVED lines=30> */
.L_x_5201:
[----:B------:R-:W-:Y:S05]  /*bca0*/  BSYNC B1 ;  /* 0x0000000000017941 */ /* 0x000fea0003800000 */
.L_x_5200:
[----:B------:R-:W-:Y:S05]  /*bcb0*/  @P2 BRA `(.L_x_5174) ;  /* 0x0000000400982947 */ /* 0x000fea0003800000 */
[----:B------:R-:W-:Y:S02]  /*bcc0*/  LEA.HI R32, R32, R221, RZ, 0x1d ;  /* 0x000000dd20207211 */ /* 0x000fe400078fe8ff */
[----:B0-----:R-:W-:Y:S02]  /*bcd0*/  SHF.R.U64 R27, R6, 0x10, R7 ;  /* 0x00000010061b7819 */ /* 0x001fe40000001207 */
[----:B-1----:R-:W-:Y:S01]  /*bce0*/  SHF.R.S32.HI R11, RZ, 0x1f, R32 ;  /* 0x0000001fff0b7819 */ /* 0x002fe20000011420 */
[----:B------:R-:W-:Y:S01]  /*bcf0*/  IMAD.SHL.U32 R9, R32, 0x8, RZ ;  /* 0x0000000820097824 */ /* 0x000fe200078e00ff */
[----:B------:R-:W-:Y:S02]  /*bd00*/  SHF.R.U64 R6, R48, 0x10, R49 ;  /* 0x0000001030067819 */ /* 0x000fe40000001231 */
[----:B------:R-:W-:Y:S02]  /*bd10*/  LEA.HI R11, R11, R32, RZ, 0x3 ;  /* 0x000000200b0b7211 */ /* 0x000fe400078f18ff */
[----:B------:R-:W-:-:S02]  /*bd20*/  LOP3.LUT R8, R222, 0x38, R9, 0xf8, !PT ;  /* 0x00000038de087812 */ /* 0x000fc400078ef809 */
[----:B------:R-:W-:Y:S01]  /*bd30*/  SHF.R.U64 R26, R4, 0x10, R5 ;  /* 0x00000010041a7819 */ /* 0x000fe20000001205 */
[----:B------:R-:W-:Y:S01]  /*bd40*/  IMAD.SHL.U32 R11, R11, 0x400, RZ ;  /* 0x000004000b0b7824 */ /* 0x000fe200078e00ff */
[----:B------:R-:W-:Y:S02]  /*bd50*/  LOP3.LUT R9, R8, R223, RZ, 0x3c, !PT ;  /* 0x000000df08097212 */ /* 0x000fe400078e3cff */
[----:B------:R-:W-:Y:S02]  /*bd60*/  PRMT R69, R69, 0x5410, R6 ;  /* 0x0000541045457816 */ /* 0x000fe40000000006 */
[----:B------:R-:W-:Y:S02]  /*bd70*/  LOP3.LUT R11, R11, 0x7fffe000, RZ, 0xc0, !PT ;  /* 0x7fffe0000b0b7812 */ /* 0x000fe400078ec0ff */
[----:B------:R-:W-:Y:S01]  /*bd80*/  SHF.R.U64 R4, R50, 0x10, R51 ;  /* 0x0000001032047819 */ /* 0x000fe20000001233 */
[----:B------:R-:W-:Y:S01]  /*bd90*/  IMAD.U32 R30, R69, 0x10000, RZ ;  /* 0x00010000451e7824 */ /* 0x000fe200078e00ff */
[----:B------:R-:W-:-:S02]  /*bda0*/  IADD3 R12, R9, R11, R224 ;  /* 0x0000000b090c7210 */ /* 0x000fc40007ffe0e0 */
[----:B------:R-:W0:Y:S01]  /*bdb0*/  LDS.128 R8, [R234] ;  /* 0x00000000ea087984 */ /* 0x000e220000000c00 */
[----:B------:R-:W-:Y:S02]  /*bdc0*/  PRMT R25, R3, 0x5410, R26 ;  /* 0x0000541003197816 */ /* 0x000fe4000000001a */
[----:B------:R-:W-:Y:S02]  /*bdd0*/  LEA R24, R12, UR39, 0x1 ;  /* 0x000000270c187c11 */ /* 0x000fe4000f8e08ff */
[----:B------:R-:W-:Y:S02]  /*bde0*/  SHF.R.U32.HI R5, RZ, 0x10, R5 ;  /* 0x00000010ff057819 */ /* 0x000fe40000011605 */
[----:B------:R-:W-:Y:S01]  /*bdf0*/  SHF.R.U32.HI R29, RZ, 0x10, R7 ;  /* 0x00000010ff1d7819 */ /* 0x000fe20000011607 */
[----:B------:R-:W1:Y:S01]  /*be00*/  LDS.128 R12, [R24+0x12400] ;  /* 0x01240000180c7984 */ /* 0x000e620000000c00 */
[----:B------:R-:W-:Y:S02]  /*be10*/  SHF.R.U32.HI R49, RZ, 0x10, R49 ;  /* 0x00000010ff317819 */ /* 0x000fe40000011631 */
[----:B------:R-:W-:-:S02]  /*be20*/  SHF.R.U32.HI R51, RZ, 0x10, R51 ;  /* 0x00000010ff337819 */ /* 0x000fc40000011633 */
[----:B------:R-:W-:Y:S01]  /*be30*/  PRMT R31, R21, 0x5410, R4 ;  /* 0x00005410151f7816 */ /* 0x000fe20000000004 */
[----:B------:R-:W-:Y:S01]  /*be40*/  IMAD.U32 R21, R25, 0x10000, RZ ;  /* 0x0001000019157824 */ /* 0x000fe200078e00ff */
        /* <DEDUP_REMOVED lines=8> */
[----:B------:R-:W-:Y:S01]  /*bed0*/  LOP3.LUT R25, R25, 0xffff0000, RZ, 0xc0, !PT ;  /* 0xffff000019197812 */ /* 0x000fe200078ec0ff */
        /* <DEDUP_REMOVED lines=16> */
[----:B------:R-:W-:Y:S01]  /*bfe0*/  FFMA.FTZ R33, R0, R21, -R33 ;  /* 0x0000001500217223 */ /* 0x000fe20000010821 */
[----:B------:R-:W-:Y:S02]  /*bff0*/  IMAD.U32 R21, R68, 0x10000, RZ ;  /* 0x0001000044157824 */ /* 0x000fe400078e00ff */
[----:B------:R-:W-:Y:S01]  /*c000*/  FFMA.FTZ R30, R0, R30, R7 ;  /* 0x0000001e001e7223 */ /* 0x000fe20000010007 */
[----:B------:R-:W-:Y:S02]  /*c010*/  IMAD.U32 R7, R29, 0x10000, RZ ;  /* 0x000100001d077824 */ /* 0x000fe400078e00ff */
[-C--:B------:R-:W-:Y:S01]  /*c020*/  FMUL.FTZ R0, R11, R28.reuse ;  /* 0x0000001c0b007220 */ /* 0x080fe20000410000 */
[C---:B------:R-:W-:Y:S01]  /*c030*/  FMUL.FTZ R11, R20.reuse, R21 ;  /* 0x00000015140b7220 */ /* 0x040fe20000410000 */
[----:B------:R-:W-:Y:S01]  /*c040*/  FFMA.FTZ R34, R3, R28, -R34 ;  /* 0x0000001c03227223 */ /* 0x000fe20000010822 */
[----:B------:R-:W-:Y:S01]  /*c050*/  FMUL.FTZ R20, R20, R7 ;  /* 0x0000000714147220 */ /* 0x000fe20000410000 */
[----:B------:R-:W-:-:S02]  /*c060*/  IMAD.U32 R13, R14, 0x10000, RZ ;  /* 0x000100000e0d7824 */ /* 0x000fc400078e00ff */
[C---:B------:R-:W-:Y:S01]  /*c070*/  FFMA.FTZ R28, R6.reuse, R7, -R11 ;  /* 0x00000007061c7223 */ /* 0x040fe2000001080b */
[----:B------:R-:W-:Y:S01]  /*c080*/  FMUL.FTZ R11, R9, R69 ;  /* 0x00000045090b7220 */ /* 0x000fe20000410000 */
[----:B------:R-:W-:Y:S01]  /*c090*/  FFMA.FTZ R35, R6, R21, R20 ;  /* 0x0000001506237223 */ /* 0x000fe20000010014 */
[----:B------:R-:W-:Y:S01]  /*c0a0*/  LOP3.LUT R7, R70, 0xffff0000, RZ, 0xc0, !PT ;  /* 0xffff000046077812 */ /* 0x000fe200078ec0ff */
[----:B------:R-:W-:Y:S02]  /*c0b0*/  IMAD.U32 R6, R31, 0x10000, RZ ;  /* 0x000100001f067824 */ /* 0x000fe400078e00ff */
[----:B------:R-:W-:Y:S01]  /*c0c0*/  FFMA.FTZ R32, R3, R32, R0 ;  /* 0x0000002003207223 */ /* 0x000fe20000010000 */
[----:B------:R-:W-:Y:S01]  /*c0d0*/  LOP3.LUT R3, R26, 0xffff0000, RZ, 0xc0, !PT ;  /* 0xffff00001a037812 */ /* 0x000fe200078ec0ff */
[----:B------:R-:W-:Y:S01]  /*c0e0*/  FFMA.FTZ R20, R2, R25, -R11 ;  /* 0x0000001902147223 */ /* 0x000fe2000001080b */
[----:B------:R-:W-:Y:S01]  /*c0f0*/  LOP3.LUT R14, R14, 0xffff0000, RZ, 0xc0, !PT ;  /* 0xffff00000e0e7812 */ /* 0x000fe200078ec0ff */
[----:B------:R-:W-:Y:S01]  /*c100*/  IMAD.U32 R0, R27, 0x10000, RZ ;  /* 0x000100001b007824 */ /* 0x000fe200078e00ff */
[----:B------:R-:W-:Y:S01]  /*c110*/  LOP3.LUT R15, R15, 0xffff0000, RZ, 0xc0, !PT ;  /* 0xffff00000f0f7812 */ /* 0x000fe200078ec0ff */
[----:B------:R-:W-:Y:S01]  /*c120*/  FMUL.FTZ R11, R12, R7 ;  /* 0x000000070c0b7220 */ /* 0x000fe20000410000 */
[----:B------:R-:W-:Y:S01]  /*c130*/  FMUL.FTZ R21, R13, R6 ;  /* 0x000000060d157220 */ /* 0x000fe20000410000 */
[----:B------:R-:W-:Y:S01]  /*c140*/  LOP3.LUT R31, R31, 0xffff0000, RZ, 0xc0, !PT ;  /* 0xffff00001f1f7812 */ /* 0x000fe200078ec0ff */
[----:B------:R-:W-:Y:S01]  /*c150*/  FMUL.FTZ R9, R9, R25 ;  /* 0x0000001909097220 */ /* 0x000fe20000410000 */
[----:B------:R-:W-:Y:S01]  /*c160*/  LOP3.LUT R68, R68, 0xffff0000, RZ, 0xc0, !PT ;  /* 0xffff000044447812 */ /* 0x000fe200078ec0ff */
[-C--:B------:R-:W-:Y:S01]  /*c170*/  FMUL.FTZ R12, R12, R3.reuse ;  /* 0x000000030c0c7220 */ /* 0x080fe20000410000 */
[----:B------:R-:W-:Y:S01]  /*c180*/  LOP3.LUT R27, R27, 0xffff0000, RZ, 0xc0, !PT ;  /* 0xffff00001b1b7812 */ /* 0x000fe200078ec0ff */
[----:B------:R-:W-:Y:S01]  /*c190*/  FFMA.FTZ R11, R8, R3, -R11 ;  /* 0x00000003080b7223 */ /* 0x000fe2000001080b */
[----:B------:R-:W-:Y:S01]  /*c1a0*/  LOP3.LUT R29, R29, 0xffff0000, RZ, 0xc0, !PT ;  /* 0xffff00001d1d7812 */ /* 0x000fe200078ec0ff */
[-C--:B------:R-:W-:Y:S01]  /*c1b0*/  FMUL.FTZ R13, R13, R0.reuse ;  /* 0x000000000d0d7220 */ /* 0x080fe20000410000 */
[----:B------:R-:W-:Y:S01]  /*c1c0*/  FFMA.FTZ R21, R4, R0, -R21 ;  /* 0x0000000004157223 */ /* 0x000fe20000010815 */
[C---:B------:R-:W-:Y:S01]  /*c1d0*/  FMUL.FTZ R0, R14.reuse, R31 ;  /* 0x0000001f0e007220 */ /* 0x040fe20000410000 */
[C---:B------:R-:W-:Y:S01]  /*c1e0*/  FMUL.FTZ R3, R15.reuse, R68 ;  /* 0x000000440f037220 */ /* 0x040fe20000410000 */
[----:B------:R-:W-:Y:S01]  /*c1f0*/  FMUL.FTZ R14, R14, R27 ;  /* 0x0000001b0e0e7220 */ /* 0x000fe20000410000 */
[----:B------:R-:W-:Y:S01]  /*c200*/  FMUL.FTZ R15, R15, R29 ;  /* 0x0000001d0f0f7220 */ /* 0x000fe20000410000 */
[----:B------:R-:W-:Y:S01]  /*c210*/  FFMA.FTZ R9, R2, R69, R9 ;  /* 0x0000004502097223 */ /* 0x000fe20000010009 */
[----:B------:R-:W-:Y:S01]  /*c220*/  FFMA.FTZ R7, R8, R7, R12 ;  /* 0x0000000708077223 */ /* 0x000fe2000001000c */
        /* <DEDUP_REMOVED lines=13> */
[----:B------:R3:W-:Y:S04]  /*c300*/  STS.128 [R234], R4 ;  /* 0x00000004ea007388 */ /* 0x0007e80000000c00 */
[----:B------:R3:W-:Y:S02]  /*c310*/  STS.128 [R24+0x12400], R8 ;  /* 0x0124000818007388 */ /* 0x0007e40000000c00 */
.L_x_5174:
[----:B------:R-:W-:Y:S05]  /*c320*/  BSYNC B0 ;  /* 0x0000000000007941 */ /* 0x000fea0003800000 */
.L_x_5153:
        /* <DEDUP_REMOVED lines=8> */
.L_x_5150:
[----:B------:R-:W-:-:S13]  /*c3b0*/  R2UR UR4, R202 ;  /* 0x00000000ca0472ca */ /* 0x000fda00000e0000 */
[----:B0-2-4-:R-:W-:-:S05]  /*c3c0*/  IMAD.U32 R0, RZ, RZ, UR4 ;  /* 0x00000004ff007e24 */ /* 0x015fca000f8e00ff */
[----:B------:R-:W-:-:S13]  /*c3d0*/  ISETP.NE.AND P0, PT, R0, 0x3, PT ;  /* 0x000000030000780c */ /* 0x000fda0003f05270 */
[----:B------:R-:W-:Y:S05]  /*c3e0*/  @!P0 BRA `(.L_x_5202) ;  /* 0x0000000000048947 */ /* 0x000fea0003800000 */
[----:B------:R-:W-:Y:S01]  /*c3f0*/  BPT.TRAP 0x1 ;  /* 0x000000040000795c */ /* 0x000fe20000300000 */
.L_x_5202:
[----:B------:R-:W-:Y:S02]  /*c400*/  IMAD.U32 R73, RZ, RZ, UR38 ;  /* 0x00000026ff497e24 */ /* 0x000fe4000f8e00ff */
[----:B------:R-:W-:-:S03]  /*c410*/  IMAD.U32 R0, RZ, RZ, UR60 ;  /* 0x0000003cff007e24 */ /* 0x000fc6000f8e00ff */
[----:B------:R-:W-:Y:S02]  /*c420*/  LEA R73, R73, UR39, 0x3 ;  /* 0x0000002749497c11 */ /* 0x000fe4000f8e18ff */
[----:B------:R-:W-:-:S04]  /*c430*/  SHF.L.U32 R0, R0, 0x1f, RZ ;  /* 0x0000001f00007819 */ /* 0x000fc800000006ff */
[----:B------:R0:W2:Y:S01]  /*c440*/  SYNCS.PHASECHK.TRANS64.TRYWAIT P2, [R73+URZ+0x30830], R0 ;  /* 0x03083000490075a7 */ /* 0x0000a2000804017f */
[----:B------:R-:W-:Y:S05]  /*c450*/  @!P0 BRA `(.L_x_5203) ;  /* 0x0000000000048947 */ /* 0x000fea0003800000 */
[----:B------:R-:W-:Y:S01]  /*c460*/  BPT.TRAP 0x1 ;  /* 0x000000040000795c */ /* 0x000fe20000300000 */
.L_x_5203:
[----:B-1-3--:R-:W1:Y:S02]  /*c470*/  S2R R2, SR_TID.X ;  /* 0x0000000000027919 */ /* 0x00ae640000002100 */
[----:B-1----:R-:W-:-:S04]  /*c480*/  LOP3.LUT R2, R2, 0x7f, RZ, 0xc0, !PT ;  /* 0x0000007f02027812 */ /* 0x002fc800078ec0ff */
[----:B------:R-:W-:Y:S01]  /*c490*/  ISETP.NE.AND P1, PT, R2, RZ, PT ;  /* 0x000000ff0200720c */ /* 0x000fe20003f25270 */
[----:B--2---:R-:W-:-:S12]  /*c4a0*/  @P2 BRA `(.L_x_5204) ;  /* 0x0000000000082947 */ /* 0x004fd80003800000 */
[----:B------:R-:W1:Y:S02]  /*c4b0*/  SYNCS.PHASECHK.TRANS64.TRYWAIT P2, [R73+URZ+0x30830], R0 ;  /* 0x03083000490075a7 */ /* 0x000e64000804017f */
[----:B-1----:R-:W-:Y:S05]  /*c4c0*/  @!P2 BRA `(.L_x_5205) ;  /* 0x0000018c00e4a947 */ /* 0x002fea0003800000 */
.L_x_5204:
        /* <DEDUP_REMOVED lines=10> */
[----:B------:R-:W-:Y:S01]  /*c570*/  VIADD R4, R22, UR61 ;  /* 0x0000003d16047c36 */ /* 0x000fe20008000000 */
[----:B------:R-:W-:Y:S01]  /*c580*/  UMOV UR13, 0x40000040 ;  /* 0x40000040000d7882 */ /* 0x000fe20000000000 */
[----:B------:R-:W-:Y:S01]  /*c590*/  UMOV UR15, 0x40000040 ;  /* 0x40000040000f7882 */ /* 0x000fe20000000000 */
[----:B------:R-:W-:-:S02]  /*c5a0*/  ULOP3.LUT UR36, UR4, 0x10000, URZ, 0xfc, !UPT ;  /* 0x0001000004247892 */ /* 0x000fc4000f8efc3f */
[----:B------:R-:W-:Y:S02]  /*c5b0*/  ULOP3.LUT UR4, UR37, 0x10000, URZ, 0xfc, !UPT ;  /* 0x0001000025047892 */ /* 0x000fe4000f8efc3f */
[----:B------:R-:W-:Y:S02]  /*c5c0*/  UIMAD UR5, UR38, 0x900, UR36 ;  /* 0x00000900260578a4 */ /* 0x000fe4000f8e0224 */
[----:B------:R-:W-:Y:S02]  /*c5d0*/  UIADD3 UR56, UR4, 0x2, URZ ;  /* 0x0000000204387890 */ /* 0x000fe4000fffe03f */
[----:B------:R-:W-:Y:S01]  /*c5e0*/  UIADD3 UR58, UR5, 0x2, URZ ;  /* 0x00000002053a7890 */ /* 0x000fe2000fffe03f */
[----:B------:R-:W-:Y:S02]  /*c5f0*/  UMOV UR8, UR4 ;  /* 0x0000000400087c82 */ /* 0x000fe40008000000 */
[----:B------:R-:W-:Y:S01]  /*c600*/  UMOV UR10, UR5 ;  /* 0x00000005000a7c82 */ /* 0x000fe20008000000 */
[----:B------:R-:W-:Y:S01]  /*c610*/  IMAD.U32 R6, RZ, RZ, UR8 ;  /* 0x00000008ff067e24 */ /* 0x000fe2000f8e00ff */
[----:B------:R-:W-:Y:S01]  /*c620*/  HGMMA.64x96x16.F32.BF16 R24, gdesc[UR8], RZ, !UPT, gsb0 ;  /* 0x01600000081879f0 */ /* 0x000fe2000c0018ff */
[----:B------:R-:W-:-:S02]  /*c630*/  UIADD3 UR8, UR4, 0x4, URZ ;  /* 0x0000000404087890 */ /* 0x000fc4000fffe03f */
[----:B------:R-:W-:Y:S01]  /*c640*/  UIADD3 UR10, UR5, 0x4, URZ ;  /* 0x00000004050a7890 */ /* 0x000fe2000fffe03f */
[----:B------:R-:W-:Y:S01]  /*c650*/  UMOV UR9, 0x40000040 ;  /* 0x4000004000097882 */ /* 0x000fe20000000000 */
[----:B------:R-:W-:Y:S01]  /*c660*/  UMOV UR11, 0x40000040 ;  /* 0x40000040000b7882 */ /* 0x000fe20000000000 */
        /* <DEDUP_REMOVED lines=40> */
[----:B01----:R-:W-:Y:S01]  /*c8f0*/  @P2 IMAD.HI.U32 R0, R4, UR5, RZ ;  /* 0x0000000504002c27 */ /* 0x003fe2000f8e00ff */
[----:B------:R-:W-:-:S04]  /*c900*/  @UP0 ULDC UR5, c[0x0][0x450] ;  /* 0x0001140000050ab9 */ /* 0x000fc80000000800 */
[----:B------:R-:W-:Y:S01]  /*c910*/  @P3 SHF.R.U32.HI R4, RZ, UR5, R0 ;  /* 0x00000005ff043c19 */ /* 0x000fe20008011600 */
[----:B------:R-:W-:-:S05]  /*c920*/  @!P1 VIADD R0, R73, 0x30840 ;  /* 0x0003084049009836 */ /* 0x000fca0000000000 */
[----:B------:R-:W-:Y:S01]  /*c930*/  @!P1 PRMT R0, RZ, 0x654, R0 ;  /* 0x00000654ff009816 */ /* 0x000fe20000000000 */
        /* <DEDUP_REMOVED lines=78> */
[----:B0-----:R-:W-:Y:S01]  /*ce20*/  FMUL.FTZ R32, R63, UR4 ;  /* 0x000000043f207c20 */ /* 0x001fe20008410000 */
[----:B------:R-:W-:Y:S01]  /*ce30*/  FMUL.FTZ R64, R64, UR4 ;  /* 0x0000000440407c20 */ /* 0x000fe20008410000 */
[----:B------:R-:W-:Y:S01]  /*ce40*/  FMUL.FTZ R65, R65, UR4 ;  /* 0x0000000441417c20 */ /* 0x000fe20008410000 */
[----:B--2---:R-:W-:Y:S01]  /*ce50*/  FMUL.FTZ R36, R66, UR4 ;  /* 0x0000000442247c20 */ /* 0x004fe20008410000 */
[----:B------:R-:W-:Y:S01]  /*ce60*/  FMUL.FTZ R34, R67, UR4 ;  /* 0x0000000443227c20 */ /* 0x000fe20008410000 */
[----:B------:R-:W-:Y:S01]  /*ce70*/  FMUL.FTZ R68, R68, UR4 ;  /* 0x0000000444447c20 */ /* 0x000fe20008410000 */
[----:B------:R-:W-:Y:S01]  /*ce80*/  FMUL.FTZ R69, R69, UR4 ;  /* 0x0000000445457c20 */ /* 0x000fe20008410000 */
[----:B------:R-:W0:Y:S01]  /*ce90*/  SHFL.IDX PT, R35, R4, RZ, 0x1c1f ;  /* 0x001c1fff04237589 */ /* 0x000e2200000e0000 */
[----:B----4-:R-:W-:Y:S01]  /*cea0*/  FMUL.FTZ R40, R70, UR4 ;  /* 0x0000000446287c20 */ /* 0x010fe20008410000 */
[----:B------:R-:W-:Y:S01]  /*ceb0*/  FMUL.FTZ R39, R71, UR4 ;  /* 0x0000000447277c20 */ /* 0x000fe20008410000 */
[----:B------:R-:W-:Y:S01]  /*cec0*/  IMAD.MOV.U32 R26, RZ, RZ, -0x60 ;  /* 0xffffffa0ff1a7424 */ /* 0x000fe200078e00ff */
[----:B------:R-:W-:Y:S01]  /*ced0*/  ULDC.64 UR4, c[0x0][0x9e0] ;  /* 0x0002780000047ab9 */ /* 0x000fe20000000a00 */
[----:B------:R2:W4:Y:S01]  /*cee0*/  MUFU.TANH R72, R25 ;  /* 0x0000001900487308 */ /* 0x0005220000002400 */
[----:B------:R-:W-:Y:S01]  /*cef0*/  UISETP.GE.AND UP1, UPT, UR5, 0x1, UPT ;  /* 0x000000010500788c */ /* 0x000fe2000bf26270 */
[----:B------:R-:W-:Y:S01]  /*cf00*/  IMAD R26, R79, R26, 0x61 ;  /* 0x000000614f1a7424 */ /* 0x000fe200078e021a */
[----:B------:R5:W-:Y:S03]  /*cf10*/  @!P1 SYNCS.ARRIVE.TRANS64.RED.A1T0 RZ, [R0+URZ], RZ ;  /* 0x000000ff00ff99a7 */ /* 0x000be6000810043f */
[----:B------:R-:W-:Y:S01]  /*cf20*/  VIADD R62, R26, 0xffffffff ;  /* 0xffffffff1a3e7836 */ /* 0x000fe20000000000 */
[----:B------:R-:W-:Y:S01]  /*cf30*/  PLOP3.LUT P2, PT, PT, PT, UP1, 0x40, 0x0 ;  /* 0x000000000000781c */ /* 0x000fe20003f4e818 */
[----:B------:R-:W0:Y:S01]  /*cf40*/  MUFU.TANH R2, R2 ;  /* 0x0000000200027308 */ /* 0x000e220000002400 */
[----:B--2---:R-:W-:-:S02]  /*cf50*/  IMAD R25, R23, -0x2, R26 ;  /* 0xfffffffe17197824 */ /* 0x004fc400078e021a */
[--C-:B-----5:R-:W-:Y:S02]  /*cf60*/  IMAD R0, R79, -0x60, R19.reuse ;  /* 0xffffffa04f007824 */ /* 0x120fe400078e0213 */
[----:B------:R-:W-:Y:S02]  /*cf70*/  VIADD R63, R25, 0xffffffff ;  /* 0xffffffff193f7836 */ /* 0x000fe40000000000 */
[----:B------:R-:W-:Y:S01]  /*cf80*/  VIADD R0, R0, 0x60 ;  /* 0x0000006000007836 */ /* 0x000fe20000000000 */
        /* <DEDUP_REMOVED lines=42> */
[----:B-----5:R-:W-:-:S07]  /*d230*/  IADD3 R28, -R18, R25, R19 ;  /* 0x00000019121c7210 */ /* 0x020fce0007ffe113 */
[----:B------:R5:W2:Y:S01]  /*d240*/  MUFU.TANH R43, R60 ;  /* 0x0000003c002b7308 */ /* 0x000aa20000002400 */
[----:B-1----:R-:W-:Y:S02]  /*d250*/  IMAD R55, R23, -0x2, R0 ;  /* 0xfffffffe17377824 */ /* 0x002fe400078e0200 */
[C---:B-----5:R-:W-:Y:S02]  /*d260*/  VIADD R60, R28.reuse, UR4 ;  /* 0x000000041c3c7c36 */ /* 0x060fe40008000000 */
[----:B------:R-:W-:-:S03]  /*d270*/  VIADD R28, R28, UR58 ;  /* 0x0000003a1c1c7c36 */ /* 0x000fc60008000000 */
[----:B0-----:R-:W-:Y:S01]  /*d280*/  VIADDMNMX R25, R35, R60, R55, PT ;  /* 0x0000003c23197246 */ /* 0x001fe20003800137 */
[----:B------:R-:W-:Y:S01]  /*d290*/  IMAD.IADD R26, R28, 0x1, R35 ;  /* 0x000000011c1a7824 */ /* 0x000fe200078e0223 */
[----:B---34-:R-:W-:Y:S06]  /*d2a0*/  @P2 BRA `(.L_x_5206) ;  /* 0x0000000000542947 */ /* 0x018fec0003800000 */
        /* <DEDUP_REMOVED lines=12> */
.L_x_5208:
[----:B------:R-:W-:-:S06]  /*d370*/  UISETP.NE.AND UP2, UPT, UR5, 0x1, UPT ;  /* 0x000000010500788c */ /* 0x000fcc000bf45270 */
[----:B------:R-:W-:-:S05]  /*d380*/  PLOP3.LUT P2, PT, PT, PT, UP2, 0x80, 0x0 ;  /* 0x000000000000781c */ /* 0x000fca0003f4f028 */
[----:B------:R-:W-:-:S08]  /*d390*/  @UP2 ULDC.64 UR6, c[0x0][0x9e8] ;  /* 0x00027a0000062ab9 */ /* 0x000fd00000000a00 */
[----:B------:R-:W-:-:S05]  /*d3a0*/  @P2 IMAD.HI.U32 R35, R0, UR6, RZ ;  /* 0x0000000600232c27 */ /* 0x000fca000f8e00ff */
[----:B------:R-:W-:-:S07]  /*d3b0*/  @P2 SHF.R.U32.HI R0, RZ, UR7, R35 ;  /* 0x00000007ff002c19 */ /* 0x000fce0008011623 */
.L_x_5209:
[----:B------:R-:W-:Y:S05]  /*d3c0*/  BSYNC B0 ;  /* 0x0000000000007941 */ /* 0x000fea0003800000 */
.L_x_5207:
[----:B------:R-:W-:-:S05]  /*d3d0*/  IMAD R0, R0, UR5, R63 ;  /* 0x0000000500007c24 */ /* 0x000fca000f8e023f */
[----:B------:R-:W-:Y:S02]  /*d3e0*/  VIMNMX R26, R26, R0, !PT ;  /* 0x000000001a1a7248 */ /* 0x000fe40007fe0100 */
[----:B------:R-:W-:-:S07]  /*d3f0*/  VIADDMNMX R25, R0, UR5, R25, PT ;  /* 0x0000000500197c46 */ /* 0x000fce000b800119 */
.L_x_5206:
        /* <DEDUP_REMOVED lines=12> */
[C---:B------:R-:W-:Y:S02]  /*d4c0*/  ISETP.LT.OR P5, PT, R25.reuse, 0x9, P5 ;  /* 0x000000091900780c */ /* 0x040fe40002fa1670 */
        /* <DEDUP_REMOVED lines=74> */
[----:B--2---:R-:W-:Y:S02]  /*d970*/  FSEL R43, R43, -INF , !P4 ;  /* 0xff8000002b2b7808 */ /* 0x004fe40006000000 */
        /* <DEDUP_REMOVED lines=46> */
.L_x_5212:
[----:B------:R-:W-:-:S06]  /*dc60*/  UISETP.NE.AND UP2, UPT, UR5, 0x1, UPT ;  /* 0x000000010500788c */ /* 0x000fcc000bf45270 */
[----:B------:R-:W-:-:S05]  /*dc70*/  PLOP3.LUT P6, PT, PT, PT, UP2, 0x80, 0x0 ;  /* 0x000000000000781c */ /* 0x000fca0003fcf028 */
[----:B------:R-:W-:-:S08]  /*dc80*/  @UP2 ULDC.64 UR6, c[0x0][0x9e8] ;  /* 0x00027a0000062ab9 */ /* 0x000fd00000000a00 */
[----:B------:R-:W-:Y:S01]  /*dc90*/  @P6 IMAD.HI.U32 R25, R4, UR6, RZ ;  /* 0x0000000604196c27 */ /* 0x000fe2000f8e00ff */
[----:B------:R-:W-:-:S13]  /*dca0*/  PLOP3.LUT P6, PT, PT, PT, UP2, 0x80, 0x0 ;  /* 0x000000000000781c */ /* 0x000fda0003fcf028 */
[----:B------:R-:W-:-:S07]  /*dcb0*/  @P6 SHF.R.U32.HI R4, RZ, UR7, R25 ;  /* 0x00000007ff046c19 */ /* 0x000fce0008011619 */
.L_x_5213:
[----:B------:R-:W-:Y:S05]  /*dcc0*/  BSYNC B0 ;  /* 0x0000000000007941 */ /* 0x000fea0003800000 */
.L_x_5211:
[----:B------:R-:W-:-:S05]  /*dcd0*/  IMAD R4, R4, UR5, R63 ;  /* 0x0000000504047c24 */ /* 0x000fca000f8e023f */
[----:B------:R-:W-:Y:S02]  /*dce0*/  VIMNMX R56, R56, R4, !PT ;  /* 0x0000000438387248 */ /* 0x000fe40007fe0100 */
[----:B------:R-:W-:-:S07]  /*dcf0*/  VIADDMNMX R55, R4, UR5, R55, PT ;  /* 0x0000000504377c46 */ /* 0x000fce000b800137 */
.L_x_5210:
[C---:B------:R-:W-:Y:S01]  /*dd00*/  ISETP.GT.AND P2, PT, R56.reuse, 0x1, !P2 ;  /* 0x000000013800780c */ /* 0x040fe20005744270 */
[----:B------:R-:W-:Y:S01]  /*dd10*/  ULDC UR10, c[0x0][0x988] ;  /* 0x00026200000a7ab9 */ /* 0x000fe20000000800 */
[----:B------:R-:W-:Y:S01]  /*dd20*/  ISETP.GT.AND P3, PT, R56, 0x8, !P3 ;  /* 0x000000083800780c */ /* 0x000fe20005f64270 */
[----:B------:R-:W-:Y:S01]  /*dd30*/  @UP0 ULDC UR6, c[0x0][0x44c] ;  /* 0x0001130000060ab9 */ /* 0x000fe20000000800 */
[C---:B------:R-:W-:Y:S01]  /*dd40*/  ISETP.LT.OR P2, PT, R55.reuse, 0x2, P2 ;  /* 0x000000023700780c */ /* 0x040fe20001741670 */
[----:B------:R-:W-:Y:S01]  /*dd50*/  UIMAD.WIDE.U32 UR6, UR61, UR6, URZ ;  /* 0x000000063d0672a5 */ /* 0x000fe2000f8e003f */
[----:B------:R-:W-:Y:S01]  /*dd60*/  ISETP.LT.OR P3, PT, R55, 0x9, P3 ;  /* 0x000000093700780c */ /* 0x000fe20001f61670 */
[----:B------:R-:W-:Y:S01]  /*dd70*/  @UP0 ULDC UR15, c[0x0][0x450] ;  /* 0x00011400000f0ab9 */ /* 0x000fe20000000800 */
[----:B------:R-:W-:Y:S01]  /*dd80*/  FSEL R5, R5, -INF , !P2 ;  /* 0xff80000005057808 */ /* 0x000fe20005000000 */
[----:B------:R-:W-:Y:S01]  /*dd90*/  UMOV UR11, UR61 ;  /* 0x0000003d000b7c82 */ /* 0x000fe20008000000 */
[----:B------:R-:W-:Y:S01]  /*dda0*/  ISETP.NE.AND P2, PT, R67, RZ, PT ;  /* 0x000000ff4300720c */ /* 0x000fe20003f45270 */
[----:B------:R-:W-:Y:S01]  /*ddb0*/  @UP0 USHF.R.U32.HI UR11, URZ, UR15, UR7 ;  /* 0x0000000f3f0b0299 */ /* 0x000fe20008011607 */
[----:B------:R-:W-:-:S02]  /*ddc0*/  FSEL R8, R8, -INF , !P3 ;  /* 0xff80000008087808 */ /* 0x000fc40005800000 */
[----:B------:R-:W-:Y:S02]  /*ddd0*/  ISETP.GT.AND P2, PT, R56, 0x9, !P2 ;  /* 0x000000093800780c */ /* 0x000fe40005744270 */
[----:B------:R-:W-:Y:S02]  /*dde0*/  ISETP.NE.AND P3, PT, R33, RZ, PT ;  /* 0x000000ff2100720c */ /* 0x000fe40003f65270 */
        /* <DEDUP_REMOVED lines=10> */
[----:B------:R-:W-:Y:S02]  /*de90*/  ISETP.NE.AND P2, PT, R31, RZ, PT ;  /* 0x000000ff1f00720c */ /* 0x000fe40003f45270 */
[C---:B------:R-:W-:Y:S02]  /*dea0*/  ISETP.LT.OR P5, PT, R55.reuse, 0x59, P5 ;  /* 0x000000593700780c */ /* 0x040fe40002fa1670 */
[----:B------:R-:W-:Y:S02]  /*deb0*/  ISETP.GT.AND P2, PT, R56, 0x11, !P2 ;  /* 0x000000113800780c */ /* 0x000fe40005744270 */
[----:B------:R-:W-:Y:S02]  /*dec0*/  FSEL R34, R34, -INF , !P4 ;  /* 0xff80000022227808 */ /* 0x000fe40006000000 */
[----:B------:R-:W-:Y:S02]  /*ded0*/  ISETP.LT.OR P2, PT, R55, 0x12, P2 ;  /* 0x000000123700780c */ /* 0x000fe40001741670 */
[----:B------:R-:W-:-:S02]  /*dee0*/  FSEL R40, R40, -INF , !P5 ;  /* 0xff80000028287808 */ /* 0x000fc40006800000 */
[----:B------:R-:W-:Y:S02]  /*def0*/  FSEL R11, R11, -INF , !P2 ;  /* 0xff8000000b0b7808 */ /* 0x000fe40005000000 */
[----:B------:R-:W-:Y:S02]  /*df00*/  ISETP.GT.AND P2, PT, R56, 0x18, !P3 ;  /* 0x000000183800780c */ /* 0x000fe40005f44270 */
[----:B------:R-:W-:Y:S02]  /*df10*/  ISETP.NE.AND P3, PT, R87, RZ, PT ;  /* 0x000000ff5700720c */ /* 0x000fe40003f65270 */
[----:B------:R-:W-:Y:S02]  /*df20*/  ISETP.LT.OR P2, PT, R55, 0x19, P2 ;  /* 0x000000193700780c */ /* 0x000fe40001741670 */
[----:B------:R-:W-:Y:S02]  /*df30*/  R2UR UR14, R76 ;  /* 0x000000004c0e72ca */ /* 0x000fe400000e0000 */
[----:B------:R-:W-:-:S02]  /*df40*/  FSEL R12, R12, -INF , !P2 ;  /* 0xff8000000c0c7808 */ /* 0x000fc40005000000 */
[----:B------:R-:W-:Y:S02]  /*df50*/  ISETP.GT.AND P2, PT, R56, 0x19, !P6 ;  /* 0x000000193800780c */ /* 0x000fe40007744270 */
[----:B------:R-:W-:Y:S02]  /*df60*/  ISETP.NE.AND P6, PT, R29, RZ, PT ;  /* 0x000000ff1d00720c */ /* 0x000fe40003fc5270 */
[----:B------:R-:W-:-:S04]  /*df70*/  ISETP.LT.OR P2, PT, R55, 0x1a, P2 ;  /* 0x0000001a3700780c */ /* 0x000fc80001741670 */
[----:B------:R-:W-:Y:S01]  /*df80*/  FSEL R13, R13, -INF , !P2 ;  /* 0xff8000000d0d7808 */ /* 0x000fe20005000000 */
[----:B------:R-:W-:Y:S01]  /*df90*/  UIADD3 UR6, UR14, UR11, URZ ;  /* 0x0000000b0e067290 */ /* 0x000fe2000fffe03f */
[----:B------:R-:W-:-:S03]  /*dfa0*/  ISETP.NE.AND P2, PT, R73, RZ, PT ;  /* 0x000000ff4900720c */ /* 0x000fc60003f45270 */
[----:B------:R-:W-:Y:S01]  /*dfb0*/  UIADD3 UR4, UR6, UR4, URZ ;  /* 0x0000000406047290 */ /* 0x000fe2000fffe03f */
[----:B------:R-:W-:-:S04]  /*dfc0*/  ISETP.GT.AND P2, PT, R56, 0x20, !P2 ;  /* 0x000000203800780c */ /* 0x000fc80005744270 */
[----:B------:R-:W-:-:S04]  /*dfd0*/  ISETP.LT.OR P2, PT, R55, 0x21, P2 ;  /* 0x000000213700780c */ /* 0x000fc80001741670 */
[----:B------:R-:W-:Y:S02]  /*dfe0*/  FSEL R14, R14, -INF , !P2 ;  /* 0xff8000000e0e7808 */ /* 0x000fe40005000000 */
[----:B------:R-:W-:-:S04]  /*dff0*/  ISETP.NE.AND P2, PT, R75, RZ, PT ;  /* 0x000000ff4b00720c */ /* 0x000fc80003f45270 */
        /* <DEDUP_REMOVED lines=31> */
[C---:B------:R-:W-:Y:S02]  /*e1f0*/  ISETP.GT.AND P2, PT, R56.reuse, 0x41, !P3 ;  /* 0x000000413800780c */ /* 0x040fe40005f44270 */
[----:B------:R-:W-:Y:S02]  /*e200*/  ISETP.NE.AND P3, PT, R61, RZ, PT ;  /* 0x000000ff3d00720c */ /* 0x000fe40003f65270 */
[----:B------:R-:W-:Y:S02]  /*e210*/  ISETP.LT.OR P2, PT, R55, 0x42, P2 ;  /* 0x000000423700780c */ /* 0x000fe40001741670 */
[----:B------:R-:W-:Y:S02]  /*e220*/  ISETP.GT.AND P3, PT, R56, 0x50, !P3 ;  /* 0x000000503800780c */ /* 0x000fe40005f64270 */
[----:B------:R-:W-:-:S02]  /*e230*/  FSEL R28, R59, -INF , !P2 ;  /* 0xff8000003b1c7808 */ /* 0x000fc40005000000 */
[----:B------:R-:W-:Y:S02]  /*e240*/  ISETP.GT.AND P2, PT, R56, RZ, !P6 ;  /* 0x000000ff3800720c */ /* 0x000fe40007744270 */
[----:B------:R-:W-:Y:S02]  /*e250*/  ISETP.NE.AND P6, PT, R57, RZ, PT ;  /* 0x000000ff3900720c */ /* 0x000fe40003fc5270 */
[C---:B------:R-:W-:Y:S02]  /*e260*/  ISETP.LT.OR P2, PT, R55.reuse, 0x1, P2 ;  /* 0x000000013700780c */ /* 0x040fe40001741670 */
[----:B------:R-:W-:Y:S02]  /*e270*/  ISETP.LT.OR P3, PT, R55, 0x51, P3 ;  /* 0x000000513700780c */ /* 0x000fe40001f61670 */
[----:B------:R-:W-:Y:S02]  /*e280*/  FSEL R58, R3, -INF , !P2 ;  /* 0xff800000033a7808 */ /* 0x000fe40005000000 */
[----:B------:R-:W-:-:S02]  /*e290*/  FMNMX.FTZ R3, R188, R72, !PT ;  /* 0x00000048bc037209 */ /* 0x000fc40007810000 */
[----:B------:R-:W-:Y:S02]  /*e2a0*/  FSEL R36, R36, -INF , !P3 ;  /* 0xff80000024247808 */ /* 0x000fe40005800000 */
        /* <DEDUP_REMOVED lines=28> */
[----:B------:R-:W-:-:S04]  /*e470*/  FMNMX.FTZ R60, R10, R3, !PT ;  /* 0x000000030a3c7209 */ /* 0x000fc80007810000 */
[----:B------:R-:W-:-:S04]  /*e480*/  FMNMX.FTZ R3, R11, R60, !PT ;  /* 0x0000003c0b037209 */ /* 0x000fc80007810000 */
[----:B------:R-:W-:-:S04]  /*e490*/  FMNMX.FTZ R60, R12, R3, !PT ;  /* 0x000000030c3c7209 */ /* 0x000fc80007810000 */
[----:B------:R-:W-:Y:S02]  /*e4a0*/  FMNMX.FTZ R3, R13, R60, !PT ;  /* 0x0000003c0d037209 */ /* 0x000fe40007810000 */
        /* <DEDUP_REMOVED lines=8> */
[----:B------:R-:W-:Y:S01]  /*e530*/  ISETP.GT.AND P2, PT, R56, 0x48, !P6 ;  /* 0x000000483800780c */ /* 0x000fe20007744270 */
        /* <DEDUP_REMOVED lines=8> */
[----:B------:R-:W-:Y:S01]  /*e5c0*/  MUFU.EX2 R188, R188 ;  /* 0x000000bc00bc7308 */ /* 0x000fe20000000800 */
[----:B------:R-:W-:Y:S01]  /*e5d0*/  FMNMX.FTZ R54, R26, R3, !PT ;  /* 0x000000031a367209 */ /* 0x000fe20007810000 */
[--C-:B------:R-:W-:Y:S01]  /*e5e0*/  FFMA.FTZ R33, R66, UR10, -R57.reuse ;  /* 0x0000000a42217c23 */ /* 0x100fe20008010839 */
[----:B------:R-:W-:Y:S01]  /*e5f0*/  ISETP.NE.AND P2, PT, R88, RZ, PT ;  /* 0x000000ff5800720c */ /* 0x000fe20003f45270 */
[--C-:B------:R-:W-:Y:S01]  /*e600*/  FFMA.FTZ R184, R184, UR10, -R57.reuse ;  /* 0x0000000ab8b87c23 */ /* 0x100fe20008010839 */
[----:B------:R-:W-:Y:S01]  /*e610*/  FMNMX.FTZ R54, R29, R54, !PT ;  /* 0x000000361d367209 */ /* 0x000fe20007810000 */
[--C-:B------:R-:W-:Y:S01]  /*e620*/  FFMA.FTZ R35, R35, UR10, -R57.reuse ;  /* 0x0000000a23237c23 */ /* 0x100fe20008010839 */
[----:B------:R-:W-:Y:S01]  /*e630*/  ISETP.GT.AND P2, PT, R56, 0x49, !P2 ;  /* 0x000000493800780c */ /* 0x000fe20005744270 */
[----:B------:R-:W-:Y:S01]  /*e640*/  MUFU.EX2 R31, R31 ;  /* 0x0000001f001f7308 */ /* 0x000fe20000000800 */
        /* <DEDUP_REMOVED lines=24> */
[----:B------:R-:W-:Y:S01]  /*e7d0*/  FMNMX.FTZ R52, R40, R3, !PT ;  /* 0x0000000328347209 */ /* 0x000fe20007810000 */
[--C-:B------:R-:W-:Y:S01]  /*e7e0*/  FFMA.FTZ R42, R42, UR10, -R57.reuse ;  /* 0x0000000a2a2a7c23 */ /* 0x100fe20008010839 */
[--C-:B------:R-:W-:Y:S01]  /*e7f0*/  FFMA.FTZ R41, R41, UR10, -R57.reuse ;  /* 0x0000000a29297c23 */ /* 0x100fe20008010839 */
[--C-:B------:R-:W-:Y:S01]  /*e800*/  FFMA.FTZ R38, R38, UR10, -R57.reuse ;  /* 0x0000000a26267c23 */ /* 0x100fe20008010839 */
[----:B------:R-:W-:Y:S01]  /*e810*/  FMNMX.FTZ R52, R39, R52, !PT ;  /* 0x0000003427347209 */ /* 0x000fe20007810000 */
[--C-:B------:R-:W-:Y:S01]  /*e820*/  FFMA.FTZ R0, R0, UR10, -R57.reuse ;  /* 0x0000000a00007c23 */ /* 0x100fe20008010839 */
[--C-:B------:R-:W-:Y:S01]  /*e830*/  FFMA.FTZ R2, R2, UR10, -R57.reuse ;  /* 0x0000000a02027c23 */ /* 0x100fe20008010839 */
[----:B------:R-:W-:Y:S02]  /*e840*/  MUFU.EX2 R33, R33 ;  /* 0x0000002100217308 */ /* 0x000fe40000000800 */
[----:B------:R-:W0:Y:S06]  /*e850*/  SHFL.BFLY PT, R3, R52, 0x2, 0x1f ;  /* 0x0c401f0034037f89 */ /* 0x000e2c00000e0000 */
[----:B------:R-:W-:Y:S08]  /*e860*/  MUFU.EX2 R184, R184 ;  /* 0x000000b800b87308 */ /* 0x000ff00000000800 */
[----:B------:R-:W-:Y:S08]  /*e870*/  MUFU.EX2 R35, R35 ;  /* 0x0000002300237308 */ /* 0x000ff00000000800 */
[----:B------:R-:W-:Y:S01]  /*e880*/  MUFU.EX2 R186, R186 ;  /* 0x000000ba00ba7308 */ /* 0x000fe20000000800 */
[----:B0-----:R-:W-:Y:S01]  /*e890*/  FMNMX.FTZ R45, R52, R3, !PT ;  /* 0x00000003342d7209 */ /* 0x001fe20007810000 */
[----:B------:R-:W-:-:S04]  /*e8a0*/  FFMA.FTZ R52, R44, UR10, -R57 ;  /* 0x0000000a2c347c23 */ /* 0x000fc80008010839 */
[----:B------:R-:W0:Y:S02]  /*e8b0*/  SHFL.BFLY PT, R44, R45, 0x1, 0x1f ;  /* 0x0c201f002d2c7f89 */ /* 0x000e2400000e0000 */
[----:B------:R-:W-:Y:S08]  /*e8c0*/  MUFU.EX2 R37, R37 ;  /* 0x0000002500257308 */ /* 0x000ff00000000800 */
[----:B------:R-:W-:Y:S08]  /*e8d0*/  MUFU.EX2 R53, R53 ;  /* 0x0000003500357308 */ /* 0x000ff00000000800 */
[----:B------:R-:W1:Y:S01]  /*e8e0*/  MUFU.EX2 R54, R54 ;  /* 0x0000003600367308 */ /* 0x000e620000000800 */
[----:B0-----:R-:W-:-:S07]  /*e8f0*/  FMNMX.FTZ R3, R45, R44, !PT ;  /* 0x0000002c2d037209 */ /* 0x001fce0007810000 */
[----:B------:R-:W-:Y:S01]  /*e900*/  MUFU.EX2 R51, R51 ;  /* 0x0000003300337308 */ /* 0x000fe20000000800 */
[C---:B------:R-:W-:Y:S01]  /*e910*/  FSETP.NEU.FTZ.AND P2, PT, R3.reuse, -INF , PT ;  /* 0xff8000000300780b */ /* 0x040fe20003f5d000 */
[----:B------:R-:W-:-:S06]  /*e920*/  FMUL.FTZ R44, R3, UR10 ;  /* 0x0000000a032c7c20 */ /* 0x000fcc0008410000 */
[----:B------:R-:W-:Y:S01]  /*e930*/  MUFU.EX2 R45, R2 ;  /* 0x00000002002d7308 */ /* 0x000fe20000000800 */
[----:B------:R-:W-:Y:S02]  /*e940*/  FSEL R57, R44, RZ, P2 ;  /* 0x000000ff2c397208 */ /* 0x000fe40001000000 */
[----:B------:R-:W-:Y:S02]  /*e950*/  PLOP3.LUT P2, PT, PT, PT, UP1, 0x40, 0x0 ;  /* 0x000000000000781c */ /* 0x000fe40003f4e818 */
[----:B-1----:R-:W-:Y:S01]  /*e960*/  F2FP.BF16.F32.PACK_AB R180, R54, R53 ;  /* 0x0000003536b4723e */ /* 0x002fe200000010ff */
        /* <DEDUP_REMOVED lines=13> */
[----:B0-----:R-:W-:Y:S01]  /*ea40*/  FADD.FTZ R9, R188, R31 ;  /* 0x0000001fbc097221 */ /* 0x001fe20000010000 */
[--C-:B------:R-:W-:Y:S01]  /*ea50*/  FFMA.FTZ R21, R21, UR10, -R57.reuse ;  /* 0x0000000a15157c23 */ /* 0x100fe20008010839 */
[--C-:B------:R-:W-:Y:S01]  /*ea60*/  FFMA.FTZ R24, R24, UR10, -R57.reuse ;  /* 0x0000000a18187c23 */ /* 0x100fe20008010839 */
[----:B------:R-:W-:Y:S01]  /*ea70*/  FFMA.FTZ R27, R27, UR10, -R57 ;  /* 0x0000000a1b1b7c23 */ /* 0x000fe20008010839 */
[----:B------:R-:W-:Y:S01]  /*ea80*/  FADD.FTZ R2, R190, R9 ;  /* 0x00000009be027221 */ /* 0x000fe20000010000 */
[--C-:B------:R-:W-:Y:S01]  /*ea90*/  FFMA.FTZ R26, R26, UR10, -R57.reuse ;  /* 0x0000000a1a1a7c23 */ /* 0x100fe20008010839 */
[--C-:B------:R-:W-:Y:S01]  /*eaa0*/  FFMA.FTZ R29, R29, UR10, -R57.reuse ;  /* 0x0000000a1d1d7c23 */ /* 0x100fe20008010839 */
[----:B------:R-:W0:Y:S01]  /*eab0*/  MUFU.EX2 R5, R5 ;  /* 0x0000000500057308 */ /* 0x000e220000000800 */
[----:B------:R-:W-:Y:S01]  /*eac0*/  FADD.FTZ R9, R33, R2 ;  /* 0x0000000221097221 */ /* 0x000fe20000010000 */
[--C-:B------:R-:W-:Y:S01]  /*ead0*/  FFMA.FTZ R25, R25, UR10, -R57.reuse ;  /* 0x0000000a19197c23 */ /* 0x100fe20008010839 */
[----:B------:R-:W-:Y:S01]  /*eae0*/  FFMA.FTZ R28, R28, UR10, -R57 ;  /* 0x0000000a1c1c7c23 */ /* 0x000fe20008010839 */
[----:B------:R-:W-:Y:S01]  /*eaf0*/  F2FP.BF16.F32.PACK_AB R188, R31, R188 ;  /* 0x000000bc1fbc723e */ /* 0x000fe200000010ff */
[----:B------:R-:W-:Y:S01]  /*eb00*/  FADD.FTZ R2, R184, R9 ;  /* 0x00000009b8027221 */ /* 0x000fe20000010000 */
[--C-:B------:R-:W-:Y:S01]  /*eb10*/  FFMA.FTZ R30, R30, UR10, -R57.reuse ;  /* 0x0000000a1e1e7c23 */ /* 0x100fe20008010839 */
[--C-:B------:R-:W-:Y:S01]  /*eb20*/  FFMA.FTZ R32, R32, UR10, -R57.reuse ;  /* 0x0000000a20207c23 */ /* 0x100fe20008010839 */
[----:B------:R1:W2:Y:S01]  /*eb30*/  MUFU.EX2 R191, R8 ;  /* 0x0000000800bf7308 */ /* 0x0002a20000000800 */
[----:B------:R-:W-:Y:S01]  /*eb40*/  FADD.FTZ R9, R35, R2 ;  /* 0x0000000223097221 */ /* 0x000fe20000010000 */
[--C-:B------:R-:W-:Y:S01]  /*eb50*/  FFMA.FTZ R36, R36, UR10, -R57.reuse ;  /* 0x0000000a24247c23 */ /* 0x100fe20008010839 */
[--C-:B------:R-:W-:Y:S01]  /*eb60*/  FFMA.FTZ R34, R34, UR10, -R57.reuse ;  /* 0x0000000a22227c23 */ /* 0x100fe20008010839 */
[----:B------:R-:W-:Y:S01]  /*eb70*/  FFMA.FTZ R40, R40, UR10, -R57 ;  /* 0x0000000a28287c23 */ /* 0x000fe20008010839 */
[----:B------:R-:W-:Y:S01]  /*eb80*/  FADD.FTZ R2, R186, R9 ;  /* 0x00000009ba027221 */ /* 0x000fe20000010000 */
[----:B------:R-:W-:Y:S01]  /*eb90*/  FFMA.FTZ R39, R39, UR10, -R57 ;  /* 0x0000000a27277c23 */ /* 0x000fe20008010839 */
[----:B------:R-:W-:Y:S01]  /*eba0*/  F2FP.BF16.F32.PACK_AB R190, R33, R190 ;  /* 0x000000be21be723e */ /* 0x000fe200000010ff */
[----:B------:R-:W3:Y:S01]  /*ebb0*/  MUFU.EX2 R10, R10 ;  /* 0x0000000a000a7308 */ /* 0x000ee20000000800 */
[----:B------:R-:W-:Y:S01]  /*ebc0*/  FADD.FTZ R2, R37, R2 ;  /* 0x0000000225027221 */ /* 0x000fe20000010000 */
[----:B0-----:R-:W-:-:S02]  /*ebd0*/  F2FP.BF16.F32.PACK_AB R189, R5, R58 ;  /* 0x0000003a05bd723e */ /* 0x001fc400000010ff */
[----:B------:R-:W-:Y:S01]  /*ebe0*/  F2FP.BF16.F32.PACK_AB R184, R35, R184 ;  /* 0x000000b823b8723e */ /* 0x000fe200000010ff */
[----:B------:R-:W-:Y:S01]  /*ebf0*/  FADD.FTZ R9, R53, R2 ;  /* 0x0000000235097221 */ /* 0x000fe20000010000 */
[----:B------:R-:W-:Y:S01]  /*ec00*/  FADD.FTZ R2, R58, R5 ;  /* 0x000000053a027221 */ /* 0x000fe20000010000 */
[----:B------:R-:W-:Y:S01]  /*ec10*/  F2FP.BF16.F32.PACK_AB R186, R37, R186 ;  /* 0x000000ba25ba723e */ /* 0x000fe200000010ff */
[----:B------:R-:W0:Y:S01]  /*ec20*/  MUFU.EX2 R11, R11 ;  /* 0x0000000b000b7308 */ /* 0x000e220000000800 */
[----:B-1----:R-:W-:Y:S01]  /*ec30*/  FADD.FTZ R8, R54, R9 ;  /* 0x0000000936087221 */ /* 0x002fe20000010000 */
[----:B--2---:R-:W-:Y:S01]  /*ec40*/  FADD.FTZ R9, R191, R2 ;  /* 0x00000002bf097221 */ /* 0x004fe20000010000 */
[C---:B------:R-:W-:Y:S02]  /*ec50*/  F2FP.BF16.F32.PACK_AB R191, R44.reuse, R191 ;  /* 0x000000bf2cbf723e */ /* 0x040fe400000010ff */
[----:B------:R-:W-:Y:S01]  /*ec60*/  FADD.FTZ R59, R51, R8 ;  /* 0x00000008333b7221 */ /* 0x000fe20000010000 */
[----:B------:R-:W-:-:S02]  /*ec70*/  FADD.FTZ R9, R44, R9 ;  /* 0x000000092c097221 */ /* 0x000fc40000010000 */
[----:B------:R-:W1:Y:S02]  /*ec80*/  MUFU.EX2 R12, R12 ;  /* 0x0000000c000c7308 */ /* 0x000e640000000800 */
[----:B---3--:R-:W-:-:S06]  /*ec90*/  FADD.FTZ R2, R10, R9 ;  /* 0x000000090a027221 */ /* 0x008fcc0000010000 */
        /* <DEDUP_REMOVED lines=44> */
[----:B--2---:R-:W-:Y:S01]  /*ef60*/  FADD.FTZ R2, R26, R9 ;  /* 0x000000091a027221 */ /* 0x004fe20000010000 */
[----:B------:R-:W-:-:S06]  /*ef70*/  VIADD R9, R79, 0xfffffffe ;  /* 0xfffffffe4f097836 */ /* 0x000fcc0000000000 */
        /* <DEDUP_REMOVED lines=44> */
.L_x_5215:
[----:B------:R-:W-:-:S11]  /*f240*/  UISETP.NE.AND UP2, UPT, UR5, 0x1, UPT ;  /* 0x000000010500788c */ /* 0x000fd6000bf45270 */
[----:B------:R-:W-:Y:S02]  /*f250*/  @UP2 ULDC.64 UR6, c[0x0][0x9e8] ;  /* 0x00027a0000062ab9 */ /* 0x000fe40000000a00 */
[----:B------:R-:W-:-:S04]  /*f260*/  UIMAD.WIDE.U32 UR14, UR11, UR6, URZ ;  /* 0x000000060b0e72a5 */ /* 0x000fc8000f8e003f */
[----:B------:R-:W-:-:S12]  /*f270*/  @UP2 USHF.R.U32.HI UR11, URZ, UR7, UR15 ;  /* 0x000000073f0b2299 */ /* 0x000fd8000801160f */
.L_x_5216:
[----:B------:R-:W-:-:S04]  /*f280*/  UIMAD UR5, UR11, UR5, UR5 ;  /* 0x000000050b0572a4 */ /* 0x000fc8000f8e0205 */
[----:B------:R-:W-:-:S04]  /*f290*/  UISETP.LT.AND UP2, UPT, UR4, UR5, UPT ;  /* 0x000000050400728c */ /* 0x000fc8000bf41270 */
[----:B------:R-:W-:-:S12]  /*f2a0*/  USEL UR4, UR4, UR5, UP2 ;  /* 0x0000000504047287 */ /* 0x000fd80009000000 */
.L_x_5214:
        /* <DEDUP_REMOVED lines=63> */
.L_x_5234:
[----:B------:R-:W-:-:S04]  /*f6a0*/  UIADD3 UR5, UR38, 0x1, URZ ;  /* 0x0000000126057890 */ /* 0x000fc8000fffe03f */
[----:B------:R-:W-:-:S04]  /*f6b0*/  UISETP.NE.AND UP2, UPT, UR5, 0x2, UPT ;  /* 0x000000020500788c */ /* 0x000fc8000bf45270 */
[----:B------:R-:W-:Y:S02]  /*f6c0*/  USEL UR37, URZ, 0x1, UP2 ;  /* 0x000000013f257887 */ /* 0x000fe40009000000 */
[----:B------:R-:W-:Y:S02]  /*f6d0*/  USEL UR5, UR5, URZ, UP2 ;  /* 0x0000003f05057287 */ /* 0x000fe40009000000 */
[----:B------:R-:W-:Y:S01]  /*f6e0*/  ULOP3.LUT UR37, UR60, UR37, URZ, 0x3c, !UPT ;  /* 0x000000253c257292 */ /* 0x000fe2000f8e3c3f */
[----:B------:R-:W-:Y:S11]  /*f6f0*/  @!P0 BRA `(.L_x_5218) ;  /* 0x0000000000048947 */ /* 0x000ff60003800000 */
[----:B------:R-:W-:Y:S01]  /*f700*/  BPT.TRAP 0x1 ;  /* 0x000000040000795c */ /* 0x000fe20000300000 */
.L_x_5218:
[----:B------:R-:W-:Y:S01]  /*f710*/  ULEA UR7, UR5, UR39, 0x3 ;  /* 0x0000002705077291 */ /* 0x000fe2000f8e183f */
[----:B------:R-:W-:-:S05]  /*f720*/  IMAD.U32 R10, RZ, RZ, UR37 ;  /* 0x00000025ff0a7e24 */ /* 0x000fca000f8e00ff */
[----:B------:R-:W-:-:S04]  /*f730*/  SHF.L.U32 R10, R10, 0x1f, RZ ;  /* 0x0000001f0a0a7819 */ /* 0x000fc800000006ff */
[----:B------:R0:W1:Y:S01]  /*f740*/  SYNCS.PHASECHK.TRANS64.TRYWAIT P2, [UR7+0x30830], R10 ;  /* 0x0308300aff0075a7 */ /* 0x0000620008040147 */
[----:B------:R-:W-:Y:S05]  /*f750*/  @!P0 BRA `(.L_x_5219) ;  /* 0x0000000000048947 */ /* 0x000fea0003800000 */
[----:B------:R-:W-:Y:S01]  /*f760*/  BPT.TRAP 0x1 ;  /* 0x000000040000795c */ /* 0x000fe20000300000 */
.L_x_5219:
[----:B-1----:R-:W-:Y:S05]  /*f770*/  @P2 BRA `(.L_x_5220) ;  /* 0x0000000000082947 */ /* 0x002fea0003800000 */
[----:B------:R-:W1:Y:S02]  /*f780*/  SYNCS.PHASECHK.TRANS64.TRYWAIT P2, [UR7+0x30830], R10 ;  /* 0x0308300aff0075a7 */ /* 0x000e640008040147 */
[----:B-1----:R-:W-:Y:S05]  /*f790*/  @!P2 BRA `(.L_x_5221) ;  /* 0x0000015c0044a947 */ /* 0x002fea0003800000 */
.L_x_5220:
        /* <DEDUP_REMOVED lines=126> */
[-C--:B------:R-:W-:Y:S01]  /*ff80*/  FMUL.FTZ R115, R115, R2.reuse ;  /* 0x0000000273737220 */ /* 0x080fe20000410000 */
[----:B------:R-:W-:Y:S01]  /*ff90*/  UMOV UR48, UR52 ;  /* 0x0000003400307c82 */ /* 0x000fe20008000000 */
[----:B------:R-:W-:Y:S01]  /*ffa0*/  UMOV UR49, UR53 ;  /* 0x0000003500317c82 */ /* 0x000fe20008000000 */
[----:B------:R-:W-:Y:S01]  /*ffb0*/  UMOV UR51, 0x40000040 ;  /* 0x4000004000337882 */ /* 0x000fe20000000000 */
[-C--:B------:R-:W-:Y:S01]  /*ffc0*/  FMUL.FTZ R118, R118, R2.reuse ;  /* 0x0000000276767220 */ /* 0x080fe20000410000 */
[----:B------:R-:W-:Y:S01]  /*ffd0*/  FMUL.FTZ R119, R119, R2 ;  /* 0x0000000277777220 */ /* 0x000fe20000410000 */
[----:B------:R-:W-:-:S02]  /*ffe0*/  WARPGROUP.DEPBAR.LE gsb0, 0x0 ;  /* 0x00008000000079c5 */ /* 0x000fc40000010000 */
        /* <DEDUP_REMOVED lines=32> */
.L_x_5222:
[----:B------:R-:W-:Y:S01]  /*101f0*/  ULEA UR6, UR38, UR39, 0x3 ;  /* 0x0000002726067291 */ /* 0x000fe2000f8e183f */
[----:B------:R-:W-:-:S05]  /*10200*/  IMAD.U32 R0, RZ, RZ, UR60 ;  /* 0x0000003cff007e24 */ /* 0x000fca000f8e00ff */
[----:B------:R-:W-:-:S04]  /*10210*/  SHF.L.U32 R0, R0, 0x1f, RZ ;  /* 0x0000001f00007819 */ /* 0x000fc800000006ff */
[----:B------:R2:W3:Y:S01]  /*10220*/  SYNCS.PHASECHK.TRANS64.TRYWAIT P2, [UR6+0x30850], R0 ;  /* 0x03085000ff0075a7 */ /* 0x0004e20008040146 */
[----:B------:R-:W-:Y:S05]  /*10230*/  @!P0 BRA `(.L_x_5223) ;  /* 0x0000000000048947 */ /* 0x000fea0003800000 */
[----:B------:R-:W-:Y:S01]  /*10240*/  BPT.TRAP 0x1 ;  /* 0x000000040000795c */ /* 0x000fe20000300000 */
.L_x_5223:
[----:B---3--:R-:W-:Y:S05]  /*10250*/  @P2 BRA `(.L_x_5224) ;  /* 0x0000000000082947 */ /* 0x008fea0003800000 */
[----:B------:R-:W3:Y:S02]  /*10260*/  SYNCS.PHASECHK.TRANS64.TRYWAIT P2, [UR6+0x30850], R0 ;  /* 0x03085000ff0075a7 */ /* 0x000ee40008040146 */
[----:B---3--:R-:W-:Y:S05]  /*10270*/  @!P2 BRA `(.L_x_5225) ;  /* 0x0000015000a4a947 */ /* 0x008fea0003800000 */
.L_x_5224:
[----:B------:R-:W-:Y:S01]  /*10280*/  UIADD3 UR10, UR39, 0x400, URZ ;  /* 0x00000400270a7890 */ /* 0x000fe2000fffe03f */
[----:B------:R-:W-:Y:S01]  /*10290*/  WARPGROUP.ARRIVE ;  /* 0x00000000000079c5 */ /* 0x000fe20000000000 */
[----:B------:R-:W-:Y:S01]  /*102a0*/  UMOV UR11, 0x40000040 ;  /* 0x40000040000b7882 */ /* 0x000fe20000000000 */
[----:B------:R-:W-:Y:S01]  /*102b0*/  PLOP3.LUT P2, PT, PT, PT, UP0, 0x80, 0x0 ;  /* 0x000000000000781c */ /* 0x000fe20003f4f008 */
[----:B------:R-:W-:Y:S01]  /*102c0*/  USHF.R.U32.HI UR10, URZ, 0x4, UR10 ;  /* 0x000000043f0a7899 */ /* 0x000fe2000801160a */
[----:B------:R-:W-:Y:S01]  /*102d0*/  FMUL.FTZ R20, R128, UR4 ;  /* 0x0000000480147c20 */ /* 0x000fe20008410000 */
[----:B------:R-:W-:Y:S01]  /*102e0*/  FMUL.FTZ R128, R138, UR4 ;  /* 0x000000048a807c20 */ /* 0x000fe20008410000 */
[----:B------:R-:W-:Y:S01]  /*102f0*/  PLOP3.LUT P3, PT, PT, PT, UP0, 0x80, 0x0 ;  /* 0x000000000000781c */ /* 0x000fe20003f6f008 */
[----:B------:R-:W-:Y:S01]  /*10300*/  ULOP3.LUT UR10, UR10, 0x3fff, URZ, 0xc0, !UPT ;  /* 0x00003fff0a0a7892 */ /* 0x000fe2000f8ec03f */
[----:B------:R-:W-:Y:S01]  /*10310*/  FMUL.FTZ R138, R144, UR4 ;  /* 0x00000004908a7c20 */ /* 0x000fe20008410000 */
[----:B------:R-:W-:Y:S01]  /*10320*/  FMUL.FTZ R144, R154, UR4 ;  /* 0x000000049a907c20 */ /* 0x000fe20008410000 */
[----:B------:R-:W-:Y:S01]  /*10330*/  FMUL.FTZ R154, R160, UR4 ;  /* 0x00000004a09a7c20 */ /* 0x000fe20008410000 */
[----:B------:R-:W-:Y:S01]  /*10340*/  ULOP3.LUT UR10, UR10, 0x3000000, URZ, 0xfc, !UPT ;  /* 0x030000000a0a7892 */ /* 0x000fe2000f8efc3f */
[----:B------:R-:W-:-:S02]  /*10350*/  VIADD R160, R22, UR61 ;  /* 0x0000003d16a07c36 */ /* 0x000fc40008000000 */
[----:B--23--:R-:W-:Y:S01]  /*10360*/  FMUL.FTZ R0, R120, UR4 ;  /* 0x0000000478007c20 */ /* 0x00cfe20008410000 */
[----:B------:R-:W-:Y:S01]  /*10370*/  FMUL.FTZ R21, R129, UR4 ;  /* 0x0000000481157c20 */ /* 0x000fe20008410000 */
[----:B------:R-:W-:Y:S01]  /*10380*/  UIMAD UR14, UR38, 0x900, UR10 ;  /* 0x00000900260e78a4 */ /* 0x000fe2000f8e020a */
[----:B------:R-:W-:Y:S01]  /*10390*/  FMUL.FTZ R129, R139, UR4 ;  /* 0x000000048b817c20 */ /* 0x000fe20008410000 */
[----:B------:R-:W-:Y:S01]  /*103a0*/  FMUL.FTZ R139, R145, UR4 ;  /* 0x00000004918b7c20 */ /* 0x000fe20008410000 */
[----:B------:R-:W-:Y:S01]  /*103b0*/  FMUL.FTZ R2, R121, UR4 ;  /* 0x0000000479027c20 */ /* 0x000fe20008410000 */
[----:B------:R-:W-:Y:S01]  /*103c0*/  FMUL.FTZ R13, R125, UR4 ;  /* 0x000000047d0d7c20 */ /* 0x000fe20008410000 */
[----:B------:R-:W-:Y:S01]  /*103d0*/  FMUL.FTZ R145, R155, UR4 ;  /* 0x000000049b917c20 */ /* 0x000fe20008410000 */
[----:B01----:R-:W-:Y:S01]  /*103e0*/  FMUL.FTZ R10, R122, UR4 ;  /* 0x000000047a0a7c20 */ /* 0x003fe20008410000 */
        /* <DEDUP_REMOVED lines=11> */
[----:B------:R-:W-:-:S02]  /*104a0*/  IMAD R161, R9, -0x60, RZ ;  /* 0xffffffa009a17824 */ /* 0x000fc400078e02ff */
        /* <DEDUP_REMOVED lines=23> */
[----:B------:R-:W-:-:S02]  /*10620*/  VIADD R164, R161, 0x1 ;  /* 0x00000001a1a47836 */ /* 0x000fc40000000000 */
[----:B------:R-:W-:Y:S01]  /*10630*/  FMUL.FTZ R151, R157, UR4 ;  /* 0x000000049d977c20 */ /* 0x000fe20008410000 */
[----:B------:R-:W-:Y:S01]  /*10640*/  FMUL.FTZ R153, R163, UR4 ;  /* 0x00000004a3997c20 */ /* 0x000fe20008410000 */
[----:B------:R-:W-:Y:S01]  /*10650*/  FMUL.FTZ R162, R165, UR4 ;  /* 0x00000004a5a27c20 */ /* 0x000fe20008410000 */
[----:B------:R-:W-:Y:S01]  /*10660*/  FMUL.FTZ R156, R166, UR4 ;  /* 0x00000004a69c7c20 */ /* 0x000fe20008410000 */
[----:B------:R-:W-:Y:S01]  /*10670*/  FMUL.FTZ R158, R167, UR4 ;  /* 0x00000004a79e7c20 */ /* 0x000fe20008410000 */
[----:B------:R-:W-:Y:S01]  /*10680*/  IMAD R164, R23, -0x2, R164 ;  /* 0xfffffffe17a47824 */ /* 0x000fe200078e02a4 */
[----:B------:R-:W0:Y:S01]  /*10690*/  MUFU.TANH R0, R0 ;  /* 0x0000000000007308 */ /* 0x000e220000002400 */
[----:B------:R-:W-:Y:S02]  /*106a0*/  ULDC UR15, c[0x0][0x9e0] ;  /* 0x00027800000f7ab9 */ /* 0x000fe40000000800 */
[----:B------:R-:W-:Y:S01]  /*106b0*/  VIADD R157, R164, 0xffffffff ;  /* 0xffffffffa49d7836 */ /* 0x000fe20000000000 */
[----:B------:R-:W-:-:S04]  /*106c0*/  IADD3 R165, -R18, R164, R19 ;  /* 0x000000a412a57210 */ /* 0x000fc80007ffe113 */
[----:B------:R-:W1:Y:S01]  /*106d0*/  MUFU.TANH R2, R2 ;  /* 0x0000000200027308 */ /* 0x000e620000002400 */
[C---:B------:R-:W-:Y:S02]  /*106e0*/  VIADD R166, R165.reuse, UR15 ;  /* 0x0000000fa5a67c36 */ /* 0x040fe40008000000 */
[----:B------:R-:W-:-:S05]  /*106f0*/  VIADD R165, R165, UR58 ;  /* 0x0000003aa5a57c36 */ /* 0x000fca0008000000 */
        /* <DEDUP_REMOVED lines=69> */
[----:B------:R-:W-:Y:S02]  /*10b50*/  @UP0 ULDC UR10, c[0x0][0x44c] ;  /* 0x00011300000a0ab9 */ /* 0x000fe40000000800 */
[----:B------:R-:W-:Y:S01]  /*10b60*/  @P2 IMAD.HI.U32 R120, R160, UR10, RZ ;  /* 0x0000000aa0782c27 */ /* 0x000fe2000f8e00ff */
[----:B------:R-:W-:Y:S01]  /*10b70*/  @UP0 ULDC UR10, c[0x0][0x450] ;  /* 0x00011400000a0ab9 */ /* 0x000fe20000000800 */
[----:B------:R-:W-:-:S03]  /*10b80*/  PLOP3.LUT P2, PT, PT, PT, UP1, 0x40, 0x0 ;  /* 0x000000000000781c */ /* 0x000fc60003f4e818 */
[----:B------:R-:W-:Y:S01]  /*10b90*/  @P3 SHF.R.U32.HI R160, RZ, UR10, R120 ;  /* 0x0000000affa03c19 */ /* 0x000fe20008011678 */
[----:B------:R-:W-:-:S04]  /*10ba0*/  IMAD.U32 R120, RZ, RZ, UR7 ;  /* 0x00000007ff787e24 */ /* 0x000fc8000f8e00ff */
[----:B------:R-:W5:Y:S01]  /*10bb0*/  SHFL.IDX PT, R121, R160, RZ, 0x1c1f ;  /* 0x001c1fffa0797589 */ /* 0x000f6200000e0000 */
[----:B------:R-:W-:-:S05]  /*10bc0*/  @!P1 VIADD R120, R120, 0x30840 ;  /* 0x0003084078789836 */ /* 0x000fca0000000000 */
[----:B------:R-:W-:Y:S01]  /*10bd0*/  @!P1 PRMT R120, RZ, 0x654, R120 ;  /* 0x00000654ff789816 */ /* 0x000fe20000000078 */
[--C-:B-----5:R-:W-:Y:S02]  /*10be0*/  IMAD.IADD R164, R166, 0x1, R121.reuse ;  /* 0x00000001a6a47824 */ /* 0x120fe400078e0279 */
[----:B------:R-:W-:Y:S01]  /*10bf0*/  IMAD.IADD R163, R165, 0x1, R121 ;  /* 0x00000001a5a37824 */ /* 0x000fe200078e0279 */
[----:B------:R-:W-:Y:S02]  /*10c00*/  WARPGROUP.DEPBAR.LE gsb0, 0x0 ;  /* 0x00008000000079c5 */ /* 0x000fe40000010000 */
        /* <DEDUP_REMOVED lines=14> */
.L_x_5228:
[----:B------:R-:W-:-:S05]  /*10cf0*/  IMAD.U32 R168, RZ, RZ, UR55 ;  /* 0x00000037ffa87e24 */ /* 0x000fca000f8e00ff */
[----:B------:R-:W-:-:S13]  /*10d00*/  ISETP.NE.AND P2, PT, R168, 0x1, PT ;  /* 0x00000001a800780c */ /* 0x000fda0003f45270 */
[----:B0-----:R-:W0:Y:S02]  /*10d10*/  @P2 LDC.64 R120, c[0x0][0x9e8] ;  /* 0x00027a00ff782b82 */ /* 0x001e240000000a00 */
[----:B0-----:R-:W-:-:S05]  /*10d20*/  @P2 IMAD.HI.U32 R120, R167, R120, RZ ;  /* 0x00000078a7782227 */ /* 0x001fca00078e00ff */
[----:B------:R-:W-:-:S07]  /*10d30*/  @P2 SHF.R.U32.HI R167, RZ, R121, R120 ;  /* 0x00000079ffa72219 */ /* 0x000fce0000011678 */
.L_x_5229:
[----:B------:R-:W-:Y:S05]  /*10d40*/  BSYNC B0 ;  /* 0x0000000000007941 */ /* 0x000fea0003800000 */
.L_x_5227:
[----:B------:R-:W-:-:S05]  /*10d50*/  IMAD R167, R167, R168, R157 ;  /* 0x000000a8a7a77224 */ /* 0x000fca00078e029d */
[----:B------:R-:W-:Y:S02]  /*10d60*/  VIADDMNMX R164, R167, R168, R164, PT ;  /* 0x000000a8a7a47246 */ /* 0x000fe400038001a4 */
[----:B------:R-:W-:-:S07]  /*10d70*/  VIMNMX R163, R163, R167, !PT ;  /* 0x000000a7a3a37248 */ /* 0x000fce0007fe0100 */
.L_x_5226:
[C---:B------:R-:W-:Y:S01]  /*10d80*/  ISETP.GE.AND P2, PT, R161.reuse, 0x2, PT ;  /* 0x00000002a100780c */ /* 0x040fe20003f46270 */
[----:B------:R-:W1:Y:S01]  /*10d90*/  SHFL.IDX PT, R160, R160, 0x1, 0x1c1f ;  /* 0x003c1f00a0a07f89 */ /* 0x000e6200000e0000 */
[----:B------:R-:W-:Y:S02]  /*10da0*/  ISETP.GE.AND P6, PT, R161, 0xa, PT ;  /* 0x0000000aa100780c */ /* 0x000fe40003fc6270 */
[----:B------:R-:W-:Y:S02]  /*10db0*/  ISETP.GT.AND P4, PT, R163, 0x1, !P2 ;  /* 0x00000001a300780c */ /* 0x000fe40005784270 */
[----:B------:R-:W-:Y:S02]  /*10dc0*/  ISETP.GE.AND P3, PT, R161, 0x9, PT ;  /* 0x00000009a100780c */ /* 0x000fe40003f66270 */
[----:B------:R-:W-:Y:S02]  /*10dd0*/  ISETP.LT.OR P4, PT, R164, 0x2, P4 ;  /* 0x00000002a400780c */ /* 0x000fe40002781670 */
[----:B0-----:R-:W-:-:S02]  /*10de0*/  P2R R120, PR, RZ, 0x40 ;  /* 0x00000040ff787803 */ /* 0x001fc40000000000 */
[----:B------:R-:W-:Y:S02]  /*10df0*/  FSEL R2, R2, -INF , !P4 ;  /* 0xff80000002027808 */ /* 0x000fe40006000000 */
[C---:B------:R-:W-:Y:S02]  /*10e00*/  ISETP.GT.AND P4, PT, R163.reuse, 0x9, !P6 ;  /* 0x00000009a300780c */ /* 0x040fe40007784270 */
[----:B------:R-:W-:Y:S02]  /*10e10*/  ISETP.GT.AND P5, PT, R163, 0x8, !P3 ;  /* 0x00000008a300780c */ /* 0x000fe40005fa4270 */
[----:B------:R-:W-:Y:S02]  /*10e20*/  ISETP.LT.OR P4, PT, R164, 0xa, P4 ;  /* 0x0000000aa400780c */ /* 0x000fe40002781670 */
[----:B------:R-:W-:Y:S02]  /*10e30*/  ISETP.GE.AND P6, PT, R161, 0x11, PT ;  /* 0x00000011a100780c */ /* 0x000fe40003fc6270 */
[----:B------:R-:W-:-:S02]  /*10e40*/  FSEL R168, R13, -INF , !P4 ;  /* 0xff8000000da87808 */ /* 0x000fc40006000000 */
[----:B------:R-:W-:Y:S01]  /*10e50*/  ISETP.LT.OR P5, PT, R164, 0x9, P5 ;  /* 0x00000009a400780c */ /* 0x000fe20002fa1670 */
[--C-:B-1----:R-:W-:Y:S01]  /*10e60*/  IMAD.IADD R166, R166, 0x1, R160.reuse ;  /* 0x00000001a6a67824 */ /* 0x102fe200078e02a0 */
[----:B------:R-:W-:Y:S01]  /*10e70*/  ISETP.GT.AND P4, PT, R163, 0x10, !P6 ;  /* 0x00000010a300780c */ /* 0x000fe20007784270 */
[----:B------:R-:W-:Y:S01]  /*10e80*/  IMAD.IADD R165, R165, 0x1, R160 ;  /* 0x00000001a5a57824 */ /* 0x000fe200078e02a0 */
        /* <DEDUP_REMOVED lines=116> */
.L_x_5232:
[----:B------:R-:W-:-:S05]  /*115d0*/  IMAD.U32 R163, RZ, RZ, UR55 ;  /* 0x00000037ffa37e24 */ /* 0x000fca000f8e00ff */
[----:B------:R-:W-:-:S13]  /*115e0*/  ISETP.NE.AND P6, PT, R163, 0x1, PT ;  /* 0x00000001a300780c */ /* 0x000fda0003fc5270 */
[----:B------:R-:W0:Y:S02]  /*115f0*/  @P6 LDC.64 R12, c[0x0][0x9e8] ;  /* 0x00027a00ff0c6b82 */ /* 0x000e240000000a00 */
[----:B0-----:R-:W-:-:S05]  /*11600*/  @P6 IMAD.HI.U32 R12, R160, R12, RZ ;  /* 0x0000000ca00c6227 */ /* 0x001fca00078e00ff */
[----:B------:R-:W-:-:S07]  /*11610*/  @P6 SHF.R.U32.HI R160, RZ, R13, R12 ;  /* 0x0000000dffa06219 */ /* 0x000fce000001160c */
.L_x_5233:
[----:B------:R-:W-:Y:S05]  /*11620*/  BSYNC B0 ;  /* 0x0000000000007941 */ /* 0x000fea0003800000 */
.L_x_5231:
[----:B------:R-:W-:-:S05]  /*11630*/  IMAD R160, R160, R163, R157 ;  /* 0x000000a3a0a07224 */ /* 0x000fca00078e029d */
[----:B------:R-:W-:Y:S02]  /*11640*/  VIADDMNMX R166, R160, R163, R166, PT ;  /* 0x000000a3a0a67246 */ /* 0x000fe400038001a6 */
[----:B------:R-:W-:-:S07]  /*11650*/  VIMNMX R165, R165, R160, !PT ;  /* 0x000000a0a5a57248 */ /* 0x000fce0007fe0100 */
.L_x_5230:
[----:B------:R-:W-:Y:S01]  /*11660*/  ISETP.GT.AND P2, PT, R165, 0x1, !P2 ;  /* 0x00000001a500780c */ /* 0x000fe20005744270 */
[----:B------:R-:W-:Y:S01]  /*11670*/  UMOV UR10, UR59 ;  /* 0x0000003b000a7c82 */ /* 0x000fe20008000000 */
[----:B------:R-:W-:Y:S01]  /*11680*/  FMNMX.FTZ R13, R0, R4, !PT ;  /* 0x00000004000d7209 */ /* 0x000fe20007810000 */
[----:B------:R-:W-:Y:S01]  /*11690*/  UMOV UR60, UR37 ;  /* 0x00000025003c7c82 */ /* 0x000fe20008000000 */
[----:B------:R-:W-:Y:S01]  /*116a0*/  ISETP.LT.OR P2, PT, R166, 0x2, P2 ;  /* 0x00000002a600780c */ /* 0x000fe20001741670 */
[----:B------:R-:W-:Y:S01]  /*116b0*/  UMOV UR38, UR5 ;  /* 0x0000000500267c82 */ /* 0x000fe20008000000 */
[----:B------:R-:W-:Y:S02]  /*116c0*/  ISETP.NE.AND P6, PT, R125, RZ, PT ;  /* 0x000000ff7d00720c */ /* 0x000fe40003fc5270 */
[----:B------:R-:W-:Y:S02]  /*116d0*/  FSEL R11, R11, -INF , !P2 ;  /* 0xff8000000b0b7808 */ /* 0x000fe40005000000 */
[----:B------:R-:W-:-:S02]  /*116e0*/  ISETP.NE.AND P2, PT, R120, RZ, PT ;  /* 0x000000ff7800720c */ /* 0x000fc40003f45270 */
[C---:B------:R-:W-:Y:S02]  /*116f0*/  ISETP.GT.AND P3, PT, R165.reuse, 0x8, !P3 ;  /* 0x00000008a500780c */ /* 0x040fe40005f64270 */
[----:B------:R-:W-:Y:S02]  /*11700*/  ISETP.GT.AND P2, PT, R165, 0x9, !P2 ;  /* 0x00000009a500780c */ /* 0x000fe40005744270 */
[----:B------:R-:W-:Y:S02]  /*11710*/  FMNMX.FTZ R12, R2, R13, !PT ;  /* 0x0000000d020c7209 */ /* 0x000fe40007810000 */
[C---:B------:R-:W-:Y:S02]  /*11720*/  ISETP.LT.OR P2, PT, R166.reuse, 0xa, P2 ;  /* 0x0000000aa600780c */ /* 0x040fe40001741670 */
[----:B------:R-:W-:Y:S02]  /*11730*/  ISETP.LT.OR P3, PT, R166, 0x9, P3 ;  /* 0x00000009a600780c */ /* 0x000fe40001f61670 */
[----:B------:R-:W-:-:S02]  /*11740*/  FSEL R15, R15, -INF , !P2 ;  /* 0xff8000000f0f7808 */ /* 0x000fc40005000000 */
[----:B------:R-:W-:Y:S02]  /*11750*/  ISETP.NE.AND P2, PT, R167, RZ, PT ;  /* 0x000000ffa700720c */ /* 0x000fe40003f45270 */
[----:B------:R-:W-:Y:S02]  /*11760*/  FMNMX.FTZ R13, R121, R12, !PT ;  /* 0x0000000c790d7209 */ /* 0x000fe40007810000 */
[----:B------:R-:W-:Y:S02]  /*11770*/  ISETP.GT.AND P2, PT, R165, 0x10, !P2 ;  /* 0x00000010a500780c */ /* 0x000fe40005744270 */
[----:B------:R-:W-:Y:S02]  /*11780*/  FSEL R14, R14, -INF , !P3 ;  /* 0xff8000000e0e7808 */ /* 0x000fe40005800000 */
[----:B------:R-:W-:Y:S02]  /*11790*/  ISETP.LT.OR P2, PT, R166, 0x11, P2 ;  /* 0x00000011a600780c */ /* 0x000fe40001741670 */
[----:B------:R-:W-:-:S02]  /*117a0*/  ISETP.NE.AND P3, PT, R173, RZ, PT ;  /* 0x000000ffad00720c */ /* 0x000fc40003f65270 */
        /* <DEDUP_REMOVED lines=51> */
[----:B------:R-:W-:Y:S01]  /*11ae0*/  ISETP.NE.AND P6, PT, R147, RZ, PT ;  /* 0x000000ff9300720c */ /* 0x000fe20003fc5270 */
[----:B------:R-:W0:Y:S01]  /*11af0*/  SHFL.BFLY PT, R12, R13, 0x2, 0x1f ;  /* 0x0c401f000d0c7f89 */ /* 0x000e2200000e0000 */
[----:B------:R-:W-:Y:S02]  /*11b00*/  FSEL R136, R136, -INF , !P2 ;  /* 0xff80000088887808 */ /* 0x000fe40005000000 */
[----:B------:R-:W-:-:S02]  /*11b10*/  ISETP.NE.AND P2, PT, R177, RZ, PT ;  /* 0x000000ffb100720c */ /* 0x000fc40003f45270 */
[----:B------:R-:W-:Y:S02]  /*11b20*/  ISETP.NE.AND P3, PT, R183, RZ, PT ;  /* 0x000000ffb700720c */ /* 0x000fe40003f65270 */
[C---:B------:R-:W-:Y:S02]  /*11b30*/  ISETP.GT.AND P2, PT, R165.reuse, 0x31, !P2 ;  /* 0x00000031a500780c */ /* 0x040fe40005744270 */
[C---:B------:R-:W-:Y:S02]  /*11b40*/  ISETP.GT.AND P4, PT, R165.reuse, 0x51, !P4 ;  /* 0x00000051a500780c */ /* 0x040fe40006784270 */
[----:B------:R-:W-:Y:S02]  /*11b50*/  ISETP.LT.OR P2, PT, R166, 0x32, P2 ;  /* 0x00000032a600780c */ /* 0x000fe40001741670 */
[----:B------:R-:W-:Y:S02]  /*11b60*/  ISETP.GT.AND P5, PT, R165, 0x58, !P5 ;  /* 0x00000058a500780c */ /* 0x000fe40006fa4270 */
[----:B------:R-:W-:-:S02]  /*11b70*/  FSEL R137, R137, -INF , !P2 ;  /* 0xff80000089897808 */ /* 0x000fc40005000000 */
[----:B------:R-:W-:Y:S02]  /*11b80*/  ISETP.NE.AND P2, PT, R178, RZ, PT ;  /* 0x000000ffb200720c */ /* 0x000fe40003f45270 */
[C---:B------:R-:W-:Y:S02]  /*11b90*/  ISETP.LT.OR P4, PT, R166.reuse, 0x52, P4 ;  /* 0x00000052a600780c */ /* 0x040fe40002781670 */
[----:B------:R-:W-:Y:S02]  /*11ba0*/  ISETP.GT.AND P2, PT, R165, 0x38, !P2 ;  /* 0x00000038a500780c */ /* 0x000fe40005744270 */
[C---:B------:R-:W-:Y:S02]  /*11bb0*/  ISETP.LT.OR P5, PT, R166.reuse, 0x59, P5 ;  /* 0x00000059a600780c */ /* 0x040fe40002fa1670 */
[----:B------:R-:W-:Y:S02]  /*11bc0*/  ISETP.LT.OR P2, PT, R166, 0x39, P2 ;  /* 0x00000039a600780c */ /* 0x000fe40001741670 */
[----:B0-----:R-:W-:-:S02]  /*11bd0*/  FMNMX.FTZ R21, R13, R12, !PT ;  /* 0x0000000c0d157209 */ /* 0x001fc40007810000 */
[----:B------:R-:W-:Y:S02]  /*11be0*/  FSEL R141, R141, -INF , !P2 ;  /* 0xff8000008d8d7808 */ /* 0x000fe40005000000 */
[----:B------:R-:W-:Y:S01]  /*11bf0*/  ISETP.NE.AND P2, PT, R179, RZ, PT ;  /* 0x000000ffb300720c */ /* 0x000fe20003f45270 */
[----:B------:R-:W0:Y:S01]  /*11c00*/  SHFL.BFLY PT, R12, R21, 0x1, 0x1f ;  /* 0x0c201f00150c7f89 */ /* 0x000e2200000e0000 */
[----:B------:R-:W-:Y:S02]  /*11c10*/  FSEL R153, R153, -INF , !P4 ;  /* 0xff80000099997808 */ /* 0x000fe40006000000 */
[----:B------:R-:W-:Y:S02]  /*11c20*/  ISETP.GT.AND P2, PT, R165, 0x39, !P2 ;  /* 0x00000039a500780c */ /* 0x000fe40005744270 */
[----:B------:R-:W-:Y:S02]  /*11c30*/  FSEL R156, R156, -INF , !P5 ;  /* 0xff8000009c9c7808 */ /* 0x000fe40006800000 */
        /* <DEDUP_REMOVED lines=8> */
[----:B------:R-:W-:-:S03]  /*11cc0*/  FMUL.FTZ R125, R12, UR10 ;  /* 0x0000000a0c7d7c20 */ /* 0x000fc60008410000 */
[----:B------:R-:W-:-:S04]  /*11cd0*/  ISETP.GT.AND P2, PT, R165, 0x41, !P2 ;  /* 0x00000041a500780c */ /* 0x000fc80005744270 */
[----:B------:R-:W-:-:S04]  /*11ce0*/  ISETP.LT.OR P2, PT, R166, 0x42, P2 ;  /* 0x00000042a600780c */ /* 0x000fc80001741670 */
[----:B------:R-:W-:Y:S02]  /*11cf0*/  FSEL R145, R145, -INF , !P2 ;  /* 0xff80000091917808 */ /* 0x000fe40005000000 */
[----:B------:R-:W-:Y:S02]  /*11d00*/  ISETP.GT.AND P2, PT, R165, 0x48, !P6 ;  /* 0x00000048a500780c */ /* 0x000fe40007744270 */
[----:B------:R-:W-:Y:S02]  /*11d10*/  ISETP.NE.AND P6, PT, R185, RZ, PT ;  /* 0x000000ffb900720c */ /* 0x000fe40003fc5270 */
        /* <DEDUP_REMOVED lines=8> */
[C---:B------:R-:W-:Y:S02]  /*11da0*/  ISETP.LT.OR P3, PT, R166.reuse, 0x51, P3 ;  /* 0x00000051a600780c */ /* 0x040fe40001f61670 */
[----:B------:R-:W-:Y:S02]  /*11db0*/  ISETP.LT.OR P2, PT, R166, 0x1, P2 ;  /* 0x00000001a600780c */ /* 0x000fe40001741670 */
[----:B------:R-:W-:Y:S02]  /*11dc0*/  ISETP.NE.AND P6, PT, R161, RZ, PT ;  /* 0x000000ffa100720c */ /* 0x000fe40003fc5270 */
[----:B------:R-:W-:Y:S02]  /*11dd0*/  FSEL R10, R10, -INF , !P2 ;  /* 0xff8000000a0a7808 */ /* 0x000fe40005000000 */
[----:B------:R-:W-:-:S02]  /*11de0*/  FSETP.NEU.FTZ.AND P2, PT, R12, -INF , PT ;  /* 0xff8000000c00780b */ /* 0x000fc40003f5d000 */
[----:B------:R-:W-:Y:S02]  /*11df0*/  FSEL R152, R152, -INF , !P3 ;  /* 0xff80000098987808 */ /* 0x000fe40005800000 */
[----:B------:R-:W-:Y:S02]  /*11e00*/  FSEL R125, R125, RZ, P2 ;  /* 0x000000ff7d7d7208 */ /* 0x000fe40001000000 */
[----:B------:R-:W-:-:S03]  /*11e10*/  ISETP.GT.AND P6, PT, R165, 0x59, !P6 ;  /* 0x00000059a500780c */ /* 0x000fc600077c4270 */
        /* <DEDUP_REMOVED lines=23> */
[----:B------:R-:W-:Y:S01]  /*11f90*/  FFMA.FTZ R155, R155, UR10, -R125 ;  /* 0x0000000a9b9b7c23 */ /* 0x000fe2000801087d */
[----:B------:R-:W-:Y:S01]  /*11fa0*/  MUFU.EX2 R190, R190 ;  /* 0x000000be00be7308 */ /* 0x000fe20000000800 */
[----:B------:R-:W-:-:S04]  /*11fb0*/  FMNMX.FTZ R0, R126, R121, !PT ;  /* 0x000000797e007209 */ /* 0x000fc80007810000 */
[----:B------:R-:W-:-:S03]  /*11fc0*/  FMNMX.FTZ R121, R127, R0, !PT ;  /* 0x000000007f797209 */ /* 0x000fc60007810000 */
[----:B------:R-:W-:Y:S01]  /*11fd0*/  MUFU.EX2 R21, R21 ;  /* 0x0000001500157308 */ /* 0x000fe20000000800 */
[----:B------:R-:W-:Y:S01]  /*11fe0*/  FMNMX.FTZ R0, R128, R121, !PT ;  /* 0x0000007980007209 */ /* 0x000fe20007810000 */
[--C-:B------:R-:W-:Y:S01]  /*11ff0*/  FFMA.FTZ R121, R170, UR10, -R125.reuse ;  /* 0x0000000aaa797c23 */ /* 0x100fe2000801087d */
[----:B------:R-:W-:Y:S01]  /*12000*/  FFMA.FTZ R170, R159, UR10, -R125 ;  /* 0x0000000a9faa7c23 */ /* 0x000fe2000801087d */
[----:B------:R-:W-:Y:S02]  /*12010*/  FSEL R159, R12, RZ, P2 ;  /* 0x000000ff0c9f7208 */ /* 0x000fe40001000000 */
[----:B------:R-:W-:Y:S02]  /*12020*/  FMNMX.FTZ R131, R129, R0, !PT ;  /* 0x0000000081837209 */ /* 0x000fe40007810000 */
[----:B------:R-:W-:Y:S01]  /*12030*/  MUFU.EX2 R184, R184 ;  /* 0x000000b800b87308 */ /* 0x000fe20000000800 */
[----:B------:R-:W-:Y:S01]  /*12040*/  FADD.FTZ R159, -R159, R4 ;  /* 0x000000049f9f7221 */ /* 0x000fe20000010100 */
[----:B------:R-:W-:-:S04]  /*12050*/  FMNMX.FTZ R0, R132, R131, !PT ;  /* 0x0000008384007209 */ /* 0x000fc80007810000 */
[----:B------:R-:W-:Y:S02]  /*12060*/  FMNMX.FTZ R131, R133, R0, !PT ;  /* 0x0000000085837209 */ /* 0x000fe40007810000 */
[----:B------:R-:W-:Y:S02]  /*12070*/  MUFU.EX2 R121, R121 ;  /* 0x0000007900797308 */ /* 0x000fe40000000800 */
[----:B------:R-:W-:Y:S01]  /*12080*/  FMNMX.FTZ R0, R136, R131, !PT ;  /* 0x0000008388007209 */ /* 0x000fe20007810000 */
[--C-:B------:R-:W-:Y:S01]  /*12090*/  FFMA.FTZ R131, R172, UR10, -R125.reuse ;  /* 0x0000000aac837c23 */ /* 0x100fe2000801087d */
[----:B------:R-:W-:Y:S02]  /*120a0*/  FFMA.FTZ R172, R146, UR10, -R125 ;  /* 0x0000000a92ac7c23 */ /* 0x000fe4000801087d */
[----:B------:R-:W-:Y:S02]  /*120b0*/  FMNMX.FTZ R0, R137, R0, !PT ;  /* 0x0000000089007209 */ /* 0x000fe40007810000 */
[----:B------:R-:W-:Y:S02]  /*120c0*/  MUFU.EX2 R186, R186 ;  /* 0x000000ba00ba7308 */ /* 0x000fe40000000800 */
        /* <DEDUP_REMOVED lines=17> */
[----:B------:R-:W-:Y:S01]  /*121e0*/  FMNMX.FTZ R0, R158, R157, !PT ;  /* 0x0000009d9e007209 */ /* 0x000fe20007810000 */
[--C-:B------:R-:W-:Y:S01]  /*121f0*/  FFMA.FTZ R157, R182, UR10, -R125.reuse ;  /* 0x0000000ab69d7c23 */ /* 0x100fe2000801087d */
[----:B------:R-:W0:Y:S01]  /*12200*/  MUFU.EX2 R147, R147 ;  /* 0x0000009300937308 */ /* 0x000e220000000800 */
[----:B------:R-:W-:Y:S02]  /*12210*/  FFMA.FTZ R125, R162, UR10, -R125 ;  /* 0x0000000aa27d7c23 */ /* 0x000fe4000801087d */
[----:B------:R-:W1:Y:S05]  /*12220*/  SHFL.BFLY PT, R161, R0, 0x2, 0x1f ;  /* 0x0c401f0000a17f89 */ /* 0x000e6a00000e0000 */
[----:B------:R-:W-:Y:S08]  /*12230*/  MUFU.EX2 R176, R176 ;  /* 0x000000b000b07308 */ /* 0x000ff00000000800 */
[----:B------:R-:W-:Y:S01]  /*12240*/  MUFU.EX2 R139, R139 ;  /* 0x0000008b008b7308 */ /* 0x000fe20000000800 */
[----:B0-----:R-:W-:-:S07]  /*12250*/  F2FP.BF16.F32.PACK_AB R182, R147, R120 ;  /* 0x0000007893b6723e */ /* 0x001fce00000010ff */
[----:B------:R-:W-:Y:S01]  /*12260*/  MUFU.EX2 R178, R178 ;  /* 0x000000b200b27308 */ /* 0x000fe20000000800 */
[----:B-1----:R-:W-:Y:S01]  /*12270*/  FMNMX.FTZ R161, R0, R161, !PT ;  /* 0x000000a100a17209 */ /* 0x002fe20007810000 */
[----:B------:R-:W-:-:S04]  /*12280*/  FMUL.FTZ R0, R159, UR10 ;  /* 0x0000000a9f007c20 */ /* 0x000fc80008410000 */
[----:B------:R-:W0:Y:S02]  /*12290*/  SHFL.BFLY PT, R20, R161, 0x1, 0x1f ;  /* 0x0c201f00a1147f89 */ /* 0x000e2400000e0000 */
[----:B------:R-:W-:Y:S08]  /*122a0*/  MUFU.EX2 R143, R143 ;  /* 0x0000008f008f7308 */ /* 0x000ff00000000800 */
[----:B------:R-:W1:Y:S08]  /*122b0*/  MUFU.EX2 R0, R0 ;  /* 0x0000000000007308 */ /* 0x000e700000000800 */
[----:B------:R-:W-:Y:S01]  /*122c0*/  MUFU.EX2 R172, R172 ;  /* 0x000000ac00ac7308 */ /* 0x000fe20000000800 */
[----:B0-----:R-:W-:-:S07]  /*122d0*/  FMNMX.FTZ R20, R161, R20, !PT ;  /* 0x00000014a1147209 */ /* 0x001fce0007810000 */
[----:B------:R-:W-:Y:S01]  /*122e0*/  MUFU.EX2 R157, R157 ;  /* 0x0000009d009d7308 */ /* 0x000fe20000000800 */
[C---:B------:R-:W-:Y:S01]  /*122f0*/  FSETP.NEU.FTZ.AND P2, PT, R20.reuse, -INF , PT ;  /* 0xff8000001400780b */ /* 0x040fe20003f5d000 */
[----:B------:R-:W-:-:S06]  /*12300*/  FMUL.FTZ R2, R20, UR10 ;  /* 0x0000000a14027c20 */ /* 0x000fcc0008410000 */
[----:B------:R-:W-:Y:S01]  /*12310*/  MUFU.EX2 R174, R174 ;  /* 0x000000ae00ae7308 */ /* 0x000fe20000000800 */
[----:B------:R-:W-:Y:S02]  /*12320*/  FSEL R159, R2, RZ, P2 ;  /* 0x000000ff029f7208 */ /* 0x000fe40001000000 */
[----:B------:R-:W-:Y:S02]  /*12330*/  FSEL R2, R20, RZ, P2 ;  /* 0x000000ff14027208 */ /* 0x000fe40001000000 */
[----:B------:R-:W-:Y:S01]  /*12340*/  ISETP.GT.AND P2, PT, R9, UR54, PT ;  /* 0x0000003609007c0c */ /* 0x000fe2000bf44270 */
[--C-:B------:R-:W-:Y:S01]  /*12350*/  FFMA.FTZ R189, R10, UR10, -R159.reuse ;  /* 0x0000000a0abd7c23 */ /* 0x100fe2000801089f */
[----:B------:R-:W-:Y:S01]  /*12360*/  FFMA.FTZ R4, R11, UR10, -R159 ;  /* 0x0000000a0b047c23 */ /* 0x000fe2000801089f */
[----:B------:R-:W-:Y:S01]  /*12370*/  FADD.FTZ R2, -R2, R3 ;  /* 0x0000000302027221 */ /* 0x000fe20000010100 */
[----:B-1----:R-:W-:Y:S01]  /*12380*/  FFMA.FTZ R3, R0, R8, R13 ;  /* 0x0000000800037223 */ /* 0x002fe2000001000d */
[--C-:B------:R-:W-:Y:S01]  /*12390*/  FFMA.FTZ R191, R14, UR10, -R159.reuse ;  /* 0x0000000a0ebf7c23 */ /* 0x100fe2000801089f */
[----:B------:R-:W-:Y:S01]  /*123a0*/  FFMA.FTZ R10, R15, UR10, -R159 ;  /* 0x0000000a0f0a7c23 */ /* 0x000fe2000801089f */
[----:B------:R-:W-:Y:S01]  /*123b0*/  FMUL.FTZ R2, R2, UR10 ;  /* 0x0000000a02027c20 */ /* 0x000fe20008410000 */
[----:B------:R-:W-:Y:S01]  /*123c0*/  MUFU.EX2 R189, R189 ;  /* 0x000000bd00bd7308 */ /* 0x000fe20000000800 */
[----:B------:R-:W-:Y:S01]  /*123d0*/  FADD.FTZ R3, R188, R3 ;  /* 0x00000003bc037221 */ /* 0x000fe20000010000 */
        /* <DEDUP_REMOVED lines=9> */
[--C-:B------:R-:W-:Y:S01]  /*12470*/  FFMA.FTZ R124, R129, UR10, -R159.reuse ;  /* 0x0000000a817c7c23 */ /* 0x100fe2000801089f */
[----:B------:R-:W-:Y:S01]  /*12480*/  FFMA.FTZ R126, R133, UR10, -R159 ;  /* 0x0000000a857e7c23 */ /* 0x000fe2000801089f */
[----:B------:R-:W-:Y:S01]  /*12490*/  FADD.FTZ R8, R184, R3 ;  /* 0x00000003b8087221 */ /* 0x000fe20000010000 */
[--C-:B------:R-:W-:Y:S01]  /*124a0*/  FFMA.FTZ R177, R136, UR10, -R159.reuse ;  /* 0x0000000a88b17c23 */ /* 0x100fe2000801089f */
[--C-:B------:R-:W-:Y:S01]  /*124b0*/  FFMA.FTZ R128, R137, UR10, -R159.reuse ;  /* 0x0000000a89807c23 */ /* 0x100fe2000801089f */
[----:B------:R-:W1:Y:S01]  /*124c0*/  MUFU.EX2 R4, R4 ;  /* 0x0000000400047308 */ /* 0x000e620000000800 */
[----:B------:R-:W-:Y:S01]  /*124d0*/  FADD.FTZ R3, R121, R8 ;  /* 0x0000000879037221 */ /* 0x000fe20000010000 */
[--C-:B------:R-:W-:Y:S01]  /*124e0*/  FFMA.FTZ R179, R141, UR10, -R159.reuse ;  /* 0x0000000a8db37c23 */ /* 0x100fe2000801089f */
[--C-:B------:R-:W-:Y:S01]  /*124f0*/  FFMA.FTZ R130, R142, UR10, -R159.reuse ;  /* 0x0000000a8e827c23 */ /* 0x100fe2000801089f */
[----:B------:R-:W-:Y:S01]  /*12500*/  FFMA.FTZ R173, R144, UR10, -R159 ;  /* 0x0000000a90ad7c23 */ /* 0x000fe2000801089f */
[----:B------:R-:W-:Y:S01]  /*12510*/  FADD.FTZ R132, R186, R3 ;  /* 0x00000003ba847221 */ /* 0x000fe20000010000 */
[--C-:B------:R-:W-:Y:S01]  /*12520*/  FFMA.FTZ R175, R148, UR10, -R159.reuse ;  /* 0x0000000a94af7c23 */ /* 0x100fe2000801089f */
[----:B------:R-:W-:Y:S01]  /*12530*/  FFMA.FTZ R169, R152, UR10, -R159 ;  /* 0x0000000a98a97c23 */ /* 0x000fe2000801089f */
[----:B------:R-:W2:Y:S01]  /*12540*/  MUFU.EX2 R191, R191 ;  /* 0x000000bf00bf7308 */ /* 0x000ea20000000800 */
[----:B0-----:R-:W-:Y:S01]  /*12550*/  FFMA.FTZ R5, R2, R5, R189 ;  /* 0x0000000502057223 */ /* 0x001fe200000100bd */
[--C-:B------:R-:W-:Y:S01]  /*12560*/  FFMA.FTZ R153, R153, UR10, -R159.reuse ;  /* 0x0000000a99997c23 */ /* 0x100fe2000801089f */
[--C-:B------:R-:W-:Y:S01]  /*12570*/  FFMA.FTZ R156, R156, UR10, -R159.reuse ;  /* 0x0000000a9c9c7c23 */ /* 0x100fe2000801089f */
[----:B------:R-:W-:Y:S01]  /*12580*/  FFMA.FTZ R158, R158, UR10, -R159 ;  /* 0x0000000a9e9e7c23 */ /* 0x000fe2000801089f */
[----:B------:R-:W-:Y:S01]  /*12590*/  IMAD.U32 R11, RZ, RZ, UR6 ;  /* 0x00000006ff0b7e24 */ /* 0x000fe2000f8e00ff */
[----:B------:R-:W-:Y:S01]  /*125a0*/  F2FP.BF16.F32.PACK_AB R188, R188, R13 ;  /* 0x0000000dbcbc723e */ /* 0x000fe200000010ff */
[----:B------:R-:W-:Y:S01]  /*125b0*/  VIADD R9, R9, 0xffffffff ;  /* 0xffffffff09097836 */ /* 0x000fe20000000000 */
[----:B------:R-:W0:Y:S01]  /*125c0*/  MUFU.EX2 R10, R10 ;  /* 0x0000000a000a7308 */ /* 0x000e220000000800 */
[C---:B-1----:R-:W-:Y:S01]  /*125d0*/  FADD.FTZ R8, R4.reuse, R5 ;  /* 0x0000000504087221 */ /* 0x042fe20000010000 */
[----:B------:R-:W-:Y:S01]  /*125e0*/  FADD.FTZ R5, R131, R132 ;  /* 0x0000008483057221 */ /* 0x000fe20000010000 */
[----:B------:R-:W-:Y:S01]  /*125f0*/  F2FP.BF16.F32.PACK_AB R189, R4, R189 ;  /* 0x000000bd04bd723e */ /* 0x000fe200000010ff */
[----:B------:R-:W-:Y:S01]  /*12600*/  @!P1 VIADD R11, R11, 0x30860 ;  /* 0x000308600b0b9836 */ /* 0x000fe20000000000 */
[----:B------:R-:W-:Y:S01]  /*12610*/  F2FP.BF16.F32.PACK_AB R190, R21, R190 ;  /* 0x000000be15be723e */ /* 0x000fe200000010ff */
[----:B------:R-:W-:Y:S01]  /*12620*/  FADD.FTZ R132, R180, R5 ;  /* 0x00000005b4847221 */ /* 0x000fe20000010000 */
[----:B------:R-:W-:Y:S01]  /*12630*/  F2FP.BF16.F32.PACK_AB R184, R121, R184 ;  /* 0x000000b879b8723e */ /* 0x000fe200000010ff */
[----:B------:R-:W1:Y:S01]  /*12640*/  MUFU.EX2 R185, R185 ;  /* 0x000000b900b97308 */ /* 0x000e620000000800 */
[----:B--2---:R-:W-:Y:S01]  /*12650*/  FADD.FTZ R3, R191, R8 ;  /* 0x00000008bf037221 */ /* 0x004fe20000010000 */
[----:B------:R-:W-:Y:S01]  /*12660*/  FADD.FTZ R5, R135, R132 ;  /* 0x0000008487057221 */ /* 0x000fe20000010000 */
[----:B------:R-:W-:Y:S01]  /*12670*/  FFMA.FTZ R132, R145, UR10, -R159 ;  /* 0x0000000a91847c23 */ /* 0x000fe2000801089f */
[----:B------:R-:W-:-:S02]  /*12680*/  @!P1 PRMT R11, RZ, 0x654, R11 ;  /* 0x00000654ff0b9816 */ /* 0x000fc4000000000b */
[----:B------:R-:W-:Y:S01]  /*12690*/  FADD.FTZ R134, R120, R5 ;  /* 0x0000000578867221 */ /* 0x000fe20000010000 */
[----:B------:R-:W-:Y:S01]  /*126a0*/  F2FP.BF16.F32.PACK_AB R186, R131, R186 ;  /* 0x000000ba83ba723e */ /* 0x000fe200000010ff */
[----:B------:R-:W2:Y:S01]  /*126b0*/  MUFU.EX2 R14, R14 ;  /* 0x0000000e000e7308 */ /* 0x000ea20000000800 */
[----:B0-----:R-:W-:Y:S01]  /*126c0*/  FADD.FTZ R8, R10, R3 ;  /* 0x000000030a087221 */ /* 0x001fe20000010000 */
[----:B------:R-:W-:Y:S01]  /*126d0*/  FADD.FTZ R5, R147, R134 ;  /* 0x0000008693057221 */ /* 0x000fe20000010000 */
[----:B------:R-:W-:Y:S01]  /*126e0*/  FFMA.FTZ R134, R149, UR10, -R159 ;  /* 0x0000000a95867c23 */ /* 0x000fe2000801089f */
[----:B------:R0:W-:Y:S01]  /*126f0*/  @!P1 SYNCS.ARRIVE.TRANS64.RED.A1T0 RZ, [R11+URZ], RZ ;  /* 0x000000ff0bff99a7 */ /* 0x0001e2000810043f */
[----:B------:R-:W-:Y:S01]  /*12700*/  F2FP.BF16.F32.PACK_AB R180, R135, R180 ;  /* 0x000000b487b4723e */ /* 0x000fe200000010ff */
[----:B------:R-:W-:Y:S01]  /*12710*/  FADD.FTZ R136, R176, R5 ;  /* 0x00000005b0887221 */ /* 0x000fe20000010000 */
[----:B------:R-:W-:Y:S01]  /*12720*/  F2FP.BF16.F32.PACK_AB R176, R139, R176 ;  /* 0x000000b08bb0723e */ /* 0x000fe200000010ff */
[----:B------:R-:W3:Y:S01]  /*12730*/  MUFU.EX2 R187, R187 ;  /* 0x000000bb00bb7308 */ /* 0x000ee20000000800 */
[----:B-1----:R-:W-:Y:S01]  /*12740*/  FADD.FTZ R3, R185, R8 ;  /* 0x00000008b9037221 */ /* 0x002fe20000010000 */
[----:B------:R-:W-:Y:S01]  /*12750*/  FADD.FTZ R5, R139, R136 ;  /* 0x000000888b057221 */ /* 0x000fe20000010000 */
[----:B------:R-:W-:-:S03]  /*12760*/  F2FP.BF16.F32.PACK_AB R191, R10, R191 ;  /* 0x000000bf0abf723e */ /* 0x000fc600000010ff */
[----:B------:R-:W-:Y:S01]  /*12770*/  FADD.FTZ R136, R178, R5 ;  /* 0x00000005b2887221 */ /* 0x000fe20000010000 */
[C---:B------:R-:W-:Y:S01]  /*12780*/  F2FP.BF16.F32.PACK_AB R178, R143.reuse, R178 ;  /* 0x000000b28fb2723e */ /* 0x040fe200000010ff */
[----:B------:R-:W1:Y:S01]  /*12790*/  MUFU.EX2 R122, R122 ;  /* 0x0000007a007a7308 */ /* 0x000e620000000800 */
[C---:B--2---:R-:W-:Y:S01]  /*127a0*/  FADD.FTZ R8, R14.reuse, R3 ;  /* 0x000000030e087221 */ /* 0x044fe20000010000 */
[----:B------:R-:W-:Y:S01]  /*127b0*/  FADD.FTZ R5, R143, R136 ;  /* 0x000000888f057221 */ /* 0x000fe20000010000 */
[----:B------:R-:W-:-:S03]  /*127c0*/  F2FP.BF16.F32.PACK_AB R185, R14, R185 ;  /* 0x000000b90eb9723e */ /* 0x000fc600000010ff */
[----:B------:R-:W-:Y:S01]  /*127d0*/  FADD.FTZ R136, R172, R5 ;  /* 0x00000005ac887221 */ /* 0x000fe20000010000 */
[----:B------:R-:W-:Y:S01]  /*127e0*/  F2FP.BF16.F32.PACK_AB R172, R157, R172 ;  /* 0x000000ac9dac723e */ /* 0x000fe200000010ff */
[----:B------:R-:W2:Y:S01]  /*127f0*/  MUFU.EX2 R181, R181 ;  /* 0x000000b500b57308 */ /* 0x000ea20000000800 */
[----:B---3--:R-:W-:Y:S01]  /*12800*/  FADD.FTZ R3, R187, R8 ;  /* 0x00000008bb037221 */ /* 0x008fe20000010000 */
[----:B------:R-:W-:-:S04]  /*12810*/  FADD.FTZ R5, R157, R136 ;  /* 0x000000889d057221 */ /* 0x000fc80000010000 */
[----:B------:R-:W-:Y:S02]  /*12820*/  FADD.FTZ R136, R174, R5 ;  /* 0x00000005ae887221 */ /* 0x000fe40000010000 */
        /* <DEDUP_REMOVED lines=37> */
[----:B---3--:R-:W-:Y:S01]  /*12a80*/  FADD.FTZ R3, R169, R4 ;  /* 0x00000004a9037221 */ /* 0x008fe20000010000 */
[----:B------:R-:W-:-:S06]  /*12a90*/  IMAD.MOV.U32 R4, RZ, RZ, R12 ;  /* 0x000000ffff047224 */ /* 0x000fcc00078e000c */
[----:B------:R-:W3:Y:S01]  /*12aa0*/  MUFU.EX2 R155, R155 ;  /* 0x0000009b009b7308 */ /* 0x000ee20000000800 */
[----:B-1----:R-:W-:-:S07]  /*12ab0*/  FADD.FTZ R136, R168, R5 ;  /* 0x00000005a8887221 */ /* 0x002fce0000010000 */
[----:B------:R-:W1:Y:S01]  /*12ac0*/  MUFU.EX2 R156, R156 ;  /* 0x0000009c009c7308 */ /* 0x000e620000000800 */
[C---:B--2---:R-:W-:Y:S01]  /*12ad0*/  FADD.FTZ R3, R120.reuse, R3 ;  /* 0x0000000378037221 */ /* 0x044fe20000010000 */
[----:B------:R-:W-:-:S06]  /*12ae0*/  F2FP.BF16.F32.PACK_AB R169, R120, R169 ;  /* 0x000000a978a9723e */ /* 0x000fcc00000010ff */
[----:B------:R-:W2:Y:S01]  /*12af0*/  MUFU.EX2 R170, R170 ;  /* 0x000000aa00aa7308 */ /* 0x000ea20000000800 */
[C---:B---3--:R-:W-:Y:S01]  /*12b00*/  FADD.FTZ R5, R155.reuse, R136 ;  /* 0x000000889b057221 */ /* 0x048fe20000010000 */
[----:B------:R-:W-:-:S06]  /*12b10*/  F2FP.BF16.F32.PACK_AB R168, R155, R168 ;  /* 0x000000a89ba8723e */ /* 0x000fcc00000010ff */
[----:B------:R-:W3:Y:S01]  /*12b20*/  MUFU.EX2 R158, R158 ;  /* 0x0000009e009e7308 */ /* 0x000ee20000000800 */
[----:B-1----:R-:W-:-:S07]  /*12b30*/  FADD.FTZ R3, R156, R3 ;  /* 0x000000039c037221 */ /* 0x002fce0000010000 */
[----:B------:R-:W1:Y:S01]  /*12b40*/  MUFU.EX2 R125, R125 ;  /* 0x0000007d007d7308 */ /* 0x000e620000000800 */
[----:B--2---:R-:W-:Y:S01]  /*12b50*/  FADD.FTZ R136, R170, R5 ;  /* 0x00000005aa887221 */ /* 0x004fe20000010000 */
[C---:B---3--:R-:W-:Y:S01]  /*12b60*/  FADD.FTZ R5, R158.reuse, R3 ;  /* 0x000000039e057221 */ /* 0x048fe20000010000 */
[----:B------:R-:W-:Y:S01]  /*12b70*/  F2FP.BF16.F32.PACK_AB R171, R158, R156 ;  /* 0x0000009c9eab723e */ /* 0x000fe200000010ff */
[----:B------:R-:W-:Y:S02]  /*12b80*/  IMAD.MOV.U32 R3, RZ, RZ, R20 ;  /* 0x000000ffff037224 */ /* 0x000fe400078e0014 */
[C---:B-1----:R-:W-:Y:S01]  /*12b90*/  FADD.FTZ R8, R125.reuse, R136 ;  /* 0x000000887d087221 */ /* 0x042fe20000010000 */
[----:B------:R-:W-:Y:S01]  /*12ba0*/  F2FP.BF16.F32.PACK_AB R170, R125, R170 ;  /* 0x000000aa7daa723e */ /* 0x000fe200000010ff */
[----:B0-----:R-:W-:Y:S06]  /*12bb0*/  @P2 BRA `(.L_x_5234) ;  /* 0xffffffc800b82947 */ /* 0x001fec000383ffff */
[----:B------:R-:W-:Y:S01]  /*12bc0*/  IMAD.MOV.U32 R3, RZ, RZ, R20 ;  /* 0x000000ffff037224 */ /* 0x000fe200078e0014 */
[----:B------:R-:W-:Y:S01]  /*12bd0*/  UMOV UR38, UR5 ;  /* 0x0000000500267c82 */ /* 0x000fe20008000000 */
[----:B------:R-:W-:Y:S01]  /*12be0*/  IMAD.MOV.U32 R4, RZ, RZ, R12 ;  /* 0x000000ffff047224 */ /* 0x000fe200078e000c */
[----:B------:R-:W-:-:S06]  /*12bf0*/  UMOV UR60, UR37 ;  /* 0x00000025003c7c82 */ /* 0x000fcc0008000000 */
.L_x_5217:
        /* <DEDUP_REMOVED lines=27> */
.L_x_5236:
[----:B------:R-:W-:-:S11]  /*12db0*/  UISETP.NE.AND UP2, UPT, UR11, 0x1, UPT ;  /* 0x000000010b00788c */ /* 0x000fd6000bf45270 */
[----:B------:R-:W-:Y:S02]  /*12dc0*/  @UP2 ULDC.64 UR4, c[0x0][0x9e8] ;  /* 0x00027a0000042ab9 */ /* 0x000fe40000000a00 */
[----:B------:R-:W-:-:S04]  /*12dd0*/  UIMAD.WIDE.U32 UR6, UR14, UR4, URZ ;  /* 0x000000040e0672a5 */ /* 0x000fc8000f8e003f */
[----:B------:R-:W-:-:S12]  /*12de0*/  @UP2 USHF.R.U32.HI UR14, URZ, UR5, UR7 ;  /* 0x000000053f0e2299 */ /* 0x000fd80008011607 */
.L_x_5237:
[----:B------:R-:W-:-:S04]  /*12df0*/  UIMAD UR11, UR14, UR11, URZ ;  /* 0x0000000b0e0b72a4 */ /* 0x000fc8000f8e023f */
[----:B------:R-:W-:-:S04]  /*12e00*/  UISETP.LT.AND UP2, UPT, UR15, UR11, UPT ;  /* 0x0000000b0f00728c */ /* 0x000fc8000bf41270 */
[----:B------:R-:W-:-:S12]  /*12e10*/  USEL UR15, UR15, UR11, !UP2 ;  /* 0x0000000b0f0f7287 */ /* 0x000fd8000d000000 */
.L_x_5235:
        /* <DEDUP_REMOVED lines=15> */
.L_x_5247:
[----:B------:R-:W-:-:S04]  /*12f10*/  UIADD3 UR37, UR4, 0x1, URZ ;  /* 0x0000000104257890 */ /* 0x000fc8000fffe03f */
[----:B------:R-:W-:-:S04]  /*12f20*/  UISETP.NE.AND UP2, UPT, UR37, 0x2, UPT ;  /* 0x000000022500788c */ /* 0x000fc8000bf45270 */
[----:B------:R-:W-:Y:S02]  /*12f30*/  USEL UR37, UR37, URZ, UP2 ;  /* 0x0000003f25257287 */ /* 0x000fe40009000000 */
[----:B------:R-:W-:-:S04]  /*12f40*/  USEL UR60, URZ, 0x1, UP2 ;  /* 0x000000013f3c7887 */ /* 0x000fc80009000000 */
[----:B------:R-:W-:Y:S01]  /*12f50*/  ULOP3.LUT UR60, UR7, UR60, URZ, 0x3c, !UPT ;  /* 0x0000003c073c7292 */ /* 0x000fe2000f8e3c3f */
[----:B------:R-:W-:Y:S01]  /*12f60*/  UMOV UR38, UR37 ;  /* 0x0000002500267c82 */ /* 0x000fe20008000000 */
[----:B------:R-:W-:Y:S10]  /*12f70*/  @!P0 BRA `(.L_x_5239) ;  /* 0x0000000000048947 */ /* 0x000ff40003800000 */
[----:B------:R-:W-:Y:S01]  /*12f80*/  BPT.TRAP 0x1 ;  /* 0x000000040000795c */ /* 0x000fe20000300000 */
.L_x_5239:
[----:B------:R-:W-:Y:S01]  /*12f90*/  ULEA UR6, UR38, UR39, 0x3 ;  /* 0x0000002726067291 */ /* 0x000fe2000f8e183f */
[----:B------:R-:W-:-:S05]  /*12fa0*/  IMAD.U32 R3, RZ, RZ, UR60 ;  /* 0x0000003cff037e24 */ /* 0x000fca000f8e00ff */
[----:B------:R-:W-:-:S04]  /*12fb0*/  SHF.L.U32 R3, R3, 0x1f, RZ ;  /* 0x0000001f03037819 */ /* 0x000fc800000006ff */
[----:B------:R0:W1:Y:S01]  /*12fc0*/  SYNCS.PHASECHK.TRANS64.TRYWAIT P2, [UR6+0x30830], R3 ;  /* 0x03083003ff0075a7 */ /* 0x0000620008040146 */
[----:B------:R-:W-:Y:S05]  /*12fd0*/  @!P0 BRA `(.L_x_5240) ;  /* 0x0000000000048947 */ /* 0x000fea0003800000 */
[----:B------:R-:W-:Y:S01]  /*12fe0*/  BPT.TRAP 0x1 ;  /* 0x000000040000795c */ /* 0x000fe20000300000 */
.L_x_5240:
[----:B-1----:R-:W-:Y:S05]  /*12ff0*/  @P2 BRA `(.L_x_5241) ;  /* 0x0000000000082947 */ /* 0x002fea0003800000 */
[----:B------:R-:W1:Y:S02]  /*13000*/  SYNCS.PHASECHK.TRANS64.TRYWAIT P2, [UR6+0x30830], R3 ;  /* 0x03083003ff0075a7 */ /* 0x000e640008040146 */
[----:B-1----:R-:W-:Y:S05]  /*13010*/  @!P2 BRA `(.L_x_5242) ;  /* 0x000001240054a947 */ /* 0x002fea0003800000 */
.L_x_5241:
        /* <DEDUP_REMOVED lines=165> */
.L_x_5243:
[----:B------:R-:W-:Y:S01]  /*13a70*/  ULEA UR11, UR4, UR39, 0x3 ;  /* 0x00000027040b7291 */ /* 0x000fe2000f8e183f */
[----:B------:R-:W-:-:S05]  /*13a80*/  IMAD.U32 R0, RZ, RZ, UR7 ;  /* 0x00000007ff007e24 */ /* 0x000fca000f8e00ff */
[----:B------:R-:W-:-:S04]  /*13a90*/  SHF.L.U32 R0, R0, 0x1f, RZ ;  /* 0x0000001f00007819 */ /* 0x000fc800000006ff */
[----:B------:R2:W3:Y:S01]  /*13aa0*/  SYNCS.PHASECHK.TRANS64.TRYWAIT P2, [UR11+0x30850], R0 ;  /* 0x03085000ff0075a7 */ /* 0x0004e2000804014b */
[----:B------:R-:W-:Y:S05]  /*13ab0*/  @!P0 BRA `(.L_x_5244) ;  /* 0x0000000000048947 */ /* 0x000fea0003800000 */
[----:B------:R-:W-:Y:S01]  /*13ac0*/  BPT.TRAP 0x1 ;  /* 0x000000040000795c */ /* 0x000fe20000300000 */
.L_x_5244:
[----:B---3--:R-:W-:Y:S05]  /*13ad0*/  @P2 BRA `(.L_x_5245) ;  /* 0x0000000000082947 */ /* 0x008fea0003800000 */
[----:B------:R-:W3:Y:S02]  /*13ae0*/  SYNCS.PHASECHK.TRANS64.TRYWAIT P2, [UR11+0x30850], R0 ;  /* 0x03085000ff0075a7 */ /* 0x000ee4000804014b */
[----:B---3--:R-:W-:Y:S05]  /*13af0*/  @!P2 BRA `(.L_x_5246) ;  /* 0x0000011800b4a947 */ /* 0x008fea0003800000 */
.L_x_5245:
[----:B------:R-:W-:Y:S01]  /*13b00*/  UIADD3 UR6, UR39, 0x400, URZ ;  /* 0x0000040027067890 */ /* 0x000fe2000fffe03f */
[----:B------:R-:W-:Y:S01]  /*13b10*/  WARPGROUP.ARRIVE ;  /* 0x00000000000079c5 */ /* 0x000fe20000000000 */
[----:B------:R-:W-:Y:S01]  /*13b20*/  UMOV UR7, 0x40000040 ;  /* 0x4000004000077882 */ /* 0x000fe20000000000 */
[----:B---3--:R-:W-:Y:S01]  /*13b30*/  FMUL.FTZ R2, R120, UR5 ;  /* 0x0000000578027c20 */ /* 0x008fe20008410000 */
        /* <DEDUP_REMOVED lines=12> */
[----:B------:R-:W-:Y:S01]  /*13c00*/  UIMAD UR4, UR4, 0x900, UR6 ;  /* 0x00000900040478a4 */ /* 0x000fe2000f8e0206 */
[----:B------:R-:W0:Y:S01]  /*13c10*/  MUFU.TANH R3, R3 ;  /* 0x0000000300037308 */ /* 0x000e220000002400 */
        /* <DEDUP_REMOVED lines=9> */
[----:B------:R-:W1:Y:S01]  /*13cb0*/  MUFU.TANH R15, R15 ;  /* 0x0000000f000f7308 */ /* 0x000e620000002400 */
[----:B------:R-:W-:Y:S01]  /*13cc0*/  UMOV UR7, 0x40000040 ;  /* 0x4000004000077882 */ /* 0x000fe20000000000 */
[----:B--2---:R-:W-:Y:S01]  /*13cd0*/  FMNMX.FTZ R0, R2, R10, !PT ;  /* 0x0000000a02007209 */ /* 0x004fe20007810000 */
[----:B------:R-:W-:Y:S01]  /*13ce0*/  FMUL.FTZ R133, R140, UR5 ;  /* 0x000000058c857c20 */ /* 0x000fe20008410000 */
[----:B------:R-:W-:Y:S01]  /*13cf0*/  FMUL.FTZ R20, R127, UR5 ;  /* 0x000000057f147c20 */ /* 0x000fe20008410000 */
[----:B------:R-:W-:Y:S01]  /*13d00*/  FMUL.FTZ R136, R145, UR5 ;  /* 0x0000000591887c20 */ /* 0x000fe20008410000 */
[----:B------:R-:W-:Y:S01]  /*13d10*/  FMUL.FTZ R127, R135, UR5 ;  /* 0x00000005877f7c20 */ /* 0x000fe20008410000 */
[----:B0-----:R-:W-:Y:S01]  /*13d20*/  FMNMX.FTZ R0, R3, R0, !PT ;  /* 0x0000000003007209 */ /* 0x001fe20007810000 */
        /* <DEDUP_REMOVED lines=29> */
[C---:B------:R-:W-:Y:S01]  /*13f00*/  ISETP.GT.AND P2, PT, R9.reuse, UR54, PT ;  /* 0x0000003609007c0c */ /* 0x040fe2000bf44270 */
[----:B------:R-:W-:-:S02]  /*13f10*/  VIADD R9, R9, 0xffffffff ;  /* 0xffffffff09097836 */ /* 0x000fc40000000000 */
[----:B------:R-:W2:Y:S01]  /*13f20*/  MUFU.TANH R126, R126 ;  /* 0x0000007e007e7308 */ /* 0x000ea20000002400 */
[----:B-1----:R-:W-:Y:S01]  /*13f30*/  FMNMX.FTZ R0, R122, R141, !PT ;  /* 0x0000008d7a007209 */ /* 0x002fe20007810000 */
[----:B------:R-:W-:Y:S01]  /*13f40*/  FMUL.FTZ R141, R156, UR5 ;  /* 0x000000059c8d7c20 */ /* 0x000fe20008410000 */
[----:B------:R-:W-:-:S05]  /*13f50*/  FMUL.FTZ R156, R162, UR5 ;  /* 0x00000005a29c7c20 */ /* 0x000fca0008410000 */
[----:B------:R-:W1:Y:S01]  /*13f60*/  MUFU.TANH R128, R128 ;  /* 0x0000008000807308 */ /* 0x000e620000002400 */
[----:B0-----:R-:W-:-:S07]  /*13f70*/  FMNMX.FTZ R145, R125, R0, !PT ;  /* 0x000000007d917209 */ /* 0x001fce0007810000 */
[----:B------:R-:W0:Y:S01]  /*13f80*/  MUFU.TANH R130, R130 ;  /* 0x0000008200827308 */ /* 0x000e220000002400 */
[----:B--2---:R-:W-:-:S07]  /*13f90*/  FMNMX.FTZ R145, R126, R145, !PT ;  /* 0x000000917e917209 */ /* 0x004fce0007810000 */
[----:B------:R-:W2:Y:S01]  /*13fa0*/  MUFU.TANH R133, R133 ;  /* 0x0000008500857308 */ /* 0x000ea20000002400 */
[----:B-1----:R-:W-:-:S07]  /*13fb0*/  FMNMX.FTZ R145, R128, R145, !PT ;  /* 0x0000009180917209 */ /* 0x002fce0007810000 */
[----:B------:R-:W1:Y:S01]  /*13fc0*/  MUFU.TANH R134, R134 ;  /* 0x0000008600867308 */ /* 0x000e620000002400 */
[----:B0-----:R-:W-:-:S07]  /*13fd0*/  FMNMX.FTZ R0, R130, R145, !PT ;  /* 0x0000009182007209 */ /* 0x001fce0007810000 */
[----:B------:R-:W0:Y:S01]  /*13fe0*/  MUFU.TANH R135, R135 ;  /* 0x0000008700877308 */ /* 0x000e220000002400 */
[----:B--2---:R-:W-:-:S07]  /*13ff0*/  FMNMX.FTZ R145, R133, R0, !PT ;  /* 0x0000000085917209 */ /* 0x004fce0007810000 */
[----:B------:R-:W2:Y:S01]  /*14000*/  MUFU.TANH R136, R136 ;  /* 0x0000008800887308 */ /* 0x000ea20000002400 */
[----:B-1----:R-:W-:Y:S01]  /*14010*/  FMNMX.FTZ R0, R134, R145, !PT ;  /* 0x0000009186007209 */ /* 0x002fe20007810000 */
[----:B------:R-:W-:-:S06]  /*14020*/  FMUL.FTZ R145, R161, UR5 ;  /* 0x00000005a1917c20 */ /* 0x000fcc0008410000 */
[----:B------:R-:W1:Y:S01]  /*14030*/  MUFU.TANH R137, R137 ;  /* 0x0000008900897308 */ /* 0x000e620000002400 */
[----:B0-----:R-:W-:-:S07]  /*14040*/  FMNMX.FTZ R149, R135, R0, !PT ;  /* 0x0000000087957209 */ /* 0x001fce0007810000 */
[----:B------:R-:W0:Y:S01]  /*14050*/  MUFU.TANH R138, R138 ;  /* 0x0000008a008a7308 */ /* 0x000e220000002400 */
[----:B--2---:R-:W-:Y:S01]  /*14060*/  FMNMX.FTZ R0, R136, R149, !PT ;  /* 0x0000009588007209 */ /* 0x004fe20007810000 */
[----:B------:R-:W-:-:S06]  /*14070*/  FMUL.FTZ R149, R164, UR5 ;  /* 0x00000005a4957c20 */ /* 0x000fcc0008410000 */
[----:B------:R-:W2:Y:S01]  /*14080*/  MUFU.TANH R139, R139 ;  /* 0x0000008b008b7308 */ /* 0x000ea20000002400 */
[----:B-1----:R-:W-:-:S07]  /*14090*/  FMNMX.FTZ R153, R137, R0, !PT ;  /* 0x0000000089997209 */ /* 0x002fce0007810000 */
        /* <DEDUP_REMOVED lines=18> */
[----:B------:R-:W-:Y:S01]  /*141c0*/  FMUL.FTZ R153, R155, UR5 ;  /* 0x000000059b997c20 */ /* 0x000fe20008410000 */
[----:B------:R-:W-:Y:S01]  /*141d0*/  FMUL.FTZ R155, R159, UR5 ;  /* 0x000000059f9b7c20 */ /* 0x000fe20008410000 */
[----:B------:R-:W-:Y:S02]  /*141e0*/  FMUL.FTZ R159, R167, UR5 ;  /* 0x00000005a79f7c20 */ /* 0x000fe40008410000 */
[----:B------:R-:W1:Y:S02]  /*141f0*/  SHFL.BFLY PT, R157, R4, 0x2, 0x1f ;  /* 0x0c401f00049d7f89 */ /* 0x000e6400000e0000 */
[----:B------:R-:W3:Y:S01]  /*14200*/  MUFU.TANH R14, R14 ;  /* 0x0000000e000e7308 */ /* 0x000ee20000002400 */
[----:B0-----:R-:W-:-:S07]  /*14210*/  FMNMX.FTZ R160, R12, R11, !PT ;  /* 0x0000000b0ca07209 */ /* 0x001fce0007810000 */
[----:B------:R-:W0:Y:S01]  /*14220*/  MUFU.TANH R20, R20 ;  /* 0x0000001400147308 */ /* 0x000e220000002400 */
[----:B------:R-:W-:Y:S02]  /*14230*/  WARPGROUP.DEPBAR.LE gsb0, 0x0 ;  /* 0x00008000000079c5 */ /* 0x000fe40000010000 */
[----:B------:R-:W-:-:S05]  /*14240*/  WARPGROUP.ARRIVE ;  /* 0x00000000000079c5 */ /* 0x000fca0000000000 */
[----:B------:R-:W4:Y:S01]  /*14250*/  MUFU.TANH R120, R120 ;  /* 0x0000007800787308 */ /* 0x000f220000002400 */
[----:B------:R-:W-:Y:S01]  /*14260*/  HGMMA.64x192x16.F32.BF16 R24, R184, gdesc[UR4].tnspB, R24, gsb0 ;  /* 0x42e00004b8187df0 */ /* 0x000fe20008001818 */
[----:B------:R-:W-:Y:S01]  /*14270*/  UIADD3 UR6, UR4, 0x100, URZ ;  /* 0x0000010004067890 */ /* 0x000fe2000fffe03f */
[----:B-1----:R-:W-:Y:S01]  /*14280*/  FMNMX.FTZ R0, R4, R157, !PT ;  /* 0x0000009d04007209 */ /* 0x002fe20007810000 */
[----:B------:R-:W-:-:S04]  /*14290*/  UMOV UR7, 0x40000040 ;  /* 0x4000004000077882 */ /* 0x000fc80000000000 */
[----:B------:R-:W1:Y:S01]  /*142a0*/  MUFU.TANH R123, R123 ;  /* 0x0000007b007b7308 */ /* 0x000e620000002400 */
[----:B------:R-:W-:Y:S01]  /*142b0*/  FMUL.FTZ R157, R163, UR5 ;  /* 0x00000005a39d7c20 */ /* 0x000fe20008410000 */
[----:B------:R-:W5:Y:S06]  /*142c0*/  SHFL.BFLY PT, R161, R0, 0x1, 0x1f ;  /* 0x0c201f0000a17f89 */ /* 0x000f6c00000e0000 */
[----:B------:R-:W1:Y:S08]  /*142d0*/  MUFU.TANH R124, R124 ;  /* 0x0000007c007c7308 */ /* 0x000e700000002400 */
[----:B------:R-:W1:Y:S08]  /*142e0*/  MUFU.TANH R127, R127 ;  /* 0x0000007f007f7308 */ /* 0x000e700000002400 */
[----:B------:R-:W1:Y:S01]  /*142f0*/  MUFU.TANH R129, R129 ;  /* 0x0000008100817308 */ /* 0x000e620000002400 */
[----:B-----5:R-:W-:-:S02]  /*14300*/  FMNMX.FTZ R4, R0, R161, !PT ;  /* 0x000000a100047209 */ /* 0x020fc40007810000 */
[----:B--2---:R-:W-:-:S03]  /*14310*/  FMNMX.FTZ R161, R13, R160, !PT ;  /* 0x000000a00da17209 */ /* 0x004fc60007810000 */
[----:B------:R-:W-:Y:S01]  /*14320*/  FADD.FTZ R0, -R4, R10 ;  /* 0x0000000a04007221 */ /* 0x000fe20000010100 */
[----:B---3--:R-:W-:Y:S01]  /*14330*/  FMNMX.FTZ R161, R14, R161, !PT ;  /* 0x000000a10ea17209 */ /* 0x008fe20007810000 */
[----:B------:R-:W-:Y:S01]  /*14340*/  FMUL.FTZ R10, R4, UR10 ;  /* 0x0000000a040a7c20 */ /* 0x000fe20008410000 */
[----:B------:R-:W2:Y:S01]  /*14350*/  MUFU.TANH R131, R131 ;  /* 0x0000008300837308 */ /* 0x000ea20000002400 */
[----:B------:R-:W-:Y:S01]  /*14360*/  FMUL.FTZ R0, R0, UR10 ;  /* 0x0000000a00007c20 */ /* 0x000fe20008410000 */
[----:B0-----:R-:W-:Y:S01]  /*14370*/  FMNMX.FTZ R161, R20, R161, !PT ;  /* 0x000000a114a17209 */ /* 0x001fe20007810000 */
[--C-:B------:R-:W-:Y:S01]  /*14380*/  FFMA.FTZ R188, R2, UR10, -R10.reuse ;  /* 0x0000000a02bc7c23 */ /* 0x100fe2000801080a */
[--C-:B------:R-:W-:Y:S01]  /*14390*/  FFMA.FTZ R160, R3, UR10, -R10.reuse ;  /* 0x0000000a03a07c23 */ /* 0x100fe2000801080a */
[--C-:B------:R-:W-:Y:S01]  /*143a0*/  FFMA.FTZ R190, R15, UR10, -R10.reuse ;  /* 0x0000000a0fbe7c23 */ /* 0x100fe2000801080a */
[----:B----4-:R-:W-:Y:S01]  /*143b0*/  FMNMX.FTZ R2, R120, R161, !PT ;  /* 0x000000a178027209 */ /* 0x010fe20007810000 */
[--C-:B------:R-:W-:Y:S01]  /*143c0*/  FFMA.FTZ R161, R21, UR10, -R10.reuse ;  /* 0x0000000a15a17c23 */ /* 0x100fe2000801080a */
[----:B------:R-:W0:Y:S01]  /*143d0*/  MUFU.TANH R132, R132 ;  /* 0x0000008400847308 */ /* 0x000e220000002400 */
[--C-:B------:R-:W-:Y:S01]  /*143e0*/  FFMA.FTZ R15, R122, UR10, -R10.reuse ;  /* 0x0000000a7a0f7c23 */ /* 0x100fe2000801080a */
[----:B-1----:R-:W-:Y:S01]  /*143f0*/  FMNMX.FTZ R3, R123, R2, !PT ;  /* 0x000000027b037209 */ /* 0x002fe20007810000 */
[--C-:B------:R-:W-:Y:S01]  /*14400*/  FFMA.FTZ R21, R126, UR10, -R10.reuse ;  /* 0x0000000a7e157c23 */ /* 0x100fe2000801080a */
[--C-:B------:R-:W-:Y:S01]  /*14410*/  FFMA.FTZ R126, R138, UR10, -R10.reuse ;  /* 0x0000000a8a7e7c23 */ /* 0x100fe2000801080a */
[--C-:B------:R-:W-:Y:S01]  /*14420*/  FFMA.FTZ R134, R134, UR10, -R10.reuse ;  /* 0x0000000a86867c23 */ /* 0x100fe2000801080a */
[----:B------:R-:W-:Y:S01]  /*14430*/  FMNMX.FTZ R2, R124, R3, !PT ;  /* 0x000000037c027209 */ /* 0x000fe20007810000 */
[--C-:B------:R-:W-:Y:S01]  /*14440*/  FFMA.FTZ R122, R144, UR10, -R10.reuse ;  /* 0x0000000a907a7c23 */ /* 0x100fe2000801080a */
[----:B------:R-:W1:Y:S01]  /*14450*/  MUFU.TANH R143, R143 ;  /* 0x0000008f008f7308 */ /* 0x000e620000002400 */
[----:B------:R-:W-:Y:S01]  /*14460*/  FFMA.FTZ R149, R149, UR10, -R10 ;  /* 0x0000000a95957c23 */ /* 0x000fe2000801080a */
[----:B------:R-:W-:-:S04]  /*14470*/  FMNMX.FTZ R2, R127, R2, !PT ;  /* 0x000000027f027209 */ /* 0x000fc80007810000 */
[----:B------:R-:W-:Y:S02]  /*14480*/  FMNMX.FTZ R2, R129, R2, !PT ;  /* 0x0000000281027209 */ /* 0x000fe40007810000 */
[----:B------:R-:W3:Y:S02]  /*14490*/  MUFU.TANH R146, R146 ;  /* 0x0000009200927308 */ /* 0x000ee40000002400 */
[----:B--2---:R-:W-:-:S04]  /*144a0*/  FMNMX.FTZ R3, R131, R2, !PT ;  /* 0x0000000283037209 */ /* 0x004fc80007810000 */
[----:B0-----:R-:W-:Y:S02]  /*144b0*/  FMNMX.FTZ R2, R132, R3, !PT ;  /* 0x0000000384027209 */ /* 0x001fe40007810000 */
[----:B------:R-:W0:Y:S02]  /*144c0*/  MUFU.TANH R147, R147 ;  /* 0x0000009300937308 */ /* 0x000e240000002400 */
[----:B-1----:R-:W-:-:S06]  /*144d0*/  FMNMX.FTZ R3, R143, R2, !PT ;  /* 0x000000028f037209 */ /* 0x002fcc0007810000 */
[----:B------:R-:W1:Y:S01]  /*144e0*/  MUFU.TANH R150, R150 ;  /* 0x0000009600967308 */ /* 0x000e620000002400 */
[----:B---3--:R-:W-:-:S07]  /*144f0*/  FMNMX.FTZ R2, R146, R3, !PT ;  /* 0x0000000392027209 */ /* 0x008fce0007810000 */
        /* <DEDUP_REMOVED lines=18> */
[----:B------:R-:W-:Y:S01]  /*14620*/  MUFU.EX2 R0, R0 ;  /* 0x0000000000007308 */ /* 0x000fe20000000800 */
[----:B0-----:R-:W-:-:S07]  /*14630*/  FMNMX.FTZ R2, R158, R3, !PT ;  /* 0x000000039e027209 */ /* 0x001fce0007810000 */
[----:B------:R-:W-:Y:S01]  /*14640*/  MUFU.EX2 R188, R188 ;  /* 0x000000bc00bc7308 */ /* 0x000fe20000000800 */
[----:B-1----:R-:W-:-:S05]  /*14650*/  FMNMX.FTZ R2, R159, R2, !PT ;  /* 0x000000029f027209 */ /* 0x002fca0007810000 */
[----:B------:R-:W0:Y:S02]  /*14660*/  SHFL.BFLY PT, R3, R2, 0x2, 0x1f ;  /* 0x0c401f0002037f89 */ /* 0x000e2400000e0000 */
[----:B------:R-:W-:Y:S08]  /*14670*/  MUFU.EX2 R160, R160 ;  /* 0x000000a000a07308 */ /* 0x000ff00000000800 */
[----:B------:R-:W-:Y:S08]  /*14680*/  MUFU.EX2 R190, R190 ;  /* 0x000000be00be7308 */ /* 0x000ff00000000800 */
[----:B------:R-:W-:Y:S08]  /*14690*/  MUFU.EX2 R161, R161 ;  /* 0x000000a100a17308 */ /* 0x000ff00000000800 */
[----:B------:R-:W-:Y:S01]  /*146a0*/  MUFU.EX2 R15, R15 ;  /* 0x0000000f000f7308 */ /* 0x000fe20000000800 */
[----:B------:R-:W-:-:S02]  /*146b0*/  WARPGROUP.DEPBAR.LE gsb0, 0x0 ;  /* 0x00008000000079c5 */ /* 0x000fc40000010000 */
[----:B------:R-:W-:Y:S01]  /*146c0*/  WARPGROUP.ARRIVE ;  /* 0x00000000000079c5 */ /* 0x000fe20000000000 */
[--C-:B------:R-:W-:Y:S01]  /*146d0*/  FFMA.FTZ R184, R121, UR10, -R10.reuse ;  /* 0x0000000a79b87c23 */ /* 0x100fe2000801080a */
[----:B------:R-:W-:-:S03]  /*146e0*/  FFMA.FTZ R186, R125, UR10, -R10 ;  /* 0x0000000a7dba7c23 */ /* 0x000fc6000801080a */
[----:B------:R-:W-:Y:S01]  /*146f0*/  MUFU.EX2 R21, R21 ;  /* 0x0000001500157308 */ /* 0x000fe20000000800 */
[--C-:B------:R-:W-:Y:S01]  /*14700*/  FFMA.FTZ R121, R130, UR10, -R10.reuse ;  /* 0x0000000a82797c23 */ /* 0x100fe2000801080a */
[--C-:B------:R-:W-:Y:S01]  /*14710*/  FFMA.FTZ R125, R136, UR10, -R10.reuse ;  /* 0x0000000a887d7c23 */ /* 0x100fe2000801080a */
[----:B------:R-:W-:Y:S01]  /*14720*/  HGMMA.64x192x16.F32.BF16 R24, R180, gdesc[UR4].tnspB, R24, gsb0 ;  /* 0x42e00004b4187df0 */ /* 0x000fe20008001818 */
[----:B------:R-:W-:Y:S01]  /*14730*/  UIADD3 UR6, UR4, 0x180, URZ ;  /* 0x0000018004067890 */ /* 0x000fe2000fffe03f */
[----:B------:R-:W-:Y:S01]  /*14740*/  FFMA.FTZ R130, R145, UR10, -R10 ;  /* 0x0000000a91827c23 */ /* 0x000fe2000801080a */
[----:B------:R-:W-:Y:S02]  /*14750*/  UMOV UR7, 0x40000040 ;  /* 0x4000004000077882 */ /* 0x000fe40000000000 */
        /* <DEDUP_REMOVED lines=10> */
[--C-:B------:R-:W-:Y:S01]  /*14800*/  FFMA.FTZ R182, R133, UR10, -R10.reuse ;  /* 0x0000000a85b67c23 */ /* 0x100fe2000801080a */
[--C-:B------:R-:W-:Y:S01]  /*14810*/  FFMA.FTZ R133, R140, UR10, -R10.reuse ;  /* 0x0000000a8c857c23 */ /* 0x100fe2000801080a */
[--C-:B------:R-:W-:Y:S01]  /*14820*/  FFMA.FTZ R180, R128, UR10, -R10.reuse ;  /* 0x0000000a80b47c23 */ /* 0x100fe2000801080a */
[----:B------:R-:W-:Y:S02]  /*14830*/  FFMA.FTZ R128, R142, UR10, -R10 ;  /* 0x0000000a8e807c23 */ /* 0x000fe4000801080a */
[----:B------:R-:W-:Y:S01]  /*14840*/  HGMMA.64x192x16.F32.BF16 R24, R176, gdesc[UR4].tnspB, R24, gsb0 ;  /* 0x42e00004b0187df0 */ /* 0x000fe20008001818 */
[----:B------:R-:W-:Y:S01]  /*14850*/  UIADD3 UR6, UR4, 0x200, URZ ;  /* 0x0000020004067890 */ /* 0x000fe2000fffe03f */
[----:B------:R-:W-:Y:S01]  /*14860*/  MUFU.EX2 R182, R182 ;  /* 0x000000b600b67308 */ /* 0x000fe20000000800 */
[----:B------:R-:W-:-:S07]  /*14870*/  UMOV UR7, 0x40000040 ;  /* 0x4000004000077882 */ /* 0x000fce0000000000 */
[----:B------:R-:W-:Y:S08]  /*14880*/  MUFU.EX2 R180, R180 ;  /* 0x000000b400b47308 */ /* 0x000ff00000000800 */
[----:B------:R-:W-:Y:S08]  /*14890*/  MUFU.EX2 R133, R133 ;  /* 0x0000008500857308 */ /* 0x000ff00000000800 */
[----:B------:R-:W-:Y:S01]  /*148a0*/  MUFU.EX2 R128, R128 ;  /* 0x0000008000807308 */ /* 0x000fe20000000800 */
[----:B------:R-:W-:-:S02]  /*148b0*/  WARPGROUP.DEPBAR.LE gsb0, 0x0 ;  /* 0x00008000000079c5 */ /* 0x000fc40000010000 */
[----:B------:R-:W-:Y:S01]  /*148c0*/  WARPGROUP.ARRIVE ;  /* 0x00000000000079c5 */ /* 0x000fe20000000000 */
[--C-:B------:R-:W-:Y:S01]  /*148d0*/  FFMA.FTZ R176, R135, UR10, -R10.reuse ;  /* 0x0000000a87b07c23 */ /* 0x100fe2000801080a */
[----:B0-----:R-:W-:Y:S01]  /*148e0*/  FMNMX.FTZ R135, R2, R3, !PT ;  /* 0x0000000302877209 */ /* 0x001fe20007810000 */
[----:B------:R-:W-:-:S03]  /*148f0*/  FFMA.FTZ R178, R137, UR10, -R10 ;  /* 0x0000000a89b27c23 */ /* 0x000fc6000801080a */
[----:B------:R-:W-:Y:S01]  /*14900*/  HGMMA.64x192x16.F32.BF16 R24, R172, gdesc[UR4].tnspB, R24, gsb0 ;  /* 0x42e00004ac187df0 */ /* 0x000fe20008001818 */
[----:B------:R-:W-:Y:S01]  /*14910*/  UIADD3 UR6, UR4, 0x280, URZ ;  /* 0x0000028004067890 */ /* 0x000fe2000fffe03f */
[----:B------:R-:W0:Y:S01]  /*14920*/  SHFL.BFLY PT, R2, R135, 0x1, 0x1f ;  /* 0x0c201f0087027f89 */ /* 0x000e2200000e0000 */
[----:B------:R-:W-:Y:S01]  /*14930*/  UMOV UR7, 0x40000040 ;  /* 0x4000004000077882 */ /* 0x000fe20000000000 */
[----:B------:R-:W-:Y:S01]  /*14940*/  MUFU.EX2 R176, R176 ;  /* 0x000000b000b07308 */ /* 0x000fe20000000800 */
[----:B------:R-:W-:-:S07]  /*14950*/  UMOV UR4, UR38 ;  /* 0x0000002600047c82 */ /* 0x000fce0008000000 */
        /* <DEDUP_REMOVED lines=8> */
[----:B------:R-:W-:Y:S02]  /*149e0*/  IMAD.U32 R13, RZ, RZ, UR37 ;  /* 0x00000025ff0d7e24 */ /* 0x000fe4000f8e00ff */
[--C-:B------:R-:W-:Y:S01]  /*149f0*/  FFMA.FTZ R191, R14, UR10, -R11.reuse ;  /* 0x0000000a0ebf7c23 */ /* 0x100fe2000801080b */
[--C-:B------:R-:W-:Y:S01]  /*14a00*/  FFMA.FTZ R14, R20, UR10, -R11.reuse ;  /* 0x0000000a140e7c23 */ /* 0x100fe2000801080b */
[----:B------:R-:W-:Y:S01]  /*14a10*/  MUFU.EX2 R2, R2 ;  /* 0x0000000200027308 */ /* 0x000fe20000000800 */
[--C-:B------:R-:W-:Y:S01]  /*14a20*/  FFMA.FTZ R185, R120, UR10, -R11.reuse ;  /* 0x0000000a78b97c23 */ /* 0x100fe2000801080b */
[----:B------:R-:W-:Y:S01]  /*14a30*/  @!P1 LEA R13, R13, UR39, 0x3 ;  /* 0x000000270d0d9c11 */ /* 0x000fe2000f8e18ff */
[--C-:B------:R-:W-:Y:S01]  /*14a40*/  FFMA.FTZ R20, R123, UR10, -R11.reuse ;  /* 0x0000000a7b147c23 */ /* 0x100fe2000801080b */
[--C-:B------:R-:W-:Y:S01]  /*14a50*/  FFMA.FTZ R187, R124, UR10, -R11.reuse ;  /* 0x0000000a7cbb7c23 */ /* 0x100fe2000801080b */
[--C-:B------:R-:W-:Y:S01]  /*14a60*/  FFMA.FTZ R124, R127, UR10, -R11.reuse ;  /* 0x0000000a7f7c7c23 */ /* 0x100fe2000801080b */
[--C-:B------:R-:W-:Y:S01]  /*14a70*/  FFMA.FTZ R181, R129, UR10, -R11.reuse ;  /* 0x0000000a81b57c23 */ /* 0x100fe2000801080b */
[----:B------:R-:W-:Y:S01]  /*14a80*/  @!P1 VIADD R13, R13, 0x30840 ;  /* 0x000308400d0d9836 */ /* 0x000fe20000000000 */
[----:B------:R-:W0:Y:S01]  /*14a90*/  MUFU.EX2 R189, R189 ;  /* 0x000000bd00bd7308 */ /* 0x000e220000000800 */
[--C-:B------:R-:W-:Y:S01]  /*14aa0*/  FFMA.FTZ R120, R131, UR10, -R11.reuse ;  /* 0x0000000a83787c23 */ /* 0x100fe2000801080b */
[--C-:B------:R-:W-:Y:S01]  /*14ab0*/  FFMA.FTZ R183, R132, UR10, -R11.reuse ;  /* 0x0000000a84b77c23 */ /* 0x100fe2000801080b */
[----:B------:R-:W-:Y:S01]  /*14ac0*/  FFMA.FTZ R132, R143, UR10, -R11 ;  /* 0x0000000a8f847c23 */ /* 0x000fe2000801080b */
[----:B------:R-:W-:Y:S01]  /*14ad0*/  @!P1 PRMT R13, RZ, 0x654, R13 ;  /* 0x00000654ff0d9816 */ /* 0x000fe2000000000d */
[--C-:B------:R-:W-:Y:S01]  /*14ae0*/  FFMA.FTZ R177, R146, UR10, -R11.reuse ;  /* 0x0000000a92b17c23 */ /* 0x100fe2000801080b */
[--C-:B------:R-:W-:Y:S01]  /*14af0*/  FFMA.FTZ R136, R147, UR10, -R11.reuse ;  /* 0x0000000a93887c23 */ /* 0x100fe2000801080b */
[--C-:B------:R-:W-:Y:S01]  /*14b00*/  FFMA.FTZ R179, R150, UR10, -R11.reuse ;  /* 0x0000000a96b37c23 */ /* 0x100fe2000801080b */
[----:B------:R-:W1:Y:S01]  /*14b10*/  MUFU.EX2 R12, R12 ;  /* 0x0000000c000c7308 */ /* 0x000e620000000800 */
[--C-:B------:R-:W-:Y:S01]  /*14b20*/  FFMA.FTZ R155, R155, UR10, -R11.reuse ;  /* 0x0000000a9b9b7c23 */ /* 0x100fe2000801080b */
[--C-:B------:R-:W-:Y:S01]  /*14b30*/  FFMA.FTZ R156, R156, UR10, -R11.reuse ;  /* 0x0000000a9c9c7c23 */ /* 0x100fe2000801080b */
[--C-:B------:R-:W-:Y:S01]  /*14b40*/  FFMA.FTZ R157, R157, UR10, -R11.reuse ;  /* 0x0000000a9d9d7c23 */ /* 0x100fe2000801080b */
[----:B------:R-:W-:Y:S01]  /*14b50*/  FFMA.FTZ R158, R158, UR10, -R11 ;  /* 0x0000000a9e9e7c23 */ /* 0x000fe2000801080b */
[----:B------:R-:W-:-:S03]  /*14b60*/  IMAD.U32 R123, RZ, RZ, UR11 ;  /* 0x0000000bff7b7e24 */ /* 0x000fc6000f8e00ff */
[----:B------:R-:W2:Y:S01]  /*14b70*/  MUFU.EX2 R191, R191 ;  /* 0x000000bf00bf7308 */ /* 0x000ea20000000800 */
[----:B0-----:R-:W-:Y:S01]  /*14b80*/  FFMA.FTZ R5, R2, R5, R189 ;  /* 0x0000000502057223 */ /* 0x001fe200000100bd */
[----:B------:R-:W-:-:S05]  /*14b90*/  @!P1 VIADD R123, R123, 0x30860 ;  /* 0x000308607b7b9836 */ /* 0x000fca0000000000 */
[----:B------:R-:W-:Y:S01]  /*14ba0*/  @!P1 PRMT R123, RZ, 0x654, R123 ;  /* 0x00000654ff7b9816 */ /* 0x000fe2000000007b */
[----:B------:R-:W0:Y:S01]  /*14bb0*/  MUFU.EX2 R14, R14 ;  /* 0x0000000e000e7308 */ /* 0x000e220000000800 */
[C---:B-1----:R-:W-:Y:S01]  /*14bc0*/  FADD.FTZ R138, R12.reuse, R5 ;  /* 0x000000050c8a7221 */ /* 0x042fe20000010000 */
[----:B------:R-:W-:-:S06]  /*14bd0*/  F2FP.BF16.F32.PACK_AB R189, R12, R189 ;  /* 0x000000bd0cbd723e */ /* 0x000fcc00000010ff */
[----:B------:R-:W-:Y:S01]  /*14be0*/  MUFU.EX2 R185, R185 ;  /* 0x000000b900b97308 */ /* 0x000fe20000000800 */
[----:B--2---:R-:W-:Y:S01]  /*14bf0*/  FADD.FTZ R5, R191, R138 ;  /* 0x0000008abf057221 */ /* 0x004fe20000010000 */
[----:B------:R-:W-:-:S06]  /*14c00*/  FFMA.FTZ R138, R153, UR10, -R11 ;  /* 0x0000000a998a7c23 */ /* 0x000fcc000801080b */
        /* <DEDUP_REMOVED lines=21> */
[----:B------:R-:W-:Y:S01]  /*14d60*/  FFMA.FTZ R175, R154, UR10, -R11 ;  /* 0x0000000a9aaf7c23 */ /* 0x000fe2000801080b */
[----:B------:R-:W-:Y:S01]  /*14d70*/  FFMA.FTZ R10, R148, UR10, -R10 ;  /* 0x0000000a940a7c23 */ /* 0x000fe2000801080a */
[----:B------:R-:W-:Y:S01]  /*14d80*/  HGMMA.64x192x16.F32.BF16 R24, R168, gdesc[UR4].tnspB, R24, gsb0 ;  /* 0x42e00004a8187df0 */ /* 0x000fe20008001818 */
[----:B------:R-:W-:Y:S01]  /*14d90*/  MUFU.EX2 R172, R172 ;  /* 0x000000ac00ac7308 */ /* 0x000fe20000000800 */
[----:B------:R-:W-:-:S07]  /*14da0*/  UMOV UR7, UR60 ;  /* 0x0000003c00077c82 */ /* 0x000fce0008000000 */
[----:B------:R-:W-:Y:S08]  /*14db0*/  MUFU.EX2 R173, R173 ;  /* 0x000000ad00ad7308 */ /* 0x000ff00000000800 */
[----:B------:R-:W-:Y:S08]  /*14dc0*/  MUFU.EX2 R174, R174 ;  /* 0x000000ae00ae7308 */ /* 0x000ff00000000800 */
[----:B------:R-:W-:Y:S08]  /*14dd0*/  MUFU.EX2 R175, R175 ;  /* 0x000000af00af7308 */ /* 0x000ff00000000800 */
[----:B------:R-:W0:Y:S01]  /*14de0*/  MUFU.EX2 R10, R10 ;  /* 0x0000000a000a7308 */ /* 0x000e220000000800 */
[----:B------:R-:W-:-:S02]  /*14df0*/  WARPGROUP.DEPBAR.LE gsb0, 0x0 ;  /* 0x00008000000079c5 */ /* 0x000fc40000010000 */
[----:B------:R1:W-:Y:S01]  /*14e00*/  @!P1 SYNCS.ARRIVE.TRANS64.RED.A1T0 RZ, [R13+URZ], RZ ;  /* 0x000000ff0dff99a7 */ /* 0x0003e2000810043f */
[----:B0-----:R-:W-:Y:S02]  /*14e10*/  F2FP.BF16.F32.PACK_AB R170, R10, R135 ;  /* 0x000000870aaa723e */ /* 0x001fe400000010ff */
[----:B------:R-:W-:Y:S02]  /*14e20*/  F2FP.BF16.F32.PACK_AB R168, R130, R122 ;  /* 0x0000007a82a8723e */ /* 0x000fe400000010ff */
[----:B------:R-:W-:Y:S01]  /*14e30*/  F2FP.BF16.F32.PACK_AB R169, R157, R156 ;  /* 0x0000009c9da9723e */ /* 0x000fe200000010ff */
[----:B-1----:R-:W-:Y:S01]  /*14e40*/  FFMA.FTZ R13, R0, R8, R188 ;  /* 0x00000008000d7223 */ /* 0x002fe200000100bc */
[--C-:B------:R-:W-:Y:S01]  /*14e50*/  FFMA.FTZ R8, R151, UR10, -R11.reuse ;  /* 0x0000000a97087c23 */ /* 0x100fe2000801080b */
[----:B------:R-:W-:Y:S01]  /*14e60*/  FFMA.FTZ R11, R159, UR10, -R11 ;  /* 0x0000000a9f0b7c23 */ /* 0x000fe2000801080b */
[----:B------:R0:W-:Y:S01]  /*14e70*/  @!P1 SYNCS.ARRIVE.TRANS64.RED.A1T0 RZ, [R123+URZ], RZ ;  /* 0x000000ff7bff99a7 */ /* 0x0001e2000810043f */
[C---:B------:R-:W-:Y:S01]  /*14e80*/  FADD.FTZ R13, R160.reuse, R13 ;  /* 0x0000000da00d7221 */ /* 0x040fe20000010000 */
[----:B------:R-:W-:Y:S01]  /*14e90*/  F2FP.BF16.F32.PACK_AB R188, R160, R188 ;  /* 0x000000bca0bc723e */ /* 0x000fe200000010ff */
[----:B------:R-:W-:Y:S02]  /*14ea0*/  MUFU.EX2 R171, R11 ;  /* 0x0000000b00ab7308 */ /* 0x000fe40000000800 */
[----:B------:R-:W-:Y:S01]  /*14eb0*/  FADD.FTZ R140, R190, R13 ;  /* 0x0000000dbe8c7221 */ /* 0x000fe20000010000 */
[----:B------:R-:W-:-:S03]  /*14ec0*/  F2FP.BF16.F32.PACK_AB R190, R161, R190 ;  /* 0x000000bea1be723e */ /* 0x000fc600000010ff */
[----:B------:R-:W-:Y:S01]  /*14ed0*/  FADD.FTZ R13, R161, R140 ;  /* 0x0000008ca10d7221 */ /* 0x000fe20000010000 */
[----:B------:R-:W-:Y:S01]  /*14ee0*/  FADD.FTZ R140, R14, R5 ;  /* 0x000000050e8c7221 */ /* 0x000fe20000010000 */
[----:B------:R-:W1:Y:S02]  /*14ef0*/  MUFU.EX2 R8, R8 ;  /* 0x0000000800087308 */ /* 0x000e640000000800 */
[----:B------:R-:W-:Y:S01]  /*14f00*/  FADD.FTZ R142, R184, R13 ;  /* 0x0000000db88e7221 */ /* 0x000fe20000010000 */
[----:B------:R-:W-:Y:S01]  /*14f10*/  FADD.FTZ R5, R185, R140 ;  /* 0x0000008cb9057221 */ /* 0x000fe20000010000 */
[C---:B------:R-:W-:Y:S02]  /*14f20*/  F2FP.BF16.F32.PACK_AB R185, R20.reuse, R185 ;  /* 0x000000b914b9723e */ /* 0x040fe400000010ff */
[C---:B------:R-:W-:Y:S01]  /*14f30*/  FADD.FTZ R13, R15.reuse, R142 ;  /* 0x0000008e0f0d7221 */ /* 0x040fe20000010000 */
[----:B------:R-:W-:Y:S01]  /*14f40*/  FADD.FTZ R140, R20, R5 ;  /* 0x00000005148c7221 */ /* 0x000fe20000010000 */
        /* <DEDUP_REMOVED lines=27> */
[----:B-1----:R-:W-:-:S02]  /*15100*/  F2FP.BF16.F32.PACK_AB R179, R8, R179 ;  /* 0x000000b308b3723e */ /* 0x002fc400000010ff */
[----:B------:R-:W-:Y:S01]  /*15110*/  FADD.FTZ R13, R126, R13 ;  /* 0x0000000d7e0d7221 */ /* 0x000fe20000010000 */
[----:B------:R-:W-:Y:S01]  /*15120*/  FADD.FTZ R14, R8, R5 ;  /* 0x00000005080e7221 */ /* 0x000fe20000010000 */
        /* <DEDUP_REMOVED lines=21> */
[----:B------:R-:W-:Y:S01]  /*15280*/  F2FP.BF16.F32.PACK_AB R171, R171, R158 ;  /* 0x0000009eabab723e */ /* 0x000fe200000010ff */
[----:B------:R-:W-:Y:S02]  /*15290*/  IMAD.MOV.U32 R11, RZ, RZ, R3 ;  /* 0x000000ffff0b7224 */ /* 0x000fe400078e0003 */
[----:B------:R-:W-:Y:S01]  /*152a0*/  IMAD.MOV.U32 R10, RZ, RZ, R4 ;  /* 0x000000ffff0a7224 */ /* 0x000fe200078e0004 */
[----:B0-----:R-:W-:Y:S06]  /*152b0*/  @P2 BRA `(.L_x_5247) ;  /* 0xffffffdc00142947 */ /* 0x001fec000383ffff */
.L_x_5238:
        /* <DEDUP_REMOVED lines=11> */
.L_x_5265:
        /* <DEDUP_REMOVED lines=8> */
.L_x_5249:
[----:B------:R-:W-:Y:S01]  /*153f0*/  ULEA UR6, UR38, UR39, 0x3 ;  /* 0x0000002726067291 */ /* 0x000fe2000f8e183f */
[----:B------:R-:W-:-:S05]  /*15400*/  IMAD.U32 R3, RZ, RZ, UR60 ;  /* 0x0000003cff037e24 */ /* 0x000fca000f8e00ff */
[----:B------:R-:W-:-:S04]  /*15410*/  SHF.L.U32 R3, R3, 0x1f, RZ ;  /* 0x0000001f03037819 */ /* 0x000fc800000006ff */
[----:B------:R0:W1:Y:S01]  /*15420*/  SYNCS.PHASECHK.TRANS64.TRYWAIT P2, [UR6+0x30830], R3 ;  /* 0x03083003ff0075a7 */ /* 0x0000620008040146 */
[----:B------:R-:W-:Y:S05]  /*15430*/  @!P0 BRA `(.L_x_5250) ;  /* 0x0000000000048947 */ /* 0x000fea0003800000 */
[----:B------:R-:W-:Y:S01]  /*15440*/  BPT.TRAP 0x1 ;  /* 0x000000040000795c */ /* 0x000fe20000300000 */
.L_x_5250:
[----:B-1----:R-:W-:Y:S05]  /*15450*/  @P2 BRA `(.L_x_5251) ;  /* 0x0000000000082947 */ /* 0x002fea0003800000 */
[----:B------:R-:W1:Y:S02]  /*15460*/  SYNCS.PHASECHK.TRANS64.TRYWAIT P2, [UR6+0x30830], R3 ;  /* 0x03083003ff0075a7 */ /* 0x000e640008040146 */
[----:B-1----:R-:W-:Y:S05]  /*15470*/  @!P2 BRA `(.L_x_5252) ;  /* 0x00000100006ca947 */ /* 0x002fea0003800000 */
.L_x_5251:
        /* <DEDUP_REMOVED lines=165> */
.L_x_5253:
[----:B------:R-:W-:Y:S01]  /*15ed0*/  ULEA UR11, UR4, UR39, 0x3 ;  /* 0x00000027040b7291 */ /* 0x000fe2000f8e183f */
[----:B------:R-:W-:-:S05]  /*15ee0*/  IMAD.U32 R0, RZ, RZ, UR7 ;  /* 0x00000007ff007e24 */ /* 0x000fca000f8e00ff */
[----:B------:R-:W-:-:S04]  /*15ef0*/  SHF.L.U32 R0, R0, 0x1f, RZ ;  /* 0x0000001f00007819 */ /* 0x000fc800000006ff */
[----:B------:R2:W3:Y:S01]  /*15f00*/  SYNCS.PHASECHK.TRANS64.TRYWAIT P2, [UR11+0x30850], R0 ;  /* 0x03085000ff0075a7 */ /* 0x0004e2000804014b */
[----:B------:R-:W-:Y:S05]  /*15f10*/  @!P0 BRA `(.L_x_5254) ;  /* 0x0000000000048947 */ /* 0x000fea0003800000 */
[----:B------:R-:W-:Y:S01]  /*15f20*/  BPT.TRAP 0x1 ;  /* 0x000000040000795c */ /* 0x000fe20000300000 */
.L_x_5254:
[----:B---3--:R-:W-:Y:S05]  /*15f30*/  @P2 BRA `(.L_x_5255) ;  /* 0x0000000000082947 */ /* 0x008fea0003800000 */
[----:B------:R-:W3:Y:S02]  /*15f40*/  SYNCS.PHASECHK.TRANS64.TRYWAIT P2, [UR11+0x30850], R0 ;  /* 0x03085000ff0075a7 */ /* 0x000ee4000804014b */
[----:B---3--:R-:W-:Y:S05]  /*15f50*/  @!P2 BRA `(.L_x_5256) ;  /* 0x000000f400cca947 */ /* 0x008fea0003800000 */
.L_x_5255:
[----:B------:R-:W-:Y:S01]  /*15f60*/  UIADD3 UR6, UR39, 0x400, URZ ;  /* 0x0000040027067890 */ /* 0x000fe2000fffe03f */
[----:B------:R-:W-:Y:S01]  /*15f70*/  WARPGROUP.ARRIVE ;  /* 0x00000000000079c5 */ /* 0x000fe20000000000 */
[----:B------:R-:W-:Y:S01]  /*15f80*/  UMOV UR7, 0x40000040 ;  /* 0x4000004000077882 */ /* 0x000fe20000000000 */
[----:B------:R-:W-:Y:S01]  /*15f90*/  PLOP3.LUT P2, PT, PT, PT, UP0, 0x80, 0x0 ;  /* 0x000000000000781c */ /* 0x000fe20003f4f008 */
[----:B------:R-:W-:Y:S01]  /*15fa0*/  USHF.R.U32.HI UR6, URZ, 0x4, UR6 ;  /* 0x000000043f067899 */ /* 0x000fe20008011606 */
[----:B---3--:R-:W-:Y:S01]  /*15fb0*/  FMUL.FTZ R2, R122, UR5 ;  /* 0x000000057a027c20 */ /* 0x008fe20008410000 */
[----:B------:R-:W-:Y:S01]  /*15fc0*/  FMUL.FTZ R122, R130, UR5 ;  /* 0x00000005827a7c20 */ /* 0x000fe20008410000 */
[----:B------:R-:W-:Y:S01]  /*15fd0*/  FMUL.FTZ R130, R138, UR5 ;  /* 0x000000058a827c20 */ /* 0x000fe20008410000 */
[----:B------:R-:W-:Y:S01]  /*15fe0*/  ULOP3.LUT UR6, UR6, 0x3fff, URZ, 0xc0, !UPT ;  /* 0x00003fff06067892 */ /* 0x000fe2000f8ec03f */
[----:B------:R-:W-:Y:S01]  /*15ff0*/  PLOP3.LUT P3, PT, PT, PT, UP0, 0x80, 0x0 ;  /* 0x000000000000781c */ /* 0x000fe20003f6f008 */
[----:B------:R-:W-:Y:S01]  /*16000*/  FMUL.FTZ R138, R144, UR5 ;  /* 0x00000005908a7c20 */ /* 0x000fe20008410000 */
[----:B------:R-:W-:Y:S01]  /*16010*/  FMUL.FTZ R144, R154, UR5 ;  /* 0x000000059a907c20 */ /* 0x000fe20008410000 */
[----:B------:R-:W-:Y:S01]  /*16020*/  ULOP3.LUT UR6, UR6, 0x3000000, URZ, 0xfc, !UPT ;  /* 0x0300000006067892 */ /* 0x000fe2000f8efc3f */
[----:B------:R-:W-:Y:S01]  /*16030*/  FMUL.FTZ R154, R160, UR5 ;  /* 0x00000005a09a7c20 */ /* 0x000fe20008410000 */
[----:B------:R-:W-:-:S02]  /*16040*/  VIADD R160, R22, UR61 ;  /* 0x0000003d16a07c36 */ /* 0x000fc40008000000 */
[----:B--2---:R-:W-:Y:S01]  /*16050*/  FMUL.FTZ R0, R120, UR5 ;  /* 0x0000000578007c20 */ /* 0x004fe20008410000 */
[----:B------:R-:W-:Y:S01]  /*16060*/  UIMAD UR4, UR4, 0x900, UR6 ;  /* 0x00000900040478a4 */ /* 0x000fe2000f8e0206 */
[----:B01----:R-:W-:Y:S01]  /*16070*/  FMUL.FTZ R3, R121, UR5 ;  /* 0x0000000579037c20 */ /* 0x003fe20008410000 */
[----:B------:R-:W-:Y:S02]  /*16080*/  IMAD.U32 R121, RZ, RZ, UR37 ;  /* 0x00000025ff797e24 */ /* 0x000fe4000f8e00ff */
        /* <DEDUP_REMOVED lines=47> */
[----:B------:R-:W0:Y:S04]  /*16380*/  MUFU.TANH R0, R0 ;  /* 0x0000000000007308 */ /* 0x000e280000002400 */
[----:B------:R-:W-:Y:S01]  /*16390*/  IADD3 R165, -R18, R158, R19 ;  /* 0x0000009e12a57210 */ /* 0x000fe20007ffe113 */
[----:B------:R-:W-:-:S03]  /*163a0*/  VIADD R158, R158, 0xffffffff ;  /* 0xffffffff9e9e7836 */ /* 0x000fc60000000000 */
        /* <DEDUP_REMOVED lines=68> */
[----:B------:R-:W-:Y:S02]  /*167f0*/  UMOV UR7, 0x40000040 ;  /* 0x4000004000077882 */ /* 0x000fe40000000000 */
[----:B------:R-:W-:Y:S02]  /*16800*/  @UP0 ULDC UR4, c[0x0][0x44c] ;  /* 0x0001130000040ab9 */ /* 0x000fe40000000800 */
[----:B------:R-:W-:Y:S01]  /*16810*/  @P2 IMAD.HI.U32 R120, R160, UR4, RZ ;  /* 0x00000004a0782c27 */ /* 0x000fe2000f8e00ff */
[----:B------:R-:W-:Y:S01]  /*16820*/  @UP0 ULDC UR4, c[0x0][0x450] ;  /* 0x0001140000040ab9 */ /* 0x000fe20000000800 */
[----:B------:R-:W-:-:S03]  /*16830*/  PLOP3.LUT P2, PT, PT, PT, UP1, 0x40, 0x0 ;  /* 0x000000000000781c */ /* 0x000fc60003f4e818 */
[----:B------:R-:W-:Y:S02]  /*16840*/  @P3 SHF.R.U32.HI R160, RZ, UR4, R120 ;  /* 0x00000004ffa03c19 */ /* 0x000fe40008011678 */
[----:B------:R-:W-:-:S03]  /*16850*/  @!P1 LEA R120, R121, UR39, 0x3 ;  /* 0x0000002779789c11 */ /* 0x000fc6000f8e18ff */
[----:B------:R-:W5:Y:S02]  /*16860*/  SHFL.IDX PT, R121, R160, RZ, 0x1c1f ;  /* 0x001c1fffa0797589 */ /* 0x000f6400000e0000 */
[----:B------:R-:W-:-:S05]  /*16870*/  @!P1 VIADD R120, R120, 0x30840 ;  /* 0x0003084078789836 */ /* 0x000fca0000000000 */
[----:B------:R-:W-:Y:S01]  /*16880*/  @!P1 PRMT R120, RZ, 0x654, R120 ;  /* 0x00000654ff789816 */ /* 0x000fe20000000078 */
[--C-:B-----5:R-:W-:Y:S02]  /*16890*/  IMAD.IADD R164, R166, 0x1, R121.reuse ;  /* 0x00000001a6a47824 */ /* 0x120fe400078e0279 */
[----:B------:R-:W-:Y:S01]  /*168a0*/  IMAD.IADD R163, R165, 0x1, R121 ;  /* 0x00000001a5a37824 */ /* 0x000fe200078e0279 */
[----:B------:R-:W-:Y:S02]  /*168b0*/  WARPGROUP.DEPBAR.LE gsb0, 0x0 ;  /* 0x00008000000079c5 */ /* 0x000fe40000010000 */
[----:B------:R-:W-:-:S06]  /*168c0*/  WARPGROUP.ARRIVE ;  /* 0x00000000000079c5 */ /* 0x000fcc0000000000 */
[----:B------:R-:W-:Y:S03]  /*168d0*/  HGMMA.64x192x16.F32.BF16 R24, R168, gdesc[UR4].tnspB, R24, gsb0 ;  /* 0x42e00004a8187df0 */ /* 0x000fe60008001818 */
        /* <DEDUP_REMOVED lines=15> */
.L_x_5259:
[----:B------:R-:W-:-:S05]  /*169d0*/  IMAD.U32 R168, RZ, RZ, UR54 ;  /* 0x00000036ffa87e24 */ /* 0x000fca000f8e00ff */
[----:B------:R-:W-:-:S13]  /*169e0*/  ISETP.NE.AND P2, PT, R168, 0x1, PT ;  /* 0x00000001a800780c */ /* 0x000fda0003f45270 */
[----:B0-----:R-:W0:Y:S02]  /*169f0*/  @P2 LDC.64 R120, c[0x0][0x9e8] ;  /* 0x00027a00ff782b82 */ /* 0x001e240000000a00 */
[----:B0-----:R-:W-:-:S05]  /*16a00*/  @P2 IMAD.HI.U32 R120, R167, R120, RZ ;  /* 0x00000078a7782227 */ /* 0x001fca00078e00ff */
[----:B------:R-:W-:-:S07]  /*16a10*/  @P2 SHF.R.U32.HI R167, RZ, R121, R120 ;  /* 0x00000079ffa72219 */ /* 0x000fce0000011678 */
.L_x_5260:
[----:B------:R-:W-:Y:S05]  /*16a20*/  BSYNC B0 ;  /* 0x0000000000007941 */ /* 0x000fea0003800000 */
.L_x_5258:
[----:B------:R-:W-:-:S05]  /*16a30*/  IMAD R167, R167, R168, R158 ;  /* 0x000000a8a7a77224 */ /* 0x000fca00078e029e */
[----:B------:R-:W-:Y:S02]  /*16a40*/  VIADDMNMX R164, R167, R168, R164, PT ;  /* 0x000000a8a7a47246 */ /* 0x000fe400038001a4 */
[----:B------:R-:W-:-:S07]  /*16a50*/  VIMNMX R163, R163, R167, !PT ;  /* 0x000000a7a3a37248 */ /* 0x000fce0007fe0100 */
.L_x_5257:
[C---:B------:R-:W-:Y:S01]  /*16a60*/  ISETP.GE.AND P2, PT, R161.reuse, 0x2, PT ;  /* 0x00000002a100780c */ /* 0x040fe20003f46270 */
[----:B------:R-:W1:Y:S01]  /*16a70*/  SHFL.IDX PT, R160, R160, 0x1, 0x1c1f ;  /* 0x003c1f00a0a07f89 */ /* 0x000e6200000e0000 */
        /* <DEDUP_REMOVED lines=131> */
.L_x_5263:
[----:B------:R-:W-:-:S05]  /*172b0*/  IMAD.U32 R163, RZ, RZ, UR54 ;  /* 0x00000036ffa37e24 */ /* 0x000fca000f8e00ff */
[----:B------:R-:W-:-:S13]  /*172c0*/  ISETP.NE.AND P6, PT, R163, 0x1, PT ;  /* 0x00000001a300780c */ /* 0x000fda0003fc5270 */
[----:B------:R-:W0:Y:S02]  /*172d0*/  @P6 LDC.64 R12, c[0x0][0x9e8] ;  /* 0x00027a00ff0c6b82 */ /* 0x000e240000000a00 */
[----:B0-----:R-:W-:-:S05]  /*172e0*/  @P6 IMAD.HI.U32 R12, R160, R12, RZ ;  /* 0x0000000ca00c6227 */ /* 0x001fca00078e00ff */
[----:B------:R-:W-:-:S07]  /*172f0*/  @P6 SHF.R.U32.HI R160, RZ, R13, R12 ;  /* 0x0000000dffa06219 */ /* 0x000fce000001160c */
.L_x_5264:
[----:B------:R-:W-:Y:S05]  /*17300*/  BSYNC B0 ;  /* 0x0000000000007941 */ /* 0x000fea0003800000 */
.L_x_5262:
[----:B------:R-:W-:-:S05]  /*17310*/  IMAD R158, R160, R163, R158 ;  /* 0x000000a3a09e7224 */ /* 0x000fca00078e029e */
[----:B------:R-:W-:Y:S02]  /*17320*/  VIADDMNMX R166, R158, R163, R166, PT ;  /* 0x000000a39ea67246 */ /* 0x000fe400038001a6 */
[----:B------:R-:W-:-:S07]  /*17330*/  VIMNMX R165, R165, R158, !PT ;  /* 0x0000009ea5a57248 */ /* 0x000fce0007fe0100 */
.L_x_5261:
[C---:B------:R-:W-:Y:S01]  /*17340*/  ISETP.GT.AND P2, PT, R165.reuse, 0x1, !P2 ;  /* 0x00000001a500780c */ /* 0x040fe20005744270 */
[----:B------:R-:W-:Y:S01]  /*17350*/  UMOV UR10, UR55 ;  /* 0x00000037000a7c82 */ /* 0x000fe20008000000 */
[----:B------:R-:W-:Y:S01]  /*17360*/  ISETP.NE.AND P6, PT, R172, RZ, PT ;  /* 0x000000ffac00720c */ /* 0x000fe20003fc5270 */
[----:B------:R-:W-:Y:S01]  /*17370*/  UMOV UR7, UR60 ;  /* 0x0000003c00077c82 */ /* 0x000fe20008000000 */
[----:B------:R-:W-:Y:S02]  /*17380*/  ISETP.LT.OR P2, PT, R166, 0x2, P2 ;  /* 0x00000002a600780c */ /* 0x000fe40001741670 */
[----:B------:R-:W-:Y:S02]  /*17390*/  ISETP.GT.AND P3, PT, R165, 0x8, !P3 ;  /* 0x00000008a500780c */ /* 0x000fe40005f64270 */
[----:B------:R-:W-:Y:S02]  /*173a0*/  FSEL R12, R4, -INF , !P2 ;  /* 0xff800000040c7808 */ /* 0x000fe40005000000 */
[----:B------:R-:W-:-:S02]  /*173b0*/  ISETP.NE.AND P2, PT, R121, RZ, PT ;  /* 0x000000ff7900720c */ /* 0x000fc40003f45270 */
[----:B------:R-:W-:Y:S02]  /*173c0*/  FMNMX.FTZ R4, R0, R10, !PT ;  /* 0x0000000a00047209 */ /* 0x000fe40007810000 */
        /* <DEDUP_REMOVED lines=84> */
[----:B------:R-:W-:-:S02]  /*17910*/  ISETP.LT.OR P2, PT, R166, 0x3a, P2 ;  /* 0x0000003aa600780c */ /* 0x000fc40001741670 */
[----:B------:R-:W-:Y:S02]  /*17920*/  R2UR UR4, R193 ;  /* 0x00000000c10472ca */ /* 0x000fe400000e0000 */
[----:B------:R-:W-:Y:S02]  /*17930*/  FSEL R142, R142, -INF , !P2 ;  /* 0xff8000008e8e7808 */ /* 0x000fe40005000000 */
[----:B------:R-:W-:-:S04]  /*17940*/  ISETP.NE.AND P2, PT, R180, RZ, PT ;  /* 0x000000ffb400720c */ /* 0x000fc80003f45270 */
[----:B------:R-:W-:-:S04]  /*17950*/  ISETP.GT.AND P2, PT, R165, 0x40, !P2 ;  /* 0x00000040a500780c */ /* 0x000fc80005744270 */
[----:B------:R-:W-:Y:S02]  /*17960*/  ISETP.LT.OR P2, PT, R166, 0x41, P2 ;  /* 0x00000041a600780c */ /* 0x000fe40001741670 */
[----:B0-----:R-:W-:Y:S02]  /*17970*/  FMNMX.FTZ R4, R121, R4, !PT ;  /* 0x0000000479047209 */ /* 0x001fe40007810000 */
[----:B------:R-:W-:Y:S02]  /*17980*/  FSEL R144, R144, -INF , !P2 ;  /* 0xff80000090907808 */ /* 0x000fe40005000000 */
[----:B------:R-:W-:-:S04]  /*17990*/  ISETP.NE.AND P2, PT, R181, RZ, PT ;  /* 0x000000ffb500720c */ /* 0x000fc80003f45270 */
        /* <DEDUP_REMOVED lines=13> */
[----:B------:R-:W-:Y:S01]  /*17a70*/  ISETP.NE.AND P6, PT, R161, RZ, PT ;  /* 0x000000ffa100720c */ /* 0x000fe20003fc5270 */
[----:B------:R-:W-:Y:S01]  /*17a80*/  FMUL.FTZ R161, R4, UR10 ;  /* 0x0000000a04a17c20 */ /* 0x000fe20008410000 */
[C---:B------:R-:W-:Y:S02]  /*17a90*/  ISETP.LT.OR P2, PT, R166.reuse, 0x1, P2 ;  /* 0x00000001a600780c */ /* 0x040fe40001741670 */
[----:B------:R-:W-:Y:S02]  /*17aa0*/  ISETP.LT.OR P3, PT, R166, 0x51, P3 ;  /* 0x00000051a600780c */ /* 0x000fe40001f61670 */
[----:B------:R-:W-:Y:S02]  /*17ab0*/  FSEL R2, R2, -INF , !P2 ;  /* 0xff80000002027808 */ /* 0x000fe40005000000 */
[----:B------:R-:W-:-:S02]  /*17ac0*/  FSETP.NEU.FTZ.AND P2, PT, R4, -INF , PT ;  /* 0xff8000000400780b */ /* 0x000fc40003f5d000 */
[----:B------:R-:W-:Y:S02]  /*17ad0*/  FMNMX.FTZ R121, R2, R11, !PT ;  /* 0x0000000b02797209 */ /* 0x000fe40007810000 */
[----:B------:R-:W-:Y:S02]  /*17ae0*/  FSEL R161, R161, RZ, P2 ;  /* 0x000000ffa1a17208 */ /* 0x000fe40001000000 */
[----:B------:R-:W-:Y:S02]  /*17af0*/  FMNMX.FTZ R121, R12, R121, !PT ;  /* 0x000000790c797209 */ /* 0x000fe40007810000 */
[----:B------:R-:W-:Y:S01]  /*17b00*/  FSEL R151, R151, -INF , !P3 ;  /* 0xff80000097977808 */ /* 0x000fe20005800000 */
        /* <DEDUP_REMOVED lines=10> */
[----:B------:R-:W-:Y:S01]  /*17bb0*/  MUFU.EX2 R13, R13 ;  /* 0x0000000d000d7308 */ /* 0x000fe20000000800 */
[----:B------:R-:W-:Y:S01]  /*17bc0*/  FSEL R20, R157, -INF , !P6 ;  /* 0xff8000009d147808 */ /* 0x000fe20007000000 */
[--C-:B------:R-:W-:Y:S01]  /*17bd0*/  FFMA.FTZ R190, R120, UR10, -R161.reuse ;  /* 0x0000000a78be7c23 */ /* 0x100fe200080108a1 */
[----:B------:R-:W-:Y:S01]  /*17be0*/  FMNMX.FTZ R3, R123, R0, !PT ;  /* 0x000000007b037209 */ /* 0x000fe20007810000 */
[--C-:B------:R-:W-:Y:S01]  /*17bf0*/  FFMA.FTZ R121, R167, UR10, -R161.reuse ;  /* 0x0000000aa7797c23 */ /* 0x100fe200080108a1 */
[----:B------:R-:W-:Y:S01]  /*17c00*/  FSEL R159, R4, RZ, P2 ;  /* 0x000000ff049f7208 */ /* 0x000fe20001000000 */
        /* <DEDUP_REMOVED lines=27> */
[----:B------:R-:W-:-:S02]  /*17dc0*/  FFMA.FTZ R161, R162, UR10, -R161 ;  /* 0x0000000aa2a17c23 */ /* 0x000fc400080108a1 */
        /* <DEDUP_REMOVED lines=27> */
[----:B------:R-:W-:-:S03]  /*17f80*/  FADD.FTZ R0, -R159, R10 ;  /* 0x0000000a9f007221 */ /* 0x000fc60000010100 */
[C---:B------:R-:W-:Y:S01]  /*17f90*/  FSETP.NEU.FTZ.AND P2, PT, R3.reuse, -INF , PT ;  /* 0xff8000000300780b */ /* 0x040fe20003f5d000 */
[----:B------:R-:W-:Y:S01]  /*17fa0*/  FMUL.FTZ R134, R3, UR10 ;  /* 0x0000000a03867c20 */ /* 0x000fe20008410000 */
[----:B------:R-:W-:Y:S01]  /*17fb0*/  FMUL.FTZ R0, R0, UR10 ;  /* 0x0000000a00007c20 */ /* 0x000fe20008410000 */
        /* <DEDUP_REMOVED lines=8> */
[--C-:B------:R-:W-:Y:S01]  /*18040*/  FFMA.FTZ R185, R122, UR10, -R134.reuse ;  /* 0x0000000a7ab97c23 */ /* 0x100fe20008010886 */
        /* <DEDUP_REMOVED lines=8> */
[--C-:B------:R-:W-:Y:S01]  /*180d0*/  FFMA.FTZ R183, R132, UR10, -R134.reuse ;  /* 0x0000000a84b77c23 */ /* 0x100fe20008010886 */
[----:B------:R-:W-:Y:S01]  /*180e0*/  MUFU.EX2 R10, R10 ;  /* 0x0000000a000a7308 */ /* 0x000fe20000000800 */
[----:B0-----:R-:W-:Y:S01]  /*180f0*/  FFMA.FTZ R11, R0, R8, R13 ;  /* 0x00000008000b7223 */ /* 0x001fe2000001000d */
[--C-:B------:R-:W-:Y:S01]  /*18100*/  FFMA.FTZ R124, R133, UR10, -R134.reuse ;  /* 0x0000000a857c7c23 */ /* 0x100fe20008010886 */
[--C-:B------:R-:W-:Y:S01]  /*18110*/  FFMA.FTZ R177, R136, UR10, -R134.reuse ;  /* 0x0000000a88b17c23 */ /* 0x100fe20008010886 */
[--C-:B------:R-:W-:Y:S01]  /*18120*/  FFMA.FTZ R126, R137, UR10, -R134.reuse ;  /* 0x0000000a897e7c23 */ /* 0x100fe20008010886 */
        /* <DEDUP_REMOVED lines=10> */
[----:B------:R-:W-:Y:S01]  /*181d0*/  FFMA.FTZ R155, R155, UR10, -R134 ;  /* 0x0000000a9b9b7c23 */ /* 0x000fe20008010886 */
[----:B------:R-:W1:Y:S01]  /*181e0*/  MUFU.EX2 R191, R191 ;  /* 0x000000bf00bf7308 */ /* 0x000e620000000800 */
[----:B------:R-:W-:Y:S01]  /*181f0*/  FADD.FTZ R8, R184, R11 ;  /* 0x0000000bb8087221 */ /* 0x000fe20000010000 */
[----:B------:R-:W-:Y:S01]  /*18200*/  IMAD.U32 R15, RZ, RZ, UR11 ;  /* 0x0000000bff0f7e24 */ /* 0x000fe2000f8e00ff */
[----:B------:R-:W-:Y:S01]  /*18210*/  ISETP.GT.AND P2, PT, R9, UR4, PT ;  /* 0x0000000409007c0c */ /* 0x000fe2000bf44270 */
[----:B------:R-:W-:Y:S01]  /*18220*/  UMOV UR4, UR38 ;  /* 0x0000002600047c82 */ /* 0x000fe20008000000 */
[----:B------:R-:W-:Y:S01]  /*18230*/  FADD.FTZ R11, R21, R8 ;  /* 0x00000008150b7221 */ /* 0x000fe20000010000 */
[----:B------:R-:W-:Y:S01]  /*18240*/  @!P1 VIADD R15, R15, 0x30860 ;  /* 0x000308600f0f9836 */ /* 0x000fe20000000000 */
[----:B------:R-:W-:Y:S01]  /*18250*/  F2FP.BF16.F32.PACK_AB R188, R188, R13 ;  /* 0x0000000dbcbc723e */ /* 0x000fe200000010ff */
[----:B------:R-:W2:Y:S01]  /*18260*/  MUFU.EX2 R12, R12 ;  /* 0x0000000c000c7308 */ /* 0x000ea20000000800 */
[----:B0-----:R-:W-:Y:S01]  /*18270*/  FFMA.FTZ R5, R2, R5, R189 ;  /* 0x0000000502057223 */ /* 0x001fe200000100bd */
[----:B------:R-:W-:Y:S01]  /*18280*/  FADD.FTZ R130, R186, R11 ;  /* 0x0000000bba827221 */ /* 0x000fe20000010000 */
[----:B------:R-:W-:Y:S01]  /*18290*/  F2FP.BF16.F32.PACK_AB R189, R10, R189 ;  /* 0x000000bd0abd723e */ /* 0x000fe200000010ff */
[----:B------:R-:W-:-:S02]  /*182a0*/  VIADD R9, R9, 0xffffffff ;  /* 0xffffffff09097836 */ /* 0x000fc40000000000 */
[----:B------:R-:W-:Y:S01]  /*182b0*/  FADD.FTZ R8, R10, R5 ;  /* 0x000000050a087221 */ /* 0x000fe20000010000 */
[----:B------:R-:W-:Y:S01]  /*182c0*/  FADD.FTZ R11, R125, R130 ;  /* 0x000000827d0b7221 */ /* 0x000fe20000010000 */
[----:B------:R-:W-:Y:S01]  /*182d0*/  @!P1 PRMT R15, RZ, 0x654, R15 ;  /* 0x00000654ff0f9816 */ /* 0x000fe2000000000f */
[----:B------:R-:W0:Y:S01]  /*182e0*/  MUFU.EX2 R185, R185 ;  /* 0x000000b900b97308 */ /* 0x000e220000000800 */
[----:B-1----:R-:W-:Y:S01]  /*182f0*/  FADD.FTZ R5, R191, R8 ;  /* 0x00000008bf057221 */ /* 0x002fe20000010000 */
[----:B------:R-:W-:Y:S01]  /*18300*/  FADD.FTZ R130, R180, R11 ;  /* 0x0000000bb4827221 */ /* 0x000fe20000010000 */
[----:B------:R1:W-:Y:S01]  /*18310*/  @!P1 SYNCS.ARRIVE.TRANS64.RED.A1T0 RZ, [R15+URZ], RZ ;  /* 0x000000ff0fff99a7 */ /* 0x0003e2000810043f */
[----:B------:R-:W-:Y:S02]  /*18320*/  F2FP.BF16.F32.PACK_AB R190, R121, R190 ;  /* 0x000000be79be723e */ /* 0x000fe400000010ff */
[----:B------:R-:W-:Y:S01]  /*18330*/  FADD.FTZ R11, R129, R130 ;  /* 0x00000082810b7221 */ /* 0x000fe20000010000 */
[----:B------:R-:W-:Y:S01]  /*18340*/  FFMA.FTZ R130, R145, UR10, -R134 ;  /* 0x0000000a91827c23 */ /* 0x000fe20008010886 */
[----:B------:R-:W3:Y:S01]  /*18350*/  MUFU.EX2 R14, R14 ;  /* 0x0000000e000e7308 */ /* 0x000ee20000000800 */
[----:B--2---:R-:W-:Y:S01]  /*18360*/  FADD.FTZ R8, R12, R5 ;  /* 0x000000050c087221 */ /* 0x004fe20000010000 */
[----:B------:R-:W-:Y:S01]  /*18370*/  FADD.FTZ R132, R182, R11 ;  /* 0x0000000bb6847221 */ /* 0x000fe20000010000 */
[----:B------:R-:W-:-:S02]  /*18380*/  F2FP.BF16.F32.PACK_AB R184, R21, R184 ;  /* 0x000000b815b8723e */ /* 0x000fc400000010ff */
[----:B------:R-:W-:Y:S01]  /*18390*/  F2FP.BF16.F32.PACK_AB R186, R125, R186 ;  /* 0x000000ba7dba723e */ /* 0x000fe200000010ff */
[----:B------:R-:W-:Y:S01]  /*183a0*/  FADD.FTZ R11, R135, R132 ;  /* 0x00000084870b7221 */ /* 0x000fe20000010000 */
[----:B------:R-:W-:Y:S01]  /*183b0*/  F2FP.BF16.F32.PACK_AB R180, R129, R180 ;  /* 0x000000b481b4723e */ /* 0x000fe200000010ff */
[----:B------:R-:W2:Y:S01]  /*183c0*/  MUFU.EX2 R187, R187 ;  /* 0x000000bb00bb7308 */ /* 0x000ea20000000800 */
[----:B0-----:R-:W-:Y:S01]  /*183d0*/  FADD.FTZ R5, R185, R8 ;  /* 0x00000008b9057221 */ /* 0x001fe20000010000 */
[----:B------:R-:W-:Y:S01]  /*183e0*/  FADD.FTZ R132, R176, R11 ;  /* 0x0000000bb0847221 */ /* 0x000fe20000010000 */
[----:B------:R-:W-:Y:S02]  /*183f0*/  F2FP.BF16.F32.PACK_AB R182, R135, R182 ;  /* 0x000000b687b6723e */ /* 0x000fe400000010ff */
[C---:B------:R-:W-:Y:S01]  /*18400*/  F2FP.BF16.F32.PACK_AB R176, R139.reuse, R176 ;  /* 0x000000b08bb0723e */ /* 0x040fe200000010ff */
[----:B------:R-:W-:Y:S01]  /*18410*/  FADD.FTZ R11, R139, R132 ;  /* 0x000000848b0b7221 */ /* 0x000fe20000010000 */
[--C-:B------:R-:W-:Y:S01]  /*18420*/  FFMA.FTZ R132, R153, UR10, -R134.reuse ;  /* 0x0000000a99847c23 */ /* 0x100fe20008010886 */
[----:B------:R-:W0:Y:S01]  /*18430*/  MUFU.EX2 R120, R120 ;  /* 0x0000007800787308 */ /* 0x000e220000000800 */
[----:B---3--:R-:W-:Y:S01]  /*18440*/  FADD.FTZ R8, R14, R5 ;  /* 0x000000050e087221 */ /* 0x008fe20000010000 */
[----:B------:R-:W-:Y:S01]  /*18450*/  FADD.FTZ R136, R178, R11 ;  /* 0x0000000bb2887221 */ /* 0x000fe20000010000 */
[----:B------:R-:W-:Y:S01]  /*18460*/  FFMA.FTZ R134, R20, UR10, -R134 ;  /* 0x0000000a14867c23 */ /* 0x000fe20008010886 */
[----:B------:R-:W-:-:S02]  /*18470*/  F2FP.BF16.F32.PACK_AB R178, R143, R178 ;  /* 0x000000b28fb2723e */ /* 0x000fc400000010ff */
[----:B------:R-:W-:Y:S01]  /*18480*/  FADD.FTZ R11, R143, R136 ;  /* 0x000000888f0b7221 */ /* 0x000fe20000010000 */
[----:B------:R-:W-:Y:S01]  /*18490*/  F2FP.BF16.F32.PACK_AB R191, R12, R191 ;  /* 0x000000bf0cbf723e */ /* 0x000fe200000010ff */
[----:B------:R-:W3:Y:S01]  /*184a0*/  MUFU.EX2 R181, R181 ;  /* 0x000000b500b57308 */ /* 0x000ee20000000800 */
[----:B--2---:R-:W-:Y:S01]  /*184b0*/  FADD.FTZ R5, R187, R8 ;  /* 0x00000008bb057221 */ /* 0x004fe20000010000 */
[----:B------:R-:W-:Y:S01]  /*184c0*/  FADD.FTZ R136, R172, R11 ;  /* 0x0000000bac887221 */ /* 0x000fe20000010000 */
[C---:B------:R-:W-:Y:S02]  /*184d0*/  F2FP.BF16.F32.PACK_AB R172, R147.reuse, R172 ;  /* 0x000000ac93ac723e */ /* 0x040fe400000010ff */
[----:B------:R-:W-:Y:S01]  /*184e0*/  F2FP.BF16.F32.PACK_AB R185, R14, R185 ;  /* 0x000000b90eb9723e */ /* 0x000fe200000010ff */
[----:B------:R-:W-:Y:S02]  /*184f0*/  FADD.FTZ R11, R147, R136 ;  /* 0x00000088930b7221 */ /* 0x000fe40000010000 */
[----:B------:R-:W2:Y:S01]  /*18500*/  MUFU.EX2 R122, R122 ;  /* 0x0000007a007a7308 */ /* 0x000ea20000000800 */
[C---:B0-----:R-:W-:Y:S01]  /*18510*/  FADD.FTZ R8, R120.reuse, R5 ;  /* 0x0000000578087221 */ /* 0x041fe20000010000 */
[----:B------:R-:W-:-:S06]  /*18520*/  F2FP.BF16.F32.PACK_AB R187, R120, R187 ;  /* 0x000000bb78bb723e */ /* 0x000fcc00000010ff */
[----:B------:R-:W0:Y:S01]  /*18530*/  MUFU.EX2 R183, R183 ;  /* 0x000000b700b77308 */ /* 0x000e220000000800 */
[----:B---3--:R-:W-:-:S07]  /*18540*/  FADD.FTZ R5, R181, R8 ;  /* 0x00000008b5057221 */ /* 0x008fce0000010000 */
[----:B------:R-:W3:Y:S01]  /*18550*/  MUFU.EX2 R124, R124 ;  /* 0x0000007c007c7308 */ /* 0x000ee20000000800 */
[C---:B--2---:R-:W-:Y:S01]  /*18560*/  FADD.FTZ R8, R122.reuse, R5 ;  /* 0x000000057a087221 */ /* 0x044fe20000010000 */
[----:B------:R-:W-:-:S06]  /*18570*/  F2FP.BF16.F32.PACK_AB R181, R122, R181 ;  /* 0x000000b57ab5723e */ /* 0x000fcc00000010ff */
[----:B------:R-:W2:Y:S01]  /*18580*/  MUFU.EX2 R177, R177 ;  /* 0x000000b100b17308 */ /* 0x000ea20000000800 */
[----:B0-----:R-:W-:-:S07]  /*18590*/  FADD.FTZ R5, R183, R8 ;  /* 0x00000008b7057221 */ /* 0x001fce0000010000 */
[----:B------:R-:W0:Y:S01]  /*185a0*/  MUFU.EX2 R126, R126 ;  /* 0x0000007e007e7308 */ /* 0x000e220000000800 */
[C---:B---3--:R-:W-:Y:S01]  /*185b0*/  FADD.FTZ R8, R124.reuse, R5 ;  /* 0x000000057c087221 */ /* 0x048fe20000010000 */
[----:B------:R-:W-:-:S06]  /*185c0*/  F2FP.BF16.F32.PACK_AB R183, R124, R183 ;  /* 0x000000b77cb7723e */ /* 0x000fcc00000010ff */
[----:B------:R-:W3:Y:S01]  /*185d0*/  MUFU.EX2 R179, R179 ;  /* 0x000000b300b37308 */ /* 0x000ee20000000800 */
[----:B--2---:R-:W-:-:S07]  /*185e0*/  FADD.FTZ R5, R177, R8 ;  /* 0x00000008b1057221 */ /* 0x004fce0000010000 */
        /* <DEDUP_REMOVED lines=16> */
[----:B0-----:R-:W-:-:S07]  /*186f0*/  FADD.FTZ R5, R175, R8 ;  /* 0x00000008af057221 */ /* 0x001fce0000010000 */
[----:B------:R-:W0:Y:S01]  /*18700*/  MUFU.EX2 R168, R168 ;  /* 0x000000a800a87308 */ /* 0x000e220000000800 */
[C---:B---3--:R-:W-:Y:S01]  /*18710*/  FADD.FTZ R11, R157.reuse, R136 ;  /* 0x000000889d0b7221 */ /* 0x048fe20000010000 */
[----:B------:R-:W-:-:S06]  /*18720*/  F2FP.BF16.F32.PACK_AB R174, R157, R174 ;  /* 0x000000ae9dae723e */ /* 0x000fcc00000010ff */
[----:B------:R-:W3:Y:S01]  /*18730*/  MUFU.EX2 R169, R169 ;  /* 0x000000a900a97308 */ /* 0x000ee20000000800 */
[C---:B--2---:R-:W-:Y:S01]  /*18740*/  FADD.FTZ R10, R20.reuse, R5 ;  /* 0x00000005140a7221 */ /* 0x044fe20000010000 */
[----:B------:R-:W-:-:S06]  /*18750*/  F2FP.BF16.F32.PACK_AB R175, R20, R175 ;  /* 0x000000af14af723e */ /* 0x000fcc00000010ff */
[----:B------:R-:W2:Y:S01]  /*18760*/  MUFU.EX2 R163, R163 ;  /* 0x000000a300a37308 */ /* 0x000ea20000000800 */
[----:B0-----:R-:W-:-:S07]  /*18770*/  FADD.FTZ R136, R168, R11 ;  /* 0x0000000ba8887221 */ /* 0x001fce0000010000 */
[----:B------:R-:W0:Y:S01]  /*18780*/  MUFU.EX2 R132, R132 ;  /* 0x0000008400847308 */ /* 0x000e220000000800 */
[----:B---3--:R-:W-:Y:S01]  /*18790*/  FADD.FTZ R5, R169, R10 ;  /* 0x0000000aa9057221 */ /* 0x008fe20000010000 */
[----:B------:R-:W-:-:S06]  /*187a0*/  IMAD.MOV.U32 R10, RZ, RZ, R4 ;  /* 0x000000ffff0a7224 */ /* 0x000fcc00078e0004 */
[----:B------:R-:W3:Y:S01]  /*187b0*/  MUFU.EX2 R170, R170 ;  /* 0x000000aa00aa7308 */ /* 0x000ee20000000800 */
[C---:B--2---:R-:W-:Y:S01]  /*187c0*/  FADD.FTZ R11, R163.reuse, R136 ;  /* 0x00000088a30b7221 */ /* 0x044fe20000010000 */
[----:B------:R-:W-:-:S06]  /*187d0*/  F2FP.BF16.F32.PACK_AB R168, R163, R168 ;  /* 0x000000a8a3a8723e */ /* 0x000fcc00000010ff */
[----:B------:R-:W2:Y:S01]  /*187e0*/  MUFU.EX2 R138, R155 ;  /* 0x0000009b008a7308 */ /* 0x000ea20000000800 */
[C---:B0-----:R-:W-:Y:S01]  /*187f0*/  FADD.FTZ R5, R132.reuse, R5 ;  /* 0x0000000584057221 */ /* 0x041fe20000010000 */
[----:B------:R-:W-:-:S06]  /*18800*/  F2FP.BF16.F32.PACK_AB R169, R132, R169 ;  /* 0x000000a984a9723e */ /* 0x000fcc00000010ff */
[----:B------:R-:W0:Y:S01]  /*18810*/  MUFU.EX2 R159, R161 ;  /* 0x000000a1009f7308 */ /* 0x000e220000000800 */
[----:B---3--:R-:W-:Y:S01]  /*18820*/  FADD.FTZ R136, R170, R11 ;  /* 0x0000000baa887221 */ /* 0x008fe20000010000 */
[----:B------:R-:W-:-:S06]  /*18830*/  IMAD.MOV.U32 R11, RZ, RZ, R3 ;  /* 0x000000ffff0b7224 */ /* 0x000fcc00078e0003 */
[----:B------:R-:W3:Y:S01]  /*18840*/  MUFU.EX2 R134, R134 ;  /* 0x0000008600867308 */ /* 0x000ee20000000800 */
[----:B--2---:R-:W-:Y:S01]  /*18850*/  FADD.FTZ R5, R138, R5 ;  /* 0x000000058a057221 */ /* 0x004fe20000010000 */
[C---:B0-----:R-:W-:Y:S01]  /*18860*/  FADD.FTZ R8, R159.reuse, R136 ;  /* 0x000000889f087221 */ /* 0x041fe20000010000 */
[----:B------:R-:W-:Y:S02]  /*18870*/  F2FP.BF16.F32.PACK_AB R170, R159, R170 ;  /* 0x000000aa9faa723e */ /* 0x000fe400000010ff */
[C---:B---3--:R-:W-:Y:S01]  /*18880*/  FADD.FTZ R5, R134.reuse, R5 ;  /* 0x0000000586057221 */ /* 0x048fe20000010000 */
[----:B------:R-:W-:Y:S01]  /*18890*/  F2FP.BF16.F32.PACK_AB R171, R134, R138 ;  /* 0x0000008a86ab723e */ /* 0x000fe200000010ff */
[----:B-1----:R-:W-:Y:S06]  /*188a0*/  @P2 BRA `(.L_x_5265) ;  /* 0xffffffc800b02947 */ /* 0x002fec000383ffff */
.L_x_5248:
        /* <DEDUP_REMOVED lines=99> */
.L_x_5266:
[----:B------:R-:W-:Y:S01]  /*18ee0*/  ULEA UR5, UR38, UR39, 0x3 ;  /* 0x0000002726057291 */ /* 0x000fe2000f8e183f */
[----:B------:R-:W-:-:S05]  /*18ef0*/  IMAD.U32 R0, RZ, RZ, UR60 ;  /* 0x0000003cff007e24 */ /* 0x000fca000f8e00ff */
[----:B------:R-:W-:-:S04]  /*18f00*/  SHF.L.U32 R0, R0, 0x1f, RZ ;  /* 0x0000001f00007819 */ /* 0x000fc800000006ff */
[----:B------:R0:W1:Y:S01]  /*18f10*/  SYNCS.PHASECHK.TRANS64.TRYWAIT P2, [UR5+0x30850], R0 ;  /* 0x03085000ff0075a7 */ /* 0x0000620008040145 */
[----:B------:R-:W-:Y:S05]  /*18f20*/  @!P0 BRA `(.L_x_5267) ;  /* 0x0000000000048947 */ /* 0x000fea0003800000 */
[----:B------:R-:W-:Y:S01]  /*18f30*/  BPT.TRAP 0x1 ;  /* 0x000000040000795c */ /* 0x000fe20000300000 */
.L_x_5267:
[----:B-1----:R-:W-:Y:S05]  /*18f40*/  @P2 BRA `(.L_x_5268) ;  /* 0x0000000000082947 */ /* 0x002fea0003800000 */
[----:B------:R-:W1:Y:S02]  /*18f50*/  SYNCS.PHASECHK.TRANS64.TRYWAIT P0, [UR5+0x30850], R0 ;  /* 0x03085000ff0075a7 */ /* 0x000e640008000145 */
[----:B-1----:R-:W-:Y:S05]  /*18f60*/  @!P0 BRA `(.L_x_5269) ;  /* 0x000000c400e08947 */ /* 0x002fea0003800000 */
.L_x_5268:
[----:B------:R-:W-:Y:S01]  /*18f70*/  UIADD3 UR39, UR39, 0x400, URZ ;  /* 0x0000040027277890 */ /* 0x000fe2000fffe03f */
[----:B------:R-:W-:Y:S01]  /*18f80*/  WARPGROUP.ARRIVE ;  /* 0x00000000000079c5 */ /* 0x000fe20000000000 */
[----:B------:R-:W-:Y:S01]  /*18f90*/  UMOV UR7, 0x40000040 ;  /* 0x4000004000077882 */ /* 0x000fe20000000000 */
[----:B-1----:R-:W0:Y:S01]  /*18fa0*/  SHFL.BFLY PT, R7, R8, 0x2, 0x1f ;  /* 0x0c401f0008077f89 */ /* 0x002e2200000e0000 */
[----:B------:R-:W-:Y:S01]  /*18fb0*/  USHF.R.U32.HI UR39, URZ, 0x4, UR39 ;  /* 0x000000043f277899 */ /* 0x000fe20008011627 */
[----:B------:R-:W-:Y:S01]  /*18fc0*/  R2UR UR8, R218 ;  /* 0x00000000da0872ca */ /* 0x000fe200000e0000 */
[----:B------:R-:W-:Y:S01]  /*18fd0*/  IMAD.U32 R12, RZ, RZ, UR5 ;  /* 0x00000005ff0c7e24 */ /* 0x000fe2000f8e00ff */
[----:B------:R-:W1:Y:S01]  /*18fe0*/  SHFL.BFLY PT, R2, R5, 0x2, 0x1f ;  /* 0x0c401f0005027f89 */ /* 0x000e6200000e0000 */
[----:B------:R-:W-:Y:S01]  /*18ff0*/  ULOP3.LUT UR39, UR39, 0x3fff, URZ, 0xc0, !UPT ;  /* 0x00003fff27277892 */ /* 0x000fe2000f8ec03f */
[----:B------:R-:W-:-:S03]  /*19000*/  IMAD.U32 R13, RZ, RZ, UR10 ;  /* 0x0000000aff0d7e24 */ /* 0x000fc6000f8e00ff */
        /* <DEDUP_REMOVED lines=12> */
[----:B------:R-:W-:Y:S01]  /*190d0*/  IMAD.U32 R5, RZ, RZ, UR10 ;  /* 0x0000000aff057e24 */ /* 0x000fe2000f8e00ff */
[----:B------:R-:W0:Y:S01]  /*190e0*/  SHFL.BFLY PT, R7, R0, 0x1, 0x1f ;  /* 0x0c201f0000077f89 */ /* 0x000e2200000e0000 */
[----:B------:R-:W-:-:S03]  /*190f0*/  USEL UR38, UR38, URZ, UP0 ;  /* 0x0000003f26267287 */ /* 0x000fc60008000000 */
[----:B------:R-:W1:Y:S01]  /*19100*/  SHFL.BFLY PT, R9, R2, 0x1, 0x1f ;  /* 0x0c201f0002097f89 */ /* 0x000e6200000e0000 */
[----:B0-----:R-:W-:Y:S01]  /*19110*/  FADD.FTZ R10, R0, R7 ;  /* 0x00000007000a7221 */ /* 0x001fe20000010000 */
[----:B------:R-:W-:Y:S02]  /*19120*/  IMAD.MOV.U32 R7, RZ, RZ, RZ ;  /* 0x000000ffff077224 */ /* 0x000fe400078e00ff */
[----:B------:R-:W-:Y:S02]  /*19130*/  IMAD.MOV.U32 R0, RZ, RZ, -0x800000 ;  /* 0xff800000ff007424 */ /* 0x000fe400078e00ff */
[----:B-1----:R-:W-:Y:S01]  /*19140*/  FADD.FTZ R11, R2, R9 ;  /* 0x00000009020b7221 */ /* 0x002fe20000010000 */
[----:B------:R-:W-:Y:S01]  /*19150*/  FSETP.NE.FTZ.AND P0, PT, R10, RZ, PT ;  /* 0x000000ff0a00720b */ /* 0x000fe20003f15000 */
[----:B------:R-:W-:Y:S02]  /*19160*/  IMAD.MOV.U32 R9, RZ, RZ, RZ ;  /* 0x000000ffff097224 */ /* 0x000fe400078e00ff */
[----:B------:R-:W-:Y:S01]  /*19170*/  IMAD.MOV.U32 R2, RZ, RZ, -0x800000 ;  /* 0xff800000ff027424 */ /* 0x000fe200078e00ff */
[----:B------:R-:W-:-:S09]  /*19180*/  FSETP.NE.FTZ.AND P2, PT, R11, RZ, PT ;  /* 0x000000ff0b00720b */ /* 0x000fd20003f55000 */
[----:B------:R-:W0:Y:S01]  /*19190*/  @P0 MUFU.LG2 R6, R10 ;  /* 0x0000000a00060308 */ /* 0x000e220000000c00 */
[----:B------:R-:W-:-:S03]  /*191a0*/  @P0 FMUL.FTZ R5, R5, 0.69314718246459960938 ;  /* 0x3f31721805050820 */ /* 0x000fc60000410000 */
[----:B------:R-:W-:-:S04]  /*191b0*/  @P2 FMUL.FTZ R13, R13, 0.69314718246459960938 ;  /* 0x3f3172180d0d2820 */ /* 0x000fc80000410000 */
[----:B------:R-:W1:Y:S08]  /*191c0*/  @P2 MUFU.LG2 R8, R11 ;  /* 0x0000000b00082308 */ /* 0x000e700000000c00 */
[----:B------:R2:W3:Y:S01]  /*191d0*/  @P0 MUFU.RCP R9, R10 ;  /* 0x0000000a00090308 */ /* 0x0004e20000001000 */
[----:B0-----:R-:W-:-:S04]  /*191e0*/  @P0 FMUL.FTZ R6, R6, 0.69314718246459960938 ;  /* 0x3f31721806060820 */ /* 0x001fc80000410000 */
[----:B------:R-:W-:Y:S01]  /*191f0*/  @P0 FFMA.FTZ R0, R5, R4, R6 ;  /* 0x0000000405000223 */ /* 0x000fe20000010006 */
[----:B------:R-:W-:Y:S02]  /*19200*/  PLOP3.LUT P0, PT, PT, PT, PT, 0x8, 0x0 ;  /* 0x000000000000781c */ /* 0x000fe40003f0e170 */
[----:B------:R0:W4:Y:S01]  /*19210*/  @P2 MUFU.RCP R7, R11 ;  /* 0x0000000b00072308 */ /* 0x0001220000001000 */
[----:B--2---:R-:W-:Y:S02]  /*19220*/  @!P1 VIADD R10, R12, 0x30860 ;  /* 0x000308600c0a9836 */ /* 0x004fe40000000000 */
[----:B-1----:R-:W-:-:S04]  /*19230*/  @P2 FMUL.FTZ R8, R8, 0.69314718246459960938 ;  /* 0x3f31721808082820 */ /* 0x002fc80000410000 */
[----:B------:R-:W-:Y:S01]  /*19240*/  @P2 FFMA.FTZ R2, R13, R3, R8 ;  /* 0x000000030d022223 */ /* 0x000fe20000010008 */
[----:B0-----:R-:W-:Y:S01]  /*19250*/  @!P1 PRMT R11, RZ, 0x654, R10 ;  /* 0x00000654ff0b9816 */ /* 0x001fe2000000000a */
        /* <DEDUP_REMOVED lines=27> */
[-C--:B---3--:R-:W-:Y:S01]  /*19410*/  FMUL.FTZ R6, R28, R9.reuse ;  /* 0x000000091c067220 */ /* 0x088fe20000410000 */
        /* <DEDUP_REMOVED lines=96> */
.L_x_5147:
[----:B------:R-:W0:Y:S08]  /*19a20*/  S2UR UR4, SR_CgaCtaId ;  /* 0x00000000000479c3 */ /* 0x000e300000008800 */
[----:B------:R-:W-:Y:S06]  /*19a30*/  BAR.SYNC.DEFER_BLOCKING 0x5, 0x180 ;  /* 0x0146000000007b1d */ /* 0x000fec0000010000 */
[----:B------:R-:W-:Y:S01]  /*19a40*/  UMOV UR39, 0x400 ;  /* 0x0000040000277882 */ /* 0x000fe20000000000 */
[----:B------:R-:W-:Y:S01]  /*19a50*/  BSSY B0, `(.L_x_5270) ;  /* 0x000027f000007945 */ /* 0x000fe20003800000 */
[----:B0-----:R-:W-:-:S09]  /*19a60*/  ULEA UR39, UR4, UR39, 0x18 ;  /* 0x0000002704277291 */ /* 0x001fd2000f8ec03f */
[----:B------:R-:W0:Y:S02]  /*19a70*/  LDS.128 R24, [UR39+0x308d0] ;  /* 0x0308d027ff187984 */ /* 0x000e240008000c00 */
[----:B0-----:R-:W-:Y:S02]  /*19a80*/  R2UR UR5, R25 ;  /* 0x00000000190572ca */ /* 0x001fe400000e0000 */
[----:B------:R-:W-:Y:S01]  /*19a90*/  R2UR UR42, R26 ;  /* 0x000000001a2a72ca */ /* 0x000fe200000e0000 */
[----:B------:R-:W-:Y:S06]  /*19aa0*/  BAR.ARV 0x4, 0x180 ;  /* 0x0106000000007b1d */ /* 0x000fec0000002000 */
[----:B------:R-:W-:Y:S08]  /*19ab0*/  @P0 BRA `(.L_x_5271) ;  /* 0x0000001800a80947 */ /* 0x000ff00003800000 */
[----:B------:R-:W2:Y:S01]  /*19ac0*/  LDL R7, [R1+0x2ec] ;  /* 0x0002ec0001077983 */ /* 0x000ea20000100800 */
[----:B------:R-:W0:Y:S01]  /*19ad0*/  S2UR UR4, SR_SWINHI ;  /* 0x00000000000479c3 */ /* 0x000e220000002f00 */
[----:B------:R-:W-:Y:S01]  /*19ae0*/  F2FP.BF16.F32.PACK_AB R4, R5, R4 ;  /* 0x000000040504723e */ /* 0x000fe200000010ff */
[----:B------:R-:W-:Y:S01]  /*19af0*/  ULDC.64 UR8, c[0x0][0x208] ;  /* 0x0000820000087ab9 */ /* 0x000fe20000000a00 */
        /* <DEDUP_REMOVED lines=11> */
[----:B------:R-:W-:Y:S01]  /*19bb0*/  UMOV UR6, UR39 ;  /* 0x0000002700067c82 */ /* 0x000fe20008000000 */
[----:B0-----:R-:W-:Y:S01]  /*19bc0*/  UMOV UR7, UR4 ;  /* 0x0000000400077c82 */ /* 0x001fe20008000000 */
[----:B------:R-:W-:Y:S02]  /*19bd0*/  IMAD.U32 R18, RZ, RZ, UR6 ;  /* 0x00000006ff127e24 */ /* 0x000fe4000f8e00ff */
[----:B------:R-:W-:Y:S01]  /*19be0*/  IMAD.U32 R19, RZ, RZ, UR7 ;  /* 0x00000007ff137e24 */ /* 0x000fe2000f8e00ff */
[----:B------:R-:W-:Y:S01]  /*19bf0*/  BAR.SYNC.DEFER_BLOCKING 0x1, 0x100 ;  /* 0x0044000000007b1d */ /* 0x000fe20000010000 */
[----:B--2---:R-:W-:-:S03]  /*19c00*/  IMAD.WIDE R70, R7, 0x2, R18 ;  /* 0x0000000207467825 */ /* 0x004fc600078e0212 */
[C---:B------:R-:W-:Y:S02]  /*19c10*/  LOP3.LUT R7, R70.reuse, 0x380, RZ, 0xc0, !PT ;  /* 0x0000038046077812 */ /* 0x040fe400078ec0ff */
[C---:B------:R-:W-:Y:S02]  /*19c20*/  IADD3 R24, P2, R70.reuse, 0x20, RZ ;  /* 0x0000002046187810 */ /* 0x040fe40007f5e0ff */
[C---:B------:R-:W-:Y:S02]  /*19c30*/  IADD3 R79, P1, R70.reuse, 0x40, RZ ;  /* 0x00000040464f7810 */ /* 0x040fe40007f3e0ff */
[C---:B------:R-:W-:Y:S01]  /*19c40*/  IADD3 R133, P6, R70.reuse, 0x60, RZ ;  /* 0x0000006046857810 */ /* 0x040fe20007fde0ff */
[--C-:B------:R-:W-:Y:S01]  /*19c50*/  IMAD.X R25, RZ, RZ, R71.reuse, P2 ;  /* 0x000000ffff197224 */ /* 0x100fe200010e0647 */
[C---:B------:R-:W-:Y:S01]  /*19c60*/  IADD3 R135, P5, R70.reuse, 0x4000, RZ ;  /* 0x0000400046877810 */ /* 0x040fe20007fbe0ff */
[--C-:B------:R-:W-:Y:S01]  /*19c70*/  IMAD.X R31, RZ, RZ, R71.reuse, P1 ;  /* 0x000000ffff1f7224 */ /* 0x100fe200008e0647 */
[----:B------:R-:W-:Y:S01]  /*19c80*/  SHF.R.U64 R7, R7, 0x3, RZ ;  /* 0x0000000307077819 */ /* 0x000fe200000012ff */
        /* <DEDUP_REMOVED lines=22> */
[----:B------:R-:W-:Y:S02]  /*19df0*/  LOP3.LUT R24, R7, R24, RZ, 0x3c, !PT ;  /* 0x0000001807187212 */ /* 0x000fe400078e3cff */
[----:B------:R-:W-:Y:S02]  /*19e00*/  LOP3.LUT R26, R137, 0x380, RZ, 0xc0, !PT ;  /* 0x00000380891a7812 */ /* 0x000fe400078ec0ff */
[----:B------:R-:W-:-:S02]  /*19e10*/  LOP3.LUT R7, R42, 0x380, RZ, 0xc0, !PT ;  /* 0x000003802a077812 */ /* 0x000fc400078ec0ff */
[----:B------:R-:W-:Y:S02]  /*19e20*/  SHF.R.U64 R26, R26, 0x3, RZ ;  /* 0x000000031a1a7819 */ /* 0x000fe400000012ff */
[----:B------:R-:W-:Y:S02]  /*19e30*/  SHF.R.U64 R7, R7, 0x3, RZ ;  /* 0x0000000307077819 */ /* 0x000fe400000012ff */
[----:B------:R-:W-:Y:S02]  /*19e40*/  LOP3.LUT R34, R133, 0x380, RZ, 0xc0, !PT ;  /* 0x0000038085227812 */ /* 0x000fe400078ec0ff */
[----:B------:R-:W-:Y:S02]  /*19e50*/  LOP3.LUT R46, R26, R137, RZ, 0x3c, !PT ;  /* 0x000000891a2e7212 */ /* 0x000fe400078e3cff */
[----:B------:R-:W-:Y:S02]  /*19e60*/  LOP3.LUT R38, R135, 0x380, RZ, 0xc0, !PT ;  /* 0x0000038087267812 */ /* 0x000fe400078ec0ff */
[----:B------:R-:W-:-:S02]  /*19e70*/  LOP3.LUT R42, R7, R42, RZ, 0x3c, !PT ;  /* 0x0000002a072a7212 */ /* 0x000fc400078e3cff */
[----:B------:R-:W-:Y:S02]  /*19e80*/  MOV R26, R70 ;  /* 0x00000046001a7202 */ /* 0x000fe40000000f00 */
[----:B------:R-:W-:Y:S02]  /*19e90*/  LOP3.LUT R20, R143, 0x380, RZ, 0xc0, !PT ;  /* 0x000003808f147812 */ /* 0x000fe400078ec0ff */
[----:B------:R-:W-:Y:S02]  /*19ea0*/  LOP3.LUT R7, R66, 0x380, RZ, 0xc0, !PT ;  /* 0x0000038042077812 */ /* 0x000fe400078ec0ff */
[----:B------:R-:W-:Y:S02]  /*19eb0*/  LOP3.LUT R70, R145, 0x380, RZ, 0xc0, !PT ;  /* 0x0000038091467812 */ /* 0x000fe400078ec0ff */
[----:B------:R-:W-:Y:S02]  /*19ec0*/  SHF.R.U64 R34, R34, 0x3, RZ ;  /* 0x0000000322227819 */ /* 0x000fe400000012ff */
[----:B------:R-:W-:-:S02]  /*19ed0*/  SHF.R.U64 R38, R38, 0x3, RZ ;  /* 0x0000000326267819 */ /* 0x000fc400000012ff */
[----:B------:R-:W-:Y:S02]  /*19ee0*/  LOP3.LUT R50, R139, 0x380, RZ, 0xc0, !PT ;  /* 0x000003808b327812 */ /* 0x000fe400078ec0ff */
[----:B------:R-:W-:Y:S02]  /*19ef0*/  SHF.R.U64 R20, R20, 0x3, RZ ;  /* 0x0000000314147819 */ /* 0x000fe400000012ff */
[----:B------:R-:W-:Y:S02]  /*19f00*/  LOP3.LUT R54, R141, 0x380, RZ, 0xc0, !PT ;  /* 0x000003808d367812 */ /* 0x000fe400078ec0ff */
[----:B------:R-:W-:Y:S02]  /*19f10*/  SHF.R.U64 R29, R7, 0x3, RZ ;  /* 0x00000003071d7819 */ /* 0x000fe400000012ff */
[----:B------:R-:W-:Y:S02]  /*19f20*/  SHF.R.U64 R70, R70, 0x3, RZ ;  /* 0x0000000346467819 */ /* 0x000fe400000012ff */
[----:B------:R-:W-:-:S02]  /*19f30*/  LOP3.LUT R34, R34, R133, RZ, 0x3c, !PT ;  /* 0x0000008522227212 */ /* 0x000fc400078e3cff */
[----:B------:R-:W-:Y:S02]  /*19f40*/  F2FP.BF16.F32.PACK_AB R7, R131, R13 ;  /* 0x0000000d8307723e */ /* 0x000fe400000010ff */
[----:B------:R-:W-:Y:S02]  /*19f50*/  LOP3.LUT R38, R38, R135, RZ, 0x3c, !PT ;  /* 0x0000008726267212 */ /* 0x000fe400078e3cff */
[----:B------:R-:W-:Y:S01]  /*19f60*/  SHF.R.U64 R50, R50, 0x3, RZ ;  /* 0x0000000332327819 */ /* 0x000fe200000012ff */
[----:B------:R0:W-:Y:S01]  /*19f70*/  STSM.16.M88.4 [R26], R4 ;  /* 0x000000041a007844 */ /* 0x0001e20000000200 */
[----:B------:R-:W-:Y:S02]  /*19f80*/  LOP3.LUT R62, R20, R143, RZ, 0x3c, !PT ;  /* 0x0000008f143e7212 */ /* 0x000fe400078e3cff */
[----:B------:R-:W-:Y:S02]  /*19f90*/  MOV R76, R24 ;  /* 0x00000018004c7202 */ /* 0x000fe40000000f00 */
[----:B------:R-:W-:Y:S01]  /*19fa0*/  F2FP.BF16.F32.PACK_AB R13, R130, R15 ;  /* 0x0000000f820d723e */ /* 0x000fe200000010ff */
[----:B------:R-:W1:Y:S01]  /*19fb0*/  LDC.64 R24, c[0x0][0xc00] ;  /* 0x00030000ff187b82 */ /* 0x000e620000000a00 */
[----:B------:R-:W-:-:S02]  /*19fc0*/  SHF.R.U64 R54, R54, 0x3, RZ ;  /* 0x0000000336367819 */ /* 0x000fc400000012ff */
[----:B------:R-:W-:Y:S02]  /*19fd0*/  LOP3.LUT R66, R29, R66, RZ, 0x3c, !PT ;  /* 0x000000421d427212 */ /* 0x000fe400078e3cff */
[----:B------:R-:W-:Y:S02]  /*19fe0*/  LOP3.LUT R20, R70, R145, RZ, 0x3c, !PT ;  /* 0x0000009146147212 */ /* 0x000fe400078e3cff */
[----:B------:R-:W-:Y:S02]  /*19ff0*/  MOV R71, R30 ;  /* 0x0000001e00477202 */ /* 0x000fe40000000f00 */
[----:B------:R-:W-:Y:S02]  /*1a000*/  F2FP.BF16.F32.PACK_AB R15, R129, R120 ;  /* 0x00000078810f723e */ /* 0x000fe400000010ff */
[----:B------:R-:W-:Y:S02]  /*1a010*/  MOV R70, R34 ;  /* 0x0000002200467202 */ /* 0x000fe40000000f00 */
[----:B------:R-:W-:Y:S01]  /*1a020*/  F2FP.BF16.F32.PACK_AB R29, R128, R121 ;  /* 0x00000079801d723e */ /* 0x000fe200000010ff */
[----:B------:R2:W-:Y:S01]  /*1a030*/  STSM.16.M88.4 [R76], R12 ;  /* 0x0000000c4c007844 */ /* 0x0005e20000000200 */
[----:B------:R-:W-:-:S02]  /*1a040*/  F2FP.BF16.F32.PACK_AB R30, R45, R44 ;  /* 0x0000002c2d1e723e */ /* 0x000fc400000010ff */
[----:B------:R-:W-:Y:S02]  /*1a050*/  F2FP.BF16.F32.PACK_AB R31, R127, R122 ;  /* 0x0000007a7f1f723e */ /* 0x000fe400000010ff */
[----:B------:R-:W-:Y:S02]  /*1a060*/  F2FP.BF16.F32.PACK_AB R34, R53, R52 ;  /* 0x000000343522723e */ /* 0x000fe400000010ff */
[----:B------:R-:W-:Y:S01]  /*1a070*/  F2FP.BF16.F32.PACK_AB R35, R125, R124 ;  /* 0x0000007c7d23723e */ /* 0x000fe200000010ff */
[----:B------:R3:W-:Y:S01]  /*1a080*/  STSM.16.M88.4 [R71], R28 ;  /* 0x0000001c47007844 */ /* 0x0007e20000000200 */
[----:B------:R-:W-:Y:S02]  /*1a090*/  LOP3.LUT R50, R50, R139, RZ, 0x3c, !PT ;  /* 0x0000008b32327212 */ /* 0x000fe400078e3cff */
[----:B------:R-:W-:Y:S01]  /*1a0a0*/  MOV R38, R38 ;  /* 0x0000002600267202 */ /* 0x000fe20000000f00 */
[----:B------:R4:W-:Y:S01]  /*1a0b0*/  STSM.16.M88.4 [R70], R32 ;  /* 0x0000002046007844 */ /* 0x0009e20000000200 */
[----:B0-----:R-:W-:-:S02]  /*1a0c0*/  F2FP.BF16.F32.PACK_AB R4, R57, R56 ;  /* 0x000000383904723e */ /* 0x001fc400000010ff */
[----:B------:R-:W-:Y:S02]  /*1a0d0*/  F2FP.BF16.F32.PACK_AB R5, R59, R58 ;  /* 0x0000003a3b05723e */ /* 0x000fe400000010ff */
[----:B------:R-:W-:Y:S02]  /*1a0e0*/  F2FP.BF16.F32.PACK_AB R6, R61, R60 ;  /* 0x0000003c3d06723e */ /* 0x000fe400000010ff */
[----:B------:R-:W-:Y:S02]  /*1a0f0*/  F2FP.BF16.F32.PACK_AB R7, R48, R9 ;  /* 0x000000093007723e */ /* 0x000fe400000010ff */
[----:B------:R-:W-:Y:S02]  /*1a100*/  LOP3.LUT R54, R54, R141, RZ, 0x3c, !PT ;  /* 0x0000008d36367212 */ /* 0x000fe400078e3cff */
[----:B------:R-:W-:Y:S01]  /*1a110*/  F2FP.BF16.F32.PACK_AB R9, R64, R11 ;  /* 0x0000000b4009723e */ /* 0x000fe200000010ff */
[----:B------:R-:W-:Y:S01]  /*1a120*/  STSM.16.M88.4 [R38], R4 ;  /* 0x0000000426007844 */ /* 0x000fe20000000200 */
[----:B------:R-:W-:-:S02]  /*1a130*/  MOV R42, R42 ;  /* 0x0000002a002a7202 */ /* 0x000fc40000000f00 */
[----:B------:R-:W-:Y:S02]  /*1a140*/  F2FP.BF16.F32.PACK_AB R11, R68, R40 ;  /* 0x00000028440b723e */ /* 0x000fe400000010ff */
[----:B------:R-:W-:Y:S02]  /*1a150*/  MOV R46, R46 ;  /* 0x0000002e002e7202 */ /* 0x000fe40000000f00 */
[----:B--2---:R-:W-:Y:S01]  /*1a160*/  F2FP.BF16.F32.PACK_AB R12, R73, R72 ;  /* 0x00000048490c723e */ /* 0x004fe200000010ff */
[----:B------:R-:W-:Y:S01]  /*1a170*/  STSM.16.M88.4 [R42], R8 ;  /* 0x000000082a007844 */ /* 0x000fe20000000200 */
[----:B------:R-:W-:Y:S02]  /*1a180*/  F2FP.BF16.F32.PACK_AB R13, R75, R74 ;  /* 0x0000004a4b0d723e */ /* 0x000fe400000010ff */
[----:B------:R-:W-:Y:S02]  /*1a190*/  F2FP.BF16.F32.PACK_AB R14, R77, R3 ;  /* 0x000000034d0e723e */ /* 0x000fe400000010ff */
[----:B------:R-:W-:Y:S01]  /*1a1a0*/  F2FP.BF16.F32.PACK_AB R15, R96, R78 ;  /* 0x0000004e600f723e */ /* 0x000fe200000010ff */
[----:B------:R-:W0:Y:S01]  /*1a1b0*/  LDC R3, c[0x0][0xbe8] ;  /* 0x0002fa00ff037b82 */ /* 0x000e220000000800 */
[----:B------:R-:W-:-:S02]  /*1a1c0*/  MOV R50, R50 ;  /* 0x0000003200327202 */ /* 0x000fc40000000f00 */
[----:B---3--:R-:W-:Y:S01]  /*1a1d0*/  F2FP.BF16.F32.PACK_AB R28, R81, R80 ;  /* 0x00000050511c723e */ /* 0x008fe200000010ff */
[----:B------:R2:W-:Y:S01]  /*1a1e0*/  STSM.16.M88.4 [R46], R12 ;  /* 0x0000000c2e007844 */ /* 0x0005e20000000200 */
[----:B------:R-:W-:Y:S02]  /*1a1f0*/  F2FP.BF16.F32.PACK_AB R29, R83, R82 ;  /* 0x00000052531d723e */ /* 0x000fe400000010ff */
[----:B------:R-:W-:Y:S02]  /*1a200*/  F2FP.BF16.F32.PACK_AB R30, R85, R84 ;  /* 0x00000054551e723e */ /* 0x000fe400000010ff */
[----:B------:R-:W-:Y:S02]  /*1a210*/  F2FP.BF16.F32.PACK_AB R31, R87, R86 ;  /* 0x00000056571f723e */ /* 0x000fe400000010ff */
[----:B------:R-:W-:Y:S02]  /*1a220*/  MOV R54, R54 ;  /* 0x0000003600367202 */ /* 0x000fe40000000f00 */
[----:B----4-:R-:W-:Y:S01]  /*1a230*/  F2FP.BF16.F32.PACK_AB R32, R89, R88 ;  /* 0x000000585920723e */ /* 0x010fe200000010ff */
[----:B------:R-:W-:Y:S01]  /*1a240*/  STSM.16.M88.4 [R50], R28 ;  /* 0x0000001c32007844 */ /* 0x000fe20000000200 */
[----:B------:R-:W-:-:S02]  /*1a250*/  F2FP.BF16.F32.PACK_AB R33, R91, R90 ;  /* 0x0000005a5b21723e */ /* 0x000fc400000010ff */
[----:B------:R-:W-:Y:S02]  /*1a260*/  F2FP.BF16.F32.PACK_AB R34, R93, R92 ;  /* 0x0000005c5d22723e */ /* 0x000fe400000010ff */
[----:B------:R-:W-:Y:S01]  /*1a270*/  F2FP.BF16.F32.PACK_AB R35, R95, R94 ;  /* 0x0000005e5f23723e */ /* 0x000fe200000010ff */
[----:B--2---:R-:W2:Y:S01]  /*1a280*/  LDC.64 R12, c[0x0][0xc08] ;  /* 0x00030200ff0c7b82 */ /* 0x004ea20000000a00 */
[----:B------:R-:W-:Y:S02]  /*1a290*/  MOV R62, R62 ;  /* 0x0000003e003e7202 */ /* 0x000fe40000000f00 */
[----:B------:R-:W-:Y:S01]  /*1a2a0*/  F2FP.BF16.F32.PACK_AB R38, R101, R100 ;  /* 0x000000646526723e */ /* 0x000fe200000010ff */
[----:B------:R-:W-:Y:S01]  /*1a2b0*/  STSM.16.M88.4 [R54], R32 ;  /* 0x0000002036007844 */ /* 0x000fe20000000200 */
[----:B------:R-:W-:Y:S02]  /*1a2c0*/  F2FP.BF16.F32.PACK_AB R39, R103, R102 ;  /* 0x000000666727723e */ /* 0x000fe400000010ff */
[----:B------:R-:W-:-:S02]  /*1a2d0*/  MOV R66, R66 ;  /* 0x0000004200427202 */ /* 0x000fc40000000f00 */
[----:B------:R-:W-:Y:S01]  /*1a2e0*/  F2FP.BF16.F32.PACK_AB R4, R105, R104 ;  /* 0x000000686904723e */ /* 0x000fe200000010ff */
[----:B------:R-:W-:Y:S01]  /*1a2f0*/  STSM.16.M88.4 [R62], R36 ;  /* 0x000000243e007844 */ /* 0x000fe20000000200 */
[----:B------:R-:W-:Y:S02]  /*1a300*/  F2FP.BF16.F32.PACK_AB R5, R107, R106 ;  /* 0x0000006a6b05723e */ /* 0x000fe400000010ff */
[----:B------:R-:W-:Y:S02]  /*1a310*/  F2FP.BF16.F32.PACK_AB R6, R109, R108 ;  /* 0x0000006c6d06723e */ /* 0x000fe400000010ff */
[----:B------:R-:W-:Y:S02]  /*1a320*/  F2FP.BF16.F32.PACK_AB R7, R111, R110 ;  /* 0x0000006e6f07723e */ /* 0x000fe400000010ff */
[----:B------:R-:W-:Y:S02]  /*1a330*/  MOV R26, R20 ;  /* 0x00000014001a7202 */ /* 0x000fe40000000f00 */
[----:B------:R-:W-:Y:S01]  /*1a340*/  F2FP.BF16.F32.PACK_AB R8, R113, R112 ;  /* 0x000000707108723e */ /* 0x000fe200000010ff */
[----:B------:R-:W3:Y:S01]  /*1a350*/  LDC.64 R20, c[0x0][0xc00] ;  /* 0x00030000ff147b82 */ /* 0x000ee20000000a00 */
[----:B------:R-:W-:Y:S01]  /*1a360*/  F2FP.BF16.F32.PACK_AB R9, R115, R114 ;  /* 0x000000727309723e */ /* 0x000fe200000010ff */
[----:B------:R4:W-:Y:S01]  /*1a370*/  STSM.16.M88.4 [R66], R4 ;  /* 0x0000000442007844 */ /* 0x0009e20000000200 */
[----:B------:R-:W-:-:S02]  /*1a380*/  F2FP.BF16.F32.PACK_AB R10, R117, R116 ;  /* 0x00000074750a723e */ /* 0x000fc400000010ff */
[----:B------:R-:W-:Y:S02]  /*1a390*/  F2FP.BF16.F32.PACK_AB R11, R119, R118 ;  /* 0x00000076770b723e */ /* 0x000fe400000010ff */
[----:B-1----:R-:W-:-:S03]  /*1a3a0*/  ISETP.NE.U32.AND P0, PT, R24, RZ, PT ;  /* 0x000000ff1800720c */ /* 0x002fc60003f05070 */
[----:B------:R1:W-:Y:S01]  /*1a3b0*/  STSM.16.M88.4 [R26], R8 ;  /* 0x000000081a007844 */ /* 0x0003e20000000200 */
[----:B------:R-:W-:Y:S01]  /*1a3c0*/  BAR.SYNC.DEFER_BLOCKING 0x1, 0x100 ;  /* 0x0044000000007b1d */ /* 0x000fe20000010000 */
[----:B------:R-:W-:Y:S01]  /*1a3d0*/  ISETP.NE.AND.EX P0, PT, R25, RZ, PT, P0 ;  /* 0x000000ff1900720c */ /* 0x000fe20003f05300 */
[----:B---3--:R-:W-:-:S12]  /*1a3e0*/  IMAD.WIDE R20, R209, 0x4, R20 ;  /* 0x00000004d1147825 */ /* 0x008fd800078e0214 */
[----:B------:R-:W3:Y:S01]  /*1a3f0*/  @P0 LDG.E R14, desc[UR8][R20.64] ;  /* 0x00000008140e0981 */ /* 0x000ee2000c1e1900 */
[----:B--2---:R-:W-:Y:S01]  /*1a400*/  ISETP.NE.U32.AND P2, PT, R12, RZ, PT ;  /* 0x000000ff0c00720c */ /* 0x004fe20003f45070 */
[----:B------:R-:W-:Y:S01]  /*1a410*/  ULDC UR6, c[0x0][0xa88] ;  /* 0x0002a20000067ab9 */ /* 0x000fe20000000800 */
[----:B0-----:R-:W-:Y:S01]  /*1a420*/  ISETP.NE.AND P1, PT, R3, 0x1, PT ;  /* 0x000000010300780c */ /* 0x001fe20003f25270 */
[----:B----4-:R-:W-:Y:S01]  /*1a430*/  IMAD.U32 R6, RZ, RZ, UR6 ;  /* 0x00000006ff067e24 */ /* 0x010fe2000f8e00ff */
[----:B------:R-:W-:Y:S01]  /*1a440*/  ISETP.NE.AND.EX P2, PT, R13, RZ, PT, P2 ;  /* 0x000000ff0d00720c */ /* 0x000fe20003f45320 */
[----:B------:R-:W-:-:S10]  /*1a450*/  UMOV UR4, URZ ;  /* 0x0000003f00047c82 */ /* 0x000fd40008000000 */
[----:B------:R-:W0:Y:S08]  /*1a460*/  @P1 LDC R15, c[0x0][0xbec] ;  /* 0x0002fb00ff0f1b82 */ /* 0x000e300000000800 */
[----:B------:R-:W2:Y:S08]  /*1a470*/  @P2 LDC.64 R12, c[0x0][0xc08] ;  /* 0x00030200ff0c2b82 */ /* 0x000eb00000000a00 */
[----:B------:R-:W4:Y:S01]  /*1a480*/  @P1 LDC R25, c[0x0][0xbf0] ;  /* 0x0002fc00ff191b82 */ /* 0x000f220000000800 */
[----:B--2---:R-:W-:-:S05]  /*1a490*/  @P2 IMAD.WIDE R4, R209, 0x4, R12 ;  /* 0x00000004d1042825 */ /* 0x004fca00078e020c */
[----:B------:R1:W5:Y:S01]  /*1a4a0*/  @P2 LDG.E R6, desc[UR8][R4.64] ;  /* 0x0000000804062981 */ /* 0x000362000c1e1900 */
[----:B---3--:R-:W-:Y:S01]  /*1a4b0*/  @P0 R2UR UR4, R14 ;  /* 0x000000000e0402ca */ /* 0x008fe200000e0000 */
[----:B01--4-:R-:W-:-:S14]  /*1a4c0*/  @P2 BRA `(.L_x_5272) ;  /* 0x0000000000142947 */ /* 0x013fdc0003800000 */
[----:B------:R-:W-:Y:S05]  /*1a4d0*/  @!P0 BRA `(.L_x_5272) ;  /* 0x0000000000108947 */ /* 0x000fea0003800000 */
[----:B------:R-:W-:Y:S02]  /*1a4e0*/  ULDC.64 UR6, c[0x0][0x208] ;  /* 0x0000820000067ab9 */ /* 0x000fe40000000a00 */
[----:B------:R-:W2:Y:S04]  /*1a4f0*/  LDG.E R5, desc[UR6][R20.64] ;  /* 0x0000000614057981 */ /* 0x000ea8000c1e1900 */
[----:B-----5:R-:W2:Y:S02]  /*1a500*/  LDG.E R6, desc[UR6][R20.64+0x4] ;  /* 0x0000040614067981 */ /* 0x020ea4000c1e1900 */
[----:B--2---:R-:W-:-:S07]  /*1a510*/  IMAD.IADD R6, R6, 0x1, -R5 ;  /* 0x0000000106067824 */ /* 0x004fce00078e0a05 */
.L_x_5272:
[----:B------:R-:W2:Y:S04]  /*1a520*/  LDL R14, [R1+0x2e4] ;  /* 0x0002e400010e7983 */ /* 0x000ea80000100800 */
[----:B------:R-:W3:Y:S01]  /*1a530*/  LDL R30, [R1+0x2e0] ;  /* 0x0002e000011e7983 */ /* 0x000ee20000100800 */
[----:B------:R-:W-:Y:S01]  /*1a540*/  R2UR UR15, R213 ;  /* 0x00000000d50f72ca */ /* 0x000fe200000e0000 */
[----:B------:R-:W-:Y:S01]  /*1a550*/  ULDC.64 UR12, c[0x0][0xb90] ;  /* 0x0002e400000c7ab9 */ /* 0x000fe20000000a00 */
[----:B------:R-:W-:Y:S01]  /*1a560*/  USHF.R.S32.HI UR9, URZ, 0x1f, UR4 ;  /* 0x0000001f3f097899 */ /* 0x000fe20008011404 */
[----:B------:R-:W-:Y:S01]  /*1a570*/  VIADD R12, R22, UR61 ;  /* 0x0000003d160c7c36 */ /* 0x000fe20008000000 */
[----:B------:R-:W-:Y:S01]  /*1a580*/  UMOV UR8, UR4 ;  /* 0x0000000400087c82 */ /* 0x000fe20008000000 */
[----:B------:R-:W-:Y:S01]  /*1a590*/  SHF.R.S32.HI R8, RZ, 0x1f, R209 ;  /* 0x0000001fff087819 */ /* 0x000fe200000114d1 */
[----:B------:R-:W-:Y:S01]  /*1a5a0*/  IMAD R9, R217, 0x40, R198 ;  /* 0x00000040d9097824 */ /* 0x000fe200078e02c6 */
[----:B------:R-:W-:Y:S01]  /*1a5b0*/  SEL R65, R209, RZ, !P0 ;  /* 0x000000ffd1417207 */ /* 0x000fe20004000000 */
[----:B------:R-:W-:Y:S01]  /*1a5c0*/  @P1 IMAD.HI.U32 R4, R12, R15, RZ ;  /* 0x0000000f0c041227 */ /* 0x000fe200078e00ff */
[----:B------:R-:W-:Y:S01]  /*1a5d0*/  SEL R26, R8, RZ, !P0 ;  /* 0x000000ff081a7207 */ /* 0x000fe20004000000 */
[----:B------:R-:W-:-:S02]  /*1a5e0*/  ULDC.64 UR16, c[0x0][0x208] ;  /* 0x0000820000107ab9 */ /* 0x000fc40000000a00 */
[----:B------:R-:W-:Y:S01]  /*1a5f0*/  IMAD.MOV.U32 R7, RZ, RZ, R12 ;  /* 0x000000ffff077224 */ /* 0x000fe200078e000c */
[----:B------:R-:W-:Y:S01]  /*1a600*/  USHF.R.S32.HI UR14, URZ, 0x1f, UR15 ;  /* 0x0000001f3f0e7899 */ /* 0x000fe2000801140f */
[----:B------:R-:W-:Y:S01]  /*1a610*/  @P1 SHF.R.U32.HI R7, RZ, R25, R4 ;  /* 0x00000019ff071219 */ /* 0x000fe20000011604 */
[----:B------:R-:W-:Y:S01]  /*1a620*/  UIMAD.WIDE.U32 UR6, UR15, UR12, UR8 ;  /* 0x0000000c0f0672a5 */ /* 0x000fe2000f8e0008 */
[----:B------:R-:W-:Y:S01]  /*1a630*/  IMAD.WIDE R18, R9, 0x2, R18 ;  /* 0x0000000209127825 */ /* 0x000fe200078e0212 */
[----:B------:R-:W-:Y:S01]  /*1a640*/  UIMAD UR10, UR14, UR12, URZ ;  /* 0x0000000c0e0a72a4 */ /* 0x000fe2000f8e023f */
[--C-:B------:R-:W-:Y:S02]  /*1a650*/  SHF.R.S32.HI R11, RZ, 0x1f, R7.reuse ;  /* 0x0000001fff0b7819 */ /* 0x100fe40000011407 */
[----:B------:R-:W-:Y:S01]  /*1a660*/  IMAD.MOV R10, RZ, RZ, -R7 ;  /* 0x000000ffff0a7224 */ /* 0x000fe200078e0a07 */
[----:B------:R-:W-:Y:S01]  /*1a670*/  UIMAD UR8, UR15, UR13, UR10 ;  /* 0x0000000d0f0872a4 */ /* 0x000fe2000f8e020a */
[----:B------:R-:W-:Y:S01]  /*1a680*/  IMAD.U32 R5, RZ, RZ, UR7 ;  /* 0x00000007ff057e24 */ /* 0x000fe2000f8e00ff */
[C---:B------:R-:W-:Y:S01]  /*1a690*/  IADD3 R15, P2, R18.reuse, 0x1000, RZ ;  /* 0x00001000120f7810 */ /* 0x040fe20007f5e0ff */
[----:B------:R-:W-:Y:S01]  /*1a6a0*/  IMAD.U32 R4, RZ, RZ, UR6 ;  /* 0x00000006ff047e24 */ /* 0x000fe2000f8e00ff */
[----:B------:R-:W-:Y:S01]  /*1a6b0*/  UIADD3 UR8, UR7, UR8, URZ ;  /* 0x0000000807087290 */ /* 0x000fe2000fffe03f */
[----:B------:R-:W-:Y:S01]  /*1a6c0*/  IMAD R9, R3, R10, R12 ;  /* 0x0000000a03097224 */ /* 0x000fe200078e020c */
[C---:B------:R-:W-:Y:S01]  /*1a6d0*/  IADD3 R41, P3, R18.reuse, 0x6000, RZ ;  /* 0x0000600012297810 */ /* 0x040fe20007f7e0ff */
[----:B------:R-:W-:Y:S01]  /*1a6e0*/  ULDC.64 UR6, c[0x0][0xb98] ;  /* 0x0002e60000067ab9 */ /* 0x000fe20000000a00 */
[----:B------:R-:W-:Y:S01]  /*1a6f0*/  IADD3 R13, P6, R18, 0x2000, RZ ;  /* 0x00002000120d7810 */ /* 0x000fe20007fde0ff */
[----:B------:R-:W-:Y:S01]  /*1a700*/  IMAD R8, R26, UR6, RZ ;  /* 0x000000061a087c24 */ /* 0x000fe2000f8e02ff */
[C---:B------:R-:W-:Y:S01]  /*1a710*/  IADD3 R29, P5, R18.reuse, 0x3000, RZ ;  /* 0x00003000121d7810 */ /* 0x040fe20007fbe0ff */
[----:B------:R-:W-:Y:S01]  /*1a720*/  IMAD.U32 R5, RZ, RZ, UR8 ;  /* 0x00000008ff057e24 */ /* 0x000fe2000f8e00ff */
[----:B------:R-:W-:Y:S01]  /*1a730*/  IADD3 R33, P4, R18, 0x4000, RZ ;  /* 0x0000400012217810 */ /* 0x000fe20007f9e0ff */
[----:B------:R-:W-:Y:S01]  /*1a740*/  IMAD R8, R65, UR7, R8 ;  /* 0x0000000741087c24 */ /* 0x000fe2000f8e0208 */
[----:B------:R-:W-:Y:S01]  /*1a750*/  LOP3.LUT R40, R41, 0x380, RZ, 0xc0, !PT ;  /* 0x0000038029287812 */ /* 0x000fe200078ec0ff */
[----:B------:R-:W-:Y:S01]  /*1a760*/  IMAD.WIDE.U32 R4, R65, UR6, R4 ;  /* 0x0000000641047c25 */ /* 0x000fe2000f8e0004 */
[----:B------:R-:W-:Y:S01]  /*1a770*/  ULDC.64 UR6, c[0x0][0xb88] ;  /* 0x0002e20000067ab9 */ /* 0x000fe20000000a00 */
[----:B------:R-:W-:Y:S01]  /*1a780*/  LOP3.LUT R12, R13, 0x380, RZ, 0xc0, !PT ;  /* 0x000003800d0c7812 */ /* 0x000fe200078ec0ff */
[----:B------:R-:W-:Y:S01]  /*1a790*/  ULDC.64 UR10, c[0x0][0xaa0] ;  /* 0x0002a800000a7ab9 */ /* 0x000fe20000000a00 */
[----:B------:R-:W-:Y:S01]  /*1a7a0*/  LOP3.LUT R28, R29, 0x380, RZ, 0xc0, !PT ;  /* 0x000003801d1c7812 */ /* 0x000fe200078ec0ff */
[----:B-----5:R-:W-:Y:S01]  /*1a7b0*/  IMAD R67, R6, R3, RZ ;  /* 0x0000000306437224 */ /* 0x020fe200078e02ff */
[----:B------:R-:W-:-:S02]  /*1a7c0*/  IADD3 R4, P0, R7, R4, RZ ;  /* 0x0000000407047210 */ /* 0x000fc40007f1e0ff */
[----:B------:R-:W-:Y:S02]  /*1a7d0*/  SHF.R.S32.HI R7, RZ, 0x1f, R9 ;  /* 0x0000001fff077819 */ /* 0x000fe40000011409 */
[----:B------:R-:W-:Y:S02]  /*1a7e0*/  IADD3.X R5, R11, R5, R8, P0, !PT ;  /* 0x000000050b057210 */ /* 0x000fe400007fe408 */
[----:B------:R-:W-:Y:S01]  /*1a7f0*/  LOP3.LUT R32, R33, 0x380, RZ, 0xc0, !PT ;  /* 0x0000038021207812 */ /* 0x000fe200078ec0ff */
[----:B------:R-:W-:Y:S01]  /*1a800*/  IMAD R10, R7, UR6, RZ ;  /* 0x00000006070a7c24 */ /* 0x000fe2000f8e02ff */
[----:B------:R-:W-:Y:S01]  /*1a810*/  SHF.R.U64 R40, R40, 0x3, RZ ;  /* 0x0000000328287819 */ /* 0x000fe200000012ff */
[C---:B------:R-:W-:Y:S01]  /*1a820*/  IMAD.WIDE.U32 R4, R9.reuse, UR6, R4 ;  /* 0x0000000609047c25 */ /* 0x040fe2000f8e0004 */
[----:B------:R-:W-:Y:S02]  /*1a830*/  SHF.R.U64 R12, R12, 0x3, RZ ;  /* 0x000000030c0c7819 */ /* 0x000fe400000012ff */
[----:B------:R-:W-:Y:S01]  /*1a840*/  SHF.R.U64 R28, R28, 0x3, RZ ;  /* 0x000000031c1c7819 */ /* 0x000fe200000012ff */
[----:B------:R-:W-:Y:S01]  /*1a850*/  IMAD R7, R9, UR7, R10 ;  /* 0x0000000709077c24 */ /* 0x000fe2000f8e020a */
[----:B------:R-:W-:Y:S01]  /*1a860*/  ULDC.64 UR6, c[0x0][0xb50] ;  /* 0x0002d40000067ab9 */ /* 0x000fe20000000a00 */
[----:B------:R-:W-:Y:S01]  /*1a870*/  IMAD.X R9, RZ, RZ, R19, P2 ;  /* 0x000000ffff097224 */ /* 0x000fe200010e0613 */
[----:B------:R-:W-:Y:S01]  /*1a880*/  LEA R10, P0, R4, UR6, 0x2 ;  /* 0x00000006040a7c11 */ /* 0x000fe2000f8010ff */
[----:B------:R-:W-:Y:S01]  /*1a890*/  IMAD.IADD R5, R5, 0x1, R7 ;  /* 0x0000000105057824 */ /* 0x000fe200078e0207 */
[----:B------:R-:W-:-:S02]  /*1a8a0*/  IADD3 R45, P2, R18, 0x7000, RZ ;  /* 0x00007000122d7810 */ /* 0x000fc40007f5e0ff */
[----:B------:R-:W-:Y:S01]  /*1a8b0*/  SHF.R.U64 R32, R32, 0x3, RZ ;  /* 0x0000000320207819 */ /* 0x000fe200000012ff */
[----:B------:R-:W-:Y:S01]  /*1a8c0*/  SHFL.IDX PT, R20, R10, RZ, 0x1c1f ;  /* 0x001c1fff0a147589 */ /* 0x000fe200000e0000 */
[----:B------:R-:W-:Y:S02]  /*1a8d0*/  LEA.HI.X R11, R4, UR7, R5, 0x2, P0 ;  /* 0x00000007040b7c11 */ /* 0x000fe400080f1405 */
[----:B------:R-:W-:Y:S01]  /*1a8e0*/  IADD3 R37, P0, R18, 0x5000, RZ ;  /* 0x0000500012257810 */ /* 0x000fe20007f1e0ff */
[----:B------:R-:W-:Y:S01]  /*1a8f0*/  SHFL.IDX PT, R24, R10, 0x1, 0x1c1f ;  /* 0x003c1f000a187f89 */ /* 0x000fe200000e0000 */
[----:B------:R-:W-:Y:S02]  /*1a900*/  LOP3.LUT R44, R45, 0x380, RZ, 0xc0, !PT ;  /* 0x000003802d2c7812 */ /* 0x000fe400078ec0ff */
[----:B------:R-:W-:Y:S01]  /*1a910*/  LOP3.LUT R36, R37, 0x380, RZ, 0xc0, !PT ;  /* 0x0000038025247812 */ /* 0x000fe200078ec0ff */
[----:B------:R-:W0:Y:S01]  /*1a920*/  SHFL.IDX PT, R21, R11, RZ, 0x1c1f ;  /* 0x001c1fff0b157589 */ /* 0x000e2200000e0000 */
[----:B------:R-:W-:-:S02]  /*1a930*/  SHF.R.U64 R44, R44, 0x3, RZ ;  /* 0x000000032c2c7819 */ /* 0x000fc400000012ff */
[----:B------:R-:W-:Y:S01]  /*1a940*/  SHF.R.U64 R36, R36, 0x3, RZ ;  /* 0x0000000324247819 */ /* 0x000fe200000012ff */
[----:B------:R-:W1:Y:S01]  /*1a950*/  SHFL.IDX PT, R25, R11, 0x1, 0x1c1f ;  /* 0x003c1f000b197f89 */ /* 0x000e6200000e0000 */
        /* <DEDUP_REMOVED lines=14> */
[C---:B------:R-:W-:Y:S01]  /*1aa40*/  IADD3 R53, P5, R18.reuse, 0x9000, RZ ;  /* 0x0000900012357810 */ /* 0x040fe20007fbe0ff */
[----:B------:R-:W-:Y:S01]  /*1aa50*/  IMAD.X R61, RZ, RZ, R19, P3 ;  /* 0x000000ffff3d7224 */ /* 0x000fe200018e0613 */
[C---:B------:R-:W-:Y:S02]  /*1aa60*/  IADD3 R57, P4, R18.reuse, 0xa000, RZ ;  /* 0x0000a00012397810 */ /* 0x040fe40007f9e0ff */
        /* <DEDUP_REMOVED lines=8> */
[----:B------:R-:W-:-:S02]  /*1aaf0*/  LOP3.LUT R18, R7, R18, RZ, 0x3c, !PT ;  /* 0x0000001207127212 */ /* 0x000fc400078e3cff */
[----:B------:R-:W-:Y:S01]  /*1ab00*/  LOP3.LUT R48, R48, R49, RZ, 0x3c, !PT ;  /* 0x0000003130307212 */ /* 0x000fe200078e3cff */
[--C-:B------:R-:W-:Y:S01]  /*1ab10*/  IMAD.X R49, RZ, RZ, R19.reuse, P6 ;  /* 0x000000ffff317224 */ /* 0x100fe200030e0613 */
[----:B------:R-:W-:Y:S01]  /*1ab20*/  LOP3.LUT R52, R52, R53, RZ, 0x3c, !PT ;  /* 0x0000003534347212 */ /* 0x000fe200078e3cff */
[--C-:B------:R-:W-:Y:S01]  /*1ab30*/  IMAD.X R53, RZ, RZ, R19.reuse, P5 ;  /* 0x000000ffff357224 */ /* 0x100fe200028e0613 */
[----:B------:R-:W-:Y:S01]  /*1ab40*/  LOP3.LUT R56, R56, R57, RZ, 0x3c, !PT ;  /* 0x0000003938387212 */ /* 0x000fe200078e3cff */
[----:B------:R-:W-:Y:S01]  /*1ab50*/  IMAD.X R57, RZ, RZ, R19, P4 ;  /* 0x000000ffff397224 */ /* 0x000fe200020e0613 */
[----:B------:R-:W-:Y:S01]  /*1ab60*/  UIMAD UR8, UR9, UR10, URZ ;  /* 0x0000000a090872a4 */ /* 0x000fe2000f8e023f */
[----:B------:R-:W-:Y:S01]  /*1ab70*/  LOP3.LUT R8, R15, 0x380, RZ, 0xc0, !PT ;  /* 0x000003800f087812 */ /* 0x000fe200078ec0ff */
[----:B------:R-:W-:Y:S02]  /*1ab80*/  UIMAD.WIDE.U32 UR6, UR4, UR10, URZ ;  /* 0x0000000a040672a5 */ /* 0x000fe4000f8e003f */
[----:B------:R-:W-:Y:S01]  /*1ab90*/  UIMAD UR8, UR4, UR11, UR8 ;  /* 0x0000000b040872a4 */ /* 0x000fe2000f8e0208 */
[----:B------:R-:W-:-:S02]  /*1aba0*/  SHF.R.U64 R8, R8, 0x3, RZ ;  /* 0x0000000308087819 */ /* 0x000fc400000012ff */
[----:B------:R-:W-:Y:S01]  /*1abb0*/  ULDC.64 UR10, c[0x0][0xae8] ;  /* 0x0002ba00000a7ab9 */ /* 0x000fe20000000a00 */
[----:B------:R-:W-:Y:S01]  /*1abc0*/  UIADD3 UR7, UR7, UR8, URZ ;  /* 0x0000000807077290 */ /* 0x000fe2000fffe03f */
[----:B------:R-:W-:Y:S01]  /*1abd0*/  LOP3.LUT R8, R8, R15, RZ, 0x3c, !PT ;  /* 0x0000000f08087212 */ /* 0x000fe200078e3cff */
[----:B------:R-:W-:Y:S02]  /*1abe0*/  UIMAD UR4, UR14, UR10, URZ ;  /* 0x0000000a0e0472a4 */ /* 0x000fe4000f8e023f */
[----:B------:R-:W-:Y:S02]  /*1abf0*/  UIMAD.WIDE.U32 UR6, UR15, UR10, UR6 ;  /* 0x0000000a0f0672a5 */ /* 0x000fe4000f8e0006 */
[----:B------:R-:W-:-:S04]  /*1ac00*/  UIMAD UR4, UR15, UR11, UR4 ;  /* 0x0000000b0f0472a4 */ /* 0x000fc8000f8e0204 */
[----:B------:R-:W-:Y:S01]  /*1ac10*/  UIADD3 UR4, UR7, UR4, URZ ;  /* 0x0000000407047290 */ /* 0x000fe2000fffe03f */
[----:B------:R-:W-:Y:S01]  /*1ac20*/  BSSY B1, `(.L_x_5273) ;  /* 0x0000057000017945 */ /* 0x000fe20003800000 */
[----:B--2---:R-:W-:Y:S01]  /*1ac30*/  VIADD R14, R14, UR61 ;  /* 0x0000003d0e0e7c36 */ /* 0x004fe20008000000 */
[----:B---3--:R-:W-:-:S03]  /*1ac40*/  LOP3.LUT P0, RZ, R30, 0x3, RZ, 0xc0, !PT ;  /* 0x000000031eff7812 */ /* 0x008fc6000780c0ff */
[C---:B------:R-:W-:Y:S01]  /*1ac50*/  VIADD R4, R14.reuse, 0x8 ;  /* 0x000000080e047836 */ /* 0x040fe20000000000 */
[----:B------:R-:W-:-:S04]  /*1ac60*/  ISETP.GE.OR P2, PT, R14, R67, P0 ;  /* 0x000000430e00720c */ /* 0x000fc80000746670 */
[----:B------:R-:W-:Y:S02]  /*1ac70*/  ISETP.GE.OR P0, PT, R4, R67, P0 ;  /* 0x000000430400720c */ /* 0x000fe40000706670 */
[----:B------:R-:W-:-:S04]  /*1ac80*/  LOP3.LUT R4, R5, 0x380, RZ, 0xc0, !PT ;  /* 0x0000038005047812 */ /* 0x000fc800078ec0ff */
[----:B------:R-:W-:-:S04]  /*1ac90*/  SHF.R.U64 R4, R4, 0x3, RZ ;  /* 0x0000000304047819 */ /* 0x000fc800000012ff */
[----:B------:R-:W-:Y:S01]  /*1aca0*/  LOP3.LUT R60, R4, R5, RZ, 0x3c, !PT ;  /* 0x00000005043c7212 */ /* 0x000fe200078e3cff */
[----:B0-----:R0:W-:Y:S04]  /*1acb0*/  @!P2 ST.E desc[UR16][R20.64], R0 ;  /* 0x000000001400a985 */ /* 0x0011e8000c101910 */
[----:B-1----:R1:W-:Y:S04]  /*1acc0*/  @!P0 ST.E desc[UR16][R24.64], R2 ;  /* 0x0000000218008985 */ /* 0x0023e8000c101910 */
[----:B------:R2:W5:Y:S01]  /*1acd0*/  LD.E.128 R4, desc[UR16][R18.64] ;  /* 0x0000001012047980 */ /* 0x000562000c101d00 */
[----:B0-----:R-:W-:-:S03]  /*1ace0*/  IMAD R0, R232, 0x20, R217 ;  /* 0x00000020e8007824 */ /* 0x001fc600078e02d9 */
[----:B------:R-:W5:Y:S01]  /*1acf0*/  LD.E.128 R8, desc[UR16][R8.64] ;  /* 0x0000001008087980 */ /* 0x000f62000c101d00 */
[----:B-1----:R-:W0:Y:S03]  /*1ad00*/  @P1 LDC R25, c[0x0][0xbf0] ;  /* 0x0002fc00ff191b82 */ /* 0x002e260000000800 */
[----:B------:R-:W5:Y:S04]  /*1ad10*/  LD.E.128 R12, desc[UR16][R12.64] ;  /* 0x000000100c0c7980 */ /* 0x000f68000c101d00 */
[----:B------:R-:W5:Y:S01]  /*1ad20*/  LD.E.128 R28, desc[UR16][R28.64] ;  /* 0x000000101c1c7980 */ /* 0x000f62000c101d00 */
[----:B--2---:R-:W1:Y:S01]  /*1ad30*/  @P1 LDC R19, c[0x0][0xbec] ;  /* 0x0002fb00ff131b82 */ /* 0x004e620000000800 */
[----:B------:R-:W-:-:S02]  /*1ad40*/  VIADD R20, R0, UR61 ;  /* 0x0000003d00147c36 */ /* 0x000fc40008000000 */
[----:B------:R-:W5:Y:S01]  /*1ad50*/  LD.E.128 R32, desc[UR16][R32.64] ;  /* 0x0000001020207980 */ /* 0x000f62000c101d00 */
[----:B------:R-:W-:Y:S02]  /*1ad60*/  IMAD.U32 R18, RZ, RZ, UR6 ;  /* 0x00000006ff127e24 */ /* 0x000fe4000f8e00ff */
[----:B------:R-:W-:Y:S01]  /*1ad70*/  IMAD.MOV.U32 R21, RZ, RZ, R20 ;  /* 0x000000ffff157224 */ /* 0x000fe200078e0014 */
[----:B------:R-:W5:Y:S04]  /*1ad80*/  LD.E.128 R36, desc[UR16][R36.64] ;  /* 0x0000001024247980 */ /* 0x000f68000c101d00 */
[----:B------:R-:W5:Y:S04]  /*1ad90*/  LD.E.128 R40, desc[UR16][R40.64] ;  /* 0x0000001028287980 */ /* 0x000f68000c101d00 */
[----:B------:R-:W5:Y:S04]  /*1ada0*/  LD.E.128 R44, desc[UR16][R44.64] ;  /* 0x000000102c2c7980 */ /* 0x000f68000c101d00 */
[----:B------:R-:W5:Y:S04]  /*1adb0*/  LD.E.128 R48, desc[UR16][R48.64] ;  /* 0x0000001030307980 */ /* 0x000f68000c101d00 */
[----:B------:R-:W5:Y:S01]  /*1adc0*/  LD.E.128 R52, desc[UR16][R52.64] ;  /* 0x0000001034347980 */ /* 0x000f62000c101d00 */
[----:B-1----:R-:W-:-:S03]  /*1add0*/  @P1 IMAD.HI.U32 R0, R20, R19, RZ ;  /* 0x0000001314001227 */ /* 0x002fc600078e00ff */
[----:B------:R-:W5:Y:S01]  /*1ade0*/  LD.E.128 R56, desc[UR16][R56.64] ;  /* 0x0000001038387980 */ /* 0x000f62000c101d00 */
[----:B------:R-:W-:Y:S01]  /*1adf0*/  IMAD.U32 R19, RZ, RZ, UR7 ;  /* 0x00000007ff137e24 */ /* 0x000fe2000f8e00ff */
[----:B------:R-:W-:Y:S01]  /*1ae00*/  ULDC.64 UR6, c[0x0][0xaf0] ;  /* 0x0002bc0000067ab9 */ /* 0x000fe20000000a00 */
[----:B------:R-:W-:Y:S01]  /*1ae10*/  IMAD.U32 R19, RZ, RZ, UR4 ;  /* 0x00000004ff137e24 */ /* 0x000fe2000f8e00ff */
[----:B0-----:R-:W-:Y:S01]  /*1ae20*/  @P1 SHF.R.U32.HI R21, RZ, R25, R0 ;  /* 0x00000019ff151219 */ /* 0x001fe20000011600 */
[----:B------:R-:W-:Y:S01]  /*1ae30*/  IMAD R2, R26, UR6, RZ ;  /* 0x000000061a027c24 */ /* 0x000fe2000f8e02ff */
[----:B------:R-:W5:Y:S01]  /*1ae40*/  LD.E.128 R60, desc[UR16][R60.64] ;  /* 0x000000103c3c7980 */ /* 0x000f62000c101d00 */
[C---:B------:R-:W-:Y:S01]  /*1ae50*/  IMAD.WIDE.U32 R18, R65.reuse, UR6, R18 ;  /* 0x0000000641127c25 */ /* 0x040fe2000f8e0012 */
[--C-:B------:R-:W-:Y:S01]  /*1ae60*/  SHF.R.S32.HI R0, RZ, 0x1f, R21.reuse ;  /* 0x0000001fff007819 */ /* 0x100fe20000011415 */
[----:B------:R-:W-:Y:S01]  /*1ae70*/  UIADD3 UR4, UR39, 0x30820, URZ ;  /* 0x0003082027047890 */ /* 0x000fe2000fffe03f */
[----:B------:R-:W-:Y:S01]  /*1ae80*/  @!PT LDS RZ, [RZ] ;  /* 0x00000000fffff984 */ /* 0x000fe20000000800 */
[----:B------:R-:W-:Y:S01]  /*1ae90*/  @!PT LDS RZ, [RZ] ;  /* 0x00000000fffff984 */ /* 0x000fe20000000800 */
[----:B------:R-:W-:Y:S01]  /*1aea0*/  @!PT LDS RZ, [RZ] ;  /* 0x00000000fffff984 */ /* 0x000fe20000000800 */
[----:B------:R-:W-:Y:S01]  /*1aeb0*/  @!PT LDS RZ, [RZ] ;  /* 0x00000000fffff984 */ /* 0x000fe20000000800 */
[----:B------:R0:W-:Y:S06]  /*1aec0*/  MEMBAR.ALL.CTA ;  /* 0x0000000000007992 */ /* 0x0001ec0000008000 */
[----:B0-----:R-:W0:Y:S01]  /*1aed0*/  FENCE.VIEW.ASYNC.S ;  /* 0x00000000000073c6 */ /* 0x001e220000000000 */
[----:B------:R-:W-:Y:S01]  /*1aee0*/  IMAD R25, R65, UR7, R2 ;  /* 0x0000000741197c24 */ /* 0x000fe2000f8e0202 */
[----:B------:R-:W-:Y:S01]  /*1aef0*/  ULDC.64 UR6, c[0x0][0xae0] ;  /* 0x0002b80000067ab9 */ /* 0x000fe20000000a00 */
[----:B------:R-:W-:Y:S01]  /*1af00*/  IMAD.MOV R2, RZ, RZ, -R21 ;  /* 0x000000ffff027224 */ /* 0x000fe200078e0a15 */
[----:B------:R-:W-:Y:S01]  /*1af10*/  UPRMT UR4, URZ, 0x654, UR4 ;  /* 0x000006543f047896 */ /* 0x000fe20008000004 */
        /* <DEDUP_REMOVED lines=9> */
[----:B------:R-:W-:Y:S02]  /*1afb0*/  VIADD R26, R217, UR61 ;  /* 0x0000003dd91a7c36 */ /* 0x000fe40008000000 */
[C---:B------:R-:W-:Y:S01]  /*1afc0*/  IMAD R19, R25.reuse, UR7, R18 ;  /* 0x0000000719137c24 */ /* 0x040fe2000f8e0212 */
[----:B0-----:R-:W-:Y:S01]  /*1afd0*/  SYNCS.ARRIVE.TRANS64.RED.A1T0 RZ, [UR4], RZ ;  /* 0x000000ffffff79a7 */ /* 0x001fe20008100404 */
        /* <DEDUP_REMOVED lines=18> */
[CC--:B-1----:R-:W-:Y:S02]  /*1b100*/  @!P4 LEA R2, P6, R198.reuse, R19.reuse, 0x1 ;  /* 0x00000013c602c211 */ /* 0x0c2fe400078c08ff */
[C---:B------:R-:W-:Y:S02]  /*1b110*/  @!P3 LEA R18, P5, R199.reuse, R19, 0x1 ;  /* 0x00000013c712b211 */ /* 0x040fe400078a08ff */
[----:B--2---:R-:W-:Y:S02]  /*1b120*/  @!P4 LEA.HI.X R3, R198, R21, R212, 0x1, P6 ;  /* 0x00000015c603c211 */ /* 0x004fe400030f0cd4 */
[C---:B------:R-:W-:Y:S02]  /*1b130*/  @!P2 LEA R20, P6, R200.reuse, R19, 0x1 ;  /* 0x00000013c814a211 */ /* 0x040fe400078c08ff */
[-C--:B------:R-:W-:Y:S01]  /*1b140*/  @!P3 LEA.HI.X R19, R199, R21.reuse, R211, 0x1, P5 ;  /* 0x00000015c713b211 */ /* 0x080fe200028f0cd3 */
[----:B-----5:R3:W-:Y:S01]  /*1b150*/  @!P4 ST.E.128 desc[UR6][R2.64], R4 ;  /* 0x000000040200c985 */ /* 0x0207e2000c101d06 */
[----:B------:R-:W-:-:S03]  /*1b160*/  @!P2 LEA.HI.X R21, R200, R21, R210, 0x1, P6 ;  /* 0x00000015c815a211 */ /* 0x000fc600030f0cd2 */
[----:B------:R3:W-:Y:S04]  /*1b170*/  @!P3 ST.E.128 desc[UR6][R18.64], R32 ;  /* 0x000000201200b985 */ /* 0x0007e8000c101d06 */
[----:B------:R3:W-:Y:S02]  /*1b180*/  @!P2 ST.E.128 desc[UR6][R20.64], R48 ;  /* 0x000000301400a985 */ /* 0x0007e4000c101d06 */
.L_x_5274:
[----:B------:R-:W-:Y:S05]  /*1b190*/  BSYNC B1 ;  /* 0x0000000000017941 */ /* 0x000fea0003800000 */
.L_x_5273:
        /* <DEDUP_REMOVED lines=8> */
[----:B------:R-:W-:-:S09]  /*1b220*/  ISETP.GE.AND P6, PT, R200, UR4, PT ;  /* 0x00000004c8007c0c */ /* 0x000fd2000bfc6270 */
[-C--:B0-----:R-:W-:Y:S02]  /*1b230*/  @!P4 LEA R2, P1, R198, R3.reuse, 0x1 ;  /* 0x00000003c602c211 */ /* 0x081fe400078208ff */
[CC--:B------:R-:W-:Y:S02]  /*1b240*/  @!P5 LEA R4, P2, R199.reuse, R3.reuse, 0x1 ;  /* 0x00000003c704d211 */ /* 0x0c0fe400078408ff */
[----:B------:R-:W-:Y:S02]  /*1b250*/  @!P6 LEA R6, P3, R200, R3, 0x1 ;  /* 0x00000003c806e211 */ /* 0x000fe400078608ff */
[-C--:B----4-:R-:W-:Y:S02]  /*1b260*/  @!P4 LEA.HI.X R3, R198, R7.reuse, R212, 0x1, P1 ;  /* 0x00000007c603c211 */ /* 0x090fe400008f0cd4 */
[-C--:B------:R-:W-:Y:S02]  /*1b270*/  @!P5 LEA.HI.X R5, R199, R7.reuse, R211, 0x1, P2 ;  /* 0x00000007c705d211 */ /* 0x080fe400010f0cd3 */
[----:B------:R-:W-:Y:S01]  /*1b280*/  @!P6 LEA.HI.X R7, R200, R7, R210, 0x1, P3 ;  /* 0x00000007c807e211 */ /* 0x000fe200018f0cd2 */
[----:B------:R0:W-:Y:S04]  /*1b290*/  @!P4 ST.E.128 desc[UR6][R2.64], R8 ;  /* 0x000000080200c985 */ /* 0x0001e8000c101d06 */
[----:B------:R0:W-:Y:S04]  /*1b2a0*/  @!P5 ST.E.128 desc[UR6][R4.64], R36 ;  /* 0x000000240400d985 */ /* 0x0001e8000c101d06 */
[----:B------:R0:W-:Y:S02]  /*1b2b0*/  @!P6 ST.E.128 desc[UR6][R6.64], R52 ;  /* 0x000000340600e985 */ /* 0x0001e4000c101d06 */
.L_x_5276:
[----:B------:R-:W-:Y:S05]  /*1b2c0*/  BSYNC B1 ;  /* 0x0000000000017941 */ /* 0x000fea0003800000 */
.L_x_5275:
        /* <DEDUP_REMOVED lines=18> */
.L_x_5278:
[----:B------:R-:W-:Y:S05]  /*1b3f0*/  BSYNC B1 ;  /* 0x0000000000017941 */ /* 0x000fea0003800000 */
.L_x_5277:
[----:B------:R-:W-:Y:S01]  /*1b400*/  VIADD R0, R26, 0x60 ;  /* 0x000000601a007836 */ /* 0x000fe20000000000 */
[----:B0--3--:R-:W3:Y:S04]  /*1b410*/  SHFL.IDX PT, R25, R25, 0x3, 0x181f ;  /* 0x00781f0019197f89 */ /* 0x009ee800000e0000 */
[----:B------:R-:W-:Y:S01]  /*1b420*/  ISETP.GE.AND P0, PT, R0, R67, PT ;  /* 0x000000430000720c */ /* 0x000fe20003f06270 */
[----:B----4-:R4:W0:-:S12]  /*1b430*/  SHFL.IDX PT, R7, R24, 0x3, 0x181f ;  /* 0x00781f0018077f89 */ /* 0x01081800000e0000 */
[----:B----4-:R-:W-:Y:S05]  /*1b440*/  @P0 BRA `(.L_x_5279) ;  /* 0x0000000c007c0947 */ /* 0x010fea0003800000 */
[----:B------:R-:W-:Y:S01]  /*1b450*/  ULDC UR4, c[0x0][0xac8] ;  /* 0x0002b20000047ab9 */ /* 0x000fe20000000800 */
[----:B------:R-:W-:Y:S01]  /*1b460*/  ULDC.64 UR6, c[0x0][0x208] ;  /* 0x0000820000067ab9 */ /* 0x000fe20000000a00 */
[----:B------:R-:W-:Y:S02]  /*1b470*/  ISETP.GE.AND P2, PT, R198, UR4, PT ;  /* 0x00000004c6007c0c */ /* 0x000fe4000bf46270 */
[----:B------:R-:W-:-:S11]  /*1b480*/  ISETP.GE.AND P3, PT, R199, UR4, PT ;  /* 0x00000004c7007c0c */ /* 0x000fd6000bf66270 */
[CC--:B0-----:R-:W-:Y:S02]  /*1b490*/  @!P2 LEA R2, P0, R198.reuse, R7.reuse, 0x1 ;  /* 0x00000007c602a211 */ /* 0x0c1fe400078008ff */
[C---:B------:R-:W-:Y:S02]  /*1b4a0*/  @!P3 LEA R4, P1, R199.reuse, R7, 0x1 ;  /* 0x00000007c704b211 */ /* 0x040fe400078208ff */
[-C--:B---3--:R-:W-:Y:S02]  /*1b4b0*/  @!P2 LEA.HI.X R3, R198, R25.reuse, R212, 0x1, P0 ;  /* 0x00000019c603a211 */ /* 0x088fe400000f0cd4 */
[----:B------:R-:W-:Y:S02]  /*1b4c0*/  ISETP.GE.AND P0, PT, R200, UR4, PT ;  /* 0x00000004c8007c0c */ /* 0x000fe4000bf06270 */
[----:B------:R-:W-:Y:S01]  /*1b4d0*/  @!P3 LEA.HI.X R5, R199, R25, R211, 0x1, P1 ;  /* 0x00000019c705b211 */ /* 0x000fe200008f0cd3 */
[----:B------:R4:W-:Y:S04]  /*1b4e0*/  @!P2 ST.E.128 desc[UR6][R2.64], R28 ;  /* 0x0000001c0200a985 */ /* 0x0009e8000c101d06 */
[----:B------:R4:W-:Y:S06]  /*1b4f0*/  @!P3 ST.E.128 desc[UR6][R4.64], R44 ;  /* 0x0000002c0400b985 */ /* 0x0009ec000c101d06 */
[----:B------:R-:W-:Y:S05]  /*1b500*/  @P0 BRA `(.L_x_5279) ;  /* 0x0000000c004c0947 */ /* 0x000fea0003800000 */
[----:B----4-:R-:W-:Y:S01]  /*1b510*/  LEA R2, P0, R200, R7, 0x1 ;  /* 0x00000007c8027211 */ /* 0x010fe200078008ff */
[----:B------:R-:W-:-:S03]  /*1b520*/  ULDC.64 UR6, c[0x0][0x208] ;  /* 0x0000820000067ab9 */ /* 0x000fc60000000a00 */
[----:B------:R-:W-:-:S05]  /*1b530*/  LEA.HI.X R3, R200, R25, R210, 0x1, P0 ;  /* 0x00000019c8037211 */ /* 0x000fca00000f0cd2 */
[----:B------:R0:W-:Y:S01]  /*1b540*/  ST.E.128 desc[UR6][R2.64], R60 ;  /* 0x0000003c02007985 */ /* 0x0001e2000c101d06 */
[----:B------:R-:W-:Y:S05]  /*1b550*/  BRA `(.L_x_5279) ;  /* 0x0000000c00387947 */ /* 0x000fea0003800000 */
.L_x_5271:
[----:B------:R-:W0:Y:S01]  /*1b560*/  LDC.64 R4, c[0x0][0xc00] ;  /* 0x00030000ff047b82 */ /* 0x000e220000000a00 */
[----:B------:R-:W-:-:S07]  /*1b570*/  ULDC.64 UR6, c[0x0][0x208] ;  /* 0x0000820000067ab9 */ /* 0x000fce0000000a00 */
[----:B------:R-:W1:Y:S08]  /*1b580*/  LDC.64 R2, c[0x0][0xc00] ;  /* 0x00030000ff027b82 */ /* 0x000e700000000a00 */
[----:B------:R-:W2:Y:S01]  /*1b590*/  LDC R13, c[0x0][0xbe8] ;  /* 0x0002fa00ff0d7b82 */ /* 0x000ea20000000800 */
[----:B0-----:R-:W-:-:S04]  /*1b5a0*/  ISETP.NE.U32.AND P0, PT, R4, RZ, PT ;  /* 0x000000ff0400720c */ /* 0x001fc80003f05070 */
[----:B------:R-:W-:-:S03]  /*1b5b0*/  ISETP.NE.AND.EX P0, PT, R5, RZ, PT, P0 ;  /* 0x000000ff0500720c */ /* 0x000fc60003f05300 */
[----:B------:R-:W0:Y:S01]  /*1b5c0*/  LDC.64 R4, c[0x0][0xc08] ;  /* 0x00030200ff047b82 */ /* 0x000e220000000a00 */
[----:B-1----:R-:W-:-:S09]  /*1b5d0*/  IMAD.WIDE R2, R209, 0x4, R2 ;  /* 0x00000004d1027825 */ /* 0x002fd200078e0202 */
[----:B------:R-:W3:Y:S01]  /*1b5e0*/  @P0 LDG.E R6, desc[UR6][R2.64] ;  /* 0x0000000602060981 */ /* 0x000ee2000c1e1900 */
[----:B------:R-:W-:Y:S01]  /*1b5f0*/  ULDC UR4, c[0x0][0xa88] ;  /* 0x0002a20000047ab9 */ /* 0x000fe20000000800 */
[----:B--2---:R-:W-:Y:S01]  /*1b600*/  ISETP.NE.AND P2, PT, R13, 0x1, PT ;  /* 0x000000010d00780c */ /* 0x004fe20003f45270 */
[----:B------:R-:W-:Y:S01]  /*1b610*/  IMAD.U32 R0, RZ, RZ, UR4 ;  /* 0x00000004ff007e24 */ /* 0x000fe2000f8e00ff */
[----:B0-----:R-:W-:-:S11]  /*1b620*/  ISETP.NE.U32.AND P1, PT, R4, RZ, PT ;  /* 0x000000ff0400720c */ /* 0x001fd60003f25070 */
[----:B------:R-:W0:Y:S01]  /*1b630*/  @P2 LDC R10, c[0x0][0xbec] ;  /* 0x0002fb00ff0a2b82 */ /* 0x000e220000000800 */
[----:B------:R-:W-:-:S13]  /*1b640*/  ISETP.NE.AND.EX P1, PT, R5, RZ, PT, P1 ;  /* 0x000000ff0500720c */ /* 0x000fda0003f25310 */
[----:B------:R-:W1:Y:S01]  /*1b650*/  @P1 LDC.64 R4, c[0x0][0xc08] ;  /* 0x00030200ff041b82 */ /* 0x000e620000000a00 */
[----:B------:R-:W-:Y:S01]  /*1b660*/  UMOV UR4, URZ ;  /* 0x0000003f00047c82 */ /* 0x000fe20008000000 */
[----:B------:R-:W-:Y:S01]  /*1b670*/  ISETP.GE.AND P3, PT, R192, 0x80, PT ;  /* 0x00000080c000780c */ /* 0x000fe20003f66270 */
[----:B-1----:R-:W-:-:S05]  /*1b680*/  @P1 IMAD.WIDE R4, R209, 0x4, R4 ;  /* 0x00000004d1041825 */ /* 0x002fca00078e0204 */
[----:B------:R1:W5:Y:S01]  /*1b690*/  @P1 LDG.E R0, desc[UR6][R4.64] ;  /* 0x0000000604001981 */ /* 0x000362000c1e1900 */
[----:B---3--:R-:W-:Y:S02]  /*1b6a0*/  @P0 R2UR UR4, R6 ;  /* 0x00000000060402ca */ /* 0x008fe400000e0000 */
[----:B------:R-:W-:Y:S01]  /*1b6b0*/  SHF.R.S32.HI R6, RZ, 0x1f, R209 ;  /* 0x0000001fff067819 */ /* 0x000fe200000114d1 */
[----:B01----:R-:W-:-:S12]  /*1b6c0*/  @P1 BRA `(.L_x_5280) ;  /* 0x0000000000141947 */ /* 0x003fd80003800000 */
[----:B------:R-:W-:Y:S05]  /*1b6d0*/  @!P0 BRA `(.L_x_5280) ;  /* 0x0000000000108947 */ /* 0x000fea0003800000 */
[----:B------:R-:W-:Y:S02]  /*1b6e0*/  ULDC.64 UR6, c[0x0][0x208] ;  /* 0x0000820000067ab9 */ /* 0x000fe40000000a00 */
[----:B------:R-:W2:Y:S04]  /*1b6f0*/  LDG.E R5, desc[UR6][R2.64] ;  /* 0x0000000602057981 */ /* 0x000ea8000c1e1900 */
[----:B-----5:R-:W2:Y:S02]  /*1b700*/  LDG.E R0, desc[UR6][R2.64+0x4] ;  /* 0x0000040602007981 */ /* 0x020ea4000c1e1900 */
[----:B--2---:R-:W-:-:S07]  /*1b710*/  IMAD.IADD R0, R0, 0x1, -R5 ;  /* 0x0000000100007824 */ /* 0x004fce00078e0a05 */
.L_x_5280:
[----:B------:R-:W-:Y:S01]  /*1b720*/  R2UR UR6, R213 ;  /* 0x00000000d50672ca */ /* 0x000fe200000e0000 */
[----:B------:R-:W-:Y:S01]  /*1b730*/  USHF.R.S32.HI UR9, URZ, 0x1f, UR4 ;  /* 0x0000001f3f097899 */ /* 0x000fe20008011404 */
[----:B------:R-:W-:Y:S01]  /*1b740*/  BSSY B1, `(.L_x_5281) ;  /* 0x0000032000017945 */ /* 0x000fe20003800000 */
[----:B------:R-:W-:Y:S02]  /*1b750*/  SEL R11, R209, RZ, !P0 ;  /* 0x000000ffd10b7207 */ /* 0x000fe40004000000 */
[----:B------:R-:W-:-:S08]  /*1b760*/  SEL R8, R6, RZ, !P0 ;  /* 0x000000ff06087207 */ /* 0x000fd00004000000 */
[----:B------:R-:W-:Y:S01]  /*1b770*/  USHF.R.S32.HI UR10, URZ, 0x1f, UR6 ;  /* 0x0000001f3f0a7899 */ /* 0x000fe20008011406 */
        /* <DEDUP_REMOVED lines=18> */
[----:B------:R-:W-:-:S04]  /*1b8a0*/  UIMAD UR8, UR11, UR13, UR8 ;  /* 0x0000000d0b0872a4 */ /* 0x000fc8000f8e0208 */
[----:B------:R-:W1:Y:S01]  /*1b8b0*/  @P0 LDC R7, c[0x0][0xbf0] ;  /* 0x0002fc00ff070b82 */ /* 0x000e620000000800 */
[----:B------:R-:W-:Y:S01]  /*1b8c0*/  UIADD3 UR8, UR7, UR8, URZ ;  /* 0x0000000807087290 */ /* 0x000fe2000fffe03f */
[----:B0-----:R-:W-:-:S04]  /*1b8d0*/  @P0 IMAD.HI.U32 R2, R4, R3, RZ ;  /* 0x0000000304020227 */ /* 0x001fc800078e00ff */
[----:B------:R-:W-:Y:S02]  /*1b8e0*/  IMAD.U32 R3, RZ, RZ, UR7 ;  /* 0x00000007ff037e24 */ /* 0x000fe4000f8e00ff */
[----:B------:R-:W-:Y:S01]  /*1b8f0*/  IMAD.U32 R3, RZ, RZ, UR8 ;  /* 0x00000008ff037e24 */ /* 0x000fe2000f8e00ff */
[----:B-1----:R-:W-:Y:S01]  /*1b900*/  @P0 SHF.R.U32.HI R5, RZ, R7, R2 ;  /* 0x00000007ff050219 */ /* 0x002fe20000011602 */
[----:B------:R-:W-:Y:S01]  /*1b910*/  IMAD.U32 R2, RZ, RZ, UR6 ;  /* 0x00000006ff027e24 */ /* 0x000fe2000f8e00ff */
[----:B------:R-:W-:-:S03]  /*1b920*/  ULDC.64 UR6, c[0x0][0xb98] ;  /* 0x0002e60000067ab9 */ /* 0x000fc60000000a00 */
[----:B------:R-:W-:Y:S02]  /*1b930*/  IMAD.MOV R7, RZ, RZ, -R5 ;  /* 0x000000ffff077224 */ /* 0x000fe400078e0a05 */
[----:B------:R-:W-:-:S04]  /*1b940*/  IMAD.WIDE.U32 R2, R11, UR6, R2 ;  /* 0x000000060b027c25 */ /* 0x000fc8000f8e0002 */
[----:B------:R-:W-:Y:S01]  /*1b950*/  IMAD R7, R9, R7, R4 ;  /* 0x0000000709077224 */ /* 0x000fe200078e0204 */
[----:B------:R-:W-:Y:S01]  /*1b960*/  SHF.R.S32.HI R9, RZ, 0x1f, R5 ;  /* 0x0000001fff097819 */ /* 0x000fe20000011405 */
[----:B------:R-:W-:Y:S01]  /*1b970*/  IMAD R4, R8, UR6, RZ ;  /* 0x0000000608047c24 */ /* 0x000fe2000f8e02ff */
[----:B------:R-:W-:-:S03]  /*1b980*/  IADD3 R2, P0, R5, R2, RZ ;  /* 0x0000000205027210 */ /* 0x000fc60007f1e0ff */
[----:B------:R-:W-:Y:S01]  /*1b990*/  IMAD R6, R11, UR7, R4 ;  /* 0x000000070b067c24 */ /* 0x000fe2000f8e0204 */
[----:B------:R-:W-:Y:S01]  /*1b9a0*/  SHF.R.S32.HI R4, RZ, 0x1f, R7 ;  /* 0x0000001fff047819 */ /* 0x000fe20000011407 */
[----:B------:R-:W-:-:S03]  /*1b9b0*/  ULDC.64 UR6, c[0x0][0xb88] ;  /* 0x0002e20000067ab9 */ /* 0x000fc60000000a00 */
[----:B------:R-:W-:Y:S01]  /*1b9c0*/  IADD3.X R3, R9, R3, R6, P0, !PT ;  /* 0x0000000309037210 */ /* 0x000fe200007fe406 */
[----:B------:R-:W-:-:S04]  /*1b9d0*/  IMAD R4, R4, UR6, RZ ;  /* 0x0000000604047c24 */ /* 0x000fc8000f8e02ff */
[C---:B------:R-:W-:Y:S02]  /*1b9e0*/  IMAD R5, R7.reuse, UR7, R4 ;  /* 0x0000000707057c24 */ /* 0x040fe4000f8e0204 */
[----:B------:R-:W-:Y:S01]  /*1b9f0*/  IMAD.WIDE.U32 R2, R7, UR6, R2 ;  /* 0x0000000607027c25 */ /* 0x000fe2000f8e0002 */
[----:B------:R-:W-:-:S03]  /*1ba00*/  ULDC.64 UR6, c[0x0][0xb50] ;  /* 0x0002d40000067ab9 */ /* 0x000fc60000000a00 */
[----:B------:R-:W-:Y:S01]  /*1ba10*/  IMAD.IADD R3, R3, 0x1, R5 ;  /* 0x0000000103037824 */ /* 0x000fe200078e0205 */
[----:B------:R-:W-:-:S04]  /*1ba20*/  LEA R4, P0, R2, UR6, 0x2 ;  /* 0x0000000602047c11 */ /* 0x000fc8000f8010ff */
[----:B------:R-:W-:Y:S01]  /*1ba30*/  LEA.HI.X R5, R2, UR7, R3, 0x2, P0 ;  /* 0x0000000702057c11 */ /* 0x000fe200080f1403 */
[----:B------:R-:W-:-:S05]  /*1ba40*/  IMAD.MOV.U32 R3, RZ, RZ, -0x800000 ;  /* 0xff800000ff037424 */ /* 0x000fca00078e00ff */
[----:B------:R0:W-:Y:S03]  /*1ba50*/  STG.E desc[UR14][R4.64], R3 ;  /* 0x0000000304007986 */ /* 0x0001e6000c10190e */
.L_x_5282:
[----:B------:R-:W-:Y:S05]  /*1ba60*/  BSYNC B1 ;  /* 0x0000000000017941 */ /* 0x000fea0003800000 */
.L_x_5281:
        /* <DEDUP_REMOVED lines=17> */
[----:B------:R-:W-:Y:S01]  /*1bb80*/  UIADD3 UR4, UR7, UR4, URZ ;  /* 0x0000000407047290 */ /* 0x000fe2000fffe03f */
[----:B------:R-:W-:Y:S01]  /*1bb90*/  IMAD R6, R8, UR8, RZ ;  /* 0x0000000808067c24 */ /* 0x000fe2000f8e02ff */
[----:B0-----:R-:W-:Y:S01]  /*1bba0*/  @P2 SHF.R.U32.HI R5, RZ, R3, R2 ;  /* 0x00000003ff052219 */ /* 0x001fe20000011602 */
[----:B------:R-:W-:Y:S02]  /*1bbb0*/  IMAD.U32 R3, RZ, RZ, UR7 ;  /* 0x00000007ff037e24 */ /* 0x000fe4000f8e00ff */
[----:B------:R-:W-:Y:S01]  /*1bbc0*/  IMAD.U32 R2, RZ, RZ, UR6 ;  /* 0x00000006ff027e24 */ /* 0x000fe2000f8e00ff */
[----:B------:R-:W-:Y:S01]  /*1bbd0*/  SHF.R.S32.HI R4, RZ, 0x1f, R5 ;  /* 0x0000001fff047819 */ /* 0x000fe20000011405 */
[----:B------:R-:W-:Y:S01]  /*1bbe0*/  IMAD.U32 R3, RZ, RZ, UR4 ;  /* 0x00000004ff037e24 */ /* 0x000fe2000f8e00ff */
[----:B------:R-:W-:Y:S01]  /*1bbf0*/  ULDC.64 UR6, c[0x0][0xae0] ;  /* 0x0002b80000067ab9 */ /* 0x000fe20000000a00 */
[C---:B------:R-:W-:Y:S02]  /*1bc00*/  IMAD R7, R11.reuse, UR9, R6 ;  /* 0x000000090b077c24 */ /* 0x040fe4000f8e0206 */
[----:B------:R-:W-:-:S04]  /*1bc10*/  IMAD.WIDE.U32 R2, R11, UR8, R2 ;  /* 0x000000080b027c25 */ /* 0x000fc8000f8e0002 */
        /* <DEDUP_REMOVED lines=36> */
[----:B------:R3:W-:Y:S01]  /*1be60*/  @!P4 ST.E.128 desc[UR6][R8.64], RZ ;  /* 0x000000ff0800c985 */ /* 0x0007e2000c101d06 */
[----:B------:R-:W-:-:S03]  /*1be70*/  @!P2 LEA.HI.X R3, R200, R3, R210, 0x1, P6 ;  /* 0x00000003c803a211 */ /* 0x000fc600030f0cd2 */
[----:B------:R3:W-:Y:S04]  /*1be80*/  @!P3 ST.E.128 desc[UR6][R10.64], RZ ;  /* 0x000000ff0a00b985 */ /* 0x0007e8000c101d06 */
[----:B------:R3:W-:Y:S02]  /*1be90*/  @!P2 ST.E.128 desc[UR6][R2.64], RZ ;  /* 0x000000ff0200a985 */ /* 0x0007e4000c101d06 */
.L_x_5284:
[----:B------:R-:W-:Y:S05]  /*1bea0*/  BSYNC B1 ;  /* 0x0000000000017941 */ /* 0x000fea0003800000 */
.L_x_5283:
        /* <DEDUP_REMOVED lines=10> */
[CC--:B------:R-:W-:Y:S02]  /*1bf50*/  @!P5 LEA R10, P2, R199.reuse, R7.reuse, 0x1 ;  /* 0x00000007c70ad211 */ /* 0x0c0fe400078408ff */
[----:B------:R-:W-:Y:S02]  /*1bf60*/  @!P6 LEA R2, P3, R200, R7, 0x1 ;  /* 0x00000007c802e211 */ /* 0x000fe400078608ff */
[-C--:B---3--:R-:W-:Y:S02]  /*1bf70*/  @!P4 LEA.HI.X R9, R198, R3.reuse, R212, 0x1, P1 ;  /* 0x00000003c609c211 */ /* 0x088fe400008f0cd4 */
[-C--:B------:R-:W-:Y:S02]  /*1bf80*/  @!P5 LEA.HI.X R11, R199, R3.reuse, R211, 0x1, P2 ;  /* 0x00000003c70bd211 */ /* 0x080fe400010f0cd3 */
[----:B------:R-:W-:Y:S01]  /*1bf90*/  @!P6 LEA.HI.X R3, R200, R3, R210, 0x1, P3 ;  /* 0x00000003c803e211 */ /* 0x000fe200018f0cd2 */
[----:B------:R4:W-:Y:S04]  /*1bfa0*/  @!P4 ST.E.128 desc[UR6][R8.64], RZ ;  /* 0x000000ff0800c985 */ /* 0x0009e8000c101d06 */
[----:B------:R4:W-:Y:S04]  /*1bfb0*/  @!P5 ST.E.128 desc[UR6][R10.64], RZ ;  /* 0x000000ff0a00d985 */ /* 0x0009e8000c101d06 */
[----:B------:R4:W-:Y:S02]  /*1bfc0*/  @!P6 ST.E.128 desc[UR6][R2.64], RZ ;  /* 0x000000ff0200e985 */ /* 0x0009e4000c101d06 */
.L_x_5286:
[----:B------:R-:W-:Y:S05]  /*1bfd0*/  BSYNC B1 ;  /* 0x0000000000017941 */ /* 0x000fea0003800000 */
.L_x_5285:
        /* <DEDUP_REMOVED lines=12> */
[-C--:B----4-:R-:W-:Y:S02]  /*1c0a0*/  @!P3 LEA.HI.X R9, R198, R3.reuse, R212, 0x1, P0 ;  /* 0x00000003c609b211 */ /* 0x090fe400000f0cd4 */
[-C--:B------:R-:W-:Y:S02]  /*1c0b0*/  @!P4 LEA.HI.X R11, R199, R3.reuse, R211, 0x1, P1 ;  /* 0x00000003c70bc211 */ /* 0x080fe400008f0cd3 */
[----:B------:R-:W-:Y:S01]  /*1c0c0*/  @!P5 LEA.HI.X R3, R200, R3, R210, 0x1, P2 ;  /* 0x00000003c803d211 */ /* 0x000fe200010f0cd2 */
[----:B------:R1:W-:Y:S04]  /*1c0d0*/  @!P3 ST.E.128 desc[UR6][R8.64], RZ ;  /* 0x000000ff0800b985 */ /* 0x0003e8000c101d06 */
[----:B------:R1:W-:Y:S04]  /*1c0e0*/  @!P4 ST.E.128 desc[UR6][R10.64], RZ ;  /* 0x000000ff0a00c985 */ /* 0x0003e8000c101d06 */
[----:B------:R1:W-:Y:S02]  /*1c0f0*/  @!P5 ST.E.128 desc[UR6][R2.64], RZ ;  /* 0x000000ff0200d985 */ /* 0x0003e4000c101d06 */
.L_x_5288:
[----:B------:R-:W-:Y:S05]  /*1c100*/  BSYNC B1 ;  /* 0x0000000000017941 */ /* 0x000fea0003800000 */
.L_x_5287:
        /* <DEDUP_REMOVED lines=11> */
[CC--:B------:R-:W-:Y:S02]  /*1c1c0*/  @!P4 LEA R8, P1, R199.reuse, R3.reuse, 0x1 ;  /* 0x00000003c708c211 */ /* 0x0c0fe400078208ff */
[----:B------:R-:W-:Y:S02]  /*1c1d0*/  @!P5 LEA R2, P2, R200, R3, 0x1 ;  /* 0x00000003c802d211 */ /* 0x000fe400078408ff */
[-C--:B0-----:R-:W-:Y:S02]  /*1c1e0*/  @!P3 LEA.HI.X R7, R198, R5.reuse, R212, 0x1, P0 ;  /* 0x00000005c607b211 */ /* 0x081fe400000f0cd4 */
[-C--:B------:R-:W-:Y:S02]  /*1c1f0*/  @!P4 LEA.HI.X R9, R199, R5.reuse, R211, 0x1, P1 ;  /* 0x00000005c709c211 */ /* 0x080fe400008f0cd3 */
[----:B------:R-:W-:Y:S01]  /*1c200*/  @!P5 LEA.HI.X R3, R200, R5, R210, 0x1, P2 ;  /* 0x00000005c803d211 */ /* 0x000fe200010f0cd2 */
[----:B------:R1:W-:Y:S04]  /*1c210*/  @!P3 ST.E.128 desc[UR6][R6.64], RZ ;  /* 0x000000ff0600b985 */ /* 0x0003e8000c101d06 */
[----:B------:R1:W-:Y:S04]  /*1c220*/  @!P4 ST.E.128 desc[UR6][R8.64], RZ ;  /* 0x000000ff0800c985 */ /* 0x0003e8000c101d06 */
[----:B------:R1:W-:Y:S02]  /*1c230*/  @!P5 ST.E.128 desc[UR6][R2.64], RZ ;  /* 0x000000ff0200d985 */ /* 0x0003e4000c101d06 */
.L_x_5279:
[----:B------:R-:W-:Y:S05]  /*1c240*/  BSYNC B0 ;  /* 0x0000000000007941 */ /* 0x000fea0003800000 */
.L_x_5270:
[----:B------:R-:W-:Y:S02]  /*1c250*/  ULDC UR4, c[0x0][0xc3c] ;  /* 0x00030f0000047ab9 */ /* 0x000fe40000000800 */
[----:B------:R-:W-:-:S13]  /*1c260*/  ISETP.GE.AND P0, PT, R27, UR4, PT ;  /* 0x000000041b007c0c */ /* 0x000fda000bf06270 */
[----:B------:R-:W-:Y:S05]  /*1c270*/  @!P0 BRA `(.L_x_5289) ;  /* 0xfffffe5000608947 */ /* 0x000fea000383ffff */
[----:B------:R-:W-:Y:S05]  /*1c280*/  EXIT ;  /* 0x000000000000794d */ /* 0x000fea0003800000 */
.L_x_5117:
        /* <DEDUP_REMOVED lines=18> */
.L_x_5290:
        /* <DEDUP_REMOVED lines=43> */
.L_x_5296:
        /* <DEDUP_REMOVED lines=13> */
.L_x_5295:
[----:B------:R-:W-:Y:S05]  /*1c730*/  BSYNC B0 ;  /* 0x0000000000007941 */ /* 0x000fea0003800000 */
.L_x_5294:
        /* <DEDUP_REMOVED lines=21> */
.L_x_5292:
        /* <DEDUP_REMOVED lines=21> */
.L_x_5297:
        /* <DEDUP_REMOVED lines=57> */
.L_x_5293:
[----:B------:R-:W-:Y:S02]  /*1cd70*/  IMAD.MOV.U32 R17, RZ, RZ, RZ ;  /* 0x000000ffff117224 */ /* 0x000fe400078e00ff */
[----:B------:R-:W-:Y:S02]  /*1cd80*/  IMAD.U32 R16, RZ, RZ, UR6 ;  /* 0x00000006ff107e24 */ /* 0x000fe4000f8e00ff */
[----:B------:R-:W-:-:S07]  /*1cd90*/  IMAD.MOV.U32 R18, RZ, RZ, RZ ;  /* 0x000000ffff127224 */ /* 0x000fce00078e00ff */
.L_x_5298:
[----:B------:R-:W-:-:S13]  /*1cda0*/  ISETP.NE.AND P0, PT, R0, RZ, PT ;  /* 0x000000ff0000720c */ /* 0x000fda0003f05270 */
[----:B------:R-:W1:Y:S01]  /*1cdb0*/  @!P0 S2R R3, SR_CgaCtaId ;  /* 0x0000000000038919 */ /* 0x000e620000008800 */
[----:B------:R-:W-:-:S04]  /*1cdc0*/  @!P0 MOV R0, 0x400 ;  /* 0x0000040000008802 */ /* 0x000fc80000000f00 */
[----:B-1----:R-:W-:-:S05]  /*1cdd0*/  @!P0 LEA R0, R3, R0, 0x18 ;  /* 0x0000000003008211 */ /* 0x002fca00078ec0ff */
[----:B------:R2:W-:Y:S01]  /*1cde0*/  @!P0 STS.128 [R0+0x308d0], R16 ;  /* 0x0308d01000008388 */ /* 0x0005e20000000c00 */
[----:B------:R-:W-:Y:S06]  /*1cdf0*/  BAR.ARV 0x5, 0x180 ;  /* 0x0146000000007b1d */ /* 0x000fec0000002000 */
.L_x_5291:
        /* <DEDUP_REMOVED lines=9> */
[----:B------:R-:W1:Y:S01]  /*1ce90*/  S2R R5, SR_TID.X ;  /* 0x0000000000057919 */ /* 0x000e620000002100 */
[----:B------:R-:W4:Y:S01]  /*1cea0*/  S2UR UR5, SR_CgaCtaId ;  /* 0x00000000000579c3 */ /* 0x000f220000008800 */
[----:B------:R-:W-:Y:S01]  /*1ceb0*/  UMOV UR4, 0x400 ;  /* 0x0000040000047882 */ /* 0x000fe20000000000 */
[----:B-1----:R-:W-:-:S04]  /*1cec0*/  LOP3.LUT R7, R5, 0x7f, RZ, 0xc0, !PT ;  /* 0x0000007f05077812 */ /* 0x002fc800078ec0ff */
[----:B------:R-:W-:Y:S01]  /*1ced0*/  ISETP.NE.AND P1, PT, R7, RZ, PT ;  /* 0x000000ff0700720c */ /* 0x000fe20003f25270 */
[----:B----4-:R-:W-:Y:S01]  /*1cee0*/  ULEA UR4, UR5, UR4, 0x18 ;  /* 0x0000000405047291 */ /* 0x010fe2000f8ec03f */
[----:B------:R-:W-:Y:S01]  /*1cef0*/  SHF.R.U32.HI R6, RZ, 0x3, R7 ;  /* 0x00000003ff067819 */ /* 0x000fe20000011607 */
[----:B------:R-:W-:Y:S04]  /*1cf00*/  STL [R1+0x318], RZ ;  /* 0x000318ff01007387 */ /* 0x000fe80000100800 */
[----:B------:R-:W-:Y:S04]  /*1cf10*/  STL [R1+0x2ec], RZ ;  /* 0x0002ecff01007387 */ /* 0x000fe80000100800 */
[----:B------:R-:W-:Y:S01]  /*1cf20*/  STL [R1+0x2d8], RZ ;  /* 0x0002d8ff01007387 */ /* 0x000fe20000100800 */
[----:B------:R-:W-:Y:S01]  /*1cf30*/  BSSY B8, `(.L_x_5299) ;  /* 0x0000798000087945 */ /* 0x000fe20003800000 */
[----:B------:R-:W-:Y:S01]  /*1cf40*/  ULDC.64 UR36, c[0x0][0x198] ;  /* 0x0000660000247ab9 */ /* 0x000fe20000000a00 */
[----:B------:R-:W-:Y:S01]  /*1cf50*/  ULDC UR39, c[0x0][0xc] ;  /* 0x0000030000277ab9 */ /* 0x000fe20000000800 */
[----:B--2---:R-:W-:Y:S01]  /*1cf60*/  R2UR UR6, R0 ;  /* 0x00000000000672ca */ /* 0x004fe200000e0000 */
[----:B------:R-:W-:-:S05]  /*1cf70*/  IMAD.SHL.U32 R0, R5, 0x8, RZ ;  /* 0x0000000805007824 */ /* 0x000fca00078e00ff */
[----:B0-----:R-:W-:-:S04]  /*1cf80*/  LOP3.LUT R2, R0, 0x1f8, RZ, 0xc0, !PT ;  /* 0x000001f800027812 */ /* 0x001fc800078ec0ff */
[----:B------:R-:W-:Y:S01]  /*1cf90*/  LOP3.LUT R3, R2, 0x38, R5, 0x78, !PT ;  /* 0x0000003802037812 */ /* 0x000fe200078e7805 */
[----:B------:R-:W-:Y:S01]  /*1cfa0*/  IMAD.SHL.U32 R2, R7, 0x8, RZ ;  /* 0x0000000807027824 */ /* 0x000fe200078e00ff */
[----:B---3--:R-:W-:-:S04]  /*1cfb0*/  LOP3.LUT R4, R4, 0xfffffffd, RZ, 0xc0, !PT ;  /* 0xfffffffd04047812 */ /* 0x008fc800078ec0ff */
[----:B------:R-:W-:Y:S02]  /*1cfc0*/  LOP3.LUT R3, R3, 0x200, R2, 0xf8, !PT ;  /* 0x0000020003037812 */ /* 0x000fe400078ef802 */
[----:B------:R-:W-:Y:S02]  /*1cfd0*/  LOP3.LUT P0, R2, R5, 0x1f, RZ, 0xc0, !PT ;  /* 0x0000001f05027812 */ /* 0x000fe4000780c0ff */
[----:B------:R-:W-:-:S04]  /*1cfe0*/  @P1 LOP3.LUT R4, R4, 0x2, RZ, 0xfc, !PT ;  /* 0x0000000204041812 */ /* 0x000fc800078efcff */
[----:B------:R-:W-:Y:S01]  /*1cff0*/  LOP3.LUT R4, R4, 0xfffffffe, RZ, 0xc0, !PT ;  /* 0xfffffffe04047812 */ /* 0x000fe200078ec0ff */
[----:B------:R0:W-:Y:S06]  /*1d000*/  STL [R1+0x2f8], R2 ;  /* 0x0002f80201007387 */ /* 0x0001ec0000100800 */
[----:B------:R-:W-:Y:S02]  /*1d010*/  @P0 LOP3.LUT R4, R4, 0x1, RZ, 0xfc, !PT ;  /* 0x0000000104040812 */ /* 0x000fe400078efcff */
[----:B------:R-:W-:Y:S01]  /*1d020*/  ISETP.NE.OR P0, PT, R7, RZ, !P0 ;  /* 0x000000ff0700720c */ /* 0x000fe20004705670 */
[----:B0-----:R-:W-:Y:S01]  /*1d030*/  IMAD.SHL.U32 R2, R5, 0x10, RZ ;  /* 0x0000001005027824 */ /* 0x001fe200078e00ff */
[----:B------:R-:W-:Y:S01]  /*1d040*/  LOP3.LUT R4, R4, 0xfffffff7, RZ, 0xc0, !PT ;  /* 0xfffffff704047812 */ /* 0x000fe200078ec0ff */
[----:B------:R-:W-:-:S03]  /*1d050*/  IMAD.U32 R5, RZ, RZ, UR4 ;  /* 0x00000004ff057e24 */ /* 0x000fc6000f8e00ff */
[----:B------:R-:W-:Y:S01]  /*1d060*/  LOP3.LUT R6, R6, 0x70, R2, 0xf8, !PT ;  /* 0x0000007006067812 */ /* 0x000fe200078ef802 */
[----:B------:R-:W-:Y:S02]  /*1d070*/  IMAD R2, R3, 0x2, R5 ;  /* 0x0000000203027824 */ /* 0x000fe400078e0205 */
[----:B------:R-:W-:-:S04]  /*1d080*/  IMAD.MOV.U32 R3, RZ, RZ, 0x1 ;  /* 0x00000001ff037424 */ /* 0x000fc800078e00ff */
[----:B------:R-:W-:Y:S01]  /*1d090*/  @P0 LOP3.LUT R4, R4, 0x8, RZ, 0xfc, !PT ;  /* 0x0000000804040812 */ /* 0x000fe200078efcff */
[----:B------:R-:W-:Y:S04]  /*1d0a0*/  STL [R1+0x2d0], R5 ;  /* 0x0002d00501007387 */ /* 0x000fe80000100800 */
[----:B------:R-:W-:Y:S04]  /*1d0b0*/  STL [R1+0x2d4], R4 ;  /* 0x0002d40401007387 */ /* 0x000fe80000100800 */
[----:B------:R-:W-:Y:S01]  /*1d0c0*/  STL [R1+0x2e4], R3 ;  /* 0x0002e40301007387 */ /* 0x000fe20000100800 */
[----:B------:R-:W-:-:S03]  /*1d0d0*/  LOP3.LUT R0, R0, 0x38, RZ, 0xc0, !PT ;  /* 0x0000003800007812 */ /* 0x000fc600078ec0ff */
[----:B------:R0:W-:Y:S02]  /*1d0e0*/  STL [R1+0x2fc], R2 ;  /* 0x0002fc0201007387 */ /* 0x0001e40000100800 */
[----:B0-----:R-:W-:-:S05]  /*1d0f0*/  IMAD.MOV.U32 R2, RZ, RZ, 0x1 ;  /* 0x00000001ff027424 */ /* 0x001fca00078e00ff */
[----:B------:R0:W-:Y:S01]  /*1d100*/  STL [R1+0x2f0], R2 ;  /* 0x0002f00201007387 */ /* 0x0001e20000100800 */
[----:B------:R-:W-:Y:S01]  /*1d110*/  ULOP3.LUT UR38, UR6, 0x2, URZ, 0xfc, !UPT ;  /* 0x0000000206267892 */ /* 0x000fe2000f8efc3f */
[C---:B0-----:R-:W-:Y:S02]  /*1d120*/  LOP3.LUT R2, R0.reuse, 0x40, RZ, 0xfc, !PT ;  /* 0x0000004000027812 */ /* 0x041fe400078efcff */
[----:B------:R-:W-:-:S09]  /*1d130*/  LOP3.LUT R0, R0, 0x80, RZ, 0xfc, !PT ;  /* 0x0000008000007812 */ /* 0x000fd200078efcff */
.L_x_5465:
[----:B0-----:R-:W0:Y:S01]  /*1d140*/  LDC.64 R12, c[0x0][0xa00] ;  /* 0x00028000ff0c7b82 */ /* 0x001e220000000a00 */
[----:B------:R-:W-:Y:S05]  /*1d150*/  YIELD ;  /* 0x0000000000007946 */ /* 0x000fea0003800000 */
[----:B------:R-:W-:Y:S01]  /*1d160*/  ULDC.64 UR4, c[0x0][0xa28] ;  /* 0x00028a0000047ab9 */ /* 0x000fe20000000a00 */
[----:B------:R-:W-:Y:S02]  /*1d170*/  CS2R R6, SRZ ;  /* 0x0000000000067805 */ /* 0x000fe4000001ff00 */
[----:B------:R-:W-:Y:S01]  /*1d180*/  ISETP.NE.U32.AND P0, PT, RZ, UR4, PT ;  /* 0x00000004ff007c0c */ /* 0x000fe2000bf05070 */
[----:B------:R-:W-:Y:S01]  /*1d190*/  ULDC.64 UR10, c[0x0][0x208] ;  /* 0x00008200000a7ab9 */ /* 0x000fe20000000a00 */
[----:B------:R-:W-:Y:S01]  /*1d1a0*/  ULDC.64 UR8, c[0x0][0xa18] ;  /* 0x0002860000087ab9 */ /* 0x000fe20000000a00 */
[----:B-1----:R-:W1:Y:S01]  /*1d1b0*/  LDC.64 R4, c[0x0][0xa08] ;  /* 0x00028200ff047b82 */ /* 0x002e620000000a00 */
[----:B------:R-:W-:Y:S01]  /*1d1c0*/  ISETP.NE.AND.EX P0, PT, RZ, UR5, PT, P0 ;  /* 0x00000005ff007c0c */ /* 0x000fe2000bf05300 */
[----:B------:R-:W-:Y:S01]  /*1d1d0*/  ULDC.64 UR4, c[0x0][0xa00] ;  /* 0x0002800000047ab9 */ /* 0x000fe20000000a00 */
[----:B------:R-:W-:Y:S01]  /*1d1e0*/  ULDC.64 UR6, c[0x0][0xa08] ;  /* 0x0002820000067ab9 */ /* 0x000fe20000000a00 */
[----:B------:R-:W-:-:S04]  /*1d1f0*/  ISETP.NE.U32.AND P1, PT, RZ, UR4, PT ;  /* 0x00000004ff007c0c */ /* 0x000fc8000bf25070 */
[----:B------:R-:W-:Y:S01]  /*1d200*/  ISETP.NE.AND.EX P1, PT, RZ, UR5, PT, P1 ;  /* 0x00000005ff007c0c */ /* 0x000fe2000bf25310 */
[----:B------:R-:W-:Y:S01]  /*1d210*/  ULDC.64 UR4, c[0x0][0xa10] ;  /* 0x0002840000047ab9 */ /* 0x000fe20000000a00 */
[----:B0-----:R-:W-:Y:S01]  /*1d220*/  IMAD.WIDE R12, R19, 0x4, R12 ;  /* 0x00000004130c7825 */ /* 0x001fe200078e020c */
[----:B------:R-:W-:-:S03]  /*1d230*/  ISETP.NE.U32.AND P3, PT, RZ, UR8, PT ;  /* 0x00000008ff007c0c */ /* 0x000fc6000bf65070 */
[----:B---3--:R-:W0:Y:S07]  /*1d240*/  @P0 LDC.64 R2, c[0x0][0xa28] ;  /* 0x00028a00ff020b82 */ /* 0x008e2e0000000a00 */
[----:B------:R-:W2:Y:S01]  /*1d250*/  @P1 LDG.E R7, desc[UR10][R12.64] ;  /* 0x0000000a0c071981 */ /* 0x000ea2000c1e1900 */
[----:B------:R-:W-:-:S13]  /*1d260*/  ISETP.NE.AND.EX P3, PT, RZ, UR9, PT, P3 ;  /* 0x00000009ff007c0c */ /* 0x000fda000bf65330 */
[----:B------:R-:W3:Y:S01]  /*1d270*/  @P3 LDC.64 R10, c[0x0][0xa18] ;  /* 0x00028600ff0a3b82 */ /* 0x000ee20000000a00 */
[----:B0-----:R-:W-:-:S05]  /*1d280*/  @P0 IMAD.WIDE R2, R19, 0x4, R2 ;  /* 0x0000000413020825 */ /* 0x001fca00078e0202 */
[----:B-----5:R0:W5:Y:S01]  /*1d290*/  @P0 LDG.E R6, desc[UR10][R2.64] ;  /* 0x0000000a02060981 */ /* 0x020162000c1e1900 */
[----:B------:R-:W-:Y:S01]  /*1d2a0*/  ISETP.NE.U32.AND P0, PT, RZ, UR4, PT ;  /* 0x00000004ff007c0c */ /* 0x000fe2000bf05070 */
[----:B------:R-:W-:Y:S01]  /*1d2b0*/  ULDC UR4, c[0x0][0x288] ;  /* 0x0000a20000047ab9 */ /* 0x000fe20000000800 */
[----:B------:R-:W-:Y:S01]  /*1d2c0*/  ISETP.NE.U32.AND P2, PT, RZ, UR6, PT ;  /* 0x00000006ff007c0c */ /* 0x000fe2000bf45070 */
[----:B------:R-:W-:Y:S01]  /*1d2d0*/  IMAD.MOV.U32 R8, RZ, RZ, RZ ;  /* 0x000000ffff087224 */ /* 0x000fe200078e00ff */
[----:B------:R-:W-:Y:S01]  /*1d2e0*/  ISETP.NE.AND.EX P0, PT, RZ, UR5, PT, P0 ;  /* 0x00000005ff007c0c */ /* 0x000fe2000bf05300 */
[----:B------:R-:W-:Y:S01]  /*1d2f0*/  IMAD.MOV.U32 R0, RZ, RZ, RZ ;  /* 0x000000ffff007224 */ /* 0x000fe200078e00ff */
[----:B------:R-:W-:Y:S01]  /*1d300*/  ISETP.NE.AND.EX P2, PT, RZ, UR7, PT, P2 ;  /* 0x00000007ff007c0c */ /* 0x000fe2000bf45320 */
[C---:B-1----:R-:W-:Y:S01]  /*1d310*/  IMAD.WIDE R4, R19.reuse, 0x4, R4 ;  /* 0x0000000413047825 */ /* 0x042fe200078e0204 */
[----:B0-----:R-:W0:Y:S03]  /*1d320*/  LDC.64 R2, c[0x0][0xa10] ;  /* 0x00028400ff027b82 */ /* 0x001e260000000a00 */
[----:B---3--:R-:W-:-:S08]  /*1d330*/  @P3 IMAD.WIDE R10, R19, 0x4, R10 ;  /* 0x00000004130a3825 */ /* 0x008fd000078e020a */
[----:B------:R-:W5:Y:S01]  /*1d340*/  @P2 LDG.E R8, desc[UR10][R4.64] ;  /* 0x0000000a04082981 */ /* 0x000f62000c1e1900 */
[----:B0-----:R-:W-:-:S05]  /*1d350*/  IMAD.WIDE R2, R19, 0x4, R2 ;  /* 0x0000000413027825 */ /* 0x001fca00078e0202 */
        /* <DEDUP_REMOVED lines=16> */
[----:B----4-:R-:W-:Y:S06]  /*1d460*/  @P3 BRA `(.L_x_5300) ;  /* 0x0000000000183947 */ /* 0x010fec0003800000 */
[----:B------:R-:W-:Y:S05]  /*1d470*/  @!P1 BRA `(.L_x_5300) ;  /* 0x0000000000149947 */ /* 0x000fea0003800000 */
[----:B------:R-:W-:Y:S02]  /*1d480*/  ULDC.64 UR4, c[0x0][0x208] ;  /* 0x0000820000047ab9 */ /* 0x000fe40000000a00 */
[----:B------:R-:W2:Y:S04]  /*1d490*/  LDG.E R9, desc[UR4][R12.64] ;  /* 0x000000040c097981 */ /* 0x000ea8000c1e1900 */
[----:B------:R-:W2:Y:S02]  /*1d4a0*/  LDG.E R12, desc[UR4][R12.64+0x4] ;  /* 0x000004040c0c7981 */ /* 0x000ea4000c1e1900 */
[----:B--2---:R-:W-:-:S05]  /*1d4b0*/  IMAD.IADD R11, R12, 0x1, -R9 ;  /* 0x000000010c0b7824 */ /* 0x004fca00078e0a09 */
[----:B------:R0:W-:Y:S02]  /*1d4c0*/  STL [R1+0x30c], R11 ;  /* 0x00030c0b01007387 */ /* 0x0001e40000100800 */
.L_x_5300:
[----:B-----5:R-:W-:Y:S01]  /*1d4d0*/  IMAD.IADD R8, R8, 0x1, R6 ;  /* 0x0000000108087824 */ /* 0x020fe200078e0206 */
[----:B------:R-:W-:Y:S02]  /*1d4e0*/  ULDC.64 UR4, c[0x0][0xa20] ;  /* 0x0002880000047ab9 */ /* 0x000fe40000000a00 */
[----:B------:R-:W-:Y:S02]  /*1d4f0*/  ISETP.NE.U32.AND P1, PT, RZ, UR4, PT ;  /* 0x00000004ff007c0c */ /* 0x000fe4000bf25070 */
[----:B------:R1:W-:Y:S02]  /*1d500*/  STL [R1+0x2e8], R8 ;  /* 0x0002e80801007387 */ /* 0x0003e40000100800 */
[----:B------:R-:W-:-:S13]  /*1d510*/  ISETP.NE.AND.EX P1, PT, RZ, UR5, PT, P1 ;  /* 0x00000005ff007c0c */ /* 0x000fda000bf25310 */
[----:B-1----:R-:W-:Y:S05]  /*1d520*/  @!P1 BRA `(.L_x_5301) ;  /* 0x0000000000149947 */ /* 0x002fea0003800000 */
[----:B------:R-:W1:Y:S01]  /*1d530*/  LDC.64 R4, c[0x0][0xa20] ;  /* 0x00028800ff047b82 */ /* 0x000e620000000a00 */
[----:B------:R-:W-:Y:S01]  /*1d540*/  ULDC.64 UR4, c[0x0][0x208] ;  /* 0x0000820000047ab9 */ /* 0x000fe20000000a00 */
[----:B-1----:R-:W-:-:S05]  /*1d550*/  IMAD.WIDE R4, R19, 0x4, R4 ;  /* 0x0000000413047825 */ /* 0x002fca00078e0204 */
[----:B------:R1:W5:Y:S01]  /*1d560*/  LDG.E R7, desc[UR4][R4.64] ;  /* 0x0000000404077981 */ /* 0x000362000c1e1900 */
[----:B------:R-:W-:Y:S05]  /*1d570*/  BRA `(.L_x_5302) ;  /* 0x0000000000147947 */ /* 0x000fea0003800000 */
.L_x_5301:
[----:B------:R-:W-:Y:S05]  /*1d580*/  @!P2 BRA `(.L_x_5302) ;  /* 0x000000000010a947 */ /* 0x000fea0003800000 */
[----:B------:R-:W-:Y:S02]  /*1d590*/  ULDC.64 UR4, c[0x0][0x208] ;  /* 0x0000820000047ab9 */ /* 0x000fe40000000a00 */
[----:B------:R-:W2:Y:S04]  /*1d5a0*/  LDG.E R7, desc[UR4][R4.64] ;  /* 0x0000000404077981 */ /* 0x000ea8000c1e1900 */
[----:B------:R-:W2:Y:S02]  /*1d5b0*/  LDG.E R4, desc[UR4][R4.64+0x4] ;  /* 0x0000040404047981 */ /* 0x000ea4000c1e1900 */
[----:B--2---:R-:W-:-:S07]  /*1d5c0*/  IMAD.IADD R7, R4, 0x1, -R7 ;  /* 0x0000000104077824 */ /* 0x004fce00078e0a07 */
.L_x_5302:
[----:B------:R-:W-:Y:S02]  /*1d5d0*/  ULDC.64 UR4, c[0x0][0x208] ;  /* 0x0000820000047ab9 */ /* 0x000fe40000000a00 */
[----:B-1----:R-:W2:Y:S04]  /*1d5e0*/  @P0 LDG.E R4, desc[UR4][R2.64] ;  /* 0x0000000402040981 */ /* 0x002ea8000c1e1900 */
[----:B------:R1:W2:Y:S01]  /*1d5f0*/  @P0 LDG.E R2, desc[UR4][R2.64+0x4] ;  /* 0x0000040402020981 */ /* 0x0002a2000c1e1900 */
[----:B------:R-:W-:Y:S02]  /*1d600*/  IMAD.SHL.U32 R12, R17, 0x80, RZ ;  /* 0x00000080110c7824 */ /* 0x000fe400078e00ff */
[----:B-----5:R-:W-:Y:S02]  /*1d610*/  IMAD.IADD R9, R7, 0x1, -R6 ;  /* 0x0000000107097824 */ /* 0x020fe400078e0a06 */
[----:B------:R-:W-:Y:S01]  /*1d620*/  VIADD R7, R12, 0x7f ;  /* 0x0000007f0c077836 */ /* 0x000fe20000000000 */
[----:B------:R3:W-:Y:S01]  /*1d630*/  STL [R1+0x304], R12 ;  /* 0x0003040c01007387 */ /* 0x0007e20000100800 */
[----:B-1----:R-:W1:Y:S02]  /*1d640*/  LDC R3, c[0x0][0x448] ;  /* 0x00011200ff037b82 */ /* 0x002e640000000800 */
[----:B-1----:R-:W-:-:S13]  /*1d650*/  ISETP.NE.AND P1, PT, R3, 0x1, PT ;  /* 0x000000010300780c */ /* 0x002fda0003f25270 */
[----:B------:R-:W1:Y:S08]  /*1d660*/  @P1 LDC R3, c[0x0][0x44c] ;  /* 0x00011300ff031b82 */ /* 0x000e700000000800 */
[----:B------:R-:W4:Y:S01]  /*1d670*/  @P1 LDC R5, c[0x0][0x450] ;  /* 0x00011400ff051b82 */ /* 0x000f220000000800 */
[----:B--2---:R-:W-:Y:S02]  /*1d680*/  @P0 IMAD.IADD R10, R2, 0x1, -R4 ;  /* 0x00000001020a0824 */ /* 0x004fe400078e0a04 */
[----:B-1----:R-:W-:-:S04]  /*1d690*/  @P1 IMAD.HI.U32 R2, R7, R3, RZ ;  /* 0x0000000307021227 */ /* 0x002fc800078e00ff */
[----:B------:R-:W-:Y:S01]  /*1d6a0*/  IMAD.IADD R6, R9, 0x1, R10 ;  /* 0x0000000109067824 */ /* 0x000fe200078e020a */
[----:B----4-:R-:W-:-:S03]  /*1d6b0*/  @P1 SHF.R.U32.HI R7, RZ, R5, R2 ;  /* 0x00000005ff071219 */ /* 0x010fc60000011602 */
[C---:B------:R-:W-:Y:S01]  /*1d6c0*/  VIADD R2, R6.reuse, 0x5f ;  /* 0x0000005f06027836 */ /* 0x040fe20000000000 */
[----:B------:R-:W-:-:S03]  /*1d6d0*/  IADD3 R17, R6, 0x1, -R11 ;  /* 0x0000000106117810 */ /* 0x000fc60007ffe80b */
[----:B------:R-:W-:-:S04]  /*1d6e0*/  IMAD.HI R2, R2, 0x2aaaaaab, RZ ;  /* 0x2aaaaaab02027827 */ /* 0x000fc800078e02ff */
[----:B------:R-:W-:Y:S01]  /*1d6f0*/  IMAD.IADD R7, R17, 0x1, R7 ;  /* 0x0000000111077824 */ /* 0x000fe200078e0207 */
[----:B------:R-:W-:-:S04]  /*1d700*/  SHF.R.U32.HI R21, RZ, 0x1f, R2 ;  /* 0x0000001fff157819 */ /* 0x000fc80000011602 */
[----:B------:R-:W-:Y:S02]  /*1d710*/  LEA.HI.SX32 R21, R2, R21, 0x1c ;  /* 0x0000001502157211 */ /* 0x000fe400078fe2ff */
[----:B------:R-:W1:Y:S02]  /*1d720*/  LDC.64 R2, c[0x0][0x9e0] ;  /* 0x00027800ff027b82 */ /* 0x000e640000000a00 */
[----:B-1----:R-:W-:Y:S01]  /*1d730*/  ISETP.GE.AND P2, PT, R3, 0x1, PT ;  /* 0x000000010300780c */ /* 0x002fe20003f46270 */
        /* <DEDUP_REMOVED lines=13> */
.L_x_5305:
[----:B------:R-:W-:-:S13]  /*1d810*/  ISETP.NE.AND P3, PT, R3, 0x1, PT ;  /* 0x000000010300780c */ /* 0x000fda0003f65270 */
[----:B------:R-:W1:Y:S02]  /*1d820*/  @P3 LDC.64 R4, c[0x0][0x9e8] ;  /* 0x00027a00ff043b82 */ /* 0x000e640000000a00 */
[----:B-1----:R-:W-:-:S05]  /*1d830*/  @P3 IMAD.HI.U32 R4, R2, R4, RZ ;  /* 0x0000000402043227 */ /* 0x002fca00078e00ff */
[----:B------:R-:W-:-:S07]  /*1d840*/  @P3 SHF.R.U32.HI R2, RZ, R5, R4 ;  /* 0x00000005ff023219 */ /* 0x000fce0000011604 */
.L_x_5306:
[----:B------:R-:W-:Y:S05]  /*1d850*/  BSYNC B0 ;  /* 0x0000000000007941 */ /* 0x000fea0003800000 */
.L_x_5304:
[----:B------:R-:W-:-:S05]  /*1d860*/  IMAD R2, R2, R3, R3 ;  /* 0x0000000302027224 */ /* 0x000fca00078e0203 */
[----:B------:R-:W-:-:S07]  /*1d870*/  VIMNMX R8, R8, R2, PT ;  /* 0x0000000208087248 */ /* 0x000fce0003fe0100 */
.L_x_5303:
[----:B------:R-:W1:Y:S01]  /*1d880*/  @P1 LDC R4, c[0x0][0x44c] ;  /* 0x00011300ff041b82 */ /* 0x000e620000000800 */
[----:B------:R-:W-:Y:S01]  /*1d890*/  IMAD.MOV.U32 R2, RZ, RZ, R12 ;  /* 0x000000ffff027224 */ /* 0x000fe200078e000c */
[----:B------:R-:W-:Y:S01]  /*1d8a0*/  ULDC UR4, c[0x0][0x9dc] ;  /* 0x0002770000047ab9 */ /* 0x000fe20000000800 */
[----:B------:R-:W-:-:S05]  /*1d8b0*/  IMAD.IADD R20, R6, 0x1, -R11 ;  /* 0x0000000106147824 */ /* 0x000fca00078e0a0b */
[----:B------:R-:W2:Y:S01]  /*1d8c0*/  @P1 LDC R5, c[0x0][0x450] ;  /* 0x00011400ff051b82 */ /* 0x000ea20000000800 */
        /* <DEDUP_REMOVED lines=15> */
.L_x_5309:
[----:B------:R-:W-:-:S13]  /*1d9c0*/  ISETP.NE.AND P1, PT, R3, 0x1, PT ;  /* 0x000000010300780c */ /* 0x000fda0003f25270 */
[----:B------:R-:W1:Y:S02]  /*1d9d0*/  @P1 LDC.64 R4, c[0x0][0x9e8] ;  /* 0x00027a00ff041b82 */ /* 0x000e640000000a00 */
[----:B-1----:R-:W-:-:S05]  /*1d9e0*/  @P1 IMAD.HI.U32 R4, R2, R4, RZ ;  /* 0x0000000402041227 */ /* 0x002fca00078e00ff */
[----:B------:R-:W-:-:S07]  /*1d9f0*/  @P1 SHF.R.U32.HI R2, RZ, R5, R4 ;  /* 0x00000005ff021219 */ /* 0x000fce0000011604 */
.L_x_5310:
[----:B------:R-:W-:Y:S05]  /*1da00*/  BSYNC B0 ;  /* 0x0000000000007941 */ /* 0x000fea0003800000 */
.L_x_5308:
[----:B------:R-:W-:-:S05]  /*1da10*/  IMAD R2, R2, R3, RZ ;  /* 0x0000000302027224 */ /* 0x000fca00078e02ff */
[----:B------:R-:W-:-:S07]  /*1da20*/  VIMNMX R6, R6, R2, !PT ;  /* 0x0000000206067248 */ /* 0x000fce0007fe0100 */
.L_x_5307:
[----:B------:R-:W-:Y:S01]  /*1da30*/  VIADD R8, R8, 0x5f ;  /* 0x0000005f08087836 */ /* 0x000fe20000000000 */
[----:B------:R-:W-:Y:S01]  /*1da40*/  BSSY B0, `(.L_x_5311) ;  /* 0x0000168000007945 */ /* 0x000fe20003800000 */
[----:B------:R-:W-:Y:S01]  /*1da50*/  IMAD.HI R6, R6, 0x2aaaaaab, RZ ;  /* 0x2aaaaaab06067827 */ /* 0x000fe200078e02ff */
[----:B------:R-:W-:-:S03]  /*1da60*/  PLOP3.LUT P5, PT, PT, PT, PT, 0x80, 0x0 ;  /* 0x000000000000781c */ /* 0x000fc60003faf070 */
        /* <DEDUP_REMOVED lines=28> */
.L_x_5505:
[----:B--2---:R-:W-:Y:S02]  /*1dc30*/  ISETP.NE.AND P0, PT, R14, RZ, PT ;  /* 0x000000ff0e00720c */ /* 0x004fe40003f05270 */
[----:B------:R-:W-:-:S11]  /*1dc40*/  PLOP3.LUT P2, PT, PT, PT, PT, 0x8, 0x0 ;  /* 0x000000000000781c */ /* 0x000fd60003f4e170 */
[----:B------:R-:W-:Y:S05]  /*1dc50*/  @P0 BRA `(.L_x_5314) ;  /* 0x00000000000c0947 */ /* 0x000fea0003800000 */
[----:B------:R-:W-:-:S03]  /*1dc60*/  UMOV UR4, 0xffffffff ;  /* 0xffffffff00047882 */ /* 0x000fc60000000000 */
[----:B------:R-:W-:Y:S05]  /*1dc70*/  BRA.DIV UR4, `(.L_x_5315) ;  /* 0x0000007a04e87947 */ /* 0x000fea000b800000 */
[----:B------:R-:W-:-:S13]  /*1dc80*/  ELECT P2, URZ, PT ;  /* 0x00000000003f782f */ /* 0x000fda0003840000 */
.L_x_5314:
        /* <DEDUP_REMOVED lines=10> */
.L_x_5508:
[----:B------:R-:W-:Y:S05]  /*1dd30*/  BSYNC B1 ;  /* 0x0000000000017941 */ /* 0x000fea0003800000 */
.L_x_5316:
[----:B------:R-:W-:Y:S04]  /*1dd40*/  BSSY B1, `(.L_x_5318) ;  /* 0x000008f000017945 */ /* 0x000fe80003800000 */
[----:B------:R-:W-:Y:S05]  /*1dd50*/  @!P2 BRA `(.L_x_5319) ;  /* 0x000000080034a947 */ /* 0x000fea0003800000 */
[----:B------:R-:W2:Y:S04]  /*1dd60*/  LDL R6, [R1+0x2d0] ;  /* 0x0002d00001067983 */ /* 0x000ea80000100800 */
[----:B------:R-:W3:Y:S01]  /*1dd70*/  LDL R7, [R1+0x2ec] ;  /* 0x0002ec0001077983 */ /* 0x000ee20000100800 */
[----:B-1----:R-:W1:Y:S01]  /*1dd80*/  S2R R5, SR_TID.X ;  /* 0x0000000000057919 */ /* 0x002e620000002100 */
[----:B--2---:R-:W-:Y:S02]  /*1dd90*/  IMAD.MOV.U32 R8, RZ, RZ, R6 ;  /* 0x000000ffff087224 */ /* 0x004fe400078e0006 */
[----:B------:R-:W2:Y:S02]  /*1dda0*/  LDL R6, [R1+0x2f0] ;  /* 0x0002f00001067983 */ /* 0x000ea40000100800 */
[----:B---3--:R-:W-:Y:S01]  /*1ddb0*/  IMAD R7, R7, 0x8, R8 ;  /* 0x0000000807077824 */ /* 0x008fe200078e0208 */
[----:B-1----:R-:W-:Y:S01]  /*1ddc0*/  LOP3.LUT R5, R5, 0x7f, RZ, 0xc0, !PT ;  /* 0x0000007f05057812 */ /* 0x002fe200078ec0ff */
[----:B------:R-:W-:Y:S03]  /*1ddd0*/  BSSY B2, `(.L_x_5320) ;  /* 0x0000005000027945 */ /* 0x000fe60003800000 */
[----:B------:R-:W-:-:S02]  /*1dde0*/  ISETP.NE.AND P4, PT, R5, RZ, PT ;  /* 0x000000ff0500720c */ /* 0x000fc40003f85270 */
[----:B--2---:R-:W-:-:S04]  /*1ddf0*/  SHF.L.U32 R10, R6, 0x1f, RZ ;  /* 0x0000001f060a7819 */ /* 0x004fc800000006ff */
[----:B------:R-:W1:Y:S02]  /*1de00*/  SYNCS.PHASECHK.TRANS64.TRYWAIT P0, [R7+URZ+0x308a0], R10 ;  /* 0x0308a00a070075a7 */ /* 0x000e64000800017f */
[----:B-1----:R-:W-:Y:S05]  /*1de10*/  @!P0 BRA `(.L_x_5321) ;  /* 0x0000007800bc8947 */ /* 0x002fea0003800000 */
.L_x_5509:
[----:B------:R-:W-:Y:S05]  /*1de20*/  BSYNC B2 ;  /* 0x0000000000027941 */ /* 0x000fea0003800000 */
.L_x_5320:
        /* <DEDUP_REMOVED lines=8> */
.L_x_5323:
[----:B------:R-:W-:Y:S05]  /*1deb0*/  BSYNC B2 ;  /* 0x0000000000027941 */ /* 0x000fea0003800000 */
.L_x_5322:
[----:B------:R-:W3:Y:S04]  /*1dec0*/  LDL R6, [R1+0x2d0] ;  /* 0x0002d00001067983 */ /* 0x000ee80000100800 */
[----:B--2---:R-:W3:Y:S01]  /*1ded0*/  LDL R4, [R1+0x2ec] ;  /* 0x0002ec0001047983 */ /* 0x004ee20000100800 */
        /* <DEDUP_REMOVED lines=9> */
[----:B---3--:R-:W-:-:S02]  /*1df70*/  IMAD R6, R4, 0x9000, R6 ;  /* 0x0000900004067824 */ /* 0x008fc400078e0206 */
[----:B------:R-:W-:Y:S02]  /*1df80*/  VIADD R4, R7, 0x30890 ;  /* 0x0003089007047836 */ /* 0x000fe40000000000 */
[----:B------:R-:W-:-:S07]  /*1df90*/  VIADD R8, R6, 0x1e400 ;  /* 0x0001e40006087836 */ /* 0x000fce0000000000 */
.L_x_5324:
        /* <DEDUP_REMOVED lines=16> */
.L_x_5325:
        /* <DEDUP_REMOVED lines=16> */
.L_x_5326:
        /* <DEDUP_REMOVED lines=13> */
.L_x_5510:
[----:B------:R-:W-:Y:S05]  /*1e270*/  BSYNC B2 ;  /* 0x0000000000027941 */ /* 0x000fea0003800000 */
.L_x_5327:
[----:B------:R-:W-:Y:S01]  /*1e280*/  BSSY B2, `(.L_x_5329) ;  /* 0x000000a000027945 */ /* 0x000fe20003800000 */
[----:B-12---:R-:W-:Y:S02]  /*1e290*/  IMAD.MOV.U32 R10, RZ, RZ, 0x0 ;  /* 0x00000000ff0a7424 */ /* 0x006fe400078e00ff */
[----:B0-----:R-:W-:Y:S01]  /*1e2a0*/  IMAD.MOV.U32 R11, RZ, RZ, 0x12f00000 ;  /* 0x12f00000ff0b7424 */ /* 0x001fe200078e00ff */
[----:B------:R-:W-:Y:S06]  /*1e2b0*/  @P4 BRA `(.L_x_5330) ;  /* 0x0000000000184947 */ /* 0x000fec0003800000 */
[----:B------:R-:W2:Y:S02]  /*1e2c0*/  LDL R4, [R1+0x2d4] ;  /* 0x0002d40001047983 */ /* 0x000ea40000100800 */
[----:B--2---:R-:W-:Y:S01]  /*1e2d0*/  LOP3.LUT P0, RZ, R4, 0x1, RZ, 0xc0, !PT ;  /* 0x0000000104ff7812 */ /* 0x004fe2000780c0ff */
[----:B------:R-:W-:-:S04]  /*1e2e0*/  IMAD.MOV.U32 R4, RZ, RZ, 0x9000 ;  /* 0x00009000ff047424 */ /* 0x000fc800078e00ff */
[----:B------:R0:W-:Y:S08]  /*1e2f0*/  SYNCS.ARRIVE.TRANS64 RZ, [R7+URZ+0x308b0], R4 ;  /* 0x0308b00407ff79a7 */ /* 0x0001f0000800003f */
[----:B------:R-:W-:Y:S05]  /*1e300*/  @!P0 BRA `(.L_x_5330) ;  /* 0x0000000000048947 */ /* 0x000fea0003800000 */
[----:B------:R-:W-:Y:S01]  /*1e310*/  BPT.TRAP 0x1 ;  /* 0x000000040000795c */ /* 0x000fe20000300000 */
.L_x_5330:
[----:B------:R-:W-:Y:S05]  /*1e320*/  BSYNC B2 ;  /* 0x0000000000027941 */ /* 0x000fea0003800000 */
.L_x_5329:
[----:B------:R-:W-:Y:S01]  /*1e330*/  R2UR UR10, R14 ;  /* 0x000000000e0a72ca */ /* 0x000fe200000e0000 */
[----:B------:R-:W-:Y:S01]  /*1e340*/  UIADD3 UR4, UP0, UR36, 0x670, URZ ;  /* 0x0000067024047890 */ /* 0x000fe2000ff1e03f */
[----:B------:R-:W-:Y:S01]  /*1e350*/  R2UR UR6, R10 ;  /* 0x000000000a0672ca */ /* 0x000fe200000e0000 */
[----:B0-----:R-:W-:Y:S01]  /*1e360*/  VIADD R7, R7, 0x308b0 ;  /* 0x000308b007077836 */ /* 0x001fe20000000000 */
[----:B------:R-:W-:Y:S01]  /*1e370*/  R2UR UR7, R11 ;  /* 0x000000000b0772ca */ /* 0x000fe200000e0000 */
[----:B------:R-:W-:Y:S01]  /*1e380*/  VIADD R4, R6, 0x400 ;  /* 0x0000040006047836 */ /* 0x000fe20000000000 */
[----:B------:R-:W-:Y:S01]  /*1e390*/  PLOP3.LUT P0, PT, PT, PT, PT, 0x80, 0x0 ;  /* 0x000000000000781c */ /* 0x000fe20003f0f070 */
[----:B------:R-:W-:-:S12]  /*1e3a0*/  UIADD3.X UR5, URZ, UR37, URZ, UP0, !UPT ;  /* 0x000000253f057290 */ /* 0x000fd800087fe43f */
.L_x_5331:
        /* <DEDUP_REMOVED lines=15> */
.L_x_5332:
        /* <DEDUP_REMOVED lines=15> */
.L_x_5333:
        /* <DEDUP_REMOVED lines=10> */
.L_x_5319:
[----:B------:R-:W-:Y:S05]  /*1e630*/  BSYNC B1 ;  /* 0x0000000000017941 */ /* 0x000fea0003800000 */
.L_x_5318:
[----:B-1----:R-:W2:Y:S04]  /*1e640*/  LDL.LU R4, [R1+0x2ec] ;  /* 0x0002ec0001047983 */ /* 0x002ea80000300800 */
[----:B------:R-:W3:Y:S01]  /*1e650*/  LDL.LU R8, [R1+0x2f0] ;  /* 0x0002f00001087983 */ /* 0x000ee20000300800 */
[----:B------:R-:W-:Y:S01]  /*1e660*/  VIADD R9, R9, 0xfffffffe ;  /* 0xfffffffe09097836 */ /* 0x000fe20000000000 */
[----:B------:R-:W-:Y:S01]  /*1e670*/  PLOP3.LUT P5, PT, PT, PT, PT, 0x8, 0x0 ;  /* 0x000000000000781c */ /* 0x000fe20003fae170 */
[----:B--2---:R-:W-:-:S05]  /*1e680*/  VIADD R4, R4, 0x1 ;  /* 0x0000000104047836 */ /* 0x004fca0000000000 */
[----:B------:R-:W-:-:S04]  /*1e690*/  ISETP.NE.AND P0, PT, R4, 0x2, PT ;  /* 0x000000020400780c */ /* 0x000fc80003f05270 */
[----:B------:R-:W-:Y:S02]  /*1e6a0*/  SEL R5, RZ, 0x1, P0 ;  /* 0x00000001ff057807 */ /* 0x000fe40000000000 */
[----:B------:R-:W-:Y:S02]  /*1e6b0*/  SEL R4, R4, RZ, P0 ;  /* 0x000000ff04047207 */ /* 0x000fe40000000000 */
[----:B---3--:R-:W-:Y:S02]  /*1e6c0*/  LOP3.LUT R8, R8, R5, RZ, 0x3c, !PT ;  /* 0x0000000508087212 */ /* 0x008fe400078e3cff */
[----:B------:R-:W-:Y:S01]  /*1e6d0*/  ISETP.GE.AND P0, PT, R9, R3, PT ;  /* 0x000000030900720c */ /* 0x000fe20003f06270 */
[----:B------:R1:W-:Y:S04]  /*1e6e0*/  STL [R1+0x2ec], R4 ;  /* 0x0002ec0401007387 */ /* 0x0003e80000100800 */
[----:B------:R1:W-:Y:S08]  /*1e6f0*/  STL [R1+0x2f0], R8 ;  /* 0x0002f00801007387 */ /* 0x0003f00000100800 */
[----:B------:R-:W-:Y:S05]  /*1e700*/  @!P0 BRA `(.L_x_5312) ;  /* 0x00000008006c8947 */ /* 0x000fea0003800000 */
.L_x_5350:
[----:B------:R-:W-:Y:S05]  /*1e710*/  YIELD ;  /* 0x0000000000007946 */ /* 0x000fea0003800000 */
[----:B------:R-:W-:Y:S04]  /*1e720*/  BSSY B1, `(.L_x_5334) ;  /* 0x000008d000017945 */ /* 0x000fe80003800000 */
[----:B--2---:R-:W-:Y:S05]  /*1e730*/  @!P2 BRA `(.L_x_5335) ;  /* 0x00000008002ca947 */ /* 0x004fea0003800000 */
[----:B------:R-:W2:Y:S04]  /*1e740*/  LDL R7, [R1+0x2d0] ;  /* 0x0002d00001077983 */ /* 0x000ea80000100800 */
[----:B------:R-:W2:Y:S04]  /*1e750*/  LDL R6, [R1+0x2ec] ;  /* 0x0002ec0001067983 */ /* 0x000ea80000100800 */
[----:B------:R-:W3:Y:S01]  /*1e760*/  LDL R5, [R1+0x2f0] ;  /* 0x0002f00001057983 */ /* 0x000ee20000100800 */
[----:B-1----:R-:W1:Y:S01]  /*1e770*/  S2R R4, SR_TID.X ;  /* 0x0000000000047919 */ /* 0x002e620000002100 */
[----:B------:R-:W-:Y:S01]  /*1e780*/  BSSY B2, `(.L_x_5336) ;  /* 0x0000007000027945 */ /* 0x000fe20003800000 */
[----:B-1----:R-:W-:-:S04]  /*1e790*/  LOP3.LUT R4, R4, 0x7f, RZ, 0xc0, !PT ;  /* 0x0000007f04047812 */ /* 0x002fc800078ec0ff */
[----:B------:R-:W-:Y:S01]  /*1e7a0*/  ISETP.NE.AND P1, PT, R4, RZ, PT ;  /* 0x000000ff0400720c */ /* 0x000fe20003f25270 */
[----:B--2---:R-:W-:Y:S01]  /*1e7b0*/  IMAD R8, R6, 0x8, R7 ;  /* 0x0000000806087824 */ /* 0x004fe200078e0207 */
[----:B---3--:R-:W-:-:S04]  /*1e7c0*/  SHF.L.U32 R7, R5, 0x1f, RZ ;  /* 0x0000001f05077819 */ /* 0x008fc800000006ff */
[----:B------:R-:W1:Y:S02]  /*1e7d0*/  SYNCS.PHASECHK.TRANS64.TRYWAIT P0, [R8+URZ+0x308a0], R7 ;  /* 0x0308a007080075a7 */ /* 0x000e64000800017f */
[----:B-1----:R-:W-:Y:S05]  /*1e7e0*/  @!P0 BRA `(.L_x_5337) ;  /* 0x0000007000708947 */ /* 0x002fea0003800000 */
.L_x_5511:
[----:B------:R-:W-:Y:S05]  /*1e7f0*/  BSYNC B2 ;  /* 0x0000000000027941 */ /* 0x000fea0003800000 */
.L_x_5336:
        /* <DEDUP_REMOVED lines=8> */
.L_x_5339:
[----:B------:R-:W-:Y:S05]  /*1e880*/  BSYNC B2 ;  /* 0x0000000000027941 */ /* 0x000fea0003800000 */
.L_x_5338:
        /* <DEDUP_REMOVED lines=13> */
.L_x_5340:
        /* <DEDUP_REMOVED lines=16> */
.L_x_5341:
        /* <DEDUP_REMOVED lines=16> */
.L_x_5342:
        /* <DEDUP_REMOVED lines=13> */
.L_x_5512:
[----:B------:R-:W-:Y:S05]  /*1ec30*/  BSYNC B2 ;  /* 0x0000000000027941 */ /* 0x000fea0003800000 */
.L_x_5343:
        /* <DEDUP_REMOVED lines=10> */
.L_x_5346:
[----:B------:R-:W-:Y:S05]  /*1ece0*/  BSYNC B2 ;  /* 0x0000000000027941 */ /* 0x000fea0003800000 */
.L_x_5345:
        /* <DEDUP_REMOVED lines=8> */
.L_x_5347:
        /* <DEDUP_REMOVED lines=15> */
.L_x_5348:
        /* <DEDUP_REMOVED lines=15> */
.L_x_5349:
        /* <DEDUP_REMOVED lines=10> */
.L_x_5335:
[----:B------:R-:W-:Y:S05]  /*1eff0*/  BSYNC B1 ;  /* 0x0000000000017941 */ /* 0x000fea0003800000 */
.L_x_5334:
[----:B-1----:R-:W2:Y:S04]  /*1f000*/  LDL.LU R4, [R1+0x2ec] ;  /* 0x0002ec0001047983 */ /* 0x002ea80000300800 */
[----:B------:R-:W3:Y:S01]  /*1f010*/  LDL.LU R7, [R1+0x2f0] ;  /* 0x0002f00001077983 */ /* 0x000ee20000300800 */
[----:B--2---:R-:W-:-:S05]  /*1f020*/  VIADD R4, R4, 0x1 ;  /* 0x0000000104047836 */ /* 0x004fca0000000000 */
[----:B------:R-:W-:-:S04]  /*1f030*/  ISETP.NE.AND P0, PT, R4, 0x2, PT ;  /* 0x000000020400780c */ /* 0x000fc80003f05270 */
[----:B------:R-:W-:Y:S02]  /*1f040*/  SEL R5, RZ, 0x1, P0 ;  /* 0x00000001ff057807 */ /* 0x000fe40000000000 */
[----:B------:R-:W-:Y:S02]  /*1f050*/  SEL R4, R4, RZ, P0 ;  /* 0x000000ff04047207 */ /* 0x000fe40000000000 */
[----:B---3--:R-:W-:Y:S02]  /*1f060*/  LOP3.LUT R7, R7, R5, RZ, 0x3c, !PT ;  /* 0x0000000507077212 */ /* 0x008fe400078e3cff */
[C---:B------:R-:W-:Y:S01]  /*1f070*/  ISETP.GT.AND P0, PT, R9.reuse, R3, PT ;  /* 0x000000030900720c */ /* 0x040fe20003f04270 */
[----:B------:R2:W-:Y:S01]  /*1f080*/  STL [R1+0x2ec], R4 ;  /* 0x0002ec0401007387 */ /* 0x0005e20000100800 */
[----:B------:R-:W-:-:S03]  /*1f090*/  VIADD R9, R9, 0xffffffff ;  /* 0xffffffff09097836 */ /* 0x000fc60000000000 */
[----:B------:R2:W-:Y:S08]  /*1f0a0*/  STL [R1+0x2f0], R7 ;  /* 0x0002f00701007387 */ /* 0x0005f00000100800 */
[----:B------:R-:W-:Y:S05]  /*1f0b0*/  @P0 BRA `(.L_x_5350) ;  /* 0xfffffff400940947 */ /* 0x000fea000383ffff */
.L_x_5312:
[----:B------:R-:W-:Y:S05]  /*1f0c0*/  BSYNC B0 ;  /* 0x0000000000007941 */ /* 0x000fea0003800000 */
.L_x_5311:
[----:B--2---:R-:W2:Y:S01]  /*1f0d0*/  LDL R7, [R1+0x304] ;  /* 0x0003040001077983 */ /* 0x004ea20000100800 */
[----:B------:R-:W3:Y:S01]  /*1f0e0*/  LDC R0, c[0x0][0x448] ;  /* 0x00011200ff007b82 */ /* 0x000ee20000000800 */
[----:B------:R-:W-:Y:S07]  /*1f0f0*/  @!P5 WARPSYNC.ALL ;  /* 0x000000000000d948 */ /* 0x000fee0003800000 */
[----:B------:R-:W-:Y:S01]  /*1f100*/  @!P5 BAR.SYNC.DEFER_BLOCKING 0xc, 0x180 ;  /* 0x030600000000db1d */ /* 0x000fe20000010000 */
[----:B---3--:R-:W-:-:S13]  /*1f110*/  ISETP.NE.AND P0, PT, R0, 0x1, PT ;  /* 0x000000010000780c */ /* 0x008fda0003f05270 */
[----:B------:R-:W3:Y:S08]  /*1f120*/  @P0 LDC R0, c[0x0][0x44c] ;  /* 0x00011300ff000b82 */ /* 0x000ef00000000800 */
[----:B------:R-:W4:Y:S01]  /*1f130*/  @P0 LDC R3, c[0x0][0x450] ;  /* 0x00011400ff030b82 */ /* 0x000f220000000800 */
[----:B--2---:R-:W-:-:S04]  /*1f140*/  VIADD R2, R7, 0x7f ;  /* 0x0000007f07027836 */ /* 0x004fc80000000000 */
[----:B---3--:R-:W-:-:S05]  /*1f150*/  @P0 IMAD.HI.U32 R0, R2, R0, RZ ;  /* 0x0000000002000227 */ /* 0x008fca00078e00ff */
[----:B----4-:R-:W-:-:S05]  /*1f160*/  @P0 SHF.R.U32.HI R2, RZ, R3, R0 ;  /* 0x00000003ff020219 */ /* 0x010fca0000011600 */
[----:B------:R-:W-:Y:S02]  /*1f170*/  IMAD.IADD R0, R17, 0x1, R2 ;  /* 0x0000000111007824 */ /* 0x000fe400078e0202 */
[----:B------:R-:W2:Y:S02]  /*1f180*/  LDC.64 R2, c[0x0][0x9e0] ;  /* 0x00027800ff027b82 */ /* 0x000ea40000000a00 */
[----:B--2---:R-:W-:Y:S01]  /*1f190*/  ISETP.GE.AND P1, PT, R3, 0x1, PT ;  /* 0x000000010300780c */ /* 0x004fe20003f26270 */
[----:B------:R-:W-:-:S12]  /*1f1a0*/  IMAD.IADD R2, R0, 0x1, R2 ;  /* 0x0000000100027824 */ /* 0x000fd800078e0202 */
[----:B------:R-:W-:Y:S05]  /*1f1b0*/  @!P1 BRA `(.L_x_5351) ;  /* 0x0000000000489947 */ /* 0x000fea0003800000 */
[C---:B------:R-:W-:Y:S01]  /*1f1c0*/  ISETP.GT.AND P2, PT, R0.reuse, RZ, PT ;  /* 0x000000ff0000720c */ /* 0x040fe20003f44270 */
[----:B------:R-:W-:Y:S01]  /*1f1d0*/  BSSY B0, `(.L_x_5352) ;  /* 0x000000e000007945 */ /* 0x000fe20003800000 */
[----:B------:R-:W-:-:S11]  /*1f1e0*/  VIADD R6, R0, 0xffffffff ;  /* 0xffffffff00067836 */ /* 0x000fd60000000000 */
[----:B------:R-:W-:Y:S05]  /*1f1f0*/  @P2 BRA `(.L_x_5353) ;  /* 0x00000000001c2947 */ /* 0x000fea0003800000 */
[----:B------:R-:W-:Y:S01]  /*1f200*/  ISETP.NE.AND P2, PT, R3, 0x1, PT ;  /* 0x000000010300780c */ /* 0x000fe20003f45270 */
[----:B------:R-:W-:-:S12]  /*1f210*/  IMAD.MOV R0, RZ, RZ, -R0 ;  /* 0x000000ffff007224 */ /* 0x000fd800078e0a00 */
[----:B-1----:R-:W1:Y:S02]  /*1f220*/  @P2 LDC.64 R4, c[0x0][0x9e8] ;  /* 0x00027a00ff042b82 */ /* 0x002e640000000a00 */
[----:B-1----:R-:W-:-:S05]  /*1f230*/  @P2 IMAD.HI.U32 R4, R0, R4, RZ ;  /* 0x0000000400042227 */ /* 0x002fca00078e00ff */
[----:B------:R-:W-:-:S04]  /*1f240*/  @P2 SHF.R.U32.HI R0, RZ, R5, R4 ;  /* 0x00000005ff002219 */ /* 0x000fc80000011604 */
[----:B------:R-:W-:Y:S01]  /*1f250*/  LOP3.LUT R6, RZ, R0, RZ, 0x33, !PT ;  /* 0x00000000ff067212 */ /* 0x000fe200078e33ff */
[----:B------:R-:W-:Y:S06]  /*1f260*/  BRA `(.L_x_5354) ;  /* 0x0000000000107947 */ /* 0x000fec0003800000 */
.L_x_5353:
[----:B------:R-:W-:-:S13]  /*1f270*/  ISETP.NE.AND P2, PT, R3, 0x1, PT ;  /* 0x000000010300780c */ /* 0x000fda0003f45270 */
[----:B-1----:R-:W1:Y:S02]  /*1f280*/  @P2 LDC.64 R4, c[0x0][0x9e8] ;  /* 0x00027a00ff042b82 */ /* 0x002e640000000a00 */
[----:B-1----:R-:W-:-:S05]  /*1f290*/  @P2 IMAD.HI.U32 R4, R6, R4, RZ ;  /* 0x0000000406042227 */ /* 0x002fca00078e00ff */
[----:B------:R-:W-:-:S07]  /*1f2a0*/  @P2 SHF.R.U32.HI R6, RZ, R5, R4 ;  /* 0x00000005ff062219 */ /* 0x000fce0000011604 */
.L_x_5354:
[----:B------:R-:W-:Y:S05]  /*1f2b0*/  BSYNC B0 ;  /* 0x0000000000007941 */ /* 0x000fea0003800000 */
.L_x_5352:
[----:B------:R-:W-:-:S05]  /*1f2c0*/  IMAD R6, R6, R3, R3 ;  /* 0x0000000306067224 */ /* 0x000fca00078e0203 */
[----:B------:R-:W-:-:S07]  /*1f2d0*/  VIMNMX R2, R2, R6, PT ;  /* 0x0000000602027248 */ /* 0x000fce0003fe0100 */
.L_x_5351:
[----:B------:R-:W-:Y:S01]  /*1f2e0*/  VIADD R0, R2, 0x5f ;  /* 0x0000005f02007836 */ /* 0x000fe20000000000 */
[----:B-1----:R-:W1:Y:S01]  /*1f2f0*/  @P0 LDC R4, c[0x0][0x450] ;  /* 0x00011400ff040b82 */ /* 0x002e620000000800 */
[----:B------:R-:W-:Y:S02]  /*1f300*/  ULDC UR4, c[0x0][0x9dc] ;  /* 0x0002770000047ab9 */ /* 0x000fe40000000800 */
[----:B------:R-:W-:-:S05]  /*1f310*/  IMAD.HI R0, R0, 0x2aaaaaab, RZ ;  /* 0x2aaaaaab00007827 */ /* 0x000fca00078e02ff */
[----:B------:R-:W-:-:S04]  /*1f320*/  SHF.R.U32.HI R2, RZ, 0x1f, R0 ;  /* 0x0000001fff027819 */ /* 0x000fc80000011600 */
[----:B------:R-:W-:Y:S02]  /*1f330*/  LEA.HI.SX32 R2, R0, R2, 0x1c ;  /* 0x0000000200027211 */ /* 0x000fe400078fe2ff */
[----:B------:R-:W2:Y:S02]  /*1f340*/  @P0 LDC R0, c[0x0][0x44c] ;  /* 0x00011300ff000b82 */ /* 0x000ea40000000800 */
[----:B------:R-:W-:Y:S01]  /*1f350*/  VIMNMX R6, R21, R2, PT ;  /* 0x0000000215067248 */ /* 0x000fe20003fe0100 */
[----:B------:R-:W-:-:S04]  /*1f360*/  IMAD.MOV.U32 R2, RZ, RZ, R7 ;  /* 0x000000ffff027224 */ /* 0x000fc800078e0007 */
[----:B------:R3:W-:Y:S01]  /*1f370*/  STL [R1+0x308], R6 ;  /* 0x0003080601007387 */ /* 0x0007e20000100800 */
[----:B--2---:R-:W-:-:S05]  /*1f380*/  @P0 IMAD.HI.U32 R0, R7, R0, RZ ;  /* 0x0000000007000227 */ /* 0x004fca00078e00ff */
[----:B-1----:R-:W-:-:S05]  /*1f390*/  @P0 SHF.R.U32.HI R2, RZ, R4, R0 ;  /* 0x00000004ff020219 */ /* 0x002fca0000011600 */
[----:B------:R-:W-:-:S04]  /*1f3a0*/  IMAD.IADD R0, R20, 0x1, R2 ;  /* 0x0000000114007824 */ /* 0x000fc800078e0202 */
[----:B------:R-:W-:Y:S01]  /*1f3b0*/  VIADD R2, R0, -UR4 ;  /* 0x8000000400027c36 */ /* 0x000fe20008000000 */
[----:B---3--:R-:W-:Y:S06]  /*1f3c0*/  @!P1 BRA `(.L_x_5355) ;  /* 0x0000000000449947 */ /* 0x008fec0003800000 */
        /* <DEDUP_REMOVED lines=10> */
.L_x_5357:
[----:B------:R-:W-:-:S13]  /*1f470*/  ISETP.NE.AND P0, PT, R3, 0x1, PT ;  /* 0x000000010300780c */ /* 0x000fda0003f05270 */
[----:B------:R-:W1:Y:S02]  /*1f480*/  @P0 LDC.64 R4, c[0x0][0x9e8] ;  /* 0x00027a00ff040b82 */ /* 0x000e640000000a00 */
[----:B-1----:R-:W-:-:S05]  /*1f490*/  @P0 IMAD.HI.U32 R4, R0, R4, RZ ;  /* 0x0000000400040227 */ /* 0x002fca00078e00ff */
[----:B------:R-:W-:-:S07]  /*1f4a0*/  @P0 SHF.R.U32.HI R0, RZ, R5, R4 ;  /* 0x00000005ff000219 */ /* 0x000fce0000011604 */
.L_x_5358:
[----:B------:R-:W-:Y:S05]  /*1f4b0*/  BSYNC B0 ;  /* 0x0000000000007941 */ /* 0x000fea0003800000 */
.L_x_5356:
[----:B------:R-:W-:-:S05]  /*1f4c0*/  IMAD R0, R0, R3, RZ ;  /* 0x0000000300007224 */ /* 0x000fca00078e02ff */
[----:B------:R-:W-:-:S07]  /*1f4d0*/  VIMNMX R2, R2, R0, !PT ;  /* 0x0000000002027248 */ /* 0x000fce0007fe0100 */
.L_x_5355:
[----:B------:R-:W-:Y:S01]  /*1f4e0*/  IMAD.HI R2, R2, 0x2aaaaaab, RZ ;  /* 0x2aaaaaab02027827 */ /* 0x000fe200078e02ff */
[----:B------:R-:W-:Y:S04]  /*1f4f0*/  BSSY B7, `(.L_x_5359) ;  /* 0x0000472000077945 */ /* 0x000fe80003800000 */
[----:B------:R-:W-:-:S04]  /*1f500*/  SHF.R.U32.HI R0, RZ, 0x1f, R2 ;  /* 0x0000001fff007819 */ /* 0x000fc80000011602 */
[----:B------:R-:W-:-:S04]  /*1f510*/  LEA.HI.SX32 R0, R2, R0, 0x1c ;  /* 0x0000000002007211 */ /* 0x000fc800078fe2ff */
[----:B------:R-:W-:-:S04]  /*1f520*/  VIMNMX R3, RZ, R0, !PT ;  /* 0x00000000ff037248 */ /* 0x000fc80007fe0100 */
[----:B------:R-:W-:Y:S01]  /*1f530*/  ISETP.GT.AND P0, PT, R6, R3, PT ;  /* 0x000000030600720c */ /* 0x000fe20003f04270 */
        /* <DEDUP_REMOVED lines=20> */
.L_x_5360:
        /* <DEDUP_REMOVED lines=15> */
[----:B0-----:R-:W-:Y:S02]  /*1f770*/  IMAD.U32 R11, RZ, RZ, UR5 ;  /* 0x00000005ff0b7e24 */ /* 0x001fe4000f8e00ff */
[----:B------:R-:W-:Y:S02]  /*1f780*/  IMAD.MOV.U32 R8, RZ, RZ, 0x70 ;  /* 0x00000070ff087424 */ /* 0x000fe400078e00ff */
[----:B------:R-:W-:Y:S02]  /*1f790*/  IMAD.MOV.U32 R12, RZ, RZ, 0x1 ;  /* 0x00000001ff0c7424 */ /* 0x000fe400078e00ff */
[----:B------:R-:W-:-:S07]  /*1f7a0*/  IMAD.MOV.U32 R13, RZ, RZ, RZ ;  /* 0x000000ffff0d7224 */ /* 0x000fce00078e00ff */
[----:B------:R-:W-:-:S07]  /*1f7b0*/  LEPC R20, `(.L_x_5363) ;  /* 0x000000001014794e */ /* 0x000fce0000000000 */
[----:B-1----:R-:W-:Y:S05]  /*1f7c0*/  CALL.ABS.NOINC R2 ;  /* 0x0000000002007343 */ /* 0x002fea0003c00000 */
.L_x_5363:
[----:B------:R-:W-:Y:S05]  /*1f7d0*/  BSYNC B6 ;  /* 0x0000000000067941 */ /* 0x000fea0003800000 */
.L_x_5362:
        /* <DEDUP_REMOVED lines=14> */
[----:B0-----:R-:W-:Y:S02]  /*1f8c0*/  IMAD.U32 R11, RZ, RZ, UR5 ;  /* 0x00000005ff0b7e24 */ /* 0x001fe4000f8e00ff */
[----:B------:R-:W-:Y:S02]  /*1f8d0*/  IMAD.MOV.U32 R8, RZ, RZ, 0x70 ;  /* 0x00000070ff087424 */ /* 0x000fe400078e00ff */
[----:B------:R-:W-:Y:S02]  /*1f8e0*/  IMAD.MOV.U32 R12, RZ, RZ, 0x1 ;  /* 0x00000001ff0c7424 */ /* 0x000fe400078e00ff */
[----:B-1----:R-:W-:-:S07]  /*1f8f0*/  IMAD.MOV.U32 R13, RZ, RZ, RZ ;  /* 0x000000ffff0d7224 */ /* 0x002fce00078e00ff */
[----:B------:R-:W-:-:S07]  /*1f900*/  LEPC R20, `(.L_x_5366) ;  /* 0x000000001014794e */ /* 0x000fce0000000000 */
[----:B--2---:R-:W-:Y:S05]  /*1f910*/  CALL.ABS.NOINC R2 ;  /* 0x0000000002007343 */ /* 0x004fea0003c00000 */
.L_x_5366:
        /* <DEDUP_REMOVED lines=15> */
.L_x_5365:
[----:B------:R-:W-:Y:S05]  /*1fa10*/  BSYNC B6 ;  /* 0x0000000000067941 */ /* 0x000fea0003800000 */
.L_x_5364:
[----:B------:R-:W-:Y:S01]  /*1fa20*/  ULDC.64 UR4, c[0x0][0x9f8] ;  /* 0x00027e0000047ab9 */ /* 0x000fe20000000a00 */
[----:B------:R-:W2:Y:S01]  /*1fa30*/  LDL R17, [R1+0x308] ;  /* 0x0003080001117983 */ /* 0x000ea20000100800 */
[----:B------:R-:W-:Y:S01]  /*1fa40*/  ISETP.NE.U32.AND P0, PT, RZ, UR4, PT ;  /* 0x00000004ff007c0c */ /* 0x000fe2000bf05070 */
[----:B------:R-:W-:Y:S01]  /*1fa50*/  IMAD.MOV.U32 R7, RZ, RZ, R19 ;  /* 0x000000ffff077224 */ /* 0x000fe200078e0013 */
[----:B------:R-:W-:Y:S02]  /*1fa60*/  ULDC.64 UR6, c[0x0][0x208] ;  /* 0x0000820000067ab9 */ /* 0x000fe40000000a00 */
[----:B------:R-:W-:Y:S01]  /*1fa70*/  ISETP.NE.AND.EX P0, PT, RZ, UR5, PT, P0 ;  /* 0x00000005ff007c0c */ /* 0x000fe2000bf05300 */
[----:B------:R-:W-:-:S12]  /*1fa80*/  ULDC.64 UR4, c[0x0][0xa08] ;  /* 0x0002820000047ab9 */ /* 0x000fd80000000a00 */
[----:B------:R-:W1:Y:S02]  /*1fa90*/  @P0 LDC.64 R2, c[0x0][0x9f8] ;  /* 0x00027e00ff020b82 */ /* 0x000e640000000a00 */
[----:B-1----:R-:W-:-:S05]  /*1faa0*/  @P0 IMAD.WIDE R2, R19, 0x4, R2 ;  /* 0x0000000413020825 */ /* 0x002fca00078e0202 */
[----:B------:R1:W3:Y:S02]  /*1fab0*/  @P0 LDG.E R7, desc[UR6][R2.64] ;  /* 0x0000000602070981 */ /* 0x0002e4000c1e1900 */
[----:B-1----:R-:W1:Y:S02]  /*1fac0*/  LDC.64 R2, c[0x0][0x418] ;  /* 0x00010600ff027b82 */ /* 0x002e640000000a00 */
[----:B-1----:R-:W-:Y:S01]  /*1fad0*/  LOP3.LUT P0, RZ, R2, UR4, RZ, 0xfc, !PT ;  /* 0x0000000402ff7c12 */ /* 0x002fe2000f80fcff */
        /* <DEDUP_REMOVED lines=8> */
[----:B------:R-:W2:Y:S02]  /*1fb60*/  S2R R4, SR_TID.X ;  /* 0x0000000000047919 */ /* 0x000ea40000002100 */
[----:B--2---:R-:W-:-:S04]  /*1fb70*/  SHF.R.U32.HI R4, RZ, 0x5, R4 ;  /* 0x00000005ff047819 */ /* 0x004fc80000011604 */
[----:B------:R-:W-:-:S05]  /*1fb80*/  LOP3.LUT R4, R4, 0x3, RZ, 0xc0, !PT ;  /* 0x0000000304047812 */ /* 0x000fca00078ec0ff */
[----:B------:R2:W3:Y:S02]  /*1fb90*/  SHFL.IDX PT, R14, R4, RZ, 0x1f ;  /* 0x00001fff040e7589 */ /* 0x0004e400000e0000 */
.L_x_5515:
[----:B--2---:R-:W2:Y:S01]  /*1fba0*/  LDL.LU R4, [R1+0x2d4] ;  /* 0x0002d40001047983 */ /* 0x004ea20000300800 */
[----:B------:R-:W-:Y:S02]  /*1fbb0*/  PLOP3.LUT P1, PT, PT, PT, PT, 0x8, 0x0 ;  /* 0x000000000000781c */ /* 0x000fe40003f2e170 */
[----:B---3--:R-:W-:Y:S01]  /*1fbc0*/  ISETP.NE.AND P0, PT, R14, RZ, PT ;  /* 0x000000ff0e00720c */ /* 0x008fe20003f05270 */
[----:B------:R3:W-:Y:S01]  /*1fbd0*/  STL [R1+0x2dc], R0 ;  /* 0x0002dc0001007387 */ /* 0x0007e20000100800 */
[----:B--2---:R-:W-:-:S09]  /*1fbe0*/  LOP3.LUT R4, R4, 0xfffffffb, RZ, 0xc0, !PT ;  /* 0xfffffffb04047812 */ /* 0x004fd200078ec0ff */
[----:B------:R-:W-:-:S05]  /*1fbf0*/  @P1 LOP3.LUT R4, R4, 0x4, RZ, 0xfc, !PT ;  /* 0x0000000404041812 */ /* 0x000fca00078efcff */
[----:B------:R3:W-:Y:S01]  /*1fc00*/  STL [R1+0x2d4], R4 ;  /* 0x0002d40401007387 */ /* 0x0007e20000100800 */
[----:B------:R-:W-:Y:S05]  /*1fc10*/  @P0 BRA `(.L_x_5368) ;  /* 0x0000000400440947 */ /* 0x000fea0003800000 */
[----:B------:R-:W-:-:S03]  /*1fc20*/  UMOV UR4, 0xffffffff ;  /* 0xffffffff00047882 */ /* 0x000fc60000000000 */
[----:B------:R-:W-:Y:S05]  /*1fc30*/  BRA.DIV UR4, `(.L_x_5369) ;  /* 0x0000005e04b87947 */ /* 0x000fea000b800000 */
[----:B------:R-:W-:-:S13]  /*1fc40*/  ELECT P6, URZ, PT ;  /* 0x00000000003f782f */ /* 0x000fda00038c0000 */
.L_x_5518:
        /* <DEDUP_REMOVED lines=8> */
[----:B---3--:R-:W-:Y:S01]  /*1fcd0*/  IMAD.MOV.U32 R0, RZ, RZ, R9 ;  /* 0x000000ffff007224 */ /* 0x008fe200078e0009 */
[----:B--2---:R-:W-:-:S13]  /*1fce0*/  ISETP.NE.AND P0, PT, R6, 0x1, PT ;  /* 0x000000010600780c */ /* 0x004fda0003f05270 */
[----:B------:R-:W2:Y:S02]  /*1fcf0*/  @P0 LDC.64 R4, c[0x0][0x440] ;  /* 0x00011000ff040b82 */ /* 0x000ea40000000a00 */
[----:B--2---:R-:W-:-:S05]  /*1fd00*/  @P0 IMAD.HI.U32 R4, R9, R4, RZ ;  /* 0x0000000409040227 */ /* 0x004fca00078e00ff */
        /* <DEDUP_REMOVED lines=13> */
.L_x_5370:
[----:B-1----:R-:W4:Y:S04]  /*1fde0*/  LDL R7, [R1+0x2d0] ;  /* 0x0002d00001077983 */ /* 0x002f280000100800 */
[----:B---3--:R-:W4:Y:S04]  /*1fdf0*/  LDL R0, [R1+0x2d8] ;  /* 0x0002d80001007983 */ /* 0x008f280000100800 */
[----:B--2---:R-:W2:Y:S01]  /*1fe00*/  LDL R2, [R1+0x2e4] ;  /* 0x0002e40001027983 */ /* 0x004ea20000100800 */
[----:B----4-:R-:W-:Y:S01]  /*1fe10*/  IMAD R0, R0, 0x8, R7 ;  /* 0x0000000800007824 */ /* 0x010fe200078e0207 */
[----:B--2---:R-:W-:-:S04]  /*1fe20*/  SHF.L.U32 R2, R2, 0x1f, RZ ;  /* 0x0000001f02027819 */ /* 0x004fc800000006ff */
[----:B------:R-:W1:Y:S02]  /*1fe30*/  SYNCS.PHASECHK.TRANS64.TRYWAIT P0, [R0+URZ+0x30840], R2 ;  /* 0x03084002000075a7 */ /* 0x000e64000800017f */
[----:B-1----:R-:W-:Y:S05]  /*1fe40*/  @!P0 BRA `(.L_x_5371) ;  /* 0x0000005c00548947 */ /* 0x002fea0003800000 */
.L_x_5519:
[----:B------:R-:W2:Y:S02]  /*1fe50*/  S2R R3, SR_TID.X ;  /* 0x0000000000037919 */ /* 0x000ea40000002100 */
[----:B--2---:R-:W-:Y:S02]  /*1fe60*/  LOP3.LUT R4, R3, 0x7f, RZ, 0xc0, !PT ;  /* 0x0000007f03047812 */ /* 0x004fe400078ec0ff */
[----:B------:R2:W5:Y:S02]  /*1fe70*/  LDL R3, [R1+0x2d4] ;  /* 0x0002d40001037983 */ /* 0x0005640000100800 */
[----:B------:R-:W-:-:S13]  /*1fe80*/  ISETP.NE.AND P0, PT, R4, RZ, PT ;  /* 0x000000ff0400720c */ /* 0x000fda0003f05270 */
[----:B--2---:R-:W-:Y:S05]  /*1fe90*/  @P0 BRA `(.L_x_5372) ;  /* 0x0000000000140947 */ /* 0x004fea0003800000 */
[----:B-----5:R-:W-:Y:S01]  /*1fea0*/  LOP3.LUT P1, RZ, R3, 0x1, RZ, 0xc0, !PT ;  /* 0x0000000103ff7812 */ /* 0x020fe2000782c0ff */
[----:B-1----:R-:W-:-:S04]  /*1feb0*/  IMAD.MOV.U32 R2, RZ, RZ, 0x9000 ;  /* 0x00009000ff027424 */ /* 0x002fc800078e00ff */
[----:B------:R2:W-:Y:S08]  /*1fec0*/  SYNCS.ARRIVE.TRANS64 RZ, [R0+URZ+0x30830], R2 ;  /* 0x0308300200ff79a7 */ /* 0x0005f0000800003f */
[----:B------:R-:W-:Y:S05]  /*1fed0*/  @!P1 BRA `(.L_x_5372) ;  /* 0x0000000000049947 */ /* 0x000fea0003800000 */
[----:B------:R-:W-:Y:S01]  /*1fee0*/  BPT.TRAP 0x1 ;  /* 0x000000040000795c */ /* 0x000fe20000300000 */
.L_x_5372:
[----:B------:R-:W3:Y:S04]  /*1fef0*/  LDL R6, [R1+0x2d0] ;  /* 0x0002d00001067983 */ /* 0x000ee80000100800 */
[----:B------:R-:W3:Y:S04]  /*1ff00*/  LDL R5, [R1+0x2d8] ;  /* 0x0002d80001057983 */ /* 0x000ee80000100800 */
[----:B------:R-:W4:Y:S04]  /*1ff10*/  LDL R4, [R1+0x2dc] ;  /* 0x0002dc0001047983 */ /* 0x000f280000100800 */
[----:B-12---:R-:W2:Y:S01]  /*1ff20*/  LDL R2, [R1+0x2e8] ;  /* 0x0002e80001027983 */ /* 0x006ea20000100800 */
        /* <DEDUP_REMOVED lines=8> */
[----:B------:R-:W-:Y:S01]  /*1ffb0*/  LOP3.LUT R3, R3, 0xfffffffb, RZ, 0xc0, !PT ;  /* 0xfffffffb03037812 */ /* 0x000fe200078ec0ff */
[----:B------:R-:W-:-:S04]  /*1ffc0*/  UMOV UR17, 0x40 ;  /* 0x0000004000117882 */ /* 0x000fc80000000000 */
[----:B------:R-:W-:-:S06]  /*1ffd0*/  UIADD3 UR9, UR9, 0x30830, URZ ;  /* 0x0003083009097890 */ /* 0x000fcc000fffe03f */
[----:B------:R-:W-:-:S05]  /*1ffe0*/  @P0 LOP3.LUT R3, R3, 0x4, RZ, 0xfc, !PT ;  /* 0x0000000403030812 */ /* 0x000fca00078efcff */
[----:B------:R1:W-:Y:S01]  /*1fff0*/  STL [R1+0x2d4], R3 ;  /* 0x0002d40301007387 */ /* 0x0003e20000100800 */
[----:B---3--:R-:W-:Y:S01]  /*20000*/  IMAD R0, R5, 0x9000, R6 ;  /* 0x0000900005007824 */ /* 0x008fe200078e0206 */
[----:B----4-:R-:W-:-:S04]  /*20010*/  R2UR UR11, R4 ;  /* 0x00000000040b72ca */ /* 0x010fc800000e0000 */
[----:B------:R-:W-:Y:S02]  /*20020*/  R2UR UR8, R0 ;  /* 0x00000000000872ca */ /* 0x000fe400000e0000 */
[----:B--2---:R-:W-:-:S11]  /*20030*/  R2UR UR5, R2 ;  /* 0x00000000020572ca */ /* 0x004fd600000e0000 */
        /* <DEDUP_REMOVED lines=14> */
[----:B-1----:R-:W-:Y:S01]  /*20120*/  NOP ;  /* 0x0000000000007918 */ /* 0x002fe20000000000 */
.L_x_5368:
[----:B------:R-:W2:Y:S04]  /*20130*/  LDL.LU R3, [R1+0x310] ;  /* 0x0003100001037983 */ /* 0x000ea80000300800 */
[----:B---3--:R-:W3:Y:S01]  /*20140*/  LDL R4, [R1+0x2d0] ;  /* 0x0002d00001047983 */ /* 0x008ee20000100800 */
[----:B------:R-:W-:Y:S05]  /*20150*/  WARPSYNC.ALL ;  /* 0x0000000000007948 */ /* 0x000fea0003800000 */
[----:B------:R-:W-:Y:S01]  /*20160*/  ULDC.64 UR4, c[0x0][0x298] ;  /* 0x0000a60000047ab9 */ /* 0x000fe20000000a00 */
[----:B------:R-:W-:Y:S01]  /*20170*/  BSSY B6, `(.L_x_5373) ;  /* 0x000001c000067945 */ /* 0x000fe20003800000 */
[----:B------:R-:W-:Y:S01]  /*20180*/  BAR.SYNC.DEFER_BLOCKING 0x8, 0x180 ;  /* 0x0206000000007b1d */ /* 0x000fe20000010000 */
[----:B--2---:R-:W-:-:S05]  /*20190*/  SHF.R.S32.HI R0, RZ, 0x1f, R3 ;  /* 0x0000001fff007819 */ /* 0x004fca0000011403 */
[----:B------:R-:W-:Y:S02]  /*201a0*/  IMAD R2, R0, UR4, RZ ;  /* 0x0000000400027c24 */ /* 0x000fe4000f8e02ff */
[----:B---3--:R-:W-:Y:S02]  /*201b0*/  VIADD R0, R4, 0x12400 ;  /* 0x0001240004007836 */ /* 0x008fe40000000000 */
        /* <DEDUP_REMOVED lines=11> */
[----:B--2---:R-:W-:Y:S02]  /*20270*/  IMAD.U32 R4, RZ, RZ, UR4 ;  /* 0x00000004ff047e24 */ /* 0x004fe4000f8e00ff */
[----:B------:R-:W2:Y:S01]  /*20280*/  LDC.64 R2, c[0x4][R2] ;  /* 0x0100000002027b82 */ /* 0x000ea20000000a00 */
[----:B------:R-:W-:Y:S02]  /*20290*/  IMAD.U32 R5, RZ, RZ, UR5 ;  /* 0x00000005ff057e24 */ /* 0x000fe4000f8e00ff */
[----:B------:R-:W-:Y:S02]  /*202a0*/  IMAD.U32 R6, RZ, RZ, UR6 ;  /* 0x00000006ff067e24 */ /* 0x000fe4000f8e00ff */
[----:B-1----:R-:W-:-:S02]  /*202b0*/  IMAD.U32 R7, RZ, RZ, UR7 ;  /* 0x00000007ff077e24 */ /* 0x002fc4000f8e00ff */
[----:B------:R-:W-:Y:S02]  /*202c0*/  IMAD.U32 R10, RZ, RZ, UR8 ;  /* 0x00000008ff0a7e24 */ /* 0x000fe4000f8e00ff */
[----:B0-----:R-:W-:Y:S02]  /*202d0*/  IMAD.U32 R11, RZ, RZ, UR9 ;  /* 0x00000009ff0b7e24 */ /* 0x001fe4000f8e00ff */
[----:B------:R-:W-:Y:S02]  /*202e0*/  IMAD.MOV.U32 R8, RZ, RZ, 0x70 ;  /* 0x00000070ff087424 */ /* 0x000fe400078e00ff */
[----:B------:R-:W-:Y:S02]  /*202f0*/  IMAD.MOV.U32 R12, RZ, RZ, 0x1 ;  /* 0x00000001ff0c7424 */ /* 0x000fe400078e00ff */
[----:B------:R-:W-:-:S07]  /*20300*/  IMAD.MOV.U32 R13, RZ, RZ, RZ ;  /* 0x000000ffff0d7224 */ /* 0x000fce00078e00ff */
[----:B------:R-:W-:-:S07]  /*20310*/  LEPC R20, `(.L_x_5374) ;  /* 0x000000001014794e */ /* 0x000fce0000000000 */
[----:B--2---:R-:W-:Y:S05]  /*20320*/  CALL.ABS.NOINC R2 ;  /* 0x0000000002007343 */ /* 0x004fea0003c00000 */
.L_x_5374:
[----:B------:R-:W-:Y:S05]  /*20330*/  BSYNC B6 ;  /* 0x0000000000067941 */ /* 0x000fea0003800000 */
.L_x_5373:
[----:B--2---:R-:W2:Y:S01]  /*20340*/  LDL.LU R0, [R1+0x31c] ;  /* 0x00031c0001007983 */ /* 0x004ea20000300800 */
[----:B-1----:R-:W1:Y:S01]  /*20350*/  LDC R7, c[0x0][0x448] ;  /* 0x00011200ff077b82 */ /* 0x002e620000000800 */
[----:B------:R-:W-:Y:S02]  /*20360*/  ULDC.64 UR4, c[0x0][0x2d8] ;  /* 0x0000b60000047ab9 */ /* 0x000fe40000000a00 */
[----:B------:R-:W2:Y:S04]  /*20370*/  LDL.LU.64 R2, [R1+0x310] ;  /* 0x0003100001027983 */ /* 0x000ea80000300a00 */
[----:B0-----:R-:W3:Y:S01]  /*20380*/  LDL R11, [R1+0x304] ;  /* 0x00030400010b7983 */ /* 0x001ee20000100800 */
[----:B------:R-:W0:Y:S01]  /*20390*/  S2R R5, SR_TID.X ;  /* 0x0000000000057919 */ /* 0x000e220000002100 */
[----:B------:R-:W4:Y:S01]  /*203a0*/  S2R R6, SR_TID.X ;  /* 0x0000000000067919 */ /* 0x000f220000002100 */
[----:B0-----:R-:W-:-:S04]  /*203b0*/  LOP3.LUT R5, R5, 0x7f, RZ, 0xc0, !PT ;  /* 0x0000007f05057812 */ /* 0x001fc800078ec0ff */
[----:B------:R-:W-:Y:S01]  /*203c0*/  SHF.R.U32.HI R5, RZ, 0x3, R5 ;  /* 0x00000003ff057819 */ /* 0x000fe20000011605 */
[----:B----4-:R-:W-:-:S05]  /*203d0*/  IMAD.SHL.U32 R8, R6, 0x10, RZ ;  /* 0x0000001006087824 */ /* 0x010fca00078e00ff */
[----:B------:R-:W-:Y:S01]  /*203e0*/  LOP3.LUT R8, R5, 0x70, R8, 0xf8, !PT ;  /* 0x0000007005087812 */ /* 0x000fe200078ef808 */
[----:B------:R-:W0:Y:S02]  /*203f0*/  S2R R10, SR_TID.X ;  /* 0x00000000000a7919 */ /* 0x000e240000002100 */
[----:B0-----:R-:W-:-:S05]  /*20400*/  IMAD.SHL.U32 R9, R10, 0x8, RZ ;  /* 0x000000080a097824 */ /* 0x001fca00078e00ff */
[----:B------:R-:W-:-:S04]  /*20410*/  LOP3.LUT R9, R9, 0x38, RZ, 0xc0, !PT ;  /* 0x0000003809097812 */ /* 0x000fc800078ec0ff */
[C---:B------:R-:W-:Y:S02]  /*20420*/  LOP3.LUT R12, R9.reuse, 0x40, RZ, 0xfc, !PT ;  /* 0x00000040090c7812 */ /* 0x040fe400078efcff */
[----:B------:R-:W-:Y:S01]  /*20430*/  LOP3.LUT R9, R9, 0x80, RZ, 0xfc, !PT ;  /* 0x0000008009097812 */ /* 0x000fe200078efcff */
        /* <DEDUP_REMOVED lines=13> */
[----:B-1----:R-:W-:-:S13]  /*20510*/  ISETP.NE.AND P0, PT, R7, 0x1, PT ;  /* 0x000000010700780c */ /* 0x002fda0003f05270 */
        /* <DEDUP_REMOVED lines=24> */
[----:B------:R-:W-:Y:S02]  /*206a0*/  IMAD.SHL.U32 R8, R10, 0x8, RZ ;  /* 0x000000080a087824 */ /* 0x000fe400078e00ff */
[----:B------:R-:W-:Y:S01]  /*206b0*/  IMAD.IADD R3, R3, 0x1, R4 ;  /* 0x0000000103037824 */ /* 0x000fe200078e0204 */
[----:B------:R-:W-:Y:S01]  /*206c0*/  LEA R4, P0, R2, UR4, 0x1 ;  /* 0x0000000402047c11 */ /* 0x000fe2000f8008ff */
[----:B------:R-:W-:Y:S01]  /*206d0*/  ULDC UR4, c[0x0][0x2b8] ;  /* 0x0000ae0000047ab9 */ /* 0x000fe20000000800 */
[----:B------:R-:W-:Y:S02]  /*206e0*/  LOP3.LUT R8, R8, 0x38, RZ, 0xc0, !PT ;  /* 0x0000003808087812 */ /* 0x000fe400078ec0ff */
[----:B------:R-:W-:Y:S01]  /*206f0*/  LEA.HI.X R3, R2, UR5, R3, 0x1, P0 ;  /* 0x0000000502037c11 */ /* 0x000fe200080f0c03 */
[----:B------:R-:W-:Y:S01]  /*20700*/  UMOV UR5, 0xffffffff ;  /* 0xffffffff00057882 */ /* 0x000fe20000000000 */
[----:B------:R-:W-:-:S02]  /*20710*/  LOP3.LUT R10, R10, 0x7f, RZ, 0xc0, !PT ;  /* 0x0000007f0a0a7812 */ /* 0x000fc400078ec0ff */
[----:B------:R-:W-:Y:S02]  /*20720*/  ISETP.GE.AND P3, PT, R8, UR4, PT ;  /* 0x0000000408007c0c */ /* 0x000fe4000bf66270 */
[----:B------:R-:W-:Y:S02]  /*20730*/  ISETP.GE.AND P0, PT, R12, UR4, PT ;  /* 0x000000040c007c0c */ /* 0x000fe4000bf06270 */
[----:B------:R-:W-:Y:S02]  /*20740*/  ISETP.GE.AND P1, PT, R9, UR4, PT ;  /* 0x0000000409007c0c */ /* 0x000fe4000bf26270 */
[----:B------:R-:W-:Y:S01]  /*20750*/  SHF.R.U32.HI R10, RZ, 0x3, R10 ;  /* 0x00000003ff0a7819 */ /* 0x000fe2000001160a */
[----:B------:R-:W-:Y:S10]  /*20760*/  BRA.DIV UR5, `(.L_x_5375) ;  /* 0x0000005605207947 */ /* 0x000ff4000b800000 */
[----:B------:R-:W2:Y:S04]  /*20770*/  LDL.LU R6, [R1+0x30c] ;  /* 0x00030c0001067983 */ /* 0x000ea80000300800 */
[----:B------:R-:W3:Y:S04]  /*20780*/  LDL.LU R11, [R1+0x304] ;  /* 0x00030400010b7983 */ /* 0x000ee80000300800 */
[----:B------:R-:W4:Y:S01]  /*20790*/  LDL R9, [R1+0x2fc] ;  /* 0x0002fc0001097983 */ /* 0x000f220000100800 */
        /* <DEDUP_REMOVED lines=13> */
[----:B----4-:R-:W-:Y:S04]  /*20870*/  @!P2 LDGSTS.E.BYPASS.LTC128B.128 [R9+0x12400], desc[UR4][R6.64], !P3 ;  /* 0x124000000609afae */ /* 0x010fe8000d901d44 */
        /* <DEDUP_REMOVED lines=69> */
.L_x_5536:
        /* <DEDUP_REMOVED lines=13> */
[----:B------:R3:W-:Y:S02]  /*20da0*/  LDGSTS.E.BYPASS.LTC128B.128 [R4+0x1dc00], desc[UR4][R2.64+0x100], !P1 ;  /* 0x1dc0010002047fae */ /* 0x0007e4000c901d44 */
.L_x_5377:
[----:B------:R-:W-:Y:S05]  /*20db0*/  BSYNC B0 ;  /* 0x0000000000007941 */ /* 0x000fea0003800000 */
.L_x_5376:
[----:B------:R4:W5:Y:S01]  /*20dc0*/  LDL R8, [R1+0x2d0] ;  /* 0x0002d00001087983 */ /* 0x0009620000100800 */
[----:B------:R-:W-:Y:S01]  /*20dd0*/  PLOP3.LUT P0, PT, PT, PT, PT, 0x80, 0x0 ;  /* 0x000000000000781c */ /* 0x000fe20003f0f070 */
[----:B------:R-:W-:-:S12]  /*20de0*/  NOP ;  /* 0x0000000000007918 */ /* 0x000fd80000000000 */
.L_x_5378:
        /* <DEDUP_REMOVED lines=19> */
.L_x_5537:
[----:B------:R-:W-:Y:S05]  /*20f20*/  BSYNC B0 ;  /* 0x0000000000007941 */ /* 0x000fea0003800000 */
.L_x_5379:
[----:B------:R-:W2:Y:S04]  /*20f30*/  LDL R3, [R1+0x308] ;  /* 0x0003080001037983 */ /* 0x000ea80000100800 */
[----:B0-----:R-:W3:Y:S01]  /*20f40*/  LDL R2, [R1+0x300] ;  /* 0x0003000001027983 */ /* 0x001ee20000100800 */
[----:B------:R-:W-:Y:S01]  /*20f50*/  BSSY B0, `(.L_x_5381) ;  /* 0x000025b000007945 */ /* 0x000fe20003800000 */
[----:B--2---:R-:W-:-:S05]  /*20f60*/  VIADD R0, R3, 0xfffffffe ;  /* 0xfffffffe03007836 */ /* 0x004fca0000000000 */
[----:B---3--:R-:W-:-:S13]  /*20f70*/  ISETP.GE.AND P0, PT, R0, R2, PT ;  /* 0x000000020000720c */ /* 0x008fda0003f06270 */
        /* <DEDUP_REMOVED lines=9> */
[----:B-1----:R-:W2:Y:S04]  /*21010*/  LDL R5, [R1+0x2d4] ;  /* 0x0002d40001057983 */ /* 0x002ea80000100800 */
        /* <DEDUP_REMOVED lines=35> */
.L_x_5387:
[----:B------:R-:W2:Y:S01]  /*21250*/  LDL R2, [R1+0x2d0] ;  /* 0x0002d00001027983 */ /* 0x000ea20000100800 */
[----:B------:R-:W-:Y:S01]  /*21260*/  BSSY B3, `(.L_x_5388) ;  /* 0x0000005000037945 */ /* 0x000fe20003800000 */
[----:B--2---:R-:W-:Y:S01]  /*21270*/  IMAD R3, R7, 0x8, R2 ;  /* 0x0000000807037824 */ /* 0x004fe200078e0202 */
[----:B------:R-:W-:-:S04]  /*21280*/  SHF.L.U32 R2, R9, 0x1f, RZ ;  /* 0x0000001f09027819 */ /* 0x000fc800000006ff */
[----:B------:R-:W1:Y:S02]  /*21290*/  SYNCS.PHASECHK.TRANS64.TRYWAIT P0, [R3+URZ+0x30840], R2 ;  /* 0x03084002030075a7 */ /* 0x000e64000800017f */
[----:B-1----:R-:W-:Y:S05]  /*212a0*/  @!P0 BRA `(.L_x_5389) ;  /* 0x0000005400548947 */ /* 0x002fea0003800000 */
.L_x_5538:
[----:B------:R-:W-:Y:S05]  /*212b0*/  BSYNC B3 ;  /* 0x0000000000037941 */ /* 0x000fea0003800000 */
.L_x_5388:
        /* <DEDUP_REMOVED lines=11> */
.L_x_5391:
[----:B------:R-:W-:Y:S05]  /*21370*/  BSYNC B3 ;  /* 0x0000000000037941 */ /* 0x000fea0003800000 */
.L_x_5390:
        /* <DEDUP_REMOVED lines=13> */
.L_x_5392:
        /* <DEDUP_REMOVED lines=16> */
.L_x_5393:
        /* <DEDUP_REMOVED lines=16> */
.L_x_5394:
        /* <DEDUP_REMOVED lines=18> */
.L_x_5539:
[----:B------:R-:W-:Y:S05]  /*21770*/  BSYNC B3 ;  /* 0x0000000000037941 */ /* 0x000fea0003800000 */
.L_x_5395:
        /* <DEDUP_REMOVED lines=10> */
.L_x_5397:
[----:B------:R-:W2:Y:S01]  /*21820*/  LDL R3, [R1+0x2d4] ;  /* 0x0002d40001037983 */ /* 0x000ea20000100800 */
[----:B------:R-:W-:Y:S01]  /*21830*/  BSSY B3, `(.L_x_5398) ;  /* 0x0000004000037945 */ /* 0x000fe20003800000 */
[----:B--2---:R-:W-:-:S13]  /*21840*/  LOP3.LUT P0, RZ, R3, 0x8, RZ, 0xc0, !PT ;  /* 0x0000000803ff7812 */ /* 0x004fda000780c0ff */
[----:B------:R-:W-:Y:S05]  /*21850*/  @P0 BRA `(.L_x_5399) ;  /* 0x0000000000040947 */ /* 0x000fea0003800000 */
[----:B------:R-:W-:Y:S01]  /*21860*/  BPT.TRAP 0x1 ;  /* 0x000000040000795c */ /* 0x000fe20000300000 */
.L_x_5399:
[----:B------:R-:W-:Y:S05]  /*21870*/  BSYNC B3 ;  /* 0x0000000000037941 */ /* 0x000fea0003800000 */
.L_x_5398:
        /* <DEDUP_REMOVED lines=14> */
.L_x_5400:
        /* <DEDUP_REMOVED lines=15> */
.L_x_5401:
        /* <DEDUP_REMOVED lines=15> */
.L_x_5402:
        /* <DEDUP_REMOVED lines=12> */
.L_x_5386:
[----:B------:R-:W-:Y:S05]  /*21c00*/  BSYNC B1 ;  /* 0x0000000000017941 */ /* 0x000fea0003800000 */
.L_x_5385:
[----:B0-----:R-:W2:Y:S04]  /*21c10*/  LDL R0, [R1+0x308] ;  /* 0x0003080001007983 */ /* 0x001ea80000100800 */
[----:B------:R0:W-:Y:S04]  /*21c20*/  STL [R1+0x2d8], R7 ;  /* 0x0002d80701007387 */ /* 0x0001e80000100800 */
[----:B------:R0:W-:Y:S02]  /*21c30*/  STL [R1+0x2e4], R9 ;  /* 0x0002e40901007387 */ /* 0x0001e40000100800 */
[----:B0-2---:R-:W-:-:S07]  /*21c40*/  VIADD R0, R0, 0xfffffffd ;  /* 0xfffffffd00007836 */ /* 0x005fce0000000000 */
.L_x_5384:
[----:B------:R-:W-:Y:S05]  /*21c50*/  BSYNC B2 ;  /* 0x0000000000027941 */ /* 0x000fea0003800000 */
.L_x_5383:
[----:B------:R-:W2:Y:S01]  /*21c60*/  LDL.LU R2, [R1+0x308] ;  /* 0x0003080001027983 */ /* 0x000ea20000300800 */
[----:B------:R-:W-:Y:S01]  /*21c70*/  VIADD R8, R8, 0xfffffffe ;  /* 0xfffffffe08087836 */ /* 0x000fe20000000000 */
[----:B--2---:R-:W-:-:S04]  /*21c80*/  LOP3.LUT R2, RZ, R2, RZ, 0x33, !PT ;  /* 0x00000002ff027212 */ /* 0x004fc800078e33ff */
[----:B------:R-:W-:-:S13]  /*21c90*/  ISETP.NE.AND P0, PT, R8, R2, PT ;  /* 0x000000020800720c */ /* 0x000fda0003f05270 */
[----:B------:R-:W-:Y:S05]  /*21ca0*/  @!P0 BRA `(.L_x_5382) ;  /* 0x0000001800148947 */ /* 0x000fea0003800000 */
[----:B------:R-:W-:-:S07]  /*21cb0*/  IMAD.MOV.U32 R9, RZ, RZ, R17 ;  /* 0x000000ffff097224 */ /* 0x000fce00078e0011 */
.L_x_5439:
[----:B------:R-:W2:Y:S04]  /*21cc0*/  LDL R4, [R1+0x2d4] ;  /* 0x0002d40001047983 */ /* 0x000ea80000100800 */
[----:B------:R-:W3:Y:S04]  /*21cd0*/  LDL R3, [R1+0x2d8] ;  /* 0x0002d80001037983 */ /* 0x000ee80000100800 */
[----:B------:R-:W5:Y:S01]  /*21ce0*/  LDL R2, [R1+0x2e4] ;  /* 0x0002e40001027983 */ /* 0x000f620000100800 */
[----:B------:R-:W-:Y:S05]  /*21cf0*/  YIELD ;  /* 0x0000000000007946 */ /* 0x000fea0003800000 */
[----:B------:R-:W-:Y:S01]  /*21d00*/  BSSY B1, `(.L_x_5403) ;  /* 0x00000bc000017945 */ /* 0x000fe20003800000 */
[----:B--2---:R-:W-:Y:S01]  /*21d10*/  LOP3.LUT P1, RZ, R4, 0x4, RZ, 0xc0, !PT ;  /* 0x0000000404ff7812 */ /* 0x004fe2000782c0ff */
[----:B---3--:R-:W-:-:S05]  /*21d20*/  VIADD R4, R3, 0x1 ;  /* 0x0000000103047836 */ /* 0x008fca0000000000 */
[----:B------:R-:W-:-:S04]  /*21d30*/  ISETP.NE.AND P0, PT, R4, 0x2, PT ;  /* 0x000000020400780c */ /* 0x000fc80003f05270 */
[----:B-1----:R-:W-:Y:S02]  /*21d40*/  SEL R5, RZ, 0x1, P0 ;  /* 0x00000001ff057807 */ /* 0x002fe40000000000 */
[----:B------:R-:W-:Y:S02]  /*21d50*/  SEL R4, R4, RZ, P0 ;  /* 0x000000ff04047207 */ /* 0x000fe40000000000 */
[----:B-----5:R-:W-:Y:S01]  /*21d60*/  LOP3.LUT R5, R2, R5, RZ, 0x3c, !PT ;  /* 0x0000000502057212 */ /* 0x020fe200078e3cff */
[----:B0-----:R-:W-:Y:S06]  /*21d70*/  @!P1 BRA `(.L_x_5404) ;  /* 0x0000000800d09947 */ /* 0x001fec0003800000 */
        /* <DEDUP_REMOVED lines=25> */
.L_x_5405:
[----:B------:R-:W2:Y:S01]  /*21f10*/  LDL R2, [R1+0x2d0] ;  /* 0x0002d00001027983 */ /* 0x000ea20000100800 */
[----:B------:R-:W-:Y:S01]  /*21f20*/  BSSY B2, `(.L_x_5406) ;  /* 0x0000005000027945 */ /* 0x000fe20003800000 */
[----:B--2---:R-:W-:Y:S01]  /*21f30*/  IMAD R3, R4, 0x8, R2 ;  /* 0x0000000804037824 */ /* 0x004fe200078e0202 */
[----:B------:R-:W-:-:S04]  /*21f40*/  SHF.L.U32 R2, R5, 0x1f, RZ ;  /* 0x0000001f05027819 */ /* 0x000fc800000006ff */
[----:B------:R-:W1:Y:S02]  /*21f50*/  SYNCS.PHASECHK.TRANS64.TRYWAIT P0, [R3+URZ+0x30840], R2 ;  /* 0x03084002030075a7 */ /* 0x000e64000800017f */
[----:B-1----:R-:W-:Y:S05]  /*21f60*/  @!P0 BRA `(.L_x_5407) ;  /* 0x00000048004c8947 */ /* 0x002fea0003800000 */
.L_x_5540:
[----:B------:R-:W-:Y:S05]  /*21f70*/  BSYNC B2 ;  /* 0x0000000000027941 */ /* 0x000fea0003800000 */
.L_x_5406:
        /* <DEDUP_REMOVED lines=11> */
.L_x_5409:
[----:B------:R-:W-:Y:S05]  /*22030*/  BSYNC B2 ;  /* 0x0000000000027941 */ /* 0x000fea0003800000 */
.L_x_5408:
        /* <DEDUP_REMOVED lines=13> */
.L_x_5410:
        /* <DEDUP_REMOVED lines=16> */
.L_x_5411:
        /* <DEDUP_REMOVED lines=16> */
.L_x_5412:
        /* <DEDUP_REMOVED lines=18> */
.L_x_5541:
[----:B------:R-:W-:Y:S05]  /*22430*/  BSYNC B2 ;  /* 0x0000000000027941 */ /* 0x000fea0003800000 */
.L_x_5413:
        /* <DEDUP_REMOVED lines=10> */
.L_x_5415:
[----:B------:R-:W2:Y:S01]  /*224e0*/  LDL R3, [R1+0x2d4] ;  /* 0x0002d40001037983 */ /* 0x000ea20000100800 */
[----:B------:R-:W-:Y:S01]  /*224f0*/  BSSY B2, `(.L_x_5416) ;  /* 0x0000004000027945 */ /* 0x000fe20003800000 */
[----:B--2---:R-:W-:-:S13]  /*22500*/  LOP3.LUT P0, RZ, R3, 0x8, RZ, 0xc0, !PT ;  /* 0x0000000803ff7812 */ /* 0x004fda000780c0ff */
[----:B------:R-:W-:Y:S05]  /*22510*/  @P0 BRA `(.L_x_5417) ;  /* 0x0000000000040947 */ /* 0x000fea0003800000 */
[----:B------:R-:W-:Y:S01]  /*22520*/  BPT.TRAP 0x1 ;  /* 0x000000040000795c */ /* 0x000fe20000300000 */
.L_x_5417:
[----:B------:R-:W-:Y:S05]  /*22530*/  BSYNC B2 ;  /* 0x0000000000027941 */ /* 0x000fea0003800000 */
.L_x_5416:
        /* <DEDUP_REMOVED lines=14> */
.L_x_5418:
        /* <DEDUP_REMOVED lines=15> */
.L_x_5419:
        /* <DEDUP_REMOVED lines=15> */
.L_x_5420:
        /* <DEDUP_REMOVED lines=12> */
.L_x_5404:
[----:B------:R-:W-:Y:S05]  /*228c0*/  BSYNC B1 ;  /* 0x0000000000017941 */ /* 0x000fea0003800000 */
.L_x_5403:
[----:B------:R-:W2:Y:S01]  /*228d0*/  LDL R2, [R1+0x2d4] ;  /* 0x0002d40001027983 */ /* 0x000ea20000100800 */
[----:B------:R-:W-:Y:S01]  /*228e0*/  VIADD R3, R4, 0x1 ;  /* 0x0000000104037836 */ /* 0x000fe20000000000 */
[----:B------:R-:W-:Y:S01]  /*228f0*/  BSSY B1, `(.L_x_5421) ;  /* 0x00000bc000017945 */ /* 0x000fe20003800000 */
[----:B0-----:R-:W-:-:S03]  /*22900*/  VIADD R6, R0, 0xffffffff ;  /* 0xffffffff00067836 */ /* 0x001fc60000000000 */
[----:B------:R-:W-:-:S04]  /*22910*/  ISETP.NE.AND P0, PT, R3, 0x2, PT ;  /* 0x000000020300780c */ /* 0x000fc80003f05270 */
[----:B------:R-:W-:-:S05]  /*22920*/  SEL R11, R3, RZ, P0 ;  /* 0x000000ff030b7207 */ /* 0x000fca0000000000 */
[----:B------:R0:W-:Y:S01]  /*22930*/  STL [R1+0x2d8], R11 ;  /* 0x0002d80b01007387 */ /* 0x0001e20000100800 */
[----:B--2---:R-:W-:Y:S02]  /*22940*/  LOP3.LUT P1, RZ, R2, 0x4, RZ, 0xc0, !PT ;  /* 0x0000000402ff7812 */ /* 0x004fe4000782c0ff */
[----:B------:R-:W-:-:S04]  /*22950*/  SEL R2, RZ, 0x1, P0 ;  /* 0x00000001ff027807 */ /* 0x000fc80000000000 */
[----:B------:R-:W-:-:S05]  /*22960*/  LOP3.LUT R10, R5, R2, RZ, 0x3c, !PT ;  /* 0x00000002050a7212 */ /* 0x000fca00078e3cff */
[----:B------:R0:W-:Y:S02]  /*22970*/  STL [R1+0x2e4], R10 ;  /* 0x0002e40a01007387 */ /* 0x0001e40000100800 */
        /* <DEDUP_REMOVED lines=26> */
.L_x_5423:
[----:B------:R-:W2:Y:S01]  /*22b20*/  LDL R2, [R1+0x2d0] ;  /* 0x0002d00001027983 */ /* 0x000ea20000100800 */
[----:B------:R-:W-:Y:S01]  /*22b30*/  BSSY B2, `(.L_x_5424) ;  /* 0x0000005000027945 */ /* 0x000fe20003800000 */
[----:B--2---:R-:W-:Y:S01]  /*22b40*/  IMAD R3, R11, 0x8, R2 ;  /* 0x000000080b037824 */ /* 0x004fe200078e0202 */
[----:B------:R-:W-:-:S04]  /*22b50*/  SHF.L.U32 R2, R10, 0x1f, RZ ;  /* 0x0000001f0a027819 */ /* 0x000fc800000006ff */
[----:B------:R-:W2:Y:S02]  /*22b60*/  SYNCS.PHASECHK.TRANS64.TRYWAIT P0, [R3+URZ+0x30840], R2 ;  /* 0x03084002030075a7 */ /* 0x000ea4000800017f */
[----:B--2---:R-:W-:Y:S05]  /*22b70*/  @!P0 BRA `(.L_x_5425) ;  /* 0x0000003c00708947 */ /* 0x004fea0003800000 */
.L_x_5542:
[----:B------:R-:W-:Y:S05]  /*22b80*/  BSYNC B2 ;  /* 0x0000000000027941 */ /* 0x000fea0003800000 */
.L_x_5424:
        /* <DEDUP_REMOVED lines=11> */
.L_x_5427:
[----:B------:R-:W-:Y:S05]  /*22c40*/  BSYNC B2 ;  /* 0x0000000000027941 */ /* 0x000fea0003800000 */
.L_x_5426:
[----:B0-----:R-:W3:Y:S04]  /*22c50*/  LDL R10, [R1+0x2d0] ;  /* 0x0002d000010a7983 */ /* 0x001ee80000100800 */
        /* <DEDUP_REMOVED lines=13> */
.L_x_5428:
        /* <DEDUP_REMOVED lines=16> */
.L_x_5429:
        /* <DEDUP_REMOVED lines=16> */
.L_x_5430:
        /* <DEDUP_REMOVED lines=16> */
.L_x_5543:
[----:B------:R-:W-:Y:S05]  /*23030*/  BSYNC B2 ;  /* 0x0000000000027941 */ /* 0x000fea0003800000 */
.L_x_5431:
[----:B------:R-:W1:Y:S01]  /*23040*/  S2R R3, SR_TID.X ;  /* 0x0000000000037919 */ /* 0x000e620000002100 */
[----:B------:R-:W-:-:S04]  /*23050*/  UPRMT UR4, UR38, 0x9910, URZ ;  /* 0x0000991026047896 */ /* 0x000fc8000800003f */
[----:B------:R-:W-:Y:S01]  /*23060*/  UISETP.NE.AND UP0, UPT, UR4, 0x2, UPT ;  /* 0x000000020400788c */ /* 0x000fe2000bf05270 */
[----:B-1----:R-:W-:-:S04]  /*23070*/  LOP3.LUT R3, R3, 0x7f, RZ, 0xc0, !PT ;  /* 0x0000007f03037812 */ /* 0x002fc800078ec0ff */
[----:B------:R-:W-:-:S13]  /*23080*/  ISETP.NE.AND P0, PT, R3, RZ, PT ;  /* 0x000000ff0300720c */ /* 0x000fda0003f05270 */
[----:B------:R-:W-:-:S04]  /*23090*/  @!P0 IMAD.MOV.U32 R3, RZ, RZ, 0x9000 ;  /* 0x00009000ff038424 */ /* 0x000fc800078e00ff */
[----:B------:R1:W-:Y:S01]  /*230a0*/  @!P0 SYNCS.ARRIVE.TRANS64 RZ, [R2+URZ+0x30850], R3 ;  /* 0x0308500302ff89a7 */ /* 0x0003e2000800003f */
[----:B------:R-:W-:-:S13]  /*230b0*/  PLOP3.LUT P0, PT, PT, PT, UP0, 0x80, 0x0 ;  /* 0x000000000000781c */ /* 0x000fda0003f0f008 */
[----:B-1----:R-:W-:Y:S05]  /*230c0*/  @P0 BRA `(.L_x_5433) ;  /* 0x0000000000040947 */ /* 0x002fea0003800000 */
[----:B------:R-:W-:Y:S01]  /*230d0*/  BPT.TRAP 0x1 ;  /* 0x000000040000795c */ /* 0x000fe20000300000 */
.L_x_5433:
[----:B------:R-:W2:Y:S01]  /*230e0*/  LDL R3, [R1+0x2d4] ;  /* 0x0002d40001037983 */ /* 0x000ea20000100800 */
[----:B------:R-:W-:Y:S01]  /*230f0*/  BSSY B2, `(.L_x_5434) ;  /* 0x0000004000027945 */ /* 0x000fe20003800000 */
[----:B--2---:R-:W-:-:S13]  /*23100*/  LOP3.LUT P0, RZ, R3, 0x8, RZ, 0xc0, !PT ;  /* 0x0000000803ff7812 */ /* 0x004fda000780c0ff */
[----:B------:R-:W-:Y:S05]  /*23110*/  @P0 BRA `(.L_x_5435) ;  /* 0x0000000000040947 */ /* 0x000fea0003800000 */
[----:B------:R-:W-:Y:S01]  /*23120*/  BPT.TRAP 0x1 ;  /* 0x000000040000795c */ /* 0x000fe20000300000 */
.L_x_5435:
[----:B------:R-:W-:Y:S05]  /*23130*/  BSYNC B2 ;  /* 0x0000000000027941 */ /* 0x000fea0003800000 */
.L_x_5434:
        /* <DEDUP_REMOVED lines=13> */
.L_x_5436:
        /* <DEDUP_REMOVED lines=15> */
.L_x_5437:
        /* <DEDUP_REMOVED lines=15> */
.L_x_5438:
        /* <DEDUP_REMOVED lines=12> */
.L_x_5422:
[----:B------:R-:W-:Y:S05]  /*234b0*/  BSYNC B1 ;  /* 0x0000000000017941 */ /* 0x000fea0003800000 */
.L_x_5421:
[----:B------:R-:W2:Y:S01]  /*234c0*/  LDL R2, [R1+0x300] ;  /* 0x0003000001027983 */ /* 0x000ea20000100800 */
[----:B------:R-:W-:Y:S01]  /*234d0*/  VIADD R0, R0, 0xfffffffe ;  /* 0xfffffffe00007836 */ /* 0x000fe20000000000 */
[----:B--2---:R-:W-:-:S13]  /*234e0*/  ISETP.GT.AND P0, PT, R6, R2, PT ;  /* 0x000000020600720c */ /* 0x004fda0003f04270 */
[----:B------:R-:W-:Y:S05]  /*234f0*/  @P0 BRA `(.L_x_5439) ;  /* 0xffffffe400f00947 */ /* 0x000fea000383ffff */
.L_x_5382:
[----:B------:R-:W-:Y:S05]  /*23500*/  BSYNC B0 ;  /* 0x0000000000007941 */ /* 0x000fea0003800000 */
.L_x_5381:
[----:B------:R-:W2:Y:S01]  /*23510*/  S2R R2, SR_TID.X ;  /* 0x0000000000027919 */ /* 0x000ea20000002100 */
[----:B------:R-:W-:Y:S01]  /*23520*/  BSSY B0, `(.L_x_5440) ;  /* 0x0000011000007945 */ /* 0x000fe20003800000 */
[----:B--2---:R-:W-:-:S04]  /*23530*/  LOP3.LUT R2, R2, 0x7f, RZ, 0xc0, !PT ;  /* 0x0000007f02027812 */ /* 0x004fc800078ec0ff */
[----:B------:R-:W-:-:S13]  /*23540*/  ISETP.NE.AND P0, PT, R2, RZ, PT ;  /* 0x000000ff0200720c */ /* 0x000fda0003f05270 */
[----:B------:R-:W-:Y:S05]  /*23550*/  @P0 BRA `(.L_x_5441) ;  /* 0x0000000000340947 */ /* 0x000fea0003800000 */
[----:B------:R-:W2:Y:S01]  /*23560*/  S2R R2, SR_LANEID ;  /* 0x0000000000027919 */ /* 0x000ea20000000000 */
[----:B------:R-:W-:Y:S01]  /*23570*/  VOTEU.ANY UR4, UPT, PT ;  /* 0x0000000000047886 */ /* 0x000fe200038e0100 */
[----:B-1----:R-:W1:Y:S01]  /*23580*/  LDC.64 R4, c[0x0][0xc60] ;  /* 0x00031800ff047b82 */ /* 0x002e620000000a00 */
[----:B------:R-:W2:Y:S01]  /*23590*/  FLO.U32 R0, UR4 ;  /* 0x0000000400007d00 */ /* 0x000ea200080e0000 */
[----:B------:R-:W-:Y:S01]  /*235a0*/  ULDC.64 UR6, c[0x0][0x208] ;  /* 0x0000820000067ab9 */ /* 0x000fe20000000a00 */
[----:B--2---:R-:W-:-:S06]  /*235b0*/  ISETP.EQ.U32.AND P0, PT, R0, R2, PT ;  /* 0x000000020000720c */ /* 0x004fcc0003f02070 */
[----:B------:R-:W1:Y:S07]  /*235c0*/  POPC R2, UR4 ;  /* 0x0000000400027d09 */ /* 0x000e6e0008000000 */
[----:B-1----:R-:W2:Y:S04]  /*235d0*/  @P0 ATOMG.E.ADD.STRONG.GPU PT, R2, desc[UR6][R4.64], R2 ;  /* 0x00000002040209a8 */ /* 0x002ea800081ee1c6 */
[----:B--2---:R1:W2:Y:S02]  /*235e0*/  SHFL.IDX PT, R2, R2, R0, 0x1f ;  /* 0x00001f0002027589 */ /* 0x0042a400000e0000 */
[----:B-1----:R-:W1:Y:S02]  /*235f0*/  S2R R0, SR_LTMASK ;  /* 0x0000000000007919 */ /* 0x002e640000003900 */
[----:B-1----:R-:W-:-:S06]  /*23600*/  LOP3.LUT R0, R0, UR4, RZ, 0xc0, !PT ;  /* 0x0000000400007c12 */ /* 0x002fcc000f8ec0ff */
[----:B------:R-:W2:Y:S02]  /*23610*/  POPC R0, R0 ;  /* 0x0000000000007309 */ /* 0x000ea40000000000 */
[----:B--2---:R-:W-:-:S07]  /*23620*/  IADD3 R16, R2, UR39, R0 ;  /* 0x0000002702107c10 */ /* 0x004fce000fffe000 */
.L_x_5441:
[----:B------:R-:W-:Y:S05]  /*23630*/  BSYNC B0 ;  /* 0x0000000000007941 */ /* 0x000fea0003800000 */
.L_x_5440:
        /* <DEDUP_REMOVED lines=10> */
[----:B------:R-:W2:Y:S02]  /*236e0*/  SYNCS.PHASECHK.TRANS64.TRYWAIT P0, [R0+URZ+0x30860], R2 ;  /* 0x03086002000075a7 */ /* 0x000ea4000800017f */
[----:B--2---:R-:W-:Y:S05]  /*236f0*/  @!P0 BRA `(.L_x_5445) ;  /* 0x0000003000b88947 */ /* 0x004fea0003800000 */
.L_x_5544:
[----:B------:R-:W-:Y:S05]  /*23700*/  BSYNC B1 ;  /* 0x0000000000017941 */ /* 0x000fea0003800000 */
.L_x_5444:
[----:B------:R-:W3:Y:S01]  /*23710*/  S2R R3, SR_TID.X ;  /* 0x0000000000037919 */ /* 0x000ee20000002100 */
[----:B------:R-:W-:-:S04]  /*23720*/  UPRMT UR4, UR38, 0x9910, URZ ;  /* 0x0000991026047896 */ /* 0x000fc8000800003f */
[----:B------:R-:W-:Y:S01]  /*23730*/  UISETP.NE.AND UP0, UPT, UR4, 0x2, UPT ;  /* 0x000000020400788c */ /* 0x000fe2000bf05270 */
[----:B---3--:R-:W-:-:S04]  /*23740*/  LOP3.LUT R3, R3, 0x7f, RZ, 0xc0, !PT ;  /* 0x0000007f03037812 */ /* 0x008fc800078ec0ff */
[----:B------:R-:W-:-:S13]  /*23750*/  ISETP.NE.AND P0, PT, R3, RZ, PT ;  /* 0x000000ff0300720c */ /* 0x000fda0003f05270 */
[----:B--2---:R-:W-:-:S04]  /*23760*/  @!P0 IMAD.MOV.U32 R2, RZ, RZ, 0x9000 ;  /* 0x00009000ff028424 */ /* 0x004fc800078e00ff */
[----:B------:R2:W-:Y:S01]  /*23770*/  @!P0 SYNCS.ARRIVE.TRANS64 RZ, [R0+URZ+0x30850], R2 ;  /* 0x0308500200ff89a7 */ /* 0x0005e2000800003f */
[----:B------:R-:W-:-:S13]  /*23780*/  PLOP3.LUT P0, PT, PT, PT, UP0, 0x80, 0x0 ;  /* 0x000000000000781c */ /* 0x000fda0003f0f008 */
[----:B--2---:R-:W-:Y:S05]  /*23790*/  @P0 BRA `(.L_x_5446) ;  /* 0x0000000000040947 */ /* 0x004fea0003800000 */
[----:B------:R-:W-:Y:S01]  /*237a0*/  BPT.TRAP 0x1 ;  /* 0x000000040000795c */ /* 0x000fe20000300000 */
.L_x_5446:
[----:B------:R-:W2:Y:S01]  /*237b0*/  LDL R2, [R1+0x2d4] ;  /* 0x0002d40001027983 */ /* 0x000ea20000100800 */
[----:B------:R-:W-:Y:S01]  /*237c0*/  BSSY B1, `(.L_x_5447) ;  /* 0x0000004000017945 */ /* 0x000fe20003800000 */
[----:B--2---:R-:W-:-:S13]  /*237d0*/  LOP3.LUT P0, RZ, R2, 0x8, RZ, 0xc0, !PT ;  /* 0x0000000802ff7812 */ /* 0x004fda000780c0ff */
[----:B------:R-:W-:Y:S05]  /*237e0*/  @P0 BRA `(.L_x_5448) ;  /* 0x0000000000040947 */ /* 0x000fea0003800000 */
[----:B------:R-:W-:Y:S01]  /*237f0*/  BPT.TRAP 0x1 ;  /* 0x000000040000795c */ /* 0x000fe20000300000 */
.L_x_5448:
[----:B------:R-:W-:Y:S05]  /*23800*/  BSYNC B1 ;  /* 0x0000000000017941 */ /* 0x000fea0003800000 */
.L_x_5447:
[----:B------:R-:W2:Y:S04]  /*23810*/  LDL R4, [R1+0x2d0] ;  /* 0x0002d00001047983 */ /* 0x000ea80000100800 */
[----:B------:R-:W2:Y:S04]  /*23820*/  LDL R2, [R1+0x2d8] ;  /* 0x0002d80001027983 */ /* 0x000ea80000100800 */
[----:B-1----:R-:W3:Y:S04]  /*23830*/  LDL.LU R5, [R1+0x2e8] ;  /* 0x0002e80001057983 */ /* 0x002ee80000300800 */
[----:B------:R-:W3:Y:S01]  /*23840*/  LDL.LU R3, [R1+0x2dc] ;  /* 0x0002dc0001037983 */ /* 0x000ee20000300800 */
[----:B------:R-:W-:Y:S01]  /*23850*/  UIADD3 UR4, UP0, UR36, 0x470, URZ ;  /* 0x0000047024047890 */ /* 0x000fe2000ff1e03f */
[----:B------:R-:W-:Y:S01]  /*23860*/  PLOP3.LUT P0, PT, PT, PT, PT, 0x80, 0x0 ;  /* 0x000000000000781c */ /* 0x000fe20003f0f070 */
[----:B------:R-:W-:Y:S01]  /*23870*/  VIADD R0, R0, 0x30850 ;  /* 0x0003085000007836 */ /* 0x000fe20000000000 */
[----:B------:R-:W-:Y:S01]  /*23880*/  UMOV UR6, 0x0 ;  /* 0x0000000000067882 */ /* 0x000fe20000000000 */
[----:B------:R-:W-:Y:S01]  /*23890*/  UIADD3.X UR5, URZ, UR37, URZ, UP0, !UPT ;  /* 0x000000253f057290 */ /* 0x000fe200087fe43f */
[----:B------:R-:W-:Y:S01]  /*238a0*/  UMOV UR7, 0x14f00000 ;  /* 0x14f0000000077882 */ /* 0x000fe20000000000 */
[----:B------:R-:W-:Y:S01]  /*238b0*/  UMOV UR10, URZ ;  /* 0x0000003f000a7c82 */ /* 0x000fe20008000000 */
[----:B--2---:R-:W-:-:S04]  /*238c0*/  IMAD R2, R2, 0x9000, R4 ;  /* 0x0000900002027824 */ /* 0x004fc800078e0204 */
[----:B------:R-:W-:Y:S02]  /*238d0*/  VIADD R4, R2, 0x400 ;  /* 0x0000040002047836 */ /* 0x000fe40000000000 */
[----:B---3--:R-:W-:-:S07]  /*238e0*/  IMAD R3, R3, 0x60, R5 ;  /* 0x0000006003037824 */ /* 0x008fce00078e0205 */
.L_x_5449:
        /* <DEDUP_REMOVED lines=10> */
[----:B------:R-:W-:Y:S01]  /*23990*/  PLOP3.LUT P0, PT, PT, PT, PT, 0x80, 0x0 ;  /* 0x000000000000781c */ /* 0x000fe20003f0f070 */
[----:B------:R-:W-:Y:S01]  /*239a0*/  VIADD R4, R2, 0x3400 ;  /* 0x0000340002047836 */ /* 0x000fe20000000000 */
[----:B------:R-:W-:Y:S01]  /*239b0*/  UMOV UR6, 0x0 ;  /* 0x0000000000067882 */ /* 0x000fe20000000000 */
[----:B------:R-:W-:Y:S01]  /*239c0*/  UMOV UR7, 0x14f00000 ;  /* 0x14f0000000077882 */ /* 0x000fe20000000000 */
[----:B------:R-:W-:-:S09]  /*239d0*/  UMOV UR10, 0x40 ;  /* 0x00000040000a7882 */ /* 0x000fd20000000000 */
.L_x_5450:
        /* <DEDUP_REMOVED lines=15> */
.L_x_5451:
        /* <DEDUP_REMOVED lines=10> */
.L_x_5443:
[----:B------:R-:W-:Y:S05]  /*23b70*/  BSYNC B0 ;  /* 0x0000000000007941 */ /* 0x000fea0003800000 */
.L_x_5442:
        /* <DEDUP_REMOVED lines=9> */
.L_x_5361:
[----:B------:R-:W-:Y:S05]  /*23c10*/  BSYNC B7 ;  /* 0x0000000000077941 */ /* 0x000fea0003800000 */
.L_x_5359:
[----:B------:R-:W2:Y:S02]  /*23c20*/  LDL R7, [R1+0x2d4] ;  /* 0x0002d40001077983 */ /* 0x000ea40000100800 */
        /* <DEDUP_REMOVED lines=8> */
[----:B------:R1:W2:Y:S04]  /*23cb0*/  LDS.128 R16, [R0+0x308d0] ;  /* 0x0308d00000107984 */ /* 0x0002a80000000c00 */
[----:B------:R1:W-:Y:S01]  /*23cc0*/  STL [R1+0x2d0], R0 ;  /* 0x0002d00001007387 */ /* 0x0003e20000100800 */
[----:B------:R-:W-:Y:S06]  /*23cd0*/  BAR.ARV 0x4, 0x180 ;  /* 0x0106000000007b1d */ /* 0x000fec0000002000 */
[----:B------:R-:W-:Y:S05]  /*23ce0*/  BRA `(.L_x_5453) ;  /* 0x0000000800e47947 */ /* 0x000fea0003800000 */
.L_x_5452:
        /* <DEDUP_REMOVED lines=9> */
[----:B------:R-:W1:Y:S02]  /*23d80*/  @!P0 LDC.64 R2, c[0x0][0xc80] ;  /* 0x00032000ff028b82 */ /* 0x000e640000000a00 */
[----:B-1----:R-:W-:-:S06]  /*23d90*/  @!P0 IMAD.WIDE R2, R0, 0x4, R2 ;  /* 0x0000000400028825 */ /* 0x002fcc00078e0202 */
[----:B------:R1:W2:Y:S01]  /*23da0*/  @!P0 LDG.E R2, desc[UR6][R2.64] ;  /* 0x0000000602028981 */ /* 0x0002a2000c1e1900 */
[C---:B------:R-:W-:Y:S02]  /*23db0*/  ISETP.GE.U32.AND P1, PT, R6.reuse, 0x4, PT ;  /* 0x000000040600780c */ /* 0x040fe40003f26070 */
[C---:B------:R-:W-:Y:S01]  /*23dc0*/  ISETP.GE.U32.AND P2, PT, R6.reuse, 0x8, PT ;  /* 0x000000080600780c */ /* 0x040fe20003f46070 */
[----:B------:R-:W-:Y:S01]  /*23dd0*/  SHFL.IDX PT, R5, R16, 0x1, 0x1f ;  /* 0x00201f0010057f89 */ /* 0x000fe200000e0000 */
[C---:B------:R-:W-:Y:S01]  /*23de0*/  ISETP.GE.U32.AND P3, PT, R6.reuse, 0x10, PT ;  /* 0x000000100600780c */ /* 0x040fe20003f66070 */
[----:B-1----:R-:W-:Y:S02]  /*23df0*/  IMAD.MOV.U32 R3, RZ, RZ, RZ ;  /* 0x000000ffff037224 */ /* 0x002fe400078e00ff */
[----:B--2---:R-:W-:Y:S01]  /*23e00*/  @!P0 IMAD.MOV.U32 R3, RZ, RZ, R2 ;  /* 0x000000ffff038224 */ /* 0x004fe200078e0002 */
[----:B------:R-:W-:-:S04]  /*23e10*/  ISETP.GE.U32.AND P0, PT, R6, 0x2, PT ;  /* 0x000000020600780c */ /* 0x000fc80003f06070 */
[----:B------:R-:W1:Y:S02]  /*23e20*/  SHFL.UP PT, R2, R3, 0x1, RZ ;  /* 0x0420000003027989 */ /* 0x000e6400000e00ff */
[----:B-1----:R-:W-:-:S05]  /*23e30*/  SEL R0, R2, RZ, P4 ;  /* 0x000000ff02007207 */ /* 0x002fca0002000000 */
[----:B------:R-:W-:Y:S02]  /*23e40*/  IMAD.IADD R2, R3, 0x1, R0 ;  /* 0x0000000103027824 */ /* 0x000fe400078e0200 */
[----:B------:R-:W-:Y:S04]  /*23e50*/  SHFL.IDX PT, R0, R16, RZ, 0x1f ;  /* 0x00001fff10007589 */ /* 0x000fe800000e0000 */
        /* <DEDUP_REMOVED lines=13> */
.L_x_5554:
[----:B------:R-:W-:Y:S02]  /*23f30*/  ULDC UR4, c[0x0][0xc38] ;  /* 0x00030e0000047ab9 */ /* 0x000fe40000000800 */
[----:B------:R-:W-:-:S04]  /*23f40*/  IMAD.U32 R4, RZ, RZ, UR4 ;  /* 0x00000004ff047e24 */ /* 0x000fc8000f8e00ff */
[----:B--2---:R-:W-:-:S04]  /*23f50*/  IMAD R16, R16, R4, RZ ;  /* 0x0000000410107224 */ /* 0x004fc800078e02ff */
[----:B------:R-:W-:-:S05]  /*23f60*/  IMAD.IADD R5, R5, 0x1, R16 ;  /* 0x0000000105057824 */ /* 0x000fca00078e0210 */
[----:B------:R-:W-:-:S13]  /*23f70*/  ISETP.GT.AND P4, PT, R5, R0, PT ;  /* 0x000000000500720c */ /* 0x000fda0003f84270 */
[----:B------:R-:W-:Y:S05]  /*23f80*/  @P4 BRA `(.L_x_5455) ;  /* 0x0000000000a44947 */ /* 0x000fea0003800000 */
.L_x_5460:
[----:B-1----:R-:W1:Y:S01]  /*23f90*/  LDC R2, c[0x0][0xc3c] ;  /* 0x00030f00ff027b82 */ /* 0x002e620000000800 */
[----:B------:R-:W-:-:S05]  /*23fa0*/  VIADD R19, R19, 0x1f ;  /* 0x0000001f13137836 */ /* 0x000fca0000000000 */
[----:B-1----:R-:W-:-:S13]  /*23fb0*/  ISETP.GE.AND P4, PT, R19, R2, PT ;  /* 0x000000021300720c */ /* 0x002fda0003f86270 */
[----:B------:R-:W-:Y:S05]  /*23fc0*/  @P4 BRA `(.L_x_5456) ;  /* 0x0000000400e44947 */ /* 0x000fea0003800000 */
[----:B------:R-:W2:Y:S01]  /*23fd0*/  LDL R3, [R1+0x2f8] ;  /* 0x0002f80001037983 */ /* 0x000ea20000100800 */
[----:B------:R-:W-:Y:S01]  /*23fe0*/  BSSY B0, `(.L_x_5457) ;  /* 0x0000009000007945 */ /* 0x000fe20003800000 */
[----:B--2---:R-:W-:Y:S02]  /*23ff0*/  IMAD.IADD R4, R19, 0x1, R3 ;  /* 0x0000000113047824 */ /* 0x004fe400078e0203 */
[----:B------:R-:W-:-:S03]  /*24000*/  IMAD.MOV.U32 R3, RZ, RZ, RZ ;  /* 0x000000ffff037224 */ /* 0x000fc600078e00ff */
[----:B------:R-:W-:-:S13]  /*24010*/  ISETP.GE.OR P4, PT, R4, R2, !P5 ;  /* 0x000000020400720c */ /* 0x000fda0006f86670 */
[----:B------:R-:W-:Y:S05]  /*24020*/  @P4 BRA `(.L_x_5458) ;  /* 0x0000000000104947 */ /* 0x000fea0003800000 */
[----:B------:R-:W1:Y:S01]  /*24030*/  LDC.64 R2, c[0x0][0xc80] ;  /* 0x00032000ff027b82 */ /* 0x000e620000000a00 */
[----:B------:R-:W-:Y:S01]  /*24040*/  ULDC.64 UR4, c[0x0][0x208] ;  /* 0x0000820000047ab9 */ /* 0x000fe20000000a00 */
[----:B-1----:R-:W-:-:S06]  /*24050*/  IMAD.WIDE R2, R4, 0x4, R2 ;  /* 0x0000000404027825 */ /* 0x002fcc00078e0202 */
[----:B------:R1:W5:Y:S02]  /*24060*/  LDG.E R3, desc[UR4][R2.64] ;  /* 0x0000000402037981 */ /* 0x000364000c1e1900 */
.L_x_5458:
[----:B------:R-:W-:Y:S05]  /*24070*/  BSYNC B0 ;  /* 0x0000000000007941 */ /* 0x000fea0003800000 */
.L_x_5457:
[----:B------:R-:W-:-:S03]  /*24080*/  UMOV UR4, 0xffffffff ;  /* 0xffffffff00047882 */ /* 0x000fc60000000000 */
[----:B------:R-:W-:Y:S05]  /*24090*/  BRA.DIV UR4, `(.L_x_5459) ;  /* 0x0000002e04a47947 */ /* 0x000fea000b800000 */
[----:B------:R-:W2:Y:S04]  /*240a0*/  LDL R4, [R1+0x2d4] ;  /* 0x0002d40001047983 */ /* 0x000ea80000100800 */
[----:B-1---5:R-:W1:Y:S01]  /*240b0*/  SHFL.UP PT, R2, R3, 0x1, RZ ;  /* 0x0420000003027989 */ /* 0x022e6200000e00ff */
[----:B--2---:R-:W-:-:S04]  /*240c0*/  LOP3.LUT P4, RZ, R4, 0x1, RZ, 0xc0, !PT ;  /* 0x0000000104ff7812 */ /* 0x004fc8000788c0ff */
        /* <DEDUP_REMOVED lines=15> */
.L_x_5562:
[----:B------:R-:W-:Y:S02]  /*241c0*/  ULDC UR4, c[0x0][0xc38] ;  /* 0x00030e0000047ab9 */ /* 0x000fe40000000800 */
[----:B------:R-:W-:-:S04]  /*241d0*/  IMAD.U32 R4, RZ, RZ, UR4 ;  /* 0x00000004ff047e24 */ /* 0x000fc8000f8e00ff */
[----:B--2---:R-:W-:-:S04]  /*241e0*/  IMAD R16, R16, R4, RZ ;  /* 0x0000000410107224 */ /* 0x004fc800078e02ff */
[----:B------:R-:W-:-:S05]  /*241f0*/  IMAD.IADD R5, R16, 0x1, R5 ;  /* 0x0000000110057824 */ /* 0x000fca00078e0205 */
[----:B------:R-:W-:-:S13]  /*24200*/  ISETP.GT.AND P4, PT, R5, R0, PT ;  /* 0x000000000500720c */ /* 0x000fda0003f84270 */
[----:B------:R-:W-:Y:S05]  /*24210*/  @!P4 BRA `(.L_x_5460) ;  /* 0xfffffffc005cc947 */ /* 0x000fea000383ffff */
.L_x_5455:
        /* <DEDUP_REMOVED lines=8> */
.L_x_5566:
[----:B------:R-:W-:Y:S01]  /*242a0*/  ISETP.NE.AND P0, PT, R5, RZ, PT ;  /* 0x000000ff0500720c */ /* 0x000fe20003f05270 */
[----:B------:R-:W-:-:S12]  /*242b0*/  IMAD.MOV.U32 R5, RZ, RZ, RZ ;  /* 0x000000ffff057224 */ /* 0x000fd800078e00ff */
[----:B------:R-:W-:Y:S05]  /*242c0*/  @!P0 BRA `(.L_x_5462) ;  /* 0x0000000000148947 */ /* 0x000fea0003800000 */
[----:B------:R-:W-:Y:S01]  /*242d0*/  UMOV UR4, 0xffffffff ;  /* 0xffffffff00047882 */ /* 0x000fe20000000000 */
[----:B------:R-:W-:Y:S02]  /*242e0*/  VIADD R12, R6, 0xffffffff ;  /* 0xffffffff060c7836 */ /* 0x000fe40000000000 */
[----:B------:R-:W-:Y:S05]  /*242f0*/  BRA.DIV UR4, `(.L_x_5463) ;  /* 0x0000003204347947 */ /* 0x000fea000b800000 */
[----:B-1----:R1:W0:Y:S02]  /*24300*/  SHFL.IDX PT, R2, R2, R12, 0x1f ;  /* 0x00001f0c02027589 */ /* 0x00222400000e0000 */
.L_x_5569:
[----:B0-----:R-:W-:-:S07]  /*24310*/  IMAD.MOV.U32 R5, RZ, RZ, R2 ;  /* 0x000000ffff057224 */ /* 0x001fce00078e0002 */
.L_x_5462:
[----:B-12---:R-:W1:Y:S01]  /*24320*/  LDC.64 R2, c[0x0][0xc90] ;  /* 0x00032400ff027b82 */ /* 0x006e620000000a00 */
[----:B------:R-:W-:Y:S01]  /*24330*/  IMAD.IADD R19, R6, 0x1, R19 ;  /* 0x0000000106137824 */ /* 0x000fe200078e0213 */
[----:B------:R-:W-:-:S03]  /*24340*/  ULDC.64 UR4, c[0x0][0x208] ;  /* 0x0000820000047ab9 */ /* 0x000fc60000000a00 */
[----:B-1----:R-:W-:-:S05]  /*24350*/  IMAD.WIDE R2, R19, 0x4, R2 ;  /* 0x0000000413027825 */ /* 0x002fca00078e0202 */
[----:B------:R-:W3:Y:S01]  /*24360*/  LDG.E R7, desc[UR4][R2.64] ;  /* 0x0000000402077981 */ /* 0x000ee2000c1e1900 */
[----:B------:R-:W-:-:S04]  /*24370*/  IMAD R16, R5, R4, R16 ;  /* 0x0000000405107224 */ /* 0x000fc800078e0210 */
[----:B------:R-:W-:Y:S02]  /*24380*/  IMAD.IADD R0, R0, 0x1, -R16 ;  /* 0x0000000100007824 */ /* 0x000fe400078e0a10 */
[----:B---3--:R-:W-:-:S05]  /*24390*/  IMAD R6, R17, R7, RZ ;  /* 0x0000000711067224 */ /* 0x008fca00078e02ff */
[----:B-----5:R-:W-:-:S04]  /*243a0*/  IABS R8, R6 ;  /* 0x0000000600087213 */ /* 0x020fc80000000000 */
[----:B------:R-:W1:Y:S08]  /*243b0*/  I2F.RP R2, R8 ;  /* 0x0000000800027306 */ /* 0x000e700000209400 */
[----:B-1----:R-:W1:Y:S02]  /*243c0*/  MUFU.RCP R2, R2 ;  /* 0x0000000200027308 */ /* 0x002e640000001000 */
[----:B-1----:R-:W-:-:S06]  /*243d0*/  VIADD R2, R2, 0xffffffe ;  /* 0x0ffffffe02027836 */ /* 0x002fcc0000000000 */
[----:B------:R-:W1:Y:S02]  /*243e0*/  F2I.FTZ.U32.TRUNC.NTZ R3, R2 ;  /* 0x0000000200037305 */ /* 0x000e64000021f000 */
[----:B-1----:R-:W-:-:S04]  /*243f0*/  IMAD.MOV R2, RZ, RZ, -R3 ;  /* 0x000000ffff027224 */ /* 0x002fc800078e0a03 */
        /* <DEDUP_REMOVED lines=54> */
.L_x_5456:
[----:B------:R-:W-:Y:S01]  /*24760*/  UMOV UR4, URZ ;  /* 0x0000003f00047c82 */ /* 0x000fe20008000000 */
[----:B------:R-:W-:Y:S01]  /*24770*/  UMOV UR5, URZ ;  /* 0x0000003f00057c82 */ /* 0x000fe20008000000 */
[----:B------:R-:W-:Y:S01]  /*24780*/  ULDC UR6, c[0x0][0xc3c] ;  /* 0x00030f0000067ab9 */ /* 0x000fe20000000800 */
[----:B------:R-:W-:Y:S02]  /*24790*/  IMAD.MOV.U32 R16, RZ, RZ, R0 ;  /* 0x000000ffff107224 */ /* 0x000fe400078e0000 */
[----:B------:R-:W-:Y:S02]  /*247a0*/  IMAD.U32 R17, RZ, RZ, UR4 ;  /* 0x00000004ff117e24 */ /* 0x000fe4000f8e00ff */
[----:B------:R-:W-:Y:S02]  /*247b0*/  IMAD.U32 R18, RZ, RZ, UR5 ;  /* 0x00000005ff127e24 */ /* 0x000fe4000f8e00ff */
[----:B------:R-:W-:-:S07]  /*247c0*/  IMAD.U32 R19, RZ, RZ, UR6 ;  /* 0x00000006ff137e24 */ /* 0x000fce000f8e00ff */
.L_x_5464:
        /* <DEDUP_REMOVED lines=11> */
.L_x_5453:
[----:B------:R-:W-:Y:S02]  /*24880*/  ULDC UR4, c[0x0][0xc3c] ;  /* 0x00030f0000047ab9 */ /* 0x000fe40000000800 */
[----:B--2---:R-:W-:-:S13]  /*24890*/  ISETP.GE.AND P0, PT, R19, UR4, PT ;  /* 0x0000000413007c0c */ /* 0x004fda000bf06270 */
[----:B------:R-:W-:Y:S05]  /*248a0*/  @!P0 BRA `(.L_x_5465) ;  /* 0xffffff8800248947 */ /* 0x000fea000383ffff */
[----:B------:R-:W-:Y:S05]  /*248b0*/  BSYNC B8 ;  /* 0x0000000000087941 */ /* 0x000fea0003800000 */
.L_x_5299:
[----:B-1----:R-:W2:Y:S01]  /*248c0*/  LDL.LU R0, [R1+0x318] ;  /* 0x0003180001007983 */ /* 0x002ea20000300800 */
[----:B------:R-:W-:Y:S01]  /*248d0*/  BSSY B0, `(.L_x_5466) ;  /* 0x000000b000007945 */ /* 0x000fe20003800000 */
[----:B------:R-:W1:Y:S01]  /*248e0*/  S2R R5, SR_CgaCtaId ;  /* 0x0000000000057919 */ /* 0x000e620000008800 */
[----:B--2---:R-:W-:-:S05]  /*248f0*/  VIADD R0, R0, 0x1 ;  /* 0x0000000100007836 */ /* 0x004fca0000000000 */
[----:B0-----:R-:W-:-:S04]  /*24900*/  LEA.HI R2, R0, R0, RZ, 0x1 ;  /* 0x0000000000027211 */ /* 0x001fc800078f08ff */
[----:B---3--:R-:W-:-:S05]  /*24910*/  LOP3.LUT R3, R2, 0xfffffffe, RZ, 0xc0, !PT ;  /* 0xfffffffe02037812 */ /* 0x008fca00078ec0ff */
[----:B------:R-:W-:Y:S01]  /*24920*/  IMAD.IADD R3, R0, 0x1, -R3 ;  /* 0x0000000100037824 */ /* 0x000fe200078e0a03 */
[----:B------:R-:W-:-:S04]  /*24930*/  MOV R0, 0x400 ;  /* 0x0000040000007802 */ /* 0x000fc80000000f00 */
[----:B-1----:R-:W-:Y:S02]  /*24940*/  LEA R0, R5, R0, 0x18 ;  /* 0x0000000005007211 */ /* 0x002fe400078ec0ff */
[----:B------:R-:W-:-:S04]  /*24950*/  SHF.L.U32 R3, R3, 0x1f, RZ ;  /* 0x0000001f03037819 */ /* 0x000fc800000006ff */
[----:B------:R-:W0:Y:S02]  /*24960*/  SYNCS.PHASECHK.TRANS64.TRYWAIT P0, [R0+URZ+0x30820], R3 ;  /* 0x03082003000075a7 */ /* 0x000e24000800017f */
[----:B0-----:R-:W-:Y:S05]  /*24970*/  @!P0 BRA `(.L_x_5467) ;  /* 0x0000002800bc8947 */ /* 0x001fea0003800000 */
.L_x_5570:
[----:B------:R-:W-:Y:S05]  /*24980*/  BSYNC B0 ;  /* 0x0000000000007941 */ /* 0x000fea0003800000 */
.L_x_5466:
[----:B------:R-:W-:-:S03]  /*24990*/  UMOV UR4, 0xffffffff ;  /* 0xffffffff00047882 */ /* 0x000fc60000000000 */
[----:B------:R-:W-:Y:S05]  /*249a0*/  BRA.DIV UR4, `(.L_x_5468) ;  /* 0x0000002a04c47947 */ /* 0x000fea000b800000 */
[----:B------:R-:W1:Y:S02]  /*249b0*/  S2R R2, SR_TID.X ;  /* 0x0000000000027919 */ /* 0x000e640000002100 */
[----:B-1----:R-:W-:-:S04]  /*249c0*/  SHF.R.U32.HI R2, RZ, 0x5, R2 ;  /* 0x00000005ff027819 */ /* 0x002fc80000011602 */
[----:B------:R-:W-:-:S05]  /*249d0*/  LOP3.LUT R2, R2, 0x3, RZ, 0xc0, !PT ;  /* 0x0000000302027812 */ /* 0x000fca00078ec0ff */
[----:B------:R1:W2:Y:S02]  /*249e0*/  SHFL.IDX PT, R14, R2, RZ, 0x1f ;  /* 0x00001fff020e7589 */ /* 0x0002a400000e0000 */
.L_x_5573:
[----:B--2---:R-:W-:Y:S01]  /*249f0*/  ISETP.NE.AND P0, PT, R14, RZ, PT ;  /* 0x000000ff0e00720c */ /* 0x004fe20003f05270 */
[----:B------:R-:W-:-:S12]  /*24a00*/  BSSY B0, `(.L_x_5469) ;  /* 0x0000029000007945 */ /* 0x000fd80003800000 */
[----:B------:R-:W-:Y:S05]  /*24a10*/  @P0 BRA `(.L_x_5470) ;  /* 0x00000000009c0947 */ /* 0x000fea0003800000 */
[----:B------:R-:W-:-:S03]  /*24a20*/  UMOV UR4, 0xffffffff ;  /* 0xffffffff00047882 */ /* 0x000fc60000000000 */
[----:B------:R-:W-:Y:S05]  /*24a30*/  BRA.DIV UR4, `(.L_x_5471) ;  /* 0x0000002a04d47947 */ /* 0x000fea000b800000 */
[----:B------:R-:W-:-:S13]  /*24a40*/  ELECT P6, URZ, PT ;  /* 0x00000000003f782f */ /* 0x000fda00038c0000 */
.L_x_5576:
        /* <DEDUP_REMOVED lines=8> */
.L_x_5472:
        /* <DEDUP_REMOVED lines=14> */
.L_x_5577:
[----:B------:R-:W1:Y:S02]  /*24bb0*/  SYNCS.PHASECHK.TRANS64.TRYWAIT P0, [R7+URZ], R2 ;  /* 0x00000002070075a7 */ /* 0x000e64000800017f */
[----:B-1----:R-:W-:Y:S05]  /*24bc0*/  @!P0 BRA `(.L_x_5474) ;  /* 0x0000002800a48947 */ /* 0x002fea0003800000 */
.L_x_5578:
[----:B------:R-:W-:Y:S05]  /*24bd0*/  @!P2 BRA `(.L_x_5475) ;  /* 0x000000000004a947 */ /* 0x000fea0003800000 */
[----:B------:R-:W-:Y:S01]  /*24be0*/  BPT.TRAP 0x1 ;  /* 0x000000040000795c */ /* 0x000fe20000300000 */
.L_x_5475:
[----:B------:R-:W2:Y:S01]  /*24bf0*/  LDL.LU R4, [R1+0x2d8] ;  /* 0x0002d80001047983 */ /* 0x000ea20000300800 */
[----:B------:R-:W-:-:S04]  /*24c00*/  VIADD R0, R0, 0x30860 ;  /* 0x0003086000007836 */ /* 0x000fc80000000000 */
[----:B--2---:R-:W-:-:S04]  /*24c10*/  IMAD R4, R4, 0x8, R0 ;  /* 0x0000000804047824 */ /* 0x004fc800078e0200 */
[----:B------:R-:W2:Y:S02]  /*24c20*/  SYNCS.PHASECHK.TRANS64.TRYWAIT P0, [R4+URZ], R5 ;  /* 0x00000005040075a7 */ /* 0x000ea4000800017f */
[----:B--2---:R-:W-:Y:S05]  /*24c30*/  @!P0 BRA `(.L_x_5476) ;  /* 0x00000028009c8947 */ /* 0x004fea0003800000 */
.L_x_5579:
[----:B------:R-:W-:-:S07]  /*24c40*/  IMAD R3, R3, 0x8, R0 ;  /* 0x0000000803037824 */ /* 0x000fce00078e0200 */
.L_x_5477:
[----:B---3--:R3:W0:Y:S02]  /*24c50*/  SYNCS.PHASECHK.TRANS64.TRYWAIT P0, [R3+URZ], R2 ;  /* 0x00000002030075a7 */ /* 0x008624000800017f */
[----:B0-----:R-:W-:Y:S05]  /*24c60*/  @!P0 NANOSLEEP.SYNCS 0x989680 ;  /* 0x009896800000895d */ /* 0x001fea0003900000 */
[----:B------:R-:W0:Y:S02]  /*24c70*/  @!P0 SYNCS.PHASECHK.TRANS64 P0, [R3+URZ], R2 ;  /* 0x00000002030085a7 */ /* 0x000e24000800007f */
[----:B0-----:R-:W-:Y:S05]  /*24c80*/  @!P0 BRA `(.L_x_5477) ;  /* 0xfffffffc00f08947 */ /* 0x001fea000383ffff */
.L_x_5470:
[----:B------:R-:W-:Y:S05]  /*24c90*/  BSYNC B0 ;  /* 0x0000000000007941 */ /* 0x000fea0003800000 */
.L_x_5469:
[----:B------:R-:W-:Y:S05]  /*24ca0*/  EXIT ;  /* 0x000000000000794d */ /* 0x000fea0003800000 */
.L_x_5134:
[----:B0-----:R0:W1:Y:S02]  /*24cb0*/  SYNCS.PHASECHK.TRANS64.TRYWAIT P0, [R49+URZ+0x308b0], R8 ;  /* 0x0308b008310075a7 */ /* 0x001064000800017f */
[----:B-1----:R-:W-:Y:S05]  /*24cc0*/  @!P0 NANOSLEEP.SYNCS 0x989680 ;  /* 0x009896800000895d */ /* 0x002fea0003900000 */
[----:B------:R-:W1:Y:S02]  /*24cd0*/  @!P0 SYNCS.PHASECHK.TRANS64 P0, [R49+URZ+0x308b0], R8 ;  /* 0x0308b008310085a7 */ /* 0x000e64000800007f */
[----:B-1----:R-:W-:Y:S05]  /*24ce0*/  @!P0 BRA `(.L_x_5134) ;  /* 0xfffffffc00f08947 */ /* 0x002fea000383ffff */
[----:B------:R-:W-:Y:S05]  /*24cf0*/  BRA `(.L_x_5478) ;  /* 0xfffffdf000187947 */ /* 0x000fea000383ffff */
.L_x_5155:
[----:B------:R-:W-:Y:S02]  /*24d00*/  IMAD.MOV.U32 R13, RZ, RZ, R4 ;  /* 0x000000ffff0d7224 */ /* 0x000fe400078e0004 */
[----:B------:R-:W-:Y:S02]  /*24d10*/  IMAD.MOV.U32 R12, RZ, RZ, RZ ;  /* 0x000000ffff0c7224 */ /* 0x000fe400078e00ff */
[----:B------:R-:W-:Y:S02]  /*24d20*/  IMAD.MOV.U32 R11, RZ, RZ, 0x1c1f ;  /* 0x00001c1fff0b7424 */ /* 0x000fe400078e00ff */
[----:B------:R-:W-:-:S07]  /*24d30*/  IMAD.MOV.U32 R15, RZ, RZ, -0x1 ;  /* 0xffffffffff0f7424 */ /* 0x000fce00078e00ff */
[----:B------:R-:W-:Y:S05]  /*24d40*/  WARPSYNC.COLLECTIVE R15, `(.L_x_5479) ;  /* 0x000000000f087348 */ /* 0x000fea0003c00000 */
[----:B------:R0:W1:Y:S02]  /*24d50*/  SHFL.IDX P6, R14, R13, R12, R11 ;  /* 0x0000000c0d0e7389 */ /* 0x00006400000c000b */
[----:B01----:R-:W-:Y:S01]  /*24d60*/  ENDCOLLECTIVE ;  /* 0x000000000000791b */ /* 0x003fe20003800000 */
.L_x_5479:
[----:B------:R-:W-:Y:S02]  /*24d70*/  IMAD.MOV.U32 R13, RZ, RZ, R0 ;  /* 0x000000ffff0d7224 */ /* 0x000fe400078e0000 */
[----:B------:R-:W-:-:S07]  /*24d80*/  IMAD.MOV.U32 R3, RZ, RZ, R14 ;  /* 0x000000ffff037224 */ /* 0x000fce00078e000e */
[----:B------:R-:W-:Y:S05]  /*24d90*/  WARPSYNC.COLLECTIVE R15, `(.L_x_5480) ;  /* 0x000000000f087348 */ /* 0x000fea0003c00000 */
[----:B------:R0:W1:Y:S02]  /*24da0*/  SHFL.IDX P6, R14, R13, R12, R11 ;  /* 0x0000000c0d0e7389 */ /* 0x00006400000c000b */
[----:B01----:R-:W-:Y:S01]  /*24db0*/  ENDCOLLECTIVE ;  /* 0x000000000000791b */ /* 0x003fe20003800000 */
.L_x_5480:
[----:B------:R-:W-:Y:S02]  /*24dc0*/  IMAD.MOV.U32 R13, RZ, RZ, R7 ;  /* 0x000000ffff0d7224 */ /* 0x000fe400078e0007 */
[----:B------:R-:W-:-:S07]  /*24dd0*/  IMAD.MOV.U32 R2, RZ, RZ, R14 ;  /* 0x000000ffff027224 */ /* 0x000fce00078e000e */
[----:B------:R-:W-:Y:S05]  /*24de0*/  WARPSYNC.COLLECTIVE R15, `(.L_x_5481) ;  /* 0x000000000f087348 */ /* 0x000fea0003c00000 */
[----:B------:R0:W1:Y:S02]  /*24df0*/  SHFL.IDX P6, R14, R13, R12, R11 ;  /* 0x0000000c0d0e7389 */ /* 0x00006400000c000b */
[----:B01----:R-:W-:Y:S01]  /*24e00*/  ENDCOLLECTIVE ;  /* 0x000000000000791b */ /* 0x003fe20003800000 */
.L_x_5481:
[----:B------:R-:W-:Y:S02]  /*24e10*/  IMAD.MOV.U32 R13, RZ, RZ, R6 ;  /* 0x000000ffff0d7224 */ /* 0x000fe400078e0006 */
[----:B------:R-:W-:-:S07]  /*24e20*/  IMAD.MOV.U32 R5, RZ, RZ, R14 ;  /* 0x000000ffff057224 */ /* 0x000fce00078e000e */
[----:B------:R-:W-:Y:S05]  /*24e30*/  WARPSYNC.COLLECTIVE R15, `(.L_x_5482) ;  /* 0x000000000f087348 */ /* 0x000fea0003c00000 */
[----:B------:R0:W1:Y:S02]  /*24e40*/  SHFL.IDX P6, R14, R13, R12, R11 ;  /* 0x0000000c0d0e7389 */ /* 0x00006400000c000b */
[----:B01----:R-:W-:Y:S01]  /*24e50*/  ENDCOLLECTIVE ;  /* 0x000000000000791b */ /* 0x003fe20003800000 */
.L_x_5482:
[----:B------:R-:W-:Y:S05]  /*24e60*/  BRA `(.L_x_5483) ;  /* 0xfffffe0400407947 */ /* 0x000fea000383ffff */
.L_x_5158:
        /* <DEDUP_REMOVED lines=8> */
.L_x_5485:
[----:B------:R-:W-:Y:S05]  /*24ef0*/  BSYNC B1 ;  /* 0x0000000000017941 */ /* 0x000fea0003800000 */
.L_x_5484:
        /* <DEDUP_REMOVED lines=8> */
.L_x_5486:
[----:B------:R-:W-:Y:S02]  /*24f80*/  IMAD.MOV.U32 R13, RZ, RZ, R7 ;  /* 0x000000ffff0d7224 */ /* 0x000fe400078e0007 */
[----:B------:R-:W-:-:S07]  /*24f90*/  IMAD.MOV.U32 R2, RZ, RZ, R14 ;  /* 0x000000ffff027224 */ /* 0x000fce00078e000e */
[----:B------:R-:W-:Y:S05]  /*24fa0*/  WARPSYNC.COLLECTIVE R15, `(.L_x_5487) ;  /* 0x000000000f087348 */ /* 0x000fea0003c00000 */
[----:B------:R0:W1:Y:S02]  /*24fb0*/  SHFL.IDX P6, R14, R13, R12, R11 ;  /* 0x0000000c0d0e7389 */ /* 0x00006400000c000b */
[----:B01----:R-:W-:Y:S01]  /*24fc0*/  ENDCOLLECTIVE ;  /* 0x000000000000791b */ /* 0x003fe20003800000 */
.L_x_5487:
[----:B------:R-:W-:Y:S02]  /*24fd0*/  IMAD.MOV.U32 R13, RZ, RZ, R6 ;  /* 0x000000ffff0d7224 */ /* 0x000fe400078e0006 */
[----:B------:R-:W-:-:S07]  /*24fe0*/  IMAD.MOV.U32 R5, RZ, RZ, R14 ;  /* 0x000000ffff057224 */ /* 0x000fce00078e000e */
[----:B------:R-:W-:Y:S05]  /*24ff0*/  WARPSYNC.COLLECTIVE R15, `(.L_x_5488) ;  /* 0x000000000f087348 */ /* 0x000fea0003c00000 */
[----:B------:R0:W1:Y:S02]  /*25000*/  SHFL.IDX P6, R14, R13, R12, R11 ;  /* 0x0000000c0d0e7389 */ /* 0x00006400000c000b */
[----:B01----:R-:W-:Y:S01]  /*25010*/  ENDCOLLECTIVE ;  /* 0x000000000000791b */ /* 0x003fe20003800000 */
.L_x_5488:
[----:B------:R-:W-:Y:S05]  /*25020*/  BRA `(.L_x_5489) ;  /* 0xfffffe0800f47947 */ /* 0x000fea000383ffff */
.L_x_5161:
[----:B0-----:R-:W-:-:S04]  /*25030*/  IMAD.U32 R5, RZ, RZ, UR39 ;  /* 0x00000027ff057e24 */ /* 0x001fc8000f8e00ff */
[----:B------:R0:W1:Y:S03]  /*25040*/  SYNCS.PHASECHK.TRANS64.TRYWAIT P0, [R5+URZ+0x30800], R4 ;  /* 0x03080004050075a7 */ /* 0x000066000800017f */
[----:B-1----:R-:W-:Y:S05]  /*25050*/  @!P0 NANOSLEEP.SYNCS 0x989680 ;  /* 0x009896800000895d */ /* 0x002fea0003900000 */
[----:B------:R-:W1:Y:S02]  /*25060*/  @!P0 SYNCS.PHASECHK.TRANS64 P0, [R5+URZ+0x30800], R4 ;  /* 0x03080004050085a7 */ /* 0x000e64000800007f */
[----:B-1----:R-:W-:Y:S05]  /*25070*/  @!P0 BRA `(.L_x_5161) ;  /* 0xfffffffc00ec8947 */ /* 0x002fea000383ffff */
[----:B------:R-:W-:Y:S05]  /*25080*/  BRA `(.L_x_5490) ;  /* 0xfffffe1400147947 */ /* 0x000fea000383ffff */
.L_x_5185:
[----:B------:R-:W-:Y:S02]  /*25090*/  IMAD.MOV.U32 R13, RZ, RZ, R4 ;  /* 0x000000ffff0d7224 */ /* 0x000fe400078e0004 */
[----:B------:R-:W-:Y:S02]  /*250a0*/  IMAD.MOV.U32 R12, RZ, RZ, RZ ;  /* 0x000000ffff0c7224 */ /* 0x000fe400078e00ff */
[----:B------:R-:W-:Y:S02]  /*250b0*/  IMAD.MOV.U32 R11, RZ, RZ, 0x1c1f ;  /* 0x00001c1fff0b7424 */ /* 0x000fe400078e00ff */
[----:B------:R-:W-:-:S07]  /*250c0*/  IMAD.MOV.U32 R15, RZ, RZ, -0x1 ;  /* 0xffffffffff0f7424 */ /* 0x000fce00078e00ff */
[----:B------:R-:W-:Y:S05]  /*250d0*/  WARPSYNC.COLLECTIVE R15, `(.L_x_5491) ;  /* 0x000000000f087348 */ /* 0x000fea0003c00000 */
[----:B------:R0:W1:Y:S02]  /*250e0*/  SHFL.IDX P6, R14, R13, R12, R11 ;  /* 0x0000000c0d0e7389 */ /* 0x00006400000c000b */
[----:B01----:R-:W-:Y:S01]  /*250f0*/  ENDCOLLECTIVE ;  /* 0x000000000000791b */ /* 0x003fe20003800000 */
.L_x_5491:
[----:B------:R-:W-:Y:S02]  /*25100*/  IMAD.MOV.U32 R13, RZ, RZ, R0 ;  /* 0x000000ffff0d7224 */ /* 0x000fe400078e0000 */
[----:B------:R-:W-:-:S07]  /*25110*/  IMAD.MOV.U32 R3, RZ, RZ, R14 ;  /* 0x000000ffff037224 */ /* 0x000fce00078e000e */
[----:B------:R-:W-:Y:S05]  /*25120*/  WARPSYNC.COLLECTIVE R15, `(.L_x_5492) ;  /* 0x000000000f087348 */ /* 0x000fea0003c00000 */
[----:B------:R0:W1:Y:S02]  /*25130*/  SHFL.IDX P6, R14, R13, R12, R11 ;  /* 0x0000000c0d0e7389 */ /* 0x00006400000c000b */
[----:B01----:R-:W-:Y:S01]  /*25140*/  ENDCOLLECTIVE ;  /* 0x000000000000791b */ /* 0x003fe20003800000 */
.L_x_5492:
[----:B------:R-:W-:Y:S02]  /*25150*/  IMAD.MOV.U32 R13, RZ, RZ, R9 ;  /* 0x000000ffff0d7224 */ /* 0x000fe400078e0009 */
[----:B------:R-:W-:-:S07]  /*25160*/  IMAD.MOV.U32 R2, RZ, RZ, R14 ;  /* 0x000000ffff027224 */ /* 0x000fce00078e000e */
[----:B------:R-:W-:Y:S05]  /*25170*/  WARPSYNC.COLLECTIVE R15, `(.L_x_5493) ;  /* 0x000000000f087348 */ /* 0x000fea0003c00000 */
[----:B------:R0:W1:Y:S02]  /*25180*/  SHFL.IDX P6, R14, R13, R12, R11 ;  /* 0x0000000c0d0e7389 */ /* 0x00006400000c000b */
[----:B01----:R-:W-:Y:S01]  /*25190*/  ENDCOLLECTIVE ;  /* 0x000000000000791b */ /* 0x003fe20003800000 */
.L_x_5493:
[----:B------:R-:W-:Y:S02]  /*251a0*/  IMAD.MOV.U32 R13, RZ, RZ, R8 ;  /* 0x000000ffff0d7224 */ /* 0x000fe400078e0008 */
[----:B------:R-:W-:-:S07]  /*251b0*/  IMAD.MOV.U32 R5, RZ, RZ, R14 ;  /* 0x000000ffff057224 */ /* 0x000fce00078e000e */
[----:B------:R-:W-:Y:S05]  /*251c0*/  WARPSYNC.COLLECTIVE R15, `(.L_x_5494) ;  /* 0x000000000f087348 */ /* 0x000fea0003c00000 */
[----:B------:R0:W1:Y:S02]  /*251d0*/  SHFL.IDX P6, R14, R13, R12, R11 ;  /* 0x0000000c0d0e7389 */ /* 0x00006400000c000b */
[----:B01----:R-:W-:Y:S01]  /*251e0*/  ENDCOLLECTIVE ;  /* 0x000000000000791b */ /* 0x003fe20003800000 */
.L_x_5494:
[----:B------:R-:W-:Y:S02]  /*251f0*/  IMAD.MOV.U32 R12, RZ, RZ, R2 ;  /* 0x000000ffff0c7224 */ /* 0x000fe400078e0002 */
[----:B------:R-:W-:Y:S01]  /*25200*/  IMAD.MOV.U32 R13, RZ, RZ, R3 ;  /* 0x000000ffff0d7224 */ /* 0x000fe200078e0003 */
[----:B------:R-:W-:Y:S06]  /*25210*/  BRA `(.L_x_5495) ;  /* 0xfffffe3800b87947 */ /* 0x000fec000383ffff */
.L_x_5188:
[----:B------:R-:W-:Y:S01]  /*25220*/  BSSY B1, `(.L_x_5496) ;  /* 0x0000008000017945 */ /* 0x000fe20003800000 */
[----:B------:R-:W-:Y:S02]  /*25230*/  IMAD.MOV.U32 R13, RZ, RZ, R4 ;  /* 0x000000ffff0d7224 */ /* 0x000fe400078e0004 */
[----:B------:R-:W-:Y:S02]  /*25240*/  IMAD.MOV.U32 R12, RZ, RZ, 0x1 ;  /* 0x00000001ff0c7424 */ /* 0x000fe400078e00ff */
[----:B------:R-:W-:Y:S02]  /*25250*/  IMAD.MOV.U32 R11, RZ, RZ, 0x1c1f ;  /* 0x00001c1fff0b7424 */ /* 0x000fe400078e00ff */
[----:B------:R-:W-:-:S07]  /*25260*/  IMAD.MOV.U32 R15, RZ, RZ, -0x1 ;  /* 0xffffffffff0f7424 */ /* 0x000fce00078e00ff */
[----:B------:R-:W-:Y:S05]  /*25270*/  WARPSYNC.COLLECTIVE R15, `(.L_x_5497) ;  /* 0x000000000f087348 */ /* 0x000fea0003c00000 */
[----:B------:R0:W1:Y:S02]  /*25280*/  SHFL.IDX P6, R14, R13, R12, R11 ;  /* 0x0000000c0d0e7389 */ /* 0x00006400000c000b */
[----:B01----:R-:W-:Y:S01]  /*25290*/  ENDCOLLECTIVE ;  /* 0x000000000000791b */ /* 0x003fe20003800000 */
.L_x_5497:
[----:B------:R-:W-:Y:S05]  /*252a0*/  BSYNC B1 ;  /* 0x0000000000017941 */ /* 0x000fea0003800000 */
.L_x_5496:
        /* <DEDUP_REMOVED lines=8> */
.L_x_5498:
[----:B------:R-:W-:Y:S02]  /*25330*/  IMAD.MOV.U32 R21, RZ, RZ, R3 ;  /* 0x000000ffff157224 */ /* 0x000fe400078e0003 */
[----:B------:R-:W-:Y:S02]  /*25340*/  IMAD.MOV.U32 R13, RZ, RZ, R9 ;  /* 0x000000ffff0d7224 */ /* 0x000fe400078e0009 */
[----:B------:R-:W-:-:S07]  /*25350*/  IMAD.MOV.U32 R2, RZ, RZ, R14 ;  /* 0x000000ffff027224 */ /* 0x000fce00078e000e */
[----:B------:R-:W-:Y:S05]  /*25360*/  WARPSYNC.COLLECTIVE R15, `(.L_x_5499) ;  /* 0x000000000f087348 */ /* 0x000fea0003c00000 */
[----:B------:R0:W1:Y:S02]  /*25370*/  SHFL.IDX P6, R14, R13, R12, R11 ;  /* 0x0000000c0d0e7389 */ /* 0x00006400000c000b */
[----:B01----:R-:W-:Y:S01]  /*25380*/  ENDCOLLECTIVE ;  /* 0x000000000000791b */ /* 0x003fe20003800000 */
.L_x_5499:
[----:B------:R-:W-:Y:S02]  /*25390*/  IMAD.MOV.U32 R20, RZ, RZ, R2 ;  /* 0x000000ffff147224 */ /* 0x000fe400078e0002 */
[----:B------:R-:W-:Y:S02]  /*253a0*/  IMAD.MOV.U32 R13, RZ, RZ, R8 ;  /* 0x000000ffff0d7224 */ /* 0x000fe400078e0008 */
[----:B------:R-:W-:-:S07]  /*253b0*/  IMAD.MOV.U32 R5, RZ, RZ, R14 ;  /* 0x000000ffff057224 */ /* 0x000fce00078e000e */
[----:B------:R-:W-:Y:S05]  /*253c0*/  WARPSYNC.COLLECTIVE R15, `(.L_x_5500) ;  /* 0x000000000f087348 */ /* 0x000fea0003c00000 */
[----:B------:R0:W1:Y:S02]  /*253d0*/  SHFL.IDX P6, R14, R13, R12, R11 ;  /* 0x0000000c0d0e7389 */ /* 0x00006400000c000b */
[----:B01----:R-:W-:Y:S01]  /*253e0*/  ENDCOLLECTIVE ;  /* 0x000000000000791b */ /* 0x003fe20003800000 */
.L_x_5500:
[----:B------:R-:W-:Y:S05]  /*253f0*/  BRA `(.L_x_5501) ;  /* 0xfffffe3c00f47947 */ /* 0x000fea000383ffff */
.L_x_5191:
[----:B0-----:R-:W-:-:S04]  /*25400*/  IMAD.U32 R61, RZ, RZ, UR39 ;  /* 0x00000027ff3d7e24 */ /* 0x001fc8000f8e00ff */
[----:B------:R0:W1:Y:S03]  /*25410*/  SYNCS.PHASECHK.TRANS64.TRYWAIT P0, [R61+URZ+0x30800], R60 ;  /* 0x0308003c3d0075a7 */ /* 0x000066000800017f */
[----:B-1----:R-:W-:Y:S05]  /*25420*/  @!P0 NANOSLEEP.SYNCS 0x989680 ;  /* 0x009896800000895d */ /* 0x002fea0003900000 */
[----:B------:R-:W1:Y:S02]  /*25430*/  @!P0 SYNCS.PHASECHK.TRANS64 P0, [R61+URZ+0x30800], R60 ;  /* 0x0308003c3d0085a7 */ /* 0x000e64000800007f */
[----:B-1----:R-:W-:Y:S05]  /*25440*/  @!P0 BRA `(.L_x_5191) ;  /* 0xfffffffc00ec8947 */ /* 0x002fea000383ffff */
[----:B------:R-:W-:Y:S05]  /*25450*/  BRA `(.L_x_5502) ;  /* 0xfffffe44007c7947 */ /* 0x000fea000383ffff */
.L_x_5205:
[----:B-1----:R1:W2:Y:S02]  /*25460*/  SYNCS.PHASECHK.TRANS64.TRYWAIT P2, [R73+URZ+0x30830], R0 ;  /* 0x03083000490075a7 */ /* 0x0022a4000804017f */
[----:B--2---:R-:W-:Y:S05]  /*25470*/  @!P2 NANOSLEEP.SYNCS 0x989680 ;  /* 0x009896800000a95d */ /* 0x004fea0003900000 */
[----:B------:R-:W2:Y:S02]  /*25480*/  @!P2 SYNCS.PHASECHK.TRANS64 P2, [R73+URZ+0x30830], R0 ;  /* 0x030830004900a5a7 */ /* 0x000ea4000804007f */
[----:B--2---:R-:W-:Y:S05]  /*25490*/  @!P2 BRA `(.L_x_5205) ;  /* 0xfffffffc00f0a947 */ /* 0x004fea000383ffff */
[----:B------:R-:W-:Y:S05]  /*254a0*/  BRA `(.L_x_5204) ;  /* 0xfffffe7000087947 */ /* 0x000fea000383ffff */
.L_x_5221:
[----:B-1----:R-:W-:-:S04]  /*254b0*/  IMAD.U32 R11, RZ, RZ, UR7 ;  /* 0x00000007ff0b7e24 */ /* 0x002fc8000f8e00ff */
[----:B------:R1:W2:Y:S03]  /*254c0*/  SYNCS.PHASECHK.TRANS64.TRYWAIT P2, [R11+URZ+0x30830], R10 ;  /* 0x0308300a0b0075a7 */ /* 0x0002a6000804017f */
[----:B--2---:R-:W-:Y:S05]  /*254d0*/  @!P2 NANOSLEEP.SYNCS 0x989680 ;  /* 0x009896800000a95d */ /* 0x004fea0003900000 */
[----:B------:R-:W2:Y:S02]  /*254e0*/  @!P2 SYNCS.PHASECHK.TRANS64 P2, [R11+URZ+0x30830], R10 ;  /* 0x0308300a0b00a5a7 */ /* 0x000ea4000804007f */
[----:B--2---:R-:W-:Y:S05]  /*254f0*/  @!P2 BRA `(.L_x_5221) ;  /* 0xfffffffc00eca947 */ /* 0x004fea000383ffff */
[----:B------:R-:W-:Y:S05]  /*25500*/  BRA `(.L_x_5220) ;  /* 0xfffffea000a47947 */ /* 0x000fea000383ffff */
.L_x_5225:
[----:B---3--:R-:W-:-:S04]  /*25510*/  IMAD.U32 R2, RZ, RZ, UR6 ;  /* 0x00000006ff027e24 */ /* 0x008fc8000f8e00ff */
[----:B------:R3:W4:Y:S03]  /*25520*/  SYNCS.PHASECHK.TRANS64.TRYWAIT P2, [R2+URZ+0x30850], R0 ;  /* 0x03085000020075a7 */ /* 0x000726000804017f */
[----:B----4-:R-:W-:Y:S05]  /*25530*/  @!P2 NANOSLEEP.SYNCS 0x989680 ;  /* 0x009896800000a95d */ /* 0x010fea0003900000 */
[----:B------:R-:W4:Y:S02]  /*25540*/  @!P2 SYNCS.PHASECHK.TRANS64 P2, [R2+URZ+0x30850], R0 ;  /* 0x030850000200a5a7 */ /* 0x000f24000804007f */
[----:B----4-:R-:W-:Y:S05]  /*25550*/  @!P2 BRA `(.L_x_5225) ;  /* 0xfffffffc00eca947 */ /* 0x010fea000383ffff */
[----:B------:R-:W-:Y:S05]  /*25560*/  BRA `(.L_x_5224) ;  /* 0xfffffeac00447947 */ /* 0x000fea000383ffff */
.L_x_5242:
[----:B-1----:R-:W-:-:S04]  /*25570*/  IMAD.U32 R4, RZ, RZ, UR6 ;  /* 0x00000006ff047e24 */ /* 0x002fc8000f8e00ff */
[----:B------:R1:W2:Y:S03]  /*25580*/  SYNCS.PHASECHK.TRANS64.TRYWAIT P2, [R4+URZ+0x30830], R3 ;  /* 0x03083003040075a7 */ /* 0x0002a6000804017f */
[----:B--2---:R-:W-:Y:S05]  /*25590*/  @!P2 NANOSLEEP.SYNCS 0x989680 ;  /* 0x009896800000a95d */ /* 0x004fea0003900000 */
[----:B------:R-:W2:Y:S02]  /*255a0*/  @!P2 SYNCS.PHASECHK.TRANS64 P2, [R4+URZ+0x30830], R3 ;  /* 0x030830030400a5a7 */ /* 0x000ea4000804007f */
[----:B--2---:R-:W-:Y:S05]  /*255b0*/  @!P2 BRA `(.L_x_5242) ;  /* 0xfffffffc00eca947 */ /* 0x004fea000383ffff */
[----:B------:R-:W-:Y:S05]  /*255c0*/  BRA `(.L_x_5241) ;  /* 0xfffffed800947947 */ /* 0x000fea000383ffff */
.L_x_5246:
[----:B---3--:R-:W-:-:S04]  /*255d0*/  IMAD.U32 R2, RZ, RZ, UR11 ;  /* 0x0000000bff027e24 */ /* 0x008fc8000f8e00ff */
[----:B------:R3:W4:Y:S03]  /*255e0*/  SYNCS.PHASECHK.TRANS64.TRYWAIT P2, [R2+URZ+0x30850], R0 ;  /* 0x03085000020075a7 */ /* 0x000726000804017f */
[----:B----4-:R-:W-:Y:S05]  /*255f0*/  @!P2 NANOSLEEP.SYNCS 0x989680 ;  /* 0x009896800000a95d */ /* 0x010fea0003900000 */
[----:B------:R-:W4:Y:S02]  /*25600*/  @!P2 SYNCS.PHASECHK.TRANS64 P2, [R2+URZ+0x30850], R0 ;  /* 0x030850000200a5a7 */ /* 0x000f24000804007f */
[----:B----4-:R-:W-:Y:S05]  /*25610*/  @!P2 BRA `(.L_x_5246) ;  /* 0xfffffffc00eca947 */ /* 0x010fea000383ffff */
[----:B------:R-:W-:Y:S05]  /*25620*/  BRA `(.L_x_5245) ;  /* 0xfffffee400347947 */ /* 0x000fea000383ffff */
.L_x_5252:
[----:B-1----:R-:W-:-:S04]  /*25630*/  IMAD.U32 R4, RZ, RZ, UR6 ;  /* 0x00000006ff047e24 */ /* 0x002fc8000f8e00ff */
[----:B------:R1:W2:Y:S03]  /*25640*/  SYNCS.PHASECHK.TRANS64.TRYWAIT P2, [R4+URZ+0x30830], R3 ;  /* 0x03083003040075a7 */ /* 0x0002a6000804017f */
[----:B--2---:R-:W-:Y:S05]  /*25650*/  @!P2 NANOSLEEP.SYNCS 0x989680 ;  /* 0x009896800000a95d */ /* 0x004fea0003900000 */
[----:B------:R-:W2:Y:S02]  /*25660*/  @!P2 SYNCS.PHASECHK.TRANS64 P2, [R4+URZ+0x30830], R3 ;  /* 0x030830030400a5a7 */ /* 0x000ea4000804007f */
[----:B--2---:R-:W-:Y:S05]  /*25670*/  @!P2 BRA `(.L_x_5252) ;  /* 0xfffffffc00eca947 */ /* 0x004fea000383ffff */
[----:B------:R-:W-:Y:S05]  /*25680*/  BRA `(.L_x_5251) ;  /* 0xfffffefc007c7947 */ /* 0x000fea000383ffff */
.L_x_5256:
[----:B---3--:R-:W-:-:S04]  /*25690*/  IMAD.U32 R2, RZ, RZ, UR11 ;  /* 0x0000000bff027e24 */ /* 0x008fc8000f8e00ff */
[----:B------:R3:W4:Y:S03]  /*256a0*/  SYNCS.PHASECHK.TRANS64.TRYWAIT P2, [R2+URZ+0x30850], R0 ;  /* 0x03085000020075a7 */ /* 0x000726000804017f */
[----:B----4-:R-:W-:Y:S05]  /*256b0*/  @!P2 NANOSLEEP.SYNCS 0x989680 ;  /* 0x009896800000a95d */ /* 0x010fea0003900000 */
[----:B------:R-:W4:Y:S02]  /*256c0*/  @!P2 SYNCS.PHASECHK.TRANS64 P2, [R2+URZ+0x30850], R0 ;  /* 0x030850000200a5a7 */ /* 0x000f24000804007f */
[----:B----4-:R-:W-:Y:S05]  /*256d0*/  @!P2 BRA `(.L_x_5256) ;  /* 0xfffffffc00eca947 */ /* 0x010fea000383ffff */
[----:B------:R-:W-:Y:S05]  /*256e0*/  BRA `(.L_x_5255) ;  /* 0xffffff08001c7947 */ /* 0x000fea000383ffff */
.L_x_5269:
[----:B-1----:R-:W-:-:S04]  /*256f0*/  IMAD.U32 R7, RZ, RZ, UR5 ;  /* 0x00000005ff077e24 */ /* 0x002fc8000f8e00ff */
[----:B------:R1:W2:Y:S03]  /*25700*/  SYNCS.PHASECHK.TRANS64.TRYWAIT P0, [R7+URZ+0x30850], R0 ;  /* 0x03085000070075a7 */ /* 0x0002a6000800017f */
[----:B--2---:R-:W-:Y:S05]  /*25710*/  @!P0 NANOSLEEP.SYNCS 0x989680 ;  /* 0x009896800000895d */ /* 0x004fea0003900000 */
[----:B------:R-:W2:Y:S02]  /*25720*/  @!P0 SYNCS.PHASECHK.TRANS64 P0, [R7+URZ+0x30850], R0 ;  /* 0x03085000070085a7 */ /* 0x000ea4000800007f */
[----:B--2---:R-:W-:Y:S05]  /*25730*/  @!P0 BRA `(.L_x_5269) ;  /* 0xfffffffc00ec8947 */ /* 0x004fea000383ffff */
[----:B------:R-:W-:Y:S05]  /*25740*/  BRA `(.L_x_5268) ;  /* 0xffffff3800087947 */ /* 0x000fea000383ffff */
.L_x_5313:
[----:B------:R-:W1:Y:S01]  /*25750*/  S2R R7, SR_TID.X ;  /* 0x0000000000077919 */ /* 0x000e620000002100 */
[----:B------:R-:W-:Y:S01]  /*25760*/  BSSY B1, `(.L_x_5503) ;  /* 0x000000a000017945 */ /* 0x000fe20003800000 */
[----:B------:R-:W-:Y:S02]  /*25770*/  IMAD.MOV.U32 R12, RZ, RZ, RZ ;  /* 0x000000ffff0c7224 */ /* 0x000fe400078e00ff */
[----:B0-----:R-:W-:Y:S02]  /*25780*/  IMAD.MOV.U32 R11, RZ, RZ, 0x1f ;  /* 0x0000001fff0b7424 */ /* 0x001fe400078e00ff */
[----:B------:R-:W-:Y:S01]  /*25790*/  IMAD.MOV.U32 R15, RZ, RZ, -0x1 ;  /* 0xffffffffff0f7424 */ /* 0x000fe200078e00ff */
[----:B-1----:R-:W-:-:S04]  /*257a0*/  SHF.R.U32.HI R7, RZ, 0x5, R7 ;  /* 0x00000005ff077819 */ /* 0x002fc80000011607 */
[----:B------:R-:W-:-:S05]  /*257b0*/  LOP3.LUT R7, R7, 0x3, RZ, 0xc0, !PT ;  /* 0x0000000307077812 */ /* 0x000fca00078ec0ff */
[----:B------:R-:W-:-:S07]  /*257c0*/  IMAD.MOV.U32 R13, RZ, RZ, R7 ;  /* 0x000000ffff0d7224 */ /* 0x000fce00078e0007 */
[----:B------:R-:W-:Y:S05]  /*257d0*/  WARPSYNC.COLLECTIVE R15, `(.L_x_5504) ;  /* 0x000000000f087348 */ /* 0x000fea0003c00000 */
[----:B------:R0:W1:Y:S02]  /*257e0*/  SHFL.IDX P6, R14, R13, R12, R11 ;  /* 0x0000000c0d0e7389 */ /* 0x00006400000c000b */
[----:B01----:R-:W-:Y:S01]  /*257f0*/  ENDCOLLECTIVE ;  /* 0x000000000000791b */ /* 0x003fe20003800000 */
.L_x_5504:
[----:B------:R-:W-:Y:S05]  /*25800*/  BSYNC B1 ;  /* 0x0000000000017941 */ /* 0x000fea0003800000 */
.L_x_5503:
[----:B------:R-:W-:Y:S05]  /*25810*/  BRA `(.L_x_5505) ;  /* 0xffffff8400047947 */ /* 0x000fea000383ffff */
.L_x_5315:
[----:B------:R-:W-:Y:S01]  /*25820*/  BSSY B1, `(.L_x_5506) ;  /* 0x0000006000017945 */ /* 0x000fe20003800000 */
[----:B------:R-:W-:-:S07]  /*25830*/  IMAD.MOV.U32 R15, RZ, RZ, -0x1 ;  /* 0xffffffffff0f7424 */ /* 0x000fce00078e00ff */
[----:B01----:R-:W-:Y:S05]  /*25840*/  WARPSYNC.COLLECTIVE R15, `(.L_x_5507) ;  /* 0x000000000f0c7348 */ /* 0x003fea0003c00000 */
[----:B------:R-:W-:Y:S02]  /*25850*/  ELECT P6, UR62, PT ;  /* 0x00000000003e782f */ /* 0x000fe400038c0000 */
[----:B------:R-:W-:Y:S01]  /*25860*/  MOV R14, UR62 ;  /* 0x0000003e000e7c02 */ /* 0x000fe20008000f00 */
[----:B01----:R-:W-:Y:S10]  /*25870*/  ENDCOLLECTIVE ;  /* 0x000000000000791b */ /* 0x003ff40003800000 */
.L_x_5507:
[----:B------:R-:W-:Y:S05]  /*25880*/  BSYNC B1 ;  /* 0x0000000000017941 */ /* 0x000fea0003800000 */
.L_x_5506:
[----:B------:R-:W-:Y:S01]  /*25890*/  PLOP3.LUT P2, PT, P6, PT, PT, 0x80, 0x0 ;  /* 0x000000000000781c */ /* 0x000fe2000374f070 */
[----:B------:R-:W-:-:S12]  /*258a0*/  BRA `(.L_x_5314) ;  /* 0xffffff8000f87947 */ /* 0x000fd8000383ffff */
.L_x_5317:
[----:B-1----:R-:W2:Y:S02]  /*258b0*/  LDL R5, [R1+0x2d0] ;  /* 0x0002d00001057983 */ /* 0x002ea40000100800 */
[----:B--2---:R1:W2:Y:S02]  /*258c0*/  SYNCS.PHASECHK.TRANS64.TRYWAIT P0, [R5+URZ+0x30820], R4 ;  /* 0x03082004050075a7 */ /* 0x0042a4000800017f */
[----:B--2---:R-:W-:Y:S05]  /*258d0*/  @!P0 NANOSLEEP.SYNCS 0x989680 ;  /* 0x009896800000895d */ /* 0x004fea0003900000 */
[----:B------:R-:W2:Y:S02]  /*258e0*/  @!P0 SYNCS.PHASECHK.TRANS64 P0, [R5+URZ+0x30820], R4 ;  /* 0x03082004050085a7 */ /* 0x000ea4000800007f */
[----:B--2---:R-:W-:Y:S05]  /*258f0*/  @!P0 BRA `(.L_x_5317) ;  /* 0xfffffffc00ec8947 */ /* 0x004fea000383ffff */
[----:B------:R-:W-:Y:S05]  /*25900*/  BRA `(.L_x_5508) ;  /* 0xffffff8400087947 */ /* 0x000fea000383ffff */
.L_x_5321:
[----:B-1----:R1:W2:Y:S02]  /*25910*/  SYNCS.PHASECHK.TRANS64.TRYWAIT P0, [R7+URZ+0x308a0], R10 ;  /* 0x0308a00a070075a7 */ /* 0x0022a4000800017f */
[----:B--2---:R-:W-:Y:S05]  /*25920*/  @!P0 NANOSLEEP.SYNCS 0x989680 ;  /* 0x009896800000895d */ /* 0x004fea0003900000 */
[----:B------:R-:W2:Y:S02]  /*25930*/  @!P0 SYNCS.PHASECHK.TRANS64 P0, [R7+URZ+0x308a0], R10 ;  /* 0x0308a00a070085a7 */ /* 0x000ea4000800007f */
[----:B--2---:R-:W-:Y:S05]  /*25940*/  @!P0 BRA `(.L_x_5321) ;  /* 0xfffffffc00f08947 */ /* 0x004fea000383ffff */
[----:B------:R-:W-:Y:S05]  /*25950*/  BRA `(.L_x_5509) ;  /* 0xffffff8400307947 */ /* 0x000fea000383ffff */
.L_x_5328:
[----:B--2---:R2:W3:Y:S02]  /*25960*/  SYNCS.PHASECHK.TRANS64.TRYWAIT P0, [R7+URZ+0x308c0], R10 ;  /* 0x0308c00a070075a7 */ /* 0x0044e4000800017f */
[----:B---3--:R-:W-:Y:S05]  /*25970*/  @!P0 NANOSLEEP.SYNCS 0x989680 ;  /* 0x009896800000895d */ /* 0x008fea0003900000 */
[----:B------:R-:W3:Y:S02]  /*25980*/  @!P0 SYNCS.PHASECHK.TRANS64 P0, [R7+URZ+0x308c0], R10 ;  /* 0x0308c00a070085a7 */ /* 0x000ee4000800007f */
[----:B---3--:R-:W-:Y:S05]  /*25990*/  @!P0 BRA `(.L_x_5328) ;  /* 0xfffffffc00f08947 */ /* 0x008fea000383ffff */
[----:B------:R-:W-:Y:S05]  /*259a0*/  BRA `(.L_x_5510) ;  /* 0xffffff8800307947 */ /* 0x000fea000383ffff */
.L_x_5337:
[----:B-1----:R1:W2:Y:S02]  /*259b0*/  SYNCS.PHASECHK.TRANS64.TRYWAIT P0, [R8+URZ+0x308a0], R7 ;  /* 0x0308a007080075a7 */ /* 0x0022a4000800017f */
[----:B--2---:R-:W-:Y:S05]  /*259c0*/  @!P0 NANOSLEEP.SYNCS 0x989680 ;  /* 0x009896800000895d */ /* 0x004fea0003900000 */
[----:B------:R-:W2:Y:S02]  /*259d0*/  @!P0 SYNCS.PHASECHK.TRANS64 P0, [R8+URZ+0x308a0], R7 ;  /* 0x0308a007080085a7 */ /* 0x000ea4000800007f */
[----:B--2---:R-:W-:Y:S05]  /*259e0*/  @!P0 BRA `(.L_x_5337) ;  /* 0xfffffffc00f08947 */ /* 0x004fea000383ffff */
[----:B------:R-:W-:Y:S05]  /*259f0*/  BRA `(.L_x_5511) ;  /* 0xffffff8c007c7947 */ /* 0x000fea000383ffff */
.L_x_5344:
[----:B--2---:R2:W3:Y:S02]  /*25a00*/  SYNCS.PHASECHK.TRANS64.TRYWAIT P0, [R8+URZ+0x308c0], R7 ;  /* 0x0308c007080075a7 */ /* 0x0044e4000800017f */
[----:B---3--:R-:W-:Y:S05]  /*25a10*/  @!P0 NANOSLEEP.SYNCS 0x989680 ;  /* 0x009896800000895d */ /* 0x008fea0003900000 */
[----:B------:R-:W3:Y:S02]  /*25a20*/  @!P0 SYNCS.PHASECHK.TRANS64 P0, [R8+URZ+0x308c0], R7 ;  /* 0x0308c007080085a7 */ /* 0x000ee4000800007f */
[----:B---3--:R-:W-:Y:S05]  /*25a30*/  @!P0 BRA `(.L_x_5344) ;  /* 0xfffffffc00f08947 */ /* 0x008fea000383ffff */
[----:B------:R-:W-:Y:S05]  /*25a40*/  BRA `(.L_x_5512) ;  /* 0xffffff9000787947 */ /* 0x000fea000383ffff */
.L_x_5367:
[----:B------:R-:W2:Y:S01]  /*25a50*/  S2R R4, SR_TID.X ;  /* 0x0000000000047919 */ /* 0x000ea20000002100 */
[----:B------:R-:W-:Y:S01]  /*25a60*/  BSSY B0, `(.L_x_5513) ;  /* 0x000000a000007945 */ /* 0x000fe20003800000 */
[----:B------:R-:W-:Y:S02]  /*25a70*/  IMAD.MOV.U32 R12, RZ, RZ, RZ ;  /* 0x000000ffff0c7224 */ /* 0x000fe400078e00ff */
[----:B0-----:R-:W-:Y:S02]  /*25a80*/  IMAD.MOV.U32 R11, RZ, RZ, 0x1f ;  /* 0x0000001fff0b7424 */ /* 0x001fe400078e00ff */
[----:B------:R-:W-:Y:S01]  /*25a90*/  IMAD.MOV.U32 R15, RZ, RZ, -0x1 ;  /* 0xffffffffff0f7424 */ /* 0x000fe200078e00ff */
[----:B--2---:R-:W-:-:S04]  /*25aa0*/  SHF.R.U32.HI R4, RZ, 0x5, R4 ;  /* 0x00000005ff047819 */ /* 0x004fc80000011604 */
[----:B------:R-:W-:-:S05]  /*25ab0*/  LOP3.LUT R4, R4, 0x3, RZ, 0xc0, !PT ;  /* 0x0000000304047812 */ /* 0x000fca00078ec0ff */
[----:B------:R-:W-:-:S07]  /*25ac0*/  IMAD.MOV.U32 R13, RZ, RZ, R4 ;  /* 0x000000ffff0d7224 */ /* 0x000fce00078e0004 */
[----:B-1----:R-:W-:Y:S05]  /*25ad0*/  WARPSYNC.COLLECTIVE R15, `(.L_x_5514) ;  /* 0x000000000f087348 */ /* 0x002fea0003c00000 */
[----:B------:R0:W2:Y:S02]  /*25ae0*/  SHFL.IDX P6, R14, R13, R12, R11 ;  /* 0x0000000c0d0e7389 */ /* 0x0000a400000c000b */
[----:B012---:R-:W-:Y:S01]  /*25af0*/  ENDCOLLECTIVE ;  /* 0x000000000000791b */ /* 0x007fe20003800000 */
.L_x_5514:
[----:B------:R-:W-:Y:S05]  /*25b00*/  BSYNC B0 ;  /* 0x0000000000007941 */ /* 0x000fea0003800000 */
.L_x_5513:
[----:B------:R-:W-:Y:S05]  /*25b10*/  BRA `(.L_x_5515) ;  /* 0xffffffa000207947 */ /* 0x000fea000383ffff */
.L_x_5369:
[----:B------:R-:W-:Y:S01]  /*25b20*/  BSSY B0, `(.L_x_5516) ;  /* 0x0000006000007945 */ /* 0x000fe20003800000 */
[----:B------:R-:W-:-:S07]  /*25b30*/  IMAD.MOV.U32 R15, RZ, RZ, -0x1 ;  /* 0xffffffffff0f7424 */ /* 0x000fce00078e00ff */
[----:B01-3--:R-:W-:Y:S05]  /*25b40*/  WARPSYNC.COLLECTIVE R15, `(.L_x_5517) ;  /* 0x000000000f0c7348 */ /* 0x00bfea0003c00000 */
[----:B------:R-:W-:Y:S02]  /*25b50*/  ELECT P6, UR62, PT ;  /* 0x00000000003e782f */ /* 0x000fe400038c0000 */
[----:B------:R-:W-:Y:S01]  /*25b60*/  MOV R14, UR62 ;  /* 0x0000003e000e7c02 */ /* 0x000fe20008000f00 */
[----:B01-3--:R-:W-:Y:S10]  /*25b70*/  ENDCOLLECTIVE ;  /* 0x000000000000791b */ /* 0x00bff40003800000 */
.L_x_5517:
[----:B------:R-:W-:Y:S05]  /*25b80*/  BSYNC B0 ;  /* 0x0000000000007941 */ /* 0x000fea0003800000 */
.L_x_5516:
[----:B------:R-:W-:Y:S05]  /*25b90*/  BRA `(.L_x_5518) ;  /* 0xffffffa0002c7947 */ /* 0x000fea000383ffff */
.L_x_5371:
[----:B-1----:R1:W2:Y:S02]  /*25ba0*/  SYNCS.PHASECHK.TRANS64.TRYWAIT P0, [R0+URZ+0x30840], R2 ;  /* 0x03084002000075a7 */ /* 0x0022a4000800017f */
[----:B--2---:R-:W-:Y:S05]  /*25bb0*/  @!P0 NANOSLEEP.SYNCS 0x989680 ;  /* 0x009896800000895d */ /* 0x004fea0003900000 */
[----:B------:R-:W2:Y:S02]  /*25bc0*/  @!P0 SYNCS.PHASECHK.TRANS64 P0, [R0+URZ+0x30840], R2 ;  /* 0x03084002000085a7 */ /* 0x000ea4000800007f */
[----:B--2---:R-:W-:Y:S05]  /*25bd0*/  @!P0 BRA `(.L_x_5371) ;  /* 0xfffffffc00f08947 */ /* 0x004fea000383ffff */
[----:B------:R-:W-:Y:S05]  /*25be0*/  BRA `(.L_x_5519) ;  /* 0xffffffa000987947 */ /* 0x000fea000383ffff */
.L_x_5375:
        /* <DEDUP_REMOVED lines=9> */
.L_x_5520:
[----:B------:R-:W-:Y:S02]  /*25c80*/  IMAD.MOV.U32 R13, RZ, RZ, R4 ;  /* 0x000000ffff0d7224 */ /* 0x000fe400078e0004 */
[----:B------:R-:W-:-:S07]  /*25c90*/  IMAD.MOV.U32 R6, RZ, RZ, R14 ;  /* 0x000000ffff067224 */ /* 0x000fce00078e000e */
[----:B------:R-:W-:Y:S05]  /*25ca0*/  WARPSYNC.COLLECTIVE R15, `(.L_x_5521) ;  /* 0x000000000f087348 */ /* 0x000fea0003c00000 */
[----:B------:R0:W1:Y:S02]  /*25cb0*/  SHFL.IDX P6, R14, R13, R12, R11 ;  /* 0x0000000c0d0e7389 */ /* 0x00006400000c000b */
[----:B01----:R-:W-:Y:S01]  /*25cc0*/  ENDCOLLECTIVE ;  /* 0x000000000000791b */ /* 0x003fe20003800000 */
.L_x_5521:
[----:B------:R-:W-:Y:S02]  /*25cd0*/  IMAD R2, R9, R7, RZ ;  /* 0x0000000709027224 */ /* 0x000fe400078e02ff */
[----:B------:R-:W2:Y:S01]  /*25ce0*/  LDL R9, [R1+0x2fc] ;  /* 0x0002fc0001097983 */ /* 0x000ea20000100800 */
[----:B------:R-:W-:Y:S01]  /*25cf0*/  IMAD.IADD R0, R10, 0x1, R5 ;  /* 0x000000010a007824 */ /* 0x000fe200078e0205 */
[----:B------:R-:W-:Y:S01]  /*25d00*/  ULDC.64 UR4, c[0x0][0x208] ;  /* 0x0000820000047ab9 */ /* 0x000fe20000000a00 */
[----:B------:R-:W-:Y:S02]  /*25d10*/  IMAD.MOV.U32 R7, RZ, RZ, R14 ;  /* 0x000000ffff077224 */ /* 0x000fe400078e000e */
[----:B------:R-:W-:Y:S01]  /*25d20*/  IMAD.MOV.U32 R13, RZ, RZ, R3 ;  /* 0x000000ffff0d7224 */ /* 0x000fe200078e0003 */
[C---:B------:R-:W-:Y:S01]  /*25d30*/  ISETP.GE.AND P2, PT, R0.reuse, R2, PT ;  /* 0x000000020000720c */ /* 0x040fe20003f46270 */
[----:B------:R-:W-:Y:S02]  /*25d40*/  IMAD.MOV.U32 R12, RZ, RZ, 0x1 ;  /* 0x00000001ff0c7424 */ /* 0x000fe400078e00ff */
[----:B------:R-:W-:-:S10]  /*25d50*/  VIADD R5, R0, 0x10 ;  /* 0x0000001000057836 */ /* 0x000fd40000000000 */
        /* <DEDUP_REMOVED lines=10> */
[----:B------:R0:W-:Y:S01]  /*25e00*/  @!P2 LDGSTS.E.BYPASS.LTC128B.128 [R9+0x1a400], desc[UR4][R6.64+0x100], !P1 ;  /* 0x1a4001000609afae */ /* 0x0001e2000c901d44 */
[----:B------:R-:W-:-:S13]  /*25e10*/  ISETP.GE.AND P2, PT, R5, R2, PT ;  /* 0x000000020500720c */ /* 0x000fda0003f46270 */
[----:B0-----:R-:W-:Y:S05]  /*25e20*/  WARPSYNC.COLLECTIVE R15, `(.L_x_5522) ;  /* 0x000000000f087348 */ /* 0x001fea0003c00000 */
[----:B------:R1:W2:Y:S02]  /*25e30*/  SHFL.IDX P6, R14, R13, R12, R11 ;  /* 0x0000000c0d0e7389 */ /* 0x0002a400000c000b */
[----:B012---:R-:W-:Y:S01]  /*25e40*/  ENDCOLLECTIVE ;  /* 0x000000000000791b */ /* 0x007fe20003800000 */
.L_x_5522:
[----:B------:R-:W-:Y:S02]  /*25e50*/  IMAD.MOV.U32 R13, RZ, RZ, R4 ;  /* 0x000000ffff0d7224 */ /* 0x000fe400078e0004 */
[----:B------:R-:W-:-:S07]  /*25e60*/  IMAD.MOV.U32 R6, RZ, RZ, R14 ;  /* 0x000000ffff067224 */ /* 0x000fce00078e000e */
[----:B------:R-:W-:Y:S05]  /*25e70*/  WARPSYNC.COLLECTIVE R15, `(.L_x_5523) ;  /* 0x000000000f087348 */ /* 0x000fea0003c00000 */
[----:B------:R0:W1:Y:S02]  /*25e80*/  SHFL.IDX P6, R14, R13, R12, R11 ;  /* 0x0000000c0d0e7389 */ /* 0x00006400000c000b */
[----:B01----:R-:W-:Y:S01]  /*25e90*/  ENDCOLLECTIVE ;  /* 0x000000000000791b */ /* 0x003fe20003800000 */
.L_x_5523:
        /* <DEDUP_REMOVED lines=19> */
.L_x_5524:
[----:B------:R-:W-:Y:S02]  /*25fd0*/  IMAD.MOV.U32 R13, RZ, RZ, R4 ;  /* 0x000000ffff0d7224 */ /* 0x000fe400078e0004 */
[----:B------:R-:W-:-:S07]  /*25fe0*/  IMAD.MOV.U32 R6, RZ, RZ, R14 ;  /* 0x000000ffff067224 */ /* 0x000fce00078e000e */
[----:B------:R-:W-:Y:S05]  /*25ff0*/  WARPSYNC.COLLECTIVE R15, `(.L_x_5525) ;  /* 0x000000000f087348 */ /* 0x000fea0003c00000 */
[----:B------:R0:W1:Y:S02]  /*26000*/  SHFL.IDX P6, R14, R13, R12, R11 ;  /* 0x0000000c0d0e7389 */ /* 0x00006400000c000b */
[----:B01----:R-:W-:Y:S01]  /*26010*/  ENDCOLLECTIVE ;  /* 0x000000000000791b */ /* 0x003fe20003800000 */
.L_x_5525:
        /* <DEDUP_REMOVED lines=19> */
.L_x_5526:
[----:B------:R-:W-:Y:S02]  /*26150*/  IMAD.MOV.U32 R13, RZ, RZ, R4 ;  /* 0x000000ffff0d7224 */ /* 0x000fe400078e0004 */
[----:B------:R-:W-:-:S07]  /*26160*/  IMAD.MOV.U32 R6, RZ, RZ, R14 ;  /* 0x000000ffff067224 */ /* 0x000fce00078e000e */
[----:B------:R-:W-:Y:S05]  /*26170*/  WARPSYNC.COLLECTIVE R15, `(.L_x_5527) ;  /* 0x000000000f087348 */ /* 0x000fea0003c00000 */
[----:B------:R0:W1:Y:S02]  /*26180*/  SHFL.IDX P6, R14, R13, R12, R11 ;  /* 0x0000000c0d0e7389 */ /* 0x00006400000c000b */
[----:B01----:R-:W-:Y:S01]  /*26190*/  ENDCOLLECTIVE ;  /* 0x000000000000791b */ /* 0x003fe20003800000 */
.L_x_5527:
        /* <DEDUP_REMOVED lines=19> */
.L_x_5528:
[----:B------:R-:W-:Y:S02]  /*262d0*/  IMAD.MOV.U32 R13, RZ, RZ, R4 ;  /* 0x000000ffff0d7224 */ /* 0x000fe400078e0004 */
[----:B------:R-:W-:-:S07]  /*262e0*/  IMAD.MOV.U32 R6, RZ, RZ, R14 ;  /* 0x000000ffff067224 */ /* 0x000fce00078e000e */
[----:B------:R-:W-:Y:S05]  /*262f0*/  WARPSYNC.COLLECTIVE R15, `(.L_x_5529) ;  /* 0x000000000f087348 */ /* 0x000fea0003c00000 */
[----:B------:R0:W1:Y:S02]  /*26300*/  SHFL.IDX P6, R14, R13, R12, R11 ;  /* 0x0000000c0d0e7389 */ /* 0x00006400000c000b */
[----:B01----:R-:W-:Y:S01]  /*26310*/  ENDCOLLECTIVE ;  /* 0x000000000000791b */ /* 0x003fe20003800000 */
.L_x_5529:
        /* <DEDUP_REMOVED lines=19> */
.L_x_5530:
[----:B------:R-:W-:Y:S02]  /*26450*/  IMAD.MOV.U32 R13, RZ, RZ, R4 ;  /* 0x000000ffff0d7224 */ /* 0x000fe400078e0004 */
[----:B------:R-:W-:-:S07]  /*26460*/  IMAD.MOV.U32 R6, RZ, RZ, R14 ;  /* 0x000000ffff067224 */ /* 0x000fce00078e000e */
[----:B------:R-:W-:Y:S05]  /*26470*/  WARPSYNC.COLLECTIVE R15, `(.L_x_5531) ;  /* 0x000000000f087348 */ /* 0x000fea0003c00000 */
[----:B------:R0:W1:Y:S02]  /*26480*/  SHFL.IDX P6, R14, R13, R12, R11 ;  /* 0x0000000c0d0e7389 */ /* 0x00006400000c000b */
[----:B01----:R-:W-:Y:S01]  /*26490*/  ENDCOLLECTIVE ;  /* 0x000000000000791b */ /* 0x003fe20003800000 */
.L_x_5531:
        /* <DEDUP_REMOVED lines=19> */
.L_x_5532:
[----:B------:R-:W-:Y:S02]  /*265d0*/  IMAD.MOV.U32 R13, RZ, RZ, R4 ;  /* 0x000000ffff0d7224 */ /* 0x000fe400078e0004 */
[----:B------:R-:W-:-:S07]  /*265e0*/  IMAD.MOV.U32 R6, RZ, RZ, R14 ;  /* 0x000000ffff067224 */ /* 0x000fce00078e000e */
[----:B------:R-:W-:Y:S05]  /*265f0*/  WARPSYNC.COLLECTIVE R15, `(.L_x_5533) ;  /* 0x000000000f087348 */ /* 0x000fea0003c00000 */
[----:B------:R0:W1:Y:S02]  /*26600*/  SHFL.IDX P6, R14, R13, R12, R11 ;  /* 0x0000000c0d0e7389 */ /* 0x00006400000c000b */
[----:B01----:R-:W-:Y:S01]  /*26610*/  ENDCOLLECTIVE ;  /* 0x000000000000791b */ /* 0x003fe20003800000 */
.L_x_5533:
        /* <DEDUP_REMOVED lines=17> */
.L_x_5534:
[----:B------:R-:W-:Y:S02]  /*26730*/  IMAD.MOV.U32 R13, RZ, RZ, R4 ;  /* 0x000000ffff0d7224 */ /* 0x000fe400078e0004 */
[----:B------:R-:W-:-:S07]  /*26740*/  IMAD.MOV.U32 R5, RZ, RZ, R14 ;  /* 0x000000ffff057224 */ /* 0x000fce00078e000e */
[----:B------:R-:W-:Y:S05]  /*26750*/  WARPSYNC.COLLECTIVE R15, `(.L_x_5535) ;  /* 0x000000000f087348 */ /* 0x000fea0003c00000 */
[----:B------:R0:W1:Y:S02]  /*26760*/  SHFL.IDX P6, R14, R13, R12, R11 ;  /* 0x0000000c0d0e7389 */ /* 0x00006400000c000b */
[----:B01----:R-:W-:Y:S01]  /*26770*/  ENDCOLLECTIVE ;  /* 0x000000000000791b */ /* 0x003fe20003800000 */
.L_x_5535:
[----:B------:R-:W-:Y:S01]  /*26780*/  IMAD.MOV.U32 R3, RZ, RZ, R14 ;  /* 0x000000ffff037224 */ /* 0x000fe200078e000e */
[----:B------:R-:W-:Y:S06]  /*26790*/  BRA `(.L_x_5536) ;  /* 0xffffffa4004c7947 */ /* 0x000fec000383ffff */
.L_x_5380:
[----:B0-----:R-:W2:Y:S02]  /*267a0*/  LDL R2, [R1+0x2d0] ;  /* 0x0002d00001027983 */ /* 0x001ea40000100800 */
[----:B--2---:R0:W2:Y:S02]  /*267b0*/  SYNCS.PHASECHK.TRANS64.TRYWAIT P0, [R2+URZ+0x30820], R0 ;  /* 0x03082000020075a7 */ /* 0x0040a4000800017f */
[----:B--2---:R-:W-:Y:S05]  /*267c0*/  @!P0 NANOSLEEP.SYNCS 0x989680 ;  /* 0x009896800000895d */ /* 0x004fea0003900000 */
[----:B------:R-:W2:Y:S02]  /*267d0*/  @!P0 SYNCS.PHASECHK.TRANS64 P0, [R2+URZ+0x30820], R0 ;  /* 0x03082000020085a7 */ /* 0x000ea4000800007f */
[----:B--2---:R-:W-:Y:S05]  /*267e0*/  @!P0 BRA `(.L_x_5380) ;  /* 0xfffffffc00ec8947 */ /* 0x004fea000383ffff */
[----:B------:R-:W-:Y:S05]  /*267f0*/  BRA `(.L_x_5537) ;  /* 0xffffffa400c87947 */ /* 0x000fea000383ffff */
.L_x_5389:
[----:B-1----:R1:W2:Y:S02]  /*26800*/  SYNCS.PHASECHK.TRANS64.TRYWAIT P0, [R3+URZ+0x30840], R2 ;  /* 0x03084002030075a7 */ /* 0x0022a4000800017f */
[----:B--2---:R-:W-:Y:S05]  /*26810*/  @!P0 NANOSLEEP.SYNCS 0x989680 ;  /* 0x009896800000895d */ /* 0x004fea0003900000 */
[----:B------:R-:W2:Y:S02]  /*26820*/  @!P0 SYNCS.PHASECHK.TRANS64 P0, [R3+URZ+0x30840], R2 ;  /* 0x03084002030085a7 */ /* 0x000ea4000800007f */
[----:B--2---:R-:W-:Y:S05]  /*26830*/  @!P0 BRA `(.L_x_5389) ;  /* 0xfffffffc00f08947 */ /* 0x004fea000383ffff */
[----:B------:R-:W-:Y:S05]  /*26840*/  BRA `(.L_x_5538) ;  /* 0xffffffa800987947 */ /* 0x000fea000383ffff */
.L_x_5396:
[----:B0-----:R0:W1:Y:S02]  /*26850*/  SYNCS.PHASECHK.TRANS64.TRYWAIT P0, [R2+URZ+0x30860], R3 ;  /* 0x03086003020075a7 */ /* 0x001064000800017f */
[----:B-1----:R-:W-:Y:S05]  /*26860*/  @!P0 NANOSLEEP.SYNCS 0x989680 ;  /* 0x009896800000895d */ /* 0x002fea0003900000 */
[----:B------:R-:W1:Y:S02]  /*26870*/  @!P0 SYNCS.PHASECHK.TRANS64 P0, [R2+URZ+0x30860], R3 ;  /* 0x03086003020085a7 */ /* 0x000e64000800007f */
[----:B-1----:R-:W-:Y:S05]  /*26880*/  @!P0 BRA `(.L_x_5396) ;  /* 0xfffffffc00f08947 */ /* 0x002fea000383ffff */
[----:B------:R-:W-:Y:S05]  /*26890*/  BRA `(.L_x_5539) ;  /* 0xffffffac00b47947 */ /* 0x000fea000383ffff */
.L_x_5407:
[----:B-1----:R1:W2:Y:S02]  /*268a0*/  SYNCS.PHASECHK.TRANS64.TRYWAIT P0, [R3+URZ+0x30840], R2 ;  /* 0x03084002030075a7 */ /* 0x0022a4000800017f */
[----:B--2---:R-:W-:Y:S05]  /*268b0*/  @!P0 NANOSLEEP.SYNCS 0x989680 ;  /* 0x009896800000895d */ /* 0x004fea0003900000 */
[----:B------:R-:W2:Y:S02]  /*268c0*/  @!P0 SYNCS.PHASECHK.TRANS64 P0, [R3+URZ+0x30840], R2 ;  /* 0x03084002030085a7 */ /* 0x000ea4000800007f */
[----:B--2---:R-:W-:Y:S05]  /*268d0*/  @!P0 BRA `(.L_x_5407) ;  /* 0xfffffffc00f08947 */ /* 0x004fea000383ffff */
[----:B------:R-:W-:Y:S05]  /*268e0*/  BRA `(.L_x_5540) ;  /* 0xffffffb400a07947 */ /* 0x000fea000383ffff */
.L_x_5414:
[----:B0-----:R0:W1:Y:S02]  /*268f0*/  SYNCS.PHASECHK.TRANS64.TRYWAIT P0, [R2+URZ+0x30860], R3 ;  /* 0x03086003020075a7 */ /* 0x001064000800017f */
[----:B-1----:R-:W-:Y:S05]  /*26900*/  @!P0 NANOSLEEP.SYNCS 0x989680 ;  /* 0x009896800000895d */ /* 0x002fea0003900000 */
[----:B------:R-:W1:Y:S02]  /*26910*/  @!P0 SYNCS.PHASECHK.TRANS64 P0, [R2+URZ+0x30860], R3 ;  /* 0x03086003020085a7 */ /* 0x000e64000800007f */
[----:B-1----:R-:W-:Y:S05]  /*26920*/  @!P0 BRA `(.L_x_5414) ;  /* 0xfffffffc00f08947 */ /* 0x002fea000383ffff */
[----:B------:R-:W-:Y:S05]  /*26930*/  BRA `(.L_x_5541) ;  /* 0xffffffb800bc7947 */ /* 0x000fea000383ffff */
.L_x_5425:
[----:B--2---:R2:W3:Y:S02]  /*26940*/  SYNCS.PHASECHK.TRANS64.TRYWAIT P0, [R3+URZ+0x30840], R2 ;  /* 0x03084002030075a7 */ /* 0x0044e4000800017f */
[----:B---3--:R-:W-:Y:S05]  /*26950*/  @!P0 NANOSLEEP.SYNCS 0x989680 ;  /* 0x009896800000895d */ /* 0x008fea0003900000 */
[----:B------:R-:W3:Y:S02]  /*26960*/  @!P0 SYNCS.PHASECHK.TRANS64 P0, [R3+URZ+0x30840], R2 ;  /* 0x03084002030085a7 */ /* 0x000ee4000800007f */
[----:B---3--:R-:W-:Y:S05]  /*26970*/  @!P0 BRA `(.L_x_5425) ;  /* 0xfffffffc00f08947 */ /* 0x008fea000383ffff */
[----:B------:R-:W-:Y:S05]  /*26980*/  BRA `(.L_x_5542) ;  /* 0xffffffc0007c7947 */ /* 0x000fea000383ffff */
.L_x_5432:
[----:B0-----:R0:W1:Y:S02]  /*26990*/  SYNCS.PHASECHK.TRANS64.TRYWAIT P0, [R2+URZ+0x30860], R5 ;  /* 0x03086005020075a7 */ /* 0x001064000800017f */
[----:B-1----:R-:W-:Y:S05]  /*269a0*/  @!P0 NANOSLEEP.SYNCS 0x989680 ;  /* 0x009896800000895d */ /* 0x002fea0003900000 */
[----:B------:R-:W1:Y:S02]  /*269b0*/  @!P0 SYNCS.PHASECHK.TRANS64 P0, [R2+URZ+0x30860], R5 ;  /* 0x03086005020085a7 */ /* 0x000e64000800007f */
[----:B-1----:R-:W-:Y:S05]  /*269c0*/  @!P0 BRA `(.L_x_5432) ;  /* 0xfffffffc00f08947 */ /* 0x002fea000383ffff */
[----:B------:R-:W-:Y:S05]  /*269d0*/  BRA `(.L_x_5543) ;  /* 0xffffffc400947947 */ /* 0x000fea000383ffff */
.L_x_5445:
[----:B--2---:R2:W3:Y:S02]  /*269e0*/  SYNCS.PHASECHK.TRANS64.TRYWAIT P0, [R0+URZ+0x30860], R2 ;  /* 0x03086002000075a7 */ /* 0x0044e4000800017f */
[----:B---3--:R-:W-:Y:S05]  /*269f0*/  @!P0 NANOSLEEP.SYNCS 0x989680 ;  /* 0x009896800000895d */ /* 0x008fea0003900000 */
[----:B------:R-:W3:Y:S02]  /*26a00*/  @!P0 SYNCS.PHASECHK.TRANS64 P0, [R0+URZ+0x30860], R2 ;  /* 0x03086002000085a7 */ /* 0x000ee4000800007f */
[----:B---3--:R-:W-:Y:S05]  /*26a10*/  @!P0 BRA `(.L_x_5445) ;  /* 0xfffffffc00f08947 */ /* 0x008fea000383ffff */
[----:B------:R-:W-:Y:S05]  /*26a20*/  BRA `(.L_x_5544) ;  /* 0xffffffcc00347947 */ /* 0x000fea000383ffff */
.L_x_5454:
[----:B------:R-:W-:Y:S01]  /*26a30*/  BSSY B0, `(.L_x_5545) ;  /* 0x0000008000007945 */ /* 0x000fe20003800000 */
[----:B------:R-:W-:Y:S02]  /*26a40*/  IMAD.MOV.U32 R13, RZ, RZ, R16 ;  /* 0x000000ffff0d7224 */ /* 0x000fe400078e0010 */
[----:B------:R-:W-:Y:S02]  /*26a50*/  IMAD.MOV.U32 R12, RZ, RZ, RZ ;  /* 0x000000ffff0c7224 */ /* 0x000fe400078e00ff */
[----:B0-----:R-:W-:Y:S02]  /*26a60*/  IMAD.MOV.U32 R11, RZ, RZ, 0x1f ;  /* 0x0000001fff0b7424 */ /* 0x001fe400078e00ff */
[----:B------:R-:W-:-:S07]  /*26a70*/  IMAD.MOV.U32 R15, RZ, RZ, -0x1 ;  /* 0xffffffffff0f7424 */ /* 0x000fce00078e00ff */
[----:B-1--45:R-:W-:Y:S05]  /*26a80*/  WARPSYNC.COLLECTIVE R15, `(.L_x_5546) ;  /* 0x000000000f087348 */ /* 0x032fea0003c00000 */
[----:B------:R0:W2:Y:S02]  /*26a90*/  SHFL.IDX P6, R14, R13, R12, R11 ;  /* 0x0000000c0d0e7389 */ /* 0x0000a400000c000b */
[----:B012-45:R-:W-:Y:S01]  /*26aa0*/  ENDCOLLECTIVE ;  /* 0x000000000000791b */ /* 0x037fe20003800000 */
.L_x_5546:
[----:B------:R-:W-:Y:S05]  /*26ab0*/  BSYNC B0 ;  /* 0x0000000000007941 */ /* 0x000fea0003800000 */
.L_x_5545:
        /* <DEDUP_REMOVED lines=10> */
.L_x_5547:
        /* <DEDUP_REMOVED lines=17> */
.L_x_5548:
        /* <DEDUP_REMOVED lines=9> */
.L_x_5549:
        /* <DEDUP_REMOVED lines=8> */
.L_x_5550:
        /* <DEDUP_REMOVED lines=8> */
.L_x_5551:
        /* <DEDUP_REMOVED lines=8> */
.L_x_5552:
        /* <DEDUP_REMOVED lines=9> */
.L_x_5553:
[----:B------:R-:W-:Y:S01]  /*26f10*/  IMAD.MOV.U32 R16, RZ, RZ, R14 ;  /* 0x000000ffff107224 */ /* 0x000fe200078e000e */
[----:B------:R-:W-:Y:S06]  /*26f20*/  BRA `(.L_x_5554) ;  /* 0xffffffd000007947 */ /* 0x000fec000383ffff */
.L_x_5459:
[----:B------:R-:W-:Y:S01]  /*26f30*/  BSSY B0, `(.L_x_5555) ;  /* 0x0000008000007945 */ /* 0x000fe20003800000 */
[----:B-----5:R-:W-:Y:S02]  /*26f40*/  IMAD.MOV.U32 R13, RZ, RZ, R3 ;  /* 0x000000ffff0d7224 */ /* 0x020fe400078e0003 */
[----:B------:R-:W-:Y:S02]  /*26f50*/  IMAD.MOV.U32 R12, RZ, RZ, 0x1 ;  /* 0x00000001ff0c7424 */ /* 0x000fe400078e00ff */
[----:B0-----:R-:W-:Y:S02]  /*26f60*/  IMAD.MOV.U32 R11, RZ, RZ, RZ ;  /* 0x000000ffff0b7224 */ /* 0x001fe400078e00ff */
[----:B------:R-:W-:-:S07]  /*26f70*/  IMAD.MOV.U32 R15, RZ, RZ, -0x1 ;  /* 0xffffffffff0f7424 */ /* 0x000fce00078e00ff */
[----:B-1--4-:R-:W-:Y:S05]  /*26f80*/  WARPSYNC.COLLECTIVE R15, `(.L_x_5556) ;  /* 0x000000000f087348 */ /* 0x012fea0003c00000 */
[----:B------:R0:W2:Y:S02]  /*26f90*/  SHFL.UP P6, R14, R13, R12, R11 ;  /* 0x0400000c0d0e7389 */ /* 0x0000a400000c000b */
[----:B012-4-:R-:W-:Y:S01]  /*26fa0*/  ENDCOLLECTIVE ;  /* 0x000000000000791b */ /* 0x017fe20003800000 */
.L_x_5556:
[----:B------:R-:W-:Y:S05]  /*26fb0*/  BSYNC B0 ;  /* 0x0000000000007941 */ /* 0x000fea0003800000 */
.L_x_5555:
        /* <DEDUP_REMOVED lines=12> */
.L_x_5557:
        /* <DEDUP_REMOVED lines=8> */
.L_x_5558:
        /* <DEDUP_REMOVED lines=8> */
.L_x_5559:
        /* <DEDUP_REMOVED lines=8> */
.L_x_5560:
        /* <DEDUP_REMOVED lines=9> */
.L_x_5561:
[----:B------:R-:W-:Y:S01]  /*27290*/  IMAD.MOV.U32 R16, RZ, RZ, R14 ;  /* 0x000000ffff107224 */ /* 0x000fe200078e000e */
[----:B------:R-:W-:Y:S06]  /*272a0*/  BRA `(.L_x_5562) ;  /* 0xffffffcc00c47947 */ /* 0x000fec000383ffff */
.L_x_5461:
[----:B------:R-:W-:Y:S01]  /*272b0*/  BSSY B0, `(.L_x_5563) ;  /* 0x0000006000007945 */ /* 0x000fe20003800000 */
[----:B------:R-:W-:Y:S01]  /*272c0*/  PLOP3.LUT P6, PT, P6, PT, PT, 0x8, 0x0 ;  /* 0x000000000000781c */ /* 0x000fe200037ce170 */
[----:B------:R-:W-:-:S12]  /*272d0*/  IMAD.MOV.U32 R15, RZ, RZ, -0x1 ;  /* 0xffffffffff0f7424 */ /* 0x000fd800078e00ff */
[----:B01--45:R-:W-:Y:S05]  /*272e0*/  WARPSYNC.COLLECTIVE R15, `(.L_x_5564) ;  /* 0x000000000f087348 */ /* 0x033fea0003c00000 */
[----:B------:R-:W-:Y:S01]  /*272f0*/  VOTE.ANY R14, PT, P6 ;  /* 0x00000000000e7806 */ /* 0x000fe200030e0100 */
[----:B01--45:R-:W-:Y:S06]  /*27300*/  ENDCOLLECTIVE ;  /* 0x000000000000791b */ /* 0x033fec0003800000 */
.L_x_5564:
[----:B------:R-:W-:Y:S05]  /*27310*/  BSYNC B0 ;  /* 0x0000000000007941 */ /* 0x000fea0003800000 */
.L_x_5563:
        /* <DEDUP_REMOVED lines=9> */
.L_x_5565:
[----:B------:R-:W-:Y:S01]  /*273b0*/  IMAD.MOV.U32 R17, RZ, RZ, R14 ;  /* 0x000000ffff117224 */ /* 0x000fe200078e000e */
[----:B------:R-:W-:Y:S06]  /*273c0*/  BRA `(.L_x_5566) ;  /* 0xffffffcc00b47947 */ /* 0x000fec000383ffff */
.L_x_5463:
[----:B------:R-:W-:Y:S01]  /*273d0*/  BSSY B0, `(.L_x_5567) ;  /* 0x0000007000007945 */ /* 0x000fe20003800000 */
[----:B------:R-:W-:Y:S02]  /*273e0*/  IMAD.MOV.U32 R13, RZ, RZ, R2 ;  /* 0x000000ffff0d7224 */ /* 0x000fe400078e0002 */
[----:B0-----:R-:W-:Y:S02]  /*273f0*/  IMAD.MOV.U32 R11, RZ, RZ, 0x1f ;  /* 0x0000001fff0b7424 */ /* 0x001fe400078e00ff */
[----:B------:R-:W-:-:S07]  /*27400*/  IMAD.MOV.U32 R15, RZ, RZ, -0x1 ;  /* 0xffffffffff0f7424 */ /* 0x000fce00078e00ff */
[----:B-12345:R-:W-:Y:S05]  /*27410*/  WARPSYNC.COLLECTIVE R15, `(.L_x_5568) ;  /* 0x000000000f087348 */ /* 0x03efea0003c00000 */
[----:B------:R0:W0:Y:S02]  /*27420*/  SHFL.IDX P6, R14, R13, R12, R11 ;  /* 0x0000000c0d0e7389 */ /* 0x00002400000c000b */
[----:B012345:R-:W-:Y:S01]  /*27430*/  ENDCOLLECTIVE ;  /* 0x000000000000791b */ /* 0x03ffe20003800000 */
.L_x_5568:
[----:B------:R-:W-:Y:S05]  /*27440*/  BSYNC B0 ;  /* 0x0000000000007941 */ /* 0x000fea0003800000 */
.L_x_5567:
[----:B------:R-:W-:Y:S01]  /*27450*/  IMAD.MOV.U32 R2, RZ, RZ, R14 ;  /* 0x000000ffff027224 */ /* 0x000fe200078e000e */
[----:B------:R-:W-:Y:S06]  /*27460*/  BRA `(.L_x_5569) ;  /* 0xffffffcc00a87947 */ /* 0x000fec000383ffff */
.L_x_5467:
[----:B0-----:R0:W1:Y:S02]  /*27470*/  SYNCS.PHASECHK.TRANS64.TRYWAIT P0, [R0+URZ+0x30820], R3 ;  /* 0x03082003000075a7 */ /* 0x001064000800017f */
[----:B-1----:R-:W-:Y:S05]  /*27480*/  @!P0 NANOSLEEP.SYNCS 0x989680 ;  /* 0x009896800000895d */ /* 0x002fea0003900000 */
[----:B------:R-:W1:Y:S02]  /*27490*/  @!P0 SYNCS.PHASECHK.TRANS64 P0, [R0+URZ+0x30820], R3 ;  /* 0x03082003000085a7 */ /* 0x000e64000800007f */
[----:B-1----:R-:W-:Y:S05]  /*274a0*/  @!P0 BRA `(.L_x_5467) ;  /* 0xfffffffc00f08947 */ /* 0x002fea000383ffff */
[----:B------:R-:W-:Y:S05]  /*274b0*/  BRA `(.L_x_5570) ;  /* 0xffffffd400307947 */ /* 0x000fea000383ffff */
.L_x_5468:
        /* <DEDUP_REMOVED lines=8> */
[----:B0---45:R-:W-:Y:S05]  /*27540*/  WARPSYNC.COLLECTIVE R15, `(.L_x_5572) ;  /* 0x000000000f087348 */ /* 0x031fea0003c00000 */
[----:B------:R1:W2:Y:S02]  /*27550*/  SHFL.IDX P6, R14, R13, R12, R11 ;  /* 0x0000000c0d0e7389 */ /* 0x0002a400000c000b */
[----:B012-45:R-:W-:Y:S01]  /*27560*/  ENDCOLLECTIVE ;  /* 0x000000000000791b */ /* 0x037fe20003800000 */
.L_x_5572:
[----:B------:R-:W-:Y:S05]  /*27570*/  BSYNC B0 ;  /* 0x0000000000007941 */ /* 0x000fea0003800000 */
.L_x_5571:
[----:B------:R-:W-:Y:S05]  /*27580*/  BRA `(.L_x_5573) ;  /* 0xffffffd400187947 */ /* 0x000fea000383ffff */
.L_x_5471:
[----:B------:R-:W-:Y:S01]  /*27590*/  BSSY B1, `(.L_x_5574) ;  /* 0x0000006000017945 */ /* 0x000fe20003800000 */
[----:B------:R-:W-:-:S07]  /*275a0*/  IMAD.MOV.U32 R15, RZ, RZ, -0x1 ;  /* 0xffffffffff0f7424 */ /* 0x000fce00078e00ff */
[----:B01--45:R-:W-:Y:S05]  /*275b0*/  WARPSYNC.COLLECTIVE R15, `(.L_x_5575) ;  /* 0x000000000f0c7348 */ /* 0x033fea0003c00000 */
[----:B------:R-:W-:Y:S02]  /*275c0*/  ELECT P6, UR62, PT ;  /* 0x00000000003e782f */ /* 0x000fe400038c0000 */
[----:B------:R-:W-:Y:S01]  /*275d0*/  MOV R14, UR62 ;  /* 0x0000003e000e7c02 */ /* 0x000fe20008000f00 */
[----:B01--45:R-:W-:Y:S10]  /*275e0*/  ENDCOLLECTIVE ;  /* 0x000000000000791b */ /* 0x033ff40003800000 */
.L_x_5575:
[----:B------:R-:W-:Y:S05]  /*275f0*/  BSYNC B1 ;  /* 0x0000000000017941 */ /* 0x000fea0003800000 */
.L_x_5574:
[----:B------:R-:W-:Y:S05]  /*27600*/  BRA `(.L_x_5576) ;  /* 0xffffffd400107947 */ /* 0x000fea000383ffff */
.L_x_5473:
[----:B0-----:R0:W1:Y:S02]  /*27610*/  SYNCS.PHASECHK.TRANS64.TRYWAIT P0, [R6+URZ], R5 ;  /* 0x00000005060075a7 */ /* 0x001064000800017f */
[----:B-1----:R-:W-:Y:S05]  /*27620*/  @!P0 NANOSLEEP.SYNCS 0x989680 ;  /* 0x009896800000895d */ /* 0x002fea0003900000 */
[----:B------:R-:W1:Y:S02]  /*27630*/  @!P0 SYNCS.PHASECHK.TRANS64 P0, [R6+URZ], R5 ;  /* 0x00000005060085a7 */ /* 0x000e64000800007f */
[----:B-1----:R-:W-:Y:S05]  /*27640*/  @!P0 BRA `(.L_x_5473) ;  /* 0xfffffffc00f08947 */ /* 0x002fea000383ffff */
[----:B------:R-:W-:Y:S05]  /*27650*/  BRA `(.L_x_5577) ;  /* 0xffffffd400547947 */ /* 0x000fea000383ffff */
.L_x_5474:
[----:B-1----:R1:W2:Y:S02]  /*27660*/  SYNCS.PHASECHK.TRANS64.TRYWAIT P0, [R7+URZ], R2 ;  /* 0x00000002070075a7 */ /* 0x0022a4000800017f */
[----:B--2---:R-:W-:Y:S05]  /*27670*/  @!P0 NANOSLEEP.SYNCS 0x989680 ;  /* 0x009896800000895d */ /* 0x004fea0003900000 */
[----:B------:R-:W2:Y:S02]  /*27680*/  @!P0 SYNCS.PHASECHK.TRANS64 P0, [R7+URZ], R2 ;  /* 0x00000002070085a7 */ /* 0x000ea4000800007f */
[----:B--2---:R-:W-:Y:S05]  /*27690*/  @!P0 BRA `(.L_x_5474) ;  /* 0xfffffffc00f08947 */ /* 0x004fea000383ffff */
[----:B------:R-:W-:Y:S05]  /*276a0*/  BRA `(.L_x_5578) ;  /* 0xffffffd400487947 */ /* 0x000fea000383ffff */
.L_x_5476:
[----:B--2---:R2:W3:Y:S02]  /*276b0*/  SYNCS.PHASECHK.TRANS64.TRYWAIT P0, [R4+URZ], R5 ;  /* 0x00000005040075a7 */ /* 0x0044e4000800017f */
[----:B---3--:R-:W-:Y:S05]  /*276c0*/  @!P0 NANOSLEEP.SYNCS 0x989680 ;  /* 0x009896800000895d */ /* 0x008fea0003900000 */
[----:B------:R-:W3:Y:S02]  /*276d0*/  @!P0 SYNCS.PHASECHK.TRANS64 P0, [R4+URZ], R5 ;  /* 0x00000005040085a7 */ /* 0x000ee4000800007f */
[----:B---3--:R-:W-:Y:S05]  /*276e0*/  @!P0 BRA `(.L_x_5476) ;  /* 0xfffffffc00f08947 */ /* 0x008fea000383ffff */
[----:B------:R-:W-:Y:S05]  /*276f0*/  BRA `(.L_x_5579) ;  /* 0xffffffd400507947 */ /* 0x000fea000383ffff */
        .type           $_ZN7cutlass13device_kernelIN5flash11enable_sm90INS1_16FlashAttnFwdSm90INS1_25CollectiveMainloopFwdSm90ILi2EN4cute5tupleIJNS5_1CILi1EEES8_S8_EEENS6_IJNS7_ILi128EEENS7_ILi96EEENS7_ILi192EEEEEELi192ENS_10bfloat16_tEfNS_4arch4Sm90ELb0ELb1ELb1ELb1ELb0ELb1ELb0ELb1ELb1ELb1ELb0ELb0EEENS1_21CollectiveEpilogueFwdINS6_IJSA_SC_SB_EEES9_SE_SG_Li256ELb1ELb1ELb0ELb0EEENS1_36VarlenDynamicPersistentTileSchedulerILi128ELi96ELi256ELi128ELb0ELb1ELb1ELb1ELb0ELb1EEEEEEEEEvNT_6ParamsE$_ZZN5flash25CollectiveMainloopFwdSm90ILi2EN4cute5tupleIJNS1_1CILi1EEES4_S4_EEENS2_IJNS3_ILi128EEENS3_ILi96EEENS3_ILi192EEEEEELi192EN7cutlass10bfloat16_tEfNSA_4arch4Sm90ELb0ELb1ELb1ELb1ELb0ELb1ELb0ELb1ELb1ELb1ELb0ELb0EE12store_kv_newINS_16FlashAttnFwdSm90ISE_NS_21CollectiveEpilogueFwdINS2_IJS6_S8_S7_EEES5_SB_SD_Li256ELb1ELb1ELb0ELb0EEENS_36VarlenDynamicPersistentTileSchedulerILi128ELi96ELi256ELi128ELb0ELb1ELb1ELb1ELb0ELb1EEEE13SharedStorageEEEbRKNSE_6ParamsENSA_25PipelineTmaAsyncNoClusterILi2ENSA_16PipelineTmaAsyncILi2EEEEESU_RNSA_13PipelineStateILj2EEEiRT_RKNS_16SeqlenInfoQKNewKILb1ELb1EEENS2_IJiiiiEEEENKUliRKT_E_clISW_EEDaiS17_,@function
        .size           $_ZN7cutlass13device_kernelIN5flash11enable_sm90INS1_16FlashAttnFwdSm90INS1_25CollectiveMainloopFwdSm90ILi2EN4cute5tupleIJNS5_1CILi1EEES8_S8_EEENS6_IJNS7_ILi128EEENS7_ILi96EEENS7_ILi192EEEEEELi192ENS_10bfloat16_tEfNS_4arch4Sm90ELb0ELb1ELb1ELb1ELb0ELb1ELb0ELb1ELb1ELb1ELb0ELb0EEENS1_21CollectiveEpilogueFwdINS6_IJSA_SC_SB_EEES9_SE_SG_Li256ELb1ELb1ELb0ELb0EEENS1_36VarlenDynamicPersistentTileSchedulerILi128ELi96ELi256ELi128ELb0ELb1ELb1ELb1ELb0ELb1EEEEEEEEEvNT_6ParamsE$_ZZN5flash25CollectiveMainloopFwdSm90ILi2EN4cute5tupleIJNS1_1CILi1EEES4_S4_EEENS2_IJNS3_ILi128EEENS3_ILi96EEENS3_ILi192EEEEEELi192EN7cutlass10bfloat16_tEfNSA_4arch4Sm90ELb0ELb1ELb1ELb1ELb0ELb1ELb0ELb1ELb1ELb1ELb0ELb0EE12store_kv_newINS_16FlashAttnFwdSm90ISE_NS_21CollectiveEpilogueFwdINS2_IJS6_S8_S7_EEES5_SB_SD_Li256ELb1ELb1ELb0ELb0EEENS_36VarlenDynamicPersistentTileSchedulerILi128ELi96ELi256ELi128ELb0ELb1ELb1ELb1ELb0ELb1EEEE13SharedStorageEEEbRKNSE_6ParamsENSA_25PipelineTmaAsyncNoClusterILi2ENSA_16PipelineTmaAsyncILi2EEEEESU_RNSA_13PipelineStateILj2EEEiRT_RKNS_16SeqlenInfoQKNewKILb1ELb1EEENS2_IJiiiiEEEENKUliRKT_E_clISW_EEDaiS17_,(.L_x_15304 - $_ZN7cutlass13device_kernelIN5flash11enable_sm90INS1_16FlashAttnFwdSm90INS1_25CollectiveMainloopFwdSm90ILi2EN4cute5tupleIJNS5_1CILi1EEES8_S8_EEENS6_IJNS7_ILi128EEENS7_ILi96EEENS7_ILi192EEEEEELi192ENS_10bfloat16_tEfNS_4arch4Sm90ELb0ELb1ELb1ELb1ELb0ELb1ELb0ELb1ELb1ELb1ELb0ELb0EEENS1_21CollectiveEpilogueFwdINS6_IJSA_SC_SB_EEES9_SE_SG_Li256ELb1ELb1ELb0ELb0EEENS1_36VarlenDynamicPersistentTileSchedulerILi128ELi96ELi256ELi128ELb0ELb1ELb1ELb1ELb0ELb1EEEEEEEEEvNT_6ParamsE$_ZZN5flash25CollectiveMainloopFwdSm90ILi2EN4cute5tupleIJNS1_1CILi1EEES4_S4_EEENS2_IJNS3_ILi128EEENS3_ILi96EEENS3_ILi192EEEEEELi192EN7cutlass10bfloat16_tEfNSA_4arch4Sm90ELb0ELb1ELb1ELb1ELb0ELb1ELb0ELb1ELb1ELb1ELb0ELb0EE12store_kv_newINS_16FlashAttnFwdSm90ISE_NS_21CollectiveEpilogueFwdINS2_IJS6_S8_S7_EEES5_SB_SD_Li256ELb1ELb1ELb0ELb0EEENS_36VarlenDynamicPersistentTileSchedulerILi128ELi96ELi256ELi128ELb0ELb1ELb1ELb1ELb0ELb1EEEE13SharedStorageEEEbRKNSE_6ParamsENSA_25PipelineTmaAsyncNoClusterILi2ENSA_16PipelineTmaAsyncILi2EEEEESU_RNSA_13PipelineStateILj2EEEiRT_RKNS_16SeqlenInfoQKNewKILb1ELb1EEENS2_IJiiiiEEEENKUliRKT_E_clISW_EEDaiS17_)
$_ZN7cutlass13device_kernelIN5flash11enable_sm90INS1_16FlashAttnFwdSm90INS1_25CollectiveMainloopFwdSm90ILi2EN4cute5tupleIJNS5_1CILi1EEES8_S8_EEENS6_IJNS7_ILi128EEENS7_ILi96EEENS7_ILi192EEEEEELi192ENS_10bfloat16_tEfNS_4arch4Sm90ELb0ELb1ELb1ELb1ELb0ELb1ELb0ELb1ELb1ELb1ELb0ELb0EEENS1_21CollectiveEpilogueFwdINS6_IJSA_SC_SB_EEES9_SE_SG_Li256ELb1ELb1ELb0ELb0EEENS1_36VarlenDynamicPersistentTileSchedulerILi128ELi96ELi256ELi128ELb0ELb1ELb1ELb1ELb0ELb1EEEEEEEEEvNT_6ParamsE$_ZZN5flash25CollectiveMainloopFwdSm90ILi2EN4cute5tupleIJNS1_1CILi1EEES4_S4_EEENS2_IJNS3_ILi128EEENS3_ILi96EEENS3_ILi192EEEEEELi192EN7cutlass10bfloat16_tEfNSA_4arch4Sm90ELb0ELb1ELb1ELb1ELb0ELb1ELb0ELb1ELb1ELb1ELb0ELb0EE12store_kv_newINS_16FlashAttnFwdSm90ISE_NS_21CollectiveEpilogueFwdINS2_IJS6_S8_S7_EEES5_SB_SD_Li256ELb1ELb1ELb0ELb0EEENS_36VarlenDynamicPersistentTileSchedulerILi128ELi96ELi256ELi128ELb0ELb1ELb1ELb1ELb0ELb1EEEE13SharedStorageEEEbRKNSE_6ParamsENSA_25PipelineTmaAsyncNoClusterILi2ENSA_16PipelineTmaAsyncILi2EEEEESU_RNSA_13PipelineStateILj2EEEiRT_RKNS_16SeqlenInfoQKNewKILb1ELb1EEENS2_IJiiiiEEEENKUliRKT_E_clISW_EEDaiS17_:
[----:B------:R-:W-:Y:S05]  /*27700*/  YIELD ;  /* 0x0000000000007946 */ /* 0x000fea0003800000 */
[----:B------:R-:W-:Y:S01]  /*27710*/  ULDC UR4, c[0x0][0x20] ;  /* 0x0000080000047ab9 */ /* 0x000fe20000000800 */
[----:B------:R-:W0:Y:S01]  /*27720*/  LDC.64 R84, c[0x0][0x208] ;  /* 0x00008200ff547b82 */ /* 0x000e220000000a00 */
[----:B------:R-:W-:Y:S01]  /*27730*/  VIADD R82, R81, -UR4 ;  /* 0x8000000451527c36 */ /* 0x000fe20008000000 */
[----:B------:R-:W-:-:S04]  /*27740*/  R2UR UR6, R203 ;  /* 0x00000000cb0672ca */ /* 0x000fc800000e0000 */
[----:B------:R-:W2:Y:S01]  /*27750*/  LDL.64 R8, [R82+0x8] ;  /* 0x0000080052087983 */ /* 0x000ea20000100a00 */
[----:B0-----:R-:W-:Y:S02]  /*27760*/  R2UR UR4, R84 ;  /* 0x00000000540472ca */ /* 0x001fe400000e0000 */
[----:B------:R-:W-:-:S13]  /*27770*/  R2UR UR5, R85 ;  /* 0x00000000550572ca */ /* 0x000fda00000e0000 */
[----:B--2---:R-:W2:Y:S01]  /*27780*/  LD.E R10, desc[UR4][R8.64+0x174] ;  /* 0x00017404080a7980 */ /* 0x004ea2000c101900 */
[----:B------:R-:W0:Y:S01]  /*27790*/  LDC R83, c[0x0][0x20] ;  /* 0x00000800ff537b82 */ /* 0x000e220000000800 */
[----:B------:R-:W-:Y:S01]  /*277a0*/  BSSY B0, `(.L_x_5580) ;  /* 0x0000a7b000007945 */ /* 0x000fe20003800000 */
[----:B0-----:R-:W-:Y:S02]  /*277b0*/  IADD3 R83, -R83, UR6, RZ ;  /* 0x0000000653537c10 */ /* 0x001fe4000fffe1ff */
[----:B--2---:R-:W-:-:S13]  /*277c0*/  ISETP.GE.AND P0, PT, R10, 0x1, PT ;  /* 0x000000010a00780c */ /* 0x004fda0003f06270 */
[----:B------:R-:W-:Y:S05]  /*277d0*/  @!P0 BRA `(.L_x_5581) ;  /* 0x0000009800b48947 */ /* 0x000fea0003800000 */
[----:B------:R-:W2:Y:S01]  /*277e0*/  LDL.64 R10, [R82+0x40] ;  /* 0x00004000520a7983 */ /* 0x000ea20000100a00 */
[C---:B------:R-:W-:Y:S02]  /*277f0*/  R2UR UR6, R84.reuse ;  /* 0x00000000540672ca */ /* 0x040fe400000e0000 */
[C---:B------:R-:W-:Y:S01]  /*27800*/  R2UR UR7, R85.reuse ;  /* 0x00000000550772ca */ /* 0x040fe200000e0000 */
[----:B------:R0:W5:Y:S01]  /*27810*/  LDL.64 R104, [R82+0x50] ;  /* 0x0000500052687983 */ /* 0x0001620000100a00 */
[----:B------:R-:W-:Y:S02]  /*27820*/  R2UR UR4, R84 ;  /* 0x00000000540472ca */ /* 0x000fe400000e0000 */
[----:B------:R-:W-:-:S09]  /*27830*/  R2UR UR5, R85 ;  /* 0x00000000550572ca */ /* 0x000fd200000e0000 */
[----:B------:R-:W3:Y:S04]  /*27840*/  LD.E.U8 R8, desc[UR6][R8.64+0x190] ;  /* 0x0001900608087980 */ /* 0x000ee8000c101100 */
[----:B--2---:R-:W2:Y:S01]  /*27850*/  LD.E.64 R98, desc[UR4][R10.64+0x10] ;  /* 0x000010040a627980 */ /* 0x004ea2000c101b00 */
[----:B------:R-:W-:-:S03]  /*27860*/  SHF.R.S32.HI R29, RZ, 0x1f, R77 ;  /* 0x0000001fff1d7819 */ /* 0x000fc6000001144d */
[----:B------:R0:W5:Y:S04]  /*27870*/  LD.E.64 R88, desc[UR4][R10.64+0x8] ;  /* 0x000008040a587980 */ /* 0x000168000c101b00 */
[----:B------:R0:W5:Y:S01]  /*27880*/  LD.E.64 R86, desc[UR6][R10.64+0x18] ;  /* 0x000018060a567980 */ /* 0x000162000c101b00 */
[----:B---3--:R-:W-:Y:S01]  /*27890*/  ISETP.NE.AND P0, PT, R8, RZ, PT ;  /* 0x000000ff0800720c */ /* 0x008fe20003f05270 */
[-C--:B--2---:R-:W-:Y:S02]  /*278a0*/  IMAD R13, R99, R77.reuse, RZ ;  /* 0x0000004d630d7224 */ /* 0x084fe400078e02ff */
[----:B------:R-:W-:-:S04]  /*278b0*/  IMAD.WIDE.U32 R68, R98, R77, RZ ;  /* 0x0000004d62447225 */ /* 0x000fc800078e00ff */
[----:B------:R-:W-:-:S04]  /*278c0*/  IMAD R13, R98, R29, R13 ;  /* 0x0000001d620d7224 */ /* 0x000fc800078e020d */
[----:B------:R-:W-:Y:S02]  /*278d0*/  IMAD.IADD R71, R69, 0x1, R13 ;  /* 0x0000000145477824 */ /* 0x000fe400078e020d */
[----:B0-----:R-:W-:Y:S05]  /*278e0*/  @!P0 BRA `(.L_x_5582) ;  /* 0x0000004400d48947 */ /* 0x001fea0003800000 */
[C---:B------:R-:W-:Y:S01]  /*278f0*/  R2UR UR8, R84.reuse ;  /* 0x00000000540872ca */ /* 0x040fe200000e0000 */
[----:B------:R0:W5:Y:S01]  /*27900*/  LDL.64 R8, [R82+0x10] ;  /* 0x0000100052087983 */ /* 0x0001620000100a00 */
[C---:B------:R-:W-:Y:S02]  /*27910*/  R2UR UR9, R85.reuse ;  /* 0x00000000550972ca */ /* 0x040fe400000e0000 */
[C---:B------:R-:W-:Y:S02]  /*27920*/  R2UR UR4, R84.reuse ;  /* 0x00000000540472ca */ /* 0x040fe400000e0000 */
[C---:B------:R-:W-:Y:S02]  /*27930*/  R2UR UR5, R85.reuse ;  /* 0x00000000550572ca */ /* 0x040fe400000e0000 */
[----:B------:R-:W-:Y:S02]  /*27940*/  R2UR UR6, R84 ;  /* 0x00000000540672ca */ /* 0x000fe400000e0000 */
[----:B------:R-:W-:-:S05]  /*27950*/  R2UR UR7, R85 ;  /* 0x00000000550772ca */ /* 0x000fca00000e0000 */
[----:B-----5:R-:W2:Y:S04]  /*27960*/  LD.E R10, desc[UR8][R104.64+0x10] ;  /* 0x00001008680a7980 */ /* 0x020ea8000c101900 */
[----:B------:R-:W3:Y:S04]  /*27970*/  LD.E R12, desc[UR4][R104.64+0xc] ;  /* 0x00000c04680c7980 */ /* 0x000ee8000c101900 */
[----:B------:R-:W4:Y:S04]  /*27980*/  LD.E.64 R34, desc[UR4][R104.64+0x60] ;  /* 0x0000600468227980 */ /* 0x000f28000c101b00 */
[----:B------:R-:W4:Y:S01]  /*27990*/  LD.E.64 R36, desc[UR6][R104.64+0x80] ;  /* 0x0000800668247980 */ /* 0x000f22000c101b00 */
[----:B------:R-:W-:-:S02]  /*279a0*/  R2UR UR10, R84 ;  /* 0x00000000540a72ca */ /* 0x000fc400000e0000 */
[C---:B------:R-:W-:Y:S01]  /*279b0*/  R2UR UR11, R85.reuse ;  /* 0x00000000550b72ca */ /* 0x040fe200000e0000 */
[----:B------:R0:W5:Y:S01]  /*279c0*/  LD.E.64 R32, desc[UR6][R104.64+0x68] ;  /* 0x0000680668207980 */ /* 0x000162000c101b00 */
[----:B------:R-:W-:Y:S02]  /*279d0*/  R2UR UR12, R84 ;  /* 0x00000000540c72ca */ /* 0x000fe400000e0000 */
[----:B------:R-:W-:Y:S01]  /*279e0*/  R2UR UR13, R85 ;  /* 0x00000000550d72ca */ /* 0x000fe200000e0000 */
[----:B------:R0:W5:Y:S01]  /*279f0*/  LD.E.64 R42, desc[UR8][R104.64+0x78] ;  /* 0x00007808682a7980 */ /* 0x000162000c101b00 */
[----:B------:R-:W-:Y:S01]  /*27a00*/  BSSY B2, `(.L_x_5583) ;  /* 0x000004c000027945 */ /* 0x000fe20003800000 */
[----:B------:R-:W-:Y:S02]  /*27a10*/  CS2R R58, SRZ ;  /* 0x00000000003a7805 */ /* 0x000fe4000001ff00 */
[----:B------:R-:W-:Y:S02]  /*27a20*/  CS2R R62, SRZ ;  /* 0x00000000003e7805 */ /* 0x000fe4000001ff00 */
[----:B------:R-:W-:-:S02]  /*27a30*/  CS2R R72, SRZ ;  /* 0x0000000000487805 */ /* 0x000fc4000001ff00 */
[----:B------:R-:W-:Y:S01]  /*27a40*/  CS2R R74, SRZ ;  /* 0x00000000004a7805 */ /* 0x000fe2000001ff00 */
[----:B------:R0:W5:Y:S01]  /*27a50*/  LD.E.64 R60, desc[UR10][R104.64+0x88] ;  /* 0x0000880a683c7980 */ /* 0x000162000c101b00 */
[----:B------:R-:W-:-:S03]  /*27a60*/  CS2R R94, SRZ ;  /* 0x00000000005e7805 */ /* 0x000fc6000001ff00 */
[----:B------:R0:W5:Y:S01]  /*27a70*/  LD.E.U8 R102, desc[UR12][R104.64+0x18] ;  /* 0x0000180c68667980 */ /* 0x000162000c101100 */
[----:B------:R-:W-:Y:S02]  /*27a80*/  CS2R R98, SRZ ;  /* 0x0000000000627805 */ /* 0x000fe4000001ff00 */
[----:B------:R-:W-:Y:S02]  /*27a90*/  CS2R R56, SRZ ;  /* 0x0000000000387805 */ /* 0x000fe4000001ff00 */
[----:B------:R-:W-:Y:S02]  /*27aa0*/  CS2R R64, SRZ ;  /* 0x0000000000407805 */ /* 0x000fe4000001ff00 */
[----:B------:R-:W-:Y:S02]  /*27ab0*/  CS2R R66, SRZ ;  /* 0x0000000000427805 */ /* 0x000fe4000001ff00 */
[----:B------:R-:W-:Y:S02]  /*27ac0*/  CS2R R90, SRZ ;  /* 0x00000000005a7805 */ /* 0x000fe4000001ff00 */
[----:B------:R-:W-:-:S02]  /*27ad0*/  CS2R R92, SRZ ;  /* 0x00000000005c7805 */ /* 0x000fc4000001ff00 */
[----:B------:R-:W-:Y:S02]  /*27ae0*/  CS2R R100, SRZ ;  /* 0x0000000000647805 */ /* 0x000fe4000001ff00 */
[----:B--2---:R-:W-:Y:S01]  /*27af0*/  SHF.R.S32.HI R11, RZ, 0x1f, R10 ;  /* 0x0000001fff0b7819 */ /* 0x004fe2000001140a */
[----:B---3--:R-:W-:-:S03]  /*27b00*/  IMAD R12, R77, -0x60, R12 ;  /* 0xffffffa04d0c7824 */ /* 0x008fc600078e020c */
[----:B------:R-:W-:Y:S02]  /*27b10*/  LEA.HI R11, R11, R10, RZ, 0x2 ;  /* 0x0000000a0b0b7211 */ /* 0x000fe400078f10ff */
[----:B------:R-:W-:Y:S02]  /*27b20*/  VIMNMX R31, R12, 0x60, PT ;  /* 0x000000600c1f7848 */ /* 0x000fe40003fe0100 */
[----:B------:R-:W-:Y:S01]  /*27b30*/  SHF.R.S32.HI R12, RZ, 0x2, R11 ;  /* 0x00000002ff0c7819 */ /* 0x000fe2000001140b */
[----:B----4-:R-:W-:Y:S01]  /*27b40*/  IMAD R13, R35, R77, RZ ;  /* 0x0000004d230d7224 */ /* 0x010fe200078e02ff */
[----:B------:R0:W5:Y:S02]  /*27b50*/  LD.E.64 R10, desc[UR4][R104.64+0x58] ;  /* 0x00005804680a7980 */ /* 0x000164000c101b00 */
[----:B------:R-:W-:Y:S01]  /*27b60*/  ISETP.GE.AND P0, PT, R12, R31, PT ;  /* 0x0000001f0c00720c */ /* 0x000fe20003f06270 */
[----:B------:R-:W-:Y:S02]  /*27b70*/  IMAD R15, R37, R77, RZ ;  /* 0x0000004d250f7224 */ /* 0x000fe400078e02ff */
[----:B------:R-:W-:-:S02]  /*27b80*/  IMAD R13, R34, R29, R13 ;  /* 0x0000001d220d7224 */ /* 0x000fc400078e020d */
[----:B------:R-:W-:Y:S02]  /*27b90*/  IMAD R29, R36, R29, R15 ;  /* 0x0000001d241d7224 */ /* 0x000fe400078e020f */
[----:B------:R-:W-:-:S04]  /*27ba0*/  IMAD.WIDE.U32 R34, R34, R77, RZ ;  /* 0x0000004d22227225 */ /* 0x000fc800078e00ff */
[----:B------:R-:W-:Y:S01]  /*27bb0*/  IMAD.WIDE.U32 R36, R36, R77, RZ ;  /* 0x0000004d24247225 */ /* 0x000fe200078e00ff */
[----:B------:R-:W-:-:S03]  /*27bc0*/  CS2R R14, SRZ ;  /* 0x00000000000e7805 */ /* 0x000fc6000001ff00 */
[----:B------:R-:W-:Y:S02]  /*27bd0*/  IMAD.IADD R97, R35, 0x1, R13 ;  /* 0x0000000123617824 */ /* 0x000fe400078e020d */
[----:B------:R-:W-:Y:S02]  /*27be0*/  VIADD R30, R12, 0x40 ;  /* 0x000000400c1e7836 */ /* 0x000fe40000000000 */
[----:B------:R-:W-:Y:S01]  /*27bf0*/  IMAD.IADD R103, R37, 0x1, R29 ;  /* 0x0000000125677824 */ /* 0x000fe200078e021d */
[----:B0-----:R-:W-:Y:S06]  /*27c00*/  @P0 BRA `(.L_x_5584) ;  /* 0x0000000000ac0947 */ /* 0x001fec0003800000 */
[----:B-----5:R-:W-:Y:S02]  /*27c10*/  LOP3.LUT R13, R102, 0x1, RZ, 0xc0, !PT ;  /* 0x00000001660d7812 */ /* 0x020fe400078ec0ff */
[----:B------:R-:W-:Y:S02]  /*27c20*/  CS2R R98, SRZ ;  /* 0x0000000000627805 */ /* 0x000fe4000001ff00 */
[----:B------:R-:W-:Y:S02]  /*27c30*/  LEA R12, P1, R34, R32, 0x1 ;  /* 0x00000020220c7211 */ /* 0x000fe400078208ff */
[----:B------:R-:W-:Y:S02]  /*27c40*/  CS2R R94, SRZ ;  /* 0x00000000005e7805 */ /* 0x000fe4000001ff00 */
[----:B------:R-:W-:Y:S02]  /*27c50*/  LEA R28, P2, R36, R60, 0x1 ;  /* 0x0000003c241c7211 */ /* 0x000fe400078408ff */
[----:B------:R-:W-:-:S02]  /*27c60*/  CS2R R74, SRZ ;  /* 0x00000000004a7805 */ /* 0x000fc4000001ff00 */
[----:B------:R-:W-:Y:S02]  /*27c70*/  ISETP.NE.U32.AND P0, PT, R13, 0x1, PT ;  /* 0x000000010d00780c */ /* 0x000fe40003f05070 */
[----:B------:R-:W-:Y:S02]  /*27c80*/  CS2R R72, SRZ ;  /* 0x0000000000487805 */ /* 0x000fe4000001ff00 */
[----:B------:R-:W-:Y:S02]  /*27c90*/  LEA.HI.X R13, R34, R33, R97, 0x1, P1 ;  /* 0x00000021220d7211 */ /* 0x000fe400008f0c61 */
[----:B------:R-:W-:Y:S02]  /*27ca0*/  CS2R R62, SRZ ;  /* 0x00000000003e7805 */ /* 0x000fe4000001ff00 */
[----:B------:R-:W-:Y:S02]  /*27cb0*/  LEA.HI.X R29, R36, R61, R103, 0x1, P2 ;  /* 0x0000003d241d7211 */ /* 0x000fe400010f0c67 */
[----:B------:R-:W-:-:S02]  /*27cc0*/  CS2R R58, SRZ ;  /* 0x00000000003a7805 */ /* 0x000fc4000001ff00 */
[----:B------:R-:W-:Y:S02]  /*27cd0*/  R2P PR, R102, 0x3e ;  /* 0x0000003e66007804 */ /* 0x000fe40000000000 */
[----:B------:R-:W-:Y:S02]  /*27ce0*/  @!P0 R2UR UR4, R84 ;  /* 0x00000000540482ca */ /* 0x000fe400000e0000 */
[----:B------:R-:W-:-:S09]  /*27cf0*/  @!P0 R2UR UR5, R85 ;  /* 0x00000000550582ca */ /* 0x000fd200000e0000 */
[C---:B------:R-:W-:Y:S02]  /*27d00*/  @P1 R2UR UR6, R84.reuse ;  /* 0x00000000540612ca */ /* 0x040fe400000e0000 */
[C---:B------:R-:W-:Y:S02]  /*27d10*/  @P1 R2UR UR7, R85.reuse ;  /* 0x00000000550712ca */ /* 0x040fe400000e0000 */
[C---:B------:R-:W-:Y:S02]  /*27d20*/  @P2 R2UR UR8, R84.reuse ;  /* 0x00000000540822ca */ /* 0x040fe400000e0000 */
[----:B------:R-:W-:Y:S02]  /*27d30*/  @P2 R2UR UR9, R85 ;  /* 0x00000000550922ca */ /* 0x000fe400000e0000 */
[----:B------:R-:W-:Y:S02]  /*27d40*/  @P3 R2UR UR10, R84 ;  /* 0x00000000540a32ca */ /* 0x000fe400000e0000 */
[----:B------:R-:W-:-:S02]  /*27d50*/  CS2R R100, SRZ ;  /* 0x0000000000647805 */ /* 0x000fc4000001ff00 */
[C---:B------:R-:W-:Y:S02]  /*27d60*/  @P3 R2UR UR11, R85.reuse ;  /* 0x00000000550b32ca */ /* 0x040fe400000e0000 */
[----:B------:R-:W-:Y:S02]  /*27d70*/  CS2R R92, SRZ ;  /* 0x00000000005c7805 */ /* 0x000fe4000001ff00 */
[----:B------:R-:W-:Y:S02]  /*27d80*/  @P4 R2UR UR12, R84 ;  /* 0x00000000540c42ca */ /* 0x000fe400000e0000 */
[----:B------:R-:W-:Y:S02]  /*27d90*/  CS2R R90, SRZ ;  /* 0x00000000005a7805 */ /* 0x000fe4000001ff00 */
[----:B------:R-:W-:Y:S02]  /*27da0*/  @P4 R2UR UR13, R85 ;  /* 0x00000000550d42ca */ /* 0x000fe400000e0000 */
[----:B------:R-:W-:-:S02]  /*27db0*/  CS2R R66, SRZ ;  /* 0x0000000000427805 */ /* 0x000fc4000001ff00 */
[----:B------:R-:W-:Y:S02]  /*27dc0*/  @P5 R2UR UR14, R84 ;  /* 0x00000000540e52ca */ /* 0x000fe400000e0000 */
[----:B------:R-:W-:Y:S02]  /*27dd0*/  CS2R R64, SRZ ;  /* 0x0000000000407805 */ /* 0x000fe4000001ff00 */
[----:B------:R-:W-:Y:S02]  /*27de0*/  @P5 R2UR UR15, R85 ;  /* 0x00000000550f52ca */ /* 0x000fe400000e0000 */
[----:B------:R-:W-:Y:S01]  /*27df0*/  CS2R R56, SRZ ;  /* 0x0000000000387805 */ /* 0x000fe2000001ff00 */
[----:B------:R0:W5:Y:S04]  /*27e00*/  @!P0 LD.E.64 R98, desc[UR4][R12.64] ;  /* 0x000000040c628980 */ /* 0x000168000c101b00 */
[----:B------:R0:W5:Y:S04]  /*27e10*/  @P1 LD.E.64 R94, desc[UR6][R12.64+0x20] ;  /* 0x000020060c5e1980 */ /* 0x000168000c101b00 */
[----:B------:R0:W5:Y:S04]  /*27e20*/  @P2 LD.E.64 R74, desc[UR8][R12.64+0x40] ;  /* 0x000040080c4a2980 */ /* 0x000168000c101b00 */
[----:B------:R0:W5:Y:S04]  /*27e30*/  @P3 LD.E.64 R72, desc[UR10][R12.64+0x60] ;  /* 0x0000600a0c483980 */ /* 0x000168000c101b00 */
[----:B------:R0:W5:Y:S04]  /*27e40*/  @P4 LD.E.64 R62, desc[UR12][R12.64+0x80] ;  /* 0x0000800c0c3e4980 */ /* 0x000168000c101b00 */
[----:B------:R0:W5:Y:S04]  /*27e50*/  @P5 LD.E.64 R58, desc[UR14][R12.64+0xa0] ;  /* 0x0000a00e0c3a5980 */ /* 0x000168000c101b00 */
[----:B------:R0:W5:Y:S04]  /*27e60*/  @!P0 LD.E.64 R100, desc[UR4][R28.64] ;  /* 0x000000041c648980 */ /* 0x000168000c101b00 */
[----:B------:R0:W5:Y:S04]  /*27e70*/  @P1 LD.E.64 R92, desc[UR6][R28.64+0x20] ;  /* 0x000020061c5c1980 */ /* 0x000168000c101b00 */
[----:B------:R0:W5:Y:S04]  /*27e80*/  @P2 LD.E.64 R90, desc[UR8][R28.64+0x40] ;  /* 0x000040081c5a2980 */ /* 0x000168000c101b00 */
[----:B------:R0:W5:Y:S04]  /*27e90*/  @P3 LD.E.64 R66, desc[UR10][R28.64+0x60] ;  /* 0x0000600a1c423980 */ /* 0x000168000c101b00 */
[----:B------:R0:W5:Y:S04]  /*27ea0*/  @P4 LD.E.64 R64, desc[UR12][R28.64+0x80] ;  /* 0x0000800c1c404980 */ /* 0x000168000c101b00 */
[----:B------:R0:W5:Y:S02]  /*27eb0*/  @P5 LD.E.64 R56, desc[UR14][R28.64+0xa0] ;  /* 0x0000a00e1c385980 */ /* 0x000164000c101b00 */
.L_x_5584:
[----:B------:R-:W-:Y:S05]  /*27ec0*/  BSYNC B2 ;  /* 0x0000000000027941 */ /* 0x000fea0003800000 */
.L_x_5583:
        /* <DEDUP_REMOVED lines=13> */
[----:B------:R-:W-:Y:S06]  /*27fa0*/  @P0 BRA `(.L_x_5586) ;  /* 0x0000000000bc0947 */ /* 0x000fec0003800000 */
[----:B-----5:R-:W-:Y:S02]  /*27fb0*/  IADD3 R35, P0, R10, R34, RZ ;  /* 0x000000220a237210 */ /* 0x020fe40007f1e0ff */
[----:B------:R-:W-:Y:S02]  /*27fc0*/  CS2R R52, SRZ ;  /* 0x0000000000347805 */ /* 0x000fe4000001ff00 */
[----:B------:R-:W-:Y:S02]  /*27fd0*/  IADD3 R37, P1, R42, R36, RZ ;  /* 0x000000242a257210 */ /* 0x000fe40007f3e0ff */
[----:B------:R-:W-:Y:S02]  /*27fe0*/  CS2R R48, SRZ ;  /* 0x0000000000307805 */ /* 0x000fe4000001ff00 */
[----:B------:R-:W-:Y:S01]  /*27ff0*/  LOP3.LUT R12, R102, 0x1, RZ, 0xc0, !PT ;  /* 0x00000001660c7812 */ /* 0x000fe200078ec0ff */
[----:B------:R-:W-:Y:S01]  /*28000*/  IMAD.X R11, R11, 0x1, R97, P0 ;  /* 0x000000010b0b7824 */ /* 0x000fe200000e0661 */
[----:B------:R-:W-:Y:S01]  /*28010*/  CS2R R46, SRZ ;  /* 0x00000000002e7805 */ /* 0x000fe2000001ff00 */
[----:B------:R-:W-:Y:S01]  /*28020*/  IMAD.X R42, R43, 0x1, R103, P1 ;  /* 0x000000012b2a7824 */ /* 0x000fe200008e0667 */
[----:B------:R-:W-:-:S02]  /*28030*/  LEA R10, P1, R35, R32, 0x1 ;  /* 0x00000020230a7211 */ /* 0x000fc400078208ff */
[----:B------:R-:W-:Y:S02]  /*28040*/  CS2R R40, SRZ ;  /* 0x0000000000287805 */ /* 0x000fe4000001ff00 */
[----:B------:R-:W-:Y:S02]  /*28050*/  LEA R32, P2, R37, R60, 0x1 ;  /* 0x0000003c25207211 */ /* 0x000fe400078408ff */
[----:B------:R-:W-:Y:S02]  /*28060*/  CS2R R28, SRZ ;  /* 0x00000000001c7805 */ /* 0x000fe4000001ff00 */
[----:B------:R-:W-:Y:S02]  /*28070*/  ISETP.NE.U32.AND P0, PT, R12, 0x1, PT ;  /* 0x000000010c00780c */ /* 0x000fe40003f05070 */
[----:B------:R-:W-:Y:S02]  /*28080*/  CS2R R14, SRZ ;  /* 0x00000000000e7805 */ /* 0x000fe4000001ff00 */
[----:B------:R-:W-:-:S02]  /*28090*/  LEA.HI.X R11, R35, R33, R11, 0x1, P1 ;  /* 0x00000021230b7211 */ /* 0x000fc400008f0c0b */
[----:B------:R-:W-:Y:S02]  /*280a0*/  LEA.HI.X R33, R37, R61, R42, 0x1, P2 ;  /* 0x0000003d25217211 */ /* 0x000fe400010f0c2a */
[----:B------:R-:W-:-:S05]  /*280b0*/  R2P PR, R102, 0x3e ;  /* 0x0000003e66007804 */ /* 0x000fca0000000000 */
[----:B------:R-:W-:Y:S02]  /*280c0*/  @!P0 R2UR UR4, R84 ;  /* 0x00000000540482ca */ /* 0x000fe400000e0000 */
[----:B------:R-:W-:-:S06]  /*280d0*/  @!P0 R2UR UR5, R85 ;  /* 0x00000000550582ca */ /* 0x000fcc00000e0000 */
        /* <DEDUP_REMOVED lines=28> */
.L_x_5586:
[----:B------:R-:W-:Y:S05]  /*282a0*/  BSYNC B2 ;  /* 0x0000000000027941 */ /* 0x000fea0003800000 */
.L_x_5585:
[----:B------:R-:W-:Y:S01]  /*282b0*/  R2UR UR4, R84 ;  /* 0x00000000540472ca */ /* 0x000fe200000e0000 */
[----:B0----5:R0:W5:Y:S01]  /*282c0*/  LDL R10, [R83] ;  /* 0x00000000530a7983 */ /* 0x0211620000100800 */
[----:B------:R-:W-:-:S03]  /*282d0*/  R2UR UR5, R85 ;  /* 0x00000000550572ca */ /* 0x000fc600000e0000 */
[----:B------:R0:W5:Y:S10]  /*282e0*/  LDL R11, [R83+0x4] ;  /* 0x00000400530b7983 */ /* 0x0001740000100800 */
[----:B------:R-:W2:Y:S01]  /*282f0*/  LD.E R32, desc[UR4][R8.64+0x1c] ;  /* 0x00001c0408207980 */ /* 0x000ea2000c101900 */
[----:B------:R-:W-:-:S02]  /*28300*/  IMAD.MOV.U32 R33, RZ, RZ, R58 ;  /* 0x000000ffff217224 */ /* 0x000fc400078e003a */
        /* <DEDUP_REMOVED lines=89> */
[----:B------:R-:W-:Y:S01]  /*288a0*/  BSSY B2, `(.L_x_5587) ;  /* 0x000000b000027945 */ /* 0x000fe20003800000 */
[----:B------:R-:W-:-:S02]  /*288b0*/  PRMT R114, R36, 0x7610, R114 ;  /* 0x0000761024727816 */ /* 0x000fc40000000072 */
[----:B------:R-:W-:Y:S02]  /*288c0*/  PRMT R126, R33, 0x7610, R126 ;  /* 0x00007610217e7816 */ /* 0x000fe4000000007e */
[----:B------:R-:W-:Y:S02]  /*288d0*/  PRMT R129, R34, 0x7610, R129 ;  /* 0x0000761022817816 */ /* 0x000fe40000000081 */
[----:B------:R-:W-:Y:S02]  /*288e0*/  PRMT R130, R35, 0x7610, R130 ;  /* 0x0000761023827816 */ /* 0x000fe40000000082 */
[----:B--2---:R-:W-:-:S04]  /*288f0*/  LOP3.LUT R32, R32, 0x1, RZ, 0xfc, !PT ;  /* 0x0000000120207812 */ /* 0x004fc800078efcff */
[----:B------:R-:W-:Y:S01]  /*28900*/  ISETP.NE.AND P0, PT, R32, 0x3, PT ;  /* 0x000000032000780c */ /* 0x000fe20003f05270 */
[----:B------:R-:W-:-:S05]  /*28910*/  IMAD.MOV.U32 R32, RZ, RZ, R50 ;  /* 0x000000ffff207224 */ /* 0x000fca00078e0032 */
[----:B------:R-:W-:-:S07]  /*28920*/  PRMT R125, R32, 0x7610, R125 ;  /* 0x00007610207d7816 */ /* 0x000fce000000007d */
[----:B0-----:R-:W-:Y:S05]  /*28930*/  @!P0 BRA `(.L_x_5588) ;  /* 0x0000000000048947 */ /* 0x001fea0003800000 */
[----:B------:R-:W-:Y:S01]  /*28940*/  BPT.TRAP 0x1 ;  /* 0x000000040000795c */ /* 0x000fe20000300000 */
.L_x_5588:
[----:B------:R-:W-:Y:S05]  /*28950*/  BSYNC B2 ;  /* 0x0000000000027941 */ /* 0x000fea0003800000 */
.L_x_5587:
[----:B------:R-:W-:Y:S02]  /*28960*/  R2UR UR4, R84 ;  /* 0x00000000540472ca */ /* 0x000fe400000e0000 */
[----:B------:R-:W-:-:S13]  /*28970*/  R2UR UR5, R85 ;  /* 0x00000000550572ca */ /* 0x000fda00000e0000 */
[----:B------:R-:W2:Y:S01]  /*28980*/  LD.E.64 R8, desc[UR4][R8.64+0x8] ;  /* 0x0000080408087980 */ /* 0x000ea2000c101b00 */
[----:B-----5:R-:W-:Y:S01]  /*28990*/  SHF.L.U32 R11, R11, 0x1f, RZ ;  /* 0x0000001f0b0b7819 */ /* 0x020fe200000006ff */
[----:B------:R-:W-:Y:S01]  /*289a0*/  BSSY B2, `(.L_x_5589) ;  /* 0x0000005000027945 */ /* 0x000fe20003800000 */
[----:B--2---:R-:W-:-:S05]  /*289b0*/  MOV R33, R8 ;  /* 0x0000000800217202 */ /* 0x004fca0000000f00 */
[----:B------:R-:W-:-:S04]  /*289c0*/  IMAD R10, R10, 0x8, R33 ;  /* 0x000000080a0a7824 */ /* 0x000fc800078e0221 */
[----:B------:R-:W0:Y:S02]  /*289d0*/  SYNCS.PHASECHK.TRANS64.TRYWAIT P0, [R10+URZ], R11 ;  /* 0x0000000b0a0075a7 */ /* 0x000e24000800017f */
[----:B0-----:R-:W-:Y:S05]  /*289e0*/  @!P0 BRA `(.L_x_5590) ;  /* 0x0000009400b88947 */ /* 0x001fea0003800000 */
.L_x_5693:
[----:B------:R-:W-:Y:S05]  /*289f0*/  BSYNC B2 ;  /* 0x0000000000027941 */ /* 0x000fea0003800000 */
.L_x_5589:
[----:B------:R-:W2:Y:S04]  /*28a00*/  LDL.64 R32, [R82+0x50] ;  /* 0x0000500052207983 */ /* 0x000ea80000100a00 */
[----:B------:R-:W3:Y:S01]  /*28a10*/  LDL.64 R34, [R82+0x58] ;  /* 0x0000580052227983 */ /* 0x000ee20000100a00 */
[C---:B------:R-:W-:Y:S02]  /*28a20*/  R2UR UR4, R84.reuse ;  /* 0x00000000540472ca */ /* 0x040fe400000e0000 */
[C---:B------:R-:W-:Y:S01]  /*28a30*/  R2UR UR5, R85.reuse ;  /* 0x00000000550572ca */ /* 0x040fe200000e0000 */
[----:B------:R-:W4:Y:S01]  /*28a40*/  LDL R8, [R83] ;  /* 0x0000000053087983 */ /* 0x000f220000100800 */
[----:B------:R-:W-:Y:S02]  /*28a50*/  R2UR UR6, R84 ;  /* 0x00000000540672ca */ /* 0x000fe400000e0000 */
[----:B------:R-:W-:Y:S01]  /*28a60*/  R2UR UR7, R85 ;  /* 0x00000000550772ca */ /* 0x000fe200000e0000 */
[----:B------:R1:W5:Y:S08]  /*28a70*/  LDL.64 R36, [R82+0x38] ;  /* 0x0000380052247983 */ /* 0x0003700000100a00 */
[----:B--2---:R-:W0:Y:S04]  /*28a80*/  LD.E R9, desc[UR4][R32.64+0x8] ;  /* 0x0000080420097980 */ /* 0x004e28000c101900 */
[----:B------:R-:W2:Y:S04]  /*28a90*/  LD.E R102, desc[UR4][R32.64+0xc] ;  /* 0x00000c0420667980 */ /* 0x000ea8000c101900 */
[----:B---3--:R-:W3:Y:S01]  /*28aa0*/  LD.E.64 R34, desc[UR6][R34.64] ;  /* 0x0000000622227980 */ /* 0x008ee2000c101b00 */
[----:B----4-:R-:W-:-:S02]  /*28ab0*/  IMAD R8, R8, 0x4800, RZ ;  /* 0x0000480008087824 */ /* 0x010fc400078e02ff */
[----:B------:R-:W-:Y:S01]  /*28ac0*/  IMAD.MOV.U32 R103, RZ, RZ, 0x20 ;  /* 0x00000020ff677424 */ /* 0x000fe200078e00ff */
[----:B------:R-:W-:Y:S01]  /*28ad0*/  BSSY B2, `(.L_x_5591) ;  /* 0x00001b4000027945 */ /* 0x000fe20003800000 */
[----:B0-----:R-:W-:-:S04]  /*28ae0*/  SHF.R.S32.HI R10, RZ, 0x1f, R9 ;  /* 0x0000001fff0a7819 */ /* 0x001fc80000011409 */
[----:B------:R-:W-:-:S04]  /*28af0*/  LEA.HI R11, R10, R9, RZ, 0x2 ;  /* 0x000000090a0b7211 */ /* 0x000fc800078f10ff */
[--C-:B------:R-:W-:Y:S02]  /*28b00*/  SHF.R.S32.HI R117, RZ, 0x2, R11.reuse ;  /* 0x00000002ff757819 */ /* 0x100fe4000001140b */
[----:B------:R-:W-:-:S04]  /*28b10*/  SHF.R.S32.HI R42, RZ, 0x1f, R11 ;  /* 0x0000001fff2a7819 */ /* 0x000fc8000001140b */
[----:B------:R-:W-:-:S04]  /*28b20*/  LEA.HI R42, R42, R117, RZ, 0x3 ;  /* 0x000000752a2a7211 */ /* 0x000fc800078f18ff */
[----:B------:R-:W-:Y:S02]  /*28b30*/  LOP3.LUT R60, R42, 0xfffffff8, RZ, 0xc0, !PT ;  /* 0xfffffff82a3c7812 */ /* 0x000fe400078ec0ff */
[----:B------:R-:W-:-:S03]  /*28b40*/  LOP3.LUT R42, R11, 0x1ffffffc, RZ, 0xc0, !PT ;  /* 0x1ffffffc0b2a7812 */ /* 0x000fc600078ec0ff */
[----:B------:R-:W-:Y:S02]  /*28b50*/  IMAD.IADD R60, R117, 0x1, -R60 ;  /* 0x00000001753c7824 */ /* 0x000fe400078e0a3c */
[----:B------:R-:W-:Y:S02]  /*28b60*/  IMAD.IADD R42, R9, 0x1, -R42 ;  /* 0x00000001092a7824 */ /* 0x000fe400078e0a2a */
[----:B------:R-:W-:Y:S02]  /*28b70*/  IMAD.SHL.U32 R11, R60, 0x40, RZ ;  /* 0x000000403c0b7824 */ /* 0x000fe400078e00ff */
[----:B------:R-:W-:-:S03]  /*28b80*/  IMAD.SHL.U32 R123, R42, 0x8, RZ ;  /* 0x000000082a7b7824 */ /* 0x000fc600078e00ff */
[----:B------:R-:W-:Y:S02]  /*28b90*/  LOP3.LUT R42, R11, 0x1c0, RZ, 0xc0, !PT ;  /* 0x000001c00b2a7812 */ /* 0x000fe400078ec0ff */
[----:B------:R-:W-:Y:S02]  /*28ba0*/  LEA.HI R9, R10, R9, RZ, 0x5 ;  /* 0x000000090a097211 */ /* 0x000fe400078f28ff */
[----:B------:R-:W-:Y:S02]  /*28bb0*/  LOP3.LUT R11, R42, 0x18, R123, 0xf8, !PT ;  /* 0x000000182a0b7812 */ /* 0x000fe400078ef87b */
[----:B------:R-:W-:Y:S01]  /*28bc0*/  SHF.R.U32.HI R42, RZ, 0x3, R42 ;  /* 0x00000003ff2a7819 */ /* 0x000fe2000001162a */
[----:B------:R-:W-:-:S03]  /*28bd0*/  IMAD.SHL.U32 R9, R9, 0x10, RZ ;  /* 0x0000001009097824 */ /* 0x000fc600078e00ff */
[----:B------:R-:W-:Y:S01]  /*28be0*/  LOP3.LUT R42, R11, R42, RZ, 0x3c, !PT ;  /* 0x0000002a0b2a7212 */ /* 0x000fe200078e3cff */
[----:B--2---:R-:W-:-:S03]  /*28bf0*/  IMAD R102, R77, -0x60, R102 ;  /* 0xffffffa04d667824 */ /* 0x004fc600078e0266 */
[----:B------:R-:W-:Y:S02]  /*28c00*/  LOP3.LUT R9, R42, 0xfffffe00, R9, 0xf8, !PT ;  /* 0xfffffe002a097812 */ /* 0x000fe400078ef809 */
[----:B------:R-:W-:Y:S02]  /*28c10*/  VIMNMX R10, R102, 0x60, PT ;  /* 0x00000060660a7848 */ /* 0x000fe40003fe0100 */
[----:B------:R-:W-:-:S04]  /*28c20*/  IADD3 R97, P1, R8, R9, RZ ;  /* 0x0000000908617210 */ /* 0x000fc80007f3e0ff */
[----:B------:R-:W-:Y:S02]  /*28c30*/  LEA.HI.X.SX32 R102, R8, RZ, 0x1, P1 ;  /* 0x000000ff08667211 */ /* 0x000fe400008f0eff */
[----:B------:R-:W-:Y:S02]  /*28c40*/  ISETP.GE.AND P1, PT, R117, R10, PT ;  /* 0x0000000a7500720c */ /* 0x000fe40003f26270 */
[----:B------:R-:W-:Y:S02]  /*28c50*/  LOP3.LUT P0, RZ, R60, 0x4, RZ, 0xc0, !PT ;  /* 0x000000043cff7812 */ /* 0x000fe4000780c0ff */
[C---:B---3--:R-:W-:Y:S02]  /*28c60*/  LEA R42, P2, R97.reuse, R34, 0x1 ;  /* 0x00000022612a7211 */ /* 0x048fe400078408ff */
[----:B------:R-:W-:Y:S02]  /*28c70*/  SHF.R.S32.HI R119, RZ, 0x1f, R123 ;  /* 0x0000001fff777819 */ /* 0x000fe4000001147b */
[----:B------:R-:W-:-:S02]  /*28c80*/  LEA.HI.X R43, R97, R35, R102, 0x1, P2 ;  /* 0x00000023612b7211 */ /* 0x000fc400010f0c66 */
[----:B------:R-:W-:-:S03]  /*28c90*/  SEL R103, R103, 0xffffffe0, !P0 ;  /* 0xffffffe067677807 */ /* 0x000fc60004000000 */
[----:B-1----:R-:W-:Y:S05]  /*28ca0*/  @P1 BRA `(.L_x_5592) ;  /* 0x0000001800581947 */ /* 0x002fea0003800000 */
[----:B------:R-:W-:Y:S02]  /*28cb0*/  R2UR UR4, R84 ;  /* 0x00000000540472ca */ /* 0x000fe400000e0000 */
[----:B------:R-:W-:-:S13]  /*28cc0*/  R2UR UR5, R85 ;  /* 0x00000000550572ca */ /* 0x000fda00000e0000 */
[----:B-----5:R-:W2:Y:S01]  /*28cd0*/  LD.E.U8 R155, desc[UR4][R36.64] ;  /* 0x00000004249b7980 */ /* 0x020ea2000c101100 */
[----:B------:R-:W-:Y:S01]  /*28ce0*/  SHF.R.S32.HI R11, RZ, 0x1f, R117 ;  /* 0x0000001fff0b7819 */ /* 0x000fe20000011475 */
[----:B------:R-:W-:Y:S01]  /*28cf0*/  IMAD R10, R89, R117, RZ ;  /* 0x00000075590a7224 */ /* 0x000fe200078e02ff */
[----:B------:R-:W-:Y:S01]  /*28d00*/  IADD3 R8, P0, R123, R68, RZ ;  /* 0x000000447b087210 */ /* 0x000fe20007f1e0ff */
[----:B------:R-:W-:Y:S02]  /*28d10*/  BSSY B3, `(.L_x_5593) ;  /* 0x0000046000037945 */ /* 0x000fe40003800000 */
[C---:B------:R-:W-:Y:S02]  /*28d20*/  IMAD R11, R88.reuse, R11, R10 ;  /* 0x0000000b580b7224 */ /* 0x040fe400078e020a */
[----:B------:R-:W-:Y:S02]  /*28d30*/  IMAD.X R9, R119, 0x1, R71, P0 ;  /* 0x0000000177097824 */ /* 0x000fe400000e0647 */
[----:B------:R-:W-:-:S04]  /*28d40*/  IMAD.WIDE.U32 R8, R88, R117, R8 ;  /* 0x0000007558087225 */ /* 0x000fc800078e0008 */
[----:B------:R-:W-:Y:S01]  /*28d50*/  IMAD.IADD R9, R9, 0x1, R11 ;  /* 0x0000000109097824 */ /* 0x000fe200078e020b */
[----:B------:R-:W-:-:S04]  /*28d60*/  LEA R60, P1, R8, R86, 0x1 ;  /* 0x00000056083c7211 */ /* 0x000fc800078208ff */
[----:B------:R-:W-:Y:S02]  /*28d70*/  LEA.HI.X R61, R8, R87, R9, 0x1, P1 ;  /* 0x00000057083d7211 */ /* 0x000fe400008f0c09 */
[----:B--2---:R-:W-:-:S04]  /*28d80*/  LOP3.LUT R10, R155, 0x1, RZ, 0xc0, !PT ;  /* 0x000000019b0a7812 */ /* 0x004fc800078ec0ff */
[----:B------:R-:W-:-:S13]  /*28d90*/  ISETP.NE.U32.AND P0, PT, R10, 0x1, PT ;  /* 0x000000010a00780c */ /* 0x000fda0003f05070 */
[----:B------:R-:W-:Y:S05]  /*28da0*/  @P0 BRA `(.L_x_5594) ;  /* 0x0000000000f00947 */ /* 0x000fea0003800000 */
[----:B------:R-:W-:Y:S02]  /*28db0*/  R2UR UR4, R84 ;  /* 0x00000000540472ca */ /* 0x000fe400000e0000 */
[----:B------:R-:W-:-:S13]  /*28dc0*/  R2UR UR5, R85 ;  /* 0x00000000550572ca */ /* 0x000fda00000e0000 */
[----:B------:R-:W2:Y:S01]  /*28dd0*/  LD.E.U8 R8, desc[UR4][R32.64+0x18] ;  /* 0x0000180420087980 */ /* 0x000ea2000c101100 */
[----:B------:R-:W-:Y:S01]  /*28de0*/  BSSY B4, `(.L_x_5595) ;  /* 0x0000032000047945 */ /* 0x000fe20003800000 */
[----:B--2---:R-:W-:-:S04]  /*28df0*/  LOP3.LUT R8, R8, 0x1, RZ, 0xc0, !PT ;  /* 0x0000000108087812 */ /* 0x004fc800078ec0ff */
[----:B------:R-:W-:Y:S02]  /*28e00*/  ISETP.NE.U32.AND P0, PT, R8, 0x1, PT ;  /* 0x000000010800780c */ /* 0x000fe40003f05070 */
[----:B------:R0:W5:Y:S11]  /*28e10*/  LD.E.128 R8, desc[UR4][R42.64] ;  /* 0x000000042a087980 */ /* 0x000176000c101d00 */
[----:B0-----:R-:W-:Y:S05]  /*28e20*/  @P0 BRA `(.L_x_5596) ;  /* 0x0000000000b40947 */ /* 0x001fea0003800000 */
[----:B------:R-:W-:Y:S01]  /*28e30*/  SHF.R.U64 R155, R100, 0x10, R101 ;  /* 0x00000010649b7819 */ /* 0x000fe20000001265 */
[----:B-----5:R-:W-:Y:S01]  /*28e40*/  IMAD.U32 R100, R10, 0x10000, RZ ;  /* 0x000100000a647824 */ /* 0x020fe200078e00ff */
[----:B------:R-:W-:Y:S02]  /*28e50*/  SHF.R.U64 R157, R98, 0x10, R99 ;  /* 0x00000010629d7819 */ /* 0x000fe40000001263 */
        /* <DEDUP_REMOVED lines=16> */
[C---:B------:R-:W-:Y:S01]  /*28f60*/  FMUL.FTZ R160, R99.reuse, R156 ;  /* 0x0000009c63a07220 */ /* 0x040fe20000410000 */
[----:B------:R-:W-:Y:S02]  /*28f70*/  IMAD.U32 R9, R8, 0x10000, RZ ;  /* 0x0001000008097824 */ /* 0x000fe400078e00ff */
[-C--:B------:R-:W-:Y:S01]  /*28f80*/  FMUL.FTZ R99, R99, R152.reuse ;  /* 0x0000009863637220 */ /* 0x080fe20000410000 */
        /* <DEDUP_REMOVED lines=23> */
.L_x_5596:
[----:B------:R-:W-:Y:S05]  /*29100*/  BSYNC B4 ;  /* 0x0000000000047941 */ /* 0x000fea0003800000 */
.L_x_5595:
[C---:B------:R-:W-:Y:S02]  /*29110*/  R2UR UR4, R84.reuse ;  /* 0x00000000540472ca */ /* 0x040fe400000e0000 */
[C---:B------:R-:W-:Y:S02]  /*29120*/  R2UR UR5, R85.reuse ;  /* 0x00000000550572ca */ /* 0x040fe400000e0000 */
[----:B------:R-:W-:Y:S02]  /*29130*/  R2UR UR6, R84 ;  /* 0x00000000540672ca */ /* 0x000fe400000e0000 */
[----:B------:R-:W-:-:S09]  /*29140*/  R2UR UR7, R85 ;  /* 0x00000000550772ca */ /* 0x000fd200000e0000 */
[----:B-----5:R0:W-:Y:S04]  /*29150*/  ST.E.128 desc[UR4][R60.64], R8 ;  /* 0x000000083c007985 */ /* 0x0201e8000c101d04 */
[----:B------:R0:W5:Y:S02]  /*29160*/  LD.E.U8 R155, desc[UR6][R36.64] ;  /* 0x00000006249b7980 */ /* 0x000164000c101100 */
.L_x_5594:
[----:B------:R-:W-:Y:S05]  /*29170*/  BSYNC B3 ;  /* 0x0000000000037941 */ /* 0x000fea0003800000 */
.L_x_5593:
[----:B-----5:R-:W-:Y:S01]  /*29180*/  LOP3.LUT P0, RZ, R155, 0x2, RZ, 0xc0, !PT ;  /* 0x000000029bff7812 */ /* 0x020fe2000780c0ff */
[----:B------:R-:W-:-:S12]  /*29190*/  BSSY B3, `(.L_x_5597) ;  /* 0x0000042000037945 */ /* 0x000fd80003800000 */
[----:B------:R-:W-:Y:S05]  /*291a0*/  @!P0 BRA `(.L_x_5598) ;  /* 0x0000000400008947 */ /* 0x000fea0003800000 */
[----:B------:R-:W-:Y:S02]  /*291b0*/  R2UR UR4, R84 ;  /* 0x00000000540472ca */ /* 0x000fe400000e0000 */
[----:B------:R-:W-:-:S13]  /*291c0*/  R2UR UR5, R85 ;  /* 0x00000000550572ca */ /* 0x000fda00000e0000 */
[----:B0-----:R-:W2:Y:S01]  /*291d0*/  LD.E.U8 R11, desc[UR4][R32.64+0x18] ;  /* 0x00001804200b7980 */ /* 0x001ea2000c101100 */
[----:B------:R-:W-:-:S04]  /*291e0*/  IADD3 R9, P0, R103, R97, RZ ;  /* 0x0000006167097210 */ /* 0x000fc80007f1e0ff */
[----:B------:R-:W-:Y:S02]  /*291f0*/  LEA.HI.X.SX32 R10, R103, R102, 0x1, P0 ;  /* 0x00000066670a7211 */ /* 0x000fe400000f0eff */
[----:B------:R-:W-:-:S04]  /*29200*/  LEA R8, P1, R9, R34, 0x1 ;  /* 0x0000002209087211 */ /* 0x000fc800078208ff */
[----:B------:R-:W-:Y:S01]  /*29210*/  LEA.HI.X R9, R9, R35, R10, 0x1, P1 ;  /* 0x0000002309097211 */ /* 0x000fe200008f0c0a */
[----:B------:R-:W-:Y:S01]  /*29220*/  BSSY B4, `(.L_x_5599) ;  /* 0x0000032000047945 */ /* 0x000fe20003800000 */
[----:B--2---:R-:W-:-:S04]  /*29230*/  LOP3.LUT P0, RZ, R11, 0x2, RZ, 0xc0, !PT ;  /* 0x000000020bff7812 */ /* 0x004fc8000780c0ff */
[----:B------:R-:W5:Y:S09]  /*29240*/  LD.E.128 R8, desc[UR4][R8.64] ;  /* 0x0000000408087980 */ /* 0x000f72000c101d00 */
[----:B------:R-:W-:Y:S05]  /*29250*/  @!P0 BRA `(.L_x_5600) ;  /* 0x0000000000b88947 */ /* 0x000fea0003800000 */
[----:B------:R-:W-:Y:S01]  /*29260*/  SHF.R.U64 R98, R92, 0x10, R93 ;  /* 0x000000105c627819 */ /* 0x000fe2000000125d */
[----:B-----5:R-:W-:Y:S01]  /*29270*/  IMAD.U32 R92, R10, 0x10000, RZ ;  /* 0x000100000a5c7824 */ /* 0x020fe200078e00ff */
        /* <DEDUP_REMOVED lines=44> */
.L_x_5600:
[----:B------:R-:W-:Y:S05]  /*29540*/  BSYNC B4 ;  /* 0x0000000000047941 */ /* 0x000fea0003800000 */
.L_x_5599:
[C---:B------:R-:W-:Y:S02]  /*29550*/  R2UR UR4, R84.reuse ;  /* 0x00000000540472ca */ /* 0x040fe400000e0000 */
[C---:B------:R-:W-:Y:S02]  /*29560*/  R2UR UR5, R85.reuse ;  /* 0x00000000550572ca */ /* 0x040fe400000e0000 */
[----:B------:R-:W-:Y:S02]  /*29570*/  R2UR UR6, R84 ;  /* 0x00000000540672ca */ /* 0x000fe400000e0000 */
[----:B------:R-:W-:-:S09]  /*29580*/  R2UR UR7, R85 ;  /* 0x00000000550772ca */ /* 0x000fd200000e0000 */
[----:B-----5:R1:W-:Y:S04]  /*29590*/  ST.E.128 desc[UR4][R60.64+0x40], R8 ;  /* 0x000040083c007985 */ /* 0x0203e8000c101d04 */
[----:B------:R1:W5:Y:S02]  /*295a0*/  LD.E.U8 R155, desc[UR6][R36.64] ;  /* 0x00000006249b7980 */ /* 0x000364000c101100 */
.L_x_5598:
[----:B------:R-:W-:Y:S05]  /*295b0*/  BSYNC B3 ;  /* 0x0000000000037941 */ /* 0x000fea0003800000 */
.L_x_5597:
[----:B-----5:R-:W-:Y:S01]  /*295c0*/  LOP3.LUT P0, RZ, R155, 0x4, RZ, 0xc0, !PT ;  /* 0x000000049bff7812 */ /* 0x020fe2000780c0ff */
[----:B------:R-:W-:-:S12]  /*295d0*/  BSSY B3, `(.L_x_5601) ;  /* 0x000003e000037945 */ /* 0x000fd80003800000 */
[----:B------:R-:W-:Y:S05]  /*295e0*/  @!P0 BRA `(.L_x_5602) ;  /* 0x0000000000f08947 */ /* 0x000fea0003800000 */
[----:B------:R-:W-:Y:S02]  /*295f0*/  R2UR UR4, R84 ;  /* 0x00000000540472ca */ /* 0x000fe400000e0000 */
[----:B------:R-:W-:-:S13]  /*29600*/  R2UR UR5, R85 ;  /* 0x00000000550572ca */ /* 0x000fda00000e0000 */
[----:B01----:R-:W2:Y:S01]  /*29610*/  LD.E.U8 R8, desc[UR4][R32.64+0x18] ;  /* 0x0000180420087980 */ /* 0x003ea2000c101100 */
[----:B------:R-:W-:Y:S01]  /*29620*/  BSSY B4, `(.L_x_5603) ;  /* 0x0000032000047945 */ /* 0x000fe20003800000 */
[----:B--2---:R-:W-:Y:S02]  /*29630*/  LOP3.LUT P0, RZ, R8, 0x4, RZ, 0xc0, !PT ;  /* 0x0000000408ff7812 */ /* 0x004fe4000780c0ff */
[----:B------:R0:W5:Y:S11]  /*29640*/  LD.E.128 R8, desc[UR4][R42.64+0x3000] ;  /* 0x003000042a087980 */ /* 0x000176000c101d00 */
[----:B0-----:R-:W-:Y:S05]  /*29650*/  @!P0 BRA `(.L_x_5604) ;  /* 0x0000000000b88947 */ /* 0x001fea0003800000 */
        /* <DEDUP_REMOVED lines=46> */
.L_x_5604:
[----:B------:R-:W-:Y:S05]  /*29940*/  BSYNC B4 ;  /* 0x0000000000047941 */ /* 0x000fea0003800000 */
.L_x_5603:
[C---:B------:R-:W-:Y:S02]  /*29950*/  R2UR UR4, R84.reuse ;  /* 0x00000000540472ca */ /* 0x040fe400000e0000 */
[C---:B------:R-:W-:Y:S02]  /*29960*/  R2UR UR5, R85.reuse ;  /* 0x00000000550572ca */ /* 0x040fe400000e0000 */
[----:B------:R-:W-:Y:S02]  /*29970*/  R2UR UR6, R84 ;  /* 0x00000000540672ca */ /* 0x000fe400000e0000 */
[----:B------:R-:W-:-:S09]  /*29980*/  R2UR UR7, R85 ;  /* 0x00000000550772ca */ /* 0x000fd200000e0000 */
[----:B-----5:R2:W-:Y:S04]  /*29990*/  ST.E.128 desc[UR4][R60.64+0x80], R8 ;  /* 0x000080083c007985 */ /* 0x0205e8000c101d04 */
[----:B------:R2:W5:Y:S02]  /*299a0*/  LD.E.U8 R155, desc[UR6][R36.64] ;  /* 0x00000006249b7980 */ /* 0x000564000c101100 */
.L_x_5602:
[----:B------:R-:W-:Y:S05]  /*299b0*/  BSYNC B3 ;  /* 0x0000000000037941 */ /* 0x000fea0003800000 */
.L_x_5601:
[----:B-----5:R-:W-:Y:S01]  /*299c0*/  LOP3.LUT P0, RZ, R155, 0x8, RZ, 0xc0, !PT ;  /* 0x000000089bff7812 */ /* 0x020fe2000780c0ff */
[----:B------:R-:W-:-:S12]  /*299d0*/  BSSY B3, `(.L_x_5605) ;  /* 0x0000043000037945 */ /* 0x000fd80003800000 */
[----:B------:R-:W-:Y:S05]  /*299e0*/  @!P0 BRA `(.L_x_5606) ;  /* 0x0000000400048947 */ /* 0x000fea0003800000 */
[----:B------:R-:W-:Y:S02]  /*299f0*/  R2UR UR4, R84 ;  /* 0x00000000540472ca */ /* 0x000fe400000e0000 */
[----:B------:R-:W-:-:S13]  /*29a00*/  R2UR UR5, R85 ;  /* 0x00000000550572ca */ /* 0x000fda00000e0000 */
[----:B012---:R-:W2:Y:S01]  /*29a10*/  LD.E.U8 R11, desc[UR4][R32.64+0x18] ;  /* 0x00001804200b7980 */ /* 0x007ea2000c101100 */
[----:B------:R-:W-:-:S05]  /*29a20*/  VIADD R8, R103, 0x1800 ;  /* 0x0000180067087836 */ /* 0x000fca0000000000 */
        /* <DEDUP_REMOVED lines=54> */
.L_x_5608:
[----:B------:R-:W-:Y:S05]  /*29d90*/  BSYNC B4 ;  /* 0x0000000000047941 */ /* 0x000fea0003800000 */
.L_x_5607:
[C---:B------:R-:W-:Y:S02]  /*29da0*/  R2UR UR4, R84.reuse ;  /* 0x00000000540472ca */ /* 0x040fe400000e0000 */
[C---:B------:R-:W-:Y:S02]  /*29db0*/  R2UR UR5, R85.reuse ;  /* 0x00000000550572ca */ /* 0x040fe400000e0000 */
[----:B------:R-:W-:Y:S02]  /*29dc0*/  R2UR UR6, R84 ;  /* 0x00000000540672ca */ /* 0x000fe400000e0000 */
[----:B------:R-:W-:-:S09]  /*29dd0*/  R2UR UR7, R85 ;  /* 0x00000000550772ca */ /* 0x000fd200000e0000 */
[----:B-----5:R3:W-:Y:S04]  /*29de0*/  ST.E.128 desc[UR4][R60.64+0xc0], R8 ;  /* 0x0000c0083c007985 */ /* 0x0207e8000c101d04 */
[----:B------:R3:W5:Y:S02]  /*29df0*/  LD.E.U8 R155, desc[UR6][R36.64] ;  /* 0x00000006249b7980 */ /* 0x000764000c101100 */
.L_x_5606:
[----:B------:R-:W-:Y:S05]  /*29e00*/  BSYNC B3 ;  /* 0x0000000000037941 */ /* 0x000fea0003800000 */
.L_x_5605:
[----:B-----5:R-:W-:Y:S01]  /*29e10*/  LOP3.LUT P0, RZ, R155, 0x10, RZ, 0xc0, !PT ;  /* 0x000000109bff7812 */ /* 0x020fe2000780c0ff */
[----:B------:R-:W-:-:S12]  /*29e20*/  BSSY B3, `(.L_x_5609) ;  /* 0x000003e000037945 */ /* 0x000fd80003800000 */
[----:B------:R-:W-:Y:S05]  /*29e30*/  @!P0 BRA `(.L_x_5610) ;  /* 0x0000000000f08947 */ /* 0x000fea0003800000 */
[----:B------:R-:W-:Y:S02]  /*29e40*/  R2UR UR4, R84 ;  /* 0x00000000540472ca */ /* 0x000fe400000e0000 */
[----:B------:R-:W-:-:S13]  /*29e50*/  R2UR UR5, R85 ;  /* 0x00000000550572ca */ /* 0x000fda00000e0000 */
[----:B0123--:R-:W2:Y:S01]  /*29e60*/  LD.E.U8 R8, desc[UR4][R32.64+0x18] ;  /* 0x0000180420087980 */ /* 0x00fea2000c101100 */
        /* <DEDUP_REMOVED lines=50> */
.L_x_5612:
[----:B------:R-:W-:Y:S05]  /*2a190*/  BSYNC B4 ;  /* 0x0000000000047941 */ /* 0x000fea0003800000 */
.L_x_5611:
[C---:B------:R-:W-:Y:S02]  /*2a1a0*/  R2UR UR4, R84.reuse ;  /* 0x00000000540472ca */ /* 0x040fe400000e0000 */
[C---:B------:R-:W-:Y:S02]  /*2a1b0*/  R2UR UR5, R85.reuse ;  /* 0x00000000550572ca */ /* 0x040fe400000e0000 */
[----:B------:R-:W-:Y:S02]  /*2a1c0*/  R2UR UR6, R84 ;  /* 0x00000000540672ca */ /* 0x000fe400000e0000 */
[----:B------:R-:W-:-:S09]  /*2a1d0*/  R2UR UR7, R85 ;  /* 0x00000000550772ca */ /* 0x000fd200000e0000 */
[----:B-----5:R4:W-:Y:S04]  /*2a1e0*/  ST.E.128 desc[UR4][R60.64+0x100], R8 ;  /* 0x000100083c007985 */ /* 0x0209e8000c101d04 */
[----:B------:R4:W5:Y:S02]  /*2a1f0*/  LD.E.U8 R155, desc[UR6][R36.64] ;  /* 0x00000006249b7980 */ /* 0x000964000c101100 */
.L_x_5610:
[----:B------:R-:W-:Y:S05]  /*2a200*/  BSYNC B3 ;  /* 0x0000000000037941 */ /* 0x000fea0003800000 */
.L_x_5609:
[----:B-----5:R-:W-:-:S13]  /*2a210*/  LOP3.LUT P0, RZ, R155, 0x20, RZ, 0xc0, !PT ;  /* 0x000000209bff7812 */ /* 0x020fda000780c0ff */
[----:B------:R-:W-:Y:S05]  /*2a220*/  @!P0 BRA `(.L_x_5592) ;  /* 0x0000000000f88947 */ /* 0x000fea0003800000 */
[----:B------:R-:W-:Y:S02]  /*2a230*/  R2UR UR4, R84 ;  /* 0x00000000540472ca */ /* 0x000fe400000e0000 */
[----:B------:R-:W-:-:S13]  /*2a240*/  R2UR UR5, R85 ;  /* 0x00000000550572ca */ /* 0x000fda00000e0000 */
[----:B------:R-:W2:Y:S02]  /*2a250*/  LD.E.U8 R62, desc[UR4][R32.64+0x18] ;  /* 0x00001804203e7980 */ /* 0x000ea4000c101100 */
[----:B01234-:R-:W-:-:S05]  /*2a260*/  VIADD R8, R103, 0x3000 ;  /* 0x0000300067087836 */ /* 0x01ffca0000000000 */
[----:B------:R-:W-:-:S04]  /*2a270*/  IADD3 R9, P0, R8, R97, RZ ;  /* 0x0000006108097210 */ /* 0x000fc80007f1e0ff */
[----:B------:R-:W-:Y:S02]  /*2a280*/  LEA.HI.X.SX32 R10, R8, R102, 0x1, P0 ;  /* 0x00000066080a7211 */ /* 0x000fe400000f0eff */
[----:B------:R-:W-:-:S04]  /*2a290*/  LEA R8, P0, R9, R34, 0x1 ;  /* 0x0000002209087211 */ /* 0x000fc800078008ff */
[----:B------:R-:W-:Y:S01]  /*2a2a0*/  LEA.HI.X R9, R9, R35, R10, 0x1, P0 ;  /* 0x0000002309097211 */ /* 0x000fe200000f0c0a */
[----:B------:R-:W-:Y:S05]  /*2a2b0*/  BSSY B3, `(.L_x_5613) ;  /* 0x0000032000037945 */ /* 0x000fea0003800000 */
[----:B------:R-:W5:Y:S01]  /*2a2c0*/  LD.E.128 R8, desc[UR4][R8.64] ;  /* 0x0000000408087980 */ /* 0x000f62000c101d00 */
[----:B------:R-:W-:-:S13]  /*2a2d0*/  LOP3.LUT P0, RZ, R62, 0x20, RZ, 0xc0, !PT ;  /* 0x000000203eff7812 */ /* 0x000fda000780c0ff */
        /* <DEDUP_REMOVED lines=47> */
.L_x_5614:
[----:B------:R-:W-:Y:S05]  /*2a5d0*/  BSYNC B3 ;  /* 0x0000000000037941 */ /* 0x000fea0003800000 */
.L_x_5613:
[----:B------:R-:W-:Y:S02]  /*2a5e0*/  R2UR UR4, R84 ;  /* 0x00000000540472ca */ /* 0x000fe400000e0000 */
[----:B------:R-:W-:-:S13]  /*2a5f0*/  R2UR UR5, R85 ;  /* 0x00000000550572ca */ /* 0x000fda00000e0000 */
[----:B-----5:R0:W-:Y:S02]  /*2a600*/  ST.E.128 desc[UR4][R60.64+0x140], R8 ;  /* 0x000140083c007985 */ /* 0x0201e4000c101d04 */
.L_x_5592:
[----:B------:R-:W-:Y:S05]  /*2a610*/  BSYNC B2 ;  /* 0x0000000000027941 */ /* 0x000fea0003800000 */
.L_x_5591:
[----:B------:R-:W-:Y:S02]  /*2a620*/  R2UR UR4, R84 ;  /* 0x00000000540472ca */ /* 0x000fe400000e0000 */
[----:B------:R-:W-:-:S13]  /*2a630*/  R2UR UR5, R85 ;  /* 0x00000000550572ca */ /* 0x000fda00000e0000 */
[----:B01234-:R-:W2:Y:S02]  /*2a640*/  LD.E R8, desc[UR4][R32.64+0xc] ;  /* 0x00000c0420087980 */ /* 0x01fea4000c101900 */
[----:B--2---:R-:W-:Y:S02]  /*2a650*/  IMAD R9, R77, -0x60, R8 ;  /* 0xffffffa04d097824 */ /* 0x004fe400078e0208 */
[----:B------:R-:W-:-:S03]  /*2a660*/  VIADD R8, R117, 0x40 ;  /* 0x0000004075087836 */ /* 0x000fc60000000000 */
[----:B------:R-:W-:-:S04]  /*2a670*/  VIMNMX R9, R9, 0x60, PT ;  /* 0x0000006009097848 */ /* 0x000fc80003fe0100 */
[----:B------:R-:W-:-:S13]  /*2a680*/  ISETP.GE.AND P0, PT, R8, R9, PT ;  /* 0x000000090800720c */ /* 0x000fda0003f06270 */
[----:B------:R-:W-:Y:S05]  /*2a690*/  @P0 BRA `(.L_x_5615) ;  /* 0x00000078002c0947 */ /* 0x000fea0003800000 */
[----:B------:R-:W-:Y:S02]  /*2a6a0*/  R2UR UR4, R84 ;  /* 0x00000000540472ca */ /* 0x000fe400000e0000 */
[----:B------:R-:W-:-:S13]  /*2a6b0*/  R2UR UR5, R85 ;  /* 0x00000000550572ca */ /* 0x000fda00000e0000 */
[----:B-----5:R-:W2:Y:S01]  /*2a6c0*/  LD.E.U8 R58, desc[UR4][R36.64] ;  /* 0x00000004243a7980 */ /* 0x020ea2000c101100 */
[----:B------:R-:W-:Y:S01]  /*2a6d0*/  IADD3 R9, P0, R117, 0x40, RZ ;  /* 0x0000004075097810 */ /* 0x000fe20007f1e0ff */
[----:B------:R-:W-:Y:S01]  /*2a6e0*/  BSSY B2, `(.L_x_5616) ;  /* 0x000004a000027945 */ /* 0x000fe20003800000 */
[----:B------:R-:W-:Y:S02]  /*2a6f0*/  IADD3 R68, P1, R123, R68, RZ ;  /* 0x000000447b447210 */ /* 0x000fe40007f3e0ff */
[----:B------:R-:W-:-:S03]  /*2a700*/  LEA.HI.X.SX32 R117, R117, RZ, 0x1, P0 ;  /* 0x000000ff75757211 */ /* 0x000fc600000f0eff */
[----:B------:R-:W-:Y:S02]  /*2a710*/  IMAD.X R69, R119, 0x1, R71, P1 ;  /* 0x0000000177457824 */ /* 0x000fe400008e0647 */
[----:B------:R-:W-:Y:S02]  /*2a720*/  IMAD R117, R117, R88, RZ ;  /* 0x0000005875757224 */ /* 0x000fe400078e02ff */
[----:B------:R-:W-:-:S04]  /*2a730*/  IMAD.WIDE.U32 R68, R88, R9, R68 ;  /* 0x0000000958447225 */ /* 0x000fc800078e0044 */
[----:B------:R-:W-:Y:S01]  /*2a740*/  IMAD R9, R89, R9, R117 ;  /* 0x0000000959097224 */ /* 0x000fe200078e0275 */
[----:B------:R-:W-:-:S03]  /*2a750*/  LEA R56, P1, R68, R86, 0x1 ;  /* 0x0000005644387211 */ /* 0x000fc600078208ff */
[----:B------:R-:W-:-:S05]  /*2a760*/  IMAD.IADD R9, R69, 0x1, R9 ;  /* 0x0000000145097824 */ /* 0x000fca00078e0209 */
        /* <DEDUP_REMOVED lines=58> */
.L_x_5619:
[----:B------:R-:W-:Y:S05]  /*2ab10*/  BSYNC B3 ;  /* 0x0000000000037941 */ /* 0x000fea0003800000 */
.L_x_5618:
[C---:B------:R-:W-:Y:S02]  /*2ab20*/  R2UR UR4, R84.reuse ;  /* 0x00000000540472ca */ /* 0x040fe400000e0000 */
[C---:B------:R-:W-:Y:S02]  /*2ab30*/  R2UR UR5, R85.reuse ;  /* 0x00000000550572ca */ /* 0x040fe400000e0000 */
[----:B------:R-:W-:Y:S02]  /*2ab40*/  R2UR UR6, R84 ;  /* 0x00000000540672ca */ /* 0x000fe400000e0000 */
[----:B------:R-:W-:-:S09]  /*2ab50*/  R2UR UR7, R85 ;  /* 0x00000000550772ca */ /* 0x000fd200000e0000 */
[----:B-----5:R0:W-:Y:S04]  /*2ab60*/  ST.E.128 desc[UR4][R56.64], R8 ;  /* 0x0000000838007985 */ /* 0x0201e8000c101d04 */
[----:B------:R0:W5:Y:S02]  /*2ab70*/  LD.E.U8 R58, desc[UR6][R36.64] ;  /* 0x00000006243a7980 */ /* 0x000164000c101100 */
.L_x_5617:
[----:B------:R-:W-:Y:S05]  /*2ab80*/  BSYNC B2 ;  /* 0x0000000000027941 */ /* 0x000fea0003800000 */
.L_x_5616:
[----:B-----5:R-:W-:Y:S01]  /*2ab90*/  LOP3.LUT P0, RZ, R58, 0x2, RZ, 0xc0, !PT ;  /* 0x000000023aff7812 */ /* 0x020fe2000780c0ff */
[----:B------:R-:W-:-:S12]  /*2aba0*/  BSSY B2, `(.L_x_5620) ;  /* 0x0000043000027945 */ /* 0x000fd80003800000 */
[----:B------:R-:W-:Y:S05]  /*2abb0*/  @!P0 BRA `(.L_x_5621) ;  /* 0x0000000400048947 */ /* 0x000fea0003800000 */
[----:B------:R-:W-:Y:S02]  /*2abc0*/  R2UR UR4, R84 ;  /* 0x00000000540472ca */ /* 0x000fe400000e0000 */
[----:B------:R-:W-:-:S13]  /*2abd0*/  R2UR UR5, R85 ;  /* 0x00000000550572ca */ /* 0x000fda00000e0000 */
[----:B0-----:R-:W2:Y:S01]  /*2abe0*/  LD.E.U8 R11, desc[UR4][R32.64+0x18] ;  /* 0x00001804200b7980 */ /* 0x001ea2000c101100 */
        /* <DEDUP_REMOVED lines=55> */
.L_x_5623:
[----:B------:R-:W-:Y:S05]  /*2af60*/  BSYNC B3 ;  /* 0x0000000000037941 */ /* 0x000fea0003800000 */
.L_x_5622:
[C---:B------:R-:W-:Y:S02]  /*2af70*/  R2UR UR4, R84.reuse ;  /* 0x00000000540472ca */ /* 0x040fe400000e0000 */
[C---:B------:R-:W-:Y:S02]  /*2af80*/  R2UR UR5, R85.reuse ;  /* 0x00000000550572ca */ /* 0x040fe400000e0000 */
[----:B------:R-:W-:Y:S02]  /*2af90*/  R2UR UR6, R84 ;  /* 0x00000000540672ca */ /* 0x000fe400000e0000 */
[----:B------:R-:W-:-:S09]  /*2afa0*/  R2UR UR7, R85 ;  /* 0x00000000550772ca */ /* 0x000fd200000e0000 */
[----:B-----5:R1:W-:Y:S04]  /*2afb0*/  ST.E.128 desc[UR4][R56.64+0x40], R8 ;  /* 0x0000400838007985 */ /* 0x0203e8000c101d04 */
[----:B------:R1:W5:Y:S02]  /*2afc0*/  LD.E.U8 R58, desc[UR6][R36.64] ;  /* 0x00000006243a7980 */ /* 0x000364000c101100 */
.L_x_5621:
[----:B------:R-:W-:Y:S05]  /*2afd0*/  BSYNC B2 ;  /* 0x0000000000027941 */ /* 0x000fea0003800000 */
.L_x_5620:
        /* <DEDUP_REMOVED lines=10> */
[----:B------:R-:W-:Y:S02]  /*2b080*/  SHF.R.U32.HI R48, RZ, 0x10, R45 ;  /* 0x00000010ff307819 */ /* 0x000fe4000001162d */
[----:B------:R-:W-:Y:S02]  /*2b090*/  SHF.R.U32.HI R51, RZ, 0x10, R47 ;  /* 0x00000010ff337819 */ /* 0x000fe4000001162f */
[----:B------:R-:W-:Y:S01]  /*2b0a0*/  SHF.R.U64 R49, R44, 0x10, R45 ;  /* 0x000000102c317819 */ /* 0x000fe2000000122d */
[----:B-----5:R-:W-:Y:S01]  /*2b0b0*/  IMAD.U32 R44, R10, 0x10000, RZ ;  /* 0x000100000a2c7824 */ /* 0x020fe200078e00ff */
[----:B------:R-:W-:Y:S02]  /*2b0c0*/  PRMT R121, R121, 0x5410, R48 ;  /* 0x0000541079797816 */ /* 0x000fe40000000030 */
[----:B------:R-:W-:Y:S01]  /*2b0d0*/  SHF.R.U64 R53, R46, 0x10, R47 ;  /* 0x000000102e357819 */ /* 0x000fe2000000122f */
[----:B------:R-:W-:Y:S01]  /*2b0e0*/  IMAD.U32 R46, R11, 0x10000, RZ ;  /* 0x000100000b2e7824 */ /* 0x000fe200078e00ff */
[----:B------:R-:W-:Y:S01]  /*2b0f0*/  PRMT R118, R118, 0x5410, R51 ;  /* 0x0000541076767816 */ /* 0x000fe20000000033 */
[----:B------:R-:W-:Y:S01]  /*2b100*/  IMAD.U32 R51, R121, 0x10000, RZ ;  /* 0x0001000079337824 */ /* 0x000fe200078e00ff */
[----:B------:R-:W-:-:S02]  /*2b110*/  PRMT R120, R120, 0x5410, R49 ;  /* 0x0000541078787816 */ /* 0x000fc40000000031 */
        /* <DEDUP_REMOVED lines=13> */
[C---:B------:R-:W-:Y:S01]  /*2b1f0*/  FMUL.FTZ R53, R11.reuse, R50 ;  /* 0x000000320b357220 */ /* 0x040fe20000410000 */
[----:B------:R-:W-:Y:S01]  /*2b200*/  LOP3.LUT R118, R118, 0xffff0000, RZ, 0xc0, !PT ;  /* 0xffff000076767812 */ /* 0x000fe200078ec0ff */
[-C--:B------:R-:W-:Y:S01]  /*2b210*/  FMUL.FTZ R11, R11, R48.reuse ;  /* 0x000000300b0b7220 */ /* 0x080fe20000410000 */
[----:B------:R-:W-:Y:S01]  /*2b220*/  LOP3.LUT R8, R8, 0xffff0000, RZ, 0xc0, !PT ;  /* 0xffff000008087812 */ /* 0x000fe200078ec0ff */
[----:B------:R-:W-:Y:S01]  /*2b230*/  FFMA.FTZ R53, R10, R48, -R53 ;  /* 0x000000300a357223 */ /* 0x000fe20000010835 */
[----:B------:R-:W-:Y:S01]  /*2b240*/  FFMA.FTZ R44, R44, R51, R45 ;  /* 0x000000332c2c7223 */ /* 0x000fe2000001002d */
[----:B------:R-:W-:-:S02]  /*2b250*/  IMAD.U32 R120, R120, 0x10000, RZ ;  /* 0x0001000078787824 */ /* 0x000fc400078e00ff */
[CC--:B------:R-:W-:Y:S01]  /*2b260*/  FMUL.FTZ R45, R47.reuse, R121.reuse ;  /* 0x000000792f2d7220 */ /* 0x0c0fe20000410000 */
[----:B------:R-:W-:Y:S02]  /*2b270*/  IMAD.U32 R116, R116, 0x10000, RZ ;  /* 0x0001000074747824 */ /* 0x000fe400078e00ff */
[----:B------:R-:W-:Y:S01]  /*2b280*/  FMUL.FTZ R48, R47, R118 ;  /* 0x000000762f307220 */ /* 0x000fe20000410000 */
        /* <DEDUP_REMOVED lines=13> */
.L_x_5627:
[----:B------:R-:W-:Y:S05]  /*2b360*/  BSYNC B3 ;  /* 0x0000000000037941 */ /* 0x000fea0003800000 */
.L_x_5626:
[C---:B------:R-:W-:Y:S02]  /*2b370*/  R2UR UR4, R84.reuse ;  /* 0x00000000540472ca */ /* 0x040fe400000e0000 */
[C---:B------:R-:W-:Y:S02]  /*2b380*/  R2UR UR5, R85.reuse ;  /* 0x00000000550572ca */ /* 0x040fe400000e0000 */
[----:B------:R-:W-:Y:S02]  /*2b390*/  R2UR UR6, R84 ;  /* 0x00000000540672ca */ /* 0x000fe400000e0000 */
[----:B------:R-:W-:-:S09]  /*2b3a0*/  R2UR UR7, R85 ;  /* 0x00000000550772ca */ /* 0x000fd200000e0000 */
[----:B-----5:R2:W-:Y:S04]  /*2b3b0*/  ST.E.128 desc[UR4][R56.64+0x80], R8 ;  /* 0x0000800838007985 */ /* 0x0205e8000c101d04 */
[----:B------:R2:W5:Y:S02]  /*2b3c0*/  LD.E.U8 R58, desc[UR6][R36.64] ;  /* 0x00000006243a7980 */ /* 0x000564000c101100 */
.L_x_5625:
[----:B------:R-:W-:Y:S05]  /*2b3d0*/  BSYNC B2 ;  /* 0x0000000000027941 */ /* 0x000fea0003800000 */
.L_x_5624:
        /* <DEDUP_REMOVED lines=15> */
[----:B------:R-:W-:Y:S02]  /*2b4d0*/  SHF.R.U32.HI R44, RZ, 0x10, R39 ;  /* 0x00000010ff2c7819 */ /* 0x000fe40000011627 */
[----:B------:R-:W-:Y:S02]  /*2b4e0*/  SHF.R.U32.HI R46, RZ, 0x10, R41 ;  /* 0x00000010ff2e7819 */ /* 0x000fe40000011629 */
[----:B------:R-:W-:Y:S01]  /*2b4f0*/  SHF.R.U64 R45, R38, 0x10, R39 ;  /* 0x00000010262d7819 */ /* 0x000fe20000001227 */
[----:B-----5:R-:W-:Y:S01]  /*2b500*/  IMAD.U32 R38, R10, 0x10000, RZ ;  /* 0x000100000a267824 */ /* 0x020fe200078e00ff */
        /* <DEDUP_REMOVED lines=42> */
.L_x_5631:
[----:B------:R-:W-:Y:S05]  /*2b7b0*/  BSYNC B3 ;  /* 0x0000000000037941 */ /* 0x000fea0003800000 */
.L_x_5630:
[C---:B------:R-:W-:Y:S02]  /*2b7c0*/  R2UR UR4, R84.reuse ;  /* 0x00000000540472ca */ /* 0x040fe400000e0000 */
[C---:B------:R-:W-:Y:S02]  /*2b7d0*/  R2UR UR5, R85.reuse ;  /* 0x00000000550572ca */ /* 0x040fe400000e0000 */
[----:B------:R-:W-:Y:S02]  /*2b7e0*/  R2UR UR6, R84 ;  /* 0x00000000540672ca */ /* 0x000fe400000e0000 */
[----:B------:R-:W-:-:S09]  /*2b7f0*/  R2UR UR7, R85 ;  /* 0x00000000550772ca */ /* 0x000fd200000e0000 */
[----:B-----5:R3:W-:Y:S04]  /*2b800*/  ST.E.128 desc[UR4][R56.64+0xc0], R8 ;  /* 0x0000c00838007985 */ /* 0x0207e8000c101d04 */
[----:B------:R3:W5:Y:S02]  /*2b810*/  LD.E.U8 R58, desc[UR6][R36.64] ;  /* 0x00000006243a7980 */ /* 0x000764000c101100 */
.L_x_5629:
[----:B------:R-:W-:Y:S05]  /*2b820*/  BSYNC B2 ;  /* 0x0000000000027941 */ /* 0x000fea0003800000 */
.L_x_5628:
        /* <DEDUP_REMOVED lines=56> */
.L_x_5635:
[----:B------:R-:W-:Y:S05]  /*2bbb0*/  BSYNC B3 ;  /* 0x0000000000037941 */ /* 0x000fea0003800000 */
.L_x_5634:
[C---:B------:R-:W-:Y:S02]  /*2bbc0*/  R2UR UR4, R84.reuse ;  /* 0x00000000540472ca */ /* 0x040fe400000e0000 */
[C---:B------:R-:W-:Y:S02]  /*2bbd0*/  R2UR UR5, R85.reuse ;  /* 0x00000000550572ca */ /* 0x040fe400000e0000 */
[----:B------:R-:W-:Y:S02]  /*2bbe0*/  R2UR UR6, R84 ;  /* 0x00000000540672ca */ /* 0x000fe400000e0000 */
[----:B------:R-:W-:-:S09]  /*2bbf0*/  R2UR UR7, R85 ;  /* 0x00000000550772ca */ /* 0x000fd200000e0000 */
[----:B-----5:R4:W-:Y:S04]  /*2bc00*/  ST.E.128 desc[UR4][R56.64+0x100], R8 ;  /* 0x0001000838007985 */ /* 0x0209e8000c101d04 */
[----:B------:R4:W5:Y:S02]  /*2bc10*/  LD.E.U8 R58, desc[UR6][R36.64] ;  /* 0x00000006243a7980 */ /* 0x000964000c101100 */
.L_x_5633:
[----:B------:R-:W-:Y:S05]  /*2bc20*/  BSYNC B2 ;  /* 0x0000000000027941 */ /* 0x000fea0003800000 */
.L_x_5632:
[----:B-----5:R-:W-:-:S13]  /*2bc30*/  LOP3.LUT P0, RZ, R58, 0x20, RZ, 0xc0, !PT ;  /* 0x000000203aff7812 */ /* 0x020fda000780c0ff */
[----:B------:R-:W-:Y:S05]  /*2bc40*/  @!P0 BRA `(.L_x_5615) ;  /* 0x0000006000c08947 */ /* 0x000fea0003800000 */
[----:B------:R-:W-:Y:S02]  /*2bc50*/  R2UR UR4, R84 ;  /* 0x00000000540472ca */ /* 0x000fe400000e0000 */
[----:B------:R-:W-:-:S13]  /*2bc60*/  R2UR UR5, R85 ;  /* 0x00000000550572ca */ /* 0x000fda00000e0000 */
[----:B------:R-:W2:Y:S01]  /*2bc70*/  LD.E.U8 R32, desc[UR4][R32.64+0x18] ;  /* 0x0000180420207980 */ /* 0x000ea2000c101100 */
[----:B------:R-:W-:-:S05]  /*2bc80*/  VIADD R103, R103, 0x4000 ;  /* 0x0000400067677836 */ /* 0x000fca0000000000 */
[----:B------:R-:W-:-:S04]  /*2bc90*/  IADD3 R97, P0, R103, R97, RZ ;  /* 0x0000006167617210 */ /* 0x000fc80007f1e0ff */
[----:B------:R-:W-:Y:S02]  /*2bca0*/  LEA.HI.X.SX32 R102, R103, R102, 0x1, P0 ;  /* 0x0000006667667211 */ /* 0x000fe400000f0eff */
[----:B01234-:R-:W-:-:S04]  /*2bcb0*/  LEA R8, P0, R97, R34, 0x1 ;  /* 0x0000002261087211 */ /* 0x01ffc800078008ff */
[----:B------:R-:W-:Y:S01]  /*2bcc0*/  LEA.HI.X R9, R97, R35, R102, 0x1, P0 ;  /* 0x0000002361097211 */ /* 0x000fe200000f0c66 */
[----:B------:R-:W-:Y:S05]  /*2bcd0*/  BSSY B2, `(.L_x_5636) ;  /* 0x0000032000027945 */ /* 0x000fea0003800000 */
[----:B------:R-:W5:Y:S01]  /*2bce0*/  LD.E.128 R8, desc[UR4][R8.64] ;  /* 0x0000000408087980 */ /* 0x000f62000c101d00 */
[----:B------:R-:W-:-:S13]  /*2bcf0*/  LOP3.LUT P0, RZ, R32, 0x20, RZ, 0xc0, !PT ;  /* 0x0000002020ff7812 */ /* 0x000fda000780c0ff */
        /* <DEDUP_REMOVED lines=47> */
.L_x_5637:
[----:B------:R-:W-:Y:S05]  /*2bff0*/  BSYNC B2 ;  /* 0x0000000000027941 */ /* 0x000fea0003800000 */
.L_x_5636:
[----:B------:R-:W-:Y:S02]  /*2c000*/  R2UR UR4, R84 ;  /* 0x00000000540472ca */ /* 0x000fe400000e0000 */
[----:B------:R-:W-:-:S13]  /*2c010*/  R2UR UR5, R85 ;  /* 0x00000000550572ca */ /* 0x000fda00000e0000 */
[----:B-----5:R0:W-:Y:S01]  /*2c020*/  ST.E.128 desc[UR4][R56.64+0x140], R8 ;  /* 0x0001400838007985 */ /* 0x0201e2000c101d04 */
[----:B------:R-:W-:Y:S05]  /*2c030*/  BRA `(.L_x_5615) ;  /* 0x0000005c00c47947 */ /* 0x000fea0003800000 */
.L_x_5582:
[C---:B------:R-:W-:Y:S01]  /*2c040*/  R2UR UR8, R84.reuse ;  /* 0x00000000540872ca */ /* 0x040fe200000e0000 */
[----:B------:R0:W5:Y:S01]  /*2c050*/  LDL.64 R72, [R82+0x10] ;  /* 0x0000100052487983 */ /* 0x0001620000100a00 */
[C---:B------:R-:W-:Y:S02]  /*2c060*/  R2UR UR9, R85.reuse ;  /* 0x00000000550972ca */ /* 0x040fe400000e0000 */
[C---:B------:R-:W-:Y:S02]  /*2c070*/  R2UR UR10, R84.reuse ;  /* 0x00000000540a72ca */ /* 0x040fe400000e0000 */
[C---:B------:R-:W-:Y:S02]  /*2c080*/  R2UR UR11, R85.reuse ;  /* 0x00000000550b72ca */ /* 0x040fe400000e0000 */
[----:B------:R-:W-:Y:S02]  /*2c090*/  R2UR UR4, R84 ;  /* 0x00000000540472ca */ /* 0x000fe400000e0000 */
[----:B------:R-:W-:-:S02]  /*2c0a0*/  R2UR UR5, R85 ;  /* 0x00000000550572ca */ /* 0x000fc400000e0000 */
[C---:B------:R-:W-:Y:S02]  /*2c0b0*/  R2UR UR6, R84.reuse ;  /* 0x00000000540672ca */ /* 0x040fe400000e0000 */
[----:B------:R-:W-:Y:S01]  /*2c0c0*/  R2UR UR7, R85 ;  /* 0x00000000550772ca */ /* 0x000fe200000e0000 */
[----:B-----5:R-:W2:Y:S04]  /*2c0d0*/  LD.E R8, desc[UR8][R104.64+0x14] ;  /* 0x0000140868087980 */ /* 0x020ea8000c101900 */
[----:B------:R-:W3:Y:S04]  /*2c0e0*/  LD.E R10, desc[UR10][R104.64+0xc] ;  /* 0x00000c0a680a7980 */ /* 0x000ee8000c101900 */
[----:B------:R-:W4:Y:S04]  /*2c0f0*/  LD.E.64 R90, desc[UR4][R104.64+0xa0] ;  /* 0x0000a004685a7980 */ /* 0x000f28000c101b00 */
[----:B------:R-:W4:Y:S01]  /*2c100*/  LD.E.64 R92, desc[UR6][R104.64+0xc0] ;  /* 0x0000c006685c7980 */ /* 0x000f22000c101b00 */
[----:B------:R-:W-:-:S02]  /*2c110*/  R2UR UR12, R84 ;  /* 0x00000000540c72ca */ /* 0x000fc400000e0000 */
[----:B------:R-:W-:Y:S01]  /*2c120*/  R2UR UR13, R85 ;  /* 0x00000000550d72ca */ /* 0x000fe200000e0000 */
[----:B------:R0:W5:Y:S01]  /*2c130*/  LD.E.64 R74, desc[UR4][R104.64+0x98] ;  /* 0x00009804684a7980 */ /* 0x000162000c101b00 */
[----:B------:R-:W-:Y:S03]  /*2c140*/  BSSY B2, `(.L_x_5638) ;  /* 0x0000053000027945 */ /* 0x000fe60003800000 */
[----:B------:R0:W5:Y:S01]  /*2c150*/  LD.E.64 R94, desc[UR6][R104.64+0xa8] ;  /* 0x0000a806685e7980 */ /* 0x000162000c101b00 */
[----:B------:R-:W-:-:S03]  /*2c160*/  CS2R R46, SRZ ;  /* 0x00000000002e7805 */ /* 0x000fc6000001ff00 */
[----:B------:R0:W5:Y:S01]  /*2c170*/  LD.E.64 R100, desc[UR8][R104.64+0xb8] ;  /* 0x0000b80868647980 */ /* 0x000162000c101b00 */
[----:B------:R-:W-:-:S03]  /*2c180*/  CS2R R14, SRZ ;  /* 0x00000000000e7805 */ /* 0x000fc6000001ff00 */
[----:B------:R0:W5:Y:S01]  /*2c190*/  LD.E.U8 R108, desc[UR12][R104.64+0x19] ;  /* 0x0000190c686c7980 */ /* 0x000162000c101100 */
[----:B------:R-:W-:-:S03]  /*2c1a0*/  CS2R R30, SRZ ;  /* 0x00000000001e7805 */ /* 0x000fc6000001ff00 */
[----:B------:R0:W5:Y:S01]  /*2c1b0*/  LD.E.64 R102, desc[UR10][R104.64+0xc8] ;  /* 0x0000c80a68667980 */ /* 0x000162000c101b00 */
        /* <DEDUP_REMOVED lines=17> */
[----:B--2---:R-:W-:Y:S01]  /*2c2d0*/  SHF.R.S32.HI R9, RZ, 0x1f, R8 ;  /* 0x0000001fff097819 */ /* 0x004fe20000011408 */
[----:B---3--:R-:W-:-:S03]  /*2c2e0*/  IMAD R10, R77, -0x60, R10 ;  /* 0xffffffa04d0a7824 */ /* 0x008fc600078e020a */
[----:B------:R-:W-:-:S04]  /*2c2f0*/  LEA.HI R9, R9, R8, RZ, 0x2 ;  /* 0x0000000809097211 */ /* 0x000fc800078f10ff */
[----:B------:R-:W-:Y:S02]  /*2c300*/  SHF.R.S32.HI R9, RZ, 0x2, R9 ;  /* 0x00000002ff097819 */ /* 0x000fe40000011409 */
[----:B------:R-:W-:-:S04]  /*2c310*/  VIMNMX R10, R10, 0x60, PT ;  /* 0x000000600a0a7848 */ /* 0x000fc80003fe0100 */
[-C--:B------:R-:W-:Y:S01]  /*2c320*/  ISETP.GE.AND P1, PT, R9, R10.reuse, PT ;  /* 0x0000000a0900720c */ /* 0x080fe20003f26270 */
[-C--:B----4-:R-:W-:Y:S02]  /*2c330*/  IMAD R11, R91, R77.reuse, RZ ;  /* 0x0000004d5b0b7224 */ /* 0x090fe400078e02ff */
[----:B------:R-:W-:Y:S02]  /*2c340*/  IMAD R13, R93, R77, RZ ;  /* 0x0000004d5d0d7224 */ /* 0x000fe400078e02ff */
[----:B------:R-:W-:Y:S02]  /*2c350*/  VIADD R8, R9, 0x40 ;  /* 0x0000004009087836 */ /* 0x000fe40000000000 */
[-C--:B------:R-:W-:Y:S02]  /*2c360*/  IMAD R97, R90, R29.reuse, R11 ;  /* 0x0000001d5a617224 */ /* 0x080fe400078e020b */
[----:B------:R-:W-:Y:S02]  /*2c370*/  IMAD R107, R92, R29, R13 ;  /* 0x0000001d5c6b7224 */ /* 0x000fe400078e020d */
[----:B------:R-:W-:Y:S01]  /*2c380*/  IMAD.WIDE.U32 R90, R90, R77, RZ ;  /* 0x0000004d5a5a7225 */ /* 0x000fe200078e00ff */
[----:B------:R-:W-:-:S03]  /*2c390*/  ISETP.GE.AND P0, PT, R8, R10, PT ;  /* 0x0000000a0800720c */ /* 0x000fc60003f06270 */
[----:B------:R-:W-:Y:S01]  /*2c3a0*/  IMAD.WIDE.U32 R92, R92, R77, RZ ;  /* 0x0000004d5c5c7225 */ /* 0x000fe200078e00ff */
[----:B------:R-:W-:Y:S02]  /*2c3b0*/  CS2R R10, SRZ ;  /* 0x00000000000a7805 */ /* 0x000fe4000001ff00 */
[----:B------:R-:W-:Y:S02]  /*2c3c0*/  CS2R R8, SRZ ;  /* 0x0000000000087805 */ /* 0x000fe4000001ff00 */
[----:B------:R-:W-:Y:S02]  /*2c3d0*/  CS2R R12, SRZ ;  /* 0x00000000000c7805 */ /* 0x000fe4000001ff00 */
[----:B------:R-:W-:Y:S01]  /*2c3e0*/  CS2R R28, SRZ ;  /* 0x00000000001c7805 */ /* 0x000fe2000001ff00 */
[----:B------:R-:W-:Y:S02]  /*2c3f0*/  IMAD.IADD R97, R91, 0x1, R97 ;  /* 0x000000015b617824 */ /* 0x000fe400078e0261 */
[----:B------:R-:W-:Y:S01]  /*2c400*/  IMAD.IADD R109, R93, 0x1, R107 ;  /* 0x000000015d6d7824 */ /* 0x000fe200078e026b */
[----:B0-----:R-:W-:Y:S06]  /*2c410*/  @P1 BRA `(.L_x_5639) ;  /* 0x0000000000941947 */ /* 0x001fec0003800000 */
[----:B-----5:R-:W-:Y:S02]  /*2c420*/  LOP3.LUT R8, R108, 0x1, RZ, 0xc0, !PT ;  /* 0x000000016c087812 */ /* 0x020fe400078ec0ff */
[----:B------:R-:W-:Y:S02]  /*2c430*/  CS2R R30, SRZ ;  /* 0x00000000001e7805 */ /* 0x000fe4000001ff00 */
[----:B------:R-:W-:Y:S02]  /*2c440*/  CS2R R28, SRZ ;  /* 0x00000000001c7805 */ /* 0x000fe4000001ff00 */
[----:B------:R-:W-:Y:S02]  /*2c450*/  CS2R R14, SRZ ;  /* 0x00000000000e7805 */ /* 0x000fe4000001ff00 */
[----:B------:R-:W-:Y:S02]  /*2c460*/  ISETP.NE.U32.AND P3, PT, R8, 0x1, PT ;  /* 0x000000010800780c */ /* 0x000fe40003f65070 */
[----:B------:R-:W-:-:S02]  /*2c470*/  CS2R R12, SRZ ;  /* 0x00000000000c7805 */ /* 0x000fc4000001ff00 */
[----:B------:R-:W-:Y:S02]  /*2c480*/  CS2R R10, SRZ ;  /* 0x00000000000a7805 */ /* 0x000fe4000001ff00 */
[----:B------:R-:W-:Y:S02]  /*2c490*/  CS2R R8, SRZ ;  /* 0x0000000000087805 */ /* 0x000fe4000001ff00 */
[----:B------:R-:W-:Y:S02]  /*2c4a0*/  R2P PR, R108, 0x6 ;  /* 0x000000066c007804 */ /* 0x000fe40000000000 */
[----:B------:R-:W-:Y:S02]  /*2c4b0*/  CS2R R42, SRZ ;  /* 0x00000000002a7805 */ /* 0x000fe4000001ff00 */
[----:B------:R-:W-:Y:S02]  /*2c4c0*/  LEA R104, P4, R90, R94, 0x1 ;  /* 0x0000005e5a687211 */ /* 0x000fe400078808ff */
[----:B------:R-:W-:-:S02]  /*2c4d0*/  CS2R R40, SRZ ;  /* 0x0000000000287805 */ /* 0x000fc4000001ff00 */
[----:B------:R-:W-:Y:S02]  /*2c4e0*/  LEA R106, P5, R92, R102, 0x1 ;  /* 0x000000665c6a7211 */ /* 0x000fe400078a08ff */
[----:B------:R-:W-:Y:S02]  /*2c4f0*/  CS2R R38, SRZ ;  /* 0x0000000000267805 */ /* 0x000fe4000001ff00 */
[----:B------:R-:W-:Y:S02]  /*2c500*/  CS2R R36, SRZ ;  /* 0x0000000000247805 */ /* 0x000fe4000001ff00 */
[----:B------:R-:W-:Y:S02]  /*2c510*/  CS2R R34, SRZ ;  /* 0x0000000000227805 */ /* 0x000fe4000001ff00 */
[----:B------:R-:W-:Y:S02]  /*2c520*/  CS2R R32, SRZ ;  /* 0x0000000000207805 */ /* 0x000fe4000001ff00 */
[----:B------:R-:W-:-:S02]  /*2c530*/  @!P3 R2UR UR4, R84 ;  /* 0x000000005404b2ca */ /* 0x000fc400000e0000 */
[C---:B------:R-:W-:Y:S02]  /*2c540*/  @!P3 R2UR UR5, R85.reuse ;  /* 0x000000005505b2ca */ /* 0x040fe400000e0000 */
[C---:B------:R-:W-:Y:S02]  /*2c550*/  @P1 R2UR UR8, R84.reuse ;  /* 0x00000000540812ca */ /* 0x040fe400000e0000 */
[C---:B------:R-:W-:Y:S02]  /*2c560*/  @P1 R2UR UR9, R85.reuse ;  /* 0x00000000550912ca */ /* 0x040fe400000e0000 */
[C---:B------:R-:W-:Y:S02]  /*2c570*/  @P2 R2UR UR12, R84.reuse ;  /* 0x00000000540c22ca */ /* 0x040fe400000e0000 */
[----:B------:R-:W-:Y:S02]  /*2c580*/  @P2 R2UR UR13, R85 ;  /* 0x00000000550d22ca */ /* 0x000fe400000e0000 */
[----:B------:R-:W-:-:S02]  /*2c590*/  @!P3 R2UR UR6, R84 ;  /* 0x000000005406b2ca */ /* 0x000fc400000e0000 */
[C---:B------:R-:W-:Y:S02]  /*2c5a0*/  @!P3 R2UR UR7, R85.reuse ;  /* 0x000000005507b2ca */ /* 0x040fe400000e0000 */
[C---:B------:R-:W-:Y:S02]  /*2c5b0*/  @P1 R2UR UR10, R84.reuse ;  /* 0x00000000540a12ca */ /* 0x040fe400000e0000 */
[C---:B------:R-:W-:Y:S02]  /*2c5c0*/  @P1 R2UR UR11, R85.reuse ;  /* 0x00000000550b12ca */ /* 0x040fe400000e0000 */
[----:B------:R-:W-:Y:S02]  /*2c5d0*/  @P2 R2UR UR14, R84 ;  /* 0x00000000540e22ca */ /* 0x000fe400000e0000 */
[----:B------:R-:W-:Y:S02]  /*2c5e0*/  @P2 R2UR UR15, R85 ;  /* 0x00000000550f22ca */ /* 0x000fe400000e0000 */
[----:B------:R-:W-:-:S02]  /*2c5f0*/  LEA.HI.X R105, R90, R95, R97, 0x1, P4 ;  /* 0x0000005f5a697211 */ /* 0x000fc400020f0c61 */
[----:B------:R-:W-:-:S03]  /*2c600*/  LEA.HI.X R107, R92, R103, R109, 0x1, P5 ;  /* 0x000000675c6b7211 */ /* 0x000fc600028f0c6d */
[----:B------:R0:W5:Y:S04]  /*2c610*/  @!P3 LD.E.128 R28, desc[UR4][R104.64] ;  /* 0x00000004681cb980 */ /* 0x000168000c101d00 */
[----:B------:R0:W5:Y:S04]  /*2c620*/  @P1 LD.E.128 R12, desc[UR8][R104.64+0x40] ;  /* 0x00004008680c1980 */ /* 0x000168000c101d00 */
[----:B------:R0:W5:Y:S04]  /*2c630*/  @P2 LD.E.128 R8, desc[UR12][R104.64+0x80] ;  /* 0x0000800c68082980 */ /* 0x000168000c101d00 */
[----:B------:R0:W5:Y:S04]  /*2c640*/  @!P3 LD.E.128 R40, desc[UR6][R106.64] ;  /* 0x000000066a28b980 */ /* 0x000168000c101d00 */
[----:B------:R0:W5:Y:S04]  /*2c650*/  @P1 LD.E.128 R36, desc[UR10][R106.64+0x40] ;  /* 0x0000400a6a241980 */ /* 0x000168000c101d00 */
[----:B------:R0:W5:Y:S02]  /*2c660*/  @P2 LD.E.128 R32, desc[UR14][R106.64+0x80] ;  /* 0x0000800e6a202980 */ /* 0x000164000c101d00 */
.L_x_5639:
[----:B------:R-:W-:Y:S05]  /*2c670*/  BSYNC B2 ;  /* 0x0000000000027941 */ /* 0x000fea0003800000 */
.L_x_5638:
[----:B------:R-:W-:Y:S04]  /*2c680*/  BSSY B2, `(.L_x_5640) ;  /* 0x000002b000027945 */ /* 0x000fe80003800000 */
[----:B------:R-:W-:Y:S05]  /*2c690*/  @P0 BRA `(.L_x_5641) ;  /* 0x0000000000a40947 */ /* 0x000fea0003800000 */
[----:B-----5:R-:W-:Y:S02]  /*2c6a0*/  IADD3 R91, P0, R74, R90, RZ ;  /* 0x0000005a4a5b7210 */ /* 0x020fe40007f1e0ff */
[----:B------:R-:W-:Y:S02]  /*2c6b0*/  CS2R R54, SRZ ;  /* 0x0000000000367805 */ /* 0x000fe4000001ff00 */
[----:B------:R-:W-:Y:S02]  /*2c6c0*/  IADD3 R93, P3, R100, R92, RZ ;  /* 0x0000005c645d7210 */ /* 0x000fe40007f7e0ff */
[----:B------:R-:W-:Y:S02]  /*2c6d0*/  CS2R R52, SRZ ;  /* 0x0000000000347805 */ /* 0x000fe4000001ff00 */
[C---:B------:R-:W-:Y:S01]  /*2c6e0*/  LOP3.LUT R44, R108.reuse, 0x1, RZ, 0xc0, !PT ;  /* 0x000000016c2c7812 */ /* 0x040fe200078ec0ff */
[----:B------:R-:W-:Y:S01]  /*2c6f0*/  IMAD.X R75, R75, 0x1, R97, P0 ;  /* 0x000000014b4b7824 */ /* 0x000fe200000e0661 */
[----:B------:R-:W-:Y:S01]  /*2c700*/  R2P PR, R108, 0x6 ;  /* 0x000000066c007804 */ /* 0x000fe20000000000 */
[----:B------:R-:W-:Y:S01]  /*2c710*/  IMAD.X R100, R101, 0x1, R109, P3 ;  /* 0x0000000165647824 */ /* 0x000fe200018e066d */
[----:B------:R-:W-:-:S02]  /*2c720*/  ISETP.NE.U32.AND P4, PT, R44, 0x1, PT ;  /* 0x000000012c00780c */ /* 0x000fc40003f85070 */
[----:B------:R-:W-:Y:S02]  /*2c730*/  CS2R R50, SRZ ;  /* 0x0000000000327805 */ /* 0x000fe4000001ff00 */
[----:B------:R-:W-:Y:S02]  /*2c740*/  LEA R74, P0, R91, R94, 0x1 ;  /* 0x0000005e5b4a7211 */ /* 0x000fe400078008ff */
[----:B------:R-:W-:Y:S02]  /*2c750*/  CS2R R48, SRZ ;  /* 0x0000000000307805 */ /* 0x000fe4000001ff00 */
[----:B------:R-:W-:Y:S02]  /*2c760*/  LEA R90, P3, R93, R102, 0x1 ;  /* 0x000000665d5a7211 */ /* 0x000fe400078608ff */
[----:B------:R-:W-:Y:S02]  /*2c770*/  CS2R R46, SRZ ;  /* 0x00000000002e7805 */ /* 0x000fe4000001ff00 */
[----:B------:R-:W-:-:S02]  /*2c780*/  LEA.HI.X R75, R91, R95, R75, 0x1, P0 ;  /* 0x0000005f5b4b7211 */ /* 0x000fc400000f0c4b */
[----:B------:R-:W-:Y:S02]  /*2c790*/  CS2R R44, SRZ ;  /* 0x00000000002c7805 */ /* 0x000fe4000001ff00 */
[----:B------:R-:W-:Y:S02]  /*2c7a0*/  CS2R R66, SRZ ;  /* 0x0000000000427805 */ /* 0x000fe4000001ff00 */
[----:B------:R-:W-:Y:S02]  /*2c7b0*/  CS2R R64, SRZ ;  /* 0x0000000000407805 */ /* 0x000fe4000001ff00 */
[----:B------:R-:W-:Y:S02]  /*2c7c0*/  CS2R R62, SRZ ;  /* 0x00000000003e7805 */ /* 0x000fe4000001ff00 */
[----:B------:R-:W-:Y:S02]  /*2c7d0*/  @P1 R2UR UR8, R84 ;  /* 0x00000000540812ca */ /* 0x000fe400000e0000 */
[----:B------:R-:W-:-:S02]  /*2c7e0*/  CS2R R60, SRZ ;  /* 0x00000000003c7805 */ /* 0x000fc4000001ff00 */
[C---:B------:R-:W-:Y:S02]  /*2c7f0*/  @!P4 R2UR UR4, R84.reuse ;  /* 0x000000005404c2ca */ /* 0x040fe400000e0000 */
[----:B------:R-:W-:Y:S02]  /*2c800*/  CS2R R58, SRZ ;  /* 0x00000000003a7805 */ /* 0x000fe4000001ff00 */
[C---:B------:R-:W-:Y:S02]  /*2c810*/  @!P4 R2UR UR5, R85.reuse ;  /* 0x000000005505c2ca */ /* 0x040fe400000e0000 */
[----:B------:R-:W-:Y:S02]  /*2c820*/  CS2R R56, SRZ ;  /* 0x0000000000387805 */ /* 0x000fe4000001ff00 */
[----:B------:R-:W-:Y:S02]  /*2c830*/  @P1 R2UR UR9, R85 ;  /* 0x00000000550912ca */ /* 0x000fe400000e0000 */
[----:B------:R-:W-:-:S02]  /*2c840*/  @P2 R2UR UR12, R84 ;  /* 0x00000000540c22ca */ /* 0x000fc400000e0000 */
[C---:B------:R-:W-:Y:S02]  /*2c850*/  @P2 R2UR UR13, R85.reuse ;  /* 0x00000000550d22ca */ /* 0x040fe400000e0000 */
[C---:B------:R-:W-:Y:S02]  /*2c860*/  @!P4 R2UR UR6, R84.reuse ;  /* 0x000000005406c2ca */ /* 0x040fe400000e0000 */
[C---:B------:R-:W-:Y:S02]  /*2c870*/  @!P4 R2UR UR7, R85.reuse ;  /* 0x000000005507c2ca */ /* 0x040fe400000e0000 */
[C---:B------:R-:W-:Y:S01]  /*2c880*/  @P1 R2UR UR10, R84.reuse ;  /* 0x00000000540a12ca */ /* 0x040fe200000e0000 */
[----:B------:R1:W5:Y:S01]  /*2c890*/  @!P4 LD.E.128 R52, desc[UR4][R74.64] ;  /* 0x000000044a34c980 */ /* 0x000362000c101d00 */
[C---:B------:R-:W-:Y:S02]  /*2c8a0*/  @P1 R2UR UR11, R85.reuse ;  /* 0x00000000550b12ca */ /* 0x040fe400000e0000 */
[----:B------:R-:W-:Y:S01]  /*2c8b0*/  @P2 R2UR UR14, R84 ;  /* 0x00000000540e22ca */ /* 0x000fe200000e0000 */
[----:B------:R1:W5:Y:S01]  /*2c8c0*/  @P1 LD.E.128 R48, desc[UR8][R74.64+0x40] ;  /* 0x000040084a301980 */ /* 0x000362000c101d00 */
[----:B------:R-:W-:-:S02]  /*2c8d0*/  @P2 R2UR UR15, R85 ;  /* 0x00000000550f22ca */ /* 0x000fc400000e0000 */
[----:B------:R-:W-:Y:S01]  /*2c8e0*/  LEA.HI.X R91, R93, R103, R100, 0x1, P3 ;  /* 0x000000675d5b7211 */ /* 0x000fe200018f0c64 */
[----:B------:R1:W5:Y:S04]  /*2c8f0*/  @P2 LD.E.128 R44, desc[UR12][R74.64+0x80] ;  /* 0x0000800c4a2c2980 */ /* 0x000368000c101d00 */
[----:B------:R1:W5:Y:S04]  /*2c900*/  @!P4 LD.E.128 R64, desc[UR6][R90.64] ;  /* 0x000000065a40c980 */ /* 0x000368000c101d00 */
[----:B------:R1:W5:Y:S04]  /*2c910*/  @P1 LD.E.128 R60, desc[UR10][R90.64+0x40] ;  /* 0x0000400a5a3c1980 */ /* 0x000368000c101d00 */
[----:B------:R1:W5:Y:S02]  /*2c920*/  @P2 LD.E.128 R56, desc[UR14][R90.64+0x80] ;  /* 0x0000800e5a382980 */ /* 0x000364000c101d00 */
.L_x_5641:
[----:B------:R-:W-:Y:S05]  /*2c930*/  BSYNC B2 ;  /* 0x0000000000027941 */ /* 0x000fea0003800000 */
.L_x_5640:
[----:B------:R-:W-:Y:S01]  /*2c940*/  R2UR UR4, R84 ;  /* 0x00000000540472ca */ /* 0x000fe200000e0000 */
[----:B-1---5:R1:W5:Y:S01]  /*2c950*/  LDL R74, [R83] ;  /* 0x00000000534a7983 */ /* 0x0223620000100800 */
        /* <DEDUP_REMOVED lines=23> */
[----:B0-----:R-:W-:Y:S01]  /*2cad0*/  PRMT R107, R107, 0x5410, R91 ;  /* 0x000054106b6b7816 */ /* 0x001fe2000000005b */
        /* <DEDUP_REMOVED lines=78> */
[----:B-1----:R-:W-:Y:S05]  /*2cfc0*/  @!P0 BRA `(.L_x_5643) ;  /* 0x0000000000048947 */ /* 0x002fea0003800000 */
[----:B------:R-:W-:Y:S01]  /*2cfd0*/  BPT.TRAP 0x1 ;  /* 0x000000040000795c */ /* 0x000fe20000300000 */
.L_x_5643:
[----:B------:R-:W-:Y:S05]  /*2cfe0*/  BSYNC B2 ;  /* 0x0000000000027941 */ /* 0x000fea0003800000 */
.L_x_5642:
        /* <DEDUP_REMOVED lines=9> */
.L_x_5694:
[----:B------:R-:W-:Y:S05]  /*2d080*/  BSYNC B2 ;  /* 0x0000000000027941 */ /* 0x000fea0003800000 */
.L_x_5644:
[----:B------:R-:W2:Y:S01]  /*2d090*/  LDL.64 R90, [R82+0x50] ;  /* 0x00005000525a7983 */ /* 0x000ea20000100a00 */
[C---:B------:R-:W-:Y:S02]  /*2d0a0*/  R2UR UR4, R84.reuse ;  /* 0x00000000540472ca */ /* 0x040fe400000e0000 */
[C---:B------:R-:W-:Y:S01]  /*2d0b0*/  R2UR UR5, R85.reuse ;  /* 0x00000000550572ca */ /* 0x040fe200000e0000 */
[----:B------:R-:W3:Y:S01]  /*2d0c0*/  LDL.64 R72, [R82+0x8] ;  /* 0x0000080052487983 */ /* 0x000ee20000100a00 */
[C---:B------:R-:W-:Y:S02]  /*2d0d0*/  R2UR UR6, R84.reuse ;  /* 0x00000000540672ca */ /* 0x040fe400000e0000 */
[----:B------:R-:W-:Y:S01]  /*2d0e0*/  R2UR UR7, R85 ;  /* 0x00000000550772ca */ /* 0x000fe200000e0000 */
[----:B------:R-:W4:Y:S04]  /*2d0f0*/  LDL R103, [R83] ;  /* 0x0000000053677983 */ /* 0x000f280000100800 */
[----:B------:R-:W3:Y:S04]  /*2d100*/  LDL.64 R94, [R82+0x58] ;  /* 0x00005800525e7983 */ /* 0x000ee80000100a00 */
[----:B------:R-:W5:Y:S04]  /*2d110*/  LDL.64 R92, [R82+0x38] ;  /* 0x00003800525c7983 */ /* 0x000f680000100a00 */
[----:B--2---:R-:W2:Y:S04]  /*2d120*/  LD.E R132, desc[UR4][R90.64+0x8] ;  /* 0x000008045a847980 */ /* 0x004ea8000c101900 */
[----:B------:R-:W2:Y:S01]  /*2d130*/  LD.E R70, desc[UR6][R90.64+0xc] ;  /* 0x00000c065a467980 */ /* 0x000ea2000c101900 */
[----:B------:R-:W-:-:S02]  /*2d140*/  R2UR UR8, R84 ;  /* 0x00000000540872ca */ /* 0x000fc400000e0000 */
[----:B------:R-:W-:Y:S01]  /*2d150*/  R2UR UR9, R85 ;  /* 0x00000000550972ca */ /* 0x000fe200000e0000 */
[----:B----4-:R-:W-:Y:S01]  /*2d160*/  IMAD R103, R103, 0x4800, RZ ;  /* 0x0000480067677824 */ /* 0x010fe200078e02ff */
[----:B------:R-:W5:Y:S01]  /*2d170*/  LD.E R102, desc[UR6][R90.64+0x4] ;  /* 0x000004065a667980 */ /* 0x000f62000c101900 */
[----:B------:R-:W-:Y:S03]  /*2d180*/  BSSY B2, `(.L_x_5646) ;  /* 0x000020a000027945 */ /* 0x000fe60003800000 */
[----:B---3--:R-:W5:Y:S07]  /*2d190*/  LD.E.64 R94, desc[UR4][R94.64] ;  /* 0x000000045e5e7980 */ /* 0x008f6e000c101b00 */
[----:B------:R1:W5:Y:S01]  /*2d1a0*/  LD.E R97, desc[UR8][R72.64+0x74] ;  /* 0x0000740848617980 */ /* 0x000362000c101900 */
[----:B------:R-:W-:-:S02]  /*2d1b0*/  SHF.R.S32.HI R104, RZ, 0x1f, R103 ;  /* 0x0000001fff687819 */ /* 0x000fc40000011467 */
[----:B--2---:R-:W-:Y:S01]  /*2d1c0*/  SHF.R.S32.HI R133, RZ, 0x1f, R132 ;  /* 0x0000001fff857819 */ /* 0x004fe20000011484 */
[----:B------:R-:W-:-:S03]  /*2d1d0*/  IMAD R70, R77, -0x60, R70 ;  /* 0xffffffa04d467824 */ /* 0x000fc600078e0246 */
[----:B------:R-:W-:Y:S02]  /*2d1e0*/  LEA.HI R69, R133, R132, RZ, 0x2 ;  /* 0x0000008485457211 */ /* 0x000fe400078f10ff */
[----:B------:R-:W-:Y:S02]  /*2d1f0*/  VIMNMX R70, R70, 0x60, PT ;  /* 0x0000006046467848 */ /* 0x000fe40003fe0100 */
[----:B------:R-:W-:-:S04]  /*2d200*/  SHF.R.S32.HI R131, RZ, 0x2, R69 ;  /* 0x00000002ff837819 */ /* 0x000fc80000011445 */
[----:B------:R-:W-:Y:S02]  /*2d210*/  ISETP.GE.AND P0, PT, R131, R70, PT ;  /* 0x000000468300720c */ /* 0x000fe40003f06270 */
[----:B------:R-:W-:Y:S01]  /*2d220*/  LOP3.LUT R69, R69, 0x1ffffffc, RZ, 0xc0, !PT ;  /* 0x1ffffffc45457812 */ /* 0x000fe200078ec0ff */
[----:B------:R-:W-:Y:S01]  /*2d230*/  IMAD R70, R89, R131, RZ ;  /* 0x0000008359467224 */ /* 0x000fe200078e02ff */
[----:B-1----:R-:W-:-:S03]  /*2d240*/  SHF.R.S32.HI R73, RZ, 0x1f, R131 ;  /* 0x0000001fff497819 */ /* 0x002fc60000011483 */
[----:B------:R-:W-:Y:S02]  /*2d250*/  IMAD.IADD R69, R132, 0x1, -R69 ;  /* 0x0000000184457824 */ /* 0x000fe400078e0a45 */
[----:B------:R-:W-:Y:S02]  /*2d260*/  IMAD R73, R88, R73, R70 ;  /* 0x0000004958497224 */ /* 0x000fe400078e0246 */
[----:B------:R-:W-:Y:S02]  /*2d270*/  IMAD.SHL.U32 R105, R69, 0x8, RZ ;  /* 0x0000000845697824 */ /* 0x000fe400078e00ff */
[----:B------:R-:W-:Y:S01]  /*2d280*/  IMAD.MOV.U32 R70, RZ, RZ, R68 ;  /* 0x000000ffff467224 */ /* 0x000fe200078e0044 */
[----:B------:R-:W-:Y:S06]  /*2d290*/  @P0 BRA `(.L_x_5647) ;  /* 0x0000001c00e00947 */ /* 0x000fec0003800000 */
[----:B------:R-:W-:Y:S02]  /*2d2a0*/  R2UR UR4, R84 ;  /* 0x00000000540472ca */ /* 0x000fe400000e0000 */
[----:B------:R-:W-:-:S13]  /*2d2b0*/  R2UR UR5, R85 ;  /* 0x00000000550572ca */ /* 0x000fda00000e0000 */
[----:B-----5:R-:W2:Y:S01]  /*2d2c0*/  LD.E.U8 R68, desc[UR4][R92.64] ;  /* 0x000000045c447980 */ /* 0x020ea2000c101100 */
[----:B------:R-:W-:Y:S01]  /*2d2d0*/  IMAD.WIDE.U32 R100, R88, R131, R70 ;  /* 0x0000008358647225 */ /* 0x000fe200078e0046 */
[----:B------:R-:W-:Y:S03]  /*2d2e0*/  BSSY B3, `(.L_x_5648) ;  /* 0x00000a5000037945 */ /* 0x000fe60003800000 */
[----:B------:R-:W-:Y:S01]  /*2d2f0*/  IMAD.IADD R130, R101, 0x1, R73 ;  /* 0x0000000165827824 */ /* 0x000fe200078e0249 */
[----:B--2---:R-:W-:-:S04]  /*2d300*/  LOP3.LUT R68, R68, 0x1, RZ, 0xc0, !PT ;  /* 0x0000000144447812 */ /* 0x004fc800078ec0ff */
[----:B------:R-:W-:-:S13]  /*2d310*/  ISETP.NE.U32.AND P0, PT, R68, 0x1, PT ;  /* 0x000000014400780c */ /* 0x000fda0003f05070 */
[----:B------:R-:W-:Y:S05]  /*2d320*/  @P0 BRA `(.L_x_5649) ;  /* 0x0000000800800947 */ /* 0x000fea0003800000 */
[----:B------:R-:W-:Y:S01]  /*2d330*/  LEA.HI R150, R102, R102, RZ, 0x1 ;  /* 0x0000006666967211 */ /* 0x000fe200078f08ff */
[----:B------:R-:W-:Y:S01]  /*2d340*/  IMAD.IADD R69, R97, 0x1, -R102 ;  /* 0x0000000161457824 */ /* 0x000fe200078e0a66 */
[----:B------:R-:W-:Y:S02]  /*2d350*/  LEA.HI R73, R133, R132, RZ, 0x5 ;  /* 0x0000008485497211 */ /* 0x000fe400078f28ff */
[----:B------:R-:W-:Y:S02]  /*2d360*/  SHF.R.S32.HI R150, RZ, 0x1, R150 ;  /* 0x00000001ff967819 */ /* 0x000fe40000011496 */
[----:B------:R-:W-:Y:S01]  /*2d370*/  R2UR UR4, R84 ;  /* 0x00000000540472ca */ /* 0x000fe200000e0000 */
[----:B------:R-:W-:Y:S01]  /*2d380*/  IMAD.SHL.U32 R73, R73, 0x10, RZ ;  /* 0x0000001049497824 */ /* 0x000fe200078e00ff */
[----:B------:R-:W-:Y:S02]  /*2d390*/  ISETP.GE.AND P0, PT, R105, R150, PT ;  /* 0x000000966900720c */ /* 0x000fe40003f06270 */
[----:B------:R-:W-:-:S02]  /*2d3a0*/  R2UR UR5, R85 ;  /* 0x00000000550572ca */ /* 0x000fc400000e0000 */
[----:B------:R-:W-:Y:S02]  /*2d3b0*/  SEL R68, R150, RZ, P0 ;  /* 0x000000ff96447207 */ /* 0x000fe40000000000 */
[----:B------:R-:W-:Y:S02]  /*2d3c0*/  SEL R71, R102, R69, !P0 ;  /* 0x0000004566477207 */ /* 0x000fe40004000000 */
[----:B------:R-:W-:Y:S01]  /*2d3d0*/  LOP3.LUT R73, R73, 0xfffffe00, RZ, 0xc0, !PT ;  /* 0xfffffe0049497812 */ /* 0x000fe200078ec0ff */
[----:B------:R-:W-:Y:S01]  /*2d3e0*/  IMAD.IADD R68, R105, 0x1, R68 ;  /* 0x0000000169447824 */ /* 0x000fe200078e0244 */
[----:B------:R-:W-:Y:S02]  /*2d3f0*/  SHF.R.S32.HI R72, RZ, 0x1f, R71 ;  /* 0x0000001fff487819 */ /* 0x000fe40000011447 */
[----:B------:R-:W-:Y:S02]  /*2d400*/  R2UR UR6, R84 ;  /* 0x00000000540672ca */ /* 0x000fe400000e0000 */
[----:B------:R-:W-:-:S02]  /*2d410*/  SHF.R.S32.HI R69, RZ, 0x1f, R68 ;  /* 0x0000001fff457819 */ /* 0x000fc40000011444 */
[----:B------:R-:W-:Y:S01]  /*2d420*/  LEA.HI R71, R72, R71, RZ, 0x4 ;  /* 0x0000004748477211 */ /* 0x000fe200078f20ff */
[----:B------:R-:W-:Y:S01]  /*2d430*/  IMAD.SHL.U32 R72, R131, 0x40, RZ ;  /* 0x0000004083487824 */ /* 0x000fe200078e00ff */
[CC--:B------:R-:W-:Y:S02]  /*2d440*/  LEA.HI R70, R69.reuse, R68.reuse, RZ, 0x3 ;  /* 0x0000004445467211 */ /* 0x0c0fe400078f18ff */
[----:B------:R-:W-:Y:S02]  /*2d450*/  LEA.HI R68, R69, R68, RZ, 0x6 ;  /* 0x0000004445447211 */ /* 0x000fe400078f30ff */
[----:B------:R-:W-:Y:S02]  /*2d460*/  SHF.R.S32.HI R152, RZ, 0x3, R70 ;  /* 0x00000003ff987819 */ /* 0x000fe40000011446 */
[----:B------:R-:W-:Y:S02]  /*2d470*/  LOP3.LUT R72, R72, 0x1c0, RZ, 0xc0, !PT ;  /* 0x000001c048487812 */ /* 0x000fe400078ec0ff */
[----:B------:R-:W-:-:S02]  /*2d480*/  LEA.HI.SX32 R71, R71, R152, 0x1c ;  /* 0x0000009847477211 */ /* 0x000fc400078fe2ff */
[----:B------:R-:W-:Y:S02]  /*2d490*/  SHF.R.U32.HI R69, RZ, 0x3, R72 ;  /* 0x00000003ff457819 */ /* 0x000fe40000011648 */
[----:B0-----:R-:W-:Y:S01]  /*2d4a0*/  SHF.R.S32.HI R74, RZ, 0x1f, R71 ;  /* 0x0000001fff4a7819 */ /* 0x001fe20000011447 */
[----:B------:R-:W-:Y:S01]  /*2d4b0*/  IMAD.SHL.U32 R151, R71, 0x8, RZ ;  /* 0x0000000847977824 */ /* 0x000fe200078e00ff */
[----:B------:R-:W-:Y:S02]  /*2d4c0*/  SHF.R.S32.HI R68, RZ, 0x6, R68 ;  /* 0x00000006ff447819 */ /* 0x000fe40000011444 */
[----:B------:R-:W-:Y:S02]  /*2d4d0*/  LEA.HI R74, R74, R71, RZ, 0x3 ;  /* 0x000000474a4a7211 */ /* 0x000fe400078f18ff */
[----:B------:R-:W-:Y:S01]  /*2d4e0*/  LOP3.LUT R70, R72, 0x38, R70, 0xf8, !PT ;  /* 0x0000003848467812 */ /* 0x000fe200078ef846 */
[----:B------:R-:W-:Y:S01]  /*2d4f0*/  IMAD R68, R68, 0x1800, R73 ;  /* 0x0000180044447824 */ /* 0x000fe200078e0249 */
[----:B------:R-:W-:-:S02]  /*2d500*/  SHF.R.S32.HI R74, RZ, 0x3, R74 ;  /* 0x00000003ff4a7819 */ /* 0x000fc4000001144a */
[----:B------:R-:W-:Y:S02]  /*2d510*/  LOP3.LUT R72, R72, 0x38, R151, 0xf8, !PT ;  /* 0x0000003848487812 */ /* 0x000fe400078ef897 */
[-C--:B------:R-:W-:Y:S01]  /*2d520*/  LOP3.LUT R71, R70, R69.reuse, RZ, 0x3c, !PT ;  /* 0x0000004546477212 */ /* 0x080fe200078e3cff */
[----:B------:R-:W-:Y:S01]  /*2d530*/  IMAD R74, R74, 0x1800, R73 ;  /* 0x000018004a4a7824 */ /* 0x000fe200078e0249 */
[----:B------:R-:W-:Y:S02]  /*2d540*/  LOP3.LUT R69, R72, R69, RZ, 0x3c, !PT ;  /* 0x0000004548457212 */ /* 0x000fe400078e3cff */
[----:B------:R-:W-:Y:S01]  /*2d550*/  R2UR UR7, R85 ;  /* 0x00000000550772ca */ /* 0x000fe200000e0000 */
[----:B------:R-:W-:Y:S02]  /*2d560*/  IMAD.IADD R68, R68, 0x1, R71 ;  /* 0x0000000144447824 */ /* 0x000fe400078e0247 */
[----:B------:R-:W-:-:S03]  /*2d570*/  IMAD.IADD R74, R74, 0x1, R69 ;  /* 0x000000014a4a7824 */ /* 0x000fc600078e0245 */
[C---:B------:R-:W-:Y:S02]  /*2d580*/  IADD3 R69, P0, R103.reuse, R68, RZ ;  /* 0x0000004467457210 */ /* 0x040fe40007f1e0ff */
[----:B------:R-:W-:-:S03]  /*2d590*/  IADD3 R71, P1, R103, R74, RZ ;  /* 0x0000004a67477210 */ /* 0x000fc60007f3e0ff */
[--C-:B------:R-:W-:Y:S01]  /*2d5a0*/  IMAD.X R73, RZ, RZ, R104.reuse, P0 ;  /* 0x000000ffff497224 */ /* 0x100fe200000e0668 */
[-C--:B------:R-:W-:Y:S01]  /*2d5b0*/  LEA R68, P0, R69, R94.reuse, 0x1 ;  /* 0x0000005e45447211 */ /* 0x080fe200078008ff */
[----:B------:R-:W-:Y:S01]  /*2d5c0*/  IMAD.X R70, RZ, RZ, R104, P1 ;  /* 0x000000ffff467224 */ /* 0x000fe200008e0668 */
[----:B------:R-:W-:Y:S02]  /*2d5d0*/  LEA R72, P1, R71, R94, 0x1 ;  /* 0x0000005e47487211 */ /* 0x000fe400078208ff */
[-C--:B------:R-:W-:Y:S02]  /*2d5e0*/  LEA.HI.X R69, R69, R95.reuse, R73, 0x1, P0 ;  /* 0x0000005f45457211 */ /* 0x080fe400000f0c49 */
[----:B------:R-:W-:Y:S02]  /*2d5f0*/  ISETP.GE.AND P0, PT, R105, R150, PT ;  /* 0x000000966900720c */ /* 0x000fe40003f06270 */
[----:B------:R-:W-:Y:S02]  /*2d600*/  LEA.HI.X R73, R71, R95, R70, 0x1, P1 ;  /* 0x0000005f47497211 */ /* 0x000fe400008f0c46 */
[----:B------:R-:W-:Y:S01]  /*2d610*/  ISETP.GE.AND P1, PT, R151, R97, PT ;  /* 0x000000619700720c */ /* 0x000fe20003f26270 */
[----:B------:R-:W-:Y:S01]  /*2d620*/  IMAD.SHL.U32 R157, R152, 0x8, RZ ;  /* 0x00000008989d7824 */ /* 0x000fe200078e00ff */
[----:B------:R-:W5:Y:S01]  /*2d630*/  LD.E.128 R68, desc[UR4][R68.64] ;  /* 0x0000000444447980 */ /* 0x000f62000c101d00 */
[----:B------:R-:W-:Y:S03]  /*2d640*/  BSSY B4, `(.L_x_5650) ;  /* 0x0000063000047945 */ /* 0x000fe60003800000 */
[C---:B------:R-:W-:Y:S01]  /*2d650*/  IADD3 R155, P2, R157.reuse, R100, RZ ;  /* 0x000000649d9b7210 */ /* 0x040fe20007f5e0ff */
[----:B------:R-:W5:Y:S03]  /*2d660*/  LD.E.128 R72, desc[UR6][R72.64] ;  /* 0x0000000648487980 */ /* 0x000f66000c101d00 */
[----:B------:R-:W-:-:S03]  /*2d670*/  LEA.HI.X.SX32 R150, R157, R130, 0x1, P2 ;  /* 0x000000829d967211 */ /* 0x000fc600010f0eff */
[----:B------:R-:W-:Y:S01]  /*2d680*/  @!P1 IADD3 R153, P3, R151, R100, RZ ;  /* 0x0000006497999210 */ /* 0x000fe20007f7e0ff */
[----:B------:R-:W-:-:S12]  /*2d690*/  @P0 BRA `(.L_x_5651) ;  /* 0x0000000400740947 */ /* 0x000fd80003800000 */
[----:B------:R-:W-:Y:S01]  /*2d6a0*/  SHF.R.U32.HI R164, RZ, 0x10, R41 ;  /* 0x00000010ffa47819 */ /* 0x000fe20000011629 */
[----:B-----5:R-:W-:Y:S01]  /*2d6b0*/  IMAD.U32 R163, R73, 0x10000, RZ ;  /* 0x0001000049a37824 */ /* 0x020fe200078e00ff */
[--C-:B------:R-:W-:Y:S01]  /*2d6c0*/  SHF.R.U64 R28, R28, 0x10, R29.reuse ;  /* 0x000000101c1c7819 */ /* 0x100fe2000000121d */
[----:B------:R-:W-:Y:S01]  /*2d6d0*/  IMAD.U32 R165, R75, 0x10000, RZ ;  /* 0x000100004ba57824 */ /* 0x000fe200078e00ff */
[----:B------:R-:W-:Y:S01]  /*2d6e0*/  SHF.R.U32.HI R29, RZ, 0x10, R29 ;  /* 0x00000010ff1d7819 */ /* 0x000fe2000001161d */
[----:B------:R-:W-:Y:S01]  /*2d6f0*/  IMAD.U32 R158, R71, 0x10000, RZ ;  /* 0x00010000479e7824 */ /* 0x000fe200078e00ff */
[----:B------:R-:W-:Y:S01]  /*2d700*/  PRMT R164, R161, 0x5410, R164 ;  /* 0x00005410a1a47816 */ /* 0x000fe200000000a4 */
[----:B------:R-:W-:Y:S01]  /*2d710*/  IMAD.U32 R156, R70, 0x10000, RZ ;  /* 0x00010000469c7824 */ /* 0x000fe200078e00ff */
[----:B------:R-:W-:Y:S02]  /*2d720*/  SHF.R.U32.HI R152, RZ, 0x10, R31 ;  /* 0x00000010ff987819 */ /* 0x000fe4000001161f */
[----:B------:R-:W-:Y:S01]  /*2d730*/  PRMT R162, R162, 0x5410, R29 ;  /* 0x00005410a2a27816 */ /* 0x000fe2000000001d */
[----:B------:R-:W-:Y:S01]  /*2d740*/  IMAD.U32 R166, R164, 0x10000, RZ ;  /* 0x00010000a4a67824 */ /* 0x000fe200078e00ff */
[----:B------:R-:W-:-:S02]  /*2d750*/  SHF.R.U32.HI R157, RZ, 0x10, R43 ;  /* 0x00000010ff9d7819 */ /* 0x000fc4000001162b */
[----:B------:R-:W-:Y:S01]  /*2d760*/  SHF.R.U64 R30, R30, 0x10, R31 ;  /* 0x000000101e1e7819 */ /* 0x000fe2000000121f */
[----:B------:R-:W-:Y:S01]  /*2d770*/  FMUL.FTZ R168, R163, R166 ;  /* 0x000000a6a3a87220 */ /* 0x000fe20000410000 */
[----:B------:R-:W-:Y:S01]  /*2d780*/  SHF.R.U64 R31, R40, 0x10, R41 ;  /* 0x00000010281f7819 */ /* 0x000fe20000001229 */
[----:B------:R-:W-:Y:S01]  /*2d790*/  IMAD.U32 R41, R69, 0x10000, RZ ;  /* 0x0001000045297824 */ /* 0x000fe200078e00ff */
[----:B------:R-:W-:Y:S01]  /*2d7a0*/  PRMT R161, R107, 0x5432, R152 ;  /* 0x000054326ba17816 */ /* 0x000fe20000000098 */
[----:B------:R-:W-:Y:S01]  /*2d7b0*/  IMAD.U32 R152, R162, 0x10000, RZ ;  /* 0x00010000a2987824 */ /* 0x000fe200078e00ff */
[----:B------:R-:W-:Y:S02]  /*2d7c0*/  PRMT R157, R154, 0x5410, R157 ;  /* 0x000054109a9d7816 */ /* 0x000fe4000000009d */
[----:B------:R-:W-:Y:S01]  /*2d7d0*/  LOP3.LUT R73, R73, 0xffff0000, RZ, 0xc0, !PT ;  /* 0xffff000049497812 */ /* 0x000fe200078ec0ff */
[-C--:B------:R-:W-:Y:S01]  /*2d7e0*/  FFMA.FTZ R29, R41, R152.reuse, -R168 ;  /* 0x00000098291d7223 */ /* 0x080fe200000108a8 */
[----:B------:R-:W-:Y:S01]  /*2d7f0*/  LOP3.LUT R154, R164, 0xffff0000, RZ, 0xc0, !PT ;  /* 0xffff0000a49a7812 */ /* 0x000fe200078ec0ff */
[----:B------:R-:W-:Y:S01]  /*2d800*/  FMUL.FTZ R164, R163, R152 ;  /* 0x00000098a3a47220 */ /* 0x000fe20000410000 */
[----:B------:R-:W-:Y:S01]  /*2d810*/  SHF.R.U64 R40, R42, 0x10, R43 ;  /* 0x000000102a287819 */ /* 0x000fe2000000122b */
[----:B------:R-:W-:Y:S01]  /*2d820*/  IMAD.U32 R163, R157, 0x10000, RZ ;  /* 0x000100009da37824 */ /* 0x000fe200078e00ff */
[----:B------:R-:W-:Y:S01]  /*2d830*/  LOP3.LUT R152, R162, 0xffff0000, RZ, 0xc0, !PT ;  /* 0xffff0000a2987812 */ /* 0x000fe200078ec0ff */
[----:B------:R-:W-:Y:S01]  /*2d840*/  FMUL.FTZ R162, R73, R154 ;  /* 0x0000009a49a27220 */ /* 0x000fe20000410000 */
[----:B------:R-:W-:Y:S01]  /*2d850*/  LOP3.LUT R43, R69, 0xffff0000, RZ, 0xc0, !PT ;  /* 0xffff0000452b7812 */ /* 0x000fe200078ec0ff */
[----:B------:R-:W-:Y:S01]  /*2d860*/  FFMA.FTZ R41, R41, R166, R164 ;  /* 0x000000a629297223 */ /* 0x000fe200000100a4 */
[----:B------:R-:W-:Y:S01]  /*2d870*/  PRMT R160, R160, 0x5410, R31 ;  /* 0x00005410a0a07816 */ /* 0x000fe2000000001f */
[----:B------:R-:W-:-:S02]  /*2d880*/  IMAD.U32 R31, R161, 0x10000, RZ ;  /* 0x00010000a11f7824 */ /* 0x000fc400078e00ff */
[-C--:B------:R-:W-:Y:S01]  /*2d890*/  FMUL.FTZ R166, R73, R152.reuse ;  /* 0x0000009849a67220 */ /* 0x080fe20000410000 */
[----:B------:R-:W-:Y:S01]  /*2d8a0*/  FFMA.FTZ R152, R43, R152, -R162 ;  /* 0x000000982b987223 */ /* 0x000fe200000108a2 */
[----:B------:R-:W-:Y:S01]  /*2d8b0*/  FMUL.FTZ R73, R165, R163 ;  /* 0x000000a3a5497220 */ /* 0x000fe20000410000 */
[----:B------:R-:W-:Y:S01]  /*2d8c0*/  LOP3.LUT R75, R75, 0xffff0000, RZ, 0xc0, !PT ;  /* 0xffff00004b4b7812 */ /* 0x000fe200078ec0ff */
[-C--:B------:R-:W-:Y:S01]  /*2d8d0*/  FMUL.FTZ R168, R165, R31.reuse ;  /* 0x0000001fa5a87220 */ /* 0x080fe20000410000 */
[----:B------:R-:W-:Y:S01]  /*2d8e0*/  LOP3.LUT R164, R157, 0xffff0000, RZ, 0xc0, !PT ;  /* 0xffff00009da47812 */ /* 0x000fe200078ec0ff */
[C---:B------:R-:W-:Y:S01]  /*2d8f0*/  FFMA.FTZ R31, R158.reuse, R31, -R73 ;  /* 0x0000001f9e1f7223 */ /* 0x040fe20000010849 */
[----:B------:R-:W-:Y:S01]  /*2d900*/  LOP3.LUT R162, R161, 0xffff0000, RZ, 0xc0, !PT ;  /* 0xffff0000a1a27812 */ /* 0x000fe200078ec0ff */
[----:B------:R-:W-:Y:S01]  /*2d910*/  FFMA.FTZ R154, R43, R154, R166 ;  /* 0x0000009a2b9a7223 */ /* 0x000fe200000100a6 */
[----:B------:R-:W-:Y:S01]  /*2d920*/  PRMT R28, R109, 0x5432, R28 ;  /* 0x000054326d1c7816 */ /* 0x000fe2000000001c */
[----:B------:R-:W-:Y:S01]  /*2d930*/  FFMA.FTZ R158, R158, R163, R168 ;  /* 0x000000a39e9e7223 */ /* 0x000fe200000100a8 */
[----:B------:R-:W-:-:S02]  /*2d940*/  IMAD.U32 R69, R72, 0x10000, RZ ;  /* 0x0001000048457824 */ /* 0x000fc400078e00ff */
[C---:B------:R-:W-:Y:S01]  /*2d950*/  FMUL.FTZ R166, R75.reuse, R164 ;  /* 0x000000a44ba67220 */ /* 0x040fe20000410000 */
[----:B------:R-:W-:Y:S01]  /*2d960*/  FMUL.FTZ R168, R75, R162 ;  /* 0x000000a24ba87220 */ /* 0x000fe20000410000 */
[----:B------:R-:W-:Y:S01]  /*2d970*/  LOP3.LUT R72, R72, 0xffff0000, RZ, 0xc0, !PT ;  /* 0xffff000048487812 */ /* 0x000fe200078ec0ff */
[----:B------:R-:W-:Y:S01]  /*2d980*/  IMAD.U32 R43, R28, 0x10000, RZ ;  /* 0x000100001c2b7824 */ /* 0x000fe200078e00ff */
[C---:B------:R-:W-:Y:S01]  /*2d990*/  LOP3.LUT R75, R160.reuse, 0xffff0000, RZ, 0xc0, !PT ;  /* 0xffff0000a04b7812 */ /* 0x040fe200078ec0ff */
[----:B------:R-:W-:Y:S01]  /*2d9a0*/  IMAD.U32 R157, R160, 0x10000, RZ ;  /* 0x00010000a09d7824 */ /* 0x000fe200078e00ff */
[----:B------:R-:W-:Y:S01]  /*2d9b0*/  LOP3.LUT R73, R28, 0xffff0000, RZ, 0xc0, !PT ;  /* 0xffff00001c497812 */ /* 0x000fe200078ec0ff */
[C---:B------:R-:W-:Y:S01]  /*2d9c0*/  IMAD.U32 R42, R68.reuse, 0x10000, RZ ;  /* 0x00010000442a7824 */ /* 0x040fe200078e00ff */
[----:B------:R-:W-:Y:S01]  /*2d9d0*/  LOP3.LUT R68, R68, 0xffff0000, RZ, 0xc0, !PT ;  /* 0xffff000044447812 */ /* 0x000fe200078ec0ff */
[C---:B------:R-:W-:Y:S01]  /*2d9e0*/  FMUL.FTZ R161, R69.reuse, R157 ;  /* 0x0000009d45a17220 */ /* 0x040fe20000410000 */
[----:B------:R-:W-:Y:S01]  /*2d9f0*/  FMUL.FTZ R28, R69, R43 ;  /* 0x0000002b451c7220 */ /* 0x000fe20000410000 */
[----:B------:R-:W-:Y:S01]  /*2da00*/  LOP3.LUT R71, R71, 0xffff0000, RZ, 0xc0, !PT ;  /* 0xffff000047477812 */ /* 0x000fe200078ec0ff */
[----:B------:R-:W-:Y:S01]  /*2da10*/  FMUL.FTZ R69, R72, R75 ;  /* 0x0000004b48457220 */ /* 0x000fe20000410000 */
[----:B------:R-:W-:Y:S01]  /*2da20*/  PRMT R40, R106, 0x5432, R40 ;  /* 0x000054326a287816 */ /* 0x000fe20000000028 */
[C---:B------:R-:W-:Y:S01]  /*2da30*/  FFMA.FTZ R161, R42.reuse, R43, -R161 ;  /* 0x0000002b2aa17223 */ /* 0x040fe200000108a1 */
[----:B------:R-:W-:Y:S01]  /*2da40*/  FFMA.FTZ R28, R42, R157, R28 ;  /* 0x0000009d2a1c7223 */ /* 0x000fe2000001001c */
[----:B------:R-:W-:Y:S01]  /*2da50*/  LOP3.LUT R159, R70, 0xffff0000, RZ, 0xc0, !PT ;  /* 0xffff0000469f7812 */ /* 0x000fe200078ec0ff */
[----:B------:R-:W-:Y:S01]  /*2da60*/  FFMA.FTZ R42, R68, R73, -R69 ;  /* 0x00000049442a7223 */ /* 0x000fe20000010845 */
[----:B------:R-:W-:Y:S01]  /*2da70*/  PRMT R30, R108, 0x5432, R30 ;  /* 0x000054326c1e7816 */ /* 0x000fe2000000001e */
[----:B------:R-:W-:-:S02]  /*2da80*/  IMAD.U32 R70, R74, 0x10000, RZ ;  /* 0x000100004a467824 */ /* 0x000fc400078e00ff */
[C---:B------:R-:W-:Y:S01]  /*2da90*/  FFMA.FTZ R162, R71.reuse, R162, -R166 ;  /* 0x000000a247a27223 */ /* 0x040fe200000108a6 */
[----:B------:R-:W-:Y:S01]  /*2daa0*/  FFMA.FTZ R163, R71, R164, R168 ;  /* 0x000000a447a37223 */ /* 0x000fe200000100a8 */
[----:B------:R-:W-:Y:S01]  /*2dab0*/  IMAD.U32 R69, R40, 0x10000, RZ ;  /* 0x0001000028457824 */ /* 0x000fe200078e00ff */
[----:B------:R-:W-:Y:S01]  /*2dac0*/  LOP3.LUT R74, R74, 0xffff0000, RZ, 0xc0, !PT ;  /* 0xffff00004a4a7812 */ /* 0x000fe200078ec0ff */
[----:B------:R-:W-:Y:S01]  /*2dad0*/  FMUL.FTZ R71, R72, R73 ;  /* 0x0000004948477220 */ /* 0x000fe20000410000 */
[----:B------:R-:W-:Y:S01]  /*2dae0*/  LOP3.LUT R40, R40, 0xffff0000, RZ, 0xc0, !PT ;  /* 0xffff000028287812 */ /* 0x000fe200078ec0ff */
[C---:B------:R-:W-:Y:S01]  /*2daf0*/  IMAD.U32 R43, R30.reuse, 0x10000, RZ ;  /* 0x000100001e2b7824 */ /* 0x040fe200078e00ff */
[----:B------:R-:W-:Y:S01]  /*2db00*/  LOP3.LUT R30, R30, 0xffff0000, RZ, 0xc0, !PT ;  /* 0xffff00001e1e7812 */ /* 0x000fe200078ec0ff */
[----:B------:R-:W-:Y:S01]  /*2db10*/  FFMA.FTZ R71, R68, R75, R71 ;  /* 0x0000004b44477223 */ /* 0x000fe20000010047 */
[----:B------:R-:W-:Y:S01]  /*2db20*/  FMUL.FTZ R73, R70, R69 ;  /* 0x0000004546497220 */ /* 0x000fe20000410000 */
[----:B------:R-:W-:Y:S01]  /*2db30*/  FMUL.FTZ R68, R74, R40 ;  /* 0x000000284a447220 */ /* 0x000fe20000410000 */
        /* <DEDUP_REMOVED lines=19> */
.L_x_5651:
[----:B------:R-:W-:Y:S05]  /*2dc70*/  BSYNC B4 ;  /* 0x0000000000047941 */ /* 0x000fea0003800000 */
.L_x_5650:
[C---:B------:R-:W-:Y:S02]  /*2dc80*/  R2UR UR4, R84.reuse ;  /* 0x00000000540472ca */ /* 0x040fe400000e0000 */
[C---:B------:R-:W-:Y:S02]  /*2dc90*/  R2UR UR5, R85.reuse ;  /* 0x00000000550572ca */ /* 0x040fe400000e0000 */
[----:B------:R-:W-:Y:S02]  /*2dca0*/  @!P1 R2UR UR6, R84 ;  /* 0x00000000540692ca */ /* 0x000fe400000e0000 */
[----:B------:R-:W-:Y:S02]  /*2dcb0*/  @!P1 R2UR UR7, R85 ;  /* 0x00000000550792ca */ /* 0x000fe400000e0000 */
[----:B------:R-:W-:Y:S02]  /*2dcc0*/  LEA R28, P0, R155, R86, 0x1 ;  /* 0x000000569b1c7211 */ /* 0x000fe400078008ff */
[----:B------:R-:W-:-:S02]  /*2dcd0*/  @!P1 LEA.HI.X.SX32 R151, R151, R130, 0x1, P3 ;  /* 0x0000008297979211 */ /* 0x000fc400018f0eff */
[----:B------:R-:W-:Y:S02]  /*2dce0*/  @!P1 LEA R30, P2, R153, R86, 0x1 ;  /* 0x00000056991e9211 */ /* 0x000fe400078408ff */
[-C--:B------:R-:W-:Y:S02]  /*2dcf0*/  LEA.HI.X R29, R155, R87.reuse, R150, 0x1, P0 ;  /* 0x000000579b1d7211 */ /* 0x080fe400000f0c96 */
[----:B------:R-:W-:-:S03]  /*2dd00*/  @!P1 LEA.HI.X R31, R153, R87, R151, 0x1, P2 ;  /* 0x00000057991f9211 */ /* 0x000fc600010f0c97 */
[----:B-----5:R1:W-:Y:S04]  /*2dd10*/  ST.E.128 desc[UR4][R28.64], R68 ;  /* 0x000000441c007985 */ /* 0x0203e8000c101d04 */
[----:B------:R1:W-:Y:S02]  /*2dd20*/  @!P1 ST.E.128 desc[UR6][R30.64], R72 ;  /* 0x000000481e009985 */ /* 0x0003e4000c101d06 */
.L_x_5649:
[----:B------:R-:W-:Y:S05]  /*2dd30*/  BSYNC B3 ;  /* 0x0000000000037941 */ /* 0x000fea0003800000 */
.L_x_5648:
[----:B------:R-:W-:Y:S02]  /*2dd40*/  R2UR UR4, R84 ;  /* 0x00000000540472ca */ /* 0x000fe400000e0000 */
[----:B------:R-:W-:-:S13]  /*2dd50*/  R2UR UR5, R85 ;  /* 0x00000000550572ca */ /* 0x000fda00000e0000 */
[----:B-1----:R-:W2:Y:S01]  /*2dd60*/  LD.E.U8 R28, desc[UR4][R92.64] ;  /* 0x000000045c1c7980 */ /* 0x002ea2000c101100 */
[----:B------:R-:W-:Y:S01]  /*2dd70*/  BSSY B3, `(.L_x_5652) ;  /* 0x00000a3000037945 */ /* 0x000fe20003800000 */
[----:B--2---:R-:W-:-:S13]  /*2dd80*/  LOP3.LUT P0, RZ, R28, 0x2, RZ, 0xc0, !PT ;  /* 0x000000021cff7812 */ /* 0x004fda000780c0ff */
[----:B------:R-:W-:Y:S05]  /*2dd90*/  @!P0 BRA `(.L_x_5653) ;  /* 0x0000000800808947 */ /* 0x000fea0003800000 */
[----:B------:R-:W-:Y:S02]  /*2dda0*/  R2UR UR4, R84 ;  /* 0x00000000540472ca */ /* 0x000fe400000e0000 */
[----:B------:R-:W-:-:S13]  /*2ddb0*/  R2UR UR5, R85 ;  /* 0x00000000550572ca */ /* 0x000fda00000e0000 */
[----:B------:R-:W2:Y:S01]  /*2ddc0*/  LD.E R28, desc[UR4][R90.64+0x4] ;  /* 0x000004045a1c7980 */ /* 0x000ea2000c101900 */
[----:B------:R-:W-:Y:S01]  /*2ddd0*/  VIADD R68, R105, 0x20 ;  /* 0x0000002069447836 */ /* 0x000fe20000000000 */
[----:B------:R-:W-:Y:S01]  /*2dde0*/  LEA.HI R41, R133, R132, RZ, 0x5 ;  /* 0x0000008485297211 */ /* 0x000fe200078f28ff */
[----:B------:R-:W-:Y:S01]  /*2ddf0*/  IMAD.IADD R31, R97, 0x1, -R102 ;  /* 0x00000001611f7824 */ /* 0x000fe200078e0a66 */
[----:B------:R-:W-:Y:S02]  /*2de00*/  R2UR UR6, R84 ;  /* 0x00000000540672ca */ /* 0x000fe400000e0000 */
[----:B------:R-:W-:Y:S01]  /*2de10*/  R2UR UR7, R85 ;  /* 0x00000000550772ca */ /* 0x000fe200000e0000 */
[----:B------:R-:W-:-:S05]  /*2de20*/  IMAD.SHL.U32 R42, R41, 0x10, RZ ;  /* 0x00000010292a7824 */ /* 0x000fca00078e00ff */
[----:B------:R-:W-:Y:S01]  /*2de30*/  LOP3.LUT R43, R42, 0xfffffe00, RZ, 0xc0, !PT ;  /* 0xfffffe002a2b7812 */ /* 0x000fe200078ec0ff */
[----:B------:R-:W-:Y:S01]  /*2de40*/  BSSY B4, `(.L_x_5654) ;  /* 0x000008a000047945 */ /* 0x000fe20003800000 */
[----:B--2---:R-:W-:-:S04]  /*2de50*/  LEA.HI R71, R28, R28, RZ, 0x1 ;  /* 0x0000001c1c477211 */ /* 0x004fc800078f08ff */
[----:B------:R-:W-:-:S04]  /*2de60*/  SHF.R.S32.HI R71, RZ, 0x1, R71 ;  /* 0x00000001ff477819 */ /* 0x000fc80000011447 */
[----:B------:R-:W-:-:S04]  /*2de70*/  ISETP.GE.AND P0, PT, R68, R71, PT ;  /* 0x000000474400720c */ /* 0x000fc80003f06270 */
[----:B------:R-:W-:Y:S02]  /*2de80*/  SEL R29, R71, RZ, P0 ;  /* 0x000000ff471d7207 */ /* 0x000fe40000000000 */
[----:B------:R-:W-:-:S03]  /*2de90*/  SEL R31, R102, R31, !P0 ;  /* 0x0000001f661f7207 */ /* 0x000fc60004000000 */
[----:B------:R-:W-:Y:S01]  /*2dea0*/  IMAD.IADD R29, R68, 0x1, R29 ;  /* 0x00000001441d7824 */ /* 0x000fe200078e021d */
[----:B------:R-:W-:-:S04]  /*2deb0*/  SHF.R.S32.HI R40, RZ, 0x1f, R31 ;  /* 0x0000001fff287819 */ /* 0x000fc8000001141f */
[----:B------:R-:W-:Y:S02]  /*2dec0*/  SHF.R.S32.HI R28, RZ, 0x1f, R29 ;  /* 0x0000001fff1c7819 */ /* 0x000fe4000001141d */
[----:B------:R-:W-:Y:S01]  /*2ded0*/  LEA.HI R31, R40, R31, RZ, 0x4 ;  /* 0x0000001f281f7211 */ /* 0x000fe200078f20ff */
[----:B------:R-:W-:Y:S01]  /*2dee0*/  IMAD.SHL.U32 R40, R131, 0x40, RZ ;  /* 0x0000004083287824 */ /* 0x000fe200078e00ff */
[CC--:B------:R-:W-:Y:S02]  /*2def0*/  LEA.HI R30, R28.reuse, R29.reuse, RZ, 0x3 ;  /* 0x0000001d1c1e7211 */ /* 0x0c0fe400078f18ff */
[----:B------:R-:W-:Y:S02]  /*2df00*/  LEA.HI R28, R28, R29, RZ, 0x6 ;  /* 0x0000001d1c1c7211 */ /* 0x000fe400078f30ff */
[----:B------:R-:W-:Y:S02]  /*2df10*/  SHF.R.S32.HI R70, RZ, 0x3, R30 ;  /* 0x00000003ff467819 */ /* 0x000fe4000001141e */
[----:B------:R-:W-:-:S02]  /*2df20*/  LOP3.LUT R41, R40, 0x1c0, RZ, 0xc0, !PT ;  /* 0x000001c028297812 */ /* 0x000fc400078ec0ff */
[----:B------:R-:W-:Y:S02]  /*2df30*/  LEA.HI.SX32 R31, R31, R70, 0x1c ;  /* 0x000000461f1f7211 */ /* 0x000fe400078fe2ff */
[----:B------:R-:W-:Y:S02]  /*2df40*/  SHF.R.U32.HI R42, RZ, 0x3, R41 ;  /* 0x00000003ff2a7819 */ /* 0x000fe40000011629 */
[----:B------:R-:W-:Y:S01]  /*2df50*/  SHF.R.S32.HI R40, RZ, 0x1f, R31 ;  /* 0x0000001fff287819 */ /* 0x000fe2000001141f */
        /* <DEDUP_REMOVED lines=9> */
[----:B------:R-:W-:-:S03]  /*2dff0*/  LOP3.LUT R31, R31, R42, RZ, 0x3c, !PT ;  /* 0x0000002a1f1f7212 */ /* 0x000fc600078e3cff */
        /* <DEDUP_REMOVED lines=8> */
[----:B------:R-:W-:Y:S02]  /*2e080*/  LEA.HI.X R29, R29, R95, R41, 0x1, P0 ;  /* 0x0000005f1d1d7211 */ /* 0x000fe400000f0c29 */
[----:B------:R-:W-:Y:S02]  /*2e090*/  ISETP.GE.AND P0, PT, R68, R71, PT ;  /* 0x000000474400720c */ /* 0x000fe40003f06270 */
[----:B------:R-:W-:Y:S02]  /*2e0a0*/  LEA.HI.X R41, R31, R95, R30, 0x1, P1 ;  /* 0x0000005f1f297211 */ /* 0x000fe400008f0c1e */
[----:B------:R-:W-:Y:S01]  /*2e0b0*/  ISETP.GE.AND P1, PT, R69, R97, PT ;  /* 0x000000614500720c */ /* 0x000fe20003f26270 */
[----:B------:R-:W-:Y:S01]  /*2e0c0*/  IMAD.SHL.U32 R151, R70, 0x8, RZ ;  /* 0x0000000846977824 */ /* 0x000fe200078e00ff */
[----:B------:R-:W5:Y:S04]  /*2e0d0*/  LD.E.128 R28, desc[UR4][R28.64] ;  /* 0x000000041c1c7980 */ /* 0x000f68000c101d00 */
[C---:B0-----:R-:W-:Y:S01]  /*2e0e0*/  IADD3 R75, P2, R151.reuse, R100, RZ ;  /* 0x00000064974b7210 */ /* 0x041fe20007f5e0ff */
[----:B------:R-:W5:Y:S03]  /*2e0f0*/  LD.E.128 R40, desc[UR6][R40.64] ;  /* 0x0000000628287980 */ /* 0x000f66000c101d00 */
[----:B------:R-:W-:-:S03]  /*2e100*/  LEA.HI.X.SX32 R71, R151, R130, 0x1, P2 ;  /* 0x0000008297477211 */ /* 0x000fc600010f0eff */
[----:B------:R-:W-:Y:S01]  /*2e110*/  @!P1 IADD3 R73, P3, R69, R100, RZ ;  /* 0x0000006445499210 */ /* 0x000fe20007f7e0ff */
[----:B------:R-:W-:-:S12]  /*2e120*/  @P0 BRA `(.L_x_5655) ;  /* 0x00000004006c0947 */ /* 0x000fd80003800000 */
[----:B------:R-:W-:Y:S01]  /*2e130*/  SHF.R.U32.HI R70, RZ, 0x10, R37 ;  /* 0x00000010ff467819 */ /* 0x000fe20000011625 */
[----:B-----5:R-:W-:Y:S01]  /*2e140*/  IMAD.U32 R68, R43, 0x10000, RZ ;  /* 0x000100002b447824 */ /* 0x020fe200078e00ff */
[----:B------:R-:W-:Y:S02]  /*2e150*/  SHF.R.U32.HI R150, RZ, 0x10, R13 ;  /* 0x00000010ff967819 */ /* 0x000fe4000001160d */
[----:B------:R-:W-:Y:S02]  /*2e160*/  PRMT R149, R149, 0x5410, R70 ;  /* 0x0000541095957816 */ /* 0x000fe40000000046 */
[----:B------:R-:W-:Y:S02]  /*2e170*/  PRMT R145, R145, 0x5410, R150 ;  /* 0x0000541091917816 */ /* 0x000fe40000000096 */
[--C-:B------:R-:W-:Y:S01]  /*2e180*/  SHF.R.U64 R155, R14, 0x10, R15.reuse ;  /* 0x000000100e9b7819 */ /* 0x100fe2000000120f */
[----:B------:R-:W-:Y:S01]  /*2e190*/  IMAD.U32 R70, R149, 0x10000, RZ ;  /* 0x0001000095467824 */ /* 0x000fe200078e00ff */
[----:B------:R-:W-:Y:S01]  /*2e1a0*/  SHF.R.U32.HI R74, RZ, 0x10, R15 ;  /* 0x00000010ff4a7819 */ /* 0x000fe2000001160f */
[----:B------:R-:W-:Y:S01]  /*2e1b0*/  IMAD.U32 R15, R41, 0x10000, RZ ;  /* 0x00010000290f7824 */ /* 0x000fe200078e00ff */
[--C-:B------:R-:W-:Y:S01]  /*2e1c0*/  SHF.R.U64 R151, R38, 0x10, R39.reuse ;  /* 0x0000001026977819 */ /* 0x100fe20000001227 */
[----:B------:R-:W-:Y:S01]  /*2e1d0*/  IMAD.U32 R14, R28, 0x10000, RZ ;  /* 0x000100001c0e7824 */ /* 0x000fe200078e00ff */
[----:B------:R-:W-:-:S02]  /*2e1e0*/  SHF.R.U32.HI R72, RZ, 0x10, R39 ;  /* 0x00000010ff487819 */ /* 0x000fc40000011627 */
[----:B------:R-:W-:Y:S01]  /*2e1f0*/  SHF.R.U64 R153, R36, 0x10, R37 ;  /* 0x0000001024997819 */ /* 0x000fe20000001225 */
[----:B------:R-:W-:Y:S01]  /*2e200*/  IMAD.U32 R36, R29, 0x10000, RZ ;  /* 0x000100001d247824 */ /* 0x000fe200078e00ff */
[----:B------:R-:W-:Y:S01]  /*2e210*/  LOP3.LUT R37, R43, 0xffff0000, RZ, 0xc0, !PT ;  /* 0xffff00002b257812 */ /* 0x000fe200078ec0ff */
[----:B------:R-:W-:Y:S01]  /*2e220*/  IMAD.U32 R43, R145, 0x10000, RZ ;  /* 0x00010000912b7824 */ /* 0x000fe200078e00ff */
[----:B------:R-:W-:Y:S01]  /*2e230*/  LOP3.LUT R38, R41, 0xffff0000, RZ, 0xc0, !PT ;  /* 0xffff000029267812 */ /* 0x000fe200078ec0ff */
[----:B------:R-:W-:Y:S01]  /*2e240*/  IMAD.U32 R41, R31, 0x10000, RZ ;  /* 0x000100001f297824 */ /* 0x000fe200078e00ff */
[----:B------:R-:W-:Y:S01]  /*2e250*/  PRMT R146, R146, 0x5410, R151 ;  /* 0x0000541092927816 */ /* 0x000fe20000000097 */
[----:B------:R-:W-:Y:S01]  /*2e260*/  FMUL.FTZ R151, R15, R70 ;  /* 0x000000460f977220 */ /* 0x000fe20000410000 */
[----:B------:R-:W-:Y:S02]  /*2e270*/  LOP3.LUT R149, R149, 0xffff0000, RZ, 0xc0, !PT ;  /* 0xffff000095957812 */ /* 0x000fe400078ec0ff */
[----:B------:R-:W-:-:S02]  /*2e280*/  PRMT R143, R143, 0x5410, R74 ;  /* 0x000054108f8f7816 */ /* 0x000fc4000000004a */
[----:B------:R-:W-:Y:S01]  /*2e290*/  PRMT R147, R147, 0x5410, R72 ;  /* 0x0000541093937816 */ /* 0x000fe20000000048 */
[----:B------:R-:W-:Y:S01]  /*2e2a0*/  FMUL.FTZ R74, R38, R149 ;  /* 0x00000095264a7220 */ /* 0x000fe20000410000 */
[----:B------:R-:W-:Y:S01]  /*2e2b0*/  PRMT R148, R148, 0x5410, R153 ;  /* 0x0000541094947816 */ /* 0x000fe20000000099 */
[-C--:B------:R-:W-:Y:S01]  /*2e2c0*/  FMUL.FTZ R153, R15, R43.reuse ;  /* 0x0000002b0f997220 */ /* 0x080fe20000410000 */
[----:B------:R-:W-:Y:S01]  /*2e2d0*/  LOP3.LUT R145, R145, 0xffff0000, RZ, 0xc0, !PT ;  /* 0xffff000091917812 */ /* 0x000fe200078ec0ff */
[----:B------:R-:W-:Y:S01]  /*2e2e0*/  FFMA.FTZ R15, R36, R43, -R151 ;  /* 0x0000002b240f7223 */ /* 0x000fe20000010897 */
[----:B------:R-:W-:Y:S01]  /*2e2f0*/  LOP3.LUT R39, R29, 0xffff0000, RZ, 0xc0, !PT ;  /* 0xffff00001d277812 */ /* 0x000fe200078ec0ff */
[----:B------:R-:W-:Y:S01]  /*2e300*/  IMAD.U32 R72, R147, 0x10000, RZ ;  /* 0x0001000093487824 */ /* 0x000fe200078e00ff */
[----:B------:R-:W-:Y:S01]  /*2e310*/  SHF.R.U64 R157, R12, 0x10, R13 ;  /* 0x000000100c9d7819 */ /* 0x000fe2000000120d */
[----:B------:R-:W-:Y:S02]  /*2e320*/  IMAD.U32 R43, R143, 0x10000, RZ ;  /* 0x000100008f2b7824 */ /* 0x000fe400078e00ff */
[-C--:B------:R-:W-:Y:S01]  /*2e330*/  FMUL.FTZ R150, R38, R145.reuse ;  /* 0x0000009126967220 */ /* 0x080fe20000410000 */
[----:B------:R-:W-:Y:S01]  /*2e340*/  FFMA.FTZ R36, R36, R70, R153 ;  /* 0x0000004624247223 */ /* 0x000fe20000010099 */
[----:B------:R-:W-:Y:S01]  /*2e350*/  FFMA.FTZ R38, R39, R145, -R74 ;  /* 0x0000009127267223 */ /* 0x000fe2000001084a */
[CC--:B------:R-:W-:Y:S01]  /*2e360*/  FMUL.FTZ R74, R68.reuse, R72.reuse ;  /* 0x00000048444a7220 */ /* 0x0c0fe20000410000 */
[----:B------:R-:W-:Y:S01]  /*2e370*/  LOP3.LUT R70, R147, 0xffff0000, RZ, 0xc0, !PT ;  /* 0xffff000093467812 */ /* 0x000fe200078ec0ff */
[-C--:B------:R-:W-:Y:S01]  /*2e380*/  FMUL.FTZ R145, R68, R43.reuse ;  /* 0x0000002b44917220 */ /* 0x080fe20000410000 */
[----:B------:R-:W-:Y:S01]  /*2e390*/  PRMT R144, R144, 0x5410, R157 ;  /* 0x0000541090907816 */ /* 0x000fe2000000009d */
[----:B------:R-:W-:Y:S01]  /*2e3a0*/  FFMA.FTZ R74, R41, R43, -R74 ;  /* 0x0000002b294a7223 */ /* 0x000fe2000001084a */
[----:B------:R-:W-:Y:S01]  /*2e3b0*/  LOP3.LUT R68, R143, 0xffff0000, RZ, 0xc0, !PT ;  /* 0xffff00008f447812 */ /* 0x000fe200078ec0ff */
[----:B------:R-:W-:Y:S01]  /*2e3c0*/  FFMA.FTZ R145, R41, R72, R145 ;  /* 0x0000004829917223 */ /* 0x000fe20000010091 */
[----:B------:R-:W-:Y:S01]  /*2e3d0*/  LOP3.LUT R31, R31, 0xffff0000, RZ, 0xc0, !PT ;  /* 0xffff00001f1f7812 */ /* 0x000fe200078ec0ff */
[----:B------:R-:W-:-:S02]  /*2e3e0*/  IMAD.U32 R29, R40, 0x10000, RZ ;  /* 0x00010000281d7824 */ /* 0x000fc400078e00ff */
[----:B------:R-:W-:Y:S01]  /*2e3f0*/  FFMA.FTZ R149, R39, R149, R150 ;  /* 0x0000009527957223 */ /* 0x000fe20000010096 */
[C---:B------:R-:W-:Y:S01]  /*2e400*/  FMUL.FTZ R72, R37.reuse, R70 ;  /* 0x0000004625487220 */ /* 0x040fe20000410000 */
[----:B------:R-:W-:Y:S01]  /*2e410*/  IMAD.U32 R41, R148, 0x10000, RZ ;  /* 0x0001000094297824 */ /* 0x000fe200078e00ff */
[----:B------:R-:W-:Y:S01]  /*2e420*/  LOP3.LUT R40, R40, 0xffff0000, RZ, 0xc0, !PT ;  /* 0xffff000028287812 */ /* 0x000fe200078ec0ff */
[----:B------:R-:W-:Y:S01]  /*2e430*/  IMAD.U32 R39, R144, 0x10000, RZ ;  /* 0x0001000090277824 */ /* 0x000fe200078e00ff */
[----:B------:R-:W-:Y:S01]  /*2e440*/  LOP3.LUT R43, R148, 0xffff0000, RZ, 0xc0, !PT ;  /* 0xffff0000942b7812 */ /* 0x000fe200078ec0ff */
[-C--:B------:R-:W-:Y:S01]  /*2e450*/  FMUL.FTZ R150, R37, R68.reuse ;  /* 0x0000004425967220 */ /* 0x080fe20000410000 */
[----:B------:R-:W-:Y:S01]  /*2e460*/  FFMA.FTZ R147, R31, R68, -R72 ;  /* 0x000000441f937223 */ /* 0x000fe20000010848 */
[----:B------:R-:W-:Y:S01]  /*2e470*/  LOP3.LUT R37, R144, 0xffff0000, RZ, 0xc0, !PT ;  /* 0xffff000090257812 */ /* 0x000fe200078ec0ff */
[C---:B------:R-:W-:Y:S01]  /*2e480*/  FMUL.FTZ R143, R29.reuse, R41 ;  /* 0x000000291d8f7220 */ /* 0x040fe20000410000 */
[----:B------:R-:W-:Y:S01]  /*2e490*/  LOP3.LUT R28, R28, 0xffff0000, RZ, 0xc0, !PT ;  /* 0xffff00001c1c7812 */ /* 0x000fe200078ec0ff */
[----:B------:R-:W-:Y:S01]  /*2e4a0*/  FMUL.FTZ R68, R29, R39 ;  /* 0x000000271d447220 */ /* 0x000fe20000410000 */
[----:B------:R-:W-:Y:S01]  /*2e4b0*/  PRMT R142, R142, 0x5410, R155 ;  /* 0x000054108e8e7816 */ /* 0x000fe2000000009b */
[----:B------:R-:W-:Y:S01]  /*2e4c0*/  FMUL.FTZ R29, R40, R43 ;  /* 0x0000002b281d7220 */ /* 0x000fe20000410000 */
[----:B------:R-:W-:Y:S01]  /*2e4d0*/  FFMA.FTZ R143, R14, R39, -R143 ;  /* 0x000000270e8f7223 */ /* 0x000fe2000001088f */
[----:B------:R-:W-:Y:S01]  /*2e4e0*/  FMUL.FTZ R39, R40, R37 ;  /* 0x0000002528277220 */ /* 0x000fe20000410000 */
[----:B------:R-:W-:-:S02]  /*2e4f0*/  IMAD.U32 R13, R42, 0x10000, RZ ;  /* 0x000100002a0d7824 */ /* 0x000fc400078e00ff */
[----:B------:R-:W-:Y:S01]  /*2e500*/  FFMA.FTZ R150, R31, R70, R150 ;  /* 0x000000461f967223 */ /* 0x000fe20000010096 */
[----:B------:R-:W-:Y:S01]  /*2e510*/  FFMA.FTZ R68, R14, R41, R68 ;  /* 0x000000290e447223 */ /* 0x000fe20000010044 */
[----:B------:R-:W-:Y:S01]  /*2e520*/  FFMA.FTZ R40, R28, R37, -R29 ;  /* 0x000000251c287223 */ /* 0x000fe2000001081d */
[----:B------:R-:W-:Y:S01]  /*2e530*/  LOP3.LUT R42, R42, 0xffff0000, RZ, 0xc0, !PT ;  /* 0xffff00002a2a7812 */ /* 0x000fe200078ec0ff */
[C---:B------:R-:W-:Y:S01]  /*2e540*/  IMAD.U32 R31, R146.reuse, 0x10000, RZ ;  /* 0x00010000921f7824 */ /* 0x040fe200078e00ff */
[----:B------:R-:W-:Y:S01]  /*2e550*/  LOP3.LUT R37, R146, 0xffff0000, RZ, 0xc0, !PT ;  /* 0xffff000092257812 */ /* 0x000fe200078ec0ff */
[C---:B------:R-:W-:Y:S01]  /*2e560*/  IMAD.U32 R14, R142.reuse, 0x10000, RZ ;  /* 0x000100008e0e7824 */ /* 0x040fe200078e00ff */
[----:B------:R-:W-:Y:S01]  /*2e570*/  LOP3.LUT R29, R142, 0xffff0000, RZ, 0xc0, !PT ;  /* 0xffff00008e1d7812 */ /* 0x000fe200078ec0ff */
[----:B------:R-:W-:Y:S01]  /*2e580*/  FFMA.FTZ R39, R28, R43, R39 ;  /* 0x0000002b1c277223 */ /* 0x000fe20000010027 */
[C---:B------:R-:W-:Y:S02]  /*2e590*/  IMAD.U32 R12, R30.reuse, 0x10000, RZ ;  /* 0x000100001e0c7824 */ /* 0x040fe400078e00ff */
        /* <DEDUP_REMOVED lines=20> */
.L_x_5655:
[----:B------:R-:W-:Y:S05]  /*2e6e0*/  BSYNC B4 ;  /* 0x0000000000047941 */ /* 0x000fea0003800000 */
.L_x_5654:
        /* <DEDUP_REMOVED lines=11> */
.L_x_5653:
[----:B------:R-:W-:Y:S05]  /*2e7a0*/  BSYNC B3 ;  /* 0x0000000000037941 */ /* 0x000fea0003800000 */
.L_x_5652:
[----:B------:R-:W-:Y:S02]  /*2e7b0*/  R2UR UR4, R84 ;  /* 0x00000000540472ca */ /* 0x000fe400000e0000 */
[----:B------:R-:W-:-:S13]  /*2e7c0*/  R2UR UR5, R85 ;  /* 0x00000000550572ca */ /* 0x000fda00000e0000 */
[----:B-1----:R-:W2:Y:S02]  /*2e7d0*/  LD.E.U8 R12, desc[UR4][R92.64] ;  /* 0x000000045c0c7980 */ /* 0x002ea4000c101100 */
        /* <DEDUP_REMOVED lines=49> */
[----:B------:R-:W-:Y:S02]  /*2eaf0*/  LEA.HI.X R29, R15, R95, R14, 0x1, P1 ;  /* 0x0000005f0f1d7211 */ /* 0x000fe400008f0c0e */
[----:B------:R-:W-:Y:S02]  /*2eb00*/  ISETP.GE.AND P1, PT, R39, R97, PT ;  /* 0x000000612700720c */ /* 0x000fe40003f26270 */
[----:B------:R-:W-:Y:S01]  /*2eb10*/  ISETP.GE.AND P0, PT, R36, R37, PT ;  /* 0x000000252400720c */ /* 0x000fe20003f06270 */
[----:B------:R-:W-:Y:S01]  /*2eb20*/  IMAD.SHL.U32 R41, R38, 0x8, RZ ;  /* 0x0000000826297824 */ /* 0x000fe200078e00ff */
[----:B------:R-:W5:Y:S04]  /*2eb30*/  LD.E.128 R12, desc[UR4][R12.64] ;  /* 0x000000040c0c7980 */ /* 0x000f68000c101d00 */
[C---:B------:R-:W-:Y:S01]  /*2eb40*/  IADD3 R37, P2, R41.reuse, R100, RZ ;  /* 0x0000006429257210 */ /* 0x040fe20007f5e0ff */
[----:B------:R-:W5:Y:S03]  /*2eb50*/  LD.E.128 R28, desc[UR6][R28.64] ;  /* 0x000000061c1c7980 */ /* 0x000f66000c101d00 */
[----:B------:R-:W-:-:S02]  /*2eb60*/  LEA.HI.X.SX32 R36, R41, R130, 0x1, P2 ;  /* 0x0000008229247211 */ /* 0x000fc400010f0eff */
[----:B------:R-:W-:-:S04]  /*2eb70*/  @!P1 IADD3 R101, P3, R39, R100, RZ ;  /* 0x0000006427659210 */ /* 0x000fc80007f7e0ff */
[----:B------:R-:W-:Y:S01]  /*2eb80*/  @!P1 LEA.HI.X.SX32 R130, R39, R130, 0x1, P3 ;  /* 0x0000008227829211 */ /* 0x000fe200018f0eff */
[----:B------:R-:W-:Y:S08]  /*2eb90*/  @P0 BRA `(.L_x_5657) ;  /* 0x0000000400740947 */ /* 0x000ff00003800000 */
[----:B------:R-:W-:Y:S02]  /*2eba0*/  SHF.R.U32.HI R41, RZ, 0x10, R33 ;  /* 0x00000010ff297819 */ /* 0x000fe40000011621 */
[----:B------:R-:W-:Y:S02]  /*2ebb0*/  SHF.R.U32.HI R69, RZ, 0x10, R9 ;  /* 0x00000010ff457819 */ /* 0x000fe40000011609 */
[----:B------:R-:W-:Y:S01]  /*2ebc0*/  SHF.R.U64 R40, R10, 0x10, R11 ;  /* 0x000000100a287819 */ /* 0x000fe2000000120b */
[----:B-----5:R-:W-:Y:S01]  /*2ebd0*/  IMAD.U32 R10, R12, 0x10000, RZ ;  /* 0x000100000c0a7824 */ /* 0x020fe200078e00ff */
[----:B------:R-:W-:Y:S02]  /*2ebe0*/  PRMT R134, R134, 0x5410, R41 ;  /* 0x0000541086867816 */ /* 0x000fe40000000029 */
[----:B------:R-:W-:Y:S01]  /*2ebf0*/  SHF.R.U64 R38, R32, 0x10, R33 ;  /* 0x0000001020267819 */ /* 0x000fe20000001221 */
[----:B------:R-:W-:Y:S01]  /*2ec00*/  IMAD.U32 R33, R29, 0x10000, RZ ;  /* 0x000100001d217824 */ /* 0x000fe200078e00ff */
[----:B------:R-:W-:-:S02]  /*2ec10*/  PRMT R138, R138, 0x5410, R69 ;  /* 0x000054108a8a7816 */ /* 0x000fc40000000045 */
[----:B------:R-:W-:Y:S02]  /*2ec20*/  SHF.R.U64 R42, R34, 0x10, R35 ;  /* 0x00000010222a7819 */ /* 0x000fe40000001223 */
[----:B------:R-:W-:Y:S01]  /*2ec30*/  PRMT R141, R141, 0x5410, R40 ;  /* 0x000054108d8d7816 */ /* 0x000fe20000000028 */
[----:B------:R-:W-:Y:S01]  /*2ec40*/  IMAD.U32 R40, R134, 0x10000, RZ ;  /* 0x0001000086287824 */ /* 0x000fe200078e00ff */
[----:B------:R-:W-:Y:S01]  /*2ec50*/  SHF.R.U64 R68, R8, 0x10, R9 ;  /* 0x0000001008447819 */ /* 0x000fe20000001209 */
[----:B------:R-:W-:Y:S01]  /*2ec60*/  IMAD.U32 R9, R30, 0x10000, RZ ;  /* 0x000100001e097824 */ /* 0x000fe200078e00ff */
[----:B------:R-:W-:Y:S01]  /*2ec70*/  PRMT R135, R135, 0x5410, R38 ;  /* 0x0000541087877816 */ /* 0x000fe20000000026 */
[----:B------:R-:W-:Y:S01]  /*2ec80*/  IMAD.U32 R38, R138, 0x10000, RZ ;  /* 0x000100008a267824 */ /* 0x000fe200078e00ff */
[----:B------:R-:W-:Y:S01]  /*2ec90*/  SHF.R.U32.HI R43, RZ, 0x10, R11 ;  /* 0x00000010ff2b7819 */ /* 0x000fe2000001160b */
[----:B------:R-:W-:Y:S01]  /*2eca0*/  IMAD.U32 R11, R13, 0x10000, RZ ;  /* 0x000100000d0b7824 */ /* 0x000fe200078e00ff */
[----:B------:R-:W-:Y:S01]  /*2ecb0*/  SHF.R.U32.HI R39, RZ, 0x10, R35 ;  /* 0x00000010ff277819 */ /* 0x000fe20000011623 */
[----:B------:R-:W-:Y:S01]  /*2ecc0*/  IMAD.U32 R35, R31, 0x10000, RZ ;  /* 0x000100001f237824 */ /* 0x000fe200078e00ff */
[----:B------:R-:W-:Y:S01]  /*2ecd0*/  PRMT R137, R137, 0x5410, R42 ;  /* 0x0000541089897816 */ /* 0x000fe2000000002a */
[----:B------:R-:W-:Y:S01]  /*2ece0*/  FMUL.FTZ R42, R33, R40 ;  /* 0x00000028212a7220 */ /* 0x000fe20000410000 */
[----:B------:R-:W-:Y:S01]  /*2ecf0*/  LOP3.LUT R34, R29, 0xffff0000, RZ, 0xc0, !PT ;  /* 0xffff00001d227812 */ /* 0x000fe200078ec0ff */
[----:B------:R-:W-:Y:S01]  /*2ed00*/  IMAD.U32 R29, R28, 0x10000, RZ ;  /* 0x000100001c1d7824 */ /* 0x000fe200078e00ff */
[----:B------:R-:W-:Y:S01]  /*2ed10*/  PRMT R139, R139, 0x5410, R68 ;  /* 0x000054108b8b7816 */ /* 0x000fe20000000044 */
        /* <DEDUP_REMOVED lines=11> */
[----:B------:R-:W-:Y:S01]  /*2edd0*/  LOP3.LUT R32, R28, 0xffff0000, RZ, 0xc0, !PT ;  /* 0xffff00001c207812 */ /* 0x000fe200078ec0ff */
[----:B------:R-:W-:Y:S01]  /*2ede0*/  IMAD.U32 R28, R15, 0x10000, RZ ;  /* 0x000100000f1c7824 */ /* 0x000fe200078e00ff */
[----:B------:R-:W-:Y:S01]  /*2edf0*/  LOP3.LUT R31, R31, 0xffff0000, RZ, 0xc0, !PT ;  /* 0xffff00001f1f7812 */ /* 0x000fe200078ec0ff */
[-C--:B------:R-:W-:Y:S01]  /*2ee00*/  FFMA.FTZ R39, R13, R138.reuse, -R38 ;  /* 0x0000008a0d277223 */ /* 0x080fe20000010826 */
[C---:B------:R-:W-:Y:S01]  /*2ee10*/  FMUL.FTZ R41, R35.reuse, R33 ;  /* 0x0000002123297220 */ /* 0x040fe20000410000 */
[----:B------:R-:W-:Y:S01]  /*2ee20*/  LOP3.LUT R136, R136, 0xffff0000, RZ, 0xc0, !PT ;  /* 0xffff000088887812 */ /* 0x000fe200078ec0ff */
[-C--:B------:R-:W-:Y:S01]  /*2ee30*/  FMUL.FTZ R38, R35, R11.reuse ;  /* 0x0000000b23267220 */ /* 0x080fe20000410000 */
[----:B------:R-:W-:Y:S01]  /*2ee40*/  FMUL.FTZ R34, R34, R138 ;  /* 0x0000008a22227220 */ /* 0x000fe20000410000 */
[----:B------:R-:W-:Y:S01]  /*2ee50*/  LOP3.LUT R140, R140, 0xffff0000, RZ, 0xc0, !PT ;  /* 0xffff00008c8c7812 */ /* 0x000fe200078ec0ff */
[C---:B------:R-:W-:Y:S01]  /*2ee60*/  FFMA.FTZ R41, R28.reuse, R11, -R41 ;  /* 0x0000000b1c297223 */ /* 0x040fe20000010829 */
[----:B------:R-:W-:Y:S01]  /*2ee70*/  LOP3.LUT R15, R15, 0xffff0000, RZ, 0xc0, !PT ;  /* 0xffff00000f0f7812 */ /* 0x000fe200078ec0ff */
[----:B------:R-:W-:Y:S01]  /*2ee80*/  FFMA.FTZ R38, R28, R33, R38 ;  /* 0x000000211c267223 */ /* 0x000fe20000010026 */
[----:B------:R-:W-:Y:S01]  /*2ee90*/  FFMA.FTZ R35, R13, R134, R34 ;  /* 0x000000860d237223 */ /* 0x000fe20000010022 */
[----:B------:R-:W-:Y:S01]  /*2eea0*/  FMUL.FTZ R28, R31, R136 ;  /* 0x000000881f1c7220 */ /* 0x000fe20000410000 */
[----:B------:R-:W-:-:S02]  /*2eeb0*/  IMAD.U32 R11, R139, 0x10000, RZ ;  /* 0x000100008b0b7824 */ /* 0x000fc400078e00ff */
[-C--:B------:R-:W-:Y:S01]  /*2eec0*/  FMUL.FTZ R34, R31, R140.reuse ;  /* 0x0000008c1f227220 */ /* 0x080fe20000410000 */
[----:B------:R-:W-:Y:S02]  /*2eed0*/  IMAD.U32 R13, R135, 0x10000, RZ ;  /* 0x00010000870d7824 */ /* 0x000fe400078e00ff */
[----:B------:R-:W-:Y:S01]  /*2eee0*/  FFMA.FTZ R140, R15, R140, -R28 ;  /* 0x0000008c0f8c7223 */ /* 0x000fe2000001081c */
[----:B------:R-:W-:Y:S01]  /*2eef0*/  LOP3.LUT R135, R135, 0xffff0000, RZ, 0xc0, !PT ;  /* 0xffff000087877812 */ /* 0x000fe200078ec0ff */
[----:B------:R-:W-:Y:S01]  /*2ef00*/  FMUL.FTZ R28, R29, R11 ;  /* 0x0000000b1d1c7220 */ /* 0x000fe20000410000 */
[----:B------:R-:W-:Y:S01]  /*2ef10*/  LOP3.LUT R139, R139, 0xffff0000, RZ, 0xc0, !PT ;  /* 0xffff00008b8b7812 */ /* 0x000fe200078ec0ff */
[-C--:B------:R-:W-:Y:S01]  /*2ef20*/  FMUL.FTZ R31, R29, R13.reuse ;  /* 0x0000000d1d1f7220 */ /* 0x080fe20000410000 */
[----:B------:R-:W-:Y:S01]  /*2ef30*/  LOP3.LUT R12, R12, 0xffff0000, RZ, 0xc0, !PT ;  /* 0xffff00000c0c7812 */ /* 0x000fe200078ec0ff */
[----:B------:R-:W-:Y:S01]  /*2ef40*/  FFMA.FTZ R29, R15, R136, R34 ;  /* 0x000000880f1d7223 */ /* 0x000fe20000010022 */
[C---:B------:R-:W-:Y:S01]  /*2ef50*/  FFMA.FTZ R28, R10.reuse, R13, R28 ;  /* 0x0000000d0a1c7223 */ /* 0x040fe2000001001c */
[----:B------:R-:W-:Y:S01]  /*2ef60*/  FFMA.FTZ R31, R10, R11, -R31 ;  /* 0x0000000b0a1f7223 */ /* 0x000fe2000001081f */
[C---:B------:R-:W-:Y:S01]  /*2ef70*/  FMUL.FTZ R15, R32.reuse, R135 ;  /* 0x00000087200f7220 */ /* 0x040fe20000410000 */
        /* <DEDUP_REMOVED lines=31> */
.L_x_5657:
[----:B------:R-:W-:Y:S05]  /*2f170*/  BSYNC B3 ;  /* 0x0000000000037941 */ /* 0x000fea0003800000 */
.L_x_5656:
[C---:B------:R-:W-:Y:S02]  /*2f180*/  R2UR UR4, R84.reuse ;  /* 0x00000000540472ca */ /* 0x040fe400000e0000 */
[C---:B------:R-:W-:Y:S02]  /*2f190*/  R2UR UR5, R85.reuse ;  /* 0x00000000550572ca */ /* 0x040fe400000e0000 */
[----:B------:R-:W-:Y:S02]  /*2f1a0*/  @!P1 R2UR UR6, R84 ;  /* 0x00000000540692ca */ /* 0x000fe400000e0000 */
[----:B------:R-:W-:Y:S02]  /*2f1b0*/  @!P1 R2UR UR7, R85 ;  /* 0x00000000550792ca */ /* 0x000fe400000e0000 */
[-C--:B------:R-:W-:Y:S02]  /*2f1c0*/  LEA R8, P0, R37, R86.reuse, 0x1 ;  /* 0x0000005625087211 */ /* 0x080fe400078008ff */
[----:B------:R-:W-:-:S02]  /*2f1d0*/  @!P1 LEA R10, P2, R101, R86, 0x1 ;  /* 0x00000056650a9211 */ /* 0x000fc400078408ff */
[-C--:B------:R-:W-:Y:S02]  /*2f1e0*/  LEA.HI.X R9, R37, R87.reuse, R36, 0x1, P0 ;  /* 0x0000005725097211 */ /* 0x080fe400000f0c24 */
[----:B------:R-:W-:-:S03]  /*2f1f0*/  @!P1 LEA.HI.X R11, R101, R87, R130, 0x1, P2 ;  /* 0x00000057650b9211 */ /* 0x000fc600010f0c82 */
[----:B-----5:R1:W-:Y:S04]  /*2f200*/  ST.E.128 desc[UR4][R8.64], R12 ;  /* 0x0000000c08007985 */ /* 0x0203e8000c101d04 */
[----:B------:R1:W-:Y:S02]  /*2f210*/  @!P1 ST.E.128 desc[UR6][R10.64], R28 ;  /* 0x0000001c0a009985 */ /* 0x0003e4000c101d06 */
.L_x_5647:
[----:B------:R-:W-:Y:S05]  /*2f220*/  BSYNC B2 ;  /* 0x0000000000027941 */ /* 0x000fea0003800000 */
.L_x_5646:
[----:B------:R-:W-:Y:S02]  /*2f230*/  R2UR UR4, R84 ;  /* 0x00000000540472ca */ /* 0x000fe400000e0000 */
[----:B------:R-:W-:-:S13]  /*2f240*/  R2UR UR5, R85 ;  /* 0x00000000550572ca */ /* 0x000fda00000e0000 */
[----:B-1----:R-:W2:Y:S01]  /*2f250*/  LD.E R8, desc[UR4][R90.64+0xc] ;  /* 0x00000c045a087980 */ /* 0x002ea2000c101900 */
[----:B------:R-:W-:Y:S01]  /*2f260*/  VIADD R131, R131, 0x40 ;  /* 0x0000004083837836 */ /* 0x000fe20000000000 */
[----:B------:R-:W-:Y:S01]  /*2f270*/  SHF.R.S32.HI R11, RZ, 0x1f, R77 ;  /* 0x0000001fff0b7819 */ /* 0x000fe2000001144d */
[----:B------:R-:W-:-:S04]  /*2f280*/  IMAD R12, R99, R77, RZ ;  /* 0x0000004d630c7224 */ /* 0x000fc800078e02ff */
[----:B------:R-:W-:Y:S01]  /*2f290*/  IMAD R99, R98, R11, R12 ;  /* 0x0000000b62637224 */ /* 0x000fe200078e020c */
[----:B------:R-:W-:Y:S01]  /*2f2a0*/  SHF.R.S32.HI R11, RZ, 0x1f, R131 ;  /* 0x0000001fff0b7819 */ /* 0x000fe20000011483 */
[----:B--2---:R-:W-:-:S05]  /*2f2b0*/  IMAD R8, R77, -0x60, R8 ;  /* 0xffffffa04d087824 */ /* 0x004fca00078e0208 */
[----:B------:R-:W-:Y:S01]  /*2f2c0*/  VIMNMX R10, R8, 0x60, PT ;  /* 0x00000060080a7848 */ /* 0x000fe20003fe0100 */
[----:B------:R-:W-:-:S03]  /*2f2d0*/  IMAD.WIDE.U32 R8, R98, R77, RZ ;  /* 0x0000004d62087225 */ /* 0x000fc600078e00ff */
[----:B------:R-:W-:Y:S01]  /*2f2e0*/  ISETP.GE.AND P0, PT, R131, R10, PT ;  /* 0x0000000a8300720c */ /* 0x000fe20003f06270 */
[----:B------:R-:W-:Y:S02]  /*2f2f0*/  IMAD R10, R89, R131, RZ ;  /* 0x00000083590a7224 */ /* 0x000fe400078e02ff */
[----:B------:R-:W-:Y:S02]  /*2f300*/  IMAD.IADD R9, R9, 0x1, R99 ;  /* 0x0000000109097824 */ /* 0x000fe400078e0263 */
[C---:B------:R-:W-:Y:S02]  /*2f310*/  IMAD R11, R88.reuse, R11, R10 ;  /* 0x0000000b580b7224 */ /* 0x040fe400078e020a */
[----:B------:R-:W-:-:S06]  /*2f320*/  IMAD.WIDE.U32 R88, R88, R131, R8 ;  /* 0x0000008358587225 */ /* 0x000fcc00078e0008 */
[----:B------:R-:W-:Y:S05]  /*2f330*/  @P0 BRA `(.L_x_5615) ;  /* 0x0000002c00040947 */ /* 0x000fea0003800000 */
[----:B------:R-:W-:Y:S02]  /*2f340*/  R2UR UR4, R84 ;  /* 0x00000000540472ca */ /* 0x000fe400000e0000 */
[----:B------:R-:W-:-:S13]  /*2f350*/  R2UR UR5, R85 ;  /* 0x00000000550572ca */ /* 0x000fda00000e0000 */
[----:B-----5:R-:W2:Y:S01]  /*2f360*/  LD.E.U8 R8, desc[UR4][R92.64] ;  /* 0x000000045c087980 */ /* 0x020ea2000c101100 */
[----:B------:R-:W-:Y:S01]  /*2f370*/  BSSY B2, `(.L_x_5658) ;  /* 0x00000a4000027945 */ /* 0x000fe20003800000 */
[----:B------:R-:W-:Y:S01]  /*2f380*/  IMAD.IADD R32, R89, 0x1, R11 ;  /* 0x0000000159207824 */ /* 0x000fe200078e020b */
[----:B--2---:R-:W-:-:S04]  /*2f390*/  LOP3.LUT R8, R8, 0x1, RZ, 0xc0, !PT ;  /* 0x0000000108087812 */ /* 0x004fc800078ec0ff */
[----:B------:R-:W-:-:S13]  /*2f3a0*/  ISETP.NE.U32.AND P0, PT, R8, 0x1, PT ;  /* 0x000000010800780c */ /* 0x000fda0003f05070 */
[----:B------:R-:W-:Y:S05]  /*2f3b0*/  @P0 BRA `(.L_x_5659) ;  /* 0x00000008007c0947 */ /* 0x000fea0003800000 */
[----:B------:R-:W-:Y:S02]  /*2f3c0*/  R2UR UR4, R84 ;  /* 0x00000000540472ca */ /* 0x000fe400000e0000 */
[----:B------:R-:W-:-:S13]  /*2f3d0*/  R2UR UR5, R85 ;  /* 0x00000000550572ca */ /* 0x000fda00000e0000 */
[----:B------:R-:W2:Y:S01]  /*2f3e0*/  LD.E R8, desc[UR4][R90.64+0x4] ;  /* 0x000004045a087980 */ /* 0x000ea2000c101900 */
[----:B------:R-:W-:Y:S01]  /*2f3f0*/  IMAD.IADD R11, R97, 0x1, -R102 ;  /* 0x00000001610b7824 */ /* 0x000fe200078e0a66 */
[----:B------:R-:W-:Y:S02]  /*2f400*/  SHF.R.S32.HI R14, RZ, 0x1f, R131 ;  /* 0x0000001fff0e7819 */ /* 0x000fe40000011483 */
[----:B------:R-:W-:Y:S02]  /*2f410*/  R2UR UR6, R84 ;  /* 0x00000000540672ca */ /* 0x000fe400000e0000 */
[----:B------:R-:W-:Y:S02]  /*2f420*/  LEA.HI R14, R14, R131, RZ, 0x3 ;  /* 0x000000830e0e7211 */ /* 0x000fe400078f18ff */
[----:B------:R-:W-:-:S03]  /*2f430*/  R2UR UR7, R85 ;  /* 0x00000000550772ca */ /* 0x000fc600000e0000 */
        /* <DEDUP_REMOVED lines=43> */
[----:B------:R-:W5:Y:S04]  /*2f6f0*/  LD.E.128 R8, desc[UR4][R8.64] ;  /* 0x0000000408087980 */ /* 0x000f68000c101d00 */
[C---:B------:R-:W-:Y:S01]  /*2f700*/  IADD3 R35, P2, R31.reuse, R88, RZ ;  /* 0x000000581f237210 */ /* 0x040fe20007f5e0ff */
[----:B------:R-:W5:Y:S03]  /*2f710*/  LD.E.128 R12, desc[UR6][R12.64] ;  /* 0x000000060c0c7980 */ /* 0x000f66000c101d00 */
[----:B------:R-:W-:-:S03]  /*2f720*/  LEA.HI.X.SX32 R31, R31, R32, 0x1, P2 ;  /* 0x000000201f1f7211 */ /* 0x000fc600010f0eff */
[----:B------:R-:W-:Y:S01]  /*2f730*/  @!P1 IADD3 R33, P3, R29, R88, RZ ;  /* 0x000000581d219210 */ /* 0x000fe20007f7e0ff */
[----:B------:R-:W-:-:S12]  /*2f740*/  @P0 BRA `(.L_x_5661) ;  /* 0x0000000400680947 */ /* 0x000fd80003800000 */
[----:B------:R-:W-:Y:S01]  /*2f750*/  SHF.R.U64 R41, R64, 0x10, R65 ;  /* 0x0000001040297819 */ /* 0x000fe20000001241 */
[----:B-----5:R-:W-:Y:S01]  /*2f760*/  IMAD.U32 R37, R13, 0x10000, RZ ;  /* 0x000100000d257824 */ /* 0x020fe200078e00ff */
[----:B------:R-:W-:Y:S01]  /*2f770*/  SHF.R.U64 R69, R52, 0x10, R53 ;  /* 0x0000001034457819 */ /* 0x000fe20000001235 */
[----:B------:R-:W-:Y:S01]  /*2f780*/  IMAD.U32 R28, R9, 0x10000, RZ ;  /* 0x00010000091c7824 */ /* 0x000fe200078e00ff */
        /* <DEDUP_REMOVED lines=8> */
[----:B------:R-:W-:Y:S02]  /*2f810*/  SHF.R.U64 R53, R54, 0x10, R55 ;  /* 0x0000001036357819 */ /* 0x000fe40000001237 */
[----:B------:R-:W-:Y:S01]  /*2f820*/  PRMT R128, R128, 0x5410, R41 ;  /* 0x0000541080807816 */ /* 0x000fe20000000029 */
[----:B------:R-:W-:Y:S01]  /*2f830*/  IMAD.U32 R41, R125, 0x10000, RZ ;  /* 0x000100007d297824 */ /* 0x000fe200078e00ff */
[----:B------:R-:W-:Y:S02]  /*2f840*/  SHF.R.U32.HI R54, RZ, 0x10, R55 ;  /* 0x00000010ff367819 */ /* 0x000fe40000011637 */
[----:B------:R-:W-:Y:S02]  /*2f850*/  SHF.R.U32.HI R66, RZ, 0x10, R67 ;  /* 0x00000010ff427819 */ /* 0x000fe40000011643 */
[----:B------:R-:W-:Y:S01]  /*2f860*/  PRMT R126, R126, 0x5410, R43 ;  /* 0x000054107e7e7816 */ /* 0x000fe2000000002b */
[----:B------:R-:W-:Y:S01]  /*2f870*/  FMUL.FTZ R43, R37, R42 ;  /* 0x0000002a252b7220 */ /* 0x000fe20000410000 */
[----:B------:R-:W-:-:S02]  /*2f880*/  LOP3.LUT R38, R13, 0xffff0000, RZ, 0xc0, !PT ;  /* 0xffff00000d267812 */ /* 0x000fc400078ec0ff */
[----:B------:R-:W-:Y:S01]  /*2f890*/  PRMT R122, R122, 0x5410, R53 ;  /* 0x000054107a7a7816 */ /* 0x000fe20000000035 */
[-C--:B------:R-:W-:Y:S01]  /*2f8a0*/  FMUL.FTZ R53, R37, R41.reuse ;  /* 0x0000002925357220 */ /* 0x080fe20000410000 */
[----:B------:R-:W-:Y:S01]  /*2f8b0*/  LOP3.LUT R129, R129, 0xffff0000, RZ, 0xc0, !PT ;  /* 0xffff000081817812 */ /* 0x000fe200078ec0ff */
[C---:B------:R-:W-:Y:S01]  /*2f8c0*/  FFMA.FTZ R52, R28.reuse, R41, -R43 ;  /* 0x000000291c347223 */ /* 0x040fe2000001082b */
[----:B------:R-:W-:Y:S01]  /*2f8d0*/  PRMT R123, R123, 0x5410, R54 ;  /* 0x000054107b7b7816 */ /* 0x000fe20000000036 */
[----:B------:R-:W-:Y:S01]  /*2f8e0*/  FFMA.FTZ R53, R28, R42, R53 ;  /* 0x0000002a1c357223 */ /* 0x000fe20000010035 */
[----:B------:R-:W-:Y:S01]  /*2f8f0*/  PRMT R127, R127, 0x5410, R66 ;  /* 0x000054107f7f7816 */ /* 0x000fe20000000042 */
[C---:B------:R-:W-:Y:S01]  /*2f900*/  FMUL.FTZ R41, R38.reuse, R129 ;  /* 0x0000008126297220 */ /* 0x040fe20000410000 */
[----:B------:R-:W-:Y:S01]  /*2f910*/  LOP3.LUT R125, R125, 0xffff0000, RZ, 0xc0, !PT ;  /* 0xffff00007d7d7812 */ /* 0x000fe200078ec0ff */
[----:B------:R-:W-:Y:S01]  /*2f920*/  IMAD.U32 R28, R123, 0x10000, RZ ;  /* 0x000100007b1c7824 */ /* 0x000fe200078e00ff */
[----:B------:R-:W-:Y:S01]  /*2f930*/  LOP3.LUT R30, R9, 0xffff0000, RZ, 0xc0, !PT ;  /* 0xffff0000091e7812 */ /* 0x000fe200078ec0ff */
[----:B------:R-:W-:Y:S01]  /*2f940*/  IMAD.U32 R37, R127, 0x10000, RZ ;  /* 0x000100007f257824 */ /* 0x000fe200078e00ff */
[----:B------:R-:W-:Y:S01]  /*2f950*/  LOP3.LUT R40, R15, 0xffff0000, RZ, 0xc0, !PT ;  /* 0xffff00000f287812 */ /* 0x000fe200078ec0ff */
[-C--:B------:R-:W-:Y:S01]  /*2f960*/  FMUL.FTZ R43, R38, R125.reuse ;  /* 0x0000007d262b7220 */ /* 0x080fe20000410000 */
[----:B------:R-:W-:Y:S01]  /*2f970*/  LOP3.LUT R127, R127, 0xffff0000, RZ, 0xc0, !PT ;  /* 0xffff00007f7f7812 */ /* 0x000fe200078ec0ff */
[----:B------:R-:W-:Y:S01]  /*2f980*/  FFMA.FTZ R125, R30, R125, -R41 ;  /* 0x0000007d1e7d7223 */ /* 0x000fe20000010829 */
[----:B------:R-:W-:Y:S01]  /*2f990*/  LOP3.LUT R123, R123, 0xffff0000, RZ, 0xc0, !PT ;  /* 0xffff00007b7b7812 */ /* 0x000fe200078ec0ff */
[----:B------:R-:W-:Y:S01]  /*2f9a0*/  FMUL.FTZ R41, R39, R37 ;  /* 0x0000002527297220 */ /* 0x000fe20000410000 */
[----:B------:R-:W-:Y:S01]  /*2f9b0*/  LOP3.LUT R36, R12, 0xffff0000, RZ, 0xc0, !PT ;  /* 0xffff00000c247812 */ /* 0x000fe200078ec0ff */
[----:B------:R-:W-:Y:S01]  /*2f9c0*/  IMAD.U32 R12, R11, 0x10000, RZ ;  /* 0x000100000b0c7824 */ /* 0x000fe200078e00ff */
[----:B------:R-:W-:Y:S01]  /*2f9d0*/  PRMT R124, R124, 0x5410, R69 ;  /* 0x000054107c7c7816 */ /* 0x000fe20000000045 */
[-C--:B------:R-:W-:Y:S01]  /*2f9e0*/  FMUL.FTZ R54, R39, R28.reuse ;  /* 0x0000001c27367220 */ /* 0x080fe20000410000 */
[----:B------:R-:W-:Y:S01]  /*2f9f0*/  FFMA.FTZ R38, R30, R129, R43 ;  /* 0x000000811e267223 */ /* 0x000fe2000001002b */
[----:B------:R-:W-:Y:S01]  /*2fa00*/  LOP3.LUT R13, R11, 0xffff0000, RZ, 0xc0, !PT ;  /* 0xffff00000b0d7812 */ /* 0x000fe200078ec0ff */
[C---:B------:R-:W-:Y:S01]  /*2fa10*/  FMUL.FTZ R30, R40.reuse, R127 ;  /* 0x0000007f281e7220 */ /* 0x040fe20000410000 */
[----:B------:R-:W-:Y:S01]  /*2fa20*/  FMUL.FTZ R40, R40, R123 ;  /* 0x0000007b28287220 */ /* 0x000fe20000410000 */
[----:B------:R-:W-:Y:S01]  /*2fa30*/  LOP3.LUT R39, R128, 0xffff0000, RZ, 0xc0, !PT ;  /* 0xffff000080277812 */ /* 0x000fe200078ec0ff */
[C---:B------:R-:W-:Y:S01]  /*2fa40*/  FFMA.FTZ R42, R12.reuse, R28, -R41 ;  /* 0x0000001c0c2a7223 */ /* 0x040fe20000010829 */
[----:B------:R-:W-:Y:S01]  /*2fa50*/  FFMA.FTZ R54, R12, R37, R54 ;  /* 0x000000250c367223 */ /* 0x000fe20000010036 */
[C---:B------:R-:W-:Y:S01]  /*2fa60*/  IMAD.U32 R12, R124.reuse, 0x10000, RZ ;  /* 0x000100007c0c7824 */ /* 0x040fe200078e00ff */
[----:B------:R-:W-:Y:S01]  /*2fa70*/  LOP3.LUT R37, R124, 0xffff0000, RZ, 0xc0, !PT ;  /* 0xffff00007c257812 */ /* 0x000fe200078ec0ff */
[----:B------:R-:W-:-:S02]  /*2fa80*/  IMAD.U32 R28, R128, 0x10000, RZ ;  /* 0x00010000801c7824 */ /* 0x000fc400078e00ff */
[C---:B------:R-:W-:Y:S01]  /*2fa90*/  FFMA.FTZ R123, R13.reuse, R123, -R30 ;  /* 0x0000007b0d7b7223 */ /* 0x040fe2000001081e */
[C---:B------:R-:W-:Y:S01]  /*2faa0*/  IMAD.U32 R9, R8.reuse, 0x10000, RZ ;  /* 0x0001000008097824 */ /* 0x040fe200078e00ff */
[----:B------:R-:W-:Y:S01]  /*2fab0*/  LOP3.LUT R8, R8, 0xffff0000, RZ, 0xc0, !PT ;  /* 0xffff000008087812 */ /* 0x000fe200078ec0ff */
[----:B------:R-:W-:Y:S01]  /*2fac0*/  FFMA.FTZ R127, R13, R127, R40 ;  /* 0x0000007f0d7f7223 */ /* 0x000fe20000010028 */
[----:B------:R-:W-:Y:S01]  /*2fad0*/  FMUL.FTZ R13, R36, R39 ;  /* 0x00000027240d7220 */ /* 0x000fe20000410000 */
[C---:B------:R-:W-:Y:S01]  /*2fae0*/  FMUL.FTZ R30, R34.reuse, R28 ;  /* 0x0000001c221e7220 */ /* 0x040fe20000410000 */
[-C--:B------:R-:W-:Y:S01]  /*2faf0*/  FMUL.FTZ R41, R34, R12.reuse ;  /* 0x0000000c22297220 */ /* 0x080fe20000410000 */
[-C--:B------:R-:W-:Y:S01]  /*2fb00*/  FMUL.FTZ R43, R36, R37.reuse ;  /* 0x00000025242b7220 */ /* 0x080fe20000410000 */
[----:B------:R-:W-:Y:S02]  /*2fb10*/  IMAD.U32 R15, R14, 0x10000, RZ ;  /* 0x000100000e0f7824 */ /* 0x000fe400078e00ff */
[----:B------:R-:W-:Y:S01]  /*2fb20*/  FFMA.FTZ R37, R8, R37, -R13 ;  /* 0x0000002508257223 */ /* 0x000fe2000001080d */
[----:B------:R-:W-:Y:S01]  /*2fb30*/  LOP3.LUT R14, R14, 0xffff0000, RZ, 0xc0, !PT ;  /* 0xffff00000e0e7812 */ /* 0x000fe200078ec0ff */
[C---:B------:R-:W-:Y:S01]  /*2fb40*/  FFMA.FTZ R30, R9.reuse, R12, -R30 ;  /* 0x0000000c091e7223 */ /* 0x040fe2000001081e */
[----:B------:R-:W-:Y:S01]  /*2fb50*/  FFMA.FTZ R41, R9, R28, R41 ;  /* 0x0000001c09297223 */ /* 0x000fe20000010029 */
[C---:B------:R-:W-:Y:S01]  /*2fb60*/  LOP3.LUT R13, R126.reuse, 0xffff0000, RZ, 0xc0, !PT ;  /* 0xffff00007e0d7812 */ /* 0x040fe200078ec0ff */
[----:B------:R-:W-:Y:S01]  /*2fb70*/  IMAD.U32 R28, R126, 0x10000, RZ ;  /* 0x000100007e1c7824 */ /* 0x000fe200078e00ff */
[C---:B------:R-:W-:Y:S01]  /*2fb80*/  LOP3.LUT R9, R122.reuse, 0xffff0000, RZ, 0xc0, !PT ;  /* 0xffff00007a097812 */ /* 0x040fe200078ec0ff */
[----:B------:R-:W-:-:S02]  /*2fb90*/  IMAD.U32 R12, R122, 0x10000, RZ ;  /* 0x000100007a0c7824 */ /* 0x000fc400078e00ff */
[----:B------:R-:W-:Y:S01]  /*2fba0*/  FFMA.FTZ R8, R8, R39, R43 ;  /* 0x0000002708087223 */ /* 0x000fe2000001002b */
[C---:B------:R-:W-:Y:S01]  /*2fbb0*/  IMAD.U32 R11, R10.reuse, 0x10000, RZ ;  /* 0x000100000a0b7824 */ /* 0x040fe200078e00ff */
        /* <DEDUP_REMOVED lines=19> */
.L_x_5661:
[----:B------:R-:W-:Y:S05]  /*2fcf0*/  BSYNC B3 ;  /* 0x0000000000037941 */ /* 0x000fea0003800000 */
.L_x_5660:
        /* <DEDUP_REMOVED lines=11> */
.L_x_5659:
[----:B------:R-:W-:Y:S05]  /*2fdb0*/  BSYNC B2 ;  /* 0x0000000000027941 */ /* 0x000fea0003800000 */
.L_x_5658:
        /* <DEDUP_REMOVED lines=10> */
[----:B------:R-:W-:Y:S01]  /*2fe60*/  SHF.R.S32.HI R14, RZ, 0x1f, R131 ;  /* 0x0000001fff0e7819 */ /* 0x000fe20000011483 */
[----:B------:R-:W-:Y:S01]  /*2fe70*/  IMAD.IADD R11, R97, 0x1, -R102 ;  /* 0x00000001610b7824 */ /* 0x000fe200078e0a66 */
        /* <DEDUP_REMOVED lines=60> */
[----:B------:R-:W-:Y:S02]  /*30240*/  SHF.R.U64 R42, R50, 0x10, R51 ;  /* 0x00000010322a7819 */ /* 0x000fe40000001233 */
[----:B------:R-:W-:-:S02]  /*30250*/  PRMT R121, R121, 0x5410, R60 ;  /* 0x0000541079797816 */ /* 0x000fc4000000003c */
[----:B------:R-:W-:Y:S02]  /*30260*/  PRMT R114, R114, 0x5410, R49 ;  /* 0x0000541072727816 */ /* 0x000fe40000000031 */
[--C-:B------:R-:W-:Y:S02]  /*30270*/  SHF.R.U64 R43, R62, 0x10, R63.reuse ;  /* 0x000000103e2b7819 */ /* 0x100fe4000000123f */
[----:B------:R-:W-:Y:S01]  /*30280*/  PRMT R117, R117, 0x5410, R42 ;  /* 0x0000541075757816 */ /* 0x000fe2000000002a */
[----:B------:R-:W-:Y:S01]  /*30290*/  IMAD.U32 R42, R121, 0x10000, RZ ;  /* 0x00010000792a7824 */ /* 0x000fe200078e00ff */
[----:B------:R-:W-:Y:S02]  /*302a0*/  SHF.R.U32.HI R62, RZ, 0x10, R63 ;  /* 0x00000010ff3e7819 */ /* 0x000fe4000001163f */
[----:B------:R-:W-:Y:S01]  /*302b0*/  PRMT R120, R120, 0x5410, R41 ;  /* 0x0000541078787816 */ /* 0x000fe20000000029 */
[----:B------:R-:W-:Y:S01]  /*302c0*/  IMAD.U32 R41, R114, 0x10000, RZ ;  /* 0x0001000072297824 */ /* 0x000fe200078e00ff */
[----:B------:R-:W-:-:S02]  /*302d0*/  SHF.R.U32.HI R51, RZ, 0x10, R51 ;  /* 0x00000010ff337819 */ /* 0x000fc40000011633 */
[----:B------:R-:W-:Y:S01]  /*302e0*/  LOP3.LUT R38, R13, 0xffff0000, RZ, 0xc0, !PT ;  /* 0xffff00000d267812 */ /* 0x000fe200078ec0ff */
[CC--:B------:R-:W-:Y:S01]  /*302f0*/  FMUL.FTZ R49, R37.reuse, R41.reuse ;  /* 0x0000002925317220 */ /* 0x0c0fe20000410000 */
[----:B------:R-:W-:Y:S01]  /*30300*/  PRMT R118, R118, 0x5410, R43 ;  /* 0x0000541076767816 */ /* 0x000fe2000000002b */
[-C--:B------:R-:W-:Y:S01]  /*30310*/  FMUL.FTZ R43, R37, R42.reuse ;  /* 0x0000002a252b7220 */ /* 0x080fe20000410000 */
[----:B------:R-:W-:Y:S01]  /*30320*/  LOP3.LUT R121, R121, 0xffff0000, RZ, 0xc0, !PT ;  /* 0xffff000079797812 */ /* 0x000fe200078ec0ff */
[C---:B------:R-:W-:Y:S01]  /*30330*/  FFMA.FTZ R49, R30.reuse, R42, R49 ;  /* 0x0000002a1e317223 */ /* 0x040fe20000010031 */
[----:B------:R-:W-:Y:S01]  /*30340*/  PRMT R119, R119, 0x5410, R62 ;  /* 0x0000541077777816 */ /* 0x000fe2000000003e */
[----:B------:R-:W-:Y:S01]  /*30350*/  FFMA.FTZ R43, R30, R41, -R43 ;  /* 0x000000291e2b7223 */ /* 0x000fe2000001082b */
[----:B------:R-:W-:Y:S01]  /*30360*/  PRMT R116, R116, 0x5410, R51 ;  /* 0x0000541074747816 */ /* 0x000fe20000000033 */
[----:B------:R-:W-:Y:S01]  /*30370*/  FMUL.FTZ R51, R38, R121 ;  /* 0x0000007926337220 */ /* 0x000fe20000410000 */
        /* <DEDUP_REMOVED lines=9> */
[----:B------:R-:W-:-:S02]  /*30410*/  IMAD.U32 R12, R11, 0x10000, RZ ;  /* 0x000100000b0c7824 */ /* 0x000fc400078e00ff */
[----:B------:R-:W-:Y:S01]  /*30420*/  FMUL.FTZ R37, R39, R41 ;  /* 0x0000002927257220 */ /* 0x000fe20000410000 */
[----:B------:R-:W-:Y:S01]  /*30430*/  PRMT R115, R115, 0x5410, R48 ;  /* 0x0000541073737816 */ /* 0x000fe20000000030 */
[-C--:B------:R-:W-:Y:S01]  /*30440*/  FMUL.FTZ R50, R39, R30.reuse ;  /* 0x0000001e27327220 */ /* 0x080fe20000410000 */
[----:B------:R-:W-:Y:S01]  /*30450*/  LOP3.LUT R13, R11, 0xffff0000, RZ, 0xc0, !PT ;  /* 0xffff00000b0d7812 */ /* 0x000fe200078ec0ff */
[----:B------:R-:W-:Y:S01]  /*30460*/  FFMA.FTZ R42, R34, R121, R53 ;  /* 0x00000079222a7223 */ /* 0x000fe20000010035 */
[----:B------:R-:W-:Y:S01]  /*30470*/  LOP3.LUT R116, R116, 0xffff0000, RZ, 0xc0, !PT ;  /* 0xffff000074747812 */ /* 0x000fe200078ec0ff */
[----:B------:R-:W-:Y:S01]  /*30480*/  FFMA.FTZ R48, R12, R30, -R37 ;  /* 0x0000001e0c307223 */ /* 0x000fe20000010825 */
[----:B------:R-:W-:Y:S01]  /*30490*/  FMUL.FTZ R34, R40, R119 ;  /* 0x0000007728227220 */ /* 0x000fe20000410000 */
[----:B------:R-:W-:Y:S01]  /*304a0*/  FFMA.FTZ R50, R12, R41, R50 ;  /* 0x000000290c327223 */ /* 0x000fe20000010032 */
[----:B------:R-:W-:Y:S02]  /*304b0*/  IMAD.U32 R30, R120, 0x10000, RZ ;  /* 0x00010000781e7824 */ /* 0x000fe400078e00ff */
[----:B------:R-:W-:Y:S01]  /*304c0*/  FMUL.FTZ R40, R40, R116 ;  /* 0x0000007428287220 */ /* 0x000fe20000410000 */
[----:B------:R-:W-:-:S02]  /*304d0*/  IMAD.U32 R12, R115, 0x10000, RZ ;  /* 0x00010000730c7824 */ /* 0x000fc400078e00ff */
[----:B------:R-:W-:Y:S01]  /*304e0*/  FFMA.FTZ R41, R13, R116, -R34 ;  /* 0x000000740d297223 */ /* 0x000fe20000010822 */
[----:B------:R-:W-:Y:S01]  /*304f0*/  LOP3.LUT R37, R120, 0xffff0000, RZ, 0xc0, !PT ;  /* 0xffff000078257812 */ /* 0x000fe200078ec0ff */
[----:B------:R-:W-:Y:S01]  /*30500*/  FMUL.FTZ R34, R35, R30 ;  /* 0x0000001e23227220 */ /* 0x000fe20000410000 */
[C---:B------:R-:W-:Y:S01]  /*30510*/  IMAD.U32 R9, R8.reuse, 0x10000, RZ ;  /* 0x0001000008097824 */ /* 0x040fe200078e00ff */
[----:B------:R-:W-:Y:S01]  /*30520*/  LOP3.LUT R115, R115, 0xffff0000, RZ, 0xc0, !PT ;  /* 0xffff000073737812 */ /* 0x000fe200078ec0ff */
[-C--:B------:R-:W-:Y:S01]  /*30530*/  FMUL.FTZ R35, R35, R12.reuse ;  /* 0x0000000c23237220 */ /* 0x080fe20000410000 */
[----:B------:R-:W-:Y:S01]  /*30540*/  LOP3.LUT R8, R8, 0xffff0000, RZ, 0xc0, !PT ;  /* 0xffff000008087812 */ /* 0x000fe200078ec0ff */
[----:B------:R-:W-:Y:S01]  /*30550*/  FFMA.FTZ R119, R13, R119, R40 ;  /* 0x000000770d777223 */ /* 0x000fe20000010028 */
[----:B------:R-:W-:Y:S02]  /*30560*/  IMAD.U32 R15, R14, 0x10000, RZ ;  /* 0x000100000e0f7824 */ /* 0x000fe400078e00ff */
[----:B------:R-:W-:Y:S01]  /*30570*/  FMUL.FTZ R13, R36, R37 ;  /* 0x00000025240d7220 */ /* 0x000fe20000410000 */
[C---:B------:R-:W-:Y:S01]  /*30580*/  FFMA.FTZ R34, R9.reuse, R12, -R34 ;  /* 0x0000000c09227223 */ /* 0x040fe20000010822 */
[----:B------:R-:W-:Y:S01]  /*30590*/  FFMA.FTZ R35, R9, R30, R35 ;  /* 0x0000001e09237223 */ /* 0x000fe20000010023 */
[----:B------:R-:W-:Y:S01]  /*305a0*/  LOP3.LUT R14, R14, 0xffff0000, RZ, 0xc0, !PT ;  /* 0xffff00000e0e7812 */ /* 0x000fe200078ec0ff */
[-C--:B------:R-:W-:Y:S01]  /*305b0*/  FMUL.FTZ R39, R36, R115.reuse ;  /* 0x0000007324277220 */ /* 0x080fe20000410000 */
[C---:B------:R-:W-:Y:S01]  /*305c0*/  IMAD.U32 R12, R117.reuse, 0x10000, RZ ;  /* 0x00010000750c7824 */ /* 0x040fe200078e00ff */
[C---:B------:R-:W-:Y:S01]  /*305d0*/  LOP3.LUT R9, R118.reuse, 0xffff0000, RZ, 0xc0, !PT ;  /* 0xffff000076097812 */ /* 0x040fe200078ec0ff */
[----:B------:R-:W-:Y:S01]  /*305e0*/  IMAD.U32 R30, R118, 0x10000, RZ ;  /* 0x00010000761e7824 */ /* 0x000fe200078e00ff */
[----:B------:R-:W-:Y:S01]  /*305f0*/  LOP3.LUT R117, R117, 0xffff0000, RZ, 0xc0, !PT ;  /* 0xffff000075757812 */ /* 0x000fe200078ec0ff */
[----:B------:R-:W-:Y:S01]  /*30600*/  FFMA.FTZ R13, R8, R115, -R13 ;  /* 0x00000073080d7223 */ /* 0x000fe2000001080d */
[----:B------:R-:W-:-:S02]  /*30610*/  IMAD.U32 R11, R10, 0x10000, RZ ;  /* 0x000100000a0b7824 */ /* 0x000fc400078e00ff */
        /* <DEDUP_REMOVED lines=14> */
[----:B------:R-:W-:Y:S02]  /*30700*/  F2FP.BF16.F32.PACK_AB R12, R8, R35 ;  /* 0x00000023080c723e */ /* 0x000fe400000010ff */
[----:B------:R-:W-:Y:S01]  /*30710*/  F2FP.BF16.F32.PACK_AB R14, R14, R15 ;  /* 0x0000000f0e0e723e */ /* 0x000fe200000010ff */
[----:B------:R-:W-:Y:S01]  /*30720*/  IMAD.MOV.U32 R8, RZ, RZ, R34 ;  /* 0x000000ffff087224 */ /* 0x000fe200078e0022 */
[----:B------:R-:W-:Y:S01]  /*30730*/  F2FP.BF16.F32.PACK_AB R9, R38, R43 ;  /* 0x0000002b2609723e */ /* 0x000fe200000010ff */
[----:B------:R-:W-:Y:S01]  /*30740*/  IMAD.MOV.U32 R15, RZ, RZ, R50 ;  /* 0x000000ffff0f7224 */ /* 0x000fe200078e0032 */
[----:B------:R-:W-:-:S02]  /*30750*/  F2FP.BF16.F32.PACK_AB R11, R41, R48 ;  /* 0x00000030290b723e */ /* 0x000fc400000010ff */
[----:B------:R-:W-:-:S07]  /*30760*/  F2FP.BF16.F32.PACK_AB R10, R37, R36 ;  /* 0x00000024250a723e */ /* 0x000fce00000010ff */
.L_x_5665:
[----:B------:R-:W-:Y:S05]  /*30770*/  BSYNC B3 ;  /* 0x0000000000037941 */ /* 0x000fea0003800000 */
.L_x_5664:
        /* <DEDUP_REMOVED lines=11> */
.L_x_5663:
[----:B------:R-:W-:Y:S05]  /*30830*/  BSYNC B2 ;  /* 0x0000000000027941 */ /* 0x000fea0003800000 */
.L_x_5662:
[----:B------:R-:W-:Y:S02]  /*30840*/  R2UR UR4, R84 ;  /* 0x00000000540472ca */ /* 0x000fe400000e0000 */
[----:B------:R-:W-:-:S13]  /*30850*/  R2UR UR5, R85 ;  /* 0x00000000550572ca */ /* 0x000fda00000e0000 */
[----:B------:R-:W2:Y:S02]  /*30860*/  LD.E.U8 R92, desc[UR4][R92.64] ;  /* 0x000000045c5c7980 */ /* 0x000ea4000c101100 */
[----:B--2---:R-:W-:-:S13]  /*30870*/  LOP3.LUT P0, RZ, R92, 0x4, RZ, 0xc0, !PT ;  /* 0x000000045cff7812 */ /* 0x004fda000780c0ff */
[----:B------:R-:W-:Y:S05]  /*30880*/  @!P0 BRA `(.L_x_5615) ;  /* 0x0000001400b08947 */ /* 0x000fea0003800000 */
[----:B------:R-:W-:Y:S02]  /*30890*/  R2UR UR4, R84 ;  /* 0x00000000540472ca */ /* 0x000fe400000e0000 */
[----:B------:R-:W-:-:S13]  /*308a0*/  R2UR UR5, R85 ;  /* 0x00000000550572ca */ /* 0x000fda00000e0000 */
[----:B------:R-:W2:Y:S01]  /*308b0*/  LD.E R90, desc[UR4][R90.64+0x4] ;  /* 0x000004045a5a7980 */ /* 0x000ea2000c101900 */
[----:B------:R-:W-:Y:S01]  /*308c0*/  VIADD R105, R105, 0x40 ;  /* 0x0000004069697836 */ /* 0x000fe20000000000 */
[----:B-1----:R-:W-:Y:S01]  /*308d0*/  SHF.R.S32.HI R14, RZ, 0x1f, R131 ;  /* 0x0000001fff0e7819 */ /* 0x002fe20000011483 */
[----:B------:R-:W-:Y:S01]  /*308e0*/  IMAD.SHL.U32 R12, R131, 0x40, RZ ;  /* 0x00000040830c7824 */ /* 0x000fe200078e00ff */
[----:B------:R-:W-:Y:S02]  /*308f0*/  R2UR UR6, R84 ;  /* 0x00000000540672ca */ /* 0x000fe400000e0000 */
[----:B------:R-:W-:Y:S02]  /*30900*/  LEA.HI R14, R14, R131, RZ, 0x3 ;  /* 0x000000830e0e7211 */ /* 0x000fe400078f18ff */
[----:B------:R-:W-:Y:S02]  /*30910*/  LOP3.LUT R13, R12, 0x1c0, RZ, 0xc0, !PT ;  /* 0x000001c00c0d7812 */ /* 0x000fe400078ec0ff */
[----:B------:R-:W-:Y:S01]  /*30920*/  R2UR UR7, R85 ;  /* 0x00000000550772ca */ /* 0x000fe200000e0000 */
[----:B------:R-:W-:Y:S01]  /*30930*/  IMAD.SHL.U32 R14, R14, 0x40, RZ ;  /* 0x000000400e0e7824 */ /* 0x000fe200078e00ff */
[----:B------:R-:W-:-:S04]  /*30940*/  SHF.R.U32.HI R31, RZ, 0x3, R13 ;  /* 0x00000003ff1f7819 */ /* 0x000fc8000001160d */
[----:B------:R-:W-:Y:S01]  /*30950*/  LOP3.LUT R15, R14, 0xfffffe00, RZ, 0xc0, !PT ;  /* 0xfffffe000e0f7812 */ /* 0x000fe200078ec0ff */
[----:B------:R-:W-:Y:S01]  /*30960*/  BSSY B2, `(.L_x_5666) ;  /* 0x0000084000027945 */ /* 0x000fe20003800000 */
[----:B--2---:R-:W-:-:S04]  /*30970*/  LEA.HI R8, R90, R90, RZ, 0x1 ;  /* 0x0000005a5a087211 */ /* 0x004fc800078f08ff */
[----:B------:R-:W-:-:S04]  /*30980*/  SHF.R.S32.HI R28, RZ, 0x1, R8 ;  /* 0x00000001ff1c7819 */ /* 0x000fc80000011408 */
[----:B------:R-:W-:-:S04]  /*30990*/  ISETP.GE.AND P0, PT, R105, R28, PT ;  /* 0x0000001c6900720c */ /* 0x000fc80003f06270 */
[----:B------:R-:W-:-:S05]  /*309a0*/  SEL R8, R28, RZ, P0 ;  /* 0x000000ff1c087207 */ /* 0x000fca0000000000 */
[----:B------:R-:W-:-:S04]  /*309b0*/  IMAD.IADD R8, R105, 0x1, R8 ;  /* 0x0000000169087824 */ /* 0x000fc800078e0208 */
[----:B------:R-:W-:Y:S01]  /*309c0*/  @P0 IMAD.IADD R102, R97, 0x1, -R102 ;  /* 0x0000000161660824 */ /* 0x000fe200078e0a66 */
[----:B------:R-:W-:-:S04]  /*309d0*/  SHF.R.S32.HI R9, RZ, 0x1f, R8 ;  /* 0x0000001fff097819 */ /* 0x000fc80000011408 */
[----:B------:R-:W-:Y:S02]  /*309e0*/  SHF.R.S32.HI R11, RZ, 0x1f, R102 ;  /* 0x0000001fff0b7819 */ /* 0x000fe40000011466 */
[----:B------:R-:W-:Y:S02]  /*309f0*/  LEA.HI R10, R9, R8, RZ, 0x3 ;  /* 0x00000008090a7211 */ /* 0x000fe400078f18ff */
[----:B------:R-:W-:Y:S02]  /*30a00*/  LEA.HI R11, R11, R102, RZ, 0x4 ;  /* 0x000000660b0b7211 */ /* 0x000fe400078f20ff */
[----:B------:R-:W-:Y:S02]  /*30a10*/  SHF.R.S32.HI R30, RZ, 0x3, R10 ;  /* 0x00000003ff1e7819 */ /* 0x000fe4000001140a */
[----:B------:R-:W-:Y:S02]  /*30a20*/  LEA.HI R8, R9, R8, RZ, 0x6 ;  /* 0x0000000809087211 */ /* 0x000fe400078f30ff */
[----:B------:R-:W-:-:S02]  /*30a30*/  LEA.HI.SX32 R11, R11, R30, 0x1c ;  /* 0x0000001e0b0b7211 */ /* 0x000fc400078fe2ff */
[----:B------:R-:W-:Y:S02]  /*30a40*/  SHF.R.S32.HI R8, RZ, 0x6, R8 ;  /* 0x00000006ff087819 */ /* 0x000fe40000011408 */
[----:B------:R-:W-:Y:S01]  /*30a50*/  SHF.R.S32.HI R12, RZ, 0x1f, R11 ;  /* 0x0000001fff0c7819 */ /* 0x000fe2000001140b */
[----:B------:R-:W-:Y:S01]  /*30a60*/  IMAD.SHL.U32 R29, R11, 0x8, RZ ;  /* 0x000000080b1d7824 */ /* 0x000fe200078e00ff */
[----:B------:R-:W-:Y:S01]  /*30a70*/  LOP3.LUT R10, R13, 0x38, R10, 0xf8, !PT ;  /* 0x000000380d0a7812 */ /* 0x000fe200078ef80a */
[----:B------:R-:W-:Y:S01]  /*30a80*/  IMAD R8, R8, 0x1800, R15 ;  /* 0x0000180008087824 */ /* 0x000fe200078e020f */
[----:B------:R-:W-:Y:S02]  /*30a90*/  LEA.HI R12, R12, R11, RZ, 0x3 ;  /* 0x0000000b0c0c7211 */ /* 0x000fe400078f18ff */
[----:B------:R-:W-:Y:S02]  /*30aa0*/  LOP3.LUT R9, R10, R31, RZ, 0x3c, !PT ;  /* 0x0000001f0a097212 */ /* 0x000fe400078e3cff */
[----:B------:R-:W-:-:S02]  /*30ab0*/  SHF.R.S32.HI R12, RZ, 0x3, R12 ;  /* 0x00000003ff0c7819 */ /* 0x000fc4000001140c */
[----:B------:R-:W-:Y:S01]  /*30ac0*/  LOP3.LUT R11, R13, 0x38, R29, 0xf8, !PT ;  /* 0x000000380d0b7812 */ /* 0x000fe200078ef81d */
[----:B------:R-:W-:Y:S02]  /*30ad0*/  IMAD.IADD R8, R8, 0x1, R9 ;  /* 0x0000000108087824 */ /* 0x000fe400078e0209 */
[----:B------:R-:W-:Y:S01]  /*30ae0*/  IMAD R12, R12, 0x1800, R15 ;  /* 0x000018000c0c7824 */ /* 0x000fe200078e020f */
[----:B------:R-:W-:Y:S02]  /*30af0*/  LOP3.LUT R11, R11, R31, RZ, 0x3c, !PT ;  /* 0x0000001f0b0b7212 */ /* 0x000fe400078e3cff */
[----:B------:R-:W-:-:S03]  /*30b00*/  IADD3 R9, P0, R103, R8, RZ ;  /* 0x0000000867097210 */ /* 0x000fc60007f1e0ff */
[----:B------:R-:W-:Y:S02]  /*30b10*/  IMAD.IADD R12, R12, 0x1, R11 ;  /* 0x000000010c0c7824 */ /* 0x000fe400078e020b */
[----:B------:R-:W-:Y:S01]  /*30b20*/  IMAD.X R10, RZ, RZ, R104, P0 ;  /* 0x000000ffff0a7224 */ /* 0x000fe200000e0668 */
[----:B------:R-:W-:Y:S02]  /*30b30*/  LEA R8, P0, R9, R94, 0x1 ;  /* 0x0000005e09087211 */ /* 0x000fe400078008ff */
[----:B------:R-:W-:Y:S02]  /*30b40*/  IADD3 R103, P1, R103, R12, RZ ;  /* 0x0000000c67677210 */ /* 0x000fe40007f3e0ff */
[-C--:B------:R-:W-:Y:S02]  /*30b50*/  LEA.HI.X R9, R9, R95.reuse, R10, 0x1, P0 ;  /* 0x0000005f09097211 */ /* 0x080fe400000f0c0a */
[----:B------:R-:W-:Y:S01]  /*30b60*/  ISETP.GE.AND P0, PT, R105, R28, PT ;  /* 0x0000001c6900720c */ /* 0x000fe20003f06270 */
[----:B------:R-:W-:Y:S01]  /*30b70*/  IMAD.X R104, RZ, RZ, R104, P1 ;  /* 0x000000ffff687224 */ /* 0x000fe200008e0668 */
[C---:B------:R-:W-:Y:S01]  /*30b80*/  LEA R12, P1, R103.reuse, R94, 0x1 ;  /* 0x0000005e670c7211 */ /* 0x040fe200078208ff */
[----:B------:R-:W-:Y:S01]  /*30b90*/  IMAD.SHL.U32 R49, R30, 0x8, RZ ;  /* 0x000000081e317824 */ /* 0x000fe200078e00ff */
[----:B------:R-:W5:Y:S02]  /*30ba0*/  LD.E.128 R8, desc[UR4][R8.64] ;  /* 0x0000000408087980 */ /* 0x000f64000c101d00 */
[----:B------:R-:W-:-:S02]  /*30bb0*/  LEA.HI.X R13, R103, R95, R104, 0x1, P1 ;  /* 0x0000005f670d7211 */ /* 0x000fc400008f0c68 */
[----:B------:R-:W-:-:S04]  /*30bc0*/  IADD3 R51, P1, R49, R88, RZ ;  /* 0x0000005831337210 */ /* 0x000fc80007f3e0ff */
[----:B------:R-:W5:Y:S01]  /*30bd0*/  LD.E.128 R12, desc[UR6][R12.64] ;  /* 0x000000060c0c7980 */ /* 0x000f62000c101d00 */
[----:B------:R-:W-:Y:S08]  /*30be0*/  @P0 BRA `(.L_x_5667) ;  /* 0x00000004006c0947 */ /* 0x000ff00003800000 */
[--C-:B------:R-:W-:Y:S01]  /*30bf0*/  SHF.R.U64 R39, R56, 0x10, R57.reuse ;  /* 0x0000001038277819 */ /* 0x100fe20000001239 */
[----:B-----5:R-:W-:Y:S01]  /*30c00*/  IMAD.U32 R34, R13, 0x10000, RZ ;  /* 0x000100000d227824 */ /* 0x020fe200078e00ff */
[----:B------:R-:W-:Y:S01]  /*30c10*/  SHF.R.U32.HI R56, RZ, 0x10, R57 ;  /* 0x00000010ff387819 */ /* 0x000fe20000011639 */
[----:B------:R-:W-:Y:S01]  /*30c20*/  IMAD.U32 R28, R9, 0x10000, RZ ;  /* 0x00010000091c7824 */ /* 0x000fe200078e00ff */
[--C-:B------:R-:W-:Y:S01]  /*30c30*/  SHF.R.U64 R40, R44, 0x10, R45.reuse ;  /* 0x000000102c287819 */ /* 0x100fe2000000122d */
[----:B------:R-:W-:Y:S01]  /*30c40*/  IMAD.U32 R36, R15, 0x10000, RZ ;  /* 0x000100000f247824 */ /* 0x000fe200078e00ff */
[----:B------:R-:W-:Y:S01]  /*30c50*/  SHF.R.U32.HI R45, RZ, 0x10, R45 ;  /* 0x00000010ff2d7819 */ /* 0x000fe2000001162d */
[----:B------:R-:W-:Y:S01]  /*30c60*/  IMAD.U32 R31, R12, 0x10000, RZ ;  /* 0x000100000c1f7824 */ /* 0x000fe200078e00ff */
[----:B------:R-:W-:Y:S02]  /*30c70*/  PRMT R113, R113, 0x5410, R56 ;  /* 0x0000541071717816 */ /* 0x000fe40000000038 */
[----:B------:R-:W-:-:S02]  /*30c80*/  SHF.R.U64 R38, R46, 0x10, R47 ;  /* 0x000000102e267819 */ /* 0x000fc4000000122f */
[----:B------:R-:W-:Y:S01]  /*30c90*/  SHF.R.U64 R43, R58, 0x10, R59 ;  /* 0x000000103a2b7819 */ /* 0x000fe2000000123b */
[----:B------:R-:W-:Y:S01]  /*30ca0*/  IMAD.U32 R41, R113, 0x10000, RZ ;  /* 0x0001000071297824 */ /* 0x000fe200078e00ff */
[----:B------:R-:W-:Y:S02]  /*30cb0*/  PRMT R106, R106, 0x5410, R45 ;  /* 0x000054106a6a7816 */ /* 0x000fe4000000002d */
[----:B------:R-:W-:Y:S02]  /*30cc0*/  SHF.R.U32.HI R47, RZ, 0x10, R47 ;  /* 0x00000010ff2f7819 */ /* 0x000fe4000001162f */
[----:B------:R-:W-:Y:S02]  /*30cd0*/  SHF.R.U32.HI R58, RZ, 0x10, R59 ;  /* 0x00000010ff3a7819 */ /* 0x000fe4000001163b */
[----:B------:R-:W-:Y:S01]  /*30ce0*/  PRMT R112, R112, 0x5410, R39 ;  /* 0x0000541070707816 */ /* 0x000fe20000000027 */
[----:B------:R-:W-:Y:S01]  /*30cf0*/  IMAD.U32 R39, R106, 0x10000, RZ ;  /* 0x000100006a277824 */ /* 0x000fe200078e00ff */
[----:B------:R-:W-:Y:S01]  /*30d00*/  PRMT R110, R110, 0x5410, R43 ;  /* 0x000054106e6e7816 */ /* 0x000fe2000000002b */
[----:B------:R-:W-:Y:S01]  /*30d10*/  FMUL.FTZ R43, R34, R41 ;  /* 0x00000029222b7220 */ /* 0x000fe20000410000 */
[----:B------:R-:W-:Y:S01]  /*30d20*/  PRMT R108, R108, 0x5410, R47 ;  /* 0x000054106c6c7816 */ /* 0x000fe2000000002f */
[----:B------:R-:W-:Y:S01]  /*30d30*/  FMUL.FTZ R45, R34, R39 ;  /* 0x00000027222d7220 */ /* 0x000fe20000410000 */
[----:B------:R-:W-:-:S02]  /*30d40*/  PRMT R111, R111, 0x5410, R58 ;  /* 0x000054106f6f7816 */ /* 0x000fc4000000003a */
[----:B------:R-:W-:Y:S01]  /*30d50*/  LOP3.LUT R35, R13, 0xffff0000, RZ, 0xc0, !PT ;  /* 0xffff00000d237812 */ /* 0x000fe200078ec0ff */
[C---:B------:R-:W-:Y:S01]  /*30d60*/  FFMA.FTZ R45, R28.reuse, R41, R45 ;  /* 0x000000291c2d7223 */ /* 0x040fe2000001002d */
[----:B------:R-:W-:Y:S02]  /*30d70*/  LOP3.LUT R113, R113, 0xffff0000, RZ, 0xc0, !PT ;  /* 0xffff000071717812 */ /* 0x000fe400078ec0ff */
[----:B------:R-:W-:Y:S01]  /*30d80*/  PRMT R109, R109, 0x5410, R38 ;  /* 0x000054106d6d7816 */ /* 0x000fe20000000026 */
[----:B------:R-:W-:Y:S01]  /*30d90*/  FFMA.FTZ R38, R28, R39, -R43 ;  /* 0x000000271c267223 */ /* 0x000fe2000001082b */
[----:B------:R-:W-:Y:S01]  /*30da0*/  LOP3.LUT R106, R106, 0xffff0000, RZ, 0xc0, !PT ;  /* 0xffff00006a6a7812 */ /* 0x000fe200078ec0ff */
[----:B------:R-:W-:Y:S01]  /*30db0*/  IMAD.U32 R39, R108, 0x10000, RZ ;  /* 0x000100006c277824 */ /* 0x000fe200078e00ff */
[----:B------:R-:W-:Y:S01]  /*30dc0*/  LOP3.LUT R30, R9, 0xffff0000, RZ, 0xc0, !PT ;  /* 0xffff0000091e7812 */ /* 0x000fe200078ec0ff */
[----:B------:R-:W-:Y:S02]  /*30dd0*/  IMAD.U32 R43, R111, 0x10000, RZ ;  /* 0x000100006f2b7824 */ /* 0x000fe400078e00ff */
[C---:B------:R-:W-:Y:S01]  /*30de0*/  FMUL.FTZ R47, R35.reuse, R113 ;  /* 0x00000071232f7220 */ /* 0x040fe20000410000 */
[----:B------:R-:W-:Y:S01]  /*30df0*/  LOP3.LUT R33, R12, 0xffff0000, RZ, 0xc0, !PT ;  /* 0xffff00000c217812 */ /* 0x000fe200078ec0ff */
[-C--:B------:R-:W-:Y:S01]  /*30e00*/  FMUL.FTZ R35, R35, R106.reuse ;  /* 0x0000006a23237220 */ /* 0x080fe20000410000 */
[----:B------:R-:W-:Y:S01]  /*30e10*/  LOP3.LUT R37, R15, 0xffff0000, RZ, 0xc0, !PT ;  /* 0xffff00000f257812 */ /* 0x000fe200078ec0ff */
[----:B------:R-:W-:Y:S01]  /*30e20*/  IMAD.U32 R12, R11, 0x10000, RZ ;  /* 0x000100000b0c7824 */ /* 0x000fe200078e00ff */
[----:B------:R-:W-:Y:S01]  /*30e30*/  LOP3.LUT R34, R111, 0xffff0000, RZ, 0xc0, !PT ;  /* 0xffff00006f227812 */ /* 0x000fe200078ec0ff */
[C---:B------:R-:W-:Y:S01]  /*30e40*/  FMUL.FTZ R28, R36.reuse, R39 ;  /* 0x00000027241c7220 */ /* 0x040fe20000410000 */
[----:B------:R-:W-:Y:S01]  /*30e50*/  PRMT R107, R107, 0x5410, R40 ;  /* 0x000054106b6b7816 */ /* 0x000fe20000000028 */
[----:B------:R-:W-:Y:S01]  /*30e60*/  FMUL.FTZ R41, R36, R43 ;  /* 0x0000002b24297220 */ /* 0x000fe20000410000 */
[----:B------:R-:W-:Y:S01]  /*30e70*/  LOP3.LUT R108, R108, 0xffff0000, RZ, 0xc0, !PT ;  /* 0xffff00006c6c7812 */ /* 0x000fe200078ec0ff */
[C---:B------:R-:W-:Y:S01]  /*30e80*/  FFMA.FTZ R47, R30.reuse, R106, -R47 ;  /* 0x0000006a1e2f7223 */ /* 0x040fe2000001082f */
[----:B------:R-:W-:Y:S01]  /*30e90*/  LOP3.LUT R13, R11, 0xffff0000, RZ, 0xc0, !PT ;  /* 0xffff00000b0d7812 */ /* 0x000fe200078ec0ff */
[----:B------:R-:W-:Y:S01]  /*30ea0*/  FFMA.FTZ R36, R30, R113, R35 ;  /* 0x000000711e247223 */ /* 0x000fe20000010023 */
[C---:B------:R-:W-:Y:S01]  /*30eb0*/  FFMA.FTZ R43, R12.reuse, R43, R28 ;  /* 0x0000002b0c2b7223 */ /* 0x040fe2000001001c */
[----:B------:R-:W-:Y:S01]  /*30ec0*/  FMUL.FTZ R30, R37, R34 ;  /* 0x00000022251e7220 */ /* 0x000fe20000410000 */
[----:B------:R-:W-:Y:S01]  /*30ed0*/  FFMA.FTZ R41, R12, R39, -R41 ;  /* 0x000000270c297223 */ /* 0x000fe20000010829 */
[----:B------:R-:W-:-:S02]  /*30ee0*/  IMAD.U32 R28, R112, 0x10000, RZ ;  /* 0x00010000701c7824 */ /* 0x000fc400078e00ff */
[-C--:B------:R-:W-:Y:S01]  /*30ef0*/  FMUL.FTZ R40, R37, R108.reuse ;  /* 0x0000006c25287220 */ /* 0x080fe20000410000 */
[----:B------:R-:W-:Y:S02]  /*30f00*/  IMAD.U32 R12, R107, 0x10000, RZ ;  /* 0x000100006b0c7824 */ /* 0x000fe400078e00ff */
[----:B------:R-:W-:Y:S01]  /*30f10*/  FFMA.FTZ R108, R13, R108, -R30 ;  /* 0x0000006c0d6c7223 */ /* 0x000fe2000001081e */
[----:B------:R-:W-:Y:S01]  /*30f20*/  LOP3.LUT R112, R112, 0xffff0000, RZ, 0xc0, !PT ;  /* 0xffff000070707812 */ /* 0x000fe200078ec0ff */
[----:B------:R-:W-:Y:S01]  /*30f30*/  FMUL.FTZ R30, R31, R28 ;  /* 0x0000001c1f1e7220 */ /* 0x000fe20000410000 */
[C---:B------:R-:W-:Y:S01]  /*30f40*/  IMAD.U32 R9, R8.reuse, 0x10000, RZ ;  /* 0x0001000008097824 */ /* 0x040fe200078e00ff */
[----:B------:R-:W-:Y:S01]  /*30f50*/  LOP3.LUT R107, R107, 0xffff0000, RZ, 0xc0, !PT ;  /* 0xffff00006b6b7812 */ /* 0x000fe200078ec0ff */
[----:B------:R-:W-:Y:S01]  /*30f60*/  FMUL.FTZ R31, R31, R12 ;  /* 0x0000000c1f1f7220 */ /* 0x000fe20000410000 */
[----:B------:R-:W-:Y:S01]  /*30f70*/  LOP3.LUT R8, R8, 0xffff0000, RZ, 0xc0, !PT ;  /* 0xffff000008087812 */ /* 0x000fe200078ec0ff */
[----:B------:R-:W-:Y:S01]  /*30f80*/  FFMA.FTZ R40, R13, R34, R40 ;  /* 0x000000220d287223 */ /* 0x000fe20000010028 */
[----:B------:R-:W-:-:S02]  /*30f90*/  IMAD.U32 R15, R14, 0x10000, RZ ;  /* 0x000100000e0f7824 */ /* 0x000fc400078e00ff */
        /* <DEDUP_REMOVED lines=32> */
.L_x_5667:
[----:B------:R-:W-:Y:S05]  /*311a0*/  BSYNC B2 ;  /* 0x0000000000027941 */ /* 0x000fea0003800000 */
.L_x_5666:
[----:B------:R-:W-:Y:S02]  /*311b0*/  LEA.HI.X.SX32 R49, R49, R32, 0x1, P1 ;  /* 0x0000002031317211 */ /* 0x000fe400008f0eff */
[----:B------:R-:W-:Y:S02]  /*311c0*/  LEA R30, P0, R51, R86, 0x1 ;  /* 0x00000056331e7211 */ /* 0x000fe400078008ff */
[----:B------:R-:W-:Y:S02]  /*311d0*/  R2UR UR4, R84 ;  /* 0x00000000540472ca */ /* 0x000fe400000e0000 */
[----:B------:R-:W-:Y:S02]  /*311e0*/  R2UR UR5, R85 ;  /* 0x00000000550572ca */ /* 0x000fe400000e0000 */
[----:B------:R-:W-:Y:S02]  /*311f0*/  LEA.HI.X R31, R51, R87, R49, 0x1, P0 ;  /* 0x00000057331f7211 */ /* 0x000fe400000f0c31 */
[----:B------:R-:W-:-:S09]  /*31200*/  ISETP.GE.AND P0, PT, R29, R97, PT ;  /* 0x000000611d00720c */ /* 0x000fd20003f06270 */
[----:B-----5:R1:W-:Y:S04]  /*31210*/  ST.E.128 desc[UR4][R30.64], R8 ;  /* 0x000000081e007985 */ /* 0x0203e8000c101d04 */
[----:B------:R-:W-:Y:S05]  /*31220*/  @P0 BRA `(.L_x_5615) ;  /* 0x0000000c00480947 */ /* 0x000fea0003800000 */
[----:B------:R-:W-:Y:S02]  /*31230*/  IADD3 R89, P0, R29, R88, RZ ;  /* 0x000000581d597210 */ /* 0x000fe40007f1e0ff */
[----:B------:R-:W-:Y:S02]  /*31240*/  R2UR UR4, R84 ;  /* 0x00000000540472ca */ /* 0x000fe400000e0000 */
[----:B------:R-:W-:Y:S02]  /*31250*/  R2UR UR5, R85 ;  /* 0x00000000550572ca */ /* 0x000fe400000e0000 */
[----:B------:R-:W-:Y:S02]  /*31260*/  LEA.HI.X.SX32 R29, R29, R32, 0x1, P0 ;  /* 0x000000201d1d7211 */ /* 0x000fe400000f0eff */
[----:B-1----:R-:W-:-:S04]  /*31270*/  LEA R8, P0, R89, R86, 0x1 ;  /* 0x0000005659087211 */ /* 0x002fc800078008ff */
[----:B------:R-:W-:-:S05]  /*31280*/  LEA.HI.X R9, R89, R87, R29, 0x1, P0 ;  /* 0x0000005759097211 */ /* 0x000fca00000f0c1d */
[----:B------:R1:W-:Y:S01]  /*31290*/  ST.E.128 desc[UR4][R8.64], R12 ;  /* 0x0000000c08007985 */ /* 0x0003e2000c101d04 */
[----:B------:R-:W-:Y:S05]  /*312a0*/  BRA `(.L_x_5615) ;  /* 0x0000000c00287947 */ /* 0x000fea0003800000 */
.L_x_5581:
[----:B------:R-:W2:Y:S01]  /*312b0*/  LDL.64 R8, [R82+0x10] ;  /* 0x0000100052087983 */ /* 0x000ea20000100a00 */
[----:B------:R-:W-:Y:S02]  /*312c0*/  R2UR UR4, R84 ;  /* 0x00000000540472ca */ /* 0x000fe400000e0000 */
[----:B------:R-:W-:Y:S01]  /*312d0*/  R2UR UR5, R85 ;  /* 0x00000000550572ca */ /* 0x000fe200000e0000 */
[----:B------:R0:W5:Y:S04]  /*312e0*/  LDL R10, [R83] ;  /* 0x00000000530a7983 */ /* 0x0001680000100800 */
[----:B------:R0:W5:Y:S08]  /*312f0*/  LDL R11, [R83+0x4] ;  /* 0x00000400530b7983 */ /* 0x0001700000100800 */
[----:B--2---:R-:W2:Y:S01]  /*31300*/  LD.E R12, desc[UR4][R8.64+0x1c] ;  /* 0x00001c04080c7980 */ /* 0x004ea2000c101900 */
[----:B------:R-:W-:Y:S01]  /*31310*/  BSSY B2, `(.L_x_5668) ;  /* 0x0000005000027945 */ /* 0x000fe20003800000 */
[----:B--2---:R-:W-:-:S04]  /*31320*/  LOP3.LUT R12, R12, 0x1, RZ, 0xfc, !PT ;  /* 0x000000010c0c7812 */ /* 0x004fc800078efcff */
[----:B------:R-:W-:-:S13]  /*31330*/  ISETP.NE.AND P0, PT, R12, 0x3, PT ;  /* 0x000000030c00780c */ /* 0x000fda0003f05270 */
[----:B0-----:R-:W-:Y:S05]  /*31340*/  @!P0 BRA `(.L_x_5669) ;  /* 0x0000000000048947 */ /* 0x001fea0003800000 */
[----:B------:R-:W-:Y:S01]  /*31350*/  BPT.TRAP 0x1 ;  /* 0x000000040000795c */ /* 0x000fe20000300000 */
.L_x_5669:
[----:B------:R-:W-:Y:S05]  /*31360*/  BSYNC B2 ;  /* 0x0000000000027941 */ /* 0x000fea0003800000 */
.L_x_5668:
        /* <DEDUP_REMOVED lines=9> */
.L_x_5695:
[----:B------:R-:W-:Y:S05]  /*31400*/  BSYNC B2 ;  /* 0x0000000000027941 */ /* 0x000fea0003800000 */
.L_x_5670:
[----:B------:R-:W2:Y:S04]  /*31410*/  LDL.64 R14, [R82] ;  /* 0x00000000520e7983 */ /* 0x000ea80000100a00 */
[----:B------:R-:W3:Y:S04]  /*31420*/  LDL.64 R8, [R82+0x18] ;  /* 0x0000180052087983 */ /* 0x000ee80000100a00 */
[----:B------:R-:W4:Y:S04]  /*31430*/  LDL.64 R32, [R82+0x30] ;  /* 0x0000300052207983 */ /* 0x000f280000100a00 */
[----:B0-----:R-:W4:Y:S01]  /*31440*/  LDL.64 R10, [R82+0x20] ;  /* 0x00002000520a7983 */ /* 0x001f220000100a00 */
[----:B------:R-:W-:-:S02]  /*31450*/  R2UR UR8, R84 ;  /* 0x00000000540872ca */ /* 0x000fc400000e0000 */
[C---:B------:R-:W-:Y:S01]  /*31460*/  R2UR UR9, R85.reuse ;  /* 0x00000000550972ca */ /* 0x040fe200000e0000 */
[----:B------:R-:W4:Y:S01]  /*31470*/  LDL R39, [R83] ;  /* 0x0000000053277983 */ /* 0x000f220000100800 */
[C---:B------:R-:W-:Y:S02]  /*31480*/  R2UR UR4, R84.reuse ;  /* 0x00000000540472ca */ /* 0x040fe400000e0000 */
[C---:B------:R-:W-:Y:S01]  /*31490*/  R2UR UR5, R85.reuse ;  /* 0x00000000550572ca */ /* 0x040fe200000e0000 */
[----:B------:R-:W5:Y:S01]  /*314a0*/  LDL.64 R12, [R82+0x38] ;  /* 0x00003800520c7983 */ /* 0x000f620000100a00 */
[C---:B------:R-:W-:Y:S02]  /*314b0*/  R2UR UR10, R84.reuse ;  /* 0x00000000540a72ca */ /* 0x040fe400000e0000 */
[----:B------:R-:W-:Y:S02]  /*314c0*/  R2UR UR11, R85 ;  /* 0x00000000550b72ca */ /* 0x000fe400000e0000 */
[----:B------:R-:W-:-:S02]  /*314d0*/  R2UR UR6, R84 ;  /* 0x00000000540672ca */ /* 0x000fc400000e0000 */
[C---:B------:R-:W-:Y:S02]  /*314e0*/  R2UR UR7, R85.reuse ;  /* 0x00000000550772ca */ /* 0x040fe400000e0000 */
[----:B------:R-:W-:Y:S02]  /*314f0*/  R2UR UR12, R84 ;  /* 0x00000000540c72ca */ /* 0x000fe400000e0000 */
[----:B------:R-:W-:Y:S01]  /*31500*/  R2UR UR13, R85 ;  /* 0x00000000550d72ca */ /* 0x000fe200000e0000 */
[----:B--2---:R0:W2:Y:S04]  /*31510*/  LD.E R14, desc[UR8][R14.64] ;  /* 0x000000080e0e7980 */ /* 0x0040a8000c101900 */
[----:B---3--:R-:W3:Y:S04]  /*31520*/  LD.E R38, desc[UR4][R8.64] ;  /* 0x0000000408267980 */ /* 0x008ee8000c101900 */
[----:B----4-:R-:W4:Y:S04]  /*31530*/  LD.E R40, desc[UR10][R32.64] ;  /* 0x0000000a20287980 */ /* 0x010f28000c101900 */
[----:B------:R-:W4:Y:S04]  /*31540*/  LD.E.64 R34, desc[UR6][R10.64+0x10] ;  /* 0x000010060a227980 */ /* 0x000f28000c101b00 */
[----:B------:R1:W4:Y:S01]  /*31550*/  LD.E.64 R36, desc[UR12][R8.64+0x8] ;  /* 0x0000080c08247980 */ /* 0x000322000c101b00 */
[----:B------:R-:W-:Y:S01]  /*31560*/  IMAD R41, R39, 0x4800, RZ ;  /* 0x0000480027297824 */ /* 0x000fe200078e02ff */
[----:B------:R-:W-:Y:S02]  /*31570*/  BSSY B2, `(.L_x_5672) ;  /* 0x0000055000027945 */ /* 0x000fe40003800000 */
[----:B------:R2:W5:Y:S02]  /*31580*/  LD.E.64 R28, desc[UR4][R10.64+0x8] ;  /* 0x000008040a1c7980 */ /* 0x000564000c101b00 */
[----:B0-----:R-:W-:-:S02]  /*31590*/  SHF.R.S32.HI R15, RZ, 0x1f, R41 ;  /* 0x0000001fff0f7819 */ /* 0x001fc40000011429 */
[----:B------:R0:W5:Y:S01]  /*315a0*/  LD.E.64 R30, desc[UR6][R10.64+0x18] ;  /* 0x000018060a1e7980 */ /* 0x000162000c101b00 */
[----:B-1----:R-:W-:Y:S01]  /*315b0*/  SHF.R.S32.HI R8, RZ, 0x1f, R77 ;  /* 0x0000001fff087819 */ /* 0x002fe2000001144d */
[----:B--2---:R-:W-:Y:S01]  /*315c0*/  IMAD R14, R77, -0x60, R14 ;  /* 0xffffffa04d0e7824 */ /* 0x004fe200078e020e */
[----:B---3--:R-:W-:-:S04]  /*315d0*/  IADD3 R43, P0, R38, R41, RZ ;  /* 0x00000029262b7210 */ /* 0x008fc80007f1e0ff */
[----:B------:R-:W-:Y:S02]  /*315e0*/  VIMNMX R45, R14, 0x60, PT ;  /* 0x000000600e2d7848 */ /* 0x000fe40003fe0100 */
[----:B------:R-:W-:Y:S02]  /*315f0*/  LEA.HI.X.SX32 R15, R38, R15, 0x1, P0 ;  /* 0x0000000f260f7211 */ /* 0x000fe400000f0eff */
[----:B----4-:R-:W-:Y:S01]  /*31600*/  ISETP.GE.AND P0, PT, R40, R45, PT ;  /* 0x0000002d2800720c */ /* 0x010fe20003f06270 */
[-C--:B------:R-:W-:Y:S02]  /*31610*/  IMAD R9, R35, R77.reuse, RZ ;  /* 0x0000004d23097224 */ /* 0x080fe400078e02ff */
[----:B------:R-:W-:Y:S01]  /*31620*/  IMAD.WIDE.U32 R38, R34, R77, RZ ;  /* 0x0000004d22267225 */ /* 0x000fe200078e00ff */
[----:B------:R-:W-:-:S03]  /*31630*/  LEA R14, P1, R43, R36, 0x1 ;  /* 0x000000242b0e7211 */ /* 0x000fc600078208ff */
[----:B------:R-:W-:Y:S02]  /*31640*/  IMAD R9, R34, R8, R9 ;  /* 0x0000000822097224 */ /* 0x000fe400078e0209 */
[----:B------:R-:W-:Y:S01]  /*31650*/  IMAD.WIDE R34, R41, 0x2, R36 ;  /* 0x0000000229227825 */ /* 0x000fe200078e0224 */
[----:B------:R-:W-:-:S03]  /*31660*/  LEA.HI.X R15, R43, R37, R15, 0x1, P1 ;  /* 0x000000252b0f7211 */ /* 0x000fc600008f0c0f */
[----:B------:R-:W-:Y:S01]  /*31670*/  IMAD.IADD R41, R39, 0x1, R9 ;  /* 0x0000000127297824 */ /* 0x000fe200078e0209 */
[----:B0-----:R-:W-:Y:S06]  /*31680*/  @P0 BRA `(.L_x_5673) ;  /* 0x00000004000c0947 */ /* 0x001fec0003800000 */
[----:B------:R-:W-:Y:S02]  /*31690*/  R2UR UR4, R84 ;  /* 0x00000000540472ca */ /* 0x000fe400000e0000 */
[----:B------:R-:W-:-:S13]  /*316a0*/  R2UR UR5, R85 ;  /* 0x00000000550572ca */ /* 0x000fda00000e0000 */
[----:B-----5:R-:W2:Y:S01]  /*316b0*/  LD.E.U8 R40, desc[UR4][R12.64] ;  /* 0x000000040c287980 */ /* 0x020ea2000c101100 */
[C---:B------:R-:W-:Y:S01]  /*316c0*/  LEA R36, P1, R38.reuse, R30, 0x1 ;  /* 0x0000001e26247211 */ /* 0x040fe200078208ff */
[----:B------:R-:W-:Y:S03]  /*316d0*/  BSSY B3, `(.L_x_5674) ;  /* 0x000000c000037945 */ /* 0x000fe60003800000 */
[----:B------:R-:W-:Y:S02]  /*316e0*/  LEA.HI.X R37, R38, R31, R41, 0x1, P1 ;  /* 0x0000001f26257211 */ /* 0x000fe400008f0c29 */
[----:B--2---:R-:W-:-:S04]  /*316f0*/  LOP3.LUT R8, R40, 0x1, RZ, 0xc0, !PT ;  /* 0x0000000128087812 */ /* 0x004fc800078ec0ff */
[----:B------:R-:W-:-:S13]  /*31700*/  ISETP.NE.U32.AND P0, PT, R8, 0x1, PT ;  /* 0x000000010800780c */ /* 0x000fda0003f05070 */
[----:B------:R-:W-:Y:S05]  /*31710*/  @P0 BRA `(.L_x_5675) ;  /* 0x00000000001c0947 */ /* 0x000fea0003800000 */
[----:B------:R-:W-:Y:S02]  /*31720*/  R2UR UR4, R84 ;  /* 0x00000000540472ca */ /* 0x000fe400000e0000 */
[----:B------:R-:W-:-:S13]  /*31730*/  R2UR UR5, R85 ;  /* 0x00000000550572ca */ /* 0x000fda00000e0000 */
[----:B------:R-:W2:Y:S01]  /*31740*/  LD.E.128 R8, desc[UR4][R34.64] ;  /* 0x0000000422087980 */ /* 0x000ea2000c101d00 */
[----:B------:R-:W-:Y:S02]  /*31750*/  R2UR UR6, R84 ;  /* 0x00000000540672ca */ /* 0x000fe400000e0000 */
[----:B------:R-:W-:Y:S01]  /*31760*/  R2UR UR7, R85 ;  /* 0x00000000550772ca */ /* 0x000fe200000e0000 */
[----:B--2---:R0:W-:-:S12]  /*31770*/  ST.E.128 desc[UR4][R36.64], R8 ;  /* 0x0000000824007985 */ /* 0x0041d8000c101d04 */
[----:B------:R0:W5:Y:S02]  /*31780*/  LD.E.U8 R40, desc[UR6][R12.64] ;  /* 0x000000060c287980 */ /* 0x000164000c101100 */
.L_x_5675:
[----:B------:R-:W-:Y:S05]  /*31790*/  BSYNC B3 ;  /* 0x0000000000037941 */ /* 0x000fea0003800000 */
.L_x_5674:
[----:B-----5:R-:W-:Y:S01]  /*317a0*/  LOP3.LUT P0, RZ, R40, 0x2, RZ, 0xc0, !PT ;  /* 0x0000000228ff7812 */ /* 0x020fe2000780c0ff */
[----:B------:R-:W-:-:S12]  /*317b0*/  BSSY B3, `(.L_x_5676) ;  /* 0x0000009000037945 */ /* 0x000fd80003800000 */
[----:B------:R-:W-:Y:S05]  /*317c0*/  @!P0 BRA `(.L_x_5677) ;  /* 0x00000000001c8947 */ /* 0x000fea0003800000 */
[----:B------:R-:W-:Y:S02]  /*317d0*/  R2UR UR4, R84 ;  /* 0x00000000540472ca */ /* 0x000fe400000e0000 */
[----:B------:R-:W-:-:S13]  /*317e0*/  R2UR UR5, R85 ;  /* 0x00000000550572ca */ /* 0x000fda00000e0000 */
[----:B0-----:R-:W2:Y:S01]  /*317f0*/  LD.E.128 R8, desc[UR4][R14.64] ;  /* 0x000000040e087980 */ /* 0x001ea2000c101d00 */
[----:B------:R-:W-:Y:S02]  /*31800*/  R2UR UR6, R84 ;  /* 0x00000000540672ca */ /* 0x000fe400000e0000 */
[----:B------:R-:W-:Y:S01]  /*31810*/  R2UR UR7, R85 ;  /* 0x00000000550772ca */ /* 0x000fe200000e0000 */
[----:B--2---:R1:W-:-:S12]  /*31820*/  ST.E.128 desc[UR4][R36.64+0x40], R8 ;  /* 0x0000400824007985 */ /* 0x0043d8000c101d04 */
[----:B------:R1:W5:Y:S02]  /*31830*/  LD.E.U8 R40, desc[UR6][R12.64] ;  /* 0x000000060c287980 */ /* 0x000364000c101100 */
.L_x_5677:
[----:B------:R-:W-:Y:S05]  /*31840*/  BSYNC B3 ;  /* 0x0000000000037941 */ /* 0x000fea0003800000 */
.L_x_5676:
[----:B-----5:R-:W-:Y:S01]  /*31850*/  LOP3.LUT P0, RZ, R40, 0x4, RZ, 0xc0, !PT ;  /* 0x0000000428ff7812 */ /* 0x020fe2000780c0ff */
[----:B------:R-:W-:-:S12]  /*31860*/  BSSY B3, `(.L_x_5678) ;  /* 0x0000009000037945 */ /* 0x000fd80003800000 */
[----:B------:R-:W-:Y:S05]  /*31870*/  @!P0 BRA `(.L_x_5679) ;  /* 0x00000000001c8947 */ /* 0x000fea0003800000 */
[----:B------:R-:W-:Y:S02]  /*31880*/  R2UR UR4, R84 ;  /* 0x00000000540472ca */ /* 0x000fe400000e0000 */
[----:B------:R-:W-:-:S13]  /*31890*/  R2UR UR5, R85 ;  /* 0x00000000550572ca */ /* 0x000fda00000e0000 */
[----:B01----:R-:W2:Y:S01]  /*318a0*/  LD.E.128 R8, desc[UR4][R34.64+0x3000] ;  /* 0x0030000422087980 */ /* 0x003ea2000c101d00 */
[----:B------:R-:W-:Y:S02]  /*318b0*/  R2UR UR6, R84 ;  /* 0x00000000540672ca */ /* 0x000fe400000e0000 */
[----:B------:R-:W-:Y:S01]  /*318c0*/  R2UR UR7, R85 ;  /* 0x00000000550772ca */ /* 0x000fe200000e0000 */
[----:B--2---:R2:W-:-:S12]  /*318d0*/  ST.E.128 desc[UR4][R36.64+0x80], R8 ;  /* 0x0000800824007985 */ /* 0x0045d8000c101d04 */
[----:B------:R2:W5:Y:S02]  /*318e0*/  LD.E.U8 R40, desc[UR6][R12.64] ;  /* 0x000000060c287980 */ /* 0x000564000c101100 */
.L_x_5679:
[----:B------:R-:W-:Y:S05]  /*318f0*/  BSYNC B3 ;  /* 0x0000000000037941 */ /* 0x000fea0003800000 */
.L_x_5678:
[----:B-----5:R-:W-:Y:S01]  /*31900*/  LOP3.LUT P0, RZ, R40, 0x8, RZ, 0xc0, !PT ;  /* 0x0000000828ff7812 */ /* 0x020fe2000780c0ff */
[----:B------:R-:W-:-:S12]  /*31910*/  BSSY B3, `(.L_x_5680) ;  /* 0x0000009000037945 */ /* 0x000fd80003800000 */
[----:B------:R-:W-:Y:S05]  /*31920*/  @!P0 BRA `(.L_x_5681) ;  /* 0x00000000001c8947 */ /* 0x000fea0003800000 */
[----:B------:R-:W-:Y:S02]  /*31930*/  R2UR UR4, R84 ;  /* 0x00000000540472ca */ /* 0x000fe400000e0000 */
[----:B------:R-:W-:-:S13]  /*31940*/  R2UR UR5, R85 ;  /* 0x00000000550572ca */ /* 0x000fda00000e0000 */
[----:B012---:R-:W2:Y:S01]  /*31950*/  LD.E.128 R8, desc[UR4][R14.64+0x3000] ;  /* 0x003000040e087980 */ /* 0x007ea2000c101d00 */
[----:B------:R-:W-:Y:S02]  /*31960*/  R2UR UR6, R84 ;  /* 0x00000000540672ca */ /* 0x000fe400000e0000 */
[----:B------:R-:W-:Y:S01]  /*31970*/  R2UR UR7, R85 ;  /* 0x00000000550772ca */ /* 0x000fe200000e0000 */
[----:B--2---:R3:W-:-:S12]  /*31980*/  ST.E.128 desc[UR4][R36.64+0xc0], R8 ;  /* 0x0000c00824007985 */ /* 0x0047d8000c101d04 */
[----:B------:R3:W5:Y:S02]  /*31990*/  LD.E.U8 R40, desc[UR6][R12.64] ;  /* 0x000000060c287980 */ /* 0x000764000c101100 */
.L_x_5681:
[----:B------:R-:W-:Y:S05]  /*319a0*/  BSYNC B3 ;  /* 0x0000000000037941 */ /* 0x000fea0003800000 */
.L_x_5680:
[----:B-----5:R-:W-:Y:S01]  /*319b0*/  LOP3.LUT P0, RZ, R40, 0x10, RZ, 0xc0, !PT ;  /* 0x0000001028ff7812 */ /* 0x020fe2000780c0ff */
[----:B------:R-:W-:-:S12]  /*319c0*/  BSSY B3, `(.L_x_5682) ;  /* 0x0000009000037945 */ /* 0x000fd80003800000 */
[----:B------:R-:W-:Y:S05]  /*319d0*/  @!P0 BRA `(.L_x_5683) ;  /* 0x00000000001c8947 */ /* 0x000fea0003800000 */
[----:B------:R-:W-:Y:S02]  /*319e0*/  R2UR UR4, R84 ;  /* 0x00000000540472ca */ /* 0x000fe400000e0000 */
[----:B------:R-:W-:-:S13]  /*319f0*/  R2UR UR5, R85 ;  /* 0x00000000550572ca */ /* 0x000fda00000e0000 */
[----:B0123--:R-:W2:Y:S01]  /*31a00*/  LD.E.128 R8, desc[UR4][R34.64+0x6000] ;  /* 0x0060000422087980 */ /* 0x00fea2000c101d00 */
[----:B------:R-:W-:Y:S02]  /*31a10*/  R2UR UR6, R84 ;  /* 0x00000000540672ca */ /* 0x000fe400000e0000 */
[----:B------:R-:W-:Y:S01]  /*31a20*/  R2UR UR7, R85 ;  /* 0x00000000550772ca */ /* 0x000fe200000e0000 */
[----:B--2---:R4:W-:-:S12]  /*31a30*/  ST.E.128 desc[UR4][R36.64+0x100], R8 ;  /* 0x0001000824007985 */ /* 0x0049d8000c101d04 */
[----:B------:R4:W5:Y:S02]  /*31a40*/  LD.E.U8 R40, desc[UR6][R12.64] ;  /* 0x000000060c287980 */ /* 0x000964000c101100 */
.L_x_5683:
[----:B------:R-:W-:Y:S05]  /*31a50*/  BSYNC B3 ;  /* 0x0000000000037941 */ /* 0x000fea0003800000 */
.L_x_5682:
[----:B-----5:R-:W-:-:S13]  /*31a60*/  LOP3.LUT P0, RZ, R40, 0x20, RZ, 0xc0, !PT ;  /* 0x0000002028ff7812 */ /* 0x020fda000780c0ff */
[----:B------:R-:W-:Y:S05]  /*31a70*/  @!P0 BRA `(.L_x_5673) ;  /* 0x0000000000108947 */ /* 0x000fea0003800000 */
[----:B------:R-:W-:Y:S02]  /*31a80*/  R2UR UR4, R84 ;  /* 0x00000000540472ca */ /* 0x000fe400000e0000 */
[----:B------:R-:W-:-:S13]  /*31a90*/  R2UR UR5, R85 ;  /* 0x00000000550572ca */ /* 0x000fda00000e0000 */
[----:B01234-:R-:W2:Y:S04]  /*31aa0*/  LD.E.128 R8, desc[UR4][R14.64+0x6000] ;  /* 0x006000040e087980 */ /* 0x01fea8000c101d00 */
[----:B--2---:R0:W-:Y:S02]  /*31ab0*/  ST.E.128 desc[UR4][R36.64+0x140], R8 ;  /* 0x0001400824007985 */ /* 0x0041e4000c101d04 */
.L_x_5673:
[----:B------:R-:W-:Y:S05]  /*31ac0*/  BSYNC B2 ;  /* 0x0000000000027941 */ /* 0x000fea0003800000 */
.L_x_5672:
[----:B------:R-:W-:Y:S02]  /*31ad0*/  R2UR UR4, R84 ;  /* 0x00000000540472ca */ /* 0x000fe400000e0000 */
[----:B------:R-:W-:-:S13]  /*31ae0*/  R2UR UR5, R85 ;  /* 0x00000000550572ca */ /* 0x000fda00000e0000 */
[----:B------:R-:W0:Y:S02]  /*31af0*/  LD.E R32, desc[UR4][R32.64] ;  /* 0x0000000420207980 */ /* 0x000e24000c101900 */
[----:B01234-:R-:W-:-:S05]  /*31b00*/  VIADD R8, R32, 0x40 ;  /* 0x0000004020087836 */ /* 0x01ffca0000000000 */
[----:B------:R-:W-:-:S13]  /*31b10*/  ISETP.GE.AND P0, PT, R8, R45, PT ;  /* 0x0000002d0800720c */ /* 0x000fda0003f06270 */
[----:B------:R-:W-:Y:S05]  /*31b20*/  @P0 BRA `(.L_x_5615) ;  /* 0x0000000400080947 */ /* 0x000fea0003800000 */
[----:B------:R-:W-:Y:S02]  /*31b30*/  R2UR UR4, R84 ;  /* 0x00000000540472ca */ /* 0x000fe400000e0000 */
[----:B------:R-:W-:-:S13]  /*31b40*/  R2UR UR5, R85 ;  /* 0x00000000550572ca */ /* 0x000fda00000e0000 */
[----:B-----5:R-:W2:Y:S02]  /*31b50*/  LD.E.U8 R32, desc[UR4][R12.64] ;  /* 0x000000040c207980 */ /* 0x020ea4000c101100 */
[----:B--2---:R-:W-:-:S04]  /*31b60*/  LOP3.LUT R8, R32, 0x1, RZ, 0xc0, !PT ;  /* 0x0000000120087812 */ /* 0x004fc800078ec0ff */
[----:B------:R-:W-:-:S13]  /*31b70*/  ISETP.NE.U32.AND P0, PT, R8, 0x1, PT ;  /* 0x000000010800780c */ /* 0x000fda0003f05070 */
[----:B------:R-:W-:Y:S02]  /*31b80*/  @!P0 R2UR UR4, R84 ;  /* 0x00000000540482ca */ /* 0x000fe400000e0000 */
[----:B------:R-:W-:-:S13]  /*31b90*/  @!P0 R2UR UR5, R85 ;  /* 0x00000000550582ca */ /* 0x000fda00000e0000 */
[----:B------:R-:W2:Y:S01]  /*31ba0*/  @!P0 LD.E.128 R8, desc[UR4][R34.64+0x2000] ;  /* 0x0020000422088980 */ /* 0x000ea2000c101d00 */
[----:B------:R-:W-:Y:S02]  /*31bb0*/  IADD3 R39, P1, R28, R38, RZ ;  /* 0x000000261c277210 */ /* 0x000fe40007f3e0ff */
[----:B------:R-:W-:Y:S02]  /*31bc0*/  @!P0 R2UR UR6, R84 ;  /* 0x00000000540682ca */ /* 0x000fe400000e0000 */
[----:B------:R-:W-:Y:S01]  /*31bd0*/  @!P0 R2UR UR7, R85 ;  /* 0x00000000550782ca */ /* 0x000fe200000e0000 */
[----:B------:R-:W-:Y:S01]  /*31be0*/  IMAD.X R29, R29, 0x1, R41, P1 ;  /* 0x000000011d1d7824 */ /* 0x000fe200008e0629 */
[----:B------:R-:W-:-:S04]  /*31bf0*/  LEA R28, P1, R39, R30, 0x1 ;  /* 0x0000001e271c7211 */ /* 0x000fc800078208ff */
[----:B------:R-:W-:-:S05]  /*31c00*/  LEA.HI.X R29, R39, R31, R29, 0x1, P1 ;  /* 0x0000001f271d7211 */ /* 0x000fca00008f0c1d */
[----:B--2---:R0:W-:Y:S04]  /*31c10*/  @!P0 ST.E.128 desc[UR4][R28.64], R8 ;  /* 0x000000081c008985 */ /* 0x0041e8000c101d04 */
[----:B------:R-:W2:Y:S01]  /*31c20*/  @!P0 LD.E.U8 R32, desc[UR6][R12.64] ;  /* 0x000000060c208980 */ /* 0x000ea2000c101100 */
[----:B------:R-:W-:Y:S01]  /*31c30*/  BSSY B2, `(.L_x_5684) ;  /* 0x000000a000027945 */ /* 0x000fe20003800000 */
[----:B--2---:R-:W-:-:S13]  /*31c40*/  LOP3.LUT P0, RZ, R32, 0x2, RZ, 0xc0, !PT ;  /* 0x0000000220ff7812 */ /* 0x004fda000780c0ff */
[----:B0-----:R-:W-:Y:S05]  /*31c50*/  @!P0 BRA `(.L_x_5685) ;  /* 0x00000000001c8947 */ /* 0x001fea0003800000 */
[----:B------:R-:W-:Y:S02]  /*31c60*/  R2UR UR4, R84 ;  /* 0x00000000540472ca */ /* 0x000fe400000e0000 */
[----:B------:R-:W-:-:S13]  /*31c70*/  R2UR UR5, R85 ;  /* 0x00000000550572ca */ /* 0x000fda00000e0000 */
[----:B------:R-:W2:Y:S01]  /*31c80*/  LD.E.128 R8, desc[UR4][R14.64+0x2000] ;  /* 0x002000040e087980 */ /* 0x000ea2000c101d00 */
[----:B------:R-:W-:Y:S02]  /*31c90*/  R2UR UR6, R84 ;  /* 0x00000000540672ca */ /* 0x000fe400000e0000 */
[----:B------:R-:W-:Y:S01]  /*31ca0*/  R2UR UR7, R85 ;  /* 0x00000000550772ca */ /* 0x000fe200000e0000 */
[----:B--2---:R0:W-:-:S12]  /*31cb0*/  ST.E.128 desc[UR4][R28.64+0x40], R8 ;  /* 0x000040081c007985 */ /* 0x0041d8000c101d04 */
[----:B------:R0:W5:Y:S02]  /*31cc0*/  LD.E.U8 R32, desc[UR6][R12.64] ;  /* 0x000000060c207980 */ /* 0x000164000c101100 */
.L_x_5685:
[----:B------:R-:W-:Y:S05]  /*31cd0*/  BSYNC B2 ;  /* 0x0000000000027941 */ /* 0x000fea0003800000 */
.L_x_5684:
        /* <DEDUP_REMOVED lines=10> */
.L_x_5687:
[----:B------:R-:W-:Y:S05]  /*31d80*/  BSYNC B2 ;  /* 0x0000000000027941 */ /* 0x000fea0003800000 */
.L_x_5686:
        /* <DEDUP_REMOVED lines=10> */
.L_x_5689:
[----:B------:R-:W-:Y:S05]  /*31e30*/  BSYNC B2 ;  /* 0x0000000000027941 */ /* 0x000fea0003800000 */
.L_x_5688:
        /* <DEDUP_REMOVED lines=10> */
.L_x_5691:
[----:B------:R-:W-:Y:S05]  /*31ee0*/  BSYNC B2 ;  /* 0x0000000000027941 */ /* 0x000fea0003800000 */
.L_x_5690:
[----:B-----5:R-:W-:-:S13]  /*31ef0*/  LOP3.LUT P0, RZ, R32, 0x20, RZ, 0xc0, !PT ;  /* 0x0000002020ff7812 */ /* 0x020fda000780c0ff */
[----:B------:R-:W-:Y:S05]  /*31f00*/  @!P0 BRA `(.L_x_5615) ;  /* 0x0000000000108947 */ /* 0x000fea0003800000 */
[----:B------:R-:W-:Y:S02]  /*31f10*/  R2UR UR4, R84 ;  /* 0x00000000540472ca */ /* 0x000fe400000e0000 */
[----:B------:R-:W-:-:S13]  /*31f20*/  R2UR UR5, R85 ;  /* 0x00000000550572ca */ /* 0x000fda00000e0000 */
[----:B0123--:R-:W2:Y:S04]  /*31f30*/  LD.E.128 R8, desc[UR4][R14.64+0x8000] ;  /* 0x008000040e087980 */ /* 0x00fea8000c101d00 */
[----:B--2---:R4:W-:Y:S02]  /*31f40*/  ST.E.128 desc[UR4][R28.64+0x140], R8 ;  /* 0x000140081c007985 */ /* 0x0049e4000c101d04 */
.L_x_5615:
[----:B------:R-:W-:Y:S05]  /*31f50*/  BSYNC B0 ;  /* 0x0000000000007941 */ /* 0x000fea0003800000 */
.L_x_5580:
        /* <DEDUP_REMOVED lines=8> */
[----:B0-----:R-:W-:-:S02]  /*31fe0*/  LOP3.LUT P0, RZ, R9, 0x7f, RZ, 0xc0, !PT ;  /* 0x0000007f09ff7812 */ /* 0x001fc4000780c0ff */
[----:B------:R-:W-:-:S05]  /*31ff0*/  LEA.HI R8, R9, 0x8, RZ, 0x19 ;  /* 0x0000000809087811 */ /* 0x000fca00078fc8ff */
[----:B-1----:R0:W-:Y:S06]  /*32000*/  BAR.SYNC.DEFER_BLOCKING R8, 0x80 ;  /* 0x000200080000751d */ /* 0x0021ec0000010000 */
[----:B------:R-:W-:Y:S05]  /*32010*/  @P0 BRA `(.L_x_5692) ;  /* 0x0000000000240947 */ /* 0x000fea0003800000 */
[----:B0-----:R-:W2:Y:S01]  /*32020*/  LDL.64 R8, [R82+0x10] ;  /* 0x0000100052087983 */ /* 0x001ea20000100a00 */
[----:B------:R-:W-:Y:S02]  /*32030*/  R2UR UR4, R84 ;  /* 0x00000000540472ca */ /* 0x000fe400000e0000 */
[----:B------:R-:W-:Y:S01]  /*32040*/  R2UR UR5, R85 ;  /* 0x00000000550572ca */ /* 0x000fe200000e0000 */
[----:B------:R-:W3:-:S12]  /*32050*/  LDL R83, [R83] ;  /* 0x0000000053537983 */ /* 0x000ed80000100800 */
[----:B--2---:R-:W2:Y:S02]  /*32060*/  LD.E.64 R8, desc[UR4][R8.64+0x30] ;  /* 0x0000300408087980 */ /* 0x004ea4000c101b00 */
[----:B--2---:R-:W-:-:S05]  /*32070*/  MOV R10, R8 ;  /* 0x00000008000a7202 */ /* 0x004fca0000000f00 */
[----:B---3--:R-:W-:-:S05]  /*32080*/  IMAD R10, R83, 0x8, R10 ;  /* 0x00000008530a7824 */ /* 0x008fca00078e020a */
[----:B------:R-:W-:-:S04]  /*32090*/  PRMT R10, RZ, 0x654, R10 ;  /* 0x00000654ff0a7816 */ /* 0x000fc8000000000a */
[----:B------:R1:W-:Y:S03]  /*320a0*/  SYNCS.ARRIVE.TRANS64.RED.A1T0 RZ, [R10+URZ], RZ ;  /* 0x000000ff0aff79a7 */ /* 0x0003e6000810043f */
.L_x_5692:
[----:B-----5:R-:W-:-:S04]  /*320b0*/  IMAD.MOV.U32 R97, RZ, RZ, 0x0 ;  /* 0x00000000ff617424 */ /* 0x020fc800078e00ff */
[----:B01----:R-:W-:Y:S05]  /*320c0*/  RET.REL.NODEC R96 `(_ZN7cutlass13device_kernelIN5flash11enable_sm90INS1_16FlashAttnFwdSm90INS1_25CollectiveMainloopFwdSm90ILi2EN4cute5tupleIJNS5_1CILi1EEES8_S8_EEENS6_IJNS7_ILi128EEENS7_ILi96EEENS7_ILi192EEEEEELi192ENS_10bfloat16_tEfNS_4arch4Sm90ELb0ELb1ELb1ELb1ELb0ELb1ELb0ELb1ELb1ELb1ELb0ELb0EEENS1_21CollectiveEpilogueFwdINS6_IJSA_SC_SB_EEES9_SE_SG_Li256ELb1ELb1ELb0ELb0EEENS1_36VarlenDynamicPersistentTileSchedulerILi128ELi96ELi256ELi128ELb0ELb1ELb1ELb1ELb0ELb1EEEEEEEEEvNT_6ParamsE) ;  /* 0xfffffcdc60cc7950 */ /* 0x003fea0003c3ffff */
.L_x_5590:
[----:B0-----:R0:W1:Y:S02]  /*320d0*/  SYNCS.PHASECHK.TRANS64.TRYWAIT P0, [R10+URZ], R11 ;  /* 0x0000000b0a0075a7 */ /* 0x001064000800017f */
[----:B-1----:R-:W-:Y:S05]  /*320e0*/  @!P0 NANOSLEEP.SYNCS 0x989680 ;  /* 0x009896800000895d */ /* 0x002fea0003900000 */
[----:B------:R-:W1:Y:S02]  /*320f0*/  @!P0 SYNCS.PHASECHK.TRANS64 P0, [R10+URZ], R11 ;  /* 0x0000000b0a0085a7 */ /* 0x000e64000800007f */
[----:B-1----:R-:W-:Y:S05]  /*32100*/  @!P0 BRA `(.L_x_5590) ;  /* 0xfffffffc00f08947 */ /* 0x002fea000383ffff */
[----:B------:R-:W-:Y:S05]  /*32110*/  BRA `(.L_x_5693) ;  /* 0xffffff6800347947 */ /* 0x000fea000383ffff */
.L_x_5645:
[----:B0-----:R0:W1:Y:S02]  /*32120*/  SYNCS.PHASECHK.TRANS64.TRYWAIT P0, [R74+URZ], R75 ;  /* 0x0000004b4a0075a7 */ /* 0x001064000800017f */
[----:B-1----:R-:W-:Y:S05]  /*32130*/  @!P0 NANOSLEEP.SYNCS 0x989680 ;  /* 0x009896800000895d */ /* 0x002fea0003900000 */
[----:B------:R-:W1:Y:S02]  /*32140*/  @!P0 SYNCS.PHASECHK.TRANS64 P0, [R74+URZ], R75 ;  /* 0x0000004b4a0085a7 */ /* 0x000e64000800007f */
[----:B-1----:R-:W-:Y:S05]  /*32150*/  @!P0 BRA `(.L_x_5645) ;  /* 0xfffffffc00f08947 */ /* 0x002fea000383ffff */
[----:B------:R-:W-:Y:S05]  /*32160*/  BRA `(.L_x_5694) ;  /* 0xffffffac00c47947 */ /* 0x000fea000383ffff */
.L_x_5671:
[----:B0-----:R0:W1:Y:S02]  /*32170*/  SYNCS.PHASECHK.TRANS64.TRYWAIT P0, [R10+URZ], R11 ;  /* 0x0000000b0a0075a7 */ /* 0x001064000800017f */
[----:B-1----:R-:W-:Y:S05]  /*32180*/  @!P0 NANOSLEEP.SYNCS 0x989680 ;  /* 0x009896800000895d */ /* 0x002fea0003900000 */
[----:B------:R-:W1:Y:S02]  /*32190*/  @!P0 SYNCS.PHASECHK.TRANS64 P0, [R10+URZ], R11 ;  /* 0x0000000b0a0085a7 */ /* 0x000e64000800007f */
[----:B-1----:R-:W-:Y:S05]  /*321a0*/  @!P0 BRA `(.L_x_5671) ;  /* 0xfffffffc00f08947 */ /* 0x002fea000383ffff */
[----:B------:R-:W-:Y:S05]  /*321b0*/  BRA `(.L_x_5695) ;  /* 0xfffffff000907947 */ /* 0x000fea000383ffff */
.L_x_5696:
        /* <DEDUP_REMOVED lines=12> */
.L_x_15304:


//--------------------- .text._ZN7cutlass13device_kernelIN5flash11enable_sm90INS1_16FlashAttnFwdSm90INS1_25CollectiveMainloopFwdSm90ILi2EN4cute5tupleIJNS5_1CILi1EEES8_S8_EEENS6_IJNS7_ILi128EEENS7_ILi112EEENS7_ILi192EEEEEELi192ENS_10bfloat16_tEfNS_4arch4Sm90ELb1ELb0ELb1ELb0ELb0ELb0ELb0ELb1ELb1ELb1ELb0ELb0EEENS1_21CollectiveEpilogueFwdINS6_IJSA_SC_SB_EEES9_SE_SG_Li256ELb0ELb1ELb0ELb0EEENS1_30DynamicPersistentTileSchedulerILi256ELi128ELb0ELb1ELb1EEEEEEEEEvNT_6ParamsE --------------------------
	.section	.text._ZN7cutlass13device_kernelIN5flash11enable_sm90INS1_16FlashAttnFwdSm90INS1_25CollectiveMainloopFwdSm90ILi2EN4cute5tupleIJNS5_1CILi1EEES8_S8_EEENS6_IJNS7_ILi128EEENS7_ILi112EEENS7_ILi192EEEEEELi192ENS_10bfloat16_tEfNS_4arch4Sm90ELb1ELb0ELb1ELb0ELb0ELb0ELb0ELb1ELb1ELb1ELb0ELb0EEENS1_21CollectiveEpilogueFwdINS6_IJSA_SC_SB_EEES9_SE_SG_Li256ELb0ELb1ELb0ELb0EEENS1_30DynamicPersistentTileSchedulerILi256ELi128ELb0ELb1ELb1EEEEEEEEEvNT_6ParamsE,"ax",@progbits
	.align	128
.text._ZN7cutlass13device_kernelIN5flash11enable_sm90INS1_16FlashAttnFwdSm90INS1_25CollectiveMainloopFwdSm90ILi2EN4cute5tupleIJNS5_1CILi1EEES8_S8_EEENS6_IJNS7_ILi128EEENS7_ILi112EEENS7_ILi192EEEEEELi192ENS_10bfloat16_tEfNS_4arch4Sm90ELb1ELb0ELb1ELb0ELb0ELb0ELb0ELb1ELb1ELb1ELb0ELb0EEENS1_21CollectiveEpilogueFwdINS6_IJSA_SC_SB_EEES9_SE_SG_Li256ELb0ELb1ELb0ELb0EEENS1_30DynamicPersistentTileSchedulerILi256ELi128ELb0ELb1ELb1EEEEEEEEEvNT_6ParamsE:
        .type           _ZN7cutlass13device_kernelIN5flash11enable_sm90INS1_16FlashAttnFwdSm90INS1_25CollectiveMainloopFwdSm90ILi2EN4cute5tupleIJNS5_1CILi1EEES8_S8_EEENS6_IJNS7_ILi128EEENS7_ILi112EEENS7_ILi192EEEEEELi192ENS_10bfloat16_tEfNS_4arch4Sm90ELb1ELb0ELb1ELb0ELb0ELb0ELb0ELb1ELb1ELb1ELb0ELb0EEENS1_21CollectiveEpilogueFwdINS6_IJSA_SC_SB_EEES9_SE_SG_Li256ELb0ELb1ELb0ELb0EEENS1_30DynamicPersistentTileSchedulerILi256ELi128ELb0ELb1ELb1EEEEEEEEEvNT_6ParamsE,@function
        .size           _ZN7cutlass13device_kernelIN5flash11enable_sm90INS1_16FlashAttnFwdSm90INS1_25CollectiveMainloopFwdSm90ILi2EN4cute5tupleIJNS5_1CILi1EEES8_S8_EEENS6_IJNS7_ILi128EEENS7_ILi112EEENS7_ILi192EEEEEELi192ENS_10bfloat16_tEfNS_4arch4Sm90ELb1ELb0ELb1ELb0ELb0ELb0ELb0ELb1ELb1ELb1ELb0ELb0EEENS1_21CollectiveEpilogueFwdINS6_IJSA_SC_SB_EEES9_SE_SG_Li256ELb0ELb1ELb0ELb0EEENS1_30DynamicPersistentTileSchedulerILi256ELi128ELb0ELb1ELb1EEEEEEEEEvNT_6ParamsE,(.L_x_15306 - _ZN7cutlass13device_kernelIN5flash11enable_sm90INS1_16FlashAttnFwdSm90INS1_25CollectiveMainloopFwdSm90ILi2EN4cute5tupleIJNS5_1CILi1EEES8_S8_EEENS6_IJNS7_ILi128EEENS7_ILi112EEENS7_ILi192EEEEEELi192ENS_10bfloat16_tEfNS_4arch4Sm90ELb1ELb0ELb1ELb0ELb0ELb0ELb0ELb1ELb1ELb1ELb0ELb0EEENS1_21CollectiveEpilogueFwdINS6_IJSA_SC_SB_EEES9_SE_SG_Li256ELb0ELb1ELb0ELb0EEENS1_30DynamicPersistentTileSchedulerILi256ELi128ELb0ELb1ELb1EEEEEEEEEvNT_6ParamsE)
        .other          _ZN7cutlass13device_kernelIN5flash11enable_sm90INS1_16FlashAttnFwdSm90INS1_25CollectiveMainloopFwdSm90ILi2EN4cute5tupleIJNS5_1CILi1EEES8_S8_EEENS6_IJNS7_ILi128EEENS7_ILi112EEENS7_ILi192EEEEEELi192ENS_10bfloat16_tEfNS_4arch4Sm90ELb1ELb0ELb1ELb0ELb0ELb0ELb0ELb1ELb1ELb1ELb0ELb0EEENS1_21CollectiveEpilogueFwdINS6_IJSA_SC_SB_EEES9_SE_SG_Li256ELb0ELb1ELb0ELb0EEENS1_30DynamicPersistentTileSchedulerILi256ELi128ELb0ELb1ELb1EEEEEEEEEvNT_6ParamsE,@"STO_CUDA_ENTRY STV_DEFAULT"
_ZN7cutlass13device_kernelIN5flash11enable_sm90INS1_16FlashAttnFwdSm90INS1_25CollectiveMainloopFwdSm90ILi2EN4cute5tupleIJNS5_1CILi1EEES8_S8_EEENS6_IJNS7_ILi128EEENS7_ILi112EEENS7_ILi192EEEEEELi192ENS_10bfloat16_tEfNS_4arch4Sm90ELb1ELb0ELb1ELb0ELb0ELb0ELb0ELb1ELb1ELb1ELb0ELb0EEENS1_21CollectiveEpilogueFwdINS6_IJSA_SC_SB_EEES9_SE_SG_Li256ELb0ELb1ELb0ELb0EEENS1_30DynamicPersistentTileSchedulerILi256ELi128ELb0ELb1ELb1EEEEEEEEEvNT_6ParamsE:
        /* <DEDUP_REMOVED lines=17> */
.L_x_5698:
[----:B------:R-:W-:Y:S05]  /*0110*/  BSYNC B0 ;  /* 0x0000000000007941 */ /* 0x000fea0003800000 */
.L_x_5697:
        /* <DEDUP_REMOVED lines=40> */
.L_x_5699:
        /* <DEDUP_REMOVED lines=22> */
.L_x_5700:
        /* <DEDUP_REMOVED lines=18> */
.L_x_5701:
        /* <DEDUP_REMOVED lines=22> */
.L_x_5702:
        /* <DEDUP_REMOVED lines=22> */
.L_x_5703:
[----:B0-----:R-:W-:Y:S01]  /*08e0*/  ISETP.NE.AND P0, PT, R2, RZ, PT ;  /* 0x000000ff0200720c */ /* 0x001fe20003f05270 */
[----:B------:R-:W-:Y:S01]  /*08f0*/  IMAD.MOV.U32 R2, RZ, RZ, 0x1 ;  /* 0x00000001ff027424 */ /* 0x000fe200078e00ff */
[----:B------:R-:W-:-:S04]  /*0900*/  NOP ;  /* 0x0000000000007918 */ /* 0x000fc80000000000 */
[----:B------:R-:W-:-:S05]  /*0910*/  SEL R2, R2, 0x2, !P0 ;  /* 0x0000000202027807 */ /* 0x000fca0004000000 */
[----:B------:R0:W-:Y:S01]  /*0920*/  STL [R1+0x30], R2 ;  /* 0x0000300201007387 */ /* 0x0001e20000100800 */
[----:B-123--:R-:W-:Y:S06]  /*0930*/  BAR.SYNC.DEFER_BLOCKING 0x0 ;  /* 0x0000000000007b1d */ /* 0x00efec0000010000 */
[----:B------:R-:W-:Y:S05]  /*0940*/  @!P0 BRA `(.L_x_5704) ;  /* 0x0000011800548947 */ /* 0x000fea0003800000 */
.L_x_5705:
        /* <DEDUP_REMOVED lines=10> */
[----:B------:R-:W2:Y:S01]  /*09f0*/  LDL.LU R12, [R1+0x30] ;  /* 0x00003000010c7983 */ /* 0x000ea20000300800 */
[----:B0-----:R-:W0:Y:S02]  /*0a00*/  S2R R2, SR_TID.X ;  /* 0x0000000000027919 */ /* 0x001e240000002100 */
[----:B0-----:R-:W-:-:S05]  /*0a10*/  VIADD R217, R2, 0xffffff80 ;  /* 0xffffff8002d97836 */ /* 0x001fca0000000000 */
[----:B------:R-:W-:-:S04]  /*0a20*/  SHF.R.S32.HI R0, RZ, 0x1f, R217 ;  /* 0x0000001fff007819 */ /* 0x000fc800000114d9 */
[CC--:B------:R-:W-:Y:S02]  /*0a30*/  LEA.HI R2, R0.reuse, R217.reuse, RZ, 0x7 ;  /* 0x000000d900027211 */ /* 0x0c0fe400078f38ff */
[-C--:B------:R-:W-:Y:S02]  /*0a40*/  LEA.HI R3, R0, R217.reuse, RZ, 0x4 ;  /* 0x000000d900037211 */ /* 0x080fe400078f20ff */
[----:B------:R-:W-:Y:S02]  /*0a50*/  LOP3.LUT R210, R2, 0xffffff80, RZ, 0xc0, !PT ;  /* 0xffffff8002d27812 */ /* 0x000fe400078ec0ff */
[----:B------:R-:W-:Y:S02]  /*0a60*/  LEA.HI R4, R0, R217, RZ, 0x5 ;  /* 0x000000d900047211 */ /* 0x000fe400078f28ff */
[----:B------:R-:W-:Y:S01]  /*0a70*/  SHF.R.S32.HI R6, RZ, 0x4, R3 ;  /* 0x00000004ff067819 */ /* 0x000fe20000011403 */
[----:B------:R-:W-:Y:S02]  /*0a80*/  IMAD.IADD R210, R217, 0x1, -R210 ;  /* 0x00000001d9d27824 */ /* 0x000fe400078e0ad2 */
[----:B------:R-:W-:Y:S01]  /*0a90*/  IMAD.SHL.U32 R5, R4, 0x20, RZ ;  /* 0x0000002004057824 */ /* 0x000fe200078e00ff */
[----:B------:R-:W-:-:S02]  /*0aa0*/  LOP3.LUT R4, R3, 0x3fffff0, RZ, 0xc0, !PT ;  /* 0x03fffff003047812 */ /* 0x000fc400078ec0ff */
[----:B------:R-:W-:Y:S02]  /*0ab0*/  SHF.R.S32.HI R7, RZ, 0x1f, R210 ;  /* 0x0000001fff077819 */ /* 0x000fe400000114d2 */
[----:B------:R-:W-:Y:S02]  /*0ac0*/  LEA.HI R3, R3, R6, RZ, 0x1 ;  /* 0x0000000603037211 */ /* 0x000fe400078f08ff */
[----:B------:R-:W-:Y:S02]  /*0ad0*/  LEA.HI R8, R7, R210, RZ, 0x2 ;  /* 0x000000d207087211 */ /* 0x000fe400078f10ff */
[----:B------:R-:W-:Y:S02]  /*0ae0*/  LOP3.LUT R3, R3, 0x1ffffffe, RZ, 0xc0, !PT ;  /* 0x1ffffffe03037812 */ /* 0x000fe400078ec0ff */
[----:B------:R-:W-:Y:S02]  /*0af0*/  LEA.HI R11, R0, R217, RZ, 0x2 ;  /* 0x000000d9000b7211 */ /* 0x000fe400078f10ff */
[--C-:B------:R-:W-:Y:S01]  /*0b00*/  SHF.R.S32.HI R9, RZ, 0x2, R8.reuse ;  /* 0x00000002ff097819 */ /* 0x100fe20000011408 */
[----:B------:R-:W-:Y:S01]  /*0b10*/  IMAD.IADD R3, R6, 0x1, -R3 ;  /* 0x0000000106037824 */ /* 0x000fe200078e0a03 */
[----:B------:R-:W-:-:S02]  /*0b20*/  SHF.R.S32.HI R10, RZ, 0x1f, R8 ;  /* 0x0000001fff0a7819 */ /* 0x000fc40000011408 */
[----:B------:R-:W-:Y:S02]  /*0b30*/  LOP3.LUT R6, R11, 0xfffffffc, RZ, 0xc0, !PT ;  /* 0xfffffffc0b067812 */ /* 0x000fe400078ec0ff */
[----:B------:R-:W-:Y:S02]  /*0b40*/  LEA.HI R0, R0, R217, RZ, 0x3 ;  /* 0x000000d900007211 */ /* 0x000fe400078f18ff */
[----:B------:R-:W-:Y:S02]  /*0b50*/  LEA.HI R10, R10, R9, RZ, 0x3 ;  /* 0x000000090a0a7211 */ /* 0x000fe400078f18ff */
[----:B------:R-:W-:Y:S01]  /*0b60*/  SHF.R.S32.HI R211, RZ, 0x7, R2 ;  /* 0x00000007ffd37819 */ /* 0x000fe20000011402 */
[----:B------:R-:W-:Y:S01]  /*0b70*/  IMAD.IADD R4, R217, 0x1, -R4 ;  /* 0x00000001d9047824 */ /* 0x000fe200078e0a04 */
[----:B------:R-:W-:Y:S01]  /*0b80*/  LOP3.LUT R5, R5, 0xfffffc00, RZ, 0xc0, !PT ;  /* 0xfffffc0005057812 */ /* 0x000fe200078ec0ff */
[----:B------:R-:W-:Y:S01]  /*0b90*/  IMAD.IADD R6, R217, 0x1, -R6 ;  /* 0x00000001d9067824 */ /* 0x000fe200078e0a06 */
[----:B------:R-:W-:-:S02]  /*0ba0*/  LOP3.LUT R206, R0, 0xfffffff8, RZ, 0xc0, !PT ;  /* 0xfffffff800ce7812 */ /* 0x000fc400078ec0ff */
[----:B------:R-:W-:Y:S02]  /*0bb0*/  LOP3.LUT R10, R10, 0xfffffff8, RZ, 0xc0, !PT ;  /* 0xfffffff80a0a7812 */ /* 0x000fe400078ec0ff */
[----:B------:R-:W-:Y:S02]  /*0bc0*/  LEA.HI R7, R7, R210, RZ, 0x5 ;  /* 0x000000d207077211 */ /* 0x000fe400078f28ff */
[----:B------:R-:W-:Y:S01]  /*0bd0*/  LEA.HI R2, R2, R211, RZ, 0x1 ;  /* 0x000000d302027211 */ /* 0x000fe200078f08ff */
[----:B------:R-:W-:Y:S01]  /*0be0*/  IMAD R4, R4, 0x40, R5 ;  /* 0x0000004004047824 */ /* 0x000fe200078e0205 */
[----:B------:R-:W-:Y:S01]  /*0bf0*/  SHF.R.S32.HI R7, RZ, 0x5, R7 ;  /* 0x00000005ff077819 */ /* 0x000fe20000011407 */
[----:B------:R-:W-:Y:S01]  /*0c00*/  IMAD.IADD R206, R217, 0x1, -R206 ;  /* 0x00000001d9ce7824 */ /* 0x000fe200078e0ace */
[----:B------:R-:W-:Y:S01]  /*0c10*/  LEA.HI R5, R6, R6, RZ, 0x1 ;  /* 0x0000000606057211 */ /* 0x000fe200078f08ff */
[----:B------:R-:W-:Y:S01]  /*0c20*/  IMAD.IADD R10, R9, 0x1, -R10 ;  /* 0x00000001090a7824 */ /* 0x000fe200078e0a0a */
[----:B------:R-:W-:Y:S01]  /*0c30*/  LOP3.LUT R2, R2, 0x3fffffe, RZ, 0xc0, !PT ;  /* 0x03fffffe02027812 */ /* 0x000fe200078ec0ff */
[----:B------:R-:W-:Y:S01]  /*0c40*/  IMAD.SHL.U32 R16, R206, 0x8, RZ ;  /* 0x00000008ce107824 */ /* 0x000fe200078e00ff */
[----:B------:R-:W-:Y:S01]  /*0c50*/  LOP3.LUT R5, R5, 0x1ffffffe, RZ, 0xc0, !PT ;  /* 0x1ffffffe05057812 */ /* 0x000fe200078ec0ff */
[----:B------:R-:W-:-:S02]  /*0c60*/  IMAD R7, R7, 0x10, R10 ;  /* 0x0000001007077824 */ /* 0x000fc400078e020a */
[----:B------:R-:W-:Y:S01]  /*0c70*/  IMAD.IADD R2, R211, 0x1, -R2 ;  /* 0x00000001d3027824 */ /* 0x000fe200078e0a02 */
[----:B------:R-:W-:Y:S01]  /*0c80*/  LOP3.LUT R19, R8, 0x7ffffffc, RZ, 0xc0, !PT ;  /* 0x7ffffffc08137812 */ /* 0x000fe200078ec0ff */
[C---:B------:R-:W-:Y:S02]  /*0c90*/  VIADD R23, R16.reuse, 0x40 ;  /* 0x0000004010177836 */ /* 0x040fe40000000000 */
[----:B------:R-:W-:Y:S02]  /*0ca0*/  VIADD R204, R16, 0x80 ;  /* 0x0000008010cc7836 */ /* 0x000fe40000000000 */
[----:B------:R-:W-:Y:S02]  /*0cb0*/  IMAD.IADD R5, R6, 0x1, -R5 ;  /* 0x0000000106057824 */ /* 0x000fe400078e0a05 */
[----:B------:R-:W-:Y:S01]  /*0cc0*/  IMAD R212, R2, 0x40, R7 ;  /* 0x0000004002d47824 */ /* 0x000fe200078e0207 */
[----:B------:R-:W-:Y:S01]  /*0cd0*/  LEA R213, R3, R4, 0x3 ;  /* 0x0000000403d57211 */ /* 0x000fe200078e18ff */
[----:B------:R-:W-:Y:S01]  /*0ce0*/  IMAD.U32 R52, RZ, RZ, UR4 ;  /* 0x00000004ff347e24 */ /* 0x000fe2000f8e00ff */
[----:B------:R-:W-:Y:S01]  /*0cf0*/  SHF.R.S32.HI R208, RZ, 0x3, R0 ;  /* 0x00000003ffd07819 */ /* 0x000fe20000011400 */
[----:B------:R-:W-:Y:S01]  /*0d00*/  IMAD.MOV.U32 R209, RZ, RZ, RZ ;  /* 0x000000ffffd17224 */ /* 0x000fe200078e00ff */
[----:B------:R-:W-:Y:S01]  /*0d10*/  SHF.R.S32.HI R216, RZ, 0x1f, R16 ;  /* 0x0000001fffd87819 */ /* 0x000fe20000011410 */
[----:B------:R-:W-:Y:S01]  /*0d20*/  IMAD.IADD R19, R210, 0x1, -R19 ;  /* 0x00000001d2137824 */ /* 0x000fe200078e0a13 */
[----:B------:R-:W-:Y:S01]  /*0d30*/  SHF.R.S32.HI R215, RZ, 0x1f, R23 ;  /* 0x0000001fffd77819 */ /* 0x000fe20000011417 */
[----:B------:R-:W-:Y:S01]  /*0d40*/  IMAD R22, R5, 0x8, R212 ;  /* 0x0000000805167824 */ /* 0x000fe200078e02d4 */
[----:B------:R-:W-:Y:S01]  /*0d50*/  SHF.R.S32.HI R214, RZ, 0x1f, R204 ;  /* 0x0000001fffd67819 */ /* 0x000fe200000114cc */
[----:B------:R-:W-:Y:S01]  /*0d60*/  UMOV UR39, URZ ;  /* 0x0000003f00277c82 */ /* 0x000fe20008000000 */
[----:B------:R-:W-:Y:S01]  /*0d70*/  UMOV UR36, URZ ;  /* 0x0000003f00247c82 */ /* 0x000fe20008000000 */
[----:B--2---:R-:W-:-:S07]  /*0d80*/  LOP3.LUT R18, R12, 0x1, RZ, 0xfc, !PT ;  /* 0x000000010c127812 */ /* 0x004fce00078efcff */
.L_x_5756:
[----:B0-23--:R-:W0:Y:S01]  /*0d90*/  LDC R3, c[0x0][0xc60] ;  /* 0x00031800ff037b82 */ /* 0x00de220000000800 */
[----:B------:R-:W-:Y:S01]  /*0da0*/  IMAD.MOV.U32 R0, RZ, RZ, R52 ;  /* 0x000000ffff007224 */ /* 0x000fe200078e0034 */
[----:B------:R-:W-:Y:S01]  /*0db0*/  ULDC UR4, c[0x0][0xc78] ;  /* 0x00031e0000047ab9 */ /* 0x000fe20000000800 */
[----:B0-----:R-:W-:-:S13]  /*0dc0*/  ISETP.NE.AND P0, PT, R3, 0x1, PT ;  /* 0x000000010300780c */ /* 0x001fda0003f05270 */
[----:B------:R-:W0:Y:S08]  /*0dd0*/  @P0 LDC R5, c[0x0][0xc64] ;  /* 0x00031900ff050b82 */ /* 0x000e300000000800 */
[----:B------:R-:W1:Y:S01]  /*0de0*/  @P0 LDC R7, c[0x0][0xc68] ;  /* 0x00031a00ff070b82 */ /* 0x000e620000000800 */
[----:B0-----:R-:W-:-:S05]  /*0df0*/  @P0 IMAD.HI.U32 R2, R52, R5, RZ ;  /* 0x0000000534020227 */ /* 0x001fca00078e00ff */
[----:B-1----:R-:W-:-:S04]  /*0e00*/  @P0 SHF.R.U32.HI R0, RZ, R7, R2 ;  /* 0x00000007ff000219 */ /* 0x002fc80000011602 */
[----:B------:R-:W-:Y:S01]  /*0e10*/  ISETP.GE.AND P0, PT, R0, UR4, PT ;  /* 0x0000000400007c0c */ /* 0x000fe2000bf06270 */
[----:B------:R-:W-:-:S04]  /*0e20*/  IMAD.MOV R2, RZ, RZ, -R0 ;  /* 0x000000ffff027224 */ /* 0x000fc800078e0a00 */
[----:B------:R-:W-:-:S08]  /*0e30*/  IMAD R13, R3, R2, R52 ;  /* 0x00000002030d7224 */ /* 0x000fd000078e0234 */
[----:B----4-:R-:W-:Y:S05]  /*0e40*/  @!P0 BRA `(.L_x_5706) ;  /* 0x0000000000208947 */ /* 0x010fea0003800000 */
[----:B------:R-:W0:Y:S01]  /*0e50*/  LDC R3, c[0x0][0xc6c] ;  /* 0x00031b00ff037b82 */ /* 0x000e220000000800 */
[----:B------:R-:W-:Y:S02]  /*0e60*/  MOV R2, R13 ;  /* 0x0000000d00027202 */ /* 0x000fe40000000f00 */
[----:B0-----:R-:W-:-:S13]  /*0e70*/  ISETP.NE.AND P0, PT, R3, 0x1, PT ;  /* 0x000000010300780c */ /* 0x001fda0003f05270 */
[----:B------:R-:W0:Y:S02]  /*0e80*/  @P0 LDC.64 R4, c[0x0][0xc70] ;  /* 0x00031c00ff040b82 */ /* 0x000e240000000a00 */
[----:B0-----:R-:W-:-:S05]  /*0e90*/  @P0 IMAD.HI.U32 R4, R13, R4, RZ ;  /* 0x000000040d040227 */ /* 0x001fca00078e00ff */
[----:B------:R-:W-:-:S05]  /*0ea0*/  @P0 SHF.R.U32.HI R2, RZ, R5, R4 ;  /* 0x00000005ff020219 */ /* 0x000fca0000011604 */
[----:B------:R-:W-:Y:S01]  /*0eb0*/  IMAD R3, R2, R3, RZ ;  /* 0x0000000302037224 */ /* 0x000fe200078e02ff */
[----:B------:R-:W-:Y:S06]  /*0ec0*/  BRA `(.L_x_5707) ;  /* 0x00000000001c7947 */ /* 0x000fec0003800000 */
.L_x_5706:
[----:B------:R-:W0:Y:S01]  /*0ed0*/  LDC R3, c[0x0][0xc54] ;  /* 0x00031500ff037b82 */ /* 0x000e220000000800 */
[----:B------:R-:W-:Y:S01]  /*0ee0*/  IMAD.MOV.U32 R2, RZ, RZ, R13 ;  /* 0x000000ffff027224 */ /* 0x000fe200078e000d */
[----:B0-----:R-:W-:-:S13]  /*0ef0*/  ISETP.NE.AND P0, PT, R3, 0x1, PT ;  /* 0x000000010300780c */ /* 0x001fda0003f05270 */
[----:B------:R-:W0:Y:S02]  /*0f00*/  @P0 LDC.64 R4, c[0x0][0xc58] ;  /* 0x00031600ff040b82 */ /* 0x000e240000000a00 */
[----:B0-----:R-:W-:-:S05]  /*0f10*/  @P0 IMAD.HI.U32 R4, R13, R4, RZ ;  /* 0x000000040d040227 */ /* 0x001fca00078e00ff */
[----:B------:R-:W-:-:S05]  /*0f20*/  @P0 SHF.R.U32.HI R2, RZ, R5, R4 ;  /* 0x00000005ff020219 */ /* 0x000fca0000011604 */
[----:B------:R-:W-:-:S07]  /*0f30*/  IMAD R3, R2, R3, RZ ;  /* 0x0000000302037224 */ /* 0x000fce00078e02ff */
.L_x_5707:
[----:B------:R-:W0:Y:S01]  /*0f40*/  LDC R4, c[0x0][0x448] ;  /* 0x00011200ff047b82 */ /* 0x000e220000000800 */
[----:B------:R-:W-:Y:S01]  /*0f50*/  LOP3.LUT R2, RZ, R2, RZ, 0x33, !PT ;  /* 0x00000002ff027212 */ /* 0x000fe200078e33ff */
[----:B------:R-:W-:Y:S01]  /*0f60*/  ULDC UR4, c[0x0][0xc3c] ;  /* 0x00030f0000047ab9 */ /* 0x000fe20000000800 */
[----:B------:R-:W-:Y:S01]  /*0f70*/  ULDC.64 UR6, c[0x0][0x418] ;  /* 0x0001060000067ab9 */ /* 0x000fe20000000a00 */
[----:B------:R-:W-:Y:S01]  /*0f80*/  ULDC UR61, c[0x0][0x424] ;  /* 0x00010900003d7ab9 */ /* 0x000fe20000000800 */
[----:B------:R-:W-:Y:S01]  /*0f90*/  UISETP.NE.U32.AND UP0, UPT, UR6, URZ, UPT ;  /* 0x0000003f0600728c */ /* 0x000fe2000bf05070 */
[----:B------:R-:W-:Y:S01]  /*0fa0*/  VIADD R2, R2, UR4 ;  /* 0x0000000402027c36 */ /* 0x000fe20008000000 */
[----:B------:R-:W-:Y:S01]  /*0fb0*/  ULDC UR4, c[0x0][0x288] ;  /* 0x0000a20000047ab9 */ /* 0x000fe20000000800 */
[----:B------:R-:W1:Y:S01]  /*0fc0*/  LDC R207, c[0x0][0xc48] ;  /* 0x00031200ffcf7b82 */ /* 0x000e620000000800 */
[----:B------:R-:W-:Y:S01]  /*0fd0*/  UISETP.NE.AND.EX UP0, UPT, UR7, URZ, UPT, UP0 ;  /* 0x0000003f0700728c */ /* 0x000fe2000bf05300 */
[----:B------:R-:W-:Y:S01]  /*0fe0*/  IMAD.SHL.U32 R17, R2, 0x80, RZ ;  /* 0x0000008002117824 */ /* 0x000fe200078e00ff */
[----:B------:R-:W-:Y:S01]  /*0ff0*/  UIADD3 UR4, -UR4, 0x70, URZ ;  /* 0x0000007004047890 */ /* 0x000fe2000fffe13f */
[----:B------:R-:W-:Y:S01]  /*1000*/  IMAD.IADD R3, R13, 0x1, -R3 ;  /* 0x000000010d037824 */ /* 0x000fe200078e0a03 */
[----:B------:R-:W-:Y:S01]  /*1010*/  USEL UR61, UR61, 0x1, UP0 ;  /* 0x000000013d3d7887 */ /* 0x000fe20008000000 */
[----:B------:R-:W-:Y:S01]  /*1020*/  VIADD R2, R17, 0x7f ;  /* 0x0000007f11027836 */ /* 0x000fe20000000000 */
[----:B------:R-:W-:Y:S01]  /*1030*/  ULDC UR5, c[0x0][0x2f0] ;  /* 0x0000bc0000057ab9 */ /* 0x000fe20000000800 */
[----:B------:R-:W-:Y:S01]  /*1040*/  ULDC UR6, c[0x0][0xc54] ;  /* 0x0003150000067ab9 */ /* 0x000fe20000000800 */
[----:B------:R-:W-:Y:S01]  /*1050*/  UIMAD UR4, UR61, UR5, UR4 ;  /* 0x000000053d0472a4 */ /* 0x000fe2000f8e0204 */
[----:B------:R-:W-:Y:S01]  /*1060*/  IMAD R6, R0, UR6, R3 ;  /* 0x0000000600067c24 */ /* 0x000fe2000f8e0203 */
[----:B------:R-:W-:Y:S01]  /*1070*/  UIMAD UR5, UR61, UR5, 0x6f ;  /* 0x0000006f3d0574a4 */ /* 0x000fe2000f8e0205 */
[----:B------:R-:W-:-:S02]  /*1080*/  CS2R R118, SRZ ;  /* 0x0000000000767805 */ /* 0x000fc4000001ff00 */
[----:B------:R-:W-:Y:S01]  /*1090*/  CS2R R116, SRZ ;  /* 0x0000000000747805 */ /* 0x000fe2000001ff00 */
[----:B------:R-:W-:Y:S01]  /*10a0*/  IMAD.MOV.U32 R205, RZ, RZ, R6 ;  /* 0x000000ffffcd7224 */ /* 0x000fe200078e0006 */
[----:B------:R-:W-:Y:S02]  /*10b0*/  CS2R R114, SRZ ;  /* 0x0000000000727805 */ /* 0x000fe4000001ff00 */
[----:B0-----:R-:W-:Y:S02]  /*10c0*/  ISETP.NE.AND P1, PT, R4, 0x1, PT ;  /* 0x000000010400780c */ /* 0x001fe40003f25270 */
[----:B------:R-:W-:Y:S01]  /*10d0*/  CS2R R112, SRZ ;  /* 0x0000000000707805 */ /* 0x000fe2000001ff00 */
[----:B------:R-:W-:Y:S01]  /*10e0*/  IMAD.MOV.U32 R102, RZ, RZ, RZ ;  /* 0x000000ffff667224 */ /* 0x000fe200078e00ff */
[----:B------:R-:W-:Y:S02]  /*10f0*/  CS2R R106, SRZ ;  /* 0x00000000006a7805 */ /* 0x000fe4000001ff00 */
[----:B------:R-:W-:Y:S01]  /*1100*/  CS2R R108, SRZ ;  /* 0x00000000006c7805 */ /* 0x000fe2000001ff00 */
[----:B------:R-:W-:Y:S01]  /*1110*/  IMAD.MOV.U32 R95, RZ, RZ, RZ ;  /* 0x000000ffff5f7224 */ /* 0x000fe200078e00ff */
[----:B------:R-:W-:-:S02]  /*1120*/  CS2R R104, SRZ ;  /* 0x0000000000687805 */ /* 0x000fc4000001ff00 */
[----:B------:R-:W-:Y:S02]  /*1130*/  CS2R R126, SRZ ;  /* 0x00000000007e7805 */ /* 0x000fe4000001ff00 */
[----:B-1----:R-:W-:Y:S02]  /*1140*/  ISETP.NE.AND P0, PT, R207, 0x1, PT ;  /* 0x00000001cf00780c */ /* 0x002fe40003f05270 */
[----:B------:R-:W-:Y:S02]  /*1150*/  CS2R R98, SRZ ;  /* 0x0000000000627805 */ /* 0x000fe4000001ff00 */
[----:B------:R-:W-:Y:S02]  /*1160*/  CS2R R100, SRZ ;  /* 0x0000000000647805 */ /* 0x000fe4000001ff00 */
[----:B------:R-:W-:Y:S02]  /*1170*/  CS2R R96, SRZ ;  /* 0x0000000000607805 */ /* 0x000fe4000001ff00 */
[----:B------:R-:W-:Y:S01]  /*1180*/  CS2R R128, SRZ ;  /* 0x0000000000807805 */ /* 0x000fe2000001ff00 */
[----:B------:R-:W0:Y:S01]  /*1190*/  @P1 LDC R9, c[0x0][0x44c] ;  /* 0x00011300ff091b82 */ /* 0x000e220000000800 */
[----:B------:R-:W-:-:S02]  /*11a0*/  CS2R R124, SRZ ;  /* 0x00000000007c7805 */ /* 0x000fc4000001ff00 */
[----:B------:R-:W-:Y:S02]  /*11b0*/  CS2R R92, SRZ ;  /* 0x00000000005c7805 */ /* 0x000fe4000001ff00 */
[----:B------:R-:W-:Y:S02]  /*11c0*/  CS2R R88, SRZ ;  /* 0x0000000000587805 */ /* 0x000fe4000001ff00 */
[----:B------:R-:W-:Y:S02]  /*11d0*/  CS2R R132, SRZ ;  /* 0x0000000000847805 */ /* 0x000fe4000001ff00 */
[----:B------:R-:W-:Y:S02]  /*11e0*/  CS2R R122, SRZ ;  /* 0x00000000007a7805 */ /* 0x000fe4000001ff00 */
[----:B------:R-:W-:Y:S02]  /*11f0*/  CS2R R84, SRZ ;  /* 0x0000000000547805 */ /* 0x000fe4000001ff00 */
[----:B------:R-:W-:Y:S01]  /*1200*/  CS2R R130, SRZ ;  /* 0x0000000000827805 */ /* 0x000fe2000001ff00 */
[----:B------:R-:W1:Y:S01]  /*1210*/  @P1 LDC R11, c[0x0][0x450] ;  /* 0x00011400ff0b1b82 */ /* 0x000e620000000800 */
[----:B------:R-:W-:-:S02]  /*1220*/  CS2R R120, SRZ ;  /* 0x0000000000787805 */ /* 0x000fc4000001ff00 */
[----:B------:R-:W-:Y:S02]  /*1230*/  CS2R R80, SRZ ;  /* 0x0000000000507805 */ /* 0x000fe4000001ff00 */
[----:B------:R-:W-:Y:S02]  /*1240*/  CS2R R138, SRZ ;  /* 0x00000000008a7805 */ /* 0x000fe4000001ff00 */
[----:B------:R-:W-:Y:S02]  /*1250*/  CS2R R76, SRZ ;  /* 0x00000000004c7805 */ /* 0x000fe4000001ff00 */
[----:B------:R-:W-:Y:S02]  /*1260*/  CS2R R140, SRZ ;  /* 0x00000000008c7805 */ /* 0x000fe4000001ff00 */
[----:B------:R-:W-:Y:S02]  /*1270*/  CS2R R72, SRZ ;  /* 0x0000000000487805 */ /* 0x000fe4000001ff00 */
[----:B------:R-:W-:Y:S01]  /*1280*/  CS2R R134, SRZ ;  /* 0x0000000000867805 */ /* 0x000fe2000001ff00 */
[----:B------:R-:W2:Y:S01]  /*1290*/  @P0 LDC R5, c[0x0][0xc4c] ;  /* 0x00031300ff050b82 */ /* 0x000ea20000000800 */
[----:B------:R-:W-:-:S02]  /*12a0*/  CS2R R68, SRZ ;  /* 0x0000000000447805 */ /* 0x000fc4000001ff00 */
[----:B------:R-:W-:Y:S02]  /*12b0*/  CS2R R144, SRZ ;  /* 0x0000000000907805 */ /* 0x000fe4000001ff00 */
[----:B------:R-:W-:Y:S02]  /*12c0*/  CS2R R64, SRZ ;  /* 0x0000000000407805 */ /* 0x000fe4000001ff00 */
[----:B------:R-:W-:Y:S02]  /*12d0*/  CS2R R136, SRZ ;  /* 0x0000000000887805 */ /* 0x000fe4000001ff00 */
[----:B------:R-:W-:Y:S02]  /*12e0*/  CS2R R60, SRZ ;  /* 0x00000000003c7805 */ /* 0x000fe4000001ff00 */
[----:B------:R-:W-:Y:S02]  /*12f0*/  CS2R R142, SRZ ;  /* 0x00000000008e7805 */ /* 0x000fe4000001ff00 */
[----:B------:R-:W-:Y:S01]  /*1300*/  CS2R R56, SRZ ;  /* 0x0000000000387805 */ /* 0x000fe2000001ff00 */
[----:B0-----:R-:W-:Y:S01]  /*1310*/  @P1 IMAD.HI.U32 R4, R2, R9, RZ ;  /* 0x0000000902041227 */ /* 0x001fe200078e00ff */
[----:B------:R-:W0:Y:S01]  /*1320*/  @P0 LDC R7, c[0x0][0xc50] ;  /* 0x00031400ff070b82 */ /* 0x000e220000000800 */
[----:B------:R-:W-:-:S02]  /*1330*/  CS2R R146, SRZ ;  /* 0x0000000000927805 */ /* 0x000fc4000001ff00 */
[----:B------:R-:W-:Y:S02]  /*1340*/  MOV R53, RZ ;  /* 0x000000ff00357202 */ /* 0x000fe40000000f00 */
[----:B------:R-:W-:Y:S02]  /*1350*/  CS2R R14, SRZ ;  /* 0x00000000000e7805 */ /* 0x000fe4000001ff00 */
[----:B------:R-:W-:Y:S02]  /*1360*/  CS2R R152, SRZ ;  /* 0x0000000000987805 */ /* 0x000fe4000001ff00 */
[----:B------:R-:W-:Y:S01]  /*1370*/  CS2R R12, SRZ ;  /* 0x00000000000c7805 */ /* 0x000fe2000001ff00 */
[----:B------:R-:W-:Y:S01]  /*1380*/  IMAD.MOV.U32 R154, RZ, RZ, RZ ;  /* 0x000000ffff9a7224 */ /* 0x000fe200078e00ff */
[----:B-1----:R-:W-:Y:S02]  /*1390*/  @P1 SHF.R.U32.HI R2, RZ, R11, R4 ;  /* 0x0000000bff021219 */ /* 0x002fe40000011604 */
[----:B------:R-:W-:-:S02]  /*13a0*/  CS2R R10, SRZ ;  /* 0x00000000000a7805 */ /* 0x000fc4000001ff00 */
[----:B------:R-:W-:Y:S02]  /*13b0*/  CS2R R150, SRZ ;  /* 0x0000000000967805 */ /* 0x000fe4000001ff00 */
[----:B------:R-:W-:Y:S02]  /*13c0*/  CS2R R148, SRZ ;  /* 0x0000000000947805 */ /* 0x000fe4000001ff00 */
[----:B------:R-:W-:Y:S01]  /*13d0*/  CS2R R8, SRZ ;  /* 0x0000000000087805 */ /* 0x000fe2000001ff00 */
[----:B------:R-:W-:Y:S01]  /*13e0*/  VIADD R3, R2, UR4 ;  /* 0x0000000402037c36 */ /* 0x000fe20008000000 */
[----:B------:R-:W-:Y:S01]  /*13f0*/  UMOV UR4, URZ ;  /* 0x0000003f00047c82 */ /* 0x000fe20008000000 */
[----:B------:R-:W-:Y:S01]  /*1400*/  IMAD.MOV.U32 R2, RZ, RZ, RZ ;  /* 0x000000ffff027224 */ /* 0x000fe200078e00ff */
[----:B------:R-:W-:Y:S01]  /*1410*/  UIMAD.WIDE UR4, UR5, -0x6db6db6d, UR4 ;  /* 0x92492493050478a5 */ /* 0x000fe2000f8e0204 */
[----:B--2---:R-:W-:Y:S01]  /*1420*/  @P0 IMAD.HI.U32 R0, R6, R5, RZ ;  /* 0x0000000506000227 */ /* 0x004fe200078e00ff */
[----:B------:R-:W-:-:S02]  /*1430*/  CS2R R4, SRZ ;  /* 0x0000000000047805 */ /* 0x000fc4000001ff00 */
[----:B------:R-:W-:Y:S01]  /*1440*/  USHF.R.U32.HI UR4, URZ, 0x1f, UR5 ;  /* 0x0000001f3f047899 */ /* 0x000fe20008011605 */
[----:B------:R-:W-:-:S03]  /*1450*/  IMAD.HI R2, R3, -0x6db6db6d, R2 ;  /* 0x9249249303027827 */ /* 0x000fc600078e0202 */
[----:B------:R-:W-:Y:S01]  /*1460*/  ULEA.HI.SX32 UR4, UR5, UR4, 0x1a ;  /* 0x0000000405047291 */ /* 0x000fe2000f8fd23f */
[----:B0-----:R-:W-:Y:S01]  /*1470*/  @P0 SHF.R.U32.HI R205, RZ, R7, R0 ;  /* 0x00000007ffcd0219 */ /* 0x001fe20000011600 */
[----:B------:R-:W-:Y:S01]  /*1480*/  IMAD.MOV.U32 R156, RZ, RZ, RZ ;  /* 0x000000ffff9c7224 */ /* 0x000fe200078e00ff */
[----:B------:R-:W-:Y:S01]  /*1490*/  SHF.R.U32.HI R3, RZ, 0x1f, R2 ;  /* 0x0000001fff037819 */ /* 0x000fe20000011602 */
[----:B------:R-:W-:Y:S01]  /*14a0*/  IMAD.MOV.U32 R158, RZ, RZ, RZ ;  /* 0x000000ffff9e7224 */ /* 0x000fe200078e00ff */
[----:B------:R-:W-:Y:S01]  /*14b0*/  PLOP3.LUT P0, PT, PT, PT, PT, 0x80, 0x0 ;  /* 0x000000000000781c */ /* 0x000fe20003f0f070 */
[----:B------:R-:W-:Y:S01]  /*14c0*/  IMAD.MOV R0, RZ, RZ, -R205 ;  /* 0x000000ffff007224 */ /* 0x000fe200078e0acd */
[----:B------:R-:W-:Y:S02]  /*14d0*/  LEA.HI.SX32 R82, R2, R3, 0x1a ;  /* 0x0000000302527211 */ /* 0x000fe400078fd2ff */
[----:B------:R-:W-:Y:S01]  /*14e0*/  CS2R R2, SRZ ;  /* 0x0000000000027805 */ /* 0x000fe2000001ff00 */
[----:B------:R-:W-:Y:S01]  /*14f0*/  IMAD.MOV.U32 R33, RZ, RZ, RZ ;  /* 0x000000ffff217224 */ /* 0x000fe200078e00ff */
[----:B------:R-:W-:Y:S01]  /*1500*/  VIMNMX R82, R82, UR4, PT ;  /* 0x0000000452527c48 */ /* 0x000fe2000bfe0100 */
[----:B------:R-:W-:Y:S01]  /*1510*/  IMAD R207, R207, R0, R6 ;  /* 0x00000000cfcf7224 */ /* 0x000fe200078e0206 */
[----:B------:R-:W-:Y:S01]  /*1520*/  CS2R R6, SRZ ;  /* 0x0000000000067805 */ /* 0x000fe2000001ff00 */
[----:B------:R-:W-:Y:S01]  /*1530*/  IMAD.MOV.U32 R0, RZ, RZ, RZ ;  /* 0x000000ffff007224 */ /* 0x000fe200078e00ff */
[----:B------:R-:W-:Y:S01]  /*1540*/  ISETP.GE.AND P1, PT, R82, 0x1, PT ;  /* 0x000000015200780c */ /* 0x000fe20003f26270 */
[----:B------:R-:W-:-:S02]  /*1550*/  IMAD.MOV.U32 R160, RZ, RZ, RZ ;  /* 0x000000ffffa07224 */ /* 0x000fc400078e00ff */
[----:B------:R-:W-:-:S10]  /*1560*/  IMAD.MOV.U32 R37, RZ, RZ, RZ ;  /* 0x000000ffff257224 */ /* 0x000fd400078e00ff */
        /* <DEDUP_REMOVED lines=24> */
[----:B------:R-:W-:Y:S01]  /*16f0*/  MOV R8, 0x70 ;  /* 0x0000007000087802 */ /* 0x000fe20000000f00 */
[----:B------:R-:W-:Y:S02]  /*1700*/  IMAD.U32 R6, RZ, RZ, UR4 ;  /* 0x00000004ff067e24 */ /* 0x000fe4000f8e00ff */
[----:B------:R-:W-:-:S02]  /*1710*/  IMAD.U32 R7, RZ, RZ, UR5 ;  /* 0x00000005ff077e24 */ /* 0x000fc4000f8e00ff */
[----:B------:R-:W-:Y:S02]  /*1720*/  IMAD.U32 R11, RZ, RZ, UR7 ;  /* 0x00000007ff0b7e24 */ /* 0x000fe4000f8e00ff */
[----:B------:R-:W-:Y:S02]  /*1730*/  IMAD.MOV.U32 R12, RZ, RZ, 0x1 ;  /* 0x00000001ff0c7424 */ /* 0x000fe400078e00ff */
[----:B0-----:R-:W-:-:S07]  /*1740*/  IMAD.MOV.U32 R13, RZ, RZ, RZ ;  /* 0x000000ffff0d7224 */ /* 0x001fce00078e00ff */
[----:B------:R-:W-:-:S07]  /*1750*/  LEPC R20, `(.L_x_5709) ;  /* 0x000000001014794e */ /* 0x000fce0000000000 */
[----:B-1----:R-:W-:Y:S05]  /*1760*/  CALL.ABS.NOINC R2 ;  /* 0x0000000002007343 */ /* 0x002fea0003c00000 */
.L_x_5709:
[----:B------:R-:W-:Y:S02]  /*1770*/  LEA.HI R0, R209, R209, RZ, 0x1 ;  /* 0x000000d1d1007211 */ /* 0x000fe400078f08ff */
[----:B------:R-:W-:Y:S02]  /*1780*/  ISETP.NE.AND P0, PT, R18, 0x3, PT ;  /* 0x000000031200780c */ /* 0x000fe40003f05270 */
[----:B------:R-:W-:-:S05]  /*1790*/  LOP3.LUT R0, R0, 0xfffffffe, RZ, 0xc0, !PT ;  /* 0xfffffffe00007812 */ /* 0x000fca00078ec0ff */
[----:B------:R-:W-:-:S05]  /*17a0*/  IMAD.IADD R0, R209, 0x1, -R0 ;  /* 0x00000001d1007824 */ /* 0x000fca00078e0a00 */
[----:B------:R-:W-:-:S04]  /*17b0*/  SHF.L.U32 R0, R0, 0x1f, RZ ;  /* 0x0000001f00007819 */ /* 0x000fc800000006ff */
[----:B------:R-:W0:Y:S02]  /*17c0*/  SYNCS.PHASECHK.TRANS64.TRYWAIT P1, [UR37+0x36800], R0 ;  /* 0x03680000ff0075a7 */ /* 0x000e240008020165 */
[----:B0-----:R-:W-:Y:S05]  /*17d0*/  @!P1 BRA `(.L_x_5710) ;  /* 0x00000158002c9947 */ /* 0x001fea0003800000 */
.L_x_5864:
[----:B------:R-:W-:Y:S05]  /*17e0*/  @!P0 BRA `(.L_x_5711) ;  /* 0x0000000000048947 */ /* 0x000fea0003800000 */
[----:B------:R-:W-:Y:S01]  /*17f0*/  BPT.TRAP 0x1 ;  /* 0x000000040000795c */ /* 0x000fe20000300000 */
.L_x_5711:
[----:B0-----:R-:W-:Y:S02]  /*1800*/  IMAD.U32 R0, RZ, RZ, UR36 ;  /* 0x00000024ff007e24 */ /* 0x001fe4000f8e00ff */
[----:B------:R-:W-:-:S03]  /*1810*/  IMAD.U32 R3, RZ, RZ, UR39 ;  /* 0x00000027ff037e24 */ /* 0x000fc6000f8e00ff */
[----:B------:R-:W-:Y:S02]  /*1820*/  LEA R0, R0, UR37, 0x3 ;  /* 0x0000002500007c11 */ /* 0x000fe4000f8e18ff */
[----:B------:R-:W-:-:S04]  /*1830*/  SHF.L.U32 R3, R3, 0x1f, RZ ;  /* 0x0000001f03037819 */ /* 0x000fc800000006ff */
[----:B------:R0:W1:Y:S01]  /*1840*/  SYNCS.PHASECHK.TRANS64.TRYWAIT P2, [R0+URZ+0x36830], R3 ;  /* 0x03683003000075a7 */ /* 0x000062000804017f */
[----:B------:R-:W-:Y:S05]  /*1850*/  @!P0 BRA `(.L_x_5712) ;  /* 0x0000000000048947 */ /* 0x000fea0003800000 */
[----:B------:R-:W-:Y:S01]  /*1860*/  BPT.TRAP 0x1 ;  /* 0x000000040000795c */ /* 0x000fe20000300000 */
.L_x_5712:
[----:B------:R-:W2:Y:S02]  /*1870*/  S2R R2, SR_TID.X ;  /* 0x0000000000027919 */ /* 0x000ea40000002100 */
[----:B--2---:R-:W-:Y:S01]  /*1880*/  LOP3.LUT P1, RZ, R2, 0x7f, RZ, 0xc0, !PT ;  /* 0x0000007f02ff7812 */ /* 0x004fe2000782c0ff */
[----:B-1----:R-:W-:-:S12]  /*1890*/  @P2 BRA `(.L_x_5713) ;  /* 0x0000000000082947 */ /* 0x002fd80003800000 */
[----:B------:R-:W1:Y:S02]  /*18a0*/  SYNCS.PHASECHK.TRANS64.TRYWAIT P2, [R0+URZ+0x36830], R3 ;  /* 0x03683003000075a7 */ /* 0x000e64000804017f */
[----:B-1----:R-:W-:Y:S05]  /*18b0*/  @!P2 BRA `(.L_x_5714) ;  /* 0x00000158000ca947 */ /* 0x002fea0003800000 */
.L_x_5713:
        /* <DEDUP_REMOVED lines=17> */
[----:B------:R-:W-:Y:S01]  /*19d0*/  UIMAD UR4, UR36, 0xa80, UR60 ;  /* 0x00000a80240478a4 */ /* 0x000fe2000f8e023c */
[----:B------:R-:W-:Y:S01]  /*19e0*/  MOV R5, UR56 ;  /* 0x0000003800057c02 */ /* 0x000fe20008000f00 */
[----:B------:R-:W-:Y:S01]  /*19f0*/  UMOV UR16, UR56 ;  /* 0x0000003800107c82 */ /* 0x000fe20008000000 */
[----:B------:R-:W-:Y:S01]  /*1a00*/  UMOV UR17, UR57 ;  /* 0x0000003900117c82 */ /* 0x000fe20008000000 */
[----:B------:R-:W-:Y:S01]  /*1a10*/  UIADD3 UR22, UR4, 0x80, URZ ;  /* 0x0000008004167890 */ /* 0x000fe2000fffe03f */
[----:B01----:R-:W-:Y:S01]  /*1a20*/  @!P1 VIADD R0, R0, 0x36840 ;  /* 0x0003684000009836 */ /* 0x003fe20000000000 */
[----:B------:R-:W-:Y:S01]  /*1a30*/  UIADD3 UR18, UR4, 0x100, URZ ;  /* 0x0000010004127890 */ /* 0x000fe2000fffe03f */
[----:B------:R-:W-:Y:S01]  /*1a40*/  CS2R R118, SRZ ;  /* 0x0000000000767805 */ /* 0x000fe2000001ff00 */
[----:B------:R-:W-:Y:S01]  /*1a50*/  UMOV UR58, UR4 ;  /* 0x00000004003a7c82 */ /* 0x000fe20008000000 */
[----:B------:R-:W-:Y:S01]  /*1a60*/  UMOV UR19, 0x40000040 ;  /* 0x4000004000137882 */ /* 0x000fe20000000000 */
[----:B------:R-:W-:Y:S01]  /*1a70*/  HGMMA.64x16x16.F32.BF16 R72, gdesc[UR56], RZ, !UPT, gsb0 ;  /* 0x00200000384879f0 */ /* 0x000fe2000c0018ff */
[----:B------:R-:W-:Y:S01]  /*1a80*/  UIADD3 UR14, UR4, 0x180, URZ ;  /* 0x00000180040e7890 */ /* 0x000fe2000fffe03f */
[----:B------:R-:W-:Y:S01]  /*1a90*/  @!P1 PRMT R0, RZ, 0x654, R0 ;  /* 0x00000654ff009816 */ /* 0x000fe20000000000 */
[----:B------:R-:W-:Y:S01]  /*1aa0*/  UMOV UR12, UR56 ;  /* 0x00000038000c7c82 */ /* 0x000fe20008000000 */
[----:B------:R-:W-:Y:S01]  /*1ab0*/  UMOV UR13, UR57 ;  /* 0x00000039000d7c82 */ /* 0x000fe20008000000 */
[----:B------:R-:W-:Y:S01]  /*1ac0*/  UMOV UR15, 0x40000040 ;  /* 0x40000040000f7882 */ /* 0x000fe20000000000 */
[----:B------:R-:W-:Y:S01]  /*1ad0*/  UIADD3 UR10, UR4, 0x200, URZ ;  /* 0x00000200040a7890 */ /* 0x000fe2000fffe03f */
[----:B------:R-:W-:Y:S01]  /*1ae0*/  CS2R R116, SRZ ;  /* 0x0000000000747805 */ /* 0x000fe2000001ff00 */
[----:B------:R-:W-:Y:S01]  /*1af0*/  UMOV UR8, UR56 ;  /* 0x0000003800087c82 */ /* 0x000fe20008000000 */
[----:B------:R-:W-:Y:S01]  /*1b00*/  UMOV UR9, UR57 ;  /* 0x0000003900097c82 */ /* 0x000fe20008000000 */
[----:B------:R-:W-:Y:S01]  /*1b10*/  UMOV UR11, 0x40000040 ;  /* 0x40000040000b7882 */ /* 0x000fe20000000000 */
[----:B------:R-:W-:Y:S01]  /*1b20*/  UIADD3 UR58, UR4, 0x280, URZ ;  /* 0x00000280043a7890 */ /* 0x000fe2000fffe03f */
[----:B------:R-:W-:Y:S01]  /*1b30*/  CS2R R114, SRZ ;  /* 0x0000000000727805 */ /* 0x000fe2000001ff00 */
[----:B------:R-:W-:Y:S01]  /*1b40*/  UMOV UR59, 0x40000040 ;  /* 0x40000040003b7882 */ /* 0x000fe20000000000 */
[----:B------:R-:W-:Y:S01]  /*1b50*/  UIADD3 UR6, UR4, 0x300, URZ ;  /* 0x0000030004067890 */ /* 0x000fe2000fffe03f */
[----:B------:R-:W-:Y:S01]  /*1b60*/  CS2R R112, SRZ ;  /* 0x0000000000707805 */ /* 0x000fe2000001ff00 */
[----:B------:R-:W-:Y:S01]  /*1b70*/  UIADD3 UR7, UR5, 0x2, URZ ;  /* 0x0000000205077890 */ /* 0x000fe2000fffe03f */
[----:B------:R-:W-:Y:S01]  /*1b80*/  CS2R R110, SRZ ;  /* 0x00000000006e7805 */ /* 0x000fe2000001ff00 */
        /* <DEDUP_REMOVED lines=15> */
[----:B------:R-:W-:-:S02]  /*1c80*/  WARPGROUP.DEPBAR.LE gsb0, 0x0 ;  /* 0x00008000000079c5 */ /* 0x000fc40000010000 */
        /* <DEDUP_REMOVED lines=29> */
[----:B------:R-:W-:-:S07]  /*1e60*/  UIADD3 UR7, UR4, 0x780, URZ ;  /* 0x0000078004077890 */ /* 0x000fce000fffe03f */
[----:B------:R-:W-:Y:S01]  /*1e70*/  UMOV UR38, UR7 ;  /* 0x0000000700267c82 */ /* 0x000fe20008000000 */
        /* <DEDUP_REMOVED lines=428> */
[----:B------:R-:W0:Y:S01]  /*3940*/  LDC R2, c[0x0][0x448] ;  /* 0x00011200ff027b82 */ /* 0x000e220000000800 */
[----:B------:R-:W-:Y:S01]  /*3950*/  R2UR UR12, R3 ;  /* 0x00000000030c72ca */ /* 0x000fe200000e0000 */
[----:B------:R-:W-:Y:S01]  /*3960*/  IMAD.IADD R3, R22, 0x1, R17 ;  /* 0x0000000116037824 */ /* 0x000fe200078e0211 */
[----:B0-----:R-:W-:-:S05]  /*3970*/  ISETP.NE.AND P2, PT, R2, 0x1, PT ;  /* 0x000000010200780c */ /* 0x001fca0003f45270 */
[----:B------:R-:W0:Y:S01]  /*3980*/  LDC R2, c[0x0][0x2f0] ;  /* 0x0000bc00ff027b82 */ /* 0x000e220000000800 */
        /* <DEDUP_REMOVED lines=9> */
[----:B------:R-:W1:Y:S01]  /*3a20*/  @P2 LDC R6, c[0x0][0x44c] ;  /* 0x00011300ff062b82 */ /* 0x000e620000000800 */
[----:B------:R-:W-:Y:S02]  /*3a30*/  R2UR UR37, R7 ;  /* 0x00000000072572ca */ /* 0x000fe400000e0000 */
[----:B------:R-:W-:Y:S01]  /*3a40*/  R2UR UR36, R8 ;  /* 0x00000000082472ca */ /* 0x000fe200000e0000 */
[----:B-1----:R-:W-:Y:S01]  /*3a50*/  @P2 IMAD.HI.U32 R5, R3, R6, RZ ;  /* 0x0000000603052227 */ /* 0x002fe200078e00ff */
        /* <DEDUP_REMOVED lines=33> */
[----:B------:R-:W-:Y:S01]  /*3c70*/  UMOV UR55, 0x40000040 ;  /* 0x4000004000377882 */ /* 0x000fe20000000000 */
[----:B------:R-:W-:Y:S01]  /*3c80*/  FMUL.FTZ R9, R76, UR10 ;  /* 0x0000000a4c097c20 */ /* 0x000fe20008410000 */
[----:B------:R-:W-:Y:S01]  /*3c90*/  FMUL.FTZ R7, R73, UR10 ;  /* 0x0000000a49077c20 */ /* 0x000fe20008410000 */
[----:B------:R-:W-:-:S04]  /*3ca0*/  FMUL.FTZ R8, R77, UR10 ;  /* 0x0000000a4d087c20 */ /* 0x000fc80008410000 */
[----:B------:R-:W-:Y:S08]  /*3cb0*/  MUFU.TANH R75, R75 ;  /* 0x0000004b004b7308 */ /* 0x000ff00000002400 */
[----:B------:R-:W2:Y:S08]  /*3cc0*/  MUFU.TANH R78, R78 ;  /* 0x0000004e004e7308 */ /* 0x000eb00000002400 */
[----:B------:R-:W3:Y:S08]  /*3cd0*/  MUFU.TANH R79, R79 ;  /* 0x0000004f004f7308 */ /* 0x000ef00000002400 */
        /* <DEDUP_REMOVED lines=12> */
[----:B------:R-:W4:Y:S01]  /*3da0*/  MUFU.TANH R72, R66 ;  /* 0x0000004200487308 */ /* 0x000f220000002400 */
[----:B------:R-:W-:Y:S01]  /*3db0*/  UMOV UR55, 0x40000040 ;  /* 0x4000004000377882 */ /* 0x000fe20000000000 */
[----:B------:R-:W-:Y:S01]  /*3dc0*/  FMUL.FTZ R13, R68, UR10 ;  /* 0x0000000a440d7c20 */ /* 0x000fe20008410000 */
[----:B------:R-:W-:Y:S01]  /*3dd0*/  FMUL.FTZ R10, R65, UR10 ;  /* 0x0000000a410a7c20 */ /* 0x000fe20008410000 */
[----:B------:R-:W-:-:S04]  /*3de0*/  FMUL.FTZ R12, R69, UR10 ;  /* 0x0000000a450c7c20 */ /* 0x000fc80008410000 */
[----:B------:R-:W5:Y:S08]  /*3df0*/  MUFU.TANH R67, R67 ;  /* 0x0000004300437308 */ /* 0x000f700000002400 */
[----:B------:R-:W5:Y:S08]  /*3e00*/  MUFU.TANH R76, R70 ;  /* 0x00000046004c7308 */ /* 0x000f700000002400 */
[----:B------:R-:W5:Y:S08]  /*3e10*/  MUFU.TANH R71, R71 ;  /* 0x0000004700477308 */ /* 0x000f700000002400 */
[----:B------:R-:W-:Y:S08]  /*3e20*/  MUFU.TANH R8, R8 ;  /* 0x0000000800087308 */ /* 0x000ff00000002400 */
[----:B------:R-:W-:Y:S08]  /*3e30*/  MUFU.TANH R11, R11 ;  /* 0x0000000b000b7308 */ /* 0x000ff00000002400 */
[----:B------:R-:W-:Y:S01]  /*3e40*/  MUFU.TANH R10, R10 ;  /* 0x0000000a000a7308 */ /* 0x000fe20000002400 */
[----:B------:R-:W-:-:S02]  /*3e50*/  WARPGROUP.DEPBAR.LE gsb0, 0x0 ;  /* 0x00008000000079c5 */ /* 0x000fc40000010000 */
[----:B------:R-:W-:Y:S01]  /*3e60*/  WARPGROUP.ARRIVE ;  /* 0x00000000000079c5 */ /* 0x000fe20000000000 */
[----:B------:R-:W-:Y:S01]  /*3e70*/  FMUL.FTZ R15, R56, UR10 ;  /* 0x0000000a380f7c20 */ /* 0x000fe20008410000 */
[----:B------:R-:W-:Y:S01]  /*3e80*/  FMUL.FTZ R14, R57, UR10 ;  /* 0x0000000a390e7c20 */ /* 0x000fe20008410000 */
[----:B------:R-:W0:Y:S01]  /*3e90*/  @P2 LDC R56, c[0x0][0x450] ;  /* 0x00011400ff382b82 */ /* 0x000e220000000800 */
[----:B------:R-:W-:Y:S02]  /*3ea0*/  IMAD.MOV.U32 R57, RZ, RZ, R3 ;  /* 0x000000ffff397224 */ /* 0x000fe400078e0003 */
[----:B------:R-:W-:Y:S01]  /*3eb0*/  FMUL.FTZ R59, R59, UR10 ;  /* 0x0000000a3b3b7c20 */ /* 0x000fe20008410000 */
[----:B------:R-:W-:Y:S01]  /*3ec0*/  HGMMA.64x16x16.F32.BF16 R48, gdesc[UR52], R48, gsb0 ;  /* 0x00200000343079f0 */ /* 0x000fe20008001830 */
[----:B------:R-:W-:Y:S01]  /*3ed0*/  UIADD3 UR54, UR4, 0x906, URZ ;  /* 0x0000090604367890 */ /* 0x000fe2000fffe03f */
[----:B------:R-:W-:Y:S01]  /*3ee0*/  FMUL.FTZ R20, R61, UR10 ;  /* 0x0000000a3d147c20 */ /* 0x000fe20008410000 */
[----:B------:R-:W-:Y:S01]  /*3ef0*/  UMOV UR55, 0x40000040 ;  /* 0x4000004000377882 */ /* 0x000fe20000000000 */
[----:B------:R1:W-:Y:S01]  /*3f00*/  MUFU.TANH R86, R59 ;  /* 0x0000003b00567308 */ /* 0x0003e20000002400 */
[----:B------:R-:W2:Y:S01]  /*3f10*/  LDC R3, c[0x0][0x288] ;  /* 0x0000a200ff037b82 */ /* 0x000ea20000000800 */
[----:B------:R-:W-:Y:S01]  /*3f20*/  FMUL.FTZ R58, R58, UR10 ;  /* 0x0000000a3a3a7c20 */ /* 0x000fe20008410000 */
[----:B------:R-:W-:Y:S01]  /*3f30*/  FMUL.FTZ R62, R62, UR10 ;  /* 0x0000000a3e3e7c20 */ /* 0x000fe20008410000 */
[----:B------:R-:W-:Y:S01]  /*3f40*/  FMUL.FTZ R63, R63, UR10 ;  /* 0x0000000a3f3f7c20 */ /* 0x000fe20008410000 */
[----:B------:R-:W-:-:S03]  /*3f50*/  FMUL.FTZ R21, R60, UR10 ;  /* 0x0000000a3c157c20 */ /* 0x000fc60008410000 */
[----:B------:R-:W5:Y:S08]  /*3f60*/  MUFU.TANH R58, R58 ;  /* 0x0000003a003a7308 */ /* 0x000f700000002400 */
[----:B------:R-:W5:Y:S01]  /*3f70*/  MUFU.TANH R62, R62 ;  /* 0x0000003e003e7308 */ /* 0x000f620000002400 */
[----:B0-----:R-:W-:Y:S01]  /*3f80*/  @P2 SHF.R.U32.HI R57, RZ, R56, R5 ;  /* 0x00000038ff392219 */ /* 0x001fe20000011605 */
[----:B------:R-:W-:-:S04]  /*3f90*/  IMAD R5, R82, -0x70, RZ ;  /* 0xffffff9052057824 */ /* 0x000fc800078e02ff */
[----:B------:R-:W2:Y:S01]  /*3fa0*/  SHFL.IDX PT, R56, R57, 0x1, 0x1c1f ;  /* 0x003c1f0039387f89 */ /* 0x000ea200000e0000 */
[----:B------:R-:W-:Y:S01]  /*3fb0*/  VIADD R6, R5, 0x71 ;  /* 0x0000007105067836 */ /* 0x000fe20000000000 */
[----:B------:R-:W0:Y:S01]  /*3fc0*/  MUFU.TANH R63, R63 ;  /* 0x0000003f003f7308 */ /* 0x000e220000002400 */
[C---:B------:R-:W-:Y:S01]  /*3fd0*/  IMAD R5, R2.reuse, UR61, R5 ;  /* 0x0000003d02057c24 */ /* 0x040fe2000f8e0205 */
[----:B------:R-:W0:Y:S01]  /*3fe0*/  SHFL.IDX PT, R57, R57, RZ, 0x1c1f ;  /* 0x001c1fff39397589 */ /* 0x000e2200000e0000 */
[----:B-1----:R-:W-:Y:S02]  /*3ff0*/  IMAD R59, R19, -0x2, R6 ;  /* 0xfffffffe133b7824 */ /* 0x002fe400078e0206 */
[----:B------:R-:W-:Y:S02]  /*4000*/  VIADD R6, R5, 0x70 ;  /* 0x0000007005067836 */ /* 0x000fe40000000000 */
[----:B------:R-:W-:Y:S01]  /*4010*/  IMAD R64, R2, UR61, R59 ;  /* 0x0000003d02407c24 */ /* 0x000fe2000f8e023b */
[----:B------:R-:W-:Y:S01]  /*4020*/  MUFU.TANH R13, R13 ;  /* 0x0000000d000d7308 */ /* 0x000fe20000002400 */
[----:B------:R-:W-:-:S07]  /*4030*/  IMAD R59, R19, -0x2, R6 ;  /* 0xfffffffe133b7824 */ /* 0x000fce00078e0206 */
[----:B------:R-:W-:Y:S01]  /*4040*/  MUFU.TANH R12, R12 ;  /* 0x0000000c000c7308 */ /* 0x000fe20000002400 */
[----:B--2---:R-:W-:Y:S01]  /*4050*/  IADD3 R56, R56, -R3, R64 ;  /* 0x8000000338387210 */ /* 0x004fe20007ffe040 */
[--C-:B------:R-:W-:Y:S01]  /*4060*/  IMAD.IADD R64, R64, 0x1, -R3.reuse ;  /* 0x0000000140407824 */ /* 0x100fe200078e0a03 */
[----:B------:R-:W-:Y:S02]  /*4070*/  WARPGROUP.DEPBAR.LE gsb0, 0x0 ;  /* 0x00008000000079c5 */ /* 0x000fe40000010000 */
[----:B------:R-:W-:Y:S01]  /*4080*/  WARPGROUP.ARRIVE ;  /* 0x00000000000079c5 */ /* 0x000fe20000000000 */
[----:B------:R-:W-:Y:S01]  /*4090*/  VIMNMX R6, R59, R56, PT ;  /* 0x000000383b067248 */ /* 0x000fe20003fe0100 */
[----:B------:R-:W-:Y:S01]  /*40a0*/  FMUL.FTZ R51, R51, UR10 ;  /* 0x0000000a33337c20 */ /* 0x000fe20008410000 */
[----:B------:R-:W-:Y:S01]  /*40b0*/  FMUL.FTZ R50, R50, UR10 ;  /* 0x0000000a32327c20 */ /* 0x000fe20008410000 */
[----:B------:R-:W-:Y:S01]  /*40c0*/  FMUL.FTZ R54, R54, UR10 ;  /* 0x0000000a36367c20 */ /* 0x000fe20008410000 */
[C---:B------:R-:W-:Y:S01]  /*40d0*/  ISETP.GT.AND P5, PT, R6.reuse, RZ, PT ;  /* 0x000000ff0600720c */ /* 0x040fe20003fa4270 */
[----:B------:R-:W-:Y:S01]  /*40e0*/  HGMMA.64x16x16.F32.BF16 R40, gdesc[UR52], R40, gsb0 ;  /* 0x00200000342879f0 */ /* 0x000fe20008001828 */
[----:B------:R-:W-:Y:S01]  /*40f0*/  UIADD3 UR54, UR4, 0x986, URZ ;  /* 0x0000098604367890 */ /* 0x000fe2000fffe03f */
[C---:B------:R-:W-:Y:S01]  /*4100*/  ISETP.GT.AND P6, PT, R6.reuse, 0x1, PT ;  /* 0x000000010600780c */ /* 0x040fe20003fc4270 */
[----:B------:R-:W-:Y:S01]  /*4110*/  UMOV UR55, 0x40000040 ;  /* 0x4000004000377882 */ /* 0x000fe20000000000 */
[----:B------:R1:W-:Y:S01]  /*4120*/  MUFU.TANH R61, R51 ;  /* 0x00000033003d7308 */ /* 0x0003e20000002400 */
[----:B------:R-:W-:Y:S01]  /*4130*/  ISETP.GT.AND P4, PT, R6, 0x8, PT ;  /* 0x000000080600780c */ /* 0x000fe20003f84270 */
[----:B------:R-:W-:Y:S01]  /*4140*/  UMOV UR4, UR52 ;  /* 0x0000003400047c82 */ /* 0x000fe20008000000 */
[----:B------:R-:W-:Y:S01]  /*4150*/  FSEL R66, R74, -INF , P5 ;  /* 0xff8000004a427808 */ /* 0x000fe20002800000 */
[----:B------:R-:W-:Y:S01]  /*4160*/  FMUL.FTZ R55, R55, UR10 ;  /* 0x0000000a37377c20 */ /* 0x000fe20008410000 */
[----:B------:R-:W-:Y:S01]  /*4170*/  ISETP.GT.AND P3, PT, R6, 0x9, PT ;  /* 0x000000090600780c */ /* 0x000fe20003f64270 */
[----:B------:R-:W-:Y:S01]  /*4180*/  FMUL.FTZ R52, R52, UR10 ;  /* 0x0000000a34347c20 */ /* 0x000fe20008410000 */
[----:B------:R-:W-:Y:S01]  /*4190*/  FSEL R68, R78, -INF , P4 ;  /* 0xff8000004e447808 */ /* 0x000fe20002000000 */
[----:B------:R-:W2:Y:S01]  /*41a0*/  MUFU.TANH R50, R50 ;  /* 0x0000003200327308 */ /* 0x000ea20000002400 */
[----:B-1----:R-:W-:Y:S01]  /*41b0*/  FSEL R51, R75, -INF , P6 ;  /* 0xff8000004b337808 */ /* 0x002fe20003000000 */
[----:B------:R-:W-:Y:S01]  /*41c0*/  FMUL.FTZ R48, R48, UR10 ;  /* 0x0000000a30307c20 */ /* 0x000fe20008410000 */
[----:B------:R-:W-:Y:S01]  /*41d0*/  ISETP.GT.AND P5, PT, R6, 0x10, PT ;  /* 0x000000100600780c */ /* 0x000fe20003fa4270 */
[----:B------:R-:W-:Y:S01]  /*41e0*/  FMUL.FTZ R49, R49, UR10 ;  /* 0x0000000a31317c20 */ /* 0x000fe20008410000 */
[----:B------:R-:W-:Y:S01]  /*41f0*/  FMNMX.FTZ R5, R66, R51, !PT ;  /* 0x0000003342057209 */ /* 0x000fe20007810000 */
[----:B------:R-:W-:Y:S01]  /*4200*/  FMUL.FTZ R53, R53, UR10 ;  /* 0x0000000a35357c20 */ /* 0x000fe20008410000 */
[----:B---3--:R-:W-:Y:S01]  /*4210*/  FSEL R70, R79, -INF , P3 ;  /* 0xff8000004f467808 */ /* 0x008fe20001800000 */
[----:B------:R-:W-:Y:S01]  /*4220*/  MUFU.TANH R54, R54 ;  /* 0x0000003600367308 */ /* 0x000fe20000002400 */
[----:B------:R-:W-:Y:S01]  /*4230*/  FMNMX.FTZ R5, R68, R5, !PT ;  /* 0x0000000544057209 */ /* 0x000fe20007810000 */
[----:B------:R-:W-:Y:S01]  /*4240*/  IMAD R3, R2, UR61, -R3 ;  /* 0x0000003d02037c24 */ /* 0x000fe2000f8e0a03 */
[----:B------:R-:W-:-:S02]  /*4250*/  ISETP.GT.AND P3, PT, R6, 0x11, PT ;  /* 0x000000110600780c */ /* 0x000fc40003f64270 */
[----:B----4-:R-:W-:Y:S02]  /*4260*/  FSEL R72, R72, -INF , P5 ;  /* 0xff80000048487808 */ /* 0x010fe40002800000 */
[----:B------:R-:W-:Y:S01]  /*4270*/  FMNMX.FTZ R5, R70, R5, !PT ;  /* 0x0000000546057209 */ /* 0x000fe20007810000 */
[----:B------:R-:W1:Y:S01]  /*4280*/  MUFU.TANH R55, R55 ;  /* 0x0000003700377308 */ /* 0x000e620000002400 */
[----:B------:R-:W-:Y:S02]  /*4290*/  ISETP.GT.AND P4, PT, R6, 0x18, PT ;  /* 0x000000180600780c */ /* 0x000fe40003f84270 */
[----:B-----5:R-:W-:Y:S02]  /*42a0*/  FSEL R74, R67, -INF , P3 ;  /* 0xff800000434a7808 */ /* 0x020fe40001800000 */
[----:B------:R-:W-:Y:S02]  /*42b0*/  FMNMX.FTZ R5, R72, R5, !PT ;  /* 0x0000000548057209 */ /* 0x000fe40007810000 */
[----:B------:R-:W-:Y:S01]  /*42c0*/  ISETP.GT.AND P3, PT, R6, 0x19, PT ;  /* 0x000000190600780c */ /* 0x000fe20003f64270 */
[----:B------:R-:W-:Y:S01]  /*42d0*/  MUFU.TANH R15, R15 ;  /* 0x0000000f000f7308 */ /* 0x000fe20000002400 */
[----:B------:R-:W-:-:S02]  /*42e0*/  FSEL R76, R76, -INF , P4 ;  /* 0xff8000004c4c7808 */ /* 0x000fc40002000000 */
[----:B------:R-:W-:Y:S02]  /*42f0*/  FMNMX.FTZ R5, R74, R5, !PT ;  /* 0x000000054a057209 */ /* 0x000fe40007810000 */
[----:B------:R-:W-:Y:S02]  /*4300*/  ISETP.GT.AND P4, PT, R6, 0x20, PT ;  /* 0x000000200600780c */ /* 0x000fe40003f84270 */
[----:B------:R-:W-:Y:S01]  /*4310*/  FSEL R78, R71, -INF , P3 ;  /* 0xff800000474e7808 */ /* 0x000fe20001800000 */
[----:B------:R-:W-:Y:S01]  /*4320*/  MUFU.TANH R14, R14 ;  /* 0x0000000e000e7308 */ /* 0x000fe20000002400 */
[----:B------:R-:W-:Y:S02]  /*4330*/  FMNMX.FTZ R5, R76, R5, !PT ;  /* 0x000000054c057209 */ /* 0x000fe40007810000 */
[----:B------:R-:W-:Y:S02]  /*4340*/  ISETP.GT.AND P3, PT, R6, 0x21, PT ;  /* 0x000000210600780c */ /* 0x000fe40003f64270 */
[----:B------:R-:W-:-:S02]  /*4350*/  FSEL R80, R58, -INF , P4 ;  /* 0xff8000003a507808 */ /* 0x000fc40002000000 */
[----:B------:R-:W-:Y:S01]  /*4360*/  FMNMX.FTZ R5, R78, R5, !PT ;  /* 0x000000054e057209 */ /* 0x000fe20007810000 */
[----:B------:R-:W-:Y:S02]  /*4370*/  WARPGROUP.DEPBAR.LE gsb0, 0x0 ;  /* 0x00008000000079c5 */ /* 0x000fe40000010000 */
[----:B------:R-:W-:Y:S01]  /*4380*/  WARPGROUP.ARRIVE ;  /* 0x00000000000079c5 */ /* 0x000fe20000000000 */
[----:B------:R-:W-:Y:S01]  /*4390*/  ISETP.GT.AND P4, PT, R6, 0x28, PT ;  /* 0x000000280600780c */ /* 0x000fe20003f84270 */
[----:B------:R-:W-:Y:S01]  /*43a0*/  FMUL.FTZ R43, R43, UR10 ;  /* 0x0000000a2b2b7c20 */ /* 0x000fe20008410000 */
[----:B------:R-:W-:Y:S01]  /*43b0*/  FSEL R86, R86, -INF , P3 ;  /* 0xff80000056567808 */ /* 0x000fe20001800000 */
[----:B------:R-:W-:Y:S01]  /*43c0*/  FMUL.FTZ R42, R42, UR10 ;  /* 0x0000000a2a2a7c20 */ /* 0x000fe20008410000 */
[----:B------:R-:W-:Y:S01]  /*43d0*/  FMNMX.FTZ R5, R80, R5, !PT ;  /* 0x0000000550057209 */ /* 0x000fe20007810000 */
[----:B------:R-:W-:Y:S01]  /*43e0*/  HGMMA.64x16x16.F32.BF16 R32, gdesc[UR52], R32, gsb0 ;  /* 0x00200000342079f0 */ /* 0x000fe20008001820 */
[----:B------:R-:W-:Y:S01]  /*43f0*/  ISETP.GT.AND P3, PT, R6, 0x29, PT ;  /* 0x000000290600780c */ /* 0x000fe20003f64270 */
[----:B------:R3:W-:Y:S01]  /*4400*/  MUFU.TANH R56, R43 ;  /* 0x0000002b00387308 */ /* 0x0007e20000002400 */
[----:B------:R-:W-:Y:S01]  /*4410*/  FSEL R90, R62, -INF , P4 ;  /* 0xff8000003e5a7808 */ /* 0x000fe20002000000 */
[----:B------:R-:W-:Y:S01]  /*4420*/  FMUL.FTZ R46, R46, UR10 ;  /* 0x0000000a2e2e7c20 */ /* 0x000fe20008410000 */
[----:B------:R-:W-:Y:S01]  /*4430*/  FMNMX.FTZ R5, R86, R5, !PT ;  /* 0x0000000556057209 */ /* 0x000fe20007810000 */
[----:B------:R-:W-:Y:S01]  /*4440*/  FMUL.FTZ R47, R47, UR10 ;  /* 0x0000000a2f2f7c20 */ /* 0x000fe20008410000 */
[----:B------:R-:W-:Y:S01]  /*4450*/  ISETP.GT.AND P4, PT, R6, 0x30, PT ;  /* 0x000000300600780c */ /* 0x000fe20003f84270 */
[----:B------:R-:W-:Y:S01]  /*4460*/  FMUL.FTZ R40, R40, UR10 ;  /* 0x0000000a28287c20 */ /* 0x000fe20008410000 */
[----:B0-----:R-:W-:Y:S01]  /*4470*/  FSEL R94, R63, -INF , P3 ;  /* 0xff8000003f5e7808 */ /* 0x001fe20001800000 */
[----:B------:R-:W0:Y:S01]  /*4480*/  MUFU.TANH R42, R42 ;  /* 0x0000002a002a7308 */ /* 0x000e220000002400 */
[----:B---3--:R-:W-:Y:S01]  /*4490*/  FMNMX.FTZ R43, R90, R5, !PT ;  /* 0x000000055a2b7209 */ /* 0x008fe20007810000 */
[----:B------:R-:W-:Y:S01]  /*44a0*/  FMUL.FTZ R44, R44, UR10 ;  /* 0x0000000a2c2c7c20 */ /* 0x000fe20008410000 */
[----:B------:R-:W-:Y:S01]  /*44b0*/  ISETP.GT.AND P3, PT, R6, 0x31, PT ;  /* 0x000000310600780c */ /* 0x000fe20003f64270 */
[----:B------:R-:W-:Y:S01]  /*44c0*/  FMUL.FTZ R41, R41, UR10 ;  /* 0x0000000a29297c20 */ /* 0x000fe20008410000 */
[----:B--2---:R-:W-:Y:S01]  /*44d0*/  FSEL R60, R50, -INF , P4 ;  /* 0xff800000323c7808 */ /* 0x004fe20002000000 */
[----:B------:R-:W-:Y:S01]  /*44e0*/  FMUL.FTZ R45, R45, UR10 ;  /* 0x0000000a2d2d7c20 */ /* 0x000fe20008410000 */
[----:B------:R-:W-:Y:S01]  /*44f0*/  FMNMX.FTZ R43, R94, R43, !PT ;  /* 0x0000002b5e2b7209 */ /* 0x000fe20007810000 */
[----:B------:R-:W2:Y:S01]  /*4500*/  MUFU.TANH R46, R46 ;  /* 0x0000002e002e7308 */ /* 0x000ea20000002400 */
[----:B------:R-:W-:-:S02]  /*4510*/  ISETP.GT.AND P4, PT, R6, 0x38, PT ;  /* 0x000000380600780c */ /* 0x000fc40003f84270 */
[----:B------:R-:W-:Y:S02]  /*4520*/  FSEL R50, R61, -INF , P3 ;  /* 0xff8000003d327808 */ /* 0x000fe40001800000 */
[----:B------:R-:W-:Y:S02]  /*4530*/  FMNMX.FTZ R43, R60, R43, !PT ;  /* 0x0000002b3c2b7209 */ /* 0x000fe40007810000 */
[----:B------:R-:W-:Y:S01]  /*4540*/  ISETP.GT.AND P3, PT, R6, 0x39, PT ;  /* 0x000000390600780c */ /* 0x000fe20003f64270 */
[----:B------:R-:W3:Y:S01]  /*4550*/  MUFU.TANH R47, R47 ;  /* 0x0000002f002f7308 */ /* 0x000ee20000002400 */
[----:B------:R-:W-:Y:S02]  /*4560*/  FMNMX.FTZ R43, R50, R43, !PT ;  /* 0x0000002b322b7209 */ /* 0x000fe40007810000 */
[----:B------:R-:W-:-:S04]  /*4570*/  VIADDMNMX R57, R57, R64, R59, PT ;  /* 0x0000004039397246 */ /* 0x000fc8000380013b */
[----:B------:R-:W-:Y:S01]  /*4580*/  ISETP.GT.AND P5, PT, R57, 0x8, PT ;  /* 0x000000083900780c */ /* 0x000fe20003fa4270 */
[----:B------:R-:W-:Y:S08]  /*4590*/  MUFU.TANH R21, R21 ;  /* 0x0000001500157308 */ /* 0x000ff00000002400 */
[----:B------:R-:W-:Y:S08]  /*45a0*/  MUFU.TANH R84, R44 ;  /* 0x0000002c00547308 */ /* 0x000ff00000002400 */
[----:B------:R-:W-:Y:S01]  /*45b0*/  MUFU.TANH R20, R20 ;  /* 0x0000001400147308 */ /* 0x000fe20000002400 */
[----:B------:R-:W-:-:S02]  /*45c0*/  WARPGROUP.DEPBAR.LE gsb0, 0x0 ;  /* 0x00008000000079c5 */ /* 0x000fc40000010000 */
[----:B------:R-:W-:Y:S01]  /*45d0*/  WARPGROUP.ARRIVE ;  /* 0x00000000000079c5 */ /* 0x000fe20000000000 */
[----:B------:R-:W-:Y:S01]  /*45e0*/  FMUL.FTZ R34, R34, UR10 ;  /* 0x0000000a22227c20 */ /* 0x000fe20008410000 */
[----:B------:R-:W-:Y:S01]  /*45f0*/  FMUL.FTZ R5, R38, UR10 ;  /* 0x0000000a26057c20 */ /* 0x000fe20008410000 */
[----:B-1----:R-:W-:Y:S01]  /*4600*/  FSEL R38, R55, -INF , P3 ;  /* 0xff80000037267808 */ /* 0x002fe20001800000 */
[----:B------:R-:W-:Y:S01]  /*4610*/  FMUL.FTZ R35, R35, UR10 ;  /* 0x0000000a23237c20 */ /* 0x000fe20008410000 */
[----:B------:R1:W4:Y:S01]  /*4620*/  MUFU.TANH R58, R34 ;  /* 0x00000022003a7308 */ /* 0x0003220000002400 */
[----:B------:R-:W-:Y:S01]  /*4630*/  HGMMA.64x16x16.F32.BF16 R24, gdesc[UR4], R24, gsb0 ;  /* 0x00200000041879f0 */ /* 0x000fe20008001818 */
[----:B------:R-:W-:Y:S01]  /*4640*/  ISETP.GT.AND P3, PT, R6, 0x41, PT ;  /* 0x000000410600780c */ /* 0x000fe20003f64270 */
[----:B------:R-:W-:Y:S01]  /*4650*/  FMUL.FTZ R39, R39, UR10 ;  /* 0x0000000a27277c20 */ /* 0x000fe20008410000 */
[----:B------:R-:W-:Y:S01]  /*4660*/  ULDC UR4, c[0x0][0x988] ;  /* 0x0002620000047ab9 */ /* 0x000fe20000000800 */
[----:B------:R-:W-:Y:S01]  /*4670*/  FMUL.FTZ R32, R32, UR10 ;  /* 0x0000000a20207c20 */ /* 0x000fe20008410000 */
[----:B------:R-:W-:Y:S01]  /*4680*/  FMUL.FTZ R36, R36, UR10 ;  /* 0x0000000a24247c20 */ /* 0x000fe20008410000 */
[----:B------:R-:W-:Y:S01]  /*4690*/  FMUL.FTZ R33, R33, UR10 ;  /* 0x0000000a21217c20 */ /* 0x000fe20008410000 */
[----:B------:R5:W-:Y:S01]  /*46a0*/  MUFU.TANH R62, R5 ;  /* 0x00000005003e7308 */ /* 0x000be20000002400 */
[----:B-1----:R-:W-:Y:S01]  /*46b0*/  FSEL R34, R54, -INF , P4 ;  /* 0xff80000036227808 */ /* 0x002fe20002000000 */
[----:B------:R-:W-:Y:S01]  /*46c0*/  FMUL.FTZ R37, R37, UR10 ;  /* 0x0000000a25257c20 */ /* 0x000fe20008410000 */
[----:B------:R-:W-:-:S02]  /*46d0*/  ISETP.GT.AND P4, PT, R6, 0x40, PT ;  /* 0x000000400600780c */ /* 0x000fc40003f84270 */
[----:B------:R-:W-:-:S03]  /*46e0*/  FMNMX.FTZ R43, R34, R43, !PT ;  /* 0x0000002b222b7209 */ /* 0x000fc60007810000 */
[----:B------:R-:W1:Y:S01]  /*46f0*/  MUFU.TANH R35, R35 ;  /* 0x0000002300237308 */ /* 0x000e620000002400 */
[----:B------:R-:W-:-:S07]  /*4700*/  FMNMX.FTZ R43, R38, R43, !PT ;  /* 0x0000002b262b7209 */ /* 0x000fce0007810000 */
[----:B------:R-:W1:Y:S08]  /*4710*/  MUFU.TANH R39, R39 ;  /* 0x0000002700277308 */ /* 0x000e700000002400 */
[----:B------:R-:W-:Y:S08]  /*4720*/  MUFU.TANH R88, R32 ;  /* 0x0000002000587308 */ /* 0x000ff00000002400 */
[----:B------:R-:W-:Y:S08]  /*4730*/  MUFU.TANH R92, R36 ;  /* 0x00000024005c7308 */ /* 0x000ff00000002400 */
[----:B------:R-:W-:Y:S01]  /*4740*/  MUFU.TANH R48, R48 ;  /* 0x0000003000307308 */ /* 0x000fe20000002400 */
[----:B------:R-:W-:-:S02]  /*4750*/  WARPGROUP.DEPBAR.LE gsb0, 0x0 ;  /* 0x00008000000079c5 */ /* 0x000fc40000010000 */
[----:B-----5:R-:W-:Y:S01]  /*4760*/  FMUL.FTZ R5, R26, UR10 ;  /* 0x0000000a1a057c20 */ /* 0x020fe20008410000 */
[----:B0-----:R-:W-:Y:S01]  /*4770*/  FSEL R26, R42, -INF , P4 ;  /* 0xff8000002a1a7808 */ /* 0x001fe20002000000 */
[----:B------:R-:W-:Y:S01]  /*4780*/  FMUL.FTZ R27, R27, UR10 ;  /* 0x0000000a1b1b7c20 */ /* 0x000fe20008410000 */
[----:B------:R-:W-:Y:S02]  /*4790*/  ISETP.GT.AND P4, PT, R6, 0x48, PT ;  /* 0x000000480600780c */ /* 0x000fe40003f84270 */
[----:B------:R0:W5:Y:S01]  /*47a0*/  MUFU.TANH R100, R5 ;  /* 0x0000000500647308 */ /* 0x0001620000002400 */
[----:B------:R-:W-:Y:S01]  /*47b0*/  FSEL R42, R56, -INF , P3 ;  /* 0xff800000382a7808 */ /* 0x000fe20001800000 */
[----:B------:R-:W-:Y:S01]  /*47c0*/  FMUL.FTZ R31, R31, UR10 ;  /* 0x0000000a1f1f7c20 */ /* 0x000fe20008410000 */
[----:B------:R-:W-:Y:S01]  /*47d0*/  FMNMX.FTZ R43, R26, R43, !PT ;  /* 0x0000002b1a2b7209 */ /* 0x000fe20007810000 */
[----:B------:R-:W-:Y:S01]  /*47e0*/  FMUL.FTZ R24, R24, UR10 ;  /* 0x0000000a18187c20 */ /* 0x000fe20008410000 */
[----:B------:R-:W-:Y:S01]  /*47f0*/  ISETP.GT.AND P3, PT, R6, 0x49, PT ;  /* 0x000000490600780c */ /* 0x000fe20003f64270 */
[----:B------:R-:W-:Y:S01]  /*4800*/  FMUL.FTZ R25, R25, UR10 ;  /* 0x0000000a19197c20 */ /* 0x000fe20008410000 */
[----:B--2---:R-:W-:Y:S01]  /*4810*/  FSEL R46, R46, -INF , P4 ;  /* 0xff8000002e2e7808 */ /* 0x004fe20002000000 */
[----:B------:R-:W2:Y:S01]  /*4820*/  MUFU.TANH R27, R27 ;  /* 0x0000001b001b7308 */ /* 0x000ea20000002400 */
[----:B------:R-:W-:Y:S01]  /*4830*/  FMNMX.FTZ R43, R42, R43, !PT ;  /* 0x0000002b2a2b7209 */ /* 0x000fe20007810000 */
[----:B0-----:R-:W-:Y:S01]  /*4840*/  FMUL.FTZ R5, R30, UR10 ;  /* 0x0000000a1e057c20 */ /* 0x001fe20008410000 */
[----:B------:R-:W-:Y:S01]  /*4850*/  ISETP.GT.AND P4, PT, R6, 0x50, PT ;  /* 0x000000500600780c */ /* 0x000fe20003f84270 */
[----:B------:R-:W-:Y:S01]  /*4860*/  FMUL.FTZ R28, R28, UR10 ;  /* 0x0000000a1c1c7c20 */ /* 0x000fe20008410000 */
[----:B---3--:R-:W-:Y:S01]  /*4870*/  FSEL R56, R47, -INF , P3 ;  /* 0xff8000002f387808 */ /* 0x008fe20001800000 */
[----:B------:R-:W-:Y:S01]  /*4880*/  FMUL.FTZ R29, R29, UR10 ;  /* 0x0000000a1d1d7c20 */ /* 0x000fe20008410000 */
[----:B------:R-:W-:Y:S01]  /*4890*/  FMNMX.FTZ R43, R46, R43, !PT ;  /* 0x0000002b2e2b7209 */ /* 0x000fe20007810000 */
[----:B------:R-:W0:Y:S01]  /*48a0*/  MUFU.TANH R5, R5 ;  /* 0x0000000500057308 */ /* 0x000e220000002400 */
[----:B------:R-:W-:Y:S01]  /*48b0*/  ISETP.GT.AND P3, PT, R6, 0x51, PT ;  /* 0x000000510600780c */ /* 0x000fe20003f64270 */
[----:B------:R3:W-:Y:S01]  /*48c0*/  @!P1 SYNCS.ARRIVE.TRANS64.RED.A1T0 RZ, [R0+URZ], RZ ;  /* 0x000000ff00ff99a7 */ /* 0x0007e2000810043f */
[----:B----4-:R-:W-:-:S02]  /*48d0*/  FSEL R54, R58, -INF , P4 ;  /* 0xff8000003a367808 */ /* 0x010fc40002000000 */
[----:B------:R-:W-:Y:S02]  /*48e0*/  FMNMX.FTZ R43, R56, R43, !PT ;  /* 0x0000002b382b7209 */ /* 0x000fe40007810000 */
[----:B------:R-:W-:Y:S01]  /*48f0*/  ISETP.GT.AND P4, PT, R6, 0x58, PT ;  /* 0x000000580600780c */ /* 0x000fe20003f84270 */
[----:B------:R-:W4:Y:S01]  /*4900*/  MUFU.TANH R31, R31 ;  /* 0x0000001f001f7308 */ /* 0x000f220000002400 */
[----:B-1----:R-:W-:Y:S02]  /*4910*/  FSEL R30, R35, -INF , P3 ;  /* 0xff800000231e7808 */ /* 0x002fe40001800000 */
[----:B------:R-:W-:Y:S02]  /*4920*/  FMNMX.FTZ R43, R54, R43, !PT ;  /* 0x0000002b362b7209 */ /* 0x000fe40007810000 */
[----:B------:R-:W-:Y:S02]  /*4930*/  ISETP.GT.AND P3, PT, R6, 0x59, PT ;  /* 0x000000590600780c */ /* 0x000fe40003f64270 */
[----:B------:R-:W-:Y:S01]  /*4940*/  FSEL R58, R62, -INF , P4 ;  /* 0xff8000003e3a7808 */ /* 0x000fe20002000000 */
[----:B------:R-:W-:Y:S01]  /*4950*/  MUFU.TANH R96, R24 ;  /* 0x0000001800607308 */ /* 0x000fe20000002400 */
[----:B------:R-:W-:-:S02]  /*4960*/  FMNMX.FTZ R43, R30, R43, !PT ;  /* 0x0000002b1e2b7209 */ /* 0x000fc40007810000 */
[----:B------:R-:W-:Y:S02]  /*4970*/  ISETP.GT.AND P4, PT, R6, 0x60, PT ;  /* 0x000000600600780c */ /* 0x000fe40003f84270 */
[----:B------:R-:W-:Y:S02]  /*4980*/  FSEL R62, R39, -INF , P3 ;  /* 0xff800000273e7808 */ /* 0x000fe40001800000 */
[----:B------:R-:W-:Y:S01]  /*4990*/  FMNMX.FTZ R43, R58, R43, !PT ;  /* 0x0000002b3a2b7209 */ /* 0x000fe20007810000 */
[----:B------:R1:W-:Y:S01]  /*49a0*/  MUFU.TANH R39, R25 ;  /* 0x0000001900277308 */ /* 0x0003e20000002400 */
[----:B------:R-:W-:Y:S02]  /*49b0*/  ISETP.GT.AND P3, PT, R6, 0x61, PT ;  /* 0x000000610600780c */ /* 0x000fe40003f64270 */
[----:B-----5:R-:W-:Y:S02]  /*49c0*/  FSEL R100, R100, -INF , P4 ;  /* 0xff80000064647808 */ /* 0x020fe40002000000 */
[----:B------:R-:W-:-:S02]  /*49d0*/  FMNMX.FTZ R43, R62, R43, !PT ;  /* 0x0000002b3e2b7209 */ /* 0x000fc40007810000 */
[----:B------:R-:W-:Y:S01]  /*49e0*/  ISETP.GT.AND P4, PT, R6, 0x68, PT ;  /* 0x000000680600780c */ /* 0x000fe20003f84270 */
[----:B------:R5:W-:Y:S01]  /*49f0*/  MUFU.TANH R98, R28 ;  /* 0x0000001c00627308 */ /* 0x000be20000002400 */
[----:B--2---:R-:W-:Y:S02]  /*4a00*/  FSEL R102, R27, -INF , P3 ;  /* 0xff8000001b667808 */ /* 0x004fe40001800000 */
[----:B------:R-:W-:Y:S02]  /*4a10*/  FMNMX.FTZ R43, R100, R43, !PT ;  /* 0x0000002b642b7209 */ /* 0x000fe40007810000 */
[----:B------:R-:W-:Y:S02]  /*4a20*/  ISETP.GT.AND P3, PT, R6, 0x69, PT ;  /* 0x000000690600780c */ /* 0x000fe40003f64270 */
[----:B0-----:R-:W-:Y:S01]  /*4a30*/  FSEL R104, R5, -INF , P4 ;  /* 0xff80000005687808 */ /* 0x001fe20002000000 */
[----:B------:R-:W-:Y:S01]  /*4a40*/  MUFU.TANH R35, R52 ;  /* 0x0000003400237308 */ /* 0x000fe20000002400 */
[----:B------:R-:W-:-:S02]  /*4a50*/  FMNMX.FTZ R43, R102, R43, !PT ;  /* 0x0000002b662b7209 */ /* 0x000fc40007810000 */
[----:B----4-:R-:W-:Y:S02]  /*4a60*/  FSEL R106, R31, -INF , P3 ;  /* 0xff8000001f6a7808 */ /* 0x010fe40001800000 */
[----:B------:R-:W-:Y:S02]  /*4a70*/  FMNMX.FTZ R43, R104, R43, !PT ;  /* 0x0000002b682b7209 */ /* 0x000fe40007810000 */
[----:B------:R-:W-:Y:S01]  /*4a80*/  ISETP.GT.AND P4, PT, R57, 0x1, PT ;  /* 0x000000013900780c */ /* 0x000fe20003f84270 */
[----:B------:R0:W-:Y:S01]  /*4a90*/  MUFU.TANH R31, R40 ;  /* 0x00000028001f7308 */ /* 0x0001e20000002400 */
[----:B------:R-:W-:Y:S02]  /*4aa0*/  FMNMX.FTZ R43, R106, R43, !PT ;  /* 0x0000002b6a2b7209 */ /* 0x000fe40007810000 */
[----:B-1----:R-:W-:Y:S02]  /*4ab0*/  FSEL R25, R7, -INF , P4 ;  /* 0xff80000007197808 */ /* 0x002fe40002000000 */
[----:B-----5:R-:W-:Y:S01]  /*4ac0*/  FSEL R28, R9, -INF , P5 ;  /* 0xff800000091c7808 */ /* 0x020fe20002800000 */
[----:B------:R-:W1:Y:S01]  /*4ad0*/  SHFL.BFLY PT, R6, R43, 0x2, 0x1f ;  /* 0x0c401f002b067f89 */ /* 0x000e6200000e0000 */
[----:B------:R-:W-:Y:S01]  /*4ae0*/  ISETP.GT.AND P4, PT, R57, 0x10, PT ;  /* 0x000000103900780c */ /* 0x000fe20003f84270 */
[----:B------:R-:W2:Y:S03]  /*4af0*/  MUFU.TANH R49, R49 ;  /* 0x0000003100317308 */ /* 0x000ea60000002400 */
[----:B------:R-:W-:-:S02]  /*4b00*/  FSEL R36, R11, -INF , P4 ;  /* 0xff8000000b247808 */ /* 0x000fc40002000000 */
[----:B------:R-:W-:-:S03]  /*4b10*/  ISETP.GT.AND P4, PT, R57, 0x18, PT ;  /* 0x000000183900780c */ /* 0x000fc60003f84270 */
[----:B------:R-:W4:Y:S01]  /*4b20*/  MUFU.TANH R53, R53 ;  /* 0x0000003500357308 */ /* 0x000f220000002400 */
[----:B------:R-:W-:Y:S02]  /*4b30*/  FSEL R44, R13, -INF , P4 ;  /* 0xff8000000d2c7808 */ /* 0x000fe40002000000 */
[----:B------:R-:W-:-:S04]  /*4b40*/  ISETP.GT.AND P4, PT, R57, 0x20, PT ;  /* 0x000000203900780c */ /* 0x000fc80003f84270 */
[----:B------:R-:W-:Y:S01]  /*4b50*/  FSEL R64, R15, -INF , P4 ;  /* 0xff8000000f407808 */ /* 0x000fe20002000000 */
[----:B------:R-:W5:Y:S01]  /*4b60*/  MUFU.TANH R41, R41 ;  /* 0x0000002900297308 */ /* 0x000f620000002400 */
[----:B------:R-:W-:Y:S02]  /*4b70*/  ISETP.GT.AND P4, PT, R57, 0x28, PT ;  /* 0x000000283900780c */ /* 0x000fe40003f84270 */
[----:B-1----:R-:W-:-:S05]  /*4b80*/  FMNMX.FTZ R6, R43, R6, !PT ;  /* 0x000000062b067209 */ /* 0x002fca0007810000 */
[----:B------:R-:W1:Y:S01]  /*4b90*/  MUFU.TANH R45, R45 ;  /* 0x0000002d002d7308 */ /* 0x000e620000002400 */
[----:B------:R-:W3:Y:S07]  /*4ba0*/  SHFL.BFLY PT, R5, R6, 0x1, 0x1f ;  /* 0x0c201f0006057f89 */ /* 0x000eee00000e0000 */
[----:B------:R-:W-:Y:S08]  /*4bb0*/  MUFU.TANH R33, R33 ;  /* 0x0000002100217308 */ /* 0x000ff00000002400 */
[----:B------:R-:W-:Y:S08]  /*4bc0*/  MUFU.TANH R37, R37 ;  /* 0x0000002500257308 */ /* 0x000ff00000002400 */
[----:B------:R-:W-:Y:S01]  /*4bd0*/  MUFU.TANH R29, R29 ;  /* 0x0000001d001d7308 */ /* 0x000fe20000002400 */
[----:B---3--:R-:W-:Y:S01]  /*4be0*/  FMNMX.FTZ R6, R6, R5, !PT ;  /* 0x0000000506067209 */ /* 0x008fe20007810000 */
[----:B------:R-:W-:-:S03]  /*4bf0*/  IMAD.U32 R5, RZ, RZ, UR4 ;  /* 0x00000004ff057e24 */ /* 0x000fc6000f8e00ff */
[C---:B------:R-:W-:Y:S01]  /*4c00*/  FSETP.NEU.FTZ.AND P3, PT, R6.reuse, -INF , PT ;  /* 0xff8000000600780b */ /* 0x040fe20003f7d000 */
[----:B------:R-:W-:-:S05]  /*4c10*/  FMUL.FTZ R27, R6, R5 ;  /* 0x00000005061b7220 */ /* 0x000fca0000410000 */
[----:B------:R-:W-:Y:S02]  /*4c20*/  FSEL R27, R27, RZ, P3 ;  /* 0x000000ff1b1b7208 */ /* 0x000fe40001800000 */
[----:B------:R-:W-:-:S03]  /*4c30*/  ISETP.GT.AND P3, PT, R57, RZ, PT ;  /* 0x000000ff3900720c */ /* 0x000fc60003f64270 */
[-CC-:B------:R-:W-:Y:S01]  /*4c40*/  FFMA.FTZ R201, R66, R5.reuse, -R27.reuse ;  /* 0x0000000542c97223 */ /* 0x180fe2000001081b */
[----:B------:R-:W-:Y:S01]  /*4c50*/  FSEL R24, R4, -INF , P3 ;  /* 0xff80000004187808 */ /* 0x000fe20001800000 */
[-CC-:B------:R-:W-:Y:S01]  /*4c60*/  FFMA.FTZ R203, R68, R5.reuse, -R27.reuse ;  /* 0x0000000544cb7223 */ /* 0x180fe2000001081b */
[C---:B------:R-:W-:Y:S01]  /*4c70*/  ISETP.GT.AND P3, PT, R57.reuse, 0x9, PT ;  /* 0x000000093900780c */ /* 0x040fe20003f64270 */
[--C-:B------:R-:W-:Y:S01]  /*4c80*/  FFMA.FTZ R197, R72, R5, -R27.reuse ;  /* 0x0000000548c57223 */ /* 0x100fe2000001081b */
[----:B------:R-:W-:Y:S01]  /*4c90*/  FMNMX.FTZ R7, R24, R25, !PT ;  /* 0x0000001918077209 */ /* 0x000fe20007810000 */
[-CC-:B------:R-:W-:Y:S01]  /*4ca0*/  FFMA.FTZ R199, R76, R5.reuse, -R27.reuse ;  /* 0x000000054cc77223 */ /* 0x180fe2000001081b */
[----:B------:R-:W-:Y:S01]  /*4cb0*/  FSEL R32, R8, -INF , P3 ;  /* 0xff80000008207808 */ /* 0x000fe20001800000 */
[--C-:B------:R-:W-:Y:S01]  /*4cc0*/  FFMA.FTZ R8, R70, R5, -R27.reuse ;  /* 0x0000000546087223 */ /* 0x100fe2000001081b */
[----:B------:R-:W-:Y:S01]  /*4cd0*/  FMNMX.FTZ R7, R28, R7, !PT ;  /* 0x000000071c077209 */ /* 0x000fe20007810000 */
[-CC-:B------:R-:W-:Y:S01]  /*4ce0*/  FFMA.FTZ R193, R80, R5.reuse, -R27.reuse ;  /* 0x0000000550c17223 */ /* 0x180fe2000001081b */
[C---:B------:R-:W-:Y:S01]  /*4cf0*/  ISETP.GT.AND P3, PT, R57.reuse, 0x11, PT ;  /* 0x000000113900780c */ /* 0x040fe20003f64270 */
[--C-:B------:R-:W-:Y:S01]  /*4d00*/  FFMA.FTZ R195, R90, R5, -R27.reuse ;  /* 0x000000055ac37223 */ /* 0x100fe2000001081b */
[----:B------:R-:W-:Y:S01]  /*4d10*/  FMNMX.FTZ R7, R32, R7, !PT ;  /* 0x0000000720077209 */ /* 0x000fe20007810000 */
[-CC-:B------:R-:W-:Y:S01]  /*4d20*/  FFMA.FTZ R189, R60, R5.reuse, -R27.reuse ;  /* 0x000000053cbd7223 */ /* 0x180fe2000001081b */
[----:B0-----:R-:W-:Y:S01]  /*4d30*/  FSEL R40, R10, -INF , P3 ;  /* 0xff8000000a287808 */ /* 0x001fe20001800000 */
[--C-:B------:R-:W-:Y:S01]  /*4d40*/  FFMA.FTZ R10, R74, R5, -R27.reuse ;  /* 0x000000054a0a7223 */ /* 0x100fe2000001081b */
[----:B------:R-:W-:Y:S01]  /*4d50*/  FMNMX.FTZ R7, R36, R7, !PT ;  /* 0x0000000724077209 */ /* 0x000fe20007810000 */
[-CC-:B------:R-:W-:Y:S01]  /*4d60*/  FFMA.FTZ R9, R50, R5.reuse, -R27.reuse ;  /* 0x0000000532097223 */ /* 0x180fe2000001081b */
[----:B------:R-:W-:Y:S01]  /*4d70*/  ISETP.GT.AND P3, PT, R57, 0x19, PT ;  /* 0x000000193900780c */ /* 0x000fe20003f64270 */
[--C-:B------:R-:W-:Y:S01]  /*4d80*/  FFMA.FTZ R11, R34, R5, -R27.reuse ;  /* 0x00000005220b7223 */ /* 0x100fe2000001081b */
[----:B------:R-:W-:Y:S01]  /*4d90*/  FMNMX.FTZ R7, R40, R7, !PT ;  /* 0x0000000728077209 */ /* 0x000fe20007810000 */
[----:B------:R-:W-:Y:S01]  /*4da0*/  MUFU.EX2 R108, R9 ;  /* 0x00000009006c7308 */ /* 0x000fe20000000800 */
[----:B------:R-:W-:Y:S01]  /*4db0*/  FSEL R52, R12, -INF , P3 ;  /* 0xff8000000c347808 */ /* 0x000fe20001800000 */
[--C-:B------:R-:W-:Y:S01]  /*4dc0*/  FFMA.FTZ R12, R78, R5, -R27.reuse ;  /* 0x000000054e0c7223 */ /* 0x100fe2000001081b */
[----:B------:R-:W-:Y:S01]  /*4dd0*/  FMNMX.FTZ R7, R44, R7, !PT ;  /* 0x000000072c077209 */ /* 0x000fe20007810000 */
[-CC-:B------:R-:W-:Y:S01]  /*4de0*/  FFMA.FTZ R4, R51, R5.reuse, -R27.reuse ;  /* 0x0000000533047223 */ /* 0x180fe2000001081b */
[C---:B------:R-:W-:Y:S01]  /*4df0*/  ISETP.GT.AND P3, PT, R57.reuse, 0x21, PT ;  /* 0x000000213900780c */ /* 0x040fe20003f64270 */
[--C-:B------:R-:W-:Y:S01]  /*4e00*/  FFMA.FTZ R30, R30, R5, -R27.reuse ;  /* 0x000000051e1e7223 */ /* 0x100fe2000001081b */
[----:B------:R-:W-:Y:S01]  /*4e10*/  FMNMX.FTZ R7, R52, R7, !PT ;  /* 0x0000000734077209 */ /* 0x000fe20007810000 */
[----:B------:R-:W-:Y:S01]  /*4e20*/  MUFU.EX2 R201, R201 ;  /* 0x000000c900c97308 */ /* 0x000fe20000000800 */
[----:B------:R-:W-:Y:S01]  /*4e30*/  FSEL R66, R14, -INF , P3 ;  /* 0xff8000000e427808 */ /* 0x000fe20001800000 */
[--C-:B------:R-:W-:Y:S01]  /*4e40*/  FFMA.FTZ R14, R86, R5, -R27.reuse ;  /* 0x00000005560e7223 */ /* 0x100fe2000001081b */
[----:B------:R-:W-:Y:S01]  /*4e50*/  FMNMX.FTZ R7, R64, R7, !PT ;  /* 0x0000000740077209 */ /* 0x000fe20007810000 */
[-CC-:B------:R-:W-:Y:S01]  /*4e60*/  FFMA.FTZ R38, R38, R5.reuse, -R27.reuse ;  /* 0x0000000526267223 */ /* 0x180fe2000001081b */
[----:B------:R-:W-:Y:S01]  /*4e70*/  ISETP.GT.AND P3, PT, R57, 0x29, PT ;  /* 0x000000293900780c */ /* 0x000fe20003f64270 */
[--C-:B------:R-:W-:Y:S01]  /*4e80*/  FFMA.FTZ R26, R26, R5, -R27.reuse ;  /* 0x000000051a1a7223 */ /* 0x100fe2000001081b */
[----:B------:R-:W-:Y:S01]  /*4e90*/  FSEL R68, R21, -INF , P4 ;  /* 0xff80000015447808 */ /* 0x000fe20002000000 */
[----:B------:R-:W0:Y:S01]  /*4ea0*/  MUFU.EX2 R4, R4 ;  /* 0x0000000400047308 */ /* 0x000e220000000800 */
[----:B------:R-:W-:Y:S01]  /*4eb0*/  FMNMX.FTZ R7, R66, R7, !PT ;  /* 0x0000000742077209 */ /* 0x000fe20007810000 */
[-CC-:B------:R-:W-:Y:S01]  /*4ec0*/  FFMA.FTZ R42, R42, R5.reuse, -R27.reuse ;  /* 0x000000052a2a7223 */ /* 0x180fe2000001081b */
[C---:B------:R-:W-:Y:S01]  /*4ed0*/  ISETP.GT.AND P4, PT, R57.reuse, 0x30, PT ;  /* 0x000000303900780c */ /* 0x040fe20003f84270 */
[-CC-:B------:R-:W-:Y:S01]  /*4ee0*/  FFMA.FTZ R46, R46, R5.reuse, -R27.reuse ;  /* 0x000000052e2e7223 */ /* 0x180fe2000001081b */
[----:B------:R-:W-:Y:S01]  /*4ef0*/  FSEL R70, R20, -INF , P3 ;  /* 0xff80000014467808 */ /* 0x000fe20001800000 */
[--C-:B------:R-:W-:Y:S01]  /*4f00*/  FFMA.FTZ R20, R94, R5, -R27.reuse ;  /* 0x000000055e147223 */ /* 0x100fe2000001081b */
[----:B------:R-:W-:Y:S01]  /*4f10*/  FMNMX.FTZ R7, R68, R7, !PT ;  /* 0x0000000744077209 */ /* 0x000fe20007810000 */
[----:B------:R-:W3:Y:S01]  /*4f20*/  MUFU.EX2 R203, R203 ;  /* 0x000000cb00cb7308 */ /* 0x000ee20000000800 */
[C---:B------:R-:W-:Y:S01]  /*4f30*/  ISETP.GT.AND P3, PT, R57.reuse, 0x31, PT ;  /* 0x000000313900780c */ /* 0x040fe20003f64270 */
[-CC-:B------:R-:W-:Y:S01]  /*4f40*/  FFMA.FTZ R56, R56, R5.reuse, -R27.reuse ;  /* 0x0000000538387223 */ /* 0x180fe2000001081b */
[----:B------:R-:W-:Y:S01]  /*4f50*/  FSEL R48, R48, -INF , P4 ;  /* 0xff80000030307808 */ /* 0x000fe20002000000 */
[--C-:B------:R-:W-:Y:S01]  /*4f60*/  FFMA.FTZ R54, R54, R5, -R27.reuse ;  /* 0x0000000536367223 */ /* 0x100fe2000001081b */
[----:B------:R-:W-:Y:S01]  /*4f70*/  FMNMX.FTZ R7, R70, R7, !PT ;  /* 0x0000000746077209 */ /* 0x000fe20007810000 */
[-CC-:B------:R-:W-:Y:S01]  /*4f80*/  FFMA.FTZ R58, R58, R5.reuse, -R27.reuse ;  /* 0x000000053a3a7223 */ /* 0x180fe2000001081b */
[----:B------:R-:W-:Y:S01]  /*4f90*/  ISETP.GT.AND P4, PT, R57, 0x38, PT ;  /* 0x000000383900780c */ /* 0x000fe20003f84270 */
[----:B------:R-:W-:Y:S01]  /*4fa0*/  MUFU.EX2 R191, R11 ;  /* 0x0000000b00bf7308 */ /* 0x000fe20000000800 */
[----:B--2---:R-:W-:Y:S01]  /*4fb0*/  FSEL R72, R49, -INF , P3 ;  /* 0xff80000031487808 */ /* 0x004fe20001800000 */
[--C-:B------:R-:W-:Y:S01]  /*4fc0*/  FFMA.FTZ R62, R62, R5, -R27.reuse ;  /* 0x000000053e3e7223 */ /* 0x100fe2000001081b */
[----:B------:R-:W-:Y:S01]  /*4fd0*/  FMNMX.FTZ R7, R48, R7, !PT ;  /* 0x0000000730077209 */ /* 0x000fe20007810000 */
[-CC-:B------:R-:W-:Y:S01]  /*4fe0*/  FFMA.FTZ R100, R100, R5.reuse, -R27.reuse ;  /* 0x0000000564647223 */ /* 0x180fe2000001081b */
[----:B------:R-:W-:Y:S01]  /*4ff0*/  ISETP.GT.AND P3, PT, R57, 0x39, PT ;  /* 0x000000393900780c */ /* 0x000fe20003f64270 */
[--C-:B------:R-:W-:Y:S01]  /*5000*/  FFMA.FTZ R102, R102, R5, -R27.reuse ;  /* 0x0000000566667223 */ /* 0x100fe2000001081b */
[----:B------:R-:W-:Y:S01]  /*5010*/  FSEL R74, R35, -INF , P4 ;  /* 0xff800000234a7808 */ /* 0x000fe20002000000 */
[----:B------:R-:W2:Y:S01]  /*5020*/  MUFU.EX2 R8, R8 ;  /* 0x0000000800087308 */ /* 0x000ea20000000800 */
[----:B------:R-:W-:Y:S01]  /*5030*/  FMNMX.FTZ R7, R72, R7, !PT ;  /* 0x0000000748077209 */ /* 0x000fe20007810000 */
[----:B------:R-:W2:Y:S01]  /*5040*/  @P2 LDC R35, c[0x0][0x450] ;  /* 0x00011400ff232b82 */ /* 0x000ea20000000800 */
[----:B------:R-:W-:Y:S01]  /*5050*/  ISETP.GT.AND P4, PT, R57, 0x40, PT ;  /* 0x000000403900780c */ /* 0x000fe20003f84270 */
[-CC-:B------:R-:W-:Y:S01]  /*5060*/  FFMA.FTZ R104, R104, R5.reuse, -R27.reuse ;  /* 0x0000000568687223 */ /* 0x180fe2000001081b */
[----:B----4-:R-:W-:Y:S01]  /*5070*/  FSEL R76, R53, -INF , P3 ;  /* 0xff800000354c7808 */ /* 0x010fe20001800000 */
[----:B------:R-:W-:Y:S01]  /*5080*/  FFMA.FTZ R27, R106, R5, -R27 ;  /* 0x000000056a1b7223 */ /* 0x000fe2000001081b */
[----:B------:R-:W-:Y:S01]  /*5090*/  FMNMX.FTZ R7, R74, R7, !PT ;  /* 0x000000074a077209 */ /* 0x000fe20007810000 */
[----:B------:R-:W4:Y:S01]  /*50a0*/  MUFU.EX2 R197, R197 ;  /* 0x000000c500c57308 */ /* 0x000f220000000800 */
[----:B------:R-:W-:-:S02]  /*50b0*/  ISETP.GT.AND P3, PT, R57, 0x41, PT ;  /* 0x000000413900780c */ /* 0x000fc40003f64270 */
[----:B------:R-:W-:Y:S02]  /*50c0*/  CS2R R106, SRZ ;  /* 0x00000000006a7805 */ /* 0x000fe4000001ff00 */
[----:B------:R-:W-:Y:S02]  /*50d0*/  FSEL R78, R31, -INF , P4 ;  /* 0xff8000001f4e7808 */ /* 0x000fe40002000000 */
[----:B------:R-:W-:Y:S02]  /*50e0*/  FMNMX.FTZ R7, R76, R7, !PT ;  /* 0x000000074c077209 */ /* 0x000fe40007810000 */
[----:B------:R-:W-:Y:S01]  /*50f0*/  ISETP.GT.AND P4, PT, R57, 0x48, PT ;  /* 0x000000483900780c */ /* 0x000fe20003f84270 */
[----:B------:R-:W4:Y:S01]  /*5100*/  MUFU.EX2 R10, R10 ;  /* 0x0000000a000a7308 */ /* 0x000f220000000800 */
[----:B-----5:R-:W-:Y:S02]  /*5110*/  FSEL R80, R41, -INF , P3 ;  /* 0xff80000029507808 */ /* 0x020fe40001800000 */
[----:B------:R-:W-:-:S02]  /*5120*/  FMNMX.FTZ R7, R78, R7, !PT ;  /* 0x000000074e077209 */ /* 0x000fc40007810000 */
[C---:B------:R-:W-:Y:S02]  /*5130*/  ISETP.GT.AND P3, PT, R57.reuse, 0x49, PT ;  /* 0x000000493900780c */ /* 0x040fe40003f64270 */
[----:B------:R-:W-:Y:S01]  /*5140*/  FSEL R84, R84, -INF , P4 ;  /* 0xff80000054547808 */ /* 0x000fe20002000000 */
[----:B------:R0:W-:Y:S01]  /*5150*/  MUFU.EX2 R181, R30 ;  /* 0x0000001e00b57308 */ /* 0x0001e20000000800 */
[----:B------:R-:W-:Y:S02]  /*5160*/  FMNMX.FTZ R7, R80, R7, !PT ;  /* 0x0000000750077209 */ /* 0x000fe40007810000 */
[----:B------:R-:W-:Y:S02]  /*5170*/  ISETP.GT.AND P4, PT, R57, 0x50, PT ;  /* 0x000000503900780c */ /* 0x000fe40003f84270 */
[----:B-1----:R-:W-:Y:S02]  /*5180*/  FSEL R86, R45, -INF , P3 ;  /* 0xff8000002d567808 */ /* 0x002fe40001800000 */
[----:B------:R-:W-:Y:S01]  /*5190*/  FMNMX.FTZ R7, R84, R7, !PT ;  /* 0x0000000754077209 */ /* 0x000fe20007810000 */
[----:B------:R-:W-:Y:S01]  /*51a0*/  MUFU.EX2 R199, R199 ;  /* 0x000000c700c77308 */ /* 0x000fe20000000800 */
[----:B------:R-:W-:Y:S01]  /*51b0*/  ISETP.GT.AND P3, PT, R57, 0x51, PT ;  /* 0x000000513900780c */ /* 0x000fe20003f64270 */
[----:B0-----:R-:W-:Y:S01]  /*51c0*/  FADD.FTZ R30, R201, R4 ;  /* 0x00000004c91e7221 */ /* 0x001fe20000010000 */
[----:B------:R-:W-:-:S02]  /*51d0*/  FSEL R88, R88, -INF , P4 ;  /* 0xff80000058587808 */ /* 0x000fc40002000000 */
[----:B------:R-:W-:Y:S01]  /*51e0*/  FMNMX.FTZ R7, R86, R7, !PT ;  /* 0x0000000756077209 */ /* 0x000fe20007810000 */
[----:B---3--:R-:W-:Y:S01]  /*51f0*/  FADD.FTZ R31, R203, R30 ;  /* 0x0000001ecb1f7221 */ /* 0x008fe20000010000 */
[----:B------:R-:W-:Y:S01]  /*5200*/  ISETP.GT.AND P4, PT, R57, 0x58, PT ;  /* 0x000000583900780c */ /* 0x000fe20003f84270 */
[----:B------:R-:W-:Y:S01]  /*5210*/  MUFU.EX2 R12, R12 ;  /* 0x0000000c000c7308 */ /* 0x000fe20000000800 */
[----:B------:R-:W-:Y:S01]  /*5220*/  FSEL R90, R33, -INF , P3 ;  /* 0xff800000215a7808 */ /* 0x000fe20001800000 */
[----:B--2---:R-:W-:Y:S01]  /*5230*/  FADD.FTZ R30, R8, R31 ;  /* 0x0000001f081e7221 */ /* 0x004fe20000010000 */
[----:B------:R-:W-:Y:S02]  /*5240*/  FMNMX.FTZ R7, R88, R7, !PT ;  /* 0x0000000758077209 */ /* 0x000fe40007810000 */
[----:B------:R-:W-:Y:S01]  /*5250*/  ISETP.GT.AND P3, PT, R57, 0x59, PT ;  /* 0x000000593900780c */ /* 0x000fe20003f64270 */
[----:B----4-:R-:W-:Y:S01]  /*5260*/  FADD.FTZ R33, R197, R30 ;  /* 0x0000001ec5217221 */ /* 0x010fe20000010000 */
[----:B------:R-:W-:Y:S01]  /*5270*/  FSEL R92, R92, -INF , P4 ;  /* 0xff8000005c5c7808 */ /* 0x000fe20002000000 */
[----:B------:R-:W-:Y:S01]  /*5280*/  MUFU.EX2 R193, R193 ;  /* 0x000000c100c17308 */ /* 0x000fe20000000800 */
[----:B------:R-:W-:Y:S01]  /*5290*/  FMNMX.FTZ R7, R90, R7, !PT ;  /* 0x000000075a077209 */ /* 0x000fe20007810000 */
[----:B------:R-:W-:Y:S01]  /*52a0*/  FADD.FTZ R2, R10, R33 ;  /* 0x000000210a027221 */ /* 0x000fe20000010000 */
[----:B------:R-:W-:Y:S01]  /*52b0*/  ISETP.GT.AND P4, PT, R57, 0x60, PT ;  /* 0x000000603900780c */ /* 0x000fe20003f84270 */
[----:B------:R-:W-:Y:S01]  /*52c0*/  IMAD.MOV.U32 R30, RZ, RZ, R17 ;  /* 0x000000ffff1e7224 */ /* 0x000fe200078e0011 */
[----:B------:R-:W-:-:S02]  /*52d0*/  FSEL R94, R37, -INF , P3 ;  /* 0xff800000255e7808 */ /* 0x000fc40001800000 */
[----:B------:R-:W-:Y:S01]  /*52e0*/  FMNMX.FTZ R7, R92, R7, !PT ;  /* 0x000000075c077209 */ /* 0x000fe20007810000 */
[----:B------:R-:W-:Y:S01]  /*52f0*/  MUFU.EX2 R14, R14 ;  /* 0x0000000e000e7308 */ /* 0x000fe20000000800 */
[C---:B------:R-:W-:Y:S02]  /*5300*/  ISETP.GT.AND P3, PT, R57.reuse, 0x61, PT ;  /* 0x000000613900780c */ /* 0x040fe40003f64270 */
[----:B------:R-:W-:Y:S02]  /*5310*/  FSEL R96, R96, -INF , P4 ;  /* 0xff80000060607808 */ /* 0x000fe40002000000 */
[----:B------:R-:W-:Y:S02]  /*5320*/  FMNMX.FTZ R7, R94, R7, !PT ;  /* 0x000000075e077209 */ /* 0x000fe40007810000 */
[----:B------:R-:W-:Y:S01]  /*5330*/  ISETP.GT.AND P4, PT, R57, 0x68, PT ;  /* 0x000000683900780c */ /* 0x000fe20003f84270 */
[----:B------:R-:W-:Y:S01]  /*5340*/  MUFU.EX2 R195, R195 ;  /* 0x000000c300c37308 */ /* 0x000fe20000000800 */
[----:B------:R-:W-:-:S02]  /*5350*/  FSEL R60, R39, -INF , P3 ;  /* 0xff800000273c7808 */ /* 0x000fc40001800000 */
[----:B------:R-:W-:Y:S02]  /*5360*/  FMNMX.FTZ R7, R96, R7, !PT ;  /* 0x0000000760077209 */ /* 0x000fe40007810000 */
[----:B------:R-:W-:Y:S02]  /*5370*/  ISETP.GT.AND P3, PT, R57, 0x69, PT ;  /* 0x000000693900780c */ /* 0x000fe40003f64270 */
[----:B------:R-:W-:Y:S01]  /*5380*/  FSEL R98, R98, -INF , P4 ;  /* 0xff80000062627808 */ /* 0x000fe20002000000 */
[----:B------:R-:W-:Y:S01]  /*5390*/  MUFU.EX2 R20, R20 ;  /* 0x0000001400147308 */ /* 0x000fe20000000800 */
[----:B------:R-:W-:Y:S02]  /*53a0*/  FMNMX.FTZ R7, R60, R7, !PT ;  /* 0x000000073c077209 */ /* 0x000fe40007810000 */
[----:B------:R-:W-:Y:S02]  /*53b0*/  FSEL R50, R29, -INF , P3 ;  /* 0xff8000001d327808 */ /* 0x000fe40001800000 */
[----:B------:R-:W-:-:S02]  /*53c0*/  FMNMX.FTZ R7, R98, R7, !PT ;  /* 0x0000000762077209 */ /* 0x000fc40007810000 */
[----:B------:R-:W-:Y:S01]  /*53d0*/  F2FP.BF16.F32.PACK_AB R201, R4, R201 ;  /* 0x000000c904c9723e */ /* 0x000fe200000010ff */
[----:B------:R-:W-:Y:S01]  /*53e0*/  MUFU.EX2 R189, R189 ;  /* 0x000000bd00bd7308 */ /* 0x000fe20000000800 */
[----:B------:R-:W-:Y:S02]  /*53f0*/  FMNMX.FTZ R7, R50, R7, !PT ;  /* 0x0000000732077209 */ /* 0x000fe40007810000 */
[----:B------:R-:W-:Y:S01]  /*5400*/  F2FP.BF16.F32.PACK_AB R203, R8, R203 ;  /* 0x000000cb08cb723e */ /* 0x000fe200000010ff */
[----:B------:R-:W-:Y:S01]  /*5410*/  VIADD R8, R82, 0xfffffffe ;  /* 0xfffffffe52087836 */ /* 0x000fe20000000000 */
[----:B------:R-:W-:Y:S01]  /*5420*/  F2FP.BF16.F32.PACK_AB R197, R10, R197 ;  /* 0x000000c50ac5723e */ /* 0x000fe200000010ff */
[----:B------:R-:W0:Y:S01]  /*5430*/  SHFL.BFLY PT, R34, R7, 0x2, 0x1f ;  /* 0x0c401f0007227f89 */ /* 0x000e2200000e0000 */
[----:B------:R-:W-:Y:S01]  /*5440*/  CS2R R82, SRZ ;  /* 0x0000000000527805 */ /* 0x000fe2000001ff00 */
[----:B------:R-:W-:Y:S08]  /*5450*/  MUFU.EX2 R179, R27 ;  /* 0x0000001b00b37308 */ /* 0x000ff00000000800 */
[----:B------:R-:W-:Y:S08]  /*5460*/  MUFU.EX2 R38, R38 ;  /* 0x0000002600267308 */ /* 0x000ff00000000800 */
[----:B------:R-:W-:Y:S01]  /*5470*/  MUFU.EX2 R26, R26 ;  /* 0x0000001a001a7308 */ /* 0x000fe20000000800 */
[----:B0-----:R-:W-:-:S07]  /*5480*/  FMNMX.FTZ R34, R7, R34, !PT ;  /* 0x0000002207227209 */ /* 0x001fce0007810000 */
[----:B------:R0:W-:Y:S01]  /*5490*/  MUFU.EX2 R185, R42 ;  /* 0x0000002a00b97308 */ /* 0x0001e20000000800 */
[----:B------:R-:W1:Y:S07]  /*54a0*/  SHFL.BFLY PT, R7, R34, 0x1, 0x1f ;  /* 0x0c201f0022077f89 */ /* 0x000e6e00000e0000 */
[----:B------:R-:W-:Y:S01]  /*54b0*/  MUFU.EX2 R46, R46 ;  /* 0x0000002e002e7308 */ /* 0x000fe20000000800 */
[----:B0-----:R-:W-:-:S07]  /*54c0*/  CS2R R42, SRZ ;  /* 0x00000000002a7805 */ /* 0x001fce000001ff00 */
[----:B------:R0:W-:Y:S08]  /*54d0*/  MUFU.EX2 R187, R56 ;  /* 0x0000003800bb7308 */ /* 0x0001f00000000800 */
[----:B------:R-:W-:Y:S01]  /*54e0*/  MUFU.EX2 R54, R54 ;  /* 0x0000003600367308 */ /* 0x000fe20000000800 */
[----:B0-----:R-:W-:Y:S02]  /*54f0*/  CS2R R56, SRZ ;  /* 0x0000000000387805 */ /* 0x001fe4000001ff00 */
[----:B-1----:R-:W-:-:S04]  /*5500*/  FMNMX.FTZ R7, R34, R7, !PT ;  /* 0x0000000722077209 */ /* 0x002fc80007810000 */
[C---:B------:R-:W-:Y:S01]  /*5510*/  FSETP.NEU.FTZ.AND P3, PT, R7.reuse, -INF , PT ;  /* 0xff8000000700780b */ /* 0x040fe20003f7d000 */
[----:B------:R-:W-:Y:S01]  /*5520*/  FMUL.FTZ R9, R7, R5 ;  /* 0x0000000507097220 */ /* 0x000fe20000410000 */
[----:B------:R-:W-:Y:S04]  /*5530*/  MUFU.EX2 R58, R58 ;  /* 0x0000003a003a7308 */ /* 0x000fe80000000800 */
[----:B------:R-:W-:-:S04]  /*5540*/  FSEL R9, R9, RZ, P3 ;  /* 0x000000ff09097208 */ /* 0x000fc80001800000 */
        /* <DEDUP_REMOVED lines=17> */
[----:B0-----:R-:W0:Y:S01]  /*5660*/  @P2 LDC R32, c[0x0][0x44c] ;  /* 0x00011300ff202b82 */ /* 0x001e220000000800 */
        /* <DEDUP_REMOVED lines=15> */
[----:B------:R-:W-:Y:S01]  /*5760*/  FFMA.FTZ R50, R50, R5, -R9 ;  /* 0x0000000532327223 */ /* 0x000fe20000010809 */
[----:B------:R-:W-:-:S06]  /*5770*/  CS2R R62, SRZ ;  /* 0x00000000003e7805 */ /* 0x000fcc000001ff00 */
[----:B------:R-:W3:Y:S01]  /*5780*/  MUFU.EX2 R36, R36 ;  /* 0x0000002400247308 */ /* 0x000ee20000000800 */
[----:B0-----:R-:W-:-:S04]  /*5790*/  @P2 IMAD.HI.U32 R32, R17, R32, RZ ;  /* 0x0000002011202227 */ /* 0x001fc800078e00ff */
[----:B-1----:R-:W-:Y:S01]  /*57a0*/  FADD.FTZ R33, R24, R25 ;  /* 0x0000001918217221 */ /* 0x002fe20000010000 */
[----:B------:R-:W-:Y:S02]  /*57b0*/  F2FP.BF16.F32.PACK_AB R200, R25, R24 ;  /* 0x0000001819c8723e */ /* 0x000fe400000010ff */
[----:B------:R-:W-:Y:S01]  /*57c0*/  @P2 SHF.R.U32.HI R30, RZ, R35, R32 ;  /* 0x00000023ff1e2219 */ /* 0x000fe20000011620 */
[----:B------:R-:W-:Y:S01]  /*57d0*/  FADD.FTZ R35, R199, R2 ;  /* 0x00000002c7237221 */ /* 0x000fe20000010000 */
[----:B------:R-:W0:Y:S01]  /*57e0*/  MUFU.EX2 R13, R40 ;  /* 0x00000028000d7308 */ /* 0x000e220000000800 */
[----:B--2---:R-:W-:Y:S01]  /*57f0*/  FADD.FTZ R2, R28, R33 ;  /* 0x000000211c027221 */ /* 0x004fe20000010000 */
[----:B------:R-:W-:Y:S01]  /*5800*/  IADD3 R3, R3, R30, RZ ;  /* 0x0000001e03037210 */ /* 0x000fe20007ffe0ff */
[C---:B------:R-:W-:Y:S01]  /*5810*/  FADD.FTZ R30, R12.reuse, R35 ;  /* 0x000000230c1e7221 */ /* 0x040fe20000010000 */
[C---:B------:R-:W-:Y:S01]  /*5820*/  F2FP.BF16.F32.PACK_AB R202, R11.reuse, R28 ;  /* 0x0000001c0bca723e */ /* 0x040fe200000010ff */
[----:B------:R-:W-:Y:S01]  /*5830*/  FADD.FTZ R35, R11, R2 ;  /* 0x000000020b237221 */ /* 0x000fe20000010000 */
[----:B------:R-:W-:Y:S01]  /*5840*/  F2FP.BF16.F32.PACK_AB R199, R12, R199 ;  /* 0x000000c70cc7723e */ /* 0x000fe200000010ff */
[----:B------:R-:W-:Y:S01]  /*5850*/  FADD.FTZ R37, R193, R30 ;  /* 0x0000001ec1257221 */ /* 0x000fe20000010000 */
[----:B------:R-:W1:Y:S01]  /*5860*/  MUFU.EX2 R44, R44 ;  /* 0x0000002c002c7308 */ /* 0x000e620000000800 */
[----:B---3--:R-:W-:Y:S01]  /*5870*/  FADD.FTZ R2, R36, R35 ;  /* 0x0000002324027221 */ /* 0x008fe20000010000 */
[C---:B------:R-:W-:Y:S01]  /*5880*/  F2FP.BF16.F32.PACK_AB R193, R14.reuse, R193 ;  /* 0x000000c10ec1723e */ /* 0x040fe200000010ff */
[----:B------:R-:W-:-:S04]  /*5890*/  FADD.FTZ R30, R14, R37 ;  /* 0x000000250e1e7221 */ /* 0x000fc80000010000 */
[----:B------:R-:W-:Y:S01]  /*58a0*/  FADD.FTZ R37, R195, R30 ;  /* 0x0000001ec3257221 */ /* 0x000fe20000010000 */
[----:B------:R2:W3:Y:S01]  /*58b0*/  MUFU.EX2 R15, R52 ;  /* 0x00000034000f7308 */ /* 0x0004e20000000800 */
[C---:B0-----:R-:W-:Y:S01]  /*58c0*/  FADD.FTZ R35, R13.reuse, R2 ;  /* 0x000000020d237221 */ /* 0x041fe20000010000 */
[----:B------:R-:W-:Y:S02]  /*58d0*/  IMAD.MOV.U32 R2, RZ, RZ, RZ ;  /* 0x000000ffff027224 */ /* 0x000fe400078e00ff */
[----:B------:R-:W-:Y:S01]  /*58e0*/  FADD.FTZ R30, R20, R37 ;  /* 0x00000025141e7221 */ /* 0x000fe20000010000 */
[----:B------:R-:W-:Y:S01]  /*58f0*/  F2FP.BF16.F32.PACK_AB R196, R13, R36 ;  /* 0x000000240dc4723e */ /* 0x000fe200000010ff */
[----:B------:R-:W-:-:S04]  /*5900*/  IMAD.HI R32, R3, -0x6db6db6d, R2 ;  /* 0x9249249303207827 */ /* 0x000fc800078e0202 */
[----:B------:R-:W-:Y:S01]  /*5910*/  FADD.FTZ R37, R189, R30 ;  /* 0x0000001ebd257221 */ /* 0x000fe20000010000 */
[----:B------:R-:W0:Y:S01]  /*5920*/  MUFU.EX2 R64, R64 ;  /* 0x0000004000407308 */ /* 0x000e220000000800 */
[----:B-1----:R-:W-:Y:S01]  /*5930*/  FADD.FTZ R0, R44, R35 ;  /* 0x000000232c007221 */ /* 0x002fe20000010000 */
[C---:B------:R-:W-:Y:S01]  /*5940*/  F2FP.BF16.F32.PACK_AB R189, R108.reuse, R189 ;  /* 0x000000bd6cbd723e */ /* 0x040fe200000010ff */
[----:B------:R-:W-:Y:S01]  /*5950*/  FADD.FTZ R2, R108, R37 ;  /* 0x000000256c027221 */ /* 0x000fe20000010000 */
[----:B------:R-:W-:Y:S02]  /*5960*/  F2FP.BF16.F32.PACK_AB R195, R20, R195 ;  /* 0x000000c314c3723e */ /* 0x000fe400000010ff */
[----:B------:R-:W-:Y:S02]  /*5970*/  CS2R R108, SRZ ;  /* 0x00000000006c7805 */ /* 0x000fe4000001ff00 */
[----:B--2---:R-:W-:Y:S01]  /*5980*/  CS2R R52, SRZ ;  /* 0x0000000000347805 */ /* 0x004fe2000001ff00 */
[----:B------:R-:W-:Y:S01]  /*5990*/  FADD.FTZ R37, R191, R2 ;  /* 0x00000002bf257221 */ /* 0x000fe20000010000 */
[----:B------:R1:W2:Y:S01]  /*59a0*/  MUFU.EX2 R21, R66 ;  /* 0x0000004200157308 */ /* 0x0002a20000000800 */
[C---:B---3--:R-:W-:Y:S01]  /*59b0*/  FADD.FTZ R3, R15.reuse, R0 ;  /* 0x000000000f037221 */ /* 0x048fe20000010000 */
[C---:B------:R-:W-:Y:S01]  /*59c0*/  F2FP.BF16.F32.PACK_AB R191, R38.reuse, R191 ;  /* 0x000000bf26bf723e */ /* 0x040fe200000010ff */
[----:B------:R-:W-:Y:S01]  /*59d0*/  FADD.FTZ R39, R38, R37 ;  /* 0x0000002526277221 */ /* 0x000fe20000010000 */
[----:B------:R-:W-:-:S02]  /*59e0*/  F2FP.BF16.F32.PACK_AB R198, R15, R44 ;  /* 0x0000002c0fc6723e */ /* 0x000fc400000010ff */
[----:B------:R-:W-:Y:S01]  /*59f0*/  CS2R R44, SRZ ;  /* 0x00000000002c7805 */ /* 0x000fe2000001ff00 */
[----:B------:R-:W-:Y:S01]  /*5a00*/  FADD.FTZ R2, R26, R39 ;  /* 0x000000271a027221 */ /* 0x000fe20000010000 */
[----:B------:R-:W3:Y:S01]  /*5a10*/  MUFU.EX2 R68, R68 ;  /* 0x0000004400447308 */ /* 0x000ee20000000800 */
[----:B0-----:R-:W-:Y:S01]  /*5a20*/  FADD.FTZ R0, R64, R3 ;  /* 0x0000000340007221 */ /* 0x001fe20000010000 */
[----:B------:R-:W-:Y:S01]  /*5a30*/  SHF.R.U32.HI R39, RZ, 0x1f, R32 ;  /* 0x0000001fff277819 */ /* 0x000fe20000011620 */
[C---:B------:R-:W-:Y:S01]  /*5a40*/  FADD.FTZ R9, R185.reuse, R2 ;  /* 0x00000002b9097221 */ /* 0x040fe20000010000 */
[----:B------:R-:W-:Y:S02]  /*5a50*/  F2FP.BF16.F32.PACK_AB R185, R185, R26 ;  /* 0x0000001ab9b9723e */ /* 0x000fe400000010ff */
[----:B-1----:R-:W-:Y:S02]  /*5a60*/  CS2R R66, SRZ ;  /* 0x0000000000427805 */ /* 0x002fe4000001ff00 */
[----:B------:R-:W-:Y:S01]  /*5a70*/  LEA.HI.SX32 R32, R32, R39, 0x1a ;  /* 0x0000002720207211 */ /* 0x000fe200078fd2ff */
[----:B------:R-:W-:Y:S01]  /*5a80*/  FADD.FTZ R2, R46, R9 ;  /* 0x000000092e027221 */ /* 0x000fe20000010000 */
[----:B------:R0:W1:Y:S01]  /*5a90*/  MUFU.EX2 R27, R70 ;  /* 0x00000046001b7308 */ /* 0x0000620000000800 */
[C---:B--2---:R-:W-:Y:S01]  /*5aa0*/  FADD.FTZ R3, R21.reuse, R0 ;  /* 0x0000000015037221 */ /* 0x044fe20000010000 */
[----:B------:R-:W-:Y:S01]  /*5ab0*/  F2FP.BF16.F32.PACK_AB R192, R21, R64 ;  /* 0x0000004015c0723e */ /* 0x000fe200000010ff */
[C---:B------:R-:W-:Y:S01]  /*5ac0*/  FADD.FTZ R39, R187.reuse, R2 ;  /* 0x00000002bb277221 */ /* 0x040fe20000010000 */
[----:B------:R-:W-:-:S02]  /*5ad0*/  F2FP.BF16.F32.PACK_AB R187, R187, R46 ;  /* 0x0000002ebbbb723e */ /* 0x000fc400000010ff */
[----:B------:R-:W-:Y:S02]  /*5ae0*/  CS2R R64, SRZ ;  /* 0x0000000000407805 */ /* 0x000fe4000001ff00 */
[----:B------:R-:W-:Y:S01]  /*5af0*/  CS2R R46, SRZ ;  /* 0x00000000002e7805 */ /* 0x000fe2000001ff00 */
[----:B------:R-:W-:Y:S01]  /*5b00*/  FADD.FTZ R2, R54, R39 ;  /* 0x0000002736027221 */ /* 0x000fe20000010000 */
[----:B------:R-:W2:Y:S01]  /*5b10*/  MUFU.EX2 R48, R48 ;  /* 0x0000003000307308 */ /* 0x000ea20000000800 */
[----:B---3--:R-:W-:Y:S01]  /*5b20*/  FADD.FTZ R0, R68, R3 ;  /* 0x0000000344007221 */ /* 0x008fe20000010000 */
[----:B0-----:R-:W-:Y:S01]  /*5b30*/  CS2R R70, SRZ ;  /* 0x0000000000467805 */ /* 0x001fe2000001ff00 */
[C---:B------:R-:W-:Y:S01]  /*5b40*/  FADD.FTZ R39, R181.reuse, R2 ;  /* 0x00000002b5277221 */ /* 0x040fe20000010000 */
[----:B------:R-:W-:Y:S02]  /*5b50*/  F2FP.BF16.F32.PACK_AB R181, R181, R54 ;  /* 0x00000036b5b5723e */ /* 0x000fe400000010ff */
[----:B------:R-:W-:Y:S01]  /*5b60*/  CS2R R54, SRZ ;  /* 0x0000000000367805 */ /* 0x000fe2000001ff00 */
[----:B------:R-:W-:Y:S01]  /*5b70*/  FADD.FTZ R2, R58, R39 ;  /* 0x000000273a027221 */ /* 0x000fe20000010000 */
[----:B------:R0:W3:Y:S01]  /*5b80*/  MUFU.EX2 R29, R72 ;  /* 0x00000048001d7308 */ /* 0x0000e20000000800 */
[C---:B-1----:R-:W-:Y:S01]  /*5b90*/  FADD.FTZ R3, R27.reuse, R0 ;  /* 0x000000001b037221 */ /* 0x042fe20000010000 */
[----:B------:R-:W-:Y:S01]  /*5ba0*/  F2FP.BF16.F32.PACK_AB R194, R27, R68 ;  /* 0x000000441bc2723e */ /* 0x000fe200000010ff */
[C---:B------:R-:W-:Y:S01]  /*5bb0*/  FADD.FTZ R41, R183.reuse, R2 ;  /* 0x00000002b7297221 */ /* 0x040fe20000010000 */
[----:B------:R-:W-:-:S02]  /*5bc0*/  F2FP.BF16.F32.PACK_AB R183, R183, R58 ;  /* 0x0000003ab7b7723e */ /* 0x000fc400000010ff */
[----:B------:R-:W-:Y:S02]  /*5bd0*/  CS2R R68, SRZ ;  /* 0x0000000000447805 */ /* 0x000fe4000001ff00 */
[----:B------:R-:W-:Y:S02]  /*5be0*/  CS2R R58, SRZ ;  /* 0x00000000003a7805 */ /* 0x000fe4000001ff00 */
[----:B------:R-:W-:Y:S01]  /*5bf0*/  CS2R R26, SRZ ;  /* 0x00000000001a7805 */ /* 0x000fe2000001ff00 */
[----:B------:R-:W1:Y:S01]  /*5c00*/  MUFU.EX2 R74, R74 ;  /* 0x0000004a004a7308 */ /* 0x000e620000000800 */
[----:B--2---:R-:W-:Y:S01]  /*5c10*/  FADD.FTZ R0, R48, R3 ;  /* 0x0000000330007221 */ /* 0x004fe20000010000 */
[----:B0-----:R-:W-:-:S06]  /*5c20*/  CS2R R72, SRZ ;  /* 0x0000000000487805 */ /* 0x001fcc000001ff00 */
[----:B------:R0:W2:Y:S01]  /*5c30*/  MUFU.EX2 R31, R76 ;  /* 0x0000004c001f7308 */ /* 0x0000a20000000800 */
[C---:B---3--:R-:W-:Y:S01]  /*5c40*/  FADD.FTZ R3, R29.reuse, R0 ;  /* 0x000000001d037221 */ /* 0x048fe20000010000 */
[----:B------:R-:W-:Y:S02]  /*5c50*/  F2FP.BF16.F32.PACK_AB R188, R29, R48 ;  /* 0x000000301dbc723e */ /* 0x000fe400000010ff */
[----:B------:R-:W-:Y:S02]  /*5c60*/  CS2R R48, SRZ ;  /* 0x0000000000307805 */ /* 0x000fe4000001ff00 */
[----:B------:R-:W-:Y:S02]  /*5c70*/  CS2R R28, SRZ ;  /* 0x00000000001c7805 */ /* 0x000fe4000001ff00 */
[----:B------:R-:W3:Y:S01]  /*5c80*/  MUFU.EX2 R78, R78 ;  /* 0x0000004e004e7308 */ /* 0x000ee20000000800 */
[----:B-1----:R-:W-:Y:S01]  /*5c90*/  FADD.FTZ R0, R74, R3 ;  /* 0x000000034a007221 */ /* 0x002fe20000010000 */
[----:B0-----:R-:W-:-:S06]  /*5ca0*/  CS2R R76, SRZ ;  /* 0x00000000004c7805 */ /* 0x001fcc000001ff00 */
[----:B------:R0:W1:Y:S01]  /*5cb0*/  MUFU.EX2 R33, R80 ;  /* 0x0000005000217308 */ /* 0x0000620000000800 */
[C---:B--2---:R-:W-:Y:S01]  /*5cc0*/  FADD.FTZ R3, R31.reuse, R0 ;  /* 0x000000001f037221 */ /* 0x044fe20000010000 */
[----:B------:R-:W-:Y:S02]  /*5cd0*/  F2FP.BF16.F32.PACK_AB R190, R31, R74 ;  /* 0x0000004a1fbe723e */ /* 0x000fe400000010ff */
[----:B------:R-:W-:Y:S02]  /*5ce0*/  CS2R R74, SRZ ;  /* 0x00000000004a7805 */ /* 0x000fe4000001ff00 */
[----:B------:R-:W-:Y:S02]  /*5cf0*/  CS2R R30, SRZ ;  /* 0x00000000001e7805 */ /* 0x000fe4000001ff00 */
[----:B------:R-:W2:Y:S01]  /*5d00*/  MUFU.EX2 R84, R84 ;  /* 0x0000005400547308 */ /* 0x000ea20000000800 */
[----:B---3--:R-:W-:Y:S01]  /*5d10*/  FADD.FTZ R0, R78, R3 ;  /* 0x000000034e007221 */ /* 0x008fe20000010000 */
[----:B0-----:R-:W-:-:S06]  /*5d20*/  CS2R R80, SRZ ;  /* 0x0000000000507805 */ /* 0x001fcc000001ff00 */
[----:B------:R0:W3:Y:S01]  /*5d30*/  MUFU.EX2 R35, R86 ;  /* 0x0000005600237308 */ /* 0x0000e20000000800 */
[C---:B-1----:R-:W-:Y:S01]  /*5d40*/  FADD.FTZ R3, R33.reuse, R0 ;  /* 0x0000000021037221 */ /* 0x042fe20000010000 */
[----:B------:R-:W-:Y:S02]  /*5d50*/  F2FP.BF16.F32.PACK_AB R184, R33, R78 ;  /* 0x0000004e21b8723e */ /* 0x000fe400000010ff */
[----:B------:R-:W-:-:S04]  /*5d60*/  CS2R R78, SRZ ;  /* 0x00000000004e7805 */ /* 0x000fc8000001ff00 */
[----:B------:R-:W1:Y:S01]  /*5d70*/  MUFU.EX2 R88, R88 ;  /* 0x0000005800587308 */ /* 0x000e620000000800 */
[----:B--2---:R-:W-:Y:S01]  /*5d80*/  FADD.FTZ R0, R84, R3 ;  /* 0x0000000354007221 */ /* 0x004fe20000010000 */
[----:B0-----:R-:W-:-:S06]  /*5d90*/  CS2R R86, SRZ ;  /* 0x0000000000567805 */ /* 0x001fcc000001ff00 */
[----:B------:R-:W0:Y:S01]  /*5da0*/  MUFU.EX2 R100, R100 ;  /* 0x0000006400647308 */ /* 0x000e220000000800 */
[C---:B---3--:R-:W-:Y:S01]  /*5db0*/  FADD.FTZ R3, R35.reuse, R0 ;  /* 0x0000000023037221 */ /* 0x048fe20000010000 */
[----:B------:R-:W-:Y:S02]  /*5dc0*/  F2FP.BF16.F32.PACK_AB R186, R35, R84 ;  /* 0x0000005423ba723e */ /* 0x000fe400000010ff */
[----:B------:R-:W-:Y:S02]  /*5dd0*/  CS2R R84, SRZ ;  /* 0x0000000000547805 */ /* 0x000fe4000001ff00 */
[----:B------:R-:W-:Y:S02]  /*5de0*/  CS2R R34, SRZ ;  /* 0x0000000000227805 */ /* 0x000fe4000001ff00 */
[----:B------:R2:W3:Y:S01]  /*5df0*/  MUFU.EX2 R37, R90 ;  /* 0x0000005a00257308 */ /* 0x0004e20000000800 */
[----:B-1----:R-:W-:-:S07]  /*5e00*/  FADD.FTZ R0, R88, R3 ;  /* 0x0000000358007221 */ /* 0x002fce0000010000 */
[----:B------:R1:W4:Y:S01]  /*5e10*/  MUFU.EX2 R177, R102 ;  /* 0x0000006600b17308 */ /* 0x0003220000000800 */
[----:B0-----:R-:W-:Y:S01]  /*5e20*/  FADD.FTZ R2, R100, R41 ;  /* 0x0000002964027221 */ /* 0x001fe20000010000 */
[----:B--2---:R-:W-:-:S06]  /*5e30*/  CS2R R90, SRZ ;  /* 0x00000000005a7805 */ /* 0x004fcc000001ff00 */
[----:B------:R-:W0:Y:S01]  /*5e40*/  MUFU.EX2 R92, R92 ;  /* 0x0000005c005c7308 */ /* 0x000e220000000800 */
[C---:B---3--:R-:W-:Y:S01]  /*5e50*/  FADD.FTZ R3, R37.reuse, R0 ;  /* 0x0000000025037221 */ /* 0x048fe20000010000 */
[----:B------:R-:W-:Y:S02]  /*5e60*/  F2FP.BF16.F32.PACK_AB R180, R37, R88 ;  /* 0x0000005825b4723e */ /* 0x000fe400000010ff */
[----:B-1----:R-:W-:Y:S02]  /*5e70*/  CS2R R102, SRZ ;  /* 0x0000000000667805 */ /* 0x002fe4000001ff00 */
[----:B------:R-:W-:Y:S02]  /*5e80*/  CS2R R88, SRZ ;  /* 0x0000000000587805 */ /* 0x000fe4000001ff00 */
[----:B------:R-:W-:Y:S01]  /*5e90*/  CS2R R36, SRZ ;  /* 0x0000000000247805 */ /* 0x000fe2000001ff00 */
        /* <DEDUP_REMOVED lines=10> */
[----:B------:R-:W-:Y:S01]  /*5f40*/  F2FP.BF16.F32.PACK_AB R179, R179, R104 ;  /* 0x00000068b3b3723e */ /* 0x000fe200000010ff */
[----:B------:R-:W-:Y:S01]  /*5f50*/  IMAD.MOV.U32 R2, RZ, RZ, 0x3f800000 ;  /* 0x3f800000ff027424 */ /* 0x000fe200078e00ff */
[----:B------:R1:W2:Y:S01]  /*5f60*/  MUFU.EX2 R39, R60 ;  /* 0x0000003c00277308 */ /* 0x0002a20000000800 */
[C---:B---3--:R-:W-:Y:S01]  /*5f70*/  FADD.FTZ R41, R9.reuse, R0 ;  /* 0x0000000009297221 */ /* 0x048fe20000010000 */
[----:B------:R-:W-:Y:S02]  /*5f80*/  F2FP.BF16.F32.PACK_AB R182, R9, R92 ;  /* 0x0000005c09b6723e */ /* 0x000fe400000010ff */
[----:B------:R-:W-:Y:S02]  /*5f90*/  CS2R R104, SRZ ;  /* 0x0000000000687805 */ /* 0x000fe4000001ff00 */
[----:B------:R-:W-:Y:S02]  /*5fa0*/  CS2R R92, SRZ ;  /* 0x00000000005c7805 */ /* 0x000fe4000001ff00 */
[----:B------:R-:W3:Y:S01]  /*5fb0*/  MUFU.EX2 R98, R98 ;  /* 0x0000006200627308 */ /* 0x000ee20000000800 */
[----:B0-----:R-:W-:Y:S01]  /*5fc0*/  FADD.FTZ R0, R96, R41 ;  /* 0x0000002960007221 */ /* 0x001fe20000010000 */
[----:B-1----:R-:W-:-:S02]  /*5fd0*/  CS2R R60, SRZ ;  /* 0x00000000003c7805 */ /* 0x002fc4000001ff00 */
[----:B------:R-:W-:-:S04]  /*5fe0*/  CS2R R40, SRZ ;  /* 0x0000000000287805 */ /* 0x000fc8000001ff00 */
[----:B------:R0:W1:Y:S01]  /*5ff0*/  MUFU.EX2 R25, R50 ;  /* 0x0000003200197308 */ /* 0x0000620000000800 */
[C---:B--2---:R-:W-:Y:S01]  /*6000*/  FADD.FTZ R11, R39.reuse, R0 ;  /* 0x00000000270b7221 */ /* 0x044fe20000010000 */
[----:B------:R-:W-:Y:S01]  /*6010*/  F2FP.BF16.F32.PACK_AB R176, R39, R96 ;  /* 0x0000006027b0723e */ /* 0x000fe200000010ff */
[----:B------:R-:W-:Y:S01]  /*6020*/  IMAD.MOV.U32 R0, RZ, RZ, 0x3f800000 ;  /* 0x3f800000ff007424 */ /* 0x000fe200078e00ff */
[----:B------:R-:W-:Y:S02]  /*6030*/  CS2R R96, SRZ ;  /* 0x0000000000607805 */ /* 0x000fe4000001ff00 */
[----:B------:R-:W-:Y:S01]  /*6040*/  CS2R R38, SRZ ;  /* 0x0000000000267805 */ /* 0x000fe2000001ff00 */
[----:B---3--:R-:W-:Y:S01]  /*6050*/  FADD.FTZ R4, R98, R11 ;  /* 0x0000000b62047221 */ /* 0x008fe20000010000 */
[----:B------:R-:W-:Y:S02]  /*6060*/  VIMNMX R11, RZ, R32, !PT ;  /* 0x00000020ff0b7248 */ /* 0x000fe40007fe0100 */
[----:B0-----:R-:W-:-:S02]  /*6070*/  CS2R R50, SRZ ;  /* 0x0000000000327805 */ /* 0x001fc4000001ff00 */
[----:B------:R-:W-:Y:S02]  /*6080*/  CS2R R32, SRZ ;  /* 0x0000000000207805 */ /* 0x000fe4000001ff00 */
[----:B------:R-:W-:Y:S01]  /*6090*/  ISETP.GE.AND P3, PT, R8, R11, PT ;  /* 0x0000000b0800720c */ /* 0x000fe20003f66270 */
[C---:B-1----:R-:W-:Y:S01]  /*60a0*/  FADD.FTZ R4, R25.reuse, R4 ;  /* 0x0000000419047221 */ /* 0x042fe20000010000 */
[----:B------:R-:W-:Y:S02]  /*60b0*/  F2FP.BF16.F32.PACK_AB R178, R25, R98 ;  /* 0x0000006219b2723e */ /* 0x000fe400000010ff */
[----:B------:R-:W-:Y:S02]  /*60c0*/  CS2R R98, SRZ ;  /* 0x0000000000627805 */ /* 0x000fe4000001ff00 */
[----:B------:R-:W-:-:S07]  /*60d0*/  CS2R R24, SRZ ;  /* 0x0000000000187805 */ /* 0x000fce000001ff00 */
[----:B------:R-:W-:Y:S05]  /*60e0*/  @!P3 BRA `(.L_x_5715) ;  /* 0x0000004800b8b947 */ /* 0x000fea0003800000 */
[----:B------:R-:W-:Y:S01]  /*60f0*/  IMAD.MOV.U32 R9, RZ, RZ, R6 ;  /* 0x000000ffff097224 */ /* 0x000fe200078e0006 */
[----:B------:R-:W-:Y:S01]  /*6100*/  UMOV UR38, UR39 ;  /* 0x0000002700267c82 */ /* 0x000fe20008000000 */
[----:B------:R-:W-:Y:S01]  /*6110*/  IMAD.MOV.U32 R10, RZ, RZ, R7 ;  /* 0x000000ffff0a7224 */ /* 0x000fe200078e0007 */
[----:B------:R-:W-:Y:S01]  /*6120*/  UMOV UR6, UR36 ;  /* 0x0000002400067c82 */ /* 0x000fe20008000000 */
[----:B------:R-:W-:Y:S01]  /*6130*/  IMAD.MOV.U32 R2, RZ, RZ, 0x3f800000 ;  /* 0x3f800000ff027424 */ /* 0x000fe200078e00ff */
[----:B------:R-:W-:Y:S01]  /*6140*/  ULDC UR5, c[0x0][0x9d8] ;  /* 0x0002760000057ab9 */ /* 0x000fe20000000800 */
[----:B------:R-:W-:-:S07]  /*6150*/  IMAD.MOV.U32 R119, RZ, RZ, RZ ;  /* 0x000000ffff777224 */ /* 0x000fce00078e00ff */
.L_x_5724:
[----:B------:R-:W-:-:S04]  /*6160*/  UIADD3 UR4, UR6, 0x1, URZ ;  /* 0x0000000106047890 */ /* 0x000fc8000fffe03f */
[----:B------:R-:W-:-:S04]  /*6170*/  UISETP.NE.AND UP0, UPT, UR4, 0x2, UPT ;  /* 0x000000020400788c */ /* 0x000fc8000bf05270 */
[----:B------:R-:W-:Y:S02]  /*6180*/  USEL UR39, URZ, 0x1, UP0 ;  /* 0x000000013f277887 */ /* 0x000fe40008000000 */
[----:B------:R-:W-:Y:S02]  /*6190*/  USEL UR36, UR4, URZ, UP0 ;  /* 0x0000003f04247287 */ /* 0x000fe40008000000 */
[----:B------:R-:W-:Y:S01]  /*61a0*/  ULOP3.LUT UR39, UR38, UR39, URZ, 0x3c, !UPT ;  /* 0x0000002726277292 */ /* 0x000fe2000f8e3c3f */
[----:B------:R-:W-:Y:S11]  /*61b0*/  @!P0 BRA `(.L_x_5716) ;  /* 0x0000000000048947 */ /* 0x000ff60003800000 */
[----:B------:R-:W-:Y:S01]  /*61c0*/  BPT.TRAP 0x1 ;  /* 0x000000040000795c */ /* 0x000fe20000300000 */
.L_x_5716:
[----:B------:R-:W-:Y:S01]  /*61d0*/  ULEA UR7, UR36, UR37, 0x3 ;  /* 0x0000002524077291 */ /* 0x000fe2000f8e183f */
[----:B------:R-:W-:-:S05]  /*61e0*/  IMAD.U32 R5, RZ, RZ, UR39 ;  /* 0x00000027ff057e24 */ /* 0x000fca000f8e00ff */
[----:B------:R-:W-:-:S04]  /*61f0*/  SHF.L.U32 R5, R5, 0x1f, RZ ;  /* 0x0000001f05057819 */ /* 0x000fc800000006ff */
[----:B------:R0:W1:Y:S01]  /*6200*/  SYNCS.PHASECHK.TRANS64.TRYWAIT P3, [UR7+0x36830], R5 ;  /* 0x03683005ff0075a7 */ /* 0x0000620008060147 */
[----:B------:R-:W-:Y:S05]  /*6210*/  @!P0 BRA `(.L_x_5717) ;  /* 0x0000000000048947 */ /* 0x000fea0003800000 */
[----:B------:R-:W-:Y:S01]  /*6220*/  BPT.TRAP 0x1 ;  /* 0x000000040000795c */ /* 0x000fe20000300000 */
.L_x_5717:
[----:B-1----:R-:W-:Y:S05]  /*6230*/  @P3 BRA `(.L_x_5718) ;  /* 0x0000000000083947 */ /* 0x002fea0003800000 */
[----:B------:R-:W1:Y:S02]  /*6240*/  SYNCS.PHASECHK.TRANS64.TRYWAIT P3, [UR7+0x36830], R5 ;  /* 0x03683005ff0075a7 */ /* 0x000e640008060147 */
[----:B-1----:R-:W-:Y:S05]  /*6250*/  @!P3 BRA `(.L_x_5719) ;  /* 0x0000010c00b8b947 */ /* 0x002fea0003800000 */
.L_x_5718:
[----:B------:R-:W-:Y:S01]  /*6260*/  UIMAD UR4, UR36, 0xa80, UR60 ;  /* 0x00000a80240478a4 */ /* 0x000fe2000f8e023c */
[----:B------:R-:W-:Y:S01]  /*6270*/  WARPGROUP.ARRIVE ;  /* 0x00000000000079c5 */ /* 0x000fe20000000000 */
[----:B------:R-:W-:Y:S01]  /*6280*/  UMOV UR59, 0x40000040 ;  /* 0x40000040003b7882 */ /* 0x000fe20000000000 */
[----:B------:R-:W-:Y:S01]  /*6290*/  UMOV UR19, 0x40000040 ;  /* 0x4000004000137882 */ /* 0x000fe20000000000 */
        /* <DEDUP_REMOVED lines=587> */
.L_x_5720:
[----:B------:R-:W-:Y:S01]  /*8750*/  ULEA UR10, UR6, UR37, 0x3 ;  /* 0x00000025060a7291 */ /* 0x000fe2000f8e183f */
[----:B------:R-:W-:-:S05]  /*8760*/  IMAD.U32 R0, RZ, RZ, UR38 ;  /* 0x00000026ff007e24 */ /* 0x000fca000f8e00ff */
[----:B------:R-:W-:-:S04]  /*8770*/  SHF.L.U32 R0, R0, 0x1f, RZ ;  /* 0x0000001f00007819 */ /* 0x000fc800000006ff */
[----:B------:R2:W3:Y:S01]  /*8780*/  SYNCS.PHASECHK.TRANS64.TRYWAIT P3, [UR10+0x36850], R0 ;  /* 0x03685000ff0075a7 */ /* 0x0004e2000806014a */
[----:B------:R-:W-:Y:S05]  /*8790*/  @!P0 BRA `(.L_x_5721) ;  /* 0x0000000000048947 */ /* 0x000fea0003800000 */
[----:B------:R-:W-:Y:S01]  /*87a0*/  BPT.TRAP 0x1 ;  /* 0x000000040000795c */ /* 0x000fe20000300000 */
.L_x_5721:
[----:B---3--:R-:W-:Y:S05]  /*87b0*/  @P3 BRA `(.L_x_5722) ;  /* 0x0000000000083947 */ /* 0x008fea0003800000 */
[----:B------:R-:W3:Y:S02]  /*87c0*/  SYNCS.PHASECHK.TRANS64.TRYWAIT P3, [UR10+0x36850], R0 ;  /* 0x03685000ff0075a7 */ /* 0x000ee4000806014a */
[----:B---3--:R-:W-:Y:S05]  /*87d0*/  @!P3 BRA `(.L_x_5723) ;  /* 0x000000e80070b947 */ /* 0x008fea0003800000 */
.L_x_5722:
[----:B------:R-:W-:Y:S01]  /*87e0*/  UIADD3 UR4, UR37, 0x400, URZ ;  /* 0x0000040025047890 */ /* 0x000fe2000fffe03f */
[----:B------:R-:W-:Y:S01]  /*87f0*/  WARPGROUP.ARRIVE ;  /* 0x00000000000079c5 */ /* 0x000fe20000000000 */
[----:B------:R-:W-:Y:S01]  /*8800*/  UMOV UR15, 0x40000040 ;  /* 0x40000040000f7882 */ /* 0x000fe20000000000 */
[----:B------:R-:W-:Y:S01]  /*8810*/  FMUL.FTZ R15, R165, UR5 ;  /* 0x00000005a50f7c20 */ /* 0x000fe20008410000 */
[----:B------:R-:W-:Y:S01]  /*8820*/  USHF.R.U32.HI UR4, URZ, 0x4, UR4 ;  /* 0x000000043f047899 */ /* 0x000fe20008011604 */
[----:B------:R-:W3:Y:S01]  /*8830*/  @P2 LDC R165, c[0x0][0x450] ;  /* 0x00011400ffa52b82 */ /* 0x000ee20000000800 */
[----:B------:R-:W-:Y:S01]  /*8840*/  FMUL.FTZ R14, R161, UR5 ;  /* 0x00000005a10e7c20 */ /* 0x000fe20008410000 */
[----:B------:R-:W-:Y:S01]  /*8850*/  IMAD.IADD R161, R22, 0x1, R17 ;  /* 0x0000000116a17824 */ /* 0x000fe200078e0211 */
[----:B------:R-:W-:Y:S01]  /*8860*/  ULOP3.LUT UR4, UR4, 0x3fff, URZ, 0xc0, !UPT ;  /* 0x00003fff04047892 */ /* 0x000fe2000f8ec03f */
[----:B------:R-:W-:Y:S01]  /*8870*/  FMUL.FTZ R13, R160, UR5 ;  /* 0x00000005a00d7c20 */ /* 0x000fe20008410000 */
[----:B------:R-:W-:Y:S01]  /*8880*/  FMUL.FTZ R160, R152, UR5 ;  /* 0x0000000598a07c20 */ /* 0x000fe20008410000 */
[----:B------:R-:W-:Y:S01]  /*8890*/  FMUL.FTZ R152, R159, UR5 ;  /* 0x000000059f987c20 */ /* 0x000fe20008410000 */
[----:B------:R-:W-:Y:S01]  /*88a0*/  ULOP3.LUT UR4, UR4, 0x3800000, URZ, 0xfc, !UPT ;  /* 0x0380000004047892 */ /* 0x000fe2000f8efc3f */
[----:B------:R-:W4:Y:S01]  /*88b0*/  LDC R159, c[0x0][0x2f0] ;  /* 0x0000bc00ff9f7b82 */ /* 0x000f220000000800 */
[----:B------:R-:W-:Y:S01]  /*88c0*/  FMUL.FTZ R20, R164, UR5 ;  /* 0x00000005a4147c20 */ /* 0x000fe20008410000 */
[----:B------:R-:W-:Y:S01]  /*88d0*/  FMUL.FTZ R164, R146, UR5 ;  /* 0x0000000592a47c20 */ /* 0x000fe20008410000 */
[----:B------:R-:W-:Y:S01]  /*88e0*/  UIMAD UR4, UR6, 0xa80, UR4 ;  /* 0x00000a80060478a4 */ /* 0x000fe2000f8e0204 */
[----:B------:R-:W-:Y:S01]  /*88f0*/  FMUL.FTZ R21, R153, UR5 ;  /* 0x0000000599157c20 */ /* 0x000fe20008410000 */
[----:B------:R-:W-:Y:S01]  /*8900*/  FMUL.FTZ R153, R157, UR5 ;  /* 0x000000059d997c20 */ /* 0x000fe20008410000 */
[----:B------:R-:W-:Y:S01]  /*8910*/  FMUL.FTZ R157, R144, UR5 ;  /* 0x00000005909d7c20 */ /* 0x000fe20008410000 */
[----:B------:R-:W-:Y:S01]  /*8920*/  UIADD3 UR6, UR4, 0x80, URZ ;  /* 0x0000008004067890 */ /* 0x000fe2000fffe03f */
[----:B01----:R-:W-:Y:S01]  /*8930*/  FMUL.FTZ R5, R174, UR5 ;  /* 0x00000005ae057c20 */ /* 0x003fe20008410000 */
[----:B------:R-:W-:Y:S01]  /*8940*/  FMUL.FTZ R6, R175, UR5 ;  /* 0x00000005af067c20 */ /* 0x000fe20008410000 */
[----:B------:R-:W-:Y:S01]  /*8950*/  UMOV UR14, UR4 ;  /* 0x00000004000e7c82 */ /* 0x000fe20008000000 */
[----:B------:R-:W-:Y:S01]  /*8960*/  ULDC UR11, c[0x0][0x288] ;  /* 0x0000a200000b7ab9 */ /* 0x000fe20000000800 */
[----:B------:R-:W-:Y:S01]  /*8970*/  HGMMA.64x192x16.F32.BF16 R24, R200, gdesc[UR12].tnspB, R24, gsb0 ;  /* 0x42e0000cc8187df0 */ /* 0x000fe20008001818 */
[----:B------:R-:W-:Y:S01]  /*8980*/  UMOV UR15, 0x40000040 ;  /* 0x40000040000f7882 */ /* 0x000fe20000000000 */
[----:B------:R-:W-:Y:S01]  /*8990*/  UMOV UR14, UR6 ;  /* 0x00000006000e7c82 */ /* 0x000fe20008000000 */
[----:B------:R-:W-:Y:S01]  /*89a0*/  UIADD3 UR6, UR4, 0x100, URZ ;  /* 0x0000010004067890 */ /* 0x000fe2000fffe03f */
[----:B------:R-:W-:Y:S01]  /*89b0*/  MUFU.TANH R5, R5 ;  /* 0x0000000500057308 */ /* 0x000fe20000002400 */
[----:B------:R-:W-:Y:S01]  /*89c0*/  FMUL.FTZ R162, R162, UR5 ;  /* 0x00000005a2a27c20 */ /* 0x000fe20008410000 */
[----:B------:R-:W-:Y:S01]  /*89d0*/  FMUL.FTZ R163, R163, UR5 ;  /* 0x00000005a3a37c20 */ /* 0x000fe20008410000 */
[----:B------:R-:W-:Y:S01]  /*89e0*/  FMUL.FTZ R174, R166, UR5 ;  /* 0x00000005a6ae7c20 */ /* 0x000fe20008410000 */
[----:B------:R-:W-:Y:S01]  /*89f0*/  FMUL.FTZ R12, R172, UR5 ;  /* 0x00000005ac0c7c20 */ /* 0x000fe20008410000 */
[----:B------:R-:W-:Y:S01]  /*8a00*/  FMUL.FTZ R172, R167, UR5 ;  /* 0x00000005a7ac7c20 */ /* 0x000fe20008410000 */
[----:B--2---:R-:W-:Y:S01]  /*8a10*/  FMUL.FTZ R0, R168, UR5 ;  /* 0x00000005a8007c20 */ /* 0x004fe20008410000 */
        /* <DEDUP_REMOVED lines=31> */
[----:B------:R-:W-:-:S02]  /*8c10*/  UMOV UR38, UR39 ;  /* 0x0000002700267c82 */ /* 0x000fc40008000000 */
        /* <DEDUP_REMOVED lines=54> */
[----:B------:R-:W0:Y:S02]  /*8f80*/  @P2 LDC R154, c[0x0][0x44c] ;  /* 0x00011300ff9a2b82 */ /* 0x000e240000000800 */
[----:B------:R-:W-:Y:S01]  /*8f90*/  HGMMA.64x192x16.F32.BF16 R24, R192, gdesc[UR12].tnspB, R24, gsb0 ;  /* 0x42e0000cc0187df0 */ /* 0x000fe20008001818 */
[----:B------:R-:W-:Y:S01]  /*8fa0*/  UMOV UR14, UR6 ;  /* 0x00000006000e7c82 */ /* 0x000fe20008000000 */
[----:B------:R-:W-:Y:S01]  /*8fb0*/  UMOV UR15, 0x40000040 ;  /* 0x40000040000f7882 */ /* 0x000fe20000000000 */
[----:B------:R-:W1:Y:S01]  /*8fc0*/  MUFU.TANH R198, R198 ;  /* 0x000000c600c67308 */ /* 0x000e620000002400 */
[----:B------:R-:W-:-:S07]  /*8fd0*/  UIADD3 UR6, UR4, 0x200, URZ ;  /* 0x0000020004067890 */ /* 0x000fce000fffe03f */
[----:B------:R-:W2:Y:S08]  /*8fe0*/  MUFU.TANH R196, R196 ;  /* 0x000000c400c47308 */ /* 0x000eb00000002400 */
[----:B------:R-:W5:Y:S01]  /*8ff0*/  MUFU.TANH R170, R170 ;  /* 0x000000aa00aa7308 */ /* 0x000f620000002400 */
[----:B0-----:R-:W-:-:S05]  /*9000*/  @P2 IMAD.HI.U32 R154, R161, R154, RZ ;  /* 0x0000009aa19a2227 */ /* 0x001fca00078e00ff */
[----:B---3--:R-:W-:Y:S01]  /*9010*/  @P2 SHF.R.U32.HI R161, RZ, R165, R154 ;  /* 0x000000a5ffa12219 */ /* 0x008fe2000001169a */
[----:B------:R-:W-:Y:S01]  /*9020*/  FMUL.FTZ R154, R151, UR5 ;  /* 0x00000005979a7c20 */ /* 0x000fe20008410000 */
[----:B------:R-:W-:-:S03]  /*9030*/  MOV R165, 0xffffff90 ;  /* 0xffffff9000a57802 */ /* 0x000fc60000000f00 */
[----:B------:R-:W0:Y:S02]  /*9040*/  SHFL.IDX PT, R146, R161, 0x1, 0x1c1f ;  /* 0x003c1f00a1927f89 */ /* 0x000e2400000e0000 */
[----:B------:R-:W-:Y:S01]  /*9050*/  IMAD R144, R8, R165, 0x1 ;  /* 0x0000000108907424 */ /* 0x000fe200078e02a5 */
[----:B------:R-:W3:Y:S01]  /*9060*/  MUFU.TANH R154, R154 ;  /* 0x0000009a009a7308 */ /* 0x000ee20000002400 */
[----:B------:R-:W5:Y:S02]  /*9070*/  SHFL.IDX PT, R128, R161, RZ, 0x1c1f ;  /* 0x001c1fffa1807589 */ /* 0x000f6400000e0000 */
[----:B------:R-:W-:-:S04]  /*9080*/  IMAD R144, R19, -0x2, R144 ;  /* 0xfffffffe13907824 */ /* 0x000fc800078e0290 */
[----:B----4-:R-:W-:-:S05]  /*9090*/  IMAD R159, R159, UR61, R144 ;  /* 0x0000003d9f9f7c24 */ /* 0x010fca000f8e0290 */
[----:B0-----:R-:W-:-:S04]  /*90a0*/  IADD3 R151, R146, -UR11, R159 ;  /* 0x8000000b92977c10 */ /* 0x001fc8000fffe09f */
[C---:B------:R-:W-:Y:S02]  /*90b0*/  ISETP.GT.AND P3, PT, R151.reuse, RZ, PT ;  /* 0x000000ff9700720c */ /* 0x040fe40003f64270 */
[C---:B------:R-:W-:Y:S02]  /*90c0*/  ISETP.GT.AND P4, PT, R151.reuse, 0x1, PT ;  /* 0x000000019700780c */ /* 0x040fe40003f84270 */
[----:B-1----:R-:W-:Y:S02]  /*90d0*/  FSEL R198, R198, -INF , P3 ;  /* 0xff800000c6c67808 */ /* 0x002fe40001800000 */
[----:B------:R-:W-:Y:S02]  /*90e0*/  ISETP.GT.AND P3, PT, R151, 0x8, PT ;  /* 0x000000089700780c */ /* 0x000fe40003f64270 */
[----:B--2---:R-:W-:Y:S02]  /*90f0*/  FSEL R196, R196, -INF , P4 ;  /* 0xff800000c4c47808 */ /* 0x004fe40002000000 */
[----:B------:R-:W-:-:S02]  /*9100*/  FMNMX.FTZ R165, R198, R9, !PT ;  /* 0x00000009c6a57209 */ /* 0x000fc40007810000 */
[----:B------:R-:W-:Y:S02]  /*9110*/  ISETP.GT.AND P4, PT, R151, 0x9, PT ;  /* 0x000000099700780c */ /* 0x000fe40003f84270 */
[----:B------:R-:W-:Y:S02]  /*9120*/  FMNMX.FTZ R165, R196, R165, !PT ;  /* 0x000000a5c4a57209 */ /* 0x000fe40007810000 */
[----:B-----5:R-:W-:-:S04]  /*9130*/  IADD3 R159, R128, -UR11, R159 ;  /* 0x8000000b809f7c10 */ /* 0x020fc8000fffe09f */
[----:B------:R-:W-:-:S04]  /*9140*/  ISETP.GT.AND P5, PT, R159, 0x1, PT ;  /* 0x000000019f00780c */ /* 0x000fc80003fa4270 */
[----:B------:R-:W-:Y:S02]  /*9150*/  FSEL R2, R2, -INF , P5 ;  /* 0xff80000002027808 */ /* 0x000fe40002800000 */
[----:B------:R-:W-:-:S04]  /*9160*/  ISETP.GT.AND P5, PT, R159, 0x9, PT ;  /* 0x000000099f00780c */ /* 0x000fc80003fa4270 */
[----:B------:R-:W-:Y:S02]  /*9170*/  FSEL R120, R7, -INF , P5 ;  /* 0xff80000007787808 */ /* 0x000fe40002800000 */
[----:B------:R-:W-:-:S04]  /*9180*/  ISETP.GT.AND P5, PT, R159, 0x11, PT ;  /* 0x000000119f00780c */ /* 0x000fc80003fa4270 */
[----:B------:R-:W-:Y:S02]  /*9190*/  FSEL R14, R14, -INF , P5 ;  /* 0xff8000000e0e7808 */ /* 0x000fe40002800000 */
[----:B------:R-:W-:Y:S01]  /*91a0*/  ISETP.GT.AND P5, PT, R159, 0x19, PT ;  /* 0x000000199f00780c */ /* 0x000fe20003fa4270 */
[----:B------:R-:W-:Y:S02]  /*91b0*/  WARPGROUP.DEPBAR.LE gsb0, 0x0 ;  /* 0x00008000000079c5 */ /* 0x000fe40000010000 */
[----:B------:R-:W-:Y:S01]  /*91c0*/  WARPGROUP.ARRIVE ;  /* 0x00000000000079c5 */ /* 0x000fe20000000000 */
[----:B------:R-:W-:Y:S02]  /*91d0*/  FSEL R194, R5, -INF , P3 ;  /* 0xff80000005c27808 */ /* 0x000fe40001800000 */
[C---:B------:R-:W-:Y:S01]  /*91e0*/  ISETP.GT.AND P3, PT, R151.reuse, 0x10, PT ;  /* 0x000000109700780c */ /* 0x040fe20003f64270 */
[----:B------:R-:W0:Y:S01]  /*91f0*/  MUFU.TANH R5, R122 ;  /* 0x0000007a00057308 */ /* 0x000e220000002400 */
[----:B------:R-:W-:Y:S01]  /*9200*/  FSEL R192, R6, -INF , P4 ;  /* 0xff80000006c07808 */ /* 0x000fe20002000000 */
[----:B------:R-:W-:Y:S01]  /*9210*/  HGMMA.64x192x16.F32.BF16 R24, R188, gdesc[UR12].tnspB, R24, gsb0 ;  /* 0x42e0000cbc187df0 */ /* 0x000fe20008001818 */
[----:B------:R-:W-:Y:S01]  /*9220*/  FMNMX.FTZ R165, R194, R165, !PT ;  /* 0x000000a5c2a57209 */ /* 0x000fe20007810000 */
[----:B------:R-:W-:Y:S01]  /*9230*/  UMOV UR14, UR6 ;  /* 0x00000006000e7c82 */ /* 0x000fe20008000000 */
[----:B------:R-:W-:Y:S01]  /*9240*/  ISETP.GT.AND P4, PT, R151, 0x11, PT ;  /* 0x000000119700780c */ /* 0x000fe20003f84270 */
[----:B------:R-:W-:Y:S01]  /*9250*/  UMOV UR15, 0x40000040 ;  /* 0x40000040000f7882 */ /* 0x000fe20000000000 */
[----:B------:R-:W-:Y:S01]  /*9260*/  FMNMX.FTZ R165, R192, R165, !PT ;  /* 0x000000a5c0a57209 */ /* 0x000fe20007810000 */
[----:B------:R1:W2:Y:S01]  /*9270*/  MUFU.TANH R6, R123 ;  /* 0x0000007b00067308 */ /* 0x0002a20000002400 */
[----:B------:R-:W-:-:S02]  /*9280*/  UIADD3 UR6, UR4, 0x280, URZ ;  /* 0x0000028004067890 */ /* 0x000fc4000fffe03f */
[----:B------:R-:W-:Y:S01]  /*9290*/  UIADD3 UR4, UR4, 0x300, URZ ;  /* 0x0000030004047890 */ /* 0x000fe2000fffe03f */
[----:B-1----:R-:W-:-:S06]  /*92a0*/  FMUL.FTZ R123, R149, UR5 ;  /* 0x00000005957b7c20 */ /* 0x002fcc0008410000 */
[----:B------:R-:W-:Y:S01]  /*92b0*/  MUFU.TANH R123, R123 ;  /* 0x0000007b007b7308 */ /* 0x000fe20000002400 */
[----:B------:R-:W-:Y:S02]  /*92c0*/  WARPGROUP.DEPBAR.LE gsb0, 0x0 ;  /* 0x00008000000079c5 */ /* 0x000fe40000010000 */
[----:B------:R-:W-:Y:S01]  /*92d0*/  FSEL R190, R162, -INF , P3 ;  /* 0xff800000a2be7808 */ /* 0x000fe20001800000 */
[----:B------:R-:W-:Y:S01]  /*92e0*/  WARPGROUP.ARRIVE ;  /* 0x00000000000079c5 */ /* 0x000fe20000000000 */
[----:B------:R-:W-:Y:S02]  /*92f0*/  ISETP.GT.AND P3, PT, R151, 0x18, PT ;  /* 0x000000189700780c */ /* 0x000fe40003f64270 */
[----:B------:R-:W-:Y:S02]  /*9300*/  FSEL R188, R163, -INF , P4 ;  /* 0xff800000a3bc7808 */ /* 0x000fe40002000000 */
[----:B------:R-:W-:Y:S01]  /*9310*/  FMNMX.FTZ R165, R190, R165, !PT ;  /* 0x000000a5bea57209 */ /* 0x000fe20007810000 */
[----:B------:R-:W-:Y:S01]  /*9320*/  HGMMA.64x192x16.F32.BF16 R24, R184, gdesc[UR12].tnspB, R24, gsb0 ;  /* 0x42e0000cb8187df0 */ /* 0x000fe20008001818 */
[C---:B------:R-:W-:Y:S01]  /*9330*/  ISETP.GT.AND P4, PT, R151.reuse, 0x19, PT ;  /* 0x000000199700780c */ /* 0x040fe20003f84270 */
[----:B------:R-:W-:Y:S01]  /*9340*/  UMOV UR14, UR6 ;  /* 0x00000006000e7c82 */ /* 0x000fe20008000000 */
[----:B------:R-:W-:Y:S01]  /*9350*/  FSEL R174, R174, -INF , P3 ;  /* 0xff800000aeae7808 */ /* 0x000fe20001800000 */
[----:B------:R-:W-:Y:S01]  /*9360*/  UMOV UR15, 0x40000040 ;  /* 0x40000040000f7882 */ /* 0x000fe20000000000 */
[----:B------:R-:W-:Y:S01]  /*9370*/  FMNMX.FTZ R165, R188, R165, !PT ;  /* 0x000000a5bca57209 */ /* 0x000fe20007810000 */
[----:B------:R-:W-:Y:S01]  /*9380*/  UMOV UR6, UR4 ;  /* 0x0000000400067c82 */ /* 0x000fe20008000000 */
[----:B------:R-:W-:-:S02]  /*9390*/  ISETP.GT.AND P3, PT, R151, 0x20, PT ;  /* 0x000000209700780c */ /* 0x000fc40003f64270 */
[----:B------:R-:W-:Y:S02]  /*93a0*/  FSEL R172, R172, -INF , P4 ;  /* 0xff800000acac7808 */ /* 0x000fe40002000000 */
[----:B------:R-:W-:Y:S02]  /*93b0*/  FMNMX.FTZ R165, R174, R165, !PT ;  /* 0x000000a5aea57209 */ /* 0x000fe40007810000 */
[C---:B------:R-:W-:Y:S02]  /*93c0*/  ISETP.GT.AND P4, PT, R151.reuse, 0x21, PT ;  /* 0x000000219700780c */ /* 0x040fe40003f84270 */
[----:B------:R-:W-:Y:S02]  /*93d0*/  FSEL R170, R170, -INF , P3 ;  /* 0xff800000aaaa7808 */ /* 0x000fe40001800000 */
[----:B------:R-:W-:Y:S02]  /*93e0*/  FMNMX.FTZ R165, R172, R165, !PT ;  /* 0x000000a5aca57209 */ /* 0x000fe40007810000 */
        /* <DEDUP_REMOVED lines=19> */
[----:B---3--:R-:W-:Y:S02]  /*9520*/  FSEL R154, R154, -INF , P4 ;  /* 0xff8000009a9a7808 */ /* 0x008fe40002000000 */
        /* <DEDUP_REMOVED lines=18> */
[----:B------:R-:W-:Y:S01]  /*9650*/  FMNMX.FTZ R165, R142, R165, !PT ;  /* 0x000000a58ea57209 */ /* 0x000fe20007810000 */
[----:B------:R1:W3:Y:S01]  /*9660*/  MUFU.TANH R131, R127 ;  /* 0x0000007f00837308 */ /* 0x0002e20000002400 */
[C---:B------:R-:W-:Y:S02]  /*9670*/  ISETP.GT.AND P4, PT, R151.reuse, 0x59, PT ;  /* 0x000000599700780c */ /* 0x040fe40003f84270 */
[----:B------:R-:W-:Y:S02]  /*9680*/  FSEL R138, R134, -INF , P3 ;  /* 0xff800000868a7808 */ /* 0x000fe40001800000 */
[----:B------:R-:W-:Y:S02]  /*9690*/  FMNMX.FTZ R165, R122, R165, !PT ;  /* 0x000000a57aa57209 */ /* 0x000fe40007810000 */
[----:B------:R-:W-:-:S02]  /*96a0*/  ISETP.GT.AND P3, PT, R151, 0x60, PT ;  /* 0x000000609700780c */ /* 0x000fc40003f64270 */
[----:B------:R-:W-:Y:S01]  /*96b0*/  FSEL R144, R135, -INF , P4 ;  /* 0xff80000087907808 */ /* 0x000fe20002000000 */
[----:B-1----:R-:W-:Y:S01]  /*96c0*/  FMUL.FTZ R127, R136, UR5 ;  /* 0x00000005887f7c20 */ /* 0x002fe20008410000 */
[----:B------:R-:W-:Y:S01]  /*96d0*/  FMNMX.FTZ R165, R138, R165, !PT ;  /* 0x000000a58aa57209 */ /* 0x000fe20007810000 */
[----:B------:R-:W-:Y:S01]  /*96e0*/  FMUL.FTZ R135, R121, UR5 ;  /* 0x0000000579877c20 */ /* 0x000fe20008410000 */
[----:B------:R-:W-:Y:S02]  /*96f0*/  ISETP.GT.AND P4, PT, R151, 0x61, PT ;  /* 0x000000619700780c */ /* 0x000fe40003f84270 */
[----:B0-----:R-:W-:Y:S01]  /*9700*/  FSEL R130, R5, -INF , P3 ;  /* 0xff80000005827808 */ /* 0x001fe20001800000 */
[----:B------:R-:W0:Y:S01]  /*9710*/  MUFU.TANH R127, R127 ;  /* 0x0000007f007f7308 */ /* 0x000e220000002400 */
[----:B------:R-:W-:Y:S01]  /*9720*/  FMNMX.FTZ R165, R144, R165, !PT ;  /* 0x000000a590a57209 */ /* 0x000fe20007810000 */
[----:B------:R-:W1:Y:S01]  /*9730*/  LDC R5, c[0x0][0x988] ;  /* 0x00026200ff057b82 */ /* 0x000e620000000800 */
[----:B------:R-:W-:-:S02]  /*9740*/  ISETP.GT.AND P3, PT, R151, 0x68, PT ;  /* 0x000000689700780c */ /* 0x000fc40003f64270 */
[----:B--2---:R-:W-:Y:S02]  /*9750*/  FSEL R134, R6, -INF , P4 ;  /* 0xff80000006867808 */ /* 0x004fe40002000000 */
[----:B------:R-:W-:Y:S01]  /*9760*/  FMNMX.FTZ R165, R130, R165, !PT ;  /* 0x000000a582a57209 */ /* 0x000fe20007810000 */
[----:B------:R-:W-:Y:S01]  /*9770*/  MUFU.TANH R135, R135 ;  /* 0x0000008700877308 */ /* 0x000fe20000002400 */
[----:B------:R-:W-:Y:S02]  /*9780*/  ISETP.GT.AND P4, PT, R151, 0x69, PT ;  /* 0x000000699700780c */ /* 0x000fe40003f84270 */
[----:B------:R-:W-:Y:S02]  /*9790*/  FSEL R136, R126, -INF , P3 ;  /* 0xff8000007e887808 */ /* 0x000fe40001800000 */
[----:B------:R-:W-:Y:S02]  /*97a0*/  FMNMX.FTZ R165, R134, R165, !PT ;  /* 0x000000a586a57209 */ /* 0x000fe40007810000 */
[----:B---3--:R-:W-:Y:S01]  /*97b0*/  FSEL R126, R131, -INF , P4 ;  /* 0xff800000837e7808 */ /* 0x008fe20002000000 */
[----:B------:R-:W-:Y:S01]  /*97c0*/  FMUL.FTZ R131, R140, UR5 ;  /* 0x000000058c837c20 */ /* 0x000fe20008410000 */
[----:B------:R-:W-:-:S02]  /*97d0*/  FMNMX.FTZ R165, R136, R165, !PT ;  /* 0x000000a588a57209 */ /* 0x000fc40007810000 */
[C---:B------:R-:W-:Y:S02]  /*97e0*/  ISETP.GT.AND P4, PT, R159.reuse, RZ, PT ;  /* 0x000000ff9f00720c */ /* 0x040fe40003f84270 */
[----:B------:R-:W-:Y:S01]  /*97f0*/  FMNMX.FTZ R165, R126, R165, !PT ;  /* 0x000000a57ea57209 */ /* 0x000fe20007810000 */
[----:B------:R-:W2:Y:S01]  /*9800*/  MUFU.TANH R131, R131 ;  /* 0x0000008300837308 */ /* 0x000ea20000002400 */
[----:B------:R-:W-:Y:S02]  /*9810*/  FSEL R0, R0, -INF , P4 ;  /* 0xff80000000007808 */ /* 0x000fe40002000000 */
[----:B------:R-:W-:Y:S01]  /*9820*/  ISETP.GT.AND P4, PT, R159, 0x8, PT ;  /* 0x000000089f00780c */ /* 0x000fe20003f84270 */
[----:B------:R-:W3:Y:S01]  /*9830*/  SHFL.BFLY PT, R6, R165, 0x2, 0x1f ;  /* 0x0c401f00a5067f89 */ /* 0x000ee200000e0000 */
[----:B------:R-:W-:Y:S02]  /*9840*/  FSEL R140, R15, -INF , P5 ;  /* 0xff8000000f8c7808 */ /* 0x000fe40002800000 */
[----:B------:R-:W-:-:S02]  /*9850*/  FSEL R12, R12, -INF , P4 ;  /* 0xff8000000c0c7808 */ /* 0x000fc40002000000 */
[C---:B------:R-:W-:Y:S02]  /*9860*/  ISETP.GT.AND P4, PT, R159.reuse, 0x10, PT ;  /* 0x000000109f00780c */ /* 0x040fe40003f84270 */
[----:B------:R-:W-:Y:S02]  /*9870*/  ISETP.GT.AND P5, PT, R159, 0x21, PT ;  /* 0x000000219f00780c */ /* 0x000fe40003fa4270 */
[----:B------:R-:W-:Y:S02]  /*9880*/  FSEL R128, R13, -INF , P4 ;  /* 0xff8000000d807808 */ /* 0x000fe40002000000 */
[----:B------:R-:W-:-:S04]  /*9890*/  ISETP.GT.AND P4, PT, R159, 0x18, PT ;  /* 0x000000189f00780c */ /* 0x000fc80003f84270 */
[----:B------:R-:W-:Y:S02]  /*98a0*/  FSEL R132, R20, -INF , P4 ;  /* 0xff80000014847808 */ /* 0x000fe40002000000 */
[----:B------:R-:W-:-:S04]  /*98b0*/  ISETP.GT.AND P4, PT, R159, 0x20, PT ;  /* 0x000000209f00780c */ /* 0x000fc80003f84270 */
[----:B------:R-:W-:Y:S02]  /*98c0*/  FSEL R160, R160, -INF , P4 ;  /* 0xff800000a0a07808 */ /* 0x000fe40002000000 */
[----:B------:R-:W-:Y:S02]  /*98d0*/  ISETP.GT.AND P4, PT, R159, 0x28, PT ;  /* 0x000000289f00780c */ /* 0x000fe40003f84270 */
[----:B---3--:R-:W-:-:S05]  /*98e0*/  FMNMX.FTZ R6, R165, R6, !PT ;  /* 0x00000006a5067209 */ /* 0x008fca0007810000 */
[----:B------:R-:W3:Y:S02]  /*98f0*/  SHFL.BFLY PT, R139, R6, 0x1, 0x1f ;  /* 0x0c201f00068b7f89 */ /* 0x000ee400000e0000 */
[----:B---3--:R-:W-:Y:S02]  /*9900*/  FMNMX.FTZ R6, R6, R139, !PT ;  /* 0x0000008b06067209 */ /* 0x008fe40007810000 */
[----:B------:R-:W-:Y:S02]  /*9910*/  FMNMX.FTZ R139, R0, R10, !PT ;  /* 0x0000000a008b7209 */ /* 0x000fe40007810000 */
[C---:B------:R-:W-:Y:S01]  /*9920*/  FSETP.NEU.FTZ.AND P3, PT, R6.reuse, -INF , PT ;  /* 0xff8000000600780b */ /* 0x040fe20003f7d000 */
[----:B-1----:R-:W-:Y:S01]  /*9930*/  FMUL.FTZ R121, R6, R5 ;  /* 0x0000000506797220 */ /* 0x002fe20000410000 */
[----:B------:R-:W-:-:S04]  /*9940*/  FMNMX.FTZ R139, R2, R139, !PT ;  /* 0x0000008b028b7209 */ /* 0x000fc80007810000 */
[----:B------:R-:W-:Y:S02]  /*9950*/  FMNMX.FTZ R139, R12, R139, !PT ;  /* 0x0000008b0c8b7209 */ /* 0x000fe40007810000 */
[----:B------:R-:W-:Y:S02]  /*9960*/  FSEL R121, R121, RZ, P3 ;  /* 0x000000ff79797208 */ /* 0x000fe40001800000 */
[----:B------:R-:W-:Y:S01]  /*9970*/  FMNMX.FTZ R139, R120, R139, !PT ;  /* 0x0000008b788b7209 */ /* 0x000fe20007810000 */
[----:B------:R-:W-:Y:S02]  /*9980*/  WARPGROUP.DEPBAR.LE gsb0, 0x0 ;  /* 0x00008000000079c5 */ /* 0x000fe40000010000 */
[----:B------:R-:W-:Y:S01]  /*9990*/  FSEL R184, R21, -INF , P5 ;  /* 0xff80000015b87808 */ /* 0x000fe20002800000 */
[--C-:B------:R-:W-:Y:S01]  /*99a0*/  FFMA.FTZ R197, R190, R5, -R121.reuse ;  /* 0x00000005bec57223 */ /* 0x100fe20000010879 */
[----:B------:R-:W-:Y:S01]  /*99b0*/  FMNMX.FTZ R139, R128, R139, !PT ;  /* 0x0000008b808b7209 */ /* 0x000fe20007810000 */
[-CC-:B------:R-:W-:Y:S01]  /*99c0*/  FFMA.FTZ R20, R192, R5.reuse, -R121.reuse ;  /* 0x00000005c0147223 */ /* 0x180fe20000010879 */
[----:B------:R-:W-:Y:S01]  /*99d0*/  ISETP.GT.AND P5, PT, R159, 0x29, PT ;  /* 0x000000299f00780c */ /* 0x000fe20003fa4270 */
[--C-:B------:R-:W-:Y:S01]  /*99e0*/  FFMA.FTZ R186, R188, R5, -R121.reuse ;  /* 0x00000005bcba7223 */ /* 0x100fe20000010879 */
[----:B------:R-:W-:Y:S01]  /*99f0*/  FMNMX.FTZ R139, R14, R139, !PT ;  /* 0x0000008b0e8b7209 */ /* 0x000fe20007810000 */
[-CC-:B------:R-:W-:Y:S01]  /*9a00*/  FFMA.FTZ R203, R194, R5.reuse, -R121.reuse ;  /* 0x00000005c2cb7223 */ /* 0x180fe20000010879 */
[----:B------:R-:W-:Y:S01]  /*9a10*/  FSEL R190, R155, -INF , P4 ;  /* 0xff8000009bbe7808 */ /* 0x000fe20002000000 */
[--C-:B------:R-:W-:Y:S01]  /*9a20*/  FFMA.FTZ R124, R196, R5, -R121.reuse ;  /* 0x00000005c47c7223 */ /* 0x100fe20000010879 */
[----:B------:R-:W-:Y:S01]  /*9a30*/  FMNMX.FTZ R139, R132, R139, !PT ;  /* 0x0000008b848b7209 */ /* 0x000fe20007810000 */
[----:B------:R-:W-:Y:S01]  /*9a40*/  WARPGROUP.ARRIVE ;  /* 0x00000000000079c5 */ /* 0x000fe20000000000 */
[----:B------:R-:W-:Y:S01]  /*9a50*/  ISETP.GT.AND P4, PT, R159, 0x30, PT ;  /* 0x000000309f00780c */ /* 0x000fe20003f84270 */
[--C-:B------:R-:W-:Y:S01]  /*9a60*/  FFMA.FTZ R199, R174, R5, -R121.reuse ;  /* 0x00000005aec77223 */ /* 0x100fe20000010879 */
[----:B------:R-:W-:Y:S01]  /*9a70*/  FMNMX.FTZ R139, R140, R139, !PT ;  /* 0x0000008b8c8b7209 */ /* 0x000fe20007810000 */
[--C-:B------:R-:W-:Y:S01]  /*9a80*/  FFMA.FTZ R201, R198, R5, -R121.reuse ;  /* 0x00000005c6c97223 */ /* 0x100fe20000010879 */
[----:B------:R-:W-:Y:S01]  /*9a90*/  FSEL R192, R153, -INF , P5 ;  /* 0xff80000099c07808 */ /* 0x000fe20002800000 */
[----:B------:R-:W-:Y:S01]  /*9aa0*/  HGMMA.64x192x16.F32.BF16 R24, R180, gdesc[UR12].tnspB, R24, gsb0 ;  /* 0x42e0000cb4187df0 */ /* 0x000fe20008001818 */
        /* <DEDUP_REMOVED lines=17> */
[----:B------:R-:W-:Y:S01]  /*9bc0*/  IMAD.U32 R136, RZ, RZ, UR10 ;  /* 0x0000000aff887e24 */ /* 0x000fe2000f8e00ff */
[----:B------:R-:W-:Y:S01]  /*9bd0*/  ISETP.GT.AND P5, PT, R159, 0x39, PT ;  /* 0x000000399f00780c */ /* 0x000fe20003fa4270 */
[--C-:B------:R-:W-:Y:S01]  /*9be0*/  FFMA.FTZ R172, R172, R5, -R121.reuse ;  /* 0x00000005acac7223 */ /* 0x100fe20000010879 */
[----:B------:R-:W-:Y:S01]  /*9bf0*/  FSEL R196, R147, -INF , P4 ;  /* 0xff80000093c47808 */ /* 0x000fe20002000000 */
[----:B------:R-:W-:Y:S01]  /*9c00*/  MUFU.EX2 R124, R124 ;  /* 0x0000007c007c7308 */ /* 0x000fe20000000800 */
[----:B------:R-:W-:Y:S01]  /*9c10*/  FMNMX.FTZ R139, R194, R139, !PT ;  /* 0x0000008bc28b7209 */ /* 0x000fe20007810000 */
[-CC-:B------:R-:W-:Y:S01]  /*9c20*/  FFMA.FTZ R168, R168, R5.reuse, -R121.reuse ;  /* 0x00000005a8a87223 */ /* 0x180fe20000010879 */
[----:B------:R-:W-:Y:S01]  /*9c30*/  ISETP.GT.AND P4, PT, R159, 0x40, PT ;  /* 0x000000409f00780c */ /* 0x000fe20003f84270 */
[-CC-:B------:R-:W-:Y:S01]  /*9c40*/  FFMA.FTZ R162, R162, R5.reuse, -R121.reuse ;  /* 0x00000005a2a27223 */ /* 0x180fe20000010879 */
[----:B------:R-:W-:Y:S01]  /*9c50*/  FSEL R174, R123, -INF , P5 ;  /* 0xff8000007bae7808 */ /* 0x000fe20002800000 */
[--C-:B------:R-:W-:Y:S01]  /*9c60*/  FFMA.FTZ R158, R158, R5, -R121.reuse ;  /* 0x000000059e9e7223 */ /* 0x100fe20000010879 */
[----:B------:R-:W-:Y:S01]  /*9c70*/  FMNMX.FTZ R139, R196, R139, !PT ;  /* 0x0000008bc48b7209 */ /* 0x000fe20007810000 */
[----:B------:R-:W-:Y:S01]  /*9c80*/  MUFU.EX2 R203, R203 ;  /* 0x000000cb00cb7308 */ /* 0x000fe20000000800 */
[----:B------:R-:W-:Y:S01]  /*9c90*/  ISETP.GT.AND P5, PT, R159, 0x41, PT ;  /* 0x000000419f00780c */ /* 0x000fe20003fa4270 */
[-CC-:B------:R-:W-:Y:S01]  /*9ca0*/  FFMA.FTZ R154, R154, R5.reuse, -R121.reuse ;  /* 0x000000059a9a7223 */ /* 0x180fe20000010879 */
[----:B0-----:R-:W-:Y:S01]  /*9cb0*/  FSEL R198, R127, -INF , P4 ;  /* 0xff8000007fc67808 */ /* 0x001fe20002000000 */
[--C-:B------:R-:W-:Y:S01]  /*9cc0*/  FFMA.FTZ R185, R152, R5, -R121.reuse ;  /* 0x0000000598b97223 */ /* 0x100fe20000010879 */
[----:B------:R-:W-:Y:S01]  /*9cd0*/  FMNMX.FTZ R139, R174, R139, !PT ;  /* 0x0000008bae8b7209 */ /* 0x000fe20007810000 */
[-CC-:B------:R-:W-:Y:S01]  /*9ce0*/  FFMA.FTZ R150, R150, R5.reuse, -R121.reuse ;  /* 0x0000000596967223 */ /* 0x180fe20000010879 */
[C---:B------:R-:W-:Y:S01]  /*9cf0*/  ISETP.GT.AND P4, PT, R159.reuse, 0x48, PT ;  /* 0x000000489f00780c */ /* 0x040fe20003f84270 */
[----:B------:R-:W-:Y:S01]  /*9d00*/  MUFU.EX2 R20, R20 ;  /* 0x0000001400147308 */ /* 0x000fe20000000800 */
[----:B------:R-:W-:Y:S01]  /*9d10*/  FSEL R200, R200, -INF , P5 ;  /* 0xff800000c8c87808 */ /* 0x000fe20002800000 */
[--C-:B------:R-:W-:Y:S01]  /*9d20*/  FFMA.FTZ R187, R148, R5, -R121.reuse ;  /* 0x0000000594bb7223 */ /* 0x100fe20000010879 */
[----:B------:R-:W-:Y:S01]  /*9d30*/  FMNMX.FTZ R139, R198, R139, !PT ;  /* 0x0000008bc68b7209 */ /* 0x000fe20007810000 */
[-CC-:B------:R-:W-:Y:S01]  /*9d40*/  FFMA.FTZ R146, R146, R5.reuse, -R121.reuse ;  /* 0x0000000592927223 */ /* 0x180fe20000010879 */
[----:B------:R-:W-:Y:S01]  /*9d50*/  ISETP.GT.AND P5, PT, R159, 0x49, PT ;  /* 0x000000499f00780c */ /* 0x000fe20003fa4270 */
[--C-:B------:R-:W-:Y:S01]  /*9d60*/  FFMA.FTZ R13, R142, R5, -R121.reuse ;  /* 0x000000058e0d7223 */ /* 0x100fe20000010879 */
[----:B--2---:R-:W-:Y:S01]  /*9d70*/  FSEL R170, R131, -INF , P4 ;  /* 0xff80000083aa7808 */ /* 0x004fe20002000000 */
[----:B------:R-:W-:Y:S01]  /*9d80*/  MUFU.EX2 R197, R197 ;  /* 0x000000c500c57308 */ /* 0x000fe20000000800 */
[----:B------:R-:W-:Y:S01]  /*9d90*/  FMNMX.FTZ R139, R200, R139, !PT ;  /* 0x0000008bc88b7209 */ /* 0x000fe20007810000 */
[----:B------:R-:W-:Y:S01]  /*9da0*/  FFMA.FTZ R122, R122, R5, -R121 ;  /* 0x000000057a7a7223 */ /* 0x000fe20000010879 */
[----:B------:R-:W-:-:S02]  /*9db0*/  ISETP.GT.AND P4, PT, R159, 0x50, PT ;  /* 0x000000509f00780c */ /* 0x000fc40003f84270 */
[----:B------:R-:W-:Y:S02]  /*9dc0*/  FSEL R202, R202, -INF , P5 ;  /* 0xff800000caca7808 */ /* 0x000fe40002800000 */
        /* <DEDUP_REMOVED lines=13> */
[----:B------:R-:W-:Y:S02]  /*9ea0*/  ISETP.GT.AND P4, PT, R159, 0x60, PT ;  /* 0x000000609f00780c */ /* 0x000fe40003f84270 */
[----:B------:R-:W-:-:S02]  /*9eb0*/  FSEL R222, R222, -INF , P5 ;  /* 0xff800000dede7808 */ /* 0x000fc40002800000 */
[----:B------:R-:W-:Y:S01]  /*9ec0*/  FMNMX.FTZ R139, R166, R139, !PT ;  /* 0x0000008ba68b7209 */ /* 0x000fe20007810000 */
[----:B------:R-:W-:Y:S01]  /*9ed0*/  MUFU.EX2 R193, R193 ;  /* 0x000000c100c17308 */ /* 0x000fe20000000800 */
[----:B------:R-:W-:Y:S02]  /*9ee0*/  ISETP.GT.AND P5, PT, R159, 0x61, PT ;  /* 0x000000619f00780c */ /* 0x000fe40003fa4270 */
        /* <DEDUP_REMOVED lines=11> */
[----:B------:R-:W-:-:S03]  /*9fa0*/  FMNMX.FTZ R139, R164, R139, !PT ;  /* 0x0000008ba48b7209 */ /* 0x000fc60007810000 */
[----:B------:R-:W-:Y:S01]  /*9fb0*/  MUFU.EX2 R162, R162 ;  /* 0x000000a200a27308 */ /* 0x000fe20000000800 */
[----:B------:R-:W-:-:S05]  /*9fc0*/  FMNMX.FTZ R139, R228, R139, !PT ;  /* 0x0000008be48b7209 */ /* 0x000fca0007810000 */
[----:B------:R-:W0:Y:S02]  /*9fd0*/  SHFL.BFLY PT, R156, R139, 0x2, 0x1f ;  /* 0x0c401f008b9c7f89 */ /* 0x000e2400000e0000 */
        /* <DEDUP_REMOVED lines=9> */
[----:B0-----:R-:W-:-:S04]  /*a070*/  FMNMX.FTZ R7, R156, R7, !PT ;  /* 0x000000079c077209 */ /* 0x001fc80007810000 */
[C---:B------:R-:W-:Y:S01]  /*a080*/  FSETP.NEU.FTZ.AND P4, PT, R7.reuse, -INF , PT ;  /* 0xff8000000700780b */ /* 0x040fe20003f9d000 */
[----:B------:R-:W-:Y:S02]  /*a090*/  FMUL.FTZ R123, R7, R5 ;  /* 0x00000005077b7220 */ /* 0x000fe40000410000 */
[----:B------:R-:W-:Y:S03]  /*a0a0*/  MUFU.EX2 R146, R146 ;  /* 0x0000009200927308 */ /* 0x000fe60000000800 */
[----:B------:R-:W-:-:S05]  /*a0b0*/  FSEL R123, R123, RZ, P4 ;  /* 0x000000ff7b7b7208 */ /* 0x000fca0002000000 */
[----:B------:R-:W-:Y:S01]  /*a0c0*/  MUFU.EX2 R13, R13 ;  /* 0x0000000d000d7308 */ /* 0x000fe20000000800 */
[-CC-:B------:R-:W-:Y:S01]  /*a0d0*/  FFMA.FTZ R125, R0, R5.reuse, -R123.reuse ;  /* 0x00000005007d7223 */ /* 0x180fe2000001087b */
[----:B------:R-:W-:Y:S01]  /*a0e0*/  FSEL R0, R6, RZ, P3 ;  /* 0x000000ff06007208 */ /* 0x000fe20001800000 */
[-CC-:B------:R-:W-:Y:S01]  /*a0f0*/  FFMA.FTZ R134, R2, R5.reuse, -R123.reuse ;  /* 0x0000000502867223 */ /* 0x180fe2000001087b */
[-CC-:B------:R-:W-:Y:S01]  /*a100*/  FFMA.FTZ R12, R12, R5.reuse, -R123.reuse ;  /* 0x000000050c0c7223 */ /* 0x180fe2000001087b */
[-CC-:B------:R-:W-:Y:S01]  /*a110*/  FFMA.FTZ R127, R120, R5.reuse, -R123.reuse ;  /* 0x00000005787f7223 */ /* 0x180fe2000001087b */
[-C--:B------:R-:W-:Y:S01]  /*a120*/  FFMA.FTZ R120, R128, R5.reuse, -R123 ;  /* 0x0000000580787223 */ /* 0x080fe2000001087b */
[----:B------:R-:W-:Y:S01]  /*a130*/  FADD.FTZ R0, -R0, R9 ;  /* 0x0000000900007221 */ /* 0x000fe20000010100 */
[----:B------:R-:W-:Y:S01]  /*a140*/  FSEL R9, R7, RZ, P4 ;  /* 0x000000ff07097208 */ /* 0x000fe20002000000 */
[----:B------:R-:W-:Y:S01]  /*a150*/  MUFU.EX2 R125, R125 ;  /* 0x0000007d007d7308 */ /* 0x000fe20000000800 */
[-CC-:B------:R-:W-:Y:S01]  /*a160*/  FFMA.FTZ R129, R14, R5.reuse, -R123.reuse ;  /* 0x000000050e817223 */ /* 0x180fe2000001087b */
[-C--:B------:R-:W-:Y:S01]  /*a170*/  FMUL.FTZ R2, R0, R5.reuse ;  /* 0x0000000500027220 */ /* 0x080fe20000410000 */
[-CC-:B------:R-:W-:Y:S01]  /*a180*/  FFMA.FTZ R14, R132, R5.reuse, -R123.reuse ;  /* 0x00000005840e7223 */ /* 0x180fe2000001087b */
[----:B------:R-:W-:Y:S01]  /*a190*/  FADD.FTZ R0, -R9, R10 ;  /* 0x0000000a09007221 */ /* 0x000fe20000010100 */
[----:B------:R-:W-:Y:S01]  /*a1a0*/  IMAD.U32 R10, RZ, RZ, UR7 ;  /* 0x00000007ff0a7e24 */ /* 0x000fe2000f8e00ff */
[----:B------:R-:W-:Y:S01]  /*a1b0*/  UMOV UR7, 0x40000040 ;  /* 0x4000004000077882 */ /* 0x000fe20000000000 */
[-C--:B------:R-:W-:Y:S01]  /*a1c0*/  FFMA.FTZ R131, R140, R5.reuse, -R123 ;  /* 0x000000058c837223 */ /* 0x080fe2000001087b */
[----:B------:R-:W-:Y:S01]  /*a1d0*/  FMUL.FTZ R0, R0, R5 ;  /* 0x0000000500007220 */ /* 0x000fe20000410000 */
[----:B------:R-:W0:Y:S01]  /*a1e0*/  MUFU.EX2 R2, R2 ;  /* 0x0000000200027308 */ /* 0x000e220000000800 */
[----:B------:R-:W-:-:S02]  /*a1f0*/  @!P1 VIADD R10, R10, 0x36840 ;  /* 0x000368400a0a9836 */ /* 0x000fc40000000000 */
[-CC-:B------:R-:W-:Y:S01]  /*a200*/  FFMA.FTZ R128, R160, R5.reuse, -R123.reuse ;  /* 0x00000005a0807223 */ /* 0x180fe2000001087b */
[-CC-:B------:R-:W-:Y:S01]  /*a210*/  FFMA.FTZ R133, R184, R5.reuse, -R123.reuse ;  /* 0x00000005b8857223 */ /* 0x180fe2000001087b */
[-CC-:B------:R-:W-:Y:S01]  /*a220*/  FFMA.FTZ R132, R190, R5.reuse, -R123.reuse ;  /* 0x00000005be847223 */ /* 0x180fe2000001087b */
[-CC-:B------:R-:W-:Y:S01]  /*a230*/  FFMA.FTZ R135, R192, R5.reuse, -R123.reuse ;  /* 0x00000005c0877223 */ /* 0x180fe2000001087b */
[----:B------:R-:W-:Y:S01]  /*a240*/  @!P1 PRMT R10, RZ, 0x654, R10 ;  /* 0x00000654ff0a9816 */ /* 0x000fe2000000000a */
[-CC-:B------:R-:W-:Y:S01]  /*a250*/  FFMA.FTZ R188, R188, R5.reuse, -R123.reuse ;  /* 0x00000005bcbc7223 */ /* 0x180fe2000001087b */
[----:B------:R-:W1:Y:S01]  /*a260*/  MUFU.EX2 R0, R0 ;  /* 0x0000000000007308 */ /* 0x000e620000000800 */
[-CC-:B------:R-:W-:Y:S01]  /*a270*/  FFMA.FTZ R137, R194, R5.reuse, -R123.reuse ;  /* 0x00000005c2897223 */ /* 0x180fe2000001087b */
[-CC-:B------:R-:W-:Y:S01]  /*a280*/  FFMA.FTZ R190, R196, R5.reuse, -R123.reuse ;  /* 0x00000005c4be7223 */ /* 0x180fe2000001087b */
[-CC-:B------:R-:W-:Y:S01]  /*a290*/  FFMA.FTZ R9, R174, R5.reuse, -R123.reuse ;  /* 0x00000005ae097223 */ /* 0x180fe2000001087b */
[----:B------:R-:W-:Y:S01]  /*a2a0*/  FFMA.FTZ R184, R198, R5, -R123 ;  /* 0x00000005c6b87223 */ /* 0x000fe2000001087b */
[----:B------:R-:W-:-:S02]  /*a2b0*/  WARPGROUP.DEPBAR.LE gsb0, 0x0 ;  /* 0x00008000000079c5 */ /* 0x000fc40000010000 */
[----:B------:R-:W-:Y:S01]  /*a2c0*/  WARPGROUP.ARRIVE ;  /* 0x00000000000079c5 */ /* 0x000fe20000000000 */
[----:B------:R-:W2:Y:S01]  /*a2d0*/  MUFU.EX2 R134, R134 ;  /* 0x0000008600867308 */ /* 0x000ea20000000800 */
[----:B0-----:R-:W-:Y:S01]  /*a2e0*/  FFMA.FTZ R141, R2, R3, R201 ;  /* 0x00000003028d7223 */ /* 0x001fe200000100c9 */
[-CC-:B------:R-:W-:Y:S01]  /*a2f0*/  FFMA.FTZ R183, R138, R5.reuse, -R121.reuse ;  /* 0x000000058ab77223 */ /* 0x180fe20000010879 */
[-CC-:B------:R-:W-:Y:S01]  /*a300*/  FFMA.FTZ R138, R144, R5.reuse, -R121.reuse ;  /* 0x00000005908a7223 */ /* 0x180fe20000010879 */
[----:B------:R-:W-:Y:S01]  /*a310*/  FFMA.FTZ R121, R126, R5, -R121 ;  /* 0x000000057e797223 */ /* 0x000fe20000010879 */
[----:B------:R-:W-:Y:S01]  /*a320*/  HGMMA.64x192x16.F32.BF16 R24, R176, gdesc[UR4].tnspB, R24, gsb0 ;  /* 0x42e00004b0187df0 */ /* 0x000fe20008001818 */
[----:B------:R-:W-:Y:S01]  /*a330*/  F2FP.BF16.F32.PACK_AB R201, R124, R201 ;  /* 0x000000c97cc9723e */ /* 0x000fe200000010ff */
[-C--:B------:R-:W-:Y:S01]  /*a340*/  FFMA.FTZ R200, R200, R5.reuse, -R123 ;  /* 0x00000005c8c87223 */ /* 0x080fe2000001087b */
[----:B------:R-:W-:Y:S01]  /*a350*/  MUFU.EX2 R12, R12 ;  /* 0x0000000c000c7308 */ /* 0x000fe20000000800 */
[----:B-1----:R-:W-:Y:S01]  /*a360*/  FFMA.FTZ R139, R0, R4, R125 ;  /* 0x00000004008b7223 */ /* 0x002fe2000001007d */
[-CC-:B------:R-:W-:Y:S01]  /*a370*/  FFMA.FTZ R180, R218, R5.reuse, -R123.reuse ;  /* 0x00000005dab47223 */ /* 0x180fe2000001087b */
[-CC-:B------:R-:W-:Y:S01]  /*a380*/  FFMA.FTZ R220, R220, R5.reuse, -R123.reuse ;  /* 0x00000005dcdc7223 */ /* 0x180fe2000001087b */
[-CC-:B------:R-:W-:Y:S01]  /*a390*/  FFMA.FTZ R166, R166, R5.reuse, -R123.reuse ;  /* 0x00000005a6a67223 */ /* 0x180fe2000001087b */
[-CC-:B------:R-:W-:Y:S01]  /*a3a0*/  FFMA.FTZ R222, R222, R5.reuse, -R123.reuse ;  /* 0x00000005dede7223 */ /* 0x180fe2000001087b */
[-CC-:B------:R-:W-:Y:S01]  /*a3b0*/  FFMA.FTZ R224, R224, R5.reuse, -R123.reuse ;  /* 0x00000005e0e07223 */ /* 0x180fe2000001087b */
[-C--:B------:R-:W-:Y:S01]  /*a3c0*/  FFMA.FTZ R226, R226, R5.reuse, -R123 ;  /* 0x00000005e2e27223 */ /* 0x080fe2000001087b */
[----:B------:R-:W-:Y:S01]  /*a3d0*/  MUFU.EX2 R127, R127 ;  /* 0x0000007f007f7308 */ /* 0x000fe20000000800 */
[----:B--2---:R-:W-:Y:S01]  /*a3e0*/  FADD.FTZ R139, R134, R139 ;  /* 0x0000008b868b7221 */ /* 0x004fe20000010000 */
[----:B------:R-:W-:Y:S01]  /*a3f0*/  FFMA.FTZ R164, R164, R5, -R123 ;  /* 0x00000005a4a47223 */ /* 0x000fe2000001087b */
[C---:B------:R-:W-:Y:S01]  /*a400*/  ISETP.GT.AND P3, PT, R8.reuse, R11, PT ;  /* 0x0000000b0800720c */ /* 0x040fe20003f64270 */
[----:B------:R-:W-:Y:S01]  /*a410*/  UMOV UR6, UR36 ;  /* 0x0000002400067c82 */ /* 0x000fe20008000000 */
[----:B------:R-:W-:-:S03]  /*a420*/  VIADD R8, R8, 0xffffffff ;  /* 0xffffffff08087836 */ /* 0x000fc60000000000 */
        /* <DEDUP_REMOVED lines=8> */
[----:B------:R-:W-:Y:S08]  /*a4b0*/  MUFU.EX2 R132, R132 ;  /* 0x0000008400847308 */ /* 0x000ff00000000800 */
[----:B------:R-:W1:Y:S01]  /*a4c0*/  MUFU.EX2 R135, R135 ;  /* 0x0000008700877308 */ /* 0x000e620000000800 */
[----:B0-----:R-:W-:-:S07]  /*a4d0*/  F2FP.BF16.F32.PACK_AB R192, R133, R128 ;  /* 0x0000008085c0723e */ /* 0x001fce00000010ff */
[----:B------:R-:W-:Y:S08]  /*a4e0*/  MUFU.EX2 R188, R188 ;  /* 0x000000bc00bc7308 */ /* 0x000ff00000000800 */
[----:B------:R-:W-:Y:S01]  /*a4f0*/  MUFU.EX2 R137, R137 ;  /* 0x0000008900897308 */ /* 0x000fe20000000800 */
[----:B-1----:R-:W-:-:S07]  /*a500*/  F2FP.BF16.F32.PACK_AB R194, R135, R132 ;  /* 0x0000008487c2723e */ /* 0x002fce00000010ff */
[----:B------:R-:W-:Y:S08]  /*a510*/  MUFU.EX2 R190, R190 ;  /* 0x000000be00be7308 */ /* 0x000ff00000000800 */
[----:B------:R-:W-:Y:S08]  /*a520*/  MUFU.EX2 R9, R9 ;  /* 0x0000000900097308 */ /* 0x000ff00000000800 */
[----:B------:R0:W-:Y:S08]  /*a530*/  MUFU.EX2 R3, R200 ;  /* 0x000000c800037308 */ /* 0x0001f00000000800 */
[----:B------:R-:W-:Y:S01]  /*a540*/  MUFU.EX2 R184, R184 ;  /* 0x000000b800b87308 */ /* 0x000fe20000000800 */
[----:B0-----:R-:W-:-:S07]  /*a550*/  F2FP.BF16.F32.PACK_AB R200, R134, R125 ;  /* 0x0000007d86c8723e */ /* 0x001fce00000010ff */
        /* <DEDUP_REMOVED lines=10> */
[----:B------:R-:W-:Y:S01]  /*a600*/  MUFU.EX2 R226, R226 ;  /* 0x000000e200e27308 */ /* 0x000fe20000000800 */
[----:B------:R-:W-:-:S02]  /*a610*/  WARPGROUP.DEPBAR.LE gsb0, 0x0 ;  /* 0x00008000000079c5 */ /* 0x000fc40000010000 */
[----:B------:R1:W-:Y:S05]  /*a620*/  @!P1 SYNCS.ARRIVE.TRANS64.RED.A1T0 RZ, [R10+URZ], RZ ;  /* 0x000000ff0aff99a7 */ /* 0x0003ea000810043f */
[----:B------:R-:W-:Y:S01]  /*a630*/  MUFU.EX2 R176, R224 ;  /* 0x000000e000b07308 */ /* 0x000fe20000000800 */
[----:B0-----:R-:W-:Y:S01]  /*a640*/  F2FP.BF16.F32.PACK_AB R177, R130, R15 ;  /* 0x0000000f82b1723e */ /* 0x001fe200000010ff */
[----:B-1----:R-:W-:Y:S02]  /*a650*/  @!P1 VIADD R10, R136, 0x36860 ;  /* 0x00036860880a9836 */ /* 0x002fe40000000000 */
[----:B------:R-:W-:-:S04]  /*a660*/  FADD.FTZ R136, R12, R139 ;  /* 0x0000008b0c887221 */ /* 0x000fc80000010000 */
[----:B------:R-:W-:Y:S01]  /*a670*/  MUFU.EX2 R21, R21 ;  /* 0x0000001500157308 */ /* 0x000fe20000000800 */
[----:B------:R-:W-:Y:S01]  /*a680*/  @!P1 PRMT R4, RZ, 0x654, R10 ;  /* 0x00000654ff049816 */ /* 0x000fe2000000000a */
[----:B------:R-:W-:Y:S01]  /*a690*/  FADD.FTZ R10, R124, R141 ;  /* 0x0000008d7c0a7221 */ /* 0x000fe20000010000 */
[----:B------:R-:W-:Y:S02]  /*a6a0*/  FADD.FTZ R141, R127, R136 ;  /* 0x000000887f8d7221 */ /* 0x000fe40000010000 */
[----:B------:R0:W-:Y:S01]  /*a6b0*/  @!P1 SYNCS.ARRIVE.TRANS64.RED.A1T0 RZ, [R4+URZ], RZ ;  /* 0x000000ff04ff99a7 */ /* 0x0001e2000810043f */
[----:B------:R-:W-:Y:S01]  /*a6c0*/  FADD.FTZ R139, R203, R10 ;  /* 0x0000000acb8b7221 */ /* 0x000fe20000010000 */
[----:B------:R-:W-:Y:S01]  /*a6d0*/  FADD.FTZ R126, R120, R141 ;  /* 0x0000008d787e7221 */ /* 0x000fe20000010000 */
[C---:B------:R-:W-:Y:S01]  /*a6e0*/  F2FP.BF16.F32.PACK_AB R203, R20.reuse, R203 ;  /* 0x000000cb14cb723e */ /* 0x040fe200000010ff */
[----:B------:R-:W-:Y:S01]  /*a6f0*/  MUFU.EX2 R164, R164 ;  /* 0x000000a400a47308 */ /* 0x000fe20000000800 */
[----:B------:R-:W-:Y:S01]  /*a700*/  FADD.FTZ R10, R20, R139 ;  /* 0x0000008b140a7221 */ /* 0x000fe20000010000 */
[----:B------:R-:W-:Y:S01]  /*a710*/  FADD.FTZ R143, R129, R126 ;  /* 0x0000007e818f7221 */ /* 0x000fe20000010000 */
[-CC-:B------:R-:W-:Y:S01]  /*a720*/  FFMA.FTZ R139, R202, R5.reuse, -R123.reuse ;  /* 0x00000005ca8b7223 */ /* 0x180fe2000001087b */
[-C--:B0-----:R-:W-:Y:S01]  /*a730*/  FFMA.FTZ R4, R170, R5.reuse, -R123 ;  /* 0x00000005aa047223 */ /* 0x081fe2000001087b */
[----:B------:R-:W-:Y:S01]  /*a740*/  FADD.FTZ R141, R197, R10 ;  /* 0x0000000ac58d7221 */ /* 0x000fe20000010000 */
[----:B------:R-:W-:Y:S01]  /*a750*/  FADD.FTZ R126, R14, R143 ;  /* 0x0000008f0e7e7221 */ /* 0x000fe20000010000 */
[----:B------:R-:W-:Y:S01]  /*a760*/  F2FP.BF16.F32.PACK_AB R202, R127, R12 ;  /* 0x0000000c7fca723e */ /* 0x000fe200000010ff */
[----:B------:R-:W-:Y:S01]  /*a770*/  FFMA.FTZ R123, R228, R5, -R123 ;  /* 0x00000005e47b7223 */ /* 0x000fe2000001087b */
[C---:B------:R-:W-:Y:S01]  /*a780*/  FADD.FTZ R10, R186.reuse, R141 ;  /* 0x0000008dba0a7221 */ /* 0x040fe20000010000 */
        /* <DEDUP_REMOVED lines=8> */
[----:B------:R-:W0:Y:S02]  /*a810*/  MUFU.EX2 R139, R139 ;  /* 0x0000008b008b7308 */ /* 0x000e240000000800 */
[----:B------:R-:W-:Y:S01]  /*a820*/  FADD.FTZ R141, R193, R10 ;  /* 0x0000000ac18d7221 */ /* 0x000fe20000010000 */
[----:B------:R-:W-:Y:S01]  /*a830*/  FADD.FTZ R124, R132, R143 ;  /* 0x0000008f847c7221 */ /* 0x000fe20000010000 */
[C---:B------:R-:W-:Y:S02]  /*a840*/  F2FP.BF16.F32.PACK_AB R193, R168.reuse, R193 ;  /* 0x000000c1a8c1723e */ /* 0x040fe400000010ff */
[----:B------:R-:W-:Y:S01]  /*a850*/  FADD.FTZ R10, R168, R141 ;  /* 0x0000008da80a7221 */ /* 0x000fe20000010000 */
[----:B------:R-:W-:Y:S01]  /*a860*/  FADD.FTZ R143, R135, R124 ;  /* 0x0000007c878f7221 */ /* 0x000fe20000010000 */
[----:B------:R-:W1:Y:S02]  /*a870*/  MUFU.EX2 R123, R123 ;  /* 0x0000007b007b7308 */ /* 0x000e640000000800 */
        /* <DEDUP_REMOVED lines=10> */
[----:B------:R-:W-:Y:S01]  /*a920*/  FADD.FTZ R127, R9, R12 ;  /* 0x0000000c097f7221 */ /* 0x000fe20000010000 */
[----:B0-----:R-:W-:-:S02]  /*a930*/  F2FP.BF16.F32.PACK_AB R186, R139, R4 ;  /* 0x000000048bba723e */ /* 0x001fc400000010ff */
[----:B------:R-:W-:Y:S01]  /*a940*/  FADD.FTZ R125, R191, R10 ;  /* 0x0000000abf7d7221 */ /* 0x000fe20000010000 */
[----:B------:R-:W-:Y:S01]  /*a950*/  FADD.FTZ R12, R184, R127 ;  /* 0x0000007fb80c7221 */ /* 0x000fe20000010000 */
[C---:B------:R-:W-:Y:S02]  /*a960*/  F2FP.BF16.F32.PACK_AB R184, R3.reuse, R184 ;  /* 0x000000b803b8723e */ /* 0x040fe400000010ff */
[----:B------:R-:W-:Y:S01]  /*a970*/  FADD.FTZ R10, R154, R125 ;  /* 0x0000007d9a0a7221 */ /* 0x000fe20000010000 */
[----:B------:R-:W-:Y:S01]  /*a980*/  FADD.FTZ R127, R3, R12 ;  /* 0x0000000c037f7221 */ /* 0x000fe20000010000 */
[----:B------:R-:W-:Y:S02]  /*a990*/  F2FP.BF16.F32.PACK_AB R189, R158, R189 ;  /* 0x000000bd9ebd723e */ /* 0x000fe400000010ff */
[----:B------:R-:W-:Y:S01]  /*a9a0*/  FADD.FTZ R125, R185, R10 ;  /* 0x0000000ab97d7221 */ /* 0x000fe20000010000 */
[----:B------:R-:W-:Y:S01]  /*a9b0*/  FADD.FTZ R12, R4, R127 ;  /* 0x0000007f040c7221 */ /* 0x000fe20000010000 */
[----:B------:R-:W-:-:S02]  /*a9c0*/  F2FP.BF16.F32.PACK_AB R191, R154, R191 ;  /* 0x000000bf9abf723e */ /* 0x000fc400000010ff */
[C---:B------:R-:W-:Y:S01]  /*a9d0*/  FADD.FTZ R10, R150.reuse, R125 ;  /* 0x0000007d960a7221 */ /* 0x040fe20000010000 */
        /* <DEDUP_REMOVED lines=10> */
[----:B-1----:R-:W-:Y:S02]  /*aa80*/  F2FP.BF16.F32.PACK_AB R178, R123, R164 ;  /* 0x000000a47bb2723e */ /* 0x002fe400000010ff */
[----:B------:R-:W-:Y:S01]  /*aa90*/  FADD.FTZ R10, R122, R3 ;  /* 0x000000037a0a7221 */ /* 0x000fe20000010000 */
[C---:B------:R-:W-:Y:S01]  /*aaa0*/  FADD.FTZ R9, R182.reuse, R9 ;  /* 0x00000009b6097221 */ /* 0x040fe20000010000 */
[----:B------:R-:W-:Y:S02]  /*aab0*/  F2FP.BF16.F32.PACK_AB R182, R182, R166 ;  /* 0x000000a6b6b6723e */ /* 0x000fe400000010ff */
[----:B------:R-:W-:Y:S01]  /*aac0*/  FADD.FTZ R3, R183, R10 ;  /* 0x0000000ab7037221 */ /* 0x000fe20000010000 */
[----:B------:R-:W-:Y:S01]  /*aad0*/  FADD.FTZ R9, R176, R9 ;  /* 0x00000009b0097221 */ /* 0x000fe20000010000 */
[----:B------:R-:W0:Y:S01]  /*aae0*/  MUFU.EX2 R10, R121 ;  /* 0x00000079000a7308 */ /* 0x000e220000000800 */
[C---:B------:R-:W-:Y:S01]  /*aaf0*/  F2FP.BF16.F32.PACK_AB R183, R138.reuse, R183 ;  /* 0x000000b78ab7723e */ /* 0x040fe200000010ff */
[----:B------:R-:W-:Y:S01]  /*ab00*/  FADD.FTZ R4, R138, R3 ;  /* 0x000000038a047221 */ /* 0x000fe20000010000 */
[C---:B------:R-:W-:Y:S01]  /*ab10*/  FADD.FTZ R9, R226.reuse, R9 ;  /* 0x00000009e2097221 */ /* 0x040fe20000010000 */
[----:B------:R-:W-:-:S02]  /*ab20*/  F2FP.BF16.F32.PACK_AB R176, R226, R176 ;  /* 0x000000b0e2b0723e */ /* 0x000fc400000010ff */
[----:B------:R-:W-:Y:S01]  /*ab30*/  FADD.FTZ R3, R15, R4 ;  /* 0x000000040f037221 */ /* 0x000fe20000010000 */
[----:B------:R-:W-:-:S03]  /*ab40*/  FADD.FTZ R9, R164, R9 ;  /* 0x00000009a4097221 */ /* 0x000fc60000010000 */
[----:B------:R-:W-:-:S04]  /*ab50*/  FADD.FTZ R4, R130, R3 ;  /* 0x0000000382047221 */ /* 0x000fc80000010000 */
[----:B------:R-:W-:Y:S01]  /*ab60*/  FADD.FTZ R3, R21, R4 ;  /* 0x0000000415037221 */ /* 0x000fe20000010000 */
[----:B------:R-:W-:Y:S01]  /*ab70*/  FADD.FTZ R4, R123, R9 ;  /* 0x000000097b047221 */ /* 0x000fe20000010000 */
[----:B------:R-:W-:Y:S01]  /*ab80*/  IMAD.MOV.U32 R9, RZ, RZ, R6 ;  /* 0x000000ffff097224 */ /* 0x000fe200078e0006 */
[C---:B0-----:R-:W-:Y:S01]  /*ab90*/  F2FP.BF16.F32.PACK_AB R179, R10.reuse, R21 ;  /* 0x000000150ab3723e */ /* 0x041fe200000010ff */
[----:B------:R-:W-:Y:S01]  /*aba0*/  FADD.FTZ R3, R10, R3 ;  /* 0x000000030a037221 */ /* 0x000fe20000010000 */
[----:B------:R-:W-:Y:S01]  /*abb0*/  IMAD.MOV.U32 R10, RZ, RZ, R7 ;  /* 0x000000ffff0a7224 */ /* 0x000fe200078e0007 */
[----:B------:R-:W-:Y:S06]  /*abc0*/  @P3 BRA `(.L_x_5724) ;  /* 0xffffffb400643947 */ /* 0x000fec000383ffff */
.L_x_5715:
[----:B------:R-:W-:-:S13]  /*abd0*/  ISETP.GE.AND P2, PT, R8, RZ, PT ;  /* 0x000000ff0800720c */ /* 0x000fda0003f46270 */
[----:B------:R-:W-:Y:S05]  /*abe0*/  @!P2 BRA `(.L_x_5725) ;  /* 0x00000040008ca947 */ /* 0x000fea0003800000 */
[----:B------:R-:W-:Y:S01]  /*abf0*/  IMAD.MOV.U32 R9, RZ, RZ, R6 ;  /* 0x000000ffff097224 */ /* 0x000fe200078e0006 */
[----:B------:R-:W-:Y:S01]  /*ac00*/  UMOV UR7, UR39 ;  /* 0x0000002700077c82 */ /* 0x000fe20008000000 */
[----:B------:R-:W-:Y:S01]  /*ac10*/  IMAD.MOV.U32 R10, RZ, RZ, R7 ;  /* 0x000000ffff0a7224 */ /* 0x000fe200078e0007 */
[----:B------:R-:W-:Y:S01]  /*ac20*/  UMOV UR6, UR36 ;  /* 0x0000002400067c82 */ /* 0x000fe20008000000 */
[----:B------:R-:W-:-:S05]  /*ac30*/  ULDC UR5, c[0x0][0x9d8] ;  /* 0x0002760000057ab9 */ /* 0x000fca0000000800 */
.L_x_5734:
[----:B------:R-:W-:-:S04]  /*ac40*/  UIADD3 UR36, UR6, 0x1, URZ ;  /* 0x0000000106247890 */ /* 0x000fc8000fffe03f */
[----:B------:R-:W-:-:S04]  /*ac50*/  UISETP.NE.AND UP0, UPT, UR36, 0x2, UPT ;  /* 0x000000022400788c */ /* 0x000fc8000bf05270 */
[----:B------:R-:W-:Y:S02]  /*ac60*/  USEL UR39, URZ, 0x1, UP0 ;  /* 0x000000013f277887 */ /* 0x000fe40008000000 */
[----:B------:R-:W-:Y:S02]  /*ac70*/  USEL UR36, UR36, URZ, UP0 ;  /* 0x0000003f24247287 */ /* 0x000fe40008000000 */
[----:B------:R-:W-:Y:S01]  /*ac80*/  ULOP3.LUT UR39, UR7, UR39, URZ, 0x3c, !UPT ;  /* 0x0000002707277292 */ /* 0x000fe2000f8e3c3f */
[----:B------:R-:W-:Y:S11]  /*ac90*/  @!P0 BRA `(.L_x_5726) ;  /* 0x0000000000048947 */ /* 0x000ff60003800000 */
[----:B------:R-:W-:Y:S01]  /*aca0*/  BPT.TRAP 0x1 ;  /* 0x000000040000795c */ /* 0x000fe20000300000 */
.L_x_5726:
[----:B------:R-:W-:Y:S01]  /*acb0*/  ULEA UR4, UR36, UR37, 0x3 ;  /* 0x0000002524047291 */ /* 0x000fe2000f8e183f */
[----:B------:R-:W-:-:S05]  /*acc0*/  IMAD.U32 R5, RZ, RZ, UR39 ;  /* 0x00000027ff057e24 */ /* 0x000fca000f8e00ff */
[----:B------:R-:W-:-:S04]  /*acd0*/  SHF.L.U32 R5, R5, 0x1f, RZ ;  /* 0x0000001f05057819 */ /* 0x000fc800000006ff */
[----:B------:R0:W1:Y:S01]  /*ace0*/  SYNCS.PHASECHK.TRANS64.TRYWAIT P2, [UR4+0x36830], R5 ;  /* 0x03683005ff0075a7 */ /* 0x0000620008040144 */
[----:B------:R-:W-:Y:S05]  /*acf0*/  @!P0 BRA `(.L_x_5727) ;  /* 0x0000000000048947 */ /* 0x000fea0003800000 */
[----:B------:R-:W-:Y:S01]  /*ad00*/  BPT.TRAP 0x1 ;  /* 0x000000040000795c */ /* 0x000fe20000300000 */
.L_x_5727:
[----:B-1----:R-:W-:Y:S05]  /*ad10*/  @P2 BRA `(.L_x_5728) ;  /* 0x0000000000082947 */ /* 0x002fea0003800000 */
[----:B------:R-:W1:Y:S02]  /*ad20*/  SYNCS.PHASECHK.TRANS64.TRYWAIT P2, [UR4+0x36830], R5 ;  /* 0x03683005ff0075a7 */ /* 0x000e640008040144 */
[----:B-1----:R-:W-:Y:S05]  /*ad30*/  @!P2 BRA `(.L_x_5729) ;  /* 0x000000c40030a947 */ /* 0x002fea0003800000 */
.L_x_5728:
        /* <DEDUP_REMOVED lines=591> */
.L_x_5730:
[----:B------:R-:W-:Y:S01]  /*d230*/  ULEA UR10, UR6, UR37, 0x3 ;  /* 0x00000025060a7291 */ /* 0x000fe2000f8e183f */
[----:B------:R-:W-:-:S05]  /*d240*/  IMAD.U32 R0, RZ, RZ, UR7 ;  /* 0x00000007ff007e24 */ /* 0x000fca000f8e00ff */
[----:B------:R-:W-:-:S04]  /*d250*/  SHF.L.U32 R0, R0, 0x1f, RZ ;  /* 0x0000001f00007819 */ /* 0x000fc800000006ff */
[----:B------:R2:W3:Y:S01]  /*d260*/  SYNCS.PHASECHK.TRANS64.TRYWAIT P2, [UR10+0x36850], R0 ;  /* 0x03685000ff0075a7 */ /* 0x0004e2000804014a */
[----:B------:R-:W-:Y:S05]  /*d270*/  @!P0 BRA `(.L_x_5731) ;  /* 0x0000000000048947 */ /* 0x000fea0003800000 */
[----:B------:R-:W-:Y:S01]  /*d280*/  BPT.TRAP 0x1 ;  /* 0x000000040000795c */ /* 0x000fe20000300000 */
.L_x_5731:
[----:B---3--:R-:W-:Y:S05]  /*d290*/  @P2 BRA `(.L_x_5732) ;  /* 0x0000000000082947 */ /* 0x008fea0003800000 */
[----:B------:R-:W3:Y:S02]  /*d2a0*/  SYNCS.PHASECHK.TRANS64.TRYWAIT P2, [UR10+0x36850], R0 ;  /* 0x03685000ff0075a7 */ /* 0x000ee4000804014a */
[----:B---3--:R-:W-:Y:S05]  /*d2b0*/  @!P2 BRA `(.L_x_5733) ;  /* 0x0000009c00e8a947 */ /* 0x008fea0003800000 */
.L_x_5732:
[----:B------:R-:W-:Y:S01]  /*d2c0*/  UIADD3 UR4, UR37, 0x400, URZ ;  /* 0x0000040025047890 */ /* 0x000fe2000fffe03f */
[----:B------:R-:W-:Y:S01]  /*d2d0*/  WARPGROUP.ARRIVE ;  /* 0x00000000000079c5 */ /* 0x000fe20000000000 */
[----:B------:R-:W-:Y:S01]  /*d2e0*/  UMOV UR7, 0x40000040 ;  /* 0x4000004000077882 */ /* 0x000fe20000000000 */
[----:B------:R-:W-:Y:S01]  /*d2f0*/  FMUL.FTZ R2, R168, UR5 ;  /* 0x00000005a8027c20 */ /* 0x000fe20008410000 */
        /* <DEDUP_REMOVED lines=23> */
[----:B------:R-:W3:Y:S01]  /*d470*/  MUFU.TANH R168, R168 ;  /* 0x000000a800a87308 */ /* 0x000ee20000002400 */
[----:B------:R-:W-:Y:S01]  /*d480*/  UMOV UR7, 0x40000040 ;  /* 0x4000004000077882 */ /* 0x000fe20000000000 */
[----:B0-----:R-:W-:Y:S01]  /*d490*/  FMNMX.FTZ R5, R2, R10, !PT ;  /* 0x0000000a02057209 */ /* 0x001fe20007810000 */
[----:B------:R-:W-:Y:S01]  /*d4a0*/  FMUL.FTZ R140, R140, UR5 ;  /* 0x000000058c8c7c20 */ /* 0x000fe20008410000 */
[----:B------:R-:W-:Y:S01]  /*d4b0*/  FMUL.FTZ R228, R141, UR5 ;  /* 0x000000058de47c20 */ /* 0x000fe20008410000 */
[----:B------:R-:W-:Y:S01]  /*d4c0*/  FMUL.FTZ R232, R128, UR5 ;  /* 0x0000000580e87c20 */ /* 0x000fe20008410000 */
[----:B------:R-:W-:Y:S01]  /*d4d0*/  FMUL.FTZ R14, R171, UR5 ;  /* 0x00000005ab0e7c20 */ /* 0x000fe20008410000 */
[----:B-1----:R-:W-:Y:S01]  /*d4e0*/  FMNMX.FTZ R5, R6, R5, !PT ;  /* 0x0000000506057209 */ /* 0x002fe20007810000 */
        /* <DEDUP_REMOVED lines=31> */
[----:B------:R-:W-:Y:S01]  /*d6e0*/  VIADD R8, R8, 0xffffffff ;  /* 0xffffffff08087836 */ /* 0x000fe20000000000 */
[----:B------:R-:W-:Y:S08]  /*d6f0*/  MUFU.TANH R220, R220 ;  /* 0x000000dc00dc7308 */ /* 0x000ff00000002400 */
        /* <DEDUP_REMOVED lines=60> */
[----:B------:R-:W-:Y:S01]  /*dac0*/  UIADD3 UR6, UR4, 0x180, URZ ;  /* 0x0000018004067890 */ /* 0x000fe2000fffe03f */
[----:B------:R-:W0:Y:S01]  /*dad0*/  MUFU.TANH R196, R196 ;  /* 0x000000c400c47308 */ /* 0x000e220000002400 */
[----:B------:R-:W-:-:S07]  /*dae0*/  UMOV UR7, 0x40000040 ;  /* 0x4000004000077882 */ /* 0x000fce0000000000 */
[----:B------:R-:W1:Y:S08]  /*daf0*/  MUFU.TANH R198, R198 ;  /* 0x000000c600c67308 */ /* 0x000e700000002400 */
[----:B------:R-:W3:Y:S01]  /*db00*/  MUFU.TANH R164, R164 ;  /* 0x000000a400a47308 */ /* 0x000ee20000002400 */
[----:B0-----:R-:W-:-:S07]  /*db10*/  FMNMX.FTZ R5, R196, R5, !PT ;  /* 0x00000005c4057209 */ /* 0x001fce0007810000 */
[----:B------:R-:W0:Y:S01]  /*db20*/  MUFU.TANH R166, R166 ;  /* 0x000000a600a67308 */ /* 0x000e220000002400 */
[----:B-1----:R-:W-:-:S04]  /*db30*/  FMNMX.FTZ R5, R198, R5, !PT ;  /* 0x00000005c6057209 */ /* 0x002fc80007810000 */
[----:B------:R-:W-:-:S04]  /*db40*/  FMNMX.FTZ R5, R200, R5, !PT ;  /* 0x00000005c8057209 */ /* 0x000fc80007810000 */
[----:B------:R-:W-:Y:S02]  /*db50*/  FMNMX.FTZ R5, R202, R5, !PT ;  /* 0x00000005ca057209 */ /* 0x000fe40007810000 */
[----:B---3--:R-:W-:Y:S02]  /*db60*/  FMNMX.FTZ R121, R164, R121, !PT ;  /* 0x00000079a4797209 */ /* 0x008fe40007810000 */
        /* <DEDUP_REMOVED lines=38> */
[----:B--2---:R-:W-:-:S04]  /*ddd0*/  FMNMX.FTZ R0, R120, R5, !PT ;  /* 0x0000000578007209 */ /* 0x004fc80007810000 */
        /* <DEDUP_REMOVED lines=31> */
[----:B------:R-:W-:Y:S08]  /*dfd0*/  MUFU.EX2 R0, R0 ;  /* 0x0000000000007308 */ /* 0x000ff00000000800 */
[----:B------:R-:W0:Y:S08]  /*dfe0*/  MUFU.EX2 R10, R10 ;  /* 0x0000000a000a7308 */ /* 0x000e300000000800 */
[----:B------:R-:W-:Y:S01]  /*dff0*/  MUFU.EX2 R21, R21 ;  /* 0x0000001500157308 */ /* 0x000fe20000000800 */
[----:B------:R-:W-:-:S02]  /*e000*/  WARPGROUP.DEPBAR.LE gsb0, 0x0 ;  /* 0x00008000000079c5 */ /* 0x000fc40000010000 */
[----:B------:R-:W-:Y:S01]  /*e010*/  WARPGROUP.ARRIVE ;  /* 0x00000000000079c5 */ /* 0x000fe20000000000 */
[----:B------:R-:W-:Y:S01]  /*e020*/  FMUL.FTZ R188, R139, UR5 ;  /* 0x000000058bbc7c20 */ /* 0x000fe20008410000 */
[----:B------:R-:W-:Y:S01]  /*e030*/  FMUL.FTZ R190, R143, UR5 ;  /* 0x000000058fbe7c20 */ /* 0x000fe20008410000 */
[----:B------:R-:W-:Y:S02]  /*e040*/  FFMA.FTZ R143, R136, R5, -R149 ;  /* 0x00000005888f7223 */ /* 0x000fe40000010895 */
[----:B------:R-:W1:Y:S01]  /*e050*/  MUFU.EX2 R135, R135 ;  /* 0x0000008700877308 */ /* 0x000e620000000800 */
[----:B0-----:R-:W-:Y:S01]  /*e060*/  F2FP.BF16.F32.PACK_AB R200, R10, R15 ;  /* 0x0000000f0ac8723e */ /* 0x001fe200000010ff */
[----:B------:R-:W-:Y:S01]  /*e070*/  HGMMA.64x192x16.F32.BF16 R24, R184, gdesc[UR4].tnspB, R24, gsb0 ;  /* 0x42e00004b8187df0 */ /* 0x000fe20008001818 */
[----:B------:R-:W-:Y:S01]  /*e080*/  UIADD3 UR6, UR4, 0x280, URZ ;  /* 0x0000028004067890 */ /* 0x000fe2000fffe03f */
[----:B------:R-:W-:Y:S01]  /*e090*/  UMOV UR7, 0x40000040 ;  /* 0x4000004000077882 */ /* 0x000fe20000000000 */
[----:B------:R-:W-:-:S03]  /*e0a0*/  UIADD3 UR4, UR4, 0x300, URZ ;  /* 0x0000030004047890 */ /* 0x000fc6000fffe03f */
[----:B------:R-:W0:Y:S08]  /*e0b0*/  MUFU.TANH R188, R188 ;  /* 0x000000bc00bc7308 */ /* 0x000e300000002400 */
[----:B------:R-:W2:Y:S01]  /*e0c0*/  MUFU.TANH R190, R190 ;  /* 0x000000be00be7308 */ /* 0x000ea20000002400 */
[----:B-1----:R-:W-:-:S07]  /*e0d0*/  F2FP.BF16.F32.PACK_AB R202, R135, R21 ;  /* 0x0000001587ca723e */ /* 0x002fce00000010ff */
[----:B------:R-:W-:Y:S01]  /*e0e0*/  MUFU.EX2 R137, R137 ;  /* 0x0000008900897308 */ /* 0x000fe20000000800 */
[----:B0-----:R-:W-:-:S04]  /*e0f0*/  FMNMX.FTZ R121, R188, R121, !PT ;  /* 0x00000079bc797209 */ /* 0x001fc80007810000 */
        /* <DEDUP_REMOVED lines=31> */
[--C-:B------:R-:W-:Y:S01]  /*e2f0*/  FFMA.FTZ R186, R140, R5, -R149.reuse ;  /* 0x000000058cba7223 */ /* 0x100fe20000010895 */
[----:B-1----:R-:W-:Y:S01]  /*e300*/  FMNMX.FTZ R140, R2, R139, !PT ;  /* 0x0000008b028c7209 */ /* 0x002fe20007810000 */
[-CC-:B------:R-:W-:Y:S01]  /*e310*/  FFMA.FTZ R184, R230, R5.reuse, -R149.reuse ;  /* 0x00000005e6b87223 */ /* 0x180fe20000010895 */
[----:B------:R-:W-:Y:S02]  /*e320*/  FFMA.FTZ R139, R132, R5, -R149 ;  /* 0x00000005848b7223 */ /* 0x000fe40000010895 */
[----:B------:R-:W-:Y:S01]  /*e330*/  HGMMA.64x192x16.F32.BF16 R24, R180, gdesc[UR4].tnspB, R24, gsb0 ;  /* 0x42e00004b4187df0 */ /* 0x000fe20008001818 */
[----:B------:R-:W-:Y:S01]  /*e340*/  UMOV UR6, UR4 ;  /* 0x0000000400067c82 */ /* 0x000fe20008000000 */
[----:B------:R-:W-:Y:S01]  /*e350*/  UMOV UR7, 0x40000040 ;  /* 0x4000004000077882 */ /* 0x000fe20000000000 */
[----:B------:R-:W0:Y:S01]  /*e360*/  SHFL.BFLY PT, R151, R140, 0x1, 0x1f ;  /* 0x0c201f008c977f89 */ /* 0x000e2200000e0000 */
[----:B------:R-:W-:Y:S08]  /*e370*/  MUFU.EX2 R184, R184 ;  /* 0x000000b800b87308 */ /* 0x000ff00000000800 */
[----:B------:R-:W-:Y:S08]  /*e380*/  MUFU.EX2 R186, R186 ;  /* 0x000000ba00ba7308 */ /* 0x000ff00000000800 */
[----:B------:R-:W-:Y:S01]  /*e390*/  MUFU.EX2 R139, R139 ;  /* 0x0000008b008b7308 */ /* 0x000fe20000000800 */
[----:B0-----:R-:W-:-:S05]  /*e3a0*/  FMNMX.FTZ R6, R140, R151, !PT ;  /* 0x000000978c067209 */ /* 0x001fca0007810000 */
[----:B------:R-:W-:-:S04]  /*e3b0*/  FADD.FTZ R2, -R6, R9 ;  /* 0x0000000906027221 */ /* 0x000fc80000010100 */
[----:B------:R-:W-:-:S06]  /*e3c0*/  FMUL.FTZ R2, R2, R5 ;  /* 0x0000000502027220 */ /* 0x000fcc0000410000 */
[----:B------:R-:W-:Y:S01]  /*e3d0*/  MUFU.EX2 R2, R2 ;  /* 0x0000000200027308 */ /* 0x000fe20000000800 */
[----:B------:R-:W-:Y:S02]  /*e3e0*/  WARPGROUP.DEPBAR.LE gsb0, 0x0 ;  /* 0x00008000000079c5 */ /* 0x000fe40000010000 */
[----:B------:R-:W-:Y:S01]  /*e3f0*/  WARPGROUP.ARRIVE ;  /* 0x00000000000079c5 */ /* 0x000fe20000000000 */
[-CC-:B------:R-:W-:Y:S01]  /*e400*/  FFMA.FTZ R182, R128, R5.reuse, -R149.reuse ;  /* 0x0000000580b67223 */ /* 0x180fe20000010895 */
[-CC-:B------:R-:W-:Y:S01]  /*e410*/  FFMA.FTZ R180, R232, R5.reuse, -R149.reuse ;  /* 0x00000005e8b47223 */ /* 0x180fe20000010895 */
[-CC-:B------:R-:W-:Y:S01]  /*e420*/  FFMA.FTZ R128, R147, R5.reuse, -R149.reuse ;  /* 0x0000000593807223 */ /* 0x180fe20000010895 */
[-C--:B------:R-:W-:Y:S01]  /*e430*/  FFMA.FTZ R149, R145, R5.reuse, -R149 ;  /* 0x0000000591957223 */ /* 0x080fe20000010895 */
[-C--:B------:R-:W-:Y:S01]  /*e440*/  FMUL.FTZ R145, R6, R5.reuse ;  /* 0x0000000506917220 */ /* 0x080fe20000410000 */
[----:B------:R-:W-:Y:S01]  /*e450*/  HGMMA.64x192x16.F32.BF16 R24, R176, gdesc[UR4].tnspB, R24, gsb0 ;  /* 0x42e00004b0187df0 */ /* 0x000fe20008001818 */
[----:B------:R-:W-:Y:S01]  /*e460*/  IMAD.U32 R147, RZ, RZ, UR10 ;  /* 0x0000000aff937e24 */ /* 0x000fe2000f8e00ff */
[----:B------:R-:W-:Y:S01]  /*e470*/  MUFU.EX2 R9, R149 ;  /* 0x0000009500097308 */ /* 0x000fe20000000800 */
[-CC-:B------:R-:W-:Y:S01]  /*e480*/  FFMA.FTZ R189, R144, R5.reuse, -R145.reuse ;  /* 0x0000000590bd7223 */ /* 0x180fe20000010891 */
[-CC-:B------:R-:W-:Y:S01]  /*e490*/  FFMA.FTZ R201, R12, R5.reuse, -R145.reuse ;  /* 0x000000050cc97223 */ /* 0x180fe20000010891 */
[-CC-:B------:R-:W-:Y:S01]  /*e4a0*/  FFMA.FTZ R144, R146, R5.reuse, -R145.reuse ;  /* 0x0000000592907223 */ /* 0x180fe20000010891 */
[----:B------:R-:W-:Y:S01]  /*e4b0*/  MOV R146, UR36 ;  /* 0x0000002400927c02 */ /* 0x000fe20008000f00 */
[-CC-:B------:R-:W-:Y:S01]  /*e4c0*/  FFMA.FTZ R12, R14, R5.reuse, -R145.reuse ;  /* 0x000000050e0c7223 */ /* 0x180fe20000010891 */
[-CC-:B------:R-:W-:Y:S01]  /*e4d0*/  FFMA.FTZ R203, R20, R5.reuse, -R145.reuse ;  /* 0x0000000514cb7223 */ /* 0x180fe20000010891 */
[-CC-:B------:R-:W-:Y:S01]  /*e4e0*/  FFMA.FTZ R14, R172, R5.reuse, -R145.reuse ;  /* 0x00000005ac0e7223 */ /* 0x180fe20000010891 */
[----:B------:R-:W-:Y:S01]  /*e4f0*/  @!P1 LEA R146, R146, UR37, 0x3 ;  /* 0x0000002592929c11 */ /* 0x000fe2000f8e18ff */
[----:B------:R-:W0:Y:S01]  /*e500*/  MUFU.EX2 R201, R201 ;  /* 0x000000c900c97308 */ /* 0x000e220000000800 */
[-CC-:B------:R-:W-:Y:S01]  /*e510*/  FFMA.FTZ R197, R160, R5.reuse, -R145.reuse ;  /* 0x00000005a0c57223 */ /* 0x180fe20000010891 */
[-CC-:B------:R-:W-:Y:S01]  /*e520*/  FFMA.FTZ R20, R162, R5.reuse, -R145.reuse ;  /* 0x00000005a2147223 */ /* 0x180fe20000010891 */
[----:B------:R-:W-:Y:S01]  /*e530*/  FFMA.FTZ R199, R164, R5, -R145 ;  /* 0x00000005a4c77223 */ /* 0x000fe20000010891 */
[----:B------:R-:W-:-:S02]  /*e540*/  @!P1 VIADD R146, R146, 0x36840 ;  /* 0x0003684092929836 */ /* 0x000fc40000000000 */
[-CC-:B------:R-:W-:Y:S01]  /*e550*/  FFMA.FTZ R185, R138, R5.reuse, -R145.reuse ;  /* 0x000000058ab97223 */ /* 0x180fe20000010891 */
[-CC-:B------:R-:W-:Y:S01]  /*e560*/  FFMA.FTZ R132, R166, R5.reuse, -R145.reuse ;  /* 0x00000005a6847223 */ /* 0x180fe20000010891 */
[-CC-:B------:R-:W-:Y:S01]  /*e570*/  FFMA.FTZ R193, R152, R5.reuse, -R145.reuse ;  /* 0x0000000598c17223 */ /* 0x180fe20000010891 */
[----:B------:R-:W1:Y:S01]  /*e580*/  MUFU.EX2 R12, R12 ;  /* 0x0000000c000c7308 */ /* 0x000e620000000800 */
[----:B------:R-:W-:Y:S01]  /*e590*/  @!P1 PRMT R146, RZ, 0x654, R146 ;  /* 0x00000654ff929816 */ /* 0x000fe20000000092 */
[-CC-:B------:R-:W-:Y:S01]  /*e5a0*/  FFMA.FTZ R136, R154, R5.reuse, -R145.reuse ;  /* 0x000000059a887223 */ /* 0x180fe20000010891 */
[-CC-:B------:R-:W-:Y:S01]  /*e5b0*/  FFMA.FTZ R195, R156, R5.reuse, -R145.reuse ;  /* 0x000000059cc37223 */ /* 0x180fe20000010891 */
        /* <DEDUP_REMOVED lines=9> */
[-CC-:B------:R-:W-:Y:S01]  /*e650*/  FFMA.FTZ R134, R134, R5.reuse, -R145.reuse ;  /* 0x0000000586867223 */ /* 0x180fe20000010891 */
[-CC-:B------:R-:W-:Y:S01]  /*e660*/  FFMA.FTZ R236, R236, R5.reuse, -R145.reuse ;  /* 0x00000005ecec7223 */ /* 0x180fe20000010891 */
[----:B------:R-:W-:Y:S01]  /*e670*/  FFMA.FTZ R11, R11, R5, -R145 ;  /* 0x000000050b0b7223 */ /* 0x000fe20000010891 */
[----:B------:R-:W0:Y:S01]  /*e680*/  MUFU.EX2 R14, R14 ;  /* 0x0000000e000e7308 */ /* 0x000e220000000800 */
[C---:B-1----:R-:W-:Y:S01]  /*e690*/  FADD.FTZ R138, R12.reuse, R3 ;  /* 0x000000030c8a7221 */ /* 0x042fe20000010000 */
[----:B------:R-:W-:Y:S01]  /*e6a0*/  F2FP.BF16.F32.PACK_AB R201, R12, R201 ;  /* 0x000000c90cc9723e */ /* 0x000fe200000010ff */
[-CC-:B------:R-:W-:Y:S01]  /*e6b0*/  FFMA.FTZ R126, R126, R5.reuse, -R145.reuse ;  /* 0x000000057e7e7223 */ /* 0x180fe20000010891 */
[----:B------:R-:W-:Y:S01]  /*e6c0*/  FFMA.FTZ R13, R13, R5, -R145 ;  /* 0x000000050d0d7223 */ /* 0x000fe20000010891 */
[----:B------:R-:W-:Y:S01]  /*e6d0*/  UMOV UR7, UR39 ;  /* 0x0000002700077c82 */ /* 0x000fe20008000000 */
[----:B------:R-:W-:-:S02]  /*e6e0*/  UMOV UR6, UR36 ;  /* 0x0000002400067c82 */ /* 0x000fc40008000000 */
[----:B------:R-:W1:Y:S01]  /*e6f0*/  MUFU.EX2 R197, R197 ;  /* 0x000000c500c57308 */ /* 0x000e620000000800 */
[----:B--2---:R-:W-:-:S07]  /*e700*/  FADD.FTZ R3, R203, R138 ;  /* 0x0000008acb037221 */ /* 0x004fce0000010000 */
[----:B------:R-:W2:Y:S01]  /*e710*/  MUFU.EX2 R20, R20 ;  /* 0x0000001400147308 */ /* 0x000ea20000000800 */
[C---:B0-----:R-:W-:Y:S01]  /*e720*/  FADD.FTZ R138, R14.reuse, R3 ;  /* 0x000000030e8a7221 */ /* 0x041fe20000010000 */
[----:B------:R-:W-:-:S06]  /*e730*/  F2FP.BF16.F32.PACK_AB R203, R14, R203 ;  /* 0x000000cb0ecb723e */ /* 0x000fcc00000010ff */
        /* <DEDUP_REMOVED lines=20> */
[----:B------:R0:W-:Y:S01]  /*e880*/  @!P1 SYNCS.ARRIVE.TRANS64.RED.A1T0 RZ, [R146+URZ], RZ ;  /* 0x000000ff92ff99a7 */ /* 0x0001e2000810043f */
[----:B------:R-:W-:-:S04]  /*e890*/  F2FP.BF16.F32.PACK_AB R176, R141, R120 ;  /* 0x000000788db0723e */ /* 0x000fc800000010ff */
[----:B------:R-:W3:Y:S01]  /*e8a0*/  MUFU.EX2 R128, R128 ;  /* 0x0000008000807308 */ /* 0x000ee20000000800 */
[----:B0-----:R-:W-:Y:S02]  /*e8b0*/  @!P1 VIADD R146, R147, 0x36860 ;  /* 0x0003686093929836 */ /* 0x001fe40000000000 */
[----:B------:R-:W-:-:S05]  /*e8c0*/  FFMA.FTZ R147, R0, R4, R15 ;  /* 0x0000000400937223 */ /* 0x000fca000001000f */
[----:B------:R-:W-:Y:S01]  /*e8d0*/  MUFU.EX2 R179, R126 ;  /* 0x0000007e00b37308 */ /* 0x000fe20000000800 */
[----:B------:R-:W-:Y:S01]  /*e8e0*/  @!P1 PRMT R146, RZ, 0x654, R146 ;  /* 0x00000654ff929816 */ /* 0x000fe20000000092 */
[----:B------:R-:W-:Y:S01]  /*e8f0*/  FADD.FTZ R4, R10, R147 ;  /* 0x000000930a047221 */ /* 0x000fe20000010000 */
[----:B-1----:R-:W-:Y:S01]  /*e900*/  FADD.FTZ R147, R197, R138 ;  /* 0x0000008ac5937221 */ /* 0x002fe20000010000 */
[C---:B--2---:R-:W-:Y:S01]  /*e910*/  F2FP.BF16.F32.PACK_AB R197, R20.reuse, R197 ;  /* 0x000000c514c5723e */ /* 0x044fe200000010ff */
[----:B------:R0:W-:Y:S02]  /*e920*/  @!P1 SYNCS.ARRIVE.TRANS64.RED.A1T0 RZ, [R146+URZ], RZ ;  /* 0x000000ff92ff99a7 */ /* 0x0001e4000810043f */
[----:B------:R-:W-:Y:S01]  /*e930*/  FADD.FTZ R130, R20, R147 ;  /* 0x0000009314827221 */ /* 0x000fe20000010000 */
[----:B------:R-:W-:Y:S01]  /*e940*/  MUFU.EX2 R13, R13 ;  /* 0x0000000d000d7308 */ /* 0x000fe20000000800 */
[----:B---3--:R-:W-:Y:S02]  /*e950*/  F2FP.BF16.F32.PACK_AB R178, R9, R128 ;  /* 0x0000008009b2723e */ /* 0x008fe400000010ff */
[----:B------:R-:W-:Y:S01]  /*e960*/  FADD.FTZ R147, R199, R130 ;  /* 0x00000082c7937221 */ /* 0x000fe20000010000 */
[----:B------:R-:W-:Y:S01]  /*e970*/  F2FP.BF16.F32.PACK_AB R199, R132, R199 ;  /* 0x000000c784c7723e */ /* 0x000fe200000010ff */
[----:B0-----:R-:W-:Y:S01]  /*e980*/  FADD.FTZ R146, R21, R4 ;  /* 0x0000000415927221 */ /* 0x001fe20000010000 */
[----:B------:R-:W-:Y:S01]  /*e990*/  FFMA.FTZ R4, R188, R5, -R145 ;  /* 0x00000005bc047223 */ /* 0x000fe20000010891 */
[----:B------:R-:W-:Y:S01]  /*e9a0*/  FADD.FTZ R130, R132, R147 ;  /* 0x0000009384827221 */ /* 0x000fe20000010000 */
[----:B------:R-:W-:Y:S01]  /*e9b0*/  F2FP.BF16.F32.PACK_AB R188, R168, R123 ;  /* 0x0000007ba8bc723e */ /* 0x000fe200000010ff */
[----:B------:R-:W-:-:S02]  /*e9c0*/  FADD.FTZ R146, R135, R146 ;  /* 0x0000009287927221 */ /* 0x000fc40000010000 */
[----:B------:R-:W-:Y:S01]  /*e9d0*/  FADD.FTZ R149, R193, R130 ;  /* 0x00000082c1957221 */ /* 0x000fe20000010000 */
[----:B------:R-:W0:Y:S01]  /*e9e0*/  MUFU.EX2 R4, R4 ;  /* 0x0000000400047308 */ /* 0x000e220000000800 */
[----:B------:R-:W-:Y:S01]  /*e9f0*/  FADD.FTZ R3, R137, R146 ;  /* 0x0000009289037221 */ /* 0x000fe20000010000 */
[C---:B------:R-:W-:Y:S01]  /*ea00*/  F2FP.BF16.F32.PACK_AB R193, R136.reuse, R193 ;  /* 0x000000c188c1723e */ /* 0x040fe200000010ff */
[----:B------:R-:W-:Y:S02]  /*ea10*/  FADD.FTZ R130, R136, R149 ;  /* 0x0000009588827221 */ /* 0x000fe40000010000 */
[C---:B------:R-:W-:Y:S01]  /*ea20*/  FADD.FTZ R3, R196.reuse, R3 ;  /* 0x00000003c4037221 */ /* 0x040fe20000010000 */
[----:B------:R-:W-:Y:S01]  /*ea30*/  F2FP.BF16.F32.PACK_AB R196, R196, R137 ;  /* 0x00000089c4c4723e */ /* 0x000fe200000010ff */
[----:B------:R-:W-:Y:S01]  /*ea40*/  FADD.FTZ R15, R195, R130 ;  /* 0x00000082c30f7221 */ /* 0x000fe20000010000 */
[----:B------:R-:W-:Y:S01]  /*ea50*/  F2FP.BF16.F32.PACK_AB R195, R140, R195 ;  /* 0x000000c38cc3723e */ /* 0x000fe200000010ff */
[----:B------:R-:W-:Y:S01]  /*ea60*/  FADD.FTZ R138, R198, R3 ;  /* 0x00000003c68a7221 */ /* 0x000fe20000010000 */
[----:B------:R-:W-:Y:S01]  /*ea70*/  FFMA.FTZ R3, R122, R5, -R145 ;  /* 0x000000057a037223 */ /* 0x000fe20000010891 */
[----:B------:R-:W-:Y:S01]  /*ea80*/  FADD.FTZ R130, R140, R15 ;  /* 0x0000000f8c827221 */ /* 0x000fe20000010000 */
[----:B------:R1:W2:Y:S01]  /*ea90*/  MUFU.EX2 R122, R190 ;  /* 0x000000be007a7308 */ /* 0x0002a20000000800 */
[C---:B------:R-:W-:Y:S01]  /*eaa0*/  FADD.FTZ R138, R127.reuse, R138 ;  /* 0x0000008a7f8a7221 */ /* 0x040fe20000010000 */
[----:B------:R-:W-:Y:S01]  /*eab0*/  F2FP.BF16.F32.PACK_AB R198, R127, R198 ;  /* 0x000000c67fc6723e */ /* 0x000fe200000010ff */
[----:B------:R-:W-:Y:S01]  /*eac0*/  FADD.FTZ R21, R189, R130 ;  /* 0x00000082bd157221 */ /* 0x000fe20000010000 */
[----:B------:R-:W-:Y:S01]  /*ead0*/  F2FP.BF16.F32.PACK_AB R189, R144, R189 ;  /* 0x000000bd90bd723e */ /* 0x000fe200000010ff */
[----:B------:R-:W-:-:S02]  /*eae0*/  FADD.FTZ R147, R125, R138 ;  /* 0x0000008a7d937221 */ /* 0x000fc40000010000 */
[----:B------:R-:W-:Y:S01]  /*eaf0*/  FADD.FTZ R12, R144, R21 ;  /* 0x00000015900c7221 */ /* 0x000fe20000010000 */
[----:B------:R3:W4:Y:S01]  /*eb00*/  MUFU.EX2 R177, R3 ;  /* 0x0000000300b17308 */ /* 0x0007220000000800 */
[----:B------:R-:W-:Y:S01]  /*eb10*/  FADD.FTZ R147, R174, R147 ;  /* 0x00000093ae937221 */ /* 0x000fe20000010000 */
[----:B-1----:R-:W-:Y:S01]  /*eb20*/  F2FP.BF16.F32.PACK_AB R190, R170, R121 ;  /* 0x00000079aabe723e */ /* 0x002fe200000010ff */
[----:B------:R-:W-:Y:S01]  /*eb30*/  FADD.FTZ R21, R191, R12 ;  /* 0x0000000cbf157221 */ /* 0x000fe20000010000 */
[----:B------:R-:W-:Y:S01]  /*eb40*/  F2FP.BF16.F32.PACK_AB R191, R124, R191 ;  /* 0x000000bf7cbf723e */ /* 0x000fe200000010ff */
[----:B------:R-:W-:Y:S01]  /*eb50*/  FADD.FTZ R10, R194, R147 ;  /* 0x00000093c20a7221 */ /* 0x000fe20000010000 */
[----:B------:R-:W-:-:S03]  /*eb60*/  F2FP.BF16.F32.PACK_AB R194, R129, R194 ;  /* 0x000000c281c2723e */ /* 0x000fc600000010ff */
[----:B------:R-:W-:-:S04]  /*eb70*/  FADD.FTZ R10, R129, R10 ;  /* 0x0000000a810a7221 */ /* 0x000fc80000010000 */
[----:B------:R-:W-:-:S04]  /*eb80*/  FADD.FTZ R15, R123, R10 ;  /* 0x0000000a7b0f7221 */ /* 0x000fc80000010000 */
[----:B------:R-:W-:-:S04]  /*eb90*/  FADD.FTZ R10, R168, R15 ;  /* 0x0000000fa80a7221 */ /* 0x000fc80000010000 */
[----:B------:R-:W-:Y:S01]  /*eba0*/  FADD.FTZ R15, R121, R10 ;  /* 0x0000000a790f7221 */ /* 0x000fe20000010000 */
[----:B------:R-:W-:-:S03]  /*ebb0*/  FADD.FTZ R10, R124, R21 ;  /* 0x000000157c0a7221 */ /* 0x000fc60000010000 */
[----:B------:R-:W-:-:S04]  /*ebc0*/  FADD.FTZ R15, R170, R15 ;  /* 0x0000000faa0f7221 */ /* 0x000fc80000010000 */
[----:B------:R-:W-:Y:S01]  /*ebd0*/  FADD.FTZ R12, R184, R15 ;  /* 0x0000000fb80c7221 */ /* 0x000fe20000010000 */
[----:B------:R-:W-:Y:S01]  /*ebe0*/  FADD.FTZ R15, R185, R10 ;  /* 0x0000000ab90f7221 */ /* 0x000fe20000010000 */
[C---:B0-----:R-:W-:Y:S02]  /*ebf0*/  F2FP.BF16.F32.PACK_AB R185, R4.reuse, R185 ;  /* 0x000000b904b9723e */ /* 0x041fe400000010ff */
        /* <DEDUP_REMOVED lines=31> */
[----:B------:R-:W-:Y:S02]  /*edf0*/  IMAD.MOV.U32 R9, RZ, RZ, R6 ;  /* 0x000000ffff097224 */ /* 0x000fe400078e0006 */
[----:B------:R-:W-:Y:S01]  /*ee00*/  IMAD.MOV.U32 R10, RZ, RZ, R7 ;  /* 0x000000ffff0a7224 */ /* 0x000fe200078e0007 */
[----:B------:R-:W-:Y:S06]  /*ee10*/  @P2 BRA `(.L_x_5734) ;  /* 0xffffffbc00882947 */ /* 0x000fec000383ffff */
.L_x_5725:
        /* <DEDUP_REMOVED lines=99> */
.L_x_5735:
[----:B------:R-:W-:Y:S01]  /*f450*/  ULEA UR5, UR36, UR37, 0x3 ;  /* 0x0000002524057291 */ /* 0x000fe2000f8e183f */
[----:B------:R-:W-:-:S05]  /*f460*/  IMAD.U32 R0, RZ, RZ, UR39 ;  /* 0x00000027ff007e24 */ /* 0x000fca000f8e00ff */
[----:B------:R-:W-:-:S04]  /*f470*/  SHF.L.U32 R0, R0, 0x1f, RZ ;  /* 0x0000001f00007819 */ /* 0x000fc800000006ff */
[----:B------:R0:W1:Y:S01]  /*f480*/  SYNCS.PHASECHK.TRANS64.TRYWAIT P2, [UR5+0x36850], R0 ;  /* 0x03685000ff0075a7 */ /* 0x0000620008040145 */
[----:B------:R-:W-:Y:S05]  /*f490*/  @!P0 BRA `(.L_x_5736) ;  /* 0x0000000000048947 */ /* 0x000fea0003800000 */
[----:B------:R-:W-:Y:S01]  /*f4a0*/  BPT.TRAP 0x1 ;  /* 0x000000040000795c */ /* 0x000fe20000300000 */
.L_x_5736:
[----:B-1----:R-:W-:Y:S05]  /*f4b0*/  @P2 BRA `(.L_x_5737) ;  /* 0x0000000000082947 */ /* 0x002fea0003800000 */
[----:B------:R-:W1:Y:S02]  /*f4c0*/  SYNCS.PHASECHK.TRANS64.TRYWAIT P0, [UR5+0x36850], R0 ;  /* 0x03685000ff0075a7 */ /* 0x000e640008000145 */
[----:B-1----:R-:W-:Y:S05]  /*f4d0*/  @!P0 BRA `(.L_x_5738) ;  /* 0x0000007c00788947 */ /* 0x002fea0003800000 */
.L_x_5737:
[----:B------:R-:W-:Y:S01]  /*f4e0*/  UIADD3 UR37, UR37, 0x400, URZ ;  /* 0x0000040025257890 */ /* 0x000fe2000fffe03f */
[----:B------:R-:W-:Y:S01]  /*f4f0*/  WARPGROUP.ARRIVE ;  /* 0x00000000000079c5 */ /* 0x000fe20000000000 */
[----:B------:R-:W-:Y:S01]  /*f500*/  UMOV UR7, 0x40000040 ;  /* 0x4000004000077882 */ /* 0x000fe20000000000 */
[----:B-1----:R-:W1:Y:S01]  /*f510*/  SHFL.BFLY PT, R9, R4, 0x2, 0x1f ;  /* 0x0c401f0004097f89 */ /* 0x002e6200000e0000 */
[----:B------:R-:W-:Y:S01]  /*f520*/  USHF.R.U32.HI UR37, URZ, 0x4, UR37 ;  /* 0x000000043f257899 */ /* 0x000fe20008011625 */
[----:B------:R-:W-:Y:S02]  /*f530*/  CS2R R20, SRZ ;  /* 0x0000000000147805 */ /* 0x000fe4000001ff00 */
[----:B------:R-:W-:Y:S01]  /*f540*/  IADD3 R209, R209, 0x1, RZ ;  /* 0x00000001d1d17810 */ /* 0x000fe20007ffe0ff */
[----:B0-----:R-:W0:Y:S01]  /*f550*/  SHFL.BFLY PT, R0, R3, 0x2, 0x1f ;  /* 0x0c401f0003007f89 */ /* 0x001e2200000e0000 */
[----:B------:R-:W-:-:S04]  /*f560*/  ULOP3.LUT UR37, UR37, 0x3fff, URZ, 0xc0, !UPT ;  /* 0x00003fff25257892 */ /* 0x000fc8000f8ec03f */
[----:B------:R-:W-:-:S04]  /*f570*/  ULOP3.LUT UR4, UR37, 0x3800000, URZ, 0xfc, !UPT ;  /* 0x0380000025047892 */ /* 0x000fc8000f8efc3f */
[----:B------:R-:W-:Y:S02]  /*f580*/  UIMAD UR4, UR36, 0xa80, UR4 ;  /* 0x00000a80240478a4 */ /* 0x000fe4000f8e0204 */
[----:B------:R-:W-:-:S04]  /*f590*/  UIADD3 UR36, UR36, 0x1, URZ ;  /* 0x0000000124247890 */ /* 0x000fc8000fffe03f */
[----:B------:R-:W-:Y:S01]  /*f5a0*/  UISETP.NE.AND UP0, UPT, UR36, 0x2, UPT ;  /* 0x000000022400788c */ /* 0x000fe2000bf05270 */
[----:B------:R-:W-:Y:S02]  /*f5b0*/  UMOV UR6, UR4 ;  /* 0x0000000400067c82 */ /* 0x000fe40008000000 */
[----:B------:R-:W-:Y:S01]  /*f5c0*/  HGMMA.64x192x16.F32.BF16 R24, R200, gdesc[UR4].tnspB, R24, gsb0 ;  /* 0x42e00004c8187df0 */ /* 0x000fe20008001818 */
[----:B------:R-:W-:Y:S01]  /*f5d0*/  UIADD3 UR6, UR4, 0x80, URZ ;  /* 0x0000008004067890 */ /* 0x000fe2000fffe03f */
[----:B-1----:R-:W-:Y:S01]  /*f5e0*/  FADD.FTZ R9, R9, R4 ;  /* 0x0000000409097221 */ /* 0x002fe20000010000 */
[----:B------:R-:W-:Y:S01]  /*f5f0*/  UMOV UR7, 0x40000040 ;  /* 0x4000004000077882 */ /* 0x000fe20000000000 */
[----:B------:R-:W-:Y:S01]  /*f600*/  USEL UR36, UR36, URZ, UP0 ;  /* 0x0000003f24247287 */ /* 0x000fe20008000000 */
[----:B0-----:R-:W-:Y:S02]  /*f610*/  FADD.FTZ R2, R0, R3 ;  /* 0x0000000300027221 */ /* 0x001fe40000010000 */
        /* <DEDUP_REMOVED lines=14> */
[----:B0-----:R-:W-:Y:S01]  /*f700*/  @P0 FMUL.FTZ R3, R8, 0.69314718246459960938 ;  /* 0x3f31721808030820 */ /* 0x001fe20000410000 */
[----:B------:R-:W-:-:S03]  /*f710*/  @!P1 VIADD R8, R9, 0x36860 ;  /* 0x0003686009089836 */ /* 0x000fc60000000000 */
[----:B------:R-:W-:Y:S02]  /*f720*/  @P0 FFMA.FTZ R2, R4, R7, R3 ;  /* 0x0000000704020223 */ /* 0x000fe40000010003 */
[----:B------:R-:W-:Y:S01]  /*f730*/  @!P1 PRMT R121, RZ, 0x654, R8 ;  /* 0x00000654ff799816 */ /* 0x000fe20000000008 */
        /* <DEDUP_REMOVED lines=37> */
[-C--:B------:R-:W-:Y:S01]  /*f990*/  FMUL.FTZ R127, R99, R21.reuse ;  /* 0x00000015637f7220 */ /* 0x080fe20000410000 */
[-C--:B0-----:R-:W-:Y:S01]  /*f9a0*/  FMUL.FTZ R122, R33, R20.reuse ;  /* 0x00000014217a7220 */ /* 0x081fe20000410000 */
        /* <DEDUP_REMOVED lines=94> */
.L_x_5708:
[----:B------:R-:W0:Y:S01]  /*ff90*/  S2R R21, SR_CgaCtaId ;  /* 0x0000000000157919 */ /* 0x000e220000008800 */
[----:B------:R-:W-:Y:S01]  /*ffa0*/  MOV R90, 0x400 ;  /* 0x00000400005a7802 */ /* 0x000fe20000000f00 */
[----:B------:R-:W-:Y:S01]  /*ffb0*/  BSSY B0, `(.L_x_5739) ;  /* 0x000022a000007945 */ /* 0x000fe20003800000 */
[----:B------:R-:W-:Y:S02]  /*ffc0*/  BAR.SYNC.DEFER_BLOCKING 0x5, 0x180 ;  /* 0x0146000000007b1d */ /* 0x000fe40000010000 */
[----:B0-----:R-:W-:-:S05]  /*ffd0*/  LEA R90, R21, R90, 0x18 ;  /* 0x0000005a155a7211 */ /* 0x001fca00078ec0ff */
[----:B------:R0:W1:Y:S01]  /*ffe0*/  LDS R52, [R90+0x368d0] ;  /* 0x0368d0005a347984 */ /* 0x0000620000000800 */
[----:B------:R-:W-:Y:S06]  /*fff0*/  BAR.ARV 0x4, 0x180 ;  /* 0x0106000000007b1d */ /* 0x000fec0000002000 */
[----:B------:R-:W-:Y:S05]  /*10000*/  @P0 BRA `(.L_x_5740) ;  /* 0x0000001400fc0947 */ /* 0x000fea0003800000 */
[----:B------:R-:W2:Y:S01]  /*10010*/  S2R R21, SR_SWINHI ;  /* 0x0000000000157919 */ /* 0x000ea20000002f00 */
[----:B------:R-:W-:Y:S01]  /*10020*/  SHF.R.S32.HI R91, RZ, 0x1f, R207 ;  /* 0x0000001fff5b7819 */ /* 0x000fe200000114cf */
[----:B------:R-:W-:Y:S01]  /*10030*/  ULDC.64 UR4, c[0x0][0xb90] ;  /* 0x0002e40000047ab9 */ /* 0x000fe20000000a00 */
[----:B------:R-:W3:Y:S01]  /*10040*/  LDC R94, c[0x0][0xbe8] ;  /* 0x0002fa00ff5e7b82 */ /* 0x000ee20000000800 */
[----:B------:R-:W-:Y:S01]  /*10050*/  IMAD.WIDE.U32 R24, R207, UR4, RZ ;  /* 0x00000004cf187c25 */ /* 0x000fe2000f8e00ff */
[----:B------:R-:W-:Y:S01]  /*10060*/  F2FP.BF16.F32.PACK_AB R6, R7, R6 ;  /* 0x000000060706723e */ /* 0x000fe200000010ff */
[----:B------:R-:W-:Y:S01]  /*10070*/  ULDC UR6, c[0x0][0xa88] ;  /* 0x0002a20000067ab9 */ /* 0x000fe20000000800 */
[----:B------:R-:W-:Y:S01]  /*10080*/  F2FP.BF16.F32.PACK_AB R7, R158, R33 ;  /* 0x000000219e07723e */ /* 0x000fe200000010ff */
[----:B------:R-:W-:Y:S01]  /*10090*/  IMAD R20, R91, UR4, RZ ;  /* 0x000000045b147c24 */ /* 0x000fe2000f8e02ff */
[----:B------:R-:W-:Y:S01]  /*100a0*/  F2FP.BF16.F32.PACK_AB R4, R5, R4 ;  /* 0x000000040504723e */ /* 0x000fe200000010ff */
[----:B------:R-:W-:Y:S01]  /*100b0*/  ULDC.64 UR8, c[0x0][0x208] ;  /* 0x0000820000087ab9 */ /* 0x000fe20000000a00 */
[----:B------:R-:W-:Y:S01]  /*100c0*/  F2FP.BF16.F32.PACK_AB R5, R160, R37 ;  /* 0x00000025a005723e */ /* 0x000fe200000010ff */
[----:B------:R-:W-:Y:S01]  /*100d0*/  IMAD R29, R207, UR5, R20 ;  /* 0x00000005cf1d7c24 */ /* 0x000fe2000f8e0214 */
[----:B------:R-:W-:Y:S01]  /*100e0*/  F2FP.BF16.F32.PACK_AB R14, R53, R14 ;  /* 0x0000000e350e723e */ /* 0x000fe200000010ff */
[----:B------:R-:W-:Y:S01]  /*100f0*/  ULDC.64 UR4, c[0x0][0xb98] ;  /* 0x0002e60000047ab9 */ /* 0x000fe20000000a00 */
[----:B------:R-:W-:Y:S01]  /*10100*/  F2FP.BF16.F32.PACK_AB R10, R11, R10 ;  /* 0x0000000a0b0a723e */ /* 0x000fe200000010ff */
[----:B------:R-:W-:Y:S01]  /*10110*/  IMAD.IADD R25, R25, 0x1, R29 ;  /* 0x0000000119197824 */ /* 0x000fe200078e021d */
        /* <DEDUP_REMOVED lines=9> */
[----:B--2---:R-:W-:Y:S01]  /*101b0*/  MOV R49, R21 ;  /* 0x0000001500317202 */ /* 0x004fe20000000f00 */
[----:B------:R-:W-:Y:S01]  /*101c0*/  IMAD R21, R208, 0x40, R16 ;  /* 0x00000040d0157824 */ /* 0x000fe200078e0210 */
[----:B------:R-:W-:Y:S02]  /*101d0*/  F2FP.BF16.F32.PACK_AB R98, R101, R100 ;  /* 0x000000646562723e */ /* 0x000fe400000010ff */
[----:B------:R-:W-:Y:S01]  /*101e0*/  F2FP.BF16.F32.PACK_AB R99, R126, R99 ;  /* 0x000000637e63723e */ /* 0x000fe200000010ff */
[----:B------:R-:W-:Y:S01]  /*101f0*/  IMAD.WIDE R46, R213, 0x2, R48 ;  /* 0x00000002d52e7825 */ /* 0x000fe200078e0230 */
[----:B------:R-:W-:-:S02]  /*10200*/  F2FP.BF16.F32.PACK_AB R105, R95, R106 ;  /* 0x0000006a5f69723e */ /* 0x000fc400000010ff */
[----:B------:R-:W-:Y:S01]  /*10210*/  F2FP.BF16.F32.PACK_AB R112, R113, R112 ;  /* 0x000000707170723e */ /* 0x000fe200000010ff */
[----:B------:R-:W-:Y:S01]  /*10220*/  IMAD.WIDE R48, R21, 0x2, R48 ;  /* 0x0000000215307825 */ /* 0x000fe200078e0230 */
[C---:B------:R-:W-:Y:S02]  /*10230*/  IADD3 R27, P5, R46.reuse, 0x8060, RZ ;  /* 0x000080602e1b7810 */ /* 0x040fe40007fbe0ff */
[C---:B------:R-:W-:Y:S02]  /*10240*/  LOP3.LUT R21, R46.reuse, 0x380, RZ, 0xc0, !PT ;  /* 0x000003802e157812 */ /* 0x040fe400078ec0ff */
[----:B------:R-:W-:Y:S02]  /*10250*/  LOP3.LUT R26, R27, 0x380, RZ, 0xc0, !PT ;  /* 0x000003801b1a7812 */ /* 0x000fe400078ec0ff */
        /* <DEDUP_REMOVED lines=11> */
[----:B------:R-:W-:Y:S01]  /*10310*/  LOP3.LUT R32, R45, 0x380, RZ, 0xc0, !PT ;  /* 0x000003802d207812 */ /* 0x000fe200078ec0ff */
[----:B------:R-:W-:Y:S01]  /*10320*/  IMAD.X R63, RZ, RZ, R47, P2 ;  /* 0x000000ffff3f7224 */ /* 0x000fe200010e062f */
[----:B------:R-:W-:-:S02]  /*10330*/  LOP3.LUT R20, R43, 0x380, RZ, 0xc0, !PT ;  /* 0x000003802b147812 */ /* 0x000fc400078ec0ff */
        /* <DEDUP_REMOVED lines=10> */
[----:B------:R-:W-:-:S02]  /*103e0*/  LOP3.LUT R46, R21, R46, RZ, 0x3c, !PT ;  /* 0x0000002e152e7212 */ /* 0x000fc400078e3cff */
[----:B------:R-:W-:Y:S01]  /*103f0*/  LOP3.LUT R21, R30, 0x380, RZ, 0xc0, !PT ;  /* 0x000003801e157812 */ /* 0x000fe200078ec0ff */
[----:B------:R-:W-:Y:S01]  /*10400*/  IMAD.X R87, RZ, RZ, R47, P1 ;  /* 0x000000ffff577224 */ /* 0x000fe200008e062f */
[----:B------:R-:W-:Y:S02]  /*10410*/  SHF.R.U64 R32, R32, 0x3, RZ ;  /* 0x0000000320207819 */ /* 0x000fe400000012ff */
[----:B------:R-:W-:Y:S02]  /*10420*/  SHF.R.U64 R20, R20, 0x3, RZ ;  /* 0x0000000314147819 */ /* 0x000fe400000012ff */
[----:B------:R-:W-:Y:S02]  /*10430*/  SHF.R.U64 R21, R21, 0x3, RZ ;  /* 0x0000000315157819 */ /* 0x000fe400000012ff */
[----:B------:R-:W-:Y:S02]  /*10440*/  LOP3.LUT R54, R32, R45, RZ, 0x3c, !PT ;  /* 0x0000002d20367212 */ /* 0x000fe400078e3cff */
[----:B------:R-:W-:-:S02]  /*10450*/  LOP3.LUT R62, R20, R43, RZ, 0x3c, !PT ;  /* 0x0000002b143e7212 */ /* 0x000fc400078e3cff */
[----:B------:R-:W-:Y:S02]  /*10460*/  LOP3.LUT R20, R29, 0x380, RZ, 0xc0, !PT ;  /* 0x000003801d147812 */ /* 0x000fe400078ec0ff */
[----:B------:R-:W-:Y:S02]  /*10470*/  LOP3.LUT R32, R41, 0x380, RZ, 0xc0, !PT ;  /* 0x0000038029207812 */ /* 0x000fe400078ec0ff */
[----:B------:R-:W-:Y:S02]  /*10480*/  LOP3.LUT R58, R21, R30, RZ, 0x3c, !PT ;  /* 0x0000001e153a7212 */ /* 0x000fe400078e3cff */
[----:B------:R-:W-:Y:S02]  /*10490*/  LOP3.LUT R21, R28, 0x380, RZ, 0xc0, !PT ;  /* 0x000003801c157812 */ /* 0x000fe400078ec0ff */
[----:B------:R-:W-:Y:S02]  /*104a0*/  SHF.R.U64 R20, R20, 0x3, RZ ;  /* 0x0000000314147819 */ /* 0x000fe400000012ff */
[----:B------:R-:W-:-:S02]  /*104b0*/  SHF.R.U64 R32, R32, 0x3, RZ ;  /* 0x0000000320207819 */ /* 0x000fc400000012ff */
[----:B------:R-:W-:Y:S02]  /*104c0*/  SHF.R.U64 R21, R21, 0x3, RZ ;  /* 0x0000000315157819 */ /* 0x000fe400000012ff */
[----:B------:R-:W-:Y:S02]  /*104d0*/  LOP3.LUT R66, R20, R29, RZ, 0x3c, !PT ;  /* 0x0000001d14427212 */ /* 0x000fe400078e3cff */
[----:B------:R-:W-:Y:S02]  /*104e0*/  LOP3.LUT R70, R32, R41, RZ, 0x3c, !PT ;  /* 0x0000002920467212 */ /* 0x000fe400078e3cff */
[----:B------:R-:W-:Y:S02]  /*104f0*/  IADD3 R29, P5, R48, 0x2000, RZ ;  /* 0x00002000301d7810 */ /* 0x000fe40007fbe0ff */
[----:B------:R-:W-:Y:S02]  /*10500*/  LOP3.LUT R32, R35, 0x380, RZ, 0xc0, !PT ;  /* 0x0000038023207812 */ /* 0x000fe400078ec0ff */
[----:B------:R-:W-:-:S02]  /*10510*/  LOP3.LUT R78, R21, R28, RZ, 0x3c, !PT ;  /* 0x0000001c154e7212 */ /* 0x000fc400078e3cff */
[----:B------:R-:W-:Y:S02]  /*10520*/  LOP3.LUT R34, R103, 0x380, RZ, 0xc0, !PT ;  /* 0x0000038067227812 */ /* 0x000fe400078ec0ff */
[----:B------:R-:W-:Y:S02]  /*10530*/  LOP3.LUT R28, R29, 0x380, RZ, 0xc0, !PT ;  /* 0x000003801d1c7812 */ /* 0x000fe400078ec0ff */
[----:B------:R-:W-:Y:S02]  /*10540*/  SHF.R.U64 R32, R32, 0x3, RZ ;  /* 0x0000000320207819 */ /* 0x000fe400000012ff */
[----:B------:R-:W-:Y:S02]  /*10550*/  IADD3.X R83, RZ, R47, RZ, P0, !PT ;  /* 0x0000002fff537210 */ /* 0x000fe400007fe4ff */
[----:B------:R-:W-:Y:S02]  /*10560*/  SHF.R.U64 R34, R34, 0x3, RZ ;  /* 0x0000000322227819 */ /* 0x000fe400000012ff */
[----:B------:R-:W-:-:S02]  /*10570*/  SHF.R.U64 R28, R28, 0x3, RZ ;  /* 0x000000031c1c7819 */ /* 0x000fc400000012ff */
[----:B------:R-:W-:Y:S02]  /*10580*/  LOP3.LUT R82, R32, R35, RZ, 0x3c, !PT ;  /* 0x0000002320527212 */ /* 0x000fe400078e3cff */
[----:B------:R-:W-:Y:S02]  /*10590*/  IADD3 R35, P0, R48, 0x5000, RZ ;  /* 0x0000500030237810 */ /* 0x000fe40007f1e0ff */
[----:B------:R-:W-:Y:S02]  /*105a0*/  LOP3.LUT R50, R34, R103, RZ, 0x3c, !PT ;  /* 0x0000006722327212 */ /* 0x000fe400078e3cff */
[----:B------:R-:W-:Y:S02]  /*105b0*/  LOP3.LUT R28, R28, R29, RZ, 0x3c, !PT ;  /* 0x0000001d1c1c7212 */ /* 0x000fe400078e3cff */
[----:B------:R-:W-:Y:S02]  /*105c0*/  IADD3 R29, P1, R48, 0x4000, RZ ;  /* 0x00004000301d7810 */ /* 0x000fe40007f3e0ff */
[----:B------:R-:W-:-:S02]  /*105d0*/  LOP3.LUT R34, R35, 0x380, RZ, 0xc0, !PT ;  /* 0x0000038023227812 */ /* 0x000fc400078ec0ff */
[----:B------:R-:W-:Y:S01]  /*105e0*/  MOV R111, R46 ;  /* 0x0000002e006f7202 */ /* 0x000fe20000000f00 */
[--C-:B------:R-:W-:Y:S01]  /*105f0*/  IMAD.X R33, RZ, RZ, R49.reuse, P1 ;  /* 0x000000ffff217224 */ /* 0x100fe200008e0631 */
[----:B------:R-:W-:Y:S01]  /*10600*/  SHF.R.U64 R34, R34, 0x3, RZ ;  /* 0x0000000322227819 */ /* 0x000fe200000012ff */
[----:B------:R-:W-:Y:S01]  /*10610*/  BAR.SYNC.DEFER_BLOCKING 0x1, 0x100 ;  /* 0x0044000000007b1d */ /* 0x000fe20000010000 */
[----:B---3--:R-:W-:Y:S02]  /*10620*/  ISETP.NE.AND P1, PT, R94, 0x1, PT ;  /* 0x000000015e00780c */ /* 0x008fe40003f25270 */
[----:B------:R-:W-:Y:S01]  /*10630*/  LOP3.LUT R34, R34, R35, RZ, 0x3c, !PT ;  /* 0x0000002322227212 */ /* 0x000fe200078e3cff */
[----:B------:R-:W-:Y:S01]  /*10640*/  IMAD.X R35, RZ, RZ, R49, P0 ;  /* 0x000000ffff237224 */ /* 0x000fe200000e0631 */
[----:B------:R-:W-:Y:S02]  /*10650*/  IADD3 R103, P0, R48, 0xb000, RZ ;  /* 0x0000b00030677810 */ /* 0x000fe40007f1e0ff */
[----:B------:R-:W-:-:S02]  /*10660*/  LOP3.LUT R30, R39, 0x380, RZ, 0xc0, !PT ;  /* 0x00000380271e7812 */ /* 0x000fc400078ec0ff */
[----:B------:R-:W-:Y:S02]  /*10670*/  LOP3.LUT R46, R103, 0x380, RZ, 0xc0, !PT ;  /* 0x00000380672e7812 */ /* 0x000fe400078ec0ff */
[----:B------:R-:W-:Y:S01]  /*10680*/  MOV R110, R50 ;  /* 0x00000032006e7202 */ /* 0x000fe20000000f00 */
[----:B------:R-:W-:Y:S01]  /*10690*/  IMAD.IADD R50, R22, 0x1, R17 ;  /* 0x0000000116327824 */ /* 0x000fe200078e0211 */
[----:B------:R-:W-:Y:S01]  /*106a0*/  SHF.R.U64 R46, R46, 0x3, RZ ;  /* 0x000000032e2e7819 */ /* 0x000fe200000012ff */
[----:B------:R-:W2:Y:S01]  /*106b0*/  @P1 LDC R155, c[0x0][0xbec] ;  /* 0x0002fb00ff9b1b82 */ /* 0x000ea20000000800 */
[----:B------:R-:W-:Y:S02]  /*106c0*/  SHF.R.U64 R30, R30, 0x3, RZ ;  /* 0x000000031e1e7819 */ /* 0x000fe400000012ff */
[----:B------:R-:W-:Y:S02]  /*106d0*/  LOP3.LUT R46, R46, R103, RZ, 0x3c, !PT ;  /* 0x000000672e2e7212 */ /* 0x000fe400078e3cff */
[----:B------:R-:W-:-:S02]  /*106e0*/  MOV R103, R26 ;  /* 0x0000001a00677202 */ /* 0x000fc40000000f00 */
[----:B------:R-:W-:Y:S01]  /*106f0*/  LOP3.LUT R74, R30, R39, RZ, 0x3c, !PT ;  /* 0x000000271e4a7212 */ /* 0x000fe200078e3cff */
[----:B------:R-:W3:Y:S01]  /*10700*/  @P1 LDC R27, c[0x0][0xbf0] ;  /* 0x0002fc00ff1b1b82 */ /* 0x000ee20000000800 */
[----:B------:R-:W-:Y:S01]  /*10710*/  LOP3.LUT R30, R31, 0x380, RZ, 0xc0, !PT ;  /* 0x000003801f1e7812 */ /* 0x000fe200078ec0ff */
[----:B------:R2:W-:Y:S01]  /*10720*/  STSM.16.M88.4 [R111], R4 ;  /* 0x000000046f007844 */ /* 0x0005e20000000200 */
[----:B------:R-:W-:Y:S01]  /*10730*/  MOV R54, R54 ;  /* 0x0000003600367202 */ /* 0x000fe20000000f00 */
[----:B------:R-:W-:Y:S01]  /*10740*/  IMAD.MOV.U32 R55, RZ, RZ, R50 ;  /* 0x000000ffff377224 */ /* 0x000fe200078e0032 */
[----:B------:R-:W-:Y:S02]  /*10750*/  SHF.R.U64 R30, R30, 0x3, RZ ;  /* 0x000000031e1e7819 */ /* 0x000fe400000012ff */
[----:B------:R-:W-:Y:S02]  /*10760*/  MOV R66, R66 ;  /* 0x0000004200427202 */ /* 0x000fe40000000f00 */
[----:B------:R-:W-:-:S02]  /*10770*/  LOP3.LUT R86, R30, R31, RZ, 0x3c, !PT ;  /* 0x0000001f1e567212 */ /* 0x000fc400078e3cff */
[----:B------:R-:W-:Y:S02]  /*10780*/  MOV R82, R82 ;  /* 0x0000005200527202 */ /* 0x000fe40000000f00 */
[----:B------:R-:W-:Y:S02]  /*10790*/  MOV R86, R86 ;  /* 0x0000005600567202 */ /* 0x000fe40000000f00 */
[----:B------:R-:W-:Y:S02]  /*107a0*/  IADD3 R21, P4, R48, 0x1000, RZ ;  /* 0x0000100030157810 */ /* 0x000fe40007f9e0ff */
[----:B------:R-:W-:Y:S01]  /*107b0*/  MOV R58, R58 ;  /* 0x0000003a003a7202 */ /* 0x000fe20000000f00 */
[----:B--2---:R-:W-:Y:S01]  /*107c0*/  @P1 IMAD.HI.U32 R4, R50, R155, RZ ;  /* 0x0000009b32041227 */ /* 0x004fe200078e00ff */
[----:B------:R-:W-:Y:S02]  /*107d0*/  F2FP.BF16.F32.PACK_AB R6, R120, R3 ;  /* 0x000000037806723e */ /* 0x000fe400000010ff */
[----:B------:R-:W-:-:S02]  /*107e0*/  SHF.R.S32.HI R3, RZ, 0x1f, R205 ;  /* 0x0000001fff037819 */ /* 0x000fc400000114cd */
[----:B------:R-:W-:Y:S02]  /*107f0*/  F2FP.BF16.F32.PACK_AB R5, R153, R150 ;  /* 0x000000969905723e */ /* 0x000fe400000010ff */
[----:B---3--:R-:W-:Y:S01]  /*10800*/  @P1 SHF.R.U32.HI R55, RZ, R27, R4 ;  /* 0x0000001bff371219 */ /* 0x008fe20000011604 */
[----:B------:R-:W-:Y:S01]  /*10810*/  IMAD R26, R3, UR4, RZ ;  /* 0x00000004031a7c24 */ /* 0x000fe2000f8e02ff */
[----:B------:R-:W-:Y:S02]  /*10820*/  F2FP.BF16.F32.PACK_AB R4, R122, R9 ;  /* 0x000000097a04723e */ /* 0x000fe400000010ff */
[----:B------:R-:W-:Y:S01]  /*10830*/  F2FP.BF16.F32.PACK_AB R7, R156, R149 ;  /* 0x000000959c07723e */ /* 0x000fe200000010ff */
[----:B------:R-:W-:Y:S01]  /*10840*/  IMAD.MOV R53, RZ, RZ, -R55 ;  /* 0x000000ffff357224 */ /* 0x000fe200078e0a37 */
[----:B------:R-:W-:Y:S01]  /*10850*/  F2FP.BF16.F32.PACK_AB R9, R151, R148 ;  /* 0x000000949709723e */ /* 0x000fe200000010ff */
[C---:B------:R-:W-:Y:S01]  /*10860*/  IMAD R59, R205.reuse, UR5, R26 ;  /* 0x00000005cd3b7c24 */ /* 0x040fe2000f8e021a */
[----:B------:R-:W-:Y:S01]  /*10870*/  IADD3.X R47, RZ, R49, RZ, P0, !PT ;  /* 0x00000031ff2f7210 */ /* 0x000fe200007fe4ff */
[----:B------:R-:W-:Y:S01]  /*10880*/  IMAD R53, R94, R53, R50 ;  /* 0x000000355e357224 */ /* 0x000fe200078e0232 */
[----:B------:R-:W-:Y:S01]  /*10890*/  STSM.16.M88.4 [R66], R4 ;  /* 0x0000000442007844 */ /* 0x000fe20000000200 */
[----:B------:R-:W-:Y:S01]  /*108a0*/  IMAD.WIDE.U32 R50, R205, UR4, R24 ;  /* 0x00000004cd327c25 */ /* 0x000fe2000f8e0018 */
[----:B------:R-:W-:Y:S01]  /*108b0*/  IADD3 R39, P3, R48, 0x7000, RZ ;  /* 0x0000700030277810 */ /* 0x000fe20007f7e0ff */
[----:B------:R-:W-:Y:S01]  /*108c0*/  ULDC.64 UR4, c[0x0][0xb88] ;  /* 0x0002e20000047ab9 */ /* 0x000fe20000000a00 */
[----:B------:R2:W-:Y:S01]  /*108d0*/  STSM.16.M88.4 [R86], R8 ;  /* 0x0000000856007844 */ /* 0x0005e20000000200 */
[----:B------:R-:W-:-:S02]  /*108e0*/  LOP3.LUT R20, R21, 0x380, RZ, 0xc0, !PT ;  /* 0x0000038015147812 */ /* 0x000fc400078ec0ff */
[----:B------:R-:W-:Y:S01]  /*108f0*/  LOP3.LUT R38, R39, 0x380, RZ, 0xc0, !PT ;  /* 0x0000038027267812 */ /* 0x000fe200078ec0ff */
[----:B------:R3:W-:Y:S01]  /*10900*/  STSM.16.M88.4 [R82], R12 ;  /* 0x0000000c52007844 */ /* 0x0007e20000000200 */
[----:B------:R-:W-:Y:S02]  /*10910*/  SHF.R.U64 R20, R20, 0x3, RZ ;  /* 0x0000000314147819 */ /* 0x000fe400000012ff */
[----:B------:R-:W-:Y:S02]  /*10920*/  MOV R78, R78 ;  /* 0x0000004e004e7202 */ /* 0x000fe40000000f00 */
[----:B------:R-:W-:Y:S02]  /*10930*/  F2FP.BF16.F32.PACK_AB R24, R57, R56 ;  /* 0x000000383918723e */ /* 0x000fe400000010ff */
[----:B------:R-:W-:Y:S02]  /*10940*/  F2FP.BF16.F32.PACK_AB R25, R142, R137 ;  /* 0x000000898e19723e */ /* 0x000fe400000010ff */
[----:B------:R-:W-:-:S02]  /*10950*/  F2FP.BF16.F32.PACK_AB R26, R61, R60 ;  /* 0x0000003c3d1a723e */ /* 0x000fc400000010ff */
[----:B------:R-:W-:Y:S02]  /*10960*/  F2FP.BF16.F32.PACK_AB R27, R141, R136 ;  /* 0x000000888d1b723e */ /* 0x000fe400000010ff */
[----:B--2---:R-:W-:Y:S02]  /*10970*/  SHF.R.S32.HI R9, RZ, 0x1f, R55 ;  /* 0x0000001fff097819 */ /* 0x004fe40000011437 */
[----:B------:R-:W-:Y:S01]  /*10980*/  SHF.R.S32.HI R8, RZ, 0x1f, R53 ;  /* 0x0000001fff087819 */ /* 0x000fe20000011435 */
[----:B---3--:R-:W-:Y:S01]  /*10990*/  IMAD.IADD R14, R212, 0x1, R17 ;  /* 0x00000001d40e7824 */ /* 0x008fe200078e0211 */
[----:B------:R-:W-:Y:S01]  /*109a0*/  IADD3 R12, P0, R55, R50, RZ ;  /* 0x00000032370c7210 */ /* 0x000fe20007f1e0ff */
[----:B------:R2:W-:Y:S01]  /*109b0*/  STSM.16.M88.4 [R78], R24 ;  /* 0x000000184e007844 */ /* 0x0005e20000000200 */
[----:B------:R-:W-:Y:S01]  /*109c0*/  MOV R74, R74 ;  /* 0x0000004a004a7202 */ /* 0x000fe20000000f00 */
[----:B------:R-:W-:Y:S01]  /*109d0*/  IMAD R8, R8, UR4, RZ ;  /* 0x0000000408087c24 */ /* 0x000fe2000f8e02ff */
[----:B------:R-:W-:Y:S01]  /*109e0*/  IADD3.X R13, R9, R51, R59, P0, !PT ;  /* 0x00000033090d7210 */ /* 0x000fe200007fe43b */
[----:B------:R-:W3:Y:S01]  /*109f0*/  @P1 LDC R55, c[0x0][0xbec] ;  /* 0x0002fb00ff371b82 */ /* 0x000ee20000000800 */
[----:B------:R-:W-:Y:S01]  /*10a00*/  F2FP.BF16.F32.PACK_AB R4, R65, R64 ;  /* 0x000000404104723e */ /* 0x000fe200000010ff */
[C---:B------:R-:W-:Y:S01]  /*10a10*/  IMAD R15, R53.reuse, UR5, R8 ;  /* 0x00000005350f7c24 */ /* 0x040fe2000f8e0208 */
[----:B------:R-:W-:Y:S01]  /*10a20*/  F2FP.BF16.F32.PACK_AB R5, R144, R135 ;  /* 0x000000879005723e */ /* 0x000fe200000010ff */
[----:B------:R-:W-:Y:S01]  /*10a30*/  IMAD.WIDE.U32 R12, R53, UR4, R12 ;  /* 0x00000004350c7c25 */ /* 0x000fe2000f8e000c */
[----:B------:R-:W-:Y:S01]  /*10a40*/  F2FP.BF16.F32.PACK_AB R6, R69, R68 ;  /* 0x000000444506723e */ /* 0x000fe200000010ff */
[----:B------:R-:W-:Y:S01]  /*10a50*/  ULDC.64 UR4, c[0x0][0xb50] ;  /* 0x0002d40000047ab9 */ /* 0x000fe20000000a00 */
[----:B------:R-:W-:Y:S01]  /*10a60*/  F2FP.BF16.F32.PACK_AB R7, R139, R134 ;  /* 0x000000868b07723e */ /* 0x000fe200000010ff */
[----:B------:R-:W-:Y:S01]  /*10a70*/  IMAD R53, R94, UR6, RZ ;  /* 0x000000065e357c24 */ /* 0x000fe2000f8e02ff */
[----:B------:R-:W-:-:S02]  /*10a80*/  SHF.R.U64 R38, R38, 0x3, RZ ;  /* 0x0000000326267819 */ /* 0x000fc400000012ff */
[----:B------:R-:W-:Y:S01]  /*10a90*/  LOP3.LUT R20, R20, R21, RZ, 0x3c, !PT ;  /* 0x0000001514147212 */ /* 0x000fe200078e3cff */
[----:B------:R4:W-:Y:S01]  /*10aa0*/  STSM.16.M88.4 [R74], R4 ;  /* 0x000000044a007844 */ /* 0x0009e20000000200 */
[----:B------:R-:W-:Y:S02]  /*10ab0*/  IADD3 R21, P2, R48, 0x6000, RZ ;  /* 0x0000600030157810 */ /* 0x000fe40007f5e0ff */
[----:B------:R-:W-:Y:S01]  /*10ac0*/  LOP3.LUT R38, R38, R39, RZ, 0x3c, !PT ;  /* 0x0000002726267212 */ /* 0x000fe200078e3cff */
[--C-:B------:R-:W-:Y:S01]  /*10ad0*/  IMAD.X R39, RZ, RZ, R49.reuse, P3 ;  /* 0x000000ffff277224 */ /* 0x100fe200018e0631 */
[----:B------:R-:W-:Y:S01]  /*10ae0*/  LOP3.LUT P0, RZ, R210, 0x3, RZ, 0xc0, !PT ;  /* 0x00000003d2ff7812 */ /* 0x000fe2000780c0ff */
[----:B------:R-:W-:Y:S01]  /*10af0*/  IMAD.X R37, RZ, RZ, R49, P2 ;  /* 0x000000ffff257224 */ /* 0x000fe200010e0631 */
[----:B--2---:R-:W-:Y:S02]  /*10b00*/  LEA R24, P3, R12, UR4, 0x2 ;  /* 0x000000040c187c11 */ /* 0x004fe4000f8610ff */
[----:B------:R-:W-:-:S02]  /*10b10*/  ISETP.GE.OR P2, PT, R14, R53, P0 ;  /* 0x000000350e00720c */ /* 0x000fc40000746670 */
[----:B------:R-:W-:Y:S01]  /*10b20*/  MOV R70, R70 ;  /* 0x0000004600467202 */ /* 0x000fe20000000f00 */
[----:B------:R-:W-:Y:S01]  /*10b30*/  SHFL.IDX PT, R64, R24, RZ, 0x1c1f ;  /* 0x001c1fff18407589 */ /* 0x000fe200000e0000 */
[----:B------:R-:W-:Y:S02]  /*10b40*/  F2FP.BF16.F32.PACK_AB R8, R73, R72 ;  /* 0x000000484908723e */ /* 0x000fe400000010ff */
[----:B------:R-:W-:Y:S01]  /*10b50*/  F2FP.BF16.F32.PACK_AB R9, R140, R133 ;  /* 0x000000858c09723e */ /* 0x000fe200000010ff */
[----:B----4-:R-:W-:Y:S01]  /*10b60*/  VIADD R4, R14, 0x8 ;  /* 0x000000080e047836 */ /* 0x010fe20000000000 */
[----:B------:R-:W-:Y:S01]  /*10b70*/  F2FP.BF16.F32.PACK_AB R10, R77, R76 ;  /* 0x0000004c4d0a723e */ /* 0x000fe200000010ff */
[----:B------:R-:W-:Y:S01]  /*10b80*/  IMAD.IADD R5, R13, 0x1, R15 ;  /* 0x000000010d057824 */ /* 0x000fe200078e020f */
[----:B------:R-:W-:Y:S01]  /*10b90*/  F2FP.BF16.F32.PACK_AB R11, R138, R131 ;  /* 0x000000838a0b723e */ /* 0x000fe200000010ff */
[----:B------:R-:W-:Y:S01]  /*10ba0*/  SHFL.IDX PT, R66, R24, 0x1, 0x1c1f ;  /* 0x003c1f0018427f89 */ /* 0x000fe200000e0000 */
[----:B------:R-:W-:-:S02]  /*10bb0*/  ISETP.GE.OR P0, PT, R4, R53, P0 ;  /* 0x000000350400720c */ /* 0x000fc40000706670 */
[----:B------:R-:W-:Y:S01]  /*10bc0*/  LEA.HI.X R25, R12, UR5, R5, 0x2, P3 ;  /* 0x000000050c197c11 */ /* 0x000fe200098f1405 */
[----:B------:R-:W-:Y:S01]  /*10bd0*/  STSM.16.M88.4 [R70], R8 ;  /* 0x0000000846007844 */ /* 0x000fe20000000200 */
[----:B------:R-:W-:Y:S01]  /*10be0*/  MOV R62, R62 ;  /* 0x0000003e003e7202 */ /* 0x000fe20000000f00 */
[----:B------:R-:W-:Y:S01]  /*10bf0*/  ULDC.64 UR4, c[0x0][0xae8] ;  /* 0x0002ba0000047ab9 */ /* 0x000fe20000000a00 */
[----:B------:R-:W-:Y:S01]  /*10c00*/  F2FP.BF16.F32.PACK_AB R4, R81, R80 ;  /* 0x000000505104723e */ /* 0x000fe200000010ff */
[----:B------:R-:W2:Y:S01]  /*10c10*/  SHFL.IDX PT, R65, R25, RZ, 0x1c1f ;  /* 0x001c1fff19417589 */ /* 0x000ea200000e0000 */
[----:B------:R-:W-:Y:S02]  /*10c20*/  F2FP.BF16.F32.PACK_AB R5, R130, R121 ;  /* 0x000000798205723e */ /* 0x000fe400000010ff */
[----:B------:R-:W-:Y:S01]  /*10c30*/  F2FP.BF16.F32.PACK_AB R6, R85, R84 ;  /* 0x000000545506723e */ /* 0x000fe200000010ff */
[----:B------:R-:W4:Y:S01]  /*10c40*/  SHFL.IDX PT, R67, R25, 0x1, 0x1c1f ;  /* 0x003c1f0019437f89 */ /* 0x000f2200000e0000 */
[----:B------:R-:W-:Y:S01]  /*10c50*/  F2FP.BF16.F32.PACK_AB R7, R132, R123 ;  /* 0x0000007b8407723e */ /* 0x000fe200000010ff */
[----:B------:R-:W0:Y:S01]  /*10c60*/  @P1 LDC R85, c[0x0][0xbf0] ;  /* 0x0002fc00ff551b82 */ /* 0x000e220000000800 */
        /* <DEDUP_REMOVED lines=9> */
[----:B------:R-:W-:Y:S01]  /*10d00*/  F2FP.BF16.F32.PACK_AB R114, R117, R116 ;  /* 0x000000747572723e */ /* 0x000fe200000010ff */
[----:B------:R-:W-:Y:S01]  /*10d10*/  STSM.16.M88.4 [R54], R96 ;  /* 0x0000006036007844 */ /* 0x000fe20000000200 */
[----:B------:R-:W-:Y:S02]  /*10d20*/  F2FP.BF16.F32.PACK_AB R115, R119, R118 ;  /* 0x000000767773723e */ /* 0x000fe400000010ff */
[----:B------:R-:W-:Y:S01]  /*10d30*/  LOP3.LUT R32, R29, 0x380, RZ, 0xc0, !PT ;  /* 0x000003801d207812 */ /* 0x000fe200078ec0ff */
[----:B------:R-:W-:Y:S01]  /*10d40*/  STSM.16.M88.4 [R110], R104 ;  /* 0x000000686e007844 */ /* 0x000fe20000000200 */
[----:B------:R-:W-:Y:S02]  /*10d50*/  LOP3.LUT R36, R21, 0x380, RZ, 0xc0, !PT ;  /* 0x0000038015247812 */ /* 0x000fe400078ec0ff */
[----:B------:R-:W-:Y:S01]  /*10d60*/  SHF.R.U64 R32, R32, 0x3, RZ ;  /* 0x0000000320207819 */ /* 0x000fe200000012ff */
[----:B------:R-:W-:Y:S01]  /*10d70*/  STSM.16.M88.4 [R103], R112 ;  /* 0x0000007067007844 */ /* 0x000fe20000000200 */
[----:B------:R-:W-:Y:S01]  /*10d80*/  BAR.SYNC.DEFER_BLOCKING 0x1, 0x100 ;  /* 0x0044000000007b1d */ /* 0x000fe20000010000 */
[----:B------:R-:W-:-:S02]  /*10d90*/  IADD3 R31, P6, R48, 0x3000, RZ ;  /* 0x00003000301f7810 */ /* 0x000fc40007fde0ff */
[----:B------:R-:W-:Y:S02]  /*10da0*/  SHF.R.U64 R36, R36, 0x3, RZ ;  /* 0x0000000324247819 */ /* 0x000fe400000012ff */
[----:B------:R-:W-:Y:S01]  /*10db0*/  LOP3.LUT R32, R32, R29, RZ, 0x3c, !PT ;  /* 0x0000001d20207212 */ /* 0x000fe200078e3cff */
[--C-:B------:R-:W-:Y:S01]  /*10dc0*/  IMAD.X R29, RZ, RZ, R49.reuse, P5 ;  /* 0x000000ffff1d7224 */ /* 0x100fe200028e0631 */
[----:B------:R-:W-:Y:S02]  /*10dd0*/  LOP3.LUT R30, R31, 0x380, RZ, 0xc0, !PT ;  /* 0x000003801f1e7812 */ /* 0x000fe400078ec0ff */
[----:B------:R-:W-:Y:S02]  /*10de0*/  IADD3 R43, P5, R48, 0x9000, RZ ;  /* 0x00009000302b7810 */ /* 0x000fe40007fbe0ff */
[----:B------:R-:W-:Y:S01]  /*10df0*/  LOP3.LUT R36, R36, R21, RZ, 0x3c, !PT ;  /* 0x0000001524247212 */ /* 0x000fe200078e3cff */
[----:B------:R-:W-:Y:S01]  /*10e00*/  IMAD.X R21, RZ, RZ, R49, P4 ;  /* 0x000000ffff157224 */ /* 0x000fe200020e0631 */
[----:B------:R-:W-:-:S02]  /*10e10*/  SHF.R.U64 R30, R30, 0x3, RZ ;  /* 0x000000031e1e7819 */ /* 0x000fc400000012ff */
[----:B------:R-:W-:Y:S02]  /*10e20*/  LOP3.LUT R42, R43, 0x380, RZ, 0xc0, !PT ;  /* 0x000003802b2a7812 */ /* 0x000fe400078ec0ff */
[----:B------:R-:W-:Y:S01]  /*10e30*/  LOP3.LUT R30, R30, R31, RZ, 0x3c, !PT ;  /* 0x0000001f1e1e7212 */ /* 0x000fe200078e3cff */
[----:B------:R-:W-:Y:S01]  /*10e40*/  IMAD.X R31, RZ, RZ, R49, P6 ;  /* 0x000000ffff1f7224 */ /* 0x000fe200030e0631 */
[----:B------:R-:W-:Y:S02]  /*10e50*/  SHF.R.U64 R42, R42, 0x3, RZ ;  /* 0x000000032a2a7819 */ /* 0x000fe400000012ff */
[C---:B------:R-:W-:Y:S02]  /*10e60*/  IADD3 R41, P4, R48.reuse, 0x8000, RZ ;  /* 0x0000800030297810 */ /* 0x040fe40007f9e0ff */
[----:B------:R-:W-:Y:S01]  /*10e70*/  IADD3 R45, P6, R48, 0xa000, RZ ;  /* 0x0000a000302d7810 */ /* 0x000fe20007fde0ff */
[----:B--2---:R2:W-:Y:S01]  /*10e80*/  @!P2 ST.E desc[UR8][R64.64], R2 ;  /* 0x000000024000a985 */ /* 0x0045e2000c101908 */
[----:B------:R-:W-:-:S02]  /*10e90*/  LOP3.LUT R42, R42, R43, RZ, 0x3c, !PT ;  /* 0x0000002b2a2a7212 */ /* 0x000fc400078e3cff */
[----:B------:R-:W-:Y:S01]  /*10ea0*/  LOP3.LUT R40, R41, 0x380, RZ, 0xc0, !PT ;  /* 0x0000038029287812 */ /* 0x000fe200078ec0ff */
[----:B----4-:R4:W-:Y:S01]  /*10eb0*/  @!P0 ST.E desc[UR8][R66.64], R0 ;  /* 0x0000000042008985 */ /* 0x0109e2000c101908 */
[----:B------:R-:W-:Y:S02]  /*10ec0*/  LOP3.LUT R44, R45, 0x380, RZ, 0xc0, !PT ;  /* 0x000003802d2c7812 */ /* 0x000fe400078ec0ff */
[----:B------:R-:W-:Y:S01]  /*10ed0*/  LOP3.LUT R43, R48, 0x380, RZ, 0xc0, !PT ;  /* 0x00000380302b7812 */ /* 0x000fe200078ec0ff */
[----:B------:R1:W5:Y:S01]  /*10ee0*/  LD.E.128 R24, desc[UR8][R28.64] ;  /* 0x000000081c187980 */ /* 0x000362000c101d00 */
[----:B------:R-:W-:Y:S02]  /*10ef0*/  SHF.R.U64 R40, R40, 0x3, RZ ;  /* 0x0000000328287819 */ /* 0x000fe400000012ff */
[----:B------:R-:W-:Y:S01]  /*10f00*/  SHF.R.U64 R44, R44, 0x3, RZ ;  /* 0x000000032c2c7819 */ /* 0x000fe200000012ff */
[----:B--2---:R-:W-:Y:S01]  /*10f10*/  IMAD R2, R91, UR4, RZ ;  /* 0x000000045b027c24 */ /* 0x004fe2000f8e02ff */
[----:B------:R2:W5:Y:S01]  /*10f20*/  LD.E.128 R8, desc[UR8][R20.64] ;  /* 0x0000000814087980 */ /* 0x000562000c101d00 */
[----:B------:R-:W-:Y:S01]  /*10f30*/  SHF.R.U64 R43, R43, 0x3, RZ ;  /* 0x000000032b2b7819 */ /* 0x000fe200000012ff */
[----:B----4-:R-:W-:-:S02]  /*10f40*/  IMAD R0, R206, 0x20, R208 ;  /* 0x00000020ce007824 */ /* 0x010fc400078e02d0 */
[----:B------:R4:W5:Y:S01]  /*10f50*/  LD.E.128 R4, desc[UR8][R30.64] ;  /* 0x000000081e047980 */ /* 0x000962000c101d00 */
[----:B-1----:R-:W-:Y:S01]  /*10f60*/  IMAD R29, R207, UR5, R2 ;  /* 0x00000005cf1d7c24 */ /* 0x002fe2000f8e0202 */
[----:B------:R-:W-:Y:S01]  /*10f70*/  LOP3.LUT R40, R40, R41, RZ, 0x3c, !PT ;  /* 0x0000002928287212 */ /* 0x000fe200078e3cff */
[----:B------:R-:W-:Y:S01]  /*10f80*/  IMAD.IADD R28, R17, 0x1, R0 ;  /* 0x00000001111c7824 */ /* 0x000fe200078e0200 */
[----:B------:R-:W-:Y:S01]  /*10f90*/  LOP3.LUT R44, R44, R45, RZ, 0x3c, !PT ;  /* 0x0000002d2c2c7212 */ /* 0x000fe200078e3cff */
[----:B------:R-:W-:Y:S01]  /*10fa0*/  IMAD.X R41, RZ, RZ, R49, P4 ;  /* 0x000000ffff297224 */ /* 0x000fe200020e0631 */
[----:B------:R-:W-:Y:S01]  /*10fb0*/  LOP3.LUT R48, R43, R48, RZ, 0x3c, !PT ;  /* 0x000000302b307212 */ /* 0x000fe200078e3cff */
[----:B--2---:R-:W-:Y:S01]  /*10fc0*/  IMAD.WIDE.U32 R20, R207, UR4, RZ ;  /* 0x00000004cf147c25 */ /* 0x004fe2000f8e00ff */
[----:B------:R-:W-:Y:S01]  /*10fd0*/  ULDC.64 UR4, c[0x0][0xaf0] ;  /* 0x0002bc0000047ab9 */ /* 0x000fe20000000a00 */
[----:B------:R1:W5:Y:S02]  /*10fe0*/  LD.E.128 R68, desc[UR8][R32.64] ;  /* 0x0000000820447980 */ /* 0x000364000c101d00 */
[----:B---3--:R-:W-:-:S02]  /*10ff0*/  @P1 IMAD.HI.U32 R0, R28, R55, RZ ;  /* 0x000000371c001227 */ /* 0x008fc400078e00ff */
[----:B------:R2:W5:Y:S02]  /*11000*/  LD.E.128 R60, desc[UR8][R34.64] ;  /* 0x00000008223c7980 */ /* 0x000564000c101d00 */
[----:B------:R-:W-:Y:S02]  /*11010*/  IMAD.IADD R21, R21, 0x1, R29 ;  /* 0x0000000115157824 */ /* 0x000fe400078e021d */
[----:B------:R-:W-:Y:S01]  /*11020*/  IMAD.MOV.U32 R29, RZ, RZ, R28 ;  /* 0x000000ffff1d7224 */ /* 0x000fe200078e001c */
[----:B0-----:R-:W-:Y:S01]  /*11030*/  @P1 SHF.R.U32.HI R29, RZ, R85, R0 ;  /* 0x00000055ff1d1219 */ /* 0x001fe20000011600 */
[----:B------:R-:W-:Y:S01]  /*11040*/  IMAD R2, R3, UR4, RZ ;  /* 0x0000000403027c24 */ /* 0x000fe2000f8e02ff */
[----:B------:R2:W5:Y:S01]  /*11050*/  LD.E.128 R12, desc[UR8][R36.64] ;  /* 0x00000008240c7980 */ /* 0x000562000c101d00 */
[----:B------:R-:W-:Y:S01]  /*11060*/  IMAD.X R43, RZ, RZ, R49, P5 ;  /* 0x000000ffff2b7224 */ /* 0x000fe200028e0631 */
[----:B------:R-:W-:Y:S01]  /*11070*/  SHF.R.S32.HI R0, RZ, 0x1f, R29 ;  /* 0x0000001fff007819 */ /* 0x000fe2000001141d */
[C---:B----4-:R-:W-:Y:S01]  /*11080*/  IMAD R31, R205.reuse, UR5, R2 ;  /* 0x00000005cd1f7c24 */ /* 0x050fe2000f8e0202 */
[----:B------:R2:W5:Y:S01]  /*11090*/  LD.E.128 R56, desc[UR8][R38.64] ;  /* 0x0000000826387980 */ /* 0x000562000c101d00 */
[----:B------:R-:W-:Y:S01]  /*110a0*/  IMAD.WIDE.U32 R2, R205, UR4, R20 ;  /* 0x00000004cd027c25 */ /* 0x000fe2000f8e0014 */
[----:B------:R-:W-:-:S02]  /*110b0*/  ULDC.64 UR4, c[0x0][0xae0] ;  /* 0x0002b80000047ab9 */ /* 0x000fc40000000a00 */
[----:B------:R2:W5:Y:S01]  /*110c0*/  LD.E.128 R80, desc[UR8][R40.64] ;  /* 0x0000000828507980 */ /* 0x000562000c101d00 */
[----:B------:R-:W-:Y:S02]  /*110d0*/  IMAD.MOV R21, RZ, RZ, -R29 ;  /* 0x000000ffff157224 */ /* 0x000fe400078e0a1d */
[----:B------:R-:W-:Y:S01]  /*110e0*/  IMAD.X R45, RZ, RZ, R49, P6 ;  /* 0x000000ffff2d7224 */ /* 0x000fe200030e0631 */
[----:B------:R-:W-:Y:S01]  /*110f0*/  IADD3 R3, R3, R31, RZ ;  /* 0x0000001f03037210 */ /* 0x000fe20007ffe0ff */
[----:B------:R-:W-:Y:S01]  /*11100*/  IMAD R0, R0, UR4, RZ ;  /* 0x0000000400007c24 */ /* 0x000fe2000f8e02ff */
[----:B------:R-:W5:Y:S01]  /*11110*/  LD.E.128 R48, desc[UR8][R48.64] ;  /* 0x0000000830307980 */ /* 0x000f62000c101d00 */
[----:B------:R-:W-:Y:S02]  /*11120*/  IMAD R21, R94, R21, R28 ;  /* 0x000000155e157224 */ /* 0x000fe400078e021c */
[C---:B------:R-:W-:Y:S01]  /*11130*/  IMAD R31, R29.reuse, UR5, R0 ;  /* 0x000000051d1f7c24 */ /* 0x040fe2000f8e0200 */
[----:B------:R2:W5:Y:S01]  /*11140*/  LD.E.128 R76, desc[UR8][R42.64] ;  /* 0x000000082a4c7980 */ /* 0x000562000c101d00 */
[----:B------:R-:W-:Y:S01]  /*11150*/  IMAD.WIDE.U32 R2, R29, UR4, R2 ;  /* 0x000000041d027c25 */ /* 0x000fe2000f8e0002 */
[----:B------:R-:W-:Y:S01]  /*11160*/  SHF.R.S32.HI R0, RZ, 0x1f, R21 ;  /* 0x0000001fff007819 */ /* 0x000fe20000011415 */
[----:B------:R-:W-:Y:S01]  /*11170*/  ULDC.64 UR4, c[0x0][0xad8] ;  /* 0x0002b60000047ab9 */ /* 0x000fe20000000a00 */
[----:B------:R2:W5:Y:S04]  /*11180*/  LD.E.128 R72, desc[UR8][R44.64] ;  /* 0x000000082c487980 */ /* 0x000568000c101d00 */
[----:B------:R2:W5:Y:S01]  /*11190*/  LD.E.128 R64, desc[UR8][R46.64] ;  /* 0x000000082e407980 */ /* 0x000562000c101d00 */
        /* <DEDUP_REMOVED lines=8> */
[----:B-1----:R-:W-:Y:S02]  /*11220*/  IMAD.IADD R32, R208, 0x1, R17 ;  /* 0x00000001d0207824 */ /* 0x002fe400078e0211 */
        /* <DEDUP_REMOVED lines=15> */
[----:B------:R2:W1:Y:S01]  /*11320*/  SHFL.IDX PT, R29, R30, RZ, 0x181f ;  /* 0x00181fff1e1d7589 */ /* 0x00046200000e0000 */
[----:B------:R-:W-:Y:S01]  /*11330*/  ISETP.GE.AND P0, PT, R0, R53, PT ;  /* 0x000000350000720c */ /* 0x000fe20003f06270 */
[----:B------:R-:W-:-:S12]  /*11340*/  @P2 BRA `(.L_x_5742) ;  /* 0x0000000000382947 */ /* 0x000fd80003800000 */
[----:B------:R-:W-:Y:S01]  /*11350*/  ULDC UR4, c[0x0][0xac8] ;  /* 0x0002b20000047ab9 */ /* 0x000fe20000000800 */
[----:B------:R-:W-:Y:S01]  /*11360*/  ULDC.64 UR6, c[0x0][0x208] ;  /* 0x0000820000067ab9 */ /* 0x000fe20000000a00 */
[----:B------:R-:W-:Y:S02]  /*11370*/  ISETP.GE.AND P4, PT, R16, UR4, PT ;  /* 0x0000000410007c0c */ /* 0x000fe4000bf86270 */
[----:B------:R-:W-:Y:S02]  /*11380*/  ISETP.GE.AND P3, PT, R23, UR4, PT ;  /* 0x0000000417007c0c */ /* 0x000fe4000bf66270 */
[----:B------:R-:W-:-:S09]  /*11390*/  ISETP.GE.AND P2, PT, R204, UR4, PT ;  /* 0x00000004cc007c0c */ /* 0x000fd2000bf46270 */
[CC--:B0-----:R-:W-:Y:S02]  /*113a0*/  @!P4 LEA R2, P6, R16.reuse, R21.reuse, 0x1 ;  /* 0x000000151002c211 */ /* 0x0c1fe400078c08ff */
[C---:B------:R-:W-:Y:S02]  /*113b0*/  @!P3 LEA R20, P5, R23.reuse, R21, 0x1 ;  /* 0x000000151714b211 */ /* 0x040fe400078a08ff */
[----:B-1----:R-:W-:Y:S02]  /*113c0*/  @!P4 LEA.HI.X R3, R16, R29, R216, 0x1, P6 ;  /* 0x0000001d1003c211 */ /* 0x002fe400030f0cd8 */
[C---:B------:R-:W-:Y:S02]  /*113d0*/  @!P2 LEA R28, P6, R204.reuse, R21, 0x1 ;  /* 0x00000015cc1ca211 */ /* 0x040fe400078c08ff */
[-C--:B------:R-:W-:Y:S01]  /*113e0*/  @!P3 LEA.HI.X R21, R23, R29.reuse, R215, 0x1, P5 ;  /* 0x0000001d1715b211 */ /* 0x080fe200028f0cd7 */
[----:B-----5:R3:W-:Y:S01]  /*113f0*/  @!P4 ST.E.128 desc[UR6][R2.64], R48 ;  /* 0x000000300200c985 */ /* 0x0207e2000c101d06 */
[----:B------:R-:W-:-:S03]  /*11400*/  @!P2 LEA.HI.X R29, R204, R29, R214, 0x1, P6 ;  /* 0x0000001dcc1da211 */ /* 0x000fc600030f0cd6 */
[----:B------:R3:W-:Y:S04]  /*11410*/  @!P3 ST.E.128 desc[UR6][R20.64], R68 ;  /* 0x000000441400b985 */ /* 0x0007e8000c101d06 */
[----:B------:R3:W-:Y:S02]  /*11420*/  @!P2 ST.E.128 desc[UR6][R28.64], R80 ;  /* 0x000000501c00a985 */ /* 0x0007e4000c101d06 */
.L_x_5742:
[----:B------:R-:W-:Y:S05]  /*11430*/  BSYNC B1 ;  /* 0x0000000000017941 */ /* 0x000fea0003800000 */
.L_x_5741:
[----:B-1-3--:R1:W3:Y:S01]  /*11440*/  SHFL.IDX PT, R29, R30, 0x1, 0x181f ;  /* 0x00381f001e1d7f89 */ /* 0x00a2e200000e0000 */
        /* <DEDUP_REMOVED lines=9> */
[CC--:B------:R-:W-:Y:S02]  /*114e0*/  @!P5 LEA R20, P2, R23.reuse, R3.reuse, 0x1 ;  /* 0x000000031714d211 */ /* 0x0c0fe400078408ff */
[----:B------:R-:W-:Y:S02]  /*114f0*/  @!P6 LEA R28, P3, R204, R3, 0x1 ;  /* 0x00000003cc1ce211 */ /* 0x000fe400078608ff */
[-C--:B---3--:R-:W-:Y:S02]  /*11500*/  @!P4 LEA.HI.X R3, R16, R29.reuse, R216, 0x1, P1 ;  /* 0x0000001d1003c211 */ /* 0x088fe400008f0cd8 */
[-C--:B0-----:R-:W-:Y:S02]  /*11510*/  @!P5 LEA.HI.X R21, R23, R29.reuse, R215, 0x1, P2 ;  /* 0x0000001d1715d211 */ /* 0x081fe400010f0cd7 */
[----:B------:R-:W-:Y:S01]  /*11520*/  @!P6 LEA.HI.X R29, R204, R29, R214, 0x1, P3 ;  /* 0x0000001dcc1de211 */ /* 0x000fe200018f0cd6 */
[----:B-----5:R0:W-:Y:S04]  /*11530*/  @!P4 ST.E.128 desc[UR6][R2.64], R8 ;  /* 0x000000080200c985 */ /* 0x0201e8000c101d06 */
[----:B------:R0:W-:Y:S04]  /*11540*/  @!P5 ST.E.128 desc[UR6][R20.64], R60 ;  /* 0x0000003c1400d985 */ /* 0x0001e8000c101d06 */
[----:B------:R0:W-:Y:S02]  /*11550*/  @!P6 ST.E.128 desc[UR6][R28.64], R76 ;  /* 0x0000004c1c00e985 */ /* 0x0001e4000c101d06 */
.L_x_5744:
[----:B------:R-:W-:Y:S05]  /*11560*/  BSYNC B1 ;  /* 0x0000000000017941 */ /* 0x000fea0003800000 */
.L_x_5743:
[----:B0----5:R0:W0:Y:S01]  /*11570*/  SHFL.IDX PT, R11, R30, 0x2, 0x181f ;  /* 0x00581f001e0b7f89 */ /* 0x02102200000e0000 */
[----:B------:R-:W-:Y:S03]  /*11580*/  BSSY B1, `(.L_x_5745) ;  /* 0x0000011000017945 */ /* 0x000fe60003800000 */
[----:B----4-:R4:W0:Y:S01]  /*11590*/  SHFL.IDX PT, R3, R17, 0x2, 0x181f ;  /* 0x00581f0011037f89 */ /* 0x01082200000e0000 */
        /* <DEDUP_REMOVED lines=9> */
[-C--:B------:R-:W-:Y:S02]  /*11630*/  @!P3 LEA.HI.X R3, R16, R11.reuse, R216, 0x1, P0 ;  /* 0x0000000b1003b211 */ /* 0x080fe400000f0cd8 */
[-C--:B------:R-:W-:Y:S02]  /*11640*/  @!P4 LEA.HI.X R9, R23, R11.reuse, R215, 0x1, P1 ;  /* 0x0000000b1709c211 */ /* 0x080fe400008f0cd7 */
[----:B------:R-:W-:Y:S01]  /*11650*/  @!P5 LEA.HI.X R11, R204, R11, R214, 0x1, P2 ;  /* 0x0000000bcc0bd211 */ /* 0x000fe200010f0cd6 */
[----:B------:R0:W-:Y:S04]  /*11660*/  @!P3 ST.E.128 desc[UR6][R2.64], R24 ;  /* 0x000000180200b985 */ /* 0x0001e8000c101d06 */
[----:B------:R0:W-:Y:S04]  /*11670*/  @!P4 ST.E.128 desc[UR6][R8.64], R12 ;  /* 0x0000000c0800c985 */ /* 0x0001e8000c101d06 */
[----:B------:R0:W-:Y:S02]  /*11680*/  @!P5 ST.E.128 desc[UR6][R10.64], R72 ;  /* 0x000000480a00d985 */ /* 0x0001e4000c101d06 */
.L_x_5746:
[----:B------:R-:W-:Y:S05]  /*11690*/  BSYNC B1 ;  /* 0x0000000000017941 */ /* 0x000fea0003800000 */
.L_x_5745:
[----:B------:R-:W-:Y:S01]  /*116a0*/  VIADD R0, R32, 0x60 ;  /* 0x0000006020007836 */ /* 0x000fe20000000000 */
[----:B0-----:R0:W0:Y:S04]  /*116b0*/  SHFL.IDX PT, R11, R30, 0x3, 0x181f ;  /* 0x00781f001e0b7f89 */ /* 0x00102800000e0000 */
[----:B------:R-:W-:Y:S01]  /*116c0*/  ISETP.GE.AND P0, PT, R0, R53, PT ;  /* 0x000000350000720c */ /* 0x000fe20003f06270 */
[----:B-12-4-:R-:W4:-:S12]  /*116d0*/  SHFL.IDX PT, R17, R17, 0x3, 0x181f ;  /* 0x00781f0011117f89 */ /* 0x016f1800000e0000 */
[----:B------:R-:W-:Y:S05]  /*116e0*/  @P0 BRA `(.L_x_5747) ;  /* 0x0000000800d80947 */ /* 0x000fea0003800000 */
[----:B------:R-:W-:Y:S01]  /*116f0*/  ULDC UR4, c[0x0][0xac8] ;  /* 0x0002b20000047ab9 */ /* 0x000fe20000000800 */
[----:B------:R-:W-:Y:S01]  /*11700*/  ULDC.64 UR6, c[0x0][0x208] ;  /* 0x0000820000067ab9 */ /* 0x000fe20000000a00 */
[----:B------:R-:W-:Y:S02]  /*11710*/  ISETP.GE.AND P2, PT, R16, UR4, PT ;  /* 0x0000000410007c0c */ /* 0x000fe4000bf46270 */
[----:B------:R-:W-:-:S11]  /*11720*/  ISETP.GE.AND P3, PT, R23, UR4, PT ;  /* 0x0000000417007c0c */ /* 0x000fd6000bf66270 */
[CC--:B----4-:R-:W-:Y:S02]  /*11730*/  @!P2 LEA R2, P0, R16.reuse, R17.reuse, 0x1 ;  /* 0x000000111002a211 */ /* 0x0d0fe400078008ff */
[C---:B------:R-:W-:Y:S02]  /*11740*/  @!P3 LEA R8, P1, R23.reuse, R17, 0x1 ;  /* 0x000000111708b211 */ /* 0x040fe400078208ff */
        /* <DEDUP_REMOVED lines=11> */
.L_x_5740:
[----:B------:R-:W2:Y:S01]  /*11800*/  LDC R12, c[0x0][0xbe8] ;  /* 0x0002fa00ff0c7b82 */ /* 0x000ea20000000800 */
[----:B------:R-:W-:Y:S01]  /*11810*/  ISETP.GE.AND P0, PT, R217, 0x80, PT ;  /* 0x00000080d900780c */ /* 0x000fe20003f06270 */
[----:B------:R-:W-:Y:S01]  /*11820*/  IMAD R0, R206, 0x20, R208 ;  /* 0x00000020ce007824 */ /* 0x000fe200078e02d0 */
[----:B------:R-:W-:Y:S01]  /*11830*/  BSSY B1, `(.L_x_5748) ;  /* 0x000002f000017945 */ /* 0x000fe20003800000 */
[----:B------:R-:W-:Y:S02]  /*11840*/  SHF.R.S32.HI R8, RZ, 0x1f, R207 ;  /* 0x0000001fff087819 */ /* 0x000fe400000114cf */
[----:B------:R-:W-:Y:S01]  /*11850*/  IMAD.IADD R13, R17, 0x1, R0 ;  /* 0x00000001110d7824 */ /* 0x000fe200078e0200 */
[----:B------:R-:W-:Y:S02]  /*11860*/  SHF.R.S32.HI R10, RZ, 0x1f, R205 ;  /* 0x0000001fff0a7819 */ /* 0x000fe400000114cd */
[----:B--2---:R-:W-:-:S13]  /*11870*/  ISETP.NE.AND P1, PT, R12, 0x1, PT ;  /* 0x000000010c00780c */ /* 0x004fda0003f25270 */
[----:B------:R-:W2:Y:S08]  /*11880*/  @P1 LDC R14, c[0x0][0xbec] ;  /* 0x0002fb00ff0e1b82 */ /* 0x000eb00000000800 */
[----:B------:R-:W3:Y:S01]  /*11890*/  @P1 LDC R15, c[0x0][0xbf0] ;  /* 0x0002fc00ff0f1b82 */ /* 0x000ee20000000800 */
[----:B------:R-:W-:Y:S05]  /*118a0*/  @P0 BRA `(.L_x_5749) ;  /* 0x00000000009c0947 */ /* 0x000fea0003800000 */
[----:B------:R-:W4:Y:S01]  /*118b0*/  S2R R2, SR_TID.X ;  /* 0x0000000000027919 */ /* 0x000f220000002100 */
[----:B------:R-:W5:Y:S01]  /*118c0*/  LDC R9, c[0x0][0xbe8] ;  /* 0x0002fa00ff097b82 */ /* 0x000f620000000800 */
[----:B------:R-:W-:Y:S02]  /*118d0*/  ULDC UR4, c[0x0][0xa88] ;  /* 0x0002a20000047ab9 */ /* 0x000fe40000000800 */
[----:B-----5:R-:W-:Y:S01]  /*118e0*/  IMAD R3, R9, UR4, RZ ;  /* 0x0000000409037c24 */ /* 0x020fe2000f8e02ff */
[----:B----4-:R-:W-:-:S04]  /*118f0*/  IADD3 R6, R17, -0x80, R2 ;  /* 0xffffff8011067810 */ /* 0x010fc80007ffe002 */
[----:B------:R-:W-:-:S13]  /*11900*/  ISETP.GE.AND P0, PT, R6, R3, PT ;  /* 0x000000030600720c */ /* 0x000fda0003f06270 */
[----:B------:R-:W-:Y:S05]  /*11910*/  @P0 BRA `(.L_x_5749) ;  /* 0x0000000000800947 */ /* 0x000fea0003800000 */
[----:B------:R-:W-:Y:S01]  /*11920*/  ISETP.NE.AND P0, PT, R9, 0x1, PT ;  /* 0x000000010900780c */ /* 0x000fe20003f05270 */
[----:B------:R-:W-:Y:S01]  /*11930*/  ULDC.64 UR4, c[0x0][0xb90] ;  /* 0x0002e40000047ab9 */ /* 0x000fe20000000a00 */
[----:B------:R-:W-:Y:S01]  /*11940*/  IMAD.MOV.U32 R5, RZ, RZ, R6 ;  /* 0x000000ffff057224 */ /* 0x000fe200078e0006 */
[----:B------:R-:W-:Y:S01]  /*11950*/  ULDC.64 UR6, c[0x0][0x208] ;  /* 0x0000820000067ab9 */ /* 0x000fe20000000a00 */
[----:B------:R-:W-:-:S04]  /*11960*/  IMAD R4, R8, UR4, RZ ;  /* 0x0000000408047c24 */ /* 0x000fc8000f8e02ff */
[----:B------:R-:W-:-:S05]  /*11970*/  IMAD R7, R207, UR5, R4 ;  /* 0x00000005cf077c24 */ /* 0x000fca000f8e0204 */
[----:B------:R-:W4:Y:S08]  /*11980*/  @P0 LDC R3, c[0x0][0xbec] ;  /* 0x0002fb00ff030b82 */ /* 0x000f300000000800 */
[----:B------:R-:W5:Y:S01]  /*11990*/  @P0 LDC R11, c[0x0][0xbf0] ;  /* 0x0002fc00ff0b0b82 */ /* 0x000f620000000800 */
[----:B----4-:R-:W-:-:S04]  /*119a0*/  @P0 IMAD.HI.U32 R0, R6, R3, RZ ;  /* 0x0000000306000227 */ /* 0x010fc800078e00ff */
[----:B------:R-:W-:Y:S01]  /*119b0*/  IMAD.WIDE.U32 R2, R207, UR4, RZ ;  /* 0x00000004cf027c25 */ /* 0x000fe2000f8e00ff */
[----:B------:R-:W-:Y:S01]  /*119c0*/  ULDC.64 UR4, c[0x0][0xb98] ;  /* 0x0002e60000047ab9 */ /* 0x000fe20000000a00 */
[----:B-----5:R-:W-:Y:S02]  /*119d0*/  @P0 SHF.R.U32.HI R5, RZ, R11, R0 ;  /* 0x0000000bff050219 */ /* 0x020fe40000011600 */
[----:B------:R-:W-:Y:S02]  /*119e0*/  IMAD.IADD R3, R3, 0x1, R7 ;  /* 0x0000000103037824 */ /* 0x000fe400078e0207 */
[----:B------:R-:W-:Y:S01]  /*119f0*/  IMAD R0, R10, UR4, RZ ;  /* 0x000000040a007c24 */ /* 0x000fe2000f8e02ff */
[----:B------:R-:W-:Y:S01]  /*11a00*/  IADD3 R7, -R5, RZ, RZ ;  /* 0x000000ff05077210 */ /* 0x000fe20007ffe1ff */
        /* <DEDUP_REMOVED lines=17> */
.L_x_5749:
[----:B------:R-:W-:Y:S05]  /*11b20*/  BSYNC B1 ;  /* 0x0000000000017941 */ /* 0x000fea0003800000 */
.L_x_5748:
[----:B------:R-:W-:Y:S01]  /*11b30*/  ULDC.64 UR4, c[0x0][0xae8] ;  /* 0x0002ba0000047ab9 */ /* 0x000fe20000000a00 */
[----:B--2---:R-:W-:Y:S01]  /*11b40*/  @P1 IMAD.HI.U32 R0, R13, R14, RZ ;  /* 0x0000000e0d001227 */ /* 0x004fe200078e00ff */
[----:B------:R-:W-:Y:S01]  /*11b50*/  ULDC UR6, c[0x0][0xa88] ;  /* 0x0002a20000067ab9 */ /* 0x000fe20000000800 */
[----:B------:R-:W-:Y:S02]  /*11b60*/  BSSY B1, `(.L_x_5750) ;  /* 0x0000035000017945 */ /* 0x000fe40003800000 */
[----:B------:R-:W-:Y:S02]  /*11b70*/  IMAD R2, R8, UR4, RZ ;  /* 0x0000000408027c24 */ /* 0x000fe4000f8e02ff */
[----:B----4-:R-:W-:Y:S01]  /*11b80*/  IMAD.MOV.U32 R5, RZ, RZ, R13 ;  /* 0x000000ffff057224 */ /* 0x010fe200078e000d */
[----:B---3--:R-:W-:Y:S01]  /*11b90*/  @P1 SHF.R.U32.HI R5, RZ, R15, R0 ;  /* 0x0000000fff051219 */ /* 0x008fe20000011600 */
[C---:B------:R-:W-:Y:S02]  /*11ba0*/  IMAD R7, R207.reuse, UR5, R2 ;  /* 0x00000005cf077c24 */ /* 0x040fe4000f8e0202 */
[----:B------:R-:W-:Y:S01]  /*11bb0*/  IMAD.WIDE.U32 R2, R207, UR4, RZ ;  /* 0x00000004cf027c25 */ /* 0x000fe2000f8e00ff */
[----:B------:R-:W-:Y:S01]  /*11bc0*/  ULDC.64 UR4, c[0x0][0xaf0] ;  /* 0x0002bc0000047ab9 */ /* 0x000fe20000000a00 */
[----:B------:R-:W-:-:S02]  /*11bd0*/  SHF.R.S32.HI R0, RZ, 0x1f, R5 ;  /* 0x0000001fff007819 */ /* 0x000fc40000011405 */
[----:B------:R-:W-:Y:S02]  /*11be0*/  IMAD R4, R10, UR4, RZ ;  /* 0x000000040a047c24 */ /* 0x000fe4000f8e02ff */
[----:B------:R-:W-:Y:S02]  /*11bf0*/  IMAD.IADD R3, R3, 0x1, R7 ;  /* 0x0000000103037824 */ /* 0x000fe400078e0207 */
        /* <DEDUP_REMOVED lines=14> */
[----:B------:R-:W-:Y:S02]  /*11ce0*/  IMAD R9, R12, UR6, RZ ;  /* 0x000000060c097c24 */ /* 0x000fe4000f8e02ff */
        /* <DEDUP_REMOVED lines=8> */
[----:B------:R2:W3:Y:S01]  /*11d70*/  SHFL.IDX PT, R7, R4, RZ, 0x181f ;  /* 0x00181fff04077589 */ /* 0x0004e200000e0000 */
[-C--:B------:R-:W-:Y:S01]  /*11d80*/  ISETP.GE.AND P1, PT, R0, R9.reuse, PT ;  /* 0x000000090000720c */ /* 0x080fe20003f26270 */
[----:B------:R-:W-:Y:S02]  /*11d90*/  VIADD R0, R6, 0x40 ;  /* 0x0000004006007836 */ /* 0x000fe40000000000 */
[----:B------:R2:W4:Y:S03]  /*11da0*/  SHFL.IDX PT, R3, R5, RZ, 0x181f ;  /* 0x00181fff05037589 */ /* 0x00052600000e0000 */
[----:B------:R-:W-:Y:S01]  /*11db0*/  ISETP.GE.AND P0, PT, R0, R9, PT ;  /* 0x000000090000720c */ /* 0x000fe20003f06270 */
[----:B------:R-:W-:-:S12]  /*11dc0*/  @P2 BRA `(.L_x_5751) ;  /* 0x0000000000382947 */ /* 0x000fd80003800000 */
[----:B------:R-:W-:Y:S01]  /*11dd0*/  ULDC UR4, c[0x0][0xac8] ;  /* 0x0002b20000047ab9 */ /* 0x000fe20000000800 */
[----:B------:R-:W-:Y:S01]  /*11de0*/  ULDC.64 UR6, c[0x0][0x208] ;  /* 0x0000820000067ab9 */ /* 0x000fe20000000a00 */
[----:B------:R-:W-:Y:S02]  /*11df0*/  ISETP.GE.AND P4, PT, R16, UR4, PT ;  /* 0x0000000410007c0c */ /* 0x000fe4000bf86270 */
[----:B------:R-:W-:Y:S02]  /*11e00*/  ISETP.GE.AND P3, PT, R23, UR4, PT ;  /* 0x0000000417007c0c */ /* 0x000fe4000bf66270 */
[----:B------:R-:W-:-:S09]  /*11e10*/  ISETP.GE.AND P2, PT, R204, UR4, PT ;  /* 0x00000004cc007c0c */ /* 0x000fd2000bf46270 */
[CC--:B---3--:R-:W-:Y:S02]  /*11e20*/  @!P4 LEA R10, P6, R16.reuse, R7.reuse, 0x1 ;  /* 0x00000007100ac211 */ /* 0x0c8fe400078c08ff */
[C---:B------:R-:W-:Y:S02]  /*11e30*/  @!P3 LEA R12, P5, R23.reuse, R7, 0x1 ;  /* 0x00000007170cb211 */ /* 0x040fe400078a08ff */
[----:B----4-:R-:W-:Y:S02]  /*11e40*/  @!P4 LEA.HI.X R11, R16, R3, R216, 0x1, P6 ;  /* 0x00000003100bc211 */ /* 0x010fe400030f0cd8 */
[C---:B------:R-:W-:Y:S02]  /*11e50*/  @!P2 LEA R2, P6, R204.reuse, R7, 0x1 ;  /* 0x00000007cc02a211 */ /* 0x040fe400078c08ff */
[-C--:B------:R-:W-:Y:S01]  /*11e60*/  @!P3 LEA.HI.X R13, R23, R3.reuse, R215, 0x1, P5 ;  /* 0x00000003170db211 */ /* 0x080fe200028f0cd7 */
[----:B------:R3:W-:Y:S01]  /*11e70*/  @!P4 ST.E.128 desc[UR6][R10.64], RZ ;  /* 0x000000ff0a00c985 */ /* 0x0007e2000c101d06 */
[----:B------:R-:W-:-:S03]  /*11e80*/  @!P2 LEA.HI.X R3, R204, R3, R214, 0x1, P6 ;  /* 0x00000003cc03a211 */ /* 0x000fc600030f0cd6 */
[----:B------:R3:W-:Y:S04]  /*11e90*/  @!P3 ST.E.128 desc[UR6][R12.64], RZ ;  /* 0x000000ff0c00b985 */ /* 0x0007e8000c101d06 */
[----:B------:R3:W-:Y:S02]  /*11ea0*/  @!P2 ST.E.128 desc[UR6][R2.64], RZ ;  /* 0x000000ff0200a985 */ /* 0x0007e4000c101d06 */
.L_x_5751:
[----:B------:R-:W-:Y:S05]  /*11eb0*/  BSYNC B1 ;  /* 0x0000000000017941 */ /* 0x000fea0003800000 */
.L_x_5750:
        /* <DEDUP_REMOVED lines=18> */
.L_x_5753:
[----:B------:R-:W-:Y:S05]  /*11fe0*/  BSYNC B1 ;  /* 0x0000000000017941 */ /* 0x000fea0003800000 */
.L_x_5752:
        /* <DEDUP_REMOVED lines=18> */
.L_x_5755:
[----:B------:R-:W-:Y:S05]  /*12110*/  BSYNC B1 ;  /* 0x0000000000017941 */ /* 0x000fea0003800000 */
.L_x_5754:
[----:B------:R-:W-:Y:S01]  /*12120*/  IADD3 R0, R6, 0x60, RZ ;  /* 0x0000006006007810 */ /* 0x000fe20007ffe0ff */
[----:B0-23--:R-:W0:Y:S03]  /*12130*/  SHFL.IDX PT, R5, R5, 0x3, 0x181f ;  /* 0x00781f0005057f89 */ /* 0x00de2600000e0000 */
[----:B------:R-:W-:Y:S01]  /*12140*/  ISETP.GE.AND P0, PT, R0, R9, PT ;  /* 0x000000090000720c */ /* 0x000fe20003f06270 */
[----:B----4-:R2:W3:-:S12]  /*12150*/  SHFL.IDX PT, R3, R4, 0x3, 0x181f ;  /* 0x00781f0004037f89 */ /* 0x0104d800000e0000 */
[----:B--2---:R-:W-:Y:S05]  /*12160*/  @P0 BRA `(.L_x_5747) ;  /* 0x0000000000380947 */ /* 0x004fea0003800000 */
[----:B------:R-:W-:Y:S01]  /*12170*/  ULDC UR4, c[0x0][0xac8] ;  /* 0x0002b20000047ab9 */ /* 0x000fe20000000800 */
[----:B------:R-:W-:Y:S01]  /*12180*/  ULDC.64 UR6, c[0x0][0x208] ;  /* 0x0000820000067ab9 */ /* 0x000fe20000000a00 */
[----:B------:R-:W-:Y:S02]  /*12190*/  ISETP.GE.AND P3, PT, R16, UR4, PT ;  /* 0x0000000410007c0c */ /* 0x000fe4000bf66270 */
[----:B------:R-:W-:Y:S02]  /*121a0*/  ISETP.GE.AND P4, PT, R23, UR4, PT ;  /* 0x0000000417007c0c */ /* 0x000fe4000bf86270 */
[----:B------:R-:W-:-:S09]  /*121b0*/  ISETP.GE.AND P5, PT, R204, UR4, PT ;  /* 0x00000004cc007c0c */ /* 0x000fd2000bfa6270 */
[-C--:B---3--:R-:W-:Y:S02]  /*121c0*/  @!P3 LEA R6, P0, R16, R3.reuse, 0x1 ;  /* 0x000000031006b211 */ /* 0x088fe400078008ff */
        /* <DEDUP_REMOVED lines=8> */
.L_x_5747:
[----:B------:R-:W-:Y:S05]  /*12250*/  BSYNC B0 ;  /* 0x0000000000007941 */ /* 0x000fea0003800000 */
.L_x_5739:
[----:B------:R-:W-:Y:S02]  /*12260*/  ULDC UR4, c[0x0][0xc38] ;  /* 0x00030e0000047ab9 */ /* 0x000fe40000000800 */
[----:B-1----:R-:W-:-:S13]  /*12270*/  ISETP.GE.AND P0, PT, R52, UR4, PT ;  /* 0x0000000434007c0c */ /* 0x002fda000bf06270 */
[----:B------:R-:W-:Y:S05]  /*12280*/  @!P0 BRA `(.L_x_5756) ;  /* 0xfffffee800c08947 */ /* 0x000fea000383ffff */
[----:B------:R-:W-:Y:S05]  /*12290*/  EXIT ;  /* 0x000000000000794d */ /* 0x000fea0003800000 */
.L_x_5704:
        /* <DEDUP_REMOVED lines=39> */
[----:B------:R0:W-:Y:S04]  /*12510*/  STL [R1+0x4], R2 ;  /* 0x0000040201007387 */ /* 0x0001e80000100800 */
[----:B------:R1:W-:Y:S01]  /*12520*/  STL [R1+0x28], RZ ;  /* 0x000028ff01007387 */ /* 0x0003e20000100800 */
[----:B0-----:R-:W-:-:S02]  /*12530*/  LOP3.LUT R2, R0, 0x40, RZ, 0xfc, !PT ;  /* 0x0000004000027812 */ /* 0x001fc400078efcff */
[----:B-1----:R-:W-:-:S07]  /*12540*/  LOP3.LUT R0, R0, 0x80, RZ, 0xfc, !PT ;  /* 0x0000008000007812 */ /* 0x002fce00078efcff */
.L_x_5851:
[----:B--2---:R-:W2:Y:S01]  /*12550*/  LDL R5, [R1+0x18] ;  /* 0x0000180001057983 */ /* 0x004ea20000100800 */
[----:B0-----:R-:W0:Y:S01]  /*12560*/  LDC R0, c[0x0][0xc60] ;  /* 0x00031800ff007b82 */ /* 0x001e220000000800 */
[----:B------:R-:W-:Y:S01]  /*12570*/  ULDC UR4, c[0x0][0xc78] ;  /* 0x00031e0000047ab9 */ /* 0x000fe20000000800 */
[----:B0-----:R-:W-:-:S13]  /*12580*/  ISETP.NE.AND P0, PT, R0, 0x1, PT ;  /* 0x000000010000780c */ /* 0x001fda0003f05270 */
[----:B---3--:R-:W2:Y:S08]  /*12590*/  @P0 LDC R2, c[0x0][0xc64] ;  /* 0x00031900ff020b82 */ /* 0x008eb00000000800 */
[----:B-1----:R-:W0:Y:S01]  /*125a0*/  @P0 LDC R3, c[0x0][0xc68] ;  /* 0x00031a00ff030b82 */ /* 0x002e220000000800 */
[----:B--2---:R-:W-:-:S04]  /*125b0*/  @P0 IMAD.HI.U32 R2, R5, R2, RZ ;  /* 0x0000000205020227 */ /* 0x004fc800078e00ff */
[----:B------:R-:W-:Y:S01]  /*125c0*/  IMAD.MOV.U32 R4, RZ, RZ, R5 ;  /* 0x000000ffff047224 */ /* 0x000fe200078e0005 */
[----:B0-----:R-:W-:-:S04]  /*125d0*/  @P0 SHF.R.U32.HI R4, RZ, R3, R2 ;  /* 0x00000003ff040219 */ /* 0x001fc80000011602 */
[C---:B------:R-:W-:Y:S02]  /*125e0*/  ISETP.GE.AND P0, PT, R4.reuse, UR4, PT ;  /* 0x0000000404007c0c */ /* 0x040fe4000bf06270 */
[----:B------:R-:W-:-:S05]  /*125f0*/  IADD3 R3, -R4, RZ, RZ ;  /* 0x000000ff04037210 */ /* 0x000fca0007ffe1ff */
[----:B------:R-:W-:-:S06]  /*12600*/  IMAD R0, R0, R3, R5 ;  /* 0x0000000300007224 */ /* 0x000fcc00078e0205 */
[----:B------:R-:W-:Y:S05]  /*12610*/  @!P0 BRA `(.L_x_5758) ;  /* 0x0000000000208947 */ /* 0x000fea0003800000 */
[----:B------:R-:W0:Y:S02]  /*12620*/  LDC R5, c[0x0][0xc6c] ;  /* 0x00031b00ff057b82 */ /* 0x000e240000000800 */
[----:B0-----:R-:W-:-:S13]  /*12630*/  ISETP.NE.AND P0, PT, R5, 0x1, PT ;  /* 0x000000010500780c */ /* 0x001fda0003f05270 */
[----:B------:R-:W0:Y:S02]  /*12640*/  @P0 LDC.64 R2, c[0x0][0xc70] ;  /* 0x00031c00ff020b82 */ /* 0x000e240000000a00 */
[----:B0-----:R-:W-:-:S04]  /*12650*/  @P0 IMAD.HI.U32 R6, R0, R2, RZ ;  /* 0x0000000200060227 */ /* 0x001fc800078e00ff */
[----:B------:R-:W-:Y:S01]  /*12660*/  IMAD.MOV.U32 R2, RZ, RZ, R0 ;  /* 0x000000ffff027224 */ /* 0x000fe200078e0000 */
[----:B------:R-:W-:-:S05]  /*12670*/  @P0 SHF.R.U32.HI R2, RZ, R3, R6 ;  /* 0x00000003ff020219 */ /* 0x000fca0000011606 */
[----:B------:R-:W-:Y:S01]  /*12680*/  IMAD R5, R2, R5, RZ ;  /* 0x0000000502057224 */ /* 0x000fe200078e02ff */
[----:B------:R-:W-:Y:S06]  /*12690*/  BRA `(.L_x_5759) ;  /* 0x00000000001c7947 */ /* 0x000fec0003800000 */
.L_x_5758:
[----:B------:R-:W0:Y:S02]  /*126a0*/  LDC R5, c[0x0][0xc54] ;  /* 0x00031500ff057b82 */ /* 0x000e240000000800 */
[----:B0-----:R-:W-:-:S13]  /*126b0*/  ISETP.NE.AND P0, PT, R5, 0x1, PT ;  /* 0x000000010500780c */ /* 0x001fda0003f05270 */
[----:B------:R-:W0:Y:S02]  /*126c0*/  @P0 LDC.64 R2, c[0x0][0xc58] ;  /* 0x00031600ff020b82 */ /* 0x000e240000000a00 */
[----:B0-----:R-:W-:-:S04]  /*126d0*/  @P0 IMAD.HI.U32 R6, R0, R2, RZ ;  /* 0x0000000200060227 */ /* 0x001fc800078e00ff */
[----:B------:R-:W-:Y:S01]  /*126e0*/  IMAD.MOV.U32 R2, RZ, RZ, R0 ;  /* 0x000000ffff027224 */ /* 0x000fe200078e0000 */
[----:B------:R-:W-:-:S05]  /*126f0*/  @P0 SHF.R.U32.HI R2, RZ, R3, R6 ;  /* 0x00000003ff020219 */ /* 0x000fca0000011606 */
[----:B------:R-:W-:-:S07]  /*12700*/  IMAD R5, R2, R5, RZ ;  /* 0x0000000502057224 */ /* 0x000fce00078e02ff */
.L_x_5759:
[----:B------:R-:W0:Y:S01]  /*12710*/  LDC R3, c[0x0][0xc48] ;  /* 0x00031200ff037b82 */ /* 0x000e220000000800 */
[----:B------:R-:W-:Y:S01]  /*12720*/  IMAD.IADD R5, R0, 0x1, -R5 ;  /* 0x0000000100057824 */ /* 0x000fe200078e0a05 */
[----:B------:R-:W-:Y:S01]  /*12730*/  LOP3.LUT R2, RZ, R2, RZ, 0x33, !PT ;  /* 0x00000002ff027212 */ /* 0x000fe200078e33ff */
[----:B------:R-:W-:Y:S01]  /*12740*/  ULDC UR4, c[0x0][0xc3c] ;  /* 0x00030f0000047ab9 */ /* 0x000fe20000000800 */
[----:B------:R-:W-:Y:S03]  /*12750*/  BSSY B7, `(.L_x_5760) ;  /* 0x000043b000077945 */ /* 0x000fe60003800000 */
[----:B------:R-:W-:Y:S01]  /*12760*/  VIADD R7, R2, UR4 ;  /* 0x0000000402077c36 */ /* 0x000fe20008000000 */
[----:B------:R-:W1:Y:S01]  /*12770*/  LDC R0, c[0x0][0xc54] ;  /* 0x00031500ff007b82 */ /* 0x000e620000000800 */
[----:B------:R-:W-:Y:S02]  /*12780*/  ULDC.64 UR4, c[0x0][0x418] ;  /* 0x0001060000047ab9 */ /* 0x000fe40000000a00 */
[----:B------:R-:W-:Y:S01]  /*12790*/  IMAD.SHL.U32 R2, R7, 0x80, RZ ;  /* 0x0000008007027824 */ /* 0x000fe200078e00ff */
[----:B------:R-:W-:-:S03]  /*127a0*/  UISETP.NE.U32.AND UP0, UPT, UR4, URZ, UPT ;  /* 0x0000003f0400728c */ /* 0x000fc6000bf05070 */
[----:B------:R-:W-:Y:S01]  /*127b0*/  VIADD R2, R2, 0x7f ;  /* 0x0000007f02027836 */ /* 0x000fe20000000000 */
[----:B------:R-:W-:Y:S01]  /*127c0*/  UISETP.NE.AND.EX UP0, UPT, UR5, URZ, UPT, UP0 ;  /* 0x0000003f0500728c */ /* 0x000fe2000bf05300 */
[----:B------:R-:W-:Y:S02]  /*127d0*/  ULDC UR4, c[0x0][0x424] ;  /* 0x0001090000047ab9 */ /* 0x000fe40000000800 */
[----:B------:R-:W-:Y:S01]  /*127e0*/  ULDC UR5, c[0x0][0x288] ;  /* 0x0000a20000057ab9 */ /* 0x000fe20000000800 */
[----:B------:R-:W-:Y:S02]  /*127f0*/  USEL UR4, UR4, 0x1, UP0 ;  /* 0x0000000104047887 */ /* 0x000fe40008000000 */
[----:B------:R-:W-:Y:S01]  /*12800*/  UIADD3 UR6, -UR5, 0x70, URZ ;  /* 0x0000007005067890 */ /* 0x000fe2000fffe13f */
[C---:B0-----:R-:W-:Y:S02]  /*12810*/  ISETP.NE.AND P0, PT, R3.reuse, 0x1, PT ;  /* 0x000000010300780c */ /* 0x041fe40003f05270 */
[----:B------:R-:W-:Y:S01]  /*12820*/  ULDC UR5, c[0x0][0x2f0] ;  /* 0x0000bc0000057ab9 */ /* 0x000fe20000000800 */
[----:B------:R-:W-:Y:S01]  /*12830*/  R2UR UR36, R3 ;  /* 0x00000000032472ca */ /* 0x000fe200000e0000 */
[----:B------:R-:W-:-:S02]  /*12840*/  UIMAD UR6, UR4, UR5, UR6 ;  /* 0x00000005040672a4 */ /* 0x000fc4000f8e0206 */
[----:B------:R-:W-:Y:S01]  /*12850*/  UIMAD UR5, UR4, UR5, 0x6f ;  /* 0x0000006f040574a4 */ /* 0x000fe2000f8e0205 */
[----:B-1----:R-:W-:Y:S02]  /*12860*/  IMAD R0, R4, R0, R5 ;  /* 0x0000000004007224 */ /* 0x002fe400078e0205 */
[----:B------:R-:W-:Y:S02]  /*12870*/  UMOV UR4, URZ ;  /* 0x0000003f00047c82 */ /* 0x000fe40008000000 */
[----:B------:R-:W-:Y:S01]  /*12880*/  UIMAD.WIDE UR4, UR5, -0x6db6db6d, UR4 ;  /* 0x92492493050478a5 */ /* 0x000fe2000f8e0204 */
[----:B------:R-:W-:Y:S01]  /*12890*/  IMAD.MOV.U32 R6, RZ, RZ, R0 ;  /* 0x000000ffff067224 */ /* 0x000fe200078e0000 */
[----:B------:R-:W0:Y:S01]  /*128a0*/  @P0 LDC R5, c[0x0][0xc4c] ;  /* 0x00031300ff050b82 */ /* 0x000e220000000800 */
[----:B------:R-:W-:Y:S01]  /*128b0*/  R2UR UR7, R0 ;  /* 0x00000000000772ca */ /* 0x000fe200000e0000 */
[----:B------:R-:W-:-:S04]  /*128c0*/  USHF.R.U32.HI UR4, URZ, 0x1f, UR5 ;  /* 0x0000001f3f047899 */ /* 0x000fc80008011605 */
[----:B------:R-:W-:Y:S02]  /*128d0*/  ULEA.HI.SX32 UR4, UR5, UR4, 0x1a ;  /* 0x0000000405047291 */ /* 0x000fe4000f8fd23f */
[----:B------:R-:W1:Y:S01]  /*128e0*/  @P0 LDC R3, c[0x0][0xc50] ;  /* 0x00031400ff030b82 */ /* 0x000e620000000800 */
[----:B0-----:R-:W-:-:S07]  /*128f0*/  @P0 IMAD.HI.U32 R4, R0, R5, RZ ;  /* 0x0000000500040227 */ /* 0x001fce00078e00ff */
[----:B------:R-:W0:Y:S01]  /*12900*/  LDC R0, c[0x0][0x448] ;  /* 0x00011200ff007b82 */ /* 0x000e220000000800 */
[----:B-1----:R-:W-:-:S05]  /*12910*/  @P0 SHF.R.U32.HI R6, RZ, R3, R4 ;  /* 0x00000003ff060219 */ /* 0x002fca0000011604 */
[----:B------:R1:W-:Y:S04]  /*12920*/  STL [R1+0x1c], R6 ;  /* 0x00001c0601007387 */ /* 0x0003e80000100800 */
[----:B------:R1:W-:Y:S01]  /*12930*/  STL [R1+0x24], R7 ;  /* 0x0000240701007387 */ /* 0x0003e20000100800 */
[----:B0-----:R-:W-:-:S13]  /*12940*/  ISETP.NE.AND P0, PT, R0, 0x1, PT ;  /* 0x000000010000780c */ /* 0x001fda0003f05270 */
[----:B------:R-:W0:Y:S08]  /*12950*/  @P0 LDC R3, c[0x0][0x44c] ;  /* 0x00011300ff030b82 */ /* 0x000e300000000800 */
[----:B------:R-:W2:Y:S01]  /*12960*/  @P0 LDC R0, c[0x0][0x450] ;  /* 0x00011400ff000b82 */ /* 0x000ea20000000800 */
[----:B0-----:R-:W-:-:S05]  /*12970*/  @P0 IMAD.HI.U32 R3, R2, R3, RZ ;  /* 0x0000000302030227 */ /* 0x001fca00078e00ff */
[----:B--2---:R-:W-:Y:S01]  /*12980*/  @P0 SHF.R.U32.HI R2, RZ, R0, R3 ;  /* 0x00000000ff020219 */ /* 0x004fe20000011603 */
[----:B------:R-:W-:-:S04]  /*12990*/  IMAD.MOV R0, RZ, RZ, -R6 ;  /* 0x000000ffff007224 */ /* 0x000fc800078e0a06 */
[----:B------:R-:W-:Y:S01]  /*129a0*/  VIADD R3, R2, UR6 ;  /* 0x0000000602037c36 */ /* 0x000fe20008000000 */
[----:B------:R-:W-:Y:S01]  /*129b0*/  R2UR UR6, R0 ;  /* 0x00000000000672ca */ /* 0x000fe200000e0000 */
[----:B------:R-:W-:-:S04]  /*129c0*/  IMAD.MOV.U32 R2, RZ, RZ, RZ ;  /* 0x000000ffff027224 */ /* 0x000fc800078e00ff */
[----:B------:R-:W-:-:S05]  /*129d0*/  IMAD.HI R2, R3, -0x6db6db6d, R2 ;  /* 0x9249249303027827 */ /* 0x000fca00078e0202 */
[----:B------:R-:W-:-:S03]  /*129e0*/  SHF.R.U32.HI R3, RZ, 0x1f, R2 ;  /* 0x0000001fff037819 */ /* 0x000fc60000011602 */
[----:B------:R-:W-:Y:S01]  /*129f0*/  UIMAD UR36, UR36, UR6, UR7 ;  /* 0x00000006242472a4 */ /* 0x000fe2000f8e0207 */
[----:B------:R-:W-:-:S04]  /*12a00*/  LEA.HI.SX32 R3, R2, R3, 0x1a ;  /* 0x0000000302037211 */ /* 0x000fc800078fd2ff */
[----:B------:R-:W-:-:S04]  /*12a10*/  VIMNMX R19, R3, UR4, PT ;  /* 0x0000000403137c48 */ /* 0x000fc8000bfe0100 */
[----:B------:R-:W-:Y:S01]  /*12a20*/  ISETP.GT.AND P0, PT, R19, RZ, PT ;  /* 0x000000ff1300720c */ /* 0x000fe20003f04270 */
[----:B------:R1:W-:-:S12]  /*12a30*/  STL [R1+0x20], R19 ;  /* 0x0000201301007387 */ /* 0x0003d80000100800 */
[----:B-1----:R-:W-:Y:S05]  /*12a40*/  @P0 BRA `(.L_x_5761) ;  /* 0x00000000004c0947 */ /* 0x002fea0003800000 */
        /* <DEDUP_REMOVED lines=19> */
.L_x_5761:
        /* <DEDUP_REMOVED lines=8> */
[----:B------:R-:W-:Y:S01]  /*12c00*/  MOV R4, UR6 ;  /* 0x0000000600047c02 */ /* 0x000fe20008000f00 */
[----:B------:R-:W-:Y:S01]  /*12c10*/  IMAD.U32 R5, RZ, RZ, UR7 ;  /* 0x00000007ff057e24 */ /* 0x000fe2000f8e00ff */
        /* <DEDUP_REMOVED lines=10> */
.L_x_5764:
[----:B------:R-:W-:Y:S05]  /*12cc0*/  BSYNC B6 ;  /* 0x0000000000067941 */ /* 0x000fea0003800000 */
.L_x_5763:
        /* <DEDUP_REMOVED lines=20> */
.L_x_5767:
        /* <DEDUP_REMOVED lines=15> */
.L_x_5766:
[----:B------:R-:W-:Y:S05]  /*12f00*/  BSYNC B6 ;  /* 0x0000000000067941 */ /* 0x000fea0003800000 */
.L_x_5765:
[----:B------:R-:W2:Y:S01]  /*12f10*/  LDL R16, [R1+0x1c] ;  /* 0x00001c0001107983 */ /* 0x000ea20000100800 */
[----:B------:R-:W0:Y:S01]  /*12f20*/  LDC.64 R2, c[0x0][0x9f8] ;  /* 0x00027e00ff027b82 */ /* 0x000e220000000a00 */
[----:B------:R-:W-:Y:S01]  /*12f30*/  ULDC.64 UR4, c[0x0][0x208] ;  /* 0x0000820000047ab9 */ /* 0x000fe20000000a00 */
[----:B0-----:R-:W-:-:S04]  /*12f40*/  ISETP.NE.U32.AND P0, PT, R2, RZ, PT ;  /* 0x000000ff0200720c */ /* 0x001fc80003f05070 */
[----:B------:R-:W-:-:S13]  /*12f50*/  ISETP.NE.AND.EX P0, PT, R3, RZ, PT, P0 ;  /* 0x000000ff0300720c */ /* 0x000fda0003f05300 */
[----:B------:R-:W0:Y:S01]  /*12f60*/  @P0 LDC.64 R2, c[0x0][0x9f8] ;  /* 0x00027e00ff020b82 */ /* 0x000e220000000a00 */
[----:B--2---:R-:W-:Y:S02]  /*12f70*/  IMAD.MOV.U32 R7, RZ, RZ, R16 ;  /* 0x000000ffff077224 */ /* 0x004fe400078e0010 */
[----:B0-----:R-:W-:-:S05]  /*12f80*/  @P0 IMAD.WIDE R2, R16, 0x4, R2 ;  /* 0x0000000410020825 */ /* 0x001fca00078e0202 */
[----:B------:R0:W2:Y:S01]  /*12f90*/  @P0 LDG.E R7, desc[UR4][R2.64] ;  /* 0x0000000402070981 */ /* 0x0000a2000c1e1900 */
[----:B------:R-:W-:Y:S01]  /*12fa0*/  UMOV UR4, 0xffffffff ;  /* 0xffffffff00047882 */ /* 0x000fe20000000000 */
[----:B------:R-:W-:Y:S01]  /*12fb0*/  VIADD R19, R19, 0xffffffff ;  /* 0xffffffff13137836 */ /* 0x000fe20000000000 */
[----:B------:R-:W1:Y:S01]  /*12fc0*/  S2R R0, SR_TID.X ;  /* 0x0000000000007919 */ /* 0x000e620000002100 */
[----:B0-----:R-:W0:Y:S02]  /*12fd0*/  LDC.64 R2, c[0x0][0x418] ;  /* 0x00010600ff027b82 */ /* 0x001e240000000a00 */
[----:B0-----:R-:W-:Y:S02]  /*12fe0*/  ISETP.NE.U32.AND P0, PT, R2, RZ, PT ;  /* 0x000000ff0200720c */ /* 0x001fe40003f05070 */
[----:B-1----:R-:W-:Y:S02]  /*12ff0*/  SHF.R.U32.HI R0, RZ, 0x5, R0 ;  /* 0x00000005ff007819 */ /* 0x002fe40000011600 */
[----:B------:R-:W-:-:S02]  /*13000*/  ISETP.NE.AND.EX P1, PT, R3, RZ, PT, P0 ;  /* 0x000000ff0300720c */ /* 0x000fc40003f25300 */
        /* <DEDUP_REMOVED lines=9> */
.L_x_5866:
        /* <DEDUP_REMOVED lines=8> */
.L_x_5869:
        /* <DEDUP_REMOVED lines=21> */
.L_x_5771:
[----:B-1----:R-:W3:Y:S01]  /*13270*/  LDL R0, [R1+0x4] ;  /* 0x0000040001007983 */ /* 0x002ee20000100800 */
[----:B--2---:R-:W-:Y:S01]  /*13280*/  IMAD R2, R18, 0x8, R17 ;  /* 0x0000000812027824 */ /* 0x004fe200078e0211 */
[----:B---3--:R-:W-:-:S04]  /*13290*/  SHF.L.U32 R0, R0, 0x1f, RZ ;  /* 0x0000001f00007819 */ /* 0x008fc800000006ff */
[----:B------:R-:W1:Y:S02]  /*132a0*/  SYNCS.PHASECHK.TRANS64.TRYWAIT P0, [R2+URZ+0x36840], R0 ;  /* 0x03684000020075a7 */ /* 0x000e64000800017f */
[----:B-1----:R-:W-:Y:S05]  /*132b0*/  @!P0 BRA `(.L_x_5772) ;  /* 0x0000004000588947 */ /* 0x002fea0003800000 */
.L_x_5870:
        /* <DEDUP_REMOVED lines=11> */
.L_x_5773:
[----:B-1----:R-:W-:Y:S01]  /*13370*/  IMAD R0, R18, 0xa800, R17 ;  /* 0x0000a80012007824 */ /* 0x002fe200078e0211 */
[----:B------:R-:W-:Y:S01]  /*13380*/  R2UR UR33, R2 ;  /* 0x00000000022172ca */ /* 0x000fe200000e0000 */
[----:B------:R-:W-:Y:S01]  /*13390*/  UIADD3 UR4, UP0, UR38, 0x370, URZ ;  /* 0x0000037026047890 */ /* 0x000fe2000ff1e03f */
[----:B------:R-:W-:Y:S01]  /*133a0*/  R2UR UR35, R19 ;  /* 0x00000000132372ca */ /* 0x000fe200000e0000 */
[----:B------:R-:W-:Y:S01]  /*133b0*/  UMOV UR6, 0x0 ;  /* 0x0000000000067882 */ /* 0x000fe20000000000 */
[----:B------:R-:W-:Y:S01]  /*133c0*/  R2UR UR8, R0 ;  /* 0x00000000000872ca */ /* 0x000fe200000e0000 */
[----:B------:R-:W-:Y:S01]  /*133d0*/  UIADD3.X UR5, URZ, UR39, URZ, UP0, !UPT ;  /* 0x000000273f057290 */ /* 0x000fe200087fe43f */
[----:B-----5:R-:W-:Y:S01]  /*133e0*/  R2UR UR37, R16 ;  /* 0x00000000102572ca */ /* 0x020fe200000e0000 */
[----:B------:R-:W-:Y:S01]  /*133f0*/  UMOV UR7, 0x14f00000 ;  /* 0x14f0000000077882 */ /* 0x000fe20000000000 */
[----:B------:R-:W-:Y:S01]  /*13400*/  PLOP3.LUT P0, PT, PT, PT, PT, 0x80, 0x0 ;  /* 0x000000000000781c */ /* 0x000fe20003f0f070 */
[----:B------:R-:W-:Y:S01]  /*13410*/  UMOV UR34, URZ ;  /* 0x0000003f00227c82 */ /* 0x000fe20008000000 */
[----:B------:R-:W-:Y:S01]  /*13420*/  UMOV UR18, 0x40 ;  /* 0x0000004000127882 */ /* 0x000fe20000000000 */
[----:B------:R-:W-:Y:S01]  /*13430*/  UMOV UR20, UR36 ;  /* 0x0000002400147c82 */ /* 0x000fe20008000000 */
[----:B------:R-:W-:Y:S01]  /*13440*/  P2R R0, PR, RZ, 0x1 ;  /* 0x00000001ff007803 */ /* 0x000fe20000000000 */
[----:B------:R-:W-:-:S02]  /*13450*/  UIADD3 UR33, UR33, 0x36830, URZ ;  /* 0x0003683021217890 */ /* 0x000fc4000fffe03f */
[----:B------:R-:W-:Y:S02]  /*13460*/  UIMAD UR35, UR35, 0x70, URZ ;  /* 0x00000070232378a4 */ /* 0x000fe4000f8e023f */
[----:B------:R-:W-:Y:S01]  /*13470*/  UIADD3 UR32, UR8, 0x21400, URZ ;  /* 0x0002140008207890 */ /* 0x000fe2000fffe03f */
[----:B------:R2:W-:Y:S01]  /*13480*/  STL [R1+0xc], R0 ;  /* 0x00000c0001007387 */ /* 0x0005e20000100800 */
[----:B------:R-:W-:Y:S02]  /*13490*/  UIADD3 UR16, UR8, 0x24c00, URZ ;  /* 0x00024c0008107890 */ /* 0x000fe4000fffe03f */
[----:B------:R-:W-:Y:S01]  /*134a0*/  UIADD3 UR8, UR8, 0x28400, URZ ;  /* 0x0002840008087890 */ /* 0x000fe2000fffe03f */
[----:B------:R-:W-:Y:S01]  /*134b0*/  UMOV UR21, UR37 ;  /* 0x0000002500157c82 */ /* 0x000fe20008000000 */
[----:B------:R-:W-:Y:S01]  /*134c0*/  UMOV UR17, UR33 ;  /* 0x0000002100117c82 */ /* 0x000fe20008000000 */
[----:B------:R-:W-:Y:S01]  /*134d0*/  UMOV UR19, UR35 ;  /* 0x0000002300137c82 */ /* 0x000fe20008000000 */
[----:B------:R-:W-:Y:S01]  /*134e0*/  UMOV UR10, 0x80 ;  /* 0x00000080000a7882 */ /* 0x000fe20000000000 */
[----:B------:R-:W-:Y:S01]  /*134f0*/  UMOV UR12, UR36 ;  /* 0x00000024000c7c82 */ /* 0x000fe20008000000 */
[----:B------:R-:W-:Y:S01]  /*13500*/  UMOV UR13, UR37 ;  /* 0x00000025000d7c82 */ /* 0x000fe20008000000 */
[----:B------:R-:W-:Y:S01]  /*13510*/  UMOV UR9, UR33 ;  /* 0x0000002100097c82 */ /* 0x000fe20008000000 */
[----:B------:R-:W-:Y:S01]  /*13520*/  UMOV UR11, UR35 ;  /* 0x00000023000b7c82 */ /* 0x000fe20008000000 */
[----:B------:R2:W-:Y:S01]  /*13530*/  UTMALDG.4D [UR32], [UR4], desc[UR6] ;  /* 0x00000620040075b4 */ /* 0x0005e20008019000 */
[----:B------:R2:W-:Y:S01]  /*13540*/  UTMALDG.4D [UR16], [UR4], desc[UR6] ;  /* 0x00000610040075b4 */ /* 0x0005e20008019000 */
[----:B------:R2:W-:Y:S02]  /*13550*/  UTMALDG.4D [UR8], [UR4], desc[UR6] ;  /* 0x00000608040075b4 */ /* 0x0005e40008019000 */
[----:B--2---:R-:W-:Y:S01]  /*13560*/  NOP ;  /* 0x0000000000007918 */ /* 0x004fe20000000000 */
.L_x_5769:
[----:B-1----:R-:W-:Y:S01]  /*13570*/  IADD3 R0, R17, 0x15400, RZ ;  /* 0x0001540011007810 */ /* 0x002fe20007ffe0ff */
        /* <DEDUP_REMOVED lines=21> */
.L_x_5775:
[----:B------:R-:W-:Y:S05]  /*136d0*/  BSYNC B6 ;  /* 0x0000000000067941 */ /* 0x000fea0003800000 */
.L_x_5774:
[----:B------:R-:W2:Y:S01]  /*136e0*/  LDL.LU R6, [R1+0x1c] ;  /* 0x00001c0001067983 */ /* 0x000ea20000300800 */
[----:B0-----:R-:W0:Y:S08]  /*136f0*/  LDC R7, c[0x0][0x448] ;  /* 0x00011200ff077b82 */ /* 0x001e300000000800 */
[----:B------:R-:W1:Y:S01]  /*13700*/  LDC.64 R2, c[0x0][0x2e0] ;  /* 0x0000b800ff027b82 */ /* 0x000e620000000a00 */
[----:B------:R-:W3:Y:S01]  /*13710*/  LDL R8, [R1+0x24] ;  /* 0x0000240001087983 */ /* 0x000ee20000100800 */
[----:B------:R-:W-:Y:S01]  /*13720*/  USHF.R.S32.HI UR4, URZ, 0x1f, UR36 ;  /* 0x0000001f3f047899 */ /* 0x000fe20008011424 */
[----:B------:R-:W-:Y:S01]  /*13730*/  ULDC.64 UR8, c[0x0][0x2d8] ;  /* 0x0000b60000087ab9 */ /* 0x000fe20000000a00 */
[----:B------:R-:W4:Y:S02]  /*13740*/  S2R R4, SR_TID.X ;  /* 0x0000000000047919 */ /* 0x000f240000002100 */
[----:B------:R-:W-:-:S02]  /*13750*/  UIMAD UR6, UR4, UR8, URZ ;  /* 0x00000008040672a4 */ /* 0x000fc4000f8e023f */
[----:B------:R-:W-:Y:S01]  /*13760*/  UIMAD.WIDE.U32 UR4, UR36, UR8, URZ ;  /* 0x00000008240472a5 */ /* 0x000fe2000f8e003f */
[----:B------:R-:W4:Y:S01]  /*13770*/  S2R R9, SR_TID.X ;  /* 0x0000000000097919 */ /* 0x000f220000002100 */
[----:B------:R-:W-:-:S04]  /*13780*/  UIMAD UR6, UR36, UR9, UR6 ;  /* 0x00000009240672a4 */ /* 0x000fc8000f8e0206 */
[----:B------:R-:W-:Y:S01]  /*13790*/  UIADD3 UR5, UR5, UR6, URZ ;  /* 0x0000000605057290 */ /* 0x000fe2000fffe03f */
[----:B0-----:R-:W-:Y:S02]  /*137a0*/  ISETP.NE.AND P0, PT, R7, 0x1, PT ;  /* 0x000000010700780c */ /* 0x001fe40003f05270 */
[----:B------:R-:W-:Y:S01]  /*137b0*/  ULDC.64 UR6, c[0x0][0x280] ;  /* 0x0000a00000067ab9 */ /* 0x000fe20000000a00 */
[C---:B----4-:R-:W-:Y:S01]  /*137c0*/  LOP3.LUT R5, R4.reuse, 0x7f, RZ, 0xc0, !PT ;  /* 0x0000007f04057812 */ /* 0x050fe200078ec0ff */
[----:B------:R-:W-:-:S03]  /*137d0*/  IMAD.SHL.U32 R4, R4, 0x10, RZ ;  /* 0x0000001004047824 */ /* 0x000fc600078e00ff */
[----:B------:R-:W-:Y:S01]  /*137e0*/  SHF.R.U32.HI R5, RZ, 0x3, R5 ;  /* 0x00000003ff057819 */ /* 0x000fe20000011605 */
[----:B------:R-:W-:-:S03]  /*137f0*/  IMAD.SHL.U32 R9, R9, 0x8, RZ ;  /* 0x0000000809097824 */ /* 0x000fc600078e00ff */
[----:B------:R-:W-:Y:S02]  /*13800*/  LOP3.LUT R4, R5, 0x70, R4, 0xf8, !PT ;  /* 0x0000007005047812 */ /* 0x000fe400078ef804 */
[----:B------:R-:W0:Y:S01]  /*13810*/  @P0 LDC R5, c[0x0][0x44c] ;  /* 0x00011300ff050b82 */ /* 0x000e220000000800 */
[----:B------:R-:W-:-:S04]  /*13820*/  LOP3.LUT R9, R9, 0x38, RZ, 0xc0, !PT ;  /* 0x0000003809097812 */ /* 0x000fc800078ec0ff */
[C---:B------:R-:W-:Y:S02]  /*13830*/  LOP3.LUT R11, R9.reuse, 0x40, RZ, 0xfc, !PT ;  /* 0x00000040090b7812 */ /* 0x040fe400078efcff */
[----:B------:R-:W-:Y:S02]  /*13840*/  LOP3.LUT R9, R9, 0x80, RZ, 0xfc, !PT ;  /* 0x0000008009097812 */ /* 0x000fe400078efcff */
[----:B--2---:R-:W-:-:S05]  /*13850*/  SHF.R.S32.HI R0, RZ, 0x1f, R6 ;  /* 0x0000001fff007819 */ /* 0x004fca0000011406 */
[----:B-1----:R-:W-:-:S04]  /*13860*/  IMAD R0, R0, R2, RZ ;  /* 0x0000000200007224 */ /* 0x002fc800078e02ff */
[C---:B------:R-:W-:Y:S02]  /*13870*/  IMAD R0, R6.reuse, R3, R0 ;  /* 0x0000000306007224 */ /* 0x040fe400078e0200 */
[----:B------:R-:W-:Y:S01]  /*13880*/  IMAD.WIDE.U32 R2, R6, R2, UR4 ;  /* 0x0000000406027e25 */ /* 0x000fe2000f8e0002 */
[----:B------:R-:W-:Y:S01]  /*13890*/  ULDC.64 UR4, c[0x0][0x2d0] ;  /* 0x0000b40000047ab9 */ /* 0x000fe20000000a00 */
[----:B------:R-:W1:Y:S02]  /*138a0*/  @P0 LDC R6, c[0x0][0x450] ;  /* 0x00011400ff060b82 */ /* 0x000e640000000800 */
[----:B------:R-:W-:Y:S01]  /*138b0*/  IMAD.IADD R3, R3, 0x1, R0 ;  /* 0x0000000103037824 */ /* 0x000fe200078e0200 */
[----:B---3--:R-:W-:-:S05]  /*138c0*/  LEA R0, R8, R4, 0x7 ;  /* 0x0000000408007211 */ /* 0x008fca00078e38ff */
[----:B0-----:R-:W-:-:S04]  /*138d0*/  @P0 IMAD.HI.U32 R5, R0, R5, RZ ;  /* 0x0000000500050227 */ /* 0x001fc800078e00ff */
[----:B------:R-:W-:Y:S01]  /*138e0*/  IMAD.MOV.U32 R4, RZ, RZ, R0 ;  /* 0x000000ffff047224 */ /* 0x000fe200078e0000 */
[----:B-1----:R-:W-:Y:S02]  /*138f0*/  @P0 SHF.R.U32.HI R4, RZ, R6, R5 ;  /* 0x00000006ff040219 */ /* 0x002fe40000011605 */
[----:B------:R-:W0:Y:S03]  /*13900*/  S2R R6, SR_TID.X ;  /* 0x0000000000067919 */ /* 0x000e260000002100 */
        /* <DEDUP_REMOVED lines=10> */
[C---:B------:R-:W-:Y:S01]  /*139b0*/  IMAD.WIDE.U32 R2, R0.reuse, UR4, R2 ;  /* 0x0000000400027c25 */ /* 0x040fe2000f8e0002 */
[----:B------:R-:W-:Y:S02]  /*139c0*/  ULDC UR4, c[0x0][0x2b8] ;  /* 0x0000ae0000047ab9 */ /* 0x000fe40000000800 */
[----:B------:R-:W-:Y:S01]  /*139d0*/  ISETP.GE.AND P2, PT, R9, UR4, PT ;  /* 0x0000000409007c0c */ /* 0x000fe2000bf46270 */
[----:B------:R-:W-:Y:S01]  /*139e0*/  IMAD R4, R0, UR5, R4 ;  /* 0x0000000500047c24 */ /* 0x000fe2000f8e0204 */
[----:B------:R1:W5:Y:S01]  /*139f0*/  LDL R9, [R1+0x14] ;  /* 0x0000140001097983 */ /* 0x0003620000100800 */
[----:B0-----:R-:W-:Y:S01]  /*13a00*/  IMAD.SHL.U32 R10, R6, 0x8, RZ ;  /* 0x00000008060a7824 */ /* 0x001fe200078e00ff */
[----:B------:R-:W-:Y:S01]  /*13a10*/  LEA R0, P3, R2, UR6, 0x1 ;  /* 0x0000000602007c11 */ /* 0x000fe2000f8608ff */
[----:B------:R-:W-:Y:S01]  /*13a20*/  IMAD.IADD R4, R3, 0x1, R4 ;  /* 0x0000000103047824 */ /* 0x000fe200078e0204 */
[----:B------:R-:W-:-:S02]  /*13a30*/  ISETP.GE.AND P1, PT, R11, UR4, PT ;  /* 0x000000040b007c0c */ /* 0x000fc4000bf26270 */
[----:B------:R-:W-:-:S04]  /*13a40*/  LOP3.LUT R10, R10, 0x38, RZ, 0xc0, !PT ;  /* 0x000000380a0a7812 */ /* 0x000fc800078ec0ff */
[----:B------:R-:W-:Y:S01]  /*13a50*/  ISETP.GE.AND P0, PT, R10, UR4, PT ;  /* 0x000000040a007c0c */ /* 0x000fe2000bf06270 */
[----:B------:R-:W-:Y:S01]  /*13a60*/  UMOV UR4, 0xffffffff ;  /* 0xffffffff00047882 */ /* 0x000fe20000000000 */
[----:B------:R-:W-:Y:S02]  /*13a70*/  LEA.HI.X R4, R2, UR7, R4, 0x1, P3 ;  /* 0x0000000702047c11 */ /* 0x000fe400098f0c04 */
[----:B-1----:R-:W-:Y:S09]  /*13a80*/  BRA.DIV UR4, `(.L_x_5776) ;  /* 0x0000003a04787947 */ /* 0x002ff2000b800000 */
[----:B------:R-:W2:Y:S01]  /*13a90*/  LDL.LU R8, [R1+0x24] ;  /* 0x0000240001087983 */ /* 0x000ea20000300800 */
[----:B------:R-:W-:Y:S01]  /*13aa0*/  ULDC UR4, c[0x0][0x288] ;  /* 0x0000a20000047ab9 */ /* 0x000fe20000000800 */
[----:B------:R-:W0:Y:S02]  /*13ab0*/  S2R R5, SR_TID.X ;  /* 0x0000000000057919 */ /* 0x000e240000002100 */
[----:B------:R-:W1:Y:S01]  /*13ac0*/  SHFL.IDX PT, R6, R0, RZ, 0x181f ;  /* 0x00181fff00067589 */ /* 0x000e6200000e0000 */
[----:B------:R-:W-:Y:S01]  /*13ad0*/  IMAD R3, R7, UR4, RZ ;  /* 0x0000000407037c24 */ /* 0x000fe2000f8e02ff */
[----:B0-----:R-:W-:-:S04]  /*13ae0*/  LOP3.LUT R5, R5, 0x7f, RZ, 0xc0, !PT ;  /* 0x0000007f05057812 */ /* 0x001fc800078ec0ff */
[----:B------:R-:W-:Y:S02]  /*13af0*/  SHF.R.U32.HI R11, RZ, 0x3, R5 ;  /* 0x00000003ff0b7819 */ /* 0x000fe40000011605 */
[----:B------:R-:W0:Y:S01]  /*13b00*/  SHFL.IDX PT, R5, R4, RZ, 0x181f ;  /* 0x00181fff04057589 */ /* 0x000e2200000e0000 */
[----:B------:R-:W-:Y:S02]  /*13b10*/  ULDC.64 UR6, c[0x0][0x208] ;  /* 0x0000820000067ab9 */ /* 0x000fe40000000a00 */
[----:B--2---:R-:W-:-:S05]  /*13b20*/  IMAD R2, R8, 0x80, R11 ;  /* 0x0000008008027824 */ /* 0x004fca00078e020b */
[----:B------:R-:W-:-:S13]  /*13b30*/  ISETP.GE.AND P4, PT, R2, R3, PT ;  /* 0x000000030200720c */ /* 0x000fda0003f86270 */
[----:B-1----:R-:W-:-:S05]  /*13b40*/  @!P4 LEA R6, P3, R10, R6, 0x1 ;  /* 0x000000060a06c211 */ /* 0x002fca00078608ff */
[----:B0-----:R-:W-:-:S04]  /*13b50*/  @!P4 IMAD.X R5, RZ, RZ, R5, P3 ;  /* 0x000000ffff05c224 */ /* 0x001fc800018e0605 */
[----:B------:R-:W-:Y:S02]  /*13b60*/  @!P4 IMAD.MOV.U32 R7, RZ, RZ, R5 ;  /* 0x000000ffff07c224 */ /* 0x000fe400078e0005 */
[----:B------:R-:W-:-:S03]  /*13b70*/  VIADD R5, R2, 0x10 ;  /* 0x0000001002057836 */ /* 0x000fc60000000000 */
[----:B------:R-:W-:Y:S01]  /*13b80*/  @!PT LDS RZ, [RZ] ;  /* 0x00000000fffff984 */ /* 0x000fe20000000800 */
[----:B-----5:R-:W-:Y:S04]  /*13b90*/  @!P4 LDGSTS.E.BYPASS.LTC128B.128 [R9+0x15400], desc[UR6][R6.64], !P0 ;  /* 0x154000000609cfae */ /* 0x020fe8000c101d46 */
        /* <DEDUP_REMOVED lines=54> */
[----:B0-----:R-:W0:Y:S04]  /*13f00*/  SHFL.IDX PT, R6, R0, 0x6, 0x181f ;  /* 0x00d81f0000067f89 */ /* 0x001e2800000e0000 */
[----:B------:R-:W1:Y:S04]  /*13f10*/  SHFL.IDX PT, R4, R4, 0x7, 0x181f ;  /* 0x00f81f0004047f89 */ /* 0x000e6800000e0000 */
[----:B------:R-:W2:Y:S01]  /*13f20*/  SHFL.IDX PT, R0, R0, 0x7, 0x181f ;  /* 0x00f81f0000007f89 */ /* 0x000ea200000e0000 */
[----:B0-----:R-:W-:-:S05]  /*13f30*/  @!P4 LEA R6, P3, R10, R6, 0x1 ;  /* 0x000000060a06c211 */ /* 0x001fca00078608ff */
[----:B------:R-:W-:-:S04]  /*13f40*/  @!P4 IMAD.X R5, RZ, RZ, R5, P3 ;  /* 0x000000ffff05c224 */ /* 0x000fc800018e0605 */
[----:B------:R-:W-:-:S05]  /*13f50*/  @!P4 IMAD.MOV.U32 R7, RZ, RZ, R5 ;  /* 0x000000ffff07c224 */ /* 0x000fca00078e0005 */
[----:B------:R0:W-:Y:S04]  /*13f60*/  @!P4 LDGSTS.E.BYPASS.LTC128B.128 [R9+0x18400], desc[UR6][R6.64], !P0 ;  /* 0x184000000609cfae */ /* 0x0001e8000c101d46 */
[----:B------:R0:W-:Y:S04]  /*13f70*/  @!P4 LDGSTS.E.BYPASS.LTC128B.128 [R9+0x1c400], desc[UR6][R6.64+0x80], !P1 ;  /* 0x1c4000800609cfae */ /* 0x0001e8000c901d46 */
[----:B-12---:R0:W-:Y:S02]  /*13f80*/  @!P4 LDGSTS.E.BYPASS.LTC128B.128 [R9+0x20400], desc[UR6][R6.64+0x100], !P2 ;  /* 0x204001000609cfae */ /* 0x0061e4000d101d46 */
.L_x_5887:
        /* <DEDUP_REMOVED lines=13> */
.L_x_5778:
[----:B------:R-:W-:Y:S05]  /*14060*/  BSYNC B0 ;  /* 0x0000000000007941 */ /* 0x000fea0003800000 */
.L_x_5777:
[----:B------:R-:W-:Y:S01]  /*14070*/  NOP ;  /* 0x0000000000007918 */ /* 0x000fe20000000000 */
[----:B------:R-:W-:Y:S01]  /*14080*/  PLOP3.LUT P0, PT, PT, PT, PT, 0x80, 0x0 ;  /* 0x000000000000781c */ /* 0x000fe20003f0f070 */
[----:B0-----:R-:W-:-:S12]  /*14090*/  VIADD R6, R17, 0x36800 ;  /* 0x0003680011067836 */ /* 0x001fd80000000000 */
.L_x_5779:
[----:B------:R-:W-:Y:S02]  /*140a0*/  PLOP3.LUT P1, PT, P1, P0, PT, 0xa2, 0x0 ;  /* 0x000000000000781c */ /* 0x000fe40000f21472 */
[----:B------:R-:W-:-:S08]  /*140b0*/  @P0 R2UR P1, UR4, R17 ;  /* 0x00000000110402ca */ /* 0x000fd00000020000 */
[----:B------:R-:W-:-:S05]  /*140c0*/  @P0 PLOP3.LUT P0, PT, P1, PT, PT, 0x80, 0x0 ;  /* 0x000000000000081c */ /* 0x000fca0000f0f070 */
[----:B------:R-:W-:Y:S01]  /*140d0*/  @!P1 SYNCS.ARRIVE.TRANS64.RED.A0T1 RZ, [UR4+0x36800], RZ ;  /* 0x036800ffffff99a7 */ /* 0x000fe20008200404 */
[----:B------:R-:W-:Y:S07]  /*140e0*/  @!P1 ARRIVES.LDGSTSBAR.64.TRANSCNT [UR4+0x36800] ;  /* 0x03680000ff0099b0 */ /* 0x000fee0008000a84 */
[----:B------:R-:W-:Y:S05]  /*140f0*/  @P0 BRA.U.ANY `(.L_x_5779) ;  /* 0xfffffffd00e80947 */ /* 0x000fea000393ffff */
[----:B-1----:R-:W2:Y:S02]  /*14100*/  LDL.LU R2, [R1+0x28] ;  /* 0x0000280001027983 */ /* 0x002ea40000300800 */
        /* <DEDUP_REMOVED lines=11> */
.L_x_5888:
[----:B------:R-:W-:Y:S05]  /*141c0*/  BSYNC B0 ;  /* 0x0000000000007941 */ /* 0x000fea0003800000 */
.L_x_5780:
[----:B------:R-:W2:Y:S02]  /*141d0*/  LDL R2, [R1+0x20] ;  /* 0x0000200001027983 */ /* 0x000ea40000100800 */
[----:B--2---:R-:W-:-:S13]  /*141e0*/  ISETP.GE.AND P0, PT, R2, 0x2, PT ;  /* 0x000000020200780c */ /* 0x004fda0003f06270 */
[----:B------:R-:W-:Y:S05]  /*141f0*/  @!P0 BRA `(.L_x_5782) ;  /* 0x0000002000b08947 */ /* 0x000fea0003800000 */
[C---:B0-----:R-:W-:Y:S01]  /*14200*/  LOP3.LUT R0, R2.reuse, 0x1, RZ, 0xc0, !PT ;  /* 0x0000000102007812 */ /* 0x041fe200078ec0ff */
[----:B------:R-:W-:-:S03]  /*14210*/  VIADD R7, R2, 0xfffffffe ;  /* 0xfffffffe02077836 */ /* 0x000fc60000000000 */
[----:B------:R-:W-:Y:S01]  /*14220*/  ISETP.NE.U32.AND P0, PT, R0, 0x1, PT ;  /* 0x000000010000780c */ /* 0x000fe20003f05070 */
[----:B------:R-:W-:-:S12]  /*14230*/  IMAD.MOV.U32 R0, RZ, RZ, R7 ;  /* 0x000000ffff007224 */ /* 0x000fd800078e0007 */
[----:B------:R-:W-:Y:S05]  /*14240*/  @!P0 BRA `(.L_x_5783) ;  /* 0x0000000800e08947 */ /* 0x000fea0003800000 */
[----:B------:R-:W2:Y:S04]  /*14250*/  LDL R3, [R1+0xc] ;  /* 0x00000c0001037983 */ /* 0x000ea80000100800 */
        /* <DEDUP_REMOVED lines=10> */
[----:B------:R-:W-:Y:S01]  /*14300*/  MOV R4, R16 ;  /* 0x0000001000047202 */ /* 0x000fe20000000f00 */
[----:B------:R-:W-:Y:S01]  /*14310*/  IMAD.MOV.U32 R0, RZ, RZ, R7 ;  /* 0x000000ffff007224 */ /* 0x000fe200078e0007 */
[----:B--2---:R-:W-:-:S13]  /*14320*/  ISETP.NE.AND P1, PT, R2, RZ, PT ;  /* 0x000000ff0200720c */ /* 0x004fda0003f25270 */
        /* <DEDUP_REMOVED lines=22> */
.L_x_5786:
[----:B0-----:R-:W-:Y:S01]  /*14490*/  IMAD R2, R8, 0x8, R17 ;  /* 0x0000000808027824 */ /* 0x001fe200078e0211 */
[----:B------:R-:W-:Y:S01]  /*144a0*/  SHF.L.U32 R3, R9, 0x1f, RZ ;  /* 0x0000001f09037819 */ /* 0x000fe200000006ff */
[----:B------:R-:W-:Y:S03]  /*144b0*/  BSSY B1, `(.L_x_5787) ;  /* 0x0000003000017945 */ /* 0x000fe60003800000 */
[----:B------:R-:W0:Y:S02]  /*144c0*/  SYNCS.PHASECHK.TRANS64.TRYWAIT P0, [R2+URZ+0x36840], R3 ;  /* 0x03684003020075a7 */ /* 0x000e24000800017f */
[----:B0-----:R-:W-:Y:S05]  /*144d0*/  @!P0 BRA `(.L_x_5788) ;  /* 0x0000003800c48947 */ /* 0x001fea0003800000 */
.L_x_5889:
[----:B------:R-:W-:Y:S05]  /*144e0*/  BSYNC B1 ;  /* 0x0000000000017941 */ /* 0x000fea0003800000 */
.L_x_5787:
        /* <DEDUP_REMOVED lines=12> */
.L_x_5790:
[----:B------:R-:W-:Y:S05]  /*145b0*/  BSYNC B1 ;  /* 0x0000000000017941 */ /* 0x000fea0003800000 */
.L_x_5789:
        /* <DEDUP_REMOVED lines=12> */
.L_x_5791:
        /* <DEDUP_REMOVED lines=15> */
.L_x_5792:
        /* <DEDUP_REMOVED lines=15> */
.L_x_5793:
        /* <DEDUP_REMOVED lines=15> */
.L_x_5890:
[----:B------:R-:W-:Y:S05]  /*14950*/  BSYNC B1 ;  /* 0x0000000000017941 */ /* 0x000fea0003800000 */
.L_x_5794:
        /* <DEDUP_REMOVED lines=12> */
.L_x_5797:
[----:B------:R-:W-:Y:S05]  /*14a20*/  BSYNC B1 ;  /* 0x0000000000017941 */ /* 0x000fea0003800000 */
.L_x_5796:
        /* <DEDUP_REMOVED lines=11> */
.L_x_5798:
        /* <DEDUP_REMOVED lines=15> */
.L_x_5799:
        /* <DEDUP_REMOVED lines=15> */
.L_x_5800:
        /* <DEDUP_REMOVED lines=10> */
[----:B------:R-:W-:Y:S01]  /*14d60*/  MOV R16, R4 ;  /* 0x0000000400107202 */ /* 0x000fe20000000f00 */
[----:B------:R-:W-:-:S07]  /*14d70*/  IMAD.MOV.U32 R19, RZ, RZ, R0 ;  /* 0x000000ffff137224 */ /* 0x000fce00078e0000 */
.L_x_5785:
[----:B------:R-:W-:Y:S05]  /*14d80*/  BSYNC B0 ;  /* 0x0000000000007941 */ /* 0x000fea0003800000 */
.L_x_5784:
[----:B------:R-:W2:Y:S01]  /*14d90*/  LDL.LU R0, [R1+0x20] ;  /* 0x0000200001007983 */ /* 0x000ea20000300800 */
[----:B------:R-:W-:-:S03]  /*14da0*/  IMAD.MOV.U32 R18, RZ, RZ, R8 ;  /* 0x000000ffff127224 */ /* 0x000fc600078e0008 */
[----:B------:R0:W-:Y:S02]  /*14db0*/  STL [R1+0x4], R9 ;  /* 0x0000040901007387 */ /* 0x0001e40000100800 */
[----:B0-2---:R-:W-:-:S07]  /*14dc0*/  VIADD R0, R0, 0xfffffffd ;  /* 0xfffffffd00007836 */ /* 0x005fce0000000000 */
.L_x_5783:
[----:B------:R-:W-:Y:S01]  /*14dd0*/  ISETP.NE.AND P0, PT, R7, RZ, PT ;  /* 0x000000ff0700720c */ /* 0x000fe20003f05270 */
[----:B------:R-:W-:-:S12]  /*14de0*/  BSSY B0, `(.L_x_5782) ;  /* 0x000016d000007945 */ /* 0x000fd80003800000 */
[----:B------:R-:W-:Y:S05]  /*14df0*/  @!P0 BRA `(.L_x_5801) ;  /* 0x0000001400ac8947 */ /* 0x000fea0003800000 */
[----:B------:R-:W-:-:S07]  /*14e00*/  IMAD.MOV.U32 R8, RZ, RZ, R16 ;  /* 0x000000ffff087224 */ /* 0x000fce00078e0010 */
.L_x_5836:
        /* <DEDUP_REMOVED lines=36> */
.L_x_5804:
[----:B------:R-:W-:Y:S01]  /*15050*/  IMAD R3, R4, 0x8, R17 ;  /* 0x0000000804037824 */ /* 0x000fe200078e0211 */
[----:B------:R-:W-:Y:S01]  /*15060*/  SHF.L.U32 R2, R5, 0x1f, RZ ;  /* 0x0000001f05027819 */ /* 0x000fe200000006ff */
[----:B------:R-:W-:Y:S03]  /*15070*/  BSSY B2, `(.L_x_5805) ;  /* 0x0000003000027945 */ /* 0x000fe60003800000 */
[----:B------:R-:W1:Y:S02]  /*15080*/  SYNCS.PHASECHK.TRANS64.TRYWAIT P0, [R3+URZ+0x36840], R2 ;  /* 0x03684002030075a7 */ /* 0x000e64000800017f */
[----:B-1----:R-:W-:Y:S05]  /*15090*/  @!P0 BRA `(.L_x_5806) ;  /* 0x0000002c00fc8947 */ /* 0x002fea0003800000 */
.L_x_5891:
[----:B------:R-:W-:Y:S05]  /*150a0*/  BSYNC B2 ;  /* 0x0000000000027941 */ /* 0x000fea0003800000 */
.L_x_5805:
        /* <DEDUP_REMOVED lines=12> */
.L_x_5808:
[----:B------:R-:W-:Y:S05]  /*15170*/  BSYNC B2 ;  /* 0x0000000000027941 */ /* 0x000fea0003800000 */
.L_x_5807:
[----:B------:R-:W-:Y:S01]  /*15180*/  MOV R12, RZ ;  /* 0x000000ff000c7202 */ /* 0x000fe20000000f00 */
[----:B------:R-:W-:Y:S01]  /*15190*/  IMAD R9, R4, 0xa800, R17 ;  /* 0x0000a80004097824 */ /* 0x000fe200078e0211 */
[----:B------:R-:W-:Y:S01]  /*151a0*/  UIADD3 UR4, UP0, UR38, 0x370, URZ ;  /* 0x0000037026047890 */ /* 0x000fe2000ff1e03f */
        /* <DEDUP_REMOVED lines=8> */
.L_x_5809:
        /* <DEDUP_REMOVED lines=16> */
.L_x_5810:
        /* <DEDUP_REMOVED lines=16> */
.L_x_5811:
        /* <DEDUP_REMOVED lines=16> */
.L_x_5892:
[----:B------:R-:W-:Y:S05]  /*15530*/  BSYNC B2 ;  /* 0x0000000000027941 */ /* 0x000fea0003800000 */
.L_x_5812:
        /* <DEDUP_REMOVED lines=11> */
.L_x_5815:
[----:B------:R-:W-:Y:S05]  /*155f0*/  BSYNC B2 ;  /* 0x0000000000027941 */ /* 0x000fea0003800000 */
.L_x_5814:
        /* <DEDUP_REMOVED lines=8> */
[----:B------:R-:W-:Y:S01]  /*15680*/  IADD3 R9, R18, 0x400, RZ ;  /* 0x0000040012097810 */ /* 0x000fe20007ffe0ff */
[----:B------:R-:W-:-:S12]  /*15690*/  UIADD3.X UR5, URZ, UR39, URZ, UP0, !UPT ;  /* 0x000000273f057290 */ /* 0x000fd800087fe43f */
.L_x_5816:
        /* <DEDUP_REMOVED lines=15> */
.L_x_5817:
        /* <DEDUP_REMOVED lines=15> */
.L_x_5818:
        /* <DEDUP_REMOVED lines=12> */
.L_x_5803:
[----:B------:R-:W-:Y:S05]  /*15940*/  BSYNC B1 ;  /* 0x0000000000017941 */ /* 0x000fea0003800000 */
.L_x_5802:
        /* <DEDUP_REMOVED lines=15> */
[----:B------:R-:W1:Y:S01]  /*15a40*/  LDC R9, c[0x0][0x43c] ;  /* 0x00010f00ff097b82 */ /* 0x000e620000000800 */
[----:B------:R-:W-:Y:S02]  /*15a50*/  ULDC.64 UR4, c[0x0][0x428] ;  /* 0x00010a0000047ab9 */ /* 0x000fe40000000a00 */
[----:B------:R-:W3:Y:S01]  /*15a60*/  LDL R11, [R1] ;  /* 0x00000000010b7983 */ /* 0x000ee20000100800 */
        /* <DEDUP_REMOVED lines=17> */
.L_x_5821:
[----:B------:R-:W-:Y:S01]  /*15b80*/  IMAD R2, R18, 0x8, R17 ;  /* 0x0000000812027824 */ /* 0x000fe200078e0211 */
[----:B------:R-:W-:Y:S01]  /*15b90*/  SHF.L.U32 R3, R10, 0x1f, RZ ;  /* 0x0000001f0a037819 */ /* 0x000fe200000006ff */
[----:B------:R-:W-:Y:S03]  /*15ba0*/  BSSY B2, `(.L_x_5822) ;  /* 0x0000003000027945 */ /* 0x000fe60003800000 */
[----:B------:R-:W2:Y:S02]  /*15bb0*/  SYNCS.PHASECHK.TRANS64.TRYWAIT P0, [R2+URZ+0x36840], R3 ;  /* 0x03684003020075a7 */ /* 0x000ea4000800017f */
[----:B--2---:R-:W-:Y:S05]  /*15bc0*/  @!P0 BRA `(.L_x_5823) ;  /* 0x0000002400588947 */ /* 0x004fea0003800000 */
.L_x_5893:
[----:B------:R-:W-:Y:S05]  /*15bd0*/  BSYNC B2 ;  /* 0x0000000000027941 */ /* 0x000fea0003800000 */
.L_x_5822:
        /* <DEDUP_REMOVED lines=12> */
.L_x_5825:
[----:B------:R-:W-:Y:S05]  /*15ca0*/  BSYNC B2 ;  /* 0x0000000000027941 */ /* 0x000fea0003800000 */
.L_x_5824:
[----:B------:R-:W-:Y:S01]  /*15cb0*/  MOV R12, RZ ;  /* 0x000000ff000c7202 */ /* 0x000fe20000000f00 */
[C---:B--2---:R-:W-:Y:S01]  /*15cc0*/  IMAD R3, R18.reuse, 0x8, R6 ;  /* 0x0000000812037824 */ /* 0x044fe200078e0206 */
[----:B------:R-:W-:Y:S01]  /*15cd0*/  UIADD3 UR4, UP0, UR38, 0x370, URZ ;  /* 0x0000037026047890 */ /* 0x000fe2000ff1e03f */
[----:B------:R-:W-:Y:S01]  /*15ce0*/  IMAD R9, R18, 0xa800, R17 ;  /* 0x0000a80012097824 */ /* 0x000fe200078e0211 */
[----:B------:R-:W-:Y:S01]  /*15cf0*/  R2UR UR10, R12 ;  /* 0x000000000c0a72ca */ /* 0x000fe200000e0000 */
[----:B------:R-:W-:Y:S01]  /*15d00*/  VIADD R3, R3, 0x30 ;  /* 0x0000003003037836 */ /* 0x000fe20000000000 */
[----:B------:R-:W-:Y:S01]  /*15d10*/  PLOP3.LUT P0, PT, PT, PT, PT, 0x80, 0x0 ;  /* 0x000000000000781c */ /* 0x000fe20003f0f070 */
[----:B------:R-:W-:Y:S01]  /*15d20*/  IMAD R2, R7, 0x70, RZ ;  /* 0x0000007007027824 */ /* 0x000fe200078e02ff */
[----:B------:R-:W-:Y:S01]  /*15d30*/  UIADD3.X UR5, URZ, UR39, URZ, UP0, !UPT ;  /* 0x000000273f057290 */ /* 0x000fe200087fe43f */
[----:B0-----:R-:W-:Y:S01]  /*15d40*/  VIADD R10, R9, 0x21400 ;  /* 0x00021400090a7836 */ /* 0x001fe20000000000 */
[----:B------:R-:W-:Y:S01]  /*15d50*/  UMOV UR6, 0x0 ;  /* 0x0000000000067882 */ /* 0x000fe20000000000 */
[----:B------:R-:W-:-:S09]  /*15d60*/  UMOV UR7, 0x14f00000 ;  /* 0x14f0000000077882 */ /* 0x000fd20000000000 */
.L_x_5826:
        /* <DEDUP_REMOVED lines=16> */
.L_x_5827:
        /* <DEDUP_REMOVED lines=16> */
.L_x_5828:
        /* <DEDUP_REMOVED lines=15> */
.L_x_5894:
[----:B------:R-:W-:Y:S05]  /*16060*/  BSYNC B2 ;  /* 0x0000000000027941 */ /* 0x000fea0003800000 */
.L_x_5829:
        /* <DEDUP_REMOVED lines=11> */
.L_x_5832:
[----:B------:R-:W-:Y:S05]  /*16120*/  BSYNC B2 ;  /* 0x0000000000027941 */ /* 0x000fea0003800000 */
.L_x_5831:
        /* <DEDUP_REMOVED lines=8> */
[----:B------:R-:W-:Y:S01]  /*161b0*/  IADD3 R2, R2, 0x50, RZ ;  /* 0x0000005002027810 */ /* 0x000fe20007ffe0ff */
[----:B------:R-:W-:-:S12]  /*161c0*/  UIADD3.X UR5, URZ, UR39, URZ, UP0, !UPT ;  /* 0x000000273f057290 */ /* 0x000fd800087fe43f */
.L_x_5833:
        /* <DEDUP_REMOVED lines=15> */
.L_x_5834:
        /* <DEDUP_REMOVED lines=15> */
.L_x_5835:
        /* <DEDUP_REMOVED lines=12> */
.L_x_5820:
[----:B------:R-:W-:Y:S05]  /*16470*/  BSYNC B1 ;  /* 0x0000000000017941 */ /* 0x000fea0003800000 */
.L_x_5819:
[C---:B------:R-:W-:Y:S01]  /*16480*/  ISETP.GT.AND P0, PT, R0.reuse, 0x1, PT ;  /* 0x000000010000780c */ /* 0x040fe20003f04270 */
[----:B------:R-:W-:-:S12]  /*16490*/  VIADD R0, R0, 0xfffffffe ;  /* 0xfffffffe00007836 */ /* 0x000fd80000000000 */
[----:B------:R-:W-:Y:S05]  /*164a0*/  @P0 BRA `(.L_x_5836) ;  /* 0xffffffe800580947 */ /* 0x000fea000383ffff */
.L_x_5801:
[----:B------:R-:W-:Y:S05]  /*164b0*/  BSYNC B0 ;  /* 0x0000000000007941 */ /* 0x000fea0003800000 */
.L_x_5782:
[----:B0-----:R-:W0:Y:S01]  /*164c0*/  S2R R0, SR_TID.X ;  /* 0x0000000000007919 */ /* 0x001e220000002100 */
[----:B------:R-:W-:Y:S01]  /*164d0*/  BSSY B0, `(.L_x_5837) ;  /* 0x0000012000007945 */ /* 0x000fe20003800000 */
[----:B0-----:R-:W-:-:S04]  /*164e0*/  LOP3.LUT R6, R0, 0x7f, RZ, 0xc0, !PT ;  /* 0x0000007f00067812 */ /* 0x001fc800078ec0ff */
[----:B------:R-:W-:-:S13]  /*164f0*/  ISETP.NE.AND P1, PT, R6, RZ, PT ;  /* 0x000000ff0600720c */ /* 0x000fda0003f25270 */
[----:B------:R-:W-:Y:S05]  /*16500*/  @P1 BRA `(.L_x_5838) ;  /* 0x0000000000381947 */ /* 0x000fea0003800000 */
[----:B------:R-:W0:Y:S01]  /*16510*/  S2R R3, SR_LANEID ;  /* 0x0000000000037919 */ /* 0x000e220000000000 */
        /* <DEDUP_REMOVED lines=13> */
.L_x_5838:
[----:B------:R-:W-:Y:S05]  /*165f0*/  BSYNC B0 ;  /* 0x0000000000007941 */ /* 0x000fea0003800000 */
.L_x_5837:
[----:B0-----:R-:W2:Y:S01]  /*16600*/  LDL.LU R0, [R1+0xc] ;  /* 0x00000c0001007983 */ /* 0x001ea20000300800 */
[----:B------:R-:W-:Y:S01]  /*16610*/  BSSY B0, `(.L_x_5839) ;  /* 0x0000047000007945 */ /* 0x000fe20003800000 */
[----:B--2---:R-:W-:-:S13]  /*16620*/  ISETP.NE.AND P0, PT, R0, RZ, PT ;  /* 0x000000ff0000720c */ /* 0x004fda0003f05270 */
        /* <DEDUP_REMOVED lines=8> */
.L_x_5895:
[----:B------:R-:W-:Y:S05]  /*166b0*/  BSYNC B1 ;  /* 0x0000000000017941 */ /* 0x000fea0003800000 */
.L_x_5841:
        /* <DEDUP_REMOVED lines=9> */
.L_x_5844:
[----:B------:R-:W-:Y:S05]  /*16750*/  BSYNC B1 ;  /* 0x0000000000017941 */ /* 0x000fea0003800000 */
.L_x_5843:
        /* <DEDUP_REMOVED lines=10> */
.L_x_5845:
        /* <DEDUP_REMOVED lines=15> */
.L_x_5846:
        /* <DEDUP_REMOVED lines=15> */
.L_x_5847:
        /* <DEDUP_REMOVED lines=10> */
.L_x_5840:
[----:B------:R-:W-:Y:S05]  /*16a80*/  BSYNC B0 ;  /* 0x0000000000007941 */ /* 0x000fea0003800000 */
.L_x_5839:
[----:B------:R-:W2:Y:S01]  /*16a90*/  LDL.LU R3, [R1+0x4] ;  /* 0x0000040001037983 */ /* 0x000ea20000300800 */
[----:B------:R-:W-:-:S05]  /*16aa0*/  VIADD R18, R18, 0x1 ;  /* 0x0000000112127836 */ /* 0x000fca0000000000 */
[----:B------:R-:W-:-:S04]  /*16ab0*/  ISETP.NE.AND P0, PT, R18, 0x2, PT ;  /* 0x000000021200780c */ /* 0x000fc80003f05270 */
[----:B------:R-:W-:Y:S02]  /*16ac0*/  SEL R0, RZ, 0x1, P0 ;  /* 0x00000001ff007807 */ /* 0x000fe40000000000 */
[----:B------:R-:W-:Y:S02]  /*16ad0*/  SEL R18, R18, RZ, P0 ;  /* 0x000000ff12127207 */ /* 0x000fe40000000000 */
[----:B--2---:R-:W-:-:S05]  /*16ae0*/  LOP3.LUT R3, R3, R0, RZ, 0x3c, !PT ;  /* 0x0000000003037212 */ /* 0x004fca00078e3cff */
[----:B------:R1:W-:Y:S02]  /*16af0*/  STL [R1+0x4], R3 ;  /* 0x0000040301007387 */ /* 0x0003e40000100800 */
.L_x_5762:
[----:B------:R-:W-:Y:S05]  /*16b00*/  BSYNC B7 ;  /* 0x0000000000077941 */ /* 0x000fea0003800000 */
.L_x_5760:
[----:B0-----:R-:W2:Y:S04]  /*16b10*/  LDL R0, [R1+0x2c] ;  /* 0x00002c0001007983 */ /* 0x001ea80000100800 */
[----:B------:R0:W5:Y:S01]  /*16b20*/  LDL R2, [R1+0x18] ;  /* 0x0000180001027983 */ /* 0x0001620000100800 */
[----:B--2---:R-:W-:-:S13]  /*16b30*/  ISETP.NE.AND P0, PT, R0, RZ, PT ;  /* 0x000000ff0000720c */ /* 0x004fda0003f05270 */
        /* <DEDUP_REMOVED lines=11> */
.L_x_5848:
[----:B------:R-:W-:-:S03]  /*16bf0*/  UMOV UR4, 0xffffffff ;  /* 0xffffffff00047882 */ /* 0x000fc60000000000 */
[----:B------:R-:W-:Y:S05]  /*16c00*/  BRA.DIV UR4, `(.L_x_5850) ;  /* 0x0000001604847947 */ /* 0x000fea000b800000 */
[----:B-----5:R0:W2:Y:S02]  /*16c10*/  SHFL.IDX PT, R14, R2, RZ, 0x1f ;  /* 0x00001fff020e7589 */ /* 0x0200a400000e0000 */
.L_x_5898:
[----:B-1----:R-:W1:Y:S01]  /*16c20*/  @!P1 S2R R3, SR_CgaCtaId ;  /* 0x0000000000039919 */ /* 0x002e620000008800 */
[----:B------:R-:W-:Y:S05]  /*16c30*/  WARPSYNC.ALL ;  /* 0x0000000000007948 */ /* 0x000fea0003800000 */
[----:B------:R-:W-:Y:S01]  /*16c40*/  BAR.SYNC.DEFER_BLOCKING 0x4, 0x180 ;  /* 0x0106000000007b1d */ /* 0x000fe20000010000 */
[----:B------:R-:W-:-:S05]  /*16c50*/  @!P1 MOV R0, 0x400 ;  /* 0x0000040000009802 */ /* 0x000fca0000000f00 */
[----:B--2---:R2:W-:Y:S01]  /*16c60*/  STL [R1+0x18], R14 ;  /* 0x0000180e01007387 */ /* 0x0045e20000100800 */
[----:B-1----:R-:W-:-:S05]  /*16c70*/  @!P1 LEA R17, R3, R0, 0x18 ;  /* 0x0000000003119211 */ /* 0x002fca00078ec0ff */
[----:B------:R2:W-:Y:S01]  /*16c80*/  @!P1 STS [R17+0x368d0], R2 ;  /* 0x0368d00211009388 */ /* 0x0005e20000000800 */
[----:B------:R-:W-:Y:S06]  /*16c90*/  BAR.ARV 0x5, 0x180 ;  /* 0x0146000000007b1d */ /* 0x000fec0000002000 */
.L_x_5849:
[----:B------:R-:W4:Y:S01]  /*16ca0*/  LDL R0, [R1+0x18] ;  /* 0x0000180001007983 */ /* 0x000f220000100800 */
[----:B------:R-:W-:Y:S02]  /*16cb0*/  ULDC UR4, c[0x0][0xc38] ;  /* 0x00030e0000047ab9 */ /* 0x000fe40000000800 */
[----:B----4-:R-:W-:-:S13]  /*16cc0*/  ISETP.GE.AND P0, PT, R0, UR4, PT ;  /* 0x0000000400007c0c */ /* 0x010fda000bf06270 */
[----:B------:R-:W-:Y:S05]  /*16cd0*/  @!P0 BRA `(.L_x_5851) ;  /* 0xffffffb8001c8947 */ /* 0x000fea000383ffff */
.L_x_5757:
[----:B-1----:R-:W4:Y:S01]  /*16ce0*/  LDL.LU R0, [R1+0x28] ;  /* 0x0000280001007983 */ /* 0x002f220000300800 */
[----:B------:R-:W-:Y:S01]  /*16cf0*/  BSSY B0, `(.L_x_5852) ;  /* 0x000000b000007945 */ /* 0x000fe20003800000 */
[----:B------:R-:W1:Y:S01]  /*16d00*/  S2R R5, SR_CgaCtaId ;  /* 0x0000000000057919 */ /* 0x000e620000008800 */
[----:B----4-:R-:W-:-:S05]  /*16d10*/  VIADD R0, R0, 0x1 ;  /* 0x0000000100007836 */ /* 0x010fca0000000000 */
[----:B0-23--:R-:W-:-:S04]  /*16d20*/  LEA.HI R2, R0, R0, RZ, 0x1 ;  /* 0x0000000000027211 */ /* 0x00dfc800078f08ff */
[----:B------:R-:W-:-:S05]  /*16d30*/  LOP3.LUT R3, R2, 0xfffffffe, RZ, 0xc0, !PT ;  /* 0xfffffffe02037812 */ /* 0x000fca00078ec0ff */
[----:B------:R-:W-:Y:S01]  /*16d40*/  IMAD.IADD R3, R0, 0x1, -R3 ;  /* 0x0000000100037824 */ /* 0x000fe200078e0a03 */
[----:B------:R-:W-:-:S04]  /*16d50*/  MOV R0, 0x400 ;  /* 0x0000040000007802 */ /* 0x000fc80000000f00 */
[----:B-1----:R-:W-:Y:S02]  /*16d60*/  LEA R0, R5, R0, 0x18 ;  /* 0x0000000005007211 */ /* 0x002fe400078ec0ff */
[----:B------:R-:W-:-:S04]  /*16d70*/  SHF.L.U32 R3, R3, 0x1f, RZ ;  /* 0x0000001f03037819 */ /* 0x000fc800000006ff */
[----:B------:R-:W0:Y:S02]  /*16d80*/  SYNCS.PHASECHK.TRANS64.TRYWAIT P0, [R0+URZ+0x36820], R3 ;  /* 0x03682003000075a7 */ /* 0x000e24000800017f */
[----:B0-----:R-:W-:Y:S05]  /*16d90*/  @!P0 BRA `(.L_x_5853) ;  /* 0x0000001400488947 */ /* 0x001fea0003800000 */
.L_x_5899:
[----:B------:R-:W-:Y:S05]  /*16da0*/  BSYNC B0 ;  /* 0x0000000000007941 */ /* 0x000fea0003800000 */
.L_x_5852:
[----:B------:R-:W-:-:S03]  /*16db0*/  UMOV UR4, 0xffffffff ;  /* 0xffffffff00047882 */ /* 0x000fc60000000000 */
[----:B------:R-:W-:Y:S05]  /*16dc0*/  BRA.DIV UR4, `(.L_x_5854) ;  /* 0x0000001604507947 */ /* 0x000fea000b800000 */
[----:B------:R-:W1:Y:S02]  /*16dd0*/  S2R R2, SR_TID.X ;  /* 0x0000000000027919 */ /* 0x000e640000002100 */
[----:B-1----:R-:W-:-:S04]  /*16de0*/  SHF.R.U32.HI R2, RZ, 0x5, R2 ;  /* 0x00000005ff027819 */ /* 0x002fc80000011602 */
[----:B------:R-:W-:-:S05]  /*16df0*/  LOP3.LUT R2, R2, 0x3, RZ, 0xc0, !PT ;  /* 0x0000000302027812 */ /* 0x000fca00078ec0ff */
[----:B------:R1:W2:Y:S02]  /*16e00*/  SHFL.IDX PT, R14, R2, RZ, 0x1f ;  /* 0x00001fff020e7589 */ /* 0x0002a400000e0000 */
.L_x_5902:
[----:B--2---:R-:W-:Y:S01]  /*16e10*/  ISETP.NE.AND P0, PT, R14, RZ, PT ;  /* 0x000000ff0e00720c */ /* 0x004fe20003f05270 */
[----:B------:R-:W-:-:S12]  /*16e20*/  BSSY B0, `(.L_x_5855) ;  /* 0x0000025000007945 */ /* 0x000fd80003800000 */
[----:B------:R-:W-:Y:S05]  /*16e30*/  @P0 BRA `(.L_x_5856) ;  /* 0x00000000008c0947 */ /* 0x000fea0003800000 */
[----:B------:R-:W-:-:S03]  /*16e40*/  UMOV UR4, 0xffffffff ;  /* 0xffffffff00047882 */ /* 0x000fc60000000000 */
[----:B------:R-:W-:Y:S05]  /*16e50*/  BRA.DIV UR4, `(.L_x_5857) ;  /* 0x0000001604607947 */ /* 0x000fea000b800000 */
[----:B------:R-:W-:-:S13]  /*16e60*/  ELECT P6, URZ, PT ;  /* 0x00000000003f782f */ /* 0x000fda00038c0000 */
.L_x_5905:
[----:B------:R-:W-:Y:S05]  /*16e70*/  @!P6 BRA `(.L_x_5856) ;  /* 0x00000000007ce947 */ /* 0x000fea0003800000 */
[----:B-1----:R-:W2:Y:S02]  /*16e80*/  LDL.LU R2, [R1+0x30] ;  /* 0x0000300001027983 */ /* 0x002ea40000300800 */
[----:B--2---:R-:W-:-:S04]  /*16e90*/  LOP3.LUT R2, R2, 0x2, RZ, 0xfc, !PT ;  /* 0x0000000202027812 */ /* 0x004fc800078efcff */
[----:B------:R-:W-:-:S13]  /*16ea0*/  ISETP.NE.AND P2, PT, R2, 0x3, PT ;  /* 0x000000030200780c */ /* 0x000fda0003f45270 */
[----:B------:R-:W-:Y:S05]  /*16eb0*/  @!P2 BRA `(.L_x_5858) ;  /* 0x000000000004a947 */ /* 0x000fea0003800000 */
[----:B------:R-:W-:Y:S01]  /*16ec0*/  BPT.TRAP 0x1 ;  /* 0x000000040000795c */ /* 0x000fe20000300000 */
.L_x_5858:
        /* <DEDUP_REMOVED lines=13> */
.L_x_5906:
[----:B------:R-:W1:Y:S02]  /*16fa0*/  SYNCS.PHASECHK.TRANS64.TRYWAIT P0, [R3+URZ], R2 ;  /* 0x00000002030075a7 */ /* 0x000e64000800017f */
[----:B-1----:R-:W-:Y:S05]  /*16fb0*/  @!P0 BRA `(.L_x_5860) ;  /* 0x00000014003c8947 */ /* 0x002fea0003800000 */
.L_x_5907:
[----:B------:R-:W-:Y:S05]  /*16fc0*/  @!P2 BRA `(.L_x_5861) ;  /* 0x000000000004a947 */ /* 0x000fea0003800000 */
[----:B------:R-:W-:Y:S01]  /*16fd0*/  BPT.TRAP 0x1 ;  /* 0x000000040000795c */ /* 0x000fe20000300000 */
.L_x_5861:
[----:B-1----:R-:W-:-:S04]  /*16fe0*/  VIADD R3, R0, 0x36860 ;  /* 0x0003686000037836 */ /* 0x002fc80000000000 */
[----:B------:R-:W-:-:S04]  /*16ff0*/  IMAD R18, R18, 0x8, R3 ;  /* 0x0000000812127824 */ /* 0x000fc800078e0203 */
[----:B------:R-:W1:Y:S02]  /*17000*/  SYNCS.PHASECHK.TRANS64.TRYWAIT P0, [R18+URZ], R5 ;  /* 0x00000005120075a7 */ /* 0x000e64000800017f */
[----:B-1----:R-:W-:Y:S05]  /*17010*/  @!P0 BRA `(.L_x_5862) ;  /* 0x0000001400388947 */ /* 0x002fea0003800000 */
.L_x_5908:
[----:B------:R-:W-:-:S07]  /*17020*/  IMAD R3, R4, 0x8, R3 ;  /* 0x0000000804037824 */ /* 0x000fce00078e0203 */
.L_x_5863:
[----:B--2---:R2:W3:Y:S02]  /*17030*/  SYNCS.PHASECHK.TRANS64.TRYWAIT P0, [R3+URZ], R2 ;  /* 0x00000002030075a7 */ /* 0x0044e4000800017f */
[----:B---3--:R-:W-:Y:S05]  /*17040*/  @!P0 NANOSLEEP.SYNCS 0x989680 ;  /* 0x009896800000895d */ /* 0x008fea0003900000 */
[----:B------:R-:W3:Y:S02]  /*17050*/  @!P0 SYNCS.PHASECHK.TRANS64 P0, [R3+URZ], R2 ;  /* 0x00000002030085a7 */ /* 0x000ee4000800007f */
[----:B---3--:R-:W-:Y:S05]  /*17060*/  @!P0 BRA `(.L_x_5863) ;  /* 0xfffffffc00f08947 */ /* 0x008fea000383ffff */
.L_x_5856:
[----:B------:R-:W-:Y:S05]  /*17070*/  BSYNC B0 ;  /* 0x0000000000007941 */ /* 0x000fea0003800000 */
.L_x_5855:
[----:B------:R-:W-:Y:S05]  /*17080*/  EXIT ;  /* 0x000000000000794d */ /* 0x000fea0003800000 */
.L_x_5710:
[----:B0-----:R-:W-:-:S04]  /*17090*/  MOV R3, UR37 ;  /* 0x0000002500037c02 */ /* 0x001fc80008000f00 */
[----:B------:R0:W1:Y:S03]  /*170a0*/  SYNCS.PHASECHK.TRANS64.TRYWAIT P1, [R3+URZ+0x36800], R0 ;  /* 0x03680000030075a7 */ /* 0x000066000802017f */
[----:B-1----:R-:W-:Y:S05]  /*170b0*/  @!P1 NANOSLEEP.SYNCS 0x989680 ;  /* 0x009896800000995d */ /* 0x002fea0003900000 */
[----:B------:R-:W1:Y:S02]  /*170c0*/  @!P1 SYNCS.PHASECHK.TRANS64 P1, [R3+URZ+0x36800], R0 ;  /* 0x03680000030095a7 */ /* 0x000e64000802007f */
[----:B-1----:R-:W-:Y:S05]  /*170d0*/  @!P1 BRA `(.L_x_5710) ;  /* 0xfffffffc00ec9947 */ /* 0x002fea000383ffff */
[----:B------:R-:W-:Y:S05]  /*170e0*/  BRA `(.L_x_5864) ;  /* 0xfffffea400bc7947 */ /* 0x000fea000383ffff */
.L_x_5714:
[----:B-1----:R1:W2:Y:S02]  /*170f0*/  SYNCS.PHASECHK.TRANS64.TRYWAIT P2, [R0+URZ+0x36830], R3 ;  /* 0x03683003000075a7 */ /* 0x0022a4000804017f */
[----:B--2---:R-:W-:Y:S05]  /*17100*/  @!P2 NANOSLEEP.SYNCS 0x989680 ;  /* 0x009896800000a95d */ /* 0x004fea0003900000 */
[----:B------:R-:W2:Y:S02]  /*17110*/  @!P2 SYNCS.PHASECHK.TRANS64 P2, [R0+URZ+0x36830], R3 ;  /* 0x036830030000a5a7 */ /* 0x000ea4000804007f */
[----:B--2---:R-:W-:Y:S05]  /*17120*/  @!P2 BRA `(.L_x_5714) ;  /* 0xfffffffc00f0a947 */ /* 0x004fea000383ffff */
[----:B------:R-:W-:Y:S05]  /*17130*/  BRA `(.L_x_5713) ;  /* 0xfffffea400e07947 */ /* 0x000fea000383ffff */
.L_x_5719:
[----:B-1----:R-:W-:-:S04]  /*17140*/  IMAD.U32 R6, RZ, RZ, UR7 ;  /* 0x00000007ff067e24 */ /* 0x002fc8000f8e00ff */
[----:B------:R1:W2:Y:S03]  /*17150*/  SYNCS.PHASECHK.TRANS64.TRYWAIT P3, [R6+URZ+0x36830], R5 ;  /* 0x03683005060075a7 */ /* 0x0002a6000806017f */
[----:B--2---:R-:W-:Y:S05]  /*17160*/  @!P3 NANOSLEEP.SYNCS 0x989680 ;  /* 0x009896800000b95d */ /* 0x004fea0003900000 */
[----:B------:R-:W2:Y:S02]  /*17170*/  @!P3 SYNCS.PHASECHK.TRANS64 P3, [R6+URZ+0x36830], R5 ;  /* 0x036830050600b5a7 */ /* 0x000ea4000806007f */
[----:B--2---:R-:W-:Y:S05]  /*17180*/  @!P3 BRA `(.L_x_5719) ;  /* 0xfffffffc00ecb947 */ /* 0x004fea000383ffff */
[----:B------:R-:W-:Y:S05]  /*17190*/  BRA `(.L_x_5718) ;  /* 0xfffffef000307947 */ /* 0x000fea000383ffff */
.L_x_5723:
[----:B01----:R-:W-:-:S04]  /*171a0*/  IMAD.U32 R5, RZ, RZ, UR10 ;  /* 0x0000000aff057e24 */ /* 0x003fc8000f8e00ff */
[----:B------:R0:W1:Y:S03]  /*171b0*/  SYNCS.PHASECHK.TRANS64.TRYWAIT P3, [R5+URZ+0x36850], R0 ;  /* 0x03685000050075a7 */ /* 0x000066000806017f */
[----:B-1----:R-:W-:Y:S05]  /*171c0*/  @!P3 NANOSLEEP.SYNCS 0x989680 ;  /* 0x009896800000b95d */ /* 0x002fea0003900000 */
[----:B------:R-:W1:Y:S02]  /*171d0*/  @!P3 SYNCS.PHASECHK.TRANS64 P3, [R5+URZ+0x36850], R0 ;  /* 0x036850000500b5a7 */ /* 0x000e64000806007f */
[----:B-1----:R-:W-:Y:S05]  /*171e0*/  @!P3 BRA `(.L_x_5723) ;  /* 0xfffffffc00ecb947 */ /* 0x002fea000383ffff */
[----:B------:R-:W-:Y:S05]  /*171f0*/  BRA `(.L_x_5722) ;  /* 0xffffff1400787947 */ /* 0x000fea000383ffff */
.L_x_5729:
[----:B-1----:R-:W-:-:S04]  /*17200*/  IMAD.U32 R6, RZ, RZ, UR4 ;  /* 0x00000004ff067e24 */ /* 0x002fc8000f8e00ff */
[----:B------:R1:W2:Y:S03]  /*17210*/  SYNCS.PHASECHK.TRANS64.TRYWAIT P2, [R6+URZ+0x36830], R5 ;  /* 0x03683005060075a7 */ /* 0x0002a6000804017f */
[----:B--2---:R-:W-:Y:S05]  /*17220*/  @!P2 NANOSLEEP.SYNCS 0x989680 ;  /* 0x009896800000a95d */ /* 0x004fea0003900000 */
[----:B------:R-:W2:Y:S02]  /*17230*/  @!P2 SYNCS.PHASECHK.TRANS64 P2, [R6+URZ+0x36830], R5 ;  /* 0x036830050600a5a7 */ /* 0x000ea4000804007f */
[----:B--2---:R-:W-:Y:S05]  /*17240*/  @!P2 BRA `(.L_x_5729) ;  /* 0xfffffffc00eca947 */ /* 0x004fea000383ffff */
[----:B------:R-:W-:Y:S05]  /*17250*/  BRA `(.L_x_5728) ;  /* 0xffffff3800b87947 */ /* 0x000fea000383ffff */
.L_x_5733:
[----:B01----:R-:W-:-:S04]  /*17260*/  IMAD.U32 R5, RZ, RZ, UR10 ;  /* 0x0000000aff057e24 */ /* 0x003fc8000f8e00ff */
[----:B------:R0:W1:Y:S03]  /*17270*/  SYNCS.PHASECHK.TRANS64.TRYWAIT P2, [R5+URZ+0x36850], R0 ;  /* 0x03685000050075a7 */ /* 0x000066000804017f */
[----:B-1----:R-:W-:Y:S05]  /*17280*/  @!P2 NANOSLEEP.SYNCS 0x989680 ;  /* 0x009896800000a95d */ /* 0x002fea0003900000 */
[----:B------:R-:W1:Y:S02]  /*17290*/  @!P2 SYNCS.PHASECHK.TRANS64 P2, [R5+URZ+0x36850], R0 ;  /* 0x036850000500a5a7 */ /* 0x000e64000804007f */
[----:B-1----:R-:W-:Y:S05]  /*172a0*/  @!P2 BRA `(.L_x_5733) ;  /* 0xfffffffc00eca947 */ /* 0x002fea000383ffff */
[----:B------:R-:W-:Y:S05]  /*172b0*/  BRA `(.L_x_5732) ;  /* 0xffffff6000007947 */ /* 0x000fea000383ffff */
.L_x_5738:
[----:B-1----:R-:W-:-:S04]  /*172c0*/  IMAD.U32 R9, RZ, RZ, UR5 ;  /* 0x00000005ff097e24 */ /* 0x002fc8000f8e00ff */
[----:B------:R1:W2:Y:S03]  /*172d0*/  SYNCS.PHASECHK.TRANS64.TRYWAIT P0, [R9+URZ+0x36850], R0 ;  /* 0x03685000090075a7 */ /* 0x0002a6000800017f */
[----:B--2---:R-:W-:Y:S05]  /*172e0*/  @!P0 NANOSLEEP.SYNCS 0x989680 ;  /* 0x009896800000895d */ /* 0x004fea0003900000 */
[----:B------:R-:W2:Y:S02]  /*172f0*/  @!P0 SYNCS.PHASECHK.TRANS64 P0, [R9+URZ+0x36850], R0 ;  /* 0x03685000090085a7 */ /* 0x000ea4000800007f */
[----:B--2---:R-:W-:Y:S05]  /*17300*/  @!P0 BRA `(.L_x_5738) ;  /* 0xfffffffc00ec8947 */ /* 0x004fea000383ffff */
[----:B------:R-:W-:Y:S05]  /*17310*/  BRA `(.L_x_5737) ;  /* 0xffffff8000707947 */ /* 0x000fea000383ffff */
.L_x_5768:
[----:B------:R-:W-:Y:S02]  /*17320*/  IMAD.MOV.U32 R13, RZ, RZ, R0 ;  /* 0x000000ffff0d7224 */ /* 0x000fe400078e0000 */
[----:B------:R-:W-:Y:S02]  /*17330*/  IMAD.MOV.U32 R12, RZ, RZ, RZ ;  /* 0x000000ffff0c7224 */ /* 0x000fe400078e00ff */
[----:B------:R-:W-:Y:S02]  /*17340*/  IMAD.MOV.U32 R11, RZ, RZ, 0x1f ;  /* 0x0000001fff0b7424 */ /* 0x000fe400078e00ff */
[----:B------:R-:W-:-:S07]  /*17350*/  IMAD.MOV.U32 R15, RZ, RZ, -0x1 ;  /* 0xffffffffff0f7424 */ /* 0x000fce00078e00ff */
[----:B0-----:R-:W-:Y:S05]  /*17360*/  WARPSYNC.COLLECTIVE R15, `(.L_x_5865) ;  /* 0x000000000f087348 */ /* 0x001fea0003c00000 */
[----:B------:R1:W2:Y:S02]  /*17370*/  SHFL.IDX P6, R14, R13, R12, R11 ;  /* 0x0000000c0d0e7389 */ /* 0x0002a400000c000b */
[----:B012---:R-:W-:Y:S01]  /*17380*/  ENDCOLLECTIVE ;  /* 0x000000000000791b */ /* 0x007fe20003800000 */
.L_x_5865:
[----:B------:R-:W-:Y:S05]  /*17390*/  BRA `(.L_x_5866) ;  /* 0xffffffbc00407947 */ /* 0x000fea000383ffff */
.L_x_5770:
[----:B------:R-:W-:Y:S01]  /*173a0*/  BSSY B0, `(.L_x_5867) ;  /* 0x0000006000007945 */ /* 0x000fe20003800000 */
[----:B------:R-:W-:-:S07]  /*173b0*/  IMAD.MOV.U32 R15, RZ, RZ, -0x1 ;  /* 0xffffffffff0f7424 */ /* 0x000fce00078e00ff */
[----:B01----:R-:W-:Y:S05]  /*173c0*/  WARPSYNC.COLLECTIVE R15, `(.L_x_5868) ;  /* 0x000000000f0c7348 */ /* 0x003fea0003c00000 */
[----:B------:R-:W-:Y:S02]  /*173d0*/  ELECT P6, UR62, PT ;  /* 0x00000000003e782f */ /* 0x000fe400038c0000 */
[----:B------:R-:W-:Y:S01]  /*173e0*/  MOV R14, UR62 ;  /* 0x0000003e000e7c02 */ /* 0x000fe20008000f00 */
[----:B01----:R-:W-:Y:S10]  /*173f0*/  ENDCOLLECTIVE ;  /* 0x000000000000791b */ /* 0x003ff40003800000 */
.L_x_5868:
[----:B------:R-:W-:Y:S05]  /*17400*/  BSYNC B0 ;  /* 0x0000000000007941 */ /* 0x000fea0003800000 */
.L_x_5867:
[----:B------:R-:W-:Y:S05]  /*17410*/  BRA `(.L_x_5869) ;  /* 0xffffffbc00407947 */ /* 0x000fea000383ffff */
.L_x_5772:
[----:B-1----:R1:W2:Y:S02]  /*17420*/  SYNCS.PHASECHK.TRANS64.TRYWAIT P0, [R2+URZ+0x36840], R0 ;  /* 0x03684000020075a7 */ /* 0x0022a4000800017f */
[----:B--2---:R-:W-:Y:S05]  /*17430*/  @!P0 NANOSLEEP.SYNCS 0x989680 ;  /* 0x009896800000895d */ /* 0x004fea0003900000 */
[----:B------:R-:W2:Y:S02]  /*17440*/  @!P0 SYNCS.PHASECHK.TRANS64 P0, [R2+URZ+0x36840], R0 ;  /* 0x03684000020085a7 */ /* 0x000ea4000800007f */
[----:B--2---:R-:W-:Y:S05]  /*17450*/  @!P0 BRA `(.L_x_5772) ;  /* 0xfffffffc00f08947 */ /* 0x004fea000383ffff */
[----:B------:R-:W-:Y:S05]  /*17460*/  BRA `(.L_x_5870) ;  /* 0xffffffbc00947947 */ /* 0x000fea000383ffff */
.L_x_5776:
[----:B------:R-:W-:Y:S01]  /*17470*/  IMAD.MOV.U32 R13, RZ, RZ, R4 ;  /* 0x000000ffff0d7224 */ /* 0x000fe200078e0004 */
[----:B------:R-:W-:Y:S01]  /*17480*/  MOV R12, RZ ;  /* 0x000000ff000c7202 */ /* 0x000fe20000000f00 */
[----:B------:R-:W-:Y:S01]  /*17490*/  IMAD.MOV.U32 R11, RZ, RZ, 0x181f ;  /* 0x0000181fff0b7424 */ /* 0x000fe200078e00ff */
[----:B------:R-:W-:Y:S01]  /*174a0*/  LOP3.LUT R6, R6, 0x7f, RZ, 0xc0, !PT ;  /* 0x0000007f06067812 */ /* 0x000fe200078ec0ff */
[----:B------:R-:W-:-:S03]  /*174b0*/  IMAD.MOV.U32 R15, RZ, RZ, -0x1 ;  /* 0xffffffffff0f7424 */ /* 0x000fc600078e00ff */
[----:B------:R-:W-:-:S07]  /*174c0*/  SHF.R.U32.HI R2, RZ, 0x3, R6 ;  /* 0x00000003ff027819 */ /* 0x000fce0000011606 */
[----:B-----5:R-:W-:Y:S05]  /*174d0*/  WARPSYNC.COLLECTIVE R15, `(.L_x_5871) ;  /* 0x000000000f087348 */ /* 0x020fea0003c00000 */
[----:B------:R0:W1:Y:S02]  /*174e0*/  SHFL.IDX P6, R14, R13, R12, R11 ;  /* 0x0000000c0d0e7389 */ /* 0x00006400000c000b */
[----:B01---5:R-:W-:Y:S01]  /*174f0*/  ENDCOLLECTIVE ;  /* 0x000000000000791b */ /* 0x023fe20003800000 */
.L_x_5871:
[----:B------:R-:W-:-:S04]  /*17500*/  IMAD R2, R8, 0x80, R2 ;  /* 0x0000008008027824 */ /* 0x000fc800078e0202 */
[----:B------:R-:W-:Y:S02]  /*17510*/  VIADD R8, R2, 0x10 ;  /* 0x0000001002087836 */ /* 0x000fe40000000000 */
[----:B------:R-:W-:Y:S02]  /*17520*/  IMAD.MOV.U32 R13, RZ, RZ, R0 ;  /* 0x000000ffff0d7224 */ /* 0x000fe400078e0000 */
[----:B------:R-:W-:-:S07]  /*17530*/  IMAD.MOV.U32 R5, RZ, RZ, R14 ;  /* 0x000000ffff057224 */ /* 0x000fce00078e000e */
[----:B------:R-:W-:Y:S05]  /*17540*/  WARPSYNC.COLLECTIVE R15, `(.L_x_5872) ;  /* 0x000000000f087348 */ /* 0x000fea0003c00000 */
[----:B------:R0:W1:Y:S02]  /*17550*/  SHFL.IDX P6, R14, R13, R12, R11 ;  /* 0x0000000c0d0e7389 */ /* 0x00006400000c000b */
[----:B01----:R-:W-:Y:S01]  /*17560*/  ENDCOLLECTIVE ;  /* 0x000000000000791b */ /* 0x003fe20003800000 */
.L_x_5872:
        /* <DEDUP_REMOVED lines=20> */
.L_x_5873:
[----:B------:R-:W-:Y:S01]  /*176b0*/  IMAD.MOV.U32 R13, RZ, RZ, R0 ;  /* 0x000000ffff0d7224 */ /* 0x000fe200078e0000 */
[----:B------:R-:W-:-:S07]  /*176c0*/  MOV R5, R14 ;  /* 0x0000000e00057202 */ /* 0x000fce0000000f00 */
[----:B------:R-:W-:Y:S05]  /*176d0*/  WARPSYNC.COLLECTIVE R15, `(.L_x_5874) ;  /* 0x000000000f087348 */ /* 0x000fea0003c00000 */
[----:B------:R0:W1:Y:S02]  /*176e0*/  SHFL.IDX P6, R14, R13, R12, R11 ;  /* 0x0000000c0d0e7389 */ /* 0x00006400000c000b */
[----:B01----:R-:W-:Y:S01]  /*176f0*/  ENDCOLLECTIVE ;  /* 0x000000000000791b */ /* 0x003fe20003800000 */
.L_x_5874:
        /* <DEDUP_REMOVED lines=18> */
.L_x_5875:
[----:B------:R-:W-:Y:S02]  /*17820*/  IMAD.MOV.U32 R13, RZ, RZ, R0 ;  /* 0x000000ffff0d7224 */ /* 0x000fe400078e0000 */
[----:B------:R-:W-:-:S07]  /*17830*/  IMAD.MOV.U32 R5, RZ, RZ, R14 ;  /* 0x000000ffff057224 */ /* 0x000fce00078e000e */
[----:B------:R-:W-:Y:S05]  /*17840*/  WARPSYNC.COLLECTIVE R15, `(.L_x_5876) ;  /* 0x000000000f087348 */ /* 0x000fea0003c00000 */
[----:B------:R0:W1:Y:S02]  /*17850*/  SHFL.IDX P6, R14, R13, R12, R11 ;  /* 0x0000000c0d0e7389 */ /* 0x00006400000c000b */
[----:B01----:R-:W-:Y:S01]  /*17860*/  ENDCOLLECTIVE ;  /* 0x000000000000791b */ /* 0x003fe20003800000 */
.L_x_5876:
        /* <DEDUP_REMOVED lines=18> */
.L_x_5877:
[----:B------:R-:W-:Y:S02]  /*17990*/  IMAD.MOV.U32 R13, RZ, RZ, R0 ;  /* 0x000000ffff0d7224 */ /* 0x000fe400078e0000 */
[----:B------:R-:W-:-:S07]  /*179a0*/  IMAD.MOV.U32 R5, RZ, RZ, R14 ;  /* 0x000000ffff057224 */ /* 0x000fce00078e000e */
[----:B------:R-:W-:Y:S05]  /*179b0*/  WARPSYNC.COLLECTIVE R15, `(.L_x_5878) ;  /* 0x000000000f087348 */ /* 0x000fea0003c00000 */
[----:B------:R0:W1:Y:S02]  /*179c0*/  SHFL.IDX P6, R14, R13, R12, R11 ;  /* 0x0000000c0d0e7389 */ /* 0x00006400000c000b */
[----:B01----:R-:W-:Y:S01]  /*179d0*/  ENDCOLLECTIVE ;  /* 0x000000000000791b */ /* 0x003fe20003800000 */
.L_x_5878:
        /* <DEDUP_REMOVED lines=18> */
.L_x_5879:
[----:B------:R-:W-:Y:S01]  /*17b00*/  IMAD.MOV.U32 R13, RZ, RZ, R0 ;  /* 0x000000ffff0d7224 */ /* 0x000fe200078e0000 */
[----:B------:R-:W-:-:S07]  /*17b10*/  MOV R5, R14 ;  /* 0x0000000e00057202 */ /* 0x000fce0000000f00 */
[----:B------:R-:W-:Y:S05]  /*17b20*/  WARPSYNC.COLLECTIVE R15, `(.L_x_5880) ;  /* 0x000000000f087348 */ /* 0x000fea0003c00000 */
[----:B------:R0:W1:Y:S02]  /*17b30*/  SHFL.IDX P6, R14, R13, R12, R11 ;  /* 0x0000000c0d0e7389 */ /* 0x00006400000c000b */
[----:B01----:R-:W-:Y:S01]  /*17b40*/  ENDCOLLECTIVE ;  /* 0x000000000000791b */ /* 0x003fe20003800000 */
.L_x_5880:
        /* <DEDUP_REMOVED lines=18> */
.L_x_5881:
[----:B------:R-:W-:Y:S02]  /*17c70*/  IMAD.MOV.U32 R13, RZ, RZ, R0 ;  /* 0x000000ffff0d7224 */ /* 0x000fe400078e0000 */
[----:B------:R-:W-:-:S07]  /*17c80*/  IMAD.MOV.U32 R5, RZ, RZ, R14 ;  /* 0x000000ffff057224 */ /* 0x000fce00078e000e */
[----:B------:R-:W-:Y:S05]  /*17c90*/  WARPSYNC.COLLECTIVE R15, `(.L_x_5882) ;  /* 0x000000000f087348 */ /* 0x000fea0003c00000 */
[----:B------:R0:W1:Y:S02]  /*17ca0*/  SHFL.IDX P6, R14, R13, R12, R11 ;  /* 0x0000000c0d0e7389 */ /* 0x00006400000c000b */
[----:B01----:R-:W-:Y:S01]  /*17cb0*/  ENDCOLLECTIVE ;  /* 0x000000000000791b */ /* 0x003fe20003800000 */
.L_x_5882:
        /* <DEDUP_REMOVED lines=18> */
.L_x_5883:
[----:B------:R-:W-:Y:S02]  /*17de0*/  IMAD.MOV.U32 R13, RZ, RZ, R0 ;  /* 0x000000ffff0d7224 */ /* 0x000fe400078e0000 */
[----:B------:R-:W-:-:S07]  /*17df0*/  IMAD.MOV.U32 R5, RZ, RZ, R14 ;  /* 0x000000ffff057224 */ /* 0x000fce00078e000e */
[----:B------:R-:W-:Y:S05]  /*17e00*/  WARPSYNC.COLLECTIVE R15, `(.L_x_5884) ;  /* 0x000000000f087348 */ /* 0x000fea0003c00000 */
[----:B------:R0:W1:Y:S02]  /*17e10*/  SHFL.IDX P6, R14, R13, R12, R11 ;  /* 0x0000000c0d0e7389 */ /* 0x00006400000c000b */
[----:B01----:R-:W-:Y:S01]  /*17e20*/  ENDCOLLECTIVE ;  /* 0x000000000000791b */ /* 0x003fe20003800000 */
.L_x_5884:
        /* <DEDUP_REMOVED lines=16> */
.L_x_5885:
[----:B------:R-:W-:Y:S01]  /*17f30*/  MOV R13, R0 ;  /* 0x00000000000d7202 */ /* 0x000fe20000000f00 */
[----:B------:R-:W-:-:S07]  /*17f40*/  IMAD.MOV.U32 R4, RZ, RZ, R14 ;  /* 0x000000ffff047224 */ /* 0x000fce00078e000e */
[----:B------:R-:W-:Y:S05]  /*17f50*/  WARPSYNC.COLLECTIVE R15, `(.L_x_5886) ;  /* 0x000000000f087348 */ /* 0x000fea0003c00000 */
[----:B------:R0:W1:Y:S02]  /*17f60*/  SHFL.IDX P6, R14, R13, R12, R11 ;  /* 0x0000000c0d0e7389 */ /* 0x00006400000c000b */
[----:B01----:R-:W-:Y:S01]  /*17f70*/  ENDCOLLECTIVE ;  /* 0x000000000000791b */ /* 0x003fe20003800000 */
.L_x_5886:
[----:B------:R-:W-:Y:S01]  /*17f80*/  IMAD.MOV.U32 R0, RZ, RZ, R14 ;  /* 0x000000ffff007224 */ /* 0x000fe200078e000e */
[----:B------:R-:W-:Y:S06]  /*17f90*/  BRA `(.L_x_5887) ;  /* 0xffffffbc00fc7947 */ /* 0x000fec000383ffff */
.L_x_5781:
[----:B0-----:R0:W1:Y:S02]  /*17fa0*/  SYNCS.PHASECHK.TRANS64.TRYWAIT P0, [R17+URZ+0x36820], R0 ;  /* 0x03682000110075a7 */ /* 0x001064000800017f */
[----:B-1----:R-:W-:Y:S05]  /*17fb0*/  @!P0 NANOSLEEP.SYNCS 0x989680 ;  /* 0x009896800000895d */ /* 0x002fea0003900000 */
[----:B------:R-:W1:Y:S02]  /*17fc0*/  @!P0 SYNCS.PHASECHK.TRANS64 P0, [R17+URZ+0x36820], R0 ;  /* 0x03682000110085a7 */ /* 0x000e64000800007f */
[----:B-1----:R-:W-:Y:S05]  /*17fd0*/  @!P0 BRA `(.L_x_5781) ;  /* 0xfffffffc00f08947 */ /* 0x002fea000383ffff */
[----:B------:R-:W-:Y:S05]  /*17fe0*/  BRA `(.L_x_5888) ;  /* 0xffffffc000747947 */ /* 0x000fea000383ffff */
.L_x_5788:
[----:B0-----:R0:W1:Y:S02]  /*17ff0*/  SYNCS.PHASECHK.TRANS64.TRYWAIT P0, [R2+URZ+0x36840], R3 ;  /* 0x03684003020075a7 */ /* 0x001064000800017f */
[----:B-1----:R-:W-:Y:S05]  /*18000*/  @!P0 NANOSLEEP.SYNCS 0x989680 ;  /* 0x009896800000895d */ /* 0x002fea0003900000 */
[----:B------:R-:W1:Y:S02]  /*18010*/  @!P0 SYNCS.PHASECHK.TRANS64 P0, [R2+URZ+0x36840], R3 ;  /* 0x03684003020085a7 */ /* 0x000e64000800007f */
[----:B-1----:R-:W-:Y:S05]  /*18020*/  @!P0 BRA `(.L_x_5788) ;  /* 0xfffffffc00f08947 */ /* 0x002fea000383ffff */
[----:B------:R-:W-:Y:S05]  /*18030*/  BRA `(.L_x_5889) ;  /* 0xffffffc400287947 */ /* 0x000fea000383ffff */
.L_x_5795:
[----:B0-----:R0:W1:Y:S02]  /*18040*/  SYNCS.PHASECHK.TRANS64.TRYWAIT P0, [R3+URZ+0x60], R2 ;  /* 0x00006002030075a7 */ /* 0x001064000800017f */
[----:B-1----:R-:W-:Y:S05]  /*18050*/  @!P0 NANOSLEEP.SYNCS 0x989680 ;  /* 0x009896800000895d */ /* 0x002fea0003900000 */
[----:B------:R-:W1:Y:S02]  /*18060*/  @!P0 SYNCS.PHASECHK.TRANS64 P0, [R3+URZ+0x60], R2 ;  /* 0x00006002030085a7 */ /* 0x000e64000800007f */
[----:B-1----:R-:W-:Y:S05]  /*18070*/  @!P0 BRA `(.L_x_5795) ;  /* 0xfffffffc00f08947 */ /* 0x002fea000383ffff */
[----:B------:R-:W-:Y:S05]  /*18080*/  BRA `(.L_x_5890) ;  /* 0xffffffc800307947 */ /* 0x000fea000383ffff */
.L_x_5806:
[----:B-1----:R1:W2:Y:S02]  /*18090*/  SYNCS.PHASECHK.TRANS64.TRYWAIT P0, [R3+URZ+0x36840], R2 ;  /* 0x03684002030075a7 */ /* 0x0022a4000800017f */
[----:B--2---:R-:W-:Y:S05]  /*180a0*/  @!P0 NANOSLEEP.SYNCS 0x989680 ;  /* 0x009896800000895d */ /* 0x004fea0003900000 */
[----:B------:R-:W2:Y:S02]  /*180b0*/  @!P0 SYNCS.PHASECHK.TRANS64 P0, [R3+URZ+0x36840], R2 ;  /* 0x03684002030085a7 */ /* 0x000ea4000800007f */
[----:B--2---:R-:W-:Y:S05]  /*180c0*/  @!P0 BRA `(.L_x_5806) ;  /* 0xfffffffc00f08947 */ /* 0x004fea000383ffff */
[----:B------:R-:W-:Y:S05]  /*180d0*/  BRA `(.L_x_5891) ;  /* 0xffffffcc00f07947 */ /* 0x000fea000383ffff */
.L_x_5813:
[----:B0-----:R0:W1:Y:S02]  /*180e0*/  SYNCS.PHASECHK.TRANS64.TRYWAIT P0, [R2+URZ+0x60], R3 ;  /* 0x00006003020075a7 */ /* 0x001064000800017f */
[----:B-1----:R-:W-:Y:S05]  /*180f0*/  @!P0 NANOSLEEP.SYNCS 0x989680 ;  /* 0x009896800000895d */ /* 0x002fea0003900000 */
[----:B------:R-:W1:Y:S02]  /*18100*/  @!P0 SYNCS.PHASECHK.TRANS64 P0, [R2+URZ+0x60], R3 ;  /* 0x00006003020085a7 */ /* 0x000e64000800007f */
[----:B-1----:R-:W-:Y:S05]  /*18110*/  @!P0 BRA `(.L_x_5813) ;  /* 0xfffffffc00f08947 */ /* 0x002fea000383ffff */
[----:B------:R-:W-:Y:S05]  /*18120*/  BRA `(.L_x_5892) ;  /* 0xffffffd400007947 */ /* 0x000fea000383ffff */
.L_x_5823:
[----:B--2---:R2:W3:Y:S02]  /*18130*/  SYNCS.PHASECHK.TRANS64.TRYWAIT P0, [R2+URZ+0x36840], R3 ;  /* 0x03684003020075a7 */ /* 0x0044e4000800017f */
[----:B---3--:R-:W-:Y:S05]  /*18140*/  @!P0 NANOSLEEP.SYNCS 0x989680 ;  /* 0x009896800000895d */ /* 0x008fea0003900000 */
[----:B------:R-:W3:Y:S02]  /*18150*/  @!P0 SYNCS.PHASECHK.TRANS64 P0, [R2+URZ+0x36840], R3 ;  /* 0x03684003020085a7 */ /* 0x000ee4000800007f */
[----:B---3--:R-:W-:Y:S05]  /*18160*/  @!P0 BRA `(.L_x_5823) ;  /* 0xfffffffc00f08947 */ /* 0x008fea000383ffff */
[----:B------:R-:W-:Y:S05]  /*18170*/  BRA `(.L_x_5893) ;  /* 0xffffffd800947947 */ /* 0x000fea000383ffff */
.L_x_5830:
[----:B0-----:R0:W1:Y:S02]  /*18180*/  SYNCS.PHASECHK.TRANS64.TRYWAIT P0, [R2+URZ+0x60], R5 ;  /* 0x00006005020075a7 */ /* 0x001064000800017f */
[----:B-1----:R-:W-:Y:S05]  /*18190*/  @!P0 NANOSLEEP.SYNCS 0x989680 ;  /* 0x009896800000895d */ /* 0x002fea0003900000 */
[----:B------:R-:W1:Y:S02]  /*181a0*/  @!P0 SYNCS.PHASECHK.TRANS64 P0, [R2+URZ+0x60], R5 ;  /* 0x00006005020085a7 */ /* 0x000e64000800007f */
[----:B-1----:R-:W-:Y:S05]  /*181b0*/  @!P0 BRA `(.L_x_5830) ;  /* 0xfffffffc00f08947 */ /* 0x002fea000383ffff */
[----:B------:R-:W-:Y:S05]  /*181c0*/  BRA `(.L_x_5894) ;  /* 0xffffffdc00a47947 */ /* 0x000fea000383ffff */
.L_x_5842:
[----:B0-----:R0:W1:Y:S02]  /*181d0*/  SYNCS.PHASECHK.TRANS64.TRYWAIT P0, [R2+URZ+0x36860], R3 ;  /* 0x03686003020075a7 */ /* 0x001064000800017f */
[----:B-1----:R-:W-:Y:S05]  /*181e0*/  @!P0 NANOSLEEP.SYNCS 0x989680 ;  /* 0x009896800000895d */ /* 0x002fea0003900000 */
[----:B------:R-:W1:Y:S02]  /*181f0*/  @!P0 SYNCS.PHASECHK.TRANS64 P0, [R2+URZ+0x36860], R3 ;  /* 0x03686003020085a7 */ /* 0x000e64000800007f */
[----:B-1----:R-:W-:Y:S05]  /*18200*/  @!P0 BRA `(.L_x_5842) ;  /* 0xfffffffc00f08947 */ /* 0x002fea000383ffff */
[----:B------:R-:W-:Y:S05]  /*18210*/  BRA `(.L_x_5895) ;  /* 0xffffffe400247947 */ /* 0x000fea000383ffff */
.L_x_5850:
[----:B------:R-:W-:Y:S01]  /*18220*/  BSSY B0, `(.L_x_5896) ;  /* 0x0000008000007945 */ /* 0x000fe20003800000 */
[----:B-----5:R-:W-:Y:S02]  /*18230*/  IMAD.MOV.U32 R13, RZ, RZ, R2 ;  /* 0x000000ffff0d7224 */ /* 0x020fe400078e0002 */
[----:B------:R-:W-:Y:S02]  /*18240*/  IMAD.MOV.U32 R12, RZ, RZ, RZ ;  /* 0x000000ffff0c7224 */ /* 0x000fe400078e00ff */
[----:B------:R-:W-:Y:S02]  /*18250*/  IMAD.MOV.U32 R11, RZ, RZ, 0x1f ;  /* 0x0000001fff0b7424 */ /* 0x000fe400078e00ff */
[----:B------:R-:W-:-:S07]  /*18260*/  IMAD.MOV.U32 R15, RZ, RZ, -0x1 ;  /* 0xffffffffff0f7424 */ /* 0x000fce00078e00ff */
[----:B-1----:R-:W-:Y:S05]  /*18270*/  WARPSYNC.COLLECTIVE R15, `(.L_x_5897) ;  /* 0x000000000f087348 */ /* 0x002fea0003c00000 */
[----:B------:R0:W2:Y:S02]  /*18280*/  SHFL.IDX P6, R14, R13, R12, R11 ;  /* 0x0000000c0d0e7389 */ /* 0x0000a400000c000b */
[----:B012---:R-:W-:Y:S01]  /*18290*/  ENDCOLLECTIVE ;  /* 0x000000000000791b */ /* 0x007fe20003800000 */
.L_x_5897:
[----:B------:R-:W-:Y:S05]  /*182a0*/  BSYNC B0 ;  /* 0x0000000000007941 */ /* 0x000fea0003800000 */
.L_x_5896:
[----:B------:R-:W-:Y:S05]  /*182b0*/  BRA `(.L_x_5898) ;  /* 0xffffffe800587947 */ /* 0x000fea000383ffff */
.L_x_5853:
[----:B0-----:R0:W1:Y:S02]  /*182c0*/  SYNCS.PHASECHK.TRANS64.TRYWAIT P0, [R0+URZ+0x36820], R3 ;  /* 0x03682003000075a7 */ /* 0x001064000800017f */
[----:B-1----:R-:W-:Y:S05]  /*182d0*/  @!P0 NANOSLEEP.SYNCS 0x989680 ;  /* 0x009896800000895d */ /* 0x002fea0003900000 */
[----:B------:R-:W1:Y:S02]  /*182e0*/  @!P0 SYNCS.PHASECHK.TRANS64 P0, [R0+URZ+0x36820], R3 ;  /* 0x03682003000085a7 */ /* 0x000e64000800007f */
[----:B-1----:R-:W-:Y:S05]  /*182f0*/  @!P0 BRA `(.L_x_5853) ;  /* 0xfffffffc00f08947 */ /* 0x002fea000383ffff */
[----:B------:R-:W-:Y:S05]  /*18300*/  BRA `(.L_x_5899) ;  /* 0xffffffe800a47947 */ /* 0x000fea000383ffff */
.L_x_5854:
        /* <DEDUP_REMOVED lines=11> */
.L_x_5901:
[----:B------:R-:W-:Y:S05]  /*183c0*/  BSYNC B0 ;  /* 0x0000000000007941 */ /* 0x000fea0003800000 */
.L_x_5900:
[----:B------:R-:W-:Y:S05]  /*183d0*/  BRA `(.L_x_5902) ;  /* 0xffffffe8008c7947 */ /* 0x000fea000383ffff */
.L_x_5857:
[----:B------:R-:W-:Y:S01]  /*183e0*/  BSSY B1, `(.L_x_5903) ;  /* 0x0000006000017945 */ /* 0x000fe20003800000 */
[----:B------:R-:W-:-:S07]  /*183f0*/  IMAD.MOV.U32 R15, RZ, RZ, -0x1 ;  /* 0xffffffffff0f7424 */ /* 0x000fce00078e00ff */
[----:B01----:R-:W-:Y:S05]  /*18400*/  WARPSYNC.COLLECTIVE R15, `(.L_x_5904) ;  /* 0x000000000f0c7348 */ /* 0x003fea0003c00000 */
[----:B------:R-:W-:Y:S02]  /*18410*/  ELECT P6, UR62, PT ;  /* 0x00000000003e782f */ /* 0x000fe400038c0000 */
[----:B------:R-:W-:Y:S01]  /*18420*/  MOV R14, UR62 ;  /* 0x0000003e000e7c02 */ /* 0x000fe20008000f00 */
[----:B01----:R-:W-:Y:S10]  /*18430*/  ENDCOLLECTIVE ;  /* 0x000000000000791b */ /* 0x003ff40003800000 */
.L_x_5904:
[----:B------:R-:W-:Y:S05]  /*18440*/  BSYNC B1 ;  /* 0x0000000000017941 */ /* 0x000fea0003800000 */
.L_x_5903:
[----:B------:R-:W-:Y:S05]  /*18450*/  BRA `(.L_x_5905) ;  /* 0xffffffe800847947 */ /* 0x000fea000383ffff */
.L_x_5859:
[----:B0-----:R0:W1:Y:S02]  /*18460*/  SYNCS.PHASECHK.TRANS64.TRYWAIT P0, [R6+URZ], R5 ;  /* 0x00000005060075a7 */ /* 0x001064000800017f */
[----:B-1----:R-:W-:Y:S05]  /*18470*/  @!P0 NANOSLEEP.SYNCS 0x989680 ;  /* 0x009896800000895d */ /* 0x002fea0003900000 */
[----:B------:R-:W1:Y:S02]  /*18480*/  @!P0 SYNCS.PHASECHK.TRANS64 P0, [R6+URZ], R5 ;  /* 0x00000005060085a7 */ /* 0x000e64000800007f */
[----:B-1----:R-:W-:Y:S05]  /*18490*/  @!P0 BRA `(.L_x_5859) ;  /* 0xfffffffc00f08947 */ /* 0x002fea000383ffff */
[----:B------:R-:W-:Y:S05]  /*184a0*/  BRA `(.L_x_5906) ;  /* 0xffffffe800bc7947 */ /* 0x000fea000383ffff */
.L_x_5860:
[----:B-1----:R1:W2:Y:S02]  /*184b0*/  SYNCS.PHASECHK.TRANS64.TRYWAIT P0, [R3+URZ], R2 ;  /* 0x00000002030075a7 */ /* 0x0022a4000800017f */
[----:B--2---:R-:W-:Y:S05]  /*184c0*/  @!P0 NANOSLEEP.SYNCS 0x989680 ;  /* 0x009896800000895d */ /* 0x004fea0003900000 */
[----:B------:R-:W2:Y:S02]  /*184d0*/  @!P0 SYNCS.PHASECHK.TRANS64 P0, [R3+URZ], R2 ;  /* 0x00000002030085a7 */ /* 0x000ea4000800007f */
[----:B--2---:R-:W-:Y:S05]  /*184e0*/  @!P0 BRA `(.L_x_5860) ;  /* 0xfffffffc00f08947 */ /* 0x004fea000383ffff */
[----:B------:R-:W-:Y:S05]  /*184f0*/  BRA `(.L_x_5907) ;  /* 0xffffffe800b07947 */ /* 0x000fea000383ffff */
.L_x_5862:
[----:B-1----:R1:W2:Y:S02]  /*18500*/  SYNCS.PHASECHK.TRANS64.TRYWAIT P0, [R18+URZ], R5 ;  /* 0x00000005120075a7 */ /* 0x0022a4000800017f */
[----:B--2---:R-:W-:Y:S05]  /*18510*/  @!P0 NANOSLEEP.SYNCS 0x989680 ;  /* 0x009896800000895d */ /* 0x004fea0003900000 */
[----:B------:R-:W2:Y:S02]  /*18520*/  @!P0 SYNCS.PHASECHK.TRANS64 P0, [R18+URZ], R5 ;  /* 0x00000005120085a7 */ /* 0x000ea4000800007f */
[----:B--2---:R-:W-:Y:S05]  /*18530*/  @!P0 BRA `(.L_x_5862) ;  /* 0xfffffffc00f08947 */ /* 0x004fea000383ffff */
[----:B------:R-:W-:Y:S05]  /*18540*/  BRA `(.L_x_5908) ;  /* 0xffffffe800b47947 */ /* 0x000fea000383ffff */
.L_x_5909:
        /* <DEDUP_REMOVED lines=11> */
.L_x_15306:


//--------------------- .text._ZN7cutlass13device_kernelIN5flash11enable_sm90INS1_16FlashAttnFwdSm90INS1_25CollectiveMainloopFwdSm90ILi2EN4cute5tupleIJNS5_1CILi1EEES8_S8_EEENS6_IJNS7_ILi128EEENS7_ILi112EEENS7_ILi192EEEEEELi192ENS_10bfloat16_tEfNS_4arch4Sm90ELb1ELb0ELb1ELb1ELb0ELb0ELb0ELb1ELb1ELb1ELb0ELb0EEENS1_21CollectiveEpilogueFwdINS6_IJSA_SC_SB_EEES9_SE_SG_Li256ELb1ELb1ELb0ELb0EEENS1_36VarlenDynamicPersistentTileSchedulerILi128ELi112ELi256ELi128ELb0ELb1ELb1ELb1ELb1ELb1EEEEEEEEEvNT_6ParamsE --------------------------
	.section	.text._ZN7cutlass13device_kernelIN5flash11enable_sm90INS1_16FlashAttnFwdSm90INS1_25CollectiveMainloopFwdSm90ILi2EN4cute5tupleIJNS5_1CILi1EEES8_S8_EEENS6_IJNS7_ILi128EEENS7_ILi112EEENS7_ILi192EEEEEELi192ENS_10bfloat16_tEfNS_4arch4Sm90ELb1ELb0ELb1ELb1ELb0ELb0ELb0ELb1ELb1ELb1ELb0ELb0EEENS1_21CollectiveEpilogueFwdINS6_IJSA_SC_SB_EEES9_SE_SG_Li256ELb1ELb1ELb0ELb0EEENS1_36VarlenDynamicPersistentTileSchedulerILi128ELi112ELi256ELi128ELb0ELb1ELb1ELb1ELb1ELb1EEEEEEEEEvNT_6ParamsE,"ax",@progbits
	.align	128
.text._ZN7cutlass13device_kernelIN5flash11enable_sm90INS1_16FlashAttnFwdSm90INS1_25CollectiveMainloopFwdSm90ILi2EN4cute5tupleIJNS5_1CILi1EEES8_S8_EEENS6_IJNS7_ILi128EEENS7_ILi112EEENS7_ILi192EEEEEELi192ENS_10bfloat16_tEfNS_4arch4Sm90ELb1ELb0ELb1ELb1ELb0ELb0ELb0ELb1ELb1ELb1ELb0ELb0EEENS1_21CollectiveEpilogueFwdINS6_IJSA_SC_SB_EEES9_SE_SG_Li256ELb1ELb1ELb0ELb0EEENS1_36VarlenDynamicPersistentTileSchedulerILi128ELi112ELi256ELi128ELb0ELb1ELb1ELb1ELb1ELb1EEEEEEEEEvNT_6ParamsE:
        .type           _ZN7cutlass13device_kernelIN5flash11enable_sm90INS1_16FlashAttnFwdSm90INS1_25CollectiveMainloopFwdSm90ILi2EN4cute5tupleIJNS5_1CILi1EEES8_S8_EEENS6_IJNS7_ILi128EEENS7_ILi112EEENS7_ILi192EEEEEELi192ENS_10bfloat16_tEfNS_4arch4Sm90ELb1ELb0ELb1ELb1ELb0ELb0ELb0ELb1ELb1ELb1ELb0ELb0EEENS1_21CollectiveEpilogueFwdINS6_IJSA_SC_SB_EEES9_SE_SG_Li256ELb1ELb1ELb0ELb0EEENS1_36VarlenDynamicPersistentTileSchedulerILi128ELi112ELi256ELi128ELb0ELb1ELb1ELb1ELb1ELb1EEEEEEEEEvNT_6ParamsE,@function
        .size           _ZN7cutlass13device_kernelIN5flash11enable_sm90INS1_16FlashAttnFwdSm90INS1_25CollectiveMainloopFwdSm90ILi2EN4cute5tupleIJNS5_1CILi1EEES8_S8_EEENS6_IJNS7_ILi128EEENS7_ILi112EEENS7_ILi192EEEEEELi192ENS_10bfloat16_tEfNS_4arch4Sm90ELb1ELb0ELb1ELb1ELb0ELb0ELb0ELb1ELb1ELb1ELb0ELb0EEENS1_21CollectiveEpilogueFwdINS6_IJSA_SC_SB_EEES9_SE_SG_Li256ELb1ELb1ELb0ELb0EEENS1_36VarlenDynamicPersistentTileSchedulerILi128ELi112ELi256ELi128ELb0ELb1ELb1ELb1ELb1ELb1EEEEEEEEEvNT_6ParamsE,(.L_x_15307 - _ZN7cutlass13device_kernelIN5flash11enable_sm90INS1_16FlashAttnFwdSm90INS1_25CollectiveMainloopFwdSm90ILi2EN4cute5tupleIJNS5_1CILi1EEES8_S8_EEENS6_IJNS7_ILi128EEENS7_ILi112EEENS7_ILi192EEEEEELi192ENS_10bfloat16_tEfNS_4arch4Sm90ELb1ELb0ELb1ELb1ELb0ELb0ELb0ELb1ELb1ELb1ELb0ELb0EEENS1_21CollectiveEpilogueFwdINS6_IJSA_SC_SB_EEES9_SE_SG_Li256ELb1ELb1ELb0ELb0EEENS1_36VarlenDynamicPersistentTileSchedulerILi128ELi112ELi256ELi128ELb0ELb1ELb1ELb1ELb1ELb1EEEEEEEEEvNT_6ParamsE)
        .other          _ZN7cutlass13device_kernelIN5flash11enable_sm90INS1_16FlashAttnFwdSm90INS1_25CollectiveMainloopFwdSm90ILi2EN4cute5tupleIJNS5_1CILi1EEES8_S8_EEENS6_IJNS7_ILi128EEENS7_ILi112EEENS7_ILi192EEEEEELi192ENS_10bfloat16_tEfNS_4arch4Sm90ELb1ELb0ELb1ELb1ELb0ELb0ELb0ELb1ELb1ELb1ELb0ELb0EEENS1_21CollectiveEpilogueFwdINS6_IJSA_SC_SB_EEES9_SE_SG_Li256ELb1ELb1ELb0ELb0EEENS1_36VarlenDynamicPersistentTileSchedulerILi128ELi112ELi256ELi128ELb0ELb1ELb1ELb1ELb1ELb1EEEEEEEEEvNT_6ParamsE,@"STO_CUDA_ENTRY STV_DEFAULT"
_ZN7cutlass13device_kernelIN5flash11enable_sm90INS1_16FlashAttnFwdSm90INS1_25CollectiveMainloopFwdSm90ILi2EN4cute5tupleIJNS5_1CILi1EEES8_S8_EEENS6_IJNS7_ILi128EEENS7_ILi112EEENS7_ILi192EEEEEELi192ENS_10bfloat16_tEfNS_4arch4Sm90ELb1ELb0ELb1ELb1ELb0ELb0ELb0ELb1ELb1ELb1ELb0ELb0EEENS1_21CollectiveEpilogueFwdINS6_IJSA_SC_SB_EEES9_SE_SG_Li256ELb1ELb1ELb0ELb0EEENS1_36VarlenDynamicPersistentTileSchedulerILi128ELi112ELi256ELi128ELb0ELb1ELb1ELb1ELb1ELb1EEEEEEEEEvNT_6ParamsE:
        /* <DEDUP_REMOVED lines=18> */
.L_x_5911:
[----:B------:R-:W-:Y:S05]  /*0120*/  BSYNC B0 ;  /* 0x0000000000007941 */ /* 0x000fea0003800000 */
.L_x_5910:
        /* <DEDUP_REMOVED lines=41> */
.L_x_5912:
        /* <DEDUP_REMOVED lines=22> */
.L_x_5913:
        /* <DEDUP_REMOVED lines=18> */
.L_x_5914:
        /* <DEDUP_REMOVED lines=22> */
.L_x_5915:
        /* <DEDUP_REMOVED lines=22> */
.L_x_5916:
        /* <DEDUP_REMOVED lines=8> */
.L_x_5918:
        /* <DEDUP_REMOVED lines=19> */
[----:B------:R-:W-:Y:S01]  /*0ab0*/  UMOV UR36, URZ ;  /* 0x0000003f00247c82 */ /* 0x000fe20008000000 */
[----:B0-----:R-:W-:-:S05]  /*0ac0*/  VIADD R220, R0, 0xffffff80 ;  /* 0xffffff8000dc7836 */ /* 0x001fca0000000000 */
[----:B------:R-:W-:-:S04]  /*0ad0*/  SHF.R.S32.HI R3, RZ, 0x1f, R220 ;  /* 0x0000001fff037819 */ /* 0x000fc800000114dc */
[CC--:B------:R-:W-:Y:S02]  /*0ae0*/  LEA.HI R0, R3.reuse, R220.reuse, RZ, 0x7 ;  /* 0x000000dc03007211 */ /* 0x0c0fe400078f38ff */
[CC--:B------:R-:W-:Y:S02]  /*0af0*/  LEA.HI R4, R3.reuse, R220.reuse, RZ, 0x5 ;  /* 0x000000dc03047211 */ /* 0x0c0fe400078f28ff */
[----:B------:R-:W-:Y:S02]  /*0b00*/  LOP3.LUT R5, R0, 0xffffff80, RZ, 0xc0, !PT ;  /* 0xffffff8000057812 */ /* 0x000fe400078ec0ff */
[----:B------:R-:W-:Y:S01]  /*0b10*/  LEA.HI R10, R3, R220, RZ, 0x2 ;  /* 0x000000dc030a7211 */ /* 0x000fe200078f10ff */
[----:B------:R-:W-:Y:S01]  /*0b20*/  IMAD.SHL.U32 R4, R4, 0x20, RZ ;  /* 0x0000002004047824 */ /* 0x000fe200078e00ff */
[----:B------:R-:W-:Y:S01]  /*0b30*/  SHF.R.S32.HI R213, RZ, 0x7, R0 ;  /* 0x00000007ffd57819 */ /* 0x000fe20000011400 */
[----:B------:R-:W-:-:S03]  /*0b40*/  IMAD.IADD R212, R220, 0x1, -R5 ;  /* 0x00000001dcd47824 */ /* 0x000fc600078e0a05 */
[----:B------:R-:W-:Y:S02]  /*0b50*/  LOP3.LUT R4, R4, 0xfffffc00, RZ, 0xc0, !PT ;  /* 0xfffffc0004047812 */ /* 0x000fe400078ec0ff */
[----:B------:R-:W-:Y:S02]  /*0b60*/  SHF.R.S32.HI R9, RZ, 0x1f, R212 ;  /* 0x0000001fff097819 */ /* 0x000fe400000114d4 */
[----:B------:R-:W-:Y:S02]  /*0b70*/  LEA.HI R0, R0, R213, RZ, 0x1 ;  /* 0x000000d500007211 */ /* 0x000fe400078f08ff */
[CC--:B------:R-:W-:Y:S02]  /*0b80*/  LEA.HI R6, R9.reuse, R212.reuse, RZ, 0x2 ;  /* 0x000000d409067211 */ /* 0x0c0fe400078f10ff */
[----:B------:R-:W-:Y:S02]  /*0b90*/  LEA.HI R9, R9, R212, RZ, 0x5 ;  /* 0x000000d409097211 */ /* 0x000fe400078f28ff */
[----:B------:R-:W-:-:S02]  /*0ba0*/  SHF.R.S32.HI R8, RZ, 0x2, R6 ;  /* 0x00000002ff087819 */ /* 0x000fc40000011406 */
[----:B------:R-:W-:Y:S02]  /*0bb0*/  SHF.R.S32.HI R11, RZ, 0x1f, R6 ;  /* 0x0000001fff0b7819 */ /* 0x000fe40000011406 */
[----:B------:R-:W-:Y:S02]  /*0bc0*/  SHF.R.S32.HI R9, RZ, 0x5, R9 ;  /* 0x00000005ff097819 */ /* 0x000fe40000011409 */
[----:B------:R-:W-:Y:S02]  /*0bd0*/  LEA.HI R11, R11, R8, RZ, 0x3 ;  /* 0x000000080b0b7211 */ /* 0x000fe400078f18ff */
[----:B------:R-:W-:Y:S02]  /*0be0*/  LOP3.LUT R0, R0, 0x3fffffe, RZ, 0xc0, !PT ;  /* 0x03fffffe00007812 */ /* 0x000fe400078ec0ff */
[----:B------:R-:W-:-:S03]  /*0bf0*/  LOP3.LUT R11, R11, 0xfffffff8, RZ, 0xc0, !PT ;  /* 0xfffffff80b0b7812 */ /* 0x000fc600078ec0ff */
[----:B------:R-:W-:Y:S02]  /*0c00*/  IMAD.IADD R0, R213, 0x1, -R0 ;  /* 0x00000001d5007824 */ /* 0x000fe400078e0a00 */
[----:B------:R-:W-:-:S04]  /*0c10*/  IMAD.IADD R8, R8, 0x1, -R11 ;  /* 0x0000000108087824 */ /* 0x000fc800078e0a0b */
[----:B------:R-:W-:-:S04]  /*0c20*/  IMAD R9, R9, 0x10, R8 ;  /* 0x0000001009097824 */ /* 0x000fc800078e0208 */
[----:B------:R-:W-:Y:S01]  /*0c30*/  IMAD R214, R0, 0x40, R9 ;  /* 0x0000004000d67824 */ /* 0x000fe200078e0209 */
[----:B--2---:R-:W-:Y:S02]  /*0c40*/  R2UR UR4, R2 ;  /* 0x00000000020472ca */ /* 0x004fe400000e0000 */
[CC--:B------:R-:W-:Y:S02]  /*0c50*/  LEA.HI R2, R3.reuse, R220.reuse, RZ, 0x4 ;  /* 0x000000dc03027211 */ /* 0x0c0fe400078f20ff */
[----:B------:R-:W-:Y:S02]  /*0c60*/  LEA.HI R3, R3, R220, RZ, 0x3 ;  /* 0x000000dc03037211 */ /* 0x000fe400078f18ff */
[----:B------:R-:W-:Y:S02]  /*0c70*/  SHF.R.S32.HI R7, RZ, 0x4, R2 ;  /* 0x00000004ff077819 */ /* 0x000fe40000011402 */
[C---:B------:R-:W-:Y:S02]  /*0c80*/  LOP3.LUT R5, R2.reuse, 0x3fffff0, RZ, 0xc0, !PT ;  /* 0x03fffff002057812 */ /* 0x040fe400078ec0ff */
[----:B------:R-:W-:-:S02]  /*0c90*/  LEA.HI R2, R2, R7, RZ, 0x1 ;  /* 0x0000000702027211 */ /* 0x000fc400078f08ff */
[----:B------:R-:W-:Y:S01]  /*0ca0*/  SHF.R.S32.HI R210, RZ, 0x3, R3 ;  /* 0x00000003ffd27819 */ /* 0x000fe20000011403 */
[----:B------:R-:W-:Y:S01]  /*0cb0*/  IMAD.IADD R5, R220, 0x1, -R5 ;  /* 0x00000001dc057824 */ /* 0x000fe200078e0a05 */
[----:B------:R-:W-:Y:S01]  /*0cc0*/  LOP3.LUT R2, R2, 0x1ffffffe, RZ, 0xc0, !PT ;  /* 0x1ffffffe02027812 */ /* 0x000fe200078ec0ff */
[----:B------:R-:W-:Y:S02]  /*0cd0*/  ULOP3.LUT UR7, UR4, 0x1, URZ, 0xfc, !UPT ;  /* 0x0000000104077892 */ /* 0x000fe4000f8efc3f */
[----:B------:R-:W-:Y:S01]  /*0ce0*/  IMAD R5, R5, 0x40, R4 ;  /* 0x0000004005057824 */ /* 0x000fe200078e0204 */
[----:B------:R-:W-:Y:S01]  /*0cf0*/  UMOV UR4, URZ ;  /* 0x0000003f00047c82 */ /* 0x000fe20008000000 */
[----:B------:R-:W-:Y:S01]  /*0d00*/  IMAD.IADD R2, R7, 0x1, -R2 ;  /* 0x0000000107027824 */ /* 0x000fe200078e0a02 */
[----:B------:R-:W-:Y:S01]  /*0d10*/  LOP3.LUT R7, R10, 0xfffffffc, RZ, 0xc0, !PT ;  /* 0xfffffffc0a077812 */ /* 0x000fe200078ec0ff */
[----:B------:R-:W-:Y:S02]  /*0d20*/  IMAD.U32 R216, RZ, RZ, UR7 ;  /* 0x00000007ffd87e24 */ /* 0x000fe4000f8e00ff */
[----:B------:R-:W-:-:S02]  /*0d30*/  IMAD R215, R2, 0x8, R5 ;  /* 0x0000000802d77824 */ /* 0x000fc400078e0205 */
[----:B------:R-:W-:Y:S01]  /*0d40*/  IMAD.IADD R4, R220, 0x1, -R7 ;  /* 0x00000001dc047824 */ /* 0x000fe200078e0a07 */
[----:B------:R-:W-:Y:S01]  /*0d50*/  LOP3.LUT R7, R3, 0xfffffff8, RZ, 0xc0, !PT ;  /* 0xfffffff803077812 */ /* 0x000fe200078ec0ff */
[----:B------:R-:W-:Y:S01]  /*0d60*/  IMAD.U32 R211, RZ, RZ, UR4 ;  /* 0x00000004ffd37e24 */ /* 0x000fe2000f8e00ff */
[----:B------:R-:W-:Y:S02]  /*0d70*/  LOP3.LUT R3, R6, 0x7ffffffc, RZ, 0xc0, !PT ;  /* 0x7ffffffc06037812 */ /* 0x000fe400078ec0ff */
[----:B------:R-:W-:Y:S01]  /*0d80*/  LEA.HI R10, R4, R4, RZ, 0x1 ;  /* 0x00000004040a7211 */ /* 0x000fe200078f08ff */
[----:B------:R-:W-:Y:S02]  /*0d90*/  IMAD.IADD R206, R220, 0x1, -R7 ;  /* 0x00000001dcce7824 */ /* 0x000fe400078e0a07 */
[----:B------:R-:W-:Y:S01]  /*0da0*/  IMAD.IADD R22, R212, 0x1, -R3 ;  /* 0x00000001d4167824 */ /* 0x000fe200078e0a03 */
[----:B------:R-:W-:Y:S01]  /*0db0*/  LOP3.LUT R11, R10, 0x1ffffffe, RZ, 0xc0, !PT ;  /* 0x1ffffffe0a0b7812 */ /* 0x000fe200078ec0ff */
[----:B------:R-:W-:-:S04]  /*0dc0*/  IMAD.SHL.U32 R16, R206, 0x8, RZ ;  /* 0x00000008ce107824 */ /* 0x000fc800078e00ff */
[C---:B------:R-:W-:Y:S01]  /*0dd0*/  VIADD R204, R16.reuse, 0x40 ;  /* 0x0000004010cc7836 */ /* 0x040fe20000000000 */
[----:B------:R-:W-:Y:S01]  /*0de0*/  SHF.R.S32.HI R219, RZ, 0x1f, R16 ;  /* 0x0000001fffdb7819 */ /* 0x000fe20000011410 */
[----:B------:R-:W-:Y:S02]  /*0df0*/  VIADD R205, R16, 0x80 ;  /* 0x0000008010cd7836 */ /* 0x000fe40000000000 */
[----:B------:R-:W-:Y:S01]  /*0e00*/  IMAD.IADD R11, R4, 0x1, -R11 ;  /* 0x00000001040b7824 */ /* 0x000fe200078e0a0b */
[----:B------:R-:W-:Y:S02]  /*0e10*/  SHF.R.S32.HI R218, RZ, 0x1f, R204 ;  /* 0x0000001fffda7819 */ /* 0x000fe400000114cc */
[----:B------:R-:W-:Y:S01]  /*0e20*/  SHF.R.S32.HI R217, RZ, 0x1f, R205 ;  /* 0x0000001fffd97819 */ /* 0x000fe200000114cd */
[----:B------:R-:W-:-:S07]  /*0e30*/  IMAD R23, R11, 0x8, R214 ;  /* 0x000000080b177824 */ /* 0x000fce00078e02d6 */
.L_x_5972:
[----:B0-2---:R-:W0:Y:S01]  /*0e40*/  LDC.64 R2, c[0x0][0xc88] ;  /* 0x00032200ff027b82 */ /* 0x005e220000000a00 */
        /* <DEDUP_REMOVED lines=41> */
[----:B-1--4-:R-:W-:Y:S06]  /*10e0*/  @P2 BRA `(.L_x_5919) ;  /* 0x0000000000402947 */ /* 0x012fec0003800000 */
        /* <DEDUP_REMOVED lines=16> */
.L_x_5919:
        /* <DEDUP_REMOVED lines=11> */
.L_x_5920:
        /* <DEDUP_REMOVED lines=15> */
.L_x_5921:
        /* <DEDUP_REMOVED lines=20> */
[----:B------:R-:W-:Y:S02]  /*14d0*/  CS2R R108, SRZ ;  /* 0x00000000006c7805 */ /* 0x000fe4000001ff00 */
[----:B------:R-:W-:-:S02]  /*14e0*/  CS2R R106, SRZ ;  /* 0x00000000006a7805 */ /* 0x000fc4000001ff00 */
[----:B------:R-:W-:Y:S01]  /*14f0*/  CS2R R104, SRZ ;  /* 0x0000000000687805 */ /* 0x000fe2000001ff00 */
[----:B------:R-:W-:Y:S01]  /*1500*/  @UP0 USHF.R.U32.HI UR6, URZ, UR8, UR5 ;  /* 0x000000083f060299 */ /* 0x000fe20008011605 */
[----:B------:R-:W-:Y:S01]  /*1510*/  CS2R R42, SRZ ;  /* 0x00000000002a7805 */ /* 0x000fe2000001ff00 */
[----:B------:R-:W-:Y:S01]  /*1520*/  UIADD3 UR5, UR9, 0x6f, URZ ;  /* 0x0000006f09057890 */ /* 0x000fe2000fffe03f */
[----:B------:R-:W-:Y:S01]  /*1530*/  CS2R R98, SRZ ;  /* 0x0000000000627805 */ /* 0x000fe2000001ff00 */
[----:B------:R-:W-:Y:S01]  /*1540*/  UIADD3 UR7, UR7, UR6, URZ ;  /* 0x0000000607077290 */ /* 0x000fe2000fffe03f */
[----:B------:R-:W-:Y:S01]  /*1550*/  CS2R R100, SRZ ;  /* 0x0000000000647805 */ /* 0x000fe2000001ff00 */
[----:B------:R-:W-:Y:S01]  /*1560*/  UMOV UR4, URZ ;  /* 0x0000003f00047c82 */ /* 0x000fe20008000000 */
[----:B------:R-:W-:Y:S01]  /*1570*/  UMOV UR6, URZ ;  /* 0x0000003f00067c82 */ /* 0x000fe20008000000 */
[----:B------:R-:W-:Y:S01]  /*1580*/  UIMAD.WIDE UR4, UR5, -0x6db6db6d, UR4 ;  /* 0x92492493050478a5 */ /* 0x000fe2000f8e0204 */
[----:B------:R-:W-:Y:S01]  /*1590*/  CS2R R96, SRZ ;  /* 0x0000000000607805 */ /* 0x000fe2000001ff00 */
[----:B------:R-:W-:Y:S01]  /*15a0*/  UIMAD.WIDE UR6, UR7, -0x6db6db6d, UR6 ;  /* 0x92492493070678a5 */ /* 0x000fe2000f8e0206 */
[----:B------:R-:W-:Y:S01]  /*15b0*/  CS2R R94, SRZ ;  /* 0x00000000005e7805 */ /* 0x000fe2000001ff00 */
[----:B------:R-:W-:Y:S01]  /*15c0*/  USHF.R.U32.HI UR4, URZ, 0x1f, UR5 ;  /* 0x0000001f3f047899 */ /* 0x000fe20008011605 */
[----:B------:R-:W-:Y:S01]  /*15d0*/  CS2R R92, SRZ ;  /* 0x00000000005c7805 */ /* 0x000fe2000001ff00 */
[----:B------:R-:W-:Y:S01]  /*15e0*/  USHF.R.U32.HI UR6, URZ, 0x1f, UR7 ;  /* 0x0000001f3f067899 */ /* 0x000fe20008011607 */
[----:B------:R-:W-:Y:S01]  /*15f0*/  CS2R R90, SRZ ;  /* 0x00000000005a7805 */ /* 0x000fe2000001ff00 */
[----:B------:R-:W-:Y:S01]  /*1600*/  ULEA.HI.SX32 UR4, UR5, UR4, 0x1a ;  /* 0x0000000405047291 */ /* 0x000fe2000f8fd23f */
        /* <DEDUP_REMOVED lines=9> */
[----:B------:R-:W-:Y:S01]  /*16a0*/  USEL UR37, UR4, UR6, UP0 ;  /* 0x0000000604257287 */ /* 0x000fe20008000000 */
[----:B------:R-:W-:-:S02]  /*16b0*/  CS2R R74, SRZ ;  /* 0x00000000004a7805 */ /* 0x000fc4000001ff00 */
[----:B------:R-:W-:Y:S02]  /*16c0*/  CS2R R72, SRZ ;  /* 0x0000000000487805 */ /* 0x000fe4000001ff00 */
[----:B------:R-:W-:Y:S01]  /*16d0*/  CS2R R70, SRZ ;  /* 0x0000000000467805 */ /* 0x000fe2000001ff00 */
[----:B------:R-:W-:Y:S01]  /*16e0*/  UISETP.GE.AND UP0, UPT, UR37, 0x1, UPT ;  /* 0x000000012500788c */ /* 0x000fe2000bf06270 */
[----:B------:R-:W-:Y:S02]  /*16f0*/  CS2R R68, SRZ ;  /* 0x0000000000447805 */ /* 0x000fe4000001ff00 */
[----:B------:R-:W-:Y:S02]  /*1700*/  CS2R R66, SRZ ;  /* 0x0000000000427805 */ /* 0x000fe4000001ff00 */
[----:B------:R-:W-:Y:S02]  /*1710*/  CS2R R64, SRZ ;  /* 0x0000000000407805 */ /* 0x000fe4000001ff00 */
[----:B------:R-:W-:-:S02]  /*1720*/  CS2R R62, SRZ ;  /* 0x00000000003e7805 */ /* 0x000fc4000001ff00 */
[----:B------:R-:W-:Y:S02]  /*1730*/  CS2R R60, SRZ ;  /* 0x00000000003c7805 */ /* 0x000fe4000001ff00 */
[----:B------:R-:W-:Y:S02]  /*1740*/  PLOP3.LUT P1, PT, PT, PT, UP0, 0x80, 0x0 ;  /* 0x000000000000781c */ /* 0x000fe40003f2f008 */
        /* <DEDUP_REMOVED lines=50> */
.L_x_5923:
        /* <DEDUP_REMOVED lines=11> */
.L_x_6101:
[----:B------:R-:W-:Y:S05]  /*1b20*/  @!P0 BRA `(.L_x_5925) ;  /* 0x0000000000048947 */ /* 0x000fea0003800000 */
[----:B------:R-:W-:Y:S01]  /*1b30*/  BPT.TRAP 0x1 ;  /* 0x000000040000795c */ /* 0x000fe20000300000 */
.L_x_5925:
[----:B0-----:R-:W-:Y:S02]  /*1b40*/  IMAD.U32 R0, RZ, RZ, UR36 ;  /* 0x00000024ff007e24 */ /* 0x001fe4000f8e00ff */
[----:B------:R-:W-:-:S03]  /*1b50*/  IMAD.U32 R3, RZ, RZ, UR60 ;  /* 0x0000003cff037e24 */ /* 0x000fc6000f8e00ff */
[----:B------:R-:W-:Y:S02]  /*1b60*/  LEA R0, R0, UR38, 0x3 ;  /* 0x0000002600007c11 */ /* 0x000fe4000f8e18ff */
[----:B------:R-:W-:-:S04]  /*1b70*/  SHF.L.U32 R3, R3, 0x1f, RZ ;  /* 0x0000001f03037819 */ /* 0x000fc800000006ff */
[----:B------:R0:W1:Y:S01]  /*1b80*/  SYNCS.PHASECHK.TRANS64.TRYWAIT P2, [R0+URZ+0x36830], R3 ;  /* 0x03683003000075a7 */ /* 0x000062000804017f */
[----:B------:R-:W-:Y:S05]  /*1b90*/  @!P0 BRA `(.L_x_5926) ;  /* 0x0000000000048947 */ /* 0x000fea0003800000 */
[----:B------:R-:W-:Y:S01]  /*1ba0*/  BPT.TRAP 0x1 ;  /* 0x000000040000795c */ /* 0x000fe20000300000 */
.L_x_5926:
[----:B------:R-:W2:Y:S02]  /*1bb0*/  S2R R2, SR_TID.X ;  /* 0x0000000000027919 */ /* 0x000ea40000002100 */
[----:B--2---:R-:W-:Y:S01]  /*1bc0*/  LOP3.LUT P1, RZ, R2, 0x7f, RZ, 0xc0, !PT ;  /* 0x0000007f02ff7812 */ /* 0x004fe2000782c0ff */
[----:B-1----:R-:W-:-:S12]  /*1bd0*/  @P2 BRA `(.L_x_5927) ;  /* 0x0000000000082947 */ /* 0x002fd80003800000 */
[----:B------:R-:W1:Y:S02]  /*1be0*/  SYNCS.PHASECHK.TRANS64.TRYWAIT P2, [R0+URZ+0x36830], R3 ;  /* 0x03683003000075a7 */ /* 0x000e64000804017f */
[----:B-1----:R-:W-:Y:S05]  /*1bf0*/  @!P2 BRA `(.L_x_5928) ;  /* 0x0000017c0034a947 */ /* 0x002fea0003800000 */
.L_x_5927:
        /* <DEDUP_REMOVED lines=22> */
[----:B------:R-:W-:Y:S01]  /*1d60*/  IMAD.U32 R5, RZ, RZ, UR6 ;  /* 0x00000006ff057e24 */ /* 0x000fe2000f8e00ff */
[----:B------:R-:W-:Y:S01]  /*1d70*/  UIADD3 UR14, UR4, 0x100, URZ ;  /* 0x00000100040e7890 */ /* 0x000fe2000fffe03f */
[----:B01----:R-:W-:Y:S01]  /*1d80*/  @!P1 VIADD R0, R0, 0x36840 ;  /* 0x0003684000009836 */ /* 0x003fe20000000000 */
        /* <DEDUP_REMOVED lines=40> */
[----:B------:R-:W-:Y:S01]  /*2010*/  UMOV UR39, 0x40000040 ;  /* 0x4000004000277882 */ /* 0x000fe20000000000 */
[----:B------:R-:W-:Y:S01]  /*2020*/  UMOV UR59, 0x40000040 ;  /* 0x40000040003b7882 */ /* 0x000fe20000000000 */
[----:B------:R-:W-:-:S02]  /*2030*/  CS2R R98, SRZ ;  /* 0x0000000000627805 */ /* 0x000fc4000001ff00 */
[----:B------:R-:W-:Y:S02]  /*2040*/  CS2R R96, SRZ ;  /* 0x0000000000607805 */ /* 0x000fe4000001ff00 */
[----:B------:R-:W-:Y:S01]  /*2050*/  CS2R R94, SRZ ;  /* 0x00000000005e7805 */ /* 0x000fe2000001ff00 */
        /* <DEDUP_REMOVED lines=42> */
[----:B------:R-:W-:-:S02]  /*2300*/  UIADD3 UR6, UR5, 0x4, URZ ;  /* 0x0000000405067890 */ /* 0x000fc4000fffe03f */
        /* <DEDUP_REMOVED lines=421> */
[----:B------:R-:W-:Y:S02]  /*3d60*/  R2UR UR14, R17 ;  /* 0x00000000110e72ca */ /* 0x000fe400000e0000 */
[----:B------:R-:W-:Y:S02]  /*3d70*/  R2UR UR13, R2 ;  /* 0x00000000020d72ca */ /* 0x000fe400000e0000 */
[----:B------:R-:W-:Y:S01]  /*3d80*/  R2UR UR12, R3 ;  /* 0x00000000030c72ca */ /* 0x000fe200000e0000 */
        /* <DEDUP_REMOVED lines=9> */
[----:B------:R-:W-:Y:S02]  /*3e20*/  R2UR UR38, R7 ;  /* 0x00000000072672ca */ /* 0x000fe400000e0000 */
[----:B------:R-:W-:Y:S02]  /*3e30*/  R2UR UR37, R8 ;  /* 0x00000000082572ca */ /* 0x000fe400000e0000 */
[----:B------:R-:W-:Y:S01]  /*3e40*/  R2UR UR36, R9 ;  /* 0x00000000092472ca */ /* 0x000fe200000e0000 */
[----:B------:R-:W-:Y:S02]  /*3e50*/  WARPGROUP.DEPBAR.LE gsb0, 0x0 ;  /* 0x00008000000079c5 */ /* 0x000fe40000010000 */
[----:B------:R-:W-:-:S06]  /*3e60*/  WARPGROUP.ARRIVE ;  /* 0x00000000000079c5 */ /* 0x000fcc0000000000 */
[----:B------:R-:W-:Y:S01]  /*3e70*/  HGMMA.64x16x16.F32.BF16 R40, gdesc[UR48], R40, gsb0 ;  /* 0x00200000302879f0 */ /* 0x000fe20008001828 */
[----:B------:R-:W-:Y:S01]  /*3e80*/  UMOV UR50, UR6 ;  /* 0x0000000600327c82 */ /* 0x000fe20008000000 */
[----:B------:R-:W-:Y:S01]  /*3e90*/  UMOV UR51, 0x40000040 ;  /* 0x4000004000337882 */ /* 0x000fe20000000000 */
[----:B------:R-:W-:Y:S02]  /*3ea0*/  UMOV UR6, 0xffffff90 ;  /* 0xffffff9000067882 */ /* 0x000fe40000000000 */
[----:B------:R-:W-:Y:S01]  /*3eb0*/  UIMAD UR6, UR37, UR6, 0x71 ;  /* 0x00000071250674a4 */ /* 0x000fe2000f8e0206 */
[----:B------:R-:W-:Y:S02]  /*3ec0*/  WARPGROUP.DEPBAR.LE gsb0, 0x0 ;  /* 0x00008000000079c5 */ /* 0x000fe40000010000 */
[----:B------:R-:W-:-:S06]  /*3ed0*/  WARPGROUP.ARRIVE ;  /* 0x00000000000079c5 */ /* 0x000fcc0000000000 */
[----:B------:R-:W-:Y:S01]  /*3ee0*/  HGMMA.64x16x16.F32.BF16 R32, gdesc[UR52], R32, gsb0 ;  /* 0x00200000342079f0 */ /* 0x000fe20008001820 */
[----:B------:R-:W-:Y:S01]  /*3ef0*/  UMOV UR52, UR5 ;  /* 0x0000000500347c82 */ /* 0x000fe20008000000 */
[----:B------:R-:W-:Y:S01]  /*3f00*/  UMOV UR53, 0x40000040 ;  /* 0x4000004000357882 */ /* 0x000fe20000000000 */
[----:B------:R-:W-:Y:S01]  /*3f10*/  UMOV UR54, UR7 ;  /* 0x0000000700367c82 */ /* 0x000fe20008000000 */
[----:B------:R-:W-:Y:S01]  /*3f20*/  UMOV UR55, 0x40000040 ;  /* 0x4000004000377882 */ /* 0x000fe20000000000 */
[----:B------:R-:W-:Y:S01]  /*3f30*/  ULDC UR5, c[0x0][0x448] ;  /* 0x0001120000057ab9 */ /* 0x000fe20000000800 */
[----:B------:R-:W-:Y:S01]  /*3f40*/  UMOV UR7, 0x40000040 ;  /* 0x4000004000077882 */ /* 0x000fe20000000000 */
[----:B------:R-:W-:-:S06]  /*3f50*/  UISETP.NE.AND UP0, UPT, UR5, 0x1, UPT ;  /* 0x000000010500788c */ /* 0x000fcc000bf05270 */
[----:B------:R-:W-:-:S05]  /*3f60*/  PLOP3.LUT P2, PT, PT, PT, UP0, 0x80, 0x0 ;  /* 0x000000000000781c */ /* 0x000fca0003f4f008 */
[----:B------:R-:W-:-:S08]  /*3f70*/  @UP0 ULDC UR5, c[0x0][0x44c] ;  /* 0x0001130000050ab9 */ /* 0x000fd00000000800 */
[----:B------:R-:W-:Y:S01]  /*3f80*/  @P2 IMAD.HI.U32 R7, R6, UR5, RZ ;  /* 0x0000000506072c27 */ /* 0x000fe2000f8e00ff */
[----:B------:R-:W-:Y:S01]  /*3f90*/  @UP0 ULDC UR5, c[0x0][0x450] ;  /* 0x0001140000050ab9 */ /* 0x000fe20000000800 */
        /* <DEDUP_REMOVED lines=31> */
[----:B------:R-:W-:Y:S02]  /*4190*/  IMAD.U32 R65, RZ, RZ, UR14 ;  /* 0x0000000eff417e24 */ /* 0x000fe4000f8e00ff */
[----:B------:R-:W-:Y:S01]  /*41a0*/  FMUL.FTZ R66, R66, UR10 ;  /* 0x0000000a42427c20 */ /* 0x000fe20008410000 */
[----:B------:R-:W-:Y:S01]  /*41b0*/  FMUL.FTZ R67, R67, UR10 ;  /* 0x0000000a43437c20 */ /* 0x000fe20008410000 */
[----:B------:R-:W-:Y:S01]  /*41c0*/  FMUL.FTZ R70, R70, UR10 ;  /* 0x0000000a46467c20 */ /* 0x000fe20008410000 */
[----:B------:R-:W-:Y:S01]  /*41d0*/  HGMMA.64x16x16.F32.BF16 R56, gdesc[UR52], R56, gsb0 ;  /* 0x00200000343879f0 */ /* 0x000fe20008001838 */
[----:B------:R-:W-:Y:S01]  /*41e0*/  UIADD3 UR54, UR4, 0x886, URZ ;  /* 0x0000088604367890 */ /* 0x000fe2000fffe03f */
[----:B------:R-:W-:Y:S01]  /*41f0*/  FMUL.FTZ R10, R64, UR10 ;  /* 0x0000000a400a7c20 */ /* 0x000fe20008410000 */
[----:B------:R-:W-:Y:S01]  /*4200*/  UMOV UR55, 0x40000040 ;  /* 0x4000004000377882 */ /* 0x000fe20000000000 */
[----:B------:R-:W4:Y:S01]  /*4210*/  MUFU.TANH R66, R66 ;  /* 0x0000004200427308 */ /* 0x000f220000002400 */
[----:B------:R-:W-:Y:S01]  /*4220*/  FMUL.FTZ R11, R69, UR10 ;  /* 0x0000000a450b7c20 */ /* 0x000fe20008410000 */
[----:B------:R-:W-:Y:S01]  /*4230*/  FMUL.FTZ R71, R71, UR10 ;  /* 0x0000000a47477c20 */ /* 0x000fe20008410000 */
[----:B------:R-:W-:-:S05]  /*4240*/  FMUL.FTZ R12, R68, UR10 ;  /* 0x0000000a440c7c20 */ /* 0x000fca0008410000 */
[----:B------:R-:W5:Y:S08]  /*4250*/  MUFU.TANH R64, R67 ;  /* 0x0000004300407308 */ /* 0x000f700000002400 */
[----:B------:R-:W5:Y:S08]  /*4260*/  MUFU.TANH R70, R70 ;  /* 0x0000004600467308 */ /* 0x000f700000002400 */
[----:B------:R-:W5:Y:S08]  /*4270*/  MUFU.TANH R68, R71 ;  /* 0x0000004700447308 */ /* 0x000f700000002400 */
[----:B------:R-:W-:Y:S08]  /*4280*/  MUFU.TANH R4, R4 ;  /* 0x0000000400047308 */ /* 0x000ff00000002400 */
[----:B------:R-:W-:Y:S01]  /*4290*/  MUFU.TANH R10, R10 ;  /* 0x0000000a000a7308 */ /* 0x000fe20000002400 */
[----:B------:R-:W-:-:S02]  /*42a0*/  WARPGROUP.DEPBAR.LE gsb0, 0x0 ;  /* 0x00008000000079c5 */ /* 0x000fc40000010000 */
[----:B------:R-:W-:Y:S01]  /*42b0*/  WARPGROUP.ARRIVE ;  /* 0x00000000000079c5 */ /* 0x000fe20000000000 */
[----:B------:R-:W-:Y:S01]  /*42c0*/  FMUL.FTZ R14, R56, UR10 ;  /* 0x0000000a380e7c20 */ /* 0x000fe20008410000 */
[----:B------:R-:W-:Y:S01]  /*42d0*/  IMAD.MOV.U32 R56, RZ, RZ, R6 ;  /* 0x000000ffff387224 */ /* 0x000fe200078e0006 */
[----:B------:R-:W-:Y:S01]  /*42e0*/  @P2 SHF.R.U32.HI R56, RZ, UR5, R7 ;  /* 0x00000005ff382c19 */ /* 0x000fe20008011607 */
[----:B------:R-:W-:Y:S01]  /*42f0*/  UIMAD UR5, UR37, -0x70, UR11 ;  /* 0xffffff90250578a4 */ /* 0x000fe2000f8e020b */
[----:B------:R-:W-:Y:S01]  /*4300*/  FMUL.FTZ R13, R57, UR10 ;  /* 0x0000000a390d7c20 */ /* 0x000fe20008410000 */
[----:B------:R-:W-:Y:S01]  /*4310*/  HGMMA.64x16x16.F32.BF16 R48, gdesc[UR52], R48, gsb0 ;  /* 0x00200000343079f0 */ /* 0x000fe20008001830 */
[----:B------:R-:W-:Y:S01]  /*4320*/  UIADD3 UR54, UR4, 0x906, URZ ;  /* 0x0000090604367890 */ /* 0x000fe2000fffe03f */
[----:B------:R-:W0:Y:S01]  /*4330*/  SHFL.IDX PT, R7, R56, 0x1, 0x1c1f ;  /* 0x003c1f0038077f89 */ /* 0x000e2200000e0000 */
[----:B------:R-:W-:Y:S01]  /*4340*/  UMOV UR55, 0x40000040 ;  /* 0x4000004000377882 */ /* 0x000fe20000000000 */
[----:B------:R-:W-:Y:S01]  /*4350*/  UIADD3 UR5, UR5, 0x70, URZ ;  /* 0x0000007005057890 */ /* 0x000fe2000fffe03f */
[----:B------:R-:W-:-:S02]  /*4360*/  IMAD.U32 R57, RZ, RZ, UR6 ;  /* 0x00000006ff397e24 */ /* 0x000fc4000f8e00ff */
[----:B------:R-:W-:Y:S01]  /*4370*/  FMUL.FTZ R15, R61, UR10 ;  /* 0x0000000a3d0f7c20 */ /* 0x000fe20008410000 */
[----:B------:R-:W-:Y:S01]  /*4380*/  FMUL.FTZ R58, R58, UR10 ;  /* 0x0000000a3a3a7c20 */ /* 0x000fe20008410000 */
[----:B------:R-:W-:Y:S01]  /*4390*/  UIADD3 UR6, UR4, 0xa06, URZ ;  /* 0x00000a0604067890 */ /* 0x000fe2000fffe03f */
[----:B------:R-:W-:Y:S02]  /*43a0*/  IMAD R6, R22, -0x2, R57 ;  /* 0xfffffffe16067824 */ /* 0x000fe400078e0239 */
[----:B------:R-:W-:Y:S01]  /*43b0*/  FMUL.FTZ R59, R59, UR10 ;  /* 0x0000000a3b3b7c20 */ /* 0x000fe20008410000 */
[----:B------:R-:W-:Y:S02]  /*43c0*/  IMAD.U32 R61, RZ, RZ, UR5 ;  /* 0x00000005ff3d7e24 */ /* 0x000fe4000f8e00ff */
[----:B------:R-:W-:Y:S01]  /*43d0*/  FMUL.FTZ R62, R62, UR10 ;  /* 0x0000000a3e3e7c20 */ /* 0x000fe20008410000 */
[----:B------:R-:W5:Y:S01]  /*43e0*/  MUFU.TANH R58, R58 ;  /* 0x0000003a003a7308 */ /* 0x000f620000002400 */
[----:B------:R-:W-:Y:S01]  /*43f0*/  IADD3 R65, -R65, UR11, R6 ;  /* 0x0000000b41417c10 */ /* 0x000fe2000fffe106 */
[----:B------:R-:W-:Y:S01]  /*4400*/  UMOV UR5, UR53 ;  /* 0x0000003500057c82 */ /* 0x000fe20008000000 */
[----:B------:R-:W-:Y:S01]  /*4410*/  FMUL.FTZ R63, R63, UR10 ;  /* 0x0000000a3f3f7c20 */ /* 0x000fe20008410000 */
[----:B------:R-:W-:Y:S01]  /*4420*/  FMUL.FTZ R20, R60, UR10 ;  /* 0x0000000a3c147c20 */ /* 0x000fe20008410000 */
[----:B------:R-:W1:Y:S03]  /*4430*/  SHFL.IDX PT, R56, R56, RZ, 0x1c1f ;  /* 0x001c1fff38387589 */ /* 0x000e6600000e0000 */
[----:B------:R-:W5:Y:S08]  /*4440*/  MUFU.TANH R59, R59 ;  /* 0x0000003b003b7308 */ /* 0x000f700000002400 */
[----:B------:R-:W5:Y:S08]  /*4450*/  MUFU.TANH R62, R62 ;  /* 0x0000003e003e7308 */ /* 0x000f700000002400 */
[----:B------:R-:W5:Y:S08]  /*4460*/  MUFU.TANH R63, R63 ;  /* 0x0000003f003f7308 */ /* 0x000f700000002400 */
        /* <DEDUP_REMOVED lines=9> */
[----:B------:R-:W-:Y:S01]  /*4500*/  UIADD3 UR54, UR4, 0x986, URZ ;  /* 0x0000098604367890 */ /* 0x000fe2000fffe03f */
[----:B------:R-:W-:Y:S01]  /*4510*/  FMUL.FTZ R51, R51, UR10 ;  /* 0x0000000a33337c20 */ /* 0x000fe20008410000 */
[----:B------:R-:W-:Y:S01]  /*4520*/  UMOV UR55, 0x40000040 ;  /* 0x4000004000377882 */ /* 0x000fe20000000000 */
[----:B------:R-:W-:Y:S01]  /*4530*/  UMOV UR4, UR52 ;  /* 0x0000003400047c82 */ /* 0x000fe20008000000 */
[----:B------:R-:W-:Y:S01]  /*4540*/  FMUL.FTZ R55, R55, UR10 ;  /* 0x0000000a37377c20 */ /* 0x000fe20008410000 */
[----:B------:R-:W-:Y:S01]  /*4550*/  FMUL.FTZ R52, R52, UR10 ;  /* 0x0000000a34347c20 */ /* 0x000fe20008410000 */
[----:B------:R3:W-:Y:S01]  /*4560*/  MUFU.TANH R57, R54 ;  /* 0x0000003600397308 */ /* 0x0007e20000002400 */
[----:B--2---:R-:W-:-:S02]  /*4570*/  IMAD R50, R22, -0x2, R61 ;  /* 0xfffffffe16327824 */ /* 0x004fc400078e023d */
[----:B------:R-:W-:-:S03]  /*4580*/  FMUL.FTZ R53, R53, UR10 ;  /* 0x0000000a35357c20 */ /* 0x000fc60008410000 */
[-CC-:B0-----:R-:W-:Y:S02]  /*4590*/  VIADDMNMX R7, R7, R65.reuse, R50.reuse, PT ;  /* 0x0000004107077246 */ /* 0x181fe40003800132 */
[----:B------:R-:W0:Y:S01]  /*45a0*/  MUFU.TANH R51, R51 ;  /* 0x0000003300337308 */ /* 0x000e220000002400 */
[----:B-1----:R-:W-:Y:S02]  /*45b0*/  VIADDMNMX R56, R56, R65, R50, PT ;  /* 0x0000004138387246 */ /* 0x002fe40003800132 */
[C---:B------:R-:W-:Y:S02]  /*45c0*/  ISETP.GT.AND P5, PT, R7.reuse, RZ, PT ;  /* 0x000000ff0700720c */ /* 0x040fe40003fa4270 */
[C---:B------:R-:W-:Y:S02]  /*45d0*/  ISETP.GT.AND P6, PT, R7.reuse, 0x1, PT ;  /* 0x000000010700780c */ /* 0x040fe40003fc4270 */
[----:B------:R-:W-:Y:S01]  /*45e0*/  ISETP.GT.AND P4, PT, R7, 0x8, PT ;  /* 0x000000080700780c */ /* 0x000fe20003f84270 */
[----:B------:R-:W1:Y:S01]  /*45f0*/  MUFU.TANH R55, R55 ;  /* 0x0000003700377308 */ /* 0x000e620000002400 */
[----:B------:R-:W-:-:S02]  /*4600*/  FSEL R67, R74, -INF , P5 ;  /* 0xff8000004a437808 */ /* 0x000fc40002800000 */
[----:B---3--:R-:W-:Y:S02]  /*4610*/  FSEL R54, R75, -INF , P6 ;  /* 0xff8000004b367808 */ /* 0x008fe40003000000 */
[----:B------:R-:W-:Y:S02]  /*4620*/  ISETP.GT.AND P3, PT, R7, 0x9, PT ;  /* 0x000000090700780c */ /* 0x000fe40003f64270 */
[----:B------:R-:W-:Y:S01]  /*4630*/  FSEL R69, R78, -INF , P4 ;  /* 0xff8000004e457808 */ /* 0x000fe20002000000 */
[----:B------:R-:W-:Y:S01]  /*4640*/  MUFU.TANH R12, R12 ;  /* 0x0000000c000c7308 */ /* 0x000fe20000002400 */
[----:B------:R-:W-:Y:S02]  /*4650*/  FMNMX.FTZ R6, R67, R54, !PT ;  /* 0x0000003643067209 */ /* 0x000fe40007810000 */
[----:B------:R-:W-:Y:S02]  /*4660*/  ISETP.GT.AND P5, PT, R7, 0x10, PT ;  /* 0x000000100700780c */ /* 0x000fe40003fa4270 */
[----:B------:R-:W-:-:S02]  /*4670*/  FSEL R71, R79, -INF , P3 ;  /* 0xff8000004f477808 */ /* 0x000fc40001800000 */
[----:B------:R-:W-:Y:S01]  /*4680*/  FMNMX.FTZ R6, R69, R6, !PT ;  /* 0x0000000645067209 */ /* 0x000fe20007810000 */
[----:B------:R-:W-:Y:S01]  /*4690*/  MUFU.TANH R11, R11 ;  /* 0x0000000b000b7308 */ /* 0x000fe20000002400 */
[----:B------:R-:W-:Y:S02]  /*46a0*/  ISETP.GT.AND P3, PT, R7, 0x11, PT ;  /* 0x000000110700780c */ /* 0x000fe40003f64270 */
[----:B----4-:R-:W-:Y:S02]  /*46b0*/  FSEL R73, R66, -INF , P5 ;  /* 0xff80000042497808 */ /* 0x010fe40002800000 */
[----:B------:R-:W-:Y:S02]  /*46c0*/  FMNMX.FTZ R6, R71, R6, !PT ;  /* 0x0000000647067209 */ /* 0x000fe40007810000 */
[----:B------:R-:W-:Y:S01]  /*46d0*/  ISETP.GT.AND P4, PT, R7, 0x18, PT ;  /* 0x000000180700780c */ /* 0x000fe20003f84270 */
[----:B------:R-:W-:Y:S01]  /*46e0*/  MUFU.TANH R14, R14 ;  /* 0x0000000e000e7308 */ /* 0x000fe20000002400 */
[----:B-----5:R-:W-:-:S02]  /*46f0*/  FSEL R75, R64, -INF , P3 ;  /* 0xff800000404b7808 */ /* 0x020fc40001800000 */
        /* <DEDUP_REMOVED lines=10> */
[----:B------:R-:W-:Y:S01]  /*47a0*/  MUFU.TANH R42, R42 ;  /* 0x0000002a002a7308 */ /* 0x000fe20000002400 */
[----:B------:R-:W-:Y:S01]  /*47b0*/  FSEL R79, R68, -INF , P3 ;  /* 0xff800000444f7808 */ /* 0x000fe20001800000 */
[----:B------:R-:W-:Y:S01]  /*47c0*/  FMUL.FTZ R46, R46, UR10 ;  /* 0x0000000a2e2e7c20 */ /* 0x000fe20008410000 */
[----:B------:R-:W-:Y:S01]  /*47d0*/  FMNMX.FTZ R6, R77, R6, !PT ;  /* 0x000000064d067209 */ /* 0x000fe20007810000 */
[----:B------:R-:W-:Y:S01]  /*47e0*/  FMUL.FTZ R47, R47, UR10 ;  /* 0x0000000a2f2f7c20 */ /* 0x000fe20008410000 */
[----:B------:R-:W-:Y:S01]  /*47f0*/  ISETP.GT.AND P3, PT, R7, 0x21, PT ;  /* 0x000000210700780c */ /* 0x000fe20003f64270 */
[----:B------:R-:W-:Y:S01]  /*4800*/  FMUL.FTZ R41, R41, UR10 ;  /* 0x0000000a29297c20 */ /* 0x000fe20008410000 */
[----:B------:R-:W-:Y:S01]  /*4810*/  FSEL R81, R58, -INF , P4 ;  /* 0xff8000003a517808 */ /* 0x000fe20002000000 */
[----:B------:R1:W2:Y:S01]  /*4820*/  MUFU.TANH R60, R43 ;  /* 0x0000002b003c7308 */ /* 0x0002a20000002400 */
[----:B------:R-:W-:Y:S01]  /*4830*/  FMNMX.FTZ R6, R79, R6, !PT ;  /* 0x000000064f067209 */ /* 0x000fe20007810000 */
[----:B------:R-:W-:Y:S01]  /*4840*/  FMUL.FTZ R45, R45, UR10 ;  /* 0x0000000a2d2d7c20 */ /* 0x000fe20008410000 */
[----:B------:R-:W-:Y:S01]  /*4850*/  ISETP.GT.AND P4, PT, R7, 0x28, PT ;  /* 0x000000280700780c */ /* 0x000fe20003f84270 */
[----:B------:R-:W-:Y:S01]  /*4860*/  FMUL.FTZ R40, R40, UR10 ;  /* 0x0000000a28287c20 */ /* 0x000fe20008410000 */
[----:B------:R-:W-:Y:S01]  /*4870*/  FSEL R83, R59, -INF , P3 ;  /* 0xff8000003b537808 */ /* 0x000fe20001800000 */
[----:B------:R-:W-:Y:S01]  /*4880*/  FMUL.FTZ R44, R44, UR10 ;  /* 0x0000000a2c2c7c20 */ /* 0x000fe20008410000 */
[----:B------:R-:W-:Y:S01]  /*4890*/  FMNMX.FTZ R6, R81, R6, !PT ;  /* 0x0000000651067209 */ /* 0x000fe20007810000 */
[----:B------:R-:W-:Y:S01]  /*48a0*/  MUFU.TANH R46, R46 ;  /* 0x0000002e002e7308 */ /* 0x000fe20000002400 */
[----:B------:R-:W-:-:S02]  /*48b0*/  ISETP.GT.AND P3, PT, R7, 0x29, PT ;  /* 0x000000290700780c */ /* 0x000fc40003f64270 */
[----:B------:R-:W-:Y:S02]  /*48c0*/  FSEL R85, R62, -INF , P4 ;  /* 0xff8000003e557808 */ /* 0x000fe40002000000 */
[----:B------:R-:W-:Y:S02]  /*48d0*/  FMNMX.FTZ R6, R83, R6, !PT ;  /* 0x0000000653067209 */ /* 0x000fe40007810000 */
[----:B------:R-:W-:Y:S01]  /*48e0*/  ISETP.GT.AND P4, PT, R7, 0x30, PT ;  /* 0x000000300700780c */ /* 0x000fe20003f84270 */
[----:B------:R2:W3:Y:S01]  /*48f0*/  MUFU.TANH R61, R47 ;  /* 0x0000002f003d7308 */ /* 0x0004e20000002400 */
[----:B------:R-:W-:Y:S02]  /*4900*/  FSEL R87, R63, -INF , P3 ;  /* 0xff8000003f577808 */ /* 0x000fe40001800000 */
[----:B------:R-:W-:Y:S02]  /*4910*/  FMNMX.FTZ R6, R85, R6, !PT ;  /* 0x0000000655067209 */ /* 0x000fe40007810000 */
[----:B------:R-:W-:-:S02]  /*4920*/  ISETP.GT.AND P3, PT, R7, 0x31, PT ;  /* 0x000000310700780c */ /* 0x000fc40003f64270 */
[----:B------:R-:W-:Y:S01]  /*4930*/  FSEL R59, R49, -INF , P4 ;  /* 0xff800000313b7808 */ /* 0x000fe20002000000 */
[----:B------:R-:W-:Y:S01]  /*4940*/  MUFU.TANH R13, R13 ;  /* 0x0000000d000d7308 */ /* 0x000fe20000002400 */
[----:B------:R-:W-:Y:S02]  /*4950*/  FMNMX.FTZ R6, R87, R6, !PT ;  /* 0x0000000657067209 */ /* 0x000fe40007810000 */
[----:B------:R-:W-:Y:S02]  /*4960*/  ISETP.GT.AND P4, PT, R7, 0x38, PT ;  /* 0x000000380700780c */ /* 0x000fe40003f84270 */
[----:B0-----:R-:W-:Y:S02]  /*4970*/  FSEL R49, R51, -INF , P3 ;  /* 0xff80000033317808 */ /* 0x001fe40001800000 */
[----:B------:R-:W-:Y:S01]  /*4980*/  ISETP.GT.AND P3, PT, R7, 0x39, PT ;  /* 0x000000390700780c */ /* 0x000fe20003f64270 */
[----:B------:R-:W-:Y:S01]  /*4990*/  MUFU.TANH R20, R20 ;  /* 0x0000001400147308 */ /* 0x000fe20000002400 */
[----:B------:R-:W-:-:S02]  /*49a0*/  ISETP.GT.AND P5, PT, R56, 0x8, PT ;  /* 0x000000083800780c */ /* 0x000fc40003fa4270 */
[----:B-1----:R-:W-:Y:S02]  /*49b0*/  FSEL R43, R55, -INF , P3 ;  /* 0xff800000372b7808 */ /* 0x002fe40001800000 */
[----:B------:R-:W-:-:S03]  /*49c0*/  ISETP.GT.AND P3, PT, R7, 0x41, PT ;  /* 0x000000410700780c */ /* 0x000fc60003f64270 */
[----:B------:R-:W-:Y:S01]  /*49d0*/  MUFU.TANH R15, R15 ;  /* 0x0000000f000f7308 */ /* 0x000fe20000002400 */
[----:B--2---:R-:W-:Y:S01]  /*49e0*/  FSEL R47, R60, -INF , P3 ;  /* 0xff8000003c2f7808 */ /* 0x004fe20001800000 */
[----:B------:R-:W-:Y:S02]  /*49f0*/  WARPGROUP.DEPBAR.LE gsb0, 0x0 ;  /* 0x00008000000079c5 */ /* 0x000fe40000010000 */
[----:B------:R-:W-:Y:S01]  /*4a00*/  WARPGROUP.ARRIVE ;  /* 0x00000000000079c5 */ /* 0x000fe20000000000 */
[----:B------:R-:W-:Y:S01]  /*4a10*/  FMUL.FTZ R34, R34, UR10 ;  /* 0x0000000a22227c20 */ /* 0x000fe20008410000 */
[----:B------:R-:W-:Y:S01]  /*4a20*/  FMUL.FTZ R35, R35, UR10 ;  /* 0x0000000a23237c20 */ /* 0x000fe20008410000 */
[----:B------:R-:W-:Y:S01]  /*4a30*/  FMUL.FTZ R38, R38, UR10 ;  /* 0x0000000a26267c20 */ /* 0x000fe20008410000 */
[----:B------:R-:W-:Y:S01]  /*4a40*/  ISETP.GT.AND P3, PT, R7, 0x49, PT ;  /* 0x000000490700780c */ /* 0x000fe20003f64270 */
[----:B------:R0:W-:Y:S01]  /*4a50*/  MUFU.TANH R58, R34 ;  /* 0x00000022003a7308 */ /* 0x0001e20000002400 */
[----:B------:R-:W-:Y:S01]  /*4a60*/  HGMMA.64x16x16.F32.BF16 R24, gdesc[UR4], R24, gsb0 ;  /* 0x00200000041879f0 */ /* 0x000fe20008001818 */
[----:B------:R-:W-:Y:S01]  /*4a70*/  ULDC UR4, c[0x0][0x988] ;  /* 0x0002620000047ab9 */ /* 0x000fe20000000800 */
[----:B------:R-:W-:Y:S01]  /*4a80*/  FMUL.FTZ R33, R33, UR10 ;  /* 0x0000000a21217c20 */ /* 0x000fe20008410000 */
[----:B------:R-:W-:Y:S01]  /*4a90*/  FMUL.FTZ R37, R37, UR10 ;  /* 0x0000000a25257c20 */ /* 0x000fe20008410000 */
[----:B------:R-:W-:Y:S01]  /*4aa0*/  FMUL.FTZ R32, R32, UR10 ;  /* 0x0000000a20207c20 */ /* 0x000fe20008410000 */
[----:B------:R-:W-:Y:S01]  /*4ab0*/  FMUL.FTZ R36, R36, UR10 ;  /* 0x0000000a24247c20 */ /* 0x000fe20008410000 */
[----:B------:R-:W-:Y:S01]  /*4ac0*/  UMOV UR6, UR15 ;  /* 0x0000000f00067c82 */ /* 0x000fe20008000000 */
[----:B------:R1:W2:Y:S01]  /*4ad0*/  MUFU.TANH R62, R35 ;  /* 0x00000023003e7308 */ /* 0x0002a20000002400 */
[----:B0-----:R-:W-:Y:S01]  /*4ae0*/  FMNMX.FTZ R34, R59, R6, !PT ;  /* 0x000000063b227209 */ /* 0x001fe20007810000 */
[----:B------:R-:W-:Y:S01]  /*4af0*/  FMUL.FTZ R6, R39, UR10 ;  /* 0x0000000a27067c20 */ /* 0x000fe20008410000 */
[----:B------:R-:W-:-:S02]  /*4b00*/  UIADD3 UR7, UR37, -0x2, URZ ;  /* 0xfffffffe25077890 */ /* 0x000fc4000fffe03f */
[----:B------:R-:W-:-:S03]  /*4b10*/  FMNMX.FTZ R34, R49, R34, !PT ;  /* 0x0000002231227209 */ /* 0x000fc60007810000 */
[----:B------:R-:W0:Y:S01]  /*4b20*/  MUFU.TANH R63, R6 ;  /* 0x00000006003f7308 */ /* 0x000e220000002400 */
[----:B-1----:R-:W-:Y:S02]  /*4b30*/  FSEL R35, R57, -INF , P4 ;  /* 0xff80000039237808 */ /* 0x002fe40002000000 */
[----:B------:R-:W-:Y:S02]  /*4b40*/  ISETP.GT.AND P4, PT, R7, 0x40, PT ;  /* 0x000000400700780c */ /* 0x000fe40003f84270 */
[----:B------:R-:W-:Y:S02]  /*4b50*/  FMNMX.FTZ R34, R35, R34, !PT ;  /* 0x0000002223227209 */ /* 0x000fe40007810000 */
[----:B------:R-:W-:Y:S01]  /*4b60*/  FSEL R39, R42, -INF , P4 ;  /* 0xff8000002a277808 */ /* 0x000fe20002000000 */
[----:B------:R-:W1:Y:S01]  /*4b70*/  MUFU.TANH R38, R38 ;  /* 0x0000002600267308 */ /* 0x000e620000002400 */
[----:B------:R-:W-:Y:S02]  /*4b80*/  FMNMX.FTZ R34, R43, R34, !PT ;  /* 0x000000222b227209 */ /* 0x000fe40007810000 */
[----:B------:R-:W-:-:S02]  /*4b90*/  ISETP.GT.AND P4, PT, R7, 0x48, PT ;  /* 0x000000480700780c */ /* 0x000fc40003f84270 */
[----:B------:R-:W-:Y:S02]  /*4ba0*/  FMNMX.FTZ R34, R39, R34, !PT ;  /* 0x0000002227227209 */ /* 0x000fe40007810000 */
[----:B---3--:R-:W-:Y:S01]  /*4bb0*/  FSEL R57, R61, -INF , P3 ;  /* 0xff8000003d397808 */ /* 0x008fe20001800000 */
[----:B------:R-:W-:Y:S01]  /*4bc0*/  MUFU.TANH R21, R21 ;  /* 0x0000001500157308 */ /* 0x000fe20000002400 */
[----:B------:R-:W-:Y:S02]  /*4bd0*/  FMNMX.FTZ R34, R47, R34, !PT ;  /* 0x000000222f227209 */ /* 0x000fe40007810000 */
[----:B------:R-:W-:-:S04]  /*4be0*/  ISETP.GT.AND P3, PT, R7, 0x51, PT ;  /* 0x000000510700780c */ /* 0x000fc80003f64270 */
[----:B--2---:R-:W-:Y:S01]  /*4bf0*/  FSEL R51, R62, -INF , P3 ;  /* 0xff8000003e337808 */ /* 0x004fe20001800000 */
[----:B------:R-:W-:Y:S01]  /*4c00*/  MUFU.TANH R48, R48 ;  /* 0x0000003000307308 */ /* 0x000fe20000002400 */
[----:B------:R-:W-:-:S04]  /*4c10*/  ISETP.GT.AND P3, PT, R7, 0x59, PT ;  /* 0x000000590700780c */ /* 0x000fc80003f64270 */
[----:B0-----:R-:W-:Y:S02]  /*4c20*/  FSEL R61, R63, -INF , P3 ;  /* 0xff8000003f3d7808 */ /* 0x001fe40001800000 */
[----:B------:R-:W-:Y:S01]  /*4c30*/  ISETP.GT.AND P3, PT, R7, 0x61, PT ;  /* 0x000000610700780c */ /* 0x000fe20003f64270 */
[----:B------:R-:W-:Y:S01]  /*4c40*/  MUFU.TANH R52, R52 ;  /* 0x0000003400347308 */ /* 0x000fe20000002400 */
[----:B------:R-:W-:Y:S02]  /*4c50*/  WARPGROUP.DEPBAR.LE gsb0, 0x0 ;  /* 0x00008000000079c5 */ /* 0x000fe40000010000 */
[----:B------:R-:W-:Y:S01]  /*4c60*/  FMUL.FTZ R6, R27, UR10 ;  /* 0x0000000a1b067c20 */ /* 0x000fe20008410000 */
[----:B------:R-:W-:Y:S01]  /*4c70*/  FSEL R27, R46, -INF , P4 ;  /* 0xff8000002e1b7808 */ /* 0x000fe20002000000 */
[----:B------:R-:W-:Y:S01]  /*4c80*/  FMUL.FTZ R26, R26, UR10 ;  /* 0x0000000a1a1a7c20 */ /* 0x000fe20008410000 */
[----:B------:R-:W-:Y:S01]  /*4c90*/  ISETP.GT.AND P4, PT, R7, 0x50, PT ;  /* 0x000000500700780c */ /* 0x000fe20003f84270 */
[----:B------:R-:W-:Y:S01]  /*4ca0*/  FMUL.FTZ R30, R30, UR10 ;  /* 0x0000000a1e1e7c20 */ /* 0x000fe20008410000 */
[----:B------:R-:W-:Y:S01]  /*4cb0*/  FMNMX.FTZ R34, R27, R34, !PT ;  /* 0x000000221b227209 */ /* 0x000fe20007810000 */
[----:B------:R0:W2:Y:S01]  /*4cc0*/  MUFU.TANH R89, R6 ;  /* 0x0000000600597308 */ /* 0x0000a20000002400 */
[----:B------:R-:W-:Y:S01]  /*4cd0*/  FSEL R55, R58, -INF , P4 ;  /* 0xff8000003a377808 */ /* 0x000fe20002000000 */
[----:B------:R-:W-:Y:S01]  /*4ce0*/  FMUL.FTZ R24, R24, UR10 ;  /* 0x0000000a18187c20 */ /* 0x000fe20008410000 */
[----:B------:R-:W-:Y:S01]  /*4cf0*/  FMNMX.FTZ R34, R57, R34, !PT ;  /* 0x0000002239227209 */ /* 0x000fe20007810000 */
[----:B------:R-:W-:Y:S01]  /*4d00*/  FMUL.FTZ R25, R25, UR10 ;  /* 0x0000000a19197c20 */ /* 0x000fe20008410000 */
[----:B------:R-:W-:Y:S01]  /*4d10*/  ISETP.GT.AND P4, PT, R7, 0x58, PT ;  /* 0x000000580700780c */ /* 0x000fe20003f84270 */
[----:B------:R-:W-:Y:S01]  /*4d20*/  FMUL.FTZ R29, R29, UR10 ;  /* 0x0000000a1d1d7c20 */ /* 0x000fe20008410000 */
[----:B------:R-:W-:Y:S01]  /*4d30*/  FMNMX.FTZ R34, R55, R34, !PT ;  /* 0x0000002237227209 */ /* 0x000fe20007810000 */
[----:B------:R-:W3:Y:S01]  /*4d40*/  MUFU.TANH R26, R26 ;  /* 0x0000001a001a7308 */ /* 0x000ee20000002400 */
[----:B0-----:R-:W-:Y:S01]  /*4d50*/  FMUL.FTZ R6, R31, UR10 ;  /* 0x0000000a1f067c20 */ /* 0x001fe20008410000 */
[----:B-1----:R-:W-:Y:S01]  /*4d60*/  FSEL R31, R38, -INF , P4 ;  /* 0xff800000261f7808 */ /* 0x002fe20002000000 */
[----:B------:R-:W-:Y:S01]  /*4d70*/  FMUL.FTZ R28, R28, UR10 ;  /* 0x0000000a1c1c7c20 */ /* 0x000fe20008410000 */
[----:B------:R-:W-:Y:S01]  /*4d80*/  FMNMX.FTZ R34, R51, R34, !PT ;  /* 0x0000002233227209 */ /* 0x000fe20007810000 */
[----:B------:R0:W-:Y:S01]  /*4d90*/  @!P1 SYNCS.ARRIVE.TRANS64.RED.A1T0 RZ, [R0+URZ], RZ ;  /* 0x000000ff00ff99a7 */ /* 0x0001e2000810043f */
[----:B------:R-:W-:Y:S01]  /*4da0*/  ISETP.GT.AND P4, PT, R7, 0x60, PT ;  /* 0x000000600700780c */ /* 0x000fe20003f84270 */
[----:B------:R-:W-:Y:S01]  /*4db0*/  @UP0 ULDC UR10, c[0x0][0x450] ;  /* 0x00011400000a0ab9 */ /* 0x000fe20000000800 */
[----:B------:R-:W1:Y:S01]  /*4dc0*/  MUFU.TANH R30, R30 ;  /* 0x0000001e001e7308 */ /* 0x000e620000002400 */
[----:B------:R-:W-:-:S02]  /*4dd0*/  FMNMX.FTZ R34, R31, R34, !PT ;  /* 0x000000221f227209 */ /* 0x000fc40007810000 */
[----:B--2---:R-:W-:Y:S02]  /*4de0*/  FSEL R89, R89, -INF , P3 ;  /* 0xff80000059597808 */ /* 0x004fe40001800000 */
[----:B------:R-:W-:Y:S02]  /*4df0*/  FMNMX.FTZ R34, R61, R34, !PT ;  /* 0x000000223d227209 */ /* 0x000fe40007810000 */
[C---:B------:R-:W-:Y:S01]  /*4e00*/  ISETP.GT.AND P3, PT, R7.reuse, 0x69, PT ;  /* 0x000000690700780c */ /* 0x040fe20003f64270 */
[----:B------:R-:W2:Y:S01]  /*4e10*/  MUFU.TANH R6, R6 ;  /* 0x0000000600067308 */ /* 0x000ea20000002400 */
[----:B---3--:R-:W-:Y:S02]  /*4e20*/  FSEL R63, R26, -INF , P4 ;  /* 0xff8000001a3f7808 */ /* 0x008fe40002000000 */
[----:B------:R-:W-:Y:S02]  /*4e30*/  ISETP.GT.AND P4, PT, R7, 0x68, PT ;  /* 0x000000680700780c */ /* 0x000fe40003f84270 */
[----:B------:R-:W-:-:S03]  /*4e40*/  FMNMX.FTZ R34, R63, R34, !PT ;  /* 0x000000223f227209 */ /* 0x000fc60007810000 */
[----:B------:R3:W-:Y:S01]  /*4e50*/  MUFU.TANH R58, R24 ;  /* 0x00000018003a7308 */ /* 0x0007e20000002400 */
[----:B-1----:R-:W-:Y:S02]  /*4e60*/  FSEL R91, R30, -INF , P4 ;  /* 0xff8000001e5b7808 */ /* 0x002fe40002000000 */
[----:B------:R-:W-:Y:S02]  /*4e70*/  FMNMX.FTZ R34, R89, R34, !PT ;  /* 0x0000002259227209 */ /* 0x000fe40007810000 */
[----:B------:R-:W-:Y:S02]  /*4e80*/  ISETP.GT.AND P4, PT, R56, 0x1, PT ;  /* 0x000000013800780c */ /* 0x000fe40003f84270 */
[----:B------:R-:W-:Y:S01]  /*4e90*/  FMNMX.FTZ R34, R91, R34, !PT ;  /* 0x000000225b227209 */ /* 0x000fe20007810000 */
[----:B------:R1:W-:Y:S01]  /*4ea0*/  MUFU.TANH R60, R25 ;  /* 0x00000019003c7308 */ /* 0x0003e20000002400 */
[----:B--2---:R-:W-:Y:S02]  /*4eb0*/  FSEL R93, R6, -INF , P3 ;  /* 0xff800000065d7808 */ /* 0x004fe40001800000 */
[----:B---3--:R-:W-:-:S02]  /*4ec0*/  FSEL R24, R2, -INF , P4 ;  /* 0xff80000002187808 */ /* 0x008fc40002000000 */
[----:B------:R-:W-:Y:S02]  /*4ed0*/  FMNMX.FTZ R34, R93, R34, !PT ;  /* 0x000000225d227209 */ /* 0x000fe40007810000 */
[----:B------:R-:W-:Y:S01]  /*4ee0*/  ISETP.GT.AND P4, PT, R56, 0x10, PT ;  /* 0x000000103800780c */ /* 0x000fe20003f84270 */
[----:B------:R-:W-:Y:S01]  /*4ef0*/  MUFU.TANH R50, R29 ;  /* 0x0000001d00327308 */ /* 0x000fe20000002400 */
[----:B-1----:R-:W-:Y:S01]  /*4f00*/  FSEL R25, R8, -INF , P5 ;  /* 0xff80000008197808 */ /* 0x002fe20002800000 */
[----:B------:R-:W1:Y:S06]  /*4f10*/  SHFL.BFLY PT, R7, R34, 0x2, 0x1f ;  /* 0x0c401f0022077f89 */ /* 0x000e6c00000e0000 */
[----:B------:R-:W-:Y:S08]  /*4f20*/  MUFU.TANH R46, R37 ;  /* 0x00000025002e7308 */ /* 0x000ff00000002400 */
[----:B------:R-:W-:Y:S08]  /*4f30*/  MUFU.TANH R38, R41 ;  /* 0x0000002900267308 */ /* 0x000ff00000002400 */
[----:B------:R-:W-:Y:S01]  /*4f40*/  MUFU.TANH R42, R45 ;  /* 0x0000002d002a7308 */ /* 0x000fe20000002400 */
[----:B-1----:R-:W-:-:S05]  /*4f50*/  FMNMX.FTZ R6, R34, R7, !PT ;  /* 0x0000000722067209 */ /* 0x002fca0007810000 */
[----:B------:R-:W1:Y:S02]  /*4f60*/  SHFL.BFLY PT, R7, R6, 0x1, 0x1f ;  /* 0x0c201f0006077f89 */ /* 0x000e6400000e0000 */
[----:B------:R2:W-:Y:S08]  /*4f70*/  MUFU.TANH R34, R33 ;  /* 0x0000002100227308 */ /* 0x0005f00000002400 */
[----:B------:R3:W4:Y:S01]  /*4f80*/  MUFU.TANH R30, R53 ;  /* 0x00000035001e7308 */ /* 0x0007220000002400 */
[----:B--2---:R-:W-:-:S02]  /*4f90*/  FSEL R33, R10, -INF , P4 ;  /* 0xff8000000a217808 */ /* 0x004fc40002000000 */
[----:B------:R-:W-:-:S04]  /*4fa0*/  ISETP.GT.AND P4, PT, R56, 0x18, PT ;  /* 0x000000183800780c */ /* 0x000fc80003f84270 */
[----:B------:R-:W-:Y:S01]  /*4fb0*/  FSEL R37, R12, -INF , P4 ;  /* 0xff8000000c257808 */ /* 0x000fe20002000000 */
[----:B------:R-:W2:Y:S01]  /*4fc0*/  MUFU.TANH R40, R40 ;  /* 0x0000002800287308 */ /* 0x000ea20000002400 */
[----:B------:R-:W-:-:S04]  /*4fd0*/  ISETP.GT.AND P4, PT, R56, 0x20, PT ;  /* 0x000000203800780c */ /* 0x000fc80003f84270 */
[----:B------:R-:W-:Y:S02]  /*4fe0*/  FSEL R41, R14, -INF , P4 ;  /* 0xff8000000e297808 */ /* 0x000fe40002000000 */
[----:B-1----:R-:W-:Y:S01]  /*4ff0*/  FMNMX.FTZ R7, R6, R7, !PT ;  /* 0x0000000706077209 */ /* 0x002fe20007810000 */
[----:B------:R-:W-:Y:S01]  /*5000*/  IMAD.U32 R6, RZ, RZ, UR4 ;  /* 0x00000004ff067e24 */ /* 0x000fe2000f8e00ff */
[----:B------:R-:W-:Y:S01]  /*5010*/  ISETP.GT.AND P4, PT, R56, 0x28, PT ;  /* 0x000000283800780c */ /* 0x000fe20003f84270 */
[----:B------:R-:W1:Y:S01]  /*5020*/  MUFU.TANH R44, R44 ;  /* 0x0000002c002c7308 */ /* 0x000e620000002400 */
[C---:B------:R-:W-:Y:S01]  /*5030*/  FSETP.NEU.FTZ.AND P3, PT, R7.reuse, -INF , PT ;  /* 0xff8000000700780b */ /* 0x040fe20003f7d000 */
[-C--:B------:R-:W-:Y:S01]  /*5040*/  FMUL.FTZ R26, R7, R6.reuse ;  /* 0x00000006071a7220 */ /* 0x080fe20000410000 */
[----:B------:R-:W-:Y:S01]  /*5050*/  FSEL R45, R20, -INF , P4 ;  /* 0xff800000142d7808 */ /* 0x000fe20002000000 */
[----:B------:R-:W-:Y:S01]  /*5060*/  @UP0 ULDC UR4, c[0x0][0x44c] ;  /* 0x0001130000040ab9 */ /* 0x000fe20000000800 */
[----:B------:R-:W-:Y:S01]  /*5070*/  ISETP.GT.AND P4, PT, R56, 0x30, PT ;  /* 0x000000303800780c */ /* 0x000fe20003f84270 */
[----:B------:R-:W-:Y:S01]  /*5080*/  UIMAD.WIDE.U32 UR4, UR15, UR4, URZ ;  /* 0x000000040f0472a5 */ /* 0x000fe2000f8e003f */
[----:B------:R-:W-:Y:S01]  /*5090*/  FSEL R26, R26, RZ, P3 ;  /* 0x000000ff1a1a7208 */ /* 0x000fe20001800000 */
[----:B------:R-:W5:Y:S01]  /*50a0*/  MUFU.TANH R32, R32 ;  /* 0x0000002000207308 */ /* 0x000f620000002400 */
[C---:B------:R-:W-:Y:S01]  /*50b0*/  ISETP.GT.AND P3, PT, R56.reuse, RZ, PT ;  /* 0x000000ff3800720c */ /* 0x040fe20003f64270 */
[----:B------:R-:W-:Y:S01]  /*50c0*/  @UP0 USHF.R.U32.HI UR6, URZ, UR10, UR5 ;  /* 0x0000000a3f060299 */ /* 0x000fe20008011605 */
[----:B------:R-:W-:Y:S01]  /*50d0*/  FSEL R21, R21, -INF , P4 ;  /* 0xff80000015157808 */ /* 0x000fe20002000000 */
[-CC-:B------:R-:W-:Y:S01]  /*50e0*/  FFMA.FTZ R201, R67, R6.reuse, -R26.reuse ;  /* 0x0000000643c97223 */ /* 0x180fe2000001081a */
[----:B------:R-:W-:Y:S01]  /*50f0*/  FSEL R3, R3, -INF , P3 ;  /* 0xff80000003037808 */ /* 0x000fe20001800000 */
[--C-:B------:R-:W-:Y:S01]  /*5100*/  FFMA.FTZ R203, R69, R6, -R26.reuse ;  /* 0x0000000645cb7223 */ /* 0x100fe2000001081a */
[----:B------:R-:W-:Y:S01]  /*5110*/  ISETP.GT.AND P3, PT, R56, 0x9, PT ;  /* 0x000000093800780c */ /* 0x000fe20003f64270 */
[----:B------:R-:W0:Y:S01]  /*5120*/  MUFU.TANH R36, R36 ;  /* 0x0000002400247308 */ /* 0x000e220000002400 */
        /* <DEDUP_REMOVED lines=9> */
[--C-:B------:R-:W-:Y:S01]  /*51c0*/  FFMA.FTZ R12, R79, R6, -R26.reuse ;  /* 0x000000064f0c7223 */ /* 0x100fe2000001081a */
[----:B------:R-:W-:Y:S01]  /*51d0*/  FSEL R9, R9, -INF , P3 ;  /* 0xff80000009097808 */ /* 0x000fe20001800000 */
[----:B------:R-:W0:Y:S01]  /*51e0*/  MUFU.TANH R62, R28 ;  /* 0x0000001c003e7308 */ /* 0x000e220000002400 */
[----:B------:R-:W-:Y:S01]  /*51f0*/  FMNMX.FTZ R8, R33, R8, !PT ;  /* 0x0000000821087209 */ /* 0x000fe20007810000 */
        /* <DEDUP_REMOVED lines=8> */
[--C-:B------:R-:W-:Y:S01]  /*5280*/  FFMA.FTZ R20, R59, R6, -R26.reuse ;  /* 0x000000063b147223 */ /* 0x100fe2000001081a */
[----:B------:R-:W-:Y:S01]  /*5290*/  ISETP.GT.AND P3, PT, R56, 0x21, PT ;  /* 0x000000213800780c */ /* 0x000fe20003f64270 */
[----:B------:R0:W-:Y:S01]  /*52a0*/  MUFU.EX2 R28, R87 ;  /* 0x00000057001c7308 */ /* 0x0001e20000000800 */
[----:B------:R-:W-:Y:S01]  /*52b0*/  FMNMX.FTZ R8, R11, R8, !PT ;  /* 0x000000080b087209 */ /* 0x000fe20007810000 */
[-CC-:B------:R-:W-:Y:S01]  /*52c0*/  FFMA.FTZ R2, R54, R6.reuse, -R26.reuse ;  /* 0x0000000636027223 */ /* 0x180fe2000001081a */
[----:B------:R-:W-:Y:S01]  /*52d0*/  FSEL R13, R13, -INF , P3 ;  /* 0xff8000000d0d7808 */ /* 0x000fe20001800000 */
[--C-:B------:R-:W-:Y:S01]  /*52e0*/  FFMA.FTZ R27, R27, R6, -R26.reuse ;  /* 0x000000061b1b7223 */ /* 0x100fe2000001081a */
[----:B------:R-:W-:Y:S01]  /*52f0*/  FMNMX.FTZ R8, R41, R8, !PT ;  /* 0x0000000829087209 */ /* 0x000fe20007810000 */
[--C-:B------:R-:W-:Y:S01]  /*5300*/  FFMA.FTZ R43, R43, R6, -R26.reuse ;  /* 0x000000062b2b7223 */ /* 0x100fe2000001081a */
[C---:B------:R-:W-:Y:S01]  /*5310*/  ISETP.GT.AND P3, PT, R56.reuse, 0x29, PT ;  /* 0x000000293800780c */ /* 0x040fe20003f64270 */
[----:B------:R-:W-:Y:S01]  /*5320*/  MUFU.EX2 R189, R20 ;  /* 0x0000001400bd7308 */ /* 0x000fe20000000800 */
        /* <DEDUP_REMOVED lines=10> */
[----:B------:R-:W-:Y:S01]  /*53d0*/  ISETP.GT.AND P4, PT, R56, 0x38, PT ;  /* 0x000000383800780c */ /* 0x000fe20003f84270 */
[-CC-:B------:R-:W-:Y:S01]  /*53e0*/  FFMA.FTZ R51, R51, R6.reuse, -R26.reuse ;  /* 0x0000000633337223 */ /* 0x180fe2000001081a */
[----:B---3--:R-:W-:Y:S01]  /*53f0*/  FSEL R53, R48, -INF , P3 ;  /* 0xff80000030357808 */ /* 0x008fe20001800000 */
[--C-:B------:R-:W-:Y:S01]  /*5400*/  FFMA.FTZ R31, R31, R6, -R26.reuse ;  /* 0x000000061f1f7223 */ /* 0x100fe2000001081a */
[----:B------:R-:W-:Y:S01]  /*5410*/  FMNMX.FTZ R8, R21, R8, !PT ;  /* 0x0000000815087209 */ /* 0x000fe20007810000 */
[----:B------:R-:W-:Y:S01]  /*5420*/  MUFU.EX2 R2, R2 ;  /* 0x0000000200027308 */ /* 0x000fe20000000800 */
[----:B------:R-:W-:Y:S01]  /*5430*/  ISETP.GT.AND P3, PT, R56, 0x39, PT ;  /* 0x000000393800780c */ /* 0x000fe20003f64270 */
[-CC-:B------:R-:W-:Y:S01]  /*5440*/  FFMA.FTZ R61, R61, R6.reuse, -R26.reuse ;  /* 0x000000063d3d7223 */ /* 0x180fe2000001081a */
[----:B------:R-:W-:Y:S01]  /*5450*/  FSEL R65, R52, -INF , P4 ;  /* 0xff80000034417808 */ /* 0x000fe20002000000 */
[--C-:B------:R-:W-:Y:S01]  /*5460*/  FFMA.FTZ R63, R63, R6, -R26.reuse ;  /* 0x000000063f3f7223 */ /* 0x100fe2000001081a */
[----:B------:R-:W-:Y:S01]  /*5470*/  FMNMX.FTZ R8, R53, R8, !PT ;  /* 0x0000000835087209 */ /* 0x000fe20007810000 */
[----:B------:R-:W-:Y:S01]  /*5480*/  UIADD3 UR5, UR6, UR11, -UR14 ;  /* 0x0000000b06057290 */ /* 0x000fe2000fffe80e */
[----:B------:R-:W-:Y:S01]  /*5490*/  ISETP.GT.AND P4, PT, R56, 0x40, PT ;  /* 0x000000403800780c */ /* 0x000fe20003f84270 */
[----:B------:R-:W-:Y:S01]  /*54a0*/  MUFU.EX2 R203, R203 ;  /* 0x000000cb00cb7308 */ /* 0x000fe20000000800 */
[----:B----4-:R-:W-:Y:S01]  /*54b0*/  FSEL R67, R30, -INF , P3 ;  /* 0xff8000001e437808 */ /* 0x010fe20001800000 */
[--C-:B------:R-:W-:Y:S01]  /*54c0*/  FFMA.FTZ R30, R49, R6, -R26.reuse ;  /* 0x00000006311e7223 */ /* 0x100fe2000001081a */
[----:B------:R-:W-:Y:S01]  /*54d0*/  FMNMX.FTZ R8, R65, R8, !PT ;  /* 0x0000000841087209 */ /* 0x000fe20007810000 */
[----:B------:R-:W-:Y:S01]  /*54e0*/  UMOV UR4, URZ ;  /* 0x0000003f00047c82 */ /* 0x000fe20008000000 */
[----:B------:R-:W-:Y:S01]  /*54f0*/  ISETP.GT.AND P3, PT, R56, 0x41, PT ;  /* 0x000000413800780c */ /* 0x000fe20003f64270 */
[--C-:B------:R-:W-:Y:S01]  /*5500*/  FFMA.FTZ R89, R89, R6, -R26.reuse ;  /* 0x0000000659597223 */ /* 0x100fe2000001081a */
[----:B--2---:R-:W-:Y:S01]  /*5510*/  FSEL R69, R40, -INF , P4 ;  /* 0xff80000028457808 */ /* 0x004fe20002000000 */
[----:B------:R-:W-:Y:S01]  /*5520*/  MUFU.EX2 R4, R4 ;  /* 0x0000000400047308 */ /* 0x000fe20000000800 */
[----:B------:R-:W-:Y:S01]  /*5530*/  FMNMX.FTZ R8, R67, R8, !PT ;  /* 0x0000000843087209 */ /* 0x000fe20007810000 */
[----:B------:R-:W-:Y:S01]  /*5540*/  UIMAD.WIDE UR4, UR5, -0x6db6db6d, UR4 ;  /* 0x92492493050478a5 */ /* 0x000fe2000f8e0204 */
[----:B------:R-:W-:Y:S01]  /*5550*/  ISETP.GT.AND P4, PT, R56, 0x48, PT ;  /* 0x000000483800780c */ /* 0x000fe20003f84270 */
[----:B------:R-:W-:Y:S01]  /*5560*/  FFMA.FTZ R91, R91, R6, -R26 ;  /* 0x000000065b5b7223 */ /* 0x000fe2000001081a */
[----:B------:R-:W-:Y:S01]  /*5570*/  FSEL R71, R38, -INF , P3 ;  /* 0xff80000026477808 */ /* 0x000fe20001800000 */
[----:B------:R-:W-:Y:S01]  /*5580*/  USHF.R.U32.HI UR4, URZ, 0x1f, UR5 ;  /* 0x0000001f3f047899 */ /* 0x000fe20008011605 */
[----:B------:R-:W-:Y:S01]  /*5590*/  FMNMX.FTZ R8, R69, R8, !PT ;  /* 0x0000000845087209 */ /* 0x000fe20007810000 */
[----:B------:R-:W-:Y:S01]  /*55a0*/  MUFU.EX2 R197, R197 ;  /* 0x000000c500c57308 */ /* 0x000fe20000000800 */
[----:B------:R-:W-:Y:S01]  /*55b0*/  ISETP.GT.AND P3, PT, R56, 0x49, PT ;  /* 0x000000493800780c */ /* 0x000fe20003f64270 */
[----:B------:R-:W-:Y:S01]  /*55c0*/  ULEA.HI.SX32 UR4, UR5, UR4, 0x1a ;  /* 0x0000000405047291 */ /* 0x000fe2000f8fd23f */
[----:B-1----:R-:W-:-:S02]  /*55d0*/  FSEL R73, R44, -INF , P4 ;  /* 0xff8000002c497808 */ /* 0x002fc40002000000 */
[----:B------:R-:W-:Y:S01]  /*55e0*/  FMNMX.FTZ R8, R71, R8, !PT ;  /* 0x0000000847087209 */ /* 0x000fe20007810000 */
[----:B------:R-:W-:Y:S01]  /*55f0*/  UISETP.LT.AND UP1, UPT, URZ, UR4, UPT ;  /* 0x000000043f00728c */ /* 0x000fe2000bf21270 */
[----:B------:R-:W-:Y:S01]  /*5600*/  ISETP.GT.AND P4, PT, R56, 0x50, PT ;  /* 0x000000503800780c */ /* 0x000fe20003f84270 */
[----:B------:R-:W-:Y:S01]  /*5610*/  MUFU.EX2 R187, R27 ;  /* 0x0000001b00bb7308 */ /* 0x000fe20000000800 */
[----:B------:R-:W-:Y:S01]  /*5620*/  FSEL R75, R42, -INF , P3 ;  /* 0xff8000002a4b7808 */ /* 0x000fe20001800000 */
[----:B------:R-:W-:Y:S01]  /*5630*/  USEL UR61, URZ, UR4, !UP1 ;  /* 0x000000043f3d7287 */ /* 0x000fe2000c800000 */
[----:B------:R-:W-:Y:S02]  /*5640*/  FMNMX.FTZ R8, R73, R8, !PT ;  /* 0x0000000849087209 */ /* 0x000fe40007810000 */
[----:B------:R-:W-:Y:S01]  /*5650*/  ISETP.GT.AND P3, PT, R56, 0x51, PT ;  /* 0x000000513800780c */ /* 0x000fe20003f64270 */
[----:B------:R-:W-:Y:S01]  /*5660*/  UISETP.GE.AND UP1, UPT, UR7, UR61, UPT ;  /* 0x0000003d0700728c */ /* 0x000fe2000bf26270 */
[----:B-----5:R-:W-:Y:S01]  /*5670*/  FSEL R77, R32, -INF , P4 ;  /* 0xff800000204d7808 */ /* 0x020fe20002000000 */
[--C-:B------:R-:W-:Y:S01]  /*5680*/  FFMA.FTZ R32, R35, R6, -R26.reuse ;  /* 0x0000000623207223 */ /* 0x100fe2000001081a */
[----:B------:R-:W-:Y:S01]  /*5690*/  FMNMX.FTZ R8, R75, R8, !PT ;  /* 0x000000084b087209 */ /* 0x000fe20007810000 */
[----:B------:R-:W-:Y:S01]  /*56a0*/  MUFU.EX2 R10, R10 ;  /* 0x0000000a000a7308 */ /* 0x000fe20000000800 */
[----:B------:R-:W-:Y:S01]  /*56b0*/  ISETP.GT.AND P4, PT, R56, 0x58, PT ;  /* 0x000000583800780c */ /* 0x000fe20003f84270 */
[----:B------:R-:W-:Y:S01]  /*56c0*/  FFMA.FTZ R26, R93, R6, -R26 ;  /* 0x000000065d1a7223 */ /* 0x000fe2000001081a */
[----:B------:R-:W-:-:S02]  /*56d0*/  FSEL R79, R34, -INF , P3 ;  /* 0xff800000224f7808 */ /* 0x000fc40001800000 */
[----:B------:R-:W-:Y:S02]  /*56e0*/  CS2R R92, SRZ ;  /* 0x00000000005c7805 */ /* 0x000fe4000001ff00 */
[----:B------:R-:W-:Y:S02]  /*56f0*/  FMNMX.FTZ R8, R77, R8, !PT ;  /* 0x000000084d087209 */ /* 0x000fe40007810000 */
[----:B------:R-:W-:Y:S01]  /*5700*/  ISETP.GT.AND P3, PT, R56, 0x59, PT ;  /* 0x000000593800780c */ /* 0x000fe20003f64270 */
[----:B------:R-:W-:Y:S01]  /*5710*/  MUFU.EX2 R199, R199 ;  /* 0x000000c700c77308 */ /* 0x000fe20000000800 */
[----:B0-----:R-:W-:Y:S02]  /*5720*/  FSEL R81, R36, -INF , P4 ;  /* 0xff80000024517808 */ /* 0x001fe40002000000 */
[----:B------:R-:W-:Y:S02]  /*5730*/  FMNMX.FTZ R8, R79, R8, !PT ;  /* 0x000000084f087209 */ /* 0x000fe40007810000 */
[----:B------:R-:W-:-:S02]  /*5740*/  ISETP.GT.AND P4, PT, R56, 0x60, PT ;  /* 0x000000603800780c */ /* 0x000fc40003f84270 */
[----:B------:R-:W-:Y:S01]  /*5750*/  FSEL R83, R46, -INF , P3 ;  /* 0xff8000002e537808 */ /* 0x000fe20001800000 */
[----:B------:R-:W-:Y:S01]  /*5760*/  MUFU.EX2 R12, R12 ;  /* 0x0000000c000c7308 */ /* 0x000fe20000000800 */
[----:B------:R-:W-:Y:S02]  /*5770*/  FMNMX.FTZ R8, R81, R8, !PT ;  /* 0x0000000851087209 */ /* 0x000fe40007810000 */
[----:B------:R-:W-:Y:S02]  /*5780*/  ISETP.GT.AND P3, PT, R56, 0x61, PT ;  /* 0x000000613800780c */ /* 0x000fe40003f64270 */
[----:B------:R-:W-:Y:S02]  /*5790*/  FSEL R85, R58, -INF , P4 ;  /* 0xff8000003a557808 */ /* 0x000fe40002000000 */
[----:B------:R-:W-:Y:S01]  /*57a0*/  FMNMX.FTZ R8, R83, R8, !PT ;  /* 0x0000000853087209 */ /* 0x000fe20007810000 */
[----:B------:R-:W-:Y:S01]  /*57b0*/  MUFU.EX2 R193, R193 ;  /* 0x000000c100c17308 */ /* 0x000fe20000000800 */
[----:B------:R-:W-:-:S02]  /*57c0*/  ISETP.GT.AND P4, PT, R56, 0x68, PT ;  /* 0x000000683800780c */ /* 0x000fc40003f84270 */
[----:B------:R-:W-:Y:S02]  /*57d0*/  FSEL R59, R60, -INF , P3 ;  /* 0xff8000003c3b7808 */ /* 0x000fe40001800000 */
[----:B------:R-:W-:Y:S02]  /*57e0*/  FMNMX.FTZ R8, R85, R8, !PT ;  /* 0x0000000855087209 */ /* 0x000fe40007810000 */
[----:B------:R-:W-:Y:S01]  /*57f0*/  ISETP.GT.AND P3, PT, R56, 0x69, PT ;  /* 0x000000693800780c */ /* 0x000fe20003f64270 */
[----:B------:R-:W-:Y:S01]  /*5800*/  MUFU.EX2 R14, R14 ;  /* 0x0000000e000e7308 */ /* 0x000fe20000000800 */
[----:B------:R-:W-:Y:S02]  /*5810*/  FSEL R87, R62, -INF , P4 ;  /* 0xff8000003e577808 */ /* 0x000fe40002000000 */
[----:B------:R-:W-:Y:S02]  /*5820*/  FMNMX.FTZ R8, R59, R8, !PT ;  /* 0x000000083b087209 */ /* 0x000fe40007810000 */
[----:B------:R-:W-:-:S02]  /*5830*/  FSEL R49, R50, -INF , P3 ;  /* 0xff80000032317808 */ /* 0x000fc40001800000 */
[----:B------:R-:W-:Y:S01]  /*5840*/  FMNMX.FTZ R8, R87, R8, !PT ;  /* 0x0000000857087209 */ /* 0x000fe20007810000 */
[----:B------:R-:W-:Y:S03]  /*5850*/  MUFU.EX2 R195, R195 ;  /* 0x000000c300c37308 */ /* 0x000fe60000000800 */
[----:B------:R-:W-:-:S05]  /*5860*/  FMNMX.FTZ R8, R49, R8, !PT ;  /* 0x0000000831087209 */ /* 0x000fca0007810000 */
[----:B------:R-:W0:Y:S01]  /*5870*/  SHFL.BFLY PT, R35, R8, 0x2, 0x1f ;  /* 0x0c401f0008237f89 */ /* 0x000e2200000e0000 */
[----:B------:R-:W-:Y:S08]  /*5880*/  MUFU.EX2 R30, R30 ;  /* 0x0000001e001e7308 */ /* 0x000ff00000000800 */
[----:B------:R-:W-:Y:S08]  /*5890*/  MUFU.EX2 R32, R32 ;  /* 0x0000002000207308 */ /* 0x000ff00000000800 */
[----:B------:R-:W1:Y:S01]  /*58a0*/  MUFU.EX2 R43, R43 ;  /* 0x0000002b002b7308 */ /* 0x000e620000000800 */
[----:B0-----:R-:W-:-:S07]  /*58b0*/  FMNMX.FTZ R35, R8, R35, !PT ;  /* 0x0000002308237209 */ /* 0x001fce0007810000 */
[----:B------:R-:W-:Y:S01]  /*58c0*/  MUFU.EX2 R39, R39 ;  /* 0x0000002700277308 */ /* 0x000fe20000000800 */
[----:B------:R-:W0:Y:S07]  /*58d0*/  SHFL.BFLY PT, R8, R35, 0x1, 0x1f ;  /* 0x0c201f0023087f89 */ /* 0x000e2e00000e0000 */
[----:B------:R2:W3:Y:S01]  /*58e0*/  MUFU.EX2 R34, R47 ;  /* 0x0000002f00227308 */ /* 0x0004e20000000800 */
[----:B-1----:R-:W-:-:S07]  /*58f0*/  F2FP.BF16.F32.PACK_AB R191, R43, R32 ;  /* 0x000000202bbf723e */ /* 0x002fce00000010ff */
[----:B------:R1:W-:Y:S01]  /*5900*/  MUFU.EX2 R36, R57 ;  /* 0x0000003900247308 */ /* 0x0003e20000000800 */
[----:B--2---:R-:W-:-:S07]  /*5910*/  CS2R R46, SRZ ;  /* 0x00000000002e7805 */ /* 0x004fce000001ff00 */
[----:B------:R-:W-:Y:S01]  /*5920*/  MUFU.EX2 R55, R55 ;  /* 0x0000003700377308 */ /* 0x000fe20000000800 */
[----:B---3--:R-:W-:Y:S02]  /*5930*/  F2FP.BF16.F32.PACK_AB R185, R34, R39 ;  /* 0x0000002722b9723e */ /* 0x008fe400000010ff */
[----:B-1----:R-:W-:Y:S02]  /*5940*/  CS2R R56, SRZ ;  /* 0x0000000000387805 */ /* 0x002fe4000001ff00 */
        /* <DEDUP_REMOVED lines=22> */
[----:B------:R0:W1:Y:S01]  /*5ab0*/  MUFU.EX2 R27, R24 ;  /* 0x00000018001b7308 */ /* 0x0000620000000800 */
[-CC-:B------:R-:W-:Y:S01]  /*5ac0*/  FFMA.FTZ R65, R65, R6.reuse, -R20.reuse ;  /* 0x0000000641417223 */ /* 0x180fe20000010814 */
[-CC-:B------:R-:W-:Y:S01]  /*5ad0*/  FFMA.FTZ R67, R67, R6.reuse, -R20.reuse ;  /* 0x0000000643437223 */ /* 0x180fe20000010814 */
[-CC-:B------:R-:W-:Y:S01]  /*5ae0*/  FFMA.FTZ R69, R69, R6.reuse, -R20.reuse ;  /* 0x0000000645457223 */ /* 0x180fe20000010814 */
[-CC-:B------:R-:W-:Y:S01]  /*5af0*/  FFMA.FTZ R71, R71, R6.reuse, -R20.reuse ;  /* 0x0000000647477223 */ /* 0x180fe20000010814 */
[-CC-:B------:R-:W-:Y:S01]  /*5b00*/  FFMA.FTZ R73, R73, R6.reuse, -R20.reuse ;  /* 0x0000000649497223 */ /* 0x180fe20000010814 */
[-CC-:B------:R-:W-:Y:S01]  /*5b10*/  FFMA.FTZ R75, R75, R6.reuse, -R20.reuse ;  /* 0x000000064b4b7223 */ /* 0x180fe20000010814 */
[-C--:B------:R-:W-:Y:S01]  /*5b20*/  FFMA.FTZ R77, R77, R6.reuse, -R20 ;  /* 0x000000064d4d7223 */ /* 0x080fe20000010814 */
[----:B------:R-:W2:Y:S01]  /*5b30*/  MUFU.EX2 R25, R25 ;  /* 0x0000001900197308 */ /* 0x000ea20000000800 */
[----:B0-----:R-:W-:Y:S01]  /*5b40*/  FADD.FTZ R24, R201, R2 ;  /* 0x00000002c9187221 */ /* 0x001fe20000010000 */
[----:B------:R-:W-:Y:S01]  /*5b50*/  F2FP.BF16.F32.PACK_AB R201, R2, R201 ;  /* 0x000000c902c9723e */ /* 0x000fe200000010ff */
        /* <DEDUP_REMOVED lines=9> */
[----:B------:R-:W-:Y:S01]  /*5bf0*/  FFMA.FTZ R20, R49, R6, -R20 ;  /* 0x0000000631147223 */ /* 0x000fe20000010814 */
[----:B------:R-:W-:Y:S01]  /*5c00*/  FADD.FTZ R3, R197, R24 ;  /* 0x00000018c5037221 */ /* 0x000fe20000010000 */
[----:B-1----:R-:W-:Y:S01]  /*5c10*/  FADD.FTZ R24, R200, R27 ;  /* 0x0000001bc8187221 */ /* 0x002fe20000010000 */
[----:B------:R-:W-:Y:S01]  /*5c20*/  F2FP.BF16.F32.PACK_AB R203, R4, R203 ;  /* 0x000000cb04cb723e */ /* 0x000fe200000010ff */
[----:B------:R-:W1:Y:S01]  /*5c30*/  MUFU.EX2 R33, R33 ;  /* 0x0000002100217308 */ /* 0x000e620000000800 */
[----:B------:R-:W-:Y:S01]  /*5c40*/  FADD.FTZ R44, R10, R3 ;  /* 0x000000030a2c7221 */ /* 0x000fe20000010000 */
[----:B--2---:R-:W-:Y:S01]  /*5c50*/  FADD.FTZ R3, R25, R24 ;  /* 0x0000001819037221 */ /* 0x004fe20000010000 */
[----:B------:R-:W-:-:S02]  /*5c60*/  F2FP.BF16.F32.PACK_AB R181, R38, R55 ;  /* 0x0000003726b5723e */ /* 0x000fc400000010ff */
[----:B------:R-:W-:Y:S02]  /*5c70*/  CS2R R50, SRZ ;  /* 0x0000000000327805 */ /* 0x000fe4000001ff00 */
[----:B------:R-:W-:Y:S02]  /*5c80*/  F2FP.BF16.F32.PACK_AB R200, R27, R200 ;  /* 0x000000c81bc8723e */ /* 0x000fe400000010ff */
[----:B------:R-:W-:Y:S02]  /*5c90*/  CS2R R48, SRZ ;  /* 0x0000000000307805 */ /* 0x000fe4000001ff00 */
[----:B------:R-:W-:Y:S01]  /*5ca0*/  F2FP.BF16.F32.PACK_AB R197, R10, R197 ;  /* 0x000000c50ac5723e */ /* 0x000fe200000010ff */
[----:B------:R2:W3:Y:S01]  /*5cb0*/  MUFU.EX2 R196, R9 ;  /* 0x0000000900c47308 */ /* 0x0004e20000000800 */
[C---:B0-----:R-:W-:Y:S01]  /*5cc0*/  FADD.FTZ R24, R202.reuse, R3 ;  /* 0x00000003ca187221 */ /* 0x041fe20000010000 */
[----:B------:R-:W-:-:S06]  /*5cd0*/  F2FP.BF16.F32.PACK_AB R202, R202, R25 ;  /* 0x00000019caca723e */ /* 0x000fcc00000010ff */
[----:B------:R-:W0:Y:S01]  /*5ce0*/  MUFU.EX2 R37, R37 ;  /* 0x0000002500257308 */ /* 0x000e220000000800 */
[----:B--2---:R-:W-:Y:S01]  /*5cf0*/  FADD.FTZ R9, R199, R44 ;  /* 0x0000002cc7097221 */ /* 0x004fe20000010000 */
[----:B-1----:R-:W-:Y:S01]  /*5d00*/  FADD.FTZ R3, R33, R24 ;  /* 0x0000001821037221 */ /* 0x002fe20000010000 */
[C---:B------:R-:W-:Y:S02]  /*5d10*/  F2FP.BF16.F32.PACK_AB R199, R12.reuse, R199 ;  /* 0x000000c70cc7723e */ /* 0x040fe400000010ff */
[----:B------:R-:W-:-:S03]  /*5d20*/  FADD.FTZ R44, R12, R9 ;  /* 0x000000090c2c7221 */ /* 0x000fc60000010000 */
[----:B------:R-:W1:Y:S01]  /*5d30*/  MUFU.EX2 R198, R11 ;  /* 0x0000000b00c67308 */ /* 0x000e620000000800 */
[----:B------:R-:W-:Y:S01]  /*5d40*/  FADD.FTZ R9, R193, R44 ;  /* 0x0000002cc1097221 */ /* 0x000fe20000010000 */
[C---:B---3--:R-:W-:Y:S01]  /*5d50*/  FADD.FTZ R24, R196.reuse, R3 ;  /* 0x00000003c4187221 */ /* 0x048fe20000010000 */
[----:B------:R-:W-:Y:S02]  /*5d60*/  F2FP.BF16.F32.PACK_AB R196, R196, R33 ;  /* 0x00000021c4c4723e */ /* 0x000fe400000010ff */
[C---:B------:R-:W-:Y:S01]  /*5d70*/  FADD.FTZ R44, R14.reuse, R9 ;  /* 0x000000090e2c7221 */ /* 0x040fe20000010000 */
[----:B------:R-:W-:Y:S02]  /*5d80*/  F2FP.BF16.F32.PACK_AB R193, R14, R193 ;  /* 0x000000c10ec1723e */ /* 0x000fe400000010ff */
[----:B------:R-:W2:Y:S01]  /*5d90*/  MUFU.EX2 R41, R41 ;  /* 0x0000002900297308 */ /* 0x000ea20000000800 */
[----:B0-----:R-:W-:Y:S01]  /*5da0*/  FADD.FTZ R3, R37, R24 ;  /* 0x0000001825037221 */ /* 0x001fe20000010000 */
[----:B------:R-:W-:Y:S01]  /*5db0*/  FADD.FTZ R9, R195, R44 ;  /* 0x0000002cc3097221 */ /* 0x000fe20000010000 */
[----:B------:R-:W-:-:S03]  /*5dc0*/  F2FP.BF16.F32.PACK_AB R195, R28, R195 ;  /* 0x000000c31cc3723e */ /* 0x000fc600000010ff */
[----:B------:R-:W-:Y:S01]  /*5dd0*/  FADD.FTZ R44, R28, R9 ;  /* 0x000000091c2c7221 */ /* 0x000fe20000010000 */
[----:B------:R-:W-:Y:S01]  /*5de0*/  CS2R R28, SRZ ;  /* 0x00000000001c7805 */ /* 0x000fe2000001ff00 */
[----:B------:R-:W0:Y:S01]  /*5df0*/  MUFU.EX2 R192, R13 ;  /* 0x0000000d00c07308 */ /* 0x000e220000000800 */
[----:B-1----:R-:W-:Y:S01]  /*5e00*/  FADD.FTZ R24, R198, R3 ;  /* 0x00000003c6187221 */ /* 0x002fe20000010000 */
[----:B------:R-:W-:Y:S01]  /*5e10*/  FADD.FTZ R9, R189, R44 ;  /* 0x0000002cbd097221 */ /* 0x000fe20000010000 */
[----:B------:R-:W-:Y:S02]  /*5e20*/  F2FP.BF16.F32.PACK_AB R189, R30, R189 ;  /* 0x000000bd1ebd723e */ /* 0x000fe400000010ff */
[----:B------:R-:W-:Y:S01]  /*5e30*/  F2FP.BF16.F32.PACK_AB R198, R198, R37 ;  /* 0x00000025c6c6723e */ /* 0x000fe200000010ff */
[----:B------:R-:W-:Y:S02]  /*5e40*/  FADD.FTZ R9, R30, R9 ;  /* 0x000000091e097221 */ /* 0x000fe40000010000 */
[----:B------:R-:W1:Y:S01]  /*5e50*/  MUFU.EX2 R45, R45 ;  /* 0x0000002d002d7308 */ /* 0x000e620000000800 */
[----:B--2---:R-:W-:Y:S01]  /*5e60*/  FADD.FTZ R3, R41, R24 ;  /* 0x0000001829037221 */ /* 0x004fe20000010000 */
[----:B------:R-:W-:Y:S01]  /*5e70*/  FADD.FTZ R24, R32, R9 ;  /* 0x0000000920187221 */ /* 0x000fe20000010000 */
[----:B------:R-:W-:-:S03]  /*5e80*/  CS2R R32, SRZ ;  /* 0x0000000000207805 */ /* 0x000fc6000001ff00 */
[----:B------:R-:W-:Y:S02]  /*5e90*/  FADD.FTZ R24, R43, R24 ;  /* 0x000000182b187221 */ /* 0x000fe40000010000 */
[----:B------:R-:W2:Y:S01]  /*5ea0*/  MUFU.EX2 R194, R15 ;  /* 0x0000000f00c27308 */ /* 0x000ea20000000800 */
[C---:B0-----:R-:W-:Y:S01]  /*5eb0*/  FADD.FTZ R0, R192.reuse, R3 ;  /* 0x00000003c0007221 */ /* 0x041fe20000010000 */
[----:B------:R-:W-:Y:S01]  /*5ec0*/  FADD.FTZ R9, R39, R24 ;  /* 0x0000001827097221 */ /* 0x000fe20000010000 */
[----:B------:R-:W-:-:S03]  /*5ed0*/  F2FP.BF16.F32.PACK_AB R192, R192, R41 ;  /* 0x00000029c0c0723e */ /* 0x000fc600000010ff */
[----:B------:R-:W-:Y:S01]  /*5ee0*/  FADD.FTZ R24, R34, R9 ;  /* 0x0000000922187221 */ /* 0x000fe20000010000 */
[----:B------:R-:W-:Y:S01]  /*5ef0*/  CS2R R34, SRZ ;  /* 0x0000000000227805 */ /* 0x000fe2000001ff00 */
[----:B------:R-:W0:Y:S01]  /*5f00*/  MUFU.EX2 R21, R21 ;  /* 0x0000001500157308 */ /* 0x000e220000000800 */
[----:B-1----:R-:W-:Y:S01]  /*5f10*/  FADD.FTZ R3, R45, R0 ;  /* 0x000000002d037221 */ /* 0x002fe20000010000 */
[----:B------:R-:W-:Y:S01]  /*5f20*/  FADD.FTZ R9, R187, R24 ;  /* 0x00000018bb097221 */ /* 0x000fe20000010000 */
[C---:B------:R-:W-:Y:S02]  /*5f30*/  F2FP.BF16.F32.PACK_AB R187, R36.reuse, R187 ;  /* 0x000000bb24bb723e */ /* 0x040fe400000010ff */
[----:B------:R-:W-:Y:S01]  /*5f40*/  CS2R R24, SRZ ;  /* 0x0000000000187805 */ /* 0x000fe2000001ff00 */
[----:B------:R-:W-:Y:S01]  /*5f50*/  FADD.FTZ R2, R36, R9 ;  /* 0x0000000924027221 */ /* 0x000fe20000010000 */
[----:B------:R-:W-:Y:S01]  /*5f60*/  CS2R R36, SRZ ;  /* 0x0000000000247805 */ /* 0x000fe2000001ff00 */
[----:B------:R1:W3:Y:S01]  /*5f70*/  MUFU.EX2 R188, R53 ;  /* 0x0000003500bc7308 */ /* 0x0002e20000000800 */
[C---:B--2---:R-:W-:Y:S01]  /*5f80*/  FADD.FTZ R0, R194.reuse, R3 ;  /* 0x00000003c2007221 */ /* 0x044fe20000010000 */
[----:B------:R-:W-:Y:S01]  /*5f90*/  FADD.FTZ R9, R55, R2 ;  /* 0x0000000237097221 */ /* 0x000fe20000010000 */
[----:B------:R-:W-:-:S02]  /*5fa0*/  F2FP.BF16.F32.PACK_AB R194, R194, R45 ;  /* 0x0000002dc2c2723e */ /* 0x000fc400000010ff */
[----:B------:R-:W-:Y:S02]  /*5fb0*/  CS2R R54, SRZ ;  /* 0x0000000000367805 */ /* 0x000fe4000001ff00 */
[----:B------:R-:W-:Y:S01]  /*5fc0*/  CS2R R44, SRZ ;  /* 0x00000000002c7805 */ /* 0x000fe2000001ff00 */
[----:B------:R-:W-:Y:S01]  /*5fd0*/  FADD.FTZ R2, R38, R9 ;  /* 0x0000000926027221 */ /* 0x000fe20000010000 */
[----:B------:R-:W-:Y:S01]  /*5fe0*/  CS2R R38, SRZ ;  /* 0x0000000000267805 */ /* 0x000fe2000001ff00 */
[----:B------:R-:W2:Y:S01]  /*5ff0*/  MUFU.EX2 R65, R65 ;  /* 0x0000004100417308 */ /* 0x000ea20000000800 */
[----:B0-----:R-:W-:Y:S01]  /*6000*/  FADD.FTZ R3, R21, R0 ;  /* 0x0000000015037221 */ /* 0x001fe20000010000 */
[----:B------:R-:W-:Y:S01]  /*6010*/  FADD.FTZ R9, R31, R2 ;  /* 0x000000021f097221 */ /* 0x000fe20000010000 */
[----:B-1----:R-:W-:-:S05]  /*6020*/  CS2R R52, SRZ ;  /* 0x0000000000347805 */ /* 0x002fca000001ff00 */
[----:B------:R0:W1:Y:S01]  /*6030*/  MUFU.EX2 R190, R67 ;  /* 0x0000004300be7308 */ /* 0x0000620000000800 */
[C---:B---3--:R-:W-:Y:S01]  /*6040*/  FADD.FTZ R0, R188.reuse, R3 ;  /* 0x00000003bc007221 */ /* 0x048fe20000010000 */
[----:B------:R-:W-:-:S06]  /*6050*/  F2FP.BF16.F32.PACK_AB R188, R188, R21 ;  /* 0x00000015bcbc723e */ /* 0x000fcc00000010ff */
[----:B------:R-:W3:Y:S01]  /*6060*/  MUFU.EX2 R69, R69 ;  /* 0x0000004500457308 */ /* 0x000ee20000000800 */
[----:B--2---:R-:W-:Y:S01]  /*6070*/  FADD.FTZ R3, R65, R0 ;  /* 0x0000000041037221 */ /* 0x004fe20000010000 */
[----:B0-----:R-:W-:-:S06]  /*6080*/  CS2R R66, SRZ ;  /* 0x0000000000427805 */ /* 0x001fcc000001ff00 */
[----:B------:R0:W2:Y:S01]  /*6090*/  MUFU.EX2 R184, R71 ;  /* 0x0000004700b87308 */ /* 0x0000a20000000800 */
[C---:B-1----:R-:W-:Y:S01]  /*60a0*/  FADD.FTZ R0, R190.reuse, R3 ;  /* 0x00000003be007221 */ /* 0x042fe20000010000 */
[----:B------:R-:W-:Y:S02]  /*60b0*/  F2FP.BF16.F32.PACK_AB R190, R190, R65 ;  /* 0x00000041bebe723e */ /* 0x000fe400000010ff */
[----:B------:R-:W-:-:S04]  /*60c0*/  CS2R R64, SRZ ;  /* 0x0000000000407805 */ /* 0x000fc8000001ff00 */
[----:B------:R-:W1:Y:S01]  /*60d0*/  MUFU.EX2 R73, R73 ;  /* 0x0000004900497308 */ /* 0x000e620000000800 */
[----:B---3--:R-:W-:Y:S01]  /*60e0*/  FADD.FTZ R3, R69, R0 ;  /* 0x0000000045037221 */ /* 0x008fe20000010000 */
[----:B0-----:R-:W-:-:S06]  /*60f0*/  CS2R R70, SRZ ;  /* 0x0000000000467805 */ /* 0x001fcc000001ff00 */
[----:B------:R0:W3:Y:S01]  /*6100*/  MUFU.EX2 R186, R75 ;  /* 0x0000004b00ba7308 */ /* 0x0000e20000000800 */
[C---:B--2---:R-:W-:Y:S01]  /*6110*/  FADD.FTZ R0, R184.reuse, R3 ;  /* 0x00000003b8007221 */ /* 0x044fe20000010000 */
[----:B------:R-:W-:Y:S02]  /*6120*/  F2FP.BF16.F32.PACK_AB R184, R184, R69 ;  /* 0x00000045b8b8723e */ /* 0x000fe400000010ff */
[----:B------:R-:W-:-:S04]  /*6130*/  CS2R R68, SRZ ;  /* 0x0000000000447805 */ /* 0x000fc8000001ff00 */
[----:B------:R2:W4:Y:S01]  /*6140*/  MUFU.EX2 R40, R61 ;  /* 0x0000003d00287308 */ /* 0x0005220000000800 */
[----:B-1----:R-:W-:Y:S01]  /*6150*/  FADD.FTZ R3, R73, R0 ;  /* 0x0000000049037221 */ /* 0x002fe20000010000 */
[----:B0-----:R-:W-:-:S06]  /*6160*/  CS2R R74, SRZ ;  /* 0x00000000004a7805 */ /* 0x001fcc000001ff00 */
[----:B------:R-:W0:Y:S01]  /*6170*/  MUFU.EX2 R77, R77 ;  /* 0x0000004d004d7308 */ /* 0x000e220000000800 */
[C---:B---3--:R-:W-:Y:S01]  /*6180*/  FADD.FTZ R0, R186.reuse, R3 ;  /* 0x00000003ba007221 */ /* 0x048fe20000010000 */
[----:B------:R-:W-:Y:S02]  /*6190*/  F2FP.BF16.F32.PACK_AB R186, R186, R73 ;  /* 0x00000049baba723e */ /* 0x000fe400000010ff */
[----:B------:R-:W-:Y:S02]  /*61a0*/  CS2R R72, SRZ ;  /* 0x0000000000487805 */ /* 0x000fe4000001ff00 */
[----:B--2---:R-:W-:Y:S02]  /*61b0*/  CS2R R60, SRZ ;  /* 0x00000000003c7805 */ /* 0x004fe4000001ff00 */
[----:B------:R-:W1:Y:S01]  /*61c0*/  MUFU.EX2 R63, R63 ;  /* 0x0000003f003f7308 */ /* 0x000e620000000800 */
[C---:B----4-:R-:W-:Y:S01]  /*61d0*/  FADD.FTZ R2, R40.reuse, R9 ;  /* 0x0000000928027221 */ /* 0x050fe20000010000 */
[----:B------:R-:W-:-:S02]  /*61e0*/  F2FP.BF16.F32.PACK_AB R183, R40, R31 ;  /* 0x0000001f28b7723e */ /* 0x000fc400000010ff */
[----:B------:R-:W-:Y:S02]  /*61f0*/  CS2R R40, SRZ ;  /* 0x0000000000287805 */ /* 0x000fe4000001ff00 */
[----:B------:R-:W-:Y:S02]  /*6200*/  CS2R R30, SRZ ;  /* 0x00000000001e7805 */ /* 0x000fe4000001ff00 */
        /* <DEDUP_REMOVED lines=8> */
[----:B0-----:R-:W-:Y:S02]  /*6290*/  CS2R R88, SRZ ;  /* 0x0000000000587805 */ /* 0x001fe4000001ff00 */
[----:B------:R-:W-:Y:S02]  /*62a0*/  CS2R R76, SRZ ;  /* 0x00000000004c7805 */ /* 0x000fe4000001ff00 */
[----:B------:R0:W2:Y:S01]  /*62b0*/  MUFU.EX2 R182, R83 ;  /* 0x0000005300b67308 */ /* 0x0000a20000000800 */
[C---:B----4-:R-:W-:Y:S01]  /*62c0*/  FADD.FTZ R2, R42.reuse, R9 ;  /* 0x000000092a027221 */ /* 0x050fe20000010000 */
[----:B------:R-:W-:-:S02]  /*62d0*/  F2FP.BF16.F32.PACK_AB R177, R42, R63 ;  /* 0x0000003f2ab1723e */ /* 0x000fc400000010ff */
        /* <DEDUP_REMOVED lines=8> */
[----:B------:R-:W-:-:S04]  /*6360*/  CS2R R80, SRZ ;  /* 0x0000000000507805 */ /* 0x000fc8000001ff00 */
[----:B------:R-:W2:Y:S01]  /*6370*/  MUFU.EX2 R91, R91 ;  /* 0x0000005b005b7308 */ /* 0x000ea20000000800 */
[----:B---3--:R-:W-:Y:S01]  /*6380*/  FADD.FTZ R9, R85, R0 ;  /* 0x0000000055097221 */ /* 0x008fe20000010000 */
[----:B0-----:R-:W-:-:S06]  /*6390*/  CS2R R58, SRZ ;  /* 0x00000000003a7805 */ /* 0x001fcc000001ff00 */
[----:B------:R-:W0:Y:S01]  /*63a0*/  MUFU.EX2 R87, R87 ;  /* 0x0000005700577308 */ /* 0x000e220000000800 */
[C---:B-1----:R-:W-:Y:S01]  /*63b0*/  FADD.FTZ R0, R176.reuse, R9 ;  /* 0x00000009b0007221 */ /* 0x042fe20000010000 */
[----:B------:R-:W-:Y:S02]  /*63c0*/  F2FP.BF16.F32.PACK_AB R176, R176, R85 ;  /* 0x00000055b0b0723e */ /* 0x000fe400000010ff */
[----:B------:R-:W-:-:S04]  /*63d0*/  CS2R R84, SRZ ;  /* 0x0000000000547805 */ /* 0x000fc8000001ff00 */
[----:B------:R-:W1:Y:S01]  /*63e0*/  MUFU.EX2 R26, R26 ;  /* 0x0000001a001a7308 */ /* 0x000e620000000800 */
[----:B--2---:R-:W-:Y:S01]  /*63f0*/  FADD.FTZ R3, R91, R2 ;  /* 0x000000025b037221 */ /* 0x004fe20000010000 */
[----:B------:R-:W-:-:S06]  /*6400*/  IMAD.MOV.U32 R2, RZ, RZ, 0x3f800000 ;  /* 0x3f800000ff027424 */ /* 0x000fcc00078e00ff */
[----:B------:R-:W2:Y:S01]  /*6410*/  MUFU.EX2 R20, R20 ;  /* 0x0000001400147308 */ /* 0x000ea20000000800 */
[----:B0-----:R-:W-:Y:S01]  /*6420*/  FADD.FTZ R9, R87, R0 ;  /* 0x0000000057097221 */ /* 0x001fe20000010000 */
[----:B------:R-:W-:Y:S02]  /*6430*/  IMAD.MOV.U32 R0, RZ, RZ, 0x3f800000 ;  /* 0x3f800000ff007424 */ /* 0x000fe400078e00ff */
[C---:B-1----:R-:W-:Y:S01]  /*6440*/  FADD.FTZ R3, R26.reuse, R3 ;  /* 0x000000031a037221 */ /* 0x042fe20000010000 */
[----:B------:R-:W-:Y:S02]  /*6450*/  F2FP.BF16.F32.PACK_AB R179, R26, R91 ;  /* 0x0000005b1ab3723e */ /* 0x000fe400000010ff */
[----:B------:R-:W-:Y:S02]  /*6460*/  CS2R R90, SRZ ;  /* 0x00000000005a7805 */ /* 0x000fe4000001ff00 */
[----:B------:R-:W-:Y:S02]  /*6470*/  CS2R R26, SRZ ;  /* 0x00000000001a7805 */ /* 0x000fe4000001ff00 */
[C---:B--2---:R-:W-:Y:S01]  /*6480*/  F2FP.BF16.F32.PACK_AB R178, R20.reuse, R87 ;  /* 0x0000005714b2723e */ /* 0x044fe200000010ff */
[----:B------:R-:W-:Y:S01]  /*6490*/  FADD.FTZ R4, R20, R9 ;  /* 0x0000000914047221 */ /* 0x000fe20000010000 */
[----:B------:R-:W-:Y:S01]  /*64a0*/  CS2R R86, SRZ ;  /* 0x0000000000567805 */ /* 0x000fe2000001ff00 */
[----:B------:R-:W-:Y:S06]  /*64b0*/  @!P3 BRA `(.L_x_5929) ;  /* 0x0000004800b4b947 */ /* 0x000fec0003800000 */
[----:B------:R-:W-:Y:S01]  /*64c0*/  IMAD.MOV.U32 R9, RZ, RZ, R7 ;  /* 0x000000ffff097224 */ /* 0x000fe200078e0007 */
[----:B------:R-:W-:Y:S01]  /*64d0*/  UMOV UR39, UR60 ;  /* 0x0000003c00277c82 */ /* 0x000fe20008000000 */
[----:B------:R-:W-:Y:S01]  /*64e0*/  IMAD.MOV.U32 R10, RZ, RZ, R8 ;  /* 0x000000ffff0a7224 */ /* 0x000fe200078e0008 */
[----:B------:R-:W-:Y:S01]  /*64f0*/  UMOV UR6, UR36 ;  /* 0x0000002400067c82 */ /* 0x000fe20008000000 */
[----:B------:R-:W-:Y:S01]  /*6500*/  IMAD.MOV.U32 R2, RZ, RZ, 0x3f800000 ;  /* 0x3f800000ff027424 */ /* 0x000fe200078e00ff */
[----:B------:R-:W-:Y:S01]  /*6510*/  ULDC UR5, c[0x0][0x9d8] ;  /* 0x0002760000057ab9 */ /* 0x000fe20000000800 */
[----:B------:R-:W-:-:S07]  /*6520*/  IMAD.MOV.U32 R119, RZ, RZ, RZ ;  /* 0x000000ffff777224 */ /* 0x000fce00078e00ff */
.L_x_5938:
[----:B------:R-:W-:-:S04]  /*6530*/  UIADD3 UR4, UR6, 0x1, URZ ;  /* 0x0000000106047890 */ /* 0x000fc8000fffe03f */
[----:B------:R-:W-:-:S04]  /*6540*/  UISETP.NE.AND UP1, UPT, UR4, 0x2, UPT ;  /* 0x000000020400788c */ /* 0x000fc8000bf25270 */
[----:B------:R-:W-:Y:S02]  /*6550*/  USEL UR60, URZ, 0x1, UP1 ;  /* 0x000000013f3c7887 */ /* 0x000fe40008800000 */
[----:B------:R-:W-:Y:S02]  /*6560*/  USEL UR36, UR4, URZ, UP1 ;  /* 0x0000003f04247287 */ /* 0x000fe40008800000 */
[----:B------:R-:W-:Y:S01]  /*6570*/  ULOP3.LUT UR60, UR39, UR60, URZ, 0x3c, !UPT ;  /* 0x0000003c273c7292 */ /* 0x000fe2000f8e3c3f */
[----:B------:R-:W-:Y:S11]  /*6580*/  @!P0 BRA `(.L_x_5930) ;  /* 0x0000000000048947 */ /* 0x000ff60003800000 */
[----:B------:R-:W-:Y:S01]  /*6590*/  BPT.TRAP 0x1 ;  /* 0x000000040000795c */ /* 0x000fe20000300000 */
.L_x_5930:
[----:B------:R-:W-:Y:S01]  /*65a0*/  ULEA UR37, UR36, UR38, 0x3 ;  /* 0x0000002624257291 */ /* 0x000fe2000f8e183f */
[----:B------:R-:W-:-:S05]  /*65b0*/  IMAD.U32 R6, RZ, RZ, UR60 ;  /* 0x0000003cff067e24 */ /* 0x000fca000f8e00ff */
[----:B------:R-:W-:-:S04]  /*65c0*/  SHF.L.U32 R6, R6, 0x1f, RZ ;  /* 0x0000001f06067819 */ /* 0x000fc800000006ff */
[----:B------:R0:W1:Y:S01]  /*65d0*/  SYNCS.PHASECHK.TRANS64.TRYWAIT P3, [UR37+0x36830], R6 ;  /* 0x03683006ff0075a7 */ /* 0x0000620008060165 */
[----:B------:R-:W-:Y:S05]  /*65e0*/  @!P0 BRA `(.L_x_5931) ;  /* 0x0000000000048947 */ /* 0x000fea0003800000 */
[----:B------:R-:W-:Y:S01]  /*65f0*/  BPT.TRAP 0x1 ;  /* 0x000000040000795c */ /* 0x000fe20000300000 */
.L_x_5931:
[----:B-1----:R-:W-:Y:S05]  /*6600*/  @P3 BRA `(.L_x_5932) ;  /* 0x0000000000083947 */ /* 0x002fea0003800000 */
[----:B------:R-:W1:Y:S02]  /*6610*/  SYNCS.PHASECHK.TRANS64.TRYWAIT P3, [UR37+0x36830], R6 ;  /* 0x03683006ff0075a7 */ /* 0x000e640008060165 */
[----:B-1----:R-:W-:Y:S05]  /*6620*/  @!P3 BRA `(.L_x_5933) ;  /* 0x0000013000bcb947 */ /* 0x002fea0003800000 */
.L_x_5932:
        /* <DEDUP_REMOVED lines=592> */
.L_x_5934:
[----:B------:R-:W-:Y:S01]  /*8b30*/  ULEA UR4, UR6, UR38, 0x3 ;  /* 0x0000002606047291 */ /* 0x000fe2000f8e183f */
[----:B------:R-:W-:-:S05]  /*8b40*/  IMAD.U32 R0, RZ, RZ, UR39 ;  /* 0x00000027ff007e24 */ /* 0x000fca000f8e00ff */
[----:B------:R-:W-:-:S04]  /*8b50*/  SHF.L.U32 R0, R0, 0x1f, RZ ;  /* 0x0000001f00007819 */ /* 0x000fc800000006ff */
[----:B------:R2:W3:Y:S01]  /*8b60*/  SYNCS.PHASECHK.TRANS64.TRYWAIT P3, [UR4+0x36850], R0 ;  /* 0x03685000ff0075a7 */ /* 0x0004e20008060144 */
[----:B------:R-:W-:Y:S05]  /*8b70*/  @!P0 BRA `(.L_x_5935) ;  /* 0x0000000000048947 */ /* 0x000fea0003800000 */
[----:B------:R-:W-:Y:S01]  /*8b80*/  BPT.TRAP 0x1 ;  /* 0x000000040000795c */ /* 0x000fe20000300000 */
.L_x_5935:
[----:B---3--:R-:W-:Y:S05]  /*8b90*/  @P3 BRA `(.L_x_5936) ;  /* 0x0000000000083947 */ /* 0x008fea0003800000 */
[----:B------:R-:W3:Y:S02]  /*8ba0*/  SYNCS.PHASECHK.TRANS64.TRYWAIT P3, [UR4+0x36850], R0 ;  /* 0x03685000ff0075a7 */ /* 0x000ee40008060144 */
[----:B---3--:R-:W-:Y:S05]  /*8bb0*/  @!P3 BRA `(.L_x_5937) ;  /* 0x0000010c0070b947 */ /* 0x008fea0003800000 */
.L_x_5936:
[----:B------:R-:W-:Y:S01]  /*8bc0*/  UIADD3 UR10, UR38, 0x400, URZ ;  /* 0x00000400260a7890 */ /* 0x000fe2000fffe03f */
[----:B------:R-:W-:Y:S01]  /*8bd0*/  WARPGROUP.ARRIVE ;  /* 0x00000000000079c5 */ /* 0x000fe20000000000 */
[----:B------:R-:W-:Y:S01]  /*8be0*/  UMOV UR11, 0x40000040 ;  /* 0x40000040000b7882 */ /* 0x000fe20000000000 */
[----:B------:R-:W-:Y:S01]  /*8bf0*/  R2UR UR18, R19 ;  /* 0x00000000131272ca */ /* 0x000fe200000e0000 */
[----:B------:R-:W-:Y:S01]  /*8c00*/  USHF.R.U32.HI UR10, URZ, 0x4, UR10 ;  /* 0x000000043f0a7899 */ /* 0x000fe2000801160a */
[----:B------:R-:W-:Y:S01]  /*8c10*/  FMUL.FTZ R20, R152, UR5 ;  /* 0x0000000598147c20 */ /* 0x000fe20008410000 */
[----:B------:R-:W-:Y:S01]  /*8c20*/  FMUL.FTZ R152, R157, UR5 ;  /* 0x000000059d987c20 */ /* 0x000fe20008410000 */
[----:B------:R-:W-:Y:S01]  /*8c30*/  FMUL.FTZ R8, R173, UR5 ;  /* 0x00000005ad087c20 */ /* 0x000fe20008410000 */
[----:B------:R-:W-:Y:S01]  /*8c40*/  ULOP3.LUT UR10, UR10, 0x3fff, URZ, 0xc0, !UPT ;  /* 0x00003fff0a0a7892 */ /* 0x000fe2000f8ec03f */
[----:B------:R-:W-:Y:S01]  /*8c50*/  FMUL.FTZ R173, R155, UR5 ;  /* 0x000000059bad7c20 */ /* 0x000fe20008410000 */
[----:B------:R-:W-:Y:S01]  /*8c60*/  R2UR UR15, R17 ;  /* 0x00000000110f72ca */ /* 0x000fe200000e0000 */
[----:B------:R-:W-:Y:S01]  /*8c70*/  FMUL.FTZ R13, R160, UR5 ;  /* 0x00000005a00d7c20 */ /* 0x000fe20008410000 */
[----:B------:R-:W-:Y:S01]  /*8c80*/  ULOP3.LUT UR10, UR10, 0x3800000, URZ, 0xfc, !UPT ;  /* 0x038000000a0a7892 */ /* 0x000fe2000f8efc3f */
[----:B------:R-:W-:Y:S01]  /*8c90*/  R2UR UR14, R18 ;  /* 0x00000000120e72ca */ /* 0x000fe200000e0000 */
[----:B------:R-:W-:Y:S01]  /*8ca0*/  FMUL.FTZ R160, R167, UR5 ;  /* 0x00000005a7a07c20 */ /* 0x000fe20008410000 */
[----:B------:R-:W-:Y:S01]  /*8cb0*/  FMUL.FTZ R167, R146, UR5 ;  /* 0x0000000592a77c20 */ /* 0x000fe20008410000 */
[----:B------:R-:W-:Y:S01]  /*8cc0*/  UIMAD UR6, UR6, 0xa80, UR10 ;  /* 0x00000a80060678a4 */ /* 0x000fe2000f8e020a */
[----:B-1----:R-:W-:-:S02]  /*8cd0*/  VIADD R7, R23, UR18 ;  /* 0x0000001217077c36 */ /* 0x002fc40008000000 */
[----:B------:R-:W-:Y:S01]  /*8ce0*/  FMUL.FTZ R14, R165, UR5 ;  /* 0x00000005a50e7c20 */ /* 0x000fe20008410000 */
[----:B------:R-:W-:Y:S01]  /*8cf0*/  FMUL.FTZ R165, R150, UR5 ;  /* 0x0000000596a57c20 */ /* 0x000fe20008410000 */
[----:B0-----:R-:W-:Y:S01]  /*8d00*/  FMUL.FTZ R6, R166, UR5 ;  /* 0x00000005a6067c20 */ /* 0x001fe20008410000 */
[----:B------:R-:W-:Y:S01]  /*8d10*/  MUFU.TANH R160, R160 ;  /* 0x000000a000a07308 */ /* 0x000fe20000002400 */
[----:B------:R-:W-:Y:S01]  /*8d20*/  FMUL.FTZ R2, R169, UR5 ;  /* 0x00000005a9027c20 */ /* 0x000fe20008410000 */
[----:B------:R-:W-:Y:S01]  /*8d30*/  UMOV UR10, UR6 ;  /* 0x00000006000a7c82 */ /* 0x000fe20008000000 */
[----:B------:R-:W-:Y:S01]  /*8d40*/  FMUL.FTZ R169, R159, UR5 ;  /* 0x000000059fa97c20 */ /* 0x000fe20008410000 */
[----:B------:R-:W-:Y:S01]  /*8d50*/  HGMMA.64x192x16.F32.BF16 R24, R200, gdesc[UR8].tnspB, R24, gsb0 ;  /* 0x42e00008c8187df0 */ /* 0x000fe20008001818 */
[----:B------:R-:W-:Y:S01]  /*8d60*/  UIADD3 UR10, UR6, 0x80, URZ ;  /* 0x00000080060a7890 */ /* 0x000fe2000fffe03f */
[----:B------:R-:W-:Y:S01]  /*8d70*/  FMUL.FTZ R147, R147, UR5 ;  /* 0x0000000593937c20 */ /* 0x000fe20008410000 */
[----:B------:R-:W-:Y:S01]  /*8d80*/  UMOV UR11, 0x40000040 ;  /* 0x40000040000b7882 */ /* 0x000fe20000000000 */
        /* <DEDUP_REMOVED lines=15> */
[----:B--2---:R-:W-:Y:S01]  /*8e80*/  FMUL.FTZ R0, R168, UR5 ;  /* 0x00000005a8007c20 */ /* 0x004fe20008410000 */
        /* <DEDUP_REMOVED lines=11> */
[----:B------:R-:W-:Y:S01]  /*8f40*/  UISETP.GT.AND UP1, UPT, UR7, UR61, UPT ;  /* 0x0000003d0700728c */ /* 0x000fe2000bf24270 */
[----:B------:R-:W-:-:S04]  /*8f50*/  UMOV UR39, UR60 ;  /* 0x0000003c00277c82 */ /* 0x000fc80008000000 */
        /* <DEDUP_REMOVED lines=31> */
[----:B------:R-:W0:Y:S08]  /*9150*/  MUFU.TANH R201, R201 ;  /* 0x000000c900c97308 */ /* 0x000e300000002400 */
[----:B------:R-:W1:Y:S08]  /*9160*/  MUFU.TANH R203, R203 ;  /* 0x000000cb00cb7308 */ /* 0x000e700000002400 */
        /* <DEDUP_REMOVED lines=14> */
[----:B------:R-:W-:Y:S01]  /*9250*/  @UP0 ULDC UR10, c[0x0][0x44c] ;  /* 0x00011300000a0ab9 */ /* 0x000fe20000000800 */
[----:B------:R-:W-:Y:S01]  /*9260*/  UMOV UR11, 0x40000040 ;  /* 0x40000040000b7882 */ /* 0x000fe20000000000 */
[----:B------:R-:W-:Y:S01]  /*9270*/  @P2 IMAD.HI.U32 R154, R7, UR10, RZ ;  /* 0x0000000a079a2c27 */ /* 0x000fe2000f8e00ff */
[----:B------:R-:W-:Y:S01]  /*9280*/  @UP0 ULDC UR10, c[0x0][0x450] ;  /* 0x00011400000a0ab9 */ /* 0x000fe20000000800 */
[----:B------:R-:W2:Y:S03]  /*9290*/  MUFU.TANH R199, R199 ;  /* 0x000000c700c77308 */ /* 0x000ea60000002400 */
[----:B------:R-:W-:Y:S01]  /*92a0*/  @P2 SHF.R.U32.HI R7, RZ, UR10, R154 ;  /* 0x0000000aff072c19 */ /* 0x000fe2000801169a */
[----:B------:R-:W-:Y:S02]  /*92b0*/  UMOV UR10, 0x1 ;  /* 0x00000001000a7882 */ /* 0x000fe40000000000 */
[----:B------:R-:W-:-:S02]  /*92c0*/  UIMAD UR10, UR7, -0x70, UR10 ;  /* 0xffffff90070a78a4 */ /* 0x000fc4000f8e020a */
[----:B------:R-:W3:Y:S01]  /*92d0*/  SHFL.IDX PT, R155, R7, 0x1, 0x1c1f ;  /* 0x003c1f00079b7f89 */ /* 0x000ee200000e0000 */
[----:B------:R-:W4:Y:S01]  /*92e0*/  MUFU.TANH R197, R197 ;  /* 0x000000c500c57308 */ /* 0x000f220000002400 */
[----:B------:R-:W-:Y:S02]  /*92f0*/  UIADD3 UR7, UR7, -0x1, URZ ;  /* 0xffffffff07077890 */ /* 0x000fe4000fffe03f */
[----:B------:R-:W-:Y:S01]  /*9300*/  IMAD.U32 R157, RZ, RZ, UR10 ;  /* 0x0000000aff9d7e24 */ /* 0x000fe2000f8e00ff */
[----:B------:R-:W-:Y:S01]  /*9310*/  UIADD3 UR10, UR6, 0x180, URZ ;  /* 0x00000180060a7890 */ /* 0x000fe2000fffe03f */
[----:B------:R-:W5:Y:S02]  /*9320*/  SHFL.IDX PT, R129, R7, RZ, 0x1c1f ;  /* 0x001c1fff07817589 */ /* 0x000f6400000e0000 */
[----:B------:R-:W-:Y:S01]  /*9330*/  IMAD R146, R22, -0x2, R157 ;  /* 0xfffffffe16927824 */ /* 0x000fe200078e029d */
[----:B------:R-:W-:Y:S01]  /*9340*/  MUFU.TANH R175, R175 ;  /* 0x000000af00af7308 */ /* 0x000fe20000002400 */
[----:B------:R-:W-:-:S05]  /*9350*/  IMAD.U32 R157, RZ, RZ, UR15 ;  /* 0x0000000fff9d7e24 */ /* 0x000fca000f8e00ff */
[----:B------:R-:W-:Y:S02]  /*9360*/  IADD3 R146, -R157, UR14, R146 ;  /* 0x0000000e9d927c10 */ /* 0x000fe4000fffe192 */
[----:B------:R-:W-:Y:S03]  /*9370*/  MUFU.TANH R154, R143 ;  /* 0x0000008f009a7308 */ /* 0x000fe60000002400 */
[----:B---3--:R-:W-:Y:S02]  /*9380*/  IMAD.IADD R150, R146, 0x1, R155 ;  /* 0x0000000192967824 */ /* 0x008fe400078e029b */
[----:B------:R-:W-:-:S03]  /*9390*/  FMUL.FTZ R155, R138, UR5 ;  /* 0x000000058a9b7c20 */ /* 0x000fc60008410000 */
[----:B------:R-:W-:Y:S01]  /*93a0*/  ISETP.GT.AND P3, PT, R150, RZ, PT ;  /* 0x000000ff9600720c */ /* 0x000fe20003f64270 */
[----:B-----5:R-:W-:Y:S01]  /*93b0*/  IMAD.IADD R146, R146, 0x1, R129 ;  /* 0x0000000192927824 */ /* 0x020fe200078e0281 */
[C---:B------:R-:W-:Y:S01]  /*93c0*/  ISETP.GT.AND P4, PT, R150.reuse, 0x1, PT ;  /* 0x000000019600780c */ /* 0x040fe20003f84270 */
[----:B------:R-:W-:Y:S01]  /*93d0*/  MUFU.TANH R155, R155 ;  /* 0x0000009b009b7308 */ /* 0x000fe20000002400 */
[----:B0-----:R-:W-:Y:S02]  /*93e0*/  FSEL R201, R201, -INF , P3 ;  /* 0xff800000c9c97808 */ /* 0x001fe40001800000 */
[----:B------:R-:W-:Y:S02]  /*93f0*/  ISETP.GT.AND P3, PT, R150, 0x8, PT ;  /* 0x000000089600780c */ /* 0x000fe40003f64270 */
[----:B-1----:R-:W-:Y:S02]  /*9400*/  FSEL R203, R203, -INF , P4 ;  /* 0xff800000cbcb7808 */ /* 0x002fe40002000000 */
[----:B------:R-:W-:-:S02]  /*9410*/  FMNMX.FTZ R138, R201, R9, !PT ;  /* 0x00000009c98a7209 */ /* 0x000fc40007810000 */
[C---:B------:R-:W-:Y:S02]  /*9420*/  ISETP.GT.AND P4, PT, R150.reuse, 0x9, PT ;  /* 0x000000099600780c */ /* 0x040fe40003f84270 */
[----:B--2---:R-:W-:Y:S02]  /*9430*/  FSEL R199, R199, -INF , P3 ;  /* 0xff800000c7c77808 */ /* 0x004fe40001800000 */
[----:B------:R-:W-:Y:S02]  /*9440*/  FMNMX.FTZ R138, R203, R138, !PT ;  /* 0x0000008acb8a7209 */ /* 0x000fe40007810000 */
[----:B------:R-:W-:Y:S02]  /*9450*/  ISETP.GT.AND P3, PT, R150, 0x10, PT ;  /* 0x000000109600780c */ /* 0x000fe40003f64270 */
[----:B----4-:R-:W-:Y:S02]  /*9460*/  FSEL R197, R197, -INF , P4 ;  /* 0xff800000c5c57808 */ /* 0x010fe40002000000 */
[----:B------:R-:W-:-:S02]  /*9470*/  FMNMX.FTZ R138, R199, R138, !PT ;  /* 0x0000008ac78a7209 */ /* 0x000fc40007810000 */
[----:B------:R-:W-:Y:S02]  /*9480*/  ISETP.GT.AND P4, PT, R150, 0x11, PT ;  /* 0x000000119600780c */ /* 0x000fe40003f84270 */
[----:B------:R-:W-:Y:S02]  /*9490*/  FMNMX.FTZ R138, R197, R138, !PT ;  /* 0x0000008ac58a7209 */ /* 0x000fe40007810000 */
[----:B------:R-:W-:Y:S01]  /*94a0*/  ISETP.GT.AND P5, PT, R146, 0x1, PT ;  /* 0x000000019200780c */ /* 0x000fe20003fa4270 */
[----:B------:R-:W-:Y:S02]  /*94b0*/  WARPGROUP.DEPBAR.LE gsb0, 0x0 ;  /* 0x00008000000079c5 */ /* 0x000fe40000010000 */
[----:B------:R-:W-:Y:S01]  /*94c0*/  WARPGROUP.ARRIVE ;  /* 0x00000000000079c5 */ /* 0x000fe20000000000 */
[----:B------:R-:W-:Y:S01]  /*94d0*/  FMUL.FTZ R195, R162, UR5 ;  /* 0x00000005a2c37c20 */ /* 0x000fe20008410000 */
[----:B------:R-:W-:-:S04]  /*94e0*/  FMUL.FTZ R193, R163, UR5 ;  /* 0x00000005a3c17c20 */ /* 0x000fc80008410000 */
[----:B------:R-:W-:Y:S01]  /*94f0*/  HGMMA.64x192x16.F32.BF16 R24, R188, gdesc[UR8].tnspB, R24, gsb0 ;  /* 0x42e00008bc187df0 */ /* 0x000fe20008001818 */
[----:B------:R-:W-:Y:S01]  /*9500*/  UIADD3 UR10, UR6, 0x200, URZ ;  /* 0x00000200060a7890 */ /* 0x000fe2000fffe03f */
[----:B------:R-:W0:Y:S01]  /*9510*/  MUFU.TANH R195, R195 ;  /* 0x000000c300c37308 */ /* 0x000e220000002400 */
[----:B------:R-:W-:-:S07]  /*9520*/  UMOV UR11, 0x40000040 ;  /* 0x40000040000b7882 */ /* 0x000fce0000000000 */
[----:B------:R-:W1:Y:S01]  /*9530*/  MUFU.TANH R193, R193 ;  /* 0x000000c100c17308 */ /* 0x000e620000002400 */
[----:B0-----:R-:W-:Y:S02]  /*9540*/  FSEL R195, R195, -INF , P3 ;  /* 0xff800000c3c37808 */ /* 0x001fe40001800000 */
[C---:B------:R-:W-:Y:S02]  /*9550*/  ISETP.GT.AND P3, PT, R150.reuse, 0x18, PT ;  /* 0x000000189600780c */ /* 0x040fe40003f64270 */
[----:B------:R-:W-:Y:S02]  /*9560*/  FMNMX.FTZ R138, R195, R138, !PT ;  /* 0x0000008ac38a7209 */ /* 0x000fe40007810000 */
[----:B-1----:R-:W-:Y:S02]  /*9570*/  FSEL R193, R193, -INF , P4 ;  /* 0xff800000c1c17808 */ /* 0x002fe40002000000 */
[----:B------:R-:W-:Y:S02]  /*9580*/  ISETP.GT.AND P4, PT, R150, 0x19, PT ;  /* 0x000000199600780c */ /* 0x000fe40003f84270 */
[----:B------:R-:W-:Y:S01]  /*9590*/  FMNMX.FTZ R138, R193, R138, !PT ;  /* 0x0000008ac18a7209 */ /* 0x000fe20007810000 */
[----:B------:R-:W-:-:S02]  /*95a0*/  WARPGROUP.DEPBAR.LE gsb0, 0x0 ;  /* 0x00008000000079c5 */ /* 0x000fc40000010000 */
[----:B------:R-:W-:Y:S01]  /*95b0*/  WARPGROUP.ARRIVE ;  /* 0x00000000000079c5 */ /* 0x000fe20000000000 */
[----:B------:R-:W-:Y:S01]  /*95c0*/  FSEL R191, R6, -INF , P3 ;  /* 0xff80000006bf7808 */ /* 0x000fe20001800000 */
[----:B------:R-:W-:Y:S01]  /*95d0*/  FMUL.FTZ R6, R131, UR5 ;  /* 0x0000000583067c20 */ /* 0x000fe20008410000 */
[----:B------:R-:W-:Y:S02]  /*95e0*/  ISETP.GT.AND P3, PT, R150, 0x20, PT ;  /* 0x000000209600780c */ /* 0x000fe40003f64270 */
[----:B------:R-:W-:Y:S01]  /*95f0*/  FSEL R189, R160, -INF , P4 ;  /* 0xff800000a0bd7808 */ /* 0x000fe20002000000 */
[----:B------:R-:W-:Y:S01]  /*9600*/  HGMMA.64x192x16.F32.BF16 R24, R184, gdesc[UR8].tnspB, R24, gsb0 ;  /* 0x42e00008b8187df0 */ /* 0x000fe20008001818 */
[----:B------:R-:W-:Y:S01]  /*9610*/  FMNMX.FTZ R138, R191, R138, !PT ;  /* 0x0000008abf8a7209 */ /* 0x000fe20007810000 */
[----:B------:R0:W1:Y:S01]  /*9620*/  MUFU.TANH R156, R6 ;  /* 0x00000006009c7308 */ /* 0x0000620000002400 */
[----:B------:R-:W-:Y:S01]  /*9630*/  ISETP.GT.AND P4, PT, R150, 0x21, PT ;  /* 0x000000219600780c */ /* 0x000fe20003f84270 */
[----:B------:R-:W-:Y:S01]  /*9640*/  UIADD3 UR10, UR6, 0x280, URZ ;  /* 0x00000280060a7890 */ /* 0x000fe2000fffe03f */
[----:B------:R-:W-:Y:S01]  /*9650*/  FSEL R175, R175, -INF , P3 ;  /* 0xff800000afaf7808 */ /* 0x000fe20001800000 */
[----:B------:R-:W-:Y:S01]  /*9660*/  UMOV UR11, 0x40000040 ;  /* 0x40000040000b7882 */ /* 0x000fe20000000000 */
[----:B------:R-:W-:-:S02]  /*9670*/  FMNMX.FTZ R138, R189, R138, !PT ;  /* 0x0000008abd8a7209 */ /* 0x000fc40007810000 */
[C---:B------:R-:W-:Y:S02]  /*9680*/  ISETP.GT.AND P3, PT, R150.reuse, 0x28, PT ;  /* 0x000000289600780c */ /* 0x040fe40003f64270 */
[----:B------:R-:W-:Y:S01]  /*9690*/  FSEL R173, R173, -INF , P4 ;  /* 0xff800000adad7808 */ /* 0x000fe20002000000 */
[----:B0-----:R-:W-:Y:S01]  /*96a0*/  FMUL.FTZ R6, R135, UR5 ;  /* 0x0000000587067c20 */ /* 0x001fe20008410000 */
[----:B------:R-:W-:Y:S02]  /*96b0*/  FMNMX.FTZ R138, R175, R138, !PT ;  /* 0x0000008aaf8a7209 */ /* 0x000fe40007810000 */
[----:B------:R-:W-:Y:S01]  /*96c0*/  ISETP.GT.AND P4, PT, R150, 0x29, PT ;  /* 0x000000299600780c */ /* 0x000fe20003f84270 */
[----:B------:R0:W2:Y:S01]  /*96d0*/  MUFU.TANH R163, R6 ;  /* 0x0000000600a37308 */ /* 0x0000a20000002400 */
[----:B------:R-:W-:Y:S02]  /*96e0*/  FSEL R171, R171, -INF , P3 ;  /* 0xff800000abab7808 */ /* 0x000fe40001800000 */
[----:B------:R-:W-:-:S02]  /*96f0*/  FMNMX.FTZ R138, R173, R138, !PT ;  /* 0x0000008aad8a7209 */ /* 0x000fc40007810000 */
[C---:B------:R-:W-:Y:S02]  /*9700*/  ISETP.GT.AND P3, PT, R150.reuse, 0x30, PT ;  /* 0x000000309600780c */ /* 0x040fe40003f64270 */
[----:B------:R-:W-:Y:S02]  /*9710*/  FSEL R169, R169, -INF , P4 ;  /* 0xff800000a9a97808 */ /* 0x000fe40002000000 */
[----:B------:R-:W-:Y:S01]  /*9720*/  FMNMX.FTZ R138, R171, R138, !PT ;  /* 0x0000008aab8a7209 */ /* 0x000fe20007810000 */
[----:B0-----:R-:W-:Y:S01]  /*9730*/  FMUL.FTZ R6, R123, UR5 ;  /* 0x000000057b067c20 */ /* 0x001fe20008410000 */
[C---:B------:R-:W-:Y:S02]  /*9740*/  ISETP.GT.AND P4, PT, R150.reuse, 0x31, PT ;  /* 0x000000319600780c */ /* 0x040fe40003f84270 */
[----:B------:R-:W-:Y:S02]  /*9750*/  FSEL R167, R167, -INF , P3 ;  /* 0xff800000a7a77808 */ /* 0x000fe40001800000 */
[----:B------:R-:W-:Y:S01]  /*9760*/  FMNMX.FTZ R138, R169, R138, !PT ;  /* 0x0000008aa98a7209 */ /* 0x000fe20007810000 */
[----:B------:R-:W0:Y:S01]  /*9770*/  MUFU.TANH R6, R6 ;  /* 0x0000000600067308 */ /* 0x000e220000002400 */
        /* <DEDUP_REMOVED lines=15> */
[----:B------:R-:W-:Y:S02]  /*9870*/  ISETP.GT.AND P4, PT, R150, 0x49, PT ;  /* 0x000000499600780c */ /* 0x000fe40003f84270 */
[----:B------:R-:W-:Y:S01]  /*9880*/  FSEL R143, R142, -INF , P3 ;  /* 0xff8000008e8f7808 */ /* 0x000fe20001800000 */
[----:B------:R-:W-:Y:S01]  /*9890*/  FMUL.FTZ R142, R125, UR5 ;  /* 0x000000057d8e7c20 */ /* 0x000fe20008410000 */
[----:B------:R-:W-:Y:S02]  /*98a0*/  FMNMX.FTZ R138, R139, R138, !PT ;  /* 0x0000008a8b8a7209 */ /* 0x000fe40007810000 */
[----:B------:R-:W-:-:S02]  /*98b0*/  ISETP.GT.AND P3, PT, R150, 0x50, PT ;  /* 0x000000509600780c */ /* 0x000fc40003f64270 */
[----:B------:R-:W-:Y:S01]  /*98c0*/  FSEL R123, R154, -INF , P4 ;  /* 0xff8000009a7b7808 */ /* 0x000fe20002000000 */
[----:B------:R-:W-:Y:S01]  /*98d0*/  MUFU.TANH R142, R142 ;  /* 0x0000008e008e7308 */ /* 0x000fe20000002400 */
[----:B------:R-:W-:Y:S02]  /*98e0*/  FMNMX.FTZ R138, R143, R138, !PT ;  /* 0x0000008a8f8a7209 */ /* 0x000fe40007810000 */
[----:B------:R-:W-:Y:S02]  /*98f0*/  ISETP.GT.AND P4, PT, R150, 0x51, PT ;  /* 0x000000519600780c */ /* 0x000fe40003f84270 */
[----:B------:R-:W-:Y:S01]  /*9900*/  FSEL R147, R130, -INF , P3 ;  /* 0xff80000082937808 */ /* 0x000fe20001800000 */
[----:B------:R-:W-:Y:S01]  /*9910*/  FMUL.FTZ R130, R149, UR5 ;  /* 0x0000000595827c20 */ /* 0x000fe20008410000 */
[----:B------:R-:W-:Y:S02]  /*9920*/  FMNMX.FTZ R138, R123, R138, !PT ;  /* 0x0000008a7b8a7209 */ /* 0x000fe40007810000 */
[----:B------:R-:W-:-:S02]  /*9930*/  ISETP.GT.AND P3, PT, R150, 0x58, PT ;  /* 0x000000589600780c */ /* 0x000fc40003f64270 */
[----:B-1----:R-:W-:Y:S01]  /*9940*/  FSEL R151, R156, -INF , P4 ;  /* 0xff8000009c977808 */ /* 0x002fe20002000000 */
[----:B------:R-:W1:Y:S01]  /*9950*/  MUFU.TANH R130, R130 ;  /* 0x0000008200827308 */ /* 0x000e620000002400 */
[----:B------:R-:W-:Y:S02]  /*9960*/  FMNMX.FTZ R138, R147, R138, !PT ;  /* 0x0000008a938a7209 */ /* 0x000fe40007810000 */
[----:B------:R-:W-:Y:S02]  /*9970*/  ISETP.GT.AND P4, PT, R150, 0x59, PT ;  /* 0x000000599600780c */ /* 0x000fe40003f84270 */
        /* <DEDUP_REMOVED lines=8> */
[----:B------:R-:W-:-:S02]  /*9a00*/  FMNMX.FTZ R138, R159, R138, !PT ;  /* 0x0000008a9f8a7209 */ /* 0x000fc40007810000 */
[----:B------:R-:W-:Y:S02]  /*9a10*/  ISETP.GT.AND P4, PT, R150, 0x61, PT ;  /* 0x000000619600780c */ /* 0x000fe40003f84270 */
[----:B------:R-:W-:Y:S02]  /*9a20*/  FSEL R157, R122, -INF , P3 ;  /* 0xff8000007a9d7808 */ /* 0x000fe40001800000 */
[----:B------:R-:W-:Y:S01]  /*9a30*/  FMNMX.FTZ R138, R163, R138, !PT ;  /* 0x0000008aa38a7209 */ /* 0x000fe20007810000 */
[----:B------:R-:W3:Y:S01]  /*9a40*/  MUFU.TANH R136, R136 ;  /* 0x0000008800887308 */ /* 0x000ee20000002400 */
[----:B------:R-:W-:Y:S02]  /*9a50*/  ISETP.GT.AND P3, PT, R150, 0x68, PT ;  /* 0x000000689600780c */ /* 0x000fe40003f64270 */
[----:B0-----:R-:W-:Y:S02]  /*9a60*/  FSEL R161, R6, -INF , P4 ;  /* 0xff80000006a17808 */ /* 0x001fe40002000000 */
[----:B------:R-:W-:Y:S01]  /*9a70*/  FMNMX.FTZ R138, R157, R138, !PT ;  /* 0x0000008a9d8a7209 */ /* 0x000fe20007810000 */
[----:B------:R-:W0:Y:S01]  /*9a80*/  LDC R6, c[0x0][0x988] ;  /* 0x00026200ff067b82 */ /* 0x000e220000000800 */
[----:B------:R-:W-:Y:S01]  /*9a90*/  ISETP.GT.AND P4, PT, R150, 0x69, PT ;  /* 0x000000699600780c */ /* 0x000fe20003f84270 */
[----:B------:R-:W-:Y:S01]  /*9aa0*/  MUFU.TANH R140, R140 ;  /* 0x0000008c008c7308 */ /* 0x000fe20000002400 */
[----:B------:R-:W-:Y:S01]  /*9ab0*/  FSEL R149, R126, -INF , P3 ;  /* 0xff8000007e957808 */ /* 0x000fe20001800000 */
[----:B------:R-:W-:Y:S01]  /*9ac0*/  FMUL.FTZ R126, R121, UR5 ;  /* 0x00000005797e7c20 */ /* 0x000fe20008410000 */
[----:B------:R-:W-:-:S02]  /*9ad0*/  FMNMX.FTZ R138, R161, R138, !PT ;  /* 0x0000008aa18a7209 */ /* 0x000fc40007810000 */
[----:B------:R-:W-:Y:S02]  /*9ae0*/  FSEL R127, R127, -INF , P4 ;  /* 0xff8000007f7f7808 */ /* 0x000fe40002000000 */
[----:B------:R-:W-:Y:S01]  /*9af0*/  FMNMX.FTZ R138, R149, R138, !PT ;  /* 0x0000008a958a7209 */ /* 0x000fe20007810000 */
[----:B------:R-:W-:Y:S01]  /*9b00*/  MUFU.TANH R126, R126 ;  /* 0x0000007e007e7308 */ /* 0x000fe20000002400 */
[----:B------:R-:W-:Y:S02]  /*9b10*/  ISETP.GT.AND P4, PT, R146, RZ, PT ;  /* 0x000000ff9200720c */ /* 0x000fe40003f84270 */
[----:B------:R-:W-:Y:S02]  /*9b20*/  FMNMX.FTZ R138, R127, R138, !PT ;  /* 0x0000008a7f8a7209 */ /* 0x000fe40007810000 */
[----:B------:R-:W-:Y:S02]  /*9b30*/  FSEL R121, R0, -INF , P4 ;  /* 0xff80000000797808 */ /* 0x000fe40002000000 */
[----:B------:R-:W-:Y:S01]  /*9b40*/  ISETP.GT.AND P4, PT, R146, 0x8, PT ;  /* 0x000000089200780c */ /* 0x000fe20003f84270 */
[----:B------:R-:W4:Y:S01]  /*9b50*/  SHFL.BFLY PT, R229, R138, 0x2, 0x1f ;  /* 0x0c401f008ae57f89 */ /* 0x000f2200000e0000 */
[----:B------:R-:W-:-:S02]  /*9b60*/  FSEL R125, R2, -INF , P5 ;  /* 0xff800000027d7808 */ /* 0x000fc40002800000 */
[----:B------:R-:W-:Y:S02]  /*9b70*/  FMNMX.FTZ R0, R121, R10, !PT ;  /* 0x0000000a79007209 */ /* 0x000fe40007810000 */
[C---:B------:R-:W-:Y:S02]  /*9b80*/  ISETP.GT.AND P5, PT, R146.reuse, 0x9, PT ;  /* 0x000000099200780c */ /* 0x040fe40003fa4270 */
[----:B------:R-:W-:Y:S02]  /*9b90*/  FSEL R11, R11, -INF , P4 ;  /* 0xff8000000b0b7808 */ /* 0x000fe40002000000 */
[----:B------:R-:W-:Y:S02]  /*9ba0*/  FMNMX.FTZ R0, R125, R0, !PT ;  /* 0x000000007d007209 */ /* 0x000fe40007810000 */
[----:B------:R-:W-:Y:S02]  /*9bb0*/  ISETP.GT.AND P4, PT, R146, 0x10, PT ;  /* 0x000000109200780c */ /* 0x000fe40003f84270 */
[----:B------:R-:W-:-:S02]  /*9bc0*/  FSEL R129, R8, -INF , P5 ;  /* 0xff80000008817808 */ /* 0x000fc40002800000 */
[----:B------:R-:W-:Y:S02]  /*9bd0*/  FMNMX.FTZ R0, R11, R0, !PT ;  /* 0x000000000b007209 */ /* 0x000fe40007810000 */
[C---:B------:R-:W-:Y:S02]  /*9be0*/  ISETP.GT.AND P5, PT, R146.reuse, 0x11, PT ;  /* 0x000000119200780c */ /* 0x040fe40003fa4270 */
[----:B------:R-:W-:Y:S02]  /*9bf0*/  FSEL R13, R13, -INF , P4 ;  /* 0xff8000000d0d7808 */ /* 0x000fe40002000000 */
[----:B------:R-:W-:Y:S02]  /*9c00*/  FMNMX.FTZ R0, R129, R0, !PT ;  /* 0x0000000081007209 */ /* 0x000fe40007810000 */
[----:B------:R-:W-:Y:S02]  /*9c10*/  ISETP.GT.AND P4, PT, R146, 0x18, PT ;  /* 0x000000189200780c */ /* 0x000fe40003f84270 */
[----:B----4-:R-:W-:Y:S01]  /*9c20*/  FMNMX.FTZ R122, R138, R229, !PT ;  /* 0x000000e58a7a7209 */ /* 0x010fe20007810000 */
[----:B------:R-:W-:Y:S01]  /*9c30*/  FMUL.FTZ R229, R133, UR5 ;  /* 0x0000000585e57c20 */ /* 0x000fe20008410000 */
[----:B------:R-:W-:Y:S01]  /*9c40*/  FSEL R133, R12, -INF , P5 ;  /* 0xff8000000c857808 */ /* 0x000fe20002800000 */
[----:B------:R-:W-:Y:S01]  /*9c50*/  FMUL.FTZ R138, R120, UR5 ;  /* 0x00000005788a7c20 */ /* 0x000fe20008410000 */
[----:B------:R-:W-:Y:S01]  /*9c60*/  FMNMX.FTZ R0, R13, R0, !PT ;  /* 0x000000000d007209 */ /* 0x000fe20007810000 */
[----:B------:R-:W4:Y:S01]  /*9c70*/  SHFL.BFLY PT, R137, R122, 0x1, 0x1f ;  /* 0x0c201f007a897f89 */ /* 0x000f2200000e0000 */
[----:B------:R-:W-:Y:S01]  /*9c80*/  ISETP.GT.AND P5, PT, R146, 0x19, PT ;  /* 0x000000199200780c */ /* 0x000fe20003fa4270 */
[----:B------:R-:W5:Y:S01]  /*9c90*/  MUFU.TANH R229, R229 ;  /* 0x000000e500e57308 */ /* 0x000f620000002400 */
[----:B------:R-:W-:-:S02]  /*9ca0*/  FSEL R15, R15, -INF , P4 ;  /* 0xff8000000f0f7808 */ /* 0x000fc40002000000 */
[----:B------:R-:W-:Y:S02]  /*9cb0*/  FMNMX.FTZ R0, R133, R0, !PT ;  /* 0x0000000085007209 */ /* 0x000fe40007810000 */
[----:B------:R-:W-:Y:S02]  /*9cc0*/  ISETP.GT.AND P4, PT, R146, 0x20, PT ;  /* 0x000000209200780c */ /* 0x000fe40003f84270 */
[----:B------:R-:W-:Y:S01]  /*9cd0*/  FMNMX.FTZ R0, R15, R0, !PT ;  /* 0x000000000f007209 */ /* 0x000fe20007810000 */
[----:B------:R-:W5:Y:S01]  /*9ce0*/  MUFU.TANH R138, R138 ;  /* 0x0000008a008a7308 */ /* 0x000f620000002400 */
[----:B------:R-:W-:Y:S02]  /*9cf0*/  FSEL R141, R20, -INF , P4 ;  /* 0xff800000148d7808 */ /* 0x000fe40002000000 */
[----:B------:R-:W-:-:S04]  /*9d00*/  ISETP.GT.AND P4, PT, R146, 0x28, PT ;  /* 0x000000289200780c */ /* 0x000fc80003f84270 */
[----:B------:R-:W-:Y:S02]  /*9d10*/  FSEL R153, R153, -INF , P4 ;  /* 0xff80000099997808 */ /* 0x000fe40002000000 */
[----:B------:R-:W-:Y:S02]  /*9d20*/  ISETP.GT.AND P4, PT, R146, 0x30, PT ;  /* 0x000000309200780c */ /* 0x000fe40003f84270 */
[----:B----4-:R-:W-:Y:S02]  /*9d30*/  FMNMX.FTZ R7, R122, R137, !PT ;  /* 0x000000897a077209 */ /* 0x010fe40007810000 */
[----:B------:R-:W-:Y:S02]  /*9d40*/  FSEL R137, R14, -INF , P5 ;  /* 0xff8000000e897808 */ /* 0x000fe40002800000 */
[----:B------:R-:W-:Y:S01]  /*9d50*/  ISETP.GT.AND P5, PT, R146, 0x21, PT ;  /* 0x000000219200780c */ /* 0x000fe20003fa4270 */
[----:B0-----:R-:W-:Y:S01]  /*9d60*/  FMUL.FTZ R120, R7, R6 ;  /* 0x0000000607787220 */ /* 0x001fe20000410000 */
[----:B------:R-:W-:-:S02]  /*9d70*/  FMNMX.FTZ R0, R137, R0, !PT ;  /* 0x0000000089007209 */ /* 0x000fc40007810000 */
[----:B------:R-:W-:Y:S02]  /*9d80*/  FSEL R21, R21, -INF , P5 ;  /* 0xff80000015157808 */ /* 0x000fe40002800000 */
[----:B------:R-:W-:Y:S02]  /*9d90*/  FMNMX.FTZ R0, R141, R0, !PT ;  /* 0x000000008d007209 */ /* 0x000fe40007810000 */
[----:B------:R-:W-:Y:S02]  /*9da0*/  ISETP.GT.AND P5, PT, R146, 0x29, PT ;  /* 0x000000299200780c */ /* 0x000fe40003fa4270 */
[----:B------:R-:W-:Y:S02]  /*9db0*/  FMNMX.FTZ R0, R21, R0, !PT ;  /* 0x0000000015007209 */ /* 0x000fe40007810000 */
[----:B------:R-:W-:Y:S02]  /*9dc0*/  FSETP.NEU.FTZ.AND P3, PT, R7, -INF , PT ;  /* 0xff8000000700780b */ /* 0x000fe40003f7d000 */
[----:B------:R-:W-:-:S02]  /*9dd0*/  FMNMX.FTZ R0, R153, R0, !PT ;  /* 0x0000000099007209 */ /* 0x000fc40007810000 */
[----:B------:R-:W-:Y:S01]  /*9de0*/  FSEL R120, R120, RZ, P3 ;  /* 0x000000ff78787208 */ /* 0x000fe20001800000 */
[----:B------:R-:W-:Y:S02]  /*9df0*/  WARPGROUP.DEPBAR.LE gsb0, 0x0 ;  /* 0x00008000000079c5 */ /* 0x000fe40000010000 */
[----:B------:R-:W-:Y:S01]  /*9e00*/  WARPGROUP.ARRIVE ;  /* 0x00000000000079c5 */ /* 0x000fe20000000000 */
[----:B------:R-:W-:Y:S01]  /*9e10*/  FSEL R185, R152, -INF , P5 ;  /* 0xff80000098b97808 */ /* 0x000fe20002800000 */
[-CC-:B------:R-:W-:Y:S01]  /*9e20*/  FFMA.FTZ R122, R203, R6.reuse, -R120.reuse ;  /* 0x00000006cb7a7223 */ /* 0x180fe20000010878 */
[----:B------:R-:W-:Y:S01]  /*9e30*/  ISETP.GT.AND P5, PT, R146, 0x31, PT ;  /* 0x000000319200780c */ /* 0x000fe20003fa4270 */
[--C-:B------:R-:W-:Y:S01]  /*9e40*/  FFMA.FTZ R203, R199, R6, -R120.reuse ;  /* 0x00000006c7cb7223 */ /* 0x100fe20000010878 */
[----:B------:R-:W-:Y:S01]  /*9e50*/  FSEL R187, R144, -INF , P4 ;  /* 0xff80000090bb7808 */ /* 0x000fe20002000000 */
[----:B------:R-:W-:Y:S01]  /*9e60*/  HGMMA.64x192x16.F32.BF16 R24, R180, gdesc[UR8].tnspB, R24, gsb0 ;  /* 0x42e00008b4187df0 */ /* 0x000fe20008001818 */
[----:B------:R-:W-:Y:S01]  /*9e70*/  FMNMX.FTZ R0, R185, R0, !PT ;  /* 0x00000000b9007209 */ /* 0x000fe20007810000 */
[-CC-:B------:R-:W-:Y:S01]  /*9e80*/  FFMA.FTZ R199, R191, R6.reuse, -R120.reuse ;  /* 0x00000006bfc77223 */ /* 0x180fe20000010878 */
[C---:B------:R-:W-:Y:S01]  /*9e90*/  ISETP.GT.AND P4, PT, R146.reuse, 0x38, PT ;  /* 0x000000389200780c */ /* 0x040fe20003f84270 */
[-CC-:B------:R-:W-:Y:S01]  /*9ea0*/  FFMA.FTZ R20, R189, R6.reuse, -R120.reuse ;  /* 0x00000006bd147223 */ /* 0x180fe20000010878 */
[----:B------:R-:W-:Y:S01]  /*9eb0*/  FSEL R145, R145, -INF , P5 ;  /* 0xff80000091917808 */ /* 0x000fe20002800000 */
[--C-:B------:R-:W-:Y:S01]  /*9ec0*/  FFMA.FTZ R14, R193, R6, -R120.reuse ;  /* 0x00000006c10e7223 */ /* 0x100fe20000010878 */
[----:B------:R-:W-:Y:S01]  /*9ed0*/  FMNMX.FTZ R0, R187, R0, !PT ;  /* 0x00000000bb007209 */ /* 0x000fe20007810000 */
[-CC-:B------:R-:W-:Y:S01]  /*9ee0*/  FFMA.FTZ R193, R175, R6.reuse, -R120.reuse ;  /* 0x00000006afc17223 */ /* 0x180fe20000010878 */
[C---:B------:R-:W-:Y:S01]  /*9ef0*/  ISETP.GT.AND P5, PT, R146.reuse, 0x39, PT ;  /* 0x000000399200780c */ /* 0x040fe20003fa4270 */
[--C-:B------:R-:W-:Y:S01]  /*9f00*/  FFMA.FTZ R124, R173, R6, -R120.reuse ;  /* 0x00000006ad7c7223 */ /* 0x100fe20000010878 */
[----:B------:R-:W-:Y:S01]  /*9f10*/  FSEL R221, R221, -INF , P4 ;  /* 0xff800000dddd7808 */ /* 0x000fe20002000000 */
[----:B------:R-:W-:Y:S01]  /*9f20*/  UIADD3 UR10, UR6, 0x300, URZ ;  /* 0x00000300060a7890 */ /* 0x000fe2000fffe03f */
[----:B------:R-:W-:Y:S01]  /*9f30*/  FMNMX.FTZ R0, R145, R0, !PT ;  /* 0x0000000091007209 */ /* 0x000fe20007810000 */
[-CC-:B------:R-:W-:Y:S01]  /*9f40*/  FFMA.FTZ R12, R197, R6.reuse, -R120.reuse ;  /* 0x00000006c50c7223 */ /* 0x180fe20000010878 */
[----:B------:R-:W-:Y:S01]  /*9f50*/  ISETP.GT.AND P4, PT, R146, 0x40, PT ;  /* 0x000000409200780c */ /* 0x000fe20003f84270 */
[-CC-:B------:R-:W-:Y:S01]  /*9f60*/  FFMA.FTZ R197, R195, R6.reuse, -R120.reuse ;  /* 0x00000006c3c57223 */ /* 0x180fe20000010878 */
[----:B-1----:R-:W-:Y:S01]  /*9f70*/  FSEL R191, R130, -INF , P5 ;  /* 0xff80000082bf7808 */ /* 0x002fe20002800000 */
[--C-:B------:R-:W-:Y:S01]  /*9f80*/  FFMA.FTZ R195, R171, R6, -R120.reuse ;  /* 0x00000006abc37223 */ /* 0x100fe20000010878 */
[----:B------:R-:W-:Y:S01]  /*9f90*/  FMNMX.FTZ R0, R221, R0, !PT ;  /* 0x00000000dd007209 */ /* 0x000fe20007810000 */
[----:B------:R-:W-:Y:S01]  /*9fa0*/  UMOV UR11, 0x40000040 ;  /* 0x40000040000b7882 */ /* 0x000fe20000000000 */
[----:B------:R-:W-:Y:S01]  /*9fb0*/  ISETP.GT.AND P5, PT, R146, 0x41, PT ;  /* 0x000000419200780c */ /* 0x000fe20003fa4270 */
[--C-:B------:R-:W-:Y:S01]  /*9fc0*/  FFMA.FTZ R201, R201, R6, -R120.reuse ;  /* 0x00000006c9c97223 */ /* 0x100fe20000010878 */
[----:B--2---:R-:W-:Y:S01]  /*9fd0*/  FSEL R189, R134, -INF , P4 ;  /* 0xff80000086bd7808 */ /* 0x004fe20002000000 */
        /* <DEDUP_REMOVED lines=11> */
[----:B---3--:R-:W-:Y:S01]  /*a090*/  FSEL R175, R136, -INF , P4 ;  /* 0xff80000088af7808 */ /* 0x008fe20002000000 */
[--C-:B------:R-:W-:Y:S01]  /*a0a0*/  FFMA.FTZ R136, R147, R6, -R120.reuse ;  /* 0x0000000693887223 */ /* 0x100fe20000010878 */
[----:B------:R-:W-:Y:S01]  /*a0b0*/  FMNMX.FTZ R0, R223, R0, !PT ;  /* 0x00000000df007209 */ /* 0x000fe20007810000 */
[----:B------:R-:W-:Y:S01]  /*a0c0*/  FFMA.FTZ R139, R157, R6, -R120 ;  /* 0x000000069d8b7223 */ /* 0x000fe20000010878 */
[----:B------:R-:W-:Y:S01]  /*a0d0*/  ISETP.GT.AND P4, PT, R146, 0x50, PT ;  /* 0x000000509200780c */ /* 0x000fe20003f84270 */
[----:B------:R-:W-:Y:S01]  /*a0e0*/  MUFU.EX2 R203, R203 ;  /* 0x000000cb00cb7308 */ /* 0x000fe20000000800 */
[----:B------:R-:W-:Y:S01]  /*a0f0*/  FSEL R225, R225, -INF , P5 ;  /* 0xff800000e1e17808 */ /* 0x000fe20002800000 */
[----:B------:R-:W-:Y:S01]  /*a100*/  UMOV UR6, UR36 ;  /* 0x0000002400067c82 */ /* 0x000fe20008000000 */
[----:B------:R-:W-:-:S02]  /*a110*/  FMNMX.FTZ R0, R175, R0, !PT ;  /* 0x00000000af007209 */ /* 0x000fc40007810000 */
[----:B------:R-:W-:Y:S02]  /*a120*/  ISETP.GT.AND P5, PT, R146, 0x51, PT ;  /* 0x000000519200780c */ /* 0x000fe40003fa4270 */
[----:B------:R-:W-:Y:S01]  /*a130*/  FSEL R173, R128, -INF , P4 ;  /* 0xff80000080ad7808 */ /* 0x000fe20002000000 */
[----:B------:R-:W-:Y:S01]  /*a140*/  FFMA.FTZ R128, R169, R6, -R120 ;  /* 0x00000006a9807223 */ /* 0x000fe20000010878 */
[----:B------:R-:W-:Y:S01]  /*a150*/  FMNMX.FTZ R0, R225, R0, !PT ;  /* 0x00000000e1007209 */ /* 0x000fe20007810000 */
[----:B------:R-:W-:Y:S01]  /*a160*/  MUFU.EX2 R12, R12 ;  /* 0x0000000c000c7308 */ /* 0x000fe20000000800 */
[----:B------:R-:W-:Y:S02]  /*a170*/  ISETP.GT.AND P4, PT, R146, 0x58, PT ;  /* 0x000000589200780c */ /* 0x000fe40003f84270 */
[----:B------:R-:W-:Y:S02]  /*a180*/  FSEL R227, R227, -INF , P5 ;  /* 0xff800000e3e37808 */ /* 0x000fe40002800000 */
[----:B------:R-:W-:-:S02]  /*a190*/  FMNMX.FTZ R0, R173, R0, !PT ;  /* 0x00000000ad007209 */ /* 0x000fc40007810000 */
[----:B------:R-:W-:Y:S01]  /*a1a0*/  ISETP.GT.AND P5, PT, R146, 0x59, PT ;  /* 0x000000599200780c */ /* 0x000fe20003fa4270 */
[----:B------:R-:W-:Y:S01]  /*a1b0*/  MUFU.EX2 R197, R197 ;  /* 0x000000c500c57308 */ /* 0x000fe20000000800 */
[----:B------:R-:W-:Y:S01]  /*a1c0*/  FSEL R171, R132, -INF , P4 ;  /* 0xff80000084ab7808 */ /* 0x000fe20002000000 */
[----:B------:R-:W-:Y:S01]  /*a1d0*/  FFMA.FTZ R132, R165, R6, -R120 ;  /* 0x00000006a5847223 */ /* 0x000fe20000010878 */
[----:B------:R-:W-:Y:S02]  /*a1e0*/  FMNMX.FTZ R0, R227, R0, !PT ;  /* 0x00000000e3007209 */ /* 0x000fe40007810000 */
[----:B------:R-:W-:Y:S02]  /*a1f0*/  ISETP.GT.AND P4, PT, R146, 0x60, PT ;  /* 0x000000609200780c */ /* 0x000fe40003f84270 */
[----:B-----5:R-:W-:Y:S01]  /*a200*/  FSEL R229, R229, -INF , P5 ;  /* 0xff800000e5e57808 */ /* 0x020fe20002800000 */
[----:B------:R-:W-:Y:S01]  /*a210*/  MUFU.EX2 R14, R14 ;  /* 0x0000000e000e7308 */ /* 0x000fe20000000800 */
[----:B------:R-:W-:-:S02]  /*a220*/  FMNMX.FTZ R0, R171, R0, !PT ;  /* 0x00000000ab007209 */ /* 0x000fc40007810000 */
[----:B------:R-:W-:Y:S02]  /*a230*/  ISETP.GT.AND P5, PT, R146, 0x61, PT ;  /* 0x000000619200780c */ /* 0x000fe40003fa4270 */
[----:B------:R-:W-:Y:S01]  /*a240*/  FSEL R169, R138, -INF , P4 ;  /* 0xff8000008aa97808 */ /* 0x000fe20002000000 */
[--C-:B------:R-:W-:Y:S01]  /*a250*/  FFMA.FTZ R138, R163, R6, -R120.reuse ;  /* 0x00000006a38a7223 */ /* 0x100fe20000010878 */
[----:B------:R-:W-:Y:S01]  /*a260*/  FMNMX.FTZ R0, R229, R0, !PT ;  /* 0x00000000e5007209 */ /* 0x000fe20007810000 */
[----:B------:R-:W-:Y:S01]  /*a270*/  MUFU.EX2 R199, R199 ;  /* 0x000000c700c77308 */ /* 0x000fe20000000800 */
[----:B------:R-:W-:Y:S02]  /*a280*/  ISETP.GT.AND P4, PT, R146, 0x68, PT ;  /* 0x000000689200780c */ /* 0x000fe40003f84270 */
[----:B------:R-:W-:Y:S01]  /*a290*/  FSEL R231, R126, -INF , P5 ;  /* 0xff8000007ee77808 */ /* 0x000fe20002800000 */
[--C-:B------:R-:W-:Y:S01]  /*a2a0*/  FFMA.FTZ R126, R167, R6, -R120.reuse ;  /* 0x00000006a77e7223 */ /* 0x100fe20000010878 */
[----:B------:R-:W-:Y:S01]  /*a2b0*/  FMNMX.FTZ R0, R169, R0, !PT ;  /* 0x00000000a9007209 */ /* 0x000fe20007810000 */
[-CC-:B------:R-:W-:Y:S01]  /*a2c0*/  FFMA.FTZ R167, R131, R6.reuse, -R120.reuse ;  /* 0x0000000683a77223 */ /* 0x180fe20000010878 */
[----:B------:R-:W-:Y:S01]  /*a2d0*/  ISETP.GT.AND P5, PT, R146, 0x69, PT ;  /* 0x000000699200780c */ /* 0x000fe20003fa4270 */
[----:B------:R-:W-:Y:S01]  /*a2e0*/  MUFU.EX2 R20, R20 ;  /* 0x0000001400147308 */ /* 0x000fe20000000800 */
[----:B------:R-:W-:Y:S01]  /*a2f0*/  FSEL R233, R140, -INF , P4 ;  /* 0xff8000008ce97808 */ /* 0x000fe20002000000 */
[--C-:B------:R-:W-:Y:S01]  /*a300*/  FFMA.FTZ R131, R155, R6, -R120.reuse ;  /* 0x000000069b837223 */ /* 0x100fe20000010878 */
[----:B------:R-:W-:Y:S01]  /*a310*/  FMNMX.FTZ R0, R231, R0, !PT ;  /* 0x00000000e7007209 */ /* 0x000fe20007810000 */
[-CC-:B------:R-:W-:Y:S01]  /*a320*/  FFMA.FTZ R140, R161, R6.reuse, -R120.reuse ;  /* 0x00000006a18c7223 */ /* 0x180fe20000010878 */
[----:B------:R-:W-:Y:S01]  /*a330*/  FSEL R235, R142, -INF , P5 ;  /* 0xff8000008eeb7808 */ /* 0x000fe20002800000 */
[----:B------:R-:W-:Y:S01]  /*a340*/  FFMA.FTZ R142, R149, R6, -R120 ;  /* 0x00000006958e7223 */ /* 0x000fe20000010878 */
        /* <DEDUP_REMOVED lines=9> */
[----:B------:R-:W-:Y:S02]  /*a3e0*/  FSEL R0, R7, RZ, P3 ;  /* 0x000000ff07007208 */ /* 0x000fe40001800000 */
[----:B------:R-:W-:Y:S01]  /*a3f0*/  PLOP3.LUT P3, PT, PT, PT, UP1, 0x80, 0x0 ;  /* 0x000000000000781c */ /* 0x000fe20003f6f018 */
[----:B------:R-:W0:Y:S04]  /*a400*/  SHFL.BFLY PT, R8, R165, 0x1, 0x1f ;  /* 0x0c201f00a5087f89 */ /* 0x000e2800000e0000 */
        /* <DEDUP_REMOVED lines=10> */
[-CC-:B------:R-:W-:Y:S01]  /*a4b0*/  FFMA.FTZ R13, R133, R6.reuse, -R144.reuse ;  /* 0x00000006850d7223 */ /* 0x180fe20000010890 */
[----:B------:R-:W-:Y:S01]  /*a4c0*/  FADD.FTZ R133, -R0, R9 ;  /* 0x0000000900857221 */ /* 0x000fe20000010100 */
[----:B------:R-:W-:Y:S01]  /*a4d0*/  FSEL R9, R8, RZ, P4 ;  /* 0x000000ff08097208 */ /* 0x000fe20002000000 */
[-CC-:B------:R-:W-:Y:S01]  /*a4e0*/  FFMA.FTZ R121, R121, R6.reuse, -R144.reuse ;  /* 0x0000000679797223 */ /* 0x180fe20000010890 */
[-CC-:B------:R-:W-:Y:S01]  /*a4f0*/  FFMA.FTZ R200, R125, R6.reuse, -R144.reuse ;  /* 0x000000067dc87223 */ /* 0x180fe20000010890 */
[-C--:B------:R-:W-:Y:S01]  /*a500*/  FMUL.FTZ R133, R133, R6.reuse ;  /* 0x0000000685857220 */ /* 0x080fe20000410000 */
[-C--:B------:R-:W-:Y:S01]  /*a510*/  FFMA.FTZ R202, R11, R6.reuse, -R144 ;  /* 0x000000060bca7223 */ /* 0x080fe20000010890 */
[----:B------:R-:W-:Y:S01]  /*a520*/  FADD.FTZ R9, -R9, R10 ;  /* 0x0000000a09097221 */ /* 0x000fe20000010100 */
[-CC-:B------:R-:W-:Y:S01]  /*a530*/  FFMA.FTZ R11, R129, R6.reuse, -R144.reuse ;  /* 0x00000006810b7223 */ /* 0x180fe20000010890 */
[----:B------:R-:W-:Y:S01]  /*a540*/  MUFU.EX2 R121, R121 ;  /* 0x0000007900797308 */ /* 0x000fe20000000800 */
[-CC-:B------:R-:W-:Y:S01]  /*a550*/  FFMA.FTZ R198, R15, R6.reuse, -R144.reuse ;  /* 0x000000060fc67223 */ /* 0x180fe20000010890 */
[-C--:B------:R-:W-:Y:S01]  /*a560*/  FMUL.FTZ R0, R9, R6.reuse ;  /* 0x0000000609007220 */ /* 0x080fe20000410000 */
[----:B------:R-:W-:Y:S01]  /*a570*/  FFMA.FTZ R15, R137, R6, -R144 ;  /* 0x00000006890f7223 */ /* 0x000fe20000010890 */
[----:B------:R-:W-:-:S02]  /*a580*/  IMAD.U32 R10, RZ, RZ, UR37 ;  /* 0x00000025ff0a7e24 */ /* 0x000fc4000f8e00ff */
[-CC-:B------:R-:W-:Y:S01]  /*a590*/  FFMA.FTZ R192, R141, R6.reuse, -R144.reuse ;  /* 0x000000068dc07223 */ /* 0x180fe20000010890 */
[----:B------:R-:W-:Y:S02]  /*a5a0*/  IMAD.U32 R137, RZ, RZ, UR4 ;  /* 0x00000004ff897e24 */ /* 0x000fe4000f8e00ff */
[-CC-:B------:R-:W-:Y:S01]  /*a5b0*/  FFMA.FTZ R21, R21, R6.reuse, -R144.reuse ;  /* 0x0000000615157223 */ /* 0x180fe20000010890 */
[----:B------:R-:W0:Y:S01]  /*a5c0*/  MUFU.EX2 R0, R0 ;  /* 0x0000000000007308 */ /* 0x000e220000000800 */
[----:B------:R-:W-:Y:S02]  /*a5d0*/  @!P1 VIADD R10, R10, 0x36840 ;  /* 0x000368400a0a9836 */ /* 0x000fe40000000000 */
[-CC-:B------:R-:W-:Y:S01]  /*a5e0*/  FFMA.FTZ R194, R153, R6.reuse, -R144.reuse ;  /* 0x0000000699c27223 */ /* 0x180fe20000010890 */
[----:B------:R-:W-:Y:S02]  /*a5f0*/  @!P1 VIADD R137, R137, 0x36860 ;  /* 0x0003686089899836 */ /* 0x000fe40000000000 */
[-CC-:B------:R-:W-:Y:S01]  /*a600*/  FFMA.FTZ R125, R185, R6.reuse, -R144.reuse ;  /* 0x00000006b97d7223 */ /* 0x180fe20000010890 */
[-C--:B------:R-:W-:Y:S01]  /*a610*/  FFMA.FTZ R188, R187, R6.reuse, -R144 ;  /* 0x00000006bbbc7223 */ /* 0x080fe20000010890 */
[----:B------:R-:W-:Y:S01]  /*a620*/  @!P1 PRMT R10, RZ, 0x654, R10 ;  /* 0x00000654ff0a9816 */ /* 0x000fe2000000000a */
        /* <DEDUP_REMOVED lines=8> */
[--C-:B------:R-:W-:Y:S01]  /*a6b0*/  FFMA.FTZ R171, R171, R6, -R144.reuse ;  /* 0x00000006abab7223 */ /* 0x100fe20000010890 */
[----:B------:R-:W2:Y:S01]  /*a6c0*/  MUFU.EX2 R200, R200 ;  /* 0x000000c800c87308 */ /* 0x000ea20000000800 */
[----:B0-----:R-:W-:Y:S01]  /*a6d0*/  FFMA.FTZ R133, R0, R4, R121 ;  /* 0x0000000400857223 */ /* 0x001fe20000010079 */
[----:B------:R-:W-:Y:S01]  /*a6e0*/  @!P1 PRMT R4, RZ, 0x654, R137 ;  /* 0x00000654ff049816 */ /* 0x000fe20000000089 */
[-CC-:B------:R-:W-:Y:S01]  /*a6f0*/  FFMA.FTZ R229, R229, R6.reuse, -R144.reuse ;  /* 0x00000006e5e57223 */ /* 0x180fe20000010890 */
[-CC-:B------:R-:W-:Y:S01]  /*a700*/  FFMA.FTZ R169, R169, R6.reuse, -R144.reuse ;  /* 0x00000006a9a97223 */ /* 0x180fe20000010890 */
[----:B------:R-:W-:Y:S01]  /*a710*/  FFMA.FTZ R231, R231, R6, -R144 ;  /* 0x00000006e7e77223 */ /* 0x000fe20000010890 */
[----:B------:R-:W-:-:S02]  /*a720*/  WARPGROUP.DEPBAR.LE gsb0, 0x0 ;  /* 0x00008000000079c5 */ /* 0x000fc40000010000 */
[----:B------:R-:W-:Y:S01]  /*a730*/  WARPGROUP.ARRIVE ;  /* 0x00000000000079c5 */ /* 0x000fe20000000000 */
[----:B------:R-:W-:Y:S01]  /*a740*/  MUFU.EX2 R202, R202 ;  /* 0x000000ca00ca7308 */ /* 0x000fe20000000800 */
[----:B-1----:R-:W-:Y:S01]  /*a750*/  FFMA.FTZ R137, R2, R3, R201 ;  /* 0x0000000302897223 */ /* 0x002fe200000100c9 */
[-CC-:B------:R-:W-:Y:S01]  /*a760*/  FFMA.FTZ R181, R151, R6.reuse, -R120.reuse ;  /* 0x0000000697b57223 */ /* 0x180fe20000010878 */
[-CC-:B------:R-:W-:Y:S01]  /*a770*/  FFMA.FTZ R183, R159, R6.reuse, -R120.reuse ;  /* 0x000000069fb77223 */ /* 0x180fe20000010878 */
[-C--:B------:R-:W-:Y:S01]  /*a780*/  FFMA.FTZ R120, R127, R6.reuse, -R120 ;  /* 0x000000067f787223 */ /* 0x080fe20000010878 */
[----:B------:R-:W-:Y:S01]  /*a790*/  HGMMA.64x192x16.F32.BF16 R24, R176, gdesc[UR8].tnspB, R24, gsb0 ;  /* 0x42e00008b0187df0 */ /* 0x000fe20008001818 */
[-CC-:B------:R-:W-:Y:S01]  /*a7a0*/  FFMA.FTZ R127, R225, R6.reuse, -R144.reuse ;  /* 0x00000006e17f7223 */ /* 0x180fe20000010890 */
[-CC-:B------:R-:W-:Y:S01]  /*a7b0*/  FFMA.FTZ R180, R173, R6.reuse, -R144.reuse ;  /* 0x00000006adb47223 */ /* 0x180fe20000010890 */
[----:B------:R-:W-:Y:S01]  /*a7c0*/  MUFU.EX2 R11, R11 ;  /* 0x0000000b000b7308 */ /* 0x000fe20000000800 */
[----:B--2---:R-:W-:Y:S01]  /*a7d0*/  FADD.FTZ R133, R200, R133 ;  /* 0x00000085c8857221 */ /* 0x004fe20000010000 */
[-CC-:B------:R-:W-:Y:S01]  /*a7e0*/  FFMA.FTZ R233, R233, R6.reuse, -R144.reuse ;  /* 0x00000006e9e97223 */ /* 0x180fe20000010890 */
[----:B------:R-:W-:Y:S01]  /*a7f0*/  FFMA.FTZ R144, R235, R6, -R144 ;  /* 0x00000006eb907223 */ /* 0x000fe20000010890 */
[----:B------:R-:W-:-:S02]  /*a800*/  F2FP.BF16.F32.PACK_AB R201, R122, R201 ;  /* 0x000000c97ac9723e */ /* 0x000fc400000010ff */
[----:B------:R-:W-:Y:S02]  /*a810*/  F2FP.BF16.F32.PACK_AB R200, R200, R121 ;  /* 0x00000079c8c8723e */ /* 0x000fe400000010ff */
[----:B------:R-:W-:Y:S01]  /*a820*/  MUFU.EX2 R196, R196 ;  /* 0x000000c400c47308 */ /* 0x000fe20000000800 */
[----:B------:R-:W-:Y:S02]  /*a830*/  F2FP.BF16.F32.PACK_AB R189, R167, R126 ;  /* 0x0000007ea7bd723e */ /* 0x000fe400000010ff */
[----:B------:R-:W-:Y:S02]  /*a840*/  F2FP.BF16.F32.PACK_AB R191, R135, R132 ;  /* 0x0000008487bf723e */ /* 0x000fe400000010ff */
        /* <DEDUP_REMOVED lines=29> */
[----:B------:R1:W-:Y:S01]  /*aa20*/  @!P1 SYNCS.ARRIVE.TRANS64.RED.A1T0 RZ, [R4+URZ], RZ ;  /* 0x000000ff04ff99a7 */ /* 0x0003e2000810043f */
[----:B0-----:R-:W-:Y:S01]  /*aa30*/  FADD.FTZ R10, R202, R133 ;  /* 0x00000085ca0a7221 */ /* 0x001fe20000010000 */
[----:B------:R-:W-:-:S05]  /*aa40*/  F2FP.BF16.F32.PACK_AB R202, R11, R202 ;  /* 0x000000ca0bca723e */ /* 0x000fca00000010ff */
[----:B------:R-:W-:Y:S01]  /*aa50*/  MUFU.EX2 R176, R169 ;  /* 0x000000a900b07308 */ /* 0x000fe20000000800 */
[----:B-1----:R-:W-:Y:S01]  /*aa60*/  FADD.FTZ R4, R122, R137 ;  /* 0x000000897a047221 */ /* 0x002fe20000010000 */
[----:B------:R-:W-:-:S06]  /*aa70*/  FADD.FTZ R137, R11, R10 ;  /* 0x0000000a0b897221 */ /* 0x000fcc0000010000 */
[----:B------:R-:W-:Y:S01]  /*aa80*/  MUFU.EX2 R139, R139 ;  /* 0x0000008b008b7308 */ /* 0x000fe20000000800 */
[----:B------:R-:W-:Y:S01]  /*aa90*/  FADD.FTZ R133, R203, R4 ;  /* 0x00000004cb857221 */ /* 0x000fe20000010000 */
[----:B------:R-:W-:Y:S01]  /*aaa0*/  FADD.FTZ R10, R196, R137 ;  /* 0x00000089c40a7221 */ /* 0x000fe20000010000 */
[C---:B------:R-:W-:Y:S02]  /*aab0*/  F2FP.BF16.F32.PACK_AB R196, R13.reuse, R196 ;  /* 0x000000c40dc4723e */ /* 0x040fe400000010ff */
[C---:B------:R-:W-:Y:S01]  /*aac0*/  FADD.FTZ R4, R12.reuse, R133 ;  /* 0x000000850c047221 */ /* 0x040fe20000010000 */
[----:B------:R-:W-:Y:S01]  /*aad0*/  FADD.FTZ R137, R13, R10 ;  /* 0x0000000a0d897221 */ /* 0x000fe20000010000 */
[----:B------:R-:W-:Y:S01]  /*aae0*/  F2FP.BF16.F32.PACK_AB R203, R12, R203 ;  /* 0x000000cb0ccb723e */ /* 0x000fe200000010ff */
[----:B------:R-:W-:Y:S01]  /*aaf0*/  MUFU.EX2 R231, R231 ;  /* 0x000000e700e77308 */ /* 0x000fe20000000800 */
[----:B------:R-:W-:Y:S01]  /*ab00*/  FADD.FTZ R133, R197, R4 ;  /* 0x00000004c5857221 */ /* 0x000fe20000010000 */
[----:B------:R-:W-:Y:S01]  /*ab10*/  FADD.FTZ R10, R198, R137 ;  /* 0x00000089c60a7221 */ /* 0x000fe20000010000 */
[----:B------:R-:W-:-:S02]  /*ab20*/  F2FP.BF16.F32.PACK_AB R197, R14, R197 ;  /* 0x000000c50ec5723e */ /* 0x000fc400000010ff */
[----:B------:R-:W-:Y:S01]  /*ab30*/  FADD.FTZ R4, R14, R133 ;  /* 0x000000850e047221 */ /* 0x000fe20000010000 */
[C---:B------:R-:W-:Y:S01]  /*ab40*/  FADD.FTZ R137, R15.reuse, R10 ;  /* 0x0000000a0f897221 */ /* 0x040fe20000010000 */
[----:B------:R-:W-:Y:S01]  /*ab50*/  F2FP.BF16.F32.PACK_AB R198, R15, R198 ;  /* 0x000000c60fc6723e */ /* 0x000fe200000010ff */
[----:B------:R-:W0:Y:S01]  /*ab60*/  MUFU.EX2 R140, R140 ;  /* 0x0000008c008c7308 */ /* 0x000e220000000800 */
[----:B------:R-:W-:Y:S01]  /*ab70*/  FADD.FTZ R133, R199, R4 ;  /* 0x00000004c7857221 */ /* 0x000fe20000010000 */
[----:B------:R-:W-:Y:S01]  /*ab80*/  FADD.FTZ R10, R192, R137 ;  /* 0x00000089c00a7221 */ /* 0x000fe20000010000 */
[C---:B------:R-:W-:Y:S02]  /*ab90*/  F2FP.BF16.F32.PACK_AB R199, R20.reuse, R199 ;  /* 0x000000c714c7723e */ /* 0x040fe400000010ff */
[----:B------:R-:W-:Y:S01]  /*aba0*/  FADD.FTZ R4, R20, R133 ;  /* 0x0000008514047221 */ /* 0x000fe20000010000 */
[C---:B------:R-:W-:Y:S01]  /*abb0*/  FADD.FTZ R137, R21.reuse, R10 ;  /* 0x0000000a15897221 */ /* 0x040fe20000010000 */
        /* <DEDUP_REMOVED lines=8> */
[----:B------:R-:W-:Y:S01]  /*ac40*/  MUFU.EX2 R142, R142 ;  /* 0x0000008e008e7308 */ /* 0x000fe20000000800 */
        /* <DEDUP_REMOVED lines=11> */
[----:B------:R-:W-:Y:S01]  /*ad00*/  FADD.FTZ R11, R9, R4 ;  /* 0x00000004090b7221 */ /* 0x000fe20000010000 */
[----:B0-----:R-:W-:Y:S01]  /*ad10*/  F2FP.BF16.F32.PACK_AB R177, R140, R139 ;  /* 0x0000008b8cb1723e */ /* 0x001fe200000010ff */
[----:B------:R-:W0:Y:S01]  /*ad20*/  MUFU.EX2 R120, R120 ;  /* 0x0000007800787308 */ /* 0x000e220000000800 */
[----:B------:R-:W-:Y:S01]  /*ad30*/  FADD.FTZ R10, R132, R13 ;  /* 0x0000000d840a7221 */ /* 0x000fe20000010000 */
[----:B------:R-:W-:Y:S01]  /*ad40*/  FADD.FTZ R4, R184, R11 ;  /* 0x0000000bb8047221 */ /* 0x000fe20000010000 */
[----:B------:R-:W-:Y:S02]  /*ad50*/  F2FP.BF16.F32.PACK_AB R184, R3, R184 ;  /* 0x000000b803b8723e */ /* 0x000fe400000010ff */
[----:B------:R-:W-:Y:S01]  /*ad60*/  FADD.FTZ R10, R135, R10 ;  /* 0x0000000a870a7221 */ /* 0x000fe20000010000 */
[----:B------:R-:W-:-:S03]  /*ad70*/  FADD.FTZ R13, R3, R4 ;  /* 0x00000004030d7221 */ /* 0x000fc60000010000 */
[----:B------:R-:W-:Y:S01]  /*ad80*/  FADD.FTZ R11, R131, R10 ;  /* 0x0000000a830b7221 */ /* 0x000fe20000010000 */
        /* <DEDUP_REMOVED lines=9> */
[----:B0-----:R-:W-:Y:S01]  /*ae20*/  F2FP.BF16.F32.PACK_AB R179, R120, R142 ;  /* 0x0000008e78b3723e */ /* 0x001fe200000010ff */
[----:B------:R-:W-:Y:S02]  /*ae30*/  IMAD.MOV.U32 R10, RZ, RZ, R8 ;  /* 0x000000ffff0a7224 */ /* 0x000fe400078e0008 */
[----:B------:R-:W-:Y:S01]  /*ae40*/  FADD.FTZ R4, R136, R11 ;  /* 0x0000000b88047221 */ /* 0x000fe20000010000 */
[----:B------:R-:W-:Y:S01]  /*ae50*/  FADD.FTZ R9, R182, R9 ;  /* 0x00000009b6097221 */ /* 0x000fe20000010000 */
[----:B------:R-:W-:-:S02]  /*ae60*/  F2FP.BF16.F32.PACK_AB R182, R229, R182 ;  /* 0x000000b6e5b6723e */ /* 0x000fc400000010ff */
        /* <DEDUP_REMOVED lines=13> */
[----:B------:R-:W-:Y:S01]  /*af40*/  FADD.FTZ R4, R144, R9 ;  /* 0x0000000990047221 */ /* 0x000fe20000010000 */
[----:B------:R-:W-:Y:S02]  /*af50*/  IMAD.MOV.U32 R9, RZ, RZ, R7 ;  /* 0x000000ffff097224 */ /* 0x000fe400078e0007 */
[----:B------:R-:W-:-:S04]  /*af60*/  FADD.FTZ R3, R142, R3 ;  /* 0x000000038e037221 */ /* 0x000fc80000010000 */
[----:B------:R-:W-:Y:S01]  /*af70*/  FADD.FTZ R3, R120, R3 ;  /* 0x0000000378037221 */ /* 0x000fe20000010000 */
[----:B------:R-:W-:Y:S06]  /*af80*/  @P3 BRA `(.L_x_5938) ;  /* 0xffffffb400683947 */ /* 0x000fec000383ffff */
.L_x_5929:
[----:B------:R-:W-:-:S13]  /*af90*/  ISETP.LE.AND P2, PT, RZ, UR7, PT ;  /* 0x00000007ff007c0c */ /* 0x000fda000bf43270 */
[----:B------:R-:W-:Y:S05]  /*afa0*/  @!P2 BRA `(.L_x_5939) ;  /* 0x000000400090a947 */ /* 0x000fea0003800000 */
[----:B------:R-:W-:Y:S01]  /*afb0*/  IMAD.MOV.U32 R10, RZ, RZ, R7 ;  /* 0x000000ffff0a7224 */ /* 0x000fe200078e0007 */
[----:B------:R-:W-:Y:S01]  /*afc0*/  UMOV UR37, UR60 ;  /* 0x0000003c00257c82 */ /* 0x000fe20008000000 */
[----:B------:R-:W-:Y:S01]  /*afd0*/  IMAD.MOV.U32 R9, RZ, RZ, R8 ;  /* 0x000000ffff097224 */ /* 0x000fe200078e0008 */
[----:B------:R-:W-:Y:S01]  /*afe0*/  UMOV UR6, UR36 ;  /* 0x0000002400067c82 */ /* 0x000fe20008000000 */
[----:B------:R-:W-:-:S05]  /*aff0*/  ULDC UR5, c[0x0][0x9d8] ;  /* 0x0002760000057ab9 */ /* 0x000fca0000000800 */
.L_x_5948:
[----:B------:R-:W-:-:S04]  /*b000*/  UIADD3 UR36, UR6, 0x1, URZ ;  /* 0x0000000106247890 */ /* 0x000fc8000fffe03f */
[----:B------:R-:W-:-:S04]  /*b010*/  UISETP.NE.AND UP0, UPT, UR36, 0x2, UPT ;  /* 0x000000022400788c */ /* 0x000fc8000bf05270 */
[----:B------:R-:W-:Y:S02]  /*b020*/  USEL UR60, URZ, 0x1, UP0 ;  /* 0x000000013f3c7887 */ /* 0x000fe40008000000 */
[----:B------:R-:W-:Y:S02]  /*b030*/  USEL UR36, UR36, URZ, UP0 ;  /* 0x0000003f24247287 */ /* 0x000fe40008000000 */
[----:B------:R-:W-:Y:S01]  /*b040*/  ULOP3.LUT UR60, UR37, UR60, URZ, 0x3c, !UPT ;  /* 0x0000003c253c7292 */ /* 0x000fe2000f8e3c3f */
[----:B------:R-:W-:Y:S11]  /*b050*/  @!P0 BRA `(.L_x_5940) ;  /* 0x0000000000048947 */ /* 0x000ff60003800000 */
[----:B------:R-:W-:Y:S01]  /*b060*/  BPT.TRAP 0x1 ;  /* 0x000000040000795c */ /* 0x000fe20000300000 */
.L_x_5940:
[----:B------:R-:W-:Y:S01]  /*b070*/  ULEA UR4, UR36, UR38, 0x3 ;  /* 0x0000002624047291 */ /* 0x000fe2000f8e183f */
[----:B------:R-:W-:-:S05]  /*b080*/  IMAD.U32 R6, RZ, RZ, UR60 ;  /* 0x0000003cff067e24 */ /* 0x000fca000f8e00ff */
[----:B------:R-:W-:-:S04]  /*b090*/  SHF.L.U32 R6, R6, 0x1f, RZ ;  /* 0x0000001f06067819 */ /* 0x000fc800000006ff */
[----:B------:R0:W1:Y:S01]  /*b0a0*/  SYNCS.PHASECHK.TRANS64.TRYWAIT P2, [UR4+0x36830], R6 ;  /* 0x03683006ff0075a7 */ /* 0x0000620008040144 */
[----:B------:R-:W-:Y:S05]  /*b0b0*/  @!P0 BRA `(.L_x_5941) ;  /* 0x0000000000048947 */ /* 0x000fea0003800000 */
[----:B------:R-:W-:Y:S01]  /*b0c0*/  BPT.TRAP 0x1 ;  /* 0x000000040000795c */ /* 0x000fe20000300000 */
.L_x_5941:
[----:B-1----:R-:W-:Y:S05]  /*b0d0*/  @P2 BRA `(.L_x_5942) ;  /* 0x0000000000082947 */ /* 0x002fea0003800000 */
[----:B------:R-:W1:Y:S02]  /*b0e0*/  SYNCS.PHASECHK.TRANS64.TRYWAIT P2, [UR4+0x36830], R6 ;  /* 0x03683006ff0075a7 */ /* 0x000e640008040144 */
[----:B-1----:R-:W-:Y:S05]  /*b0f0*/  @!P2 BRA `(.L_x_5943) ;  /* 0x000000e80038a947 */ /* 0x002fea0003800000 */
.L_x_5942:
        /* <DEDUP_REMOVED lines=592> */
.L_x_5944:
[----:B------:R-:W-:Y:S01]  /*d600*/  ULEA UR14, UR6, UR38, 0x3 ;  /* 0x00000026060e7291 */ /* 0x000fe2000f8e183f */
[----:B------:R-:W-:-:S05]  /*d610*/  IMAD.U32 R0, RZ, RZ, UR37 ;  /* 0x00000025ff007e24 */ /* 0x000fca000f8e00ff */
[----:B------:R-:W-:-:S04]  /*d620*/  SHF.L.U32 R0, R0, 0x1f, RZ ;  /* 0x0000001f00007819 */ /* 0x000fc800000006ff */
[----:B------:R2:W3:Y:S01]  /*d630*/  SYNCS.PHASECHK.TRANS64.TRYWAIT P2, [UR14+0x36850], R0 ;  /* 0x03685000ff0075a7 */ /* 0x0004e2000804014e */
[----:B------:R-:W-:Y:S05]  /*d640*/  @!P0 BRA `(.L_x_5945) ;  /* 0x0000000000048947 */ /* 0x000fea0003800000 */
[----:B------:R-:W-:Y:S01]  /*d650*/  BPT.TRAP 0x1 ;  /* 0x000000040000795c */ /* 0x000fe20000300000 */
.L_x_5945:
[----:B---3--:R-:W-:Y:S05]  /*d660*/  @P2 BRA `(.L_x_5946) ;  /* 0x0000000000082947 */ /* 0x008fea0003800000 */
[----:B------:R-:W3:Y:S02]  /*d670*/  SYNCS.PHASECHK.TRANS64.TRYWAIT P2, [UR14+0x36850], R0 ;  /* 0x03685000ff0075a7 */ /* 0x000ee4000804014e */
[----:B---3--:R-:W-:Y:S05]  /*d680*/  @!P2 BRA `(.L_x_5947) ;  /* 0x000000c000eca947 */ /* 0x008fea0003800000 */
.L_x_5946:
        /* <DEDUP_REMOVED lines=29> */
[----:B--2---:R-:W-:Y:S01]  /*d860*/  FMNMX.FTZ R0, R2, R9, !PT ;  /* 0x0000000902007209 */ /* 0x004fe20007810000 */
[----:B------:R-:W-:Y:S01]  /*d870*/  FMUL.FTZ R231, R141, UR5 ;  /* 0x000000058de77c20 */ /* 0x000fe20008410000 */
[----:B------:R-:W-:Y:S01]  /*d880*/  FMUL.FTZ R235, R128, UR5 ;  /* 0x0000000580eb7c20 */ /* 0x000fe20008410000 */
[----:B------:R-:W-:Y:S01]  /*d890*/  FMUL.FTZ R137, R129, UR5 ;  /* 0x0000000581897c20 */ /* 0x000fe20008410000 */
[----:B------:R-:W-:Y:S01]  /*d8a0*/  FMUL.FTZ R129, R132, UR5 ;  /* 0x0000000584817c20 */ /* 0x000fe20008410000 */
[----:B-1----:R-:W-:Y:S01]  /*d8b0*/  FMNMX.FTZ R0, R7, R0, !PT ;  /* 0x0000000007007209 */ /* 0x002fe20007810000 */
[----:B------:R-:W1:Y:S01]  /*d8c0*/  MUFU.TANH R21, R21 ;  /* 0x0000001500157308 */ /* 0x000e620000002400 */
[----:B------:R-:W-:Y:S01]  /*d8d0*/  FMUL.FTZ R141, R133, UR5 ;  /* 0x00000005858d7c20 */ /* 0x000fe20008410000 */
[----:B------:R-:W-:Y:S01]  /*d8e0*/  FMUL.FTZ R133, R120, UR5 ;  /* 0x0000000578857c20 */ /* 0x000fe20008410000 */
[----:B------:R-:W-:Y:S01]  /*d8f0*/  FMUL.FTZ R128, R121, UR5 ;  /* 0x0000000579807c20 */ /* 0x000fe20008410000 */
[----:B------:R-:W-:Y:S01]  /*d900*/  FMUL.FTZ R120, R124, UR5 ;  /* 0x000000057c787c20 */ /* 0x000fe20008410000 */
[----:B------:R-:W-:Y:S01]  /*d910*/  FMUL.FTZ R124, R125, UR5 ;  /* 0x000000057d7c7c20 */ /* 0x000fe20008410000 */
[----:B------:R-:W-:Y:S01]  /*d920*/  FMUL.FTZ R121, R151, UR5 ;  /* 0x0000000597797c20 */ /* 0x000fe20008410000 */
[----:B0-----:R-:W0:Y:S01]  /*d930*/  LDC R6, c[0x0][0x988] ;  /* 0x00026200ff067b82 */ /* 0x001e220000000800 */
[----:B------:R-:W2:Y:S01]  /*d940*/  MUFU.TANH R171, R171 ;  /* 0x000000ab00ab7308 */ /* 0x000ea20000002400 */
        /* <DEDUP_REMOVED lines=24> */
[----:B---3--:R-:W-:Y:S01]  /*dad0*/  FMNMX.FTZ R0, R173, R0, !PT ;  /* 0x00000000ad007209 */ /* 0x008fe20007810000 */
[----:B------:R-:W-:Y:S01]  /*dae0*/  IMAD.U32 R138, RZ, RZ, UR14 ;  /* 0x0000000eff8a7e24 */ /* 0x000fe2000f8e00ff */
[----:B------:R-:W-:Y:S01]  /*daf0*/  ISETP.LT.AND P2, PT, RZ, UR7, PT ;  /* 0x00000007ff007c0c */ /* 0x000fe2000bf41270 */
[----:B------:R-:W-:Y:S01]  /*db00*/  UMOV UR37, UR60 ;  /* 0x0000003c00257c82 */ /* 0x000fe20008000000 */
[----:B------:R-:W-:Y:S01]  /*db10*/  UMOV UR6, UR36 ;  /* 0x0000002400067c82 */ /* 0x000fe20008000000 */
[----:B------:R-:W-:-:S02]  /*db20*/  @!P1 VIADD R138, R138, 0x36860 ;  /* 0x000368608a8a9836 */ /* 0x000fc40000000000 */
[----:B------:R-:W-:Y:S01]  /*db30*/  MUFU.TANH R225, R225 ;  /* 0x000000e100e17308 */ /* 0x000fe20000002400 */
[----:B-1----:R-:W-:-:S07]  /*db40*/  FMNMX.FTZ R0, R175, R0, !PT ;  /* 0x00000000af007209 */ /* 0x002fce0007810000 */
        /* <DEDUP_REMOVED lines=25> */
[----:B------:R-:W-:Y:S01]  /*dce0*/  FMUL.FTZ R145, R146, UR5 ;  /* 0x0000000592917c20 */ /* 0x000fe20008410000 */
[----:B------:R-:W-:Y:S01]  /*dcf0*/  HGMMA.64x192x16.F32.BF16 R24, R196, gdesc[UR8].tnspB, R24, gsb0 ;  /* 0x42e00008c4187df0 */ /* 0x000fe20008001818 */
[----:B------:R-:W-:Y:S01]  /*dd00*/  UIADD3 UR10, UR4, 0x100, URZ ;  /* 0x00000100040a7890 */ /* 0x000fe2000fffe03f */
[----:B------:R-:W-:-:S04]  /*dd10*/  UMOV UR11, 0x40000040 ;  /* 0x40000040000b7882 */ /* 0x000fc80000000000 */
        /* <DEDUP_REMOVED lines=25> */
[----:B------:R-:W1:Y:S01]  /*deb0*/  MUFU.TANH R197, R197 ;  /* 0x000000c500c57308 */ /* 0x000e620000002400 */
[----:B------:R-:W-:-:S07]  /*dec0*/  UMOV UR11, 0x40000040 ;  /* 0x40000040000b7882 */ /* 0x000fce0000000000 */
[----:B------:R-:W2:Y:S08]  /*ded0*/  MUFU.TANH R199, R199 ;  /* 0x000000c700c77308 */ /* 0x000eb00000002400 */
[----:B------:R-:W-:Y:S01]  /*dee0*/  MUFU.TANH R165, R165 ;  /* 0x000000a500a57308 */ /* 0x000fe20000002400 */
[----:B-1----:R-:W-:-:S04]  /*def0*/  FMNMX.FTZ R0, R197, R0, !PT ;  /* 0x00000000c5007209 */ /* 0x002fc80007810000 */
[----:B--2---:R-:W-:-:S04]  /*df00*/  FMNMX.FTZ R0, R199, R0, !PT ;  /* 0x00000000c7007209 */ /* 0x004fc80007810000 */
        /* <DEDUP_REMOVED lines=11> */
[----:B------:R-:W3:Y:S01]  /*dfc0*/  MUFU.TANH R157, R157 ;  /* 0x0000009d009d7308 */ /* 0x000ee20000002400 */
[----:B-1----:R-:W-:-:S04]  /*dfd0*/  FMNMX.FTZ R0, R195, R0, !PT ;  /* 0x00000000c3007209 */ /* 0x002fc80007810000 */
        /* <DEDUP_REMOVED lines=17> */
[----:B------:R-:W-:-:S06]  /*e0f0*/  FMUL.FTZ R151, R142, UR5 ;  /* 0x000000058e977c20 */ /* 0x000fcc0008410000 */
[----:B------:R-:W1:Y:S01]  /*e100*/  MUFU.TANH R151, R151 ;  /* 0x0000009700977308 */ /* 0x000e620000002400 */
[----:B------:R-:W-:Y:S02]  /*e110*/  WARPGROUP.DEPBAR.LE gsb0, 0x0 ;  /* 0x00008000000079c5 */ /* 0x000fe40000010000 */
[----:B------:R-:W-:Y:S01]  /*e120*/  WARPGROUP.ARRIVE ;  /* 0x00000000000079c5 */ /* 0x000fe20000000000 */
[----:B------:R-:W2:Y:S01]  /*e130*/  SHFL.BFLY PT, R191, R0, 0x2, 0x1f ;  /* 0x0c401f0000bf7f89 */ /* 0x000ea200000e0000 */
[----:B------:R-:W-:-:S04]  /*e140*/  FMUL.FTZ R189, R130, UR5 ;  /* 0x0000000582bd7c20 */ /* 0x000fc80008410000 */
[----:B------:R-:W-:Y:S01]  /*e150*/  HGMMA.64x192x16.F32.BF16 R24, R184, gdesc[UR8].tnspB, R24, gsb0 ;  /* 0x42e00008b8187df0 */ /* 0x000fe20008001818 */
[----:B------:R-:W-:Y:S01]  /*e160*/  UIADD3 UR10, UR4, 0x280, URZ ;  /* 0x00000280040a7890 */ /* 0x000fe2000fffe03f */
[----:B------:R-:W4:Y:S01]  /*e170*/  MUFU.TANH R189, R189 ;  /* 0x000000bd00bd7308 */ /* 0x000f220000002400 */
[----:B------:R-:W-:Y:S01]  /*e180*/  UMOV UR11, 0x40000040 ;  /* 0x40000040000b7882 */ /* 0x000fe20000000000 */
[----:B--2---:R-:W-:Y:S01]  /*e190*/  FMNMX.FTZ R8, R0, R191, !PT ;  /* 0x000000bf00087209 */ /* 0x004fe20007810000 */
[----:B------:R-:W-:-:S04]  /*e1a0*/  FMUL.FTZ R191, R134, UR5 ;  /* 0x0000000586bf7c20 */ /* 0x000fc80008410000 */
[----:B------:R-:W2:Y:S02]  /*e1b0*/  SHFL.BFLY PT, R0, R8, 0x1, 0x1f ;  /* 0x0c201f0008007f89 */ /* 0x000ea400000e0000 */
[----:B------:R-:W5:Y:S01]  /*e1c0*/  MUFU.TANH R191, R191 ;  /* 0x000000bf00bf7308 */ /* 0x000f620000002400 */
[----:B--2---:R-:W-:-:S05]  /*e1d0*/  FMNMX.FTZ R8, R8, R0, !PT ;  /* 0x0000000008087209 */ /* 0x004fca0007810000 */
[C---:B------:R-:W-:Y:S01]  /*e1e0*/  FADD.FTZ R9, -R8.reuse, R9 ;  /* 0x0000000908097221 */ /* 0x040fe20000010100 */
[----:B0-----:R-:W-:-:S03]  /*e1f0*/  FMUL.FTZ R122, R8, R6 ;  /* 0x00000006087a7220 */ /* 0x001fc60000410000 */
[-C--:B------:R-:W-:Y:S01]  /*e200*/  FMUL.FTZ R0, R9, R6.reuse ;  /* 0x0000000609007220 */ /* 0x080fe20000410000 */
        /* <DEDUP_REMOVED lines=26> */
[----:B------:R-:W-:Y:S01]  /*e3b0*/  FFMA.FTZ R120, R120, R6, -R122 ;  /* 0x0000000678787223 */ /* 0x000fe2000001087a */
[----:B------:R-:W-:Y:S02]  /*e3c0*/  MUFU.EX2 R0, R0 ;  /* 0x0000000000007308 */ /* 0x000fe40000000800 */
[----:B------:R-:W-:-:S04]  /*e3d0*/  FMNMX.FTZ R2, R167, R2, !PT ;  /* 0x00000002a7027209 */ /* 0x000fc80007810000 */
[----:B------:R-:W-:Y:S02]  /*e3e0*/  FMNMX.FTZ R2, R153, R2, !PT ;  /* 0x0000000299027209 */ /* 0x000fe40007810000 */
[----:B------:R-:W-:Y:S02]  /*e3f0*/  MUFU.EX2 R9, R9 ;  /* 0x0000000900097308 */ /* 0x000fe40000000800 */
[----:B------:R-:W-:-:S04]  /*e400*/  FMNMX.FTZ R2, R155, R2, !PT ;  /* 0x000000029b027209 */ /* 0x000fc80007810000 */
[----:B---3--:R-:W-:Y:S02]  /*e410*/  FMNMX.FTZ R2, R157, R2, !PT ;  /* 0x000000029d027209 */ /* 0x008fe40007810000 */
[----:B------:R-:W-:Y:S02]  /*e420*/  MUFU.EX2 R200, R200 ;  /* 0x000000c800c87308 */ /* 0x000fe40000000800 */
        /* <DEDUP_REMOVED lines=10> */
[----:B-1----:R-:W-:Y:S02]  /*e4d0*/  FMNMX.FTZ R2, R151, R2, !PT ;  /* 0x0000000297027209 */ /* 0x002fe40007810000 */
[----:B------:R-:W-:Y:S02]  /*e4e0*/  MUFU.EX2 R18, R18 ;  /* 0x0000001200127308 */ /* 0x000fe40000000800 */
[----:B------:R-:W-:-:S04]  /*e4f0*/  FMNMX.FTZ R2, R143, R2, !PT ;  /* 0x000000028f027209 */ /* 0x000fc80007810000 */
[----:B----4-:R-:W-:Y:S02]  /*e500*/  FMNMX.FTZ R2, R189, R2, !PT ;  /* 0x00000002bd027209 */ /* 0x010fe40007810000 */
[----:B------:R-:W-:Y:S02]  /*e510*/  MUFU.EX2 R198, R198 ;  /* 0x000000c600c67308 */ /* 0x000fe40000000800 */
[----:B------:R-:W-:-:S04]  /*e520*/  FMNMX.FTZ R2, R131, R2, !PT ;  /* 0x0000000283027209 */ /* 0x000fc80007810000 */
[----:B-----5:R-:W-:Y:S02]  /*e530*/  FMNMX.FTZ R2, R191, R2, !PT ;  /* 0x00000002bf027209 */ /* 0x020fe40007810000 */
[----:B------:R-:W-:Y:S02]  /*e540*/  MUFU.EX2 R17, R17 ;  /* 0x0000001100117308 */ /* 0x000fe40000000800 */
[----:B------:R-:W-:-:S04]  /*e550*/  FMNMX.FTZ R2, R135, R2, !PT ;  /* 0x0000000287027209 */ /* 0x000fc80007810000 */
        /* <DEDUP_REMOVED lines=13> */
[----:B------:R-:W-:Y:S01]  /*e630*/  MUFU.EX2 R173, R173 ;  /* 0x000000ad00ad7308 */ /* 0x000fe20000000800 */
[----:B------:R-:W-:Y:S02]  /*e640*/  WARPGROUP.DEPBAR.LE gsb0, 0x0 ;  /* 0x00008000000079c5 */ /* 0x000fe40000010000 */
[----:B------:R-:W-:Y:S01]  /*e650*/  WARPGROUP.ARRIVE ;  /* 0x00000000000079c5 */ /* 0x000fe20000000000 */
[-CC-:B------:R-:W-:Y:S01]  /*e660*/  FFMA.FTZ R185, R201, R6.reuse, -R122.reuse ;  /* 0x00000006c9b97223 */ /* 0x180fe2000001087a */
[-CC-:B------:R-:W-:Y:S01]  /*e670*/  FFMA.FTZ R187, R223, R6.reuse, -R122.reuse ;  /* 0x00000006dfbb7223 */ /* 0x180fe2000001087a */
[-CC-:B------:R-:W-:Y:S01]  /*e680*/  FFMA.FTZ R184, R233, R6.reuse, -R122.reuse ;  /* 0x00000006e9b87223 */ /* 0x180fe2000001087a */
[----:B------:R-:W-:Y:S01]  /*e690*/  FFMA.FTZ R186, R229, R6, -R122 ;  /* 0x00000006e5ba7223 */ /* 0x000fe2000001087a */
[----:B------:R-:W-:Y:S01]  /*e6a0*/  MUFU.EX2 R175, R175 ;  /* 0x000000af00af7308 */ /* 0x000fe20000000800 */
[----:B------:R-:W-:Y:S01]  /*e6b0*/  HGMMA.64x192x16.F32.BF16 R24, R180, gdesc[UR8].tnspB, R24, gsb0 ;  /* 0x42e00008b4187df0 */ /* 0x000fe20008001818 */
[----:B------:R-:W-:Y:S01]  /*e6c0*/  UIADD3 UR10, UR4, 0x300, URZ ;  /* 0x00000300040a7890 */ /* 0x000fe2000fffe03f */
[----:B------:R-:W-:Y:S01]  /*e6d0*/  UMOV UR11, 0x40000040 ;  /* 0x40000040000b7882 */ /* 0x000fe20000000000 */
[----:B------:R-:W-:-:S04]  /*e6e0*/  UIADD3 UR4, UR7, -0x1, URZ ;  /* 0xffffffff07047890 */ /* 0x000fc8000fffe03f */
[----:B------:R-:W-:Y:S01]  /*e6f0*/  MUFU.EX2 R185, R185 ;  /* 0x000000b900b97308 */ /* 0x000fe20000000800 */
[----:B0-----:R-:W-:Y:S02]  /*e700*/  FMNMX.FTZ R7, R126, R7, !PT ;  /* 0x000000077e077209 */ /* 0x001fe40007810000 */
[----:B------:R-:W-:-:S05]  /*e710*/  UMOV UR7, UR4 ;  /* 0x0000000400077c82 */ /* 0x000fca0008000000 */
        /* <DEDUP_REMOVED lines=12> */
[-C--:B------:R-:W-:Y:S01]  /*e7e0*/  FFMA.FTZ R141, R124, R6.reuse, -R122 ;  /* 0x000000067c8d7223 */ /* 0x080fe2000001087a */
[CC--:B------:R-:W-:Y:S01]  /*e7f0*/  FMUL.FTZ R122, R7.reuse, R6.reuse ;  /* 0x00000006077a7220 */ /* 0x0c0fe20000410000 */
[----:B------:R-:W-:Y:S01]  /*e800*/  HGMMA.64x192x16.F32.BF16 R24, R176, gdesc[UR8].tnspB, R24, gsb0 ;  /* 0x42e00008b0187df0 */ /* 0x000fe20008001818 */
[----:B------:R-:W-:Y:S01]  /*e810*/  FADD.FTZ R181, -R7, R10 ;  /* 0x0000000a07b57221 */ /* 0x000fe20000010100 */
[----:B------:R-:W-:Y:S01]  /*e820*/  MUFU.EX2 R182, R182 ;  /* 0x000000b600b67308 */ /* 0x000fe20000000800 */
[-CC-:B------:R-:W-:Y:S01]  /*e830*/  FFMA.FTZ R201, R11, R6.reuse, -R122.reuse ;  /* 0x000000060bc97223 */ /* 0x180fe2000001087a */
[-C--:B------:R-:W-:Y:S01]  /*e840*/  FFMA.FTZ R10, R13, R6.reuse, -R122 ;  /* 0x000000060d0a7223 */ /* 0x080fe2000001087a */
[----:B------:R-:W-:Y:S01]  /*e850*/  FMUL.FTZ R181, R181, R6 ;  /* 0x00000006b5b57220 */ /* 0x000fe20000410000 */
[----:B------:R-:W-:-:S02]  /*e860*/  IMAD.U32 R13, RZ, RZ, UR36 ;  /* 0x00000024ff0d7e24 */ /* 0x000fc4000f8e00ff */
[-CC-:B------:R-:W-:Y:S01]  /*e870*/  FFMA.FTZ R203, R15, R6.reuse, -R122.reuse ;  /* 0x000000060fcb7223 */ /* 0x180fe2000001087a */
[-CC-:B------:R-:W-:Y:S01]  /*e880*/  FFMA.FTZ R124, R169, R6.reuse, -R122.reuse ;  /* 0x00000006a97c7223 */ /* 0x180fe2000001087a */
[-CC-:B------:R-:W-:Y:S01]  /*e890*/  FFMA.FTZ R197, R161, R6.reuse, -R122.reuse ;  /* 0x00000006a1c57223 */ /* 0x180fe2000001087a */
[----:B------:R0:W-:Y:S01]  /*e8a0*/  MUFU.EX2 R2, R181 ;  /* 0x000000b500027308 */ /* 0x0001e20000000800 */
[----:B------:R-:W-:Y:S01]  /*e8b0*/  @!P1 LEA R13, R13, UR38, 0x3 ;  /* 0x000000260d0d9c11 */ /* 0x000fe2000f8e18ff */
[-CC-:B------:R-:W-:Y:S01]  /*e8c0*/  FFMA.FTZ R126, R163, R6.reuse, -R122.reuse ;  /* 0x00000006a37e7223 */ /* 0x180fe2000001087a */
[-CC-:B------:R-:W-:Y:S01]  /*e8d0*/  FFMA.FTZ R136, R121, R6.reuse, -R122.reuse ;  /* 0x0000000679887223 */ /* 0x180fe2000001087a */
[-CC-:B------:R-:W-:Y:S01]  /*e8e0*/  FFMA.FTZ R199, R165, R6.reuse, -R122.reuse ;  /* 0x00000006a5c77223 */ /* 0x180fe2000001087a */
[-CC-:B------:R-:W-:Y:S01]  /*e8f0*/  FFMA.FTZ R128, R167, R6.reuse, -R122.reuse ;  /* 0x00000006a7807223 */ /* 0x180fe2000001087a */
[----:B------:R-:W-:Y:S02]  /*e900*/  @!P1 VIADD R15, R13, 0x36840 ;  /* 0x000368400d0f9836 */ /* 0x000fe40000000000 */
        /* <DEDUP_REMOVED lines=11> */
[-CC-:B0-----:R-:W-:Y:S01]  /*e9c0*/  FFMA.FTZ R181, R189, R6.reuse, -R122.reuse ;  /* 0x00000006bdb57223 */ /* 0x181fe2000001087a */
[-CC-:B------:R-:W-:Y:S01]  /*e9d0*/  FFMA.FTZ R131, R131, R6.reuse, -R122.reuse ;  /* 0x0000000683837223 */ /* 0x180fe2000001087a */
[-CC-:B------:R-:W-:Y:S01]  /*e9e0*/  FFMA.FTZ R191, R191, R6.reuse, -R122.reuse ;  /* 0x00000006bfbf7223 */ /* 0x180fe2000001087a */
[-CC-:B------:R-:W-:Y:S01]  /*e9f0*/  FFMA.FTZ R135, R135, R6.reuse, -R122.reuse ;  /* 0x0000000687877223 */ /* 0x180fe2000001087a */
[-CC-:B------:R-:W-:Y:S01]  /*ea00*/  FFMA.FTZ R237, R237, R6.reuse, -R122.reuse ;  /* 0x00000006eded7223 */ /* 0x180fe2000001087a */
[-CC-:B------:R-:W-:Y:S01]  /*ea10*/  FFMA.FTZ R123, R123, R6.reuse, -R122.reuse ;  /* 0x000000067b7b7223 */ /* 0x180fe2000001087a */
[----:B------:R-:W-:Y:S01]  /*ea20*/  MUFU.EX2 R203, R203 ;  /* 0x000000cb00cb7308 */ /* 0x000fe20000000800 */
[----:B-1----:R-:W-:Y:S01]  /*ea30*/  FFMA.FTZ R121, R2, R3, R201 ;  /* 0x0000000302797223 */ /* 0x002fe200000100c9 */
[----:B------:R-:W-:-:S06]  /*ea40*/  FFMA.FTZ R12, R12, R6, -R122 ;  /* 0x000000060c0c7223 */ /* 0x000fcc000001087a */
[----:B------:R-:W-:Y:S01]  /*ea50*/  MUFU.EX2 R124, R124 ;  /* 0x0000007c007c7308 */ /* 0x000fe20000000800 */
        /* <DEDUP_REMOVED lines=16> */
[----:B------:R-:W-:Y:S08]  /*eb60*/  MUFU.EX2 R180, R180 ;  /* 0x000000b400b47308 */ /* 0x000ff00000000800 */
[----:B------:R-:W-:Y:S08]  /*eb70*/  MUFU.EX2 R131, R131 ;  /* 0x0000008300837308 */ /* 0x000ff00000000800 */
[----:B------:R1:W-:Y:S08]  /*eb80*/  MUFU.EX2 R183, R191 ;  /* 0x000000bf00b77308 */ /* 0x0003f00000000800 */
[----:B------:R-:W-:Y:S01]  /*eb90*/  MUFU.EX2 R135, R135 ;  /* 0x0000008700877308 */ /* 0x000fe20000000800 */
[----:B-1----:R-:W-:-:S07]  /*eba0*/  F2FP.BF16.F32.PACK_AB R191, R136, R13 ;  /* 0x0000000d88bf723e */ /* 0x002fce00000010ff */
[----:B------:R-:W-:Y:S08]  /*ebb0*/  MUFU.EX2 R129, R129 ;  /* 0x0000008100817308 */ /* 0x000ff00000000800 */
[----:B------:R-:W-:Y:S01]  /*ebc0*/  MUFU.EX2 R123, R123 ;  /* 0x0000007b007b7308 */ /* 0x000fe20000000800 */
[----:B------:R-:W-:Y:S02]  /*ebd0*/  WARPGROUP.DEPBAR.LE gsb0, 0x0 ;  /* 0x00008000000079c5 */ /* 0x000fe40000010000 */
[----:B------:R0:W-:Y:S01]  /*ebe0*/  @!P1 SYNCS.ARRIVE.TRANS64.RED.A1T0 RZ, [R15+URZ], RZ ;  /* 0x000000ff0fff99a7 */ /* 0x0001e2000810043f */
[----:B------:R-:W-:-:S04]  /*ebf0*/  F2FP.BF16.F32.PACK_AB R176, R133, R20 ;  /* 0x0000001485b0723e */ /* 0x000fc800000010ff */
[----:B------:R-:W-:Y:S01]  /*ec00*/  MUFU.EX2 R177, R237 ;  /* 0x000000ed00b17308 */ /* 0x000fe20000000800 */
[----:B0-----:R-:W-:Y:S01]  /*ec10*/  FFMA.FTZ R15, R0, R4, R9 ;  /* 0x00000004000f7223 */ /* 0x001fe20000010009 */
[----:B------:R-:W-:Y:S01]  /*ec20*/  @!P1 PRMT R4, RZ, 0x654, R138 ;  /* 0x00000654ff049816 */ /* 0x000fe2000000008a */
[----:B------:R-:W-:-:S05]  /*ec30*/  FADD.FTZ R138, R10, R121 ;  /* 0x000000790a8a7221 */ /* 0x000fca0000010000 */
[----:B------:R-:W-:Y:S01]  /*ec40*/  MUFU.EX2 R179, R12 ;  /* 0x0000000c00b37308 */ /* 0x000fe20000000800 */
[C---:B------:R-:W-:Y:S01]  /*ec50*/  FADD.FTZ R15, R200.reuse, R15 ;  /* 0x0000000fc80f7221 */ /* 0x040fe20000010000 */
[----:B------:R0:W-:Y:S01]  /*ec60*/  @!P1 SYNCS.ARRIVE.TRANS64.RED.A1T0 RZ, [R4+URZ], RZ ;  /* 0x000000ff04ff99a7 */ /* 0x0001e2000810043f */
[----:B------:R-:W-:Y:S02]  /*ec70*/  F2FP.BF16.F32.PACK_AB R200, R200, R9 ;  /* 0x00000009c8c8723e */ /* 0x000fe400000010ff */
[----:B------:R-:W-:Y:S01]  /*ec80*/  FADD.FTZ R121, R202, R15 ;  /* 0x0000000fca797221 */ /* 0x000fe20000010000 */
[C---:B------:R-:W-:Y:S01]  /*ec90*/  F2FP.BF16.F32.PACK_AB R202, R14.reuse, R202 ;  /* 0x000000ca0eca723e */ /* 0x040fe200000010ff */
[-CC-:B------:R-:W-:Y:S01]  /*eca0*/  FFMA.FTZ R15, R151, R6.reuse, -R122.reuse ;  /* 0x00000006970f7223 */ /* 0x180fe2000001087a */
[----:B------:R-:W-:Y:S01]  /*ecb0*/  MUFU.EX2 R141, R141 ;  /* 0x0000008d008d7308 */ /* 0x000fe20000000800 */
[----:B------:R-:W-:Y:S01]  /*ecc0*/  FADD.FTZ R121, R14, R121 ;  /* 0x000000790e797221 */ /* 0x000fe20000010000 */
[-C--:B0-----:R-:W-:Y:S01]  /*ecd0*/  FFMA.FTZ R4, R139, R6.reuse, -R122 ;  /* 0x000000068b047223 */ /* 0x081fe2000001087a */
[----:B------:R-:W-:Y:S01]  /*ece0*/  FADD.FTZ R139, R203, R138 ;  /* 0x0000008acb8b7221 */ /* 0x000fe20000010000 */
[-CC-:B------:R-:W-:Y:S01]  /*ecf0*/  FFMA.FTZ R138, R143, R6.reuse, -R122.reuse ;  /* 0x000000068f8a7223 */ /* 0x180fe2000001087a */
[----:B------:R-:W-:Y:S01]  /*ed00*/  FADD.FTZ R121, R196, R121 ;  /* 0x00000079c4797221 */ /* 0x000fe20000010000 */
[----:B------:R-:W-:Y:S01]  /*ed10*/  FFMA.FTZ R122, R127, R6, -R122 ;  /* 0x000000067f7a7223 */ /* 0x000fe2000001087a */
[----:B------:R-:W-:Y:S01]  /*ed20*/  FADD.FTZ R140, R124, R139 ;  /* 0x0000008b7c8c7221 */ /* 0x000fe20000010000 */
[----:B------:R-:W0:Y:S01]  /*ed30*/  MUFU.EX2 R4, R4 ;  /* 0x0000000400047308 */ /* 0x000e220000000800 */
[C---:B------:R-:W-:Y:S01]  /*ed40*/  FADD.FTZ R121, R18.reuse, R121 ;  /* 0x0000007912797221 */ /* 0x040fe20000010000 */
[----:B------:R-:W-:Y:S01]  /*ed50*/  F2FP.BF16.F32.PACK_AB R196, R18, R196 ;  /* 0x000000c412c4723e */ /* 0x000fe200000010ff */
[----:B------:R-:W-:Y:S01]  /*ed60*/  FADD.FTZ R125, R197, R140 ;  /* 0x0000008cc57d7221 */ /* 0x000fe20000010000 */
[----:B------:R-:W-:Y:S01]  /*ed70*/  F2FP.BF16.F32.PACK_AB R203, R124, R203 ;  /* 0x000000cb7ccb723e */ /* 0x000fe200000010ff */
[----:B------:R-:W-:Y:S01]  /*ed80*/  FADD.FTZ R142, R198, R121 ;  /* 0x00000079c68e7221 */ /* 0x000fe20000010000 */
[C---:B------:R-:W-:Y:S01]  /*ed90*/  F2FP.BF16.F32.PACK_AB R198, R17.reuse, R198 ;  /* 0x000000c611c6723e */ /* 0x040fe200000010ff */
[C---:B------:R-:W-:Y:S01]  /*eda0*/  FADD.FTZ R140, R126.reuse, R125 ;  /* 0x0000007d7e8c7221 */ /* 0x040fe20000010000 */
[----:B------:R-:W-:Y:S01]  /*edb0*/  MUFU.EX2 R15, R15 ;  /* 0x0000000f000f7308 */ /* 0x000fe20000000800 */
[----:B------:R-:W-:Y:S01]  /*edc0*/  FADD.FTZ R125, R17, R142 ;  /* 0x0000008e117d7221 */ /* 0x000fe20000010000 */
[----:B------:R-:W-:Y:S01]  /*edd0*/  F2FP.BF16.F32.PACK_AB R197, R126, R197 ;  /* 0x000000c57ec5723e */ /* 0x000fe200000010ff */
[----:B------:R-:W-:Y:S01]  /*ede0*/  FADD.FTZ R121, R199, R140 ;  /* 0x0000008cc7797221 */ /* 0x000fe20000010000 */
[----:B------:R-:W-:Y:S01]  /*edf0*/  F2FP.BF16.F32.PACK_AB R199, R128, R199 ;  /* 0x000000c780c7723e */ /* 0x000fe200000010ff */
[----:B------:R-:W-:Y:S01]  /*ee00*/  FADD.FTZ R142, R192, R125 ;  /* 0x0000007dc08e7221 */ /* 0x000fe20000010000 */
[C---:B------:R-:W-:Y:S01]  /*ee10*/  F2FP.BF16.F32.PACK_AB R192, R185.reuse, R192 ;  /* 0x000000c0b9c0723e */ /* 0x040fe200000010ff */
[----:B------:R-:W-:Y:S01]  /*ee20*/  FADD.FTZ R140, R128, R121 ;  /* 0x00000079808c7221 */ /* 0x000fe20000010000 */
[----:B------:R-:W1:Y:S01]  /*ee30*/  MUFU.EX2 R138, R138 ;  /* 0x0000008a008a7308 */ /* 0x000e620000000800 */
[----:B------:R-:W-:Y:S01]  /*ee40*/  FADD.FTZ R125, R185, R142 ;  /* 0x0000008eb97d7221 */ /* 0x000fe20000010000 */
[----:B0-----:R-:W-:Y:S01]  /*ee50*/  F2FP.BF16.F32.PACK_AB R185, R4, R3 ;  /* 0x0000000304b9723e */ /* 0x001fe200000010ff */
[----:B------:R-:W-:Y:S01]  /*ee60*/  FADD.FTZ R121, R193, R140 ;  /* 0x0000008cc1797221 */ /* 0x000fe20000010000 */
[----:B------:R-:W-:Y:S01]  /*ee70*/  F2FP.BF16.F32.PACK_AB R193, R130, R193 ;  /* 0x000000c182c1723e */ /* 0x000fe200000010ff */
[----:B------:R-:W-:Y:S01]  /*ee80*/  FADD.FTZ R142, R194, R125 ;  /* 0x0000007dc28e7221 */ /* 0x000fe20000010000 */
[C---:B------:R-:W-:Y:S01]  /*ee90*/  F2FP.BF16.F32.PACK_AB R194, R21.reuse, R194 ;  /* 0x000000c215c2723e */ /* 0x040fe200000010ff */
[----:B------:R-:W-:Y:S01]  /*eea0*/  FADD.FTZ R140, R130, R121 ;  /* 0x00000079828c7221 */ /* 0x000fe20000010000 */
[----:B------:R-:W0:Y:S01]  /*eeb0*/  MUFU.EX2 R122, R122 ;  /* 0x0000007a007a7308 */ /* 0x000e220000000800 */
[----:B------:R-:W-:Y:S01]  /*eec0*/  FADD.FTZ R121, R21, R142 ;  /* 0x0000008e15797221 */ /* 0x000fe20000010000 */
[----:B------:R-:W-:Y:S01]  /*eed0*/  F2FP.BF16.F32.PACK_AB R178, R141, R120 ;  /* 0x000000788db2723e */ /* 0x000fe200000010ff */
[----:B------:R-:W-:Y:S01]  /*eee0*/  FADD.FTZ R9, R195, R140 ;  /* 0x0000008cc3097221 */ /* 0x000fe20000010000 */
[----:B------:R-:W-:Y:S01]  /*eef0*/  F2FP.BF16.F32.PACK_AB R195, R132, R195 ;  /* 0x000000c384c3723e */ /* 0x000fe200000010ff */
[----:B------:R-:W-:Y:S01]  /*ef00*/  FADD.FTZ R10, R188, R121 ;  /* 0x00000079bc0a7221 */ /* 0x000fe20000010000 */
[----:B------:R-:W-:Y:S01]  /*ef10*/  F2FP.BF16.F32.PACK_AB R188, R171, R188 ;  /* 0x000000bcabbc723e */ /* 0x000fe200000010ff */
[----:B------:R-:W-:-:S02]  /*ef20*/  FADD.FTZ R14, R132, R9 ;  /* 0x00000009840e7221 */ /* 0x000fc40000010000 */
[----:B------:R-:W-:Y:S02]  /*ef30*/  FADD.FTZ R121, R171, R10 ;  /* 0x0000000aab797221 */ /* 0x000fe40000010000 */
[----:B------:R-:W-:Y:S02]  /*ef40*/  FADD.FTZ R9, R11, R14 ;  /* 0x0000000e0b097221 */ /* 0x000fe40000010000 */
[----:B------:R-:W-:Y:S01]  /*ef50*/  FADD.FTZ R14, R190, R121 ;  /* 0x00000079be0e7221 */ /* 0x000fe20000010000 */
[C---:B------:R-:W-:Y:S01]  /*ef60*/  F2FP.BF16.F32.PACK_AB R190, R187.reuse, R190 ;  /* 0x000000bebbbe723e */ /* 0x040fe200000010ff */
[----:B------:R-:W-:Y:S02]  /*ef70*/  FADD.FTZ R10, R134, R9 ;  /* 0x00000009860a7221 */ /* 0x000fe40000010000 */
[----:B------:R-:W-:Y:S01]  /*ef80*/  FADD.FTZ R17, R187, R14 ;  /* 0x0000000ebb117221 */ /* 0x000fe20000010000 */
[----:B-1----:R-:W-:Y:S01]  /*ef90*/  F2FP.BF16.F32.PACK_AB R187, R138, R15 ;  /* 0x0000000f8abb723e */ /* 0x002fe200000010ff */
[----:B------:R-:W-:-:S02]  /*efa0*/  FADD.FTZ R9, R13, R10 ;  /* 0x0000000a0d097221 */ /* 0x000fc40000010000 */
[----:B------:R-:W-:Y:S01]  /*efb0*/  FADD.FTZ R14, R184, R17 ;  /* 0x00000011b80e7221 */ /* 0x000fe20000010000 */
[C---:B------:R-:W-:Y:S01]  /*efc0*/  F2FP.BF16.F32.PACK_AB R184, R173.reuse, R184 ;  /* 0x000000b8adb8723e */ /* 0x040fe200000010ff */
[----:B------:R-:W-:Y:S02]  /*efd0*/  FADD.FTZ R10, R136, R9 ;  /* 0x00000009880a7221 */ /* 0x000fe40000010000 */
[----:B------:R-:W-:Y:S02]  /*efe0*/  FADD.FTZ R17, R173, R14 ;  /* 0x0000000ead117221 */ /* 0x000fe40000010000 */
[----:B------:R-:W-:Y:S02]  /*eff0*/  FADD.FTZ R9, R3, R10 ;  /* 0x0000000a03097221 */ /* 0x000fe40000010000 */
[----:B------:R-:W-:Y:S01]  /*f000*/  FADD.FTZ R14, R186, R17 ;  /* 0x00000011ba0e7221 */ /* 0x000fe20000010000 */
[----:B------:R-:W-:Y:S01]  /*f010*/  F2FP.BF16.F32.PACK_AB R186, R175, R186 ;  /* 0x000000baafba723e */ /* 0x000fe200000010ff */
[----:B------:R-:W-:-:S02]  /*f020*/  FADD.FTZ R10, R4, R9 ;  /* 0x00000009040a7221 */ /* 0x000fc40000010000 */
[----:B------:R-:W-:Y:S02]  /*f030*/  FADD.FTZ R11, R175, R14 ;  /* 0x0000000eaf0b7221 */ /* 0x000fe40000010000 */
[----:B------:R-:W-:Y:S02]  /*f040*/  FADD.FTZ R9, R15, R10 ;  /* 0x0000000a0f097221 */ /* 0x000fe40000010000 */
[----:B------:R-:W-:Y:S01]  /*f050*/  FADD.FTZ R14, R180, R11 ;  /* 0x0000000bb40e7221 */ /* 0x000fe20000010000 */
[C---:B------:R-:W-:Y:S01]  /*f060*/  F2FP.BF16.F32.PACK_AB R180, R137.reuse, R180 ;  /* 0x000000b489b4723e */ /* 0x040fe200000010ff */
[----:B------:R-:W-:Y:S01]  /*f070*/  FADD.FTZ R10, R138, R9 ;  /* 0x000000098a0a7221 */ /* 0x000fe20000010000 */
[----:B------:R-:W-:Y:S02]  /*f080*/  IMAD.MOV.U32 R9, RZ, RZ, R8 ;  /* 0x000000ffff097224 */ /* 0x000fe400078e0008 */
[----:B------:R-:W-:Y:S01]  /*f090*/  FADD.FTZ R3, R137, R14 ;  /* 0x0000000e89037221 */ /* 0x000fe20000010000 */
[----:B------:R-:W-:Y:S01]  /*f0a0*/  FADD.FTZ R10, R181, R10 ;  /* 0x0000000ab50a7221 */ /* 0x000fe20000010000 */
[----:B------:R-:W-:-:S02]  /*f0b0*/  F2FP.BF16.F32.PACK_AB R181, R131, R181 ;  /* 0x000000b583b5723e */ /* 0x000fc400000010ff */
[----:B------:R-:W-:Y:S01]  /*f0c0*/  FADD.FTZ R4, R182, R3 ;  /* 0x00000003b6047221 */ /* 0x000fe20000010000 */
[----:B------:R-:W-:Y:S01]  /*f0d0*/  F2FP.BF16.F32.PACK_AB R182, R129, R182 ;  /* 0x000000b681b6723e */ /* 0x000fe200000010ff */
[----:B------:R-:W-:Y:S02]  /*f0e0*/  FADD.FTZ R10, R131, R10 ;  /* 0x0000000a830a7221 */ /* 0x000fe40000010000 */
[----:B------:R-:W-:Y:S02]  /*f0f0*/  FADD.FTZ R3, R129, R4 ;  /* 0x0000000481037221 */ /* 0x000fe40000010000 */
[----:B------:R-:W-:Y:S01]  /*f100*/  FADD.FTZ R10, R183, R10 ;  /* 0x0000000ab70a7221 */ /* 0x000fe20000010000 */
[C---:B------:R-:W-:Y:S01]  /*f110*/  F2FP.BF16.F32.PACK_AB R183, R135.reuse, R183 ;  /* 0x000000b787b7723e */ /* 0x040fe200000010ff */
[----:B------:R-:W-:Y:S02]  /*f120*/  FADD.FTZ R4, R20, R3 ;  /* 0x0000000314047221 */ /* 0x000fe40000010000 */
[----:B------:R-:W-:-:S02]  /*f130*/  FADD.FTZ R10, R135, R10 ;  /* 0x0000000a870a7221 */ /* 0x000fc40000010000 */
[----:B------:R-:W-:Y:S02]  /*f140*/  FADD.FTZ R3, R133, R4 ;  /* 0x0000000485037221 */ /* 0x000fe40000010000 */
[----:B------:R-:W-:Y:S01]  /*f150*/  FADD.FTZ R10, R177, R10 ;  /* 0x0000000ab10a7221 */ /* 0x000fe20000010000 */
[C---:B------:R-:W-:Y:S01]  /*f160*/  F2FP.BF16.F32.PACK_AB R177, R123.reuse, R177 ;  /* 0x000000b17bb1723e */ /* 0x040fe200000010ff */
[----:B------:R-:W-:Y:S02]  /*f170*/  FADD.FTZ R4, R120, R3 ;  /* 0x0000000378047221 */ /* 0x000fe40000010000 */
[----:B------:R-:W-:Y:S02]  /*f180*/  FADD.FTZ R10, R123, R10 ;  /* 0x0000000a7b0a7221 */ /* 0x000fe40000010000 */
[----:B------:R-:W-:Y:S02]  /*f190*/  FADD.FTZ R4, R141, R4 ;  /* 0x000000048d047221 */ /* 0x000fe40000010000 */
[----:B------:R-:W-:Y:S01]  /*f1a0*/  FADD.FTZ R10, R179, R10 ;  /* 0x0000000ab30a7221 */ /* 0x000fe20000010000 */
[----:B0-----:R-:W-:-:S03]  /*f1b0*/  F2FP.BF16.F32.PACK_AB R179, R122, R179 ;  /* 0x000000b37ab3723e */ /* 0x001fc600000010ff */
[----:B------:R-:W-:Y:S01]  /*f1c0*/  FADD.FTZ R3, R122, R10 ;  /* 0x0000000a7a037221 */ /* 0x000fe20000010000 */
[----:B------:R-:W-:Y:S01]  /*f1d0*/  IMAD.MOV.U32 R10, RZ, RZ, R7 ;  /* 0x000000ffff0a7224 */ /* 0x000fe200078e0007 */
[----:B------:R-:W-:Y:S06]  /*f1e0*/  @P2 BRA `(.L_x_5948) ;  /* 0xffffffbc00842947 */ /* 0x000fec000383ffff */
.L_x_5939:
        /* <DEDUP_REMOVED lines=99> */
.L_x_5949:
[----:B------:R-:W-:Y:S01]  /*f820*/  ULEA UR5, UR36, UR38, 0x3 ;  /* 0x0000002624057291 */ /* 0x000fe2000f8e183f */
[----:B------:R-:W-:-:S05]  /*f830*/  IMAD.U32 R0, RZ, RZ, UR60 ;  /* 0x0000003cff007e24 */ /* 0x000fca000f8e00ff */
[----:B------:R-:W-:-:S04]  /*f840*/  SHF.L.U32 R0, R0, 0x1f, RZ ;  /* 0x0000001f00007819 */ /* 0x000fc800000006ff */
[----:B------:R0:W1:Y:S01]  /*f850*/  SYNCS.PHASECHK.TRANS64.TRYWAIT P2, [UR5+0x36850], R0 ;  /* 0x03685000ff0075a7 */ /* 0x0000620008040145 */
[----:B------:R-:W-:Y:S05]  /*f860*/  @!P0 BRA `(.L_x_5950) ;  /* 0x0000000000048947 */ /* 0x000fea0003800000 */
[----:B------:R-:W-:Y:S01]  /*f870*/  BPT.TRAP 0x1 ;  /* 0x000000040000795c */ /* 0x000fe20000300000 */
.L_x_5950:
[----:B-1----:R-:W-:Y:S05]  /*f880*/  @P2 BRA `(.L_x_5951) ;  /* 0x0000000000082947 */ /* 0x002fea0003800000 */
[----:B------:R-:W1:Y:S02]  /*f890*/  SYNCS.PHASECHK.TRANS64.TRYWAIT P0, [UR5+0x36850], R0 ;  /* 0x03685000ff0075a7 */ /* 0x000e640008000145 */
[----:B-1----:R-:W-:Y:S05]  /*f8a0*/  @!P0 BRA `(.L_x_5952) ;  /* 0x000000a0007c8947 */ /* 0x002fea0003800000 */
.L_x_5951:
        /* <DEDUP_REMOVED lines=8> */
[----:B------:R-:W-:-:S04]  /*f930*/  ULOP3.LUT UR38, UR38, 0x3fff, URZ, 0xc0, !UPT ;  /* 0x00003fff26267892 */ /* 0x000fc8000f8ec03f */
        /* <DEDUP_REMOVED lines=10> */
[----:B------:R-:W-:-:S02]  /*f9e0*/  IMAD.MOV.U32 R4, RZ, RZ, RZ ;  /* 0x000000ffff047224 */ /* 0x000fc400078e00ff */
[----:B0-----:R-:W-:Y:S01]  /*f9f0*/  FADD.FTZ R2, R0, R3 ;  /* 0x0000000300027221 */ /* 0x001fe20000010000 */
[----:B------:R-:W-:Y:S01]  /*fa00*/  IMAD.U32 R211, RZ, RZ, UR8 ;  /* 0x00000008ffd37e24 */ /* 0x000fe2000f8e00ff */
[----:B------:R-:W0:Y:S01]  /*fa10*/  SHFL.BFLY PT, R0, R5, 0x1, 0x1f ;  /* 0x0c201f0005007f89 */ /* 0x000e2200000e0000 */
[----:B------:R-:W-:-:S03]  /*fa20*/  USEL UR36, UR36, URZ, UP0 ;  /* 0x0000003f24247287 */ /* 0x000fc60008000000 */
[----:B------:R-:W1:Y:S01]  /*fa30*/  SHFL.BFLY PT, R9, R2, 0x1, 0x1f ;  /* 0x0c201f0002097f89 */ /* 0x000e6200000e0000 */
[----:B0-----:R-:W-:Y:S01]  /*fa40*/  FADD.FTZ R13, R5, R0 ;  /* 0x00000000050d7221 */ /* 0x001fe20000010000 */
[----:B------:R-:W-:Y:S02]  /*fa50*/  IMAD.U32 R5, RZ, RZ, UR5 ;  /* 0x00000005ff057e24 */ /* 0x000fe4000f8e00ff */
[----:B------:R-:W-:Y:S02]  /*fa60*/  IMAD.MOV.U32 R0, RZ, RZ, -0x800000 ;  /* 0xff800000ff007424 */ /* 0x000fe400078e00ff */
[----:B-1----:R-:W-:Y:S01]  /*fa70*/  FADD.FTZ R14, R2, R9 ;  /* 0x00000009020e7221 */ /* 0x002fe20000010000 */
[----:B------:R-:W-:Y:S01]  /*fa80*/  FSETP.NE.FTZ.AND P0, PT, R13, RZ, PT ;  /* 0x000000ff0d00720b */ /* 0x000fe20003f15000 */
[----:B------:R-:W-:Y:S02]  /*fa90*/  @!P1 VIADD R5, R5, 0x36860 ;  /* 0x0003686005059836 */ /* 0x000fe40000000000 */
[----:B------:R-:W-:Y:S01]  /*faa0*/  IMAD.MOV.U32 R2, RZ, RZ, -0x800000 ;  /* 0xff800000ff027424 */ /* 0x000fe200078e00ff */
[----:B------:R-:W-:-:S02]  /*fab0*/  FSETP.NE.FTZ.AND P2, PT, R14, RZ, PT ;  /* 0x000000ff0e00720b */ /* 0x000fc40003f55000 */
[----:B------:R-:W-:-:S07]  /*fac0*/  @!P1 PRMT R5, RZ, 0x654, R5 ;  /* 0x00000654ff059816 */ /* 0x000fce0000000005 */
        /* <DEDUP_REMOVED lines=44> */
[-C--:B--2---:R-:W-:Y:S01]  /*fd90*/  FMUL.FTZ R127, R43, R10.reuse ;  /* 0x0000000a2b7f7220 */ /* 0x084fe20000410000 */
[-C--:B------:R-:W-:Y:S01]  /*fda0*/  FMUL.FTZ R124, R42, R10.reuse ;  /* 0x0000000a2a7c7220 */ /* 0x080fe20000410000 */
[----:B------:R-:W-:Y:S01]  /*fdb0*/  FMUL.FTZ R43, R99, R10 ;  /* 0x0000000a632b7220 */ /* 0x000fe20000410000 */
        /* <DEDUP_REMOVED lines=93> */
.L_x_5922:
        /* <DEDUP_REMOVED lines=30> */
[----:B------:R-:W-:Y:S02]  /*10570*/  R2UR UR4, R207 ;  /* 0x00000000cf0472ca */ /* 0x000fe400000e0000 */
[----:B------:R-:W-:Y:S02]  /*10580*/  R2UR UR7, R209 ;  /* 0x00000000d10772ca */ /* 0x000fe400000e0000 */
[----:B------:R-:W-:Y:S02]  /*10590*/  MOV R20, R17 ;  /* 0x0000001100147202 */ /* 0x000fe40000000f00 */
[----:B0-----:R-:W-:-:S03]  /*105a0*/  MOV R21, R4 ;  /* 0x0000000400157202 */ /* 0x001fc60000000f00 */
[----:B------:R-:W-:-:S04]  /*105b0*/  IMAD.WIDE R4, R215, 0x2, R20 ;  /* 0x00000002d7047825 */ /* 0x000fc800078e0214 */
[----:B------:R-:W-:Y:S01]  /*105c0*/  UIMAD.WIDE UR8, UR4, 0x4, UR8 ;  /* 0x00000004040878a5 */ /* 0x000fe2000f8e0208 */
[C---:B------:R-:W-:Y:S02]  /*105d0*/  IADD3 R141, P0, R4.reuse, 0x4020, RZ ;  /* 0x00004020048d7810 */ /* 0x040fe40007f1e0ff */
[C---:B------:R-:W-:Y:S02]  /*105e0*/  LOP3.LUT R25, R4.reuse, 0x380, RZ, 0xc0, !PT ;  /* 0x0000038004197812 */ /* 0x040fe400078ec0ff */
        /* <DEDUP_REMOVED lines=25> */
[----:B------:R-:W-:-:S02]  /*10780*/  LOP3.LUT R26, R18, R141, RZ, 0x3c, !PT ;  /* 0x0000008d121a7212 */ /* 0x000fc400078e3cff */
[----:B------:R-:W-:Y:S02]  /*10790*/  LOP3.LUT R8, R103, 0x380, RZ, 0xc0, !PT ;  /* 0x0000038067087812 */ /* 0x000fe400078ec0ff */
[----:B------:R-:W-:Y:S02]  /*107a0*/  LOP3.LUT R10, R135, 0x380, RZ, 0xc0, !PT ;  /* 0x00000380870a7812 */ /* 0x000fe400078ec0ff */
[----:B------:R-:W-:Y:S02]  /*107b0*/  MOV R18, R4 ;  /* 0x0000000400127202 */ /* 0x000fe40000000f00 */
[----:B------:R-:W-:Y:S02]  /*107c0*/  LOP3.LUT R12, R137, 0x380, RZ, 0xc0, !PT ;  /* 0x00000380890c7812 */ /* 0x000fe400078ec0ff */
[----:B------:R-:W-:Y:S02]  /*107d0*/  LOP3.LUT R14, R139, 0x380, RZ, 0xc0, !PT ;  /* 0x000003808b0e7812 */ /* 0x000fe400078ec0ff */
[----:B------:R-:W-:-:S02]  /*107e0*/  F2FP.BF16.F32.PACK_AB R4, R123, R24 ;  /* 0x000000187b04723e */ /* 0x000fc400000010ff */
[----:B------:R-:W-:Y:S02]  /*107f0*/  LOP3.LUT R24, R149, 0x380, RZ, 0xc0, !PT ;  /* 0x0000038095187812 */ /* 0x000fe400078ec0ff */
[----:B------:R-:W-:Y:S02]  /*10800*/  LOP3.LUT R38, R153, 0x380, RZ, 0xc0, !PT ;  /* 0x0000038099267812 */ /* 0x000fe400078ec0ff */
[----:B------:R-:W-:Y:S02]  /*10810*/  SHF.R.U64 R8, R8, 0x3, RZ ;  /* 0x0000000308087819 */ /* 0x000fe400000012ff */
[----:B------:R-:W-:Y:S02]  /*10820*/  SHF.R.U64 R10, R10, 0x3, RZ ;  /* 0x000000030a0a7819 */ /* 0x000fe400000012ff */
[----:B------:R-:W-:Y:S02]  /*10830*/  LOP3.LUT R28, R143, 0x380, RZ, 0xc0, !PT ;  /* 0x000003808f1c7812 */ /* 0x000fe400078ec0ff */
[----:B------:R-:W-:-:S02]  /*10840*/  LOP3.LUT R30, R145, 0x380, RZ, 0xc0, !PT ;  /* 0x00000380911e7812 */ /* 0x000fc400078ec0ff */
[----:B------:R-:W-:Y:S02]  /*10850*/  SHF.R.U64 R12, R12, 0x3, RZ ;  /* 0x000000030c0c7819 */ /* 0x000fe400000012ff */
[----:B------:R-:W-:Y:S02]  /*10860*/  SHF.R.U64 R14, R14, 0x3, RZ ;  /* 0x000000030e0e7819 */ /* 0x000fe400000012ff */
[----:B------:R-:W-:Y:S01]  /*10870*/  F2FP.BF16.F32.PACK_AB R5, R133, R132 ;  /* 0x000000848505723e */ /* 0x000fe200000010ff */
[----:B------:R-:W-:Y:S01]  /*10880*/  BAR.SYNC.DEFER_BLOCKING 0x1, 0x100 ;  /* 0x0044000000007b1d */ /* 0x000fe20000010000 */
[----:B------:R-:W-:Y:S02]  /*10890*/  SHF.R.U64 R24, R24, 0x3, RZ ;  /* 0x0000000318187819 */ /* 0x000fe400000012ff */
[----:B------:R-:W-:Y:S02]  /*108a0*/  SHF.R.U64 R38, R38, 0x3, RZ ;  /* 0x0000000326267819 */ /* 0x000fe400000012ff */
[----:B------:R-:W-:-:S02]  /*108b0*/  LOP3.LUT R8, R8, R103, RZ, 0x3c, !PT ;  /* 0x0000006708087212 */ /* 0x000fc400078e3cff */
[----:B------:R-:W-:Y:S02]  /*108c0*/  LOP3.LUT R10, R10, R135, RZ, 0x3c, !PT ;  /* 0x000000870a0a7212 */ /* 0x000fe400078e3cff */
[----:B------:R-:W-:Y:S02]  /*108d0*/  LOP3.LUT R32, R147, 0x380, RZ, 0xc0, !PT ;  /* 0x0000038093207812 */ /* 0x000fe400078ec0ff */
[----:B------:R-:W-:Y:S02]  /*108e0*/  SHF.R.U64 R28, R28, 0x3, RZ ;  /* 0x000000031c1c7819 */ /* 0x000fe400000012ff */
[----:B------:R-:W-:Y:S02]  /*108f0*/  SHF.R.U64 R30, R30, 0x3, RZ ;  /* 0x000000031e1e7819 */ /* 0x000fe400000012ff */
[----:B------:R-:W-:Y:S02]  /*10900*/  LOP3.LUT R12, R12, R137, RZ, 0x3c, !PT ;  /* 0x000000890c0c7212 */ /* 0x000fe400078e3cff */
[----:B------:R-:W-:-:S02]  /*10910*/  LOP3.LUT R14, R14, R139, RZ, 0x3c, !PT ;  /* 0x0000008b0e0e7212 */ /* 0x000fc400078e3cff */
[----:B------:R-:W-:Y:S02]  /*10920*/  LOP3.LUT R36, R151, 0x380, RZ, 0xc0, !PT ;  /* 0x0000038097247812 */ /* 0x000fe400078ec0ff */
[----:B------:R-:W-:Y:S02]  /*10930*/  LOP3.LUT R34, R24, R149, RZ, 0x3c, !PT ;  /* 0x0000009518227212 */ /* 0x000fe400078e3cff */
[----:B------:R-:W-:Y:S01]  /*10940*/  LOP3.LUT R24, R38, R153, RZ, 0x3c, !PT ;  /* 0x0000009926187212 */ /* 0x000fe200078e3cff */
[----:B------:R0:W-:Y:S01]  /*10950*/  STSM.16.M88.4 [R18], R4 ;  /* 0x0000000412007844 */ /* 0x0001e20000000200 */
[----:B------:R-:W-:Y:S02]  /*10960*/  SHF.R.U64 R32, R32, 0x3, RZ ;  /* 0x0000000320207819 */ /* 0x000fe400000012ff */
[----:B------:R-:W-:Y:S02]  /*10970*/  LOP3.LUT R28, R28, R143, RZ, 0x3c, !PT ;  /* 0x0000008f1c1c7212 */ /* 0x000fe400078e3cff */
[----:B------:R-:W-:-:S02]  /*10980*/  LOP3.LUT R30, R30, R145, RZ, 0x3c, !PT ;  /* 0x000000911e1e7212 */ /* 0x000fc400078e3cff */
[----:B------:R-:W-:Y:S02]  /*10990*/  MOV R132, R8 ;  /* 0x0000000800847202 */ /* 0x000fe40000000f00 */
[----:B------:R-:W-:Y:S02]  /*109a0*/  MOV R131, R10 ;  /* 0x0000000a00837202 */ /* 0x000fe40000000f00 */
[----:B------:R-:W-:Y:S02]  /*109b0*/  MOV R130, R12 ;  /* 0x0000000c00827202 */ /* 0x000fe40000000f00 */
[----:B------:R-:W-:Y:S02]  /*109c0*/  MOV R123, R14 ;  /* 0x0000000e007b7202 */ /* 0x000fe40000000f00 */
[----:B------:R-:W-:Y:S02]  /*109d0*/  F2FP.BF16.F32.PACK_AB R8, R41, R40 ;  /* 0x000000282908723e */ /* 0x000fe400000010ff */
[----:B0-----:R-:W-:-:S02]  /*109e0*/  F2FP.BF16.F32.PACK_AB R4, R121, R120 ;  /* 0x000000787904723e */ /* 0x001fc400000010ff */
[----:B------:R-:W-:Y:S02]  /*109f0*/  F2FP.BF16.F32.PACK_AB R5, R129, R126 ;  /* 0x0000007e8105723e */ /* 0x000fe400000010ff */
[----:B------:R-:W-:Y:S02]  /*10a00*/  F2FP.BF16.F32.PACK_AB R6, R122, R3 ;  /* 0x000000037a06723e */ /* 0x000fe400000010ff */
[----:B------:R-:W-:Y:S02]  /*10a10*/  F2FP.BF16.F32.PACK_AB R7, R128, R125 ;  /* 0x0000007d8007723e */ /* 0x000fe400000010ff */
[----:B------:R-:W-:Y:S02]  /*10a20*/  F2FP.BF16.F32.PACK_AB R9, R127, R124 ;  /* 0x0000007c7f09723e */ /* 0x000fe400000010ff */
[----:B------:R-:W-:Y:S01]  /*10a30*/  F2FP.BF16.F32.PACK_AB R10, R45, R44 ;  /* 0x0000002c2d0a723e */ /* 0x000fe200000010ff */
[----:B------:R0:W-:Y:S01]  /*10a40*/  STSM.16.M88.4 [R132], R4 ;  /* 0x0000000484007844 */ /* 0x0001e20000000200 */
[----:B------:R-:W-:-:S02]  /*10a50*/  F2FP.BF16.F32.PACK_AB R11, R47, R46 ;  /* 0x0000002e2f0b723e */ /* 0x000fc400000010ff */
[----:B------:R-:W-:Y:S02]  /*10a60*/  SHF.R.U64 R36, R36, 0x3, RZ ;  /* 0x0000000324247819 */ /* 0x000fe400000012ff */
[----:B------:R-:W-:Y:S01]  /*10a70*/  F2FP.BF16.F32.PACK_AB R12, R49, R48 ;  /* 0x00000030310c723e */ /* 0x000fe200000010ff */
[----:B------:R1:W-:Y:S01]  /*10a80*/  STSM.16.M88.4 [R131], R8 ;  /* 0x0000000883007844 */ /* 0x0003e20000000200 */
[----:B------:R-:W-:Y:S02]  /*10a90*/  F2FP.BF16.F32.PACK_AB R13, R51, R50 ;  /* 0x00000032330d723e */ /* 0x000fe400000010ff */
[----:B------:R-:W-:Y:S02]  /*10aa0*/  F2FP.BF16.F32.PACK_AB R14, R53, R52 ;  /* 0x00000034350e723e */ /* 0x000fe400000010ff */
[----:B------:R-:W-:Y:S02]  /*10ab0*/  F2FP.BF16.F32.PACK_AB R15, R55, R54 ;  /* 0x00000036370f723e */ /* 0x000fe400000010ff */
[----:B------:R-:W-:-:S02]  /*10ac0*/  MOV R103, R26 ;  /* 0x0000001a00677202 */ /* 0x000fc40000000f00 */
[----:B------:R-:W-:Y:S01]  /*10ad0*/  MOV R18, R24 ;  /* 0x0000001800127202 */ /* 0x000fe20000000f00 */
[----:B------:R2:W-:Y:S01]  /*10ae0*/  STSM.16.M88.4 [R130], R12 ;  /* 0x0000000c82007844 */ /* 0x0005e20000000200 */
[----:B------:R-:W-:Y:S02]  /*10af0*/  LOP3.LUT R32, R32, R147, RZ, 0x3c, !PT ;  /* 0x0000009320207212 */ /* 0x000fe400078e3cff */
[----:B------:R-:W-:Y:S02]  /*10b00*/  MOV R102, R28 ;  /* 0x0000001c00667202 */ /* 0x000fe40000000f00 */
[----:B------:R-:W-:Y:S02]  /*10b10*/  MOV R38, R30 ;  /* 0x0000001e00267202 */ /* 0x000fe40000000f00 */
[----:B------:R-:W-:Y:S02]  /*10b20*/  F2FP.BF16.F32.PACK_AB R24, R57, R56 ;  /* 0x000000383918723e */ /* 0x000fe400000010ff */
[----:B------:R-:W-:-:S02]  /*10b30*/  F2FP.BF16.F32.PACK_AB R25, R59, R58 ;  /* 0x0000003a3b19723e */ /* 0x000fc400000010ff */
[----:B------:R-:W-:Y:S02]  /*10b40*/  F2FP.BF16.F32.PACK_AB R26, R61, R60 ;  /* 0x0000003c3d1a723e */ /* 0x000fe400000010ff */
[----:B------:R-:W-:Y:S02]  /*10b50*/  F2FP.BF16.F32.PACK_AB R27, R63, R62 ;  /* 0x0000003e3f1b723e */ /* 0x000fe400000010ff */
[----:B------:R-:W-:Y:S02]  /*10b60*/  F2FP.BF16.F32.PACK_AB R28, R65, R64 ;  /* 0x00000040411c723e */ /* 0x000fe400000010ff */
[----:B------:R-:W-:Y:S01]  /*10b70*/  F2FP.BF16.F32.PACK_AB R29, R67, R66 ;  /* 0x00000042431d723e */ /* 0x000fe200000010ff */
[----:B------:R-:W-:Y:S01]  /*10b80*/  STSM.16.M88.4 [R123], R24 ;  /* 0x000000187b007844 */ /* 0x000fe20000000200 */
[----:B------:R-:W-:Y:S02]  /*10b90*/  F2FP.BF16.F32.PACK_AB R30, R69, R68 ;  /* 0x00000044451e723e */ /* 0x000fe400000010ff */
[----:B------:R-:W-:-:S02]  /*10ba0*/  F2FP.BF16.F32.PACK_AB R31, R71, R70 ;  /* 0x00000046471f723e */ /* 0x000fc400000010ff */
[----:B------:R-:W-:Y:S02]  /*10bb0*/  LOP3.LUT R36, R36, R151, RZ, 0x3c, !PT ;  /* 0x0000009724247212 */ /* 0x000fe400078e3cff */
[----:B0-----:R-:W-:Y:S01]  /*10bc0*/  F2FP.BF16.F32.PACK_AB R4, R73, R72 ;  /* 0x000000484904723e */ /* 0x001fe200000010ff */
[----:B------:R-:W-:Y:S01]  /*10bd0*/  STSM.16.M88.4 [R103], R28 ;  /* 0x0000001c67007844 */ /* 0x000fe20000000200 */
[----:B------:R-:W-:Y:S02]  /*10be0*/  F2FP.BF16.F32.PACK_AB R5, R75, R74 ;  /* 0x0000004a4b05723e */ /* 0x000fe400000010ff */
[----:B------:R-:W-:Y:S02]  /*10bf0*/  F2FP.BF16.F32.PACK_AB R6, R77, R76 ;  /* 0x0000004c4d06723e */ /* 0x000fe400000010ff */
[----:B------:R-:W-:Y:S02]  /*10c00*/  F2FP.BF16.F32.PACK_AB R7, R79, R78 ;  /* 0x0000004e4f07723e */ /* 0x000fe400000010ff */
[----:B-1----:R-:W-:-:S02]  /*10c10*/  F2FP.BF16.F32.PACK_AB R8, R81, R80 ;  /* 0x000000505108723e */ /* 0x002fc400000010ff */
[----:B------:R-:W-:Y:S01]  /*10c20*/  F2FP.BF16.F32.PACK_AB R9, R83, R82 ;  /* 0x000000525309723e */ /* 0x000fe200000010ff */
[----:B------:R0:W-:Y:S01]  /*10c30*/  STSM.16.M88.4 [R102], R4 ;  /* 0x0000000466007844 */ /* 0x0001e20000000200 */
[----:B------:R-:W-:Y:S02]  /*10c40*/  F2FP.BF16.F32.PACK_AB R10, R85, R84 ;  /* 0x00000054550a723e */ /* 0x000fe400000010ff */
[----:B------:R-:W-:Y:S02]  /*10c50*/  F2FP.BF16.F32.PACK_AB R11, R87, R86 ;  /* 0x00000056570b723e */ /* 0x000fe400000010ff */
[----:B------:R-:W-:Y:S02]  /*10c60*/  MOV R32, R32 ;  /* 0x0000002000207202 */ /* 0x000fe40000000f00 */
[----:B--2---:R-:W-:Y:S01]  /*10c70*/  F2FP.BF16.F32.PACK_AB R12, R89, R88 ;  /* 0x00000058590c723e */ /* 0x004fe200000010ff */
[----:B------:R1:W-:Y:S01]  /*10c80*/  STSM.16.M88.4 [R38], R8 ;  /* 0x0000000826007844 */ /* 0x0003e20000000200 */
[----:B------:R-:W-:-:S02]  /*10c90*/  F2FP.BF16.F32.PACK_AB R13, R91, R90 ;  /* 0x0000005a5b0d723e */ /* 0x000fc400000010ff */
[----:B------:R-:W-:Y:S02]  /*10ca0*/  F2FP.BF16.F32.PACK_AB R14, R93, R92 ;  /* 0x0000005c5d0e723e */ /* 0x000fe400000010ff */
[----:B------:R-:W-:Y:S02]  /*10cb0*/  F2FP.BF16.F32.PACK_AB R15, R95, R94 ;  /* 0x0000005e5f0f723e */ /* 0x000fe400000010ff */
[----:B------:R-:W-:Y:S01]  /*10cc0*/  MOV R34, R34 ;  /* 0x0000002200227202 */ /* 0x000fe20000000f00 */
[----:B0-----:R-:W-:Y:S01]  /*10cd0*/  IMAD.U32 R4, RZ, RZ, UR8 ;  /* 0x00000008ff047e24 */ /* 0x001fe2000f8e00ff */
[----:B------:R-:W-:Y:S01]  /*10ce0*/  MOV R36, R36 ;  /* 0x0000002400247202 */ /* 0x000fe20000000f00 */
[----:B------:R0:W-:Y:S01]  /*10cf0*/  STSM.16.M88.4 [R32], R12 ;  /* 0x0000000c20007844 */ /* 0x0001e20000000200 */
[----:B------:R-:W-:Y:S01]  /*10d00*/  PLOP3.LUT P0, PT, PT, PT, UP0, 0x80, 0x0 ;  /* 0x000000000000781c */ /* 0x000fe20003f0f008 */
[----:B------:R-:W-:Y:S01]  /*10d10*/  IMAD.U32 R5, RZ, RZ, UR9 ;  /* 0x00000009ff057e24 */ /* 0x000fe2000f8e00ff */
[----:B------:R-:W-:Y:S01]  /*10d20*/  ULDC.64 UR8, c[0x0][0xc08] ;  /* 0x0003020000087ab9 */ /* 0x000fe20000000a00 */
[----:B------:R0:W-:Y:S01]  /*10d30*/  STSM.16.M88.4 [R34], R96 ;  /* 0x0000006022007844 */ /* 0x0001e20000000200 */
[----:B-1----:R-:W1:Y:S03]  /*10d40*/  LDC R38, c[0x0][0xbe8] ;  /* 0x0002fa00ff267b82 */ /* 0x002e660000000800 */
[----:B------:R0:W-:Y:S04]  /*10d50*/  STSM.16.M88.4 [R36], R104 ;  /* 0x0000006824007844 */ /* 0x0001e80000000200 */
[----:B------:R0:W-:Y:S01]  /*10d60*/  STSM.16.M88.4 [R18], R112 ;  /* 0x0000007012007844 */ /* 0x0001e20000000200 */
[----:B------:R-:W-:Y:S06]  /*10d70*/  BAR.SYNC.DEFER_BLOCKING 0x1, 0x100 ;  /* 0x0044000000007b1d */ /* 0x000fec0000010000 */
[----:B------:R-:W2:Y:S01]  /*10d80*/  @P0 LDG.E R3, desc[UR10][R4.64] ;  /* 0x0000000a04030981 */ /* 0x000ea2000c1e1900 */
[----:B-1----:R-:W-:Y:S01]  /*10d90*/  ISETP.NE.AND P1, PT, R38, 0x1, PT ;  /* 0x000000012600780c */ /* 0x002fe20003f25270 */
[----:B------:R-:W-:-:S04]  /*10da0*/  UISETP.NE.U32.AND UP1, UPT, UR8, URZ, UPT ;  /* 0x0000003f0800728c */ /* 0x000fc8000bf25070 */
[----:B------:R-:W-:-:S06]  /*10db0*/  UISETP.NE.AND.EX UP1, UPT, UR9, URZ, UPT, UP1 ;  /* 0x0000003f0900728c */ /* 0x000fcc000bf25310 */
[----:B------:R-:W-:Y:S02]  /*10dc0*/  PLOP3.LUT P2, PT, PT, PT, UP1, 0x80, 0x0 ;  /* 0x000000000000781c */ /* 0x000fe40003f4f018 */
[----:B------:R-:W1:Y:S03]  /*10dd0*/  @P1 LDC R6, c[0x0][0xbec] ;  /* 0x0002fb00ff061b82 */ /* 0x000e660000000800 */
[----:B------:R-:W-:-:S04]  /*10de0*/  @UP1 ULEA UR8, UP2, UR4, UR8, 0x2 ;  /* 0x0000000804081291 */ /* 0x000fc8000f84103f */
[----:B------:R-:W-:Y:S01]  /*10df0*/  @UP1 ULEA.HI.X UR9, UR4, UR9, UR7, 0x2, UP2 ;  /* 0x0000000904091291 */ /* 0x000fe200090f1407 */
[----:B------:R-:W3:Y:S01]  /*10e00*/  @P1 LDC R8, c[0x0][0xbf0] ;  /* 0x0002fc00ff081b82 */ /* 0x000ee20000000800 */
[----:B------:R-:W-:Y:S01]  /*10e10*/  IMAD.U32 R10, RZ, RZ, UR8 ;  /* 0x00000008ff0a7e24 */ /* 0x000fe2000f8e00ff */
[----:B------:R-:W-:Y:S01]  /*10e20*/  ULDC UR7, c[0x0][0xa88] ;  /* 0x0002a20000077ab9 */ /* 0x000fe20000000800 */
[----:B------:R-:W-:Y:S02]  /*10e30*/  UMOV UR4, URZ ;  /* 0x0000003f00047c82 */ /* 0x000fe40008000000 */
[----:B------:R-:W-:Y:S01]  /*10e40*/  IMAD.U32 R11, RZ, RZ, UR9 ;  /* 0x00000009ff0b7e24 */ /* 0x000fe2000f8e00ff */
[----:B--2---:R-:W-:Y:S01]  /*10e50*/  @P0 R2UR UR4, R3 ;  /* 0x00000000030402ca */ /* 0x004fe200000e0000 */
[----:B------:R-:W-:-:S06]  /*10e60*/  IMAD.U32 R3, RZ, RZ, UR7 ;  /* 0x00000007ff037e24 */ /* 0x000fcc000f8e00ff */
[----:B------:R0:W5:Y:S01]  /*10e70*/  @P2 LDG.E R3, desc[UR10][R10.64] ;  /* 0x0000000a0a032981 */ /* 0x000162000c1e1900 */
[----:B-1-3--:R-:W-:Y:S07]  /*10e80*/  @P2 BRA `(.L_x_5955) ;  /* 0x0000000000142947 */ /* 0x00afee0003800000 */
[----:B------:R-:W-:Y:S05]  /*10e90*/  @!P0 BRA `(.L_x_5955) ;  /* 0x0000000000108947 */ /* 0x000fea0003800000 */
[----:B------:R-:W-:Y:S02]  /*10ea0*/  ULDC.64 UR8, c[0x0][0x208] ;  /* 0x0000820000087ab9 */ /* 0x000fe40000000a00 */
[----:B0-----:R-:W2:Y:S04]  /*10eb0*/  LDG.E R10, desc[UR8][R4.64] ;  /* 0x00000008040a7981 */ /* 0x001ea8000c1e1900 */
[----:B-----5:R-:W2:Y:S02]  /*10ec0*/  LDG.E R3, desc[UR8][R4.64+0x4] ;  /* 0x0000040804037981 */ /* 0x020ea4000c1e1900 */
[----:B--2---:R-:W-:-:S07]  /*10ed0*/  IMAD.IADD R3, R3, 0x1, -R10 ;  /* 0x0000000103037824 */ /* 0x004fce00078e0a0a */
.L_x_5955:
[----:B------:R-:W-:Y:S01]  /*10ee0*/  R2UR UR18, R208 ;  /* 0x00000000d01272ca */ /* 0x000fe200000e0000 */
[----:B------:R-:W-:Y:S01]  /*10ef0*/  ULDC.64 UR12, c[0x0][0xb90] ;  /* 0x0002e400000c7ab9 */ /* 0x000fe20000000a00 */
[----:B------:R-:W-:Y:S01]  /*10f00*/  R2UR UR17, R19 ;  /* 0x00000000131172ca */ /* 0x000fe200000e0000 */
[----:B------:R-:W-:Y:S01]  /*10f10*/  USHF.R.S32.HI UR11, URZ, 0x1f, UR4 ;  /* 0x0000001f3f0b7899 */ /* 0x000fe20008011404 */
[----:B------:R-:W-:Y:S01]  /*10f20*/  R2UR UR16, R209 ;  /* 0x00000000d11072ca */ /* 0x000fe200000e0000 */
[----:B------:R-:W-:Y:S01]  /*10f30*/  UMOV UR10, UR4 ;  /* 0x00000004000a7c82 */ /* 0x000fe20008000000 */
[----:B------:R-:W-:Y:S01]  /*10f40*/  R2UR UR15, R207 ;  /* 0x00000000cf0f72ca */ /* 0x000fe200000e0000 */
[----:B-----5:R-:W-:Y:S01]  /*10f50*/  IMAD R65, R3, R38, RZ ;  /* 0x0000002603417224 */ /* 0x020fe200078e02ff */
[----:B------:R-:W-:-:S05]  /*10f60*/  ULDC.64 UR20, c[0x0][0x208] ;  /* 0x0000820000147ab9 */ /* 0x000fca0000000a00 */
[----:B------:R-:W-:Y:S02]  /*10f70*/  USHF.R.S32.HI UR14, URZ, 0x1f, UR18 ;  /* 0x0000001f3f0e7899 */ /* 0x000fe40008011412 */
[----:B------:R-:W-:Y:S01]  /*10f80*/  VIADD R9, R23, UR17 ;  /* 0x0000001117097c36 */ /* 0x000fe20008000000 */
[----:B------:R-:W-:Y:S01]  /*10f90*/  UIMAD.WIDE.U32 UR8, UR18, UR12, UR10 ;  /* 0x0000000c120872a5 */ /* 0x000fe2000f8e000a */
[----:B------:R-:W-:Y:S01]  /*10fa0*/  VIADD R26, R214, UR17 ;  /* 0x00000011d61a7c36 */ /* 0x000fe20008000000 */
[----:B------:R-:W-:Y:S01]  /*10fb0*/  UIMAD UR7, UR14, UR12, URZ ;  /* 0x0000000c0e0772a4 */ /* 0x000fe2000f8e023f */
[----:B------:R-:W-:Y:S01]  /*10fc0*/  @P1 IMAD.HI.U32 R5, R9, R6, RZ ;  /* 0x0000000609051227 */ /* 0x000fe200078e00ff */
[----:B------:R-:W-:Y:S02]  /*10fd0*/  USEL UR16, UR16, URZ, !UP0 ;  /* 0x0000003f10107287 */ /* 0x000fe4000c000000 */
[----:B------:R-:W-:Y:S01]  /*10fe0*/  UIMAD UR7, UR18, UR13, UR7 ;  /* 0x0000000d120772a4 */ /* 0x000fe2000f8e0207 */
[----:B------:R-:W-:Y:S01]  /*10ff0*/  IMAD.MOV.U32 R4, RZ, RZ, R9 ;  /* 0x000000ffff047224 */ /* 0x000fe200078e0009 */
[----:B------:R-:W-:Y:S01]  /*11000*/  @P1 SHF.R.U32.HI R4, RZ, R8, R5 ;  /* 0x00000008ff041219 */ /* 0x000fe20000011605 */
[----:B------:R-:W-:Y:S01]  /*11010*/  ULDC.64 UR12, c[0x0][0xb98] ;  /* 0x0002e600000c7ab9 */ /* 0x000fe20000000a00 */
[----:B------:R-:W-:Y:S01]  /*11020*/  UIADD3 UR9, UR9, UR7, URZ ;  /* 0x0000000709097290 */ /* 0x000fe2000fffe03f */
[----:B------:R-:W-:Y:S01]  /*11030*/  IMAD R5, R210, 0x40, R16 ;  /* 0x00000040d2057824 */ /* 0x000fe200078e0210 */
[----:B------:R-:W-:Y:S01]  /*11040*/  USEL UR15, UR15, URZ, !UP0 ;  /* 0x0000003f0f0f7287 */ /* 0x000fe2000c000000 */
[----:B------:R-:W-:Y:S01]  /*11050*/  IMAD.MOV R7, RZ, RZ, -R4 ;  /* 0x000000ffff077224 */ /* 0x000fe200078e0a04 */
[----:B------:R-:W-:Y:S01]  /*11060*/  UIMAD UR7, UR16, UR12, URZ ;  /* 0x0000000c100772a4 */ /* 0x000fe2000f8e023f */
[----:B------:R-:W-:Y:S01]  /*11070*/  IMAD.WIDE R20, R5, 0x2, R20 ;  /* 0x0000000205147825 */ /* 0x000fe200078e0214 */
[----:B------:R-:W-:Y:S01]  /*11080*/  UIMAD.WIDE.U32 UR8, UR15, UR12, UR8 ;  /* 0x0000000c0f0872a5 */ /* 0x000fe2000f8e0008 */
[----:B------:R-:W-:Y:S01]  /*11090*/  SHF.R.S32.HI R5, RZ, 0x1f, R4 ;  /* 0x0000001fff057819 */ /* 0x000fe20000011404 */
[----:B------:R-:W-:Y:S01]  /*110a0*/  UIMAD UR7, UR15, UR13, UR7 ;  /* 0x0000000d0f0772a4 */ /* 0x000fe2000f8e0207 */
[----:B------:R-:W-:Y:S01]  /*110b0*/  IMAD R7, R38, R7, R9 ;  /* 0x0000000726077224 */ /* 0x000fe200078e0209 */
[----:B0-----:R-:W-:Y:S01]  /*110c0*/  IADD3 R13, P2, R20, 0x1000, RZ ;  /* 0x00001000140d7810 */ /* 0x001fe20007f5e0ff */
[----:B------:R-:W-:Y:S01]  /*110d0*/  ULDC.64 UR12, c[0x0][0xaa0] ;  /* 0x0002a800000c7ab9 */ /* 0x000fe20000000a00 */
[----:B------:R-:W-:-:S02]  /*110e0*/  IADD3 R4, P0, R4, UR8, RZ ;  /* 0x0000000804047c10 */ /* 0x000fc4000ff1e0ff */
[----:B------:R-:W-:Y:S01]  /*110f0*/  IMAD.U32 R8, RZ, RZ, UR7 ;  /* 0x00000007ff087e24 */ /* 0x000fe2000f8e00ff */
[----:B------:R-:W-:Y:S02]  /*11100*/  SHF.R.S32.HI R6, RZ, 0x1f, R7 ;  /* 0x0000001fff067819 */ /* 0x000fe40000011407 */
[----:B------:R-:W-:Y:S02]  /*11110*/  LOP3.LUT R12, R13, 0x380, RZ, 0xc0, !PT ;  /* 0x000003800d0c7812 */ /* 0x000fe400078ec0ff */
[----:B------:R-:W-:Y:S01]  /*11120*/  IADD3.X R5, R5, UR9, R8, P0, !PT ;  /* 0x0000000905057c10 */ /* 0x000fe200087fe408 */
[----:B------:R-:W-:Y:S01]  /*11130*/  ULDC.64 UR8, c[0x0][0xb88] ;  /* 0x0002e20000087ab9 */ /* 0x000fe20000000a00 */
[----:B------:R-:W-:Y:S01]  /*11140*/  SHF.R.U64 R12, R12, 0x3, RZ ;  /* 0x000000030c0c7819 */ /* 0x000fe200000012ff */
[----:B------:R-:W-:Y:S01]  /*11150*/  IMAD R6, R6, UR8, RZ ;  /* 0x0000000806067c24 */ /* 0x000fe2000f8e02ff */
[----:B------:R-:W-:Y:S01]  /*11160*/  IADD3 R33, P3, R20, 0x6000, RZ ;  /* 0x0000600014217810 */ /* 0x000fe20007f7e0ff */
[----:B------:R-:W-:Y:S01]  /*11170*/  IMAD.WIDE.U32 R4, R7, UR8, R4 ;  /* 0x0000000807047c25 */ /* 0x000fe2000f8e0004 */
[----:B------:R-:W-:-:S02]  /*11180*/  LOP3.LUT R12, R12, R13, RZ, 0x3c, !PT ;  /* 0x0000000d0c0c7212 */ /* 0x000fc400078e3cff */
[----:B------:R-:W-:Y:S01]  /*11190*/  LOP3.LUT R32, R33, 0x380, RZ, 0xc0, !PT ;  /* 0x0000038021207812 */ /* 0x000fe200078ec0ff */
[----:B------:R-:W-:Y:S01]  /*111a0*/  IMAD R11, R7, UR9, R6 ;  /* 0x00000009070b7c24 */ /* 0x000fe2000f8e0206 */
[----:B------:R-:W-:Y:S01]  /*111b0*/  ULDC.64 UR8, c[0x0][0xb50] ;  /* 0x0002d40000087ab9 */ /* 0x000fe20000000a00 */
[----:B------:R-:W-:Y:S01]  /*111c0*/  IMAD.X R13, RZ, RZ, R21, P2 ;  /* 0x000000ffff0d7224 */ /* 0x000fe200010e0615 */
[----:B------:R-:W-:Y:S01]  /*111d0*/  IADD3 R25, P2, R20, 0x7000, RZ ;  /* 0x0000700014197810 */ /* 0x000fe20007f5e0ff */
[----:B------:R-:W-:Y:S01]  /*111e0*/  IMAD.IADD R5, R5, 0x1, R11 ;  /* 0x0000000105057824 */ /* 0x000fe200078e020b */
[----:B------:R-:W-:Y:S01]  /*111f0*/  LEA R11, P0, R4, UR8, 0x2 ;  /* 0x00000008040b7c11 */ /* 0x000fe2000f8010ff */
[----:B------:R-:W-:Y:S01]  /*11200*/  VIADD R6, R26, 0x8 ;  /* 0x000000081a067836 */ /* 0x000fe20000000000 */
[----:B------:R-:W-:Y:S02]  /*11210*/  IADD3 R9, P6, R20, 0x2000, RZ ;  /* 0x0000200014097810 */ /* 0x000fe40007fde0ff */
[----:B------:R-:W-:Y:S01]  /*11220*/  LEA.HI.X R14, R4, UR9, R5, 0x2, P0 ;  /* 0x00000009040e7c11 */ /* 0x000fe200080f1405 */
[----:B------:R-:W-:Y:S01]  /*11230*/  SHFL.IDX PT, R18, R11, RZ, 0x1c1f ;  /* 0x001c1fff0b127589 */ /* 0x000fe200000e0000 */
[----:B------:R-:W-:-:S02]  /*11240*/  IADD3 R45, P0, R20, 0x5000, RZ ;  /* 0x00005000142d7810 */ /* 0x000fc40007f1e0ff */
[C---:B------:R-:W-:Y:S01]  /*11250*/  IADD3 R5, P5, R20.reuse, 0x3000, RZ ;  /* 0x0000300014057810 */ /* 0x040fe20007fbe0ff */
[----:B------:R-:W0:Y:S01]  /*11260*/  SHFL.IDX PT, R19, R14, RZ, 0x1c1f ;  /* 0x001c1fff0e137589 */ /* 0x000e2200000e0000 */
[----:B------:R-:W-:Y:S02]  /*11270*/  LOP3.LUT R44, R45, 0x380, RZ, 0xc0, !PT ;  /* 0x000003802d2c7812 */ /* 0x000fe400078ec0ff */
[----:B------:R-:W-:Y:S01]  /*11280*/  IADD3 R49, P4, R20, 0x4000, RZ ;  /* 0x0000400014317810 */ /* 0x000fe20007f9e0ff */
[----:B------:R-:W-:Y:S01]  /*11290*/  SHFL.IDX PT, R36, R11, 0x1, 0x1c1f ;  /* 0x003c1f000b247f89 */ /* 0x000fe200000e0000 */
[----:B------:R-:W-:Y:S02]  /*112a0*/  SHF.R.U64 R44, R44, 0x3, RZ ;  /* 0x000000032c2c7819 */ /* 0x000fe400000012ff */
[----:B------:R-:W-:Y:S01]  /*112b0*/  LOP3.LUT R24, R25, 0x380, RZ, 0xc0, !PT ;  /* 0x0000038019187812 */ /* 0x000fe200078ec0ff */
[----:B------:R-:W1:Y:S01]  /*112c0*/  SHFL.IDX PT, R37, R14, 0x1, 0x1c1f ;  /* 0x003c1f000e257f89 */ /* 0x000e6200000e0000 */
[----:B------:R-:W-:-:S02]  /*112d0*/  SHF.R.U64 R32, R32, 0x3, RZ ;  /* 0x0000000320207819 */ /* 0x000fc400000012ff */
[----:B------:R-:W-:Y:S02]  /*112e0*/  LOP3.LUT R8, R9, 0x380, RZ, 0xc0, !PT ;  /* 0x0000038009087812 */ /* 0x000fe400078ec0ff */
[----:B------:R-:W-:Y:S02]  /*112f0*/  LOP3.LUT R4, R5, 0x380, RZ, 0xc0, !PT ;  /* 0x0000038005047812 */ /* 0x000fe400078ec0ff */
[----:B------:R-:W-:Y:S02]  /*11300*/  LOP3.LUT R48, R49, 0x380, RZ, 0xc0, !PT ;  /* 0x0000038031307812 */ /* 0x000fe400078ec0ff */
[----:B------:R-:W-:Y:S01]  /*11310*/  LOP3.LUT R44, R44, R45, RZ, 0x3c, !PT ;  /* 0x0000002d2c2c7212 */ /* 0x000fe200078e3cff */
[--C-:B------:R-:W-:Y:S01]  /*11320*/  IMAD.X R45, RZ, RZ, R21.reuse, P0 ;  /* 0x000000ffff2d7224 */ /* 0x100fe200000e0615 */
[----:B------:R-:W-:Y:S02]  /*11330*/  SHF.R.U64 R24, R24, 0x3, RZ ;  /* 0x0000000318187819 */ /* 0x000fe400000012ff */
[----:B------:R-:W-:Y:S01]  /*11340*/  LOP3.LUT R32, R32, R33, RZ, 0x3c, !PT ;  /* 0x0000002120207212 */ /* 0x000fe200078e3cff */
[----:B------:R-:W-:Y:S01]  /*11350*/  IMAD.X R33, RZ, RZ, R21, P3 ;  /* 0x000000ffff217224 */ /* 0x000fe200018e0615 */
[----:B------:R-:W-:-:S02]  /*11360*/  SHF.R.U64 R8, R8, 0x3, RZ ;  /* 0x0000000308087819 */ /* 0x000fc400000012ff */
[----:B------:R-:W-:Y:S02]  /*11370*/  SHF.R.U64 R4, R4, 0x3, RZ ;  /* 0x0000000304047819 */ /* 0x000fe400000012ff */
[----:B------:R-:W-:Y:S02]  /*11380*/  SHF.R.U64 R48, R48, 0x3, RZ ;  /* 0x0000000330307819 */ /* 0x000fe400000012ff */
[----:B------:R-:W-:Y:S02]  /*11390*/  LOP3.LUT P0, RZ, R212, 0x3, RZ, 0xc0, !PT ;  /* 0x00000003d4ff7812 */ /* 0x000fe4000780c0ff */
[----:B------:R-:W-:Y:S02]  /*113a0*/  IADD3 R10, P3, R20, 0xb000, RZ ;  /* 0x0000b000140a7810 */ /* 0x000fe40007f7e0ff */
        /* <DEDUP_REMOVED lines=8> */
[-C--:B------:R-:W-:Y:S01]  /*11430*/  ISETP.GE.OR P2, PT, R26, R65.reuse, P0 ;  /* 0x000000411a00720c */ /* 0x080fe20000746670 */
[----:B------:R-:W-:Y:S01]  /*11440*/  IMAD.X R41, RZ, RZ, R21, P3 ;  /* 0x000000ffff297224 */ /* 0x000fe200018e0615 */
[----:B------:R-:W-:-:S02]  /*11450*/  ISETP.GE.OR P0, PT, R6, R65, P0 ;  /* 0x000000410600720c */ /* 0x000fc40000706670 */
[----:B------:R-:W-:Y:S02]  /*11460*/  LOP3.LUT R3, R10, 0x380, RZ, 0xc0, !PT ;  /* 0x000003800a037812 */ /* 0x000fe400078ec0ff */
[C---:B------:R-:W-:Y:S02]  /*11470*/  IADD3 R61, P6, R20.reuse, 0x8000, RZ ;  /* 0x00008000143d7810 */ /* 0x040fe40007fde0ff */
[C---:B------:R-:W-:Y:S02]  /*11480*/  IADD3 R57, P5, R20.reuse, 0x9000, RZ ;  /* 0x0000900014397810 */ /* 0x040fe40007fbe0ff */
[C---:B------:R-:W-:Y:S02]  /*11490*/  IADD3 R53, P4, R20.reuse, 0xa000, RZ ;  /* 0x0000a00014357810 */ /* 0x040fe40007f9e0ff */
[----:B------:R-:W-:Y:S01]  /*114a0*/  LOP3.LUT R7, R20, 0x380, RZ, 0xc0, !PT ;  /* 0x0000038014077812 */ /* 0x000fe200078ec0ff */
[----:B0-----:R0:W-:Y:S01]  /*114b0*/  @!P2 ST.E desc[UR20][R18.64], R0 ;  /* 0x000000001200a985 */ /* 0x0011e2000c101914 */
[----:B------:R-:W-:-:S02]  /*114c0*/  SHF.R.U64 R3, R3, 0x3, RZ ;  /* 0x0000000303037819 */ /* 0x000fc400000012ff */
[----:B------:R-:W-:Y:S01]  /*114d0*/  LOP3.LUT R60, R61, 0x380, RZ, 0xc0, !PT ;  /* 0x000003803d3c7812 */ /* 0x000fe200078ec0ff */
[----:B-1----:R1:W-:Y:S01]  /*114e0*/  @!P0 ST.E desc[UR20][R36.64], R2 ;  /* 0x0000000224008985 */ /* 0x0023e2000c101914 */
[----:B------:R-:W-:Y:S02]  /*114f0*/  LOP3.LUT R56, R57, 0x380, RZ, 0xc0, !PT ;  /* 0x0000038039387812 */ /* 0x000fe400078ec0ff */
[----:B------:R-:W-:Y:S01]  /*11500*/  LOP3.LUT R52, R53, 0x380, RZ, 0xc0, !PT ;  /* 0x0000038035347812 */ /* 0x000fe200078ec0ff */
[----:B------:R-:W-:Y:S01]  /*11510*/  UIMAD UR7, UR11, UR12, URZ ;  /* 0x0000000c0b0772a4 */ /* 0x000fe2000f8e023f */
[----:B------:R-:W-:Y:S01]  /*11520*/  SHF.R.U64 R7, R7, 0x3, RZ ;  /* 0x0000000307077819 */ /* 0x000fe200000012ff */
[----:B------:R-:W-:Y:S01]  /*11530*/  UIMAD.WIDE.U32 UR8, UR4, UR12, URZ ;  /* 0x0000000c040872a5 */ /* 0x000fe2000f8e003f */
[----:B------:R-:W-:Y:S01]  /*11540*/  SHF.R.U64 R60, R60, 0x3, RZ ;  /* 0x000000033c3c7819 */ /* 0x000fe200000012ff */
[----:B------:R-:W-:Y:S01]  /*11550*/  ULDC.64 UR10, c[0x0][0xae8] ;  /* 0x0002ba00000a7ab9 */ /* 0x000fe20000000a00 */
[----:B------:R-:W-:Y:S01]  /*11560*/  SHF.R.U64 R56, R56, 0x3, RZ ;  /* 0x0000000338387819 */ /* 0x000fe200000012ff */
[----:B0-----:R-:W-:Y:S01]  /*11570*/  IMAD R0, R206, 0x20, R210 ;  /* 0x00000020ce007824 */ /* 0x001fe200078e02d2 */
[----:B------:R-:W-:Y:S01]  /*11580*/  SHF.R.U64 R52, R52, 0x3, RZ ;  /* 0x0000000334347819 */ /* 0x000fe200000012ff */
[----:B------:R-:W5:Y:S01]  /*11590*/  LD.E.128 R12, desc[UR20][R12.64] ;  /* 0x000000140c0c7980 */ /* 0x000f62000c101d00 */
[----:B------:R-:W-:-:S02]  /*115a0*/  LOP3.LUT R20, R7, R20, RZ, 0x3c, !PT ;  /* 0x0000001407147212 */ /* 0x000fc400078e3cff */
[----:B------:R-:W-:Y:S01]  /*115b0*/  LOP3.LUT R40, R3, R10, RZ, 0x3c, !PT ;  /* 0x0000000a03287212 */ /* 0x000fe200078e3cff */
[----:B------:R-:W5:Y:S01]  /*115c0*/  LD.E.128 R48, desc[UR20][R48.64] ;  /* 0x0000001430307980 */ /* 0x000f62000c101d00 */
[----:B------:R-:W0:Y:S01]  /*115d0*/  @P1 LDC R3, c[0x0][0xbec] ;  /* 0x0002fb00ff031b82 */ /* 0x000e220000000800 */
[----:B------:R-:W-:Y:S01]  /*115e0*/  LOP3.LUT R60, R60, R61, RZ, 0x3c, !PT ;  /* 0x0000003d3c3c7212 */ /* 0x000fe200078e3cff */
[--C-:B------:R-:W-:Y:S01]  /*115f0*/  IMAD.X R61, RZ, RZ, R21.reuse, P6 ;  /* 0x000000ffff3d7224 */ /* 0x100fe200030e0615 */
[----:B------:R-:W-:Y:S01]  /*11600*/  LOP3.LUT R56, R56, R57, RZ, 0x3c, !PT ;  /* 0x0000003938387212 */ /* 0x000fe200078e3cff */
[--C-:B------:R-:W-:Y:S01]  /*11610*/  IMAD.X R57, RZ, RZ, R21.reuse, P5 ;  /* 0x000000ffff397224 */ /* 0x100fe200028e0615 */
[----:B------:R-:W-:Y:S01]  /*11620*/  LOP3.LUT R52, R52, R53, RZ, 0x3c, !PT ;  /* 0x0000003534347212 */ /* 0x000fe200078e3cff */
[----:B------:R-:W-:Y:S01]  /*11630*/  IMAD.X R53, RZ, RZ, R21, P4 ;  /* 0x000000ffff357224 */ /* 0x000fe200020e0615 */
[----:B------:R2:W5:Y:S01]  /*11640*/  LD.E.128 R28, desc[UR20][R20.64] ;  /* 0x00000014141c7980 */ /* 0x000562000c101d00 */
[----:B------:R-:W-:Y:S01]  /*11650*/  UIMAD UR7, UR4, UR13, UR7 ;  /* 0x0000000d040772a4 */ /* 0x000fe2000f8e0207 */
[----:B------:R-:W-:-:S02]  /*11660*/  VIADD R18, R0, UR17 ;  /* 0x0000001100127c36 */ /* 0x000fc40008000000 */
[----:B------:R-:W5:Y:S04]  /*11670*/  LD.E.128 R8, desc[UR20][R8.64] ;  /* 0x0000001408087980 */ /* 0x000f68000c101d00 */
[----:B------:R-:W5:Y:S01]  /*11680*/  LD.E.128 R4, desc[UR20][R4.64] ;  /* 0x0000001404047980 */ /* 0x000f62000c101d00 */
[----:B--2---:R-:W2:Y:S01]  /*11690*/  @P1 LDC R21, c[0x0][0xbf0] ;  /* 0x0002fc00ff151b82 */ /* 0x004ea20000000800 */
[----:B------:R-:W-:Y:S02]  /*116a0*/  UIADD3 UR9, UR9, UR7, URZ ;  /* 0x0000000709097290 */ /* 0x000fe4000fffe03f */
[----:B------:R-:W5:Y:S01]  /*116b0*/  LD.E.128 R44, desc[UR20][R44.64] ;  /* 0x000000142c2c7980 */ /* 0x000f62000c101d00 */
[----:B------:R-:W-:Y:S02]  /*116c0*/  UIMAD UR4, UR14, UR10, URZ ;  /* 0x0000000a0e0472a4 */ /* 0x000fe4000f8e023f */
[----:B------:R-:W-:Y:S01]  /*116d0*/  UIMAD.WIDE.U32 UR8, UR18, UR10, UR8 ;  /* 0x0000000a120872a5 */ /* 0x000fe2000f8e0008 */
[----:B------:R-:W5:Y:S01]  /*116e0*/  LD.E.128 R32, desc[UR20][R32.64] ;  /* 0x0000001420207980 */ /* 0x000f62000c101d00 */
[----:B------:R-:W-:Y:S01]  /*116f0*/  UIMAD UR4, UR18, UR11, UR4 ;  /* 0x0000000b120472a4 */ /* 0x000fe2000f8e0204 */
[----:B0-----:R-:W-:-:S02]  /*11700*/  @P1 IMAD.HI.U32 R0, R18, R3, RZ ;  /* 0x0000000312001227 */ /* 0x001fc400078e00ff */
[----:B------:R-:W-:Y:S01]  /*11710*/  ULDC.64 UR10, c[0x0][0xaf0] ;  /* 0x0002bc00000a7ab9 */ /* 0x000fe20000000a00 */
[----:B------:R-:W-:Y:S01]  /*11720*/  UIADD3 UR9, UR9, UR4, URZ ;  /* 0x0000000409097290 */ /* 0x000fe2000fffe03f */
[----:B------:R-:W5:Y:S01]  /*11730*/  LD.E.128 R24, desc[UR20][R24.64] ;  /* 0x0000001418187980 */ /* 0x000f62000c101d00 */
[----:B------:R-:W-:Y:S01]  /*11740*/  UIMAD UR4, UR16, UR10, URZ ;  /* 0x0000000a100472a4 */ /* 0x000fe2000f8e023f */
[----:B------:R-:W-:Y:S01]  /*11750*/  IMAD.MOV.U32 R19, RZ, RZ, R18 ;  /* 0x000000ffff137224 */ /* 0x000fe200078e0012 */
[----:B------:R-:W-:Y:S01]  /*11760*/  UIMAD.WIDE.U32 UR8, UR15, UR10, UR8 ;  /* 0x0000000a0f0872a5 */ /* 0x000fe2000f8e0008 */
[----:B------:R-:W5:Y:S01]  /*11770*/  LD.E.128 R60, desc[UR20][R60.64] ;  /* 0x000000143c3c7980 */ /* 0x000f62000c101d00 */
[----:B------:R-:W-:-:S03]  /*11780*/  UIMAD UR4, UR15, UR11, UR4 ;  /* 0x0000000b0f0472a4 */ /* 0x000fc6000f8e0204 */
[----:B------:R-:W-:Y:S01]  /*11790*/  ULDC.64 UR10, c[0x0][0xae0] ;  /* 0x0002b800000a7ab9 */ /* 0x000fe20000000a00 */
[----:B------:R-:W5:Y:S01]  /*117a0*/  LD.E.128 R56, desc[UR20][R56.64] ;  /* 0x0000001438387980 */ /* 0x000f62000c101d00 */
[----:B--2---:R-:W-:Y:S01]  /*117b0*/  @P1 SHF.R.U32.HI R19, RZ, R21, R0 ;  /* 0x00000015ff131219 */ /* 0x004fe20000011600 */
[----:B------:R-:W-:Y:S02]  /*117c0*/  UIADD3 UR4, UR9, UR4, URZ ;  /* 0x0000000409047290 */ /* 0x000fe4000fffe03f */
[----:B------:R-:W5:Y:S01]  /*117d0*/  LD.E.128 R52, desc[UR20][R52.64] ;  /* 0x0000001434347980 */ /* 0x000f62000c101d00 */
[--C-:B------:R-:W-:Y:S01]  /*117e0*/  SHF.R.S32.HI R0, RZ, 0x1f, R19.reuse ;  /* 0x0000001fff007819 */ /* 0x100fe20000011413 */
[----:B------:R-:W-:Y:S02]  /*117f0*/  IMAD.MOV R21, RZ, RZ, -R19 ;  /* 0x000000ffff157224 */ /* 0x000fe400078e0a13 */
[----:B------:R-:W5:Y:S01]  /*11800*/  LD.E.128 R40, desc[UR20][R40.64] ;  /* 0x0000001428287980 */ /* 0x000f62000c101d00 */
[----:B------:R-:W-:-:S02]  /*11810*/  IMAD.U32 R3, RZ, RZ, UR9 ;  /* 0x00000009ff037e24 */ /* 0x000fc4000f8e00ff */
[----:B------:R-:W-:Y:S01]  /*11820*/  IMAD R0, R0, UR10, RZ ;  /* 0x0000000a00007c24 */ /* 0x000fe2000f8e02ff */
[----:B------:R-:W-:Y:S01]  /*11830*/  @!PT LDS RZ, [RZ] ;  /* 0x00000000fffff984 */ /* 0x000fe20000000800 */
[----:B------:R-:W-:Y:S01]  /*11840*/  @!PT LDS RZ, [RZ] ;  /* 0x00000000fffff984 */ /* 0x000fe20000000800 */
[----:B------:R-:W-:Y:S01]  /*11850*/  @!PT LDS RZ, [RZ] ;  /* 0x00000000fffff984 */ /* 0x000fe20000000800 */
[----:B------:R-:W-:Y:S01]  /*11860*/  @!PT LDS RZ, [RZ] ;  /* 0x00000000fffff984 */ /* 0x000fe20000000800 */
[----:B------:R0:W-:Y:S06]  /*11870*/  MEMBAR.ALL.CTA ;  /* 0x0000000000007992 */ /* 0x0001ec0000008000 */
[----:B0-----:R-:W0:Y:S01]  /*11880*/  FENCE.VIEW.ASYNC.S ;  /* 0x00000000000073c6 */ /* 0x001e220000000000 */
[----:B------:R-:W-:Y:S02]  /*11890*/  IMAD R21, R38, R21, R18 ;  /* 0x0000001526157224 */ /* 0x000fe400078e0212 */
[----:B-1----:R-:W-:Y:S01]  /*118a0*/  IMAD.U32 R2, RZ, RZ, UR8 ;  /* 0x00000008ff027e24 */ /* 0x002fe2000f8e00ff */
[----:B------:R-:W-:Y:S01]  /*118b0*/  ULDC.64 UR8, c[0x0][0xad8] ;  /* 0x0002b60000087ab9 */ /* 0x000fe20000000a00 */
[----:B------:R-:W-:-:S02]  /*118c0*/  IMAD.U32 R3, RZ, RZ, UR4 ;  /* 0x00000004ff037e24 */ /* 0x000fc4000f8e00ff */
[C---:B------:R-:W-:Y:S01]  /*118d0*/  IMAD R37, R19.reuse, UR11, R0 ;  /* 0x0000000b13257c24 */ /* 0x040fe2000f8e0200 */
[----:B------:R-:W-:Y:S01]  /*118e0*/  SHF.R.S32.HI R0, RZ, 0x1f, R21 ;  /* 0x0000001fff007819 */ /* 0x000fe20000011415 */
[----:B------:R-:W-:-:S04]  /*118f0*/  IMAD.WIDE.U32 R2, R19, UR10, R2 ;  /* 0x0000000a13027c25 */ /* 0x000fc8000f8e0002 */
[----:B------:R-:W-:Y:S02]  /*11900*/  IMAD.IADD R3, R3, 0x1, R37 ;  /* 0x0000000103037824 */ /* 0x000fe400078e0225 */
[----:B------:R-:W-:Y:S02]  /*11910*/  IMAD R18, R0, UR8, RZ ;  /* 0x0000000800127c24 */ /* 0x000fe4000f8e02ff */
[----:B------:R-:W-:Y:S02]  /*11920*/  VIADD R38, R210, UR17 ;  /* 0x00000011d2267c36 */ /* 0x000fe40008000000 */
[C---:B------:R-:W-:Y:S02]  /*11930*/  IMAD R19, R21.reuse, UR9, R18 ;  /* 0x0000000915137c24 */ /* 0x040fe4000f8e0212 */
[----:B------:R-:W-:Y:S01]  /*11940*/  IMAD.WIDE.U32 R2, R21, UR8, R2 ;  /* 0x0000000815027c25 */ /* 0x000fe2000f8e0002 */
[----:B------:R-:W-:Y:S01]  /*11950*/  ISETP.GE.AND P2, PT, R38, R65, PT ;  /* 0x000000412600720c */ /* 0x000fe20003f46270 */
[----:B------:R-:W-:-:S02]  /*11960*/  ULDC.64 UR8, c[0x0][0xa80] ;  /* 0x0002a00000087ab9 */ /* 0x000fc40000000a00 */
[----:B------:R-:W-:Y:S01]  /*11970*/  VIADD R0, R38, 0x20 ;  /* 0x0000002026007836 */ /* 0x000fe20000000000 */
[----:B------:R-:W-:Y:S01]  /*11980*/  LEA R36, P3, R2, UR8, 0x1 ;  /* 0x0000000802247c11 */ /* 0x000fe2000f8608ff */
[----:B------:R-:W-:Y:S02]  /*11990*/  IMAD.IADD R3, R3, 0x1, R19 ;  /* 0x0000000103037824 */ /* 0x000fe400078e0213 */
[----:B------:R-:W-:Y:S01]  /*119a0*/  VIADD R17, R17, 0x36820 ;  /* 0x0003682011117836 */ /* 0x000fe20000000000 */
[-C--:B------:R-:W-:Y:S01]  /*119b0*/  ISETP.GE.AND P1, PT, R0, R65.reuse, PT ;  /* 0x000000410000720c */ /* 0x080fe20003f26270 */
[----:B------:R-:W-:Y:S01]  /*119c0*/  VIADD R0, R38, 0x40 ;  /* 0x0000004026007836 */ /* 0x000fe20000000000 */
[----:B------:R-:W-:Y:S02]  /*119d0*/  LEA.HI.X R37, R2, UR9, R3, 0x1, P3 ;  /* 0x0000000902257c11 */ /* 0x000fe400098f0c03 */
[----:B------:R-:W-:Y:S01]  /*119e0*/  PRMT R17, RZ, 0x654, R17 ;  /* 0x00000654ff117816 */ /* 0x000fe20000000011 */
[----:B0-----:R0:W1:Y:S01]  /*119f0*/  SHFL.IDX PT, R21, R36, RZ, 0x181f ;  /* 0x00181fff24157589 */ /* 0x00106200000e0000 */
        /* <DEDUP_REMOVED lines=10> */
[-C--:B-1----:R-:W-:Y:S02]  /*11aa0*/  @!P4 LEA R2, P6, R16, R21.reuse, 0x1 ;  /* 0x000000151002c211 */ /* 0x082fe400078c08ff */
[-C--:B------:R-:W-:Y:S02]  /*11ab0*/  @!P3 LEA R18, P5, R204, R21.reuse, 0x1 ;  /* 0x00000015cc12b211 */ /* 0x080fe400078a08ff */
[-C--:B--2---:R-:W-:Y:S02]  /*11ac0*/  @!P4 LEA.HI.X R3, R16, R0.reuse, R219, 0x1, P6 ;  /* 0x000000001003c211 */ /* 0x084fe400030f0cdb */
[C---:B------:R-:W-:Y:S02]  /*11ad0*/  @!P2 LEA R20, P6, R205.reuse, R21, 0x1 ;  /* 0x00000015cd14a211 */ /* 0x040fe400078c08ff */
[-C--:B------:R-:W-:Y:S01]  /*11ae0*/  @!P3 LEA.HI.X R19, R204, R0.reuse, R218, 0x1, P5 ;  /* 0x00000000cc13b211 */ /* 0x080fe200028f0cda */
[----:B-----5:R3:W-:Y:S01]  /*11af0*/  @!P4 ST.E.128 desc[UR8][R2.64], R28 ;  /* 0x0000001c0200c985 */ /* 0x0207e2000c101d08 */
[----:B------:R-:W-:-:S03]  /*11b00*/  @!P2 LEA.HI.X R21, R205, R0, R217, 0x1, P6 ;  /* 0x00000000cd15a211 */ /* 0x000fc600030f0cd9 */
[----:B------:R3:W-:Y:S04]  /*11b10*/  @!P3 ST.E.128 desc[UR8][R18.64], R48 ;  /* 0x000000301200b985 */ /* 0x0007e8000c101d08 */
[----:B------:R3:W-:Y:S02]  /*11b20*/  @!P2 ST.E.128 desc[UR8][R20.64], R60 ;  /* 0x0000003c1400a985 */ /* 0x0007e4000c101d08 */
.L_x_5957:
[----:B------:R-:W-:Y:S05]  /*11b30*/  BSYNC B1 ;  /* 0x0000000000017941 */ /* 0x000fea0003800000 */
.L_x_5956:
        /* <DEDUP_REMOVED lines=18> */
.L_x_5959:
[----:B------:R-:W-:Y:S05]  /*11c60*/  BSYNC B1 ;  /* 0x0000000000017941 */ /* 0x000fea0003800000 */
.L_x_5958:
        /* <DEDUP_REMOVED lines=18> */
.L_x_5961:
[----:B------:R-:W-:Y:S05]  /*11d90*/  BSYNC B1 ;  /* 0x0000000000017941 */ /* 0x000fea0003800000 */
.L_x_5960:
[----:B0-----:R-:W-:Y:S01]  /*11da0*/  VIADD R0, R38, 0x60 ;  /* 0x0000006026007836 */ /* 0x001fe20000000000 */
[----:B--2-4-:R-:W0:Y:S04]  /*11db0*/  SHFL.IDX PT, R37, R37, 0x3, 0x181f ;  /* 0x00781f0025257f89 */ /* 0x014e2800000e0000 */
[----:B------:R-:W-:Y:S01]  /*11dc0*/  ISETP.GE.AND P0, PT, R0, R65, PT ;  /* 0x000000410000720c */ /* 0x000fe20003f06270 */
[----:B------:R2:W4:-:S12]  /*11dd0*/  SHFL.IDX PT, R11, R36, 0x3, 0x181f ;  /* 0x00781f00240b7f89 */ /* 0x00051800000e0000 */
[----:B--2---:R-:W-:Y:S05]  /*11de0*/  @P0 BRA `(.L_x_5962) ;  /* 0x0000000c00a80947 */ /* 0x004fea0003800000 */
[----:B------:R-:W-:Y:S01]  /*11df0*/  ULDC UR4, c[0x0][0xac8] ;  /* 0x0002b20000047ab9 */ /* 0x000fe20000000800 */
[----:B------:R-:W-:Y:S01]  /*11e00*/  ULDC.64 UR8, c[0x0][0x208] ;  /* 0x0000820000087ab9 */ /* 0x000fe20000000a00 */
[----:B------:R-:W-:Y:S02]  /*11e10*/  ISETP.GE.AND P2, PT, R16, UR4, PT ;  /* 0x0000000410007c0c */ /* 0x000fe4000bf46270 */
[----:B------:R-:W-:-:S11]  /*11e20*/  ISETP.GE.AND P3, PT, R204, UR4, PT ;  /* 0x00000004cc007c0c */ /* 0x000fd6000bf66270 */
[-C--:B----4-:R-:W-:Y:S02]  /*11e30*/  @!P2 LEA R2, P0, R16, R11.reuse, 0x1 ;  /* 0x0000000b1002a211 */ /* 0x090fe400078008ff */
[----:B------:R-:W-:Y:S02]  /*11e40*/  @!P3 LEA R8, P1, R204, R11, 0x1 ;  /* 0x0000000bcc08b211 */ /* 0x000fe400078208ff */
[-C--:B0-----:R-:W-:Y:S02]  /*11e50*/  @!P2 LEA.HI.X R3, R16, R37.reuse, R219, 0x1, P0 ;  /* 0x000000251003a211 */ /* 0x081fe400000f0cdb */
[----:B------:R-:W-:Y:S02]  /*11e60*/  ISETP.GE.AND P0, PT, R205, UR4, PT ;  /* 0x00000004cd007c0c */ /* 0x000fe4000bf06270 */
[----:B------:R-:W-:Y:S01]  /*11e70*/  @!P3 LEA.HI.X R9, R204, R37, R218, 0x1, P1 ;  /* 0x00000025cc09b211 */ /* 0x000fe200008f0cda */
[----:B------:R2:W-:Y:S04]  /*11e80*/  @!P2 ST.E.128 desc[UR8][R2.64], R4 ;  /* 0x000000040200a985 */ /* 0x0005e8000c101d08 */
[----:B------:R2:W-:Y:S06]  /*11e90*/  @!P3 ST.E.128 desc[UR8][R8.64], R24 ;  /* 0x000000180800b985 */ /* 0x0005ec000c101d08 */
[----:B------:R-:W-:Y:S05]  /*11ea0*/  @P0 BRA `(.L_x_5962) ;  /* 0x0000000c00780947 */ /* 0x000fea0003800000 */
[----:B--2---:R-:W-:Y:S01]  /*11eb0*/  LEA R2, P0, R205, R11, 0x1 ;  /* 0x0000000bcd027211 */ /* 0x004fe200078008ff */
[----:B------:R-:W-:-:S03]  /*11ec0*/  ULDC.64 UR8, c[0x0][0x208] ;  /* 0x0000820000087ab9 */ /* 0x000fc60000000a00 */
[----:B------:R-:W-:-:S05]  /*11ed0*/  LEA.HI.X R3, R205, R37, R217, 0x1, P0 ;  /* 0x00000025cd037211 */ /* 0x000fca00000f0cd9 */
[----:B------:R0:W-:Y:S01]  /*11ee0*/  ST.E.128 desc[UR8][R2.64], R40 ;  /* 0x0000002802007985 */ /* 0x0001e2000c101d08 */
[----:B------:R-:W-:Y:S05]  /*11ef0*/  BRA `(.L_x_5962) ;  /* 0x0000000c00647947 */ /* 0x000fea0003800000 */
.L_x_5954:
        /* <DEDUP_REMOVED lines=28> */
[----:B------:R-:W-:Y:S01]  /*120c0*/  MOV R5, UR9 ;  /* 0x0000000900057c02 */ /* 0x000fe20008000f00 */
        /* <DEDUP_REMOVED lines=11> */
.L_x_5963:
        /* <DEDUP_REMOVED lines=50> */
.L_x_5965:
[----:B------:R-:W-:Y:S05]  /*124a0*/  BSYNC B1 ;  /* 0x0000000000017941 */ /* 0x000fea0003800000 */
.L_x_5964:
        /* <DEDUP_REMOVED lines=64> */
[----:B------:R3:W-:Y:S01]  /*128b0*/  @!P4 ST.E.128 desc[UR8][R8.64], RZ ;  /* 0x000000ff0800c985 */ /* 0x0007e2000c101d08 */
[----:B------:R-:W-:-:S03]  /*128c0*/  @!P2 LEA.HI.X R3, R205, R0, R217, 0x1, P6 ;  /* 0x00000000cd03a211 */ /* 0x000fc600030f0cd9 */
[----:B------:R3:W-:Y:S04]  /*128d0*/  @!P3 ST.E.128 desc[UR8][R12.64], RZ ;  /* 0x000000ff0c00b985 */ /* 0x0007e8000c101d08 */
[----:B------:R3:W-:Y:S02]  /*128e0*/  @!P2 ST.E.128 desc[UR8][R2.64], RZ ;  /* 0x000000ff0200a985 */ /* 0x0007e4000c101d08 */
.L_x_5967:
[----:B------:R-:W-:Y:S05]  /*128f0*/  BSYNC B1 ;  /* 0x0000000000017941 */ /* 0x000fea0003800000 */
.L_x_5966:
        /* <DEDUP_REMOVED lines=18> */
.L_x_5969:
[----:B------:R-:W-:Y:S05]  /*12a20*/  BSYNC B1 ;  /* 0x0000000000017941 */ /* 0x000fea0003800000 */
.L_x_5968:
        /* <DEDUP_REMOVED lines=18> */
.L_x_5971:
[----:B------:R-:W-:Y:S05]  /*12b50*/  BSYNC B1 ;  /* 0x0000000000017941 */ /* 0x000fea0003800000 */
.L_x_5970:
        /* <DEDUP_REMOVED lines=19> */
.L_x_5962:
[----:B------:R-:W-:Y:S05]  /*12c90*/  BSYNC B0 ;  /* 0x0000000000007941 */ /* 0x000fea0003800000 */
.L_x_5953:
[----:B------:R-:W-:Y:S02]  /*12ca0*/  ULDC UR4, c[0x0][0xc3c] ;  /* 0x00030f0000047ab9 */ /* 0x000fe40000000800 */
[----:B------:R-:W-:-:S13]  /*12cb0*/  ISETP.GE.AND P0, PT, R39, UR4, PT ;  /* 0x0000000427007c0c */ /* 0x000fda000bf06270 */
[----:B------:R-:W-:Y:S05]  /*12cc0*/  @!P0 BRA `(.L_x_5972) ;  /* 0xfffffee0005c8947 */ /* 0x000fea000383ffff */
[----:B------:R-:W-:Y:S05]  /*12cd0*/  EXIT ;  /* 0x000000000000794d */ /* 0x000fea0003800000 */
.L_x_5917:
        /* <DEDUP_REMOVED lines=16> */
.L_x_5973:
        /* <DEDUP_REMOVED lines=43> */
.L_x_5979:
        /* <DEDUP_REMOVED lines=13> */
.L_x_5978:
[----:B------:R-:W-:Y:S05]  /*13160*/  BSYNC B0 ;  /* 0x0000000000007941 */ /* 0x000fea0003800000 */
.L_x_5977:
        /* <DEDUP_REMOVED lines=21> */
.L_x_5975:
        /* <DEDUP_REMOVED lines=21> */
.L_x_5980:
        /* <DEDUP_REMOVED lines=57> */
.L_x_5976:
[----:B------:R-:W-:Y:S02]  /*137a0*/  IMAD.MOV.U32 R17, RZ, RZ, RZ ;  /* 0x000000ffff117224 */ /* 0x000fe400078e00ff */
[----:B------:R-:W-:Y:S02]  /*137b0*/  IMAD.U32 R16, RZ, RZ, UR6 ;  /* 0x00000006ff107e24 */ /* 0x000fe4000f8e00ff */
[----:B------:R-:W-:-:S07]  /*137c0*/  IMAD.MOV.U32 R18, RZ, RZ, RZ ;  /* 0x000000ffff127224 */ /* 0x000fce00078e00ff */
.L_x_5981:
[----:B------:R-:W-:-:S13]  /*137d0*/  ISETP.NE.AND P0, PT, R0, RZ, PT ;  /* 0x000000ff0000720c */ /* 0x000fda0003f05270 */
[----:B------:R-:W1:Y:S01]  /*137e0*/  @!P0 S2R R3, SR_CgaCtaId ;  /* 0x0000000000038919 */ /* 0x000e620000008800 */
[----:B------:R-:W-:-:S04]  /*137f0*/  @!P0 MOV R0, 0x400 ;  /* 0x0000040000008802 */ /* 0x000fc80000000f00 */
[----:B-1----:R-:W-:-:S05]  /*13800*/  @!P0 LEA R0, R3, R0, 0x18 ;  /* 0x0000000003008211 */ /* 0x002fca00078ec0ff */
[----:B------:R1:W-:Y:S01]  /*13810*/  @!P0 STS.128 [R0+0x368d0], R16 ;  /* 0x0368d01000008388 */ /* 0x0003e20000000c00 */
[----:B------:R-:W-:Y:S06]  /*13820*/  BAR.ARV 0x5, 0x180 ;  /* 0x0146000000007b1d */ /* 0x000fec0000002000 */
.L_x_5974:
[----:B01----:R-:W-:Y:S01]  /*13830*/  IMAD.MOV.U32 R0, RZ, RZ, 0x1 ;  /* 0x00000001ff007424 */ /* 0x003fe200078e00ff */
[----:B------:R0:W-:Y:S01]  /*13840*/  STL [R1+0x48], RZ ;  /* 0x000048ff01007387 */ /* 0x0001e20000100800 */
[----:B------:R-:W-:Y:S02]  /*13850*/  ULDC UR4, c[0x0][0xc3c] ;  /* 0x00030f0000047ab9 */ /* 0x000fe40000000800 */
[----:B--2---:R-:W-:Y:S01]  /*13860*/  ISETP.GE.AND P0, PT, R19, UR4, PT ;  /* 0x0000000413007c0c */ /* 0x004fe2000bf06270 */
        /* <DEDUP_REMOVED lines=30> */
.L_x_6088:
[----:B0--3--:R-:W0:Y:S01]  /*13a50*/  LDC.64 R2, c[0x0][0xc88] ;  /* 0x00032200ff027b82 */ /* 0x009e220000000a00 */
[----:B------:R-:W-:Y:S01]  /*13a60*/  ULDC.64 UR4, c[0x0][0x208] ;  /* 0x0000820000047ab9 */ /* 0x000fe20000000a00 */
[----:B0-----:R-:W-:-:S05]  /*13a70*/  IMAD.WIDE R2, R19, 0x4, R2 ;  /* 0x0000000413027825 */ /* 0x001fca00078e0202 */
[----:B------:R-:W2:Y:S01]  /*13a80*/  LDG.E R12, desc[UR4][R2.64] ;  /* 0x00000004020c7981 */ /* 0x000ea2000c1e1900 */
[----:B------:R-:W-:Y:S05]  /*13a90*/  YIELD ;  /* 0x0000000000007946 */ /* 0x000fea0003800000 */
[----:B------:R-:W-:Y:S01]  /*13aa0*/  ULDC.64 UR4, c[0x0][0xa28] ;  /* 0x00028a0000047ab9 */ /* 0x000fe20000000a00 */
[----:B------:R-:W-:Y:S01]  /*13ab0*/  IMAD.MOV.U32 R0, RZ, RZ, RZ ;  /* 0x000000ffff007224 */ /* 0x000fe200078e00ff */
        /* <DEDUP_REMOVED lines=52> */
.L_x_5983:
[----:B------:R-:W-:Y:S01]  /*13e00*/  IMAD.MOV.U32 R2, RZ, RZ, R12 ;  /* 0x000000ffff027224 */ /* 0x000fe200078e000c */
        /* <DEDUP_REMOVED lines=12> */
.L_x_5984:
[----:B------:R-:W-:Y:S05]  /*13ed0*/  @!P0 BRA `(.L_x_5985) ;  /* 0x0000000000108947 */ /* 0x000fea0003800000 */
[----:B------:R-:W-:Y:S02]  /*13ee0*/  ULDC.64 UR4, c[0x0][0x208] ;  /* 0x0000820000047ab9 */ /* 0x000fe40000000a00 */
[----:B------:R-:W2:Y:S04]  /*13ef0*/  LDG.E R6, desc[UR4][R4.64] ;  /* 0x0000000404067981 */ /* 0x000ea8000c1e1900 */
[----:B------:R-:W2:Y:S02]  /*13f00*/  LDG.E R4, desc[UR4][R4.64+0x4] ;  /* 0x0000040404047981 */ /* 0x000ea4000c1e1900 */
[----:B--2---:R-:W-:-:S07]  /*13f10*/  IMAD.IADD R6, R4, 0x1, -R6 ;  /* 0x0000000104067824 */ /* 0x004fce00078e0a06 */
.L_x_5985:
[----:B-----5:R-:W-:Y:S01]  /*13f20*/  IMAD.IADD R6, R6, 0x1, -R0 ;  /* 0x0000000106067824 */ /* 0x020fe200078e0a00 */
[----:B------:R-:W-:Y:S01]  /*13f30*/  BSSY B7, `(.L_x_5986) ;  /* 0x000048a000077945 */ /* 0x000fe20003800000 */
[----:B------:R-:W3:Y:S01]  /*13f40*/  LDC R0, c[0x0][0x448] ;  /* 0x00011200ff007b82 */ /* 0x000ee20000000800 */
[----:B------:R-:W-:Y:S02]  /*13f50*/  IMAD.SHL.U32 R2, R17, 0x80, RZ ;  /* 0x0000008011027824 */ /* 0x000fe400078e00ff */
[----:B------:R-:W-:Y:S02]  /*13f60*/  VIADD R5, R6, 0x6f ;  /* 0x0000006f06057836 */ /* 0x000fe40000000000 */
[----:B------:R-:W-:Y:S02]  /*13f70*/  VIADD R2, R2, 0x7f ;  /* 0x0000007f02027836 */ /* 0x000fe40000000000 */
[----:B------:R-:W-:-:S04]  /*13f80*/  IMAD.MOV.U32 R4, RZ, RZ, RZ ;  /* 0x000000ffff047224 */ /* 0x000fc800078e00ff */
[----:B------:R-:W-:Y:S01]  /*13f90*/  IMAD.HI R4, R5, -0x6db6db6d, R4 ;  /* 0x9249249305047827 */ /* 0x000fe200078e0204 */
[----:B---3--:R-:W-:-:S13]  /*13fa0*/  ISETP.NE.AND P0, PT, R0, 0x1, PT ;  /* 0x000000010000780c */ /* 0x008fda0003f05270 */
[----:B------:R-:W3:Y:S08]  /*13fb0*/  @P0 LDC R0, c[0x0][0x44c] ;  /* 0x00011300ff000b82 */ /* 0x000ef00000000800 */
[----:B------:R-:W4:Y:S01]  /*13fc0*/  @P0 LDC R3, c[0x0][0x450] ;  /* 0x00011400ff030b82 */ /* 0x000f220000000800 */
[----:B---3--:R-:W-:-:S05]  /*13fd0*/  @P0 IMAD.HI.U32 R0, R2, R0, RZ ;  /* 0x0000000002000227 */ /* 0x008fca00078e00ff */
[----:B----4-:R-:W-:Y:S02]  /*13fe0*/  @P0 SHF.R.U32.HI R2, RZ, R3, R0 ;  /* 0x00000003ff020219 */ /* 0x010fe40000011600 */
[----:B------:R-:W-:Y:S02]  /*13ff0*/  IADD3 R3, R6, 0x70, -R9 ;  /* 0x0000007006037810 */ /* 0x000fe40007ffe809 */
[----:B------:R-:W-:-:S03]  /*14000*/  SHF.R.U32.HI R0, RZ, 0x1f, R4 ;  /* 0x0000001fff007819 */ /* 0x000fc60000011604 */
[----:B------:R-:W-:Y:S01]  /*14010*/  IMAD.IADD R3, R3, 0x1, R2 ;  /* 0x0000000103037824 */ /* 0x000fe200078e0202 */
[----:B------:R-:W-:Y:S01]  /*14020*/  LEA.HI.SX32 R0, R4, R0, 0x1a ;  /* 0x0000000004007211 */ /* 0x000fe200078fd2ff */
[----:B------:R-:W-:-:S04]  /*14030*/  IMAD.MOV.U32 R2, RZ, RZ, RZ ;  /* 0x000000ffff027224 */ /* 0x000fc800078e00ff */
[----:B------:R-:W-:-:S05]  /*14040*/  IMAD.HI R2, R3, -0x6db6db6d, R2 ;  /* 0x9249249303027827 */ /* 0x000fca00078e0202 */
[----:B------:R-:W-:-:S04]  /*14050*/  SHF.R.U32.HI R3, RZ, 0x1f, R2 ;  /* 0x0000001fff037819 */ /* 0x000fc80000011602 */
[----:B------:R-:W-:-:S04]  /*14060*/  LEA.HI.SX32 R3, R2, R3, 0x1a ;  /* 0x0000000302037211 */ /* 0x000fc800078fd2ff */
[----:B--2---:R-:W-:-:S04]  /*14070*/  VIMNMX R7, R0, R3, PT ;  /* 0x0000000300077248 */ /* 0x004fc80003fe0100 */
[----:B------:R-:W-:Y:S01]  /*14080*/  ISETP.GT.AND P0, PT, R7, RZ, PT ;  /* 0x000000ff0700720c */ /* 0x000fe20003f04270 */
[----:B------:R2:W-:-:S12]  /*14090*/  STL [R1+0x2c], R7 ;  /* 0x00002c0701007387 */ /* 0x0005d80000100800 */
[----:B--2---:R-:W-:Y:S05]  /*140a0*/  @P0 BRA `(.L_x_5987) ;  /* 0x0000000000480947 */ /* 0x004fea0003800000 */
[----:B------:R-:W2:Y:S02]  /*140b0*/  S2R R7, SR_TID.X ;  /* 0x0000000000077919 */ /* 0x000ea40000002100 */
[----:B--2---:R-:W-:-:S04]  /*140c0*/  LOP3.LUT R7, R7, 0x7f, RZ, 0xc0, !PT ;  /* 0x0000007f07077812 */ /* 0x004fc800078ec0ff */
[----:B------:R-:W-:-:S13]  /*140d0*/  ISETP.NE.AND P0, PT, R7, RZ, PT ;  /* 0x000000ff0700720c */ /* 0x000fda0003f05270 */
[----:B------:R-:W-:Y:S05]  /*140e0*/  @P0 BRA `(.L_x_5988) ;  /* 0x0000004400b80947 */ /* 0x000fea0003800000 */
[----:B------:R-:W2:Y:S01]  /*140f0*/  S2R R5, SR_LANEID ;  /* 0x0000000000057919 */ /* 0x000ea20000000000 */
[----:B------:R-:W-:Y:S01]  /*14100*/  VOTEU.ANY UR4, UPT, PT ;  /* 0x0000000000047886 */ /* 0x000fe200038e0100 */
[----:B------:R-:W3:Y:S01]  /*14110*/  LDC.64 R2, c[0x0][0xc60] ;  /* 0x00031800ff027b82 */ /* 0x000ee20000000a00 */
[----:B------:R-:W2:Y:S01]  /*14120*/  FLO.U32 R0, UR4 ;  /* 0x0000000400007d00 */ /* 0x000ea200080e0000 */
[----:B------:R-:W-:Y:S01]  /*14130*/  ULDC.64 UR6, c[0x0][0x208] ;  /* 0x0000820000067ab9 */ /* 0x000fe20000000a00 */
[----:B--2---:R-:W-:-:S06]  /*14140*/  ISETP.EQ.U32.AND P0, PT, R0, R5, PT ;  /* 0x000000050000720c */ /* 0x004fcc0003f02070 */
[----:B------:R-:W3:Y:S07]  /*14150*/  POPC R5, UR4 ;  /* 0x0000000400057d09 */ /* 0x000eee0008000000 */
[----:B---3--:R-:W2:Y:S01]  /*14160*/  @P0 ATOMG.E.ADD.STRONG.GPU PT, R3, desc[UR6][R2.64], R5 ;  /* 0x00000005020309a8 */ /* 0x008ea200081ee1c6 */
[----:B------:R-:W3:Y:S02]  /*14170*/  S2R R4, SR_LTMASK ;  /* 0x0000000000047919 */ /* 0x000ee40000003900 */
[----:B---3--:R-:W-:-:S04]  /*14180*/  LOP3.LUT R4, R4, UR4, RZ, 0xc0, !PT ;  /* 0x0000000404047c12 */ /* 0x008fc8000f8ec0ff */
[----:B------:R-:W3:Y:S01]  /*14190*/  POPC R7, R4 ;  /* 0x0000000400077309 */ /* 0x000ee20000000000 */
[----:B--2---:R-:W3:Y:S02]  /*141a0*/  SHFL.IDX PT, R0, R3, R0, 0x1f ;  /* 0x00001f0003007589 */ /* 0x004ee400000e0000 */
[----:B---3--:R-:W-:Y:S01]  /*141b0*/  IADD3 R16, R0, UR38, R7 ;  /* 0x0000002600107c10 */ /* 0x008fe2000fffe007 */
[----:B------:R-:W-:Y:S06]  /*141c0*/  BRA `(.L_x_5988) ;  /* 0x0000004400807947 */ /* 0x000fec0003800000 */
.L_x_5987:
        /* <DEDUP_REMOVED lines=20> */
[----:B012---:R-:W-:Y:S05]  /*14310*/  CALL.ABS.NOINC R2 ;  /* 0x0000000002007343 */ /* 0x007fea0003c00000 */
.L_x_5990:
[----:B------:R-:W-:Y:S05]  /*14320*/  BSYNC B6 ;  /* 0x0000000000067941 */ /* 0x000fea0003800000 */
.L_x_5989:
        /* <DEDUP_REMOVED lines=18> */
[----:B--2---:R-:W-:-:S07]  /*14450*/  IMAD.MOV.U32 R13, RZ, RZ, RZ ;  /* 0x000000ffff0d7224 */ /* 0x004fce00078e00ff */
[----:B------:R-:W-:-:S07]  /*14460*/  LEPC R20, `(.L_x_5993) ;  /* 0x000000001014794e */ /* 0x000fce0000000000 */
[----:B01-3--:R-:W-:Y:S05]  /*14470*/  CALL.ABS.NOINC R2 ;  /* 0x0000000002007343 */ /* 0x00bfea0003c00000 */
.L_x_5993:
        /* <DEDUP_REMOVED lines=16> */
.L_x_5992:
[----:B------:R-:W-:Y:S05]  /*14580*/  BSYNC B6 ;  /* 0x0000000000067941 */ /* 0x000fea0003800000 */
.L_x_5991:
        /* <DEDUP_REMOVED lines=11> */
[----:B----4-:R2:W3:Y:S02]  /*14640*/  @P0 LDG.E R7, desc[UR6][R2.64] ;  /* 0x0000000602070981 */ /* 0x0104e4000c1e1900 */
[----:B--2---:R-:W2:Y:S01]  /*14650*/  LDC.64 R2, c[0x0][0x418] ;  /* 0x00010600ff027b82 */ /* 0x004ea20000000a00 */
[----:B-----5:R-:W-:Y:S01]  /*14660*/  VIADD R4, R0, 0xffffffff ;  /* 0xffffffff00047836 */ /* 0x020fe20000000000 */
[----:B---3--:R-:W-:Y:S01]  /*14670*/  SHF.R.S32.HI R8, RZ, 0x1f, R7 ;  /* 0x0000001fff087819 */ /* 0x008fe20000011407 */
[----:B------:R3:W-:Y:S04]  /*14680*/  @P0 STL [R1+0x10], R7 ;  /* 0x0000100701000387 */ /* 0x0007e80000100800 */
        /* <DEDUP_REMOVED lines=10> */
.L_x_6104:
[----:B------:R-:W-:Y:S01]  /*14730*/  PLOP3.LUT P1, PT, PT, PT, PT, 0x8, 0x0 ;  /* 0x000000000000781c */ /* 0x000fe20003f2e170 */
[----:B------:R4:W-:Y:S01]  /*14740*/  STL [R1], R0 ;  /* 0x0000000001007387 */ /* 0x0009e20000100800 */
[----:B---3--:R-:W-:-:S03]  /*14750*/  ISETP.NE.AND P0, PT, R14, RZ, PT ;  /* 0x000000ff0e00720c */ /* 0x008fc60003f05270 */
[----:B------:R3:W-:Y:S01]  /*14760*/  STL [R1+0xc], R4 ;  /* 0x00000c0401007387 */ /* 0x0007e20000100800 */
[----:B----4-:R-:W-:-:S05]  /*14770*/  P2R R0, PR, RZ, 0x2 ;  /* 0x00000002ff007803 */ /* 0x010fca0000000000 */
[----:B------:R3:W-:Y:S04]  /*14780*/  STL [R1+0x20], R0 ;  /* 0x0000200001007387 */ /* 0x0007e80000100800 */
[----:B------:R-:W-:Y:S05]  /*14790*/  @P0 BRA `(.L_x_5995) ;  /* 0x00000004004c0947 */ /* 0x000fea0003800000 */
[----:B------:R-:W-:-:S03]  /*147a0*/  UMOV UR4, 0xffffffff ;  /* 0xffffffff00047882 */ /* 0x000fc60000000000 */
[----:B------:R-:W-:Y:S05]  /*147b0*/  BRA.DIV UR4, `(.L_x_5996) ;  /* 0x0000005604047947 */ /* 0x000fea000b800000 */
[----:B------:R-:W-:-:S13]  /*147c0*/  ELECT P6, URZ, PT ;  /* 0x00000000003f782f */ /* 0x000fda00038c0000 */
.L_x_6107:
[----:B------:R-:W-:Y:S05]  /*147d0*/  @!P6 BRA `(.L_x_5995) ;  /* 0x00000004003ce947 */ /* 0x000fea0003800000 */
[----:B------:R-:W-:-:S04]  /*147e0*/  ISETP.NE.U32.AND P0, PT, R2, RZ, PT ;  /* 0x000000ff0200720c */ /* 0x000fc80003f05070 */
[----:B------:R-:W-:-:S13]  /*147f0*/  ISETP.NE.AND.EX P0, PT, R3, RZ, PT, P0 ;  /* 0x000000ff0300720c */ /* 0x000fda0003f05300 */
[----:B------:R-:W-:Y:S05]  /*14800*/  @!P0 BRA `(.L_x_5997) ;  /* 0x0000000000588947 */ /* 0x000fea0003800000 */
[----:B------:R-:W4:Y:S01]  /*14810*/  LDC R6, c[0x0][0x43c] ;  /* 0x00010f00ff067b82 */ /* 0x000f220000000800 */
[----:B01----:R-:W-:Y:S01]  /*14820*/  IMAD.MOV.U32 R9, RZ, RZ, R4 ;  /* 0x000000ffff097224 */ /* 0x003fe200078e0004 */
[----:B------:R-:W-:Y:S01]  /*14830*/  ULDC.64 UR4, c[0x0][0x428] ;  /* 0x00010a0000047ab9 */ /* 0x000fe20000000a00 */
[----:B------:R-:W-:Y:S02]  /*14840*/  ULDC.64 UR6, c[0x0][0x208] ;  /* 0x0000820000067ab9 */ /* 0x000fe40000000a00 */
[----:B---3--:R-:W-:Y:S01]  /*14850*/  IMAD.MOV.U32 R0, RZ, RZ, R9 ;  /* 0x000000ffff007224 */ /* 0x008fe200078e0009 */
[----:B----4-:R-:W-:-:S13]  /*14860*/  ISETP.NE.AND P0, PT, R6, 0x1, PT ;  /* 0x000000010600780c */ /* 0x010fda0003f05270 */
[----:B--2---:R-:W0:Y:S02]  /*14870*/  @P0 LDC.64 R4, c[0x0][0x440] ;  /* 0x00011000ff040b82 */ /* 0x004e240000000a00 */
        /* <DEDUP_REMOVED lines=15> */
.L_x_5997:
[----:B------:R-:W5:Y:S04]  /*14970*/  LDL R7, [R1+0x4] ;  /* 0x0000040001077983 */ /* 0x000f680000100800 */
[----:B---34-:R-:W5:Y:S04]  /*14980*/  LDL R0, [R1+0x8] ;  /* 0x0000080001007983 */ /* 0x018f680000100800 */
[----:B------:R-:W3:Y:S01]  /*14990*/  LDL R2, [R1+0x14] ;  /* 0x0000140001027983 */ /* 0x000ee20000100800 */
[----:B-----5:R-:W-:Y:S01]  /*149a0*/  IMAD R0, R0, 0x8, R7 ;  /* 0x0000000800007824 */ /* 0x020fe200078e0207 */
[----:B---3--:R-:W-:-:S04]  /*149b0*/  SHF.L.U32 R2, R2, 0x1f, RZ ;  /* 0x0000001f02027819 */ /* 0x008fc800000006ff */
[----:B------:R-:W3:Y:S02]  /*149c0*/  SYNCS.PHASECHK.TRANS64.TRYWAIT P0, [R0+URZ+0x36840], R2 ;  /* 0x03684002000075a7 */ /* 0x000ee4000800017f */
[----:B---3--:R-:W-:Y:S05]  /*149d0*/  @!P0 BRA `(.L_x_5998) ;  /* 0x00000050009c8947 */ /* 0x008fea0003800000 */
.L_x_6108:
        /* <DEDUP_REMOVED lines=11> */
.L_x_5999:
[----:B------:R-:W4:Y:S04]  /*14a90*/  LDL R6, [R1+0x4] ;  /* 0x0000040001067983 */ /* 0x000f280000100800 */
[----:B--2---:R-:W4:Y:S04]  /*14aa0*/  LDL R5, [R1+0x8] ;  /* 0x0000080001057983 */ /* 0x004f280000100800 */
[----:B------:R-:W2:Y:S04]  /*14ab0*/  LDL R4, [R1+0xc] ;  /* 0x00000c0001047983 */ /* 0x000ea80000100800 */
[----:B------:R-:W5:Y:S04]  /*14ac0*/  LDL R3, [R1+0x18] ;  /* 0x0000180001037983 */ /* 0x000f680000100800 */
[----:B---3--:R-:W3:Y:S01]  /*14ad0*/  LDL R2, [R1] ;  /* 0x0000000001027983 */ /* 0x008ee20000100800 */
        /* <DEDUP_REMOVED lines=30> */
[----:B----4-:R-:W-:Y:S01]  /*14cc0*/  NOP ;  /* 0x0000000000007918 */ /* 0x010fe20000000000 */
.L_x_5995:
[----:B------:R-:W4:Y:S04]  /*14cd0*/  LDL R2, [R1+0x4] ;  /* 0x0000040001027983 */ /* 0x000f280000100800 */
[----:B------:R-:W5:Y:S04]  /*14ce0*/  LDL.LU R3, [R1+0x30] ;  /* 0x0000300001037983 */ /* 0x000f680000300800 */
[----:B--2---:R-:W2:Y:S04]  /*14cf0*/  LDL.LU R5, [R1+0x28] ;  /* 0x0000280001057983 */ /* 0x004ea80000300800 */
[----:B---3--:R-:W3:Y:S01]  /*14d00*/  LDL.LU R4, [R1+0x38] ;  /* 0x0000380001047983 */ /* 0x008ee20000300800 */
        /* <DEDUP_REMOVED lines=8> */
[----:B-----5:R-:W-:-:S04]  /*14d90*/  SHF.R.S32.HI R0, RZ, 0x1f, R3 ;  /* 0x0000001fff007819 */ /* 0x020fc80000011403 */
[----:B------:R-:W-:Y:S02]  /*14da0*/  LOP3.LUT P1, RZ, R2, 0x3ff, RZ, 0xc0, !PT ;  /* 0x000003ff02ff7812 */ /* 0x000fe4000782c0ff */
[----:B--2---:R-:W-:Y:S01]  /*14db0*/  SEL R5, R5, RZ, !P0 ;  /* 0x000000ff05057207 */ /* 0x004fe20004000000 */
[----:B------:R-:W-:Y:S01]  /*14dc0*/  IMAD R0, R0, UR4, RZ ;  /* 0x0000000400007c24 */ /* 0x000fe2000f8e02ff */
[----:B---3--:R-:W-:-:S03]  /*14dd0*/  SEL R4, R4, RZ, !P0 ;  /* 0x000000ff04047207 */ /* 0x008fc60004000000 */
        /* <DEDUP_REMOVED lines=26> */
.L_x_6001:
[----:B------:R-:W-:Y:S05]  /*14f80*/  BSYNC B6 ;  /* 0x0000000000067941 */ /* 0x000fea0003800000 */
.L_x_6000:
[----:B---3--:R-:W2:Y:S01]  /*14f90*/  LDL.LU R5, [R1+0x30] ;  /* 0x0000300001057983 */ /* 0x008ea20000300800 */
[----:B------:R-:W-:Y:S01]  /*14fa0*/  ULDC.64 UR4, c[0x0][0x2d8] ;  /* 0x0000b60000047ab9 */ /* 0x000fe20000000a00 */
[----:B------:R-:W3:Y:S01]  /*14fb0*/  LDC R7, c[0x0][0x448] ;  /* 0x00011200ff077b82 */ /* 0x000ee20000000800 */
[----:B------:R-:W-:Y:S01]  /*14fc0*/  ULDC.64 UR6, c[0x0][0x280] ;  /* 0x0000a00000067ab9 */ /* 0x000fe20000000a00 */
[----:B------:R-:W2:Y:S04]  /*14fd0*/  LDL.LU.64 R2, [R1+0x40] ;  /* 0x0000400001027983 */ /* 0x000ea80000300a00 */
[----:B------:R-:W4:Y:S04]  /*14fe0*/  LDL.LU R0, [R1+0x38] ;  /* 0x0000380001007983 */ /* 0x000f280000300800 */
[----:B------:R-:W4:Y:S04]  /*14ff0*/  LDL.LU R6, [R1+0x4c] ;  /* 0x00004c0001067983 */ /* 0x000f280000300800 */
[----:B------:R-:W4:Y:S01]  /*15000*/  LDL.LU R4, [R1+0x28] ;  /* 0x0000280001047983 */ /* 0x000f220000300800 */
[----:B01----:R-:W0:Y:S01]  /*15010*/  S2R R9, SR_TID.X ;  /* 0x0000000000097919 */ /* 0x003e220000002100 */
[----:B------:R-:W1:Y:S01]  /*15020*/  S2R R8, SR_TID.X ;  /* 0x0000000000087919 */ /* 0x000e620000002100 */
[----:B---3--:R-:W-:Y:S01]  /*15030*/  ISETP.NE.AND P0, PT, R7, 0x1, PT ;  /* 0x000000010700780c */ /* 0x008fe20003f05270 */
[----:B0-----:R-:W-:-:S02]  /*15040*/  IMAD.SHL.U32 R9, R9, 0x8, RZ ;  /* 0x0000000809097824 */ /* 0x001fc400078e00ff */
[----:B-1----:R-:W-:-:S03]  /*15050*/  IMAD.SHL.U32 R10, R8, 0x8, RZ ;  /* 0x00000008080a7824 */ /* 0x002fc600078e00ff */
[----:B------:R-:W-:-:S04]  /*15060*/  LOP3.LUT R9, R9, 0x38, RZ, 0xc0, !PT ;  /* 0x0000003809097812 */ /* 0x000fc800078ec0ff */
[C---:B------:R-:W-:Y:S02]  /*15070*/  LOP3.LUT R11, R9.reuse, 0x40, RZ, 0xfc, !PT ;  /* 0x00000040090b7812 */ /* 0x040fe400078efcff */
[----:B------:R-:W-:Y:S02]  /*15080*/  LOP3.LUT R9, R9, 0x80, RZ, 0xfc, !PT ;  /* 0x0000008009097812 */ /* 0x000fe400078efcff */
[----:B------:R-:W-:Y:S01]  /*15090*/  LOP3.LUT R10, R10, 0x38, RZ, 0xc0, !PT ;  /* 0x000000380a0a7812 */ /* 0x000fe200078ec0ff */
[----:B--2---:R-:W-:Y:S02]  /*150a0*/  IMAD.MOV.U32 R3, RZ, RZ, R5 ;  /* 0x000000ffff037224 */ /* 0x004fe400078e0005 */
[----:B------:R-:W0:Y:S01]  /*150b0*/  S2R R5, SR_TID.X ;  /* 0x0000000000057919 */ /* 0x000e220000002100 */
[----:B----4-:R-:W-:Y:S02]  /*150c0*/  IMAD R0, R0, UR4, RZ ;  /* 0x0000000400007c24 */ /* 0x010fe4000f8e02ff */
        /* <DEDUP_REMOVED lines=30> */
[C---:B------:R-:W-:Y:S01]  /*152b0*/  IMAD.WIDE.U32 R4, R0.reuse, UR4, R2 ;  /* 0x0000000400047c25 */ /* 0x040fe2000f8e0002 */
[----:B------:R-:W-:Y:S02]  /*152c0*/  ULDC UR4, c[0x0][0x2b8] ;  /* 0x0000ae0000047ab9 */ /* 0x000fe40000000800 */
[----:B------:R-:W-:Y:S01]  /*152d0*/  ISETP.GE.AND P0, PT, R9, UR4, PT ;  /* 0x0000000409007c0c */ /* 0x000fe2000bf06270 */
[----:B------:R-:W-:Y:S01]  /*152e0*/  IMAD R0, R0, UR5, R6 ;  /* 0x0000000500007c24 */ /* 0x000fe2000f8e0206 */
[----:B------:R0:W5:Y:S01]  /*152f0*/  LDL R9, [R1+0x24] ;  /* 0x0000240001097983 */ /* 0x0001620000100800 */
[----:B------:R-:W-:Y:S02]  /*15300*/  LEA R3, P3, R4, UR6, 0x1 ;  /* 0x0000000604037c11 */ /* 0x000fe4000f8608ff */
[----:B------:R-:W-:Y:S01]  /*15310*/  IMAD.IADD R0, R5, 0x1, R0 ;  /* 0x0000000105007824 */ /* 0x000fe200078e0200 */
[----:B------:R-:W-:-:S02]  /*15320*/  ISETP.GE.AND P2, PT, R10, UR4, PT ;  /* 0x000000040a007c0c */ /* 0x000fc4000bf46270 */
[----:B------:R-:W-:Y:S01]  /*15330*/  ISETP.GE.AND P1, PT, R11, UR4, PT ;  /* 0x000000040b007c0c */ /* 0x000fe2000bf26270 */
[----:B------:R-:W-:Y:S01]  /*15340*/  UMOV UR4, 0xffffffff ;  /* 0xffffffff00047882 */ /* 0x000fe20000000000 */
[----:B------:R-:W-:Y:S02]  /*15350*/  LEA.HI.X R0, R4, UR7, R0, 0x1, P3 ;  /* 0x0000000704007c11 */ /* 0x000fe400098f0c00 */
[----:B0-----:R-:W-:Y:S09]  /*15360*/  BRA.DIV UR4, `(.L_x_6002) ;  /* 0x0000004a044c7947 */ /* 0x001ff2000b800000 */
[----:B------:R-:W0:Y:S02]  /*15370*/  S2R R4, SR_TID.X ;  /* 0x0000000000047919 */ /* 0x000e240000002100 */
[----:B0-----:R-:W-:-:S04]  /*15380*/  LOP3.LUT R4, R4, 0x7f, RZ, 0xc0, !PT ;  /* 0x0000007f04047812 */ /* 0x001fc800078ec0ff */
[----:B------:R-:W-:Y:S02]  /*15390*/  SHF.R.U32.HI R5, RZ, 0x3, R4 ;  /* 0x00000003ff057819 */ /* 0x000fe40000011604 */
[----:B------:R-:W2:Y:S01]  /*153a0*/  LDL.LU R4, [R1+0x34] ;  /* 0x0000340001047983 */ /* 0x000ea20000300800 */
[----:B------:R-:W-:Y:S02]  /*153b0*/  ULDC.64 UR4, c[0x0][0x208] ;  /* 0x0000820000047ab9 */ /* 0x000fe40000000a00 */
[----:B------:R-:W-:Y:S01]  /*153c0*/  IMAD R17, R17, 0x80, R5 ;  /* 0x0000008011117824 */ /* 0x000fe200078e0205 */
[----:B------:R-:W-:Y:S04]  /*153d0*/  SHFL.IDX PT, R6, R3, 0x1, 0x181f ;  /* 0x00381f0003067f89 */ /* 0x000fe800000e0000 */
[----:B------:R-:W0:Y:S04]  /*153e0*/  SHFL.IDX PT, R5, R3, RZ, 0x181f ;  /* 0x00181fff03057589 */ /* 0x000e2800000e0000 */
[----:B------:R-:W-:Y:S01]  /*153f0*/  SHFL.IDX PT, R8, R0, 0x1, 0x181f ;  /* 0x00381f0000087f89 */ /* 0x000fe200000e0000 */
[----:B--2---:R-:W-:-:S02]  /*15400*/  IMAD R2, R4, R7, RZ ;  /* 0x0000000704027224 */ /* 0x004fc400078e02ff */
[----:B------:R-:W-:-:S03]  /*15410*/  VIADD R4, R17, 0x10 ;  /* 0x0000001011047836 */ /* 0x000fc60000000000 */
[-C--:B------:R-:W-:Y:S02]  /*15420*/  ISETP.GE.AND P4, PT, R17, R2.reuse, PT ;  /* 0x000000021100720c */ /* 0x080fe40003f86270 */
[----:B------:R-:W-:Y:S02]  /*15430*/  ISETP.GE.AND P3, PT, R4, R2, PT ;  /* 0x000000020400720c */ /* 0x000fe40003f66270 */
[----:B------:R-:W1:Y:S09]  /*15440*/  SHFL.IDX PT, R4, R0, RZ, 0x181f ;  /* 0x00181fff00047589 */ /* 0x000e7200000e0000 */
[----:B0-----:R-:W-:-:S05]  /*15450*/  @!P4 LEA R5, P5, R10, R5, 0x1 ;  /* 0x000000050a05c211 */ /* 0x001fca00078a08ff */
[----:B-1----:R-:W-:Y:S01]  /*15460*/  @!P4 IMAD.X R4, RZ, RZ, R4, P5 ;  /* 0x000000ffff04c224 */ /* 0x002fe200028e0604 */
[----:B------:R-:W-:-:S04]  /*15470*/  @!P3 LEA R7, P5, R10, R6, 0x1 ;  /* 0x000000060a07b211 */ /* 0x000fc800078a08ff */
        /* <DEDUP_REMOVED lines=9> */
[----:B------:R-:W0:Y:S04]  /*15510*/  SHFL.IDX PT, R7, R3, 0x2, 0x181f ;  /* 0x00581f0003077f89 */ /* 0x000e2800000e0000 */
[----:B------:R-:W-:Y:S04]  /*15520*/  @!P3 LDGSTS.E.BYPASS.LTC128B.128 [R9+0x15c00], desc[UR4][R4.64], !P2 ;  /* 0x15c000000409bfae */ /* 0x000fe8000d101d44 */
[----:B------:R-:W-:Y:S04]  /*15530*/  @!P3 LDGSTS.E.BYPASS.LTC128B.128 [R9+0x19c00], desc[UR4][R4.64+0x80], !P1 ;  /* 0x19c000800409bfae */ /* 0x000fe8000c901d44 */
[----:B------:R1:W-:Y:S04]  /*15540*/  @!P3 LDGSTS.E.BYPASS.LTC128B.128 [R9+0x1dc00], desc[UR4][R4.64+0x100], !P0 ;  /* 0x1dc001000409bfae */ /* 0x0003e8000c101d44 */
[----:B------:R-:W2:Y:S01]  /*15550*/  SHFL.IDX PT, R6, R0, 0x2, 0x181f ;  /* 0x00581f0000067f89 */ /* 0x000ea200000e0000 */
[----:B-1----:R-:W-:-:S05]  /*15560*/  VIADD R4, R17, 0x20 ;  /* 0x0000002011047836 */ /* 0x002fca0000000000 */
[----:B------:R-:W-:-:S13]  /*15570*/  ISETP.GE.AND P3, PT, R4, R2, PT ;  /* 0x000000020400720c */ /* 0x000fda0003f66270 */
[----:B0-----:R-:W-:-:S05]  /*15580*/  @!P3 LEA R7, P4, R10, R7, 0x1 ;  /* 0x000000070a07b211 */ /* 0x001fca00078808ff */
[----:B--2---:R-:W-:-:S04]  /*15590*/  @!P3 IMAD.X R4, RZ, RZ, R6, P4 ;  /* 0x000000ffff04b224 */ /* 0x004fc800020e0606 */
[----:B------:R-:W-:Y:S02]  /*155a0*/  @!P3 IMAD.MOV.U32 R5, RZ, RZ, R4 ;  /* 0x000000ffff05b224 */ /* 0x000fe400078e0004 */
[----:B------:R-:W-:-:S05]  /*155b0*/  @!P3 IMAD.MOV.U32 R4, RZ, RZ, R7 ;  /* 0x000000ffff04b224 */ /* 0x000fca00078e0007 */
        /* <DEDUP_REMOVED lines=53> */
.L_x_6125:
        /* <DEDUP_REMOVED lines=13> */
.L_x_6004:
[----:B------:R-:W-:Y:S05]  /*159e0*/  BSYNC B0 ;  /* 0x0000000000007941 */ /* 0x000fea0003800000 */
.L_x_6003:
[----:B01----:R-:W2:Y:S01]  /*159f0*/  LDL R9, [R1+0x4] ;  /* 0x0000040001097983 */ /* 0x003ea20000100800 */
[----:B------:R-:W-:Y:S01]  /*15a00*/  PLOP3.LUT P0, PT, PT, PT, PT, 0x80, 0x0 ;  /* 0x000000000000781c */ /* 0x000fe20003f0f070 */
[----:B------:R-:W-:Y:S01]  /*15a10*/  NOP ;  /* 0x0000000000007918 */ /* 0x000fe20000000000 */
[----:B--2---:R-:W-:-:S11]  /*15a20*/  VIADD R6, R9, 0x36800 ;  /* 0x0003680009067836 */ /* 0x004fd60000000000 */
.L_x_6005:
        /* <DEDUP_REMOVED lines=19> */
.L_x_6126:
[----:B------:R-:W-:Y:S05]  /*15b60*/  BSYNC B0 ;  /* 0x0000000000007941 */ /* 0x000fea0003800000 */
.L_x_6006:
        /* <DEDUP_REMOVED lines=48> */
.L_x_6014:
[----:B------:R-:W2:Y:S01]  /*15e70*/  LDL R0, [R1+0x4] ;  /* 0x0000040001007983 */ /* 0x000ea20000100800 */
[----:B------:R-:W-:Y:S01]  /*15e80*/  BSSY B3, `(.L_x_6015) ;  /* 0x0000005000037945 */ /* 0x000fe20003800000 */
[----:B--2---:R-:W-:Y:S01]  /*15e90*/  IMAD R2, R9, 0x8, R0 ;  /* 0x0000000809027824 */ /* 0x004fe200078e0200 */
[----:B------:R-:W-:-:S04]  /*15ea0*/  SHF.L.U32 R0, R12, 0x1f, RZ ;  /* 0x0000001f0c007819 */ /* 0x000fc800000006ff */
[----:B------:R-:W1:Y:S02]  /*15eb0*/  SYNCS.PHASECHK.TRANS64.TRYWAIT P0, [R2+URZ+0x36840], R0 ;  /* 0x03684000020075a7 */ /* 0x000e64000800017f */
[----:B-1----:R-:W-:Y:S05]  /*15ec0*/  @!P0 BRA `(.L_x_6016) ;  /* 0x0000004800888947 */ /* 0x002fea0003800000 */
.L_x_6127:
[----:B------:R-:W-:Y:S05]  /*15ed0*/  BSYNC B3 ;  /* 0x0000000000037941 */ /* 0x000fea0003800000 */
.L_x_6015:
        /* <DEDUP_REMOVED lines=12> */
.L_x_6018:
[----:B------:R-:W-:Y:S05]  /*15fa0*/  BSYNC B3 ;  /* 0x0000000000037941 */ /* 0x000fea0003800000 */
.L_x_6017:
        /* <DEDUP_REMOVED lines=13> */
.L_x_6019:
        /* <DEDUP_REMOVED lines=16> */
.L_x_6020:
        /* <DEDUP_REMOVED lines=16> */
.L_x_6021:
        /* <DEDUP_REMOVED lines=17> */
.L_x_6128:
[----:B------:R-:W-:Y:S05]  /*16390*/  BSYNC B3 ;  /* 0x0000000000037941 */ /* 0x000fea0003800000 */
.L_x_6022:
        /* <DEDUP_REMOVED lines=14> */
.L_x_6025:
[----:B------:R-:W-:Y:S05]  /*16480*/  BSYNC B3 ;  /* 0x0000000000037941 */ /* 0x000fea0003800000 */
.L_x_6024:
        /* <DEDUP_REMOVED lines=8> */
[----:B------:R-:W-:Y:S01]  /*16510*/  PLOP3.LUT P0, PT, PT, PT, PT, 0x80, 0x0 ;  /* 0x000000000000781c */ /* 0x000fe20003f0f070 */
[C-C-:B--2--5:R-:W-:Y:S02]  /*16520*/  IMAD R2, R17.reuse, 0x8, R0.reuse ;  /* 0x0000000811027824 */ /* 0x164fe400078e0200 */
[----:B------:R-:W-:Y:S02]  /*16530*/  IMAD R0, R17, 0xa800, R0 ;  /* 0x0000a80011007824 */ /* 0x000fe400078e0200 */
[----:B------:R-:W-:Y:S02]  /*16540*/  VIADD R2, R2, 0x36850 ;  /* 0x0003685002027836 */ /* 0x000fe40000000000 */
[----:B---3--:R-:W-:Y:S02]  /*16550*/  IMAD R5, R5, 0x70, R7 ;  /* 0x0000007005057824 */ /* 0x008fe400078e0207 */
[----:B------:R-:W-:-:S07]  /*16560*/  VIADD R7, R0, 0x400 ;  /* 0x0000040000077836 */ /* 0x000fce0000000000 */
.L_x_6026:
        /* <DEDUP_REMOVED lines=16> */
.L_x_6027:
        /* <DEDUP_REMOVED lines=16> */
.L_x_6028:
        /* <DEDUP_REMOVED lines=13> */
.L_x_6013:
[----:B------:R-:W-:Y:S05]  /*16840*/  BSYNC B1 ;  /* 0x0000000000017941 */ /* 0x000fea0003800000 */
.L_x_6012:
[----:B------:R-:W2:Y:S04]  /*16850*/  LDL.LU R0, [R1+0x2c] ;  /* 0x00002c0001007983 */ /* 0x000ea80000300800 */
[----:B------:R3:W-:Y:S04]  /*16860*/  STL [R1+0x8], R9 ;  /* 0x0000080901007387 */ /* 0x0007e80000100800 */
[----:B------:R3:W-:Y:S02]  /*16870*/  STL [R1+0x14], R12 ;  /* 0x0000140c01007387 */ /* 0x0007e40000100800 */
[----:B--23--:R-:W-:-:S07]  /*16880*/  VIADD R0, R0, 0xfffffffd ;  /* 0xfffffffd00007836 */ /* 0x00cfce0000000000 */
.L_x_6011:
[----:B------:R-:W-:Y:S05]  /*16890*/  BSYNC B2 ;  /* 0x0000000000027941 */ /* 0x000fea0003800000 */
.L_x_6010:
[----:B------:R-:W-:-:S13]  /*168a0*/  ISETP.NE.AND P0, PT, R4, RZ, PT ;  /* 0x000000ff0400720c */ /* 0x000fda0003f05270 */
[----:B------:R-:W-:Y:S05]  /*168b0*/  @!P0 BRA `(.L_x_6009) ;  /* 0x0000001800088947 */ /* 0x000fea0003800000 */
[----:B0-----:R0:W5:Y:S02]  /*168c0*/  LDL R8, [R1] ;  /* 0x0000000001087983 */ /* 0x0011640000100800 */
.L_x_6063:
        /* <DEDUP_REMOVED lines=21> */
[----:B------:R-:W-:Y:S01]  /*16a20*/  ULDC.64 UR8, c[0x0][0x208] ;  /* 0x0000820000087ab9 */ /* 0x000fe20000000a00 */
        /* <DEDUP_REMOVED lines=10> */
[----:B------:R-:W-:-:S04]  /*16ad0*/  IMAD.WIDE.U32 R2, R9, UR6, R2 ;  /* 0x0000000609027c25 */ /* 0x000fc8000f8e0002 */
[----:B------:R-:W-:Y:S01]  /*16ae0*/  IMAD.IADD R3, R8, 0x1, R3 ;  /* 0x0000000108037824 */ /* 0x000fe200078e0203 */
[----:B------:R-:W-:-:S04]  /*16af0*/  LEA R8, P0, R2, UR4, 0x2 ;  /* 0x0000000402087c11 */ /* 0x000fc8000f8010ff */
[----:B------:R-:W-:-:S05]  /*16b00*/  LEA.HI.X R9, R2, UR5, R3, 0x2, P0 ;  /* 0x0000000502097c11 */ /* 0x000fca00080f1403 */
[----:B------:R2:W5:Y:S04]  /*16b10*/  LDG.E R8, desc[UR8][R8.64] ;  /* 0x0000000808087981 */ /* 0x000568000c1e1900 */
.L_x_6031:
[----:B------:R-:W3:Y:S01]  /*16b20*/  LDL R2, [R1+0x4] ;  /* 0x0000040001027983 */ /* 0x000ee20000100800 */
[----:B------:R-:W-:Y:S01]  /*16b30*/  BSSY B2, `(.L_x_6032) ;  /* 0x0000005000027945 */ /* 0x000fe20003800000 */
[----:B---3--:R-:W-:Y:S01]  /*16b40*/  IMAD R3, R4, 0x8, R2 ;  /* 0x0000000804037824 */ /* 0x008fe200078e0202 */
[----:B------:R-:W-:-:S04]  /*16b50*/  SHF.L.U32 R2, R5, 0x1f, RZ ;  /* 0x0000001f05027819 */ /* 0x000fc800000006ff */
[----:B------:R-:W3:Y:S02]  /*16b60*/  SYNCS.PHASECHK.TRANS64.TRYWAIT P0, [R3+URZ+0x36840], R2 ;  /* 0x03684002030075a7 */ /* 0x000ee4000800017f */
[----:B---3--:R-:W-:Y:S05]  /*16b70*/  @!P0 BRA `(.L_x_6033) ;  /* 0x0000003c00848947 */ /* 0x008fea0003800000 */
.L_x_6129:
[----:B------:R-:W-:Y:S05]  /*16b80*/  BSYNC B2 ;  /* 0x0000000000027941 */ /* 0x000fea0003800000 */
.L_x_6032:
        /* <DEDUP_REMOVED lines=12> */
.L_x_6035:
[----:B------:R-:W-:Y:S05]  /*16c50*/  BSYNC B2 ;  /* 0x0000000000027941 */ /* 0x000fea0003800000 */
.L_x_6034:
        /* <DEDUP_REMOVED lines=13> */
.L_x_6036:
        /* <DEDUP_REMOVED lines=16> */
.L_x_6037:
        /* <DEDUP_REMOVED lines=16> */
.L_x_6038:
        /* <DEDUP_REMOVED lines=17> */
.L_x_6130:
[----:B------:R-:W-:Y:S05]  /*17040*/  BSYNC B2 ;  /* 0x0000000000027941 */ /* 0x000fea0003800000 */
.L_x_6039:
[----:B------:R-:W-:Y:S01]  /*17050*/  BSSY B2, `(.L_x_6041) ;  /* 0x000000b000027945 */ /* 0x000fe20003800000 */
[----:B------:R-:W-:Y:S02]  /*17060*/  IMAD.MOV.U32 R12, RZ, RZ, 0x0 ;  /* 0x00000000ff0c7424 */ /* 0x000fe400078e00ff */
[----:B------:R-:W-:Y:S01]  /*17070*/  IMAD.MOV.U32 R13, RZ, RZ, 0x14f00000 ;  /* 0x14f00000ff0d7424 */ /* 0x000fe200078e00ff */
[----:B------:R-:W-:Y:S06]  /*17080*/  @P1 BRA `(.L_x_6042) ;  /* 0x00000000001c1947 */ /* 0x000fec0003800000 */
[----:B------:R-:W3:Y:S01]  /*17090*/  S2R R9, SR_TID.X ;  /* 0x0000000000097919 */ /* 0x000ee20000002100 */
[----:B--2---:R-:W-:-:S04]  /*170a0*/  IMAD.MOV.U32 R3, RZ, RZ, 0xa800 ;  /* 0x0000a800ff037424 */ /* 0x004fc800078e00ff */
[----:B------:R4:W-:Y:S01]  /*170b0*/  SYNCS.ARRIVE.TRANS64 RZ, [R2+URZ+0x50], R3 ;  /* 0x0000500302ff79a7 */ /* 0x0009e2000800003f */
[----:B---3--:R-:W-:-:S04]  /*170c0*/  LOP3.LUT R9, R9, 0x1f, RZ, 0xc0, !PT ;  /* 0x0000001f09097812 */ /* 0x008fc800078ec0ff */
[----:B------:R-:W-:-:S13]  /*170d0*/  ISETP.NE.AND P0, PT, R9, RZ, PT ;  /* 0x000000ff0900720c */ /* 0x000fda0003f05270 */
[----:B----4-:R-:W-:Y:S05]  /*170e0*/  @!P0 BRA `(.L_x_6042) ;  /* 0x0000000000048947 */ /* 0x010fea0003800000 */
[----:B------:R-:W-:Y:S01]  /*170f0*/  BPT.TRAP 0x1 ;  /* 0x000000040000795c */ /* 0x000fe20000300000 */
.L_x_6042:
[----:B------:R-:W-:Y:S05]  /*17100*/  BSYNC B2 ;  /* 0x0000000000027941 */ /* 0x000fea0003800000 */
.L_x_6041:
        /* <DEDUP_REMOVED lines=14> */
.L_x_6043:
        /* <DEDUP_REMOVED lines=16> */
.L_x_6044:
        /* <DEDUP_REMOVED lines=16> */
.L_x_6045:
        /* <DEDUP_REMOVED lines=13> */
.L_x_6030:
[----:B------:R-:W-:Y:S05]  /*174c0*/  BSYNC B1 ;  /* 0x0000000000017941 */ /* 0x000fea0003800000 */
.L_x_6029:
        /* <DEDUP_REMOVED lines=20> */
[----:B------:R-:W-:Y:S01]  /*17610*/  ULDC.64 UR8, c[0x0][0x208] ;  /* 0x0000820000087ab9 */ /* 0x000fe20000000a00 */
        /* <DEDUP_REMOVED lines=15> */
.L_x_6048:
[----:B------:R-:W4:Y:S01]  /*17710*/  LDL R2, [R1+0x4] ;  /* 0x0000040001027983 */ /* 0x000f220000100800 */
[----:B------:R-:W-:Y:S01]  /*17720*/  SHF.L.U32 R3, R10, 0x1f, RZ ;  /* 0x0000001f0a037819 */ /* 0x000fe200000006ff */
[----:B------:R-:W-:Y:S01]  /*17730*/  BSSY B2, `(.L_x_6049) ;  /* 0x0000004000027945 */ /* 0x000fe20003800000 */
[----:B----4-:R-:W-:-:S04]  /*17740*/  IMAD R2, R11, 0x8, R2 ;  /* 0x000000080b027824 */ /* 0x010fc800078e0202 */
[----:B------:R-:W4:Y:S02]  /*17750*/  SYNCS.PHASECHK.TRANS64.TRYWAIT P0, [R2+URZ+0x36840], R3 ;  /* 0x03684003020075a7 */ /* 0x000f24000800017f */
[----:B----4-:R-:W-:Y:S05]  /*17760*/  @!P0 BRA `(.L_x_6050) ;  /* 0x0000003000b08947 */ /* 0x010fea0003800000 */
.L_x_6131:
[----:B------:R-:W-:Y:S05]  /*17770*/  BSYNC B2 ;  /* 0x0000000000027941 */ /* 0x000fea0003800000 */
.L_x_6049:
        /* <DEDUP_REMOVED lines=12> */
.L_x_6052:
[----:B------:R-:W-:Y:S05]  /*17840*/  BSYNC B2 ;  /* 0x0000000000027941 */ /* 0x000fea0003800000 */
.L_x_6051:
        /* <DEDUP_REMOVED lines=10> */
[C---:B--2---:R-:W-:Y:S01]  /*178f0*/  LEA R3, R9.reuse, R6, 0x3 ;  /* 0x0000000609037211 */ /* 0x044fe200078e18ff */
[----:B---3--:R-:W-:-:S04]  /*17900*/  IMAD R9, R9, 0xa800, R10 ;  /* 0x0000a80009097824 */ /* 0x008fc800078e020a */
[----:B------:R-:W-:Y:S02]  /*17910*/  VIADD R3, R3, 0x30 ;  /* 0x0000003003037836 */ /* 0x000fe40000000000 */
[----:B----4-:R-:W-:Y:S02]  /*17920*/  IMAD R2, R7, 0x70, R2 ;  /* 0x0000007007027824 */ /* 0x010fe400078e0202 */
[----:B------:R-:W-:-:S07]  /*17930*/  VIADD R10, R9, 0x21400 ;  /* 0x00021400090a7836 */ /* 0x000fce0000000000 */
.L_x_6053:
        /* <DEDUP_REMOVED lines=16> */
.L_x_6054:
        /* <DEDUP_REMOVED lines=16> */
.L_x_6055:
        /* <DEDUP_REMOVED lines=11> */
[----:B------:R-:W-:Y:S01]  /*17bf0*/  IMAD R2, R4, 0x8, R6 ;  /* 0x0000000804027824 */ /* 0x000fe200078e0206 */
[----:B------:R-:W-:Y:S03]  /*17c00*/  BSSY B2, `(.L_x_6056) ;  /* 0x0000003000027945 */ /* 0x000fe60003800000 */
[----:B------:R-:W2:Y:S02]  /*17c10*/  SYNCS.PHASECHK.TRANS64.TRYWAIT P0, [R2+URZ+0x60], R5 ;  /* 0x00006005020075a7 */ /* 0x000ea4000800017f */
[----:B--2---:R-:W-:Y:S05]  /*17c20*/  @!P0 BRA `(.L_x_6057) ;  /* 0x0000002c00948947 */ /* 0x004fea0003800000 */
.L_x_6132:
[----:B------:R-:W-:Y:S05]  /*17c30*/  BSYNC B2 ;  /* 0x0000000000027941 */ /* 0x000fea0003800000 */
.L_x_6056:
        /* <DEDUP_REMOVED lines=11> */
.L_x_6059:
[----:B------:R-:W-:Y:S05]  /*17cf0*/  BSYNC B2 ;  /* 0x0000000000027941 */ /* 0x000fea0003800000 */
.L_x_6058:
        /* <DEDUP_REMOVED lines=13> */
.L_x_6060:
        /* <DEDUP_REMOVED lines=16> */
.L_x_6061:
        /* <DEDUP_REMOVED lines=16> */
.L_x_6062:
        /* <DEDUP_REMOVED lines=13> */
.L_x_6047:
[----:B------:R-:W-:Y:S05]  /*180a0*/  BSYNC B1 ;  /* 0x0000000000017941 */ /* 0x000fea0003800000 */
.L_x_6046:
[C---:B------:R-:W-:Y:S01]  /*180b0*/  ISETP.GT.AND P0, PT, R0.reuse, 0x1, PT ;  /* 0x000000010000780c */ /* 0x040fe20003f04270 */
[----:B------:R-:W-:-:S12]  /*180c0*/  VIADD R0, R0, 0xfffffffe ;  /* 0xfffffffe00007836 */ /* 0x000fd80000000000 */
[----:B------:R-:W-:Y:S05]  /*180d0*/  @P0 BRA `(.L_x_6063) ;  /* 0xffffffe400fc0947 */ /* 0x000fea000383ffff */
.L_x_6009:
[----:B------:R-:W-:Y:S05]  /*180e0*/  BSYNC B0 ;  /* 0x0000000000007941 */ /* 0x000fea0003800000 */
.L_x_6008:
        /* <DEDUP_REMOVED lines=18> */
.L_x_6065:
[----:B------:R-:W-:Y:S05]  /*18210*/  BSYNC B0 ;  /* 0x0000000000007941 */ /* 0x000fea0003800000 */
.L_x_6064:
        /* <DEDUP_REMOVED lines=13> */
.L_x_6133:
[----:B------:R-:W-:Y:S05]  /*182f0*/  BSYNC B1 ;  /* 0x0000000000017941 */ /* 0x000fea0003800000 */
.L_x_6068:
        /* <DEDUP_REMOVED lines=9> */
.L_x_6071:
[----:B------:R-:W-:Y:S05]  /*18390*/  BSYNC B1 ;  /* 0x0000000000017941 */ /* 0x000fea0003800000 */
.L_x_6070:
[----:B------:R-:W2:Y:S04]  /*183a0*/  LDL.LU R5, [R1+0x18] ;  /* 0x0000180001057983 */ /* 0x000ea80000300800 */
[----:B------:R-:W2:Y:S04]  /*183b0*/  LDL.LU R3, [R1+0xc] ;  /* 0x00000c0001037983 */ /* 0x000ea80000300800 */
[----:B------:R-:W3:Y:S04]  /*183c0*/  LDL R4, [R1+0x4] ;  /* 0x0000040001047983 */ /* 0x000ee80000100800 */
[----:B0-----:R-:W3:Y:S01]  /*183d0*/  LDL R2, [R1+0x8] ;  /* 0x0000080001027983 */ /* 0x001ee20000100800 */
        /* <DEDUP_REMOVED lines=10> */
.L_x_6072:
        /* <DEDUP_REMOVED lines=16> */
.L_x_6073:
        /* <DEDUP_REMOVED lines=16> */
.L_x_6074:
        /* <DEDUP_REMOVED lines=11> */
.L_x_6067:
[----:B------:R-:W-:Y:S05]  /*18730*/  BSYNC B0 ;  /* 0x0000000000007941 */ /* 0x000fea0003800000 */
.L_x_6066:
        /* <DEDUP_REMOVED lines=9> */
.L_x_5988:
[----:B------:R-:W-:Y:S05]  /*187d0*/  BSYNC B7 ;  /* 0x0000000000077941 */ /* 0x000fea0003800000 */
.L_x_5986:
[----:B0-----:R-:W2:Y:S02]  /*187e0*/  LDL R0, [R1+0x50] ;  /* 0x0000500001007983 */ /* 0x001ea40000100800 */
        /* <DEDUP_REMOVED lines=12> */
.L_x_6075:
        /* <DEDUP_REMOVED lines=11> */
[----:B------:R0:W2:Y:S01]  /*18960*/  @!P1 LDG.E R3, desc[UR6][R2.64] ;  /* 0x0000000602039981 */ /* 0x0000a2000c1e1900 */
[C---:B------:R-:W-:Y:S02]  /*18970*/  ISETP.GE.U32.AND P2, PT, R6.reuse, 0x2, PT ;  /* 0x000000020600780c */ /* 0x040fe40003f46070 */
[C---:B------:R-:W-:Y:S01]  /*18980*/  ISETP.GE.U32.AND P3, PT, R6.reuse, 0x4, PT ;  /* 0x000000040600780c */ /* 0x040fe20003f66070 */
[----:B------:R-:W-:Y:S01]  /*18990*/  SHFL.IDX PT, R0, R16, RZ, 0x1f ;  /* 0x00001fff10007589 */ /* 0x000fe200000e0000 */
[C---:B------:R-:W-:Y:S02]  /*189a0*/  ISETP.GE.U32.AND P4, PT, R6.reuse, 0x8, PT ;  /* 0x000000080600780c */ /* 0x040fe40003f86070 */
[C---:B------:R-:W-:Y:S01]  /*189b0*/  ISETP.GE.U32.AND P5, PT, R6.reuse, 0x10, PT ;  /* 0x000000100600780c */ /* 0x040fe20003fa6070 */
[----:B0-----:R-:W-:Y:S02]  /*189c0*/  IMAD.MOV.U32 R2, RZ, RZ, RZ ;  /* 0x000000ffff027224 */ /* 0x001fe400078e00ff */
[----:B--2---:R-:W-:Y:S01]  /*189d0*/  @!P1 IMAD.MOV.U32 R2, RZ, RZ, R3 ;  /* 0x000000ffff029224 */ /* 0x004fe200078e0003 */
        /* <DEDUP_REMOVED lines=17> */
[----:B------:R0:W2:Y:S02]  /*18af0*/  SHFL.IDX PT, R16, R3, 0x1f, 0x1f ;  /* 0x03e01f0003107f89 */ /* 0x0000a400000e0000 */
.L_x_6143:
[----:B------:R-:W-:Y:S02]  /*18b00*/  ULDC UR4, c[0x0][0xc38] ;  /* 0x00030e0000047ab9 */ /* 0x000fe40000000800 */
[----:B------:R-:W-:-:S04]  /*18b10*/  IMAD.U32 R4, RZ, RZ, UR4 ;  /* 0x00000004ff047e24 */ /* 0x000fc8000f8e00ff */
[----:B--2---:R-:W-:-:S04]  /*18b20*/  IMAD R16, R16, R4, RZ ;  /* 0x0000000410107224 */ /* 0x004fc800078e02ff */
[----:B------:R-:W-:-:S05]  /*18b30*/  IMAD.IADD R5, R5, 0x1, R16 ;  /* 0x0000000105057824 */ /* 0x000fca00078e0210 */
[----:B------:R-:W-:-:S13]  /*18b40*/  ISETP.GT.AND P6, PT, R5, R0, PT ;  /* 0x000000000500720c */ /* 0x000fda0003fc4270 */
[----:B------:R-:W-:Y:S05]  /*18b50*/  @P6 BRA `(.L_x_6078) ;  /* 0x0000000000a06947 */ /* 0x000fea0003800000 */
.L_x_6083:
[----:B------:R-:W2:Y:S01]  /*18b60*/  LDC R2, c[0x0][0xc3c] ;  /* 0x00030f00ff027b82 */ /* 0x000ea20000000800 */
[----:B------:R-:W-:-:S05]  /*18b70*/  VIADD R19, R19, 0x1f ;  /* 0x0000001f13137836 */ /* 0x000fca0000000000 */
[----:B--2---:R-:W-:-:S13]  /*18b80*/  ISETP.GE.AND P6, PT, R19, R2, PT ;  /* 0x000000021300720c */ /* 0x004fda0003fc6270 */
[----:B------:R-:W-:Y:S05]  /*18b90*/  @P6 BRA `(.L_x_6079) ;  /* 0x0000000400dc6947 */ /* 0x000fea0003800000 */
[----:B0-----:R-:W0:Y:S01]  /*18ba0*/  S2R R3, SR_TID.X ;  /* 0x0000000000037919 */ /* 0x001e220000002100 */
[----:B------:R-:W-:Y:S01]  /*18bb0*/  BSSY B0, `(.L_x_6080) ;  /* 0x000000a000007945 */ /* 0x000fe20003800000 */
[----:B0-----:R-:W-:-:S05]  /*18bc0*/  LOP3.LUT R3, R3, 0x1f, RZ, 0xc0, !PT ;  /* 0x0000001f03037812 */ /* 0x001fca00078ec0ff */
[----:B------:R-:W-:-:S05]  /*18bd0*/  IMAD.IADD R4, R19, 0x1, R3 ;  /* 0x0000000113047824 */ /* 0x000fca00078e0203 */
[----:B------:R-:W-:Y:S01]  /*18be0*/  ISETP.GE.OR P6, PT, R4, R2, !P0 ;  /* 0x000000020400720c */ /* 0x000fe200047c6670 */
[----:B------:R-:W-:-:S12]  /*18bf0*/  IMAD.MOV.U32 R2, RZ, RZ, RZ ;  /* 0x000000ffff027224 */ /* 0x000fd800078e00ff */
[----:B------:R-:W-:Y:S05]  /*18c00*/  @P6 BRA `(.L_x_6081) ;  /* 0x0000000000106947 */ /* 0x000fea0003800000 */
[----:B------:R-:W0:Y:S01]  /*18c10*/  LDC.64 R2, c[0x0][0xc80] ;  /* 0x00032000ff027b82 */ /* 0x000e220000000a00 */
[----:B------:R-:W-:Y:S01]  /*18c20*/  ULDC.64 UR4, c[0x0][0x208] ;  /* 0x0000820000047ab9 */ /* 0x000fe20000000a00 */
[----:B0-----:R-:W-:-:S06]  /*18c30*/  IMAD.WIDE R2, R4, 0x4, R2 ;  /* 0x0000000404027825 */ /* 0x001fcc00078e0202 */
[----:B------:R0:W5:Y:S02]  /*18c40*/  LDG.E R2, desc[UR4][R2.64] ;  /* 0x0000000402027981 */ /* 0x000164000c1e1900 */
.L_x_6081:
[----:B------:R-:W-:Y:S05]  /*18c50*/  BSYNC B0 ;  /* 0x0000000000007941 */ /* 0x000fea0003800000 */
.L_x_6080:
        /* <DEDUP_REMOVED lines=18> */
.L_x_6151:
[----:B------:R-:W-:Y:S02]  /*18d80*/  ULDC UR4, c[0x0][0xc38] ;  /* 0x00030e0000047ab9 */ /* 0x000fe40000000800 */
[----:B------:R-:W-:-:S04]  /*18d90*/  IMAD.U32 R4, RZ, RZ, UR4 ;  /* 0x00000004ff047e24 */ /* 0x000fc8000f8e00ff */
[----:B--2---:R-:W-:-:S04]  /*18da0*/  IMAD R16, R16, R4, RZ ;  /* 0x0000000410107224 */ /* 0x004fc800078e02ff */
[----:B------:R-:W-:-:S05]  /*18db0*/  IMAD.IADD R5, R16, 0x1, R5 ;  /* 0x0000000110057824 */ /* 0x000fca00078e0205 */
[----:B------:R-:W-:-:S13]  /*18dc0*/  ISETP.GT.AND P6, PT, R5, R0, PT ;  /* 0x000000000500720c */ /* 0x000fda0003fc4270 */
[----:B------:R-:W-:Y:S05]  /*18dd0*/  @!P6 BRA `(.L_x_6083) ;  /* 0xfffffffc0060e947 */ /* 0x000fea000383ffff */
.L_x_6078:
        /* <DEDUP_REMOVED lines=8> */
.L_x_6155:
[----:B------:R-:W-:Y:S01]  /*18e60*/  ISETP.NE.AND P0, PT, R5, RZ, PT ;  /* 0x000000ff0500720c */ /* 0x000fe20003f05270 */
[----:B------:R-:W-:-:S12]  /*18e70*/  IMAD.MOV.U32 R5, RZ, RZ, RZ ;  /* 0x000000ffff057224 */ /* 0x000fd800078e00ff */
[----:B------:R-:W-:Y:S05]  /*18e80*/  @!P0 BRA `(.L_x_6085) ;  /* 0x0000000000148947 */ /* 0x000fea0003800000 */
[----:B------:R-:W-:Y:S01]  /*18e90*/  UMOV UR4, 0xffffffff ;  /* 0xffffffff00047882 */ /* 0x000fe20000000000 */
[----:B------:R-:W-:Y:S02]  /*18ea0*/  VIADD R12, R6, 0xffffffff ;  /* 0xffffffff060c7836 */ /* 0x000fe40000000000 */
[----:B------:R-:W-:Y:S05]  /*18eb0*/  BRA.DIV UR4, `(.L_x_6086) ;  /* 0x0000002604607947 */ /* 0x000fea000b800000 */
[----:B0-----:R0:W0:Y:S02]  /*18ec0*/  SHFL.IDX PT, R3, R3, R12, 0x1f ;  /* 0x00001f0c03037589 */ /* 0x00102400000e0000 */
.L_x_6158:
[----:B0-----:R-:W-:-:S07]  /*18ed0*/  IMAD.MOV.U32 R5, RZ, RZ, R3 ;  /* 0x000000ffff057224 */ /* 0x001fce00078e0003 */
.L_x_6085:
[----:B0-2---:R-:W0:Y:S01]  /*18ee0*/  LDC.64 R2, c[0x0][0xc90] ;  /* 0x00032400ff027b82 */ /* 0x005e220000000a00 */
[----:B------:R-:W-:Y:S01]  /*18ef0*/  IMAD.IADD R19, R6, 0x1, R19 ;  /* 0x0000000106137824 */ /* 0x000fe200078e0213 */
[----:B------:R-:W-:-:S03]  /*18f00*/  ULDC.64 UR4, c[0x0][0x208] ;  /* 0x0000820000047ab9 */ /* 0x000fc60000000a00 */
[----:B0-----:R-:W-:-:S05]  /*18f10*/  IMAD.WIDE R2, R19, 0x4, R2 ;  /* 0x0000000413027825 */ /* 0x001fca00078e0202 */
[----:B----4-:R-:W3:Y:S01]  /*18f20*/  LDG.E R7, desc[UR4][R2.64] ;  /* 0x0000000402077981 */ /* 0x010ee2000c1e1900 */
        /* <DEDUP_REMOVED lines=62> */
.L_x_6079:
[----:B------:R-:W-:Y:S01]  /*19310*/  UMOV UR4, URZ ;  /* 0x0000003f00047c82 */ /* 0x000fe20008000000 */
[----:B------:R-:W-:Y:S01]  /*19320*/  UMOV UR5, URZ ;  /* 0x0000003f00057c82 */ /* 0x000fe20008000000 */
[----:B------:R-:W-:Y:S01]  /*19330*/  ULDC UR6, c[0x0][0xc3c] ;  /* 0x00030f0000067ab9 */ /* 0x000fe20000000800 */
[----:B------:R-:W-:Y:S02]  /*19340*/  IMAD.MOV.U32 R16, RZ, RZ, R0 ;  /* 0x000000ffff107224 */ /* 0x000fe400078e0000 */
[----:B------:R-:W-:Y:S02]  /*19350*/  IMAD.U32 R17, RZ, RZ, UR4 ;  /* 0x00000004ff117e24 */ /* 0x000fe4000f8e00ff */
[----:B------:R-:W-:Y:S02]  /*19360*/  IMAD.U32 R18, RZ, RZ, UR5 ;  /* 0x00000005ff127e24 */ /* 0x000fe4000f8e00ff */
[----:B------:R-:W-:-:S07]  /*19370*/  IMAD.U32 R19, RZ, RZ, UR6 ;  /* 0x00000006ff137e24 */ /* 0x000fce000f8e00ff */
.L_x_6087:
        /* <DEDUP_REMOVED lines=12> */
.L_x_6076:
[----:B------:R-:W-:Y:S02]  /*19440*/  ULDC UR4, c[0x0][0xc3c] ;  /* 0x00030f0000047ab9 */ /* 0x000fe40000000800 */
[----:B--2---:R-:W-:-:S13]  /*19450*/  ISETP.GE.AND P0, PT, R19, UR4, PT ;  /* 0x0000000413007c0c */ /* 0x004fda000bf06270 */
[----:B------:R-:W-:Y:S05]  /*19460*/  @!P0 BRA `(.L_x_6088) ;  /* 0xffffffa400788947 */ /* 0x000fea000383ffff */
[----:B------:R-:W-:Y:S05]  /*19470*/  BSYNC B8 ;  /* 0x0000000000087941 */ /* 0x000fea0003800000 */
.L_x_5982:
[----:B0-----:R-:W2:Y:S01]  /*19480*/  LDL.LU R0, [R1+0x48] ;  /* 0x0000480001007983 */ /* 0x001ea20000300800 */
[----:B------:R-:W-:Y:S01]  /*19490*/  BSSY B0, `(.L_x_6089) ;  /* 0x000000b000007945 */ /* 0x000fe20003800000 */
[----:B------:R-:W0:Y:S01]  /*194a0*/  S2R R5, SR_CgaCtaId ;  /* 0x0000000000057919 */ /* 0x000e220000008800 */
[----:B--2---:R-:W-:-:S05]  /*194b0*/  VIADD R0, R0, 0x1 ;  /* 0x0000000100007836 */ /* 0x004fca0000000000 */
[----:B---3--:R-:W-:-:S04]  /*194c0*/  LEA.HI R2, R0, R0, RZ, 0x1 ;  /* 0x0000000000027211 */ /* 0x008fc800078f08ff */
[----:B------:R-:W-:-:S05]  /*194d0*/  LOP3.LUT R3, R2, 0xfffffffe, RZ, 0xc0, !PT ;  /* 0xfffffffe02037812 */ /* 0x000fca00078ec0ff */
[----:B------:R-:W-:Y:S01]  /*194e0*/  IMAD.IADD R3, R0, 0x1, -R3 ;  /* 0x0000000100037824 */ /* 0x000fe200078e0a03 */
[----:B------:R-:W-:-:S04]  /*194f0*/  MOV R0, 0x400 ;  /* 0x0000040000007802 */ /* 0x000fc80000000f00 */
[----:B0-----:R-:W-:Y:S02]  /*19500*/  LEA R0, R5, R0, 0x18 ;  /* 0x0000000005007211 */ /* 0x001fe400078ec0ff */
[----:B------:R-:W-:-:S04]  /*19510*/  SHF.L.U32 R3, R3, 0x1f, RZ ;  /* 0x0000001f03037819 */ /* 0x000fc800000006ff */
[----:B------:R-:W0:Y:S02]  /*19520*/  SYNCS.PHASECHK.TRANS64.TRYWAIT P0, [R0+URZ+0x36820], R3 ;  /* 0x03682003000075a7 */ /* 0x000e24000800017f */
[----:B0-----:R-:W-:Y:S05]  /*19530*/  @!P0 BRA `(.L_x_6090) ;  /* 0x0000001c00e88947 */ /* 0x001fea0003800000 */
.L_x_6159:
[----:B------:R-:W-:Y:S05]  /*19540*/  BSYNC B0 ;  /* 0x0000000000007941 */ /* 0x000fea0003800000 */
.L_x_6089:
[----:B------:R-:W-:-:S03]  /*19550*/  UMOV UR4, 0xffffffff ;  /* 0xffffffff00047882 */ /* 0x000fc60000000000 */
[----:B------:R-:W-:Y:S05]  /*19560*/  BRA.DIV UR4, `(.L_x_6091) ;  /* 0x0000001e04f07947 */ /* 0x000fea000b800000 */
[----:B------:R-:W2:Y:S02]  /*19570*/  S2R R2, SR_TID.X ;  /* 0x0000000000027919 */ /* 0x000ea40000002100 */
[----:B--2---:R-:W-:-:S04]  /*19580*/  SHF.R.U32.HI R2, RZ, 0x5, R2 ;  /* 0x00000005ff027819 */ /* 0x004fc80000011602 */
[----:B------:R-:W-:-:S05]  /*19590*/  LOP3.LUT R2, R2, 0x3, RZ, 0xc0, !PT ;  /* 0x0000000302027812 */ /* 0x000fca00078ec0ff */
[----:B------:R2:W3:Y:S02]  /*195a0*/  SHFL.IDX PT, R14, R2, RZ, 0x1f ;  /* 0x00001fff020e7589 */ /* 0x0004e400000e0000 */
.L_x_6162:
[----:B---3--:R-:W-:Y:S01]  /*195b0*/  ISETP.NE.AND P0, PT, R14, RZ, PT ;  /* 0x000000ff0e00720c */ /* 0x008fe20003f05270 */
[----:B------:R-:W-:-:S12]  /*195c0*/  BSSY B0, `(.L_x_6092) ;  /* 0x0000029000007945 */ /* 0x000fd80003800000 */
[----:B------:R-:W-:Y:S05]  /*195d0*/  @P0 BRA `(.L_x_6093) ;  /* 0x00000000009c0947 */ /* 0x000fea0003800000 */
[----:B------:R-:W-:-:S03]  /*195e0*/  UMOV UR4, 0xffffffff ;  /* 0xffffffff00047882 */ /* 0x000fc60000000000 */
[----:B------:R-:W-:Y:S05]  /*195f0*/  BRA.DIV UR4, `(.L_x_6094) ;  /* 0x0000002204007947 */ /* 0x000fea000b800000 */
[----:B------:R-:W-:-:S13]  /*19600*/  ELECT P6, URZ, PT ;  /* 0x00000000003f782f */ /* 0x000fda00038c0000 */
.L_x_6165:
        /* <DEDUP_REMOVED lines=8> */
.L_x_6095:
[----:B0-----:R-:W2:Y:S04]  /*19690*/  LDL R3, [R1+0x8] ;  /* 0x0000080001037983 */ /* 0x001ea80000100800 */
[----:B----4-:R-:W3:Y:S01]  /*196a0*/  LDL.LU R7, [R1+0x14] ;  /* 0x0000140001077983 */ /* 0x010ee20000300800 */
        /* <DEDUP_REMOVED lines=12> */
.L_x_6166:
[----:B------:R-:W2:Y:S02]  /*19770*/  SYNCS.PHASECHK.TRANS64.TRYWAIT P0, [R7+URZ], R2 ;  /* 0x00000002070075a7 */ /* 0x000ea4000800017f */
[----:B--2---:R-:W-:Y:S05]  /*19780*/  @!P0 BRA `(.L_x_6097) ;  /* 0x0000001c00d08947 */ /* 0x004fea0003800000 */
.L_x_6167:
[----:B------:R-:W-:Y:S05]  /*19790*/  @!P2 BRA `(.L_x_6098) ;  /* 0x000000000004a947 */ /* 0x000fea0003800000 */
[----:B------:R-:W-:Y:S01]  /*197a0*/  BPT.TRAP 0x1 ;  /* 0x000000040000795c */ /* 0x000fe20000300000 */
.L_x_6098:
[----:B------:R-:W3:Y:S01]  /*197b0*/  LDL.LU R4, [R1+0x8] ;  /* 0x0000080001047983 */ /* 0x000ee20000300800 */
[----:B------:R-:W-:-:S04]  /*197c0*/  VIADD R0, R0, 0x36860 ;  /* 0x0003686000007836 */ /* 0x000fc80000000000 */
[----:B---3--:R-:W-:-:S04]  /*197d0*/  IMAD R4, R4, 0x8, R0 ;  /* 0x0000000804047824 */ /* 0x008fc800078e0200 */
[----:B------:R-:W3:Y:S02]  /*197e0*/  SYNCS.PHASECHK.TRANS64.TRYWAIT P0, [R4+URZ], R5 ;  /* 0x00000005040075a7 */ /* 0x000ee4000800017f */
[----:B---3--:R-:W-:Y:S05]  /*197f0*/  @!P0 BRA `(.L_x_6099) ;  /* 0x0000001c00c88947 */ /* 0x008fea0003800000 */
.L_x_6168:
[----:B------:R-:W-:-:S07]  /*19800*/  IMAD R3, R3, 0x8, R0 ;  /* 0x0000000803037824 */ /* 0x000fce00078e0200 */
.L_x_6100:
[----:B----4-:R4:W0:Y:S02]  /*19810*/  SYNCS.PHASECHK.TRANS64.TRYWAIT P0, [R3+URZ], R2 ;  /* 0x00000002030075a7 */ /* 0x010824000800017f */
[----:B0-----:R-:W-:Y:S05]  /*19820*/  @!P0 NANOSLEEP.SYNCS 0x989680 ;  /* 0x009896800000895d */ /* 0x001fea0003900000 */
[----:B------:R-:W0:Y:S02]  /*19830*/  @!P0 SYNCS.PHASECHK.TRANS64 P0, [R3+URZ], R2 ;  /* 0x00000002030085a7 */ /* 0x000e24000800007f */
[----:B0-----:R-:W-:Y:S05]  /*19840*/  @!P0 BRA `(.L_x_6100) ;  /* 0xfffffffc00f08947 */ /* 0x001fea000383ffff */
.L_x_6093:
[----:B------:R-:W-:Y:S05]  /*19850*/  BSYNC B0 ;  /* 0x0000000000007941 */ /* 0x000fea0003800000 */
.L_x_6092:
[----:B------:R-:W-:Y:S05]  /*19860*/  EXIT ;  /* 0x000000000000794d */ /* 0x000fea0003800000 */
.L_x_5924:
[----:B0-----:R-:W-:-:S04]  /*19870*/  IMAD.U32 R3, RZ, RZ, UR38 ;  /* 0x00000026ff037e24 */ /* 0x001fc8000f8e00ff */
[----:B------:R0:W1:Y:S03]  /*19880*/  SYNCS.PHASECHK.TRANS64.TRYWAIT P1, [R3+URZ+0x36800], R0 ;  /* 0x03680000030075a7 */ /* 0x000066000802017f */
[----:B-1----:R-:W-:Y:S05]  /*19890*/  @!P1 NANOSLEEP.SYNCS 0x989680 ;  /* 0x009896800000995d */ /* 0x002fea0003900000 */
[----:B------:R-:W1:Y:S02]  /*198a0*/  @!P1 SYNCS.PHASECHK.TRANS64 P1, [R3+URZ+0x36800], R0 ;  /* 0x03680000030095a7 */ /* 0x000e64000802007f */
[----:B-1----:R-:W-:Y:S05]  /*198b0*/  @!P1 BRA `(.L_x_5924) ;  /* 0xfffffffc00ec9947 */ /* 0x002fea000383ffff */
[----:B------:R-:W-:Y:S05]  /*198c0*/  BRA `(.L_x_6101) ;  /* 0xfffffe8000947947 */ /* 0x000fea000383ffff */
.L_x_5928:
[----:B-1----:R1:W2:Y:S02]  /*198d0*/  SYNCS.PHASECHK.TRANS64.TRYWAIT P2, [R0+URZ+0x36830], R3 ;  /* 0x03683003000075a7 */ /* 0x0022a4000804017f */
[----:B--2---:R-:W-:Y:S05]  /*198e0*/  @!P2 NANOSLEEP.SYNCS 0x989680 ;  /* 0x009896800000a95d */ /* 0x004fea0003900000 */
[----:B------:R-:W2:Y:S02]  /*198f0*/  @!P2 SYNCS.PHASECHK.TRANS64 P2, [R0+URZ+0x36830], R3 ;  /* 0x036830030000a5a7 */ /* 0x000ea4000804007f */
[----:B--2---:R-:W-:Y:S05]  /*19900*/  @!P2 BRA `(.L_x_5928) ;  /* 0xfffffffc00f0a947 */ /* 0x004fea000383ffff */
[----:B------:R-:W-:Y:S05]  /*19910*/  BRA `(.L_x_5927) ;  /* 0xfffffe8000b87947 */ /* 0x000fea000383ffff */
.L_x_5933:
[----:B-1----:R-:W-:-:S04]  /*19920*/  IMAD.U32 R7, RZ, RZ, UR37 ;  /* 0x00000025ff077e24 */ /* 0x002fc8000f8e00ff */
[----:B------:R1:W2:Y:S03]  /*19930*/  SYNCS.PHASECHK.TRANS64.TRYWAIT P3, [R7+URZ+0x36830], R6 ;  /* 0x03683006070075a7 */ /* 0x0002a6000806017f */
[----:B--2---:R-:W-:Y:S05]  /*19940*/  @!P3 NANOSLEEP.SYNCS 0x989680 ;  /* 0x009896800000b95d */ /* 0x004fea0003900000 */
[----:B------:R-:W2:Y:S02]  /*19950*/  @!P3 SYNCS.PHASECHK.TRANS64 P3, [R7+URZ+0x36830], R6 ;  /* 0x036830060700b5a7 */ /* 0x000ea4000806007f */
[----:B--2---:R-:W-:Y:S05]  /*19960*/  @!P3 BRA `(.L_x_5933) ;  /* 0xfffffffc00ecb947 */ /* 0x004fea000383ffff */
[----:B------:R-:W-:Y:S05]  /*19970*/  BRA `(.L_x_5932) ;  /* 0xfffffecc002c7947 */ /* 0x000fea000383ffff */
.L_x_5937:
[----:B-1----:R-:W-:-:S04]  /*19980*/  IMAD.U32 R7, RZ, RZ, UR4 ;  /* 0x00000004ff077e24 */ /* 0x002fc8000f8e00ff */
[----:B------:R1:W3:Y:S03]  /*19990*/  SYNCS.PHASECHK.TRANS64.TRYWAIT P3, [R7+URZ+0x36850], R0 ;  /* 0x03685000070075a7 */ /* 0x0002e6000806017f */
[----:B---3--:R-:W-:Y:S05]  /*199a0*/  @!P3 NANOSLEEP.SYNCS 0x989680 ;  /* 0x009896800000b95d */ /* 0x008fea0003900000 */
[----:B------:R-:W3:Y:S02]  /*199b0*/  @!P3 SYNCS.PHASECHK.TRANS64 P3, [R7+URZ+0x36850], R0 ;  /* 0x036850000700b5a7 */ /* 0x000ee4000806007f */
[----:B---3--:R-:W-:Y:S05]  /*199c0*/  @!P3 BRA `(.L_x_5937) ;  /* 0xfffffffc00ecb947 */ /* 0x008fea000383ffff */
[----:B------:R-:W-:Y:S05]  /*199d0*/  BRA `(.L_x_5936) ;  /* 0xfffffef000787947 */ /* 0x000fea000383ffff */
.L_x_5943:
[----:B-1----:R-:W-:-:S04]  /*199e0*/  IMAD.U32 R7, RZ, RZ, UR4 ;  /* 0x00000004ff077e24 */ /* 0x002fc8000f8e00ff */
[----:B------:R1:W2:Y:S03]  /*199f0*/  SYNCS.PHASECHK.TRANS64.TRYWAIT P2, [R7+URZ+0x36830], R6 ;  /* 0x03683006070075a7 */ /* 0x0002a6000804017f */
[----:B--2---:R-:W-:Y:S05]  /*19a00*/  @!P2 NANOSLEEP.SYNCS 0x989680 ;  /* 0x009896800000a95d */ /* 0x004fea0003900000 */
[----:B------:R-:W2:Y:S02]  /*19a10*/  @!P2 SYNCS.PHASECHK.TRANS64 P2, [R7+URZ+0x36830], R6 ;  /* 0x036830060700a5a7 */ /* 0x000ea4000804007f */
[----:B--2---:R-:W-:Y:S05]  /*19a20*/  @!P2 BRA `(.L_x_5943) ;  /* 0xfffffffc00eca947 */ /* 0x004fea000383ffff */
[----:B------:R-:W-:Y:S05]  /*19a30*/  BRA `(.L_x_5942) ;  /* 0xffffff1400b07947 */ /* 0x000fea000383ffff */
.L_x_5947:
[----:B-1----:R-:W-:-:S04]  /*19a40*/  IMAD.U32 R7, RZ, RZ, UR14 ;  /* 0x0000000eff077e24 */ /* 0x002fc8000f8e00ff */
[----:B------:R1:W3:Y:S03]  /*19a50*/  SYNCS.PHASECHK.TRANS64.TRYWAIT P2, [R7+URZ+0x36850], R0 ;  /* 0x03685000070075a7 */ /* 0x0002e6000804017f */
[----:B---3--:R-:W-:Y:S05]  /*19a60*/  @!P2 NANOSLEEP.SYNCS 0x989680 ;  /* 0x009896800000a95d */ /* 0x008fea0003900000 */
[----:B------:R-:W3:Y:S02]  /*19a70*/  @!P2 SYNCS.PHASECHK.TRANS64 P2, [R7+URZ+0x36850], R0 ;  /* 0x036850000700a5a7 */ /* 0x000ee4000804007f */
[----:B---3--:R-:W-:Y:S05]  /*19a80*/  @!P2 BRA `(.L_x_5947) ;  /* 0xfffffffc00eca947 */ /* 0x008fea000383ffff */
[----:B------:R-:W-:Y:S05]  /*19a90*/  BRA `(.L_x_5946) ;  /* 0xffffff3800fc7947 */ /* 0x000fea000383ffff */
.L_x_5952:
[----:B-1----:R-:W-:-:S04]  /*19aa0*/  IMAD.U32 R5, RZ, RZ, UR5 ;  /* 0x00000005ff057e24 */ /* 0x002fc8000f8e00ff */
[----:B------:R1:W2:Y:S03]  /*19ab0*/  SYNCS.PHASECHK.TRANS64.TRYWAIT P0, [R5+URZ+0x36850], R0 ;  /* 0x03685000050075a7 */ /* 0x0002a6000800017f */
[----:B--2---:R-:W-:Y:S05]  /*19ac0*/  @!P0 NANOSLEEP.SYNCS 0x989680 ;  /* 0x009896800000895d */ /* 0x004fea0003900000 */
[----:B------:R-:W2:Y:S02]  /*19ad0*/  @!P0 SYNCS.PHASECHK.TRANS64 P0, [R5+URZ+0x36850], R0 ;  /* 0x03685000050085a7 */ /* 0x000ea4000800007f */
[----:B--2---:R-:W-:Y:S05]  /*19ae0*/  @!P0 BRA `(.L_x_5952) ;  /* 0xfffffffc00ec8947 */ /* 0x004fea000383ffff */
[----:B------:R-:W-:Y:S05]  /*19af0*/  BRA `(.L_x_5951) ;  /* 0xffffff5c006c7947 */ /* 0x000fea000383ffff */
.L_x_5994:
        /* <DEDUP_REMOVED lines=8> */
[----:B01----:R-:W-:Y:S05]  /*19b80*/  WARPSYNC.COLLECTIVE R15, `(.L_x_6103) ;  /* 0x000000000f087348 */ /* 0x003fea0003c00000 */
[----:B------:R2:W3:Y:S02]  /*19b90*/  SHFL.IDX P6, R14, R13, R12, R11 ;  /* 0x0000000c0d0e7389 */ /* 0x0004e400000c000b */
[----:B0123--:R-:W-:Y:S01]  /*19ba0*/  ENDCOLLECTIVE ;  /* 0x000000000000791b */ /* 0x00ffe20003800000 */
.L_x_6103:
[----:B------:R-:W-:Y:S05]  /*19bb0*/  BSYNC B0 ;  /* 0x0000000000007941 */ /* 0x000fea0003800000 */
.L_x_6102:
[----:B------:R-:W-:Y:S05]  /*19bc0*/  BRA `(.L_x_6104) ;  /* 0xffffffa800d87947 */ /* 0x000fea000383ffff */
.L_x_5996:
[----:B------:R-:W-:Y:S01]  /*19bd0*/  BSSY B0, `(.L_x_6105) ;  /* 0x0000006000007945 */ /* 0x000fe20003800000 */
[----:B------:R-:W-:-:S07]  /*19be0*/  IMAD.MOV.U32 R15, RZ, RZ, -0x1 ;  /* 0xffffffffff0f7424 */ /* 0x000fce00078e00ff */
[----:B0123--:R-:W-:Y:S05]  /*19bf0*/  WARPSYNC.COLLECTIVE R15, `(.L_x_6106) ;  /* 0x000000000f0c7348 */ /* 0x00ffea0003c00000 */
[----:B------:R-:W-:Y:S02]  /*19c00*/  ELECT P6, UR62, PT ;  /* 0x00000000003e782f */ /* 0x000fe400038c0000 */
[----:B------:R-:W-:Y:S01]  /*19c10*/  MOV R14, UR62 ;  /* 0x0000003e000e7c02 */ /* 0x000fe20008000f00 */
[----:B0123--:R-:W-:Y:S10]  /*19c20*/  ENDCOLLECTIVE ;  /* 0x000000000000791b */ /* 0x00fff40003800000 */
.L_x_6106:
[----:B------:R-:W-:Y:S05]  /*19c30*/  BSYNC B0 ;  /* 0x0000000000007941 */ /* 0x000fea0003800000 */
.L_x_6105:
[----:B------:R-:W-:Y:S05]  /*19c40*/  BRA `(.L_x_6107) ;  /* 0xffffffa800e07947 */ /* 0x000fea000383ffff */
.L_x_5998:
[----:B---3--:R3:W4:Y:S02]  /*19c50*/  SYNCS.PHASECHK.TRANS64.TRYWAIT P0, [R0+URZ+0x36840], R2 ;  /* 0x03684002000075a7 */ /* 0x008724000800017f */
[----:B----4-:R-:W-:Y:S05]  /*19c60*/  @!P0 NANOSLEEP.SYNCS 0x989680 ;  /* 0x009896800000895d */ /* 0x010fea0003900000 */
[----:B------:R-:W4:Y:S02]  /*19c70*/  @!P0 SYNCS.PHASECHK.TRANS64 P0, [R0+URZ+0x36840], R2 ;  /* 0x03684002000085a7 */ /* 0x000f24000800007f */
[----:B----4-:R-:W-:Y:S05]  /*19c80*/  @!P0 BRA `(.L_x_5998) ;  /* 0xfffffffc00f08947 */ /* 0x010fea000383ffff */
[----:B------:R-:W-:Y:S05]  /*19c90*/  BRA `(.L_x_6108) ;  /* 0xffffffac00507947 */ /* 0x000fea000383ffff */
.L_x_6002:
[----:B------:R-:W2:Y:S01]  /*19ca0*/  LDL.LU R11, [R1+0x34] ;  /* 0x00003400010b7983 */ /* 0x000ea20000300800 */
[----:B------:R-:W-:Y:S01]  /*19cb0*/  IMAD.MOV.U32 R13, RZ, RZ, R0 ;  /* 0x000000ffff0d7224 */ /* 0x000fe200078e0000 */
[----:B------:R-:W-:Y:S01]  /*19cc0*/  LOP3.LUT R8, R8, 0x7f, RZ, 0xc0, !PT ;  /* 0x0000007f08087812 */ /* 0x000fe200078ec0ff */
[----:B------:R-:W-:Y:S02]  /*19cd0*/  IMAD.MOV.U32 R12, RZ, RZ, RZ ;  /* 0x000000ffff0c7224 */ /* 0x000fe400078e00ff */
[----:B------:R-:W-:Y:S01]  /*19ce0*/  IMAD.MOV.U32 R15, RZ, RZ, -0x1 ;  /* 0xffffffffff0f7424 */ /* 0x000fe200078e00ff */
[----:B------:R-:W-:-:S05]  /*19cf0*/  SHF.R.U32.HI R6, RZ, 0x3, R8 ;  /* 0x00000003ff067819 */ /* 0x000fca0000011608 */
[----:B------:R-:W-:Y:S02]  /*19d00*/  IMAD R17, R17, 0x80, R6 ;  /* 0x0000008011117824 */ /* 0x000fe400078e0206 */
[----:B--2---:R-:W-:Y:S02]  /*19d10*/  IMAD R2, R11, R7, RZ ;  /* 0x000000070b027224 */ /* 0x004fe400078e02ff */
[----:B------:R-:W-:-:S03]  /*19d20*/  IMAD.MOV.U32 R11, RZ, RZ, 0x181f ;  /* 0x0000181fff0b7424 */ /* 0x000fc600078e00ff */
[----:B------:R-:W-:-:S13]  /*19d30*/  ISETP.GE.AND P3, PT, R17, R2, PT ;  /* 0x000000021100720c */ /* 0x000fda0003f66270 */
[----:B-----5:R-:W-:Y:S05]  /*19d40*/  WARPSYNC.COLLECTIVE R15, `(.L_x_6109) ;  /* 0x000000000f087348 */ /* 0x020fea0003c00000 */
[----:B------:R0:W1:Y:S02]  /*19d50*/  SHFL.IDX P6, R14, R13, R12, R11 ;  /* 0x0000000c0d0e7389 */ /* 0x00006400000c000b */
[----:B01---5:R-:W-:Y:S01]  /*19d60*/  ENDCOLLECTIVE ;  /* 0x000000000000791b */ /* 0x023fe20003800000 */
.L_x_6109:
[----:B------:R-:W-:Y:S02]  /*19d70*/  IMAD.MOV.U32 R13, RZ, RZ, R3 ;  /* 0x000000ffff0d7224 */ /* 0x000fe400078e0003 */
[----:B------:R-:W-:-:S07]  /*19d80*/  IMAD.MOV.U32 R4, RZ, RZ, R14 ;  /* 0x000000ffff047224 */ /* 0x000fce00078e000e */
[----:B------:R-:W-:Y:S05]  /*19d90*/  WARPSYNC.COLLECTIVE R15, `(.L_x_6110) ;  /* 0x000000000f087348 */ /* 0x000fea0003c00000 */
[----:B------:R0:W1:Y:S02]  /*19da0*/  SHFL.IDX P6, R14, R13, R12, R11 ;  /* 0x0000000c0d0e7389 */ /* 0x00006400000c000b */
[----:B01----:R-:W-:Y:S01]  /*19db0*/  ENDCOLLECTIVE ;  /* 0x000000000000791b */ /* 0x003fe20003800000 */
.L_x_6110:
        /* <DEDUP_REMOVED lines=18> */
.L_x_6111:
[----:B------:R-:W-:-:S05]  /*19ee0*/  VIADD R4, R17, 0x10 ;  /* 0x0000001011047836 */ /* 0x000fca0000000000 */
[----:B------:R-:W-:Y:S01]  /*19ef0*/  ISETP.GE.AND P3, PT, R4, R2, PT ;  /* 0x000000020400720c */ /* 0x000fe20003f66270 */
[----:B------:R-:W-:Y:S02]  /*19f00*/  IMAD.MOV.U32 R13, RZ, RZ, R3 ;  /* 0x000000ffff0d7224 */ /* 0x000fe400078e0003 */
[----:B------:R-:W-:-:S10]  /*19f10*/  IMAD.MOV.U32 R8, RZ, RZ, R14 ;  /* 0x000000ffff087224 */ /* 0x000fd400078e000e */
[----:B------:R-:W-:Y:S05]  /*19f20*/  WARPSYNC.COLLECTIVE R15, `(.L_x_6112) ;  /* 0x000000000f087348 */ /* 0x000fea0003c00000 */
[----:B------:R0:W1:Y:S02]  /*19f30*/  SHFL.IDX P6, R14, R13, R12, R11 ;  /* 0x0000000c0d0e7389 */ /* 0x00006400000c000b */
[----:B01----:R-:W-:Y:S01]  /*19f40*/  ENDCOLLECTIVE ;  /* 0x000000000000791b */ /* 0x003fe20003800000 */
.L_x_6112:
[----:B------:R-:W-:Y:S01]  /*19f50*/  ULDC.64 UR4, c[0x0][0x208] ;  /* 0x0000820000047ab9 */ /* 0x000fe20000000a00 */
[----:B------:R-:W-:Y:S01]  /*19f60*/  IMAD.MOV.U32 R13, RZ, RZ, R0 ;  /* 0x000000ffff0d7224 */ /* 0x000fe200078e0000 */
[----:B------:R-:W-:Y:S01]  /*19f70*/  MOV R12, 0x2 ;  /* 0x00000002000c7802 */ /* 0x000fe20000000f00 */
[----:B------:R-:W-:-:S05]  /*19f80*/  IMAD.MOV.U32 R6, RZ, RZ, R14 ;  /* 0x000000ffff067224 */ /* 0x000fca00078e000e */
[----:B------:R-:W-:-:S05]  /*19f90*/  @!P3 LEA R7, P5, R10, R6, 0x1 ;  /* 0x000000060a07b211 */ /* 0x000fca00078a08ff */
[----:B------:R-:W-:Y:S02]  /*19fa0*/  @!P3 IMAD.X R6, RZ, RZ, R8, P5 ;  /* 0x000000ffff06b224 */ /* 0x000fe400028e0608 */
        /* <DEDUP_REMOVED lines=11> */
.L_x_6113:
[----:B------:R-:W-:-:S05]  /*1a060*/  VIADD R4, R17, 0x20 ;  /* 0x0000002011047836 */ /* 0x000fca0000000000 */
[----:B------:R-:W-:Y:S01]  /*1a070*/  ISETP.GE.AND P3, PT, R4, R2, PT ;  /* 0x000000020400720c */ /* 0x000fe20003f66270 */
[----:B------:R-:W-:Y:S02]  /*1a080*/  IMAD.MOV.U32 R13, RZ, RZ, R3 ;  /* 0x000000ffff0d7224 */ /* 0x000fe400078e0003 */
[----:B------:R-:W-:-:S10]  /*1a090*/  IMAD.MOV.U32 R6, RZ, RZ, R14 ;  /* 0x000000ffff067224 */ /* 0x000fd400078e000e */
[----:B------:R-:W-:Y:S05]  /*1a0a0*/  WARPSYNC.COLLECTIVE R15, `(.L_x_6114) ;  /* 0x000000000f087348 */ /* 0x000fea0003c00000 */
[----:B------:R0:W1:Y:S02]  /*1a0b0*/  SHFL.IDX P6, R14, R13, R12, R11 ;  /* 0x0000000c0d0e7389 */ /* 0x00006400000c000b */
[----:B01----:R-:W-:Y:S01]  /*1a0c0*/  ENDCOLLECTIVE ;  /* 0x000000000000791b */ /* 0x003fe20003800000 */
.L_x_6114:
        /* <DEDUP_REMOVED lines=18> */
.L_x_6115:
[----:B------:R-:W-:-:S05]  /*1a1f0*/  VIADD R4, R17, 0x30 ;  /* 0x0000003011047836 */ /* 0x000fca0000000000 */
[----:B------:R-:W-:Y:S01]  /*1a200*/  ISETP.GE.AND P3, PT, R4, R2, PT ;  /* 0x000000020400720c */ /* 0x000fe20003f66270 */
[----:B------:R-:W-:Y:S02]  /*1a210*/  IMAD.MOV.U32 R13, RZ, RZ, R3 ;  /* 0x000000ffff0d7224 */ /* 0x000fe400078e0003 */
[----:B------:R-:W-:-:S10]  /*1a220*/  IMAD.MOV.U32 R4, RZ, RZ, R14 ;  /* 0x000000ffff047224 */ /* 0x000fd400078e000e */
[----:B------:R-:W-:Y:S05]  /*1a230*/  WARPSYNC.COLLECTIVE R15, `(.L_x_6116) ;  /* 0x000000000f087348 */ /* 0x000fea0003c00000 */
[----:B------:R0:W1:Y:S02]  /*1a240*/  SHFL.IDX P6, R14, R13, R12, R11 ;  /* 0x0000000c0d0e7389 */ /* 0x00006400000c000b */
[----:B01----:R-:W-:Y:S01]  /*1a250*/  ENDCOLLECTIVE ;  /* 0x000000000000791b */ /* 0x003fe20003800000 */
.L_x_6116:
        /* <DEDUP_REMOVED lines=18> */
.L_x_6117:
[----:B------:R-:W-:-:S05]  /*1a380*/  VIADD R4, R17, 0x40 ;  /* 0x0000004011047836 */ /* 0x000fca0000000000 */
[----:B------:R-:W-:Y:S01]  /*1a390*/  ISETP.GE.AND P3, PT, R4, R2, PT ;  /* 0x000000020400720c */ /* 0x000fe20003f66270 */
[----:B------:R-:W-:Y:S02]  /*1a3a0*/  IMAD.MOV.U32 R13, RZ, RZ, R3 ;  /* 0x000000ffff0d7224 */ /* 0x000fe400078e0003 */
[----:B------:R-:W-:-:S10]  /*1a3b0*/  IMAD.MOV.U32 R4, RZ, RZ, R14 ;  /* 0x000000ffff047224 */ /* 0x000fd400078e000e */
[----:B------:R-:W-:Y:S05]  /*1a3c0*/  WARPSYNC.COLLECTIVE R15, `(.L_x_6118) ;  /* 0x000000000f087348 */ /* 0x000fea0003c00000 */
[----:B------:R0:W1:Y:S02]  /*1a3d0*/  SHFL.IDX P6, R14, R13, R12, R11 ;  /* 0x0000000c0d0e7389 */ /* 0x00006400000c000b */
[----:B01----:R-:W-:Y:S01]  /*1a3e0*/  ENDCOLLECTIVE ;  /* 0x000000000000791b */ /* 0x003fe20003800000 */
.L_x_6118:
        /* <DEDUP_REMOVED lines=18> */
.L_x_6119:
[----:B------:R-:W-:-:S05]  /*1a510*/  VIADD R4, R17, 0x50 ;  /* 0x0000005011047836 */ /* 0x000fca0000000000 */
[----:B------:R-:W-:Y:S01]  /*1a520*/  ISETP.GE.AND P3, PT, R4, R2, PT ;  /* 0x000000020400720c */ /* 0x000fe20003f66270 */
[----:B------:R-:W-:Y:S02]  /*1a530*/  IMAD.MOV.U32 R13, RZ, RZ, R3 ;  /* 0x000000ffff0d7224 */ /* 0x000fe400078e0003 */
[----:B------:R-:W-:-:S10]  /*1a540*/  IMAD.MOV.U32 R4, RZ, RZ, R14 ;  /* 0x000000ffff047224 */ /* 0x000fd400078e000e */
[----:B------:R-:W-:Y:S05]  /*1a550*/  WARPSYNC.COLLECTIVE R15, `(.L_x_6120) ;  /* 0x000000000f087348 */ /* 0x000fea0003c00000 */
[----:B------:R0:W1:Y:S02]  /*1a560*/  SHFL.IDX P6, R14, R13, R12, R11 ;  /* 0x0000000c0d0e7389 */ /* 0x00006400000c000b */
[----:B01----:R-:W-:Y:S01]  /*1a570*/  ENDCOLLECTIVE ;  /* 0x000000000000791b */ /* 0x003fe20003800000 */
.L_x_6120:
[----:B------:R-:W-:Y:S01]  /*1a580*/  ULDC.64 UR4, c[0x0][0x208] ;  /* 0x0000820000047ab9 */ /* 0x000fe20000000a00 */
[----:B------:R-:W-:Y:S02]  /*1a590*/  IMAD.MOV.U32 R13, RZ, RZ, R0 ;  /* 0x000000ffff0d7224 */ /* 0x000fe400078e0000 */
[----:B------:R-:W-:Y:S02]  /*1a5a0*/  IMAD.MOV.U32 R12, RZ, RZ, 0x6 ;  /* 0x00000006ff0c7424 */ /* 0x000fe400078e00ff */
[----:B------:R-:W-:-:S05]  /*1a5b0*/  IMAD.MOV.U32 R5, RZ, RZ, R14 ;  /* 0x000000ffff057224 */ /* 0x000fca00078e000e */
[----:B------:R-:W-:-:S05]  /*1a5c0*/  @!P3 LEA R5, P4, R10, R5, 0x1 ;  /* 0x000000050a05b211 */ /* 0x000fca00078808ff */
[----:B------:R-:W-:Y:S01]  /*1a5d0*/  @!P3 IMAD.X R4, RZ, RZ, R4, P4 ;  /* 0x000000ffff04b224 */ /* 0x000fe200020e0604 */
[----:B------:R-:W-:-:S04]  /*1a5e0*/  ISETP.GE.AND P4, PT, R7, R2, PT ;  /* 0x000000020700720c */ /* 0x000fc80003f86270 */
        /* <DEDUP_REMOVED lines=12> */
.L_x_6121:
[----:B------:R-:W-:Y:S02]  /*1a6b0*/  IMAD.MOV.U32 R13, RZ, RZ, R3 ;  /* 0x000000ffff0d7224 */ /* 0x000fe400078e0003 */
[----:B------:R-:W-:-:S07]  /*1a6c0*/  IMAD.MOV.U32 R4, RZ, RZ, R14 ;  /* 0x000000ffff047224 */ /* 0x000fce00078e000e */
[----:B------:R-:W-:Y:S05]  /*1a6d0*/  WARPSYNC.COLLECTIVE R15, `(.L_x_6122) ;  /* 0x000000000f087348 */ /* 0x000fea0003c00000 */
[----:B------:R0:W1:Y:S02]  /*1a6e0*/  SHFL.IDX P6, R14, R13, R12, R11 ;  /* 0x0000000c0d0e7389 */ /* 0x00006400000c000b */
[----:B01----:R-:W-:Y:S01]  /*1a6f0*/  ENDCOLLECTIVE ;  /* 0x000000000000791b */ /* 0x003fe20003800000 */
.L_x_6122:
        /* <DEDUP_REMOVED lines=18> */
.L_x_6123:
[----:B------:R-:W-:Y:S02]  /*1a820*/  IMAD.MOV.U32 R13, RZ, RZ, R3 ;  /* 0x000000ffff0d7224 */ /* 0x000fe400078e0003 */
[----:B------:R-:W-:-:S07]  /*1a830*/  IMAD.MOV.U32 R0, RZ, RZ, R14 ;  /* 0x000000ffff007224 */ /* 0x000fce00078e000e */
[----:B------:R-:W-:Y:S05]  /*1a840*/  WARPSYNC.COLLECTIVE R15, `(.L_x_6124) ;  /* 0x000000000f087348 */ /* 0x000fea0003c00000 */
[----:B------:R0:W1:Y:S02]  /*1a850*/  SHFL.IDX P6, R14, R13, R12, R11 ;  /* 0x0000000c0d0e7389 */ /* 0x00006400000c000b */
[----:B01----:R-:W-:Y:S01]  /*1a860*/  ENDCOLLECTIVE ;  /* 0x000000000000791b */ /* 0x003fe20003800000 */
.L_x_6124:
[----:B------:R-:W-:Y:S01]  /*1a870*/  IMAD.MOV.U32 R3, RZ, RZ, R14 ;  /* 0x000000ffff037224 */ /* 0x000fe200078e000e */
[----:B------:R-:W-:Y:S06]  /*1a880*/  BRA `(.L_x_6125) ;  /* 0xffffffb000207947 */ /* 0x000fec000383ffff */
.L_x_6007:
[----:B0-----:R-:W2:Y:S02]  /*1a890*/  LDL R2, [R1+0x4] ;  /* 0x0000040001027983 */ /* 0x001ea40000100800 */
[----:B--2---:R0:W1:Y:S02]  /*1a8a0*/  SYNCS.PHASECHK.TRANS64.TRYWAIT P0, [R2+URZ+0x36820], R0 ;  /* 0x03682000020075a7 */ /* 0x004064000800017f */
[----:B-1----:R-:W-:Y:S05]  /*1a8b0*/  @!P0 NANOSLEEP.SYNCS 0x989680 ;  /* 0x009896800000895d */ /* 0x002fea0003900000 */
[----:B------:R-:W1:Y:S02]  /*1a8c0*/  @!P0 SYNCS.PHASECHK.TRANS64 P0, [R2+URZ+0x36820], R0 ;  /* 0x03682000020085a7 */ /* 0x000e64000800007f */
[----:B-1----:R-:W-:Y:S05]  /*1a8d0*/  @!P0 BRA `(.L_x_6007) ;  /* 0xfffffffc00ec8947 */ /* 0x002fea000383ffff */
[----:B------:R-:W-:Y:S05]  /*1a8e0*/  BRA `(.L_x_6126) ;  /* 0xffffffb0009c7947 */ /* 0x000fea000383ffff */
.L_x_6016:
[----:B-1----:R1:W2:Y:S02]  /*1a8f0*/  SYNCS.PHASECHK.TRANS64.TRYWAIT P0, [R2+URZ+0x36840], R0 ;  /* 0x03684000020075a7 */ /* 0x0022a4000800017f */
[----:B--2---:R-:W-:Y:S05]  /*1a900*/  @!P0 NANOSLEEP.SYNCS 0x989680 ;  /* 0x009896800000895d */ /* 0x004fea0003900000 */
[----:B------:R-:W2:Y:S02]  /*1a910*/  @!P0 SYNCS.PHASECHK.TRANS64 P0, [R2+URZ+0x36840], R0 ;  /* 0x03684000020085a7 */ /* 0x000ea4000800007f */
[----:B--2---:R-:W-:Y:S05]  /*1a920*/  @!P0 BRA `(.L_x_6016) ;  /* 0xfffffffc00f08947 */ /* 0x004fea000383ffff */
[----:B------:R-:W-:Y:S05]  /*1a930*/  BRA `(.L_x_6127) ;  /* 0xffffffb400647947 */ /* 0x000fea000383ffff */
.L_x_6023:
[----:B0-----:R0:W1:Y:S02]  /*1a940*/  SYNCS.PHASECHK.TRANS64.TRYWAIT P0, [R2+URZ+0x60], R0 ;  /* 0x00006000020075a7 */ /* 0x001064000800017f */
[----:B-1----:R-:W-:Y:S05]  /*1a950*/  @!P0 NANOSLEEP.SYNCS 0x989680 ;  /* 0x009896800000895d */ /* 0x002fea0003900000 */
[----:B------:R-:W1:Y:S02]  /*1a960*/  @!P0 SYNCS.PHASECHK.TRANS64 P0, [R2+URZ+0x60], R0 ;  /* 0x00006000020085a7 */ /* 0x000e64000800007f */
[----:B-1----:R-:W-:Y:S05]  /*1a970*/  @!P0 BRA `(.L_x_6023) ;  /* 0xfffffffc00f08947 */ /* 0x002fea000383ffff */
[----:B------:R-:W-:Y:S05]  /*1a980*/  BRA `(.L_x_6128) ;  /* 0xffffffb800807947 */ /* 0x000fea000383ffff */
.L_x_6033:
[----:B---3--:R3:W4:Y:S02]  /*1a990*/  SYNCS.PHASECHK.TRANS64.TRYWAIT P0, [R3+URZ+0x36840], R2 ;  /* 0x03684002030075a7 */ /* 0x008724000800017f */
[----:B----4-:R-:W-:Y:S05]  /*1a9a0*/  @!P0 NANOSLEEP.SYNCS 0x989680 ;  /* 0x009896800000895d */ /* 0x010fea0003900000 */
[----:B------:R-:W4:Y:S02]  /*1a9b0*/  @!P0 SYNCS.PHASECHK.TRANS64 P0, [R3+URZ+0x36840], R2 ;  /* 0x03684002030085a7 */ /* 0x000f24000800007f */
[----:B----4-:R-:W-:Y:S05]  /*1a9c0*/  @!P0 BRA `(.L_x_6033) ;  /* 0xfffffffc00f08947 */ /* 0x010fea000383ffff */
[----:B------:R-:W-:Y:S05]  /*1a9d0*/  BRA `(.L_x_6129) ;  /* 0xffffffc000687947 */ /* 0x000fea000383ffff */
.L_x_6040:
[----:B--2---:R2:W3:Y:S02]  /*1a9e0*/  SYNCS.PHASECHK.TRANS64.TRYWAIT P0, [R2+URZ+0x60], R3 ;  /* 0x00006003020075a7 */ /* 0x0044e4000800017f */
[----:B---3--:R-:W-:Y:S05]  /*1a9f0*/  @!P0 NANOSLEEP.SYNCS 0x989680 ;  /* 0x009896800000895d */ /* 0x008fea0003900000 */
[----:B------:R-:W3:Y:S02]  /*1aa00*/  @!P0 SYNCS.PHASECHK.TRANS64 P0, [R2+URZ+0x60], R3 ;  /* 0x00006003020085a7 */ /* 0x000ee4000800007f */
[----:B---3--:R-:W-:Y:S05]  /*1aa10*/  @!P0 BRA `(.L_x_6040) ;  /* 0xfffffffc00f08947 */ /* 0x008fea000383ffff */
[----:B------:R-:W-:Y:S05]  /*1aa20*/  BRA `(.L_x_6130) ;  /* 0xffffffc400847947 */ /* 0x000fea000383ffff */
.L_x_6050:
[----:B----4-:R4:W0:Y:S02]  /*1aa30*/  SYNCS.PHASECHK.TRANS64.TRYWAIT P0, [R2+URZ+0x36840], R3 ;  /* 0x03684003020075a7 */ /* 0x010824000800017f */
[----:B0-----:R-:W-:Y:S05]  /*1aa40*/  @!P0 NANOSLEEP.SYNCS 0x989680 ;  /* 0x009896800000895d */ /* 0x001fea0003900000 */
[----:B------:R-:W0:Y:S02]  /*1aa50*/  @!P0 SYNCS.PHASECHK.TRANS64 P0, [R2+URZ+0x36840], R3 ;  /* 0x03684003020085a7 */ /* 0x000e24000800007f */
[----:B0-----:R-:W-:Y:S05]  /*1aa60*/  @!P0 BRA `(.L_x_6050) ;  /* 0xfffffffc00f08947 */ /* 0x001fea000383ffff */
[----:B------:R-:W-:Y:S05]  /*1aa70*/  BRA `(.L_x_6131) ;  /* 0xffffffcc003c7947 */ /* 0x000fea000383ffff */
.L_x_6057:
[----:B--2---:R2:W3:Y:S02]  /*1aa80*/  SYNCS.PHASECHK.TRANS64.TRYWAIT P0, [R2+URZ+0x60], R5 ;  /* 0x00006005020075a7 */ /* 0x0044e4000800017f */
[----:B---3--:R-:W-:Y:S05]  /*1aa90*/  @!P0 NANOSLEEP.SYNCS 0x989680 ;  /* 0x009896800000895d */ /* 0x008fea0003900000 */
[----:B------:R-:W3:Y:S02]  /*1aaa0*/  @!P0 SYNCS.PHASECHK.TRANS64 P0, [R2+URZ+0x60], R5 ;  /* 0x00006005020085a7 */ /* 0x000ee4000800007f */
[----:B---3--:R-:W-:Y:S05]  /*1aab0*/  @!P0 BRA `(.L_x_6057) ;  /* 0xfffffffc00f08947 */ /* 0x008fea000383ffff */
[----:B------:R-:W-:Y:S05]  /*1aac0*/  BRA `(.L_x_6132) ;  /* 0xffffffd000587947 */ /* 0x000fea000383ffff */
.L_x_6069:
[----:B0-----:R0:W2:Y:S02]  /*1aad0*/  SYNCS.PHASECHK.TRANS64.TRYWAIT P0, [R0+URZ+0x36860], R2 ;  /* 0x03686002000075a7 */ /* 0x0010a4000800017f */
[----:B--2---:R-:W-:Y:S05]  /*1aae0*/  @!P0 NANOSLEEP.SYNCS 0x989680 ;  /* 0x009896800000895d */ /* 0x004fea0003900000 */
[----:B------:R-:W2:Y:S02]  /*1aaf0*/  @!P0 SYNCS.PHASECHK.TRANS64 P0, [R0+URZ+0x36860], R2 ;  /* 0x03686002000085a7 */ /* 0x000ea4000800007f */
[----:B--2---:R-:W-:Y:S05]  /*1ab00*/  @!P0 BRA `(.L_x_6069) ;  /* 0xfffffffc00f08947 */ /* 0x004fea000383ffff */
[----:B------:R-:W-:Y:S05]  /*1ab10*/  BRA `(.L_x_6133) ;  /* 0xffffffd400f47947 */ /* 0x000fea000383ffff */
.L_x_6077:
[----:B------:R-:W-:Y:S01]  /*1ab20*/  BSSY B0, `(.L_x_6134) ;  /* 0x0000008000007945 */ /* 0x000fe20003800000 */
[----:B------:R-:W-:Y:S02]  /*1ab30*/  IMAD.MOV.U32 R13, RZ, RZ, R16 ;  /* 0x000000ffff0d7224 */ /* 0x000fe400078e0010 */
[----:B------:R-:W-:Y:S02]  /*1ab40*/  IMAD.MOV.U32 R12, RZ, RZ, RZ ;  /* 0x000000ffff0c7224 */ /* 0x000fe400078e00ff */
[----:B------:R-:W-:Y:S02]  /*1ab50*/  IMAD.MOV.U32 R11, RZ, RZ, 0x1f ;  /* 0x0000001fff0b7424 */ /* 0x000fe400078e00ff */
[----:B------:R-:W-:-:S07]  /*1ab60*/  IMAD.MOV.U32 R15, RZ, RZ, -0x1 ;  /* 0xffffffffff0f7424 */ /* 0x000fce00078e00ff */
[----:B-1--45:R-:W-:Y:S05]  /*1ab70*/  WARPSYNC.COLLECTIVE R15, `(.L_x_6135) ;  /* 0x000000000f087348 */ /* 0x032fea0003c00000 */
[----:B------:R0:W2:Y:S02]  /*1ab80*/  SHFL.IDX P6, R14, R13, R12, R11 ;  /* 0x0000000c0d0e7389 */ /* 0x0000a400000c000b */
[----:B012-45:R-:W-:Y:S01]  /*1ab90*/  ENDCOLLECTIVE ;  /* 0x000000000000791b */ /* 0x037fe20003800000 */
.L_x_6135:
[----:B------:R-:W-:Y:S05]  /*1aba0*/  BSYNC B0 ;  /* 0x0000000000007941 */ /* 0x000fea0003800000 */
.L_x_6134:
        /* <DEDUP_REMOVED lines=9> */
.L_x_6136:
        /* <DEDUP_REMOVED lines=19> */
.L_x_6137:
[----:B------:R-:W-:Y:S01]  /*1ad70*/  IMAD.MOV.U32 R12, RZ, RZ, 0x2 ;  /* 0x00000002ff0c7424 */ /* 0x000fe200078e00ff */
[----:B------:R-:W-:-:S05]  /*1ad80*/  SEL R7, R14, RZ, P1 ;  /* 0x000000ff0e077207 */ /* 0x000fca0000800000 */
[----:B------:R-:W-:-:S04]  /*1ad90*/  IMAD.IADD R3, R2, 0x1, R7 ;  /* 0x0000000102037824 */ /* 0x000fc800078e0207 */
[----:B------:R-:W-:-:S07]  /*1ada0*/  IMAD.MOV.U32 R13, RZ, RZ, R3 ;  /* 0x000000ffff0d7224 */ /* 0x000fce00078e0003 */
[----:B------:R-:W-:Y:S05]  /*1adb0*/  WARPSYNC.COLLECTIVE R15, `(.L_x_6138) ;  /* 0x000000000f087348 */ /* 0x000fea0003c00000 */
[----:B------:R0:W1:Y:S02]  /*1adc0*/  SHFL.UP P6, R14, R13, R12, R11 ;  /* 0x0400000c0d0e7389 */ /* 0x00006400000c000b */
[----:B01----:R-:W-:Y:S01]  /*1add0*/  ENDCOLLECTIVE ;  /* 0x000000000000791b */ /* 0x003fe20003800000 */
.L_x_6138:
        /* <DEDUP_REMOVED lines=8> */
.L_x_6139:
        /* <DEDUP_REMOVED lines=8> */
.L_x_6140:
        /* <DEDUP_REMOVED lines=8> */
.L_x_6141:
        /* <DEDUP_REMOVED lines=9> */
.L_x_6142:
[----:B------:R-:W-:Y:S01]  /*1aff0*/  IMAD.MOV.U32 R16, RZ, RZ, R14 ;  /* 0x000000ffff107224 */ /* 0x000fe200078e000e */
[----:B------:R-:W-:Y:S06]  /*1b000*/  BRA `(.L_x_6143) ;  /* 0xffffffd800bc7947 */ /* 0x000fec000383ffff */
.L_x_6082:
        /* <DEDUP_REMOVED lines=8> */
.L_x_6145:
[----:B------:R-:W-:Y:S05]  /*1b090*/  BSYNC B0 ;  /* 0x0000000000007941 */ /* 0x000fea0003800000 */
.L_x_6144:
        /* <DEDUP_REMOVED lines=9> */
.L_x_6146:
[----:B------:R-:W-:Y:S01]  /*1b130*/  IMAD.MOV.U32 R12, RZ, RZ, 0x4 ;  /* 0x00000004ff0c7424 */ /* 0x000fe200078e00ff */
[----:B------:R-:W-:-:S05]  /*1b140*/  SEL R14, R14, RZ, P2 ;  /* 0x000000ff0e0e7207 */ /* 0x000fca0001000000 */
[----:B------:R-:W-:-:S04]  /*1b150*/  IMAD.IADD R3, R3, 0x1, R14 ;  /* 0x0000000103037824 */ /* 0x000fc800078e020e */
[----:B------:R-:W-:-:S07]  /*1b160*/  IMAD.MOV.U32 R13, RZ, RZ, R3 ;  /* 0x000000ffff0d7224 */ /* 0x000fce00078e0003 */
[----:B------:R-:W-:Y:S05]  /*1b170*/  WARPSYNC.COLLECTIVE R15, `(.L_x_6147) ;  /* 0x000000000f087348 */ /* 0x000fea0003c00000 */
[----:B------:R0:W1:Y:S02]  /*1b180*/  SHFL.UP P6, R14, R13, R12, R11 ;  /* 0x0400000c0d0e7389 */ /* 0x00006400000c000b */
[----:B01----:R-:W-:Y:S01]  /*1b190*/  ENDCOLLECTIVE ;  /* 0x000000000000791b */ /* 0x003fe20003800000 */
.L_x_6147:
[----:B------:R-:W-:Y:S01]  /*1b1a0*/  IMAD.MOV.U32 R12, RZ, RZ, 0x8 ;  /* 0x00000008ff0c7424 */ /* 0x000fe200078e00ff */
[----:B------:R-:W-:-:S05]  /*1b1b0*/  SEL R14, R14, RZ, P3 ;  /* 0x000000ff0e0e7207 */ /* 0x000fca0001800000 */
[----:B------:R-:W-:-:S04]  /*1b1c0*/  IMAD.IADD R3, R3, 0x1, R14 ;  /* 0x0000000103037824 */ /* 0x000fc800078e020e */
[----:B------:R-:W-:-:S07]  /*1b1d0*/  IMAD.MOV.U32 R13, RZ, RZ, R3 ;  /* 0x000000ffff0d7224 */ /* 0x000fce00078e0003 */
[----:B------:R-:W-:Y:S05]  /*1b1e0*/  WARPSYNC.COLLECTIVE R15, `(.L_x_6148) ;  /* 0x000000000f087348 */ /* 0x000fea0003c00000 */
[----:B------:R0:W1:Y:S02]  /*1b1f0*/  SHFL.UP P6, R14, R13, R12, R11 ;  /* 0x0400000c0d0e7389 */ /* 0x00006400000c000b */
[----:B01----:R-:W-:Y:S01]  /*1b200*/  ENDCOLLECTIVE ;  /* 0x000000000000791b */ /* 0x003fe20003800000 */
.L_x_6148:
[----:B------:R-:W-:Y:S01]  /*1b210*/  IMAD.MOV.U32 R12, RZ, RZ, 0x10 ;  /* 0x00000010ff0c7424 */ /* 0x000fe200078e00ff */
[----:B------:R-:W-:-:S05]  /*1b220*/  SEL R14, R14, RZ, P4 ;  /* 0x000000ff0e0e7207 */ /* 0x000fca0002000000 */
[----:B------:R-:W-:-:S04]  /*1b230*/  IMAD.IADD R3, R3, 0x1, R14 ;  /* 0x0000000103037824 */ /* 0x000fc800078e020e */
[----:B------:R-:W-:-:S07]  /*1b240*/  IMAD.MOV.U32 R13, RZ, RZ, R3 ;  /* 0x000000ffff0d7224 */ /* 0x000fce00078e0003 */
[----:B------:R-:W-:Y:S05]  /*1b250*/  WARPSYNC.COLLECTIVE R15, `(.L_x_6149) ;  /* 0x000000000f087348 */ /* 0x000fea0003c00000 */
[----:B------:R0:W1:Y:S02]  /*1b260*/  SHFL.UP P6, R14, R13, R12, R11 ;  /* 0x0400000c0d0e7389 */ /* 0x00006400000c000b */
[----:B01----:R-:W-:Y:S01]  /*1b270*/  ENDCOLLECTIVE ;  /* 0x000000000000791b */ /* 0x003fe20003800000 */
.L_x_6149:
        /* <DEDUP_REMOVED lines=8> */
.L_x_6150:
[----:B------:R-:W-:Y:S01]  /*1b300*/  IMAD.MOV.U32 R16, RZ, RZ, R14 ;  /* 0x000000ffff107224 */ /* 0x000fe200078e000e */
[----:B------:R-:W-:Y:S06]  /*1b310*/  BRA `(.L_x_6151) ;  /* 0xffffffd800987947 */ /* 0x000fec000383ffff */
.L_x_6084:
[----:B------:R-:W-:Y:S01]  /*1b320*/  BSSY B0, `(.L_x_6152) ;  /* 0x0000006000007945 */ /* 0x000fe20003800000 */
[----:B------:R-:W-:Y:S01]  /*1b330*/  PLOP3.LUT P6, PT, P6, PT, PT, 0x8, 0x0 ;  /* 0x000000000000781c */ /* 0x000fe200037ce170 */
[----:B------:R-:W-:-:S12]  /*1b340*/  IMAD.MOV.U32 R15, RZ, RZ, -0x1 ;  /* 0xffffffffff0f7424 */ /* 0x000fd800078e00ff */
[----:B01--45:R-:W-:Y:S05]  /*1b350*/  WARPSYNC.COLLECTIVE R15, `(.L_x_6153) ;  /* 0x000000000f087348 */ /* 0x033fea0003c00000 */
[----:B------:R-:W-:Y:S01]  /*1b360*/  VOTE.ANY R14, PT, P6 ;  /* 0x00000000000e7806 */ /* 0x000fe200030e0100 */
[----:B01--45:R-:W-:Y:S06]  /*1b370*/  ENDCOLLECTIVE ;  /* 0x000000000000791b */ /* 0x033fec0003800000 */
.L_x_6153:
[----:B------:R-:W-:Y:S05]  /*1b380*/  BSYNC B0 ;  /* 0x0000000000007941 */ /* 0x000fea0003800000 */
.L_x_6152:
        /* <DEDUP_REMOVED lines=9> */
.L_x_6154:
[----:B------:R-:W-:Y:S01]  /*1b420*/  IMAD.MOV.U32 R17, RZ, RZ, R14 ;  /* 0x000000ffff117224 */ /* 0x000fe200078e000e */
[----:B------:R-:W-:Y:S06]  /*1b430*/  BRA `(.L_x_6155) ;  /* 0xffffffd800887947 */ /* 0x000fec000383ffff */
.L_x_6086:
[----:B------:R-:W-:Y:S01]  /*1b440*/  BSSY B0, `(.L_x_6156) ;  /* 0x0000007000007945 */ /* 0x000fe20003800000 */
[----:B------:R-:W-:Y:S02]  /*1b450*/  IMAD.MOV.U32 R13, RZ, RZ, R3 ;  /* 0x000000ffff0d7224 */ /* 0x000fe400078e0003 */
[----:B------:R-:W-:Y:S02]  /*1b460*/  IMAD.MOV.U32 R11, RZ, RZ, 0x1f ;  /* 0x0000001fff0b7424 */ /* 0x000fe400078e00ff */
[----:B------:R-:W-:-:S07]  /*1b470*/  IMAD.MOV.U32 R15, RZ, RZ, -0x1 ;  /* 0xffffffffff0f7424 */ /* 0x000fce00078e00ff */
[----:B012345:R-:W-:Y:S05]  /*1b480*/  WARPSYNC.COLLECTIVE R15, `(.L_x_6157) ;  /* 0x000000000f087348 */ /* 0x03ffea0003c00000 */
[----:B------:R0:W0:Y:S02]  /*1b490*/  SHFL.IDX P6, R14, R13, R12, R11 ;  /* 0x0000000c0d0e7389 */ /* 0x00002400000c000b */
[----:B012345:R-:W-:Y:S01]  /*1b4a0*/  ENDCOLLECTIVE ;  /* 0x000000000000791b */ /* 0x03ffe20003800000 */
.L_x_6157:
[----:B------:R-:W-:Y:S05]  /*1b4b0*/  BSYNC B0 ;  /* 0x0000000000007941 */ /* 0x000fea0003800000 */
.L_x_6156:
[----:B------:R-:W-:Y:S01]  /*1b4c0*/  IMAD.MOV.U32 R3, RZ, RZ, R14 ;  /* 0x000000ffff037224 */ /* 0x000fe200078e000e */
[----:B------:R-:W-:Y:S06]  /*1b4d0*/  BRA `(.L_x_6158) ;  /* 0xffffffd8007c7947 */ /* 0x000fec000383ffff */
.L_x_6090:
[----:B0-----:R0:W2:Y:S02]  /*1b4e0*/  SYNCS.PHASECHK.TRANS64.TRYWAIT P0, [R0+URZ+0x36820], R3 ;  /* 0x03682003000075a7 */ /* 0x0010a4000800017f */
[----:B--2---:R-:W-:Y:S05]  /*1b4f0*/  @!P0 NANOSLEEP.SYNCS 0x989680 ;  /* 0x009896800000895d */ /* 0x004fea0003900000 */
[----:B------:R-:W2:Y:S02]  /*1b500*/  @!P0 SYNCS.PHASECHK.TRANS64 P0, [R0+URZ+0x36820], R3 ;  /* 0x03682003000085a7 */ /* 0x000ea4000800007f */
[----:B--2---:R-:W-:Y:S05]  /*1b510*/  @!P0 BRA `(.L_x_6090) ;  /* 0xfffffffc00f08947 */ /* 0x004fea000383ffff */
[----:B------:R-:W-:Y:S05]  /*1b520*/  BRA `(.L_x_6159) ;  /* 0xffffffe000047947 */ /* 0x000fea000383ffff */
.L_x_6091:
        /* <DEDUP_REMOVED lines=11> */
.L_x_6161:
[----:B------:R-:W-:Y:S05]  /*1b5e0*/  BSYNC B0 ;  /* 0x0000000000007941 */ /* 0x000fea0003800000 */
.L_x_6160:
[----:B------:R-:W-:Y:S05]  /*1b5f0*/  BRA `(.L_x_6162) ;  /* 0xffffffdc00ec7947 */ /* 0x000fea000383ffff */
.L_x_6094:
[----:B------:R-:W-:Y:S01]  /*1b600*/  BSSY B1, `(.L_x_6163) ;  /* 0x0000006000017945 */ /* 0x000fe20003800000 */
[----:B------:R-:W-:-:S07]  /*1b610*/  IMAD.MOV.U32 R15, RZ, RZ, -0x1 ;  /* 0xffffffffff0f7424 */ /* 0x000fce00078e00ff */
[----:B012-45:R-:W-:Y:S05]  /*1b620*/  WARPSYNC.COLLECTIVE R15, `(.L_x_6164) ;  /* 0x000000000f0c7348 */ /* 0x037fea0003c00000 */
[----:B------:R-:W-:Y:S02]  /*1b630*/  ELECT P6, UR62, PT ;  /* 0x00000000003e782f */ /* 0x000fe400038c0000 */
[----:B------:R-:W-:Y:S01]  /*1b640*/  MOV R14, UR62 ;  /* 0x0000003e000e7c02 */ /* 0x000fe20008000f00 */
[----:B012-45:R-:W-:Y:S10]  /*1b650*/  ENDCOLLECTIVE ;  /* 0x000000000000791b */ /* 0x037ff40003800000 */
.L_x_6164:
[----:B------:R-:W-:Y:S05]  /*1b660*/  BSYNC B1 ;  /* 0x0000000000017941 */ /* 0x000fea0003800000 */
.L_x_6163:
[----:B------:R-:W-:Y:S05]  /*1b670*/  BRA `(.L_x_6165) ;  /* 0xffffffdc00e47947 */ /* 0x000fea000383ffff */
.L_x_6096:
[----:B0-----:R0:W2:Y:S02]  /*1b680*/  SYNCS.PHASECHK.TRANS64.TRYWAIT P0, [R6+URZ], R5 ;  /* 0x00000005060075a7 */ /* 0x0010a4000800017f */
[----:B--2---:R-:W-:Y:S05]  /*1b690*/  @!P0 NANOSLEEP.SYNCS 0x989680 ;  /* 0x009896800000895d */ /* 0x004fea0003900000 */
[----:B------:R-:W2:Y:S02]  /*1b6a0*/  @!P0 SYNCS.PHASECHK.TRANS64 P0, [R6+URZ], R5 ;  /* 0x00000005060085a7 */ /* 0x000ea4000800007f */
[----:B--2---:R-:W-:Y:S05]  /*1b6b0*/  @!P0 BRA `(.L_x_6096) ;  /* 0xfffffffc00f08947 */ /* 0x004fea000383ffff */
[----:B------:R-:W-:Y:S05]  /*1b6c0*/  BRA `(.L_x_6166) ;  /* 0xffffffe000287947 */ /* 0x000fea000383ffff */
.L_x_6097:
[----:B--2---:R2:W3:Y:S02]  /*1b6d0*/  SYNCS.PHASECHK.TRANS64.TRYWAIT P0, [R7+URZ], R2 ;  /* 0x00000002070075a7 */ /* 0x0044e4000800017f */
[----:B---3--:R-:W-:Y:S05]  /*1b6e0*/  @!P0 NANOSLEEP.SYNCS 0x989680 ;  /* 0x009896800000895d */ /* 0x008fea0003900000 */
[----:B------:R-:W3:Y:S02]  /*1b6f0*/  @!P0 SYNCS.PHASECHK.TRANS64 P0, [R7+URZ], R2 ;  /* 0x00000002070085a7 */ /* 0x000ee4000800007f */
[----:B---3--:R-:W-:Y:S05]  /*1b700*/  @!P0 BRA `(.L_x_6097) ;  /* 0xfffffffc00f08947 */ /* 0x008fea000383ffff */
[----:B------:R-:W-:Y:S05]  /*1b710*/  BRA `(.L_x_6167) ;  /* 0xffffffe0001c7947 */ /* 0x000fea000383ffff */
.L_x_6099:
[----:B---3--:R3:W4:Y:S02]  /*1b720*/  SYNCS.PHASECHK.TRANS64.TRYWAIT P0, [R4+URZ], R5 ;  /* 0x00000005040075a7 */ /* 0x008724000800017f */
[----:B----4-:R-:W-:Y:S05]  /*1b730*/  @!P0 NANOSLEEP.SYNCS 0x989680 ;  /* 0x009896800000895d */ /* 0x010fea0003900000 */
[----:B------:R-:W4:Y:S02]  /*1b740*/  @!P0 SYNCS.PHASECHK.TRANS64 P0, [R4+URZ], R5 ;  /* 0x00000005040085a7 */ /* 0x000f24000800007f */
[----:B----4-:R-:W-:Y:S05]  /*1b750*/  @!P0 BRA `(.L_x_6099) ;  /* 0xfffffffc00f08947 */ /* 0x010fea000383ffff */
[----:B------:R-:W-:Y:S05]  /*1b760*/  BRA `(.L_x_6168) ;  /* 0xffffffe000247947 */ /* 0x000fea000383ffff */
.L_x_6169:
        /* <DEDUP_REMOVED lines=9> */
.L_x_15307:


//--------------------- .text._ZN7cutlass13device_kernelIN5flash11enable_sm90INS1_16FlashAttnFwdSm90INS1_25CollectiveMainloopFwdSm90ILi2EN4cute5tupleIJNS5_1CILi1EEES8_S8_EEENS6_IJNS7_ILi128EEENS7_ILi112EEENS7_ILi192EEEEEELi192ENS_10bfloat16_tEfNS_4arch4Sm90ELb1ELb0ELb1ELb1ELb0ELb1ELb0ELb1ELb1ELb1ELb0ELb0EEENS1_21CollectiveEpilogueFwdINS6_IJSA_SC_SB_EEES9_SE_SG_Li256ELb1ELb1ELb0ELb0EEENS1_36VarlenDynamicPersistentTileSchedulerILi128ELi112ELi256ELi128ELb0ELb1ELb1ELb1ELb1ELb1EEEEEEEEEvNT_6ParamsE --------------------------
	.section	.text._ZN7cutlass13device_kernelIN5flash11enable_sm90INS1_16FlashAttnFwdSm90INS1_25CollectiveMainloopFwdSm90ILi2EN4cute5tupleIJNS5_1CILi1EEES8_S8_EEENS6_IJNS7_ILi128EEENS7_ILi112EEENS7_ILi192EEEEEELi192ENS_10bfloat16_tEfNS_4arch4Sm90ELb1ELb0ELb1ELb1ELb0ELb1ELb0ELb1ELb1ELb1ELb0ELb0EEENS1_21CollectiveEpilogueFwdINS6_IJSA_SC_SB_EEES9_SE_SG_Li256ELb1ELb1ELb0ELb0EEENS1_36VarlenDynamicPersistentTileSchedulerILi128ELi112ELi256ELi128ELb0ELb1ELb1ELb1ELb1ELb1EEEEEEEEEvNT_6ParamsE,"ax",@progbits
	.align	128
.text._ZN7cutlass13device_kernelIN5flash11enable_sm90INS1_16FlashAttnFwdSm90INS1_25CollectiveMainloopFwdSm90ILi2EN4cute5tupleIJNS5_1CILi1EEES8_S8_EEENS6_IJNS7_ILi128EEENS7_ILi112EEENS7_ILi192EEEEEELi192ENS_10bfloat16_tEfNS_4arch4Sm90ELb1ELb0ELb1ELb1ELb0ELb1ELb0ELb1ELb1ELb1ELb0ELb0EEENS1_21CollectiveEpilogueFwdINS6_IJSA_SC_SB_EEES9_SE_SG_Li256ELb1ELb1ELb0ELb0EEENS1_36VarlenDynamicPersistentTileSchedulerILi128ELi112ELi256ELi128ELb0ELb1ELb1ELb1ELb1ELb1EEEEEEEEEvNT_6ParamsE:
        .type           _ZN7cutlass13device_kernelIN5flash11enable_sm90INS1_16FlashAttnFwdSm90INS1_25CollectiveMainloopFwdSm90ILi2EN4cute5tupleIJNS5_1CILi1EEES8_S8_EEENS6_IJNS7_ILi128EEENS7_ILi112EEENS7_ILi192EEEEEELi192ENS_10bfloat16_tEfNS_4arch4Sm90ELb1ELb0ELb1ELb1ELb0ELb1ELb0ELb1ELb1ELb1ELb0ELb0EEENS1_21CollectiveEpilogueFwdINS6_IJSA_SC_SB_EEES9_SE_SG_Li256ELb1ELb1ELb0ELb0EEENS1_36VarlenDynamicPersistentTileSchedulerILi128ELi112ELi256ELi128ELb0ELb1ELb1ELb1ELb1ELb1EEEEEEEEEvNT_6ParamsE,@function
        .size           _ZN7cutlass13device_kernelIN5flash11enable_sm90INS1_16FlashAttnFwdSm90INS1_25CollectiveMainloopFwdSm90ILi2EN4cute5tupleIJNS5_1CILi1EEES8_S8_EEENS6_IJNS7_ILi128EEENS7_ILi112EEENS7_ILi192EEEEEELi192ENS_10bfloat16_tEfNS_4arch4Sm90ELb1ELb0ELb1ELb1ELb0ELb1ELb0ELb1ELb1ELb1ELb0ELb0EEENS1_21CollectiveEpilogueFwdINS6_IJSA_SC_SB_EEES9_SE_SG_Li256ELb1ELb1ELb0ELb0EEENS1_36VarlenDynamicPersistentTileSchedulerILi128ELi112ELi256ELi128ELb0ELb1ELb1ELb1ELb1ELb1EEEEEEEEEvNT_6ParamsE,(.L_x_15308 - _ZN7cutlass13device_kernelIN5flash11enable_sm90INS1_16FlashAttnFwdSm90INS1_25CollectiveMainloopFwdSm90ILi2EN4cute5tupleIJNS5_1CILi1EEES8_S8_EEENS6_IJNS7_ILi128EEENS7_ILi112EEENS7_ILi192EEEEEELi192ENS_10bfloat16_tEfNS_4arch4Sm90ELb1ELb0ELb1ELb1ELb0ELb1ELb0ELb1ELb1ELb1ELb0ELb0EEENS1_21CollectiveEpilogueFwdINS6_IJSA_SC_SB_EEES9_SE_SG_Li256ELb1ELb1ELb0ELb0EEENS1_36VarlenDynamicPersistentTileSchedulerILi128ELi112ELi256ELi128ELb0ELb1ELb1ELb1ELb1ELb1EEEEEEEEEvNT_6ParamsE)
        .other          _ZN7cutlass13device_kernelIN5flash11enable_sm90INS1_16FlashAttnFwdSm90INS1_25CollectiveMainloopFwdSm90ILi2EN4cute5tupleIJNS5_1CILi1EEES8_S8_EEENS6_IJNS7_ILi128EEENS7_ILi112EEENS7_ILi192EEEEEELi192ENS_10bfloat16_tEfNS_4arch4Sm90ELb1ELb0ELb1ELb1ELb0ELb1ELb0ELb1ELb1ELb1ELb0ELb0EEENS1_21CollectiveEpilogueFwdINS6_IJSA_SC_SB_EEES9_SE_SG_Li256ELb1ELb1ELb0ELb0EEENS1_36VarlenDynamicPersistentTileSchedulerILi128ELi112ELi256ELi128ELb0ELb1ELb1ELb1ELb1ELb1EEEEEEEEEvNT_6ParamsE,@"STO_CUDA_ENTRY STV_DEFAULT"
_ZN7cutlass13device_kernelIN5flash11enable_sm90INS1_16FlashAttnFwdSm90INS1_25CollectiveMainloopFwdSm90ILi2EN4cute5tupleIJNS5_1CILi1EEES8_S8_EEENS6_IJNS7_ILi128EEENS7_ILi112EEENS7_ILi192EEEEEELi192ENS_10bfloat16_tEfNS_4arch4Sm90ELb1ELb0ELb1ELb1ELb0ELb1ELb0ELb1ELb1ELb1ELb0ELb0EEENS1_21CollectiveEpilogueFwdINS6_IJSA_SC_SB_EEES9_SE_SG_Li256ELb1ELb1ELb0ELb0EEENS1_36VarlenDynamicPersistentTileSchedulerILi128ELi112ELi256ELi128ELb0ELb1ELb1ELb1ELb1ELb1EEEEEEEEEvNT_6ParamsE:
        /* <DEDUP_REMOVED lines=24> */
.L_x_6171:
[----:B------:R-:W-:Y:S05]  /*0180*/  BSYNC B0 ;  /* 0x0000000000007941 */ /* 0x000fea0003800000 */
.L_x_6170:
        /* <DEDUP_REMOVED lines=41> */
.L_x_6172:
        /* <DEDUP_REMOVED lines=22> */
.L_x_6173:
        /* <DEDUP_REMOVED lines=18> */
.L_x_6174:
        /* <DEDUP_REMOVED lines=22> */
.L_x_6175:
        /* <DEDUP_REMOVED lines=22> */
.L_x_6176:
        /* <DEDUP_REMOVED lines=10> */
.L_x_6179:
        /* <DEDUP_REMOVED lines=17> */
[----:B------:R-:W-:Y:S01]  /*0b10*/  R2UR UR4, R16 ;  /* 0x00000000100472ca */ /* 0x000fe200000e0000 */
[----:B------:R-:W-:Y:S01]  /*0b20*/  IMAD.MOV.U32 R17, RZ, RZ, RZ ;  /* 0x000000ffff117224 */ /* 0x000fe200078e00ff */
[----:B------:R-:W-:Y:S01]  /*0b30*/  CS2R R208, SRZ ;  /* 0x0000000000d07805 */ /* 0x000fe2000001ff00 */
[----:B------:R-:W-:-:S10]  /*0b40*/  IMAD.MOV.U32 R205, RZ, RZ, RZ ;  /* 0x000000ffffcd7224 */ /* 0x000fd400078e00ff */
[----:B------:R-:W-:Y:S01]  /*0b50*/  UIADD3 UR4, UR4, 0x15400, URZ ;  /* 0x0001540004047890 */ /* 0x000fe2000fffe03f */
[----:B--2---:R-:W-:Y:S02]  /*0b60*/  R2UR UR5, R0 ;  /* 0x00000000000572ca */ /* 0x004fe400000e0000 */
[----:B------:R-:W-:-:S04]  /*0b70*/  SHF.R.S32.HI R0, RZ, 0x1f, R18 ;  /* 0x0000001fff007819 */ /* 0x000fc80000011412 */
[----:B0-----:R-:W-:-:S04]  /*0b80*/  LEA.HI R2, R0, R18, RZ, 0x7 ;  /* 0x0000001200027211 */ /* 0x001fc800078f38ff */
[----:B------:R-:W-:Y:S02]  /*0b90*/  LOP3.LUT R3, R2, 0xffffff80, RZ, 0xc0, !PT ;  /* 0xffffff8002037812 */ /* 0x000fe400078ec0ff */
[----:B------:R-:W-:Y:S01]  /*0ba0*/  SHF.R.S32.HI R11, RZ, 0x7, R2 ;  /* 0x00000007ff0b7819 */ /* 0x000fe20000011402 */
[----:B------:R-:W-:Y:S02]  /*0bb0*/  ULOP3.LUT UR5, UR5, 0x1, URZ, 0xfc, !UPT ;  /* 0x0000000105057892 */ /* 0x000fe4000f8efc3f */
[----:B------:R-:W-:Y:S01]  /*0bc0*/  IMAD.IADD R15, R18, 0x1, -R3 ;  /* 0x00000001120f7824 */ /* 0x000fe200078e0a03 */
[----:B------:R-:W-:Y:S02]  /*0bd0*/  LEA.HI R3, R0, R18, RZ, 0x4 ;  /* 0x0000001200037211 */ /* 0x000fe400078f20ff */
[----:B------:R-:W-:Y:S02]  /*0be0*/  LEA.HI R2, R2, R11, RZ, 0x1 ;  /* 0x0000000b02027211 */ /* 0x000fe400078f08ff */
[----:B------:R-:W-:-:S02]  /*0bf0*/  SHF.R.S32.HI R7, RZ, 0x1f, R15 ;  /* 0x0000001fff077819 */ /* 0x000fc4000001140f */
[----:B------:R-:W-:Y:S02]  /*0c00*/  SHF.R.S32.HI R6, RZ, 0x4, R3 ;  /* 0x00000004ff067819 */ /* 0x000fe40000011403 */
[----:B------:R-:W-:Y:S02]  /*0c10*/  LEA.HI R8, R7, R15, RZ, 0x2 ;  /* 0x0000000f07087211 */ /* 0x000fe400078f10ff */
[----:B------:R-:W-:Y:S02]  /*0c20*/  LEA.HI R4, R3, R6, RZ, 0x1 ;  /* 0x0000000603047211 */ /* 0x000fe400078f08ff */
[--C-:B------:R-:W-:Y:S02]  /*0c30*/  SHF.R.S32.HI R9, RZ, 0x2, R8.reuse ;  /* 0x00000002ff097819 */ /* 0x100fe40000011408 */
[----:B------:R-:W-:Y:S02]  /*0c40*/  SHF.R.S32.HI R10, RZ, 0x1f, R8 ;  /* 0x0000001fff0a7819 */ /* 0x000fe40000011408 */
[----:B------:R-:W-:-:S02]  /*0c50*/  LOP3.LUT R5, R4, 0x1ffffffe, RZ, 0xc0, !PT ;  /* 0x1ffffffe04057812 */ /* 0x000fc400078ec0ff */
[----:B------:R-:W-:Y:S02]  /*0c60*/  LEA.HI R10, R10, R9, RZ, 0x3 ;  /* 0x000000090a0a7211 */ /* 0x000fe400078f18ff */
[----:B------:R-:W-:Y:S01]  /*0c70*/  LEA.HI R7, R7, R15, RZ, 0x5 ;  /* 0x0000000f07077211 */ /* 0x000fe200078f28ff */
[----:B------:R-:W-:Y:S01]  /*0c80*/  IMAD.IADD R5, R6, 0x1, -R5 ;  /* 0x0000000106057824 */ /* 0x000fe200078e0a05 */
[----:B------:R-:W-:Y:S02]  /*0c90*/  LOP3.LUT R10, R10, 0xfffffff8, RZ, 0xc0, !PT ;  /* 0xfffffff80a0a7812 */ /* 0x000fe400078ec0ff */
[----:B------:R-:W-:Y:S02]  /*0ca0*/  LEA.HI R4, R0, R18, RZ, 0x5 ;  /* 0x0000001200047211 */ /* 0x000fe400078f28ff */
[----:B------:R-:W-:Y:S01]  /*0cb0*/  LOP3.LUT R3, R3, 0x3fffff0, RZ, 0xc0, !PT ;  /* 0x03fffff003037812 */ /* 0x000fe200078ec0ff */
[----:B------:R-:W-:Y:S01]  /*0cc0*/  IMAD.IADD R10, R9, 0x1, -R10 ;  /* 0x00000001090a7824 */ /* 0x000fe200078e0a0a */
[----:B------:R-:W-:-:S02]  /*0cd0*/  SHF.R.S32.HI R7, RZ, 0x5, R7 ;  /* 0x00000005ff077819 */ /* 0x000fc40000011407 */
[----:B------:R-:W-:Y:S01]  /*0ce0*/  SHF.R.S32.HI R4, RZ, 0x5, R4 ;  /* 0x00000005ff047819 */ /* 0x000fe20000011404 */
[----:B------:R-:W-:Y:S01]  /*0cf0*/  IMAD.IADD R3, R18, 0x1, -R3 ;  /* 0x0000000112037824 */ /* 0x000fe200078e0a03 */
[----:B------:R-:W-:Y:S01]  /*0d00*/  LEA.HI R6, R0, R18, RZ, 0x2 ;  /* 0x0000001200067211 */ /* 0x000fe200078f10ff */
[----:B------:R-:W-:Y:S01]  /*0d10*/  IMAD R7, R7, 0x10, R10 ;  /* 0x0000001007077824 */ /* 0x000fe200078e020a */
[----:B------:R-:W-:Y:S01]  /*0d20*/  LOP3.LUT R2, R2, 0x3fffffe, RZ, 0xc0, !PT ;  /* 0x03fffffe02027812 */ /* 0x000fe200078ec0ff */
[C---:B------:R-:W-:Y:S01]  /*0d30*/  IMAD R10, R4.reuse, 0x10, R3 ;  /* 0x00000010040a7824 */ /* 0x040fe200078e0203 */
[--C-:B------:R-:W-:Y:S01]  /*0d40*/  SHF.R.S32.HI R204, RZ, 0x2, R6.reuse ;  /* 0x00000002ffcc7819 */ /* 0x100fe20000011406 */
[----:B------:R-:W-:Y:S01]  /*0d50*/  IMAD.SHL.U32 R220, R4, 0x200, RZ ;  /* 0x0000020004dc7824 */ /* 0x000fe200078e00ff */
[----:B------:R-:W-:Y:S01]  /*0d60*/  SHF.R.S32.HI R3, RZ, 0x1f, R6 ;  /* 0x0000001fff037819 */ /* 0x000fe20000011406 */
[----:B------:R-:W-:Y:S01]  /*0d70*/  IMAD.IADD R2, R11, 0x1, -R2 ;  /* 0x000000010b027824 */ /* 0x000fe200078e0a02 */
[----:B------:R-:W-:Y:S01]  /*0d80*/  LOP3.LUT R6, R6, 0xfffffffc, RZ, 0xc0, !PT ;  /* 0xfffffffc06067812 */ /* 0x000fe200078ec0ff */
[----:B------:R-:W-:Y:S01]  /*0d90*/  VIADD R9, R204, 0x40 ;  /* 0x00000040cc097836 */ /* 0x000fe20000000000 */
[----:B------:R-:W-:Y:S01]  /*0da0*/  LEA.HI R3, R3, R204, RZ, 0x3 ;  /* 0x000000cc03037211 */ /* 0x000fe200078f18ff */
[----:B------:R-:W-:Y:S01]  /*0db0*/  IMAD R13, R2, 0x40, R7 ;  /* 0x00000040020d7824 */ /* 0x000fe200078e0207 */
[----:B------:R-:W-:Y:S01]  /*0dc0*/  LEA.HI R0, R0, R18, RZ, 0x3 ;  /* 0x0000001200007211 */ /* 0x000fe200078f18ff */
[----:B------:R-:W-:Y:S01]  /*0dd0*/  IMAD.IADD R20, R18, 0x1, -R6 ;  /* 0x0000000112147824 */ /* 0x000fe200078e0a06 */
[----:B------:R-:W-:Y:S01]  /*0de0*/  SHF.R.S32.HI R2, RZ, 0x1f, R9 ;  /* 0x0000001fff027819 */ /* 0x000fe20000011409 */
[----:B------:R-:W-:Y:S01]  /*0df0*/  IMAD.SHL.U32 R217, R9, 0x40, RZ ;  /* 0x0000004009d97824 */ /* 0x000fe200078e00ff */
[----:B------:R-:W-:Y:S01]  /*0e00*/  LOP3.LUT R3, R3, 0xfffffff8, RZ, 0xc0, !PT ;  /* 0xfffffff803037812 */ /* 0x000fe200078ec0ff */
[----:B------:R-:W-:Y:S01]  /*0e10*/  IMAD.SHL.U32 R22, R20, 0x4, RZ ;  /* 0x0000000414167824 */ /* 0x000fe200078e00ff */
[----:B------:R-:W-:Y:S01]  /*0e20*/  LEA.HI R2, R2, R9, RZ, 0x3 ;  /* 0x0000000902027211 */ /* 0x000fe200078f18ff */
[----:B------:R-:W-:Y:S01]  /*0e30*/  IMAD R12, R10, 0x8, R5 ;  /* 0x000000080a0c7824 */ /* 0x000fe200078e0205 */
[----:B------:R-:W-:Y:S01]  /*0e40*/  LOP3.LUT R217, R217, 0x1c0, RZ, 0xc0, !PT ;  /* 0x000001c0d9d97812 */ /* 0x000fe200078ec0ff */
[----:B------:R-:W-:Y:S01]  /*0e50*/  VIADD R213, R22, 0x20 ;  /* 0x0000002016d57836 */ /* 0x000fe20000000000 */
[----:B------:R-:W-:Y:S01]  /*0e60*/  LOP3.LUT R233, R0, 0xfffffff8, RZ, 0xc0, !PT ;  /* 0xfffffff800e97812 */ /* 0x000fe200078ec0ff */
[C---:B------:R-:W-:Y:S01]  /*0e70*/  VIADD R212, R22.reuse, 0x40 ;  /* 0x0000004016d47836 */ /* 0x040fe20000000000 */
[----:B------:R-:W-:Y:S01]  /*0e80*/  SHF.R.U32.HI R14, RZ, 0x3, R217 ;  /* 0x00000003ff0e7819 */ /* 0x000fe200000116d9 */
[----:B------:R-:W-:Y:S01]  /*0e90*/  IMAD.IADD R206, R22, 0x1, R213 ;  /* 0x0000000116ce7824 */ /* 0x000fe200078e02d5 */
[----:B------:R-:W-:Y:S01]  /*0ea0*/  STL [R1+0x8c], R13 ;  /* 0x00008c0d01007387 */ /* 0x000fe20000100800 */
[----:B------:R-:W-:Y:S01]  /*0eb0*/  IMAD.IADD R228, R204, 0x1, -R3 ;  /* 0x00000001cce47824 */ /* 0x000fe200078e0a03 */
[----:B------:R-:W-:Y:S01]  /*0ec0*/  LOP3.LUT R229, R8, 0x7ffffffc, RZ, 0xc0, !PT ;  /* 0x7ffffffc08e57812 */ /* 0x000fe200078ec0ff */
[----:B------:R-:W-:Y:S01]  /*0ed0*/  IMAD.SHL.U32 R2, R2, 0x40, RZ ;  /* 0x0000004002027824 */ /* 0x000fe200078e00ff */
[----:B------:R-:W-:Y:S01]  /*0ee0*/  SHF.R.S32.HI R3, RZ, 0x1f, R206 ;  /* 0x0000001fff037819 */ /* 0x000fe200000114ce */
[----:B------:R-:W-:Y:S01]  /*0ef0*/  IMAD.IADD R207, R22, 0x1, R212 ;  /* 0x0000000116cf7824 */ /* 0x000fe200078e02d4 */
[----:B------:R-:W-:Y:S01]  /*0f00*/  STL [R1+0x48], RZ ;  /* 0x000048ff01007387 */ /* 0x000fe20000100800 */
[----:B------:R-:W-:Y:S01]  /*0f10*/  IMAD.SHL.U32 R218, R228, 0x40, RZ ;  /* 0x00000040e4da7824 */ /* 0x000fe200078e00ff */
[----:B------:R-:W-:Y:S01]  /*0f20*/  LOP3.LUT R222, R2, 0xfffffe00, RZ, 0xc0, !PT ;  /* 0xfffffe0002de7812 */ /* 0x000fe200078ec0ff */
[----:B------:R-:W-:Y:S01]  /*0f30*/  IMAD.IADD R233, R18, 0x1, -R233 ;  /* 0x0000000112e97824 */ /* 0x000fe200078e0ae9 */
[----:B------:R-:W-:Y:S01]  /*0f40*/  SHF.R.S32.HI R2, RZ, 0x1f, R207 ;  /* 0x0000001fff027819 */ /* 0x000fe200000114cf */
[----:B------:R-:W-:Y:S01]  /*0f50*/  VIADD R215, R22, 0x10 ;  /* 0x0000001016d77836 */ /* 0x000fe20000000000 */
[-C--:B------:R-:W-:Y:S01]  /*0f60*/  LEA.HI R5, R3, R206.reuse, RZ, 0x6 ;  /* 0x000000ce03057211 */ /* 0x080fe200078f30ff */
[----:B------:R-:W-:Y:S01]  /*0f70*/  IMAD.SHL.U32 R225, R233, 0x8, RZ ;  /* 0x00000008e9e17824 */ /* 0x000fe200078e00ff */
[----:B------:R-:W-:Y:S01]  /*0f80*/  LOP3.LUT R218, R218, 0x1c0, RZ, 0xc0, !PT ;  /* 0x000001c0dada7812 */ /* 0x000fe200078ec0ff */
[----:B------:R-:W-:Y:S01]  /*0f90*/  VIADD R214, R22, 0x30 ;  /* 0x0000003016d67836 */ /* 0x000fe20000000000 */
[----:B------:R-:W-:Y:S01]  /*0fa0*/  LEA.HI R4, R3, R206, RZ, 0x3 ;  /* 0x000000ce03047211 */ /* 0x000fe200078f18ff */
[----:B------:R-:W-:Y:S01]  /*0fb0*/  IMAD.SHL.U32 R5, R5, 0x80, RZ ;  /* 0x0000008005057824 */ /* 0x000fe200078e00ff */
[CC--:B------:R-:W-:Y:S01]  /*0fc0*/  LEA.HI R6, R2.reuse, R207.reuse, RZ, 0x6 ;  /* 0x000000cf02067211 */ /* 0x0c0fe200078f30ff */
[C---:B------:R-:W-:Y:S01]  /*0fd0*/  VIADD R231, R225.reuse, 0x40 ;  /* 0x00000040e1e77836 */ /* 0x040fe20000000000 */
[----:B------:R-:W-:Y:S01]  /*0fe0*/  LEA.HI R3, R2, R207, RZ, 0x3 ;  /* 0x000000cf02037211 */ /* 0x000fe200078f18ff */
[----:B------:R-:W-:Y:S01]  /*0ff0*/  VIADD R232, R225, 0x80 ;  /* 0x00000080e1e87836 */ /* 0x000fe20000000000 */
[----:B------:R-:W-:Y:S01]  /*1000*/  SHF.R.U32.HI R219, RZ, 0x3, R218 ;  /* 0x00000003ffdb7819 */ /* 0x000fe200000116da */
[----:B------:R-:W-:Y:S01]  /*1010*/  IMAD.SHL.U32 R7, R6, 0x80, RZ ;  /* 0x0000008006077824 */ /* 0x000fe200078e00ff */
[--C-:B------:R-:W-:Y:S01]  /*1020*/  LOP3.LUT R2, R218, 0x38, R4.reuse, 0xf8, !PT ;  /* 0x00000038da027812 */ /* 0x100fe200078ef804 */
[----:B------:R-:W-:Y:S01]  /*1030*/  VIADD R216, R22, 0x50 ;  /* 0x0000005016d87836 */ /* 0x000fe20000000000 */
[----:B------:R-:W-:Y:S01]  /*1040*/  LOP3.LUT R9, R217, 0x38, R4, 0xf8, !PT ;  /* 0x00000038d9097812 */ /* 0x000fe200078ef804 */
[----:B------:R-:W-:Y:S01]  /*1050*/  IMAD.SHL.U32 R18, R20, 0x8, RZ ;  /* 0x0000000814127824 */ /* 0x000fe200078e00ff */
[----:B------:R-:W-:Y:S01]  /*1060*/  LOP3.LUT R6, R218, 0x38, R3, 0xf8, !PT ;  /* 0x00000038da067812 */ /* 0x000fe200078ef803 */
[----:B------:R-:W-:Y:S01]  /*1070*/  IMAD.IADD R229, R15, 0x1, -R229 ;  /* 0x000000010fe57824 */ /* 0x000fe200078e0ae5 */
[----:B------:R-:W-:-:S02]  /*1080*/  LOP3.LUT R5, R5, 0xffffe000, RZ, 0xc0, !PT ;  /* 0xffffe00005057812 */ /* 0x000fc400078ec0ff */
[-C--:B------:R-:W-:Y:S02]  /*1090*/  LOP3.LUT R2, R2, R219.reuse, RZ, 0x3c, !PT ;  /* 0x000000db02027212 */ /* 0x080fe400078e3cff */
[----:B------:R-:W-:Y:S02]  /*10a0*/  LOP3.LUT R10, R9, R14, RZ, 0x3c, !PT ;  /* 0x0000000e090a7212 */ /* 0x000fe400078e3cff */
[----:B------:R-:W-:Y:S02]  /*10b0*/  LOP3.LUT R9, R6, R219, RZ, 0x3c, !PT ;  /* 0x000000db06097212 */ /* 0x000fe400078e3cff */
[-C--:B------:R-:W-:Y:S01]  /*10c0*/  IADD3 R6, R2, R5.reuse, R220 ;  /* 0x0000000502067210 */ /* 0x080fe20007ffe0dc */
[----:B------:R-:W-:Y:S01]  /*10d0*/  IMAD.U32 R2, RZ, RZ, UR5 ;  /* 0x00000005ff027e24 */ /* 0x000fe2000f8e00ff */
[----:B------:R-:W-:Y:S02]  /*10e0*/  IADD3 R10, R10, R5, R222 ;  /* 0x000000050a0a7210 */ /* 0x000fe40007ffe0de */
[----:B------:R-:W-:-:S02]  /*10f0*/  LOP3.LUT R11, R217, 0x38, R3, 0xf8, !PT ;  /* 0x00000038d90b7812 */ /* 0x000fc400078ef803 */
[----:B------:R-:W-:Y:S01]  /*1100*/  SHF.R.S32.HI R5, RZ, 0x3, R0 ;  /* 0x00000003ff057819 */ /* 0x000fe20000011400 */
[----:B------:R-:W-:Y:S01]  /*1110*/  IMAD.U32 R0, RZ, RZ, UR4 ;  /* 0x00000004ff007e24 */ /* 0x000fe2000f8e00ff */
[----:B------:R-:W-:Y:S01]  /*1120*/  LOP3.LUT R7, R7, 0xffffe000, RZ, 0xc0, !PT ;  /* 0xffffe00007077812 */ /* 0x000fe200078ec0ff */
[----:B------:R-:W-:Y:S01]  /*1130*/  STL [R1+0x44], R2 ;  /* 0x0000440201007387 */ /* 0x000fe20000100800 */
[----:B------:R-:W-:Y:S02]  /*1140*/  LOP3.LUT R11, R11, R14, RZ, 0x3c, !PT ;  /* 0x0000000e0b0b7212 */ /* 0x000fe400078e3cff */
[-C--:B------:R-:W-:Y:S01]  /*1150*/  IADD3 R9, R9, R7.reuse, R220 ;  /* 0x0000000709097210 */ /* 0x080fe20007ffe0dc */
[----:B------:R0:W-:Y:S01]  /*1160*/  STL [R1+0x88], R0 ;  /* 0x0000880001007387 */ /* 0x0001e20000100800 */
[----:B------:R-:W-:Y:S02]  /*1170*/  IADD3 R11, R11, R7, R222 ;  /* 0x000000070b0b7210 */ /* 0x000fe40007ffe0de */
[----:B------:R-:W-:-:S02]  /*1180*/  SHF.R.S32.HI R7, RZ, 0x1f, R213 ;  /* 0x0000001fff077819 */ /* 0x000fc400000114d5 */
[----:B------:R-:W-:Y:S02]  /*1190*/  SHF.R.S32.HI R8, RZ, 0x1f, R231 ;  /* 0x0000001fff087819 */ /* 0x000fe400000114e7 */
[----:B------:R-:W-:Y:S02]  /*11a0*/  SHF.R.S32.HI R8, RZ, 0x1f, R214 ;  /* 0x0000001fff087819 */ /* 0x000fe400000114d6 */
[----:B------:R-:W-:Y:S02]  /*11b0*/  LOP3.LUT R5, R217, 0x38, R18, 0xf8, !PT ;  /* 0x00000038d9057812 */ /* 0x000fe400078ef812 */
[----:B0-----:R-:W-:Y:S02]  /*11c0*/  SHF.R.S32.HI R0, RZ, 0x1f, R225 ;  /* 0x0000001fff007819 */ /* 0x001fe400000114e1 */
[----:B------:R-:W-:Y:S02]  /*11d0*/  SHF.R.S32.HI R0, RZ, 0x1f, R215 ;  /* 0x0000001fff007819 */ /* 0x000fe400000114d7 */
[----:B------:R-:W-:-:S02]  /*11e0*/  LOP3.LUT R5, R222, R5, R14, 0xf6, !PT ;  /* 0x00000005de057212 */ /* 0x000fc400078ef60e */
[----:B------:R-:W-:Y:S01]  /*11f0*/  LEA.HI R2, R20, R20, RZ, 0x1 ;  /* 0x0000001414027211 */ /* 0x000fe200078f08ff */
[----:B------:R0:W-:Y:S03]  /*1200*/  STL [R1+0x70], R0 ;  /* 0x0000700001007387 */ /* 0x0001e60000100800 */
[----:B------:R-:W-:Y:S01]  /*1210*/  LOP3.LUT R2, R2, 0x1ffffffe, RZ, 0xc0, !PT ;  /* 0x1ffffffe02027812 */ /* 0x000fe200078ec0ff */
[----:B------:R1:W-:Y:S04]  /*1220*/  STL [R1+0x6c], R7 ;  /* 0x00006c0701007387 */ /* 0x0003e80000100800 */
[----:B------:R-:W-:Y:S01]  /*1230*/  STL [R1+0x68], R8 ;  /* 0x0000680801007387 */ /* 0x000fe20000100800 */
[----:B------:R-:W-:Y:S01]  /*1240*/  IMAD.IADD R2, R20, 0x1, -R2 ;  /* 0x0000000114027824 */ /* 0x000fe200078e0a02 */
[----:B0-----:R-:W-:-:S02]  /*1250*/  SHF.R.S32.HI R0, RZ, 0x1f, R232 ;  /* 0x0000001fff007819 */ /* 0x001fc400000114e8 */
[----:B------:R-:W-:Y:S01]  /*1260*/  SHF.R.S32.HI R0, RZ, 0x1f, R216 ;  /* 0x0000001fff007819 */ /* 0x000fe200000114d8 */
[----:B------:R-:W-:Y:S01]  /*1270*/  IMAD R230, R2, 0x8, R13 ;  /* 0x0000000802e67824 */ /* 0x000fe200078e020d */
[----:B-1----:R-:W-:-:S05]  /*1280*/  SHF.R.S32.HI R7, RZ, 0x1f, R212 ;  /* 0x0000001fff077819 */ /* 0x002fca00000114d4 */
[----:B------:R0:W-:Y:S04]  /*1290*/  STL [R1+0x64], R7 ;  /* 0x0000640701007387 */ /* 0x0001e80000100800 */
[----:B------:R1:W-:Y:S01]  /*12a0*/  STL [R1+0x60], R0 ;  /* 0x0000600001007387 */ /* 0x0003e20000100800 */
[----:B0-----:R-:W-:Y:S01]  /*12b0*/  IMAD.SHL.U32 R7, R12, 0x8, RZ ;  /* 0x000000080c077824 */ /* 0x001fe200078e00ff */
[----:B-1----:R-:W-:-:S04]  /*12c0*/  SHF.R.S32.HI R0, RZ, 0x3, R4 ;  /* 0x00000003ff007819 */ /* 0x002fc80000011404 */
[----:B------:R-:W-:Y:S01]  /*12d0*/  STL [R1+0x90], R7 ;  /* 0x0000900701007387 */ /* 0x000fe20000100800 */
[----:B------:R-:W-:Y:S02]  /*12e0*/  SHF.R.S32.HI R4, RZ, 0x3, R3 ;  /* 0x00000003ff047819 */ /* 0x000fe40000011403 */
[----:B------:R-:W-:Y:S01]  /*12f0*/  LEA R3, R5, UR4, 0x1 ;  /* 0x0000000405037c11 */ /* 0x000fe2000f8e08ff */
[----:B------:R0:W-:Y:S04]  /*1300*/  STL [R1+0x58], R0 ;  /* 0x0000580001007387 */ /* 0x0001e80000100800 */
[----:B------:R1:W-:Y:S04]  /*1310*/  STL [R1+0x5c], R4 ;  /* 0x00005c0401007387 */ /* 0x0003e80000100800 */
[----:B------:R2:W-:Y:S01]  /*1320*/  STL [R1+0x80], R3 ;  /* 0x0000800301007387 */ /* 0x0005e20000100800 */
[----:B0-----:R-:W-:-:S02]  /*1330*/  LEA R0, R6, UR4, 0x1 ;  /* 0x0000000406007c11 */ /* 0x001fc4000f8e08ff */
[----:B-1----:R-:W-:-:S03]  /*1340*/  LEA R4, R10, UR4, 0x1 ;  /* 0x000000040a047c11 */ /* 0x002fc6000f8e08ff */
[----:B------:R0:W-:Y:S01]  /*1350*/  STL [R1+0x84], R0 ;  /* 0x0000840001007387 */ /* 0x0001e20000100800 */
[----:B--2---:R-:W-:-:S03]  /*1360*/  LEA R3, R9, UR4, 0x1 ;  /* 0x0000000409037c11 */ /* 0x004fc6000f8e08ff */
[----:B------:R1:W-:Y:S04]  /*1370*/  STL [R1+0x78], R4 ;  /* 0x0000780401007387 */ /* 0x0003e80000100800 */
[----:B------:R1:W-:Y:S01]  /*1380*/  STL [R1+0x7c], R3 ;  /* 0x00007c0301007387 */ /* 0x0003e20000100800 */
[----:B0-----:R-:W-:-:S05]  /*1390*/  LEA R0, R11, UR4, 0x1 ;  /* 0x000000040b007c11 */ /* 0x001fca000f8e08ff */
[----:B------:R1:W-:Y:S02]  /*13a0*/  STL [R1+0x74], R0 ;  /* 0x0000740001007387 */ /* 0x0003e40000100800 */
.L_x_6404:
[----:B01--4-:R-:W0:Y:S01]  /*13b0*/  LDC.64 R2, c[0x0][0xc88] ;  /* 0x00032200ff027b82 */ /* 0x013e220000000a00 */
        /* <DEDUP_REMOVED lines=16> */
[C-C-:B------:R-:W-:Y:S01]  /*14c0*/  SHF.L.U64.HI R236, R237.reuse, 0x2, R0.reuse ;  /* 0x00000002edec7819 */ /* 0x140fe20000010200 */
[----:B------:R0:W-:Y:S01]  /*14d0*/  STL [R1+0x54], R0 ;  /* 0x0000540001007387 */ /* 0x0001e20000100800 */
[----:B------:R-:W-:Y:S01]  /*14e0*/  @P2 LEA.HI.X R3, R237, UR5, R0, 0x2, P3 ;  /* 0x00000005ed032c11 */ /* 0x000fe200098f1400 */
[----:B------:R-:W-:Y:S01]  /*14f0*/  ULDC UR4, c[0x0][0x288] ;  /* 0x0000a20000047ab9 */ /* 0x000fe20000000800 */
[----:B---3--:R-:W-:-:S03]  /*1500*/  IADD3 R6, P4, R235, UR6, RZ ;  /* 0x00000006eb067c10 */ /* 0x008fc6000ff9e0ff */
[----:B------:R0:W5:Y:S01]  /*1510*/  @P2 LDG.E R9, desc[UR60][R2.64] ;  /* 0x0000003c02092981 */ /* 0x000162000c1e1900 */
[----:B------:R-:W-:Y:S01]  /*1520*/  @P1 IADD3 R4, P2, R235, UR8, RZ ;  /* 0x00000008eb041c10 */ /* 0x000fe2000ff5e0ff */
[----:B------:R-:W-:Y:S01]  /*1530*/  IMAD.U32 R226, RZ, RZ, UR4 ;  /* 0x00000004ffe27e24 */ /* 0x000fe2000f8e00ff */
[C---:B------:R-:W-:Y:S01]  /*1540*/  IADD3.X R7, R236.reuse, UR7, RZ, P4, !PT ;  /* 0x00000007ec077c10 */ /* 0x040fe2000a7fe4ff */
[----:B------:R-:W-:Y:S01]  /*1550*/  ULDC.64 UR4, c[0x0][0x418] ;  /* 0x0001060000047ab9 */ /* 0x000fe20000000a00 */
[----:B------:R-:W-:Y:S01]  /*1560*/  @P1 IADD3.X R5, R236, UR9, RZ, P2, !PT ;  /* 0x00000009ec051c10 */ /* 0x000fe200097fe4ff */
[----:B------:R-:W-:Y:S02]  /*1570*/  ULDC.64 UR6, c[0x0][0xa20] ;  /* 0x0002880000067ab9 */ /* 0x000fe40000000a00 */
[----:B------:R0:W5:Y:S04]  /*1580*/  @P0 LDG.E R121, desc[UR60][R6.64] ;  /* 0x0000003c06790981 */ /* 0x000168000c1e1900 */
[----:B------:R0:W5:Y:S01]  /*1590*/  @P1 LDG.E R226, desc[UR60][R4.64] ;  /* 0x0000003c04e21981 */ /* 0x000162000c1e1900 */
        /* <DEDUP_REMOVED lines=9> */
[----:B------:R-:W-:Y:S02]  /*1630*/  IMAD.MOV.U32 R234, RZ, RZ, R26 ;  /* 0x000000ffffea7224 */ /* 0x000fe400078e001a */
[----:B------:R-:W-:Y:S01]  /*1640*/  IMAD.MOV.U32 R27, RZ, RZ, R237 ;  /* 0x000000ffff1b7224 */ /* 0x000fe200078e00ed */
[----:B0-----:R-:W-:Y:S06]  /*1650*/  @P1 BRA `(.L_x_6181) ;  /* 0x0000000000241947 */ /* 0x001fec0003800000 */
        /* <DEDUP_REMOVED lines=9> */
.L_x_6181:
[----:B------:R-:W-:Y:S02]  /*16f0*/  IMAD.U32 R2, RZ, RZ, UR5 ;  /* 0x00000005ff027e24 */ /* 0x000fe4000f8e00ff */
[----:B------:R-:W-:Y:S01]  /*1700*/  IMAD.U32 R28, RZ, RZ, UR4 ;  /* 0x00000004ff1c7e24 */ /* 0x000fe2000f8e00ff */
[----:B------:R-:W-:Y:S06]  /*1710*/  @!P2 BRA `(.L_x_6182) ;  /* 0x000000000010a947 */ /* 0x000fec0003800000 */
[----:B------:R-:W-:-:S04]  /*1720*/  IADD3 R4, P0, R235, UR6, RZ ;  /* 0x00000006eb047c10 */ /* 0x000fc8000ff1e0ff */
[----:B------:R-:W-:-:S05]  /*1730*/  IADD3.X R5, R236, UR7, RZ, P0, !PT ;  /* 0x00000007ec057c10 */ /* 0x000fca00087fe4ff */
[----:B------:R0:W5:Y:S01]  /*1740*/  LDG.E R28, desc[UR60][R4.64] ;  /* 0x0000003c041c7981 */ /* 0x000162000c1e1900 */
[----:B------:R-:W-:Y:S05]  /*1750*/  BRA `(.L_x_6183) ;  /* 0x0000000000107947 */ /* 0x000fea0003800000 */
.L_x_6182:
[----:B------:R-:W-:Y:S05]  /*1760*/  @!P0 BRA `(.L_x_6183) ;  /* 0x00000000000c8947 */ /* 0x000fea0003800000 */
[----:B------:R-:W2:Y:S04]  /*1770*/  LDG.E R3, desc[UR60][R6.64] ;  /* 0x0000003c06037981 */ /* 0x000ea8000c1e1900 */
[----:B------:R-:W2:Y:S02]  /*1780*/  LDG.E R28, desc[UR60][R6.64+0x4] ;  /* 0x0000043c061c7981 */ /* 0x000ea4000c1e1900 */
[----:B--2---:R-:W-:-:S07]  /*1790*/  IMAD.IADD R28, R28, 0x1, -R3 ;  /* 0x000000011c1c7824 */ /* 0x004fce00078e0a03 */
.L_x_6183:
[----:B------:R-:W-:Y:S01]  /*17a0*/  ULDC.64 UR4, c[0x0][0xa10] ;  /* 0x0002840000047ab9 */ /* 0x000fe20000000a00 */
[----:B------:R-:W1:Y:S01]  /*17b0*/  LDC R8, c[0x0][0x448] ;  /* 0x00011200ff087b82 */ /* 0x000e620000000800 */
        /* <DEDUP_REMOVED lines=17> */
[----:B0-----:R-:W-:Y:S02]  /*18d0*/  VIADD R4, R224, 0x7f ;  /* 0x0000007fe0047836 */ /* 0x001fe40000000000 */
[----:B---3--:R-:W-:-:S06]  /*18e0*/  IMAD.MOV.U32 R6, RZ, RZ, RZ ;  /* 0x000000ffff067224 */ /* 0x008fcc00078e00ff */
[----:B------:R-:W0:Y:S08]  /*18f0*/  @P1 LDC R11, c[0x0][0x44c] ;  /* 0x00011300ff0b1b82 */ /* 0x000e300000000800 */
[----:B------:R-:W1:Y:S01]  /*1900*/  @P1 LDC R5, c[0x0][0x450] ;  /* 0x00011400ff051b82 */ /* 0x000e620000000800 */
[----:B--2---:R-:W-:Y:S02]  /*1910*/  @P0 IMAD.IADD R2, R3, 0x1, -R0 ;  /* 0x0000000103020824 */ /* 0x004fe400078e0a00 */
[----:B0-----:R-:W-:-:S04]  /*1920*/  @P1 IMAD.HI.U32 R0, R4, R11, RZ ;  /* 0x0000000b04001227 */ /* 0x001fc800078e00ff */
[----:B------:R-:W-:Y:S01]  /*1930*/  IMAD.IADD R227, R9, 0x1, R2 ;  /* 0x0000000109e37824 */ /* 0x000fe200078e0202 */
[----:B-1----:R-:W-:Y:S01]  /*1940*/  @P1 SHF.R.U32.HI R4, RZ, R5, R0 ;  /* 0x00000005ff041219 */ /* 0x002fe20000011600 */
[----:B------:R-:W-:Y:S02]  /*1950*/  IMAD.MOV R0, RZ, RZ, -R9 ;  /* 0x000000ffff007224 */ /* 0x000fe400078e0a09 */
[C---:B------:R-:W-:Y:S01]  /*1960*/  VIADD R5, R227.reuse, 0x6f ;  /* 0x0000006fe3057836 */ /* 0x040fe20000000000 */
[----:B------:R-:W-:Y:S02]  /*1970*/  IADD3 R149, R227, 0x70, -R226 ;  /* 0x00000070e3957810 */ /* 0x000fe40007ffe8e2 */
[----:B------:R-:W-:-:S03]  /*1980*/  VIMNMX R0, RZ, R0, !PT ;  /* 0x00000000ff007248 */ /* 0x000fc60007fe0100 */
[----:B------:R-:W-:Y:S01]  /*1990*/  IMAD.IADD R7, R149, 0x1, R4 ;  /* 0x0000000195077824 */ /* 0x000fe200078e0204 */
[----:B------:R-:W-:Y:S01]  /*19a0*/  SHF.R.U32.HI R124, RZ, 0x4, R0 ;  /* 0x00000004ff7c7819 */ /* 0x000fe20000011600 */
[----:B------:R-:W-:Y:S02]  /*19b0*/  IMAD.MOV.U32 R4, RZ, RZ, RZ ;  /* 0x000000ffff047224 */ /* 0x000fe400078e00ff */
[----:B------:R-:W-:-:S04]  /*19c0*/  IMAD.HI R6, R7, -0x6db6db6d, R6 ;  /* 0x9249249307067827 */ /* 0x000fc800078e0206 */
[----:B------:R-:W-:Y:S01]  /*19d0*/  IMAD.HI R4, R5, -0x6db6db6d, R4 ;  /* 0x9249249305047827 */ /* 0x000fe200078e0204 */
[----:B------:R-:W-:-:S03]  /*19e0*/  SHF.R.U32.HI R5, RZ, 0x1f, R6 ;  /* 0x0000001fff057819 */ /* 0x000fc60000011606 */
[----:B------:R-:W-:Y:S01]  /*19f0*/  IMAD.WIDE.U32 R124, R124, 0x24924925, RZ ;  /* 0x249249257c7c7825 */ /* 0x000fe200078e00ff */
[----:B------:R-:W-:Y:S02]  /*1a00*/  SHF.R.U32.HI R3, RZ, 0x1f, R4 ;  /* 0x0000001fff037819 */ /* 0x000fe40000011604 */
[----:B------:R-:W-:Y:S01]  /*1a10*/  LEA.HI.SX32 R5, R6, R5, 0x1a ;  /* 0x0000000506057211 */ /* 0x000fe200078fd2ff */
[----:B------:R-:W-:Y:S01]  /*1a20*/  IMAD.MOV.U32 R24, RZ, RZ, R125 ;  /* 0x000000ffff187224 */ /* 0x000fe200078e007d */
[----:B------:R-:W-:-:S04]  /*1a30*/  LEA.HI.SX32 R150, R4, R3, 0x1a ;  /* 0x0000000304967211 */ /* 0x000fc800078fd2ff */
[----:B------:R-:W-:-:S05]  /*1a40*/  VIMNMX R5, R150, R5, PT ;  /* 0x0000000596057248 */ /* 0x000fca0003fe0100 */
        /* <DEDUP_REMOVED lines=30> */
.L_x_6186:
[----:B------:R-:W-:Y:S05]  /*1c30*/  BSYNC B6 ;  /* 0x0000000000067941 */ /* 0x000fea0003800000 */
.L_x_6185:
        /* <DEDUP_REMOVED lines=20> */
.L_x_6188:
[----:B------:R-:W-:Y:S05]  /*1d80*/  BSYNC B6 ;  /* 0x0000000000067941 */ /* 0x000fea0003800000 */
.L_x_6187:
[----:B------:R-:W-:Y:S01]  /*1d90*/  ULDC.64 UR4, c[0x0][0x9f8] ;  /* 0x00027e0000047ab9 */ /* 0x000fe20000000a00 */
[----:B------:R-:W2:Y:S01]  /*1da0*/  LDL.LU R30, [R1+0x8] ;  /* 0x00000800011e7983 */ /* 0x000ea20000300800 */
[----:B------:R-:W-:Y:S01]  /*1db0*/  ISETP.NE.U32.AND P0, PT, RZ, UR4, PT ;  /* 0x00000004ff007c0c */ /* 0x000fe2000bf05070 */
[----:B------:R-:W0:Y:S01]  /*1dc0*/  LDC.64 R112, c[0x0][0x300] ;  /* 0x0000c000ff707b82 */ /* 0x000e220000000a00 */
[----:B------:R-:W-:Y:S01]  /*1dd0*/  ULDC UR6, c[0x0][0x2f4] ;  /* 0x0000bd0000067ab9 */ /* 0x000fe20000000800 */
[----:B------:R-:W-:Y:S02]  /*1de0*/  SHF.R.S32.HI R9, RZ, 0x1f, R26 ;  /* 0x0000001fff097819 */ /* 0x000fe4000001141a */
[----:B------:R-:W-:Y:S01]  /*1df0*/  SHF.R.S32.HI R19, RZ, 0x1f, R18 ;  /* 0x0000001fff137819 */ /* 0x000fe20000011412 */
[----:B------:R-:W-:Y:S01]  /*1e00*/  IMAD.IADD R121, R121, 0x1, R28 ;  /* 0x0000000179797824 */ /* 0x000fe200078e021c */
[----:B------:R-:W-:Y:S01]  /*1e10*/  ISETP.NE.AND.EX P0, PT, RZ, UR5, PT, P0 ;  /* 0x00000005ff007c0c */ /* 0x000fe2000bf05300 */
[----:B------:R-:W-:Y:S01]  /*1e20*/  ULDC.64 UR8, c[0x0][0xa08] ;  /* 0x0002820000087ab9 */ /* 0x000fe20000000a00 */
[----:B------:R-:W1:Y:S01]  /*1e30*/  LDC.64 R106, c[0x0][0x408] ;  /* 0x00010200ff6a7b82 */ /* 0x000e620000000a00 */
[----:B------:R-:W-:-:S07]  /*1e40*/  SHF.R.S32.HI R147, RZ, 0x1f, R204 ;  /* 0x0000001fff937819 */ /* 0x000fce00000114cc */
[----:B------:R-:W3:Y:S03]  /*1e50*/  LDC.64 R100, c[0x0][0x3f8] ;  /* 0x0000fe00ff647b82 */ /* 0x000ee60000000a00 */
[----:B------:R-:W-:-:S04]  /*1e60*/  @P0 IADD3 R4, P1, R235, UR4, RZ ;  /* 0x00000004eb040c10 */ /* 0x000fc8000ff3e0ff */
[----:B------:R-:W-:Y:S01]  /*1e70*/  @P0 IADD3.X R5, R236, UR5, RZ, P1, !PT ;  /* 0x00000005ec050c10 */ /* 0x000fe20008ffe4ff */
[----:B------:R-:W-:Y:S01]  /*1e80*/  ULDC.64 UR4, c[0x0][0x330] ;  /* 0x0000cc0000047ab9 */ /* 0x000fe20000000a00 */
[----:B------:R-:W4:Y:S03]  /*1e90*/  LDC R31, c[0x0][0x3f4] ;  /* 0x0000fd00ff1f7b82 */ /* 0x000f260000000800 */
[----:B------:R0:W2:Y:S01]  /*1ea0*/  @P0 LDG.E R27, desc[UR60][R4.64] ;  /* 0x0000003c041b0981 */ /* 0x0000a2000c1e1900 */
[----:B------:R-:W-:Y:S01]  /*1eb0*/  ISETP.GE.AND P1, PT, R206, UR6, PT ;  /* 0x00000006ce007c0c */ /* 0x000fe2000bf26270 */
[----:B------:R-:W-:Y:S01]  /*1ec0*/  IMAD R3, R9, UR4, RZ ;  /* 0x0000000409037c24 */ /* 0x000fe2000f8e02ff */
[----:B------:R-:W-:Y:S01]  /*1ed0*/  ISETP.GE.AND P0, PT, R18, UR6, PT ;  /* 0x0000000612007c0c */ /* 0x000fe2000bf06270 */
[C---:B------:R-:W-:Y:S01]  /*1ee0*/  IMAD.WIDE.U32 R114, R26.reuse, UR4, R18 ;  /* 0x000000041a727c25 */ /* 0x040fe2000f8e0012 */
[----:B------:R-:W-:Y:S01]  /*1ef0*/  SEL R0, RZ, 0xffffffff, P1 ;  /* 0xffffffffff007807 */ /* 0x000fe20000800000 */
[----:B------:R-:W3:Y:S01]  /*1f00*/  S2R R151, SR_TID.X ;  /* 0x0000000000977919 */ /* 0x000ee20000002100 */
[----:B------:R-:W-:Y:S01]  /*1f10*/  SHF.R.S32.HI R12, RZ, 0x1f, R121 ;  /* 0x0000001fff0c7819 */ /* 0x000fe20000011479 */
[----:B------:R-:W-:Y:S01]  /*1f20*/  IMAD R3, R26, UR5, R3 ;  /* 0x000000051a037c24 */ /* 0x000fe2000f8e0203 */
[----:B------:R-:W-:Y:S01]  /*1f30*/  ULDC.64 UR4, c[0x0][0x308] ;  /* 0x0000c20000047ab9 */ /* 0x000fe20000000a00 */
[----:B0-----:R-:W-:Y:S01]  /*1f40*/  IMAD.SHL.U32 R5, R0, 0x2, RZ ;  /* 0x0000000200057824 */ /* 0x001fe200078e00ff */
[----:B------:R-:W-:Y:S01]  /*1f50*/  SEL R4, RZ, 0x1, P0 ;  /* 0x00000001ff047807 */ /* 0x000fe20000000000 */
[C---:B------:R-:W-:Y:S01]  /*1f60*/  VIADD R0, R18.reuse, 0x60 ;  /* 0x0000006012007836 */ /* 0x040fe20000000000 */
[----:B------:R-:W-:Y:S01]  /*1f70*/  ISETP.GE.AND P0, PT, R207, UR6, PT ;  /* 0x00000006cf007c0c */ /* 0x000fe2000bf06270 */
[----:B------:R-:W-:Y:S01]  /*1f80*/  IMAD.IADD R115, R115, 0x1, R3 ;  /* 0x0000000173737824 */ /* 0x000fe200078e0203 */
[----:B------:R-:W-:Y:S01]  /*1f90*/  LOP3.LUT R6, R5, 0x2, R4, 0xe2, !PT ;  /* 0x0000000205067812 */ /* 0x000fe200078ee204 */
[----:B------:R-:W-:Y:S01]  /*1fa0*/  VIADD R3, R18, 0x80 ;  /* 0x0000008012037836 */ /* 0x000fe20000000000 */
[----:B------:R-:W-:Y:S01]  /*1fb0*/  ISETP.GE.AND P1, PT, R0, UR6, PT ;  /* 0x0000000600007c0c */ /* 0x000fe2000bf26270 */
[-C--:B------:R-:W-:Y:S01]  /*1fc0*/  IMAD R10, R12, R112.reuse, RZ ;  /* 0x000000700c0a7224 */ /* 0x080fe200078e02ff */
[----:B------:R-:W-:Y:S01]  /*1fd0*/  SEL R7, RZ, 0x4, P0 ;  /* 0x00000004ff077807 */ /* 0x000fe20000000000 */
[----:B------:R-:W-:Y:S01]  /*1fe0*/  IMAD.WIDE.U32 R4, R121, R112, RZ ;  /* 0x0000007079047225 */ /* 0x000fe200078e00ff */
[----:B------:R-:W-:-:S02]  /*1ff0*/  ISETP.GE.AND P2, PT, R3, UR6, PT ;  /* 0x0000000603007c0c */ /* 0x000fc4000bf46270 */
[----:B------:R-:W-:Y:S01]  /*2000*/  SEL R8, RZ, 0x8, P1 ;  /* 0x00000008ff087807 */ /* 0x000fe20000800000 */
[----:B------:R-:W-:Y:S01]  /*2010*/  IMAD R11, R121, R113, R10 ;  /* 0x00000071790b7224 */ /* 0x000fe200078e020a */
[----:B------:R-:W-:Y:S01]  /*2020*/  SEL R29, RZ, 0x10, P2 ;  /* 0x00000010ff1d7807 */ /* 0x000fe20001000000 */
[----:B------:R-:W-:Y:S01]  /*2030*/  IMAD R9, R9, UR4, RZ ;  /* 0x0000000409097c24 */ /* 0x000fe2000f8e02ff */
[----:B------:R-:W-:Y:S01]  /*2040*/  LOP3.LUT R6, R8, R6, R7, 0xfe, !PT ;  /* 0x0000000608067212 */ /* 0x000fe200078efe07 */
[----:B------:R-:W-:Y:S01]  /*2050*/  IMAD.IADD R5, R5, 0x1, R11 ;  /* 0x0000000105057824 */ /* 0x000fe200078e020b */
[----:B------:R-:W-:Y:S01]  /*2060*/  ISETP.NE.U32.AND P0, PT, RZ, UR8, PT ;  /* 0x00000008ff007c0c */ /* 0x000fe2000bf05070 */
[----:B------:R-:W-:Y:S01]  /*2070*/  IMAD R9, R26, UR5, R9 ;  /* 0x000000051a097c24 */ /* 0x000fe2000f8e0209 */
[----:B------:R-:W-:Y:S01]  /*2080*/  LOP3.LUT R29, R6, R29, RZ, 0xfc, !PT ;  /* 0x0000001d061d7212 */ /* 0x000fe200078efcff */
[----:B------:R-:W-:Y:S01]  /*2090*/  IMAD.WIDE.U32 R4, R26, UR4, R4 ;  /* 0x000000041a047c25 */ /* 0x000fe2000f8e0004 */
[----:B------:R-:W-:Y:S01]  /*20a0*/  ISETP.NE.AND.EX P0, PT, RZ, UR9, PT, P0 ;  /* 0x00000009ff007c0c */ /* 0x000fe2000bf05300 */
[----:B------:R-:W-:Y:S01]  /*20b0*/  ULDC.64 UR4, c[0x0][0x310] ;  /* 0x0000c40000047ab9 */ /* 0x000fe20000000a00 */
[----:B------:R-:W-:Y:S01]  /*20c0*/  SHF.R.S32.HI R23, RZ, 0x1f, R22 ;  /* 0x0000001fff177819 */ /* 0x000fe20000011416 */
[----:B------:R-:W-:Y:S01]  /*20d0*/  IMAD.IADD R5, R5, 0x1, R9 ;  /* 0x0000000105057824 */ /* 0x000fe200078e0209 */
[-C--:B----4-:R-:W-:Y:S01]  /*20e0*/  ISETP.GE.AND P1, PT, R206, R31.reuse, PT ;  /* 0x0000001fce00720c */ /* 0x090fe20003f26270 */
[----:B-1----:R-:W-:Y:S01]  /*20f0*/  IMAD.WIDE.U32 R108, R204, R106, R18 ;  /* 0x0000006acc6c7225 */ /* 0x002fe200078e0012 */
[----:B------:R-:W-:-:S02]  /*2100*/  ISETP.GE.AND P3, PT, R207, R31, PT ;  /* 0x0000001fcf00720c */ /* 0x000fc40003f66270 */
[----:B------:R-:W-:Y:S01]  /*2110*/  SHF.R.U32.HI R25, RZ, 0x3, R217 ;  /* 0x00000003ff197819 */ /* 0x000fe200000116d9 */
[----:B------:R-:W-:Y:S01]  /*2120*/  IMAD.WIDE.U32 R110, R204, R106, R22 ;  /* 0x0000006acc6e7225 */ /* 0x000fe200078e0016 */
[----:B------:R-:W-:Y:S02]  /*2130*/  LOP3.LUT P2, RZ, R228, 0x4, RZ, 0xc0, !PT ;  /* 0x00000004e4ff7812 */ /* 0x000fe4000784c0ff */
[----:B------:R-:W-:Y:S01]  /*2140*/  SHF.L.U64.HI R135, R112, 0x6, R113 ;  /* 0x0000000670877819 */ /* 0x000fe20000010271 */
[----:B---3--:R-:W-:Y:S01]  /*2150*/  IMAD.WIDE.U32 R104, R204, R100, R22 ;  /* 0x00000064cc687225 */ /* 0x008fe200078e0016 */
[----:B------:R-:W-:-:S03]  /*2160*/  LEA.HI R151, R151, 0x8, RZ, 0x19 ;  /* 0x0000000897977811 */ /* 0x000fc600078fc8ff */
[----:B------:R-:W-:-:S04]  /*2170*/  IMAD.WIDE.U32 R102, R204, R100, R18 ;  /* 0x00000064cc667225 */ /* 0x000fc800078e0012 */
[----:B------:R-:W-:Y:S02]  /*2180*/  IMAD.SHL.U32 R136, R112, 0x40, RZ ;  /* 0x0000004070887824 */ /* 0x000fe400078e00ff */
[----:B------:R-:W-:Y:S02]  /*2190*/  IMAD R15, R107, 0x70, RZ ;  /* 0x000000706b0f7824 */ /* 0x000fe400078e02ff */
[----:B------:R-:W-:Y:S02]  /*21a0*/  VIADD R32, R204, 0x40 ;  /* 0x00000040cc207836 */ /* 0x000fe40000000000 */
[----:B------:R-:W-:Y:S02]  /*21b0*/  IMAD R133, R101, 0x70, RZ ;  /* 0x0000007065857824 */ /* 0x000fe400078e02ff */
[----:B------:R-:W-:Y:S01]  /*21c0*/  IMAD.SHL.U32 R124, R31, 0x2, RZ ;  /* 0x000000021f7c7824 */ /* 0x000fe200078e00ff */
[----:B------:R-:W-:Y:S02]  /*21d0*/  SHF.R.S32.HI R148, RZ, 0x1f, R32 ;  /* 0x0000001fff947819 */ /* 0x000fe40000011420 */
[----:B--2---:R-:W-:-:S04]  /*21e0*/  LOP3.LUT R30, R30, 0xfffffffe, RZ, 0xc0, !PT ;  /* 0xfffffffe1e1e7812 */ /* 0x004fc800078ec0ff */
[----:B------:R-:W-:-:S04]  /*21f0*/  @P3 LOP3.LUT R30, R30, 0x1, RZ, 0xfc, !PT ;  /* 0x000000011e1e3812 */ /* 0x000fc800078efcff */
[----:B------:R-:W-:-:S04]  /*2200*/  LOP3.LUT R30, R30, 0xfffffffb, RZ, 0xc0, !PT ;  /* 0xfffffffb1e1e7812 */ /* 0x000fc800078ec0ff */
[----:B------:R-:W-:-:S05]  /*2210*/  @P2 LOP3.LUT R30, R30, 0x4, RZ, 0xfc, !PT ;  /* 0x000000041e1e2812 */ /* 0x000fca00078efcff */
[----:B------:R0:W-:Y:S01]  /*2220*/  STL [R1+0x8], R30 ;  /* 0x0000081e01007387 */ /* 0x0001e20000100800 */
[----:B------:R-:W-:Y:S02]  /*2230*/  SHF.R.S32.HI R6, RZ, 0x1f, R27 ;  /* 0x0000001fff067819 */ /* 0x000fe4000001141b */
[----:B------:R-:W-:Y:S02]  /*2240*/  SEL R9, R27, RZ, !P0 ;  /* 0x000000ff1b097207 */ /* 0x000fe40004000000 */
[----:B------:R-:W-:Y:S01]  /*2250*/  SEL R8, R6, RZ, !P0 ;  /* 0x000000ff06087207 */ /* 0x000fe20004000000 */
[----:B------:R-:W-:Y:S02]  /*2260*/  IMAD R6, R147, R106, RZ ;  /* 0x0000006a93067224 */ /* 0x000fe400078e02ff */
[----:B------:R-:W-:-:S04]  /*2270*/  IMAD.WIDE.U32 R116, R9, UR4, R4 ;  /* 0x0000000409747c25 */ /* 0x000fc8000f8e0004 */
[----:B------:R-:W-:Y:S02]  /*2280*/  IMAD R10, R8, UR4, RZ ;  /* 0x00000004080a7c24 */ /* 0x000fe4000f8e02ff */
[C---:B------:R-:W-:Y:S02]  /*2290*/  IMAD R11, R204.reuse, R107, R6 ;  /* 0x0000006bcc0b7224 */ /* 0x040fe400078e0206 */
[----:B------:R-:W-:Y:S01]  /*22a0*/  IMAD R13, R9, UR5, R10 ;  /* 0x00000005090d7c24 */ /* 0x000fe2000f8e020a */
[----:B------:R-:W-:Y:S01]  /*22b0*/  ULDC.64 UR4, c[0x0][0x338] ;  /* 0x0000ce0000047ab9 */ /* 0x000fe20000000a00 */
[-C--:B------:R-:W-:Y:S02]  /*22c0*/  IMAD R4, R147, R112.reuse, RZ ;  /* 0x0000007093047224 */ /* 0x080fe400078e02ff */
[----:B------:R-:W-:-:S04]  /*22d0*/  IMAD.WIDE.U32 R6, R204, R112, R18 ;  /* 0x00000070cc067225 */ /* 0x000fc800078e0012 */
[----:B------:R-:W-:Y:S01]  /*22e0*/  IMAD R10, R204, R113, R4 ;  /* 0x00000071cc0a7224 */ /* 0x000fe200078e0204 */
[----:B------:R-:W-:Y:S01]  /*22f0*/  IADD3 R4, P0, R116, R6, RZ ;  /* 0x0000000674047210 */ /* 0x000fe20007f1e0ff */
[----:B------:R-:W-:Y:S02]  /*2300*/  IMAD.IADD R5, R117, 0x1, R13 ;  /* 0x0000000175057824 */ /* 0x000fe400078e020d */
[----:B------:R-:W-:Y:S02]  /*2310*/  IMAD.IADD R111, R111, 0x1, R11 ;  /* 0x000000016f6f7824 */ /* 0x000fe400078e020b */
[----:B------:R-:W-:Y:S01]  /*2320*/  IMAD R8, R8, UR4, RZ ;  /* 0x0000000408087c24 */ /* 0x000fe2000f8e02ff */
[----:B------:R-:W-:Y:S01]  /*2330*/  IADD3.X R6, R5, R7, R10, P0, !PT ;  /* 0x0000000705067210 */ /* 0x000fe200007fe40a */
[----:B------:R-:W-:Y:S01]  /*2340*/  IMAD R7, R147, R100, RZ ;  /* 0x0000006493077224 */ /* 0x000fe200078e02ff */
[----:B------:R-:W-:Y:S01]  /*2350*/  ISETP.GE.AND P0, PT, R18, R31, PT ;  /* 0x0000001f1200720c */ /* 0x000fe20003f06270 */
[----:B------:R-:W-:-:S02]  /*2360*/  IMAD.IADD R109, R11, 0x1, R109 ;  /* 0x000000010b6d7824 */ /* 0x000fc400078e026d */
[----:B------:R-:W-:Y:S01]  /*2370*/  IMAD R11, R204, R101, R7 ;  /* 0x00000065cc0b7224 */ /* 0x000fe200078e0207 */
[----:B------:R-:W-:Y:S01]  /*2380*/  SEL R7, R31, RZ, P0 ;  /* 0x000000ff1f077207 */ /* 0x000fe20000000000 */
[----:B------:R-:W-:-:S04]  /*2390*/  IMAD.WIDE.U32 R114, R9, UR4, R114 ;  /* 0x0000000409727c25 */ /* 0x000fc8000f8e0072 */
[----:B------:R-:W-:Y:S01]  /*23a0*/  IMAD R39, R9, UR5, R8 ;  /* 0x0000000509277c24 */ /* 0x000fe2000f8e0208 */
[C---:B------:R-:W-:Y:S01]  /*23b0*/  SEL R9, R31.reuse, RZ, P1 ;  /* 0x000000ff1f097207 */ /* 0x040fe20000800000 */
[----:B------:R-:W-:Y:S01]  /*23c0*/  IMAD.IADD R7, R18, 0x1, R7 ;  /* 0x0000000112077824 */ /* 0x000fe200078e0207 */
[----:B------:R-:W-:Y:S01]  /*23d0*/  SEL R8, R31, RZ, P3 ;  /* 0x000000ff1f087207 */ /* 0x000fe20001800000 */
[----:B------:R-:W-:Y:S01]  /*23e0*/  IMAD.IADD R105, R105, 0x1, R11 ;  /* 0x0000000169697824 */ /* 0x000fe200078e020b */
[----:B------:R-:W-:Y:S01]  /*23f0*/  IADD3 R120, P3, R204, R121, RZ ;  /* 0x00000079cc787210 */ /* 0x000fe20007f7e0ff */
[----:B------:R-:W-:Y:S02]  /*2400*/  IMAD.IADD R9, R206, 0x1, R9 ;  /* 0x00000001ce097824 */ /* 0x000fe400078e0209 */
[----:B------:R-:W-:Y:S01]  /*2410*/  IMAD.IADD R13, R207, 0x1, R8 ;  /* 0x00000001cf0d7824 */ /* 0x000fe200078e0208 */
[----:B------:R-:W-:Y:S01]  /*2420*/  SHF.R.S32.HI R8, RZ, 0x1f, R7 ;  /* 0x0000001fff087819 */ /* 0x000fe20000011407 */
[----:B------:R-:W-:Y:S01]  /*2430*/  IMAD.IADD R103, R11, 0x1, R103 ;  /* 0x000000010b677824 */ /* 0x000fe200078e0267 */
[----:B------:R-:W-:Y:S01]  /*2440*/  SHF.R.S32.HI R10, RZ, 0x1f, R9 ;  /* 0x0000001fff0a7819 */ /* 0x000fe20000011409 */
[----:B-----5:R-:W-:Y:S01]  /*2450*/  IMAD.WIDE.U32 R110, R144, R106, R110 ;  /* 0x0000006a906e7225 */ /* 0x020fe200078e006e */
[----:B------:R-:W-:-:S02]  /*2460*/  LEA.HI R21, R8, R7, RZ, 0x3 ;  /* 0x0000000708157211 */ /* 0x000fc400078f18ff */
[----:B------:R-:W-:Y:S01]  /*2470*/  LEA.HI R7, R8, R7, RZ, 0x6 ;  /* 0x0000000708077211 */ /* 0x000fe200078f30ff */
[----:B------:R-:W-:Y:S01]  /*2480*/  IMAD.WIDE.U32 R108, R144, R106, R108 ;  /* 0x0000006a906c7225 */ /* 0x000fe200078e006c */
[CC--:B------:R-:W-:Y:S02]  /*2490*/  LEA.HI R8, R10.reuse, R9.reuse, RZ, 0x6 ;  /* 0x000000090a087211 */ /* 0x0c0fe400078f30ff */
[----:B------:R-:W-:Y:S01]  /*24a0*/  LEA.HI R26, R10, R9, RZ, 0x3 ;  /* 0x000000090a1a7211 */ /* 0x000fe200078f18ff */
[CC--:B------:R-:W-:Y:S01]  /*24b0*/  IMAD.WIDE.U32 R104, R144.reuse, R100.reuse, R104 ;  /* 0x0000006490687225 */ /* 0x0c0fe200078e0068 */
[----:B------:R-:W-:Y:S02]  /*24c0*/  SHF.R.S32.HI R7, RZ, 0x6, R7 ;  /* 0x00000006ff077819 */ /* 0x000fe40000011407 */
[----:B------:R-:W-:Y:S01]  /*24d0*/  SHF.R.S32.HI R9, RZ, 0x6, R8 ;  /* 0x00000006ff097819 */ /* 0x000fe20000011408 */
[----:B------:R-:W-:Y:S01]  /*24e0*/  IMAD.WIDE.U32 R102, R144, R100, R102 ;  /* 0x0000006490667225 */ /* 0x000fe200078e0066 */
[----:B------:R-:W-:-:S02]  /*24f0*/  LOP3.LUT R10, R218, 0x38, R26, 0xf8, !PT ;  /* 0x00000038da0a7812 */ /* 0x000fc400078ef81a */
[----:B------:R-:W-:Y:S01]  /*2500*/  SHF.R.S32.HI R20, RZ, 0x1f, R13 ;  /* 0x0000001fff147819 */ /* 0x000fe2000001140d */
[C---:B------:R-:W-:Y:S01]  /*2510*/  IMAD R143, R7.reuse, 0x1c00, R220 ;  /* 0x00001c00078f7824 */ /* 0x040fe200078e02dc */
[--C-:B------:R-:W-:Y:S01]  /*2520*/  LOP3.LUT R8, R218, 0x38, R21.reuse, 0xf8, !PT ;  /* 0x00000038da087812 */ /* 0x100fe200078ef815 */
[----:B------:R-:W-:Y:S01]  /*2530*/  IMAD R141, R7, 0x1c00, R222 ;  /* 0x00001c00078d7824 */ /* 0x000fe200078e02de */
[----:B------:R-:W-:Y:S01]  /*2540*/  LOP3.LUT R7, R10, R219, RZ, 0x3c, !PT ;  /* 0x000000db0a077212 */ /* 0x000fe200078e3cff */
[C---:B------:R-:W-:Y:S01]  /*2550*/  IMAD R142, R9.reuse, 0x1c00, R220 ;  /* 0x00001c00098e7824 */ /* 0x040fe200078e02dc */
[----:B------:R-:W-:Y:S01]  /*2560*/  LEA.HI R28, R20, R13, RZ, 0x3 ;  /* 0x0000000d141c7211 */ /* 0x000fe200078f18ff */
[----:B------:R-:W-:Y:S01]  /*2570*/  IMAD R139, R9, 0x1c00, R222 ;  /* 0x00001c00098b7824 */ /* 0x000fe200078e02de */
[----:B------:R-:W-:Y:S01]  /*2580*/  LOP3.LUT R11, R217, 0x38, R21, 0xf8, !PT ;  /* 0x00000038d90b7812 */ /* 0x000fe200078ef815 */
[----:B------:R-:W-:Y:S01]  /*2590*/  IMAD.IADD R142, R142, 0x1, R7 ;  /* 0x000000018e8e7824 */ /* 0x000fe200078e0207 */
[----:B------:R-:W-:Y:S01]  /*25a0*/  LOP3.LUT R8, R8, R219, RZ, 0x3c, !PT ;  /* 0x000000db08087212 */ /* 0x000fe200078e3cff */
[----:B------:R-:W-:Y:S01]  /*25b0*/  IMAD.X R121, R12, 0x1, R147, P3 ;  /* 0x000000010c797824 */ /* 0x000fe200018e0693 */
[----:B------:R-:W-:Y:S01]  /*25c0*/  LEA.HI R13, R20, R13, RZ, 0x6 ;  /* 0x0000000d140d7211 */ /* 0x000fe200078f30ff */
[----:B------:R-:W-:Y:S01]  /*25d0*/  IMAD.IADD R38, R115, 0x1, R39 ;  /* 0x0000000173267824 */ /* 0x000fe200078e0227 */
[----:B------:R-:W-:Y:S01]  /*25e0*/  LOP3.LUT R14, R11, R25, RZ, 0x3c, !PT ;  /* 0x000000190b0e7212 */ /* 0x000fe200078e3cff */
[----:B------:R-:W-:Y:S01]  /*25f0*/  IMAD.IADD R143, R143, 0x1, R8 ;  /* 0x000000018f8f7824 */ /* 0x000fe200078e0208 */
[----:B------:R-:W-:-:S02]  /*2600*/  SHF.R.S32.HI R13, RZ, 0x6, R13 ;  /* 0x00000006ff0d7819 */ /* 0x000fc4000001140d */
[----:B------:R-:W-:Y:S01]  /*2610*/  LOP3.LUT R7, R217, 0x38, R26, 0xf8, !PT ;  /* 0x00000038d9077812 */ /* 0x000fe200078ef81a */
[----:B------:R-:W-:Y:S01]  /*2620*/  IMAD.IADD R141, R141, 0x1, R14 ;  /* 0x000000018d8d7824 */ /* 0x000fe200078e020e */
[----:B------:R-:W-:Y:S01]  /*2630*/  LOP3.LUT R11, R217, 0x38, R28, 0xf8, !PT ;  /* 0x00000038d90b7812 */ /* 0x000fe200078ef81c */
[C---:B------:R-:W-:Y:S01]  /*2640*/  IMAD R138, R13.reuse, 0x1c00, R222 ;  /* 0x00001c000d8a7824 */ /* 0x040fe200078e02de */
[----:B------:R-:W-:Y:S01]  /*2650*/  LOP3.LUT R8, R218, 0x38, R28, 0xf8, !PT ;  /* 0x00000038da087812 */ /* 0x000fe200078ef81c */
[----:B------:R-:W-:Y:S01]  /*2660*/  IMAD R140, R13, 0x1c00, R220 ;  /* 0x00001c000d8c7824 */ /* 0x000fe200078e02dc */
[-C--:B------:R-:W-:Y:S01]  /*2670*/  LOP3.LUT R10, R7, R25.reuse, RZ, 0x3c, !PT ;  /* 0x00000019070a7212 */ /* 0x080fe200078e3cff */
[----:B------:R-:W-:Y:S01]  /*2680*/  IMAD R13, R113, 0x70, RZ ;  /* 0x00000070710d7824 */ /* 0x000fe200078e02ff */
[----:B------:R-:W-:Y:S01]  /*2690*/  LOP3.LUT R11, R11, R25, RZ, 0x3c, !PT ;  /* 0x000000190b0b7212 */ /* 0x000fe200078e3cff */
[----:B------:R-:W-:Y:S01]  /*26a0*/  IMAD.WIDE.U32 R112, R112, 0x70, RZ ;  /* 0x0000007070707825 */ /* 0x000fe200078e00ff */
[----:B------:R-:W-:-:S02]  /*26b0*/  LOP3.LUT R7, R8, R219, RZ, 0x3c, !PT ;  /* 0x000000db08077212 */ /* 0x000fc400078e3cff */
[----:B------:R-:W-:Y:S01]  /*26c0*/  SHF.R.S32.HI R9, RZ, 0x1f, R144 ;  /* 0x0000001fff097819 */ /* 0x000fe20000011490 */
[----:B------:R-:W-:Y:S01]  /*26d0*/  IMAD.IADD R138, R138, 0x1, R11 ;  /* 0x000000018a8a7824 */ /* 0x000fe200078e020b */
[----:B------:R-:W-:Y:S01]  /*26e0*/  LOP3.LUT R14, R218, 0x18, R18, 0xf8, !PT ;  /* 0x00000018da0e7812 */ /* 0x000fe200078ef812 */
[----:B------:R-:W-:Y:S01]  /*26f0*/  IMAD.IADD R140, R140, 0x1, R7 ;  /* 0x000000018c8c7824 */ /* 0x000fe200078e0207 */
[----:B------:R-:W-:Y:S01]  /*2700*/  SHF.R.S32.HI R20, RZ, 0x3, R21 ;  /* 0x00000003ff147819 */ /* 0x000fe20000011415 */
[----:B------:R-:W-:Y:S01]  /*2710*/  VIADD R11, R18, 0xa0 ;  /* 0x000000a0120b7836 */ /* 0x000fe20000000000 */
[----:B------:R-:W-:Y:S01]  /*2720*/  LOP3.LUT R137, R14, R219, RZ, 0x3c, !PT ;  /* 0x000000db0e897212 */ /* 0x000fe200078e3cff */
[----:B------:R-:W-:Y:S01]  /*2730*/  IMAD R7, R9, R106, RZ ;  /* 0x0000006a09077224 */ /* 0x000fe200078e02ff */
[----:B------:R-:W-:Y:S01]  /*2740*/  LOP3.LUT R21, R21, 0xfffffff8, RZ, 0xc0, !PT ;  /* 0xfffffff815157812 */ /* 0x000fe200078ec0ff */
[----:B------:R-:W-:Y:S01]  /*2750*/  IMAD R9, R9, R100, RZ ;  /* 0x0000006409097224 */ /* 0x000fe200078e02ff */
[----:B------:R-:W-:Y:S01]  /*2760*/  ISETP.GE.AND P2, PT, R11, UR6, PT ;  /* 0x000000060b007c0c */ /* 0x000fe2000bf46270 */
[----:B------:R-:W-:Y:S01]  /*2770*/  IMAD R27, R144, R107, R7 ;  /* 0x0000006b901b7224 */ /* 0x000fe200078e0207 */
[C---:B------:R-:W-:Y:S01]  /*2780*/  SHF.L.U64.HI R7, R106.reuse, 0x6, R107 ;  /* 0x000000066a077819 */ /* 0x040fe2000001026b */
[C---:B------:R-:W-:Y:S01]  /*2790*/  IMAD.SHL.U32 R8, R106.reuse, 0x40, RZ ;  /* 0x000000406a087824 */ /* 0x040fe200078e00ff */
[----:B0-----:R-:W-:Y:S01]  /*27a0*/  SEL R30, RZ, 0x20, P2 ;  /* 0x00000020ff1e7807 */ /* 0x001fe20001000000 */
[----:B------:R-:W-:-:S03]  /*27b0*/  IMAD.WIDE.U32 R106, R106, 0x70, RZ ;  /* 0x000000706a6a7825 */ /* 0x000fc600078e00ff */
[----:B------:R-:W-:Y:S01]  /*27c0*/  LOP3.LUT R37, R29, R30, RZ, 0xfc, !PT ;  /* 0x0000001e1d257212 */ /* 0x000fe200078efcff */
[----:B------:R-:W-:Y:S01]  /*27d0*/  IMAD R25, R144, R101, R9 ;  /* 0x0000006590197224 */ /* 0x000fe200078e0209 */
[----:B------:R-:W-:Y:S01]  /*27e0*/  SHF.L.U64.HI R9, R100, 0x6, R101 ;  /* 0x0000000664097819 */ /* 0x000fe20000010265 */
        /* <DEDUP_REMOVED lines=9> */
[----:B------:R-:W-:Y:S01]  /*2880*/  SHF.R.S32.HI R27, RZ, 0x3, R28 ;  /* 0x00000003ff1b7819 */ /* 0x000fe2000001141c */
[----:B------:R-:W-:Y:S01]  /*2890*/  IMAD.IADD R14, R105, 0x1, R25 ;  /* 0x00000001690e7824 */ /* 0x000fe200078e0219 */
[----:B------:R-:W-:Y:S01]  /*28a0*/  LOP3.LUT R28, R28, 0xfffffff8, RZ, 0xc0, !PT ;  /* 0xfffffff81c1c7812 */ /* 0x000fe200078ec0ff */
[----:B------:R-:W-:Y:S01]  /*28b0*/  IMAD.IADD R15, R25, 0x1, R103 ;  /* 0x00000001190f7824 */ /* 0x000fe200078e0267 */
[----:B------:R-:W-:Y:S01]  /*28c0*/  SHF.R.S32.HI R25, RZ, 0x3, R26 ;  /* 0x00000003ff197819 */ /* 0x000fe2000001141a */
[----:B------:R-:W-:Y:S01]  /*28d0*/  IMAD.SHL.U32 R10, R100, 0x40, RZ ;  /* 0x00000040640a7824 */ /* 0x000fe200078e00ff */
[----:B------:R-:W-:Y:S01]  /*28e0*/  LOP3.LUT R26, R26, 0xfffffff8, RZ, 0xc0, !PT ;  /* 0xfffffff81a1a7812 */ /* 0x000fe200078ec0ff */
[----:B------:R-:W-:Y:S01]  /*28f0*/  IMAD.WIDE.U32 R100, R100, 0x70, RZ ;  /* 0x0000007064647825 */ /* 0x000fe200078e00ff */
[----:B------:R-:W-:-:S02]  /*2900*/  LOP3.LUT R29, R29, 0x1, RZ, 0xc0, !PT ;  /* 0x000000011d1d7812 */ /* 0x000fc400078ec0ff */
[----:B------:R-:W-:Y:S01]  /*2910*/  SHF.R.S32.HI R30, RZ, 0x1f, R21 ;  /* 0x0000001fff1e7819 */ /* 0x000fe20000011415 */
[----:B------:R-:W-:Y:S01]  /*2920*/  IMAD.IADD R137, R220, 0x1, R137 ;  /* 0x00000001dc897824 */ /* 0x000fe200078e0289 */
[----:B------:R-:W-:Y:S01]  /*2930*/  SHF.R.S32.HI R31, RZ, 0x1f, R26 ;  /* 0x0000001fff1f7819 */ /* 0x000fe2000001141a */
[----:B------:R-:W-:Y:S01]  /*2940*/  IMAD.IADD R133, R101, 0x1, R133 ;  /* 0x0000000165857824 */ /* 0x000fe200078e0285 */
[----:B------:R-:W-:Y:S02]  /*2950*/  SHF.R.S32.HI R32, RZ, 0x1f, R28 ;  /* 0x0000001fff207819 */ /* 0x000fe4000001141c */
[----:B------:R-:W-:-:S07]  /*2960*/  LOP3.LUT R37, R37, 0x20, RZ, 0xc0, !PT ;  /* 0x0000002025257812 */ /* 0x000fce00078ec0ff */
.L_x_6288:
[----:B------:R-:W2:Y:S01]  /*2970*/  LDL.LU R43, [R1+0x8] ;  /* 0x00000800012b7983 */ /* 0x000ea20000300800 */
[----:B-----5:R-:W-:Y:S01]  /*2980*/  VIADD R49, R24, 0xffffffff ;  /* 0xffffffff18317836 */ /* 0x020fe20000000000 */
[----:B------:R-:W0:Y:S01]  /*2990*/  LDC.64 R122, c[0x0][0x2e8] ;  /* 0x0000ba00ff7a7b82 */ /* 0x000e220000000a00 */
[----:B------:R-:W-:Y:S01]  /*29a0*/  LOP3.LUT P5, RZ, R228, 0x4, RZ, 0xc0, !PT ;  /* 0x00000004e4ff7812 */ /* 0x000fe200078ac0ff */
        /* <DEDUP_REMOVED lines=8> */
[----:B------:R-:W-:Y:S01]  /*2a30*/  IADD3 R41, P4, R4, R126, RZ ;  /* 0x0000007e04297210 */ /* 0x000fe20007f9e0ff */
[----:B------:R-:W-:Y:S02]  /*2a40*/  IMAD.IADD R92, R127, 0x1, R39 ;  /* 0x000000017f5c7824 */ /* 0x000fe400078e0227 */
[----:B------:R-:W-:Y:S02]  /*2a50*/  IMAD R39, R17, 0x5400, R137 ;  /* 0x0000540011277824 */ /* 0x000fe400078e0289 */
[----:B------:R-:W-:Y:S01]  /*2a60*/  IMAD.X R42, R92, 0x1, R6, P4 ;  /* 0x000000015c2a7824 */ /* 0x000fe200020e0606 */
[----:B------:R-:W-:Y:S02]  /*2a70*/  IADD3.X R40, R6, R92, R135, P2, P3 ;  /* 0x0000005c06287210 */ /* 0x000fe400017e6487 */
[----:B------:R-:W-:Y:S02]  /*2a80*/  ISETP.GT.AND P3, PT, R49, R125, PT ;  /* 0x0000007d3100720c */ /* 0x000fe40003f64270 */
[----:B0-----:R-:W-:-:S02]  /*2a90*/  LEA R44, P2, R24, R122, 0x1 ;  /* 0x0000007a182c7211 */ /* 0x001fc400078408ff */
[----:B------:R-:W-:Y:S02]  /*2aa0*/  LEA R46, P4, R41, R122, 0x1 ;  /* 0x0000007a292e7211 */ /* 0x000fe400078808ff */
[-C--:B------:R-:W-:Y:S01]  /*2ab0*/  LEA.HI.X R45, R24, R123.reuse, R40, 0x1, P2 ;  /* 0x0000007b182d7211 */ /* 0x080fe200010f0c28 */
[----:B------:R-:W-:Y:S01]  /*2ac0*/  IMAD.MOV.U32 R24, RZ, RZ, R49 ;  /* 0x000000ffff187224 */ /* 0x000fe200078e0031 */
[----:B-1----:R-:W-:Y:S02]  /*2ad0*/  ISETP.GE.AND P2, PT, R119, 0x1, PT ;  /* 0x000000017700780c */ /* 0x002fe40003f46270 */
[----:B------:R-:W-:Y:S01]  /*2ae0*/  LEA.HI.X R47, R41, R123, R42, 0x1, P4 ;  /* 0x0000007b292f7211 */ /* 0x000fe200020f0c2a */
[C---:B------:R-:W-:Y:S02]  /*2af0*/  VIADD R41, R39.reuse, 0x20 ;  /* 0x0000002027297836 */ /* 0x040fe40000000000 */
[C---:B------:R-:W-:Y:S02]  /*2b00*/  @P5 VIADD R41, R39.reuse, 0xffffffe0 ;  /* 0xffffffe027295836 */ /* 0x040fe40000000000 */
[----:B------:R-:W-:-:S02]  /*2b10*/  IMAD R39, R39, 0x2, R118 ;  /* 0x0000000227277824 */ /* 0x000fc400078e0276 */
[----:B------:R-:W-:Y:S01]  /*2b20*/  IMAD R96, R41, 0x2, R118 ;  /* 0x0000000229607824 */ /* 0x000fe200078e0276 */
        /* <DEDUP_REMOVED lines=8> */
[----:B------:R-:W-:Y:S02]  /*2bb0*/  IMAD R97, R24, -0x70, R2 ;  /* 0xffffff9018617824 */ /* 0x000fe400078e0202 */
[C---:B------:R-:W-:Y:S02]  /*2bc0*/  IMAD R41, R48.reuse, R100, R41 ;  /* 0x0000006430297224 */ /* 0x040fe400078e0229 */
[----:B------:R-:W-:Y:S01]  /*2bd0*/  IMAD R43, R48, R106, R43 ;  /* 0x0000006a302b7224 */ /* 0x000fe200078e022b */
[----:B------:R-:W-:Y:S01]  /*2be0*/  VIMNMX R97, R97, 0x70, PT ;  /* 0x0000007061617848 */ /* 0x000fe20003fe0100 */
[----:B------:R-:W-:-:S04]  /*2bf0*/  IMAD.WIDE.U32 R90, R100, R49, RZ ;  /* 0x00000031645a7225 */ /* 0x000fc800078e00ff */
        /* <DEDUP_REMOVED lines=60> */
.L_x_6193:
[----:B------:R-:W-:Y:S05]  /*2fc0*/  BSYNC B1 ;  /* 0x0000000000017941 */ /* 0x000fea0003800000 */
.L_x_6192:
        /* <DEDUP_REMOVED lines=57> */
.L_x_6195:
[----:B------:R-:W-:Y:S05]  /*3360*/  BSYNC B1 ;  /* 0x0000000000017941 */ /* 0x000fea0003800000 */
.L_x_6194:
        /* <DEDUP_REMOVED lines=95> */
[----:B------:R-:W-:Y:S01]  /*3960*/  PRMT R166, R40, 0x7610, R166 ;  /* 0x0000761028a67816 */ /* 0x000fe200000000a6 */
[----:B------:R-:W-:-:S05]  /*3970*/  IMAD.MOV.U32 R40, RZ, RZ, R70 ;  /* 0x000000ffff287224 */ /* 0x000fca00078e0046 */
[----:B------:R-:W-:Y:S01]  /*3980*/  PRMT R175, R40, 0x7610, R175 ;  /* 0x0000761028af7816 */ /* 0x000fe200000000af */
[----:B------:R-:W-:Y:S06]  /*3990*/  @!P2 BRA `(.L_x_6196) ;  /* 0x000000000004a947 */ /* 0x000fec0003800000 */
[----:B------:R-:W-:Y:S01]  /*39a0*/  BPT.TRAP 0x1 ;  /* 0x000000040000795c */ /* 0x000fe20000300000 */
.L_x_6196:
[----:B------:R-:W-:Y:S01]  /*39b0*/  IMAD R98, R17, 0x8, R16 ;  /* 0x0000000811627824 */ /* 0x000fe200078e0210 */
[----:B------:R-:W-:Y:S01]  /*39c0*/  SHF.L.U32 R99, R209, 0x1f, RZ ;  /* 0x0000001fd1637819 */ /* 0x000fe200000006ff */
[----:B------:R-:W-:Y:S03]  /*39d0*/  BSSY B1, `(.L_x_6197) ;  /* 0x0000003000017945 */ /* 0x000fe60003800000 */
[----:B------:R-:W0:Y:S02]  /*39e0*/  SYNCS.PHASECHK.TRANS64.TRYWAIT P5, [R98+URZ+0x36890], R99 ;  /* 0x03689063620075a7 */ /* 0x000e2400080a017f */
[----:B0-----:R-:W-:Y:S05]  /*39f0*/  @!P5 BRA `(.L_x_6198) ;  /* 0x000002b80084d947 */ /* 0x001fea0003800000 */
.L_x_6575:
[----:B------:R-:W-:Y:S05]  /*3a00*/  BSYNC B1 ;  /* 0x0000000000017941 */ /* 0x000fea0003800000 */
.L_x_6197:
        /* <DEDUP_REMOVED lines=9> */
[--C-:B------:R-:W-:Y:S02]  /*3aa0*/  SHF.R.U64 R122, R122, 0x10, R123.reuse ;  /* 0x000000107a7a7819 */ /* 0x100fe4000000127b */
[----:B------:R-:W-:Y:S02]  /*3ab0*/  SHF.R.U32.HI R128, RZ, 0x10, R123 ;  /* 0x00000010ff807819 */ /* 0x000fe4000001167b */
[----:B------:R-:W-:Y:S01]  /*3ac0*/  SHF.R.U64 R123, R126, 0x10, R127 ;  /* 0x000000107e7b7819 */ /* 0x000fe2000000127f */
[----:B--2---:R-:W-:Y:S01]  /*3ad0*/  IMAD.U32 R126, R41, 0x10000, RZ ;  /* 0x00010000297e7824 */ /* 0x004fe200078e00ff */
[C---:B------:R-:W-:Y:S02]  /*3ae0*/  PRMT R122, R130.reuse, 0x5432, R122 ;  /* 0x00005432827a7816 */ /* 0x040fe4000000007a */
[----:B------:R-:W-:Y:S02]  /*3af0*/  PRMT R123, R130, 0x5410, R123 ;  /* 0x00005410827b7816 */ /* 0x000fe4000000007b */
[----:B------:R-:W-:-:S02]  /*3b00*/  SHF.R.U32.HI R129, RZ, 0x10, R127 ;  /* 0x00000010ff817819 */ /* 0x000fc4000001167f */
[----:B------:R-:W-:Y:S02]  /*3b10*/  LOP3.LUT R130, R41, 0xffff0000, RZ, 0xc0, !PT ;  /* 0xffff000029827812 */ /* 0x000fe400078ec0ff */
[----:B------:R-:W-:Y:S02]  /*3b20*/  LOP3.LUT R127, R123, 0xffff0000, RZ, 0xc0, !PT ;  /* 0xffff00007b7f7812 */ /* 0x000fe400078ec0ff */
[C---:B------:R-:W-:Y:S01]  /*3b30*/  LOP3.LUT R131, R122.reuse, 0xffff0000, RZ, 0xc0, !PT ;  /* 0xffff00007a837812 */ /* 0x040fe200078ec0ff */
[----:B------:R-:W-:Y:S02]  /*3b40*/  IMAD.U32 R122, R122, 0x10000, RZ ;  /* 0x000100007a7a7824 */ /* 0x000fe400078e00ff */
[C---:B------:R-:W-:Y:S02]  /*3b50*/  FMUL.FTZ R41, R130.reuse, R127 ;  /* 0x0000007f82297220 */ /* 0x040fe40000410000 */
[-C--:B------:R-:W-:Y:S02]  /*3b60*/  FMUL.FTZ R130, R130, R131.reuse ;  /* 0x0000008382827220 */ /* 0x080fe40000410000 */
[----:B------:R-:W-:-:S02]  /*3b70*/  FFMA.FTZ R41, R126, R131, -R41 ;  /* 0x000000837e297223 */ /* 0x000fc40000010829 */
[----:B------:R-:W-:Y:S01]  /*3b80*/  FFMA.FTZ R126, R126, R127, R130 ;  /* 0x0000007f7e7e7223 */ /* 0x000fe20000010082 */
[----:B------:R-:W-:Y:S02]  /*3b90*/  PRMT R127, R89, 0x5432, R128 ;  /* 0x00005432597f7816 */ /* 0x000fe40000000080 */
[----:B------:R-:W-:Y:S02]  /*3ba0*/  PRMT R128, R145, 0x5410, R129 ;  /* 0x0000541091807816 */ /* 0x000fe40000000081 */
[----:B------:R-:W-:Y:S01]  /*3bb0*/  LOP3.LUT R130, R42, 0xffff0000, RZ, 0xc0, !PT ;  /* 0xffff00002a827812 */ /* 0x000fe200078ec0ff */
[C---:B------:R-:W-:Y:S01]  /*3bc0*/  IMAD.U32 R131, R127.reuse, 0x10000, RZ ;  /* 0x000100007f837824 */ /* 0x040fe200078e00ff */
[----:B------:R-:W-:Y:S01]  /*3bd0*/  LOP3.LUT R127, R127, 0xffff0000, RZ, 0xc0, !PT ;  /* 0xffff00007f7f7812 */ /* 0x000fe200078ec0ff */
[----:B------:R-:W-:Y:S01]  /*3be0*/  IMAD.U32 R129, R128, 0x10000, RZ ;  /* 0x0001000080817824 */ /* 0x000fe200078e00ff */
[----:B------:R-:W-:Y:S01]  /*3bf0*/  F2FP.BF16.F32.PACK_AB R41, R126, R41 ;  /* 0x000000297e29723e */ /* 0x000fe200000010ff */
[----:B------:R-:W-:-:S02]  /*3c00*/  IMAD.U32 R42, R42, 0x10000, RZ ;  /* 0x000100002a2a7824 */ /* 0x000fc400078e00ff */
[C---:B------:R-:W-:Y:S01]  /*3c10*/  FMUL.FTZ R145, R130.reuse, R129 ;  /* 0x0000008182917220 */ /* 0x040fe20000410000 */
[----:B------:R-:W-:-:S03]  /*3c20*/  FMUL.FTZ R130, R130, R131 ;  /* 0x0000008382827220 */ /* 0x000fc60000410000 */
[C---:B------:R-:W-:Y:S01]  /*3c30*/  FFMA.FTZ R145, R42.reuse, R131, -R145 ;  /* 0x000000832a917223 */ /* 0x040fe20000010891 */
[----:B------:R-:W-:Y:S01]  /*3c40*/  FFMA.FTZ R130, R42, R129, R130 ;  /* 0x000000812a827223 */ /* 0x000fe20000010082 */
[----:B------:R-:W-:Y:S01]  /*3c50*/  LOP3.LUT R129, R128, 0xffff0000, RZ, 0xc0, !PT ;  /* 0xffff000080817812 */ /* 0x000fe200078ec0ff */
[C---:B------:R-:W-:Y:S01]  /*3c60*/  IMAD.U32 R128, R43.reuse, 0x10000, RZ ;  /* 0x000100002b807824 */ /* 0x040fe200078e00ff */
[----:B------:R-:W-:-:S05]  /*3c70*/  LOP3.LUT R42, R43, 0xffff0000, RZ, 0xc0, !PT ;  /* 0xffff00002b2a7812 */ /* 0x000fca00078ec0ff */
[C---:B------:R-:W-:Y:S01]  /*3c80*/  FMUL.FTZ R43, R42.reuse, R129 ;  /* 0x000000812a2b7220 */ /* 0x040fe20000410000 */
[----:B------:R-:W-:-:S03]  /*3c90*/  FMUL.FTZ R42, R42, R127 ;  /* 0x0000007f2a2a7220 */ /* 0x000fc60000410000 */
[C---:B------:R-:W-:Y:S01]  /*3ca0*/  FFMA.FTZ R43, R128.reuse, R127, -R43 ;  /* 0x0000007f802b7223 */ /* 0x040fe2000001082b */
[----:B------:R-:W-:Y:S01]  /*3cb0*/  FFMA.FTZ R42, R128, R129, R42 ;  /* 0x00000081802a7223 */ /* 0x000fe2000001002a */
[----:B------:R-:W-:Y:S01]  /*3cc0*/  IMAD.U32 R128, R123, 0x10000, RZ ;  /* 0x000100007b807824 */ /* 0x000fe200078e00ff */
[C---:B------:R-:W-:Y:S01]  /*3cd0*/  LOP3.LUT R123, R40.reuse, 0xffff0000, RZ, 0xc0, !PT ;  /* 0xffff0000287b7812 */ /* 0x040fe200078ec0ff */
[----:B------:R-:W-:Y:S02]  /*3ce0*/  IMAD.U32 R127, R40, 0x10000, RZ ;  /* 0x00010000287f7824 */ /* 0x000fe400078e00ff */
[----:B------:R-:W-:Y:S02]  /*3cf0*/  F2FP.BF16.F32.PACK_AB R43, R42, R43 ;  /* 0x0000002b2a2b723e */ /* 0x000fe400000010ff */
[C---:B------:R-:W-:Y:S01]  /*3d00*/  FMUL.FTZ R40, R123.reuse, R128 ;  /* 0x000000807b287220 */ /* 0x040fe20000410000 */
[----:B------:R-:W-:Y:S01]  /*3d10*/  FMUL.FTZ R123, R123, R122 ;  /* 0x0000007a7b7b7220 */ /* 0x000fe20000410000 */
[----:B------:R-:W-:-:S02]  /*3d20*/  F2FP.BF16.F32.PACK_AB R42, R130, R145 ;  /* 0x00000091822a723e */ /* 0x000fc400000010ff */
[C---:B------:R-:W-:Y:S01]  /*3d30*/  FFMA.FTZ R40, R127.reuse, R122, -R40 ;  /* 0x0000007a7f287223 */ /* 0x040fe20000010828 */
[----:B------:R-:W-:-:S05]  /*3d40*/  FFMA.FTZ R123, R127, R128, R123 ;  /* 0x000000807f7b7223 */ /* 0x000fca000001007b */
[----:B------:R-:W-:-:S07]  /*3d50*/  F2FP.BF16.F32.PACK_AB R40, R123, R40 ;  /* 0x000000287b28723e */ /* 0x000fce00000010ff */
.L_x_6204:
[----:B------:R-:W-:Y:S05]  /*3d60*/  BSYNC B3 ;  /* 0x0000000000037941 */ /* 0x000fea0003800000 */
.L_x_6203:
[----:B--2---:R1:W-:Y:S02]  /*3d70*/  STG.E.128 desc[UR60][R46.64], R40 ;  /* 0x000000282e007986 */ /* 0x0043e4000c101d3c */
.L_x_6202:
[----:B------:R-:W-:Y:S05]  /*3d80*/  BSYNC B2 ;  /* 0x0000000000027941 */ /* 0x000fea0003800000 */
.L_x_6201:
[----:B------:R-:W-:Y:S01]  /*3d90*/  ISETP.NE.AND P3, PT, R33, RZ, PT ;  /* 0x000000ff2100720c */ /* 0x000fe20003f65270 */
[----:B------:R-:W-:-:S12]  /*3da0*/  BSSY B2, `(.L_x_6205) ;  /* 0x0000036000027945 */ /* 0x000fd80003800000 */
[----:B------:R-:W-:Y:S05]  /*3db0*/  @!P3 BRA `(.L_x_6206) ;  /* 0x0000000000d0b947 */ /* 0x000fea0003800000 */
[----:B-1----:R1:W2:Y:S01]  /*3dc0*/  LDS.128 R40, [R96+0x21000] ;  /* 0x0210000060287984 */ /* 0x0022a20000000c00 */
[----:B------:R-:W-:Y:S01]  /*3dd0*/  ISETP.GE.AND P3, PT, R215, R119, PT ;  /* 0x00000077d700720c */ /* 0x000fe20003f66270 */
[----:B------:R-:W-:-:S12]  /*3de0*/  BSSY B3, `(.L_x_6207) ;  /* 0x0000030000037945 */ /* 0x000fd80003800000 */
[----:B-1----:R-:W-:Y:S05]  /*3df0*/  @P3 BRA `(.L_x_6208) ;  /* 0x0000000000b83947 */ /* 0x002fea0003800000 */
[----:B------:R-:W-:Y:S02]  /*3e00*/  SHF.R.U64 R123, R92, 0x10, R93 ;  /* 0x000000105c7b7819 */ /* 0x000fe4000000125d */
[----:B------:R-:W-:Y:S02]  /*3e10*/  SHF.R.U64 R92, R94, 0x10, R95 ;  /* 0x000000105e5c7819 */ /* 0x000fe4000000125f */
[----:B------:R-:W-:Y:S02]  /*3e20*/  PRMT R94, R162, 0x5410, R123 ;  /* 0x00005410a25e7816 */ /* 0x000fe4000000007b */
[----:B------:R-:W-:Y:S02]  /*3e30*/  PRMT R92, R146, 0x5432, R92 ;  /* 0x00005432925c7816 */ /* 0x000fe4000000005c */
[C---:B--2---:R-:W-:Y:S02]  /*3e40*/  LOP3.LUT R122, R41.reuse, 0xffff0000, RZ, 0xc0, !PT ;  /* 0xffff0000297a7812 */ /* 0x044fe400078ec0ff */
[C---:B------:R-:W-:Y:S01]  /*3e50*/  LOP3.LUT R123, R92.reuse, 0xffff0000, RZ, 0xc0, !PT ;  /* 0xffff00005c7b7812 */ /* 0x040fe200078ec0ff */
[----:B------:R-:W-:Y:S01]  /*3e60*/  IMAD.U32 R92, R92, 0x10000, RZ ;  /* 0x000100005c5c7824 */ /* 0x000fe200078e00ff */
[C---:B------:R-:W-:Y:S01]  /*3e70*/  LOP3.LUT R126, R94.reuse, 0xffff0000, RZ, 0xc0, !PT ;  /* 0xffff00005e7e7812 */ /* 0x040fe200078ec0ff */
[----:B------:R-:W-:Y:S01]  /*3e80*/  IMAD.U32 R94, R94, 0x10000, RZ ;  /* 0x000100005e5e7824 */ /* 0x000fe200078e00ff */
[----:B------:R-:W-:Y:S01]  /*3e90*/  SHF.R.U32.HI R127, RZ, 0x10, R95 ;  /* 0x00000010ff7f7819 */ /* 0x000fe2000001165f */
[CC--:B------:R-:W-:Y:S01]  /*3ea0*/  FMUL.FTZ R128, R122.reuse, R123.reuse ;  /* 0x0000007b7a807220 */ /* 0x0c0fe20000410000 */
[----:B------:R-:W-:Y:S01]  /*3eb0*/  SHF.R.U32.HI R93, RZ, 0x10, R93 ;  /* 0x00000010ff5d7819 */ /* 0x000fe2000001165d */
[-C--:B------:R-:W-:Y:S01]  /*3ec0*/  FMUL.FTZ R130, R122, R126.reuse ;  /* 0x0000007e7a827220 */ /* 0x080fe20000410000 */
[----:B------:R-:W-:Y:S01]  /*3ed0*/  IMAD.U32 R95, R41, 0x10000, RZ ;  /* 0x00010000295f7824 */ /* 0x000fe200078e00ff */
[----:B------:R-:W-:Y:S01]  /*3ee0*/  PRMT R122, R186, 0x5410, R127 ;  /* 0x00005410ba7a7816 */ /* 0x000fe2000000007f */
[----:B------:R-:W-:Y:S01]  /*3ef0*/  IMAD.U32 R127, R40, 0x10000, RZ ;  /* 0x00010000287f7824 */ /* 0x000fe200078e00ff */
[----:B------:R-:W-:Y:S01]  /*3f00*/  PRMT R93, R164, 0x5410, R93 ;  /* 0x00005410a45d7816 */ /* 0x000fe2000000005d */
[C---:B------:R-:W-:Y:S01]  /*3f10*/  FFMA.FTZ R126, R95.reuse, R126, -R128 ;  /* 0x0000007e5f7e7223 */ /* 0x040fe20000010880 */
[----:B------:R-:W-:Y:S01]  /*3f20*/  LOP3.LUT R41, R42, 0xffff0000, RZ, 0xc0, !PT ;  /* 0xffff00002a297812 */ /* 0x000fe200078ec0ff */
[----:B------:R-:W-:Y:S01]  /*3f30*/  FFMA.FTZ R95, R95, R123, R130 ;  /* 0x0000007b5f5f7223 */ /* 0x000fe20000010082 */
[C---:B------:R-:W-:Y:S01]  /*3f40*/  IMAD.U32 R128, R122.reuse, 0x10000, RZ ;  /* 0x000100007a807824 */ /* 0x040fe200078e00ff */
[----:B------:R-:W-:Y:S01]  /*3f50*/  LOP3.LUT R122, R122, 0xffff0000, RZ, 0xc0, !PT ;  /* 0xffff00007a7a7812 */ /* 0x000fe200078ec0ff */
[C---:B------:R-:W-:Y:S01]  /*3f60*/  IMAD.U32 R130, R93.reuse, 0x10000, RZ ;  /* 0x000100005d827824 */ /* 0x040fe200078e00ff */
[----:B------:R-:W-:Y:S01]  /*3f70*/  LOP3.LUT R93, R93, 0xffff0000, RZ, 0xc0, !PT ;  /* 0xffff00005d5d7812 */ /* 0x000fe200078ec0ff */
[----:B------:R-:W-:-:S02]  /*3f80*/  IMAD.U32 R123, R42, 0x10000, RZ ;  /* 0x000100002a7b7824 */ /* 0x000fc400078e00ff */
[----:B------:R-:W-:Y:S01]  /*3f90*/  FMUL.FTZ R162, R41, R128 ;  /* 0x0000008029a27220 */ /* 0x000fe20000410000 */
[----:B------:R-:W-:Y:S01]  /*3fa0*/  LOP3.LUT R42, R43, 0xffff0000, RZ, 0xc0, !PT ;  /* 0xffff00002b2a7812 */ /* 0x000fe200078ec0ff */
[-C--:B------:R-:W-:Y:S01]  /*3fb0*/  FMUL.FTZ R164, R41, R130.reuse ;  /* 0x0000008229a47220 */ /* 0x080fe20000410000 */
[----:B------:R-:W-:Y:S01]  /*3fc0*/  LOP3.LUT R40, R40, 0xffff0000, RZ, 0xc0, !PT ;  /* 0xffff000028287812 */ /* 0x000fe200078ec0ff */
[----:B------:R-:W-:Y:S01]  /*3fd0*/  FFMA.FTZ R162, R123, R130, -R162 ;  /* 0x000000827ba27223 */ /* 0x000fe200000108a2 */
[----:B------:R-:W-:Y:S02]  /*3fe0*/  IMAD.U32 R43, R43, 0x10000, RZ ;  /* 0x000100002b2b7824 */ /* 0x000fe400078e00ff */
        /* <DEDUP_REMOVED lines=15> */
.L_x_6208:
[----:B------:R-:W-:Y:S05]  /*40e0*/  BSYNC B3 ;  /* 0x0000000000037941 */ /* 0x000fea0003800000 */
.L_x_6207:
[----:B--2---:R2:W-:Y:S02]  /*40f0*/  STG.E.128 desc[UR60][R46.64+0x40], R40 ;  /* 0x000040282e007986 */ /* 0x0045e4000c101d3c */
.L_x_6206:
[----:B------:R-:W-:Y:S05]  /*4100*/  BSYNC B2 ;  /* 0x0000000000027941 */ /* 0x000fea0003800000 */
.L_x_6205:
        /* <DEDUP_REMOVED lines=52> */
.L_x_6212:
[----:B------:R-:W-:Y:S05]  /*4450*/  BSYNC B3 ;  /* 0x0000000000037941 */ /* 0x000fea0003800000 */
.L_x_6211:
[----:B--2---:R3:W-:Y:S02]  /*4460*/  STG.E.128 desc[UR60][R46.64+0x80], R40 ;  /* 0x000080282e007986 */ /* 0x0047e4000c101d3c */
.L_x_6210:
[----:B------:R-:W-:Y:S05]  /*4470*/  BSYNC B2 ;  /* 0x0000000000027941 */ /* 0x000fea0003800000 */
.L_x_6209:
        /* <DEDUP_REMOVED lines=52> */
.L_x_6216:
[----:B------:R-:W-:Y:S05]  /*47c0*/  BSYNC B3 ;  /* 0x0000000000037941 */ /* 0x000fea0003800000 */
.L_x_6215:
[----:B--2---:R4:W-:Y:S02]  /*47d0*/  STG.E.128 desc[UR60][R46.64+0xc0], R40 ;  /* 0x0000c0282e007986 */ /* 0x0049e4000c101d3c */
.L_x_6214:
[----:B------:R-:W-:Y:S05]  /*47e0*/  BSYNC B2 ;  /* 0x0000000000027941 */ /* 0x000fea0003800000 */
.L_x_6213:
        /* <DEDUP_REMOVED lines=52> */
.L_x_6220:
[----:B------:R-:W-:Y:S05]  /*4b30*/  BSYNC B3 ;  /* 0x0000000000037941 */ /* 0x000fea0003800000 */
.L_x_6219:
[----:B--2---:R1:W-:Y:S02]  /*4b40*/  STG.E.128 desc[UR60][R46.64+0x100], R40 ;  /* 0x000100282e007986 */ /* 0x0043e4000c101d3c */
.L_x_6218:
[----:B------:R-:W-:Y:S05]  /*4b50*/  BSYNC B2 ;  /* 0x0000000000027941 */ /* 0x000fea0003800000 */
.L_x_6217:
[----:B------:R-:W-:-:S13]  /*4b60*/  ISETP.NE.AND P3, PT, R37, RZ, PT ;  /* 0x000000ff2500720c */ /* 0x000fda0003f65270 */
        /* <DEDUP_REMOVED lines=22> */
[----:B------:R-:W-:Y:S01]  /*4cd0*/  FMUL.FTZ R82, R75, R80 ;  /* 0x000000504b527220 */ /* 0x000fe20000410000 */
[----:B------:R-:W-:Y:S01]  /*4ce0*/  LOP3.LUT R42, R43, 0xffff0000, RZ, 0xc0, !PT ;  /* 0xffff00002b2a7812 */ /* 0x000fe200078ec0ff */
[C---:B------:R-:W-:Y:S01]  /*4cf0*/  FMUL.FTZ R81, R73.reuse, R74 ;  /* 0x0000004a49517220 */ /* 0x040fe20000410000 */
[----:B------:R-:W-:Y:S01]  /*4d00*/  FMUL.FTZ R73, R73, R76 ;  /* 0x0000004c49497220 */ /* 0x000fe20000410000 */
[-C--:B------:R-:W-:Y:S01]  /*4d10*/  FMUL.FTZ R79, R75, R78.reuse ;  /* 0x0000004e4b4f7220 */ /* 0x080fe20000410000 */
[----:B------:R-:W-:Y:S01]  /*4d20*/  LOP3.LUT R75, R40, 0xffff0000, RZ, 0xc0, !PT ;  /* 0xffff0000284b7812 */ /* 0x000fe200078ec0ff */
[----:B------:R-:W-:Y:S01]  /*4d30*/  FFMA.FTZ R40, R77, R78, -R82 ;  /* 0x0000004e4d287223 */ /* 0x000fe20000010852 */
[----:B------:R-:W-:Y:S01]  /*4d40*/  LOP3.LUT R174, R174, 0xffff0000, RZ, 0xc0, !PT ;  /* 0xffff0000aeae7812 */ /* 0x000fe200078ec0ff */
[----:B------:R-:W-:Y:S01]  /*4d50*/  IMAD.U32 R78, R173, 0x10000, RZ ;  /* 0x00010000ad4e7824 */ /* 0x000fe200078e00ff */
[----:B------:R-:W-:Y:S01]  /*4d60*/  LOP3.LUT R171, R171, 0xffff0000, RZ, 0xc0, !PT ;  /* 0xffff0000abab7812 */ /* 0x000fe200078ec0ff */
[----:B------:R-:W-:-:S02]  /*4d70*/  IMAD.U32 R172, R172, 0x10000, RZ ;  /* 0x00010000acac7824 */ /* 0x000fc400078e00ff */
[----:B------:R-:W-:Y:S01]  /*4d80*/  FFMA.FTZ R77, R77, R80, R79 ;  /* 0x000000504d4d7223 */ /* 0x000fe2000001004f */
[C---:B------:R-:W-:Y:S01]  /*4d90*/  FFMA.FTZ R76, R72.reuse, R76, -R81 ;  /* 0x0000004c484c7223 */ /* 0x040fe20000010851 */
        /* <DEDUP_REMOVED lines=15> */
.L_x_6222:
[----:B------:R-:W-:Y:S05]  /*4e90*/  BSYNC B2 ;  /* 0x0000000000027941 */ /* 0x000fea0003800000 */
.L_x_6221:
[----:B--2---:R1:W-:Y:S02]  /*4ea0*/  STG.E.128 desc[UR60][R46.64+0x140], R40 ;  /* 0x000140282e007986 */ /* 0x0043e4000c101d3c */
.L_x_6200:
[----:B------:R-:W-:Y:S05]  /*4eb0*/  BSYNC B1 ;  /* 0x0000000000017941 */ /* 0x000fea0003800000 */
.L_x_6199:
        /* <DEDUP_REMOVED lines=31> */
[----:B------:R-:W-:Y:S01]  /*50b0*/  IMAD.U32 R175, R175, 0x10000, RZ ;  /* 0x00010000afaf7824 */ /* 0x000fe200078e00ff */
[----:B------:R-:W-:Y:S01]  /*50c0*/  LOP3.LUT R40, R40, 0xffff0000, RZ, 0xc0, !PT ;  /* 0xffff000028287812 */ /* 0x000fe200078ec0ff */
[----:B------:R-:W-:Y:S01]  /*50d0*/  FMUL.FTZ R69, R69, R71 ;  /* 0x0000004745457220 */ /* 0x000fe20000410000 */
[----:B------:R-:W-:-:S02]  /*50e0*/  IMAD.U32 R167, R167, 0x10000, RZ ;  /* 0x00010000a7a77824 */ /* 0x000fc400078e00ff */
[C---:B------:R-:W-:Y:S01]  /*50f0*/  FFMA.FTZ R74, R47.reuse, R70, -R74 ;  /* 0x000000462f4a7223 */ /* 0x040fe2000001084a */
[----:B------:R-:W-:Y:S01]  /*5100*/  FFMA.FTZ R75, R47, R72, R75 ;  /* 0x000000482f4b7223 */ /* 0x000fe2000001004b */
[C---:B------:R-:W-:Y:S01]  /*5110*/  FMUL.FTZ R68, R42.reuse, R176 ;  /* 0x000000b02a447220 */ /* 0x040fe20000410000 */
[----:B------:R-:W-:Y:S01]  /*5120*/  FMUL.FTZ R47, R42, R168 ;  /* 0x000000a82a2f7220 */ /* 0x000fe20000410000 */
[----:B------:R-:W-:Y:S01]  /*5130*/  FFMA.FTZ R77, R46, R71, -R77 ;  /* 0x000000472e4d7223 */ /* 0x000fe2000001084d */
[----:B------:R-:W-:Y:S01]  /*5140*/  FMUL.FTZ R42, R40, R175 ;  /* 0x000000af282a7220 */ /* 0x000fe20000410000 */
[----:B------:R-:W-:Y:S01]  /*5150*/  FFMA.FTZ R46, R46, R73, R69 ;  /* 0x000000492e2e7223 */ /* 0x000fe20000010045 */
[-C--:B------:R-:W-:Y:S01]  /*5160*/  FMUL.FTZ R40, R40, R167.reuse ;  /* 0x000000a728287220 */ /* 0x080fe20000410000 */
[----:B------:R-:W-:Y:S02]  /*5170*/  IMAD.U32 R43, R43, 0x10000, RZ ;  /* 0x000100002b2b7824 */ /* 0x000fe400078e00ff */
[----:B------:R-:W-:Y:S01]  /*5180*/  FFMA.FTZ R42, R41, R167, -R42 ;  /* 0x000000a7292a7223 */ /* 0x000fe2000001082a */
[----:B------:R-:W-:Y:S01]  /*5190*/  F2FP.BF16.F32.PACK_AB R74, R75, R74 ;  /* 0x0000004a4b4a723e */ /* 0x000fe200000010ff */
        /* <DEDUP_REMOVED lines=8> */
.L_x_6227:
[----:B------:R-:W-:Y:S05]  /*5220*/  BSYNC B2 ;  /* 0x0000000000027941 */ /* 0x000fea0003800000 */
.L_x_6226:
[----:B--2---:R1:W-:Y:S02]  /*5230*/  STG.E.128 desc[UR60][R44.64], R40 ;  /* 0x000000282c007986 */ /* 0x0043e4000c101d3c */
.L_x_6225:
[----:B------:R-:W-:Y:S05]  /*5240*/  BSYNC B1 ;  /* 0x0000000000017941 */ /* 0x000fea0003800000 */
.L_x_6224:
        /* <DEDUP_REMOVED lines=28> */
[-C--:B------:R-:W-:Y:S01]  /*5410*/  FMUL.FTZ R71, R46, R66.reuse ;  /* 0x000000422e477220 */ /* 0x080fe20000410000 */
[----:B------:R-:W-:Y:S01]  /*5420*/  LOP3.LUT R40, R40, 0xffff0000, RZ, 0xc0, !PT ;  /* 0xffff000028287812 */ /* 0x000fe200078ec0ff */
[----:B------:R-:W-:Y:S01]  /*5430*/  FMUL.FTZ R46, R64, R69 ;  /* 0x00000045402e7220 */ /* 0x000fe20000410000 */
[----:B------:R-:W-:Y:S01]  /*5440*/  LOP3.LUT R170, R170, 0xffff0000, RZ, 0xc0, !PT ;  /* 0xffff0000aaaa7812 */ /* 0x000fe200078ec0ff */
[----:B------:R-:W-:Y:S01]  /*5450*/  IMAD.U32 R163, R163, 0x10000, RZ ;  /* 0x00010000a3a37824 */ /* 0x000fe200078e00ff */
[----:B------:R-:W-:Y:S01]  /*5460*/  LOP3.LUT R165, R165, 0xffff0000, RZ, 0xc0, !PT ;  /* 0xffff0000a5a57812 */ /* 0x000fe200078ec0ff */
[-C--:B------:R-:W-:Y:S01]  /*5470*/  FMUL.FTZ R64, R64, R67.reuse ;  /* 0x0000004340407220 */ /* 0x080fe20000410000 */
[C---:B------:R-:W-:Y:S01]  /*5480*/  FFMA.FTZ R70, R43.reuse, R66, -R70 ;  /* 0x000000422b467223 */ /* 0x040fe20000010846 */
[----:B------:R-:W-:Y:S01]  /*5490*/  FFMA.FTZ R71, R43, R68, R71 ;  /* 0x000000442b477223 */ /* 0x000fe20000010047 */
[----:B------:R-:W-:Y:S01]  /*54a0*/  FFMA.FTZ R67, R47, R67, -R46 ;  /* 0x000000432f437223 */ /* 0x000fe2000001082e */
[CC--:B------:R-:W-:Y:S01]  /*54b0*/  FMUL.FTZ R43, R65.reuse, R170.reuse ;  /* 0x000000aa412b7220 */ /* 0x0c0fe20000410000 */
[C---:B------:R-:W-:Y:S01]  /*54c0*/  FMUL.FTZ R46, R40.reuse, R169 ;  /* 0x000000a9282e7220 */ /* 0x040fe20000410000 */
[----:B------:R-:W-:Y:S01]  /*54d0*/  FMUL.FTZ R65, R65, R165 ;  /* 0x000000a541417220 */ /* 0x000fe20000410000 */
[----:B------:R-:W-:Y:S01]  /*54e0*/  FMUL.FTZ R40, R40, R163 ;  /* 0x000000a328287220 */ /* 0x000fe20000410000 */
        /* <DEDUP_REMOVED lines=10> */
.L_x_6231:
[----:B------:R-:W-:Y:S05]  /*5590*/  BSYNC B2 ;  /* 0x0000000000027941 */ /* 0x000fea0003800000 */
.L_x_6230:
[----:B--2---:R1:W-:Y:S02]  /*55a0*/  STG.E.128 desc[UR60][R44.64+0x40], R40 ;  /* 0x000040282c007986 */ /* 0x0043e4000c101d3c */
.L_x_6229:
[----:B------:R-:W-:Y:S05]  /*55b0*/  BSYNC B1 ;  /* 0x0000000000017941 */ /* 0x000fea0003800000 */
.L_x_6228:
        /* <DEDUP_REMOVED lines=53> */
.L_x_6235:
[----:B------:R-:W-:Y:S05]  /*5910*/  BSYNC B2 ;  /* 0x0000000000027941 */ /* 0x000fea0003800000 */
.L_x_6234:
[----:B--2---:R1:W-:Y:S02]  /*5920*/  STG.E.128 desc[UR60][R44.64+0x80], R40 ;  /* 0x000080282c007986 */ /* 0x0043e4000c101d3c */
.L_x_6233:
[----:B------:R-:W-:Y:S05]  /*5930*/  BSYNC B1 ;  /* 0x0000000000017941 */ /* 0x000fea0003800000 */
.L_x_6232:
        /* <DEDUP_REMOVED lines=53> */
.L_x_6239:
[----:B------:R-:W-:Y:S05]  /*5c90*/  BSYNC B2 ;  /* 0x0000000000027941 */ /* 0x000fea0003800000 */
.L_x_6238:
[----:B--2---:R1:W-:Y:S02]  /*5ca0*/  STG.E.128 desc[UR60][R44.64+0xc0], R40 ;  /* 0x0000c0282c007986 */ /* 0x0043e4000c101d3c */
.L_x_6237:
[----:B------:R-:W-:Y:S05]  /*5cb0*/  BSYNC B1 ;  /* 0x0000000000017941 */ /* 0x000fea0003800000 */
.L_x_6236:
        /* <DEDUP_REMOVED lines=53> */
.L_x_6243:
[----:B------:R-:W-:Y:S05]  /*6010*/  BSYNC B2 ;  /* 0x0000000000027941 */ /* 0x000fea0003800000 */
.L_x_6242:
[----:B--2---:R1:W-:Y:S02]  /*6020*/  STG.E.128 desc[UR60][R44.64+0x100], R40 ;  /* 0x000100282c007986 */ /* 0x0043e4000c101d3c */
.L_x_6241:
[----:B------:R-:W-:Y:S05]  /*6030*/  BSYNC B1 ;  /* 0x0000000000017941 */ /* 0x000fea0003800000 */
.L_x_6240:
        /* <DEDUP_REMOVED lines=52> */
.L_x_6245:
[----:B------:R-:W-:Y:S05]  /*6380*/  BSYNC B1 ;  /* 0x0000000000017941 */ /* 0x000fea0003800000 */
.L_x_6244:
[----:B--2---:R1:W-:Y:S01]  /*6390*/  STG.E.128 desc[UR60][R44.64+0x140], R40 ;  /* 0x000140282c007986 */ /* 0x0043e2000c101d3c */
[----:B------:R-:W-:Y:S05]  /*63a0*/  BRA `(.L_x_6223) ;  /* 0x0000004000587947 */ /* 0x000fea0003800000 */
.L_x_6191:
        /* <DEDUP_REMOVED lines=47> */
.L_x_6247:
[----:B------:R-:W-:Y:S05]  /*66a0*/  BSYNC B1 ;  /* 0x0000000000017941 */ /* 0x000fea0003800000 */
.L_x_6246:
        /* <DEDUP_REMOVED lines=48> */
.L_x_6249:
[----:B------:R-:W-:Y:S05]  /*69b0*/  BSYNC B1 ;  /* 0x0000000000017941 */ /* 0x000fea0003800000 */
.L_x_6248:
[----:B0-----:R-:W2:Y:S01]  /*69c0*/  LDL R88, [R1+0x44] ;  /* 0x0000440001587983 */ /* 0x001ea20000100800 */
[----:B------:R-:W-:Y:S01]  /*69d0*/  IMAD.MOV.U32 R89, RZ, RZ, R41 ;  /* 0x000000ffff597224 */ /* 0x000fe200078e0029 */
[----:B------:R-:W-:Y:S01]  /*69e0*/  PRMT R171, R93, 0x5410, R94 ;  /* 0x000054105dab7816 */ /* 0x000fe2000000005e */
[----:B------:R-:W-:Y:S02]  /*69f0*/  IMAD.MOV.U32 R90, RZ, RZ, R44 ;  /* 0x000000ffff5a7224 */ /* 0x000fe400078e002c */
[----:B------:R-:W-:-:S05]  /*6a00*/  IMAD.MOV.U32 R91, RZ, RZ, R45 ;  /* 0x000000ffff5b7224 */ /* 0x000fca00078e002d */
        /* <DEDUP_REMOVED lines=10> */
[----:B------:R-:W-:-:S05]  /*6ab0*/  IMAD.MOV.U32 R91, RZ, RZ, R62 ;  /* 0x000000ffff5b7224 */ /* 0x000fca00078e003e */
[----:B------:R-:W-:Y:S01]  /*6ac0*/  PRMT R180, R91, 0x7610, R180 ;  /* 0x000076105bb47816 */ /* 0x000fe200000000b4 */
[----:B-----5:R-:W-:Y:S01]  /*6ad0*/  IMAD.MOV.U32 R91, RZ, RZ, R66 ;  /* 0x000000ffff5b7224 */ /* 0x020fe200078e0042 */
[----:B--2---:R-:W-:Y:S01]  /*6ae0*/  R2UR UR4, R88 ;  /* 0x00000000580472ca */ /* 0x004fe200000e0000 */
[----:B------:R-:W-:-:S05]  /*6af0*/  IMAD.MOV.U32 R88, RZ, RZ, R40 ;  /* 0x000000ffff587224 */ /* 0x000fca00078e0028 */
[----:B------:R-:W-:Y:S01]  /*6b00*/  PRMT R172, R88, 0x5410, R89 ;  /* 0x0000541058ac7816 */ /* 0x000fe20000000059 */
[----:B------:R-:W-:Y:S02]  /*6b10*/  IMAD.MOV.U32 R88, RZ, RZ, R46 ;  /* 0x000000ffff587224 */ /* 0x000fe400078e002e */
[----:B------:R-:W-:-:S03]  /*6b20*/  IMAD.MOV.U32 R89, RZ, RZ, R47 ;  /* 0x000000ffff597224 */ /* 0x000fc600078e002f */
[----:B------:R-:W-:Y:S01]  /*6b30*/  PRMT R175, R175, 0x5410, R88 ;  /* 0x00005410afaf7816 */ /* 0x000fe20000000058 */
[----:B------:R-:W-:Y:S01]  /*6b40*/  IMAD.MOV.U32 R88, RZ, RZ, R50 ;  /* 0x000000ffff587224 */ /* 0x000fe200078e0032 */
[----:B------:R-:W-:Y:S01]  /*6b50*/  PRMT R176, R176, 0x5410, R89 ;  /* 0x00005410b0b07816 */ /* 0x000fe20000000059 */
[----:B------:R-:W-:Y:S01]  /*6b60*/  IMAD.MOV.U32 R89, RZ, RZ, R51 ;  /* 0x000000ffff597224 */ /* 0x000fe200078e0033 */
[----:B------:R-:W-:Y:S02]  /*6b70*/  UISETP.NE.AND UP0, UPT, UR4, 0x3, UPT ;  /* 0x000000030400788c */ /* 0x000fe4000bf05270 */
[----:B------:R-:W-:Y:S01]  /*6b80*/  PRMT R176, R90, 0x7610, R176 ;  /* 0x000076105ab07816 */ /* 0x000fe200000000b0 */
[----:B------:R-:W-:Y:S01]  /*6b90*/  IMAD.MOV.U32 R90, RZ, RZ, R63 ;  /* 0x000000ffff5a7224 */ /* 0x000fe200078e003f */
[----:B------:R-:W-:Y:S01]  /*6ba0*/  PRMT R164, R89, 0x5410, R88 ;  /* 0x0000541059a47816 */ /* 0x000fe20000000058 */
[----:B------:R-:W-:Y:S01]  /*6bb0*/  IMAD.MOV.U32 R88, RZ, RZ, R54 ;  /* 0x000000ffff587224 */ /* 0x000fe200078e0036 */
[----:B------:R-:W-:Y:S01]  /*6bc0*/  PLOP3.LUT P2, PT, PT, PT, UP0, 0x80, 0x0 ;  /* 0x000000000000781c */ /* 0x000fe20003f4f008 */
[----:B------:R-:W-:Y:S01]  /*6bd0*/  IMAD.MOV.U32 R89, RZ, RZ, R55 ;  /* 0x000000ffff597224 */ /* 0x000fe200078e0037 */
[----:B------:R-:W-:Y:S01]  /*6be0*/  PRMT R181, R90, 0x7610, R181 ;  /* 0x000076105ab57816 */ /* 0x000fe200000000b5 */
        /* <DEDUP_REMOVED lines=20> */
[----:B------:R-:W-:Y:S01]  /*6d30*/  PRMT R162, R91, 0x5410, R90 ;  /* 0x000054105ba27816 */ /* 0x000fe2000000005a */
[----:B------:R-:W-:-:S02]  /*6d40*/  IMAD.MOV.U32 R91, RZ, RZ, R78 ;  /* 0x000000ffff5b7224 */ /* 0x000fc400078e004e */
[----:B------:R-:W-:Y:S01]  /*6d50*/  IMAD.MOV.U32 R90, RZ, RZ, R79 ;  /* 0x000000ffff5a7224 */ /* 0x000fe200078e004f */
[----:B------:R-:W-:Y:S01]  /*6d60*/  PRMT R158, R89, 0x5410, R88 ;  /* 0x00005410599e7816 */ /* 0x000fe20000000058 */
        /* <DEDUP_REMOVED lines=21> */
.L_x_6250:
        /* <DEDUP_REMOVED lines=8> */
.L_x_6576:
[----:B------:R-:W-:Y:S05]  /*6f40*/  BSYNC B1 ;  /* 0x0000000000017941 */ /* 0x000fea0003800000 */
.L_x_6251:
        /* <DEDUP_REMOVED lines=31> */
[--C-:B------:R-:W-:Y:S02]  /*7140*/  SHF.R.U64 R165, R48, 0x10, R49.reuse ;  /* 0x0000001030a57819 */ /* 0x100fe40000001231 */
[----:B------:R-:W-:Y:S02]  /*7150*/  SHF.R.U32.HI R48, RZ, 0x10, R49 ;  /* 0x00000010ff307819 */ /* 0x000fe40000011631 */
[--C-:B------:R-:W-:Y:S02]  /*7160*/  SHF.R.U64 R49, R60, 0x10, R61.reuse ;  /* 0x000000103c317819 */ /* 0x100fe4000000123d */
[----:B------:R-:W-:Y:S02]  /*7170*/  SHF.R.U32.HI R60, RZ, 0x10, R61 ;  /* 0x00000010ff3c7819 */ /* 0x000fe4000001163d */
[--C-:B------:R-:W-:Y:S02]  /*7180*/  SHF.R.U64 R50, R50, 0x10, R51.reuse ;  /* 0x0000001032327819 */ /* 0x100fe40000001233 */
[----:B------:R-:W-:-:S02]  /*7190*/  SHF.R.U32.HI R163, RZ, 0x10, R51 ;  /* 0x00000010ffa37819 */ /* 0x000fc40000011633 */
[--C-:B------:R-:W-:Y:S02]  /*71a0*/  SHF.R.U64 R61, R62, 0x10, R63.reuse ;  /* 0x000000103e3d7819 */ /* 0x100fe4000000123f */
[----:B------:R-:W-:Y:S02]  /*71b0*/  SHF.R.U32.HI R51, RZ, 0x10, R63 ;  /* 0x00000010ff337819 */ /* 0x000fe4000001163f */
[----:B------:R-:W-:Y:S02]  /*71c0*/  PRMT R60, R167, 0x5432, R60 ;  /* 0x00005432a73c7816 */ /* 0x000fe4000000003c */
[C---:B------:R-:W-:Y:S02]  /*71d0*/  PRMT R63, R166.reuse, 0x5432, R48 ;  /* 0x00005432a63f7816 */ /* 0x040fe40000000030 */
[----:B------:R-:W-:Y:S01]  /*71e0*/  PRMT R165, R166, 0x5410, R165 ;  /* 0x00005410a6a57816 */ /* 0x000fe200000000a5 */
[----:B0-----:R-:W-:Y:S01]  /*71f0*/  IMAD.U32 R166, R93, 0x10000, RZ ;  /* 0x000100005da67824 */ /* 0x001fe200078e00ff */
[----:B------:R-:W-:Y:S01]  /*7200*/  PRMT R62, R164, 0x5432, R50 ;  /* 0x00005432a43e7816 */ /* 0x000fe20000000032 */
[----:B------:R-:W-:Y:S01]  /*7210*/  IMAD.U32 R50, R60, 0x10000, RZ ;  /* 0x000100003c327824 */ /* 0x000fe200078e00ff */
[----:B------:R-:W-:Y:S01]  /*7220*/  PRMT R48, R164, 0x5410, R163 ;  /* 0x00005410a4307816 */ /* 0x000fe200000000a3 */
[----:B------:R-:W-:Y:S01]  /*7230*/  IMAD.U32 R164, R63, 0x10000, RZ ;  /* 0x000100003fa47824 */ /* 0x000fe200078e00ff */
[----:B------:R-:W-:Y:S01]  /*7240*/  PRMT R49, R167, 0x5410, R49 ;  /* 0x00005410a7317816 */ /* 0x000fe20000000031 */
[----:B--2---:R-:W-:-:S02]  /*7250*/  IMAD.U32 R163, R89, 0x10000, RZ ;  /* 0x0001000059a37824 */ /* 0x004fc400078e00ff */
[C---:B------:R-:W-:Y:S01]  /*7260*/  FMUL.FTZ R167, R166.reuse, R50 ;  /* 0x00000032a6a77220 */ /* 0x040fe20000410000 */
[-C--:B------:R-:W-:Y:S01]  /*7270*/  FMUL.FTZ R166, R166, R164.reuse ;  /* 0x000000a4a6a67220 */ /* 0x080fe20000410000 */
[----:B------:R-:W-:Y:S02]  /*7280*/  LOP3.LUT R93, R93, 0xffff0000, RZ, 0xc0, !PT ;  /* 0xffff00005d5d7812 */ /* 0x000fe400078ec0ff */
[C---:B------:R-:W-:Y:S01]  /*7290*/  FFMA.FTZ R164, R163.reuse, R164, -R167 ;  /* 0x000000a4a3a47223 */ /* 0x040fe200000108a7 */
[----:B------:R-:W-:Y:S01]  /*72a0*/  FFMA.FTZ R163, R163, R50, R166 ;  /* 0x00000032a3a37223 */ /* 0x000fe200000100a6 */
[----:B------:R-:W-:Y:S01]  /*72b0*/  LOP3.LUT R166, R63, 0xffff0000, RZ, 0xc0, !PT ;  /* 0xffff00003fa67812 */ /* 0x000fe200078ec0ff */
[----:B------:R-:W-:Y:S01]  /*72c0*/  IMAD.U32 R167, R95, 0x10000, RZ ;  /* 0x000100005fa77824 */ /* 0x000fe200078e00ff */
[----:B------:R-:W-:Y:S02]  /*72d0*/  LOP3.LUT R63, R60, 0xffff0000, RZ, 0xc0, !PT ;  /* 0xffff00003c3f7812 */ /* 0x000fe400078ec0ff */
[----:B------:R-:W-:Y:S01]  /*72e0*/  LOP3.LUT R50, R89, 0xffff0000, RZ, 0xc0, !PT ;  /* 0xffff000059327812 */ /* 0x000fe200078ec0ff */
[----:B------:R-:W-:Y:S01]  /*72f0*/  FMUL.FTZ R89, R93, R166 ;  /* 0x000000a65d597220 */ /* 0x000fe20000410000 */
[----:B------:R-:W-:Y:S01]  /*7300*/  PRMT R51, R181, 0x5410, R51 ;  /* 0x00005410b5337816 */ /* 0x000fe20000000033 */
[----:B------:R-:W-:Y:S01]  /*7310*/  FMUL.FTZ R60, R93, R63 ;  /* 0x0000003f5d3c7220 */ /* 0x000fe20000410000 */
[----:B------:R-:W-:Y:S01]  /*7320*/  IMAD.U32 R93, R91, 0x10000, RZ ;  /* 0x000100005b5d7824 */ /* 0x000fe200078e00ff */
[----:B------:R-:W-:-:S02]  /*7330*/  LOP3.LUT R95, R95, 0xffff0000, RZ, 0xc0, !PT ;  /* 0xffff00005f5f7812 */ /* 0x000fc400078ec0ff */
[C---:B------:R-:W-:Y:S01]  /*7340*/  FFMA.FTZ R60, R50.reuse, R166, -R60 ;  /* 0x000000a6323c7223 */ /* 0x040fe2000001083c */
[----:B------:R-:W-:Y:S02]  /*7350*/  IMAD.U32 R166, R51, 0x10000, RZ ;  /* 0x0001000033a67824 */ /* 0x000fe400078e00ff */
[----:B------:R-:W-:Y:S01]  /*7360*/  FFMA.FTZ R50, R50, R63, R89 ;  /* 0x0000003f32327223 */ /* 0x000fe20000010059 */
[C---:B------:R-:W-:Y:S01]  /*7370*/  IMAD.U32 R63, R48.reuse, 0x10000, RZ ;  /* 0x00010000303f7824 */ /* 0x040fe200078e00ff */
[----:B------:R-:W-:Y:S01]  /*7380*/  LOP3.LUT R48, R48, 0xffff0000, RZ, 0xc0, !PT ;  /* 0xffff000030307812 */ /* 0x000fe200078ec0ff */
[----:B------:R-:W-:Y:S01]  /*7390*/  FMUL.FTZ R89, R167, R166 ;  /* 0x000000a6a7597220 */ /* 0x000fe20000410000 */
[----:B------:R-:W-:Y:S02]  /*73a0*/  LOP3.LUT R91, R91, 0xffff0000, RZ, 0xc0, !PT ;  /* 0xffff00005b5b7812 */ /* 0x000fe400078ec0ff */
[----:B------:R-:W-:Y:S01]  /*73b0*/  PRMT R61, R180, 0x5410, R61 ;  /* 0x00005410b43d7816 */ /* 0x000fe2000000003d */
[-C--:B------:R-:W-:Y:S01]  /*73c0*/  FFMA.FTZ R89, R93, R63.reuse, -R89 ;  /* 0x0000003f5d597223 */ /* 0x080fe20000010859 */
[----:B------:R-:W-:Y:S01]  /*73d0*/  FMUL.FTZ R63, R167, R63 ;  /* 0x0000003fa73f7220 */ /* 0x000fe20000410000 */
[----:B------:R-:W-:-:S02]  /*73e0*/  F2FP.BF16.F32.PACK_AB R60, R60, R164 ;  /* 0x000000a43c3c723e */ /* 0x000fc400000010ff */
[----:B------:R-:W-:Y:S01]  /*73f0*/  F2FP.BF16.F32.PACK_AB R50, R50, R163 ;  /* 0x000000a33232723e */ /* 0x000fe200000010ff */
[----:B------:R-:W-:Y:S01]  /*7400*/  FFMA.FTZ R63, R93, R166, R63 ;  /* 0x000000a65d3f7223 */ /* 0x000fe2000001003f */
[----:B------:R-:W-:Y:S01]  /*7410*/  LOP3.LUT R93, R51, 0xffff0000, RZ, 0xc0, !PT ;  /* 0xffff0000335d7812 */ /* 0x000fe200078ec0ff */
[----:B------:R-:W-:-:S04]  /*7420*/  IMAD.U32 R166, R165, 0x10000, RZ ;  /* 0x00010000a5a67824 */ /* 0x000fc800078e00ff */
[----:B------:R-:W-:-:S04]  /*7430*/  FMUL.FTZ R51, R95, R93 ;  /* 0x0000005d5f337220 */ /* 0x000fc80000410000 */
[-C--:B------:R-:W-:Y:S01]  /*7440*/  FFMA.FTZ R51, R91, R48.reuse, -R51 ;  /* 0x000000305b337223 */ /* 0x080fe20000010833 */
[----:B------:R-:W-:Y:S01]  /*7450*/  FMUL.FTZ R48, R95, R48 ;  /* 0x000000305f307220 */ /* 0x000fe20000410000 */
[C---:B------:R-:W-:Y:S01]  /*7460*/  IMAD.U32 R95, R92.reuse, 0x10000, RZ ;  /* 0x000100005c5f7824 */ /* 0x040fe200078e00ff */
[----:B------:R-:W-:Y:S02]  /*7470*/  LOP3.LUT R92, R92, 0xffff0000, RZ, 0xc0, !PT ;  /* 0xffff00005c5c7812 */ /* 0x000fe400078ec0ff */
[----:B------:R-:W-:Y:S01]  /*7480*/  FFMA.FTZ R48, R91, R93, R48 ;  /* 0x0000005d5b307223 */ /* 0x000fe20000010030 */
[----:B------:R-:W-:Y:S01]  /*7490*/  IMAD.U32 R93, R49, 0x10000, RZ ;  /* 0x00010000315d7824 */ /* 0x000fe200078e00ff */
[----:B------:R-:W-:Y:S01]  /*74a0*/  F2FP.BF16.F32.PACK_AB R51, R51, R89 ;  /* 0x000000593333723e */ /* 0x000fe200000010ff */
[C---:B------:R-:W-:Y:S01]  /*74b0*/  IMAD.U32 R91, R88.reuse, 0x10000, RZ ;  /* 0x00010000585b7824 */ /* 0x040fe200078e00ff */
[----:B------:R-:W-:Y:S01]  /*74c0*/  LOP3.LUT R88, R88, 0xffff0000, RZ, 0xc0, !PT ;  /* 0xffff000058587812 */ /* 0x000fe200078ec0ff */
[C---:B------:R-:W-:Y:S01]  /*74d0*/  FMUL.FTZ R167, R95.reuse, R93 ;  /* 0x0000005d5fa77220 */ /* 0x040fe20000410000 */
[----:B------:R-:W-:Y:S01]  /*74e0*/  FMUL.FTZ R95, R95, R166 ;  /* 0x000000a65f5f7220 */ /* 0x000fe20000410000 */
[----:B------:R-:W-:Y:S01]  /*74f0*/  F2FP.BF16.F32.PACK_AB R48, R48, R63 ;  /* 0x0000003f3030723e */ /* 0x000fe200000010ff */
[----:B------:R-:W-:-:S02]  /*7500*/  IMAD.MOV.U32 R89, RZ, RZ, R60 ;  /* 0x000000ffff597224 */ /* 0x000fc400078e003c */
[C---:B------:R-:W-:Y:S01]  /*7510*/  FFMA.FTZ R167, R91.reuse, R166, -R167 ;  /* 0x000000a65ba77223 */ /* 0x040fe200000108a7 */
[----:B------:R-:W-:Y:S01]  /*7520*/  FFMA.FTZ R95, R91, R93, R95 ;  /* 0x0000005d5b5f7223 */ /* 0x000fe2000001005f */
[----:B------:R-:W-:Y:S02]  /*7530*/  LOP3.LUT R91, R49, 0xffff0000, RZ, 0xc0, !PT ;  /* 0xffff0000315b7812 */ /* 0x000fe400078ec0ff */
[----:B------:R-:W-:Y:S01]  /*7540*/  LOP3.LUT R49, R165, 0xffff0000, RZ, 0xc0, !PT ;  /* 0xffff0000a5317812 */ /* 0x000fe200078ec0ff */
[C---:B------:R-:W-:Y:S01]  /*7550*/  IMAD.U32 R165, R62.reuse, 0x10000, RZ ;  /* 0x000100003ea57824 */ /* 0x040fe200078e00ff */
[----:B------:R-:W-:Y:S01]  /*7560*/  LOP3.LUT R62, R62, 0xffff0000, RZ, 0xc0, !PT ;  /* 0xffff00003e3e7812 */ /* 0x000fe200078ec0ff */
[C---:B------:R-:W-:Y:S02]  /*7570*/  FMUL.FTZ R93, R92.reuse, R91 ;  /* 0x0000005b5c5d7220 */ /* 0x040fe40000410000 */
[-C--:B------:R-:W-:Y:S02]  /*7580*/  FMUL.FTZ R92, R92, R49.reuse ;  /* 0x000000315c5c7220 */ /* 0x080fe40000410000 */
[----:B------:R-:W-:Y:S01]  /*7590*/  FFMA.FTZ R49, R88, R49, -R93 ;  /* 0x0000003158317223 */ /* 0x000fe2000001085d */
[----:B------:R-:W-:-:S02]  /*75a0*/  IMAD.U32 R93, R94, 0x10000, RZ ;  /* 0x000100005e5d7824 */ /* 0x000fc400078e00ff */
[----:B------:R-:W-:Y:S01]  /*75b0*/  FFMA.FTZ R88, R88, R91, R92 ;  /* 0x0000005b58587223 */ /* 0x000fe2000001005c */
[C---:B------:R-:W-:Y:S01]  /*75c0*/  IMAD.U32 R92, R61.reuse, 0x10000, RZ ;  /* 0x000100003d5c7824 */ /* 0x040fe200078e00ff */
[----:B------:R-:W-:Y:S01]  /*75d0*/  LOP3.LUT R94, R94, 0xffff0000, RZ, 0xc0, !PT ;  /* 0xffff00005e5e7812 */ /* 0x000fe200078ec0ff */
[C---:B------:R-:W-:Y:S01]  /*75e0*/  IMAD.U32 R91, R90.reuse, 0x10000, RZ ;  /* 0x000100005a5b7824 */ /* 0x040fe200078e00ff */
[----:B------:R-:W-:Y:S01]  /*75f0*/  LOP3.LUT R61, R61, 0xffff0000, RZ, 0xc0, !PT ;  /* 0xffff00003d3d7812 */ /* 0x000fe200078ec0ff */
[CC--:B------:R-:W-:Y:S01]  /*7600*/  FMUL.FTZ R166, R93.reuse, R92.reuse ;  /* 0x0000005c5da67220 */ /* 0x0c0fe20000410000 */
[-C--:B------:R-:W-:Y:S01]  /*7610*/  FMUL.FTZ R93, R93, R165.reuse ;  /* 0x000000a55d5d7220 */ /* 0x080fe20000410000 */
[----:B------:R-:W-:Y:S02]  /*7620*/  LOP3.LUT R90, R90, 0xffff0000, RZ, 0xc0, !PT ;  /* 0xffff00005a5a7812 */ /* 0x000fe400078ec0ff */
[C---:B------:R-:W-:Y:S01]  /*7630*/  FFMA.FTZ R166, R91.reuse, R165, -R166 ;  /* 0x000000a55ba67223 */ /* 0x040fe200000108a6 */
[----:B------:R-:W-:Y:S01]  /*7640*/  FFMA.FTZ R93, R91, R92, R93 ;  /* 0x0000005c5b5d7223 */ /* 0x000fe2000001005d */
[C---:B------:R-:W-:Y:S01]  /*7650*/  FMUL.FTZ R91, R94.reuse, R61 ;  /* 0x0000003d5e5b7220 */ /* 0x040fe20000410000 */
[----:B------:R-:W-:Y:S01]  /*7660*/  FMUL.FTZ R94, R94, R62 ;  /* 0x0000003e5e5e7220 */ /* 0x000fe20000410000 */
[----:B------:R-:W-:-:S02]  /*7670*/  F2FP.BF16.F32.PACK_AB R95, R88, R95 ;  /* 0x0000005f585f723e */ /* 0x000fc400000010ff */
[C---:B------:R-:W-:Y:S01]  /*7680*/  FFMA.FTZ R91, R90.reuse, R62, -R91 ;  /* 0x0000003e5a5b7223 */ /* 0x040fe2000001085b */
[----:B------:R-:W-:Y:S01]  /*7690*/  FFMA.FTZ R94, R90, R61, R94 ;  /* 0x0000003d5a5e7223 */ /* 0x000fe2000001005e */
[----:B------:R-:W-:Y:S01]  /*76a0*/  F2FP.BF16.F32.PACK_AB R49, R49, R167 ;  /* 0x000000a73131723e */ /* 0x000fe200000010ff */
[----:B------:R-:W-:Y:S02]  /*76b0*/  IMAD.MOV.U32 R92, RZ, RZ, R95 ;  /* 0x000000ffff5c7224 */ /* 0x000fe400078e005f */
[----:B------:R-:W-:Y:S01]  /*76c0*/  F2FP.BF16.F32.PACK_AB R91, R91, R166 ;  /* 0x000000a65b5b723e */ /* 0x000fe200000010ff */
[----:B------:R-:W-:Y:S01]  /*76d0*/  IMAD.MOV.U32 R95, RZ, RZ, R48 ;  /* 0x000000ffff5f7224 */ /* 0x000fe200078e0030 */
[----:B------:R-:W-:Y:S01]  /*76e0*/  F2FP.BF16.F32.PACK_AB R94, R94, R93 ;  /* 0x0000005d5e5e723e */ /* 0x000fe200000010ff */
[----:B------:R-:W-:Y:S02]  /*76f0*/  IMAD.MOV.U32 R88, RZ, RZ, R49 ;  /* 0x000000ffff587224 */ /* 0x000fe400078e0031 */
[----:B------:R-:W-:-:S02]  /*7700*/  IMAD.MOV.U32 R90, RZ, RZ, R91 ;  /* 0x000000ffff5a7224 */ /* 0x000fc400078e005b */
[----:B------:R-:W-:Y:S02]  /*7710*/  IMAD.MOV.U32 R93, RZ, RZ, R50 ;  /* 0x000000ffff5d7224 */ /* 0x000fe400078e0032 */
[----:B------:R-:W-:-:S07]  /*7720*/  IMAD.MOV.U32 R91, RZ, RZ, R51 ;  /* 0x000000ffff5b7224 */ /* 0x000fce00078e0033 */
.L_x_6258:
[----:B------:R-:W-:Y:S05]  /*7730*/  BSYNC B3 ;  /* 0x0000000000037941 */ /* 0x000fea0003800000 */
.L_x_6257:
        /* <DEDUP_REMOVED lines=12> */
.L_x_6256:
[----:B------:R-:W-:Y:S05]  /*7800*/  BSYNC B2 ;  /* 0x0000000000027941 */ /* 0x000fea0003800000 */
.L_x_6255:
        /* <DEDUP_REMOVED lines=32> */
[----:B------:R-:W-:Y:S01]  /*7a10*/  LOP3.LUT R61, R61, 0xffff0000, RZ, 0xc0, !PT ;  /* 0xffff00003d3d7812 */ /* 0x000fe200078ec0ff */
[----:B------:R-:W-:Y:S01]  /*7a20*/  IMAD.U32 R95, R91, 0x10000, RZ ;  /* 0x000100005b5f7824 */ /* 0x000fe200078e00ff */
[----:B------:R-:W-:Y:S01]  /*7a30*/  LOP3.LUT R49, R49, 0xffff0000, RZ, 0xc0, !PT ;  /* 0xffff000031317812 */ /* 0x000fe200078ec0ff */
[----:B------:R-:W-:Y:S01]  /*7a40*/  IMAD.U32 R94, R92, 0x10000, RZ ;  /* 0x000100005c5e7824 */ /* 0x000fe200078e00ff */
[----:B------:R-:W-:Y:S01]  /*7a50*/  SHF.R.U64 R57, R56, 0x10, R57 ;  /* 0x0000001038397819 */ /* 0x000fe20000001239 */
[-C--:B------:R-:W-:Y:S01]  /*7a60*/  FMUL.FTZ R163, R161, R95.reuse ;  /* 0x0000005fa1a37220 */ /* 0x080fe20000410000 */
[----:B------:R-:W-:Y:S01]  /*7a70*/  LOP3.LUT R56, R63, 0xffff0000, RZ, 0xc0, !PT ;  /* 0xffff00003f387812 */ /* 0x000fe200078ec0ff */
[-C--:B------:R-:W-:Y:S01]  /*7a80*/  FMUL.FTZ R161, R161, R94.reuse ;  /* 0x0000005ea1a17220 */ /* 0x080fe20000410000 */
[----:B------:R-:W-:Y:S01]  /*7a90*/  SHF.R.U64 R45, R44, 0x10, R45 ;  /* 0x000000102c2d7819 */ /* 0x000fe2000000122d */
[----:B------:R-:W-:Y:S01]  /*7aa0*/  FFMA.FTZ R94, R93, R94, -R163 ;  /* 0x0000005e5d5e7223 */ /* 0x000fe200000108a3 */
[----:B------:R-:W-:Y:S01]  /*7ab0*/  LOP3.LUT R44, R51, 0xffff0000, RZ, 0xc0, !PT ;  /* 0xffff0000332c7812 */ /* 0x000fe200078ec0ff */
[----:B------:R-:W-:Y:S01]  /*7ac0*/  FFMA.FTZ R93, R93, R95, R161 ;  /* 0x0000005f5d5d7223 */ /* 0x000fe200000100a1 */
[----:B------:R-:W-:Y:S01]  /*7ad0*/  LOP3.LUT R95, R92, 0xffff0000, RZ, 0xc0, !PT ;  /* 0xffff00005c5f7812 */ /* 0x000fe200078ec0ff */
[----:B------:R-:W-:Y:S01]  /*7ae0*/  IMAD.U32 R163, R63, 0x10000, RZ ;  /* 0x000100003fa37824 */ /* 0x000fe200078e00ff */
[----:B------:R-:W-:-:S02]  /*7af0*/  LOP3.LUT R92, R91, 0xffff0000, RZ, 0xc0, !PT ;  /* 0xffff00005b5c7812 */ /* 0x000fc400078ec0ff */
[----:B------:R-:W-:Y:S02]  /*7b00*/  SHF.R.U64 R46, R46, 0x10, R47 ;  /* 0x000000102e2e7819 */ /* 0x000fe4000000122f */
[----:B------:R-:W-:Y:S01]  /*7b10*/  SHF.R.U64 R58, R58, 0x10, R59 ;  /* 0x000000103a3a7819 */ /* 0x000fe2000000123b */
[CC--:B------:R-:W-:Y:S01]  /*7b20*/  FMUL.FTZ R91, R61.reuse, R92.reuse ;  /* 0x0000005c3d5b7220 */ /* 0x0c0fe20000410000 */
[-C--:B------:R-:W-:Y:S01]  /*7b30*/  FMUL.FTZ R61, R61, R95.reuse ;  /* 0x0000005f3d3d7220 */ /* 0x080fe20000410000 */
[----:B------:R-:W-:Y:S02]  /*7b40*/  PRMT R46, R175, 0x5432, R46 ;  /* 0x00005432af2e7816 */ /* 0x000fe4000000002e */
[C---:B------:R-:W-:Y:S01]  /*7b50*/  FFMA.FTZ R91, R49.reuse, R95, -R91 ;  /* 0x0000005f315b7223 */ /* 0x040fe2000001085b */
[----:B------:R-:W-:Y:S01]  /*7b60*/  FFMA.FTZ R49, R49, R92, R61 ;  /* 0x0000005c31317223 */ /* 0x000fe2000001003d */
[----:B------:R-:W-:Y:S01]  /*7b70*/  SHF.R.U32.HI R61, RZ, 0x10, R59 ;  /* 0x00000010ff3d7819 */ /* 0x000fe2000001163b */
[----:B------:R-:W-:Y:S01]  /*7b80*/  IMAD.U32 R95, R51, 0x10000, RZ ;  /* 0x00010000335f7824 */ /* 0x000fe200078e00ff */
[----:B------:R-:W-:-:S02]  /*7b90*/  SHF.R.U32.HI R92, RZ, 0x10, R47 ;  /* 0x00000010ff5c7819 */ /* 0x000fc4000001162f */
[----:B------:R-:W-:Y:S02]  /*7ba0*/  PRMT R61, R178, 0x5410, R61 ;  /* 0x00005410b23d7816 */ /* 0x000fe4000000003d */
[----:B------:R-:W-:Y:S02]  /*7bb0*/  PRMT R92, R176, 0x5432, R92 ;  /* 0x00005432b05c7816 */ /* 0x000fe4000000005c */
[----:B------:R-:W-:Y:S01]  /*7bc0*/  PRMT R58, R175, 0x5410, R58 ;  /* 0x00005410af3a7816 */ /* 0x000fe2000000003a */
[C---:B------:R-:W-:Y:S01]  /*7bd0*/  IMAD.U32 R161, R61.reuse, 0x10000, RZ ;  /* 0x000100003da17824 */ /* 0x040fe200078e00ff */
[----:B------:R-:W-:Y:S01]  /*7be0*/  LOP3.LUT R61, R61, 0xffff0000, RZ, 0xc0, !PT ;  /* 0xffff00003d3d7812 */ /* 0x000fe200078ec0ff */
[C---:B------:R-:W-:Y:S01]  /*7bf0*/  IMAD.U32 R164, R92.reuse, 0x10000, RZ ;  /* 0x000100005ca47824 */ /* 0x040fe200078e00ff */
[----:B------:R-:W-:Y:S01]  /*7c00*/  LOP3.LUT R92, R92, 0xffff0000, RZ, 0xc0, !PT ;  /* 0xffff00005c5c7812 */ /* 0x000fe200078ec0ff */
[----:B------:R-:W-:Y:S01]  /*7c10*/  FMUL.FTZ R165, R163, R161 ;  /* 0x000000a1a3a57220 */ /* 0x000fe20000410000 */
[----:B------:R-:W-:Y:S01]  /*7c20*/  F2FP.BF16.F32.PACK_AB R91, R91, R94 ;  /* 0x0000005e5b5b723e */ /* 0x000fe200000010ff */
[C---:B------:R-:W-:Y:S01]  /*7c30*/  FMUL.FTZ R51, R56.reuse, R61 ;  /* 0x0000003d38337220 */ /* 0x040fe20000410000 */
[----:B------:R-:W-:Y:S01]  /*7c40*/  FMUL.FTZ R163, R163, R164 ;  /* 0x000000a4a3a37220 */ /* 0x000fe20000410000 */
[----:B------:R-:W-:Y:S01]  /*7c50*/  FMUL.FTZ R56, R56, R92 ;  /* 0x0000005c38387220 */ /* 0x000fe20000410000 */
[C---:B------:R-:W-:Y:S01]  /*7c60*/  FFMA.FTZ R164, R95.reuse, R164, -R165 ;  /* 0x000000a45fa47223 */ /* 0x040fe200000108a5 */
[C---:B------:R-:W-:Y:S01]  /*7c70*/  FFMA.FTZ R51, R44.reuse, R92, -R51 ;  /* 0x0000005c2c337223 */ /* 0x040fe20000010833 */
[----:B------:R-:W-:Y:S01]  /*7c80*/  FFMA.FTZ R163, R95, R161, R163 ;  /* 0x000000a15fa37223 */ /* 0x000fe200000100a3 */
[----:B------:R-:W-:Y:S01]  /*7c90*/  FFMA.FTZ R44, R44, R61, R56 ;  /* 0x0000003d2c2c7223 */ /* 0x000fe20000010038 */
[----:B------:R-:W-:Y:S01]  /*7ca0*/  PRMT R56, R177, 0x5410, R45 ;  /* 0x00005410b1387816 */ /* 0x000fe2000000002d */
[----:B------:R-:W-:Y:S01]  /*7cb0*/  IMAD.U32 R95, R60, 0x10000, RZ ;  /* 0x000100003c5f7824 */ /* 0x000fe200078e00ff */
[----:B------:R-:W-:Y:S01]  /*7cc0*/  PRMT R45, R176, 0x5410, R57 ;  /* 0x00005410b02d7816 */ /* 0x000fe20000000039 */
[----:B------:R-:W-:Y:S01]  /*7cd0*/  IMAD.U32 R57, R48, 0x10000, RZ ;  /* 0x0001000030397824 */ /* 0x000fe200078e00ff */
[----:B------:R-:W-:Y:S01]  /*7ce0*/  LOP3.LUT R60, R60, 0xffff0000, RZ, 0xc0, !PT ;  /* 0xffff00003c3c7812 */ /* 0x000fe200078ec0ff */
[C---:B------:R-:W-:Y:S01]  /*7cf0*/  IMAD.U32 R63, R56.reuse, 0x10000, RZ ;  /* 0x00010000383f7824 */ /* 0x040fe200078e00ff */
        /* <DEDUP_REMOVED lines=21> */
[----:B------:R-:W-:Y:S01]  /*7e50*/  LOP3.LUT R50, R50, 0xffff0000, RZ, 0xc0, !PT ;  /* 0xffff000032327812 */ /* 0x000fe200078ec0ff */
[C---:B------:R-:W-:Y:S02]  /*7e60*/  FFMA.FTZ R59, R48.reuse, R57, -R59 ;  /* 0x00000039303b7223 */ /* 0x040fe4000001083b */
[----:B------:R-:W-:Y:S01]  /*7e70*/  FFMA.FTZ R60, R48, R56, R60 ;  /* 0x00000038303c7223 */ /* 0x000fe2000001003c */
[C---:B------:R-:W-:Y:S01]  /*7e80*/  FMUL.FTZ R48, R62.reuse, R58 ;  /* 0x0000003a3e307220 */ /* 0x040fe20000410000 */
[-C--:B------:R-:W-:Y:S01]  /*7e90*/  FMUL.FTZ R62, R62, R46.reuse ;  /* 0x0000002e3e3e7220 */ /* 0x080fe20000410000 */
[----:B------:R-:W-:Y:S01]  /*7ea0*/  F2FP.BF16.F32.PACK_AB R93, R49, R93 ;  /* 0x0000005d315d723e */ /* 0x000fe200000010ff */
[----:B------:R-:W-:Y:S02]  /*7eb0*/  IMAD.MOV.U32 R49, RZ, RZ, R91 ;  /* 0x000000ffff317224 */ /* 0x000fe400078e005b */
[C---:B------:R-:W-:Y:S01]  /*7ec0*/  FFMA.FTZ R48, R50.reuse, R46, -R48 ;  /* 0x0000002e32307223 */ /* 0x040fe20000010830 */
[----:B------:R-:W-:Y:S01]  /*7ed0*/  FFMA.FTZ R62, R50, R58, R62 ;  /* 0x0000003a323e7223 */ /* 0x000fe2000001003e */
[----:B------:R-:W-:Y:S01]  /*7ee0*/  F2FP.BF16.F32.PACK_AB R44, R44, R163 ;  /* 0x000000a32c2c723e */ /* 0x000fe200000010ff */
[----:B------:R-:W-:Y:S01]  /*7ef0*/  IMAD.MOV.U32 R61, RZ, RZ, R93 ;  /* 0x000000ffff3d7224 */ /* 0x000fe200078e005d */
        /* <DEDUP_REMOVED lines=9> */
.L_x_6262:
[----:B------:R-:W-:Y:S05]  /*7f90*/  BSYNC B3 ;  /* 0x0000000000037941 */ /* 0x000fea0003800000 */
.L_x_6261:
        /* <DEDUP_REMOVED lines=10> */
.L_x_6260:
[----:B------:R-:W-:Y:S05]  /*8040*/  BSYNC B2 ;  /* 0x0000000000027941 */ /* 0x000fea0003800000 */
.L_x_6259:
[----:B------:R-:W-:-:S13]  /*8050*/  ISETP.NE.AND P4, PT, R34, RZ, PT ;  /* 0x000000ff2200720c */ /* 0x000fda0003f85270 */
[----:B------:R-:W-:Y:S05]  /*8060*/  @!P4 BRA `(.L_x_6254) ;  /* 0x000000080004c947 */ /* 0x000fea0003800000 */
[----:B0-----:R-:W3:Y:S01]  /*8070*/  LDL R44, [R1+0x8] ;  /* 0x00000800012c7983 */ /* 0x001ee20000100800 */
        /* <DEDUP_REMOVED lines=32> */
[--C-:B------:R-:W-:Y:S01]  /*8280*/  SHF.R.U64 R40, R40, 0x10, R41.reuse ;  /* 0x0000001028287819 */ /* 0x100fe20000001229 */
[----:B------:R-:W-:Y:S01]  /*8290*/  IMAD.U32 R63, R46, 0x10000, RZ ;  /* 0x000100002e3f7824 */ /* 0x000fe200078e00ff */
[----:B------:R-:W-:-:S02]  /*82a0*/  SHF.R.U32.HI R41, RZ, 0x10, R41 ;  /* 0x00000010ff297819 */ /* 0x000fc40000011629 */
[----:B------:R-:W-:Y:S02]  /*82b0*/  PRMT R52, R174, 0x5432, R52 ;  /* 0x00005432ae347816 */ /* 0x000fe40000000034 */
[----:B------:R-:W-:Y:S02]  /*82c0*/  SHF.R.U64 R53, R54, 0x10, R55 ;  /* 0x0000001036357819 */ /* 0x000fe40000001237 */
[----:B------:R-:W-:Y:S01]  /*82d0*/  PRMT R41, R172, 0x5432, R41 ;  /* 0x00005432ac297816 */ /* 0x000fe20000000029 */
[C---:B------:R-:W-:Y:S01]  /*82e0*/  IMAD.U32 R91, R52.reuse, 0x10000, RZ ;  /* 0x00010000345b7824 */ /* 0x040fe200078e00ff */
[----:B------:R-:W-:Y:S01]  /*82f0*/  SHF.R.U32.HI R54, RZ, 0x10, R55 ;  /* 0x00000010ff367819 */ /* 0x000fe20000011637 */
[----:B------:R-:W-:Y:S01]  /*8300*/  IMAD.U32 R55, R45, 0x10000, RZ ;  /* 0x000100002d377824 */ /* 0x000fe200078e00ff */
        /* <DEDUP_REMOVED lines=13> */
[----:B------:R-:W-:Y:S01]  /*83e0*/  FMUL.FTZ R62, R62, R41 ;  /* 0x000000293e3e7220 */ /* 0x000fe20000410000 */
        /* <DEDUP_REMOVED lines=22> */
[C---:B------:R-:W-:Y:S01]  /*8550*/  IMAD.U32 R45, R44.reuse, 0x10000, RZ ;  /* 0x000100002c2d7824 */ /* 0x040fe200078e00ff */
[----:B------:R-:W-:Y:S01]  /*8560*/  LOP3.LUT R43, R43, 0xffff0000, RZ, 0xc0, !PT ;  /* 0xffff00002b2b7812 */ /* 0x000fe200078ec0ff */
[----:B------:R-:W-:Y:S01]  /*8570*/  FMUL.FTZ R49, R49, R52 ;  /* 0x0000003431317220 */ /* 0x000fe20000410000 */
[----:B------:R-:W-:Y:S01]  /*8580*/  PRMT R42, R171, 0x5410, R42 ;  /* 0x00005410ab2a7816 */ /* 0x000fe2000000002a */
[----:B------:R-:W-:Y:S01]  /*8590*/  FFMA.FTZ R51, R47, R54, R51 ;  /* 0x000000362f337223 */ /* 0x000fe20000010033 */
[C---:B------:R-:W-:Y:S01]  /*85a0*/  FFMA.FTZ R40, R45.reuse, R52, -R40 ;  /* 0x000000342d287223 */ /* 0x040fe20000010828 */
[----:B------:R-:W-:Y:S01]  /*85b0*/  FFMA.FTZ R49, R45, R55, R49 ;  /* 0x000000372d317223 */ /* 0x000fe20000010031 */
[----:B------:R-:W-:Y:S01]  /*85c0*/  LOP3.LUT R44, R44, 0xffff0000, RZ, 0xc0, !PT ;  /* 0xffff00002c2c7812 */ /* 0x000fe200078ec0ff */
[----:B------:R-:W-:Y:S01]  /*85d0*/  FMUL.FTZ R47, R48, R43 ;  /* 0x0000002b302f7220 */ /* 0x000fe20000410000 */
[C---:B------:R-:W-:Y:S01]  /*85e0*/  IMAD.U32 R45, R93.reuse, 0x10000, RZ ;  /* 0x000100005d2d7824 */ /* 0x040fe200078e00ff */
        /* <DEDUP_REMOVED lines=8> */
[----:B------:R-:W-:Y:S01]  /*8670*/  FMUL.FTZ R43, R90, R45 ;  /* 0x0000002d5a2b7220 */ /* 0x000fe20000410000 */
        /* <DEDUP_REMOVED lines=21> */
.L_x_6264:
[----:B------:R-:W-:Y:S05]  /*87d0*/  BSYNC B2 ;  /* 0x0000000000027941 */ /* 0x000fea0003800000 */
.L_x_6263:
        /* <DEDUP_REMOVED lines=10> */
.L_x_6254:
[----:B------:R-:W-:Y:S05]  /*8880*/  BSYNC B1 ;  /* 0x0000000000017941 */ /* 0x000fea0003800000 */
.L_x_6253:
[----:B---3--:R-:W-:Y:S02]  /*8890*/  VIADD R41, R204, 0x40 ;  /* 0x00000040cc297836 */ /* 0x008fe40000000000 */
        /* <DEDUP_REMOVED lines=12> */
[----:B------:R-:W-:Y:S02]  /*8960*/  IADD3.X R43, R5, R52, R30, P3, P4 ;  /* 0x00000034052b7210 */ /* 0x000fe40001fe841e */
[----:B------:R-:W-:Y:S02]  /*8970*/  LEA.HI R41, R41, R40, RZ, 0x4 ;  /* 0x0000002829297211 */ /* 0x000fe400078f20ff */
[----:B0-----:R-:W-:-:S02]  /*8980*/  SHF.R.U32.HI R46, RZ, 0x3, R217 ;  /* 0x00000003ff2e7819 */ /* 0x001fc400000116d9 */
        /* <DEDUP_REMOVED lines=35> */
[----:B------:R-:W-:Y:S01]  /*8bc0*/  SHF.R.U32.HI R74, RZ, 0x10, R75 ;  /* 0x00000010ff4a7819 */ /* 0x000fe2000001164b */
[----:B------:R-:W-:Y:S01]  /*8bd0*/  IMAD.U32 R61, R42, 0x10000, RZ ;  /* 0x000100002a3d7824 */ /* 0x000fe200078e00ff */
[----:B------:R-:W-:-:S02]  /*8be0*/  PRMT R75, R170, 0x5432, R84 ;  /* 0x00005432aa4b7816 */ /* 0x000fc40000000054 */
[--C-:B------:R-:W-:Y:S02]  /*8bf0*/  SHF.R.U64 R56, R86, 0x10, R87.reuse ;  /* 0x0000001056387819 */ /* 0x100fe40000001257 */
[----:B------:R-:W-:Y:S01]  /*8c00*/  SHF.R.U32.HI R86, RZ, 0x10, R87 ;  /* 0x00000010ff567819 */ /* 0x000fe20000011657 */
[----:B------:R-:W-:Y:S01]  /*8c10*/  IMAD.U32 R84, R75, 0x10000, RZ ;  /* 0x000100004b547824 */ /* 0x000fe200078e00ff */
[----:B------:R-:W-:Y:S02]  /*8c20*/  PRMT R72, R168, 0x5432, R72 ;  /* 0x00005432a8487816 */ /* 0x000fe40000000048 */
[----:B------:R-:W-:Y:S01]  /*8c30*/  LOP3.LUT R60, R45, 0xffff0000, RZ, 0xc0, !PT ;  /* 0xffff00002d3c7812 */ /* 0x000fe200078ec0ff */
[----:B------:R-:W-:Y:S01]  /*8c40*/  FMUL.FTZ R90, R59, R84 ;  /* 0x000000543b5a7220 */ /* 0x000fe20000410000 */
[----:B------:R-:W-:Y:S01]  /*8c50*/  LOP3.LUT R75, R75, 0xffff0000, RZ, 0xc0, !PT ;  /* 0xffff00004b4b7812 */ /* 0x000fe200078ec0ff */
[----:B------:R-:W-:Y:S01]  /*8c60*/  IMAD.U32 R88, R72, 0x10000, RZ ;  /* 0x0001000048587824 */ /* 0x000fe200078e00ff */
[----:B------:R-:W-:Y:S01]  /*8c70*/  PRMT R86, R169, 0x5432, R86 ;  /* 0x00005432a9567816 */ /* 0x000fe20000000056 */
[----:B------:R-:W-:Y:S01]  /*8c80*/  IMAD.U32 R45, R44, 0x10000, RZ ;  /* 0x000100002c2d7824 */ /* 0x000fe200078e00ff */
[----:B------:R-:W-:Y:S01]  /*8c90*/  PRMT R74, R162, 0x5432, R74 ;  /* 0x00005432a24a7816 */ /* 0x000fe2000000004a */
[----:B------:R-:W-:Y:S01]  /*8ca0*/  FMUL.FTZ R89, R60, R75 ;  /* 0x0000004b3c597220 */ /* 0x000fe20000410000 */
[----:B------:R-:W-:Y:S01]  /*8cb0*/  LOP3.LUT R87, R72, 0xffff0000, RZ, 0xc0, !PT ;  /* 0xffff000048577812 */ /* 0x000fe200078ec0ff */
[----:B------:R-:W-:Y:S01]  /*8cc0*/  FMUL.FTZ R92, R59, R88 ;  /* 0x000000583b5c7220 */ /* 0x000fe20000410000 */
[----:B------:R-:W-:Y:S01]  /*8cd0*/  LOP3.LUT R58, R41, 0xffff0000, RZ, 0xc0, !PT ;  /* 0xffff0000293a7812 */ /* 0x000fe200078ec0ff */
[----:B------:R-:W-:Y:S01]  /*8ce0*/  IMAD.U32 R85, R86, 0x10000, RZ ;  /* 0x0001000056557824 */ /* 0x000fe200078e00ff */
[----:B------:R-:W-:Y:S01]  /*8cf0*/  PRMT R170, R170, 0x5410, R55 ;  /* 0x00005410aaaa7816 */ /* 0x000fe20000000037 */
[----:B------:R-:W-:-:S02]  /*8d00*/  IMAD.U32 R59, R74, 0x10000, RZ ;  /* 0x000100004a3b7824 */ /* 0x000fc400078e00ff */
[-C--:B------:R-:W-:Y:S01]  /*8d10*/  FMUL.FTZ R91, R60, R87.reuse ;  /* 0x000000573c5b7220 */ /* 0x080fe20000410000 */
[----:B------:R-:W-:Y:S01]  /*8d20*/  FFMA.FTZ R55, R57, R88, -R90 ;  /* 0x0000005839377223 */ /* 0x000fe2000001085a */
[----:B------:R-:W-:Y:S01]  /*8d30*/  FFMA.FTZ R60, R58, R87, -R89 ;  /* 0x000000573a3c7223 */ /* 0x000fe20000010859 */
[----:B------:R-:W-:Y:S01]  /*8d40*/  LOP3.LUT R47, R47, 0xffff0000, RZ, 0xc0, !PT ;  /* 0xffff00002f2f7812 */ /* 0x000fe200078ec0ff */
[----:B------:R-:W-:Y:S01]  /*8d50*/  FFMA.FTZ R57, R57, R84, R92 ;  /* 0x0000005439397223 */ /* 0x000fe2000001005c */
[C---:B------:R-:W-:Y:S01]  /*8d60*/  FMUL.FTZ R87, R63.reuse, R85 ;  /* 0x000000553f577220 */ /* 0x040fe20000410000 */
[----:B------:R-:W-:Y:S01]  /*8d70*/  LOP3.LUT R72, R86, 0xffff0000, RZ, 0xc0, !PT ;  /* 0xffff000056487812 */ /* 0x000fe200078ec0ff */
[-C--:B------:R-:W-:Y:S01]  /*8d80*/  FMUL.FTZ R84, R63, R59.reuse ;  /* 0x0000003b3f547220 */ /* 0x080fe20000410000 */
[----:B------:R-:W-:Y:S01]  /*8d90*/  LOP3.LUT R74, R74, 0xffff0000, RZ, 0xc0, !PT ;  /* 0xffff00004a4a7812 */ /* 0x000fe200078ec0ff */
[----:B------:R-:W-:Y:S01]  /*8da0*/  FFMA.FTZ R59, R62, R59, -R87 ;  /* 0x0000003b3e3b7223 */ /* 0x000fe20000010857 */
[----:B------:R-:W-:Y:S01]  /*8db0*/  PRMT R53, R168, 0x5410, R53 ;  /* 0x00005410a8357816 */ /* 0x000fe20000000035 */
[----:B------:R-:W-:Y:S01]  /*8dc0*/  FFMA.FTZ R62, R62, R85, R84 ;  /* 0x000000553e3e7223 */ /* 0x000fe20000010054 */
[----:B------:R-:W-:Y:S01]  /*8dd0*/  LOP3.LUT R43, R43, 0xffff0000, RZ, 0xc0, !PT ;  /* 0xffff00002b2b7812 */ /* 0x000fe200078ec0ff */
[----:B------:R-:W-:Y:S01]  /*8de0*/  FMUL.FTZ R88, R47, R72 ;  /* 0x000000482f587220 */ /* 0x000fe20000410000 */
[----:B------:R-:W-:-:S02]  /*8df0*/  IMAD.U32 R84, R170, 0x10000, RZ ;  /* 0x00010000aa547824 */ /* 0x000fc400078e00ff */
[-C--:B------:R-:W-:Y:S01]  /*8e00*/  FMUL.FTZ R90, R47, R74.reuse ;  /* 0x0000004a2f5a7220 */ /* 0x080fe20000410000 */
[----:B------:R-:W-:Y:S01]  /*8e10*/  LOP3.LUT R44, R44, 0xffff0000, RZ, 0xc0, !PT ;  /* 0xffff00002c2c7812 */ /* 0x000fe200078ec0ff */
[----:B------:R-:W-:Y:S01]  /*8e20*/  IMAD.U32 R86, R53, 0x10000, RZ ;  /* 0x0001000035567824 */ /* 0x000fe200078e00ff */
[----:B------:R-:W-:Y:S01]  /*8e30*/  LOP3.LUT R47, R170, 0xffff0000, RZ, 0xc0, !PT ;  /* 0xffff0000aa2f7812 */ /* 0x000fe200078ec0ff */
[----:B------:R-:W-:Y:S01]  /*8e40*/  FFMA.FTZ R74, R43, R74, -R88 ;  /* 0x0000004a2b4a7223 */ /* 0x000fe20000010858 */
[C---:B------:R-:W-:Y:S01]  /*8e50*/  IMAD.U32 R41, R40.reuse, 0x10000, RZ ;  /* 0x0001000028297824 */ /* 0x040fe200078e00ff */
[----:B------:R-:W-:Y:S01]  /*8e60*/  LOP3.LUT R53, R53, 0xffff0000, RZ, 0xc0, !PT ;  /* 0xffff000035357812 */ /* 0x000fe200078ec0ff */
[C---:B------:R-:W-:Y:S01]  /*8e70*/  FMUL.FTZ R88, R45.reuse, R84 ;  /* 0x000000542d587220 */ /* 0x040fe20000410000 */
[----:B------:R-:W-:Y:S01]  /*8e80*/  LOP3.LUT R40, R40, 0xffff0000, RZ, 0xc0, !PT ;  /* 0xffff000028287812 */ /* 0x000fe200078ec0ff */
[----:B------:R-:W-:Y:S01]  /*8e90*/  FFMA.FTZ R58, R58, R75, R91 ;  /* 0x0000004b3a3a7223 */ /* 0x000fe2000001005b */
[-C--:B------:R-:W-:Y:S01]  /*8ea0*/  FMUL.FTZ R63, R45, R86.reuse ;  /* 0x000000562d3f7220 */ /* 0x080fe20000410000 */
[----:B------:R-:W-:Y:S01]  /*8eb0*/  PRMT R56, R169, 0x5410, R56 ;  /* 0x00005410a9387816 */ /* 0x000fe20000000038 */
[----:B------:R-:W-:Y:S01]  /*8ec0*/  FMUL.FTZ R75, R44, R47 ;  /* 0x0000002f2c4b7220 */ /* 0x000fe20000410000 */
[----:B------:R-:W-:Y:S01]  /*8ed0*/  PRMT R54, R162, 0x5410, R54 ;  /* 0x00005410a2367816 */ /* 0x000fe20000000036 */
[C---:B------:R-:W-:Y:S01]  /*8ee0*/  FFMA.FTZ R45, R41.reuse, R86, -R88 ;  /* 0x00000056292d7223 */ /* 0x040fe20000010858 */
[----:B------:R-:W-:Y:S01]  /*8ef0*/  FFMA.FTZ R41, R41, R84, R63 ;  /* 0x0000005429297223 */ /* 0x000fe2000001003f */
[-C--:B------:R-:W-:Y:S01]  /*8f00*/  FMUL.FTZ R85, R44, R53.reuse ;  /* 0x000000352c557220 */ /* 0x080fe20000410000 */
[----:B------:R-:W-:Y:S01]  /*8f10*/  LOP3.LUT R46, R46, 0xffff0000, RZ, 0xc0, !PT ;  /* 0xffff00002e2e7812 */ /* 0x000fe200078ec0ff */
[----:B------:R-:W-:Y:S01]  /*8f20*/  FFMA.FTZ R44, R40, R53, -R75 ;  /* 0x00000035282c7223 */ /* 0x000fe2000001084b */
[C---:B------:R-:W-:Y:S01]  /*8f30*/  LOP3.LUT R63, R56.reuse, 0xffff0000, RZ, 0xc0, !PT ;  /* 0xffff0000383f7812 */ /* 0x040fe200078ec0ff */
[----:B------:R-:W-:Y:S01]  /*8f40*/  FFMA.FTZ R43, R43, R72, R90 ;  /* 0x000000482b2b7223 */ /* 0x000fe2000001005a */
[----:B------:R-:W-:Y:S01]  /*8f50*/  IMAD.U32 R84, R56, 0x10000, RZ ;  /* 0x0001000038547824 */ /* 0x000fe200078e00ff */
[C---:B------:R-:W-:Y:S01]  /*8f60*/  LOP3.LUT R53, R54.reuse, 0xffff0000, RZ, 0xc0, !PT ;  /* 0xffff000036357812 */ /* 0x040fe200078ec0ff */
[----:B------:R-:W-:Y:S01]  /*8f70*/  IMAD.U32 R72, R54, 0x10000, RZ ;  /* 0x0001000036487824 */ /* 0x000fe200078e00ff */
[----:B------:R-:W-:Y:S01]  /*8f80*/  LOP3.LUT R42, R42, 0xffff0000, RZ, 0xc0, !PT ;  /* 0xffff00002a2a7812 */ /* 0x000fe200078ec0ff */
[----:B------:R-:W-:Y:S01]  /*8f90*/  FFMA.FTZ R40, R40, R47, R85 ;  /* 0x0000002f28287223 */ /* 0x000fe20000010055 */
[C---:B------:R-:W-:Y:S01]  /*8fa0*/  FMUL.FTZ R54, R73.reuse, R84 ;  /* 0x0000005449367220 */ /* 0x040fe20000410000 */
[C---:B------:R-:W-:Y:S01]  /*8fb0*/  FMUL.FTZ R47, R46.reuse, R63 ;  /* 0x0000003f2e2f7220 */ /* 0x040fe20000410000 */
[-C--:B------:R-:W-:Y:S01]  /*8fc0*/  FMUL.FTZ R73, R73, R72.reuse ;  /* 0x0000004849497220 */ /* 0x080fe20000410000 */
[-C--:B------:R-:W-:Y:S01]  /*8fd0*/  FMUL.FTZ R46, R46, R53.reuse ;  /* 0x000000352e2e7220 */ /* 0x080fe20000410000 */
[C---:B------:R-:W-:Y:S01]  /*8fe0*/  FFMA.FTZ R54, R61.reuse, R72, -R54 ;  /* 0x000000483d367223 */ /* 0x040fe20000010836 */
[----:B------:R-:W-:Y:S01]  /*8ff0*/  FFMA.FTZ R47, R42, R53, -R47 ;  /* 0x000000352a2f7223 */ /* 0x000fe2000001082f */
[----:B------:R-:W-:Y:S01]  /*9000*/  F2FP.BF16.F32.PACK_AB R44, R44, R45 ;  /* 0x0000002d2c2c723e */ /* 0x000fe200000010ff */
        /* <DEDUP_REMOVED lines=15> */
.L_x_6268:
[----:B------:R-:W-:Y:S05]  /*9100*/  BSYNC B2 ;  /* 0x0000000000027941 */ /* 0x000fea0003800000 */
.L_x_6267:
[----:B0-----:R3:W-:Y:S04]  /*9110*/  STG.E.128 desc[UR60][R48.64], R40 ;  /* 0x0000002830007986 */ /* 0x0017e8000c101d3c */
[----:B--2---:R3:W-:Y:S02]  /*9120*/  @!P3 STG.E.128 desc[UR60][R50.64], R44 ;  /* 0x0000002c3200b986 */ /* 0x0047e4000c101d3c */
.L_x_6266:
[----:B------:R-:W-:Y:S05]  /*9130*/  BSYNC B1 ;  /* 0x0000000000017941 */ /* 0x000fea0003800000 */
.L_x_6265:
[----:B------:R-:W-:Y:S01]  /*9140*/  ISETP.NE.AND P3, PT, R33, RZ, PT ;  /* 0x000000ff2100720c */ /* 0x000fe20003f65270 */
[----:B------:R-:W-:-:S12]  /*9150*/  BSSY B1, `(.L_x_6269) ;  /* 0x000007f000017945 */ /* 0x000fd80003800000 */
[----:B------:R-:W-:Y:S05]  /*9160*/  @!P3 BRA `(.L_x_6270) ;  /* 0x0000000400f4b947 */ /* 0x000fea0003800000 */
[----:B---3--:R-:W-:Y:S01]  /*9170*/  SEL R40, R124, R146, !P1 ;  /* 0x000000927c287207 */ /* 0x008fe20004800000 */
        /* <DEDUP_REMOVED lines=33> */
[----:B------:R-:W-:Y:S01]  /*9390*/  SHF.R.U32.HI R70, RZ, 0x10, R71 ;  /* 0x00000010ff467819 */ /* 0x000fe20000011647 */
[----:B--2---:R-:W-:Y:S01]  /*93a0*/  IMAD.U32 R63, R47, 0x10000, RZ ;  /* 0x000100002f3f7824 */ /* 0x004fe200078e00ff */
[----:B------:R-:W-:Y:S01]  /*93b0*/  SHF.R.U32.HI R71, RZ, 0x10, R81 ;  /* 0x00000010ff477819 */ /* 0x000fe20000011651 */
[----:B------:R-:W-:Y:S01]  /*93c0*/  IMAD.U32 R56, R43, 0x10000, RZ ;  /* 0x000100002b387824 */ /* 0x000fe200078e00ff */
[--C-:B------:R-:W-:Y:S01]  /*93d0*/  SHF.R.U64 R57, R68, 0x10, R69.reuse ;  /* 0x0000001044397819 */ /* 0x100fe20000001245 */
[----:B------:R-:W-:Y:S01]  /*93e0*/  IMAD.U32 R68, R45, 0x10000, RZ ;  /* 0x000100002d447824 */ /* 0x000fe200078e00ff */
[----:B------:R-:W-:Y:S02]  /*93f0*/  SHF.R.U32.HI R69, RZ, 0x10, R69 ;  /* 0x00000010ff457819 */ /* 0x000fe40000011645 */
[----:B------:R-:W-:-:S02]  /*9400*/  PRMT R71, R160, 0x5432, R71 ;  /* 0x00005432a0477816 */ /* 0x000fc40000000047 */
[----:B------:R-:W-:Y:S02]  /*9410*/  PRMT R57, R158, 0x5410, R57 ;  /* 0x000054109e397816 */ /* 0x000fe40000000039 */
[----:B------:R-:W-:Y:S01]  /*9420*/  SHF.R.U64 R61, R80, 0x10, R81 ;  /* 0x00000010503d7819 */ /* 0x000fe20000001251 */
[----:B------:R-:W-:Y:S01]  /*9430*/  IMAD.U32 R72, R71, 0x10000, RZ ;  /* 0x0001000047487824 */ /* 0x000fe200078e00ff */
[----:B------:R-:W-:Y:S02]  /*9440*/  PRMT R158, R158, 0x5432, R69 ;  /* 0x000054329e9e7816 */ /* 0x000fe40000000045 */
[--C-:B------:R-:W-:Y:S02]  /*9450*/  SHF.R.U64 R62, R82, 0x10, R83.reuse ;  /* 0x00000010523e7819 */ /* 0x100fe40000001253 */
[----:B------:R-:W-:Y:S01]  /*9460*/  SHF.R.U32.HI R82, RZ, 0x10, R83 ;  /* 0x00000010ff527819 */ /* 0x000fe20000011653 */
[----:B------:R-:W-:Y:S01]  /*9470*/  IMAD.U32 R69, R158, 0x10000, RZ ;  /* 0x000100009e457824 */ /* 0x000fe200078e00ff */
[----:B------:R-:W-:-:S02]  /*9480*/  PRMT R160, R160, 0x5410, R61 ;  /* 0x00005410a0a07816 */ /* 0x000fc4000000003d */
[C---:B------:R-:W-:Y:S01]  /*9490*/  PRMT R61, R159.reuse, 0x5410, R62 ;  /* 0x000054109f3d7816 */ /* 0x040fe2000000003e */
[CC--:B------:R-:W-:Y:S01]  /*94a0*/  FMUL.FTZ R62, R68.reuse, R72.reuse ;  /* 0x00000048443e7220 */ /* 0x0c0fe20000410000 */
        /* <DEDUP_REMOVED lines=12> */
[----:B------:R-:W-:Y:S01]  /*9570*/  LOP3.LUT R47, R47, 0xffff0000, RZ, 0xc0, !PT ;  /* 0xffff00002f2f7812 */ /* 0x000fe200078ec0ff */
[----:B------:R-:W-:Y:S01]  /*9580*/  FMUL.FTZ R60, R60, R69 ;  /* 0x000000453c3c7220 */ /* 0x000fe20000410000 */
[C---:B------:R-:W-:Y:S01]  /*9590*/  FMUL.FTZ R75, R63.reuse, R73 ;  /* 0x000000493f4b7220 */ /* 0x040fe20000410000 */
[----:B------:R-:W-:Y:S01]  /*95a0*/  LOP3.LUT R82, R82, 0xffff0000, RZ, 0xc0, !PT ;  /* 0xffff000052527812 */ /* 0x000fe200078ec0ff */
[-C--:B------:R-:W-:Y:S01]  /*95b0*/  FMUL.FTZ R72, R63, R68.reuse ;  /* 0x000000443f487220 */ /* 0x080fe20000410000 */
[----:B------:R-:W-:Y:S01]  /*95c0*/  LOP3.LUT R70, R70, 0xffff0000, RZ, 0xc0, !PT ;  /* 0xffff000046467812 */ /* 0x000fe200078ec0ff */
[C---:B------:R-:W-:Y:S01]  /*95d0*/  FFMA.FTZ R69, R55.reuse, R69, -R74 ;  /* 0x0000004537457223 */ /* 0x040fe2000001084a */
[----:B------:R-:W-:Y:S01]  /*95e0*/  FFMA.FTZ R60, R55, R71, R60 ;  /* 0x00000047373c7223 */ /* 0x000fe2000001003c */
[----:B------:R-:W-:Y:S01]  /*95f0*/  LOP3.LUT R53, R43, 0xffff0000, RZ, 0xc0, !PT ;  /* 0xffff00002b357812 */ /* 0x000fe200078ec0ff */
[C---:B------:R-:W-:Y:S01]  /*9600*/  FFMA.FTZ R55, R56.reuse, R68, -R75 ;  /* 0x0000004438377223 */ /* 0x040fe2000001084b */
[----:B------:R-:W-:Y:S01]  /*9610*/  FFMA.FTZ R56, R56, R73, R72 ;  /* 0x0000004938387223 */ /* 0x000fe20000010048 */
[----:B------:R-:W-:Y:S01]  /*9620*/  FMUL.FTZ R74, R47, R82 ;  /* 0x000000522f4a7220 */ /* 0x000fe20000410000 */
        /* <DEDUP_REMOVED lines=8> */
[C---:B------:R-:W-:Y:S01]  /*96b0*/  FMUL.FTZ R70, R45.reuse, R72 ;  /* 0x000000482d467220 */ /* 0x040fe20000410000 */
[----:B------:R-:W-:Y:S02]  /*96c0*/  IMAD.U32 R41, R40, 0x10000, RZ ;  /* 0x0001000028297824 */ /* 0x000fe400078e00ff */
[----:B------:R-:W-:Y:S01]  /*96d0*/  FMUL.FTZ R45, R45, R68 ;  /* 0x000000442d2d7220 */ /* 0x000fe20000410000 */
[----:B------:R-:W-:Y:S01]  /*96e0*/  PRMT R58, R157, 0x5410, R58 ;  /* 0x000054109d3a7816 */ /* 0x000fe2000000003a */
[----:B------:R-:W-:Y:S01]  /*96f0*/  FFMA.FTZ R71, R53, R82, R80 ;  /* 0x0000005235477223 */ /* 0x000fe20000010050 */
[C---:B------:R-:W-:Y:S01]  /*9700*/  IMAD.U32 R43, R42.reuse, 0x10000, RZ ;  /* 0x000100002a2b7824 */ /* 0x040fe200078e00ff */
[----:B------:R-:W-:Y:S01]  /*9710*/  LOP3.LUT R54, R42, 0xffff0000, RZ, 0xc0, !PT ;  /* 0xffff00002a367812 */ /* 0x000fe200078ec0ff */
[C---:B------:R-:W-:Y:S01]  /*9720*/  FMUL.FTZ R53, R44.reuse, R47 ;  /* 0x0000002f2c357220 */ /* 0x040fe20000410000 */
[----:B------:R-:W-:Y:S01]  /*9730*/  FMUL.FTZ R63, R44, R57 ;  /* 0x000000392c3f7220 */ /* 0x000fe20000410000 */
[----:B------:R-:W-:Y:S01]  /*9740*/  LOP3.LUT R40, R40, 0xffff0000, RZ, 0xc0, !PT ;  /* 0xffff000028287812 */ /* 0x000fe200078ec0ff */
[C---:B------:R-:W-:Y:S01]  /*9750*/  IMAD.U32 R42, R46.reuse, 0x10000, RZ ;  /* 0x000100002e2a7824 */ /* 0x040fe200078e00ff */
[----:B------:R-:W-:Y:S01]  /*9760*/  LOP3.LUT R46, R46, 0xffff0000, RZ, 0xc0, !PT ;  /* 0xffff00002e2e7812 */ /* 0x000fe200078ec0ff */
[----:B------:R-:W-:-:S02]  /*9770*/  IMAD.U32 R44, R61, 0x10000, RZ ;  /* 0x000100003d2c7824 */ /* 0x000fc400078e00ff */
[----:B------:R-:W-:Y:S01]  /*9780*/  FFMA.FTZ R72, R41, R72, R45 ;  /* 0x0000004829487223 */ /* 0x000fe2000001002d */
[----:B------:R-:W-:Y:S01]  /*9790*/  LOP3.LUT R61, R61, 0xffff0000, RZ, 0xc0, !PT ;  /* 0xffff00003d3d7812 */ /* 0x000fe200078ec0ff */
[----:B------:R-:W-:Y:S01]  /*97a0*/  FFMA.FTZ R70, R41, R68, -R70 ;  /* 0x0000004429467223 */ /* 0x000fe20000010846 */
[C---:B------:R-:W-:Y:S01]  /*97b0*/  LOP3.LUT R45, R58.reuse, 0xffff0000, RZ, 0xc0, !PT ;  /* 0xffff00003a2d7812 */ /* 0x040fe200078ec0ff */
[----:B------:R-:W-:Y:S02]  /*97c0*/  IMAD.U32 R41, R58, 0x10000, RZ ;  /* 0x000100003a297824 */ /* 0x000fe400078e00ff */
        /* <DEDUP_REMOVED lines=20> */
.L_x_6272:
[----:B------:R-:W-:Y:S05]  /*9910*/  BSYNC B2 ;  /* 0x0000000000027941 */ /* 0x000fea0003800000 */
.L_x_6271:
[----:B0-----:R4:W-:Y:S04]  /*9920*/  STG.E.128 desc[UR60][R48.64], R40 ;  /* 0x0000002830007986 */ /* 0x0019e8000c101d3c */
[----:B--2---:R4:W-:Y:S02]  /*9930*/  @!P3 STG.E.128 desc[UR60][R50.64], R44 ;  /* 0x0000002c3200b986 */ /* 0x0049e4000c101d3c */
.L_x_6270:
[----:B------:R-:W-:Y:S05]  /*9940*/  BSYNC B1 ;  /* 0x0000000000017941 */ /* 0x000fea0003800000 */
.L_x_6269:
[----:B------:R-:W-:-:S13]  /*9950*/  ISETP.NE.AND P3, PT, R34, RZ, PT ;  /* 0x000000ff2200720c */ /* 0x000fda0003f65270 */
[----:B------:R-:W-:Y:S05]  /*9960*/  @!P3 BRA `(.L_x_6223) ;  /* 0x0000000800e8b947 */ /* 0x000fea0003800000 */
[----:B---34-:R-:W2:Y:S01]  /*9970*/  LDL R40, [R1+0x8] ;  /* 0x0000080001287983 */ /* 0x018ea20000100800 */
[----:B------:R-:W-:Y:S01]  /*9980*/  SHF.R.U32.HI R43, RZ, 0x3, R217 ;  /* 0x00000003ff2b7819 */ /* 0x000fe200000116d9 */
[----:B------:R-:W-:Y:S01]  /*9990*/  BSSY B1, `(.L_x_6273) ;  /* 0x0000074000017945 */ /* 0x000fe20003800000 */
[----:B------:R-:W-:-:S04]  /*99a0*/  IADD3 R42, P3, P4, R116, R126, R28 ;  /* 0x0000007e742a7210 */ /* 0x000fc80007c7e01c */
[----:B0-----:R-:W-:Y:S02]  /*99b0*/  IADD3.X R45, R5, R52, R32, P3, P4 ;  /* 0x00000034052d7210 */ /* 0x001fe40001fe8420 */
        /* <DEDUP_REMOVED lines=27> */
[----:B------:R-:W-:Y:S01]  /*9b70*/  SHF.R.U32.HI R63, RZ, 0x10, R77 ;  /* 0x00000010ff3f7819 */ /* 0x000fe2000001164d */
[----:B0-----:R-:W-:Y:S01]  /*9b80*/  IMAD.U32 R55, R41, 0x10000, RZ ;  /* 0x0001000029377824 */ /* 0x001fe200078e00ff */
[----:B------:R-:W-:Y:S01]  /*9b90*/  PRMT R62, R153, 0x5432, R62 ;  /* 0x00005432993e7816 */ /* 0x000fe2000000003e */
[----:B------:R-:W-:Y:S01]  /*9ba0*/  IMAD.U32 R57, R43, 0x10000, RZ ;  /* 0x000100002b397824 */ /* 0x000fe200078e00ff */
[----:B------:R-:W-:Y:S01]  /*9bb0*/  PRMT R153, R153, 0x5410, R64 ;  /* 0x0000541099997816 */ /* 0x000fe20000000040 */
[----:B------:R-:W-:Y:S01]  /*9bc0*/  IMAD.U32 R53, R44, 0x10000, RZ ;  /* 0x000100002c357824 */ /* 0x000fe200078e00ff */
[----:B------:R-:W-:Y:S01]  /*9bd0*/  PRMT R63, R156, 0x5432, R63 ;  /* 0x000054329c3f7816 */ /* 0x000fe2000000003f */
[----:B------:R-:W-:Y:S01]  /*9be0*/  IMAD.U32 R51, R40, 0x10000, RZ ;  /* 0x0001000028337824 */ /* 0x000fe200078e00ff */
[----:B------:R-:W-:-:S02]  /*9bf0*/  SHF.R.U64 R69, R66, 0x10, R67 ;  /* 0x0000001042457819 */ /* 0x000fc40000001243 */
[----:B------:R-:W-:Y:S01]  /*9c00*/  SHF.R.U64 R65, R76, 0x10, R77 ;  /* 0x000000104c417819 */ /* 0x000fe2000000124d */
[----:B------:R-:W-:Y:S01]  /*9c10*/  IMAD.U32 R64, R63, 0x10000, RZ ;  /* 0x000100003f407824 */ /* 0x000fe200078e00ff */
[----:B------:R-:W-:Y:S02]  /*9c20*/  SHF.R.U64 R66, R78, 0x10, R79 ;  /* 0x000000104e427819 */ /* 0x000fe4000000124f */
[----:B------:R-:W-:Y:S01]  /*9c30*/  LOP3.LUT R59, R45, 0xffff0000, RZ, 0xc0, !PT ;  /* 0xffff00002d3b7812 */ /* 0x000fe200078ec0ff */
[----:B------:R-:W-:Y:S01]  /*9c40*/  IMAD.U32 R45, R153, 0x10000, RZ ;  /* 0x00010000992d7824 */ /* 0x000fe200078e00ff */
[----:B------:R-:W-:Y:S02]  /*9c50*/  SHF.R.U32.HI R67, RZ, 0x10, R67 ;  /* 0x00000010ff437819 */ /* 0x000fe40000011643 */
[----:B------:R-:W-:Y:S01]  /*9c60*/  SHF.R.U32.HI R78, RZ, 0x10, R79 ;  /* 0x00000010ff4e7819 */ /* 0x000fe2000001164f */
[----:B------:R-:W-:Y:S01]  /*9c70*/  FMUL.FTZ R68, R58, R45 ;  /* 0x0000002d3a447220 */ /* 0x000fe20000410000 */
[----:B------:R-:W-:-:S02]  /*9c80*/  LOP3.LUT R61, R47, 0xffff0000, RZ, 0xc0, !PT ;  /* 0xffff00002f3d7812 */ /* 0x000fc400078ec0ff */
[----:B------:R-:W-:Y:S01]  /*9c90*/  PRMT R156, R156, 0x5410, R65 ;  /* 0x000054109c9c7816 */ /* 0x000fe20000000041 */
[-C--:B------:R-:W-:Y:S01]  /*9ca0*/  FFMA.FTZ R68, R55, R64.reuse, R68 ;  /* 0x0000004037447223 */ /* 0x080fe20000010044 */
[----:B------:R-:W-:Y:S02]  /*9cb0*/  PRMT R47, R154, 0x5432, R69 ;  /* 0x000054329a2f7816 */ /* 0x000fe40000000045 */
[----:B------:R-:W-:Y:S01]  /*9cc0*/  PRMT R65, R155, 0x5410, R66 ;  /* 0x000054109b417816 */ /* 0x000fe20000000042 */
[----:B------:R-:W-:Y:S01]  /*9cd0*/  FMUL.FTZ R66, R58, R64 ;  /* 0x000000403a427220 */ /* 0x000fe20000410000 */
[----:B------:R-:W-:Y:S02]  /*9ce0*/  LOP3.LUT R63, R63, 0xffff0000, RZ, 0xc0, !PT ;  /* 0xffff00003f3f7812 */ /* 0x000fe400078ec0ff */
[----:B------:R-:W-:Y:S01]  /*9cf0*/  PRMT R154, R154, 0x5410, R67 ;  /* 0x000054109a9a7816 */ /* 0x000fe20000000043 */
[----:B------:R-:W-:Y:S01]  /*9d00*/  FFMA.FTZ R45, R55, R45, -R66 ;  /* 0x0000002d372d7223 */ /* 0x000fe20000010842 */
[----:B------:R-:W-:Y:S01]  /*9d10*/  PRMT R155, R155, 0x5432, R78 ;  /* 0x000054329b9b7816 */ /* 0x000fe2000000004e */
[----:B------:R-:W-:Y:S01]  /*9d20*/  FMUL.FTZ R67, R59, R63 ;  /* 0x0000003f3b437220 */ /* 0x000fe20000410000 */
[----:B------:R-:W-:Y:S01]  /*9d30*/  LOP3.LUT R56, R41, 0xffff0000, RZ, 0xc0, !PT ;  /* 0xffff000029387812 */ /* 0x000fe200078ec0ff */
[----:B------:R-:W-:Y:S01]  /*9d40*/  IMAD.U32 R55, R154, 0x10000, RZ ;  /* 0x000100009a377824 */ /* 0x000fe200078e00ff */
[----:B------:R-:W-:Y:S01]  /*9d50*/  LOP3.LUT R153, R153, 0xffff0000, RZ, 0xc0, !PT ;  /* 0xffff000099997812 */ /* 0x000fe200078ec0ff */
[C---:B------:R-:W-:Y:S01]  /*9d60*/  IMAD.U32 R58, R155.reuse, 0x10000, RZ ;  /* 0x000100009b3a7824 */ /* 0x040fe200078e00ff */
[----:B------:R-:W-:Y:S01]  /*9d70*/  LOP3.LUT R155, R155, 0xffff0000, RZ, 0xc0, !PT ;  /* 0xffff00009b9b7812 */ /* 0x000fe200078ec0ff */
[----:B------:R-:W-:Y:S01]  /*9d80*/  IMAD.U32 R41, R42, 0x10000, RZ ;  /* 0x000100002a297824 */ /* 0x000fe200078e00ff */
[----:B------:R-:W-:Y:S01]  /*9d90*/  LOP3.LUT R154, R154, 0xffff0000, RZ, 0xc0, !PT ;  /* 0xffff00009a9a7812 */ /* 0x000fe200078ec0ff */
[----:B------:R-:W-:Y:S01]  /*9da0*/  FFMA.FTZ R64, R56, R153, -R67 ;  /* 0x0000009938407223 */ /* 0x000fe20000010843 */
[CC--:B------:R-:W-:Y:S01]  /*9db0*/  FMUL.FTZ R66, R60.reuse, R58.reuse ;  /* 0x0000003a3c427220 */ /* 0x0c0fe20000410000 */
[----:B------:R-:W-:Y:S01]  /*9dc0*/  FMUL.FTZ R67, R60, R55 ;  /* 0x000000373c437220 */ /* 0x000fe20000410000 */
[----:B------:R-:W-:Y:S01]  /*9dd0*/  FMUL.FTZ R59, R59, R153 ;  /* 0x000000993b3b7220 */ /* 0x000fe20000410000 */
[----:B------:R-:W-:Y:S01]  /*9de0*/  LOP3.LUT R54, R43, 0xffff0000, RZ, 0xc0, !PT ;  /* 0xffff00002b367812 */ /* 0x000fe200078ec0ff */
[C---:B------:R-:W-:Y:S01]  /*9df0*/  FFMA.FTZ R66, R57.reuse, R55, -R66 ;  /* 0x0000003739427223 */ /* 0x040fe20000010842 */
[----:B------:R-:W-:Y:S01]  /*9e00*/  FFMA.FTZ R67, R57, R58, R67 ;  /* 0x0000003a39437223 */ /* 0x000fe20000010043 */
[----:B------:R-:W-:Y:S01]  /*9e10*/  FFMA.FTZ R63, R56, R63, R59 ;  /* 0x0000003f383f7223 */ /* 0x000fe2000001003b */
[----:B------:R-:W-:Y:S01]  /*9e20*/  FMUL.FTZ R55, R61, R155 ;  /* 0x0000009b3d377220 */ /* 0x000fe20000410000 */
[----:B------:R-:W-:-:S02]  /*9e30*/  IMAD.U32 R58, R156, 0x10000, RZ ;  /* 0x000100009c3a7824 */ /* 0x000fc400078e00ff */
[-C--:B------:R-:W-:Y:S01]  /*9e40*/  FMUL.FTZ R59, R61, R154.reuse ;  /* 0x0000009a3d3b7220 */ /* 0x080fe20000410000 */
[----:B------:R-:W-:Y:S02]  /*9e50*/  IMAD.U32 R56, R62, 0x10000, RZ ;  /* 0x000100003e387824 */ /* 0x000fe400078e00ff */
        /* <DEDUP_REMOVED lines=39> */
.L_x_6274:
[----:B------:R-:W-:Y:S05]  /*a0d0*/  BSYNC B1 ;  /* 0x0000000000017941 */ /* 0x000fea0003800000 */
.L_x_6273:
        /* <DEDUP_REMOVED lines=10> */
.L_x_6190:
[----:B------:R-:W2:Y:S02]  /*a180*/  LDL R40, [R1+0x44] ;  /* 0x0000440001287983 */ /* 0x000ea40000100800 */
[----:B--2---:R-:W-:-:S13]  /*a190*/  R2UR UR4, R40 ;  /* 0x00000000280472ca */ /* 0x004fda00000e0000 */
[----:B------:R-:W-:-:S06]  /*a1a0*/  UISETP.NE.AND UP0, UPT, UR4, 0x3, UPT ;  /* 0x000000030400788c */ /* 0x000fcc000bf05270 */
[----:B------:R-:W-:-:S13]  /*a1b0*/  PLOP3.LUT P2, PT, PT, PT, UP0, 0x80, 0x0 ;  /* 0x000000000000781c */ /* 0x000fda0003f4f008 */
[----:B------:R-:W-:Y:S05]  /*a1c0*/  @!P2 BRA `(.L_x_6275) ;  /* 0x000000000004a947 */ /* 0x000fea0003800000 */
[----:B------:R-:W-:Y:S01]  /*a1d0*/  BPT.TRAP 0x1 ;  /* 0x000000040000795c */ /* 0x000fe20000300000 */
.L_x_6275:
[----:B------:R-:W-:Y:S01]  /*a1e0*/  IMAD R98, R17, 0x8, R16 ;  /* 0x0000000811627824 */ /* 0x000fe200078e0210 */
[----:B------:R-:W-:Y:S01]  /*a1f0*/  SHF.L.U32 R99, R209, 0x1f, RZ ;  /* 0x0000001fd1637819 */ /* 0x000fe200000006ff */
[----:B------:R-:W-:Y:S01]  /*a200*/  IMAD R97, R24, -0x70, R2 ;  /* 0xffffff9018617824 */ /* 0x000fe200078e0202 */
[----:B------:R-:W-:Y:S02]  /*a210*/  BSSY B1, `(.L_x_6276) ;  /* 0x0000004000017945 */ /* 0x000fe40003800000 */
[----:B------:R-:W1:Y:S02]  /*a220*/  SYNCS.PHASECHK.TRANS64.TRYWAIT P3, [R98+URZ+0x36890], R99 ;  /* 0x03689063620075a7 */ /* 0x000e64000806017f */
[----:B------:R-:W-:Y:S01]  /*a230*/  VIMNMX R97, R97, 0x70, PT ;  /* 0x0000007061617848 */ /* 0x000fe20003fe0100 */
[----:B-1----:R-:W-:Y:S06]  /*a240*/  @!P3 BRA `(.L_x_6277) ;  /* 0x000002500098b947 */ /* 0x002fec0003800000 */
.L_x_6577:
[----:B------:R-:W-:Y:S05]  /*a250*/  BSYNC B1 ;  /* 0x0000000000017941 */ /* 0x000fea0003800000 */
.L_x_6276:
[----:B------:R-:W-:Y:S01]  /*a260*/  ISETP.GE.AND P3, PT, R204, R97, PT ;  /* 0x00000061cc00720c */ /* 0x000fe20003f66270 */
[----:B------:R-:W-:-:S12]  /*a270*/  BSSY B1, `(.L_x_6278) ;  /* 0x0000014000017945 */ /* 0x000fd80003800000 */
[----:B------:R-:W-:Y:S05]  /*a280*/  @P3 BRA `(.L_x_6279) ;  /* 0x0000000000483947 */ /* 0x000fea0003800000 */
[----:B------:R-:W-:-:S13]  /*a290*/  ISETP.NE.AND P3, PT, R29, RZ, PT ;  /* 0x000000ff1d00720c */ /* 0x000fda0003f65270 */
[----:B0-----:R-:W0:Y:S04]  /*a2a0*/  @P3 LDS.128 R40, [R39+0x21000] ;  /* 0x0210000027283984 */ /* 0x001e280000000c00 */
[----:B0-----:R-:W-:Y:S01]  /*a2b0*/  @P3 STG.E.128 desc[UR60][R46.64], R40 ;  /* 0x000000282e003986 */ /* 0x001fe2000c101d3c */
[----:B------:R-:W-:-:S13]  /*a2c0*/  ISETP.NE.AND P3, PT, R33, RZ, PT ;  /* 0x000000ff2100720c */ /* 0x000fda0003f65270 */
[----:B------:R-:W0:Y:S04]  /*a2d0*/  @P3 LDS.128 R40, [R96+0x21000] ;  /* 0x0210000060283984 */ /* 0x000e280000000c00 */
        /* <DEDUP_REMOVED lines=12> */
[----:B0-----:R2:W-:Y:S02]  /*a3a0*/  @P3 STG.E.128 desc[UR60][R46.64+0x140], R40 ;  /* 0x000140282e003986 */ /* 0x0015e4000c101d3c */
.L_x_6279:
[----:B------:R-:W-:Y:S05]  /*a3b0*/  BSYNC B1 ;  /* 0x0000000000017941 */ /* 0x000fea0003800000 */
.L_x_6278:
[----:B--2---:R-:W-:-:S05]  /*a3c0*/  VIADD R40, R204, 0x40 ;  /* 0x00000040cc287836 */ /* 0x004fca0000000000 */
[----:B------:R-:W-:-:S13]  /*a3d0*/  ISETP.GE.AND P3, PT, R40, R97, PT ;  /* 0x000000612800720c */ /* 0x000fda0003f66270 */
        /* <DEDUP_REMOVED lines=19> */
.L_x_6223:
[----:B------:R-:W-:Y:S05]  /*a510*/  BSYNC B0 ;  /* 0x0000000000007941 */ /* 0x000fea0003800000 */
.L_x_6189:
        /* <DEDUP_REMOVED lines=17> */
.L_x_6281:
[----:B------:R-:W-:Y:S05]  /*a630*/  BSYNC B0 ;  /* 0x0000000000007941 */ /* 0x000fea0003800000 */
.L_x_6280:
        /* <DEDUP_REMOVED lines=10> */
[----:B------:R2:W-:Y:S04]  /*a6e0*/  STL [R1+0xc], R40 ;  /* 0x00000c2801007387 */ /* 0x0005e80000100800 */
[----:B------:R2:W-:Y:S02]  /*a6f0*/  STL [R1+0x3c], R41 ;  /* 0x00003c2901007387 */ /* 0x0005e40000100800 */
[----:B-12---:R-:W-:Y:S05]  /*a700*/  @!P2 BRA `(.L_x_6283) ;  /* 0x0000024c007ca947 */ /* 0x006fea0003800000 */
.L_x_6578:
[----:B------:R-:W-:Y:S05]  /*a710*/  BSYNC B0 ;  /* 0x0000000000007941 */ /* 0x000fea0003800000 */
.L_x_6282:
[----:B------:R1:W5:Y:S04]  /*a720*/  LDL R51, [R1+0x40] ;  /* 0x0000400001337983 */ /* 0x0003680000100800 */
[----:B------:R1:W5:Y:S04]  /*a730*/  LDL R50, [R1+0x3c] ;  /* 0x00003c0001327983 */ /* 0x0003680000100800 */
[----:B------:R1:W5:Y:S04]  /*a740*/  LDL R49, [R1+0x38] ;  /* 0x0000380001317983 */ /* 0x0003680000100800 */
[----:B------:R1:W5:Y:S01]  /*a750*/  LDL R48, [R1+0xc] ;  /* 0x00000c0001307983 */ /* 0x0003620000100800 */
        /* <DEDUP_REMOVED lines=35> */
.L_x_6285:
[----:B------:R-:W-:Y:S05]  /*a990*/  BSYNC B0 ;  /* 0x0000000000007941 */ /* 0x000fea0003800000 */
.L_x_6284:
[----:B-1----:R-:W-:Y:S01]  /*a9a0*/  VIADD R40, R204, 0x40 ;  /* 0x00000040cc287836 */ /* 0x002fe20000000000 */
[----:B------:R-:W-:Y:S04]  /*a9b0*/  BSSY B0, `(.L_x_6286) ;  /* 0x0000024000007945 */ /* 0x000fe80003800000 */
[----:B------:R-:W-:-:S13]  /*a9c0*/  ISETP.GE.AND P2, PT, R40, R97, PT ;  /* 0x000000612800720c */ /* 0x000fda0003f46270 */
[----:B------:R-:W-:Y:S05]  /*a9d0*/  @P2 BRA `(.L_x_6287) ;  /* 0x0000000000842947 */ /* 0x000fea0003800000 */
[----:B-----5:R-:W-:Y:S01]  /*a9e0*/  R2UR UR7, R51 ;  /* 0x00000000330772ca */ /* 0x020fe200000e0000 */
[----:B------:R-:W-:Y:S01]  /*a9f0*/  IMAD.MOV.U32 R40, RZ, RZ, R114 ;  /* 0x000000ffff287224 */ /* 0x000fe200078e0072 */
[----:B------:R-:W-:Y:S01]  /*aa00*/  R2UR UR4, R50 ;  /* 0x00000000320472ca */ /* 0x000fe200000e0000 */
[----:B------:R-:W-:Y:S01]  /*aa10*/  IMAD.MOV.U32 R41, RZ, RZ, R38 ;  /* 0x000000ffff297224 */ /* 0x000fe200078e0026 */
[----:B------:R-:W-:Y:S02]  /*aa20*/  IADD3 R43, P2, R44, 0x40, RZ ;  /* 0x000000402c2b7810 */ /* 0x000fe40007f5e0ff */
[----:B------:R-:W-:Y:S02]  /*aa30*/  R2UR UR6, R49 ;  /* 0x00000000310672ca */ /* 0x000fe400000e0000 */
[----:B------:R-:W-:Y:S01]  /*aa40*/  R2UR UR5, R48 ;  /* 0x00000000300572ca */ /* 0x000fe200000e0000 */
[----:B------:R-:W-:-:S04]  /*aa50*/  IMAD.X R44, RZ, RZ, R45, P2 ;  /* 0x000000ffff2c7224 */ /* 0x000fc800010e062d */
        /* <DEDUP_REMOVED lines=25> */
.L_x_6287:
[----:B------:R-:W-:Y:S05]  /*abf0*/  BSYNC B0 ;  /* 0x0000000000007941 */ /* 0x000fea0003800000 */
.L_x_6286:
[----:B------:R-:W2:Y:S01]  /*ac00*/  LDL R39, [R1+0x8] ;  /* 0x0000080001277983 */ /* 0x000ea20000100800 */
        /* <DEDUP_REMOVED lines=13> */
[----:B-1----:R-:W-:Y:S02]  /*ace0*/  SEL R40, RZ, 0x1, P3 ;  /* 0x00000001ff287807 */ /* 0x002fe40001800000 */
[----:B------:R-:W-:Y:S02]  /*acf0*/  SEL R17, R17, RZ, P3 ;  /* 0x000000ff11117207 */ /* 0x000fe40001800000 */
[----:B------:R-:W-:Y:S02]  /*ad00*/  LOP3.LUT R209, R209, R40, RZ, 0x3c, !PT ;  /* 0x00000028d1d17212 */ /* 0x000fe400078e3cff */
[----:B--2---:R-:W-:-:S13]  /*ad10*/  LOP3.LUT P4, RZ, R39, 0x2, RZ, 0xc0, !PT ;  /* 0x0000000227ff7812 */ /* 0x004fda000788c0ff */
[----:B0-----:R-:W-:Y:S05]  /*ad20*/  @P4 BRA `(.L_x_6288) ;  /* 0xffffff7c00104947 */ /* 0x001fea000383ffff */
.L_x_6184:
[----:B------:R-:W0:Y:S01]  /*ad30*/  LDC R0, c[0x0][0x448] ;  /* 0x00011200ff007b82 */ /* 0x000e220000000800 */
[----:B------:R-:W-:Y:S01]  /*ad40*/  VIADD R2, R224, 0x7f ;  /* 0x0000007fe0027836 */ /* 0x000fe20000000000 */
[----:B------:R-:W-:Y:S01]  /*ad50*/  BSSY B0, `(.L_x_6289) ;  /* 0x0000047000007945 */ /* 0x000fe20003800000 */
        /* <DEDUP_REMOVED lines=21> */
[----:B0-----:R-:W-:-:S02]  /*aeb0*/  ISETP.NE.AND P0, PT, R0, 0x1, PT ;  /* 0x000000010000780c */ /* 0x001fc40003f05270 */
        /* <DEDUP_REMOVED lines=17> */
[----:B-----5:R-:W-:Y:S02]  /*afd0*/  CS2R R48, SRZ ;  /* 0x0000000000307805 */ /* 0x020fe4000001ff00 */
        /* <DEDUP_REMOVED lines=8> */
[----:B------:R-:W-:Y:S01]  /*b060*/  CS2R R32, SRZ ;  /* 0x0000000000207805 */ /* 0x000fe2000001ff00 */
[----:B------:R-:W-:Y:S02]  /*b070*/  IMAD.MOV.U32 R10, RZ, RZ, RZ ;  /* 0x000000ffff0a7224 */ /* 0x000fe400078e00ff */
[----:B------:R-:W-:-:S02]  /*b080*/  IMAD.MOV.U32 R30, RZ, RZ, RZ ;  /* 0x000000ffff1e7224 */ /* 0x000fc400078e00ff */
[----:B------:R-:W-:Y:S02]  /*b090*/  IMAD.MOV.U32 R6, RZ, RZ, RZ ;  /* 0x000000ffff067224 */ /* 0x000fe400078e00ff */
[----:B------:R-:W-:Y:S02]  /*b0a0*/  IMAD.MOV.U32 R28, RZ, RZ, RZ ;  /* 0x000000ffff1c7224 */ /* 0x000fe400078e00ff */
[----:B------:R-:W-:Y:S02]  /*b0b0*/  IMAD.MOV.U32 R136, RZ, RZ, RZ ;  /* 0x000000ffff887224 */ /* 0x000fe400078e00ff */
[----:B0-----:R-:W-:-:S04]  /*b0c0*/  @P0 IMAD.HI.U32 R3, R2, R3, RZ ;  /* 0x0000000302030227 */ /* 0x001fc800078e00ff */
[----:B------:R-:W-:Y:S01]  /*b0d0*/  IMAD.MOV.U32 R5, RZ, RZ, RZ ;  /* 0x000000ffff057224 */ /* 0x000fe200078e00ff */
[----:B-1----:R-:W-:Y:S01]  /*b0e0*/  @P0 SHF.R.U32.HI R2, RZ, R0, R3 ;  /* 0x00000000ff020219 */ /* 0x002fe20000011603 */
[----:B------:R-:W-:Y:S01]  /*b0f0*/  IMAD.MOV.U32 R0, RZ, RZ, RZ ;  /* 0x000000ffff007224 */ /* 0x000fe200078e00ff */
[----:B------:R-:W-:-:S03]  /*b100*/  PLOP3.LUT P0, PT, PT, PT, PT, 0x80, 0x0 ;  /* 0x000000000000781c */ /* 0x000fc60003f0f070 */
[----:B------:R-:W-:Y:S02]  /*b110*/  IMAD.IADD R3, R149, 0x1, R2 ;  /* 0x0000000195037824 */ /* 0x000fe400078e0202 */
[----:B------:R-:W-:-:S04]  /*b120*/  IMAD.MOV.U32 R2, RZ, RZ, RZ ;  /* 0x000000ffff027224 */ /* 0x000fc800078e00ff */
[----:B------:R-:W-:-:S05]  /*b130*/  IMAD.HI R2, R3, -0x6db6db6d, R2 ;  /* 0x9249249303027827 */ /* 0x000fca00078e0202 */
[----:B------:R-:W-:-:S04]  /*b140*/  SHF.R.U32.HI R3, RZ, 0x1f, R2 ;  /* 0x0000001fff037819 */ /* 0x000fc80000011602 */
[----:B------:R-:W-:Y:S01]  /*b150*/  LEA.HI.SX32 R3, R2, R3, 0x1a ;  /* 0x0000000302037211 */ /* 0x000fe200078fd2ff */
[----:B------:R-:W-:-:S03]  /*b160*/  IMAD.MOV.U32 R2, RZ, RZ, RZ ;  /* 0x000000ffff027224 */ /* 0x000fc600078e00ff */
[----:B------:R-:W-:-:S04]  /*b170*/  VIMNMX R150, R150, R3, PT ;  /* 0x0000000396967248 */ /* 0x000fc80003fe0100 */
[----:B------:R-:W-:Y:S01]  /*b180*/  ISETP.GE.AND P1, PT, R150, 0x1, PT ;  /* 0x000000019600780c */ /* 0x000fe20003f26270 */
[----:B------:R-:W-:-:S12]  /*b190*/  @P2 BRA `(.L_x_6290) ;  /* 0x0000000000082947 */ /* 0x000fd80003800000 */
[----:B------:R-:W0:Y:S02]  /*b1a0*/  FENCE.VIEW.ASYNC.G ;  /* 0x00000000000073c6 */ /* 0x000e240000000100 */
[----:B0-----:R-:W-:Y:S06]  /*b1b0*/  BAR.ARV 0xc, 0x180 ;  /* 0x0306000000007b1d */ /* 0x001fec0000002000 */
.L_x_6290:
[----:B------:R-:W-:Y:S05]  /*b1c0*/  BSYNC B0 ;  /* 0x0000000000007941 */ /* 0x000fea0003800000 */
.L_x_6289:
[----:B------:R-:W-:Y:S02]  /*b1d0*/  IMAD.MOV.U32 R4, RZ, RZ, RZ ;  /* 0x000000ffff047224 */ /* 0x000fe400078e00ff */
[----:B------:R-:W-:Y:S01]  /*b1e0*/  IMAD.MOV.U32 R3, RZ, RZ, RZ ;  /* 0x000000ffff037224 */ /* 0x000fe200078e00ff */
        /* <DEDUP_REMOVED lines=34> */
.L_x_6292:
        /* <DEDUP_REMOVED lines=13> */
.L_x_6296:
[----:B-1----:R1:W2:Y:S02]  /*b4e0*/  SYNCS.PHASECHK.TRANS64.TRYWAIT P0, [R16+URZ+0x36800], R3 ;  /* 0x03680003100075a7 */ /* 0x0022a4000800017f */
[----:B--2---:R-:W-:Y:S05]  /*b4f0*/  @!P0 NANOSLEEP.SYNCS 0x989680 ;  /* 0x009896800000895d */ /* 0x004fea0003900000 */
[----:B------:R-:W2:Y:S02]  /*b500*/  @!P0 SYNCS.PHASECHK.TRANS64 P0, [R16+URZ+0x36800], R3 ;  /* 0x03680003100085a7 */ /* 0x000ea4000800007f */
[----:B--2---:R-:W-:Y:S05]  /*b510*/  @!P0 BRA `(.L_x_6296) ;  /* 0xfffffffc00f08947 */ /* 0x004fea000383ffff */
.L_x_6295:
[----:B------:R-:W-:Y:S05]  /*b520*/  BSYNC B0 ;  /* 0x0000000000007941 */ /* 0x000fea0003800000 */
.L_x_6294:
[----:B------:R-:W-:Y:S05]  /*b530*/  BRA `(.L_x_6297) ;  /* 0x0000007400dc7947 */ /* 0x000fea0003800000 */
.L_x_6293:
[----:B------:R-:W2:Y:S01]  /*b540*/  LDL R0, [R1+0x88] ;  /* 0x0000880001007983 */ /* 0x000ea20000100800 */
[----:B------:R-:W-:Y:S01]  /*b550*/  ULDC.64 UR6, c[0x0][0x408] ;  /* 0x0001020000067ab9 */ /* 0x000fe20000000a00 */
[----:B--2---:R-:W-:Y:S02]  /*b560*/  R2UR UR4, R0 ;  /* 0x00000000000472ca */ /* 0x004fe400000e0000 */
[----:B------:R-:W-:-:S05]  /*b570*/  SHF.R.S32.HI R0, RZ, 0x1f, R144 ;  /* 0x0000001fff007819 */ /* 0x000fca0000011490 */
[----:B------:R-:W-:-:S04]  /*b580*/  IMAD R5, R0, UR6, RZ ;  /* 0x0000000600057c24 */ /* 0x000fc8000f8e02ff */
[----:B------:R-:W-:Y:S02]  /*b590*/  IMAD R5, R144, UR7, R5 ;  /* 0x0000000790057c24 */ /* 0x000fe4000f8e0205 */
[----:B------:R-:W-:-:S03]  /*b5a0*/  ULOP3.LUT UP0, URZ, UR4, 0x3ff, URZ, 0xc0, !UPT ;  /* 0x000003ff043f7892 */ /* 0x000fc6000f80c03f */
[----:B------:R-:W-:Y:S02]  /*b5b0*/  ULDC.64 UR4, c[0x0][0x3f8] ;  /* 0x0000fe0000047ab9 */ /* 0x000fe40000000a00 */
[----:B------:R-:W-:Y:S01]  /*b5c0*/  IMAD R3, R0, UR4, RZ ;  /* 0x0000000400037c24 */ /* 0x000fe2000f8e02ff */
[----:B------:R-:W-:Y:S01]  /*b5d0*/  PLOP3.LUT P0, PT, PT, PT, UP0, 0x80, 0x0 ;  /* 0x000000000000781c */ /* 0x000fe20003f0f008 */
[----:B------:R-:W-:-:S04]  /*b5e0*/  IMAD.WIDE.U32 R24, R144, UR4, RZ ;  /* 0x0000000490187c25 */ /* 0x000fc8000f8e00ff */
        /* <DEDUP_REMOVED lines=21> */
.L_x_6298:
[----:B------:R-:W-:Y:S01]  /*b740*/  ULDC.U8 UR4, c[0x0][0x410] ;  /* 0x0001040000047ab9 */ /* 0x000fe20000000000 */
[----:B------:R-:W-:Y:S01]  /*b750*/  BSSY B0, `(.L_x_6299) ;  /* 0x000074d000007945 */ /* 0x000fe20003800000 */
[----:B------:R-:W-:Y:S01]  /*b760*/  ISETP.NE.AND P0, PT, RZ, UR4, PT ;  /* 0x00000004ff007c0c */ /* 0x000fe2000bf05270 */
[----:B------:R-:W-:-:S12]  /*b770*/  IMAD.IADD R10, R204, 0x1, R224 ;  /* 0x00000001cc0a7824 */ /* 0x000fd800078e02e0 */
[----:B------:R-:W-:Y:S05]  /*b780*/  @!P0 BRA `(.L_x_6300) ;  /* 0x0000003800b88947 */ /* 0x000fea0003800000 */
[----:B------:R-:W0:Y:S01]  /*b790*/  LDC R63, c[0x0][0x448] ;  /* 0x00011200ff3f7b82 */ /* 0x000e220000000800 */
[----:B------:R-:W1:Y:S01]  /*b7a0*/  S2R R21, SR_TID.X ;  /* 0x0000000000157919 */ /* 0x000e620000002100 */
[----:B------:R-:W-:Y:S01]  /*b7b0*/  ULDC.64 UR4, c[0x0][0x3f8] ;  /* 0x0000fe0000047ab9 */ /* 0x000fe20000000a00 */
[----:B------:R-:W-:Y:S01]  /*b7c0*/  ULDC.64 UR6, c[0x0][0x408] ;  /* 0x0001020000067ab9 */ /* 0x000fe20000000a00 */
[----:B------:R-:W-:Y:S02]  /*b7d0*/  IMAD.MOV.U32 R8, RZ, RZ, R24 ;  /* 0x000000ffff087224 */ /* 0x000fe400078e0018 */
[----:B------:R-:W-:Y:S02]  /*b7e0*/  IMAD.MOV.U32 R9, RZ, RZ, R27 ;  /* 0x000000ffff097224 */ /* 0x000fe400078e001b */
[----:B------:R-:W-:Y:S02]  /*b7f0*/  IMAD.MOV.U32 R12, RZ, RZ, R144 ;  /* 0x000000ffff0c7224 */ /* 0x000fe400078e0090 */
[----:B------:R-:W-:Y:S01]  /*b800*/  IMAD.MOV.U32 R13, RZ, RZ, R29 ;  /* 0x000000ffff0d7224 */ /* 0x000fe200078e001d */
[----:B0-----:R-:W-:Y:S01]  /*b810*/  ISETP.NE.AND P0, PT, R63, 0x1, PT ;  /* 0x000000013f00780c */ /* 0x001fe20003f05270 */
[----:B-1----:R-:W-:-:S12]  /*b820*/  VIADD R21, R21, 0xffffff80 ;  /* 0xffffff8015157836 */ /* 0x002fd80000000000 */
[----:B------:R-:W0:Y:S01]  /*b830*/  @P0 LDC R0, c[0x0][0x44c] ;  /* 0x00011300ff000b82 */ /* 0x000e220000000800 */
[----:B------:R-:W-:-:S04]  /*b840*/  SHF.R.S32.HI R20, RZ, 0x1f, R21 ;  /* 0x0000001fff147819 */ /* 0x000fc80000011415 */
[----:B------:R-:W-:-:S03]  /*b850*/  LEA.HI R20, R20, R21, RZ, 0x2 ;  /* 0x0000001514147211 */ /* 0x000fc600078f10ff */
[----:B------:R-:W1:Y:S01]  /*b860*/  @P0 LDC R5, c[0x0][0x450] ;  /* 0x00011400ff050b82 */ /* 0x000e620000000800 */
[----:B------:R-:W-:-:S05]  /*b870*/  LOP3.LUT R20, R20, 0xfffffffc, RZ, 0xc0, !PT ;  /* 0xfffffffc14147812 */ /* 0x000fca00078ec0ff */
[----:B------:R-:W-:-:S04]  /*b880*/  IMAD.IADD R20, R21, 0x1, -R20 ;  /* 0x0000000115147824 */ /* 0x000fc800078e0a14 */
[----:B------:R-:W-:-:S04]  /*b890*/  IMAD R3, R20, 0x40, R10 ;  /* 0x0000004014037824 */ /* 0x000fc800078e020a */
        /* <DEDUP_REMOVED lines=23> */
.L_x_6584:
        /* <DEDUP_REMOVED lines=16> */
[----:B------:R-:W3:Y:S01]  /*bb10*/  LDL R15, [R1+0x70] ;  /* 0x00007000010f7983 */ /* 0x000ee20000100800 */
[----:B------:R-:W-:-:S03]  /*bb20*/  ULDC UR4, c[0x0][0x3f4] ;  /* 0x0000fd0000047ab9 */ /* 0x000fc60000000800 */
[----:B------:R-:W3:Y:S04]  /*bb30*/  LDL R12, [R1+0x6c] ;  /* 0x00006c00010c7983 */ /* 0x000ee80000100800 */
[----:B------:R-:W3:Y:S04]  /*bb40*/  LDL R13, [R1+0x68] ;  /* 0x00006800010d7983 */ /* 0x000ee80000100800 */
[----:B------:R-:W3:Y:S04]  /*bb50*/  LDL R11, [R1+0x64] ;  /* 0x00006400010b7983 */ /* 0x000ee80000100800 */
[----:B------:R-:W3:Y:S01]  /*bb60*/  LDL R9, [R1+0x60] ;  /* 0x0000600001097983 */ /* 0x000ee20000100800 */
[----:B------:R-:W-:-:S02]  /*bb70*/  ISETP.GE.AND P3, PT, R215, UR4, PT ;  /* 0x00000004d7007c0c */ /* 0x000fc4000bf66270 */
[----:B------:R-:W-:Y:S02]  /*bb80*/  CS2R R58, SRZ ;  /* 0x00000000003a7805 */ /* 0x000fe4000001ff00 */
[----:B------:R-:W-:Y:S02]  /*bb90*/  ISETP.GE.AND P2, PT, R213, UR4, PT ;  /* 0x00000004d5007c0c */ /* 0x000fe4000bf46270 */
[----:B------:R-:W-:Y:S02]  /*bba0*/  CS2R R60, SRZ ;  /* 0x00000000003c7805 */ /* 0x000fe4000001ff00 */
[----:B------:R-:W-:Y:S02]  /*bbb0*/  ISETP.GE.AND P1, PT, R214, UR4, PT ;  /* 0x00000004d6007c0c */ /* 0x000fe4000bf26270 */
[----:B------:R-:W-:Y:S02]  /*bbc0*/  ISETP.GE.AND P0, PT, R212, UR4, PT ;  /* 0x00000004d4007c0c */ /* 0x000fe4000bf06270 */
[----:B------:R-:W-:Y:S01]  /*bbd0*/  ISETP.GE.AND P4, PT, R22, UR4, PT ;  /* 0x0000000416007c0c */ /* 0x000fe2000bf86270 */
[----:B------:R-:W-:-:S04]  /*bbe0*/  @!P3 IMAD.SHL.U32 R27, R215, 0x2, RZ ;  /* 0x00000002d71bb824 */ /* 0x000fc800078e00ff */
[----:B------:R-:W-:-:S04]  /*bbf0*/  @!P2 IMAD.SHL.U32 R31, R213, 0x2, RZ ;  /* 0x00000002d51fa824 */ /* 0x000fc800078e00ff */
[----:B------:R-:W-:Y:S01]  /*bc00*/  @!P1 IMAD.SHL.U32 R39, R214, 0x2, RZ ;  /* 0x00000002d6279824 */ /* 0x000fe200078e00ff */
[-C--:B--2---:R-:W-:Y:S01]  /*bc10*/  @!P3 IADD3 R24, P6, R0, R27.reuse, RZ ;  /* 0x0000001b0018b210 */ /* 0x084fe20007fde0ff */
[----:B------:R-:W-:Y:S01]  /*bc20*/  @!P0 IMAD.SHL.U32 R65, R212, 0x2, RZ ;  /* 0x00000002d4418824 */ /* 0x000fe200078e00ff */
[----:B----4-:R-:W-:Y:S02]  /*bc30*/  @!P3 IADD3 R26, P5, R14, R27, RZ ;  /* 0x0000001b0e1ab210 */ /* 0x010fe40007fbe0ff */
        /* <DEDUP_REMOVED lines=8> */
[----:B---3--:R-:W-:Y:S01]  /*bcc0*/  @!P3 SHF.L.U64.HI R20, R215, 0x1, R15 ;  /* 0x00000001d714b819 */ /* 0x008fe2000001020f */
[----:B------:R-:W-:Y:S01]  /*bcd0*/  @!P4 IMAD.MOV.U32 R15, RZ, RZ, R5 ;  /* 0x000000ffff0fc224 */ /* 0x000fe200078e0005 */
[----:B------:R-:W-:-:S03]  /*bce0*/  @!P2 SHF.L.U64.HI R12, R213, 0x1, R12 ;  /* 0x00000001d50ca819 */ /* 0x000fc6000001020c */
[--C-:B-1----:R-:W-:Y:S01]  /*bcf0*/  @!P3 IMAD.X R25, R3, 0x1, R20.reuse, P6 ;  /* 0x000000010319b824 */ /* 0x102fe200030e0614 */
[-C--:B------:R-:W-:Y:S01]  /*bd00*/  @!P2 IADD3 R28, P6, R0, R31.reuse, RZ ;  /* 0x0000001f001ca210 */ /* 0x080fe20007fde0ff */
[----:B------:R-:W-:Y:S01]  /*bd10*/  @!P3 IMAD.X R27, R5, 0x1, R20, P5 ;  /* 0x00000001051bb824 */ /* 0x000fe200028e0614 */
[----:B------:R-:W-:Y:S02]  /*bd20*/  @!P2 IADD3 R30, P5, R14, R31, RZ ;  /* 0x0000001f0e1ea210 */ /* 0x000fe40007fbe0ff */
[----:B------:R-:W-:Y:S01]  /*bd30*/  @!P1 SHF.L.U64.HI R20, R214, 0x1, R13 ;  /* 0x00000001d6149819 */ /* 0x000fe2000001020d */
[--C-:B------:R-:W-:Y:S01]  /*bd40*/  @!P2 IMAD.X R29, R3, 0x1, R12.reuse, P6 ;  /* 0x00000001031da824 */ /* 0x100fe200030e060c */
[-C--:B------:R-:W-:Y:S01]  /*bd50*/  @!P1 IADD3 R32, P6, R0, R39.reuse, RZ ;  /* 0x0000002700209210 */ /* 0x080fe20007fde0ff */
[----:B------:R-:W-:Y:S01]  /*bd60*/  @!P2 IMAD.X R31, R5, 0x1, R12, P5 ;  /* 0x00000001051fa824 */ /* 0x000fe200028e060c */
[----:B------:R-:W-:Y:S01]  /*bd70*/  ISETP.GE.AND P5, PT, R216, UR4, PT ;  /* 0x00000004d8007c0c */ /* 0x000fe2000bfa6270 */
[----:B------:R-:W-:Y:S01]  /*bd80*/  @!P4 IMAD.MOV.U32 R12, RZ, RZ, R0 ;  /* 0x000000ffff0cc224 */ /* 0x000fe200078e0000 */
[----:B------:R-:W-:Y:S01]  /*bd90*/  @!P0 SHF.L.U64.HI R36, R212, 0x1, R11 ;  /* 0x00000001d4248819 */ /* 0x000fe2000001020b */
[--C-:B------:R-:W-:Y:S01]  /*bda0*/  @!P1 IMAD.X R33, R3, 0x1, R20.reuse, P6 ;  /* 0x0000000103219824 */ /* 0x100fe200030e0614 */
[----:B------:R-:W-:Y:S01]  /*bdb0*/  @!P1 IADD3 R38, P6, R14, R39, RZ ;  /* 0x000000270e269210 */ /* 0x000fe20007fde0ff */
[----:B------:R-:W-:Y:S01]  /*bdc0*/  @!P4 IMAD.MOV.U32 R13, RZ, RZ, R3 ;  /* 0x000000ffff0dc224 */ /* 0x000fe200078e0003 */
[----:B------:R1:W5:Y:S03]  /*bdd0*/  @!P3 LD.E.64 R54, desc[UR60][R24.64] ;  /* 0x0000003c1836b980 */ /* 0x000366000c101b00 */
[----:B------:R-:W-:Y:S01]  /*bde0*/  @!P1 IMAD.X R39, R5, 0x1, R20, P6 ;  /* 0x0000000105279824 */ /* 0x000fe200030e0614 */
[-C--:B------:R-:W-:Y:S01]  /*bdf0*/  @!P0 IADD3 R40, P6, R0, R65.reuse, RZ ;  /* 0x0000004100288210 */ /* 0x080fe20007fde0ff */
[----:B------:R-:W-:Y:S01]  /*be00*/  @!P4 IMAD.WIDE R12, R22, 0x2, R12 ;  /* 0x00000002160cc825 */ /* 0x000fe200078e020c */
[----:B------:R1:W5:Y:S03]  /*be10*/  @!P3 LD.E.64 R56, desc[UR60][R26.64] ;  /* 0x0000003c1a38b980 */ /* 0x000366000c101b00 */
[----:B------:R-:W-:Y:S01]  /*be20*/  @!P0 IMAD.X R41, R3, 0x1, R36, P6 ;  /* 0x0000000103298824 */ /* 0x000fe200030e0624 */
[----:B------:R-:W-:Y:S01]  /*be30*/  @!P0 IADD3 R64, P6, R14, R65, RZ ;  /* 0x000000410e408210 */ /* 0x000fe20007fde0ff */
[----:B------:R-:W-:Y:S01]  /*be40*/  @!P4 IMAD.WIDE R20, R22, 0x2, R14 ;  /* 0x000000021614c825 */ /* 0x000fe200078e020e */
[----:B------:R1:W5:Y:S03]  /*be50*/  @!P4 LD.E.64 R58, desc[UR60][R12.64] ;  /* 0x0000003c0c3ac980 */ /* 0x000366000c101b00 */
[C---:B------:R-:W-:Y:S01]  /*be60*/  @!P5 IMAD.SHL.U32 R15, R216.reuse, 0x2, RZ ;  /* 0x00000002d80fd824 */ /* 0x040fe200078e00ff */
[----:B------:R1:W5:Y:S01]  /*be70*/  @!P4 LD.E.64 R60, desc[UR60][R20.64] ;  /* 0x0000003c143cc980 */ /* 0x000362000c101b00 */
[----:B------:R-:W-:Y:S01]  /*be80*/  @!P0 IMAD.X R65, R5, 0x1, R36, P6 ;  /* 0x0000000105418824 */ /* 0x000fe200030e0624 */
[----:B------:R-:W-:-:S02]  /*be90*/  @!P5 SHF.L.U64.HI R34, R216, 0x1, R9 ;  /* 0x00000001d822d819 */ /* 0x000fc40000010209 */
[-C--:B------:R-:W-:Y:S01]  /*bea0*/  @!P5 IADD3 R66, P4, R0, R15.reuse, RZ ;  /* 0x0000000f0042d210 */ /* 0x080fe20007f9e0ff */
[----:B------:R1:W5:Y:S01]  /*beb0*/  @!P2 LD.E.64 R52, desc[UR60][R28.64] ;  /* 0x0000003c1c34a980 */ /* 0x000362000c101b00 */
[----:B------:R-:W-:Y:S02]  /*bec0*/  @!P5 IADD3 R14, P6, R14, R15, RZ ;  /* 0x0000000f0e0ed210 */ /* 0x000fe40007fde0ff */
[----:B------:R-:W-:Y:S01]  /*bed0*/  CS2R R36, SRZ ;  /* 0x0000000000247805 */ /* 0x000fe2000001ff00 */
[--C-:B------:R-:W-:Y:S01]  /*bee0*/  @!P5 IMAD.X R67, R3, 0x1, R34.reuse, P4 ;  /* 0x000000010343d824 */ /* 0x100fe200020e0622 */
[----:B------:R1:W5:Y:S01]  /*bef0*/  @!P2 LD.E.64 R50, desc[UR60][R30.64] ;  /* 0x0000003c1e32a980 */ /* 0x000362000c101b00 */
[----:B------:R-:W-:Y:S01]  /*bf00*/  @!P5 IMAD.X R15, R5, 0x1, R34, P6 ;  /* 0x00000001050fd824 */ /* 0x000fe200030e0622 */
[----:B------:R-:W-:Y:S02]  /*bf10*/  CS2R R34, SRZ ;  /* 0x0000000000227805 */ /* 0x000fe4000001ff00 */
[----:B------:R1:W5:Y:S04]  /*bf20*/  @!P1 LD.E.64 R48, desc[UR60][R32.64] ;  /* 0x0000003c20309980 */ /* 0x000368000c101b00 */
[----:B------:R1:W5:Y:S04]  /*bf30*/  @!P1 LD.E.64 R46, desc[UR60][R38.64] ;  /* 0x0000003c262e9980 */ /* 0x000368000c101b00 */
[----:B------:R1:W5:Y:S04]  /*bf40*/  @!P0 LD.E.64 R42, desc[UR60][R40.64] ;  /* 0x0000003c282a8980 */ /* 0x000368000c101b00 */
[----:B------:R1:W5:Y:S04]  /*bf50*/  @!P0 LD.E.64 R44, desc[UR60][R64.64] ;  /* 0x0000003c402c8980 */ /* 0x000368000c101b00 */
[----:B------:R1:W5:Y:S04]  /*bf60*/  @!P5 LD.E.64 R36, desc[UR60][R66.64] ;  /* 0x0000003c4224d980 */ /* 0x000368000c101b00 */
[----:B------:R1:W5:Y:S02]  /*bf70*/  @!P5 LD.E.64 R34, desc[UR60][R14.64] ;  /* 0x0000003c0e22d980 */ /* 0x000364000c101b00 */
.L_x_6303:
[----:B------:R-:W-:Y:S05]  /*bf80*/  BSYNC B1 ;  /* 0x0000000000017941 */ /* 0x000fea0003800000 */
.L_x_6302:
[----:B--2--5:R-:W-:Y:S01]  /*bf90*/  IMAD.MOV.U32 R0, RZ, RZ, R36 ;  /* 0x000000ffff007224 */ /* 0x024fe200078e0024 */
[----:B------:R-:W-:Y:S01]  /*bfa0*/  UMOV UR4, 0xffffffff ;  /* 0xffffffff00047882 */ /* 0x000fe20000000000 */
[----:B-1----:R-:W-:Y:S01]  /*bfb0*/  IMAD.MOV.U32 R3, RZ, RZ, R37 ;  /* 0x000000ffff037224 */ /* 0x002fe200078e0025 */
        /* <DEDUP_REMOVED lines=50> */
[----:B------:R1:W1:Y:S04]  /*c2e0*/  SHFL.IDX PT, R5, R8, 0x1, 0x1c1f ;  /* 0x003c1f0008057f89 */ /* 0x00026800000e0000 */
[----:B0-----:R-:W0:Y:S02]  /*c2f0*/  SHFL.IDX PT, R4, R4, 0x1, 0x1c1f ;  /* 0x003c1f0004047f89 */ /* 0x001e2400000e0000 */
.L_x_6590:
[----:B------:R-:W-:Y:S01]  /*c300*/  VIADD R10, R10, 0x40 ;  /* 0x000000400a0a7836 */ /* 0x000fe20000000000 */
[----:B-1----:R-:W-:Y:S01]  /*c310*/  LOP3.LUT R6, R218, 0x18, R18, 0xf8, !PT ;  /* 0x00000018da067812 */ /* 0x002fe200078ef812 */
[----:B------:R-:W-:Y:S01]  /*c320*/  BSSY B1, `(.L_x_6305) ;  /* 0x0000059000017945 */ /* 0x000fe20003800000 */
[----:B------:R-:W-:Y:S02]  /*c330*/  LOP3.LUT P0, RZ, R228, 0x4, RZ, 0xc0, !PT ;  /* 0x00000004e4ff7812 */ /* 0x000fe4000780c0ff */
[----:B------:R-:W-:Y:S02]  /*c340*/  CS2R R38, SRZ ;  /* 0x0000000000267805 */ /* 0x000fe4000001ff00 */
[----:B------:R-:W-:Y:S02]  /*c350*/  ISETP.GE.AND P1, PT, R10, R63, PT ;  /* 0x0000003f0a00720c */ /* 0x000fe40003f26270 */
[----:B------:R-:W-:Y:S02]  /*c360*/  CS2R R8, SRZ ;  /* 0x0000000000087805 */ /* 0x000fe4000001ff00 */
[----:B------:R-:W-:-:S02]  /*c370*/  LOP3.LUT R7, R6, R219, RZ, 0x3c, !PT ;  /* 0x000000db06077212 */ /* 0x000fc400078e3cff */
[----:B------:R-:W-:Y:S02]  /*c380*/  CS2R R12, SRZ ;  /* 0x00000000000c7805 */ /* 0x000fe4000001ff00 */
[----:B------:R-:W-:Y:S02]  /*c390*/  CS2R R20, SRZ ;  /* 0x0000000000147805 */ /* 0x000fe4000001ff00 */
[----:B------:R-:W-:Y:S02]  /*c3a0*/  CS2R R28, SRZ ;  /* 0x00000000001c7805 */ /* 0x000fe4000001ff00 */
[----:B------:R-:W-:Y:S01]  /*c3b0*/  CS2R R32, SRZ ;  /* 0x0000000000207805 */ /* 0x000fe2000001ff00 */
[----:B------:R-:W-:Y:S01]  /*c3c0*/  IMAD.IADD R7, R220, 0x1, R7 ;  /* 0x00000001dc077824 */ /* 0x000fe200078e0207 */
[----:B------:R-:W-:Y:S02]  /*c3d0*/  CS2R R40, SRZ ;  /* 0x0000000000287805 */ /* 0x000fe4000001ff00 */
[----:B------:R-:W-:-:S02]  /*c3e0*/  CS2R R30, SRZ ;  /* 0x00000000001e7805 */ /* 0x000fc4000001ff00 */
[----:B------:R-:W-:Y:S02]  /*c3f0*/  CS2R R24, SRZ ;  /* 0x0000000000187805 */ /* 0x000fe4000001ff00 */
[----:B----4-:R-:W-:Y:S01]  /*c400*/  CS2R R14, SRZ ;  /* 0x00000000000e7805 */ /* 0x010fe2000001ff00 */
[----:B------:R-:W-:Y:S01]  /*c410*/  IMAD R62, R7, 0x2, R16 ;  /* 0x00000002073e7824 */ /* 0x000fe200078e0210 */
[----:B------:R-:W-:Y:S01]  /*c420*/  CS2R R10, SRZ ;  /* 0x00000000000a7805 */ /* 0x000fe2000001ff00 */
[----:B------:R-:W-:Y:S06]  /*c430*/  @P1 BRA `(.L_x_6306) ;  /* 0x00000004001c1947 */ /* 0x000fec0003800000 */
[----:B------:R-:W4:Y:S01]  /*c440*/  LDL R68, [R1+0x70] ;  /* 0x0000700001447983 */ /* 0x000f220000100800 */
[----:B------:R-:W-:-:S03]  /*c450*/  ULDC UR4, c[0x0][0x3f4] ;  /* 0x0000fd0000047ab9 */ /* 0x000fc60000000800 */
[----:B------:R-:W2:Y:S04]  /*c460*/  LDL R67, [R1+0x6c] ;  /* 0x00006c0001437983 */ /* 0x000ea80000100800 */
[----:B------:R-:W2:Y:S04]  /*c470*/  LDL R65, [R1+0x68] ;  /* 0x0000680001417983 */ /* 0x000ea80000100800 */
[----:B------:R-:W2:Y:S04]  /*c480*/  LDL R64, [R1+0x64] ;  /* 0x0000640001407983 */ /* 0x000ea80000100800 */
[----:B------:R-:W2:Y:S01]  /*c490*/  LDL R66, [R1+0x60] ;  /* 0x0000600001427983 */ /* 0x000ea20000100800 */
[----:B------:R-:W-:-:S02]  /*c4a0*/  ISETP.GE.AND P4, PT, R215, UR4, PT ;  /* 0x00000004d7007c0c */ /* 0x000fc4000bf86270 */
[----:B------:R-:W-:Y:S02]  /*c4b0*/  ISETP.GE.AND P3, PT, R213, UR4, PT ;  /* 0x00000004d5007c0c */ /* 0x000fe4000bf66270 */
[----:B------:R-:W-:Y:S02]  /*c4c0*/  ISETP.GE.AND P2, PT, R214, UR4, PT ;  /* 0x00000004d6007c0c */ /* 0x000fe4000bf46270 */
[----:B------:R-:W-:-:S07]  /*c4d0*/  ISETP.GE.AND P1, PT, R212, UR4, PT ;  /* 0x00000004d4007c0c */ /* 0x000fce000bf26270 */
[----:B------:R-:W-:Y:S02]  /*c4e0*/  @!P4 IMAD.SHL.U32 R9, R215, 0x2, RZ ;  /* 0x00000002d709c824 */ /* 0x000fe400078e00ff */
[----:B------:R-:W-:-:S03]  /*c4f0*/  @!P3 IMAD.SHL.U32 R71, R213, 0x2, RZ ;  /* 0x00000002d547b824 */ /* 0x000fc600078e00ff */
[-C--:B---3--:R-:W-:Y:S02]  /*c500*/  @!P4 IADD3 R10, P5, R0, R9.reuse, RZ ;  /* 0x00000009000ac210 */ /* 0x088fe40007fbe0ff */
[----:B0-----:R-:W-:Y:S01]  /*c510*/  @!P4 IADD3 R8, P6, R4, R9, RZ ;  /* 0x000000090408c210 */ /* 0x001fe20007fde0ff */
[----:B------:R-:W-:Y:S01]  /*c520*/  @!P1 IMAD.SHL.U32 R7, R212, 0x2, RZ ;  /* 0x00000002d4079824 */ /* 0x000fe200078e00ff */
[----:B------:R-:W-:Y:S02]  /*c530*/  CS2R R38, SRZ ;  /* 0x0000000000267805 */ /* 0x000fe4000001ff00 */
[----:B------:R-:W-:Y:S02]  /*c540*/  CS2R R40, SRZ ;  /* 0x0000000000287805 */ /* 0x000fe4000001ff00 */
[----:B------:R-:W-:Y:S02]  /*c550*/  CS2R R26, SRZ ;  /* 0x00000000001a7805 */ /* 0x000fe4000001ff00 */
[----:B------:R-:W-:-:S02]  /*c560*/  CS2R R32, SRZ ;  /* 0x0000000000207805 */ /* 0x000fc4000001ff00 */
[----:B------:R-:W-:Y:S02]  /*c570*/  CS2R R30, SRZ ;  /* 0x00000000001e7805 */ /* 0x000fe4000001ff00 */
[----:B------:R-:W-:Y:S02]  /*c580*/  CS2R R28, SRZ ;  /* 0x00000000001c7805 */ /* 0x000fe4000001ff00 */
[----:B------:R-:W-:Y:S02]  /*c590*/  CS2R R24, SRZ ;  /* 0x0000000000187805 */ /* 0x000fe4000001ff00 */
[----:B----4-:R-:W-:Y:S02]  /*c5a0*/  @!P4 SHF.L.U64.HI R6, R215, 0x1, R68 ;  /* 0x00000001d706c819 */ /* 0x010fe40000010244 */
[----:B--2---:R-:W-:-:S03]  /*c5b0*/  @!P3 SHF.L.U64.HI R12, R213, 0x1, R67 ;  /* 0x00000001d50cb819 */ /* 0x004fc60000010243 */
[--C-:B------:R-:W-:Y:S01]  /*c5c0*/  @!P4 IMAD.X R11, R3, 0x1, R6.reuse, P5 ;  /* 0x00000001030bc824 */ /* 0x100fe200028e0606 */
[----:B------:R-:W-:Y:S01]  /*c5d0*/  @!P3 IADD3 R74, P5, R0, R71, RZ ;  /* 0x00000047004ab210 */ /* 0x000fe20007fbe0ff */
[C---:B------:R-:W-:Y:S01]  /*c5e0*/  @!P2 IMAD.SHL.U32 R67, R214.reuse, 0x2, RZ ;  /* 0x00000002d643a824 */ /* 0x040fe200078e00ff */
[----:B------:R-:W-:Y:S01]  /*c5f0*/  @!P2 SHF.L.U64.HI R14, R214, 0x1, R65 ;  /* 0x00000001d60ea819 */ /* 0x000fe20000010241 */
[----:B------:R-:W-:Y:S01]  /*c600*/  @!P4 IMAD.X R9, R5, 0x1, R6, P6 ;  /* 0x000000010509c824 */ /* 0x000fe200030e0606 */
[----:B------:R0:W5:Y:S01]  /*c610*/  @!P4 LD.E.64 R26, desc[UR60][R10.64] ;  /* 0x0000003c0a1ac980 */ /* 0x000162000c101b00 */
[C---:B------:R-:W-:Y:S01]  /*c620*/  @!P3 IMAD.X R75, R3.reuse, 0x1, R12, P5 ;  /* 0x00000001034bb824 */ /* 0x040fe200028e060c */
[----:B------:R-:W-:Y:S02]  /*c630*/  @!P2 IADD3 R68, P5, R0, R67, RZ ;  /* 0x000000430044a210 */ /* 0x000fe40007fbe0ff */
[----:B------:R-:W-:Y:S01]  /*c640*/  @!P3 IADD3 R70, P6, R4, R71, RZ ;  /* 0x000000470446b210 */ /* 0x000fe20007fde0ff */
[----:B------:R1:W5:Y:S01]  /*c650*/  @!P4 LD.E.64 R32, desc[UR60][R8.64] ;  /* 0x0000003c0820c980 */ /* 0x000362000c101b00 */
[----:B------:R-:W-:Y:S01]  /*c660*/  @!P1 SHF.L.U64.HI R20, R212, 0x1, R64 ;  /* 0x00000001d4149819 */ /* 0x000fe20000010240 */
[----:B------:R-:W-:Y:S01]  /*c670*/  @!P2 IMAD.X R69, R3, 0x1, R14, P5 ;  /* 0x000000010345a824 */ /* 0x000fe200028e060e */
[----:B------:R-:W-:Y:S01]  /*c680*/  @!P1 IADD3 R64, P5, R0, R7, RZ ;  /* 0x0000000700409210 */ /* 0x000fe20007fbe0ff */
[----:B------:R-:W-:Y:S01]  /*c690*/  IMAD.MOV.U32 R72, RZ, RZ, R66 ;  /* 0x000000ffff487224 */ /* 0x000fe200078e0042 */
[----:B0-----:R-:W-:Y:S01]  /*c6a0*/  CS2R R10, SRZ ;  /* 0x00000000000a7805 */ /* 0x001fe2000001ff00 */
[----:B------:R-:W-:Y:S01]  /*c6b0*/  @!P3 IMAD.X R71, R5, 0x1, R12, P6 ;  /* 0x000000010547b824 */ /* 0x000fe200030e060c */
[C---:B------:R-:W-:Y:S01]  /*c6c0*/  @!P2 IADD3 R66, P6, R4.reuse, R67, RZ ;  /* 0x000000430442a210 */ /* 0x040fe20007fde0ff */
[----:B------:R-:W-:Y:S01]  /*c6d0*/  @!P1 IMAD.X R65, R3, 0x1, R20, P5 ;  /* 0x0000000103419824 */ /* 0x000fe200028e0614 */
[----:B------:R-:W-:-:S02]  /*c6e0*/  @!P1 IADD3 R6, P5, R4, R7, RZ ;  /* 0x0000000704069210 */ /* 0x000fc40007fbe0ff */
[----:B-1----:R-:W-:Y:S01]  /*c6f0*/  CS2R R8, SRZ ;  /* 0x0000000000087805 */ /* 0x002fe2000001ff00 */
[----:B------:R-:W5:Y:S01]  /*c700*/  @!P3 LD.E.64 R30, desc[UR60][R74.64] ;  /* 0x0000003c4a1eb980 */ /* 0x000f62000c101b00 */
[C---:B------:R-:W-:Y:S01]  /*c710*/  @!P2 IMAD.X R67, R5.reuse, 0x1, R14, P6 ;  /* 0x000000010543a824 */ /* 0x040fe200030e060e */
[----:B------:R-:W-:Y:S01]  /*c720*/  ISETP.GE.AND P6, PT, R22, UR4, PT ;  /* 0x0000000416007c0c */ /* 0x000fe2000bfc6270 */
[----:B------:R-:W-:Y:S01]  /*c730*/  @!P1 IMAD.X R7, R5, 0x1, R20, P5 ;  /* 0x0000000105079824 */ /* 0x000fe200028e0614 */
[----:B------:R-:W-:Y:S01]  /*c740*/  ISETP.GE.AND P5, PT, R216, UR4, PT ;  /* 0x00000004d8007c0c */ /* 0x000fe2000bfa6270 */
[----:B------:R-:W5:Y:S04]  /*c750*/  @!P3 LD.E.64 R28, desc[UR60][R70.64] ;  /* 0x0000003c461cb980 */ /* 0x000f68000c101b00 */
[----:B------:R-:W5:Y:S06]  /*c760*/  @!P2 LD.E.64 R24, desc[UR60][R68.64] ;  /* 0x0000003c4418a980 */ /* 0x000f6c000c101b00 */
[----:B------:R-:W-:-:S02]  /*c770*/  @!P6 IMAD.MOV.U32 R12, RZ, RZ, R0 ;  /* 0x000000ffff0ce224 */ /* 0x000fc400078e0000 */
[----:B------:R-:W-:Y:S02]  /*c780*/  @!P6 IMAD.MOV.U32 R13, RZ, RZ, R3 ;  /* 0x000000ffff0de224 */ /* 0x000fe400078e0003 */
[----:B------:R-:W-:-:S04]  /*c790*/  @!P6 IMAD.WIDE R14, R22, 0x2, R4 ;  /* 0x00000002160ee825 */ /* 0x000fc800078e0204 */
[----:B------:R-:W-:Y:S01]  /*c7a0*/  @!P6 IMAD.WIDE R12, R22, 0x2, R12 ;  /* 0x00000002160ce825 */ /* 0x000fe200078e020c */
[----:B------:R0:W5:Y:S03]  /*c7b0*/  @!P6 LD.E.64 R40, desc[UR60][R14.64] ;  /* 0x0000003c0e28e980 */ /* 0x000166000c101b00 */
[C---:B------:R-:W-:Y:S01]  /*c7c0*/  @!P5 IMAD.SHL.U32 R21, R216.reuse, 0x2, RZ ;  /* 0x00000002d815d824 */ /* 0x040fe200078e00ff */
[----:B------:R1:W5:Y:S01]  /*c7d0*/  @!P6 LD.E.64 R38, desc[UR60][R12.64] ;  /* 0x0000003c0c26e980 */ /* 0x000362000c101b00 */
[----:B------:R-:W-:-:S03]  /*c7e0*/  @!P5 SHF.L.U64.HI R20, R216, 0x1, R72 ;  /* 0x00000001d814d819 */ /* 0x000fc60000010248 */
[----:B------:R-:W-:-:S05]  /*c7f0*/  @!P5 IADD3 R72, P6, R0, R21, RZ ;  /* 0x000000150048d210 */ /* 0x000fca0007fde0ff */
[--C-:B------:R-:W-:Y:S01]  /*c800*/  @!P5 IMAD.X R73, R3, 0x1, R20.reuse, P6 ;  /* 0x000000010349d824 */ /* 0x100fe200030e0614 */
[----:B------:R-:W-:Y:S02]  /*c810*/  @!P5 IADD3 R4, P6, R4, R21, RZ ;  /* 0x000000150404d210 */ /* 0x000fe40007fde0ff */
[----:B0-----:R-:W-:Y:S02]  /*c820*/  CS2R R14, SRZ ;  /* 0x00000000000e7805 */ /* 0x001fe4000001ff00 */
[----:B-1----:R-:W-:Y:S01]  /*c830*/  CS2R R12, SRZ ;  /* 0x00000000000c7805 */ /* 0x002fe2000001ff00 */
[----:B------:R1:W5:Y:S01]  /*c840*/  @!P5 LD.E.64 R10, desc[UR60][R72.64] ;  /* 0x0000003c480ad980 */ /* 0x000362000c101b00 */
[----:B------:R-:W-:Y:S01]  /*c850*/  @!P5 IMAD.X R5, R5, 0x1, R20, P6 ;  /* 0x000000010505d824 */ /* 0x000fe200030e0614 */
[----:B------:R-:W-:Y:S02]  /*c860*/  CS2R R20, SRZ ;  /* 0x0000000000147805 */ /* 0x000fe4000001ff00 */
[----:B------:R1:W5:Y:S04]  /*c870*/  @!P1 LD.E.64 R14, desc[UR60][R64.64] ;  /* 0x0000003c400e9980 */ /* 0x000368000c101b00 */
[----:B------:R1:W5:Y:S04]  /*c880*/  @!P2 LD.E.64 R20, desc[UR60][R66.64] ;  /* 0x0000003c4214a980 */ /* 0x000368000c101b00 */
[----:B------:R1:W5:Y:S04]  /*c890*/  @!P1 LD.E.64 R12, desc[UR60][R6.64] ;  /* 0x0000003c060c9980 */ /* 0x000368000c101b00 */
[----:B------:R1:W5:Y:S02]  /*c8a0*/  @!P5 LD.E.64 R8, desc[UR60][R4.64] ;  /* 0x0000003c0408d980 */ /* 0x000364000c101b00 */
.L_x_6306:
[----:B------:R-:W-:Y:S05]  /*c8b0*/  BSYNC B1 ;  /* 0x0000000000017941 */ /* 0x000fea0003800000 */
.L_x_6305:
[----:B-1----:R-:W2:Y:S01]  /*c8c0*/  LDL R7, [R1+0x48] ;  /* 0x0000480001077983 */ /* 0x002ea20000100800 */
[C---:B------:R-:W-:Y:S01]  /*c8d0*/  VIADD R5, R62.reuse, 0x15400 ;  /* 0x000154003e057836 */ /* 0x040fe20000000000 */
[----:B------:R-:W-:Y:S01]  /*c8e0*/  VIADDMNMX R63, R63, -R224, 0x80, PT ;  /* 0x000000803f3f7446 */ /* 0x000fe200038009e0 */
[----:B---3--:R-:W-:Y:S01]  /*c8f0*/  VIADD R0, R62, 0x15440 ;  /* 0x000154403e007836 */ /* 0x008fe20000000000 */
[----:B------:R-:W-:Y:S01]  /*c900*/  BSSY B1, `(.L_x_6307) ;  /* 0x0000037000017945 */ /* 0x000fe20003800000 */
[----:B------:R-:W-:Y:S01]  /*c910*/  @P0 VIADD R0, R5, 0xffffffc0 ;  /* 0xffffffc005000836 */ /* 0x000fe20000000000 */
[----:B------:R-:W-:Y:S01]  /*c920*/  ISETP.GE.AND P1, PT, R204, R63, PT ;  /* 0x0000003fcc00720c */ /* 0x000fe20003f26270 */
[----:B-----5:R-:W-:Y:S02]  /*c930*/  IMAD.MOV.U32 R5, RZ, RZ, R38 ;  /* 0x000000ffff057224 */ /* 0x020fe400078e0026 */
[----:B0-----:R-:W-:Y:S02]  /*c940*/  IMAD.MOV.U32 R4, RZ, RZ, R26 ;  /* 0x000000ffff047224 */ /* 0x001fe400078e001a */
        /* <DEDUP_REMOVED lines=16> */
[----:B------:R-:W-:Y:S01]  /*ca50*/  IMAD.MOV.U32 R6, RZ, RZ, R32 ;  /* 0x000000ffff067224 */ /* 0x000fe200078e0020 */
[----:B------:R-:W-:-:S04]  /*ca60*/  PRMT R70, R65, 0x7610, R70 ;  /* 0x0000761041467816 */ /* 0x000fc80000000046 */
[----:B------:R-:W-:Y:S01]  /*ca70*/  PRMT R97, R6, 0x7610, R97 ;  /* 0x0000761006617816 */ /* 0x000fe20000000061 */
[----:B------:R-:W-:-:S05]  /*ca80*/  IMAD.MOV.U32 R6, RZ, RZ, R30 ;  /* 0x000000ffff067224 */ /* 0x000fca00078e001e */
[----:B------:R-:W-:Y:S01]  /*ca90*/  PRMT R89, R6, 0x7610, R89 ;  /* 0x0000761006597816 */ /* 0x000fe20000000059 */
[----:B------:R-:W-:-:S05]  /*caa0*/  IMAD.MOV.U32 R6, RZ, RZ, R25 ;  /* 0x000000ffff067224 */ /* 0x000fca00078e0019 */
[----:B------:R-:W-:Y:S01]  /*cab0*/  PRMT R74, R6, 0x7610, R74 ;  /* 0x00007610064a7816 */ /* 0x000fe2000000004a */
[----:B------:R-:W-:Y:S01]  /*cac0*/  IMAD.MOV.U32 R6, RZ, RZ, R11 ;  /* 0x000000ffff067224 */ /* 0x000fe200078e000b */
[----:B--2---:R-:W-:-:S04]  /*cad0*/  LEA.HI R3, R7, R7, RZ, 0x1 ;  /* 0x0000000707037211 */ /* 0x004fc800078f08ff */
[----:B------:R-:W-:-:S05]  /*cae0*/  LOP3.LUT R3, R3, 0xfffffffe, RZ, 0xc0, !PT ;  /* 0xfffffffe03037812 */ /* 0x000fca00078ec0ff */
[----:B------:R-:W-:Y:S02]  /*caf0*/  IMAD.IADD R3, R7, 0x1, -R3 ;  /* 0x0000000107037824 */ /* 0x000fe400078e0a03 */
[----:B------:R-:W-:-:S03]  /*cb00*/  IMAD.MOV.U32 R7, RZ, RZ, R12 ;  /* 0x000000ffff077224 */ /* 0x000fc600078e000c */
[----:B------:R-:W-:Y:S02]  /*cb10*/  SHF.L.U32 R5, R3, 0x1f, RZ ;  /* 0x0000001f03057819 */ /* 0x000fe400000006ff */
[----:B------:R-:W-:Y:S01]  /*cb20*/  PRMT R3, R4, 0x7610, R3 ;  /* 0x0000761004037816 */ /* 0x000fe20000000003 */
[----:B------:R-:W-:Y:S01]  /*cb30*/  IMAD.MOV.U32 R4, RZ, RZ, R13 ;  /* 0x000000ffff047224 */ /* 0x000fe200078e000d */
[----:B------:R-:W0:Y:S01]  /*cb40*/  SYNCS.PHASECHK.TRANS64.TRYWAIT P0, [R16+URZ+0x36800], R5 ;  /* 0x03680005100075a7 */ /* 0x000e22000800017f */
[----:B------:R-:W-:Y:S01]  /*cb50*/  PRMT R67, R7, 0x7610, R67 ;  /* 0x0000761007437816 */ /* 0x000fe20000000043 */
[----:B------:R-:W-:Y:S02]  /*cb60*/  IMAD.MOV.U32 R7, RZ, RZ, R21 ;  /* 0x000000ffff077224 */ /* 0x000fe400078e0015 */
[----:B------:R-:W-:Y:S01]  /*cb70*/  PRMT R68, R4, 0x7610, R68 ;  /* 0x0000761004447816 */ /* 0x000fe20000000044 */
[----:B------:R-:W-:Y:S02]  /*cb80*/  IMAD.MOV.U32 R4, RZ, RZ, R29 ;  /* 0x000000ffff047224 */ /* 0x000fe400078e001d */
[----:B------:R-:W-:Y:S01]  /*cb90*/  PRMT R72, R7, 0x7610, R72 ;  /* 0x0000761007487816 */ /* 0x000fe20000000048 */
[----:B------:R-:W-:-:S02]  /*cba0*/  IMAD.MOV.U32 R7, RZ, RZ, R33 ;  /* 0x000000ffff077224 */ /* 0x000fc400078e0021 */
[----:B------:R-:W-:Y:S01]  /*cbb0*/  PRMT R88, R4, 0x7610, R88 ;  /* 0x0000761004587816 */ /* 0x000fe20000000058 */
[----:B------:R-:W-:Y:S02]  /*cbc0*/  IMAD.MOV.U32 R4, RZ, RZ, R41 ;  /* 0x000000ffff047224 */ /* 0x000fe400078e0029 */
        /* <DEDUP_REMOVED lines=9> */
[----:B0-----:R-:W-:Y:S06]  /*cc60*/  @!P0 BRA `(.L_x_6308) ;  /* 0x0000022c001c8947 */ /* 0x001fec0003800000 */
.L_x_6591:
[----:B------:R-:W-:Y:S05]  /*cc70*/  BSYNC B1 ;  /* 0x0000000000017941 */ /* 0x000fea0003800000 */
.L_x_6307:
        /* <DEDUP_REMOVED lines=14> */
[----:B------:R-:W-:Y:S02]  /*cd60*/  SHF.R.U32.HI R111, RZ, 0x10, R61 ;  /* 0x00000010ff6f7819 */ /* 0x000fe4000001163d */
[--C-:B------:R-:W-:Y:S02]  /*cd70*/  SHF.R.U64 R58, R58, 0x10, R59.reuse ;  /* 0x000000103a3a7819 */ /* 0x100fe4000000123b */
[----:B------:R-:W-:Y:S02]  /*cd80*/  SHF.R.U32.HI R59, RZ, 0x10, R59 ;  /* 0x00000010ff3b7819 */ /* 0x000fe4000001163b */
[----:B------:R-:W-:Y:S02]  /*cd90*/  PRMT R111, R109, 0x5410, R111 ;  /* 0x000054106d6f7816 */ /* 0x000fe4000000006f */
[----:B------:R-:W-:Y:S02]  /*cda0*/  PRMT R108, R108, 0x5410, R59 ;  /* 0x000054106c6c7816 */ /* 0x000fe4000000003b */
[----:B------:R-:W-:Y:S01]  /*cdb0*/  SHF.R.U64 R110, R60, 0x10, R61 ;  /* 0x000000103c6e7819 */ /* 0x000fe2000000123d */
[----:B------:R-:W-:Y:S01]  /*cdc0*/  IMAD.U32 R112, R111, 0x10000, RZ ;  /* 0x000100006f707824 */ /* 0x000fe200078e00ff */
[----:B------:R-:W-:Y:S01]  /*cdd0*/  PRMT R107, R107, 0x5410, R58 ;  /* 0x000054106b6b7816 */ /* 0x000fe2000000003a */
[----:B------:R-:W-:Y:S01]  /*cde0*/  IMAD.U32 R109, R108, 0x10000, RZ ;  /* 0x000100006c6d7824 */ /* 0x000fe200078e00ff */
[----:B------:R-:W-:-:S02]  /*cdf0*/  LOP3.LUT R111, R111, 0xffff0000, RZ, 0xc0, !PT ;  /* 0xffff00006f6f7812 */ /* 0x000fc400078ec0ff */
[----:B------:R-:W-:Y:S02]  /*ce00*/  LOP3.LUT R108, R108, 0xffff0000, RZ, 0xc0, !PT ;  /* 0xffff00006c6c7812 */ /* 0x000fe400078ec0ff */
[----:B------:R-:W-:Y:S02]  /*ce10*/  PRMT R110, R76, 0x5432, R110 ;  /* 0x000054324c6e7816 */ /* 0x000fe4000000006e */
[C---:B0-----:R-:W-:Y:S01]  /*ce20*/  LOP3.LUT R59, R6.reuse, 0xffff0000, RZ, 0xc0, !PT ;  /* 0xffff0000063b7812 */ /* 0x041fe200078ec0ff */
[----:B------:R-:W-:Y:S01]  /*ce30*/  IMAD.U32 R58, R6, 0x10000, RZ ;  /* 0x00010000063a7824 */ /* 0x000fe200078e00ff */
[C---:B------:R-:W-:Y:S01]  /*ce40*/  LOP3.LUT R61, R7.reuse, 0xffff0000, RZ, 0xc0, !PT ;  /* 0xffff0000073d7812 */ /* 0x040fe200078ec0ff */
[----:B------:R-:W-:Y:S02]  /*ce50*/  IMAD.U32 R60, R7, 0x10000, RZ ;  /* 0x00010000073c7824 */ /* 0x000fe400078e00ff */
[C---:B------:R-:W-:Y:S01]  /*ce60*/  FMUL.FTZ R113, R59.reuse, R112 ;  /* 0x000000703b717220 */ /* 0x040fe20000410000 */
[----:B------:R-:W-:Y:S01]  /*ce70*/  FMUL.FTZ R59, R59, R109 ;  /* 0x0000006d3b3b7220 */ /* 0x000fe20000410000 */
[----:B------:R-:W-:Y:S01]  /*ce80*/  FMUL.FTZ R115, R61, R111 ;  /* 0x0000006f3d737220 */ /* 0x000fe20000410000 */
[----:B------:R-:W-:-:S02]  /*ce90*/  IMAD.U32 R6, R4, 0x10000, RZ ;  /* 0x0001000004067824 */ /* 0x000fc400078e00ff */
[C---:B------:R-:W-:Y:S01]  /*cea0*/  FFMA.FTZ R113, R58.reuse, R109, -R113 ;  /* 0x0000006d3a717223 */ /* 0x040fe20000010871 */
[----:B------:R-:W-:Y:S01]  /*ceb0*/  FMUL.FTZ R109, R61, R108 ;  /* 0x0000006c3d6d7220 */ /* 0x000fe20000410000 */
[----:B------:R-:W-:Y:S02]  /*cec0*/  IMAD.U32 R7, R5, 0x10000, RZ ;  /* 0x0001000005077824 */ /* 0x000fe400078e00ff */
[----:B------:R-:W-:Y:S01]  /*ced0*/  FFMA.FTZ R112, R58, R112, R59 ;  /* 0x000000703a707223 */ /* 0x000fe2000001003b */
[----:B------:R-:W-:Y:S01]  /*cee0*/  IMAD.U32 R61, R110, 0x10000, RZ ;  /* 0x000100006e3d7824 */ /* 0x000fe200078e00ff */
[----:B------:R-:W-:Y:S01]  /*cef0*/  LOP3.LUT R4, R4, 0xffff0000, RZ, 0xc0, !PT ;  /* 0xffff000004047812 */ /* 0x000fe200078ec0ff */
[----:B------:R-:W-:Y:S01]  /*cf00*/  IMAD.U32 R59, R107, 0x10000, RZ ;  /* 0x000100006b3b7824 */ /* 0x000fe200078e00ff */
[----:B------:R-:W-:Y:S01]  /*cf10*/  LOP3.LUT R5, R5, 0xffff0000, RZ, 0xc0, !PT ;  /* 0xffff000005057812 */ /* 0x000fe200078ec0ff */
        /* <DEDUP_REMOVED lines=17> */
.L_x_6312:
[----:B------:R-:W-:Y:S05]  /*d030*/  BSYNC B2 ;  /* 0x0000000000027941 */ /* 0x000fea0003800000 */
.L_x_6311:
[----:B------:R-:W-:Y:S04]  /*d040*/  BSSY B2, `(.L_x_6313) ;  /* 0x0000030000027945 */ /* 0x000fe80003800000 */
[----:B------:R-:W-:Y:S05]  /*d050*/  @P1 BRA `(.L_x_6314) ;  /* 0x0000000000b81947 */ /* 0x000fea0003800000 */
[----:B0-----:R-:W0:Y:S01]  /*d060*/  LDS.128 R4, [R0] ;  /* 0x0000000000047984 */ /* 0x001e220000000c00 */
        /* <DEDUP_REMOVED lines=45> */
.L_x_6314:
[----:B------:R-:W-:Y:S05]  /*d340*/  BSYNC B2 ;  /* 0x0000000000027941 */ /* 0x000fea0003800000 */
.L_x_6313:
        /* <DEDUP_REMOVED lines=48> */
.L_x_6316:
[----:B------:R-:W-:Y:S05]  /*d650*/  BSYNC B2 ;  /* 0x0000000000027941 */ /* 0x000fea0003800000 */
.L_x_6315:
        /* <DEDUP_REMOVED lines=48> */
.L_x_6318:
[----:B------:R-:W-:Y:S05]  /*d960*/  BSYNC B2 ;  /* 0x0000000000027941 */ /* 0x000fea0003800000 */
.L_x_6317:
        /* <DEDUP_REMOVED lines=48> */
.L_x_6320:
[----:B------:R-:W-:Y:S05]  /*dc70*/  BSYNC B2 ;  /* 0x0000000000027941 */ /* 0x000fea0003800000 */
.L_x_6319:
[----:B------:R-:W-:Y:S05]  /*dc80*/  @P5 BRA `(.L_x_6310) ;  /* 0x0000000000b85947 */ /* 0x000fea0003800000 */
[----:B01234-:R-:W0:Y:S01]  /*dc90*/  LDS.128 R4, [R0+0x8000] ;  /* 0x0080000000047984 */ /* 0x01fe220000000c00 */
        /* <DEDUP_REMOVED lines=45> */
.L_x_6310:
[----:B------:R-:W-:Y:S05]  /*df70*/  BSYNC B1 ;  /* 0x0000000000017941 */ /* 0x000fea0003800000 */
.L_x_6309:
[----:B01234-:R-:W-:-:S05]  /*df80*/  VIADD R4, R204, 0x40 ;  /* 0x00000040cc047836 */ /* 0x01ffca0000000000 */
[----:B------:R-:W-:-:S13]  /*df90*/  ISETP.GE.AND P0, PT, R4, R63, PT ;  /* 0x0000003f0400720c */ /* 0x000fda0003f06270 */
[----:B------:R-:W-:Y:S05]  /*dfa0*/  @P0 BRA `(.L_x_6321) ;  /* 0x0000004c001c0947 */ /* 0x000fea0003800000 */
[----:B------:R-:W0:Y:S01]  /*dfb0*/  LDC R5, c[0x0][0x3f4] ;  /* 0x0000fd00ff057b82 */ /* 0x000e220000000800 */
        /* <DEDUP_REMOVED lines=54> */
.L_x_6323:
[----:B------:R-:W-:Y:S05]  /*e320*/  BSYNC B1 ;  /* 0x0000000000017941 */ /* 0x000fea0003800000 */
.L_x_6322:
        /* <DEDUP_REMOVED lines=48> */
.L_x_6325:
[----:B------:R-:W-:Y:S05]  /*e630*/  BSYNC B1 ;  /* 0x0000000000017941 */ /* 0x000fea0003800000 */
.L_x_6324:
        /* <DEDUP_REMOVED lines=48> */
.L_x_6327:
[----:B------:R-:W-:Y:S05]  /*e940*/  BSYNC B1 ;  /* 0x0000000000017941 */ /* 0x000fea0003800000 */
.L_x_6326:
        /* <DEDUP_REMOVED lines=48> */
.L_x_6329:
[----:B------:R-:W-:Y:S05]  /*ec50*/  BSYNC B1 ;  /* 0x0000000000017941 */ /* 0x000fea0003800000 */
.L_x_6328:
        /* <DEDUP_REMOVED lines=48> */
.L_x_6331:
[----:B------:R-:W-:Y:S05]  /*ef60*/  BSYNC B1 ;  /* 0x0000000000017941 */ /* 0x000fea0003800000 */
.L_x_6330:
        /* <DEDUP_REMOVED lines=48> */
.L_x_6300:
[----:B------:R-:W0:Y:S01]  /*f270*/  S2R R0, SR_TID.X ;  /* 0x0000000000007919 */ /* 0x000e220000002100 */
[----:B------:R-:W1:Y:S01]  /*f280*/  LDC R69, c[0x0][0x448] ;  /* 0x00011200ff457b82 */ /* 0x000e620000000800 */
[----:B------:R-:W-:Y:S01]  /*f290*/  ULDC.64 UR4, c[0x0][0x3f8] ;  /* 0x0000fe0000047ab9 */ /* 0x000fe20000000a00 */
[----:B------:R-:W-:Y:S01]  /*f2a0*/  ULDC.64 UR6, c[0x0][0x408] ;  /* 0x0001020000067ab9 */ /* 0x000fe20000000a00 */
[----:B------:R-:W-:Y:S02]  /*f2b0*/  IMAD.MOV.U32 R8, RZ, RZ, R24 ;  /* 0x000000ffff087224 */ /* 0x000fe400078e0018 */
[----:B------:R-:W-:Y:S02]  /*f2c0*/  IMAD.MOV.U32 R9, RZ, RZ, R27 ;  /* 0x000000ffff097224 */ /* 0x000fe400078e001b */
[----:B------:R-:W-:Y:S01]  /*f2d0*/  IMAD.MOV.U32 R4, RZ, RZ, R144 ;  /* 0x000000ffff047224 */ /* 0x000fe200078e0090 */
[----:B-1----:R-:W-:Y:S01]  /*f2e0*/  ISETP.NE.AND P0, PT, R69, 0x1, PT ;  /* 0x000000014500780c */ /* 0x002fe20003f05270 */
[----:B0-----:R-:W-:-:S05]  /*f2f0*/  VIADD R0, R0, 0xffffff80 ;  /* 0xffffff8000007836 */ /* 0x001fca0000000000 */
[----:B------:R-:W-:-:S07]  /*f300*/  SHF.R.S32.HI R3, RZ, 0x1f, R0 ;  /* 0x0000001fff037819 */ /* 0x000fce0000011400 */
[----:B------:R-:W0:Y:S01]  /*f310*/  @P0 LDC R5, c[0x0][0x450] ;  /* 0x00011400ff050b82 */ /* 0x000e220000000800 */
[----:B------:R-:W-:-:S04]  /*f320*/  LEA.HI R3, R3, R0, RZ, 0x2 ;  /* 0x0000000003037211 */ /* 0x000fc800078f10ff */
[----:B------:R-:W-:-:S05]  /*f330*/  LOP3.LUT R3, R3, 0xfffffffc, RZ, 0xc0, !PT ;  /* 0xfffffffc03037812 */ /* 0x000fca00078ec0ff */
[----:B------:R-:W-:Y:S02]  /*f340*/  IMAD.IADD R3, R0, 0x1, -R3 ;  /* 0x0000000100037824 */ /* 0x000fe400078e0a03 */
[----:B------:R-:W1:Y:S02]  /*f350*/  @P0 LDC R0, c[0x0][0x44c] ;  /* 0x00011300ff000b82 */ /* 0x000e640000000800 */
[----:B------:R-:W-:-:S04]  /*f360*/  IMAD R3, R3, 0x40, R10 ;  /* 0x0000004003037824 */ /* 0x000fc800078e020a */
[----:B-1----:R-:W-:-:S05]  /*f370*/  @P0 IMAD.HI.U32 R0, R3, R0, RZ ;  /* 0x0000000003000227 */ /* 0x002fca00078e00ff */
[----:B0-----:R-:W-:Y:S01]  /*f380*/  @P0 SHF.R.U32.HI R3, RZ, R5, R0 ;  /* 0x00000005ff030219 */ /* 0x001fe20000011600 */
[----:B------:R-:W-:-:S03]  /*f390*/  IMAD.MOV.U32 R5, RZ, RZ, R29 ;  /* 0x000000ffff057224 */ /* 0x000fc600078e001d */
        /* <DEDUP_REMOVED lines=17> */
[----:B------:R-:W0:Y:S04]  /*f4b0*/  SHFL.IDX PT, R3, R8, RZ, 0x1c1f ;  /* 0x001c1fff08037589 */ /* 0x000e2800000e0000 */
[----:B------:R-:W1:Y:S04]  /*f4c0*/  SHFL.IDX PT, R0, R6, RZ, 0x1c1f ;  /* 0x001c1fff06007589 */ /* 0x000e6800000e0000 */
[----:B------:R2:W3:Y:S04]  /*f4d0*/  SHFL.IDX PT, R5, R7, RZ, 0x1c1f ;  /* 0x001c1fff07057589 */ /* 0x0004e800000e0000 */
[----:B------:R2:W4:Y:S01]  /*f4e0*/  SHFL.IDX PT, R14, R9, RZ, 0x1c1f ;  /* 0x001c1fff090e7589 */ /* 0x00052200000e0000 */
[----:B0-----:R-:W-:-:S02]  /*f4f0*/  IMAD.MOV.U32 R21, RZ, RZ, R3 ;  /* 0x000000ffff157224 */ /* 0x001fc400078e0003 */
[----:B-12---:R-:W-:-:S07]  /*f500*/  IMAD.MOV.U32 R20, RZ, RZ, R0 ;  /* 0x000000ffff147224 */ /* 0x006fce00078e0000 */
.L_x_6597:
        /* <DEDUP_REMOVED lines=18> */
[----:B------:R-:W2:Y:S01]  /*f630*/  LDL R3, [R1+0x58] ;  /* 0x0000580001037983 */ /* 0x000ea20000100800 */
[----:B------:R-:W-:-:S03]  /*f640*/  ULDC UR4, c[0x0][0x3f4] ;  /* 0x0000fd0000047ab9 */ /* 0x000fc60000000800 */
[----:B------:R-:W3:Y:S01]  /*f650*/  LDL R0, [R1+0x5c] ;  /* 0x00005c0001007983 */ /* 0x000ee20000100800 */
[----:B------:R-:W-:Y:S02]  /*f660*/  ISETP.GE.AND P0, PT, R18, UR4, PT ;  /* 0x0000000412007c0c */ /* 0x000fe4000bf06270 */
[----:B------:R-:W-:Y:S02]  /*f670*/  CS2R R32, SRZ ;  /* 0x0000000000207805 */ /* 0x000fe4000001ff00 */
[----:B------:R-:W-:Y:S02]  /*f680*/  ISETP.GE.AND P1, PT, R206, UR4, PT ;  /* 0x00000004ce007c0c */ /* 0x000fe4000bf26270 */
[----:B------:R-:W-:Y:S02]  /*f690*/  CS2R R34, SRZ ;  /* 0x0000000000227805 */ /* 0x000fe4000001ff00 */
[----:B------:R-:W-:Y:S02]  /*f6a0*/  ISETP.GE.AND P2, PT, R207, UR4, PT ;  /* 0x00000004cf007c0c */ /* 0x000fe4000bf46270 */
[----:B------:R-:W-:-:S02]  /*f6b0*/  CS2R R44, SRZ ;  /* 0x00000000002c7805 */ /* 0x000fc4000001ff00 */
[----:B------:R-:W-:Y:S02]  /*f6c0*/  CS2R R46, SRZ ;  /* 0x00000000002e7805 */ /* 0x000fe4000001ff00 */
[----:B------:R-:W-:Y:S02]  /*f6d0*/  CS2R R28, SRZ ;  /* 0x00000000001c7805 */ /* 0x000fe4000001ff00 */
[----:B------:R-:W-:Y:S01]  /*f6e0*/  CS2R R30, SRZ ;  /* 0x00000000001e7805 */ /* 0x000fe2000001ff00 */
[----:B------:R-:W-:Y:S01]  /*f6f0*/  @!P0 IMAD.WIDE R4, R18, 0x2, R20 ;  /* 0x0000000212048825 */ /* 0x000fe200078e0214 */
[----:B------:R-:W-:Y:S02]  /*f700*/  CS2R R40, SRZ ;  /* 0x0000000000287805 */ /* 0x000fe4000001ff00 */
[----:B------:R-:W-:Y:S02]  /*f710*/  CS2R R42, SRZ ;  /* 0x00000000002a7805 */ /* 0x000fe4000001ff00 */
[----:B------:R-:W-:-:S02]  /*f720*/  CS2R R24, SRZ ;  /* 0x0000000000187805 */ /* 0x000fc4000001ff00 */
[----:B------:R-:W-:Y:S01]  /*f730*/  CS2R R26, SRZ ;  /* 0x00000000001a7805 */ /* 0x000fe2000001ff00 */
[----:B------:R0:W5:Y:S01]  /*f740*/  @!P0 LD.E.128 R32, desc[UR60][R4.64] ;  /* 0x0000003c04208980 */ /* 0x000162000c101d00 */
[----:B------:R-:W-:Y:S02]  /*f750*/  CS2R R36, SRZ ;  /* 0x0000000000247805 */ /* 0x000fe4000001ff00 */
[----:B------:R-:W-:Y:S01]  /*f760*/  CS2R R38, SRZ ;  /* 0x0000000000267805 */ /* 0x000fe2000001ff00 */
[----:B0-----:R-:W-:-:S05]  /*f770*/  @!P0 IMAD.WIDE R4, R18, 0x2, R50 ;  /* 0x0000000212048825 */ /* 0x001fca00078e0232 */
[----:B------:R0:W5:Y:S01]  /*f780*/  @!P0 LD.E.128 R44, desc[UR60][R4.64] ;  /* 0x0000003c042c8980 */ /* 0x000162000c101d00 */
[----:B--2---:R-:W-:Y:S02]  /*f790*/  @!P1 IMAD.SHL.U32 R15, R3, 0x8, RZ ;  /* 0x00000008030f9824 */ /* 0x004fe400078e00ff */
[----:B---3--:R-:W-:Y:S02]  /*f7a0*/  @!P2 IMAD.SHL.U32 R49, R0, 0x8, RZ ;  /* 0x000000080031a824 */ /* 0x008fe400078e00ff */
[----:B------:R-:W-:-:S04]  /*f7b0*/  @!P1 IMAD.WIDE R12, R15, 0x2, R20 ;  /* 0x000000020f0c9825 */ /* 0x000fc800078e0214 */
[----:B------:R-:W-:Y:S01]  /*f7c0*/  @!P2 IMAD.WIDE R20, R49, 0x2, R20 ;  /* 0x000000023114a825 */ /* 0x000fe200078e0214 */
[----:B------:R0:W5:Y:S03]  /*f7d0*/  @!P1 LD.E.128 R28, desc[UR60][R12.64] ;  /* 0x0000003c0c1c9980 */ /* 0x000166000c101d00 */
[--C-:B------:R-:W-:Y:S01]  /*f7e0*/  @!P1 IMAD.WIDE R14, R15, 0x2, R50.reuse ;  /* 0x000000020f0e9825 */ /* 0x100fe200078e0232 */
[----:B------:R0:W5:Y:S03]  /*f7f0*/  @!P2 LD.E.128 R24, desc[UR60][R20.64] ;  /* 0x0000003c1418a980 */ /* 0x000166000c101d00 */
[----:B------:R-:W-:Y:S01]  /*f800*/  @!P2 IMAD.WIDE R48, R49, 0x2, R50 ;  /* 0x000000023130a825 */ /* 0x000fe200078e0232 */
[----:B------:R0:W5:Y:S04]  /*f810*/  @!P1 LD.E.128 R40, desc[UR60][R14.64] ;  /* 0x0000003c0e289980 */ /* 0x000168000c101d00 */
[----:B------:R0:W5:Y:S02]  /*f820*/  @!P2 LD.E.128 R36, desc[UR60][R48.64] ;  /* 0x0000003c3024a980 */ /* 0x000164000c101d00 */
.L_x_6334:
[----:B------:R-:W-:Y:S05]  /*f830*/  BSYNC B1 ;  /* 0x0000000000017941 */ /* 0x000fea0003800000 */
.L_x_6333:
[----:B0----5:R-:W-:Y:S01]  /*f840*/  IMAD.MOV.U32 R4, RZ, RZ, R46 ;  /* 0x000000ffff047224 */ /* 0x021fe200078e002e */
        /* <DEDUP_REMOVED lines=52> */
[----:B------:R-:W2:Y:S04]  /*fb90*/  SHFL.IDX PT, R7, R7, 0x1, 0x1c1f ;  /* 0x003c1f0007077f89 */ /* 0x000ea800000e0000 */
[----:B------:R3:W4:Y:S01]  /*fba0*/  SHFL.IDX PT, R14, R9, 0x1, 0x1c1f ;  /* 0x003c1f00090e7f89 */ /* 0x00072200000e0000 */
[----:B0-----:R-:W-:-:S02]  /*fbb0*/  IMAD.MOV.U32 R21, RZ, RZ, R3 ;  /* 0x000000ffff157224 */ /* 0x001fc400078e0003 */
[----:B-1-3--:R-:W-:-:S07]  /*fbc0*/  IMAD.MOV.U32 R20, RZ, RZ, R0 ;  /* 0x000000ffff147224 */ /* 0x00afce00078e0000 */
.L_x_6603:
[----:B------:R-:W-:Y:S01]  /*fbd0*/  VIADD R10, R10, 0x40 ;  /* 0x000000400a0a7836 */ /* 0x000fe20000000000 */
[----:B------:R-:W-:Y:S01]  /*fbe0*/  BSSY B1, `(.L_x_6336) ;  /* 0x0000030000017945 */ /* 0x000fe20003800000 */
[----:B----4-:R-:W-:Y:S01]  /*fbf0*/  IMAD.MOV.U32 R60, RZ, RZ, R14 ;  /* 0x000000ffff3c7224 */ /* 0x010fe200078e000e */
[----:B------:R-:W-:Y:S01]  /*fc00*/  CS2R R8, SRZ ;  /* 0x0000000000087805 */ /* 0x000fe2000001ff00 */
[----:B--2---:R-:W-:Y:S01]  /*fc10*/  IMAD.MOV.U32 R61, RZ, RZ, R7 ;  /* 0x000000ffff3d7224 */ /* 0x004fe200078e0007 */
        /* <DEDUP_REMOVED lines=22> */
[----:B------:R-:W-:Y:S01]  /*fd80*/  CS2R R52, SRZ ;  /* 0x0000000000347805 */ /* 0x000fe2000001ff00 */
[----:B------:R-:W-:Y:S01]  /*fd90*/  @!P0 IMAD.WIDE R12, R18, 0x2, R20 ;  /* 0x00000002120c8825 */ /* 0x000fe200078e0214 */
[----:B------:R-:W-:Y:S02]  /*fda0*/  CS2R R54, SRZ ;  /* 0x0000000000367805 */ /* 0x000fe4000001ff00 */
[----:B------:R-:W-:Y:S02]  /*fdb0*/  CS2R R8, SRZ ;  /* 0x0000000000087805 */ /* 0x000fe4000001ff00 */
[----:B------:R-:W-:Y:S02]  /*fdc0*/  CS2R R10, SRZ ;  /* 0x00000000000a7805 */ /* 0x000fe4000001ff00 */
[----:B------:R-:W-:Y:S01]  /*fdd0*/  CS2R R56, SRZ ;  /* 0x0000000000387805 */ /* 0x000fe2000001ff00 */
[----:B------:R0:W5:Y:S01]  /*fde0*/  @!P0 LD.E.128 R48, desc[UR60][R12.64] ;  /* 0x0000003c0c308980 */ /* 0x000162000c101d00 */
[----:B------:R-:W-:-:S02]  /*fdf0*/  CS2R R58, SRZ ;  /* 0x00000000003a7805 */ /* 0x000fc4000001ff00 */
[----:B------:R-:W-:Y:S02]  /*fe00*/  CS2R R14, SRZ ;  /* 0x00000000000e7805 */ /* 0x000fe4000001ff00 */
[----:B0-----:R-:W-:Y:S01]  /*fe10*/  CS2R R12, SRZ ;  /* 0x00000000000c7805 */ /* 0x001fe2000001ff00 */
[----:B--2---:R-:W-:Y:S02]  /*fe20*/  @!P1 IMAD.SHL.U32 R65, R3, 0x8, RZ ;  /* 0x0000000803419824 */ /* 0x004fe400078e00ff */
[----:B---3--:R-:W-:Y:S02]  /*fe30*/  @!P2 IMAD.SHL.U32 R67, R0, 0x8, RZ ;  /* 0x000000080043a824 */ /* 0x008fe400078e00ff */
[----:B------:R-:W-:-:S04]  /*fe40*/  @!P1 IMAD.WIDE R62, R65, 0x2, R20 ;  /* 0x00000002413e9825 */ /* 0x000fc800078e0214 */
[----:B------:R-:W-:Y:S01]  /*fe50*/  @!P2 IMAD.WIDE R20, R67, 0x2, R20 ;  /* 0x000000024314a825 */ /* 0x000fe200078e0214 */
[----:B------:R0:W5:Y:S03]  /*fe60*/  @!P1 LD.E.128 R52, desc[UR60][R62.64] ;  /* 0x0000003c3e349980 */ /* 0x000166000c101d00 */
[--C-:B------:R-:W-:Y:S01]  /*fe70*/  @!P1 IMAD.WIDE R64, R65, 0x2, R60.reuse ;  /* 0x0000000241409825 */ /* 0x100fe200078e023c */
[----:B------:R0:W5:Y:S03]  /*fe80*/  @!P2 LD.E.128 R56, desc[UR60][R20.64] ;  /* 0x0000003c1438a980 */ /* 0x000166000c101d00 */
[--C-:B------:R-:W-:Y:S01]  /*fe90*/  @!P2 IMAD.WIDE R66, R67, 0x2, R60.reuse ;  /* 0x000000024342a825 */ /* 0x100fe200078e023c */
[----:B------:R0:W5:Y:S03]  /*fea0*/  @!P1 LD.E.128 R8, desc[UR60][R64.64] ;  /* 0x0000003c40089980 */ /* 0x000166000c101d00 */
[----:B------:R-:W-:Y:S01]  /*feb0*/  @!P0 IMAD.WIDE R60, R18, 0x2, R60 ;  /* 0x00000002123c8825 */ /* 0x000fe200078e023c */
[----:B------:R0:W5:Y:S04]  /*fec0*/  @!P2 LD.E.128 R12, desc[UR60][R66.64] ;  /* 0x0000003c420ca980 */ /* 0x000168000c101d00 */
[----:B------:R0:W5:Y:S02]  /*fed0*/  @!P0 LD.E.128 R4, desc[UR60][R60.64] ;  /* 0x0000003c3c048980 */ /* 0x000164000c101d00 */
.L_x_6337:
[----:B------:R-:W-:Y:S05]  /*fee0*/  BSYNC B1 ;  /* 0x0000000000017941 */ /* 0x000fea0003800000 */
.L_x_6336:
[----:B0-----:R-:W2:Y:S01]  /*fef0*/  LDL R60, [R1+0x48] ;  /* 0x00004800013c7983 */ /* 0x001ea20000100800 */
[----:B-----5:R-:W-:Y:S01]  /*ff00*/  IMAD.MOV.U32 R3, RZ, RZ, R4 ;  /* 0x000000ffff037224 */ /* 0x020fe200078e0004 */
        /* <DEDUP_REMOVED lines=31> */
[----:B--2---:R-:W-:-:S04]  /*10100*/  LEA.HI R0, R60, R60, RZ, 0x1 ;  /* 0x0000003c3c007211 */ /* 0x004fc800078f08ff */
[----:B------:R-:W-:-:S05]  /*10110*/  LOP3.LUT R0, R0, 0xfffffffe, RZ, 0xc0, !PT ;  /* 0xfffffffe00007812 */ /* 0x000fca00078ec0ff */
[----:B------:R-:W-:Y:S02]  /*10120*/  IMAD.IADD R0, R60, 0x1, -R0 ;  /* 0x000000013c007824 */ /* 0x000fe400078e0a00 */
[----:B------:R-:W-:-:S03]  /*10130*/  IMAD.MOV.U32 R60, RZ, RZ, R48 ;  /* 0x000000ffff3c7224 */ /* 0x000fc600078e0030 */
[----:B------:R-:W-:Y:S01]  /*10140*/  SHF.L.U32 R61, R0, 0x1f, RZ ;  /* 0x0000001f003d7819 */ /* 0x000fe200000006ff */
[----:B------:R-:W-:Y:S01]  /*10150*/  IMAD.MOV.U32 R0, RZ, RZ, R11 ;  /* 0x000000ffff007224 */ /* 0x000fe200078e000b */
[----:B------:R-:W-:Y:S01]  /*10160*/  PRMT R94, R60, 0x7610, R94 ;  /* 0x000076103c5e7816 */ /* 0x000fe2000000005e */
[----:B------:R-:W-:Y:S01]  /*10170*/  IMAD.MOV.U32 R60, RZ, RZ, R51 ;  /* 0x000000ffff3c7224 */ /* 0x000fe200078e0033 */
[----:B------:R-:W0:Y:S02]  /*10180*/  SYNCS.PHASECHK.TRANS64.TRYWAIT P0, [R16+URZ+0x36800], R61 ;  /* 0x0368003d100075a7 */ /* 0x000e24000800017f */
[----:B------:R-:W-:Y:S02]  /*10190*/  PRMT R77, R0, 0x7610, R77 ;  /* 0x00007610004d7816 */ /* 0x000fe4000000004d */
[----:B------:R-:W-:Y:S01]  /*101a0*/  PRMT R0, R3, 0x7610, R0 ;  /* 0x0000761003007816 */ /* 0x000fe20000000000 */
[----:B------:R-:W-:Y:S01]  /*101b0*/  IMAD.MOV.U32 R3, RZ, RZ, R15 ;  /* 0x000000ffff037224 */ /* 0x000fe200078e000f */
[----:B------:R-:W-:Y:S01]  /*101c0*/  PRMT R97, R60, 0x7610, R97 ;  /* 0x000076103c617816 */ /* 0x000fe20000000061 */
[----:B------:R-:W-:-:S03]  /*101d0*/  IMAD.MOV.U32 R60, RZ, RZ, R54 ;  /* 0x000000ffff3c7224 */ /* 0x000fc600078e0036 */
[----:B------:R-:W-:Y:S02]  /*101e0*/  PRMT R68, R3, 0x7610, R68 ;  /* 0x0000761003447816 */ /* 0x000fe40000000044 */
[----:B------:R-:W-:Y:S02]  /*101f0*/  VIADDMNMX R3, R69, -R224, 0x80, PT ;  /* 0x0000008045037446 */ /* 0x000fe400038009e0 */
[----:B------:R-:W-:Y:S01]  /*10200*/  PRMT R80, R60, 0x7610, R80 ;  /* 0x000076103c507816 */ /* 0x000fe20000000050 */
[----:B------:R-:W-:Y:S01]  /*10210*/  IMAD.MOV.U32 R60, RZ, RZ, R58 ;  /* 0x000000ffff3c7224 */ /* 0x000fe200078e003a */
[----:B------:R-:W-:Y:S02]  /*10220*/  ISETP.GE.AND P1, PT, R204, R3, PT ;  /* 0x00000003cc00720c */ /* 0x000fe40003f26270 */
[----:B------:R-:W-:Y:S01]  /*10230*/  PRMT R69, R63, 0x7610, R69 ;  /* 0x000076103f457816 */ /* 0x000fe20000000045 */
[----:B0-----:R-:W-:Y:S10]  /*10240*/  @!P0 BRA `(.L_x_6339) ;  /* 0x000001f800a88947 */ /* 0x001ff40003800000 */
.L_x_6604:
[----:B------:R-:W-:Y:S05]  /*10250*/  BSYNC B1 ;  /* 0x0000000000017941 */ /* 0x000fea0003800000 */
.L_x_6338:
        /* <DEDUP_REMOVED lines=8> */
[----:B------:R-:W-:-:S09]  /*102e0*/  ISETP.GE.AND P2, PT, R207, R73, PT ;  /* 0x00000049cf00720c */ /* 0x000fd20003f46270 */
[----:B------:R-:W-:Y:S05]  /*102f0*/  @P0 BRA `(.L_x_6343) ;  /* 0x0000000400c00947 */ /* 0x000fea0003800000 */
[----:B------:R-:W1:Y:S01]  /*10300*/  S2R R64, SR_TID.X ;  /* 0x0000000000407919 */ /* 0x000e620000002100 */
[----:B------:R-:W-:Y:S02]  /*10310*/  LOP3.LUT R60, R218, 0x38, R18, 0xf8, !PT ;  /* 0x00000038da3c7812 */ /* 0x000fe400078ef812 */
[----:B------:R-:W-:Y:S02]  /*10320*/  SHF.R.U64 R115, R44, 0x10, R45 ;  /* 0x000000102c737819 */ /* 0x000fe4000000122d */
[----:B0-----:R-:W-:Y:S02]  /*10330*/  LOP3.LUT R61, R60, R219, RZ, 0x3c, !PT ;  /* 0x000000db3c3d7212 */ /* 0x001fe400078e3cff */
[----:B------:R-:W-:Y:S02]  /*10340*/  SHF.R.U64 R112, R32, 0x10, R33 ;  /* 0x0000001020707819 */ /* 0x000fe40000001221 */
[----:B------:R-:W-:Y:S01]  /*10350*/  SHF.R.U32.HI R44, RZ, 0x10, R45 ;  /* 0x00000010ff2c7819 */ /* 0x000fe2000001162d */
[----:B------:R-:W-:Y:S01]  /*10360*/  IMAD.IADD R61, R220, 0x1, R61 ;  /* 0x00000001dc3d7824 */ /* 0x000fe200078e023d */
[----:B------:R-:W-:-:S02]  /*10370*/  SHF.R.U64 R45, R46, 0x10, R47 ;  /* 0x000000102e2d7819 */ /* 0x000fc4000000122f */
[----:B------:R-:W-:Y:S01]  /*10380*/  PRMT R116, R108, 0x5410, R115 ;  /* 0x000054106c747816 */ /* 0x000fe20000000073 */
[----:B------:R-:W-:Y:S01]  /*10390*/  IMAD R106, R61, 0x2, R16 ;  /* 0x000000023d6a7824 */ /* 0x000fe200078e0210 */
[----:B------:R-:W-:Y:S02]  /*103a0*/  SHF.R.U32.HI R113, RZ, 0x10, R33 ;  /* 0x00000010ff717819 */ /* 0x000fe40000011621 */
[----:B------:R-:W-:Y:S01]  /*103b0*/  PRMT R112, R111, 0x5410, R112 ;  /* 0x000054106f707816 */ /* 0x000fe20000000070 */
[----:B------:R-:W-:Y:S01]  /*103c0*/  IMAD.U32 R118, R116, 0x10000, RZ ;  /* 0x0001000074767824 */ /* 0x000fe200078e00ff */
[--C-:B------:R-:W-:Y:S02]  /*103d0*/  SHF.R.U64 R33, R34, 0x10, R35.reuse ;  /* 0x0000001022217819 */ /* 0x100fe40000001223 */
[----:B------:R-:W-:Y:S01]  /*103e0*/  SHF.R.U32.HI R32, RZ, 0x10, R35 ;  /* 0x00000010ff207819 */ /* 0x000fe20000011623 */
[----:B------:R-:W-:Y:S01]  /*103f0*/  IMAD.U32 R114, R112, 0x10000, RZ ;  /* 0x0001000070727824 */ /* 0x000fe200078e00ff */
[----:B------:R-:W-:-:S02]  /*10400*/  PRMT R46, R68, 0x5432, R45 ;  /* 0x00005432442e7816 */ /* 0x000fc4000000002d */
[----:B------:R-:W-:Y:S02]  /*10410*/  SHF.R.U32.HI R35, RZ, 0x10, R47 ;  /* 0x00000010ff237819 */ /* 0x000fe4000001162f */
[----:B------:R-:W-:Y:S02]  /*10420*/  PRMT R113, R110, 0x5410, R113 ;  /* 0x000054106e717816 */ /* 0x000fe40000000071 */
[----:B------:R-:W-:Y:S02]  /*10430*/  PRMT R117, R109, 0x5410, R44 ;  /* 0x000054106d757816 */ /* 0x000fe4000000002c */
[----:B------:R-:W-:Y:S01]  /*10440*/  PRMT R35, R70, 0x5432, R35 ;  /* 0x0000543246237816 */ /* 0x000fe20000000023 */
[----:B-1----:R-:W-:Y:S01]  /*10450*/  VIADD R64, R64, 0xffffff80 ;  /* 0xffffff8040407836 */ /* 0x002fe20000000000 */
[----:B------:R-:W-:Y:S01]  /*10460*/  PRMT R32, R71, 0x5432, R32 ;  /* 0x0000543247207816 */ /* 0x000fe20000000020 */
[----:B------:R-:W-:Y:S01]  /*10470*/  IMAD.U32 R119, R117, 0x10000, RZ ;  /* 0x0001000075777824 */ /* 0x000fe200078e00ff */
[----:B------:R-:W-:Y:S01]  /*10480*/  LOP3.LUT R116, R116, 0xffff0000, RZ, 0xc0, !PT ;  /* 0xffff000074747812 */ /* 0x000fe200078ec0ff */
[----:B------:R-:W-:Y:S01]  /*10490*/  IMAD.U32 R115, R113, 0x10000, RZ ;  /* 0x0001000071737824 */ /* 0x000fe200078e00ff */
[----:B------:R-:W-:-:S02]  /*104a0*/  SHF.R.S32.HI R63, RZ, 0x1f, R64 ;  /* 0x0000001fff3f7819 */ /* 0x000fc40000011440 */
[----:B------:R-:W-:Y:S02]  /*104b0*/  LOP3.LUT R112, R112, 0xffff0000, RZ, 0xc0, !PT ;  /* 0xffff000070707812 */ /* 0x000fe400078ec0ff */
[----:B------:R-:W-:Y:S02]  /*104c0*/  LEA.HI R63, R63, R64, RZ, 0x2 ;  /* 0x000000403f3f7211 */ /* 0x000fe400078f10ff */
[----:B------:R-:W-:Y:S02]  /*104d0*/  PRMT R33, R72, 0x5432, R33 ;  /* 0x0000543248217816 */ /* 0x000fe40000000021 */
[----:B------:R-:W-:Y:S02]  /*104e0*/  LOP3.LUT R63, R63, 0xfffffffc, RZ, 0xc0, !PT ;  /* 0xfffffffc3f3f7812 */ /* 0x000fe400078ec0ff */
[----:B------:R-:W-:Y:S02]  /*104f0*/  LOP3.LUT R117, R117, 0xffff0000, RZ, 0xc0, !PT ;  /* 0xffff000075757812 */ /* 0x000fe400078ec0ff */
[----:B------:R-:W-:Y:S01]  /*10500*/  LOP3.LUT R113, R113, 0xffff0000, RZ, 0xc0, !PT ;  /* 0xffff000071717812 */ /* 0x000fe200078ec0ff */
[----:B------:R-:W-:-:S05]  /*10510*/  IMAD.IADD R63, R64, 0x1, -R63 ;  /* 0x00000001403f7824 */ /* 0x000fca00078e0a3f */
[----:B------:R-:W-:-:S04]  /*10520*/  LEA.HI R62, R73, R63, RZ, 0x1d ;  /* 0x0000003f493e7211 */ /* 0x000fc800078fe8ff */
        /* <DEDUP_REMOVED lines=8> */
[----:B------:R-:W0:Y:S03]  /*105b0*/  LDS.128 R60, [R106+0x15400] ;  /* 0x015400006a3c7984 */ /* 0x000e260000000c00 */
[----:B------:R-:W-:-:S05]  /*105c0*/  IMAD R107, R65, 0x2, R16 ;  /* 0x00000002416b7824 */ /* 0x000fca00078e0210 */
[----:B------:R-:W1:Y:S01]  /*105d0*/  LDS.128 R64, [R107+0x15400] ;  /* 0x015400006b407984 */ /* 0x000e620000000c00 */
[----:B0-----:R-:W-:Y:S01]  /*105e0*/  IMAD.U32 R47, R60, 0x10000, RZ ;  /* 0x000100003c2f7824 */ /* 0x001fe200078e00ff */
[C---:B------:R-:W-:Y:S01]  /*105f0*/  LOP3.LUT R34, R62.reuse, 0xffff0000, RZ, 0xc0, !PT ;  /* 0xffff00003e227812 */ /* 0x040fe200078ec0ff */
[----:B------:R-:W-:Y:S01]  /*10600*/  IMAD.U32 R44, R62, 0x10000, RZ ;  /* 0x000100003e2c7824 */ /* 0x000fe200078e00ff */
[----:B------:R-:W-:Y:S01]  /*10610*/  LOP3.LUT R62, R63, 0xffff0000, RZ, 0xc0, !PT ;  /* 0xffff00003f3e7812 */ /* 0x000fe200078ec0ff */
[----:B------:R-:W-:Y:S01]  /*10620*/  IMAD.U32 R108, R61, 0x10000, RZ ;  /* 0x000100003d6c7824 */ /* 0x000fe200078e00ff */
[----:B------:R-:W-:Y:S01]  /*10630*/  LOP3.LUT R60, R60, 0xffff0000, RZ, 0xc0, !PT ;  /* 0xffff00003c3c7812 */ /* 0x000fe200078ec0ff */
[----:B------:R-:W-:Y:S01]  /*10640*/  IMAD.U32 R109, R63, 0x10000, RZ ;  /* 0x000100003f6d7824 */ /* 0x000fe200078e00ff */
        /* <DEDUP_REMOVED lines=15> */
[C---:B------:R-:W-:Y:S01]  /*10740*/  FFMA.FTZ R121, R108.reuse, R115, -R121 ;  /* 0x000000736c797223 */ /* 0x040fe20000010879 */
[-C--:B------:R-:W-:Y:S01]  /*10750*/  FMUL.FTZ R111, R111, R114.reuse ;  /* 0x000000726f6f7220 */ /* 0x080fe20000410000 */
[----:B------:R-:W-:Y:S01]  /*10760*/  FFMA.FTZ R108, R108, R119, R47 ;  /* 0x000000776c6c7223 */ /* 0x000fe2000001002f */
[----:B------:R-:W-:Y:S01]  /*10770*/  FFMA.FTZ R114, R109, R114, -R110 ;  /* 0x000000726d727223 */ /* 0x000fe2000001086e */
[----:B------:R-:W-:Y:S01]  /*10780*/  FMUL.FTZ R47, R63, R116 ;  /* 0x000000743f2f7220 */ /* 0x000fe20000410000 */
[----:B------:R-:W-:Y:S01]  /*10790*/  FFMA.FTZ R120, R109, R120, R111 ;  /* 0x000000786d787223 */ /* 0x000fe2000001006f */
[----:B------:R-:W-:Y:S01]  /*107a0*/  FMUL.FTZ R109, R63, R112 ;  /* 0x000000703f6d7220 */ /* 0x000fe20000410000 */
[----:B------:R-:W-:-:S02]  /*107b0*/  IMAD.U32 R65, R66, 0x10000, RZ ;  /* 0x0001000042417824 */ /* 0x000fc400078e00ff */
[----:B------:R-:W-:Y:S01]  /*107c0*/  FFMA.FTZ R112, R60, R112, -R47 ;  /* 0x000000703c707223 */ /* 0x000fe2000001082f */
[----:B------:R-:W-:Y:S01]  /*107d0*/  IMAD.U32 R63, R46, 0x10000, RZ ;  /* 0x000100002e3f7824 */ /* 0x000fe200078e00ff */
[----:B------:R-:W-:Y:S01]  /*107e0*/  LOP3.LUT R66, R66, 0xffff0000, RZ, 0xc0, !PT ;  /* 0xffff000042427812 */ /* 0x000fe200078ec0ff */
        /* <DEDUP_REMOVED lines=11> */
[C---:B------:R-:W-:Y:S01]  /*108a0*/  FMUL.FTZ R65, R67.reuse, R35 ;  /* 0x0000002343417220 */ /* 0x040fe20000410000 */
[C---:B------:R-:W-:Y:S01]  /*108b0*/  FMUL.FTZ R63, R66.reuse, R47 ;  /* 0x0000002f423f7220 */ /* 0x040fe20000410000 */
[----:B------:R-:W-:Y:S01]  /*108c0*/  FMUL.FTZ R66, R66, R33 ;  /* 0x0000002142427220 */ /* 0x000fe20000410000 */
[-C--:B------:R-:W-:Y:S01]  /*108d0*/  FMUL.FTZ R64, R64, R113.reuse ;  /* 0x0000007140407220 */ /* 0x080fe20000410000 */
[----:B------:R-:W-:Y:S01]  /*108e0*/  FMUL.FTZ R44, R67, R32 ;  /* 0x00000020432c7220 */ /* 0x000fe20000410000 */
[----:B------:R-:W-:Y:S01]  /*108f0*/  FFMA.FTZ R109, R60, R116, R109 ;  /* 0x000000743c6d7223 */ /* 0x000fe2000001006d */
[C---:B------:R-:W-:Y:S01]  /*10900*/  FFMA.FTZ R110, R61.reuse, R113, -R110 ;  /* 0x000000713d6e7223 */ /* 0x040fe2000001086e */
        /* <DEDUP_REMOVED lines=12> */
[----:B------:R1:W-:Y:S01]  /*109d0*/  STS.128 [R106+0x15400], R32 ;  /* 0x015400206a007388 */ /* 0x0003e20000000c00 */
[----:B------:R-:W-:-:S05]  /*109e0*/  F2FP.BF16.F32.PACK_AB R47, R63, R120 ;  /* 0x000000783f2f723e */ /* 0x000fca00000010ff */
[----:B------:R1:W-:Y:S02]  /*109f0*/  STS.128 [R107+0x15400], R44 ;  /* 0x0154002c6b007388 */ /* 0x0003e40000000c00 */
.L_x_6343:
[----:B------:R-:W-:Y:S05]  /*10a00*/  BSYNC B2 ;  /* 0x0000000000027941 */ /* 0x000fea0003800000 */
.L_x_6342:
[----:B------:R-:W-:Y:S04]  /*10a10*/  BSSY B2, `(.L_x_6344) ;  /* 0x000006a000027945 */ /* 0x000fe80003800000 */
[----:B------:R-:W-:Y:S05]  /*10a20*/  @P1 BRA `(.L_x_6345) ;  /* 0x0000000400a01947 */ /* 0x000fea0003800000 */
[----:B-1----:R-:W2:Y:S04]  /*10a30*/  LDL R32, [R1+0x58] ;  /* 0x0000580001207983 */ /* 0x002ea80000100800 */
[----:B------:R-:W3:Y:S01]  /*10a40*/  LDL R66, [R1+0x84] ;  /* 0x0000840001427983 */ /* 0x000ee20000100800 */
[----:B------:R-:W-:Y:S02]  /*10a50*/  SHF.R.U64 R63, R28, 0x10, R29 ;  /* 0x000000101c3f7819 */ /* 0x000fe4000000121d */
[----:B0-----:R-:W-:Y:S02]  /*10a60*/  SHF.R.U64 R61, R30, 0x10, R31 ;  /* 0x000000101e3d7819 */ /* 0x001fe4000000121f */
        /* <DEDUP_REMOVED lines=8> */
[----:B------:R-:W-:Y:S02]  /*10af0*/  SHF.R.U32.HI R42, RZ, 0x10, R43 ;  /* 0x00000010ff2a7819 */ /* 0x000fe4000001162b */
[----:B------:R-:W-:Y:S02]  /*10b00*/  PRMT R105, R105, 0x5410, R30 ;  /* 0x0000541069697816 */ /* 0x000fe4000000001e */
[----:B------:R-:W-:Y:S01]  /*10b10*/  PRMT R102, R102, 0x5410, R63 ;  /* 0x0000541066667816 */ /* 0x000fe2000000003f */
[----:B------:R-:W-:Y:S01]  /*10b20*/  IMAD.U32 R63, R98, 0x10000, RZ ;  /* 0x00010000623f7824 */ /* 0x000fe200078e00ff */
[----:B------:R-:W-:Y:S02]  /*10b30*/  PRMT R99, R99, 0x5410, R40 ;  /* 0x0000541063637816 */ /* 0x000fe40000000028 */
[----:B------:R-:W-:Y:S01]  /*10b40*/  PRMT R101, R101, 0x5410, R42 ;  /* 0x0000541065657816 */ /* 0x000fe2000000002a */
[----:B------:R-:W-:Y:S01]  /*10b50*/  IMAD.U32 R62, R102, 0x10000, RZ ;  /* 0x00010000663e7824 */ /* 0x000fe200078e00ff */
[----:B------:R-:W-:-:S02]  /*10b60*/  PRMT R104, R104, 0x5410, R61 ;  /* 0x0000541068687816 */ /* 0x000fc4000000003d */
        /* <DEDUP_REMOVED lines=34> */
[----:B------:R-:W-:Y:S01]  /*10d90*/  FFMA.FTZ R65, R28, R62, -R65 ;  /* 0x0000003e1c417223 */ /* 0x000fe20000010841 */
[----:B------:R-:W-:Y:S01]  /*10da0*/  FMUL.FTZ R107, R42, R47 ;  /* 0x0000002f2a6b7220 */ /* 0x000fe20000410000 */
[----:B------:R-:W-:Y:S02]  /*10db0*/  IMAD.U32 R62, R101, 0x10000, RZ ;  /* 0x00010000653e7824 */ /* 0x000fe400078e00ff */
[----:B------:R-:W-:Y:S01]  /*10dc0*/  FFMA.FTZ R67, R28, R63, R67 ;  /* 0x0000003f1c437223 */ /* 0x000fe20000010043 */
[----:B------:R-:W-:Y:S02]  /*10dd0*/  IMAD.U32 R28, R105, 0x10000, RZ ;  /* 0x00010000691c7824 */ /* 0x000fe400078e00ff */
[-C--:B------:R-:W-:Y:S01]  /*10de0*/  FMUL.FTZ R63, R42, R35.reuse ;  /* 0x000000232a3f7220 */ /* 0x080fe20000410000 */
[C---:B------:R-:W-:Y:S01]  /*10df0*/  FFMA.FTZ R107, R30.reuse, R35, -R107 ;  /* 0x000000231e6b7223 */ /* 0x040fe2000001086b */
[C---:B------:R-:W-:Y:S01]  /*10e00*/  FMUL.FTZ R35, R61.reuse, R62 ;  /* 0x0000003e3d237220 */ /* 0x040fe20000410000 */
[-C--:B------:R-:W-:Y:S01]  /*10e10*/  FMUL.FTZ R61, R61, R28.reuse ;  /* 0x0000001c3d3d7220 */ /* 0x080fe20000410000 */
[----:B------:R-:W-:Y:S01]  /*10e20*/  FFMA.FTZ R63, R30, R47, R63 ;  /* 0x0000002f1e3f7223 */ /* 0x000fe2000001003f */
[----:B------:R-:W-:Y:S01]  /*10e30*/  LOP3.LUT R99, R99, 0xffff0000, RZ, 0xc0, !PT ;  /* 0xffff000063637812 */ /* 0x000fe200078ec0ff */
[C---:B------:R-:W-:Y:S01]  /*10e40*/  FFMA.FTZ R47, R40.reuse, R28, -R35 ;  /* 0x0000001c282f7223 */ /* 0x040fe20000010823 */
[----:B------:R-:W-:Y:S01]  /*10e50*/  LOP3.LUT R103, R103, 0xffff0000, RZ, 0xc0, !PT ;  /* 0xffff000067677812 */ /* 0x000fe200078ec0ff */
[----:B------:R-:W-:Y:S01]  /*10e60*/  FMUL.FTZ R28, R41, R98 ;  /* 0x00000062291c7220 */ /* 0x000fe20000410000 */
[----:B------:R-:W-:Y:S01]  /*10e70*/  FFMA.FTZ R61, R40, R62, R61 ;  /* 0x0000003e283d7223 */ /* 0x000fe2000001003d */
[----:B------:R-:W-:-:S02]  /*10e80*/  IMAD.U32 R30, R100, 0x10000, RZ ;  /* 0x00010000641e7824 */ /* 0x000fc400078e00ff */
[-C--:B------:R-:W-:Y:S01]  /*10e90*/  FMUL.FTZ R40, R41, R102.reuse ;  /* 0x0000006629287220 */ /* 0x080fe20000410000 */
[C---:B------:R-:W-:Y:S01]  /*10ea0*/  FMUL.FTZ R35, R44.reuse, R99 ;  /* 0x000000632c237220 */ /* 0x040fe20000410000 */
[----:B------:R-:W-:Y:S01]  /*10eb0*/  FFMA.FTZ R102, R29, R102, -R28 ;  /* 0x000000661d667223 */ /* 0x000fe2000001081c */
[-C--:B------:R-:W-:Y:S01]  /*10ec0*/  FMUL.FTZ R44, R44, R103.reuse ;  /* 0x000000672c2c7220 */ /* 0x080fe20000410000 */
        /* <DEDUP_REMOVED lines=10> */
[----:B------:R-:W-:Y:S01]  /*10f70*/  FMUL.FTZ R28, R45, R100 ;  /* 0x000000642d1c7220 */ /* 0x000fe20000410000 */
[----:B------:R-:W-:Y:S01]  /*10f80*/  FFMA.FTZ R40, R29, R98, R40 ;  /* 0x000000621d287223 */ /* 0x000fe20000010028 */
[----:B------:R-:W-:Y:S01]  /*10f90*/  FMUL.FTZ R45, R45, R104 ;  /* 0x000000682d2d7220 */ /* 0x000fe20000410000 */
[----:B------:R-:W-:Y:S01]  /*10fa0*/  FFMA.FTZ R31, R31, R30, R32 ;  /* 0x0000001e1f1f7223 */ /* 0x000fe20000010020 */
        /* <DEDUP_REMOVED lines=16> */
.L_x_6345:
[----:B------:R-:W-:Y:S05]  /*110b0*/  BSYNC B2 ;  /* 0x0000000000027941 */ /* 0x000fea0003800000 */
.L_x_6344:
[----:B------:R-:W-:Y:S05]  /*110c0*/  @P2 BRA `(.L_x_6341) ;  /* 0x0000000400a02947 */ /* 0x000fea0003800000 */
[----:B--2---:R-:W2:Y:S04]  /*110d0*/  LDL R28, [R1+0x5c] ;  /* 0x00005c00011c7983 */ /* 0x004ea80000100800 */
        /* <DEDUP_REMOVED lines=32> */
[----:B---3--:R-:W2:Y:S03]  /*112e0*/  LDS.128 R28, [R60] ;  /* 0x000000003c1c7984 */ /* 0x008ea60000000c00 */
[----:B------:R-:W-:-:S05]  /*112f0*/  IMAD R40, R73, 0x2, R16 ;  /* 0x0000000249287824 */ /* 0x000fca00078e0210 */
[----:B-1----:R-:W1:Y:S01]  /*11300*/  LDS.128 R32, [R40+0x15400] ;  /* 0x0154000028207984 */ /* 0x002e620000000c00 */
        /* <DEDUP_REMOVED lines=15> */
[----:B0-----:R-:W-:Y:S01]  /*11400*/  FMUL.FTZ R61, R37, R43 ;  /* 0x0000002b253d7220 */ /* 0x001fe20000410000 */
        /* <DEDUP_REMOVED lines=52> */
.L_x_6341:
[----:B------:R-:W-:Y:S05]  /*11750*/  BSYNC B1 ;  /* 0x0000000000017941 */ /* 0x000fea0003800000 */
.L_x_6340:
[----:B---3--:R-:W-:-:S05]  /*11760*/  VIADD R24, R204, 0x40 ;  /* 0x00000040cc187836 */ /* 0x008fca0000000000 */
[----:B------:R-:W-:-:S13]  /*11770*/  ISETP.GE.AND P0, PT, R24, R3, PT ;  /* 0x000000031800720c */ /* 0x000fda0003f06270 */
[----:B------:R-:W-:Y:S05]  /*11780*/  @P0 BRA `(.L_x_6321) ;  /* 0x0000001400240947 */ /* 0x000fea0003800000 */
[----:B------:R-:W3:Y:S01]  /*11790*/  LDC R3, c[0x0][0x3f4] ;  /* 0x0000fd00ff037b82 */ /* 0x000ee20000000800 */
[----:B------:R-:W-:Y:S01]  /*117a0*/  BSSY B1, `(.L_x_6346) ;  /* 0x0000073000017945 */ /* 0x000fe20003800000 */
[----:B-1----:R-:W-:Y:S02]  /*117b0*/  SHF.R.U32.HI R44, RZ, 0x3, R217 ;  /* 0x00000003ff2c7819 */ /* 0x002fe400000116d9 */
[-C--:B---3--:R-:W-:Y:S02]  /*117c0*/  ISETP.GE.AND P0, PT, R18, R3.reuse, PT ;  /* 0x000000031200720c */ /* 0x088fe40003f06270 */
[-C--:B------:R-:W-:Y:S02]  /*117d0*/  ISETP.GE.AND P1, PT, R206, R3.reuse, PT ;  /* 0x00000003ce00720c */ /* 0x080fe40003f26270 */
[----:B------:R-:W-:-:S09]  /*117e0*/  ISETP.GE.AND P2, PT, R207, R3, PT ;  /* 0x00000003cf00720c */ /* 0x000fd20003f46270 */
[----:B------:R-:W-:Y:S05]  /*117f0*/  @P0 BRA `(.L_x_6347) ;  /* 0x0000000400b40947 */ /* 0x000fea0003800000 */
[----:B------:R-:W3:Y:S01]  /*11800*/  LDL R42, [R1+0x80] ;  /* 0x00008000012a7983 */ /* 0x000ee20000100800 */
[----:B------:R-:W1:Y:S02]  /*11810*/  S2R R25, SR_TID.X ;  /* 0x0000000000197919 */ /* 0x000e640000002100 */
[----:B-1----:R-:W-:-:S05]  /*11820*/  VIADD R25, R25, 0xffffff80 ;  /* 0xffffff8019197836 */ /* 0x002fca0000000000 */
[----:B------:R-:W-:-:S04]  /*11830*/  SHF.R.S32.HI R24, RZ, 0x1f, R25 ;  /* 0x0000001fff187819 */ /* 0x000fc80000011419 */
[----:B------:R-:W-:-:S04]  /*11840*/  LEA.HI R24, R24, R25, RZ, 0x2 ;  /* 0x0000001918187211 */ /* 0x000fc800078f10ff */
[----:B------:R-:W-:-:S05]  /*11850*/  LOP3.LUT R24, R24, 0xfffffffc, RZ, 0xc0, !PT ;  /* 0xfffffffc18187812 */ /* 0x000fca00078ec0ff */
        /* <DEDUP_REMOVED lines=9> */
[----:B--2---:R-:W-:-:S05]  /*118f0*/  IADD3 R29, R25, R26, R222 ;  /* 0x0000001a191d7210 */ /* 0x004fca0007ffe0de */
[----:B------:R-:W-:-:S05]  /*11900*/  IMAD R32, R29, 0x2, R16 ;  /* 0x000000021d207824 */ /* 0x000fca00078e0210 */
[----:B------:R-:W1:Y:S01]  /*11910*/  LDS.128 R28, [R32+0x15400] ;  /* 0x01540000201c7984 */ /* 0x000e620000000c00 */
[--C-:B------:R-:W-:Y:S02]  /*11920*/  SHF.R.U64 R33, R4, 0x10, R5.reuse ;  /* 0x0000001004217819 */ /* 0x100fe40000001205 */
[----:B------:R-:W-:Y:S02]  /*11930*/  SHF.R.U32.HI R4, RZ, 0x10, R5 ;  /* 0x00000010ff047819 */ /* 0x000fe40000011605 */
[--C-:B------:R-:W-:Y:S02]  /*11940*/  SHF.R.U64 R5, R6, 0x10, R7.reuse ;  /* 0x0000001006057819 */ /* 0x100fe40000001207 */
[----:B------:R-:W-:Y:S02]  /*11950*/  SHF.R.U32.HI R6, RZ, 0x10, R7 ;  /* 0x00000010ff067819 */ /* 0x000fe40000011607 */
[----:B------:R-:W-:Y:S02]  /*11960*/  SHF.R.U64 R37, R48, 0x10, R49 ;  /* 0x0000001030257819 */ /* 0x000fe40000001231 */
[----:B------:R-:W-:-:S02]  /*11970*/  PRMT R90, R90, 0x5410, R33 ;  /* 0x000054105a5a7816 */ /* 0x000fc40000000021 */
[----:B------:R-:W-:Y:S02]  /*11980*/  PRMT R91, R91, 0x5410, R4 ;  /* 0x000054105b5b7816 */ /* 0x000fe40000000004 */
[----:B------:R-:W-:Y:S02]  /*11990*/  PRMT R92, R92, 0x5410, R5 ;  /* 0x000054105c5c7816 */ /* 0x000fe40000000005 */
[----:B------:R-:W-:Y:S02]  /*119a0*/  PRMT R93, R93, 0x5410, R6 ;  /* 0x000054105d5d7816 */ /* 0x000fe40000000006 */
[----:B------:R-:W-:Y:S01]  /*119b0*/  PRMT R94, R94, 0x5410, R37 ;  /* 0x000054105e5e7816 */ /* 0x000fe20000000025 */
[----:B------:R-:W-:Y:S01]  /*119c0*/  IMAD.U32 R38, R90, 0x10000, RZ ;  /* 0x000100005a267824 */ /* 0x000fe200078e00ff */
[----:B------:R-:W-:Y:S02]  /*119d0*/  SHF.R.U32.HI R48, RZ, 0x10, R49 ;  /* 0x00000010ff307819 */ /* 0x000fe40000011631 */
[----:B------:R-:W-:Y:S01]  /*119e0*/  SHF.R.U64 R35, R50, 0x10, R51 ;  /* 0x0000001032237819 */ /* 0x000fe20000001233 */
[----:B------:R-:W-:Y:S01]  /*119f0*/  IMAD.U32 R37, R94, 0x10000, RZ ;  /* 0x000100005e257824 */ /* 0x000fe200078e00ff */
[----:B------:R-:W-:-:S02]  /*11a00*/  PRMT R95, R95, 0x5410, R48 ;  /* 0x000054105f5f7816 */ /* 0x000fc40000000030 */
[----:B------:R-:W-:Y:S01]  /*11a10*/  SHF.R.U32.HI R50, RZ, 0x10, R51 ;  /* 0x00000010ff327819 */ /* 0x000fe20000011633 */
[----:B------:R-:W-:-:S03]  /*11a20*/  IMAD.U32 R39, R91, 0x10000, RZ ;  /* 0x000100005b277824 */ /* 0x000fc600078e00ff */
[----:B------:R-:W-:Y:S02]  /*11a30*/  PRMT R97, R97, 0x5410, R50 ;  /* 0x0000541061617816 */ /* 0x000fe40000000032 */
[----:B------:R-:W-:Y:S01]  /*11a40*/  LOP3.LUT R90, R90, 0xffff0000, RZ, 0xc0, !PT ;  /* 0xffff00005a5a7812 */ /* 0x000fe200078ec0ff */
[----:B-1----:R-:W-:Y:S02]  /*11a50*/  IMAD.U32 R34, R29, 0x10000, RZ ;  /* 0x000100001d227824 */ /* 0x002fe400078e00ff */
[----:B------:R-:W-:Y:S02]  /*11a60*/  IMAD.U32 R36, R31, 0x10000, RZ ;  /* 0x000100001f247824 */ /* 0x000fe400078e00ff */
[----:B------:R-:W-:Y:S01]  /*11a70*/  FMUL.FTZ R45, R34, R39 ;  /* 0x00000027222d7220 */ /* 0x000fe20000410000 */
[----:B------:R-:W-:Y:S02]  /*11a80*/  LOP3.LUT R94, R94, 0xffff0000, RZ, 0xc0, !PT ;  /* 0xffff00005e5e7812 */ /* 0x000fe400078ec0ff */
[----:B------:R-:W-:-:S02]  /*11a90*/  LOP3.LUT R29, R29, 0xffff0000, RZ, 0xc0, !PT ;  /* 0xffff00001d1d7812 */ /* 0x000fc400078ec0ff */
[----:B------:R-:W-:Y:S02]  /*11aa0*/  LOP3.LUT R91, R91, 0xffff0000, RZ, 0xc0, !PT ;  /* 0xffff00005b5b7812 */ /* 0x000fe400078ec0ff */
[----:B------:R-:W-:Y:S01]  /*11ab0*/  PRMT R96, R96, 0x5410, R35 ;  /* 0x0000541060607816 */ /* 0x000fe20000000023 */
[C---:B------:R-:W-:Y:S01]  /*11ac0*/  IMAD.U32 R35, R30.reuse, 0x10000, RZ ;  /* 0x000100001e237824 */ /* 0x040fe200078e00ff */
[----:B------:R-:W-:Y:S02]  /*11ad0*/  LOP3.LUT R30, R30, 0xffff0000, RZ, 0xc0, !PT ;  /* 0xffff00001e1e7812 */ /* 0x000fe400078ec0ff */
[----:B------:R-:W-:Y:S01]  /*11ae0*/  LOP3.LUT R31, R31, 0xffff0000, RZ, 0xc0, !PT ;  /* 0xffff00001f1f7812 */ /* 0x000fe200078ec0ff */
        /* <DEDUP_REMOVED lines=9> */
[----:B------:R-:W-:-:S04]  /*11b80*/  IMAD.U32 R27, R28, 0x10000, RZ ;  /* 0x000100001c1b7824 */ /* 0x000fc800078e00ff */
[CC--:B------:R-:W-:Y:S01]  /*11b90*/  FMUL.FTZ R41, R27.reuse, R38.reuse ;  /* 0x000000261b297220 */ /* 0x0c0fe20000410000 */
[-C--:B------:R-:W-:Y:S01]  /*11ba0*/  FMUL.FTZ R43, R27, R37.reuse ;  /* 0x000000251b2b7220 */ /* 0x080fe20000410000 */
[----:B------:R-:W-:Y:S02]  /*11bb0*/  IMAD.U32 R27, R95, 0x10000, RZ ;  /* 0x000100005f1b7824 */ /* 0x000fe400078e00ff */
[C---:B------:R-:W-:Y:S01]  /*11bc0*/  FFMA.FTZ R41, R4.reuse, R37, -R41 ;  /* 0x0000002504297223 */ /* 0x040fe20000010829 */
[----:B------:R-:W-:Y:S02]  /*11bd0*/  IMAD.U32 R37, R93, 0x10000, RZ ;  /* 0x000100005d257824 */ /* 0x000fe400078e00ff */
[----:B------:R-:W-:Y:S01]  /*11be0*/  FFMA.FTZ R43, R4, R38, R43 ;  /* 0x00000026042b7223 */ /* 0x000fe2000001002b */
[----:B------:R-:W-:Y:S01]  /*11bf0*/  FMUL.FTZ R47, R34, R27 ;  /* 0x0000001b222f7220 */ /* 0x000fe20000410000 */
[----:B------:R-:W-:Y:S01]  /*11c00*/  LOP3.LUT R28, R28, 0xffff0000, RZ, 0xc0, !PT ;  /* 0xffff00001c1c7812 */ /* 0x000fe200078ec0ff */
[----:B------:R-:W-:-:S02]  /*11c10*/  IMAD.U32 R4, R97, 0x10000, RZ ;  /* 0x0001000061047824 */ /* 0x000fc400078e00ff */
[----:B------:R-:W-:Y:S01]  /*11c20*/  FMUL.FTZ R34, R36, R37 ;  /* 0x0000002524227220 */ /* 0x000fe20000410000 */
[----:B------:R-:W-:Y:S01]  /*11c30*/  FFMA.FTZ R47, R6, R39, R47 ;  /* 0x00000027062f7223 */ /* 0x000fe2000001002f */
[----:B------:R-:W-:Y:S01]  /*11c40*/  LOP3.LUT R95, R95, 0xffff0000, RZ, 0xc0, !PT ;  /* 0xffff00005f5f7812 */ /* 0x000fe200078ec0ff */
[-C--:B------:R-:W-:Y:S01]  /*11c50*/  FMUL.FTZ R36, R36, R4.reuse ;  /* 0x0000000424247220 */ /* 0x080fe20000410000 */
[C---:B------:R-:W-:Y:S01]  /*11c60*/  FFMA.FTZ R39, R33.reuse, R4, -R34 ;  /* 0x0000000421277223 */ /* 0x040fe20000010822 */
[----:B------:R-:W-:Y:S01]  /*11c70*/  FMUL.FTZ R4, R28, R90 ;  /* 0x0000005a1c047220 */ /* 0x000fe20000410000 */
[----:B------:R-:W-:Y:S01]  /*11c80*/  FFMA.FTZ R45, R6, R27, -R45 ;  /* 0x0000001b062d7223 */ /* 0x000fe2000001082d */
[----:B------:R-:W-:Y:S01]  /*11c90*/  FFMA.FTZ R33, R33, R37, R36 ;  /* 0x0000002521217223 */ /* 0x000fe20000010024 */
[-C--:B------:R-:W-:Y:S01]  /*11ca0*/  FMUL.FTZ R28, R28, R94.reuse ;  /* 0x0000005e1c1c7220 */ /* 0x080fe20000410000 */
[----:B------:R-:W-:Y:S01]  /*11cb0*/  FFMA.FTZ R94, R5, R94, -R4 ;  /* 0x0000005e055e7223 */ /* 0x000fe20000010804 */
[----:B------:R-:W-:-:S02]  /*11cc0*/  IMAD.U32 R6, R92, 0x10000, RZ ;  /* 0x000100005c067824 */ /* 0x000fc400078e00ff */
[C---:B------:R-:W-:Y:S01]  /*11cd0*/  FMUL.FTZ R27, R29.reuse, R91 ;  /* 0x0000005b1d1b7220 */ /* 0x040fe20000410000 */
[-C--:B------:R-:W-:Y:S01]  /*11ce0*/  FMUL.FTZ R36, R29, R95.reuse ;  /* 0x0000005f1d247220 */ /* 0x080fe20000410000 */
[C---:B------:R-:W-:Y:S01]  /*11cf0*/  IMAD.U32 R4, R96.reuse, 0x10000, RZ ;  /* 0x0001000060047824 */ /* 0x040fe200078e00ff */
[----:B------:R-:W-:Y:S01]  /*11d00*/  LOP3.LUT R96, R96, 0xffff0000, RZ, 0xc0, !PT ;  /* 0xffff000060607812 */ /* 0x000fe200078ec0ff */
[C---:B------:R-:W-:Y:S01]  /*11d10*/  FMUL.FTZ R38, R35.reuse, R6 ;  /* 0x0000000623267220 */ /* 0x040fe20000410000 */
[C---:B------:R-:W-:Y:S01]  /*11d20*/  FFMA.FTZ R34, R24.reuse, R95, -R27 ;  /* 0x0000005f18227223 */ /* 0x040fe2000001081b */
[----:B------:R-:W-:Y:S01]  /*11d30*/  FFMA.FTZ R36, R24, R91, R36 ;  /* 0x0000005b18247223 */ /* 0x000fe20000010024 */
[----:B------:R-:W-:Y:S01]  /*11d40*/  LOP3.LUT R92, R92, 0xffff0000, RZ, 0xc0, !PT ;  /* 0xffff00005c5c7812 */ /* 0x000fe200078ec0ff */
[----:B------:R-:W-:Y:S01]  /*11d50*/  FMUL.FTZ R24, R35, R4 ;  /* 0x0000000423187220 */ /* 0x000fe20000410000 */
[----:B------:R-:W-:Y:S02]  /*11d60*/  LOP3.LUT R93, R93, 0xffff0000, RZ, 0xc0, !PT ;  /* 0xffff00005d5d7812 */ /* 0x000fe400078ec0ff */
[----:B------:R-:W-:Y:S01]  /*11d70*/  LOP3.LUT R97, R97, 0xffff0000, RZ, 0xc0, !PT ;  /* 0xffff000061617812 */ /* 0x000fe200078ec0ff */
[----:B------:R-:W-:Y:S01]  /*11d80*/  FFMA.FTZ R28, R5, R90, R28 ;  /* 0x0000005a051c7223 */ /* 0x000fe2000001001c */
[C---:B------:R-:W-:Y:S01]  /*11d90*/  FFMA.FTZ R38, R7.reuse, R4, -R38 ;  /* 0x0000000407267223 */ /* 0x040fe20000010826 */
[C---:B------:R-:W-:Y:S01]  /*11da0*/  FMUL.FTZ R5, R30.reuse, R96 ;  /* 0x000000601e057220 */ /* 0x040fe20000410000 */
[----:B------:R-:W-:Y:S01]  /*11db0*/  FFMA.FTZ R7, R7, R6, R24 ;  /* 0x0000000607077223 */ /* 0x000fe20000010018 */
        /* <DEDUP_REMOVED lines=17> */
.L_x_6347:
[----:B------:R-:W-:Y:S05]  /*11ed0*/  BSYNC B1 ;  /* 0x0000000000017941 */ /* 0x000fea0003800000 */
.L_x_6346:
[----:B------:R-:W-:Y:S04]  /*11ee0*/  BSSY B1, `(.L_x_6348) ;  /* 0x000006a000017945 */ /* 0x000fe80003800000 */
[----:B------:R-:W-:Y:S05]  /*11ef0*/  @P1 BRA `(.L_x_6349) ;  /* 0x0000000400a01947 */ /* 0x000fea0003800000 */
[----:B-1----:R-:W3:Y:S04]  /*11f00*/  LDL R4, [R1+0x58] ;  /* 0x0000580001047983 */ /* 0x002ee80000100800 */
[----:B------:R-:W4:Y:S01]  /*11f10*/  LDL R43, [R1+0x78] ;  /* 0x00007800012b7983 */ /* 0x000f220000100800 */
[----:B--2---:R-:W-:Y:S02]  /*11f20*/  SHF.R.U64 R29, R8, 0x10, R9 ;  /* 0x00000010081d7819 */ /* 0x004fe40000001209 */
[----:B------:R-:W-:Y:S02]  /*11f30*/  SHF.R.U64 R33, R52, 0x10, R53 ;  /* 0x0000001034217819 */ /* 0x000fe40000001235 */
[----:B------:R-:W-:Y:S02]  /*11f40*/  PRMT R74, R74, 0x5410, R29 ;  /* 0x000054104a4a7816 */ /* 0x000fe4000000001d */
[----:B------:R-:W-:-:S02]  /*11f50*/  SHF.R.U32.HI R8, RZ, 0x10, R9 ;  /* 0x00000010ff087819 */ /* 0x000fc40000011609 */
[----:B------:R-:W-:Y:S01]  /*11f60*/  PRMT R78, R78, 0x5410, R33 ;  /* 0x000054104e4e7816 */ /* 0x000fe20000000021 */
[----:B------:R-:W-:Y:S01]  /*11f70*/  IMAD.U32 R34, R74, 0x10000, RZ ;  /* 0x000100004a227824 */ /* 0x000fe200078e00ff */
[----:B------:R-:W-:Y:S02]  /*11f80*/  SHF.R.U32.HI R52, RZ, 0x10, R53 ;  /* 0x00000010ff347819 */ /* 0x000fe40000011635 */
[----:B------:R-:W-:Y:S01]  /*11f90*/  SHF.R.U64 R9, R10, 0x10, R11 ;  /* 0x000000100a097819 */ /* 0x000fe2000000120b */
[----:B------:R-:W-:Y:S01]  /*11fa0*/  IMAD.U32 R33, R78, 0x10000, RZ ;  /* 0x000100004e217824 */ /* 0x000fe200078e00ff */
[----:B------:R-:W-:Y:S02]  /*11fb0*/  SHF.R.U64 R31, R54, 0x10, R55 ;  /* 0x00000010361f7819 */ /* 0x000fe40000001237 */
[----:B------:R-:W-:Y:S02]  /*11fc0*/  SHF.R.U32.HI R10, RZ, 0x10, R11 ;  /* 0x00000010ff0a7819 */ /* 0x000fe4000001160b */
        /* <DEDUP_REMOVED lines=8> */
[----:B---3--:R-:W-:-:S04]  /*12050*/  LEA.HI R4, R3, R4, RZ, 0x1d ;  /* 0x0000000403047211 */ /* 0x008fc800078fe8ff */
        /* <DEDUP_REMOVED lines=8> */
[----:B----4-:R-:W1:Y:S03]  /*120e0*/  LDS.128 R4, [R43] ;  /* 0x000000002b047984 */ /* 0x010e660000000c00 */
        /* <DEDUP_REMOVED lines=29> */
[----:B------:R-:W-:Y:S01]  /*122c0*/  LOP3.LUT R9, R78, 0xffff0000, RZ, 0xc0, !PT ;  /* 0xffff00004e097812 */ /* 0x000fe200078ec0ff */
[C---:B------:R-:W-:Y:S01]  /*122d0*/  FFMA.FTZ R38, R11.reuse, R8, -R34 ;  /* 0x000000080b267223 */ /* 0x040fe20000010822 */
[----:B------:R-:W-:Y:S01]  /*122e0*/  FFMA.FTZ R40, R11, R33, R32 ;  /* 0x000000210b287223 */ /* 0x000fe20000010020 */
[----:B------:R-:W-:Y:S01]  /*122f0*/  FMUL.FTZ R11, R24, R29 ;  /* 0x0000001d180b7220 */ /* 0x000fe20000410000 */
[----:B------:R-:W-:-:S02]  /*12300*/  IMAD.U32 R31, R26, 0x10000, RZ ;  /* 0x000100001a1f7824 */ /* 0x000fc400078e00ff */
[-C--:B------:R-:W-:Y:S01]  /*12310*/  FMUL.FTZ R33, R24, R9.reuse ;  /* 0x0000000918217220 */ /* 0x080fe20000410000 */
[----:B------:R-:W-:Y:S01]  /*12320*/  LOP3.LUT R8, R79, 0xffff0000, RZ, 0xc0, !PT ;  /* 0xffff00004f087812 */ /* 0x000fe200078ec0ff */
[----:B------:R-:W-:Y:S01]  /*12330*/  FFMA.FTZ R24, R4, R9, -R11 ;  /* 0x0000000904187223 */ /* 0x000fe2000001080b */
[----:B------:R-:W-:Y:S01]  /*12340*/  LOP3.LUT R30, R75, 0xffff0000, RZ, 0xc0, !PT ;  /* 0xffff00004b1e7812 */ /* 0x000fe200078ec0ff */
[----:B------:R-:W-:Y:S02]  /*12350*/  IMAD.U32 R11, R76, 0x10000, RZ ;  /* 0x000100004c0b7824 */ /* 0x000fe400078e00ff */
[----:B------:R-:W-:Y:S01]  /*12360*/  FFMA.FTZ R32, R4, R29, R33 ;  /* 0x0000001d04207223 */ /* 0x000fe20000010021 */
[----:B------:R-:W-:Y:S02]  /*12370*/  IMAD.U32 R9, R80, 0x10000, RZ ;  /* 0x0001000050097824 */ /* 0x000fe400078e00ff */
[----:B------:R-:W-:Y:S01]  /*12380*/  FMUL.FTZ R41, R25, R8 ;  /* 0x0000000819297220 */ /* 0x000fe20000410000 */
[----:B------:R-:W-:Y:S01]  /*12390*/  FMUL.FTZ R29, R31, R11 ;  /* 0x0000000b1f1d7220 */ /* 0x000fe20000410000 */
[----:B------:R-:W-:Y:S01]  /*123a0*/  FMUL.FTZ R34, R25, R30 ;  /* 0x0000001e19227220 */ /* 0x000fe20000410000 */
[-C--:B------:R-:W-:Y:S01]  /*123b0*/  FMUL.FTZ R31, R31, R9.reuse ;  /* 0x000000091f1f7220 */ /* 0x080fe20000410000 */
[----:B------:R-:W-:Y:S01]  /*123c0*/  LOP3.LUT R26, R26, 0xffff0000, RZ, 0xc0, !PT ;  /* 0xffff00001a1a7812 */ /* 0x000fe200078ec0ff */
[----:B------:R-:W-:Y:S01]  /*123d0*/  FFMA.FTZ R29, R10, R9, -R29 ;  /* 0x000000090a1d7223 */ /* 0x000fe2000001081d */
[C---:B------:R-:W-:Y:S01]  /*123e0*/  FFMA.FTZ R25, R5.reuse, R8, -R34 ;  /* 0x0000000805197223 */ /* 0x040fe20000010822 */
[----:B------:R-:W-:Y:S01]  /*123f0*/  FFMA.FTZ R30, R5, R30, R41 ;  /* 0x0000001e051e7223 */ /* 0x000fe20000010029 */
[----:B------:R-:W-:Y:S01]  /*12400*/  LOP3.LUT R9, R76, 0xffff0000, RZ, 0xc0, !PT ;  /* 0xffff00004c097812 */ /* 0x000fe200078ec0ff */
[----:B------:R-:W-:Y:S01]  /*12410*/  FFMA.FTZ R10, R10, R11, R31 ;  /* 0x0000000b0a0a7223 */ /* 0x000fe2000001001f */
[----:B------:R-:W-:-:S02]  /*12420*/  LOP3.LUT R27, R27, 0xffff0000, RZ, 0xc0, !PT ;  /* 0xffff00001b1b7812 */ /* 0x000fc400078ec0ff */
[----:B------:R-:W-:Y:S01]  /*12430*/  LOP3.LUT R5, R80, 0xffff0000, RZ, 0xc0, !PT ;  /* 0xffff000050057812 */ /* 0x000fe200078ec0ff */
[C---:B------:R-:W-:Y:S01]  /*12440*/  FMUL.FTZ R11, R26.reuse, R9 ;  /* 0x000000091a0b7220 */ /* 0x040fe20000410000 */
[----:B------:R-:W-:Y:S02]  /*12450*/  LOP3.LUT R8, R77, 0xffff0000, RZ, 0xc0, !PT ;  /* 0xffff00004d087812 */ /* 0x000fe400078ec0ff */
[----:B------:R-:W-:Y:S01]  /*12460*/  LOP3.LUT R4, R81, 0xffff0000, RZ, 0xc0, !PT ;  /* 0xffff000051047812 */ /* 0x000fe200078ec0ff */
[-C--:B------:R-:W-:Y:S01]  /*12470*/  FMUL.FTZ R34, R26, R5.reuse ;  /* 0x000000051a227220 */ /* 0x080fe20000410000 */
[C---:B------:R-:W-:Y:S01]  /*12480*/  FFMA.FTZ R26, R6.reuse, R5, -R11 ;  /* 0x00000005061a7223 */ /* 0x040fe2000001080b */
[----:B------:R-:W-:Y:S01]  /*12490*/  FMUL.FTZ R42, R27, R8 ;  /* 0x000000081b2a7220 */ /* 0x000fe20000410000 */
        /* <DEDUP_REMOVED lines=12> */
[----:B------:R-:W-:-:S05]  /*12560*/  F2FP.BF16.F32.PACK_AB R11, R31, R40 ;  /* 0x000000281f0b723e */ /* 0x000fca00000010ff */
[----:B------:R3:W-:Y:S02]  /*12570*/  STS.128 [R28+0x15400], R8 ;  /* 0x015400081c007388 */ /* 0x0007e40000000c00 */
.L_x_6349:
[----:B------:R-:W-:Y:S05]  /*12580*/  BSYNC B1 ;  /* 0x0000000000017941 */ /* 0x000fea0003800000 */
.L_x_6348:
[----:B------:R-:W-:Y:S05]  /*12590*/  @P2 BRA `(.L_x_6321) ;  /* 0x0000000400a02947 */ /* 0x000fea0003800000 */
[----:B-1-3--:R-:W3:Y:S04]  /*125a0*/  LDL R4, [R1+0x5c] ;  /* 0x00005c0001047983 */ /* 0x00aee80000100800 */
[----:B--2---:R-:W2:Y:S01]  /*125b0*/  LDL R34, [R1+0x74] ;  /* 0x0000740001227983 */ /* 0x004ea20000100800 */
[----:B------:R-:W-:Y:S02]  /*125c0*/  SHF.R.U64 R26, R56, 0x10, R57 ;  /* 0x00000010381a7819 */ /* 0x000fe40000001239 */
[----:B------:R-:W-:Y:S02]  /*125d0*/  SHF.R.U64 R25, R12, 0x10, R13 ;  /* 0x000000100c197819 */ /* 0x000fe4000000120d */
[----:B------:R-:W-:Y:S02]  /*125e0*/  SHF.R.U64 R30, R14, 0x10, R15 ;  /* 0x000000100e1e7819 */ /* 0x000fe4000000120f */
[----:B------:R-:W-:-:S02]  /*125f0*/  PRMT R69, R69, 0x5410, R26 ;  /* 0x0000541045457816 */ /* 0x000fc4000000001a */
[----:B------:R-:W-:Y:S02]  /*12600*/  SHF.R.U32.HI R15, RZ, 0x10, R15 ;  /* 0x00000010ff0f7819 */ /* 0x000fe4000001160f */
[----:B------:R-:W-:Y:S01]  /*12610*/  PRMT R26, R0, 0x5410, R25 ;  /* 0x00005410001a7816 */ /* 0x000fe20000000019 */
[----:B------:R-:W-:Y:S01]  /*12620*/  IMAD.U32 R25, R69, 0x10000, RZ ;  /* 0x0001000045197824 */ /* 0x000fe200078e00ff */
[----:B------:R-:W-:Y:S02]  /*12630*/  SHF.R.U32.HI R13, RZ, 0x10, R13 ;  /* 0x00000010ff0d7819 */ /* 0x000fe4000001160d */
[----:B------:R-:W-:Y:S01]  /*12640*/  PRMT R68, R68, 0x5410, R15 ;  /* 0x0000541044447816 */ /* 0x000fe2000000000f */
[----:B------:R-:W-:Y:S01]  /*12650*/  IMAD.U32 R27, R26, 0x10000, RZ ;  /* 0x000100001a1b7824 */ /* 0x000fe200078e00ff */
[--C-:B------:R-:W-:Y:S02]  /*12660*/  SHF.R.U64 R24, R58, 0x10, R59.reuse ;  /* 0x000000103a187819 */ /* 0x100fe4000000123b */
[----:B------:R-:W-:-:S02]  /*12670*/  SHF.R.U32.HI R59, RZ, 0x10, R59 ;  /* 0x00000010ff3b7819 */ /* 0x000fc4000001163b */
[----:B------:R-:W-:Y:S02]  /*12680*/  SHF.R.U32.HI R57, RZ, 0x10, R57 ;  /* 0x00000010ff397819 */ /* 0x000fe40000011639 */
[----:B------:R-:W-:Y:S02]  /*12690*/  PRMT R28, R20, 0x5410, R13 ;  /* 0x00005410141c7816 */ /* 0x000fe4000000000d */
[----:B------:R-:W-:Y:S02]  /*126a0*/  PRMT R72, R72, 0x5410, R59 ;  /* 0x0000541048487816 */ /* 0x000fe4000000003b */
[----:B------:R-:W-:Y:S01]  /*126b0*/  PRMT R70, R70, 0x5410, R57 ;  /* 0x0000541046467816 */ /* 0x000fe20000000039 */
[C---:B------:R-:W-:Y:S01]  /*126c0*/  IMAD.U32 R29, R28.reuse, 0x10000, RZ ;  /* 0x000100001c1d7824 */ /* 0x040fe200078e00ff */
[----:B------:R-:W-:Y:S02]  /*126d0*/  PRMT R71, R71, 0x5410, R24 ;  /* 0x0000541047477816 */ /* 0x000fe40000000018 */
[----:B------:R-:W-:-:S02]  /*126e0*/  LOP3.LUT R28, R28, 0xffff0000, RZ, 0xc0, !PT ;  /* 0xffff00001c1c7812 */ /* 0x000fc400078ec0ff */
[----:B------:R-:W-:Y:S02]  /*126f0*/  LOP3.LUT R69, R69, 0xffff0000, RZ, 0xc0, !PT ;  /* 0xffff000045457812 */ /* 0x000fe400078ec0ff */
[----:B------:R-:W-:Y:S02]  /*12700*/  PRMT R30, R21, 0x5410, R30 ;  /* 0x00005410151e7816 */ /* 0x000fe4000000001e */
        /* <DEDUP_REMOVED lines=9> */
[----:B--2---:R-:W1:Y:S03]  /*127a0*/  LDS.128 R4, [R34] ;  /* 0x0000000022047984 */ /* 0x004e660000000c00 */
        /* <DEDUP_REMOVED lines=19> */
[----:B------:R-:W-:Y:S02]  /*128e0*/  IMAD.U32 R31, R68, 0x10000, RZ ;  /* 0x00010000441f7824 */ /* 0x000fe400078e00ff */
[----:B------:R-:W-:Y:S01]  /*128f0*/  FMUL.FTZ R35, R20, R29 ;  /* 0x0000001d14237220 */ /* 0x000fe20000410000 */
[----:B------:R-:W-:Y:S02]  /*12900*/  IMAD.U32 R25, R72, 0x10000, RZ ;  /* 0x0001000048197824 */ /* 0x000fe400078e00ff */
[----:B------:R-:W-:Y:S01]  /*12910*/  FFMA.FTZ R33, R0, R27, R33 ;  /* 0x0000001b00217223 */ /* 0x000fe20000010021 */
[----:B------:R-:W-:Y:S01]  /*12920*/  FMUL.FTZ R37, R24, R31 ;  /* 0x0000001f18257220 */ /* 0x000fe20000410000 */
[----:B------:R-:W-:Y:S01]  /*12930*/  FMUL.FTZ R27, R20, R15 ;  /* 0x0000000f141b7220 */ /* 0x000fe20000410000 */
[----:B------:R-:W-:Y:S01]  /*12940*/  FMUL.FTZ R24, R24, R25 ;  /* 0x0000001918187220 */ /* 0x000fe20000410000 */
[----:B------:R-:W-:Y:S01]  /*12950*/  FFMA.FTZ R35, R12, R15, -R35 ;  /* 0x0000000f0c237223 */ /* 0x000fe20000010823 */
[----:B------:R-:W-:Y:S01]  /*12960*/  LOP3.LUT R70, R70, 0xffff0000, RZ, 0xc0, !PT ;  /* 0xffff000046467812 */ /* 0x000fe200078ec0ff */
[----:B------:R-:W-:Y:S01]  /*12970*/  FFMA.FTZ R37, R14, R25, -R37 ;  /* 0x000000190e257223 */ /* 0x000fe20000010825 */
[----:B------:R-:W-:Y:S01]  /*12980*/  LOP3.LUT R15, R26, 0xffff0000, RZ, 0xc0, !PT ;  /* 0xffff00001a0f7812 */ /* 0x000fe200078ec0ff */
[----:B------:R-:W-:Y:S01]  /*12990*/  FFMA.FTZ R24, R14, R31, R24 ;  /* 0x0000001f0e187223 */ /* 0x000fe20000010018 */
[C---:B------:R-:W-:Y:S01]  /*129a0*/  FMUL.FTZ R14, R9.reuse, R28 ;  /* 0x0000001c090e7220 */ /* 0x040fe20000410000 */
[----:B------:R-:W-:Y:S01]  /*129b0*/  FFMA.FTZ R29, R12, R29, R27 ;  /* 0x0000001d0c1d7223 */ /* 0x000fe2000001001b */
[----:B------:R-:W-:Y:S01]  /*129c0*/  FMUL.FTZ R9, R9, R70 ;  /* 0x0000004609097220 */ /* 0x000fe20000410000 */
[C---:B------:R-:W-:Y:S01]  /*129d0*/  FMUL.FTZ R25, R8.reuse, R15 ;  /* 0x0000000f08197220 */ /* 0x040fe20000410000 */
[----:B------:R-:W-:Y:S01]  /*129e0*/  FMUL.FTZ R27, R8, R69 ;  /* 0x00000045081b7220 */ /* 0x000fe20000410000 */
[----:B------:R-:W-:-:S02]  /*129f0*/  IMAD.U32 R21, R10, 0x10000, RZ ;  /* 0x000100000a157824 */ /* 0x000fc400078e00ff */
[C---:B------:R-:W-:Y:S01]  /*12a00*/  FFMA.FTZ R14, R5.reuse, R70, -R14 ;  /* 0x00000046050e7223 */ /* 0x040fe2000001080e */
[----:B------:R-:W-:Y:S02]  /*12a10*/  IMAD.U32 R8, R30, 0x10000, RZ ;  /* 0x000100001e087824 */ /* 0x000fe400078e00ff */
[----:B------:R-:W-:Y:S01]  /*12a20*/  FFMA.FTZ R28, R5, R28, R9 ;  /* 0x0000001c051c7223 */ /* 0x000fe20000010009 */
[----:B------:R-:W-:Y:S01]  /*12a30*/  IMAD.U32 R0, R71, 0x10000, RZ ;  /* 0x0001000047007824 */ /* 0x000fe200078e00ff */
[----:B------:R-:W-:Y:S01]  /*12a40*/  LOP3.LUT R10, R10, 0xffff0000, RZ, 0xc0, !PT ;  /* 0xffff00000a0a7812 */ /* 0x000fe200078ec0ff */
[C---:B------:R-:W-:Y:S01]  /*12a50*/  FFMA.FTZ R25, R4.reuse, R69, -R25 ;  /* 0x0000004504197223 */ /* 0x040fe20000010819 */
[----:B------:R-:W-:Y:S01]  /*12a60*/  FFMA.FTZ R12, R4, R15, R27 ;  /* 0x0000000f040c7223 */ /* 0x000fe2000001001b */
[----:B------:R-:W-:Y:S01]  /*12a70*/  LOP3.LUT R5, R30, 0xffff0000, RZ, 0xc0, !PT ;  /* 0xffff00001e057812 */ /* 0x000fe200078ec0ff */
[----:B------:R-:W-:Y:S01]  /*12a80*/  FMUL.FTZ R4, R21, R8 ;  /* 0x0000000815047220 */ /* 0x000fe20000410000 */
[----:B------:R-:W-:Y:S01]  /*12a90*/  LOP3.LUT R11, R11, 0xffff0000, RZ, 0xc0, !PT ;  /* 0xffff00000b0b7812 */ /* 0x000fe200078ec0ff */
[-C--:B------:R-:W-:Y:S01]  /*12aa0*/  FMUL.FTZ R20, R21, R0.reuse ;  /* 0x0000000015147220 */ /* 0x080fe20000410000 */
[----:B------:R-:W-:Y:S01]  /*12ab0*/  LOP3.LUT R71, R71, 0xffff0000, RZ, 0xc0, !PT ;  /* 0xffff000047477812 */ /* 0x000fe200078ec0ff */
[C---:B------:R-:W-:Y:S01]  /*12ac0*/  FFMA.FTZ R0, R13.reuse, R0, -R4 ;  /* 0x000000000d007223 */ /* 0x040fe20000010804 */
[----:B------:R-:W-:Y:S01]  /*12ad0*/  LOP3.LUT R68, R68, 0xffff0000, RZ, 0xc0, !PT ;  /* 0xffff000044447812 */ /* 0x000fe200078ec0ff */
[----:B------:R-:W-:Y:S01]  /*12ae0*/  FMUL.FTZ R9, R10, R5 ;  /* 0x000000050a097220 */ /* 0x000fe20000410000 */
[----:B------:R-:W-:Y:S01]  /*12af0*/  LOP3.LUT R72, R72, 0xffff0000, RZ, 0xc0, !PT ;  /* 0xffff000048487812 */ /* 0x000fe200078ec0ff */
[----:B------:R-:W-:Y:S01]  /*12b00*/  FFMA.FTZ R20, R13, R8, R20 ;  /* 0x000000080d147223 */ /* 0x000fe20000010014 */
[-C--:B------:R-:W-:Y:S01]  /*12b10*/  FMUL.FTZ R10, R10, R71.reuse ;  /* 0x000000470a0a7220 */ /* 0x080fe20000410000 */
[C---:B------:R-:W-:Y:S01]  /*12b20*/  FMUL.FTZ R4, R11.reuse, R68 ;  /* 0x000000440b047220 */ /* 0x040fe20000410000 */
[C---:B------:R-:W-:Y:S01]  /*12b30*/  FFMA.FTZ R71, R6.reuse, R71, -R9 ;  /* 0x0000004706477223 */ /* 0x040fe20000010809 */
[-C--:B------:R-:W-:Y:S01]  /*12b40*/  FMUL.FTZ R13, R11, R72.reuse ;  /* 0x000000480b0d7220 */ /* 0x080fe20000410000 */
[----:B------:R-:W-:Y:S01]  /*12b50*/  FFMA.FTZ R11, R6, R5, R10 ;  /* 0x00000005060b7223 */ /* 0x000fe2000001000a */
[----:B------:R-:W-:Y:S01]  /*12b60*/  FFMA.FTZ R72, R7, R72, -R4 ;  /* 0x0000004807487223 */ /* 0x000fe20000010804 */
        /* <DEDUP_REMOVED lines=11> */
.L_x_6321:
[----:B------:R-:W-:Y:S05]  /*12c20*/  BSYNC B0 ;  /* 0x0000000000007941 */ /* 0x000fea0003800000 */
.L_x_6299:
        /* <DEDUP_REMOVED lines=8> */
.L_x_6297:
[----:B01-3--:R-:W3:Y:S02]  /*12cb0*/  LDL R0, [R1+0x44] ;  /* 0x0000440001007983 */ /* 0x00bee40000100800 */
[----:B---3--:R-:W-:-:S13]  /*12cc0*/  R2UR UR4, R0 ;  /* 0x00000000000472ca */ /* 0x008fda00000e0000 */
[----:B------:R-:W-:-:S05]  /*12cd0*/  IMAD.U32 R0, RZ, RZ, UR4 ;  /* 0x00000004ff007e24 */ /* 0x000fca000f8e00ff */
[----:B------:R-:W-:-:S13]  /*12ce0*/  ISETP.NE.AND P0, PT, R0, 0x3, PT ;  /* 0x000000030000780c */ /* 0x000fda0003f05270 */
[----:B------:R-:W-:Y:S05]  /*12cf0*/  @!P0 BRA `(.L_x_6350) ;  /* 0x0000000000048947 */ /* 0x000fea0003800000 */
[----:B------:R-:W-:Y:S01]  /*12d00*/  BPT.TRAP 0x1 ;  /* 0x000000040000795c */ /* 0x000fe20000300000 */
.L_x_6350:
[----:B------:R-:W-:Y:S01]  /*12d10*/  IMAD R0, R205, 0x8, R16 ;  /* 0x00000008cd007824 */ /* 0x000fe200078e0210 */
[----:B----4-:R-:W-:-:S04]  /*12d20*/  SHF.L.U32 R3, R208, 0x1f, RZ ;  /* 0x0000001fd0037819 */ /* 0x010fc800000006ff */
[----:B------:R0:W1:Y:S01]  /*12d30*/  SYNCS.PHASECHK.TRANS64.TRYWAIT P2, [R0+URZ+0x36830], R3 ;  /* 0x03683003000075a7 */ /* 0x000062000804017f */
[----:B------:R-:W-:Y:S05]  /*12d40*/  @!P0 BRA `(.L_x_6351) ;  /* 0x0000000000048947 */ /* 0x000fea0003800000 */
[----:B------:R-:W-:Y:S01]  /*12d50*/  BPT.TRAP 0x1 ;  /* 0x000000040000795c */ /* 0x000fe20000300000 */
.L_x_6351:
[----:B--2---:R-:W2:Y:S02]  /*12d60*/  S2R R4, SR_TID.X ;  /* 0x0000000000047919 */ /* 0x004ea40000002100 */
[----:B--2---:R-:W-:-:S04]  /*12d70*/  LOP3.LUT R4, R4, 0x7f, RZ, 0xc0, !PT ;  /* 0x0000007f04047812 */ /* 0x004fc800078ec0ff */
[----:B------:R-:W-:Y:S01]  /*12d80*/  ISETP.NE.AND P1, PT, R4, RZ, PT ;  /* 0x000000ff0400720c */ /* 0x000fe20003f25270 */
[----:B-1----:R-:W-:-:S12]  /*12d90*/  @P2 BRA `(.L_x_6352) ;  /* 0x0000000000082947 */ /* 0x002fd80003800000 */
[----:B------:R-:W1:Y:S02]  /*12da0*/  SYNCS.PHASECHK.TRANS64.TRYWAIT P2, [R0+URZ+0x36830], R3 ;  /* 0x03683003000075a7 */ /* 0x000e64000804017f */
[----:B-1----:R-:W-:Y:S05]  /*12db0*/  @!P2 BRA `(.L_x_6353) ;  /* 0x000001cc00e0a947 */ /* 0x002fea0003800000 */
.L_x_6352:
        /* <DEDUP_REMOVED lines=8> */
[----:B------:R-:W-:Y:S01]  /*12e40*/  IMAD.MOV.U32 R7, RZ, RZ, 0x40000040 ;  /* 0x40000040ff077424 */ /* 0x000fe200078e00ff */
[----:B------:R-:W-:Y:S01]  /*12e50*/  UMOV UR17, UR27 ;  /* 0x0000001b00117c82 */ /* 0x000fe20008000000 */
[----:B------:R-:W-:Y:S01]  /*12e60*/  LOP3.LUT R3, R3, 0x3fff, RZ, 0xc0, !PT ;  /* 0x00003fff03037812 */ /* 0x000fe200078ec0ff */
[----:B------:R-:W-:Y:S01]  /*12e70*/  UMOV UR21, UR27 ;  /* 0x0000001b00157c82 */ /* 0x000fe20008000000 */
[----:B------:R-:W-:Y:S01]  /*12e80*/  R2UR UR19, R5 ;  /* 0x00000000051372ca */ /* 0x000fe200000e0000 */
[----:B------:R-:W-:Y:S01]  /*12e90*/  IMAD.MOV.U32 R5, RZ, RZ, 0x40000040 ;  /* 0x40000040ff057424 */ /* 0x000fe200078e00ff */
[----:B------:R-:W-:Y:S01]  /*12ea0*/  LOP3.LUT R221, R3, 0x10000, RZ, 0xfc, !PT ;  /* 0x0001000003dd7812 */ /* 0x000fe200078efcff */
[----:B------:R-:W-:Y:S01]  /*12eb0*/  IMAD.MOV.U32 R3, RZ, RZ, 0x40000040 ;  /* 0x40000040ff037424 */ /* 0x000fe200078e00ff */
[----:B------:R-:W-:Y:S01]  /*12ec0*/  ULOP3.LUT UR24, UR24, 0x10000, URZ, 0xfc, !UPT ;  /* 0x0001000018187892 */ /* 0x000fe2000f8efc3f */
[----:B------:R-:W-:Y:S01]  /*12ed0*/  R2UR UR23, R7 ;  /* 0x00000000071772ca */ /* 0x000fe200000e0000 */
[----:B------:R-:W-:Y:S01]  /*12ee0*/  IMAD.U32 R11, RZ, RZ, UR5 ;  /* 0x00000005ff0b7e24 */ /* 0x000fe2000f8e00ff */
[----:B------:R-:W-:Y:S01]  /*12ef0*/  UMOV UR9, UR27 ;  /* 0x0000001b00097c82 */ /* 0x000fe20008000000 */
[----:B------:R-:W-:Y:S01]  /*12f00*/  IMAD R2, R205, 0xa80, R221 ;  /* 0x00000a80cd027824 */ /* 0x000fe200078e02dd */
[----:B------:R-:W-:Y:S01]  /*12f10*/  R2UR UR7, R3 ;  /* 0x00000000030772ca */ /* 0x000fe200000e0000 */
[----:B------:R-:W-:Y:S01]  /*12f20*/  IMAD.MOV.U32 R9, RZ, RZ, 0x40000040 ;  /* 0x40000040ff097424 */ /* 0x000fe200078e00ff */
        /* <DEDUP_REMOVED lines=11> */
[----:B------:R-:W-:Y:S01]  /*12fe0*/  R2UR UR11, R9 ;  /* 0x00000000090b72ca */ /* 0x000fe200000e0000 */
[C---:B------:R-:W-:Y:S01]  /*12ff0*/  VIADD R8, R2.reuse, 0x200 ;  /* 0x0000020002087836 */ /* 0x040fe20000000000 */
[----:B------:R-:W-:Y:S01]  /*13000*/  UMOV UR8, UR26 ;  /* 0x0000001a00087c82 */ /* 0x000fe20008000000 */
[----:B------:R-:W-:Y:S01]  /*13010*/  VIADD R6, R2, 0x280 ;  /* 0x0000028002067836 */ /* 0x000fe20000000000 */
[----:B------:R-:W-:Y:S01]  /*13020*/  HGMMA.64x16x16.F32.BF16 R72, gdesc[UR4], RZ, !UPT, gsb0 ;  /* 0x00200000044879f0 */ /* 0x000fe2000c0018ff */
[----:B------:R-:W-:Y:S01]  /*13030*/  R2UR UR6, R4 ;  /* 0x00000000040672ca */ /* 0x000fe200000e0000 */
[----:B------:R-:W-:Y:S01]  /*13040*/  UMOV UR4, UR26 ;  /* 0x0000001a00047c82 */ /* 0x000fe20008000000 */
[----:B------:R-:W-:Y:S01]  /*13050*/  R2UR UR7, R5 ;  /* 0x00000000050772ca */ /* 0x000fe200000e0000 */
[----:B------:R-:W-:Y:S01]  /*13060*/  UMOV UR5, UR27 ;  /* 0x0000001b00057c82 */ /* 0x000fe20008000000 */
[----:B------:R-:W-:Y:S01]  /*13070*/  R2UR UR10, R8 ;  /* 0x00000000080a72ca */ /* 0x000fe200000e0000 */
[----:B------:R-:W-:Y:S01]  /*13080*/  IMAD.MOV.U32 R7, RZ, RZ, 0x40000040 ;  /* 0x40000040ff077424 */ /* 0x000fe200078e00ff */
[----:B------:R-:W-:Y:S01]  /*13090*/  R2UR UR14, R6 ;  /* 0x00000000060e72ca */ /* 0x000fe200000e0000 */
[----:B------:R-:W-:Y:S01]  /*130a0*/  UMOV UR12, UR26 ;  /* 0x0000001a000c7c82 */ /* 0x000fe20008000000 */
[----:B------:R-:W-:Y:S01]  /*130b0*/  UMOV UR13, UR27 ;  /* 0x0000001b000d7c82 */ /* 0x000fe20008000000 */
[C---:B------:R-:W-:Y:S01]  /*130c0*/  VIADD R4, R2.reuse, 0x300 ;  /* 0x0000030002047836 */ /* 0x040fe20000000000 */
[----:B------:R-:W-:Y:S01]  /*130d0*/  R2UR UR15, R7 ;  /* 0x00000000070f72ca */ /* 0x000fe200000e0000 */
[----:B------:R-:W-:Y:S01]  /*130e0*/  IMAD.MOV.U32 R5, RZ, RZ, 0x40000040 ;  /* 0x40000040ff057424 */ /* 0x000fe200078e00ff */
[----:B------:R-:W-:Y:S01]  /*130f0*/  UMOV UR29, 0x40000040 ;  /* 0x40000040001d7882 */ /* 0x000fe20000000000 */
[C---:B------:R-:W-:Y:S01]  /*13100*/  VIADD R6, R2.reuse, 0x2 ;  /* 0x0000000202067836 */ /* 0x040fe20000000000 */
[----:B------:R0:W-:Y:S01]  /*13110*/  STL.64 [R1], R10 ;  /* 0x0000000a01007387 */ /* 0x0001e20000100a00 */
[----:B------:R-:W-:Y:S01]  /*13120*/  IMAD.MOV.U32 R7, RZ, RZ, 0x40000040 ;  /* 0x40000040ff077424 */ /* 0x000fe200078e00ff */
[----:B------:R-:W-:Y:S01]  /*13130*/  UIADD3 UR56, UR24, 0x404, URZ ;  /* 0x0000040418387890 */ /* 0x000fe2000fffe03f */
[----:B------:R-:W-:Y:S01]  /*13140*/  VIADD R8, R2, 0x202 ;  /* 0x0000020202087836 */ /* 0x000fe20000000000 */
[----:B------:R-:W-:Y:S01]  /*13150*/  R2UR UR30, R6 ;  /* 0x00000000061e72ca */ /* 0x000fe200000e0000 */
[C---:B------:R-:W-:Y:S01]  /*13160*/  VIADD R6, R2.reuse, 0x102 ;  /* 0x0000010202067836 */ /* 0x040fe20000000000 */
[----:B------:R-:W-:Y:S01]  /*13170*/  R2UR UR31, R7 ;  /* 0x00000000071f72ca */ /* 0x000fe200000e0000 */
[----:B------:R-:W-:Y:S01]  /*13180*/  IMAD.MOV.U32 R7, RZ, RZ, 0x40000040 ;  /* 0x40000040ff077424 */ /* 0x000fe200078e00ff */
[----:B------:R-:W-:Y:S01]  /*13190*/  UMOV UR57, 0x40000040 ;  /* 0x4000004000397882 */ /* 0x000fe20000000000 */
[----:B------:R-:W-:Y:S01]  /*131a0*/  IMAD.MOV.U32 R9, RZ, RZ, 0x40000040 ;  /* 0x40000040ff097424 */ /* 0x000fe200078e00ff */
[----:B------:R-:W-:Y:S01]  /*131b0*/  UIADD3 UR52, UR24, 0x406, URZ ;  /* 0x0000040618347890 */ /* 0x000fe2000fffe03f */
[C---:B------:R-:W-:Y:S01]  /*131c0*/  VIADD R14, R2.reuse, 0x886 ;  /* 0x00000886020e7836 */ /* 0x040fe20000000000 */
[----:B------:R-:W-:Y:S01]  /*131d0*/  UMOV UR53, 0x40000040 ;  /* 0x4000004000357882 */ /* 0x000fe20000000000 */
[----:B0-----:R-:W-:Y:S01]  /*131e0*/  IMAD.U32 R11, RZ, RZ, UR29 ;  /* 0x0000001dff0b7e24 */ /* 0x001fe2000f8e00ff */
[----:B------:R-:W-:Y:S01]  /*131f0*/  UIADD3 UR48, UR24, 0x800, URZ ;  /* 0x0000080018307890 */ /* 0x000fe2000fffe03f */
[----:B------:R-:W-:Y:S01]  /*13200*/  IMAD.MOV.U32 R15, RZ, RZ, 0x40000040 ;  /* 0x40000040ff0f7424 */ /* 0x000fe200078e00ff */
[----:B------:R-:W-:Y:S01]  /*13210*/  UMOV UR49, 0x40000040 ;  /* 0x4000004000317882 */ /* 0x000fe20000000000 */
[----:B------:R-:W-:Y:S01]  /*13220*/  UIADD3 UR44, UR24, 0x802, URZ ;  /* 0x00000802182c7890 */ /* 0x000fe2000fffe03f */
[----:B------:R-:W0:Y:S01]  /*13230*/  LDC R3, c[0x0][0x448] ;  /* 0x00011200ff037b82 */ /* 0x000e220000000800 */
[----:B------:R-:W-:Y:S01]  /*13240*/  UMOV UR45, 0x40000040 ;  /* 0x40000040002d7882 */ /* 0x000fe20000000000 */
[----:B------:R-:W-:Y:S01]  /*13250*/  UIADD3 UR40, UR24, 0x804, URZ ;  /* 0x0000080418287890 */ /* 0x000fe2000fffe03f */
[----:B------:R-:W-:Y:S01]  /*13260*/  VIADD R20, R2, 0x906 ;  /* 0x0000090602147836 */ /* 0x000fe20000000000 */
[----:B------:R-:W-:Y:S01]  /*13270*/  UMOV UR41, 0x40000040 ;  /* 0x4000004000297882 */ /* 0x000fe20000000000 */
[----:B------:R-:W-:Y:S01]  /*13280*/  UIADD3 UR36, UR24, 0x806, URZ ;  /* 0x0000080618247890 */ /* 0x000fe2000fffe03f */
[----:B------:R-:W-:Y:S01]  /*13290*/  IMAD.MOV.U32 R21, RZ, RZ, 0x40000040 ;  /* 0x40000040ff157424 */ /* 0x000fe200078e00ff */
[----:B------:R-:W-:Y:S01]  /*132a0*/  UMOV UR37, 0x40000040 ;  /* 0x4000004000257882 */ /* 0x000fe20000000000 */
[----:B------:R-:W-:Y:S01]  /*132b0*/  @!P1 VIADD R0, R0, 0x36840 ;  /* 0x0003684000009836 */ /* 0x000fe20000000000 */
[----:B------:R-:W-:Y:S01]  /*132c0*/  BSSY B0, `(.L_x_6354) ;  /* 0x0000ae3000007945 */ /* 0x000fe20003800000 */
[----:B------:R-:W-:-:S02]  /*132d0*/  CS2R R118, SRZ ;  /* 0x0000000000767805 */ /* 0x000fc4000001ff00 */
[----:B------:R-:W-:Y:S02]  /*132e0*/  CS2R R116, SRZ ;  /* 0x0000000000747805 */ /* 0x000fe4000001ff00 */
[----:B------:R-:W-:Y:S02]  /*132f0*/  CS2R R114, SRZ ;  /* 0x0000000000727805 */ /* 0x000fe4000001ff00 */
[----:B------:R-:W-:Y:S02]  /*13300*/  @!P1 PRMT R0, RZ, 0x654, R0 ;  /* 0x00000654ff009816 */ /* 0x000fe40000000000 */
[----:B------:R-:W-:Y:S02]  /*13310*/  CS2R R112, SRZ ;  /* 0x0000000000707805 */ /* 0x000fe4000001ff00 */
[----:B------:R-:W-:Y:S02]  /*13320*/  CS2R R110, SRZ ;  /* 0x00000000006e7805 */ /* 0x000fe4000001ff00 */
[----:B------:R-:W-:-:S02]  /*13330*/  CS2R R108, SRZ ;  /* 0x00000000006c7805 */ /* 0x000fc4000001ff00 */
[----:B------:R-:W-:Y:S02]  /*13340*/  CS2R R106, SRZ ;  /* 0x00000000006a7805 */ /* 0x000fe4000001ff00 */
[----:B------:R-:W-:Y:S01]  /*13350*/  CS2R R104, SRZ ;  /* 0x0000000000687805 */ /* 0x000fe2000001ff00 */
[----:B------:R-:W-:Y:S02]  /*13360*/  WARPGROUP.DEPBAR.LE gsb0, 0x0 ;  /* 0x00008000000079c5 */ /* 0x000fe40000010000 */
[----:B------:R-:W-:Y:S01]  /*13370*/  WARPGROUP.ARRIVE ;  /* 0x00000000000079c5 */ /* 0x000fe20000000000 */
[----:B------:R-:W-:Y:S02]  /*13380*/  CS2R R102, SRZ ;  /* 0x0000000000667805 */ /* 0x000fe4000001ff00 */
[----:B------:R-:W-:Y:S02]  /*13390*/  CS2R R100, SRZ ;  /* 0x0000000000647805 */ /* 0x000fe4000001ff00 */
[----:B0-----:R-:W-:-:S02]  /*133a0*/  ISETP.NE.AND P2, PT, R3, 0x1, PT ;  /* 0x000000010300780c */ /* 0x001fc40003f45270 */
[----:B------:R-:W-:Y:S02]  /*133b0*/  CS2R R98, SRZ ;  /* 0x0000000000627805 */ /* 0x000fe4000001ff00 */
[----:B------:R-:W-:Y:S01]  /*133c0*/  CS2R R96, SRZ ;  /* 0x0000000000607805 */ /* 0x000fe2000001ff00 */
        /* <DEDUP_REMOVED lines=8> */
[----:B------:R-:W-:Y:S01]  /*13450*/  CS2R R94, SRZ ;  /* 0x00000000005e7805 */ /* 0x000fe2000001ff00 */
[----:B------:R-:W0:Y:S01]  /*13460*/  @P2 LDC R3, c[0x0][0x44c] ;  /* 0x00011300ff032b82 */ /* 0x000e220000000800 */
[----:B------:R-:W-:-:S02]  /*13470*/  WARPGROUP.DEPBAR.LE gsb0, 0x0 ;  /* 0x00008000000079c5 */ /* 0x000fc40000010000 */
        /* <DEDUP_REMOVED lines=57> */
[----:B-1----:R-:W-:Y:S01]  /*13810*/  IMAD.U32 R11, RZ, RZ, UR29 ;  /* 0x0000001dff0b7e24 */ /* 0x002fe2000f8e00ff */
        /* <DEDUP_REMOVED lines=591> */
[----:B------:R-:W-:Y:S02]  /*15d10*/  ULDC UR8, c[0x0][0x9d8] ;  /* 0x0002760000087ab9 */ /* 0x000fe40000000800 */
        /* <DEDUP_REMOVED lines=16> */
[----:B------:R-:W2:Y:S01]  /*15e20*/  @P2 LDC R4, c[0x0][0x450] ;  /* 0x00011400ff042b82 */ /* 0x000ea20000000800 */
[----:B------:R-:W-:Y:S02]  /*15e30*/  WARPGROUP.DEPBAR.LE gsb0, 0x0 ;  /* 0x00008000000079c5 */ /* 0x000fe40000010000 */
[----:B------:R-:W-:-:S06]  /*15e40*/  WARPGROUP.ARRIVE ;  /* 0x00000000000079c5 */ /* 0x000fcc0000000000 */
[----:B------:R-:W-:Y:S03]  /*15e50*/  HGMMA.64x16x16.F32.BF16 R72, gdesc[UR36], R72, gsb0 ;  /* 0x00200000244879f0 */ /* 0x000fe60008001848 */
        /* <DEDUP_REMOVED lines=12> */
[----:B------:R-:W3:Y:S01]  /*15f20*/  MUFU.TANH R74, R74 ;  /* 0x0000004a004a7308 */ /* 0x000ee20000002400 */
[----:B------:R-:W-:Y:S01]  /*15f30*/  FMUL.FTZ R8, R77, UR8 ;  /* 0x000000084d087c20 */ /* 0x000fe20008410000 */
[----:B------:R-:W-:Y:S01]  /*15f40*/  FMUL.FTZ R5, R72, UR8 ;  /* 0x0000000848057c20 */ /* 0x000fe20008410000 */
[----:B------:R-:W-:-:S05]  /*15f50*/  FMUL.FTZ R7, R76, UR8 ;  /* 0x000000084c077c20 */ /* 0x000fca0008410000 */
[----:B------:R-:W4:Y:S08]  /*15f60*/  MUFU.TANH R75, R75 ;  /* 0x0000004b004b7308 */ /* 0x000f300000002400 */
[----:B------:R-:W5:Y:S08]  /*15f70*/  MUFU.TANH R78, R78 ;  /* 0x0000004e004e7308 */ /* 0x000f700000002400 */
[----:B------:R-:W5:Y:S08]  /*15f80*/  MUFU.TANH R79, R79 ;  /* 0x0000004f004f7308 */ /* 0x000f700000002400 */
        /* <DEDUP_REMOVED lines=8> */
[----:B-1----:R-:W-:Y:S01]  /*16010*/  FMUL.FTZ R10, R65, UR8 ;  /* 0x00000008410a7c20 */ /* 0x002fe20008410000 */
[----:B------:R-:W-:Y:S01]  /*16020*/  HGMMA.64x16x16.F32.BF16 R56, gdesc[UR4], R56, gsb0 ;  /* 0x00200000043879f0 */ /* 0x000fe20008001838 */
[----:B------:R-:W-:Y:S01]  /*16030*/  R2UR UR6, R14 ;  /* 0x000000000e0672ca */ /* 0x000fe200000e0000 */
[----:B------:R-:W-:Y:S01]  /*16040*/  UMOV UR4, UR36 ;  /* 0x0000002400047c82 */ /* 0x000fe20008000000 */
[----:B------:R-:W-:Y:S01]  /*16050*/  R2UR UR7, R15 ;  /* 0x000000000f0772ca */ /* 0x000fe200000e0000 */
[----:B------:R-:W-:Y:S01]  /*16060*/  UMOV UR5, UR37 ;  /* 0x0000002500057c82 */ /* 0x000fe20008000000 */
[----:B------:R-:W1:Y:S01]  /*16070*/  MUFU.TANH R66, R66 ;  /* 0x0000004200427308 */ /* 0x000e620000002400 */
[----:B------:R-:W-:Y:S01]  /*16080*/  FMUL.FTZ R9, R64, UR8 ;  /* 0x0000000840097c20 */ /* 0x000fe20008410000 */
[----:B------:R-:W-:Y:S01]  /*16090*/  FMUL.FTZ R12, R69, UR8 ;  /* 0x00000008450c7c20 */ /* 0x000fe20008410000 */
[----:B------:R-:W-:-:S05]  /*160a0*/  FMUL.FTZ R11, R68, UR8 ;  /* 0x00000008440b7c20 */ /* 0x000fca0008410000 */
[----:B------:R-:W1:Y:S08]  /*160b0*/  MUFU.TANH R67, R67 ;  /* 0x0000004300437308 */ /* 0x000e700000002400 */
[----:B------:R-:W1:Y:S08]  /*160c0*/  MUFU.TANH R70, R70 ;  /* 0x0000004600467308 */ /* 0x000e700000002400 */
[----:B------:R-:W1:Y:S08]  /*160d0*/  MUFU.TANH R71, R71 ;  /* 0x0000004700477308 */ /* 0x000e700000002400 */
[----:B------:R-:W-:Y:S08]  /*160e0*/  MUFU.TANH R7, R7 ;  /* 0x0000000700077308 */ /* 0x000ff00000002400 */
[----:B------:R-:W-:Y:S01]  /*160f0*/  MUFU.TANH R8, R8 ;  /* 0x0000000800087308 */ /* 0x000fe20000002400 */
[----:B------:R-:W-:-:S02]  /*16100*/  WARPGROUP.DEPBAR.LE gsb0, 0x0 ;  /* 0x00008000000079c5 */ /* 0x000fc40000010000 */
[----:B------:R-:W-:Y:S01]  /*16110*/  WARPGROUP.ARRIVE ;  /* 0x00000000000079c5 */ /* 0x000fe20000000000 */
[----:B------:R-:W-:Y:S01]  /*16120*/  FMUL.FTZ R13, R56, UR8 ;  /* 0x00000008380d7c20 */ /* 0x000fe20008410000 */
[----:B------:R-:W-:Y:S02]  /*16130*/  IMAD.IADD R56, R230, 0x1, R224 ;  /* 0x00000001e6387824 */ /* 0x000fe400078e02e0 */
        /* <DEDUP_REMOVED lines=8> */
[----:B0-----:R-:W-:-:S04]  /*161c0*/  @P2 IMAD.HI.U32 R3, R56, R3, RZ ;  /* 0x0000000338032227 */ /* 0x001fc800078e00ff */
[----:B------:R-:W-:Y:S01]  /*161d0*/  FMUL.FTZ R20, R61, UR8 ;  /* 0x000000083d147c20 */ /* 0x000fe20008410000 */
[----:B------:R0:W1:Y:S01]  /*161e0*/  MUFU.TANH R57, R58 ;  /* 0x0000003a00397308 */ /* 0x0000620000002400 */
[----:B------:R-:W-:Y:S01]  /*161f0*/  FMUL.FTZ R59, R59, UR8 ;  /* 0x000000083b3b7c20 */ /* 0x000fe20008410000 */
[----:B------:R-:W-:Y:S01]  /*16200*/  IMAD.MOV.U32 R61, RZ, RZ, -0x70 ;  /* 0xffffff90ff3d7424 */ /* 0x000fe200078e00ff */
[----:B--2---:R-:W-:Y:S01]  /*16210*/  @P2 SHF.R.U32.HI R56, RZ, R4, R3 ;  /* 0x00000004ff382219 */ /* 0x004fe20000011603 */
[----:B------:R-:W-:Y:S02]  /*16220*/  IMAD R4, R150, -0x70, R227 ;  /* 0xffffff9096047824 */ /* 0x000fe400078e02e3 */
[----:B------:R-:W-:Y:S01]  /*16230*/  FMUL.FTZ R62, R62, UR8 ;  /* 0x000000083e3e7c20 */ /* 0x000fe20008410000 */
[----:B------:R-:W-:Y:S01]  /*16240*/  FMUL.FTZ R63, R63, UR8 ;  /* 0x000000083f3f7c20 */ /* 0x000fe20008410000 */
[----:B------:R-:W-:Y:S01]  /*16250*/  VIADD R4, R4, 0x70 ;  /* 0x0000007004047836 */ /* 0x000fe20000000000 */
[----:B------:R-:W2:Y:S01]  /*16260*/  MUFU.TANH R59, R59 ;  /* 0x0000003b003b7308 */ /* 0x000ea20000002400 */
[----:B0-----:R-:W-:-:S04]  /*16270*/  IMAD R58, R150, R61, 0x71 ;  /* 0x00000071963a7424 */ /* 0x001fc800078e023d */
[----:B------:R-:W-:-:S03]  /*16280*/  IMAD R58, R229, -0x2, R58 ;  /* 0xfffffffee53a7824 */ /* 0x000fc600078e023a */
[----:B------:R-:W0:Y:S02]  /*16290*/  MUFU.TANH R62, R62 ;  /* 0x0000003e003e7308 */ /* 0x000e240000002400 */
[----:B------:R-:W-:-:S06]  /*162a0*/  IADD3 R89, -R226, R58, R227 ;  /* 0x0000003ae2597210 */ /* 0x000fcc0007ffe1e3 */
[----:B------:R-:W0:Y:S08]  /*162b0*/  MUFU.TANH R63, R63 ;  /* 0x0000003f003f7308 */ /* 0x000e300000002400 */
[----:B------:R-:W-:Y:S08]  /*162c0*/  MUFU.TANH R9, R9 ;  /* 0x0000000900097308 */ /* 0x000ff00000002400 */
[----:B------:R-:W-:Y:S01]  /*162d0*/  MUFU.TANH R10, R10 ;  /* 0x0000000a000a7308 */ /* 0x000fe20000002400 */
[----:B------:R-:W-:-:S02]  /*162e0*/  WARPGROUP.DEPBAR.LE gsb0, 0x0 ;  /* 0x00008000000079c5 */ /* 0x000fc40000010000 */
[----:B------:R-:W-:Y:S01]  /*162f0*/  WARPGROUP.ARRIVE ;  /* 0x00000000000079c5 */ /* 0x000fe20000000000 */
[----:B------:R-:W-:Y:S01]  /*16300*/  FMUL.FTZ R21, R48, UR8 ;  /* 0x0000000830157c20 */ /* 0x000fe20008410000 */
[----:B------:R-:W-:Y:S01]  /*16310*/  FMUL.FTZ R3, R49, UR8 ;  /* 0x0000000831037c20 */ /* 0x000fe20008410000 */
[----:B------:R-:W-:Y:S02]  /*16320*/  VIADD R48, R2, 0x986 ;  /* 0x0000098602307836 */ /* 0x000fe40000000000 */
[----:B------:R-:W-:Y:S01]  /*16330*/  FMUL.FTZ R50, R50, UR8 ;  /* 0x0000000832327c20 */ /* 0x000fe20008410000 */
[----:B------:R-:W-:Y:S01]  /*16340*/  IMAD.MOV.U32 R49, RZ, RZ, 0x40000040 ;  /* 0x40000040ff317424 */ /* 0x000fe200078e00ff */
[----:B------:R-:W-:Y:S01]  /*16350*/  HGMMA.64x16x16.F32.BF16 R40, gdesc[UR4], R40, gsb0 ;  /* 0x00200000042879f0 */ /* 0x000fe20008001828 */
[----:B------:R-:W-:Y:S01]  /*16360*/  UMOV UR4, UR36 ;  /* 0x0000002400047c82 */ /* 0x000fe20008000000 */
[----:B------:R-:W-:Y:S01]  /*16370*/  R2UR UR6, R48 ;  /* 0x00000000300672ca */ /* 0x000fe200000e0000 */
[----:B------:R-:W-:Y:S01]  /*16380*/  UMOV UR5, UR37 ;  /* 0x0000002500057c82 */ /* 0x000fe20008000000 */
[----:B------:R-:W-:Y:S01]  /*16390*/  R2UR UR7, R49 ;  /* 0x00000000310772ca */ /* 0x000fe200000e0000 */
[----:B------:R3:W0:Y:S01]  /*163a0*/  MUFU.TANH R60, R50 ;  /* 0x00000032003c7308 */ /* 0x0006220000002400 */
[----:B------:R-:W4:Y:S01]  /*163b0*/  SHFL.IDX PT, R49, R56, 0x1, 0x1c1f ;  /* 0x003c1f0038317f89 */ /* 0x000f2200000e0000 */
[----:B------:R-:W-:-:S02]  /*163c0*/  VIADD R2, R2, 0xa06 ;  /* 0x00000a0602027836 */ /* 0x000fc40000000000 */
[----:B------:R-:W-:Y:S01]  /*163d0*/  FMUL.FTZ R51, R51, UR8 ;  /* 0x0000000833337c20 */ /* 0x000fe20008410000 */
[----:B------:R-:W-:Y:S01]  /*163e0*/  FMUL.FTZ R54, R54, UR8 ;  /* 0x0000000836367c20 */ /* 0x000fe20008410000 */
[----:B------:R-:W-:Y:S01]  /*163f0*/  FMUL.FTZ R55, R55, UR8 ;  /* 0x0000000837377c20 */ /* 0x000fe20008410000 */
[----:B------:R-:W0:Y:S01]  /*16400*/  SHFL.IDX PT, R56, R56, RZ, 0x1c1f ;  /* 0x001c1fff38387589 */ /* 0x000e2200000e0000 */
[----:B------:R-:W-:Y:S01]  /*16410*/  FMUL.FTZ R52, R52, UR8 ;  /* 0x0000000834347c20 */ /* 0x000fe20008410000 */
[----:B------:R5:W-:Y:S01]  /*16420*/  MUFU.TANH R48, R3 ;  /* 0x0000000300307308 */ /* 0x000be20000002400 */
[----:B---3--:R-:W-:-:S07]  /*16430*/  IMAD R50, R229, -0x2, R4 ;  /* 0xfffffffee5327824 */ /* 0x008fce00078e0204 */
[----:B------:R-:W3:Y:S01]  /*16440*/  MUFU.TANH R51, R51 ;  /* 0x0000003300337308 */ /* 0x000ee20000002400 */
[----:B-----5:R-:W-:-:S07]  /*16450*/  IMAD.MOV.U32 R3, RZ, RZ, 0x40000040 ;  /* 0x40000040ff037424 */ /* 0x020fce00078e00ff */
[----:B------:R-:W-:Y:S01]  /*16460*/  MUFU.TANH R54, R54 ;  /* 0x0000003600367308 */ /* 0x000fe20000002400 */
[----:B----4-:R-:W-:-:S04]  /*16470*/  VIADDMNMX R4, R49, R89, R50, PT ;  /* 0x0000005931047246 */ /* 0x010fc80003800132 */
[C---:B------:R-:W-:Y:S02]  /*16480*/  ISETP.GT.AND P5, PT, R4.reuse, RZ, PT ;  /* 0x000000ff0400720c */ /* 0x040fe40003fa4270 */
[C---:B------:R-:W-:Y:S01]  /*16490*/  ISETP.GT.AND P6, PT, R4.reuse, 0x1, PT ;  /* 0x000000010400780c */ /* 0x040fe20003fc4270 */
[----:B------:R0:W4:Y:S01]  /*164a0*/  MUFU.TANH R58, R55 ;  /* 0x00000037003a7308 */ /* 0x0001220000002400 */
[----:B------:R-:W-:Y:S02]  /*164b0*/  ISETP.GT.AND P4, PT, R4, 0x8, PT ;  /* 0x000000080400780c */ /* 0x000fe40003f84270 */
[----:B------:R-:W-:Y:S02]  /*164c0*/  FSEL R93, R74, -INF , P5 ;  /* 0xff8000004a5d7808 */ /* 0x000fe40002800000 */
[----:B------:R-:W-:Y:S02]  /*164d0*/  FSEL R91, R75, -INF , P6 ;  /* 0xff8000004b5b7808 */ /* 0x000fe40003000000 */
[----:B------:R-:W-:Y:S01]  /*164e0*/  ISETP.GT.AND P3, PT, R4, 0x9, PT ;  /* 0x000000090400780c */ /* 0x000fe20003f64270 */
[----:B------:R-:W-:Y:S01]  /*164f0*/  MUFU.TANH R11, R11 ;  /* 0x0000000b000b7308 */ /* 0x000fe20000002400 */
[----:B------:R-:W-:-:S02]  /*16500*/  FSEL R87, R78, -INF , P4 ;  /* 0xff8000004e577808 */ /* 0x000fc40002000000 */
[C---:B------:R-:W-:Y:S02]  /*16510*/  ISETP.GT.AND P5, PT, R4.reuse, 0x10, PT ;  /* 0x000000100400780c */ /* 0x040fe40003fa4270 */
[----:B------:R-:W-:Y:S01]  /*16520*/  FSEL R85, R79, -INF , P3 ;  /* 0xff8000004f557808 */ /* 0x000fe20001800000 */
[----:B------:R-:W-:Y:S02]  /*16530*/  WARPGROUP.DEPBAR.LE gsb0, 0x0 ;  /* 0x00008000000079c5 */ /* 0x000fe40000010000 */
[----:B------:R-:W-:Y:S01]  /*16540*/  WARPGROUP.ARRIVE ;  /* 0x00000000000079c5 */ /* 0x000fe20000000000 */
[----:B------:R-:W-:Y:S01]  /*16550*/  ISETP.GT.AND P3, PT, R4, 0x11, PT ;  /* 0x000000110400780c */ /* 0x000fe20003f64270 */
[----:B------:R-:W-:Y:S01]  /*16560*/  FMUL.FTZ R42, R42, UR8 ;  /* 0x000000082a2a7c20 */ /* 0x000fe20008410000 */
[----:B-1----:R-:W-:Y:S01]  /*16570*/  FSEL R83, R66, -INF , P5 ;  /* 0xff80000042537808 */ /* 0x002fe20002800000 */
[----:B------:R-:W-:Y:S01]  /*16580*/  FMUL.FTZ R47, R47, UR8 ;  /* 0x000000082f2f7c20 */ /* 0x000fe20008410000 */
[----:B------:R-:W-:Y:S01]  /*16590*/  ISETP.GT.AND P4, PT, R4, 0x18, PT ;  /* 0x000000180400780c */ /* 0x000fe20003f84270 */
[----:B------:R-:W-:Y:S01]  /*165a0*/  HGMMA.64x16x16.F32.BF16 R32, gdesc[UR4], R32, gsb0 ;  /* 0x00200000042079f0 */ /* 0x000fe20008001820 */
[----:B------:R-:W-:Y:S01]  /*165b0*/  R2UR UR6, R2 ;  /* 0x00000000020672ca */ /* 0x000fe200000e0000 */
[----:B------:R-:W-:Y:S01]  /*165c0*/  UMOV UR4, UR36 ;  /* 0x0000002400047c82 */ /* 0x000fe20008000000 */
[----:B------:R-:W-:Y:S01]  /*165d0*/  R2UR UR7, R3 ;  /* 0x00000000030772ca */ /* 0x000fe200000e0000 */
[----:B------:R-:W-:Y:S01]  /*165e0*/  UMOV UR5, UR37 ;  /* 0x0000002500057c82 */ /* 0x000fe20008000000 */
[----:B------:R-:W-:Y:S01]  /*165f0*/  FMNMX.FTZ R2, R93, R91, !PT ;  /* 0x0000005b5d027209 */ /* 0x000fe20007810000 */
[----:B------:R-:W1:Y:S01]  /*16600*/  MUFU.TANH R42, R42 ;  /* 0x0000002a002a7308 */ /* 0x000e620000002400 */
[----:B------:R-:W-:Y:S01]  /*16610*/  FSEL R81, R67, -INF , P3 ;  /* 0xff80000043517808 */ /* 0x000fe20001800000 */
[----:B------:R-:W-:Y:S01]  /*16620*/  FMUL.FTZ R43, R43, UR8 ;  /* 0x000000082b2b7c20 */ /* 0x000fe20008410000 */
[----:B------:R-:W-:Y:S01]  /*16630*/  FMNMX.FTZ R2, R87, R2, !PT ;  /* 0x0000000257027209 */ /* 0x000fe20007810000 */
[----:B------:R-:W-:Y:S01]  /*16640*/  FMUL.FTZ R46, R46, UR8 ;  /* 0x000000082e2e7c20 */ /* 0x000fe20008410000 */
[----:B------:R-:W-:Y:S01]  /*16650*/  ISETP.GT.AND P3, PT, R4, 0x19, PT ;  /* 0x000000190400780c */ /* 0x000fe20003f64270 */
[----:B------:R-:W-:Y:S01]  /*16660*/  FMUL.FTZ R45, R45, UR8 ;  /* 0x000000082d2d7c20 */ /* 0x000fe20008410000 */
[----:B------:R-:W-:Y:S01]  /*16670*/  FMNMX.FTZ R2, R85, R2, !PT ;  /* 0x0000000255027209 */ /* 0x000fe20007810000 */
[----:B------:R5:W-:Y:S01]  /*16680*/  MUFU.TANH R61, R47 ;  /* 0x0000002f003d7308 */ /* 0x000be20000002400 */
[----:B------:R-:W-:Y:S01]  /*16690*/  FSEL R79, R70, -INF , P4 ;  /* 0xff800000464f7808 */ /* 0x000fe20002000000 */
[----:B------:R-:W-:Y:S01]  /*166a0*/  FMUL.FTZ R40, R40, UR8 ;  /* 0x0000000828287c20 */ /* 0x000fe20008410000 */
[----:B------:R-:W-:Y:S01]  /*166b0*/  FMNMX.FTZ R2, R83, R2, !PT ;  /* 0x0000000253027209 */ /* 0x000fe20007810000 */
[----:B------:R-:W-:Y:S01]  /*166c0*/  FMUL.FTZ R41, R41, UR8 ;  /* 0x0000000829297c20 */ /* 0x000fe20008410000 */
[----:B------:R-:W-:Y:S01]  /*166d0*/  ISETP.GT.AND P4, PT, R4, 0x20, PT ;  /* 0x000000200400780c */ /* 0x000fe20003f84270 */
[----:B------:R-:W-:Y:S01]  /*166e0*/  FMUL.FTZ R44, R44, UR8 ;  /* 0x000000082c2c7c20 */ /* 0x000fe20008410000 */
[----:B------:R-:W-:Y:S01]  /*166f0*/  FMNMX.FTZ R2, R81, R2, !PT ;  /* 0x0000000251027209 */ /* 0x000fe20007810000 */
[----:B------:R3:W1:Y:S01]  /*16700*/  MUFU.TANH R3, R43 ;  /* 0x0000002b00037308 */ /* 0x0006620000002400 */
[----:B------:R-:W-:-:S02]  /*16710*/  FSEL R77, R71, -INF , P3 ;  /* 0xff800000474d7808 */ /* 0x000fc40001800000 */
[----:B------:R-:W-:Y:S02]  /*16720*/  FMNMX.FTZ R2, R79, R2, !PT ;  /* 0x000000024f027209 */ /* 0x000fe40007810000 */
[C---:B------:R-:W-:Y:S02]  /*16730*/  ISETP.GT.AND P3, PT, R4.reuse, 0x21, PT ;  /* 0x000000210400780c */ /* 0x040fe40003f64270 */
[----:B------:R-:W-:Y:S01]  /*16740*/  FSEL R75, R57, -INF , P4 ;  /* 0xff800000394b7808 */ /* 0x000fe20002000000 */
[----:B------:R-:W-:Y:S01]  /*16750*/  MUFU.TANH R46, R46 ;  /* 0x0000002e002e7308 */ /* 0x000fe20000002400 */
[----:B------:R-:W-:Y:S02]  /*16760*/  FMNMX.FTZ R2, R77, R2, !PT ;  /* 0x000000024d027209 */ /* 0x000fe40007810000 */
[----:B------:R-:W-:Y:S02]  /*16770*/  ISETP.GT.AND P4, PT, R4, 0x28, PT ;  /* 0x000000280400780c */ /* 0x000fe40003f84270 */
[----:B--2---:R-:W-:-:S02]  /*16780*/  FSEL R65, R59, -INF , P3 ;  /* 0xff8000003b417808 */ /* 0x004fc40001800000 */
[----:B------:R-:W-:Y:S01]  /*16790*/  FMNMX.FTZ R2, R75, R2, !PT ;  /* 0x000000024b027209 */ /* 0x000fe20007810000 */
[----:B------:R-:W-:Y:S01]  /*167a0*/  MUFU.TANH R12, R12 ;  /* 0x0000000c000c7308 */ /* 0x000fe20000002400 */
[----:B------:R-:W-:Y:S02]  /*167b0*/  ISETP.GT.AND P3, PT, R4, 0x29, PT ;  /* 0x000000290400780c */ /* 0x000fe40003f64270 */
[----:B0-----:R-:W-:Y:S02]  /*167c0*/  FSEL R55, R62, -INF , P4 ;  /* 0xff8000003e377808 */ /* 0x001fe40002000000 */
[----:B------:R-:W-:Y:S02]  /*167d0*/  FMNMX.FTZ R2, R65, R2, !PT ;  /* 0x0000000241027209 */ /* 0x000fe40007810000 */
[----:B------:R-:W-:Y:S01]  /*167e0*/  ISETP.GT.AND P4, PT, R4, 0x30, PT ;  /* 0x000000300400780c */ /* 0x000fe20003f84270 */
[----:B------:R-:W-:Y:S01]  /*167f0*/  MUFU.TANH R13, R13 ;  /* 0x0000000d000d7308 */ /* 0x000fe20000002400 */
[----:B------:R-:W-:-:S02]  /*16800*/  FSEL R49, R63, -INF , P3 ;  /* 0xff8000003f317808 */ /* 0x000fc40001800000 */
[----:B------:R-:W-:Y:S02]  /*16810*/  FMNMX.FTZ R2, R55, R2, !PT ;  /* 0x0000000237027209 */ /* 0x000fe40007810000 */
[----:B------:R-:W-:Y:S01]  /*16820*/  ISETP.GT.AND P3, PT, R4, 0x31, PT ;  /* 0x000000310400780c */ /* 0x000fe20003f64270 */
[----:B------:R-:W-:Y:S02]  /*16830*/  WARPGROUP.DEPBAR.LE gsb0, 0x0 ;  /* 0x00008000000079c5 */ /* 0x000fe40000010000 */
[----:B------:R-:W-:Y:S01]  /*16840*/  WARPGROUP.ARRIVE ;  /* 0x00000000000079c5 */ /* 0x000fe20000000000 */
[----:B------:R-:W-:Y:S01]  /*16850*/  FMUL.FTZ R34, R34, UR8 ;  /* 0x0000000822227c20 */ /* 0x000fe20008410000 */
[----:B-----5:R-:W-:Y:S01]  /*16860*/  FSEL R47, R60, -INF , P4 ;  /* 0xff8000003c2f7808 */ /* 0x020fe20002000000 */
[----:B------:R-:W-:Y:S01]  /*16870*/  FMUL.FTZ R35, R35, UR8 ;  /* 0x0000000823237c20 */ /* 0x000fe20008410000 */
[----:B------:R-:W-:Y:S01]  /*16880*/  FMNMX.FTZ R2, R49, R2, !PT ;  /* 0x0000000231027209 */ /* 0x000fe20007810000 */
[----:B------:R0:W-:Y:S01]  /*16890*/  MUFU.TANH R64, R34 ;  /* 0x0000002200407308 */ /* 0x0001e20000002400 */
[----:B------:R-:W-:Y:S01]  /*168a0*/  HGMMA.64x16x16.F32.BF16 R24, gdesc[UR4], R24, gsb0 ;  /* 0x00200000041879f0 */ /* 0x000fe20008001818 */
[----:B------:R-:W-:Y:S01]  /*168b0*/  ISETP.GT.AND P4, PT, R4, 0x38, PT ;  /* 0x000000380400780c */ /* 0x000fe20003f84270 */
[----:B------:R-:W-:Y:S01]  /*168c0*/  FMUL.FTZ R38, R38, UR8 ;  /* 0x0000000826267c20 */ /* 0x000fe20008410000 */
[----:B---3--:R-:W-:Y:S01]  /*168d0*/  FSEL R43, R51, -INF , P3 ;  /* 0xff800000332b7808 */ /* 0x008fe20001800000 */
[----:B------:R-:W-:Y:S01]  /*168e0*/  ULDC UR4, c[0x0][0x988] ;  /* 0x0002620000047ab9 */ /* 0x000fe20000000800 */
[----:B------:R-:W-:Y:S01]  /*168f0*/  ISETP.GT.AND P3, PT, R4, 0x39, PT ;  /* 0x000000390400780c */ /* 0x000fe20003f64270 */
[----:B------:R-:W-:Y:S01]  /*16900*/  FMUL.FTZ R33, R33, UR8 ;  /* 0x0000000821217c20 */ /* 0x000fe20008410000 */
[----:B------:R2:W3:Y:S01]  /*16910*/  MUFU.TANH R62, R35 ;  /* 0x00000023003e7308 */ /* 0x0004e20000002400 */
[----:B0-----:R-:W-:Y:S01]  /*16920*/  FMNMX.FTZ R34, R47, R2, !PT ;  /* 0x000000022f227209 */ /* 0x001fe20007810000 */
[----:B------:R-:W-:Y:S01]  /*16930*/  FMUL.FTZ R2, R39, UR8 ;  /* 0x0000000827027c20 */ /* 0x000fe20008410000 */
[----:B----4-:R-:W-:Y:S01]  /*16940*/  FSEL R39, R58, -INF , P3 ;  /* 0xff8000003a277808 */ /* 0x010fe20001800000 */
[----:B------:R-:W-:Y:S01]  /*16950*/  FMUL.FTZ R37, R37, UR8 ;  /* 0x0000000825257c20 */ /* 0x000fe20008410000 */
[----:B------:R-:W-:Y:S01]  /*16960*/  FMNMX.FTZ R34, R43, R34, !PT ;  /* 0x000000222b227209 */ /* 0x000fe20007810000 */
[----:B------:R-:W-:Y:S01]  /*16970*/  FMUL.FTZ R32, R32, UR8 ;  /* 0x0000000820207c20 */ /* 0x000fe20008410000 */
[----:B------:R-:W-:Y:S01]  /*16980*/  ISETP.GT.AND P3, PT, R4, 0x41, PT ;  /* 0x000000410400780c */ /* 0x000fe20003f64270 */
[----:B------:R-:W0:Y:S01]  /*16990*/  MUFU.TANH R67, R2 ;  /* 0x0000000200437308 */ /* 0x000e220000002400 */
[----:B--2---:R-:W-:Y:S01]  /*169a0*/  FSEL R35, R54, -INF , P4 ;  /* 0xff80000036237808 */ /* 0x004fe20002000000 */
[----:B------:R-:W-:Y:S01]  /*169b0*/  FMUL.FTZ R36, R36, UR8 ;  /* 0x0000000824247c20 */ /* 0x000fe20008410000 */
[----:B------:R-:W-:-:S02]  /*169c0*/  ISETP.GT.AND P4, PT, R4, 0x40, PT ;  /* 0x000000400400780c */ /* 0x000fc40003f84270 */
[----:B------:R-:W-:Y:S02]  /*169d0*/  FMNMX.FTZ R34, R35, R34, !PT ;  /* 0x0000002223227209 */ /* 0x000fe40007810000 */
[----:B-1----:R-:W-:Y:S01]  /*169e0*/  FSEL R51, R42, -INF , P4 ;  /* 0xff8000002a337808 */ /* 0x002fe20002000000 */
[----:B------:R-:W1:Y:S01]  /*169f0*/  MUFU.TANH R38, R38 ;  /* 0x0000002600267308 */ /* 0x000e620000002400 */
[----:B------:R-:W-:Y:S02]  /*16a00*/  FMNMX.FTZ R34, R39, R34, !PT ;  /* 0x0000002227227209 */ /* 0x000fe40007810000 */
[C---:B------:R-:W-:Y:S02]  /*16a10*/  ISETP.GT.AND P4, PT, R4.reuse, 0x48, PT ;  /* 0x000000480400780c */ /* 0x040fe40003f84270 */
[----:B------:R-:W-:Y:S02]  /*16a20*/  FSEL R57, R3, -INF , P3 ;  /* 0xff80000003397808 */ /* 0x000fe40001800000 */
[----:B------:R-:W-:Y:S01]  /*16a30*/  FMNMX.FTZ R34, R51, R34, !PT ;  /* 0x0000002233227209 */ /* 0x000fe20007810000 */
[----:B------:R-:W-:Y:S01]  /*16a40*/  MUFU.TANH R14, R14 ;  /* 0x0000000e000e7308 */ /* 0x000fe20000002400 */
[----:B------:R-:W-:-:S02]  /*16a50*/  ISETP.GT.AND P3, PT, R4, 0x49, PT ;  /* 0x000000490400780c */ /* 0x000fc40003f64270 */
[----:B------:R-:W-:Y:S02]  /*16a60*/  FMNMX.FTZ R34, R57, R34, !PT ;  /* 0x0000002239227209 */ /* 0x000fe40007810000 */
[----:B------:R-:W-:Y:S02]  /*16a70*/  FSEL R59, R61, -INF , P3 ;  /* 0xff8000003d3b7808 */ /* 0x000fe40001800000 */
[----:B------:R-:W-:Y:S01]  /*16a80*/  ISETP.GT.AND P3, PT, R4, 0x51, PT ;  /* 0x000000510400780c */ /* 0x000fe20003f64270 */
[----:B------:R-:W-:Y:S01]  /*16a90*/  MUFU.TANH R15, R15 ;  /* 0x0000000f000f7308 */ /* 0x000fe20000002400 */
[----:B------:R-:W-:Y:S02]  /*16aa0*/  VIADDMNMX R56, R56, R89, R50, PT ;  /* 0x0000005938387246 */ /* 0x000fe40003800132 */
[----:B---3--:R-:W-:Y:S02]  /*16ab0*/  FSEL R63, R62, -INF , P3 ;  /* 0xff8000003e3f7808 */ /* 0x008fe40001800000 */
[----:B------:R-:W-:-:S02]  /*16ac0*/  ISETP.GT.AND P3, PT, R4, 0x59, PT ;  /* 0x000000590400780c */ /* 0x000fc40003f64270 */
[----:B------:R-:W-:Y:S01]  /*16ad0*/  ISETP.GT.AND P5, PT, R56, 0x8, PT ;  /* 0x000000083800780c */ /* 0x000fe20003fa4270 */
[----:B------:R-:W-:Y:S01]  /*16ae0*/  MUFU.TANH R20, R20 ;  /* 0x0000001400147308 */ /* 0x000fe20000002400 */
[----:B0-----:R-:W-:Y:S02]  /*16af0*/  FSEL R67, R67, -INF , P3 ;  /* 0xff80000043437808 */ /* 0x001fe40001800000 */
[----:B------:R-:W-:Y:S01]  /*16b00*/  ISETP.GT.AND P3, PT, R4, 0x61, PT ;  /* 0x000000610400780c */ /* 0x000fe20003f64270 */
        /* <DEDUP_REMOVED lines=18> */
[----:B------:R0:W-:Y:S01]  /*16c30*/  @!P1 SYNCS.ARRIVE.TRANS64.RED.A1T0 RZ, [R0+URZ], RZ ;  /* 0x000000ff00ff99a7 */ /* 0x0001e2000810043f */
[----:B------:R-:W-:-:S02]  /*16c40*/  FMNMX.FTZ R34, R63, R34, !PT ;  /* 0x000000223f227209 */ /* 0x000fc40007810000 */
[C---:B------:R-:W-:Y:S02]  /*16c50*/  ISETP.GT.AND P4, PT, R4.reuse, 0x60, PT ;  /* 0x000000600400780c */ /* 0x040fe40003f84270 */
[----:B------:R-:W1:Y:S01]  /*16c60*/  MUFU.TANH R30, R30 ;  /* 0x0000001e001e7308 */ /* 0x000e620000002400 */
[----:B------:R-:W-:Y:S02]  /*16c70*/  FMNMX.FTZ R34, R31, R34, !PT ;  /* 0x000000221f227209 */ /* 0x000fe40007810000 */
[----:B--2---:R-:W-:Y:S02]  /*16c80*/  FSEL R73, R73, -INF , P3 ;  /* 0xff80000049497808 */ /* 0x004fe40001800000 */
[----:B------:R-:W-:Y:S02]  /*16c90*/  FMNMX.FTZ R34, R67, R34, !PT ;  /* 0x0000002243227209 */ /* 0x000fe40007810000 */
[----:B------:R-:W-:Y:S01]  /*16ca0*/  ISETP.GT.AND P3, PT, R4, 0x69, PT ;  /* 0x000000690400780c */ /* 0x000fe20003f64270 */
[----:B------:R2:W4:Y:S01]  /*16cb0*/  MUFU.TANH R3, R2 ;  /* 0x0000000200037308 */ /* 0x0005220000002400 */
[----:B---3--:R-:W-:-:S02]  /*16cc0*/  FSEL R71, R26, -INF , P4 ;  /* 0xff8000001a477808 */ /* 0x008fc40002000000 */
[----:B------:R-:W-:Y:S01]  /*16cd0*/  ISETP.GT.AND P4, PT, R4, 0x68, PT ;  /* 0x000000680400780c */ /* 0x000fe20003f84270 */
[----:B------:R-:W-:Y:S01]  /*16ce0*/  IMAD.U32 R4, RZ, RZ, UR4 ;  /* 0x00000004ff047e24 */ /* 0x000fe2000f8e00ff */
[----:B------:R-:W-:Y:S02]  /*16cf0*/  FMNMX.FTZ R34, R71, R34, !PT ;  /* 0x0000002247227209 */ /* 0x000fe40007810000 */
[----:B------:R-:W-:Y:S01]  /*16d00*/  FSEL R7, R7, -INF , P5 ;  /* 0xff80000007077808 */ /* 0x000fe20002800000 */
[----:B------:R-:W-:Y:S01]  /*16d10*/  MUFU.TANH R46, R24 ;  /* 0x00000018002e7308 */ /* 0x000fe20000002400 */
[----:B-1----:R-:W-:Y:S01]  /*16d20*/  FSEL R69, R30, -INF , P4 ;  /* 0xff8000001e457808 */ /* 0x002fe20002000000 */
[----:B--2---:R-:W-:Y:S01]  /*16d30*/  FMUL.FTZ R2, R53, UR8 ;  /* 0x0000000835027c20 */ /* 0x004fe20008410000 */
[----:B------:R-:W-:Y:S02]  /*16d40*/  FMNMX.FTZ R34, R73, R34, !PT ;  /* 0x0000002249227209 */ /* 0x000fe40007810000 */
[----:B------:R-:W-:-:S02]  /*16d50*/  ISETP.GT.AND P4, PT, R56, 0x1, PT ;  /* 0x000000013800780c */ /* 0x000fc40003f84270 */
[----:B------:R-:W-:Y:S01]  /*16d60*/  FMNMX.FTZ R34, R69, R34, !PT ;  /* 0x0000002245227209 */ /* 0x000fe20007810000 */
[----:B------:R1:W-:Y:S01]  /*16d70*/  MUFU.TANH R30, R2 ;  /* 0x00000002001e7308 */ /* 0x0003e20000002400 */
[----:B----4-:R-:W-:Y:S02]  /*16d80*/  FSEL R53, R3, -INF , P3 ;  /* 0xff80000003357808 */ /* 0x010fe40001800000 */
[----:B------:R-:W-:Y:S02]  /*16d90*/  FSEL R6, R6, -INF , P4 ;  /* 0xff80000006067808 */ /* 0x000fe40002000000 */
[----:B------:R-:W-:Y:S02]  /*16da0*/  FMNMX.FTZ R34, R53, R34, !PT ;  /* 0x0000002235227209 */ /* 0x000fe40007810000 */
[----:B------:R-:W-:Y:S01]  /*16db0*/  ISETP.GT.AND P4, PT, R56, 0x10, PT ;  /* 0x000000103800780c */ /* 0x000fe20003f84270 */
[----:B------:R2:W-:Y:S02]  /*16dc0*/  MUFU.TANH R54, R25 ;  /* 0x0000001900367308 */ /* 0x0005e40000002400 */
[----:B------:R-:W3:Y:S01]  /*16dd0*/  SHFL.BFLY PT, R3, R34, 0x2, 0x1f ;  /* 0x0c401f0022037f89 */ /* 0x000ee200000e0000 */
[----:B------:R-:W-:-:S02]  /*16de0*/  FSEL R9, R9, -INF , P4 ;  /* 0xff80000009097808 */ /* 0x000fc40002000000 */
[----:B------:R-:W-:-:S03]  /*16df0*/  ISETP.GT.AND P4, PT, R56, 0x18, PT ;  /* 0x000000183800780c */ /* 0x000fc60003f84270 */
[----:B------:R-:W-:Y:S01]  /*16e00*/  MUFU.TANH R42, R37 ;  /* 0x00000025002a7308 */ /* 0x000fe20000002400 */
[----:B------:R-:W-:Y:S02]  /*16e10*/  FSEL R11, R11, -INF , P4 ;  /* 0xff8000000b0b7808 */ /* 0x000fe40002000000 */
[----:B------:R-:W-:-:S04]  /*16e20*/  ISETP.GT.AND P4, PT, R56, 0x20, PT ;  /* 0x000000203800780c */ /* 0x000fc80003f84270 */
[----:B------:R-:W-:Y:S01]  /*16e30*/  FSEL R13, R13, -INF , P4 ;  /* 0xff8000000d0d7808 */ /* 0x000fe20002000000 */
[----:B------:R-:W4:Y:S01]  /*16e40*/  MUFU.TANH R21, R21 ;  /* 0x0000001500157308 */ /* 0x000f220000002400 */
[----:B------:R-:W-:-:S07]  /*16e50*/  ISETP.GT.AND P4, PT, R56, 0x28, PT ;  /* 0x000000283800780c */ /* 0x000fce0003f84270 */
[----:B------:R-:W-:Y:S01]  /*16e60*/  MUFU.TANH R38, R45 ;  /* 0x0000002d00267308 */ /* 0x000fe20000002400 */
[----:B---3--:R-:W-:-:S05]  /*16e70*/  FMNMX.FTZ R3, R34, R3, !PT ;  /* 0x0000000322037209 */ /* 0x008fca0007810000 */
[----:B-1----:R-:W1:Y:S02]  /*16e80*/  SHFL.BFLY PT, R2, R3, 0x1, 0x1f ;  /* 0x0c201f0003027f89 */ /* 0x002e6400000e0000 */
[----:B------:R3:W-:Y:S08]  /*16e90*/  MUFU.TANH R34, R33 ;  /* 0x0000002100227308 */ /* 0x0007f00000002400 */
[----:B------:R-:W5:Y:S08]  /*16ea0*/  MUFU.TANH R52, R52 ;  /* 0x0000003400347308 */ /* 0x000f700000002400 */
[----:B------:R-:W0:Y:S01]  /*16eb0*/  MUFU.TANH R40, R40 ;  /* 0x0000002800287308 */ /* 0x000e220000002400 */
[----:B-1----:R-:W-:Y:S01]  /*16ec0*/  FMNMX.FTZ R3, R3, R2, !PT ;  /* 0x0000000203037209 */ /* 0x002fe20007810000 */
[----:B------:R-:W-:-:S06]  /*16ed0*/  FMUL.FTZ R2, R29, UR8 ;  /* 0x000000081d027c20 */ /* 0x000fcc0008410000 */
[----:B------:R-:W1:Y:S01]  /*16ee0*/  MUFU.TANH R41, R41 ;  /* 0x0000002900297308 */ /* 0x000e620000002400 */
[C---:B------:R-:W-:Y:S01]  /*16ef0*/  FSETP.NEU.FTZ.AND P3, PT, R3.reuse, -INF , PT ;  /* 0xff8000000300780b */ /* 0x040fe20003f7d000 */
[----:B------:R-:W-:-:S05]  /*16f00*/  FMUL.FTZ R26, R3, R4 ;  /* 0x00000004031a7220 */ /* 0x000fca0000410000 */
[----:B------:R-:W-:Y:S01]  /*16f10*/  FSEL R24, R26, RZ, P3 ;  /* 0x000000ff1a187208 */ /* 0x000fe20001800000 */
[----:B------:R-:W1:Y:S01]  /*16f20*/  MUFU.TANH R44, R44 ;  /* 0x0000002c002c7308 */ /* 0x000e620000002400 */
[----:B------:R-:W-:-:S03]  /*16f30*/  ISETP.GT.AND P3, PT, R56, RZ, PT ;  /* 0x000000ff3800720c */ /* 0x000fc60003f64270 */
[-CC-:B------:R-:W-:Y:S01]  /*16f40*/  FFMA.FTZ R197, R83, R4.reuse, -R24.reuse ;  /* 0x0000000453c57223 */ /* 0x180fe20000010818 */
[----:B------:R-:W-:Y:S01]  /*16f50*/  FSEL R29, R5, -INF , P3 ;  /* 0xff800000051d7808 */ /* 0x000fe20001800000 */
[-CC-:B------:R-:W-:Y:S01]  /*16f60*/  FFMA.FTZ R199, R79, R4.reuse, -R24.reuse ;  /* 0x000000044fc77223 */ /* 0x180fe20000010818 */
[----:B------:R-:W-:Y:S01]  /*16f70*/  ISETP.GT.AND P3, PT, R56, 0x9, PT ;  /* 0x000000093800780c */ /* 0x000fe20003f64270 */
[--C-:B------:R-:W-:Y:S01]  /*16f80*/  FFMA.FTZ R91, R91, R4, -R24.reuse ;  /* 0x000000045b5b7223 */ /* 0x100fe20000010818 */
[----:B------:R-:W-:Y:S01]  /*16f90*/  FMNMX.FTZ R26, R29, R6, !PT ;  /* 0x000000061d1a7209 */ /* 0x000fe20007810000 */
[-CC-:B------:R-:W-:Y:S01]  /*16fa0*/  FFMA.FTZ R203, R87, R4.reuse, -R24.reuse ;  /* 0x0000000457cb7223 */ /* 0x180fe20000010818 */
[----:B--2---:R-:W-:Y:S01]  /*16fb0*/  FSEL R25, R8, -INF , P3 ;  /* 0xff80000008197808 */ /* 0x004fe20001800000 */
[--C-:B------:R-:W-:Y:S01]  /*16fc0*/  FFMA.FTZ R8, R85, R4, -R24.reuse ;  /* 0x0000000455087223 */ /* 0x100fe20000010818 */
[----:B------:R-:W-:Y:S01]  /*16fd0*/  FMNMX.FTZ R26, R7, R26, !PT ;  /* 0x0000001a071a7209 */ /* 0x000fe20007810000 */
[----:B------:R-:W-:Y:S01]  /*16fe0*/  MUFU.TANH R50, R2 ;  /* 0x0000000200327308 */ /* 0x000fe20000002400 */
[----:B------:R-:W-:Y:S01]  /*16ff0*/  ISETP.GT.AND P3, PT, R56, 0x11, PT ;  /* 0x000000113800780c */ /* 0x000fe20003f64270 */
[--C-:B------:R-:W-:Y:S01]  /*17000*/  FFMA.FTZ R195, R55, R4, -R24.reuse ;  /* 0x0000000437c37223 */ /* 0x100fe20000010818 */
[----:B------:R-:W-:Y:S01]  /*17010*/  FMNMX.FTZ R26, R25, R26, !PT ;  /* 0x0000001a191a7209 */ /* 0x000fe20007810000 */
[-CC-:B------:R-:W-:Y:S01]  /*17020*/  FFMA.FTZ R193, R75, R4.reuse, -R24.reuse ;  /* 0x000000044bc17223 */ /* 0x180fe20000010818 */
[----:B---3--:R-:W-:Y:S01]  /*17030*/  FSEL R33, R10, -INF , P3 ;  /* 0xff8000000a217808 */ /* 0x008fe20001800000 */
[--C-:B------:R-:W-:Y:S01]  /*17040*/  FFMA.FTZ R10, R81, R4, -R24.reuse ;  /* 0x00000004510a7223 */ /* 0x100fe20000010818 */
[----:B------:R-:W-:Y:S01]  /*17050*/  FMNMX.FTZ R26, R9, R26, !PT ;  /* 0x0000001a091a7209 */ /* 0x000fe20007810000 */
[----:B------:R2:W-:Y:S01]  /*17060*/  MUFU.EX2 R2, R91 ;  /* 0x0000005b00027308 */ /* 0x0005e20000000800 */
[----:B------:R-:W-:Y:S01]  /*17070*/  ISETP.GT.AND P3, PT, R56, 0x19, PT ;  /* 0x000000193800780c */ /* 0x000fe20003f64270 */
[--C-:B------:R-:W-:Y:S01]  /*17080*/  FFMA.FTZ R189, R47, R4, -R24.reuse ;  /* 0x000000042fbd7223 */ /* 0x100fe20000010818 */
[----:B------:R-:W-:Y:S01]  /*17090*/  FMNMX.FTZ R26, R33, R26, !PT ;  /* 0x0000001a211a7209 */ /* 0x000fe20007810000 */
[-CC-:B------:R-:W-:Y:S01]  /*170a0*/  FFMA.FTZ R201, R93, R4.reuse, -R24.reuse ;  /* 0x000000045dc97223 */ /* 0x180fe20000010818 */
[----:B------:R-:W-:Y:S01]  /*170b0*/  FSEL R37, R12, -INF , P3 ;  /* 0xff8000000c257808 */ /* 0x000fe20001800000 */
[--C-:B------:R-:W-:Y:S01]  /*170c0*/  FFMA.FTZ R12, R77, R4, -R24.reuse ;  /* 0x000000044d0c7223 */ /* 0x100fe20000010818 */
[----:B------:R-:W-:Y:S01]  /*170d0*/  FMNMX.FTZ R26, R11, R26, !PT ;  /* 0x0000001a0b1a7209 */ /* 0x000fe20007810000 */
[----:B------:R-:W3:Y:S01]  /*170e0*/  MUFU.TANH R32, R32 ;  /* 0x0000002000207308 */ /* 0x000ee20000002400 */
        /* <DEDUP_REMOVED lines=8> */
[C---:B------:R-:W-:Y:S01]  /*17170*/  ISETP.GT.AND P3, PT, R56.reuse, 0x29, PT ;  /* 0x000000293800780c */ /* 0x040fe20003f64270 */
[----:B------:R-:W5:Y:S01]  /*17180*/  @P2 LDC R35, c[0x0][0x44c] ;  /* 0x00011300ff232b82 */ /* 0x000f620000000800 */
[----:B------:R-:W-:Y:S01]  /*17190*/  FSEL R83, R15, -INF , P4 ;  /* 0xff8000000f537808 */ /* 0x000fe20002000000 */
[--C-:B------:R-:W-:Y:S01]  /*171a0*/  FFMA.FTZ R183, R31, R4, -R24.reuse ;  /* 0x000000041fb77223 */ /* 0x100fe20000010818 */
[----:B------:R-:W-:Y:S01]  /*171b0*/  FMNMX.FTZ R26, R45, R26, !PT ;  /* 0x0000001a2d1a7209 */ /* 0x000fe20007810000 */
[-CC-:B------:R-:W-:Y:S01]  /*171c0*/  FFMA.FTZ R185, R51, R4.reuse, -R24.reuse ;  /* 0x0000000433b97223 */ /* 0x180fe20000010818 */
[----:B------:R-:W-:Y:S01]  /*171d0*/  ISETP.GT.AND P4, PT, R56, 0x30, PT ;  /* 0x000000303800780c */ /* 0x000fe20003f84270 */
[----:B------:R-:W3:Y:S01]  /*171e0*/  MUFU.TANH R28, R28 ;  /* 0x0000001c001c7308 */ /* 0x000ee20000002400 */
[----:B------:R-:W-:Y:S01]  /*171f0*/  FSEL R81, R20, -INF , P3 ;  /* 0xff80000014517808 */ /* 0x000fe20001800000 */
[--C-:B------:R-:W-:Y:S01]  /*17200*/  FFMA.FTZ R20, R49, R4, -R24.reuse ;  /* 0x0000000431147223 */ /* 0x100fe20000010818 */
[----:B------:R-:W-:Y:S01]  /*17210*/  FMNMX.FTZ R26, R83, R26, !PT ;  /* 0x0000001a531a7209 */ /* 0x000fe20007810000 */
[-CC-:B------:R-:W-:Y:S01]  /*17220*/  FFMA.FTZ R57, R57, R4.reuse, -R24.reuse ;  /* 0x0000000439397223 */ /* 0x180fe20000010818 */
[C---:B------:R-:W-:Y:S01]  /*17230*/  ISETP.GT.AND P3, PT, R56.reuse, 0x31, PT ;  /* 0x000000313800780c */ /* 0x040fe20003f64270 */
[--C-:B------:R-:W-:Y:S01]  /*17240*/  FFMA.FTZ R181, R61, R4, -R24.reuse ;  /* 0x000000043db57223 */ /* 0x100fe20000010818 */
[----:B----4-:R-:W-:Y:S01]  /*17250*/  FSEL R85, R21, -INF , P4 ;  /* 0xff80000015557808 */ /* 0x010fe20002000000 */
[----:B------:R-:W4:Y:S01]  /*17260*/  MUFU.EX2 R201, R201 ;  /* 0x000000c900c97308 */ /* 0x000f220000000800 */
[----:B------:R-:W-:Y:S01]  /*17270*/  FMNMX.FTZ R26, R81, R26, !PT ;  /* 0x0000001a511a7209 */ /* 0x000fe20007810000 */
[-CC-:B------:R-:W-:Y:S01]  /*17280*/  FFMA.FTZ R177, R71, R4.reuse, -R24.reuse ;  /* 0x0000000447b17223 */ /* 0x180fe20000010818 */
[----:B------:R-:W-:Y:S01]  /*17290*/  ISETP.GT.AND P4, PT, R56, 0x38, PT ;  /* 0x000000383800780c */ /* 0x000fe20003f84270 */
[-CC-:B------:R-:W-:Y:S01]  /*172a0*/  FFMA.FTZ R73, R73, R4.reuse, -R24.reuse ;  /* 0x0000000449497223 */ /* 0x180fe20000010818 */
[----:B------:R-:W-:Y:S01]  /*172b0*/  FSEL R79, R48, -INF , P3 ;  /* 0xff800000304f7808 */ /* 0x000fe20001800000 */
[----:B------:R-:W-:Y:S01]  /*172c0*/  FFMA.FTZ R179, R69, R4, -R24 ;  /* 0x0000000445b37223 */ /* 0x000fe20000010818 */
[----:B------:R-:W-:Y:S01]  /*172d0*/  FMNMX.FTZ R26, R85, R26, !PT ;  /* 0x0000001a551a7209 */ /* 0x000fe20007810000 */
[----:B------:R-:W4:Y:S01]  /*172e0*/  MUFU.EX2 R203, R203 ;  /* 0x000000cb00cb7308 */ /* 0x000f220000000800 */
[----:B------:R-:W-:Y:S01]  /*172f0*/  ISETP.GT.AND P3, PT, R56, 0x39, PT ;  /* 0x000000393800780c */ /* 0x000fe20003f64270 */
[----:B-----5:R-:W-:Y:S01]  /*17300*/  @P2 IMAD.HI.U32 R35, R224, R35, RZ ;  /* 0x00000023e0232227 */ /* 0x020fe200078e00ff */
[----:B------:R-:W-:-:S02]  /*17310*/  FSEL R87, R52, -INF , P4 ;  /* 0xff80000034577808 */ /* 0x000fc40002000000 */
[----:B------:R-:W-:Y:S02]  /*17320*/  CS2R R70, SRZ ;  /* 0x0000000000467805 */ /* 0x000fe4000001ff00 */
[----:B------:R-:W-:Y:S02]  /*17330*/  FMNMX.FTZ R26, R79, R26, !PT ;  /* 0x0000001a4f1a7209 */ /* 0x000fe40007810000 */
[----:B------:R-:W-:Y:S02]  /*17340*/  CS2R R68, SRZ ;  /* 0x0000000000447805 */ /* 0x000fe4000001ff00 */
[----:B------:R-:W-:Y:S01]  /*17350*/  ISETP.GT.AND P4, PT, R56, 0x40, PT ;  /* 0x000000403800780c */ /* 0x000fe20003f84270 */
[----:B------:R-:W5:Y:S01]  /*17360*/  MUFU.EX2 R8, R8 ;  /* 0x0000000800087308 */ /* 0x000f620000000800 */
[----:B--2---:R-:W-:Y:S01]  /*17370*/  FSEL R91, R30, -INF , P3 ;  /* 0xff8000001e5b7808 */ /* 0x004fe20001800000 */
[----:B------:R-:W-:Y:S01]  /*17380*/  FFMA.FTZ R30, R43, R4, -R24 ;  /* 0x000000042b1e7223 */ /* 0x000fe20000010818 */
[----:B------:R-:W-:-:S02]  /*17390*/  FMNMX.FTZ R26, R87, R26, !PT ;  /* 0x0000001a571a7209 */ /* 0x000fc40007810000 */
[----:B------:R-:W-:Y:S02]  /*173a0*/  CS2R R60, SRZ ;  /* 0x00000000003c7805 */ /* 0x000fe4000001ff00 */
[----:B------:R-:W-:Y:S02]  /*173b0*/  ISETP.GT.AND P3, PT, R56, 0x41, PT ;  /* 0x000000413800780c */ /* 0x000fe40003f64270 */
[----:B0-----:R-:W-:Y:S01]  /*173c0*/  FSEL R89, R40, -INF , P4 ;  /* 0xff80000028597808 */ /* 0x001fe20002000000 */
[----:B------:R-:W0:Y:S01]  /*173d0*/  MUFU.EX2 R197, R197 ;  /* 0x000000c500c57308 */ /* 0x000e220000000800 */
[----:B------:R-:W-:Y:S02]  /*173e0*/  FMNMX.FTZ R26, R91, R26, !PT ;  /* 0x0000001a5b1a7209 */ /* 0x000fe40007810000 */
[----:B------:R-:W-:Y:S02]  /*173f0*/  ISETP.GT.AND P4, PT, R56, 0x48, PT ;  /* 0x000000483800780c */ /* 0x000fe40003f84270 */
[----:B-1----:R-:W-:-:S02]  /*17400*/  FSEL R77, R41, -INF , P3 ;  /* 0xff800000294d7808 */ /* 0x002fc40001800000 */
[----:B------:R-:W-:Y:S01]  /*17410*/  FMNMX.FTZ R26, R89, R26, !PT ;  /* 0x0000001a591a7209 */ /* 0x000fe20007810000 */
[----:B------:R-:W1:Y:S01]  /*17420*/  MUFU.EX2 R10, R10 ;  /* 0x0000000a000a7308 */ /* 0x000e620000000800 */
[----:B------:R-:W-:Y:S02]  /*17430*/  ISETP.GT.AND P3, PT, R56, 0x49, PT ;  /* 0x000000493800780c */ /* 0x000fe40003f64270 */
[----:B------:R-:W-:Y:S01]  /*17440*/  FSEL R21, R44, -INF , P4 ;  /* 0xff8000002c157808 */ /* 0x000fe20002000000 */
[----:B------:R-:W-:Y:S01]  /*17450*/  IMAD.MOV.U32 R44, RZ, RZ, R224 ;  /* 0x000000ffff2c7224 */ /* 0x000fe200078e00e0 */
[----:B------:R-:W-:Y:S02]  /*17460*/  FMNMX.FTZ R26, R77, R26, !PT ;  /* 0x0000001a4d1a7209 */ /* 0x000fe40007810000 */
[----:B------:R-:W-:Y:S01]  /*17470*/  ISETP.GT.AND P4, PT, R56, 0x50, PT ;  /* 0x000000503800780c */ /* 0x000fe20003f84270 */
[----:B------:R-:W2:Y:S01]  /*17480*/  MUFU.EX2 R199, R199 ;  /* 0x000000c700c77308 */ /* 0x000ea20000000800 */
[----:B------:R-:W-:-:S02]  /*17490*/  FSEL R15, R38, -INF , P3 ;  /* 0xff800000260f7808 */ /* 0x000fc40001800000 */
[----:B------:R-:W-:Y:S02]  /*174a0*/  FMNMX.FTZ R26, R21, R26, !PT ;  /* 0x0000001a151a7209 */ /* 0x000fe40007810000 */
[----:B------:R-:W-:Y:S02]  /*174b0*/  ISETP.GT.AND P3, PT, R56, 0x51, PT ;  /* 0x000000513800780c */ /* 0x000fe40003f64270 */
[----:B---3--:R-:W-:Y:S01]  /*174c0*/  FSEL R41, R32, -INF , P4 ;  /* 0xff80000020297808 */ /* 0x008fe20002000000 */
[----:B------:R-:W3:Y:S01]  /*174d0*/  MUFU.EX2 R12, R12 ;  /* 0x0000000c000c7308 */ /* 0x000ee20000000800 */
[----:B------:R-:W-:Y:S01]  /*174e0*/  FMNMX.FTZ R26, R15, R26, !PT ;  /* 0x0000001a0f1a7209 */ /* 0x000fe20007810000 */
[----:B------:R-:W-:Y:S01]  /*174f0*/  FFMA.FTZ R32, R59, R4, -R24 ;  /* 0x000000043b207223 */ /* 0x000fe20000010818 */
[----:B------:R-:W-:Y:S02]  /*17500*/  ISETP.GT.AND P4, PT, R56, 0x58, PT ;  /* 0x000000583800780c */ /* 0x000fe40003f84270 */
[----:B------:R-:W-:-:S02]  /*17510*/  CS2R R58, SRZ ;  /* 0x00000000003a7805 */ /* 0x000fc4000001ff00 */
[----:B------:R-:W-:Y:S02]  /*17520*/  FSEL R55, R34, -INF , P3 ;  /* 0xff80000022377808 */ /* 0x000fe40001800000 */
[----:B------:R-:W-:Y:S01]  /*17530*/  FMNMX.FTZ R26, R41, R26, !PT ;  /* 0x0000001a291a7209 */ /* 0x000fe20007810000 */
[----:B------:R-:W-:Y:S01]  /*17540*/  MUFU.EX2 R193, R193 ;  /* 0x000000c100c17308 */ /* 0x000fe20000000800 */
[----:B------:R-:W-:Y:S02]  /*17550*/  ISETP.GT.AND P3, PT, R56, 0x59, PT ;  /* 0x000000593800780c */ /* 0x000fe40003f64270 */
[----:B------:R-:W-:Y:S01]  /*17560*/  FSEL R65, R36, -INF , P4 ;  /* 0xff80000024417808 */ /* 0x000fe20002000000 */
[----:B------:R-:W-:Y:S01]  /*17570*/  FFMA.FTZ R36, R67, R4, -R24 ;  /* 0x0000000443247223 */ /* 0x000fe20000010818 */
[----:B------:R-:W-:Y:S02]  /*17580*/  FMNMX.FTZ R26, R55, R26, !PT ;  /* 0x0000001a371a7209 */ /* 0x000fe40007810000 */
[----:B------:R-:W-:-:S02]  /*17590*/  CS2R R66, SRZ ;  /* 0x0000000000427805 */ /* 0x000fc4000001ff00 */
[----:B------:R-:W-:Y:S01]  /*175a0*/  ISETP.GT.AND P4, PT, R56, 0x60, PT ;  /* 0x000000603800780c */ /* 0x000fe20003f84270 */
[----:B------:R-:W-:Y:S01]  /*175b0*/  MUFU.EX2 R14, R14 ;  /* 0x0000000e000e7308 */ /* 0x000fe20000000800 */
[----:B------:R-:W-:Y:S02]  /*175c0*/  FSEL R49, R42, -INF , P3 ;  /* 0xff8000002a317808 */ /* 0x000fe40001800000 */
[----:B------:R-:W-:Y:S01]  /*175d0*/  FMNMX.FTZ R26, R65, R26, !PT ;  /* 0x0000001a411a7209 */ /* 0x000fe20007810000 */
[----:B------:R-:W4:Y:S01]  /*175e0*/  @P2 LDC R42, c[0x0][0x450] ;  /* 0x00011400ff2a2b82 */ /* 0x000f220000000800 */
[----:B------:R-:W-:Y:S02]  /*175f0*/  ISETP.GT.AND P3, PT, R56, 0x61, PT ;  /* 0x000000613800780c */ /* 0x000fe40003f64270 */
[----:B------:R-:W-:Y:S01]  /*17600*/  FSEL R75, R46, -INF , P4 ;  /* 0xff8000002e4b7808 */ /* 0x000fe20002000000 */
[----:B------:R-:W-:Y:S01]  /*17610*/  MUFU.EX2 R195, R195 ;  /* 0x000000c300c37308 */ /* 0x000fe20000000800 */
[----:B------:R-:W-:-:S02]  /*17620*/  FMNMX.FTZ R26, R49, R26, !PT ;  /* 0x0000001a311a7209 */ /* 0x000fc40007810000 */
[----:B------:R-:W-:Y:S02]  /*17630*/  ISETP.GT.AND P4, PT, R56, 0x68, PT ;  /* 0x000000683800780c */ /* 0x000fe40003f84270 */
[----:B------:R-:W-:Y:S02]  /*17640*/  FSEL R47, R54, -INF , P3 ;  /* 0xff800000362f7808 */ /* 0x000fe40001800000 */
[----:B------:R-:W-:Y:S01]  /*17650*/  FMNMX.FTZ R26, R75, R26, !PT ;  /* 0x0000001a4b1a7209 */ /* 0x000fe20007810000 */
[----:B------:R-:W-:Y:S01]  /*17660*/  MUFU.EX2 R20, R20 ;  /* 0x0000001400147308 */ /* 0x000fe20000000800 */
[----:B------:R-:W-:Y:S02]  /*17670*/  FSEL R93, R28, -INF , P4 ;  /* 0xff8000001c5d7808 */ /* 0x000fe40002000000 */
[----:B------:R-:W-:Y:S02]  /*17680*/  ISETP.GT.AND P3, PT, R56, 0x69, PT ;  /* 0x000000693800780c */ /* 0x000fe40003f64270 */
[----:B------:R-:W-:-:S02]  /*17690*/  FMNMX.FTZ R28, R47, R26, !PT ;  /* 0x0000001a2f1c7209 */ /* 0x000fc40007810000 */
[----:B------:R-:W-:Y:S01]  /*176a0*/  FSEL R43, R50, -INF , P3 ;  /* 0xff800000322b7808 */ /* 0x000fe20001800000 */
[----:B------:R-:W-:Y:S01]  /*176b0*/  MUFU.EX2 R189, R189 ;  /* 0x000000bd00bd7308 */ /* 0x000fe20000000800 */
[----:B------:R-:W-:Y:S02]  /*176c0*/  FMNMX.FTZ R28, R93, R28, !PT ;  /* 0x0000001c5d1c7209 */ /* 0x000fe40007810000 */
[----:B------:R-:W-:Y:S02]  /*176d0*/  CS2R R50, SRZ ;  /* 0x0000000000327805 */ /* 0x000fe4000001ff00 */
[----:B----4-:R-:W-:Y:S02]  /*176e0*/  @P2 SHF.R.U32.HI R44, RZ, R42, R35 ;  /* 0x0000002aff2c2219 */ /* 0x010fe40000011623 */
[----:B------:R-:W-:Y:S01]  /*176f0*/  FMNMX.FTZ R5, R43, R28, !PT ;  /* 0x0000001c2b057209 */ /* 0x000fe20007810000 */
[--C-:B------:R-:W-:Y:S01]  /*17700*/  FFMA.FTZ R28, R39, R4, -R24.reuse ;  /* 0x00000004271c7223 */ /* 0x100fe20000010818 */
[----:B------:R-:W-:Y:S03]  /*17710*/  MUFU.EX2 R26, R30 ;  /* 0x0000001e001a7308 */ /* 0x000fe60000000800 */
[----:B------:R-:W4:Y:S05]  /*17720*/  SHFL.BFLY PT, R34, R5, 0x2, 0x1f ;  /* 0x0c401f0005227f89 */ /* 0x000f2a00000e0000 */
[----:B------:R-:W-:Y:S08]  /*17730*/  MUFU.EX2 R191, R191 ;  /* 0x000000bf00bf7308 */ /* 0x000ff00000000800 */
[----:B------:R-:W-:Y:S08]  /*17740*/  MUFU.EX2 R28, R28 ;  /* 0x0000001c001c7308 */ /* 0x000ff00000000800 */
[----:B------:R-:W-:Y:S01]  /*17750*/  MUFU.EX2 R185, R185 ;  /* 0x000000b900b97308 */ /* 0x000fe20000000800 */
[----:B----4-:R-:W-:Y:S01]  /*17760*/  FMNMX.FTZ R27, R5, R34, !PT ;  /* 0x00000022051b7209 */ /* 0x010fe20007810000 */
[-CC-:B------:R-:W-:Y:S01]  /*17770*/  FFMA.FTZ R34, R63, R4.reuse, -R24.reuse ;  /* 0x000000043f227223 */ /* 0x180fe20000010818 */
[----:B------:R-:W-:Y:S01]  /*17780*/  FFMA.FTZ R24, R53, R4, -R24 ;  /* 0x0000000435187223 */ /* 0x000fe20000010818 */
[----:B------:R-:W-:-:S02]  /*17790*/  CS2R R62, SRZ ;  /* 0x00000000003e7805 */ /* 0x000fc4000001ff00 */
[----:B------:R-:W-:Y:S01]  /*177a0*/  CS2R R52, SRZ ;  /* 0x0000000000347805 */ /* 0x000fe2000001ff00 */
[----:B------:R-:W4:Y:S01]  /*177b0*/  SHFL.BFLY PT, R38, R27, 0x1, 0x1f ;  /* 0x0c201f001b267f89 */ /* 0x000f2200000e0000 */
[----:B------:R5:W-:Y:S08]  /*177c0*/  MUFU.EX2 R30, R57 ;  /* 0x00000039001e7308 */ /* 0x000bf00000000800 */
[----:B------:R-:W-:Y:S01]  /*177d0*/  MUFU.EX2 R187, R187 ;  /* 0x000000bb00bb7308 */ /* 0x000fe20000000800 */
[----:B-----5:R-:W-:-:S07]  /*177e0*/  CS2R R56, SRZ ;  /* 0x0000000000387805 */ /* 0x020fce000001ff00 */
[----:B------:R-:W-:Y:S01]  /*177f0*/  MUFU.EX2 R32, R32 ;  /* 0x0000002000207308 */ /* 0x000fe20000000800 */
[----:B----4-:R-:W-:-:S07]  /*17800*/  FMNMX.FTZ R5, R27, R38, !PT ;  /* 0x000000261b057209 */ /* 0x010fce0007810000 */
[----:B------:R-:W-:Y:S01]  /*17810*/  MUFU.EX2 R181, R181 ;  /* 0x000000b500b57308 */ /* 0x000fe20000000800 */
[C---:B------:R-:W-:Y:S01]  /*17820*/  FSETP.NEU.FTZ.AND P3, PT, R5.reuse, -INF , PT ;  /* 0xff8000000500780b */ /* 0x040fe20003f7d000 */
[----:B------:R-:W-:-:S06]  /*17830*/  FMUL.FTZ R27, R5, R4 ;  /* 0x00000004051b7220 */ /* 0x000fcc0000410000 */
[----:B------:R-:W-:Y:S01]  /*17840*/  MUFU.EX2 R34, R34 ;  /* 0x0000002200227308 */ /* 0x000fe20000000800 */
[----:B------:R-:W-:-:S05]  /*17850*/  FSEL R40, R27, RZ, P3 ;  /* 0x000000ff1b287208 */ /* 0x000fca0001800000 */
[-CC-:B------:R-:W-:Y:S01]  /*17860*/  FFMA.FTZ R200, R29, R4.reuse, -R40.reuse ;  /* 0x000000041dc87223 */ /* 0x180fe20000010828 */
[-CC-:B------:R-:W-:Y:S01]  /*17870*/  FFMA.FTZ R27, R6, R4.reuse, -R40.reuse ;  /* 0x00000004061b7223 */ /* 0x180fe20000010828 */
[-C--:B------:R-:W-:Y:S01]  /*17880*/  FFMA.FTZ R202, R7, R4.reuse, -R40 ;  /* 0x0000000407ca7223 */ /* 0x080fe20000010828 */
[----:B------:R-:W-:Y:S01]  /*17890*/  FADD.FTZ R6, R201, R2 ;  /* 0x00000002c9067221 */ /* 0x000fe20000010000 */
[-CC-:B------:R-:W-:Y:S01]  /*178a0*/  FFMA.FTZ R25, R25, R4.reuse, -R40.reuse ;  /* 0x0000000419197223 */ /* 0x180fe20000010828 */
[-C--:B------:R-:W-:Y:S01]  /*178b0*/  FFMA.FTZ R196, R9, R4.reuse, -R40 ;  /* 0x0000000409c47223 */ /* 0x080fe20000010828 */
[----:B------:R-:W-:Y:S01]  /*178c0*/  MUFU.EX2 R200, R200 ;  /* 0x000000c800c87308 */ /* 0x000fe20000000800 */
[----:B------:R-:W-:Y:S01]  /*178d0*/  FADD.FTZ R7, R203, R6 ;  /* 0x00000006cb077221 */ /* 0x000fe20000010000 */
[-CC-:B------:R-:W-:Y:S01]  /*178e0*/  FFMA.FTZ R9, R33, R4.reuse, -R40.reuse ;  /* 0x0000000421097223 */ /* 0x180fe20000010828 */
[-CC-:B------:R-:W-:Y:S01]  /*178f0*/  FFMA.FTZ R198, R11, R4.reuse, -R40.reuse ;  /* 0x000000040bc67223 */ /* 0x180fe20000010828 */
[-CC-:B------:R-:W-:Y:S01]  /*17900*/  FFMA.FTZ R11, R37, R4.reuse, -R40.reuse ;  /* 0x00000004250b7223 */ /* 0x180fe20000010828 */
[----:B------:R-:W-:Y:S01]  /*17910*/  FADD.FTZ R6, R8, R7 ;  /* 0x0000000708067221 */ /* 0x000fe20000010000 */
[-CC-:B------:R-:W-:Y:S01]  /*17920*/  FFMA.FTZ R192, R13, R4.reuse, -R40.reuse ;  /* 0x000000040dc07223 */ /* 0x180fe20000010828 */
[-C--:B------:R-:W-:Y:S01]  /*17930*/  FFMA.FTZ R13, R45, R4.reuse, -R40 ;  /* 0x000000042d0d7223 */ /* 0x080fe20000010828 */
[----:B------:R-:W4:Y:S01]  /*17940*/  MUFU.EX2 R27, R27 ;  /* 0x0000001b001b7308 */ /* 0x000f220000000800 */
[----:B0-----:R-:W-:Y:S01]  /*17950*/  FADD.FTZ R7, R197, R6 ;  /* 0x00000006c5077221 */ /* 0x001fe20000010000 */
[-CC-:B------:R-:W-:Y:S01]  /*17960*/  FFMA.FTZ R194, R83, R4.reuse, -R40.reuse ;  /* 0x0000000453c27223 */ /* 0x180fe20000010828 */
[-CC-:B------:R-:W-:Y:S01]  /*17970*/  FFMA.FTZ R29, R81, R4.reuse, -R40.reuse ;  /* 0x00000004511d7223 */ /* 0x180fe20000010828 */
[-CC-:B------:R-:W-:Y:S01]  /*17980*/  FFMA.FTZ R188, R85, R4.reuse, -R40.reuse ;  /* 0x0000000455bc7223 */ /* 0x180fe20000010828 */
[----:B-1----:R-:W-:Y:S01]  /*17990*/  FADD.FTZ R6, R10, R7 ;  /* 0x000000070a067221 */ /* 0x002fe20000010000 */
[-CC-:B------:R-:W-:Y:S01]  /*179a0*/  FFMA.FTZ R31, R79, R4.reuse, -R40.reuse ;  /* 0x000000044f1f7223 */ /* 0x180fe20000010828 */
[-C--:B------:R-:W-:Y:S01]  /*179b0*/  FFMA.FTZ R190, R87, R4.reuse, -R40 ;  /* 0x0000000457be7223 */ /* 0x080fe20000010828 */
[----:B------:R-:W0:Y:S01]  /*179c0*/  MUFU.EX2 R202, R202 ;  /* 0x000000ca00ca7308 */ /* 0x000e220000000800 */
[----:B--2---:R-:W-:Y:S01]  /*179d0*/  FADD.FTZ R37, R199, R6 ;  /* 0x00000006c7257221 */ /* 0x004fe20000010000 */
[-CC-:B------:R-:W-:Y:S01]  /*179e0*/  FFMA.FTZ R33, R91, R4.reuse, -R40.reuse ;  /* 0x000000045b217223 */ /* 0x180fe20000010828 */
[-CC-:B------:R-:W-:Y:S01]  /*179f0*/  FFMA.FTZ R184, R89, R4.reuse, -R40.reuse ;  /* 0x0000000459b87223 */ /* 0x180fe20000010828 */
[-CC-:B------:R-:W-:Y:S01]  /*17a00*/  FFMA.FTZ R35, R77, R4.reuse, -R40.reuse ;  /* 0x000000044d237223 */ /* 0x180fe20000010828 */
[----:B---3--:R-:W-:Y:S01]  /*17a10*/  FADD.FTZ R42, R12, R37 ;  /* 0x000000250c2a7221 */ /* 0x008fe20000010000 */
[-CC-:B------:R-:W-:Y:S01]  /*17a20*/  FFMA.FTZ R21, R21, R4.reuse, -R40.reuse ;  /* 0x0000000415157223 */ /* 0x180fe20000010828 */
[-C--:B------:R-:W-:Y:S01]  /*17a30*/  FFMA.FTZ R15, R15, R4.reuse, -R40 ;  /* 0x000000040f0f7223 */ /* 0x080fe20000010828 */
[----:B------:R-:W1:Y:S01]  /*17a40*/  MUFU.EX2 R25, R25 ;  /* 0x0000001900197308 */ /* 0x000e620000000800 */
[----:B----4-:R-:W-:Y:S01]  /*17a50*/  FADD.FTZ R7, R200, R27 ;  /* 0x0000001bc8077221 */ /* 0x010fe20000010000 */
[----:B------:R-:W-:Y:S01]  /*17a60*/  FADD.FTZ R39, R193, R42 ;  /* 0x0000002ac1277221 */ /* 0x000fe20000010000 */
[-CC-:B------:R-:W-:Y:S01]  /*17a70*/  FFMA.FTZ R41, R41, R4.reuse, -R40.reuse ;  /* 0x0000000429297223 */ /* 0x180fe20000010828 */
[-CC-:B------:R-:W-:Y:S01]  /*17a80*/  FFMA.FTZ R55, R55, R4.reuse, -R40.reuse ;  /* 0x0000000437377223 */ /* 0x180fe20000010828 */
[-CC-:B------:R-:W-:Y:S01]  /*17a90*/  FFMA.FTZ R65, R65, R4.reuse, -R40.reuse ;  /* 0x0000000441417223 */ /* 0x180fe20000010828 */
[----:B------:R-:W-:Y:S01]  /*17aa0*/  FADD.FTZ R42, R14, R39 ;  /* 0x000000270e2a7221 */ /* 0x000fe20000010000 */
[-C--:B------:R-:W-:Y:S01]  /*17ab0*/  FFMA.FTZ R49, R49, R4.reuse, -R40 ;  /* 0x0000000431317223 */ /* 0x080fe20000010828 */
[----:B------:R-:W2:Y:S01]  /*17ac0*/  MUFU.EX2 R196, R196 ;  /* 0x000000c400c47308 */ /* 0x000ea20000000800 */
[----:B0-----:R-:W-:Y:S01]  /*17ad0*/  FADD.FTZ R6, R202, R7 ;  /* 0x00000007ca067221 */ /* 0x001fe20000010000 */
[----:B------:R-:W-:Y:S01]  /*17ae0*/  IADD3 R7, R44, R227, -R226 ;  /* 0x000000e32c077210 */ /* 0x000fe20007ffe8e2 */
[----:B------:R-:W-:Y:S01]  /*17af0*/  FADD.FTZ R39, R195, R42 ;  /* 0x0000002ac3277221 */ /* 0x000fe20000010000 */
[-CC-:B------:R-:W-:Y:S01]  /*17b00*/  FFMA.FTZ R75, R75, R4.reuse, -R40.reuse ;  /* 0x000000044b4b7223 */ /* 0x180fe20000010828 */
[----:B------:R-:W-:Y:S01]  /*17b10*/  F2FP.BF16.F32.PACK_AB R201, R2, R201 ;  /* 0x000000c902c9723e */ /* 0x000fe200000010ff */
[-C--:B------:R-:W-:Y:S01]  /*17b20*/  FFMA.FTZ R47, R47, R4.reuse, -R40 ;  /* 0x000000042f2f7223 */ /* 0x080fe20000010828 */
[----:B------:R-:W-:Y:S01]  /*17b30*/  FADD.FTZ R42, R20, R39 ;  /* 0x00000027142a7221 */ /* 0x000fe20000010000 */
[----:B------:R-:W0:Y:S01]  /*17b40*/  MUFU.EX2 R9, R9 ;  /* 0x0000000900097308 */ /* 0x000e220000000800 */
[----:B-1----:R-:W-:Y:S01]  /*17b50*/  FADD.FTZ R37, R25, R6 ;  /* 0x0000000619257221 */ /* 0x002fe20000010000 */
[-CC-:B------:R-:W-:Y:S01]  /*17b60*/  FFMA.FTZ R93, R93, R4.reuse, -R40.reuse ;  /* 0x000000045d5d7223 */ /* 0x180fe20000010828 */
[----:B------:R-:W-:Y:S01]  /*17b70*/  FFMA.FTZ R40, R43, R4, -R40 ;  /* 0x000000042b287223 */ /* 0x000fe20000010828 */
[----:B------:R-:W-:Y:S01]  /*17b80*/  F2FP.BF16.F32.PACK_AB R203, R8, R203 ;  /* 0x000000cb08cb723e */ /* 0x000fe200000010ff */
[----:B------:R-:W-:Y:S01]  /*17b90*/  VIADD R8, R150, 0xfffffffe ;  /* 0xfffffffe96087836 */ /* 0x000fe20000000000 */
[----:B------:R-:W-:-:S02]  /*17ba0*/  F2FP.BF16.F32.PACK_AB R200, R27, R200 ;  /* 0x000000c81bc8723e */ /* 0x000fc400000010ff */
[----:B------:R-:W-:Y:S01]  /*17bb0*/  CS2R R90, SRZ ;  /* 0x00000000005a7805 */ /* 0x000fe2000001ff00 */
[----:B------:R-:W1:Y:S01]  /*17bc0*/  MUFU.EX2 R198, R198 ;  /* 0x000000c600c67308 */ /* 0x000e620000000800 */
[----:B--2---:R-:W-:Y:S01]  /*17bd0*/  FADD.FTZ R6, R196, R37 ;  /* 0x00000025c4067221 */ /* 0x004fe20000010000 */
[----:B------:R-:W-:Y:S02]  /*17be0*/  F2FP.BF16.F32.PACK_AB R202, R25, R202 ;  /* 0x000000ca19ca723e */ /* 0x000fe400000010ff */
[----:B------:R-:W-:Y:S02]  /*17bf0*/  CS2R R88, SRZ ;  /* 0x0000000000587805 */ /* 0x000fe4000001ff00 */
[----:B------:R-:W-:Y:S02]  /*17c00*/  F2FP.BF16.F32.PACK_AB R197, R10, R197 ;  /* 0x000000c50ac5723e */ /* 0x000fe400000010ff */
[----:B------:R-:W-:Y:S02]  /*17c10*/  CS2R R86, SRZ ;  /* 0x0000000000567805 */ /* 0x000fe4000001ff00 */
[----:B------:R-:W-:-:S02]  /*17c20*/  F2FP.BF16.F32.PACK_AB R199, R12, R199 ;  /* 0x000000c70cc7723e */ /* 0x000fc400000010ff */
[----:B------:R-:W-:Y:S01]  /*17c30*/  CS2R R84, SRZ ;  /* 0x0000000000547805 */ /* 0x000fe2000001ff00 */
[----:B------:R-:W2:Y:S01]  /*17c40*/  MUFU.EX2 R11, R11 ;  /* 0x0000000b000b7308 */ /* 0x000ea20000000800 */
[----:B0-----:R-:W-:Y:S01]  /*17c50*/  FADD.FTZ R37, R9, R6 ;  /* 0x0000000609257221 */ /* 0x001fe20000010000 */
[----:B------:R-:W-:Y:S01]  /*17c60*/  IMAD.MOV.U32 R6, RZ, RZ, RZ ;  /* 0x000000ffff067224 */ /* 0x000fe200078e00ff */
[----:B------:R-:W-:Y:S02]  /*17c70*/  F2FP.BF16.F32.PACK_AB R193, R14, R193 ;  /* 0x000000c10ec1723e */ /* 0x000fe400000010ff */
[----:B------:R-:W-:Y:S02]  /*17c80*/  CS2R R82, SRZ ;  /* 0x0000000000527805 */ /* 0x000fe4000001ff00 */
[----:B------:R-:W-:Y:S01]  /*17c90*/  F2FP.BF16.F32.PACK_AB R195, R20, R195 ;  /* 0x000000c314c3723e */ /* 0x000fe200000010ff */
[----:B------:R-:W-:Y:S01]  /*17ca0*/  IMAD.HI R223, R7, -0x6db6db6d, R6 ;  /* 0x9249249307df7827 */ /* 0x000fe200078e0206 */
[----:B------:R-:W-:Y:S01]  /*17cb0*/  F2FP.BF16.F32.PACK_AB R196, R9, R196 ;  /* 0x000000c409c4723e */ /* 0x000fe200000010ff */
[----:B------:R-:W0:Y:S02]  /*17cc0*/  MUFU.EX2 R192, R192 ;  /* 0x000000c000c07308 */ /* 0x000e240000000800 */
[----:B-1----:R-:W-:Y:S01]  /*17cd0*/  FADD.FTZ R0, R198, R37 ;  /* 0x00000025c6007221 */ /* 0x002fe20000010000 */
[----:B------:R-:W-:Y:S01]  /*17ce0*/  FADD.FTZ R37, R189, R42 ;  /* 0x0000002abd257221 */ /* 0x000fe20000010000 */
[----:B------:R-:W-:-:S02]  /*17cf0*/  SHF.R.U32.HI R42, RZ, 0x1f, R223 ;  /* 0x0000001fff2a7819 */ /* 0x000fc400000116df */
[----:B------:R-:W-:Y:S02]  /*17d00*/  CS2R R80, SRZ ;  /* 0x0000000000507805 */ /* 0x000fe4000001ff00 */
[C---:B------:R-:W-:Y:S01]  /*17d10*/  F2FP.BF16.F32.PACK_AB R189, R26.reuse, R189 ;  /* 0x000000bd1abd723e */ /* 0x040fe200000010ff */
[----:B------:R-:W-:Y:S01]  /*17d20*/  FADD.FTZ R6, R26, R37 ;  /* 0x000000251a067221 */ /* 0x000fe20000010000 */
[----:B------:R-:W-:Y:S01]  /*17d30*/  LEA.HI.SX32 R223, R223, R42, 0x1a ;  /* 0x0000002adfdf7211 */ /* 0x000fe200078fd2ff */
[----:B------:R-:W1:Y:S01]  /*17d40*/  MUFU.EX2 R13, R13 ;  /* 0x0000000d000d7308 */ /* 0x000e620000000800 */
[----:B--2---:R-:W-:Y:S01]  /*17d50*/  FADD.FTZ R7, R11, R0 ;  /* 0x000000000b077221 */ /* 0x004fe20000010000 */
[----:B------:R-:W-:Y:S01]  /*17d60*/  FADD.FTZ R37, R191, R6 ;  /* 0x00000006bf257221 */ /* 0x000fe20000010000 */
[----:B------:R-:W-:Y:S02]  /*17d70*/  VIMNMX R223, RZ, R223, !PT ;  /* 0x000000dfffdf7248 */ /* 0x000fe40007fe0100 */
[----:B------:R-:W-:-:S02]  /*17d80*/  CS2R R78, SRZ ;  /* 0x00000000004e7805 */ /* 0x000fc4000001ff00 */
[C---:B------:R-:W-:Y:S01]  /*17d90*/  F2FP.BF16.F32.PACK_AB R191, R28.reuse, R191 ;  /* 0x000000bf1cbf723e */ /* 0x040fe200000010ff */
[----:B------:R-:W-:Y:S01]  /*17da0*/  FADD.FTZ R6, R28, R37 ;  /* 0x000000251c067221 */ /* 0x000fe20000010000 */
[----:B------:R-:W-:Y:S01]  /*17db0*/  ISETP.GE.AND P3, PT, R8, R223, PT ;  /* 0x000000df0800720c */ /* 0x000fe20003f66270 */
[----:B------:R-:W2:Y:S01]  /*17dc0*/  MUFU.EX2 R194, R194 ;  /* 0x000000c200c27308 */ /* 0x000ea20000000800 */
[----:B0-----:R-:W-:Y:S01]  /*17dd0*/  FADD.FTZ R0, R192, R7 ;  /* 0x00000007c0007221 */ /* 0x001fe20000010000 */
[----:B------:R-:W-:Y:S02]  /*17de0*/  F2FP.BF16.F32.PACK_AB R198, R11, R198 ;  /* 0x000000c60bc6723e */ /* 0x000fe400000010ff */
[----:B------:R-:W-:Y:S02]  /*17df0*/  CS2R R76, SRZ ;  /* 0x00000000004c7805 */ /* 0x000fe4000001ff00 */
[----:B------:R-:W-:Y:S02]  /*17e00*/  CS2R R44, SRZ ;  /* 0x00000000002c7805 */ /* 0x000fe4000001ff00 */
[----:B------:R-:W-:-:S02]  /*17e10*/  CS2R R42, SRZ ;  /* 0x00000000002a7805 */ /* 0x000fc4000001ff00 */
[----:B------:R-:W-:Y:S01]  /*17e20*/  CS2R R26, SRZ ;  /* 0x00000000001a7805 */ /* 0x000fe2000001ff00 */
[----:B------:R-:W0:Y:S01]  /*17e30*/  MUFU.EX2 R29, R29 ;  /* 0x0000001d001d7308 */ /* 0x000e220000000800 */
[C---:B-1----:R-:W-:Y:S01]  /*17e40*/  FADD.FTZ R7, R13.reuse, R0 ;  /* 0x000000000d077221 */ /* 0x042fe20000010000 */
[----:B------:R-:W-:-:S06]  /*17e50*/  F2FP.BF16.F32.PACK_AB R192, R13, R192 ;  /* 0x000000c00dc0723e */ /* 0x000fcc00000010ff */
[----:B------:R-:W1:Y:S01]  /*17e60*/  MUFU.EX2 R188, R188 ;  /* 0x000000bc00bc7308 */ /* 0x000e620000000800 */
[----:B--2---:R-:W-:-:S07]  /*17e70*/  FADD.FTZ R0, R194, R7 ;  /* 0x00000007c2007221 */ /* 0x004fce0000010000 */
        /* <DEDUP_REMOVED lines=16> */
[----:B------:R2:W3:Y:S01]  /*17f80*/  MUFU.EX2 R186, R15 ;  /* 0x0000000f00ba7308 */ /* 0x0004e20000000800 */
[C---:B0-----:R-:W-:Y:S01]  /*17f90*/  FADD.FTZ R0, R35.reuse, R0 ;  /* 0x0000000023007221 */ /* 0x041fe20000010000 */
[----:B------:R-:W-:-:S06]  /*17fa0*/  F2FP.BF16.F32.PACK_AB R184, R35, R184 ;  /* 0x000000b823b8723e */ /* 0x000fcc00000010ff */
[----:B------:R-:W0:Y:S01]  /*17fb0*/  MUFU.EX2 R41, R41 ;  /* 0x0000002900297308 */ /* 0x000e220000000800 */
[----:B--2---:R-:W-:Y:S01]  /*17fc0*/  FADD.FTZ R15, R185, R6 ;  /* 0x00000006b90f7221 */ /* 0x004fe20000010000 */
[----:B-1----:R-:W-:Y:S01]  /*17fd0*/  FADD.FTZ R7, R21, R0 ;  /* 0x0000000015077221 */ /* 0x002fe20000010000 */
[C---:B------:R-:W-:Y:S02]  /*17fe0*/  F2FP.BF16.F32.PACK_AB R185, R30.reuse, R185 ;  /* 0x000000b91eb9723e */ /* 0x040fe400000010ff */
[----:B------:R-:W-:Y:S01]  /*17ff0*/  FADD.FTZ R6, R30, R15 ;  /* 0x0000000f1e067221 */ /* 0x000fe20000010000 */
[----:B------:R-:W-:Y:S02]  /*18000*/  CS2R R30, SRZ ;  /* 0x00000000001e7805 */ /* 0x000fe4000001ff00 */
[----:B------:R1:W2:Y:S01]  /*18010*/  MUFU.EX2 R180, R55 ;  /* 0x0000003700b47308 */ /* 0x0002a20000000800 */
[----:B------:R-:W-:Y:S01]  /*18020*/  FADD.FTZ R15, R187, R6 ;  /* 0x00000006bb0f7221 */ /* 0x000fe20000010000 */
[----:B---3--:R-:W-:Y:S01]  /*18030*/  FADD.FTZ R0, R186, R7 ;  /* 0x00000007ba007221 */ /* 0x008fe20000010000 */
[----:B------:R-:W-:-:S02]  /*18040*/  F2FP.BF16.F32.PACK_AB R187, R32, R187 ;  /* 0x000000bb20bb723e */ /* 0x000fc400000010ff */
[----:B------:R-:W-:Y:S01]  /*18050*/  FADD.FTZ R2, R32, R15 ;  /* 0x0000000f20027221 */ /* 0x000fe20000010000 */
[----:B------:R-:W-:Y:S02]  /*18060*/  F2FP.BF16.F32.PACK_AB R186, R186, R21 ;  /* 0x00000015baba723e */ /* 0x000fe400000010ff */
[----:B------:R-:W-:Y:S01]  /*18070*/  CS2R R32, SRZ ;  /* 0x0000000000207805 */ /* 0x000fe2000001ff00 */
[----:B------:R-:W3:Y:S01]  /*18080*/  MUFU.EX2 R183, R183 ;  /* 0x000000b700b77308 */ /* 0x000ee20000000800 */
[----:B------:R-:W-:Y:S01]  /*18090*/  FADD.FTZ R15, R181, R2 ;  /* 0x00000002b50f7221 */ /* 0x000fe20000010000 */
[----:B0-----:R-:W-:Y:S01]  /*180a0*/  FADD.FTZ R7, R41, R0 ;  /* 0x0000000029077221 */ /* 0x001fe20000010000 */
[C---:B------:R-:W-:Y:S02]  /*180b0*/  F2FP.BF16.F32.PACK_AB R181, R34.reuse, R181 ;  /* 0x000000b522b5723e */ /* 0x040fe400000010ff */
[----:B-1----:R-:W-:Y:S01]  /*180c0*/  CS2R R54, SRZ ;  /* 0x0000000000367805 */ /* 0x002fe2000001ff00 */
[----:B------:R-:W-:Y:S01]  /*180d0*/  FADD.FTZ R2, R34, R15 ;  /* 0x0000000f22027221 */ /* 0x000fe20000010000 */
[----:B------:R-:W-:Y:S01]  /*180e0*/  CS2R R34, SRZ ;  /* 0x0000000000227805 */ /* 0x000fe2000001ff00 */
[----:B------:R-:W0:Y:S01]  /*180f0*/  MUFU.EX2 R65, R65 ;  /* 0x0000004100417308 */ /* 0x000e220000000800 */
[C---:B--2---:R-:W-:Y:S01]  /*18100*/  FADD.FTZ R0, R180.reuse, R7 ;  /* 0x00000007b4007221 */ /* 0x044fe20000010000 */
[----:B------:R-:W-:-:S06]  /*18110*/  F2FP.BF16.F32.PACK_AB R180, R180, R41 ;  /* 0x00000029b4b4723e */ /* 0x000fcc00000010ff */
[----:B------:R-:W1:Y:S01]  /*18120*/  MUFU.EX2 R36, R36 ;  /* 0x0000002400247308 */ /* 0x000e620000000800 */
[----:B---3--:R-:W-:-:S07]  /*18130*/  FADD.FTZ R15, R183, R2 ;  /* 0x00000002b70f7221 */ /* 0x008fce0000010000 */
[----:B------:R2:W3:Y:S01]  /*18140*/  MUFU.EX2 R182, R49 ;  /* 0x0000003100b67308 */ /* 0x0004e20000000800 */
[----:B0-----:R-:W-:-:S07]  /*18150*/  FADD.FTZ R7, R65, R0 ;  /* 0x0000000041077221 */ /* 0x001fce0000010000 */
[----:B------:R-:W0:Y:S01]  /*18160*/  MUFU.EX2 R177, R177 ;  /* 0x000000b100b17308 */ /* 0x000e220000000800 */
[C---:B-1----:R-:W-:Y:S01]  /*18170*/  FADD.FTZ R2, R36.reuse, R15 ;  /* 0x0000000f24027221 */ /* 0x042fe20000010000 */
[----:B------:R-:W-:Y:S02]  /*18180*/  F2FP.BF16.F32.PACK_AB R183, R36, R183 ;  /* 0x000000b724b7723e */ /* 0x000fe400000010ff */
[----:B--2---:R-:W-:Y:S02]  /*18190*/  CS2R R48, SRZ ;  /* 0x0000000000307805 */ /* 0x004fe4000001ff00 */
[----:B------:R-:W-:Y:S02]  /*181a0*/  CS2R R36, SRZ ;  /* 0x0000000000247805 */ /* 0x000fe4000001ff00 */
[----:B------:R-:W1:Y:S01]  /*181b0*/  MUFU.EX2 R75, R75 ;  /* 0x0000004b004b7308 */ /* 0x000e620000000800 */
[C---:B---3--:R-:W-:Y:S01]  /*181c0*/  FADD.FTZ R0, R182.reuse, R7 ;  /* 0x00000007b6007221 */ /* 0x048fe20000010000 */
[----:B------:R-:W-:-:S02]  /*181d0*/  F2FP.BF16.F32.PACK_AB R182, R182, R65 ;  /* 0x00000041b6b6723e */ /* 0x000fc400000010ff */
[----:B------:R-:W-:-:S04]  /*181e0*/  CS2R R64, SRZ ;  /* 0x0000000000407805 */ /* 0x000fc8000001ff00 */
        /* <DEDUP_REMOVED lines=10> */
[----:B------:R-:W0:Y:S01]  /*18290*/  MUFU.EX2 R93, R93 ;  /* 0x0000005d005d7308 */ /* 0x000e220000000800 */
[C---:B----4-:R-:W-:Y:S01]  /*182a0*/  FADD.FTZ R0, R176.reuse, R7 ;  /* 0x00000007b0007221 */ /* 0x050fe20000010000 */
[----:B------:R-:W-:-:S02]  /*182b0*/  F2FP.BF16.F32.PACK_AB R176, R176, R75 ;  /* 0x0000004bb0b0723e */ /* 0x000fc400000010ff */
[----:B------:R-:W-:-:S04]  /*182c0*/  CS2R R74, SRZ ;  /* 0x00000000004a7805 */ /* 0x000fc8000001ff00 */
[----:B------:R-:W2:Y:S01]  /*182d0*/  MUFU.EX2 R24, R24 ;  /* 0x0000001800187308 */ /* 0x000ea20000000800 */
[----:B-1----:R-:W-:Y:S01]  /*182e0*/  FADD.FTZ R15, R179, R2 ;  /* 0x00000002b30f7221 */ /* 0x002fe20000010000 */
[----:B------:R-:W-:-:S06]  /*182f0*/  IMAD.MOV.U32 R2, RZ, RZ, 0x3f800000 ;  /* 0x3f800000ff027424 */ /* 0x000fcc00078e00ff */
[----:B------:R-:W1:Y:S01]  /*18300*/  MUFU.EX2 R40, R40 ;  /* 0x0000002800287308 */ /* 0x000e620000000800 */
[----:B0-----:R-:W-:Y:S01]  /*18310*/  FADD.FTZ R7, R93, R0 ;  /* 0x000000005d077221 */ /* 0x001fe20000010000 */
[----:B------:R-:W-:Y:S02]  /*18320*/  IMAD.MOV.U32 R0, RZ, RZ, 0x3f800000 ;  /* 0x3f800000ff007424 */ /* 0x000fe400078e00ff */
[C---:B--2---:R-:W-:Y:S01]  /*18330*/  FADD.FTZ R6, R24.reuse, R15 ;  /* 0x0000000f18067221 */ /* 0x044fe20000010000 */
[----:B------:R-:W-:Y:S02]  /*18340*/  F2FP.BF16.F32.PACK_AB R179, R24, R179 ;  /* 0x000000b318b3723e */ /* 0x000fe400000010ff */
[----:B------:R-:W-:Y:S01]  /*18350*/  CS2R R24, SRZ ;  /* 0x0000000000187805 */ /* 0x000fe2000001ff00 */
[C---:B-1----:R-:W-:Y:S01]  /*18360*/  FADD.FTZ R7, R40.reuse, R7 ;  /* 0x0000000728077221 */ /* 0x042fe20000010000 */
[----:B------:R-:W-:Y:S02]  /*18370*/  F2FP.BF16.F32.PACK_AB R178, R40, R93 ;  /* 0x0000005d28b2723e */ /* 0x000fe400000010ff */
[----:B------:R-:W-:-:S02]  /*18380*/  CS2R R92, SRZ ;  /* 0x00000000005c7805 */ /* 0x000fc4000001ff00 */
        /* <DEDUP_REMOVED lines=9> */
.L_x_6366:
[----:B------:R-:W-:-:S05]  /*18420*/  VIADD R3, R12, 0x1 ;  /* 0x000000010c037836 */ /* 0x000fca0000000000 */
[----:B------:R-:W-:-:S04]  /*18430*/  ISETP.NE.AND P3, PT, R3, 0x2, PT ;  /* 0x000000020300780c */ /* 0x000fc80003f65270 */
[----:B------:R-:W-:Y:S02]  /*18440*/  SEL R208, RZ, 0x1, P3 ;  /* 0x00000001ffd07807 */ /* 0x000fe40001800000 */
[----:B------:R-:W-:Y:S02]  /*18450*/  SEL R205, R3, RZ, P3 ;  /* 0x000000ff03cd7207 */ /* 0x000fe40001800000 */
[----:B------:R-:W-:Y:S01]  /*18460*/  LOP3.LUT R208, R11, R208, RZ, 0x3c, !PT ;  /* 0x000000d00bd07212 */ /* 0x000fe200078e3cff */
[----:B------:R-:W-:Y:S06]  /*18470*/  @!P0 BRA `(.L_x_6356) ;  /* 0x0000000000048947 */ /* 0x000fec0003800000 */
[----:B------:R-:W-:Y:S01]  /*18480*/  BPT.TRAP 0x1 ;  /* 0x000000040000795c */ /* 0x000fe20000300000 */
.L_x_6356:
[----:B------:R-:W-:Y:S01]  /*18490*/  IMAD R13, R205, 0x8, R16 ;  /* 0x00000008cd0d7824 */ /* 0x000fe200078e0210 */
[----:B------:R-:W-:-:S04]  /*184a0*/  SHF.L.U32 R4, R208, 0x1f, RZ ;  /* 0x0000001fd0047819 */ /* 0x000fc800000006ff */
[----:B------:R0:W1:Y:S01]  /*184b0*/  SYNCS.PHASECHK.TRANS64.TRYWAIT P3, [R13+URZ+0x36830], R4 ;  /* 0x036830040d0075a7 */ /* 0x000062000806017f */
[----:B------:R-:W-:Y:S05]  /*184c0*/  @!P0 BRA `(.L_x_6357) ;  /* 0x0000000000048947 */ /* 0x000fea0003800000 */
[----:B------:R-:W-:Y:S01]  /*184d0*/  BPT.TRAP 0x1 ;  /* 0x000000040000795c */ /* 0x000fe20000300000 */
.L_x_6357:
[----:B------:R-:W-:Y:S01]  /*184e0*/  IMAD R3, R205, 0xa80, R221 ;  /* 0x00000a80cd037824 */ /* 0x000fe200078e02dd */
[----:B------:R-:W-:Y:S03]  /*184f0*/  BSSY B2, `(.L_x_6358) ;  /* 0x0000006000027945 */ /* 0x000fe60003800000 */
[C---:B------:R-:W-:Y:S02]  /*18500*/  VIADD R122, R3.reuse, 0x80 ;  /* 0x00000080037a7836 */ /* 0x040fe40000000000 */
[----:B------:R-:W-:Y:S01]  /*18510*/  VIADD R124, R3, 0x100 ;  /* 0x00000100037c7836 */ /* 0x000fe20000000000 */
[----:B-1----:R-:W-:Y:S06]  /*18520*/  @P3 BRA `(.L_x_6359) ;  /* 0x0000000000083947 */ /* 0x002fec0003800000 */
[----:B------:R-:W1:Y:S02]  /*18530*/  SYNCS.PHASECHK.TRANS64.TRYWAIT P3, [R13+URZ+0x36830], R4 ;  /* 0x036830040d0075a7 */ /* 0x000e64000806017f */
[----:B-1----:R-:W-:Y:S05]  /*18540*/  @!P3 BRA `(.L_x_6360) ;  /* 0x000001780010b947 */ /* 0x002fea0003800000 */
.L_x_6359:
[----:B------:R-:W-:Y:S05]  /*18550*/  BSYNC B2 ;  /* 0x0000000000027941 */ /* 0x000fea0003800000 */
.L_x_6358:
[----:B------:R-:W2:Y:S01]  /*18560*/  LDL.64 R20, [R1] ;  /* 0x0000000001147983 */ /* 0x000ea20000100a00 */
[----:B------:R-:W-:Y:S02]  /*18570*/  IMAD.MOV.U32 R120, RZ, RZ, R3 ;  /* 0x000000ffff787224 */ /* 0x000fe400078e0003 */
[----:B------:R-:W-:Y:S01]  /*18580*/  IMAD.MOV.U32 R121, RZ, RZ, 0x40000040 ;  /* 0x40000040ff797424 */ /* 0x000fe200078e00ff */
[----:B------:R-:W3:Y:S02]  /*18590*/  LDL.64 R14, [R1+0x30] ;  /* 0x00003000010e7983 */ /* 0x000ee40000100a00 */
[----:B------:R-:W-:Y:S02]  /*185a0*/  R2UR UR6, R120 ;  /* 0x00000000780672ca */ /* 0x000fe400000e0000 */
[C---:B------:R-:W-:Y:S01]  /*185b0*/  R2UR UR7, R121.reuse ;  /* 0x00000000790772ca */ /* 0x040fe200000e0000 */
[----:B------:R-:W-:Y:S01]  /*185c0*/  WARPGROUP.ARRIVE ;  /* 0x00000000000079c5 */ /* 0x000fe20000000000 */
[----:B------:R-:W-:Y:S01]  /*185d0*/  IMAD.MOV.U32 R123, RZ, RZ, 0x40000040 ;  /* 0x40000040ff7b7424 */ /* 0x000fe200078e00ff */
[----:B------:R-:W-:Y:S01]  /*185e0*/  R2UR UR22, R122 ;  /* 0x000000007a1672ca */ /* 0x000fe200000e0000 */
[----:B------:R-:W-:Y:S01]  /*185f0*/  IMAD.MOV.U32 R125, RZ, RZ, 0x40000040 ;  /* 0x40000040ff7d7424 */ /* 0x000fe200078e00ff */
[----:B------:R-:W-:Y:S01]  /*18600*/  R2UR UR19, R121 ;  /* 0x00000000791372ca */ /* 0x000fe200000e0000 */
[----:B------:R4:W-:Y:S01]  /*18610*/  STL.64 [R1+0xa0], R8 ;  /* 0x0000a00801007387 */ /* 0x0009e20000100a00 */
[----:B------:R-:W-:Y:S01]  /*18620*/  R2UR UR23, R123 ;  /* 0x000000007b1772ca */ /* 0x000fe200000e0000 */
[----:B------:R-:W-:-:S02]  /*18630*/  IMAD.MOV.U32 R120, RZ, RZ, R124 ;  /* 0x000000ffff787224 */ /* 0x000fc400078e007c */
[----:B------:R-:W-:Y:S01]  /*18640*/  VIADD R122, R3, 0x180 ;  /* 0x00000180037a7836 */ /* 0x000fe20000000000 */
[----:B------:R-:W-:Y:S01]  /*18650*/  R2UR UR15, R123 ;  /* 0x000000007b0f72ca */ /* 0x000fe200000e0000 */
[----:B------:R0:W-:Y:S01]  /*18660*/  STL.64 [R1+0x98], R6 ;  /* 0x0000980601007387 */ /* 0x0001e20000100a00 */
[----:B------:R-:W-:Y:S02]  /*18670*/  R2UR UR18, R120 ;  /* 0x00000000781272ca */ /* 0x000fe400000e0000 */
[----:B------:R-:W-:Y:S01]  /*18680*/  R2UR UR14, R122 ;  /* 0x000000007a0e72ca */ /* 0x000fe200000e0000 */
[----:B------:R-:W-:Y:S01]  /*18690*/  VIADD R120, R3, 0x200 ;  /* 0x0000020003787836 */ /* 0x000fe20000000000 */
[----:B------:R-:W-:Y:S02]  /*186a0*/  R2UR UR35, R121 ;  /* 0x00000000792372ca */ /* 0x000fe400000e0000 */
[----:B--2---:R-:W-:Y:S02]  /*186b0*/  R2UR UR8, R20 ;  /* 0x00000000140872ca */ /* 0x004fe400000e0000 */
[----:B------:R-:W-:Y:S01]  /*186c0*/  R2UR UR9, R21 ;  /* 0x00000000150972ca */ /* 0x000fe200000e0000 */
[----:B------:R-:W-:Y:S01]  /*186d0*/  VIADD R124, R3, 0x280 ;  /* 0x00000280037c7836 */ /* 0x000fe20000000000 */
[----:B------:R-:W-:Y:S01]  /*186e0*/  R2UR UR31, R125 ;  /* 0x000000007d1f72ca */ /* 0x000fe200000e0000 */
[----:B----4-:R-:W2:Y:S01]  /*186f0*/  LDL.64 R8, [R1+0x28] ;  /* 0x0000280001087983 */ /* 0x010ea20000100a00 */
[----:B------:R-:W-:-:S02]  /*18700*/  R2UR UR27, R123 ;  /* 0x000000007b1b72ca */ /* 0x000fc400000e0000 */
[----:B---3--:R-:W-:Y:S01]  /*18710*/  R2UR UR46, R14 ;  /* 0x000000000e2e72ca */ /* 0x008fe200000e0000 */
[----:B------:R-:W-:Y:S01]  /*18720*/  VIADD R210, R3, 0x84 ;  /* 0x0000008403d27836 */ /* 0x000fe20000000000 */
[----:B------:R-:W-:Y:S01]  /*18730*/  R2UR UR47, R15 ;  /* 0x000000000f2f72ca */ /* 0x000fe200000e0000 */
[----:B------:R-:W-:Y:S01]  /*18740*/  IMAD.MOV.U32 R211, RZ, RZ, 0x40000040 ;  /* 0x40000040ffd37424 */ /* 0x000fe200078e00ff */
[----:B0-----:R-:W3:Y:S01]  /*18750*/  LDL.64 R6, [R1+0x20] ;  /* 0x0000200001067983 */ /* 0x001ee20000100a00 */
[----:B------:R-:W-:Y:S02]  /*18760*/  UMOV UR4, UR8 ;  /* 0x0000000800047c82 */ /* 0x000fe40008000000 */
[----:B------:R-:W-:Y:S02]  /*18770*/  UMOV UR5, UR9 ;  /* 0x0000000900057c82 */ /* 0x000fe40008000000 */
[----:B------:R-:W-:Y:S01]  /*18780*/  HGMMA.64x16x16.F32.BF16 R168, gdesc[UR4], RZ, !UPT, gsb0 ;  /* 0x0020000004a879f0 */ /* 0x000fe2000c0018ff */
[----:B------:R-:W-:Y:S01]  /*18790*/  UMOV UR20, UR8 ;  /* 0x0000000800147c82 */ /* 0x000fe20008000000 */
[----:B------:R-:W-:Y:S01]  /*187a0*/  UMOV UR21, UR9 ;  /* 0x0000000900157c82 */ /* 0x000fe20008000000 */
[----:B------:R-:W-:-:S02]  /*187b0*/  WARPGROUP.DEPBAR.LE gsb0, 0x0 ;  /* 0x00008000000079c5 */ /* 0x000fc40000010000 */
        /* <DEDUP_REMOVED lines=12> */
[----:B------:R-:W-:Y:S01]  /*18880*/  R2UR UR34, R120 ;  /* 0x00000000782272ca */ /* 0x000fe200000e0000 */
[----:B------:R-:W-:Y:S01]  /*18890*/  UMOV UR32, UR8 ;  /* 0x0000000800207c82 */ /* 0x000fe20008000000 */
[----:B------:R-:W-:Y:S01]  /*188a0*/  UMOV UR33, UR9 ;  /* 0x0000000900217c82 */ /* 0x000fe20008000000 */
[----:B------:R-:W-:Y:S02]  /*188b0*/  WARPGROUP.DEPBAR.LE gsb0, 0x0 ;  /* 0x00008000000079c5 */ /* 0x000fe40000010000 */
[----:B------:R-:W-:-:S08]  /*188c0*/  WARPGROUP.ARRIVE ;  /* 0x00000000000079c5 */ /* 0x000fd00000000000 */
[----:B------:R-:W-:Y:S01]  /*188d0*/  HGMMA.64x16x16.F32.BF16 R136, gdesc[UR32], RZ, !UPT, gsb0 ;  /* 0x00200000208879f0 */ /* 0x000fe2000c0018ff */
[----:B------:R-:W-:Y:S01]  /*188e0*/  R2UR UR30, R124 ;  /* 0x000000007c1e72ca */ /* 0x000fe200000e0000 */
[----:B------:R-:W-:Y:S01]  /*188f0*/  UMOV UR28, UR8 ;  /* 0x00000008001c7c82 */ /* 0x000fe20008000000 */
[----:B------:R-:W-:Y:S01]  /*18900*/  UMOV UR29, UR9 ;  /* 0x00000009001d7c82 */ /* 0x000fe20008000000 */
[C---:B------:R-:W-:Y:S02]  /*18910*/  VIADD R120, R3.reuse, 0x2 ;  /* 0x0000000203787836 */ /* 0x040fe40000000000 */
[----:B------:R-:W-:Y:S02]  /*18920*/  IMAD.MOV.U32 R121, RZ, RZ, 0x40000040 ;  /* 0x40000040ff797424 */ /* 0x000fe400078e00ff */
[C---:B------:R-:W-:Y:S01]  /*18930*/  VIADD R122, R3.reuse, 0x300 ;  /* 0x00000300037a7836 */ /* 0x040fe20000000000 */
[----:B------:R-:W-:Y:S01]  /*18940*/  R2UR UR10, R120 ;  /* 0x00000000780a72ca */ /* 0x000fe200000e0000 */
[----:B------:R-:W-:Y:S01]  /*18950*/  VIADD R120, R3, 0x102 ;  /* 0x0000010203787836 */ /* 0x000fe20000000000 */
[----:B------:R-:W-:Y:S01]  /*18960*/  R2UR UR11, R121 ;  /* 0x00000000790b72ca */ /* 0x000fe200000e0000 */
[----:B------:R-:W-:Y:S01]  /*18970*/  IMAD.MOV.U32 R121, RZ, RZ, 0x40000040 ;  /* 0x40000040ff797424 */ /* 0x000fe200078e00ff */
[----:B------:R-:W-:-:S02]  /*18980*/  WARPGROUP.DEPBAR.LE gsb0, 0x0 ;  /* 0x00008000000079c5 */ /* 0x000fc40000010000 */
[----:B------:R-:W-:-:S06]  /*18990*/  WARPGROUP.ARRIVE ;  /* 0x00000000000079c5 */ /* 0x000fcc0000000000 */
[----:B------:R-:W-:Y:S01]  /*189a0*/  HGMMA.64x16x16.F32.BF16 R128, gdesc[UR28], RZ, !UPT, gsb0 ;  /* 0x002000001c8079f0 */ /* 0x000fe2000c0018ff */
[----:B------:R-:W-:Y:S01]  /*189b0*/  R2UR UR26, R122 ;  /* 0x000000007a1a72ca */ /* 0x000fe200000e0000 */
[----:B------:R-:W-:Y:S01]  /*189c0*/  VIADD R122, R3, 0x82 ;  /* 0x00000082037a7836 */ /* 0x000fe20000000000 */
[----:B------:R-:W-:Y:S01]  /*189d0*/  R2UR UR22, R120 ;  /* 0x00000000781672ca */ /* 0x000fe200000e0000 */
[----:B------:R-:W-:Y:S01]  /*189e0*/  IMAD.MOV.U32 R123, RZ, RZ, 0x40000040 ;  /* 0x40000040ff7b7424 */ /* 0x000fe200078e00ff */
[----:B------:R-:W-:Y:S01]  /*189f0*/  R2UR UR23, R121 ;  /* 0x00000000791772ca */ /* 0x000fe200000e0000 */
[C---:B------:R-:W-:Y:S02]  /*18a00*/  VIADD R120, R3.reuse, 0x202 ;  /* 0x0000020203787836 */ /* 0x040fe40000000000 */
[----:B------:R-:W-:Y:S01]  /*18a10*/  IMAD.MOV.U32 R121, RZ, RZ, 0x40000040 ;  /* 0x40000040ff797424 */ /* 0x000fe200078e00ff */
        /* <DEDUP_REMOVED lines=47> */
[----:B------:R-:W-:Y:S01]  /*18d10*/  MOV R20, UR48 ;  /* 0x0000003000147c02 */ /* 0x000fe20008000f00 */
        /* <DEDUP_REMOVED lines=14> */
[----:B--2---:R-:W-:Y:S02]  /*18e00*/  R2UR UR38, R8 ;  /* 0x00000000082672ca */ /* 0x004fe400000e0000 */
[----:B------:R-:W-:Y:S02]  /*18e10*/  R2UR UR39, R9 ;  /* 0x00000000092772ca */ /* 0x000fe400000e0000 */
[----:B------:R-:W-:Y:S01]  /*18e20*/  R2UR UR26, R210 ;  /* 0x00000000d21a72ca */ /* 0x000fe200000e0000 */
[----:B------:R0:W5:Y:S08]  /*18e30*/  LDL.LU.64 R8, [R1+0xa0] ;  /* 0x0000a00001087983 */ /* 0x0001700000300a00 */
[----:B------:R-:W-:-:S02]  /*18e40*/  UMOV UR28, UR38 ;  /* 0x00000026001c7c82 */ /* 0x000fc40008000000 */
        /* <DEDUP_REMOVED lines=57> */
[----:B------:R-:W-:Y:S02]  /*191e0*/  MOV R14, UR41 ;  /* 0x00000029000e7c02 */ /* 0x000fe40008000f00 */
[----:B------:R-:W-:Y:S02]  /*191f0*/  MOV R15, UR40 ;  /* 0x00000028000f7c02 */ /* 0x000fe40008000f00 */
[----:B---3--:R-:W-:Y:S02]  /*19200*/  R2UR UR40, R6 ;  /* 0x00000000062872ca */ /* 0x008fe400000e0000 */
[----:B------:R-:W-:-:S02]  /*19210*/  R2UR UR41, R7 ;  /* 0x00000000072972ca */ /* 0x000fc400000e0000 */
        /* <DEDUP_REMOVED lines=67> */
[----:B------:R0:W5:Y:S01]  /*19650*/  LDL.LU.64 R6, [R1+0x98] ;  /* 0x0000980001067983 */ /* 0x0001620000300a00 */
        /* <DEDUP_REMOVED lines=12> */
[----:B------:R-:W2:Y:S08]  /*19720*/  LDL.64 R210, [R1+0x10] ;  /* 0x0000100001d27983 */ /* 0x000eb00000100a00 */
[----:B------:R-:W-:-:S02]  /*19730*/  UMOV UR18, UR38 ;  /* 0x0000002600127c82 */ /* 0x000fc40008000000 */
[----:B------:R-:W-:Y:S01]  /*19740*/  UMOV UR19, UR39 ;  /* 0x0000002700137c82 */ /* 0x000fe20008000000 */
[----:B------:R-:W-:Y:S02]  /*19750*/  WARPGROUP.DEPBAR.LE gsb0, 0x0 ;  /* 0x00008000000079c5 */ /* 0x000fe40000010000 */
[----:B------:R-:W-:-:S06]  /*19760*/  WARPGROUP.ARRIVE ;  /* 0x00000000000079c5 */ /* 0x000fcc0000000000 */
[----:B------:R-:W-:Y:S01]  /*19770*/  HGMMA.64x16x16.F32.BF16 R160, gdesc[UR16], R160, gsb0 ;  /* 0x0020000010a079f0 */ /* 0x000fe200080018a0 */
[----:B------:R-:W-:Y:S01]  /*19780*/  R2UR UR49, R21 ;  /* 0x00000000153172ca */ /* 0x000fe200000e0000 */
[----:B------:R-:W-:Y:S01]  /*19790*/  IMAD.MOV.U32 R21, RZ, RZ, 0x40000040 ;  /* 0x40000040ff157424 */ /* 0x000fe200078e00ff */
[----:B------:R-:W-:Y:S01]  /*197a0*/  R2UR UR48, R20 ;  /* 0x00000000143072ca */ /* 0x000fe200000e0000 */
[----:B------:R-:W-:-:S03]  /*197b0*/  VIADD R20, R3, 0x480 ;  /* 0x0000048003147836 */ /* 0x000fc60000000000 */
        /* <DEDUP_REMOVED lines=27> */
[----:B-1----:R-:W-:Y:S02]  /*19970*/  MOV R4, UR43 ;  /* 0x0000002b00047c02 */ /* 0x002fe40008000f00 */
[----:B------:R-:W-:Y:S02]  /*19980*/  MOV R5, UR42 ;  /* 0x0000002a00057c02 */ /* 0x000fe40008000f00 */
[----:B------:R-:W-:Y:S02]  /*19990*/  R2UR UR42, R20 ;  /* 0x00000000142a72ca */ /* 0x000fe400000e0000 */
[----:B------:R-:W-:Y:S01]  /*199a0*/  R2UR UR43, R21 ;  /* 0x00000000152b72ca */ /* 0x000fe200000e0000 */
[----:B------:R-:W-:Y:S01]  /*199b0*/  UMOV UR40, UR46 ;  /* 0x0000002e00287c82 */ /* 0x000fe20008000000 */
[----:B------:R-:W-:Y:S01]  /*199c0*/  UMOV UR41, UR47 ;  /* 0x0000002f00297c82 */ /* 0x000fe20008000000 */
[----:B------:R-:W-:-:S02]  /*199d0*/  WARPGROUP.DEPBAR.LE gsb0, 0x0 ;  /* 0x00008000000079c5 */ /* 0x000fc40000010000 */
        /* <DEDUP_REMOVED lines=83> */
[----:B------:R-:W-:Y:S01]  /*19f10*/  R2UR UR43, R4 ;  /* 0x00000000042b72ca */ /* 0x000fe200000e0000 */
[----:B------:R-:W-:Y:S01]  /*19f20*/  VIADD R4, R3, 0x404 ;  /* 0x0000040403047836 */ /* 0x000fe20000000000 */
[----:B------:R-:W-:Y:S01]  /*19f30*/  R2UR UR42, R5 ;  /* 0x00000000052a72ca */ /* 0x000fe200000e0000 */
        /* <DEDUP_REMOVED lines=237> */
[----:B------:R-:W-:Y:S01]  /*1ae10*/  IMAD.MOV.U32 R5, RZ, RZ, 0x40000040 ;  /* 0x40000040ff057424 */ /* 0x000fe200078e00ff */
[----:B------:R-:W-:Y:S02]  /*1ae20*/  R2UR UR41, R14 ;  /* 0x000000000e2972ca */ /* 0x000fe400000e0000 */
        /* <DEDUP_REMOVED lines=222> */
.L_x_6361:
[----:B------:R-:W-:Y:S01]  /*1bc10*/  SHF.L.U32 R0, R11, 0x1f, RZ ;  /* 0x0000001f0b007819 */ /* 0x000fe200000006ff */
[----:B------:R-:W-:-:S04]  /*1bc20*/  IMAD R11, R12, 0x8, R16 ;  /* 0x000000080c0b7824 */ /* 0x000fc800078e0210 */
[----:B------:R0:W1:Y:S01]  /*1bc30*/  SYNCS.PHASECHK.TRANS64.TRYWAIT P3, [R11+URZ+0x36850], R0 ;  /* 0x036850000b0075a7 */ /* 0x000062000806017f */
[----:B------:R-:W-:Y:S05]  /*1bc40*/  @!P0 BRA `(.L_x_6362) ;  /* 0x0000000000048947 */ /* 0x000fea0003800000 */
[----:B------:R-:W-:Y:S01]  /*1bc50*/  BPT.TRAP 0x1 ;  /* 0x000000040000795c */ /* 0x000fe20000300000 */
.L_x_6362:
[----:B------:R-:W-:Y:S04]  /*1bc60*/  BSSY B2, `(.L_x_6363) ;  /* 0x0000004000027945 */ /* 0x000fe80003800000 */
[----:B-1----:R-:W-:Y:S05]  /*1bc70*/  @P3 BRA `(.L_x_6364) ;  /* 0x0000000000083947 */ /* 0x002fea0003800000 */
[----:B------:R-:W1:Y:S02]  /*1bc80*/  SYNCS.PHASECHK.TRANS64.TRYWAIT P3, [R11+URZ+0x36850], R0 ;  /* 0x036850000b0075a7 */ /* 0x000e64000806017f */
[----:B-1----:R-:W-:Y:S05]  /*1bc90*/  @!P3 BRA `(.L_x_6365) ;  /* 0x000001400050b947 */ /* 0x002fea0003800000 */
.L_x_6364:
[----:B------:R-:W-:Y:S05]  /*1bca0*/  BSYNC B2 ;  /* 0x0000000000027941 */ /* 0x000fea0003800000 */
.L_x_6363:
        /* <DEDUP_REMOVED lines=10> */
[----:B------:R-:W-:Y:S01]  /*1bd50*/  FMUL.FTZ R153, R155, UR43 ;  /* 0x0000002b9b997c20 */ /* 0x000fe20008410000 */
        /* <DEDUP_REMOVED lines=9> */
[----:B------:R-:W-:Y:S01]  /*1bdf0*/  FMUL.FTZ R170, R173, UR43 ;  /* 0x0000002badaa7c20 */ /* 0x000fe20008410000 */
[----:B------:R-:W0:Y:S01]  /*1be00*/  MUFU.TANH R168, R168 ;  /* 0x000000a800a87308 */ /* 0x000e220000002400 */
[C---:B------:R-:W-:Y:S01]  /*1be10*/  VIADD R4, R2.reuse, 0x80 ;  /* 0x0000008002047836 */ /* 0x040fe20000000000 */
[----:B------:R-:W-:Y:S01]  /*1be20*/  R2UR UR6, R2 ;  /* 0x00000000020672ca */ /* 0x000fe200000e0000 */
        /* <DEDUP_REMOVED lines=12> */
[----:B------:R-:W-:Y:S01]  /*1bef0*/  HGMMA.64x192x16.F32.BF16 R24, R200, gdesc[UR4].tnspB, R24, gsb0 ;  /* 0x42e00004c8187df0 */ /* 0x000fe20008001818 */
        /* <DEDUP_REMOVED lines=33> */
[----:B------:R-:W-:Y:S01]  /*1c110*/  ULDC UR4, c[0x0][0x988] ;  /* 0x0002620000047ab9 */ /* 0x000fe20000000800 */
        /* <DEDUP_REMOVED lines=30> */
[----:B------:R-:W-:Y:S01]  /*1c300*/  HGMMA.64x192x16.F32.BF16 R24, R196, gdesc[UR4].tnspB, R24, gsb0 ;  /* 0x42e00004c4187df0 */ /* 0x000fe20008001818 */
[----:B------:R-:W-:Y:S01]  /*1c310*/  R2UR UR6, R4 ;  /* 0x00000000040672ca */ /* 0x000fe200000e0000 */
[----:B------:R-:W-:Y:S01]  /*1c320*/  VIADD R4, R2, 0x180 ;  /* 0x0000018002047836 */ /* 0x000fe20000000000 */
[----:B------:R-:W-:Y:S01]  /*1c330*/  R2UR UR7, R5 ;  /* 0x00000000050772ca */ /* 0x000fe200000e0000 */
[----:B------:R-:W-:-:S03]  /*1c340*/  IMAD.MOV.U32 R5, RZ, RZ, 0x40000040 ;  /* 0x40000040ff057424 */ /* 0x000fc600078e00ff */
        /* <DEDUP_REMOVED lines=29> */
[----:B------:R-:W1:Y:S08]  /*1c520*/  @P2 LDC R4, c[0x0][0x450] ;  /* 0x00011400ff042b82 */ /* 0x000e700000000800 */
[----:B------:R-:W2:Y:S01]  /*1c530*/  @P2 LDC R5, c[0x0][0x44c] ;  /* 0x00011300ff052b82 */ /* 0x000ea20000000800 */
[----:B------:R-:W-:-:S02]  /*1c540*/  WARPGROUP.DEPBAR.LE gsb0, 0x0 ;  /* 0x00008000000079c5 */ /* 0x000fc40000010000 */
[----:B------:R-:W-:Y:S01]  /*1c550*/  WARPGROUP.ARRIVE ;  /* 0x00000000000079c5 */ /* 0x000fe20000000000 */
[----:B------:R-:W-:Y:S01]  /*1c560*/  FMUL.FTZ R188, R169, UR43 ;  /* 0x0000002ba9bc7c20 */ /* 0x000fe20008410000 */
[----:B------:R-:W-:-:S04]  /*1c570*/  IMAD.IADD R169, R230, 0x1, R224 ;  /* 0x00000001e6a97824 */ /* 0x000fc800078e02e0 */
[----:B------:R-:W-:Y:S01]  /*1c580*/  HGMMA.64x192x16.F32.BF16 R24, R184, gdesc[UR4].tnspB, R24, gsb0 ;  /* 0x42e00004b8187df0 */ /* 0x000fe20008001818 */
[----:B--2---:R-:W-:Y:S01]  /*1c590*/  @P2 IMAD.HI.U32 R5, R169, R5, RZ ;  /* 0x00000005a9052227 */ /* 0x004fe200078e00ff */
[----:B------:R-:W2:Y:S04]  /*1c5a0*/  MUFU.TANH R188, R188 ;  /* 0x000000bc00bc7308 */ /* 0x000ea80000002400 */
[----:B-1----:R-:W-:Y:S01]  /*1c5b0*/  @P2 SHF.R.U32.HI R169, RZ, R4, R5 ;  /* 0x00000004ffa92219 */ /* 0x002fe20000011605 */
[----:B------:R-:W-:Y:S02]  /*1c5c0*/  VIADD R4, R2, 0x280 ;  /* 0x0000028002047836 */ /* 0x000fe40000000000 */
[----:B------:R-:W-:Y:S02]  /*1c5d0*/  IMAD.MOV.U32 R5, RZ, RZ, 0x40000040 ;  /* 0x40000040ff057424 */ /* 0x000fe400078e00ff */
[----:B------:R-:W1:Y:S01]  /*1c5e0*/  SHFL.IDX PT, R147, R169, RZ, 0x1c1f ;  /* 0x001c1fffa9937589 */ /* 0x000e6200000e0000 */
[----:B------:R-:W-:Y:S01]  /*1c5f0*/  R2UR UR6, R4 ;  /* 0x00000000040672ca */ /* 0x000fe200000e0000 */
[----:B------:R-:W-:Y:S01]  /*1c600*/  IMAD.MOV.U32 R4, RZ, RZ, -0x70 ;  /* 0xffffff90ff047424 */ /* 0x000fe200078e00ff */
[----:B------:R-:W-:Y:S01]  /*1c610*/  R2UR UR7, R5 ;  /* 0x00000000050772ca */ /* 0x000fe200000e0000 */
[----:B------:R-:W3:Y:S02]  /*1c620*/  SHFL.IDX PT, R169, R169, 0x1, 0x1c1f ;  /* 0x003c1f00a9a97f89 */ /* 0x000ee400000e0000 */
[----:B-----5:R-:W-:-:S04]  /*1c630*/  IMAD R4, R8, R4, 0x1 ;  /* 0x0000000108047424 */ /* 0x020fc800078e0204 */
[----:B------:R-:W-:-:S05]  /*1c640*/  IMAD R4, R229, -0x2, R4 ;  /* 0xfffffffee5047824 */ /* 0x000fca00078e0204 */
[----:B------:R-:W-:-:S05]  /*1c650*/  IADD3 R4, -R226, R4, R227 ;  /* 0x00000004e2047210 */ /* 0x000fca0007ffe1e3 */
[C---:B-1----:R-:W-:Y:S02]  /*1c660*/  IMAD.IADD R5, R4.reuse, 0x1, R147 ;  /* 0x0000000104057824 */ /* 0x042fe400078e0293 */
[----:B---3--:R-:W-:-:S03]  /*1c670*/  IMAD.IADD R169, R4, 0x1, R169 ;  /* 0x0000000104a97824 */ /* 0x008fc600078e02a9 */
[C---:B------:R-:W-:Y:S01]  /*1c680*/  ISETP.GT.AND P3, PT, R5.reuse, RZ, PT ;  /* 0x000000ff0500720c */ /* 0x040fe20003f64270 */
[----:B------:R-:W-:Y:S01]  /*1c690*/  IMAD.U32 R4, RZ, RZ, UR4 ;  /* 0x00000004ff047e24 */ /* 0x000fe2000f8e00ff */
[C---:B------:R-:W-:Y:S02]  /*1c6a0*/  ISETP.GT.AND P4, PT, R5.reuse, 0x1, PT ;  /* 0x000000010500780c */ /* 0x040fe40003f84270 */
[----:B0-----:R-:W-:Y:S02]  /*1c6b0*/  FSEL R128, R168, -INF , P3 ;  /* 0xff800000a8807808 */ /* 0x001fe40001800000 */
[----:B------:R-:W-:Y:S01]  /*1c6c0*/  ISETP.GT.AND P3, PT, R5, 0x8, PT ;  /* 0x000000080500780c */ /* 0x000fe20003f64270 */
[----:B------:R0:W1:Y:S01]  /*1c6d0*/  MUFU.TANH R168, R141 ;  /* 0x0000008d00a87308 */ /* 0x0000620000002400 */
[----:B--2---:R-:W-:Y:S02]  /*1c6e0*/  FSEL R136, R188, -INF , P4 ;  /* 0xff800000bc887808 */ /* 0x004fe40002000000 */
[----:B------:R-:W-:-:S02]  /*1c6f0*/  FMNMX.FTZ R147, R128, R10, !PT ;  /* 0x0000000a80937209 */ /* 0x000fc40007810000 */
[----:B------:R-:W-:Y:S02]  /*1c700*/  ISETP.GT.AND P4, PT, R5, 0x9, PT ;  /* 0x000000090500780c */ /* 0x000fe40003f84270 */
[----:B------:R-:W-:Y:S02]  /*1c710*/  FSEL R137, R171, -INF , P3 ;  /* 0xff800000ab897808 */ /* 0x000fe40001800000 */
[----:B------:R-:W-:Y:S01]  /*1c720*/  FMNMX.FTZ R147, R136, R147, !PT ;  /* 0x0000009388937209 */ /* 0x000fe20007810000 */
[----:B0-----:R-:W-:Y:S01]  /*1c730*/  FMUL.FTZ R141, R129, UR43 ;  /* 0x0000002b818d7c20 */ /* 0x001fe20008410000 */
[----:B------:R-:W-:Y:S01]  /*1c740*/  ISETP.GT.AND P3, PT, R5, 0x10, PT ;  /* 0x000000100500780c */ /* 0x000fe20003f64270 */
[----:B------:R0:W2:Y:S01]  /*1c750*/  MUFU.TANH R171, R140 ;  /* 0x0000008c00ab7308 */ /* 0x0000a20000002400 */
[----:B------:R-:W-:Y:S02]  /*1c760*/  FSEL R129, R170, -INF , P4 ;  /* 0xff800000aa817808 */ /* 0x000fe40002000000 */
[----:B------:R-:W-:Y:S01]  /*1c770*/  FMNMX.FTZ R148, R137, R147, !PT ;  /* 0x0000009389947209 */ /* 0x000fe20007810000 */
[----:B------:R-:W-:Y:S01]  /*1c780*/  FMUL.FTZ R147, R132, UR43 ;  /* 0x0000002b84937c20 */ /* 0x000fe20008410000 */
[----:B------:R-:W-:-:S02]  /*1c790*/  ISETP.GT.AND P4, PT, R5, 0x11, PT ;  /* 0x000000110500780c */ /* 0x000fc40003f84270 */
[----:B------:R-:W-:Y:S01]  /*1c7a0*/  FMNMX.FTZ R148, R129, R148, !PT ;  /* 0x0000009481947209 */ /* 0x000fe20007810000 */
[----:B------:R3:W4:Y:S01]  /*1c7b0*/  MUFU.TANH R170, R141 ;  /* 0x0000008d00aa7308 */ /* 0x0007220000002400 */
[----:B0-----:R-:W-:Y:S02]  /*1c7c0*/  FSEL R140, R172, -INF , P3 ;  /* 0xff800000ac8c7808 */ /* 0x001fe40001800000 */
[----:B------:R-:W-:Y:S02]  /*1c7d0*/  ISETP.GT.AND P3, PT, R5, 0x18, PT ;  /* 0x000000180500780c */ /* 0x000fe40003f64270 */
[----:B------:R-:W-:Y:S02]  /*1c7e0*/  FSEL R132, R161, -INF , P4 ;  /* 0xff800000a1847808 */ /* 0x000fe40002000000 */
[----:B------:R-:W-:Y:S01]  /*1c7f0*/  FMNMX.FTZ R148, R140, R148, !PT ;  /* 0x000000948c947209 */ /* 0x000fe20007810000 */
[----:B------:R0:W4:Y:S01]  /*1c800*/  MUFU.TANH R172, R147 ;  /* 0x0000009300ac7308 */ /* 0x0001220000002400 */
[----:B------:R-:W-:-:S02]  /*1c810*/  ISETP.GT.AND P4, PT, R5, 0x19, PT ;  /* 0x000000190500780c */ /* 0x000fc40003f84270 */
[----:B---3--:R-:W-:Y:S02]  /*1c820*/  FSEL R141, R163, -INF , P3 ;  /* 0xff800000a38d7808 */ /* 0x008fe40001800000 */
[----:B------:R-:W-:Y:S02]  /*1c830*/  FMNMX.FTZ R148, R132, R148, !PT ;  /* 0x0000009484947209 */ /* 0x000fe40007810000 */
[----:B------:R-:W-:Y:S02]  /*1c840*/  ISETP.GT.AND P3, PT, R5, 0x20, PT ;  /* 0x000000200500780c */ /* 0x000fe40003f64270 */
[----:B------:R-:W-:Y:S02]  /*1c850*/  FSEL R133, R162, -INF , P4 ;  /* 0xff800000a2857808 */ /* 0x000fe40002000000 */
[----:B------:R-:W-:Y:S02]  /*1c860*/  FMNMX.FTZ R148, R141, R148, !PT ;  /* 0x000000948d947209 */ /* 0x000fe40007810000 */
[----:B------:R-:W-:-:S02]  /*1c870*/  ISETP.GT.AND P4, PT, R5, 0x21, PT ;  /* 0x000000210500780c */ /* 0x000fc40003f84270 */
[----:B0-----:R-:W-:Y:S02]  /*1c880*/  FSEL R147, R164, -INF , P3 ;  /* 0xff800000a4937808 */ /* 0x001fe40001800000 */
[----:B------:R-:W-:Y:S02]  /*1c890*/  FMNMX.FTZ R148, R133, R148, !PT ;  /* 0x0000009485947209 */ /* 0x000fe40007810000 */
[----:B------:R-:W-:Y:S02]  /*1c8a0*/  ISETP.GT.AND P3, PT, R5, 0x28, PT ;  /* 0x000000280500780c */ /* 0x000fe40003f64270 */
[----:B------:R-:W-:Y:S02]  /*1c8b0*/  FSEL R120, R165, -INF , P4 ;  /* 0xff800000a5787808 */ /* 0x000fe40002000000 */
[----:B------:R-:W-:Y:S02]  /*1c8c0*/  FMNMX.FTZ R161, R147, R148, !PT ;  /* 0x0000009493a17209 */ /* 0x000fe40007810000 */
[----:B------:R-:W-:-:S02]  /*1c8d0*/  ISETP.GT.AND P4, PT, R5, 0x29, PT ;  /* 0x000000290500780c */ /* 0x000fc40003f84270 */
[----:B------:R-:W-:Y:S02]  /*1c8e0*/  FSEL R148, R156, -INF , P3 ;  /* 0xff8000009c947808 */ /* 0x000fe40001800000 */
[----:B------:R-:W-:Y:S02]  /*1c8f0*/  FMNMX.FTZ R161, R120, R161, !PT ;  /* 0x000000a178a17209 */ /* 0x000fe40007810000 */
[C---:B------:R-:W-:Y:S02]  /*1c900*/  ISETP.GT.AND P3, PT, R5.reuse, 0x30, PT ;  /* 0x000000300500780c */ /* 0x040fe40003f64270 */
[----:B------:R-:W-:Y:S02]  /*1c910*/  FMNMX.FTZ R161, R148, R161, !PT ;  /* 0x000000a194a17209 */ /* 0x000fe40007810000 */
[----:B------:R-:W-:Y:S02]  /*1c920*/  FSEL R163, R158, -INF , P3 ;  /* 0xff8000009ea37808 */ /* 0x000fe40001800000 */
[----:B------:R-:W-:-:S02]  /*1c930*/  ISETP.GT.AND P5, PT, R5, 0x38, PT ;  /* 0x000000380500780c */ /* 0x000fc40003fa4270 */
[----:B------:R-:W-:Y:S02]  /*1c940*/  ISETP.GT.AND P3, PT, R5, 0x39, PT ;  /* 0x000000390500780c */ /* 0x000fe40003f64270 */
[----:B------:R-:W-:Y:S02]  /*1c950*/  FSEL R164, R166, -INF , P5 ;  /* 0xff800000a6a47808 */ /* 0x000fe40002800000 */
[----:B------:R-:W-:Y:S02]  /*1c960*/  FSEL R165, R149, -INF , P3 ;  /* 0xff80000095a57808 */ /* 0x000fe40001800000 */
[C---:B------:R-:W-:Y:S02]  /*1c970*/  ISETP.GT.AND P5, PT, R5.reuse, 0x41, PT ;  /* 0x000000410500780c */ /* 0x040fe40003fa4270 */
[----:B------:R-:W-:Y:S02]  /*1c980*/  ISETP.GT.AND P6, PT, R5, 0x48, PT ;  /* 0x000000480500780c */ /* 0x000fe40003fc4270 */
[----:B------:R-:W-:-:S02]  /*1c990*/  FSEL R162, R167, -INF , P5 ;  /* 0xff800000a7a27808 */ /* 0x000fc40002800000 */
[C---:B------:R-:W-:Y:S02]  /*1c9a0*/  ISETP.GT.AND P3, PT, R5.reuse, 0x49, PT ;  /* 0x000000490500780c */ /* 0x040fe40003f64270 */
[----:B------:R-:W-:Y:S01]  /*1c9b0*/  ISETP.GT.AND P5, PT, R5, 0x51, PT ;  /* 0x000000510500780c */ /* 0x000fe20003fa4270 */
[----:B------:R-:W-:Y:S02]  /*1c9c0*/  WARPGROUP.DEPBAR.LE gsb0, 0x0 ;  /* 0x00008000000079c5 */ /* 0x000fe40000010000 */
[----:B------:R-:W-:Y:S01]  /*1c9d0*/  FMUL.FTZ R184, R121, UR43 ;  /* 0x0000002b79b87c20 */ /* 0x000fe20008410000 */
[----:B------:R-:W-:Y:S01]  /*1c9e0*/  FSEL R121, R157, -INF , P4 ;  /* 0xff8000009d797808 */ /* 0x000fe20002000000 */
[----:B------:R-:W-:Y:S01]  /*1c9f0*/  FMUL.FTZ R185, R124, UR43 ;  /* 0x0000002b7cb97c20 */ /* 0x000fe20008410000 */
[----:B------:R-:W-:Y:S01]  /*1ca00*/  ISETP.GT.AND P4, PT, R5, 0x31, PT ;  /* 0x000000310500780c */ /* 0x000fe20003f84270 */
[----:B------:R-:W-:Y:S01]  /*1ca10*/  WARPGROUP.ARRIVE ;  /* 0x00000000000079c5 */ /* 0x000fe20000000000 */
[----:B------:R-:W-:Y:S01]  /*1ca20*/  FMNMX.FTZ R161, R121, R161, !PT ;  /* 0x000000a179a17209 */ /* 0x000fe20007810000 */
[----:B------:R-:W0:Y:S01]  /*1ca30*/  MUFU.TANH R184, R184 ;  /* 0x000000b800b87308 */ /* 0x000e220000002400 */
[----:B------:R-:W-:-:S02]  /*1ca40*/  FSEL R156, R159, -INF , P4 ;  /* 0xff8000009f9c7808 */ /* 0x000fc40002000000 */
[----:B------:R-:W-:Y:S01]  /*1ca50*/  FMNMX.FTZ R161, R163, R161, !PT ;  /* 0x000000a1a3a17209 */ /* 0x000fe20007810000 */
[----:B------:R-:W-:Y:S01]  /*1ca60*/  HGMMA.64x192x16.F32.BF16 R24, R180, gdesc[UR4].tnspB, R24, gsb0 ;  /* 0x42e00004b4187df0 */ /* 0x000fe20008001818 */
[----:B------:R-:W-:Y:S02]  /*1ca70*/  ISETP.GT.AND P4, PT, R5, 0x40, PT ;  /* 0x000000400500780c */ /* 0x000fe40003f84270 */
[----:B------:R-:W-:Y:S01]  /*1ca80*/  FMNMX.FTZ R161, R156, R161, !PT ;  /* 0x000000a19ca17209 */ /* 0x000fe20007810000 */
[----:B------:R-:W3:Y:S01]  /*1ca90*/  MUFU.TANH R185, R185 ;  /* 0x000000b900b97308 */ /* 0x000ee20000002400 */
[----:B------:R-:W-:Y:S02]  /*1caa0*/  FSEL R149, R150, -INF , P4 ;  /* 0xff80000096957808 */ /* 0x000fe40002000000 */
[----:B------:R-:W-:Y:S02]  /*1cab0*/  FMNMX.FTZ R124, R164, R161, !PT ;  /* 0x000000a1a47c7209 */ /* 0x000fe40007810000 */
[----:B------:R-:W-:-:S02]  /*1cac0*/  FSEL R157, R173, -INF , P6 ;  /* 0xff800000ad9d7808 */ /* 0x000fc40003000000 */
[----:B------:R-:W-:Y:S02]  /*1cad0*/  FMNMX.FTZ R124, R165, R124, !PT ;  /* 0x0000007ca57c7209 */ /* 0x000fe40007810000 */
[----:B------:R-:W-:Y:S02]  /*1cae0*/  ISETP.GT.AND P4, PT, R5, 0x50, PT ;  /* 0x000000500500780c */ /* 0x000fe40003f84270 */
[----:B------:R-:W-:Y:S02]  /*1caf0*/  FMNMX.FTZ R124, R149, R124, !PT ;  /* 0x0000007c957c7209 */ /* 0x000fe40007810000 */
[----:B-1----:R-:W-:Y:S02]  /*1cb00*/  FSEL R161, R168, -INF , P3 ;  /* 0xff800000a8a17808 */ /* 0x002fe40001800000 */
[----:B------:R-:W-:Y:S02]  /*1cb10*/  FMNMX.FTZ R150, R162, R124, !PT ;  /* 0x0000007ca2967209 */ /* 0x000fe40007810000 */
[----:B------:R-:W-:-:S02]  /*1cb20*/  ISETP.GT.AND P6, PT, R5, 0x58, PT ;  /* 0x000000580500780c */ /* 0x000fc40003fc4270 */
[----:B------:R-:W-:Y:S02]  /*1cb30*/  FMNMX.FTZ R166, R157, R150, !PT ;  /* 0x000000969da67209 */ /* 0x000fe40007810000 */
[----:B------:R-:W-:Y:S02]  /*1cb40*/  ISETP.GT.AND P3, PT, R5, 0x59, PT ;  /* 0x000000590500780c */ /* 0x000fe40003f64270 */
[----:B--2---:R-:W-:Y:S02]  /*1cb50*/  FSEL R159, R171, -INF , P4 ;  /* 0xff800000ab9f7808 */ /* 0x004fe40002000000 */
[----:B------:R-:W-:Y:S02]  /*1cb60*/  FMNMX.FTZ R166, R161, R166, !PT ;  /* 0x000000a6a1a67209 */ /* 0x000fe40007810000 */
[----:B----4-:R-:W-:Y:S02]  /*1cb70*/  FSEL R124, R170, -INF , P5 ;  /* 0xff800000aa7c7808 */ /* 0x010fe40002800000 */
[----:B------:R-:W-:-:S02]  /*1cb80*/  FSEL R150, R172, -INF , P6 ;  /* 0xff800000ac967808 */ /* 0x000fc40003000000 */
[----:B------:R-:W-:Y:S02]  /*1cb90*/  FSEL R158, R174, -INF , P3 ;  /* 0xff800000ae9e7808 */ /* 0x000fe40001800000 */
[C---:B------:R-:W-:Y:S02]  /*1cba0*/  ISETP.GT.AND P4, PT, R5.reuse, 0x60, PT ;  /* 0x000000600500780c */ /* 0x040fe40003f84270 */
[C---:B------:R-:W-:Y:S02]  /*1cbb0*/  ISETP.GT.AND P5, PT, R5.reuse, 0x61, PT ;  /* 0x000000610500780c */ /* 0x040fe40003fa4270 */
[C---:B------:R-:W-:Y:S02]  /*1cbc0*/  ISETP.GT.AND P6, PT, R5.reuse, 0x68, PT ;  /* 0x000000680500780c */ /* 0x040fe40003fc4270 */
[----:B------:R-:W-:Y:S01]  /*1cbd0*/  ISETP.GT.AND P3, PT, R5, 0x69, PT ;  /* 0x000000690500780c */ /* 0x000fe20003f64270 */
[----:B------:R-:W-:Y:S01]  /*1cbe0*/  FMUL.FTZ R5, R125, UR43 ;  /* 0x0000002b7d057c20 */ /* 0x000fe20008410000 */
[----:B------:R-:W-:-:S02]  /*1cbf0*/  FMNMX.FTZ R166, R159, R166, !PT ;  /* 0x000000a69fa67209 */ /* 0x000fc40007810000 */
[----:B------:R-:W-:Y:S02]  /*1cc00*/  FSEL R125, R175, -INF , P4 ;  /* 0xff800000af7d7808 */ /* 0x000fe40002000000 */
[----:B------:R-:W-:Y:S01]  /*1cc10*/  FMNMX.FTZ R166, R124, R166, !PT ;  /* 0x000000a67ca67209 */ /* 0x000fe20007810000 */
[----:B------:R-:W1:Y:S01]  /*1cc20*/  MUFU.TANH R5, R5 ;  /* 0x0000000500057308 */ /* 0x000e620000002400 */
[----:B0-----:R-:W-:Y:S02]  /*1cc30*/  FSEL R167, R184, -INF , P5 ;  /* 0xff800000b8a77808 */ /* 0x001fe40002800000 */
[----:B------:R-:W-:Y:S02]  /*1cc40*/  FMNMX.FTZ R166, R150, R166, !PT ;  /* 0x000000a696a67209 */ /* 0x000fe40007810000 */
[----:B------:R-:W-:Y:S02]  /*1cc50*/  ISETP.GT.AND P4, PT, R169, 0x1, PT ;  /* 0x00000001a900780c */ /* 0x000fe40003f84270 */
[----:B------:R-:W-:-:S02]  /*1cc60*/  FMNMX.FTZ R168, R158, R166, !PT ;  /* 0x000000a69ea87209 */ /* 0x000fc40007810000 */
[----:B------:R0:W2:Y:S01]  /*1cc70*/  MUFU.TANH R166, R151 ;  /* 0x0000009700a67308 */ /* 0x0000a20000002400 */
[----:B------:R-:W-:Y:S02]  /*1cc80*/  ISETP.GT.AND P5, PT, R169, 0x8, PT ;  /* 0x00000008a900780c */ /* 0x000fe40003fa4270 */
[----:B------:R-:W-:Y:S02]  /*1cc90*/  FMNMX.FTZ R168, R125, R168, !PT ;  /* 0x000000a87da87209 */ /* 0x000fe40007810000 */
[----:B------:R-:W-:Y:S02]  /*1cca0*/  FSEL R12, R12, -INF , P5 ;  /* 0xff8000000c0c7808 */ /* 0x000fe40002800000 */
[----:B------:R-:W-:Y:S01]  /*1ccb0*/  FMNMX.FTZ R170, R167, R168, !PT ;  /* 0x000000a8a7aa7209 */ /* 0x000fe20007810000 */
[----:B0-----:R-:W-:Y:S01]  /*1ccc0*/  FMUL.FTZ R151, R138, UR43 ;  /* 0x0000002b8a977c20 */ /* 0x001fe20008410000 */
[----:B---3--:R-:W-:Y:S02]  /*1ccd0*/  FSEL R138, R185, -INF , P6 ;  /* 0xff800000b98a7808 */ /* 0x008fe40003000000 */
[C---:B------:R-:W-:Y:S01]  /*1cce0*/  ISETP.GT.AND P6, PT, R169.reuse, 0x9, PT ;  /* 0x00000009a900780c */ /* 0x040fe20003fc4270 */
[----:B------:R1:W0:Y:S01]  /*1ccf0*/  MUFU.TANH R168, R151 ;  /* 0x0000009700a87308 */ /* 0x0002220000002400 */
[----:B------:R-:W-:-:S02]  /*1cd00*/  ISETP.GT.AND P5, PT, R169, 0x18, PT ;  /* 0x00000018a900780c */ /* 0x000fc40003fa4270 */
[----:B------:R-:W-:Y:S02]  /*1cd10*/  FSEL R14, R14, -INF , P6 ;  /* 0xff8000000e0e7808 */ /* 0x000fe40003000000 */
[----:B------:R-:W-:Y:S02]  /*1cd20*/  ISETP.GT.AND P6, PT, R169, 0x19, PT ;  /* 0x00000019a900780c */ /* 0x000fe40003fc4270 */
[----:B------:R-:W-:Y:S02]  /*1cd30*/  FSEL R21, R21, -INF , P5 ;  /* 0xff80000015157808 */ /* 0x000fe40002800000 */
[----:B-1----:R-:W-:Y:S02]  /*1cd40*/  FSEL R151, R5, -INF , P3 ;  /* 0xff80000005977808 */ /* 0x002fe40001800000 */
[----:B------:R-:W-:Y:S02]  /*1cd50*/  FMNMX.FTZ R5, R138, R170, !PT ;  /* 0x000000aa8a057209 */ /* 0x000fe40007810000 */
[----:B------:R-:W-:-:S02]  /*1cd60*/  ISETP.GT.AND P3, PT, R169, RZ, PT ;  /* 0x000000ffa900720c */ /* 0x000fc40003f64270 */
[----:B------:R-:W-:Y:S02]  /*1cd70*/  FMNMX.FTZ R5, R151, R5, !PT ;  /* 0x0000000597057209 */ /* 0x000fe40007810000 */
[----:B------:R-:W-:Y:S02]  /*1cd80*/  FSEL R0, R0, -INF , P3 ;  /* 0xff80000000007808 */ /* 0x000fe40001800000 */
[----:B------:R-:W-:Y:S01]  /*1cd90*/  ISETP.GT.AND P3, PT, R169, 0x10, PT ;  /* 0x00000010a900780c */ /* 0x000fe20003f64270 */
[----:B------:R-:W1:Y:S01]  /*1cda0*/  SHFL.BFLY PT, R170, R5, 0x2, 0x1f ;  /* 0x0c401f0005aa7f89 */ /* 0x000e6200000e0000 */
[----:B------:R-:W-:Y:S02]  /*1cdb0*/  FSEL R160, R160, -INF , P6 ;  /* 0xff800000a0a07808 */ /* 0x000fe40003000000 */
[----:B------:R-:W-:Y:S02]  /*1cdc0*/  FSEL R15, R15, -INF , P3 ;  /* 0xff8000000f0f7808 */ /* 0x000fe40001800000 */
[----:B------:R-:W-:-:S02]  /*1cdd0*/  ISETP.GT.AND P3, PT, R169, 0x20, PT ;  /* 0x00000020a900780c */ /* 0x000fc40003f64270 */
[C---:B------:R-:W-:Y:S02]  /*1cde0*/  ISETP.GT.AND P5, PT, R169.reuse, 0x28, PT ;  /* 0x00000028a900780c */ /* 0x040fe40003fa4270 */
[----:B------:R-:W-:Y:S02]  /*1cdf0*/  FSEL R152, R152, -INF , P3 ;  /* 0xff80000098987808 */ /* 0x000fe40001800000 */
[C---:B------:R-:W-:Y:S02]  /*1ce00*/  ISETP.GT.AND P6, PT, R169.reuse, 0x29, PT ;  /* 0x00000029a900780c */ /* 0x040fe40003fc4270 */
[----:B------:R-:W-:Y:S02]  /*1ce10*/  FSEL R154, R154, -INF , P5 ;  /* 0xff8000009a9a7808 */ /* 0x000fe40002800000 */
[----:B------:R-:W-:Y:S02]  /*1ce20*/  ISETP.GT.AND P3, PT, R169, 0x30, PT ;  /* 0x00000030a900780c */ /* 0x000fe40003f64270 */
[----:B------:R-:W-:-:S02]  /*1ce30*/  FSEL R155, R155, -INF , P6 ;  /* 0xff8000009b9b7808 */ /* 0x000fc40003000000 */
[----:B------:R-:W-:Y:S02]  /*1ce40*/  FSEL R144, R144, -INF , P3 ;  /* 0xff80000090907808 */ /* 0x000fe40001800000 */
[C---:B------:R-:W-:Y:S02]  /*1ce50*/  ISETP.GT.AND P5, PT, R169.reuse, 0x38, PT ;  /* 0x00000038a900780c */ /* 0x040fe40003fa4270 */
[----:B------:R-:W-:Y:S02]  /*1ce60*/  ISETP.GT.AND P6, PT, R169, 0x39, PT ;  /* 0x00000039a900780c */ /* 0x000fe40003fc4270 */
[----:B-1----:R-:W-:Y:S02]  /*1ce70*/  FMNMX.FTZ R5, R5, R170, !PT ;  /* 0x000000aa05057209 */ /* 0x002fe40007810000 */
[----:B------:R-:W-:Y:S02]  /*1ce80*/  FSEL R146, R146, -INF , P5 ;  /* 0xff80000092927808 */ /* 0x000fe40002800000 */
[----:B------:R-:W-:Y:S01]  /*1ce90*/  ISETP.GT.AND P3, PT, R169, 0x40, PT ;  /* 0x00000040a900780c */ /* 0x000fe20003f64270 */
[----:B------:R-:W1:Y:S01]  /*1cea0*/  SHFL.BFLY PT, R170, R5, 0x1, 0x1f ;  /* 0x0c201f0005aa7f89 */ /* 0x000e6200000e0000 */
[----:B--2---:R-:W-:-:S02]  /*1ceb0*/  FSEL R166, R166, -INF , P6 ;  /* 0xff800000a6a67808 */ /* 0x004fc40003000000 */
[----:B0-----:R-:W-:Y:S02]  /*1cec0*/  FSEL R168, R168, -INF , P3 ;  /* 0xff800000a8a87808 */ /* 0x001fe40001800000 */
[C---:B------:R-:W-:Y:S02]  /*1ced0*/  ISETP.GT.AND P5, PT, R169.reuse, 0x48, PT ;  /* 0x00000048a900780c */ /* 0x040fe40003fa4270 */
        /* <DEDUP_REMOVED lines=9> */
[----:B-1----:R-:W-:-:S02]  /*1cf70*/  FMNMX.FTZ R5, R5, R170, !PT ;  /* 0x000000aa05057209 */ /* 0x002fc40007810000 */
[----:B------:R-:W-:Y:S02]  /*1cf80*/  FSEL R170, R3, -INF , P4 ;  /* 0xff80000003aa7808 */ /* 0x000fe40002000000 */
[----:B------:R-:W-:Y:S01]  /*1cf90*/  FMNMX.FTZ R3, R0, R9, !PT ;  /* 0x0000000900037209 */ /* 0x000fe20007810000 */
[----:B------:R-:W-:Y:S01]  /*1cfa0*/  FMUL.FTZ R171, R5, R4 ;  /* 0x0000000405ab7220 */ /* 0x000fe20000410000 */
[----:B------:R-:W-:Y:S02]  /*1cfb0*/  ISETP.GT.AND P4, PT, R169, 0x11, PT ;  /* 0x00000011a900780c */ /* 0x000fe40003f84270 */
[----:B------:R-:W-:Y:S02]  /*1cfc0*/  FMNMX.FTZ R3, R170, R3, !PT ;  /* 0x00000003aa037209 */ /* 0x000fe40007810000 */
[----:B------:R-:W-:Y:S02]  /*1cfd0*/  FSEL R20, R20, -INF , P4 ;  /* 0xff80000014147808 */ /* 0x000fe40002000000 */
[----:B------:R-:W-:-:S02]  /*1cfe0*/  FMNMX.FTZ R3, R12, R3, !PT ;  /* 0x000000030c037209 */ /* 0x000fc40007810000 */
[----:B------:R-:W-:Y:S02]  /*1cff0*/  ISETP.GT.AND P4, PT, R169, 0x21, PT ;  /* 0x00000021a900780c */ /* 0x000fe40003f84270 */
[----:B------:R-:W-:Y:S02]  /*1d000*/  FMNMX.FTZ R3, R14, R3, !PT ;  /* 0x000000030e037209 */ /* 0x000fe40007810000 */
[----:B------:R-:W-:Y:S02]  /*1d010*/  FSEL R153, R153, -INF , P4 ;  /* 0xff80000099997808 */ /* 0x000fe40002000000 */
[----:B------:R-:W-:Y:S02]  /*1d020*/  FMNMX.FTZ R3, R15, R3, !PT ;  /* 0x000000030f037209 */ /* 0x000fe40007810000 */
[----:B------:R-:W-:Y:S02]  /*1d030*/  ISETP.GT.AND P4, PT, R169, 0x31, PT ;  /* 0x00000031a900780c */ /* 0x000fe40003f84270 */
[----:B------:R-:W-:-:S02]  /*1d040*/  FMNMX.FTZ R3, R20, R3, !PT ;  /* 0x0000000314037209 */ /* 0x000fc40007810000 */
[----:B------:R-:W-:Y:S02]  /*1d050*/  FSEL R145, R145, -INF , P4 ;  /* 0xff80000091917808 */ /* 0x000fe40002000000 */
[----:B------:R-:W-:Y:S02]  /*1d060*/  FMNMX.FTZ R3, R21, R3, !PT ;  /* 0x0000000315037209 */ /* 0x000fe40007810000 */
[----:B------:R-:W-:Y:S02]  /*1d070*/  ISETP.GT.AND P4, PT, R169, 0x41, PT ;  /* 0x00000041a900780c */ /* 0x000fe40003f84270 */
[----:B------:R-:W-:Y:S02]  /*1d080*/  FMNMX.FTZ R3, R160, R3, !PT ;  /* 0x00000003a0037209 */ /* 0x000fe40007810000 */
[----:B------:R-:W-:Y:S02]  /*1d090*/  FSEL R139, R139, -INF , P4 ;  /* 0xff8000008b8b7808 */ /* 0x000fe40002000000 */
[----:B------:R-:W-:-:S02]  /*1d0a0*/  FMNMX.FTZ R3, R152, R3, !PT ;  /* 0x0000000398037209 */ /* 0x000fc40007810000 */
[----:B------:R-:W-:Y:S02]  /*1d0b0*/  FSEL R134, R134, -INF , P6 ;  /* 0xff80000086867808 */ /* 0x000fe40003000000 */
[----:B------:R-:W-:Y:S02]  /*1d0c0*/  FMNMX.FTZ R3, R153, R3, !PT ;  /* 0x0000000399037209 */ /* 0x000fe40007810000 */
[----:B------:R-:W-:Y:S02]  /*1d0d0*/  FSETP.NEU.FTZ.AND P4, PT, R5, -INF , PT ;  /* 0xff8000000500780b */ /* 0x000fe40003f9d000 */
[----:B------:R-:W-:Y:S02]  /*1d0e0*/  FMNMX.FTZ R3, R154, R3, !PT ;  /* 0x000000039a037209 */ /* 0x000fe40007810000 */
[----:B------:R-:W-:Y:S02]  /*1d0f0*/  ISETP.GT.AND P5, PT, R169, 0x60, PT ;  /* 0x00000060a900780c */ /* 0x000fe40003fa4270 */
[----:B------:R-:W-:-:S02]  /*1d100*/  FMNMX.FTZ R3, R155, R3, !PT ;  /* 0x000000039b037209 */ /* 0x000fc40007810000 */
[----:B------:R-:W-:Y:S02]  /*1d110*/  FSEL R135, R135, -INF , P3 ;  /* 0xff80000087877808 */ /* 0x000fe40001800000 */
[----:B------:R-:W-:Y:S02]  /*1d120*/  FMNMX.FTZ R3, R144, R3, !PT ;  /* 0x0000000390037209 */ /* 0x000fe40007810000 */
[----:B------:R-:W-:Y:S02]  /*1d130*/  FSEL R171, R171, RZ, P4 ;  /* 0x000000ffabab7208 */ /* 0x000fe40002000000 */
[----:B------:R-:W-:Y:S02]  /*1d140*/  FMNMX.FTZ R3, R145, R3, !PT ;  /* 0x0000000391037209 */ /* 0x000fe40007810000 */
[----:B------:R-:W-:Y:S01]  /*1d150*/  ISETP.GT.AND P6, PT, R169, 0x61, PT ;  /* 0x00000061a900780c */ /* 0x000fe20003fc4270 */
[-CC-:B------:R-:W-:Y:S01]  /*1d160*/  FFMA.FTZ R192, R147, R4.reuse, -R171.reuse ;  /* 0x0000000493c07223 */ /* 0x180fe200000108ab */
[----:B------:R-:W-:Y:S01]  /*1d170*/  FMNMX.FTZ R3, R146, R3, !PT ;  /* 0x0000000392037209 */ /* 0x000fe20007810000 */
[-CC-:B------:R-:W-:Y:S01]  /*1d180*/  FFMA.FTZ R202, R137, R4.reuse, -R171.reuse ;  /* 0x0000000489ca7223 */ /* 0x180fe200000108ab */
[----:B------:R-:W-:Y:S01]  /*1d190*/  FSEL R122, R122, -INF , P5 ;  /* 0xff8000007a7a7808 */ /* 0x000fe20002800000 */
[-CC-:B------:R-:W-:Y:S01]  /*1d1a0*/  FFMA.FTZ R137, R129, R4.reuse, -R171.reuse ;  /* 0x0000000481897223 */ /* 0x180fe200000108ab */
[----:B------:R-:W-:Y:S01]  /*1d1b0*/  FMNMX.FTZ R3, R166, R3, !PT ;  /* 0x00000003a6037209 */ /* 0x000fe20007810000 */
[-CC-:B------:R-:W-:Y:S01]  /*1d1c0*/  FFMA.FTZ R194, R148, R4.reuse, -R171.reuse ;  /* 0x0000000494c27223 */ /* 0x180fe200000108ab */
        /* <DEDUP_REMOVED lines=15> */
[----:B------:R-:W-:Y:S01]  /*1d2c0*/  FFMA.FTZ R184, R149, R4, -R171 ;  /* 0x0000000495b87223 */ /* 0x000fe200000108ab */
[----:B------:R-:W-:Y:S01]  /*1d2d0*/  FSEL R156, R127, -INF , P5 ;  /* 0xff8000007f9c7808 */ /* 0x000fe20002800000 */
[----:B------:R-:W-:-:S02]  /*1d2e0*/  WARPGROUP.DEPBAR.LE gsb0, 0x0 ;  /* 0x00008000000079c5 */ /* 0x000fc40000010000 */
[----:B------:R-:W-:Y:S01]  /*1d2f0*/  FMNMX.FTZ R3, R130, R3, !PT ;  /* 0x0000000382037209 */ /* 0x000fe20007810000 */
[----:B------:R-:W-:Y:S01]  /*1d300*/  WARPGROUP.ARRIVE ;  /* 0x00000000000079c5 */ /* 0x000fe20000000000 */
        /* <DEDUP_REMOVED lines=22> */
[----:B------:R-:W-:Y:S04]  /*1d470*/  MUFU.EX2 R137, R137 ;  /* 0x0000008900897308 */ /* 0x000fe80000000800 */
[----:B------:R-:W0:Y:S04]  /*1d480*/  SHFL.BFLY PT, R133, R3, 0x2, 0x1f ;  /* 0x0c401f0003857f89 */ /* 0x000e2800000e0000 */
[----:B------:R-:W-:Y:S08]  /*1d490*/  MUFU.EX2 R196, R196 ;  /* 0x000000c400c47308 */ /* 0x000ff00000000800 */
[----:B------:R-:W-:Y:S08]  /*1d4a0*/  MUFU.EX2 R129, R129 ;  /* 0x0000008100817308 */ /* 0x000ff00000000800 */
[----:B------:R-:W-:Y:S01]  /*1d4b0*/  MUFU.EX2 R198, R198 ;  /* 0x000000c600c67308 */ /* 0x000fe20000000800 */
[----:B0-----:R-:W-:Y:S01]  /*1d4c0*/  FMNMX.FTZ R3, R3, R133, !PT ;  /* 0x0000008503037209 */ /* 0x001fe20007810000 */
[-CC-:B------:R-:W-:Y:S01]  /*1d4d0*/  FFMA.FTZ R133, R124, R4.reuse, -R171.reuse ;  /* 0x000000047c857223 */ /* 0x180fe200000108ab */
[-CC-:B------:R-:W-:Y:S01]  /*1d4e0*/  FFMA.FTZ R124, R125, R4.reuse, -R171.reuse ;  /* 0x000000047d7c7223 */ /* 0x180fe200000108ab */
[----:B------:R-:W-:-:S04]  /*1d4f0*/  FFMA.FTZ R125, R167, R4, -R171 ;  /* 0x00000004a77d7223 */ /* 0x000fc800000108ab */
[----:B------:R-:W-:Y:S01]  /*1d500*/  MUFU.EX2 R128, R128 ;  /* 0x0000008000807308 */ /* 0x000fe20000000800 */
[----:B------:R-:W0:Y:S07]  /*1d510*/  SHFL.BFLY PT, R141, R3, 0x1, 0x1f ;  /* 0x0c201f00038d7f89 */ /* 0x000e2e00000e0000 */
[----:B------:R-:W-:Y:S08]  /*1d520*/  MUFU.EX2 R192, R192 ;  /* 0x000000c000c07308 */ /* 0x000ff00000000800 */
[----:B------:R-:W-:Y:S08]  /*1d530*/  MUFU.EX2 R132, R132 ;  /* 0x0000008400847308 */ /* 0x000ff00000000800 */
[----:B------:R-:W-:Y:S01]  /*1d540*/  MUFU.EX2 R194, R194 ;  /* 0x000000c200c27308 */ /* 0x000fe20000000800 */
[----:B0-----:R-:W-:Y:S01]  /*1d550*/  FMNMX.FTZ R3, R3, R141, !PT ;  /* 0x0000008d03037209 */ /* 0x001fe20007810000 */
[----:B------:R-:W-:-:S03]  /*1d560*/  FFMA.FTZ R141, R151, R4, -R171 ;  /* 0x00000004978d7223 */ /* 0x000fc600000108ab */
        /* <DEDUP_REMOVED lines=8> */
[----:B------:R-:W-:Y:S02]  /*1d5f0*/  VIADD R14, R2, 0x300 ;  /* 0x00000300020e7836 */ /* 0x000fe40000000000 */
[-C--:B------:R-:W-:Y:S01]  /*1d600*/  FFMA.FTZ R201, R0, R4.reuse, -R149 ;  /* 0x0000000400c97223 */ /* 0x080fe20000010895 */
[----:B------:R-:W-:Y:S01]  /*1d610*/  FADD.FTZ R2, -R15, R9 ;  /* 0x000000090f027221 */ /* 0x000fe20000010100 */
[----:B------:R-:W-:Y:S01]  /*1d620*/  IMAD.MOV.U32 R15, RZ, RZ, 0x40000040 ;  /* 0x40000040ff0f7424 */ /* 0x000fe200078e00ff */
[----:B------:R-:W-:Y:S01]  /*1d630*/  FSEL R0, R5, RZ, P4 ;  /* 0x000000ff05007208 */ /* 0x000fe20002000000 */
[-CC-:B------:R-:W-:Y:S01]  /*1d640*/  FFMA.FTZ R150, R170, R4.reuse, -R149.reuse ;  /* 0x00000004aa967223 */ /* 0x180fe20000010895 */
[----:B------:R-:W-:Y:S01]  /*1d650*/  R2UR UR6, R14 ;  /* 0x000000000e0672ca */ /* 0x000fe200000e0000 */
[-C--:B------:R-:W-:Y:S01]  /*1d660*/  FMUL.FTZ R2, R2, R4.reuse ;  /* 0x0000000402027220 */ /* 0x080fe20000410000 */
[----:B------:R-:W-:Y:S01]  /*1d670*/  R2UR UR7, R15 ;  /* 0x000000000f0772ca */ /* 0x000fe200000e0000 */
        /* <DEDUP_REMOVED lines=9> */
[----:B------:R-:W0:Y:S01]  /*1d710*/  MUFU.EX2 R2, R2 ;  /* 0x0000000200027308 */ /* 0x000e220000000800 */
[-CC-:B------:R-:W-:Y:S01]  /*1d720*/  FFMA.FTZ R152, R155, R4.reuse, -R149.reuse ;  /* 0x000000049b987223 */ /* 0x180fe20000010895 */
[-CC-:B------:R-:W-:Y:S01]  /*1d730*/  FFMA.FTZ R189, R144, R4.reuse, -R149.reuse ;  /* 0x0000000490bd7223 */ /* 0x180fe20000010895 */
[----:B------:R-:W-:Y:S01]  /*1d740*/  HGMMA.64x192x16.F32.BF16 R24, R176, gdesc[UR4].tnspB, R24, gsb0 ;  /* 0x42e00004b0187df0 */ /* 0x000fe20008001818 */
        /* <DEDUP_REMOVED lines=14> */
[----:B------:R-:W-:Y:S01]  /*1d830*/  FFMA.FTZ R148, R148, R4, -R149 ;  /* 0x0000000494947223 */ /* 0x000fe20000010895 */
[C---:B------:R-:W-:Y:S01]  /*1d840*/  ISETP.GT.AND P3, PT, R8.reuse, R223, PT ;  /* 0x000000df0800720c */ /* 0x040fe20003f64270 */
[----:B------:R-:W-:-:S04]  /*1d850*/  VIADD R8, R8, 0xffffffff ;  /* 0xffffffff08087836 */ /* 0x000fc80000000000 */
[----:B------:R-:W0:Y:S01]  /*1d860*/  MUFU.EX2 R203, R203 ;  /* 0x000000cb00cb7308 */ /* 0x000e220000000800 */
[----:B-1----:R-:W-:Y:S01]  /*1d870*/  FFMA.FTZ R7, R0, R7, R200 ;  /* 0x0000000700077223 */ /* 0x002fe200000100c8 */
[----:B------:R-:W-:-:S03]  /*1d880*/  F2FP.BF16.F32.PACK_AB R200, R136, R200 ;  /* 0x000000c888c8723e */ /* 0x000fc600000010ff */
[----:B------:R-:W-:-:S03]  /*1d890*/  FADD.FTZ R7, R136, R7 ;  /* 0x0000000788077221 */ /* 0x000fc60000010000 */
[----:B------:R-:W1:Y:S01]  /*1d8a0*/  MUFU.EX2 R12, R12 ;  /* 0x0000000c000c7308 */ /* 0x000e620000000800 */
[----:B--2---:R-:W-:Y:S01]  /*1d8b0*/  FADD.FTZ R6, R150, R6 ;  /* 0x0000000696067221 */ /* 0x004fe20000010000 */
[----:B------:R-:W-:Y:S01]  /*1d8c0*/  FADD.FTZ R7, R202, R7 ;  /* 0x00000007ca077221 */ /* 0x000fe20000010000 */
[C---:B------:R-:W-:Y:S02]  /*1d8d0*/  F2FP.BF16.F32.PACK_AB R202, R137.reuse, R202 ;  /* 0x000000ca89ca723e */ /* 0x040fe400000010ff */
[----:B------:R-:W-:Y:S01]  /*1d8e0*/  F2FP.BF16.F32.PACK_AB R201, R150, R201 ;  /* 0x000000c996c9723e */ /* 0x000fe200000010ff */
[----:B------:R-:W-:Y:S02]  /*1d8f0*/  FADD.FTZ R7, R137, R7 ;  /* 0x0000000789077221 */ /* 0x000fe40000010000 */
[----:B------:R-:W2:Y:S08]  /*1d900*/  MUFU.EX2 R197, R197 ;  /* 0x000000c500c57308 */ /* 0x000eb00000000800 */
[----:B------:R-:W3:Y:S08]  /*1d910*/  MUFU.EX2 R151, R151 ;  /* 0x0000009700977308 */ /* 0x000ef00000000800 */
[----:B------:R-:W4:Y:S08]  /*1d920*/  MUFU.EX2 R199, R199 ;  /* 0x000000c700c77308 */ /* 0x000f300000000800 */
[----:B------:R-:W4:Y:S08]  /*1d930*/  MUFU.EX2 R20, R20 ;  /* 0x0000001400147308 */ /* 0x000f300000000800 */
[----:B------:R-:W4:Y:S08]  /*1d940*/  MUFU.EX2 R193, R193 ;  /* 0x000000c100c17308 */ /* 0x000f300000000800 */
[----:B------:R-:W4:Y:S08]  /*1d950*/  MUFU.EX2 R21, R21 ;  /* 0x0000001500157308 */ /* 0x000f300000000800 */
[----:B------:R-:W4:Y:S08]  /*1d960*/  MUFU.EX2 R195, R195 ;  /* 0x000000c300c37308 */ /* 0x000f300000000800 */
[----:B------:R-:W4:Y:S08]  /*1d970*/  MUFU.EX2 R152, R152 ;  /* 0x0000009800987308 */ /* 0x000f300000000800 */
[----:B------:R-:W-:Y:S08]  /*1d980*/  MUFU.EX2 R188, R188 ;  /* 0x000000bc00bc7308 */ /* 0x000ff00000000800 */
        /* <DEDUP_REMOVED lines=10> */
[----:B------:R-:W-:Y:S08]  /*1da30*/  MUFU.EX2 R186, R186 ;  /* 0x000000ba00ba7308 */ /* 0x000ff00000000800 */
[----:B------:R-:W-:Y:S08]  /*1da40*/  MUFU.EX2 R187, R187 ;  /* 0x000000bb00bb7308 */ /* 0x000ff00000000800 */
[----:B------:R-:W-:Y:S01]  /*1da50*/  MUFU.EX2 R123, R123 ;  /* 0x0000007b007b7308 */ /* 0x000fe20000000800 */
[----:B------:R-:W-:-:S02]  /*1da60*/  WARPGROUP.DEPBAR.LE gsb0, 0x0 ;  /* 0x00008000000079c5 */ /* 0x000fc40000010000 */
[----:B------:R0:W-:Y:S05]  /*1da70*/  @!P1 SYNCS.ARRIVE.TRANS64.RED.A1T0 RZ, [R13+URZ], RZ ;  /* 0x000000ff0dff99a7 */ /* 0x0001ea000810043f */
[----:B------:R-:W-:Y:S01]  /*1da80*/  MUFU.EX2 R180, R159 ;  /* 0x0000009f00b47308 */ /* 0x000fe20000000800 */
[----:B0-----:R-:W-:Y:S01]  /*1da90*/  FADD.FTZ R13, R203, R6 ;  /* 0x00000006cb0d7221 */ /* 0x001fe20000010000 */
[----:B------:R0:W-:Y:S01]  /*1daa0*/  @!P1 SYNCS.ARRIVE.TRANS64.RED.A1T0 RZ, [R11+URZ], RZ ;  /* 0x000000ff0bff99a7 */ /* 0x0001e2000810043f */
[C---:B-1----:R-:W-:Y:S02]  /*1dab0*/  F2FP.BF16.F32.PACK_AB R203, R12.reuse, R203 ;  /* 0x000000cb0ccb723e */ /* 0x042fe400000010ff */
[----:B------:R-:W-:-:S03]  /*1dac0*/  FADD.FTZ R13, R12, R13 ;  /* 0x0000000d0c0d7221 */ /* 0x000fc60000010000 */
[----:B------:R-:W1:Y:S01]  /*1dad0*/  MUFU.EX2 R6, R139 ;  /* 0x0000008b00067308 */ /* 0x000e620000000800 */
[----:B--2---:R-:W-:Y:S01]  /*1dae0*/  FADD.FTZ R13, R197, R13 ;  /* 0x0000000dc50d7221 */ /* 0x004fe20000010000 */
[----:B0-----:R-:W-:Y:S01]  /*1daf0*/  FADD.FTZ R11, R196, R7 ;  /* 0x00000007c40b7221 */ /* 0x001fe20000010000 */
[----:B------:R-:W-:Y:S01]  /*1db00*/  FFMA.FTZ R7, R143, R4, -R149 ;  /* 0x000000048f077223 */ /* 0x000fe20000010895 */
[----:B------:R-:W-:Y:S01]  /*1db10*/  F2FP.BF16.F32.PACK_AB R196, R129, R196 ;  /* 0x000000c481c4723e */ /* 0x000fe200000010ff */
[----:B---3--:R-:W-:Y:S01]  /*1db20*/  FADD.FTZ R13, R151, R13 ;  /* 0x0000000d970d7221 */ /* 0x008fe20000010000 */
[----:B------:R-:W-:Y:S02]  /*1db30*/  FADD.FTZ R11, R129, R11 ;  /* 0x0000000b810b7221 */ /* 0x000fe40000010000 */
[----:B------:R-:W-:Y:S01]  /*1db40*/  MUFU.EX2 R181, R181 ;  /* 0x000000b500b57308 */ /* 0x000fe20000000800 */
[----:B------:R-:W-:Y:S01]  /*1db50*/  F2FP.BF16.F32.PACK_AB R197, R151, R197 ;  /* 0x000000c597c5723e */ /* 0x000fe200000010ff */
[----:B----4-:R-:W-:Y:S01]  /*1db60*/  FADD.FTZ R13, R199, R13 ;  /* 0x0000000dc70d7221 */ /* 0x010fe20000010000 */
[----:B------:R-:W-:Y:S01]  /*1db70*/  FADD.FTZ R14, R198, R11 ;  /* 0x0000000bc60e7221 */ /* 0x000fe20000010000 */
[-CC-:B------:R-:W-:Y:S01]  /*1db80*/  FFMA.FTZ R11, R131, R4.reuse, -R149.reuse ;  /* 0x00000004830b7223 */ /* 0x180fe20000010895 */
[----:B------:R-:W-:Y:S01]  /*1db90*/  FFMA.FTZ R149, R156, R4, -R149 ;  /* 0x000000049c957223 */ /* 0x000fe20000010895 */
[----:B------:R-:W-:Y:S01]  /*1dba0*/  FADD.FTZ R13, R20, R13 ;  /* 0x0000000d140d7221 */ /* 0x000fe20000010000 */
[C---:B------:R-:W-:Y:S01]  /*1dbb0*/  FADD.FTZ R14, R128.reuse, R14 ;  /* 0x0000000e800e7221 */ /* 0x040fe20000010000 */
[----:B------:R-:W0:Y:S01]  /*1dbc0*/  MUFU.EX2 R7, R7 ;  /* 0x0000000700077308 */ /* 0x000e220000000800 */
[----:B------:R-:W-:Y:S01]  /*1dbd0*/  F2FP.BF16.F32.PACK_AB R198, R128, R198 ;  /* 0x000000c680c6723e */ /* 0x000fe200000010ff */
[----:B------:R-:W-:Y:S01]  /*1dbe0*/  FADD.FTZ R13, R193, R13 ;  /* 0x0000000dc10d7221 */ /* 0x000fe20000010000 */
[----:B------:R-:W-:Y:S01]  /*1dbf0*/  FADD.FTZ R14, R192, R14 ;  /* 0x0000000ec00e7221 */ /* 0x000fe20000010000 */
[----:B------:R-:W-:-:S02]  /*1dc00*/  F2FP.BF16.F32.PACK_AB R199, R20, R199 ;  /* 0x000000c714c7723e */ /* 0x000fc400000010ff */
[----:B------:R-:W-:Y:S01]  /*1dc10*/  FADD.FTZ R13, R21, R13 ;  /* 0x0000000d150d7221 */ /* 0x000fe20000010000 */
[C---:B------:R-:W-:Y:S01]  /*1dc20*/  FADD.FTZ R14, R132.reuse, R14 ;  /* 0x0000000e840e7221 */ /* 0x040fe20000010000 */
[----:B------:R-:W-:Y:S01]  /*1dc30*/  MUFU.EX2 R133, R133 ;  /* 0x0000008500857308 */ /* 0x000fe20000000800 */
[----:B------:R-:W-:Y:S01]  /*1dc40*/  F2FP.BF16.F32.PACK_AB R192, R132, R192 ;  /* 0x000000c084c0723e */ /* 0x000fe200000010ff */
[----:B------:R-:W-:Y:S01]  /*1dc50*/  FADD.FTZ R13, R195, R13 ;  /* 0x0000000dc30d7221 */ /* 0x000fe20000010000 */
[----:B------:R-:W-:Y:S01]  /*1dc60*/  FADD.FTZ R14, R194, R14 ;  /* 0x0000000ec20e7221 */ /* 0x000fe20000010000 */
[----:B------:R-:W-:Y:S02]  /*1dc70*/  F2FP.BF16.F32.PACK_AB R193, R21, R193 ;  /* 0x000000c115c1723e */ /* 0x000fe400000010ff */
[----:B------:R-:W-:Y:S01]  /*1dc80*/  FADD.FTZ R13, R152, R13 ;  /* 0x0000000d980d7221 */ /* 0x000fe20000010000 */
[C---:B------:R-:W-:Y:S01]  /*1dc90*/  FADD.FTZ R14, R120.reuse, R14 ;  /* 0x0000000e780e7221 */ /* 0x040fe20000010000 */
[----:B------:R-:W2:Y:S01]  /*1dca0*/  MUFU.EX2 R11, R11 ;  /* 0x0000000b000b7308 */ /* 0x000ea20000000800 */
[----:B------:R-:W-:Y:S01]  /*1dcb0*/  F2FP.BF16.F32.PACK_AB R194, R120, R194 ;  /* 0x000000c278c2723e */ /* 0x000fe200000010ff */
[----:B------:R-:W-:Y:S01]  /*1dcc0*/  FADD.FTZ R13, R189, R13 ;  /* 0x0000000dbd0d7221 */ /* 0x000fe20000010000 */
[----:B------:R-:W-:Y:S01]  /*1dcd0*/  FADD.FTZ R14, R188, R14 ;  /* 0x0000000ebc0e7221 */ /* 0x000fe20000010000 */
[----:B------:R-:W-:-:S02]  /*1dce0*/  F2FP.BF16.F32.PACK_AB R189, R10, R189 ;  /* 0x000000bd0abd723e */ /* 0x000fc400000010ff */
[----:B------:R-:W-:Y:S01]  /*1dcf0*/  FADD.FTZ R13, R10, R13 ;  /* 0x0000000d0a0d7221 */ /* 0x000fe20000010000 */
[----:B------:R-:W-:Y:S01]  /*1dd00*/  FADD.FTZ R14, R121, R14 ;  /* 0x0000000e790e7221 */ /* 0x000fe20000010000 */
[----:B------:R-:W-:Y:S01]  /*1dd10*/  MUFU.EX2 R182, R182 ;  /* 0x000000b600b67308 */ /* 0x000fe20000000800 */
[----:B------:R-:W-:Y:S01]  /*1dd20*/  F2FP.BF16.F32.PACK_AB R195, R152, R195 ;  /* 0x000000c398c3723e */ /* 0x000fe200000010ff */
[----:B------:R-:W-:Y:S01]  /*1dd30*/  FADD.FTZ R13, R191, R13 ;  /* 0x0000000dbf0d7221 */ /* 0x000fe20000010000 */
[----:B------:R-:W-:Y:S01]  /*1dd40*/  FADD.FTZ R14, R190, R14 ;  /* 0x0000000ebe0e7221 */ /* 0x000fe20000010000 */
[C---:B------:R-:W-:Y:S02]  /*1dd50*/  F2FP.BF16.F32.PACK_AB R191, R9.reuse, R191 ;  /* 0x000000bf09bf723e */ /* 0x040fe400000010ff */
[----:B------:R-:W-:Y:S01]  /*1dd60*/  FADD.FTZ R13, R9, R13 ;  /* 0x0000000d090d7221 */ /* 0x000fe20000010000 */
[----:B------:R-:W-:Y:S01]  /*1dd70*/  FADD.FTZ R14, R127, R14 ;  /* 0x0000000e7f0e7221 */ /* 0x000fe20000010000 */
[----:B------:R-:W3:Y:S01]  /*1dd80*/  MUFU.EX2 R183, R183 ;  /* 0x000000b700b77308 */ /* 0x000ee20000000800 */
[----:B------:R-:W-:Y:S01]  /*1dd90*/  F2FP.BF16.F32.PACK_AB R188, R121, R188 ;  /* 0x000000bc79bc723e */ /* 0x000fe200000010ff */
[----:B------:R-:W-:Y:S01]  /*1dda0*/  FADD.FTZ R13, R185, R13 ;  /* 0x0000000db90d7221 */ /* 0x000fe20000010000 */
[----:B------:R-:W-:Y:S01]  /*1ddb0*/  FADD.FTZ R14, R184, R14 ;  /* 0x0000000eb80e7221 */ /* 0x000fe20000010000 */
[----:B-1----:R-:W-:-:S02]  /*1ddc0*/  F2FP.BF16.F32.PACK_AB R185, R6, R185 ;  /* 0x000000b906b9723e */ /* 0x002fc400000010ff */
[----:B------:R-:W-:Y:S01]  /*1ddd0*/  FADD.FTZ R12, R6, R13 ;  /* 0x0000000d060c7221 */ /* 0x000fe20000010000 */
[----:B------:R-:W-:Y:S01]  /*1dde0*/  FADD.FTZ R15, R126, R14 ;  /* 0x0000000e7e0f7221 */ /* 0x000fe20000010000 */
[----:B------:R-:W1:Y:S01]  /*1ddf0*/  MUFU.EX2 R140, R140 ;  /* 0x0000008c008c7308 */ /* 0x000e620000000800 */
[----:B------:R-:W-:Y:S01]  /*1de00*/  F2FP.BF16.F32.PACK_AB R190, R127, R190 ;  /* 0x000000be7fbe723e */ /* 0x000fe200000010ff */
[----:B------:R-:W-:Y:S01]  /*1de10*/  FADD.FTZ R12, R187, R12 ;  /* 0x0000000cbb0c7221 */ /* 0x000fe20000010000 */
[----:B------:R-:W-:Y:S01]  /*1de20*/  FADD.FTZ R14, R186, R15 ;  /* 0x0000000fba0e7221 */ /* 0x000fe20000010000 */
[C---:B0-----:R-:W-:Y:S02]  /*1de30*/  F2FP.BF16.F32.PACK_AB R187, R7.reuse, R187 ;  /* 0x000000bb07bb723e */ /* 0x041fe400000010ff */
[----:B------:R-:W-:Y:S01]  /*1de40*/  FADD.FTZ R12, R7, R12 ;  /* 0x0000000c070c7221 */ /* 0x000fe20000010000 */
[----:B------:R-:W-:Y:S01]  /*1de50*/  FADD.FTZ R13, R123, R14 ;  /* 0x0000000e7b0d7221 */ /* 0x000fe20000010000 */
[----:B------:R-:W0:Y:S01]  /*1de60*/  MUFU.EX2 R135, R135 ;  /* 0x0000008700877308 */ /* 0x000e220000000800 */
[----:B------:R-:W-:Y:S01]  /*1de70*/  F2FP.BF16.F32.PACK_AB R184, R126, R184 ;  /* 0x000000b87eb8723e */ /* 0x000fe200000010ff */
[----:B------:R-:W-:Y:S01]  /*1de80*/  FADD.FTZ R12, R181, R12 ;  /* 0x0000000cb50c7221 */ /* 0x000fe20000010000 */
[----:B------:R-:W-:Y:S01]  /*1de90*/  FADD.FTZ R10, R180, R13 ;  /* 0x0000000db40a7221 */ /* 0x000fe20000010000 */
[----:B--2---:R-:W-:-:S02]  /*1dea0*/  F2FP.BF16.F32.PACK_AB R181, R11, R181 ;  /* 0x000000b50bb5723e */ /* 0x004fc400000010ff */
[----:B------:R-:W-:Y:S01]  /*1deb0*/  FADD.FTZ R12, R11, R12 ;  /* 0x0000000c0b0c7221 */ /* 0x000fe20000010000 */
[----:B------:R-:W-:Y:S01]  /*1dec0*/  FADD.FTZ R9, R133, R10 ;  /* 0x0000000a85097221 */ /* 0x000fe20000010000 */
[----:B------:R-:W2:Y:S01]  /*1ded0*/  MUFU.EX2 R124, R124 ;  /* 0x0000007c007c7308 */ /* 0x000ea20000000800 */
[----:B------:R-:W-:Y:S01]  /*1dee0*/  F2FP.BF16.F32.PACK_AB R186, R123, R186 ;  /* 0x000000ba7bba723e */ /* 0x000fe200000010ff */
[----:B---3--:R-:W-:Y:S01]  /*1def0*/  FADD.FTZ R12, R183, R12 ;  /* 0x0000000cb70c7221 */ /* 0x008fe20000010000 */
[----:B------:R-:W-:Y:S01]  /*1df00*/  FADD.FTZ R9, R182, R9 ;  /* 0x00000009b6097221 */ /* 0x000fe20000010000 */
[----:B------:R-:W-:Y:S01]  /*1df10*/  F2FP.BF16.F32.PACK_AB R180, R133, R180 ;  /* 0x000000b485b4723e */ /* 0x000fe200000010ff */
[----:B------:R-:W-:Y:S01]  /*1df20*/  IMAD.MOV.U32 R11, RZ, RZ, R208 ;  /* 0x000000ffff0b7224 */ /* 0x000fe200078e00d0 */
[C---:B-1----:R-:W-:Y:S01]  /*1df30*/  F2FP.BF16.F32.PACK_AB R182, R140.reuse, R182 ;  /* 0x000000b68cb6723e */ /* 0x042fe200000010ff */
[----:B------:R-:W-:Y:S01]  /*1df40*/  FADD.FTZ R9, R140, R9 ;  /* 0x000000098c097221 */ /* 0x000fe20000010000 */
[----:B------:R-:W1:Y:S01]  /*1df50*/  MUFU.EX2 R122, R122 ;  /* 0x0000007a007a7308 */ /* 0x000e620000000800 */
[C---:B0-----:R-:W-:Y:S01]  /*1df60*/  FADD.FTZ R7, R135.reuse, R12 ;  /* 0x0000000c87077221 */ /* 0x041fe20000010000 */
[----:B------:R-:W-:Y:S01]  /*1df70*/  F2FP.BF16.F32.PACK_AB R183, R135, R183 ;  /* 0x000000b787b7723e */ /* 0x000fe200000010ff */
[----:B------:R-:W-:-:S05]  /*1df80*/  IMAD.MOV.U32 R12, RZ, RZ, R205 ;  /* 0x000000ffff0c7224 */ /* 0x000fca00078e00cd */
[----:B------:R-:W0:Y:S01]  /*1df90*/  MUFU.EX2 R125, R125 ;  /* 0x0000007d007d7308 */ /* 0x000e220000000800 */
[----:B--2---:R-:W-:-:S07]  /*1dfa0*/  FADD.FTZ R6, R124, R9 ;  /* 0x000000097c067221 */ /* 0x004fce0000010000 */
[----:B------:R-:W2:Y:S01]  /*1dfb0*/  MUFU.EX2 R147, R147 ;  /* 0x0000009300937308 */ /* 0x000ea20000000800 */
[----:B-1----:R-:W-:-:S07]  /*1dfc0*/  FADD.FTZ R10, R122, R7 ;  /* 0x000000077a0a7221 */ /* 0x002fce0000010000 */
[----:B------:R-:W1:Y:S01]  /*1dfd0*/  MUFU.EX2 R138, R138 ;  /* 0x0000008a008a7308 */ /* 0x000e620000000800 */
[C---:B0-----:R-:W-:Y:S01]  /*1dfe0*/  FADD.FTZ R7, R125.reuse, R6 ;  /* 0x000000067d077221 */ /* 0x041fe20000010000 */
[----:B------:R-:W-:-:S06]  /*1dff0*/  F2FP.BF16.F32.PACK_AB R176, R125, R124 ;  /* 0x0000007c7db0723e */ /* 0x000fcc00000010ff */
[----:B------:R-:W0:Y:S01]  /*1e000*/  MUFU.EX2 R148, R148 ;  /* 0x0000009400947308 */ /* 0x000e220000000800 */
[C---:B--2---:R-:W-:Y:S01]  /*1e010*/  FADD.FTZ R9, R147.reuse, R10 ;  /* 0x0000000a93097221 */ /* 0x044fe20000010000 */
[----:B------:R-:W-:-:S06]  /*1e020*/  F2FP.BF16.F32.PACK_AB R177, R147, R122 ;  /* 0x0000007a93b1723e */ /* 0x000fcc00000010ff */
[----:B------:R-:W2:Y:S01]  /*1e030*/  MUFU.EX2 R141, R141 ;  /* 0x0000008d008d7308 */ /* 0x000ea20000000800 */
[----:B-1----:R-:W-:-:S07]  /*1e040*/  FADD.FTZ R6, R138, R7 ;  /* 0x000000078a067221 */ /* 0x002fce0000010000 */
[----:B------:R-:W1:Y:S01]  /*1e050*/  MUFU.EX2 R149, R149 ;  /* 0x0000009500957308 */ /* 0x000e620000000800 */
[----:B0-----:R-:W-:Y:S01]  /*1e060*/  FADD.FTZ R10, R148, R9 ;  /* 0x00000009940a7221 */ /* 0x001fe20000010000 */
[----:B------:R-:W-:Y:S02]  /*1e070*/  IMAD.MOV.U32 R9, RZ, RZ, R3 ;  /* 0x000000ffff097224 */ /* 0x000fe400078e0003 */
[C---:B--2---:R-:W-:Y:S01]  /*1e080*/  FADD.FTZ R7, R141.reuse, R6 ;  /* 0x000000068d077221 */ /* 0x044fe20000010000 */
[----:B------:R-:W-:Y:S01]  /*1e090*/  F2FP.BF16.F32.PACK_AB R178, R141, R138 ;  /* 0x0000008a8db2723e */ /* 0x000fe200000010ff */
[C---:B-1----:R-:W-:Y:S01]  /*1e0a0*/  FADD.FTZ R6, R149.reuse, R10 ;  /* 0x0000000a95067221 */ /* 0x042fe20000010000 */
[----:B------:R-:W-:Y:S01]  /*1e0b0*/  F2FP.BF16.F32.PACK_AB R179, R149, R148 ;  /* 0x0000009495b3723e */ /* 0x000fe200000010ff */
[----:B------:R-:W-:Y:S01]  /*1e0c0*/  IMAD.MOV.U32 R10, RZ, RZ, R5 ;  /* 0x000000ffff0a7224 */ /* 0x000fe200078e0005 */
[----:B------:R-:W-:Y:S06]  /*1e0d0*/  @P3 BRA `(.L_x_6366) ;  /* 0xffffffa000d03947 */ /* 0x000fec000383ffff */
[----:B------:R-:W-:Y:S05]  /*1e0e0*/  BSYNC B1 ;  /* 0x0000000000017941 */ /* 0x000fea0003800000 */
.L_x_6355:
[----:B------:R-:W-:Y:S05]  /*1e0f0*/  BSYNC B0 ;  /* 0x0000000000007941 */ /* 0x000fea0003800000 */
.L_x_6354:
[----:B------:R-:W-:Y:S01]  /*1e100*/  ISETP.GE.AND P2, PT, R8, RZ, PT ;  /* 0x000000ff0800720c */ /* 0x000fe20003f46270 */
[----:B------:R-:W-:-:S12]  /*1e110*/  BSSY B0, `(.L_x_6367) ;  /* 0x000054f000007945 */ /* 0x000fd80003800000 */
[----:B------:R-:W-:Y:S05]  /*1e120*/  @!P2 BRA `(.L_x_6368) ;  /* 0x000000540034a947 */ /* 0x000fea0003800000 */
[----:B------:R-:W-:Y:S02]  /*1e130*/  IMAD.MOV.U32 R9, RZ, RZ, R3 ;  /* 0x000000ffff097224 */ /* 0x000fe400078e0003 */
[----:B------:R-:W-:Y:S02]  /*1e140*/  IMAD.MOV.U32 R10, RZ, RZ, R5 ;  /* 0x000000ffff0a7224 */ /* 0x000fe400078e0005 */
[----:B------:R-:W-:Y:S02]  /*1e150*/  IMAD.MOV.U32 R11, RZ, RZ, R208 ;  /* 0x000000ffff0b7224 */ /* 0x000fe400078e00d0 */
[----:B------:R-:W-:-:S07]  /*1e160*/  IMAD.MOV.U32 R12, RZ, RZ, R205 ;  /* 0x000000ffff0c7224 */ /* 0x000fce00078e00cd */
.L_x_6379:
        /* <DEDUP_REMOVED lines=8> */
.L_x_6369:
[----:B------:R-:W-:Y:S01]  /*1e1f0*/  IMAD R4, R205, 0x8, R16 ;  /* 0x00000008cd047824 */ /* 0x000fe200078e0210 */
[----:B------:R-:W-:-:S04]  /*1e200*/  SHF.L.U32 R5, R208, 0x1f, RZ ;  /* 0x0000001fd0057819 */ /* 0x000fc800000006ff */
[----:B------:R0:W1:Y:S01]  /*1e210*/  SYNCS.PHASECHK.TRANS64.TRYWAIT P2, [R4+URZ+0x36830], R5 ;  /* 0x03683005040075a7 */ /* 0x000062000804017f */
[----:B------:R-:W-:Y:S05]  /*1e220*/  @!P0 BRA `(.L_x_6370) ;  /* 0x0000000000048947 */ /* 0x000fea0003800000 */
[----:B------:R-:W-:Y:S01]  /*1e230*/  BPT.TRAP 0x1 ;  /* 0x000000040000795c */ /* 0x000fe20000300000 */
.L_x_6370:
[----:B------:R-:W-:Y:S01]  /*1e240*/  IMAD R3, R205, 0xa80, R221 ;  /* 0x00000a80cd037824 */ /* 0x000fe200078e02dd */
[----:B------:R-:W-:Y:S03]  /*1e250*/  BSSY B1, `(.L_x_6371) ;  /* 0x0000006000017945 */ /* 0x000fe60003800000 */
[C---:B------:R-:W-:Y:S02]  /*1e260*/  VIADD R122, R3.reuse, 0x80 ;  /* 0x00000080037a7836 */ /* 0x040fe40000000000 */
[----:B------:R-:W-:Y:S01]  /*1e270*/  VIADD R124, R3, 0x100 ;  /* 0x00000100037c7836 */ /* 0x000fe20000000000 */
[----:B-1----:R-:W-:Y:S06]  /*1e280*/  @P2 BRA `(.L_x_6372) ;  /* 0x0000000000082947 */ /* 0x002fec0003800000 */
[----:B------:R-:W1:Y:S02]  /*1e290*/  SYNCS.PHASECHK.TRANS64.TRYWAIT P2, [R4+URZ+0x36830], R5 ;  /* 0x03683005040075a7 */ /* 0x000e64000804017f */
[----:B-1----:R-:W-:Y:S05]  /*1e2a0*/  @!P2 BRA `(.L_x_6373) ;  /* 0x0000011800e0a947 */ /* 0x002fea0003800000 */
.L_x_6372:
[----:B------:R-:W-:Y:S05]  /*1e2b0*/  BSYNC B1 ;  /* 0x0000000000017941 */ /* 0x000fea0003800000 */
.L_x_6371:
        /* <DEDUP_REMOVED lines=16> */
[C---:B------:R-:W-:Y:S01]  /*1e3c0*/  VIADD R210, R3.reuse, 0x84 ;  /* 0x0000008403d27836 */ /* 0x040fe20000000000 */
[----:B------:R-:W-:Y:S01]  /*1e3d0*/  R2UR UR18, R120 ;  /* 0x00000000781272ca */ /* 0x000fe200000e0000 */
[----:B------:R-:W-:Y:S01]  /*1e3e0*/  IMAD.MOV.U32 R211, RZ, RZ, 0x40000040 ;  /* 0x40000040ffd37424 */ /* 0x000fe200078e00ff */
[----:B------:R-:W-:Y:S01]  /*1e3f0*/  R2UR UR14, R122 ;  /* 0x000000007a0e72ca */ /* 0x000fe200000e0000 */
[----:B------:R-:W-:Y:S01]  /*1e400*/  VIADD R120, R3, 0x200 ;  /* 0x0000020003787836 */ /* 0x000fe20000000000 */
[----:B------:R-:W-:Y:S01]  /*1e410*/  R2UR UR35, R121 ;  /* 0x00000000792372ca */ /* 0x000fe200000e0000 */
[----:B----4-:R-:W4:Y:S03]  /*1e420*/  LDL.64 R6, [R1+0x28] ;  /* 0x0000280001067983 */ /* 0x010f260000100a00 */
[----:B------:R-:W-:-:S02]  /*1e430*/  R2UR UR34, R120 ;  /* 0x00000000782272ca */ /* 0x000fc400000e0000 */
[----:B--2---:R-:W-:Y:S01]  /*1e440*/  R2UR UR20, R20 ;  /* 0x00000000141472ca */ /* 0x004fe200000e0000 */
[----:B------:R-:W2:Y:S01]  /*1e450*/  LDL.64 R226, [R1+0x20] ;  /* 0x0000200001e27983 */ /* 0x000ea20000100a00 */
[----:B------:R-:W-:Y:S02]  /*1e460*/  R2UR UR21, R21 ;  /* 0x00000000151572ca */ /* 0x000fe400000e0000 */
[----:B---3--:R-:W-:Y:S02]  /*1e470*/  R2UR UR46, R14 ;  /* 0x000000000e2e72ca */ /* 0x008fe400000e0000 */
[----:B------:R-:W-:-:S07]  /*1e480*/  R2UR UR47, R15 ;  /* 0x000000000f2f72ca */ /* 0x000fce00000e0000 */
        /* <DEDUP_REMOVED lines=108> */
[----:B----4-:R-:W-:Y:S02]  /*1eb50*/  R2UR UR38, R6 ;  /* 0x00000000062672ca */ /* 0x010fe400000e0000 */
        /* <DEDUP_REMOVED lines=63> */
[----:B--2---:R-:W-:Y:S02]  /*1ef50*/  R2UR UR40, R226 ;  /* 0x00000000e22872ca */ /* 0x004fe400000e0000 */
        /* <DEDUP_REMOVED lines=117> */
[----:B01----:R-:W-:Y:S02]  /*1f6b0*/  MOV R4, UR43 ;  /* 0x0000002b00047c02 */ /* 0x003fe40008000f00 */
        /* <DEDUP_REMOVED lines=551> */
[----:B---3--:R-:W-:Y:S06]  /*21930*/  @!P0 BRA `(.L_x_6374) ;  /* 0x0000000000048947 */ /* 0x008fec0003800000 */
[----:B------:R-:W-:Y:S01]  /*21940*/  BPT.TRAP 0x1 ;  /* 0x000000040000795c */ /* 0x000fe20000300000 */
.L_x_6374:
[----:B------:R-:W-:Y:S01]  /*21950*/  SHF.L.U32 R0, R11, 0x1f, RZ ;  /* 0x0000001f0b007819 */ /* 0x000fe200000006ff */
[----:B------:R-:W-:-:S04]  /*21960*/  IMAD R11, R12, 0x8, R16 ;  /* 0x000000080c0b7824 */ /* 0x000fc800078e0210 */
[----:B------:R0:W1:Y:S01]  /*21970*/  SYNCS.PHASECHK.TRANS64.TRYWAIT P2, [R11+URZ+0x36850], R0 ;  /* 0x036850000b0075a7 */ /* 0x000062000804017f */
[----:B------:R-:W-:Y:S05]  /*21980*/  @!P0 BRA `(.L_x_6375) ;  /* 0x0000000000048947 */ /* 0x000fea0003800000 */
[----:B------:R-:W-:Y:S01]  /*21990*/  BPT.TRAP 0x1 ;  /* 0x000000040000795c */ /* 0x000fe20000300000 */
.L_x_6375:
[----:B------:R-:W-:Y:S04]  /*219a0*/  BSSY B1, `(.L_x_6376) ;  /* 0x0000004000017945 */ /* 0x000fe80003800000 */
[----:B-1----:R-:W-:Y:S05]  /*219b0*/  @P2 BRA `(.L_x_6377) ;  /* 0x0000000000082947 */ /* 0x002fea0003800000 */
[----:B------:R-:W1:Y:S02]  /*219c0*/  SYNCS.PHASECHK.TRANS64.TRYWAIT P2, [R11+URZ+0x36850], R0 ;  /* 0x036850000b0075a7 */ /* 0x000e64000804017f */
[----:B-1----:R-:W-:Y:S05]  /*219d0*/  @!P2 BRA `(.L_x_6378) ;  /* 0x000000e40028a947 */ /* 0x002fea0003800000 */
.L_x_6377:
[----:B------:R-:W-:Y:S05]  /*219e0*/  BSYNC B1 ;  /* 0x0000000000017941 */ /* 0x000fea0003800000 */
.L_x_6376:
        /* <DEDUP_REMOVED lines=21> */
[----:B------:R-:W-:Y:S01]  /*21b40*/  MUFU.TANH R161, R161 ;  /* 0x000000a100a17308 */ /* 0x000fe20000002400 */
        /* <DEDUP_REMOVED lines=39> */
[----:B------:R-:W-:Y:S01]  /*21dc0*/  ULDC UR4, c[0x0][0x988] ;  /* 0x0002620000047ab9 */ /* 0x000fe20000000800 */
[----:B------:R-:W-:Y:S01]  /*21dd0*/  FMUL.FTZ R124, R151, UR42 ;  /* 0x0000002a977c7c20 */ /* 0x000fe20008410000 */
[----:B------:R-:W-:-:S02]  /*21de0*/  IMAD.U32 R4, RZ, RZ, UR4 ;  /* 0x00000004ff047e24 */ /* 0x000fc4000f8e00ff */
[----:B------:R-:W-:Y:S01]  /*21df0*/  FMUL.FTZ R138, R138, UR42 ;  /* 0x0000002a8a8a7c20 */ /* 0x000fe20008410000 */
[----:B------:R-:W-:Y:S01]  /*21e00*/  MUFU.TANH R153, R153 ;  /* 0x0000009900997308 */ /* 0x000fe20000002400 */
[----:B------:R-:W-:Y:S02]  /*21e10*/  VIADD R120, R14, 0x280 ;  /* 0x000002800e787836 */ /* 0x000fe40000000000 */
[----:B------:R-:W-:Y:S01]  /*21e20*/  FMUL.FTZ R139, R139, UR42 ;  /* 0x0000002a8b8b7c20 */ /* 0x000fe20008410000 */
[----:B------:R-:W-:Y:S02]  /*21e30*/  IMAD.MOV.U32 R121, RZ, RZ, 0x40000040 ;  /* 0x40000040ff797424 */ /* 0x000fe400078e00ff */
        /* <DEDUP_REMOVED lines=11> */
[----:B------:R-:W-:Y:S01]  /*21ef0*/  @!P1 IMAD R13, R13, 0x8, R16 ;  /* 0x000000080d0d9824 */ /* 0x000fe200078e0210 */
[----:B------:R-:W-:Y:S01]  /*21f00*/  MUFU.TANH R157, R157 ;  /* 0x0000009d009d7308 */ /* 0x000fe20000002400 */
[----:B------:R-:W-:Y:S01]  /*21f10*/  @!P1 VIADD R11, R11, 0x36860 ;  /* 0x000368600b0b9836 */ /* 0x000fe20000000000 */
[----:B------:R-:W-:Y:S01]  /*21f20*/  ISETP.GT.AND P2, PT, R8, RZ, PT ;  /* 0x000000ff0800720c */ /* 0x000fe20003f44270 */
[----:B------:R-:W-:-:S02]  /*21f30*/  @!P1 VIADD R13, R13, 0x36840 ;  /* 0x000368400d0d9836 */ /* 0x000fc40000000000 */
[----:B------:R-:W-:Y:S01]  /*21f40*/  VIADD R8, R8, 0xffffffff ;  /* 0xffffffff08087836 */ /* 0x000fe20000000000 */
        /* <DEDUP_REMOVED lines=63> */
[----:B------:R-:W-:Y:S01]  /*22340*/  FMUL.FTZ R2, R168, UR42 ;  /* 0x0000002aa8027c20 */ /* 0x000fe20008410000 */
[----:B------:R-:W-:Y:S01]  /*22350*/  R2UR UR7, R3 ;  /* 0x00000000030772ca */ /* 0x000fe200000e0000 */
[----:B------:R-:W-:Y:S01]  /*22360*/  FMUL.FTZ R3, R169, UR42 ;  /* 0x0000002aa9037c20 */ /* 0x000fe20008410000 */
[----:B------:R-:W-:Y:S01]  /*22370*/  FMUL.FTZ R168, R173, UR42 ;  /* 0x0000002aada87c20 */ /* 0x000fe20008410000 */
[----:B------:R-:W-:Y:S02]  /*22380*/  FMUL.FTZ R169, R175, UR42 ;  /* 0x0000002aafa97c20 */ /* 0x000fe40008410000 */
[----:B------:R-:W0:Y:S08]  /*22390*/  MUFU.TANH R2, R2 ;  /* 0x0000000200027308 */ /* 0x000e300000002400 */
[----:B------:R-:W1:Y:S08]  /*223a0*/  MUFU.TANH R3, R3 ;  /* 0x0000000300037308 */ /* 0x000e700000002400 */
[----:B------:R-:W2:Y:S01]  /*223b0*/  MUFU.TANH R168, R168 ;  /* 0x000000a800a87308 */ /* 0x000ea20000002400 */
[----:B0-----:R-:W-:-:S07]  /*223c0*/  FMNMX.FTZ R0, R2, R10, !PT ;  /* 0x0000000a02007209 */ /* 0x001fce0007810000 */
[----:B------:R-:W0:Y:S01]  /*223d0*/  MUFU.TANH R169, R169 ;  /* 0x000000a900a97308 */ /* 0x000e220000002400 */
[----:B-1----:R-:W-:-:S04]  /*223e0*/  FMNMX.FTZ R0, R3, R0, !PT ;  /* 0x0000000003007209 */ /* 0x002fc80007810000 */
        /* <DEDUP_REMOVED lines=26> */
[----:B------:R-:W1:Y:S02]  /*22590*/  SHFL.BFLY PT, R0, R5, 0x2, 0x1f ;  /* 0x0c401f0005007f89 */ /* 0x000e6400000e0000 */
[----:B-1----:R-:W-:-:S05]  /*225a0*/  FMNMX.FTZ R5, R5, R0, !PT ;  /* 0x0000000005057209 */ /* 0x002fca0007810000 */
[----:B------:R-:W1:Y:S02]  /*225b0*/  SHFL.BFLY PT, R0, R5, 0x1, 0x1f ;  /* 0x0c201f0005007f89 */ /* 0x000e6400000e0000 */
[----:B-1----:R-:W-:-:S05]  /*225c0*/  FMNMX.FTZ R5, R5, R0, !PT ;  /* 0x0000000005057209 */ /* 0x002fca0007810000 */
[C---:B------:R-:W-:Y:S01]  /*225d0*/  FMUL.FTZ R173, R5.reuse, R4 ;  /* 0x0000000405ad7220 */ /* 0x040fe20000410000 */
[----:B------:R-:W-:-:S03]  /*225e0*/  FADD.FTZ R0, -R5, R10 ;  /* 0x0000000a05007221 */ /* 0x000fc60000010100 */
[--C-:B------:R-:W-:Y:S01]  /*225f0*/  FFMA.FTZ R200, R2, R4, -R173.reuse ;  /* 0x0000000402c87223 */ /* 0x100fe200000108ad */
[----:B------:R-:W-:Y:S01]  /*22600*/  FMNMX.FTZ R2, R12, R9, !PT ;  /* 0x000000090c027209 */ /* 0x000fe20007810000 */
[----:B------:R-:W-:Y:S02]  /*22610*/  WARPGROUP.DEPBAR.LE gsb0, 0x0 ;  /* 0x00008000000079c5 */ /* 0x000fe40000010000 */
[----:B------:R-:W-:Y:S01]  /*22620*/  WARPGROUP.ARRIVE ;  /* 0x00000000000079c5 */ /* 0x000fe20000000000 */
[----:B------:R-:W-:Y:S01]  /*22630*/  FMNMX.FTZ R2, R15, R2, !PT ;  /* 0x000000020f027209 */ /* 0x000fe20007810000 */
[-CC-:B------:R-:W-:Y:S01]  /*22640*/  FFMA.FTZ R125, R125, R4.reuse, -R173.reuse ;  /* 0x000000047d7d7223 */ /* 0x180fe200000108ad */
[----:B------:R-:W-:Y:S01]  /*22650*/  FMUL.FTZ R0, R0, R4 ;  /* 0x0000000400007220 */ /* 0x000fe20000410000 */
[----:B------:R-:W-:Y:S01]  /*22660*/  MUFU.EX2 R200, R200 ;  /* 0x000000c800c87308 */ /* 0x000fe20000000800 */
[----:B------:R-:W-:Y:S01]  /*22670*/  FMNMX.FTZ R2, R20, R2, !PT ;  /* 0x0000000214027209 */ /* 0x000fe20007810000 */
[----:B------:R-:W-:Y:S01]  /*22680*/  HGMMA.64x192x16.F32.BF16 R24, R184, gdesc[UR4].tnspB, R24, gsb0 ;  /* 0x42e00004b8187df0 */ /* 0x000fe20008001818 */
[----:B------:R-:W-:Y:S01]  /*22690*/  R2UR UR6, R120 ;  /* 0x00000000780672ca */ /* 0x000fe200000e0000 */
[--C-:B------:R-:W-:Y:S01]  /*226a0*/  FFMA.FTZ R120, R3, R4, -R173.reuse ;  /* 0x0000000403787223 */ /* 0x100fe200000108ad */
[----:B0-----:R-:W-:Y:S01]  /*226b0*/  FMNMX.FTZ R2, R169, R2, !PT ;  /* 0x00000002a9027209 */ /* 0x001fe20007810000 */
[--C-:B------:R-:W-:Y:S01]  /*226c0*/  FFMA.FTZ R202, R21, R4, -R173.reuse ;  /* 0x0000000415ca7223 */ /* 0x100fe200000108ad */
[----:B------:R-:W-:Y:S01]  /*226d0*/  R2UR UR7, R121 ;  /* 0x00000000790772ca */ /* 0x000fe200000e0000 */
        /* <DEDUP_REMOVED lines=10> */
[-CC-:B------:R-:W-:Y:S01]  /*22780*/  FFMA.FTZ R198, R164, R4.reuse, -R173.reuse ;  /* 0x00000004a4c67223 */ /* 0x180fe200000108ad */
[-CC-:B------:R-:W-:Y:S01]  /*22790*/  FFMA.FTZ R10, R165, R4.reuse, -R173.reuse ;  /* 0x00000004a50a7223 */ /* 0x180fe200000108ad */
[--C-:B------:R-:W-:Y:S01]  /*227a0*/  FFMA.FTZ R192, R167, R4, -R173.reuse ;  /* 0x00000004a7c07223 */ /* 0x100fe200000108ad */
[----:B------:R-:W-:Y:S01]  /*227b0*/  FMNMX.FTZ R2, R166, R2, !PT ;  /* 0x00000002a6027209 */ /* 0x000fe20007810000 */
[-CC-:B------:R-:W-:Y:S01]  /*227c0*/  FFMA.FTZ R153, R153, R4.reuse, -R173.reuse ;  /* 0x0000000499997223 */ /* 0x180fe200000108ad */
[--C-:B------:R-:W-:Y:S01]  /*227d0*/  FFMA.FTZ R190, R148, R4, -R173.reuse ;  /* 0x0000000494be7223 */ /* 0x100fe200000108ad */
[----:B------:R-:W2:Y:S01]  /*227e0*/  MUFU.EX2 R202, R202 ;  /* 0x000000ca00ca7308 */ /* 0x000ea20000000800 */
[----:B------:R-:W-:Y:S01]  /*227f0*/  FMNMX.FTZ R2, R152, R2, !PT ;  /* 0x0000000298027209 */ /* 0x000fe20007810000 */
[----:B0----5:R-:W-:Y:S01]  /*22800*/  FFMA.FTZ R7, R0, R7, R200 ;  /* 0x0000000700077223 */ /* 0x021fe200000100c8 */
[-CC-:B------:R-:W-:Y:S01]  /*22810*/  FFMA.FTZ R194, R156, R4.reuse, -R173.reuse ;  /* 0x000000049cc27223 */ /* 0x180fe200000108ad */
[--C-:B------:R-:W-:Y:S01]  /*22820*/  FFMA.FTZ R151, R157, R4, -R173.reuse ;  /* 0x000000049d977223 */ /* 0x100fe200000108ad */
[----:B------:R-:W-:Y:S01]  /*22830*/  FMNMX.FTZ R2, R154, R2, !PT ;  /* 0x000000029a027209 */ /* 0x000fe20007810000 */
[-CC-:B------:R-:W-:Y:S01]  /*22840*/  FFMA.FTZ R188, R159, R4.reuse, -R173.reuse ;  /* 0x000000049fbc7223 */ /* 0x180fe200000108ad */
[----:B------:R-:W-:Y:S01]  /*22850*/  FFMA.FTZ R137, R137, R4, -R173 ;  /* 0x0000000489897223 */ /* 0x000fe200000108ad */
[----:B------:R-:W0:Y:S01]  /*22860*/  MUFU.EX2 R168, R168 ;  /* 0x000000a800a87308 */ /* 0x000e220000000800 */
[----:B------:R-:W-:Y:S01]  /*22870*/  FMNMX.FTZ R2, R155, R2, !PT ;  /* 0x000000029b027209 */ /* 0x000fe20007810000 */
[C---:B-1----:R-:W-:Y:S01]  /*22880*/  FADD.FTZ R7, R120.reuse, R7 ;  /* 0x0000000778077221 */ /* 0x042fe20000010000 */
[----:B------:R-:W-:Y:S01]  /*22890*/  FFMA.FTZ R129, R129, R4, -R173 ;  /* 0x0000000481817223 */ /* 0x000fe200000108ad */
[----:B------:R-:W-:-:S02]  /*228a0*/  F2FP.BF16.F32.PACK_AB R200, R120, R200 ;  /* 0x000000c878c8723e */ /* 0x000fc400000010ff */
[----:B------:R-:W-:Y:S02]  /*228b0*/  FMNMX.FTZ R2, R158, R2, !PT ;  /* 0x000000029e027209 */ /* 0x000fe40007810000 */
[----:B------:R-:W-:Y:S01]  /*228c0*/  MUFU.EX2 R196, R196 ;  /* 0x000000c400c47308 */ /* 0x000fe20000000800 */
[----:B--2---:R-:W-:Y:S01]  /*228d0*/  FADD.FTZ R7, R202, R7 ;  /* 0x00000007ca077221 */ /* 0x004fe20000010000 */
[----:B------:R-:W-:-:S04]  /*228e0*/  FMNMX.FTZ R2, R144, R2, !PT ;  /* 0x0000000290027209 */ /* 0x000fc80007810000 */
[----:B------:R-:W-:Y:S02]  /*228f0*/  FMNMX.FTZ R2, R146, R2, !PT ;  /* 0x0000000292027209 */ /* 0x000fe40007810000 */
[----:B------:R-:W-:Y:S01]  /*22900*/  MUFU.EX2 R121, R121 ;  /* 0x0000007900797308 */ /* 0x000fe20000000800 */
[C---:B0-----:R-:W-:Y:S01]  /*22910*/  FADD.FTZ R7, R168.reuse, R7 ;  /* 0x00000007a8077221 */ /* 0x041fe20000010000 */
[----:B------:R-:W-:Y:S02]  /*22920*/  FMNMX.FTZ R2, R147, R2, !PT ;  /* 0x0000000293027209 */ /* 0x000fe40007810000 */
[----:B------:R-:W-:Y:S02]  /*22930*/  F2FP.BF16.F32.PACK_AB R202, R168, R202 ;  /* 0x000000caa8ca723e */ /* 0x000fe400000010ff */
        /* <DEDUP_REMOVED lines=19> */
[----:B------:R-:W-:Y:S03]  /*22a70*/  MUFU.EX2 R188, R188 ;  /* 0x000000bc00bc7308 */ /* 0x000fe60000000800 */
[----:B------:R-:W0:Y:S05]  /*22a80*/  SHFL.BFLY PT, R3, R2, 0x2, 0x1f ;  /* 0x0c401f0002037f89 */ /* 0x000e2a00000e0000 */
[----:B------:R-:W-:Y:S08]  /*22a90*/  MUFU.EX2 R21, R21 ;  /* 0x0000001500157308 */ /* 0x000ff00000000800 */
[----:B------:R-:W-:Y:S08]  /*22aa0*/  MUFU.EX2 R190, R190 ;  /* 0x000000be00be7308 */ /* 0x000ff00000000800 */
[----:B------:R-:W-:Y:S01]  /*22ab0*/  MUFU.EX2 R145, R145 ;  /* 0x0000009100917308 */ /* 0x000fe20000000800 */
[----:B0-----:R-:W-:-:S05]  /*22ac0*/  FMNMX.FTZ R2, R2, R3, !PT ;  /* 0x0000000302027209 */ /* 0x001fca0007810000 */
[----:B------:R-:W0:Y:S02]  /*22ad0*/  SHFL.BFLY PT, R3, R2, 0x1, 0x1f ;  /* 0x0c201f0002037f89 */ /* 0x000e2400000e0000 */
[----:B------:R-:W-:Y:S08]  /*22ae0*/  MUFU.EX2 R137, R137 ;  /* 0x0000008900897308 */ /* 0x000ff00000000800 */
[----:B------:R-:W-:Y:S01]  /*22af0*/  MUFU.EX2 R129, R129 ;  /* 0x0000008100817308 */ /* 0x000fe20000000800 */
[----:B0-----:R-:W-:-:S05]  /*22b00*/  FMNMX.FTZ R3, R2, R3, !PT ;  /* 0x0000000302037209 */ /* 0x001fca0007810000 */
[----:B------:R-:W-:Y:S02]  /*22b10*/  FADD.FTZ R2, -R3, R9 ;  /* 0x0000000903027221 */ /* 0x000fe40000010100 */
[----:B------:R0:W-:Y:S02]  /*22b20*/  MUFU.EX2 R9, R125 ;  /* 0x0000007d00097308 */ /* 0x0001e40000000800 */
[----:B------:R-:W-:-:S06]  /*22b30*/  FMUL.FTZ R2, R2, R4 ;  /* 0x0000000402027220 */ /* 0x000fcc0000410000 */
[----:B------:R-:W-:Y:S01]  /*22b40*/  MUFU.EX2 R2, R2 ;  /* 0x0000000200027308 */ /* 0x000fe20000000800 */
[----:B0-----:R-:W-:-:S04]  /*22b50*/  FMUL.FTZ R125, R3, R4 ;  /* 0x00000004037d7220 */ /* 0x001fc80000410000 */
[-CC-:B------:R-:W-:Y:S01]  /*22b60*/  FFMA.FTZ R201, R12, R4.reuse, -R125.reuse ;  /* 0x000000040cc97223 */ /* 0x180fe2000001087d */
[-CC-:B------:R-:W-:Y:S01]  /*22b70*/  FFMA.FTZ R12, R15, R4.reuse, -R125.reuse ;  /* 0x000000040f0c7223 */ /* 0x180fe2000001087d */
[----:B------:R-:W-:Y:S02]  /*22b80*/  IMAD.MOV.U32 R15, RZ, RZ, 0x40000040 ;  /* 0x40000040ff0f7424 */ /* 0x000fe400078e00ff */
        /* <DEDUP_REMOVED lines=17> */
[----:B------:R-:W-:-:S02]  /*22ca0*/  FFMA.FTZ R126, R126, R4, -R125 ;  /* 0x000000047e7e7223 */ /* 0x000fc4000001087d */
[----:B------:R-:W-:Y:S01]  /*22cb0*/  MUFU.EX2 R203, R203 ;  /* 0x000000cb00cb7308 */ /* 0x000fe20000000800 */
[----:B0-----:R-:W-:Y:S01]  /*22cc0*/  FFMA.FTZ R6, R2, R6, R201 ;  /* 0x0000000602067223 */ /* 0x001fe200000100c9 */
[----:B------:R-:W-:Y:S02]  /*22cd0*/  WARPGROUP.DEPBAR.LE gsb0, 0x0 ;  /* 0x00008000000079c5 */ /* 0x000fe40000010000 */
[----:B------:R-:W-:-:S04]  /*22ce0*/  WARPGROUP.ARRIVE ;  /* 0x00000000000079c5 */ /* 0x000fc80000000000 */
[----:B------:R-:W-:Y:S01]  /*22cf0*/  MUFU.EX2 R20, R20 ;  /* 0x0000001400147308 */ /* 0x000fe20000000800 */
[-CC-:B------:R-:W-:Y:S01]  /*22d00*/  FFMA.FTZ R184, R136, R4.reuse, -R173.reuse ;  /* 0x0000000488b87223 */ /* 0x180fe200000108ad */
[-C--:B------:R-:W-:Y:S01]  /*22d10*/  FFMA.FTZ R136, R141, R4.reuse, -R173 ;  /* 0x000000048d887223 */ /* 0x080fe200000108ad */
[----:B-1----:R-:W-:Y:S01]  /*22d20*/  FADD.FTZ R6, R12, R6 ;  /* 0x000000060c067221 */ /* 0x002fe20000010000 */
[-CC-:B------:R-:W-:Y:S01]  /*22d30*/  FFMA.FTZ R141, R166, R4.reuse, -R125.reuse ;  /* 0x00000004a68d7223 */ /* 0x180fe2000001087d */
[----:B------:R-:W-:Y:S01]  /*22d40*/  HGMMA.64x192x16.F32.BF16 R24, R180, gdesc[UR4].tnspB, R24, gsb0 ;  /* 0x42e00004b4187df0 */ /* 0x000fe20008001818 */
[----:B------:R-:W-:Y:S01]  /*22d50*/  R2UR UR6, R14 ;  /* 0x000000000e0672ca */ /* 0x000fe200000e0000 */
[-C--:B------:R-:W-:Y:S01]  /*22d60*/  FFMA.FTZ R14, R146, R4.reuse, -R125 ;  /* 0x00000004920e7223 */ /* 0x080fe2000001087d */
[----:B------:R-:W-:Y:S01]  /*22d70*/  R2UR UR7, R15 ;  /* 0x000000000f0772ca */ /* 0x000fe200000e0000 */
[----:B------:R-:W-:Y:S01]  /*22d80*/  MUFU.EX2 R197, R197 ;  /* 0x000000c500c57308 */ /* 0x000fe20000000800 */
[----:B------:R-:W-:Y:S01]  /*22d90*/  @!P1 PRMT R15, RZ, 0x654, R13 ;  /* 0x00000654ff0f9816 */ /* 0x000fe2000000000d */
[-C--:B------:R-:W-:Y:S01]  /*22da0*/  FFMA.FTZ R185, R138, R4.reuse, -R125 ;  /* 0x000000048ab97223 */ /* 0x080fe2000001087d */
[-C--:B------:R-:W-:Y:S01]  /*22db0*/  FFMA.FTZ R186, R140, R4.reuse, -R173 ;  /* 0x000000048cba7223 */ /* 0x080fe200000108ad */
[-C--:B------:R-:W-:Y:S01]  /*22dc0*/  FFMA.FTZ R187, R142, R4.reuse, -R125 ;  /* 0x000000048ebb7223 */ /* 0x080fe2000001087d */
[----:B------:R-:W-:Y:S01]  /*22dd0*/  F2FP.BF16.F32.PACK_AB R201, R12, R201 ;  /* 0x000000c90cc9723e */ /* 0x000fe200000010ff */
[----:B------:R-:W-:-:S02]  /*22de0*/  FFMA.FTZ R140, R172, R4, -R173 ;  /* 0x00000004ac8c7223 */ /* 0x000fc400000108ad */
        /* <DEDUP_REMOVED lines=19> */
[----:B------:R-:W-:Y:S01]  /*22f20*/  MUFU.EX2 R126, R126 ;  /* 0x0000007e007e7308 */ /* 0x000fe20000000800 */
[----:B------:R-:W-:-:S02]  /*22f30*/  WARPGROUP.DEPBAR.LE gsb0, 0x0 ;  /* 0x00008000000079c5 */ /* 0x000fc40000010000 */
[----:B------:R-:W-:Y:S01]  /*22f40*/  WARPGROUP.ARRIVE ;  /* 0x00000000000079c5 */ /* 0x000fe20000000000 */
[-CC-:B------:R-:W-:Y:S01]  /*22f50*/  FFMA.FTZ R180, R128, R4.reuse, -R173.reuse ;  /* 0x0000000480b47223 */ /* 0x180fe200000108ad */
[-C--:B------:R-:W-:Y:S01]  /*22f60*/  FFMA.FTZ R128, R150, R4.reuse, -R173 ;  /* 0x0000000496807223 */ /* 0x080fe200000108ad */
[-CC-:B------:R-:W-:Y:S01]  /*22f70*/  FFMA.FTZ R150, R158, R4.reuse, -R125.reuse ;  /* 0x000000049e967223 */ /* 0x180fe2000001087d */
[-C--:B------:R-:W-:Y:S01]  /*22f80*/  FFMA.FTZ R181, R130, R4.reuse, -R125 ;  /* 0x0000000482b57223 */ /* 0x080fe2000001087d */
[-C--:B------:R-:W-:Y:S01]  /*22f90*/  FFMA.FTZ R182, R132, R4.reuse, -R173 ;  /* 0x0000000484b67223 */ /* 0x080fe200000108ad */
[----:B------:R-:W-:Y:S01]  /*22fa0*/  HGMMA.64x192x16.F32.BF16 R24, R176, gdesc[UR4].tnspB, R24, gsb0 ;  /* 0x42e00004b0187df0 */ /* 0x000fe20008001818 */
[----:B------:R-:W-:Y:S01]  /*22fb0*/  MUFU.EX2 R180, R180 ;  /* 0x000000b400b47308 */ /* 0x000fe20000000800 */
[-C--:B------:R-:W-:Y:S01]  /*22fc0*/  FFMA.FTZ R183, R134, R4.reuse, -R125 ;  /* 0x0000000486b77223 */ /* 0x080fe2000001087d */
[-CC-:B------:R-:W-:Y:S01]  /*22fd0*/  FFMA.FTZ R132, R133, R4.reuse, -R173.reuse ;  /* 0x0000000485847223 */ /* 0x180fe200000108ad */
[----:B------:R-:W-:-:S05]  /*22fe0*/  FFMA.FTZ R133, R171, R4, -R173 ;  /* 0x00000004ab857223 */ /* 0x000fca00000108ad */
[----:B------:R-:W-:Y:S08]  /*22ff0*/  MUFU.EX2 R150, R150 ;  /* 0x0000009600967308 */ /* 0x000ff00000000800 */
[----:B------:R-:W-:Y:S08]  /*23000*/  MUFU.EX2 R181, R181 ;  /* 0x000000b500b57308 */ /* 0x000ff00000000800 */
[----:B------:R-:W-:Y:S08]  /*23010*/  MUFU.EX2 R182, R182 ;  /* 0x000000b600b67308 */ /* 0x000ff00000000800 */
[----:B------:R-:W-:Y:S08]  /*23020*/  MUFU.EX2 R183, R183 ;  /* 0x000000b700b77308 */ /* 0x000ff00000000800 */
[----:B------:R-:W-:Y:S08]  /*23030*/  MUFU.EX2 R132, R132 ;  /* 0x0000008400847308 */ /* 0x000ff00000000800 */
[----:B------:R-:W-:Y:S08]  /*23040*/  MUFU.EX2 R128, R128 ;  /* 0x0000008000807308 */ /* 0x000ff00000000800 */
[----:B------:R-:W1:Y:S01]  /*23050*/  MUFU.EX2 R133, R133 ;  /* 0x0000008500857308 */ /* 0x000e620000000800 */
[----:B------:R-:W-:-:S02]  /*23060*/  WARPGROUP.DEPBAR.LE gsb0, 0x0 ;  /* 0x00008000000079c5 */ /* 0x000fc40000010000 */
[----:B------:R2:W-:Y:S01]  /*23070*/  @!P1 SYNCS.ARRIVE.TRANS64.RED.A1T0 RZ, [R15+URZ], RZ ;  /* 0x000000ff0fff99a7 */ /* 0x0005e2000810043f */
[----:B0-----:R-:W-:Y:S02]  /*23080*/  F2FP.BF16.F32.PACK_AB R178, R9, R140 ;  /* 0x0000008c09b2723e */ /* 0x001fe400000010ff */
[----:B-1----:R-:W-:Y:S02]  /*23090*/  F2FP.BF16.F32.PACK_AB R176, R133, R128 ;  /* 0x0000008085b0723e */ /* 0x002fe400000010ff */
[----:B------:R-:W-:Y:S01]  /*230a0*/  F2FP.BF16.F32.PACK_AB R177, R123, R122 ;  /* 0x0000007a7bb1723e */ /* 0x000fe200000010ff */
[----:B--2---:R-:W-:Y:S01]  /*230b0*/  FADD.FTZ R15, R203, R6 ;  /* 0x00000006cb0f7221 */ /* 0x004fe20000010000 */
[----:B------:R0:W-:Y:S01]  /*230c0*/  @!P1 SYNCS.ARRIVE.TRANS64.RED.A1T0 RZ, [R11+URZ], RZ ;  /* 0x000000ff0bff99a7 */ /* 0x0001e2000810043f */
[----:B------:R-:W1:Y:S01]  /*230d0*/  MUFU.EX2 R6, R139 ;  /* 0x0000008b00067308 */ /* 0x000e620000000800 */
[C---:B------:R-:W-:Y:S01]  /*230e0*/  F2FP.BF16.F32.PACK_AB R203, R20.reuse, R203 ;  /* 0x000000cb14cb723e */ /* 0x040fe200000010ff */
[----:B------:R-:W-:-:S04]  /*230f0*/  FADD.FTZ R15, R20, R15 ;  /* 0x0000000f140f7221 */ /* 0x000fc80000010000 */
[----:B------:R-:W-:Y:S01]  /*23100*/  FADD.FTZ R15, R197, R15 ;  /* 0x0000000fc50f7221 */ /* 0x000fe20000010000 */
[----:B0-----:R-:W-:Y:S01]  /*23110*/  FADD.FTZ R11, R196, R7 ;  /* 0x00000007c40b7221 */ /* 0x001fe20000010000 */
[----:B------:R-:W-:Y:S01]  /*23120*/  FFMA.FTZ R7, R143, R4, -R125 ;  /* 0x000000048f077223 */ /* 0x000fe2000001087d */
[----:B------:R-:W-:Y:S01]  /*23130*/  F2FP.BF16.F32.PACK_AB R196, R121, R196 ;  /* 0x000000c479c4723e */ /* 0x000fe200000010ff */
[----:B------:R-:W-:Y:S01]  /*23140*/  FADD.FTZ R15, R149, R15 ;  /* 0x0000000f950f7221 */ /* 0x000fe20000010000 */
[----:B------:R-:W-:Y:S01]  /*23150*/  FADD.FTZ R11, R121, R11 ;  /* 0x0000000b790b7221 */ /* 0x000fe20000010000 */
[----:B------:R-:W-:Y:S02]  /*23160*/  F2FP.BF16.F32.PACK_AB R197, R149, R197 ;  /* 0x000000c595c5723e */ /* 0x000fe400000010ff */
[----:B------:R-:W-:Y:S01]  /*23170*/  FADD.FTZ R15, R199, R15 ;  /* 0x0000000fc70f7221 */ /* 0x000fe20000010000 */
[----:B------:R-:W-:Y:S01]  /*23180*/  FADD.FTZ R124, R198, R11 ;  /* 0x0000000bc67c7221 */ /* 0x000fe20000010000 */
[C---:B------:R-:W-:Y:S01]  /*23190*/  F2FP.BF16.F32.PACK_AB R198, R10.reuse, R198 ;  /* 0x000000c60ac6723e */ /* 0x040fe200000010ff */
[----:B------:R-:W0:Y:S01]  /*231a0*/  MUFU.EX2 R7, R7 ;  /* 0x0000000700077308 */ /* 0x000e220000000800 */
[----:B------:R-:W-:Y:S01]  /*231b0*/  FADD.FTZ R15, R141, R15 ;  /* 0x0000000f8d0f7221 */ /* 0x000fe20000010000 */
[----:B------:R-:W-:Y:S01]  /*231c0*/  FADD.FTZ R124, R10, R124 ;  /* 0x0000007c0a7c7221 */ /* 0x000fe20000010000 */
[-CC-:B------:R-:W-:Y:S01]  /*231d0*/  FFMA.FTZ R11, R131, R4.reuse, -R125.reuse ;  /* 0x00000004830b7223 */ /* 0x180fe2000001087d */
[----:B------:R-:W-:Y:S01]  /*231e0*/  FFMA.FTZ R125, R127, R4, -R125 ;  /* 0x000000047f7d7223 */ /* 0x000fe2000001087d */
[----:B------:R-:W-:Y:S01]  /*231f0*/  FADD.FTZ R15, R193, R15 ;  /* 0x0000000fc10f7221 */ /* 0x000fe20000010000 */
[----:B------:R-:W-:Y:S01]  /*23200*/  FADD.FTZ R124, R192, R124 ;  /* 0x0000007cc07c7221 */ /* 0x000fe20000010000 */
[----:B------:R-:W-:-:S02]  /*23210*/  F2FP.BF16.F32.PACK_AB R199, R141, R199 ;  /* 0x000000c78dc7723e */ /* 0x000fc400000010ff */
[----:B------:R-:W-:Y:S01]  /*23220*/  FADD.FTZ R15, R148, R15 ;  /* 0x0000000f940f7221 */ /* 0x000fe20000010000 */
[C---:B------:R-:W-:Y:S01]  /*23230*/  FADD.FTZ R124, R153.reuse, R124 ;  /* 0x0000007c997c7221 */ /* 0x040fe20000010000 */
[----:B------:R-:W2:Y:S01]  /*23240*/  MUFU.EX2 R11, R11 ;  /* 0x0000000b000b7308 */ /* 0x000ea20000000800 */
[----:B------:R-:W-:Y:S01]  /*23250*/  F2FP.BF16.F32.PACK_AB R192, R153, R192 ;  /* 0x000000c099c0723e */ /* 0x000fe200000010ff */
[----:B------:R-:W-:Y:S01]  /*23260*/  FADD.FTZ R15, R195, R15 ;  /* 0x0000000fc30f7221 */ /* 0x000fe20000010000 */
[----:B------:R-:W-:Y:S01]  /*23270*/  FADD.FTZ R124, R194, R124 ;  /* 0x0000007cc27c7221 */ /* 0x000fe20000010000 */
[----:B------:R-:W-:Y:S02]  /*23280*/  F2FP.BF16.F32.PACK_AB R193, R148, R193 ;  /* 0x000000c194c1723e */ /* 0x000fe400000010ff */
[----:B------:R-:W-:Y:S01]  /*23290*/  FADD.FTZ R15, R150, R15 ;  /* 0x0000000f960f7221 */ /* 0x000fe20000010000 */
[C---:B------:R-:W-:Y:S01]  /*232a0*/  FADD.FTZ R124, R151.reuse, R124 ;  /* 0x0000007c977c7221 */ /* 0x040fe20000010000 */
[----:B------:R-:W3:Y:S01]  /*232b0*/  MUFU.EX2 R125, R125 ;  /* 0x0000007d007d7308 */ /* 0x000ee20000000800 */
[----:B------:R-:W-:Y:S01]  /*232c0*/  F2FP.BF16.F32.PACK_AB R194, R151, R194 ;  /* 0x000000c297c2723e */ /* 0x000fe200000010ff */
        /* <DEDUP_REMOVED lines=11> */
[----:B------:R-:W-:-:S02]  /*23380*/  F2FP.BF16.F32.PACK_AB R189, R14, R189 ;  /* 0x000000bd0ebd723e */ /* 0x000fc400000010ff */
[----:B------:R-:W-:Y:S01]  /*23390*/  F2FP.BF16.F32.PACK_AB R190, R145, R190 ;  /* 0x000000be91be723e */ /* 0x000fe200000010ff */
        /* <DEDUP_REMOVED lines=8> */
[----:B0-----:R-:W-:-:S02]  /*23420*/  F2FP.BF16.F32.PACK_AB R187, R7, R187 ;  /* 0x000000bb07bb723e */ /* 0x001fc400000010ff */
[C---:B------:R-:W-:Y:S01]  /*23430*/  FADD.FTZ R121, R136.reuse, R121 ;  /* 0x0000007988797221 */ /* 0x040fe20000010000 */
[----:B------:R-:W-:Y:S01]  /*23440*/  FADD.FTZ R10, R7, R10 ;  /* 0x0000000a070a7221 */ /* 0x000fe20000010000 */
[----:B------:R-:W-:Y:S02]  /*23450*/  F2FP.BF16.F32.PACK_AB R186, R136, R186 ;  /* 0x000000ba88ba723e */ /* 0x000fe400000010ff */
[----:B------:R-:W-:Y:S01]  /*23460*/  FADD.FTZ R12, R180, R121 ;  /* 0x00000079b40c7221 */ /* 0x000fe20000010000 */
[----:B------:R-:W-:Y:S01]  /*23470*/  FADD.FTZ R10, R181, R10 ;  /* 0x0000000ab50a7221 */ /* 0x000fe20000010000 */
[----:B--2---:R-:W-:Y:S02]  /*23480*/  F2FP.BF16.F32.PACK_AB R181, R11, R181 ;  /* 0x000000b50bb5723e */ /* 0x004fe400000010ff */
[----:B------:R-:W-:Y:S01]  /*23490*/  FADD.FTZ R13, R129, R12 ;  /* 0x0000000c810d7221 */ /* 0x000fe20000010000 */
[----:B------:R-:W-:Y:S01]  /*234a0*/  FADD.FTZ R10, R11, R10 ;  /* 0x0000000a0b0a7221 */ /* 0x000fe20000010000 */
[----:B------:R-:W-:Y:S01]  /*234b0*/  F2FP.BF16.F32.PACK_AB R180, R129, R180 ;  /* 0x000000b481b4723e */ /* 0x000fe200000010ff */
[----:B------:R-:W-:-:S02]  /*234c0*/  IMAD.MOV.U32 R12, RZ, RZ, R205 ;  /* 0x000000ffff0c7224 */ /* 0x000fc400078e00cd */
        /* <DEDUP_REMOVED lines=8> */
[----:B---3--:R-:W-:-:S02]  /*23550*/  F2FP.BF16.F32.PACK_AB R179, R125, R126 ;  /* 0x0000007e7db3723e */ /* 0x008fc400000010ff */
[----:B------:R-:W-:Y:S01]  /*23560*/  FADD.FTZ R7, R133, R6 ;  /* 0x0000000685077221 */ /* 0x000fe20000010000 */
[----:B------:R-:W-:-:S03]  /*23570*/  FADD.FTZ R11, R123, R10 ;  /* 0x0000000a7b0b7221 */ /* 0x000fc60000010000 */
[----:B------:R-:W-:Y:S01]  /*23580*/  FADD.FTZ R6, R140, R7 ;  /* 0x000000078c067221 */ /* 0x000fe20000010000 */
[----:B------:R-:W-:Y:S01]  /*23590*/  FADD.FTZ R10, R126, R11 ;  /* 0x0000000b7e0a7221 */ /* 0x000fe20000010000 */
[----:B------:R-:W-:Y:S02]  /*235a0*/  IMAD.MOV.U32 R11, RZ, RZ, R208 ;  /* 0x000000ffff0b7224 */ /* 0x000fe400078e00d0 */
[----:B------:R-:W-:Y:S01]  /*235b0*/  FADD.FTZ R7, R9, R6 ;  /* 0x0000000609077221 */ /* 0x000fe20000010000 */
[----:B------:R-:W-:Y:S01]  /*235c0*/  FADD.FTZ R6, R125, R10 ;  /* 0x0000000a7d067221 */ /* 0x000fe20000010000 */
[----:B------:R-:W-:Y:S02]  /*235d0*/  IMAD.MOV.U32 R9, RZ, RZ, R3 ;  /* 0x000000ffff097224 */ /* 0x000fe400078e0003 */
[----:B------:R-:W-:Y:S01]  /*235e0*/  IMAD.MOV.U32 R10, RZ, RZ, R5 ;  /* 0x000000ffff0a7224 */ /* 0x000fe200078e0005 */
[----:B------:R-:W-:Y:S06]  /*235f0*/  @P2 BRA `(.L_x_6379) ;  /* 0xffffffa800dc2947 */ /* 0x000fec000383ffff */
.L_x_6368:
[----:B------:R-:W-:Y:S05]  /*23600*/  BSYNC B0 ;  /* 0x0000000000007941 */ /* 0x000fea0003800000 */
.L_x_6367:
        /* <DEDUP_REMOVED lines=99> */
.L_x_6380:
[----:B------:R-:W-:Y:S01]  /*23c40*/  IMAD R0, R205, 0x8, R16 ;  /* 0x00000008cd007824 */ /* 0x000fe200078e0210 */
[----:B------:R-:W-:-:S04]  /*23c50*/  SHF.L.U32 R9, R208, 0x1f, RZ ;  /* 0x0000001fd0097819 */ /* 0x000fc800000006ff */
[----:B------:R0:W1:Y:S01]  /*23c60*/  SYNCS.PHASECHK.TRANS64.TRYWAIT P2, [R0+URZ+0x36850], R9 ;  /* 0x03685009000075a7 */ /* 0x000062000804017f */
[----:B------:R-:W-:Y:S05]  /*23c70*/  @!P0 BRA `(.L_x_6381) ;  /* 0x0000000000048947 */ /* 0x000fea0003800000 */
[----:B------:R-:W-:Y:S01]  /*23c80*/  BPT.TRAP 0x1 ;  /* 0x000000040000795c */ /* 0x000fe20000300000 */
.L_x_6381:
        /* <DEDUP_REMOVED lines=9> */
.L_x_6383:
[----:B------:R-:W-:Y:S05]  /*23d20*/  BSYNC B0 ;  /* 0x0000000000007941 */ /* 0x000fea0003800000 */
.L_x_6382:
        /* <DEDUP_REMOVED lines=22> */
[----:B------:R-:W-:Y:S02]  /*23e90*/  IMAD.MOV.U32 R9, RZ, RZ, 0x40000040 ;  /* 0x40000040ff097424 */ /* 0x000fe400078e00ff */
[----:B--2---:R-:W-:-:S05]  /*23ea0*/  VIADD R14, R14, 0x1 ;  /* 0x000000010e0e7836 */ /* 0x004fca0000000000 */
[----:B------:R-:W-:Y:S01]  /*23eb0*/  STL [R1+0x48], R14 ;  /* 0x0000480e01007387 */ /* 0x000fe20000100800 */
        /* <DEDUP_REMOVED lines=21> */
[----:B------:R-:W0:Y:S02]  /*24010*/  SHFL.BFLY PT, R2, R7, 0x2, 0x1f ;  /* 0x0c401f0007027f89 */ /* 0x000e2400000e0000 */
[----:B0-----:R-:W-:Y:S01]  /*24020*/  FADD.FTZ R2, R2, R7 ;  /* 0x0000000702027221 */ /* 0x001fe20000010000 */
[----:B------:R-:W-:-:S04]  /*24030*/  SEL R7, RZ, 0x1, P2 ;  /* 0x00000001ff077807 */ /* 0x000fc80001000000 */
[----:B------:R-:W-:Y:S01]  /*24040*/  LOP3.LUT R208, R208, R7, RZ, 0x3c, !PT ;  /* 0x00000007d0d07212 */ /* 0x000fe200078e3cff */
[----:B------:R-:W-:Y:S01]  /*24050*/  IMAD.MOV.U32 R7, RZ, RZ, RZ ;  /* 0x000000ffff077224 */ /* 0x000fe200078e00ff */
[----:B------:R-:W-:Y:S02]  /*24060*/  WARPGROUP.DEPBAR.LE gsb0, 0x0 ;  /* 0x00008000000079c5 */ /* 0x000fe40000010000 */
[----:B------:R-:W-:-:S06]  /*24070*/  WARPGROUP.ARRIVE ;  /* 0x00000000000079c5 */ /* 0x000fcc0000000000 */
[----:B------:R-:W-:Y:S01]  /*24080*/  HGMMA.64x192x16.F32.BF16 R24, R180, gdesc[UR4].tnspB, R24, gsb0 ;  /* 0x42e00004b4187df0 */ /* 0x000fe20008001818 */
[----:B------:R-:W-:Y:S01]  /*24090*/  R2UR UR6, R8 ;  /* 0x00000000080672ca */ /* 0x000fe200000e0000 */
[----:B------:R-:W-:Y:S01]  /*240a0*/  IMAD.MOV.U32 R8, RZ, RZ, RZ ;  /* 0x000000ffff087224 */ /* 0x000fe200078e00ff */
[----:B------:R-:W-:Y:S02]  /*240b0*/  R2UR UR7, R9 ;  /* 0x00000000090772ca */ /* 0x000fe400000e0000 */
[----:B------:R-:W0:Y:S02]  /*240c0*/  SHFL.BFLY PT, R9, R6, 0x2, 0x1f ;  /* 0x0c401f0006097f89 */ /* 0x000e2400000e0000 */
[----:B0-----:R-:W-:Y:S02]  /*240d0*/  FADD.FTZ R10, R9, R6 ;  /* 0x00000006090a7221 */ /* 0x001fe40000010000 */
[----:B------:R-:W0:Y:S04]  /*240e0*/  SHFL.BFLY PT, R9, R2, 0x1, 0x1f ;  /* 0x0c201f0002097f89 */ /* 0x000e2800000e0000 */
[----:B------:R-:W1:Y:S01]  /*240f0*/  SHFL.BFLY PT, R11, R10, 0x1, 0x1f ;  /* 0x0c201f000a0b7f89 */ /* 0x000e6200000e0000 */
[----:B0-----:R-:W-:Y:S01]  /*24100*/  FADD.FTZ R12, R2, R9 ;  /* 0x00000009020c7221 */ /* 0x001fe20000010000 */
[----:B------:R-:W-:-:S02]  /*24110*/  IMAD.MOV.U32 R2, RZ, RZ, -0x800000 ;  /* 0xff800000ff027424 */ /* 0x000fc400078e00ff */
[----:B-1----:R-:W-:Y:S02]  /*24120*/  FADD.FTZ R13, R10, R11 ;  /* 0x0000000b0a0d7221 */ /* 0x002fe40000010000 */
[----:B------:R-:W-:Y:S01]  /*24130*/  FSETP.NE.FTZ.AND P0, PT, R12, RZ, PT ;  /* 0x000000ff0c00720b */ /* 0x000fe20003f15000 */
[----:B------:R-:W-:Y:S02]  /*24140*/  @!P1 VIADD R10, R0, 0x36860 ;  /* 0x00036860000a9836 */ /* 0x000fe40000000000 */
[----:B------:R-:W-:Y:S01]  /*24150*/  IMAD.MOV.U32 R0, RZ, RZ, -0x800000 ;  /* 0xff800000ff007424 */ /* 0x000fe200078e00ff */
[----:B------:R-:W-:Y:S02]  /*24160*/  FSETP.NE.FTZ.AND P3, PT, R13, RZ, PT ;  /* 0x000000ff0d00720b */ /* 0x000fe40003f75000 */
        /* <DEDUP_REMOVED lines=14> */
[----:B------:R-:W-:Y:S03]  /*24250*/  HGMMA.64x192x16.F32.BF16 R24, R176, gdesc[UR4].tnspB, R24, gsb0 ;  /* 0x42e00004b0187df0 */ /* 0x000fe60008001818 */
[----:B------:R-:W-:Y:S02]  /*24260*/  WARPGROUP.DEPBAR.LE gsb0, 0x0 ;  /* 0x00008000000079c5 */ /* 0x000fe40000010000 */
[-C--:B--2---:R-:W-:Y:S01]  /*24270*/  FMUL.FTZ R127, R67, R7.reuse ;  /* 0x00000007437f7220 */ /* 0x084fe20000410000 */
        /* <DEDUP_REMOVED lines=96> */
.L_x_6291:
        /* <DEDUP_REMOVED lines=57> */
[----:B------:R-:W-:Y:S01]  /*24c10*/  BAR.SYNC.DEFER_BLOCKING 0x1, 0x100 ;  /* 0x0044000000007b1d */ /* 0x000fe20000010000 */
[----:B--2---:R-:W-:-:S03]  /*24c20*/  IMAD.WIDE R62, R11, 0x2, R8 ;  /* 0x000000020b3e7825 */ /* 0x004fc600078e0208 */
[C---:B------:R-:W-:Y:S02]  /*24c30*/  IADD3 R137, P2, R62.reuse, 0x20, RZ ;  /* 0x000000203e897810 */ /* 0x040fe40007f5e0ff */
[C---:B------:R-:W-:Y:S02]  /*24c40*/  IADD3 R139, P1, R62.reuse, 0x40, RZ ;  /* 0x000000403e8b7810 */ /* 0x040fe40007f3e0ff */
[----:B------:R-:W-:Y:S01]  /*24c50*/  LOP3.LUT R12, R137, 0x380, RZ, 0xc0, !PT ;  /* 0x00000380890c7812 */ /* 0x000fe200078ec0ff */
[--C-:B------:R-:W-:Y:S01]  /*24c60*/  IMAD.X R13, RZ, RZ, R63.reuse, P2 ;  /* 0x000000ffff0d7224 */ /* 0x100fe200010e063f */
[----:B------:R-:W-:Y:S01]  /*24c70*/  LOP3.LUT R14, R139, 0x380, RZ, 0xc0, !PT ;  /* 0x000003808b0e7812 */ /* 0x000fe200078ec0ff */
[----:B------:R-:W-:Y:S01]  /*24c80*/  IMAD.X R15, RZ, RZ, R63, P1 ;  /* 0x000000ffff0f7224 */ /* 0x000fe200008e063f */
[C---:B------:R-:W-:Y:S02]  /*24c90*/  IADD3 R141, P6, R62.reuse, 0x60, RZ ;  /* 0x000000603e8d7810 */ /* 0x040fe40007fde0ff */
[----:B------:R-:W-:-:S02]  /*24ca0*/  LOP3.LUT R11, R62, 0x380, RZ, 0xc0, !PT ;  /* 0x000003803e0b7812 */ /* 0x000fc400078ec0ff */
[----:B------:R-:W-:Y:S01]  /*24cb0*/  SHF.R.U64 R12, R12, 0x3, RZ ;  /* 0x000000030c0c7819 */ /* 0x000fe200000012ff */
[--C-:B------:R-:W-:Y:S01]  /*24cc0*/  IMAD.X R21, RZ, RZ, R63.reuse, P6 ;  /* 0x000000ffff157224 */ /* 0x100fe200030e063f */
[----:B------:R-:W-:Y:S02]  /*24cd0*/  SHF.R.U64 R14, R14, 0x3, RZ ;  /* 0x000000030e0e7819 */ /* 0x000fe400000012ff */
[C---:B------:R-:W-:Y:S02]  /*24ce0*/  IADD3 R143, P5, R62.reuse, 0x4000, RZ ;  /* 0x000040003e8f7810 */ /* 0x040fe40007fbe0ff */
[C---:B------:R-:W-:Y:S02]  /*24cf0*/  IADD3 R46, P0, R62.reuse, 0x4020, RZ ;  /* 0x000040203e2e7810 */ /* 0x040fe40007f1e0ff */
[C---:B------:R-:W-:Y:S01]  /*24d00*/  IADD3 R50, P4, R62.reuse, 0x4040, RZ ;  /* 0x000040403e327810 */ /* 0x040fe20007f9e0ff */
[--C-:B------:R-:W-:Y:S01]  /*24d10*/  IMAD.X R39, RZ, RZ, R63.reuse, P5 ;  /* 0x000000ffff277224 */ /* 0x100fe200028e063f */
[----:B------:R-:W-:Y:S01]  /*24d20*/  LOP3.LUT R20, R141, 0x380, RZ, 0xc0, !PT ;  /* 0x000003808d147812 */ /* 0x000fe200078ec0ff */
[--C-:B------:R-:W-:Y:S01]  /*24d30*/  IMAD.X R47, RZ, RZ, R63.reuse, P0 ;  /* 0x000000ffff2f7224 */ /* 0x100fe200000e063f */
[----:B------:R-:W-:Y:S01]  /*24d40*/  IADD3 R7, P2, R62, 0x8000, RZ ;  /* 0x000080003e077810 */ /* 0x000fe20007f5e0ff */
[----:B------:R-:W-:Y:S01]  /*24d50*/  IMAD.X R51, RZ, RZ, R63, P4 ;  /* 0x000000ffff337224 */ /* 0x000fe200020e063f */
[----:B------:R-:W-:-:S02]  /*24d60*/  SHF.R.U64 R11, R11, 0x3, RZ ;  /* 0x000000030b0b7819 */ /* 0x000fc400000012ff */
[----:B------:R-:W-:Y:S01]  /*24d70*/  LOP3.LUT R12, R12, R137, RZ, 0x3c, !PT ;  /* 0x000000890c0c7212 */ /* 0x000fe200078e3cff */
[--C-:B------:R-:W-:Y:S01]  /*24d80*/  IMAD.X R59, RZ, RZ, R63.reuse, P2 ;  /* 0x000000ffff3b7224 */ /* 0x100fe200010e063f */
[----:B------:R-:W-:Y:S02]  /*24d90*/  LOP3.LUT R14, R14, R139, RZ, 0x3c, !PT ;  /* 0x0000008b0e0e7212 */ /* 0x000fe400078e3cff */
[----:B-1----:R-:W-:Y:S02]  /*24da0*/  IADD3 R24, P1, R62, 0x8020, RZ ;  /* 0x000080203e187810 */ /* 0x002fe40007f3e0ff */
[----:B------:R-:W-:Y:S02]  /*24db0*/  SHF.R.U64 R20, R20, 0x3, RZ ;  /* 0x0000000314147819 */ /* 0x000fe400000012ff */
[----:B------:R-:W-:Y:S01]  /*24dc0*/  LOP3.LUT R137, R46, 0x380, RZ, 0xc0, !PT ;  /* 0x000003802e897812 */ /* 0x000fe200078ec0ff */
[----:B------:R-:W-:Y:S01]  /*24dd0*/  IMAD.X R29, RZ, RZ, R63, P1 ;  /* 0x000000ffff1d7224 */ /* 0x000fe200008e063f */
[----:B------:R-:W-:-:S02]  /*24de0*/  LOP3.LUT R139, R50, 0x380, RZ, 0xc0, !PT ;  /* 0x00000380328b7812 */ /* 0x000fc400078ec0ff */
[C---:B------:R-:W-:Y:S02]  /*24df0*/  IADD3 R54, P3, R62.reuse, 0x4060, RZ ;  /* 0x000040603e367810 */ /* 0x040fe40007f7e0ff */
[----:B------:R-:W-:Y:S02]  /*24e00*/  LOP3.LUT R58, R7, 0x380, RZ, 0xc0, !PT ;  /* 0x00000380073a7812 */ /* 0x000fe400078ec0ff */
[C---:B------:R-:W-:Y:S01]  /*24e10*/  IADD3 R94, P6, R62.reuse, 0x8040, RZ ;  /* 0x000080403e5e7810 */ /* 0x040fe20007fde0ff */
[--C-:B------:R-:W-:Y:S01]  /*24e20*/  IMAD.X R55, RZ, RZ, R63.reuse, P3 ;  /* 0x000000ffff377224 */ /* 0x100fe200018e063f */
[----:B------:R-:W-:Y:S02]  /*24e30*/  IADD3 R86, P5, R62, 0x8060, RZ ;  /* 0x000080603e567810 */ /* 0x000fe40007fbe0ff */
[----:B------:R-:W-:Y:S01]  /*24e40*/  LOP3.LUT R38, R143, 0x380, RZ, 0xc0, !PT ;  /* 0x000003808f267812 */ /* 0x000fe200078ec0ff */
[--C-:B------:R-:W-:Y:S01]  /*24e50*/  IMAD.X R31, RZ, RZ, R63.reuse, P6 ;  /* 0x000000ffff1f7224 */ /* 0x100fe200030e063f */
[----:B------:R-:W-:Y:S01]  /*24e60*/  LOP3.LUT R62, R11, R62, RZ, 0x3c, !PT ;  /* 0x0000003e0b3e7212 */ /* 0x000fe200078e3cff */
[----:B------:R-:W-:Y:S01]  /*24e70*/  IMAD.X R11, RZ, RZ, R63, P5 ;  /* 0x000000ffff0b7224 */ /* 0x000fe200028e063f */
[----:B------:R-:W-:-:S02]  /*24e80*/  LOP3.LUT R20, R20, R141, RZ, 0x3c, !PT ;  /* 0x0000008d14147212 */ /* 0x000fc400078e3cff */
[----:B------:R-:W-:Y:S02]  /*24e90*/  SHF.R.U64 R137, R137, 0x3, RZ ;  /* 0x0000000389897819 */ /* 0x000fe400000012ff */
[----:B------:R-:W-:Y:S02]  /*24ea0*/  SHF.R.U64 R139, R139, 0x3, RZ ;  /* 0x000000038b8b7819 */ /* 0x000fe400000012ff */
[----:B------:R-:W-:Y:S02]  /*24eb0*/  LOP3.LUT R3, R24, 0x380, RZ, 0xc0, !PT ;  /* 0x0000038018037812 */ /* 0x000fe400078ec0ff */
[----:B------:R-:W-:Y:S02]  /*24ec0*/  LOP3.LUT R141, R54, 0x380, RZ, 0xc0, !PT ;  /* 0x00000380368d7812 */ /* 0x000fe400078ec0ff */
[----:B------:R-:W-:Y:S02]  /*24ed0*/  SHF.R.U64 R58, R58, 0x3, RZ ;  /* 0x000000033a3a7819 */ /* 0x000fe400000012ff */
[----:B------:R-:W-:-:S02]  /*24ee0*/  SHF.R.U64 R38, R38, 0x3, RZ ;  /* 0x0000000326267819 */ /* 0x000fc400000012ff */
[----:B------:R-:W-:Y:S02]  /*24ef0*/  MOV R62, R62 ;  /* 0x0000003e003e7202 */ /* 0x000fe40000000f00 */
[----:B------:R-:W-:Y:S02]  /*24f00*/  LOP3.LUT R46, R137, R46, RZ, 0x3c, !PT ;  /* 0x0000002e892e7212 */ /* 0x000fe400078e3cff */
[----:B------:R-:W-:Y:S02]  /*24f10*/  LOP3.LUT R50, R139, R50, RZ, 0x3c, !PT ;  /* 0x000000328b327212 */ /* 0x000fe400078e3cff */
[----:B------:R-:W-:Y:S02]  /*24f20*/  LOP3.LUT R63, R94, 0x380, RZ, 0xc0, !PT ;  /* 0x000003805e3f7812 */ /* 0x000fe400078ec0ff */
[----:B------:R-:W-:Y:S02]  /*24f30*/  SHF.R.U64 R3, R3, 0x3, RZ ;  /* 0x0000000303037819 */ /* 0x000fe400000012ff */
[----:B------:R-:W-:-:S02]  /*24f40*/  SHF.R.U64 R141, R141, 0x3, RZ ;  /* 0x000000038d8d7819 */ /* 0x000fc400000012ff */
[----:B------:R-:W-:Y:S02]  /*24f50*/  LOP3.LUT R58, R58, R7, RZ, 0x3c, !PT ;  /* 0x000000073a3a7212 */ /* 0x000fe400078e3cff */
[----:B------:R-:W-:Y:S02]  /*24f60*/  LOP3.LUT R137, R86, 0x380, RZ, 0xc0, !PT ;  /* 0x0000038056897812 */ /* 0x000fe400078ec0ff */
[----:B------:R-:W-:Y:S02]  /*24f70*/  LOP3.LUT R38, R38, R143, RZ, 0x3c, !PT ;  /* 0x0000008f26267212 */ /* 0x000fe400078e3cff */
[----:B------:R-:W-:Y:S02]  /*24f80*/  F2FP.BF16.F32.PACK_AB R7, R10, R30 ;  /* 0x0000001e0a07723e */ /* 0x000fe400000010ff */
[----:B------:R-:W-:Y:S02]  /*24f90*/  MOV R13, R12 ;  /* 0x0000000c000d7202 */ /* 0x000fe40000000f00 */
[----:B------:R-:W-:Y:S01]  /*24fa0*/  SHF.R.U64 R63, R63, 0x3, RZ ;  /* 0x000000033f3f7819 */ /* 0x000fe200000012ff */
[----:B------:R1:W-:Y:S01]  /*24fb0*/  STSM.16.M88.4 [R62], R4 ;  /* 0x000000043e007844 */ /* 0x0003e20000000200 */
[----:B------:R-:W-:-:S02]  /*24fc0*/  LOP3.LUT R28, R3, R24, RZ, 0x3c, !PT ;  /* 0x00000018031c7212 */ /* 0x000fc400078e3cff */
[----:B------:R-:W-:Y:S01]  /*24fd0*/  MOV R14, R14 ;  /* 0x0000000e000e7202 */ /* 0x000fe20000000f00 */
[----:B------:R-:W-:Y:S01]  /*24fe0*/  STSM.16.M88.4 [R13], R32 ;  /* 0x000000200d007844 */ /* 0x000fe20000000200 */
[----:B------:R-:W-:Y:S02]  /*24ff0*/  MOV R12, R50 ;  /* 0x00000032000c7202 */ /* 0x000fe40000000f00 */
[----:B------:R-:W-:Y:S01]  /*25000*/  LOP3.LUT R54, R141, R54, RZ, 0x3c, !PT ;  /* 0x000000368d367212 */ /* 0x000fe200078e3cff */
[----:B------:R-:W-:Y:S01]  /*25010*/  STSM.16.M88.4 [R14], R40 ;  /* 0x000000280e007844 */ /* 0x000fe20000000200 */
[----:B------:R-:W-:Y:S02]  /*25020*/  SHF.R.U64 R137, R137, 0x3, RZ ;  /* 0x0000000389897819 */ /* 0x000fe400000012ff */
[----:B------:R-:W-:Y:S02]  /*25030*/  MOV R20, R20 ;  /* 0x0000001400147202 */ /* 0x000fe40000000f00 */
[----:B------:R-:W-:-:S02]  /*25040*/  MOV R3, R58 ;  /* 0x0000003a00037202 */ /* 0x000fc40000000f00 */
[----:B------:R-:W-:Y:S02]  /*25050*/  F2FP.BF16.F32.PACK_AB R50, R53, R52 ;  /* 0x000000343532723e */ /* 0x000fe400000010ff */
[----:B------:R-:W-:Y:S02]  /*25060*/  F2FP.BF16.F32.PACK_AB R51, R130, R121 ;  /* 0x000000798233723e */ /* 0x000fe400000010ff */
[----:B------:R-:W-:Y:S02]  /*25070*/  MOV R38, R38 ;  /* 0x0000002600267202 */ /* 0x000fe40000000f00 */
[----:B------:R-:W-:Y:S01]  /*25080*/  F2FP.BF16.F32.PACK_AB R58, R61, R60 ;  /* 0x0000003c3d3a723e */ /* 0x000fe200000010ff */
[----:B------:R2:W-:Y:S01]  /*25090*/  STSM.16.M88.4 [R20], R48 ;  /* 0x0000003014007844 */ /* 0x0005e20000000200 */
[----:B------:R-:W-:Y:S02]  /*250a0*/  F2FP.BF16.F32.PACK_AB R59, R128, R123 ;  /* 0x0000007b803b723e */ /* 0x000fe400000010ff */
[----:B------:R-:W-:-:S02]  /*250b0*/  MOV R46, R46 ;  /* 0x0000002e002e7202 */ /* 0x000fc40000000f00 */
[----:B------:R-:W-:Y:S01]  /*250c0*/  LOP3.LUT R30, R63, R94, RZ, 0x3c, !PT ;  /* 0x0000005e3f1e7212 */ /* 0x000fe200078e3cff */
[----:B------:R-:W-:Y:S01]  /*250d0*/  STSM.16.M88.4 [R38], R56 ;  /* 0x0000003826007844 */ /* 0x000fe20000000200 */
[----:B------:R-:W-:Y:S02]  /*250e0*/  LOP3.LUT R10, R137, R86, RZ, 0x3c, !PT ;  /* 0x00000056890a7212 */ /* 0x000fe400078e3cff */
[----:B------:R-:W-:Y:S01]  /*250f0*/  MOV R54, R54 ;  /* 0x0000003600367202 */ /* 0x000fe20000000f00 */
[----:B------:R-:W-:Y:S01]  /*25100*/  STSM.16.M88.4 [R46], R64 ;  /* 0x000000402e007844 */ /* 0x000fe20000000200 */
[----:B------:R-:W-:Y:S02]  /*25110*/  ISETP.NE.U32.AND P0, PT, RZ, UR4, PT ;  /* 0x00000004ff007c0c */ /* 0x000fe4000bf05070 */
[----:B-1----:R-:W-:Y:S01]  /*25120*/  IADD3 R6, P1, R235, UR4, RZ ;  /* 0x00000004eb067c10 */ /* 0x002fe2000ff3e0ff */
[----:B------:R-:W-:Y:S01]  /*25130*/  STSM.16.M88.4 [R12], R72 ;  /* 0x000000480c007844 */ /* 0x000fe20000000200 */
[----:B------:R-:W-:Y:S01]  /*25140*/  MOV R28, R28 ;  /* 0x0000001c001c7202 */ /* 0x000fe20000000f00 */
[----:B--2---:R-:W-:Y:S01]  /*25150*/  IMAD.MOV.U32 R20, RZ, RZ, RZ ;  /* 0x000000ffff147224 */ /* 0x004fe200078e00ff */
[----:B------:R-:W-:Y:S01]  /*25160*/  MOV R30, R30 ;  /* 0x0000001e001e7202 */ /* 0x000fe20000000f00 */
[----:B------:R-:W-:Y:S01]  /*25170*/  STSM.16.M88.4 [R54], R80 ;  /* 0x0000005036007844 */ /* 0x000fe20000000200 */
[----:B------:R-:W-:-:S02]  /*25180*/  MOV R10, R10 ;  /* 0x0000000a000a7202 */ /* 0x000fc40000000f00 */
[----:B------:R-:W-:Y:S01]  /*25190*/  ISETP.NE.AND.EX P0, PT, RZ, UR5, PT, P0 ;  /* 0x00000005ff007c0c */ /* 0x000fe2000bf05300 */
[----:B------:R1:W-:Y:S01]  /*251a0*/  STSM.16.M88.4 [R3], R88 ;  /* 0x0000005803007844 */ /* 0x0003e20000000200 */
[----:B------:R-:W-:Y:S01]  /*251b0*/  IADD3.X R7, R236, UR5, RZ, P1, !PT ;  /* 0x00000005ec077c10 */ /* 0x000fe20008ffe4ff */
[----:B------:R-:W-:Y:S02]  /*251c0*/  ULDC.64 UR4, c[0x0][0xc08] ;  /* 0x0003020000047ab9 */ /* 0x000fe40000000a00 */
[----:B------:R2:W-:Y:S01]  /*251d0*/  STSM.16.M88.4 [R28], R96 ;  /* 0x000000601c007844 */ /* 0x0005e20000000200 */
[----:B------:R-:W-:-:S03]  /*251e0*/  ISETP.NE.U32.AND P2, PT, RZ, UR4, PT ;  /* 0x00000004ff007c0c */ /* 0x000fc6000bf45070 */
[----:B------:R2:W-:Y:S01]  /*251f0*/  STSM.16.M88.4 [R30], R104 ;  /* 0x000000681e007844 */ /* 0x0005e20000000200 */
[----:B------:R-:W-:-:S03]  /*25200*/  ISETP.NE.AND.EX P2, PT, RZ, UR5, PT, P2 ;  /* 0x00000005ff007c0c */ /* 0x000fc6000bf45320 */
[----:B------:R2:W-:Y:S01]  /*25210*/  STSM.16.M88.4 [R10], R112 ;  /* 0x000000700a007844 */ /* 0x0005e20000000200 */
[----:B------:R-:W-:Y:S09]  /*25220*/  BAR.SYNC.DEFER_BLOCKING 0x1, 0x100 ;  /* 0x0044000000007b1d */ /* 0x000ff20000010000 */
[----:B------:R-:W-:Y:S01]  /*25230*/  @P2 IADD3 R4, P3, R235, UR4, RZ ;  /* 0x00000004eb042c10 */ /* 0x000fe2000ff7e0ff */
[----:B------:R-:W-:Y:S01]  /*25240*/  ULDC UR4, c[0x0][0xa88] ;  /* 0x0002a20000047ab9 */ /* 0x000fe20000000800 */
[----:B-1----:R-:W1:Y:S01]  /*25250*/  LDC R3, c[0x0][0xbe8] ;  /* 0x0002fa00ff037b82 */ /* 0x002e620000000800 */
[----:B------:R-:W-:Y:S01]  /*25260*/  IMAD.U32 R14, RZ, RZ, UR4 ;  /* 0x00000004ff0e7e24 */ /* 0x000fe2000f8e00ff */
[----:B------:R-:W-:Y:S01]  /*25270*/  @P2 IADD3.X R5, R236, UR5, RZ, P3, !PT ;  /* 0x00000005ec052c10 */ /* 0x000fe20009ffe4ff */
[----:B------:R2:W5:Y:S04]  /*25280*/  @P0 LDG.E R20, desc[UR60][R6.64] ;  /* 0x0000003c06140981 */ /* 0x000568000c1e1900 */
[----:B------:R2:W5:Y:S01]  /*25290*/  @P2 LDG.E R14, desc[UR60][R4.64] ;  /* 0x0000003c040e2981 */ /* 0x000562000c1e1900 */
[----:B-1----:R-:W-:-:S13]  /*252a0*/  ISETP.NE.AND P1, PT, R3, 0x1, PT ;  /* 0x000000010300780c */ /* 0x002fda0003f25270 */
[----:B------:R-:W1:Y:S08]  /*252b0*/  @P1 LDC R11, c[0x0][0xbec] ;  /* 0x0002fb00ff0b1b82 */ /* 0x000e700000000800 */
[----:B------:R-:W3:Y:S01]  /*252c0*/  @P1 LDC R15, c[0x0][0xbf0] ;  /* 0x0002fc00ff0f1b82 */ /* 0x000ee20000000800 */
[----:B--2---:R-:W-:Y:S05]  /*252d0*/  @P2 BRA `(.L_x_6387) ;  /* 0x0000000000102947 */ /* 0x004fea0003800000 */
[----:B------:R-:W-:Y:S05]  /*252e0*/  @!P0 BRA `(.L_x_6387) ;  /* 0x00000000000c8947 */ /* 0x000fea0003800000 */
[----:B------:R-:W2:Y:S04]  /*252f0*/  LDG.E R5, desc[UR60][R6.64] ;  /* 0x0000003c06057981 */ /* 0x000ea8000c1e1900 */
[----:B-----5:R-:W2:Y:S02]  /*25300*/  LDG.E R14, desc[UR60][R6.64+0x4] ;  /* 0x0000043c060e7981 */ /* 0x020ea4000c1e1900 */
[----:B--2---:R-:W-:-:S07]  /*25310*/  IMAD.IADD R14, R14, 0x1, -R5 ;  /* 0x000000010e0e7824 */ /* 0x004fce00078e0a05 */
.L_x_6387:
[----:B------:R-:W2:Y:S01]  /*25320*/  LDL.LU R10, [R1+0x54] ;  /* 0x00005400010a7983 */ /* 0x000ea20000300800 */
[----:B------:R-:W-:Y:S01]  /*25330*/  SHF.R.S32.HI R64, RZ, 0x1f, R234 ;  /* 0x0000001fff407819 */ /* 0x000fe200000114ea */
[----:B------:R-:W-:Y:S01]  /*25340*/  IMAD.IADD R12, R230, 0x1, R224 ;  /* 0x00000001e60c7824 */ /* 0x000fe200078e02e0 */
[----:B------:R-:W-:Y:S01]  /*25350*/  ULDC.64 UR4, c[0x0][0xb90] ;  /* 0x0002e40000047ab9 */ /* 0x000fe20000000a00 */
[----:B------:R-:W4:Y:S01]  /*25360*/  LDL R30, [R1+0x8c] ;  /* 0x00008c00011e7983 */ /* 0x000f220000100800 */
[----:B-----5:R-:W-:Y:S01]  /*25370*/  SHF.R.S32.HI R21, RZ, 0x1f, R20 ;  /* 0x0000001fff157819 */ /* 0x020fe20000011414 */
[----:B-1----:R-:W-:Y:S01]  /*25380*/  @P1 IMAD.HI.U32 R6, R12, R11, RZ ;  /* 0x0000000b0c061227 */ /* 0x002fe200078e00ff */
[----:B------:R-:W1:Y:S01]  /*25390*/  S2R R34, SR_TID.X ;  /* 0x0000000000227919 */ /* 0x000e620000002100 */
[----:B------:R-:W-:Y:S02]  /*253a0*/  SEL R237, R237, RZ, !P0 ;  /* 0x000000ffeded7207 */ /* 0x000fe40004000000 */
[----:B------:R-:W-:Y:S01]  /*253b0*/  IMAD R5, R64, UR4, RZ ;  /* 0x0000000440057c24 */ /* 0x000fe2000f8e02ff */
[----:B------:R-:W0:Y:S01]  /*253c0*/  @P1 LDC R71, c[0x0][0xbec] ;  /* 0x0002fb00ff471b82 */ /* 0x000e220000000800 */
[----:B------:R-:W-:Y:S01]  /*253d0*/  IMAD.MOV.U32 R7, RZ, RZ, R12 ;  /* 0x000000ffff077224 */ /* 0x000fe200078e000c */
[----:B---3--:R-:W-:Y:S01]  /*253e0*/  @P1 SHF.R.U32.HI R7, RZ, R15, R6 ;  /* 0x0000000fff071219 */ /* 0x008fe20000011606 */
[----:B------:R-:W-:-:S02]  /*253f0*/  IMAD R13, R234, UR5, R5 ;  /* 0x00000005ea0d7c24 */ /* 0x000fc4000f8e0205 */
[----:B------:R-:W-:Y:S01]  /*25400*/  IMAD.WIDE.U32 R4, R234, UR4, R20 ;  /* 0x00000004ea047c25 */ /* 0x000fe2000f8e0014 */
[----:B------:R-:W-:Y:S02]  /*25410*/  ULDC.64 UR4, c[0x0][0xb98] ;  /* 0x0002e60000047ab9 */ /* 0x000fe40000000a00 */
[----:B------:R-:W3:Y:S01]  /*25420*/  @P1 LDC R73, c[0x0][0xbf0] ;  /* 0x0002fc00ff491b82 */ /* 0x000ee20000000800 */
[----:B------:R-:W-:Y:S02]  /*25430*/  IMAD.IADD R5, R5, 0x1, R13 ;  /* 0x0000000105057824 */ /* 0x000fe400078e020d */
[----:B-1----:R-:W-:-:S05]  /*25440*/  VIADD R34, R34, 0xffffff80 ;  /* 0xffffff8022227836 */ /* 0x002fca0000000000 */
[----:B------:R-:W-:-:S04]  /*25450*/  SHF.R.S32.HI R66, RZ, 0x1f, R34 ;  /* 0x0000001fff427819 */ /* 0x000fc80000011422 */
[----:B------:R-:W-:-:S04]  /*25460*/  LEA.HI R66, R66, R34, RZ, 0x3 ;  /* 0x0000002242427211 */ /* 0x000fc800078f18ff */
[----:B------:R-:W-:-:S05]  /*25470*/  SHF.R.S32.HI R66, RZ, 0x3, R66 ;  /* 0x00000003ff427819 */ /* 0x000fca0000011442 */
[----:B------:R-:W-:Y:S02]  /*25480*/  IMAD R11, R66, 0x40, R225 ;  /* 0x00000040420b7824 */ /* 0x000fe400078e02e1 */
[----:B------:R-:W-:-:S04]  /*25490*/  IMAD.WIDE.U32 R4, R237, UR4, R4 ;  /* 0x00000004ed047c25 */ /* 0x000fc8000f8e0004 */
[----:B------:R-:W-:Y:S01]  /*254a0*/  IMAD.WIDE R8, R11, 0x2, R8 ;  /* 0x000000020b087825 */ /* 0x000fe200078e0208 */
[----:B------:R-:W-:Y:S02]  /*254b0*/  SHF.R.S32.HI R13, RZ, 0x1f, R7 ;  /* 0x0000001fff0d7819 */ /* 0x000fe40000011407 */
[----:B------:R-:W-:-:S04]  /*254c0*/  SHF.R.S32.HI R31, RZ, 0x1f, R34 ;  /* 0x0000001fff1f7819 */ /* 0x000fc80000011422 */
[----:B------:R-:W-:-:S04]  /*254d0*/  LEA.HI R31, R31, R34, RZ, 0x7 ;  /* 0x000000221f1f7211 */ /* 0x000fc800078f38ff */
[----:B------:R-:W-:Y:S01]  /*254e0*/  LOP3.LUT R31, R31, 0xffffff80, RZ, 0xc0, !PT ;  /* 0xffffff801f1f7812 */ /* 0x000fe200078ec0ff */
[----:B------:R-:W-:-:S04]  /*254f0*/  IMAD R65, R14, R3, RZ ;  /* 0x000000030e417224 */ /* 0x000fc800078e02ff */
[----:B------:R-:W-:Y:S01]  /*25500*/  IMAD.IADD R31, R34, 0x1, -R31 ;  /* 0x00000001221f7824 */ /* 0x000fe200078e0a1f */
[C---:B------:R-:W-:Y:S02]  /*25510*/  IADD3 R29, P5, R8.reuse, 0x3000, RZ ;  /* 0x00003000081d7810 */ /* 0x040fe40007fbe0ff */
[C---:B------:R-:W-:Y:S02]  /*25520*/  IADD3 R33, P4, R8.reuse, 0x4000, RZ ;  /* 0x0000400008217810 */ /* 0x040fe40007f9e0ff */
[----:B------:R-:W-:Y:S02]  /*25530*/  IADD3 R41, P3, R8, 0x6000, RZ ;  /* 0x0000600008297810 */ /* 0x000fe40007f7e0ff */
[----:B------:R-:W-:Y:S02]  /*25540*/  LOP3.LUT R28, R29, 0x380, RZ, 0xc0, !PT ;  /* 0x000003801d1c7812 */ /* 0x000fe400078ec0ff */
[----:B------:R-:W-:Y:S02]  /*25550*/  LOP3.LUT R32, R33, 0x380, RZ, 0xc0, !PT ;  /* 0x0000038021207812 */ /* 0x000fe400078ec0ff */
[----:B------:R-:W-:-:S02]  /*25560*/  LOP3.LUT R40, R41, 0x380, RZ, 0xc0, !PT ;  /* 0x0000038029287812 */ /* 0x000fc400078ec0ff */
[----:B------:R-:W-:Y:S02]  /*25570*/  SHF.R.U64 R28, R28, 0x3, RZ ;  /* 0x000000031c1c7819 */ /* 0x000fe400000012ff */
        /* <DEDUP_REMOVED lines=18> */
[----:B------:R-:W-:Y:S01]  /*256a0*/  BSSY B1, `(.L_x_6388) ;  /* 0x0000091000017945 */ /* 0x000fe20003800000 */
[----:B------:R-:W-:-:S02]  /*256b0*/  SHF.R.S32.HI R68, RZ, 0x1f, R232 ;  /* 0x0000001fff447819 */ /* 0x000fc400000114e8 */
[----:B------:R-:W-:Y:S02]  /*256c0*/  SHF.R.S32.HI R70, RZ, 0x1f, R231 ;  /* 0x0000001fff467819 */ /* 0x000fe400000114e7 */
[----:B------:R-:W-:Y:S02]  /*256d0*/  SHF.R.S32.HI R72, RZ, 0x1f, R225 ;  /* 0x0000001fff487819 */ /* 0x000fe400000114e1 */
[----:B--2---:R-:W-:Y:S01]  /*256e0*/  SEL R24, R10, RZ, !P0 ;  /* 0x000000ff0a187207 */ /* 0x004fe20004000000 */
[----:B------:R-:W-:-:S04]  /*256f0*/  IMAD.MOV R10, RZ, RZ, -R7 ;  /* 0x000000ffff0a7224 */ /* 0x000fc800078e0a07 */
[----:B------:R-:W-:Y:S02]  /*25700*/  IMAD R6, R24, UR4, RZ ;  /* 0x0000000418067c24 */ /* 0x000fe4000f8e02ff */
[----:B------:R-:W-:Y:S01]  /*25710*/  IMAD R11, R3, R10, R12 ;  /* 0x0000000a030b7224 */ /* 0x000fe200078e020c */
[----:B------:R-:W-:Y:S01]  /*25720*/  IADD3 R4, P0, R7, R4, RZ ;  /* 0x0000000407047210 */ /* 0x000fe20007f1e0ff */
        /* <DEDUP_REMOVED lines=9> */
[----:B------:R-:W-:Y:S01]  /*257c0*/  IMAD.IADD R5, R5, 0x1, R15 ;  /* 0x0000000105057824 */ /* 0x000fe200078e020f */
[----:B------:R-:W-:-:S04]  /*257d0*/  IADD3 R7, P2, R8, 0x1000, RZ ;  /* 0x0000100008077810 */ /* 0x000fc80007f5e0ff */
[----:B------:R-:W-:Y:S01]  /*257e0*/  LEA.HI.X R15, R4, UR5, R5, 0x2, P0 ;  /* 0x00000005040f7c11 */ /* 0x000fe200080f1405 */
[--C-:B------:R-:W-:Y:S01]  /*257f0*/  IMAD.X R11, RZ, RZ, R9.reuse, P2 ;  /* 0x000000ffff0b7224 */ /* 0x100fe200010e0609 */
[C---:B------:R-:W-:Y:S01]  /*25800*/  IADD3 R37, P0, R8.reuse, 0x5000, RZ ;  /* 0x0000500008257810 */ /* 0x040fe20007f1e0ff */
[----:B------:R-:W-:Y:S01]  /*25810*/  SHFL.IDX PT, R54, R6, RZ, 0x1c1f ;  /* 0x001c1fff06367589 */ /* 0x000fe200000e0000 */
[----:B------:R-:W-:Y:S01]  /*25820*/  IADD3 R45, P2, R8, 0x7000, RZ ;  /* 0x00007000082d7810 */ /* 0x000fe20007f5e0ff */
[----:B----4-:R-:W-:Y:S01]  /*25830*/  IMAD.IADD R30, R30, 0x1, R224 ;  /* 0x000000011e1e7824 */ /* 0x010fe200078e02e0 */
[----:B------:R-:W-:Y:S01]  /*25840*/  LOP3.LUT R36, R37, 0x380, RZ, 0xc0, !PT ;  /* 0x0000038025247812 */ /* 0x000fe200078ec0ff */
[----:B------:R-:W1:Y:S01]  /*25850*/  SHFL.IDX PT, R55, R15, RZ, 0x1c1f ;  /* 0x001c1fff0f377589 */ /* 0x000e6200000e0000 */
[----:B------:R-:W-:Y:S01]  /*25860*/  LOP3.LUT R44, R45, 0x380, RZ, 0xc0, !PT ;  /* 0x000003802d2c7812 */ /* 0x000fe200078ec0ff */
[----:B------:R-:W-:Y:S01]  /*25870*/  ULDC.64 UR4, c[0x0][0xaa0] ;  /* 0x0002a80000047ab9 */ /* 0x000fe20000000a00 */
[----:B------:R-:W-:Y:S01]  /*25880*/  SHF.R.U64 R36, R36, 0x3, RZ ;  /* 0x0000000324247819 */ /* 0x000fe200000012ff */
[----:B------:R-:W-:Y:S04]  /*25890*/  SHFL.IDX PT, R58, R6, 0x1, 0x1c1f ;  /* 0x003c1f00063a7f89 */ /* 0x000fe800000e0000 */
[----:B------:R-:W2:Y:S01]  /*258a0*/  SHFL.IDX PT, R59, R15, 0x1, 0x1c1f ;  /* 0x003c1f000f3b7f89 */ /* 0x000ea200000e0000 */
[----:B------:R-:W-:Y:S01]  /*258b0*/  LOP3.LUT R36, R36, R37, RZ, 0x3c, !PT ;  /* 0x0000002524247212 */ /* 0x000fe200078e3cff */
[----:B------:R-:W-:Y:S01]  /*258c0*/  IMAD.X R37, RZ, RZ, R9, P0 ;  /* 0x000000ffff257224 */ /* 0x000fe200000e0609 */
[----:B------:R-:W-:Y:S01]  /*258d0*/  SHF.R.U64 R44, R44, 0x3, RZ ;  /* 0x000000032c2c7819 */ /* 0x000fe200000012ff */
[----:B------:R-:W-:Y:S01]  /*258e0*/  VIADD R4, R30, 0x8 ;  /* 0x000000081e047836 */ /* 0x000fe20000000000 */
[----:B------:R-:W-:Y:S01]  /*258f0*/  LOP3.LUT P0, RZ, R31, 0x3, RZ, 0xc0, !PT ;  /* 0x000000031fff7812 */ /* 0x000fe2000780c0ff */
[----:B------:R-:W-:Y:S01]  /*25900*/  IMAD R21, R21, UR4, RZ ;  /* 0x0000000415157c24 */ /* 0x000fe2000f8e02ff */
[----:B------:R-:W-:-:S02]  /*25910*/  IADD3 R13, P6, R8, 0x2000, RZ ;  /* 0x00002000080d7810 */ /* 0x000fc40007fde0ff */
[----:B------:R-:W-:Y:S01]  /*25920*/  LOP3.LUT R44, R44, R45, RZ, 0x3c, !PT ;  /* 0x0000002d2c2c7212 */ /* 0x000fe200078e3cff */
[----:B------:R-:W-:Y:S01]  /*25930*/  IMAD.X R45, RZ, RZ, R9, P2 ;  /* 0x000000ffff2d7224 */ /* 0x000fe200010e0609 */
[-C--:B------:R-:W-:Y:S01]  /*25940*/  ISETP.GE.OR P2, PT, R30, R65.reuse, P0 ;  /* 0x000000411e00720c */ /* 0x080fe20000746670 */
[----:B------:R-:W-:Y:S01]  /*25950*/  IMAD R67, R20, UR5, R21 ;  /* 0x0000000514437c24 */ /* 0x000fe2000f8e0215 */
[----:B------:R-:W-:Y:S01]  /*25960*/  ISETP.GE.OR P0, PT, R4, R65, P0 ;  /* 0x000000410400720c */ /* 0x000fe20000706670 */
[----:B------:R-:W-:Y:S01]  /*25970*/  IMAD.WIDE.U32 R20, R20, UR4, RZ ;  /* 0x0000000414147c25 */ /* 0x000fe2000f8e00ff */
[----:B------:R-:W-:Y:S01]  /*25980*/  LOP3.LUT R12, R13, 0x380, RZ, 0xc0, !PT ;  /* 0x000003800d0c7812 */ /* 0x000fe200078ec0ff */
[----:B------:R-:W-:Y:S01]  /*25990*/  ULDC.64 UR4, c[0x0][0xae8] ;  /* 0x0002ba0000047ab9 */ /* 0x000fe20000000a00 */
[----:B------:R-:W-:Y:S01]  /*259a0*/  LOP3.LUT R10, R7, 0x380, RZ, 0xc0, !PT ;  /* 0x00000380070a7812 */ /* 0x000fe200078ec0ff */
[----:B------:R-:W-:Y:S01]  /*259b0*/  IMAD.IADD R21, R21, 0x1, R67 ;  /* 0x0000000115157824 */ /* 0x000fe200078e0243 */
[----:B------:R-:W-:Y:S01]  /*259c0*/  SHF.R.U64 R12, R12, 0x3, RZ ;  /* 0x000000030c0c7819 */ /* 0x000fe200000012ff */
[----:B------:R-:W-:Y:S01]  /*259d0*/  IMAD R67, R233, 0x20, R66 ;  /* 0x00000020e9437824 */ /* 0x000fe200078e0242 */
[----:B------:R-:W-:Y:S01]  /*259e0*/  SHF.R.U64 R10, R10, 0x3, RZ ;  /* 0x000000030a0a7819 */ /* 0x000fe200000012ff */
[----:B------:R-:W-:Y:S01]  /*259f0*/  IMAD R69, R64, UR4, RZ ;  /* 0x0000000440457c24 */ /* 0x000fe2000f8e02ff */
[----:B------:R-:W-:Y:S01]  /*25a00*/  LOP3.LUT R12, R12, R13, RZ, 0x3c, !PT ;  /* 0x0000000d0c0c7212 */ /* 0x000fe200078e3cff */
[----:B------:R-:W-:Y:S01]  /*25a10*/  IMAD.X R13, RZ, RZ, R9, P6 ;  /* 0x000000ffff0d7224 */ /* 0x000fe200030e0609 */
[----:B------:R-:W-:Y:S01]  /*25a20*/  LOP3.LUT R10, R10, R7, RZ, 0x3c, !PT ;  /* 0x000000070a0a7212 */ /* 0x000fe200078e3cff */
[----:B------:R-:W-:Y:S01]  /*25a30*/  IMAD.IADD R64, R224, 0x1, R67 ;  /* 0x00000001e0407824 */ /* 0x000fe200078e0243 */
[C---:B------:R-:W-:Y:S01]  /*25a40*/  IADD3 R49, P6, R8.reuse, 0x8000, RZ ;  /* 0x0000800008317810 */ /* 0x040fe20007fde0ff */
[----:B-1----:R-:W-:Y:S01]  /*25a50*/  @!P2 ST.E desc[UR60][R54.64], R2 ;  /* 0x000000023600a985 */ /* 0x002fe2000c10193c */
[----:B------:R-:W-:Y:S01]  /*25a60*/  IADD3 R7, P3, R8, 0xb000, RZ ;  /* 0x0000b00008077810 */ /* 0x000fe20007f7e0ff */
[----:B------:R-:W-:-:S02]  /*25a70*/  IMAD R69, R234, UR5, R69 ;  /* 0x00000005ea457c24 */ /* 0x000fc4000f8e0245 */
[----:B--2---:R0:W-:Y:S01]  /*25a80*/  @!P0 ST.E desc[UR60][R58.64], R0 ;  /* 0x000000003a008985 */ /* 0x0041e2000c10193c */
[----:B------:R-:W-:Y:S01]  /*25a90*/  LOP3.LUT R48, R49, 0x380, RZ, 0xc0, !PT ;  /* 0x0000038031307812 */ /* 0x000fe200078ec0ff */
[----:B------:R-:W-:Y:S01]  /*25aa0*/  IMAD.WIDE.U32 R20, R234, UR4, R20 ;  /* 0x00000004ea147c25 */ /* 0x000fe2000f8e0014 */
[----:B------:R-:W-:Y:S01]  /*25ab0*/  LOP3.LUT R5, R8, 0x380, RZ, 0xc0, !PT ;  /* 0x0000038008057812 */ /* 0x000fe200078ec0ff */
[----:B------:R-:W-:Y:S01]  /*25ac0*/  ULDC.64 UR4, c[0x0][0xaf0] ;  /* 0x0002bc0000047ab9 */ /* 0x000fe20000000a00 */
[----:B------:R-:W-:Y:S01]  /*25ad0*/  LOP3.LUT R6, R7, 0x380, RZ, 0xc0, !PT ;  /* 0x0000038007067812 */ /* 0x000fe200078ec0ff */
[----:B------:R-:W-:Y:S01]  /*25ae0*/  IMAD.MOV.U32 R67, RZ, RZ, R64 ;  /* 0x000000ffff437224 */ /* 0x000fe200078e0040 */
[----:B------:R-:W-:Y:S01]  /*25af0*/  SHF.R.U64 R48, R48, 0x3, RZ ;  /* 0x0000000330307819 */ /* 0x000fe200000012ff */
[----:B0-----:R-:W-:Y:S01]  /*25b00*/  @P1 IMAD.HI.U32 R0, R64, R71, RZ ;  /* 0x0000004740001227 */ /* 0x001fe200078e00ff */
[----:B------:R-:W-:Y:S01]  /*25b10*/  SHF.R.U64 R5, R5, 0x3, RZ ;  /* 0x0000000305057819 */ /* 0x000fe200000012ff */
[----:B------:R-:W5:Y:S01]  /*25b20*/  LD.E.128 R12, desc[UR60][R12.64] ;  /* 0x0000003c0c0c7980 */ /* 0x000f62000c101d00 */
[----:B------:R-:W-:Y:S01]  /*25b30*/  SHF.R.U64 R6, R6, 0x3, RZ ;  /* 0x0000000306067819 */ /* 0x000fe200000012ff */
[----:B------:R-:W-:Y:S01]  /*25b40*/  IMAD.IADD R21, R21, 0x1, R69 ;  /* 0x0000000115157824 */ /* 0x000fe200078e0245 */
[----:B---3--:R-:W-:Y:S01]  /*25b50*/  @P1 SHF.R.U32.HI R67, RZ, R73, R0 ;  /* 0x00000049ff431219 */ /* 0x008fe20000011600 */
[----:B------:R-:W-:Y:S01]  /*25b60*/  IMAD R24, R24, UR4, RZ ;  /* 0x0000000418187c24 */ /* 0x000fe2000f8e02ff */
[----:B------:R-:W-:Y:S01]  /*25b70*/  LOP3.LUT R48, R48, R49, RZ, 0x3c, !PT ;  /* 0x0000003130307212 */ /* 0x000fe200078e3cff */
[----:B------:R-:W-:Y:S01]  /*25b80*/  IMAD.WIDE.U32 R20, R237, UR4, R20 ;  /* 0x00000004ed147c25 */ /* 0x000fe2000f8e0014 */
[----:B------:R-:W-:Y:S01]  /*25b90*/  LOP3.LUT R4, R5, R8, RZ, 0x3c, !PT ;  /* 0x0000000805047212 */ /* 0x000fe200078e3cff */
[----:B------:R-:W5:Y:S01]  /*25ba0*/  LD.E.128 R28, desc[UR60][R28.64] ;  /* 0x0000003c1c1c7980 */ /* 0x000f62000c101d00 */
[----:B------:R-:W-:Y:S01]  /*25bb0*/  SHF.R.S32.HI R0, RZ, 0x1f, R67 ;  /* 0x0000001fff007819 */ /* 0x000fe20000011443 */
[----:B------:R-:W-:Y:S01]  /*25bc0*/  IMAD R69, R237, UR5, R24 ;  /* 0x00000005ed457c24 */ /* 0x000fe2000f8e0218 */
[----:B------:R-:W-:Y:S01]  /*25bd0*/  LOP3.LUT R60, R6, R7, RZ, 0x3c, !PT ;  /* 0x00000007063c7212 */ /* 0x000fe200078e3cff */
[--C-:B------:R-:W-:Y:S01]  /*25be0*/  IMAD.X R49, RZ, RZ, R9.reuse, P6 ;  /* 0x000000ffff317224 */ /* 0x100fe200030e0609 */
[----:B------:R-:W-:Y:S01]  /*25bf0*/  ULDC.64 UR4, c[0x0][0xae0] ;  /* 0x0002b80000047ab9 */ /* 0x000fe20000000a00 */
[--C-:B------:R-:W-:Y:S01]  /*25c00*/  IMAD.X R61, RZ, RZ, R9.reuse, P3 ;  /* 0x000000ffff3d7224 */ /* 0x100fe200018e0609 */
[----:B------:R-:W5:Y:S01]  /*25c10*/  LD.E.128 R32, desc[UR60][R32.64] ;  /* 0x0000003c20207980 */ /* 0x000f62000c101d00 */
[----:B------:R-:W-:-:S02]  /*25c20*/  IMAD.MOV.U32 R5, RZ, RZ, R9 ;  /* 0x000000ffff057224 */ /* 0x000fc400078e0009 */
[----:B------:R-:W-:Y:S01]  /*25c30*/  IMAD.MOV R2, RZ, RZ, -R67 ;  /* 0x000000ffff027224 */ /* 0x000fe200078e0a43 */
[----:B------:R-:W5:Y:S01]  /*25c40*/  LD.E.128 R8, desc[UR60][R10.64] ;  /* 0x0000003c0a087980 */ /* 0x000f62000c101d00 */
[----:B------:R-:W-:Y:S02]  /*25c50*/  IMAD.IADD R21, R21, 0x1, R69 ;  /* 0x0000000115157824 */ /* 0x000fe400078e0245 */
[----:B------:R-:W-:Y:S01]  /*25c60*/  IMAD R0, R0, UR4, RZ ;  /* 0x0000000400007c24 */ /* 0x000fe2000f8e02ff */
[----:B------:R-:W5:Y:S01]  /*25c70*/  LD.E.128 R4, desc[UR60][R4.64] ;  /* 0x0000003c04047980 */ /* 0x000f62000c101d00 */
[----:B------:R-:W-:-:S03]  /*25c80*/  IMAD R69, R3, R2, R64 ;  /* 0x0000000203457224 */ /* 0x000fc600078e0240 */
        /* <DEDUP_REMOVED lines=18> */
[----:B------:R-:W-:Y:S02]  /*25db0*/  IMAD.IADD R3, R3, 0x1, R71 ;  /* 0x0000000103037824 */ /* 0x000fe400078e0247 */
[----:B------:R-:W-:Y:S02]  /*25dc0*/  IMAD R20, R0, UR4, RZ ;  /* 0x0000000400147c24 */ /* 0x000fe4000f8e02ff */
[----:B------:R-:W-:Y:S02]  /*25dd0*/  VIADD R0, R224, 0x20 ;  /* 0x00000020e0007836 */ /* 0x000fe40000000000 */
[C---:B------:R-:W-:Y:S02]  /*25de0*/  IMAD R21, R69.reuse, UR5, R20 ;  /* 0x0000000545157c24 */ /* 0x040fe4000f8e0214 */
[----:B------:R-:W-:Y:S01]  /*25df0*/  IMAD.WIDE.U32 R2, R69, UR4, R2 ;  /* 0x0000000445027c25 */ /* 0x000fe2000f8e0002 */
[-C--:B------:R-:W-:Y:S01]  /*25e00*/  ISETP.GE.AND P1, PT, R0, R65.reuse, PT ;  /* 0x000000410000720c */ /* 0x080fe20003f26270 */
[----:B------:R-:W-:Y:S01]  /*25e10*/  ULDC.64 UR4, c[0x0][0xa80] ;  /* 0x0002a00000047ab9 */ /* 0x000fe20000000a00 */
[----:B------:R-:W-:Y:S01]  /*25e20*/  ISETP.GE.AND P2, PT, R224, R65, PT ;  /* 0x00000041e000720c */ /* 0x000fe20003f46270 */
[----:B------:R-:W-:Y:S01]  /*25e30*/  VIADD R0, R16, 0x36820 ;  /* 0x0003682010007836 */ /* 0x000fe20000000000 */
[----:B------:R-:W-:Y:S01]  /*25e40*/  LEA R24, P3, R2, UR4, 0x1 ;  /* 0x0000000402187c11 */ /* 0x000fe2000f8608ff */
[----:B------:R-:W-:-:S03]  /*25e50*/  IMAD.IADD R3, R3, 0x1, R21 ;  /* 0x0000000103037824 */ /* 0x000fc600078e0215 */
[----:B------:R-:W-:Y:S02]  /*25e60*/  PRMT R0, RZ, 0x654, R0 ;  /* 0x00000654ff007816 */ /* 0x000fe40000000000 */
[----:B------:R-:W-:Y:S01]  /*25e70*/  LEA.HI.X R64, R2, UR5, R3, 0x1, P3 ;  /* 0x0000000502407c11 */ /* 0x000fe200098f0c03 */
[----:B------:R-:W-:Y:S01]  /*25e80*/  VIADD R20, R224, 0x40 ;  /* 0x00000040e0147836 */ /* 0x000fe20000000000 */
[----:B0-----:R0:W-:Y:S01]  /*25e90*/  SYNCS.ARRIVE.TRANS64.RED.A1T0 RZ, [R0+URZ], RZ ;  /* 0x000000ff00ff79a7 */ /* 0x0011e2000810043f */
[----:B------:R1:W2:Y:S03]  /*25ea0*/  SHFL.IDX PT, R66, R24, RZ, 0x181f ;  /* 0x00181fff18427589 */ /* 0x0002a600000e0000 */
[----:B------:R-:W-:Y:S01]  /*25eb0*/  ISETP.GE.AND P0, PT, R20, R65, PT ;  /* 0x000000411400720c */ /* 0x000fe20003f06270 */
[----:B0-----:R1:W0:Y:S01]  /*25ec0*/  SHFL.IDX PT, R0, R64, RZ, 0x181f ;  /* 0x00181fff40007589 */ /* 0x00122200000e0000 */
[----:B------:R-:W-:Y:S11]  /*25ed0*/  @P2 BRA `(.L_x_6389) ;  /* 0x0000000000342947 */ /* 0x000ff60003800000 */
[----:B------:R-:W-:Y:S02]  /*25ee0*/  ULDC UR4, c[0x0][0xac8] ;  /* 0x0002b20000047ab9 */ /* 0x000fe40000000800 */
[----:B------:R-:W-:Y:S02]  /*25ef0*/  ISETP.GE.AND P4, PT, R225, UR4, PT ;  /* 0x00000004e1007c0c */ /* 0x000fe4000bf86270 */
[----:B------:R-:W-:Y:S02]  /*25f00*/  ISETP.GE.AND P3, PT, R231, UR4, PT ;  /* 0x00000004e7007c0c */ /* 0x000fe4000bf66270 */
[----:B------:R-:W-:-:S09]  /*25f10*/  ISETP.GE.AND P2, PT, R232, UR4, PT ;  /* 0x00000004e8007c0c */ /* 0x000fd2000bf46270 */
[-C--:B--2---:R-:W-:Y:S02]  /*25f20*/  @!P4 LEA R2, P6, R225, R66.reuse, 0x1 ;  /* 0x00000042e102c211 */ /* 0x084fe400078c08ff */
[----:B------:R-:W-:Y:S02]  /*25f30*/  @!P3 LEA R20, P5, R231, R66, 0x1 ;  /* 0x00000042e714b211 */ /* 0x000fe400078a08ff */
[----:B0-----:R-:W-:Y:S02]  /*25f40*/  @!P4 LEA.HI.X R3, R225, R0, R72, 0x1, P6 ;  /* 0x00000000e103c211 */ /* 0x001fe400030f0c48 */
[C---:B------:R-:W-:Y:S02]  /*25f50*/  @!P2 LEA R66, P6, R232.reuse, R66, 0x1 ;  /* 0x00000042e842a211 */ /* 0x040fe400078c08ff */
[-C--:B------:R-:W-:Y:S01]  /*25f60*/  @!P3 LEA.HI.X R21, R231, R0.reuse, R70, 0x1, P5 ;  /* 0x00000000e715b211 */ /* 0x080fe200028f0c46 */
[----:B-----5:R3:W-:Y:S01]  /*25f70*/  @!P4 ST.E.128 desc[UR60][R2.64], R4 ;  /* 0x000000040200c985 */ /* 0x0207e2000c101d3c */
[----:B------:R-:W-:-:S03]  /*25f80*/  @!P2 LEA.HI.X R67, R232, R0, R68, 0x1, P6 ;  /* 0x00000000e843a211 */ /* 0x000fc600030f0c44 */
[----:B------:R3:W-:Y:S04]  /*25f90*/  @!P3 ST.E.128 desc[UR60][R20.64], R32 ;  /* 0x000000201400b985 */ /* 0x0007e8000c101d3c */
[----:B------:R3:W-:Y:S02]  /*25fa0*/  @!P2 ST.E.128 desc[UR60][R66.64], R48 ;  /* 0x000000304200a985 */ /* 0x0007e4000c101d3c */
.L_x_6389:
[----:B------:R-:W-:Y:S05]  /*25fb0*/  BSYNC B1 ;  /* 0x0000000000017941 */ /* 0x000fea0003800000 */
.L_x_6388:
[----:B0-----:R0:W4:Y:S01]  /*25fc0*/  SHFL.IDX PT, R0, R64, 0x1, 0x181f ;  /* 0x00381f0040007f89 */ /* 0x00112200000e0000 */
        /* <DEDUP_REMOVED lines=16> */
.L_x_6391:
[----:B------:R-:W-:Y:S05]  /*260d0*/  BSYNC B1 ;  /* 0x0000000000017941 */ /* 0x000fea0003800000 */
.L_x_6390:
        /* <DEDUP_REMOVED lines=17> */
.L_x_6393:
[----:B------:R-:W-:Y:S05]  /*261f0*/  BSYNC B1 ;  /* 0x0000000000017941 */ /* 0x000fea0003800000 */
.L_x_6392:
[----:B0-----:R-:W-:Y:S01]  /*26200*/  VIADD R0, R224, 0x60 ;  /* 0x00000060e0007836 */ /* 0x001fe20000000000 */
[----:B-1--4-:R-:W0:Y:S04]  /*26210*/  SHFL.IDX PT, R64, R64, 0x3, 0x181f ;  /* 0x00781f0040407f89 */ /* 0x012e2800000e0000 */
[----:B------:R-:W-:Y:S01]  /*26220*/  ISETP.GE.AND P0, PT, R0, R65, PT ;  /* 0x000000410000720c */ /* 0x000fe20003f06270 */
[----:B------:R-:W1:-:S12]  /*26230*/  SHFL.IDX PT, R24, R24, 0x3, 0x181f ;  /* 0x00781f0018187f89 */ /* 0x000e5800000e0000 */
[----:B------:R-:W-:Y:S05]  /*26240*/  @P0 BRA `(.L_x_6394) ;  /* 0x0000000c004c0947 */ /* 0x000fea0003800000 */
[----:B------:R-:W-:Y:S02]  /*26250*/  ULDC UR4, c[0x0][0xac8] ;  /* 0x0002b20000047ab9 */ /* 0x000fe40000000800 */
[----:B------:R-:W-:Y:S02]  /*26260*/  ISETP.GE.AND P2, PT, R225, UR4, PT ;  /* 0x00000004e1007c0c */ /* 0x000fe4000bf46270 */
[----:B------:R-:W-:-:S11]  /*26270*/  ISETP.GE.AND P3, PT, R231, UR4, PT ;  /* 0x00000004e7007c0c */ /* 0x000fd6000bf66270 */
[-C--:B-1----:R-:W-:Y:S02]  /*26280*/  @!P2 LEA R2, P0, R225, R24.reuse, 0x1 ;  /* 0x00000018e102a211 */ /* 0x082fe400078008ff */
[----:B------:R-:W-:Y:S02]  /*26290*/  @!P3 LEA R4, P1, R231, R24, 0x1 ;  /* 0x00000018e704b211 */ /* 0x000fe400078208ff */
[-C--:B0-----:R-:W-:Y:S02]  /*262a0*/  @!P2 LEA.HI.X R3, R225, R64.reuse, R72, 0x1, P0 ;  /* 0x00000040e103a211 */ /* 0x081fe400000f0c48 */
[----:B------:R-:W-:Y:S02]  /*262b0*/  @!P3 LEA.HI.X R5, R231, R64, R70, 0x1, P1 ;  /* 0x00000040e705b211 */ /* 0x000fe400008f0c46 */
[----:B------:R-:W-:Y:S01]  /*262c0*/  ISETP.GE.AND P0, PT, R232, UR4, PT ;  /* 0x00000004e8007c0c */ /* 0x000fe2000bf06270 */
[----:B------:R4:W-:Y:S04]  /*262d0*/  @!P2 ST.E.128 desc[UR60][R2.64], R28 ;  /* 0x0000001c0200a985 */ /* 0x0009e8000c101d3c */
[----:B------:R4:W-:Y:S08]  /*262e0*/  @!P3 ST.E.128 desc[UR60][R4.64], R44 ;  /* 0x0000002c0400b985 */ /* 0x0009f0000c101d3c */
[----:B------:R-:W-:Y:S05]  /*262f0*/  @P0 BRA `(.L_x_6394) ;  /* 0x0000000c00200947 */ /* 0x000fea0003800000 */
[----:B----4-:R-:W-:-:S04]  /*26300*/  LEA R2, P0, R232, R24, 0x1 ;  /* 0x00000018e8027211 */ /* 0x010fc800078008ff */
[----:B------:R-:W-:-:S05]  /*26310*/  LEA.HI.X R3, R232, R64, R68, 0x1, P0 ;  /* 0x00000040e8037211 */ /* 0x000fca00000f0c44 */
[----:B------:R0:W-:Y:S01]  /*26320*/  ST.E.128 desc[UR60][R2.64], R60 ;  /* 0x0000003c02007985 */ /* 0x0001e2000c101d3c */
[----:B------:R-:W-:Y:S05]  /*26330*/  BRA `(.L_x_6394) ;  /* 0x0000000c00107947 */ /* 0x000fea0003800000 */
.L_x_6386:
        /* <DEDUP_REMOVED lines=27> */
.L_x_6395:
[----:B------:R-:W2:Y:S01]  /*264f0*/  LDL.LU R2, [R1+0x54] ;  /* 0x0000540001027983 */ /* 0x000ea20000300800 */
[----:B------:R-:W-:Y:S01]  /*26500*/  BSSY B1, `(.L_x_6396) ;  /* 0x000002d000017945 */ /* 0x000fe20003800000 */
[----:B------:R-:W-:Y:S02]  /*26510*/  SHF.R.S32.HI R10, RZ, 0x1f, R234 ;  /* 0x0000001fff0a7819 */ /* 0x000fe400000114ea */
[----:B------:R-:W-:Y:S02]  /*26520*/  SEL R237, R237, RZ, !P0 ;  /* 0x000000ffeded7207 */ /* 0x000fe40004000000 */
[----:B-----5:R-:W-:Y:S02]  /*26530*/  SHF.R.S32.HI R11, RZ, 0x1f, R6 ;  /* 0x0000001fff0b7819 */ /* 0x020fe40000011406 */
[----:B--2---:R-:W-:Y:S01]  /*26540*/  SEL R12, R2, RZ, !P0 ;  /* 0x000000ff020c7207 */ /* 0x004fe20004000000 */
[----:B------:R-:W-:Y:S06]  /*26550*/  @P3 BRA `(.L_x_6397) ;  /* 0x00000000009c3947 */ /* 0x000fec0003800000 */
[----:B------:R-:W2:Y:S01]  /*26560*/  S2R R3, SR_TID.X ;  /* 0x0000000000037919 */ /* 0x000ea20000002100 */
[----:B------:R-:W3:Y:S02]  /*26570*/  LDC R9, c[0x0][0xbe8] ;  /* 0x0002fa00ff097b82 */ /* 0x000ee40000000800 */
[----:B---3--:R-:W-:Y:S01]  /*26580*/  IMAD R2, R0, R9, RZ ;  /* 0x0000000900027224 */ /* 0x008fe200078e02ff */
[----:B--2---:R-:W-:-:S04]  /*26590*/  IADD3 R8, R224, -0x80, R3 ;  /* 0xffffff80e0087810 */ /* 0x004fc80007ffe003 */
        /* <DEDUP_REMOVED lines=35> */
.L_x_6397:
[----:B------:R-:W-:Y:S05]  /*267d0*/  BSYNC B1 ;  /* 0x0000000000017941 */ /* 0x000fea0003800000 */
.L_x_6396:
[----:B------:R-:W-:Y:S01]  /*267e0*/  SHF.R.S32.HI R8, RZ, 0x1f, R20 ;  /* 0x0000001fff087819 */ /* 0x000fe20000011414 */
[----:B------:R-:W-:Y:S01]  /*267f0*/  ULDC.64 UR4, c[0x0][0xaa0] ;  /* 0x0002a80000047ab9 */ /* 0x000fe20000000a00 */
[----:B------:R-:W-:Y:S01]  /*26800*/  BSSY B1, `(.L_x_6398) ;  /* 0x0000041000017945 */ /* 0x000fe20003800000 */
[----:B--2---:R-:W-:Y:S01]  /*26810*/  IMAD R3, R11, UR4, RZ ;  /* 0x000000040b037c24 */ /* 0x004fe2000f8e02ff */
[----:B------:R-:W-:Y:S02]  /*26820*/  LEA.HI R8, R8, R20, RZ, 0x3 ;  /* 0x0000001408087211 */ /* 0x000fe400078f18ff */
[----:B------:R-:W-:Y:S01]  /*26830*/  SHF.R.S32.HI R13, RZ, 0x1f, R232 ;  /* 0x0000001fff0d7819 */ /* 0x000fe200000114e8 */
[C---:B------:R-:W-:Y:S01]  /*26840*/  IMAD R5, R6.reuse, UR5, R3 ;  /* 0x0000000506057c24 */ /* 0x040fe2000f8e0203 */
[----:B------:R-:W-:Y:S01]  /*26850*/  SHF.R.S32.HI R8, RZ, 0x3, R8 ;  /* 0x00000003ff087819 */ /* 0x000fe20000011408 */
[----:B------:R-:W-:Y:S01]  /*26860*/  IMAD.WIDE.U32 R2, R6, UR4, RZ ;  /* 0x0000000406027c25 */ /* 0x000fe2000f8e00ff */
[----:B------:R-:W-:Y:S01]  /*26870*/  ULDC.64 UR4, c[0x0][0xae8] ;  /* 0x0002ba0000047ab9 */ /* 0x000fe20000000a00 */
[----:B------:R-:W-:-:S02]  /*26880*/  SHF.R.S32.HI R15, RZ, 0x1f, R231 ;  /* 0x0000001fff0f7819 */ /* 0x000fc400000114e7 */
[----:B------:R-:W-:Y:S01]  /*26890*/  IMAD R7, R233, 0x20, R8 ;  /* 0x00000020e9077824 */ /* 0x000fe200078e0208 */
[----:B------:R-:W-:Y:S01]  /*268a0*/  SHF.R.S32.HI R20, RZ, 0x1f, R225 ;  /* 0x0000001fff147819 */ /* 0x000fe200000114e1 */
[----:B------:R-:W-:Y:S02]  /*268b0*/  IMAD.IADD R3, R3, 0x1, R5 ;  /* 0x0000000103037824 */ /* 0x000fe400078e0205 */
[----:B------:R-:W-:Y:S02]  /*268c0*/  IMAD.IADD R9, R224, 0x1, R7 ;  /* 0x00000001e0097824 */ /* 0x000fe400078e0207 */
        /* <DEDUP_REMOVED lines=52> */
.L_x_6399:
[----:B------:R-:W-:Y:S05]  /*26c10*/  BSYNC B1 ;  /* 0x0000000000017941 */ /* 0x000fea0003800000 */
.L_x_6398:
        /* <DEDUP_REMOVED lines=17> */
.L_x_6401:
[----:B------:R-:W-:Y:S05]  /*26d30*/  BSYNC B1 ;  /* 0x0000000000017941 */ /* 0x000fea0003800000 */
.L_x_6400:
        /* <DEDUP_REMOVED lines=17> */
.L_x_6403:
[----:B------:R-:W-:Y:S05]  /*26e50*/  BSYNC B1 ;  /* 0x0000000000017941 */ /* 0x000fea0003800000 */
.L_x_6402:
        /* <DEDUP_REMOVED lines=18> */
.L_x_6394:
[----:B------:R-:W-:Y:S05]  /*26f80*/  BSYNC B0 ;  /* 0x0000000000007941 */ /* 0x000fea0003800000 */
.L_x_6385:
[----:B------:R-:W-:Y:S02]  /*26f90*/  ULDC UR4, c[0x0][0xc3c] ;  /* 0x00030f0000047ab9 */ /* 0x000fe40000000800 */
[----:B-1----:R-:W-:-:S13]  /*26fa0*/  ISETP.GE.AND P0, PT, R27, UR4, PT ;  /* 0x000000041b007c0c */ /* 0x002fda000bf06270 */
[----:B------:R-:W-:Y:S05]  /*26fb0*/  @!P0 BRA `(.L_x_6404) ;  /* 0xfffffda000fc8947 */ /* 0x000fea000383ffff */
[----:B------:R-:W-:Y:S05]  /*26fc0*/  BRA `(.L_x_6180) ;  /* 0x0000008400087947 */ /* 0x000fea0003800000 */
.L_x_6178:
        /* <DEDUP_REMOVED lines=18> */
.L_x_6405:
        /* <DEDUP_REMOVED lines=41> */
.L_x_6411:
        /* <DEDUP_REMOVED lines=12> */
.L_x_6410:
[----:B------:R-:W-:Y:S05]  /*27440*/  BSYNC B0 ;  /* 0x0000000000007941 */ /* 0x000fea0003800000 */
.L_x_6409:
        /* <DEDUP_REMOVED lines=21> */
.L_x_6407:
        /* <DEDUP_REMOVED lines=20> */
.L_x_6412:
        /* <DEDUP_REMOVED lines=56> */
.L_x_6408:
[----:B------:R-:W-:Y:S02]  /*27a60*/  IMAD.MOV.U32 R17, RZ, RZ, RZ ;  /* 0x000000ffff117224 */ /* 0x000fe400078e00ff */
[----:B------:R-:W-:Y:S02]  /*27a70*/  IMAD.U32 R16, RZ, RZ, UR6 ;  /* 0x00000006ff107e24 */ /* 0x000fe4000f8e00ff */
[----:B------:R-:W-:-:S07]  /*27a80*/  IMAD.MOV.U32 R18, RZ, RZ, RZ ;  /* 0x000000ffff127224 */ /* 0x000fce00078e00ff */
.L_x_6413:
[----:B------:R-:W-:-:S13]  /*27a90*/  ISETP.NE.AND P0, PT, R0, RZ, PT ;  /* 0x000000ff0000720c */ /* 0x000fda0003f05270 */
[----:B------:R-:W1:Y:S01]  /*27aa0*/  @!P0 S2R R3, SR_CgaCtaId ;  /* 0x0000000000038919 */ /* 0x000e620000008800 */
[----:B------:R-:W-:-:S04]  /*27ab0*/  @!P0 MOV R0, 0x400 ;  /* 0x0000040000008802 */ /* 0x000fc80000000f00 */
[----:B-1----:R-:W-:-:S05]  /*27ac0*/  @!P0 LEA R0, R3, R0, 0x18 ;  /* 0x0000000003008211 */ /* 0x002fca00078ec0ff */
[----:B------:R1:W-:Y:S01]  /*27ad0*/  @!P0 STS.128 [R0+0x368d0], R16 ;  /* 0x0368d01000008388 */ /* 0x0003e20000000c00 */
[----:B------:R-:W-:Y:S06]  /*27ae0*/  BAR.ARV 0x5, 0x180 ;  /* 0x0146000000007b1d */ /* 0x000fec0000002000 */
.L_x_6406:
        /* <DEDUP_REMOVED lines=32> */
[----:B------:R-:W-:-:S07]  /*27cf0*/  LOP3.LUT R4, R6, 0x70, R4, 0xf8, !PT ;  /* 0x0000007006047812 */ /* 0x000fce00078ef804 */
        /* <DEDUP_REMOVED lines=9> */
[----:B0-----:R-:W-:-:S03]  /*27d90*/  IMAD.MOV.U32 R3, RZ, RZ, 0x1 ;  /* 0x00000001ff037424 */ /* 0x001fc600078e00ff */
        /* <DEDUP_REMOVED lines=8> */
.L_x_6564:
        /* <DEDUP_REMOVED lines=17> */
[----:B------:R0:W-:Y:S01]  /*27f30*/  STL [R1+0x34], R4 ;  /* 0x0000340401007387 */ /* 0x0001e20000100800 */
[C-C-:B------:R-:W-:Y:S02]  /*27f40*/  SHF.L.U64.HI R14, R4.reuse, 0x2, R5.reuse ;  /* 0x00000002040e7819 */ /* 0x140fe40000010205 */
[----:B------:R-:W-:Y:S01]  /*27f50*/  @P0 LEA.HI.X R3, R4, UR5, R5, 0x2, P1 ;  /* 0x0000000504030c11 */ /* 0x000fe200088f1405 */
[----:B------:R-:W-:Y:S01]  /*27f60*/  ULDC.64 UR4, c[0x0][0xa00] ;  /* 0x0002800000047ab9 */ /* 0x000fe20000000a00 */
[C---:B---3-5:R-:W-:Y:S01]  /*27f70*/  @P3 IADD3 R8, P1, R15.reuse, UR10, RZ ;  /* 0x0000000a0f083c10 */ /* 0x068fe2000ff3e0ff */
        /* <DEDUP_REMOVED lines=39> */
[----:B------:R-:W2:Y:S04]  /*281f0*/  LDG.E R12, desc[UR60][R2.64] ;  /* 0x0000003c020c7981 */ /* 0x000ea8000c1e1900 */
[----:B------:R-:W2:Y:S02]  /*28200*/  LDG.E R2, desc[UR60][R2.64+0x4] ;  /* 0x0000043c02027981 */ /* 0x000ea4000c1e1900 */
[----:B--2--5:R-:W-:-:S05]  /*28210*/  IMAD.IADD R13, R2, 0x1, -R12 ;  /* 0x00000001020d7824 */ /* 0x024fca00078e0a0c */
[----:B------:R0:W-:Y:S02]  /*28220*/  STL [R1+0x40], R13 ;  /* 0x0000400d01007387 */ /* 0x0001e40000100800 */
.L_x_6415:
        /* <DEDUP_REMOVED lines=8> */
[----:B-1----:R-:W-:-:S04]  /*282b0*/  IADD3 R2, P1, R15, UR4, RZ ;  /* 0x000000040f027c10 */ /* 0x002fc8000ff3e0ff */
[----:B------:R-:W-:-:S05]  /*282c0*/  IADD3.X R3, R14, UR5, RZ, P1, !PT ;  /* 0x000000050e037c10 */ /* 0x000fca0008ffe4ff */
[----:B------:R1:W5:Y:S01]  /*282d0*/  LDG.E R9, desc[UR60][R2.64] ;  /* 0x0000003c02097981 */ /* 0x000362000c1e1900 */
[----:B------:R-:W-:Y:S05]  /*282e0*/  BRA `(.L_x_6417) ;  /* 0x0000000000107947 */ /* 0x000fea0003800000 */
.L_x_6416:
[----:B------:R-:W-:Y:S05]  /*282f0*/  @!P2 BRA `(.L_x_6417) ;  /* 0x00000000000ca947 */ /* 0x000fea0003800000 */
[----:B------:R-:W2:Y:S04]  /*28300*/  LDG.E R9, desc[UR60][R6.64] ;  /* 0x0000003c06097981 */ /* 0x000ea8000c1e1900 */
[----:B------:R-:W2:Y:S02]  /*28310*/  LDG.E R6, desc[UR60][R6.64+0x4] ;  /* 0x0000043c06067981 */ /* 0x000ea4000c1e1900 */
[----:B--2---:R-:W-:-:S07]  /*28320*/  IMAD.IADD R9, R6, 0x1, -R9 ;  /* 0x0000000106097824 */ /* 0x004fce00078e0a09 */
.L_x_6417:
[----:B-1----:R-:W2:Y:S01]  /*28330*/  @P0 LDG.E R2, desc[UR60][R4.64] ;  /* 0x0000003c04020981 */ /* 0x002ea2000c1e1900 */
[----:B------:R-:W1:Y:S03]  /*28340*/  LDC R3, c[0x0][0x448] ;  /* 0x00011200ff037b82 */ /* 0x000e660000000800 */
[----:B------:R-:W2:Y:S01]  /*28350*/  @P0 LDG.E R4, desc[UR60][R4.64+0x4] ;  /* 0x0000043c04040981 */ /* 0x000ea2000c1e1900 */
[----:B-----5:R-:W-:Y:S01]  /*28360*/  IMAD.IADD R0, R9, 0x1, -R0 ;  /* 0x0000000109007824 */ /* 0x020fe200078e0a00 */
[----:B------:R-:W-:Y:S01]  /*28370*/  BSSY B0, `(.L_x_6418) ;  /* 0x0000176000007945 */ /* 0x000fe20003800000 */
[----:B------:R-:W-:Y:S02]  /*28380*/  PLOP3.LUT P5, PT, PT, PT, PT, 0x80, 0x0 ;  /* 0x000000000000781c */ /* 0x000fe40003faf070 */
[----:B-1----:R-:W-:-:S13]  /*28390*/  ISETP.NE.AND P1, PT, R3, 0x1, PT ;  /* 0x000000010300780c */ /* 0x002fda0003f25270 */
[----:B------:R-:W1:Y:S01]  /*283a0*/  @P1 LDC R3, c[0x0][0x44c] ;  /* 0x00011300ff031b82 */ /* 0x000e620000000800 */
[----:B--2---:R-:W-:-:S07]  /*283b0*/  @P0 IMAD.IADD R8, R4, 0x1, -R2 ;  /* 0x0000000104080824 */ /* 0x004fce00078e0a02 */
[----:B------:R-:W2:Y:S01]  /*283c0*/  @P1 LDC R4, c[0x0][0x450] ;  /* 0x00011400ff041b82 */ /* 0x000ea20000000800 */
[----:B------:R-:W-:-:S04]  /*283d0*/  IMAD.SHL.U32 R2, R17, 0x80, RZ ;  /* 0x0000008011027824 */ /* 0x000fc800078e00ff */
[----:B------:R-:W-:-:S04]  /*283e0*/  VIADD R2, R2, 0x7f ;  /* 0x0000007f02027836 */ /* 0x000fc80000000000 */
[----:B-1----:R-:W-:-:S04]  /*283f0*/  @P1 IMAD.HI.U32 R3, R2, R3, RZ ;  /* 0x0000000302031227 */ /* 0x002fc800078e00ff */
[----:B------:R-:W-:Y:S02]  /*28400*/  IMAD.MOV.U32 R5, RZ, RZ, R2 ;  /* 0x000000ffff057224 */ /* 0x000fe400078e0002 */
[----:B------:R-:W-:Y:S01]  /*28410*/  IMAD.MOV.U32 R2, RZ, RZ, RZ ;  /* 0x000000ffff027224 */ /* 0x000fe200078e00ff */
[----:B--2---:R-:W-:Y:S01]  /*28420*/  @P1 SHF.R.U32.HI R5, RZ, R4, R3 ;  /* 0x00000004ff051219 */ /* 0x004fe20000011603 */
[----:B------:R-:W-:-:S04]  /*28430*/  IMAD.IADD R4, R0, 0x1, R8 ;  /* 0x0000000100047824 */ /* 0x000fc800078e0208 */
[C---:B------:R-:W-:Y:S01]  /*28440*/  VIADD R3, R4.reuse, 0x6f ;  /* 0x0000006f04037836 */ /* 0x040fe20000000000 */
[----:B------:R-:W-:-:S03]  /*28450*/  IADD3 R21, R4, 0x70, -R13 ;  /* 0x0000007004157810 */ /* 0x000fc60007ffe80d */
[----:B------:R-:W-:-:S04]  /*28460*/  IMAD.HI R6, R3, -0x6db6db6d, R2 ;  /* 0x9249249303067827 */ /* 0x000fc800078e0202 */
[----:B------:R-:W-:Y:S01]  /*28470*/  IMAD.IADD R3, R21, 0x1, R5 ;  /* 0x0000000115037824 */ /* 0x000fe200078e0205 */
[----:B------:R-:W-:-:S03]  /*28480*/  SHF.R.U32.HI R20, RZ, 0x1f, R6 ;  /* 0x0000001fff147819 */ /* 0x000fc60000011606 */
[----:B------:R-:W-:Y:S01]  /*28490*/  IMAD.HI R2, R3, -0x6db6db6d, R2 ;  /* 0x9249249303027827 */ /* 0x000fe200078e0202 */
        /* <DEDUP_REMOVED lines=8> */
[----:B------:R-:W-:Y:S02]  /*28520*/  ISETP.GT.AND P1, PT, R2, R0, PT ;  /* 0x000000000200720c */ /* 0x000fe40003f24270 */
[----:B------:R-:W-:-:S05]  /*28530*/  SHF.R.U32.HI R4, RZ, 0x4, R0 ;  /* 0x00000004ff047819 */ /* 0x000fca0000011600 */
[----:B------:R-:W-:-:S04]  /*28540*/  IMAD.WIDE.U32 R4, R4, 0x24924925, RZ ;  /* 0x2492492504047825 */ /* 0x000fc800078e00ff */
[----:B------:R-:W-:Y:S02]  /*28550*/  IMAD.MOV.U32 R9, RZ, RZ, R5 ;  /* 0x000000ffff097224 */ /* 0x000fe400078e0005 */
[----:B------:R-:W-:Y:S02]  /*28560*/  @P1 VIADD R3, R2, 0x6f ;  /* 0x0000006f02031836 */ /* 0x000fe40000000000 */
[----:B------:R-:W-:Y:S02]  /*28570*/  @P1 IMAD.MOV.U32 R2, RZ, RZ, RZ ;  /* 0x000000ffff021224 */ /* 0x000fe400078e00ff */
[----:B------:R-:W-:Y:S02]  /*28580*/  IMAD.MOV.U32 R7, RZ, RZ, R9 ;  /* 0x000000ffff077224 */ /* 0x000fe400078e0009 */
[----:B------:R-:W-:-:S05]  /*28590*/  @P1 IMAD.HI R2, R3, -0x6db6db6d, R2 ;  /* 0x9249249303021827 */ /* 0x000fca00078e0202 */
        /* <DEDUP_REMOVED lines=11> */
.L_x_6607:
[----:B--2---:R-:W-:Y:S02]  /*28650*/  ISETP.NE.AND P0, PT, R14, RZ, PT ;  /* 0x000000ff0e00720c */ /* 0x004fe40003f05270 */
[----:B------:R-:W-:-:S11]  /*28660*/  PLOP3.LUT P2, PT, PT, PT, PT, 0x8, 0x0 ;  /* 0x000000000000781c */ /* 0x000fd60003f4e170 */
[----:B------:R-:W-:Y:S05]  /*28670*/  @P0 BRA `(.L_x_6421) ;  /* 0x00000000000c0947 */ /* 0x000fea0003800000 */
[----:B------:R-:W-:-:S03]  /*28680*/  UMOV UR4, 0xffffffff ;  /* 0xffffffff00047882 */ /* 0x000fc60000000000 */
[----:B------:R-:W-:Y:S05]  /*28690*/  BRA.DIV UR4, `(.L_x_6422) ;  /* 0x0000007a04547947 */ /* 0x000fea000b800000 */
[----:B------:R-:W-:-:S13]  /*286a0*/  ELECT P2, URZ, PT ;  /* 0x00000000003f782f */ /* 0x000fda0003840000 */
.L_x_6421:
        /* <DEDUP_REMOVED lines=10> */
.L_x_6610:
[----:B------:R-:W-:Y:S05]  /*28750*/  BSYNC B1 ;  /* 0x0000000000017941 */ /* 0x000fea0003800000 */
.L_x_6423:
        /* <DEDUP_REMOVED lines=13> */
.L_x_6611:
[----:B------:R-:W-:Y:S05]  /*28830*/  BSYNC B2 ;  /* 0x0000000000027941 */ /* 0x000fea0003800000 */
.L_x_6427:
        /* <DEDUP_REMOVED lines=8> */
.L_x_6430:
[----:B------:R-:W-:Y:S05]  /*288c0*/  BSYNC B2 ;  /* 0x0000000000027941 */ /* 0x000fea0003800000 */
.L_x_6429:
        /* <DEDUP_REMOVED lines=14> */
.L_x_6431:
        /* <DEDUP_REMOVED lines=16> */
.L_x_6432:
        /* <DEDUP_REMOVED lines=16> */
.L_x_6433:
        /* <DEDUP_REMOVED lines=13> */
.L_x_6612:
[----:B------:R-:W-:Y:S05]  /*28c80*/  BSYNC B2 ;  /* 0x0000000000027941 */ /* 0x000fea0003800000 */
.L_x_6434:
        /* <DEDUP_REMOVED lines=10> */
.L_x_6437:
[----:B------:R-:W-:Y:S05]  /*28d30*/  BSYNC B2 ;  /* 0x0000000000027941 */ /* 0x000fea0003800000 */
.L_x_6436:
        /* <DEDUP_REMOVED lines=8> */
.L_x_6438:
        /* <DEDUP_REMOVED lines=15> */
.L_x_6439:
        /* <DEDUP_REMOVED lines=15> */
.L_x_6440:
        /* <DEDUP_REMOVED lines=10> */
.L_x_6426:
[----:B------:R-:W-:Y:S05]  /*29040*/  BSYNC B1 ;  /* 0x0000000000017941 */ /* 0x000fea0003800000 */
.L_x_6425:
        /* <DEDUP_REMOVED lines=13> */
.L_x_6457:
        /* <DEDUP_REMOVED lines=14> */
.L_x_6613:
[----:B------:R-:W-:Y:S05]  /*29200*/  BSYNC B2 ;  /* 0x0000000000027941 */ /* 0x000fea0003800000 */
.L_x_6443:
        /* <DEDUP_REMOVED lines=8> */
.L_x_6446:
[----:B------:R-:W-:Y:S05]  /*29290*/  BSYNC B2 ;  /* 0x0000000000027941 */ /* 0x000fea0003800000 */
.L_x_6445:
        /* <DEDUP_REMOVED lines=13> */
.L_x_6447:
        /* <DEDUP_REMOVED lines=16> */
.L_x_6448:
        /* <DEDUP_REMOVED lines=16> */
.L_x_6449:
        /* <DEDUP_REMOVED lines=13> */
.L_x_6614:
[----:B------:R-:W-:Y:S05]  /*29640*/  BSYNC B2 ;  /* 0x0000000000027941 */ /* 0x000fea0003800000 */
.L_x_6450:
        /* <DEDUP_REMOVED lines=10> */
.L_x_6453:
[----:B------:R-:W-:Y:S05]  /*296f0*/  BSYNC B2 ;  /* 0x0000000000027941 */ /* 0x000fea0003800000 */
.L_x_6452:
        /* <DEDUP_REMOVED lines=8> */
.L_x_6454:
        /* <DEDUP_REMOVED lines=15> */
.L_x_6455:
        /* <DEDUP_REMOVED lines=15> */
.L_x_6456:
        /* <DEDUP_REMOVED lines=10> */
.L_x_6442:
[----:B------:R-:W-:Y:S05]  /*29a00*/  BSYNC B1 ;  /* 0x0000000000017941 */ /* 0x000fea0003800000 */
.L_x_6441:
        /* <DEDUP_REMOVED lines=12> */
.L_x_6419:
[----:B------:R-:W-:Y:S05]  /*29ad0*/  BSYNC B0 ;  /* 0x0000000000007941 */ /* 0x000fea0003800000 */
.L_x_6418:
        /* <DEDUP_REMOVED lines=9> */
[----:B-1----:R-:W-:Y:S01]  /*29b70*/  @P0 SHF.R.U32.HI R0, RZ, R3, R2 ;  /* 0x00000003ff000219 */ /* 0x002fe20000011602 */
[----:B------:R-:W-:-:S04]  /*29b80*/  IMAD.MOV.U32 R2, RZ, RZ, RZ ;  /* 0x000000ffff027224 */ /* 0x000fc800078e00ff */
[----:B------:R-:W-:-:S04]  /*29b90*/  IMAD.IADD R3, R21, 0x1, R0 ;  /* 0x0000000115037824 */ /* 0x000fc800078e0200 */
[----:B------:R-:W-:-:S05]  /*29ba0*/  IMAD.HI R2, R3, -0x6db6db6d, R2 ;  /* 0x9249249303027827 */ /* 0x000fca00078e0202 */
        /* <DEDUP_REMOVED lines=11> */
[----:B------:R-:W-:Y:S02]  /*29c60*/  VOTEU.ANY UR4, UPT, PT ;  /* 0x0000000000047886 */ /* 0x000fe400038e0100 */
[----:B------:R-:W1:Y:S08]  /*29c70*/  FLO.U32 R0, UR4 ;  /* 0x0000000400007d00 */ /* 0x000e7000080e0000 */
[----:B------:R-:W2:Y:S01]  /*29c80*/  POPC R4, UR4 ;  /* 0x0000000400047d09 */ /* 0x000ea20008000000 */
[----:B-1----:R-:W-:-:S02]  /*29c90*/  ISETP.EQ.U32.AND P0, PT, R0, R3, PT ;  /* 0x000000030000720c */ /* 0x002fc40003f02070 */
[----:B------:R-:W2:Y:S11]  /*29ca0*/  LDC.64 R2, c[0x0][0xc60] ;  /* 0x00031800ff027b82 */ /* 0x000eb60000000a00 */
[----:B--2---:R-:W2:Y:S01]  /*29cb0*/  @P0 ATOMG.E.ADD.STRONG.GPU PT, R3, desc[UR60][R2.64], R4 ;  /* 0x00000004020309a8 */ /* 0x004ea200081ee1fc */
[----:B------:R-:W1:Y:S02]  /*29cc0*/  S2R R5, SR_LTMASK ;  /* 0x0000000000057919 */ /* 0x000e640000003900 */
[----:B-1----:R-:W-:-:S06]  /*29cd0*/  LOP3.LUT R5, R5, UR4, RZ, 0xc0, !PT ;  /* 0x0000000405057c12 */ /* 0x002fcc000f8ec0ff */
[----:B------:R-:W1:Y:S01]  /*29ce0*/  POPC R5, R5 ;  /* 0x0000000500057309 */ /* 0x000e620000000000 */
[----:B--2---:R-:W1:Y:S02]  /*29cf0*/  SHFL.IDX PT, R0, R3, R0, 0x1f ;  /* 0x00001f0003007589 */ /* 0x004e6400000e0000 */
[----:B-1----:R-:W-:Y:S01]  /*29d00*/  IADD3 R16, R0, UR39, R5 ;  /* 0x0000002700107c10 */ /* 0x002fe2000fffe005 */
[----:B------:R-:W-:Y:S06]  /*29d10*/  BRA `(.L_x_6460) ;  /* 0x0000004400a47947 */ /* 0x000fec0003800000 */
.L_x_6459:
        /* <DEDUP_REMOVED lines=21> */
.L_x_6462:
[----:B------:R-:W-:Y:S05]  /*29e70*/  BSYNC B6 ;  /* 0x0000000000067941 */ /* 0x000fea0003800000 */
.L_x_6461:
        /* <DEDUP_REMOVED lines=21> */
.L_x_6465:
        /* <DEDUP_REMOVED lines=16> */
.L_x_6464:
[----:B------:R-:W-:Y:S05]  /*2a0d0*/  BSYNC B6 ;  /* 0x0000000000067941 */ /* 0x000fea0003800000 */
.L_x_6463:
[----:B------:R-:W2:Y:S01]  /*2a0e0*/  LDL.LU R2, [R1] ;  /* 0x0000000001027983 */ /* 0x000ea20000300800 */
[----:B------:R-:W-:-:S03]  /*2a0f0*/  ULDC.64 UR4, c[0x0][0x9f8] ;  /* 0x00027e0000047ab9 */ /* 0x000fc60000000a00 */
[----:B------:R-:W3:Y:S04]  /*2a100*/  LDL.LU R4, [R1+0x10] ;  /* 0x0000100001047983 */ /* 0x000ee80000300800 */
[----:B------:R-:W4:Y:S01]  /*2a110*/  LDL R7, [R1+0x14] ;  /* 0x0000140001077983 */ /* 0x000f220000100800 */
[----:B------:R-:W-:-:S03]  /*2a120*/  ISETP.NE.U32.AND P0, PT, RZ, UR4, PT ;  /* 0x00000004ff007c0c */ /* 0x000fc6000bf05070 */
        /* <DEDUP_REMOVED lines=20> */
.L_x_6617:
        /* <DEDUP_REMOVED lines=12> */
.L_x_6620:
        /* <DEDUP_REMOVED lines=25> */
.L_x_6469:
[----:B------:R-:W3:Y:S04]  /*2a4c0*/  LDL R7, [R1+0x4] ;  /* 0x0000040001077983 */ /* 0x000ee80000100800 */
[----:B-12---:R-:W3:Y:S04]  /*2a4d0*/  LDL R0, [R1+0xc] ;  /* 0x00000c0001007983 */ /* 0x006ee80000100800 */
[----:B------:R-:W2:Y:S01]  /*2a4e0*/  LDL R2, [R1+0x18] ;  /* 0x0000180001027983 */ /* 0x000ea20000100800 */
[----:B---3--:R-:W-:Y:S01]  /*2a4f0*/  IMAD R0, R0, 0x8, R7 ;  /* 0x0000000800007824 */ /* 0x008fe200078e0207 */
[----:B--2---:R-:W-:-:S04]  /*2a500*/  SHF.L.U32 R2, R2, 0x1f, RZ ;  /* 0x0000001f02027819 */ /* 0x004fc800000006ff */
[----:B------:R-:W1:Y:S02]  /*2a510*/  SYNCS.PHASECHK.TRANS64.TRYWAIT P0, [R0+URZ+0x36840], R2 ;  /* 0x03684002000075a7 */ /* 0x000e64000800017f */
[----:B-1----:R-:W-:Y:S05]  /*2a520*/  @!P0 BRA `(.L_x_6470) ;  /* 0x0000005c00908947 */ /* 0x002fea0003800000 */
.L_x_6621:
        /* <DEDUP_REMOVED lines=10> */
.L_x_6471:
        /* <DEDUP_REMOVED lines=37> */
.L_x_6467:
        /* <DEDUP_REMOVED lines=43> */
.L_x_6473:
[----:B------:R-:W-:Y:S05]  /*2aad0*/  BSYNC B6 ;  /* 0x0000000000067941 */ /* 0x000fea0003800000 */
.L_x_6472:
        /* <DEDUP_REMOVED lines=16> */
[----:B------:R-:W-:Y:S02]  /*2abe0*/  LOP3.LUT R8, R8, 0x38, RZ, 0xc0, !PT ;  /* 0x0000003808087812 */ /* 0x000fe400078ec0ff */
[----:B------:R-:W-:Y:S02]  /*2abf0*/  LOP3.LUT R9, R9, 0x80, RZ, 0xfc, !PT ;  /* 0x0000008009097812 */ /* 0x000fe400078efcff */
[----:B------:R-:W-:Y:S01]  /*2ac00*/  SHF.R.U32.HI R10, RZ, 0x3, R10 ;  /* 0x00000003ff0a7819 */ /* 0x000fe2000001160a */
[----:B---3--:R-:W-:-:S02]  /*2ac10*/  IMAD.MOV.U32 R3, RZ, RZ, R6 ;  /* 0x000000ffff037224 */ /* 0x008fc400078e0006 */
        /* <DEDUP_REMOVED lines=46> */
[----:B------:R-:W-:-:S03]  /*2af00*/  IMAD R17, R17, 0x80, R10 ;  /* 0x0000008011117824 */ /* 0x000fc600078e020a */
[----:B------:R-:W-:Y:S04]  /*2af10*/  SHFL.IDX PT, R4, R2, RZ, 0x181f ;  /* 0x00181fff02047589 */ /* 0x000fe800000e0000 */
[----:B------:R-:W-:Y:S01]  /*2af20*/  SHFL.IDX PT, R6, R2, 0x1, 0x181f ;  /* 0x00381f0002067f89 */ /* 0x000fe200000e0000 */
[----:B--2---:R-:W-:-:S03]  /*2af30*/  IMAD R0, R5, R7, RZ ;  /* 0x0000000705007224 */ /* 0x004fc600078e02ff */
[----:B------:R-:W0:Y:S02]  /*2af40*/  SHFL.IDX PT, R5, R3, RZ, 0x181f ;  /* 0x00181fff03057589 */ /* 0x000e2400000e0000 */
[----:B------:R-:W-:-:S13]  /*2af50*/  ISETP.GE.AND P2, PT, R17, R0, PT ;  /* 0x000000001100720c */ /* 0x000fda0003f46270 */
[----:B0-----:R-:W-:-:S05]  /*2af60*/  @!P2 LEA R5, P4, R8, R5, 0x1 ;  /* 0x000000050805a211 */ /* 0x001fca00078808ff */
[----:B------:R-:W-:-:S05]  /*2af70*/  @!P2 IMAD.X R4, RZ, RZ, R4, P4 ;  /* 0x000000ffff04a224 */ /* 0x000fca00020e0604 */
[----:B------:R-:W-:-:S04]  /*2af80*/  @!P2 LOP3.LUT R5, R5, R4, RZ, 0x3c, !PT ;  /* 0x000000040505a212 */ /* 0x000fc800078e3cff */
[----:B------:R-:W-:-:S04]  /*2af90*/  @!P2 LOP3.LUT R4, R5, R4, RZ, 0x3c, !PT ;  /* 0x000000040504a212 */ /* 0x000fc800078e3cff */
[----:B------:R-:W-:-:S05]  /*2afa0*/  @!P2 LOP3.LUT R5, R5, R4, RZ, 0x3c, !PT ;  /* 0x000000040505a212 */ /* 0x000fca00078e3cff */
[----:B---3--:R-:W-:Y:S04]  /*2afb0*/  @!P2 LDGSTS.E.BYPASS.LTC128B.128 [R9+0x15400], desc[UR60][R4.64], !P3 ;  /* 0x154000000409afae */ /* 0x008fe8000d901d7c */
[----:B------:R-:W-:Y:S04]  /*2afc0*/  @!P2 LDGSTS.E.BYPASS.LTC128B.128 [R9+0x19400], desc[UR60][R4.64+0x80], !P0 ;  /* 0x194000800409afae */ /* 0x000fe8000c101d7c */
[----:B------:R0:W-:Y:S02]  /*2afd0*/  @!P2 LDGSTS.E.BYPASS.LTC128B.128 [R9+0x1d400], desc[UR60][R4.64+0x100], !P1 ;  /* 0x1d4001000409afae */ /* 0x0001e4000c901d7c */
[----:B0-----:R-:W-:-:S05]  /*2afe0*/  VIADD R4, R17, 0x10 ;  /* 0x0000001011047836 */ /* 0x001fca0000000000 */
[----:B------:R-:W-:Y:S02]  /*2aff0*/  ISETP.GE.AND P2, PT, R4, R0, PT ;  /* 0x000000000400720c */ /* 0x000fe40003f46270 */
[----:B------:R-:W0:Y:S11]  /*2b000*/  SHFL.IDX PT, R4, R3, 0x1, 0x181f ;  /* 0x00381f0003047f89 */ /* 0x000e3600000e0000 */
        /* <DEDUP_REMOVED lines=59> */
[----:B------:R-:W0:Y:S04]  /*2b3c0*/  SHFL.IDX PT, R4, R3, 0x6, 0x181f ;  /* 0x00d81f0003047f89 */ /* 0x000e2800000e0000 */
[----:B------:R-:W1:Y:S07]  /*2b3d0*/  SHFL.IDX PT, R3, R3, 0x7, 0x181f ;  /* 0x00f81f0003037f89 */ /* 0x000e6e00000e0000 */
[----:B0-----:R-:W-:-:S05]  /*2b3e0*/  @!P2 LEA R5, P4, R8, R4, 0x1 ;  /* 0x000000040805a211 */ /* 0x001fca00078808ff */
[----:B------:R-:W-:-:S05]  /*2b3f0*/  @!P2 IMAD.X R4, RZ, RZ, R6, P4 ;  /* 0x000000ffff04a224 */ /* 0x000fca00020e0606 */
[----:B------:R-:W-:-:S04]  /*2b400*/  @!P2 LOP3.LUT R5, R5, R4, RZ, 0x3c, !PT ;  /* 0x000000040505a212 */ /* 0x000fc800078e3cff */
[----:B------:R-:W-:-:S04]  /*2b410*/  @!P2 LOP3.LUT R4, R5, R4, RZ, 0x3c, !PT ;  /* 0x000000040504a212 */ /* 0x000fc800078e3cff */
[----:B------:R-:W-:-:S05]  /*2b420*/  @!P2 LOP3.LUT R5, R5, R4, RZ, 0x3c, !PT ;  /* 0x000000040505a212 */ /* 0x000fca00078e3cff */
[----:B------:R-:W-:Y:S04]  /*2b430*/  @!P2 LDGSTS.E.BYPASS.LTC128B.128 [R9+0x18400], desc[UR60][R4.64], !P3 ;  /* 0x184000000409afae */ /* 0x000fe8000d901d7c */
[----:B------:R-:W-:Y:S04]  /*2b440*/  @!P2 LDGSTS.E.BYPASS.LTC128B.128 [R9+0x1c400], desc[UR60][R4.64+0x80], !P0 ;  /* 0x1c4000800409afae */ /* 0x000fe8000c101d7c */
[----:B------:R0:W-:Y:S04]  /*2b450*/  @!P2 LDGSTS.E.BYPASS.LTC128B.128 [R9+0x20400], desc[UR60][R4.64+0x100], !P1 ;  /* 0x204001000409afae */ /* 0x0001e8000c901d7c */
[----:B01----:R0:W2:Y:S02]  /*2b460*/  SHFL.IDX PT, R4, R2, 0x7, 0x181f ;  /* 0x00f81f0002047f89 */ /* 0x0030a400000e0000 */
.L_x_6638:
[----:B------:R-:W-:Y:S01]  /*2b470*/  VIADD R17, R17, 0x70 ;  /* 0x0000007011117836 */ /* 0x000fe20000000000 */
[----:B------:R-:W-:Y:S04]  /*2b480*/  BSSY B0, `(.L_x_6475) ;  /* 0x000000c000007945 */ /* 0x000fe80003800000 */
[----:B------:R-:W-:-:S13]  /*2b490*/  ISETP.GE.AND P2, PT, R17, R0, PT ;  /* 0x000000001100720c */ /* 0x000fda0003f46270 */
[----:B------:R-:W-:Y:S05]  /*2b4a0*/  @P2 BRA `(.L_x_6476) ;  /* 0x0000000000242947 */ /* 0x000fea0003800000 */
[----:B------:R-:W3:Y:S01]  /*2b4b0*/  LDL R5, [R1+0x30] ;  /* 0x0000300001057983 */ /* 0x000ee20000100800 */
[----:B0-----:R-:W-:-:S05]  /*2b4c0*/  LEA R2, P2, R8, R3, 0x1 ;  /* 0x0000000308027211 */ /* 0x001fca00078408ff */
[----:B--2---:R-:W-:-:S05]  /*2b4d0*/  IMAD.X R3, RZ, RZ, R4, P2 ;  /* 0x000000ffff037224 */ /* 0x004fca00010e0604 */
[----:B------:R-:W-:Y:S01]  /*2b4e0*/  @!PT LDS RZ, [RZ] ;  /* 0x00000000fffff984 */ /* 0x000fe20000000800 */
[----:B------:R-:W-:Y:S01]  /*2b4f0*/  @!PT LDS RZ, [RZ] ;  /* 0x00000000fffff984 */ /* 0x000fe20000000800 */
[----:B------:R-:W-:Y:S01]  /*2b500*/  @!PT LDS RZ, [RZ] ;  /* 0x00000000fffff984 */ /* 0x000fe20000000800 */
[----:B---3--:R1:W-:Y:S04]  /*2b510*/  LDGSTS.E.BYPASS.LTC128B.128 [R5+0x18c00], desc[UR60][R2.64], !P3 ;  /* 0x18c0000002057fae */ /* 0x0083e8000d901d7c */
[----:B------:R1:W-:Y:S04]  /*2b520*/  LDGSTS.E.BYPASS.LTC128B.128 [R5+0x1cc00], desc[UR60][R2.64+0x80], !P0 ;  /* 0x1cc0008002057fae */ /* 0x0003e8000c101d7c */
[----:B------:R1:W-:Y:S02]  /*2b530*/  LDGSTS.E.BYPASS.LTC128B.128 [R5+0x20c00], desc[UR60][R2.64+0x100], !P1 ;  /* 0x20c0010002057fae */ /* 0x0003e4000c901d7c */
.L_x_6476:
[----:B------:R-:W-:Y:S05]  /*2b540*/  BSYNC B0 ;  /* 0x0000000000007941 */ /* 0x000fea0003800000 */
.L_x_6475:
[----:B------:R3:W5:Y:S01]  /*2b550*/  LDL R8, [R1+0x4] ;  /* 0x0000040001087983 */ /* 0x0007620000100800 */
[----:B------:R-:W-:Y:S01]  /*2b560*/  PLOP3.LUT P0, PT, PT, PT, PT, 0x80, 0x0 ;  /* 0x000000000000781c */ /* 0x000fe20003f0f070 */
[----:B------:R-:W-:-:S12]  /*2b570*/  NOP ;  /* 0x0000000000007918 */ /* 0x000fd80000000000 */
.L_x_6477:
[----:B01----:R-:W4:Y:S01]  /*2b580*/  LDL R2, [R1+0x4] ;  /* 0x0000040001027983 */ /* 0x003f220000100800 */
[----:B------:R-:W-:Y:S02]  /*2b590*/  PLOP3.LUT P1, PT, P1, P0, PT, 0xa2, 0x0 ;  /* 0x000000000000781c */ /* 0x000fe40000f21472 */
[----:B----4-:R-:W-:-:S08]  /*2b5a0*/  @P0 R2UR P1, UR4, R2 ;  /* 0x00000000020402ca */ /* 0x010fd00000020000 */
[----:B------:R-:W-:-:S05]  /*2b5b0*/  @P0 PLOP3.LUT P0, PT, P1, PT, PT, 0x80, 0x0 ;  /* 0x000000000000081c */ /* 0x000fca0000f0f070 */
[----:B------:R-:W-:Y:S01]  /*2b5c0*/  @!P1 SYNCS.ARRIVE.TRANS64.RED.A0T1 RZ, [UR4+0x36800], RZ ;  /* 0x036800ffffff99a7 */ /* 0x000fe20008200404 */
[----:B------:R-:W-:Y:S07]  /*2b5d0*/  @!P1 ARRIVES.LDGSTSBAR.64.TRANSCNT [UR4+0x36800] ;  /* 0x03680000ff0099b0 */ /* 0x000fee0008000a84 */
[----:B------:R-:W-:Y:S05]  /*2b5e0*/  @P0 BRA.U.ANY `(.L_x_6477) ;  /* 0xfffffffd00e40947 */ /* 0x000fea000393ffff */
[----:B------:R-:W4:Y:S02]  /*2b5f0*/  LDL.LU R3, [R1+0x50] ;  /* 0x0000500001037983 */ /* 0x000f240000300800 */
[----:B----4-:R-:W-:-:S05]  /*2b600*/  VIADD R3, R3, 0x1 ;  /* 0x0000000103037836 */ /* 0x010fca0000000000 */
        /* <DEDUP_REMOVED lines=10> */
.L_x_6639:
[----:B------:R-:W-:Y:S05]  /*2b6b0*/  BSYNC B0 ;  /* 0x0000000000007941 */ /* 0x000fea0003800000 */
.L_x_6478:
[----:B0-----:R-:W4:Y:S01]  /*2b6c0*/  LDL R2, [R1+0x38] ;  /* 0x0000380001027983 */ /* 0x001f220000100800 */
[----:B------:R-:W-:Y:S01]  /*2b6d0*/  BSSY B0, `(.L_x_6480) ;  /* 0x000025b000007945 */ /* 0x000fe20003800000 */
[----:B----4-:R-:W-:-:S13]  /*2b6e0*/  ISETP.GE.AND P0, PT, R2, 0x2, PT ;  /* 0x000000020200780c */ /* 0x010fda0003f06270 */
[----:B------:R-:W-:Y:S05]  /*2b6f0*/  @!P0 BRA `(.L_x_6481) ;  /* 0x0000002400608947 */ /* 0x000fea0003800000 */
[C---:B------:R-:W-:Y:S01]  /*2b700*/  LOP3.LUT R0, R2.reuse, 0x1, RZ, 0xc0, !PT ;  /* 0x0000000102007812 */ /* 0x040fe200078ec0ff */
[----:B------:R-:W-:Y:S01]  /*2b710*/  VIADD R2, R2, 0xfffffffe ;  /* 0xfffffffe02027836 */ /* 0x000fe20000000000 */
[----:B------:R-:W-:Y:S02]  /*2b720*/  BSSY B2, `(.L_x_6482) ;  /* 0x00000cc000027945 */ /* 0x000fe40003800000 */
[----:B------:R-:W-:Y:S01]  /*2b730*/  ISETP.NE.U32.AND P0, PT, R0, 0x1, PT ;  /* 0x000000010000780c */ /* 0x000fe20003f05070 */
[----:B------:R-:W-:-:S12]  /*2b740*/  IMAD.MOV.U32 R0, RZ, RZ, R2 ;  /* 0x000000ffff007224 */ /* 0x000fd800078e0002 */
[----:B------:R-:W-:Y:S05]  /*2b750*/  @!P0 BRA `(.L_x_6483) ;  /* 0x0000000c00208947 */ /* 0x000fea0003800000 */
[----:B------:R-:W4:Y:S04]  /*2b760*/  LDL R5, [R1+0x8] ;  /* 0x0000080001057983 */ /* 0x000f280000100800 */
[----:B--2---:R-:W2:Y:S04]  /*2b770*/  LDL R4, [R1+0xc] ;  /* 0x00000c0001047983 */ /* 0x004ea80000100800 */
[----:B------:R-:W3:Y:S01]  /*2b780*/  LDL R3, [R1+0x18] ;  /* 0x0000180001037983 */ /* 0x000ee20000100800 */
[----:B------:R-:W-:Y:S01]  /*2b790*/  BSSY B1, `(.L_x_6484) ;  /* 0x00000c0000017945 */ /* 0x000fe20003800000 */
[----:B----4-:R-:W-:Y:S01]  /*2b7a0*/  LOP3.LUT P1, RZ, R5, 0x4, RZ, 0xc0, !PT ;  /* 0x0000000405ff7812 */ /* 0x010fe2000782c0ff */
[----:B--2--5:R-:W-:-:S05]  /*2b7b0*/  VIADD R8, R4, 0x1 ;  /* 0x0000000104087836 */ /* 0x024fca0000000000 */
[----:B------:R-:W-:-:S04]  /*2b7c0*/  ISETP.NE.AND P0, PT, R8, 0x2, PT ;  /* 0x000000020800780c */ /* 0x000fc80003f05270 */
[----:B------:R-:W-:Y:S02]  /*2b7d0*/  SEL R9, RZ, 0x1, P0 ;  /* 0x00000001ff097807 */ /* 0x000fe40000000000 */
[----:B------:R-:W-:Y:S02]  /*2b7e0*/  SEL R8, R8, RZ, P0 ;  /* 0x000000ff08087207 */ /* 0x000fe40000000000 */
[----:B---3--:R-:W-:Y:S01]  /*2b7f0*/  LOP3.LUT R9, R3, R9, RZ, 0x3c, !PT ;  /* 0x0000000903097212 */ /* 0x008fe200078e3cff */
        /* <DEDUP_REMOVED lines=27> */
.L_x_6486:
[----:B------:R-:W2:Y:S01]  /*2b9b0*/  LDL R0, [R1+0x4] ;  /* 0x0000040001007983 */ /* 0x000ea20000100800 */
[----:B------:R-:W-:Y:S01]  /*2b9c0*/  BSSY B3, `(.L_x_6487) ;  /* 0x0000005000037945 */ /* 0x000fe20003800000 */
[----:B--2---:R-:W-:Y:S01]  /*2b9d0*/  IMAD R3, R8, 0x8, R0 ;  /* 0x0000000808037824 */ /* 0x004fe200078e0200 */
[----:B------:R-:W-:-:S04]  /*2b9e0*/  SHF.L.U32 R0, R9, 0x1f, RZ ;  /* 0x0000001f09007819 */ /* 0x000fc800000006ff */
[----:B------:R-:W1:Y:S02]  /*2b9f0*/  SYNCS.PHASECHK.TRANS64.TRYWAIT P0, [R3+URZ+0x36840], R0 ;  /* 0x03684000030075a7 */ /* 0x000e64000800017f */
[----:B-1----:R-:W-:Y:S05]  /*2ba00*/  @!P0 BRA `(.L_x_6488) ;  /* 0x0000005400688947 */ /* 0x002fea0003800000 */
.L_x_6640:
[----:B------:R-:W-:Y:S05]  /*2ba10*/  BSYNC B3 ;  /* 0x0000000000037941 */ /* 0x000fea0003800000 */
.L_x_6487:
        /* <DEDUP_REMOVED lines=11> */
.L_x_6490:
[----:B------:R-:W-:Y:S05]  /*2bad0*/  BSYNC B3 ;  /* 0x0000000000037941 */ /* 0x000fea0003800000 */
.L_x_6489:
        /* <DEDUP_REMOVED lines=13> */
.L_x_6491:
        /* <DEDUP_REMOVED lines=16> */
.L_x_6492:
        /* <DEDUP_REMOVED lines=16> */
.L_x_6493:
        /* <DEDUP_REMOVED lines=18> */
.L_x_6641:
[----:B------:R-:W-:Y:S05]  /*2bed0*/  BSYNC B3 ;  /* 0x0000000000037941 */ /* 0x000fea0003800000 */
.L_x_6494:
        /* <DEDUP_REMOVED lines=10> */
.L_x_6496:
[----:B------:R-:W2:Y:S01]  /*2bf80*/  LDL R3, [R1+0x8] ;  /* 0x0000080001037983 */ /* 0x000ea20000100800 */
[----:B------:R-:W-:Y:S01]  /*2bf90*/  BSSY B3, `(.L_x_6497) ;  /* 0x0000004000037945 */ /* 0x000fe20003800000 */
[----:B--2---:R-:W-:-:S13]  /*2bfa0*/  LOP3.LUT P0, RZ, R3, 0x8, RZ, 0xc0, !PT ;  /* 0x0000000803ff7812 */ /* 0x004fda000780c0ff */
[----:B------:R-:W-:Y:S05]  /*2bfb0*/  @P0 BRA `(.L_x_6498) ;  /* 0x0000000000040947 */ /* 0x000fea0003800000 */
[----:B------:R-:W-:Y:S01]  /*2bfc0*/  BPT.TRAP 0x1 ;  /* 0x000000040000795c */ /* 0x000fe20000300000 */
.L_x_6498:
[----:B------:R-:W-:Y:S05]  /*2bfd0*/  BSYNC B3 ;  /* 0x0000000000037941 */ /* 0x000fea0003800000 */
.L_x_6497:
        /* <DEDUP_REMOVED lines=14> */
.L_x_6499:
        /* <DEDUP_REMOVED lines=16> */
.L_x_6500:
        /* <DEDUP_REMOVED lines=16> */
.L_x_6501:
        /* <DEDUP_REMOVED lines=13> */
.L_x_6485:
[----:B------:R-:W-:Y:S05]  /*2c390*/  BSYNC B1 ;  /* 0x0000000000017941 */ /* 0x000fea0003800000 */
.L_x_6484:
[----:B------:R-:W2:Y:S04]  /*2c3a0*/  LDL.LU R0, [R1+0x38] ;  /* 0x0000380001007983 */ /* 0x000ea80000300800 */
[----:B------:R1:W-:Y:S04]  /*2c3b0*/  STL [R1+0x18], R9 ;  /* 0x0000180901007387 */ /* 0x0003e80000100800 */
[----:B------:R1:W-:Y:S02]  /*2c3c0*/  STL [R1+0xc], R8 ;  /* 0x00000c0801007387 */ /* 0x0003e40000100800 */
[----:B-12---:R-:W-:-:S07]  /*2c3d0*/  VIADD R0, R0, 0xfffffffd ;  /* 0xfffffffd00007836 */ /* 0x006fce0000000000 */
.L_x_6483:
[----:B------:R-:W-:Y:S05]  /*2c3e0*/  BSYNC B2 ;  /* 0x0000000000027941 */ /* 0x000fea0003800000 */
.L_x_6482:
[----:B------:R-:W-:-:S13]  /*2c3f0*/  ISETP.NE.AND P0, PT, R2, RZ, PT ;  /* 0x000000ff0200720c */ /* 0x000fda0003f05270 */
[----:B------:R-:W-:Y:S05]  /*2c400*/  @!P0 BRA `(.L_x_6481) ;  /* 0x00000018001c8947 */ /* 0x000fea0003800000 */
[----:B-----5:R1:W5:Y:S02]  /*2c410*/  LDL R8, [R1] ;  /* 0x0000000001087983 */ /* 0x0203640000100800 */
.L_x_6538:
[----:B0-2---:R-:W2:Y:S04]  /*2c420*/  LDL R4, [R1+0x8] ;  /* 0x0000080001047983 */ /* 0x005ea80000100800 */
[----:B------:R-:W4:Y:S04]  /*2c430*/  LDL R3, [R1+0xc] ;  /* 0x00000c0001037983 */ /* 0x000f280000100800 */
[----:B---3--:R-:W3:Y:S01]  /*2c440*/  LDL R2, [R1+0x18] ;  /* 0x0000180001027983 */ /* 0x008ee20000100800 */
[----:B------:R-:W-:Y:S05]  /*2c450*/  YIELD ;  /* 0x0000000000007946 */ /* 0x000fea0003800000 */
[----:B------:R-:W-:Y:S01]  /*2c460*/  BSSY B1, `(.L_x_6502) ;  /* 0x00000be000017945 */ /* 0x000fe20003800000 */
[----:B--2---:R-:W-:Y:S01]  /*2c470*/  LOP3.LUT P1, RZ, R4, 0x4, RZ, 0xc0, !PT ;  /* 0x0000000404ff7812 */ /* 0x004fe2000782c0ff */
[----:B----4-:R-:W-:-:S05]  /*2c480*/  VIADD R4, R3, 0x1 ;  /* 0x0000000103047836 */ /* 0x010fca0000000000 */
        /* <DEDUP_REMOVED lines=29> */
.L_x_6504:
[----:B------:R-:W2:Y:S01]  /*2c660*/  LDL R2, [R1+0x4] ;  /* 0x0000040001027983 */ /* 0x000ea20000100800 */
[----:B------:R-:W-:Y:S01]  /*2c670*/  BSSY B2, `(.L_x_6505) ;  /* 0x0000005000027945 */ /* 0x000fe20003800000 */
[----:B--2---:R-:W-:Y:S01]  /*2c680*/  IMAD R3, R4, 0x8, R2 ;  /* 0x0000000804037824 */ /* 0x004fe200078e0202 */
[----:B------:R-:W-:-:S04]  /*2c690*/  SHF.L.U32 R2, R5, 0x1f, RZ ;  /* 0x0000001f05027819 */ /* 0x000fc800000006ff */
[----:B------:R-:W2:Y:S02]  /*2c6a0*/  SYNCS.PHASECHK.TRANS64.TRYWAIT P0, [R3+URZ+0x36840], R2 ;  /* 0x03684002030075a7 */ /* 0x000ea4000800017f */
[----:B--2---:R-:W-:Y:S05]  /*2c6b0*/  @!P0 BRA `(.L_x_6506) ;  /* 0x0000004800648947 */ /* 0x004fea0003800000 */
.L_x_6642:
[----:B------:R-:W-:Y:S05]  /*2c6c0*/  BSYNC B2 ;  /* 0x0000000000027941 */ /* 0x000fea0003800000 */
.L_x_6505:
        /* <DEDUP_REMOVED lines=11> */
.L_x_6508:
[----:B------:R-:W-:Y:S05]  /*2c780*/  BSYNC B2 ;  /* 0x0000000000027941 */ /* 0x000fea0003800000 */
.L_x_6507:
        /* <DEDUP_REMOVED lines=13> */
.L_x_6509:
        /* <DEDUP_REMOVED lines=16> */
.L_x_6510:
        /* <DEDUP_REMOVED lines=16> */
.L_x_6511:
        /* <DEDUP_REMOVED lines=18> */
.L_x_6643:
[----:B------:R-:W-:Y:S05]  /*2cb80*/  BSYNC B2 ;  /* 0x0000000000027941 */ /* 0x000fea0003800000 */
.L_x_6512:
        /* <DEDUP_REMOVED lines=10> */
.L_x_6514:
[----:B------:R-:W2:Y:S01]  /*2cc30*/  LDL R3, [R1+0x8] ;  /* 0x0000080001037983 */ /* 0x000ea20000100800 */
[----:B------:R-:W-:Y:S01]  /*2cc40*/  BSSY B2, `(.L_x_6515) ;  /* 0x0000004000027945 */ /* 0x000fe20003800000 */
[----:B--2---:R-:W-:-:S13]  /*2cc50*/  LOP3.LUT P0, RZ, R3, 0x8, RZ, 0xc0, !PT ;  /* 0x0000000803ff7812 */ /* 0x004fda000780c0ff */
[----:B------:R-:W-:Y:S05]  /*2cc60*/  @P0 BRA `(.L_x_6516) ;  /* 0x0000000000040947 */ /* 0x000fea0003800000 */
[----:B------:R-:W-:Y:S01]  /*2cc70*/  BPT.TRAP 0x1 ;  /* 0x000000040000795c */ /* 0x000fe20000300000 */
.L_x_6516:
[----:B------:R-:W-:Y:S05]  /*2cc80*/  BSYNC B2 ;  /* 0x0000000000027941 */ /* 0x000fea0003800000 */
.L_x_6515:
        /* <DEDUP_REMOVED lines=14> */
.L_x_6517:
        /* <DEDUP_REMOVED lines=16> */
.L_x_6518:
        /* <DEDUP_REMOVED lines=16> */
.L_x_6519:
        /* <DEDUP_REMOVED lines=13> */
.L_x_6503:
[----:B------:R-:W-:Y:S05]  /*2d040*/  BSYNC B1 ;  /* 0x0000000000017941 */ /* 0x000fea0003800000 */
.L_x_6502:
        /* <DEDUP_REMOVED lines=35> */
.L_x_6522:
[----:B------:R-:W3:Y:S01]  /*2d280*/  LDL R2, [R1+0x4] ;  /* 0x0000040001027983 */ /* 0x000ee20000100800 */
[----:B------:R-:W-:Y:S01]  /*2d290*/  BSSY B2, `(.L_x_6523) ;  /* 0x0000005000027945 */ /* 0x000fe20003800000 */
[----:B---3--:R-:W-:Y:S01]  /*2d2a0*/  IMAD R3, R11, 0x8, R2 ;  /* 0x000000080b037824 */ /* 0x008fe200078e0202 */
[----:B------:R-:W-:-:S04]  /*2d2b0*/  SHF.L.U32 R2, R10, 0x1f, RZ ;  /* 0x0000001f0a027819 */ /* 0x000fc800000006ff */
[----:B------:R-:W3:Y:S02]  /*2d2c0*/  SYNCS.PHASECHK.TRANS64.TRYWAIT P0, [R3+URZ+0x36840], R2 ;  /* 0x03684002030075a7 */ /* 0x000ee4000800017f */
[----:B---3--:R-:W-:Y:S05]  /*2d2d0*/  @!P0 BRA `(.L_x_6524) ;  /* 0x0000003c00848947 */ /* 0x008fea0003800000 */
.L_x_6644:
[----:B------:R-:W-:Y:S05]  /*2d2e0*/  BSYNC B2 ;  /* 0x0000000000027941 */ /* 0x000fea0003800000 */
.L_x_6523:
        /* <DEDUP_REMOVED lines=11> */
.L_x_6526:
[----:B------:R-:W-:Y:S05]  /*2d3a0*/  BSYNC B2 ;  /* 0x0000000000027941 */ /* 0x000fea0003800000 */
.L_x_6525:
        /* <DEDUP_REMOVED lines=14> */
.L_x_6527:
        /* <DEDUP_REMOVED lines=16> */
.L_x_6528:
        /* <DEDUP_REMOVED lines=16> */
.L_x_6529:
        /* <DEDUP_REMOVED lines=16> */
.L_x_6645:
[----:B------:R-:W-:Y:S05]  /*2d790*/  BSYNC B2 ;  /* 0x0000000000027941 */ /* 0x000fea0003800000 */
.L_x_6530:
        /* <DEDUP_REMOVED lines=10> */
.L_x_6532:
[----:B------:R-:W2:Y:S01]  /*2d840*/  LDL R3, [R1+0x8] ;  /* 0x0000080001037983 */ /* 0x000ea20000100800 */
[----:B------:R-:W-:Y:S01]  /*2d850*/  BSSY B2, `(.L_x_6533) ;  /* 0x0000004000027945 */ /* 0x000fe20003800000 */
[----:B--2---:R-:W-:-:S13]  /*2d860*/  LOP3.LUT P0, RZ, R3, 0x8, RZ, 0xc0, !PT ;  /* 0x0000000803ff7812 */ /* 0x004fda000780c0ff */
[----:B------:R-:W-:Y:S05]  /*2d870*/  @P0 BRA `(.L_x_6534) ;  /* 0x0000000000040947 */ /* 0x000fea0003800000 */
[----:B------:R-:W-:Y:S01]  /*2d880*/  BPT.TRAP 0x1 ;  /* 0x000000040000795c */ /* 0x000fe20000300000 */
.L_x_6534:
[----:B------:R-:W-:Y:S05]  /*2d890*/  BSYNC B2 ;  /* 0x0000000000027941 */ /* 0x000fea0003800000 */
.L_x_6533:
        /* <DEDUP_REMOVED lines=13> */
.L_x_6535:
        /* <DEDUP_REMOVED lines=16> */
.L_x_6536:
        /* <DEDUP_REMOVED lines=16> */
.L_x_6537:
        /* <DEDUP_REMOVED lines=13> */
.L_x_6521:
[----:B------:R-:W-:Y:S05]  /*2dc40*/  BSYNC B1 ;  /* 0x0000000000017941 */ /* 0x000fea0003800000 */
.L_x_6520:
[C---:B------:R-:W-:Y:S01]  /*2dc50*/  ISETP.GT.AND P0, PT, R0.reuse, 0x1, PT ;  /* 0x000000010000780c */ /* 0x040fe20003f04270 */
[----:B------:R-:W-:-:S12]  /*2dc60*/  VIADD R0, R0, 0xfffffffe ;  /* 0xfffffffe00007836 */ /* 0x000fd80000000000 */
[----:B------:R-:W-:Y:S05]  /*2dc70*/  @P0 BRA `(.L_x_6538) ;  /* 0xffffffe400e80947 */ /* 0x000fea000383ffff */
.L_x_6481:
[----:B------:R-:W-:Y:S05]  /*2dc80*/  BSYNC B0 ;  /* 0x0000000000007941 */ /* 0x000fea0003800000 */
.L_x_6480:
[----:B------:R-:W4:Y:S01]  /*2dc90*/  S2R R2, SR_TID.X ;  /* 0x0000000000027919 */ /* 0x000f220000002100 */
[----:B------:R-:W-:Y:S01]  /*2dca0*/  BSSY B0, `(.L_x_6539) ;  /* 0x0000010000007945 */ /* 0x000fe20003800000 */
[----:B----4-:R-:W-:-:S04]  /*2dcb0*/  LOP3.LUT R2, R2, 0x7f, RZ, 0xc0, !PT ;  /* 0x0000007f02027812 */ /* 0x010fc800078ec0ff */
[----:B------:R-:W-:-:S13]  /*2dcc0*/  ISETP.NE.AND P0, PT, R2, RZ, PT ;  /* 0x000000ff0200720c */ /* 0x000fda0003f05270 */
[----:B------:R-:W-:Y:S05]  /*2dcd0*/  @P0 BRA `(.L_x_6540) ;  /* 0x0000000000300947 */ /* 0x000fea0003800000 */
[----:B------:R-:W4:Y:S01]  /*2dce0*/  S2R R2, SR_LANEID ;  /* 0x0000000000027919 */ /* 0x000f220000000000 */
[----:B------:R-:W-:Y:S01]  /*2dcf0*/  VOTEU.ANY UR4, UPT, PT ;  /* 0x0000000000047886 */ /* 0x000fe200038e0100 */
[----:B0-2---:R-:W0:Y:S01]  /*2dd00*/  LDC.64 R4, c[0x0][0xc60] ;  /* 0x00031800ff047b82 */ /* 0x005e220000000a00 */
[----:B------:R-:W4:Y:S02]  /*2dd10*/  FLO.U32 R0, UR4 ;  /* 0x0000000400007d00 */ /* 0x000f2400080e0000 */
[----:B----4-:R-:W-:-:S06]  /*2dd20*/  ISETP.EQ.U32.AND P0, PT, R0, R2, PT ;  /* 0x000000020000720c */ /* 0x010fcc0003f02070 */
[----:B------:R-:W0:Y:S07]  /*2dd30*/  POPC R2, UR4 ;  /* 0x0000000400027d09 */ /* 0x000e2e0008000000 */
[----:B0-----:R-:W2:Y:S04]  /*2dd40*/  @P0 ATOMG.E.ADD.STRONG.GPU PT, R2, desc[UR60][R4.64], R2 ;  /* 0x00000002040209a8 */ /* 0x001ea800081ee1fc */
[----:B--2---:R0:W2:Y:S02]  /*2dd50*/  SHFL.IDX PT, R2, R2, R0, 0x1f ;  /* 0x00001f0002027589 */ /* 0x0040a400000e0000 */
[----:B0-----:R-:W0:Y:S02]  /*2dd60*/  S2R R0, SR_LTMASK ;  /* 0x0000000000007919 */ /* 0x001e240000003900 */
[----:B0-----:R-:W-:-:S06]  /*2dd70*/  LOP3.LUT R0, R0, UR4, RZ, 0xc0, !PT ;  /* 0x0000000400007c12 */ /* 0x001fcc000f8ec0ff */
[----:B------:R-:W2:Y:S02]  /*2dd80*/  POPC R0, R0 ;  /* 0x0000000000007309 */ /* 0x000ea40000000000 */
[----:B--2---:R-:W-:-:S07]  /*2dd90*/  IADD3 R16, R2, UR39, R0 ;  /* 0x0000002702107c10 */ /* 0x004fce000fffe000 */
.L_x_6540:
[----:B------:R-:W-:Y:S05]  /*2dda0*/  BSYNC B0 ;  /* 0x0000000000007941 */ /* 0x000fea0003800000 */
.L_x_6539:
        /* <DEDUP_REMOVED lines=12> */
.L_x_6646:
[----:B------:R-:W-:Y:S05]  /*2de70*/  BSYNC B1 ;  /* 0x0000000000017941 */ /* 0x000fea0003800000 */
.L_x_6543:
        /* <DEDUP_REMOVED lines=10> */
.L_x_6545:
[----:B------:R-:W2:Y:S01]  /*2df20*/  LDL R2, [R1+0x8] ;  /* 0x0000080001027983 */ /* 0x000ea20000100800 */
[----:B------:R-:W-:Y:S01]  /*2df30*/  BSSY B1, `(.L_x_6546) ;  /* 0x0000004000017945 */ /* 0x000fe20003800000 */
[----:B--2---:R-:W-:-:S13]  /*2df40*/  LOP3.LUT P0, RZ, R2, 0x8, RZ, 0xc0, !PT ;  /* 0x0000000802ff7812 */ /* 0x004fda000780c0ff */
[----:B------:R-:W-:Y:S05]  /*2df50*/  @P0 BRA `(.L_x_6547) ;  /* 0x0000000000040947 */ /* 0x000fea0003800000 */
[----:B------:R-:W-:Y:S01]  /*2df60*/  BPT.TRAP 0x1 ;  /* 0x000000040000795c */ /* 0x000fe20000300000 */
.L_x_6547:
[----:B------:R-:W-:Y:S05]  /*2df70*/  BSYNC B1 ;  /* 0x0000000000017941 */ /* 0x000fea0003800000 */
.L_x_6546:
        /* <DEDUP_REMOVED lines=14> */
.L_x_6548:
        /* <DEDUP_REMOVED lines=16> */
.L_x_6549:
        /* <DEDUP_REMOVED lines=16> */
.L_x_6550:
        /* <DEDUP_REMOVED lines=11> */
.L_x_6542:
[----:B------:R-:W-:Y:S05]  /*2e310*/  BSYNC B0 ;  /* 0x0000000000007941 */ /* 0x000fea0003800000 */
.L_x_6541:
[----:B------:R-:W4:Y:S04]  /*2e320*/  LDL.LU R5, [R1+0xc] ;  /* 0x00000c0001057983 */ /* 0x000f280000300800 */
[----:B0-2---:R-:W2:Y:S01]  /*2e330*/  LDL.LU R4, [R1+0x18] ;  /* 0x0000180001047983 */ /* 0x005ea20000300800 */
[----:B----4-:R-:W-:-:S05]  /*2e340*/  VIADD R0, R5, 0x1 ;  /* 0x0000000105007836 */ /* 0x010fca0000000000 */
[----:B------:R-:W-:-:S04]  /*2e350*/  ISETP.NE.AND P0, PT, R0, 0x2, PT ;  /* 0x000000020000780c */ /* 0x000fc80003f05270 */
[----:B------:R-:W-:Y:S02]  /*2e360*/  SEL R2, RZ, 0x1, P0 ;  /* 0x00000001ff027807 */ /* 0x000fe40000000000 */
[----:B------:R-:W-:Y:S02]  /*2e370*/  SEL R0, R0, RZ, P0 ;  /* 0x000000ff00007207 */ /* 0x000fe40000000000 */
[----:B--2---:R-:W-:-:S03]  /*2e380*/  LOP3.LUT R4, R4, R2, RZ, 0x3c, !PT ;  /* 0x0000000204047212 */ /* 0x004fc600078e3cff */
[----:B------:R0:W-:Y:S04]  /*2e390*/  STL [R1+0xc], R0 ;  /* 0x00000c0001007387 */ /* 0x0001e80000100800 */
[----:B------:R0:W-:Y:S02]  /*2e3a0*/  STL [R1+0x18], R4 ;  /* 0x0000180401007387 */ /* 0x0001e40000100800 */
.L_x_6460:
[----:B------:R-:W-:Y:S05]  /*2e3b0*/  BSYNC B7 ;  /* 0x0000000000077941 */ /* 0x000fea0003800000 */
.L_x_6458:
        /* <DEDUP_REMOVED lines=8> */
[----:B0-----:R-:W-:-:S05]  /*2e440*/  IMAD.U32 R0, RZ, RZ, UR4 ;  /* 0x00000004ff007e24 */ /* 0x001fca000f8e00ff */
[----:B------:R2:W4:Y:S04]  /*2e450*/  LDS.128 R16, [R0+0x368d0] ;  /* 0x0368d00000107984 */ /* 0x0005280000000c00 */
[----:B------:R2:W-:Y:S01]  /*2e460*/  STL [R1+0x4], R0 ;  /* 0x0000040001007387 */ /* 0x0005e20000100800 */
[----:B------:R-:W-:Y:S06]  /*2e470*/  BAR.ARV 0x4, 0x180 ;  /* 0x0106000000007b1d */ /* 0x000fec0000002000 */
[----:B------:R-:W-:Y:S05]  /*2e480*/  BRA `(.L_x_6552) ;  /* 0x0000000800d87947 */ /* 0x000fea0003800000 */
.L_x_6551:
[----:B---3--:R-:W2:Y:S01]  /*2e490*/  LDL R6, [R1+0x2c] ;  /* 0x00002c0001067983 */ /* 0x008ea20000100800 */
[----:B------:R-:W-:Y:S01]  /*2e4a0*/  UMOV UR4, 0xffffffff ;  /* 0xffffffff00047882 */ /* 0x000fe20000000000 */
[----:B--2---:R-:W-:Y:S02]  /*2e4b0*/  ISETP.NE.AND P5, PT, R6, 0x1f, PT ;  /* 0x0000001f0600780c */ /* 0x004fe40003fa5270 */
[----:B------:R-:W-:Y:S11]  /*2e4c0*/  BRA.DIV UR4, `(.L_x_6553) ;  /* 0x0000002e04447947 */ /* 0x000ff6000b800000 */
[----:B0-----:R-:W-:Y:S01]  /*2e4d0*/  IMAD.IADD R0, R19, 0x1, R6 ;  /* 0x0000000113007824 */ /* 0x001fe200078e0206 */
        /* <DEDUP_REMOVED lines=8> */
[----:B------:R-:W-:Y:S01]  /*2e560*/  SHFL.IDX PT, R5, R16, 0x1, 0x1f ;  /* 0x00201f0010057f89 */ /* 0x000fe200000e0000 */
[C---:B------:R-:W-:Y:S01]  /*2e570*/  ISETP.GE.U32.AND P3, PT, R6.reuse, 0x10, PT ;  /* 0x000000100600780c */ /* 0x040fe20003f66070 */
[----:B0-----:R-:W-:Y:S02]  /*2e580*/  IMAD.MOV.U32 R3, RZ, RZ, RZ ;  /* 0x000000ffff037224 */ /* 0x001fe400078e00ff */
[----:B--2---:R-:W-:Y:S01]  /*2e590*/  @!P0 IMAD.MOV.U32 R3, RZ, RZ, R2 ;  /* 0x000000ffff038224 */ /* 0x004fe200078e0002 */
[----:B------:R-:W-:-:S04]  /*2e5a0*/  ISETP.GE.U32.AND P0, PT, R6, 0x2, PT ;  /* 0x000000020600780c */ /* 0x000fc80003f06070 */
[----:B------:R-:W0:Y:S02]  /*2e5b0*/  SHFL.UP PT, R2, R3, 0x1, RZ ;  /* 0x0420000003027989 */ /* 0x000e2400000e00ff */
[----:B0-----:R-:W-:-:S05]  /*2e5c0*/  SEL R0, R2, RZ, P4 ;  /* 0x000000ff02007207 */ /* 0x001fca0002000000 */
[----:B------:R-:W-:Y:S02]  /*2e5d0*/  IMAD.IADD R2, R3, 0x1, R0 ;  /* 0x0000000103027824 */ /* 0x000fe400078e0200 */
[----:B------:R-:W-:Y:S04]  /*2e5e0*/  SHFL.IDX PT, R0, R16, RZ, 0x1f ;  /* 0x00001fff10007589 */ /* 0x000fe800000e0000 */
        /* <DEDUP_REMOVED lines=13> */
.L_x_6656:
[----:B------:R-:W-:Y:S02]  /*2e6c0*/  ULDC UR4, c[0x0][0xc38] ;  /* 0x00030e0000047ab9 */ /* 0x000fe40000000800 */
[----:B------:R-:W-:-:S04]  /*2e6d0*/  IMAD.U32 R4, RZ, RZ, UR4 ;  /* 0x00000004ff047e24 */ /* 0x000fc8000f8e00ff */
[----:B--2---:R-:W-:-:S04]  /*2e6e0*/  IMAD R16, R16, R4, RZ ;  /* 0x0000000410107224 */ /* 0x004fc800078e02ff */
[----:B------:R-:W-:-:S05]  /*2e6f0*/  IMAD.IADD R5, R5, 0x1, R16 ;  /* 0x0000000105057824 */ /* 0x000fca00078e0210 */
[----:B------:R-:W-:-:S13]  /*2e700*/  ISETP.GT.AND P4, PT, R5, R0, PT ;  /* 0x000000000500720c */ /* 0x000fda0003f84270 */
[----:B------:R-:W-:Y:S05]  /*2e710*/  @P4 BRA `(.L_x_6554) ;  /* 0x0000000000a04947 */ /* 0x000fea0003800000 */
.L_x_6559:
[----:B0-----:R-:W0:Y:S01]  /*2e720*/  LDC R2, c[0x0][0xc3c] ;  /* 0x00030f00ff027b82 */ /* 0x001e220000000800 */
[----:B------:R-:W-:-:S05]  /*2e730*/  VIADD R19, R19, 0x1f ;  /* 0x0000001f13137836 */ /* 0x000fca0000000000 */
[----:B0-----:R-:W-:-:S13]  /*2e740*/  ISETP.GE.AND P4, PT, R19, R2, PT ;  /* 0x000000021300720c */ /* 0x001fda0003f86270 */
[----:B------:R-:W-:Y:S05]  /*2e750*/  @P4 BRA `(.L_x_6555) ;  /* 0x0000000400dc4947 */ /* 0x000fea0003800000 */
[----:B------:R-:W2:Y:S01]  /*2e760*/  LDL R3, [R1+0x2c] ;  /* 0x00002c0001037983 */ /* 0x000ea20000100800 */
[----:B------:R-:W-:Y:S01]  /*2e770*/  BSSY B0, `(.L_x_6556) ;  /* 0x0000008000007945 */ /* 0x000fe20003800000 */
[----:B--2---:R-:W-:Y:S02]  /*2e780*/  IMAD.IADD R4, R19, 0x1, R3 ;  /* 0x0000000113047824 */ /* 0x004fe400078e0203 */
[----:B------:R-:W-:-:S03]  /*2e790*/  IMAD.MOV.U32 R3, RZ, RZ, RZ ;  /* 0x000000ffff037224 */ /* 0x000fc600078e00ff */
[----:B------:R-:W-:-:S13]  /*2e7a0*/  ISETP.GE.OR P4, PT, R4, R2, !P5 ;  /* 0x000000020400720c */ /* 0x000fda0006f86670 */
[----:B------:R-:W-:Y:S05]  /*2e7b0*/  @P4 BRA `(.L_x_6557) ;  /* 0x00000000000c4947 */ /* 0x000fea0003800000 */
[----:B------:R-:W0:Y:S02]  /*2e7c0*/  LDC.64 R2, c[0x0][0xc80] ;  /* 0x00032000ff027b82 */ /* 0x000e240000000a00 */
[----:B0-----:R-:W-:-:S06]  /*2e7d0*/  IMAD.WIDE R2, R4, 0x4, R2 ;  /* 0x0000000404027825 */ /* 0x001fcc00078e0202 */
[----:B------:R0:W5:Y:S02]  /*2e7e0*/  LDG.E R3, desc[UR60][R2.64] ;  /* 0x0000003c02037981 */ /* 0x000164000c1e1900 */
.L_x_6557:
[----:B------:R-:W-:Y:S05]  /*2e7f0*/  BSYNC B0 ;  /* 0x0000000000007941 */ /* 0x000fea0003800000 */
.L_x_6556:
        /* <DEDUP_REMOVED lines=20> */
.L_x_6664:
[----:B------:R-:W-:Y:S02]  /*2e940*/  ULDC UR4, c[0x0][0xc38] ;  /* 0x00030e0000047ab9 */ /* 0x000fe40000000800 */
[----:B------:R-:W-:-:S04]  /*2e950*/  IMAD.U32 R4, RZ, RZ, UR4 ;  /* 0x00000004ff047e24 */ /* 0x000fc8000f8e00ff */
[----:B--2---:R-:W-:-:S04]  /*2e960*/  IMAD R16, R16, R4, RZ ;  /* 0x0000000410107224 */ /* 0x004fc800078e02ff */
[----:B------:R-:W-:-:S05]  /*2e970*/  IMAD.IADD R5, R16, 0x1, R5 ;  /* 0x0000000110057824 */ /* 0x000fca00078e0205 */
[----:B------:R-:W-:-:S13]  /*2e980*/  ISETP.GT.AND P4, PT, R5, R0, PT ;  /* 0x000000000500720c */ /* 0x000fda0003f84270 */
[----:B------:R-:W-:Y:S05]  /*2e990*/  @!P4 BRA `(.L_x_6559) ;  /* 0xfffffffc0060c947 */ /* 0x000fea000383ffff */
.L_x_6554:
        /* <DEDUP_REMOVED lines=8> */
.L_x_6668:
[----:B------:R-:W-:Y:S01]  /*2ea20*/  ISETP.NE.AND P0, PT, R5, RZ, PT ;  /* 0x000000ff0500720c */ /* 0x000fe20003f05270 */
[----:B------:R-:W-:-:S12]  /*2ea30*/  IMAD.MOV.U32 R5, RZ, RZ, RZ ;  /* 0x000000ffff057224 */ /* 0x000fd800078e00ff */
[----:B------:R-:W-:Y:S05]  /*2ea40*/  @!P0 BRA `(.L_x_6561) ;  /* 0x0000000000148947 */ /* 0x000fea0003800000 */
[----:B------:R-:W-:Y:S01]  /*2ea50*/  UMOV UR4, 0xffffffff ;  /* 0xffffffff00047882 */ /* 0x000fe20000000000 */
[----:B------:R-:W-:Y:S02]  /*2ea60*/  VIADD R12, R6, 0xffffffff ;  /* 0xffffffff060c7836 */ /* 0x000fe40000000000 */
[----:B------:R-:W-:Y:S05]  /*2ea70*/  BRA.DIV UR4, `(.L_x_6562) ;  /* 0x00000032043c7947 */ /* 0x000fea000b800000 */
[----:B0-----:R0:W4:Y:S02]  /*2ea80*/  SHFL.IDX PT, R2, R2, R12, 0x1f ;  /* 0x00001f0c02027589 */ /* 0x00112400000e0000 */
.L_x_6671:
[----:B----4-:R-:W-:-:S07]  /*2ea90*/  IMAD.MOV.U32 R5, RZ, RZ, R2 ;  /* 0x000000ffff057224 */ /* 0x010fce00078e0002 */
.L_x_6561:
[----:B0-2---:R-:W0:Y:S01]  /*2eaa0*/  LDC.64 R2, c[0x0][0xc90] ;  /* 0x00032400ff027b82 */ /* 0x005e220000000a00 */
[----:B------:R-:W-:-:S04]  /*2eab0*/  IMAD.IADD R19, R6, 0x1, R19 ;  /* 0x0000000106137824 */ /* 0x000fc800078e0213 */
[----:B0-----:R-:W-:-:S05]  /*2eac0*/  IMAD.WIDE R2, R19, 0x4, R2 ;  /* 0x0000000413027825 */ /* 0x001fca00078e0202 */
[----:B------:R-:W3:Y:S01]  /*2ead0*/  LDG.E R7, desc[UR60][R2.64] ;  /* 0x0000003c02077981 */ /* 0x000ee2000c1e1900 */
        /* <DEDUP_REMOVED lines=63> */
.L_x_6555:
[----:B------:R-:W-:Y:S01]  /*2eed0*/  UMOV UR4, URZ ;  /* 0x0000003f00047c82 */ /* 0x000fe20008000000 */
[----:B------:R-:W-:Y:S01]  /*2eee0*/  UMOV UR5, URZ ;  /* 0x0000003f00057c82 */ /* 0x000fe20008000000 */
[----:B------:R-:W-:Y:S01]  /*2eef0*/  ULDC UR6, c[0x0][0xc3c] ;  /* 0x00030f0000067ab9 */ /* 0x000fe20000000800 */
[----:B------:R-:W-:Y:S02]  /*2ef00*/  IMAD.MOV.U32 R16, RZ, RZ, R0 ;  /* 0x000000ffff107224 */ /* 0x000fe400078e0000 */
[----:B------:R-:W-:Y:S02]  /*2ef10*/  IMAD.U32 R17, RZ, RZ, UR4 ;  /* 0x00000004ff117e24 */ /* 0x000fe4000f8e00ff */
[----:B------:R-:W-:Y:S02]  /*2ef20*/  IMAD.U32 R18, RZ, RZ, UR5 ;  /* 0x00000005ff127e24 */ /* 0x000fe4000f8e00ff */
[----:B------:R-:W-:-:S07]  /*2ef30*/  IMAD.U32 R19, RZ, RZ, UR6 ;  /* 0x00000006ff137e24 */ /* 0x000fce000f8e00ff */
.L_x_6563:
        /* <DEDUP_REMOVED lines=11> */
.L_x_6552:
[----:B------:R-:W-:Y:S02]  /*2eff0*/  ULDC UR4, c[0x0][0xc3c] ;  /* 0x00030f0000047ab9 */ /* 0x000fe40000000800 */
[----:B----4-:R-:W-:-:S13]  /*2f000*/  ISETP.GE.AND P0, PT, R19, UR4, PT ;  /* 0x0000000413007c0c */ /* 0x010fda000bf06270 */
[----:B------:R-:W-:Y:S05]  /*2f010*/  @!P0 BRA `(.L_x_6564) ;  /* 0xffffff8c00808947 */ /* 0x000fea000383ffff */
[----:B------:R-:W-:Y:S05]  /*2f020*/  BSYNC B8 ;  /* 0x0000000000087941 */ /* 0x000fea0003800000 */
.L_x_6414:
[----:B--2---:R-:W2:Y:S01]  /*2f030*/  LDL.LU R0, [R1+0x50] ;  /* 0x0000500001007983 */ /* 0x004ea20000300800 */
[----:B------:R-:W-:Y:S01]  /*2f040*/  BSSY B0, `(.L_x_6565) ;  /* 0x000000b000007945 */ /* 0x000fe20003800000 */
[----:B------:R-:W4:Y:S01]  /*2f050*/  S2R R5, SR_CgaCtaId ;  /* 0x0000000000057919 */ /* 0x000f220000008800 */
[----:B--2---:R-:W-:-:S05]  /*2f060*/  VIADD R0, R0, 0x1 ;  /* 0x0000000100007836 */ /* 0x004fca0000000000 */
        /* <DEDUP_REMOVED lines=8> */
.L_x_6672:
[----:B------:R-:W-:Y:S05]  /*2f0f0*/  BSYNC B0 ;  /* 0x0000000000007941 */ /* 0x000fea0003800000 */
.L_x_6565:
[----:B------:R-:W-:-:S03]  /*2f100*/  UMOV UR4, 0xffffffff ;  /* 0xffffffff00047882 */ /* 0x000fc60000000000 */
[----:B------:R-:W-:Y:S05]  /*2f110*/  BRA.DIV UR4, `(.L_x_6567) ;  /* 0x0000002a04d07947 */ /* 0x000fea000b800000 */
[----:B------:R-:W2:Y:S02]  /*2f120*/  S2R R2, SR_TID.X ;  /* 0x0000000000027919 */ /* 0x000ea40000002100 */
[----:B--2---:R-:W-:-:S04]  /*2f130*/  SHF.R.U32.HI R2, RZ, 0x5, R2 ;  /* 0x00000005ff027819 */ /* 0x004fc80000011602 */
[----:B------:R-:W-:-:S05]  /*2f140*/  LOP3.LUT R2, R2, 0x3, RZ, 0xc0, !PT ;  /* 0x0000000302027812 */ /* 0x000fca00078ec0ff */
[----:B------:R2:W4:Y:S02]  /*2f150*/  SHFL.IDX PT, R14, R2, RZ, 0x1f ;  /* 0x00001fff020e7589 */ /* 0x00052400000e0000 */
.L_x_6675:
[----:B----4-:R-:W-:-:S13]  /*2f160*/  ISETP.NE.AND P0, PT, R14, RZ, PT ;  /* 0x000000ff0e00720c */ /* 0x010fda0003f05270 */
[----:B------:R-:W-:Y:S05]  /*2f170*/  @P0 BRA `(.L_x_6180) ;  /* 0x00000000009c0947 */ /* 0x000fea0003800000 */
[----:B------:R-:W-:-:S03]  /*2f180*/  UMOV UR4, 0xffffffff ;  /* 0xffffffff00047882 */ /* 0x000fc60000000000 */
[----:B------:R-:W-:Y:S05]  /*2f190*/  BRA.DIV UR4, `(.L_x_6568) ;  /* 0x0000002a04e47947 */ /* 0x000fea000b800000 */
[----:B------:R-:W-:-:S13]  /*2f1a0*/  ELECT P6, URZ, PT ;  /* 0x00000000003f782f */ /* 0x000fda00038c0000 */
.L_x_6678:
        /* <DEDUP_REMOVED lines=8> */
.L_x_6569:
[----:B0-----:R-:W3:Y:S04]  /*2f230*/  LDL R3, [R1+0xc] ;  /* 0x00000c0001037983 */ /* 0x001ee80000100800 */
[----:B------:R-:W2:Y:S01]  /*2f240*/  LDL.LU R7, [R1+0x18] ;  /* 0x0000180001077983 */ /* 0x000ea20000300800 */
        /* <DEDUP_REMOVED lines=12> */
.L_x_6679:
[----:B------:R-:W2:Y:S02]  /*2f310*/  SYNCS.PHASECHK.TRANS64.TRYWAIT P0, [R7+URZ], R2 ;  /* 0x00000002070075a7 */ /* 0x000ea4000800017f */
[----:B--2---:R-:W-:Y:S05]  /*2f320*/  @!P0 BRA `(.L_x_6571) ;  /* 0x0000002800b48947 */ /* 0x004fea0003800000 */
.L_x_6680:
[----:B------:R-:W-:Y:S05]  /*2f330*/  @!P2 BRA `(.L_x_6572) ;  /* 0x000000000004a947 */ /* 0x000fea0003800000 */
[----:B------:R-:W-:Y:S01]  /*2f340*/  BPT.TRAP 0x1 ;  /* 0x000000040000795c */ /* 0x000fe20000300000 */
.L_x_6572:
[----:B------:R-:W3:Y:S01]  /*2f350*/  LDL.LU R4, [R1+0xc] ;  /* 0x00000c0001047983 */ /* 0x000ee20000300800 */
[----:B------:R-:W-:-:S04]  /*2f360*/  VIADD R0, R0, 0x36860 ;  /* 0x0003686000007836 */ /* 0x000fc80000000000 */
[----:B---3--:R-:W-:-:S04]  /*2f370*/  IMAD R4, R4, 0x8, R0 ;  /* 0x0000000804047824 */ /* 0x008fc800078e0200 */
[----:B------:R-:W3:Y:S02]  /*2f380*/  SYNCS.PHASECHK.TRANS64.TRYWAIT P0, [R4+URZ], R5 ;  /* 0x00000005040075a7 */ /* 0x000ee4000800017f */
[----:B---3--:R-:W-:Y:S05]  /*2f390*/  @!P0 BRA `(.L_x_6573) ;  /* 0x0000002800ac8947 */ /* 0x008fea0003800000 */
.L_x_6681:
[----:B------:R-:W-:-:S07]  /*2f3a0*/  IMAD R3, R3, 0x8, R0 ;  /* 0x0000000803037824 */ /* 0x000fce00078e0200 */
.L_x_6574:
[----:B----4-:R4:W0:Y:S02]  /*2f3b0*/  SYNCS.PHASECHK.TRANS64.TRYWAIT P0, [R3+URZ], R2 ;  /* 0x00000002030075a7 */ /* 0x010824000800017f */
[----:B0-----:R-:W-:Y:S05]  /*2f3c0*/  @!P0 NANOSLEEP.SYNCS 0x989680 ;  /* 0x009896800000895d */ /* 0x001fea0003900000 */
[----:B------:R-:W0:Y:S02]  /*2f3d0*/  @!P0 SYNCS.PHASECHK.TRANS64 P0, [R3+URZ], R2 ;  /* 0x00000002030085a7 */ /* 0x000e24000800007f */
[----:B0-----:R-:W-:Y:S05]  /*2f3e0*/  @!P0 BRA `(.L_x_6574) ;  /* 0xfffffffc00f08947 */ /* 0x001fea000383ffff */
.L_x_6180:
[----:B------:R-:W-:Y:S05]  /*2f3f0*/  BSYNC B9 ;  /* 0x0000000000097941 */ /* 0x000fea0003800000 */
.L_x_6177:
[----:B------:R-:W-:Y:S05]  /*2f400*/  EXIT ;  /* 0x000000000000794d */ /* 0x000fea0003800000 */
.L_x_6198:
[----:B0-----:R0:W1:Y:S02]  /*2f410*/  SYNCS.PHASECHK.TRANS64.TRYWAIT P5, [R98+URZ+0x36890], R99 ;  /* 0x03689063620075a7 */ /* 0x00106400080a017f */
[----:B-1----:R-:W-:Y:S05]  /*2f420*/  @!P5 NANOSLEEP.SYNCS 0x989680 ;  /* 0x009896800000d95d */ /* 0x002fea0003900000 */
[----:B------:R-:W1:Y:S02]  /*2f430*/  @!P5 SYNCS.PHASECHK.TRANS64 P5, [R98+URZ+0x36890], R99 ;  /* 0x036890636200d5a7 */ /* 0x000e6400080a007f */
[----:B-1----:R-:W-:Y:S05]  /*2f440*/  @!P5 BRA `(.L_x_6198) ;  /* 0xfffffffc00f0d947 */ /* 0x002fea000383ffff */
[----:B------:R-:W-:Y:S05]  /*2f450*/  BRA `(.L_x_6575) ;  /* 0xfffffd4400687947 */ /* 0x000fea000383ffff */
.L_x_6252:
[----:B-1----:R1:W3:Y:S02]  /*2f460*/  SYNCS.PHASECHK.TRANS64.TRYWAIT P5, [R98+URZ+0x36890], R99 ;  /* 0x03689063620075a7 */ /* 0x0022e400080a017f */
[----:B---3--:R-:W-:Y:S05]  /*2f470*/  @!P5 NANOSLEEP.SYNCS 0x989680 ;  /* 0x009896800000d95d */ /* 0x008fea0003900000 */
[----:B------:R-:W3:Y:S02]  /*2f480*/  @!P5 SYNCS.PHASECHK.TRANS64 P5, [R98+URZ+0x36890], R99 ;  /* 0x036890636200d5a7 */ /* 0x000ee400080a007f */
[----:B---3--:R-:W-:Y:S05]  /*2f490*/  @!P5 BRA `(.L_x_6252) ;  /* 0xfffffffc00f0d947 */ /* 0x008fea000383ffff */
[----:B------:R-:W-:Y:S05]  /*2f4a0*/  BRA `(.L_x_6576) ;  /* 0xfffffd7800a47947 */ /* 0x000fea000383ffff */
.L_x_6277:
[----:B-1----:R1:W2:Y:S02]  /*2f4b0*/  SYNCS.PHASECHK.TRANS64.TRYWAIT P3, [R98+URZ+0x36890], R99 ;  /* 0x03689063620075a7 */ /* 0x0022a4000806017f */
[----:B--2---:R-:W-:Y:S05]  /*2f4c0*/  @!P3 NANOSLEEP.SYNCS 0x989680 ;  /* 0x009896800000b95d */ /* 0x004fea0003900000 */
[----:B------:R-:W2:Y:S02]  /*2f4d0*/  @!P3 SYNCS.PHASECHK.TRANS64 P3, [R98+URZ+0x36890], R99 ;  /* 0x036890636200b5a7 */ /* 0x000ea4000806007f */
[----:B--2---:R-:W-:Y:S05]  /*2f4e0*/  @!P3 BRA `(.L_x_6277) ;  /* 0xfffffffc00f0b947 */ /* 0x004fea000383ffff */
[----:B------:R-:W-:Y:S05]  /*2f4f0*/  BRA `(.L_x_6577) ;  /* 0xfffffdac00547947 */ /* 0x000fea000383ffff */
.L_x_6283:
[----:B0-----:R0:W1:Y:S02]  /*2f500*/  SYNCS.PHASECHK.TRANS64.TRYWAIT P2, [R98+URZ+0x368b0], R99 ;  /* 0x0368b063620075a7 */ /* 0x001064000804017f */
[----:B-1----:R-:W-:Y:S05]  /*2f510*/  @!P2 NANOSLEEP.SYNCS 0x989680 ;  /* 0x009896800000a95d */ /* 0x002fea0003900000 */
[----:B------:R-:W1:Y:S02]  /*2f520*/  @!P2 SYNCS.PHASECHK.TRANS64 P2, [R98+URZ+0x368b0], R99 ;  /* 0x0368b0636200a5a7 */ /* 0x000e64000804007f */
[----:B-1----:R-:W-:Y:S05]  /*2f530*/  @!P2 BRA `(.L_x_6283) ;  /* 0xfffffffc00f0a947 */ /* 0x002fea000383ffff */
[----:B------:R-:W-:Y:S05]  /*2f540*/  BRA `(.L_x_6578) ;  /* 0xfffffdb000707947 */ /* 0x000fea000383ffff */
.L_x_6301:
        /* <DEDUP_REMOVED lines=8> */
.L_x_6580:
[----:B------:R-:W-:Y:S05]  /*2f5d0*/  BSYNC B1 ;  /* 0x0000000000017941 */ /* 0x000fea0003800000 */
.L_x_6579:
        /* <DEDUP_REMOVED lines=8> */
.L_x_6581:
[----:B------:R-:W-:Y:S02]  /*2f660*/  IMAD.MOV.U32 R13, RZ, RZ, R8 ;  /* 0x000000ffff0d7224 */ /* 0x000fe400078e0008 */
[----:B------:R-:W-:-:S07]  /*2f670*/  IMAD.MOV.U32 R0, RZ, RZ, R14 ;  /* 0x000000ffff007224 */ /* 0x000fce00078e000e */
[----:B------:R-:W-:Y:S05]  /*2f680*/  WARPSYNC.COLLECTIVE R15, `(.L_x_6582) ;  /* 0x000000000f087348 */ /* 0x000fea0003c00000 */
[----:B------:R0:W1:Y:S02]  /*2f690*/  SHFL.IDX P6, R14, R13, R12, R11 ;  /* 0x0000000c0d0e7389 */ /* 0x00006400000c000b */
[----:B01----:R-:W-:Y:S01]  /*2f6a0*/  ENDCOLLECTIVE ;  /* 0x000000000000791b */ /* 0x003fe20003800000 */
.L_x_6582:
[----:B------:R-:W-:Y:S02]  /*2f6b0*/  IMAD.MOV.U32 R13, RZ, RZ, R4 ;  /* 0x000000ffff0d7224 */ /* 0x000fe400078e0004 */
[----:B------:R-:W-:-:S07]  /*2f6c0*/  IMAD.MOV.U32 R5, RZ, RZ, R14 ;  /* 0x000000ffff057224 */ /* 0x000fce00078e000e */
[----:B------:R-:W-:Y:S05]  /*2f6d0*/  WARPSYNC.COLLECTIVE R15, `(.L_x_6583) ;  /* 0x000000000f087348 */ /* 0x000fea0003c00000 */
[----:B------:R0:W1:Y:S02]  /*2f6e0*/  SHFL.IDX P6, R14, R13, R12, R11 ;  /* 0x0000000c0d0e7389 */ /* 0x00006400000c000b */
[----:B01----:R-:W-:Y:S01]  /*2f6f0*/  ENDCOLLECTIVE ;  /* 0x000000000000791b */ /* 0x003fe20003800000 */
.L_x_6583:
[----:B------:R-:W-:Y:S05]  /*2f700*/  BRA `(.L_x_6584) ;  /* 0xfffffdc000c07947 */ /* 0x000fea000383ffff */
.L_x_6304:
        /* <DEDUP_REMOVED lines=8> */
.L_x_6586:
[----:B------:R-:W-:Y:S05]  /*2f790*/  BSYNC B1 ;  /* 0x0000000000017941 */ /* 0x000fea0003800000 */
.L_x_6585:
        /* <DEDUP_REMOVED lines=8> */
.L_x_6587:
[----:B------:R-:W-:Y:S02]  /*2f820*/  IMAD.MOV.U32 R13, RZ, RZ, R8 ;  /* 0x000000ffff0d7224 */ /* 0x000fe400078e0008 */
[----:B------:R-:W-:-:S07]  /*2f830*/  IMAD.MOV.U32 R0, RZ, RZ, R14 ;  /* 0x000000ffff007224 */ /* 0x000fce00078e000e */
[----:B------:R-:W-:Y:S05]  /*2f840*/  WARPSYNC.COLLECTIVE R15, `(.L_x_6588) ;  /* 0x000000000f087348 */ /* 0x000fea0003c00000 */
[----:B------:R0:W1:Y:S02]  /*2f850*/  SHFL.IDX P6, R14, R13, R12, R11 ;  /* 0x0000000c0d0e7389 */ /* 0x00006400000c000b */
[----:B01----:R-:W-:Y:S01]  /*2f860*/  ENDCOLLECTIVE ;  /* 0x000000000000791b */ /* 0x003fe20003800000 */
.L_x_6588:
[----:B------:R-:W-:Y:S02]  /*2f870*/  IMAD.MOV.U32 R13, RZ, RZ, R4 ;  /* 0x000000ffff0d7224 */ /* 0x000fe400078e0004 */
[----:B------:R-:W-:-:S07]  /*2f880*/  IMAD.MOV.U32 R5, RZ, RZ, R14 ;  /* 0x000000ffff057224 */ /* 0x000fce00078e000e */
[----:B------:R-:W-:Y:S05]  /*2f890*/  WARPSYNC.COLLECTIVE R15, `(.L_x_6589) ;  /* 0x000000000f087348 */ /* 0x000fea0003c00000 */
[----:B------:R0:W1:Y:S02]  /*2f8a0*/  SHFL.IDX P6, R14, R13, R12, R11 ;  /* 0x0000000c0d0e7389 */ /* 0x00006400000c000b */
[----:B01----:R-:W-:Y:S01]  /*2f8b0*/  ENDCOLLECTIVE ;  /* 0x000000000000791b */ /* 0x003fe20003800000 */
.L_x_6589:
[----:B------:R-:W-:Y:S01]  /*2f8c0*/  IMAD.MOV.U32 R4, RZ, RZ, R14 ;  /* 0x000000ffff047224 */ /* 0x000fe200078e000e */
[----:B------:R-:W-:Y:S06]  /*2f8d0*/  BRA `(.L_x_6590) ;  /* 0xfffffdc800887947 */ /* 0x000fec000383ffff */
.L_x_6308:
[----:B0-----:R0:W1:Y:S02]  /*2f8e0*/  SYNCS.PHASECHK.TRANS64.TRYWAIT P0, [R16+URZ+0x36800], R5 ;  /* 0x03680005100075a7 */ /* 0x001064000800017f */
[----:B-1----:R-:W-:Y:S05]  /*2f8f0*/  @!P0 NANOSLEEP.SYNCS 0x989680 ;  /* 0x009896800000895d */ /* 0x002fea0003900000 */
[----:B------:R-:W1:Y:S02]  /*2f900*/  @!P0 SYNCS.PHASECHK.TRANS64 P0, [R16+URZ+0x36800], R5 ;  /* 0x03680005100085a7 */ /* 0x000e64000800007f */
[----:B-1----:R-:W-:Y:S05]  /*2f910*/  @!P0 BRA `(.L_x_6308) ;  /* 0xfffffffc00f08947 */ /* 0x002fea000383ffff */
[----:B------:R-:W-:Y:S05]  /*2f920*/  BRA `(.L_x_6591) ;  /* 0xfffffdd000d07947 */ /* 0x000fea000383ffff */
.L_x_6332:
        /* <DEDUP_REMOVED lines=8> */
.L_x_6593:
[----:B------:R-:W-:Y:S05]  /*2f9b0*/  BSYNC B1 ;  /* 0x0000000000017941 */ /* 0x000fea0003800000 */
.L_x_6592:
        /* <DEDUP_REMOVED lines=8> */
.L_x_6594:
[----:B------:R-:W-:Y:S02]  /*2fa40*/  IMAD.MOV.U32 R21, RZ, RZ, R3 ;  /* 0x000000ffff157224 */ /* 0x000fe400078e0003 */
[----:B------:R-:W-:Y:S02]  /*2fa50*/  IMAD.MOV.U32 R13, RZ, RZ, R7 ;  /* 0x000000ffff0d7224 */ /* 0x000fe400078e0007 */
[----:B------:R-:W-:-:S07]  /*2fa60*/  IMAD.MOV.U32 R0, RZ, RZ, R14 ;  /* 0x000000ffff007224 */ /* 0x000fce00078e000e */
[----:B------:R-:W-:Y:S05]  /*2fa70*/  WARPSYNC.COLLECTIVE R15, `(.L_x_6595) ;  /* 0x000000000f087348 */ /* 0x000fea0003c00000 */
[----:B------:R0:W1:Y:S02]  /*2fa80*/  SHFL.IDX P6, R14, R13, R12, R11 ;  /* 0x0000000c0d0e7389 */ /* 0x00006400000c000b */
[----:B01----:R-:W-:Y:S01]  /*2fa90*/  ENDCOLLECTIVE ;  /* 0x000000000000791b */ /* 0x003fe20003800000 */
.L_x_6595:
[----:B------:R-:W-:Y:S02]  /*2faa0*/  IMAD.MOV.U32 R20, RZ, RZ, R0 ;  /* 0x000000ffff147224 */ /* 0x000fe400078e0000 */
[----:B------:R-:W-:Y:S02]  /*2fab0*/  IMAD.MOV.U32 R13, RZ, RZ, R9 ;  /* 0x000000ffff0d7224 */ /* 0x000fe400078e0009 */
[----:B------:R-:W-:-:S07]  /*2fac0*/  IMAD.MOV.U32 R5, RZ, RZ, R14 ;  /* 0x000000ffff057224 */ /* 0x000fce00078e000e */
[----:B------:R-:W-:Y:S05]  /*2fad0*/  WARPSYNC.COLLECTIVE R15, `(.L_x_6596) ;  /* 0x000000000f087348 */ /* 0x000fea0003c00000 */
[----:B------:R0:W1:Y:S02]  /*2fae0*/  SHFL.IDX P6, R14, R13, R12, R11 ;  /* 0x0000000c0d0e7389 */ /* 0x00006400000c000b */
[----:B01----:R-:W-:Y:S01]  /*2faf0*/  ENDCOLLECTIVE ;  /* 0x000000000000791b */ /* 0x003fe20003800000 */
.L_x_6596:
[----:B------:R-:W-:Y:S05]  /*2fb00*/  BRA `(.L_x_6597) ;  /* 0xfffffdf800807947 */ /* 0x000fea000383ffff */
.L_x_6335:
        /* <DEDUP_REMOVED lines=8> */
.L_x_6599:
[----:B------:R-:W-:Y:S05]  /*2fb90*/  BSYNC B1 ;  /* 0x0000000000017941 */ /* 0x000fea0003800000 */
.L_x_6598:
        /* <DEDUP_REMOVED lines=8> */
.L_x_6600:
[----:B------:R-:W-:Y:S02]  /*2fc20*/  IMAD.MOV.U32 R21, RZ, RZ, R3 ;  /* 0x000000ffff157224 */ /* 0x000fe400078e0003 */
[----:B------:R-:W-:Y:S02]  /*2fc30*/  IMAD.MOV.U32 R13, RZ, RZ, R7 ;  /* 0x000000ffff0d7224 */ /* 0x000fe400078e0007 */
[----:B------:R-:W-:-:S07]  /*2fc40*/  IMAD.MOV.U32 R0, RZ, RZ, R14 ;  /* 0x000000ffff007224 */ /* 0x000fce00078e000e */
[----:B------:R-:W-:Y:S05]  /*2fc50*/  WARPSYNC.COLLECTIVE R15, `(.L_x_6601) ;  /* 0x000000000f087348 */ /* 0x000fea0003c00000 */
[----:B------:R0:W1:Y:S02]  /*2fc60*/  SHFL.IDX P6, R14, R13, R12, R11 ;  /* 0x0000000c0d0e7389 */ /* 0x00006400000c000b */
[----:B01----:R-:W-:Y:S01]  /*2fc70*/  ENDCOLLECTIVE ;  /* 0x000000000000791b */ /* 0x003fe20003800000 */
.L_x_6601:
[----:B------:R-:W-:Y:S02]  /*2fc80*/  IMAD.MOV.U32 R20, RZ, RZ, R0 ;  /* 0x000000ffff147224 */ /* 0x000fe400078e0000 */
[----:B------:R-:W-:Y:S02]  /*2fc90*/  IMAD.MOV.U32 R13, RZ, RZ, R9 ;  /* 0x000000ffff0d7224 */ /* 0x000fe400078e0009 */
[----:B------:R-:W-:-:S07]  /*2fca0*/  IMAD.MOV.U32 R7, RZ, RZ, R14 ;  /* 0x000000ffff077224 */ /* 0x000fce00078e000e */
[----:B------:R-:W-:Y:S05]  /*2fcb0*/  WARPSYNC.COLLECTIVE R15, `(.L_x_6602) ;  /* 0x000000000f087348 */ /* 0x000fea0003c00000 */
[----:B------:R0:W1:Y:S02]  /*2fcc0*/  SHFL.IDX P6, R14, R13, R12, R11 ;  /* 0x0000000c0d0e7389 */ /* 0x00006400000c000b */
[----:B01----:R-:W-:Y:S01]  /*2fcd0*/  ENDCOLLECTIVE ;  /* 0x000000000000791b */ /* 0x003fe20003800000 */
.L_x_6602:
[----:B------:R-:W-:Y:S05]  /*2fce0*/  BRA `(.L_x_6603) ;  /* 0xfffffdfc00b87947 */ /* 0x000fea000383ffff */
.L_x_6339:
[----:B0-----:R0:W1:Y:S02]  /*2fcf0*/  SYNCS.PHASECHK.TRANS64.TRYWAIT P0, [R16+URZ+0x36800], R61 ;  /* 0x0368003d100075a7 */ /* 0x001064000800017f */
[----:B-1----:R-:W-:Y:S05]  /*2fd00*/  @!P0 NANOSLEEP.SYNCS 0x989680 ;  /* 0x009896800000895d */ /* 0x002fea0003900000 */
[----:B------:R-:W1:Y:S02]  /*2fd10*/  @!P0 SYNCS.PHASECHK.TRANS64 P0, [R16+URZ+0x36800], R61 ;  /* 0x0368003d100085a7 */ /* 0x000e64000800007f */
[----:B-1----:R-:W-:Y:S05]  /*2fd20*/  @!P0 BRA `(.L_x_6339) ;  /* 0xfffffffc00f08947 */ /* 0x002fea000383ffff */
[----:B------:R-:W-:Y:S05]  /*2fd30*/  BRA `(.L_x_6604) ;  /* 0xfffffe0400447947 */ /* 0x000fea000383ffff */
.L_x_6353:
[----:B-1----:R1:W2:Y:S02]  /*2fd40*/  SYNCS.PHASECHK.TRANS64.TRYWAIT P2, [R0+URZ+0x36830], R3 ;  /* 0x03683003000075a7 */ /* 0x0022a4000804017f */
[----:B--2---:R-:W-:Y:S05]  /*2fd50*/  @!P2 NANOSLEEP.SYNCS 0x989680 ;  /* 0x009896800000a95d */ /* 0x004fea0003900000 */
[----:B------:R-:W2:Y:S02]  /*2fd60*/  @!P2 SYNCS.PHASECHK.TRANS64 P2, [R0+URZ+0x36830], R3 ;  /* 0x036830030000a5a7 */ /* 0x000ea4000804007f */
[----:B--2---:R-:W-:Y:S05]  /*2fd70*/  @!P2 BRA `(.L_x_6353) ;  /* 0xfffffffc00f0a947 */ /* 0x004fea000383ffff */
[----:B------:R-:W-:Y:S05]  /*2fd80*/  BRA `(.L_x_6352) ;  /* 0xfffffe30000c7947 */ /* 0x000fea000383ffff */
.L_x_6360:
[----:B-1----:R1:W2:Y:S02]  /*2fd90*/  SYNCS.PHASECHK.TRANS64.TRYWAIT P3, [R13+URZ+0x36830], R4 ;  /* 0x036830040d0075a7 */ /* 0x0022a4000806017f */
[----:B--2---:R-:W-:Y:S05]  /*2fda0*/  @!P3 NANOSLEEP.SYNCS 0x989680 ;  /* 0x009896800000b95d */ /* 0x004fea0003900000 */
[----:B------:R-:W2:Y:S02]  /*2fdb0*/  @!P3 SYNCS.PHASECHK.TRANS64 P3, [R13+URZ+0x36830], R4 ;  /* 0x036830040d00b5a7 */ /* 0x000ea4000806007f */
[----:B--2---:R-:W-:Y:S05]  /*2fdc0*/  @!P3 BRA `(.L_x_6360) ;  /* 0xfffffffc00f0b947 */ /* 0x004fea000383ffff */
[----:B------:R-:W-:Y:S05]  /*2fdd0*/  BRA `(.L_x_6359) ;  /* 0xfffffe8400dc7947 */ /* 0x000fea000383ffff */
.L_x_6365:
[----:B-1----:R1:W2:Y:S02]  /*2fde0*/  SYNCS.PHASECHK.TRANS64.TRYWAIT P3, [R11+URZ+0x36850], R0 ;  /* 0x036850000b0075a7 */ /* 0x0022a4000806017f */
[----:B--2---:R-:W-:Y:S05]  /*2fdf0*/  @!P3 NANOSLEEP.SYNCS 0x989680 ;  /* 0x009896800000b95d */ /* 0x004fea0003900000 */
[----:B------:R-:W2:Y:S02]  /*2fe00*/  @!P3 SYNCS.PHASECHK.TRANS64 P3, [R11+URZ+0x36850], R0 ;  /* 0x036850000b00b5a7 */ /* 0x000ea4000806007f */
[----:B--2---:R-:W-:Y:S05]  /*2fe10*/  @!P3 BRA `(.L_x_6365) ;  /* 0xfffffffc00f0b947 */ /* 0x004fea000383ffff */
[----:B------:R-:W-:Y:S05]  /*2fe20*/  BRA `(.L_x_6364) ;  /* 0xfffffebc009c7947 */ /* 0x000fea000383ffff */
.L_x_6373:
[----:B-1----:R1:W2:Y:S02]  /*2fe30*/  SYNCS.PHASECHK.TRANS64.TRYWAIT P2, [R4+URZ+0x36830], R5 ;  /* 0x03683005040075a7 */ /* 0x0022a4000804017f */
[----:B--2---:R-:W-:Y:S05]  /*2fe40*/  @!P2 NANOSLEEP.SYNCS 0x989680 ;  /* 0x009896800000a95d */ /* 0x004fea0003900000 */
[----:B------:R-:W2:Y:S02]  /*2fe50*/  @!P2 SYNCS.PHASECHK.TRANS64 P2, [R4+URZ+0x36830], R5 ;  /* 0x036830050400a5a7 */ /* 0x000ea4000804007f */
[----:B--2---:R-:W-:Y:S05]  /*2fe60*/  @!P2 BRA `(.L_x_6373) ;  /* 0xfffffffc00f0a947 */ /* 0x004fea000383ffff */
[----:B------:R-:W-:Y:S05]  /*2fe70*/  BRA `(.L_x_6372) ;  /* 0xfffffee4000c7947 */ /* 0x000fea000383ffff */
.L_x_6378:
[----:B-1----:R1:W2:Y:S02]  /*2fe80*/  SYNCS.PHASECHK.TRANS64.TRYWAIT P2, [R11+URZ+0x36850], R0 ;  /* 0x036850000b0075a7 */ /* 0x0022a4000804017f */
[----:B--2---:R-:W-:Y:S05]  /*2fe90*/  @!P2 NANOSLEEP.SYNCS 0x989680 ;  /* 0x009896800000a95d */ /* 0x004fea0003900000 */
[----:B------:R-:W2:Y:S02]  /*2fea0*/  @!P2 SYNCS.PHASECHK.TRANS64 P2, [R11+URZ+0x36850], R0 ;  /* 0x036850000b00a5a7 */ /* 0x000ea4000804007f */
[----:B--2---:R-:W-:Y:S05]  /*2feb0*/  @!P2 BRA `(.L_x_6378) ;  /* 0xfffffffc00f0a947 */ /* 0x004fea000383ffff */
[----:B------:R-:W-:Y:S05]  /*2fec0*/  BRA `(.L_x_6377) ;  /* 0xffffff1800c47947 */ /* 0x000fea000383ffff */
.L_x_6384:
[----:B-1----:R1:W2:Y:S02]  /*2fed0*/  SYNCS.PHASECHK.TRANS64.TRYWAIT P0, [R0+URZ+0x36850], R9 ;  /* 0x03685009000075a7 */ /* 0x0022a4000800017f */
[----:B--2---:R-:W-:Y:S05]  /*2fee0*/  @!P0 NANOSLEEP.SYNCS 0x989680 ;  /* 0x009896800000895d */ /* 0x004fea0003900000 */
[----:B------:R-:W2:Y:S02]  /*2fef0*/  @!P0 SYNCS.PHASECHK.TRANS64 P0, [R0+URZ+0x36850], R9 ;  /* 0x03685009000085a7 */ /* 0x000ea4000800007f */
[----:B--2---:R-:W-:Y:S05]  /*2ff00*/  @!P0 BRA `(.L_x_6384) ;  /* 0xfffffffc00f08947 */ /* 0x004fea000383ffff */
[----:B------:R-:W-:Y:S05]  /*2ff10*/  BRA `(.L_x_6383) ;  /* 0xffffff3c00807947 */ /* 0x000fea000383ffff */
.L_x_6420:
[----:B------:R-:W1:Y:S01]  /*2ff20*/  S2R R11, SR_TID.X ;  /* 0x00000000000b7919 */ /* 0x000e620000002100 */
[----:B------:R-:W-:Y:S01]  /*2ff30*/  BSSY B1, `(.L_x_6605) ;  /* 0x000000a000017945 */ /* 0x000fe20003800000 */
[----:B------:R-:W-:Y:S02]  /*2ff40*/  IMAD.MOV.U32 R12, RZ, RZ, RZ ;  /* 0x000000ffff0c7224 */ /* 0x000fe400078e00ff */
[----:B------:R-:W-:Y:S01]  /*2ff50*/  IMAD.MOV.U32 R15, RZ, RZ, -0x1 ;  /* 0xffffffffff0f7424 */ /* 0x000fe200078e00ff */
[----:B-1----:R-:W-:-:S04]  /*2ff60*/  SHF.R.U32.HI R11, RZ, 0x5, R11 ;  /* 0x00000005ff0b7819 */ /* 0x002fc8000001160b */
[----:B------:R-:W-:-:S05]  /*2ff70*/  LOP3.LUT R11, R11, 0x3, RZ, 0xc0, !PT ;  /* 0x000000030b0b7812 */ /* 0x000fca00078ec0ff */
[----:B0-----:R-:W-:Y:S02]  /*2ff80*/  IMAD.MOV.U32 R13, RZ, RZ, R11 ;  /* 0x000000ffff0d7224 */ /* 0x001fe400078e000b */
[----:B------:R-:W-:-:S07]  /*2ff90*/  IMAD.MOV.U32 R11, RZ, RZ, 0x1f ;  /* 0x0000001fff0b7424 */ /* 0x000fce00078e00ff */
[----:B------:R-:W-:Y:S05]  /*2ffa0*/  WARPSYNC.COLLECTIVE R15, `(.L_x_6606) ;  /* 0x000000000f087348 */ /* 0x000fea0003c00000 */
[----:B------:R0:W1:Y:S02]  /*2ffb0*/  SHFL.IDX P6, R14, R13, R12, R11 ;  /* 0x0000000c0d0e7389 */ /* 0x00006400000c000b */
[----:B01----:R-:W-:Y:S01]  /*2ffc0*/  ENDCOLLECTIVE ;  /* 0x000000000000791b */ /* 0x003fe20003800000 */
.L_x_6606:
[----:B------:R-:W-:Y:S05]  /*2ffd0*/  BSYNC B1 ;  /* 0x0000000000017941 */ /* 0x000fea0003800000 */
.L_x_6605:
[----:B------:R-:W-:Y:S05]  /*2ffe0*/  BRA `(.L_x_6607) ;  /* 0xffffff8400987947 */ /* 0x000fea000383ffff */
.L_x_6422:
[----:B------:R-:W-:Y:S01]  /*2fff0*/  BSSY B1, `(.L_x_6608) ;  /* 0x0000006000017945 */ /* 0x000fe20003800000 */
[----:B------:R-:W-:-:S07]  /*30000*/  IMAD.MOV.U32 R15, RZ, RZ, -0x1 ;  /* 0xffffffffff0f7424 */ /* 0x000fce00078e00ff */
[----:B01----:R-:W-:Y:S05]  /*30010*/  WARPSYNC.COLLECTIVE R15, `(.L_x_6609) ;  /* 0x000000000f0c7348 */ /* 0x003fea0003c00000 */
[----:B------:R-:W-:Y:S02]  /*30020*/  ELECT P6, UR62, PT ;  /* 0x00000000003e782f */ /* 0x000fe400038c0000 */
[----:B------:R-:W-:Y:S01]  /*30030*/  MOV R14, UR62 ;  /* 0x0000003e000e7c02 */ /* 0x000fe20008000f00 */
[----:B01----:R-:W-:Y:S10]  /*30040*/  ENDCOLLECTIVE ;  /* 0x000000000000791b */ /* 0x003ff40003800000 */
.L_x_6609:
[----:B------:R-:W-:Y:S05]  /*30050*/  BSYNC B1 ;  /* 0x0000000000017941 */ /* 0x000fea0003800000 */
.L_x_6608:
[----:B------:R-:W-:Y:S01]  /*30060*/  PLOP3.LUT P2, PT, P6, PT, PT, 0x80, 0x0 ;  /* 0x000000000000781c */ /* 0x000fe2000374f070 */
[----:B------:R-:W-:-:S12]  /*30070*/  BRA `(.L_x_6421) ;  /* 0xffffff84008c7947 */ /* 0x000fd8000383ffff */
.L_x_6424:
[----:B-1----:R-:W2:Y:S02]  /*30080*/  LDL R3, [R1+0x4] ;  /* 0x0000040001037983 */ /* 0x002ea40000100800 */
[----:B--2---:R1:W2:Y:S02]  /*30090*/  SYNCS.PHASECHK.TRANS64.TRYWAIT P0, [R3+URZ+0x36820], R2 ;  /* 0x03682002030075a7 */ /* 0x0042a4000800017f */
[----:B--2---:R-:W-:Y:S05]  /*300a0*/  @!P0 NANOSLEEP.SYNCS 0x989680 ;  /* 0x009896800000895d */ /* 0x004fea0003900000 */
[----:B------:R-:W2:Y:S02]  /*300b0*/  @!P0 SYNCS.PHASECHK.TRANS64 P0, [R3+URZ+0x36820], R2 ;  /* 0x03682002030085a7 */ /* 0x000ea4000800007f */
[----:B--2---:R-:W-:Y:S05]  /*300c0*/  @!P0 BRA `(.L_x_6424) ;  /* 0xfffffffc00ec8947 */ /* 0x004fea000383ffff */
[----:B------:R-:W-:Y:S05]  /*300d0*/  BRA `(.L_x_6610) ;  /* 0xffffff84009c7947 */ /* 0x000fea000383ffff */
.L_x_6428:
[----:B-1----:R1:W2:Y:S02]  /*300e0*/  SYNCS.PHASECHK.TRANS64.TRYWAIT P0, [R4+URZ+0x368a0], R8 ;  /* 0x0368a008040075a7 */ /* 0x0022a4000800017f */
[----:B--2---:R-:W-:Y:S05]  /*300f0*/  @!P0 NANOSLEEP.SYNCS 0x989680 ;  /* 0x009896800000895d */ /* 0x004fea0003900000 */
[----:B------:R-:W2:Y:S02]  /*30100*/  @!P0 SYNCS.PHASECHK.TRANS64 P0, [R4+URZ+0x368a0], R8 ;  /* 0x0368a008040085a7 */ /* 0x000ea4000800007f */
[----:B--2---:R-:W-:Y:S05]  /*30110*/  @!P0 BRA `(.L_x_6428) ;  /* 0xfffffffc00f08947 */ /* 0x004fea000383ffff */
[----:B------:R-:W-:Y:S05]  /*30120*/  BRA `(.L_x_6611) ;  /* 0xffffff8400c07947 */ /* 0x000fea000383ffff */
.L_x_6435:
[----:B--2---:R2:W3:Y:S02]  /*30130*/  SYNCS.PHASECHK.TRANS64.TRYWAIT P0, [R4+URZ+0x368c0], R8 ;  /* 0x0368c008040075a7 */ /* 0x0044e4000800017f */
[----:B---3--:R-:W-:Y:S05]  /*30140*/  @!P0 NANOSLEEP.SYNCS 0x989680 ;  /* 0x009896800000895d */ /* 0x008fea0003900000 */
[----:B------:R-:W3:Y:S02]  /*30150*/  @!P0 SYNCS.PHASECHK.TRANS64 P0, [R4+URZ+0x368c0], R8 ;  /* 0x0368c008040085a7 */ /* 0x000ee4000800007f */
[----:B---3--:R-:W-:Y:S05]  /*30160*/  @!P0 BRA `(.L_x_6435) ;  /* 0xfffffffc00f08947 */ /* 0x008fea000383ffff */
[----:B------:R-:W-:Y:S05]  /*30170*/  BRA `(.L_x_6612) ;  /* 0xffffff8800c07947 */ /* 0x000fea000383ffff */
.L_x_6444:
[----:B-1----:R1:W2:Y:S02]  /*30180*/  SYNCS.PHASECHK.TRANS64.TRYWAIT P0, [R6+URZ+0x368a0], R5 ;  /* 0x0368a005060075a7 */ /* 0x0022a4000800017f */
[----:B--2---:R-:W-:Y:S05]  /*30190*/  @!P0 NANOSLEEP.SYNCS 0x989680 ;  /* 0x009896800000895d */ /* 0x004fea0003900000 */
[----:B------:R-:W2:Y:S02]  /*301a0*/  @!P0 SYNCS.PHASECHK.TRANS64 P0, [R6+URZ+0x368a0], R5 ;  /* 0x0368a005060085a7 */ /* 0x000ea4000800007f */
[----:B--2---:R-:W-:Y:S05]  /*301b0*/  @!P0 BRA `(.L_x_6444) ;  /* 0xfffffffc00f08947 */ /* 0x004fea000383ffff */
[----:B------:R-:W-:Y:S05]  /*301c0*/  BRA `(.L_x_6613) ;  /* 0xffffff90000c7947 */ /* 0x000fea000383ffff */
.L_x_6451:
[----:B--2---:R2:W3:Y:S02]  /*301d0*/  SYNCS.PHASECHK.TRANS64.TRYWAIT P0, [R6+URZ+0x368c0], R5 ;  /* 0x0368c005060075a7 */ /* 0x0044e4000800017f */
[----:B---3--:R-:W-:Y:S05]  /*301e0*/  @!P0 NANOSLEEP.SYNCS 0x989680 ;  /* 0x009896800000895d */ /* 0x008fea0003900000 */
[----:B------:R-:W3:Y:S02]  /*301f0*/  @!P0 SYNCS.PHASECHK.TRANS64 P0, [R6+URZ+0x368c0], R5 ;  /* 0x0368c005060085a7 */ /* 0x000ee4000800007f */
[----:B---3--:R-:W-:Y:S05]  /*30200*/  @!P0 BRA `(.L_x_6451) ;  /* 0xfffffffc00f08947 */ /* 0x008fea000383ffff */
[----:B------:R-:W-:Y:S05]  /*30210*/  BRA `(.L_x_6614) ;  /* 0xffffff9400087947 */ /* 0x000fea000383ffff */
.L_x_6466:
        /* <DEDUP_REMOVED lines=11> */
.L_x_6616:
[----:B------:R-:W-:Y:S05]  /*302d0*/  BSYNC B0 ;  /* 0x0000000000007941 */ /* 0x000fea0003800000 */
.L_x_6615:
[----:B------:R-:W-:Y:S05]  /*302e0*/  BRA `(.L_x_6617) ;  /* 0xffffff9c00e07947 */ /* 0x000fea000383ffff */
.L_x_6468:
[----:B------:R-:W-:Y:S01]  /*302f0*/  BSSY B0, `(.L_x_6618) ;  /* 0x0000006000007945 */ /* 0x000fe20003800000 */
[----:B------:R-:W-:-:S07]  /*30300*/  IMAD.MOV.U32 R15, RZ, RZ, -0x1 ;  /* 0xffffffffff0f7424 */ /* 0x000fce00078e00ff */
[----:B01----:R-:W-:Y:S05]  /*30310*/  WARPSYNC.COLLECTIVE R15, `(.L_x_6619) ;  /* 0x000000000f0c7348 */ /* 0x003fea0003c00000 */
[----:B------:R-:W-:Y:S02]  /*30320*/  ELECT P6, UR62, PT ;  /* 0x00000000003e782f */ /* 0x000fe400038c0000 */
[----:B------:R-:W-:Y:S01]  /*30330*/  MOV R14, UR62 ;  /* 0x0000003e000e7c02 */ /* 0x000fe20008000f00 */
[----:B01----:R-:W-:Y:S10]  /*30340*/  ENDCOLLECTIVE ;  /* 0x000000000000791b */ /* 0x003ff40003800000 */
.L_x_6619:
[----:B------:R-:W-:Y:S05]  /*30350*/  BSYNC B0 ;  /* 0x0000000000007941 */ /* 0x000fea0003800000 */
.L_x_6618:
[----:B------:R-:W-:Y:S05]  /*30360*/  BRA `(.L_x_6620) ;  /* 0xffffff9c00f07947 */ /* 0x000fea000383ffff */
.L_x_6470:
[----:B-1----:R1:W2:Y:S02]  /*30370*/  SYNCS.PHASECHK.TRANS64.TRYWAIT P0, [R0+URZ+0x36840], R2 ;  /* 0x03684002000075a7 */ /* 0x0022a4000800017f */
[----:B--2---:R-:W-:Y:S05]  /*30380*/  @!P0 NANOSLEEP.SYNCS 0x989680 ;  /* 0x009896800000895d */ /* 0x004fea0003900000 */
[----:B------:R-:W2:Y:S02]  /*30390*/  @!P0 SYNCS.PHASECHK.TRANS64 P0, [R0+URZ+0x36840], R2 ;  /* 0x03684002000085a7 */ /* 0x000ea4000800007f */
[----:B--2---:R-:W-:Y:S05]  /*303a0*/  @!P0 BRA `(.L_x_6470) ;  /* 0xfffffffc00f08947 */ /* 0x004fea000383ffff */
[----:B------:R-:W-:Y:S05]  /*303b0*/  BRA `(.L_x_6621) ;  /* 0xffffffa0005c7947 */ /* 0x000fea000383ffff */
.L_x_6474:
        /* <DEDUP_REMOVED lines=8> */
.L_x_6622:
[----:B------:R-:W-:Y:S02]  /*30440*/  IMAD.MOV.U32 R13, RZ, RZ, R3 ;  /* 0x000000ffff0d7224 */ /* 0x000fe400078e0003 */
[----:B------:R-:W-:-:S07]  /*30450*/  IMAD.MOV.U32 R4, RZ, RZ, R14 ;  /* 0x000000ffff047224 */ /* 0x000fce00078e000e */
[----:B------:R-:W-:Y:S05]  /*30460*/  WARPSYNC.COLLECTIVE R15, `(.L_x_6623) ;  /* 0x000000000f087348 */ /* 0x000fea0003c00000 */
[----:B------:R0:W1:Y:S02]  /*30470*/  SHFL.IDX P6, R14, R13, R12, R11 ;  /* 0x0000000c0d0e7389 */ /* 0x00006400000c000b */
[----:B01----:R-:W-:Y:S01]  /*30480*/  ENDCOLLECTIVE ;  /* 0x000000000000791b */ /* 0x003fe20003800000 */
.L_x_6623:
[----:B------:R-:W-:Y:S02]  /*30490*/  IMAD R17, R17, 0x80, R10 ;  /* 0x0000008011117824 */ /* 0x000fe400078e020a */
[----:B------:R-:W-:Y:S02]  /*304a0*/  IMAD R0, R9, R7, RZ ;  /* 0x0000000709007224 */ /* 0x000fe400078e02ff */
[----:B------:R0:W5:Y:S01]  /*304b0*/  LDL R9, [R1+0x30] ;  /* 0x0000300001097983 */ /* 0x0001620000100800 */
[----:B------:R-:W-:Y:S02]  /*304c0*/  IMAD.MOV.U32 R13, RZ, RZ, R2 ;  /* 0x000000ffff0d7224 */ /* 0x000fe400078e0002 */
[----:B------:R-:W-:Y:S01]  /*304d0*/  IMAD.MOV.U32 R12, RZ, RZ, 0x1 ;  /* 0x00000001ff0c7424 */ /* 0x000fe200078e00ff */
[C---:B------:R-:W-:Y:S01]  /*304e0*/  ISETP.GE.AND P2, PT, R17.reuse, R0, PT ;  /* 0x000000001100720c */ /* 0x040fe20003f46270 */
[----:B------:R-:W-:Y:S02]  /*304f0*/  IMAD.MOV.U32 R5, RZ, RZ, R14 ;  /* 0x000000ffff057224 */ /* 0x000fe400078e000e */
[----:B------:R-:W-:-:S10]  /*30500*/  VIADD R7, R17, 0x10 ;  /* 0x0000001011077836 */ /* 0x000fd40000000000 */
[----:B0----5:R-:W-:Y:S05]  /*30510*/  WARPSYNC.COLLECTIVE R15, `(.L_x_6624) ;  /* 0x000000000f087348 */ /* 0x021fea0003c00000 */
[----:B------:R1:W2:Y:S02]  /*30520*/  SHFL.IDX P6, R14, R13, R12, R11 ;  /* 0x0000000c0d0e7389 */ /* 0x0002a400000c000b */
[----:B012--5:R-:W-:Y:S01]  /*30530*/  ENDCOLLECTIVE ;  /* 0x000000000000791b */ /* 0x027fe20003800000 */
.L_x_6624:
[----:B------:R-:W-:Y:S01]  /*30540*/  @!P2 LEA R5, P4, R8, R5, 0x1 ;  /* 0x000000050805a211 */ /* 0x000fe200078808ff */
[----:B------:R-:W-:-:S04]  /*30550*/  IMAD.MOV.U32 R13, RZ, RZ, R3 ;  /* 0x000000ffff0d7224 */ /* 0x000fc800078e0003 */
[----:B------:R-:W-:-:S05]  /*30560*/  @!P2 IMAD.X R4, RZ, RZ, R4, P4 ;  /* 0x000000ffff04a224 */ /* 0x000fca00020e0604 */
[----:B------:R-:W-:Y:S01]  /*30570*/  @!P2 LOP3.LUT R5, R5, R4, RZ, 0x3c, !PT ;  /* 0x000000040505a212 */ /* 0x000fe200078e3cff */
[----:B------:R-:W-:-:S03]  /*30580*/  IMAD.MOV.U32 R6, RZ, RZ, R14 ;  /* 0x000000ffff067224 */ /* 0x000fc600078e000e */
[----:B------:R-:W-:-:S07]  /*30590*/  @!P2 LOP3.LUT R4, R5, R4, RZ, 0x3c, !PT ;  /* 0x000000040504a212 */ /* 0x000fce00078e3cff */
[----:B------:R-:W-:Y:S05]  /*305a0*/  WARPSYNC.COLLECTIVE R15, `(.L_x_6625) ;  /* 0x000000000f087348 */ /* 0x000fea0003c00000 */
[----:B------:R0:W1:Y:S02]  /*305b0*/  SHFL.IDX P6, R14, R13, R12, R11 ;  /* 0x0000000c0d0e7389 */ /* 0x00006400000c000b */
[----:B01----:R-:W-:Y:S01]  /*305c0*/  ENDCOLLECTIVE ;  /* 0x000000000000791b */ /* 0x003fe20003800000 */
.L_x_6625:
[----:B------:R-:W-:Y:S01]  /*305d0*/  @!P2 LOP3.LUT R5, R5, R4, RZ, 0x3c, !PT ;  /* 0x000000040505a212 */ /* 0x000fe200078e3cff */
[----:B------:R-:W-:Y:S02]  /*305e0*/  IMAD.MOV.U32 R13, RZ, RZ, R2 ;  /* 0x000000ffff0d7224 */ /* 0x000fe400078e0002 */
[----:B------:R-:W-:Y:S02]  /*305f0*/  IMAD.MOV.U32 R12, RZ, RZ, 0x2 ;  /* 0x00000002ff0c7424 */ /* 0x000fe400078e00ff */
        /* <DEDUP_REMOVED lines=11> */
.L_x_6626:
[----:B------:R-:W-:-:S05]  /*306b0*/  @!P2 LEA R5, P4, R8, R4, 0x1 ;  /* 0x000000040805a211 */ /* 0x000fca00078808ff */
[----:B------:R-:W-:-:S05]  /*306c0*/  @!P2 IMAD.X R4, RZ, RZ, R6, P4 ;  /* 0x000000ffff04a224 */ /* 0x000fca00020e0606 */
[----:B------:R-:W-:Y:S01]  /*306d0*/  @!P2 LOP3.LUT R5, R5, R4, RZ, 0x3c, !PT ;  /* 0x000000040505a212 */ /* 0x000fe200078e3cff */
[----:B------:R-:W-:-:S03]  /*306e0*/  IMAD.MOV.U32 R13, RZ, RZ, R3 ;  /* 0x000000ffff0d7224 */ /* 0x000fc600078e0003 */
[----:B------:R-:W-:-:S04]  /*306f0*/  @!P2 LOP3.LUT R4, R5, R4, RZ, 0x3c, !PT ;  /* 0x000000040504a212 */ /* 0x000fc800078e3cff */
[----:B------:R-:W-:Y:S01]  /*30700*/  @!P2 LOP3.LUT R5, R5, R4, RZ, 0x3c, !PT ;  /* 0x000000040505a212 */ /* 0x000fe200078e3cff */
[----:B------:R-:W-:-:S07]  /*30710*/  IMAD.MOV.U32 R6, RZ, RZ, R14 ;  /* 0x000000ffff067224 */ /* 0x000fce00078e000e */
[----:B------:R-:W-:Y:S05]  /*30720*/  WARPSYNC.COLLECTIVE R15, `(.L_x_6627) ;  /* 0x000000000f087348 */ /* 0x000fea0003c00000 */
[----:B------:R0:W1:Y:S02]  /*30730*/  SHFL.IDX P6, R14, R13, R12, R11 ;  /* 0x0000000c0d0e7389 */ /* 0x00006400000c000b */
[----:B01----:R-:W-:Y:S01]  /*30740*/  ENDCOLLECTIVE ;  /* 0x000000000000791b */ /* 0x003fe20003800000 */
.L_x_6627:
[----:B------:R-:W-:Y:S01]  /*30750*/  @!PT LDS RZ, [RZ] ;  /* 0x00000000fffff984 */ /* 0x000fe20000000800 */
[----:B------:R-:W-:Y:S01]  /*30760*/  @!PT LDS RZ, [RZ] ;  /* 0x00000000fffff984 */ /* 0x000fe20000000800 */
[----:B------:R-:W-:Y:S01]  /*30770*/  @!PT LDS RZ, [RZ] ;  /* 0x00000000fffff984 */ /* 0x000fe20000000800 */
[----:B------:R-:W-:Y:S04]  /*30780*/  @!P2 LDGSTS.E.BYPASS.LTC128B.128 [R9+0x15c00], desc[UR60][R4.64], !P3 ;  /* 0x15c000000409afae */ /* 0x000fe8000d901d7c */
[----:B------:R-:W-:Y:S04]  /*30790*/  @!P2 LDGSTS.E.BYPASS.LTC128B.128 [R9+0x19c00], desc[UR60][R4.64+0x80], !P0 ;  /* 0x19c000800409afae */ /* 0x000fe8000c101d7c */
[----:B------:R0:W-:Y:S01]  /*307a0*/  @!P2 LDGSTS.E.BYPASS.LTC128B.128 [R9+0x1dc00], desc[UR60][R4.64+0x100], !P1 ;  /* 0x1dc001000409afae */ /* 0x0001e2000c901d7c */
[----:B------:R-:W-:Y:S02]  /*307b0*/  IMAD.MOV.U32 R13, RZ, RZ, R2 ;  /* 0x000000ffff0d7224 */ /* 0x000fe400078e0002 */
[----:B------:R-:W-:-:S02]  /*307c0*/  IMAD.MOV.U32 R12, RZ, RZ, 0x3 ;  /* 0x00000003ff0c7424 */ /* 0x000fc400078e00ff */
[----:B0-----:R-:W-:-:S05]  /*307d0*/  VIADD R4, R17, 0x20 ;  /* 0x0000002011047836 */ /* 0x001fca0000000000 */
[----:B------:R-:W-:Y:S01]  /*307e0*/  ISETP.GE.AND P2, PT, R4, R0, PT ;  /* 0x000000000400720c */ /* 0x000fe20003f46270 */
[----:B------:R-:W-:-:S12]  /*307f0*/  IMAD.MOV.U32 R4, RZ, RZ, R14 ;  /* 0x000000ffff047224 */ /* 0x000fd800078e000e */
[----:B------:R-:W-:Y:S05]  /*30800*/  WARPSYNC.COLLECTIVE R15, `(.L_x_6628) ;  /* 0x000000000f087348 */ /* 0x000fea0003c00000 */
[----:B------:R0:W1:Y:S02]  /*30810*/  SHFL.IDX P6, R14, R13, R12, R11 ;  /* 0x0000000c0d0e7389 */ /* 0x00006400000c000b */
[----:B01----:R-:W-:Y:S01]  /*30820*/  ENDCOLLECTIVE ;  /* 0x000000000000791b */ /* 0x003fe20003800000 */
.L_x_6628:
        /* <DEDUP_REMOVED lines=9> */
.L_x_6629:
[----:B------:R-:W-:-:S05]  /*308c0*/  @!P2 LOP3.LUT R5, R5, R4, RZ, 0x3c, !PT ;  /* 0x000000040505a212 */ /* 0x000fca00078e3cff */
[----:B------:R-:W-:Y:S01]  /*308d0*/  @!PT LDS RZ, [RZ] ;  /* 0x00000000fffff984 */ /* 0x000fe20000000800 */
[----:B------:R-:W-:Y:S01]  /*308e0*/  @!PT LDS RZ, [RZ] ;  /* 0x00000000fffff984 */ /* 0x000fe20000000800 */
[----:B------:R-:W-:Y:S01]  /*308f0*/  @!PT LDS RZ, [RZ] ;  /* 0x00000000fffff984 */ /* 0x000fe20000000800 */
[----:B------:R-:W-:Y:S04]  /*30900*/  @!P2 LDGSTS.E.BYPASS.LTC128B.128 [R9+0x16400], desc[UR60][R4.64], !P3 ;  /* 0x164000000409afae */ /* 0x000fe8000d901d7c */
[----:B------:R-:W-:Y:S01]  /*30910*/  @!P2 LDGSTS.E.BYPASS.LTC128B.128 [R9+0x1a400], desc[UR60][R4.64+0x80], !P0 ;  /* 0x1a4000800409afae */ /* 0x000fe2000c101d7c */
[----:B------:R-:W-:-:S03]  /*30920*/  IMAD.MOV.U32 R13, RZ, RZ, R2 ;  /* 0x000000ffff0d7224 */ /* 0x000fc600078e0002 */
[----:B------:R0:W-:Y:S01]  /*30930*/  @!P2 LDGSTS.E.BYPASS.LTC128B.128 [R9+0x1e400], desc[UR60][R4.64+0x100], !P1 ;  /* 0x1e4001000409afae */ /* 0x0001e2000c901d7c */
[----:B------:R-:W-:Y:S02]  /*30940*/  IMAD.MOV.U32 R12, RZ, RZ, 0x4 ;  /* 0x00000004ff0c7424 */ /* 0x000fe400078e00ff */
[----:B0-----:R-:W-:-:S05]  /*30950*/  VIADD R4, R17, 0x30 ;  /* 0x0000003011047836 */ /* 0x001fca0000000000 */
[----:B------:R-:W-:Y:S01]  /*30960*/  ISETP.GE.AND P2, PT, R4, R0, PT ;  /* 0x000000000400720c */ /* 0x000fe20003f46270 */
[----:B------:R-:W-:-:S12]  /*30970*/  IMAD.MOV.U32 R4, RZ, RZ, R14 ;  /* 0x000000ffff047224 */ /* 0x000fd800078e000e */
[----:B------:R-:W-:Y:S05]  /*30980*/  WARPSYNC.COLLECTIVE R15, `(.L_x_6630) ;  /* 0x000000000f087348 */ /* 0x000fea0003c00000 */
[----:B------:R0:W1:Y:S02]  /*30990*/  SHFL.IDX P6, R14, R13, R12, R11 ;  /* 0x0000000c0d0e7389 */ /* 0x00006400000c000b */
[----:B01----:R-:W-:Y:S01]  /*309a0*/  ENDCOLLECTIVE ;  /* 0x000000000000791b */ /* 0x003fe20003800000 */
.L_x_6630:
        /* <DEDUP_REMOVED lines=9> */
.L_x_6631:
        /* <DEDUP_REMOVED lines=15> */
.L_x_6632:
        /* <DEDUP_REMOVED lines=9> */
.L_x_6633:
        /* <DEDUP_REMOVED lines=15> */
.L_x_6634:
        /* <DEDUP_REMOVED lines=9> */
.L_x_6635:
        /* <DEDUP_REMOVED lines=15> */
.L_x_6636:
[----:B------:R-:W-:Y:S01]  /*30e30*/  @!P2 LEA R5, P4, R8, R4, 0x1 ;  /* 0x000000040805a211 */ /* 0x000fe200078808ff */
[----:B------:R-:W-:-:S04]  /*30e40*/  IMAD.MOV.U32 R13, RZ, RZ, R3 ;  /* 0x000000ffff0d7224 */ /* 0x000fc800078e0003 */
[----:B------:R-:W-:-:S05]  /*30e50*/  @!P2 IMAD.X R4, RZ, RZ, R6, P4 ;  /* 0x000000ffff04a224 */ /* 0x000fca00020e0606 */
        /* <DEDUP_REMOVED lines=13> */
.L_x_6637:
[----:B------:R-:W-:Y:S01]  /*30f30*/  IMAD.MOV.U32 R3, RZ, RZ, R14 ;  /* 0x000000ffff037224 */ /* 0x000fe200078e000e */
[----:B------:R-:W-:Y:S06]  /*30f40*/  BRA `(.L_x_6638) ;  /* 0xffffffa400487947 */ /* 0x000fec000383ffff */
.L_x_6479:
[----:B0-----:R-:W4:Y:S02]  /*30f50*/  LDL R2, [R1+0x4] ;  /* 0x0000040001027983 */ /* 0x001f240000100800 */
[----:B----4-:R0:W1:Y:S02]  /*30f60*/  SYNCS.PHASECHK.TRANS64.TRYWAIT P0, [R2+URZ+0x36820], R0 ;  /* 0x03682000020075a7 */ /* 0x010064000800017f */
[----:B-1----:R-:W-:Y:S05]  /*30f70*/  @!P0 NANOSLEEP.SYNCS 0x989680 ;  /* 0x009896800000895d */ /* 0x002fea0003900000 */
[----:B------:R-:W1:Y:S02]  /*30f80*/  @!P0 SYNCS.PHASECHK.TRANS64 P0, [R2+URZ+0x36820], R0 ;  /* 0x03682000020085a7 */ /* 0x000e64000800007f */
[----:B-1----:R-:W-:Y:S05]  /*30f90*/  @!P0 BRA `(.L_x_6479) ;  /* 0xfffffffc00ec8947 */ /* 0x002fea000383ffff */
[----:B------:R-:W-:Y:S05]  /*30fa0*/  BRA `(.L_x_6639) ;  /* 0xffffffa400c07947 */ /* 0x000fea000383ffff */
.L_x_6488:
[----:B-1----:R1:W2:Y:S02]  /*30fb0*/  SYNCS.PHASECHK.TRANS64.TRYWAIT P0, [R3+URZ+0x36840], R0 ;  /* 0x03684000030075a7 */ /* 0x0022a4000800017f */
[----:B--2---:R-:W-:Y:S05]  /*30fc0*/  @!P0 NANOSLEEP.SYNCS 0x989680 ;  /* 0x009896800000895d */ /* 0x004fea0003900000 */
[----:B------:R-:W2:Y:S02]  /*30fd0*/  @!P0 SYNCS.PHASECHK.TRANS64 P0, [R3+URZ+0x36840], R0 ;  /* 0x03684000030085a7 */ /* 0x000ea4000800007f */
[----:B--2---:R-:W-:Y:S05]  /*30fe0*/  @!P0 BRA `(.L_x_6488) ;  /* 0xfffffffc00f08947 */ /* 0x004fea000383ffff */
[----:B------:R-:W-:Y:S05]  /*30ff0*/  BRA `(.L_x_6640) ;  /* 0xffffffa800847947 */ /* 0x000fea000383ffff */
.L_x_6495:
[----:B0-----:R0:W1:Y:S02]  /*31000*/  SYNCS.PHASECHK.TRANS64.TRYWAIT P0, [R0+URZ+0x36860], R3 ;  /* 0x03686003000075a7 */ /* 0x001064000800017f */
[----:B-1----:R-:W-:Y:S05]  /*31010*/  @!P0 NANOSLEEP.SYNCS 0x989680 ;  /* 0x009896800000895d */ /* 0x002fea0003900000 */
[----:B------:R-:W1:Y:S02]  /*31020*/  @!P0 SYNCS.PHASECHK.TRANS64 P0, [R0+URZ+0x36860], R3 ;  /* 0x03686003000085a7 */ /* 0x000e64000800007f */
[----:B-1----:R-:W-:Y:S05]  /*31030*/  @!P0 BRA `(.L_x_6495) ;  /* 0xfffffffc00f08947 */ /* 0x002fea000383ffff */
[----:B------:R-:W-:Y:S05]  /*31040*/  BRA `(.L_x_6641) ;  /* 0xffffffac00a07947 */ /* 0x000fea000383ffff */
.L_x_6506:
[----:B--2---:R2:W3:Y:S02]  /*31050*/  SYNCS.PHASECHK.TRANS64.TRYWAIT P0, [R3+URZ+0x36840], R2 ;  /* 0x03684002030075a7 */ /* 0x0044e4000800017f */
[----:B---3--:R-:W-:Y:S05]  /*31060*/  @!P0 NANOSLEEP.SYNCS 0x989680 ;  /* 0x009896800000895d */ /* 0x008fea0003900000 */
[----:B------:R-:W3:Y:S02]  /*31070*/  @!P0 SYNCS.PHASECHK.TRANS64 P0, [R3+URZ+0x36840], R2 ;  /* 0x03684002030085a7 */ /* 0x000ee4000800007f */
[----:B---3--:R-:W-:Y:S05]  /*31080*/  @!P0 BRA `(.L_x_6506) ;  /* 0xfffffffc00f08947 */ /* 0x008fea000383ffff */
[----:B------:R-:W-:Y:S05]  /*31090*/  BRA `(.L_x_6642) ;  /* 0xffffffb400887947 */ /* 0x000fea000383ffff */
.L_x_6513:
[----:B0-----:R0:W2:Y:S02]  /*310a0*/  SYNCS.PHASECHK.TRANS64.TRYWAIT P0, [R2+URZ+0x36860], R3 ;  /* 0x03686003020075a7 */ /* 0x0010a4000800017f */
[----:B--2---:R-:W-:Y:S05]  /*310b0*/  @!P0 NANOSLEEP.SYNCS 0x989680 ;  /* 0x009896800000895d */ /* 0x004fea0003900000 */
[----:B------:R-:W2:Y:S02]  /*310c0*/  @!P0 SYNCS.PHASECHK.TRANS64 P0, [R2+URZ+0x36860], R3 ;  /* 0x03686003020085a7 */ /* 0x000ea4000800007f */
[----:B--2---:R-:W-:Y:S05]  /*310d0*/  @!P0 BRA `(.L_x_6513) ;  /* 0xfffffffc00f08947 */ /* 0x004fea000383ffff */
[----:B------:R-:W-:Y:S05]  /*310e0*/  BRA `(.L_x_6643) ;  /* 0xffffffb800a47947 */ /* 0x000fea000383ffff */
.L_x_6524:
[----:B---3--:R3:W4:Y:S02]  /*310f0*/  SYNCS.PHASECHK.TRANS64.TRYWAIT P0, [R3+URZ+0x36840], R2 ;  /* 0x03684002030075a7 */ /* 0x008724000800017f */
[----:B----4-:R-:W-:Y:S05]  /*31100*/  @!P0 NANOSLEEP.SYNCS 0x989680 ;  /* 0x009896800000895d */ /* 0x010fea0003900000 */
[----:B------:R-:W4:Y:S02]  /*31110*/  @!P0 SYNCS.PHASECHK.TRANS64 P0, [R3+URZ+0x36840], R2 ;  /* 0x03684002030085a7 */ /* 0x000f24000800007f */
[----:B----4-:R-:W-:Y:S05]  /*31120*/  @!P0 BRA `(.L_x_6524) ;  /* 0xfffffffc00f08947 */ /* 0x010fea000383ffff */
[----:B------:R-:W-:Y:S05]  /*31130*/  BRA `(.L_x_6644) ;  /* 0xffffffc000687947 */ /* 0x000fea000383ffff */
.L_x_6531:
[----:B0-----:R0:W2:Y:S02]  /*31140*/  SYNCS.PHASECHK.TRANS64.TRYWAIT P0, [R2+URZ+0x36860], R5 ;  /* 0x03686005020075a7 */ /* 0x0010a4000800017f */
[----:B--2---:R-:W-:Y:S05]  /*31150*/  @!P0 NANOSLEEP.SYNCS 0x989680 ;  /* 0x009896800000895d */ /* 0x004fea0003900000 */
[----:B------:R-:W2:Y:S02]  /*31160*/  @!P0 SYNCS.PHASECHK.TRANS64 P0, [R2+URZ+0x36860], R5 ;  /* 0x03686005020085a7 */ /* 0x000ea4000800007f */
[----:B--2---:R-:W-:Y:S05]  /*31170*/  @!P0 BRA `(.L_x_6531) ;  /* 0xfffffffc00f08947 */ /* 0x004fea000383ffff */
[----:B------:R-:W-:Y:S05]  /*31180*/  BRA `(.L_x_6645) ;  /* 0xffffffc400807947 */ /* 0x000fea000383ffff */
.L_x_6544:
[----:B--2---:R2:W4:Y:S02]  /*31190*/  SYNCS.PHASECHK.TRANS64.TRYWAIT P0, [R0+URZ+0x36860], R2 ;  /* 0x03686002000075a7 */ /* 0x004524000800017f */
[----:B----4-:R-:W-:Y:S05]  /*311a0*/  @!P0 NANOSLEEP.SYNCS 0x989680 ;  /* 0x009896800000895d */ /* 0x010fea0003900000 */
[----:B------:R-:W4:Y:S02]  /*311b0*/  @!P0 SYNCS.PHASECHK.TRANS64 P0, [R0+URZ+0x36860], R2 ;  /* 0x03686002000085a7 */ /* 0x000f24000800007f */
[----:B----4-:R-:W-:Y:S05]  /*311c0*/  @!P0 BRA `(.L_x_6544) ;  /* 0xfffffffc00f08947 */ /* 0x010fea000383ffff */
[----:B------:R-:W-:Y:S05]  /*311d0*/  BRA `(.L_x_6646) ;  /* 0xffffffcc00247947 */ /* 0x000fea000383ffff */
.L_x_6553:
[----:B------:R-:W-:Y:S01]  /*311e0*/  BSSY B0, `(.L_x_6647) ;  /* 0x0000008000007945 */ /* 0x000fe20003800000 */
[----:B0-----:R-:W-:Y:S02]  /*311f0*/  IMAD.MOV.U32 R13, RZ, RZ, R16 ;  /* 0x000000ffff0d7224 */ /* 0x001fe400078e0010 */
[----:B------:R-:W-:Y:S02]  /*31200*/  IMAD.MOV.U32 R12, RZ, RZ, RZ ;  /* 0x000000ffff0c7224 */ /* 0x000fe400078e00ff */
[----:B------:R-:W-:Y:S02]  /*31210*/  IMAD.MOV.U32 R11, RZ, RZ, 0x1f ;  /* 0x0000001fff0b7424 */ /* 0x000fe400078e00ff */
[----:B------:R-:W-:-:S07]  /*31220*/  IMAD.MOV.U32 R15, RZ, RZ, -0x1 ;  /* 0xffffffffff0f7424 */ /* 0x000fce00078e00ff */
[----:B-1---5:R-:W-:Y:S05]  /*31230*/  WARPSYNC.COLLECTIVE R15, `(.L_x_6648) ;  /* 0x000000000f087348 */ /* 0x022fea0003c00000 */
[----:B------:R0:W2:Y:S02]  /*31240*/  SHFL.IDX P6, R14, R13, R12, R11 ;  /* 0x0000000c0d0e7389 */ /* 0x0000a400000c000b */
[----:B012--5:R-:W-:Y:S01]  /*31250*/  ENDCOLLECTIVE ;  /* 0x000000000000791b */ /* 0x027fe20003800000 */
.L_x_6648:
[----:B------:R-:W-:Y:S05]  /*31260*/  BSYNC B0 ;  /* 0x0000000000007941 */ /* 0x000fea0003800000 */
.L_x_6647:
        /* <DEDUP_REMOVED lines=10> */
.L_x_6649:
        /* <DEDUP_REMOVED lines=16> */
.L_x_6650:
        /* <DEDUP_REMOVED lines=9> */
.L_x_6651:
        /* <DEDUP_REMOVED lines=8> */
.L_x_6652:
        /* <DEDUP_REMOVED lines=8> */
.L_x_6653:
        /* <DEDUP_REMOVED lines=8> */
.L_x_6654:
        /* <DEDUP_REMOVED lines=9> */
.L_x_6655:
[----:B------:R-:W-:Y:S01]  /*316b0*/  IMAD.MOV.U32 R16, RZ, RZ, R14 ;  /* 0x000000ffff107224 */ /* 0x000fe200078e000e */
[----:B------:R-:W-:Y:S06]  /*316c0*/  BRA `(.L_x_6656) ;  /* 0xffffffcc00fc7947 */ /* 0x000fec000383ffff */
.L_x_6558:
        /* <DEDUP_REMOVED lines=8> */
.L_x_6658:
[----:B------:R-:W-:Y:S05]  /*31750*/  BSYNC B0 ;  /* 0x0000000000007941 */ /* 0x000fea0003800000 */
.L_x_6657:
        /* <DEDUP_REMOVED lines=12> */
.L_x_6659:
        /* <DEDUP_REMOVED lines=8> */
.L_x_6660:
        /* <DEDUP_REMOVED lines=8> */
.L_x_6661:
        /* <DEDUP_REMOVED lines=8> */
.L_x_6662:
        /* <DEDUP_REMOVED lines=9> */
.L_x_6663:
[----:B------:R-:W-:Y:S01]  /*31a30*/  IMAD.MOV.U32 R16, RZ, RZ, R14 ;  /* 0x000000ffff107224 */ /* 0x000fe200078e000e */
[----:B------:R-:W-:Y:S06]  /*31a40*/  BRA `(.L_x_6664) ;  /* 0xffffffcc00bc7947 */ /* 0x000fec000383ffff */
.L_x_6560:
[----:B------:R-:W-:Y:S01]  /*31a50*/  BSSY B0, `(.L_x_6665) ;  /* 0x0000006000007945 */ /* 0x000fe20003800000 */
[----:B------:R-:W-:Y:S01]  /*31a60*/  PLOP3.LUT P6, PT, P6, PT, PT, 0x8, 0x0 ;  /* 0x000000000000781c */ /* 0x000fe200037ce170 */
[----:B------:R-:W-:-:S12]  /*31a70*/  IMAD.MOV.U32 R15, RZ, RZ, -0x1 ;  /* 0xffffffffff0f7424 */ /* 0x000fd800078e00ff */
[----:B01---5:R-:W-:Y:S05]  /*31a80*/  WARPSYNC.COLLECTIVE R15, `(.L_x_6666) ;  /* 0x000000000f087348 */ /* 0x023fea0003c00000 */
[----:B------:R-:W-:Y:S01]  /*31a90*/  VOTE.ANY R14, PT, P6 ;  /* 0x00000000000e7806 */ /* 0x000fe200030e0100 */
[----:B01---5:R-:W-:Y:S06]  /*31aa0*/  ENDCOLLECTIVE ;  /* 0x000000000000791b */ /* 0x023fec0003800000 */
.L_x_6666:
[----:B------:R-:W-:Y:S05]  /*31ab0*/  BSYNC B0 ;  /* 0x0000000000007941 */ /* 0x000fea0003800000 */
.L_x_6665:
        /* <DEDUP_REMOVED lines=9> */
.L_x_6667:
[----:B------:R-:W-:Y:S01]  /*31b50*/  IMAD.MOV.U32 R17, RZ, RZ, R14 ;  /* 0x000000ffff117224 */ /* 0x000fe200078e000e */
[----:B------:R-:W-:Y:S06]  /*31b60*/  BRA `(.L_x_6668) ;  /* 0xffffffcc00ac7947 */ /* 0x000fec000383ffff */
.L_x_6562:
[----:B------:R-:W-:Y:S01]  /*31b70*/  BSSY B0, `(.L_x_6669) ;  /* 0x0000007000007945 */ /* 0x000fe20003800000 */
[----:B------:R-:W-:Y:S02]  /*31b80*/  IMAD.MOV.U32 R13, RZ, RZ, R2 ;  /* 0x000000ffff0d7224 */ /* 0x000fe400078e0002 */
[----:B------:R-:W-:Y:S02]  /*31b90*/  IMAD.MOV.U32 R11, RZ, RZ, 0x1f ;  /* 0x0000001fff0b7424 */ /* 0x000fe400078e00ff */
[----:B------:R-:W-:-:S07]  /*31ba0*/  IMAD.MOV.U32 R15, RZ, RZ, -0x1 ;  /* 0xffffffffff0f7424 */ /* 0x000fce00078e00ff */
[----:B0123-5:R-:W-:Y:S05]  /*31bb0*/  WARPSYNC.COLLECTIVE R15, `(.L_x_6670) ;  /* 0x000000000f087348 */ /* 0x02ffea0003c00000 */
[----:B------:R4:W0:Y:S02]  /*31bc0*/  SHFL.IDX P6, R14, R13, R12, R11 ;  /* 0x0000000c0d0e7389 */ /* 0x00082400000c000b */
[----:B012345:R-:W-:Y:S01]  /*31bd0*/  ENDCOLLECTIVE ;  /* 0x000000000000791b */ /* 0x03ffe20003800000 */
.L_x_6670:
[----:B------:R-:W-:Y:S05]  /*31be0*/  BSYNC B0 ;  /* 0x0000000000007941 */ /* 0x000fea0003800000 */
.L_x_6669:
[----:B------:R-:W-:Y:S01]  /*31bf0*/  IMAD.MOV.U32 R2, RZ, RZ, R14 ;  /* 0x000000ffff027224 */ /* 0x000fe200078e000e */
[----:B------:R-:W-:Y:S06]  /*31c00*/  BRA `(.L_x_6671) ;  /* 0xffffffcc00a07947 */ /* 0x000fec000383ffff */
.L_x_6566:
[----:B0-----:R0:W2:Y:S02]  /*31c10*/  SYNCS.PHASECHK.TRANS64.TRYWAIT P0, [R0+URZ+0x36820], R3 ;  /* 0x03682003000075a7 */ /* 0x0010a4000800017f */
[----:B--2---:R-:W-:Y:S05]  /*31c20*/  @!P0 NANOSLEEP.SYNCS 0x989680 ;  /* 0x009896800000895d */ /* 0x004fea0003900000 */
[----:B------:R-:W2:Y:S02]  /*31c30*/  @!P0 SYNCS.PHASECHK.TRANS64 P0, [R0+URZ+0x36820], R3 ;  /* 0x03682003000085a7 */ /* 0x000ea4000800007f */
[----:B--2---:R-:W-:Y:S05]  /*31c40*/  @!P0 BRA `(.L_x_6566) ;  /* 0xfffffffc00f08947 */ /* 0x004fea000383ffff */
[----:B------:R-:W-:Y:S05]  /*31c50*/  BRA `(.L_x_6672) ;  /* 0xffffffd400247947 */ /* 0x000fea000383ffff */
.L_x_6567:
        /* <DEDUP_REMOVED lines=8> */
[----:B01-3-5:R-:W-:Y:S05]  /*31ce0*/  WARPSYNC.COLLECTIVE R15, `(.L_x_6674) ;  /* 0x000000000f087348 */ /* 0x02bfea0003c00000 */
[----:B------:R2:W4:Y:S02]  /*31cf0*/  SHFL.IDX P6, R14, R13, R12, R11 ;  /* 0x0000000c0d0e7389 */ /* 0x00052400000c000b */
[----:B012345:R-:W-:Y:S01]  /*31d00*/  ENDCOLLECTIVE ;  /* 0x000000000000791b */ /* 0x03ffe20003800000 */
.L_x_6674:
[----:B------:R-:W-:Y:S05]  /*31d10*/  BSYNC B0 ;  /* 0x0000000000007941 */ /* 0x000fea0003800000 */
.L_x_6673:
[----:B------:R-:W-:Y:S05]  /*31d20*/  BRA `(.L_x_6675) ;  /* 0xffffffd4000c7947 */ /* 0x000fea000383ffff */
.L_x_6568:
[----:B------:R-:W-:Y:S01]  /*31d30*/  BSSY B0, `(.L_x_6676) ;  /* 0x0000006000007945 */ /* 0x000fe20003800000 */
[----:B------:R-:W-:-:S07]  /*31d40*/  IMAD.MOV.U32 R15, RZ, RZ, -0x1 ;  /* 0xffffffffff0f7424 */ /* 0x000fce00078e00ff */
[----:B0123-5:R-:W-:Y:S05]  /*31d50*/  WARPSYNC.COLLECTIVE R15, `(.L_x_6677) ;  /* 0x000000000f0c7348 */ /* 0x02ffea0003c00000 */
[----:B------:R-:W-:Y:S02]  /*31d60*/  ELECT P6, UR62, PT ;  /* 0x00000000003e782f */ /* 0x000fe400038c0000 */
[----:B------:R-:W-:Y:S01]  /*31d70*/  MOV R14, UR62 ;  /* 0x0000003e000e7c02 */ /* 0x000fe20008000f00 */
[----:B0123-5:R-:W-:Y:S10]  /*31d80*/  ENDCOLLECTIVE ;  /* 0x000000000000791b */ /* 0x02fff40003800000 */
.L_x_6677:
[----:B------:R-:W-:Y:S05]  /*31d90*/  BSYNC B0 ;  /* 0x0000000000007941 */ /* 0x000fea0003800000 */
.L_x_6676:
[----:B------:R-:W-:Y:S05]  /*31da0*/  BRA `(.L_x_6678) ;  /* 0xffffffd400007947 */ /* 0x000fea000383ffff */
.L_x_6570:
[----:B0-----:R0:W2:Y:S02]  /*31db0*/  SYNCS.PHASECHK.TRANS64.TRYWAIT P0, [R6+URZ], R5 ;  /* 0x00000005060075a7 */ /* 0x0010a4000800017f */
[----:B--2---:R-:W-:Y:S05]  /*31dc0*/  @!P0 NANOSLEEP.SYNCS 0x989680 ;  /* 0x009896800000895d */ /* 0x004fea0003900000 */
[----:B------:R-:W2:Y:S02]  /*31dd0*/  @!P0 SYNCS.PHASECHK.TRANS64 P0, [R6+URZ], R5 ;  /* 0x00000005060085a7 */ /* 0x000ea4000800007f */
[----:B--2---:R-:W-:Y:S05]  /*31de0*/  @!P0 BRA `(.L_x_6570) ;  /* 0xfffffffc00f08947 */ /* 0x004fea000383ffff */
[----:B------:R-:W-:Y:S05]  /*31df0*/  BRA `(.L_x_6679) ;  /* 0xffffffd400447947 */ /* 0x000fea000383ffff */
.L_x_6571:
[----:B--2---:R2:W3:Y:S02]  /*31e00*/  SYNCS.PHASECHK.TRANS64.TRYWAIT P0, [R7+URZ], R2 ;  /* 0x00000002070075a7 */ /* 0x0044e4000800017f */
[----:B---3--:R-:W-:Y:S05]  /*31e10*/  @!P0 NANOSLEEP.SYNCS 0x989680 ;  /* 0x009896800000895d */ /* 0x008fea0003900000 */
[----:B------:R-:W3:Y:S02]  /*31e20*/  @!P0 SYNCS.PHASECHK.TRANS64 P0, [R7+URZ], R2 ;  /* 0x00000002070085a7 */ /* 0x000ee4000800007f */
[----:B---3--:R-:W-:Y:S05]  /*31e30*/  @!P0 BRA `(.L_x_6571) ;  /* 0xfffffffc00f08947 */ /* 0x008fea000383ffff */
[----:B------:R-:W-:Y:S05]  /*31e40*/  BRA `(.L_x_6680) ;  /* 0xffffffd400387947 */ /* 0x000fea000383ffff */
.L_x_6573:
[----:B---3--:R3:W4:Y:S02]  /*31e50*/  SYNCS.PHASECHK.TRANS64.TRYWAIT P0, [R4+URZ], R5 ;  /* 0x00000005040075a7 */ /* 0x008724000800017f */
[----:B----4-:R-:W-:Y:S05]  /*31e60*/  @!P0 NANOSLEEP.SYNCS 0x989680 ;  /* 0x009896800000895d */ /* 0x010fea0003900000 */
[----:B------:R-:W4:Y:S02]  /*31e70*/  @!P0 SYNCS.PHASECHK.TRANS64 P0, [R4+URZ], R5 ;  /* 0x00000005040085a7 */ /* 0x000f24000800007f */
[----:B----4-:R-:W-:Y:S05]  /*31e80*/  @!P0 BRA `(.L_x_6573) ;  /* 0xfffffffc00f08947 */ /* 0x010fea000383ffff */
[----:B------:R-:W-:Y:S05]  /*31e90*/  BRA `(.L_x_6681) ;  /* 0xffffffd400407947 */ /* 0x000fea000383ffff */
.L_x_6682:
        /* <DEDUP_REMOVED lines=14> */
.L_x_15308:


//--------------------- .text._ZN7cutlass13device_kernelIN5flash11enable_sm90INS1_16FlashAttnFwdSm90INS1_25CollectiveMainloopFwdSm90ILi2EN4cute5tupleIJNS5_1CILi1EEES8_S8_EEENS6_IJNS7_ILi128EEENS7_ILi176EEESA_EEELi128ENS_10bfloat16_tEfNS_4arch4Sm90ELb0ELb0ELb1ELb0ELb0ELb0ELb0ELb1ELb1ELb1ELb0ELb0EEENS1_21CollectiveEpilogueFwdINS6_IJSA_SA_SB_EEES9_SD_SF_Li256ELb0ELb1ELb0ELb0EEENS1_29StaticPersistentTileSchedulerILb0EEEEEEEEEvNT_6ParamsE --------------------------
	.section	.text._ZN7cutlass13device_kernelIN5flash11enable_sm90INS1_16FlashAttnFwdSm90INS1_25CollectiveMainloopFwdSm90ILi2EN4cute5tupleIJNS5_1CILi1EEES8_S8_EEENS6_IJNS7_ILi128EEENS7_ILi176EEESA_EEELi128ENS_10bfloat16_tEfNS_4arch4Sm90ELb0ELb0ELb1ELb0ELb0ELb0ELb0ELb1ELb1ELb1ELb0ELb0EEENS1_21CollectiveEpilogueFwdINS6_IJSA_SA_SB_EEES9_SD_SF_Li256ELb0ELb1ELb0ELb0EEENS1_29StaticPersistentTileSchedulerILb0EEEEEEEEEvNT_6ParamsE,"ax",@progbits
	.align	128
.text._ZN7cutlass13device_kernelIN5flash11enable_sm90INS1_16FlashAttnFwdSm90INS1_25CollectiveMainloopFwdSm90ILi2EN4cute5tupleIJNS5_1CILi1EEES8_S8_EEENS6_IJNS7_ILi128EEENS7_ILi176EEESA_EEELi128ENS_10bfloat16_tEfNS_4arch4Sm90ELb0ELb0ELb1ELb0ELb0ELb0ELb0ELb1ELb1ELb1ELb0ELb0EEENS1_21CollectiveEpilogueFwdINS6_IJSA_SA_SB_EEES9_SD_SF_Li256ELb0ELb1ELb0ELb0EEENS1_29StaticPersistentTileSchedulerILb0EEEEEEEEEvNT_6ParamsE:
        .type           _ZN7cutlass13device_kernelIN5flash11enable_sm90INS1_16FlashAttnFwdSm90INS1_25CollectiveMainloopFwdSm90ILi2EN4cute5tupleIJNS5_1CILi1EEES8_S8_EEENS6_IJNS7_ILi128EEENS7_ILi176EEESA_EEELi128ENS_10bfloat16_tEfNS_4arch4Sm90ELb0ELb0ELb1ELb0ELb0ELb0ELb0ELb1ELb1ELb1ELb0ELb0EEENS1_21CollectiveEpilogueFwdINS6_IJSA_SA_SB_EEES9_SD_SF_Li256ELb0ELb1ELb0ELb0EEENS1_29StaticPersistentTileSchedulerILb0EEEEEEEEEvNT_6ParamsE,@function
        .size           _ZN7cutlass13device_kernelIN5flash11enable_sm90INS1_16FlashAttnFwdSm90INS1_25CollectiveMainloopFwdSm90ILi2EN4cute5tupleIJNS5_1CILi1EEES8_S8_EEENS6_IJNS7_ILi128EEENS7_ILi176EEESA_EEELi128ENS_10bfloat16_tEfNS_4arch4Sm90ELb0ELb0ELb1ELb0ELb0ELb0ELb0ELb1ELb1ELb1ELb0ELb0EEENS1_21CollectiveEpilogueFwdINS6_IJSA_SA_SB_EEES9_SD_SF_Li256ELb0ELb1ELb0ELb0EEENS1_29StaticPersistentTileSchedulerILb0EEEEEEEEEvNT_6ParamsE,(.L_x_15309 - _ZN7cutlass13device_kernelIN5flash11enable_sm90INS1_16FlashAttnFwdSm90INS1_25CollectiveMainloopFwdSm90ILi2EN4cute5tupleIJNS5_1CILi1EEES8_S8_EEENS6_IJNS7_ILi128EEENS7_ILi176EEESA_EEELi128ENS_10bfloat16_tEfNS_4arch4Sm90ELb0ELb0ELb1ELb0ELb0ELb0ELb0ELb1ELb1ELb1ELb0ELb0EEENS1_21CollectiveEpilogueFwdINS6_IJSA_SA_SB_EEES9_SD_SF_Li256ELb0ELb1ELb0ELb0EEENS1_29StaticPersistentTileSchedulerILb0EEEEEEEEEvNT_6ParamsE)
        .other          _ZN7cutlass13device_kernelIN5flash11enable_sm90INS1_16FlashAttnFwdSm90INS1_25CollectiveMainloopFwdSm90ILi2EN4cute5tupleIJNS5_1CILi1EEES8_S8_EEENS6_IJNS7_ILi128EEENS7_ILi176EEESA_EEELi128ENS_10bfloat16_tEfNS_4arch4Sm90ELb0ELb0ELb1ELb0ELb0ELb0ELb0ELb1ELb1ELb1ELb0ELb0EEENS1_21CollectiveEpilogueFwdINS6_IJSA_SA_SB_EEES9_SD_SF_Li256ELb0ELb1ELb0ELb0EEENS1_29StaticPersistentTileSchedulerILb0EEEEEEEEEvNT_6ParamsE,@"STO_CUDA_ENTRY STV_DEFAULT"
_ZN7cutlass13device_kernelIN5flash11enable_sm90INS1_16FlashAttnFwdSm90INS1_25CollectiveMainloopFwdSm90ILi2EN4cute5tupleIJNS5_1CILi1EEES8_S8_EEENS6_IJNS7_ILi128EEENS7_ILi176EEESA_EEELi128ENS_10bfloat16_tEfNS_4arch4Sm90ELb0ELb0ELb1ELb0ELb0ELb0ELb0ELb1ELb1ELb1ELb0ELb0EEENS1_21CollectiveEpilogueFwdINS6_IJSA_SA_SB_EEES9_SD_SF_Li256ELb0ELb1ELb0ELb0EEENS1_29StaticPersistentTileSchedulerILb0EEEEEEEEEvNT_6ParamsE:
        /* <DEDUP_REMOVED lines=17> */
.L_x_6684:
[----:B------:R-:W-:Y:S05]  /*0110*/  BSYNC B0 ;  /* 0x0000000000007941 */ /* 0x000fea0003800000 */
.L_x_6683:
        /* <DEDUP_REMOVED lines=11> */
[----:B0-----:R-:W-:Y:S02]  /*01d0*/  ISETP.NE.AND P1, PT, R3, RZ, PT ;  /* 0x000000ff0300720c */ /* 0x001fe40003f25270 */
[----:B------:R0:W2:Y:S01]  /*01e0*/  SHFL.IDX PT, R3, R4, RZ, 0x1f ;  /* 0x00001fff04037589 */ /* 0x0000a200000e0000 */
[----:B-1----:R-:W-:Y:S02]  /*01f0*/  @UP0 ULEA UR8, UR8, UR6, 0x18 ;  /* 0x0000000608080291 */ /* 0x002fe4000f8ec03f */
[----:B------:R-:W-:-:S04]  /*0200*/  @UP0 UIADD3 UR6, -UR7, 0x100000, URZ ;  /* 0x0010000007060890 */ /* 0x000fc8000fffe13f */
[----:B------:R-:W-:Y:S02]  /*0210*/  @UP0 USHF.L.U32 UR7, UR6, 0xb, URZ ;  /* 0x0000000b06070899 */ /* 0x000fe4000800063f */
[----:B------:R-:W-:Y:S01]  /*0220*/  @UP0 USHF.L.U32 UR6, UR6, 0x1, URZ ;  /* 0x0000000106060899 */ /* 0x000fe2000800063f */
[----:B------:R-:W-:Y:S01]  /*0230*/  VOTEU.ANY UP0, P0 ;  /* 0x00000000003f7886 */ /* 0x000fe20000000100 */
[----:B------:R-:W1:Y:S04]  /*0240*/  FENCE.VIEW.ASYNC.S ;  /* 0x00000000000073c6 */ /* 0x000e680000000000 */
[----:B-1----:R0:W1:Y:S06]  /*0250*/  @UP0 SYNCS.EXCH.64 URZ, [UR8+0x34800], UR4 ;  /* 0x03480004083f05b2 */ /* 0x00206c0008000100 */
[----:B------:R0:W3:Y:S02]  /*0260*/  @UP1 SYNCS.EXCH.64 URZ, [UR8+0x34820], UR6 ;  /* 0x03482006083f15b2 */ /* 0x0000e40008000100 */
[----:B0-----:R-:W-:Y:S05]  /*0270*/  @P1 BRA `(.L_x_6685) ;  /* 0x0000000000481947 */ /* 0x001fea0003800000 */
        /* <DEDUP_REMOVED lines=16> */
[----:B------:R0:W0:Y:S01]  /*0380*/  SYNCS.EXCH.64 URZ, [UR8+0x34848], UR6 ;  /* 0x03484806083f75b2 */ /* 0x0000220008000100 */
[----:B------:R-:W-:Y:S01]  /*0390*/  NOP ;  /* 0x0000000000007918 */ /* 0x000fe20000000000 */
.L_x_6685:
[----:B------:R-:W5:Y:S01]  /*03a0*/  SHFL.IDX PT, R4, R2, RZ, 0x1f ;  /* 0x00001fff02047589 */ /* 0x000f6200000e0000 */
[----:B------:R-:W-:Y:S01]  /*03b0*/  NOP ;  /* 0x0000000000007918 */ /* 0x000fe20000000000 */
[----:B-----5:R-:W-:-:S13]  /*03c0*/  ISETP.NE.AND P0, PT, R4, RZ, PT ;  /* 0x000000ff0400720c */ /* 0x020fda0003f05270 */
        /* <DEDUP_REMOVED lines=19> */
.L_x_6686:
[----:B------:R-:W5:Y:S01]  /*0500*/  SHFL.IDX PT, R4, R2, RZ, 0x1f ;  /* 0x00001fff02047589 */ /* 0x000f6200000e0000 */
[----:B------:R-:W-:Y:S01]  /*0510*/  NOP ;  /* 0x0000000000007918 */ /* 0x000fe20000000000 */
[----:B-----5:R-:W-:-:S13]  /*0520*/  ISETP.NE.AND P0, PT, R4, RZ, PT ;  /* 0x000000ff0400720c */ /* 0x020fda0003f05270 */
        /* <DEDUP_REMOVED lines=13> */
[----:B------:R0:W0:Y:S01]  /*0600*/  SYNCS.EXCH.64 URZ, [UR6+0x34888], UR4 ;  /* 0x03488804063f75b2 */ /* 0x0000220008000100 */
[----:B------:R-:W-:Y:S01]  /*0610*/  NOP ;  /* 0x0000000000007918 */ /* 0x000fe20000000000 */
.L_x_6687:
        /* <DEDUP_REMOVED lines=22> */
.L_x_6688:
        /* <DEDUP_REMOVED lines=22> */
.L_x_6689:
[----:B--2---:R-:W-:Y:S01]  /*08e0*/  ISETP.NE.AND P0, PT, R3, RZ, PT ;  /* 0x000000ff0300720c */ /* 0x004fe20003f05270 */
[----:B------:R-:W-:Y:S01]  /*08f0*/  IMAD.MOV.U32 R3, RZ, RZ, 0x1 ;  /* 0x00000001ff037424 */ /* 0x000fe200078e00ff */
[----:B------:R-:W-:-:S04]  /*0900*/  NOP ;  /* 0x0000000000007918 */ /* 0x000fc80000000000 */
[----:B------:R-:W-:-:S05]  /*0910*/  SEL R3, R3, 0x2, !P0 ;  /* 0x0000000203037807 */ /* 0x000fca0004000000 */
[----:B------:R2:W-:Y:S01]  /*0920*/  STL [R1+0x34], R3 ;  /* 0x0000340301007387 */ /* 0x0005e20000100800 */
[----:B01-34-:R-:W-:Y:S06]  /*0930*/  BAR.SYNC.DEFER_BLOCKING 0x0 ;  /* 0x0000000000007b1d */ /* 0x01bfec0000010000 */
[----:B------:R-:W-:Y:S05]  /*0940*/  @!P0 BRA `(.L_x_6690) ;  /* 0x000000d800648947 */ /* 0x000fea0003800000 */
.L_x_6691:
[----:B------:R-:W-:-:S08]  /*0950*/  NOP ;  /* 0x0000000000007918 */ /* 0x000fd00000000000 */
[----:B------:R-:W0:Y:S02]  /*0960*/  USETMAXREG.TRY_ALLOC.CTAPOOL UP0, 0xf0 ;  /* 0x000000f0000079c8 */ /* 0x000e240008000600 */
[----:B0-----:R-:W-:-:S13]  /*0970*/  PLOP3.LUT P0, PT, PT, PT, UP0, 0x80, 0x0 ;  /* 0x000000000000781c */ /* 0x001fda0003f0f008 */
[----:B------:R-:W-:Y:S05]  /*0980*/  @!P0 BRA `(.L_x_6691) ;  /* 0xfffffffc00f08947 */ /* 0x000fea000383ffff */
[----:B------:R-:W-:Y:S01]  /*0990*/  LOP3.LUT R2, R0, 0xffffff80, RZ, 0xc0, !PT ;  /* 0xffffff8000027812 */ /* 0x000fe200078ec0ff */
[----:B------:R-:W0:Y:S08]  /*09a0*/  S2UR UR4, SR_CTAID.X ;  /* 0x00000000000479c3 */ /* 0x000e300000002500 */
[----:B------:R-:W-:Y:S06]  /*09b0*/  BAR.ARV 0x8, 0x180 ;  /* 0x0206000000007b1d */ /* 0x000fec0000002000 */
[----:B------:R-:W-:-:S02]  /*09c0*/  ISETP.NE.AND P0, PT, R2, 0x80, PT ;  /* 0x000000800200780c */ /* 0x000fc40003f05270 */
[----:B------:R-:W0:Y:S11]  /*09d0*/  LDC R2, c[0x0][0xc34] ;  /* 0x00030d00ff027b82 */ /* 0x000e360000000800 */
[----:B------:R-:W-:Y:S06]  /*09e0*/  @!P0 BAR.ARV 0x9, 0x100 ;  /* 0x0244000000008b1d */ /* 0x000fec0000002000 */
[----:B0-----:R-:W-:-:S13]  /*09f0*/  ISETP.LE.AND P0, PT, R2, UR4, PT ;  /* 0x0000000402007c0c */ /* 0x001fda000bf03270 */
[----:B------:R-:W-:Y:S05]  /*0a00*/  @P0 EXIT ;  /* 0x000000000000094d */ /* 0x000fea0003800000 */
[----:B------:R-:W3:Y:S01]  /*0a10*/  LDL.LU R12, [R1+0x34] ;  /* 0x00003400010c7983 */ /* 0x000ee20000300800 */
[----:B------:R-:W-:Y:S01]  /*0a20*/  VIADD R0, R0, 0xffffff80 ;  /* 0xffffff8000007836 */ /* 0x000fe20000000000 */
[----:B------:R-:W-:Y:S01]  /*0a30*/  UMOV UR60, URZ ;  /* 0x0000003f003c7c82 */ /* 0x000fe20008000000 */
[----:B------:R-:W-:Y:S02]  /*0a40*/  IMAD.MOV.U32 R231, RZ, RZ, -0x2 ;  /* 0xfffffffeffe77424 */ /* 0x000fe400078e00ff */
[----:B------:R-:W-:Y:S01]  /*0a50*/  IMAD.U32 R220, RZ, RZ, UR4 ;  /* 0x00000004ffdc7e24 */ /* 0x000fe2000f8e00ff */
[----:B--2---:R-:W-:Y:S01]  /*0a60*/  SHF.R.S32.HI R3, RZ, 0x1f, R0 ;  /* 0x0000001fff037819 */ /* 0x004fe20000011400 */
[----:B------:R-:W-:Y:S01]  /*0a70*/  UMOV UR4, URZ ;  /* 0x0000003f00047c82 */ /* 0x000fe20008000000 */
[----:B------:R-:W-:Y:S02]  /*0a80*/  IMAD.MOV.U32 R221, RZ, RZ, RZ ;  /* 0x000000ffffdd7224 */ /* 0x000fe400078e00ff */
[CC--:B------:R-:W-:Y:S01]  /*0a90*/  LEA.HI R2, R3.reuse, R0.reuse, RZ, 0x7 ;  /* 0x0000000003027211 */ /* 0x0c0fe200078f38ff */
[----:B------:R-:W-:Y:S01]  /*0aa0*/  IMAD.U32 R16, RZ, RZ, UR4 ;  /* 0x00000004ff107e24 */ /* 0x000fe2000f8e00ff */
[----:B------:R-:W-:-:S02]  /*0ab0*/  LEA.HI R4, R3, R0, RZ, 0x5 ;  /* 0x0000000003047211 */ /* 0x000fc400078f28ff */
[----:B------:R-:W-:Y:S02]  /*0ac0*/  LOP3.LUT R223, R2, 0xffffff80, RZ, 0xc0, !PT ;  /* 0xffffff8002df7812 */ /* 0x000fe400078ec0ff */
[CC--:B------:R-:W-:Y:S01]  /*0ad0*/  LEA.HI R6, R3.reuse, R0.reuse, RZ, 0x4 ;  /* 0x0000000003067211 */ /* 0x0c0fe200078f20ff */
[----:B------:R-:W-:Y:S01]  /*0ae0*/  IMAD.SHL.U32 R4, R4, 0x20, RZ ;  /* 0x0000002004047824 */ /* 0x000fe200078e00ff */
[----:B------:R-:W-:Y:S01]  /*0af0*/  LEA.HI R10, R3, R0, RZ, 0x2 ;  /* 0x00000000030a7211 */ /* 0x000fe200078f10ff */
[----:B------:R-:W-:Y:S01]  /*0b00*/  IMAD.IADD R223, R0, 0x1, -R223 ;  /* 0x0000000100df7824 */ /* 0x000fe200078e0adf */
[----:B------:R-:W-:Y:S02]  /*0b10*/  LOP3.LUT R5, R6, 0x3fffff0, RZ, 0xc0, !PT ;  /* 0x03fffff006057812 */ /* 0x000fe400078ec0ff */
[----:B------:R-:W-:Y:S02]  /*0b20*/  LOP3.LUT R8, R4, 0xfffffc00, RZ, 0xc0, !PT ;  /* 0xfffffc0004087812 */ /* 0x000fe400078ec0ff */
[----:B------:R-:W-:Y:S01]  /*0b30*/  SHF.R.S32.HI R4, RZ, 0x1f, R223 ;  /* 0x0000001fff047819 */ /* 0x000fe200000114df */
[----:B------:R-:W-:Y:S01]  /*0b40*/  IMAD.IADD R7, R0, 0x1, -R5 ;  /* 0x0000000100077824 */ /* 0x000fe200078e0a05 */
[----:B------:R-:W-:-:S02]  /*0b50*/  SHF.R.S32.HI R9, RZ, 0x4, R6 ;  /* 0x00000004ff097819 */ /* 0x000fc40000011406 */
[----:B------:R-:W-:Y:S02]  /*0b60*/  LEA.HI R5, R4, R223, RZ, 0x2 ;  /* 0x000000df04057211 */ /* 0x000fe400078f10ff */
[----:B------:R-:W-:Y:S02]  /*0b70*/  LEA.HI R6, R6, R9, RZ, 0x1 ;  /* 0x0000000906067211 */ /* 0x000fe400078f08ff */
[----:B------:R-:W-:Y:S02]  /*0b80*/  LEA R7, R7, R8, 0x6 ;  /* 0x0000000807077211 */ /* 0x000fe400078e30ff */
[--C-:B------:R-:W-:Y:S02]  /*0b90*/  SHF.R.S32.HI R8, RZ, 0x2, R5.reuse ;  /* 0x00000002ff087819 */ /* 0x100fe40000011405 */
[----:B------:R-:W-:Y:S02]  /*0ba0*/  SHF.R.S32.HI R11, RZ, 0x1f, R5 ;  /* 0x0000001fff0b7819 */ /* 0x000fe40000011405 */
[----:B------:R-:W-:-:S02]  /*0bb0*/  LEA.HI R222, R3, R0, RZ, 0x3 ;  /* 0x0000000003de7211 */ /* 0x000fc400078f18ff */
[----:B------:R-:W-:Y:S02]  /*0bc0*/  LOP3.LUT R6, R6, 0x1ffffffe, RZ, 0xc0, !PT ;  /* 0x1ffffffe06067812 */ /* 0x000fe400078ec0ff */
[----:B------:R-:W-:Y:S02]  /*0bd0*/  LOP3.LUT R3, R10, 0xfffffffc, RZ, 0xc0, !PT ;  /* 0xfffffffc0a037812 */ /* 0x000fe400078ec0ff */
[----:B------:R-:W-:Y:S01]  /*0be0*/  LEA.HI R11, R11, R8, RZ, 0x3 ;  /* 0x000000080b0b7211 */ /* 0x000fe200078f18ff */
[----:B------:R-:W-:Y:S01]  /*0bf0*/  IMAD.IADD R6, R9, 0x1, -R6 ;  /* 0x0000000109067824 */ /* 0x000fe200078e0a06 */
[----:B------:R-:W-:Y:S01]  /*0c00*/  SHF.R.S32.HI R227, RZ, 0x7, R2 ;  /* 0x00000007ffe37819 */ /* 0x000fe20000011402 */
[----:B------:R-:W-:Y:S01]  /*0c10*/  IMAD.IADD R3, R0, 0x1, -R3 ;  /* 0x0000000100037824 */ /* 0x000fe200078e0a03 */
[----:B------:R-:W-:Y:S01]  /*0c20*/  LOP3.LUT R23, R222, 0xfffffff8, RZ, 0xc0, !PT ;  /* 0xfffffff8de177812 */ /* 0x000fe200078ec0ff */
[----:B------:R-:W-:Y:S01]  /*0c30*/  IMAD R230, R6, 0x8, R7 ;  /* 0x0000000806e67824 */ /* 0x000fe200078e0207 */
[----:B------:R-:W-:-:S02]  /*0c40*/  LOP3.LUT R11, R11, 0xfffffff8, RZ, 0xc0, !PT ;  /* 0xfffffff80b0b7812 */ /* 0x000fc400078ec0ff */
[----:B------:R-:W-:Y:S01]  /*0c50*/  LEA.HI R4, R4, R223, RZ, 0x5 ;  /* 0x000000df04047211 */ /* 0x000fe200078f28ff */
[----:B------:R-:W-:Y:S01]  /*0c60*/  IMAD.IADD R23, R0, 0x1, -R23 ;  /* 0x0000000100177824 */ /* 0x000fe200078e0a17 */
[----:B------:R-:W-:Y:S01]  /*0c70*/  LEA.HI R2, R2, R227, RZ, 0x1 ;  /* 0x000000e302027211 */ /* 0x000fe200078f08ff */
[----:B------:R-:W-:Y:S01]  /*0c80*/  IMAD.IADD R11, R8, 0x1, -R11 ;  /* 0x00000001080b7824 */ /* 0x000fe200078e0a0b */
[----:B------:R-:W-:Y:S01]  /*0c90*/  LEA.HI R6, R3, R3, RZ, 0x1 ;  /* 0x0000000303067211 */ /* 0x000fe200078f08ff */
[----:B------:R-:W-:Y:S01]  /*0ca0*/  IMAD.SHL.U32 R19, R23, 0x8, RZ ;  /* 0x0000000817137824 */ /* 0x000fe200078e00ff */
[----:B------:R-:W-:Y:S02]  /*0cb0*/  SHF.R.S32.HI R4, RZ, 0x5, R4 ;  /* 0x00000005ff047819 */ /* 0x000fe40000011404 */
[----:B------:R-:W-:Y:S02]  /*0cc0*/  LOP3.LUT R2, R2, 0x3fffffe, RZ, 0xc0, !PT ;  /* 0x03fffffe02027812 */ /* 0x000fe400078ec0ff */
[----:B------:R-:W-:Y:S01]  /*0cd0*/  LOP3.LUT R0, R5, 0x7ffffffc, RZ, 0xc0, !PT ;  /* 0x7ffffffc05007812 */ /* 0x000fe200078ec0ff */
[----:B------:R-:W-:Y:S01]  /*0ce0*/  IMAD R11, R4, 0x10, R11 ;  /* 0x00000010040b7824 */ /* 0x000fe200078e020b */
[----:B------:R-:W-:Y:S01]  /*0cf0*/  LOP3.LUT R6, R6, 0x1ffffffe, RZ, 0xc0, !PT ;  /* 0x1ffffffe06067812 */ /* 0x000fe200078ec0ff */
[----:B------:R-:W-:Y:S01]  /*0d00*/  IMAD.IADD R2, R227, 0x1, -R2 ;  /* 0x00000001e3027824 */ /* 0x000fe200078e0a02 */
[----:B------:R-:W-:-:S02]  /*0d10*/  IADD3 R0, R223, -R0, RZ ;  /* 0x80000000df007210 */ /* 0x000fc40007ffe0ff */
[----:B------:R-:W-:Y:S01]  /*0d20*/  IADD3 R22, R19, 0x40, RZ ;  /* 0x0000004013167810 */ /* 0x000fe20007ffe0ff */
[----:B------:R-:W-:Y:S01]  /*0d30*/  IMAD.IADD R229, R3, 0x1, -R6 ;  /* 0x0000000103e57824 */ /* 0x000fe200078e0a06 */
[----:B------:R-:W-:Y:S01]  /*0d40*/  SHF.R.S32.HI R222, RZ, 0x3, R222 ;  /* 0x00000003ffde7819 */ /* 0x000fe200000114de */
[----:B------:R-:W-:Y:S01]  /*0d50*/  IMAD R228, R2, 0x40, R11 ;  /* 0x0000004002e47824 */ /* 0x000fe200078e020b */
[----:B------:R-:W-:Y:S01]  /*0d60*/  SHF.R.S32.HI R232, RZ, 0x1f, R22 ;  /* 0x0000001fffe87819 */ /* 0x000fe20000011416 */
[----:B------:R-:W-:Y:S02]  /*0d70*/  IMAD R231, R0, R231, 0xb0 ;  /* 0x000000b000e77424 */ /* 0x000fe400078e02e7 */
[----:B------:R-:W-:Y:S01]  /*0d80*/  IMAD R229, R229, 0x8, R228 ;  /* 0x00000008e5e57824 */ /* 0x000fe200078e02e4 */
[----:B---3--:R-:W-:-:S07]  /*0d90*/  LOP3.LUT R18, R12, 0x1, RZ, 0xfc, !PT ;  /* 0x000000010c127812 */ /* 0x008fce00078efcff */
.L_x_6720:
[----:B0-----:R-:W0:Y:S01]  /*0da0*/  SHFL.IDX PT, R0, R227, RZ, 0x1f ;  /* 0x00001fffe3007589 */ /* 0x001e2200000e0000 */
[----:B-1----:R-:W1:Y:S01]  /*0db0*/  S2UR UR5, SR_CgaCtaId ;  /* 0x00000000000579c3 */ /* 0x002e620000008800 */
[----:B------:R-:W-:Y:S01]  /*0dc0*/  ULDC UR4, c[0x0][0xc38] ;  /* 0x00030e0000047ab9 */ /* 0x000fe20000000800 */
[----:B------:R-:W-:Y:S01]  /*0dd0*/  ULDC.64 UR6, c[0x0][0x418] ;  /* 0x0001060000067ab9 */ /* 0x000fe20000000a00 */
[----:B------:R-:W-:Y:S01]  /*0de0*/  R2UR UR12, R220 ;  /* 0x00000000dc0c72ca */ /* 0x000fe200000e0000 */
[----:B------:R-:W-:Y:S02]  /*0df0*/  UISETP.NE.AND UP1, UPT, UR4, 0x1, UPT ;  /* 0x000000010400788c */ /* 0x000fe4000bf25270 */
[----:B------:R-:W-:Y:S02]  /*0e00*/  UISETP.NE.U32.AND UP0, UPT, UR6, URZ, UPT ;  /* 0x0000003f0600728c */ /* 0x000fe4000bf05070 */
[----:B------:R-:W2:Y:S01]  /*0e10*/  LDC R80, c[0x0][0x2f0] ;  /* 0x0000bc00ff507b82 */ /* 0x000ea20000000800 */
[----:B------:R-:W-:Y:S01]  /*0e20*/  UMOV UR4, 0x400 ;  /* 0x0000040000047882 */ /* 0x000fe20000000000 */
[----:B------:R-:W-:Y:S01]  /*0e30*/  UISETP.NE.AND.EX UP0, UPT, UR7, URZ, UPT, UP0 ;  /* 0x0000003f0700728c */ /* 0x000fe2000bf05300 */
[----:B------:R-:W-:-:S02]  /*0e40*/  ULDC UR6, c[0x0][0x424] ;  /* 0x0001090000067ab9 */ /* 0x000fc40000000800 */
[----:B------:R-:W-:Y:S01]  /*0e50*/  ULDC UR7, c[0x0][0xc44] ;  /* 0x0003110000077ab9 */ /* 0x000fe20000000800 */
[----:B------:R-:W-:Y:S02]  /*0e60*/  USEL UR6, UR6, 0x1, UP0 ;  /* 0x0000000106067887 */ /* 0x000fe40008000000 */
[----:B------:R-:W-:Y:S01]  /*0e70*/  UISETP.NE.AND UP2, UPT, UR7, 0x1, UPT ;  /* 0x000000010700788c */ /* 0x000fe2000bf45270 */
[----:B------:R-:W-:Y:S01]  /*0e80*/  @UP1 ULDC UR11, c[0x0][0xc40] ;  /* 0x00031000000b1ab9 */ /* 0x000fe20000000800 */
[----:B------:R-:W-:Y:S01]  /*0e90*/  UMOV UR13, UR12 ;  /* 0x0000000c000d7c82 */ /* 0x000fe20008000000 */
[----:B0-----:R-:W-:Y:S01]  /*0ea0*/  R2UR UR14, R0 ;  /* 0x00000000000e72ca */ /* 0x001fe200000e0000 */
[----:B-1----:R-:W-:-:S03]  /*0eb0*/  ULEA UR8, UR5, UR4, 0x18 ;  /* 0x0000000405087291 */ /* 0x002fc6000f8ec03f */
[----:B------:R-:W-:Y:S01]  /*0ec0*/  @UP1 ULDC UR4, c[0x0][0xc3c] ;  /* 0x00030f0000041ab9 */ /* 0x000fe20000000800 */
[----:B------:R-:W-:Y:S02]  /*0ed0*/  UIADD3 UR10, UR8, 0x16400, URZ ;  /* 0x00016400080a7890 */ /* 0x000fe4000fffe03f */
[----:B------:R-:W-:Y:S01]  /*0ee0*/  UIMAD.WIDE.U32 UR4, UR12, UR4, URZ ;  /* 0x000000040c0472a5 */ /* 0x000fe2000f8e003f */
[----:B------:R-:W-:Y:S01]  /*0ef0*/  IMAD.U32 R2, RZ, RZ, UR8 ;  /* 0x00000008ff027e24 */ /* 0x000fe2000f8e00ff */
[----:B------:R-:W-:Y:S01]  /*0f00*/  ULOP3.LUT UP0, URZ, UR10, 0x9f, URZ, 0xc0, !UPT ;  /* 0x0000009f0a3f7892 */ /* 0x000fe2000f80c03f */
[----:B--2---:R-:W-:Y:S01]  /*0f10*/  IMAD R80, R80, UR6, RZ ;  /* 0x0000000650507c24 */ /* 0x004fe2000f8e02ff */
[----:B------:R-:W-:Y:S02]  /*0f20*/  @UP1 USHF.R.U32.HI UR13, URZ, UR11, UR5 ;  /* 0x0000000b3f0d1299 */ /* 0x000fe40008011605 */
[----:B------:R-:W-:Y:S01]  /*0f30*/  ULEA.HI UR7, UR14, UR14, URZ, 0x1 ;  /* 0x0000000e0e077291 */ /* 0x000fe2000f8f083f */
[----:B------:R-:W-:Y:S01]  /*0f40*/  VIADD R0, R80, 0xaf ;  /* 0x000000af50007836 */ /* 0x000fe20000000000 */
[----:B------:R-:W-:Y:S01]  /*0f50*/  @UP2 ULDC.64 UR8, c[0x0][0xc48] ;  /* 0x0003120000082ab9 */ /* 0x000fe20000000a00 */
[----:B------:R-:W-:Y:S01]  /*0f60*/  PLOP3.LUT P0, PT, PT, PT, UP0, 0x80, 0x0 ;  /* 0x000000000000781c */ /* 0x000fe20003f0f008 */
[----:B------:R-:W-:Y:S01]  /*0f70*/  ULOP3.LUT UR7, UR7, 0x1e, URZ, 0xc0, !UPT ;  /* 0x0000001e07077892 */ /* 0x000fe2000f8ec03f */
[----:B------:R-:W-:Y:S01]  /*0f80*/  IMAD.HI R0, R0, 0x2e8ba2e9, RZ ;  /* 0x2e8ba2e900007827 */ /* 0x000fe200078e02ff */
[----:B------:R-:W-:-:S02]  /*0f90*/  UIMAD.WIDE.U32 UR4, UR13, UR8, URZ ;  /* 0x000000080d0472a5 */ /* 0x000fc4000f8e003f */
[----:B------:R-:W-:Y:S01]  /*0fa0*/  MOV R226, UR13 ;  /* 0x0000000d00e27c02 */ /* 0x000fe20008000f00 */
[----:B------:R-:W-:Y:S02]  /*0fb0*/  UIADD3 UR7, UR14, -UR7, URZ ;  /* 0x800000070e077290 */ /* 0x000fe4000fffe03f */
[----:B------:R-:W-:Y:S01]  /*0fc0*/  IMAD.U32 R17, RZ, RZ, UR14 ;  /* 0x0000000eff117e24 */ /* 0x000fe2000f8e00ff */
[----:B------:R-:W-:Y:S01]  /*0fd0*/  UMOV UR6, UR13 ;  /* 0x0000000d00067c82 */ /* 0x000fe20008000000 */
[----:B------:R-:W-:Y:S01]  /*0fe0*/  @UP2 USHF.R.U32.HI UR6, URZ, UR9, UR5 ;  /* 0x000000093f062299 */ /* 0x000fe20008011605 */
[----:B------:R-:W-:Y:S01]  /*0ff0*/  SHF.R.U32.HI R3, RZ, 0x1f, R0 ;  /* 0x0000001fff037819 */ /* 0x000fe20000011600 */
[----:B------:R-:W-:Y:S01]  /*1000*/  ULEA UR7, UR7, UR10, 0xd ;  /* 0x0000000a07077291 */ /* 0x000fe2000f8e683f */
[----:B------:R-:W-:Y:S02]  /*1010*/  UMOV UR4, UR12 ;  /* 0x0000000c00047c82 */ /* 0x000fe40008000000 */
[----:B------:R-:W-:Y:S01]  /*1020*/  LEA.HI.SX32 R120, R0, R3, 0x1b ;  /* 0x0000000300787211 */ /* 0x000fe200078fdaff */
[----:B------:R-:W-:Y:S01]  /*1030*/  USHF.R.U32.HI UR7, URZ, 0x4, UR7 ;  /* 0x000000043f077899 */ /* 0x000fe20008011607 */
[----:B------:R-:W-:-:S02]  /*1040*/  IMAD.U32 R225, RZ, RZ, UR6 ;  /* 0x00000006ffe17e24 */ /* 0x000fc4000f8e00ff */
[----:B------:R-:W-:Y:S01]  /*1050*/  IMAD.U32 R224, RZ, RZ, UR4 ;  /* 0x00000004ffe07e24 */ /* 0x000fe2000f8e00ff */
        /* <DEDUP_REMOVED lines=9> */
[----:B------:R-:W-:Y:S01]  /*10f0*/  MOV R10, UR6 ;  /* 0x00000006000a7c02 */ /* 0x000fe20008000f00 */
        /* <DEDUP_REMOVED lines=8> */
.L_x_6692:
[----:B------:R-:W-:Y:S02]  /*1180*/  R2UR UR4, R2 ;  /* 0x00000000020472ca */ /* 0x000fe400000e0000 */
[----:B------:R-:W-:Y:S02]  /*1190*/  LOP3.LUT R0, R221, 0x1, RZ, 0xc0, !PT ;  /* 0x00000001dd007812 */ /* 0x000fe400078ec0ff */
[----:B------:R-:W-:Y:S02]  /*11a0*/  ISETP.NE.AND P0, PT, R18, 0x3, PT ;  /* 0x000000031200780c */ /* 0x000fe40003f05270 */
[----:B------:R-:W-:-:S07]  /*11b0*/  SHF.L.U32 R0, R0, 0x1f, RZ ;  /* 0x0000001f00007819 */ /* 0x000fce00000006ff */
[----:B------:R-:W0:Y:S02]  /*11c0*/  SYNCS.PHASECHK.TRANS64.TRYWAIT P1, [UR4+0x34800], R0 ;  /* 0x03480000ff0075a7 */ /* 0x000e240008020144 */
[----:B0-----:R-:W-:Y:S05]  /*11d0*/  @!P1 BRA `(.L_x_6693) ;  /* 0x0000011000009947 */ /* 0x001fea0003800000 */
.L_x_6807:
[----:B------:R-:W-:Y:S05]  /*11e0*/  @!P0 BRA `(.L_x_6694) ;  /* 0x0000000000048947 */ /* 0x000fea0003800000 */
[----:B------:R-:W-:Y:S01]  /*11f0*/  BPT.TRAP 0x1 ;  /* 0x000000040000795c */ /* 0x000fe20000300000 */
.L_x_6694:
        /* <DEDUP_REMOVED lines=9> */
.L_x_6695:
[----:B------:R-:W2:Y:S01]  /*1290*/  S2R R4, SR_TID.X ;  /* 0x0000000000047919 */ /* 0x000ea20000002100 */
[----:B------:R-:W-:Y:S02]  /*12a0*/  MOV R87, RZ ;  /* 0x000000ff00577202 */ /* 0x000fe40000000f00 */
[----:B--2---:R-:W-:-:S04]  /*12b0*/  LOP3.LUT R4, R4, 0x7f, RZ, 0xc0, !PT ;  /* 0x0000007f04047812 */ /* 0x004fc800078ec0ff */
[----:B------:R-:W-:Y:S01]  /*12c0*/  ISETP.NE.AND P1, PT, R4, RZ, PT ;  /* 0x000000ff0400720c */ /* 0x000fe20003f25270 */
[----:B-1----:R-:W-:-:S12]  /*12d0*/  @P2 BRA `(.L_x_6696) ;  /* 0x0000000000082947 */ /* 0x002fd80003800000 */
[----:B------:R-:W1:Y:S02]  /*12e0*/  SYNCS.PHASECHK.TRANS64.TRYWAIT P2, [R3+URZ+0x34830], R0 ;  /* 0x03483000030075a7 */ /* 0x000e64000804017f */
[----:B-1----:R-:W-:Y:S05]  /*12f0*/  @!P2 BRA `(.L_x_6697) ;  /* 0x0000010c00d4a947 */ /* 0x002fea0003800000 */
.L_x_6696:
[----:B------:R-:W-:Y:S05]  /*1300*/  WARPSYNC.ALL ;  /* 0x0000000000007948 */ /* 0x000fea0003800000 */
[----:B------:R-:W-:Y:S01]  /*1310*/  R2UR UR4, R2 ;  /* 0x00000000020472ca */ /* 0x000fe200000e0000 */
[----:B------:R-:W-:Y:S01]  /*1320*/  ULOP3.LUT UR25, UR36, 0x10000, URZ, 0xfc, !UPT ;  /* 0x0001000024197892 */ /* 0x000fe2000f8efc3f */
        /* <DEDUP_REMOVED lines=10> */
[----:B------:R-:W-:Y:S01]  /*13d0*/  UIADD3 UR26, UR25, 0x2, URZ ;  /* 0x00000002191a7890 */ /* 0x000fe2000fffe03f */
[----:B------:R-:W-:Y:S01]  /*13e0*/  P2R R122, PR, RZ, 0x1 ;  /* 0x00000001ff7a7803 */ /* 0x000fe20000000000 */
[----:B------:R-:W-:Y:S01]  /*13f0*/  UIADD3 UR4, UR4, 0x1e400, URZ ;  /* 0x0001e40004047890 */ /* 0x000fe2000fffe03f */
[----:B01----:R-:W-:Y:S01]  /*1400*/  @!P1 VIADD R3, R3, 0x34840 ;  /* 0x0003484003039836 */ /* 0x003fe20000000000 */
[----:B------:R-:W-:Y:S01]  /*1410*/  UMOV UR47, 0x40000040 ;  /* 0x40000040002f7882 */ /* 0x000fe20000000000 */
[----:B------:R-:W-:Y:S01]  /*1420*/  UMOV UR51, 0x40000040 ;  /* 0x4000004000337882 */ /* 0x000fe20000000000 */
[----:B------:R-:W-:Y:S01]  /*1430*/  USHF.R.U32.HI UR4, URZ, 0x4, UR4 ;  /* 0x000000043f047899 */ /* 0x000fe20008011604 */
[----:B------:R-:W-:Y:S01]  /*1440*/  UMOV UR55, 0x40000040 ;  /* 0x4000004000377882 */ /* 0x000fe20000000000 */
[----:B------:R-:W-:-:S02]  /*1450*/  @!P1 PRMT R3, RZ, 0x654, R3 ;  /* 0x00000654ff039816 */ /* 0x000fc40000000003 */
[----:B------:R-:W-:-:S04]  /*1460*/  ULOP3.LUT UR4, UR4, 0x3fff, URZ, 0xc0, !UPT ;  /* 0x00003fff04047892 */ /* 0x000fc8000f8ec03f */
[----:B------:R-:W-:-:S03]  /*1470*/  ULOP3.LUT UR5, UR4, 0x10000, URZ, 0xfc, !UPT ;  /* 0x0001000004057892 */ /* 0x000fc6000f8efc3f */
[----:B------:R-:W-:Y:S01]  /*1480*/  UMOV UR4, UR25 ;  /* 0x0000001900047c82 */ /* 0x000fe20008000000 */
[----:B------:R-:W-:Y:S01]  /*1490*/  UIMAD UR24, UR60, 0xb00, UR5 ;  /* 0x00000b003c1878a4 */ /* 0x000fe2000f8e0205 */
[----:B------:R-:W-:Y:S01]  /*14a0*/  IMAD.U32 R8, RZ, RZ, UR4 ;  /* 0x00000004ff087e24 */ /* 0x000fe2000f8e00ff */
[----:B------:R-:W-:Y:S01]  /*14b0*/  UMOV UR44, UR4 ;  /* 0x00000004002c7c82 */ /* 0x000fe20008000000 */
[----:B------:R-:W-:Y:S01]  /*14c0*/  IMAD.U32 R0, RZ, RZ, UR5 ;  /* 0x00000005ff007e24 */ /* 0x000fe2000f8e00ff */
[----:B------:R-:W-:Y:S01]  /*14d0*/  UMOV UR5, 0x40000040 ;  /* 0x4000004000057882 */ /* 0x000fe20000000000 */
[----:B------:R-:W-:Y:S01]  /*14e0*/  UIADD3 UR10, UR24, 0x100, URZ ;  /* 0x00000100180a7890 */ /* 0x000fe2000fffe03f */
[----:B------:R-:W-:Y:S01]  /*14f0*/  IMAD.U32 R9, RZ, RZ, UR5 ;  /* 0x00000005ff097e24 */ /* 0x000fe2000f8e00ff */
[----:B------:R-:W-:Y:S01]  /*1500*/  UMOV UR6, UR24 ;  /* 0x0000001800067c82 */ /* 0x000fe20008000000 */
[----:B------:R-:W-:Y:S01]  /*1510*/  UMOV UR45, UR5 ;  /* 0x00000005002d7c82 */ /* 0x000fe20008000000 */
[----:B------:R-:W-:Y:S01]  /*1520*/  HGMMA.64x16x16.F32.BF16 R112, gdesc[UR4], RZ, !UPT, gsb0 ;  /* 0x00200000047079f0 */ /* 0x000fe2000c0018ff */
[----:B------:R-:W-:Y:S01]  /*1530*/  UIADD3 UR6, UR24, 0x80, URZ ;  /* 0x0000008018067890 */ /* 0x000fe2000fffe03f */
[----:B------:R-:W-:Y:S01]  /*1540*/  UMOV UR4, UR44 ;  /* 0x0000002c00047c82 */ /* 0x000fe20008000000 */
[----:B------:R-:W-:Y:S01]  /*1550*/  UMOV UR5, UR45 ;  /* 0x0000002d00057c82 */ /* 0x000fe20008000000 */
[----:B------:R-:W-:Y:S01]  /*1560*/  UMOV UR7, 0x40000040 ;  /* 0x4000004000077882 */ /* 0x000fe20000000000 */
[----:B------:R-:W-:Y:S01]  /*1570*/  UMOV UR8, UR44 ;  /* 0x0000002c00087c82 */ /* 0x000fe20008000000 */
[----:B------:R-:W-:Y:S01]  /*1580*/  UMOV UR9, UR45 ;  /* 0x0000002d00097c82 */ /* 0x000fe20008000000 */
[----:B------:R-:W-:Y:S01]  /*1590*/  UIADD3 UR14, UR24, 0x180, URZ ;  /* 0x00000180180e7890 */ /* 0x000fe2000fffe03f */
        /* <DEDUP_REMOVED lines=20> */
[----:B------:R-:W-:-:S02]  /*16e0*/  UIADD3 UR46, UR24, 0x600, URZ ;  /* 0x00000600182e7890 */ /* 0x000fc4000fffe03f */
[----:B------:R-:W-:Y:S02]  /*16f0*/  UIADD3 UR50, UR24, 0x602, URZ ;  /* 0x0000060218327890 */ /* 0x000fe4000fffe03f */
        /* <DEDUP_REMOVED lines=25> */
[----:B------:R-:W-:Y:S01]  /*1890*/  IMAD.U32 R6, RZ, RZ, UR12 ;  /* 0x0000000cff067e24 */ /* 0x000fe2000f8e00ff */
[----:B------:R-:W-:Y:S01]  /*18a0*/  UIADD3 UR26, UR25, 0x4, URZ ;  /* 0x00000004191a7890 */ /* 0x000fe2000fffe03f */
[----:B------:R-:W-:Y:S01]  /*18b0*/  IMAD.U32 R7, RZ, RZ, UR13 ;  /* 0x0000000dff077e24 */ /* 0x000fe2000f8e00ff */
        /* <DEDUP_REMOVED lines=81> */
[----:B------:R-:W-:Y:S01]  /*1dd0*/  MOV R5, UR13 ;  /* 0x0000000d00057c02 */ /* 0x000fe20008000f00 */
        /* <DEDUP_REMOVED lines=422> */
[----:B------:R-:W-:Y:S01]  /*3840*/  FMUL.FTZ R83, R109, UR6 ;  /* 0x000000066d537c20 */ /* 0x000fe20008410000 */
[----:B------:R-:W-:Y:S01]  /*3850*/  UMOV UR23, 0x40000040 ;  /* 0x4000004000177882 */ /* 0x000fe20000000000 */
[----:B------:R-:W5:Y:S01]  /*3860*/  MUFU.TANH R81, R81 ;  /* 0x0000005100517308 */ /* 0x000f620000002400 */
[----:B------:R-:W-:Y:S01]  /*3870*/  FMUL.FTZ R85, R107, UR6 ;  /* 0x000000066b557c20 */ /* 0x000fe20008410000 */
[----:B------:R-:W-:-:S06]  /*3880*/  FMUL.FTZ R105, R111, UR6 ;  /* 0x000000066f697c20 */ /* 0x000fcc0008410000 */
[----:B------:R-:W5:Y:S08]  /*3890*/  MUFU.TANH R82, R82 ;  /* 0x0000005200527308 */ /* 0x000f700000002400 */
[----:B------:R-:W5:Y:S08]  /*38a0*/  MUFU.TANH R84, R84 ;  /* 0x0000005400547308 */ /* 0x000f700000002400 */
[----:B------:R-:W5:Y:S08]  /*38b0*/  MUFU.TANH R21, R21 ;  /* 0x0000001500157308 */ /* 0x000f700000002400 */
[----:B------:R-:W5:Y:S08]  /*38c0*/  MUFU.TANH R83, R83 ;  /* 0x0000005300537308 */ /* 0x000f700000002400 */
[----:B------:R-:W5:Y:S01]  /*38d0*/  MUFU.TANH R86, R86 ;  /* 0x0000005600567308 */ /* 0x000f620000002400 */
        /* <DEDUP_REMOVED lines=14> */
[----:B------:R-:W5:Y:S08]  /*39c0*/  MUFU.TANH R104, R104 ;  /* 0x0000006800687308 */ /* 0x000f700000002400 */
[----:B------:R-:W5:Y:S08]  /*39d0*/  MUFU.TANH R85, R85 ;  /* 0x0000005500557308 */ /* 0x000f700000002400 */
[----:B------:R-:W5:Y:S08]  /*39e0*/  MUFU.TANH R96, R96 ;  /* 0x0000006000607308 */ /* 0x000f700000002400 */
[----:B------:R-:W-:Y:S08]  /*39f0*/  MUFU.TANH R100, R103 ;  /* 0x0000006700647308 */ /* 0x000ff00000002400 */
[----:B------:R-:W5:Y:S08]  /*3a00*/  MUFU.TANH R106, R106 ;  /* 0x0000006a006a7308 */ /* 0x000f700000002400 */
[----:B------:R-:W5:Y:S01]  /*3a10*/  MUFU.TANH R115, R115 ;  /* 0x0000007300737308 */ /* 0x000f620000002400 */
[----:B------:R-:W-:-:S02]  /*3a20*/  WARPGROUP.DEPBAR.LE gsb0, 0x0 ;  /* 0x00008000000079c5 */ /* 0x000fc40000010000 */
[----:B------:R-:W-:Y:S01]  /*3a30*/  WARPGROUP.ARRIVE ;  /* 0x00000000000079c5 */ /* 0x000fe20000000000 */
[----:B------:R-:W-:Y:S01]  /*3a40*/  FMUL.FTZ R91, R91, UR6 ;  /* 0x000000065b5b7c20 */ /* 0x000fe20008410000 */
[----:B0-----:R-:W-:Y:S01]  /*3a50*/  FMUL.FTZ R99, R88, UR6 ;  /* 0x0000000658637c20 */ /* 0x001fe20008410000 */
        /* <DEDUP_REMOVED lines=10> */
[----:B------:R-:W-:Y:S08]  /*3b00*/  MUFU.TANH R119, R99 ;  /* 0x0000006300777308 */ /* 0x000ff00000002400 */
[----:B------:R-:W5:Y:S08]  /*3b10*/  MUFU.TANH R105, R105 ;  /* 0x0000006900697308 */ /* 0x000f700000002400 */
[----:B------:R-:W5:Y:S08]  /*3b20*/  MUFU.TANH R97, R97 ;  /* 0x0000006100617308 */ /* 0x000f700000002400 */
[----:B------:R-:W5:Y:S08]  /*3b30*/  MUFU.TANH R98, R98 ;  /* 0x0000006200627308 */ /* 0x000f700000002400 */
[----:B------:R-:W5:Y:S08]  /*3b40*/  MUFU.TANH R88, R88 ;  /* 0x0000005800587308 */ /* 0x000f700000002400 */
[----:B------:R-:W5:Y:S01]  /*3b50*/  MUFU.TANH R102, R102 ;  /* 0x0000006600667308 */ /* 0x000f620000002400 */
[----:B------:R-:W-:-:S02]  /*3b60*/  WARPGROUP.DEPBAR.LE gsb0, 0x0 ;  /* 0x00008000000079c5 */ /* 0x000fc40000010000 */
[----:B------:R-:W-:Y:S01]  /*3b70*/  WARPGROUP.ARRIVE ;  /* 0x00000000000079c5 */ /* 0x000fe20000000000 */
[----:B0-----:R-:W-:Y:S01]  /*3b80*/  FMUL.FTZ R91, R72, UR6 ;  /* 0x00000006485b7c20 */ /* 0x001fe20008410000 */
[----:B------:R-:W-:Y:S01]  /*3b90*/  FMUL.FTZ R72, R73, UR6 ;  /* 0x0000000649487c20 */ /* 0x000fe20008410000 */
[----:B------:R-:W-:Y:S02]  /*3ba0*/  FMUL.FTZ R73, R77, UR6 ;  /* 0x000000064d497c20 */ /* 0x000fe40008410000 */
[----:B------:R-:W0:Y:S01]  /*3bb0*/  MUFU.TANH R92, R92 ;  /* 0x0000005c005c7308 */ /* 0x000e220000002400 */
[----:B------:R-:W-:Y:S01]  /*3bc0*/  FMUL.FTZ R76, R76, UR6 ;  /* 0x000000064c4c7c20 */ /* 0x000fe20008410000 */
[----:B------:R-:W-:Y:S01]  /*3bd0*/  HGMMA.64x16x16.F32.BF16 R64, gdesc[UR20], R64, gsb0 ;  /* 0x00200000144079f0 */ /* 0x000fe20008001840 */
[----:B------:R-:W-:Y:S01]  /*3be0*/  UIADD3 UR22, UR24, 0x886, URZ ;  /* 0x0000088618167890 */ /* 0x000fe2000fffe03f */
[----:B------:R-:W-:Y:S01]  /*3bf0*/  FMUL.FTZ R78, R78, UR6 ;  /* 0x000000064e4e7c20 */ /* 0x000fe20008410000 */
[----:B------:R-:W-:Y:S01]  /*3c00*/  UMOV UR23, 0x40000040 ;  /* 0x4000004000177882 */ /* 0x000fe20000000000 */
[----:B------:R-:W-:Y:S01]  /*3c10*/  FMUL.FTZ R74, R74, UR6 ;  /* 0x000000064a4a7c20 */ /* 0x000fe20008410000 */
[----:B------:R-:W-:Y:S01]  /*3c20*/  FMUL.FTZ R75, R75, UR6 ;  /* 0x000000064b4b7c20 */ /* 0x000fe20008410000 */
[----:B------:R-:W-:Y:S01]  /*3c30*/  MUFU.TANH R127, R91 ;  /* 0x0000005b007f7308 */ /* 0x000fe20000002400 */
[----:B------:R-:W-:-:S07]  /*3c40*/  FMUL.FTZ R79, R79, UR6 ;  /* 0x000000064f4f7c20 */ /* 0x000fce0008410000 */
[----:B------:R-:W0:Y:S08]  /*3c50*/  MUFU.TANH R89, R89 ;  /* 0x0000005900597308 */ /* 0x000e300000002400 */
[----:B------:R-:W0:Y:S08]  /*3c60*/  MUFU.TANH R90, R90 ;  /* 0x0000005a005a7308 */ /* 0x000e300000002400 */
[----:B------:R-:W0:Y:S08]  /*3c70*/  MUFU.TANH R72, R72 ;  /* 0x0000004800487308 */ /* 0x000e300000002400 */
[----:B------:R-:W-:Y:S08]  /*3c80*/  MUFU.TANH R76, R76 ;  /* 0x0000004c004c7308 */ /* 0x000ff00000002400 */
[----:B------:R-:W0:Y:S01]  /*3c90*/  MUFU.TANH R78, R78 ;  /* 0x0000004e004e7308 */ /* 0x000e220000002400 */
        /* <DEDUP_REMOVED lines=15> */
[----:B------:R-:W-:Y:S08]  /*3d90*/  MUFU.TANH R137, R64 ;  /* 0x0000004000897308 */ /* 0x000ff00000002400 */
[----:B------:R-:W-:Y:S08]  /*3da0*/  MUFU.TANH R64, R69 ;  /* 0x0000004500407308 */ /* 0x000ff00000002400 */
[----:B------:R-:W-:Y:S08]  /*3db0*/  MUFU.TANH R112, R67 ;  /* 0x0000004300707308 */ /* 0x000ff00000002400 */
[----:B------:R-:W0:Y:S08]  /*3dc0*/  MUFU.TANH R94, R94 ;  /* 0x0000005e005e7308 */ /* 0x000e300000002400 */
[----:B------:R-:W0:Y:S01]  /*3dd0*/  MUFU.TANH R95, R95 ;  /* 0x0000005f005f7308 */ /* 0x000e220000002400 */
[----:B------:R-:W-:-:S02]  /*3de0*/  WARPGROUP.DEPBAR.LE gsb0, 0x0 ;  /* 0x00008000000079c5 */ /* 0x000fc40000010000 */
[----:B------:R-:W-:Y:S01]  /*3df0*/  WARPGROUP.ARRIVE ;  /* 0x00000000000079c5 */ /* 0x000fe20000000000 */
[----:B-1----:R-:W-:Y:S01]  /*3e00*/  FMUL.FTZ R66, R56, UR6 ;  /* 0x0000000638427c20 */ /* 0x002fe20008410000 */
        /* <DEDUP_REMOVED lines=8> */
[----:B------:R-:W-:Y:S01]  /*3e90*/  IMAD.IADD R63, R231, 0x1, R80 ;  /* 0x00000001e73f7824 */ /* 0x000fe200078e0250 */
[----:B------:R1:W-:Y:S01]  /*3ea0*/  MUFU.TANH R116, R57 ;  /* 0x0000003900747308 */ /* 0x0003e20000002400 */
[----:B------:R-:W-:Y:S01]  /*3eb0*/  FMUL.FTZ R59, R59, UR6 ;  /* 0x000000063b3b7c20 */ /* 0x000fe20008410000 */
[----:B------:R-:W-:-:S06]  /*3ec0*/  FMUL.FTZ R60, R60, UR6 ;  /* 0x000000063c3c7c20 */ /* 0x000fcc0008410000 */
[----:B------:R-:W0:Y:S08]  /*3ed0*/  MUFU.TANH R73, R73 ;  /* 0x0000004900497308 */ /* 0x000e300000002400 */
[----:B------:R2:W-:Y:S08]  /*3ee0*/  MUFU.TANH R124, R61 ;  /* 0x0000003d007c7308 */ /* 0x0005f00000002400 */
[----:B------:R-:W0:Y:S08]  /*3ef0*/  MUFU.TANH R74, R74 ;  /* 0x0000004a004a7308 */ /* 0x000e300000002400 */
[----:B------:R3:W-:Y:S08]  /*3f00*/  MUFU.TANH R118, R59 ;  /* 0x0000003b00767308 */ /* 0x0007f00000002400 */
[----:B------:R-:W0:Y:S01]  /*3f10*/  MUFU.TANH R75, R75 ;  /* 0x0000004b004b7308 */ /* 0x000e220000002400 */
[----:B------:R-:W-:-:S02]  /*3f20*/  WARPGROUP.DEPBAR.LE gsb0, 0x0 ;  /* 0x00008000000079c5 */ /* 0x000fc40000010000 */
[----:B------:R-:W-:Y:S01]  /*3f30*/  WARPGROUP.ARRIVE ;  /* 0x00000000000079c5 */ /* 0x000fe20000000000 */
[----:B-1----:R-:W-:Y:S01]  /*3f40*/  FMUL.FTZ R57, R48, UR6 ;  /* 0x0000000630397c20 */ /* 0x002fe20008410000 */
[----:B------:R-:W-:Y:S02]  /*3f50*/  IMAD R48, R120, -0xb0, R63 ;  /* 0xffffff5078307824 */ /* 0x000fe400078e023f */
[----:B------:R-:W-:Y:S01]  /*3f60*/  FMUL.FTZ R49, R49, UR6 ;  /* 0x0000000631317c20 */ /* 0x000fe20008410000 */
[----:B------:R-:W-:Y:S01]  /*3f70*/  FMUL.FTZ R51, R51, UR6 ;  /* 0x0000000633337c20 */ /* 0x000fe20008410000 */
[----:B------:R-:W-:Y:S01]  /*3f80*/  FMUL.FTZ R53, R53, UR6 ;  /* 0x0000000635357c20 */ /* 0x000fe20008410000 */
[----:B------:R-:W-:Y:S01]  /*3f90*/  HGMMA.64x16x16.F32.BF16 R40, gdesc[UR20], R40, gsb0 ;  /* 0x00200000142879f0 */ /* 0x000fe20008001828 */
[C---:B------:R-:W-:Y:S01]  /*3fa0*/  ISETP.GT.AND P5, PT, R48.reuse, RZ, PT ;  /* 0x000000ff3000720c */ /* 0x040fe20003fa4270 */
[----:B------:R-:W-:Y:S01]  /*3fb0*/  UIADD3 UR22, UR24, 0xa06, URZ ;  /* 0x00000a0618167890 */ /* 0x000fe2000fffe03f */
[C---:B------:R-:W-:Y:S01]  /*3fc0*/  ISETP.GT.AND P4, PT, R48.reuse, 0x1, PT ;  /* 0x000000013000780c */ /* 0x040fe20003f84270 */
[----:B------:R-:W-:Y:S01]  /*3fd0*/  UMOV UR23, 0x40000040 ;  /* 0x4000004000177882 */ /* 0x000fe20000000000 */
[C---:B------:R-:W-:Y:S01]  /*3fe0*/  ISETP.GT.AND P3, PT, R48.reuse, 0x9, PT ;  /* 0x000000093000780c */ /* 0x040fe20003f64270 */
[----:B------:R1:W-:Y:S01]  /*3ff0*/  MUFU.TANH R159, R49 ;  /* 0x00000031009f7308 */ /* 0x0003e20000002400 */
[----:B------:R-:W-:Y:S01]  /*4000*/  ISETP.GT.AND P2, PT, R48, 0x8, PT ;  /* 0x000000083000780c */ /* 0x000fe20003f44270 */
[----:B--2---:R-:W-:Y:S01]  /*4010*/  FMUL.FTZ R61, R55, UR6 ;  /* 0x00000006373d7c20 */ /* 0x004fe20008410000 */
[----:B------:R-:W-:Y:S01]  /*4020*/  FSEL R91, R10, -INF , P5 ;  /* 0xff8000000a5b7808 */ /* 0x000fe20002800000 */
[----:B---3--:R-:W-:Y:S01]  /*4030*/  FMUL.FTZ R59, R50, UR6 ;  /* 0x00000006323b7c20 */ /* 0x008fe20008410000 */
[----:B------:R-:W-:Y:S01]  /*4040*/  FSEL R12, R12, -INF , P4 ;  /* 0xff8000000c0c7808 */ /* 0x000fe20002000000 */
[----:B------:R-:W-:Y:S01]  /*4050*/  FMUL.FTZ R52, R52, UR6 ;  /* 0x0000000634347c20 */ /* 0x000fe20008410000 */
[----:B------:R-:W-:Y:S01]  /*4060*/  FSEL R99, R20, -INF , P3 ;  /* 0xff80000014637808 */ /* 0x000fe20001800000 */
[----:B------:R-:W-:Y:S01]  /*4070*/  MUFU.TANH R163, R53 ;  /* 0x0000003500a37308 */ /* 0x000fe20000002400 */
[----:B------:R-:W-:Y:S01]  /*4080*/  FSEL R93, R14, -INF , P2 ;  /* 0xff8000000e5d7808 */ /* 0x000fe20001000000 */
[----:B------:R-:W-:Y:S01]  /*4090*/  FMUL.FTZ R54, R54, UR6 ;  /* 0x0000000636367c20 */ /* 0x000fe20008410000 */
[----:B------:R-:W-:-:S02]  /*40a0*/  FMNMX.FTZ R20, R91, R12, !PT ;  /* 0x0000000c5b147209 */ /* 0x000fc40007810000 */
[C---:B------:R-:W-:Y:S02]  /*40b0*/  ISETP.GT.AND P6, PT, R48.reuse, 0x10, PT ;  /* 0x000000103000780c */ /* 0x040fe40003fc4270 */
[----:B------:R-:W-:Y:S01]  /*40c0*/  FMNMX.FTZ R20, R93, R20, !PT ;  /* 0x000000145d147209 */ /* 0x000fe20007810000 */
[----:B------:R-:W-:Y:S01]  /*40d0*/  MUFU.TANH R50, R57 ;  /* 0x0000003900327308 */ /* 0x000fe20000002400 */
[----:B----4-:R-:W-:Y:S02]  /*40e0*/  FSEL R11, R11, -INF , P5 ;  /* 0xff8000000b0b7808 */ /* 0x010fe40002800000 */
[----:B------:R-:W-:Y:S02]  /*40f0*/  ISETP.GT.AND P5, PT, R48, 0x11, PT ;  /* 0x000000113000780c */ /* 0x000fe40003fa4270 */
[----:B-----5:R-:W-:Y:S02]  /*4100*/  FSEL R101, R81, -INF , P6 ;  /* 0xff80000051657808 */ /* 0x020fe40003000000 */
[----:B------:R-:W-:Y:S01]  /*4110*/  FMNMX.FTZ R20, R99, R20, !PT ;  /* 0x0000001463147209 */ /* 0x000fe20007810000 */
[----:B------:R-:W2:Y:S01]  /*4120*/  MUFU.TANH R68, R68 ;  /* 0x0000004400447308 */ /* 0x000ea20000002400 */
[----:B------:R-:W-:-:S02]  /*4130*/  FSEL R10, R13, -INF , P4 ;  /* 0xff8000000d0a7808 */ /* 0x000fc40002000000 */
[----:B------:R-:W-:Y:S02]  /*4140*/  ISETP.GT.AND P4, PT, R48, 0x18, PT ;  /* 0x000000183000780c */ /* 0x000fe40003f84270 */
[----:B------:R-:W-:Y:S01]  /*4150*/  FSEL R103, R82, -INF , P5 ;  /* 0xff80000052677808 */ /* 0x000fe20002800000 */
[--C-:B------:R-:W-:Y:S01]  /*4160*/  IMAD.MOV.U32 R82, RZ, RZ, R87.reuse ;  /* 0x000000ffff527224 */ /* 0x100fe200078e0057 */
[----:B------:R-:W-:Y:S01]  /*4170*/  FMNMX.FTZ R20, R101, R20, !PT ;  /* 0x0000001465147209 */ /* 0x000fe20007810000 */
[----:B------:R-:W3:Y:S01]  /*4180*/  MUFU.TANH R79, R79 ;  /* 0x0000004f004f7308 */ /* 0x000ee20000002400 */
[----:B------:R-:W-:Y:S02]  /*4190*/  FSEL R13, R15, -INF , P2 ;  /* 0xff8000000f0d7808 */ /* 0x000fe40001000000 */
[----:B------:R-:W-:Y:S02]  /*41a0*/  ISETP.GT.AND P2, PT, R48, 0x19, PT ;  /* 0x000000193000780c */ /* 0x000fe40003f44270 */
[----:B------:R-:W-:Y:S01]  /*41b0*/  FSEL R107, R84, -INF , P4 ;  /* 0xff800000546b7808 */ /* 0x000fe20002000000 */
[----:B------:R-:W-:Y:S01]  /*41c0*/  IMAD.MOV.U32 R84, RZ, RZ, R87 ;  /* 0x000000ffff547224 */ /* 0x000fe200078e0057 */
[----:B------:R-:W-:Y:S01]  /*41d0*/  FMNMX.FTZ R20, R103, R20, !PT ;  /* 0x0000001467147209 */ /* 0x000fe20007810000 */
[----:B------:R-:W-:Y:S01]  /*41e0*/  MUFU.TANH R14, R61 ;  /* 0x0000003d000e7308 */ /* 0x000fe20000002400 */
[----:B------:R-:W-:-:S02]  /*41f0*/  FSEL R15, R21, -INF , P3 ;  /* 0xff800000150f7808 */ /* 0x000fc40001800000 */
[----:B------:R-:W-:Y:S02]  /*4200*/  ISETP.GT.AND P3, PT, R48, 0x20, PT ;  /* 0x000000203000780c */ /* 0x000fe40003f64270 */
[----:B------:R-:W-:Y:S01]  /*4210*/  FSEL R109, R83, -INF , P2 ;  /* 0xff800000536d7808 */ /* 0x000fe20001000000 */
[----:B------:R-:W-:Y:S02]  /*4220*/  WARPGROUP.DEPBAR.LE gsb0, 0x0 ;  /* 0x00008000000079c5 */ /* 0x000fe40000010000 */
[----:B------:R-:W-:Y:S01]  /*4230*/  WARPGROUP.ARRIVE ;  /* 0x00000000000079c5 */ /* 0x000fe20000000000 */
[----:B------:R-:W-:Y:S01]  /*4240*/  FMNMX.FTZ R20, R107, R20, !PT ;  /* 0x000000146b147209 */ /* 0x000fe20007810000 */
[----:B------:R-:W-:Y:S01]  /*4250*/  FMUL.FTZ R65, R41, UR6 ;  /* 0x0000000629417c20 */ /* 0x000fe20008410000 */
[----:B------:R-:W-:Y:S01]  /*4260*/  FSEL R21, R86, -INF , P6 ;  /* 0xff80000056157808 */ /* 0x000fe20003000000 */
[----:B------:R-:W-:Y:S01]  /*4270*/  FMUL.FTZ R69, R43, UR6 ;  /* 0x000000062b457c20 */ /* 0x000fe20008410000 */
[----:B------:R-:W-:Y:S01]  /*4280*/  ISETP.GT.AND P6, PT, R48, 0x21, PT ;  /* 0x000000213000780c */ /* 0x000fe20003fc4270 */
[----:B------:R-:W-:Y:S01]  /*4290*/  HGMMA.64x16x16.F32.BF16 R32, gdesc[UR20], R32, gsb0 ;  /* 0x00200000142079f0 */ /* 0x000fe20008001820 */
[----:B------:R-:W-:Y:S01]  /*42a0*/  FSEL R111, R104, -INF , P3 ;  /* 0xff800000686f7808 */ /* 0x000fe20001800000 */
[----:B------:R-:W-:Y:S01]  /*42b0*/  FMUL.FTZ R126, R45, UR6 ;  /* 0x000000062d7e7c20 */ /* 0x000fe20008410000 */
[----:B------:R-:W-:Y:S01]  /*42c0*/  FMNMX.FTZ R20, R109, R20, !PT ;  /* 0x000000146d147209 */ /* 0x000fe20007810000 */
[----:B------:R-:W-:Y:S01]  /*42d0*/  FMUL.FTZ R128, R47, UR6 ;  /* 0x000000062f807c20 */ /* 0x000fe20008410000 */
[----:B------:R-:W-:Y:S01]  /*42e0*/  FSEL R41, R85, -INF , P5 ;  /* 0xff80000055297808 */ /* 0x000fe20002800000 */
[----:B------:R-:W-:Y:S01]  /*42f0*/  FMUL.FTZ R67, R42, UR6 ;  /* 0x000000062a437c20 */ /* 0x000fe20008410000 */
[----:B------:R-:W-:Y:S01]  /*4300*/  ISETP.GT.AND P5, PT, R48, 0x28, PT ;  /* 0x000000283000780c */ /* 0x000fe20003fa4270 */
[----:B------:R4:W-:Y:S01]  /*4310*/  MUFU.TANH R42, R51 ;  /* 0x00000033002a7308 */ /* 0x0009e20000002400 */
[----:B------:R-:W-:Y:S01]  /*4320*/  FSEL R113, R96, -INF , P6 ;  /* 0xff80000060717808 */ /* 0x000fe20003000000 */
[----:B------:R-:W-:Y:S01]  /*4330*/  FMUL.FTZ R63, R40, UR6 ;  /* 0x00000006283f7c20 */ /* 0x000fe20008410000 */
[----:B------:R-:W-:Y:S01]  /*4340*/  FMNMX.FTZ R20, R111, R20, !PT ;  /* 0x000000146f147209 */ /* 0x000fe20007810000 */
[----:B------:R-:W-:Y:S01]  /*4350*/  UIADD3 UR22, UR24, 0xa86, URZ ;  /* 0x00000a8618167890 */ /* 0x000fe2000fffe03f */
[----:B------:R-:W-:Y:S01]  /*4360*/  FSEL R43, R106, -INF , P4 ;  /* 0xff8000006a2b7808 */ /* 0x000fe20002000000 */
[----:B------:R-:W-:Y:S01]  /*4370*/  UMOV UR23, 0x40000040 ;  /* 0x4000004000177882 */ /* 0x000fe20000000000 */
[----:B------:R-:W-:Y:S01]  /*4380*/  ISETP.GT.AND P4, PT, R48, 0x29, PT ;  /* 0x000000293000780c */ /* 0x000fe20003f84270 */
[----:B------:R-:W-:Y:S01]  /*4390*/  MUFU.TANH R40, R59 ;  /* 0x0000003b00287308 */ /* 0x000fe20000002400 */
[----:B------:R-:W-:Y:S01]  /*43a0*/  FSEL R115, R115, -INF , P5 ;  /* 0xff80000073737808 */ /* 0x000fe20002800000 */
[----:B------:R-:W-:Y:S01]  /*43b0*/  FMUL.FTZ R44, R44, UR6 ;  /* 0x000000062c2c7c20 */ /* 0x000fe20008410000 */
[----:B------:R-:W-:Y:S01]  /*43c0*/  FMNMX.FTZ R20, R113, R20, !PT ;  /* 0x0000001471147209 */ /* 0x000fe20007810000 */
[----:B------:R-:W-:Y:S01]  /*43d0*/  FMUL.FTZ R46, R46, UR6 ;  /* 0x000000062e2e7c20 */ /* 0x000fe20008410000 */
[----:B------:R-:W-:Y:S01]  /*43e0*/  FSEL R45, R105, -INF , P2 ;  /* 0xff800000692d7808 */ /* 0x000fe20001000000 */
[----:B------:R-:W-:Y:S01]  /*43f0*/  IMAD.MOV.U32 R86, RZ, RZ, R87 ;  /* 0x000000ffff567224 */ /* 0x000fe200078e0057 */
[----:B------:R-:W-:Y:S01]  /*4400*/  ISETP.GT.AND P2, PT, R48, 0x30, PT ;  /* 0x000000303000780c */ /* 0x000fe20003f44270 */
[----:B------:R-:W-:Y:S01]  /*4410*/  MUFU.TANH R165, R63 ;  /* 0x0000003f00a57308 */ /* 0x000fe20000002400 */
[----:B------:R-:W-:-:S02]  /*4420*/  FSEL R117, R97, -INF , P4 ;  /* 0xff80000061757808 */ /* 0x000fc40002000000 */
[----:B------:R-:W-:Y:S02]  /*4430*/  FMNMX.FTZ R20, R115, R20, !PT ;  /* 0x0000001473147209 */ /* 0x000fe40007810000 */
[----:B------:R-:W-:Y:S02]  /*4440*/  FSEL R47, R98, -INF , P3 ;  /* 0xff800000622f7808 */ /* 0x000fe40001800000 */
[----:B------:R-:W-:Y:S01]  /*4450*/  ISETP.GT.AND P3, PT, R48, 0x31, PT ;  /* 0x000000313000780c */ /* 0x000fe20003f64270 */
[----:B------:R5:W-:Y:S01]  /*4460*/  MUFU.TANH R97, R67 ;  /* 0x0000004300617308 */ /* 0x000be20000002400 */
[----:B------:R-:W-:Y:S02]  /*4470*/  FSEL R119, R119, -INF , P2 ;  /* 0xff80000077777808 */ /* 0x000fe40001000000 */
[----:B------:R-:W-:Y:S02]  /*4480*/  FMNMX.FTZ R20, R117, R20, !PT ;  /* 0x0000001475147209 */ /* 0x000fe40007810000 */
[----:B-1----:R-:W-:-:S02]  /*4490*/  FSEL R49, R108, -INF , P6 ;  /* 0xff8000006c317808 */ /* 0x002fc40003000000 */
[----:B------:R-:W-:Y:S01]  /*44a0*/  ISETP.GT.AND P6, PT, R48, 0x38, PT ;  /* 0x000000383000780c */ /* 0x000fe20003fc4270 */
[----:B------:R-:W1:Y:S01]  /*44b0*/  MUFU.TANH R66, R66 ;  /* 0x0000004200427308 */ /* 0x000e620000002400 */
[----:B------:R-:W-:Y:S01]  /*44c0*/  FSEL R121, R88, -INF , P3 ;  /* 0xff80000058797808 */ /* 0x000fe20001800000 */
[----:B------:R-:W-:Y:S01]  /*44d0*/  IMAD.U32 R88, RZ, RZ, UR7 ;  /* 0x00000007ff587e24 */ /* 0x000fe2000f8e00ff */
[----:B------:R-:W-:Y:S02]  /*44e0*/  FMNMX.FTZ R20, R119, R20, !PT ;  /* 0x0000001477147209 */ /* 0x000fe40007810000 */
[----:B----4-:R-:W-:Y:S02]  /*44f0*/  FSEL R51, R102, -INF , P5 ;  /* 0xff80000066337808 */ /* 0x010fe40002800000 */
[----:B------:R-:W-:Y:S01]  /*4500*/  ISETP.GT.AND P5, PT, R48, 0x39, PT ;  /* 0x000000393000780c */ /* 0x000fe20003fa4270 */
[----:B------:R4:W-:Y:S01]  /*4510*/  MUFU.TANH R167, R65 ;  /* 0x0000004100a77308 */ /* 0x0009e20000002400 */
[----:B0-----:R-:W-:-:S02]  /*4520*/  FSEL R123, R92, -INF , P6 ;  /* 0xff8000005c7b7808 */ /* 0x001fc40003000000 */
[----:B------:R-:W-:Y:S01]  /*4530*/  FMNMX.FTZ R20, R121, R20, !PT ;  /* 0x0000001479147209 */ /* 0x000fe20007810000 */
[----:B------:R-:W-:Y:S02]  /*4540*/  WARPGROUP.DEPBAR.LE gsb0, 0x0 ;  /* 0x00008000000079c5 */ /* 0x000fe40000010000 */
[----:B------:R-:W-:Y:S01]  /*4550*/  FSEL R53, R100, -INF , P4 ;  /* 0xff80000064357808 */ /* 0x000fe20002000000 */
[----:B------:R-:W-:Y:S01]  /*4560*/  WARPGROUP.ARRIVE ;  /* 0x00000000000079c5 */ /* 0x000fe20000000000 */
[----:B------:R-:W-:Y:S01]  /*4570*/  ISETP.GT.AND P4, PT, R48, 0x40, PT ;  /* 0x000000403000780c */ /* 0x000fe20003f84270 */
[----:B------:R-:W0:Y:S01]  /*4580*/  MUFU.TANH R56, R56 ;  /* 0x0000003800387308 */ /* 0x000e220000002400 */
[----:B------:R-:W-:Y:S01]  /*4590*/  FSEL R125, R89, -INF , P5 ;  /* 0xff800000597d7808 */ /* 0x000fe20002800000 */
[----:B------:R-:W-:Y:S01]  /*45a0*/  FMUL.FTZ R32, R32, UR6 ;  /* 0x0000000620207c20 */ /* 0x000fe20008410000 */
[----:B------:R-:W-:Y:S01]  /*45b0*/  FMNMX.FTZ R20, R123, R20, !PT ;  /* 0x000000147b147209 */ /* 0x000fe20007810000 */
[----:B------:R-:W-:Y:S01]  /*45c0*/  HGMMA.64x16x16.F32.BF16 R24, gdesc[UR20], R24, gsb0 ;  /* 0x00200000141879f0 */ /* 0x000fe20008001818 */
[----:B------:R-:W-:Y:S01]  /*45d0*/  FSEL R55, R90, -INF , P2 ;  /* 0xff8000005a377808 */ /* 0x000fe20001000000 */
[----:B------:R-:W-:Y:S01]  /*45e0*/  FMUL.FTZ R36, R36, UR6 ;  /* 0x0000000624247c20 */ /* 0x000fe20008410000 */
[----:B------:R-:W-:Y:S01]  /*45f0*/  ISETP.GT.AND P2, PT, R48, 0x41, PT ;  /* 0x000000413000780c */ /* 0x000fe20003f44270 */
[----:B------:R-:W0:Y:S01]  /*4600*/  MUFU.TANH R70, R70 ;  /* 0x0000004600467308 */ /* 0x000e220000002400 */
[----:B------:R-:W-:Y:S01]  /*4610*/  FSEL R127, R127, -INF , P4 ;  /* 0xff8000007f7f7808 */ /* 0x000fe20002000000 */
[----:B------:R-:W-:Y:S01]  /*4620*/  FMUL.FTZ R34, R34, UR6 ;  /* 0x0000000622227c20 */ /* 0x000fe20008410000 */
[----:B------:R-:W-:Y:S01]  /*4630*/  FMNMX.FTZ R20, R125, R20, !PT ;  /* 0x000000147d147209 */ /* 0x000fe20007810000 */
[----:B------:R-:W-:Y:S01]  /*4640*/  FMUL.FTZ R38, R38, UR6 ;  /* 0x0000000626267c20 */ /* 0x000fe20008410000 */
[----:B------:R-:W-:Y:S01]  /*4650*/  FSEL R57, R110, -INF , P3 ;  /* 0xff8000006e397808 */ /* 0x000fe20001800000 */
[----:B------:R-:W-:Y:S01]  /*4660*/  FMUL.FTZ R39, R39, UR6 ;  /* 0x0000000627277c20 */ /* 0x000fe20008410000 */
[----:B------:R-:W-:Y:S01]  /*4670*/  ISETP.GT.AND P3, PT, R48, 0x48, PT ;  /* 0x000000483000780c */ /* 0x000fe20003f64270 */
[----:B------:R-:W0:Y:S01]  /*4680*/  MUFU.TANH R60, R60 ;  /* 0x0000003c003c7308 */ /* 0x000e220000002400 */
[----:B------:R-:W-:Y:S01]  /*4690*/  FSEL R129, R72, -INF , P2 ;  /* 0xff80000048817808 */ /* 0x000fe20001000000 */
[----:B------:R-:W-:Y:S01]  /*46a0*/  IMAD.MOV.U32 R72, RZ, RZ, R87 ;  /* 0x000000ffff487224 */ /* 0x000fe200078e0057 */
[----:B------:R-:W-:-:S02]  /*46b0*/  FMNMX.FTZ R20, R127, R20, !PT ;  /* 0x000000147f147209 */ /* 0x000fc40007810000 */
[----:B-----5:R-:W-:Y:S01]  /*46c0*/  FSEL R67, R78, -INF , P3 ;  /* 0xff8000004e437808 */ /* 0x020fe20001800000 */
[----:B------:R-:W-:Y:S01]  /*46d0*/  IMAD.MOV.U32 R78, RZ, RZ, R87 ;  /* 0x000000ffff4e7224 */ /* 0x000fe200078e0057 */
[----:B------:R-:W-:Y:S01]  /*46e0*/  FSEL R131, R76, -INF , P3 ;  /* 0xff8000004c837808 */ /* 0x000fe20001800000 */
[----:B------:R-:W5:Y:S01]  /*46f0*/  MUFU.TANH R114, R71 ;  /* 0x0000004700727308 */ /* 0x000f620000002400 */
[----:B------:R-:W-:Y:S02]  /*4700*/  FSEL R59, R94, -INF , P6 ;  /* 0xff8000005e3b7808 */ /* 0x000fe40003000000 */
[C---:B------:R-:W-:Y:S02]  /*4710*/  ISETP.GT.AND P3, PT, R48.reuse, 0x59, PT ;  /* 0x000000593000780c */ /* 0x040fe40003f64270 */
[----:B------:R-:W-:Y:S02]  /*4720*/  ISETP.GT.AND P6, PT, R48, 0x49, PT ;  /* 0x000000493000780c */ /* 0x000fe40003fc4270 */
[----:B------:R-:W-:Y:S01]  /*4730*/  FMNMX.FTZ R20, R129, R20, !PT ;  /* 0x0000001481147209 */ /* 0x000fe20007810000 */
[----:B------:R3:W-:Y:S01]  /*4740*/  MUFU.TANH R105, R69 ;  /* 0x0000004500697308 */ /* 0x0007e20000002400 */
[----:B------:R-:W-:-:S02]  /*4750*/  FSEL R61, R95, -INF , P5 ;  /* 0xff8000005f3d7808 */ /* 0x000fc40002800000 */
[----:B------:R-:W-:Y:S02]  /*4760*/  FSEL R147, R64, -INF , P3 ;  /* 0xff80000040937808 */ /* 0x000fe40001800000 */
[----:B------:R-:W-:Y:S02]  /*4770*/  ISETP.GT.AND P5, PT, R48, 0x50, PT ;  /* 0x000000503000780c */ /* 0x000fe40003fa4270 */
[----:B------:R-:W-:Y:S01]  /*4780*/  FSEL R133, R73, -INF , P6 ;  /* 0xff80000049857808 */ /* 0x000fe20003000000 */
[----:B------:R-:W5:Y:S01]  /*4790*/  MUFU.TANH R58, R58 ;  /* 0x0000003a003a7308 */ /* 0x000f620000002400 */
[----:B------:R-:W-:Y:S01]  /*47a0*/  FMNMX.FTZ R64, R131, R20, !PT ;  /* 0x0000001483407209 */ /* 0x000fe20007810000 */
[----:B------:R-:W-:Y:S01]  /*47b0*/  FMUL.FTZ R20, R33, UR6 ;  /* 0x0000000621147c20 */ /* 0x000fe20008410000 */
[----:B------:R-:W-:Y:S01]  /*47c0*/  FSEL R63, R74, -INF , P4 ;  /* 0xff8000004a3f7808 */ /* 0x000fe20002000000 */
[----:B------:R-:W-:Y:S01]  /*47d0*/  IMAD.MOV.U32 R74, RZ, RZ, R87 ;  /* 0x000000ffff4a7224 */ /* 0x000fe200078e0057 */
[----:B------:R-:W-:-:S02]  /*47e0*/  ISETP.GT.AND P4, PT, R48, 0x51, PT ;  /* 0x000000513000780c */ /* 0x000fc40003f84270 */
[----:B------:R-:W-:Y:S01]  /*47f0*/  FSEL R137, R137, -INF , P5 ;  /* 0xff80000089897808 */ /* 0x000fe20002800000 */
[----:B------:R-:W5:Y:S01]  /*4800*/  MUFU.TANH R52, R52 ;  /* 0x0000003400347308 */ /* 0x000f620000002400 */
[----:B------:R-:W-:Y:S02]  /*4810*/  FMNMX.FTZ R64, R133, R64, !PT ;  /* 0x0000004085407209 */ /* 0x000fe40007810000 */
[----:B----4-:R-:W-:Y:S02]  /*4820*/  FSEL R65, R75, -INF , P2 ;  /* 0xff8000004b417808 */ /* 0x010fe40001000000 */
[----:B------:R-:W-:Y:S02]  /*4830*/  ISETP.GT.AND P2, PT, R48, 0x58, PT ;  /* 0x000000583000780c */ /* 0x000fe40003f44270 */
[----:B------:R-:W-:Y:S01]  /*4840*/  FSEL R141, R141, -INF , P4 ;  /* 0xff8000008d8d7808 */ /* 0x000fe20002000000 */
[----:B------:R-:W4:Y:S01]  /*4850*/  MUFU.TANH R62, R62 ;  /* 0x0000003e003e7308 */ /* 0x000f220000002400 */
[----:B------:R-:W-:Y:S01]  /*4860*/  FMNMX.FTZ R64, R137, R64, !PT ;  /* 0x0000004089407209 */ /* 0x000fe20007810000 */
[----:B------:R-:W-:-:S02]  /*4870*/  WARPGROUP.DEPBAR.LE gsb0, 0x0 ;  /* 0x00008000000079c5 */ /* 0x000fc40000010000 */
[----:B--2---:R-:W-:Y:S01]  /*4880*/  FSEL R145, R68, -INF , P2 ;  /* 0xff80000044917808 */ /* 0x004fe20001000000 */
[----:B------:R-:W-:Y:S01]  /*4890*/  FMUL.FTZ R24, R24, UR6 ;  /* 0x0000000618187c20 */ /* 0x000fe20008410000 */
[----:B------:R-:W-:Y:S01]  /*48a0*/  FMNMX.FTZ R64, R141, R64, !PT ;  /* 0x000000408d407209 */ /* 0x000fe20007810000 */
[----:B------:R-:W-:Y:S01]  /*48b0*/  FMUL.FTZ R28, R28, UR6 ;  /* 0x000000061c1c7c20 */ /* 0x000fe20008410000 */
[----:B---3--:R-:W-:Y:S01]  /*48c0*/  FSEL R69, R79, -INF , P6 ;  /* 0xff8000004f457808 */ /* 0x008fe20003000000 */
[----:B------:R-:W2:Y:S01]  /*48d0*/  MUFU.TANH R54, R54 ;  /* 0x0000003600367308 */ /* 0x000ea20000002400 */
[----:B------:R-:W-:Y:S01]  /*48e0*/  ISETP.GT.AND P6, PT, R48, 0x60, PT ;  /* 0x000000603000780c */ /* 0x000fe20003fc4270 */
[----:B------:R-:W-:Y:S01]  /*48f0*/  FMUL.FTZ R26, R26, UR6 ;  /* 0x000000061a1a7c20 */ /* 0x000fe20008410000 */
[----:B------:R-:W-:Y:S01]  /*4900*/  FMNMX.FTZ R64, R145, R64, !PT ;  /* 0x0000004091407209 */ /* 0x000fe20007810000 */
[----:B------:R-:W-:Y:S01]  /*4910*/  FMUL.FTZ R30, R30, UR6 ;  /* 0x000000061e1e7c20 */ /* 0x000fe20008410000 */
[----:B------:R-:W-:Y:S01]  /*4920*/  FSEL R71, R77, -INF , P5 ;  /* 0xff8000004d477808 */ /* 0x000fe20002800000 */
[----:B------:R3:W-:Y:S01]  /*4930*/  @!P1 SYNCS.ARRIVE.TRANS64.RED.A1T0 RZ, [R3+URZ], RZ ;  /* 0x000000ff03ff99a7 */ /* 0x0007e2000810043f */
[----:B------:R-:W-:Y:S01]  /*4940*/  ISETP.GT.AND P5, PT, R48, 0x61, PT ;  /* 0x000000613000780c */ /* 0x000fe20003fa4270 */
[----:B------:R-:W3:Y:S01]  /*4950*/  MUFU.TANH R44, R44 ;  /* 0x0000002c002c7308 */ /* 0x000ee20000002400 */
[----:B-1----:R-:W-:Y:S01]  /*4960*/  FSEL R149, R66, -INF , P6 ;  /* 0xff80000042957808 */ /* 0x002fe20003000000 */
[--C-:B------:R-:W-:Y:S01]  /*4970*/  IMAD.MOV.U32 R68, RZ, RZ, R87.reuse ;  /* 0x000000ffff447224 */ /* 0x100fe200078e0057 */
[----:B------:R-:W-:Y:S01]  /*4980*/  FMNMX.FTZ R64, R147, R64, !PT ;  /* 0x0000004093407209 */ /* 0x000fe20007810000 */
[----:B------:R-:W-:Y:S01]  /*4990*/  IMAD.MOV.U32 R66, RZ, RZ, R87 ;  /* 0x000000ffff427224 */ /* 0x000fe200078e0057 */
[----:B------:R-:W-:-:S02]  /*49a0*/  FSEL R73, R112, -INF , P4 ;  /* 0xff80000070497808 */ /* 0x000fc40002000000 */
[----:B------:R-:W-:Y:S01]  /*49b0*/  ISETP.GT.AND P4, PT, R48, 0x68, PT ;  /* 0x000000683000780c */ /* 0x000fe20003f84270 */
[----:B------:R-:W1:Y:S01]  /*49c0*/  MUFU.TANH R126, R126 ;  /* 0x0000007e007e7308 */ /* 0x000e620000002400 */
[----:B0-----:R-:W-:Y:S01]  /*49d0*/  FSEL R151, R56, -INF , P5 ;  /* 0xff80000038977808 */ /* 0x001fe20002800000 */
[----:B------:R-:W-:Y:S01]  /*49e0*/  FMUL.FTZ R56, R35, UR6 ;  /* 0x0000000623387c20 */ /* 0x000fe20008410000 */
[----:B------:R-:W-:Y:S02]  /*49f0*/  FMNMX.FTZ R64, R149, R64, !PT ;  /* 0x0000004095407209 */ /* 0x000fe40007810000 */
[----:B------:R-:W-:Y:S01]  /*4a00*/  FSEL R75, R70, -INF , P2 ;  /* 0xff800000464b7808 */ /* 0x000fe20001000000 */
[----:B------:R-:W-:Y:S01]  /*4a10*/  IMAD.MOV.U32 R70, RZ, RZ, R87 ;  /* 0x000000ffff467224 */ /* 0x000fe200078e0057 */
[----:B------:R-:W-:Y:S01]  /*4a20*/  ISETP.GT.AND P2, PT, R48, 0x69, PT ;  /* 0x000000693000780c */ /* 0x000fe20003f44270 */
[----:B------:R-:W0:Y:S01]  /*4a30*/  MUFU.TANH R32, R32 ;  /* 0x0000002000207308 */ /* 0x000e220000002400 */
[----:B------:R-:W-:-:S02]  /*4a40*/  FSEL R153, R60, -INF , P4 ;  /* 0xff8000003c997808 */ /* 0x000fc40002000000 */
[----:B------:R-:W-:Y:S02]  /*4a50*/  FMNMX.FTZ R64, R151, R64, !PT ;  /* 0x0000004097407209 */ /* 0x000fe40007810000 */
[----:B-----5:R-:W-:Y:S02]  /*4a60*/  FSEL R77, R114, -INF , P3 ;  /* 0xff800000724d7808 */ /* 0x020fe40001800000 */
[----:B------:R-:W-:Y:S01]  /*4a70*/  ISETP.GT.AND P3, PT, R48, 0x70, PT ;  /* 0x000000703000780c */ /* 0x000fe20003f64270 */
[----:B------:R-:W5:Y:S01]  /*4a80*/  MUFU.TANH R20, R20 ;  /* 0x0000001400147308 */ /* 0x000f620000002400 */
[----:B------:R-:W-:Y:S02]  /*4a90*/  FSEL R155, R58, -INF , P2 ;  /* 0xff8000003a9b7808 */ /* 0x000fe40001000000 */
[----:B------:R-:W-:Y:S02]  /*4aa0*/  FMNMX.FTZ R64, R153, R64, !PT ;  /* 0x0000004099407209 */ /* 0x000fe40007810000 */
[----:B------:R-:W-:-:S02]  /*4ab0*/  FSEL R79, R116, -INF , P6 ;  /* 0xff800000744f7808 */ /* 0x000fc40003000000 */
[----:B------:R-:W-:Y:S01]  /*4ac0*/  ISETP.GT.AND P6, PT, R48, 0x71, PT ;  /* 0x000000713000780c */ /* 0x000fe20003fc4270 */
[----:B------:R-:W5:Y:S01]  /*4ad0*/  MUFU.TANH R46, R46 ;  /* 0x0000002e002e7308 */ /* 0x000f620000002400 */
[----:B------:R-:W-:Y:S02]  /*4ae0*/  FSEL R157, R50, -INF , P3 ;  /* 0xff800000329d7808 */ /* 0x000fe40001800000 */
[----:B------:R-:W-:Y:S02]  /*4af0*/  FMNMX.FTZ R64, R155, R64, !PT ;  /* 0x000000409b407209 */ /* 0x000fe40007810000 */
[----:B------:R-:W-:Y:S02]  /*4b00*/  FSEL R33, R118, -INF , P5 ;  /* 0xff80000076217808 */ /* 0x000fe40002800000 */
[----:B------:R-:W-:Y:S01]  /*4b10*/  ISETP.GT.AND P5, PT, R48, 0x78, PT ;  /* 0x000000783000780c */ /* 0x000fe20003fa4270 */
[----:B------:R-:W5:Y:S01]  /*4b20*/  MUFU.TANH R36, R36 ;  /* 0x0000002400247308 */ /* 0x000f620000002400 */
[----:B------:R-:W-:-:S02]  /*4b30*/  FSEL R159, R159, -INF , P6 ;  /* 0xff8000009f9f7808 */ /* 0x000fc40003000000 */
[----:B------:R-:W-:Y:S02]  /*4b40*/  FMNMX.FTZ R64, R157, R64, !PT ;  /* 0x000000409d407209 */ /* 0x000fe40007810000 */
[----:B------:R-:W-:Y:S02]  /*4b50*/  FSEL R81, R124, -INF , P4 ;  /* 0xff8000007c517808 */ /* 0x000fe40002000000 */
[----:B------:R-:W-:Y:S01]  /*4b60*/  ISETP.GT.AND P4, PT, R48, 0x79, PT ;  /* 0x000000793000780c */ /* 0x000fe20003f84270 */
[----:B------:R-:W5:Y:S01]  /*4b70*/  MUFU.TANH R128, R128 ;  /* 0x0000008000807308 */ /* 0x000f620000002400 */
[----:B------:R-:W-:Y:S02]  /*4b80*/  FSEL R161, R52, -INF , P5 ;  /* 0xff80000034a17808 */ /* 0x000fe40002800000 */
[----:B------:R-:W-:Y:S02]  /*4b90*/  FMNMX.FTZ R64, R159, R64, !PT ;  /* 0x000000409f407209 */ /* 0x000fe40007810000 */
[----:B----4-:R-:W-:-:S02]  /*4ba0*/  FSEL R35, R62, -INF , P2 ;  /* 0xff8000003e237808 */ /* 0x010fc40001000000 */
[----:B------:R-:W-:Y:S01]  /*4bb0*/  ISETP.GT.AND P2, PT, R48, 0x80, PT ;  /* 0x000000803000780c */ /* 0x000fe20003f44270 */
[----:B------:R-:W-:Y:S01]  /*4bc0*/  MUFU.TANH R34, R34 ;  /* 0x0000002200227308 */ /* 0x000fe20000002400 */
[----:B------:R-:W-:Y:S02]  /*4bd0*/  FSEL R163, R163, -INF , P4 ;  /* 0xff800000a3a37808 */ /* 0x000fe40002000000 */
[----:B------:R-:W-:Y:S02]  /*4be0*/  FMNMX.FTZ R64, R161, R64, !PT ;  /* 0x00000040a1407209 */ /* 0x000fe40007810000 */
[----:B------:R-:W-:Y:S01]  /*4bf0*/  FSEL R83, R40, -INF , P3 ;  /* 0xff80000028537808 */ /* 0x000fe20001800000 */
[----:B------:R-:W-:Y:S01]  /*4c00*/  FMUL.FTZ R40, R37, UR6 ;  /* 0x0000000625287c20 */ /* 0x000fe20008410000 */
[----:B------:R-:W-:Y:S01]  /*4c10*/  ISETP.GT.AND P3, PT, R48, 0x81, PT ;  /* 0x000000813000780c */ /* 0x000fe20003f64270 */
[----:B------:R-:W-:Y:S01]  /*4c20*/  MUFU.TANH R24, R24 ;  /* 0x0000001800187308 */ /* 0x000fe20000002400 */
[----:B------:R-:W-:-:S02]  /*4c30*/  FSEL R165, R165, -INF , P2 ;  /* 0xff800000a5a57808 */ /* 0x000fc40001000000 */
[----:B------:R-:W-:Y:S02]  /*4c40*/  FMNMX.FTZ R64, R163, R64, !PT ;  /* 0x00000040a3407209 */ /* 0x000fe40007810000 */
[----:B------:R-:W-:Y:S02]  /*4c50*/  FSEL R37, R42, -INF , P6 ;  /* 0xff8000002a257808 */ /* 0x000fe40003000000 */
[----:B------:R-:W-:Y:S01]  /*4c60*/  ISETP.GT.AND P6, PT, R48, 0x88, PT ;  /* 0x000000883000780c */ /* 0x000fe20003fc4270 */
[----:B------:R-:W4:Y:S01]  /*4c70*/  MUFU.TANH R40, R40 ;  /* 0x0000002800287308 */ /* 0x000f220000002400 */
[----:B------:R-:W-:Y:S02]  /*4c80*/  FSEL R167, R167, -INF , P3 ;  /* 0xff800000a7a77808 */ /* 0x000fe40001800000 */
[----:B------:R-:W-:Y:S02]  /*4c90*/  FMNMX.FTZ R64, R165, R64, !PT ;  /* 0x00000040a5407209 */ /* 0x000fe40007810000 */
[----:B--2---:R-:W-:-:S02]  /*4ca0*/  FSEL R85, R54, -INF , P5 ;  /* 0xff80000036557808 */ /* 0x004fc40002800000 */
[----:B------:R-:W-:Y:S01]  /*4cb0*/  ISETP.GT.AND P5, PT, R48, 0x89, PT ;  /* 0x000000893000780c */ /* 0x000fe20003fa4270 */
[----:B------:R-:W2:Y:S01]  /*4cc0*/  MUFU.TANH R56, R56 ;  /* 0x0000003800387308 */ /* 0x000ea20000002400 */
[----:B---3--:R-:W-:Y:S02]  /*4cd0*/  FSEL R169, R44, -INF , P6 ;  /* 0xff8000002ca97808 */ /* 0x008fe40003000000 */
[----:B------:R-:W-:Y:S02]  /*4ce0*/  FMNMX.FTZ R64, R167, R64, !PT ;  /* 0x00000040a7407209 */ /* 0x000fe40007810000 */
[----:B------:R-:W-:Y:S01]  /*4cf0*/  FSEL R95, R14, -INF , P4 ;  /* 0xff8000000e5f7808 */ /* 0x000fe20002000000 */
[----:B------:R-:W-:Y:S01]  /*4d00*/  FMUL.FTZ R14, R25, UR6 ;  /* 0x00000006190e7c20 */ /* 0x000fe20008410000 */
[----:B------:R-:W-:Y:S01]  /*4d10*/  ISETP.GT.AND P4, PT, R48, 0x90, PT ;  /* 0x000000903000780c */ /* 0x000fe20003f84270 */
[----:B------:R-:W-:Y:S01]  /*4d20*/  MUFU.TANH R38, R38 ;  /* 0x0000002600267308 */ /* 0x000fe20000002400 */
[----:B-1----:R-:W-:-:S02]  /*4d30*/  FSEL R171, R126, -INF , P5 ;  /* 0xff8000007eab7808 */ /* 0x002fc40002800000 */
[----:B------:R-:W-:Y:S02]  /*4d40*/  FMNMX.FTZ R64, R169, R64, !PT ;  /* 0x00000040a9407209 */ /* 0x000fe40007810000 */
[----:B------:R-:W-:Y:S02]  /*4d50*/  FSEL R105, R105, -INF , P3 ;  /* 0xff80000069697808 */ /* 0x000fe40001800000 */
[----:B------:R-:W-:Y:S01]  /*4d60*/  ISETP.GT.AND P3, PT, R48, 0x91, PT ;  /* 0x000000913000780c */ /* 0x000fe20003f64270 */
[----:B------:R-:W1:Y:S01]  /*4d70*/  MUFU.TANH R14, R14 ;  /* 0x0000000e000e7308 */ /* 0x000e620000002400 */
[----:B0-----:R-:W-:Y:S02]  /*4d80*/  FSEL R173, R32, -INF , P4 ;  /* 0xff80000020ad7808 */ /* 0x001fe40002000000 */
[----:B------:R-:W-:Y:S02]  /*4d90*/  FMNMX.FTZ R64, R171, R64, !PT ;  /* 0x00000040ab407209 */ /* 0x000fe40007810000 */
[----:B------:R-:W-:-:S02]  /*4da0*/  FSEL R97, R97, -INF , P2 ;  /* 0xff80000061617808 */ /* 0x000fc40001000000 */
[----:B------:R-:W-:Y:S01]  /*4db0*/  ISETP.GT.AND P2, PT, R48, 0x98, PT ;  /* 0x000000983000780c */ /* 0x000fe20003f44270 */
[----:B------:R-:W0:Y:S01]  /*4dc0*/  MUFU.TANH R28, R28 ;  /* 0x0000001c001c7308 */ /* 0x000e220000002400 */
[----:B-----5:R-:W-:Y:S01]  /*4dd0*/  FSEL R175, R20, -INF , P3 ;  /* 0xff80000014af7808 */ /* 0x020fe20001800000 */
[----:B------:R-:W-:Y:S01]  /*4de0*/  FMUL.FTZ R20, R29, UR6 ;  /* 0x000000061d147c20 */ /* 0x000fe20008410000 */
[----:B------:R-:W-:Y:S02]  /*4df0*/  FMNMX.FTZ R64, R173, R64, !PT ;  /* 0x00000040ad407209 */ /* 0x000fe40007810000 */
[----:B------:R-:W-:Y:S02]  /*4e00*/  FSEL R25, R46, -INF , P6 ;  /* 0xff8000002e197808 */ /* 0x000fe40003000000 */
[----:B------:R-:W-:Y:S01]  /*4e10*/  ISETP.GT.AND P6, PT, R48, 0x99, PT ;  /* 0x000000993000780c */ /* 0x000fe20003fc4270 */
[----:B------:R-:W3:Y:S01]  /*4e20*/  MUFU.TANH R20, R20 ;  /* 0x0000001400147308 */ /* 0x000ee20000002400 */
[----:B------:R-:W-:-:S02]  /*4e30*/  FSEL R177, R36, -INF , P2 ;  /* 0xff80000024b17808 */ /* 0x000fc40001000000 */
[----:B------:R-:W-:Y:S02]  /*4e40*/  FMNMX.FTZ R64, R175, R64, !PT ;  /* 0x00000040af407209 */ /* 0x000fe40007810000 */
[----:B------:R-:W-:Y:S02]  /*4e50*/  FSEL R29, R128, -INF , P5 ;  /* 0xff800000801d7808 */ /* 0x000fe40002800000 */
[----:B------:R-:W-:Y:S01]  /*4e60*/  ISETP.GT.AND P5, PT, R48, 0xa0, PT ;  /* 0x000000a03000780c */ /* 0x000fe20003fa4270 */
[----:B------:R-:W-:Y:S01]  /*4e70*/  MUFU.TANH R26, R26 ;  /* 0x0000001a001a7308 */ /* 0x000fe20000002400 */
[----:B----4-:R-:W-:Y:S02]  /*4e80*/  FSEL R179, R40, -INF , P6 ;  /* 0xff80000028b37808 */ /* 0x010fe40003000000 */
[----:B------:R-:W-:Y:S02]  /*4e90*/  FMNMX.FTZ R64, R177, R64, !PT ;  /* 0x00000040b1407209 */ /* 0x000fe40007810000 */
[----:B------:R-:W-:-:S02]  /*4ea0*/  FSEL R135, R34, -INF , P4 ;  /* 0xff80000022877808 */ /* 0x000fc40002000000 */
[----:B------:R-:W-:Y:S01]  /*4eb0*/  ISETP.GT.AND P4, PT, R48, 0xa1, PT ;  /* 0x000000a13000780c */ /* 0x000fe20003f84270 */
[----:B------:R-:W-:Y:S01]  /*4ec0*/  MUFU.TANH R30, R30 ;  /* 0x0000001e001e7308 */ /* 0x000fe20000002400 */
[----:B------:R-:W-:Y:S02]  /*4ed0*/  FSEL R181, R24, -INF , P5 ;  /* 0xff80000018b57808 */ /* 0x000fe40002800000 */
[----:B------:R-:W-:Y:S02]  /*4ee0*/  FMNMX.FTZ R64, R179, R64, !PT ;  /* 0x00000040b3407209 */ /* 0x000fe40007810000 */
[----:B--2---:R-:W-:Y:S02]  /*4ef0*/  FSEL R139, R56, -INF , P3 ;  /* 0xff800000388b7808 */ /* 0x004fe40001800000 */
[----:B------:R-:W-:Y:S02]  /*4f00*/  ISETP.GT.AND P3, PT, R48, 0xa8, PT ;  /* 0x000000a83000780c */ /* 0x000fe40003f64270 */
[----:B-1----:R-:W-:-:S02]  /*4f10*/  FSEL R183, R14, -INF , P4 ;  /* 0xff8000000eb77808 */ /* 0x002fc40002000000 */
[----:B------:R-:W-:Y:S02]  /*4f20*/  FMNMX.FTZ R64, R181, R64, !PT ;  /* 0x00000040b5407209 */ /* 0x000fe40007810000 */
[----:B------:R-:W-:Y:S02]  /*4f30*/  FSEL R143, R38, -INF , P2 ;  /* 0xff800000268f7808 */ /* 0x000fe40001000000 */
[----:B------:R-:W-:Y:S02]  /*4f40*/  ISETP.GT.AND P2, PT, R48, 0xa9, PT ;  /* 0x000000a93000780c */ /* 0x000fe40003f44270 */
[----:B0-----:R-:W-:Y:S01]  /*4f50*/  FSEL R185, R28, -INF , P3 ;  /* 0xff8000001cb97808 */ /* 0x001fe20001800000 */
[----:B------:R-:W-:Y:S01]  /*4f60*/  FMUL.FTZ R28, R31, UR6 ;  /* 0x000000061f1c7c20 */ /* 0x000fe20008410000 */
[----:B------:R-:W-:Y:S02]  /*4f70*/  FMNMX.FTZ R64, R183, R64, !PT ;  /* 0x00000040b7407209 */ /* 0x000fe40007810000 */
[----:B---3--:R-:W-:-:S02]  /*4f80*/  FSEL R187, R20, -INF , P2 ;  /* 0xff80000014bb7808 */ /* 0x008fc40001000000 */
[----:B------:R-:W-:Y:S01]  /*4f90*/  FMNMX.FTZ R64, R185, R64, !PT ;  /* 0x00000040b9407209 */ /* 0x000fe20007810000 */
[----:B------:R-:W0:Y:S01]  /*4fa0*/  MUFU.TANH R20, R39 ;  /* 0x0000002700147308 */ /* 0x000e220000002400 */
[-C--:B------:R-:W-:Y:S02]  /*4fb0*/  MOV R76, R87.reuse ;  /* 0x00000057004c7202 */ /* 0x080fe40000000f00 */
[----:B------:R-:W-:Y:S02]  /*4fc0*/  FMNMX.FTZ R64, R187, R64, !PT ;  /* 0x00000040bb407209 */ /* 0x000fe40007810000 */
[----:B------:R-:W-:-:S03]  /*4fd0*/  MOV R62, R87 ;  /* 0x00000057003e7202 */ /* 0x000fc60000000f00 */
[----:B------:R-:W1:Y:S01]  /*4fe0*/  SHFL.BFLY PT, R89, R64, 0x2, 0x1f ;  /* 0x0c401f0040597f89 */ /* 0x000e6200000e0000 */
[----:B------:R-:W-:Y:S01]  /*4ff0*/  MUFU.TANH R28, R28 ;  /* 0x0000001c001c7308 */ /* 0x000fe20000002400 */
[----:B-1----:R-:W-:Y:S01]  /*5000*/  FMNMX.FTZ R24, R64, R89, !PT ;  /* 0x0000005940187209 */ /* 0x002fe20007810000 */
[----:B------:R-:W-:-:S04]  /*5010*/  IMAD.MOV.U32 R64, RZ, RZ, R87 ;  /* 0x000000ffff407224 */ /* 0x000fc800078e0057 */
[----:B------:R-:W1:Y:S02]  /*5020*/  SHFL.BFLY PT, R89, R24, 0x1, 0x1f ;  /* 0x0c201f0018597f89 */ /* 0x000e6400000e0000 */
[----:B-1----:R-:W-:Y:S01]  /*5030*/  FMNMX.FTZ R89, R24, R89, !PT ;  /* 0x0000005918597209 */ /* 0x002fe20007810000 */
[----:B------:R-:W-:-:S03]  /*5040*/  FMUL.FTZ R24, R27, UR6 ;  /* 0x000000061b187c20 */ /* 0x000fc60008410000 */
[C---:B------:R-:W-:Y:S01]  /*5050*/  FSETP.NEU.FTZ.AND P0, PT, R89.reuse, -INF , PT ;  /* 0xff8000005900780b */ /* 0x040fe20003f1d000 */
[----:B------:R-:W-:Y:S02]  /*5060*/  FMUL.FTZ R14, R89, R88 ;  /* 0x00000058590e7220 */ /* 0x000fe40000410000 */
[----:B------:R-:W1:Y:S03]  /*5070*/  MUFU.TANH R24, R24 ;  /* 0x0000001800187308 */ /* 0x000e660000002400 */
[----:B------:R-:W-:Y:S02]  /*5080*/  FSEL R14, R14, RZ, P0 ;  /* 0x000000ff0e0e7208 */ /* 0x000fe40000000000 */
[----:B------:R-:W-:-:S03]  /*5090*/  ISETP.NE.AND P0, PT, R122, RZ, PT ;  /* 0x000000ff7a00720c */ /* 0x000fc60003f05270 */
[--C-:B------:R-:W-:Y:S01]  /*50a0*/  FFMA.FTZ R27, R12, R88, -R14.reuse ;  /* 0x000000580c1b7223 */ /* 0x100fe2000001080e */
[----:B------:R-:W-:Y:S01]  /*50b0*/  FMNMX.FTZ R12, R11, R10, !PT ;  /* 0x0000000a0b0c7209 */ /* 0x000fe20007810000 */
[-CC-:B------:R-:W-:Y:S01]  /*50c0*/  FFMA.FTZ R180, R101, R88.reuse, -R14.reuse ;  /* 0x0000005865b47223 */ /* 0x180fe2000001080e */
[-CC-:B------:R-:W-:Y:S01]  /*50d0*/  FFMA.FTZ R101, R121, R88.reuse, -R14.reuse ;  /* 0x0000005879657223 */ /* 0x180fe2000001080e */
[----:B0-----:R-:W-:Y:S01]  /*50e0*/  FSEL R121, R20, -INF , P6 ;  /* 0xff80000014797808 */ /* 0x001fe20003000000 */
[--C-:B------:R-:W-:Y:S01]  /*50f0*/  FFMA.FTZ R190, R123, R88, -R14.reuse ;  /* 0x000000587bbe7223 */ /* 0x100fe2000001080e */
[----:B------:R-:W-:Y:S01]  /*5100*/  FMNMX.FTZ R12, R13, R12, !PT ;  /* 0x0000000c0d0c7209 */ /* 0x000fe20007810000 */
        /* <DEDUP_REMOVED lines=9> */
[----:B------:R-:W-:Y:S01]  /*51a0*/  FSEL R137, R30, -INF , P3 ;  /* 0xff8000001e897808 */ /* 0x000fe20001800000 */
[--C-:B------:R-:W-:Y:S01]  /*51b0*/  FFMA.FTZ R109, R133, R88, -R14.reuse ;  /* 0x00000058856d7223 */ /* 0x100fe2000001080e */
[----:B------:R-:W-:Y:S01]  /*51c0*/  FMNMX.FTZ R12, R41, R12, !PT ;  /* 0x0000000c290c7209 */ /* 0x000fe20007810000 */
[--C-:B------:R-:W-:Y:S01]  /*51d0*/  FFMA.FTZ R178, R93, R88, -R14.reuse ;  /* 0x000000585db27223 */ /* 0x100fe2000001080e */
[----:B------:R-:W-:Y:S01]  /*51e0*/  FSEL R145, R28, -INF , P2 ;  /* 0xff8000001c917808 */ /* 0x000fe20001000000 */
        /* <DEDUP_REMOVED lines=26> */
[-CC-:B------:R-:W-:Y:S01]  /*5390*/  FFMA.FTZ R200, R149, R88.reuse, -R14.reuse ;  /* 0x0000005895c87223 */ /* 0x180fe2000001080e */
[-CC-:B------:R-:W-:Y:S01]  /*53a0*/  FFMA.FTZ R115, R151, R88.reuse, -R14.reuse ;  /* 0x0000005897737223 */ /* 0x180fe2000001080e */
[--C-:B------:R-:W-:Y:S01]  /*53b0*/  FFMA.FTZ R202, R153, R88, -R14.reuse ;  /* 0x0000005899ca7223 */ /* 0x100fe2000001080e */
[----:B------:R-:W-:Y:S01]  /*53c0*/  FMNMX.FTZ R12, R57, R12, !PT ;  /* 0x0000000c390c7209 */ /* 0x000fe20007810000 */
[-CC-:B------:R-:W-:Y:S01]  /*53d0*/  FFMA.FTZ R117, R155, R88.reuse, -R14.reuse ;  /* 0x000000589b757223 */ /* 0x180fe2000001080e */
[--C-:B------:R-:W-:Y:S01]  /*53e0*/  FFMA.FTZ R204, R157, R88, -R14.reuse ;  /* 0x000000589dcc7223 */ /* 0x100fe2000001080e */
[----:B------:R-:W3:Y:S01]  /*53f0*/  MUFU.EX2 R180, R180 ;  /* 0x000000b400b47308 */ /* 0x000ee20000000800 */
[----:B------:R-:W-:Y:S01]  /*5400*/  FMNMX.FTZ R12, R59, R12, !PT ;  /* 0x0000000c3b0c7209 */ /* 0x000fe20007810000 */
[-CC-:B------:R-:W-:Y:S01]  /*5410*/  FFMA.FTZ R119, R159, R88.reuse, -R14.reuse ;  /* 0x000000589f777223 */ /* 0x180fe2000001080e */
[-CC-:B------:R-:W-:Y:S01]  /*5420*/  FFMA.FTZ R206, R161, R88.reuse, -R14.reuse ;  /* 0x00000058a1ce7223 */ /* 0x180fe2000001080e */
[--C-:B------:R-:W-:Y:S01]  /*5430*/  FFMA.FTZ R125, R163, R88, -R14.reuse ;  /* 0x00000058a37d7223 */ /* 0x100fe2000001080e */
[----:B------:R-:W-:Y:S01]  /*5440*/  FMNMX.FTZ R12, R61, R12, !PT ;  /* 0x0000000c3d0c7209 */ /* 0x000fe20007810000 */
[-CC-:B------:R-:W-:Y:S01]  /*5450*/  FFMA.FTZ R208, R165, R88.reuse, -R14.reuse ;  /* 0x00000058a5d07223 */ /* 0x180fe2000001080e */
[--C-:B------:R-:W-:Y:S01]  /*5460*/  FFMA.FTZ R129, R167, R88, -R14.reuse ;  /* 0x00000058a7817223 */ /* 0x100fe2000001080e */
[----:B------:R-:W4:Y:S01]  /*5470*/  MUFU.EX2 R39, R39 ;  /* 0x0000002700277308 */ /* 0x000f220000000800 */
[----:B------:R-:W-:Y:S01]  /*5480*/  FMNMX.FTZ R12, R63, R12, !PT ;  /* 0x0000000c3f0c7209 */ /* 0x000fe20007810000 */
[-CC-:B------:R-:W-:Y:S01]  /*5490*/  FFMA.FTZ R210, R169, R88.reuse, -R14.reuse ;  /* 0x00000058a9d27223 */ /* 0x180fe2000001080e */
[-CC-:B------:R-:W-:Y:S01]  /*54a0*/  FFMA.FTZ R131, R171, R88.reuse, -R14.reuse ;  /* 0x00000058ab837223 */ /* 0x180fe2000001080e */
[--C-:B------:R-:W-:Y:S01]  /*54b0*/  FFMA.FTZ R212, R173, R88, -R14.reuse ;  /* 0x00000058add47223 */ /* 0x100fe2000001080e */
[----:B------:R-:W-:Y:S01]  /*54c0*/  FMNMX.FTZ R12, R65, R12, !PT ;  /* 0x0000000c410c7209 */ /* 0x000fe20007810000 */
[-CC-:B------:R-:W-:Y:S01]  /*54d0*/  FFMA.FTZ R141, R175, R88.reuse, -R14.reuse ;  /* 0x00000058af8d7223 */ /* 0x180fe2000001080e */
[--C-:B------:R-:W-:Y:S01]  /*54e0*/  FFMA.FTZ R216, R181, R88, -R14.reuse ;  /* 0x00000058b5d87223 */ /* 0x100fe2000001080e */
[----:B------:R-:W5:Y:S01]  /*54f0*/  MUFU.EX2 R182, R182 ;  /* 0x000000b600b67308 */ /* 0x000f620000000800 */
[----:B------:R-:W-:Y:S01]  /*5500*/  FMNMX.FTZ R12, R67, R12, !PT ;  /* 0x0000000c430c7209 */ /* 0x000fe20007810000 */
[-CC-:B------:R-:W-:Y:S01]  /*5510*/  FFMA.FTZ R149, R183, R88.reuse, -R14.reuse ;  /* 0x00000058b7957223 */ /* 0x180fe2000001080e */
[-CC-:B------:R-:W-:Y:S01]  /*5520*/  FFMA.FTZ R218, R185, R88.reuse, -R14.reuse ;  /* 0x00000058b9da7223 */ /* 0x180fe2000001080e */
[----:B------:R-:W-:Y:S01]  /*5530*/  FFMA.FTZ R151, R187, R88, -R14 ;  /* 0x00000058bb977223 */ /* 0x000fe2000001080e */
[----:B------:R-:W-:-:S03]  /*5540*/  FMNMX.FTZ R12, R69, R12, !PT ;  /* 0x0000000c450c7209 */ /* 0x000fc60007810000 */
[----:B------:R-:W5:Y:S01]  /*5550*/  MUFU.EX2 R91, R91 ;  /* 0x0000005b005b7308 */ /* 0x000f620000000800 */
[----:B------:R-:W-:-:S04]  /*5560*/  FMNMX.FTZ R12, R71, R12, !PT ;  /* 0x0000000c470c7209 */ /* 0x000fc80007810000 */
[----:B------:R-:W-:-:S03]  /*5570*/  FMNMX.FTZ R12, R73, R12, !PT ;  /* 0x0000000c490c7209 */ /* 0x000fc60007810000 */
[----:B------:R-:W5:Y:S01]  /*5580*/  MUFU.EX2 R184, R184 ;  /* 0x000000b800b87308 */ /* 0x000f620000000800 */
        /* <DEDUP_REMOVED lines=45> */
[----:B------:R-:W-:-:S06]  /*5860*/  FMUL.FTZ R38, R133, R88 ;  /* 0x0000005885267220 */ /* 0x000fcc0000410000 */
[----:B------:R-:W-:Y:S01]  /*5870*/  MUFU.EX2 R117, R117 ;  /* 0x0000007500757308 */ /* 0x000fe20000000800 */
[----:B------:R-:W-:Y:S02]  /*5880*/  FSEL R38, R38, RZ, P2 ;  /* 0x000000ff26267208 */ /* 0x000fe40001000000 */
[----:B------:R-:W-:Y:S01]  /*5890*/  ISETP.GE.AND P2, PT, R80, 0xb1, PT ;  /* 0x000000b15000780c */ /* 0x000fe20003f46270 */
[----:B------:R-:W-:Y:S02]  /*58a0*/  IMAD.MOV.U32 R80, RZ, RZ, R87 ;  /* 0x000000ffff507224 */ /* 0x000fe400078e0057 */
[-CC-:B------:R-:W-:Y:S01]  /*58b0*/  FFMA.FTZ R177, R11, R88.reuse, -R38.reuse ;  /* 0x000000580bb17223 */ /* 0x180fe20000010826 */
[----:B------:R-:W-:Y:S01]  /*58c0*/  FADD.FTZ R11, R176, R27 ;  /* 0x0000001bb00b7221 */ /* 0x000fe20000010000 */
[-CC-:B------:R-:W-:Y:S01]  /*58d0*/  FFMA.FTZ R12, R10, R88.reuse, -R38.reuse ;  /* 0x000000580a0c7223 */ /* 0x180fe20000010826 */
[-CC-:B------:R-:W-:Y:S01]  /*58e0*/  FFMA.FTZ R179, R13, R88.reuse, -R38.reuse ;  /* 0x000000580db37223 */ /* 0x180fe20000010826 */
[-CC-:B------:R-:W-:Y:S01]  /*58f0*/  FFMA.FTZ R14, R15, R88.reuse, -R38.reuse ;  /* 0x000000580f0e7223 */ /* 0x180fe20000010826 */
[----:B-1----:R-:W-:Y:S01]  /*5900*/  FADD.FTZ R10, R178, R11 ;  /* 0x0000000bb20a7221 */ /* 0x002fe20000010000 */
[----:B------:R-:W-:Y:S01]  /*5910*/  MUFU.EX2 R177, R177 ;  /* 0x000000b100b17308 */ /* 0x000fe20000000800 */
[-CC-:B------:R-:W-:Y:S01]  /*5920*/  FFMA.FTZ R181, R21, R88.reuse, -R38.reuse ;  /* 0x0000005815b57223 */ /* 0x180fe20000010826 */
[-C--:B------:R-:W-:Y:S01]  /*5930*/  FFMA.FTZ R20, R41, R88.reuse, -R38 ;  /* 0x0000005829147223 */ /* 0x080fe20000010826 */
[----:B--2---:R-:W-:Y:S01]  /*5940*/  FADD.FTZ R11, R31, R10 ;  /* 0x0000000a1f0b7221 */ /* 0x004fe20000010000 */
[-CC-:B------:R-:W-:Y:S01]  /*5950*/  FFMA.FTZ R183, R43, R88.reuse, -R38.reuse ;  /* 0x000000582bb77223 */ /* 0x180fe20000010826 */
[-CC-:B------:R-:W-:Y:S01]  /*5960*/  FFMA.FTZ R24, R45, R88.reuse, -R38.reuse ;  /* 0x000000582d187223 */ /* 0x180fe20000010826 */
[-CC-:B------:R-:W-:Y:S01]  /*5970*/  FFMA.FTZ R185, R47, R88.reuse, -R38.reuse ;  /* 0x000000582fb97223 */ /* 0x180fe20000010826 */
[----:B---3--:R-:W-:Y:S01]  /*5980*/  FADD.FTZ R10, R180, R11 ;  /* 0x0000000bb40a7221 */ /* 0x008fe20000010000 */
[----:B------:R-:W0:Y:S01]  /*5990*/  MUFU.EX2 R12, R12 ;  /* 0x0000000c000c7308 */ /* 0x000e220000000800 */
[-CC-:B------:R-:W-:Y:S01]  /*59a0*/  FFMA.FTZ R26, R49, R88.reuse, -R38.reuse ;  /* 0x00000058311a7223 */ /* 0x180fe20000010826 */
[-C--:B------:R-:W-:Y:S01]  /*59b0*/  FFMA.FTZ R187, R51, R88.reuse, -R38 ;  /* 0x0000005833bb7223 */ /* 0x080fe20000010826 */
[----:B----4-:R-:W-:Y:S01]  /*59c0*/  FADD.FTZ R11, R39, R10 ;  /* 0x0000000a270b7221 */ /* 0x010fe20000010000 */
[-CC-:B------:R-:W-:Y:S01]  /*59d0*/  FFMA.FTZ R28, R53, R88.reuse, -R38.reuse ;  /* 0x00000058351c7223 */ /* 0x180fe20000010826 */
[-CC-:B------:R-:W-:Y:S01]  /*59e0*/  FFMA.FTZ R189, R55, R88.reuse, -R38.reuse ;  /* 0x0000005837bd7223 */ /* 0x180fe20000010826 */
[-CC-:B------:R-:W-:Y:S01]  /*59f0*/  FFMA.FTZ R30, R57, R88.reuse, -R38.reuse ;  /* 0x00000058391e7223 */ /* 0x180fe20000010826 */
[----:B-----5:R-:W-:Y:S01]  /*5a00*/  FADD.FTZ R10, R182, R11 ;  /* 0x0000000bb60a7221 */ /* 0x020fe20000010000 */
[----:B------:R-:W1:Y:S01]  /*5a10*/  MUFU.EX2 R179, R179 ;  /* 0x000000b300b37308 */ /* 0x000e620000000800 */
[-CC-:B------:R-:W-:Y:S01]  /*5a20*/  FFMA.FTZ R191, R59, R88.reuse, -R38.reuse ;  /* 0x000000583bbf7223 */ /* 0x180fe20000010826 */
[-C--:B------:R-:W-:Y:S01]  /*5a30*/  FFMA.FTZ R32, R61, R88.reuse, -R38 ;  /* 0x000000583d207223 */ /* 0x080fe20000010826 */
[----:B------:R-:W-:Y:S01]  /*5a40*/  FADD.FTZ R11, R91, R10 ;  /* 0x0000000a5b0b7221 */ /* 0x000fe20000010000 */
[-CC-:B------:R-:W-:Y:S01]  /*5a50*/  FFMA.FTZ R193, R63, R88.reuse, -R38.reuse ;  /* 0x000000583fc17223 */ /* 0x180fe20000010826 */
[-CC-:B------:R-:W-:Y:S01]  /*5a60*/  FFMA.FTZ R34, R65, R88.reuse, -R38.reuse ;  /* 0x0000005841227223 */ /* 0x180fe20000010826 */
[-C--:B------:R-:W-:Y:S01]  /*5a70*/  FFMA.FTZ R195, R67, R88.reuse, -R38 ;  /* 0x0000005843c37223 */ /* 0x080fe20000010826 */
[----:B------:R-:W-:Y:S01]  /*5a80*/  FADD.FTZ R44, R184, R11 ;  /* 0x0000000bb82c7221 */ /* 0x000fe20000010000 */
[----:B------:R-:W2:Y:S01]  /*5a90*/  MUFU.EX2 R14, R14 ;  /* 0x0000000e000e7308 */ /* 0x000ea20000000800 */
[----:B0-----:R-:W-:Y:S01]  /*5aa0*/  FADD.FTZ R10, R177, R12 ;  /* 0x0000000cb10a7221 */ /* 0x001fe20000010000 */
[-C--:B------:R-:W-:Y:S01]  /*5ab0*/  FFMA.FTZ R36, R69, R88.reuse, -R38 ;  /* 0x0000005845247223 */ /* 0x080fe20000010826 */
[----:B------:R-:W-:Y:S01]  /*5ac0*/  FADD.FTZ R13, R93, R44 ;  /* 0x0000002c5d0d7221 */ /* 0x000fe20000010000 */
[-CC-:B------:R-:W-:Y:S01]  /*5ad0*/  FFMA.FTZ R197, R71, R88.reuse, -R38.reuse ;  /* 0x0000005847c57223 */ /* 0x180fe20000010826 */
[-CC-:B------:R-:W-:Y:S01]  /*5ae0*/  FFMA.FTZ R40, R73, R88.reuse, -R38.reuse ;  /* 0x0000005849287223 */ /* 0x180fe20000010826 */
[-C--:B------:R-:W-:Y:S01]  /*5af0*/  FFMA.FTZ R199, R75, R88.reuse, -R38 ;  /* 0x000000584bc77223 */ /* 0x080fe20000010826 */
[----:B------:R-:W-:Y:S01]  /*5b00*/  FADD.FTZ R46, R186, R13 ;  /* 0x0000000dba2e7221 */ /* 0x000fe20000010000 */
[----:B------:R-:W0:Y:S01]  /*5b10*/  MUFU.EX2 R181, R181 ;  /* 0x000000b500b57308 */ /* 0x000e220000000800 */
[----:B-1----:R-:W-:Y:S01]  /*5b20*/  FADD.FTZ R11, R179, R10 ;  /* 0x0000000ab30b7221 */ /* 0x002fe20000010000 */
[-C--:B------:R-:W-:Y:S01]  /*5b30*/  FFMA.FTZ R42, R77, R88.reuse, -R38 ;  /* 0x000000584d2a7223 */ /* 0x080fe20000010826 */
[----:B------:R-:W-:Y:S01]  /*5b40*/  FADD.FTZ R13, R99, R46 ;  /* 0x0000002e630d7221 */ /* 0x000fe20000010000 */
[-CC-:B------:R-:W-:Y:S01]  /*5b50*/  FFMA.FTZ R201, R79, R88.reuse, -R38.reuse ;  /* 0x000000584fc97223 */ /* 0x180fe20000010826 */
[-CC-:B------:R-:W-:Y:S01]  /*5b60*/  FFMA.FTZ R44, R33, R88.reuse, -R38.reuse ;  /* 0x00000058212c7223 */ /* 0x180fe20000010826 */
[-CC-:B------:R-:W-:Y:S01]  /*5b70*/  FFMA.FTZ R203, R81, R88.reuse, -R38.reuse ;  /* 0x0000005851cb7223 */ /* 0x180fe20000010826 */
[----:B------:R-:W-:Y:S01]  /*5b80*/  FADD.FTZ R46, R188, R13 ;  /* 0x0000000dbc2e7221 */ /* 0x000fe20000010000 */
[----:B------:R-:W1:Y:S01]  /*5b90*/  MUFU.EX2 R20, R20 ;  /* 0x0000001400147308 */ /* 0x000e620000000800 */
[----:B--2---:R-:W-:Y:S01]  /*5ba0*/  FADD.FTZ R10, R14, R11 ;  /* 0x0000000b0e0a7221 */ /* 0x004fe20000010000 */
        /* <DEDUP_REMOVED lines=12> */
[-CC-:B------:R-:W-:Y:S01]  /*5c70*/  FFMA.FTZ R29, R29, R88.reuse, -R38.reuse ;  /* 0x000000581d1d7223 */ /* 0x180fe20000010826 */
[----:B------:R-:W-:Y:S01]  /*5c80*/  FADD.FTZ R48, R192, R13 ;  /* 0x0000000dc0307221 */ /* 0x000fe20000010000 */
[----:B------:R-:W0:Y:S01]  /*5c90*/  MUFU.EX2 R24, R24 ;  /* 0x0000001800187308 */ /* 0x000e220000000800 */
[----:B-1----:R-:W-:Y:S01]  /*5ca0*/  FADD.FTZ R10, R20, R11 ;  /* 0x0000000b140a7221 */ /* 0x002fe20000010000 */
[-C--:B------:R-:W-:Y:S01]  /*5cb0*/  FFMA.FTZ R135, R135, R88.reuse, -R38 ;  /* 0x0000005887877223 */ /* 0x080fe20000010826 */
[----:B------:R-:W-:Y:S01]  /*5cc0*/  FADD.FTZ R13, R107, R48 ;  /* 0x000000306b0d7221 */ /* 0x000fe20000010000 */
[-CC-:B------:R-:W-:Y:S01]  /*5cd0*/  FFMA.FTZ R48, R37, R88.reuse, -R38.reuse ;  /* 0x0000005825307223 */ /* 0x180fe20000010826 */
[-CC-:B------:R-:W-:Y:S01]  /*5ce0*/  FFMA.FTZ R139, R139, R88.reuse, -R38.reuse ;  /* 0x000000588b8b7223 */ /* 0x180fe20000010826 */
[-C--:B------:R-:W-:Y:S01]  /*5cf0*/  FFMA.FTZ R143, R143, R88.reuse, -R38 ;  /* 0x000000588f8f7223 */ /* 0x080fe20000010826 */
[----:B------:R-:W-:Y:S01]  /*5d00*/  FADD.FTZ R50, R194, R13 ;  /* 0x0000000dc2327221 */ /* 0x000fe20000010000 */
[----:B------:R-:W1:Y:S01]  /*5d10*/  MUFU.EX2 R185, R185 ;  /* 0x000000b900b97308 */ /* 0x000e620000000800 */
[----:B--2---:R-:W-:Y:S01]  /*5d20*/  FADD.FTZ R11, R183, R10 ;  /* 0x0000000ab70b7221 */ /* 0x004fe20000010000 */
[-CC-:B------:R-:W-:Y:S01]  /*5d30*/  FFMA.FTZ R121, R121, R88.reuse, -R38.reuse ;  /* 0x0000005879797223 */ /* 0x180fe20000010826 */
[-CC-:B------:R-:W-:Y:S01]  /*5d40*/  FFMA.FTZ R123, R123, R88.reuse, -R38.reuse ;  /* 0x000000587b7b7223 */ /* 0x180fe20000010826 */
[-CC-:B------:R-:W-:Y:S01]  /*5d50*/  FFMA.FTZ R127, R127, R88.reuse, -R38.reuse ;  /* 0x000000587f7f7223 */ /* 0x180fe20000010826 */
[-CC-:B------:R-:W-:Y:S01]  /*5d60*/  FFMA.FTZ R137, R137, R88.reuse, -R38.reuse ;  /* 0x0000005889897223 */ /* 0x180fe20000010826 */
[----:B------:R-:W-:Y:S01]  /*5d70*/  FFMA.FTZ R145, R145, R88, -R38 ;  /* 0x0000005891917223 */ /* 0x000fe20000010826 */
[----:B------:R-:W-:Y:S01]  /*5d80*/  F2FP.BF16.F32.PACK_AB R177, R12, R177 ;  /* 0x000000b10cb1723e */ /* 0x000fe200000010ff */
[----:B------:R-:W2:Y:S01]  /*5d90*/  MUFU.EX2 R26, R26 ;  /* 0x0000001a001a7308 */ /* 0x000ea20000000800 */
[----:B0-----:R-:W-:Y:S01]  /*5da0*/  FADD.FTZ R10, R24, R11 ;  /* 0x0000000b180a7221 */ /* 0x001fe20000010000 */
[----:B------:R-:W-:Y:S01]  /*5db0*/  F2FP.BF16.F32.PACK_AB R179, R14, R179 ;  /* 0x000000b30eb3723e */ /* 0x000fe200000010ff */
[--C-:B------:R-:W-:Y:S01]  /*5dc0*/  IMAD.MOV.U32 R85, RZ, RZ, R87.reuse ;  /* 0x000000ffff557224 */ /* 0x100fe200078e0057 */
[----:B------:R-:W-:Y:S01]  /*5dd0*/  F2FP.BF16.F32.PACK_AB R176, R27, R176 ;  /* 0x000000b01bb0723e */ /* 0x000fe200000010ff */
[--C-:B------:R-:W-:Y:S01]  /*5de0*/  IMAD.MOV.U32 R81, RZ, RZ, R87.reuse ;  /* 0x000000ffff517224 */ /* 0x100fe200078e0057 */
[----:B------:R-:W-:Y:S01]  /*5df0*/  F2FP.BF16.F32.PACK_AB R178, R31, R178 ;  /* 0x000000b21fb2723e */ /* 0x000fe200000010ff */
[--C-:B------:R-:W-:Y:S01]  /*5e00*/  IMAD.MOV.U32 R79, RZ, RZ, R87.reuse ;  /* 0x000000ffff4f7224 */ /* 0x100fe200078e0057 */
[----:B------:R-:W0:Y:S01]  /*5e10*/  MUFU.EX2 R187, R187 ;  /* 0x000000bb00bb7308 */ /* 0x000e220000000800 */
[----:B-1----:R-:W-:Y:S01]  /*5e20*/  FADD.FTZ R11, R185, R10 ;  /* 0x0000000ab90b7221 */ /* 0x002fe20000010000 */
[----:B------:R-:W-:Y:S01]  /*5e30*/  F2FP.BF16.F32.PACK_AB R180, R39, R180 ;  /* 0x000000b427b4723e */ /* 0x000fe200000010ff */
[--C-:B------:R-:W-:Y:S01]  /*5e40*/  IMAD.MOV.U32 R77, RZ, RZ, R87.reuse ;  /* 0x000000ffff4d7224 */ /* 0x100fe200078e0057 */
[----:B------:R-:W-:Y:S01]  /*5e50*/  F2FP.BF16.F32.PACK_AB R183, R24, R183 ;  /* 0x000000b718b7723e */ /* 0x000fe200000010ff */
[--C-:B------:R-:W-:Y:S01]  /*5e60*/  IMAD.MOV.U32 R75, RZ, RZ, R87.reuse ;  /* 0x000000ffff4b7224 */ /* 0x100fe200078e0057 */
[----:B------:R-:W-:Y:S01]  /*5e70*/  F2FP.BF16.F32.PACK_AB R182, R91, R182 ;  /* 0x000000b65bb6723e */ /* 0x000fe200000010ff */
[----:B------:R-:W-:Y:S01]  /*5e80*/  IMAD.MOV.U32 R73, RZ, RZ, R87 ;  /* 0x000000ffff497224 */ /* 0x000fe200078e0057 */
[----:B------:R-:W1:Y:S01]  /*5e90*/  MUFU.EX2 R28, R28 ;  /* 0x0000001c001c7308 */ /* 0x000e620000000800 */
[C---:B--2---:R-:W-:Y:S01]  /*5ea0*/  FADD.FTZ R10, R26.reuse, R11 ;  /* 0x0000000b1a0a7221 */ /* 0x044fe20000010000 */
[----:B------:R-:W-:Y:S01]  /*5eb0*/  F2FP.BF16.F32.PACK_AB R185, R26, R185 ;  /* 0x000000b91ab9723e */ /* 0x000fe200000010ff */
[--C-:B------:R-:W-:Y:S01]  /*5ec0*/  IMAD.MOV.U32 R71, RZ, RZ, R87.reuse ;  /* 0x000000ffff477224 */ /* 0x100fe200078e0057 */
[----:B------:R-:W-:Y:S01]  /*5ed0*/  F2FP.BF16.F32.PACK_AB R184, R93, R184 ;  /* 0x000000b85db8723e */ /* 0x000fe200000010ff */
[--C-:B------:R-:W-:Y:S01]  /*5ee0*/  IMAD.MOV.U32 R67, RZ, RZ, R87.reuse ;  /* 0x000000ffff437224 */ /* 0x100fe200078e0057 */
[----:B------:R-:W-:Y:S01]  /*5ef0*/  F2FP.BF16.F32.PACK_AB R186, R99, R186 ;  /* 0x000000ba63ba723e */ /* 0x000fe200000010ff */
[--C-:B------:R-:W-:Y:S01]  /*5f00*/  IMAD.MOV.U32 R65, RZ, RZ, R87.reuse ;  /* 0x000000ffff417224 */ /* 0x100fe200078e0057 */
[----:B------:R-:W2:Y:S01]  /*5f10*/  MUFU.EX2 R189, R189 ;  /* 0x000000bd00bd7308 */ /* 0x000ea20000000800 */
[----:B0-----:R-:W-:Y:S01]  /*5f20*/  FADD.FTZ R11, R187, R10 ;  /* 0x0000000abb0b7221 */ /* 0x001fe20000010000 */
[----:B------:R-:W-:Y:S01]  /*5f30*/  F2FP.BF16.F32.PACK_AB R188, R101, R188 ;  /* 0x000000bc65bc723e */ /* 0x000fe200000010ff */
[--C-:B------:R-:W-:Y:S01]  /*5f40*/  IMAD.MOV.U32 R63, RZ, RZ, R87.reuse ;  /* 0x000000ffff3f7224 */ /* 0x100fe200078e0057 */
[----:B------:R-:W-:Y:S01]  /*5f50*/  F2FP.BF16.F32.PACK_AB R190, R103, R190 ;  /* 0x000000be67be723e */ /* 0x000fe200000010ff */
[--C-:B------:R-:W-:Y:S01]  /*5f60*/  IMAD.MOV.U32 R61, RZ, RZ, R87.reuse ;  /* 0x000000ffff3d7224 */ /* 0x100fe200078e0057 */
[----:B------:R-:W-:Y:S01]  /*5f70*/  F2FP.BF16.F32.PACK_AB R192, R107, R192 ;  /* 0x000000c06bc0723e */ /* 0x000fe200000010ff */
[----:B------:R-:W-:Y:S01]  /*5f80*/  IMAD.MOV.U32 R59, RZ, RZ, R87 ;  /* 0x000000ffff3b7224 */ /* 0x000fe200078e0057 */
[----:B------:R-:W0:Y:S01]  /*5f90*/  MUFU.EX2 R30, R30 ;  /* 0x0000001e001e7308 */ /* 0x000e220000000800 */
[C---:B-1----:R-:W-:Y:S01]  /*5fa0*/  FADD.FTZ R10, R28.reuse, R11 ;  /* 0x0000000b1c0a7221 */ /* 0x042fe20000010000 */
[C---:B------:R-:W-:Y:S01]  /*5fb0*/  FADD.FTZ R11, R109.reuse, R50 ;  /* 0x000000326d0b7221 */ /* 0x040fe20000010000 */
[----:B------:R-:W-:Y:S01]  /*5fc0*/  F2FP.BF16.F32.PACK_AB R187, R28, R187 ;  /* 0x000000bb1cbb723e */ /* 0x000fe200000010ff */
[----:B------:R-:W-:Y:S01]  /*5fd0*/  IMAD.MOV.U32 R57, RZ, RZ, R87 ;  /* 0x000000ffff397224 */ /* 0x000fe200078e0057 */
[----:B------:R-:W-:Y:S01]  /*5fe0*/  F2FP.BF16.F32.PACK_AB R194, R109, R194 ;  /* 0x000000c26dc2723e */ /* 0x000fe200000010ff */
[----:B------:R-:W-:Y:S01]  /*5ff0*/  FADD.FTZ R50, R196, R11 ;  /* 0x0000000bc4327221 */ /* 0x000fe20000010000 */
[----:B------:R-:W-:Y:S01]  /*6000*/  F2FP.BF16.F32.PACK_AB R196, R111, R196 ;  /* 0x000000c46fc4723e */ /* 0x000fe200000010ff */
[----:B------:R-:W1:Y:S01]  /*6010*/  MUFU.EX2 R191, R191 ;  /* 0x000000bf00bf7308 */ /* 0x000e620000000800 */
[----:B--2---:R-:W-:Y:S01]  /*6020*/  FADD.FTZ R3, R189, R10 ;  /* 0x0000000abd037221 */ /* 0x004fe20000010000 */
[----:B------:R-:W-:Y:S01]  /*6030*/  FADD.FTZ R11, R111, R50 ;  /* 0x000000326f0b7221 */ /* 0x000fe20000010000 */
[----:B------:R-:W-:Y:S01]  /*6040*/  F2FP.BF16.F32.PACK_AB R181, R20, R181 ;  /* 0x000000b514b5723e */ /* 0x000fe200000010ff */
[----:B------:R-:W-:Y:S01]  /*6050*/  IMAD.MOV.U32 R53, RZ, RZ, R87 ;  /* 0x000000ffff357224 */ /* 0x000fe200078e0057 */
[----:B------:R-:W-:Y:S01]  /*6060*/  MOV R83, R87 ;  /* 0x0000005700537202 */ /* 0x000fe20000000f00 */
[----:B------:R-:W-:Y:S01]  /*6070*/  FADD.FTZ R52, R198, R11 ;  /* 0x0000000bc6347221 */ /* 0x000fe20000010000 */
[C---:B------:R-:W-:Y:S01]  /*6080*/  F2FP.BF16.F32.PACK_AB R198, R113.reuse, R198 ;  /* 0x000000c671c6723e */ /* 0x040fe200000010ff */
[----:B------:R-:W2:Y:S01]  /*6090*/  MUFU.EX2 R32, R32 ;  /* 0x0000002000207308 */ /* 0x000ea20000000800 */
[C---:B0-----:R-:W-:Y:S01]  /*60a0*/  FADD.FTZ R10, R30.reuse, R3 ;  /* 0x000000031e0a7221 */ /* 0x041fe20000010000 */
[----:B------:R-:W-:Y:S01]  /*60b0*/  FADD.FTZ R11, R113, R52 ;  /* 0x00000034710b7221 */ /* 0x000fe20000010000 */
[----:B------:R-:W-:Y:S01]  /*60c0*/  F2FP.BF16.F32.PACK_AB R189, R30, R189 ;  /* 0x000000bd1ebd723e */ /* 0x000fe200000010ff */
[----:B------:R-:W-:Y:S01]  /*60d0*/  IMAD.MOV.U32 R51, RZ, RZ, R87 ;  /* 0x000000ffff337224 */ /* 0x000fe200078e0057 */
[-C--:B------:R-:W-:Y:S01]  /*60e0*/  MOV R69, R87.reuse ;  /* 0x0000005700457202 */ /* 0x080fe20000000f00 */
[----:B------:R-:W-:Y:S01]  /*60f0*/  FADD.FTZ R52, R200, R11 ;  /* 0x0000000bc8347221 */ /* 0x000fe20000010000 */
[----:B------:R-:W-:Y:S01]  /*6100*/  F2FP.BF16.F32.PACK_AB R200, R115, R200 ;  /* 0x000000c873c8723e */ /* 0x000fe200000010ff */
[----:B------:R-:W0:Y:S01]  /*6110*/  MUFU.EX2 R193, R193 ;  /* 0x000000c100c17308 */ /* 0x000e220000000800 */
[----:B-1----:R-:W-:Y:S01]  /*6120*/  FADD.FTZ R3, R191, R10 ;  /* 0x0000000abf037221 */ /* 0x002fe20000010000 */
[----:B------:R-:W-:Y:S01]  /*6130*/  FADD.FTZ R11, R115, R52 ;  /* 0x00000034730b7221 */ /* 0x000fe20000010000 */
[-C--:B------:R-:W-:Y:S01]  /*6140*/  MOV R55, R87.reuse ;  /* 0x0000005700377202 */ /* 0x080fe20000000f00 */
[----:B------:R-:W-:Y:S01]  /*6150*/  IMAD.MOV.U32 R49, RZ, RZ, R87 ;  /* 0x000000ffff317224 */ /* 0x000fe200078e0057 */
[----:B------:R-:W-:Y:S01]  /*6160*/  MOV R41, R87 ;  /* 0x0000005700297202 */ /* 0x000fe20000000f00 */
[----:B------:R-:W-:Y:S01]  /*6170*/  FADD.FTZ R54, R202, R11 ;  /* 0x0000000bca367221 */ /* 0x000fe20000010000 */
[C---:B------:R-:W-:Y:S01]  /*6180*/  F2FP.BF16.F32.PACK_AB R202, R117.reuse, R202 ;  /* 0x000000ca75ca723e */ /* 0x040fe200000010ff */
[----:B------:R-:W1:Y:S01]  /*6190*/  MUFU.EX2 R34, R34 ;  /* 0x0000002200227308 */ /* 0x000e620000000800 */
[C---:B--2---:R-:W-:Y:S01]  /*61a0*/  FADD.FTZ R10, R32.reuse, R3 ;  /* 0x00000003200a7221 */ /* 0x044fe20000010000 */
[----:B------:R-:W-:Y:S01]  /*61b0*/  FADD.FTZ R11, R117, R54 ;  /* 0x00000036750b7221 */ /* 0x000fe20000010000 */
[----:B------:R-:W-:Y:S01]  /*61c0*/  F2FP.BF16.F32.PACK_AB R191, R32, R191 ;  /* 0x000000bf20bf723e */ /* 0x000fe200000010ff */
[--C-:B------:R-:W-:Y:S01]  /*61d0*/  IMAD.MOV.U32 R47, RZ, RZ, R87.reuse ;  /* 0x000000ffff2f7224 */ /* 0x100fe200078e0057 */
[----:B------:R-:W-:Y:S01]  /*61e0*/  MOV R27, R87 ;  /* 0x00000057001b7202 */ /* 0x000fe20000000f00 */
[----:B------:R-:W-:-:S02]  /*61f0*/  IMAD.MOV.U32 R45, RZ, RZ, R87 ;  /* 0x000000ffff2d7224 */ /* 0x000fc400078e0057 */
[----:B------:R-:W2:Y:S01]  /*6200*/  MUFU.EX2 R195, R195 ;  /* 0x000000c300c37308 */ /* 0x000ea20000000800 */
[----:B0-----:R-:W-:Y:S01]  /*6210*/  FADD.FTZ R3, R193, R10 ;  /* 0x0000000ac1037221 */ /* 0x001fe20000010000 */
[--C-:B------:R-:W-:Y:S02]  /*6220*/  IMAD.MOV.U32 R43, RZ, RZ, R87.reuse ;  /* 0x000000ffff2b7224 */ /* 0x100fe400078e0057 */
[--C-:B------:R-:W-:Y:S02]  /*6230*/  IMAD.MOV.U32 R39, RZ, RZ, R87.reuse ;  /* 0x000000ffff277224 */ /* 0x100fe400078e0057 */
[----:B------:R-:W-:Y:S02]  /*6240*/  IMAD.MOV.U32 R37, RZ, RZ, R87 ;  /* 0x000000ffff257224 */ /* 0x000fe400078e0057 */
[----:B------:R-:W0:Y:S01]  /*6250*/  MUFU.EX2 R36, R36 ;  /* 0x0000002400247308 */ /* 0x000e220000000800 */
[C---:B-1----:R-:W-:Y:S01]  /*6260*/  FADD.FTZ R10, R34.reuse, R3 ;  /* 0x00000003220a7221 */ /* 0x042fe20000010000 */
[----:B------:R-:W-:Y:S01]  /*6270*/  F2FP.BF16.F32.PACK_AB R193, R34, R193 ;  /* 0x000000c122c1723e */ /* 0x000fe200000010ff */
[--C-:B------:R-:W-:Y:S01]  /*6280*/  IMAD.MOV.U32 R35, RZ, RZ, R87.reuse ;  /* 0x000000ffff237224 */ /* 0x100fe200078e0057 */
[----:B------:R-:W-:Y:S01]  /*6290*/  MOV R34, R87 ;  /* 0x0000005700227202 */ /* 0x000fe20000000f00 */
[----:B------:R-:W-:-:S02]  /*62a0*/  IMAD.MOV.U32 R33, RZ, RZ, R87 ;  /* 0x000000ffff217224 */ /* 0x000fc400078e0057 */
[--C-:B------:R-:W-:Y:S01]  /*62b0*/  IMAD.MOV.U32 R32, RZ, RZ, R87.reuse ;  /* 0x000000ffff207224 */ /* 0x100fe200078e0057 */
[----:B------:R-:W1:Y:S01]  /*62c0*/  MUFU.EX2 R197, R197 ;  /* 0x000000c500c57308 */ /* 0x000e620000000800 */
[----:B--2---:R-:W-:Y:S01]  /*62d0*/  FADD.FTZ R3, R195, R10 ;  /* 0x0000000ac3037221 */ /* 0x004fe20000010000 */
[--C-:B------:R-:W-:Y:S02]  /*62e0*/  IMAD.MOV.U32 R31, RZ, RZ, R87.reuse ;  /* 0x000000ffff1f7224 */ /* 0x100fe400078e0057 */
[--C-:B------:R-:W-:Y:S02]  /*62f0*/  IMAD.MOV.U32 R30, RZ, RZ, R87.reuse ;  /* 0x000000ffff1e7224 */ /* 0x100fe400078e0057 */
[----:B------:R-:W-:Y:S02]  /*6300*/  IMAD.MOV.U32 R28, RZ, RZ, R87 ;  /* 0x000000ffff1c7224 */ /* 0x000fe400078e0057 */
[----:B------:R-:W2:Y:S01]  /*6310*/  MUFU.EX2 R40, R40 ;  /* 0x0000002800287308 */ /* 0x000ea20000000800 */
[C---:B0-----:R-:W-:Y:S01]  /*6320*/  FADD.FTZ R10, R36.reuse, R3 ;  /* 0x00000003240a7221 */ /* 0x041fe20000010000 */
[----:B------:R-:W-:Y:S01]  /*6330*/  F2FP.BF16.F32.PACK_AB R195, R36, R195 ;  /* 0x000000c324c3723e */ /* 0x000fe200000010ff */
[----:B------:R-:W-:-:S02]  /*6340*/  IMAD.MOV.U32 R36, RZ, RZ, R87 ;  /* 0x000000ffff247224 */ /* 0x000fc400078e0057 */
[--C-:B------:R-:W-:Y:S02]  /*6350*/  IMAD.MOV.U32 R26, RZ, RZ, R87.reuse ;  /* 0x000000ffff1a7224 */ /* 0x100fe400078e0057 */
[----:B------:R-:W-:Y:S01]  /*6360*/  IMAD.MOV.U32 R24, RZ, RZ, R87 ;  /* 0x000000ffff187224 */ /* 0x000fe200078e0057 */
        /* <DEDUP_REMOVED lines=21> */
[----:B------:R-:W-:Y:S01]  /*64c0*/  F2FP.BF16.F32.PACK_AB R201, R44, R201 ;  /* 0x000000c92cc9723e */ /* 0x000fe200000010ff */
[----:B------:R-:W-:-:S05]  /*64d0*/  IMAD.MOV.U32 R44, RZ, RZ, R87 ;  /* 0x000000ffff2c7224 */ /* 0x000fca00078e0057 */
        /* <DEDUP_REMOVED lines=9> */
[----:B------:R-:W-:Y:S01]  /*6570*/  F2FP.BF16.F32.PACK_AB R203, R46, R203 ;  /* 0x000000cb2ecb723e */ /* 0x000fe200000010ff */
[----:B------:R-:W-:-:S05]  /*6580*/  IMAD.MOV.U32 R46, RZ, RZ, R87 ;  /* 0x000000ffff2e7224 */ /* 0x000fca00078e0057 */
        /* <DEDUP_REMOVED lines=9> */
[----:B------:R-:W-:Y:S02]  /*6620*/  F2FP.BF16.F32.PACK_AB R205, R48, R205 ;  /* 0x000000cd30cd723e */ /* 0x000fe400000010ff */
[----:B------:R-:W-:-:S04]  /*6630*/  MOV R48, R87 ;  /* 0x0000005700307202 */ /* 0x000fc80000000f00 */
        /* <DEDUP_REMOVED lines=24> */
[----:B------:R1:W3:Y:S01]  /*67c0*/  MUFU.EX2 R38, R29 ;  /* 0x0000001d00267308 */ /* 0x0002e20000000800 */
[----:B--2---:R-:W-:-:S07]  /*67d0*/  FADD.FTZ R3, R25, R10 ;  /* 0x0000000a19037221 */ /* 0x004fce0000010000 */
[----:B------:R-:W2:Y:S01]  /*67e0*/  MUFU.EX2 R216, R216 ;  /* 0x000000d800d87308 */ /* 0x000ea20000000800 */
[C---:B0-----:R-:W-:Y:S01]  /*67f0*/  FADD.FTZ R11, R147.reuse, R58 ;  /* 0x0000003a930b7221 */ /* 0x041fe20000010000 */
[----:B------:R-:W-:Y:S01]  /*6800*/  F2FP.BF16.F32.PACK_AB R214, R147, R214 ;  /* 0x000000d693d6723e */ /* 0x000fe200000010ff */
[----:B-1----:R-:W-:-:S05]  /*6810*/  IMAD.MOV.U32 R29, RZ, RZ, R87 ;  /* 0x000000ffff1d7224 */ /* 0x002fca00078e0057 */
[----:B------:R-:W0:Y:S01]  /*6820*/  MUFU.EX2 R135, R135 ;  /* 0x0000008700877308 */ /* 0x000e220000000800 */
[C---:B---3--:R-:W-:Y:S01]  /*6830*/  FADD.FTZ R60, R38.reuse, R3 ;  /* 0x00000003263c7221 */ /* 0x048fe20000010000 */
[----:B------:R-:W-:Y:S01]  /*6840*/  F2FP.BF16.F32.PACK_AB R211, R38, R25 ;  /* 0x0000001926d3723e */ /* 0x000fe200000010ff */
[--C-:B------:R-:W-:Y:S02]  /*6850*/  IMAD.MOV.U32 R38, RZ, RZ, R87.reuse ;  /* 0x000000ffff267224 */ /* 0x100fe400078e0057 */
[----:B------:R-:W-:-:S03]  /*6860*/  IMAD.MOV.U32 R25, RZ, RZ, R87 ;  /* 0x000000ffff197224 */ /* 0x000fc600078e0057 */
[----:B------:R-:W1:Y:S01]  /*6870*/  MUFU.EX2 R149, R149 ;  /* 0x0000009500957308 */ /* 0x000e620000000800 */
[----:B--2---:R-:W-:-:S07]  /*6880*/  FADD.FTZ R58, R216, R11 ;  /* 0x0000000bd83a7221 */ /* 0x004fce0000010000 */
[----:B------:R-:W2:Y:S01]  /*6890*/  MUFU.EX2 R54, R139 ;  /* 0x0000008b00367308 */ /* 0x000ea20000000800 */
[----:B0-----:R-:W-:Y:S01]  /*68a0*/  FADD.FTZ R3, R135, R60 ;  /* 0x0000003c87037221 */ /* 0x001fe20000010000 */
[----:B------:R-:W-:-:S06]  /*68b0*/  IMAD.MOV.U32 R60, RZ, RZ, R87 ;  /* 0x000000ffff3c7224 */ /* 0x000fcc00078e0057 */
        /* <DEDUP_REMOVED lines=17> */
[----:B------:R-:W-:Y:S01]  /*69d0*/  F2FP.BF16.F32.PACK_AB R217, R58, R123 ;  /* 0x0000007b3ad9723e */ /* 0x000fe200000010ff */
[----:B------:R-:W-:-:S05]  /*69e0*/  IMAD.MOV.U32 R58, RZ, RZ, R87 ;  /* 0x000000ffff3a7224 */ /* 0x000fca00078e0057 */
        /* <DEDUP_REMOVED lines=8> */
[----:B------:R-:W-:Y:S06]  /*6a70*/  @!P2 BRA `(.L_x_6698) ;  /* 0x000000580044a947 */ /* 0x000fec0003800000 */
[----:B------:R-:W-:Y:S01]  /*6a80*/  R2UR UR6, R16 ;  /* 0x00000000100672ca */ /* 0x000fe200000e0000 */
[----:B------:R-:W-:Y:S01]  /*6a90*/  VIADD R13, R120, 0xfffffffe ;  /* 0xfffffffe780d7836 */ /* 0x000fe20000000000 */
[----:B------:R-:W-:Y:S01]  /*6aa0*/  CS2R R86, SRZ ;  /* 0x0000000000567805 */ /* 0x000fe2000001ff00 */
[----:B------:R-:W-:Y:S01]  /*6ab0*/  IMAD.MOV.U32 R12, RZ, RZ, R133 ;  /* 0x000000ffff0c7224 */ /* 0x000fe200078e0085 */
[----:B------:R-:W-:Y:S01]  /*6ac0*/  CS2R R84, SRZ ;  /* 0x0000000000547805 */ /* 0x000fe2000001ff00 */
[----:B------:R-:W-:Y:S01]  /*6ad0*/  IMAD.MOV.U32 R11, RZ, RZ, R89 ;  /* 0x000000ffff0b7224 */ /* 0x000fe200078e0059 */
[----:B------:R-:W-:Y:S02]  /*6ae0*/  CS2R R82, SRZ ;  /* 0x0000000000527805 */ /* 0x000fe4000001ff00 */
[----:B------:R-:W-:Y:S02]  /*6af0*/  CS2R R80, SRZ ;  /* 0x0000000000507805 */ /* 0x000fe4000001ff00 */
[----:B------:R-:W-:-:S02]  /*6b00*/  CS2R R78, SRZ ;  /* 0x00000000004e7805 */ /* 0x000fc4000001ff00 */
[----:B------:R-:W-:Y:S02]  /*6b10*/  CS2R R76, SRZ ;  /* 0x00000000004c7805 */ /* 0x000fe4000001ff00 */
[----:B------:R-:W-:Y:S02]  /*6b20*/  CS2R R74, SRZ ;  /* 0x00000000004a7805 */ /* 0x000fe4000001ff00 */
[----:B------:R-:W-:Y:S02]  /*6b30*/  CS2R R72, SRZ ;  /* 0x0000000000487805 */ /* 0x000fe4000001ff00 */
[----:B------:R-:W-:Y:S02]  /*6b40*/  CS2R R70, SRZ ;  /* 0x0000000000467805 */ /* 0x000fe4000001ff00 */
[----:B------:R-:W-:Y:S02]  /*6b50*/  MOV R15, UR6 ;  /* 0x00000006000f7c02 */ /* 0x000fe40008000f00 */
        /* <DEDUP_REMOVED lines=23> */
[----:B------:R-:W-:Y:S01]  /*6cd0*/  UMOV UR61, UR60 ;  /* 0x0000003c003d7c82 */ /* 0x000fe20008000000 */
[----:B------:R-:W-:-:S05]  /*6ce0*/  ULDC UR7, c[0x0][0x9d8] ;  /* 0x0002760000077ab9 */ /* 0x000fca0000000800 */
.L_x_6707:
[----:B------:R-:W-:Y:S01]  /*6cf0*/  R2UR UR11, R17 ;  /* 0x00000000110b72ca */ /* 0x000fe200000e0000 */
[----:B------:R-:W-:Y:S01]  /*6d00*/  UIADD3 UR60, UR61, 0x1, URZ ;  /* 0x000000013d3c7890 */ /* 0x000fe2000fffe03f */
[----:B------:R-:W-:-:S03]  /*6d10*/  R2UR UR10, R15 ;  /* 0x000000000f0a72ca */ /* 0x000fc600000e0000 */
[----:B------:R-:W-:-:S04]  /*6d20*/  UISETP.NE.AND UP0, UPT, UR60, 0x2, UPT ;  /* 0x000000023c00788c */ /* 0x000fc8000bf05270 */
[----:B------:R-:W-:Y:S02]  /*6d30*/  USEL UR6, URZ, 0x1, UP0 ;  /* 0x000000013f067887 */ /* 0x000fe40008000000 */
[----:B------:R-:W-:Y:S02]  /*6d40*/  USEL UR60, UR60, URZ, UP0 ;  /* 0x0000003f3c3c7287 */ /* 0x000fe40008000000 */
[----:B------:R-:W-:Y:S02]  /*6d50*/  ISETP.NE.AND P3, PT, RZ, UR11, PT ;  /* 0x0000000bff007c0c */ /* 0x000fe4000bf65270 */
[----:B------:R-:W-:-:S06]  /*6d60*/  ULOP3.LUT UR6, UR10, UR6, URZ, 0x3c, !UPT ;  /* 0x000000060a067292 */ /* 0x000fcc000f8e3c3f */
[----:B------:R-:W-:-:S05]  /*6d70*/  IMAD.U32 R16, RZ, RZ, UR6 ;  /* 0x00000006ff107e24 */ /* 0x000fca000f8e00ff */
[----:B------:R-:W-:Y:S05]  /*6d80*/  @P3 BRA `(.L_x_6699) ;  /* 0x0000000000343947 */ /* 0x000fea0003800000 */
[----:B------:R-:W-:Y:S05]  /*6d90*/  @!P0 BRA `(.L_x_6700) ;  /* 0x0000000000048947 */ /* 0x000fea0003800000 */
[----:B------:R-:W-:Y:S01]  /*6da0*/  BPT.TRAP 0x1 ;  /* 0x000000040000795c */ /* 0x000fe20000300000 */
.L_x_6700:
        /* <DEDUP_REMOVED lines=8> */
.L_x_6701:
[----:B-1----:R-:W-:Y:S05]  /*6e30*/  @P2 BRA `(.L_x_6699) ;  /* 0x0000000000082947 */ /* 0x002fea0003800000 */
[----:B------:R-:W1:Y:S02]  /*6e40*/  SYNCS.PHASECHK.TRANS64.TRYWAIT P2, [UR6+0x34830], R14 ;  /* 0x0348300eff0075a7 */ /* 0x000e640008040146 */
[----:B-1----:R-:W-:Y:S05]  /*6e50*/  @!P2 BRA `(.L_x_6702) ;  /* 0x000000b40010a947 */ /* 0x002fea0003800000 */
.L_x_6699:
[----:B------:R-:W2:Y:S01]  /*6e60*/  S2R R20, SR_TID.X ;  /* 0x0000000000147919 */ /* 0x000ea20000002100 */
[----:B------:R-:W-:Y:S01]  /*6e70*/  R2UR UR6, R0 ;  /* 0x00000000000672ca */ /* 0x000fe200000e0000 */
[----:B------:R-:W-:Y:S01]  /*6e80*/  UMOV UR59, 0x40000040 ;  /* 0x40000040003b7882 */ /* 0x000fe20000000000 */
        /* <DEDUP_REMOVED lines=10> */
[----:B------:R-:W-:Y:S01]  /*6f30*/  R2UR UR18, R6 ;  /* 0x00000000061272ca */ /* 0x000fe200000e0000 */
[----:B------:R-:W-:Y:S01]  /*6f40*/  UIMAD UR6, UR60, 0xb00, UR6 ;  /* 0x00000b003c0678a4 */ /* 0x000fe2000f8e0206 */
[----:B------:R-:W-:Y:S01]  /*6f50*/  R2UR UR19, R7 ;  /* 0x00000000071372ca */ /* 0x000fe200000e0000 */
[----:B------:R-:W-:Y:S01]  /*6f60*/  UMOV UR56, UR14 ;  /* 0x0000000e00387c82 */ /* 0x000fe20008000000 */
[----:B------:R-:W-:Y:S01]  /*6f70*/  UMOV UR24, UR14 ;  /* 0x0000000e00187c82 */ /* 0x000fe20008000000 */
[----:B------:R-:W-:Y:S01]  /*6f80*/  UMOV UR57, UR15 ;  /* 0x0000000f00397c82 */ /* 0x000fe20008000000 */
[----:B------:R-:W-:-:S02]  /*6f90*/  UIADD3 UR26, UR6, 0x80, URZ ;  /* 0x00000080061a7890 */ /* 0x000fc4000fffe03f */
        /* <DEDUP_REMOVED lines=9> */
[----:B--2---:R-:W-:Y:S01]  /*7030*/  SHF.R.U32.HI R20, RZ, 0x7, R20 ;  /* 0x00000007ff147819 */ /* 0x004fe20000011614 */
[----:B------:R-:W-:Y:S01]  /*7040*/  UMOV UR36, UR14 ;  /* 0x0000000e00247c82 */ /* 0x000fe20008000000 */
[----:B------:R-:W-:Y:S01]  /*7050*/  UMOV UR37, UR15 ;  /* 0x0000000f00257c82 */ /* 0x000fe20008000000 */
[----:B------:R-:W-:-:S02]  /*7060*/  UIADD3 UR42, UR6, 0x280, URZ ;  /* 0x00000280062a7890 */ /* 0x000fc4000fffe03f */
[----:B01----:R-:W-:Y:S01]  /*7070*/  VIADD R14, R20, 0x8 ;  /* 0x00000008140e7836 */ /* 0x003fe20000000000 */
[----:B------:R-:W-:Y:S01]  /*7080*/  UMOV UR40, UR14 ;  /* 0x0000000e00287c82 */ /* 0x000fe20008000000 */
[----:B------:R-:W-:Y:S01]  /*7090*/  UMOV UR41, UR15 ;  /* 0x0000000f00297c82 */ /* 0x000fe20008000000 */
[----:B------:R-:W-:Y:S02]  /*70a0*/  UIADD3 UR46, UR6, 0x300, URZ ;  /* 0x00000300062e7890 */ /* 0x000fe4000fffe03f */
[----:B------:R0:W-:Y:S01]  /*70b0*/  BAR.SYNC.DEFER_BLOCKING R14, 0x100 ;  /* 0x0004000e0000751d */ /* 0x0001e20000010000 */
        /* <DEDUP_REMOVED lines=11> */
[----:B------:R-:W-:Y:S01]  /*7170*/  UMOV UR23, 0x40000040 ;  /* 0x4000004000177882 */ /* 0x000fe20000000000 */
        /* <DEDUP_REMOVED lines=69> */
[----:B------:R-:W-:Y:S01]  /*75d0*/  UIADD3 UR10, UR6, 0x502, URZ ;  /* 0x00000502060a7890 */ /* 0x000fe2000fffe03f */
[----:B------:R-:W-:Y:S02]  /*75e0*/  R2UR UR14, R4 ;  /* 0x00000000040e72ca */ /* 0x000fe400000e0000 */
[----:B------:R-:W-:Y:S01]  /*75f0*/  R2UR UR15, R5 ;  /* 0x00000000050f72ca */ /* 0x000fe200000e0000 */
        /* <DEDUP_REMOVED lines=456> */
[----:B------:R-:W-:Y:S01]  /*9280*/  UIADD3 UR6, UR6, 0xa86, URZ ;  /* 0x00000a8606067890 */ /* 0x000fe2000fffe03f */
        /* <DEDUP_REMOVED lines=33> */
[----:B0-----:R-:W-:Y:S05]  /*94a0*/  @P3 BRA `(.L_x_6703) ;  /* 0x0000000000343947 */ /* 0x001fea0003800000 */
[----:B------:R-:W-:Y:S05]  /*94b0*/  @!P0 BRA `(.L_x_6704) ;  /* 0x0000000000048947 */ /* 0x000fea0003800000 */
[----:B------:R-:W-:Y:S01]  /*94c0*/  BPT.TRAP 0x1 ;  /* 0x000000040000795c */ /* 0x000fe20000300000 */
.L_x_6704:
        /* <DEDUP_REMOVED lines=8> */
.L_x_6705:
[----:B-1----:R-:W-:Y:S05]  /*9550*/  @P2 BRA `(.L_x_6703) ;  /* 0x0000000000082947 */ /* 0x002fea0003800000 */
[----:B------:R-:W1:Y:S02]  /*9560*/  SYNCS.PHASECHK.TRANS64.TRYWAIT P2, [UR6+0x34850], R14 ;  /* 0x0348500eff0075a7 */ /* 0x000e640008040146 */
[----:B-1----:R-:W-:Y:S05]  /*9570*/  @!P2 BRA `(.L_x_6706) ;  /* 0x0000008c0060a947 */ /* 0x002fea0003800000 */
.L_x_6703:
[----:B------:R-:W-:Y:S01]  /*9580*/  R2UR UR14, R2 ;  /* 0x00000000020e72ca */ /* 0x000fe200000e0000 */
[----:B------:R-:W-:Y:S01]  /*9590*/  WARPGROUP.ARRIVE ;  /* 0x00000000000079c5 */ /* 0x000fe20000000000 */
[----:B------:R-:W-:Y:S01]  /*95a0*/  UMOV UR11, 0x40000040 ;  /* 0x40000040000b7882 */ /* 0x000fe20000000000 */
[----:B01----:R-:W-:Y:S01]  /*95b0*/  FMUL.FTZ R14, R168, UR7 ;  /* 0x00000007a80e7c20 */ /* 0x003fe20008410000 */
        /* <DEDUP_REMOVED lines=34> */
[----:B------:R-:W-:Y:S01]  /*97e0*/  HGMMA.64x128x16.F32.BF16 R24, R176, gdesc[UR8].tnspB, R24, gsb0 ;  /* 0x41e00008b0187df0 */ /* 0x000fe20008001818 */
        /* <DEDUP_REMOVED lines=71> */
[----:B------:R-:W1:Y:S01]  /*9c60*/  S2R R234, SR_TID.X ;  /* 0x0000000000ea7919 */ /* 0x000e620000002100 */
[C---:B------:R-:W-:Y:S01]  /*9c70*/  ISETP.GT.AND P2, PT, R13.reuse, RZ, PT ;  /* 0x000000ff0d00720c */ /* 0x040fe20003f44270 */
[----:B------:R-:W-:-:S02]  /*9c80*/  VIADD R13, R13, 0xffffffff ;  /* 0xffffffff0d0d7836 */ /* 0x000fc40000000000 */
[----:B------:R-:W3:Y:S01]  /*9c90*/  MUFU.TANH R145, R145 ;  /* 0x0000009100917308 */ /* 0x000ee20000002400 */
[----:B--2---:R-:W-:-:S07]  /*9ca0*/  FMNMX.FTZ R173, R157, R172, !PT ;  /* 0x000000ac9dad7209 */ /* 0x004fce0007810000 */
[----:B------:R-:W2:Y:S01]  /*9cb0*/  MUFU.TANH R148, R148 ;  /* 0x0000009400947308 */ /* 0x000ea20000002400 */
[----:B0-----:R-:W-:Y:S01]  /*9cc0*/  FMNMX.FTZ R172, R144, R173, !PT ;  /* 0x000000ad90ac7209 */ /* 0x001fe20007810000 */
[----:B------:R-:W-:-:S06]  /*9cd0*/  FMUL.FTZ R173, R118, UR7 ;  /* 0x0000000776ad7c20 */ /* 0x000fcc0008410000 */
[----:B------:R-:W0:Y:S01]  /*9ce0*/  MUFU.TANH R149, R149 ;  /* 0x0000009500957308 */ /* 0x000e220000002400 */
[----:B---3--:R-:W-:-:S07]  /*9cf0*/  FMNMX.FTZ R175, R145, R172, !PT ;  /* 0x000000ac91af7209 */ /* 0x008fce0007810000 */
[----:B------:R-:W3:Y:S01]  /*9d00*/  MUFU.TANH R136, R136 ;  /* 0x0000008800887308 */ /* 0x000ee20000002400 */
[----:B--2---:R-:W-:Y:S01]  /*9d10*/  FMNMX.FTZ R118, R148, R175, !PT ;  /* 0x000000af94767209 */ /* 0x004fe20007810000 */
[----:B------:R-:W-:Y:S01]  /*9d20*/  FMUL.FTZ R175, R104, UR7 ;  /* 0x0000000768af7c20 */ /* 0x000fe20008410000 */
[----:B-1----:R-:W-:-:S05]  /*9d30*/  SHF.R.U32.HI R234, RZ, 0x7, R234 ;  /* 0x00000007ffea7819 */ /* 0x002fca00000116ea */
[----:B------:R-:W1:Y:S08]  /*9d40*/  MUFU.TANH R137, R137 ;  /* 0x0000008900897308 */ /* 0x000e700000002400 */
[----:B------:R-:W2:Y:S08]  /*9d50*/  MUFU.TANH R140, R140 ;  /* 0x0000008c008c7308 */ /* 0x000eb00000002400 */
[----:B------:R-:W4:Y:S08]  /*9d60*/  MUFU.TANH R141, R141 ;  /* 0x0000008d008d7308 */ /* 0x000f300000002400 */
[----:B------:R-:W5:Y:S08]  /*9d70*/  MUFU.TANH R128, R128 ;  /* 0x0000008000807308 */ /* 0x000f700000002400 */
[----:B------:R-:W5:Y:S01]  /*9d80*/  MUFU.TANH R129, R129 ;  /* 0x0000008100817308 */ /* 0x000f620000002400 */
[----:B------:R-:W-:-:S02]  /*9d90*/  WARPGROUP.DEPBAR.LE gsb0, 0x0 ;  /* 0x00008000000079c5 */ /* 0x000fc40000010000 */
[----:B------:R-:W-:Y:S01]  /*9da0*/  WARPGROUP.ARRIVE ;  /* 0x00000000000079c5 */ /* 0x000fe20000000000 */
[----:B0-----:R-:W-:Y:S01]  /*9db0*/  FMNMX.FTZ R177, R149, R118, !PT ;  /* 0x0000007695b17209 */ /* 0x001fe20007810000 */
[----:B------:R-:W-:-:S03]  /*9dc0*/  IMAD.U32 R118, RZ, RZ, UR60 ;  /* 0x0000003cff767e24 */ /* 0x000fc6000f8e00ff */
[----:B------:R-:W0:Y:S01]  /*9dd0*/  MUFU.TANH R132, R132 ;  /* 0x0000008400847308 */ /* 0x000e220000002400 */
[----:B---3--:R-:W-:Y:S01]  /*9de0*/  FMNMX.FTZ R104, R136, R177, !PT ;  /* 0x000000b188687209 */ /* 0x008fe20007810000 */
[----:B------:R-:W-:Y:S01]  /*9df0*/  HGMMA.64x128x16.F32.BF16 R24, R180, gdesc[UR8].tnspB, R24, gsb0 ;  /* 0x41e00008b4187df0 */ /* 0x000fe20008001818 */
[----:B------:R-:W-:Y:S01]  /*9e00*/  UIADD3 UR10, UR6, 0x100, URZ ;  /* 0x00000100060a7890 */ /* 0x000fe2000fffe03f */
[----:B------:R-:W-:Y:S01]  /*9e10*/  @!P1 LEA R118, R118, UR14, 0x3 ;  /* 0x0000000e76769c11 */ /* 0x000fe2000f8e18ff */
[----:B------:R-:W-:Y:S01]  /*9e20*/  UMOV UR11, 0x40000040 ;  /* 0x40000040000b7882 */ /* 0x000fe20000000000 */
[----:B-1----:R-:W-:Y:S02]  /*9e30*/  FMNMX.FTZ R177, R137, R104, !PT ;  /* 0x0000006889b17209 */ /* 0x002fe40007810000 */
[----:B------:R-:W1:Y:S01]  /*9e40*/  MUFU.TANH R133, R133 ;  /* 0x0000008500857308 */ /* 0x000e620000002400 */
[----:B------:R-:W-:Y:S01]  /*9e50*/  @!P1 VIADD R118, R118, 0x34840 ;  /* 0x0003484076769836 */ /* 0x000fe20000000000 */
[----:B--2---:R-:W-:Y:S01]  /*9e60*/  FMNMX.FTZ R104, R140, R177, !PT ;  /* 0x000000b18c687209 */ /* 0x004fe20007810000 */
[----:B------:R-:W-:-:S03]  /*9e70*/  FMUL.FTZ R177, R108, UR7 ;  /* 0x000000076cb17c20 */ /* 0x000fc60008410000 */
[----:B----4-:R-:W-:Y:S02]  /*9e80*/  FMNMX.FTZ R179, R141, R104, !PT ;  /* 0x000000688db37209 */ /* 0x010fe40007810000 */
[----:B------:R-:W2:Y:S02]  /*9e90*/  MUFU.TANH R120, R120 ;  /* 0x0000007800787308 */ /* 0x000ea40000002400 */
[----:B-----5:R-:W-:-:S04]  /*9ea0*/  FMNMX.FTZ R104, R128, R179, !PT ;  /* 0x000000b380687209 */ /* 0x020fc80007810000 */
[----:B------:R-:W-:Y:S02]  /*9eb0*/  FMNMX.FTZ R179, R129, R104, !PT ;  /* 0x0000006881b37209 */ /* 0x000fe40007810000 */
[----:B------:R-:W3:Y:S02]  /*9ec0*/  MUFU.TANH R121, R121 ;  /* 0x0000007900797308 */ /* 0x000ee40000002400 */
[----:B0-----:R-:W-:Y:S01]  /*9ed0*/  FMNMX.FTZ R104, R132, R179, !PT ;  /* 0x000000b384687209 */ /* 0x001fe20007810000 */
[----:B------:R-:W-:-:S05]  /*9ee0*/  FMUL.FTZ R179, R96, UR7 ;  /* 0x0000000760b37c20 */ /* 0x000fca0008410000 */
[----:B------:R-:W0:Y:S08]  /*9ef0*/  MUFU.TANH R124, R124 ;  /* 0x0000007c007c7308 */ /* 0x000e300000002400 */
[----:B------:R-:W4:Y:S08]  /*9f00*/  MUFU.TANH R125, R125 ;  /* 0x0000007d007d7308 */ /* 0x000f300000002400 */
[----:B------:R-:W5:Y:S08]  /*9f10*/  MUFU.TANH R112, R112 ;  /* 0x0000007000707308 */ /* 0x000f700000002400 */
        /* <DEDUP_REMOVED lines=9> */
[----:B------:R-:W-:Y:S08]  /*9fb0*/  MUFU.TANH R101, R101 ;  /* 0x0000006500657308 */ /* 0x000ff00000002400 */
[----:B------:R-:W-:Y:S01]  /*9fc0*/  MUFU.TANH R93, R93 ;  /* 0x0000005d005d7308 */ /* 0x000fe20000002400 */
[----:B------:R-:W-:-:S02]  /*9fd0*/  WARPGROUP.DEPBAR.LE gsb0, 0x0 ;  /* 0x00008000000079c5 */ /* 0x000fc40000010000 */
[----:B------:R-:W-:Y:S01]  /*9fe0*/  WARPGROUP.ARRIVE ;  /* 0x00000000000079c5 */ /* 0x000fe20000000000 */
[----:B-1----:R-:W-:-:S04]  /*9ff0*/  FMNMX.FTZ R181, R133, R104, !PT ;  /* 0x0000006885b57209 */ /* 0x002fc80007810000 */
[----:B------:R-:W-:Y:S01]  /*a000*/  MUFU.TANH R21, R21 ;  /* 0x0000001500157308 */ /* 0x000fe20000002400 */
[----:B--2---:R-:W-:Y:S01]  /*a010*/  FMNMX.FTZ R96, R120, R181, !PT ;  /* 0x000000b578607209 */ /* 0x004fe20007810000 */
[----:B------:R-:W-:Y:S01]  /*a020*/  HGMMA.64x128x16.F32.BF16 R24, R184, gdesc[UR8].tnspB, R24, gsb0 ;  /* 0x41e00008b8187df0 */ /* 0x000fe20008001818 */
[----:B------:R-:W-:Y:S01]  /*a030*/  UIADD3 UR10, UR6, 0x180, URZ ;  /* 0x00000180060a7890 */ /* 0x000fe2000fffe03f */
[----:B------:R-:W-:Y:S01]  /*a040*/  UMOV UR11, 0x40000040 ;  /* 0x40000040000b7882 */ /* 0x000fe20000000000 */
[----:B---3--:R-:W-:-:S03]  /*a050*/  FMNMX.FTZ R181, R121, R96, !PT ;  /* 0x0000006079b57209 */ /* 0x008fc60007810000 */
[----:B------:R-:W-:Y:S01]  /*a060*/  MUFU.TANH R20, R20 ;  /* 0x0000001400147308 */ /* 0x000fe20000002400 */
[----:B0-----:R-:W-:Y:S01]  /*a070*/  FMNMX.FTZ R96, R124, R181, !PT ;  /* 0x000000b57c607209 */ /* 0x001fe20007810000 */
[----:B------:R-:W-:-:S03]  /*a080*/  FMUL.FTZ R181, R100, UR7 ;  /* 0x0000000764b57c20 */ /* 0x000fc60008410000 */
[----:B----4-:R-:W-:-:S03]  /*a090*/  FMNMX.FTZ R183, R125, R96, !PT ;  /* 0x000000607db77209 */ /* 0x010fc60007810000 */
[----:B------:R-:W-:Y:S01]  /*a0a0*/  MUFU.TANH R170, R170 ;  /* 0x000000aa00aa7308 */ /* 0x000fe20000002400 */
[----:B-----5:R-:W-:-:S04]  /*a0b0*/  FMNMX.FTZ R96, R112, R183, !PT ;  /* 0x000000b770607209 */ /* 0x020fc80007810000 */
[----:B------:R-:W-:-:S03]  /*a0c0*/  FMNMX.FTZ R183, R113, R96, !PT ;  /* 0x0000006071b77209 */ /* 0x000fc60007810000 */
[----:B------:R-:W0:Y:S01]  /*a0d0*/  MUFU.TANH R181, R181 ;  /* 0x000000b500b57308 */ /* 0x000e220000002400 */
[----:B------:R-:W-:Y:S01]  /*a0e0*/  FMNMX.FTZ R96, R116, R183, !PT ;  /* 0x000000b774607209 */ /* 0x000fe20007810000 */
[----:B------:R-:W-:Y:S02]  /*a0f0*/  FMUL.FTZ R183, R88, UR7 ;  /* 0x0000000758b77c20 */ /* 0x000fe40008410000 */
[----:B------:R-:W1:Y:S01]  /*a100*/  LDC R88, c[0x0][0x988] ;  /* 0x00026200ff587b82 */ /* 0x000e620000000800 */
[----:B------:R-:W-:-:S03]  /*a110*/  FMNMX.FTZ R96, R117, R96, !PT ;  /* 0x0000006075607209 */ /* 0x000fc60007810000 */
[----:B------:R-:W-:Y:S01]  /*a120*/  MUFU.TANH R171, R171 ;  /* 0x000000ab00ab7308 */ /* 0x000fe20000002400 */
[----:B------:R-:W-:-:S04]  /*a130*/  FMNMX.FTZ R96, R175, R96, !PT ;  /* 0x00000060af607209 */ /* 0x000fc80007810000 */
[----:B------:R-:W-:-:S03]  /*a140*/  FMNMX.FTZ R96, R105, R96, !PT ;  /* 0x0000006069607209 */ /* 0x000fc60007810000 */
[----:B------:R-:W2:Y:S01]  /*a150*/  MUFU.TANH R183, R183 ;  /* 0x000000b700b77308 */ /* 0x000ea20000002400 */
[----:B------:R-:W-:-:S04]  /*a160*/  FMNMX.FTZ R96, R177, R96, !PT ;  /* 0x00000060b1607209 */ /* 0x000fc80007810000 */
[----:B------:R-:W-:-:S03]  /*a170*/  FMNMX.FTZ R96, R109, R96, !PT ;  /* 0x000000606d607209 */ /* 0x000fc60007810000 */
[----:B------:R-:W-:Y:S01]  /*a180*/  MUFU.TANH R162, R162 ;  /* 0x000000a200a27308 */ /* 0x000fe20000002400 */
[----:B------:R-:W-:-:S04]  /*a190*/  FMNMX.FTZ R96, R179, R96, !PT ;  /* 0x00000060b3607209 */ /* 0x000fc80007810000 */
[----:B------:R-:W-:-:S03]  /*a1a0*/  FMNMX.FTZ R96, R97, R96, !PT ;  /* 0x0000006061607209 */ /* 0x000fc60007810000 */
[----:B------:R-:W-:Y:S01]  /*a1b0*/  MUFU.TANH R163, R163 ;  /* 0x000000a300a37308 */ /* 0x000fe20000002400 */
[----:B0-----:R-:W-:-:S04]  /*a1c0*/  FMNMX.FTZ R96, R181, R96, !PT ;  /* 0x00000060b5607209 */ /* 0x001fc80007810000 */
[----:B------:R-:W-:-:S03]  /*a1d0*/  FMNMX.FTZ R96, R101, R96, !PT ;  /* 0x0000006065607209 */ /* 0x000fc60007810000 */
        /* <DEDUP_REMOVED lines=15> */
[----:B------:R-:W-:-:S03]  /*a2d0*/  FMUL.FTZ R187, R92, UR7 ;  /* 0x000000075cbb7c20 */ /* 0x000fc60008410000 */
[----:B------:R-:W-:Y:S01]  /*a2e0*/  MUFU.TANH R139, R139 ;  /* 0x0000008b008b7308 */ /* 0x000fe20000002400 */
[----:B------:R-:W-:Y:S01]  /*a2f0*/  HGMMA.64x128x16.F32.BF16 R24, R188, gdesc[UR8].tnspB, R24, gsb0 ;  /* 0x41e00008bc187df0 */ /* 0x000fe20008001818 */
[----:B------:R-:W-:Y:S01]  /*a300*/  UIADD3 UR10, UR6, 0x200, URZ ;  /* 0x00000200060a7890 */ /* 0x000fe2000fffe03f */
[----:B------:R-:W-:-:S05]  /*a310*/  UMOV UR11, 0x40000040 ;  /* 0x40000040000b7882 */ /* 0x000fca0000000000 */
[----:B------:R-:W0:Y:S08]  /*a320*/  MUFU.TANH R185, R185 ;  /* 0x000000b900b97308 */ /* 0x000e300000002400 */
[----:B------:R-:W2:Y:S08]  /*a330*/  MUFU.TANH R187, R187 ;  /* 0x000000bb00bb7308 */ /* 0x000eb00000002400 */
[----:B------:R-:W-:Y:S01]  /*a340*/  MUFU.TANH R142, R142 ;  /* 0x0000008e008e7308 */ /* 0x000fe20000002400 */
[----:B0-----:R-:W-:-:S07]  /*a350*/  FMNMX.FTZ R96, R185, R96, !PT ;  /* 0x00000060b9607209 */ /* 0x001fce0007810000 */
[----:B------:R-:W-:Y:S01]  /*a360*/  MUFU.TANH R143, R143 ;  /* 0x0000008f008f7308 */ /* 0x000fe20000002400 */
[----:B--2---:R-:W-:-:S04]  /*a370*/  FMNMX.FTZ R96, R187, R96, !PT ;  /* 0x00000060bb607209 */ /* 0x004fc80007810000 */
[----:B------:R-:W-:-:S03]  /*a380*/  FMNMX.FTZ R96, R93, R96, !PT ;  /* 0x000000605d607209 */ /* 0x000fc60007810000 */
[----:B------:R-:W-:Y:S02]  /*a390*/  MUFU.TANH R130, R130 ;  /* 0x0000008200827308 */ /* 0x000fe40000002400 */
[----:B------:R-:W0:Y:S06]  /*a3a0*/  SHFL.BFLY PT, R89, R96, 0x2, 0x1f ;  /* 0x0c401f0060597f89 */ /* 0x000e2c00000e0000 */
[----:B------:R-:W-:Y:S08]  /*a3b0*/  MUFU.TANH R131, R131 ;  /* 0x0000008300837308 */ /* 0x000ff00000002400 */
[----:B------:R-:W-:Y:S08]  /*a3c0*/  MUFU.TANH R134, R134 ;  /* 0x0000008600867308 */ /* 0x000ff00000002400 */
[----:B------:R-:W-:Y:S01]  /*a3d0*/  MUFU.TANH R135, R135 ;  /* 0x0000008700877308 */ /* 0x000fe20000002400 */
[----:B0-----:R-:W-:-:S05]  /*a3e0*/  FMNMX.FTZ R89, R96, R89, !PT ;  /* 0x0000005960597209 */ /* 0x001fca0007810000 */
[----:B------:R-:W0:Y:S02]  /*a3f0*/  SHFL.BFLY PT, R92, R89, 0x1, 0x1f ;  /* 0x0c201f00595c7f89 */ /* 0x000e2400000e0000 */
[----:B------:R-:W-:Y:S08]  /*a400*/  MUFU.TANH R122, R122 ;  /* 0x0000007a007a7308 */ /* 0x000ff00000002400 */
[----:B------:R-:W-:Y:S08]  /*a410*/  MUFU.TANH R123, R123 ;  /* 0x0000007b007b7308 */ /* 0x000ff00000002400 */
[----:B------:R-:W-:Y:S01]  /*a420*/  MUFU.TANH R126, R126 ;  /* 0x0000007e007e7308 */ /* 0x000fe20000002400 */
[----:B0-----:R-:W-:-:S07]  /*a430*/  FMNMX.FTZ R89, R89, R92, !PT ;  /* 0x0000005c59597209 */ /* 0x001fce0007810000 */
[----:B------:R-:W-:Y:S01]  /*a440*/  MUFU.TANH R127, R127 ;  /* 0x0000007f007f7308 */ /* 0x000fe20000002400 */
[C---:B-1----:R-:W-:Y:S01]  /*a450*/  FMUL.FTZ R233, R89.reuse, R88 ;  /* 0x0000005859e97220 */ /* 0x042fe20000410000 */
[----:B------:R-:W-:-:S03]  /*a460*/  FADD.FTZ R11, -R89, R11 ;  /* 0x0000000b590b7221 */ /* 0x000fc60000010100 */
[----:B------:R-:W-:-:S03]  /*a470*/  FFMA.FTZ R176, R14, R88, -R233 ;  /* 0x000000580eb07223 */ /* 0x000fc600000108e9 */
[----:B------:R-:W-:Y:S01]  /*a480*/  MUFU.TANH R114, R114 ;  /* 0x0000007200727308 */ /* 0x000fe20000002400 */
[-C--:B------:R-:W-:Y:S01]  /*a490*/  FMUL.FTZ R11, R11, R88.reuse ;  /* 0x000000580b0b7220 */ /* 0x080fe20000410000 */
[-CC-:B------:R-:W-:Y:S01]  /*a4a0*/  FFMA.FTZ R15, R15, R88.reuse, -R233.reuse ;  /* 0x000000580f0f7223 */ /* 0x180fe200000108e9 */
[-CC-:B------:R-:W-:Y:S01]  /*a4b0*/  FFMA.FTZ R178, R168, R88.reuse, -R233.reuse ;  /* 0x00000058a8b27223 */ /* 0x180fe200000108e9 */
[-CC-:B------:R-:W-:Y:S01]  /*a4c0*/  FFMA.FTZ R169, R169, R88.reuse, -R233.reuse ;  /* 0x00000058a9a97223 */ /* 0x180fe200000108e9 */
[-CC-:B------:R-:W-:Y:S01]  /*a4d0*/  FFMA.FTZ R180, R160, R88.reuse, -R233.reuse ;  /* 0x00000058a0b47223 */ /* 0x180fe200000108e9 */
[-CC-:B------:R-:W-:Y:S01]  /*a4e0*/  FFMA.FTZ R182, R164, R88.reuse, -R233.reuse ;  /* 0x00000058a4b67223 */ /* 0x180fe200000108e9 */
[-CC-:B------:R-:W-:Y:S01]  /*a4f0*/  FFMA.FTZ R92, R183, R88.reuse, -R233.reuse ;  /* 0x00000058b75c7223 */ /* 0x180fe200000108e9 */
[----:B------:R-:W-:Y:S01]  /*a500*/  MUFU.TANH R115, R115 ;  /* 0x0000007300737308 */ /* 0x000fe20000002400 */
[-CC-:B------:R-:W-:Y:S01]  /*a510*/  FFMA.FTZ R184, R152, R88.reuse, -R233.reuse ;  /* 0x0000005898b87223 */ /* 0x180fe200000108e9 */
        /* <DEDUP_REMOVED lines=16> */
[----:B------:R-:W-:-:S06]  /*a620*/  FFMA.FTZ R93, R93, R88, -R233 ;  /* 0x000000585d5d7223 */ /* 0x000fcc00000108e9 */
[----:B------:R-:W-:Y:S01]  /*a630*/  MUFU.TANH R107, R107 ;  /* 0x0000006b006b7308 */ /* 0x000fe20000002400 */
[----:B------:R-:W-:Y:S02]  /*a640*/  WARPGROUP.DEPBAR.LE gsb0, 0x0 ;  /* 0x00008000000079c5 */ /* 0x000fe40000010000 */
[----:B------:R-:W-:Y:S01]  /*a650*/  WARPGROUP.ARRIVE ;  /* 0x00000000000079c5 */ /* 0x000fe20000000000 */
[----:B------:R-:W-:Y:S01]  /*a660*/  FMUL.FTZ R189, R106, UR7 ;  /* 0x000000076abd7c20 */ /* 0x000fe20008410000 */
[----:B------:R-:W-:-:S03]  /*a670*/  FMUL.FTZ R191, R110, UR7 ;  /* 0x000000076ebf7c20 */ /* 0x000fc60008410000 */
[----:B------:R-:W-:Y:S01]  /*a680*/  MUFU.TANH R111, R111 ;  /* 0x0000006f006f7308 */ /* 0x000fe20000002400 */
[-CC-:B------:R-:W-:Y:S01]  /*a690*/  FFMA.FTZ R188, R144, R88.reuse, -R233.reuse ;  /* 0x0000005890bc7223 */ /* 0x180fe200000108e9 */
[----:B------:R-:W-:Y:S01]  /*a6a0*/  FFMA.FTZ R190, R148, R88, -R233 ;  /* 0x0000005894be7223 */ /* 0x000fe200000108e9 */
[----:B------:R-:W-:Y:S01]  /*a6b0*/  HGMMA.64x128x16.F32.BF16 R24, R192, gdesc[UR8].tnspB, R24, gsb0 ;  /* 0x41e00008c0187df0 */ /* 0x000fe20008001818 */
[----:B------:R-:W-:Y:S01]  /*a6c0*/  UIADD3 UR10, UR6, 0x280, URZ ;  /* 0x00000280060a7890 */ /* 0x000fe2000fffe03f */
[----:B------:R-:W-:-:S03]  /*a6d0*/  UMOV UR11, 0x40000040 ;  /* 0x40000040000b7882 */ /* 0x000fc60000000000 */
[----:B------:R-:W-:Y:S08]  /*a6e0*/  MUFU.TANH R189, R189 ;  /* 0x000000bd00bd7308 */ /* 0x000ff00000002400 */
[----:B------:R-:W-:Y:S08]  /*a6f0*/  MUFU.TANH R191, R191 ;  /* 0x000000bf00bf7308 */ /* 0x000ff00000002400 */
[----:B------:R-:W-:Y:S08]  /*a700*/  MUFU.TANH R99, R99 ;  /* 0x0000006300637308 */ /* 0x000ff00000002400 */
[----:B------:R-:W-:Y:S08]  /*a710*/  MUFU.TANH R103, R103 ;  /* 0x0000006700677308 */ /* 0x000ff00000002400 */
[----:B------:R-:W-:Y:S08]  /*a720*/  MUFU.TANH R91, R91 ;  /* 0x0000005b005b7308 */ /* 0x000ff00000002400 */
[----:B------:R-:W-:Y:S08]  /*a730*/  MUFU.TANH R95, R95 ;  /* 0x0000005f005f7308 */ /* 0x000ff00000002400 */
[----:B------:R-:W-:Y:S08]  /*a740*/  MUFU.EX2 R11, R11 ;  /* 0x0000000b000b7308 */ /* 0x000ff00000000800 */
[----:B------:R-:W0:Y:S08]  /*a750*/  MUFU.EX2 R176, R176 ;  /* 0x000000b000b07308 */ /* 0x000e300000000800 */
[----:B------:R-:W1:Y:S08]  /*a760*/  MUFU.EX2 R15, R15 ;  /* 0x0000000f000f7308 */ /* 0x000e700000000800 */
[----:B------:R-:W-:Y:S01]  /*a770*/  MUFU.EX2 R178, R178 ;  /* 0x000000b200b27308 */ /* 0x000fe20000000800 */
[----:B0-----:R-:W-:-:S07]  /*a780*/  FFMA.FTZ R10, R11, R10, R176 ;  /* 0x0000000a0b0a7223 */ /* 0x001fce00000100b0 */
[----:B------:R-:W-:Y:S01]  /*a790*/  MUFU.EX2 R169, R169 ;  /* 0x000000a900a97308 */ /* 0x000fe20000000800 */
[----:B-1----:R-:W-:-:S07]  /*a7a0*/  F2FP.BF16.F32.PACK_AB R176, R15, R176 ;  /* 0x000000b00fb0723e */ /* 0x002fce00000010ff */
        /* <DEDUP_REMOVED lines=9> */
[----:B------:R-:W-:Y:S01]  /*a840*/  FMUL.FTZ R193, R98, UR7 ;  /* 0x0000000762c17c20 */ /* 0x000fe20008410000 */
[----:B------:R-:W-:Y:S01]  /*a850*/  FMUL.FTZ R195, R102, UR7 ;  /* 0x0000000766c37c20 */ /* 0x000fe20008410000 */
[-CC-:B------:R-:W-:Y:S01]  /*a860*/  FFMA.FTZ R192, R136, R88.reuse, -R233.reuse ;  /* 0x0000005888c07223 */ /* 0x180fe200000108e9 */
[----:B------:R-:W-:Y:S01]  /*a870*/  FFMA.FTZ R194, R140, R88, -R233 ;  /* 0x000000588cc27223 */ /* 0x000fe200000108e9 */
[----:B------:R-:W-:Y:S01]  /*a880*/  MUFU.EX2 R149, R149 ;  /* 0x0000009500957308 */ /* 0x000fe20000000800 */
[----:B------:R-:W-:Y:S01]  /*a890*/  HGMMA.64x128x16.F32.BF16 R24, R196, gdesc[UR8].tnspB, R24, gsb0 ;  /* 0x41e00008c4187df0 */ /* 0x000fe20008001818 */
[----:B------:R-:W-:Y:S01]  /*a8a0*/  UIADD3 UR10, UR6, 0x300, URZ ;  /* 0x00000300060a7890 */ /* 0x000fe2000fffe03f */
[----:B------:R-:W-:-:S05]  /*a8b0*/  UMOV UR11, 0x40000040 ;  /* 0x40000040000b7882 */ /* 0x000fca0000000000 */
[----:B------:R-:W0:Y:S08]  /*a8c0*/  MUFU.TANH R193, R193 ;  /* 0x000000c100c17308 */ /* 0x000e300000002400 */
[----:B------:R-:W1:Y:S08]  /*a8d0*/  MUFU.TANH R195, R195 ;  /* 0x000000c300c37308 */ /* 0x000e700000002400 */
        /* <DEDUP_REMOVED lines=19> */
[----:B------:R-:W-:Y:S01]  /*aa10*/  MOV R128, UR61 ;  /* 0x0000003d00807c02 */ /* 0x000fe20008000f00 */
[----:B------:R-:W-:Y:S01]  /*aa20*/  FFMA.FTZ R198, R132, R88, -R233 ;  /* 0x0000005884c67223 */ /* 0x000fe200000108e9 */
[----:B------:R-:W-:Y:S01]  /*aa30*/  HGMMA.64x128x16.F32.BF16 R24, R200, gdesc[UR8].tnspB, R24, gsb0 ;  /* 0x41e00008c8187df0 */ /* 0x000fe20008001818 */
[----:B------:R-:W-:Y:S01]  /*aa40*/  UIADD3 UR10, UR6, 0x380, URZ ;  /* 0x00000380060a7890 */ /* 0x000fe2000fffe03f */
[----:B------:R-:W2:Y:S01]  /*aa50*/  MUFU.TANH R197, R197 ;  /* 0x000000c500c57308 */ /* 0x000ea20000002400 */
[----:B------:R-:W-:Y:S01]  /*aa60*/  UMOV UR11, 0x40000040 ;  /* 0x40000040000b7882 */ /* 0x000fe20000000000 */
[----:B------:R-:W-:Y:S01]  /*aa70*/  @!P1 LEA R128, R128, UR14, 0x3 ;  /* 0x0000000e80809c11 */ /* 0x000fe2000f8e18ff */
[----:B------:R-:W-:-:S04]  /*aa80*/  UMOV UR61, UR60 ;  /* 0x0000003c003d7c82 */ /* 0x000fc80008000000 */
[----:B------:R-:W-:Y:S01]  /*aa90*/  @!P1 VIADD R128, R128, 0x34860 ;  /* 0x0003486080809836 */ /* 0x000fe20000000000 */
[----:B------:R-:W3:Y:S04]  /*aaa0*/  MUFU.TANH R199, R199 ;  /* 0x000000c700c77308 */ /* 0x000ee80000002400 */
[----:B------:R-:W-:-:S04]  /*aab0*/  @!P1 PRMT R128, RZ, 0x654, R128 ;  /* 0x00000654ff809816 */ /* 0x000fc80000000080 */
[----:B------:R-:W-:Y:S08]  /*aac0*/  MUFU.EX2 R196, R196 ;  /* 0x000000c400c47308 */ /* 0x000ff00000000800 */
[----:B------:R-:W-:Y:S01]  /*aad0*/  MUFU.EX2 R198, R198 ;  /* 0x000000c600c67308 */ /* 0x000fe20000000800 */
[----:B------:R-:W-:Y:S02]  /*aae0*/  WARPGROUP.DEPBAR.LE gsb0, 0x0 ;  /* 0x00008000000079c5 */ /* 0x000fe40000010000 */
[----:B------:R-:W-:Y:S01]  /*aaf0*/  WARPGROUP.ARRIVE ;  /* 0x00000000000079c5 */ /* 0x000fe20000000000 */
[-CC-:B------:R-:W-:Y:S01]  /*ab00*/  FFMA.FTZ R201, R161, R88.reuse, -R233.reuse ;  /* 0x00000058a1c97223 */ /* 0x180fe200000108e9 */
[-CC-:B------:R-:W-:Y:S01]  /*ab10*/  FFMA.FTZ R161, R165, R88.reuse, -R233.reuse ;  /* 0x00000058a5a17223 */ /* 0x180fe200000108e9 */
[--C-:B------:R-:W-:Y:S01]  /*ab20*/  FFMA.FTZ R165, R153, R88, -R233.reuse ;  /* 0x0000005899a57223 */ /* 0x100fe200000108e9 */
[----:B------:R-:W-:Y:S01]  /*ab30*/  FMNMX.FTZ R153, R21, R12, !PT ;  /* 0x0000000c15997209 */ /* 0x000fe20007810000 */
[-CC-:B------:R-:W-:Y:S01]  /*ab40*/  FFMA.FTZ R200, R120, R88.reuse, -R233.reuse ;  /* 0x0000005878c87223 */ /* 0x180fe200000108e9 */
[----:B------:R-:W-:Y:S01]  /*ab50*/  HGMMA.64x128x16.F32.BF16 R24, R204, gdesc[UR8].tnspB, R24, gsb0 ;  /* 0x41e00008cc187df0 */ /* 0x000fe20008001818 */
[----:B------:R-:W-:Y:S01]  /*ab60*/  UIADD3 UR10, UR6, 0x400, URZ ;  /* 0x00000400060a7890 */ /* 0x000fe2000fffe03f */
[----:B------:R-:W-:Y:S01]  /*ab70*/  FMNMX.FTZ R153, R20, R153, !PT ;  /* 0x0000009914997209 */ /* 0x000fe20007810000 */
[----:B------:R-:W-:Y:S01]  /*ab80*/  UMOV UR11, 0x40000040 ;  /* 0x40000040000b7882 */ /* 0x000fe20000000000 */
[----:B------:R-:W-:Y:S01]  /*ab90*/  IADD3 R120, -R234, 0xb, RZ ;  /* 0x0000000bea787810 */ /* 0x000fe20007ffe1ff */
[-CC-:B------:R-:W-:Y:S01]  /*aba0*/  FFMA.FTZ R202, R124, R88.reuse, -R233.reuse ;  /* 0x000000587cca7223 */ /* 0x180fe200000108e9 */
[----:B------:R-:W-:Y:S01]  /*abb0*/  FMNMX.FTZ R14, R170, R153, !PT ;  /* 0x00000099aa0e7209 */ /* 0x000fe20007810000 */
[----:B------:R-:W-:Y:S01]  /*abc0*/  FFMA.FTZ R153, R157, R88, -R233 ;  /* 0x000000589d997223 */ /* 0x000fe200000108e9 */
[----:B------:R-:W-:Y:S01]  /*abd0*/  @!P1 PRMT R124, RZ, 0x654, R118 ;  /* 0x00000654ff7c9816 */ /* 0x000fe20000000076 */
        /* <DEDUP_REMOVED lines=26> */
[----:B------:R-:W-:-:S03]  /*ad80*/  FFMA.FTZ R157, R129, R88, -R233 ;  /* 0x00000058819d7223 */ /* 0x000fc600000108e9 */
[----:B------:R-:W-:-:S03]  /*ad90*/  FMNMX.FTZ R129, R135, R14, !PT ;  /* 0x0000000e87817209 */ /* 0x000fc60007810000 */
[----:B------:R-:W-:Y:S01]  /*ada0*/  MUFU.EX2 R157, R157 ;  /* 0x0000009d009d7308 */ /* 0x000fe20000000800 */
        /* <DEDUP_REMOVED lines=16> */
[----:B0-----:R-:W-:Y:S01]  /*aeb0*/  FMNMX.FTZ R14, R193, R14, !PT ;  /* 0x0000000ec10e7209 */ /* 0x001fe20007810000 */
[-CC-:B------:R-:W-:Y:S01]  /*aec0*/  FFMA.FTZ R204, R112, R88.reuse, -R233.reuse ;  /* 0x0000005870cc7223 */ /* 0x180fe200000108e9 */
[----:B------:R-:W-:Y:S02]  /*aed0*/  FFMA.FTZ R206, R116, R88, -R233 ;  /* 0x0000005874ce7223 */ /* 0x000fe400000108e9 */
[----:B------:R-:W-:Y:S01]  /*aee0*/  FMNMX.FTZ R14, R99, R14, !PT ;  /* 0x0000000e630e7209 */ /* 0x000fe20007810000 */
[----:B------:R-:W-:Y:S01]  /*aef0*/  HGMMA.64x128x16.F32.BF16 R24, R208, gdesc[UR8].tnspB, R24, gsb0 ;  /* 0x41e00008d0187df0 */ /* 0x000fe20008001818 */
[----:B------:R-:W-:Y:S01]  /*af00*/  UIADD3 UR10, UR6, 0x480, URZ ;  /* 0x00000480060a7890 */ /* 0x000fe2000fffe03f */
[----:B------:R-:W-:Y:S01]  /*af10*/  MUFU.EX2 R204, R204 ;  /* 0x000000cc00cc7308 */ /* 0x000fe20000000800 */
[----:B------:R-:W-:Y:S01]  /*af20*/  UMOV UR11, 0x40000040 ;  /* 0x40000040000b7882 */ /* 0x000fe20000000000 */
[----:B-1----:R-:W-:Y:S01]  /*af30*/  FMNMX.FTZ R14, R195, R14, !PT ;  /* 0x0000000ec30e7209 */ /* 0x002fe20007810000 */
[----:B------:R-:W-:-:S03]  /*af40*/  UIADD3 UR6, UR6, 0x500, URZ ;  /* 0x0000050006067890 */ /* 0x000fc6000fffe03f */
[----:B------:R-:W-:Y:S02]  /*af50*/  FMNMX.FTZ R14, R103, R14, !PT ;  /* 0x0000000e670e7209 */ /* 0x000fe40007810000 */
[----:B------:R-:W-:Y:S02]  /*af60*/  MUFU.EX2 R206, R206 ;  /* 0x000000ce00ce7308 */ /* 0x000fe40000000800 */
[----:B--2---:R-:W-:-:S04]  /*af70*/  FMNMX.FTZ R14, R197, R14, !PT ;  /* 0x0000000ec50e7209 */ /* 0x004fc80007810000 */
[----:B------:R-:W-:-:S04]  /*af80*/  FMNMX.FTZ R14, R91, R14, !PT ;  /* 0x0000000e5b0e7209 */ /* 0x000fc80007810000 */
[----:B---3--:R-:W-:-:S04]  /*af90*/  FMNMX.FTZ R14, R199, R14, !PT ;  /* 0x0000000ec70e7209 */ /* 0x008fc80007810000 */
[----:B------:R-:W-:Y:S01]  /*afa0*/  FMNMX.FTZ R90, R95, R14, !PT ;  /* 0x0000000e5f5a7209 */ /* 0x000fe20007810000 */
[----:B------:R-:W-:-:S04]  /*afb0*/  FFMA.FTZ R14, R179, R88, -R233 ;  /* 0x00000058b30e7223 */ /* 0x000fc800000108e9 */
[----:B------:R-:W0:Y:S02]  /*afc0*/  SHFL.BFLY PT, R133, R90, 0x2, 0x1f ;  /* 0x0c401f005a857f89 */ /* 0x000e2400000e0000 */
[----:B------:R-:W-:Y:S01]  /*afd0*/  MUFU.EX2 R14, R14 ;  /* 0x0000000e000e7308 */ /* 0x000fe20000000800 */
[----:B0-----:R-:W-:Y:S01]  /*afe0*/  FMNMX.FTZ R94, R90, R133, !PT ;  /* 0x000000855a5e7209 */ /* 0x001fe20007810000 */
[----:B------:R-:W-:-:S04]  /*aff0*/  FFMA.FTZ R90, R181, R88, -R233 ;  /* 0x00000058b55a7223 */ /* 0x000fc800000108e9 */
[----:B------:R-:W0:Y:S02]  /*b000*/  SHFL.BFLY PT, R133, R94, 0x1, 0x1f ;  /* 0x0c201f005e857f89 */ /* 0x000e2400000e0000 */
[----:B------:R-:W-:Y:S01]  /*b010*/  MUFU.EX2 R90, R90 ;  /* 0x0000005a005a7308 */ /* 0x000fe20000000800 */
[----:B0-----:R-:W-:-:S07]  /*b020*/  FMNMX.FTZ R133, R94, R133, !PT ;  /* 0x000000855e857209 */ /* 0x001fce0007810000 */
[----:B------:R0:W-:Y:S01]  /*b030*/  MUFU.EX2 R94, R187 ;  /* 0x000000bb005e7308 */ /* 0x0001e20000000800 */
[----:B------:R-:W-:-:S04]  /*b040*/  FMUL.FTZ R181, R133, R88 ;  /* 0x0000005885b57220 */ /* 0x000fc80000410000 */
        /* <DEDUP_REMOVED lines=12> */
[----:B------:R-:W-:Y:S01]  /*b110*/  FADD.FTZ R151, R15, R10 ;  /* 0x0000000a0f977221 */ /* 0x000fe20000010000 */
[-CC-:B------:R-:W-:Y:S01]  /*b120*/  FFMA.FTZ R116, R167, R88.reuse, -R181.reuse ;  /* 0x00000058a7747223 */ /* 0x180fe200000108b5 */
[----:B------:R-:W-:Y:S01]  /*b130*/  MUFU.EX2 R179, R179 ;  /* 0x000000b300b37308 */ /* 0x000fe20000000800 */
[-CC-:B------:R-:W-:Y:S01]  /*b140*/  FFMA.FTZ R10, R123, R88.reuse, -R181.reuse ;  /* 0x000000587b0a7223 */ /* 0x180fe200000108b5 */
[-CC-:B------:R-:W-:Y:S01]  /*b150*/  FFMA.FTZ R122, R122, R88.reuse, -R181.reuse ;  /* 0x000000587a7a7223 */ /* 0x180fe200000108b5 */
[-CC-:B0-----:R-:W-:Y:S01]  /*b160*/  FFMA.FTZ R187, R158, R88.reuse, -R181.reuse ;  /* 0x000000589ebb7223 */ /* 0x181fe200000108b5 */
        /* <DEDUP_REMOVED lines=15> */
[----:B------:R-:W-:-:S05]  /*b260*/  FFMA.FTZ R95, R95, R88, -R181 ;  /* 0x000000585f5f7223 */ /* 0x000fca00000108b5 */
[----:B------:R-:W-:Y:S08]  /*b270*/  MUFU.EX2 R163, R163 ;  /* 0x000000a300a37308 */ /* 0x000ff00000000800 */
[----:B------:R-:W-:Y:S01]  /*b280*/  MUFU.EX2 R183, R183 ;  /* 0x000000b700b77308 */ /* 0x000fe20000000800 */
[----:B------:R-:W-:Y:S02]  /*b290*/  WARPGROUP.DEPBAR.LE gsb0, 0x0 ;  /* 0x00008000000079c5 */ /* 0x000fe40000010000 */
[----:B------:R-:W-:Y:S01]  /*b2a0*/  WARPGROUP.ARRIVE ;  /* 0x00000000000079c5 */ /* 0x000fe20000000000 */
[-CC-:B------:R-:W-:Y:S01]  /*b2b0*/  FFMA.FTZ R210, R177, R88.reuse, -R233.reuse ;  /* 0x00000058b1d27223 */ /* 0x180fe200000108e9 */
[----:B------:R-:W-:Y:S01]  /*b2c0*/  FADD.FTZ R177, -R133, R12 ;  /* 0x0000000c85b17221 */ /* 0x000fe20000010100 */
[-CC-:B------:R-:W-:Y:S01]  /*b2d0*/  FFMA.FTZ R208, R175, R88.reuse, -R233.reuse ;  /* 0x00000058afd07223 */ /* 0x180fe200000108e9 */
[-C--:B------:R-:W-:Y:S01]  /*b2e0*/  FFMA.FTZ R175, R185, R88.reuse, -R233 ;  /* 0x00000058b9af7223 */ /* 0x080fe200000108e9 */
[-CC-:B------:R-:W-:Y:S01]  /*b2f0*/  FFMA.FTZ R185, R154, R88.reuse, -R181.reuse ;  /* 0x000000589ab97223 */ /* 0x180fe200000108b5 */
[----:B------:R-:W-:Y:S01]  /*b300*/  HGMMA.64x128x16.F32.BF16 R24, R212, gdesc[UR8].tnspB, R24, gsb0 ;  /* 0x41e00008d4187df0 */ /* 0x000fe20008001818 */
[----:B------:R-:W-:Y:S01]  /*b310*/  UMOV UR10, UR6 ;  /* 0x00000006000a7c82 */ /* 0x000fe20008000000 */
[----:B------:R-:W-:Y:S01]  /*b320*/  UMOV UR11, 0x40000040 ;  /* 0x40000040000b7882 */ /* 0x000fe20000000000 */
[-C--:B------:R-:W-:Y:S01]  /*b330*/  FMUL.FTZ R12, R177, R88.reuse ;  /* 0x00000058b10c7220 */ /* 0x080fe20000410000 */
[-CC-:B------:R-:W-:Y:S01]  /*b340*/  FFMA.FTZ R177, R21, R88.reuse, -R181.reuse ;  /* 0x0000005815b17223 */ /* 0x180fe200000108b5 */
[----:B------:R-:W-:Y:S01]  /*b350*/  MUFU.EX2 R116, R116 ;  /* 0x0000007400747308 */ /* 0x000fe20000000800 */
[-CC-:B------:R-:W-:Y:S01]  /*b360*/  FFMA.FTZ R21, R130, R88.reuse, -R181.reuse ;  /* 0x0000005882157223 */ /* 0x180fe200000108b5 */
[-CC-:B------:R-:W-:Y:S01]  /*b370*/  FFMA.FTZ R209, R189, R88.reuse, -R181.reuse ;  /* 0x00000058bdd17223 */ /* 0x180fe200000108b5 */
[----:B------:R-:W-:Y:S01]  /*b380*/  FFMA.FTZ R211, R191, R88, -R181 ;  /* 0x00000058bfd37223 */ /* 0x000fe200000108b5 */
[----:B------:R-:W-:-:S04]  /*b390*/  R2UR UR6, R16 ;  /* 0x00000000100672ca */ /* 0x000fc800000e0000 */
[----:B------:R-:W-:Y:S08]  /*b3a0*/  MUFU.EX2 R12, R12 ;  /* 0x0000000c000c7308 */ /* 0x000ff00000000800 */
[----:B------:R-:W0:Y:S08]  /*b3b0*/  MUFU.EX2 R177, R177 ;  /* 0x000000b100b17308 */ /* 0x000e300000000800 */
[----:B------:R-:W-:Y:S08]  /*b3c0*/  MUFU.EX2 R185, R185 ;  /* 0x000000b900b97308 */ /* 0x000ff00000000800 */
[----:B------:R-:W-:Y:S01]  /*b3d0*/  MUFU.EX2 R110, R110 ;  /* 0x0000006e006e7308 */ /* 0x000fe20000000800 */
[----:B0-----:R-:W-:Y:S01]  /*b3e0*/  FFMA.FTZ R135, R12, R3, R177 ;  /* 0x000000030c877223 */ /* 0x001fe200000100b1 */
[----:B------:R-:W-:-:S06]  /*b3f0*/  F2FP.BF16.F32.PACK_AB R177, R20, R177 ;  /* 0x000000b114b1723e */ /* 0x000fcc00000010ff */
        /* <DEDUP_REMOVED lines=13> */
[----:B------:R-:W-:Y:S08]  /*b4d0*/  MUFU.EX2 R21, R21 ;  /* 0x0000001500157308 */ /* 0x000ff00000000800 */
[----:B------:R-:W-:Y:S01]  /*b4e0*/  MUFU.EX2 R108, R108 ;  /* 0x0000006c006c7308 */ /* 0x000fe20000000800 */
[----:B------:R-:W-:-:S02]  /*b4f0*/  WARPGROUP.DEPBAR.LE gsb0, 0x0 ;  /* 0x00008000000079c5 */ /* 0x000fc40000010000 */
[----:B------:R-:W-:Y:S01]  /*b500*/  WARPGROUP.ARRIVE ;  /* 0x00000000000079c5 */ /* 0x000fe20000000000 */
[----:B------:R-:W-:Y:S02]  /*b510*/  F2FP.BF16.F32.PACK_AB R212, R97, R14 ;  /* 0x0000000e61d4723e */ /* 0x000fe400000010ff */
[----:B------:R-:W-:Y:S02]  /*b520*/  F2FP.BF16.F32.PACK_AB R214, R101, R90 ;  /* 0x0000005a65d6723e */ /* 0x000fe400000010ff */
[----:B------:R-:W-:Y:S01]  /*b530*/  MUFU.EX2 R118, R134 ;  /* 0x0000008600767308 */ /* 0x000fe20000000800 */
[----:B------:R-:W-:Y:S07]  /*b540*/  HGMMA.64x128x16.F32.BF16 R24, R216, gdesc[UR8].tnspB, R24, gsb0 ;  /* 0x41e00008d8187df0 */ /* 0x000fee0008001818 */
[----:B------:R-:W-:Y:S08]  /*b550*/  MUFU.EX2 R131, R131 ;  /* 0x0000008300837308 */ /* 0x000ff00000000800 */
[----:B------:R-:W0:Y:S08]  /*b560*/  MUFU.EX2 R10, R10 ;  /* 0x0000000a000a7308 */ /* 0x000e300000000800 */
[----:B------:R-:W1:Y:S08]  /*b570*/  MUFU.EX2 R203, R203 ;  /* 0x000000cb00cb7308 */ /* 0x000e700000000800 */
        /* <DEDUP_REMOVED lines=10> */
[----:B------:R2:W-:Y:S06]  /*b620*/  BAR.ARV R120, 0x100 ;  /* 0x000400780000751d */ /* 0x0005ec0000002000 */
[----:B------:R3:W-:Y:S01]  /*b630*/  @!P1 SYNCS.ARRIVE.TRANS64.RED.A1T0 RZ, [R124+URZ], RZ ;  /* 0x000000ff7cff99a7 */ /* 0x0007e2000810043f */
[-C--:B------:R-:W-:Y:S01]  /*b640*/  FMUL.FTZ R24, R24, R11.reuse ;  /* 0x0000000b18187220 */ /* 0x080fe20000410000 */
[----:B--2---:R-:W-:Y:S01]  /*b650*/  FADD.FTZ R120, R178, R151 ;  /* 0x00000097b2787221 */ /* 0x004fe20000010000 */
[-C--:B------:R-:W-:Y:S01]  /*b660*/  FMUL.FTZ R25, R25, R11.reuse ;  /* 0x0000000b19197220 */ /* 0x080fe20000410000 */
[-C--:B------:R-:W-:Y:S01]  /*b670*/  FMUL.FTZ R28, R28, R11.reuse ;  /* 0x0000000b1c1c7220 */ /* 0x080fe20000410000 */
[-C--:B------:R-:W-:Y:S01]  /*b680*/  FMUL.FTZ R29, R29, R11.reuse ;  /* 0x0000000b1d1d7220 */ /* 0x080fe20000410000 */
[-C--:B------:R-:W-:Y:S01]  /*b690*/  FMUL.FTZ R32, R32, R11.reuse ;  /* 0x0000000b20207220 */ /* 0x080fe20000410000 */
[-C--:B------:R-:W-:Y:S01]  /*b6a0*/  FMUL.FTZ R33, R33, R11.reuse ;  /* 0x0000000b21217220 */ /* 0x080fe20000410000 */
[----:B---3--:R-:W-:Y:S01]  /*b6b0*/  FADD.FTZ R124, R20, R135 ;  /* 0x00000087147c7221 */ /* 0x008fe20000010000 */
[----:B------:R-:W-:Y:S01]  /*b6c0*/  FADD.FTZ R135, R169, R120 ;  /* 0x00000078a9877221 */ /* 0x000fe20000010000 */
[----:B------:R2:W-:Y:S01]  /*b6d0*/  @!P1 SYNCS.ARRIVE.TRANS64.RED.A1T0 RZ, [R128+URZ], RZ ;  /* 0x000000ff80ff99a7 */ /* 0x0005e2000810043f */
[----:B------:R-:W-:Y:S01]  /*b6e0*/  FMUL.FTZ R36, R36, R11 ;  /* 0x0000000b24247220 */ /* 0x000fe20000410000 */
[----:B------:R-:W-:Y:S01]  /*b6f0*/  FADD.FTZ R123, R179, R124 ;  /* 0x0000007cb37b7221 */ /* 0x000fe20000010000 */
[----:B------:R-:W-:Y:S01]  /*b700*/  FADD.FTZ R120, R180, R135 ;  /* 0x00000087b4787221 */ /* 0x000fe20000010000 */
[C---:B------:R-:W-:Y:S01]  /*b710*/  F2FP.BF16.F32.PACK_AB R179, R96.reuse, R179 ;  /* 0x000000b360b3723e */ /* 0x040fe200000010ff */
[-C--:B------:R-:W-:Y:S01]  /*b720*/  FMUL.FTZ R37, R37, R11.reuse ;  /* 0x0000000b25257220 */ /* 0x080fe20000410000 */
[----:B------:R-:W-:Y:S01]  /*b730*/  FADD.FTZ R123, R96, R123 ;  /* 0x0000007b607b7221 */ /* 0x000fe20000010000 */
[----:B------:R-:W-:Y:S01]  /*b740*/  F2FP.BF16.F32.PACK_AB R180, R201, R180 ;  /* 0x000000b4c9b4723e */ /* 0x000fe200000010ff */
[-C--:B------:R-:W-:Y:S01]  /*b750*/  FMUL.FTZ R40, R40, R11.reuse ;  /* 0x0000000b28287220 */ /* 0x080fe20000410000 */
[----:B------:R-:W-:Y:S01]  /*b760*/  FMUL.FTZ R41, R41, R11 ;  /* 0x0000000b29297220 */ /* 0x000fe20000410000 */
[----:B------:R-:W-:Y:S01]  /*b770*/  FADD.FTZ R122, R112, R123 ;  /* 0x0000007b707a7221 */ /* 0x000fe20000010000 */
[----:B------:R-:W-:Y:S01]  /*b780*/  FADD.FTZ R123, R201, R120 ;  /* 0x00000078c97b7221 */ /* 0x000fe20000010000 */
[-C--:B------:R-:W-:Y:S01]  /*b790*/  FFMA.FTZ R120, R115, R88.reuse, -R181 ;  /* 0x0000005873787223 */ /* 0x080fe200000108b5 */
[----:B0-----:R-:W-:Y:S01]  /*b7a0*/  F2FP.BF16.F32.PACK_AB R201, R10, R3 ;  /* 0x000000030ac9723e */ /* 0x001fe200000010ff */
[----:B------:R-:W-:Y:S01]  /*b7b0*/  FADD.FTZ R122, R163, R122 ;  /* 0x0000007aa37a7221 */ /* 0x000fe20000010000 */
[----:B------:R-:W-:Y:S01]  /*b7c0*/  FADD.FTZ R114, R182, R123 ;  /* 0x0000007bb6727221 */ /* 0x000fe20000010000 */
[-C--:B------:R-:W-:Y:S01]  /*b7d0*/  FMUL.FTZ R44, R44, R11.reuse ;  /* 0x0000000b2c2c7220 */ /* 0x080fe20000410000 */
[----:B------:R-:W-:Y:S01]  /*b7e0*/  FMUL.FTZ R45, R45, R11 ;  /* 0x0000000b2d2d7220 */ /* 0x000fe20000410000 */
[----:B------:R-:W-:Y:S01]  /*b7f0*/  FADD.FTZ R115, R183, R122 ;  /* 0x0000007ab7737221 */ /* 0x000fe20000010000 */
[----:B------:R-:W-:Y:S01]  /*b800*/  FADD.FTZ R123, R161, R114 ;  /* 0x00000072a17b7221 */ /* 0x000fe20000010000 */
[-C--:B------:R-:W-:Y:S01]  /*b810*/  FFMA.FTZ R122, R119, R88.reuse, -R181 ;  /* 0x00000058777a7223 */ /* 0x080fe200000108b5 */
[----:B------:R0:W3:Y:S01]  /*b820*/  MUFU.EX2 R114, R127 ;  /* 0x0000007f00727308 */ /* 0x0000e20000000800 */
[----:B------:R-:W-:Y:S01]  /*b830*/  FADD.FTZ R124, R116, R115 ;  /* 0x00000073747c7221 */ /* 0x000fe20000010000 */
[----:B------:R-:W-:Y:S01]  /*b840*/  FADD.FTZ R126, R184, R123 ;  /* 0x0000007bb87e7221 */ /* 0x000fe20000010000 */
[-CC-:B------:R-:W-:Y:S01]  /*b850*/  FFMA.FTZ R123, R111, R88.reuse, -R181.reuse ;  /* 0x000000586f7b7223 */ /* 0x180fe200000108b5 */
[-CC-:B------:R-:W-:Y:S01]  /*b860*/  FFMA.FTZ R119, R99, R88.reuse, -R181.reuse ;  /* 0x0000005863777223 */ /* 0x180fe200000108b5 */
[----:B------:R-:W-:Y:S01]  /*b870*/  FADD.FTZ R115, R185, R124 ;  /* 0x0000007cb9737221 */ /* 0x000fe20000010000 */
[-C--:B------:R-:W-:Y:S01]  /*b880*/  FFMA.FTZ R124, R107, R88.reuse, -R181 ;  /* 0x000000586b7c7223 */ /* 0x080fe200000108b5 */
[----:B------:R-:W-:Y:S01]  /*b890*/  FADD.FTZ R107, R165, R126 ;  /* 0x0000007ea56b7221 */ /* 0x000fe20000010000 */
[C---:B------:R-:W-:Y:S01]  /*b8a0*/  F2FP.BF16.F32.PACK_AB R185, R110.reuse, R185 ;  /* 0x000000b96eb9723e */ /* 0x040fe200000010ff */
[----:B------:R-:W-:Y:S01]  /*b8b0*/  FADD.FTZ R126, R110, R115 ;  /* 0x000000736e7e7221 */ /* 0x000fe20000010000 */
[----:B------:R-:W4:Y:S01]  /*b8c0*/  MUFU.EX2 R120, R120 ;  /* 0x0000007800787308 */ /* 0x000f220000000800 */
[----:B--2---:R-:W-:Y:S01]  /*b8d0*/  FADD.FTZ R128, R186, R107 ;  /* 0x0000006bba807221 */ /* 0x004fe20000010000 */
[----:B------:R-:W-:Y:S01]  /*b8e0*/  FFMA.FTZ R107, R193, R88, -R181 ;  /* 0x00000058c16b7223 */ /* 0x000fe200000108b5 */
[----:B------:R-:W-:Y:S01]  /*b8f0*/  FADD.FTZ R111, R187, R126 ;  /* 0x0000007ebb6f7221 */ /* 0x000fe20000010000 */
[C---:B------:R-:W-:Y:S01]  /*b900*/  F2FP.BF16.F32.PACK_AB R187, R106.reuse, R187 ;  /* 0x000000bb6abb723e */ /* 0x040fe200000010ff */
[----:B------:R-:W-:Y:S01]  /*b910*/  FADD.FTZ R115, R153, R128 ;  /* 0x0000008099737221 */ /* 0x000fe20000010000 */
[----:B------:R-:W-:Y:S01]  /*b920*/  F2FP.BF16.F32.PACK_AB R193, R139, R100 ;  /* 0x000000648bc1723e */ /* 0x000fe200000010ff */
[----:B0-----:R-:W-:Y:S01]  /*b930*/  FADD.FTZ R127, R106, R111 ;  /* 0x0000006f6a7f7221 */ /* 0x001fe20000010000 */
[----:B------:R-:W0:Y:S01]  /*b940*/  MUFU.EX2 R122, R122 ;  /* 0x0000007a007a7308 */ /* 0x000e220000000800 */
[----:B------:R-:W-:Y:S01]  /*b950*/  FADD.FTZ R126, R188, R115 ;  /* 0x00000073bc7e7221 */ /* 0x000fe20000010000 */
[----:B------:R-:W-:Y:S01]  /*b960*/  FFMA.FTZ R111, R195, R88, -R181 ;  /* 0x00000058c36f7223 */ /* 0x000fe200000108b5 */
[----:B------:R-:W-:Y:S01]  /*b970*/  FADD.FTZ R128, R104, R127 ;  /* 0x0000007f68807221 */ /* 0x000fe20000010000 */
[----:B------:R-:W-:Y:S01]  /*b980*/  F2FP.BF16.F32.PACK_AB R195, R143, R98 ;  /* 0x000000628fc3723e */ /* 0x000fe200000010ff */
[----:B------:R-:W-:Y:S01]  /*b990*/  FADD.FTZ R99, R145, R126 ;  /* 0x0000007e91637221 */ /* 0x000fe20000010000 */
[-C--:B------:R-:W-:Y:S01]  /*b9a0*/  FFMA.FTZ R115, R197, R88.reuse, -R181 ;  /* 0x00000058c5737223 */ /* 0x080fe200000108b5 */
[----:B------:R-:W-:Y:S01]  /*b9b0*/  FADD.FTZ R127, R155, R128 ;  /* 0x000000809b7f7221 */ /* 0x000fe20000010000 */
[----:B------:R-:W2:Y:S01]  /*b9c0*/  MUFU.EX2 R20, R124 ;  /* 0x0000007c00147308 */ /* 0x000ea20000000800 */
[----:B------:R-:W-:Y:S01]  /*b9d0*/  FADD.FTZ R126, R190, R99 ;  /* 0x00000063be7e7221 */ /* 0x000fe20000010000 */
[----:B------:R-:W-:Y:S01]  /*b9e0*/  F2FP.BF16.F32.PACK_AB R197, R108, R21 ;  /* 0x000000156cc5723e */ /* 0x000fe200000010ff */
[----:B------:R-:W-:Y:S01]  /*b9f0*/  FADD.FTZ R128, R102, R127 ;  /* 0x0000007f66807221 */ /* 0x000fe20000010000 */
[-CC-:B------:R-:W-:Y:S01]  /*ba00*/  FFMA.FTZ R99, R91, R88.reuse, -R181.reuse ;  /* 0x000000585b637223 */ /* 0x180fe200000108b5 */
[----:B------:R-:W-:Y:S01]  /*ba10*/  FADD.FTZ R127, R149, R126 ;  /* 0x0000007e957f7221 */ /* 0x000fe20000010000 */
[----:B------:R-:W-:Y:S01]  /*ba20*/  FFMA.FTZ R91, R199, R88, -R181 ;  /* 0x00000058c75b7223 */ /* 0x000fe200000108b5 */
[----:B------:R-:W-:Y:S01]  /*ba30*/  FADD.FTZ R135, R147, R128 ;  /* 0x0000008093877221 */ /* 0x000fe20000010000 */
[----:B------:R-:W-:Y:S01]  /*ba40*/  MUFU.EX2 R119, R119 ;  /* 0x0000007700777308 */ /* 0x000fe20000000800 */
[----:B------:R-:W-:Y:S01]  /*ba50*/  FADD.FTZ R126, R192, R127 ;  /* 0x0000007fc07e7221 */ /* 0x000fe20000010000 */
[-C--:B------:R-:W-:Y:S01]  /*ba60*/  FMUL.FTZ R48, R48, R11.reuse ;  /* 0x0000000b30307220 */ /* 0x080fe20000410000 */
[----:B------:R-:W-:Y:S01]  /*ba70*/  FADD.FTZ R128, R100, R135 ;  /* 0x0000008764807221 */ /* 0x000fe20000010000 */
[-C--:B------:R-:W-:Y:S01]  /*ba80*/  FMUL.FTZ R49, R49, R11.reuse ;  /* 0x0000000b31317220 */ /* 0x080fe20000410000 */
[----:B------:R-:W-:Y:S01]  /*ba90*/  FADD.FTZ R15, R137, R126 ;  /* 0x0000007e890f7221 */ /* 0x000fe20000010000 */
[-C--:B------:R-:W-:Y:S01]  /*baa0*/  FMUL.FTZ R52, R52, R11.reuse ;  /* 0x0000000b34347220 */ /* 0x080fe20000410000 */
        /* <DEDUP_REMOVED lines=25> */
[----:B------:R5:W2:Y:S01]  /*bc40*/  MUFU.EX2 R96, R123 ;  /* 0x0000007b00607308 */ /* 0x000aa20000000800 */
        /* <DEDUP_REMOVED lines=10> */
[----:B-1----:R-:W-:Y:S01]  /*bcf0*/  FADD.FTZ R15, R203, R104 ;  /* 0x00000068cb0f7221 */ /* 0x002fe20000010000 */
[-C--:B------:R-:W-:Y:S01]  /*bd00*/  FMUL.FTZ R84, R84, R11.reuse ;  /* 0x0000000b54547220 */ /* 0x080fe20000410000 */
[----:B-----5:R-:W-:Y:S01]  /*bd10*/  FADD.FTZ R123, R125, R106 ;  /* 0x0000006a7d7b7221 */ /* 0x020fe20000010000 */
[----:B------:R-:W-:Y:S01]  /*bd20*/  FMUL.FTZ R85, R85, R11 ;  /* 0x0000000b55557220 */ /* 0x000fe20000410000 */
[----:B---3--:R-:W-:Y:S01]  /*bd30*/  FADD.FTZ R102, R114, R15 ;  /* 0x0000000f72667221 */ /* 0x008fe20000010000 */
[-C--:B------:R-:W-:Y:S01]  /*bd40*/  FMUL.FTZ R26, R26, R12.reuse ;  /* 0x0000000c1a1a7220 */ /* 0x080fe20000410000 */
[----:B------:R-:W-:Y:S01]  /*bd50*/  FADD.FTZ R100, R204, R123 ;  /* 0x0000007bcc647221 */ /* 0x000fe20000010000 */
[-C--:B------:R-:W-:Y:S01]  /*bd60*/  FMUL.FTZ R27, R27, R12.reuse ;  /* 0x0000000c1b1b7220 */ /* 0x080fe20000410000 */
[----:B------:R-:W-:Y:S01]  /*bd70*/  FADD.FTZ R15, R205, R102 ;  /* 0x00000066cd0f7221 */ /* 0x000fe20000010000 */
[-C--:B------:R-:W-:Y:S01]  /*bd80*/  FMUL.FTZ R30, R30, R12.reuse ;  /* 0x0000000c1e1e7220 */ /* 0x080fe20000410000 */
[----:B----4-:R-:W-:Y:S01]  /*bd90*/  FADD.FTZ R107, R113, R100 ;  /* 0x00000064716b7221 */ /* 0x010fe20000010000 */
[----:B------:R-:W1:Y:S01]  /*bda0*/  MUFU.EX2 R102, R111 ;  /* 0x0000006f00667308 */ /* 0x000e620000000800 */
        /* <DEDUP_REMOVED lines=8> */
[----:B0-----:R-:W-:Y:S01]  /*be30*/  FADD.FTZ R98, R122, R15 ;  /* 0x0000000f7a627221 */ /* 0x001fe20000010000 */
[-C--:B------:R-:W-:Y:S01]  /*be40*/  FMUL.FTZ R39, R39, R12.reuse ;  /* 0x0000000c27277220 */ /* 0x080fe20000410000 */
[----:B------:R-:W-:Y:S01]  /*be50*/  FADD.FTZ R100, R208, R21 ;  /* 0x00000015d0647221 */ /* 0x000fe20000010000 */
[-C--:B------:R-:W-:Y:S01]  /*be60*/  FMUL.FTZ R42, R42, R12.reuse ;  /* 0x0000000c2a2a7220 */ /* 0x080fe20000410000 */
[----:B------:R-:W-:Y:S01]  /*be70*/  FADD.FTZ R15, R209, R98 ;  /* 0x00000062d10f7221 */ /* 0x000fe20000010000 */
[-C--:B------:R-:W-:Y:S01]  /*be80*/  FMUL.FTZ R43, R43, R12.reuse ;  /* 0x0000000c2b2b7220 */ /* 0x080fe20000410000 */
[----:B------:R-:W-:Y:S01]  /*be90*/  FADD.FTZ R3, R105, R100 ;  /* 0x0000006469037221 */ /* 0x000fe20000010000 */
[-C--:B------:R-:W-:Y:S01]  /*bea0*/  FMUL.FTZ R46, R46, R12.reuse ;  /* 0x0000000c2e2e7220 */ /* 0x080fe20000410000 */
[----:B--2---:R-:W-:Y:S01]  /*beb0*/  FADD.FTZ R10, R20, R15 ;  /* 0x0000000f140a7221 */ /* 0x004fe20000010000 */
[----:B------:R-:W0:Y:S01]  /*bec0*/  MUFU.EX2 R100, R115 ;  /* 0x0000007300647308 */ /* 0x000e220000000800 */
[----:B------:R-:W-:Y:S01]  /*bed0*/  FADD.FTZ R98, R210, R3 ;  /* 0x00000003d2627221 */ /* 0x000fe20000010000 */
[-C--:B------:R-:W-:Y:S01]  /*bee0*/  FMUL.FTZ R47, R47, R12.reuse ;  /* 0x0000000c2f2f7220 */ /* 0x080fe20000410000 */
[----:B------:R-:W-:Y:S01]  /*bef0*/  FADD.FTZ R3, R211, R10 ;  /* 0x0000000ad3037221 */ /* 0x000fe20000010000 */
[-C--:B------:R-:W-:Y:S01]  /*bf00*/  FMUL.FTZ R50, R50, R12.reuse ;  /* 0x0000000c32327220 */ /* 0x080fe20000410000 */
[----:B------:R-:W-:Y:S01]  /*bf10*/  FADD.FTZ R15, R109, R98 ;  /* 0x000000626d0f7221 */ /* 0x000fe20000010000 */
[-C--:B------:R-:W-:Y:S01]  /*bf20*/  FMUL.FTZ R51, R51, R12.reuse ;  /* 0x0000000c33337220 */ /* 0x080fe20000410000 */
[----:B------:R-:W-:Y:S01]  /*bf30*/  FADD.FTZ R3, R96, R3 ;  /* 0x0000000360037221 */ /* 0x000fe20000010000 */
[----:B------:R-:W2:Y:S01]  /*bf40*/  MUFU.EX2 R98, R91 ;  /* 0x0000005b00627308 */ /* 0x000ea20000000800 */
        /* <DEDUP_REMOVED lines=10> */
[----:B-1----:R-:W-:Y:S01]  /*bff0*/  FADD.FTZ R3, R102, R3 ;  /* 0x0000000366037221 */ /* 0x002fe20000010000 */
        /* <DEDUP_REMOVED lines=12> */
[----:B------:R-:W-:Y:S01]  /*c0c0*/  FMUL.FTZ R75, R75, R12 ;  /* 0x0000000c4b4b7220 */ /* 0x000fe20000410000 */
[----:B------:R-:W-:Y:S01]  /*c0d0*/  FADD.FTZ R10, R94, R15 ;  /* 0x0000000f5e0a7221 */ /* 0x000fe20000010000 */
[----:B------:R-:W-:-:S02]  /*c0e0*/  IMAD.U32 R15, RZ, RZ, UR6 ;  /* 0x00000006ff0f7e24 */ /* 0x000fc4000f8e00ff */
[----:B--2---:R-:W-:Y:S01]  /*c0f0*/  FADD.FTZ R3, R98, R3 ;  /* 0x0000000362037221 */ /* 0x004fe20000010000 */
[-C--:B------:R-:W-:Y:S01]  /*c100*/  FMUL.FTZ R78, R78, R12.reuse ;  /* 0x0000000c4e4e7220 */ /* 0x080fe20000410000 */
[-C--:B------:R-:W-:Y:S01]  /*c110*/  FMUL.FTZ R79, R79, R12.reuse ;  /* 0x0000000c4f4f7220 */ /* 0x080fe20000410000 */
[-C--:B------:R-:W-:Y:S01]  /*c120*/  FMUL.FTZ R82, R82, R12.reuse ;  /* 0x0000000c52527220 */ /* 0x080fe20000410000 */
[-C--:B------:R-:W-:Y:S01]  /*c130*/  FMUL.FTZ R83, R83, R12.reuse ;  /* 0x0000000c53537220 */ /* 0x080fe20000410000 */
[-C--:B------:R-:W-:Y:S01]  /*c140*/  FMUL.FTZ R86, R86, R12.reuse ;  /* 0x0000000c56567220 */ /* 0x080fe20000410000 */
[----:B------:R-:W-:Y:S01]  /*c150*/  FMUL.FTZ R87, R87, R12 ;  /* 0x0000000c57577220 */ /* 0x000fe20000410000 */
[----:B------:R-:W-:Y:S01]  /*c160*/  F2FP.BF16.F32.PACK_AB R178, R169, R178 ;  /* 0x000000b2a9b2723e */ /* 0x000fe200000010ff */
[----:B------:R-:W-:Y:S01]  /*c170*/  FADD.FTZ R10, R93, R10 ;  /* 0x0000000a5d0a7221 */ /* 0x000fe20000010000 */
[----:B------:R-:W-:Y:S01]  /*c180*/  F2FP.BF16.F32.PACK_AB R181, R163, R112 ;  /* 0x00000070a3b5723e */ /* 0x000fe200000010ff */
[----:B------:R-:W-:Y:S01]  /*c190*/  FADD.FTZ R3, R95, R3 ;  /* 0x000000035f037221 */ /* 0x000fe20000010000 */
[----:B------:R-:W-:Y:S01]  /*c1a0*/  F2FP.BF16.F32.PACK_AB R182, R161, R182 ;  /* 0x000000b6a1b6723e */ /* 0x000fe200000010ff */
[----:B------:R-:W-:Y:S01]  /*c1b0*/  IMAD.MOV.U32 R12, RZ, RZ, R133 ;  /* 0x000000ffff0c7224 */ /* 0x000fe200078e0085 */
[----:B------:R-:W-:Y:S01]  /*c1c0*/  F2FP.BF16.F32.PACK_AB R183, R116, R183 ;  /* 0x000000b774b7723e */ /* 0x000fe200000010ff */
[----:B------:R-:W-:Y:S01]  /*c1d0*/  IMAD.MOV.U32 R11, RZ, RZ, R89 ;  /* 0x000000ffff0b7224 */ /* 0x000fe200078e0059 */
        /* <DEDUP_REMOVED lines=26> */
[----:B------:R-:W-:Y:S06]  /*c380*/  @P2 BRA `(.L_x_6707) ;  /* 0xffffffa800582947 */ /* 0x000fec000383ffff */
.L_x_6698:
[----:B------:R-:W-:Y:S06]  /*c390*/  BAR.ARV 0x8, 0x180 ;  /* 0x0206000000007b1d */ /* 0x000fec0000002000 */
[----:B------:R-:W-:Y:S05]  /*c3a0*/  @!P0 BRA `(.L_x_6708) ;  /* 0x0000000000048947 */ /* 0x000fea0003800000 */
[----:B------:R-:W-:Y:S01]  /*c3b0*/  BPT.TRAP 0x1 ;  /* 0x000000040000795c */ /* 0x000fe20000300000 */
.L_x_6708:
        /* <DEDUP_REMOVED lines=8> */
.L_x_6709:
[----:B-1----:R-:W-:Y:S05]  /*c440*/  @P2 BRA `(.L_x_6710) ;  /* 0x0000000000082947 */ /* 0x002fea0003800000 */
[----:B------:R-:W1:Y:S02]  /*c450*/  SYNCS.PHASECHK.TRANS64.TRYWAIT P0, [UR8+0x34850], R0 ;  /* 0x03485000ff0075a7 */ /* 0x000e640008000148 */
[----:B-1----:R-:W-:Y:S05]  /*c460*/  @!P0 BRA `(.L_x_6711) ;  /* 0x0000005c00bc8947 */ /* 0x002fea0003800000 */
.L_x_6710:
[----:B------:R-:W-:Y:S01]  /*c470*/  R2UR UR12, R2 ;  /* 0x00000000020c72ca */ /* 0x000fe200000e0000 */
[----:B------:R-:W-:Y:S01]  /*c480*/  WARPGROUP.ARRIVE ;  /* 0x00000000000079c5 */ /* 0x000fe20000000000 */
[----:B------:R-:W-:Y:S01]  /*c490*/  UMOV UR7, 0x40000040 ;  /* 0x4000004000077882 */ /* 0x000fe20000000000 */
[----:B------:R-:W-:Y:S01]  /*c4a0*/  UMOV UR11, 0x40000040 ;  /* 0x40000040000b7882 */ /* 0x000fe20000000000 */
[----:B-1----:R-:W1:Y:S01]  /*c4b0*/  SHFL.BFLY PT, R5, R10, 0x2, 0x1f ;  /* 0x0c401f000a057f89 */ /* 0x002e6200000e0000 */
[----:B------:R-:W-:Y:S01]  /*c4c0*/  IMAD.MOV.U32 R93, RZ, RZ, -0x800000 ;  /* 0xff800000ff5d7424 */ /* 0x000fe200078e00ff */
[----:B------:R-:W2:Y:S01]  /*c4d0*/  LDC R96, c[0x0][0xc38] ;  /* 0x00030e00ff607b82 */ /* 0x000ea20000000800 */
[----:B------:R-:W-:Y:S01]  /*c4e0*/  IMAD.MOV.U32 R108, RZ, RZ, RZ ;  /* 0x000000ffff6c7224 */ /* 0x000fe200078e00ff */
[----:B0-----:R-:W0:Y:S01]  /*c4f0*/  SHFL.BFLY PT, R0, R3, 0x2, 0x1f ;  /* 0x0c401f0003007f89 */ /* 0x001e2200000e0000 */
[----:B------:R-:W-:Y:S01]  /*c500*/  IMAD.MOV.U32 R97, RZ, RZ, RZ ;  /* 0x000000ffff617224 */ /* 0x000fe200078e00ff */
[----:B------:R-:W-:Y:S01]  /*c510*/  R2UR UR13, R225 ;  /* 0x00000000e10d72ca */ /* 0x000fe200000e0000 */
[----:B------:R-:W-:Y:S01]  /*c520*/  IMAD.MOV.U32 R92, RZ, RZ, -0x800000 ;  /* 0xff800000ff5c7424 */ /* 0x000fe200078e00ff */
[----:B------:R-:W-:Y:S01]  /*c530*/  R2UR UR14, R226 ;  /* 0x00000000e20e72ca */ /* 0x000fe200000e0000 */
[----:B------:R-:W-:Y:S01]  /*c540*/  UIADD3 UR4, UR12, 0x400, URZ ;  /* 0x000004000c047890 */ /* 0x000fe2000fffe03f */
[----:B------:R-:W-:-:S03]  /*c550*/  R2UR UR9, R224 ;  /* 0x00000000e00972ca */ /* 0x000fc600000e0000 */
[----:B------:R-:W-:-:S04]  /*c560*/  USHF.R.U32.HI UR4, URZ, 0x4, UR4 ;  /* 0x000000043f047899 */ /* 0x000fc80008011604 */
[----:B------:R-:W-:-:S04]  /*c570*/  ULOP3.LUT UR4, UR4, 0x3fff, URZ, 0xc0, !UPT ;  /* 0x00003fff04047892 */ /* 0x000fc8000f8ec03f */
[----:B------:R-:W-:Y:S01]  /*c580*/  ULOP3.LUT UR4, UR4, 0x5800000, URZ, 0xfc, !UPT ;  /* 0x0580000004047892 */ /* 0x000fe2000f8efc3f */
[----:B-1----:R-:W-:-:S03]  /*c590*/  FADD.FTZ R5, R5, R10 ;  /* 0x0000000a05057221 */ /* 0x002fc60000010000 */
[----:B------:R-:W-:Y:S01]  /*c5a0*/  UIMAD UR6, UR60, 0xb00, UR4 ;  /* 0x00000b003c0678a4 */ /* 0x000fe2000f8e0204 */
[----:B0-----:R-:W-:-:S03]  /*c5b0*/  FADD.FTZ R2, R0, R3 ;  /* 0x0000000300027221 */ /* 0x001fc60000010000 */
[----:B------:R-:W-:Y:S01]  /*c5c0*/  UIADD3 UR4, UR6, 0x80, URZ ;  /* 0x0000008006047890 */ /* 0x000fe2000fffe03f */
[----:B------:R-:W0:Y:S08]  /*c5d0*/  SHFL.BFLY PT, R0, R5, 0x1, 0x1f ;  /* 0x0c201f0005007f89 */ /* 0x000e3000000e0000 */
[----:B------:R-:W-:Y:S03]  /*c5e0*/  HGMMA.64x128x16.F32.BF16 R24, R176, gdesc[UR4].tnspB, R24, gsb0 ;  /* 0x41e00004b0187df0 */ /* 0x000fe60008001818 */
[----:B------:R-:W1:Y:S01]  /*c5f0*/  S2UR UR7, SR_SWINHI ;  /* 0x00000000000779c3 */ /* 0x000e620000002f00 */
[----:B------:R-:W-:Y:S01]  /*c600*/  UMOV UR10, UR4 ;  /* 0x00000004000a7c82 */ /* 0x000fe20008000000 */
[----:B------:R-:W-:Y:S01]  /*c610*/  UIADD3 UR4, UR6, 0x100, URZ ;  /* 0x0000010006047890 */ /* 0x000fe2000fffe03f */
[----:B------:R-:W3:Y:S01]  /*c620*/  SHFL.BFLY PT, R7, R2, 0x1, 0x1f ;  /* 0x0c201f0002077f89 */ /* 0x000ee200000e0000 */
[----:B0-----:R-:W-:Y:S01]  /*c630*/  FADD.FTZ R8, R5, R0 ;  /* 0x0000000005087221 */ /* 0x001fe20000010000 */
[----:B------:R-:W-:-:S04]  /*c640*/  IMAD R5, R222, 0x40, R19 ;  /* 0x00000040de057824 */ /* 0x000fc800078e0213 */
[----:B------:R-:W-:Y:S01]  /*c650*/  FSETP.NE.FTZ.AND P0, PT, R8, RZ, PT ;  /* 0x000000ff0800720b */ /* 0x000fe20003f15000 */
[----:B---3--:R-:W-:-:S05]  /*c660*/  FADD.FTZ R7, R2, R7 ;  /* 0x0000000702077221 */ /* 0x008fca0000010000 */
[----:B------:R-:W-:-:S07]  /*c670*/  FSETP.NE.FTZ.AND P2, PT, R7, RZ, PT ;  /* 0x000000ff0700720b */ /* 0x000fce0003f55000 */
[----:B------:R-:W-:Y:S01]  /*c680*/  @P0 MUFU.LG2 R4, R8 ;  /* 0x0000000800040308 */ /* 0x000fe20000000c00 */
[----:B------:R-:W-:-:S07]  /*c690*/  @P0 FMUL.FTZ R0, R88, 0.69314718246459960938 ;  /* 0x3f31721858000820 */ /* 0x000fce0000410000 */
[----:B------:R-:W0:Y:S01]  /*c6a0*/  @P2 MUFU.LG2 R6, R7 ;  /* 0x0000000700062308 */ /* 0x000e220000000c00 */
[----:B------:R-:W-:-:S07]  /*c6b0*/  @P2 FMUL.FTZ R9, R88, 0.69314718246459960938 ;  /* 0x3f31721858092820 */ /* 0x000fce0000410000 */
[----:B------:R-:W3:Y:S08]  /*c6c0*/  @P0 MUFU.RCP R108, R8 ;  /* 0x00000008006c0308 */ /* 0x000ef00000001000 */
[----:B------:R4:W3:Y:S01]  /*c6d0*/  @P2 MUFU.RCP R97, R7 ;  /* 0x0000000700612308 */ /* 0x0008e20000001000 */
[----:B0-----:R-:W-:-:S04]  /*c6e0*/  @P2 FMUL.FTZ R6, R6, 0.69314718246459960938 ;  /* 0x3f31721806062820 */ /* 0x001fc80000410000 */
[----:B------:R-:W-:Y:S01]  /*c6f0*/  @P2 FFMA.FTZ R92, R9, R133, R6 ;  /* 0x00000085095c2223 */ /* 0x000fe20000010006 */
[----:B------:R-:W-:Y:S02]  /*c700*/  WARPGROUP.DEPBAR.LE gsb0, 0x0 ;  /* 0x00008000000079c5 */ /* 0x000fe40000010000 */
[----:B------:R-:W-:-:S06]  /*c710*/  WARPGROUP.ARRIVE ;  /* 0x00000000000079c5 */ /* 0x000fcc0000000000 */
[----:B------:R-:W-:Y:S01]  /*c720*/  HGMMA.64x128x16.F32.BF16 R24, R180, gdesc[UR8].tnspB, R24, gsb0 ;  /* 0x41e00008b4187df0 */ /* 0x000fe20008001818 */
[----:B------:R-:W-:Y:S01]  /*c730*/  UMOV UR10, UR4 ;  /* 0x00000004000a7c82 */ /* 0x000fe20008000000 */
[----:B------:R-:W-:Y:S01]  /*c740*/  UMOV UR11, 0x40000040 ;  /* 0x40000040000b7882 */ /* 0x000fe20000000000 */
[----:B------:R-:W-:Y:S01]  /*c750*/  UIADD3 UR4, UR6, 0x180, URZ ;  /* 0x0000018006047890 */ /* 0x000fe2000fffe03f */
        /* <DEDUP_REMOVED lines=35> */
[----:B------:R-:W-:Y:S02]  /*c990*/  UIADD3 UR4, UR6, 0x480, URZ ;  /* 0x0000048006047890 */ /* 0x000fe4000fffe03f */
[----:B------:R-:W-:Y:S01]  /*c9a0*/  UIADD3 UR6, UR6, 0x500, URZ ;  /* 0x0000050006067890 */ /* 0x000fe2000fffe03f */
[----:B------:R-:W-:Y:S02]  /*c9b0*/  WARPGROUP.DEPBAR.LE gsb0, 0x0 ;  /* 0x00008000000079c5 */ /* 0x000fe40000010000 */
[----:B------:R-:W-:-:S06]  /*c9c0*/  WARPGROUP.ARRIVE ;  /* 0x00000000000079c5 */ /* 0x000fcc0000000000 */
[----:B------:R-:W-:Y:S01]  /*c9d0*/  HGMMA.64x128x16.F32.BF16 R24, R208, gdesc[UR8].tnspB, R24, gsb0 ;  /* 0x41e00008d0187df0 */ /* 0x000fe20008001818 */
[----:B------:R-:W-:Y:S01]  /*c9e0*/  UMOV UR10, UR4 ;  /* 0x00000004000a7c82 */ /* 0x000fe20008000000 */
[----:B------:R-:W-:Y:S01]  /*c9f0*/  UMOV UR11, 0x40000040 ;  /* 0x40000040000b7882 */ /* 0x000fe20000000000 */
[----:B------:R-:W-:Y:S01]  /*ca00*/  UMOV UR4, UR12 ;  /* 0x0000000c00047c82 */ /* 0x000fe20008000000 */
[----:B-1----:R-:W-:Y:S01]  /*ca10*/  UMOV UR5, UR7 ;  /* 0x0000000700057c82 */ /* 0x002fe20008000000 */
[----:B------:R-:W-:Y:S01]  /*ca20*/  UMOV UR7, 0x40000040 ;  /* 0x4000004000077882 */ /* 0x000fe20000000000 */
[----:B------:R-:W-:Y:S01]  /*ca30*/  MOV R20, UR4 ;  /* 0x0000000400147c02 */ /* 0x000fe20008000f00 */
[----:B------:R-:W-:Y:S01]  /*ca40*/  IMAD.U32 R21, RZ, RZ, UR5 ;  /* 0x00000005ff157e24 */ /* 0x000fe2000f8e00ff */
[----:B------:R-:W-:-:S03]  /*ca50*/  UIADD3 UR4, -UR13, URZ, URZ ;  /* 0x0000003f0d047290 */ /* 0x000fc6000fffe13f */
[----:B------:R-:W-:-:S04]  /*ca60*/  IMAD.WIDE R2, R230, 0x2, R20 ;  /* 0x00000002e6027825 */ /* 0x000fc800078e0214 */
[----:B------:R-:W-:-:S04]  /*ca70*/  IMAD.WIDE R20, R5, 0x2, R20 ;  /* 0x0000000205147825 */ /* 0x000fc800078e0214 */
[----:B------:R-:W-:Y:S01]  /*ca80*/  @P0 FMUL.FTZ R5, R4, 0.69314718246459960938 ;  /* 0x3f31721804050820 */ /* 0x000fe20000410000 */
[C---:B------:R-:W-:Y:S02]  /*ca90*/  IADD3 R11, P5, R2.reuse, 0x4040, RZ ;  /* 0x00004040020b7810 */ /* 0x040fe40007fbe0ff */
[----:B------:R-:W-:Y:S01]  /*caa0*/  IADD3 R95, P6, R2, 0x4060, RZ ;  /* 0x00004060025f7810 */ /* 0x000fe20007fde0ff */
[----:B------:R-:W-:Y:S01]  /*cab0*/  @P0 FFMA.FTZ R93, R0, R89, R5 ;  /* 0x00000059005d0223 */ /* 0x000fe20000010005 */
[----:B------:R-:W-:Y:S01]  /*cac0*/  LOP3.LUT R0, R11, 0x380, RZ, 0xc0, !PT ;  /* 0x000003800b007812 */ /* 0x000fe200078ec0ff */
[----:B------:R-:W-:Y:S01]  /*cad0*/  IMAD.X R107, RZ, RZ, R3, P5 ;  /* 0x000000ffff6b7224 */ /* 0x000fe200028e0603 */
[----:B------:R-:W-:Y:S02]  /*cae0*/  LOP3.LUT R94, R95, 0x380, RZ, 0xc0, !PT ;  /* 0x000003805f5e7812 */ /* 0x000fe400078ec0ff */
[----:B------:R-:W-:Y:S02]  /*caf0*/  SHF.R.U64 R0, R0, 0x3, RZ ;  /* 0x0000000300007819 */ /* 0x000fe400000012ff */
[----:B------:R-:W-:-:S02]  /*cb00*/  LOP3.LUT R111, R2, 0x380, RZ, 0xc0, !PT ;  /* 0x00000380026f7812 */ /* 0x000fc400078ec0ff */
[----:B------:R-:W-:Y:S02]  /*cb10*/  LOP3.LUT R106, R0, R11, RZ, 0x3c, !PT ;  /* 0x0000000b006a7212 */ /* 0x000fe400078e3cff */
[----:B------:R-:W0:Y:S01]  /*cb20*/  LDC R0, c[0x0][0xbe8] ;  /* 0x0002fa00ff007b82 */ /* 0x000e220000000800 */
[----:B------:R-:W-:Y:S02]  /*cb30*/  SHF.R.U64 R94, R94, 0x3, RZ ;  /* 0x000000035e5e7819 */ /* 0x000fe400000012ff */
[C---:B------:R-:W-:Y:S02]  /*cb40*/  IADD3 R4, P0, R2.reuse, 0x60, RZ ;  /* 0x0000006002047810 */ /* 0x040fe40007f1e0ff */
[----:B------:R-:W-:Y:S02]  /*cb50*/  SHF.R.U64 R111, R111, 0x3, RZ ;  /* 0x000000036f6f7819 */ /* 0x000fe400000012ff */
[----:B------:R-:W-:Y:S01]  /*cb60*/  IADD3 R5, P2, R2, 0x20, RZ ;  /* 0x0000002002057810 */ /* 0x000fe20007f5e0ff */
[----:B------:R-:W-:Y:S01]  /*cb70*/  IMAD.X R99, RZ, RZ, R3, P0 ;  /* 0x000000ffff637224 */ /* 0x000fe200000e0603 */
[----:B------:R-:W-:-:S02]  /*cb80*/  LOP3.LUT R94, R94, R95, RZ, 0x3c, !PT ;  /* 0x0000005f5e5e7212 */ /* 0x000fc400078e3cff */
[----:B------:R-:W-:Y:S01]  /*cb90*/  IADD3.X R95, RZ, R3, RZ, P6, !PT ;  /* 0x00000003ff5f7210 */ /* 0x000fe200037fe4ff */
[--C-:B------:R-:W-:Y:S01]  /*cba0*/  IMAD.X R101, RZ, RZ, R3.reuse, P2 ;  /* 0x000000ffff657224 */ /* 0x100fe200010e0603 */
[C---:B------:R-:W-:Y:S02]  /*cbb0*/  IADD3 R9, P4, R2.reuse, 0x4020, RZ ;  /* 0x0000402002097810 */ /* 0x040fe40007f9e0ff */
[C---:B------:R-:W-:Y:S02]  /*cbc0*/  IADD3 R6, P3, R2.reuse, 0x4000, RZ ;  /* 0x0000400002067810 */ /* 0x040fe40007f7e0ff */
[----:B----4-:R-:W-:Y:S01]  /*cbd0*/  IADD3 R7, P6, R2, 0x40, RZ ;  /* 0x0000004002077810 */ /* 0x010fe20007fde0ff */
[--C-:B------:R-:W-:Y:S01]  /*cbe0*/  IMAD.X R103, RZ, RZ, R3.reuse, P4 ;  /* 0x000000ffff677224 */ /* 0x100fe200020e0603 */
[----:B------:R-:W-:Y:S01]  /*cbf0*/  LOP3.LUT R110, R111, R2, RZ, 0x3c, !PT ;  /* 0x000000026f6e7212 */ /* 0x000fe200078e3cff */
[--C-:B------:R-:W-:Y:S01]  /*cc00*/  IMAD.X R105, RZ, RZ, R3.reuse, P3 ;  /* 0x000000ffff697224 */ /* 0x100fe200018e0603 */
[----:B------:R-:W-:Y:S01]  /*cc10*/  LOP3.LUT R2, R5, 0x380, RZ, 0xc0, !PT ;  /* 0x0000038005027812 */ /* 0x000fe200078ec0ff */
[----:B------:R-:W-:Y:S01]  /*cc20*/  IMAD.X R91, RZ, RZ, R3, P6 ;  /* 0x000000ffff5b7224 */ /* 0x000fe200030e0603 */
[----:B------:R-:W-:-:S02]  /*cc30*/  IADD3 R13, P0, R20, 0x2000, RZ ;  /* 0x00002000140d7810 */ /* 0x000fc40007f1e0ff */
[----:B------:R-:W-:Y:S02]  /*cc40*/  SHF.R.U64 R2, R2, 0x3, RZ ;  /* 0x0000000302027819 */ /* 0x000fe400000012ff */
[----:B------:R-:W-:Y:S02]  /*cc50*/  LOP3.LUT R12, R13, 0x380, RZ, 0xc0, !PT ;  /* 0x000003800d0c7812 */ /* 0x000fe400078ec0ff */
[----:B0-----:R-:W-:Y:S02]  /*cc60*/  ISETP.NE.AND P2, PT, R0, 0x1, PT ;  /* 0x000000010000780c */ /* 0x001fe40003f45270 */
[----:B------:R-:W-:Y:S02]  /*cc70*/  LOP3.LUT R100, R2, R5, RZ, 0x3c, !PT ;  /* 0x0000000502647212 */ /* 0x000fe400078e3cff */
[----:B------:R-:W-:Y:S02]  /*cc80*/  SHF.R.U64 R12, R12, 0x3, RZ ;  /* 0x000000030c0c7819 */ /* 0x000fe400000012ff */
[----:B------:R-:W-:-:S02]  /*cc90*/  LOP3.LUT R2, R7, 0x380, RZ, 0xc0, !PT ;  /* 0x0000038007027812 */ /* 0x000fc400078ec0ff */
[----:B------:R-:W-:Y:S01]  /*cca0*/  LOP3.LUT R12, R12, R13, RZ, 0x3c, !PT ;  /* 0x0000000d0c0c7212 */ /* 0x000fe200078e3cff */
[----:B------:R-:W-:Y:S01]  /*ccb0*/  IMAD.X R13, RZ, RZ, R21, P0 ;  /* 0x000000ffff0d7224 */ /* 0x000fe200000e0615 */
[----:B------:R-:W-:Y:S02]  /*ccc0*/  SHF.R.U64 R2, R2, 0x3, RZ ;  /* 0x0000000302027819 */ /* 0x000fe400000012ff */
[----:B------:R-:W-:Y:S01]  /*ccd0*/  IADD3 R17, P0, R20, 0x7000, RZ ;  /* 0x0000700014117810 */ /* 0x000fe20007f1e0ff */
[----:B------:R-:W0:Y:S01]  /*cce0*/  @P2 LDC R109, c[0x0][0xbec] ;  /* 0x0002fb00ff6d2b82 */ /* 0x000e220000000800 */
[----:B------:R-:W-:Y:S02]  /*ccf0*/  MOV R111, R3 ;  /* 0x00000003006f7202 */ /* 0x000fe40000000f00 */
[----:B------:R-:W-:Y:S02]  /*cd00*/  LOP3.LUT R90, R2, R7, RZ, 0x3c, !PT ;  /* 0x00000007025a7212 */ /* 0x000fe400078e3cff */
[----:B------:R-:W-:-:S02]  /*cd10*/  LOP3.LUT R3, R6, 0x380, RZ, 0xc0, !PT ;  /* 0x0000038006037812 */ /* 0x000fc400078ec0ff */
[----:B------:R-:W-:Y:S01]  /*cd20*/  LOP3.LUT R2, R17, 0x380, RZ, 0xc0, !PT ;  /* 0x0000038011027812 */ /* 0x000fe200078ec0ff */
[----:B------:R-:W1:Y:S01]  /*cd30*/  @P2 LDC R112, c[0x0][0xbf0] ;  /* 0x0002fc00ff702b82 */ /* 0x000e620000000800 */
[----:B------:R-:W-:Y:S02]  /*cd40*/  SHF.R.U64 R3, R3, 0x3, RZ ;  /* 0x0000000303037819 */ /* 0x000fe400000012ff */
[----:B------:R-:W-:Y:S02]  /*cd50*/  SHF.R.U64 R2, R2, 0x3, RZ ;  /* 0x0000000302027819 */ /* 0x000fe400000012ff */
[----:B------:R-:W-:Y:S02]  /*cd60*/  LOP3.LUT R104, R3, R6, RZ, 0x3c, !PT ;  /* 0x0000000603687212 */ /* 0x000fe400078e3cff */
[----:B------:R-:W-:Y:S01]  /*cd70*/  LOP3.LUT R2, R2, R17, RZ, 0x3c, !PT ;  /* 0x0000001102027212 */ /* 0x000fe200078e3cff */
[----:B------:R-:W-:Y:S01]  /*cd80*/  IMAD R17, RZ, RZ, -UR14 ;  /* 0x8000000eff117e24 */ /* 0x000fe2000f8e02ff */
[----:B------:R-:W-:-:S02]  /*cd90*/  LOP3.LUT R8, R9, 0x380, RZ, 0xc0, !PT ;  /* 0x0000038009087812 */ /* 0x000fc400078ec0ff */
[----:B------:R-:W-:Y:S01]  /*cda0*/  LOP3.LUT R3, R4, 0x380, RZ, 0xc0, !PT ;  /* 0x0000038004037812 */ /* 0x000fe200078ec0ff */
[----:B--2---:R-:W-:Y:S01]  /*cdb0*/  IMAD R17, R96, R17, UR9 ;  /* 0x0000000960117e24 */ /* 0x004fe2000f8e0211 */
[----:B------:R-:W-:Y:S02]  /*cdc0*/  MOV R104, R104 ;  /* 0x0000006800687202 */ /* 0x000fe40000000f00 */
[----:B------:R-:W-:Y:S02]  /*cdd0*/  SHF.R.U64 R8, R8, 0x3, RZ ;  /* 0x0000000308087819 */ /* 0x000fe400000012ff */
[----:B------:R-:W-:Y:S02]  /*cde0*/  MOV R105, R90 ;  /* 0x0000005a00697202 */ /* 0x000fe40000000f00 */
[----:B------:R-:W-:Y:S01]  /*cdf0*/  SHF.R.U64 R3, R3, 0x3, RZ ;  /* 0x0000000303037819 */ /* 0x000fe200000012ff */
[----:B------:R-:W2:Y:S01]  /*ce00*/  LDC.64 R90, c[0x0][0xb98] ;  /* 0x0002e600ff5a7b82 */ /* 0x000ea20000000a00 */
[----:B------:R-:W-:-:S02]  /*ce10*/  MOV R94, R94 ;  /* 0x0000005e005e7202 */ /* 0x000fc40000000f00 */
[----:B------:R-:W-:Y:S02]  /*ce20*/  LOP3.LUT R102, R8, R9, RZ, 0x3c, !PT ;  /* 0x0000000908667212 */ /* 0x000fe400078e3cff */
[----:B------:R-:W-:Y:S01]  /*ce30*/  MOV R95, R106 ;  /* 0x0000006a005f7202 */ /* 0x000fe20000000f00 */
[----:B------:R-:W-:Y:S01]  /*ce40*/  IMAD.U32 R106, RZ, RZ, UR8 ;  /* 0x00000008ff6a7e24 */ /* 0x000fe2000f8e00ff */
[----:B------:R-:W-:Y:S01]  /*ce50*/  LOP3.LUT R98, R3, R4, RZ, 0x3c, !PT ;  /* 0x0000000403627212 */ /* 0x000fe200078e3cff */
[----:B------:R-:W-:Y:S01]  /*ce60*/  ULDC.64 UR8, c[0x0][0xae8] ;  /* 0x0002ba0000087ab9 */ /* 0x000fe20000000a00 */
[----:B------:R-:W-:Y:S02]  /*ce70*/  LEA R114, R17, R229, 0x7 ;  /* 0x000000e511727211 */ /* 0x000fe400078e38ff */
[----:B------:R-:W-:Y:S01]  /*ce80*/  MOV R96, R102 ;  /* 0x0000006600607202 */ /* 0x000fe20000000f00 */
[----:B------:R-:W-:Y:S01]  /*ce90*/  @!P1 VIADD R102, R106, 0x34860 ;  /* 0x000348606a669836 */ /* 0x000fe20000000000 */
[----:B------:R-:W-:Y:S01]  /*cea0*/  MOV R98, R98 ;  /* 0x0000006200627202 */ /* 0x000fe20000000f00 */
[----:B0-----:R-:W-:Y:S01]  /*ceb0*/  @P2 IMAD.HI.U32 R99, R114, R109, RZ ;  /* 0x0000006d72632227 */ /* 0x001fe200078e00ff */
[----:B------:R-:W-:-:S02]  /*cec0*/  IADD3 R15, P6, R20, 0x1000, RZ ;  /* 0x00001000140f7810 */ /* 0x000fc40007fde0ff */
[----:B------:R-:W-:Y:S01]  /*ced0*/  @!P1 PRMT R102, RZ, 0x654, R102 ;  /* 0x00000654ff669816 */ /* 0x000fe20000000066 */
[----:B------:R-:W-:Y:S01]  /*cee0*/  IMAD.MOV.U32 R103, RZ, RZ, R114 ;  /* 0x000000ffff677224 */ /* 0x000fe200078e0072 */
[----:B-1----:R-:W-:Y:S02]  /*cef0*/  @P2 SHF.R.U32.HI R103, RZ, R112, R99 ;  /* 0x00000070ff672219 */ /* 0x002fe40000011663 */
[----:B------:R-:W-:Y:S02]  /*cf00*/  LOP3.LUT R14, R15, 0x380, RZ, 0xc0, !PT ;  /* 0x000003800f0e7812 */ /* 0x000fe400078ec0ff */
[----:B------:R-:W-:Y:S02]  /*cf10*/  LOP3.LUT R3, R20, 0x380, RZ, 0xc0, !PT ;  /* 0x0000038014037812 */ /* 0x000fe400078ec0ff */
[----:B------:R-:W-:Y:S02]  /*cf20*/  SHF.R.U64 R14, R14, 0x3, RZ ;  /* 0x000000030e0e7819 */ /* 0x000fe400000012ff */
[----:B------:R-:W-:-:S02]  /*cf30*/  MOV R107, R100 ;  /* 0x00000064006b7202 */ /* 0x000fc40000000f00 */
[----:B------:R-:W-:Y:S02]  /*cf40*/  SHF.R.U64 R3, R3, 0x3, RZ ;  /* 0x0000000303037819 */ /* 0x000fe400000012ff */
[----:B------:R-:W-:Y:S01]  /*cf50*/  LOP3.LUT R14, R14, R15, RZ, 0x3c, !PT ;  /* 0x0000000f0e0e7212 */ /* 0x000fe200078e3cff */
[----:B------:R-:W-:Y:S01]  /*cf60*/  IMAD.X R15, RZ, RZ, R21, P6 ;  /* 0x000000ffff0f7224 */ /* 0x000fe200030e0615 */
[C---:B------:R-:W-:Y:S02]  /*cf70*/  IADD3 R11, P3, R20.reuse, 0x3000, RZ ;  /* 0x00003000140b7810 */ /* 0x040fe40007f7e0ff */
[C---:B------:R-:W-:Y:S02]  /*cf80*/  IADD3 R9, P4, R20.reuse, 0x4000, RZ ;  /* 0x0000400014097810 */ /* 0x040fe40007f9e0ff */
[C---:B------:R-:W-:Y:S02]  /*cf90*/  IADD3 R7, P5, R20.reuse, 0x5000, RZ ;  /* 0x0000500014077810 */ /* 0x040fe40007fbe0ff */
[----:B------:R-:W-:-:S02]  /*cfa0*/  IADD3 R5, P6, R20, 0x6000, RZ ;  /* 0x0000600014057810 */ /* 0x000fc40007fde0ff */
[----:B------:R-:W-:Y:S01]  /*cfb0*/  LOP3.LUT R20, R3, R20, RZ, 0x3c, !PT ;  /* 0x0000001403147212 */ /* 0x000fe200078e3cff */
[----:B------:R-:W-:Y:S02]  /*cfc0*/  WARPGROUP.DEPBAR.LE gsb0, 0x0 ;  /* 0x00008000000079c5 */ /* 0x000fe40000010000 */
[----:B------:R-:W-:Y:S01]  /*cfd0*/  WARPGROUP.ARRIVE ;  /* 0x00000000000079c5 */ /* 0x000fe20000000000 */
[----:B------:R-:W-:Y:S01]  /*cfe0*/  IMAD.X R3, RZ, RZ, R21, P0 ;  /* 0x000000ffff037224 */ /* 0x000fe200000e0615 */
[----:B------:R-:W-:Y:S02]  /*cff0*/  LOP3.LUT R10, R11, 0x380, RZ, 0xc0, !PT ;  /* 0x000003800b0a7812 */ /* 0x000fe400078ec0ff */
[----:B------:R-:W-:Y:S02]  /*d000*/  MOV R110, R110 ;  /* 0x0000006e006e7202 */ /* 0x000fe40000000f00 */
[----:B------:R-:W-:Y:S01]  /*d010*/  HGMMA.64x128x16.F32.BF16 R24, R212, gdesc[UR8].tnspB, R24, gsb0 ;  /* 0x41e00008d4187df0 */ /* 0x000fe20008001818 */
[----:B------:R-:W-:Y:S01]  /*d020*/  ULDC UR10, c[0x0][0xc44] ;  /* 0x00031100000a7ab9 */ /* 0x000fe20000000800 */
[----:B------:R-:W-:Y:S01]  /*d030*/  SHF.R.U64 R10, R10, 0x3, RZ ;  /* 0x000000030a0a7819 */ /* 0x000fe200000012ff */
[----:B------:R-:W-:Y:S01]  /*d040*/  UIMAD UR10, UR10, UR4, UR14 ;  /* 0x000000040a0a72a4 */ /* 0x000fe2000f8e020e */
[----:B------:R-:W-:-:S02]  /*d050*/  LOP3.LUT R8, R9, 0x380, RZ, 0xc0, !PT ;  /* 0x0000038009087812 */ /* 0x000fc400078ec0ff */
[----:B------:R-:W-:Y:S01]  /*d060*/  LOP3.LUT R10, R10, R11, RZ, 0x3c, !PT ;  /* 0x0000000b0a0a7212 */ /* 0x000fe200078e3cff */
[----:B------:R-:W-:Y:S01]  /*d070*/  USHF.R.S32.HI UR11, URZ, 0x1f, UR10 ;  /* 0x0000001f3f0b7899 */ /* 0x000fe2000801140a */
[----:B------:R-:W-:Y:S01]  /*d080*/  IMAD.X R11, RZ, RZ, R21, P3 ;  /* 0x000000ffff0b7224 */ /* 0x000fe200018e0615 */
[----:B------:R-:W-:Y:S01]  /*d090*/  LOP3.LUT R6, R7, 0x380, RZ, 0xc0, !PT ;  /* 0x0000038007067812 */ /* 0x000fe200078ec0ff */
[----:B------:R-:W-:Y:S01]  /*d0a0*/  ULDC.64 UR14, c[0x0][0x208] ;  /* 0x00008200000e7ab9 */ /* 0x000fe20000000a00 */
[----:B------:R-:W-:Y:S02]  /*d0b0*/  LOP3.LUT R4, R5, 0x380, RZ, 0xc0, !PT ;  /* 0x0000038005047812 */ /* 0x000fe400078ec0ff */
[----:B------:R-:W-:Y:S02]  /*d0c0*/  SHF.R.U64 R8, R8, 0x3, RZ ;  /* 0x0000000308087819 */ /* 0x000fe400000012ff */
[----:B------:R-:W-:Y:S02]  /*d0d0*/  SHF.R.U64 R6, R6, 0x3, RZ ;  /* 0x0000000306067819 */ /* 0x000fe400000012ff */
[----:B------:R-:W-:-:S02]  /*d0e0*/  SHF.R.U64 R4, R4, 0x3, RZ ;  /* 0x0000000304047819 */ /* 0x000fc400000012ff */
[----:B------:R-:W-:Y:S02]  /*d0f0*/  LOP3.LUT R8, R8, R9, RZ, 0x3c, !PT ;  /* 0x0000000908087212 */ /* 0x000fe400078e3cff */
[----:B------:R-:W-:Y:S01]  /*d100*/  LOP3.LUT R6, R6, R7, RZ, 0x3c, !PT ;  /* 0x0000000706067212 */ /* 0x000fe200078e3cff */
[--C-:B------:R-:W-:Y:S01]  /*d110*/  IMAD.X R7, RZ, RZ, R21.reuse, P5 ;  /* 0x000000ffff077224 */ /* 0x100fe200028e0615 */
[----:B------:R-:W-:Y:S01]  /*d120*/  LOP3.LUT R4, R4, R5, RZ, 0x3c, !PT ;  /* 0x0000000504047212 */ /* 0x000fe200078e3cff */
[----:B------:R-:W-:Y:S01]  /*d130*/  IMAD.X R5, RZ, RZ, R21, P6 ;  /* 0x000000ffff057224 */ /* 0x000fe200030e0615 */
[----:B------:R-:W-:Y:S01]  /*d140*/  IADD3.X R9, RZ, R21, RZ, P4, !PT ;  /* 0x00000015ff097210 */ /* 0x000fe200027fe4ff */
[----:B------:R-:W-:Y:S02]  /*d150*/  WARPGROUP.DEPBAR.LE gsb0, 0x0 ;  /* 0x00008000000079c5 */ /* 0x000fe40000010000 */
[----:B------:R-:W-:-:S06]  /*d160*/  WARPGROUP.ARRIVE ;  /* 0x00000000000079c5 */ /* 0x000fcc0000000000 */
[----:B------:R-:W-:Y:S01]  /*d170*/  HGMMA.64x128x16.F32.BF16 R24, R216, gdesc[UR4].tnspB, R24, gsb0 ;  /* 0x41e00004d8187df0 */ /* 0x000fe20008001818 */
[----:B------:R-:W-:Y:S02]  /*d180*/  ULDC.64 UR6, c[0x0][0xb90] ;  /* 0x0002e40000067ab9 */ /* 0x000fe40000000a00 */
[----:B------:R-:W-:Y:S02]  /*d190*/  UIMAD.WIDE.U32 UR4, UR10, UR6, URZ ;  /* 0x000000060a0472a5 */ /* 0x000fe4000f8e003f */
[----:B------:R-:W-:-:S04]  /*d1a0*/  UIMAD UR6, UR11, UR6, URZ ;  /* 0x000000060b0672a4 */ /* 0x000fc8000f8e023f */
[----:B------:R-:W-:Y:S01]  /*d1b0*/  UIMAD UR6, UR10, UR7, UR6 ;  /* 0x000000070a0672a4 */ /* 0x000fe2000f8e0206 */
[----:B------:R-:W-:Y:S01]  /*d1c0*/  IMAD.U32 R88, RZ, RZ, UR4 ;  /* 0x00000004ff587e24 */ /* 0x000fe2000f8e00ff */
[----:B------:R-:W-:Y:S01]  /*d1d0*/  USHF.R.S32.HI UR7, URZ, 0x1f, UR13 ;  /* 0x0000001f3f077899 */ /* 0x000fe2000801140d */
[----:B------:R-:W-:Y:S01]  /*d1e0*/  IMAD.U32 R89, RZ, RZ, UR5 ;  /* 0x00000005ff597e24 */ /* 0x000fe2000f8e00ff */
[----:B------:R-:W-:-:S06]  /*d1f0*/  UIADD3 UR4, UR5, UR6, URZ ;  /* 0x0000000605047290 */ /* 0x000fcc000fffe03f */
[----:B------:R-:W-:Y:S01]  /*d200*/  IMAD.U32 R89, RZ, RZ, UR4 ;  /* 0x00000004ff597e24 */ /* 0x000fe2000f8e00ff */
[----:B------:R-:W-:Y:S01]  /*d210*/  ULDC.64 UR4, c[0x0][0xb88] ;  /* 0x0002e20000047ab9 */ /* 0x000fe20000000a00 */
[----:B--2---:R-:W-:Y:S01]  /*d220*/  IMAD.WIDE.U32 R88, R90, UR13, R88 ;  /* 0x0000000d5a587c25 */ /* 0x004fe2000f8e0058 */
[----:B------:R-:W-:-:S04]  /*d230*/  UIMAD UR6, UR11, UR8, URZ ;  /* 0x000000080b0672a4 */ /* 0x000fc8000f8e023f */
[----:B------:R-:W-:Y:S02]  /*d240*/  UIMAD UR6, UR10, UR9, UR6 ;  /* 0x000000090a0672a4 */ /* 0x000fe4000f8e0206 */
[----:B------:R-:W-:Y:S01]  /*d250*/  UIADD3 UR60, UR60, 0x1, URZ ;  /* 0x000000013c3c7890 */ /* 0x000fe2000fffe03f */
[----:B------:R-:W-:Y:S02]  /*d260*/  WARPGROUP.DEPBAR.LE gsb0, 0x0 ;  /* 0x00008000000079c5 */ /* 0x000fe40000010000 */
[----:B------:R0:W-:Y:S01]  /*d270*/  @!P1 SYNCS.ARRIVE.TRANS64.RED.A1T0 RZ, [R102+URZ], RZ ;  /* 0x000000ff66ff99a7 */ /* 0x0001e2000810043f */
[-C--:B---3--:R-:W-:Y:S01]  /*d280*/  FMUL.FTZ R99, R57, R108.reuse ;  /* 0x0000006c39637220 */ /* 0x088fe20000410000 */
[-C--:B------:R-:W-:Y:S01]  /*d290*/  FMUL.FTZ R25, R25, R108.reuse ;  /* 0x0000006c19197220 */ /* 0x080fe20000410000 */
[-C--:B------:R-:W-:Y:S01]  /*d2a0*/  FMUL.FTZ R24, R24, R108.reuse ;  /* 0x0000006c18187220 */ /* 0x080fe20000410000 */
[----:B------:R-:W-:Y:S02]  /*d2b0*/  IMAD.MOV R57, RZ, RZ, -R103 ;  /* 0x000000ffff397224 */ /* 0x000fe400078e0a67 */
[-C--:B------:R-:W-:Y:S01]  /*d2c0*/  FMUL.FTZ R27, R27, R97.reuse ;  /* 0x000000611b1b7220 */ /* 0x080fe20000410000 */
[----:B------:R-:W-:Y:S01]  /*d2d0*/  FMUL.FTZ R26, R26, R97 ;  /* 0x000000611a1a7220 */ /* 0x000fe20000410000 */
[-C--:B------:R-:W-:Y:S01]  /*d2e0*/  FMUL.FTZ R29, R29, R108.reuse ;  /* 0x0000006c1d1d7220 */ /* 0x080fe20000410000 */
[-C--:B------:R-:W-:Y:S01]  /*d2f0*/  FMUL.FTZ R28, R28, R108.reuse ;  /* 0x0000006c1c1c7220 */ /* 0x080fe20000410000 */
[-C--:B------:R-:W-:Y:S01]  /*d300*/  FMUL.FTZ R33, R33, R108.reuse ;  /* 0x0000006c21217220 */ /* 0x080fe20000410000 */
[-C--:B------:R-:W-:Y:S01]  /*d310*/  FMUL.FTZ R32, R32, R108.reuse ;  /* 0x0000006c20207220 */ /* 0x080fe20000410000 */
[----:B------:R-:W-:Y:S01]  /*d320*/  FMUL.FTZ R100, R36, R108 ;  /* 0x0000006c24647220 */ /* 0x000fe20000410000 */
[----:B------:R-:W-:Y:S01]  /*d330*/  IMAD R57, R0, R57, R114 ;  /* 0x0000003900397224 */ /* 0x000fe200078e0272 */
[----:B------:R-:W-:Y:S01]  /*d340*/  F2FP.BF16.F32.PACK_AB R24, R25, R24 ;  /* 0x000000181918723e */ /* 0x000fe200000010ff */
[----:B------:R-:W-:Y:S01]  /*d350*/  IMAD R36, R90, UR7, RZ ;  /* 0x000000075a247c24 */ /* 0x000fe2000f8e02ff */
[----:B------:R-:W-:Y:S01]  /*d360*/  F2FP.BF16.F32.PACK_AB R25, R27, R26 ;  /* 0x0000001a1b19723e */ /* 0x000fe200000010ff */
[-C--:B------:R-:W-:Y:S01]  /*d370*/  FMUL.FTZ R31, R31, R97.reuse ;  /* 0x000000611f1f7220 */ /* 0x080fe20000410000 */
[-C--:B------:R-:W-:Y:S01]  /*d380*/  FMUL.FTZ R30, R30, R97.reuse ;  /* 0x000000611e1e7220 */ /* 0x080fe20000410000 */
[----:B------:R-:W-:Y:S01]  /*d390*/  F2FP.BF16.F32.PACK_AB R26, R29, R28 ;  /* 0x0000001c1d1a723e */ /* 0x000fe200000010ff */
[----:B------:R-:W-:Y:S01]  /*d3a0*/  FMUL.FTZ R37, R37, R108 ;  /* 0x0000006c25257220 */ /* 0x000fe20000410000 */
[----:B------:R-:W-:Y:S01]  /*d3b0*/  F2FP.BF16.F32.PACK_AB R28, R33, R32 ;  /* 0x00000020211c723e */ /* 0x000fe200000010ff */
[----:B------:R-:W-:Y:S01]  /*d3c0*/  IMAD R91, R91, UR13, R36 ;  /* 0x0000000d5b5b7c24 */ /* 0x000fe2000f8e0224 */
[----:B------:R-:W-:Y:S01]  /*d3d0*/  SHF.R.S32.HI R32, RZ, 0x1f, R57 ;  /* 0x0000001fff207819 */ /* 0x000fe20000011439 */
[-C--:B------:R-:W-:Y:S01]  /*d3e0*/  FMUL.FTZ R39, R39, R97.reuse ;  /* 0x0000006127277220 */ /* 0x080fe20000410000 */
[----:B------:R-:W-:Y:S01]  /*d3f0*/  SHF.R.S32.HI R33, RZ, 0x1f, R103 ;  /* 0x0000001fff217819 */ /* 0x000fe20000011467 */
[----:B------:R-:W-:Y:S01]  /*d400*/  FMUL.FTZ R38, R38, R97 ;  /* 0x0000006126267220 */ /* 0x000fe20000410000 */
[----:B------:R-:W-:Y:S01]  /*d410*/  IADD3 R36, P0, R103, R88, RZ ;  /* 0x0000005867247210 */ /* 0x000fe20007f1e0ff */
[----:B------:R-:W-:Y:S01]  /*d420*/  FMUL.FTZ R41, R41, R108 ;  /* 0x0000006c29297220 */ /* 0x000fe20000410000 */
[----:B------:R-:W-:Y:S01]  /*d430*/  F2FP.BF16.F32.PACK_AB R27, R31, R30 ;  /* 0x0000001e1f1b723e */ /* 0x000fe200000010ff */
[----:B------:R-:W-:Y:S01]  /*d440*/  BAR.SYNC.DEFER_BLOCKING 0x1, 0x100 ;  /* 0x0044000000007b1d */ /* 0x000fe20000010000 */
[----:B------:R-:W-:Y:S01]  /*d450*/  F2FP.BF16.F32.PACK_AB R30, R37, R100 ;  /* 0x00000064251e723e */ /* 0x000fe200000010ff */
[----:B------:R-:W-:Y:S01]  /*d460*/  FMUL.FTZ R40, R40, R108 ;  /* 0x0000006c28287220 */ /* 0x000fe20000410000 */
[----:B------:R-:W-:Y:S01]  /*d470*/  IADD3.X R37, R33, R89, R91, P0, !PT ;  /* 0x0000005921257210 */ /* 0x000fe200007fe45b */
[----:B------:R-:W-:Y:S01]  /*d480*/  IMAD R32, R32, UR4, RZ ;  /* 0x0000000420207c24 */ /* 0x000fe2000f8e02ff */
[----:B------:R-:W-:Y:S01]  /*d490*/  F2FP.BF16.F32.PACK_AB R31, R39, R38 ;  /* 0x00000026271f723e */ /* 0x000fe200000010ff */
        /* <DEDUP_REMOVED lines=20> */
[----:B------:R-:W-:-:S02]  /*d5e0*/  IMAD R39, R57, UR5, R32 ;  /* 0x0000000539277c24 */ /* 0x000fc4000f8e0220 */
[----:B------:R-:W-:Y:S01]  /*d5f0*/  FMUL.FTZ R108, R84, R108 ;  /* 0x0000006c546c7220 */ /* 0x000fe20000410000 */
[----:B------:R-:W-:Y:S01]  /*d600*/  IMAD.WIDE.U32 R36, R57, UR4, R36 ;  /* 0x0000000439247c25 */ /* 0x000fe2000f8e0024 */
[----:B------:R-:W-:-:S03]  /*d610*/  F2FP.BF16.F32.PACK_AB R32, R41, R40 ;  /* 0x000000282920723e */ /* 0x000fc600000010ff */
        /* <DEDUP_REMOVED lines=25> */
[----:B------:R-:W-:Y:S01]  /*d7b0*/  IMAD R41, R17, 0x80, R228 ;  /* 0x0000008011297824 */ /* 0x000fe200078e02e4 */
[----:B------:R-:W-:Y:S01]  /*d7c0*/  ULDC UR4, c[0x0][0xa88] ;  /* 0x0002a20000047ab9 */ /* 0x000fe20000000800 */
[----:B------:R-:W-:Y:S01]  /*d7d0*/  FMUL.FTZ R97, R86, R97 ;  /* 0x0000006156617220 */ /* 0x000fe20000410000 */
[----:B------:R-:W-:Y:S01]  /*d7e0*/  IMAD R86, R0, UR4, RZ ;  /* 0x0000000400567c24 */ /* 0x000fe2000f8e02ff */
[----:B------:R0:W-:Y:S01]  /*d7f0*/  STSM.16.M88.4 [R110], R24 ;  /* 0x000000186e007844 */ /* 0x0001e20000000200 */
[----:B------:R-:W-:Y:S01]  /*d800*/  ULDC.64 UR4, c[0x0][0xb50] ;  /* 0x0002d40000047ab9 */ /* 0x000fe20000000a00 */
[----:B------:R-:W-:-:S02]  /*d810*/  LOP3.LUT P0, RZ, R223, 0x3, RZ, 0xc0, !PT ;  /* 0x00000003dfff7812 */ /* 0x000fc4000780c0ff */
[----:B------:R-:W-:Y:S02]  /*d820*/  F2FP.BF16.F32.PACK_AB R29, R35, R34 ;  /* 0x00000022231d723e */ /* 0x000fe400000010ff */
[----:B------:R-:W-:Y:S02]  /*d830*/  F2FP.BF16.F32.PACK_AB R33, R43, R42 ;  /* 0x0000002a2b21723e */ /* 0x000fe400000010ff */
[----:B------:R-:W-:Y:S01]  /*d840*/  F2FP.BF16.F32.PACK_AB R34, R45, R44 ;  /* 0x0000002c2d22723e */ /* 0x000fe200000010ff */
[----:B------:R1:W-:Y:S01]  /*d850*/  STSM.16.M88.4 [R107], R28 ;  /* 0x0000001c6b007844 */ /* 0x0003e20000000200 */
[----:B------:R-:W-:Y:S02]  /*d860*/  F2FP.BF16.F32.PACK_AB R35, R47, R46 ;  /* 0x0000002e2f23723e */ /* 0x000fe400000010ff */
[----:B------:R-:W-:Y:S02]  /*d870*/  ISETP.GE.OR P1, PT, R41, R86, P0 ;  /* 0x000000562900720c */ /* 0x000fe40000726670 */
[----:B------:R-:W-:Y:S01]  /*d880*/  F2FP.BF16.F32.PACK_AB R72, R73, R72 ;  /* 0x000000484948723e */ /* 0x000fe200000010ff */
[----:B------:R2:W-:Y:S01]  /*d890*/  STSM.16.M88.4 [R105], R32 ;  /* 0x0000002069007844 */ /* 0x0005e20000000200 */
[----:B0-----:R-:W-:Y:S01]  /*d8a0*/  VIADD R25, R41, 0x8 ;  /* 0x0000000829197836 */ /* 0x001fe20000000000 */
[----:B------:R-:W-:Y:S01]  /*d8b0*/  F2FP.BF16.F32.PACK_AB R24, R49, R48 ;  /* 0x000000303118723e */ /* 0x000fe200000010ff */
[----:B------:R-:W-:Y:S01]  /*d8c0*/  IMAD.IADD R27, R37, 0x1, R39 ;  /* 0x00000001251b7824 */ /* 0x000fe200078e0227 */
[----:B------:R-:W-:-:S02]  /*d8d0*/  LEA R37, P3, R36, UR4, 0x2 ;  /* 0x0000000424257c11 */ /* 0x000fc4000f8610ff */
[----:B------:R-:W-:Y:S02]  /*d8e0*/  ISETP.GE.OR P0, PT, R25, R86, P0 ;  /* 0x000000561900720c */ /* 0x000fe40000706670 */
[----:B------:R-:W-:Y:S01]  /*d8f0*/  LEA.HI.X R36, R36, UR5, R27, 0x2, P3 ;  /* 0x0000000524247c11 */ /* 0x000fe200098f141b */
[----:B------:R-:W-:Y:S01]  /*d900*/  SHFL.IDX PT, R56, R37, RZ, 0x1c1f ;  /* 0x001c1fff25387589 */ /* 0x000fe200000e0000 */
[----:B------:R-:W-:Y:S02]  /*d910*/  F2FP.BF16.F32.PACK_AB R25, R51, R50 ;  /* 0x000000323319723e */ /* 0x000fe400000010ff */
[----:B------:R-:W-:Y:S01]  /*d920*/  F2FP.BF16.F32.PACK_AB R26, R53, R52 ;  /* 0x00000034351a723e */ /* 0x000fe200000010ff */
[----:B------:R-:W0:Y:S01]  /*d930*/  SHFL.IDX PT, R57, R36, RZ, 0x1c1f ;  /* 0x001c1fff24397589 */ /* 0x000e2200000e0000 */
[----:B------:R-:W-:Y:S02]  /*d940*/  F2FP.BF16.F32.PACK_AB R27, R55, R54 ;  /* 0x00000036371b723e */ /* 0x000fe400000010ff */
[----:B-1----:R-:W-:Y:S01]  /*d950*/  F2FP.BF16.F32.PACK_AB R28, R99, R102 ;  /* 0x00000066631c723e */ /* 0x002fe200000010ff */
[----:B------:R-:W-:Y:S01]  /*d960*/  SHFL.IDX PT, R58, R37, 0x1, 0x1c1f ;  /* 0x003c1f00253a7f89 */ /* 0x000fe200000e0000 */
[----:B------:R-:W-:-:S02]  /*d970*/  F2FP.BF16.F32.PACK_AB R29, R60, R61 ;  /* 0x0000003d3c1d723e */ /* 0x000fc400000010ff */
[----:B------:R-:W-:Y:S01]  /*d980*/  F2FP.BF16.F32.PACK_AB R30, R101, R106 ;  /* 0x0000006a651e723e */ /* 0x000fe200000010ff */
[----:B------:R-:W-:Y:S01]  /*d990*/  STSM.16.M88.4 [R98], R24 ;  /* 0x0000001862007844 */ /* 0x000fe20000000200 */
[----:B------:R-:W-:Y:S01]  /*d9a0*/  F2FP.BF16.F32.PACK_AB R31, R63, R62 ;  /* 0x0000003e3f1f723e */ /* 0x000fe200000010ff */
[----:B------:R-:W1:Y:S01]  /*d9b0*/  @P2 LDC R61, c[0x0][0xbec] ;  /* 0x0002fb00ff3d2b82 */ /* 0x000e620000000800 */
[----:B--2---:R-:W-:Y:S01]  /*d9c0*/  F2FP.BF16.F32.PACK_AB R32, R65, R64 ;  /* 0x000000404120723e */ /* 0x004fe200000010ff */
[----:B------:R-:W2:Y:S01]  /*d9d0*/  SHFL.IDX PT, R59, R36, 0x1, 0x1c1f ;  /* 0x003c1f00243b7f89 */ /* 0x000ea200000e0000 */
[----:B------:R-:W-:Y:S02]  /*d9e0*/  F2FP.BF16.F32.PACK_AB R33, R67, R66 ;  /* 0x000000424321723e */ /* 0x000fe400000010ff */
[----:B------:R-:W-:Y:S01]  /*d9f0*/  F2FP.BF16.F32.PACK_AB R34, R69, R68 ;  /* 0x000000444522723e */ /* 0x000fe200000010ff */
[----:B------:R-:W-:Y:S01]  /*da00*/  STSM.16.M88.4 [R104], R28 ;  /* 0x0000001c68007844 */ /* 0x000fe20000000200 */
[----:B------:R-:W-:Y:S01]  /*da10*/  F2FP.BF16.F32.PACK_AB R35, R71, R70 ;  /* 0x000000464723723e */ /* 0x000fe200000010ff */
[----:B------:R-:W3:Y:S01]  /*da20*/  @P2 LDC R60, c[0x0][0xbf0] ;  /* 0x0002fc00ff3c2b82 */ /* 0x000ee20000000800 */
        /* <DEDUP_REMOVED lines=11> */
[----:B------:R-:W-:-:S04]  /*dae0*/  UIMAD.WIDE.U32 UR4, UR10, UR8, URZ ;  /* 0x000000080a0472a5 */ /* 0x000fc8000f8e003f */
[----:B------:R-:W-:Y:S01]  /*daf0*/  UIADD3 UR5, UR5, UR6, URZ ;  /* 0x0000000605057290 */ /* 0x000fe2000fffe03f */
[----:B------:R-:W-:Y:S01]  /*db00*/  ULDC.64 UR8, c[0x0][0xaf0] ;  /* 0x0002bc0000087ab9 */ /* 0x000fe20000000a00 */
[----:B0-----:R0:W-:Y:S04]  /*db10*/  @!P1 ST.E desc[UR14][R56.64], R93 ;  /* 0x0000005d38009985 */ /* 0x0011e8000c10190e */
[----:B--2---:R2:W-:Y:S04]  /*db20*/  @!P0 ST.E desc[UR14][R58.64], R92 ;  /* 0x0000005c3a008985 */ /* 0x0045e8000c10190e */
[----:B------:R4:W5:Y:S01]  /*db30*/  LD.E.128 R44, desc[UR14][R20.64] ;  /* 0x0000000e142c7980 */ /* 0x000962000c101d00 */
[----:B0-----:R-:W-:-:S03]  /*db40*/  IMAD R56, R23, 0x20, R222 ;  /* 0x0000002017387824 */ /* 0x001fc600078e02de */
[----:B------:R1:W5:Y:S01]  /*db50*/  LD.E.128 R28, desc[UR14][R2.64] ;  /* 0x0000000e021c7980 */ /* 0x000362000c101d00 */
[----:B------:R-:W-:Y:S02]  /*db60*/  UIMAD UR6, UR7, UR8, URZ ;  /* 0x00000008070672a4 */ /* 0x000fe4000f8e023f */
[----:B------:R-:W-:Y:S01]  /*db70*/  UIMAD.WIDE.U32 UR4, UR13, UR8, UR4 ;  /* 0x000000080d0472a5 */ /* 0x000fe2000f8e0004 */
[----:B------:R0:W5:Y:S01]  /*db80*/  LD.E.128 R32, desc[UR14][R4.64] ;  /* 0x0000000e04207980 */ /* 0x000162000c101d00 */
[----:B----4-:R-:W4:Y:S01]  /*db90*/  LDC.64 R20, c[0x0][0xae0] ;  /* 0x0002b800ff147b82 */ /* 0x010f220000000a00 */
[----:B------:R-:W-:Y:S02]  /*dba0*/  LEA R56, R17, R56, 0x7 ;  /* 0x0000003811387211 */ /* 0x000fe400078e38ff */
[----:B------:R2:W5:Y:S03]  /*dbb0*/  LD.E.128 R48, desc[UR14][R6.64] ;  /* 0x0000000e06307980 */ /* 0x000566000c101d00 */
[----:B-1----:R-:W-:Y:S01]  /*dbc0*/  @P2 IMAD.HI.U32 R3, R56, R61, RZ ;  /* 0x0000003d38032227 */ /* 0x002fe200078e00ff */
[----:B------:R-:W5:Y:S03]  /*dbd0*/  LD.E.128 R40, desc[UR14][R14.64] ;  /* 0x0000000e0e287980 */ /* 0x000f66000c101d00 */
[----:B------:R-:W-:Y:S01]  /*dbe0*/  IMAD.MOV.U32 R2, RZ, RZ, R56 ;  /* 0x000000ffff027224 */ /* 0x000fe200078e0038 */
[----:B---3--:R-:W-:Y:S01]  /*dbf0*/  @P2 SHF.R.U32.HI R2, RZ, R60, R3 ;  /* 0x0000003cff022219 */ /* 0x008fe20000011603 */
[----:B------:R-:W-:Y:S01]  /*dc00*/  UIMAD UR6, UR13, UR9, UR6 ;  /* 0x000000090d0672a4 */ /* 0x000fe2000f8e0206 */
[----:B------:R-:W5:Y:S02]  /*dc10*/  LD.E.128 R36, desc[UR14][R12.64] ;  /* 0x0000000e0c247980 */ /* 0x000f64000c101d00 */
[--C-:B------:R-:W-:Y:S01]  /*dc20*/  SHF.R.S32.HI R3, RZ, 0x1f, R2.reuse ;  /* 0x0000001fff037819 */ /* 0x100fe20000011402 */
[----:B0-----:R-:W-:Y:S01]  /*dc30*/  IMAD.MOV R5, RZ, RZ, -R2 ;  /* 0x000000ffff057224 */ /* 0x001fe200078e0a02 */
[----:B------:R-:W-:Y:S01]  /*dc40*/  UIADD3 UR5, UR5, UR6, URZ ;  /* 0x0000000605057290 */ /* 0x000fe2000fffe03f */
[----:B------:R-:W5:Y:S02]  /*dc50*/  LD.E.128 R24, desc[UR14][R10.64] ;  /* 0x0000000e0a187980 */ /* 0x000f64000c101d00 */
[----:B------:R-:W-:-:S02]  /*dc60*/  IMAD R5, R0, R5, R56 ;  /* 0x0000000500057224 */ /* 0x000fc400078e0238 */
[----:B------:R0:W5:Y:S01]  /*dc70*/  LD.E.128 R52, desc[UR14][R8.64] ;  /* 0x0000000e08347980 */ /* 0x000162000c101d00 */
[----:B------:R-:W-:Y:S01]  /*dc80*/  R2UR UR10, R220 ;  /* 0x00000000dc0a72ca */ /* 0x000fe200000e0000 */
[-C--:B----4-:R-:W-:Y:S01]  /*dc90*/  IMAD R3, R3, R20.reuse, RZ ;  /* 0x0000001403037224 */ /* 0x090fe200078e02ff */
[----:B------:R-:W-:Y:S01]  /*dca0*/  SHF.R.S32.HI R0, RZ, 0x1f, R5 ;  /* 0x0000001fff007819 */ /* 0x000fe20000011405 */
[----:B------:R-:W-:Y:S01]  /*dcb0*/  @!PT LDS RZ, [RZ] ;  /* 0x00000000fffff984 */ /* 0x000fe20000000800 */
[----:B------:R-:W-:Y:S01]  /*dcc0*/  @!PT LDS RZ, [RZ] ;  /* 0x00000000fffff984 */ /* 0x000fe20000000800 */
[----:B------:R-:W-:Y:S01]  /*dcd0*/  @!PT LDS RZ, [RZ] ;  /* 0x00000000fffff984 */ /* 0x000fe20000000800 */
[----:B------:R-:W-:Y:S01]  /*dce0*/  @!PT LDS RZ, [RZ] ;  /* 0x00000000fffff984 */ /* 0x000fe20000000800 */
[----:B------:R1:W-:Y:S06]  /*dcf0*/  MEMBAR.ALL.CTA ;  /* 0x0000000000007992 */ /* 0x0003ec0000008000 */
[----:B-1----:R-:W1:Y:S01]  /*dd00*/  FENCE.VIEW.ASYNC.S ;  /* 0x00000000000073c6 */ /* 0x002e620000000000 */
[----:B------:R-:W-:Y:S01]  /*dd10*/  R2UR UR9, R16 ;  /* 0x00000000100972ca */ /* 0x000fe200000e0000 */
[C---:B--2---:R-:W-:Y:S01]  /*dd20*/  IMAD R7, R2.reuse, R21, R3 ;  /* 0x0000001502077224 */ /* 0x044fe200078e0203 */
[----:B------:R-:W-:Y:S01]  /*dd30*/  UISETP.NE.AND UP0, UPT, UR60, 0x2, UPT ;  /* 0x000000023c00788c */ /* 0x000fe2000bf05270 */
[----:B------:R-:W-:Y:S01]  /*dd40*/  IMAD.WIDE.U32 R2, R2, R20, UR4 ;  /* 0x0000000402027e25 */ /* 0x000fe2000f8e0014 */
[----:B------:R-:W-:Y:S01]  /*dd50*/  ULDC.64 UR4, c[0x0][0xad8] ;  /* 0x0002b60000047ab9 */ /* 0x000fe20000000a00 */
[----:B------:R-:W-:-:S02]  /*dd60*/  ULDC.64 UR6, c[0x0][0xa80] ;  /* 0x0002a00000067ab9 */ /* 0x000fc40000000a00 */
[----:B------:R-:W-:Y:S02]  /*dd70*/  IMAD.IADD R3, R3, 0x1, R7 ;  /* 0x0000000103037824 */ /* 0x000fe400078e0207 */
[----:B------:R-:W-:Y:S02]  /*dd80*/  IMAD R0, R0, UR4, RZ ;  /* 0x0000000400007c24 */ /* 0x000fe4000f8e02ff */
[----:B------:R-:W-:Y:S02]  /*dd90*/  IMAD R17, R17, 0x80, R222 ;  /* 0x0000008011117824 */ /* 0x000fe400078e02de */
[----:B------:R-:W-:Y:S01]  /*dda0*/  IMAD.WIDE.U32 R2, R5, UR4, R2 ;  /* 0x0000000405027c25 */ /* 0x000fe2000f8e0002 */
[----:B------:R-:W-:-:S03]  /*ddb0*/  UIADD3 UR4, UR12, 0x34820, URZ ;  /* 0x000348200c047890 */ /* 0x000fc6000fffe03f */
[----:B------:R-:W-:Y:S01]  /*ddc0*/  IMAD R7, R5, UR5, R0 ;  /* 0x0000000505077c24 */ /* 0x000fe2000f8e0200 */
[-C--:B------:R-:W-:Y:S02]  /*ddd0*/  ISETP.GE.AND P1, PT, R17, R86.reuse, PT ;  /* 0x000000561100720c */ /* 0x080fe40003f26270 */
[C---:B------:R-:W-:Y:S01]  /*dde0*/  LEA R0, P2, R2.reuse, UR6, 0x1 ;  /* 0x0000000602007c11 */ /* 0x040fe2000f8408ff */
[----:B------:R-:W-:Y:S01]  /*ddf0*/  USEL UR6, URZ, 0x1, UP0 ;  /* 0x000000013f067887 */ /* 0x000fe20008000000 */
[----:B------:R-:W-:Y:S01]  /*de00*/  IADD3 R3, R3, R7, RZ ;  /* 0x0000000703037210 */ /* 0x000fe20007ffe0ff */
[----:B------:R-:W-:Y:S01]  /*de10*/  UPRMT UR4, URZ, 0x654, UR4 ;  /* 0x000006543f047896 */ /* 0x000fe20008000004 */
[----:B------:R-:W-:Y:S01]  /*de20*/  VIADD R5, R17, 0x20 ;  /* 0x0000002011057836 */ /* 0x000fe20000000000 */
[----:B------:R-:W-:Y:S01]  /*de30*/  ULDC UR5, c[0x0][0xc] ;  /* 0x0000030000057ab9 */ /* 0x000fe20000000800 */
[----:B------:R-:W-:Y:S01]  /*de40*/  ULOP3.LUT UR9, UR9, UR6, URZ, 0x3c, !UPT ;  /* 0x0000000609097292 */ /* 0x000fe2000f8e3c3f */
[----:B0-----:R-:W-:Y:S01]  /*de50*/  LEA.HI.X R8, R2, UR7, R3, 0x1, P2 ;  /* 0x0000000702087c11 */ /* 0x001fe200090f0c03 */
[----:B------:R-:W-:Y:S01]  /*de60*/  UIADD3 UR10, UR5, UR10, URZ ;  /* 0x0000000a050a7290 */ /* 0x000fe2000fffe03f */
[-C--:B------:R-:W-:Y:S01]  /*de70*/  ISETP.GE.AND P3, PT, R5, R86.reuse, PT ;  /* 0x000000560500720c */ /* 0x080fe20003f66270 */
[----:B------:R-:W-:Y:S01]  /*de80*/  VIADD R5, R17, 0x40 ;  /* 0x0000004011057836 */ /* 0x000fe20000000000 */
[----:B------:R-:W-:Y:S01]  /*de90*/  USEL UR60, UR60, URZ, UP0 ;  /* 0x0000003f3c3c7287 */ /* 0x000fe20008000000 */
[----:B-1----:R0:W1:Y:S01]  /*dea0*/  SHFL.IDX PT, R6, R0, RZ, 0x181f ;  /* 0x00181fff00067589 */ /* 0x00206200000e0000 */
[----:B------:R-:W-:Y:S01]  /*deb0*/  IMAD.U32 R16, RZ, RZ, UR9 ;  /* 0x00000009ff107e24 */ /* 0x000fe2000f8e00ff */
[----:B------:R-:W-:Y:S01]  /*dec0*/  SYNCS.ARRIVE.TRANS64.RED.A1T0 RZ, [UR4], RZ ;  /* 0x000000ffffff79a7 */ /* 0x000fe20008100404 */
[----:B------:R-:W-:Y:S01]  /*ded0*/  IMAD.U32 R220, RZ, RZ, UR10 ;  /* 0x0000000affdc7e24 */ /* 0x000fe2000f8e00ff */
[----:B------:R0:W2:Y:S01]  /*dee0*/  SHFL.IDX PT, R7, R8, RZ, 0x181f ;  /* 0x00181fff08077589 */ /* 0x0000a200000e0000 */
[----:B------:R-:W-:Y:S01]  /*def0*/  BSSY B0, `(.L_x_6712) ;  /* 0x000000c000007945 */ /* 0x000fe20003800000 */
[----:B------:R-:W-:-:S03]  /*df00*/  ISETP.GE.AND P0, PT, R5, R86, PT ;  /* 0x000000560500720c */ /* 0x000fc60003f06270 */
[----:B------:R-:W-:Y:S10]  /*df10*/  @P1 BRA `(.L_x_6713) ;  /* 0x0000000000241947 */ /* 0x000ff40003800000 */
[----:B------:R-:W-:Y:S01]  /*df20*/  ULDC UR4, c[0x0][0xac8] ;  /* 0x0002b20000047ab9 */ /* 0x000fe20000000800 */
[----:B------:R-:W-:Y:S01]  /*df30*/  ULDC.64 UR6, c[0x0][0x208] ;  /* 0x0000820000067ab9 */ /* 0x000fe20000000a00 */
[----:B------:R-:W-:Y:S02]  /*df40*/  ISETP.GE.AND P2, PT, R22, UR4, PT ;  /* 0x0000000416007c0c */ /* 0x000fe4000bf46270 */
[----:B------:R-:W-:-:S11]  /*df50*/  ISETP.GE.AND P1, PT, R19, UR4, PT ;  /* 0x0000000413007c0c */ /* 0x000fd6000bf26270 */
[C---:B-1----:R-:W-:Y:S02]  /*df60*/  @!P2 LEA R4, P4, R22.reuse, R6, 0x1 ;  /* 0x000000061604a211 */ /* 0x042fe400078808ff */
[----:B--2---:R-:W-:Y:S02]  /*df70*/  @!P1 IMAD.WIDE R2, R19, 0x2, R6 ;  /* 0x0000000213029825 */ /* 0x004fe400078e0206 */
[----:B------:R-:W-:-:S03]  /*df80*/  @!P2 LEA.HI.X R5, R22, R7, R232, 0x1, P4 ;  /* 0x000000071605a211 */ /* 0x000fc600020f0ce8 */
[----:B-----5:R3:W-:Y:S04]  /*df90*/  @!P1 ST.E.128 desc[UR6][R2.64], R44 ;  /* 0x0000002c02009985 */ /* 0x0207e8000c101d06 */
[----:B------:R3:W-:Y:S02]  /*dfa0*/  @!P2 ST.E.128 desc[UR6][R4.64], R52 ;  /* 0x000000340400a985 */ /* 0x0007e4000c101d06 */
.L_x_6713:
[----:B------:R-:W-:Y:S05]  /*dfb0*/  BSYNC B0 ;  /* 0x0000000000007941 */ /* 0x000fea0003800000 */
.L_x_6712:
[----:B--2---:R2:W4:Y:S01]  /*dfc0*/  SHFL.IDX PT, R7, R8, 0x1, 0x181f ;  /* 0x00381f0008077f89 */ /* 0x00452200000e0000 */
[----:B------:R-:W-:Y:S03]  /*dfd0*/  BSSY B0, `(.L_x_6714) ;  /* 0x000000c000007945 */ /* 0x000fe60003800000 */
[----:B-1----:R2:W1:Y:S01]  /*dfe0*/  SHFL.IDX PT, R6, R0, 0x1, 0x181f ;  /* 0x00381f0000067f89 */ /* 0x00246200000e0000 */
[----:B------:R-:W-:Y:S05]  /*dff0*/  @P3 BRA `(.L_x_6715) ;  /* 0x0000000000243947 */ /* 0x000fea0003800000 */
[----:B------:R-:W-:Y:S01]  /*e000*/  ULDC UR4, c[0x0][0xac8] ;  /* 0x0002b20000047ab9 */ /* 0x000fe20000000800 */
[----:B------:R-:W-:Y:S01]  /*e010*/  ULDC.64 UR6, c[0x0][0x208] ;  /* 0x0000820000067ab9 */ /* 0x000fe20000000a00 */
[----:B------:R-:W-:Y:S02]  /*e020*/  ISETP.GE.AND P3, PT, R22, UR4, PT ;  /* 0x0000000416007c0c */ /* 0x000fe4000bf66270 */
[----:B------:R-:W-:-:S11]  /*e030*/  ISETP.GE.AND P2, PT, R19, UR4, PT ;  /* 0x0000000413007c0c */ /* 0x000fd6000bf46270 */
[C---:B-1-3--:R-:W-:Y:S02]  /*e040*/  @!P3 LEA R4, P1, R22.reuse, R6, 0x1 ;  /* 0x000000061604b211 */ /* 0x04afe400078208ff */
[----:B----4-:R-:W-:Y:S02]  /*e050*/  @!P2 IMAD.WIDE R2, R19, 0x2, R6 ;  /* 0x000000021302a825 */ /* 0x010fe400078e0206 */
[----:B------:R-:W-:-:S03]  /*e060*/  @!P3 LEA.HI.X R5, R22, R7, R232, 0x1, P1 ;  /* 0x000000071605b211 */ /* 0x000fc600008f0ce8 */
[----:B-----5:R1:W-:Y:S04]  /*e070*/  @!P2 ST.E.128 desc[UR6][R2.64], R40 ;  /* 0x000000280200a985 */ /* 0x0203e8000c101d06 */
[----:B------:R1:W-:Y:S02]  /*e080*/  @!P3 ST.E.128 desc[UR6][R4.64], R48 ;  /* 0x000000300400b985 */ /* 0x0003e4000c101d06 */
.L_x_6715:
[----:B------:R-:W-:Y:S05]  /*e090*/  BSYNC B0 ;  /* 0x0000000000007941 */ /* 0x000fea0003800000 */
.L_x_6714:
[----:B----4-:R4:W0:Y:S01]  /*e0a0*/  SHFL.IDX PT, R7, R8, 0x2, 0x181f ;  /* 0x00581f0008077f89 */ /* 0x01082200000e0000 */
        /* <DEDUP_REMOVED lines=8> */
[----:B0-----:R-:W-:Y:S02]  /*e130*/  @!P1 IMAD.WIDE R2, R19, 0x2, R6 ;  /* 0x0000000213029825 */ /* 0x001fe400078e0206 */
[----:B------:R-:W-:-:S03]  /*e140*/  @!P2 LEA.HI.X R5, R22, R7, R232, 0x1, P0 ;  /* 0x000000071605a211 */ /* 0x000fc600000f0ce8 */
[----:B-----5:R0:W-:Y:S04]  /*e150*/  @!P1 ST.E.128 desc[UR6][R2.64], R36 ;  /* 0x0000002402009985 */ /* 0x0201e8000c101d06 */
[----:B------:R0:W-:Y:S02]  /*e160*/  @!P2 ST.E.128 desc[UR6][R4.64], R32 ;  /* 0x000000200400a985 */ /* 0x0001e4000c101d06 */
.L_x_6717:
[----:B------:R-:W-:Y:S05]  /*e170*/  BSYNC B0 ;  /* 0x0000000000007941 */ /* 0x000fea0003800000 */
.L_x_6716:
[----:B0--3--:R-:W-:Y:S01]  /*e180*/  VIADD R3, R17, 0x60 ;  /* 0x0000006011037836 */ /* 0x009fe20000000000 */
[----:B------:R0:W3:Y:S01]  /*e190*/  SHFL.IDX PT, R7, R8, 0x3, 0x181f ;  /* 0x00781f0008077f89 */ /* 0x0000e200000e0000 */
[----:B------:R-:W-:Y:S01]  /*e1a0*/  BSSY B0, `(.L_x_6718) ;  /* 0x000000e000007945 */ /* 0x000fe20003800000 */
[----:B------:R-:W-:Y:S02]  /*e1b0*/  VIADD R221, R221, 0x1 ;  /* 0x00000001dddd7836 */ /* 0x000fe40000000000 */
[----:B------:R-:W-:Y:S01]  /*e1c0*/  ISETP.GE.AND P0, PT, R3, R86, PT ;  /* 0x000000560300720c */ /* 0x000fe20003f06270 */
[----:B-1----:R0:W1:-:S12]  /*e1d0*/  SHFL.IDX PT, R6, R0, 0x3, 0x181f ;  /* 0x00781f0000067f89 */ /* 0x00205800000e0000 */
[----:B0-----:R-:W-:Y:S05]  /*e1e0*/  @P0 BRA `(.L_x_6719) ;  /* 0x0000000000240947 */ /* 0x001fea0003800000 */
[----:B------:R-:W-:Y:S01]  /*e1f0*/  ULDC UR4, c[0x0][0xac8] ;  /* 0x0002b20000047ab9 */ /* 0x000fe20000000800 */
[----:B------:R-:W-:Y:S01]  /*e200*/  ULDC.64 UR6, c[0x0][0x208] ;  /* 0x0000820000067ab9 */ /* 0x000fe20000000a00 */
[----:B------:R-:W-:Y:S02]  /*e210*/  ISETP.GE.AND P2, PT, R22, UR4, PT ;  /* 0x0000000416007c0c */ /* 0x000fe4000bf46270 */
[----:B------:R-:W-:-:S11]  /*e220*/  ISETP.GE.AND P1, PT, R19, UR4, PT ;  /* 0x0000000413007c0c */ /* 0x000fd6000bf26270 */
[C---:B-1----:R-:W-:Y:S02]  /*e230*/  @!P2 LEA R4, P0, R22.reuse, R6, 0x1 ;  /* 0x000000061604a211 */ /* 0x042fe400078008ff */
[----:B---3--:R-:W-:Y:S02]  /*e240*/  @!P1 IMAD.WIDE R2, R19, 0x2, R6 ;  /* 0x0000000213029825 */ /* 0x008fe400078e0206 */
[----:B------:R-:W-:-:S03]  /*e250*/  @!P2 LEA.HI.X R5, R22, R7, R232, 0x1, P0 ;  /* 0x000000071605a211 */ /* 0x000fc600000f0ce8 */
[----:B-----5:R0:W-:Y:S04]  /*e260*/  @!P1 ST.E.128 desc[UR6][R2.64], R24 ;  /* 0x0000001802009985 */ /* 0x0201e8000c101d06 */
[----:B------:R0:W-:Y:S02]  /*e270*/  @!P2 ST.E.128 desc[UR6][R4.64], R28 ;  /* 0x0000001c0400a985 */ /* 0x0001e4000c101d06 */
.L_x_6719:
[----:B------:R-:W-:Y:S05]  /*e280*/  BSYNC B0 ;  /* 0x0000000000007941 */ /* 0x000fea0003800000 */
.L_x_6718:
[----:B--2-4-:R-:W2:Y:S01]  /*e290*/  LDC R0, c[0x0][0xc34] ;  /* 0x00030d00ff007b82 */ /* 0x014ea20000000800 */
[----:B------:R-:W-:-:S13]  /*e2a0*/  R2UR UR4, R220 ;  /* 0x00000000dc0472ca */ /* 0x000fda00000e0000 */
[----:B--2---:R-:W-:-:S13]  /*e2b0*/  ISETP.LE.AND P0, PT, R0, UR4, PT ;  /* 0x0000000400007c0c */ /* 0x004fda000bf03270 */
[----:B------:R-:W-:Y:S05]  /*e2c0*/  @!P0 BRA `(.L_x_6720) ;  /* 0xffffff2800b48947 */ /* 0x000fea000383ffff */
[----:B------:R-:W-:Y:S05]  /*e2d0*/  EXIT ;  /* 0x000000000000794d */ /* 0x000fea0003800000 */
.L_x_6690:
[----:B------:R-:W-:-:S08]  /*e2e0*/  NOP ;  /* 0x0000000000007918 */ /* 0x000fd00000000000 */
[----:B--2---:R-:W0:-:S00]  /*e2f0*/  USETMAXREG.DEALLOC.CTAPOOL 0x18 ;  /* 0x00000018000079c8 */ /* 0x004e0000080e0500 */
        /* <DEDUP_REMOVED lines=28> */
[----:B------:R-:W-:Y:S04]  /*e4c0*/  STL [R1+0x28], R3 ;  /* 0x0000280301007387 */ /* 0x000fe80000100800 */
[----:B------:R0:W-:Y:S04]  /*e4d0*/  STL [R1], R0 ;  /* 0x0000000001007387 */ /* 0x0001e80000100800 */
[----:B------:R1:W-:Y:S01]  /*e4e0*/  STL [R1+0x30], RZ ;  /* 0x000030ff01007387 */ /* 0x0003e20000100800 */
[----:B0-----:R-:W-:-:S07]  /*e4f0*/  LOP3.LUT R0, R2, 0x40, RZ, 0xfc, !PT ;  /* 0x0000004002007812 */ /* 0x001fce00078efcff */
.L_x_6794:
[----:B0-----:R-:W2:Y:S01]  /*e500*/  LDL R2, [R1+0x28] ;  /* 0x0000280001027983 */ /* 0x001ea20000100800 */
[----:B------:R-:W0:Y:S01]  /*e510*/  LDC R0, c[0x0][0xc38] ;  /* 0x00030e00ff007b82 */ /* 0x000e220000000800 */
[----:B------:R-:W-:Y:S05]  /*e520*/  YIELD ;  /* 0x0000000000007946 */ /* 0x000fea0003800000 */
[----:B------:R-:W-:Y:S02]  /*e530*/  ULDC.64 UR4, c[0x0][0x418] ;  /* 0x0001060000047ab9 */ /* 0x000fe40000000a00 */
[----:B---3--:R-:W3:Y:S01]  /*e540*/  LDC R16, c[0x0][0xc44] ;  /* 0x00031100ff107b82 */ /* 0x008ee20000000800 */
[----:B------:R-:W-:-:S03]  /*e550*/  UISETP.NE.U32.AND UP0, UPT, UR4, URZ, UPT ;  /* 0x0000003f0400728c */ /* 0x000fc6000bf05070 */
[----:B------:R-:W-:Y:S01]  /*e560*/  ULDC UR4, c[0x0][0x424] ;  /* 0x0001090000047ab9 */ /* 0x000fe20000000800 */
[----:B------:R-:W-:-:S04]  /*e570*/  UISETP.NE.AND.EX UP0, UPT, UR5, URZ, UPT, UP0 ;  /* 0x0000003f0500728c */ /* 0x000fc8000bf05300 */
[----:B------:R-:W-:Y:S01]  /*e580*/  USEL UR4, UR4, 0x1, UP0 ;  /* 0x0000000104047887 */ /* 0x000fe20008000000 */
[----:B0-----:R-:W-:Y:S02]  /*e590*/  ISETP.NE.AND P0, PT, R0, 0x1, PT ;  /* 0x000000010000780c */ /* 0x001fe40003f05270 */
[----:B---3--:R-:W-:-:S11]  /*e5a0*/  ISETP.NE.AND P1, PT, R16, 0x1, PT ;  /* 0x000000011000780c */ /* 0x008fd60003f25270 */
[----:B------:R-:W2:Y:S08]  /*e5b0*/  @P0 LDC R0, c[0x0][0xc3c] ;  /* 0x00030f00ff000b82 */ /* 0x000eb00000000800 */
[----:B------:R-:W0:Y:S01]  /*e5c0*/  @P0 LDC R3, c[0x0][0xc40] ;  /* 0x00031000ff030b82 */ /* 0x000e220000000800 */
[----:B--2---:R-:W-:Y:S01]  /*e5d0*/  @P0 IMAD.HI.U32 R0, R2, R0, RZ ;  /* 0x0000000002000227 */ /* 0x004fe200078e00ff */
        /* <DEDUP_REMOVED lines=8> */
[----:B---3--:R-:W-:Y:S01]  /*e660*/  IMAD R2, R0, UR4, RZ ;  /* 0x0000000400027c24 */ /* 0x008fe2000f8e02ff */
[----:B------:R-:W-:-:S03]  /*e670*/  UIADD3 UR4, UR36, 0x1e400, URZ ;  /* 0x0001e40024047890 */ /* 0x000fc6000fffe03f */
[----:B------:R-:W-:Y:S01]  /*e680*/  IMAD.MOV R3, RZ, RZ, -R19 ;  /* 0x000000ffff037224 */ /* 0x000fe200078e0a13 */
[----:B------:R2:W-:Y:S01]  /*e690*/  STL [R1+0x18], R19 ;  /* 0x0000181301007387 */ /* 0x0005e20000100800 */
[----:B------:R-:W-:Y:S01]  /*e6a0*/  VIADD R0, R2, 0xaf ;  /* 0x000000af02007836 */ /* 0x000fe20000000000 */
[----:B------:R-:W-:Y:S01]  /*e6b0*/  ULOP3.LUT UP0, URZ, UR4, 0x3ff, URZ, 0xc0, !UPT ;  /* 0x000003ff043f7892 */ /* 0x000fe2000f80c03f */
[----:B------:R-:W-:Y:S01]  /*e6c0*/  IMAD R16, R16, R3, R4 ;  /* 0x0000000310107224 */ /* 0x000fe200078e0204 */
[----:B------:R2:W-:Y:S01]  /*e6d0*/  STL [R1+0x2c], R2 ;  /* 0x00002c0201007387 */ /* 0x0005e20000100800 */
[----:B------:R-:W-:-:S03]  /*e6e0*/  IMAD.HI R0, R0, 0x2e8ba2e9, RZ ;  /* 0x2e8ba2e900007827 */ /* 0x000fc600078e02ff */
[----:B------:R-:W-:Y:S02]  /*e6f0*/  PLOP3.LUT P0, PT, PT, PT, UP0, 0x80, 0x0 ;  /* 0x000000000000781c */ /* 0x000fe40003f0f008 */
[----:B------:R-:W-:-:S04]  /*e700*/  SHF.R.U32.HI R3, RZ, 0x1f, R0 ;  /* 0x0000001fff037819 */ /* 0x000fc80000011600 */
[----:B------:R-:W-:-:S05]  /*e710*/  LEA.HI.SX32 R0, R0, R3, 0x1b ;  /* 0x0000000300007211 */ /* 0x000fca00078fdaff */
[----:B------:R2:W-:Y:S02]  /*e720*/  STL [R1+0x24], R0 ;  /* 0x0000240001007387 */ /* 0x0005e40000100800 */
[----:B-1----:R-:W-:Y:S05]  /*e730*/  @!P0 BRA `(.L_x_6722) ;  /* 0x0000000000408947 */ /* 0x002fea0003800000 */
[----:B--2---:R-:W-:Y:S01]  /*e740*/  MOV R2, 0x0 ;  /* 0x0000000000027802 */ /* 0x004fe20000000f00 */
        /* <DEDUP_REMOVED lines=14> */
[----:B01----:R-:W-:Y:S05]  /*e830*/  CALL.ABS.NOINC R2 ;  /* 0x0000000002007343 */ /* 0x003fea0003c00000 */
.L_x_6722:
        /* <DEDUP_REMOVED lines=8> */
[----:B--2---:R0:W2:Y:S01]  /*e8c0*/  LDC.64 R2, c[0x4][R17] ;  /* 0x0100000011027b82 */ /* 0x0040a20000000a00 */
[----:B------:R-:W-:Y:S01]  /*e8d0*/  IMAD.U32 R4, RZ, RZ, UR6 ;  /* 0x00000006ff047e24 */ /* 0x000fe2000f8e00ff */
[----:B------:R-:W-:Y:S01]  /*e8e0*/  MOV R5, UR7 ;  /* 0x0000000700057c02 */ /* 0x000fe20008000f00 */
        /* <DEDUP_REMOVED lines=8> */
[----:B-12---:R-:W-:Y:S05]  /*e970*/  CALL.ABS.NOINC R2 ;  /* 0x0000000002007343 */ /* 0x006fea0003c00000 */
.L_x_6724:
[----:B------:R0:W1:Y:S01]  /*e980*/  LDC.64 R2, c[0x4][R17] ;  /* 0x0100000011027b82 */ /* 0x0000620000000a00 */
[----:B------:R-:W-:Y:S01]  /*e990*/  ULDC.64 UR6, c[0x4][0x1b8] ;  /* 0x01006e0000067ab9 */ /* 0x000fe20000000a00 */
[----:B------:R-:W-:Y:S01]  /*e9a0*/  ULDC.64 UR8, c[0x4][0x1c0] ;  /* 0x0100700000087ab9 */ /* 0x000fe20000000a00 */
[----:B------:R-:W-:Y:S01]  /*e9b0*/  ULDC.64 UR4, c[0x4][0xc0] ;  /* 0x0100300000047ab9 */ /* 0x000fe20000000a00 */
[----:B------:R-:W-:Y:S01]  /*e9c0*/  IMAD.U32 R4, RZ, RZ, UR6 ;  /* 0x00000006ff047e24 */ /* 0x000fe2000f8e00ff */
[----:B------:R-:W-:Y:S01]  /*e9d0*/  MOV R8, 0x70 ;  /* 0x0000007000087802 */ /* 0x000fe20000000f00 */
[----:B------:R-:W-:Y:S02]  /*e9e0*/  IMAD.U32 R5, RZ, RZ, UR7 ;  /* 0x00000007ff057e24 */ /* 0x000fe4000f8e00ff */
[----:B------:R-:W-:Y:S02]  /*e9f0*/  IMAD.U32 R6, RZ, RZ, UR8 ;  /* 0x00000008ff067e24 */ /* 0x000fe4000f8e00ff */
[----:B------:R-:W-:-:S02]  /*ea00*/  IMAD.U32 R7, RZ, RZ, UR9 ;  /* 0x00000009ff077e24 */ /* 0x000fc4000f8e00ff */
[----:B------:R-:W-:Y:S02]  /*ea10*/  IMAD.U32 R10, RZ, RZ, UR4 ;  /* 0x00000004ff0a7e24 */ /* 0x000fe4000f8e00ff */
[----:B------:R-:W-:Y:S02]  /*ea20*/  IMAD.U32 R11, RZ, RZ, UR5 ;  /* 0x00000005ff0b7e24 */ /* 0x000fe4000f8e00ff */
[----:B------:R-:W-:Y:S02]  /*ea30*/  IMAD.MOV.U32 R12, RZ, RZ, 0x1 ;  /* 0x00000001ff0c7424 */ /* 0x000fe400078e00ff */
[----:B0-----:R-:W-:-:S07]  /*ea40*/  IMAD.MOV.U32 R13, RZ, RZ, RZ ;  /* 0x000000ffff0d7224 */ /* 0x001fce00078e00ff */
[----:B------:R-:W-:-:S07]  /*ea50*/  LEPC R20, `(.L_x_6723) ;  /* 0x000000001014794e */ /* 0x000fce0000000000 */
[----:B-1----:R-:W-:Y:S05]  /*ea60*/  CALL.ABS.NOINC R2 ;  /* 0x0000000002007343 */ /* 0x002fea0003c00000 */
.L_x_6723:
[----:B------:R-:W-:Y:S01]  /*ea70*/  ULDC.64 UR4, c[0x0][0x9f8] ;  /* 0x00027e0000047ab9 */ /* 0x000fe20000000a00 */
[----:B------:R-:W3:Y:S01]  /*ea80*/  LDL R17, [R1+0x24] ;  /* 0x0000240001117983 */ /* 0x000ee20000100800 */
[----:B------:R-:W-:Y:S01]  /*ea90*/  ISETP.NE.U32.AND P0, PT, RZ, UR4, PT ;  /* 0x00000004ff007c0c */ /* 0x000fe2000bf05070 */
[----:B------:R-:W-:-:S03]  /*eaa0*/  ULDC.64 UR6, c[0x0][0x208] ;  /* 0x0000820000067ab9 */ /* 0x000fc60000000a00 */
[----:B------:R-:W-:-:S13]  /*eab0*/  ISETP.NE.AND.EX P0, PT, RZ, UR5, PT, P0 ;  /* 0x00000005ff007c0c */ /* 0x000fda000bf05300 */
[----:B--2---:R-:W0:Y:S02]  /*eac0*/  @P0 LDC.64 R2, c[0x0][0x9f8] ;  /* 0x00027e00ff020b82 */ /* 0x004e240000000a00 */
[----:B0-----:R-:W-:-:S05]  /*ead0*/  @P0 IMAD.WIDE R2, R19, 0x4, R2 ;  /* 0x0000000413020825 */ /* 0x001fca00078e0202 */
[----:B------:R0:W2:Y:S01]  /*eae0*/  @P0 LDG.E R19, desc[UR6][R2.64] ;  /* 0x0000000602130981 */ /* 0x0000a2000c1e1900 */
        /* <DEDUP_REMOVED lines=8> */
[----:B--2---:R-:W-:Y:S02]  /*eb70*/  SHF.R.S32.HI R7, RZ, 0x1f, R19 ;  /* 0x0000001fff077819 */ /* 0x004fe40000011413 */
[----:B------:R-:W-:-:S03]  /*eb80*/  SEL R17, R19, RZ, !P1 ;  /* 0x000000ff13117207 */ /* 0x000fc60004800000 */
[----:B------:R0:W-:Y:S01]  /*eb90*/  STL [R1+0x8], R7 ;  /* 0x0000080701007387 */ /* 0x0001e20000100800 */
[----:B------:R-:W-:Y:S05]  /*eba0*/  BRA.DIV UR4, `(.L_x_6725) ;  /* 0x0000003a04047947 */ /* 0x000fea000b800000 */
[----:B0-----:R-:W0:Y:S02]  /*ebb0*/  S2R R0, SR_TID.X ;  /* 0x0000000000007919 */ /* 0x001e240000002100 */
[----:B0-----:R-:W-:-:S04]  /*ebc0*/  SHF.R.U32.HI R0, RZ, 0x5, R0 ;  /* 0x00000005ff007819 */ /* 0x001fc80000011600 */
[----:B------:R-:W-:-:S05]  /*ebd0*/  LOP3.LUT R0, R0, 0x3, RZ, 0xc0, !PT ;  /* 0x0000000300007812 */ /* 0x000fca00078ec0ff */
[----:B------:R0:W2:Y:S02]  /*ebe0*/  SHFL.IDX PT, R14, R0, RZ, 0x1f ;  /* 0x00001fff000e7589 */ /* 0x0000a400000e0000 */
.L_x_6810:
[----:B------:R-:W-:Y:S02]  /*ebf0*/  PLOP3.LUT P2, PT, PT, PT, PT, 0x8, 0x0 ;  /* 0x000000000000781c */ /* 0x000fe40003f4e170 */
[----:B--2---:R-:W-:Y:S02]  /*ec00*/  ISETP.NE.AND P0, PT, R14, RZ, PT ;  /* 0x000000ff0e00720c */ /* 0x004fe40003f05270 */
[----:B0-----:R-:W-:-:S05]  /*ec10*/  P2R R0, PR, RZ, 0x4 ;  /* 0x00000004ff007803 */ /* 0x001fca0000000000 */
[----:B------:R0:W-:Y:S06]  /*ec20*/  STL [R1+0xc], R0 ;  /* 0x00000c0001007387 */ /* 0x0001ec0000100800 */
[----:B------:R-:W-:Y:S05]  /*ec30*/  @P0 BRA `(.L_x_6726) ;  /* 0x0000000400100947 */ /* 0x000fea0003800000 */
[----:B------:R-:W-:-:S03]  /*ec40*/  UMOV UR4, 0xffffffff ;  /* 0xffffffff00047882 */ /* 0x000fc60000000000 */
[----:B------:R-:W-:Y:S05]  /*ec50*/  BRA.DIV UR4, `(.L_x_6727) ;  /* 0x0000003a040c7947 */ /* 0x000fea000b800000 */
[----:B------:R-:W-:-:S13]  /*ec60*/  ELECT P6, URZ, PT ;  /* 0x00000000003f782f */ /* 0x000fda00038c0000 */
.L_x_6813:
[----:B------:R-:W-:Y:S05]  /*ec70*/  @!P6 BRA `(.L_x_6726) ;  /* 0x000000040000e947 */ /* 0x000fea0003800000 */
[----:B------:R2:W-:Y:S01]  /*ec80*/  STL [R1+0x4], R8 ;  /* 0x0000040801007387 */ /* 0x0005e20000100800 */
[----:B------:R-:W-:Y:S01]  /*ec90*/  IMAD.MOV.U32 R17, RZ, RZ, R19 ;  /* 0x000000ffff117224 */ /* 0x000fe200078e0013 */
[----:B------:R-:W-:Y:S06]  /*eca0*/  @!P1 BRA `(.L_x_6728) ;  /* 0x0000000000509947 */ /* 0x000fec0003800000 */
[----:B------:R-:W3:Y:S01]  /*ecb0*/  LDC R6, c[0x0][0x43c] ;  /* 0x00010f00ff067b82 */ /* 0x000ee20000000800 */
[----:B0-----:R-:W-:Y:S01]  /*ecc0*/  IMAD.MOV.U32 R0, RZ, RZ, R8 ;  /* 0x000000ffff007224 */ /* 0x001fe200078e0008 */
[----:B------:R-:W-:Y:S01]  /*ecd0*/  ULDC.64 UR4, c[0x0][0x428] ;  /* 0x00010a0000047ab9 */ /* 0x000fe20000000a00 */
[----:B------:R-:W-:Y:S01]  /*ece0*/  ULDC.64 UR6, c[0x0][0x208] ;  /* 0x0000820000067ab9 */ /* 0x000fe20000000a00 */
[----:B---3--:R-:W-:-:S13]  /*ecf0*/  ISETP.NE.AND P0, PT, R6, 0x1, PT ;  /* 0x000000010600780c */ /* 0x008fda0003f05270 */
[----:B------:R-:W0:Y:S02]  /*ed00*/  @P0 LDC.64 R4, c[0x0][0x440] ;  /* 0x00011000ff040b82 */ /* 0x000e240000000a00 */
[----:B0-----:R-:W-:-:S05]  /*ed10*/  @P0 IMAD.HI.U32 R4, R8, R4, RZ ;  /* 0x0000000408040227 */ /* 0x001fca00078e00ff */
[----:B------:R-:W-:-:S04]  /*ed20*/  @P0 SHF.R.U32.HI R0, RZ, R5, R4 ;  /* 0x00000005ff000219 */ /* 0x000fc80000011604 */
[--C-:B------:R-:W-:Y:S01]  /*ed30*/  SHF.R.S32.HI R5, RZ, 0x1f, R0.reuse ;  /* 0x0000001fff057819 */ /* 0x100fe20000011400 */
[----:B------:R-:W-:-:S04]  /*ed40*/  IMAD.MOV R4, RZ, RZ, -R0 ;  /* 0x000000ffff047224 */ /* 0x000fc800078e0a00 */
[----:B------:R-:W-:Y:S01]  /*ed50*/  IMAD R6, R6, R4, R8 ;  /* 0x0000000406067224 */ /* 0x000fe200078e0208 */
[----:B------:R-:W-:-:S04]  /*ed60*/  MOV R4, R0 ;  /* 0x0000000000047202 */ /* 0x000fc80000000f00 */
        /* <DEDUP_REMOVED lines=8> */
.L_x_6728:
[----:B---3--:R-:W3:Y:S01]  /*edf0*/  LDL R2, [R1] ;  /* 0x0000000001027983 */ /* 0x008ee20000100800 */
[----:B0-----:R-:W-:Y:S02]  /*ee00*/  LEA R0, R18, UR36, 0x3 ;  /* 0x0000002412007c11 */ /* 0x001fe4000f8e18ff */
[----:B---3--:R-:W-:-:S04]  /*ee10*/  SHF.L.U32 R2, R2, 0x1f, RZ ;  /* 0x0000001f02027819 */ /* 0x008fc800000006ff */
[----:B------:R-:W0:Y:S02]  /*ee20*/  SYNCS.PHASECHK.TRANS64.TRYWAIT P0, [R0+URZ+0x34840], R2 ;  /* 0x03484002000075a7 */ /* 0x000e24000800017f */
[----:B0-----:R-:W-:Y:S05]  /*ee30*/  @!P0 BRA `(.L_x_6729) ;  /* 0x0000003400b48947 */ /* 0x001fea0003800000 */
.L_x_6814:
        /* <DEDUP_REMOVED lines=11> */
.L_x_6730:
        /* <DEDUP_REMOVED lines=10> */
[----:B------:R-:W-:-:S03]  /*ef90*/  UMOV UR15, 0x40 ;  /* 0x00000040000f7882 */ /* 0x000fc60000000000 */
[----:B------:R-:W-:Y:S01]  /*efa0*/  P2R R0, PR, RZ, 0x1 ;  /* 0x00000001ff007803 */ /* 0x000fe20000000000 */
[----:B------:R-:W-:Y:S02]  /*efb0*/  UIMAD UR6, UR6, 0xb000, UR36 ;  /* 0x0000b000060678a4 */ /* 0x000fe4000f8e0224 */
[----:B------:R-:W-:Y:S02]  /*efc0*/  UIADD3 UR9, UR9, 0x34830, URZ ;  /* 0x0003483009097890 */ /* 0x000fe4000fffe03f */
[----:B------:R-:W-:Y:S01]  /*efd0*/  UIADD3 UR8, UR6, 0x1e400, URZ ;  /* 0x0001e40006087890 */ /* 0x000fe2000fffe03f */
[----:B------:R4:W-:Y:S01]  /*efe0*/  STL [R1+0xc], R0 ;  /* 0x00000c0001007387 */ /* 0x0009e20000100800 */
[----:B------:R-:W-:-:S03]  /*eff0*/  UIADD3 UR14, UR6, 0x23c00, URZ ;  /* 0x00023c00060e7890 */ /* 0x000fc6000fffe03f */
[----:B------:R-:W-:Y:S01]  /*f000*/  UMOV UR6, 0x0 ;  /* 0x0000000000067882 */ /* 0x000fe20000000000 */
[----:B---3--:R-:W-:-:S13]  /*f010*/  R2UR UR11, R2 ;  /* 0x00000000020b72ca */ /* 0x008fda00000e0000 */
[----:B------:R-:W-:-:S09]  /*f020*/  UIMAD UR11, UR11, 0xb0, URZ ;  /* 0x000000b00b0b78a4 */ /* 0x000fd2000f8e023f */
[----:B------:R0:W-:Y:S02]  /*f030*/  UTMALDG.4D [UR8], [UR4], desc[UR6] ;  /* 0x00000608040075b4 */ /* 0x0001e40008019000 */
[----:B0-----:R-:W-:Y:S01]  /*f040*/  UMOV UR8, UR14 ;  /* 0x0000000e00087c82 */ /* 0x001fe20008000000 */
[----:B------:R-:W-:Y:S02]  /*f050*/  UMOV UR10, UR15 ;  /* 0x0000000f000a7c82 */ /* 0x000fe40008000000 */
[----:B------:R4:W-:Y:S02]  /*f060*/  UTMALDG.4D [UR8], [UR4], desc[UR6] ;  /* 0x00000608040075b4 */ /* 0x0009e40008019000 */
[----:B----4-:R-:W-:Y:S01]  /*f070*/  NOP ;  /* 0x0000000000007918 */ /* 0x010fe20000000000 */
.L_x_6726:
        /* <DEDUP_REMOVED lines=17> */
[----:B--2---:R-:W-:Y:S02]  /*f190*/  IMAD.MOV.U32 R8, RZ, RZ, 0x70 ;  /* 0x00000070ff087424 */ /* 0x004fe400078e00ff */
[----:B------:R-:W-:Y:S02]  /*f1a0*/  IMAD.MOV.U32 R12, RZ, RZ, 0x1 ;  /* 0x00000001ff0c7424 */ /* 0x000fe400078e00ff */
[----:B------:R-:W-:-:S07]  /*f1b0*/  IMAD.MOV.U32 R13, RZ, RZ, RZ ;  /* 0x000000ffff0d7224 */ /* 0x000fce00078e00ff */
[----:B------:R-:W-:-:S07]  /*f1c0*/  LEPC R20, `(.L_x_6731) ;  /* 0x000000001014794e */ /* 0x000fce0000000000 */
[----:B01-3--:R-:W-:Y:S05]  /*f1d0*/  CALL.ABS.NOINC R2 ;  /* 0x0000000002007343 */ /* 0x00bfea0003c00000 */
.L_x_6731:
[----:B------:R-:W3:Y:S01]  /*f1e0*/  LDL.LU R5, [R1+0x18] ;  /* 0x0000180001057983 */ /* 0x000ee20000300800 */
[----:B0-----:R-:W-:Y:S01]  /*f1f0*/  SHF.R.S32.HI R0, RZ, 0x1f, R16 ;  /* 0x0000001fff007819 */ /* 0x001fe20000011410 */
[----:B------:R-:W-:Y:S01]  /*f200*/  ULDC.64 UR4, c[0x0][0x2d8] ;  /* 0x0000b60000047ab9 */ /* 0x000fe20000000a00 */
[----:B--2---:R-:W0:Y:S01]  /*f210*/  LDC R8, c[0x0][0x448] ;  /* 0x00011200ff087b82 */ /* 0x004e220000000800 */
[----:B------:R-:W2:Y:S01]  /*f220*/  LDL.LU R7, [R1+0x20] ;  /* 0x0000200001077983 */ /* 0x000ea20000300800 */
[----:B------:R-:W-:-:S03]  /*f230*/  ULDC.64 UR6, c[0x0][0x280] ;  /* 0x0000a00000067ab9 */ /* 0x000fc60000000a00 */
[----:B------:R-:W4:Y:S01]  /*f240*/  LDL R4, [R1+0x28] ;  /* 0x0000280001047983 */ /* 0x000f220000100800 */
        /* <DEDUP_REMOVED lines=9> */
[----:B------:R-:W-:Y:S02]  /*f2e0*/  LOP3.LUT R10, R10, 0x38, RZ, 0xc0, !PT ;  /* 0x000000380a0a7812 */ /* 0x000fe400078ec0ff */
[----:B---3--:R-:W-:Y:S01]  /*f2f0*/  SHF.R.S32.HI R0, RZ, 0x1f, R5 ;  /* 0x0000001fff007819 */ /* 0x008fe20000011405 */
[----:B------:R-:W-:-:S04]  /*f300*/  IMAD.WIDE.U32 R2, R5, UR4, R2 ;  /* 0x0000000405027c25 */ /* 0x000fc8000f8e0002 */
[----:B------:R-:W-:Y:S01]  /*f310*/  IMAD R0, R0, UR4, RZ ;  /* 0x0000000400007c24 */ /* 0x000fe2000f8e02ff */
[----:B------:R-:W-:-:S03]  /*f320*/  ULDC UR4, c[0x0][0xc38] ;  /* 0x00030e0000047ab9 */ /* 0x000fc60000000800 */
[----:B------:R-:W-:Y:S02]  /*f330*/  IMAD R0, R5, UR5, R0 ;  /* 0x0000000505007c24 */ /* 0x000fe4000f8e0200 */
[----:B------:R-:W1:Y:S02]  /*f340*/  S2R R5, SR_TID.X ;  /* 0x0000000000057919 */ /* 0x000e640000002100 */
[----:B------:R-:W-:Y:S01]  /*f350*/  IMAD.IADD R3, R3, 0x1, R0 ;  /* 0x0000000103037824 */ /* 0x000fe200078e0200 */
[----:B--2---:R-:W-:Y:S02]  /*f360*/  IADD3 R0, -R7, RZ, RZ ;  /* 0x000000ff07007210 */ /* 0x004fe40007ffe1ff */
[----:B------:R-:W2:Y:S03]  /*f370*/  @P0 LDC R7, c[0x0][0x450] ;  /* 0x00011400ff070b82 */ /* 0x000ea60000000800 */
[----:B----4-:R-:W-:Y:S01]  /*f380*/  IMAD R0, R0, UR4, R4 ;  /* 0x0000000400007c24 */ /* 0x010fe2000f8e0204 */
        /* <DEDUP_REMOVED lines=11> */
[----:B--2---:R-:W-:-:S05]  /*f440*/  @P0 SHF.R.U32.HI R5, RZ, R7, R6 ;  /* 0x00000007ff050219 */ /* 0x004fca0000011606 */
        /* <DEDUP_REMOVED lines=11> */
[----:B------:R-:W-:Y:S01]  /*f500*/  IMAD R5, R5, UR4, RZ ;  /* 0x0000000405057c24 */ /* 0x000fe2000f8e02ff */
[----:B------:R-:W-:Y:S01]  /*f510*/  LOP3.LUT R9, R9, 0x40, RZ, 0xfc, !PT ;  /* 0x0000004009097812 */ /* 0x000fe200078efcff */
[----:B------:R-:W-:Y:S01]  /*f520*/  IMAD.WIDE.U32 R2, R0, UR4, R2 ;  /* 0x0000000400027c25 */ /* 0x000fe2000f8e0002 */
[----:B------:R-:W-:-:S02]  /*f530*/  ULDC UR4, c[0x0][0x2b8] ;  /* 0x0000ae0000047ab9 */ /* 0x000fc40000000800 */
[----:B------:R-:W-:Y:S01]  /*f540*/  ISETP.GE.AND P1, PT, R9, UR4, PT ;  /* 0x0000000409007c0c */ /* 0x000fe2000bf26270 */
[----:B------:R-:W-:Y:S01]  /*f550*/  IMAD R5, R0, UR5, R5 ;  /* 0x0000000500057c24 */ /* 0x000fe2000f8e0205 */
[----:B------:R0:W5:Y:S01]  /*f560*/  LDL R9, [R1+0x14] ;  /* 0x0000140001097983 */ /* 0x0001620000100800 */
[----:B------:R-:W-:Y:S02]  /*f570*/  LEA R0, P2, R2, UR6, 0x1 ;  /* 0x0000000602007c11 */ /* 0x000fe4000f8408ff */
[----:B------:R-:W-:Y:S01]  /*f580*/  IMAD.IADD R5, R3, 0x1, R5 ;  /* 0x0000000103057824 */ /* 0x000fe200078e0205 */
[----:B------:R-:W-:Y:S01]  /*f590*/  ISETP.GE.AND P0, PT, R10, UR4, PT ;  /* 0x000000040a007c0c */ /* 0x000fe2000bf06270 */
[----:B------:R-:W-:-:S03]  /*f5a0*/  UMOV UR4, 0xffffffff ;  /* 0xffffffff00047882 */ /* 0x000fc60000000000 */
[----:B------:R-:W-:Y:S01]  /*f5b0*/  LEA.HI.X R2, R2, UR7, R5, 0x1, P2 ;  /* 0x0000000702027c11 */ /* 0x000fe200090f0c05 */
[----:B0-----:R-:W-:Y:S08]  /*f5c0*/  BRA.DIV UR4, `(.L_x_6732) ;  /* 0x0000002e04e47947 */ /* 0x001ff0000b800000 */
[----:B------:R-:W0:Y:S01]  /*f5d0*/  S2R R6, SR_TID.X ;  /* 0x0000000000067919 */ /* 0x000e220000002100 */
[----:B------:R-:W-:Y:S01]  /*f5e0*/  ULDC UR4, c[0x0][0x288] ;  /* 0x0000a20000047ab9 */ /* 0x000fe20000000800 */
[----:B------:R-:W-:Y:S01]  /*f5f0*/  ULDC.64 UR6, c[0x0][0x208] ;  /* 0x0000820000067ab9 */ /* 0x000fe20000000a00 */
[----:B------:R-:W-:Y:S01]  /*f600*/  IMAD R3, R8, UR4, RZ ;  /* 0x0000000408037c24 */ /* 0x000fe2000f8e02ff */
[----:B------:R-:W1:Y:S04]  /*f610*/  SHFL.IDX PT, R7, R0, RZ, 0x181f ;  /* 0x00181fff00077589 */ /* 0x000e6800000e0000 */
[----:B------:R-:W-:Y:S01]  /*f620*/  SHFL.IDX PT, R8, R2, 0x1, 0x181f ;  /* 0x00381f0002087f89 */ /* 0x000fe200000e0000 */
[----:B0-----:R-:W-:-:S04]  /*f630*/  LOP3.LUT R6, R6, 0x7f, RZ, 0xc0, !PT ;  /* 0x0000007f06067812 */ /* 0x001fc800078ec0ff */
[----:B------:R-:W-:-:S05]  /*f640*/  SHF.R.U32.HI R6, RZ, 0x3, R6 ;  /* 0x00000003ff067819 */ /* 0x000fca0000011606 */
[----:B------:R-:W-:Y:S02]  /*f650*/  IMAD.IADD R4, R6, 0x1, R4 ;  /* 0x0000000106047824 */ /* 0x000fe400078e0204 */
[----:B------:R-:W0:Y:S02]  /*f660*/  SHFL.IDX PT, R6, R2, RZ, 0x181f ;  /* 0x00181fff02067589 */ /* 0x000e2400000e0000 */
[C---:B------:R-:W-:Y:S01]  /*f670*/  VIADD R5, R4.reuse, 0x10 ;  /* 0x0000001004057836 */ /* 0x040fe20000000000 */
[----:B------:R-:W-:-:S04]  /*f680*/  ISETP.GE.AND P4, PT, R4, R3, PT ;  /* 0x000000030400720c */ /* 0x000fc80003f86270 */
[----:B------:R-:W-:Y:S02]  /*f690*/  ISETP.GE.AND P2, PT, R5, R3, PT ;  /* 0x000000030500720c */ /* 0x000fe40003f46270 */
[----:B------:R-:W2:Y:S07]  /*f6a0*/  SHFL.IDX PT, R5, R0, 0x1, 0x181f ;  /* 0x00381f0000057f89 */ /* 0x000eae00000e0000 */
[----:B-1----:R-:W-:-:S05]  /*f6b0*/  @!P4 LEA R7, P3, R10, R7, 0x1 ;  /* 0x000000070a07c211 */ /* 0x002fca00078608ff */
[----:B0-----:R-:W-:-:S05]  /*f6c0*/  @!P4 IMAD.X R6, RZ, RZ, R6, P3 ;  /* 0x000000ffff06c224 */ /* 0x001fca00018e0606 */
[----:B------:R-:W-:-:S04]  /*f6d0*/  @!P4 LOP3.LUT R7, R7, R6, RZ, 0x3c, !PT ;  /* 0x000000060707c212 */ /* 0x000fc800078e3cff */
[C---:B------:R-:W-:Y:S02]  /*f6e0*/  @!P4 LOP3.LUT R6, R7.reuse, R6, RZ, 0x3c, !PT ;  /* 0x000000060706c212 */ /* 0x040fe400078e3cff */
[----:B--2---:R-:W-:Y:S02]  /*f6f0*/  @!P2 LEA R5, P3, R10, R5, 0x1 ;  /* 0x000000050a05a211 */ /* 0x004fe400078608ff */
[----:B------:R-:W-:-:S05]  /*f700*/  @!P4 LOP3.LUT R7, R7, R6, RZ, 0x3c, !PT ;  /* 0x000000060707c212 */ /* 0x000fca00078e3cff */
[----:B-----5:R-:W-:Y:S04]  /*f710*/  @!P4 LDGSTS.E.BYPASS.LTC128B.128 [R9+0x16400], desc[UR6][R6.64], !P0 ;  /* 0x164000000609cfae */ /* 0x020fe8000c101d46 */
[----:B------:R0:W-:Y:S02]  /*f720*/  @!P4 LDGSTS.E.BYPASS.LTC128B.128 [R9+0x1a400], desc[UR6][R6.64+0x80], !P1 ;  /* 0x1a4000800609cfae */ /* 0x0001e4000c901d46 */
[----:B0-----:R-:W-:-:S05]  /*f730*/  @!P2 IMAD.X R6, RZ, RZ, R8, P3 ;  /* 0x000000ffff06a224 */ /* 0x001fca00018e0608 */
[----:B------:R-:W-:Y:S01]  /*f740*/  @!P2 MOV R7, R6 ;  /* 0x000000060007a202 */ /* 0x000fe20000000f00 */
[----:B------:R-:W-:Y:S02]  /*f750*/  @!P2 IMAD.MOV.U32 R6, RZ, RZ, R5 ;  /* 0x000000ffff06a224 */ /* 0x000fe400078e0005 */
[----:B------:R-:W-:-:S03]  /*f760*/  VIADD R5, R4, 0x20 ;  /* 0x0000002004057836 */ /* 0x000fc60000000000 */
        /* <DEDUP_REMOVED lines=40> */
[----:B0-----:R-:W0:Y:S04]  /*f9f0*/  SHFL.IDX PT, R6, R0, 0x6, 0x181f ;  /* 0x00d81f0000067f89 */ /* 0x001e2800000e0000 */
[----:B------:R-:W1:Y:S02]  /*fa00*/  SHFL.IDX PT, R0, R0, 0x7, 0x181f ;  /* 0x00f81f0000007f89 */ /* 0x000e6400000e0000 */
[----:B0-----:R-:W-:-:S05]  /*fa10*/  @!P2 LEA R6, P3, R10, R6, 0x1 ;  /* 0x000000060a06a211 */ /* 0x001fca00078608ff */
[----:B------:R-:W-:-:S04]  /*fa20*/  @!P2 IMAD.X R5, RZ, RZ, R5, P3 ;  /* 0x000000ffff05a224 */ /* 0x000fc800018e0605 */
[----:B------:R-:W-:Y:S02]  /*fa30*/  @!P2 IMAD.MOV.U32 R7, RZ, RZ, R5 ;  /* 0x000000ffff07a224 */ /* 0x000fe400078e0005 */
[----:B------:R0:W2:Y:S04]  /*fa40*/  SHFL.IDX PT, R5, R2, 0x7, 0x181f ;  /* 0x00f81f0002057f89 */ /* 0x0000a800000e0000 */
[----:B------:R0:W-:Y:S04]  /*fa50*/  @!P2 LDGSTS.E.BYPASS.LTC128B.128 [R9+0x19400], desc[UR6][R6.64], !P0 ;  /* 0x194000000609afae */ /* 0x0001e8000c101d46 */
[----:B-1----:R0:W-:Y:S02]  /*fa60*/  @!P2 LDGSTS.E.BYPASS.LTC128B.128 [R9+0x1d400], desc[UR6][R6.64+0x80], !P1 ;  /* 0x1d4000800609afae */ /* 0x0021e4000c901d46 */
.L_x_6831:
[----:B------:R-:W-:Y:S01]  /*fa70*/  VIADD R4, R4, 0x70 ;  /* 0x0000007004047836 */ /* 0x000fe20000000000 */
[----:B------:R-:W-:Y:S04]  /*fa80*/  BSSY B0, `(.L_x_6733) ;  /* 0x000000b000007945 */ /* 0x000fe80003800000 */
[----:B------:R-:W-:-:S13]  /*fa90*/  ISETP.GE.AND P2, PT, R4, R3, PT ;  /* 0x000000030400720c */ /* 0x000fda0003f46270 */
[----:B------:R-:W-:Y:S05]  /*faa0*/  @P2 BRA `(.L_x_6734) ;  /* 0x0000000000202947 */ /* 0x000fea0003800000 */
[----:B0-----:R-:W-:Y:S01]  /*fab0*/  LEA R2, P2, R10, R0, 0x1 ;  /* 0x000000000a027211 */ /* 0x001fe200078408ff */
[----:B------:R-:W-:-:S03]  /*fac0*/  ULDC.64 UR4, c[0x0][0x208] ;  /* 0x0000820000047ab9 */ /* 0x000fc60000000a00 */
[----:B--2---:R-:W-:-:S05]  /*fad0*/  IADD3.X R3, RZ, R5, RZ, P2, !PT ;  /* 0x00000005ff037210 */ /* 0x004fca00017fe4ff */
[----:B------:R-:W-:Y:S01]  /*fae0*/  @!PT LDS RZ, [RZ] ;  /* 0x00000000fffff984 */ /* 0x000fe20000000800 */
[----:B------:R-:W-:Y:S01]  /*faf0*/  @!PT LDS RZ, [RZ] ;  /* 0x00000000fffff984 */ /* 0x000fe20000000800 */
[----:B------:R-:W-:Y:S01]  /*fb00*/  @!PT LDS RZ, [RZ] ;  /* 0x00000000fffff984 */ /* 0x000fe20000000800 */
[----:B------:R1:W-:Y:S04]  /*fb10*/  LDGSTS.E.BYPASS.LTC128B.128 [R9+0x19c00], desc[UR4][R2.64], !P0 ;  /* 0x19c0000002097fae */ /* 0x0003e8000c101d44 */
[----:B------:R1:W-:Y:S02]  /*fb20*/  LDGSTS.E.BYPASS.LTC128B.128 [R9+0x1dc00], desc[UR4][R2.64+0x80], !P1 ;  /* 0x1dc0008002097fae */ /* 0x0003e4000c901d44 */
.L_x_6734:
[----:B------:R-:W-:Y:S05]  /*fb30*/  BSYNC B0 ;  /* 0x0000000000007941 */ /* 0x000fea0003800000 */
.L_x_6733:
[----:B01----:R-:W3:Y:S01]  /*fb40*/  LDL R2, [R1+0x30] ;  /* 0x0000300001027983 */ /* 0x003ee20000100800 */
        /* <DEDUP_REMOVED lines=9> */
[----:B------:R-:W-:Y:S01]  /*fbe0*/  IMAD.U32 R11, RZ, RZ, UR36 ;  /* 0x00000024ff0b7e24 */ /* 0x000fe2000f8e00ff */
[----:B------:R-:W0:Y:S01]  /*fbf0*/  SYNCS.PHASECHK.TRANS64.TRYWAIT P0, [UR36+0x34820], R0 ;  /* 0x03482000ff0075a7 */ /* 0x000e220008000164 */
[----:B---3--:R-:W-:Y:S01]  /*fc00*/  ISETP.GE.AND P1, PT, R2, 0xb1, PT ;  /* 0x000000b10200780c */ /* 0x008fe20003f26270 */
[----:B0-----:R-:W-:-:S12]  /*fc10*/  @!P0 BRA `(.L_x_6736) ;  /* 0x0000003400108947 */ /* 0x001fd80003800000 */
.L_x_6832:
[----:B------:R-:W-:Y:S05]  /*fc20*/  BSYNC B0 ;  /* 0x0000000000007941 */ /* 0x000fea0003800000 */
.L_x_6735:
        /* <DEDUP_REMOVED lines=8> */
[----:B------:R-:W-:Y:S02]  /*fcb0*/  ISETP.NE.U32.AND P0, PT, R0, 0x1, PT ;  /* 0x000000010000780c */ /* 0x000fe40003f05070 */
[----:B------:R-:W-:-:S11]  /*fcc0*/  IADD3 R0, R2, -0x2, RZ ;  /* 0xfffffffe02007810 */ /* 0x000fd60007ffe0ff */
[----:B------:R-:W-:Y:S05]  /*fcd0*/  @P0 BRA `(.L_x_6738) ;  /* 0x0000000800680947 */ /* 0x000fea0003800000 */
[----:B------:R-:W3:Y:S04]  /*fce0*/  LDL R3, [R1+0xc] ;  /* 0x00000c0001037983 */ /* 0x000ee80000100800 */
[----:B------:R-:W4:Y:S01]  /*fcf0*/  LDL R2, [R1] ;  /* 0x0000000001027983 */ /* 0x000f220000100800 */
[----:B------:R-:W-:Y:S01]  /*fd00*/  VIADD R4, R18, 0x1 ;  /* 0x0000000112047836 */ /* 0x000fe20000000000 */
[----:B------:R-:W-:Y:S04]  /*fd10*/  BSSY B0, `(.L_x_6739) ;  /* 0x0000092000007945 */ /* 0x000fe80003800000 */
[----:B------:R-:W-:-:S04]  /*fd20*/  ISETP.NE.AND P0, PT, R4, 0x2, PT ;  /* 0x000000020400780c */ /* 0x000fc80003f05270 */
[----:B------:R-:W-:Y:S02]  /*fd30*/  SEL R8, RZ, 0x1, P0 ;  /* 0x00000001ff087807 */ /* 0x000fe40000000000 */
[----:B------:R-:W-:Y:S02]  /*fd40*/  SEL R4, R4, RZ, P0 ;  /* 0x000000ff04047207 */ /* 0x000fe40000000000 */
[----:B---3--:R-:W-:Y:S02]  /*fd50*/  ISETP.NE.AND P2, PT, R3, RZ, PT ;  /* 0x000000ff0300720c */ /* 0x008fe40003f45270 */
[----:B----4-:R-:W-:-:S11]  /*fd60*/  LOP3.LUT R8, R2, R8, RZ, 0x3c, !PT ;  /* 0x0000000802087212 */ /* 0x010fd600078e3cff */
[----:B------:R-:W-:Y:S05]  /*fd70*/  @!P2 BRA `(.L_x_6740) ;  /* 0x00000008002ca947 */ /* 0x000fea0003800000 */
[----:B------:R-:W3:Y:S01]  /*fd80*/  LDL R2, [R1+0x10] ;  /* 0x0000100001027983 */ /* 0x000ee20000100800 */
[----:B------:R-:W-:Y:S01]  /*fd90*/  IMAD.MOV.U32 R6, RZ, RZ, R17 ;  /* 0x000000ffff067224 */ /* 0x000fe200078e0011 */
[----:B---3--:R-:W-:-:S13]  /*fda0*/  ISETP.NE.AND P2, PT, R2, RZ, PT ;  /* 0x000000ff0200720c */ /* 0x008fda0003f45270 */
[----:B------:R-:W-:Y:S05]  /*fdb0*/  @!P2 BRA `(.L_x_6741) ;  /* 0x000000000050a947 */ /* 0x000fea0003800000 */
[----:B------:R-:W3:Y:S01]  /*fdc0*/  LDL R7, [R1+0x8] ;  /* 0x0000080001077983 */ /* 0x000ee20000100800 */
[----:B------:R-:W0:Y:S01]  /*fdd0*/  LDC R6, c[0x0][0x43c] ;  /* 0x00010f00ff067b82 */ /* 0x000e220000000800 */
[----:B------:R-:W-:Y:S01]  /*fde0*/  ULDC.64 UR4, c[0x0][0x428] ;  /* 0x00010a0000047ab9 */ /* 0x000fe20000000a00 */
        /* <DEDUP_REMOVED lines=17> */
.L_x_6741:
[----:B------:R-:W-:Y:S01]  /*ff00*/  LEA R3, R4, UR36, 0x3 ;  /* 0x0000002404037c11 */ /* 0x000fe2000f8e18ff */
[----:B------:R-:W-:Y:S01]  /*ff10*/  BSSY B1, `(.L_x_6742) ;  /* 0x0000004000017945 */ /* 0x000fe20003800000 */
[----:B------:R-:W-:-:S04]  /*ff20*/  SHF.L.U32 R2, R8, 0x1f, RZ ;  /* 0x0000001f08027819 */ /* 0x000fc800000006ff */
[----:B------:R-:W1:Y:S02]  /*ff30*/  SYNCS.PHASECHK.TRANS64.TRYWAIT P0, [R3+URZ+0x34840], R2 ;  /* 0x03484002030075a7 */ /* 0x000e64000800017f */
[----:B-1----:R-:W-:Y:S05]  /*ff40*/  @!P0 BRA `(.L_x_6743) ;  /* 0x0000003000588947 */ /* 0x002fea0003800000 */
.L_x_6833:
[----:B------:R-:W-:Y:S05]  /*ff50*/  BSYNC B1 ;  /* 0x0000000000017941 */ /* 0x000fea0003800000 */
.L_x_6742:
[----:B--2---:R-:W2:Y:S01]  /*ff60*/  S2R R5, SR_TID.X ;  /* 0x0000000000057919 */ /* 0x004ea20000002100 */
[----:B------:R-:W-:Y:S01]  /*ff70*/  BSSY B1, `(.L_x_6744) ;  /* 0x000000b000017945 */ /* 0x000fe20003800000 */
[----:B--2---:R-:W-:-:S04]  /*ff80*/  LOP3.LUT R5, R5, 0x7f, RZ, 0xc0, !PT ;  /* 0x0000007f05057812 */ /* 0x004fc800078ec0ff */
[----:B------:R-:W-:-:S13]  /*ff90*/  ISETP.NE.AND P1, PT, R5, RZ, PT ;  /* 0x000000ff0500720c */ /* 0x000fda0003f25270 */
[----:B------:R-:W-:Y:S05]  /*ffa0*/  @P1 BRA `(.L_x_6745) ;  /* 0x00000000001c1947 */ /* 0x000fea0003800000 */
[----:B------:R-:W2:Y:S01]  /*ffb0*/  S2R R5, SR_TID.X ;  /* 0x0000000000057919 */ /* 0x000ea20000002100 */
[----:B-1----:R-:W-:-:S04]  /*ffc0*/  MOV R2, 0xb000 ;  /* 0x0000b00000027802 */ /* 0x002fc80000000f00 */
[----:B------:R3:W-:Y:S01]  /*ffd0*/  SYNCS.ARRIVE.TRANS64 RZ, [R3+URZ+0x34830], R2 ;  /* 0x0348300203ff79a7 */ /* 0x0007e2000800003f */
[----:B--2---:R-:W-:-:S04]  /*ffe0*/  LOP3.LUT R5, R5, 0x1f, RZ, 0xc0, !PT ;  /* 0x0000001f05057812 */ /* 0x004fc800078ec0ff */
[----:B------:R-:W-:-:S13]  /*fff0*/  ISETP.NE.AND P0, PT, R5, RZ, PT ;  /* 0x000000ff0500720c */ /* 0x000fda0003f05270 */
[----:B---3--:R-:W-:Y:S05]  /*10000*/  @!P0 BRA `(.L_x_6745) ;  /* 0x0000000000048947 */ /* 0x008fea0003800000 */
[----:B------:R-:W-:Y:S01]  /*10010*/  BPT.TRAP 0x1 ;  /* 0x000000040000795c */ /* 0x000fe20000300000 */
.L_x_6745:
[----:B------:R-:W-:Y:S05]  /*10020*/  BSYNC B1 ;  /* 0x0000000000017941 */ /* 0x000fea0003800000 */
.L_x_6744:
[----:B------:R-:W-:Y:S01]  /*10030*/  IMAD.MOV.U32 R14, RZ, RZ, RZ ;  /* 0x000000ffff0e7224 */ /* 0x000fe200078e00ff */
[----:B------:R-:W-:Y:S01]  /*10040*/  UIADD3 UR4, UP0, UR38, 0x370, URZ ;  /* 0x0000037026047890 */ /* 0x000fe2000ff1e03f */
[----:B-1----:R-:W-:Y:S01]  /*10050*/  IMAD R2, R4, 0xb000, R11 ;  /* 0x0000b00004027824 */ /* 0x002fe200078e020b */
[----:B------:R-:W-:Y:S01]  /*10060*/  PLOP3.LUT P0, PT, PT, PT, PT, 0x80, 0x0 ;  /* 0x000000000000781c */ /* 0x000fe20003f0f070 */
[----:B------:R-:W-:Y:S01]  /*10070*/  VIADD R3, R3, 0x34830 ;  /* 0x0003483003037836 */ /* 0x000fe20000000000 */
[----:B------:R-:W-:Y:S01]  /*10080*/  R2UR UR10, R14 ;  /* 0x000000000e0a72ca */ /* 0x000fe200000e0000 */
[----:B------:R-:W-:Y:S01]  /*10090*/  IMAD R5, R0, 0xb0, RZ ;  /* 0x000000b000057824 */ /* 0x000fe200078e02ff */
[----:B------:R-:W-:Y:S01]  /*100a0*/  UIADD3.X UR5, URZ, UR39, URZ, UP0, !UPT ;  /* 0x000000273f057290 */ /* 0x000fe200087fe43f */
[----:B0-----:R-:W-:Y:S01]  /*100b0*/  VIADD R7, R2, 0x1e400 ;  /* 0x0001e40002077836 */ /* 0x001fe20000000000 */
[----:B------:R-:W-:Y:S01]  /*100c0*/  UMOV UR6, 0x0 ;  /* 0x0000000000067882 */ /* 0x000fe20000000000 */
[----:B------:R-:W-:-:S10]  /*100d0*/  UMOV UR7, 0x14f00000 ;  /* 0x14f0000000077882 */ /* 0x000fd40000000000 */
.L_x_6746:
        /* <DEDUP_REMOVED lines=16> */
.L_x_6747:
        /* <DEDUP_REMOVED lines=16> */
.L_x_6834:
[----:B------:R-:W-:Y:S05]  /*102e0*/  BSYNC B1 ;  /* 0x0000000000017941 */ /* 0x000fea0003800000 */
.L_x_6748:
        /* <DEDUP_REMOVED lines=12> */
.L_x_6751:
[----:B------:R-:W-:Y:S05]  /*103b0*/  BSYNC B1 ;  /* 0x0000000000017941 */ /* 0x000fea0003800000 */
.L_x_6750:
        /* <DEDUP_REMOVED lines=12> */
.L_x_6752:
        /* <DEDUP_REMOVED lines=15> */
.L_x_6753:
        /* <DEDUP_REMOVED lines=12> */
.L_x_6740:
[----:B------:R-:W-:Y:S05]  /*10630*/  BSYNC B0 ;  /* 0x0000000000007941 */ /* 0x000fea0003800000 */
.L_x_6739:
[----:B0-----:R-:W3:Y:S01]  /*10640*/  LDL.LU R0, [R1+0x24] ;  /* 0x0000240001007983 */ /* 0x001ee20000300800 */
[----:B------:R-:W-:-:S03]  /*10650*/  IMAD.MOV.U32 R18, RZ, RZ, R4 ;  /* 0x000000ffff127224 */ /* 0x000fc600078e0004 */
[----:B------:R0:W-:Y:S02]  /*10660*/  STL [R1], R8 ;  /* 0x0000000801007387 */ /* 0x0001e40000100800 */
[----:B0--3--:R-:W-:-:S07]  /*10670*/  VIADD R0, R0, 0xfffffffd ;  /* 0xfffffffd00007836 */ /* 0x009fce0000000000 */
.L_x_6738:
[----:B------:R-:W3:Y:S01]  /*10680*/  LDL.LU R2, [R1+0x1c] ;  /* 0x00001c0001027983 */ /* 0x000ee20000300800 */
[----:B------:R-:W-:Y:S01]  /*10690*/  IMAD.MOV R9, RZ, RZ, -R9 ;  /* 0x000000ffff097224 */ /* 0x000fe200078e0a09 */
[----:B------:R-:W-:Y:S04]  /*106a0*/  BSSY B0, `(.L_x_6737) ;  /* 0x000012f000007945 */ /* 0x000fe80003800000 */
[----:B---3--:R-:W-:-:S13]  /*106b0*/  ISETP.NE.AND P0, PT, R2, R9, PT ;  /* 0x000000090200720c */ /* 0x008fda0003f05270 */
[----:B------:R-:W-:Y:S05]  /*106c0*/  @!P0 BRA `(.L_x_6754) ;  /* 0x0000001000b08947 */ /* 0x000fea0003800000 */
[----:B------:R-:W-:-:S07]  /*106d0*/  IMAD.MOV.U32 R4, RZ, RZ, R17 ;  /* 0x000000ffff047224 */ /* 0x000fce00078e0011 */
.L_x_6785:
[----:B---3--:R-:W3:Y:S04]  /*106e0*/  LDL R3, [R1+0xc] ;  /* 0x00000c0001037983 */ /* 0x008ee80000100800 */
[----:B------:R-:W4:Y:S01]  /*106f0*/  LDL R2, [R1] ;  /* 0x0000000001027983 */ /* 0x000f220000100800 */
[----:B------:R-:W-:Y:S01]  /*10700*/  IADD3 R6, R18, 0x1, RZ ;  /* 0x0000000112067810 */ /* 0x000fe20007ffe0ff */
[----:B------:R-:W-:Y:S03]  /*10710*/  BSSY B1, `(.L_x_6755) ;  /* 0x0000090000017945 */ /* 0x000fe60003800000 */
[----:B------:R-:W-:-:S04]  /*10720*/  ISETP.NE.AND P0, PT, R6, 0x2, PT ;  /* 0x000000020600780c */ /* 0x000fc80003f05270 */
[----:B------:R-:W-:Y:S02]  /*10730*/  SEL R7, RZ, 0x1, P0 ;  /* 0x00000001ff077807 */ /* 0x000fe40000000000 */
[----:B------:R-:W-:Y:S02]  /*10740*/  SEL R6, R6, RZ, P0 ;  /* 0x000000ff06067207 */ /* 0x000fe40000000000 */
[----:B---3--:R-:W-:Y:S02]  /*10750*/  ISETP.NE.AND P1, PT, R3, RZ, PT ;  /* 0x000000ff0300720c */ /* 0x008fe40003f25270 */
[----:B----4-:R-:W-:-:S11]  /*10760*/  LOP3.LUT R7, R2, R7, RZ, 0x3c, !PT ;  /* 0x0000000702077212 */ /* 0x010fd600078e3cff */
[----:B01----:R-:W-:Y:S05]  /*10770*/  @!P1 BRA `(.L_x_6756) ;  /* 0x0000000800249947 */ /* 0x003fea0003800000 */
[----:B------:R-:W3:Y:S01]  /*10780*/  LDL R2, [R1+0x10] ;  /* 0x0000100001027983 */ /* 0x000ee20000100800 */
[----:B------:R-:W-:Y:S01]  /*10790*/  IMAD.MOV.U32 R8, RZ, RZ, R0 ;  /* 0x000000ffff087224 */ /* 0x000fe200078e0000 */
[----:B---3--:R-:W-:-:S13]  /*107a0*/  ISETP.NE.AND P1, PT, R2, RZ, PT ;  /* 0x000000ff0200720c */ /* 0x008fda0003f25270 */
[----:B------:R-:W-:Y:S05]  /*107b0*/  @!P1 BRA `(.L_x_6757) ;  /* 0x0000000000509947 */ /* 0x000fea0003800000 */
[----:B------:R-:W3:Y:S01]  /*107c0*/  LDL R9, [R1+0x8] ;  /* 0x0000080001097983 */ /* 0x000ee20000100800 */
[----:B--2---:R-:W0:Y:S01]  /*107d0*/  LDC R5, c[0x0][0x43c] ;  /* 0x00010f00ff057b82 */ /* 0x004e220000000800 */
[----:B------:R-:W-:Y:S01]  /*107e0*/  ULDC.64 UR4, c[0x0][0x428] ;  /* 0x00010a0000047ab9 */ /* 0x000fe20000000a00 */
        /* <DEDUP_REMOVED lines=17> */
.L_x_6757:
[----:B------:R-:W-:Y:S01]  /*10900*/  LEA R3, R6, UR36, 0x3 ;  /* 0x0000002406037c11 */ /* 0x000fe2000f8e18ff */
[----:B------:R-:W-:Y:S01]  /*10910*/  BSSY B2, `(.L_x_6758) ;  /* 0x0000004000027945 */ /* 0x000fe20003800000 */
[----:B------:R-:W-:-:S04]  /*10920*/  SHF.L.U32 R2, R7, 0x1f, RZ ;  /* 0x0000001f07027819 */ /* 0x000fc800000006ff */
[----:B------:R-:W1:Y:S02]  /*10930*/  SYNCS.PHASECHK.TRANS64.TRYWAIT P0, [R3+URZ+0x34840], R2 ;  /* 0x03484002030075a7 */ /* 0x000e64000800017f */
[----:B-1----:R-:W-:Y:S05]  /*10940*/  @!P0 BRA `(.L_x_6759) ;  /* 0x0000002800008947 */ /* 0x002fea0003800000 */
.L_x_6835:
[----:B------:R-:W-:Y:S05]  /*10950*/  BSYNC B2 ;  /* 0x0000000000027941 */ /* 0x000fea0003800000 */
.L_x_6758:
[----:B0-2---:R-:W0:Y:S01]  /*10960*/  S2R R5, SR_TID.X ;  /* 0x0000000000057919 */ /* 0x005e220000002100 */
        /* <DEDUP_REMOVED lines=11> */
.L_x_6761:
[----:B------:R-:W-:Y:S05]  /*10a20*/  BSYNC B2 ;  /* 0x0000000000027941 */ /* 0x000fea0003800000 */
.L_x_6760:
[----:B------:R-:W-:Y:S01]  /*10a30*/  MOV R14, RZ ;  /* 0x000000ff000e7202 */ /* 0x000fe20000000f00 */
[----:B-1----:R-:W-:Y:S01]  /*10a40*/  IMAD R2, R6, 0xb000, R11 ;  /* 0x0000b00006027824 */ /* 0x002fe200078e020b */
[----:B------:R-:W-:Y:S01]  /*10a50*/  UIADD3 UR4, UP0, UR38, 0x370, URZ ;  /* 0x0000037026047890 */ /* 0x000fe2000ff1e03f */
[----:B------:R-:W-:Y:S01]  /*10a60*/  PLOP3.LUT P0, PT, PT, PT, PT, 0x80, 0x0 ;  /* 0x000000000000781c */ /* 0x000fe20003f0f070 */
[----:B------:R-:W-:Y:S01]  /*10a70*/  VIADD R3, R3, 0x34830 ;  /* 0x0003483003037836 */ /* 0x000fe20000000000 */
[----:B------:R-:W-:Y:S01]  /*10a80*/  R2UR UR10, R14 ;  /* 0x000000000e0a72ca */ /* 0x000fe200000e0000 */
[----:B------:R-:W-:Y:S01]  /*10a90*/  IMAD R5, R8, 0xb0, RZ ;  /* 0x000000b008057824 */ /* 0x000fe200078e02ff */
[----:B------:R-:W-:Y:S01]  /*10aa0*/  UIADD3.X UR5, URZ, UR39, URZ, UP0, !UPT ;  /* 0x000000273f057290 */ /* 0x000fe200087fe43f */
[----:B------:R-:W-:Y:S01]  /*10ab0*/  VIADD R9, R2, 0x1e400 ;  /* 0x0001e40002097836 */ /* 0x000fe20000000000 */
[----:B------:R-:W-:Y:S01]  /*10ac0*/  UMOV UR6, 0x0 ;  /* 0x0000000000067882 */ /* 0x000fe20000000000 */
[----:B------:R-:W-:-:S10]  /*10ad0*/  UMOV UR7, 0x14f00000 ;  /* 0x14f0000000077882 */ /* 0x000fd40000000000 */
.L_x_6762:
        /* <DEDUP_REMOVED lines=16> */
.L_x_6763:
        /* <DEDUP_REMOVED lines=16> */
.L_x_6836:
[----:B------:R-:W-:Y:S05]  /*10ce0*/  BSYNC B2 ;  /* 0x0000000000027941 */ /* 0x000fea0003800000 */
.L_x_6764:
[----:B------:R-:W-:Y:S01]  /*10cf0*/  BSSY B2, `(.L_x_6766) ;  /* 0x000000b000027945 */ /* 0x000fe20003800000 */
[----:B------:R-:W-:Y:S01]  /*10d00*/  MOV R12, 0x0 ;  /* 0x00000000000c7802 */ /* 0x000fe20000000f00 */
[----:B------:R-:W-:Y:S02]  /*10d10*/  IMAD.MOV.U32 R13, RZ, RZ, 0x14f00000 ;  /* 0x14f00000ff0d7424 */ /* 0x000fe400078e00ff */
        /* <DEDUP_REMOVED lines=8> */
.L_x_6767:
[----:B------:R-:W-:Y:S05]  /*10da0*/  BSYNC B2 ;  /* 0x0000000000027941 */ /* 0x000fea0003800000 */
.L_x_6766:
        /* <DEDUP_REMOVED lines=11> */
.L_x_6768:
        /* <DEDUP_REMOVED lines=15> */
.L_x_6769:
        /* <DEDUP_REMOVED lines=11> */
[----:B------:R-:W-:-:S07]  /*11000*/  MOV R17, R4 ;  /* 0x0000000400117202 */ /* 0x000fce0000000f00 */
.L_x_6756:
[----:B------:R-:W-:Y:S05]  /*11010*/  BSYNC B1 ;  /* 0x0000000000017941 */ /* 0x000fea0003800000 */
.L_x_6755:
        /* <DEDUP_REMOVED lines=34> */
.L_x_6772:
[----:B------:R-:W-:Y:S01]  /*11240*/  LEA R2, R18, UR36, 0x3 ;  /* 0x0000002412027c11 */ /* 0x000fe2000f8e18ff */
[----:B------:R-:W-:Y:S01]  /*11250*/  BSSY B2, `(.L_x_6773) ;  /* 0x0000004000027945 */ /* 0x000fe20003800000 */
[----:B------:R-:W-:-:S04]  /*11260*/  SHF.L.U32 R3, R9, 0x1f, RZ ;  /* 0x0000001f09037819 */ /* 0x000fc800000006ff */
[----:B------:R-:W3:Y:S02]  /*11270*/  SYNCS.PHASECHK.TRANS64.TRYWAIT P0, [R2+URZ+0x34840], R3 ;  /* 0x03484003020075a7 */ /* 0x000ee4000800017f */
[----:B---3--:R-:W-:Y:S05]  /*11280*/  @!P0 BRA `(.L_x_6774) ;  /* 0x0000001c00d88947 */ /* 0x008fea0003800000 */
.L_x_6837:
[----:B------:R-:W-:Y:S05]  /*11290*/  BSYNC B2 ;  /* 0x0000000000027941 */ /* 0x000fea0003800000 */
.L_x_6773:
[----:B0-2---:R-:W0:Y:S01]  /*112a0*/  S2R R5, SR_TID.X ;  /* 0x0000000000057919 */ /* 0x005e220000002100 */
[----:B------:R-:W-:Y:S01]  /*112b0*/  BSSY B2, `(.L_x_6775) ;  /* 0x000000b000027945 */ /* 0x000fe20003800000 */
[----:B0-----:R-:W-:-:S04]  /*112c0*/  LOP3.LUT R5, R5, 0x7f, RZ, 0xc0, !PT ;  /* 0x0000007f05057812 */ /* 0x001fc800078ec0ff */
[----:B------:R-:W-:-:S13]  /*112d0*/  ISETP.NE.AND P1, PT, R5, RZ, PT ;  /* 0x000000ff0500720c */ /* 0x000fda0003f25270 */
[----:B------:R-:W-:Y:S05]  /*112e0*/  @P1 BRA `(.L_x_6776) ;  /* 0x00000000001c1947 */ /* 0x000fea0003800000 */
[----:B------:R-:W0:Y:S01]  /*112f0*/  S2R R5, SR_TID.X ;  /* 0x0000000000057919 */ /* 0x000e220000002100 */
[----:B---3--:R-:W-:-:S04]  /*11300*/  MOV R3, 0xb000 ;  /* 0x0000b00000037802 */ /* 0x008fc80000000f00 */
[----:B------:R2:W-:Y:S01]  /*11310*/  SYNCS.ARRIVE.TRANS64 RZ, [R2+URZ+0x34830], R3 ;  /* 0x0348300302ff79a7 */ /* 0x0005e2000800003f */
[----:B0-----:R-:W-:-:S04]  /*11320*/  LOP3.LUT R5, R5, 0x1f, RZ, 0xc0, !PT ;  /* 0x0000001f05057812 */ /* 0x001fc800078ec0ff */
[----:B------:R-:W-:-:S13]  /*11330*/  ISETP.NE.AND P0, PT, R5, RZ, PT ;  /* 0x000000ff0500720c */ /* 0x000fda0003f05270 */
[----:B--2---:R-:W-:Y:S05]  /*11340*/  @!P0 BRA `(.L_x_6776) ;  /* 0x0000000000048947 */ /* 0x004fea0003800000 */
[----:B------:R-:W-:Y:S01]  /*11350*/  BPT.TRAP 0x1 ;  /* 0x000000040000795c */ /* 0x000fe20000300000 */
.L_x_6776:
[----:B------:R-:W-:Y:S05]  /*11360*/  BSYNC B2 ;  /* 0x0000000000027941 */ /* 0x000fea0003800000 */
.L_x_6775:
        /* <DEDUP_REMOVED lines=12> */
.L_x_6777:
        /* <DEDUP_REMOVED lines=16> */
.L_x_6778:
        /* <DEDUP_REMOVED lines=15> */
.L_x_6838:
[----:B------:R-:W-:Y:S05]  /*11620*/  BSYNC B2 ;  /* 0x0000000000027941 */ /* 0x000fea0003800000 */
.L_x_6779:
        /* <DEDUP_REMOVED lines=11> */
.L_x_6782:
[----:B------:R-:W-:Y:S05]  /*116e0*/  BSYNC B2 ;  /* 0x0000000000027941 */ /* 0x000fea0003800000 */
.L_x_6781:
        /* <DEDUP_REMOVED lines=11> */
.L_x_6783:
        /* <DEDUP_REMOVED lines=15> */
.L_x_6784:
        /* <DEDUP_REMOVED lines=12> */
.L_x_6771:
[----:B------:R-:W-:Y:S05]  /*11950*/  BSYNC B1 ;  /* 0x0000000000017941 */ /* 0x000fea0003800000 */
.L_x_6770:
[C---:B------:R-:W-:Y:S01]  /*11960*/  ISETP.GT.AND P0, PT, R0.reuse, 0x1, PT ;  /* 0x000000010000780c */ /* 0x040fe20003f04270 */
[----:B------:R-:W-:-:S12]  /*11970*/  VIADD R0, R0, 0xfffffffe ;  /* 0xfffffffe00007836 */ /* 0x000fd80000000000 */
[----:B------:R-:W-:Y:S05]  /*11980*/  @P0 BRA `(.L_x_6785) ;  /* 0xffffffec00540947 */ /* 0x000fea000383ffff */
.L_x_6754:
[----:B------:R-:W-:Y:S05]  /*11990*/  BSYNC B0 ;  /* 0x0000000000007941 */ /* 0x000fea0003800000 */
.L_x_6737:
        /* <DEDUP_REMOVED lines=13> */
.L_x_6839:
[----:B------:R-:W-:Y:S05]  /*11a70*/  BSYNC B1 ;  /* 0x0000000000017941 */ /* 0x000fea0003800000 */
.L_x_6788:
        /* <DEDUP_REMOVED lines=9> */
.L_x_6791:
[----:B------:R-:W-:Y:S05]  /*11b10*/  BSYNC B1 ;  /* 0x0000000000017941 */ /* 0x000fea0003800000 */
.L_x_6790:
[----:B------:R-:W4:Y:S01]  /*11b20*/  LDL R2, [R1+0x4] ;  /* 0x0000040001027983 */ /* 0x000f220000100800 */
[----:B------:R-:W-:Y:S01]  /*11b30*/  IMAD R11, R18, 0xb000, R11 ;  /* 0x0000b000120b7824 */ /* 0x000fe200078e020b */
[----:B------:R-:W-:Y:S01]  /*11b40*/  UIADD3 UR4, UP0, UR38, 0x470, URZ ;  /* 0x0000047026047890 */ /* 0x000fe2000ff1e03f */
[----:B0-----:R-:W-:Y:S01]  /*11b50*/  VIADD R0, R3, 0x34850 ;  /* 0x0003485003007836 */ /* 0x001fe20000000000 */
[----:B------:R-:W-:Y:S01]  /*11b60*/  PLOP3.LUT P0, PT, PT, PT, PT, 0x80, 0x0 ;  /* 0x000000000000781c */ /* 0x000fe20003f0f070 */
[----:B------:R-:W-:Y:S01]  /*11b70*/  UMOV UR6, 0x0 ;  /* 0x0000000000067882 */ /* 0x000fe20000000000 */
[----:B------:R-:W-:Y:S01]  /*11b80*/  UIADD3.X UR5, URZ, UR39, URZ, UP0, !UPT ;  /* 0x000000273f057290 */ /* 0x000fe200087fe43f */
[----:B------:R-:W-:Y:S01]  /*11b90*/  UMOV UR7, 0x14f00000 ;  /* 0x14f0000000077882 */ /* 0x000fe20000000000 */
[----:B------:R-:W-:Y:S01]  /*11ba0*/  UMOV UR10, URZ ;  /* 0x0000003f000a7c82 */ /* 0x000fe20008000000 */
[----:B----4-:R-:W-:Y:S01]  /*11bb0*/  IMAD R3, R2, 0xb0, RZ ;  /* 0x000000b002037824 */ /* 0x010fe200078e02ff */
[----:B------:R-:W-:-:S08]  /*11bc0*/  IADD3 R2, R11, 0x400, RZ ;  /* 0x000004000b027810 */ /* 0x000fd00007ffe0ff */
.L_x_6792:
        /* <DEDUP_REMOVED lines=15> */
.L_x_6793:
        /* <DEDUP_REMOVED lines=10> */
.L_x_6787:
[----:B------:R-:W-:Y:S05]  /*11d60*/  BSYNC B0 ;  /* 0x0000000000007941 */ /* 0x000fea0003800000 */
.L_x_6786:
        /* <DEDUP_REMOVED lines=11> */
[----:B------:R-:W-:Y:S01]  /*11e20*/  ISETP.GE.AND P1, PT, R5, UR4, PT ;  /* 0x0000000405007c0c */ /* 0x000fe2000bf26270 */
[----:B-----5:R-:W-:-:S05]  /*11e30*/  VIADD R2, R2, 0x1 ;  /* 0x0000000102027836 */ /* 0x020fca0000000000 */
[----:B------:R0:W-:Y:S04]  /*11e40*/  STL [R1+0x30], R2 ;  /* 0x0000300201007387 */ /* 0x0001e80000100800 */
[----:B------:R0:W-:Y:S03]  /*11e50*/  STL [R1], R4 ;  /* 0x0000000401007387 */ /* 0x0001e60000100800 */
[----:B------:R-:W-:Y:S05]  /*11e60*/  @!P1 BRA `(.L_x_6794) ;  /* 0xffffffc400a49947 */ /* 0x000fea000383ffff */
[----:B0-----:R-:W-:-:S07]  /*11e70*/  LOP3.LUT R2, R2, 0x1, RZ, 0xc, !PT ;  /* 0x0000000102027812 */ /* 0x001fce00078e0cff */
.L_x_6721:
[----:B0-----:R-:W0:Y:S01]  /*11e80*/  S2R R3, SR_CgaCtaId ;  /* 0x0000000000037919 */ /* 0x001e220000008800 */
[----:B------:R-:W-:Y:S01]  /*11e90*/  MOV R0, 0x400 ;  /* 0x0000040000007802 */ /* 0x000fe20000000f00 */
[----:B------:R-:W-:Y:S03]  /*11ea0*/  BSSY B0, `(.L_x_6795) ;  /* 0x0000005000007945 */ /* 0x000fe60003800000 */
[----:B0-----:R-:W-:Y:S02]  /*11eb0*/  LEA R0, R3, R0, 0x18 ;  /* 0x0000000003007211 */ /* 0x001fe400078ec0ff */
[----:B------:R-:W-:-:S04]  /*11ec0*/  SHF.L.U32 R3, R2, 0x1f, RZ ;  /* 0x0000001f02037819 */ /* 0x000fc800000006ff */
[----:B------:R-:W0:Y:S02]  /*11ed0*/  SYNCS.PHASECHK.TRANS64.TRYWAIT P0, [R0+URZ+0x34820], R3 ;  /* 0x03482003000075a7 */ /* 0x000e24000800017f */
[----:B0-----:R-:W-:Y:S05]  /*11ee0*/  @!P0 BRA `(.L_x_6796) ;  /* 0x0000001000fc8947 */ /* 0x001fea0003800000 */
.L_x_6840:
[----:B------:R-:W-:Y:S05]  /*11ef0*/  BSYNC B0 ;  /* 0x0000000000007941 */ /* 0x000fea0003800000 */
.L_x_6795:
[----:B------:R-:W-:-:S03]  /*11f00*/  UMOV UR4, 0xffffffff ;  /* 0xffffffff00047882 */ /* 0x000fc60000000000 */
[----:B------:R-:W-:Y:S05]  /*11f10*/  BRA.DIV UR4, `(.L_x_6797) ;  /* 0x0000001604047947 */ /* 0x000fea000b800000 */
[----:B------:R-:W2:Y:S02]  /*11f20*/  S2R R2, SR_TID.X ;  /* 0x0000000000027919 */ /* 0x000ea40000002100 */
[----:B--2---:R-:W-:-:S04]  /*11f30*/  SHF.R.U32.HI R2, RZ, 0x5, R2 ;  /* 0x00000005ff027819 */ /* 0x004fc80000011602 */
[----:B------:R-:W-:-:S05]  /*11f40*/  LOP3.LUT R2, R2, 0x3, RZ, 0xc0, !PT ;  /* 0x0000000302027812 */ /* 0x000fca00078ec0ff */
[----:B------:R2:W4:Y:S02]  /*11f50*/  SHFL.IDX PT, R14, R2, RZ, 0x1f ;  /* 0x00001fff020e7589 */ /* 0x00052400000e0000 */
.L_x_6843:
[----:B----4-:R-:W-:Y:S01]  /*11f60*/  ISETP.NE.AND P0, PT, R14, RZ, PT ;  /* 0x000000ff0e00720c */ /* 0x010fe20003f05270 */
[----:B------:R-:W-:-:S12]  /*11f70*/  BSSY B0, `(.L_x_6798) ;  /* 0x0000025000007945 */ /* 0x000fd80003800000 */
[----:B------:R-:W-:Y:S05]  /*11f80*/  @P0 BRA `(.L_x_6799) ;  /* 0x00000000008c0947 */ /* 0x000fea0003800000 */
[----:B------:R-:W-:-:S03]  /*11f90*/  UMOV UR4, 0xffffffff ;  /* 0xffffffff00047882 */ /* 0x000fc60000000000 */
[----:B------:R-:W-:Y:S05]  /*11fa0*/  BRA.DIV UR4, `(.L_x_6800) ;  /* 0x0000001604147947 */ /* 0x000fea000b800000 */
[----:B------:R-:W-:-:S13]  /*11fb0*/  ELECT P6, URZ, PT ;  /* 0x00000000003f782f */ /* 0x000fda00038c0000 */
.L_x_6846:
[----:B------:R-:W-:Y:S05]  /*11fc0*/  @!P6 BRA `(.L_x_6799) ;  /* 0x00000000007ce947 */ /* 0x000fea0003800000 */
[----:B--2---:R-:W2:Y:S02]  /*11fd0*/  LDL.LU R2, [R1+0x34] ;  /* 0x0000340001027983 */ /* 0x004ea40000300800 */
[----:B--2---:R-:W-:-:S04]  /*11fe0*/  LOP3.LUT R2, R2, 0x2, RZ, 0xfc, !PT ;  /* 0x0000000202027812 */ /* 0x004fc800078efcff */
[----:B------:R-:W-:-:S13]  /*11ff0*/  ISETP.NE.AND P2, PT, R2, 0x3, PT ;  /* 0x000000030200780c */ /* 0x000fda0003f45270 */
[----:B------:R-:W-:Y:S05]  /*12000*/  @!P2 BRA `(.L_x_6801) ;  /* 0x000000000004a947 */ /* 0x000fea0003800000 */
[----:B------:R-:W-:Y:S01]  /*12010*/  BPT.TRAP 0x1 ;  /* 0x000000040000795c */ /* 0x000fe20000300000 */
.L_x_6801:
[----:B------:R-:W2:Y:S01]  /*12020*/  LDL.LU R7, [R1] ;  /* 0x0000000001077983 */ /* 0x000ea20000300800 */
[----:B0-----:R-:W-:Y:S02]  /*12030*/  VIADD R3, R0, 0x34840 ;  /* 0x0003484000037836 */ /* 0x001fe40000000000 */
[----:B------:R-:W-:-:S03]  /*12040*/  VIADD R2, R18, 0x1 ;  /* 0x0000000112027836 */ /* 0x000fc60000000000 */
[----:B------:R-:W-:Y:S02]  /*12050*/  LEA R6, R18, R3, 0x3 ;  /* 0x0000000312067211 */ /* 0x000fe400078e18ff */
        /* <DEDUP_REMOVED lines=9> */
.L_x_6847:
[----:B------:R-:W2:Y:S02]  /*120f0*/  SYNCS.PHASECHK.TRANS64.TRYWAIT P0, [R3+URZ], R2 ;  /* 0x00000002030075a7 */ /* 0x000ea4000800017f */
[----:B--2---:R-:W-:Y:S05]  /*12100*/  @!P0 BRA `(.L_x_6803) ;  /* 0x0000001000f08947 */ /* 0x004fea0003800000 */
.L_x_6848:
[----:B------:R-:W-:Y:S05]  /*12110*/  @!P2 BRA `(.L_x_6804) ;  /* 0x000000000004a947 */ /* 0x000fea0003800000 */
[----:B------:R-:W-:Y:S01]  /*12120*/  BPT.TRAP 0x1 ;  /* 0x000000040000795c */ /* 0x000fe20000300000 */
.L_x_6804:
[----:B--2---:R-:W-:-:S04]  /*12130*/  VIADD R3, R0, 0x34860 ;  /* 0x0003486000037836 */ /* 0x004fc80000000000 */
[----:B------:R-:W-:-:S04]  /*12140*/  IMAD R18, R18, 0x8, R3 ;  /* 0x0000000812127824 */ /* 0x000fc800078e0203 */
[----:B------:R-:W2:Y:S02]  /*12150*/  SYNCS.PHASECHK.TRANS64.TRYWAIT P0, [R18+URZ], R5 ;  /* 0x00000005120075a7 */ /* 0x000ea4000800017f */
[----:B--2---:R-:W-:Y:S05]  /*12160*/  @!P0 BRA `(.L_x_6805) ;  /* 0x0000001000ec8947 */ /* 0x004fea0003800000 */
.L_x_6849:
[----:B------:R-:W-:-:S07]  /*12170*/  IMAD R3, R4, 0x8, R3 ;  /* 0x0000000804037824 */ /* 0x000fce00078e0203 */
.L_x_6806:
[----:B----4-:R4:W0:Y:S02]  /*12180*/  SYNCS.PHASECHK.TRANS64.TRYWAIT P0, [R3+URZ], R2 ;  /* 0x00000002030075a7 */ /* 0x010824000800017f */
[----:B0-----:R-:W-:Y:S05]  /*12190*/  @!P0 NANOSLEEP.SYNCS 0x989680 ;  /* 0x009896800000895d */ /* 0x001fea0003900000 */
[----:B------:R-:W0:Y:S02]  /*121a0*/  @!P0 SYNCS.PHASECHK.TRANS64 P0, [R3+URZ], R2 ;  /* 0x00000002030085a7 */ /* 0x000e24000800007f */
[----:B0-----:R-:W-:Y:S05]  /*121b0*/  @!P0 BRA `(.L_x_6806) ;  /* 0xfffffffc00f08947 */ /* 0x001fea000383ffff */
.L_x_6799:
[----:B------:R-:W-:Y:S05]  /*121c0*/  BSYNC B0 ;  /* 0x0000000000007941 */ /* 0x000fea0003800000 */
.L_x_6798:
[----:B------:R-:W-:Y:S05]  /*121d0*/  EXIT ;  /* 0x000000000000794d */ /* 0x000fea0003800000 */
.L_x_6693:
[----:B------:R-:W-:-:S13]  /*121e0*/  R2UR UR4, R2 ;  /* 0x00000000020472ca */ /* 0x000fda00000e0000 */
[----:B0-----:R-:W-:-:S04]  /*121f0*/  MOV R3, UR4 ;  /* 0x0000000400037c02 */ /* 0x001fc80008000f00 */
[----:B------:R0:W1:Y:S03]  /*12200*/  SYNCS.PHASECHK.TRANS64.TRYWAIT P1, [R3+URZ+0x34800], R0 ;  /* 0x03480000030075a7 */ /* 0x000066000802017f */
[----:B-1----:R-:W-:Y:S05]  /*12210*/  @!P1 NANOSLEEP.SYNCS 0x989680 ;  /* 0x009896800000995d */ /* 0x002fea0003900000 */
[----:B------:R-:W1:Y:S02]  /*12220*/  @!P1 SYNCS.PHASECHK.TRANS64 P1, [R3+URZ+0x34800], R0 ;  /* 0x03480000030095a7 */ /* 0x000e64000802007f */
[----:B-1----:R-:W-:Y:S05]  /*12230*/  @!P1 BRA `(.L_x_6693) ;  /* 0xfffffffc00e89947 */ /* 0x002fea000383ffff */
[----:B------:R-:W-:Y:S05]  /*12240*/  BRA `(.L_x_6807) ;  /* 0xfffffeec00e47947 */ /* 0x000fea000383ffff */
.L_x_6697:
[----:B-1----:R1:W2:Y:S02]  /*12250*/  SYNCS.PHASECHK.TRANS64.TRYWAIT P2, [R3+URZ+0x34830], R0 ;  /* 0x03483000030075a7 */ /* 0x0022a4000804017f */
[----:B--2---:R-:W-:Y:S05]  /*12260*/  @!P2 NANOSLEEP.SYNCS 0x989680 ;  /* 0x009896800000a95d */ /* 0x004fea0003900000 */
[----:B------:R-:W2:Y:S02]  /*12270*/  @!P2 SYNCS.PHASECHK.TRANS64 P2, [R3+URZ+0x34830], R0 ;  /* 0x034830000300a5a7 */ /* 0x000ea4000804007f */
[----:B--2---:R-:W-:Y:S05]  /*12280*/  @!P2 BRA `(.L_x_6697) ;  /* 0xfffffffc00f0a947 */ /* 0x004fea000383ffff */
[----:B------:R-:W-:Y:S05]  /*12290*/  BRA `(.L_x_6696) ;  /* 0xfffffef000187947 */ /* 0x000fea000383ffff */
.L_x_6702:
[----:B-1----:R-:W-:-:S04]  /*122a0*/  IMAD.U32 R21, RZ, RZ, UR6 ;  /* 0x00000006ff157e24 */ /* 0x002fc8000f8e00ff */
[----:B------:R1:W2:Y:S03]  /*122b0*/  SYNCS.PHASECHK.TRANS64.TRYWAIT P2, [R21+URZ+0x34830], R14 ;  /* 0x0348300e150075a7 */ /* 0x0002a6000804017f */
[----:B--2---:R-:W-:Y:S05]  /*122c0*/  @!P2 NANOSLEEP.SYNCS 0x989680 ;  /* 0x009896800000a95d */ /* 0x004fea0003900000 */
[----:B------:R-:W2:Y:S02]  /*122d0*/  @!P2 SYNCS.PHASECHK.TRANS64 P2, [R21+URZ+0x34830], R14 ;  /* 0x0348300e1500a5a7 */ /* 0x000ea4000804007f */
[----:B--2---:R-:W-:Y:S05]  /*122e0*/  @!P2 BRA `(.L_x_6702) ;  /* 0xfffffffc00eca947 */ /* 0x004fea000383ffff */
[----:B------:R-:W-:Y:S05]  /*122f0*/  BRA `(.L_x_6699) ;  /* 0xffffff4800d87947 */ /* 0x000fea000383ffff */
.L_x_6706:
[----:B-1----:R-:W-:-:S04]  /*12300*/  IMAD.U32 R15, RZ, RZ, UR6 ;  /* 0x00000006ff0f7e24 */ /* 0x002fc8000f8e00ff */
[----:B------:R1:W2:Y:S03]  /*12310*/  SYNCS.PHASECHK.TRANS64.TRYWAIT P2, [R15+URZ+0x34850], R14 ;  /* 0x0348500e0f0075a7 */ /* 0x0002a6000804017f */
[----:B--2---:R-:W-:Y:S05]  /*12320*/  @!P2 NANOSLEEP.SYNCS 0x989680 ;  /* 0x009896800000a95d */ /* 0x004fea0003900000 */
[----:B------:R-:W2:Y:S02]  /*12330*/  @!P2 SYNCS.PHASECHK.TRANS64 P2, [R15+URZ+0x34850], R14 ;  /* 0x0348500e0f00a5a7 */ /* 0x000ea4000804007f */
[----:B--2---:R-:W-:Y:S05]  /*12340*/  @!P2 BRA `(.L_x_6706) ;  /* 0xfffffffc00eca947 */ /* 0x004fea000383ffff */
[----:B------:R-:W-:Y:S05]  /*12350*/  BRA `(.L_x_6703) ;  /* 0xffffff7000887947 */ /* 0x000fea000383ffff */
.L_x_6711:
[----:B-1----:R-:W-:-:S04]  /*12360*/  IMAD.U32 R5, RZ, RZ, UR8 ;  /* 0x00000008ff057e24 */ /* 0x002fc8000f8e00ff */
[----:B------:R1:W2:Y:S03]  /*12370*/  SYNCS.PHASECHK.TRANS64.TRYWAIT P0, [R5+URZ+0x34850], R0 ;  /* 0x03485000050075a7 */ /* 0x0002a6000800017f */
[----:B--2---:R-:W-:Y:S05]  /*12380*/  @!P0 NANOSLEEP.SYNCS 0x989680 ;  /* 0x009896800000895d */ /* 0x004fea0003900000 */
[----:B------:R-:W2:Y:S02]  /*12390*/  @!P0 SYNCS.PHASECHK.TRANS64 P0, [R5+URZ+0x34850], R0 ;  /* 0x03485000050085a7 */ /* 0x000ea4000800007f */
[----:B--2---:R-:W-:Y:S05]  /*123a0*/  @!P0 BRA `(.L_x_6711) ;  /* 0xfffffffc00ec8947 */ /* 0x004fea000383ffff */
[----:B------:R-:W-:Y:S05]  /*123b0*/  BRA `(.L_x_6710) ;  /* 0xffffffa0002c7947 */ /* 0x000fea000383ffff */
.L_x_6725:
[----:B0-----:R-:W0:Y:S01]  /*123c0*/  S2R R0, SR_TID.X ;  /* 0x0000000000007919 */ /* 0x001e220000002100 */
[----:B------:R-:W-:Y:S01]  /*123d0*/  BSSY B0, `(.L_x_6808) ;  /* 0x000000a000007945 */ /* 0x000fe20003800000 */
[----:B------:R-:W-:Y:S01]  /*123e0*/  IMAD.MOV.U32 R12, RZ, RZ, RZ ;  /* 0x000000ffff0c7224 */ /* 0x000fe200078e00ff */
[----:B------:R-:W-:Y:S01]  /*123f0*/  MOV R11, 0x1f ;  /* 0x0000001f000b7802 */ /* 0x000fe20000000f00 */
[----:B------:R-:W-:Y:S01]  /*12400*/  IMAD.MOV.U32 R15, RZ, RZ, -0x1 ;  /* 0xffffffffff0f7424 */ /* 0x000fe200078e00ff */
[----:B0-----:R-:W-:-:S04]  /*12410*/  SHF.R.U32.HI R0, RZ, 0x5, R0 ;  /* 0x00000005ff007819 */ /* 0x001fc80000011600 */
[----:B------:R-:W-:-:S05]  /*12420*/  LOP3.LUT R0, R0, 0x3, RZ, 0xc0, !PT ;  /* 0x0000000300007812 */ /* 0x000fca00078ec0ff */
[----:B------:R-:W-:-:S07]  /*12430*/  IMAD.MOV.U32 R13, RZ, RZ, R0 ;  /* 0x000000ffff0d7224 */ /* 0x000fce00078e0000 */
[----:B-1----:R-:W-:Y:S05]  /*12440*/  WARPSYNC.COLLECTIVE R15, `(.L_x_6809) ;  /* 0x000000000f087348 */ /* 0x002fea0003c00000 */
[----:B------:R0:W2:Y:S02]  /*12450*/  SHFL.IDX P6, R14, R13, R12, R11 ;  /* 0x0000000c0d0e7389 */ /* 0x0000a400000c000b */
[----:B012---:R-:W-:Y:S01]  /*12460*/  ENDCOLLECTIVE ;  /* 0x000000000000791b */ /* 0x007fe20003800000 */
.L_x_6809:
[----:B------:R-:W-:Y:S05]  /*12470*/  BSYNC B0 ;  /* 0x0000000000007941 */ /* 0x000fea0003800000 */
.L_x_6808:
[----:B------:R-:W-:Y:S05]  /*12480*/  BRA `(.L_x_6810) ;  /* 0xffffffc400d87947 */ /* 0x000fea000383ffff */
.L_x_6727:
[----:B------:R-:W-:Y:S01]  /*12490*/  BSSY B0, `(.L_x_6811) ;  /* 0x0000006000007945 */ /* 0x000fe20003800000 */
[----:B------:R-:W-:-:S07]  /*124a0*/  IMAD.MOV.U32 R15, RZ, RZ, -0x1 ;  /* 0xffffffffff0f7424 */ /* 0x000fce00078e00ff */
[----:B01----:R-:W-:Y:S05]  /*124b0*/  WARPSYNC.COLLECTIVE R15, `(.L_x_6812) ;  /* 0x000000000f0c7348 */ /* 0x003fea0003c00000 */
[----:B------:R-:W-:Y:S02]  /*124c0*/  ELECT P6, UR62, PT ;  /* 0x00000000003e782f */ /* 0x000fe400038c0000 */
[----:B------:R-:W-:Y:S01]  /*124d0*/  MOV R14, UR62 ;  /* 0x0000003e000e7c02 */ /* 0x000fe20008000f00 */
[----:B01----:R-:W-:Y:S10]  /*124e0*/  ENDCOLLECTIVE ;  /* 0x000000000000791b */ /* 0x003ff40003800000 */
.L_x_6812:
[----:B------:R-:W-:Y:S05]  /*124f0*/  BSYNC B0 ;  /* 0x0000000000007941 */ /* 0x000fea0003800000 */
.L_x_6811:
[----:B------:R-:W-:Y:S05]  /*12500*/  BRA `(.L_x_6813) ;  /* 0xffffffc400d87947 */ /* 0x000fea000383ffff */
.L_x_6729:
[----:B0-----:R0:W3:Y:S02]  /*12510*/  SYNCS.PHASECHK.TRANS64.TRYWAIT P0, [R0+URZ+0x34840], R2 ;  /* 0x03484002000075a7 */ /* 0x0010e4000800017f */
[----:B---3--:R-:W-:Y:S05]  /*12520*/  @!P0 NANOSLEEP.SYNCS 0x989680 ;  /* 0x009896800000895d */ /* 0x008fea0003900000 */
[----:B------:R-:W3:Y:S02]  /*12530*/  @!P0 SYNCS.PHASECHK.TRANS64 P0, [R0+URZ+0x34840], R2 ;  /* 0x03484002000085a7 */ /* 0x000ee4000800007f */
[----:B---3--:R-:W-:Y:S05]  /*12540*/  @!P0 BRA `(.L_x_6729) ;  /* 0xfffffffc00f08947 */ /* 0x008fea000383ffff */
[----:B------:R-:W-:Y:S05]  /*12550*/  BRA `(.L_x_6814) ;  /* 0xffffffc800387947 */ /* 0x000fea000383ffff */
.L_x_6732:
[----:B------:R-:W-:Y:S01]  /*12560*/  IMAD.MOV.U32 R13, RZ, RZ, R2 ;  /* 0x000000ffff0d7224 */ /* 0x000fe200078e0002 */
[----:B------:R-:W-:Y:S01]  /*12570*/  MOV R15, 0xffffffff ;  /* 0xffffffff000f7802 */ /* 0x000fe20000000f00 */
[----:B------:R-:W-:Y:S01]  /*12580*/  IMAD.MOV.U32 R12, RZ, RZ, RZ ;  /* 0x000000ffff0c7224 */ /* 0x000fe200078e00ff */
[----:B------:R-:W0:Y:S01]  /*12590*/  S2R R7, SR_TID.X ;  /* 0x0000000000077919 */ /* 0x000e220000002100 */
[----:B------:R-:W-:-:S07]  /*125a0*/  IMAD.MOV.U32 R11, RZ, RZ, 0x181f ;  /* 0x0000181fff0b7424 */ /* 0x000fce00078e00ff */
[----:B0----5:R-:W-:Y:S05]  /*125b0*/  WARPSYNC.COLLECTIVE R15, `(.L_x_6815) ;  /* 0x000000000f087348 */ /* 0x021fea0003c00000 */
[----:B------:R1:W2:Y:S02]  /*125c0*/  SHFL.IDX P6, R14, R13, R12, R11 ;  /* 0x0000000c0d0e7389 */ /* 0x0002a400000c000b */
[----:B012--5:R-:W-:Y:S01]  /*125d0*/  ENDCOLLECTIVE ;  /* 0x000000000000791b */ /* 0x027fe20003800000 */
.L_x_6815:
[----:B------:R-:W-:Y:S02]  /*125e0*/  IMAD.MOV.U32 R13, RZ, RZ, R0 ;  /* 0x000000ffff0d7224 */ /* 0x000fe400078e0000 */
[----:B------:R-:W-:-:S07]  /*125f0*/  IMAD.MOV.U32 R6, RZ, RZ, R14 ;  /* 0x000000ffff067224 */ /* 0x000fce00078e000e */
[----:B------:R-:W-:Y:S05]  /*12600*/  WARPSYNC.COLLECTIVE R15, `(.L_x_6816) ;  /* 0x000000000f087348 */ /* 0x000fea0003c00000 */
[----:B------:R0:W1:Y:S02]  /*12610*/  SHFL.IDX P6, R14, R13, R12, R11 ;  /* 0x0000000c0d0e7389 */ /* 0x00006400000c000b */
[----:B01----:R-:W-:Y:S01]  /*12620*/  ENDCOLLECTIVE ;  /* 0x000000000000791b */ /* 0x003fe20003800000 */
.L_x_6816:
[----:B------:R-:W-:Y:S01]  /*12630*/  LOP3.LUT R7, R7, 0x7f, RZ, 0xc0, !PT ;  /* 0x0000007f07077812 */ /* 0x000fe200078ec0ff */
[----:B------:R-:W-:Y:S01]  /*12640*/  ULDC UR4, c[0x0][0x288] ;  /* 0x0000a20000047ab9 */ /* 0x000fe20000000800 */
[----:B------:R-:W-:Y:S01]  /*12650*/  ULDC.64 UR6, c[0x0][0x208] ;  /* 0x0000820000067ab9 */ /* 0x000fe20000000a00 */
[----:B------:R-:W-:Y:S01]  /*12660*/  IMAD R3, R8, UR4, RZ ;  /* 0x0000000408037c24 */ /* 0x000fe2000f8e02ff */
[----:B------:R-:W-:-:S05]  /*12670*/  SHF.R.U32.HI R5, RZ, 0x3, R7 ;  /* 0x00000003ff057819 */ /* 0x000fca0000011607 */
[----:B------:R-:W-:Y:S02]  /*12680*/  IMAD.IADD R4, R5, 0x1, R4 ;  /* 0x0000000105047824 */ /* 0x000fe400078e0204 */
[----:B------:R-:W-:-:S03]  /*12690*/  IMAD.MOV.U32 R13, RZ, RZ, R2 ;  /* 0x000000ffff0d7224 */ /* 0x000fc600078e0002 */
[C---:B------:R-:W-:Y:S01]  /*126a0*/  ISETP.GE.AND P2, PT, R4.reuse, R3, PT ;  /* 0x000000030400720c */ /* 0x040fe20003f46270 */
[----:B------:R-:W-:Y:S01]  /*126b0*/  IMAD.MOV.U32 R12, RZ, RZ, 0x1 ;  /* 0x00000001ff0c7424 */ /* 0x000fe200078e00ff */
[----:B------:R-:W-:Y:S01]  /*126c0*/  IADD3 R5, R4, 0x10, RZ ;  /* 0x0000001004057810 */ /* 0x000fe20007ffe0ff */
[----:B------:R-:W-:-:S10]  /*126d0*/  IMAD.MOV.U32 R7, RZ, RZ, R14 ;  /* 0x000000ffff077224 */ /* 0x000fd400078e000e */
        /* <DEDUP_REMOVED lines=9> */
[----:B------:R0:W-:Y:S01]  /*12770*/  @!P2 LDGSTS.E.BYPASS.LTC128B.128 [R9+0x1a400], desc[UR6][R6.64+0x80], !P1 ;  /* 0x1a4000800609afae */ /* 0x0001e2000c901d46 */
[----:B------:R-:W-:-:S13]  /*12780*/  ISETP.GE.AND P2, PT, R5, R3, PT ;  /* 0x000000030500720c */ /* 0x000fda0003f46270 */
[----:B0-----:R-:W-:Y:S05]  /*12790*/  WARPSYNC.COLLECTIVE R15, `(.L_x_6817) ;  /* 0x000000000f087348 */ /* 0x001fea0003c00000 */
[----:B------:R1:W2:Y:S02]  /*127a0*/  SHFL.IDX P6, R14, R13, R12, R11 ;  /* 0x0000000c0d0e7389 */ /* 0x0002a400000c000b */
[----:B012---:R-:W-:Y:S01]  /*127b0*/  ENDCOLLECTIVE ;  /* 0x000000000000791b */ /* 0x007fe20003800000 */
.L_x_6817:
[----:B------:R-:W-:Y:S02]  /*127c0*/  IMAD.MOV.U32 R13, RZ, RZ, R0 ;  /* 0x000000ffff0d7224 */ /* 0x000fe400078e0000 */
[----:B------:R-:W-:-:S07]  /*127d0*/  IMAD.MOV.U32 R8, RZ, RZ, R14 ;  /* 0x000000ffff087224 */ /* 0x000fce00078e000e */
[----:B------:R-:W-:Y:S05]  /*127e0*/  WARPSYNC.COLLECTIVE R15, `(.L_x_6818) ;  /* 0x000000000f087348 */ /* 0x000fea0003c00000 */
[----:B------:R0:W1:Y:S02]  /*127f0*/  SHFL.IDX P6, R14, R13, R12, R11 ;  /* 0x0000000c0d0e7389 */ /* 0x00006400000c000b */
[----:B01----:R-:W-:Y:S01]  /*12800*/  ENDCOLLECTIVE ;  /* 0x000000000000791b */ /* 0x003fe20003800000 */
.L_x_6818:
[----:B------:R-:W-:Y:S01]  /*12810*/  ULDC.64 UR4, c[0x0][0x208] ;  /* 0x0000820000047ab9 */ /* 0x000fe20000000a00 */
[----:B------:R-:W-:Y:S02]  /*12820*/  IMAD.MOV.U32 R13, RZ, RZ, R2 ;  /* 0x000000ffff0d7224 */ /* 0x000fe400078e0002 */
[----:B------:R-:W-:Y:S02]  /*12830*/  IMAD.MOV.U32 R12, RZ, RZ, 0x2 ;  /* 0x00000002ff0c7424 */ /* 0x000fe400078e00ff */
[----:B------:R-:W-:-:S05]  /*12840*/  IMAD.MOV.U32 R5, RZ, RZ, R14 ;  /* 0x000000ffff057224 */ /* 0x000fca00078e000e */
[----:B------:R-:W-:-:S04]  /*12850*/  @!P2 LEA R5, P3, R10, R5, 0x1 ;  /* 0x000000050a05a211 */ /* 0x000fc800078608ff */
[----:B------:R-:W-:Y:S01]  /*12860*/  @!P2 IADD3.X R6, RZ, R8, RZ, P3, !PT ;  /* 0x00000008ff06a210 */ /* 0x000fe20001ffe4ff */
[----:B------:R-:W-:-:S04]  /*12870*/  VIADD R8, R4, 0x60 ;  /* 0x0000006004087836 */ /* 0x000fc80000000000 */
[----:B------:R-:W-:Y:S02]  /*12880*/  @!P2 IMAD.MOV.U32 R7, RZ, RZ, R6 ;  /* 0x000000ffff07a224 */ /* 0x000fe400078e0006 */
[----:B------:R-:W-:Y:S02]  /*12890*/  @!P2 IMAD.MOV.U32 R6, RZ, RZ, R5 ;  /* 0x000000ffff06a224 */ /* 0x000fe400078e0005 */
[----:B------:R-:W-:-:S03]  /*128a0*/  VIADD R5, R4, 0x20 ;  /* 0x0000002004057836 */ /* 0x000fc60000000000 */
        /* <DEDUP_REMOVED lines=9> */
.L_x_6819:
[----:B------:R-:W-:Y:S01]  /*12940*/  IMAD.MOV.U32 R13, RZ, RZ, R0 ;  /* 0x000000ffff0d7224 */ /* 0x000fe200078e0000 */
[----:B------:R-:W-:-:S07]  /*12950*/  MOV R5, R14 ;  /* 0x0000000e00057202 */ /* 0x000fce0000000f00 */
[----:B------:R-:W-:Y:S05]  /*12960*/  WARPSYNC.COLLECTIVE R15, `(.L_x_6820) ;  /* 0x000000000f087348 */ /* 0x000fea0003c00000 */
[----:B------:R0:W1:Y:S02]  /*12970*/  SHFL.IDX P6, R14, R13, R12, R11 ;  /* 0x0000000c0d0e7389 */ /* 0x00006400000c000b */
[----:B01----:R-:W-:Y:S01]  /*12980*/  ENDCOLLECTIVE ;  /* 0x000000000000791b */ /* 0x003fe20003800000 */
.L_x_6820:
        /* <DEDUP_REMOVED lines=17> */
.L_x_6821:
[----:B------:R-:W-:Y:S02]  /*12aa0*/  IMAD.MOV.U32 R13, RZ, RZ, R0 ;  /* 0x000000ffff0d7224 */ /* 0x000fe400078e0000 */
[----:B------:R-:W-:-:S07]  /*12ab0*/  IMAD.MOV.U32 R5, RZ, RZ, R14 ;  /* 0x000000ffff057224 */ /* 0x000fce00078e000e */
[----:B------:R-:W-:Y:S05]  /*12ac0*/  WARPSYNC.COLLECTIVE R15, `(.L_x_6822) ;  /* 0x000000000f087348 */ /* 0x000fea0003c00000 */
[----:B------:R0:W1:Y:S02]  /*12ad0*/  SHFL.IDX P6, R14, R13, R12, R11 ;  /* 0x0000000c0d0e7389 */ /* 0x00006400000c000b */
[----:B01----:R-:W-:Y:S01]  /*12ae0*/  ENDCOLLECTIVE ;  /* 0x000000000000791b */ /* 0x003fe20003800000 */
.L_x_6822:
        /* <DEDUP_REMOVED lines=17> */
.L_x_6823:
[----:B------:R-:W-:Y:S02]  /*12c00*/  IMAD.MOV.U32 R13, RZ, RZ, R0 ;  /* 0x000000ffff0d7224 */ /* 0x000fe400078e0000 */
[----:B------:R-:W-:-:S07]  /*12c10*/  IMAD.MOV.U32 R5, RZ, RZ, R14 ;  /* 0x000000ffff057224 */ /* 0x000fce00078e000e */
[----:B------:R-:W-:Y:S05]  /*12c20*/  WARPSYNC.COLLECTIVE R15, `(.L_x_6824) ;  /* 0x000000000f087348 */ /* 0x000fea0003c00000 */
[----:B------:R0:W1:Y:S02]  /*12c30*/  SHFL.IDX P6, R14, R13, R12, R11 ;  /* 0x0000000c0d0e7389 */ /* 0x00006400000c000b */
[----:B01----:R-:W-:Y:S01]  /*12c40*/  ENDCOLLECTIVE ;  /* 0x000000000000791b */ /* 0x003fe20003800000 */
.L_x_6824:
        /* <DEDUP_REMOVED lines=17> */
.L_x_6825:
[----:B------:R-:W-:Y:S01]  /*12d60*/  IMAD.MOV.U32 R13, RZ, RZ, R0 ;  /* 0x000000ffff0d7224 */ /* 0x000fe200078e0000 */
[----:B------:R-:W-:-:S07]  /*12d70*/  MOV R5, R14 ;  /* 0x0000000e00057202 */ /* 0x000fce0000000f00 */
[----:B------:R-:W-:Y:S05]  /*12d80*/  WARPSYNC.COLLECTIVE R15, `(.L_x_6826) ;  /* 0x000000000f087348 */ /* 0x000fea0003c00000 */
[----:B------:R0:W1:Y:S02]  /*12d90*/  SHFL.IDX P6, R14, R13, R12, R11 ;  /* 0x0000000c0d0e7389 */ /* 0x00006400000c000b */
[----:B01----:R-:W-:Y:S01]  /*12da0*/  ENDCOLLECTIVE ;  /* 0x000000000000791b */ /* 0x003fe20003800000 */
.L_x_6826:
[----:B------:R-:W-:Y:S01]  /*12db0*/  ULDC.64 UR4, c[0x0][0x208] ;  /* 0x0000820000047ab9 */ /* 0x000fe20000000a00 */
[----:B------:R-:W-:Y:S01]  /*12dc0*/  IMAD.MOV.U32 R13, RZ, RZ, R2 ;  /* 0x000000ffff0d7224 */ /* 0x000fe200078e0002 */
[----:B------:R-:W-:Y:S01]  /*12dd0*/  MOV R12, 0x6 ;  /* 0x00000006000c7802 */ /* 0x000fe20000000f00 */
        /* <DEDUP_REMOVED lines=13> */
.L_x_6827:
[----:B------:R-:W-:Y:S02]  /*12eb0*/  IMAD.MOV.U32 R13, RZ, RZ, R0 ;  /* 0x000000ffff0d7224 */ /* 0x000fe400078e0000 */
[----:B------:R-:W-:-:S07]  /*12ec0*/  IMAD.MOV.U32 R5, RZ, RZ, R14 ;  /* 0x000000ffff057224 */ /* 0x000fce00078e000e */
[----:B------:R-:W-:Y:S05]  /*12ed0*/  WARPSYNC.COLLECTIVE R15, `(.L_x_6828) ;  /* 0x000000000f087348 */ /* 0x000fea0003c00000 */
[----:B------:R0:W1:Y:S02]  /*12ee0*/  SHFL.IDX P6, R14, R13, R12, R11 ;  /* 0x0000000c0d0e7389 */ /* 0x00006400000c000b */
[----:B01----:R-:W-:Y:S01]  /*12ef0*/  ENDCOLLECTIVE ;  /* 0x000000000000791b */ /* 0x003fe20003800000 */
.L_x_6828:
[----:B------:R-:W-:Y:S01]  /*12f00*/  ULDC.64 UR4, c[0x0][0x208] ;  /* 0x0000820000047ab9 */ /* 0x000fe20000000a00 */
[----:B------:R-:W-:Y:S02]  /*12f10*/  IMAD.MOV.U32 R13, RZ, RZ, R2 ;  /* 0x000000ffff0d7224 */ /* 0x000fe400078e0002 */
[----:B------:R-:W-:Y:S02]  /*12f20*/  IMAD.MOV.U32 R12, RZ, RZ, 0x7 ;  /* 0x00000007ff0c7424 */ /* 0x000fe400078e00ff */
[----:B------:R-:W-:-:S05]  /*12f30*/  IMAD.MOV.U32 R6, RZ, RZ, R14 ;  /* 0x000000ffff067224 */ /* 0x000fca00078e000e */
[----:B------:R-:W-:-:S05]  /*12f40*/  @!P2 LEA R6, P3, R10, R6, 0x1 ;  /* 0x000000060a06a211 */ /* 0x000fca00078608ff */
[----:B------:R-:W-:-:S05]  /*12f50*/  @!P2 IMAD.X R5, RZ, RZ, R5, P3 ;  /* 0x000000ffff05a224 */ /* 0x000fca00018e0605 */
[----:B------:R-:W-:-:S05]  /*12f60*/  @!P2 MOV R7, R5 ;  /* 0x000000050007a202 */ /* 0x000fca0000000f00 */
[----:B------:R-:W-:Y:S01]  /*12f70*/  @!PT LDS RZ, [RZ] ;  /* 0x00000000fffff984 */ /* 0x000fe20000000800 */
[----:B------:R-:W-:Y:S01]  /*12f80*/  @!PT LDS RZ, [RZ] ;  /* 0x00000000fffff984 */ /* 0x000fe20000000800 */
[----:B------:R-:W-:Y:S01]  /*12f90*/  @!PT LDS RZ, [RZ] ;  /* 0x00000000fffff984 */ /* 0x000fe20000000800 */
[----:B------:R0:W-:Y:S04]  /*12fa0*/  @!P2 LDGSTS.E.BYPASS.LTC128B.128 [R9+0x19400], desc[UR4][R6.64], !P0 ;  /* 0x194000000609afae */ /* 0x0001e8000c101d44 */
[----:B------:R0:W-:Y:S02]  /*12fb0*/  @!P2 LDGSTS.E.BYPASS.LTC128B.128 [R9+0x1d400], desc[UR4][R6.64+0x80], !P1 ;  /* 0x1d4000800609afae */ /* 0x0001e4000c901d44 */
[----:B0-----:R-:W-:Y:S05]  /*12fc0*/  WARPSYNC.COLLECTIVE R15, `(.L_x_6829) ;  /* 0x000000000f087348 */ /* 0x001fea0003c00000 */
[----:B------:R1:W2:Y:S02]  /*12fd0*/  SHFL.IDX P6, R14, R13, R12, R11 ;  /* 0x0000000c0d0e7389 */ /* 0x0002a400000c000b */
[----:B012---:R-:W-:Y:S01]  /*12fe0*/  ENDCOLLECTIVE ;  /* 0x000000000000791b */ /* 0x007fe20003800000 */
.L_x_6829:
[----:B------:R-:W-:Y:S02]  /*12ff0*/  IMAD.MOV.U32 R13, RZ, RZ, R0 ;  /* 0x000000ffff0d7224 */ /* 0x000fe400078e0000 */
[----:B------:R-:W-:-:S07]  /*13000*/  IMAD.MOV.U32 R5, RZ, RZ, R14 ;  /* 0x000000ffff057224 */ /* 0x000fce00078e000e */
[----:B------:R-:W-:Y:S05]  /*13010*/  WARPSYNC.COLLECTIVE R15, `(.L_x_6830) ;  /* 0x000000000f087348 */ /* 0x000fea0003c00000 */
[----:B------:R0:W1:Y:S02]  /*13020*/  SHFL.IDX P6, R14, R13, R12, R11 ;  /* 0x0000000c0d0e7389 */ /* 0x00006400000c000b */
[----:B01----:R-:W-:Y:S01]  /*13030*/  ENDCOLLECTIVE ;  /* 0x000000000000791b */ /* 0x003fe20003800000 */
.L_x_6830:
[----:B------:R-:W-:Y:S01]  /*13040*/  IMAD.MOV.U32 R0, RZ, RZ, R14 ;  /* 0x000000ffff007224 */ /* 0x000fe200078e000e */
[----:B------:R-:W-:Y:S06]  /*13050*/  BRA `(.L_x_6831) ;  /* 0xffffffc800847947 */ /* 0x000fec000383ffff */
.L_x_6736:
[----:B0-----:R0:W1:Y:S02]  /*13060*/  SYNCS.PHASECHK.TRANS64.TRYWAIT P0, [R11+URZ+0x34820], R0 ;  /* 0x034820000b0075a7 */ /* 0x001064000800017f */
[----:B-1----:R-:W-:Y:S05]  /*13070*/  @!P0 NANOSLEEP.SYNCS 0x989680 ;  /* 0x009896800000895d */ /* 0x002fea0003900000 */
[----:B------:R-:W1:Y:S02]  /*13080*/  @!P0 SYNCS.PHASECHK.TRANS64 P0, [R11+URZ+0x34820], R0 ;  /* 0x034820000b0085a7 */ /* 0x000e64000800007f */
[----:B-1----:R-:W-:Y:S05]  /*13090*/  @!P0 BRA `(.L_x_6736) ;  /* 0xfffffffc00f08947 */ /* 0x002fea000383ffff */
[----:B------:R-:W-:Y:S05]  /*130a0*/  BRA `(.L_x_6832) ;  /* 0xffffffc800dc7947 */ /* 0x000fea000383ffff */
.L_x_6743:
[----:B-1----:R1:W3:Y:S02]  /*130b0*/  SYNCS.PHASECHK.TRANS64.TRYWAIT P0, [R3+URZ+0x34840], R2 ;  /* 0x03484002030075a7 */ /* 0x0022e4000800017f */
[----:B---3--:R-:W-:Y:S05]  /*130c0*/  @!P0 NANOSLEEP.SYNCS 0x989680 ;  /* 0x009896800000895d */ /* 0x008fea0003900000 */
[----:B------:R-:W3:Y:S02]  /*130d0*/  @!P0 SYNCS.PHASECHK.TRANS64 P0, [R3+URZ+0x34840], R2 ;  /* 0x03484002030085a7 */ /* 0x000ee4000800007f */
[----:B---3--:R-:W-:Y:S05]  /*130e0*/  @!P0 BRA `(.L_x_6743) ;  /* 0xfffffffc00f08947 */ /* 0x008fea000383ffff */
[----:B------:R-:W-:Y:S05]  /*130f0*/  BRA `(.L_x_6833) ;  /* 0xffffffcc00947947 */ /* 0x000fea000383ffff */
.L_x_6749:
[----:B0-----:R0:W1:Y:S02]  /*13100*/  SYNCS.PHASECHK.TRANS64.TRYWAIT P0, [R3+URZ+0x60], R2 ;  /* 0x00006002030075a7 */ /* 0x001064000800017f */
[----:B-1----:R-:W-:Y:S05]  /*13110*/  @!P0 NANOSLEEP.SYNCS 0x989680 ;  /* 0x009896800000895d */ /* 0x002fea0003900000 */
[----:B------:R-:W1:Y:S02]  /*13120*/  @!P0 SYNCS.PHASECHK.TRANS64 P0, [R3+URZ+0x60], R2 ;  /* 0x00006002030085a7 */ /* 0x000e64000800007f */
[----:B-1----:R-:W-:Y:S05]  /*13130*/  @!P0 BRA `(.L_x_6749) ;  /* 0xfffffffc00f08947 */ /* 0x002fea000383ffff */
[----:B------:R-:W-:Y:S05]  /*13140*/  BRA `(.L_x_6834) ;  /* 0xffffffd000647947 */ /* 0x000fea000383ffff */
.L_x_6759:
[----:B-1----:R1:W3:Y:S02]  /*13150*/  SYNCS.PHASECHK.TRANS64.TRYWAIT P0, [R3+URZ+0x34840], R2 ;  /* 0x03484002030075a7 */ /* 0x0022e4000800017f */
[----:B---3--:R-:W-:Y:S05]  /*13160*/  @!P0 NANOSLEEP.SYNCS 0x989680 ;  /* 0x009896800000895d */ /* 0x008fea0003900000 */
[----:B------:R-:W3:Y:S02]  /*13170*/  @!P0 SYNCS.PHASECHK.TRANS64 P0, [R3+URZ+0x34840], R2 ;  /* 0x03484002030085a7 */ /* 0x000ee4000800007f */
[----:B---3--:R-:W-:Y:S05]  /*13180*/  @!P0 BRA `(.L_x_6759) ;  /* 0xfffffffc00f08947 */ /* 0x008fea000383ffff */
[----:B------:R-:W-:Y:S05]  /*13190*/  BRA `(.L_x_6835) ;  /* 0xffffffd400ec7947 */ /* 0x000fea000383ffff */
.L_x_6765:
[----:B0-----:R0:W1:Y:S02]  /*131a0*/  SYNCS.PHASECHK.TRANS64.TRYWAIT P0, [R2+URZ+0x60], R3 ;  /* 0x00006003020075a7 */ /* 0x001064000800017f */
[----:B-1----:R-:W-:Y:S05]  /*131b0*/  @!P0 NANOSLEEP.SYNCS 0x989680 ;  /* 0x009896800000895d */ /* 0x002fea0003900000 */
[----:B------:R-:W1:Y:S02]  /*131c0*/  @!P0 SYNCS.PHASECHK.TRANS64 P0, [R2+URZ+0x60], R3 ;  /* 0x00006003020085a7 */ /* 0x000e64000800007f */
[----:B-1----:R-:W-:Y:S05]  /*131d0*/  @!P0 BRA `(.L_x_6765) ;  /* 0xfffffffc00f08947 */ /* 0x002fea000383ffff */
[----:B------:R-:W-:Y:S05]  /*131e0*/  BRA `(.L_x_6836) ;  /* 0xffffffd800bc7947 */ /* 0x000fea000383ffff */
.L_x_6774:
[----:B---3--:R3:W4:Y:S02]  /*131f0*/  SYNCS.PHASECHK.TRANS64.TRYWAIT P0, [R2+URZ+0x34840], R3 ;  /* 0x03484003020075a7 */ /* 0x008724000800017f */
[----:B----4-:R-:W-:Y:S05]  /*13200*/  @!P0 NANOSLEEP.SYNCS 0x989680 ;  /* 0x009896800000895d */ /* 0x010fea0003900000 */
[----:B------:R-:W4:Y:S02]  /*13210*/  @!P0 SYNCS.PHASECHK.TRANS64 P0, [R2+URZ+0x34840], R3 ;  /* 0x03484003020085a7 */ /* 0x000f24000800007f */
[----:B----4-:R-:W-:Y:S05]  /*13220*/  @!P0 BRA `(.L_x_6774) ;  /* 0xfffffffc00f08947 */ /* 0x010fea000383ffff */
[----:B------:R-:W-:Y:S05]  /*13230*/  BRA `(.L_x_6837) ;  /* 0xffffffe000147947 */ /* 0x000fea000383ffff */
.L_x_6780:
[----:B0-----:R0:W1:Y:S02]  /*13240*/  SYNCS.PHASECHK.TRANS64.TRYWAIT P0, [R2+URZ+0x60], R7 ;  /* 0x00006007020075a7 */ /* 0x001064000800017f */
[----:B-1----:R-:W-:Y:S05]  /*13250*/  @!P0 NANOSLEEP.SYNCS 0x989680 ;  /* 0x009896800000895d */ /* 0x002fea0003900000 */
[----:B------:R-:W1:Y:S02]  /*13260*/  @!P0 SYNCS.PHASECHK.TRANS64 P0, [R2+URZ+0x60], R7 ;  /* 0x00006007020085a7 */ /* 0x000e64000800007f */
[----:B-1----:R-:W-:Y:S05]  /*13270*/  @!P0 BRA `(.L_x_6780) ;  /* 0xfffffffc00f08947 */ /* 0x002fea000383ffff */
[----:B------:R-:W-:Y:S05]  /*13280*/  BRA `(.L_x_6838) ;  /* 0xffffffe000e47947 */ /* 0x000fea000383ffff */
.L_x_6789:
[----:B0-----:R0:W4:Y:S02]  /*13290*/  SYNCS.PHASECHK.TRANS64.TRYWAIT P0, [R3+URZ+0x34860], R0 ;  /* 0x03486000030075a7 */ /* 0x001124000800017f */
[----:B----4-:R-:W-:Y:S05]  /*132a0*/  @!P0 NANOSLEEP.SYNCS 0x989680 ;  /* 0x009896800000895d */ /* 0x010fea0003900000 */
[----:B------:R-:W4:Y:S02]  /*132b0*/  @!P0 SYNCS.PHASECHK.TRANS64 P0, [R3+URZ+0x34860], R0 ;  /* 0x03486000030085a7 */ /* 0x000f24000800007f */
[----:B----4-:R-:W-:Y:S05]  /*132c0*/  @!P0 BRA `(.L_x_6789) ;  /* 0xfffffffc00f08947 */ /* 0x010fea000383ffff */
[----:B------:R-:W-:Y:S05]  /*132d0*/  BRA `(.L_x_6839) ;  /* 0xffffffe400e47947 */ /* 0x000fea000383ffff */
.L_x_6796:
[----:B0-----:R0:W2:Y:S02]  /*132e0*/  SYNCS.PHASECHK.TRANS64.TRYWAIT P0, [R0+URZ+0x34820], R3 ;  /* 0x03482003000075a7 */ /* 0x0010a4000800017f */
[----:B--2---:R-:W-:Y:S05]  /*132f0*/  @!P0 NANOSLEEP.SYNCS 0x989680 ;  /* 0x009896800000895d */ /* 0x004fea0003900000 */
[----:B------:R-:W2:Y:S02]  /*13300*/  @!P0 SYNCS.PHASECHK.TRANS64 P0, [R0+URZ+0x34820], R3 ;  /* 0x03482003000085a7 */ /* 0x000ea4000800007f */
[----:B--2---:R-:W-:Y:S05]  /*13310*/  @!P0 BRA `(.L_x_6796) ;  /* 0xfffffffc00f08947 */ /* 0x004fea000383ffff */
[----:B------:R-:W-:Y:S05]  /*13320*/  BRA `(.L_x_6840) ;  /* 0xffffffe800f07947 */ /* 0x000fea000383ffff */
.L_x_6797:
        /* <DEDUP_REMOVED lines=11> */
.L_x_6842:
[----:B------:R-:W-:Y:S05]  /*133e0*/  BSYNC B0 ;  /* 0x0000000000007941 */ /* 0x000fea0003800000 */
.L_x_6841:
[----:B------:R-:W-:Y:S05]  /*133f0*/  BRA `(.L_x_6843) ;  /* 0xffffffe800d87947 */ /* 0x000fea000383ffff */
.L_x_6800:
[----:B------:R-:W-:Y:S01]  /*13400*/  BSSY B1, `(.L_x_6844) ;  /* 0x0000006000017945 */ /* 0x000fe20003800000 */
[----:B------:R-:W-:-:S07]  /*13410*/  IMAD.MOV.U32 R15, RZ, RZ, -0x1 ;  /* 0xffffffffff0f7424 */ /* 0x000fce00078e00ff */
[----:B0123--:R-:W-:Y:S05]  /*13420*/  WARPSYNC.COLLECTIVE R15, `(.L_x_6845) ;  /* 0x000000000f0c7348 */ /* 0x00ffea0003c00000 */
[----:B------:R-:W-:Y:S02]  /*13430*/  ELECT P6, UR62, PT ;  /* 0x00000000003e782f */ /* 0x000fe400038c0000 */
[----:B------:R-:W-:Y:S01]  /*13440*/  MOV R14, UR62 ;  /* 0x0000003e000e7c02 */ /* 0x000fe20008000f00 */
[----:B0123--:R-:W-:Y:S10]  /*13450*/  ENDCOLLECTIVE ;  /* 0x000000000000791b */ /* 0x00fff40003800000 */
.L_x_6845:
[----:B------:R-:W-:Y:S05]  /*13460*/  BSYNC B1 ;  /* 0x0000000000017941 */ /* 0x000fea0003800000 */
.L_x_6844:
[----:B------:R-:W-:Y:S05]  /*13470*/  BRA `(.L_x_6846) ;  /* 0xffffffe800d07947 */ /* 0x000fea000383ffff */
.L_x_6802:
[----:B0-----:R0:W2:Y:S02]  /*13480*/  SYNCS.PHASECHK.TRANS64.TRYWAIT P0, [R6+URZ], R5 ;  /* 0x00000005060075a7 */ /* 0x0010a4000800017f */
[----:B--2---:R-:W-:Y:S05]  /*13490*/  @!P0 NANOSLEEP.SYNCS 0x989680 ;  /* 0x009896800000895d */ /* 0x004fea0003900000 */
[----:B------:R-:W2:Y:S02]  /*134a0*/  @!P0 SYNCS.PHASECHK.TRANS64 P0, [R6+URZ], R5 ;  /* 0x00000005060085a7 */ /* 0x000ea4000800007f */
[----:B--2---:R-:W-:Y:S05]  /*134b0*/  @!P0 BRA `(.L_x_6802) ;  /* 0xfffffffc00f08947 */ /* 0x004fea000383ffff */
[----:B------:R-:W-:Y:S05]  /*134c0*/  BRA `(.L_x_6847) ;  /* 0xffffffec00087947 */ /* 0x000fea000383ffff */
.L_x_6803:
[----:B--2---:R2:W4:Y:S02]  /*134d0*/  SYNCS.PHASECHK.TRANS64.TRYWAIT P0, [R3+URZ], R2 ;  /* 0x00000002030075a7 */ /* 0x004524000800017f */
[----:B----4-:R-:W-:Y:S05]  /*134e0*/  @!P0 NANOSLEEP.SYNCS 0x989680 ;  /* 0x009896800000895d */ /* 0x010fea0003900000 */
[----:B------:R-:W4:Y:S02]  /*134f0*/  @!P0 SYNCS.PHASECHK.TRANS64 P0, [R3+URZ], R2 ;  /* 0x00000002030085a7 */ /* 0x000f24000800007f */
[----:B----4-:R-:W-:Y:S05]  /*13500*/  @!P0 BRA `(.L_x_6803) ;  /* 0xfffffffc00f08947 */ /* 0x010fea000383ffff */
[----:B------:R-:W-:Y:S05]  /*13510*/  BRA `(.L_x_6848) ;  /* 0xffffffe800fc7947 */ /* 0x000fea000383ffff */
.L_x_6805:
[----:B--2---:R2:W4:Y:S02]  /*13520*/  SYNCS.PHASECHK.TRANS64.TRYWAIT P0, [R18+URZ], R5 ;  /* 0x00000005120075a7 */ /* 0x004524000800017f */
[----:B----4-:R-:W-:Y:S05]  /*13530*/  @!P0 NANOSLEEP.SYNCS 0x989680 ;  /* 0x009896800000895d */ /* 0x010fea0003900000 */
[----:B------:R-:W4:Y:S02]  /*13540*/  @!P0 SYNCS.PHASECHK.TRANS64 P0, [R18+URZ], R5 ;  /* 0x00000005120085a7 */ /* 0x000f24000800007f */
[----:B----4-:R-:W-:Y:S05]  /*13550*/  @!P0 BRA `(.L_x_6805) ;  /* 0xfffffffc00f08947 */ /* 0x010fea000383ffff */
[----:B------:R-:W-:Y:S05]  /*13560*/  BRA `(.L_x_6849) ;  /* 0xffffffec00007947 */ /* 0x000fea000383ffff */
.L_x_6850:
        /* <DEDUP_REMOVED lines=9> */
.L_x_15309:


//--------------------- .text._ZN7cutlass13device_kernelIN5flash11enable_sm90INS1_16FlashAttnFwdSm90INS1_25CollectiveMainloopFwdSm90ILi2EN4cute5tupleIJNS5_1CILi2EEENS7_ILi1EEES9_EEENS6_IJNS7_ILi128EEENS7_ILi176EEESB_EEELi128ENS_10bfloat16_tEfNS_4arch4Sm90ELb0ELb0ELb1ELb0ELb0ELb0ELb0ELb1ELb1ELb1ELb0ELb0EEENS1_21CollectiveEpilogueFwdINS6_IJSB_SB_SC_EEESA_SE_SG_Li256ELb0ELb1ELb0ELb0EEENS1_29StaticPersistentTileSchedulerILb0EEEEEEEEEvNT_6ParamsE --------------------------
	.section	.text._ZN7cutlass13device_kernelIN5flash11enable_sm90INS1_16FlashAttnFwdSm90INS1_25CollectiveMainloopFwdSm90ILi2EN4cute5tupleIJNS5_1CILi2EEENS7_ILi1EEES9_EEENS6_IJNS7_ILi128EEENS7_ILi176EEESB_EEELi128ENS_10bfloat16_tEfNS_4arch4Sm90ELb0ELb0ELb1ELb0ELb0ELb0ELb0ELb1ELb1ELb1ELb0ELb0EEENS1_21CollectiveEpilogueFwdINS6_IJSB_SB_SC_EEESA_SE_SG_Li256ELb0ELb1ELb0ELb0EEENS1_29StaticPersistentTileSchedulerILb0EEEEEEEEEvNT_6ParamsE,"ax",@progbits
	.align	128
.text._ZN7cutlass13device_kernelIN5flash11enable_sm90INS1_16FlashAttnFwdSm90INS1_25CollectiveMainloopFwdSm90ILi2EN4cute5tupleIJNS5_1CILi2EEENS7_ILi1EEES9_EEENS6_IJNS7_ILi128EEENS7_ILi176EEESB_EEELi128ENS_10bfloat16_tEfNS_4arch4Sm90ELb0ELb0ELb1ELb0ELb0ELb0ELb0ELb1ELb1ELb1ELb0ELb0EEENS1_21CollectiveEpilogueFwdINS6_IJSB_SB_SC_EEESA_SE_SG_Li256ELb0ELb1ELb0ELb0EEENS1_29StaticPersistentTileSchedulerILb0EEEEEEEEEvNT_6ParamsE:
        .type           _ZN7cutlass13device_kernelIN5flash11enable_sm90INS1_16FlashAttnFwdSm90INS1_25CollectiveMainloopFwdSm90ILi2EN4cute5tupleIJNS5_1CILi2EEENS7_ILi1EEES9_EEENS6_IJNS7_ILi128EEENS7_ILi176EEESB_EEELi128ENS_10bfloat16_tEfNS_4arch4Sm90ELb0ELb0ELb1ELb0ELb0ELb0ELb0ELb1ELb1ELb1ELb0ELb0EEENS1_21CollectiveEpilogueFwdINS6_IJSB_SB_SC_EEESA_SE_SG_Li256ELb0ELb1ELb0ELb0EEENS1_29StaticPersistentTileSchedulerILb0EEEEEEEEEvNT_6ParamsE,@function
        .size           _ZN7cutlass13device_kernelIN5flash11enable_sm90INS1_16FlashAttnFwdSm90INS1_25CollectiveMainloopFwdSm90ILi2EN4cute5tupleIJNS5_1CILi2EEENS7_ILi1EEES9_EEENS6_IJNS7_ILi128EEENS7_ILi176EEESB_EEELi128ENS_10bfloat16_tEfNS_4arch4Sm90ELb0ELb0ELb1ELb0ELb0ELb0ELb0ELb1ELb1ELb1ELb0ELb0EEENS1_21CollectiveEpilogueFwdINS6_IJSB_SB_SC_EEESA_SE_SG_Li256ELb0ELb1ELb0ELb0EEENS1_29StaticPersistentTileSchedulerILb0EEEEEEEEEvNT_6ParamsE,(.L_x_15310 - _ZN7cutlass13device_kernelIN5flash11enable_sm90INS1_16FlashAttnFwdSm90INS1_25CollectiveMainloopFwdSm90ILi2EN4cute5tupleIJNS5_1CILi2EEENS7_ILi1EEES9_EEENS6_IJNS7_ILi128EEENS7_ILi176EEESB_EEELi128ENS_10bfloat16_tEfNS_4arch4Sm90ELb0ELb0ELb1ELb0ELb0ELb0ELb0ELb1ELb1ELb1ELb0ELb0EEENS1_21CollectiveEpilogueFwdINS6_IJSB_SB_SC_EEESA_SE_SG_Li256ELb0ELb1ELb0ELb0EEENS1_29StaticPersistentTileSchedulerILb0EEEEEEEEEvNT_6ParamsE)
        .other          _ZN7cutlass13device_kernelIN5flash11enable_sm90INS1_16FlashAttnFwdSm90INS1_25CollectiveMainloopFwdSm90ILi2EN4cute5tupleIJNS5_1CILi2EEENS7_ILi1EEES9_EEENS6_IJNS7_ILi128EEENS7_ILi176EEESB_EEELi128ENS_10bfloat16_tEfNS_4arch4Sm90ELb0ELb0ELb1ELb0ELb0ELb0ELb0ELb1ELb1ELb1ELb0ELb0EEENS1_21CollectiveEpilogueFwdINS6_IJSB_SB_SC_EEESA_SE_SG_Li256ELb0ELb1ELb0ELb0EEENS1_29StaticPersistentTileSchedulerILb0EEEEEEEEEvNT_6ParamsE,@"STO_CUDA_ENTRY STV_DEFAULT"
_ZN7cutlass13device_kernelIN5flash11enable_sm90INS1_16FlashAttnFwdSm90INS1_25CollectiveMainloopFwdSm90ILi2EN4cute5tupleIJNS5_1CILi2EEENS7_ILi1EEES9_EEENS6_IJNS7_ILi128EEENS7_ILi176EEESB_EEELi128ENS_10bfloat16_tEfNS_4arch4Sm90ELb0ELb0ELb1ELb0ELb0ELb0ELb0ELb1ELb1ELb1ELb0ELb0EEENS1_21CollectiveEpilogueFwdINS6_IJSB_SB_SC_EEESA_SE_SG_Li256ELb0ELb1ELb0ELb0EEENS1_29StaticPersistentTileSchedulerILb0EEEEEEEEEvNT_6ParamsE:
        /* <DEDUP_REMOVED lines=17> */
.L_x_6852:
[----:B------:R-:W-:Y:S05]  /*0110*/  BSYNC B0 ;  /* 0x0000000000007941 */ /* 0x000fea0003800000 */
.L_x_6851:
        /* <DEDUP_REMOVED lines=11> */
[----:B------:R2:W3:Y:S01]  /*01d0*/  SHFL.IDX PT, R13, R4, RZ, 0x1f ;  /* 0x00001fff040d7589 */ /* 0x0004e200000e0000 */
[----:B0-----:R-:W-:Y:S01]  /*01e0*/  ISETP.NE.AND P1, PT, R3, RZ, PT ;  /* 0x000000ff0300720c */ /* 0x001fe20003f25270 */
[----:B-1----:R-:W-:Y:S02]  /*01f0*/  @UP0 ULEA UR8, UR8, UR6, 0x18 ;  /* 0x0000000608080291 */ /* 0x002fe4000f8ec03f */
[----:B------:R-:W-:-:S04]  /*0200*/  @UP0 UIADD3 UR6, -UR7, 0x100000, URZ ;  /* 0x0010000007060890 */ /* 0x000fc8000fffe13f */
[----:B------:R-:W-:Y:S02]  /*0210*/  @UP0 USHF.L.U32 UR7, UR6, 0xb, URZ ;  /* 0x0000000b06070899 */ /* 0x000fe4000800063f */
[----:B------:R-:W-:Y:S01]  /*0220*/  @UP0 USHF.L.U32 UR6, UR6, 0x1, URZ ;  /* 0x0000000106060899 */ /* 0x000fe2000800063f */
[----:B------:R-:W-:Y:S01]  /*0230*/  VOTEU.ANY UP0, P0 ;  /* 0x00000000003f7886 */ /* 0x000fe20000000100 */
[----:B------:R-:W0:Y:S04]  /*0240*/  FENCE.VIEW.ASYNC.S ;  /* 0x00000000000073c6 */ /* 0x000e280000000000 */
[----:B0-----:R2:W0:Y:S06]  /*0250*/  @UP0 SYNCS.EXCH.64 URZ, [UR8+0x34800], UR4 ;  /* 0x03480004083f05b2 */ /* 0x00142c0008000100 */
[----:B------:R2:W1:Y:S02]  /*0260*/  @UP1 SYNCS.EXCH.64 URZ, [UR8+0x34820], UR6 ;  /* 0x03482006083f15b2 */ /* 0x0004640008000100 */
[----:B--23--:R-:W-:Y:S05]  /*0270*/  @P1 BRA `(.L_x_6853) ;  /* 0x0000000000481947 */ /* 0x00cfea0003800000 */
[----:B------:R-:W2:Y:S01]  /*0280*/  S2UR UR5, SR_CgaCtaId ;  /* 0x00000000000579c3 */ /* 0x000ea20000008800 */
[----:B------:R-:W-:Y:S01]  /*0290*/  UMOV UR4, 0x400 ;  /* 0x0000040000047882 */ /* 0x000fe20000000000 */
[----:B------:R-:W-:Y:S01]  /*02a0*/  UMOV UR6, 0x1 ;  /* 0x0000000100067882 */ /* 0x000fe20000000000 */
[----:B------:R-:W-:Y:S01]  /*02b0*/  UMOV UR7, 0x4 ;  /* 0x0000000400077882 */ /* 0x000fe20000000000 */
[----:B------:R-:W-:Y:S01]  /*02c0*/  ELECT P0, URZ, PT ;  /* 0x00000000003f782f */ /* 0x000fe20003800000 */
[----:B--2---:R-:W-:Y:S02]  /*02d0*/  ULEA UR8, UR5, UR4, 0x18 ;  /* 0x0000000405087291 */ /* 0x004fe4000f8ec03f */
[----:B------:R-:W-:-:S04]  /*02e0*/  UIADD3 UR4, -UR6, 0x100000, URZ ;  /* 0x0010000006047890 */ /* 0x000fc8000fffe13f */
[----:B------:R-:W-:Y:S02]  /*02f0*/  USHF.L.U32 UR5, UR4, 0xb, URZ ;  /* 0x0000000b04057899 */ /* 0x000fe4000800063f */
[----:B------:R-:W-:Y:S02]  /*0300*/  USHF.L.U32 UR4, UR4, 0x1, URZ ;  /* 0x0000000104047899 */ /* 0x000fe4000800063f */
[----:B------:R-:W-:-:S04]  /*0310*/  UIADD3 UR6, -UR7, 0x100000, URZ ;  /* 0x0010000007067890 */ /* 0x000fc8000fffe13f */
[----:B------:R-:W-:Y:S02]  /*0320*/  USHF.L.U32 UR7, UR6, 0xb, URZ ;  /* 0x0000000b06077899 */ /* 0x000fe4000800063f */
[----:B------:R-:W-:Y:S01]  /*0330*/  USHF.L.U32 UR6, UR6, 0x1, URZ ;  /* 0x0000000106067899 */ /* 0x000fe2000800063f */
[----:B------:R-:W2:Y:S03]  /*0340*/  FENCE.VIEW.ASYNC.S ;  /* 0x00000000000073c6 */ /* 0x000ea60000000000 */
[----:B--2---:R2:W3:Y:S08]  /*0350*/  SYNCS.EXCH.64 URZ, [UR8+0x34830], UR4 ;  /* 0x03483004083f75b2 */ /* 0x0044f00008000100 */
[----:B------:R2:W4:Y:S01]  /*0360*/  SYNCS.EXCH.64 URZ, [UR8+0x34840], UR6 ;  /* 0x03484006083f75b2 */ /* 0x0005220008000100 */
[----:B------:R2:W0:Y:S01]  /*0370*/  SYNCS.EXCH.64 URZ, [UR8+0x34838], UR4 ;  /* 0x03483804083f75b2 */ /* 0x0004220008000100 */
[----:B------:R2:W0:Y:S01]  /*0380*/  SYNCS.EXCH.64 URZ, [UR8+0x34848], UR6 ;  /* 0x03484806083f75b2 */ /* 0x0004220008000100 */
[----:B------:R-:W-:Y:S01]  /*0390*/  NOP ;  /* 0x0000000000007918 */ /* 0x000fe20000000000 */
.L_x_6853:
[----:B--2---:R-:W2:Y:S01]  /*03a0*/  S2UR UR4, SR_CTAID.Y ;  /* 0x00000000000479c3 */ /* 0x004ea20000002600 */
[----:B------:R-:W5:Y:S01]  /*03b0*/  SHFL.IDX PT, R8, R2, RZ, 0x1f ;  /* 0x00001fff02087589 */ /* 0x000f6200000e0000 */
[----:B------:R-:W-:Y:S01]  /*03c0*/  ULDC UR5, c[0x0][0x154] ;  /* 0x0000550000057ab9 */ /* 0x000fe20000000800 */
[----:B------:R-:W-:Y:S01]  /*03d0*/  SHF.R.S32.HI R5, RZ, 0x1f, R0 ;  /* 0x0000001fff057819 */ /* 0x000fe20000011400 */
[----:B------:R-:W-:-:S03]  /*03e0*/  NOP ;  /* 0x0000000000007918 */ /* 0x000fc60000000000 */
[----:B------:R-:W-:Y:S01]  /*03f0*/  LEA.HI R5, R5, R0, RZ, 0x7 ;  /* 0x0000000005057211 */ /* 0x000fe200078f38ff */
[----:B------:R-:W3:Y:S08]  /*0400*/  S2UR UR6, SR_CTAID.X ;  /* 0x00000000000679c3 */ /* 0x000ef00000002500 */
[----:B------:R-:W1:Y:S01]  /*0410*/  LDC R7, c[0x0][0x148] ;  /* 0x00005200ff077b82 */ /* 0x000e620000000800 */
[----:B--2---:R-:W-:-:S02]  /*0420*/  I2FP.F32.U32 R4, UR4 ;  /* 0x0000000400047c45 */ /* 0x004fc40008201000 */
[----:B-----5:R-:W-:-:S03]  /*0430*/  ISETP.NE.AND P0, PT, R8, RZ, PT ;  /* 0x000000ff0800720c */ /* 0x020fc60003f05270 */
[----:B------:R-:W-:Y:S01]  /*0440*/  FMUL R6, R4, UR5 ;  /* 0x0000000504067c20 */ /* 0x000fe20008400000 */
[----:B---3--:R-:W-:-:S05]  /*0450*/  I2FP.F32.U32 R4, UR6 ;  /* 0x0000000600047c45 */ /* 0x008fca0008201000 */
[----:B------:R-:W2:Y:S02]  /*0460*/  F2I.U32.TRUNC.NTZ R6, R6 ;  /* 0x0000000600067305 */ /* 0x000ea4000020f000 */
[----:B--2---:R-:W-:-:S04]  /*0470*/  IMAD.MOV R12, RZ, RZ, -R6 ;  /* 0x000000ffff0c7224 */ /* 0x004fc800078e0a06 */
[----:B-1----:R-:W-:Y:S01]  /*0480*/  IMAD R12, R7, R12, UR4 ;  /* 0x00000004070c7e24 */ /* 0x002fe2000f8e020c */
[----:B------:R-:W-:Y:S02]  /*0490*/  ULDC UR4, c[0x0][0x150] ;  /* 0x0000540000047ab9 */ /* 0x000fe40000000800 */
[----:B------:R-:W-:Y:S01]  /*04a0*/  FMUL R10, R4, UR4 ;  /* 0x00000004040a7c20 */ /* 0x000fe20008400000 */
[----:B------:R-:W-:Y:S06]  /*04b0*/  @P0 BRA `(.L_x_6854) ;  /* 0x0000000000480947 */ /* 0x000fec0003800000 */
[----:B------:R-:W1:Y:S01]  /*04c0*/  S2UR UR5, SR_CgaCtaId ;  /* 0x00000000000579c3 */ /* 0x000e620000008800 */
        /* <DEDUP_REMOVED lines=12> */
[----:B-1----:R1:W2:Y:S08]  /*0590*/  SYNCS.EXCH.64 URZ, [UR8+0x34850], UR4 ;  /* 0x03485004083f75b2 */ /* 0x0022b00008000100 */
[----:B------:R1:W3:Y:S01]  /*05a0*/  SYNCS.EXCH.64 URZ, [UR8+0x34860], UR6 ;  /* 0x03486006083f75b2 */ /* 0x0002e20008000100 */
[----:B------:R1:W0:Y:S01]  /*05b0*/  SYNCS.EXCH.64 URZ, [UR8+0x34858], UR4 ;  /* 0x03485804083f75b2 */ /* 0x0002220008000100 */
[----:B------:R1:W0:Y:S01]  /*05c0*/  SYNCS.EXCH.64 URZ, [UR8+0x34868], UR6 ;  /* 0x03486806083f75b2 */ /* 0x0002220008000100 */
[----:B------:R-:W-:Y:S01]  /*05d0*/  NOP ;  /* 0x0000000000007918 */ /* 0x000fe20000000000 */
.L_x_6854:
[----:B------:R-:W5:Y:S01]  /*05e0*/  SHFL.IDX PT, R9, R2, RZ, 0x1f ;  /* 0x00001fff02097589 */ /* 0x000f6200000e0000 */
[----:B------:R-:W-:Y:S01]  /*05f0*/  LOP3.LUT R5, R5, 0xffffff80, RZ, 0xc0, !PT ;  /* 0xffffff8005057812 */ /* 0x000fe200078ec0ff */
[----:B------:R-:W0:Y:S01]  /*0600*/  LDC R11, c[0x0][0x144] ;  /* 0x00005100ff0b7b82 */ /* 0x000e220000000800 */
[----:B------:R-:W0:Y:S01]  /*0610*/  F2I.U32.TRUNC.NTZ R10, R10 ;  /* 0x0000000a000a7305 */ /* 0x000e22000020f000 */
[----:B------:R-:W-:Y:S02]  /*0620*/  NOP ;  /* 0x0000000000007918 */ /* 0x000fe40000000000 */
[----:B------:R-:W-:-:S05]  /*0630*/  IMAD.IADD R5, R0, 0x1, -R5 ;  /* 0x0000000100057824 */ /* 0x000fca00078e0a05 */
[----:B------:R-:W-:-:S04]  /*0640*/  SHF.R.S32.HI R4, RZ, 0x1f, R5 ;  /* 0x0000001fff047819 */ /* 0x000fc80000011405 */
[----:B------:R-:W-:-:S04]  /*0650*/  LEA.HI R4, R4, R5, RZ, 0x3 ;  /* 0x0000000504047211 */ /* 0x000fc800078f18ff */
[--C-:B------:R-:W-:Y:S02]  /*0660*/  SHF.R.S32.HI R6, RZ, 0x3, R4.reuse ;  /* 0x00000003ff067819 */ /* 0x100fe40000011404 */
[----:B------:R-:W-:Y:S02]  /*0670*/  SHF.R.S32.HI R7, RZ, 0x1f, R4 ;  /* 0x0000001fff077819 */ /* 0x000fe40000011404 */
[----:B------:R-:W-:Y:S02]  /*0680*/  SHF.R.S32.HI R4, RZ, 0x1f, R3 ;  /* 0x0000001fff047819 */ /* 0x000fe40000011403 */
[----:B-----5:R-:W-:Y:S02]  /*0690*/  ISETP.NE.AND P0, PT, R9, RZ, PT ;  /* 0x000000ff0900720c */ /* 0x020fe40003f05270 */
[----:B------:R-:W-:Y:S02]  /*06a0*/  LEA.HI R7, R7, R6, RZ, 0x2 ;  /* 0x0000000607077211 */ /* 0x000fe400078f10ff */
[----:B------:R-:W-:-:S02]  /*06b0*/  LEA.HI R4, R4, R3, RZ, 0x2 ;  /* 0x0000000304047211 */ /* 0x000fc400078f10ff */
[----:B------:R-:W-:Y:S02]  /*06c0*/  LOP3.LUT R7, R7, 0xfffffffc, RZ, 0xc0, !PT ;  /* 0xfffffffc07077812 */ /* 0x000fe400078ec0ff */
[----:B------:R-:W-:-:S05]  /*06d0*/  SHF.R.S32.HI R9, RZ, 0x1f, R8 ;  /* 0x0000001fff097819 */ /* 0x000fca0000011408 */
[----:B------:R-:W-:Y:S05]  /*06e0*/  @P0 BRA `(.L_x_6855) ;  /* 0x0000000000480947 */ /* 0x000fea0003800000 */
[----:B-1----:R-:W1:Y:S01]  /*06f0*/  S2UR UR5, SR_CgaCtaId ;  /* 0x00000000000579c3 */ /* 0x002e620000008800 */
[----:B------:R-:W-:Y:S01]  /*0700*/  UMOV UR4, 0x400 ;  /* 0x0000040000047882 */ /* 0x000fe20000000000 */
[----:B------:R-:W-:Y:S01]  /*0710*/  UMOV UR6, 0x1 ;  /* 0x0000000100067882 */ /* 0x000fe20000000000 */
[----:B------:R-:W-:Y:S01]  /*0720*/  UMOV UR9, 0x2 ;  /* 0x0000000200097882 */ /* 0x000fe20000000000 */
[----:B------:R-:W-:-:S04]  /*0730*/  UIADD3 UR6, -UR6, 0x100000, URZ ;  /* 0x0010000006067890 */ /* 0x000fc8000fffe13f */
[----:B------:R-:W-:Y:S02]  /*0740*/  USHF.L.U32 UR7, UR6, 0xb, URZ ;  /* 0x0000000b06077899 */ /* 0x000fe4000800063f */
[----:B------:R-:W-:Y:S01]  /*0750*/  USHF.L.U32 UR6, UR6, 0x1, URZ ;  /* 0x0000000106067899 */ /* 0x000fe2000800063f */
[----:B------:R-:W-:Y:S01]  /*0760*/  ELECT P0, URZ, PT ;  /* 0x00000000003f782f */ /* 0x000fe20003800000 */
[----:B-1----:R-:W-:Y:S02]  /*0770*/  ULEA UR8, UR5, UR4, 0x18 ;  /* 0x0000000405087291 */ /* 0x002fe4000f8ec03f */
[----:B------:R-:W-:-:S04]  /*0780*/  UIADD3 UR4, -UR9, 0x100000, URZ ;  /* 0x0010000009047890 */ /* 0x000fc8000fffe13f */
[----:B------:R-:W-:Y:S02]  /*0790*/  USHF.L.U32 UR5, UR4, 0xb, URZ ;  /* 0x0000000b04057899 */ /* 0x000fe4000800063f */
[----:B------:R-:W-:Y:S01]  /*07a0*/  USHF.L.U32 UR4, UR4, 0x1, URZ ;  /* 0x0000000104047899 */ /* 0x000fe2000800063f */
[----:B------:R-:W1:Y:S03]  /*07b0*/  FENCE.VIEW.ASYNC.S ;  /* 0x00000000000073c6 */ /* 0x000e660000000000 */
[----:B-1----:R1:W0:Y:S08]  /*07c0*/  SYNCS.EXCH.64 URZ, [UR8+0x34870], UR6 ;  /* 0x03487006083f75b2 */ /* 0x0022300008000100 */
[----:B------:R1:W0:Y:S01]  /*07d0*/  SYNCS.EXCH.64 URZ, [UR8+0x34880], UR4 ;  /* 0x03488004083f75b2 */ /* 0x0002220008000100 */
[----:B------:R1:W0:Y:S01]  /*07e0*/  SYNCS.EXCH.64 URZ, [UR8+0x34878], UR6 ;  /* 0x03487806083f75b2 */ /* 0x0002220008000100 */
[----:B------:R1:W0:Y:S01]  /*07f0*/  SYNCS.EXCH.64 URZ, [UR8+0x34888], UR4 ;  /* 0x03488804083f75b2 */ /* 0x0002220008000100 */
[----:B------:R-:W-:Y:S01]  /*0800*/  NOP ;  /* 0x0000000000007918 */ /* 0x000fe20000000000 */
.L_x_6855:
[----:B------:R-:W5:Y:S01]  /*0810*/  SHFL.IDX PT, R14, R2, RZ, 0x1f ;  /* 0x00001fff020e7589 */ /* 0x000f6200000e0000 */
[----:B-1----:R-:W1:Y:S01]  /*0820*/  S2UR UR4, SR_CTAID.X ;  /* 0x00000000000479c3 */ /* 0x002e620000002500 */
[----:B------:R-:W-:Y:S01]  /*0830*/  LOP3.LUT R4, R4, 0x3ffffffc, RZ, 0xc0, !PT ;  /* 0x3ffffffc04047812 */ /* 0x000fe200078ec0ff */
[----:B------:R-:W-:Y:S01]  /*0840*/  IMAD.IADD R7, R6, 0x1, -R7 ;  /* 0x0000000106077824 */ /* 0x000fe200078e0a07 */
[----:B------:R-:W-:Y:S01]  /*0850*/  LEA.HI R9, R9, R8, RZ, 0x2 ;  /* 0x0000000809097211 */ /* 0x000fe200078f10ff */
[----:B0-----:R-:W-:Y:S01]  /*0860*/  IMAD.MOV R10, RZ, RZ, -R10 ;  /* 0x000000ffff0a7224 */ /* 0x001fe200078e0a0a */
[----:B------:R-:W-:Y:S01]  /*0870*/  NOP ;  /* 0x0000000000007918 */ /* 0x000fe20000000000 */
[----:B------:R-:W-:Y:S01]  /*0880*/  IMAD.IADD R4, R3, 0x1, -R4 ;  /* 0x0000000103047824 */ /* 0x000fe200078e0a04 */
[----:B------:R-:W-:-:S03]  /*0890*/  LOP3.LUT R9, R9, 0x3ffffffc, RZ, 0xc0, !PT ;  /* 0x3ffffffc09097812 */ /* 0x000fc600078ec0ff */
[----:B------:R-:W-:Y:S02]  /*08a0*/  IMAD R4, R4, 0x4, R7 ;  /* 0x0000000404047824 */ /* 0x000fe400078e0207 */
[----:B------:R-:W-:Y:S02]  /*08b0*/  IMAD.IADD R8, R8, 0x1, -R9 ;  /* 0x0000000108087824 */ /* 0x000fe400078e0a09 */
[----:B------:R-:W0:Y:S01]  /*08c0*/  LDC R9, c[0x0][0x140] ;  /* 0x00005000ff097b82 */ /* 0x000e220000000800 */
[----:B------:R-:W-:Y:S01]  /*08d0*/  LEA.HI R3, R4, R4, RZ, 0x1 ;  /* 0x0000000404037211 */ /* 0x000fe200078f08ff */
[----:B------:R-:W-:-:S03]  /*08e0*/  IMAD R8, R8, 0x4, R7 ;  /* 0x0000000408087824 */ /* 0x000fc600078e0207 */
[----:B------:R-:W-:Y:S02]  /*08f0*/  LOP3.LUT R3, R3, 0xfffffffe, RZ, 0xc0, !PT ;  /* 0xfffffffe03037812 */ /* 0x000fe400078ec0ff */
[----:B------:R-:W-:Y:S02]  /*0900*/  LEA.HI R6, R8, R8, RZ, 0x1 ;  /* 0x0000000808067211 */ /* 0x000fe400078f08ff */
[----:B-----5:R-:W-:Y:S01]  /*0910*/  ISETP.NE.AND P0, PT, R14, RZ, PT ;  /* 0x000000ff0e00720c */ /* 0x020fe20003f05270 */
[----:B-1----:R-:W-:Y:S02]  /*0920*/  IMAD R11, R11, R10, UR4 ;  /* 0x000000040b0b7e24 */ /* 0x002fe4000f8e020a */
[----:B------:R-:W-:-:S05]  /*0930*/  IMAD.IADD R3, R4, 0x1, -R3 ;  /* 0x0000000104037824 */ /* 0x000fca00078e0a03 */
[----:B------:R-:W-:Y:S02]  /*0940*/  ISETP.NE.AND P4, PT, R3, R11, PT ;  /* 0x0000000b0300720c */ /* 0x000fe40003f85270 */
[----:B------:R-:W-:-:S05]  /*0950*/  LOP3.LUT R3, R6, 0xfffffffe, RZ, 0xc0, !PT ;  /* 0xfffffffe06037812 */ /* 0x000fca00078ec0ff */
[----:B------:R-:W-:Y:S01]  /*0960*/  IMAD.IADD R6, R8, 0x1, -R3 ;  /* 0x0000000108067824 */ /* 0x000fe200078e0a03 */
        /* <DEDUP_REMOVED lines=19> */
.L_x_6856:
        /* <DEDUP_REMOVED lines=10> */
[C---:B------:R-:W-:Y:S01]  /*0b40*/  @P4 LEA.HI R3, R10.reuse, R10, RZ, 0x1 ;  /* 0x0000000a0a034211 */ /* 0x040fe200078f08ff */
[----:B------:R0:W-:Y:S01]  /*0b50*/  STL [R1], R10 ;  /* 0x0000000a01007387 */ /* 0x0001e20000100800 */
[----:B------:R-:W-:-:S02]  /*0b60*/  ISETP.LT.U32.AND P6, PT, R10, 0x2, !P0 ;  /* 0x000000020a00780c */ /* 0x000fc400047c1070 */
[----:B------:R-:W-:Y:S02]  /*0b70*/  @P4 SHF.R.S32.HI R3, RZ, 0x1, R3 ;  /* 0x00000001ff034819 */ /* 0x000fe40000011403 */
[----:B------:R-:W-:Y:S02]  /*0b80*/  @P3 LEA.HI R4, R23, R23, RZ, 0x1 ;  /* 0x0000001717043211 */ /* 0x000fe400078f08ff */
[----:B------:R-:W-:Y:S02]  /*0b90*/  @P4 ISETP.NE.AND P5, PT, R3, R12, PT ;  /* 0x0000000c0300420c */ /* 0x000fe40003fa5270 */
[----:B------:R-:W-:Y:S02]  /*0ba0*/  @P3 SHF.R.S32.HI R4, RZ, 0x1, R4 ;  /* 0x00000001ff043819 */ /* 0x000fe40000011404 */
[----:B------:R-:W-:Y:S02]  /*0bb0*/  @P4 SEL R22, RZ, 0x1, P5 ;  /* 0x00000001ff164807 */ /* 0x000fe40002800000 */
[----:B-----5:R-:W-:-:S02]  /*0bc0*/  ISETP.NE.AND P5, PT, R7, RZ, PT ;  /* 0x000000ff0700720c */ /* 0x020fc40003fa5270 */
[----:B------:R-:W-:Y:S02]  /*0bd0*/  @P3 ISETP.NE.AND P4, PT, R4, R12, PT ;  /* 0x0000000c0400320c */ /* 0x000fe40003f85270 */
[----:B------:R-:W-:Y:S02]  /*0be0*/  SEL R3, RZ, 0x1, !P6 ;  /* 0x00000001ff037807 */ /* 0x000fe40007000000 */
[----:B------:R-:W-:Y:S02]  /*0bf0*/  ISETP.LT.U32.AND P0, PT, R23, 0x2, !P0 ;  /* 0x000000021700780c */ /* 0x000fe40004701070 */
[----:B0-----:R-:W-:Y:S02]  /*0c00*/  ISETP.EQ.U32.AND P1, PT, R9, 0x1, PT ;  /* 0x000000010900780c */ /* 0x001fe40003f22070 */
[----:B------:R-:W-:Y:S02]  /*0c10*/  ISETP.NE.AND P2, PT, R13, RZ, PT ;  /* 0x000000ff0d00720c */ /* 0x000fe40003f45270 */
[----:B------:R-:W-:-:S02]  /*0c20*/  LOP3.LUT R22, R22, R3, RZ, 0xc0, !PT ;  /* 0x0000000316167212 */ /* 0x000fc400078ec0ff */
[----:B------:R-:W-:Y:S02]  /*0c30*/  SEL R4, RZ, 0x1, !P0 ;  /* 0x00000001ff047807 */ /* 0x000fe40004000000 */
[----:B------:R-:W-:Y:S01]  /*0c40*/  @P3 SEL R19, RZ, 0x1, P4 ;  /* 0x00000001ff133807 */ /* 0x000fe20002000000 */
[----:B------:R-:W-:Y:S06]  /*0c50*/  @P5 BRA `(.L_x_6857) ;  /* 0x0000000000485947 */ /* 0x000fec0003800000 */
[----:B-1----:R-:W0:Y:S01]  /*0c60*/  S2UR UR5, SR_CgaCtaId ;  /* 0x00000000000579c3 */ /* 0x002e220000008800 */
        /* <DEDUP_REMOVED lines=13> */
[----:B------:R0:W0:Y:S01]  /*0d40*/  SYNCS.EXCH.64 URZ, [UR8+0x348c0], UR6 ;  /* 0x0348c006083f75b2 */ /* 0x0000220008000100 */
[----:B------:R0:W0:Y:S01]  /*0d50*/  SYNCS.EXCH.64 URZ, [UR8+0x348b8], UR4 ;  /* 0x0348b804083f75b2 */ /* 0x0000220008000100 */
[----:B------:R0:W0:Y:S01]  /*0d60*/  SYNCS.EXCH.64 URZ, [UR8+0x348c8], UR6 ;  /* 0x0348c806083f75b2 */ /* 0x0000220008000100 */
[----:B------:R-:W-:Y:S01]  /*0d70*/  NOP ;  /* 0x0000000000007918 */ /* 0x000fe20000000000 */
.L_x_6857:
[----:B------:R-:W-:Y:S01]  /*0d80*/  LOP3.LUT R19, R19, R4, RZ, 0xc0, !PT ;  /* 0x0000000413137212 */ /* 0x000fe200078ec0ff */
[----:B------:R-:W-:Y:S01]  /*0d90*/  NOP ;  /* 0x0000000000007918 */ /* 0x000fe20000000000 */
[----:B------:R-:W-:Y:S05]  /*0da0*/  @!P1 BRA `(.L_x_6858) ;  /* 0x0000000000089947 */ /* 0x000fea0003800000 */
[----:B01234-:R-:W-:Y:S01]  /*0db0*/  UCGABAR_ARV ;  /* 0x00000000000079c7 */ /* 0x01ffe20008000000 */
[----:B------:R-:W-:Y:S05]  /*0dc0*/  BRA `(.L_x_6859) ;  /* 0x0000000000047947 */ /* 0x000fea0003800000 */
.L_x_6858:
[----:B01234-:R-:W-:Y:S01]  /*0dd0*/  NOP ;  /* 0x0000000000007918 */ /* 0x01ffe20000000000 */
.L_x_6859:
[----:B------:R-:W-:Y:S05]  /*0de0*/  @!P1 BRA `(.L_x_6860) ;  /* 0x00000000000c9947 */ /* 0x000fea0003800000 */
[----:B------:R-:W-:Y:S01]  /*0df0*/  UCGABAR_WAIT ;  /* 0x0000000000007dc7 */ /* 0x000fe20008000000 */
[----:B------:R-:W-:Y:S01]  /*0e00*/  CCTL.IVALL ;  /* 0x00000000ff00798f */ /* 0x000fe20002000000 */
[----:B------:R-:W-:Y:S05]  /*0e10*/  BRA `(.L_x_6861) ;  /* 0x0000000000047947 */ /* 0x000fea0003800000 */
.L_x_6860:
[----:B------:R-:W-:Y:S06]  /*0e20*/  BAR.SYNC.DEFER_BLOCKING 0x0 ;  /* 0x0000000000007b1d */ /* 0x000fec0000010000 */
.L_x_6861:
[----:B------:R-:W-:-:S05]  /*0e30*/  IMAD.MOV.U32 R3, RZ, RZ, 0x1 ;  /* 0x00000001ff037424 */ /* 0x000fca00078e00ff */
[----:B------:R-:W-:-:S05]  /*0e40*/  SEL R3, R3, 0x2, !P2 ;  /* 0x0000000203037807 */ /* 0x000fca0005000000 */
[----:B------:R0:W-:Y:S01]  /*0e50*/  STL [R1+0x2c], R3 ;  /* 0x00002c0301007387 */ /* 0x0001e20000100800 */
[----:B------:R-:W-:Y:S05]  /*0e60*/  @!P2 BRA `(.L_x_6862) ;  /* 0x000000d400f4a947 */ /* 0x000fea0003800000 */
.L_x_6863:
[----:B------:R-:W-:-:S08]  /*0e70*/  NOP ;  /* 0x0000000000007918 */ /* 0x000fd00000000000 */
[----:B------:R-:W1:Y:S02]  /*0e80*/  USETMAXREG.TRY_ALLOC.CTAPOOL UP0, 0xf0 ;  /* 0x000000f0000079c8 */ /* 0x000e640008000600 */
[----:B-1----:R-:W-:-:S13]  /*0e90*/  PLOP3.LUT P0, PT, PT, PT, UP0, 0x80, 0x0 ;  /* 0x000000000000781c */ /* 0x002fda0003f0f008 */
[----:B------:R-:W-:Y:S05]  /*0ea0*/  @!P0 BRA `(.L_x_6863) ;  /* 0xfffffffc00f08947 */ /* 0x000fea000383ffff */
[----:B------:R-:W-:Y:S01]  /*0eb0*/  LOP3.LUT R2, R0, 0xffffff80, RZ, 0xc0, !PT ;  /* 0xffffff8000027812 */ /* 0x000fe200078ec0ff */
[----:B------:R-:W1:Y:S08]  /*0ec0*/  S2UR UR4, SR_CTAID.X ;  /* 0x00000000000479c3 */ /* 0x000e700000002500 */
[----:B------:R-:W-:Y:S06]  /*0ed0*/  BAR.ARV 0x8, 0x180 ;  /* 0x0206000000007b1d */ /* 0x000fec0000002000 */
[----:B------:R-:W-:-:S02]  /*0ee0*/  ISETP.NE.AND P0, PT, R2, 0x80, PT ;  /* 0x000000800200780c */ /* 0x000fc40003f05270 */
[----:B------:R-:W1:Y:S11]  /*0ef0*/  LDC R2, c[0x0][0xc34] ;  /* 0x00030d00ff027b82 */ /* 0x000e760000000800 */
[----:B------:R-:W-:Y:S06]  /*0f00*/  @!P0 BAR.ARV 0x9, 0x100 ;  /* 0x0244000000008b1d */ /* 0x000fec0000002000 */
[----:B-1----:R-:W-:-:S13]  /*0f10*/  ISETP.LE.AND P0, PT, R2, UR4, PT ;  /* 0x0000000402007c0c */ /* 0x002fda000bf03270 */
[----:B------:R-:W-:Y:S05]  /*0f20*/  @P0 EXIT ;  /* 0x000000000000094d */ /* 0x000fea0003800000 */
[----:B------:R-:W2:Y:S01]  /*0f30*/  LDL.LU R10, [R1+0x2c] ;  /* 0x00002c00010a7983 */ /* 0x000ea20000300800 */
[----:B------:R-:W-:Y:S01]  /*0f40*/  VIADD R0, R0, 0xffffff80 ;  /* 0xffffff8000007836 */ /* 0x000fe20000000000 */
[----:B------:R-:W-:Y:S01]  /*0f50*/  UMOV UR60, URZ ;  /* 0x0000003f003c7c82 */ /* 0x000fe20008000000 */
[----:B------:R-:W-:Y:S02]  /*0f60*/  IMAD.MOV.U32 R234, RZ, RZ, -0x2 ;  /* 0xfffffffeffea7424 */ /* 0x000fe400078e00ff */
[----:B------:R-:W-:Y:S01]  /*0f70*/  IMAD.U32 R223, RZ, RZ, UR4 ;  /* 0x00000004ffdf7e24 */ /* 0x000fe2000f8e00ff */
[----:B0-----:R-:W-:Y:S01]  /*0f80*/  SHF.R.S32.HI R3, RZ, 0x1f, R0 ;  /* 0x0000001fff037819 */ /* 0x001fe20000011400 */
        /* <DEDUP_REMOVED lines=15> */
[----:B------:R-:W-:Y:S01]  /*1080*/  LEA.HI R2, R7, R226, RZ, 0x2 ;  /* 0x000000e207027211 */ /* 0x000fe200078f10ff */
[----:B------:R-:W-:Y:S01]  /*1090*/  IMAD R9, R9, 0x40, R6 ;  /* 0x0000004009097824 */ /* 0x000fe200078e0206 */
[----:B------:R-:W-:Y:S02]  /*10a0*/  LEA.HI R225, R3, R0, RZ, 0x3 ;  /* 0x0000000003e17211 */ /* 0x000fe400078f18ff */
[--C-:B------:R-:W-:Y:S02]  /*10b0*/  SHF.R.S32.HI R6, RZ, 0x2, R2.reuse ;  /* 0x00000002ff067819 */ /* 0x100fe40000011402 */
[----:B------:R-:W-:Y:S02]  /*10c0*/  SHF.R.S32.HI R13, RZ, 0x1f, R2 ;  /* 0x0000001fff0d7819 */ /* 0x000fe40000011402 */
[----:B------:R-:W-:Y:S02]  /*10d0*/  LEA.HI R4, R4, R11, RZ, 0x1 ;  /* 0x0000000b04047211 */ /* 0x000fe400078f08ff */
[----:B------:R-:W-:-:S02]  /*10e0*/  LOP3.LUT R3, R8, 0xfffffffc, RZ, 0xc0, !PT ;  /* 0xfffffffc08037812 */ /* 0x000fc400078ec0ff */
[----:B------:R-:W-:Y:S02]  /*10f0*/  LEA.HI R13, R13, R6, RZ, 0x3 ;  /* 0x000000060d0d7211 */ /* 0x000fe400078f18ff */
[----:B------:R-:W-:Y:S01]  /*1100*/  SHF.R.S32.HI R230, RZ, 0x7, R5 ;  /* 0x00000007ffe67819 */ /* 0x000fe20000011405 */
[----:B------:R-:W-:Y:S01]  /*1110*/  IMAD.IADD R8, R0, 0x1, -R3 ;  /* 0x0000000100087824 */ /* 0x000fe200078e0a03 */
[----:B------:R-:W-:Y:S02]  /*1120*/  LOP3.LUT R4, R4, 0x1ffffffe, RZ, 0xc0, !PT ;  /* 0x1ffffffe04047812 */ /* 0x000fe400078ec0ff */
[----:B------:R-:W-:Y:S02]  /*1130*/  LOP3.LUT R15, R225, 0xfffffff8, RZ, 0xc0, !PT ;  /* 0xfffffff8e10f7812 */ /* 0x000fe400078ec0ff */
[----:B------:R-:W-:Y:S01]  /*1140*/  LOP3.LUT R13, R13, 0xfffffff8, RZ, 0xc0, !PT ;  /* 0xfffffff80d0d7812 */ /* 0x000fe200078ec0ff */
[----:B------:R-:W-:Y:S01]  /*1150*/  IMAD.IADD R4, R11, 0x1, -R4 ;  /* 0x000000010b047824 */ /* 0x000fe200078e0a04 */
[----:B------:R-:W-:Y:S01]  /*1160*/  LEA.HI R7, R7, R226, RZ, 0x5 ;  /* 0x000000e207077211 */ /* 0x000fe200078f28ff */
[----:B------:R-:W-:Y:S01]  /*1170*/  IMAD.IADD R222, R0, 0x1, -R15 ;  /* 0x0000000100de7824 */ /* 0x000fe200078e0a0f */
[----:B------:R-:W-:Y:S01]  /*1180*/  LEA.HI R5, R5, R230, RZ, 0x1 ;  /* 0x000000e605057211 */ /* 0x000fe200078f08ff */
[----:B------:R-:W-:Y:S01]  /*1190*/  IMAD.IADD R6, R6, 0x1, -R13 ;  /* 0x0000000106067824 */ /* 0x000fe200078e0a0d */
[----:B------:R-:W-:Y:S01]  /*11a0*/  LEA.HI R0, R8, R8, RZ, 0x1 ;  /* 0x0000000808007211 */ /* 0x000fe200078f08ff */
[----:B------:R-:W-:Y:S01]  /*11b0*/  IMAD R233, R4, 0x8, R9 ;  /* 0x0000000804e97824 */ /* 0x000fe200078e0209 */
[----:B------:R-:W-:Y:S01]  /*11c0*/  SHF.R.S32.HI R7, RZ, 0x5, R7 ;  /* 0x00000005ff077819 */ /* 0x000fe20000011407 */
[----:B------:R-:W-:Y:S01]  /*11d0*/  IMAD.SHL.U32 R220, R222, 0x8, RZ ;  /* 0x00000008dedc7824 */ /* 0x000fe200078e00ff */
[----:B------:R-:W-:-:S02]  /*11e0*/  LOP3.LUT R5, R5, 0x3fffffe, RZ, 0xc0, !PT ;  /* 0x03fffffe05057812 */ /* 0x000fc400078ec0ff */
        /* <DEDUP_REMOVED lines=8> */
[----:B------:R-:W-:Y:S01]  /*1270*/  SHF.R.S32.HI R235, RZ, 0x1f, R221 ;  /* 0x0000001fffeb7819 */ /* 0x000fe200000114dd */
[----:B------:R-:W-:Y:S02]  /*1280*/  IMAD R231, R5, 0x40, R6 ;  /* 0x0000004005e77824 */ /* 0x000fe400078e0206 */
[----:B------:R-:W-:-:S02]  /*1290*/  IMAD R234, R3, R234, 0xb0 ;  /* 0x000000b003ea7424 */ /* 0x000fc400078e02ea */
[----:B------:R-:W-:Y:S01]  /*12a0*/  IMAD R232, R232, 0x8, R231 ;  /* 0x00000008e8e87824 */ /* 0x000fe200078e02e7 */
[----:B--2---:R-:W-:-:S07]  /*12b0*/  LOP3.LUT R17, R10, 0x1, RZ, 0xfc, !PT ;  /* 0x000000010a117812 */ /* 0x004fce00078efcff */
.L_x_6896:
[----:B0-----:R-:W0:Y:S01]  /*12c0*/  SHFL.IDX PT, R0, R230, RZ, 0x1f ;  /* 0x00001fffe6007589 */ /* 0x001e2200000e0000 */
[----:B-1----:R-:W1:Y:S01]  /*12d0*/  S2UR UR5, SR_CgaCtaId ;  /* 0x00000000000579c3 */ /* 0x002e620000008800 */
[----:B------:R-:W-:Y:S01]  /*12e0*/  ULDC UR4, c[0x0][0xc38] ;  /* 0x00030e0000047ab9 */ /* 0x000fe20000000800 */
[----:B------:R-:W-:Y:S01]  /*12f0*/  ULDC.64 UR6, c[0x0][0x418] ;  /* 0x0001060000067ab9 */ /* 0x000fe20000000a00 */
[----:B------:R-:W-:Y:S01]  /*1300*/  R2UR UR12, R223 ;  /* 0x00000000df0c72ca */ /* 0x000fe200000e0000 */
[----:B------:R-:W-:Y:S02]  /*1310*/  UISETP.NE.AND UP1, UPT, UR4, 0x1, UPT ;  /* 0x000000010400788c */ /* 0x000fe4000bf25270 */
[----:B------:R-:W-:Y:S02]  /*1320*/  UISETP.NE.U32.AND UP0, UPT, UR6, URZ, UPT ;  /* 0x0000003f0600728c */ /* 0x000fe4000bf05070 */
[----:B--2---:R-:W2:Y:S01]  /*1330*/  LDC R113, c[0x0][0x2f0] ;  /* 0x0000bc00ff717b82 */ /* 0x004ea20000000800 */
        /* <DEDUP_REMOVED lines=13> */
[----:B---3--:R-:W-:Y:S01]  /*1410*/  IMAD.U32 R2, RZ, RZ, UR8 ;  /* 0x00000008ff027e24 */ /* 0x008fe2000f8e00ff */
        /* <DEDUP_REMOVED lines=10> */
[----:B------:R-:W-:Y:S02]  /*14c0*/  UIADD3 UR7, UR14, -UR7, URZ ;  /* 0x800000070e077290 */ /* 0x000fe4000fffe03f */
[----:B----4-:R-:W-:Y:S01]  /*14d0*/  IMAD.U32 R18, RZ, RZ, UR14 ;  /* 0x0000000eff127e24 */ /* 0x010fe2000f8e00ff */
[----:B------:R-:W-:Y:S01]  /*14e0*/  UMOV UR6, UR13 ;  /* 0x0000000d00067c82 */ /* 0x000fe20008000000 */
[----:B------:R-:W-:Y:S01]  /*14f0*/  @UP2 USHF.R.U32.HI UR6, URZ, UR9, UR5 ;  /* 0x000000093f062299 */ /* 0x000fe20008011605 */
[----:B------:R-:W-:Y:S01]  /*1500*/  SHF.R.U32.HI R3, RZ, 0x1f, R0 ;  /* 0x0000001fff037819 */ /* 0x000fe20000011600 */
[----:B------:R-:W-:Y:S01]  /*1510*/  ULEA UR7, UR7, UR10, 0xd ;  /* 0x0000000a07077291 */ /* 0x000fe2000f8e683f */
[----:B------:R-:W-:Y:S01]  /*1520*/  IMAD.U32 R229, RZ, RZ, UR13 ;  /* 0x0000000dffe57e24 */ /* 0x000fe2000f8e00ff */
[----:B------:R-:W-:Y:S01]  /*1530*/  UMOV UR4, UR12 ;  /* 0x0000000c00047c82 */ /* 0x000fe20008000000 */
[----:B------:R-:W-:Y:S01]  /*1540*/  LEA.HI.SX32 R112, R0, R3, 0x1b ;  /* 0x0000000300707211 */ /* 0x000fe200078fdaff */
[----:B------:R-:W-:Y:S01]  /*1550*/  USHF.R.U32.HI UR7, URZ, 0x4, UR7 ;  /* 0x000000043f077899 */ /* 0x000fe20008011607 */
[----:B------:R-:W-:-:S02]  /*1560*/  IMAD.U32 R228, RZ, RZ, UR6 ;  /* 0x00000006ffe47e24 */ /* 0x000fc4000f8e00ff */
[----:B------:R-:W-:Y:S01]  /*1570*/  IMAD.U32 R227, RZ, RZ, UR4 ;  /* 0x00000004ffe37e24 */ /* 0x000fe2000f8e00ff */
        /* <DEDUP_REMOVED lines=18> */
.L_x_6864:
[----:B------:R-:W-:Y:S02]  /*16a0*/  R2UR UR4, R2 ;  /* 0x00000000020472ca */ /* 0x000fe400000e0000 */
[----:B------:R-:W-:Y:S02]  /*16b0*/  LOP3.LUT R0, R224, 0x1, RZ, 0xc0, !PT ;  /* 0x00000001e0007812 */ /* 0x000fe400078ec0ff */
[----:B------:R-:W-:Y:S02]  /*16c0*/  ISETP.NE.AND P0, PT, R17, 0x3, PT ;  /* 0x000000031100780c */ /* 0x000fe40003f05270 */
[----:B------:R-:W-:-:S07]  /*16d0*/  SHF.L.U32 R0, R0, 0x1f, RZ ;  /* 0x0000001f00007819 */ /* 0x000fce00000006ff */
[----:B------:R-:W0:Y:S02]  /*16e0*/  SYNCS.PHASECHK.TRANS64.TRYWAIT P1, [UR4+0x34800], R0 ;  /* 0x03480000ff0075a7 */ /* 0x000e240008020144 */
[----:B0-----:R-:W-:Y:S05]  /*16f0*/  @!P1 BRA `(.L_x_6865) ;  /* 0x0000011400009947 */ /* 0x001fea0003800000 */
.L_x_6991:
[----:B------:R-:W-:Y:S05]  /*1700*/  @!P0 BRA `(.L_x_6866) ;  /* 0x0000000000048947 */ /* 0x000fea0003800000 */
[----:B------:R-:W-:Y:S01]  /*1710*/  BPT.TRAP 0x1 ;  /* 0x000000040000795c */ /* 0x000fe20000300000 */
.L_x_6866:
        /* <DEDUP_REMOVED lines=9> */
.L_x_6867:
[----:B-1----:R-:W-:Y:S05]  /*17b0*/  @P1 BRA `(.L_x_6868) ;  /* 0x0000000000081947 */ /* 0x002fea0003800000 */
[----:B------:R-:W1:Y:S02]  /*17c0*/  SYNCS.PHASECHK.TRANS64.TRYWAIT P1, [R3+URZ+0x34830], R0 ;  /* 0x03483000030075a7 */ /* 0x000e64000802017f */
[----:B-1----:R-:W-:Y:S05]  /*17d0*/  @!P1 BRA `(.L_x_6869) ;  /* 0x0000011000e49947 */ /* 0x002fea0003800000 */
.L_x_6868:
[----:B------:R-:W-:Y:S05]  /*17e0*/  WARPSYNC.ALL ;  /* 0x0000000000007948 */ /* 0x000fea0003800000 */
[----:B------:R-:W-:Y:S01]  /*17f0*/  R2UR UR4, R2 ;  /* 0x00000000020472ca */ /* 0x000fe200000e0000 */
[----:B------:R-:W-:Y:S01]  /*1800*/  ULOP3.LUT UR45, UR45, 0x10000, URZ, 0xfc, !UPT ;  /* 0x000100002d2d7892 */ /* 0x000fe2000f8efc3f */
[----:B------:R-:W-:Y:S01]  /*1810*/  WARPGROUP.ARRIVE ;  /* 0x00000000000079c5 */ /* 0x000fe20000000000 */
[----:B------:R-:W-:Y:S01]  /*1820*/  UMOV UR37, 0x40000040 ;  /* 0x4000004000257882 */ /* 0x000fe20000000000 */
[----:B------:R-:W-:Y:S01]  /*1830*/  UMOV UR39, 0x40000040 ;  /* 0x4000004000277882 */ /* 0x000fe20000000000 */
[----:B------:R-:W-:Y:S01]  /*1840*/  UMOV UR5, UR37 ;  /* 0x0000002500057c82 */ /* 0x000fe20008000000 */
[----:B------:R-:W-:Y:S01]  /*1850*/  UMOV UR9, UR37 ;  /* 0x0000002500097c82 */ /* 0x000fe20008000000 */
[----:B------:R-:W-:Y:S01]  /*1860*/  UMOV UR11, 0x40000040 ;  /* 0x40000040000b7882 */ /* 0x000fe20000000000 */
[----:B------:R-:W-:Y:S01]  /*1870*/  UMOV UR36, UR45 ;  /* 0x0000002d00247c82 */ /* 0x000fe20008000000 */
[----:B------:R-:W-:Y:S01]  /*1880*/  UMOV UR13, UR37 ;  /* 0x00000025000d7c82 */ /* 0x000fe20008000000 */
[----:B------:R-:W-:Y:S01]  /*1890*/  UMOV UR8, UR36 ;  /* 0x0000002400087c82 */ /* 0x000fe20008000000 */
[----:B------:R-:W-:Y:S01]  /*18a0*/  UMOV UR12, UR36 ;  /* 0x00000024000c7c82 */ /* 0x000fe20008000000 */
[----:B------:R-:W-:Y:S01]  /*18b0*/  UMOV UR15, 0x40000040 ;  /* 0x40000040000f7882 */ /* 0x000fe20000000000 */
[----:B------:R-:W-:Y:S01]  /*18c0*/  UIADD3 UR4, UR4, 0x1e400, URZ ;  /* 0x0001e40004047890 */ /* 0x000fe2000fffe03f */
[----:B------:R-:W-:Y:S01]  /*18d0*/  IMAD.U32 R8, RZ, RZ, UR36 ;  /* 0x00000024ff087e24 */ /* 0x000fe2000f8e00ff */
[----:B------:R-:W-:Y:S01]  /*18e0*/  UMOV UR16, UR36 ;  /* 0x0000002400107c82 */ /* 0x000fe20008000000 */
[----:B------:R-:W-:Y:S01]  /*18f0*/  UMOV UR17, UR37 ;  /* 0x0000002500117c82 */ /* 0x000fe20008000000 */
[----:B------:R-:W-:Y:S01]  /*1900*/  USHF.R.U32.HI UR4, URZ, 0x4, UR4 ;  /* 0x000000043f047899 */ /* 0x000fe20008011604 */
[----:B------:R-:W-:Y:S01]  /*1910*/  IMAD.U32 R9, RZ, RZ, UR37 ;  /* 0x00000025ff097e24 */ /* 0x000fe2000f8e00ff */
[----:B------:R-:W-:Y:S01]  /*1920*/  UMOV UR19, 0x40000040 ;  /* 0x4000004000137882 */ /* 0x000fe20000000000 */
[----:B------:R-:W-:Y:S01]  /*1930*/  UMOV UR20, UR36 ;  /* 0x0000002400147c82 */ /* 0x000fe20008000000 */
[----:B------:R-:W-:Y:S01]  /*1940*/  ULOP3.LUT UR6, UR4, 0x3fff, URZ, 0xc0, !UPT ;  /* 0x00003fff04067892 */ /* 0x000fe2000f8ec03f */
[----:B------:R-:W-:-:S02]  /*1950*/  UMOV UR21, UR37 ;  /* 0x0000002500157c82 */ /* 0x000fc40008000000 */
[----:B------:R-:W-:Y:S01]  /*1960*/  UMOV UR4, UR36 ;  /* 0x0000002400047c82 */ /* 0x000fe20008000000 */
[----:B------:R-:W-:Y:S01]  /*1970*/  ULOP3.LUT UR7, UR6, 0x10000, URZ, 0xfc, !UPT ;  /* 0x0001000006077892 */ /* 0x000fe2000f8efc3f */
[----:B------:R-:W-:Y:S01]  /*1980*/  UMOV UR23, 0x40000040 ;  /* 0x4000004000177882 */ /* 0x000fe20000000000 */
[----:B------:R-:W-:Y:S02]  /*1990*/  UMOV UR24, UR36 ;  /* 0x0000002400187c82 */ /* 0x000fe40008000000 */
[----:B------:R-:W-:Y:S02]  /*19a0*/  UIMAD UR44, UR60, 0xb00, UR7 ;  /* 0x00000b003c2c78a4 */ /* 0x000fe4000f8e0207 */
[----:B01----:R-:W-:Y:S01]  /*19b0*/  IMAD.U32 R0, RZ, RZ, UR7 ;  /* 0x00000007ff007e24 */ /* 0x003fe2000f8e00ff */
[----:B------:R-:W-:Y:S01]  /*19c0*/  UMOV UR7, 0x40000040 ;  /* 0x4000004000077882 */ /* 0x000fe20000000000 */
[----:B------:R-:W-:Y:S02]  /*19d0*/  UIADD3 UR6, UR44, 0x80, URZ ;  /* 0x000000802c067890 */ /* 0x000fe4000fffe03f */
[----:B------:R-:W-:-:S02]  /*19e0*/  UIADD3 UR10, UR44, 0x100, URZ ;  /* 0x000001002c0a7890 */ /* 0x000fc4000fffe03f */
[----:B------:R-:W-:Y:S01]  /*19f0*/  UMOV UR38, UR44 ;  /* 0x0000002c00267c82 */ /* 0x000fe20008000000 */
[----:B------:R-:W-:Y:S01]  /*1a00*/  UIADD3 UR14, UR44, 0x180, URZ ;  /* 0x000001802c0e7890 */ /* 0x000fe2000fffe03f */
[----:B------:R-:W-:Y:S01]  /*1a10*/  HGMMA.64x16x16.F32.BF16 R104, gdesc[UR36], RZ, !UPT, gsb0 ;  /* 0x00200000246879f0 */ /* 0x000fe2000c0018ff */
[----:B------:R-:W-:Y:S02]  /*1a20*/  UIADD3 UR18, UR44, 0x200, URZ ;  /* 0x000002002c127890 */ /* 0x000fe4000fffe03f */
[----:B------:R-:W-:Y:S02]  /*1a30*/  UIADD3 UR22, UR44, 0x280, URZ ;  /* 0x000002802c167890 */ /* 0x000fe4000fffe03f */
[----:B------:R-:W-:Y:S01]  /*1a40*/  UIADD3 UR26, UR44, 0x300, URZ ;  /* 0x000003002c1a7890 */ /* 0x000fe2000fffe03f */
[----:B------:R-:W-:Y:S01]  /*1a50*/  UMOV UR25, UR37 ;  /* 0x0000002500197c82 */ /* 0x000fe20008000000 */
[----:B------:R-:W-:Y:S01]  /*1a60*/  UMOV UR27, 0x40000040 ;  /* 0x40000040001b7882 */ /* 0x000fe20000000000 */
        /* <DEDUP_REMOVED lines=65> */
[----:B------:R-:W-:Y:S02]  /*1e80*/  UMOV UR37, 0x40000040 ;  /* 0x4000004000257882 */ /* 0x000fe40000000000 */
[----:B------:R-:W-:Y:S01]  /*1e90*/  UMOV UR9, UR37 ;  /* 0x0000002500097c82 */ /* 0x000fe20008000000 */
[----:B------:R-:W-:Y:S01]  /*1ea0*/  UMOV UR13, UR37 ;  /* 0x00000025000d7c82 */ /* 0x000fe20008000000 */
[----:B------:R-:W-:Y:S01]  /*1eb0*/  UMOV UR17, UR37 ;  /* 0x0000002500117c82 */ /* 0x000fe20008000000 */
[----:B------:R-:W-:Y:S01]  /*1ec0*/  UMOV UR21, UR37 ;  /* 0x0000002500157c82 */ /* 0x000fe20008000000 */
[----:B------:R-:W-:Y:S01]  /*1ed0*/  UMOV UR25, UR37 ;  /* 0x0000002500197c82 */ /* 0x000fe20008000000 */
[----:B------:R-:W-:Y:S01]  /*1ee0*/  UMOV UR29, UR37 ;  /* 0x00000025001d7c82 */ /* 0x000fe20008000000 */
[----:B------:R-:W-:Y:S01]  /*1ef0*/  UMOV UR33, UR37 ;  /* 0x0000002500217c82 */ /* 0x000fe20008000000 */
[----:B------:R-:W-:Y:S01]  /*1f00*/  IMAD.U32 R7, RZ, RZ, UR37 ;  /* 0x00000025ff077e24 */ /* 0x000fe2000f8e00ff */
[----:B------:R-:W-:-:S02]  /*1f10*/  WARPGROUP.DEPBAR.LE gsb0, 0x0 ;  /* 0x00008000000079c5 */ /* 0x000fc40000010000 */
[----:B------:R-:W-:-:S06]  /*1f20*/  WARPGROUP.ARRIVE ;  /* 0x00000000000079c5 */ /* 0x000fcc0000000000 */
[----:B------:R-:W-:Y:S01]  /*1f30*/  HGMMA.64x16x16.F32.BF16 R24, gdesc[UR4], RZ, !UPT, gsb0 ;  /* 0x00200000041879f0 */ /* 0x000fe2000c0018ff */
[----:B------:R-:W-:Y:S02]  /*1f40*/  UIADD3 UR4, UR45, 0x2, URZ ;  /* 0x000000022d047890 */ /* 0x000fe4000fffe03f */
[----:B------:R-:W-:Y:S01]  /*1f50*/  UIADD3 UR6, UR44, 0x2, URZ ;  /* 0x000000022c067890 */ /* 0x000fe2000fffe03f */
[----:B------:R-:W-:Y:S01]  /*1f60*/  UMOV UR5, UR37 ;  /* 0x0000002500057c82 */ /* 0x000fe20008000000 */
[----:B------:R-:W-:-:S03]  /*1f70*/  UMOV UR7, 0x40000040 ;  /* 0x4000004000077882 */ /* 0x000fc60000000000 */
[----:B------:R-:W-:Y:S02]  /*1f80*/  UMOV UR36, UR4 ;  /* 0x0000000400247c82 */ /* 0x000fe40008000000 */
        /* <DEDUP_REMOVED lines=15> */
[----:B------:R-:W-:Y:S01]  /*2080*/  HGMMA.64x16x16.F32.BF16 R104, gdesc[UR36], R104, gsb0 ;  /* 0x00200000246879f0 */ /* 0x000fe20008001868 */
[----:B------:R-:W-:Y:S02]  /*2090*/  UMOV UR39, 0x40000040 ;  /* 0x4000004000277882 */ /* 0x000fe40000000000 */
[----:B------:R-:W-:Y:S02]  /*20a0*/  WARPGROUP.DEPBAR.LE gsb0, 0x0 ;  /* 0x00008000000079c5 */ /* 0x000fe40000010000 */
[----:B------:R-:W-:-:S06]  /*20b0*/  WARPGROUP.ARRIVE ;  /* 0x00000000000079c5 */ /* 0x000fcc0000000000 */
[----:B------:R-:W-:Y:S01]  /*20c0*/  HGMMA.64x16x16.F32.BF16 R96, gdesc[UR4], R96, gsb0 ;  /* 0x00200000046079f0 */ /* 0x000fe20008001860 */
[----:B------:R-:W-:Y:S02]  /*20d0*/  UIADD3 UR4, UR44, 0x202, URZ ;  /* 0x000002022c047890 */ /* 0x000fe4000fffe03f */
[----:B------:R-:W-:Y:S01]  /*20e0*/  UIADD3 UR6, UR44, 0x482, URZ ;  /* 0x000004822c067890 */ /* 0x000fe2000fffe03f */
[----:B------:R-:W-:Y:S01]  /*20f0*/  UMOV UR5, UR37 ;  /* 0x0000002500057c82 */ /* 0x000fe20008000000 */
[----:B------:R-:W-:-:S03]  /*2100*/  UMOV UR7, 0x40000040 ;  /* 0x4000004000077882 */ /* 0x000fc60000000000 */
[----:B------:R-:W-:Y:S01]  /*2110*/  UMOV UR18, UR4 ;  /* 0x0000000400127c82 */ /* 0x000fe20008000000 */
[----:B------:R-:W-:Y:S01]  /*2120*/  UMOV UR4, UR36 ;  /* 0x0000002400047c82 */ /* 0x000fe20008000000 */
        /* <DEDUP_REMOVED lines=156> */
[----:B------:R-:W-:Y:S01]  /*2af0*/  UMOV UR10, UR14 ;  /* 0x0000000e000a7c82 */ /* 0x000fe20008000000 */
[----:B------:R-:W-:Y:S01]  /*2b00*/  UMOV UR14, UR18 ;  /* 0x00000012000e7c82 */ /* 0x000fe20008000000 */
[----:B------:R-:W-:Y:S02]  /*2b10*/  WARPGROUP.DEPBAR.LE gsb0, 0x0 ;  /* 0x00008000000079c5 */ /* 0x000fe40000010000 */
[----:B------:R-:W-:-:S06]  /*2b20*/  WARPGROUP.ARRIVE ;  /* 0x00000000000079c5 */ /* 0x000fcc0000000000 */
[----:B------:R-:W-:Y:S01]  /*2b30*/  HGMMA.64x16x16.F32.BF16 R96, gdesc[UR4], R96, gsb0 ;  /* 0x00200000046079f0 */ /* 0x000fe20008001860 */
[----:B------:R-:W-:Y:S01]  /*2b40*/  UIADD3 UR6, UR44, 0x206, URZ ;  /* 0x000002062c067890 */ /* 0x000fe2000fffe03f */
[----:B------:R-:W-:-:S06]  /*2b50*/  UMOV UR7, 0x40000040 ;  /* 0x4000004000077882 */ /* 0x000fcc0000000000 */
[----:B------:R-:W-:Y:S01]  /*2b60*/  UMOV UR18, UR6 ;  /* 0x0000000600127c82 */ /* 0x000fe20008000000 */
        /* <DEDUP_REMOVED lines=8> */
[----:B------:R-:W-:Y:S01]  /*2bf0*/  UMOV UR37, UR9 ;  /* 0x0000000900257c82 */ /* 0x000fe20008000000 */
[----:B------:R-:W-:Y:S02]  /*2c00*/  WARPGROUP.DEPBAR.LE gsb0, 0x0 ;  /* 0x00008000000079c5 */ /* 0x000fe40000010000 */
[----:B------:R-:W-:-:S06]  /*2c10*/  WARPGROUP.ARRIVE ;  /* 0x00000000000079c5 */ /* 0x000fcc0000000000 */
[----:B------:R-:W-:Y:S01]  /*2c20*/  HGMMA.64x16x16.F32.BF16 R80, gdesc[UR12], R80, gsb0 ;  /* 0x002000000c5079f0 */ /* 0x000fe20008001850 */
[----:B------:R-:W-:Y:S01]  /*2c30*/  UIADD3 UR14, UR44, 0x680, URZ ;  /* 0x000006802c0e7890 */ /* 0x000fe2000fffe03f */
[----:B------:R-:W-:Y:S01]  /*2c40*/  UMOV UR13, UR9 ;  /* 0x00000009000d7c82 */ /* 0x000fe20008000000 */
[----:B------:R-:W-:Y:S01]  /*2c50*/  UMOV UR15, 0x40000040 ;  /* 0x40000040000f7882 */ /* 0x000fe20000000000 */
        /* <DEDUP_REMOVED lines=302> */
.L_x_6870:
[----:B------:R-:W-:Y:S01]  /*3f40*/  ULDC UR6, c[0x0][0x9d8] ;  /* 0x0002760000067ab9 */ /* 0x000fe20000000800 */
[----:B------:R-:W2:Y:S01]  /*3f50*/  LDL R135, [R1] ;  /* 0x0000000001877983 */ /* 0x000ea20000100800 */
[----:B------:R-:W-:Y:S01]  /*3f60*/  FMUL.FTZ R12, R104, UR6 ;  /* 0x00000006680c7c20 */ /* 0x000fe20008410000 */
[----:B------:R-:W-:Y:S01]  /*3f70*/  FMUL.FTZ R13, R105, UR6 ;  /* 0x00000006690d7c20 */ /* 0x000fe20008410000 */
[----:B------:R-:W-:Y:S01]  /*3f80*/  FMUL.FTZ R20, R108, UR6 ;  /* 0x000000066c147c20 */ /* 0x000fe20008410000 */
[----:B------:R-:W-:Y:S01]  /*3f90*/  FMUL.FTZ R104, R109, UR6 ;  /* 0x000000066d687c20 */ /* 0x000fe20008410000 */
[----:B------:R-:W-:Y:S01]  /*3fa0*/  FMUL.FTZ R125, R33, UR6 ;  /* 0x00000006217d7c20 */ /* 0x000fe20008410000 */
[----:B------:R-:W-:Y:S01]  /*3fb0*/  FMUL.FTZ R33, R35, UR6 ;  /* 0x0000000623217c20 */ /* 0x000fe20008410000 */
[----:B------:R-:W0:Y:S01]  /*3fc0*/  MUFU.TANH R12, R12 ;  /* 0x0000000c000c7308 */ /* 0x000e220000002400 */
[----:B------:R-:W-:Y:S02]  /*3fd0*/  IMAD.IADD R35, R234, 0x1, R113 ;  /* 0x00000001ea237824 */ /* 0x000fe400078e0271 */
[----:B------:R-:W-:Y:S01]  /*3fe0*/  FMUL.FTZ R105, R96, UR6 ;  /* 0x0000000660697c20 */ /* 0x000fe20008410000 */
[----:B------:R-:W-:Y:S01]  /*3ff0*/  FMUL.FTZ R10, R106, UR6 ;  /* 0x000000066a0a7c20 */ /* 0x000fe20008410000 */
[----:B------:R-:W-:Y:S01]  /*4000*/  FMUL.FTZ R106, R97, UR6 ;  /* 0x00000006616a7c20 */ /* 0x000fe20008410000 */
[----:B------:R-:W-:-:S02]  /*4010*/  IMAD R35, R112, -0xb0, R35 ;  /* 0xffffff5070237824 */ /* 0x000fc400078e0223 */
[----:B------:R-:W-:Y:S01]  /*4020*/  FMUL.FTZ R11, R107, UR6 ;  /* 0x000000066b0b7c20 */ /* 0x000fe20008410000 */
[----:B------:R-:W-:Y:S01]  /*4030*/  FMUL.FTZ R100, R100, UR6 ;  /* 0x0000000664647c20 */ /* 0x000fe20008410000 */
[----:B------:R-:W1:Y:S01]  /*4040*/  MUFU.TANH R13, R13 ;  /* 0x0000000d000d7308 */ /* 0x000e620000002400 */
[----:B------:R-:W-:Y:S01]  /*4050*/  FMUL.FTZ R131, R25, UR6 ;  /* 0x0000000619837c20 */ /* 0x000fe20008410000 */
[C---:B------:R-:W-:Y:S01]  /*4060*/  ISETP.GT.AND P2, PT, R35.reuse, RZ, PT ;  /* 0x000000ff2300720c */ /* 0x040fe20003f44270 */
[----:B------:R-:W-:Y:S01]  /*4070*/  FMUL.FTZ R15, R110, UR6 ;  /* 0x000000066e0f7c20 */ /* 0x000fe20008410000 */
[----:B------:R-:W-:Y:S01]  /*4080*/  ISETP.GT.AND P1, PT, R35, 0x1, PT ;  /* 0x000000012300780c */ /* 0x000fe20003f24270 */
[----:B------:R-:W-:Y:S01]  /*4090*/  FMUL.FTZ R21, R99, UR6 ;  /* 0x0000000663157c20 */ /* 0x000fe20008410000 */
[----:B------:R-:W-:Y:S01]  /*40a0*/  ISETP.GT.AND P6, PT, R35, 0x8, PT ;  /* 0x000000082300780c */ /* 0x000fe20003fc4270 */
[----:B------:R-:W-:Y:S01]  /*40b0*/  FMUL.FTZ R99, R101, UR6 ;  /* 0x0000000665637c20 */ /* 0x000fe20008410000 */
[----:B------:R-:W3:Y:S01]  /*40c0*/  MUFU.TANH R20, R20 ;  /* 0x0000001400147308 */ /* 0x000ee20000002400 */
[----:B0-----:R-:W-:Y:S01]  /*40d0*/  FSEL R25, R12, -INF , P2 ;  /* 0xff8000000c197808 */ /* 0x001fe20001000000 */
[----:B------:R-:W-:Y:S01]  /*40e0*/  FMUL.FTZ R14, R111, UR6 ;  /* 0x000000066f0e7c20 */ /* 0x000fe20008410000 */
[----:B------:R-:W-:Y:S01]  /*40f0*/  FMUL.FTZ R97, R102, UR6 ;  /* 0x0000000666617c20 */ /* 0x000fe20008410000 */
[C---:B------:R-:W-:Y:S01]  /*4100*/  ISETP.GT.AND P5, PT, R35.reuse, 0x9, PT ;  /* 0x000000092300780c */ /* 0x040fe20003fa4270 */
[----:B------:R-:W-:Y:S01]  /*4110*/  FMUL.FTZ R102, R88, UR6 ;  /* 0x0000000658667c20 */ /* 0x000fe20008410000 */
[----:B------:R-:W-:Y:S01]  /*4120*/  FMUL.FTZ R96, R98, UR6 ;  /* 0x0000000662607c20 */ /* 0x000fe20008410000 */
[----:B------:R-:W-:Y:S01]  /*4130*/  ISETP.GT.AND P4, PT, R35, 0x10, PT ;  /* 0x000000102300780c */ /* 0x000fe20003f84270 */
[----:B------:R-:W0:Y:S01]  /*4140*/  MUFU.TANH R104, R104 ;  /* 0x0000006800687308 */ /* 0x000e220000002400 */
[----:B-1----:R-:W-:Y:S01]  /*4150*/  FSEL R114, R13, -INF , P1 ;  /* 0xff8000000d727808 */ /* 0x002fe20000800000 */
[----:B------:R-:W-:Y:S01]  /*4160*/  FMUL.FTZ R101, R89, UR6 ;  /* 0x0000000659657c20 */ /* 0x000fe20008410000 */
[----:B------:R-:W-:Y:S01]  /*4170*/  FMUL.FTZ R98, R103, UR6 ;  /* 0x0000000667627c20 */ /* 0x000fe20008410000 */
[----:B------:R-:W-:Y:S01]  /*4180*/  ISETP.GT.AND P3, PT, R35, 0x11, PT ;  /* 0x000000112300780c */ /* 0x000fe20003f64270 */
[----:B------:R-:W-:Y:S01]  /*4190*/  FMUL.FTZ R103, R92, UR6 ;  /* 0x000000065c677c20 */ /* 0x000fe20008410000 */
[----:B------:R-:W-:Y:S01]  /*41a0*/  FMNMX.FTZ R133, R25, R114, !PT ;  /* 0x0000007219857209 */ /* 0x000fe20007810000 */
[----:B------:R-:W-:Y:S01]  /*41b0*/  FMUL.FTZ R92, R93, UR6 ;  /* 0x000000065d5c7c20 */ /* 0x000fe20008410000 */
[----:B------:R-:W1:Y:S01]  /*41c0*/  MUFU.TANH R105, R105 ;  /* 0x0000006900697308 */ /* 0x000e620000002400 */
[----:B---3--:R-:W-:Y:S01]  /*41d0*/  FSEL R116, R20, -INF , P6 ;  /* 0xff80000014747808 */ /* 0x008fe20003000000 */
[----:B------:R-:W-:Y:S01]  /*41e0*/  FMUL.FTZ R88, R90, UR6 ;  /* 0x000000065a587c20 */ /* 0x000fe20008410000 */
[----:B------:R-:W-:Y:S01]  /*41f0*/  FMUL.FTZ R90, R94, UR6 ;  /* 0x000000065e5a7c20 */ /* 0x000fe20008410000 */
[----:B------:R-:W-:Y:S01]  /*4200*/  FMUL.FTZ R94, R80, UR6 ;  /* 0x00000006505e7c20 */ /* 0x000fe20008410000 */
[----:B------:R-:W-:Y:S01]  /*4210*/  FMNMX.FTZ R133, R116, R133, !PT ;  /* 0x0000008574857209 */ /* 0x000fe20007810000 */
[----:B------:R-:W-:Y:S01]  /*4220*/  FMUL.FTZ R93, R81, UR6 ;  /* 0x00000006515d7c20 */ /* 0x000fe20008410000 */
[----:B------:R-:W-:Y:S01]  /*4230*/  FMUL.FTZ R89, R91, UR6 ;  /* 0x000000065b597c20 */ /* 0x000fe20008410000 */
[----:B------:R-:W3:Y:S01]  /*4240*/  MUFU.TANH R10, R10 ;  /* 0x0000000a000a7308 */ /* 0x000ee20000002400 */
        /* <DEDUP_REMOVED lines=16> */
[----:B---3--:R-:W-:Y:S01]  /*4350*/  FSEL R10, R10, -INF , P2 ;  /* 0xff8000000a0a7808 */ /* 0x008fe20001000000 */
[----:B------:R-:W-:Y:S01]  /*4360*/  FMUL.FTZ R81, R83, UR6 ;  /* 0x0000000653517c20 */ /* 0x000fe20008410000 */
[----:B------:R-:W-:Y:S01]  /*4370*/  ISETP.GT.AND P2, PT, R35, 0x18, PT ;  /* 0x000000182300780c */ /* 0x000fe20003f44270 */
[----:B------:R-:W-:Y:S01]  /*4380*/  FMUL.FTZ R83, R87, UR6 ;  /* 0x0000000657537c20 */ /* 0x000fe20008410000 */
[----:B------:R-:W-:Y:S01]  /*4390*/  FMUL.FTZ R122, R45, UR6 ;  /* 0x000000062d7a7c20 */ /* 0x000fe20008410000 */
        /* <DEDUP_REMOVED lines=13> */
[----:B------:R-:W-:Y:S01]  /*4470*/  ISETP.GT.AND P1, PT, R35, 0x19, PT ;  /* 0x000000192300780c */ /* 0x000fe20003f24270 */
[----:B------:R-:W-:Y:S01]  /*4480*/  FMUL.FTZ R119, R40, UR6 ;  /* 0x0000000628777c20 */ /* 0x000fe20008410000 */
[----:B------:R-:W-:Y:S01]  /*4490*/  FMUL.FTZ R73, R75, UR6 ;  /* 0x000000064b497c20 */ /* 0x000fe20008410000 */
[----:B------:R-:W-:Y:S01]  /*44a0*/  FMUL.FTZ R75, R79, UR6 ;  /* 0x000000064f4b7c20 */ /* 0x000fe20008410000 */
        /* <DEDUP_REMOVED lines=12> */
[----:B------:R-:W-:Y:S01]  /*4570*/  ISETP.GT.AND P6, PT, R35, 0x20, PT ;  /* 0x000000202300780c */ /* 0x000fe20003fc4270 */
[----:B------:R-:W-:Y:S01]  /*4580*/  FMUL.FTZ R121, R44, UR6 ;  /* 0x000000062c797c20 */ /* 0x000fe20008410000 */
[----:B------:R-:W-:Y:S01]  /*4590*/  FMUL.FTZ R57, R59, UR6 ;  /* 0x000000063b397c20 */ /* 0x000fe20008410000 */
        /* <DEDUP_REMOVED lines=38> */
[----:B------:R-:W-:Y:S01]  /*4800*/  ULDC UR7, c[0x0][0x988] ;  /* 0x0002620000077ab9 */ /* 0x000fe20000000800 */
[----:B------:R-:W-:Y:S01]  /*4810*/  FMNMX.FTZ R133, R150, R133, !PT ;  /* 0x0000008596857209 */ /* 0x000fe20007810000 */
[----:B------:R-:W-:Y:S01]  /*4820*/  FMUL.FTZ R26, R26, UR6 ;  /* 0x000000061a1a7c20 */ /* 0x000fe20008410000 */
[----:B------:R-:W-:Y:S01]  /*4830*/  P2R R117, PR, RZ, 0x1 ;  /* 0x00000001ff757803 */ /* 0x000fe20000000000 */
[----:B------:R-:W-:Y:S01]  /*4840*/  MUFU.TANH R97, R97 ;  /* 0x0000006100617308 */ /* 0x000fe20000002400 */
[----:B0-----:R-:W-:Y:S01]  /*4850*/  FSEL R24, R21, -INF , P3 ;  /* 0xff80000015187808 */ /* 0x001fe20001800000 */
[----:B------:R-:W-:Y:S01]  /*4860*/  FMUL.FTZ R27, R27, UR6 ;  /* 0x000000061b1b7c20 */ /* 0x000fe20008410000 */
[----:B------:R-:W-:Y:S01]  /*4870*/  ISETP.GT.AND P3, PT, R35, 0x29, PT ;  /* 0x000000292300780c */ /* 0x000fe20003f64270 */
[----:B------:R-:W-:-:S04]  /*4880*/  FMUL.FTZ R30, R30, UR6 ;  /* 0x000000061e1e7c20 */ /* 0x000fc80008410000 */
[----:B------:R-:W0:Y:S01]  /*4890*/  MUFU.TANH R92, R92 ;  /* 0x0000005c005c7308 */ /* 0x000e220000002400 */
[----:B-1----:R-:W-:-:S04]  /*48a0*/  FSEL R148, R103, -INF , P4 ;  /* 0xff80000067947808 */ /* 0x002fc80002000000 */
[----:B------:R-:W-:-:S03]  /*48b0*/  FMNMX.FTZ R133, R148, R133, !PT ;  /* 0x0000008594857209 */ /* 0x000fc60007810000 */
[----:B------:R-:W1:Y:S08]  /*48c0*/  MUFU.TANH R98, R98 ;  /* 0x0000006200627308 */ /* 0x000e700000002400 */
[----:B------:R-:W-:Y:S01]  /*48d0*/  MUFU.TANH R94, R94 ;  /* 0x0000005e005e7308 */ /* 0x000fe20000002400 */
[----:B0-----:R-:W-:-:S04]  /*48e0*/  FSEL R126, R92, -INF , P3 ;  /* 0xff8000005c7e7808 */ /* 0x001fc80001800000 */
[----:B------:R-:W-:-:S03]  /*48f0*/  FMNMX.FTZ R133, R126, R133, !PT ;  /* 0x000000857e857209 */ /* 0x000fc60007810000 */
[----:B------:R-:W0:Y:S01]  /*4900*/  MUFU.TANH R88, R88 ;  /* 0x0000005800587308 */ /* 0x000e220000002400 */
[----:B-1----:R-:W-:Y:S02]  /*4910*/  FSEL R32, R98, -INF , P1 ;  /* 0xff80000062207808 */ /* 0x002fe40000800000 */
[----:B------:R-:W-:-:S05]  /*4920*/  ISETP.GT.AND P1, PT, R35, 0x31, PT ;  /* 0x000000312300780c */ /* 0x000fca0003f24270 */
[----:B------:R-:W1:Y:S08]  /*4930*/  MUFU.TANH R93, R93 ;  /* 0x0000005d005d7308 */ /* 0x000e700000002400 */
[----:B------:R-:W3:Y:S01]  /*4940*/  MUFU.TANH R89, R89 ;  /* 0x0000005900597308 */ /* 0x000ee20000002400 */
[----:B0-----:R-:W-:Y:S02]  /*4950*/  FSEL R34, R88, -INF , P6 ;  /* 0xff80000058227808 */ /* 0x001fe40003000000 */
[----:B------:R-:W-:-:S05]  /*4960*/  ISETP.GT.AND P6, PT, R35, 0x38, PT ;  /* 0x000000382300780c */ /* 0x000fca0003fc4270 */
[----:B------:R-:W0:Y:S01]  /*4970*/  MUFU.TANH R95, R95 ;  /* 0x0000005f005f7308 */ /* 0x000e220000002400 */
[----:B-1----:R-:W-:-:S07]  /*4980*/  FSEL R132, R93, -INF , P1 ;  /* 0xff8000005d847808 */ /* 0x002fce0000800000 */
[----:B------:R-:W1:Y:S01]  /*4990*/  MUFU.TANH R90, R90 ;  /* 0x0000005a005a7308 */ /* 0x000e620000002400 */
[----:B---3--:R-:W-:Y:S01]  /*49a0*/  FSEL R36, R89, -INF , P5 ;  /* 0xff80000059247808 */ /* 0x008fe20002800000 */
[----:B------:R-:W-:Y:S01]  /*49b0*/  IMAD.U32 R89, RZ, RZ, UR7 ;  /* 0x00000007ff597e24 */ /* 0x000fe2000f8e00ff */
[----:B------:R-:W-:-:S05]  /*49c0*/  ISETP.GT.AND P5, PT, R35, 0x39, PT ;  /* 0x000000392300780c */ /* 0x000fca0003fa4270 */
[----:B------:R3:W-:Y:S01]  /*49d0*/  MUFU.TANH R13, R28 ;  /* 0x0000001c000d7308 */ /* 0x0007e20000002400 */
[----:B0-----:R-:W-:-:S07]  /*49e0*/  FSEL R144, R95, -INF , P6 ;  /* 0xff8000005f907808 */ /* 0x001fce0003000000 */
[----:B------:R-:W0:Y:S01]  /*49f0*/  MUFU.TANH R84, R84 ;  /* 0x0000005400547308 */ /* 0x000e220000002400 */
[----:B---3--:R-:W-:Y:S02]  /*4a00*/  FSEL R28, R97, -INF , P2 ;  /* 0xff800000611c7808 */ /* 0x008fe40001000000 */
[C---:B------:R-:W-:Y:S02]  /*4a10*/  ISETP.GT.AND P2, PT, R35.reuse, 0x30, PT ;  /* 0x000000302300780c */ /* 0x040fe40003f44270 */
[----:B-1----:R-:W-:Y:S02]  /*4a20*/  FSEL R40, R90, -INF , P4 ;  /* 0xff8000005a287808 */ /* 0x002fe40002000000 */
[----:B------:R-:W-:Y:S01]  /*4a30*/  FSEL R146, R94, -INF , P2 ;  /* 0xff8000005e927808 */ /* 0x000fe20001000000 */
[----:B------:R-:W1:Y:S01]  /*4a40*/  MUFU.TANH R91, R91 ;  /* 0x0000005b005b7308 */ /* 0x000e620000002400 */
[----:B------:R-:W-:Y:S02]  /*4a50*/  ISETP.GT.AND P4, PT, R35, 0x40, PT ;  /* 0x000000402300780c */ /* 0x000fe40003f84270 */
[----:B------:R-:W-:-:S04]  /*4a60*/  FMNMX.FTZ R133, R146, R133, !PT ;  /* 0x0000008592857209 */ /* 0x000fc80007810000 */
[----:B------:R-:W-:Y:S01]  /*4a70*/  FMNMX.FTZ R133, R132, R133, !PT ;  /* 0x0000008584857209 */ /* 0x000fe20007810000 */
[----:B------:R-:W3:Y:S01]  /*4a80*/  MUFU.TANH R86, R86 ;  /* 0x0000005600567308 */ /* 0x000ee20000002400 */
[----:B0-----:R-:W-:Y:S02]  /*4a90*/  FSEL R90, R84, -INF , P5 ;  /* 0xff800000545a7808 */ /* 0x001fe40002800000 */
[----:B------:R-:W-:-:S04]  /*4aa0*/  FMNMX.FTZ R133, R144, R133, !PT ;  /* 0x0000008590857209 */ /* 0x000fc80007810000 */
[----:B------:R-:W-:Y:S01]  /*4ab0*/  FMNMX.FTZ R133, R90, R133, !PT ;  /* 0x000000855a857209 */ /* 0x000fe20007810000 */
[----:B------:R-:W0:Y:S01]  /*4ac0*/  MUFU.TANH R80, R80 ;  /* 0x0000005000507308 */ /* 0x000e220000002400 */
[----:B-1----:R-:W-:Y:S02]  /*4ad0*/  FSEL R42, R91, -INF , P3 ;  /* 0xff8000005b2a7808 */ /* 0x002fe40001800000 */
[----:B------:R-:W-:-:S05]  /*4ae0*/  ISETP.GT.AND P3, PT, R35, 0x41, PT ;  /* 0x000000412300780c */ /* 0x000fca0003f64270 */
[----:B------:R-:W1:Y:S01]  /*4af0*/  MUFU.TANH R85, R85 ;  /* 0x0000005500557308 */ /* 0x000e620000002400 */
[----:B---3--:R-:W-:-:S04]  /*4b00*/  FSEL R142, R86, -INF , P4 ;  /* 0xff800000568e7808 */ /* 0x008fc80002000000 */
[----:B------:R-:W-:-:S03]  /*4b10*/  FMNMX.FTZ R133, R142, R133, !PT ;  /* 0x000000858e857209 */ /* 0x000fc60007810000 */
[----:B------:R-:W3:Y:S01]  /*4b20*/  MUFU.TANH R81, R81 ;  /* 0x0000005100517308 */ /* 0x000ee20000002400 */
[----:B0-----:R-:W-:Y:S02]  /*4b30*/  FSEL R44, R80, -INF , P2 ;  /* 0xff800000502c7808 */ /* 0x001fe40001000000 */
[----:B------:R-:W-:-:S05]  /*4b40*/  ISETP.GT.AND P2, PT, R35, 0x48, PT ;  /* 0x000000482300780c */ /* 0x000fca0003f44270 */
[----:B------:R-:W0:Y:S01]  /*4b50*/  MUFU.TANH R87, R87 ;  /* 0x0000005700577308 */ /* 0x000e220000002400 */
[----:B-1----:R-:W-:-:S04]  /*4b60*/  FSEL R130, R85, -INF , P3 ;  /* 0xff80000055827808 */ /* 0x002fc80001800000 */
[----:B------:R-:W-:-:S03]  /*4b70*/  FMNMX.FTZ R133, R130, R133, !PT ;  /* 0x0000008582857209 */ /* 0x000fc60007810000 */
[----:B------:R-:W1:Y:S01]  /*4b80*/  MUFU.TANH R82, R82 ;  /* 0x0000005200527308 */ /* 0x000e620000002400 */
[----:B---3--:R-:W-:Y:S02]  /*4b90*/  FSEL R46, R81, -INF , P1 ;  /* 0xff800000512e7808 */ /* 0x008fe40000800000 */
[----:B------:R-:W-:-:S05]  /*4ba0*/  ISETP.GT.AND P1, PT, R35, 0x49, PT ;  /* 0x000000492300780c */ /* 0x000fca0003f24270 */
[----:B------:R-:W3:Y:S01]  /*4bb0*/  MUFU.TANH R76, R76 ;  /* 0x0000004c004c7308 */ /* 0x000ee20000002400 */
[----:B0-----:R-:W-:-:S04]  /*4bc0*/  FSEL R140, R87, -INF , P2 ;  /* 0xff800000578c7808 */ /* 0x001fc80001000000 */
[----:B------:R-:W-:-:S03]  /*4bd0*/  FMNMX.FTZ R133, R140, R133, !PT ;  /* 0x000000858c857209 */ /* 0x000fc60007810000 */
        /* <DEDUP_REMOVED lines=28> */
[----:B-1----:R-:W-:-:S07]  /*4da0*/  FSEL R156, R70, -INF , P1 ;  /* 0xff800000469c7808 */ /* 0x002fce0000800000 */
        /* <DEDUP_REMOVED lines=10> */
[----:B---3--:R-:W-:-:S07]  /*4e50*/  FSEL R164, R115, -INF , P1 ;  /* 0xff80000073a47808 */ /* 0x008fce0000800000 */
        /* <DEDUP_REMOVED lines=8> */
[----:B------:R-:W-:Y:S02]  /*4ee0*/  ISETP.GT.AND P6, PT, R35, 0x68, PT ;  /* 0x000000682300780c */ /* 0x000fe40003fc4270 */
[----:B------:R-:W-:-:S03]  /*4ef0*/  FMNMX.FTZ R133, R156, R133, !PT ;  /* 0x000000859c857209 */ /* 0x000fc60007810000 */
[----:B------:R-:W3:Y:S01]  /*4f00*/  MUFU.TANH R65, R65 ;  /* 0x0000004100417308 */ /* 0x000ee20000002400 */
[----:B0-----:R-:W-:-:S07]  /*4f10*/  FSEL R172, R125, -INF , P1 ;  /* 0xff8000007dac7808 */ /* 0x001fce0000800000 */
[----:B------:R-:W0:Y:S01]  /*4f20*/  MUFU.TANH R107, R107 ;  /* 0x0000006b006b7308 */ /* 0x000e220000002400 */
[----:B-1----:R-:W-:Y:S02]  /*4f30*/  FSEL R98, R33, -INF , P1 ;  /* 0xff80000021627808 */ /* 0x002fe40000800000 */
[----:B------:R-:W-:-:S05]  /*4f40*/  ISETP.GT.AND P1, PT, R35, 0xa9, PT ;  /* 0x000000a92300780c */ /* 0x000fca0003f24270 */
        /* <DEDUP_REMOVED lines=8> */
[----:B------:R-:W-:-:S04]  /*4fd0*/  FMNMX.FTZ R29, R10, R11, !PT ;  /* 0x0000000b0a1d7209 */ /* 0x000fc80007810000 */
[----:B------:R-:W-:Y:S01]  /*4fe0*/  FMNMX.FTZ R29, R12, R29, !PT ;  /* 0x0000001d0c1d7209 */ /* 0x000fe20007810000 */
[----:B------:R-:W1:Y:S01]  /*4ff0*/  MUFU.TANH R66, R66 ;  /* 0x0000004200427308 */ /* 0x000e620000002400 */
[----:B---3--:R-:W-:Y:S02]  /*5000*/  FSEL R62, R67, -INF , P4 ;  /* 0xff800000433e7808 */ /* 0x008fe40002000000 */
[----:B------:R-:W-:Y:S02]  /*5010*/  ISETP.GT.AND P4, PT, R35, 0x70, PT ;  /* 0x000000702300780c */ /* 0x000fe40003f84270 */
[----:B------:R-:W-:-:S03]  /*5020*/  FMNMX.FTZ R29, R14, R29, !PT ;  /* 0x0000001d0e1d7209 */ /* 0x000fc60007810000 */
[----:B------:R-:W3:Y:S01]  /*5030*/  MUFU.TANH R109, R109 ;  /* 0x0000006d006d7308 */ /* 0x000ee20000002400 */
[----:B0-----:R-:W-:Y:S02]  /*5040*/  FSEL R160, R108, -INF , P5 ;  /* 0xff8000006ca07808 */ /* 0x001fe40002800000 */
[----:B------:R-:W-:Y:S02]  /*5050*/  FMNMX.FTZ R29, R20, R29, !PT ;  /* 0x0000001d141d7209 */ /* 0x000fe40007810000 */
        /* <DEDUP_REMOVED lines=14> */
[----:B---3--:R-:W-:-:S04]  /*5140*/  FSEL R162, R111, -INF , P2 ;  /* 0xff8000006fa27808 */ /* 0x008fc80001000000 */
[----:B------:R-:W-:-:S03]  /*5150*/  FMNMX.FTZ R133, R162, R133, !PT ;  /* 0x00000085a2857209 */ /* 0x000fc60007810000 */
[----:B------:R-:W3:Y:S01]  /*5160*/  MUFU.TANH R119, R119 ;  /* 0x0000007700777308 */ /* 0x000ee20000002400 */
[----:B0-----:R-:W-:Y:S02]  /*5170*/  FSEL R72, R61, -INF , P6 ;  /* 0xff8000003d487808 */ /* 0x001fe40003000000 */
[----:B------:R-:W-:Y:S02]  /*5180*/  ISETP.GT.AND P6, PT, R35, 0x80, PT ;  /* 0x000000802300780c */ /* 0x000fe40003fc4270 */
        /* <DEDUP_REMOVED lines=37> */
[----:B------:R0:W-:Y:S01]  /*53e0*/  MUFU.TANH R57, R31 ;  /* 0x0000001f00397308 */ /* 0x0001e20000002400 */
[----:B-1----:R-:W-:-:S04]  /*53f0*/  FSEL R170, R123, -INF , P2 ;  /* 0xff8000007baa7808 */ /* 0x002fc80001000000 */
[----:B------:R-:W-:-:S03]  /*5400*/  FMNMX.FTZ R133, R170, R133, !PT ;  /* 0x00000085aa857209 */ /* 0x000fc60007810000 */
[----:B------:R-:W1:Y:S01]  /*5410*/  MUFU.TANH R127, R127 ;  /* 0x0000007f007f7308 */ /* 0x000e620000002400 */
[----:B0-----:R-:W-:Y:S02]  /*5420*/  FMNMX.FTZ R31, R24, R29, !PT ;  /* 0x0000001d181f7209 */ /* 0x001fe40007810000 */
[----:B---3--:R-:W-:Y:S02]  /*5430*/  FSEL R96, R47, -INF , P2 ;  /* 0xff8000002f607808 */ /* 0x008fe40001000000 */
[----:B------:R-:W-:Y:S02]  /*5440*/  FMNMX.FTZ R31, R28, R31, !PT ;  /* 0x0000001f1c1f7209 */ /* 0x000fe40007810000 */
[----:B------:R-:W-:Y:S01]  /*5450*/  ISETP.GT.AND P2, PT, R35, 0xa8, PT ;  /* 0x000000a82300780c */ /* 0x000fe20003f44270 */
[----:B------:R-:W0:Y:S01]  /*5460*/  MUFU.TANH R37, R37 ;  /* 0x0000002500257308 */ /* 0x000e220000002400 */
[----:B------:R-:W-:Y:S02]  /*5470*/  FMNMX.FTZ R31, R32, R31, !PT ;  /* 0x0000001f201f7209 */ /* 0x000fe40007810000 */
[----:B------:R-:W-:-:S02]  /*5480*/  FMNMX.FTZ R133, R172, R133, !PT ;  /* 0x00000085ac857209 */ /* 0x000fc40007810000 */
[----:B------:R-:W-:Y:S02]  /*5490*/  FMNMX.FTZ R31, R34, R31, !PT ;  /* 0x0000001f221f7209 */ /* 0x000fe40007810000 */
[----:B------:R-:W-:Y:S01]  /*54a0*/  FSEL R196, R13, -INF , P2 ;  /* 0xff8000000dc47808 */ /* 0x000fe20001000000 */
[----:B------:R-:W3:Y:S01]  /*54b0*/  MUFU.TANH R129, R129 ;  /* 0x0000008100817308 */ /* 0x000ee20000002400 */
[----:B------:R-:W-:Y:S02]  /*54c0*/  FMNMX.FTZ R35, R36, R31, !PT ;  /* 0x0000001f24237209 */ /* 0x000fe40007810000 */
[----:B-1----:R-:W-:Y:S02]  /*54d0*/  FSEL R174, R127, -INF , P6 ;  /* 0xff8000007fae7808 */ /* 0x002fe40003000000 */
[----:B------:R-:W-:Y:S02]  /*54e0*/  FMNMX.FTZ R35, R40, R35, !PT ;  /* 0x0000002328237209 */ /* 0x000fe40007810000 */
[----:B------:R-:W-:Y:S01]  /*54f0*/  FMNMX.FTZ R133, R174, R133, !PT ;  /* 0x00000085ae857209 */ /* 0x000fe20007810000 */
[----:B------:R-:W1:Y:S01]  /*5500*/  MUFU.TANH R131, R131 ;  /* 0x0000008300837308 */ /* 0x000e620000002400 */
[----:B------:R-:W-:-:S02]  /*5510*/  FMNMX.FTZ R35, R42, R35, !PT ;  /* 0x000000232a237209 */ /* 0x000fc40007810000 */
[----:B0-----:R-:W-:Y:S02]  /*5520*/  FSEL R190, R37, -INF , P5 ;  /* 0xff80000025be7808 */ /* 0x001fe40002800000 */
[----:B------:R-:W-:Y:S02]  /*5530*/  FMNMX.FTZ R35, R44, R35, !PT ;  /* 0x000000232c237209 */ /* 0x000fe40007810000 */
[----:B------:R-:W-:Y:S01]  /*5540*/  FMNMX.FTZ R133, R190, R133, !PT ;  /* 0x00000085be857209 */ /* 0x000fe20007810000 */
[----:B------:R0:W-:Y:S01]  /*5550*/  MUFU.TANH R49, R39 ;  /* 0x0000002700317308 */ /* 0x0001e20000002400 */
[----:B------:R-:W-:Y:S02]  /*5560*/  FMNMX.FTZ R37, R46, R35, !PT ;  /* 0x000000232e257209 */ /* 0x000fe40007810000 */
[----:B---3--:R-:W-:Y:S02]  /*5570*/  FSEL R192, R129, -INF , P4 ;  /* 0xff80000081c07808 */ /* 0x008fe40002000000 */
[----:B------:R-:W-:-:S02]  /*5580*/  FMNMX.FTZ R37, R48, R37, !PT ;  /* 0x0000002530257209 */ /* 0x000fc40007810000 */
[----:B------:R-:W-:Y:S01]  /*5590*/  FMNMX.FTZ R133, R192, R133, !PT ;  /* 0x00000085c0857209 */ /* 0x000fe20007810000 */
[----:B------:R-:W3:Y:S01]  /*55a0*/  MUFU.TANH R47, R38 ;  /* 0x00000026002f7308 */ /* 0x000ee20000002400 */
[----:B------:R-:W-:Y:S02]  /*55b0*/  FMNMX.FTZ R37, R50, R37, !PT ;  /* 0x0000002532257209 */ /* 0x000fe40007810000 */
[----:B-1----:R-:W-:Y:S02]  /*55c0*/  FSEL R194, R131, -INF , P3 ;  /* 0xff80000083c27808 */ /* 0x002fe40001800000 */
[----:B------:R-:W-:Y:S02]  /*55d0*/  FMNMX.FTZ R37, R52, R37, !PT ;  /* 0x0000002534257209 */ /* 0x000fe40007810000 */
[----:B------:R-:W-:Y:S01]  /*55e0*/  FMNMX.FTZ R133, R194, R133, !PT ;  /* 0x00000085c2857209 */ /* 0x000fe20007810000 */
[----:B------:R-:W1:Y:S01]  /*55f0*/  MUFU.TANH R51, R26 ;  /* 0x0000001a00337308 */ /* 0x000e620000002400 */
[----:B0-----:R-:W-:-:S02]  /*5600*/  FMNMX.FTZ R39, R54, R37, !PT ;  /* 0x0000002536277209 */ /* 0x001fc40007810000 */
[----:B------:R-:W-:Y:S02]  /*5610*/  FMNMX.FTZ R133, R196, R133, !PT ;  /* 0x00000085c4857209 */ /* 0x000fe40007810000 */
[----:B------:R-:W-:Y:S02]  /*5620*/  FMNMX.FTZ R39, R56, R39, !PT ;  /* 0x0000002738277209 */ /* 0x000fe40007810000 */
[----:B------:R-:W-:Y:S01]  /*5630*/  FMNMX.FTZ R133, R198, R133, !PT ;  /* 0x00000085c6857209 */ /* 0x000fe20007810000 */
[----:B------:R-:W0:Y:S01]  /*5640*/  MUFU.TANH R53, R27 ;  /* 0x0000001b00357308 */ /* 0x000e220000002400 */
[----:B------:R-:W-:-:S03]  /*5650*/  FMNMX.FTZ R39, R58, R39, !PT ;  /* 0x000000273a277209 */ /* 0x000fc60007810000 */
[----:B------:R-:W4:Y:S01]  /*5660*/  SHFL.BFLY PT, R88, R133, 0x2, 0x1f ;  /* 0x0c401f0085587f89 */ /* 0x000f2200000e0000 */
[----:B------:R-:W-:-:S03]  /*5670*/  FMNMX.FTZ R39, R64, R39, !PT ;  /* 0x0000002740277209 */ /* 0x000fc60007810000 */
[----:B------:R-:W5:Y:S01]  /*5680*/  MUFU.TANH R55, R30 ;  /* 0x0000001e00377308 */ /* 0x000f620000002400 */
[----:B------:R-:W-:-:S04]  /*5690*/  FMNMX.FTZ R41, R60, R39, !PT ;  /* 0x000000273c297209 */ /* 0x000fc80007810000 */
[----:B------:R-:W-:-:S04]  /*56a0*/  FMNMX.FTZ R41, R62, R41, !PT ;  /* 0x000000293e297209 */ /* 0x000fc80007810000 */
[----:B------:R-:W-:-:S04]  /*56b0*/  FMNMX.FTZ R43, R66, R41, !PT ;  /* 0x00000029422b7209 */ /* 0x000fc80007810000 */
[----:B------:R-:W-:-:S04]  /*56c0*/  FMNMX.FTZ R43, R68, R43, !PT ;  /* 0x0000002b442b7209 */ /* 0x000fc80007810000 */
[----:B------:R-:W-:Y:S02]  /*56d0*/  FMNMX.FTZ R43, R70, R43, !PT ;  /* 0x0000002b462b7209 */ /* 0x000fe40007810000 */
[----:B----4-:R-:W-:Y:S02]  /*56e0*/  FMNMX.FTZ R13, R133, R88, !PT ;  /* 0x00000058850d7209 */ /* 0x010fe40007810000 */
        /* <DEDUP_REMOVED lines=8> */
[----:B----4-:R-:W-:Y:S02]  /*5770*/  FMNMX.FTZ R88, R13, R88, !PT ;  /* 0x000000580d587209 */ /* 0x010fe40007810000 */
[----:B------:R-:W-:Y:S02]  /*5780*/  FMNMX.FTZ R59, R86, R45, !PT ;  /* 0x0000002d563b7209 */ /* 0x000fe40007810000 */
[C---:B------:R-:W-:Y:S01]  /*5790*/  FSETP.NEU.FTZ.AND P0, PT, R88.reuse, -INF , PT ;  /* 0xff8000005800780b */ /* 0x040fe20003f1d000 */
[----:B------:R-:W-:Y:S01]  /*57a0*/  FMUL.FTZ R33, R88, R89 ;  /* 0x0000005958217220 */ /* 0x000fe20000410000 */
[----:B------:R-:W-:-:S04]  /*57b0*/  FMNMX.FTZ R59, R92, R59, !PT ;  /* 0x0000003b5c3b7209 */ /* 0x000fc80007810000 */
[----:B------:R-:W-:Y:S02]  /*57c0*/  FMNMX.FTZ R59, R94, R59, !PT ;  /* 0x0000003b5e3b7209 */ /* 0x000fe40007810000 */
[----:B------:R-:W-:Y:S02]  /*57d0*/  FSEL R33, R33, RZ, P0 ;  /* 0x000000ff21217208 */ /* 0x000fe40000000000 */
[----:B------:R-:W-:Y:S02]  /*57e0*/  FMNMX.FTZ R59, R96, R59, !PT ;  /* 0x0000003b603b7209 */ /* 0x000fe40007810000 */
[----:B------:R-:W-:Y:S01]  /*57f0*/  ISETP.NE.AND P0, PT, R117, RZ, PT ;  /* 0x000000ff7500720c */ /* 0x000fe20003f05270 */
[-CC-:B------:R-:W-:Y:S01]  /*5800*/  FFMA.FTZ R15, R104, R89.reuse, -R33.reuse ;  /* 0x00000059680f7223 */ /* 0x180fe20000010821 */
[----:B---3--:R-:W-:Y:S01]  /*5810*/  FSEL R104, R47, -INF , P6 ;  /* 0xff8000002f687808 */ /* 0x008fe20003000000 */
        /* <DEDUP_REMOVED lines=11> */
[----:B0-----:R-:W-:Y:S01]  /*58d0*/  FSEL R108, R53, -INF , P3 ;  /* 0xff800000356c7808 */ /* 0x001fe20001800000 */
[--C-:B------:R-:W-:Y:S01]  /*58e0*/  FFMA.FTZ R176, R25, R89, -R33.reuse ;  /* 0x0000005919b07223 */ /* 0x100fe20000010821 */
[----:B------:R-:W-:Y:S01]  /*58f0*/  FMNMX.FTZ R59, R114, R59, !PT ;  /* 0x0000003b723b7209 */ /* 0x000fe20007810000 */
[----:B------:R0:W-:Y:S01]  /*5900*/  MUFU.EX2 R35, R90 ;  /* 0x0000005a00237308 */ /* 0x0001e20000000800 */
[----:B-----5:R-:W-:Y:S01]  /*5910*/  FSEL R116, R55, -INF , P2 ;  /* 0xff80000037747808 */ /* 0x020fe20001000000 */
[--C-:B------:R-:W-:Y:S01]  /*5920*/  FFMA.FTZ R180, R118, R89, -R33.reuse ;  /* 0x0000005976b47223 */ /* 0x100fe20000010821 */
[----:B------:R-:W-:Y:S01]  /*5930*/  FMNMX.FTZ R59, R108, R59, !PT ;  /* 0x0000003b6c3b7209 */ /* 0x000fe20007810000 */
[-CC-:B------:R-:W-:Y:S01]  /*5940*/  FFMA.FTZ R182, R100, R89.reuse, -R33.reuse ;  /* 0x0000005964b67223 */ /* 0x180fe20000010821 */
[----:B------:R-:W-:Y:S01]  /*5950*/  FSEL R110, R57, -INF , P1 ;  /* 0xff800000396e7808 */ /* 0x000fe20000800000 */
        /* <DEDUP_REMOVED lines=8> */
[-CC-:B------:R-:W-:Y:S01]  /*59e0*/  FFMA.FTZ R188, R146, R89.reuse, -R33.reuse ;  /* 0x0000005992bc7223 */ /* 0x180fe20000010821 */
[-CC-:B------:R-:W-:Y:S01]  /*59f0*/  FFMA.FTZ R132, R132, R89.reuse, -R33.reuse ;  /* 0x0000005984847223 */ /* 0x180fe20000010821 */
[----:B0-----:R-:W0:Y:S01]  /*5a00*/  SHFL.BFLY PT, R90, R59, 0x2, 0x1f ;  /* 0x0c401f003b5a7f89 */ /* 0x001e2200000e0000 */
        /* <DEDUP_REMOVED lines=9> */
[-CC-:B------:R-:W-:Y:S01]  /*5aa0*/  FFMA.FTZ R136, R136, R89.reuse, -R33.reuse ;  /* 0x0000005988887223 */ /* 0x180fe20000010821 */
[-CC-:B------:R-:W-:Y:S01]  /*5ab0*/  FFMA.FTZ R102, R152, R89.reuse, -R33.reuse ;  /* 0x0000005998667223 */ /* 0x180fe20000010821 */
[-CC-:B------:R-:W-:Y:S01]  /*5ac0*/  FFMA.FTZ R200, R154, R89.reuse, -R33.reuse ;  /* 0x000000599ac87223 */ /* 0x180fe20000010821 */
[-CC-:B------:R-:W-:Y:S01]  /*5ad0*/  FFMA.FTZ R156, R156, R89.reuse, -R33.reuse ;  /* 0x000000599c9c7223 */ /* 0x180fe20000010821 */
[-CC-:B------:R-:W-:Y:S01]  /*5ae0*/  FFMA.FTZ R202, R158, R89.reuse, -R33.reuse ;  /* 0x000000599eca7223 */ /* 0x180fe20000010821 */
[-CC-:B------:R-:W-:Y:S01]  /*5af0*/  FFMA.FTZ R47, R160, R89.reuse, -R33.reuse ;  /* 0x00000059a02f7223 */ /* 0x180fe20000010821 */
[-CC-:B------:R-:W-:Y:S01]  /*5b00*/  FFMA.FTZ R206, R162, R89.reuse, -R33.reuse ;  /* 0x00000059a2ce7223 */ /* 0x180fe20000010821 */
[----:B------:R-:W4:Y:S01]  /*5b10*/  MUFU.EX2 R15, R15 ;  /* 0x0000000f000f7308 */ /* 0x000f220000000800 */
[-CC-:B------:R-:W-:Y:S01]  /*5b20*/  FFMA.FTZ R51, R164, R89.reuse, -R33.reuse ;  /* 0x00000059a4337223 */ /* 0x180fe20000010821 */
[-CC-:B------:R-:W-:Y:S01]  /*5b30*/  FFMA.FTZ R208, R166, R89.reuse, -R33.reuse ;  /* 0x00000059a6d07223 */ /* 0x180fe20000010821 */
[-CC-:B------:R-:W-:Y:S01]  /*5b40*/  FFMA.FTZ R53, R120, R89.reuse, -R33.reuse ;  /* 0x0000005978357223 */ /* 0x180fe20000010821 */
[-CC-:B------:R-:W-:Y:S01]  /*5b50*/  FFMA.FTZ R210, R168, R89.reuse, -R33.reuse ;  /* 0x00000059a8d27223 */ /* 0x180fe20000010821 */
[-CC-:B------:R-:W-:Y:S01]  /*5b60*/  FFMA.FTZ R55, R122, R89.reuse, -R33.reuse ;  /* 0x000000597a377223 */ /* 0x180fe20000010821 */
[-CC-:B------:R-:W-:Y:S01]  /*5b70*/  FFMA.FTZ R212, R170, R89.reuse, -R33.reuse ;  /* 0x00000059aad47223 */ /* 0x180fe20000010821 */
[----:B0-----:R-:W-:Y:S01]  /*5b80*/  FMNMX.FTZ R61, R59, R90, !PT ;  /* 0x0000005a3b3d7209 */ /* 0x001fe20007810000 */
[----:B------:R-:W0:Y:S01]  /*5b90*/  MUFU.EX2 R180, R180 ;  /* 0x000000b400b47308 */ /* 0x000e220000000800 */
[-CC-:B------:R-:W-:Y:S01]  /*5ba0*/  FFMA.FTZ R57, R172, R89.reuse, -R33.reuse ;  /* 0x00000059ac397223 */ /* 0x180fe20000010821 */
[-CC-:B------:R-:W-:Y:S01]  /*5bb0*/  FFMA.FTZ R214, R174, R89.reuse, -R33.reuse ;  /* 0x00000059aed67223 */ /* 0x180fe20000010821 */
[-CC-:B------:R-:W-:Y:S01]  /*5bc0*/  FFMA.FTZ R59, R190, R89.reuse, -R33.reuse ;  /* 0x00000059be3b7223 */ /* 0x180fe20000010821 */
[----:B------:R-:W5:Y:S01]  /*5bd0*/  SHFL.BFLY PT, R90, R61, 0x1, 0x1f ;  /* 0x0c201f003d5a7f89 */ /* 0x000f6200000e0000 */
[-CC-:B------:R-:W-:Y:S01]  /*5be0*/  FFMA.FTZ R216, R192, R89.reuse, -R33.reuse ;  /* 0x00000059c0d87223 */ /* 0x180fe20000010821 */
[-CC-:B------:R-:W-:Y:S01]  /*5bf0*/  FFMA.FTZ R194, R194, R89.reuse, -R33.reuse ;  /* 0x00000059c2c27223 */ /* 0x180fe20000010821 */
[-CC-:B------:R-:W-:Y:S01]  /*5c00*/  FFMA.FTZ R218, R196, R89.reuse, -R33.reuse ;  /* 0x00000059c4da7223 */ /* 0x180fe20000010821 */
[----:B------:R-:W2:Y:S01]  /*5c10*/  MUFU.EX2 R21, R21 ;  /* 0x0000001500157308 */ /* 0x000ea20000000800 */
[----:B------:R-:W-:Y:S01]  /*5c20*/  FFMA.FTZ R33, R198, R89, -R33 ;  /* 0x00000059c6217223 */ /* 0x000fe20000010821 */
[----:B------:R-:W-:-:S06]  /*5c30*/  ISETP.GE.AND P2, PT, R113, 0xb1, PT ;  /* 0x000000b17100780c */ /* 0x000fcc0003f46270 */
[----:B------:R-:W2:Y:S08]  /*5c40*/  MUFU.EX2 R182, R182 ;  /* 0x000000b600b67308 */ /* 0x000eb00000000800 */
[----:B------:R-:W2:Y:S01]  /*5c50*/  MUFU.EX2 R25, R25 ;  /* 0x0000001900197308 */ /* 0x000ea20000000800 */
[----:B-----5:R-:W-:-:S04]  /*5c60*/  FMNMX.FTZ R90, R61, R90, !PT ;  /* 0x0000005a3d5a7209 */ /* 0x020fc80007810000 */
[C---:B------:R-:W-:Y:S01]  /*5c70*/  FSETP.NEU.FTZ.AND P1, PT, R90.reuse, -INF , PT ;  /* 0xff8000005a00780b */ /* 0x040fe20003f3d000 */
[----:B------:R-:W-:Y:S02]  /*5c80*/  FMUL.FTZ R63, R90, R89 ;  /* 0x000000595a3f7220 */ /* 0x000fe40000410000 */
[----:B------:R-:W5:Y:S03]  /*5c90*/  MUFU.EX2 R184, R184 ;  /* 0x000000b800b87308 */ /* 0x000f660000000800 */
[----:B------:R-:W-:Y:S02]  /*5ca0*/  FSEL R63, R63, RZ, P1 ;  /* 0x000000ff3f3f7208 */ /* 0x000fe40000800000 */
[----:B------:R-:W-:-:S03]  /*5cb0*/  ISETP.NE.AND P1, PT, R22, RZ, PT ;  /* 0x000000ff1600720c */ /* 0x000fc60003f25270 */
[----:B------:R-:W-:Y:S01]  /*5cc0*/  MUFU.EX2 R27, R27 ;  /* 0x0000001b001b7308 */ /* 0x000fe20000000800 */
[-CC-:B------:R-:W-:Y:S01]  /*5cd0*/  FFMA.FTZ R177, R10, R89.reuse, -R63.reuse ;  /* 0x000000590ab17223 */ /* 0x180fe2000001083f */
[-C--:B------:R-:W-:Y:S01]  /*5ce0*/  FFMA.FTZ R10, R11, R89.reuse, -R63 ;  /* 0x000000590b0a7223 */ /* 0x080fe2000001083f */
[----:B-1----:R-:W-:Y:S01]  /*5cf0*/  FADD.FTZ R11, R176, R13 ;  /* 0x0000000db00b7221 */ /* 0x002fe20000010000 */
[-CC-:B------:R-:W-:Y:S01]  /*5d00*/  FFMA.FTZ R189, R44, R89.reuse, -R63.reuse ;  /* 0x000000592cbd7223 */ /* 0x180fe2000001083f */
[-CC-:B------:R-:W-:Y:S01]  /*5d10*/  FFMA.FTZ R179, R12, R89.reuse, -R63.reuse ;  /* 0x000000590cb37223 */ /* 0x180fe2000001083f */
[-C--:B------:R-:W-:Y:S01]  /*5d20*/  FFMA.FTZ R12, R14, R89.reuse, -R63 ;  /* 0x000000590e0c7223 */ /* 0x080fe2000001083f */
[----:B---3--:R-:W-:Y:S01]  /*5d30*/  FADD.FTZ R44, R178, R11 ;  /* 0x0000000bb22c7221 */ /* 0x008fe20000010000 */
[----:B------:R-:W-:Y:S01]  /*5d40*/  MUFU.EX2 R177, R177 ;  /* 0x000000b100b17308 */ /* 0x000fe20000000800 */
[-CC-:B------:R-:W-:Y:S01]  /*5d50*/  FFMA.FTZ R181, R20, R89.reuse, -R63.reuse ;  /* 0x0000005914b57223 */ /* 0x180fe2000001083f */
[-CC-:B------:R-:W-:Y:S01]  /*5d60*/  FFMA.FTZ R20, R32, R89.reuse, -R63.reuse ;  /* 0x0000005920147223 */ /* 0x180fe2000001083f */
[----:B----4-:R-:W-:Y:S01]  /*5d70*/  FADD.FTZ R11, R15, R44 ;  /* 0x0000002c0f0b7221 */ /* 0x010fe20000010000 */
[-CC-:B------:R-:W-:Y:S01]  /*5d80*/  FFMA.FTZ R32, R46, R89.reuse, -R63.reuse ;  /* 0x000000592e207223 */ /* 0x180fe2000001083f */
[-CC-:B------:R-:W-:Y:S01]  /*5d90*/  FFMA.FTZ R14, R24, R89.reuse, -R63.reuse ;  /* 0x00000059180e7223 */ /* 0x180fe2000001083f */
[-C--:B------:R-:W-:Y:S01]  /*5da0*/  FFMA.FTZ R183, R28, R89.reuse, -R63 ;  /* 0x000000591cb77223 */ /* 0x080fe2000001083f */
[----:B0-----:R-:W-:Y:S01]  /*5db0*/  FADD.FTZ R44, R180, R11 ;  /* 0x0000000bb42c7221 */ /* 0x001fe20000010000 */
[----:B------:R-:W0:Y:S01]  /*5dc0*/  MUFU.EX2 R10, R10 ;  /* 0x0000000a000a7308 */ /* 0x000e220000000800 */
[-CC-:B------:R-:W-:Y:S01]  /*5dd0*/  FFMA.FTZ R191, R48, R89.reuse, -R63.reuse ;  /* 0x0000005930bf7223 */ /* 0x180fe2000001083f */
[-CC-:B------:R-:W-:Y:S01]  /*5de0*/  FFMA.FTZ R185, R34, R89.reuse, -R63.reuse ;  /* 0x0000005922b97223 */ /* 0x180fe2000001083f */
[----:B--2---:R-:W-:Y:S01]  /*5df0*/  FADD.FTZ R11, R21, R44 ;  /* 0x0000002c150b7221 */ /* 0x004fe20000010000 */
[-CC-:B------:R-:W-:Y:S01]  /*5e00*/  FFMA.FTZ R34, R50, R89.reuse, -R63.reuse ;  /* 0x0000005932227223 */ /* 0x180fe2000001083f */
[-CC-:B------:R-:W-:Y:S01]  /*5e10*/  FFMA.FTZ R24, R36, R89.reuse, -R63.reuse ;  /* 0x0000005924187223 */ /* 0x180fe2000001083f */
[-C--:B------:R-:W-:Y:S01]  /*5e20*/  FFMA.FTZ R187, R40, R89.reuse, -R63 ;  /* 0x0000005928bb7223 */ /* 0x080fe2000001083f */
[----:B------:R-:W-:Y:S01]  /*5e30*/  FADD.FTZ R46, R182, R11 ;  /* 0x0000000bb62e7221 */ /* 0x000fe20000010000 */
[----:B------:R-:W1:Y:S01]  /*5e40*/  MUFU.EX2 R179, R179 ;  /* 0x000000b300b37308 */ /* 0x000e620000000800 */
[-CC-:B------:R-:W-:Y:S01]  /*5e50*/  FFMA.FTZ R28, R42, R89.reuse, -R63.reuse ;  /* 0x000000592a1c7223 */ /* 0x180fe2000001083f */
[----:B------:R-:W-:Y:S01]  /*5e60*/  FFMA.FTZ R193, R52, R89, -R63 ;  /* 0x0000005934c17223 */ /* 0x000fe2000001083f */
[----:B------:R-:W-:Y:S01]  /*5e70*/  FADD.FTZ R11, R25, R46 ;  /* 0x0000002e190b7221 */ /* 0x000fe20000010000 */
[----:B------:R-:W-:-:S02]  /*5e80*/  @P1 VIADD R3, R3, 0x34840 ;  /* 0x0003484003031836 */ /* 0x000fc40000000000 */
[-CC-:B------:R-:W-:Y:S01]  /*5e90*/  FFMA.FTZ R36, R54, R89.reuse, -R63.reuse ;  /* 0x0000005936247223 */ /* 0x180fe2000001083f */
[-C--:B------:R-:W-:Y:S01]  /*5ea0*/  FFMA.FTZ R195, R56, R89.reuse, -R63 ;  /* 0x0000005938c37223 */ /* 0x080fe2000001083f */
[----:B-----5:R-:W-:Y:S01]  /*5eb0*/  FADD.FTZ R46, R184, R11 ;  /* 0x0000000bb82e7221 */ /* 0x020fe20000010000 */
[----:B------:R-:W2:Y:S01]  /*5ec0*/  MUFU.EX2 R186, R186 ;  /* 0x000000ba00ba7308 */ /* 0x000ea20000000800 */
[----:B0-----:R-:W-:Y:S01]  /*5ed0*/  FADD.FTZ R48, R177, R10 ;  /* 0x0000000ab1307221 */ /* 0x001fe20000010000 */
[----:B------:R-:W-:Y:S01]  /*5ee0*/  @P1 PRMT R3, R135, 0x654, R3 ;  /* 0x0000065487031816 */ /* 0x000fe20000000003 */
[----:B------:R-:W-:Y:S01]  /*5ef0*/  FADD.FTZ R65, R27, R46 ;  /* 0x0000002e1b417221 */ /* 0x000fe20000010000 */
[-CC-:B------:R-:W-:Y:S01]  /*5f00*/  FFMA.FTZ R40, R58, R89.reuse, -R63.reuse ;  /* 0x000000593a287223 */ /* 0x180fe2000001083f */
[-CC-:B------:R-:W-:Y:S01]  /*5f10*/  FFMA.FTZ R197, R64, R89.reuse, -R63.reuse ;  /* 0x0000005940c57223 */ /* 0x180fe2000001083f */
[----:B------:R0:W-:Y:S01]  /*5f20*/  @P1 SYNCS.ARRIVE.TRANS64.RED.A1T0 RZ, [R3+URZ], RZ ;  /* 0x000000ff03ff19a7 */ /* 0x0001e2000810043f */
[-CC-:B------:R-:W-:Y:S01]  /*5f30*/  FFMA.FTZ R42, R60, R89.reuse, -R63.reuse ;  /* 0x000000593c2a7223 */ /* 0x180fe2000001083f */
[----:B------:R-:W3:Y:S01]  /*5f40*/  MUFU.EX2 R12, R12 ;  /* 0x0000000c000c7308 */ /* 0x000ee20000000800 */
[----:B-1----:R-:W-:Y:S01]  /*5f50*/  FADD.FTZ R11, R179, R48 ;  /* 0x00000030b30b7221 */ /* 0x002fe20000010000 */
[-CC-:B------:R-:W-:Y:S01]  /*5f60*/  FFMA.FTZ R199, R62, R89.reuse, -R63.reuse ;  /* 0x000000593ec77223 */ /* 0x180fe2000001083f */
[-CC-:B------:R-:W-:Y:S01]  /*5f70*/  FFMA.FTZ R44, R66, R89.reuse, -R63.reuse ;  /* 0x00000059422c7223 */ /* 0x180fe2000001083f */
[-CC-:B------:R-:W-:Y:S01]  /*5f80*/  FFMA.FTZ R201, R68, R89.reuse, -R63.reuse ;  /* 0x0000005944c97223 */ /* 0x180fe2000001083f */
[-CC-:B------:R-:W-:Y:S01]  /*5f90*/  FFMA.FTZ R46, R70, R89.reuse, -R63.reuse ;  /* 0x00000059462e7223 */ /* 0x180fe2000001083f */
[-CC-:B------:R-:W-:Y:S01]  /*5fa0*/  FFMA.FTZ R203, R72, R89.reuse, -R63.reuse ;  /* 0x0000005948cb7223 */ /* 0x180fe2000001083f */
[-C--:B------:R-:W-:Y:S01]  /*5fb0*/  FFMA.FTZ R205, R78, R89.reuse, -R63 ;  /* 0x000000594ecd7223 */ /* 0x080fe2000001083f */
[----:B------:R-:W1:Y:S01]  /*5fc0*/  MUFU.EX2 R29, R126 ;  /* 0x0000007e001d7308 */ /* 0x000e620000000800 */
[----:B--2---:R-:W-:Y:S01]  /*5fd0*/  FADD.FTZ R50, R186, R65 ;  /* 0x00000041ba327221 */ /* 0x004fe20000010000 */
[-CC-:B------:R-:W-:Y:S01]  /*5fe0*/  FFMA.FTZ R207, R80, R89.reuse, -R63.reuse ;  /* 0x0000005950cf7223 */ /* 0x180fe2000001083f */
[-CC-:B------:R-:W-:Y:S01]  /*5ff0*/  FFMA.FTZ R82, R82, R89.reuse, -R63.reuse ;  /* 0x0000005952527223 */ /* 0x180fe2000001083f */
[-CC-:B------:R-:W-:Y:S01]  /*6000*/  FFMA.FTZ R84, R84, R89.reuse, -R63.reuse ;  /* 0x0000005954547223 */ /* 0x180fe2000001083f */
[-CC-:B------:R-:W-:Y:S01]  /*6010*/  FFMA.FTZ R86, R86, R89.reuse, -R63.reuse ;  /* 0x0000005956567223 */ /* 0x180fe2000001083f */
[-CC-:B------:R-:W-:Y:S01]  /*6020*/  FFMA.FTZ R92, R92, R89.reuse, -R63.reuse ;  /* 0x000000595c5c7223 */ /* 0x180fe2000001083f */
[-C--:B------:R-:W-:Y:S01]  /*6030*/  FFMA.FTZ R94, R94, R89.reuse, -R63 ;  /* 0x000000595e5e7223 */ /* 0x080fe2000001083f */
[----:B------:R-:W2:Y:S01]  /*6040*/  MUFU.EX2 R181, R181 ;  /* 0x000000b500b57308 */ /* 0x000ea20000000800 */
[----:B---3--:R-:W-:Y:S01]  /*6050*/  FADD.FTZ R48, R12, R11 ;  /* 0x0000000b0c307221 */ /* 0x008fe20000010000 */
[-CC-:B------:R-:W-:Y:S01]  /*6060*/  FFMA.FTZ R96, R96, R89.reuse, -R63.reuse ;  /* 0x0000005960607223 */ /* 0x180fe2000001083f */
[-CC-:B------:R-:W-:Y:S01]  /*6070*/  FFMA.FTZ R98, R98, R89.reuse, -R63.reuse ;  /* 0x0000005962627223 */ /* 0x180fe2000001083f */
[-CC-:B------:R-:W-:Y:S01]  /*6080*/  FFMA.FTZ R104, R104, R89.reuse, -R63.reuse ;  /* 0x0000005968687223 */ /* 0x180fe2000001083f */
[-CC-:B------:R-:W-:Y:S01]  /*6090*/  FFMA.FTZ R106, R106, R89.reuse, -R63.reuse ;  /* 0x000000596a6a7223 */ /* 0x180fe2000001083f */
[-CC-:B------:R-:W-:Y:S01]  /*60a0*/  FFMA.FTZ R114, R114, R89.reuse, -R63.reuse ;  /* 0x0000005972727223 */ /* 0x180fe2000001083f */
[--C-:B------:R-:W-:Y:S01]  /*60b0*/  FFMA.FTZ R108, R108, R89, -R63.reuse ;  /* 0x000000596c6c7223 */ /* 0x100fe2000001083f */
[----:B------:R-:W3:Y:S01]  /*60c0*/  MUFU.EX2 R188, R188 ;  /* 0x000000bc00bc7308 */ /* 0x000ee20000000800 */
[----:B-1----:R-:W-:Y:S01]  /*60d0*/  FADD.FTZ R65, R29, R50 ;  /* 0x000000321d417221 */ /* 0x002fe20000010000 */
[----:B------:R-:W-:Y:S01]  /*60e0*/  F2FP.BF16.F32.PACK_AB R177, R10, R177 ;  /* 0x000000b10ab1723e */ /* 0x000fe200000010ff */
[----:B------:R-:W-:Y:S01]  /*60f0*/  FFMA.FTZ R116, R116, R89, -R63 ;  /* 0x0000005974747223 */ /* 0x000fe2000001083f */
[----:B------:R-:W-:-:S02]  /*6100*/  F2FP.BF16.F32.PACK_AB R182, R25, R182 ;  /* 0x000000b619b6723e */ /* 0x000fc400000010ff */
[----:B------:R-:W-:Y:S02]  /*6110*/  CS2R R80, SRZ ;  /* 0x0000000000507805 */ /* 0x000fe4000001ff00 */
[----:B------:R-:W-:Y:S02]  /*6120*/  F2FP.BF16.F32.PACK_AB R184, R27, R184 ;  /* 0x000000b81bb8723e */ /* 0x000fe400000010ff */
[----:B------:R-:W-:Y:S01]  /*6130*/  CS2R R78, SRZ ;  /* 0x00000000004e7805 */ /* 0x000fe2000001ff00 */
[----:B------:R-:W1:Y:S01]  /*6140*/  MUFU.EX2 R14, R14 ;  /* 0x0000000e000e7308 */ /* 0x000e620000000800 */
[----:B--2---:R-:W-:Y:S01]  /*6150*/  FADD.FTZ R11, R181, R48 ;  /* 0x00000030b50b7221 */ /* 0x004fe20000010000 */
[----:B------:R-:W-:Y:S02]  /*6160*/  F2FP.BF16.F32.PACK_AB R186, R29, R186 ;  /* 0x000000ba1dba723e */ /* 0x000fe400000010ff */
[----:B------:R-:W-:Y:S02]  /*6170*/  CS2R R72, SRZ ;  /* 0x0000000000487805 */ /* 0x000fe4000001ff00 */
[----:B------:R-:W-:-:S02]  /*6180*/  F2FP.BF16.F32.PACK_AB R176, R13, R176 ;  /* 0x000000b00db0723e */ /* 0x000fc400000010ff */
[----:B------:R-:W-:Y:S02]  /*6190*/  CS2R R70, SRZ ;  /* 0x0000000000467805 */ /* 0x000fe4000001ff00 */
[----:B------:R-:W-:Y:S02]  /*61a0*/  F2FP.BF16.F32.PACK_AB R178, R15, R178 ;  /* 0x000000b20fb2723e */ /* 0x000fe400000010ff */
[----:B------:R-:W-:Y:S01]  /*61b0*/  CS2R R68, SRZ ;  /* 0x0000000000447805 */ /* 0x000fe2000001ff00 */
[----:B------:R-:W2:Y:S01]  /*61c0*/  MUFU.EX2 R31, R132 ;  /* 0x00000084001f7308 */ /* 0x000ea20000000800 */
[----:B---3--:R-:W-:Y:S01]  /*61d0*/  FADD.FTZ R48, R188, R65 ;  /* 0x00000041bc307221 */ /* 0x008fe20000010000 */
[----:B------:R-:W-:Y:S02]  /*61e0*/  F2FP.BF16.F32.PACK_AB R180, R21, R180 ;  /* 0x000000b415b4723e */ /* 0x000fe400000010ff */
[----:B------:R-:W-:Y:S02]  /*61f0*/  CS2R R66, SRZ ;  /* 0x0000000000427805 */ /* 0x000fe4000001ff00 */
[----:B------:R-:W-:-:S02]  /*6200*/  F2FP.BF16.F32.PACK_AB R179, R12, R179 ;  /* 0x000000b30cb3723e */ /* 0x000fc400000010ff */
[----:B------:R-:W3:Y:S01]  /*6210*/  MUFU.EX2 R183, R183 ;  /* 0x000000b700b77308 */ /* 0x000ee20000000800 */
[C---:B-1----:R-:W-:Y:S01]  /*6220*/  FADD.FTZ R50, R14.reuse, R11 ;  /* 0x0000000b0e327221 */ /* 0x042fe20000010000 */
[----:B------:R-:W-:-:S06]  /*6230*/  F2FP.BF16.F32.PACK_AB R181, R14, R181 ;  /* 0x000000b50eb5723e */ /* 0x000fcc00000010ff */
[----:B------:R-:W1:Y:S01]  /*6240*/  MUFU.EX2 R26, R26 ;  /* 0x0000001a001a7308 */ /* 0x000e620000000800 */
[C---:B--2---:R-:W-:Y:S01]  /*6250*/  FADD.FTZ R65, R31.reuse, R48 ;  /* 0x000000301f417221 */ /* 0x044fe20000010000 */
[----:B------:R-:W-:Y:S01]  /*6260*/  FFMA.FTZ R48, R74, R89, -R63 ;  /* 0x000000594a307223 */ /* 0x000fe2000001083f */
[----:B------:R-:W-:Y:S02]  /*6270*/  F2FP.BF16.F32.PACK_AB R188, R31, R188 ;  /* 0x000000bc1fbc723e */ /* 0x000fe400000010ff */
[----:B------:R-:W-:-:S03]  /*6280*/  CS2R R74, SRZ ;  /* 0x00000000004a7805 */ /* 0x000fc6000001ff00 */
[----:B------:R-:W2:Y:S01]  /*6290*/  MUFU.EX2 R20, R20 ;  /* 0x0000001400147308 */ /* 0x000ea20000000800 */
[----:B---3--:R-:W-:-:S07]  /*62a0*/  FADD.FTZ R11, R183, R50 ;  /* 0x00000032b70b7221 */ /* 0x008fce0000010000 */
[----:B------:R-:W3:Y:S01]  /*62b0*/  MUFU.EX2 R185, R185 ;  /* 0x000000b900b97308 */ /* 0x000ee20000000800 */
[----:B-1----:R-:W-:Y:S01]  /*62c0*/  FADD.FTZ R52, R26, R65 ;  /* 0x000000411a347221 */ /* 0x002fe20000010000 */
[----:B------:R-:W-:-:S03]  /*62d0*/  F2FP.BF16.F32.PACK_AB R190, R35, R26 ;  /* 0x0000001a23be723e */ /* 0x000fc600000010ff */
[----:B------:R-:W-:-:S03]  /*62e0*/  FADD.FTZ R65, R35, R52 ;  /* 0x0000003423417221 */ /* 0x000fc60000010000 */
        /* <DEDUP_REMOVED lines=9> */
[----:B------:R-:W-:Y:S02]  /*6380*/  F2FP.BF16.F32.PACK_AB R185, R24, R185 ;  /* 0x000000b918b9723e */ /* 0x000fe400000010ff */
[----:B------:R-:W-:-:S04]  /*6390*/  CS2R R24, SRZ ;  /* 0x0000000000187805 */ /* 0x000fc8000001ff00 */
[----:B------:R-:W2:Y:S01]  /*63a0*/  MUFU.EX2 R38, R38 ;  /* 0x0000002600267308 */ /* 0x000ea20000000800 */
[C---:B---3--:R-:W-:Y:S01]  /*63b0*/  FADD.FTZ R65, R37.reuse, R50 ;  /* 0x0000003225417221 */ /* 0x048fe20000010000 */
[-CC-:B------:R-:W-:Y:S01]  /*63c0*/  FFMA.FTZ R50, R76, R89.reuse, -R63.reuse ;  /* 0x000000594c327223 */ /* 0x180fe2000001083f */
[----:B------:R-:W-:Y:S01]  /*63d0*/  F2FP.BF16.F32.PACK_AB R192, R37, R30 ;  /* 0x0000001e25c0723e */ /* 0x000fe200000010ff */
[----:B------:R-:W-:Y:S01]  /*63e0*/  FFMA.FTZ R63, R110, R89, -R63 ;  /* 0x000000596e3f7223 */ /* 0x000fe2000001083f */
[----:B------:R-:W-:-:S03]  /*63f0*/  CS2R R76, SRZ ;  /* 0x00000000004c7805 */ /* 0x000fc6000001ff00 */
[----:B------:R-:W3:Y:S01]  /*6400*/  MUFU.EX2 R28, R28 ;  /* 0x0000001c001c7308 */ /* 0x000ee20000000800 */
[----:B-1----:R-:W-:-:S07]  /*6410*/  FADD.FTZ R11, R187, R52 ;  /* 0x00000034bb0b7221 */ /* 0x002fce0000010000 */
[----:B------:R-:W1:Y:S01]  /*6420*/  MUFU.EX2 R39, R134 ;  /* 0x0000008600277308 */ /* 0x000e620000000800 */
[----:B--2---:R-:W-:Y:S01]  /*6430*/  FADD.FTZ R54, R38, R65 ;  /* 0x0000004126367221 */ /* 0x004fe20000010000 */
[----:B------:R-:W-:-:S06]  /*6440*/  CS2R R64, SRZ ;  /* 0x0000000000407805 */ /* 0x000fcc000001ff00 */
[----:B------:R-:W0:Y:S01]  /*6450*/  MUFU.EX2 R189, R189 ;  /* 0x000000bd00bd7308 */ /* 0x000e220000000800 */
[C---:B---3--:R-:W-:Y:S01]  /*6460*/  FADD.FTZ R52, R28.reuse, R11 ;  /* 0x0000000b1c347221 */ /* 0x048fe20000010000 */
[----:B------:R-:W-:Y:S02]  /*6470*/  F2FP.BF16.F32.PACK_AB R187, R28, R187 ;  /* 0x000000bb1cbb723e */ /* 0x000fe400000010ff */
[----:B------:R-:W-:-:S04]  /*6480*/  CS2R R28, SRZ ;  /* 0x00000000001c7805 */ /* 0x000fc8000001ff00 */
[----:B------:R-:W2:Y:S01]  /*6490*/  MUFU.EX2 R41, R138 ;  /* 0x0000008a00297308 */ /* 0x000ea20000000800 */
[----:B-1----:R-:W-:-:S07]  /*64a0*/  FADD.FTZ R54, R39, R54 ;  /* 0x0000003627367221 */ /* 0x002fce0000010000 */
        /* <DEDUP_REMOVED lines=9> */
[----:B------:R-:W-:-:S06]  /*6540*/  F2FP.BF16.F32.PACK_AB R196, R100, R41 ;  /* 0x0000002964c4723e */ /* 0x000fcc00000010ff */
[----:B------:R-:W0:Y:S01]  /*6550*/  MUFU.EX2 R34, R34 ;  /* 0x0000002200227308 */ /* 0x000e220000000800 */
[----:B--2---:R-:W-:-:S07]  /*6560*/  FADD.FTZ R3, R191, R52 ;  /* 0x00000034bf037221 */ /* 0x004fce0000010000 */
[----:B------:R-:W2:Y:S01]  /*6570*/  MUFU.EX2 R102, R102 ;  /* 0x0000006600667308 */ /* 0x000ea20000000800 */
[----:B-1----:R-:W-:-:S07]  /*6580*/  FADD.FTZ R11, R43, R54 ;  /* 0x000000362b0b7221 */ /* 0x002fce0000010000 */
[----:B------:R-:W1:Y:S01]  /*6590*/  MUFU.EX2 R193, R193 ;  /* 0x000000c100c17308 */ /* 0x000e620000000800 */
[C---:B0-----:R-:W-:Y:S01]  /*65a0*/  FADD.FTZ R52, R34.reuse, R3 ;  /* 0x0000000322347221 */ /* 0x041fe20000010000 */
[----:B------:R-:W-:Y:S02]  /*65b0*/  F2FP.BF16.F32.PACK_AB R191, R34, R191 ;  /* 0x000000bf22bf723e */ /* 0x000fe400000010ff */
[----:B------:R-:W-:-:S04]  /*65c0*/  CS2R R34, SRZ ;  /* 0x0000000000227805 */ /* 0x000fc8000001ff00 */
[----:B------:R-:W0:Y:S01]  /*65d0*/  MUFU.EX2 R200, R200 ;  /* 0x000000c800c87308 */ /* 0x000e220000000800 */
        /* <DEDUP_REMOVED lines=8> */
[----:B------:R-:W-:Y:S02]  /*6660*/  F2FP.BF16.F32.PACK_AB R193, R36, R193 ;  /* 0x000000c124c1723e */ /* 0x000fe400000010ff */
[----:B------:R-:W-:-:S04]  /*6670*/  CS2R R36, SRZ ;  /* 0x0000000000247805 */ /* 0x000fc8000001ff00 */
        /* <DEDUP_REMOVED lines=9> */
[----:B------:R-:W-:Y:S02]  /*6710*/  F2FP.BF16.F32.PACK_AB R195, R40, R195 ;  /* 0x000000c328c3723e */ /* 0x000fe400000010ff */
[----:B------:R-:W-:-:S04]  /*6720*/  CS2R R40, SRZ ;  /* 0x0000000000287805 */ /* 0x000fc8000001ff00 */
        /* <DEDUP_REMOVED lines=46> */
[----:B------:R-:W-:Y:S02]  /*6a10*/  F2FP.BF16.F32.PACK_AB R210, R55, R210 ;  /* 0x000000d237d2723e */ /* 0x000fe400000010ff */
[----:B------:R-:W-:Y:S02]  /*6a20*/  CS2R R54, SRZ ;  /* 0x0000000000367805 */ /* 0x000fe4000001ff00 */
[----:B------:R-:W-:Y:S02]  /*6a30*/  CS2R R52, SRZ ;  /* 0x0000000000347805 */ /* 0x000fe4000001ff00 */
        /* <DEDUP_REMOVED lines=10> */
[----:B------:R-:W-:Y:S02]  /*6ae0*/  F2FP.BF16.F32.PACK_AB R212, R57, R212 ;  /* 0x000000d439d4723e */ /* 0x000fe400000010ff */
[----:B------:R-:W-:-:S04]  /*6af0*/  CS2R R56, SRZ ;  /* 0x0000000000387805 */ /* 0x000fc8000001ff00 */
        /* <DEDUP_REMOVED lines=10> */
[----:B------:R-:W-:Y:S02]  /*6ba0*/  F2FP.BF16.F32.PACK_AB R214, R59, R214 ;  /* 0x000000d63bd6723e */ /* 0x000fe400000010ff */
[----:B------:R-:W-:-:S04]  /*6bb0*/  CS2R R58, SRZ ;  /* 0x00000000003a7805 */ /* 0x000fc8000001ff00 */
[----:B------:R0:W3:Y:S01]  /*6bc0*/  MUFU.EX2 R209, R86 ;  /* 0x0000005600d17308 */ /* 0x0000e20000000800 */
[----:B--2---:R-:W-:-:S07]  /*6bd0*/  FADD.FTZ R26, R84, R3 ;  /* 0x00000003541a7221 */ /* 0x004fce0000010000 */
[----:B------:R2:W4:Y:S01]  /*6be0*/  MUFU.EX2 R61, R194 ;  /* 0x000000c2003d7308 */ /* 0x0005220000000800 */
[----:B-1----:R-:W-:Y:S01]  /*6bf0*/  FADD.FTZ R30, R216, R11 ;  /* 0x0000000bd81e7221 */ /* 0x002fe20000010000 */
[----:B0-----:R-:W-:-:S06]  /*6c00*/  CS2R R86, SRZ ;  /* 0x0000000000567805 */ /* 0x001fcc000001ff00 */
[----:B------:R-:W0:Y:S01]  /*6c10*/  MUFU.EX2 R92, R92 ;  /* 0x0000005c005c7308 */ /* 0x000e220000000800 */
[----:B---3--:R-:W-:Y:S01]  /*6c20*/  FADD.FTZ R3, R209, R26 ;  /* 0x0000001ad1037221 */ /* 0x008fe20000010000 */
[----:B--2---:R-:W-:Y:S02]  /*6c30*/  F2FP.BF16.F32.PACK_AB R194, R39, R38 ;  /* 0x0000002627c2723e */ /* 0x004fe400000010ff */
[----:B------:R-:W-:Y:S02]  /*6c40*/  CS2R R38, SRZ ;  /* 0x0000000000267805 */ /* 0x000fe4000001ff00 */
[----:B------:R-:W-:Y:S02]  /*6c50*/  F2FP.BF16.F32.PACK_AB R209, R209, R84 ;  /* 0x00000054d1d1723e */ /* 0x000fe400000010ff */
[----:B------:R-:W-:Y:S01]  /*6c60*/  CS2R R84, SRZ ;  /* 0x0000000000547805 */ /* 0x000fe2000001ff00 */
[----:B------:R-:W1:Y:S01]  /*6c70*/  MUFU.EX2 R218, R218 ;  /* 0x000000da00da7308 */ /* 0x000e620000000800 */
[C---:B----4-:R-:W-:Y:S01]  /*6c80*/  FADD.FTZ R11, R61.reuse, R30 ;  /* 0x0000001e3d0b7221 */ /* 0x050fe20000010000 */
[----:B------:R-:W-:-:S02]  /*6c90*/  F2FP.BF16.F32.PACK_AB R216, R61, R216 ;  /* 0x000000d83dd8723e */ /* 0x000fc400000010ff */
[----:B------:R-:W-:-:S04]  /*6ca0*/  CS2R R60, SRZ ;  /* 0x00000000003c7805 */ /* 0x000fc8000001ff00 */
[----:B------:R-:W2:Y:S01]  /*6cb0*/  MUFU.EX2 R211, R94 ;  /* 0x0000005e00d37308 */ /* 0x000ea20000000800 */
[----:B0-----:R-:W-:-:S07]  /*6cc0*/  FADD.FTZ R26, R92, R3 ;  /* 0x000000035c1a7221 */ /* 0x001fce0000010000 */
        /* <DEDUP_REMOVED lines=22> */
[----:B0-----:R-:W-:Y:S01]  /*6e30*/  FADD.FTZ R10, R116, R11 ;  /* 0x0000000b740a7221 */ /* 0x001fe20000010000 */
[C---:B-1----:R-:W-:Y:S01]  /*6e40*/  FADD.FTZ R3, R33.reuse, R30 ;  /* 0x0000001e21037221 */ /* 0x042fe20000010000 */
[----:B------:R-:W-:Y:S02]  /*6e50*/  F2FP.BF16.F32.PACK_AB R218, R33, R218 ;  /* 0x000000da21da723e */ /* 0x000fe400000010ff */
[----:B------:R-:W-:Y:S02]  /*6e60*/  CS2R R32, SRZ ;  /* 0x0000000000207805 */ /* 0x000fe4000001ff00 */
[----:B------:R-:W-:Y:S01]  /*6e70*/  CS2R R30, SRZ ;  /* 0x00000000001e7805 */ /* 0x000fe2000001ff00 */
[C---:B--2---:R-:W-:Y:S01]  /*6e80*/  FADD.FTZ R10, R63.reuse, R10 ;  /* 0x0000000a3f0a7221 */ /* 0x044fe20000010000 */
[----:B------:R-:W-:Y:S02]  /*6e90*/  F2FP.BF16.F32.PACK_AB R219, R63, R116 ;  /* 0x000000743fdb723e */ /* 0x000fe400000010ff */
[----:B------:R-:W-:Y:S01]  /*6ea0*/  CS2R R62, SRZ ;  /* 0x00000000003e7805 */ /* 0x000fe2000001ff00 */
[----:B------:R-:W-:Y:S06]  /*6eb0*/  @!P2 BRA `(.L_x_6871) ;  /* 0x0000005400eca947 */ /* 0x000fec0003800000 */
[----:B------:R-:W-:Y:S01]  /*6ec0*/  R2UR UR6, R16 ;  /* 0x00000000100672ca */ /* 0x000fe200000e0000 */
[----:B------:R-:W-:Y:S01]  /*6ed0*/  VIADD R12, R112, 0xfffffffe ;  /* 0xfffffffe700c7836 */ /* 0x000fe20000000000 */
[----:B------:R-:W-:Y:S01]  /*6ee0*/  MOV R13, R90 ;  /* 0x0000005a000d7202 */ /* 0x000fe20000000f00 */
[----:B------:R-:W-:Y:S01]  /*6ef0*/  IMAD.MOV.U32 R11, RZ, RZ, R88 ;  /* 0x000000ffff0b7224 */ /* 0x000fe200078e0058 */
[----:B------:R-:W-:Y:S01]  /*6f00*/  UMOV UR61, UR60 ;  /* 0x0000003c003d7c82 */ /* 0x000fe20008000000 */
[----:B------:R-:W-:Y:S01]  /*6f10*/  IMAD.MOV.U32 R87, RZ, RZ, RZ ;  /* 0x000000ffff577224 */ /* 0x000fe200078e00ff */
[----:B------:R-:W-:-:S07]  /*6f20*/  ULDC UR7, c[0x0][0x9d8] ;  /* 0x0002760000077ab9 */ /* 0x000fce0000000800 */
[----:B------:R-:W-:-:S07]  /*6f30*/  IMAD.U32 R14, RZ, RZ, UR6 ;  /* 0x00000006ff0e7e24 */ /* 0x000fce000f8e00ff */
.L_x_6882:
        /* <DEDUP_REMOVED lines=12> */
.L_x_6873:
        /* <DEDUP_REMOVED lines=8> */
.L_x_6874:
[----:B-1----:R-:W-:Y:S05]  /*7080*/  @P1 BRA `(.L_x_6872) ;  /* 0x0000000000081947 */ /* 0x002fea0003800000 */
[----:B------:R-:W1:Y:S02]  /*7090*/  SYNCS.PHASECHK.TRANS64.TRYWAIT P1, [UR6+0x34830], R15 ;  /* 0x0348300fff0075a7 */ /* 0x000e640008020146 */
[----:B-1----:R-:W-:Y:S05]  /*70a0*/  @!P1 BRA `(.L_x_6875) ;  /* 0x000000b800c49947 */ /* 0x002fea0003800000 */
.L_x_6872:
[----:B-1----:R-:W1:Y:S01]  /*70b0*/  S2R R20, SR_TID.X ;  /* 0x0000000000147919 */ /* 0x002e620000002100 */
        /* <DEDUP_REMOVED lines=28> */
[----:B-1----:R-:W-:Y:S01]  /*7280*/  SHF.R.U32.HI R20, RZ, 0x7, R20 ;  /* 0x00000007ff147819 */ /* 0x002fe20000011614 */
[----:B------:R-:W-:Y:S01]  /*7290*/  UMOV UR36, UR14 ;  /* 0x0000000e00247c82 */ /* 0x000fe20008000000 */
[----:B------:R-:W-:Y:S01]  /*72a0*/  UMOV UR37, UR15 ;  /* 0x0000000f00257c82 */ /* 0x000fe20008000000 */
[----:B------:R-:W-:-:S02]  /*72b0*/  UIADD3 UR42, UR6, 0x280, URZ ;  /* 0x00000280062a7890 */ /* 0x000fc4000fffe03f */
[----:B0-----:R-:W-:Y:S01]  /*72c0*/  VIADD R15, R20, 0x8 ;  /* 0x00000008140f7836 */ /* 0x001fe20000000000 */
        /* <DEDUP_REMOVED lines=581> */
.L_x_6877:
        /* <DEDUP_REMOVED lines=8> */
.L_x_6878:
[----:B-1----:R-:W-:Y:S05]  /*97a0*/  @P1 BRA `(.L_x_6876) ;  /* 0x0000000000081947 */ /* 0x002fea0003800000 */
[----:B------:R-:W1:Y:S02]  /*97b0*/  SYNCS.PHASECHK.TRANS64.TRYWAIT P1, [UR6+0x34850], R14 ;  /* 0x0348500eff0075a7 */ /* 0x000e640008020146 */
[----:B-1----:R-:W-:Y:S05]  /*97c0*/  @!P1 BRA `(.L_x_6879) ;  /* 0x0000009400149947 */ /* 0x002fea0003800000 */
.L_x_6876:
[----:B------:R-:W-:Y:S01]  /*97d0*/  R2UR UR6, R2 ;  /* 0x00000000020672ca */ /* 0x000fe200000e0000 */
[----:B------:R-:W-:Y:S01]  /*97e0*/  WARPGROUP.ARRIVE ;  /* 0x00000000000079c5 */ /* 0x000fe20000000000 */
[----:B------:R-:W-:-:S05]  /*97f0*/  UMOV UR11, 0x40000040 ;  /* 0x40000040000b7882 */ /* 0x000fca0000000000 */
[----:B-1----:R-:W1:Y:S06]  /*9800*/  S2R R15, SR_TID.X ;  /* 0x00000000000f7919 */ /* 0x002e6c0000002100 */
[----:B------:R-:W-:-:S04]  /*9810*/  UIADD3 UR6, UR6, 0x400, URZ ;  /* 0x0000040006067890 */ /* 0x000fc8000fffe03f */
[----:B------:R-:W-:-:S04]  /*9820*/  USHF.R.U32.HI UR6, URZ, 0x4, UR6 ;  /* 0x000000043f067899 */ /* 0x000fc80008011606 */
[----:B------:R-:W-:-:S04]  /*9830*/  ULOP3.LUT UR6, UR6, 0x3fff, URZ, 0xc0, !UPT ;  /* 0x00003fff06067892 */ /* 0x000fc8000f8ec03f */
[----:B------:R-:W-:-:S04]  /*9840*/  ULOP3.LUT UR6, UR6, 0x5800000, URZ, 0xfc, !UPT ;  /* 0x0580000006067892 */ /* 0x000fc8000f8efc3f */
[----:B------:R-:W-:Y:S01]  /*9850*/  UIMAD UR6, UR61, 0xb00, UR6 ;  /* 0x00000b003d0678a4 */ /* 0x000fe2000f8e0206 */
[----:B-1----:R-:W-:-:S06]  /*9860*/  SHF.R.U32.HI R15, RZ, 0x7, R15 ;  /* 0x00000007ff0f7819 */ /* 0x002fcc000001160f */
[----:B------:R-:W-:Y:S02]  /*9870*/  UMOV UR10, UR6 ;  /* 0x00000006000a7c82 */ /* 0x000fe40008000000 */
[----:B------:R-:W-:Y:S01]  /*9880*/  HGMMA.64x128x16.F32.BF16 R24, R176, gdesc[UR8].tnspB, R24, gsb0 ;  /* 0x41e00008b0187df0 */ /* 0x000fe20008001818 */
[----:B------:R-:W-:Y:S01]  /*9890*/  UIADD3 UR10, UR6, 0x80, URZ ;  /* 0x00000080060a7890 */ /* 0x000fe2000fffe03f */
[----:B0-----:R-:W-:Y:S01]  /*98a0*/  IADD3 R14, -R15, 0xb, RZ ;  /* 0x0000000b0f0e7810 */ /* 0x001fe20007ffe1ff */
[----:B------:R-:W-:Y:S01]  /*98b0*/  UMOV UR11, 0x40000040 ;  /* 0x40000040000b7882 */ /* 0x000fe20000000000 */
[----:B------:R-:W-:Y:S02]  /*98c0*/  WARPGROUP.DEPBAR.LE gsb0, 0x0 ;  /* 0x00008000000079c5 */ /* 0x000fe40000010000 */
[----:B------:R-:W-:-:S06]  /*98d0*/  WARPGROUP.ARRIVE ;  /* 0x00000000000079c5 */ /* 0x000fcc0000000000 */
[----:B------:R-:W-:Y:S01]  /*98e0*/  HGMMA.64x128x16.F32.BF16 R24, R180, gdesc[UR8].tnspB, R24, gsb0 ;  /* 0x41e00008b4187df0 */ /* 0x000fe20008001818 */
[----:B------:R-:W-:Y:S01]  /*98f0*/  UIADD3 UR10, UR6, 0x100, URZ ;  /* 0x00000100060a7890 */ /* 0x000fe2000fffe03f */
[----:B------:R-:W-:Y:S01]  /*9900*/  UMOV UR11, 0x40000040 ;  /* 0x40000040000b7882 */ /* 0x000fe20000000000 */
[----:B------:R-:W-:Y:S02]  /*9910*/  WARPGROUP.DEPBAR.LE gsb0, 0x0 ;  /* 0x00008000000079c5 */ /* 0x000fe40000010000 */
[----:B------:R-:W-:-:S07]  /*9920*/  WARPGROUP.ARRIVE ;  /* 0x00000000000079c5 */ /* 0x000fce0000000000 */
        /* <DEDUP_REMOVED lines=33> */
[----:B------:R-:W-:Y:S01]  /*9b40*/  UIADD3 UR6, UR6, 0x500, URZ ;  /* 0x0000050006067890 */ /* 0x000fe2000fffe03f */
[----:B------:R-:W-:Y:S02]  /*9b50*/  WARPGROUP.DEPBAR.LE gsb0, 0x0 ;  /* 0x00008000000079c5 */ /* 0x000fe40000010000 */
[----:B------:R-:W-:-:S06]  /*9b60*/  WARPGROUP.ARRIVE ;  /* 0x00000000000079c5 */ /* 0x000fcc0000000000 */
[----:B------:R-:W-:Y:S01]  /*9b70*/  HGMMA.64x128x16.F32.BF16 R24, R212, gdesc[UR8].tnspB, R24, gsb0 ;  /* 0x41e00008d4187df0 */ /* 0x000fe20008001818 */
[----:B------:R-:W-:Y:S01]  /*9b80*/  UMOV UR10, UR6 ;  /* 0x00000006000a7c82 */ /* 0x000fe20008000000 */
[----:B------:R-:W-:Y:S01]  /*9b90*/  UMOV UR11, 0x40000040 ;  /* 0x40000040000b7882 */ /* 0x000fe20000000000 */
[----:B------:R-:W-:Y:S02]  /*9ba0*/  WARPGROUP.DEPBAR.LE gsb0, 0x0 ;  /* 0x00008000000079c5 */ /* 0x000fe40000010000 */
[----:B------:R-:W-:-:S07]  /*9bb0*/  WARPGROUP.ARRIVE ;  /* 0x00000000000079c5 */ /* 0x000fce0000000000 */
[----:B------:R-:W-:Y:S03]  /*9bc0*/  HGMMA.64x128x16.F32.BF16 R24, R216, gdesc[UR8].tnspB, R24, gsb0 ;  /* 0x41e00008d8187df0 */ /* 0x000fe60008001818 */
[----:B------:R-:W-:Y:S02]  /*9bd0*/  WARPGROUP.DEPBAR.LE gsb0, 0x0 ;  /* 0x00008000000079c5 */ /* 0x000fe40000010000 */
[----:B------:R0:W-:Y:S06]  /*9be0*/  BAR.ARV R14, 0x100 ;  /* 0x0004000e0000751d */ /* 0x0001ec0000002000 */
[----:B------:R-:W-:Y:S05]  /*9bf0*/  @!P0 BRA `(.L_x_6880) ;  /* 0x0000000000048947 */ /* 0x000fea0003800000 */
[----:B------:R-:W-:Y:S01]  /*9c00*/  BPT.TRAP 0x1 ;  /* 0x000000040000795c */ /* 0x000fe20000300000 */
.L_x_6880:
[----:B0-----:R-:W-:Y:S01]  /*9c10*/  FMUL.FTZ R14, R168, UR7 ;  /* 0x00000007a80e7c20 */ /* 0x001fe20008410000 */
        /* <DEDUP_REMOVED lines=99> */
[----:B------:R-:W-:-:S02]  /*a250*/  R2UR UR6, R2 ;  /* 0x00000000020672ca */ /* 0x000fc400000e0000 */
        /* <DEDUP_REMOVED lines=58> */
[----:B--2---:R-:W-:Y:S01]  /*a600*/  FMNMX.FTZ R99, R139, R100, !PT ;  /* 0x000000648b637209 */ /* 0x004fe20007810000 */
[----:B------:R-:W-:Y:S01]  /*a610*/  FMUL.FTZ R100, R102, UR7 ;  /* 0x0000000766647c20 */ /* 0x000fe20008410000 */
[----:B------:R-:W-:-:S05]  /*a620*/  FMUL.FTZ R102, R103, UR7 ;  /* 0x0000000767667c20 */ /* 0x000fca0008410000 */
        /* <DEDUP_REMOVED lines=101> */
[----:B------:R-:W1:Y:S01]  /*ac80*/  SHFL.BFLY PT, R89, R92, 0x2, 0x1f ;  /* 0x0c401f005c597f89 */ /* 0x000e6200000e0000 */
[----:B--2---:R-:W-:-:S04]  /*ac90*/  FMNMX.FTZ R90, R94, R99, !PT ;  /* 0x000000635e5a7209 */ /* 0x004fc80007810000 */
[----:B0-----:R-:W-:-:S05]  /*aca0*/  FMNMX.FTZ R99, R95, R90, !PT ;  /* 0x0000005a5f637209 */ /* 0x001fca0007810000 */
[----:B------:R-:W0:Y:S01]  /*acb0*/  SHFL.BFLY PT, R88, R99, 0x2, 0x1f ;  /* 0x0c401f0063587f89 */ /* 0x000e2200000e0000 */
        /* <DEDUP_REMOVED lines=10> */
[-CC-:B------:R-:W-:Y:S01]  /*ad60*/  FFMA.FTZ R169, R161, R89.reuse, -R177.reuse ;  /* 0x00000059a1a97223 */ /* 0x180fe200000108b1 */
[-CC-:B------:R-:W-:Y:S01]  /*ad70*/  FFMA.FTZ R161, R153, R89.reuse, -R177.reuse ;  /* 0x0000005999a17223 */ /* 0x180fe200000108b1 */
[-C--:B------:R-:W-:Y:S01]  /*ad80*/  FFMA.FTZ R153, R157, R89.reuse, -R177 ;  /* 0x000000599d997223 */ /* 0x080fe200000108b1 */
[-C--:B------:R-:W-:Y:S01]  /*ad90*/  FMUL.FTZ R105, R11, R89.reuse ;  /* 0x000000590b697220 */ /* 0x080fe20000410000 */
[----:B------:R-:W2:Y:S01]  /*ada0*/  LDL R157, [R1] ;  /* 0x00000000019d7983 */ /* 0x000ea20000100800 */
[C---:B------:R-:W-:Y:S01]  /*adb0*/  FADD.FTZ R11, -R90.reuse, R13 ;  /* 0x0000000d5a0b7221 */ /* 0x040fe20000010100 */
[-CC-:B------:R-:W-:Y:S01]  /*adc0*/  FFMA.FTZ R13, R91, R89.reuse, -R177.reuse ;  /* 0x000000595b0d7223 */ /* 0x180fe200000108b1 */
[-C--:B------:R-:W-:Y:S01]  /*add0*/  FMUL.FTZ R91, R90, R89.reuse ;  /* 0x000000595a5b7220 */ /* 0x080fe20000410000 */
[-C--:B------:R-:W-:Y:S01]  /*ade0*/  FFMA.FTZ R135, R14, R89.reuse, -R177 ;  /* 0x000000590e877223 */ /* 0x080fe200000108b1 */
[-C--:B------:R-:W-:Y:S01]  /*adf0*/  FMUL.FTZ R11, R11, R89.reuse ;  /* 0x000000590b0b7220 */ /* 0x080fe20000410000 */
[----:B------:R0:W-:Y:S01]  /*ae00*/  MUFU.EX2 R92, R105 ;  /* 0x00000069005c7308 */ /* 0x0001e20000000800 */
[-C--:B------:R-:W-:Y:S01]  /*ae10*/  FFMA.FTZ R20, R20, R89.reuse, -R91 ;  /* 0x0000005914147223 */ /* 0x080fe2000001085b */
        /* <DEDUP_REMOVED lines=25> */
[-CC-:B0-----:R-:W-:Y:S01]  /*afb0*/  FFMA.FTZ R105, R196, R89.reuse, -R177.reuse ;  /* 0x00000059c4697223 */ /* 0x181fe200000108b1 */
        /* <DEDUP_REMOVED lines=12> */
[-CC-:B------:R-:W-:Y:S01]  /*b080*/  FFMA.FTZ R177, R21, R89.reuse, -R91.reuse ;  /* 0x0000005915b17223 */ /* 0x180fe2000001085b */
[----:B------:R-:W-:Y:S01]  /*b090*/  MUFU.EX2 R11, R11 ;  /* 0x0000000b000b7308 */ /* 0x000fe20000000800 */
[-CC-:B------:R-:W-:Y:S01]  /*b0a0*/  FFMA.FTZ R179, R170, R89.reuse, -R91.reuse ;  /* 0x00000059aab37223 */ /* 0x180fe2000001085b */
[----:B------:R-:W-:-:S06]  /*b0b0*/  FFMA.FTZ R170, R171, R89, -R91 ;  /* 0x00000059abaa7223 */ /* 0x000fcc000001085b */
[----:B------:R-:W0:Y:S08]  /*b0c0*/  MUFU.EX2 R135, R135 ;  /* 0x0000008700877308 */ /* 0x000e300000000800 */
[----:B------:R-:W1:Y:S01]  /*b0d0*/  MUFU.EX2 R20, R20 ;  /* 0x0000001400147308 */ /* 0x000e620000000800 */
[----:B------:R-:W-:-:S07]  /*b0e0*/  FFMA.FTZ R181, R162, R89, -R91 ;  /* 0x00000059a2b57223 */ /* 0x000fce000001085b */
[----:B------:R-:W3:Y:S08]  /*b0f0*/  MUFU.EX2 R175, R175 ;  /* 0x000000af00af7308 */ /* 0x000ef00000000800 */
[----:B------:R-:W4:Y:S01]  /*b100*/  MUFU.EX2 R177, R177 ;  /* 0x000000b100b17308 */ /* 0x000f220000000800 */
[----:B------:R-:W-:-:S07]  /*b110*/  FFMA.FTZ R162, R163, R89, -R91 ;  /* 0x00000059a3a27223 */ /* 0x000fce000001085b */
[----:B------:R-:W5:Y:S08]  /*b120*/  MUFU.EX2 R133, R133 ;  /* 0x0000008500857308 */ /* 0x000f700000000800 */
[----:B------:R-:W5:Y:S01]  /*b130*/  MUFU.EX2 R179, R179 ;  /* 0x000000b300b37308 */ /* 0x000f620000000800 */
[----:B------:R-:W-:Y:S01]  /*b140*/  FFMA.FTZ R201, R120, R89, -R91 ;  /* 0x0000005978c97223 */ /* 0x000fe2000001085b */
[----:B0-----:R-:W-:Y:S01]  /*b150*/  FFMA.FTZ R120, R92, R3, R135 ;  /* 0x000000035c787223 */ /* 0x001fe20000010087 */
[----:B-1----:R-:W-:-:S05]  /*b160*/  FFMA.FTZ R10, R11, R10, R20 ;  /* 0x0000000a0b0a7223 */ /* 0x002fca0000010014 */
[----:B------:R-:W0:Y:S01]  /*b170*/  MUFU.EX2 R173, R173 ;  /* 0x000000ad00ad7308 */ /* 0x000e220000000800 */
[----:B------:R-:W-:-:S07]  /*b180*/  FFMA.FTZ R183, R166, R89, -R91 ;  /* 0x00000059a6b77223 */ /* 0x000fce000001085b */
[----:B------:R-:W1:Y:S01]  /*b190*/  MUFU.EX2 R170, R170 ;  /* 0x000000aa00aa7308 */ /* 0x000e620000000800 */
[-CC-:B------:R-:W-:Y:S01]  /*b1a0*/  FFMA.FTZ R199, R132, R89.reuse, -R91.reuse ;  /* 0x0000005984c77223 */ /* 0x180fe2000001085b */
[----:B------:R-:W-:Y:S01]  /*b1b0*/  FFMA.FTZ R132, R134, R89, -R91 ;  /* 0x0000005986847223 */ /* 0x000fe2000001085b */
[----:B---3--:R-:W-:-:S05]  /*b1c0*/  FADD.FTZ R134, R175, R120 ;  /* 0x00000078af867221 */ /* 0x008fca0000010000 */
[----:B------:R-:W3:Y:S01]  /*b1d0*/  MUFU.EX2 R131, R131 ;  /* 0x0000008300837308 */ /* 0x000ee20000000800 */
[----:B----4-:R-:W-:Y:S01]  /*b1e0*/  FADD.FTZ R10, R177, R10 ;  /* 0x0000000ab10a7221 */ /* 0x010fe20000010000 */
[----:B------:R-:W-:-:S06]  /*b1f0*/  FFMA.FTZ R166, R167, R89, -R91 ;  /* 0x00000059a7a67223 */ /* 0x000fcc000001085b */
[----:B------:R-:W4:Y:S01]  /*b200*/  MUFU.EX2 R181, R181 ;  /* 0x000000b500b57308 */ /* 0x000f220000000800 */
[----:B-----5:R-:W-:Y:S01]  /*b210*/  FADD.FTZ R134, R133, R134 ;  /* 0x0000008685867221 */ /* 0x020fe20000010000 */
[----:B------:R-:W-:-:S06]  /*b220*/  FADD.FTZ R3, R179, R10 ;  /* 0x0000000ab3037221 */ /* 0x000fcc0000010000 */
[----:B------:R-:W5:Y:S01]  /*b230*/  MUFU.EX2 R169, R169 ;  /* 0x000000a900a97308 */ /* 0x000f620000000800 */
[----:B------:R-:W-:-:S07]  /*b240*/  FFMA.FTZ R185, R154, R89, -R91 ;  /* 0x000000599ab97223 */ /* 0x000fce000001085b */
[----:B------:R-:W5:Y:S01]  /*b250*/  MUFU.EX2 R162, R162 ;  /* 0x000000a200a27308 */ /* 0x000f620000000800 */
[----:B0-----:R-:W-:Y:S01]  /*b260*/  FADD.FTZ R134, R173, R134 ;  /* 0x00000086ad867221 */ /* 0x001fe20000010000 */
[----:B-1----:R-:W-:-:S06]  /*b270*/  FADD.FTZ R10, R170, R3 ;  /* 0x00000003aa0a7221 */ /* 0x002fcc0000010000 */
[----:B------:R-:W0:Y:S01]  /*b280*/  MUFU.EX2 R129, R129 ;  /* 0x0000008100817308 */ /* 0x000e220000000800 */
[----:B------:R-:W-:-:S07]  /*b290*/  FFMA.FTZ R154, R155, R89, -R91 ;  /* 0x000000599b9a7223 */ /* 0x000fce000001085b */
[----:B------:R-:W1:Y:S01]  /*b2a0*/  MUFU.EX2 R183, R183 ;  /* 0x000000b700b77308 */ /* 0x000e620000000800 */
[----:B---3--:R-:W-:Y:S01]  /*b2b0*/  FADD.FTZ R134, R131, R134 ;  /* 0x0000008683867221 */ /* 0x008fe20000010000 */
[----:B----4-:R-:W-:-:S06]  /*b2c0*/  FADD.FTZ R3, R181, R10 ;  /* 0x0000000ab5037221 */ /* 0x010fcc0000010000 */
[----:B------:R-:W3:Y:S01]  /*b2d0*/  MUFU.EX2 R165, R165 ;  /* 0x000000a500a57308 */ /* 0x000ee20000000800 */
[----:B------:R-:W-:-:S07]  /*b2e0*/  FFMA.FTZ R187, R158, R89, -R91 ;  /* 0x000000599ebb7223 */ /* 0x000fce000001085b */
        /* <DEDUP_REMOVED lines=35> */
[----:B------:R-:W2:Y:S01]  /*b520*/  MUFU.EX2 R191, R191 ;  /* 0x000000bf00bf7308 */ /* 0x000ea20000000800 */
        /* <DEDUP_REMOVED lines=11> */
[----:B--2---:R-:W-:-:S06]  /*b5e0*/  FADD.FTZ R3, R191, R10 ;  /* 0x0000000abf037221 */ /* 0x004fcc0000010000 */
[----:B------:R-:W2:Y:S01]  /*b5f0*/  MUFU.EX2 R137, R137 ;  /* 0x0000008900897308 */ /* 0x000ea20000000800 */
        /* <DEDUP_REMOVED lines=9> */
[----:B------:R-:W3:Y:S08]  /*b690*/  MUFU.EX2 R172, R172 ;  /* 0x000000ac00ac7308 */ /* 0x000ef00000000800 */
[----:B------:R-:W4:Y:S01]  /*b6a0*/  MUFU.EX2 R142, R142 ;  /* 0x0000008e008e7308 */ /* 0x000f220000000800 */
[----:B--2---:R-:W-:Y:S01]  /*b6b0*/  FADD.FTZ R134, R137, R134 ;  /* 0x0000008689867221 */ /* 0x004fe20000010000 */
[----:B-----5:R-:W-:-:S06]  /*b6c0*/  FADD.FTZ R10, R138, R3 ;  /* 0x000000038a0a7221 */ /* 0x020fcc0000010000 */
[----:B------:R-:W2:Y:S08]  /*b6d0*/  MUFU.EX2 R115, R115 ;  /* 0x0000007300737308 */ /* 0x000eb00000000800 */
[----:B------:R-:W5:Y:S01]  /*b6e0*/  MUFU.EX2 R197, R197 ;  /* 0x000000c500c57308 */ /* 0x000f620000000800 */
[----:B0-----:R-:W-:Y:S01]  /*b6f0*/  FADD.FTZ R3, R117, R134 ;  /* 0x0000008675037221 */ /* 0x001fe20000010000 */
[----:B-1----:R-:W-:-:S06]  /*b700*/  FADD.FTZ R21, R195, R10 ;  /* 0x0000000ac3157221 */ /* 0x002fcc0000010000 */
[----:B------:R-:W0:Y:S01]  /*b710*/  MUFU.EX2 R168, R168 ;  /* 0x000000a800a87308 */ /* 0x000e220000000800 */
[----:B------:R-:W-:-:S07]  /*b720*/  FFMA.FTZ R209, R104, R89, -R91 ;  /* 0x0000005968d17223 */ /* 0x000fce000001085b */
[----:B------:R-:W1:Y:S01]  /*b730*/  MUFU.EX2 R130, R130 ;  /* 0x0000008200827308 */ /* 0x000e620000000800 */
[----:B------:R-:W-:Y:S01]  /*b740*/  FFMA.FTZ R104, R106, R89, -R91 ;  /* 0x000000596a687223 */ /* 0x000fe2000001085b */
[----:B---3--:R-:W-:Y:S01]  /*b750*/  FADD.FTZ R10, R172, R3 ;  /* 0x00000003ac0a7221 */ /* 0x008fe20000010000 */
[----:B----4-:R-:W-:-:S05]  /*b760*/  FADD.FTZ R106, R142, R21 ;  /* 0x000000158e6a7221 */ /* 0x010fca0000010000 */
[----:B------:R-:W3:Y:S01]  /*b770*/  MUFU.EX2 R113, R113 ;  /* 0x0000007100717308 */ /* 0x000ee20000000800 */
[----:B------:R-:W-:-:S07]  /*b780*/  FFMA.FTZ R120, R122, R89, -R91 ;  /* 0x000000597a787223 */ /* 0x000fce000001085b */
[----:B------:R-:W4:Y:S01]  /*b790*/  MUFU.EX2 R199, R199 ;  /* 0x000000c700c77308 */ /* 0x000f220000000800 */
[----:B--2---:R-:W-:Y:S01]  /*b7a0*/  FADD.FTZ R3, R115, R10 ;  /* 0x0000000a73037221 */ /* 0x004fe20000010000 */
[----:B-----5:R-:W-:-:S06]  /*b7b0*/  FADD.FTZ R21, R197, R106 ;  /* 0x0000006ac5157221 */ /* 0x020fcc0000010000 */
[----:B------:R-:W2:Y:S01]  /*b7c0*/  MUFU.EX2 R164, R164 ;  /* 0x000000a400a47308 */ /* 0x000ea20000000800 */
[----:B------:R-:W-:-:S07]  /*b7d0*/  FFMA.FTZ R203, R124, R89, -R91 ;  /* 0x000000597ccb7223 */ /* 0x000fce000001085b */
[----:B------:R-:W5:Y:S01]  /*b7e0*/  MUFU.EX2 R132, R132 ;  /* 0x0000008400847308 */ /* 0x000f620000000800 */
[----:B------:R-:W-:Y:S01]  /*b7f0*/  FFMA.FTZ R211, R108, R89, -R91 ;  /* 0x000000596cd37223 */ /* 0x000fe2000001085b */
[----:B0-----:R-:W-:Y:S01]  /*b800*/  FADD.FTZ R10, R168, R3 ;  /* 0x00000003a80a7221 */ /* 0x001fe20000010000 */
[----:B-1----:R-:W-:-:S05]  /*b810*/  FADD.FTZ R108, R130, R21 ;  /* 0x00000015826c7221 */ /* 0x002fca0000010000 */
        /* <DEDUP_REMOVED lines=31> */
[----:B------:R-:W0:Y:S08]  /*ba10*/  MUFU.EX2 R105, R105 ;  /* 0x0000006900697308 */ /* 0x000e300000000800 */
[----:B------:R-:W1:Y:S01]  /*ba20*/  MUFU.EX2 R207, R207 ;  /* 0x000000cf00cf7308 */ /* 0x000e620000000800 */
[----:B---3--:R-:W-:Y:S01]  /*ba30*/  FADD.FTZ R3, R107, R10 ;  /* 0x0000000a6b037221 */ /* 0x008fe20000010000 */
[----:B----4-:R-:W-:-:S06]  /*ba40*/  FADD.FTZ R21, R205, R98 ;  /* 0x00000062cd157221 */ /* 0x010fcc0000010000 */
[----:B------:R-:W3:Y:S08]  /*ba50*/  MUFU.EX2 R148, R148 ;  /* 0x0000009400947308 */ /* 0x000ef00000000800 */
[----:B------:R-:W4:Y:S01]  /*ba60*/  MUFU.EX2 R114, R114 ;  /* 0x0000007200727308 */ /* 0x000f220000000800 */
[----:B------:R-:W-:Y:S01]  /*ba70*/  FFMA.FTZ R215, R100, R89, -R91 ;  /* 0x0000005964d77223 */ /* 0x000fe2000001085b */
[----:B--2---:R-:W-:Y:S01]  /*ba80*/  FADD.FTZ R10, R152, R3 ;  /* 0x00000003980a7221 */ /* 0x004fe20000010000 */
[----:B-----5:R-:W-:-:S05]  /*ba90*/  FADD.FTZ R100, R112, R21 ;  /* 0x0000001570647221 */ /* 0x020fca0000010000 */
[----:B------:R-:W2:Y:S01]  /*baa0*/  MUFU.EX2 R103, R103 ;  /* 0x0000006700677308 */ /* 0x000ea20000000800 */
[----:B------:R-:W-:-:S07]  /*bab0*/  FFMA.FTZ R106, R110, R89, -R91 ;  /* 0x000000596e6a7223 */ /* 0x000fce000001085b */
[----:B------:R-:W5:Y:S01]  /*bac0*/  MUFU.EX2 R209, R209 ;  /* 0x000000d100d17308 */ /* 0x000f620000000800 */
[----:B0-----:R-:W-:Y:S01]  /*bad0*/  FADD.FTZ R3, R105, R10 ;  /* 0x0000000a69037221 */ /* 0x001fe20000010000 */
[----:B-1----:R-:W-:-:S06]  /*bae0*/  FADD.FTZ R21, R207, R100 ;  /* 0x00000064cf157221 */ /* 0x002fcc0000010000 */
[----:B------:R-:W0:Y:S08]  /*baf0*/  MUFU.EX2 R144, R144 ;  /* 0x0000009000907308 */ /* 0x000e300000000800 */
[----:B------:R-:W1:Y:S01]  /*bb00*/  MUFU.EX2 R104, R104 ;  /* 0x0000006800687308 */ /* 0x000e620000000800 */
[----:B---3--:R-:W-:Y:S01]  /*bb10*/  FADD.FTZ R10, R148, R3 ;  /* 0x00000003940a7221 */ /* 0x008fe20000010000 */
[----:B----4-:R-:W-:-:S06]  /*bb20*/  FADD.FTZ R100, R114, R21 ;  /* 0x0000001572647221 */ /* 0x010fcc0000010000 */
[----:B------:R-:W3:Y:S08]  /*bb30*/  MUFU.EX2 R101, R101 ;  /* 0x0000006500657308 */ /* 0x000ef00000000800 */
[----:B------:R-:W4:Y:S01]  /*bb40*/  MUFU.EX2 R211, R211 ;  /* 0x000000d300d37308 */ /* 0x000f220000000800 */
[----:B--2---:R-:W-:Y:S01]  /*bb50*/  FADD.FTZ R3, R103, R10 ;  /* 0x0000000a67037221 */ /* 0x004fe20000010000 */
[----:B-----5:R-:W-:-:S06]  /*bb60*/  FADD.FTZ R21, R209, R100 ;  /* 0x00000064d1157221 */ /* 0x020fcc0000010000 */
[----:B------:R-:W2:Y:S01]  /*bb70*/  MUFU.EX2 R140, R140 ;  /* 0x0000008c008c7308 */ /* 0x000ea20000000800 */
[----:B------:R-:W-:-:S07]  /*bb80*/  ISETP.NE.AND P1, PT, R22, RZ, PT ;  /* 0x000000ff1600720c */ /* 0x000fce0003f25270 */
        /* <DEDUP_REMOVED lines=8> */
[----:B------:R-:W3:Y:S01]  /*bc10*/  MUFU.EX2 R136, R136 ;  /* 0x0000008800887308 */ /* 0x000ee20000000800 */
[----:B------:R-:W-:-:S07]  /*bc20*/  FFMA.FTZ R217, R216, R89, -R91 ;  /* 0x00000059d8d97223 */ /* 0x000fce000001085b */
[----:B------:R-:W4:Y:S01]  /*bc30*/  MUFU.EX2 R96, R96 ;  /* 0x0000006000607308 */ /* 0x000f220000000800 */
[----:B------:R-:W-:Y:S02]  /*bc40*/  IMAD.U32 R93, RZ, RZ, UR60 ;  /* 0x0000003cff5d7e24 */ /* 0x000fe4000f8e00ff */
[----:B--2---:R-:W-:Y:S01]  /*bc50*/  FADD.FTZ R10, R140, R3 ;  /* 0x000000038c0a7221 */ /* 0x004fe20000010000 */
[----:B-----5:R-:W-:-:S04]  /*bc60*/  FADD.FTZ R102, R106, R21 ;  /* 0x000000156a667221 */ /* 0x020fc80000010000 */
[----:B------:R-:W2:Y:S01]  /*bc70*/  MUFU.EX2 R15, R15 ;  /* 0x0000000f000f7308 */ /* 0x000ea20000000800 */
[----:B------:R-:W-:-:S07]  /*bc80*/  FFMA.FTZ R100, R218, R89, -R91 ;  /* 0x00000059da647223 */ /* 0x000fce000001085b */
[----:B------:R-:W5:Y:S01]  /*bc90*/  MUFU.EX2 R215, R215 ;  /* 0x000000d700d77308 */ /* 0x000f620000000800 */
[----:B------:R-:W-:Y:S01]  /*bca0*/  @P1 LEA R3, R93, UR6, 0x3 ;  /* 0x000000065d031c11 */ /* 0x000fe2000f8e18ff */
        /* <DEDUP_REMOVED lines=10> */
[----:B------:R-:W-:Y:S02]  /*bd50*/  @P1 VIADD R3, R3, 0x34840 ;  /* 0x0003484003031836 */ /* 0x000fe40000000000 */
[----:B--2---:R-:W-:Y:S01]  /*bd60*/  FADD.FTZ R21, R15, R10 ;  /* 0x0000000a0f157221 */ /* 0x004fe20000010000 */
[----:B-----5:R-:W-:-:S04]  /*bd70*/  FADD.FTZ R91, R215, R102 ;  /* 0x00000066d75b7221 */ /* 0x020fc80000010000 */
[----:B------:R-:W2:Y:S08]  /*bd80*/  MUFU.EX2 R97, R97 ;  /* 0x0000006100617308 */ /* 0x000eb00000000800 */
[----:B------:R-:W5:Y:S01]  /*bd90*/  MUFU.EX2 R100, R100 ;  /* 0x0000006400647308 */ /* 0x000f620000000800 */
[----:B------:R-:W-:Y:S01]  /*bda0*/  @P1 PRMT R3, R157, 0x654, R3 ;  /* 0x000006549d031816 */ /* 0x000fe20000000003 */
[----:B0-----:R-:W-:Y:S01]  /*bdb0*/  FADD.FTZ R21, R214, R21 ;  /* 0x00000015d6157221 */ /* 0x001fe20000010000 */
[----:B-1----:R-:W-:-:S02]  /*bdc0*/  FADD.FTZ R10, R98, R91 ;  /* 0x0000005b620a7221 */ /* 0x002fc40000010000 */
[----:B------:R4:W-:Y:S03]  /*bdd0*/  @P1 SYNCS.ARRIVE.TRANS64.RED.A1T0 RZ, [R3+URZ], RZ ;  /* 0x000000ff03ff19a7 */ /* 0x0009e6000810043f */
[----:B------:R-:W0:Y:S08]  /*bde0*/  MUFU.EX2 R13, R13 ;  /* 0x0000000d000d7308 */ /* 0x000e300000000800 */
[----:B------:R-:W1:Y:S01]  /*bdf0*/  MUFU.EX2 R219, R219 ;  /* 0x000000db00db7308 */ /* 0x000e620000000800 */
[----:B---3--:R-:W-:Y:S01]  /*be00*/  FADD.FTZ R102, R14, R21 ;  /* 0x000000150e667221 */ /* 0x008fe20000010000 */
[----:B----4-:R-:W-:-:S06]  /*be10*/  FADD.FTZ R3, R217, R10 ;  /* 0x0000000ad9037221 */ /* 0x010fcc0000010000 */
[----:B------:R-:W3:Y:S08]  /*be20*/  MUFU.EX2 R128, R128 ;  /* 0x0000008000807308 */ /* 0x000ef00000000800 */
[----:B------:R-:W4:Y:S01]  /*be30*/  MUFU.EX2 R94, R94 ;  /* 0x0000005e005e7308 */ /* 0x000f220000000800 */
[----:B--2---:R-:W-:Y:S01]  /*be40*/  FADD.FTZ R102, R97, R102 ;  /* 0x0000006661667221 */ /* 0x004fe20000010000 */
[----:B-----5:R-:W-:-:S03]  /*be50*/  FADD.FTZ R10, R100, R3 ;  /* 0x00000003640a7221 */ /* 0x020fc60000010000 */
[----:B0-----:R-:W-:Y:S01]  /*be60*/  FADD.FTZ R3, R13, R102 ;  /* 0x000000660d037221 */ /* 0x001fe20000010000 */
[----:B-1----:R-:W-:-:S03]  /*be70*/  FADD.FTZ R21, R219, R10 ;  /* 0x0000000adb157221 */ /* 0x002fc60000010000 */
[----:B---3--:R-:W-:Y:S01]  /*be80*/  FADD.FTZ R3, R128, R3 ;  /* 0x0000000380037221 */ /* 0x008fe20000010000 */
[----:B----4-:R-:W-:Y:S01]  /*be90*/  FADD.FTZ R10, R94, R21 ;  /* 0x000000155e0a7221 */ /* 0x010fe20000010000 */
[----:B------:R-:W-:Y:S06]  /*bea0*/  @!P0 BRA `(.L_x_6881) ;  /* 0x0000000000048947 */ /* 0x000fec0003800000 */
[----:B------:R-:W-:Y:S01]  /*beb0*/  BPT.TRAP 0x1 ;  /* 0x000000040000795c */ /* 0x000fe20000300000 */
.L_x_6881:
[----:B------:R-:W-:Y:S01]  /*bec0*/  R2UR UR6, R2 ;  /* 0x00000000020672ca */ /* 0x000fe200000e0000 */
[----:B------:R-:W-:Y:S01]  /*bed0*/  IMAD.U32 R102, RZ, RZ, UR61 ;  /* 0x0000003dff667e24 */ /* 0x000fe2000f8e00ff */
[----:B------:R-:W-:Y:S01]  /*bee0*/  ISETP.NE.AND P1, PT, R19, RZ, PT ;  /* 0x000000ff1300720c */ /* 0x000fe20003f25270 */
[----:B------:R-:W-:Y:S01]  /*bef0*/  UMOV UR61, UR60 ;  /* 0x0000003c003d7c82 */ /* 0x000fe20008000000 */
[----:B------:R-:W-:Y:S01]  /*bf00*/  F2FP.BF16.F32.PACK_AB R216, R97, R14 ;  /* 0x0000000e61d8723e */ /* 0x000fe200000010ff */
[----:B------:R-:W-:Y:S01]  /*bf10*/  FMUL.FTZ R26, R26, R11 ;  /* 0x0000000b1a1a7220 */ /* 0x000fe20000410000 */
[----:B------:R-:W-:Y:S01]  /*bf20*/  F2FP.BF16.F32.PACK_AB R218, R128, R13 ;  /* 0x0000000d80da723e */ /* 0x000fe200000010ff */
        /* <DEDUP_REMOVED lines=8> */
[----:B------:R-:W-:Y:S01]  /*bfb0*/  @P1 LEA R102, R102, UR6, 0x3 ;  /* 0x0000000666661c11 */ /* 0x000fe2000f8e18ff */
[-C--:B------:R-:W-:Y:S01]  /*bfc0*/  FMUL.FTZ R43, R43, R11.reuse ;  /* 0x0000000b2b2b7220 */ /* 0x080fe20000410000 */
[----:B------:R-:W-:Y:S01]  /*bfd0*/  R2UR UR6, R16 ;  /* 0x00000000100672ca */ /* 0x000fe200000e0000 */
[-C--:B------:R-:W-:Y:S01]  /*bfe0*/  FMUL.FTZ R46, R46, R11.reuse ;  /* 0x0000000b2e2e7220 */ /* 0x080fe20000410000 */
[----:B------:R-:W-:Y:S01]  /*bff0*/  FMUL.FTZ R47, R47, R11 ;  /* 0x0000000b2f2f7220 */ /* 0x000fe20000410000 */
[----:B------:R-:W-:-:S02]  /*c000*/  @P1 VIADD R102, R102, 0x34860 ;  /* 0x0003486066661836 */ /* 0x000fc40000000000 */
[-C--:B------:R-:W-:Y:S01]  /*c010*/  FMUL.FTZ R50, R50, R11.reuse ;  /* 0x0000000b32327220 */ /* 0x080fe20000410000 */
[-C--:B------:R-:W-:Y:S01]  /*c020*/  FMUL.FTZ R51, R51, R11.reuse ;  /* 0x0000000b33337220 */ /* 0x080fe20000410000 */
[-C--:B------:R-:W-:Y:S01]  /*c030*/  FMUL.FTZ R54, R54, R11.reuse ;  /* 0x0000000b36367220 */ /* 0x080fe20000410000 */
[-C--:B------:R-:W-:Y:S01]  /*c040*/  FMUL.FTZ R55, R55, R11.reuse ;  /* 0x0000000b37377220 */ /* 0x080fe20000410000 */
[----:B------:R-:W-:Y:S01]  /*c050*/  @P1 PRMT R102, R23, 0x654, R102 ;  /* 0x0000065417661816 */ /* 0x000fe20000000066 */
[-C--:B------:R-:W-:Y:S01]  /*c060*/  FMUL.FTZ R58, R58, R11.reuse ;  /* 0x0000000b3a3a7220 */ /* 0x080fe20000410000 */
[-C--:B------:R-:W-:Y:S01]  /*c070*/  FMUL.FTZ R59, R59, R11.reuse ;  /* 0x0000000b3b3b7220 */ /* 0x080fe20000410000 */
[----:B------:R-:W-:Y:S01]  /*c080*/  FMUL.FTZ R62, R62, R11 ;  /* 0x0000000b3e3e7220 */ /* 0x000fe20000410000 */
[----:B------:R0:W-:Y:S01]  /*c090*/  @P1 SYNCS.ARRIVE.TRANS64.RED.A1T0 RZ, [R102+URZ], RZ ;  /* 0x000000ff66ff19a7 */ /* 0x0001e2000810043f */
[----:B------:R-:W-:Y:S01]  /*c0a0*/  ISETP.GT.AND P1, PT, R12, RZ, PT ;  /* 0x000000ff0c00720c */ /* 0x000fe20003f24270 */
[----:B------:R-:W-:-:S02]  /*c0b0*/  IMAD.U32 R14, RZ, RZ, UR6 ;  /* 0x00000006ff0e7e24 */ /* 0x000fc4000f8e00ff */
        /* <DEDUP_REMOVED lines=14> */
[----:B------:R-:W-:Y:S01]  /*c1a0*/  FMUL.FTZ R24, R24, R92 ;  /* 0x0000005c18187220 */ /* 0x000fe20000410000 */
        /* <DEDUP_REMOVED lines=62> */
[----:B------:R-:W-:Y:S01]  /*c590*/  F2FP.BF16.F32.PACK_AB R208, R144, R103 ;  /* 0x0000006790d0723e */ /* 0x000fe200000010ff */
[----:B------:R-:W-:Y:S01]  /*c5a0*/  VIADD R12, R12, 0xffffffff ;  /* 0xffffffff0c0c7836 */ /* 0x000fe20000000000 */
        /* <DEDUP_REMOVED lines=10> */
[----:B------:R-:W-:Y:S01]  /*c650*/  F2FP.BF16.F32.PACK_AB R219, R94, R219 ;  /* 0x000000db5edb723e */ /* 0x000fe200000010ff */
[----:B0-----:R-:W-:Y:S06]  /*c660*/  @P1 BRA `(.L_x_6882) ;  /* 0xffffffa800341947 */ /* 0x001fec000383ffff */
.L_x_6871:
[----:B------:R-:W-:Y:S06]  /*c670*/  BAR.ARV 0x8, 0x180 ;  /* 0x0206000000007b1d */ /* 0x000fec0000002000 */
[----:B------:R-:W-:Y:S05]  /*c680*/  @!P0 BRA `(.L_x_6883) ;  /* 0x0000000000048947 */ /* 0x000fea0003800000 */
[----:B------:R-:W-:Y:S01]  /*c690*/  BPT.TRAP 0x1 ;  /* 0x000000040000795c */ /* 0x000fe20000300000 */
.L_x_6883:
        /* <DEDUP_REMOVED lines=8> */
.L_x_6884:
[----:B-1----:R-:W-:Y:S05]  /*c720*/  @P1 BRA `(.L_x_6885) ;  /* 0x0000000000081947 */ /* 0x002fea0003800000 */
[----:B------:R-:W1:Y:S02]  /*c730*/  SYNCS.PHASECHK.TRANS64.TRYWAIT P1, [UR7+0x34850], R0 ;  /* 0x03485000ff0075a7 */ /* 0x000e640008020147 */
[----:B-1----:R-:W-:Y:S05]  /*c740*/  @!P1 BRA `(.L_x_6886) ;  /* 0x00000064004c9947 */ /* 0x002fea0003800000 */
.L_x_6885:
[----:B------:R-:W-:Y:S01]  /*c750*/  R2UR UR4, R2 ;  /* 0x00000000020472ca */ /* 0x000fe200000e0000 */
[----:B------:R-:W-:Y:S01]  /*c760*/  WARPGROUP.ARRIVE ;  /* 0x00000000000079c5 */ /* 0x000fe20000000000 */
[----:B------:R-:W-:Y:S01]  /*c770*/  UMOV UR11, 0x40000040 ;  /* 0x40000040000b7882 */ /* 0x000fe20000000000 */
[----:B01----:R-:W0:Y:S01]  /*c780*/  SHFL.BFLY PT, R0, R3, 0x2, 0x1f ;  /* 0x0c401f0003007f89 */ /* 0x003e2200000e0000 */
[----:B------:R-:W-:Y:S02]  /*c790*/  IMAD.MOV.U32 R8, RZ, RZ, RZ ;  /* 0x000000ffff087224 */ /* 0x000fe400078e00ff */
[----:B------:R-:W-:Y:S01]  /*c7a0*/  IMAD.MOV.U32 R18, RZ, RZ, -0x800000 ;  /* 0xff800000ff127424 */ /* 0x000fe200078e00ff */
[----:B------:R-:W1:Y:S06]  /*c7b0*/  SHFL.BFLY PT, R5, R10, 0x2, 0x1f ;  /* 0x0c401f000a057f89 */ /* 0x000e6c00000e0000 */
[----:B------:R-:W-:-:S04]  /*c7c0*/  UIADD3 UR4, UR4, 0x400, URZ ;  /* 0x0000040004047890 */ /* 0x000fc8000fffe03f */
[----:B------:R-:W-:-:S04]  /*c7d0*/  USHF.R.U32.HI UR4, URZ, 0x4, UR4 ;  /* 0x000000043f047899 */ /* 0x000fc80008011604 */
[----:B------:R-:W-:-:S04]  /*c7e0*/  ULOP3.LUT UR4, UR4, 0x3fff, URZ, 0xc0, !UPT ;  /* 0x00003fff04047892 */ /* 0x000fc8000f8ec03f */
[----:B------:R-:W-:Y:S01]  /*c7f0*/  ULOP3.LUT UR4, UR4, 0x5800000, URZ, 0xfc, !UPT ;  /* 0x0580000004047892 */ /* 0x000fe2000f8efc3f */
[----:B0-----:R-:W-:Y:S01]  /*c800*/  FADD.FTZ R0, R0, R3 ;  /* 0x0000000300007221 */ /* 0x001fe20000010000 */
[----:B------:R-:W-:Y:S02]  /*c810*/  IMAD.MOV.U32 R3, RZ, RZ, RZ ;  /* 0x000000ffff037224 */ /* 0x000fe400078e00ff */
[----:B------:R-:W-:Y:S01]  /*c820*/  UIMAD UR4, UR60, 0xb00, UR4 ;  /* 0x00000b003c0478a4 */ /* 0x000fe2000f8e0204 */
[----:B-1----:R-:W-:-:S03]  /*c830*/  FADD.FTZ R4, R5, R10 ;  /* 0x0000000a05047221 */ /* 0x002fc60000010000 */
[----:B------:R-:W-:Y:S01]  /*c840*/  UIADD3 UR6, UR4, 0x80, URZ ;  /* 0x0000008004067890 */ /* 0x000fe2000fffe03f */
[----:B------:R-:W0:Y:S02]  /*c850*/  SHFL.BFLY PT, R5, R0, 0x1, 0x1f ;  /* 0x0c201f0000057f89 */ /* 0x000e2400000e0000 */
[----:B------:R-:W-:Y:S02]  /*c860*/  UMOV UR10, UR4 ;  /* 0x00000004000a7c82 */ /* 0x000fe40008000000 */
[----:B------:R-:W-:Y:S01]  /*c870*/  HGMMA.64x128x16.F32.BF16 R24, R176, gdesc[UR8].tnspB, R24, gsb0 ;  /* 0x41e00008b0187df0 */ /* 0x000fe20008001818 */
[----:B------:R-:W-:Y:S01]  /*c880*/  UMOV UR11, 0x40000040 ;  /* 0x40000040000b7882 */ /* 0x000fe20000000000 */
[----:B------:R-:W-:Y:S01]  /*c890*/  UMOV UR10, UR6 ;  /* 0x00000006000a7c82 */ /* 0x000fe20008000000 */
[----:B------:R-:W-:Y:S01]  /*c8a0*/  UIADD3 UR6, UR4, 0x100, URZ ;  /* 0x0000010004067890 */ /* 0x000fe2000fffe03f */
[----:B------:R-:W1:Y:S01]  /*c8b0*/  SHFL.BFLY PT, R7, R4, 0x1, 0x1f ;  /* 0x0c201f0004077f89 */ /* 0x000e6200000e0000 */
[----:B0-----:R-:W-:Y:S01]  /*c8c0*/  FADD.FTZ R9, R0, R5 ;  /* 0x0000000500097221 */ /* 0x001fe20000010000 */
[----:B------:R-:W-:-:S04]  /*c8d0*/  IMAD.MOV.U32 R0, RZ, RZ, -0x800000 ;  /* 0xff800000ff007424 */ /* 0x000fc800078e00ff */
[----:B------:R-:W-:Y:S01]  /*c8e0*/  FSETP.NE.FTZ.AND P1, PT, R9, RZ, PT ;  /* 0x000000ff0900720b */ /* 0x000fe20003f35000 */
[----:B-1----:R-:W-:-:S05]  /*c8f0*/  FADD.FTZ R11, R4, R7 ;  /* 0x00000007040b7221 */ /* 0x002fca0000010000 */
[----:B------:R-:W-:-:S07]  /*c900*/  FSETP.NE.FTZ.AND P2, PT, R11, RZ, PT ;  /* 0x000000ff0b00720b */ /* 0x000fce0003f55000 */
[----:B------:R-:W0:Y:S01]  /*c910*/  @P1 MUFU.LG2 R6, R9 ;  /* 0x0000000900061308 */ /* 0x000e220000000c00 */
[----:B------:R-:W-:-:S07]  /*c920*/  @P1 FMUL.FTZ R5, R89, 0.69314718246459960938 ;  /* 0x3f31721859051820 */ /* 0x000fce0000410000 */
[----:B------:R-:W1:Y:S01]  /*c930*/  @P2 MUFU.LG2 R7, R11 ;  /* 0x0000000b00072308 */ /* 0x000e620000000c00 */
[----:B------:R-:W-:-:S07]  /*c940*/  @P2 FMUL.FTZ R4, R89, 0.69314718246459960938 ;  /* 0x3f31721859042820 */ /* 0x000fce0000410000 */
        /* <DEDUP_REMOVED lines=56> */
[----:B------:R-:W-:Y:S01]  /*ccd0*/  HGMMA.64x128x16.F32.BF16 R24, R212, gdesc[UR8].tnspB, R24, gsb0 ;  /* 0x41e00008d4187df0 */ /* 0x000fe20008001818 */
[----:B------:R-:W-:Y:S01]  /*cce0*/  UMOV UR10, UR4 ;  /* 0x00000004000a7c82 */ /* 0x000fe20008000000 */
[----:B------:R-:W-:Y:S01]  /*ccf0*/  UMOV UR11, 0x40000040 ;  /* 0x40000040000b7882 */ /* 0x000fe20000000000 */
[----:B------:R-:W-:Y:S02]  /*cd00*/  WARPGROUP.DEPBAR.LE gsb0, 0x0 ;  /* 0x00008000000079c5 */ /* 0x000fe40000010000 */
[----:B------:R-:W-:-:S07]  /*cd10*/  WARPGROUP.ARRIVE ;  /* 0x00000000000079c5 */ /* 0x000fce0000000000 */
[----:B------:R-:W-:Y:S03]  /*cd20*/  HGMMA.64x128x16.F32.BF16 R24, R216, gdesc[UR8].tnspB, R24, gsb0 ;  /* 0x41e00008d8187df0 */ /* 0x000fe60008001818 */
[----:B------:R-:W-:Y:S02]  /*cd30*/  WARPGROUP.DEPBAR.LE gsb0, 0x0 ;  /* 0x00008000000079c5 */ /* 0x000fe40000010000 */
[----:B0-23--:R-:W-:Y:S05]  /*cd40*/  @!P0 BRA `(.L_x_6887) ;  /* 0x0000000000048947 */ /* 0x00dfea0003800000 */
[----:B------:R-:W-:Y:S01]  /*cd50*/  BPT.TRAP 0x1 ;  /* 0x000000040000795c */ /* 0x000fe20000300000 */
.L_x_6887:
[----:B------:R-:W0:Y:S01]  /*cd60*/  S2UR UR6, SR_SWINHI ;  /* 0x00000000000679c3 */ /* 0x000e220000002f00 */
[----:B------:R-:W-:Y:S01]  /*cd70*/  R2UR UR13, R2 ;  /* 0x00000000020d72ca */ /* 0x000fe200000e0000 */
[-C--:B------:R-:W-:Y:S01]  /*cd80*/  FMUL.FTZ R90, R44, R3.reuse ;  /* 0x000000032c5a7220 */ /* 0x080fe20000410000 */
[----:B------:R-:W-:Y:S01]  /*cd90*/  ISETP.NE.AND P1, PT, R19, RZ, PT ;  /* 0x000000ff1300720c */ /* 0x000fe20003f25270 */
[----:B------:R-:W-:Y:S02]  /*cda0*/  IMAD.U32 R10, RZ, RZ, UR7 ;  /* 0x00000007ff0a7e24 */ /* 0x000fe4000f8e00ff */
[-C--:B------:R-:W-:Y:S01]  /*cdb0*/  FMUL.FTZ R99, R35, R8.reuse ;  /* 0x0000000823637220 */ /* 0x080fe20000410000 */
[----:B------:R-:W-:Y:S01]  /*cdc0*/  FMUL.FTZ R106, R34, R8 ;  /* 0x00000008226a7220 */ /* 0x000fe20000410000 */
[-C--:B------:R-:W-:Y:S01]  /*cdd0*/  FMUL.FTZ R4, R25, R3.reuse ;  /* 0x0000000319047220 */ /* 0x080fe20000410000 */
[----:B------:R-:W1:Y:S01]  /*cde0*/  LDC R44, c[0x0][0xbe8] ;  /* 0x0002fa00ff2c7b82 */ /* 0x000e620000000800 */
        /* <DEDUP_REMOVED lines=35> */
[----:B------:R-:W-:Y:S01]  /*d020*/  IMAD.WIDE R2, R233, 0x2, R34 ;  /* 0x00000002e9027825 */ /* 0x000fe200078e0222 */
[----:B------:R-:W-:-:S03]  /*d030*/  @P1 PRMT R10, R23, 0x654, R10 ;  /* 0x00000654170a1816 */ /* 0x000fc6000000000a */
[-C--:B------:R-:W-:Y:S01]  /*d040*/  FMUL.FTZ R27, R27, R8.reuse ;  /* 0x000000081b1b7220 */ /* 0x080fe20000410000 */
[-C--:B------:R-:W-:Y:S01]  /*d050*/  FMUL.FTZ R100, R26, R8.reuse ;  /* 0x000000081a647220 */ /* 0x080fe20000410000 */
[-C--:B------:R-:W-:Y:S01]  /*d060*/  FMUL.FTZ R31, R31, R8.reuse ;  /* 0x000000081f1f7220 */ /* 0x080fe20000410000 */
[----:B------:R0:W-:Y:S01]  /*d070*/  @P1 SYNCS.ARRIVE.TRANS64.RED.A1T0 RZ, [R10+URZ], RZ ;  /* 0x000000ff0aff19a7 */ /* 0x0001e2000810043f */
        /* <DEDUP_REMOVED lines=28> */
[----:B------:R-:W-:Y:S01]  /*d240*/  LOP3.LUT R8, R101, 0x380, RZ, 0xc0, !PT ;  /* 0x0000038065087812 */ /* 0x000fe200078ec0ff */
[----:B------:R-:W-:Y:S01]  /*d250*/  IMAD.X R41, RZ, RZ, R3, P1 ;  /* 0x000000ffff297224 */ /* 0x000fe200008e0603 */
[C---:B------:R-:W-:Y:S01]  /*d260*/  IADD3 R29, P3, R2.reuse, 0x4000, RZ ;  /* 0x00004000021d7810 */ /* 0x040fe20007f7e0ff */
[----:B------:R-:W-:Y:S01]  /*d270*/  IMAD R9, R225, 0x40, R220 ;  /* 0x00000040e1097824 */ /* 0x000fe200078e02dc */
[----:B------:R-:W-:Y:S01]  /*d280*/  IADD3 R33, P2, R2, 0x4020, RZ ;  /* 0x0000402002217810 */ /* 0x000fe20007f5e0ff */
[----:B------:R-:W-:Y:S01]  /*d290*/  ULDC UR7, c[0x0][0xc44] ;  /* 0x0003110000077ab9 */ /* 0x000fe20000000800 */
[----:B------:R-:W-:Y:S01]  /*d2a0*/  SHF.R.U64 R8, R8, 0x3, RZ ;  /* 0x0000000308087819 */ /* 0x000fe200000012ff */
[----:B------:R-:W-:Y:S01]  /*d2b0*/  IMAD.WIDE R34, R9, 0x2, R34 ;  /* 0x0000000209227825 */ /* 0x000fe200078e0222 */
[----:B0-----:R-:W-:Y:S01]  /*d2c0*/  LOP3.LUT R10, R29, 0x380, RZ, 0xc0, !PT ;  /* 0x000003801d0a7812 */ /* 0x001fe200078ec0ff */
[----:B------:R-:W-:Y:S01]  /*d2d0*/  ULDC.64 UR8, c[0x0][0xb90] ;  /* 0x0002e40000087ab9 */ /* 0x000fe20000000a00 */
[----:B------:R-:W-:Y:S01]  /*d2e0*/  LOP3.LUT R12, R33, 0x380, RZ, 0xc0, !PT ;  /* 0x00000380210c7812 */ /* 0x000fe200078ec0ff */
[--C-:B------:R-:W-:Y:S01]  /*d2f0*/  IMAD.X R37, RZ, RZ, R3.reuse, P3 ;  /* 0x000000ffff257224 */ /* 0x100fe200018e0603 */
[----:B-1----:R-:W-:Y:S01]  /*d300*/  ISETP.NE.AND P1, PT, R44, 0x1, PT ;  /* 0x000000012c00780c */ /* 0x002fe20003f25270 */
[----:B------:R-:W-:Y:S01]  /*d310*/  IMAD.X R39, RZ, RZ, R3, P2 ;  /* 0x000000ffff277224 */ /* 0x000fe200010e0603 */
[----:B------:R-:W-:-:S02]  /*d320*/  LOP3.LUT R40, R8, R101, RZ, 0x3c, !PT ;  /* 0x0000006508287212 */ /* 0x000fc400078e3cff */
[----:B------:R-:W0:Y:S01]  /*d330*/  LDC R101, c[0x0][0xc38] ;  /* 0x00030e00ff657b82 */ /* 0x000e220000000800 */
[----:B------:R-:W-:Y:S02]  /*d340*/  IADD3 R25, P4, R2, 0x60, RZ ;  /* 0x0000006002197810 */ /* 0x000fe40007f9e0ff */
[----:B------:R-:W-:Y:S02]  /*d350*/  SHF.R.U64 R10, R10, 0x3, RZ ;  /* 0x000000030a0a7819 */ /* 0x000fe400000012ff */
[----:B------:R-:W-:Y:S01]  /*d360*/  SHF.R.U64 R12, R12, 0x3, RZ ;  /* 0x000000030c0c7819 */ /* 0x000fe200000012ff */
[--C-:B------:R-:W-:Y:S01]  /*d370*/  IMAD.X R11, RZ, RZ, R3.reuse, P4 ;  /* 0x000000ffff0b7224 */ /* 0x100fe200020e0603 */
[----:B------:R-:W-:Y:S02]  /*d380*/  IADD3 R13, P6, R2, 0x20, RZ ;  /* 0x00000020020d7810 */ /* 0x000fe40007fde0ff */
[----:B------:R-:W-:Y:S01]  /*d390*/  LOP3.LUT R36, R10, R29, RZ, 0x3c, !PT ;  /* 0x0000001d0a247212 */ /* 0x000fe200078e3cff */
[----:B------:R-:W1:Y:S01]  /*d3a0*/  @P1 LDC R107, c[0x0][0xbf0] ;  /* 0x0002fc00ff6b1b82 */ /* 0x000e620000000800 */
[----:B------:R-:W-:Y:S01]  /*d3b0*/  R2UR UR14, R228 ;  /* 0x00000000e40e72ca */ /* 0x000fe200000e0000 */
[----:B------:R-:W-:Y:S01]  /*d3c0*/  IMAD.X R15, RZ, RZ, R3, P6 ;  /* 0x000000ffff0f7224 */ /* 0x000fe200030e0603 */
[----:B------:R-:W-:-:S02]  /*d3d0*/  LOP3.LUT R38, R12, R33, RZ, 0x3c, !PT ;  /* 0x000000210c267212 */ /* 0x000fc400078e3cff */
[----:B------:R-:W-:Y:S02]  /*d3e0*/  LOP3.LUT R10, R25, 0x380, RZ, 0xc0, !PT ;  /* 0x00000380190a7812 */ /* 0x000fe400078ec0ff */
[----:B------:R-:W-:Y:S02]  /*d3f0*/  R2UR UR12, R229 ;  /* 0x00000000e50c72ca */ /* 0x000fe400000e0000 */
[----:B------:R-:W-:Y:S02]  /*d400*/  IADD3 R33, P4, R34, 0x3000, RZ ;  /* 0x0000300022217810 */ /* 0x000fe40007f9e0ff */
[----:B------:R-:W-:Y:S02]  /*d410*/  LOP3.LUT R8, R13, 0x380, RZ, 0xc0, !PT ;  /* 0x000003800d087812 */ /* 0x000fe400078ec0ff */
[----:B------:R-:W-:Y:S01]  /*d420*/  F2FP.BF16.F32.PACK_AB R6, R6, R7 ;  /* 0x000000070606723e */ /* 0x000fe200000010ff */
[----:B------:R-:W-:Y:S01]  /*d430*/  UIADD3 UR4, -UR14, URZ, URZ ;  /* 0x0000003f0e047290 */ /* 0x000fe2000fffe13f */
[----:B------:R-:W-:-:S02]  /*d440*/  SHF.R.U64 R10, R10, 0x3, RZ ;  /* 0x000000030a0a7819 */ /* 0x000fc400000012ff */
[----:B------:R-:W-:Y:S02]  /*d450*/  F2FP.BF16.F32.PACK_AB R7, R31, R104 ;  /* 0x000000681f07723e */ /* 0x000fe400000010ff */
[----:B------:R-:W-:Y:S01]  /*d460*/  R2UR UR11, R227 ;  /* 0x00000000e30b72ca */ /* 0x000fe200000e0000 */
[----:B------:R-:W2:Y:S01]  /*d470*/  @P1 LDC R104, c[0x0][0xbec] ;  /* 0x0002fb00ff681b82 */ /* 0x000ea20000000800 */
[----:B------:R-:W-:Y:S01]  /*d480*/  LOP3.LUT R28, R33, 0x380, RZ, 0xc0, !PT ;  /* 0x00000380211c7812 */ /* 0x000fe200078ec0ff */
[----:B------:R-:W-:Y:S01]  /*d490*/  IMAD R98, RZ, RZ, -UR12 ;  /* 0x8000000cff627e24 */ /* 0x000fe2000f8e02ff */
[----:B------:R-:W-:Y:S01]  /*d4a0*/  LOP3.LUT R9, R2, 0x380, RZ, 0xc0, !PT ;  /* 0x0000038002097812 */ /* 0x000fe200078ec0ff */
[----:B------:R-:W-:Y:S01]  /*d4b0*/  UIMAD UR7, UR7, UR4, UR12 ;  /* 0x00000004070772a4 */ /* 0x000fe2000f8e020c */
[----:B------:R-:W-:Y:S02]  /*d4c0*/  SHF.R.U64 R8, R8, 0x3, RZ ;  /* 0x0000000308087819 */ /* 0x000fe400000012ff */
[----:B------:R-:W-:Y:S01]  /*d4d0*/  IADD3 R21, P5, R2, 0x40, RZ ;  /* 0x0000004002157810 */ /* 0x000fe20007fbe0ff */
[----:B------:R-:W-:Y:S01]  /*d4e0*/  USHF.R.S32.HI UR10, URZ, 0x1f, UR7 ;  /* 0x0000001f3f0a7899 */ /* 0x000fe20008011407 */
[----:B------:R-:W-:Y:S01]  /*d4f0*/  LOP3.LUT R10, R10, R25, RZ, 0x3c, !PT ;  /* 0x000000190a0a7212 */ /* 0x000fe200078e3cff */
[----:B------:R-:W-:Y:S01]  /*d500*/  UIMAD.WIDE.U32 UR4, UR7, UR8, URZ ;  /* 0x00000008070472a5 */ /* 0x000fe2000f8e003f */
[----:B------:R-:W-:Y:S01]  /*d510*/  IADD3 R25, P6, R34, 0x1000, RZ ;  /* 0x0000100022197810 */ /* 0x000fe20007fde0ff */
[----:B0-----:R-:W-:Y:S01]  /*d520*/  IMAD R98, R101, R98, UR11 ;  /* 0x0000000b65627e24 */ /* 0x001fe2000f8e0262 */
[----:B------:R-:W-:Y:S01]  /*d530*/  SHF.R.U64 R28, R28, 0x3, RZ ;  /* 0x000000031c1c7819 */ /* 0x000fe200000012ff */
[----:B------:R-:W-:Y:S01]  /*d540*/  UIMAD UR6, UR10, UR8, URZ ;  /* 0x000000080a0672a4 */ /* 0x000fe2000f8e023f */
[----:B------:R-:W-:Y:S01]  /*d550*/  IADD3 R43, P0, R2, 0x4060, RZ ;  /* 0x00004060022b7810 */ /* 0x000fe20007f1e0ff */
[----:B------:R-:W-:Y:S01]  /*d560*/  IMAD R109, R98, 0x80, R232 ;  /* 0x00000080626d7824 */ /* 0x000fe200078e02e8 */
[----:B------:R-:W-:Y:S01]  /*d570*/  SHF.R.U64 R9, R9, 0x3, RZ ;  /* 0x0000000309097819 */ /* 0x000fe200000012ff */
[----:B------:R-:W-:Y:S01]  /*d580*/  UIMAD UR6, UR7, UR9, UR6 ;  /* 0x00000009070672a4 */ /* 0x000fe2000f8e0206 */
[----:B------:R-:W-:Y:S01]  /*d590*/  LOP3.LUT R14, R8, R13, RZ, 0x3c, !PT ;  /* 0x0000000d080e7212 */ /* 0x000fe200078e3cff */
[----:B------:R-:W-:Y:S01]  /*d5a0*/  USHF.R.S32.HI UR11, URZ, 0x1f, UR14 ;  /* 0x0000001f3f0b7899 */ /* 0x000fe2000801140e */
[----:B------:R-:W-:Y:S01]  /*d5b0*/  LOP3.LUT R8, R21, 0x380, RZ, 0xc0, !PT ;  /* 0x0000038015087812 */ /* 0x000fe200078ec0ff */
[----:B------:R-:W-:Y:S01]  /*d5c0*/  UIADD3 UR6, UR5, UR6, URZ ;  /* 0x0000000605067290 */ /* 0x000fe2000fffe03f */
[----:B------:R-:W-:Y:S01]  /*d5d0*/  LOP3.LUT R28, R28, R33, RZ, 0x3c, !PT ;  /* 0x000000211c1c7212 */ /* 0x000fe200078e3cff */
[----:B------:R-:W-:Y:S01]  /*d5e0*/  IMAD.X R33, RZ, RZ, R35, P6 ;  /* 0x000000ffff217224 */ /* 0x000fe200030e0623 */
[----:B------:R-:W-:Y:S01]  /*d5f0*/  LOP3.LUT R42, R43, 0x380, RZ, 0xc0, !PT ;  /* 0x000003802b2a7812 */ /* 0x000fe200078ec0ff */
[----:B------:R-:W-:Y:S01]  /*d600*/  IMAD.U32 R13, RZ, RZ, UR5 ;  /* 0x00000005ff0d7e24 */ /* 0x000fe2000f8e00ff */
[----:B------:R-:W-:Y:S01]  /*d610*/  LOP3.LUT R2, R9, R2, RZ, 0x3c, !PT ;  /* 0x0000000209027212 */ /* 0x000fe200078e3cff */
[----:B------:R-:W-:Y:S01]  /*d620*/  IMAD.U32 R12, RZ, RZ, UR4 ;  /* 0x00000004ff0c7e24 */ /* 0x000fe2000f8e00ff */
[----:B------:R-:W-:Y:S01]  /*d630*/  IADD3 R103, P6, R34, 0x7000, RZ ;  /* 0x0000700022677810 */ /* 0x000fe20007fde0ff */
[----:B------:R-:W-:Y:S01]  /*d640*/  IMAD.U32 R13, RZ, RZ, UR6 ;  /* 0x00000006ff0d7e24 */ /* 0x000fe2000f8e00ff */
[----:B------:R-:W-:Y:S01]  /*d650*/  SHF.R.U64 R8, R8, 0x3, RZ ;  /* 0x0000000308087819 */ /* 0x000fe200000012ff */
[----:B------:R-:W-:Y:S01]  /*d660*/  ULDC.64 UR4, c[0x0][0xb88] ;  /* 0x0002e20000047ab9 */ /* 0x000fe20000000a00 */
[----:B------:R-:W-:Y:S01]  /*d670*/  F2FP.BF16.F32.PACK_AB R4, R4, R5 ;  /* 0x000000050404723e */ /* 0x000fe200000010ff */
[----:B------:R-:W-:Y:S01]  /*d680*/  ULDC UR6, c[0x0][0xa88] ;  /* 0x0002a20000067ab9 */ /* 0x000fe20000000800 */
[----:B------:R-:W-:Y:S01]  /*d690*/  SHF.R.U64 R42, R42, 0x3, RZ ;  /* 0x000000032a2a7819 */ /* 0x000fe200000012ff */
[----:B------:R-:W-:Y:S01]  /*d6a0*/  ULDC.64 UR8, c[0x0][0x208] ;  /* 0x0000820000087ab9 */ /* 0x000fe20000000a00 */
[----:B------:R-:W-:-:S02]  /*d6b0*/  MOV R108, R2 ;  /* 0x00000002006c7202 */ /* 0x000fc40000000f00 */
[----:B------:R-:W-:Y:S01]  /*d6c0*/  F2FP.BF16.F32.PACK_AB R5, R27, R100 ;  /* 0x000000641b05723e */ /* 0x000fe200000010ff */
[----:B------:R-:W-:Y:S01]  /*d6d0*/  BAR.SYNC.DEFER_BLOCKING 0x1, 0x100 ;  /* 0x0044000000007b1d */ /* 0x000fe20000010000 */
[----:B------:R-:W-:Y:S02]  /*d6e0*/  LOP3.LUT R2, R103, 0x380, RZ, 0xc0, !PT ;  /* 0x0000038067027812 */ /* 0x000fe400078ec0ff */
[----:B------:R-:W-:Y:S02]  /*d6f0*/  IADD3.X R9, RZ, R3, RZ, P5, !PT ;  /* 0x00000003ff097210 */ /* 0x000fe40002ffe4ff */
[----:B------:R-:W-:-:S03]  /*d700*/  LOP3.LUT R8, R8, R21, RZ, 0x3c, !PT ;  /* 0x0000001508087212 */ /* 0x000fc600078e3cff */
[----:B------:R-:W0:Y:S01]  /*d710*/  LDC.64 R100, c[0x0][0xb98] ;  /* 0x0002e600ff647b82 */ /* 0x000e220000000a00 */
[----:B------:R-:W-:Y:S02]  /*d720*/  IADD3 R21, P5, R34, 0x2000, RZ ;  /* 0x0000200022157810 */ /* 0x000fe40007fbe0ff */
[----:B------:R-:W-:Y:S01]  /*d730*/  LOP3.LUT R42, R42, R43, RZ, 0x3c, !PT ;  /* 0x0000002b2a2a7212 */ /* 0x000fe200078e3cff */
[----:B------:R-:W-:Y:S01]  /*d740*/  IMAD.X R43, RZ, RZ, R3, P0 ;  /* 0x000000ffff2b7224 */ /* 0x000fe200000e0603 */
[----:B------:R-:W-:Y:S01]  /*d750*/  SHF.R.U64 R2, R2, 0x3, RZ ;  /* 0x0000000302027819 */ /* 0x000fe200000012ff */
[----:B------:R-:W-:Y:S01]  /*d760*/  IMAD.X R31, RZ, RZ, R35, P5 ;  /* 0x000000ffff1f7224 */ /* 0x000fe200028e0623 */
[----:B------:R-:W-:Y:S02]  /*d770*/  LOP3.LUT R30, R21, 0x380, RZ, 0xc0, !PT ;  /* 0x00000380151e7812 */ /* 0x000fe400078ec0ff */
[----:B------:R-:W-:Y:S02]  /*d780*/  LOP3.LUT R2, R2, R103, RZ, 0x3c, !PT ;  /* 0x0000006702027212 */ /* 0x000fe400078e3cff */
[----:B------:R-:W-:Y:S01]  /*d790*/  MOV R103, R42 ;  /* 0x0000002a00677202 */ /* 0x000fe20000000f00 */
[----:B--2---:R-:W-:Y:S01]  /*d7a0*/  @P1 IMAD.HI.U32 R42, R109, R104, RZ ;  /* 0x000000686d2a1227 */ /* 0x004fe200078e00ff */
[----:B------:R-:W-:-:S02]  /*d7b0*/  SHF.R.U64 R30, R30, 0x3, RZ ;  /* 0x000000031e1e7819 */ /* 0x000fc400000012ff */
[----:B------:R-:W-:Y:S01]  /*d7c0*/  LOP3.LUT R32, R25, 0x380, RZ, 0xc0, !PT ;  /* 0x0000038019207812 */ /* 0x000fe200078ec0ff */
[----:B------:R-:W-:Y:S01]  /*d7d0*/  IMAD.MOV.U32 R43, RZ, RZ, R109 ;  /* 0x000000ffff2b7224 */ /* 0x000fe200078e006d */
[----:B------:R-:W-:Y:S01]  /*d7e0*/  LOP3.LUT R30, R30, R21, RZ, 0x3c, !PT ;  /* 0x000000151e1e7212 */ /* 0x000fe200078e3cff */
[----:B------:R2:W-:Y:S01]  /*d7f0*/  STSM.16.M88.4 [R108], R4 ;  /* 0x000000046c007844 */ /* 0x0005e20000000200 */
[----:B------:R-:W-:Y:S02]  /*d800*/  IADD3 R21, P0, R34, 0x6000, RZ ;  /* 0x0000600022157810 */ /* 0x000fe40007f1e0ff */
[----:B-1----:R-:W-:Y:S02]  /*d810*/  @P1 SHF.R.U32.HI R43, RZ, R107, R42 ;  /* 0x0000006bff2b1219 */ /* 0x002fe4000001162a */
[----:B------:R-:W-:Y:S01]  /*d820*/  LOP3.LUT R20, R21, 0x380, RZ, 0xc0, !PT ;  /* 0x0000038015147812 */ /* 0x000fe200078ec0ff */
[----:B0-----:R-:W-:Y:S01]  /*d830*/  IMAD.WIDE.U32 R12, R100, UR14, R12 ;  /* 0x0000000e640c7c25 */ /* 0x001fe2000f8e000c */
[----:B------:R-:W-:-:S02]  /*d840*/  MOV R107, R36 ;  /* 0x00000024006b7202 */ /* 0x000fc40000000f00 */
[----:B------:R-:W-:Y:S01]  /*d850*/  SHF.R.U64 R20, R20, 0x3, RZ ;  /* 0x0000000314147819 */ /* 0x000fe200000012ff */
[----:B------:R-:W-:Y:S01]  /*d860*/  IMAD.MOV R37, RZ, RZ, -R43 ;  /* 0x000000ffff257224 */ /* 0x000fe200078e0a2b */
[----:B------:R-:W-:Y:S01]  /*d870*/  SHF.R.U64 R32, R32, 0x3, RZ ;  /* 0x0000000320207819 */ /* 0x000fe200000012ff */
[----:B------:R-:W-:Y:S01]  /*d880*/  IMAD R36, R98, 0x80, R231 ;  /* 0x0000008062247824 */ /* 0x000fe200078e02e7 */
[----:B------:R-:W-:Y:S01]  /*d890*/  LOP3.LUT R20, R20, R21, RZ, 0x3c, !PT ;  /* 0x0000001514147212 */ /* 0x000fe200078e3cff */
[----:B------:R-:W-:Y:S01]  /*d8a0*/  IMAD.X R21, RZ, RZ, R35, P0 ;  /* 0x000000ffff157224 */ /* 0x000fe200000e0623 */
[----:B------:R-:W-:Y:S01]  /*d8b0*/  IADD3 R12, P0, R43, R12, RZ ;  /* 0x0000000c2b0c7210 */ /* 0x000fe20007f1e0ff */
[----:B--2---:R-:W-:Y:S01]  /*d8c0*/  IMAD R4, R100, UR11, RZ ;  /* 0x0000000b64047c24 */ /* 0x004fe2000f8e02ff */
[----:B------:R-:W-:Y:S01]  /*d8d0*/  MOV R108, R10 ;  /* 0x0000000a006c7202 */ /* 0x000fe20000000f00 */
[----:B------:R-:W-:Y:S01]  /*d8e0*/  IMAD R11, R44, R37, R109 ;  /* 0x000000252c0b7224 */ /* 0x000fe200078e026d */
[----:B------:R-:W-:Y:S01]  /*d8f0*/  SHF.R.S32.HI R37, RZ, 0x1f, R43 ;  /* 0x0000001fff257819 */ /* 0x000fe2000001142b */
[----:B------:R-:W-:Y:S01]  /*d900*/  IMAD R101, R101, UR14, R4 ;  /* 0x0000000e65657c24 */ /* 0x000fe2000f8e0204 */
[----:B------:R-:W-:-:S02]  /*d910*/  LOP3.LUT R32, R32, R25, RZ, 0x3c, !PT ;  /* 0x0000001920207212 */ /* 0x000fc400078e3cff */
[----:B------:R-:W-:Y:S02]  /*d920*/  SHF.R.S32.HI R10, RZ, 0x1f, R11 ;  /* 0x0000001fff0a7819 */ /* 0x000fe4000001140b */
[----:B------:R-:W-:Y:S02]  /*d930*/  IADD3.X R13, R37, R13, R101, P0, !PT ;  /* 0x0000000d250d7210 */ /* 0x000fe400007fe465 */
[----:B------:R-:W-:Y:S01]  /*d940*/  IADD3 R25, P2, R34, 0x5000, RZ ;  /* 0x0000500022197810 */ /* 0x000fe20007f5e0ff */
[----:B------:R-:W-:Y:S01]  /*d950*/  IMAD R10, R10, UR4, RZ ;  /* 0x000000040a0a7c24 */ /* 0x000fe2000f8e02ff */
[----:B------:R-:W-:Y:S01]  /*d960*/  MOV R15, R14 ;  /* 0x0000000e000f7202 */ /* 0x000fe20000000f00 */
[----:B------:R-:W-:Y:S01]  /*d970*/  IMAD.WIDE.U32 R12, R11, UR4, R12 ;  /* 0x000000040b0c7c25 */ /* 0x000fe2000f8e000c */
[----:B------:R-:W-:Y:S02]  /*d980*/  F2FP.BF16.F32.PACK_AB R4, R93, R94 ;  /* 0x0000005e5d04723e */ /* 0x000fe400000010ff */
[----:B------:R-:W-:Y:S01]  /*d990*/  F2FP.BF16.F32.PACK_AB R5, R99, R106 ;  /* 0x0000006a6305723e */ /* 0x000fe200000010ff */
[----:B------:R-:W-:Y:S01]  /*d9a0*/  IMAD R37, R11, UR5, R10 ;  /* 0x000000050b257c24 */ /* 0x000fe2000f8e020a */
[----:B------:R-:W-:Y:S01]  /*d9b0*/  F2FP.BF16.F32.PACK_AB R6, R91, R92 ;  /* 0x0000005c5b06723e */ /* 0x000fe200000010ff */
[----:B------:R-:W-:Y:S01]  /*d9c0*/  ULDC.64 UR4, c[0x0][0xb50] ;  /* 0x0002d40000047ab9 */ /* 0x000fe20000000a00 */
[----:B------:R-:W-:-:S02]  /*d9d0*/  F2FP.BF16.F32.PACK_AB R7, R97, R102 ;  /* 0x000000666107723e */ /* 0x000fc400000010ff */
[----:B------:R-:W-:Y:S02]  /*d9e0*/  IADD3 R29, P3, R34, 0x4000, RZ ;  /* 0x00004000221d7810 */ /* 0x000fe40007f7e0ff */
[----:B------:R-:W-:Y:S01]  /*d9f0*/  LOP3.LUT R24, R25, 0x380, RZ, 0xc0, !PT ;  /* 0x0000038019187812 */ /* 0x000fe200078ec0ff */
[----:B------:R0:W-:Y:S01]  /*da00*/  STSM.16.M88.4 [R15], R4 ;  /* 0x000000040f007844 */ /* 0x0001e20000000200 */
[----:B------:R-:W-:Y:S01]  /*da10*/  MOV R105, R38 ;  /* 0x0000002600697202 */ /* 0x000fe20000000f00 */
[----:B------:R-:W-:Y:S01]  /*da20*/  IMAD.X R27, RZ, RZ, R35, P3 ;  /* 0x000000ffff1b7224 */ /* 0x000fe200018e0623 */
[----:B------:R-:W-:Y:S02]  /*da30*/  SHF.R.U64 R24, R24, 0x3, RZ ;  /* 0x0000000318187819 */ /* 0x000fe400000012ff */
[----:B------:R-:W-:Y:S01]  /*da40*/  F2FP.BF16.F32.PACK_AB R10, R45, R90 ;  /* 0x0000005a2d0a723e */ /* 0x000fe200000010ff */
[----:B------:R-:W-:Y:S01]  /*da50*/  IMAD R45, R44, UR6, RZ ;  /* 0x000000062c2d7c24 */ /* 0x000fe2000f8e02ff */
[----:B------:R-:W-:-:S02]  /*da60*/  LEA R38, P3, R12, UR4, 0x2 ;  /* 0x000000040c267c11 */ /* 0x000fc4000f8610ff */
[----:B------:R-:W-:Y:S02]  /*da70*/  MOV R14, R8 ;  /* 0x00000008000e7202 */ /* 0x000fe40000000f00 */
[----:B------:R-:W-:Y:S02]  /*da80*/  LOP3.LUT P0, RZ, R226, 0x3, RZ, 0xc0, !PT ;  /* 0x00000003e2ff7812 */ /* 0x000fe4000780c0ff */
[----:B------:R-:W-:Y:S02]  /*da90*/  F2FP.BF16.F32.PACK_AB R8, R88, R89 ;  /* 0x000000595808723e */ /* 0x000fe400000010ff */
[----:B------:R-:W-:Y:S01]  /*daa0*/  F2FP.BF16.F32.PACK_AB R9, R95, R96 ;  /* 0x000000605f09723e */ /* 0x000fe200000010ff */
[----:B0-----:R-:W-:Y:S01]  /*dab0*/  IMAD.IADD R5, R13, 0x1, R37 ;  /* 0x000000010d057824 */ /* 0x001fe200078e0225 */
[----:B------:R-:W-:Y:S01]  /*dac0*/  F2FP.BF16.F32.PACK_AB R11, R47, R46 ;  /* 0x0000002e2f0b723e */ /* 0x000fe200000010ff */
[----:B------:R-:W-:Y:S01]  /*dad0*/  VIADD R4, R36, 0x8 ;  /* 0x0000000824047836 */ /* 0x000fe20000000000 */
[----:B------:R-:W-:Y:S01]  /*dae0*/  LOP3.LUT R24, R24, R25, RZ, 0x3c, !PT ;  /* 0x0000001918187212 */ /* 0x000fe200078e3cff */
[----:B------:R-:W-:Y:S01]  /*daf0*/  IMAD.X R25, RZ, RZ, R35, P2 ;  /* 0x000000ffff197224 */ /* 0x000fe200010e0623 */
[----:B------:R-:W-:Y:S01]  /*db00*/  LEA.HI.X R39, R12, UR5, R5, 0x2, P3 ;  /* 0x000000050c277c11 */ /* 0x000fe200098f1405 */
[----:B------:R0:W-:Y:S01]  /*db10*/  STSM.16.M88.4 [R14], R8 ;  /* 0x000000080e007844 */ /* 0x0001e20000000200 */
[----:B------:R-:W-:-:S02]  /*db20*/  ISETP.GE.OR P2, PT, R36, R45, P0 ;  /* 0x0000002d2400720c */ /* 0x000fc40000746670 */
[----:B------:R-:W-:Y:S01]  /*db30*/  ISETP.GE.OR P0, PT, R4, R45, P0 ;  /* 0x0000002d0400720c */ /* 0x000fe20000706670 */
[----:B------:R-:W-:Y:S01]  /*db40*/  SHFL.IDX PT, R46, R38, RZ, 0x1c1f ;  /* 0x001c1fff262e7589 */ /* 0x000fe200000e0000 */
[----:B------:R-:W-:Y:S02]  /*db50*/  F2FP.BF16.F32.PACK_AB R4, R49, R48 ;  /* 0x000000303104723e */ /* 0x000fe400000010ff */
[----:B------:R-:W-:Y:S01]  /*db60*/  F2FP.BF16.F32.PACK_AB R5, R51, R50 ;  /* 0x000000323305723e */ /* 0x000fe200000010ff */
[----:B------:R-:W1:Y:S01]  /*db70*/  SHFL.IDX PT, R47, R39, RZ, 0x1c1f ;  /* 0x001c1fff272f7589 */ /* 0x000e6200000e0000 */
[----:B------:R-:W-:Y:S02]  /*db80*/  F2FP.BF16.F32.PACK_AB R6, R53, R52 ;  /* 0x000000343506723e */ /* 0x000fe400000010ff */
[----:B------:R-:W-:Y:S01]  /*db90*/  F2FP.BF16.F32.PACK_AB R7, R55, R54 ;  /* 0x000000363707723e */ /* 0x000fe200000010ff */
[----:B------:R2:W-:Y:S01]  /*dba0*/  SHFL.IDX PT, R88, R38, 0x1, 0x1c1f ;  /* 0x003c1f0026587f89 */ /* 0x0005e200000e0000 */
[----:B------:R-:W-:-:S02]  /*dbb0*/  F2FP.BF16.F32.PACK_AB R12, R57, R56 ;  /* 0x00000038390c723e */ /* 0x000fc400000010ff */
[----:B------:R-:W-:Y:S01]  /*dbc0*/  F2FP.BF16.F32.PACK_AB R13, R59, R58 ;  /* 0x0000003a3b0d723e */ /* 0x000fe200000010ff */
[----:B------:R3:W4:Y:S01]  /*dbd0*/  SHFL.IDX PT, R89, R39, 0x1, 0x1c1f ;  /* 0x003c1f0027597f89 */ /* 0x00072200000e0000 */
[----:B0-----:R-:W-:Y:S02]  /*dbe0*/  F2FP.BF16.F32.PACK_AB R14, R61, R60 ;  /* 0x0000003c3d0e723e */ /* 0x001fe400000010ff */
[----:B------:R-:W-:Y:S01]  /*dbf0*/  F2FP.BF16.F32.PACK_AB R15, R63, R62 ;  /* 0x0000003e3f0f723e */ /* 0x000fe200000010ff */
[----:B------:R-:W-:Y:S01]  /*dc00*/  STSM.16.M88.4 [R108], R4 ;  /* 0x000000046c007844 */ /* 0x000fe20000000200 */
[----:B------:R-:W-:Y:S02]  /*dc10*/  F2FP.BF16.F32.PACK_AB R8, R65, R64 ;  /* 0x000000404108723e */ /* 0x000fe400000010ff */
[----:B------:R-:W-:Y:S01]  /*dc20*/  F2FP.BF16.F32.PACK_AB R9, R67, R66 ;  /* 0x000000424309723e */ /* 0x000fe200000010ff */
[----:B------:R-:W-:Y:S01]  /*dc30*/  STSM.16.M88.4 [R107], R12 ;  /* 0x0000000c6b007844 */ /* 0x000fe20000000200 */
[----:B------:R-:W-:-:S02]  /*dc40*/  F2FP.BF16.F32.PACK_AB R10, R69, R68 ;  /* 0x00000044450a723e */ /* 0x000fc400000010ff */
[----:B------:R-:W-:Y:S02]  /*dc50*/  F2FP.BF16.F32.PACK_AB R11, R71, R70 ;  /* 0x00000046470b723e */ /* 0x000fe400000010ff */
[----:B------:R-:W-:Y:S02]  /*dc60*/  F2FP.BF16.F32.PACK_AB R80, R81, R80 ;  /* 0x000000505150723e */ /* 0x000fe400000010ff */
[----:B------:R-:W-:Y:S01]  /*dc70*/  MOV R104, R40 ;  /* 0x0000002800687202 */ /* 0x000fe20000000f00 */
[----:B------:R-:W-:Y:S01]  /*dc80*/  STSM.16.M88.4 [R105], R8 ;  /* 0x0000000869007844 */ /* 0x000fe20000000200 */
[----:B------:R-:W-:Y:S02]  /*dc90*/  F2FP.BF16.F32.PACK_AB R36, R73, R72 ;  /* 0x000000484924723e */ /* 0x000fe400000010ff */
[----:B------:R-:W-:Y:S02]  /*dca0*/  F2FP.BF16.F32.PACK_AB R37, R75, R74 ;  /* 0x0000004a4b25723e */ /* 0x000fe400000010ff */
[----:B--2---:R-:W-:-:S02]  /*dcb0*/  F2FP.BF16.F32.PACK_AB R38, R77, R76 ;  /* 0x0000004c4d26723e */ /* 0x004fc400000010ff */
[----:B---3--:R-:W-:Y:S02]  /*dcc0*/  F2FP.BF16.F32.PACK_AB R39, R79, R78 ;  /* 0x0000004e4f27723e */ /* 0x008fe400000010ff */
[----:B------:R-:W-:Y:S02]  /*dcd0*/  F2FP.BF16.F32.PACK_AB R81, R83, R82 ;  /* 0x000000525351723e */ /* 0x000fe400000010ff */
[----:B------:R-:W-:Y:S01]  /*dce0*/  F2FP.BF16.F32.PACK_AB R82, R85, R84 ;  /* 0x000000545552723e */ /* 0x000fe200000010ff */
[----:B------:R0:W-:Y:S01]  /*dcf0*/  STSM.16.M88.4 [R104], R36 ;  /* 0x0000002468007844 */ /* 0x0001e20000000200 */
[----:B------:R-:W-:Y:S02]  /*dd00*/  F2FP.BF16.F32.PACK_AB R83, R87, R86 ;  /* 0x000000565753723e */ /* 0x000fe400000010ff */
[----:B------:R-:W-:Y:S02]  /*dd10*/  LOP3.LUT R26, R29, 0x380, RZ, 0xc0, !PT ;  /* 0x000003801d1a7812 */ /* 0x000fe400078ec0ff */
[----:B------:R-:W-:Y:S01]  /*dd20*/  LOP3.LUT R3, R34, 0x380, RZ, 0xc0, !PT ;  /* 0x0000038022037812 */ /* 0x000fe200078ec0ff */
[----:B------:R-:W-:Y:S01]  /*dd30*/  STSM.16.M88.4 [R103], R80 ;  /* 0x0000005067007844 */ /* 0x000fe20000000200 */
[----:B------:R-:W-:-:S02]  /*dd40*/  SHF.R.U64 R26, R26, 0x3, RZ ;  /* 0x000000031a1a7819 */ /* 0x000fc400000012ff */
[----:B------:R-:W-:Y:S01]  /*dd50*/  SHF.R.U64 R3, R3, 0x3, RZ ;  /* 0x0000000303037819 */ /* 0x000fe200000012ff */
[----:B------:R-:W-:Y:S01]  /*dd60*/  BAR.SYNC.DEFER_BLOCKING 0x1, 0x100 ;  /* 0x0044000000007b1d */ /* 0x000fe20000010000 */
[----:B------:R-:W-:Y:S01]  /*dd70*/  LOP3.LUT R26, R26, R29, RZ, 0x3c, !PT ;  /* 0x0000001d1a1a7212 */ /* 0x000fe200078e3cff */
[--C-:B------:R-:W-:Y:S01]  /*dd80*/  IMAD.X R29, RZ, RZ, R35.reuse, P4 ;  /* 0x000000ffff1d7224 */ /* 0x100fe200020e0623 */
[----:B------:R-:W-:Y:S01]  /*dd90*/  LOP3.LUT R34, R3, R34, RZ, 0x3c, !PT ;  /* 0x0000002203227212 */ /* 0x000fe200078e3cff */
[----:B------:R-:W-:-:S04]  /*dda0*/  IMAD.X R3, RZ, RZ, R35, P6 ;  /* 0x000000ffff037224 */ /* 0x000fc800030e0623 */
[----:B0-----:R-:W0:Y:S08]  /*ddb0*/  @P1 LDC R36, c[0x0][0xbec] ;  /* 0x0002fb00ff241b82 */ /* 0x001e300000000800 */
[----:B------:R-:W2:Y:S01]  /*ddc0*/  @P1 LDC R39, c[0x0][0xbf0] ;  /* 0x0002fc00ff271b82 */ /* 0x000ea20000000800 */
[----:B------:R-:W-:Y:S01]  /*ddd0*/  IMAD R37, R222, 0x20, R225 ;  /* 0x00000020de257824 */ /* 0x000fe200078e02e1 */
[----:B-1----:R-:W-:Y:S04]  /*dde0*/  @!P2 ST.E desc[UR8][R46.64], R18 ;  /* 0x000000122e00a985 */ /* 0x002fe8000c101908 */
[----:B----4-:R1:W-:Y:S04]  /*ddf0*/  @!P0 ST.E desc[UR8][R88.64], R0 ;  /* 0x0000000058008985 */ /* 0x0103e8000c101908 */
[----:B------:R3:W5:Y:S01]  /*de00*/  LD.E.128 R48, desc[UR8][R32.64] ;  /* 0x0000000820307980 */ /* 0x000762000c101d00 */
[----:B------:R-:W-:-:S03]  /*de10*/  IMAD R37, R98, 0x80, R37 ;  /* 0x0000008062257824 */ /* 0x000fc600078e0225 */
[----:B------:R-:W5:Y:S04]  /*de20*/  LD.E.128 R52, desc[UR8][R34.64] ;  /* 0x0000000822347980 */ /* 0x000f68000c101d00 */
[----:B------:R-:W5:Y:S01]  /*de30*/  LD.E.128 R40, desc[UR8][R30.64] ;  /* 0x000000081e287980 */ /* 0x000f62000c101d00 */
[----:B---3--:R-:W3:Y:S03]  /*de40*/  LDC.64 R32, c[0x0][0xae0] ;  /* 0x0002b800ff207b82 */ /* 0x008ee60000000a00 */
[----:B------:R-:W5:Y:S04]  /*de50*/  LD.E.128 R4, desc[UR8][R28.64] ;  /* 0x000000081c047980 */ /* 0x000f68000c101d00 */
[----:B------:R-:W5:Y:S04]  /*de60*/  LD.E.128 R60, desc[UR8][R26.64] ;  /* 0x000000081a3c7980 */ /* 0x000f68000c101d00 */
[----:B------:R-:W5:Y:S04]  /*de70*/  LD.E.128 R56, desc[UR8][R24.64] ;  /* 0x0000000818387980 */ /* 0x000f68000c101d00 */
[----:B------:R-:W5:Y:S04]  /*de80*/  LD.E.128 R12, desc[UR8][R20.64] ;  /* 0x00000008140c7980 */ /* 0x000f68000c101d00 */
[----:B------:R0:W5:Y:S01]  /*de90*/  LD.E.128 R8, desc[UR8][R2.64] ;  /* 0x0000000802087980 */ /* 0x000162000c101d00 */
[----:B------:R-:W-:-:S02]  /*dea0*/  ULDC.64 UR8, c[0x0][0xae8] ;  /* 0x0002ba0000087ab9 */ /* 0x000fc40000000a00 */
[----:B------:R-:W-:Y:S01]  /*deb0*/  UIMAD UR6, UR10, UR8, URZ ;  /* 0x000000080a0672a4 */ /* 0x000fe2000f8e023f */
[----:B-1----:R-:W-:Y:S01]  /*dec0*/  IMAD.MOV.U32 R0, RZ, RZ, R37 ;  /* 0x000000ffff007224 */ /* 0x002fe200078e0025 */
[----:B------:R-:W-:Y:S01]  /*ded0*/  UIMAD.WIDE.U32 UR4, UR7, UR8, URZ ;  /* 0x00000008070472a5 */ /* 0x000fe2000f8e003f */
[----:B------:R-:W-:Y:S01]  /*dee0*/  R2UR UR12, R223 ;  /* 0x00000000df0c72ca */ /* 0x000fe200000e0000 */
[----:B------:R-:W-:Y:S01]  /*def0*/  UIMAD UR6, UR7, UR9, UR6 ;  /* 0x00000009070672a4 */ /* 0x000fe2000f8e0206 */
[----:B------:R-:W-:Y:S01]  /*df00*/  @!PT LDS RZ, [RZ] ;  /* 0x00000000fffff984 */ /* 0x000fe20000000800 */
[----:B------:R-:W-:Y:S01]  /*df10*/  @!PT LDS RZ, [RZ] ;  /* 0x00000000fffff984 */ /* 0x000fe20000000800 */
[----:B------:R-:W-:Y:S01]  /*df20*/  @!PT LDS RZ, [RZ] ;  /* 0x00000000fffff984 */ /* 0x000fe20000000800 */
[----:B------:R-:W-:Y:S01]  /*df30*/  @!PT LDS RZ, [RZ] ;  /* 0x00000000fffff984 */ /* 0x000fe20000000800 */
[----:B------:R1:W-:Y:S06]  /*df40*/  MEMBAR.ALL.CTA ;  /* 0x0000000000007992 */ /* 0x0003ec0000008000 */
[----:B-1----:R-:W1:Y:S01]  /*df50*/  FENCE.VIEW.ASYNC.S ;  /* 0x00000000000073c6 */ /* 0x002e620000000000 */
[----:B0-----:R-:W-:Y:S01]  /*df60*/  @P1 IMAD.HI.U32 R2, R37, R36, RZ ;  /* 0x0000002425021227 */ /* 0x001fe200078e00ff */
[----:B------:R-:W-:Y:S01]  /*df70*/  ULDC.64 UR8, c[0x0][0xaf0] ;  /* 0x0002bc0000087ab9 */ /* 0x000fe20000000a00 */
[----:B------:R-:W-:-:S02]  /*df80*/  UIADD3 UR5, UR5, UR6, URZ ;  /* 0x0000000605057290 */ /* 0x000fc4000fffe03f */
[----:B------:R-:W-:Y:S01]  /*df90*/  UIMAD UR6, UR11, UR8, URZ ;  /* 0x000000080b0672a4 */ /* 0x000fe2000f8e023f */
[----:B--2---:R-:W-:Y:S01]  /*dfa0*/  @P1 SHF.R.U32.HI R0, RZ, R39, R2 ;  /* 0x00000027ff001219 */ /* 0x004fe20000011602 */
[----:B------:R-:W-:Y:S02]  /*dfb0*/  UIMAD.WIDE.U32 UR4, UR14, UR8, UR4 ;  /* 0x000000080e0472a5 */ /* 0x000fe4000f8e0004 */
[----:B------:R-:W-:Y:S01]  /*dfc0*/  UIMAD UR6, UR14, UR9, UR6 ;  /* 0x000000090e0672a4 */ /* 0x000fe2000f8e0206 */
[--C-:B------:R-:W-:Y:S01]  /*dfd0*/  SHF.R.S32.HI R3, RZ, 0x1f, R0.reuse ;  /* 0x0000001fff037819 */ /* 0x100fe20000011400 */
[----:B------:R-:W-:Y:S01]  /*dfe0*/  IMAD.MOV R21, RZ, RZ, -R0 ;  /* 0x000000ffff157224 */ /* 0x000fe200078e0a00 */
[----:B------:R-:W-:Y:S01]  /*dff0*/  ULDC.64 UR8, c[0x0][0xad8] ;  /* 0x0002b60000087ab9 */ /* 0x000fe20000000a00 */
[----:B------:R-:W-:Y:S02]  /*e000*/  UIADD3 UR5, UR5, UR6, URZ ;  /* 0x0000000605057290 */ /* 0x000fe4000fffe03f */
[-C--:B---3--:R-:W-:Y:S01]  /*e010*/  IMAD R3, R3, R32.reuse, RZ ;  /* 0x0000002003037224 */ /* 0x088fe200078e02ff */
[----:B------:R-:W-:Y:S01]  /*e020*/  R2UR UR7, R16 ;  /* 0x00000000100772ca */ /* 0x000fe200000e0000 */
[----:B------:R-:W-:Y:S01]  /*e030*/  IMAD R21, R44, R21, R37 ;  /* 0x000000152c157224 */ /* 0x000fe200078e0225 */
[----:B------:R-:W-:Y:S01]  /*e040*/  UIADD3 UR60, UR60, 0x1, URZ ;  /* 0x000000013c3c7890 */ /* 0x000fe2000fffe03f */
[C---:B------:R-:W-:Y:S01]  /*e050*/  IMAD R25, R0.reuse, R33, R3 ;  /* 0x0000002100197224 */ /* 0x040fe200078e0203 */
[----:B------:R-:W-:Y:S01]  /*e060*/  ULDC.64 UR10, c[0x0][0xa80] ;  /* 0x0002a000000a7ab9 */ /* 0x000fe20000000a00 */
[----:B------:R-:W-:Y:S01]  /*e070*/  IMAD.WIDE.U32 R2, R0, R32, UR4 ;  /* 0x0000000400027e25 */ /* 0x000fe2000f8e0020 */
[----:B------:R-:W-:Y:S01]  /*e080*/  SHF.R.S32.HI R0, RZ, 0x1f, R21 ;  /* 0x0000001fff007819 */ /* 0x000fe20000011415 */
[----:B------:R-:W-:-:S02]  /*e090*/  UIADD3 UR4, UR13, 0x34820, URZ ;  /* 0x000348200d047890 */ /* 0x000fc4000fffe03f */
        /* <DEDUP_REMOVED lines=18> */
[----:B-1----:R-:W-:Y:S01]  /*e1c0*/  SYNCS.ARRIVE.TRANS64.RED.A1T0 RZ, [UR5], RZ ;  /* 0x000000ffffff79a7 */ /* 0x002fe20008100405 */
[-C--:B------:R-:W-:Y:S01]  /*e1d0*/  ISETP.GE.AND P3, PT, R0, R45.reuse, PT ;  /* 0x0000002d0000720c */ /* 0x080fe20003f66270 */
[----:B------:R-:W-:Y:S01]  /*e1e0*/  VIADD R0, R98, 0x40 ;  /* 0x0000004062007836 */ /* 0x000fe20000000000 */
[----:B------:R-:W-:Y:S01]  /*e1f0*/  USEL UR60, UR60, URZ, UP0 ;  /* 0x0000003f3c3c7287 */ /* 0x000fe20008000000 */
[----:B------:R-:W-:Y:S01]  /*e200*/  IMAD.U32 R223, RZ, RZ, UR12 ;  /* 0x0000000cffdf7e24 */ /* 0x000fe2000f8e00ff */
[----:B------:R0:W1:Y:S01]  /*e210*/  SHFL.IDX PT, R24, R18, RZ, 0x181f ;  /* 0x00181fff12187589 */ /* 0x00006200000e0000 */
[----:B------:R-:W-:Y:S01]  /*e220*/  IMAD.U32 R16, RZ, RZ, UR7 ;  /* 0x00000007ff107e24 */ /* 0x000fe2000f8e00ff */
[----:B------:R-:W-:Y:S01]  /*e230*/  BSSY B0, `(.L_x_6888) ;  /* 0x000000e000007945 */ /* 0x000fe20003800000 */
[----:B------:R-:W-:Y:S01]  /*e240*/  SYNCS.ARRIVE.TRANS64.RED.A1T0 RZ, [UR4], RZ ;  /* 0x000000ffffff79a7 */ /* 0x000fe20008100404 */
[----:B------:R0:W2:Y:S01]  /*e250*/  SHFL.IDX PT, R25, R26, RZ, 0x181f ;  /* 0x00181fff1a197589 */ /* 0x0000a200000e0000 */
[----:B------:R-:W-:Y:S01]  /*e260*/  ISETP.GE.AND P0, PT, R0, R45, PT ;  /* 0x0000002d0000720c */ /* 0x000fe20003f06270 */
[----:B------:R-:W-:-:S12]  /*e270*/  @P1 BRA `(.L_x_6889) ;  /* 0x0000000000241947 */ /* 0x000fd80003800000 */
        /* <DEDUP_REMOVED lines=9> */
.L_x_6889:
[----:B------:R-:W-:Y:S05]  /*e310*/  BSYNC B0 ;  /* 0x0000000000007941 */ /* 0x000fea0003800000 */
.L_x_6888:
        /* <DEDUP_REMOVED lines=13> */
.L_x_6891:
[----:B------:R-:W-:Y:S05]  /*e3f0*/  BSYNC B0 ;  /* 0x0000000000007941 */ /* 0x000fea0003800000 */
.L_x_6890:
        /* <DEDUP_REMOVED lines=13> */
.L_x_6893:
[----:B------:R-:W-:Y:S05]  /*e4d0*/  BSYNC B0 ;  /* 0x0000000000007941 */ /* 0x000fea0003800000 */
.L_x_6892:
[----:B------:R-:W-:Y:S01]  /*e4e0*/  VIADD R0, R98, 0x60 ;  /* 0x0000006062007836 */ /* 0x000fe20000000000 */
[----:B0----5:R0:W0:Y:S01]  /*e4f0*/  SHFL.IDX PT, R15, R26, 0x3, 0x181f ;  /* 0x00781f001a0f7f89 */ /* 0x02102200000e0000 */
[----:B------:R-:W-:Y:S01]  /*e500*/  BSSY B0, `(.L_x_6894) ;  /* 0x000000e000007945 */ /* 0x000fe20003800000 */
[----:B------:R-:W-:Y:S02]  /*e510*/  VIADD R224, R224, 0x1 ;  /* 0x00000001e0e07836 */ /* 0x000fe40000000000 */
[----:B------:R-:W-:Y:S01]  /*e520*/  ISETP.GE.AND P0, PT, R0, R45, PT ;  /* 0x0000002d0000720c */ /* 0x000fe20003f06270 */
[----:B------:R0:W0:-:S12]  /*e530*/  SHFL.IDX PT, R14, R18, 0x3, 0x181f ;  /* 0x00781f00120e7f89 */ /* 0x00001800000e0000 */
[----:B------:R-:W-:Y:S05]  /*e540*/  @P0 BRA `(.L_x_6895) ;  /* 0x0000000000240947 */ /* 0x000fea0003800000 */
[----:B------:R-:W-:Y:S01]  /*e550*/  ULDC UR4, c[0x0][0xac8] ;  /* 0x0002b20000047ab9 */ /* 0x000fe20000000800 */
[----:B------:R-:W-:Y:S01]  /*e560*/  ULDC.64 UR6, c[0x0][0x208] ;  /* 0x0000820000067ab9 */ /* 0x000fe20000000a00 */
[----:B------:R-:W-:Y:S02]  /*e570*/  ISETP.GE.AND P2, PT, R221, UR4, PT ;  /* 0x00000004dd007c0c */ /* 0x000fe4000bf46270 */
[----:B------:R-:W-:-:S11]  /*e580*/  ISETP.GE.AND P1, PT, R220, UR4, PT ;  /* 0x00000004dc007c0c */ /* 0x000fd6000bf26270 */
[C---:B0-----:R-:W-:Y:S02]  /*e590*/  @!P2 LEA R12, P0, R221.reuse, R14, 0x1 ;  /* 0x0000000edd0ca211 */ /* 0x041fe400078008ff */
[----:B---3--:R-:W-:Y:S02]  /*e5a0*/  @!P1 IMAD.WIDE R2, R220, 0x2, R14 ;  /* 0x00000002dc029825 */ /* 0x008fe400078e020e */
[----:B------:R-:W-:-:S03]  /*e5b0*/  @!P2 LEA.HI.X R13, R221, R15, R235, 0x1, P0 ;  /* 0x0000000fdd0da211 */ /* 0x000fc600000f0ceb */
[----:B------:R0:W-:Y:S04]  /*e5c0*/  @!P1 ST.E.128 desc[UR6][R2.64], R4 ;  /* 0x0000000402009985 */ /* 0x0001e8000c101d06 */
[----:B------:R0:W-:Y:S02]  /*e5d0*/  @!P2 ST.E.128 desc[UR6][R12.64], R8 ;  /* 0x000000080c00a985 */ /* 0x0001e4000c101d06 */
.L_x_6895:
[----:B------:R-:W-:Y:S05]  /*e5e0*/  BSYNC B0 ;  /* 0x0000000000007941 */ /* 0x000fea0003800000 */
.L_x_6894:
[----:B------:R-:W5:Y:S01]  /*e5f0*/  LDC R0, c[0x0][0xc34] ;  /* 0x00030d00ff007b82 */ /* 0x000f620000000800 */
[----:B------:R-:W-:-:S13]  /*e600*/  R2UR UR4, R223 ;  /* 0x00000000df0472ca */ /* 0x000fda00000e0000 */
[----:B-----5:R-:W-:-:S13]  /*e610*/  ISETP.LE.AND P0, PT, R0, UR4, PT ;  /* 0x0000000400007c0c */ /* 0x020fda000bf03270 */
[----:B------:R-:W-:Y:S05]  /*e620*/  @!P0 BRA `(.L_x_6896) ;  /* 0xffffff2c00248947 */ /* 0x000fea000383ffff */
[----:B------:R-:W-:Y:S05]  /*e630*/  EXIT ;  /* 0x000000000000794d */ /* 0x000fea0003800000 */
.L_x_6862:
[----:B------:R-:W-:-:S08]  /*e640*/  NOP ;  /* 0x0000000000007918 */ /* 0x000fd00000000000 */
[----:B0-----:R-:W0:-:S00]  /*e650*/  USETMAXREG.DEALLOC.CTAPOOL 0x18 ;  /* 0x00000018000079c8 */ /* 0x001e0000080e0500 */
[----:B------:R-:W1:Y:S01]  /*e660*/  S2UR UR4, SR_CTAID.X ;  /* 0x00000000000479c3 */ /* 0x000e620000002500 */
[----:B0-----:R-:W-:Y:S01]  /*e670*/  IMAD.MOV.U32 R2, RZ, RZ, 0x1 ;  /* 0x00000001ff027424 */ /* 0x001fe200078e00ff */
[----:B------:R-:W-:-:S06]  /*e680*/  MOV R19, RZ ;  /* 0x000000ff00137202 */ /* 0x000fcc0000000f00 */
        /* <DEDUP_REMOVED lines=36> */
[----:B------:R-:W-:Y:S04]  /*e8d0*/  STL [R1+0x18], R3 ;  /* 0x0000180301007387 */ /* 0x000fe80000100800 */
[----:B------:R-:W-:Y:S04]  /*e8e0*/  STL [R1+0x34], RZ ;  /* 0x000034ff01007387 */ /* 0x000fe80000100800 */
[----:B------:R0:W-:Y:S02]  /*e8f0*/  STL [R1], R0 ;  /* 0x0000000001007387 */ /* 0x0001e40000100800 */
[----:B0-----:R-:W-:-:S07]  /*e900*/  LOP3.LUT R0, R2, 0x40, RZ, 0xfc, !PT ;  /* 0x0000004002007812 */ /* 0x001fce00078efcff */
.L_x_6978:
[----:B--2---:R-:W2:Y:S01]  /*e910*/  LDL R2, [R1+0x28] ;  /* 0x0000280001027983 */ /* 0x004ea20000100800 */
        /* <DEDUP_REMOVED lines=51> */
.L_x_6898:
        /* <DEDUP_REMOVED lines=20> */
.L_x_6900:
        /* <DEDUP_REMOVED lines=15> */
.L_x_6899:
        /* <DEDUP_REMOVED lines=27> */
.L_x_6994:
        /* <DEDUP_REMOVED lines=8> */
.L_x_6997:
        /* <DEDUP_REMOVED lines=22> */
.L_x_6904:
[----:B---3--:R-:W3:Y:S01]  /*f210*/  LDL R3, [R1] ;  /* 0x0000000001037983 */ /* 0x008ee20000100800 */
[----:B------:R-:W-:Y:S02]  /*f220*/  LEA R2, R19, UR36, 0x3 ;  /* 0x0000002413027c11 */ /* 0x000fe4000f8e18ff */
[----:B---3--:R-:W-:-:S04]  /*f230*/  SHF.L.U32 R3, R3, 0x1f, RZ ;  /* 0x0000001f03037819 */ /* 0x008fc800000006ff */
[----:B------:R-:W3:Y:S02]  /*f240*/  SYNCS.PHASECHK.TRANS64.TRYWAIT P0, [R2+URZ+0x34840], R3 ;  /* 0x03484003020075a7 */ /* 0x000ee4000800017f */
[----:B---3--:R-:W-:Y:S05]  /*f250*/  @!P0 BRA `(.L_x_6905) ;  /* 0x0000003800f48947 */ /* 0x008fea0003800000 */
.L_x_6998:
        /* <DEDUP_REMOVED lines=10> */
.L_x_6906:
[----:B------:R-:W-:-:S13]  /*f300*/  LOP3.LUT P0, RZ, R18, 0x2, RZ, 0xc0, !PT ;  /* 0x0000000212ff7812 */ /* 0x000fda000780c0ff */
[----:B------:R-:W-:Y:S05]  /*f310*/  @P0 BRA `(.L_x_6907) ;  /* 0x0000000000040947 */ /* 0x000fea0003800000 */
[----:B------:R-:W-:Y:S01]  /*f320*/  BPT.TRAP 0x1 ;  /* 0x000000040000795c */ /* 0x000fe20000300000 */
.L_x_6907:
        /* <DEDUP_REMOVED lines=10> */
[----:B------:R-:W-:Y:S01]  /*f3d0*/  PLOP3.LUT P0, PT, PT, PT, PT, 0x80, 0x0 ;  /* 0x000000000000781c */ /* 0x000fe20003f0f070 */
[----:B------:R-:W-:Y:S01]  /*f3e0*/  IMAD.MOV.U32 R17, RZ, RZ, R0 ;  /* 0x000000ffff117224 */ /* 0x000fe200078e0000 */
[----:B------:R-:W-:-:S02]  /*f3f0*/  LOP3.LUT R18, R18, 0xfffffff7, RZ, 0xc0, !PT ;  /* 0xfffffff712127812 */ /* 0x000fc400078ec0ff */
[----:B------:R-:W-:-:S09]  /*f400*/  UIADD3 UR9, UR9, 0x34830, URZ ;  /* 0x0003483009097890 */ /* 0x000fd2000fffe03f */
        /* <DEDUP_REMOVED lines=11> */
[----:B------:R-:W-:-:S03]  /*f4c0*/  UIADD3 UR14, UR6, 0x23c00, URZ ;  /* 0x00023c00060e7890 */ /* 0x000fc6000fffe03f */
[----:B------:R-:W-:Y:S01]  /*f4d0*/  UMOV UR6, 0x0 ;  /* 0x0000000000067882 */ /* 0x000fe20000000000 */
[----:B---3--:R-:W-:-:S13]  /*f4e0*/  R2UR UR11, R4 ;  /* 0x00000000040b72ca */ /* 0x008fda00000e0000 */
[----:B------:R-:W-:-:S03]  /*f4f0*/  UIMAD UR11, UR11, 0xb0, UR7 ;  /* 0x000000b00b0b78a4 */ /* 0x000fc6000f8e0207 */
[----:B------:R-:W-:-:S06]  /*f500*/  UMOV UR7, 0x14f00000 ;  /* 0x14f0000000077882 */ /* 0x000fcc0000000000 */
[----:B------:R0:W-:Y:S02]  /*f510*/  UTMALDG.4D.MULTICAST [UR8], [UR4], UR16, desc[UR6] ;  /* 0x00000608040073b4 */ /* 0x0001e40008019810 */
[----:B0-----:R-:W-:Y:S01]  /*f520*/  UMOV UR8, UR14 ;  /* 0x0000000e00087c82 */ /* 0x001fe20008000000 */
[----:B------:R-:W-:Y:S02]  /*f530*/  UMOV UR10, UR15 ;  /* 0x0000000f000a7c82 */ /* 0x000fe40008000000 */
[----:B------:R3:W-:Y:S02]  /*f540*/  UTMALDG.4D.MULTICAST [UR8], [UR4], UR16, desc[UR6] ;  /* 0x00000608040073b4 */ /* 0x0007e40008019810 */
[----:B---3--:R-:W-:Y:S01]  /*f550*/  NOP ;  /* 0x0000000000007918 */ /* 0x008fe20000000000 */
.L_x_6902:
        /* <DEDUP_REMOVED lines=22> */
.L_x_6908:
[----:B0-----:R-:W3:Y:S01]  /*f6c0*/  LDL.LU R4, [R1+0x14] ;  /* 0x0000140001047983 */ /* 0x001ee20000300800 */
[----:B-1----:R-:W-:Y:S01]  /*f6d0*/  SHF.R.S32.HI R0, RZ, 0x1f, R16 ;  /* 0x0000001fff007819 */ /* 0x002fe20000011410 */
[----:B------:R-:W-:Y:S01]  /*f6e0*/  ULDC.64 UR4, c[0x0][0x2d8] ;  /* 0x0000b60000047ab9 */ /* 0x000fe20000000a00 */
[----:B------:R-:W0:Y:S01]  /*f6f0*/  LDC R8, c[0x0][0x448] ;  /* 0x00011200ff087b82 */ /* 0x000e220000000800 */
        /* <DEDUP_REMOVED lines=39> */
[----:B------:R-:W-:Y:S01]  /*f970*/  IMAD R6, R6, UR4, RZ ;  /* 0x0000000406067c24 */ /* 0x000fe2000f8e02ff */
[----:B-1----:R-:W-:-:S03]  /*f980*/  SHF.L.U32 R9, R9, 0x3, RZ ;  /* 0x0000000309097819 */ /* 0x002fc600000006ff */
[----:B------:R-:W-:Y:S01]  /*f990*/  IMAD R4, R4, UR5, R6 ;  /* 0x0000000504047c24 */ /* 0x000fe2000f8e0206 */
[----:B------:R-:W-:Y:S01]  /*f9a0*/  ULDC.64 UR4, c[0x0][0x2c8] ;  /* 0x0000b20000047ab9 */ /* 0x000fe20000000a00 */
[----:B------:R-:W-:Y:S02]  /*f9b0*/  LOP3.LUT R9, R9, 0x38, RZ, 0xc0, !PT ;  /* 0x0000003809097812 */ /* 0x000fe400078ec0ff */
[----:B------:R-:W-:Y:S01]  /*f9c0*/  IMAD.IADD R3, R3, 0x1, R4 ;  /* 0x0000000103037824 */ /* 0x000fe200078e0204 */
[----:B------:R-:W-:Y:S02]  /*f9d0*/  SHF.R.S32.HI R4, RZ, 0x1f, R0 ;  /* 0x0000001fff047819 */ /* 0x000fe40000011400 */
[----:B------:R-:W-:Y:S01]  /*f9e0*/  LOP3.LUT R9, R9, 0x40, RZ, 0xfc, !PT ;  /* 0x0000004009097812 */ /* 0x000fe200078efcff */
        /* <DEDUP_REMOVED lines=89> */
[----:B------:R0:W1:Y:S04]  /*ff80*/  SHFL.IDX PT, R5, R2, 0x7, 0x181f ;  /* 0x00f81f0002057f89 */ /* 0x00006800000e0000 */
[----:B------:R0:W-:Y:S04]  /*ff90*/  @!P2 LDGSTS.E.BYPASS.LTC128B.128 [R9+0x19400], desc[UR6][R6.64], !P0 ;  /* 0x194000000609afae */ /* 0x0001e8000c101d46 */
[----:B------:R0:W-:Y:S02]  /*ffa0*/  @!P2 LDGSTS.E.BYPASS.LTC128B.128 [R9+0x1d400], desc[UR6][R6.64+0x80], !P1 ;  /* 0x1d4000800609afae */ /* 0x0001e4000c901d46 */
.L_x_7015:
[----:B------:R-:W-:Y:S01]  /*ffb0*/  VIADD R4, R4, 0x70 ;  /* 0x0000007004047836 */ /* 0x000fe20000000000 */
[----:B------:R-:W-:Y:S04]  /*ffc0*/  BSSY B0, `(.L_x_6910) ;  /* 0x000000b000007945 */ /* 0x000fe80003800000 */
[----:B------:R-:W-:-:S13]  /*ffd0*/  ISETP.GE.AND P2, PT, R4, R3, PT ;  /* 0x000000030400720c */ /* 0x000fda0003f46270 */
[----:B------:R-:W-:Y:S05]  /*ffe0*/  @P2 BRA `(.L_x_6911) ;  /* 0x0000000000202947 */ /* 0x000fea0003800000 */
[----:B0-----:R-:W-:Y:S01]  /*fff0*/  LEA R2, P2, R10, R0, 0x1 ;  /* 0x000000000a027211 */ /* 0x001fe200078408ff */
[----:B------:R-:W-:-:S04]  /*10000*/  ULDC.64 UR4, c[0x0][0x208] ;  /* 0x0000820000047ab9 */ /* 0x000fc80000000a00 */
[----:B-1----:R-:W-:-:S05]  /*10010*/  IMAD.X R3, RZ, RZ, R5, P2 ;  /* 0x000000ffff037224 */ /* 0x002fca00010e0605 */
[----:B------:R-:W-:Y:S01]  /*10020*/  @!PT LDS RZ, [RZ] ;  /* 0x00000000fffff984 */ /* 0x000fe20000000800 */
[----:B------:R-:W-:Y:S01]  /*10030*/  @!PT LDS RZ, [RZ] ;  /* 0x00000000fffff984 */ /* 0x000fe20000000800 */
[----:B------:R-:W-:Y:S01]  /*10040*/  @!PT LDS RZ, [RZ] ;  /* 0x00000000fffff984 */ /* 0x000fe20000000800 */
[----:B------:R2:W-:Y:S04]  /*10050*/  LDGSTS.E.BYPASS.LTC128B.128 [R9+0x19c00], desc[UR4][R2.64], !P0 ;  /* 0x19c0000002097fae */ /* 0x0005e8000c101d44 */
[----:B------:R2:W-:Y:S02]  /*10060*/  LDGSTS.E.BYPASS.LTC128B.128 [R9+0x1dc00], desc[UR4][R2.64+0x80], !P1 ;  /* 0x1dc0008002097fae */ /* 0x0005e4000c901d44 */
.L_x_6911:
[----:B------:R-:W-:Y:S05]  /*10070*/  BSYNC B0 ;  /* 0x0000000000007941 */ /* 0x000fea0003800000 */
.L_x_6910:
[----:B0-2---:R-:W2:Y:S01]  /*10080*/  LDL R2, [R1+0x34] ;  /* 0x0000340001027983 */ /* 0x005ea20000100800 */
[----:B------:R-:W-:Y:S01]  /*10090*/  NOP ;  /* 0x0000000000007918 */ /* 0x000fe20000000000 */
[----:B------:R-:W-:Y:S02]  /*100a0*/  SYNCS.ARRIVE.TRANS64.RED.A0T1 RZ, [UR36+0x34800], RZ ;  /* 0x034800ffffff79a7 */ /* 0x000fe40008200424 */
[----:B------:R-:W-:Y:S01]  /*100b0*/  ARRIVES.LDGSTSBAR.64.TRANSCNT [UR36+0x34800] ;  /* 0x03480000ff0079b0 */ /* 0x000fe20008000aa4 */
[----:B--2---:R-:W-:-:S04]  /*100c0*/  LOP3.LUT R0, R2, 0x1, RZ, 0xc, !PT ;  /* 0x0000000102007812 */ /* 0x004fc800078e0cff */
[----:B------:R-:W-:Y:S01]  /*100d0*/  SHF.L.U32 R0, R0, 0x1f, RZ ;  /* 0x0000001f00007819 */ /* 0x000fe200000006ff */
[----:B------:R-:W-:Y:S01]  /*100e0*/  NOP ;  /* 0x0000000000007918 */ /* 0x000fe20000000000 */
[----:B------:R-:W2:Y:S01]  /*100f0*/  LDL.LU R2, [R1+0x30] ;  /* 0x0000300001027983 */ /* 0x000ea20000300800 */
[----:B------:R-:W-:Y:S01]  /*10100*/  SYNCS.ARRIVE.TRANS64.A1T0 RZ, [UR36+0x34800], RZ ;  /* 0x034800ffffff79a7 */ /* 0x000fe20008100024 */
[----:B------:R-:W-:Y:S01]  /*10110*/  BSSY B0, `(.L_x_6912) ;  /* 0x0000004000007945 */ /* 0x000fe20003800000 */
[----:B------:R-:W0:Y:S01]  /*10120*/  SYNCS.PHASECHK.TRANS64.TRYWAIT P0, [UR36+0x34820], R0 ;  /* 0x03482000ff0075a7 */ /* 0x000e220008000164 */
[----:B--2---:R-:W-:Y:S02]  /*10130*/  ISETP.GE.AND P1, PT, R2, 0xb1, PT ;  /* 0x000000b10200780c */ /* 0x004fe40003f26270 */
[----:B0-----:R-:W-:Y:S11]  /*10140*/  @!P0 BRA `(.L_x_6913) ;  /* 0x0000003800208947 */ /* 0x001ff60003800000 */
.L_x_7016:
[----:B------:R-:W-:Y:S05]  /*10150*/  BSYNC B0 ;  /* 0x0000000000007941 */ /* 0x000fea0003800000 */
.L_x_6912:
[----:B------:R-:W-:Y:S05]  /*10160*/  @!P1 BRA `(.L_x_6914) ;  /* 0x00000020002c9947 */ /* 0x000fea0003800000 */
[----:B------:R-:W2:Y:S01]  /*10170*/  LDL R2, [R1+0x24] ;  /* 0x0000240001027983 */ /* 0x000ea20000100800 */
[----:B0-----:R-:W-:Y:S01]  /*10180*/  IMAD.MOV.U32 R0, RZ, RZ, 0x1 ;  /* 0x00000001ff007424 */ /* 0x001fe200078e00ff */
[----:B--2---:R-:W-:-:S04]  /*10190*/  IADD3 R9, -R2, RZ, RZ ;  /* 0x000000ff02097210 */ /* 0x004fc80007ffe1ff */
[----:B------:R-:W-:-:S05]  /*101a0*/  VIADDMNMX R9, R9, R0, 0xffffffff, !PT ;  /* 0xffffffff09097446 */ /* 0x000fca0007800100 */
[----:B------:R-:W-:-:S05]  /*101b0*/  IMAD.IADD R0, R2, 0x1, R9 ;  /* 0x0000000102007824 */ /* 0x000fca00078e0209 */
[----:B------:R-:W-:-:S04]  /*101c0*/  LOP3.LUT R0, R0, 0x1, RZ, 0xc0, !PT ;  /* 0x0000000100007812 */ /* 0x000fc800078ec0ff */
[----:B------:R-:W-:Y:S01]  /*101d0*/  ISETP.NE.U32.AND P0, PT, R0, 0x1, PT ;  /* 0x000000010000780c */ /* 0x000fe20003f05070 */
[----:B------:R-:W-:-:S12]  /*101e0*/  VIADD R0, R2, 0xfffffffe ;  /* 0xfffffffe02007836 */ /* 0x000fd80000000000 */
[----:B------:R-:W-:Y:S05]  /*101f0*/  @P0 BRA `(.L_x_6915) ;  /* 0x0000000800ac0947 */ /* 0x000fea0003800000 */
[----:B------:R-:W2:Y:S01]  /*10200*/  LDL R2, [R1] ;  /* 0x0000000001027983 */ /* 0x000ea20000100800 */
        /* <DEDUP_REMOVED lines=12> */
[----:B-1----:R-:W0:Y:S01]  /*102d0*/  LDC R5, c[0x0][0x43c] ;  /* 0x00010f00ff057b82 */ /* 0x002e220000000800 */
        /* <DEDUP_REMOVED lines=19> */
.L_x_6918:
[----:B------:R-:W-:Y:S01]  /*10410*/  LEA R3, R6, UR36, 0x3 ;  /* 0x0000002406037c11 */ /* 0x000fe2000f8e18ff */
[----:B------:R-:W-:Y:S01]  /*10420*/  BSSY B1, `(.L_x_6919) ;  /* 0x0000004000017945 */ /* 0x000fe20003800000 */
[----:B------:R-:W-:-:S04]  /*10430*/  SHF.L.U32 R2, R8, 0x1f, RZ ;  /* 0x0000001f08027819 */ /* 0x000fc800000006ff */
[----:B------:R-:W2:Y:S02]  /*10440*/  SYNCS.PHASECHK.TRANS64.TRYWAIT P0, [R3+URZ+0x34840], R2 ;  /* 0x03484002030075a7 */ /* 0x000ea4000800017f */
[----:B--2---:R-:W-:Y:S05]  /*10450*/  @!P0 BRA `(.L_x_6920) ;  /* 0x0000003400748947 */ /* 0x004fea0003800000 */
.L_x_7017:
[----:B------:R-:W-:Y:S05]  /*10460*/  BSYNC B1 ;  /* 0x0000000000017941 */ /* 0x000fea0003800000 */
.L_x_6919:
[----:B01----:R-:W3:Y:S01]  /*10470*/  LDL R5, [R1+0x18] ;  /* 0x0000180001057983 */ /* 0x003ee20000100800 */
[----:B------:R-:W0:Y:S02]  /*10480*/  S2R R7, SR_TID.X ;  /* 0x0000000000077919 */ /* 0x000e240000002100 */
        /* <DEDUP_REMOVED lines=8> */
.L_x_6921:
[----:B------:R-:W-:Y:S01]  /*10510*/  LOP3.LUT P0, RZ, R18, 0x2, RZ, 0xc0, !PT ;  /* 0x0000000212ff7812 */ /* 0x000fe2000780c0ff */
[----:B------:R-:W-:-:S12]  /*10520*/  BSSY B1, `(.L_x_6922) ;  /* 0x0000003000017945 */ /* 0x000fd80003800000 */
[----:B------:R-:W-:Y:S05]  /*10530*/  @P0 BRA `(.L_x_6923) ;  /* 0x0000000000040947 */ /* 0x000fea0003800000 */
[----:B------:R-:W-:Y:S01]  /*10540*/  BPT.TRAP 0x1 ;  /* 0x000000040000795c */ /* 0x000fe20000300000 */
.L_x_6923:
[----:B------:R-:W-:Y:S05]  /*10550*/  BSYNC B1 ;  /* 0x0000000000017941 */ /* 0x000fea0003800000 */
.L_x_6922:
        /* <DEDUP_REMOVED lines=19> */
.L_x_6924:
        /* <DEDUP_REMOVED lines=17> */
.L_x_6925:
        /* <DEDUP_REMOVED lines=16> */
.L_x_7018:
[----:B------:R-:W-:Y:S05]  /*108a0*/  BSYNC B1 ;  /* 0x0000000000017941 */ /* 0x000fea0003800000 */
.L_x_6926:
[----:B------:R-:W1:Y:S02]  /*108b0*/  S2R R5, SR_TID.X ;  /* 0x0000000000057919 */ /* 0x000e640000002100 */
[----:B-1----:R-:W-:-:S04]  /*108c0*/  LOP3.LUT R5, R5, 0x7f, RZ, 0xc0, !PT ;  /* 0x0000007f05057812 */ /* 0x002fc800078ec0ff */
[----:B------:R-:W-:-:S13]  /*108d0*/  ISETP.NE.AND P0, PT, R5, RZ, PT ;  /* 0x000000ff0500720c */ /* 0x000fda0003f05270 */
[----:B0-----:R-:W-:-:S04]  /*108e0*/  @!P0 IMAD.MOV.U32 R3, RZ, RZ, 0xb000 ;  /* 0x0000b000ff038424 */ /* 0x001fc800078e00ff */
[----:B------:R0:W-:Y:S01]  /*108f0*/  @!P0 SYNCS.ARRIVE.TRANS64 RZ, [R2+URZ+0x34850], R3 ;  /* 0x0348500302ff89a7 */ /* 0x0001e2000800003f */
[----:B------:R-:W-:Y:S05]  /*10900*/  @P1 BRA `(.L_x_6928) ;  /* 0x0000000000041947 */ /* 0x000fea0003800000 */
[----:B------:R-:W-:Y:S01]  /*10910*/  BPT.TRAP 0x1 ;  /* 0x000000040000795c */ /* 0x000fe20000300000 */
.L_x_6928:
[----:B------:R-:W-:Y:S01]  /*10920*/  LOP3.LUT P0, RZ, R18, 0x2, RZ, 0xc0, !PT ;  /* 0x0000000212ff7812 */ /* 0x000fe2000780c0ff */
[----:B------:R-:W-:-:S12]  /*10930*/  BSSY B1, `(.L_x_6929) ;  /* 0x0000003000017945 */ /* 0x000fd80003800000 */
[----:B------:R-:W-:Y:S05]  /*10940*/  @P0 BRA `(.L_x_6930) ;  /* 0x0000000000040947 */ /* 0x000fea0003800000 */
[----:B------:R-:W-:Y:S01]  /*10950*/  BPT.TRAP 0x1 ;  /* 0x000000040000795c */ /* 0x000fe20000300000 */
.L_x_6930:
[----:B------:R-:W-:Y:S05]  /*10960*/  BSYNC B1 ;  /* 0x0000000000017941 */ /* 0x000fea0003800000 */
.L_x_6929:
        /* <DEDUP_REMOVED lines=19> */
.L_x_6931:
        /* <DEDUP_REMOVED lines=16> */
.L_x_6932:
        /* <DEDUP_REMOVED lines=12> */
.L_x_6917:
[----:B------:R-:W-:Y:S05]  /*10c60*/  BSYNC B0 ;  /* 0x0000000000007941 */ /* 0x000fea0003800000 */
.L_x_6916:
[----:B0-----:R-:W2:Y:S01]  /*10c70*/  LDL.LU R0, [R1+0x24] ;  /* 0x0000240001007983 */ /* 0x001ea20000300800 */
[----:B------:R-:W-:-:S03]  /*10c80*/  IMAD.MOV.U32 R19, RZ, RZ, R6 ;  /* 0x000000ffff137224 */ /* 0x000fc600078e0006 */
[----:B------:R0:W-:Y:S02]  /*10c90*/  STL [R1], R8 ;  /* 0x0000000801007387 */ /* 0x0001e40000100800 */
[----:B0-2---:R-:W-:-:S07]  /*10ca0*/  VIADD R0, R0, 0xfffffffd ;  /* 0xfffffffd00007836 */ /* 0x005fce0000000000 */
.L_x_6915:
[----:B------:R-:W2:Y:S01]  /*10cb0*/  LDL.LU R2, [R1+0x20] ;  /* 0x0000200001027983 */ /* 0x000ea20000300800 */
[----:B------:R-:W-:Y:S01]  /*10cc0*/  IMAD.MOV R9, RZ, RZ, -R9 ;  /* 0x000000ffff097224 */ /* 0x000fe200078e0a09 */
[----:B------:R-:W-:Y:S04]  /*10cd0*/  BSSY B0, `(.L_x_6914) ;  /* 0x0000154000007945 */ /* 0x000fe80003800000 */
[----:B--2---:R-:W-:-:S13]  /*10ce0*/  ISETP.NE.AND P0, PT, R2, R9, PT ;  /* 0x000000090200720c */ /* 0x004fda0003f05270 */
[----:B------:R-:W-:Y:S05]  /*10cf0*/  @!P0 BRA `(.L_x_6933) ;  /* 0x0000001400448947 */ /* 0x000fea0003800000 */
[----:B------:R-:W-:-:S07]  /*10d00*/  IMAD.MOV.U32 R6, RZ, RZ, R17 ;  /* 0x000000ffff067224 */ /* 0x000fce00078e0011 */
.L_x_6968:
[----:B--2---:R-:W2:Y:S01]  /*10d10*/  LDL R2, [R1] ;  /* 0x0000000001027983 */ /* 0x004ea20000100800 */
[----:B------:R-:W-:Y:S01]  /*10d20*/  LOP3.LUT P1, RZ, R18, 0x8, RZ, 0xc0, !PT ;  /* 0x0000000812ff7812 */ /* 0x000fe2000782c0ff */
[----:B------:R-:W-:Y:S01]  /*10d30*/  VIADD R4, R19, 0x1 ;  /* 0x0000000113047836 */ /* 0x000fe20000000000 */
[----:B------:R-:W-:Y:S04]  /*10d40*/  BSSY B1, `(.L_x_6934) ;  /* 0x00000a3000017945 */ /* 0x000fe80003800000 */
[----:B------:R-:W-:-:S04]  /*10d50*/  ISETP.NE.AND P0, PT, R4, 0x2, PT ;  /* 0x000000020400780c */ /* 0x000fc80003f05270 */
[----:B-1----:R-:W-:Y:S02]  /*10d60*/  SEL R5, RZ, 0x1, P0 ;  /* 0x00000001ff057807 */ /* 0x002fe40000000000 */
[----:B------:R-:W-:Y:S02]  /*10d70*/  SEL R4, R4, RZ, P0 ;  /* 0x000000ff04047207 */ /* 0x000fe40000000000 */
[----:B--2---:R-:W-:Y:S01]  /*10d80*/  LOP3.LUT R5, R2, R5, RZ, 0x3c, !PT ;  /* 0x0000000502057212 */ /* 0x004fe200078e3cff */
[----:B0-----:R-:W-:Y:S06]  /*10d90*/  @!P1 BRA `(.L_x_6935) ;  /* 0x0000000800749947 */ /* 0x001fec0003800000 */
[----:B------:R-:W-:Y:S01]  /*10da0*/  LOP3.LUT P1, RZ, R18, 0x4, RZ, 0xc0, !PT ;  /* 0x0000000412ff7812 */ /* 0x000fe2000782c0ff */
[----:B------:R-:W-:-:S12]  /*10db0*/  IMAD.MOV.U32 R8, RZ, RZ, R0 ;  /* 0x000000ffff087224 */ /* 0x000fd800078e0000 */
        /* <DEDUP_REMOVED lines=22> */
.L_x_6936:
[----:B------:R-:W-:Y:S01]  /*10f20*/  LEA R3, R4, UR36, 0x3 ;  /* 0x0000002404037c11 */ /* 0x000fe2000f8e18ff */
[----:B------:R-:W-:Y:S01]  /*10f30*/  BSSY B2, `(.L_x_6937) ;  /* 0x0000004000027945 */ /* 0x000fe20003800000 */
[----:B------:R-:W-:-:S04]  /*10f40*/  SHF.L.U32 R2, R5, 0x1f, RZ ;  /* 0x0000001f05027819 */ /* 0x000fc800000006ff */
[----:B------:R-:W1:Y:S02]  /*10f50*/  SYNCS.PHASECHK.TRANS64.TRYWAIT P0, [R3+URZ+0x34840], R2 ;  /* 0x03484002030075a7 */ /* 0x000e64000800017f */
[----:B-1----:R-:W-:Y:S05]  /*10f60*/  @!P0 BRA `(.L_x_6938) ;  /* 0x0000002800d88947 */ /* 0x002fea0003800000 */
.L_x_7019:
[----:B------:R-:W-:Y:S05]  /*10f70*/  BSYNC B2 ;  /* 0x0000000000027941 */ /* 0x000fea0003800000 */
.L_x_6937:
        /* <DEDUP_REMOVED lines=10> */
.L_x_6939:
[----:B------:R-:W-:Y:S01]  /*11020*/  LOP3.LUT P0, RZ, R18, 0x2, RZ, 0xc0, !PT ;  /* 0x0000000212ff7812 */ /* 0x000fe2000780c0ff */
[----:B------:R-:W-:-:S12]  /*11030*/  BSSY B2, `(.L_x_6940) ;  /* 0x0000003000027945 */ /* 0x000fd80003800000 */
[----:B------:R-:W-:Y:S05]  /*11040*/  @P0 BRA `(.L_x_6941) ;  /* 0x0000000000040947 */ /* 0x000fea0003800000 */
[----:B------:R-:W-:Y:S01]  /*11050*/  BPT.TRAP 0x1 ;  /* 0x000000040000795c */ /* 0x000fe20000300000 */
.L_x_6941:
[----:B------:R-:W-:Y:S05]  /*11060*/  BSYNC B2 ;  /* 0x0000000000027941 */ /* 0x000fea0003800000 */
.L_x_6940:
[----:B------:R-:W0:Y:S01]  /*11070*/  S2R R2, SR_CgaCtaId ;  /* 0x0000000000027919 */ /* 0x000e220000008800 */
[----:B------:R-:W-:Y:S01]  /*11080*/  IMAD.MOV.U32 R10, RZ, RZ, RZ ;  /* 0x000000ffff0a7224 */ /* 0x000fe200078e00ff */
[----:B------:R-:W-:Y:S01]  /*11090*/  UIADD3 UR4, UP0, UR38, 0x370, URZ ;  /* 0x0000037026047890 */ /* 0x000fe2000ff1e03f */
[----:B------:R-:W-:Y:S01]  /*110a0*/  PLOP3.LUT P0, PT, PT, PT, PT, 0x80, 0x0 ;  /* 0x000000000000781c */ /* 0x000fe20003f0f070 */
[----:B------:R-:W1:Y:S01]  /*110b0*/  S2R R7, SR_CgaCtaId ;  /* 0x0000000000077919 */ /* 0x000e620000008800 */
[----:B------:R-:W-:Y:S01]  /*110c0*/  IADD3 R3, R3, 0x34830, RZ ;  /* 0x0003483003037810 */ /* 0x000fe20007ffe0ff */
[----:B------:R-:W-:Y:S01]  /*110d0*/  UIADD3.X UR5, URZ, UR39, URZ, UP0, !UPT ;  /* 0x000000273f057290 */ /* 0x000fe200087fe43f */
[----:B------:R-:W-:Y:S01]  /*110e0*/  R2UR UR10, R10 ;  /* 0x000000000a0a72ca */ /* 0x000fe200000e0000 */
[----:B------:R-:W-:Y:S01]  /*110f0*/  UMOV UR6, 0x30000 ;  /* 0x0003000000067882 */ /* 0x000fe20000000000 */
[----:B------:R-:W-:Y:S01]  /*11100*/  UMOV UR14, 0x0 ;  /* 0x00000000000e7882 */ /* 0x000fe20000000000 */
[----:B------:R-:W-:Y:S01]  /*11110*/  UMOV UR15, 0x14f00000 ;  /* 0x14f00000000f7882 */ /* 0x000fe20000000000 */
[----:B0-----:R-:W-:-:S02]  /*11120*/  LOP3.LUT R2, R2, 0x1, RZ, 0xc0, !PT ;  /* 0x0000000102027812 */ /* 0x001fc400078ec0ff */
[----:B-1----:R-:W-:-:S03]  /*11130*/  LOP3.LUT R7, R7, 0x1, RZ, 0xc0, !PT ;  /* 0x0000000107077812 */ /* 0x002fc600078ec0ff */
[----:B------:R-:W-:-:S04]  /*11140*/  IMAD R2, R2, 0x1600, RZ ;  /* 0x0000160002027824 */ /* 0x000fc800078e02ff */
[----:B------:R-:W-:Y:S02]  /*11150*/  IMAD R2, R4, 0x5800, R2 ;  /* 0x0000580004027824 */ /* 0x000fe400078e0202 */
[----:B------:R-:W-:-:S03]  /*11160*/  IMAD R7, R7, 0x58, RZ ;  /* 0x0000005807077824 */ /* 0x000fc600078e02ff */
[----:B------:R-:W-:Y:S01]  /*11170*/  LEA R2, R2, UR36, 0x1 ;  /* 0x0000002402027c11 */ /* 0x000fe2000f8e08ff */
[----:B------:R-:W-:-:S04]  /*11180*/  IMAD R7, R8, 0xb0, R7 ;  /* 0x000000b008077824 */ /* 0x000fc800078e0207 */
[----:B------:R-:W-:-:S07]  /*11190*/  VIADD R9, R2, 0x1e400 ;  /* 0x0001e40002097836 */ /* 0x000fce0000000000 */
.L_x_6942:
        /* <DEDUP_REMOVED lines=17> */
.L_x_6943:
        /* <DEDUP_REMOVED lines=16> */
.L_x_7020:
[----:B------:R-:W-:Y:S05]  /*113b0*/  BSYNC B2 ;  /* 0x0000000000027941 */ /* 0x000fea0003800000 */
.L_x_6944:
[----:B------:R-:W1:Y:S02]  /*113c0*/  S2R R7, SR_TID.X ;  /* 0x0000000000077919 */ /* 0x000e640000002100 */
[----:B-1----:R-:W-:-:S04]  /*113d0*/  LOP3.LUT R7, R7, 0x7f, RZ, 0xc0, !PT ;  /* 0x0000007f07077812 */ /* 0x002fc800078ec0ff */
[----:B------:R-:W-:-:S13]  /*113e0*/  ISETP.NE.AND P0, PT, R7, RZ, PT ;  /* 0x000000ff0700720c */ /* 0x000fda0003f05270 */
[----:B0-----:R-:W-:-:S04]  /*113f0*/  @!P0 IMAD.MOV.U32 R3, RZ, RZ, 0xb000 ;  /* 0x0000b000ff038424 */ /* 0x001fc800078e00ff */
[----:B------:R0:W-:Y:S01]  /*11400*/  @!P0 SYNCS.ARRIVE.TRANS64 RZ, [R2+URZ+0x34850], R3 ;  /* 0x0348500302ff89a7 */ /* 0x0001e2000800003f */
[----:B------:R-:W-:Y:S05]  /*11410*/  @P1 BRA `(.L_x_6946) ;  /* 0x0000000000041947 */ /* 0x000fea0003800000 */
[----:B------:R-:W-:Y:S01]  /*11420*/  BPT.TRAP 0x1 ;  /* 0x000000040000795c */ /* 0x000fe20000300000 */
.L_x_6946:
[----:B------:R-:W-:Y:S01]  /*11430*/  LOP3.LUT P0, RZ, R18, 0x2, RZ, 0xc0, !PT ;  /* 0x0000000212ff7812 */ /* 0x000fe2000780c0ff */
[----:B------:R-:W-:-:S12]  /*11440*/  BSSY B2, `(.L_x_6947) ;  /* 0x0000003000027945 */ /* 0x000fd80003800000 */
[----:B------:R-:W-:Y:S05]  /*11450*/  @P0 BRA `(.L_x_6948) ;  /* 0x0000000000040947 */ /* 0x000fea0003800000 */
[----:B------:R-:W-:Y:S01]  /*11460*/  BPT.TRAP 0x1 ;  /* 0x000000040000795c */ /* 0x000fe20000300000 */
.L_x_6948:
[----:B------:R-:W-:Y:S05]  /*11470*/  BSYNC B2 ;  /* 0x0000000000027941 */ /* 0x000fea0003800000 */
.L_x_6947:
        /* <DEDUP_REMOVED lines=19> */
.L_x_6949:
        /* <DEDUP_REMOVED lines=16> */
.L_x_6950:
        /* <DEDUP_REMOVED lines=12> */
.L_x_6935:
[----:B------:R-:W-:Y:S05]  /*11770*/  BSYNC B1 ;  /* 0x0000000000017941 */ /* 0x000fea0003800000 */
.L_x_6934:
        /* <DEDUP_REMOVED lines=33> */
.L_x_6953:
[----:B------:R-:W-:Y:S01]  /*11990*/  LEA R3, R19, UR36, 0x3 ;  /* 0x0000002413037c11 */ /* 0x000fe2000f8e18ff */
[----:B------:R-:W-:Y:S01]  /*119a0*/  BSSY B2, `(.L_x_6954) ;  /* 0x0000004000027945 */ /* 0x000fe20003800000 */
[----:B------:R-:W-:-:S04]  /*119b0*/  SHF.L.U32 R2, R9, 0x1f, RZ ;  /* 0x0000001f09027819 */ /* 0x000fc800000006ff */
[----:B------:R-:W2:Y:S02]  /*119c0*/  SYNCS.PHASECHK.TRANS64.TRYWAIT P0, [R3+URZ+0x34840], R2 ;  /* 0x03484002030075a7 */ /* 0x000ea4000800017f */
[----:B--2---:R-:W-:Y:S05]  /*119d0*/  @!P0 BRA `(.L_x_6955) ;  /* 0x0000002000648947 */ /* 0x004fea0003800000 */
.L_x_7021:
[----:B------:R-:W-:Y:S05]  /*119e0*/  BSYNC B2 ;  /* 0x0000000000027941 */ /* 0x000fea0003800000 */
.L_x_6954:
        /* <DEDUP_REMOVED lines=10> */
.L_x_6956:
[----:B------:R-:W-:Y:S01]  /*11a90*/  LOP3.LUT P0, RZ, R18, 0x2, RZ, 0xc0, !PT ;  /* 0x0000000212ff7812 */ /* 0x000fe2000780c0ff */
[----:B------:R-:W-:-:S12]  /*11aa0*/  BSSY B2, `(.L_x_6957) ;  /* 0x0000003000027945 */ /* 0x000fd80003800000 */
[----:B------:R-:W-:Y:S05]  /*11ab0*/  @P0 BRA `(.L_x_6958) ;  /* 0x0000000000040947 */ /* 0x000fea0003800000 */
[----:B------:R-:W-:Y:S01]  /*11ac0*/  BPT.TRAP 0x1 ;  /* 0x000000040000795c */ /* 0x000fe20000300000 */
.L_x_6958:
[----:B------:R-:W-:Y:S05]  /*11ad0*/  BSYNC B2 ;  /* 0x0000000000027941 */ /* 0x000fea0003800000 */
.L_x_6957:
[----:B------:R-:W0:Y:S01]  /*11ae0*/  S2R R2, SR_CgaCtaId ;  /* 0x0000000000027919 */ /* 0x000e220000008800 */
[----:B------:R-:W-:Y:S01]  /*11af0*/  IMAD.MOV.U32 R10, RZ, RZ, RZ ;  /* 0x000000ffff0a7224 */ /* 0x000fe200078e00ff */
[----:B------:R-:W-:Y:S01]  /*11b00*/  UIADD3 UR4, UP0, UR38, 0x370, URZ ;  /* 0x0000037026047890 */ /* 0x000fe2000ff1e03f */
[----:B------:R-:W-:Y:S01]  /*11b10*/  PLOP3.LUT P0, PT, PT, PT, PT, 0x80, 0x0 ;  /* 0x000000000000781c */ /* 0x000fe20003f0f070 */
[----:B------:R-:W1:Y:S01]  /*11b20*/  S2R R7, SR_CgaCtaId ;  /* 0x0000000000077919 */ /* 0x000e620000008800 */
[----:B------:R-:W-:Y:S01]  /*11b30*/  VIADD R3, R3, 0x34830 ;  /* 0x0003483003037836 */ /* 0x000fe20000000000 */
[----:B------:R-:W-:Y:S01]  /*11b40*/  R2UR UR10, R10 ;  /* 0x000000000a0a72ca */ /* 0x000fe200000e0000 */
[----:B------:R-:W-:Y:S01]  /*11b50*/  UIADD3.X UR5, URZ, UR39, URZ, UP0, !UPT ;  /* 0x000000273f057290 */ /* 0x000fe200087fe43f */
        /* <DEDUP_REMOVED lines=11> */
.L_x_6959:
        /* <DEDUP_REMOVED lines=17> */
.L_x_6960:
        /* <DEDUP_REMOVED lines=15> */
.L_x_7022:
[----:B------:R-:W-:Y:S05]  /*11e10*/  BSYNC B2 ;  /* 0x0000000000027941 */ /* 0x000fea0003800000 */
.L_x_6961:
[----:B------:R-:W1:Y:S02]  /*11e20*/  S2R R3, SR_TID.X ;  /* 0x0000000000037919 */ /* 0x000e640000002100 */
[----:B-1----:R-:W-:-:S04]  /*11e30*/  LOP3.LUT R3, R3, 0x7f, RZ, 0xc0, !PT ;  /* 0x0000007f03037812 */ /* 0x002fc800078ec0ff */
[----:B------:R-:W-:-:S13]  /*11e40*/  ISETP.NE.AND P0, PT, R3, RZ, PT ;  /* 0x000000ff0300720c */ /* 0x000fda0003f05270 */
[----:B------:R-:W-:-:S04]  /*11e50*/  @!P0 IMAD.MOV.U32 R3, RZ, RZ, 0xb000 ;  /* 0x0000b000ff038424 */ /* 0x000fc800078e00ff */
[----:B------:R1:W-:Y:S01]  /*11e60*/  @!P0 SYNCS.ARRIVE.TRANS64 RZ, [R2+URZ+0x34850], R3 ;  /* 0x0348500302ff89a7 */ /* 0x0003e2000800003f */
[----:B------:R-:W-:Y:S05]  /*11e70*/  @P1 BRA `(.L_x_6963) ;  /* 0x0000000000041947 */ /* 0x000fea0003800000 */
[----:B------:R-:W-:Y:S01]  /*11e80*/  BPT.TRAP 0x1 ;  /* 0x000000040000795c */ /* 0x000fe20000300000 */
.L_x_6963:
[----:B------:R-:W-:Y:S01]  /*11e90*/  LOP3.LUT P0, RZ, R18, 0x2, RZ, 0xc0, !PT ;  /* 0x0000000212ff7812 */ /* 0x000fe2000780c0ff */
[----:B------:R-:W-:-:S12]  /*11ea0*/  BSSY B2, `(.L_x_6964) ;  /* 0x0000003000027945 */ /* 0x000fd80003800000 */
[----:B------:R-:W-:Y:S05]  /*11eb0*/  @P0 BRA `(.L_x_6965) ;  /* 0x0000000000040947 */ /* 0x000fea0003800000 */
[----:B------:R-:W-:Y:S01]  /*11ec0*/  BPT.TRAP 0x1 ;  /* 0x000000040000795c */ /* 0x000fe20000300000 */
.L_x_6965:
[----:B------:R-:W-:Y:S05]  /*11ed0*/  BSYNC B2 ;  /* 0x0000000000027941 */ /* 0x000fea0003800000 */
.L_x_6964:
        /* <DEDUP_REMOVED lines=19> */
.L_x_6966:
        /* <DEDUP_REMOVED lines=16> */
.L_x_6967:
        /* <DEDUP_REMOVED lines=12> */
.L_x_6952:
[----:B------:R-:W-:Y:S05]  /*121d0*/  BSYNC B1 ;  /* 0x0000000000017941 */ /* 0x000fea0003800000 */
.L_x_6951:
[C---:B------:R-:W-:Y:S01]  /*121e0*/  ISETP.GT.AND P0, PT, R0.reuse, 0x1, PT ;  /* 0x000000010000780c */ /* 0x040fe20003f04270 */
[----:B------:R-:W-:-:S12]  /*121f0*/  VIADD R0, R0, 0xfffffffe ;  /* 0xfffffffe00007836 */ /* 0x000fd80000000000 */
[----:B------:R-:W-:Y:S05]  /*12200*/  @P0 BRA `(.L_x_6968) ;  /* 0xffffffe800c00947 */ /* 0x000fea000383ffff */
.L_x_6933:
[----:B------:R-:W-:Y:S05]  /*12210*/  BSYNC B0 ;  /* 0x0000000000007941 */ /* 0x000fea0003800000 */
.L_x_6914:
[----:B------:R-:W-:Y:S01]  /*12220*/  LOP3.LUT P0, RZ, R18, 0x8, RZ, 0xc0, !PT ;  /* 0x0000000812ff7812 */ /* 0x000fe2000780c0ff */
[----:B------:R-:W-:-:S12]  /*12230*/  BSSY B0, `(.L_x_6969) ;  /* 0x0000045000007945 */ /* 0x000fd80003800000 */
[----:B------:R-:W-:Y:S05]  /*12240*/  @!P0 BRA `(.L_x_6970) ;  /* 0x00000004000c8947 */ /* 0x000fea0003800000 */
[----:B------:R-:W3:Y:S01]  /*12250*/  LDL R2, [R1] ;  /* 0x0000000001027983 */ /* 0x000ee20000100800 */
[----:B0-----:R-:W-:Y:S01]  /*12260*/  LEA R0, R19, UR36, 0x3 ;  /* 0x0000002413007c11 */ /* 0x001fe2000f8e18ff */
[----:B------:R-:W-:Y:S01]  /*12270*/  BSSY B1, `(.L_x_6971) ;  /* 0x0000004000017945 */ /* 0x000fe20003800000 */
[----:B---3--:R-:W-:-:S04]  /*12280*/  SHF.L.U32 R3, R2, 0x1f, RZ ;  /* 0x0000001f02037819 */ /* 0x008fc800000006ff */
[----:B------:R-:W0:Y:S02]  /*12290*/  SYNCS.PHASECHK.TRANS64.TRYWAIT P0, [R0+URZ+0x34860], R3 ;  /* 0x03486003000075a7 */ /* 0x000e24000800017f */
[----:B0-----:R-:W-:Y:S05]  /*122a0*/  @!P0 BRA `(.L_x_6972) ;  /* 0x0000001800588947 */ /* 0x001fea0003800000 */
.L_x_7023:
[----:B------:R-:W-:Y:S05]  /*122b0*/  BSYNC B1 ;  /* 0x0000000000017941 */ /* 0x000fea0003800000 */
.L_x_6971:
[----:B------:R-:W3:Y:S01]  /*122c0*/  LDL R2, [R1+0x18] ;  /* 0x0000180001027983 */ /* 0x000ee20000100800 */
[----:B------:R-:W4:Y:S02]  /*122d0*/  S2R R4, SR_TID.X ;  /* 0x0000000000047919 */ /* 0x000f240000002100 */
[----:B----4-:R-:W-:-:S04]  /*122e0*/  LOP3.LUT R4, R4, 0x7f, RZ, 0xc0, !PT ;  /* 0x0000007f04047812 */ /* 0x010fc800078ec0ff */
[----:B------:R-:W-:-:S13]  /*122f0*/  ISETP.NE.AND P0, PT, R4, RZ, PT ;  /* 0x000000ff0400720c */ /* 0x000fda0003f05270 */
[----:B0-----:R-:W-:-:S04]  /*12300*/  @!P0 IMAD.MOV.U32 R3, RZ, RZ, 0xb000 ;  /* 0x0000b000ff038424 */ /* 0x001fc800078e00ff */
[----:B------:R0:W-:Y:S01]  /*12310*/  @!P0 SYNCS.ARRIVE.TRANS64 RZ, [R0+URZ+0x34850], R3 ;  /* 0x0348500300ff89a7 */ /* 0x0001e2000800003f */
[----:B---3--:R-:W-:-:S04]  /*12320*/  PRMT R2, R2, 0x9910, RZ ;  /* 0x0000991002027816 */ /* 0x008fc800000000ff */
[----:B------:R-:W-:-:S13]  /*12330*/  ISETP.NE.AND P0, PT, R2, 0x2, PT ;  /* 0x000000020200780c */ /* 0x000fda0003f05270 */
[----:B0-----:R-:W-:Y:S05]  /*12340*/  @P0 BRA `(.L_x_6973) ;  /* 0x0000000000040947 */ /* 0x001fea0003800000 */
[----:B------:R-:W-:Y:S01]  /*12350*/  BPT.TRAP 0x1 ;  /* 0x000000040000795c */ /* 0x000fe20000300000 */
.L_x_6973:
[----:B------:R-:W-:Y:S01]  /*12360*/  LOP3.LUT P0, RZ, R18, 0x2, RZ, 0xc0, !PT ;  /* 0x0000000212ff7812 */ /* 0x000fe2000780c0ff */
[----:B------:R-:W-:-:S12]  /*12370*/  BSSY B1, `(.L_x_6974) ;  /* 0x0000003000017945 */ /* 0x000fd80003800000 */
[----:B------:R-:W-:Y:S05]  /*12380*/  @P0 BRA `(.L_x_6975) ;  /* 0x0000000000040947 */ /* 0x000fea0003800000 */
[----:B------:R-:W-:Y:S01]  /*12390*/  BPT.TRAP 0x1 ;  /* 0x000000040000795c */ /* 0x000fe20000300000 */
.L_x_6975:
[----:B------:R-:W-:Y:S05]  /*123a0*/  BSYNC B1 ;  /* 0x0000000000017941 */ /* 0x000fea0003800000 */
.L_x_6974:
[----:B------:R-:W3:Y:S01]  /*123b0*/  LDL R2, [R1+0x4] ;  /* 0x0000040001027983 */ /* 0x000ee20000100800 */
[----:B------:R-:W0:Y:S01]  /*123c0*/  S2R R3, SR_CgaCtaId ;  /* 0x0000000000037919 */ /* 0x000e220000008800 */
[----:B------:R-:W4:Y:S01]  /*123d0*/  S2R R4, SR_CgaCtaId ;  /* 0x0000000000047919 */ /* 0x000f220000008800 */
[----:B------:R-:W-:Y:S01]  /*123e0*/  UIADD3 UR4, UP0, UR38, 0x470, URZ ;  /* 0x0000047026047890 */ /* 0x000fe2000ff1e03f */
[----:B------:R-:W-:Y:S01]  /*123f0*/  PLOP3.LUT P0, PT, PT, PT, PT, 0x80, 0x0 ;  /* 0x000000000000781c */ /* 0x000fe20003f0f070 */
[----:B------:R-:W-:Y:S01]  /*12400*/  VIADD R0, R0, 0x34850 ;  /* 0x0003485000007836 */ /* 0x000fe20000000000 */
[----:B------:R-:W-:Y:S01]  /*12410*/  UMOV UR6, 0x30000 ;  /* 0x0003000000067882 */ /* 0x000fe20000000000 */
[----:B------:R-:W-:Y:S01]  /*12420*/  UIADD3.X UR5, URZ, UR39, URZ, UP0, !UPT ;  /* 0x000000273f057290 */ /* 0x000fe200087fe43f */
[----:B0-----:R-:W-:Y:S02]  /*12430*/  LOP3.LUT R3, R3, 0x1, RZ, 0xc0, !PT ;  /* 0x0000000103037812 */ /* 0x001fe400078ec0ff */
        /* <DEDUP_REMOVED lines=10> */
.L_x_6976:
        /* <DEDUP_REMOVED lines=16> */
.L_x_6977:
        /* <DEDUP_REMOVED lines=10> */
.L_x_6970:
[----:B------:R-:W-:Y:S05]  /*12680*/  BSYNC B0 ;  /* 0x0000000000007941 */ /* 0x000fea0003800000 */
.L_x_6969:
[----:B------:R-:W3:Y:S01]  /*12690*/  LDL.LU R6, [R1+0x28] ;  /* 0x0000280001067983 */ /* 0x000ee20000300800 */
[----:B------:R-:W-:Y:S01]  /*126a0*/  VIADD R19, R19, 0x1 ;  /* 0x0000000113137836 */ /* 0x000fe20000000000 */
[----:B------:R-:W-:Y:S02]  /*126b0*/  ULDC UR4, c[0x0][0xc34] ;  /* 0x00030d0000047ab9 */ /* 0x000fe40000000800 */
[----:B-1----:R-:W4:Y:S04]  /*126c0*/  LDL.LU R5, [R1] ;  /* 0x0000000001057983 */ /* 0x002f280000300800 */
[----:B------:R-:W5:Y:S01]  /*126d0*/  LDL.LU R4, [R1+0x34] ;  /* 0x0000340001047983 */ /* 0x000f620000300800 */
[----:B------:R-:W-:-:S04]  /*126e0*/  ISETP.NE.AND P0, PT, R19, 0x2, PT ;  /* 0x000000021300780c */ /* 0x000fc80003f05270 */
[----:B0-----:R-:W-:Y:S02]  /*126f0*/  SEL R0, RZ, 0x1, P0 ;  /* 0x00000001ff007807 */ /* 0x001fe40000000000 */
[----:B------:R-:W-:Y:S02]  /*12700*/  SEL R19, R19, RZ, P0 ;  /* 0x000000ff13137207 */ /* 0x000fe40000000000 */
[----:B---3--:R-:W-:Y:S02]  /*12710*/  IADD3 R6, R6, UR37, RZ ;  /* 0x0000002506067c10 */ /* 0x008fe4000fffe0ff */
[----:B----4-:R-:W-:-:S03]  /*12720*/  LOP3.LUT R5, R5, R0, RZ, 0x3c, !PT ;  /* 0x0000000005057212 */ /* 0x010fc600078e3cff */
[----:B------:R0:W-:Y:S01]  /*12730*/  STL [R1+0x28], R6 ;  /* 0x0000280601007387 */ /* 0x0001e20000100800 */
[----:B------:R-:W-:Y:S01]  /*12740*/  ISETP.GE.AND P1, PT, R6, UR4, PT ;  /* 0x0000000406007c0c */ /* 0x000fe2000bf26270 */
[----:B-----5:R-:W-:-:S05]  /*12750*/  VIADD R4, R4, 0x1 ;  /* 0x0000000104047836 */ /* 0x020fca0000000000 */
[----:B------:R0:W-:Y:S04]  /*12760*/  STL [R1+0x34], R4 ;  /* 0x0000340401007387 */ /* 0x0001e80000100800 */
[----:B------:R0:W-:Y:S03]  /*12770*/  STL [R1], R5 ;  /* 0x0000000501007387 */ /* 0x0001e60000100800 */
[----:B------:R-:W-:Y:S05]  /*12780*/  @!P1 BRA `(.L_x_6978) ;  /* 0xffffffc000609947 */ /* 0x000fea000383ffff */
[----:B------:R-:W-:-:S07]  /*12790*/  LOP3.LUT R2, R4, 0x1, RZ, 0xc, !PT ;  /* 0x0000000104027812 */ /* 0x000fce00078e0cff */
.L_x_6897:
[----:B0-----:R-:W0:Y:S01]  /*127a0*/  S2R R3, SR_CgaCtaId ;  /* 0x0000000000037919 */ /* 0x001e220000008800 */
[----:B------:R-:W-:Y:S01]  /*127b0*/  MOV R0, 0x400 ;  /* 0x0000040000007802 */ /* 0x000fe20000000f00 */
[----:B------:R-:W-:Y:S03]  /*127c0*/  BSSY B0, `(.L_x_6979) ;  /* 0x0000005000007945 */ /* 0x000fe60003800000 */
[----:B0-----:R-:W-:Y:S02]  /*127d0*/  LEA R0, R3, R0, 0x18 ;  /* 0x0000000003007211 */ /* 0x001fe400078ec0ff */
[----:B------:R-:W-:-:S04]  /*127e0*/  SHF.L.U32 R3, R2, 0x1f, RZ ;  /* 0x0000001f02037819 */ /* 0x000fc800000006ff */
[----:B------:R-:W0:Y:S02]  /*127f0*/  SYNCS.PHASECHK.TRANS64.TRYWAIT P0, [R0+URZ+0x34820], R3 ;  /* 0x03482003000075a7 */ /* 0x000e24000800017f */
[----:B0-----:R-:W-:Y:S05]  /*12800*/  @!P0 BRA `(.L_x_6980) ;  /* 0x0000001400148947 */ /* 0x001fea0003800000 */
.L_x_7024:
[----:B------:R-:W-:Y:S05]  /*12810*/  BSYNC B0 ;  /* 0x0000000000007941 */ /* 0x000fea0003800000 */
.L_x_6979:
[----:B------:R-:W-:-:S03]  /*12820*/  UMOV UR4, 0xffffffff ;  /* 0xffffffff00047882 */ /* 0x000fc60000000000 */
[----:B------:R-:W-:Y:S05]  /*12830*/  BRA.DIV UR4, `(.L_x_6981) ;  /* 0x00000016041c7947 */ /* 0x000fea000b800000 */
[----:B------:R-:W1:Y:S02]  /*12840*/  S2R R2, SR_TID.X ;  /* 0x0000000000027919 */ /* 0x000e640000002100 */
[----:B-1----:R-:W-:-:S04]  /*12850*/  SHF.R.U32.HI R2, RZ, 0x5, R2 ;  /* 0x00000005ff027819 */ /* 0x002fc80000011602 */
[----:B------:R-:W-:-:S05]  /*12860*/  LOP3.LUT R2, R2, 0x3, RZ, 0xc0, !PT ;  /* 0x0000000302027812 */ /* 0x000fca00078ec0ff */
[----:B------:R1:W3:Y:S02]  /*12870*/  SHFL.IDX PT, R14, R2, RZ, 0x1f ;  /* 0x00001fff020e7589 */ /* 0x0002e400000e0000 */
.L_x_7027:
[----:B---3--:R-:W-:Y:S01]  /*12880*/  ISETP.NE.AND P0, PT, R14, RZ, PT ;  /* 0x000000ff0e00720c */ /* 0x008fe20003f05270 */
[----:B------:R-:W-:-:S12]  /*12890*/  BSSY B0, `(.L_x_6982) ;  /* 0x0000025000007945 */ /* 0x000fd80003800000 */
[----:B------:R-:W-:Y:S05]  /*128a0*/  @P0 BRA `(.L_x_6983) ;  /* 0x00000000008c0947 */ /* 0x000fea0003800000 */
[----:B------:R-:W-:-:S03]  /*128b0*/  UMOV UR4, 0xffffffff ;  /* 0xffffffff00047882 */ /* 0x000fc60000000000 */
[----:B------:R-:W-:Y:S05]  /*128c0*/  BRA.DIV UR4, `(.L_x_6984) ;  /* 0x00000016042c7947 */ /* 0x000fea000b800000 */
[----:B------:R-:W-:-:S13]  /*128d0*/  ELECT P6, URZ, PT ;  /* 0x00000000003f782f */ /* 0x000fda00038c0000 */
.L_x_7030:
[----:B------:R-:W-:Y:S05]  /*128e0*/  @!P6 BRA `(.L_x_6983) ;  /* 0x00000000007ce947 */ /* 0x000fea0003800000 */
[----:B-1----:R-:W3:Y:S02]  /*128f0*/  LDL.LU R2, [R1+0x2c] ;  /* 0x00002c0001027983 */ /* 0x002ee40000300800 */
[----:B---3--:R-:W-:-:S04]  /*12900*/  LOP3.LUT R2, R2, 0x2, RZ, 0xfc, !PT ;  /* 0x0000000202027812 */ /* 0x008fc800078efcff */
[----:B------:R-:W-:-:S13]  /*12910*/  ISETP.NE.AND P2, PT, R2, 0x3, PT ;  /* 0x000000030200780c */ /* 0x000fda0003f45270 */
[----:B------:R-:W-:Y:S05]  /*12920*/  @!P2 BRA `(.L_x_6985) ;  /* 0x000000000004a947 */ /* 0x000fea0003800000 */
[----:B------:R-:W-:Y:S01]  /*12930*/  BPT.TRAP 0x1 ;  /* 0x000000040000795c */ /* 0x000fe20000300000 */
.L_x_6985:
[----:B------:R-:W3:Y:S01]  /*12940*/  LDL.LU R7, [R1] ;  /* 0x0000000001077983 */ /* 0x000ee20000300800 */
[----:B------:R-:W-:Y:S02]  /*12950*/  VIADD R2, R0, 0x34840 ;  /* 0x0003484000027836 */ /* 0x000fe40000000000 */
[C---:B0-----:R-:W-:Y:S02]  /*12960*/  VIADD R3, R19.reuse, 0x1 ;  /* 0x0000000113037836 */ /* 0x041fe40000000000 */
[----:B------:R-:W-:-:S03]  /*12970*/  IMAD R6, R19, 0x8, R2 ;  /* 0x0000000813067824 */ /* 0x000fc600078e0202 */
[----:B------:R-:W-:-:S04]  /*12980*/  ISETP.NE.AND P1, PT, R3, 0x2, PT ;  /* 0x000000020300780c */ /* 0x000fc80003f25270 */
[----:B------:R-:W-:Y:S02]  /*12990*/  SEL R4, RZ, 0x1, P1 ;  /* 0x00000001ff047807 */ /* 0x000fe40000800000 */
[----:B------:R-:W-:Y:S02]  /*129a0*/  SEL R3, R3, RZ, P1 ;  /* 0x000000ff03037207 */ /* 0x000fe40000800000 */
[C---:B---3--:R-:W-:Y:S02]  /*129b0*/  SHF.L.U32 R5, R7.reuse, 0x1f, RZ ;  /* 0x0000001f07057819 */ /* 0x048fe400000006ff */
[----:B------:R-:W-:Y:S01]  /*129c0*/  LOP3.LUT R4, R7, R4, RZ, 0x3c, !PT ;  /* 0x0000000407047212 */ /* 0x000fe200078e3cff */
[----:B------:R-:W-:Y:S01]  /*129d0*/  IMAD R7, R3, 0x8, R2 ;  /* 0x0000000803077824 */ /* 0x000fe200078e0202 */
[----:B------:R-:W0:Y:S02]  /*129e0*/  SYNCS.PHASECHK.TRANS64.TRYWAIT P0, [R6+URZ], R5 ;  /* 0x00000005060075a7 */ /* 0x000e24000800017f */
[----:B------:R-:W-:Y:S01]  /*129f0*/  SHF.L.U32 R2, R4, 0x1f, RZ ;  /* 0x0000001f04027819 */ /* 0x000fe200000006ff */
[----:B0-----:R-:W-:Y:S06]  /*12a00*/  @!P0 BRA `(.L_x_6986) ;  /* 0x0000001000fc8947 */ /* 0x001fec0003800000 */
.L_x_7031:
[----:B------:R-:W1:Y:S02]  /*12a10*/  SYNCS.PHASECHK.TRANS64.TRYWAIT P0, [R7+URZ], R2 ;  /* 0x00000002070075a7 */ /* 0x000e64000800017f */
[----:B-1----:R-:W-:Y:S05]  /*12a20*/  @!P0 BRA `(.L_x_6987) ;  /* 0x0000001400088947 */ /* 0x002fea0003800000 */
.L_x_7032:
[----:B------:R-:W-:Y:S05]  /*12a30*/  @!P2 BRA `(.L_x_6988) ;  /* 0x000000000004a947 */ /* 0x000fea0003800000 */
[----:B------:R-:W-:Y:S01]  /*12a40*/  BPT.TRAP 0x1 ;  /* 0x000000040000795c */ /* 0x000fe20000300000 */
.L_x_6988:
[----:B------:R-:W-:-:S04]  /*12a50*/  VIADD R0, R0, 0x34860 ;  /* 0x0003486000007836 */ /* 0x000fc80000000000 */
[----:B------:R-:W-:-:S04]  /*12a60*/  IMAD R4, R19, 0x8, R0 ;  /* 0x0000000813047824 */ /* 0x000fc800078e0200 */
[----:B------:R-:W3:Y:S02]  /*12a70*/  SYNCS.PHASECHK.TRANS64.TRYWAIT P0, [R4+URZ], R5 ;  /* 0x00000005040075a7 */ /* 0x000ee4000800017f */
[----:B---3--:R-:W-:Y:S05]  /*12a80*/  @!P0 BRA `(.L_x_6989) ;  /* 0x0000001400048947 */ /* 0x008fea0003800000 */
.L_x_7033:
[----:B------:R-:W-:-:S07]  /*12a90*/  IMAD R3, R3, 0x8, R0 ;  /* 0x0000000803037824 */ /* 0x000fce00078e0200 */
.L_x_6990:
[----:B----4-:R4:W0:Y:S02]  /*12aa0*/  SYNCS.PHASECHK.TRANS64.TRYWAIT P0, [R3+URZ], R2 ;  /* 0x00000002030075a7 */ /* 0x010824000800017f */
[----:B0-----:R-:W-:Y:S05]  /*12ab0*/  @!P0 NANOSLEEP.SYNCS 0x989680 ;  /* 0x009896800000895d */ /* 0x001fea0003900000 */
[----:B------:R-:W0:Y:S02]  /*12ac0*/  @!P0 SYNCS.PHASECHK.TRANS64 P0, [R3+URZ], R2 ;  /* 0x00000002030085a7 */ /* 0x000e24000800007f */
[----:B0-----:R-:W-:Y:S05]  /*12ad0*/  @!P0 BRA `(.L_x_6990) ;  /* 0xfffffffc00f08947 */ /* 0x001fea000383ffff */
.L_x_6983:
[----:B------:R-:W-:Y:S05]  /*12ae0*/  BSYNC B0 ;  /* 0x0000000000007941 */ /* 0x000fea0003800000 */
.L_x_6982:
[----:B------:R-:W-:Y:S05]  /*12af0*/  EXIT ;  /* 0x000000000000794d */ /* 0x000fea0003800000 */
.L_x_6865:
[----:B------:R-:W-:-:S13]  /*12b00*/  R2UR UR4, R2 ;  /* 0x00000000020472ca */ /* 0x000fda00000e0000 */
[----:B0-----:R-:W-:-:S04]  /*12b10*/  IMAD.U32 R3, RZ, RZ, UR4 ;  /* 0x00000004ff037e24 */ /* 0x001fc8000f8e00ff */
[----:B------:R0:W1:Y:S03]  /*12b20*/  SYNCS.PHASECHK.TRANS64.TRYWAIT P1, [R3+URZ+0x34800], R0 ;  /* 0x03480000030075a7 */ /* 0x000066000802017f */
[----:B-1----:R-:W-:Y:S05]  /*12b30*/  @!P1 NANOSLEEP.SYNCS 0x989680 ;  /* 0x009896800000995d */ /* 0x002fea0003900000 */
[----:B------:R-:W1:Y:S02]  /*12b40*/  @!P1 SYNCS.PHASECHK.TRANS64 P1, [R3+URZ+0x34800], R0 ;  /* 0x03480000030095a7 */ /* 0x000e64000802007f */
[----:B-1----:R-:W-:Y:S05]  /*12b50*/  @!P1 BRA `(.L_x_6865) ;  /* 0xfffffffc00e89947 */ /* 0x002fea000383ffff */
[----:B------:R-:W-:Y:S05]  /*12b60*/  BRA `(.L_x_6991) ;  /* 0xfffffee800e47947 */ /* 0x000fea000383ffff */
.L_x_6869:
[----:B-1----:R1:W2:Y:S02]  /*12b70*/  SYNCS.PHASECHK.TRANS64.TRYWAIT P1, [R3+URZ+0x34830], R0 ;  /* 0x03483000030075a7 */ /* 0x0022a4000802017f */
[----:B--2---:R-:W-:Y:S05]  /*12b80*/  @!P1 NANOSLEEP.SYNCS 0x989680 ;  /* 0x009896800000995d */ /* 0x004fea0003900000 */
[----:B------:R-:W2:Y:S02]  /*12b90*/  @!P1 SYNCS.PHASECHK.TRANS64 P1, [R3+URZ+0x34830], R0 ;  /* 0x03483000030095a7 */ /* 0x000ea4000802007f */
[----:B--2---:R-:W-:Y:S05]  /*12ba0*/  @!P1 BRA `(.L_x_6869) ;  /* 0xfffffffc00f09947 */ /* 0x004fea000383ffff */
[----:B------:R-:W-:Y:S05]  /*12bb0*/  BRA `(.L_x_6868) ;  /* 0xfffffeec00087947 */ /* 0x000fea000383ffff */
.L_x_6875:
[----:B-1----:R-:W-:-:S04]  /*12bc0*/  IMAD.U32 R20, RZ, RZ, UR6 ;  /* 0x00000006ff147e24 */ /* 0x002fc8000f8e00ff */
[----:B------:R1:W2:Y:S03]  /*12bd0*/  SYNCS.PHASECHK.TRANS64.TRYWAIT P1, [R20+URZ+0x34830], R15 ;  /* 0x0348300f140075a7 */ /* 0x0002a6000802017f */
[----:B--2---:R-:W-:Y:S05]  /*12be0*/  @!P1 NANOSLEEP.SYNCS 0x989680 ;  /* 0x009896800000995d */ /* 0x004fea0003900000 */
[----:B------:R-:W2:Y:S02]  /*12bf0*/  @!P1 SYNCS.PHASECHK.TRANS64 P1, [R20+URZ+0x34830], R15 ;  /* 0x0348300f140095a7 */ /* 0x000ea4000802007f */
[----:B--2---:R-:W-:Y:S05]  /*12c00*/  @!P1 BRA `(.L_x_6875) ;  /* 0xfffffffc00ec9947 */ /* 0x004fea000383ffff */
[----:B------:R-:W-:Y:S05]  /*12c10*/  BRA `(.L_x_6872) ;  /* 0xffffff4400247947 */ /* 0x000fea000383ffff */
.L_x_6879:
[----:B-1----:R-:W-:-:S04]  /*12c20*/  IMAD.U32 R15, RZ, RZ, UR6 ;  /* 0x00000006ff0f7e24 */ /* 0x002fc8000f8e00ff */
[----:B------:R1:W2:Y:S03]  /*12c30*/  SYNCS.PHASECHK.TRANS64.TRYWAIT P1, [R15+URZ+0x34850], R14 ;  /* 0x0348500e0f0075a7 */ /* 0x0002a6000802017f */
[----:B--2---:R-:W-:Y:S05]  /*12c40*/  @!P1 NANOSLEEP.SYNCS 0x989680 ;  /* 0x009896800000995d */ /* 0x004fea0003900000 */
[----:B------:R-:W2:Y:S02]  /*12c50*/  @!P1 SYNCS.PHASECHK.TRANS64 P1, [R15+URZ+0x34850], R14 ;  /* 0x0348500e0f0095a7 */ /* 0x000ea4000802007f */
[----:B--2---:R-:W-:Y:S05]  /*12c60*/  @!P1 BRA `(.L_x_6879) ;  /* 0xfffffffc00ec9947 */ /* 0x004fea000383ffff */
[----:B------:R-:W-:Y:S05]  /*12c70*/  BRA `(.L_x_6876) ;  /* 0xffffff6800d47947 */ /* 0x000fea000383ffff */
.L_x_6886:
[----:B-1----:R-:W-:-:S04]  /*12c80*/  IMAD.U32 R5, RZ, RZ, UR7 ;  /* 0x00000007ff057e24 */ /* 0x002fc8000f8e00ff */
[----:B------:R1:W2:Y:S03]  /*12c90*/  SYNCS.PHASECHK.TRANS64.TRYWAIT P1, [R5+URZ+0x34850], R0 ;  /* 0x03485000050075a7 */ /* 0x0002a6000802017f */
[----:B--2---:R-:W-:Y:S05]  /*12ca0*/  @!P1 NANOSLEEP.SYNCS 0x989680 ;  /* 0x009896800000995d */ /* 0x004fea0003900000 */
[----:B------:R-:W2:Y:S02]  /*12cb0*/  @!P1 SYNCS.PHASECHK.TRANS64 P1, [R5+URZ+0x34850], R0 ;  /* 0x03485000050095a7 */ /* 0x000ea4000802007f */
[----:B--2---:R-:W-:Y:S05]  /*12cc0*/  @!P1 BRA `(.L_x_6886) ;  /* 0xfffffffc00ec9947 */ /* 0x004fea000383ffff */
[----:B------:R-:W-:Y:S05]  /*12cd0*/  BRA `(.L_x_6885) ;  /* 0xffffff98009c7947 */ /* 0x000fea000383ffff */
.L_x_6901:
        /* <DEDUP_REMOVED lines=11> */
.L_x_6993:
[----:B------:R-:W-:Y:S05]  /*12d90*/  BSYNC B0 ;  /* 0x0000000000007941 */ /* 0x000fea0003800000 */
.L_x_6992:
[----:B------:R-:W-:Y:S05]  /*12da0*/  BRA `(.L_x_6994) ;  /* 0xffffffc000a07947 */ /* 0x000fea000383ffff */
.L_x_6903:
[----:B------:R-:W-:Y:S01]  /*12db0*/  BSSY B0, `(.L_x_6995) ;  /* 0x0000006000007945 */ /* 0x000fe20003800000 */
[----:B------:R-:W-:-:S07]  /*12dc0*/  IMAD.MOV.U32 R15, RZ, RZ, -0x1 ;  /* 0xffffffffff0f7424 */ /* 0x000fce00078e00ff */
[----:B01----:R-:W-:Y:S05]  /*12dd0*/  WARPSYNC.COLLECTIVE R15, `(.L_x_6996) ;  /* 0x000000000f0c7348 */ /* 0x003fea0003c00000 */
[----:B------:R-:W-:Y:S02]  /*12de0*/  ELECT P6, UR62, PT ;  /* 0x00000000003e782f */ /* 0x000fe400038c0000 */
[----:B------:R-:W-:Y:S01]  /*12df0*/  MOV R14, UR62 ;  /* 0x0000003e000e7c02 */ /* 0x000fe20008000f00 */
[----:B01----:R-:W-:Y:S10]  /*12e00*/  ENDCOLLECTIVE ;  /* 0x000000000000791b */ /* 0x003ff40003800000 */
.L_x_6996:
[----:B------:R-:W-:Y:S05]  /*12e10*/  BSYNC B0 ;  /* 0x0000000000007941 */ /* 0x000fea0003800000 */
.L_x_6995:
[----:B------:R-:W-:Y:S05]  /*12e20*/  BRA `(.L_x_6997) ;  /* 0xffffffc000a07947 */ /* 0x000fea000383ffff */
.L_x_6905:
[----:B---3--:R3:W4:Y:S02]  /*12e30*/  SYNCS.PHASECHK.TRANS64.TRYWAIT P0, [R2+URZ+0x34840], R3 ;  /* 0x03484003020075a7 */ /* 0x008724000800017f */
[----:B----4-:R-:W-:Y:S05]  /*12e40*/  @!P0 NANOSLEEP.SYNCS 0x989680 ;  /* 0x009896800000895d */ /* 0x010fea0003900000 */
[----:B------:R-:W4:Y:S02]  /*12e50*/  @!P0 SYNCS.PHASECHK.TRANS64 P0, [R2+URZ+0x34840], R3 ;  /* 0x03484003020085a7 */ /* 0x000f24000800007f */
[----:B----4-:R-:W-:Y:S05]  /*12e60*/  @!P0 BRA `(.L_x_6905) ;  /* 0xfffffffc00f08947 */ /* 0x010fea000383ffff */
[----:B------:R-:W-:Y:S05]  /*12e70*/  BRA `(.L_x_6998) ;  /* 0xffffffc000f87947 */ /* 0x000fea000383ffff */
.L_x_6909:
        /* <DEDUP_REMOVED lines=8> */
.L_x_6999:
[----:B------:R-:W-:Y:S01]  /*12f00*/  IMAD.MOV.U32 R13, RZ, RZ, R0 ;  /* 0x000000ffff0d7224 */ /* 0x000fe200078e0000 */
[----:B------:R-:W-:Y:S01]  /*12f10*/  LOP3.LUT R7, R7, 0x7f, RZ, 0xc0, !PT ;  /* 0x0000007f07077812 */ /* 0x000fe200078ec0ff */
[----:B------:R-:W-:-:S07]  /*12f20*/  IMAD.MOV.U32 R6, RZ, RZ, R14 ;  /* 0x000000ffff067224 */ /* 0x000fce00078e000e */
[----:B------:R-:W-:Y:S05]  /*12f30*/  WARPSYNC.COLLECTIVE R15, `(.L_x_7000) ;  /* 0x000000000f087348 */ /* 0x000fea0003c00000 */
[----:B------:R0:W1:Y:S02]  /*12f40*/  SHFL.IDX P6, R14, R13, R12, R11 ;  /* 0x0000000c0d0e7389 */ /* 0x00006400000c000b */
[----:B01----:R-:W-:Y:S01]  /*12f50*/  ENDCOLLECTIVE ;  /* 0x000000000000791b */ /* 0x003fe20003800000 */
.L_x_7000:
        /* <DEDUP_REMOVED lines=24> */
.L_x_7001:
[----:B------:R-:W-:Y:S01]  /*130e0*/  MOV R13, R0 ;  /* 0x00000000000d7202 */ /* 0x000fe20000000f00 */
[----:B------:R-:W-:-:S07]  /*130f0*/  IMAD.MOV.U32 R6, RZ, RZ, R14 ;  /* 0x000000ffff067224 */ /* 0x000fce00078e000e */
[----:B------:R-:W-:Y:S05]  /*13100*/  WARPSYNC.COLLECTIVE R15, `(.L_x_7002) ;  /* 0x000000000f087348 */ /* 0x000fea0003c00000 */
[----:B------:R0:W1:Y:S02]  /*13110*/  SHFL.IDX P6, R14, R13, R12, R11 ;  /* 0x0000000c0d0e7389 */ /* 0x00006400000c000b */
[----:B01----:R-:W-:Y:S01]  /*13120*/  ENDCOLLECTIVE ;  /* 0x000000000000791b */ /* 0x003fe20003800000 */
.L_x_7002:
        /* <DEDUP_REMOVED lines=18> */
.L_x_7003:
[----:B------:R-:W-:Y:S02]  /*13250*/  IMAD.MOV.U32 R13, RZ, RZ, R0 ;  /* 0x000000ffff0d7224 */ /* 0x000fe400078e0000 */
[----:B------:R-:W-:-:S07]  /*13260*/  IMAD.MOV.U32 R6, RZ, RZ, R14 ;  /* 0x000000ffff067224 */ /* 0x000fce00078e000e */
[----:B------:R-:W-:Y:S05]  /*13270*/  WARPSYNC.COLLECTIVE R15, `(.L_x_7004) ;  /* 0x000000000f087348 */ /* 0x000fea0003c00000 */
[----:B------:R0:W1:Y:S02]  /*13280*/  SHFL.IDX P6, R14, R13, R12, R11 ;  /* 0x0000000c0d0e7389 */ /* 0x00006400000c000b */
[----:B01----:R-:W-:Y:S01]  /*13290*/  ENDCOLLECTIVE ;  /* 0x000000000000791b */ /* 0x003fe20003800000 */
.L_x_7004:
        /* <DEDUP_REMOVED lines=18> */
.L_x_7005:
[----:B------:R-:W-:Y:S02]  /*133c0*/  IMAD.MOV.U32 R13, RZ, RZ, R0 ;  /* 0x000000ffff0d7224 */ /* 0x000fe400078e0000 */
[----:B------:R-:W-:-:S07]  /*133d0*/  IMAD.MOV.U32 R6, RZ, RZ, R14 ;  /* 0x000000ffff067224 */ /* 0x000fce00078e000e */
[----:B------:R-:W-:Y:S05]  /*133e0*/  WARPSYNC.COLLECTIVE R15, `(.L_x_7006) ;  /* 0x000000000f087348 */ /* 0x000fea0003c00000 */
[----:B------:R0:W1:Y:S02]  /*133f0*/  SHFL.IDX P6, R14, R13, R12, R11 ;  /* 0x0000000c0d0e7389 */ /* 0x00006400000c000b */
[----:B01----:R-:W-:Y:S01]  /*13400*/  ENDCOLLECTIVE ;  /* 0x000000000000791b */ /* 0x003fe20003800000 */
.L_x_7006:
        /* <DEDUP_REMOVED lines=18> */
.L_x_7007:
[----:B------:R-:W-:Y:S02]  /*13530*/  IMAD.MOV.U32 R13, RZ, RZ, R0 ;  /* 0x000000ffff0d7224 */ /* 0x000fe400078e0000 */
[----:B------:R-:W-:-:S07]  /*13540*/  IMAD.MOV.U32 R6, RZ, RZ, R14 ;  /* 0x000000ffff067224 */ /* 0x000fce00078e000e */
[----:B------:R-:W-:Y:S05]  /*13550*/  WARPSYNC.COLLECTIVE R15, `(.L_x_7008) ;  /* 0x000000000f087348 */ /* 0x000fea0003c00000 */
[----:B------:R0:W1:Y:S02]  /*13560*/  SHFL.IDX P6, R14, R13, R12, R11 ;  /* 0x0000000c0d0e7389 */ /* 0x00006400000c000b */
[----:B01----:R-:W-:Y:S01]  /*13570*/  ENDCOLLECTIVE ;  /* 0x000000000000791b */ /* 0x003fe20003800000 */
.L_x_7008:
[----:B------:R-:W-:Y:S01]  /*13580*/  ULDC.64 UR4, c[0x0][0x208] ;  /* 0x0000820000047ab9 */ /* 0x000fe20000000a00 */
[----:B------:R-:W-:Y:S02]  /*13590*/  IMAD.MOV.U32 R13, RZ, RZ, R2 ;  /* 0x000000ffff0d7224 */ /* 0x000fe400078e0002 */
[----:B------:R-:W-:Y:S02]  /*135a0*/  IMAD.MOV.U32 R12, RZ, RZ, 0x5 ;  /* 0x00000005ff0c7424 */ /* 0x000fe400078e00ff */
[----:B------:R-:W-:-:S05]  /*135b0*/  IMAD.MOV.U32 R5, RZ, RZ, R14 ;  /* 0x000000ffff057224 */ /* 0x000fca00078e000e */
[----:B------:R-:W-:-:S05]  /*135c0*/  @!P2 LEA R5, P3, R10, R5, 0x1 ;  /* 0x000000050a05a211 */ /* 0x000fca00078608ff */
[----:B------:R-:W-:-:S04]  /*135d0*/  @!P2 IMAD.X R6, RZ, RZ, R6, P3 ;  /* 0x000000ffff06a224 */ /* 0x000fc800018e0606 */
[----:B------:R-:W-:Y:S01]  /*135e0*/  @!P2 IMAD.MOV.U32 R7, RZ, RZ, R6 ;  /* 0x000000ffff07a224 */ /* 0x000fe200078e0006 */
        /* <DEDUP_REMOVED lines=11> */
.L_x_7009:
[----:B------:R-:W-:Y:S02]  /*136a0*/  IMAD.MOV.U32 R13, RZ, RZ, R0 ;  /* 0x000000ffff0d7224 */ /* 0x000fe400078e0000 */
[----:B------:R-:W-:-:S07]  /*136b0*/  IMAD.MOV.U32 R6, RZ, RZ, R14 ;  /* 0x000000ffff067224 */ /* 0x000fce00078e000e */
[----:B------:R-:W-:Y:S05]  /*136c0*/  WARPSYNC.COLLECTIVE R15, `(.L_x_7010) ;  /* 0x000000000f087348 */ /* 0x000fea0003c00000 */
[----:B------:R0:W1:Y:S02]  /*136d0*/  SHFL.IDX P6, R14, R13, R12, R11 ;  /* 0x0000000c0d0e7389 */ /* 0x00006400000c000b */
[----:B01----:R-:W-:Y:S01]  /*136e0*/  ENDCOLLECTIVE ;  /* 0x000000000000791b */ /* 0x003fe20003800000 */
.L_x_7010:
        /* <DEDUP_REMOVED lines=18> */
.L_x_7011:
[----:B------:R-:W-:Y:S02]  /*13810*/  IMAD.MOV.U32 R13, RZ, RZ, R0 ;  /* 0x000000ffff0d7224 */ /* 0x000fe400078e0000 */
[----:B------:R-:W-:-:S07]  /*13820*/  IMAD.MOV.U32 R6, RZ, RZ, R14 ;  /* 0x000000ffff067224 */ /* 0x000fce00078e000e */
[----:B------:R-:W-:Y:S05]  /*13830*/  WARPSYNC.COLLECTIVE R15, `(.L_x_7012) ;  /* 0x000000000f087348 */ /* 0x000fea0003c00000 */
[----:B------:R0:W1:Y:S02]  /*13840*/  SHFL.IDX P6, R14, R13, R12, R11 ;  /* 0x0000000c0d0e7389 */ /* 0x00006400000c000b */
[----:B01----:R-:W-:Y:S01]  /*13850*/  ENDCOLLECTIVE ;  /* 0x000000000000791b */ /* 0x003fe20003800000 */
.L_x_7012:
        /* <DEDUP_REMOVED lines=16> */
.L_x_7013:
[----:B------:R-:W-:Y:S02]  /*13960*/  IMAD.MOV.U32 R13, RZ, RZ, R0 ;  /* 0x000000ffff0d7224 */ /* 0x000fe400078e0000 */
[----:B------:R-:W-:-:S07]  /*13970*/  IMAD.MOV.U32 R5, RZ, RZ, R14 ;  /* 0x000000ffff057224 */ /* 0x000fce00078e000e */
[----:B------:R-:W-:Y:S05]  /*13980*/  WARPSYNC.COLLECTIVE R15, `(.L_x_7014) ;  /* 0x000000000f087348 */ /* 0x000fea0003c00000 */
[----:B------:R0:W1:Y:S02]  /*13990*/  SHFL.IDX P6, R14, R13, R12, R11 ;  /* 0x0000000c0d0e7389 */ /* 0x00006400000c000b */
[----:B01----:R-:W-:Y:S01]  /*139a0*/  ENDCOLLECTIVE ;  /* 0x000000000000791b */ /* 0x003fe20003800000 */
.L_x_7014:
[----:B------:R-:W-:Y:S01]  /*139b0*/  IMAD.MOV.U32 R0, RZ, RZ, R14 ;  /* 0x000000ffff007224 */ /* 0x000fe200078e000e */
[----:B------:R-:W-:Y:S06]  /*139c0*/  BRA `(.L_x_7015) ;  /* 0xffffffc400787947 */ /* 0x000fec000383ffff */
.L_x_6913:
[----:B0-----:R-:W-:-:S04]  /*139d0*/  IMAD.U32 R3, RZ, RZ, UR36 ;  /* 0x00000024ff037e24 */ /* 0x001fc8000f8e00ff */
[----:B------:R0:W2:Y:S03]  /*139e0*/  SYNCS.PHASECHK.TRANS64.TRYWAIT P0, [R3+URZ+0x34820], R0 ;  /* 0x03482000030075a7 */ /* 0x0000a6000800017f */
[----:B--2---:R-:W-:Y:S05]  /*139f0*/  @!P0 NANOSLEEP.SYNCS 0x989680 ;  /* 0x009896800000895d */ /* 0x004fea0003900000 */
[----:B------:R-:W2:Y:S02]  /*13a00*/  @!P0 SYNCS.PHASECHK.TRANS64 P0, [R3+URZ+0x34820], R0 ;  /* 0x03482000030085a7 */ /* 0x000ea4000800007f */
[----:B--2---:R-:W-:Y:S05]  /*13a10*/  @!P0 BRA `(.L_x_6913) ;  /* 0xfffffffc00ec8947 */ /* 0x004fea000383ffff */
[----:B------:R-:W-:Y:S05]  /*13a20*/  BRA `(.L_x_7016) ;  /* 0xffffffc400c87947 */ /* 0x000fea000383ffff */
.L_x_6920:
[----:B--2---:R2:W3:Y:S02]  /*13a30*/  SYNCS.PHASECHK.TRANS64.TRYWAIT P0, [R3+URZ+0x34840], R2 ;  /* 0x03484002030075a7 */ /* 0x0044e4000800017f */
[----:B---3--:R-:W-:Y:S05]  /*13a40*/  @!P0 NANOSLEEP.SYNCS 0x989680 ;  /* 0x009896800000895d */ /* 0x008fea0003900000 */
[----:B------:R-:W3:Y:S02]  /*13a50*/  @!P0 SYNCS.PHASECHK.TRANS64 P0, [R3+URZ+0x34840], R2 ;  /* 0x03484002030085a7 */ /* 0x000ee4000800007f */
[----:B---3--:R-:W-:Y:S05]  /*13a60*/  @!P0 BRA `(.L_x_6920) ;  /* 0xfffffffc00f08947 */ /* 0x008fea000383ffff */
[----:B------:R-:W-:Y:S05]  /*13a70*/  BRA `(.L_x_7017) ;  /* 0xffffffc800787947 */ /* 0x000fea000383ffff */
.L_x_6927:
[----:B0-----:R0:W1:Y:S02]  /*13a80*/  SYNCS.PHASECHK.TRANS64.TRYWAIT P0, [R2+URZ+0x34860], R3 ;  /* 0x03486003020075a7 */ /* 0x001064000800017f */
[----:B-1----:R-:W-:Y:S05]  /*13a90*/  @!P0 NANOSLEEP.SYNCS 0x989680 ;  /* 0x009896800000895d */ /* 0x002fea0003900000 */
[----:B------:R-:W1:Y:S02]  /*13aa0*/  @!P0 SYNCS.PHASECHK.TRANS64 P0, [R2+URZ+0x34860], R3 ;  /* 0x03486003020085a7 */ /* 0x000e64000800007f */
[----:B-1----:R-:W-:Y:S05]  /*13ab0*/  @!P0 BRA `(.L_x_6927) ;  /* 0xfffffffc00f08947 */ /* 0x002fea000383ffff */
[----:B------:R-:W-:Y:S05]  /*13ac0*/  BRA `(.L_x_7018) ;  /* 0xffffffcc00747947 */ /* 0x000fea000383ffff */
.L_x_6938:
[----:B-1----:R1:W2:Y:S02]  /*13ad0*/  SYNCS.PHASECHK.TRANS64.TRYWAIT P0, [R3+URZ+0x34840], R2 ;  /* 0x03484002030075a7 */ /* 0x0022a4000800017f */
[----:B--2---:R-:W-:Y:S05]  /*13ae0*/  @!P0 NANOSLEEP.SYNCS 0x989680 ;  /* 0x009896800000895d */ /* 0x004fea0003900000 */
[----:B------:R-:W2:Y:S02]  /*13af0*/  @!P0 SYNCS.PHASECHK.TRANS64 P0, [R3+URZ+0x34840], R2 ;  /* 0x03484002030085a7 */ /* 0x000ea4000800007f */
[----:B--2---:R-:W-:Y:S05]  /*13b00*/  @!P0 BRA `(.L_x_6938) ;  /* 0xfffffffc00f08947 */ /* 0x004fea000383ffff */
[----:B------:R-:W-:Y:S05]  /*13b10*/  BRA `(.L_x_7019) ;  /* 0xffffffd400147947 */ /* 0x000fea000383ffff */
.L_x_6945:
[----:B0-----:R0:W1:Y:S02]  /*13b20*/  SYNCS.PHASECHK.TRANS64.TRYWAIT P0, [R2+URZ+0x34860], R3 ;  /* 0x03486003020075a7 */ /* 0x001064000800017f */
[----:B-1----:R-:W-:Y:S05]  /*13b30*/  @!P0 NANOSLEEP.SYNCS 0x989680 ;  /* 0x009896800000895d */ /* 0x002fea0003900000 */
[----:B------:R-:W1:Y:S02]  /*13b40*/  @!P0 SYNCS.PHASECHK.TRANS64 P0, [R2+URZ+0x34860], R3 ;  /* 0x03486003020085a7 */ /* 0x000e64000800007f */
[----:B-1----:R-:W-:Y:S05]  /*13b50*/  @!P0 BRA `(.L_x_6945) ;  /* 0xfffffffc00f08947 */ /* 0x002fea000383ffff */
[----:B------:R-:W-:Y:S05]  /*13b60*/  BRA `(.L_x_7020) ;  /* 0xffffffd800107947 */ /* 0x000fea000383ffff */
.L_x_6955:
[----:B--2---:R2:W3:Y:S02]  /*13b70*/  SYNCS.PHASECHK.TRANS64.TRYWAIT P0, [R3+URZ+0x34840], R2 ;  /* 0x03484002030075a7 */ /* 0x0044e4000800017f */
[----:B---3--:R-:W-:Y:S05]  /*13b80*/  @!P0 NANOSLEEP.SYNCS 0x989680 ;  /* 0x009896800000895d */ /* 0x008fea0003900000 */
[----:B------:R-:W3:Y:S02]  /*13b90*/  @!P0 SYNCS.PHASECHK.TRANS64 P0, [R3+URZ+0x34840], R2 ;  /* 0x03484002030085a7 */ /* 0x000ee4000800007f */
[----:B---3--:R-:W-:Y:S05]  /*13ba0*/  @!P0 BRA `(.L_x_6955) ;  /* 0xfffffffc00f08947 */ /* 0x008fea000383ffff */
[----:B------:R-:W-:Y:S05]  /*13bb0*/  BRA `(.L_x_7021) ;  /* 0xffffffdc00887947 */ /* 0x000fea000383ffff */
.L_x_6962:
[----:B0-----:R0:W1:Y:S02]  /*13bc0*/  SYNCS.PHASECHK.TRANS64.TRYWAIT P0, [R2+URZ+0x34860], R5 ;  /* 0x03486005020075a7 */ /* 0x001064000800017f */
[----:B-1----:R-:W-:Y:S05]  /*13bd0*/  @!P0 NANOSLEEP.SYNCS 0x989680 ;  /* 0x009896800000895d */ /* 0x002fea0003900000 */
[----:B------:R-:W1:Y:S02]  /*13be0*/  @!P0 SYNCS.PHASECHK.TRANS64 P0, [R2+URZ+0x34860], R5 ;  /* 0x03486005020085a7 */ /* 0x000e64000800007f */
[----:B-1----:R-:W-:Y:S05]  /*13bf0*/  @!P0 BRA `(.L_x_6962) ;  /* 0xfffffffc00f08947 */ /* 0x002fea000383ffff */
[----:B------:R-:W-:Y:S05]  /*13c00*/  BRA `(.L_x_7022) ;  /* 0xffffffe000807947 */ /* 0x000fea000383ffff */
.L_x_6972:
[----:B0-----:R0:W3:Y:S02]  /*13c10*/  SYNCS.PHASECHK.TRANS64.TRYWAIT P0, [R0+URZ+0x34860], R3 ;  /* 0x03486003000075a7 */ /* 0x0010e4000800017f */
[----:B---3--:R-:W-:Y:S05]  /*13c20*/  @!P0 NANOSLEEP.SYNCS 0x989680 ;  /* 0x009896800000895d */ /* 0x008fea0003900000 */
[----:B------:R-:W3:Y:S02]  /*13c30*/  @!P0 SYNCS.PHASECHK.TRANS64 P0, [R0+URZ+0x34860], R3 ;  /* 0x03486003000085a7 */ /* 0x000ee4000800007f */
[----:B---3--:R-:W-:Y:S05]  /*13c40*/  @!P0 BRA `(.L_x_6972) ;  /* 0xfffffffc00f08947 */ /* 0x008fea000383ffff */
[----:B------:R-:W-:Y:S05]  /*13c50*/  BRA `(.L_x_7023) ;  /* 0xffffffe400947947 */ /* 0x000fea000383ffff */
.L_x_6980:
[----:B0-----:R0:W1:Y:S02]  /*13c60*/  SYNCS.PHASECHK.TRANS64.TRYWAIT P0, [R0+URZ+0x34820], R3 ;  /* 0x03482003000075a7 */ /* 0x001064000800017f */
[----:B-1----:R-:W-:Y:S05]  /*13c70*/  @!P0 NANOSLEEP.SYNCS 0x989680 ;  /* 0x009896800000895d */ /* 0x002fea0003900000 */
[----:B------:R-:W1:Y:S02]  /*13c80*/  @!P0 SYNCS.PHASECHK.TRANS64 P0, [R0+URZ+0x34820], R3 ;  /* 0x03482003000085a7 */ /* 0x000e64000800007f */
[----:B-1----:R-:W-:Y:S05]  /*13c90*/  @!P0 BRA `(.L_x_6980) ;  /* 0xfffffffc00f08947 */ /* 0x002fea000383ffff */
[----:B------:R-:W-:Y:S05]  /*13ca0*/  BRA `(.L_x_7024) ;  /* 0xffffffe800d87947 */ /* 0x000fea000383ffff */
.L_x_6981:
        /* <DEDUP_REMOVED lines=8> */
[----:B0-2---:R-:W-:Y:S05]  /*13d30*/  WARPSYNC.COLLECTIVE R15, `(.L_x_7026) ;  /* 0x000000000f087348 */ /* 0x005fea0003c00000 */
[----:B------:R1:W3:Y:S02]  /*13d40*/  SHFL.IDX P6, R14, R13, R12, R11 ;  /* 0x0000000c0d0e7389 */ /* 0x0002e400000c000b */
[----:B0123--:R-:W-:Y:S01]  /*13d50*/  ENDCOLLECTIVE ;  /* 0x000000000000791b */ /* 0x00ffe20003800000 */
.L_x_7026:
[----:B------:R-:W-:Y:S05]  /*13d60*/  BSYNC B0 ;  /* 0x0000000000007941 */ /* 0x000fea0003800000 */
.L_x_7025:
[----:B------:R-:W-:Y:S05]  /*13d70*/  BRA `(.L_x_7027) ;  /* 0xffffffe800c07947 */ /* 0x000fea000383ffff */
.L_x_6984:
[----:B------:R-:W-:Y:S01]  /*13d80*/  BSSY B1, `(.L_x_7028) ;  /* 0x0000006000017945 */ /* 0x000fe20003800000 */
[----:B------:R-:W-:-:S07]  /*13d90*/  IMAD.MOV.U32 R15, RZ, RZ, -0x1 ;  /* 0xffffffffff0f7424 */ /* 0x000fce00078e00ff */
[----:B012---:R-:W-:Y:S05]  /*13da0*/  WARPSYNC.COLLECTIVE R15, `(.L_x_7029) ;  /* 0x000000000f0c7348 */ /* 0x007fea0003c00000 */
[----:B------:R-:W-:Y:S02]  /*13db0*/  ELECT P6, UR62, PT ;  /* 0x00000000003e782f */ /* 0x000fe400038c0000 */
[----:B------:R-:W-:Y:S01]  /*13dc0*/  MOV R14, UR62 ;  /* 0x0000003e000e7c02 */ /* 0x000fe20008000f00 */
[----:B012---:R-:W-:Y:S10]  /*13dd0*/  ENDCOLLECTIVE ;  /* 0x000000000000791b */ /* 0x007ff40003800000 */
.L_x_7029:
[----:B------:R-:W-:Y:S05]  /*13de0*/  BSYNC B1 ;  /* 0x0000000000017941 */ /* 0x000fea0003800000 */
.L_x_7028:
[----:B------:R-:W-:Y:S05]  /*13df0*/  BRA `(.L_x_7030) ;  /* 0xffffffe800b87947 */ /* 0x000fea000383ffff */
.L_x_6986:
[----:B0-----:R0:W1:Y:S02]  /*13e00*/  SYNCS.PHASECHK.TRANS64.TRYWAIT P0, [R6+URZ], R5 ;  /* 0x00000005060075a7 */ /* 0x001064000800017f */
[----:B-1----:R-:W-:Y:S05]  /*13e10*/  @!P0 NANOSLEEP.SYNCS 0x989680 ;  /* 0x009896800000895d */ /* 0x002fea0003900000 */
[----:B------:R-:W1:Y:S02]  /*13e20*/  @!P0 SYNCS.PHASECHK.TRANS64 P0, [R6+URZ], R5 ;  /* 0x00000005060085a7 */ /* 0x000e64000800007f */
[----:B-1----:R-:W-:Y:S05]  /*13e30*/  @!P0 BRA `(.L_x_6986) ;  /* 0xfffffffc00f08947 */ /* 0x002fea000383ffff */
[----:B------:R-:W-:Y:S05]  /*13e40*/  BRA `(.L_x_7031) ;  /* 0xffffffe800f07947 */ /* 0x000fea000383ffff */
.L_x_6987:
[----:B-1----:R1:W3:Y:S02]  /*13e50*/  SYNCS.PHASECHK.TRANS64.TRYWAIT P0, [R7+URZ], R2 ;  /* 0x00000002070075a7 */ /* 0x0022e4000800017f */
[----:B---3--:R-:W-:Y:S05]  /*13e60*/  @!P0 NANOSLEEP.SYNCS 0x989680 ;  /* 0x009896800000895d */ /* 0x008fea0003900000 */
[----:B------:R-:W3:Y:S02]  /*13e70*/  @!P0 SYNCS.PHASECHK.TRANS64 P0, [R7+URZ], R2 ;  /* 0x00000002070085a7 */ /* 0x000ee4000800007f */
[----:B---3--:R-:W-:Y:S05]  /*13e80*/  @!P0 BRA `(.L_x_6987) ;  /* 0xfffffffc00f08947 */ /* 0x008fea000383ffff */
[----:B------:R-:W-:Y:S05]  /*13e90*/  BRA `(.L_x_7032) ;  /* 0xffffffe800e47947 */ /* 0x000fea000383ffff */
.L_x_6989:
[----:B---3--:R3:W4:Y:S02]  /*13ea0*/  SYNCS.PHASECHK.TRANS64.TRYWAIT P0, [R4+URZ], R5 ;  /* 0x00000005040075a7 */ /* 0x008724000800017f */
[----:B----4-:R-:W-:Y:S05]  /*13eb0*/  @!P0 NANOSLEEP.SYNCS 0x989680 ;  /* 0x009896800000895d */ /* 0x010fea0003900000 */
[----:B------:R-:W4:Y:S02]  /*13ec0*/  @!P0 SYNCS.PHASECHK.TRANS64 P0, [R4+URZ], R5 ;  /* 0x00000005040085a7 */ /* 0x000f24000800007f */
[----:B----4-:R-:W-:Y:S05]  /*13ed0*/  @!P0 BRA `(.L_x_6989) ;  /* 0xfffffffc00f08947 */ /* 0x010fea000383ffff */
[----:B------:R-:W-:Y:S05]  /*13ee0*/  BRA `(.L_x_7033) ;  /* 0xffffffe800e87947 */ /* 0x000fea000383ffff */
.L_x_7034:
        /* <DEDUP_REMOVED lines=9> */
.L_x_15310:


//--------------------- .text._ZN7cutlass13device_kernelIN5flash11enable_sm90INS1_16FlashAttnFwdSm90INS1_25CollectiveMainloopFwdSm90ILi2EN4cute5tupleIJNS5_1CILi1EEES8_S8_EEENS6_IJNS7_ILi128EEENS7_ILi176EEESA_EEELi128ENS_10bfloat16_tEfNS_4arch4Sm90ELb0ELb0ELb1ELb1ELb0ELb0ELb0ELb1ELb1ELb1ELb0ELb0EEENS1_21CollectiveEpilogueFwdINS6_IJSA_SA_SB_EEES9_SD_SF_Li256ELb1ELb1ELb0ELb0EEENS1_36VarlenDynamicPersistentTileSchedulerILi128ELi176ELi256ELi128ELb0ELb1ELb1ELb0ELb1ELb1EEEEEEEEEvNT_6ParamsE --------------------------
	.section	.text._ZN7cutlass13device_kernelIN5flash11enable_sm90INS1_16FlashAttnFwdSm90INS1_25CollectiveMainloopFwdSm90ILi2EN4cute5tupleIJNS5_1CILi1EEES8_S8_EEENS6_IJNS7_ILi128EEENS7_ILi176EEESA_EEELi128ENS_10bfloat16_tEfNS_4arch4Sm90ELb0ELb0ELb1ELb1ELb0ELb0ELb0ELb1ELb1ELb1ELb0ELb0EEENS1_21CollectiveEpilogueFwdINS6_IJSA_SA_SB_EEES9_SD_SF_Li256ELb1ELb1ELb0ELb0EEENS1_36VarlenDynamicPersistentTileSchedulerILi128ELi176ELi256ELi128ELb0ELb1ELb1ELb0ELb1ELb1EEEEEEEEEvNT_6ParamsE,"ax",@progbits
	.align	128
.text._ZN7cutlass13device_kernelIN5flash11enable_sm90INS1_16FlashAttnFwdSm90INS1_25CollectiveMainloopFwdSm90ILi2EN4cute5tupleIJNS5_1CILi1EEES8_S8_EEENS6_IJNS7_ILi128EEENS7_ILi176EEESA_EEELi128ENS_10bfloat16_tEfNS_4arch4Sm90ELb0ELb0ELb1ELb1ELb0ELb0ELb0ELb1ELb1ELb1ELb0ELb0EEENS1_21CollectiveEpilogueFwdINS6_IJSA_SA_SB_EEES9_SD_SF_Li256ELb1ELb1ELb0ELb0EEENS1_36VarlenDynamicPersistentTileSchedulerILi128ELi176ELi256ELi128ELb0ELb1ELb1ELb0ELb1ELb1EEEEEEEEEvNT_6ParamsE:
        .type           _ZN7cutlass13device_kernelIN5flash11enable_sm90INS1_16FlashAttnFwdSm90INS1_25CollectiveMainloopFwdSm90ILi2EN4cute5tupleIJNS5_1CILi1EEES8_S8_EEENS6_IJNS7_ILi128EEENS7_ILi176EEESA_EEELi128ENS_10bfloat16_tEfNS_4arch4Sm90ELb0ELb0ELb1ELb1ELb0ELb0ELb0ELb1ELb1ELb1ELb0ELb0EEENS1_21CollectiveEpilogueFwdINS6_IJSA_SA_SB_EEES9_SD_SF_Li256ELb1ELb1ELb0ELb0EEENS1_36VarlenDynamicPersistentTileSchedulerILi128ELi176ELi256ELi128ELb0ELb1ELb1ELb0ELb1ELb1EEEEEEEEEvNT_6ParamsE,@function
        .size           _ZN7cutlass13device_kernelIN5flash11enable_sm90INS1_16FlashAttnFwdSm90INS1_25CollectiveMainloopFwdSm90ILi2EN4cute5tupleIJNS5_1CILi1EEES8_S8_EEENS6_IJNS7_ILi128EEENS7_ILi176EEESA_EEELi128ENS_10bfloat16_tEfNS_4arch4Sm90ELb0ELb0ELb1ELb1ELb0ELb0ELb0ELb1ELb1ELb1ELb0ELb0EEENS1_21CollectiveEpilogueFwdINS6_IJSA_SA_SB_EEES9_SD_SF_Li256ELb1ELb1ELb0ELb0EEENS1_36VarlenDynamicPersistentTileSchedulerILi128ELi176ELi256ELi128ELb0ELb1ELb1ELb0ELb1ELb1EEEEEEEEEvNT_6ParamsE,(.L_x_15311 - _ZN7cutlass13device_kernelIN5flash11enable_sm90INS1_16FlashAttnFwdSm90INS1_25CollectiveMainloopFwdSm90ILi2EN4cute5tupleIJNS5_1CILi1EEES8_S8_EEENS6_IJNS7_ILi128EEENS7_ILi176EEESA_EEELi128ENS_10bfloat16_tEfNS_4arch4Sm90ELb0ELb0ELb1ELb1ELb0ELb0ELb0ELb1ELb1ELb1ELb0ELb0EEENS1_21CollectiveEpilogueFwdINS6_IJSA_SA_SB_EEES9_SD_SF_Li256ELb1ELb1ELb0ELb0EEENS1_36VarlenDynamicPersistentTileSchedulerILi128ELi176ELi256ELi128ELb0ELb1ELb1ELb0ELb1ELb1EEEEEEEEEvNT_6ParamsE)
        .other          _ZN7cutlass13device_kernelIN5flash11enable_sm90INS1_16FlashAttnFwdSm90INS1_25CollectiveMainloopFwdSm90ILi2EN4cute5tupleIJNS5_1CILi1EEES8_S8_EEENS6_IJNS7_ILi128EEENS7_ILi176EEESA_EEELi128ENS_10bfloat16_tEfNS_4arch4Sm90ELb0ELb0ELb1ELb1ELb0ELb0ELb0ELb1ELb1ELb1ELb0ELb0EEENS1_21CollectiveEpilogueFwdINS6_IJSA_SA_SB_EEES9_SD_SF_Li256ELb1ELb1ELb0ELb0EEENS1_36VarlenDynamicPersistentTileSchedulerILi128ELi176ELi256ELi128ELb0ELb1ELb1ELb0ELb1ELb1EEEEEEEEEvNT_6ParamsE,@"STO_CUDA_ENTRY STV_DEFAULT"
_ZN7cutlass13device_kernelIN5flash11enable_sm90INS1_16FlashAttnFwdSm90INS1_25CollectiveMainloopFwdSm90ILi2EN4cute5tupleIJNS5_1CILi1EEES8_S8_EEENS6_IJNS7_ILi128EEENS7_ILi176EEESA_EEELi128ENS_10bfloat16_tEfNS_4arch4Sm90ELb0ELb0ELb1ELb1ELb0ELb0ELb0ELb1ELb1ELb1ELb0ELb0EEENS1_21CollectiveEpilogueFwdINS6_IJSA_SA_SB_EEES9_SD_SF_Li256ELb1ELb1ELb0ELb0EEENS1_36VarlenDynamicPersistentTileSchedulerILi128ELi176ELi256ELi128ELb0ELb1ELb1ELb0ELb1ELb1EEEEEEEEEvNT_6ParamsE:
        /* <DEDUP_REMOVED lines=17> */
.L_x_7036:
[----:B------:R-:W-:Y:S05]  /*0110*/  BSYNC B0 ;  /* 0x0000000000007941 */ /* 0x000fea0003800000 */
.L_x_7035:
        /* <DEDUP_REMOVED lines=40> */
.L_x_7037:
        /* <DEDUP_REMOVED lines=22> */
.L_x_7038:
        /* <DEDUP_REMOVED lines=18> */
.L_x_7039:
        /* <DEDUP_REMOVED lines=22> */
.L_x_7040:
        /* <DEDUP_REMOVED lines=22> */
.L_x_7041:
[----:B--2---:R-:W-:Y:S01]  /*08e0*/  ISETP.NE.AND P0, PT, R2, RZ, PT ;  /* 0x000000ff0200720c */ /* 0x004fe20003f05270 */
[----:B------:R-:W-:Y:S01]  /*08f0*/  IMAD.MOV.U32 R2, RZ, RZ, 0x1 ;  /* 0x00000001ff027424 */ /* 0x000fe200078e00ff */
[----:B------:R-:W-:-:S04]  /*0900*/  NOP ;  /* 0x0000000000007918 */ /* 0x000fc80000000000 */
[----:B------:R-:W-:-:S05]  /*0910*/  SEL R2, R2, 0x2, !P0 ;  /* 0x0000000202027807 */ /* 0x000fca0004000000 */
[----:B------:R2:W-:Y:S01]  /*0920*/  STL [R1+0x5c], R2 ;  /* 0x00005c0201007387 */ /* 0x0005e20000100800 */
[----:B01-34-:R-:W-:Y:S06]  /*0930*/  BAR.SYNC.DEFER_BLOCKING 0x0 ;  /* 0x0000000000007b1d */ /* 0x01bfec0000010000 */
[----:B------:R-:W-:Y:S05]  /*0940*/  @!P0 BRA `(.L_x_7042) ;  /* 0x000000e800a08947 */ /* 0x000fea0003800000 */
.L_x_7043:
[----:B------:R-:W-:-:S08]  /*0950*/  NOP ;  /* 0x0000000000007918 */ /* 0x000fd00000000000 */
[----:B------:R-:W0:Y:S02]  /*0960*/  USETMAXREG.TRY_ALLOC.CTAPOOL UP0, 0xf0 ;  /* 0x000000f0000079c8 */ /* 0x000e240008000600 */
[----:B0-----:R-:W-:-:S13]  /*0970*/  PLOP3.LUT P0, PT, PT, PT, UP0, 0x80, 0x0 ;  /* 0x000000000000781c */ /* 0x001fda0003f0f008 */
[----:B------:R-:W-:Y:S05]  /*0980*/  @!P0 BRA `(.L_x_7043) ;  /* 0xfffffffc00f08947 */ /* 0x000fea000383ffff */
[----:B--2---:R-:W0:Y:S01]  /*0990*/  S2R R2, SR_TID.X ;  /* 0x0000000000027919 */ /* 0x004e220000002100 */
[----:B------:R-:W1:Y:S01]  /*09a0*/  S2UR UR5, SR_CgaCtaId ;  /* 0x00000000000579c3 */ /* 0x000e620000008800 */
[----:B------:R-:W-:-:S07]  /*09b0*/  UMOV UR4, 0x400 ;  /* 0x0000040000047882 */ /* 0x000fce0000000000 */
[----:B------:R-:W-:Y:S06]  /*09c0*/  BAR.ARV 0x8, 0x180 ;  /* 0x0206000000007b1d */ /* 0x000fec0000002000 */
[----:B-1----:R-:W-:Y:S01]  /*09d0*/  ULEA UR4, UR5, UR4, 0x18 ;  /* 0x0000000405047291 */ /* 0x002fe2000f8ec03f */
[----:B0-----:R-:W-:-:S04]  /*09e0*/  LOP3.LUT R0, R2, 0xffffff80, RZ, 0xc0, !PT ;  /* 0xffffff8002007812 */ /* 0x001fc800078ec0ff */
[----:B------:R-:W-:-:S13]  /*09f0*/  ISETP.NE.AND P0, PT, R0, 0x80, PT ;  /* 0x000000800000780c */ /* 0x000fda0003f05270 */
[----:B------:R-:W-:Y:S08]  /*0a00*/  @!P0 BAR.ARV 0x9, 0x100 ;  /* 0x0244000000008b1d */ /* 0x000ff00000002000 */
[----:B------:R-:W-:Y:S06]  /*0a10*/  BAR.SYNC.DEFER_BLOCKING 0x5, 0x180 ;  /* 0x0146000000007b1d */ /* 0x000fec0000010000 */
[----:B------:R-:W0:Y:S01]  /*0a20*/  LDS.128 R48, [UR4+0x348d0] ;  /* 0x0348d004ff307984 */ /* 0x000e220008000c00 */
[----:B------:R-:W-:Y:S01]  /*0a30*/  ULDC UR4, c[0x0][0xc3c] ;  /* 0x00030f0000047ab9 */ /* 0x000fe20000000800 */
[----:B------:R-:W-:Y:S06]  /*0a40*/  BAR.ARV 0x4, 0x180 ;  /* 0x0106000000007b1d */ /* 0x000fec0000002000 */
[----:B0-----:R-:W-:-:S13]  /*0a50*/  ISETP.GE.AND P0, PT, R51, UR4, PT ;  /* 0x0000000433007c0c */ /* 0x001fda000bf06270 */
[----:B------:R-:W-:Y:S05]  /*0a60*/  @P0 EXIT ;  /* 0x000000000000094d */ /* 0x000fea0003800000 */
[----:B------:R-:W2:Y:S01]  /*0a70*/  LDL.LU R10, [R1+0x5c] ;  /* 0x00005c00010a7983 */ /* 0x000ea20000300800 */
[----:B------:R-:W-:-:S05]  /*0a80*/  VIADD R233, R2, 0xffffff80 ;  /* 0xffffff8002e97836 */ /* 0x000fca0000000000 */
[----:B------:R-:W-:-:S04]  /*0a90*/  SHF.R.S32.HI R0, RZ, 0x1f, R233 ;  /* 0x0000001fff007819 */ /* 0x000fc800000114e9 */
[----:B------:R-:W-:-:S04]  /*0aa0*/  LEA.HI R3, R0, R233, RZ, 0x7 ;  /* 0x000000e900037211 */ /* 0x000fc800078f38ff */
[----:B------:R-:W-:Y:S02]  /*0ab0*/  LOP3.LUT R2, R3, 0xffffff80, RZ, 0xc0, !PT ;  /* 0xffffff8003027812 */ /* 0x000fe400078ec0ff */
[----:B------:R-:W-:-:S03]  /*0ac0*/  LEA.HI R4, R0, R233, RZ, 0x5 ;  /* 0x000000e900047211 */ /* 0x000fc600078f28ff */
[----:B------:R-:W-:Y:S01]  /*0ad0*/  IMAD.IADD R225, R233, 0x1, -R2 ;  /* 0x00000001e9e17824 */ /* 0x000fe200078e0a02 */
[----:B------:R-:W-:Y:S01]  /*0ae0*/  LEA.HI R2, R0, R233, RZ, 0x4 ;  /* 0x000000e900027211 */ /* 0x000fe200078f20ff */
[----:B------:R-:W-:-:S03]  /*0af0*/  IMAD.SHL.U32 R6, R4, 0x20, RZ ;  /* 0x0000002004067824 */ /* 0x000fc600078e00ff */
[----:B------:R-:W-:Y:S02]  /*0b00*/  LOP3.LUT R4, R2, 0x3fffff0, RZ, 0xc0, !PT ;  /* 0x03fffff002047812 */ /* 0x000fe400078ec0ff */
[----:B------:R-:W-:Y:S02]  /*0b10*/  LOP3.LUT R7, R6, 0xfffffc00, RZ, 0xc0, !PT ;  /* 0xfffffc0006077812 */ /* 0x000fe400078ec0ff */
[----:B------:R-:W-:Y:S01]  /*0b20*/  SHF.R.S32.HI R5, RZ, 0x4, R2 ;  /* 0x00000004ff057819 */ /* 0x000fe20000011402 */
[----:B------:R-:W-:-:S03]  /*0b30*/  IMAD.IADD R4, R233, 0x1, -R4 ;  /* 0x00000001e9047824 */ /* 0x000fc600078e0a04 */
[----:B------:R-:W-:Y:S01]  /*0b40*/  LEA.HI R2, R2, R5, RZ, 0x1 ;  /* 0x0000000502027211 */ /* 0x000fe200078f08ff */
[----:B------:R-:W-:Y:S01]  /*0b50*/  IMAD R7, R4, 0x40, R7 ;  /* 0x0000004004077824 */ /* 0x000fe200078e0207 */
[----:B------:R-:W-:Y:S02]  /*0b60*/  LEA.HI R4, R0, R233, RZ, 0x2 ;  /* 0x000000e900047211 */ /* 0x000fe400078f10ff */
[----:B------:R-:W-:Y:S02]  /*0b70*/  LOP3.LUT R2, R2, 0x1ffffffe, RZ, 0xc0, !PT ;  /* 0x1ffffffe02027812 */ /* 0x000fe400078ec0ff */
[----:B------:R-:W-:Y:S02]  /*0b80*/  LOP3.LUT R4, R4, 0xfffffffc, RZ, 0xc0, !PT ;  /* 0xfffffffc04047812 */ /* 0x000fe400078ec0ff */
[----:B------:R-:W-:Y:S01]  /*0b90*/  SHF.R.S32.HI R8, RZ, 0x1f, R225 ;  /* 0x0000001fff087819 */ /* 0x000fe200000114e1 */
[----:B------:R-:W-:Y:S02]  /*0ba0*/  IMAD.IADD R2, R5, 0x1, -R2 ;  /* 0x0000000105027824 */ /* 0x000fe400078e0a02 */
[----:B------:R-:W-:Y:S01]  /*0bb0*/  IMAD.IADD R4, R233, 0x1, -R4 ;  /* 0x00000001e9047824 */ /* 0x000fe200078e0a04 */
[----:B------:R-:W-:Y:S01]  /*0bc0*/  LEA.HI R9, R8, R225, RZ, 0x2 ;  /* 0x000000e108097211 */ /* 0x000fe200078f10ff */
[----:B------:R-:W-:Y:S01]  /*0bd0*/  IMAD R230, R2, 0x8, R7 ;  /* 0x0000000802e67824 */ /* 0x000fe200078e0207 */
[----:B------:R-:W-:-:S02]  /*0be0*/  LEA.HI R0, R0, R233, RZ, 0x3 ;  /* 0x000000e900007211 */ /* 0x000fc400078f18ff */
[--C-:B------:R-:W-:Y:S02]  /*0bf0*/  SHF.R.S32.HI R6, RZ, 0x2, R9.reuse ;  /* 0x00000002ff067819 */ /* 0x100fe40000011409 */
[----:B------:R-:W-:Y:S02]  /*0c00*/  SHF.R.S32.HI R11, RZ, 0x1f, R9 ;  /* 0x0000001fff0b7819 */ /* 0x000fe40000011409 */
[----:B------:R-:W-:Y:S02]  /*0c10*/  LEA.HI R2, R4, R4, RZ, 0x1 ;  /* 0x0000000404027211 */ /* 0x000fe400078f08ff */
[----:B------:R-:W-:Y:S02]  /*0c20*/  LEA.HI R11, R11, R6, RZ, 0x3 ;  /* 0x000000060b0b7211 */ /* 0x000fe400078f18ff */
[----:B------:R-:W-:Y:S02]  /*0c30*/  SHF.R.S32.HI R226, RZ, 0x7, R3 ;  /* 0x00000007ffe27819 */ /* 0x000fe40000011403 */
[----:B------:R-:W-:-:S02]  /*0c40*/  LOP3.LUT R5, R2, 0x1ffffffe, RZ, 0xc0, !PT ;  /* 0x1ffffffe02057812 */ /* 0x000fc400078ec0ff */
[----:B------:R-:W-:Y:S02]  /*0c50*/  LOP3.LUT R2, R0, 0xfffffff8, RZ, 0xc0, !PT ;  /* 0xfffffff800027812 */ /* 0x000fe400078ec0ff */
[----:B------:R-:W-:Y:S02]  /*0c60*/  LOP3.LUT R11, R11, 0xfffffff8, RZ, 0xc0, !PT ;  /* 0xfffffff80b0b7812 */ /* 0x000fe400078ec0ff */
[----:B------:R-:W-:Y:S02]  /*0c70*/  LEA.HI R8, R8, R225, RZ, 0x5 ;  /* 0x000000e108087211 */ /* 0x000fe400078f28ff */
[----:B------:R-:W-:Y:S01]  /*0c80*/  LEA.HI R3, R3, R226, RZ, 0x1 ;  /* 0x000000e203037211 */ /* 0x000fe200078f08ff */
[----:B------:R-:W-:Y:S01]  /*0c90*/  IMAD.IADD R23, R233, 0x1, -R2 ;  /* 0x00000001e9177824 */ /* 0x000fe200078e0a02 */
[----:B------:R-:W-:Y:S02]  /*0ca0*/  IADD3 R11, R6, -R11, RZ ;  /* 0x8000000b060b7210 */ /* 0x000fe40007ffe0ff */
[----:B------:R-:W-:-:S02]  /*0cb0*/  SHF.R.S32.HI R8, RZ, 0x5, R8 ;  /* 0x00000005ff087819 */ /* 0x000fc40000011408 */
[----:B------:R-:W-:Y:S02]  /*0cc0*/  LOP3.LUT R3, R3, 0x3fffffe, RZ, 0xc0, !PT ;  /* 0x03fffffe03037812 */ /* 0x000fe400078ec0ff */
[----:B------:R-:W-:Y:S01]  /*0cd0*/  SHF.L.U32 R17, R23, 0x3, RZ ;  /* 0x0000000317117819 */ /* 0x000fe200000006ff */
[----:B------:R-:W-:Y:S01]  /*0ce0*/  IMAD R8, R8, 0x10, R11 ;  /* 0x0000001008087824 */ /* 0x000fe200078e020b */
[----:B------:R-:W-:Y:S01]  /*0cf0*/  LOP3.LUT R6, R9, 0x7ffffffc, RZ, 0xc0, !PT ;  /* 0x7ffffffc09067812 */ /* 0x000fe200078ec0ff */
[----:B------:R-:W-:Y:S02]  /*0d00*/  IMAD.IADD R3, R226, 0x1, -R3 ;  /* 0x00000001e2037824 */ /* 0x000fe400078e0a03 */
[----:B------:R-:W-:Y:S02]  /*0d10*/  VIADD R19, R17, 0x40 ;  /* 0x0000004011137836 */ /* 0x000fe40000000000 */
[----:B------:R-:W-:Y:S02]  /*0d20*/  IMAD.MOV.U32 R7, RZ, RZ, -0x2 ;  /* 0xfffffffeff077424 */ /* 0x000fe400078e00ff */
[----:B------:R-:W-:-:S02]  /*0d30*/  IMAD.IADD R6, R225, 0x1, -R6 ;  /* 0x00000001e1067824 */ /* 0x000fc400078e0a06 */
[----:B------:R-:W-:Y:S02]  /*0d40*/  IMAD.IADD R4, R4, 0x1, -R5 ;  /* 0x0000000104047824 */ /* 0x000fe400078e0a05 */
[----:B------:R-:W-:Y:S01]  /*0d50*/  IMAD R227, R3, 0x40, R8 ;  /* 0x0000004003e37824 */ /* 0x000fe200078e0208 */
[----:B------:R-:W-:Y:S01]  /*0d60*/  SHF.R.S32.HI R223, RZ, 0x3, R0 ;  /* 0x00000003ffdf7819 */ /* 0x000fe20000011400 */
[----:B------:R-:W-:Y:S01]  /*0d70*/  IMAD R228, R6, R7, 0xb0 ;  /* 0x000000b006e47424 */ /* 0x000fe200078e0207 */
[----:B------:R-:W-:Y:S01]  /*0d80*/  SHF.R.S32.HI R232, RZ, 0x1f, R17 ;  /* 0x0000001fffe87819 */ /* 0x000fe20000011411 */
[----:B------:R-:W-:Y:S01]  /*0d90*/  IMAD.MOV.U32 R224, RZ, RZ, RZ ;  /* 0x000000ffffe07224 */ /* 0x000fe200078e00ff */
[----:B------:R-:W-:Y:S01]  /*0da0*/  SHF.R.S32.HI R231, RZ, 0x1f, R19 ;  /* 0x0000001fffe77819 */ /* 0x000fe20000011413 */
[----:B------:R-:W-:Y:S02]  /*0db0*/  IMAD.MOV.U32 R16, RZ, RZ, RZ ;  /* 0x000000ffff107224 */ /* 0x000fe400078e00ff */
[----:B------:R-:W-:-:S02]  /*0dc0*/  IMAD.MOV.U32 R2, RZ, RZ, RZ ;  /* 0x000000ffff027224 */ /* 0x000fc400078e00ff */
[----:B------:R-:W-:Y:S01]  /*0dd0*/  IMAD R229, R4, 0x8, R227 ;  /* 0x0000000804e57824 */ /* 0x000fe200078e02e3 */
[----:B--2---:R-:W-:-:S07]  /*0de0*/  LOP3.LUT R18, R10, 0x1, RZ, 0xfc, !PT ;  /* 0x000000010a127812 */ /* 0x004fce00078efcff */
.L_x_7086:
[----:B0-2-4-:R-:W0:Y:S01]  /*0df0*/  LDC.64 R4, c[0x0][0xc88] ;  /* 0x00032200ff047b82 */ /* 0x015e220000000a00 */
[----:B------:R-:W-:Y:S01]  /*0e00*/  ULDC.64 UR8, c[0x0][0x208] ;  /* 0x0000820000087ab9 */ /* 0x000fe20000000a00 */
[----:B------:R-:W-:Y:S01]  /*0e10*/  ULDC.64 UR4, c[0x0][0xa28] ;  /* 0x00028a0000047ab9 */ /* 0x000fe20000000a00 */
[----:B------:R-:W-:Y:S01]  /*0e20*/  IMAD.MOV.U32 R0, RZ, RZ, RZ ;  /* 0x000000ffff007224 */ /* 0x000fe200078e00ff */
        /* <DEDUP_REMOVED lines=33> */
.L_x_7044:
[----:B-----5:R-:W-:Y:S01]  /*1040*/  IADD3 R81, -R0, R81, RZ ;  /* 0x0000005100517210 */ /* 0x020fe20007ffe1ff */
[----:B------:R-:W-:Y:S01]  /*1050*/  IMAD.MOV.U32 R221, RZ, RZ, R49 ;  /* 0x000000ffffdd7224 */ /* 0x000fe200078e0031 */
[----:B------:R-:W-:Y:S01]  /*1060*/  PLOP3.LUT P0, PT, PT, PT, PT, 0x80, 0x0 ;  /* 0x000000000000781c */ /* 0x000fe20003f0f070 */
[----:B------:R-:W-:Y:S01]  /*1070*/  IMAD.MOV.U32 R220, RZ, RZ, R50 ;  /* 0x000000ffffdc7224 */ /* 0x000fe200078e0032 */
[C---:B------:R-:W-:Y:S01]  /*1080*/  ISETP.GE.AND P1, PT, R81.reuse, 0x1, PT ;  /* 0x000000015100780c */ /* 0x040fe20003f26270 */
[----:B------:R-:W-:Y:S01]  /*1090*/  VIADD R0, R81, 0xaf ;  /* 0x000000af51007836 */ /* 0x000fe20000000000 */
[----:B------:R-:W-:Y:S01]  /*10a0*/  CS2R R36, SRZ ;  /* 0x0000000000247805 */ /* 0x000fe2000001ff00 */
[----:B------:R-:W-:Y:S01]  /*10b0*/  IMAD.MOV.U32 R87, RZ, RZ, RZ ;  /* 0x000000ffff577224 */ /* 0x000fe200078e00ff */
[----:B------:R-:W-:Y:S01]  /*10c0*/  CS2R R40, SRZ ;  /* 0x0000000000287805 */ /* 0x000fe2000001ff00 */
[----:B------:R-:W-:Y:S01]  /*10d0*/  IMAD.HI R0, R0, 0x2e8ba2e9, RZ ;  /* 0x2e8ba2e900007827 */ /* 0x000fe200078e02ff */
[----:B------:R-:W-:-:S02]  /*10e0*/  CS2R R38, SRZ ;  /* 0x0000000000267805 */ /* 0x000fc4000001ff00 */
[----:B------:R-:W-:Y:S02]  /*10f0*/  CS2R R44, SRZ ;  /* 0x00000000002c7805 */ /* 0x000fe4000001ff00 */
[----:B------:R-:W-:Y:S01]  /*1100*/  CS2R R42, SRZ ;  /* 0x00000000002a7805 */ /* 0x000fe2000001ff00 */
[----:B------:R-:W-:Y:S01]  /*1110*/  IMAD.MOV.U32 R29, RZ, RZ, RZ ;  /* 0x000000ffff1d7224 */ /* 0x000fe200078e00ff */
[----:B------:R-:W-:Y:S02]  /*1120*/  SHF.R.U32.HI R3, RZ, 0x1f, R0 ;  /* 0x0000001fff037819 */ /* 0x000fe40000011600 */
[----:B------:R-:W-:Y:S02]  /*1130*/  CS2R R52, SRZ ;  /* 0x0000000000347805 */ /* 0x000fe4000001ff00 */
[----:B------:R-:W-:Y:S02]  /*1140*/  CS2R R46, SRZ ;  /* 0x00000000002e7805 */ /* 0x000fe4000001ff00 */
[----:B------:R-:W-:-:S02]  /*1150*/  CS2R R56, SRZ ;  /* 0x0000000000387805 */ /* 0x000fc4000001ff00 */
[----:B------:R-:W-:Y:S01]  /*1160*/  LEA.HI.SX32 R120, R0, R3, 0x1b ;  /* 0x0000000300787211 */ /* 0x000fe200078fdaff */
[----:B------:R-:W-:Y:S01]  /*1170*/  IMAD.MOV.U32 R3, RZ, RZ, RZ ;  /* 0x000000ffff037224 */ /* 0x000fe200078e00ff */
        /* <DEDUP_REMOVED lines=15> */
[----:B------:R-:W-:Y:S02]  /*1270*/  MOV R80, RZ ;  /* 0x000000ff00507202 */ /* 0x000fe40000000f00 */
[----:B------:R-:W-:Y:S02]  /*1280*/  CS2R R98, SRZ ;  /* 0x0000000000627805 */ /* 0x000fe4000001ff00 */
[----:B------:R-:W-:Y:S02]  /*1290*/  CS2R R84, SRZ ;  /* 0x0000000000547805 */ /* 0x000fe4000001ff00 */
[----:B------:R-:W-:-:S02]  /*12a0*/  CS2R R100, SRZ ;  /* 0x0000000000647805 */ /* 0x000fc4000001ff00 */
[----:B------:R-:W-:Y:S02]  /*12b0*/  CS2R R102, SRZ ;  /* 0x0000000000667805 */ /* 0x000fe4000001ff00 */
[----:B------:R-:W-:Y:S02]  /*12c0*/  CS2R R104, SRZ ;  /* 0x0000000000687805 */ /* 0x000fe4000001ff00 */
[----:B0-----:R-:W-:Y:S01]  /*12d0*/  CS2R R6, SRZ ;  /* 0x0000000000067805 */ /* 0x001fe2000001ff00 */
[----:B------:R-:W-:Y:S02]  /*12e0*/  IMAD.MOV.U32 R8, RZ, RZ, RZ ;  /* 0x000000ffff087224 */ /* 0x000fe400078e00ff */
[----:B------:R-:W-:Y:S02]  /*12f0*/  IMAD.MOV.U32 R107, RZ, RZ, RZ ;  /* 0x000000ffff6b7224 */ /* 0x000fe400078e00ff */
[----:B------:R-:W-:Y:S02]  /*1300*/  IMAD.MOV.U32 R10, RZ, RZ, RZ ;  /* 0x000000ffff0a7224 */ /* 0x000fe400078e00ff */
[----:B------:R-:W-:-:S02]  /*1310*/  IMAD.MOV.U32 R109, RZ, RZ, RZ ;  /* 0x000000ffff6d7224 */ /* 0x000fc400078e00ff */
[----:B------:R-:W-:Y:S02]  /*1320*/  IMAD.MOV.U32 R12, RZ, RZ, RZ ;  /* 0x000000ffff0c7224 */ /* 0x000fe400078e00ff */
        /* <DEDUP_REMOVED lines=33> */
.L_x_7046:
        /* <DEDUP_REMOVED lines=9> */
[----:B------:R-:W-:-:S04]  /*15d0*/  IMAD.U32 R0, RZ, RZ, UR4 ;  /* 0x00000004ff007e24 */ /* 0x000fc8000f8e00ff */
[----:B------:R-:W0:Y:S02]  /*15e0*/  SYNCS.PHASECHK.TRANS64.TRYWAIT P1, [R0+URZ+0x34800], R3 ;  /* 0x03480003000075a7 */ /* 0x000e24000802017f */
[----:B0-----:R-:W-:Y:S05]  /*15f0*/  @!P1 BRA `(.L_x_7048) ;  /* 0x0000013800ec9947 */ /* 0x001fea0003800000 */
.L_x_7208:
[----:B------:R-:W-:Y:S05]  /*1600*/  BSYNC B0 ;  /* 0x0000000000007941 */ /* 0x000fea0003800000 */
.L_x_7047:
[----:B------:R-:W-:Y:S05]  /*1610*/  @!P0 BRA `(.L_x_7049) ;  /* 0x0000000000048947 */ /* 0x000fea0003800000 */
[----:B------:R-:W-:Y:S01]  /*1620*/  BPT.TRAP 0x1 ;  /* 0x000000040000795c */ /* 0x000fe20000300000 */
.L_x_7049:
[----:B------:R-:W-:Y:S02]  /*1630*/  LEA R10, R2, R0, 0x3 ;  /* 0x00000000020a7211 */ /* 0x000fe400078e18ff */
[----:B0-----:R-:W-:-:S04]  /*1640*/  SHF.L.U32 R3, R16, 0x1f, RZ ;  /* 0x0000001f10037819 */ /* 0x001fc800000006ff */
[----:B------:R0:W1:Y:S01]  /*1650*/  SYNCS.PHASECHK.TRANS64.TRYWAIT P2, [R10+URZ+0x34830], R3 ;  /* 0x034830030a0075a7 */ /* 0x000062000804017f */
[----:B------:R-:W-:Y:S05]  /*1660*/  @!P0 BRA `(.L_x_7050) ;  /* 0x0000000000048947 */ /* 0x000fea0003800000 */
[----:B------:R-:W-:Y:S01]  /*1670*/  BPT.TRAP 0x1 ;  /* 0x000000040000795c */ /* 0x000fe20000300000 */
.L_x_7050:
[----:B------:R-:W2:Y:S01]  /*1680*/  S2R R4, SR_TID.X ;  /* 0x0000000000047919 */ /* 0x000ea20000002100 */
[----:B------:R-:W-:Y:S01]  /*1690*/  IMAD.MOV.U32 R87, RZ, RZ, RZ ;  /* 0x000000ffff577224 */ /* 0x000fe200078e00ff */
[----:B--2---:R-:W-:Y:S01]  /*16a0*/  LOP3.LUT P1, RZ, R4, 0x7f, RZ, 0xc0, !PT ;  /* 0x0000007f04ff7812 */ /* 0x004fe2000782c0ff */
[----:B-1----:R-:W-:-:S12]  /*16b0*/  @P2 BRA `(.L_x_7051) ;  /* 0x0000000000082947 */ /* 0x002fd80003800000 */
[----:B------:R-:W1:Y:S02]  /*16c0*/  SYNCS.PHASECHK.TRANS64.TRYWAIT P2, [R10+URZ+0x34830], R3 ;  /* 0x034830030a0075a7 */ /* 0x000e64000804017f */
[----:B-1----:R-:W-:Y:S05]  /*16d0*/  @!P2 BRA `(.L_x_7052) ;  /* 0x0000013800c8a947 */ /* 0x002fea0003800000 */
.L_x_7051:
        /* <DEDUP_REMOVED lines=8> */
[----:B------:R-:W-:Y:S01]  /*1760*/  IMAD.U32 R9, RZ, RZ, UR5 ;  /* 0x00000005ff097e24 */ /* 0x000fe2000f8e00ff */
[----:B------:R-:W-:Y:S01]  /*1770*/  UMOV UR4, UR25 ;  /* 0x0000001900047c82 */ /* 0x000fe20008000000 */
[----:B------:R-:W-:Y:S01]  /*1780*/  LOP3.LUT R3, R3, 0x3fff, RZ, 0xc0, !PT ;  /* 0x00003fff03037812 */ /* 0x000fe200078ec0ff */
[----:B------:R-:W-:Y:S01]  /*1790*/  UMOV UR44, UR4 ;  /* 0x00000004002c7c82 */ /* 0x000fe20008000000 */
[----:B------:R-:W-:Y:S01]  /*17a0*/  IMAD.U32 R8, RZ, RZ, UR4 ;  /* 0x00000004ff087e24 */ /* 0x000fe2000f8e00ff */
[----:B------:R-:W-:Y:S01]  /*17b0*/  UMOV UR8, UR44 ;  /* 0x0000002c00087c82 */ /* 0x000fe20008000000 */
[----:B------:R-:W-:Y:S01]  /*17c0*/  LOP3.LUT R3, R3, 0x10000, RZ, 0xfc, !PT ;  /* 0x0001000003037812 */ /* 0x000fe200078efcff */
[----:B------:R-:W-:Y:S01]  /*17d0*/  UMOV UR9, UR45 ;  /* 0x0000002d00097c82 */ /* 0x000fe20008000000 */
[----:B------:R-:W-:Y:S01]  /*17e0*/  UMOV UR11, 0x40000040 ;  /* 0x40000040000b7882 */ /* 0x000fe20000000000 */
[----:B------:R-:W-:Y:S01]  /*17f0*/  UMOV UR12, UR44 ;  /* 0x0000002c000c7c82 */ /* 0x000fe20008000000 */
[----:B------:R-:W-:Y:S01]  /*1800*/  UMOV UR13, UR45 ;  /* 0x0000002d000d7c82 */ /* 0x000fe20008000000 */
[----:B------:R-:W-:Y:S01]  /*1810*/  IMAD R4, R2, 0xb00, R3 ;  /* 0x00000b0002047824 */ /* 0x000fe200078e0203 */
[----:B------:R-:W-:Y:S01]  /*1820*/  UMOV UR15, 0x40000040 ;  /* 0x40000040000f7882 */ /* 0x000fe20000000000 */
[----:B------:R-:W-:Y:S01]  /*1830*/  UMOV UR32, UR44 ;  /* 0x0000002c00207c82 */ /* 0x000fe20008000000 */
[----:B------:R-:W-:Y:S01]  /*1840*/  UMOV UR33, UR45 ;  /* 0x0000002d00217c82 */ /* 0x000fe20008000000 */
[----:B------:R-:W-:Y:S01]  /*1850*/  UMOV UR35, 0x40000040 ;  /* 0x4000004000237882 */ /* 0x000fe20000000000 */
[----:B------:R-:W-:Y:S01]  /*1860*/  R2UR UR24, R4 ;  /* 0x00000000041872ca */ /* 0x000fe200000e0000 */
[----:B------:R-:W-:Y:S01]  /*1870*/  UMOV UR28, UR44 ;  /* 0x0000002c001c7c82 */ /* 0x000fe20008000000 */
[----:B------:R-:W-:Y:S01]  /*1880*/  UMOV UR29, UR45 ;  /* 0x0000002d001d7c82 */ /* 0x000fe20008000000 */
[----:B------:R-:W-:Y:S01]  /*1890*/  UMOV UR31, 0x40000040 ;  /* 0x40000040001f7882 */ /* 0x000fe20000000000 */
        /* <DEDUP_REMOVED lines=10> */
[----:B------:R-:W-:Y:S01]  /*1940*/  UIADD3 UR10, UR24, 0x100, URZ ;  /* 0x00000100180a7890 */ /* 0x000fe2000fffe03f */
[----:B------:R-:W-:Y:S01]  /*1950*/  HGMMA.64x16x16.F32.BF16 R112, gdesc[UR4], RZ, !UPT, gsb0 ;  /* 0x00200000047079f0 */ /* 0x000fe2000c0018ff */
[----:B------:R-:W-:Y:S01]  /*1960*/  UIADD3 UR6, UR24, 0x80, URZ ;  /* 0x0000008018067890 */ /* 0x000fe2000fffe03f */
[----:B------:R-:W-:Y:S01]  /*1970*/  P2R R122, PR, RZ, 0x1 ;  /* 0x00000001ff7a7803 */ /* 0x000fe20000000000 */
[----:B------:R-:W-:Y:S01]  /*1980*/  UMOV UR4, UR44 ;  /* 0x0000002c00047c82 */ /* 0x000fe20008000000 */
[----:B------:R-:W-:Y:S01]  /*1990*/  UMOV UR5, UR45 ;  /* 0x0000002d00057c82 */ /* 0x000fe20008000000 */
[----:B------:R-:W-:Y:S01]  /*19a0*/  UMOV UR7, 0x40000040 ;  /* 0x4000004000077882 */ /* 0x000fe20000000000 */
[----:B------:R-:W-:Y:S01]  /*19b0*/  UIADD3 UR14, UR24, 0x180, URZ ;  /* 0x00000180180e7890 */ /* 0x000fe2000fffe03f */
[----:B------:R-:W-:Y:S01]  /*19c0*/  @!P1 VIADD R10, R10, 0x34840 ;  /* 0x000348400a0a9836 */ /* 0x000fe20000000000 */
[----:B------:R-:W-:-:S02]  /*19d0*/  UIADD3 UR34, UR24, 0x200, URZ ;  /* 0x0000020018227890 */ /* 0x000fc4000fffe03f */
[----:B------:R-:W-:Y:S02]  /*19e0*/  UIADD3 UR30, UR24, 0x280, URZ ;  /* 0x00000280181e7890 */ /* 0x000fe4000fffe03f */
[----:B------:R-:W-:Y:S02]  /*19f0*/  UIADD3 UR22, UR24, 0x300, URZ ;  /* 0x0000030018167890 */ /* 0x000fe4000fffe03f */
[----:B------:R-:W-:Y:S02]  /*1a00*/  UIADD3 UR18, UR24, 0x380, URZ ;  /* 0x0000038018127890 */ /* 0x000fe4000fffe03f */
[----:B------:R-:W-:Y:S02]  /*1a10*/  UIADD3 UR38, UR24, 0x400, URZ ;  /* 0x0000040018267890 */ /* 0x000fe4000fffe03f */
[----:B------:R-:W-:Y:S01]  /*1a20*/  UIADD3 UR42, UR24, 0x480, URZ ;  /* 0x00000480182a7890 */ /* 0x000fe2000fffe03f */
[----:B------:R-:W-:Y:S01]  /*1a30*/  UMOV UR40, UR44 ;  /* 0x0000002c00287c82 */ /* 0x000fe20008000000 */
[----:B------:R-:W-:Y:S01]  /*1a40*/  UMOV UR41, UR45 ;  /* 0x0000002d00297c82 */ /* 0x000fe20008000000 */
        /* <DEDUP_REMOVED lines=524> */
[----:B------:R-:W-:Y:S08]  /*3b10*/  MUFU.TANH R13, R13 ;  /* 0x0000000d000d7308 */ /* 0x000ff00000002400 */
[----:B------:R-:W1:Y:S08]  /*3b20*/  MUFU.TANH R20, R20 ;  /* 0x0000001400147308 */ /* 0x000e700000002400 */
[----:B------:R-:W2:Y:S08]  /*3b30*/  MUFU.TANH R14, R14 ;  /* 0x0000000e000e7308 */ /* 0x000eb00000002400 */
[----:B------:R-:W3:Y:S08]  /*3b40*/  MUFU.TANH R11, R11 ;  /* 0x0000000b000b7308 */ /* 0x000ef00000002400 */
        /* <DEDUP_REMOVED lines=17> */
[----:B------:R-:W-:Y:S08]  /*3c60*/  MUFU.TANH R107, R107 ;  /* 0x0000006b006b7308 */ /* 0x000ff00000002400 */
[----:B------:R-:W-:Y:S08]  /*3c70*/  MUFU.TANH R85, R85 ;  /* 0x0000005500557308 */ /* 0x000ff00000002400 */
        /* <DEDUP_REMOVED lines=17> */
[----:B------:R-:W-:Y:S08]  /*3d90*/  MUFU.TANH R110, R103 ;  /* 0x00000067006e7308 */ /* 0x000ff00000002400 */
        /* <DEDUP_REMOVED lines=28> */
[----:B0-----:R-:W-:Y:S01]  /*3f60*/  FMUL.FTZ R91, R74, UR6 ;  /* 0x000000064a5b7c20 */ /* 0x001fe20008410000 */
[----:B------:R-:W-:Y:S01]  /*3f70*/  FMUL.FTZ R72, R73, UR6 ;  /* 0x0000000649487c20 */ /* 0x000fe20008410000 */
[----:B------:R-:W-:Y:S01]  /*3f80*/  FMUL.FTZ R74, R76, UR6 ;  /* 0x000000064c4a7c20 */ /* 0x000fe20008410000 */
[----:B------:R-:W-:Y:S01]  /*3f90*/  HGMMA.64x16x16.F32.BF16 R64, gdesc[UR20], R64, gsb0 ;  /* 0x00200000144079f0 */ /* 0x000fe20008001840 */
[----:B------:R-:W-:Y:S01]  /*3fa0*/  UIADD3 UR22, UR24, 0x886, URZ ;  /* 0x0000088618167890 */ /* 0x000fe2000fffe03f */
[----:B------:R-:W-:Y:S01]  /*3fb0*/  FMUL.FTZ R73, R77, UR6 ;  /* 0x000000064d497c20 */ /* 0x000fe20008410000 */
[----:B------:R-:W-:Y:S01]  /*3fc0*/  UMOV UR23, 0x40000040 ;  /* 0x4000004000177882 */ /* 0x000fe20000000000 */
[----:B------:R-:W-:Y:S01]  /*3fd0*/  MUFU.TANH R77, R78 ;  /* 0x0000004e004d7308 */ /* 0x000fe20000002400 */
[----:B------:R-:W-:Y:S01]  /*3fe0*/  FMUL.FTZ R75, R75, UR6 ;  /* 0x000000064b4b7c20 */ /* 0x000fe20008410000 */
[----:B------:R-:W-:-:S06]  /*3ff0*/  FMUL.FTZ R79, R79, UR6 ;  /* 0x000000064f4f7c20 */ /* 0x000fcc0008410000 */
[----:B------:R-:W-:Y:S08]  /*4000*/  MUFU.TANH R116, R91 ;  /* 0x0000005b00747308 */ /* 0x000ff00000002400 */
[----:B------:R0:W-:Y:S08]  /*4010*/  MUFU.TANH R118, R75 ;  /* 0x0000004b00767308 */ /* 0x0001f00000002400 */
[----:B------:R-:W5:Y:S08]  /*4020*/  MUFU.TANH R88, R88 ;  /* 0x0000005800587308 */ /* 0x000f700000002400 */
        /* <DEDUP_REMOVED lines=8> */
[----:B------:R-:W0:Y:S01]  /*40b0*/  MUFU.TANH R89, R89 ;  /* 0x0000005900597308 */ /* 0x000e220000002400 */
        /* <DEDUP_REMOVED lines=8> */
[----:B------:R-:W0:Y:S08]  /*4140*/  MUFU.TANH R92, R92 ;  /* 0x0000005c005c7308 */ /* 0x000e300000002400 */
[----:B------:R-:W-:Y:S08]  /*4150*/  MUFU.TANH R126, R67 ;  /* 0x00000043007e7308 */ /* 0x000ff00000002400 */
        /* <DEDUP_REMOVED lines=12> */
[----:B------:R-:W-:Y:S01]  /*4220*/  IADD3 R63, R228, R81, RZ ;  /* 0x00000051e43f7210 */ /* 0x000fe20007ffe0ff */
[----:B------:R-:W-:Y:S01]  /*4230*/  UMOV UR23, 0x40000040 ;  /* 0x4000004000177882 */ /* 0x000fe20000000000 */
[----:B------:R-:W-:Y:S01]  /*4240*/  MUFU.TANH R132, R57 ;  /* 0x0000003900847308 */ /* 0x000fe20000002400 */
[----:B------:R-:W-:Y:S01]  /*4250*/  FMUL.FTZ R58, R61, UR6 ;  /* 0x000000063d3a7c20 */ /* 0x000fe20008410000 */
[----:B------:R-:W-:-:S06]  /*4260*/  FMUL.FTZ R60, R60, UR6 ;  /* 0x000000063c3c7c20 */ /* 0x000fcc0008410000 */
[----:B------:R-:W0:Y:S08]  /*4270*/  MUFU.TANH R64, R64 ;  /* 0x0000004000407308 */ /* 0x000e300000002400 */
[----:B------:R-:W0:Y:S08]  /*4280*/  MUFU.TANH R73, R73 ;  /* 0x0000004900497308 */ /* 0x000e300000002400 */
[----:B------:R1:W-:Y:S08]  /*4290*/  MUFU.TANH R128, R70 ;  /* 0x0000004600807308 */ /* 0x0003f00000002400 */
[----:B------:R-:W0:Y:S01]  /*42a0*/  MUFU.TANH R75, R75 ;  /* 0x0000004b004b7308 */ /* 0x000e220000002400 */
[----:B-1----:R-:W-:-:S07]  /*42b0*/  FMUL.FTZ R70, R59, UR6 ;  /* 0x000000063b467c20 */ /* 0x002fce0008410000 */
[----:B------:R-:W1:Y:S01]  /*42c0*/  MUFU.TANH R76, R76 ;  /* 0x0000004c004c7308 */ /* 0x000e620000002400 */
[----:B------:R-:W-:Y:S02]  /*42d0*/  WARPGROUP.DEPBAR.LE gsb0, 0x0 ;  /* 0x00008000000079c5 */ /* 0x000fe40000010000 */
[----:B------:R-:W-:Y:S01]  /*42e0*/  WARPGROUP.ARRIVE ;  /* 0x00000000000079c5 */ /* 0x000fe20000000000 */
[----:B------:R-:W-:Y:S01]  /*42f0*/  FMUL.FTZ R57, R48, UR6 ;  /* 0x0000000630397c20 */ /* 0x000fe20008410000 */
        /* <DEDUP_REMOVED lines=10> */
[----:B------:R-:W-:Y:S01]  /*43a0*/  MUFU.TANH R165, R53 ;  /* 0x0000003500a57308 */ /* 0x000fe20000002400 */
[----:B------:R-:W-:Y:S01]  /*43b0*/  ISETP.GT.AND P2, PT, R48, 0x8, PT ;  /* 0x000000083000780c */ /* 0x000fe20003f44270 */
[----:B------:R-:W-:Y:S01]  /*43c0*/  FMUL.FTZ R61, R55, UR6 ;  /* 0x00000006373d7c20 */ /* 0x000fe20008410000 */
[----:B------:R-:W-:Y:S01]  /*43d0*/  FSEL R91, R12, -INF , P5 ;  /* 0xff8000000c5b7808 */ /* 0x000fe20002800000 */
[----:B------:R-:W-:Y:S01]  /*43e0*/  FMUL.FTZ R59, R50, UR6 ;  /* 0x00000006323b7c20 */ /* 0x000fe20008410000 */
[----:B------:R-:W-:Y:S01]  /*43f0*/  FSEL R101, R20, -INF , P3 ;  /* 0xff80000014657808 */ /* 0x000fe20001800000 */
[----:B------:R-:W-:Y:S01]  /*4400*/  FMUL.FTZ R52, R52, UR6 ;  /* 0x0000000634347c20 */ /* 0x000fe20008410000 */
[----:B--2---:R-:W-:Y:S01]  /*4410*/  FSEL R95, R14, -INF , P2 ;  /* 0xff8000000e5f7808 */ /* 0x004fe20001000000 */
[----:B------:R-:W-:Y:S01]  /*4420*/  MUFU.TANH R50, R57 ;  /* 0x0000003900327308 */ /* 0x000fe20000002400 */
[----:B------:R-:W-:Y:S01]  /*4430*/  ISETP.GT.AND P6, PT, R48, 0x10, PT ;  /* 0x000000103000780c */ /* 0x000fe20003fc4270 */
[----:B------:R-:W-:Y:S01]  /*4440*/  FMUL.FTZ R54, R54, UR6 ;  /* 0x0000000636367c20 */ /* 0x000fe20008410000 */
[----:B---3--:R-:W-:-:S02]  /*4450*/  FSEL R11, R11, -INF , P5 ;  /* 0xff8000000b0b7808 */ /* 0x008fc40002800000 */
[----:B------:R-:W-:Y:S02]  /*4460*/  ISETP.GT.AND P5, PT, R48, 0x11, PT ;  /* 0x000000113000780c */ /* 0x000fe40003fa4270 */
[----:B----4-:R-:W-:Y:S01]  /*4470*/  FSEL R103, R82, -INF , P6 ;  /* 0xff80000052677808 */ /* 0x010fe20003000000 */
[----:B------:R-:W-:Y:S01]  /*4480*/  MUFU.TANH R14, R61 ;  /* 0x0000003d000e7308 */ /* 0x000fe20000002400 */
[----:B------:R-:W-:Y:S01]  /*4490*/  FSEL R12, R15, -INF , P4 ;  /* 0xff8000000f0c7808 */ /* 0x000fe20002000000 */
[----:B------:R-:W-:Y:S01]  /*44a0*/  IMAD.MOV.U32 R82, RZ, RZ, R87 ;  /* 0x000000ffff527224 */ /* 0x000fe200078e0057 */
[----:B-----5:R-:W-:Y:S02]  /*44b0*/  FSEL R109, R80, -INF , P5 ;  /* 0xff800000506d7808 */ /* 0x020fe40002800000 */
[----:B------:R-:W-:Y:S02]  /*44c0*/  FSEL R15, R83, -INF , P3 ;  /* 0xff800000530f7808 */ /* 0x000fe40001800000 */
[----:B------:R-:W-:Y:S01]  /*44d0*/  ISETP.GT.AND P3, PT, R48, 0x20, PT ;  /* 0x000000203000780c */ /* 0x000fe20003f64270 */
[----:B------:R-:W2:Y:S01]  /*44e0*/  MUFU.TANH R79, R79 ;  /* 0x0000004f004f7308 */ /* 0x000ea20000002400 */
[----:B------:R-:W-:-:S02]  /*44f0*/  MOV R80, R87 ;  /* 0x0000005700507202 */ /* 0x000fc40000000f00 */
[----:B------:R-:W-:-:S05]  /*4500*/  FSEL R113, R105, -INF , P3 ;  /* 0xff80000069717808 */ /* 0x000fca0001800000 */
[----:B------:R-:W3:Y:S08]  /*4510*/  MUFU.TANH R66, R66 ;  /* 0x0000004200427308 */ /* 0x000ef00000002400 */
[----:B------:R-:W-:Y:S01]  /*4520*/  MUFU.TANH R60, R60 ;  /* 0x0000003c003c7308 */ /* 0x000fe20000002400 */
[----:B------:R-:W-:Y:S02]  /*4530*/  WARPGROUP.DEPBAR.LE gsb0, 0x0 ;  /* 0x00008000000079c5 */ /* 0x000fe40000010000 */
[----:B------:R-:W-:Y:S01]  /*4540*/  FMUL.FTZ R63, R40, UR6 ;  /* 0x00000006283f7c20 */ /* 0x000fe20008410000 */
[----:B------:R-:W-:Y:S01]  /*4550*/  FSEL R40, R13, -INF , P4 ;  /* 0xff8000000d287808 */ /* 0x000fe20002000000 */
[----:B------:R-:W-:Y:S01]  /*4560*/  WARPGROUP.ARRIVE ;  /* 0x00000000000079c5 */ /* 0x000fe20000000000 */
[----:B------:R-:W-:Y:S01]  /*4570*/  ISETP.GT.AND P4, PT, R48, 0x18, PT ;  /* 0x000000183000780c */ /* 0x000fe20003f84270 */
[----:B------:R-:W-:Y:S01]  /*4580*/  FMUL.FTZ R69, R43, UR6 ;  /* 0x000000062b457c20 */ /* 0x000fe20008410000 */
[----:B------:R-:W-:Y:S01]  /*4590*/  FMNMX.FTZ R20, R91, R40, !PT ;  /* 0x000000285b147209 */ /* 0x000fe20007810000 */
[----:B------:R-:W-:Y:S01]  /*45a0*/  FMUL.FTZ R65, R41, UR6 ;  /* 0x0000000629417c20 */ /* 0x000fe20008410000 */
[----:B------:R-:W-:Y:S01]  /*45b0*/  FSEL R13, R21, -INF , P2 ;  /* 0xff800000150d7808 */ /* 0x000fe20001000000 */
[----:B------:R-:W-:Y:S01]  /*45c0*/  HGMMA.64x16x16.F32.BF16 R32, gdesc[UR20], R32, gsb0 ;  /* 0x00200000142079f0 */ /* 0x000fe20008001820 */
[----:B------:R-:W-:Y:S01]  /*45d0*/  FMNMX.FTZ R20, R95, R20, !PT ;  /* 0x000000145f147209 */ /* 0x000fe20007810000 */
[----:B------:R-:W-:Y:S01]  /*45e0*/  FMUL.FTZ R135, R45, UR6 ;  /* 0x000000062d877c20 */ /* 0x000fe20008410000 */
[----:B------:R-:W-:Y:S01]  /*45f0*/  FSEL R43, R107, -INF , P4 ;  /* 0xff8000006b2b7808 */ /* 0x000fe20002000000 */
[----:B------:R-:W-:Y:S01]  /*4600*/  FMUL.FTZ R138, R47, UR6 ;  /* 0x000000062f8a7c20 */ /* 0x000fe20008410000 */
[----:B------:R-:W-:Y:S01]  /*4610*/  FMNMX.FTZ R20, R101, R20, !PT ;  /* 0x0000001465147209 */ /* 0x000fe20007810000 */
[----:B------:R-:W-:Y:S01]  /*4620*/  FMUL.FTZ R67, R42, UR6 ;  /* 0x000000062a437c20 */ /* 0x000fe20008410000 */
[----:B------:R-:W-:Y:S01]  /*4630*/  ISETP.GT.AND P2, PT, R48, 0x19, PT ;  /* 0x000000193000780c */ /* 0x000fe20003f44270 */
[----:B------:R4:W-:Y:S01]  /*4640*/  MUFU.TANH R42, R49 ;  /* 0x00000031002a7308 */ /* 0x0009e20000002400 */
[----:B------:R-:W-:Y:S01]  /*4650*/  FMNMX.FTZ R20, R103, R20, !PT ;  /* 0x0000001467147209 */ /* 0x000fe20007810000 */
[----:B------:R-:W-:Y:S01]  /*4660*/  FMUL.FTZ R136, R46, UR6 ;  /* 0x000000062e887c20 */ /* 0x000fe20008410000 */
[----:B------:R-:W-:Y:S01]  /*4670*/  FSEL R107, R85, -INF , P4 ;  /* 0xff800000556b7808 */ /* 0x000fe20002000000 */
[----:B------:R-:W-:Y:S01]  /*4680*/  FMUL.FTZ R134, R44, UR6 ;  /* 0x000000062c867c20 */ /* 0x000fe20008410000 */
[----:B------:R-:W-:Y:S01]  /*4690*/  FMNMX.FTZ R20, R109, R20, !PT ;  /* 0x000000146d147209 */ /* 0x000fe20007810000 */
[----:B------:R-:W-:Y:S01]  /*46a0*/  UIADD3 UR22, UR24, 0xa86, URZ ;  /* 0x00000a8618167890 */ /* 0x000fe2000fffe03f */
[----:B------:R-:W-:Y:S01]  /*46b0*/  FSEL R111, R84, -INF , P2 ;  /* 0xff800000546f7808 */ /* 0x000fe20001000000 */
[----:B------:R5:W-:Y:S01]  /*46c0*/  MUFU.TANH R46, R51 ;  /* 0x00000033002e7308 */ /* 0x000be20000002400 */
[----:B------:R-:W-:Y:S01]  /*46d0*/  FMNMX.FTZ R20, R107, R20, !PT ;  /* 0x000000146b147209 */ /* 0x000fe20007810000 */
[----:B------:R-:W-:Y:S01]  /*46e0*/  UMOV UR23, 0x40000040 ;  /* 0x4000004000177882 */ /* 0x000fe20000000000 */
[----:B------:R-:W-:Y:S01]  /*46f0*/  FSEL R21, R104, -INF , P6 ;  /* 0xff80000068157808 */ /* 0x000fe20003000000 */
[----:B------:R-:W-:Y:S01]  /*4700*/  IMAD.MOV.U32 R84, RZ, RZ, R87 ;  /* 0x000000ffff547224 */ /* 0x000fe200078e0057 */
[----:B------:R-:W-:-:S02]  /*4710*/  ISETP.GT.AND P6, PT, R48, 0x21, PT ;  /* 0x000000213000780c */ /* 0x000fc40003fc4270 */
[----:B------:R-:W-:Y:S01]  /*4720*/  FMNMX.FTZ R20, R111, R20, !PT ;  /* 0x000000146f147209 */ /* 0x000fe20007810000 */
[----:B------:R1:W-:Y:S01]  /*4730*/  MUFU.TANH R44, R59 ;  /* 0x0000003b002c7308 */ /* 0x0003e20000002400 */
[----:B------:R-:W-:Y:S01]  /*4740*/  FSEL R41, R86, -INF , P5 ;  /* 0xff80000056297808 */ /* 0x000fe20002800000 */
[----:B------:R-:W-:Y:S01]  /*4750*/  IMAD.MOV.U32 R86, RZ, RZ, R87 ;  /* 0x000000ffff567224 */ /* 0x000fe200078e0057 */
[----:B------:R-:W-:Y:S02]  /*4760*/  ISETP.GT.AND P5, PT, R48, 0x28, PT ;  /* 0x000000283000780c */ /* 0x000fe40003fa4270 */
[----:B------:R-:W-:Y:S02]  /*4770*/  FSEL R115, R96, -INF , P6 ;  /* 0xff80000060737808 */ /* 0x000fe40003000000 */
[----:B------:R-:W-:Y:S01]  /*4780*/  FMNMX.FTZ R20, R113, R20, !PT ;  /* 0x0000001471147209 */ /* 0x000fe20007810000 */
[----:B------:R-:W3:Y:S01]  /*4790*/  MUFU.TANH R78, R78 ;  /* 0x0000004e004e7308 */ /* 0x000ee20000002400 */
[----:B------:R-:W-:-:S02]  /*47a0*/  ISETP.GT.AND P4, PT, R48, 0x29, PT ;  /* 0x000000293000780c */ /* 0x000fc40003f84270 */
[----:B------:R-:W-:Y:S02]  /*47b0*/  FSEL R117, R98, -INF , P5 ;  /* 0xff80000062757808 */ /* 0x000fe40002800000 */
[----:B------:R-:W-:Y:S02]  /*47c0*/  FMNMX.FTZ R20, R115, R20, !PT ;  /* 0x0000001473147209 */ /* 0x000fe40007810000 */
[----:B------:R-:W-:Y:S01]  /*47d0*/  FSEL R45, R106, -INF , P2 ;  /* 0xff8000006a2d7808 */ /* 0x000fe20001000000 */
[----:B------:R2:W-:Y:S01]  /*47e0*/  MUFU.TANH R167, R63 ;  /* 0x0000003f00a77308 */ /* 0x0005e20000002400 */
[----:B------:R-:W-:Y:S02]  /*47f0*/  ISETP.GT.AND P2, PT, R48, 0x30, PT ;  /* 0x000000303000780c */ /* 0x000fe40003f44270 */
[----:B------:R-:W-:Y:S02]  /*4800*/  FSEL R119, R97, -INF , P4 ;  /* 0xff80000061777808 */ /* 0x000fe40002000000 */
[----:B------:R-:W-:-:S02]  /*4810*/  FMNMX.FTZ R20, R117, R20, !PT ;  /* 0x0000001475147209 */ /* 0x000fc40007810000 */
[----:B------:R-:W-:Y:S01]  /*4820*/  FSEL R47, R108, -INF , P3 ;  /* 0xff8000006c2f7808 */ /* 0x000fe20001800000 */
[----:B------:R-:W3:Y:S01]  /*4830*/  MUFU.TANH R68, R68 ;  /* 0x0000004400447308 */ /* 0x000ee20000002400 */
[----:B------:R-:W-:Y:S02]  /*4840*/  ISETP.GT.AND P3, PT, R48, 0x31, PT ;  /* 0x000000313000780c */ /* 0x000fe40003f64270 */
[----:B------:R-:W-:Y:S01]  /*4850*/  FSEL R121, R100, -INF , P2 ;  /* 0xff80000064797808 */ /* 0x000fe20001000000 */
[----:B------:R-:W-:Y:S02]  /*4860*/  WARPGROUP.DEPBAR.LE gsb0, 0x0 ;  /* 0x00008000000079c5 */ /* 0x000fe40000010000 */
[----:B------:R-:W-:Y:S01]  /*4870*/  FMNMX.FTZ R20, R119, R20, !PT ;  /* 0x0000001477147209 */ /* 0x000fe20007810000 */
[----:B------:R-:W-:Y:S01]  /*4880*/  WARPGROUP.ARRIVE ;  /* 0x00000000000079c5 */ /* 0x000fe20000000000 */
[----:B----4-:R-:W-:Y:S01]  /*4890*/  FSEL R49, R99, -INF , P6 ;  /* 0xff80000063317808 */ /* 0x010fe20003000000 */
[----:B------:R-:W-:Y:S01]  /*48a0*/  FMUL.FTZ R32, R32, UR6 ;  /* 0x0000000620207c20 */ /* 0x000fe20008410000 */
[----:B------:R-:W-:Y:S01]  /*48b0*/  ISETP.GT.AND P6, PT, R48, 0x38, PT ;  /* 0x000000383000780c */ /* 0x000fe20003fc4270 */
[----:B------:R4:W-:Y:S01]  /*48c0*/  MUFU.TANH R169, R65 ;  /* 0x0000004100a97308 */ /* 0x0009e20000002400 */
[----:B------:R-:W-:Y:S01]  /*48d0*/  FSEL R123, R88, -INF , P3 ;  /* 0xff800000587b7808 */ /* 0x000fe20001800000 */
[----:B------:R-:W-:Y:S01]  /*48e0*/  HGMMA.64x16x16.F32.BF16 R24, gdesc[UR20], R24, gsb0 ;  /* 0x00200000141879f0 */ /* 0x000fe20008001818 */
[----:B------:R-:W-:Y:S01]  /*48f0*/  FMNMX.FTZ R20, R121, R20, !PT ;  /* 0x0000001479147209 */ /* 0x000fe20007810000 */
[----:B------:R-:W-:Y:S01]  /*4900*/  FMUL.FTZ R36, R36, UR6 ;  /* 0x0000000624247c20 */ /* 0x000fe20008410000 */
[----:B-----5:R-:W-:Y:S01]  /*4910*/  FSEL R51, R102, -INF , P5 ;  /* 0xff80000066337808 */ /* 0x020fe20002800000 */
[----:B------:R-:W-:Y:S01]  /*4920*/  FMUL.FTZ R34, R34, UR6 ;  /* 0x0000000622227c20 */ /* 0x000fe20008410000 */
[----:B------:R-:W-:Y:S01]  /*4930*/  ISETP.GT.AND P5, PT, R48, 0x39, PT ;  /* 0x000000393000780c */ /* 0x000fe20003fa4270 */
[----:B------:R-:W5:Y:S01]  /*4940*/  MUFU.TANH R56, R56 ;  /* 0x0000003800387308 */ /* 0x000f620000002400 */
[----:B------:R-:W-:Y:S01]  /*4950*/  FSEL R125, R90, -INF , P6 ;  /* 0xff8000005a7d7808 */ /* 0x000fe20003000000 */
[----:B------:R-:W-:Y:S01]  /*4960*/  FMUL.FTZ R38, R38, UR6 ;  /* 0x0000000626267c20 */ /* 0x000fe20008410000 */
[----:B------:R-:W-:Y:S01]  /*4970*/  FMNMX.FTZ R20, R123, R20, !PT ;  /* 0x000000147b147209 */ /* 0x000fe20007810000 */
[----:B------:R-:W-:Y:S01]  /*4980*/  FMUL.FTZ R39, R39, UR6 ;  /* 0x0000000627277c20 */ /* 0x000fe20008410000 */
[----:B------:R-:W-:Y:S01]  /*4990*/  FSEL R53, R110, -INF , P4 ;  /* 0xff8000006e357808 */ /* 0x000fe20002000000 */
[----:B------:R-:W-:Y:S01]  /*49a0*/  IMAD.U32 R88, RZ, RZ, UR7 ;  /* 0x00000007ff587e24 */ /* 0x000fe2000f8e00ff */
[----:B------:R-:W-:Y:S01]  /*49b0*/  ISETP.GT.AND P4, PT, R48, 0x40, PT ;  /* 0x000000403000780c */ /* 0x000fe20003f84270 */
[----:B------:R-:W5:Y:S01]  /*49c0*/  MUFU.TANH R32, R32 ;  /* 0x0000002000207308 */ /* 0x000f620000002400 */
[----:B0-----:R-:W-:-:S02]  /*49d0*/  FSEL R127, R89, -INF , P5 ;  /* 0xff800000597f7808 */ /* 0x001fc40002800000 */
[----:B------:R-:W-:Y:S02]  /*49e0*/  FMNMX.FTZ R20, R125, R20, !PT ;  /* 0x000000147d147209 */ /* 0x000fe40007810000 */
[----:B------:R-:W-:Y:S02]  /*49f0*/  FSEL R55, R112, -INF , P2 ;  /* 0xff80000070377808 */ /* 0x000fe40001000000 */
[----:B------:R-:W-:Y:S01]  /*4a00*/  ISETP.GT.AND P2, PT, R48, 0x41, PT ;  /* 0x000000413000780c */ /* 0x000fe20003f44270 */
[----:B------:R0:W-:Y:S01]  /*4a10*/  MUFU.TANH R99, R67 ;  /* 0x0000004300637308 */ /* 0x0001e20000002400 */
[----:B------:R-:W-:Y:S02]  /*4a20*/  FSEL R129, R92, -INF , P4 ;  /* 0xff8000005c817808 */ /* 0x000fe40002000000 */
[----:B------:R-:W-:Y:S02]  /*4a30*/  FMNMX.FTZ R20, R127, R20, !PT ;  /* 0x000000147f147209 */ /* 0x000fe40007810000 */
[----:B------:R-:W-:-:S02]  /*4a40*/  FSEL R57, R114, -INF , P3 ;  /* 0xff80000072397808 */ /* 0x000fc40001800000 */
[----:B------:R-:W-:Y:S01]  /*4a50*/  ISETP.GT.AND P3, PT, R48, 0x48, PT ;  /* 0x000000483000780c */ /* 0x000fe20003f64270 */
[----:B------:R-:W5:Y:S01]  /*4a60*/  MUFU.TANH R130, R71 ;  /* 0x0000004700827308 */ /* 0x000f620000002400 */
[----:B------:R-:W-:Y:S01]  /*4a70*/  FSEL R131, R72, -INF , P2 ;  /* 0xff80000048837808 */ /* 0x000fe20001000000 */
[----:B------:R-:W-:Y:S01]  /*4a80*/  IMAD.MOV.U32 R72, RZ, RZ, R87 ;  /* 0x000000ffff487224 */ /* 0x000fe200078e0057 */
[----:B------:R-:W-:Y:S02]  /*4a90*/  FMNMX.FTZ R20, R129, R20, !PT ;  /* 0x0000001481147209 */ /* 0x000fe40007810000 */
[----:B------:R-:W-:Y:S02]  /*4aa0*/  FSEL R61, R93, -INF , P5 ;  /* 0xff8000005d3d7808 */ /* 0x000fe40002800000 */
[----:B-1----:R-:W-:Y:S01]  /*4ab0*/  FSEL R59, R94, -INF , P6 ;  /* 0xff8000005e3b7808 */ /* 0x002fe20003000000 */
[----:B------:R1:W-:Y:S01]  /*4ac0*/  MUFU.TANH R105, R69 ;  /* 0x0000004500697308 */ /* 0x0003e20000002400 */
[----:B------:R-:W-:-:S02]  /*4ad0*/  ISETP.GT.AND P5, PT, R48, 0x50, PT ;  /* 0x000000503000780c */ /* 0x000fc40003fa4270 */
[----:B------:R-:W-:Y:S02]  /*4ae0*/  ISETP.GT.AND P6, PT, R48, 0x49, PT ;  /* 0x000000493000780c */ /* 0x000fe40003fc4270 */
[----:B------:R-:W-:Y:S01]  /*4af0*/  FSEL R133, R74, -INF , P3 ;  /* 0xff8000004a857808 */ /* 0x000fe20001800000 */
[----:B------:R-:W-:Y:S01]  /*4b00*/  IMAD.MOV.U32 R74, RZ, RZ, R87 ;  /* 0x000000ffff4a7224 */ /* 0x000fe200078e0057 */
[----:B------:R-:W-:Y:S01]  /*4b10*/  FMNMX.FTZ R20, R131, R20, !PT ;  /* 0x0000001483147209 */ /* 0x000fe20007810000 */
[----:B------:R-:W5:Y:S01]  /*4b20*/  MUFU.TANH R58, R58 ;  /* 0x0000003a003a7308 */ /* 0x000f620000002400 */
[----:B------:R-:W-:Y:S02]  /*4b30*/  FSEL R141, R64, -INF , P5 ;  /* 0xff800000408d7808 */ /* 0x000fe40002800000 */
[----:B------:R-:W-:Y:S02]  /*4b40*/  FSEL R137, R73, -INF , P6 ;  /* 0xff80000049897808 */ /* 0x000fe40003000000 */
[----:B------:R-:W-:Y:S01]  /*4b50*/  FMNMX.FTZ R64, R133, R20, !PT ;  /* 0x0000001485407209 */ /* 0x000fe20007810000 */
[----:B------:R-:W-:Y:S01]  /*4b60*/  FMUL.FTZ R20, R33, UR6 ;  /* 0x0000000621147c20 */ /* 0x000fe20008410000 */
[----:B--2---:R-:W-:Y:S01]  /*4b70*/  FSEL R63, R116, -INF , P4 ;  /* 0xff800000743f7808 */ /* 0x004fe20002000000 */
[----:B------:R-:W2:Y:S01]  /*4b80*/  MUFU.TANH R70, R70 ;  /* 0x0000004600467308 */ /* 0x000ea20000002400 */
[----:B------:R-:W-:Y:S01]  /*4b90*/  ISETP.GT.AND P4, PT, R48, 0x51, PT ;  /* 0x000000513000780c */ /* 0x000fe20003f84270 */
[----:B------:R-:W-:-:S02]  /*4ba0*/  WARPGROUP.DEPBAR.LE gsb0, 0x0 ;  /* 0x00008000000079c5 */ /* 0x000fc40000010000 */
[----:B------:R-:W-:Y:S01]  /*4bb0*/  FMNMX.FTZ R64, R137, R64, !PT ;  /* 0x0000004089407209 */ /* 0x000fe20007810000 */
[----:B------:R-:W-:Y:S01]  /*4bc0*/  FMUL.FTZ R24, R24, UR6 ;  /* 0x0000000618187c20 */ /* 0x000fe20008410000 */
[----:B----4-:R-:W-:Y:S01]  /*4bd0*/  FSEL R65, R118, -INF , P2 ;  /* 0xff80000076417808 */ /* 0x010fe20001000000 */
[----:B------:R-:W-:Y:S01]  /*4be0*/  FMUL.FTZ R28, R28, UR6 ;  /* 0x000000061c1c7c20 */ /* 0x000fe20008410000 */
[----:B------:R-:W-:Y:S01]  /*4bf0*/  ISETP.GT.AND P2, PT, R48, 0x58, PT ;  /* 0x000000583000780c */ /* 0x000fe20003f44270 */
[----:B------:R-:W4:Y:S01]  /*4c00*/  MUFU.TANH R52, R52 ;  /* 0x0000003400347308 */ /* 0x000f220000002400 */
[----:B------:R-:W-:Y:S01]  /*4c10*/  FSEL R143, R75, -INF , P4 ;  /* 0xff8000004b8f7808 */ /* 0x000fe20002000000 */
[----:B------:R-:W-:Y:S01]  /*4c20*/  FMUL.FTZ R26, R26, UR6 ;  /* 0x000000061a1a7c20 */ /* 0x000fe20008410000 */
[----:B------:R-:W-:Y:S01]  /*4c30*/  FMNMX.FTZ R64, R141, R64, !PT ;  /* 0x000000408d407209 */ /* 0x000fe20007810000 */
[----:B------:R-:W-:Y:S01]  /*4c40*/  FMUL.FTZ R30, R30, UR6 ;  /* 0x000000061e1e7c20 */ /* 0x000fe20008410000 */
[----:B0-----:R-:W-:-:S02]  /*4c50*/  FSEL R67, R77, -INF , P3 ;  /* 0xff8000004d437808 */ /* 0x001fc40001800000 */
[----:B------:R-:W-:Y:S01]  /*4c60*/  FSEL R73, R126, -INF , P4 ;  /* 0xff8000007e497808 */ /* 0x000fe20002000000 */
[----:B------:R-:W0:Y:S01]  /*4c70*/  MUFU.TANH R62, R62 ;  /* 0x0000003e003e7308 */ /* 0x000e220000002400 */
[C---:B------:R-:W-:Y:S02]  /*4c80*/  ISETP.GT.AND P3, PT, R48.reuse, 0x59, PT ;  /* 0x000000593000780c */ /* 0x040fe40003f64270 */
[----:B------:R-:W-:Y:S02]  /*4c90*/  ISETP.GT.AND P4, PT, R48, 0x68, PT ;  /* 0x000000683000780c */ /* 0x000fe40003f84270 */
[----:B------:R-:W-:Y:S01]  /*4ca0*/  FSEL R147, R76, -INF , P2 ;  /* 0xff8000004c937808 */ /* 0x000fe20001000000 */
[----:B------:R-:W-:Y:S01]  /*4cb0*/  IMAD.MOV.U32 R76, RZ, RZ, R87 ;  /* 0x000000ffff4c7224 */ /* 0x000fe200078e0057 */
[----:B------:R-:W-:Y:S01]  /*4cc0*/  FMNMX.FTZ R64, R143, R64, !PT ;  /* 0x000000408f407209 */ /* 0x000fe20007810000 */
[----:B------:R-:W0:Y:S01]  /*4cd0*/  MUFU.TANH R54, R54 ;  /* 0x0000003600367308 */ /* 0x000e220000002400 */
[----:B-1----:R-:W-:-:S02]  /*4ce0*/  FSEL R69, R79, -INF , P6 ;  /* 0xff8000004f457808 */ /* 0x002fc40003000000 */
[----:B------:R-:W-:Y:S02]  /*4cf0*/  ISETP.GT.AND P6, PT, R48, 0x60, PT ;  /* 0x000000603000780c */ /* 0x000fe40003fc4270 */
[----:B---3--:R-:W-:Y:S01]  /*4d00*/  FSEL R149, R66, -INF , P3 ;  /* 0xff80000042957808 */ /* 0x008fe20001800000 */
[--C-:B------:R-:W-:Y:S01]  /*4d10*/  IMAD.MOV.U32 R66, RZ, RZ, R87.reuse ;  /* 0x000000ffff427224 */ /* 0x100fe200078e0057 */
[----:B------:R-:W-:Y:S01]  /*4d20*/  FSEL R83, R78, -INF , P4 ;  /* 0xff8000004e537808 */ /* 0x000fe20002000000 */
[----:B------:R-:W1:Y:S01]  /*4d30*/  MUFU.TANH R134, R134 ;  /* 0x0000008600867308 */ /* 0x000e620000002400 */
[----:B------:R-:W-:Y:S01]  /*4d40*/  FSEL R155, R60, -INF , P4 ;  /* 0xff8000003c9b7808 */ /* 0x000fe20002000000 */
[----:B------:R-:W-:Y:S01]  /*4d50*/  IMAD.MOV.U32 R78, RZ, RZ, R87 ;  /* 0x000000ffff4e7224 */ /* 0x000fe200078e0057 */
[----:B------:R-:W-:Y:S02]  /*4d60*/  FMNMX.FTZ R64, R147, R64, !PT ;  /* 0x0000004093407209 */ /* 0x000fe40007810000 */
[----:B------:R-:W-:-:S02]  /*4d70*/  ISETP.GT.AND P4, PT, R48, 0x79, PT ;  /* 0x000000793000780c */ /* 0x000fc40003f84270 */
[----:B------:R-:W-:Y:S01]  /*4d80*/  FSEL R71, R124, -INF , P5 ;  /* 0xff8000007c477808 */ /* 0x000fe20002800000 */
[----:B------:R-:W3:Y:S01]  /*4d90*/  MUFU.TANH R135, R135 ;  /* 0x0000008700877308 */ /* 0x000ee20000002400 */
[----:B------:R-:W-:Y:S02]  /*4da0*/  ISETP.GT.AND P5, PT, R48, 0x61, PT ;  /* 0x000000613000780c */ /* 0x000fe40003fa4270 */
[----:B------:R-:W-:Y:S01]  /*4db0*/  FSEL R151, R68, -INF , P6 ;  /* 0xff80000044977808 */ /* 0x000fe20003000000 */
[----:B------:R-:W-:Y:S01]  /*4dc0*/  IMAD.MOV.U32 R68, RZ, RZ, R87 ;  /* 0x000000ffff447224 */ /* 0x000fe200078e0057 */
[----:B------:R-:W-:Y:S02]  /*4dd0*/  FMNMX.FTZ R64, R149, R64, !PT ;  /* 0x0000004095407209 */ /* 0x000fe40007810000 */
[----:B------:R-:W-:Y:S01]  /*4de0*/  FSEL R97, R14, -INF , P4 ;  /* 0xff8000000e617808 */ /* 0x000fe20002000000 */
[----:B------:R-:W3:Y:S01]  /*4df0*/  MUFU.TANH R20, R20 ;  /* 0x0000001400147308 */ /* 0x000ee20000002400 */
[----:B------:R-:W-:Y:S01]  /*4e00*/  FSEL R165, R165, -INF , P4 ;  /* 0xff800000a5a57808 */ /* 0x000fe20002000000 */
[----:B------:R-:W-:Y:S01]  /*4e10*/  FMUL.FTZ R14, R25, UR6 ;  /* 0x00000006190e7c20 */ /* 0x000fe20008410000 */
[----:B------:R-:W-:-:S02]  /*4e20*/  ISETP.GT.AND P4, PT, R48, 0x90, PT ;  /* 0x000000903000780c */ /* 0x000fc40003f84270 */
[----:B-----5:R-:W-:Y:S01]  /*4e30*/  FSEL R153, R56, -INF , P5 ;  /* 0xff80000038997808 */ /* 0x020fe20002800000 */
[----:B------:R-:W-:Y:S01]  /*4e40*/  FMUL.FTZ R56, R35, UR6 ;  /* 0x0000000623387c20 */ /* 0x000fe20008410000 */
[----:B------:R-:W-:Y:S01]  /*4e50*/  FMNMX.FTZ R64, R151, R64, !PT ;  /* 0x0000004097407209 */ /* 0x000fe20007810000 */
[----:B------:R-:W5:Y:S01]  /*4e60*/  MUFU.TANH R136, R136 ;  /* 0x0000008800887308 */ /* 0x000f620000002400 */
[----:B------:R-:W-:Y:S02]  /*4e70*/  FSEL R175, R32, -INF , P4 ;  /* 0xff80000020af7808 */ /* 0x000fe40002000000 */
[----:B------:R-:W-:Y:S02]  /*4e80*/  FSEL R75, R128, -INF , P2 ;  /* 0xff800000804b7808 */ /* 0x000fe40001000000 */
[----:B------:R-:W-:Y:S02]  /*4e90*/  FMNMX.FTZ R32, R11, R12, !PT ;  /* 0x0000000c0b207209 */ /* 0x000fe40007810000 */
[----:B------:R-:W-:Y:S01]  /*4ea0*/  ISETP.GT.AND P2, PT, R48, 0x69, PT ;  /* 0x000000693000780c */ /* 0x000fe20003f44270 */
[----:B------:R-:W5:Y:S01]  /*4eb0*/  MUFU.TANH R36, R36 ;  /* 0x0000002400247308 */ /* 0x000f620000002400 */
[----:B------:R-:W-:-:S02]  /*4ec0*/  FMNMX.FTZ R64, R153, R64, !PT ;  /* 0x0000004099407209 */ /* 0x000fc40007810000 */
[----:B------:R-:W-:Y:S02]  /*4ed0*/  FSEL R77, R130, -INF , P3 ;  /* 0xff800000824d7808 */ /* 0x000fe40001800000 */
[----:B------:R-:W-:Y:S02]  /*4ee0*/  FMNMX.FTZ R32, R13, R32, !PT ;  /* 0x000000200d207209 */ /* 0x000fe40007810000 */
[----:B------:R-:W-:Y:S01]  /*4ef0*/  ISETP.GT.AND P3, PT, R48, 0x70, PT ;  /* 0x000000703000780c */ /* 0x000fe20003f64270 */
[----:B------:R-:W5:Y:S01]  /*4f00*/  MUFU.TANH R138, R138 ;  /* 0x0000008a008a7308 */ /* 0x000f620000002400 */
[----:B------:R-:W-:Y:S02]  /*4f10*/  FSEL R157, R58, -INF , P2 ;  /* 0xff8000003a9d7808 */ /* 0x000fe40001000000 */
[----:B------:R-:W-:Y:S02]  /*4f20*/  FMNMX.FTZ R64, R155, R64, !PT ;  /* 0x000000409b407209 */ /* 0x000fe40007810000 */
[----:B------:R-:W-:-:S02]  /*4f30*/  FSEL R79, R132, -INF , P6 ;  /* 0xff800000844f7808 */ /* 0x000fc40003000000 */
[----:B------:R-:W-:Y:S01]  /*4f40*/  FMNMX.FTZ R32, R15, R32, !PT ;  /* 0x000000200f207209 */ /* 0x000fe20007810000 */
[----:B------:R-:W-:Y:S01]  /*4f50*/  MUFU.TANH R34, R34 ;  /* 0x0000002200227308 */ /* 0x000fe20000002400 */
[----:B------:R-:W-:Y:S02]  /*4f60*/  ISETP.GT.AND P6, PT, R48, 0x71, PT ;  /* 0x000000713000780c */ /* 0x000fe40003fc4270 */
[----:B------:R-:W-:Y:S02]  /*4f70*/  FSEL R159, R50, -INF , P3 ;  /* 0xff800000329f7808 */ /* 0x000fe40001800000 */
[----:B------:R-:W-:Y:S02]  /*4f80*/  FMNMX.FTZ R64, R157, R64, !PT ;  /* 0x000000409d407209 */ /* 0x000fe40007810000 */
[----:B--2---:R-:W-:Y:S01]  /*4f90*/  FSEL R33, R70, -INF , P5 ;  /* 0xff80000046217808 */ /* 0x004fe20002800000 */
[----:B------:R-:W-:Y:S01]  /*4fa0*/  MUFU.TANH R24, R24 ;  /* 0x0000001800187308 */ /* 0x000fe20000002400 */
[----:B------:R-:W-:Y:S01]  /*4fb0*/  FMNMX.FTZ R32, R21, R32, !PT ;  /* 0x0000002015207209 */ /* 0x000fe20007810000 */
[----:B------:R-:W-:Y:S01]  /*4fc0*/  IMAD.MOV.U32 R70, RZ, RZ, R87 ;  /* 0x000000ffff467224 */ /* 0x000fe200078e0057 */
[----:B------:R-:W-:-:S02]  /*4fd0*/  ISETP.GT.AND P5, PT, R48, 0x78, PT ;  /* 0x000000783000780c */ /* 0x000fc40003fa4270 */
[----:B------:R-:W-:Y:S02]  /*4fe0*/  FSEL R161, R42, -INF , P6 ;  /* 0xff8000002aa17808 */ /* 0x000fe40003000000 */
[----:B------:R-:W-:Y:S01]  /*4ff0*/  FMNMX.FTZ R64, R159, R64, !PT ;  /* 0x000000409f407209 */ /* 0x000fe20007810000 */
[----:B------:R-:W-:Y:S01]  /*5000*/  MUFU.TANH R56, R56 ;  /* 0x0000003800387308 */ /* 0x000fe20000002400 */
[----:B------:R-:W-:Y:S02]  /*5010*/  FMNMX.FTZ R32, R41, R32, !PT ;  /* 0x0000002029207209 */ /* 0x000fe40007810000 */
[----:B----4-:R-:W-:Y:S02]  /*5020*/  FSEL R163, R52, -INF , P5 ;  /* 0xff80000034a37808 */ /* 0x010fe40002800000 */
[----:B------:R-:W-:Y:S02]  /*5030*/  FMNMX.FTZ R64, R161, R64, !PT ;  /* 0x00000040a1407209 */ /* 0x000fe40007810000 */
[----:B0-----:R-:W-:Y:S01]  /*5040*/  FSEL R35, R62, -INF , P2 ;  /* 0xff8000003e237808 */ /* 0x001fe20001000000 */
[----:B------:R-:W-:Y:S01]  /*5050*/  MUFU.TANH R14, R14 ;  /* 0x0000000e000e7308 */ /* 0x000fe20000002400 */
[----:B------:R-:W-:-:S02]  /*5060*/  FMNMX.FTZ R32, R43, R32, !PT ;  /* 0x000000202b207209 */ /* 0x000fc40007810000 */
[----:B------:R-:W-:Y:S02]  /*5070*/  ISETP.GT.AND P2, PT, R48, 0x80, PT ;  /* 0x000000803000780c */ /* 0x000fe40003f44270 */
[----:B------:R-:W-:Y:S02]  /*5080*/  FMNMX.FTZ R64, R163, R64, !PT ;  /* 0x00000040a3407209 */ /* 0x000fe40007810000 */
[----:B------:R-:W-:Y:S01]  /*5090*/  FSEL R85, R44, -INF , P3 ;  /* 0xff8000002c557808 */ /* 0x000fe20001800000 */
[----:B------:R-:W-:Y:S01]  /*50a0*/  FMUL.FTZ R44, R37, UR6 ;  /* 0x00000006252c7c20 */ /* 0x000fe20008410000 */
[----:B------:R-:W-:Y:S01]  /*50b0*/  FMNMX.FTZ R32, R45, R32, !PT ;  /* 0x000000202d207209 */ /* 0x000fe20007810000 */
[----:B------:R-:W-:Y:S01]  /*50c0*/  MUFU.TANH R38, R38 ;  /* 0x0000002600267308 */ /* 0x000fe20000002400 */
[----:B------:R-:W-:Y:S02]  /*50d0*/  ISETP.GT.AND P3, PT, R48, 0x81, PT ;  /* 0x000000813000780c */ /* 0x000fe40003f64270 */
[----:B------:R-:W-:-:S02]  /*50e0*/  FSEL R167, R167, -INF , P2 ;  /* 0xff800000a7a77808 */ /* 0x000fc40001000000 */
[----:B------:R-:W-:Y:S02]  /*50f0*/  FMNMX.FTZ R64, R165, R64, !PT ;  /* 0x00000040a5407209 */ /* 0x000fe40007810000 */
[----:B------:R-:W-:Y:S01]  /*5100*/  FSEL R37, R46, -INF , P6 ;  /* 0xff8000002e257808 */ /* 0x000fe20003000000 */
[----:B------:R-:W0:Y:S01]  /*5110*/  MUFU.TANH R44, R44 ;  /* 0x0000002c002c7308 */ /* 0x000e220000002400 */
[----:B------:R-:W-:Y:S02]  /*5120*/  FMNMX.FTZ R32, R47, R32, !PT ;  /* 0x000000202f207209 */ /* 0x000fe40007810000 */
[----:B------:R-:W-:Y:S02]  /*5130*/  ISETP.GT.AND P6, PT, R48, 0x88, PT ;  /* 0x000000883000780c */ /* 0x000fe40003fc4270 */
[----:B------:R-:W-:Y:S02]  /*5140*/  FSEL R169, R169, -INF , P3 ;  /* 0xff800000a9a97808 */ /* 0x000fe40001800000 */
[----:B------:R-:W-:Y:S01]  /*5150*/  FMNMX.FTZ R64, R167, R64, !PT ;  /* 0x00000040a7407209 */ /* 0x000fe20007810000 */
[----:B------:R-:W2:Y:S01]  /*5160*/  MUFU.TANH R28, R28 ;  /* 0x0000001c001c7308 */ /* 0x000ea20000002400 */
[----:B------:R-:W-:-:S02]  /*5170*/  FSEL R93, R54, -INF , P5 ;  /* 0xff800000365d7808 */ /* 0x000fc40002800000 */
[----:B------:R-:W-:Y:S02]  /*5180*/  FMNMX.FTZ R32, R49, R32, !PT ;  /* 0x0000002031207209 */ /* 0x000fe40007810000 */
[----:B------:R-:W-:Y:S02]  /*5190*/  ISETP.GT.AND P5, PT, R48, 0x89, PT ;  /* 0x000000893000780c */ /* 0x000fe40003fa4270 */
[----:B-1----:R-:W-:Y:S01]  /*51a0*/  FSEL R171, R134, -INF , P6 ;  /* 0xff80000086ab7808 */ /* 0x002fe20003000000 */
[----:B------:R-:W-:Y:S01]  /*51b0*/  MUFU.TANH R26, R26 ;  /* 0x0000001a001a7308 */ /* 0x000fe20000002400 */
[----:B------:R-:W-:Y:S02]  /*51c0*/  FMNMX.FTZ R64, R169, R64, !PT ;  /* 0x00000040a9407209 */ /* 0x000fe40007810000 */
[----:B------:R-:W-:Y:S02]  /*51d0*/  FMNMX.FTZ R32, R51, R32, !PT ;  /* 0x0000002033207209 */ /* 0x000fe40007810000 */
[----:B---3--:R-:W-:-:S02]  /*51e0*/  FSEL R173, R135, -INF , P5 ;  /* 0xff80000087ad7808 */ /* 0x008fc40002800000 */
[----:B------:R-:W-:Y:S01]  /*51f0*/  FMNMX.FTZ R64, R171, R64, !PT ;  /* 0x00000040ab407209 */ /* 0x000fe20007810000 */
[----:B------:R-:W-:Y:S01]  /*5200*/  MUFU.TANH R30, R30 ;  /* 0x0000001e001e7308 */ /* 0x000fe20000002400 */
[----:B------:R-:W-:Y:S02]  /*5210*/  FSEL R105, R105, -INF , P3 ;  /* 0xff80000069697808 */ /* 0x000fe40001800000 */
[----:B------:R-:W-:Y:S02]  /*5220*/  FMNMX.FTZ R32, R53, R32, !PT ;  /* 0x0000002035207209 */ /* 0x000fe40007810000 */
[----:B------:R-:W-:Y:S02]  /*5230*/  ISETP.GT.AND P3, PT, R48, 0x91, PT ;  /* 0x000000913000780c */ /* 0x000fe40003f64270 */
[----:B------:R-:W-:Y:S02]  /*5240*/  FMNMX.FTZ R64, R173, R64, !PT ;  /* 0x00000040ad407209 */ /* 0x000fe40007810000 */
[----:B------:R-:W-:-:S02]  /*5250*/  FSEL R99, R99, -INF , P2 ;  /* 0xff80000063637808 */ /* 0x000fc40001000000 */
[----:B------:R-:W-:Y:S02]  /*5260*/  FMNMX.FTZ R32, R55, R32, !PT ;  /* 0x0000002037207209 */ /* 0x000fe40007810000 */
[----:B------:R-:W-:Y:S02]  /*5270*/  ISETP.GT.AND P2, PT, R48, 0x98, PT ;  /* 0x000000983000780c */ /* 0x000fe40003f44270 */
[----:B------:R-:W-:Y:S01]  /*5280*/  FSEL R177, R20, -INF , P3 ;  /* 0xff80000014b17808 */ /* 0x000fe20001800000 */
[----:B------:R-:W-:Y:S01]  /*5290*/  FMUL.FTZ R20, R29, UR6 ;  /* 0x000000061d147c20 */ /* 0x000fe20008410000 */
[----:B------:R-:W-:Y:S02]  /*52a0*/  FMNMX.FTZ R64, R175, R64, !PT ;  /* 0x00000040af407209 */ /* 0x000fe40007810000 */
[----:B-----5:R-:W-:Y:S02]  /*52b0*/  FSEL R25, R136, -INF , P6 ;  /* 0xff80000088197808 */ /* 0x020fe40003000000 */
[----:B------:R-:W-:Y:S01]  /*52c0*/  FMNMX.FTZ R32, R57, R32, !PT ;  /* 0x0000002039207209 */ /* 0x000fe20007810000 */
[----:B------:R-:W1:Y:S01]  /*52d0*/  MUFU.TANH R20, R20 ;  /* 0x0000001400147308 */ /* 0x000e620000002400 */
[----:B------:R-:W-:-:S02]  /*52e0*/  ISETP.GT.AND P6, PT, R48, 0x99, PT ;  /* 0x000000993000780c */ /* 0x000fc40003fc4270 */
[----:B------:R-:W-:Y:S02]  /*52f0*/  FSEL R179, R36, -INF , P2 ;  /* 0xff80000024b37808 */ /* 0x000fe40001000000 */
[----:B------:R-:W-:Y:S02]  /*5300*/  FMNMX.FTZ R64, R177, R64, !PT ;  /* 0x00000040b1407209 */ /* 0x000fe40007810000 */
[----:B------:R-:W-:Y:S02]  /*5310*/  FSEL R29, R138, -INF , P5 ;  /* 0xff8000008a1d7808 */ /* 0x000fe40002800000 */
[----:B------:R-:W-:Y:S02]  /*5320*/  FMNMX.FTZ R32, R59, R32, !PT ;  /* 0x000000203b207209 */ /* 0x000fe40007810000 */
[----:B------:R-:W-:Y:S02]  /*5330*/  ISETP.GT.AND P5, PT, R48, 0xa0, PT ;  /* 0x000000a03000780c */ /* 0x000fe40003fa4270 */
[----:B0-----:R-:W-:-:S02]  /*5340*/  FSEL R181, R44, -INF , P6 ;  /* 0xff8000002cb57808 */ /* 0x001fc40003000000 */
[----:B------:R-:W-:Y:S02]  /*5350*/  FMNMX.FTZ R64, R179, R64, !PT ;  /* 0x00000040b3407209 */ /* 0x000fe40007810000 */
[----:B------:R-:W-:Y:S02]  /*5360*/  FSEL R135, R34, -INF , P4 ;  /* 0xff80000022877808 */ /* 0x000fe40002000000 */
[----:B------:R-:W-:Y:S02]  /*5370*/  FMNMX.FTZ R32, R61, R32, !PT ;  /* 0x000000203d207209 */ /* 0x000fe40007810000 */
[----:B------:R-:W-:Y:S02]  /*5380*/  ISETP.GT.AND P4, PT, R48, 0xa1, PT ;  /* 0x000000a13000780c */ /* 0x000fe40003f84270 */
[----:B------:R-:W-:Y:S02]  /*5390*/  FSEL R183, R24, -INF , P5 ;  /* 0xff80000018b77808 */ /* 0x000fe40002800000 */
[----:B------:R-:W-:-:S02]  /*53a0*/  FMNMX.FTZ R64, R181, R64, !PT ;  /* 0x00000040b5407209 */ /* 0x000fc40007810000 */
[----:B------:R-:W-:Y:S02]  /*53b0*/  FSEL R139, R56, -INF , P3 ;  /* 0xff800000388b7808 */ /* 0x000fe40001800000 */
[----:B------:R-:W-:Y:S02]  /*53c0*/  FMNMX.FTZ R32, R63, R32, !PT ;  /* 0x000000203f207209 */ /* 0x000fe40007810000 */
[----:B------:R-:W-:Y:S02]  /*53d0*/  ISETP.GT.AND P3, PT, R48, 0xa8, PT ;  /* 0x000000a83000780c */ /* 0x000fe40003f64270 */
[----:B------:R-:W-:Y:S02]  /*53e0*/  FSEL R185, R14, -INF , P4 ;  /* 0xff8000000eb97808 */ /* 0x000fe40002000000 */
[----:B------:R-:W-:Y:S02]  /*53f0*/  FMNMX.FTZ R64, R183, R64, !PT ;  /* 0x00000040b7407209 */ /* 0x000fe40007810000 */
[----:B------:R-:W-:-:S02]  /*5400*/  FSEL R145, R38, -INF , P2 ;  /* 0xff80000026917808 */ /* 0x000fc40001000000 */
[----:B------:R-:W-:Y:S02]  /*5410*/  FMNMX.FTZ R32, R65, R32, !PT ;  /* 0x0000002041207209 */ /* 0x000fe40007810000 */
[----:B------:R-:W-:Y:S02]  /*5420*/  ISETP.GT.AND P2, PT, R48, 0xa9, PT ;  /* 0x000000a93000780c */ /* 0x000fe40003f44270 */
[----:B--2---:R-:W-:Y:S01]  /*5430*/  FSEL R187, R28, -INF , P3 ;  /* 0xff8000001cbb7808 */ /* 0x004fe20001800000 */
[----:B------:R-:W-:Y:S01]  /*5440*/  FMUL.FTZ R28, R31, UR6 ;  /* 0x000000061f1c7c20 */ /* 0x000fe20008410000 */
[----:B------:R-:W-:Y:S02]  /*5450*/  FMNMX.FTZ R64, R185, R64, !PT ;  /* 0x00000040b9407209 */ /* 0x000fe40007810000 */
[----:B------:R-:W-:Y:S02]  /*5460*/  FMNMX.FTZ R32, R67, R32, !PT ;  /* 0x0000002043207209 */ /* 0x000fe40007810000 */
[----:B-1----:R-:W-:Y:S01]  /*5470*/  FSEL R189, R20, -INF , P2 ;  /* 0xff80000014bd7808 */ /* 0x002fe20001000000 */
[----:B------:R-:W-:Y:S01]  /*5480*/  MUFU.TANH R28, R28 ;  /* 0x0000001c001c7308 */ /* 0x000fe20000002400 */
[----:B------:R-:W-:-:S02]  /*5490*/  FMNMX.FTZ R64, R187, R64, !PT ;  /* 0x00000040bb407209 */ /* 0x000fc40007810000 */
[----:B------:R-:W-:Y:S02]  /*54a0*/  FMNMX.FTZ R32, R69, R32, !PT ;  /* 0x0000002045207209 */ /* 0x000fe40007810000 */
[----:B------:R-:W-:Y:S02]  /*54b0*/  FMNMX.FTZ R64, R189, R64, !PT ;  /* 0x00000040bd407209 */ /* 0x000fe40007810000 */
[----:B------:R-:W-:Y:S01]  /*54c0*/  FMNMX.FTZ R32, R71, R32, !PT ;  /* 0x0000002047207209 */ /* 0x000fe20007810000 */
[----:B------:R-:W0:Y:S01]  /*54d0*/  MUFU.TANH R20, R39 ;  /* 0x0000002700147308 */ /* 0x000e220000002400 */
[----:B------:R-:W-:Y:S01]  /*54e0*/  MOV R62, R87 ;  /* 0x00000057003e7202 */ /* 0x000fe20000000f00 */
[----:B------:R-:W1:Y:S01]  /*54f0*/  SHFL.BFLY PT, R89, R64, 0x2, 0x1f ;  /* 0x0c401f0040597f89 */ /* 0x000e6200000e0000 */
[----:B------:R-:W-:-:S04]  /*5500*/  FMNMX.FTZ R32, R73, R32, !PT ;  /* 0x0000002049207209 */ /* 0x000fc80007810000 */
[----:B------:R-:W-:-:S04]  /*5510*/  FMNMX.FTZ R32, R75, R32, !PT ;  /* 0x000000204b207209 */ /* 0x000fc80007810000 */
[----:B------:R-:W-:-:S04]  /*5520*/  FMNMX.FTZ R32, R77, R32, !PT ;  /* 0x000000204d207209 */ /* 0x000fc80007810000 */
[----:B------:R-:W-:-:S04]  /*5530*/  FMNMX.FTZ R32, R79, R32, !PT ;  /* 0x000000204f207209 */ /* 0x000fc80007810000 */
[----:B------:R-:W-:-:S04]  /*5540*/  FMNMX.FTZ R32, R33, R32, !PT ;  /* 0x0000002021207209 */ /* 0x000fc80007810000 */
[----:B------:R-:W-:Y:S02]  /*5550*/  FMNMX.FTZ R32, R83, R32, !PT ;  /* 0x0000002053207209 */ /* 0x000fe40007810000 */
[----:B-1----:R-:W-:Y:S01]  /*5560*/  FMNMX.FTZ R24, R64, R89, !PT ;  /* 0x0000005940187209 */ /* 0x002fe20007810000 */
[----:B------:R-:W-:Y:S01]  /*5570*/  IMAD.MOV.U32 R64, RZ, RZ, R87 ;  /* 0x000000ffff407224 */ /* 0x000fe200078e0057 */
[----:B------:R-:W-:-:S03]  /*5580*/  FMNMX.FTZ R32, R35, R32, !PT ;  /* 0x0000002023207209 */ /* 0x000fc60007810000 */
        /* <DEDUP_REMOVED lines=8> */
[----:B------:R-:W-:Y:S01]  /*5610*/  FMUL.FTZ R24, R27, UR6 ;  /* 0x000000061b187c20 */ /* 0x000fe20008410000 */
[----:B------:R-:W-:Y:S02]  /*5620*/  FMNMX.FTZ R32, R25, R32, !PT ;  /* 0x0000002019207209 */ /* 0x000fe40007810000 */
[C---:B------:R-:W-:Y:S01]  /*5630*/  FSETP.NEU.FTZ.AND P0, PT, R89.reuse, -INF , PT ;  /* 0xff8000005900780b */ /* 0x040fe20003f1d000 */
[----:B------:R-:W-:Y:S01]  /*5640*/  FMUL.FTZ R14, R89, R88 ;  /* 0x00000058590e7220 */ /* 0x000fe20000410000 */
[----:B------:R-:W-:Y:S01]  /*5650*/  FMNMX.FTZ R32, R29, R32, !PT ;  /* 0x000000201d207209 */ /* 0x000fe20007810000 */
[----:B------:R-:W1:Y:S03]  /*5660*/  MUFU.TANH R24, R24 ;  /* 0x0000001800187308 */ /* 0x000e660000002400 */
[----:B------:R-:W-:-:S02]  /*5670*/  FMNMX.FTZ R32, R135, R32, !PT ;  /* 0x0000002087207209 */ /* 0x000fc40007810000 */
[----:B------:R-:W-:Y:S02]  /*5680*/  FSEL R14, R14, RZ, P0 ;  /* 0x000000ff0e0e7208 */ /* 0x000fe40000000000 */
[----:B------:R-:W-:Y:S02]  /*5690*/  FMNMX.FTZ R32, R139, R32, !PT ;  /* 0x000000208b207209 */ /* 0x000fe40007810000 */
[----:B------:R-:W-:Y:S01]  /*56a0*/  ISETP.NE.AND P0, PT, R122, RZ, PT ;  /* 0x000000ff7a00720c */ /* 0x000fe20003f05270 */
        /* <DEDUP_REMOVED lines=29> */
[----:B------:R-:W0:Y:S01]  /*5880*/  SHFL.BFLY PT, R133, R32, 0x2, 0x1f ;  /* 0x0c401f0020857f89 */ /* 0x000e2200000e0000 */
        /* <DEDUP_REMOVED lines=28> */
[----:B------:R-:W4:Y:S01]  /*5a50*/  SHFL.BFLY PT, R133, R20, 0x1, 0x1f ;  /* 0x0c201f0014857f89 */ /* 0x000f2200000e0000 */
[-CC-:B------:R-:W-:Y:S01]  /*5a60*/  FFMA.FTZ R216, R183, R88.reuse, -R14.reuse ;  /* 0x00000058b7d87223 */ /* 0x180fe2000001080e */
[-CC-:B------:R-:W-:Y:S01]  /*5a70*/  FFMA.FTZ R151, R185, R88.reuse, -R14.reuse ;  /* 0x00000058b9977223 */ /* 0x180fe2000001080e */
[-CC-:B------:R-:W-:Y:S01]  /*5a80*/  FFMA.FTZ R218, R187, R88.reuse, -R14.reuse ;  /* 0x00000058bbda7223 */ /* 0x180fe2000001080e */
[----:B------:R-:W5:Y:S01]  /*5a90*/  MUFU.EX2 R39, R39 ;  /* 0x0000002700277308 */ /* 0x000f620000000800 */
[----:B------:R-:W-:-:S07]  /*5aa0*/  FFMA.FTZ R153, R189, R88, -R14 ;  /* 0x00000058bd997223 */ /* 0x000fce000001080e */
[----:B------:R-:W5:Y:S08]  /*5ab0*/  MUFU.EX2 R182, R182 ;  /* 0x000000b600b67308 */ /* 0x000f700000000800 */
[----:B------:R-:W5:Y:S01]  /*5ac0*/  MUFU.EX2 R91, R91 ;  /* 0x0000005b005b7308 */ /* 0x000f620000000800 */
[----:B----4-:R-:W-:-:S04]  /*5ad0*/  FMNMX.FTZ R133, R20, R133, !PT ;  /* 0x0000008514857209 */ /* 0x010fc80007810000 */
[C---:B------:R-:W-:Y:S01]  /*5ae0*/  FSETP.NEU.FTZ.AND P2, PT, R133.reuse, -INF , PT ;  /* 0xff8000008500780b */ /* 0x040fe20003f5d000 */
[-C--:B------:R-:W-:Y:S02]  /*5af0*/  FMUL.FTZ R38, R133, R88.reuse ;  /* 0x0000005885267220 */ /* 0x080fe40000410000 */
[----:B------:R-:W4:Y:S03]  /*5b00*/  MUFU.EX2 R184, R184 ;  /* 0x000000b800b87308 */ /* 0x000f260000000800 */
[----:B------:R-:W-:Y:S02]  /*5b10*/  FSEL R38, R38, RZ, P2 ;  /* 0x000000ff26267208 */ /* 0x000fe40001000000 */
[----:B------:R-:W-:Y:S01]  /*5b20*/  ISETP.GE.AND P2, PT, R81, 0xb1, PT ;  /* 0x000000b15100780c */ /* 0x000fe20003f46270 */
[----:B------:R-:W-:Y:S02]  /*5b30*/  IMAD.MOV.U32 R81, RZ, RZ, R87 ;  /* 0x000000ffff517224 */ /* 0x000fe400078e0057 */
[----:B------:R-:W-:Y:S01]  /*5b40*/  MUFU.EX2 R95, R95 ;  /* 0x0000005f005f7308 */ /* 0x000fe20000000800 */
[-CC-:B------:R-:W-:Y:S01]  /*5b50*/  FFMA.FTZ R177, R11, R88.reuse, -R38.reuse ;  /* 0x000000580bb17223 */ /* 0x180fe20000010826 */
[----:B-1----:R-:W-:Y:S01]  /*5b60*/  FADD.FTZ R11, R176, R27 ;  /* 0x0000001bb00b7221 */ /* 0x002fe20000010000 */
[-CC-:B------:R-:W-:Y:S01]  /*5b70*/  FFMA.FTZ R12, R12, R88.reuse, -R38.reuse ;  /* 0x000000580c0c7223 */ /* 0x180fe20000010826 */
[-CC-:B------:R-:W-:Y:S01]  /*5b80*/  FFMA.FTZ R179, R13, R88.reuse, -R38.reuse ;  /* 0x000000580db37223 */ /* 0x180fe20000010826 */
[-CC-:B------:R-:W-:Y:S01]  /*5b90*/  FFMA.FTZ R14, R15, R88.reuse, -R38.reuse ;  /* 0x000000580f0e7223 */ /* 0x180fe20000010826 */
[----:B--2---:R-:W-:Y:S01]  /*5ba0*/  FADD.FTZ R42, R178, R11 ;  /* 0x0000000bb22a7221 */ /* 0x004fe20000010000 */
[-CC-:B------:R-:W-:Y:S01]  /*5bb0*/  FFMA.FTZ R181, R21, R88.reuse, -R38.reuse ;  /* 0x0000005815b57223 */ /* 0x180fe20000010826 */
[----:B------:R-:W-:Y:S01]  /*5bc0*/  MUFU.EX2 R177, R177 ;  /* 0x000000b100b17308 */ /* 0x000fe20000000800 */
[-C--:B------:R-:W-:Y:S01]  /*5bd0*/  FFMA.FTZ R20, R41, R88.reuse, -R38 ;  /* 0x0000005829147223 */ /* 0x080fe20000010826 */
[----:B---3--:R-:W-:Y:S01]  /*5be0*/  FADD.FTZ R11, R31, R42 ;  /* 0x0000002a1f0b7221 */ /* 0x008fe20000010000 */
[-CC-:B------:R-:W-:Y:S01]  /*5bf0*/  FFMA.FTZ R183, R43, R88.reuse, -R38.reuse ;  /* 0x000000582bb77223 */ /* 0x180fe20000010826 */
[-CC-:B------:R-:W-:Y:S01]  /*5c00*/  FFMA.FTZ R24, R45, R88.reuse, -R38.reuse ;  /* 0x000000582d187223 */ /* 0x180fe20000010826 */
[-CC-:B------:R-:W-:Y:S01]  /*5c10*/  FFMA.FTZ R185, R47, R88.reuse, -R38.reuse ;  /* 0x000000582fb97223 */ /* 0x180fe20000010826 */
[----:B0-----:R-:W-:Y:S01]  /*5c20*/  FADD.FTZ R42, R180, R11 ;  /* 0x0000000bb42a7221 */ /* 0x001fe20000010000 */
[-CC-:B------:R-:W-:Y:S01]  /*5c30*/  FFMA.FTZ R26, R49, R88.reuse, -R38.reuse ;  /* 0x00000058311a7223 */ /* 0x180fe20000010826 */
[----:B------:R-:W0:Y:S01]  /*5c40*/  MUFU.EX2 R12, R12 ;  /* 0x0000000c000c7308 */ /* 0x000e220000000800 */
[-C--:B------:R-:W-:Y:S01]  /*5c50*/  FFMA.FTZ R187, R51, R88.reuse, -R38 ;  /* 0x0000005833bb7223 */ /* 0x080fe20000010826 */
[----:B-----5:R-:W-:Y:S01]  /*5c60*/  FADD.FTZ R11, R39, R42 ;  /* 0x0000002a270b7221 */ /* 0x020fe20000010000 */
[-CC-:B------:R-:W-:Y:S01]  /*5c70*/  FFMA.FTZ R28, R53, R88.reuse, -R38.reuse ;  /* 0x00000058351c7223 */ /* 0x180fe20000010826 */
[-CC-:B------:R-:W-:Y:S01]  /*5c80*/  FFMA.FTZ R189, R55, R88.reuse, -R38.reuse ;  /* 0x0000005837bd7223 */ /* 0x180fe20000010826 */
[-CC-:B------:R-:W-:Y:S01]  /*5c90*/  FFMA.FTZ R30, R57, R88.reuse, -R38.reuse ;  /* 0x00000058391e7223 */ /* 0x180fe20000010826 */
[----:B------:R-:W-:Y:S01]  /*5ca0*/  FADD.FTZ R44, R182, R11 ;  /* 0x0000000bb62c7221 */ /* 0x000fe20000010000 */
[-CC-:B------:R-:W-:Y:S01]  /*5cb0*/  FFMA.FTZ R191, R59, R88.reuse, -R38.reuse ;  /* 0x000000583bbf7223 */ /* 0x180fe20000010826 */
[----:B------:R-:W1:Y:S01]  /*5cc0*/  MUFU.EX2 R179, R179 ;  /* 0x000000b300b37308 */ /* 0x000e620000000800 */
[-C--:B------:R-:W-:Y:S01]  /*5cd0*/  FFMA.FTZ R32, R61, R88.reuse, -R38 ;  /* 0x000000583d207223 */ /* 0x080fe20000010826 */
[----:B------:R-:W-:Y:S01]  /*5ce0*/  FADD.FTZ R11, R91, R44 ;  /* 0x0000002c5b0b7221 */ /* 0x000fe20000010000 */
[-CC-:B------:R-:W-:Y:S01]  /*5cf0*/  FFMA.FTZ R193, R63, R88.reuse, -R38.reuse ;  /* 0x000000583fc17223 */ /* 0x180fe20000010826 */
[-CC-:B------:R-:W-:Y:S01]  /*5d00*/  FFMA.FTZ R34, R65, R88.reuse, -R38.reuse ;  /* 0x0000005841227223 */ /* 0x180fe20000010826 */
[-CC-:B------:R-:W-:Y:S01]  /*5d10*/  FFMA.FTZ R195, R67, R88.reuse, -R38.reuse ;  /* 0x0000005843c37223 */ /* 0x180fe20000010826 */
[----:B----4-:R-:W-:Y:S01]  /*5d20*/  FADD.FTZ R44, R184, R11 ;  /* 0x0000000bb82c7221 */ /* 0x010fe20000010000 */
[-C--:B------:R-:W-:Y:S01]  /*5d30*/  FFMA.FTZ R36, R69, R88.reuse, -R38 ;  /* 0x0000005845247223 */ /* 0x080fe20000010826 */
[----:B------:R-:W2:Y:S01]  /*5d40*/  MUFU.EX2 R186, R186 ;  /* 0x000000ba00ba7308 */ /* 0x000ea20000000800 */
[----:B0-----:R-:W-:Y:S01]  /*5d50*/  FADD.FTZ R46, R177, R12 ;  /* 0x0000000cb12e7221 */ /* 0x001fe20000010000 */
[----:B------:R-:W-:Y:S01]  /*5d60*/  FADD.FTZ R13, R95, R44 ;  /* 0x0000002c5f0d7221 */ /* 0x000fe20000010000 */
[-CC-:B------:R-:W-:Y:S01]  /*5d70*/  FFMA.FTZ R197, R71, R88.reuse, -R38.reuse ;  /* 0x0000005847c57223 */ /* 0x180fe20000010826 */
[-CC-:B------:R-:W-:Y:S01]  /*5d80*/  FFMA.FTZ R40, R73, R88.reuse, -R38.reuse ;  /* 0x0000005849287223 */ /* 0x180fe20000010826 */
[-CC-:B------:R-:W-:Y:S01]  /*5d90*/  FFMA.FTZ R199, R75, R88.reuse, -R38.reuse ;  /* 0x000000584bc77223 */ /* 0x180fe20000010826 */
[-CC-:B------:R-:W-:Y:S01]  /*5da0*/  FFMA.FTZ R42, R77, R88.reuse, -R38.reuse ;  /* 0x000000584d2a7223 */ /* 0x180fe20000010826 */
[-C--:B------:R-:W-:Y:S01]  /*5db0*/  FFMA.FTZ R201, R79, R88.reuse, -R38 ;  /* 0x000000584fc97223 */ /* 0x080fe20000010826 */
[----:B------:R-:W0:Y:S01]  /*5dc0*/  MUFU.EX2 R14, R14 ;  /* 0x0000000e000e7308 */ /* 0x000e220000000800 */
[----:B-1----:R-:W-:Y:S01]  /*5dd0*/  FADD.FTZ R11, R179, R46 ;  /* 0x0000002eb30b7221 */ /* 0x002fe20000010000 */
[-CC-:B------:R-:W-:Y:S01]  /*5de0*/  FFMA.FTZ R44, R33, R88.reuse, -R38.reuse ;  /* 0x00000058212c7223 */ /* 0x180fe20000010826 */
[-CC-:B------:R-:W-:Y:S01]  /*5df0*/  FFMA.FTZ R203, R83, R88.reuse, -R38.reuse ;  /* 0x0000005853cb7223 */ /* 0x180fe20000010826 */
[-CC-:B------:R-:W-:Y:S01]  /*5e00*/  FFMA.FTZ R205, R85, R88.reuse, -R38.reuse ;  /* 0x0000005855cd7223 */ /* 0x180fe20000010826 */
[-CC-:B------:R-:W-:Y:S01]  /*5e10*/  FFMA.FTZ R37, R37, R88.reuse, -R38.reuse ;  /* 0x0000005825257223 */ /* 0x180fe20000010826 */
[-CC-:B------:R-:W-:Y:S01]  /*5e20*/  FFMA.FTZ R207, R93, R88.reuse, -R38.reuse ;  /* 0x000000585dcf7223 */ /* 0x180fe20000010826 */
[-CC-:B------:R-:W-:Y:S01]  /*5e30*/  FFMA.FTZ R97, R97, R88.reuse, -R38.reuse ;  /* 0x0000005861617223 */ /* 0x180fe20000010826 */
[----:B------:R-:W1:Y:S01]  /*5e40*/  MUFU.EX2 R101, R101 ;  /* 0x0000006500657308 */ /* 0x000e620000000800 */
[----:B--2---:R-:W-:Y:S01]  /*5e50*/  FADD.FTZ R48, R186, R13 ;  /* 0x0000000dba307221 */ /* 0x004fe20000010000 */
[-CC-:B------:R-:W-:Y:S01]  /*5e60*/  FFMA.FTZ R99, R99, R88.reuse, -R38.reuse ;  /* 0x0000005863637223 */ /* 0x180fe20000010826 */
[-CC-:B------:R-:W-:Y:S01]  /*5e70*/  FFMA.FTZ R105, R105, R88.reuse, -R38.reuse ;  /* 0x0000005869697223 */ /* 0x180fe20000010826 */
[-CC-:B------:R-:W-:Y:S01]  /*5e80*/  FFMA.FTZ R25, R25, R88.reuse, -R38.reuse ;  /* 0x0000005819197223 */ /* 0x180fe20000010826 */
[-CC-:B------:R-:W-:Y:S01]  /*5e90*/  FFMA.FTZ R29, R29, R88.reuse, -R38.reuse ;  /* 0x000000581d1d7223 */ /* 0x180fe20000010826 */
[-CC-:B------:R-:W-:Y:S01]  /*5ea0*/  FFMA.FTZ R135, R135, R88.reuse, -R38.reuse ;  /* 0x0000005887877223 */ /* 0x180fe20000010826 */
[-CC-:B------:R-:W-:Y:S01]  /*5eb0*/  FFMA.FTZ R139, R139, R88.reuse, -R38.reuse ;  /* 0x000000588b8b7223 */ /* 0x180fe20000010826 */
[----:B------:R-:W2:Y:S01]  /*5ec0*/  MUFU.EX2 R181, R181 ;  /* 0x000000b500b57308 */ /* 0x000ea20000000800 */
[----:B0-----:R-:W-:Y:S01]  /*5ed0*/  FADD.FTZ R46, R14, R11 ;  /* 0x0000000b0e2e7221 */ /* 0x001fe20000010000 */
[-CC-:B------:R-:W-:Y:S01]  /*5ee0*/  FFMA.FTZ R145, R145, R88.reuse, -R38.reuse ;  /* 0x0000005891917223 */ /* 0x180fe20000010826 */
[-CC-:B------:R-:W-:Y:S01]  /*5ef0*/  FFMA.FTZ R123, R123, R88.reuse, -R38.reuse ;  /* 0x000000587b7b7223 */ /* 0x180fe20000010826 */
[-CC-:B------:R-:W-:Y:S01]  /*5f00*/  FFMA.FTZ R125, R125, R88.reuse, -R38.reuse ;  /* 0x000000587d7d7223 */ /* 0x180fe20000010826 */
[-CC-:B------:R-:W-:Y:S01]  /*5f10*/  FFMA.FTZ R129, R129, R88.reuse, -R38.reuse ;  /* 0x0000005881817223 */ /* 0x180fe20000010826 */
[-CC-:B------:R-:W-:Y:S01]  /*5f20*/  FFMA.FTZ R137, R137, R88.reuse, -R38.reuse ;  /* 0x0000005889897223 */ /* 0x180fe20000010826 */
[----:B------:R-:W-:Y:S01]  /*5f30*/  FFMA.FTZ R147, R147, R88, -R38 ;  /* 0x0000005893937223 */ /* 0x000fe20000010826 */
[----:B------:R-:W0:Y:S01]  /*5f40*/  MUFU.EX2 R188, R188 ;  /* 0x000000bc00bc7308 */ /* 0x000e220000000800 */
[----:B-1----:R-:W-:Y:S01]  /*5f50*/  FADD.FTZ R13, R101, R48 ;  /* 0x00000030650d7221 */ /* 0x002fe20000010000 */
[----:B------:R-:W-:Y:S01]  /*5f60*/  F2FP.BF16.F32.PACK_AB R177, R12, R177 ;  /* 0x000000b10cb1723e */ /* 0x000fe200000010ff */
[--C-:B------:R-:W-:Y:S01]  /*5f70*/  IMAD.MOV.U32 R85, RZ, RZ, R87.reuse ;  /* 0x000000ffff557224 */ /* 0x100fe200078e0057 */
[----:B------:R-:W-:Y:S01]  /*5f80*/  F2FP.BF16.F32.PACK_AB R179, R14, R179 ;  /* 0x000000b30eb3723e */ /* 0x000fe200000010ff */
[--C-:B------:R-:W-:Y:S01]  /*5f90*/  IMAD.MOV.U32 R83, RZ, RZ, R87.reuse ;  /* 0x000000ffff537224 */ /* 0x100fe200078e0057 */
[----:B------:R-:W-:Y:S01]  /*5fa0*/  F2FP.BF16.F32.PACK_AB R176, R27, R176 ;  /* 0x000000b01bb0723e */ /* 0x000fe200000010ff */
[--C-:B------:R-:W-:Y:S01]  /*5fb0*/  IMAD.MOV.U32 R79, RZ, RZ, R87.reuse ;  /* 0x000000ffff4f7224 */ /* 0x100fe200078e0057 */
[----:B------:R-:W1:Y:S01]  /*5fc0*/  MUFU.EX2 R20, R20 ;  /* 0x0000001400147308 */ /* 0x000e620000000800 */
[----:B--2---:R-:W-:Y:S01]  /*5fd0*/  FADD.FTZ R11, R181, R46 ;  /* 0x0000002eb50b7221 */ /* 0x004fe20000010000 */
[----:B------:R-:W-:Y:S01]  /*5fe0*/  F2FP.BF16.F32.PACK_AB R178, R31, R178 ;  /* 0x000000b21fb2723e */ /* 0x000fe200000010ff */
[--C-:B------:R-:W-:Y:S01]  /*5ff0*/  IMAD.MOV.U32 R77, RZ, RZ, R87.reuse ;  /* 0x000000ffff4d7224 */ /* 0x100fe200078e0057 */
[----:B------:R-:W-:Y:S01]  /*6000*/  F2FP.BF16.F32.PACK_AB R180, R39, R180 ;  /* 0x000000b427b4723e */ /* 0x000fe200000010ff */
[--C-:B------:R-:W-:Y:S01]  /*6010*/  IMAD.MOV.U32 R75, RZ, RZ, R87.reuse ;  /* 0x000000ffff4b7224 */ /* 0x100fe200078e0057 */
[----:B------:R-:W-:Y:S01]  /*6020*/  F2FP.BF16.F32.PACK_AB R182, R91, R182 ;  /* 0x000000b65bb6723e */ /* 0x000fe200000010ff */
[----:B------:R-:W-:Y:S01]  /*6030*/  IMAD.MOV.U32 R73, RZ, RZ, R87 ;  /* 0x000000ffff497224 */ /* 0x000fe200078e0057 */
[----:B------:R-:W2:Y:S01]  /*6040*/  MUFU.EX2 R103, R103 ;  /* 0x0000006700677308 */ /* 0x000ea20000000800 */
[----:B0-----:R-:W-:Y:S01]  /*6050*/  FADD.FTZ R46, R188, R13 ;  /* 0x0000000dbc2e7221 */ /* 0x001fe20000010000 */
[----:B------:R-:W-:Y:S01]  /*6060*/  F2FP.BF16.F32.PACK_AB R184, R95, R184 ;  /* 0x000000b85fb8723e */ /* 0x000fe200000010ff */
[--C-:B------:R-:W-:Y:S01]  /*6070*/  IMAD.MOV.U32 R69, RZ, RZ, R87.reuse ;  /* 0x000000ffff457224 */ /* 0x100fe200078e0057 */
[----:B------:R-:W-:Y:S01]  /*6080*/  F2FP.BF16.F32.PACK_AB R186, R101, R186 ;  /* 0x000000ba65ba723e */ /* 0x000fe200000010ff */
[--C-:B------:R-:W-:Y:S01]  /*6090*/  IMAD.MOV.U32 R67, RZ, RZ, R87.reuse ;  /* 0x000000ffff437224 */ /* 0x100fe200078e0057 */
[----:B------:R-:W-:Y:S01]  /*60a0*/  MOV R71, R87 ;  /* 0x0000005700477202 */ /* 0x000fe20000000f00 */
[----:B------:R-:W-:Y:S01]  /*60b0*/  IMAD.MOV.U32 R65, RZ, RZ, R87 ;  /* 0x000000ffff417224 */ /* 0x000fe200078e0057 */
        /* <DEDUP_REMOVED lines=9> */
[----:B------:R-:W-:Y:S01]  /*6150*/  FFMA.FTZ R46, R35, R88, -R38 ;  /* 0x00000058232e7223 */ /* 0x000fe20000010826 */
[----:B------:R-:W-:Y:S01]  /*6160*/  F2FP.BF16.F32.PACK_AB R188, R103, R188 ;  /* 0x000000bc67bc723e */ /* 0x000fe200000010ff */
[--C-:B------:R-:W-:Y:S01]  /*6170*/  IMAD.MOV.U32 R57, RZ, RZ, R87.reuse ;  /* 0x000000ffff397224 */ /* 0x100fe200078e0057 */
[----:B------:R-:W-:Y:S01]  /*6180*/  MOV R35, R87 ;  /* 0x0000005700237202 */ /* 0x000fe20000000f00 */
[--C-:B------:R-:W-:Y:S02]  /*6190*/  IMAD.MOV.U32 R55, RZ, RZ, R87.reuse ;  /* 0x000000ffff377224 */ /* 0x100fe400078e0057 */
[----:B------:R-:W2:Y:S01]  /*61a0*/  MUFU.EX2 R24, R24 ;  /* 0x0000001800187308 */ /* 0x000ea20000000800 */
[----:B0-----:R-:W-:Y:S01]  /*61b0*/  FADD.FTZ R11, R183, R48 ;  /* 0x00000030b70b7221 */ /* 0x001fe20000010000 */
[----:B------:R-:W-:-:S02]  /*61c0*/  IMAD.MOV.U32 R51, RZ, RZ, R87 ;  /* 0x000000ffff337224 */ /* 0x000fc400078e0057 */
[--C-:B------:R-:W-:Y:S02]  /*61d0*/  IMAD.MOV.U32 R49, RZ, RZ, R87.reuse ;  /* 0x000000ffff317224 */ /* 0x100fe400078e0057 */
[----:B------:R-:W-:Y:S02]  /*61e0*/  IMAD.MOV.U32 R47, RZ, RZ, R87 ;  /* 0x000000ffff2f7224 */ /* 0x000fe400078e0057 */
[----:B------:R-:W0:Y:S01]  /*61f0*/  MUFU.EX2 R107, R107 ;  /* 0x0000006b006b7308 */ /* 0x000e220000000800 */
[----:B-1----:R-:W-:Y:S01]  /*6200*/  FADD.FTZ R50, R190, R13 ;  /* 0x0000000dbe327221 */ /* 0x002fe20000010000 */
[--C-:B------:R-:W-:Y:S02]  /*6210*/  IMAD.MOV.U32 R45, RZ, RZ, R87.reuse ;  /* 0x000000ffff2d7224 */ /* 0x100fe400078e0057 */
[--C-:B------:R-:W-:Y:S02]  /*6220*/  IMAD.MOV.U32 R43, RZ, RZ, R87.reuse ;  /* 0x000000ffff2b7224 */ /* 0x100fe400078e0057 */
[----:B------:R-:W-:-:S02]  /*6230*/  IMAD.MOV.U32 R41, RZ, RZ, R87 ;  /* 0x000000ffff297224 */ /* 0x000fc400078e0057 */
[----:B------:R-:W1:Y:S01]  /*6240*/  MUFU.EX2 R185, R185 ;  /* 0x000000b900b97308 */ /* 0x000e620000000800 */
[C---:B--2---:R-:W-:Y:S01]  /*6250*/  FADD.FTZ R48, R24.reuse, R11 ;  /* 0x0000000b18307221 */ /* 0x044fe20000010000 */
[----:B------:R-:W-:Y:S01]  /*6260*/  F2FP.BF16.F32.PACK_AB R183, R24, R183 ;  /* 0x000000b718b7723e */ /* 0x000fe200000010ff */
[--C-:B------:R-:W-:Y:S02]  /*6270*/  IMAD.MOV.U32 R39, RZ, RZ, R87.reuse ;  /* 0x000000ffff277224 */ /* 0x100fe400078e0057 */
[--C-:B------:R-:W-:Y:S02]  /*6280*/  IMAD.MOV.U32 R33, RZ, RZ, R87.reuse ;  /* 0x000000ffff217224 */ /* 0x100fe400078e0057 */
[--C-:B------:R-:W-:Y:S01]  /*6290*/  IMAD.MOV.U32 R31, RZ, RZ, R87.reuse ;  /* 0x000000ffff1f7224 */ /* 0x100fe200078e0057 */
[----:B------:R-:W2:Y:S01]  /*62a0*/  MUFU.EX2 R192, R192 ;  /* 0x000000c000c07308 */ /* 0x000ea20000000800 */
[C---:B0-----:R-:W-:Y:S01]  /*62b0*/  FADD.FTZ R13, R107.reuse, R50 ;  /* 0x000000326b0d7221 */ /* 0x041fe20000010000 */
[----:B------:R-:W-:Y:S01]  /*62c0*/  F2FP.BF16.F32.PACK_AB R190, R107, R190 ;  /* 0x000000be6bbe723e */ /* 0x000fe200000010ff */
[----:B------:R-:W-:-:S02]  /*62d0*/  IMAD.MOV.U32 R27, RZ, RZ, R87 ;  /* 0x000000ffff1b7224 */ /* 0x000fc400078e0057 */
[----:B------:R-:W-:-:S03]  /*62e0*/  IMAD.MOV.U32 R24, RZ, RZ, R87 ;  /* 0x000000ffff187224 */ /* 0x000fc600078e0057 */
[----:B------:R-:W0:Y:S01]  /*62f0*/  MUFU.EX2 R26, R26 ;  /* 0x0000001a001a7308 */ /* 0x000e220000000800 */
[----:B-1----:R-:W-:-:S07]  /*6300*/  FADD.FTZ R11, R185, R48 ;  /* 0x00000030b90b7221 */ /* 0x002fce0000010000 */
[----:B------:R-:W1:Y:S01]  /*6310*/  MUFU.EX2 R109, R109 ;  /* 0x0000006d006d7308 */ /* 0x000e620000000800 */
[----:B--2---:R-:W-:-:S07]  /*6320*/  FADD.FTZ R50, R192, R13 ;  /* 0x0000000dc0327221 */ /* 0x004fce0000010000 */
[----:B------:R-:W2:Y:S01]  /*6330*/  MUFU.EX2 R187, R187 ;  /* 0x000000bb00bb7308 */ /* 0x000ea20000000800 */
[C---:B0-----:R-:W-:Y:S01]  /*6340*/  FADD.FTZ R48, R26.reuse, R11 ;  /* 0x0000000b1a307221 */ /* 0x041fe20000010000 */
[----:B------:R-:W-:Y:S02]  /*6350*/  F2FP.BF16.F32.PACK_AB R185, R26, R185 ;  /* 0x000000b91ab9723e */ /* 0x000fe400000010ff */
[----:B------:R-:W-:-:S04]  /*6360*/  MOV R26, R87 ;  /* 0x00000057001a7202 */ /* 0x000fc80000000f00 */
[----:B------:R-:W0:Y:S01]  /*6370*/  MUFU.EX2 R194, R194 ;  /* 0x000000c200c27308 */ /* 0x000e220000000800 */
[C---:B-1----:R-:W-:Y:S01]  /*6380*/  FADD.FTZ R11, R109.reuse, R50 ;  /* 0x000000326d0b7221 */ /* 0x042fe20000010000 */
[----:B------:R-:W-:-:S06]  /*6390*/  F2FP.BF16.F32.PACK_AB R192, R109, R192 ;  /* 0x000000c06dc0723e */ /* 0x000fcc00000010ff */
[----:B------:R-:W1:Y:S01]  /*63a0*/  MUFU.EX2 R28, R28 ;  /* 0x0000001c001c7308 */ /* 0x000e620000000800 */
[----:B--2---:R-:W-:-:S07]  /*63b0*/  FADD.FTZ R13, R187, R48 ;  /* 0x00000030bb0d7221 */ /* 0x004fce0000010000 */
[----:B------:R-:W2:Y:S01]  /*63c0*/  MUFU.EX2 R189, R189 ;  /* 0x000000bd00bd7308 */ /* 0x000ea20000000800 */
[----:B0-----:R-:W-:Y:S01]  /*63d0*/  FADD.FTZ R50, R194, R11 ;  /* 0x0000000bc2327221 */ /* 0x001fe20000010000 */
[----:B------:R-:W-:-:S04]  /*63e0*/  @!P1 PRMT R11, RZ, 0x654, R10 ;  /* 0x00000654ff0b9816 */ /* 0x000fc8000000000a */
[----:B------:R2:W-:Y:S02]  /*63f0*/  @!P1 SYNCS.ARRIVE.TRANS64.RED.A1T0 RZ, [R11+URZ], RZ ;  /* 0x000000ff0bff99a7 */ /* 0x0005e4000810043f */
        /* <DEDUP_REMOVED lines=92> */
[----:B------:R0:W3:Y:S01]  /*69c0*/  MUFU.EX2 R10, R37 ;  /* 0x00000025000a7308 */ /* 0x0000e20000000800 */
[----:B-1----:R-:W-:-:S07]  /*69d0*/  FADD.FTZ R11, R205, R54 ;  /* 0x00000036cd0b7221 */ /* 0x002fce0000010000 */
[----:B------:R-:W1:Y:S01]  /*69e0*/  MUFU.EX2 R212, R212 ;  /* 0x000000d400d47308 */ /* 0x000e620000000800 */
[C---:B--2---:R-:W-:Y:S01]  /*69f0*/  FADD.FTZ R13, R141.reuse, R56 ;  /* 0x000000388d0d7221 */ /* 0x044fe20000010000 */
[----:B------:R-:W-:Y:S01]  /*6a00*/  F2FP.BF16.F32.PACK_AB R210, R141, R210 ;  /* 0x000000d28dd2723e */ /* 0x000fe200000010ff */
[----:B0-----:R-:W-:-:S05]  /*6a10*/  IMAD.MOV.U32 R37, RZ, RZ, R87 ;  /* 0x000000ffff257224 */ /* 0x001fca00078e0057 */
[----:B------:R-:W0:Y:S01]  /*6a20*/  MUFU.EX2 R207, R207 ;  /* 0x000000cf00cf7308 */ /* 0x000e220000000800 */
[C---:B---3--:R-:W-:Y:S01]  /*6a30*/  FADD.FTZ R54, R10.reuse, R11 ;  /* 0x0000000b0a367221 */ /* 0x048fe20000010000 */
        /* <DEDUP_REMOVED lines=10> */
[----:B------:R-:W-:Y:S01]  /*6ae0*/  F2FP.BF16.F32.PACK_AB R207, R48, R207 ;  /* 0x000000cf30cf723e */ /* 0x000fe200000010ff */
[----:B------:R-:W-:-:S05]  /*6af0*/  IMAD.MOV.U32 R48, RZ, RZ, R87 ;  /* 0x000000ffff307224 */ /* 0x000fca00078e0057 */
        /* <DEDUP_REMOVED lines=13> */
[----:B------:R2:W3:Y:S01]  /*6bd0*/  MUFU.EX2 R38, R29 ;  /* 0x0000001d00267308 */ /* 0x0004e20000000800 */
[----:B-1----:R-:W-:-:S07]  /*6be0*/  FADD.FTZ R11, R25, R56 ;  /* 0x00000038190b7221 */ /* 0x002fce0000010000 */
[----:B------:R-:W1:Y:S01]  /*6bf0*/  MUFU.EX2 R218, R218 ;  /* 0x000000da00da7308 */ /* 0x000e620000000800 */
[C---:B0-----:R-:W-:Y:S01]  /*6c00*/  FADD.FTZ R13, R151.reuse, R58 ;  /* 0x0000003a970d7221 */ /* 0x041fe20000010000 */
[----:B------:R-:W-:Y:S01]  /*6c10*/  F2FP.BF16.F32.PACK_AB R216, R151, R216 ;  /* 0x000000d897d8723e */ /* 0x000fe200000010ff */
[----:B--2---:R-:W-:-:S05]  /*6c20*/  IMAD.MOV.U32 R29, RZ, RZ, R87 ;  /* 0x000000ffff1d7224 */ /* 0x004fca00078e0057 */
[----:B------:R-:W0:Y:S01]  /*6c30*/  MUFU.EX2 R135, R135 ;  /* 0x0000008700877308 */ /* 0x000e220000000800 */
[C---:B---3--:R-:W-:Y:S01]  /*6c40*/  FADD.FTZ R58, R38.reuse, R11 ;  /* 0x0000000b263a7221 */ /* 0x048fe20000010000 */
[----:B------:R-:W-:Y:S01]  /*6c50*/  F2FP.BF16.F32.PACK_AB R211, R38, R25 ;  /* 0x0000001926d3723e */ /* 0x000fe200000010ff */
[--C-:B------:R-:W-:Y:S02]  /*6c60*/  IMAD.MOV.U32 R38, RZ, RZ, R87.reuse ;  /* 0x000000ffff267224 */ /* 0x100fe400078e0057 */
[----:B------:R-:W-:-:S03]  /*6c70*/  IMAD.MOV.U32 R25, RZ, RZ, R87 ;  /* 0x000000ffff197224 */ /* 0x000fc600078e0057 */
[----:B------:R-:W2:Y:S01]  /*6c80*/  MUFU.EX2 R52, R139 ;  /* 0x0000008b00347308 */ /* 0x000ea20000000800 */
[----:B-1----:R-:W-:-:S07]  /*6c90*/  FADD.FTZ R60, R218, R13 ;  /* 0x0000000dda3c7221 */ /* 0x002fce0000010000 */
[----:B------:R-:W1:Y:S01]  /*6ca0*/  MUFU.EX2 R145, R145 ;  /* 0x0000009100917308 */ /* 0x000e620000000800 */
[----:B0-----:R-:W-:Y:S01]  /*6cb0*/  FADD.FTZ R13, R135, R58 ;  /* 0x0000003a870d7221 */ /* 0x001fe20000010000 */
[----:B------:R-:W-:-:S06]  /*6cc0*/  IMAD.MOV.U32 R58, RZ, RZ, R87 ;  /* 0x000000ffff3a7224 */ /* 0x000fcc00078e0057 */
[----:B------:R-:W0:Y:S01]  /*6cd0*/  MUFU.EX2 R54, R123 ;  /* 0x0000007b00367308 */ /* 0x000e220000000800 */
[C---:B--2---:R-:W-:Y:S01]  /*6ce0*/  FADD.FTZ R12, R52.reuse, R13 ;  /* 0x0000000d340c7221 */ /* 0x044fe20000010000 */
[----:B------:R-:W-:Y:S01]  /*6cf0*/  F2FP.BF16.F32.PACK_AB R213, R52, R135 ;  /* 0x0000008734d5723e */ /* 0x000fe200000010ff */
[----:B------:R-:W-:-:S05]  /*6d00*/  IMAD.MOV.U32 R52, RZ, RZ, R87 ;  /* 0x000000ffff347224 */ /* 0x000fca00078e0057 */
[----:B------:R-:W2:Y:S01]  /*6d10*/  MUFU.EX2 R125, R125 ;  /* 0x0000007d007d7308 */ /* 0x000ea20000000800 */
[----:B-1----:R-:W-:-:S07]  /*6d20*/  FADD.FTZ R13, R145, R12 ;  /* 0x0000000c910d7221 */ /* 0x002fce0000010000 */
[----:B------:R-:W1:Y:S01]  /*6d30*/  MUFU.EX2 R56, R129 ;  /* 0x0000008100387308 */ /* 0x000e620000000800 */
[C---:B0-----:R-:W-:Y:S01]  /*6d40*/  FADD.FTZ R14, R54.reuse, R13 ;  /* 0x0000000d360e7221 */ /* 0x041fe20000010000 */
[----:B------:R-:W-:Y:S01]  /*6d50*/  F2FP.BF16.F32.PACK_AB R215, R54, R145 ;  /* 0x0000009136d7723e */ /* 0x000fe200000010ff */
[----:B------:R-:W-:-:S05]  /*6d60*/  IMAD.MOV.U32 R54, RZ, RZ, R87 ;  /* 0x000000ffff367224 */ /* 0x000fca00078e0057 */
[----:B------:R-:W0:Y:S01]  /*6d70*/  MUFU.EX2 R137, R137 ;  /* 0x0000008900897308 */ /* 0x000e220000000800 */
[----:B--2---:R-:W-:-:S07]  /*6d80*/  FADD.FTZ R13, R125, R14 ;  /* 0x0000000e7d0d7221 */ /* 0x004fce0000010000 */
[----:B------:R-:W2:Y:S01]  /*6d90*/  MUFU.EX2 R153, R153 ;  /* 0x0000009900997308 */ /* 0x000ea20000000800 */
[C---:B-1----:R-:W-:Y:S01]  /*6da0*/  FADD.FTZ R10, R56.reuse, R13 ;  /* 0x0000000d380a7221 */ /* 0x042fe20000010000 */
[----:B------:R-:W-:Y:S01]  /*6db0*/  F2FP.BF16.F32.PACK_AB R217, R56, R125 ;  /* 0x0000007d38d9723e */ /* 0x000fe200000010ff */
[----:B------:R-:W-:-:S05]  /*6dc0*/  IMAD.MOV.U32 R56, RZ, RZ, R87 ;  /* 0x000000ffff387224 */ /* 0x000fca00078e0057 */
[----:B------:R-:W1:Y:S01]  /*6dd0*/  MUFU.EX2 R12, R147 ;  /* 0x00000093000c7308 */ /* 0x000e620000000800 */
[----:B0-----:R-:W-:Y:S01]  /*6de0*/  FADD.FTZ R13, R137, R10 ;  /* 0x0000000a890d7221 */ /* 0x001fe20000010000 */
[C---:B--2---:R-:W-:Y:S01]  /*6df0*/  FADD.FTZ R11, R153.reuse, R60 ;  /* 0x0000003c990b7221 */ /* 0x044fe20000010000 */
[----:B------:R-:W-:Y:S01]  /*6e00*/  F2FP.BF16.F32.PACK_AB R218, R153, R218 ;  /* 0x000000da99da723e */ /* 0x000fe200000010ff */
[----:B------:R-:W-:Y:S02]  /*6e10*/  IMAD.MOV.U32 R60, RZ, RZ, R87 ;  /* 0x000000ffff3c7224 */ /* 0x000fe400078e0057 */
        /* <DEDUP_REMOVED lines=40> */
[----:B------:R-:W-:-:S06]  /*70a0*/  ULDC UR7, c[0x0][0x9d8] ;  /* 0x0002760000077ab9 */ /* 0x000fcc0000000800 */
.L_x_7062:
[----:B------:R-:W-:Y:S01]  /*70b0*/  UIADD3 UR6, UR60, 0x1, URZ ;  /* 0x000000013c067890 */ /* 0x000fe2000fffe03f */
[----:B------:R-:W-:-:S03]  /*70c0*/  ISETP.NE.AND P3, PT, RZ, UR61, PT ;  /* 0x0000003dff007c0c */ /* 0x000fc6000bf65270 */
[----:B------:R-:W-:-:S04]  /*70d0*/  UISETP.NE.AND UP0, UPT, UR6, 0x2, UPT ;  /* 0x000000020600788c */ /* 0x000fc8000bf05270 */
[----:B------:R-:W-:Y:S02]  /*70e0*/  USEL UR10, URZ, 0x1, UP0 ;  /* 0x000000013f0a7887 */ /* 0x000fe40008000000 */
[----:B------:R-:W-:-:S04]  /*70f0*/  USEL UR6, UR6, URZ, UP0 ;  /* 0x0000003f06067287 */ /* 0x000fc80008000000 */
[----:B------:R-:W-:Y:S02]  /*7100*/  LOP3.LUT R16, R15, UR10, RZ, 0x3c, !PT ;  /* 0x0000000a0f107c12 */ /* 0x000fe4000f8e3cff */
[----:B------:R-:W-:Y:S01]  /*7110*/  IMAD.U32 R2, RZ, RZ, UR6 ;  /* 0x00000006ff027e24 */ /* 0x000fe2000f8e00ff */
[----:B------:R-:W-:Y:S06]  /*7120*/  @P3 BRA `(.L_x_7054) ;  /* 0x0000000000343947 */ /* 0x000fec0003800000 */
[----:B------:R-:W-:Y:S05]  /*7130*/  @!P0 BRA `(.L_x_7055) ;  /* 0x0000000000048947 */ /* 0x000fea0003800000 */
[----:B------:R-:W-:Y:S01]  /*7140*/  BPT.TRAP 0x1 ;  /* 0x000000040000795c */ /* 0x000fe20000300000 */
.L_x_7055:
[----:B------:R-:W0:Y:S01]  /*7150*/  S2UR UR10, SR_CgaCtaId ;  /* 0x00000000000a79c3 */ /* 0x000e220000008800 */
[----:B------:R-:W-:Y:S01]  /*7160*/  UMOV UR6, 0x400 ;  /* 0x0000040000067882 */ /* 0x000fe20000000000 */
[----:B------:R-:W-:Y:S01]  /*7170*/  SHF.L.U32 R21, R16, 0x1f, RZ ;  /* 0x0000001f10157819 */ /* 0x000fe200000006ff */
[----:B0-----:R-:W-:-:S06]  /*7180*/  ULEA UR6, UR10, UR6, 0x18 ;  /* 0x000000060a067291 */ /* 0x001fcc000f8ec03f */
[----:B------:R-:W-:-:S04]  /*7190*/  LEA R0, R2, UR6, 0x3 ;  /* 0x0000000602007c11 */ /* 0x000fc8000f8e18ff */
[----:B------:R0:W1:Y:S01]  /*71a0*/  SYNCS.PHASECHK.TRANS64.TRYWAIT P2, [R0+URZ+0x34830], R21 ;  /* 0x03483015000075a7 */ /* 0x000062000804017f */
[----:B------:R-:W-:Y:S05]  /*71b0*/  @!P0 BRA `(.L_x_7056) ;  /* 0x0000000000048947 */ /* 0x000fea0003800000 */
[----:B------:R-:W-:Y:S01]  /*71c0*/  BPT.TRAP 0x1 ;  /* 0x000000040000795c */ /* 0x000fe20000300000 */
.L_x_7056:
[----:B-1----:R-:W-:Y:S05]  /*71d0*/  @P2 BRA `(.L_x_7054) ;  /* 0x0000000000082947 */ /* 0x002fea0003800000 */
[----:B------:R-:W1:Y:S02]  /*71e0*/  SYNCS.PHASECHK.TRANS64.TRYWAIT P2, [R0+URZ+0x34830], R21 ;  /* 0x03483015000075a7 */ /* 0x000e64000804017f */
[----:B-1----:R-:W-:Y:S05]  /*71f0*/  @!P2 BRA `(.L_x_7057) ;  /* 0x000000e00014a947 */ /* 0x002fea0003800000 */
.L_x_7054:
[----:B------:R-:W2:Y:S01]  /*7200*/  S2R R20, SR_TID.X ;  /* 0x0000000000147919 */ /* 0x000ea20000002100 */
[----:B01----:R-:W-:Y:S01]  /*7210*/  IMAD R0, R2, 0xb00, R3 ;  /* 0x00000b0002007824 */ /* 0x003fe200078e0203 */
        /* <DEDUP_REMOVED lines=8> */
[----:B------:R-:W-:Y:S01]  /*72a0*/  R2UR UR18, R6 ;  /* 0x00000000061272ca */ /* 0x000fe200000e0000 */
[----:B------:R-:W-:Y:S01]  /*72b0*/  UMOV UR59, 0x40000040 ;  /* 0x40000040003b7882 */ /* 0x000fe20000000000 */
[----:B------:R-:W-:Y:S01]  /*72c0*/  R2UR UR19, R7 ;  /* 0x00000000071372ca */ /* 0x000fe200000e0000 */
[----:B------:R-:W-:Y:S01]  /*72d0*/  UMOV UR47, 0x40000040 ;  /* 0x40000040002f7882 */ /* 0x000fe20000000000 */
[----:B------:R-:W-:Y:S01]  /*72e0*/  UMOV UR51, 0x40000040 ;  /* 0x4000004000337882 */ /* 0x000fe20000000000 */
[----:B------:R-:W-:Y:S01]  /*72f0*/  UMOV UR40, UR10 ;  /* 0x0000000a00287c82 */ /* 0x000fe20008000000 */
[----:B------:R-:W-:Y:S01]  /*7300*/  UMOV UR36, UR10 ;  /* 0x0000000a00247c82 */ /* 0x000fe20008000000 */
[----:B------:R-:W-:Y:S01]  /*7310*/  UMOV UR41, UR11 ;  /* 0x0000000b00297c82 */ /* 0x000fe20008000000 */
[----:B------:R-:W-:Y:S01]  /*7320*/  UMOV UR37, UR11 ;  /* 0x0000000b00257c82 */ /* 0x000fe20008000000 */
[----:B------:R-:W-:Y:S01]  /*7330*/  UMOV UR42, UR6 ;  /* 0x00000006002a7c82 */ /* 0x000fe20008000000 */
[----:B------:R-:W-:Y:S01]  /*7340*/  UIADD3 UR38, UR6, 0x80, URZ ;  /* 0x0000008006267890 */ /* 0x000fe2000fffe03f */
[----:B------:R-:W-:Y:S01]  /*7350*/  R2UR UR14, R4 ;  /* 0x00000000040e72ca */ /* 0x000fe200000e0000 */
[----:B------:R-:W-:Y:S01]  /*7360*/  UIADD3 UR26, UR6, 0x100, URZ ;  /* 0x00000100061a7890 */ /* 0x000fe2000fffe03f */
[----:B------:R-:W-:Y:S01]  /*7370*/  R2UR UR15, R5 ;  /* 0x00000000050f72ca */ /* 0x000fe200000e0000 */
        /* <DEDUP_REMOVED lines=10> */
[----:B------:R-:W-:Y:S01]  /*7420*/  VIADD R0, R20, 0x8 ;  /* 0x0000000814007836 */ /* 0x000fe20000000000 */
        /* <DEDUP_REMOVED lines=579> */
.L_x_7059:
[----:B------:R-:W0:Y:S01]  /*9860*/  S2UR UR10, SR_CgaCtaId ;  /* 0x00000000000a79c3 */ /* 0x000e220000008800 */
[----:B------:R-:W-:Y:S01]  /*9870*/  UMOV UR6, 0x400 ;  /* 0x0000040000067882 */ /* 0x000fe20000000000 */
[----:B------:R-:W-:Y:S01]  /*9880*/  SHF.L.U32 R0, R15, 0x1f, RZ ;  /* 0x0000001f0f007819 */ /* 0x000fe200000006ff */
[----:B0-----:R-:W-:-:S04]  /*9890*/  ULEA UR6, UR10, UR6, 0x18 ;  /* 0x000000060a067291 */ /* 0x001fc8000f8ec03f */
[----:B------:R-:W-:-:S09]  /*98a0*/  ULEA UR6, UR60, UR6, 0x3 ;  /* 0x000000063c067291 */ /* 0x000fd2000f8e183f */
[----:B------:R0:W1:Y:S01]  /*98b0*/  SYNCS.PHASECHK.TRANS64.TRYWAIT P2, [UR6+0x34850], R0 ;  /* 0x03485000ff0075a7 */ /* 0x0000620008040146 */
[----:B------:R-:W-:Y:S05]  /*98c0*/  @!P0 BRA `(.L_x_7060) ;  /* 0x0000000000048947 */ /* 0x000fea0003800000 */
[----:B------:R-:W-:Y:S01]  /*98d0*/  BPT.TRAP 0x1 ;  /* 0x000000040000795c */ /* 0x000fe20000300000 */
.L_x_7060:
[----:B-1----:R-:W-:Y:S05]  /*98e0*/  @P2 BRA `(.L_x_7058) ;  /* 0x0000000000082947 */ /* 0x002fea0003800000 */
[----:B------:R-:W1:Y:S02]  /*98f0*/  SYNCS.PHASECHK.TRANS64.TRYWAIT P2, [UR6+0x34850], R0 ;  /* 0x03485000ff0075a7 */ /* 0x000e640008040146 */
[----:B-1----:R-:W-:Y:S05]  /*9900*/  @!P2 BRA `(.L_x_7061) ;  /* 0x000000b80064a947 */ /* 0x002fea0003800000 */
.L_x_7058:
[----:B------:R-:W2:Y:S01]  /*9910*/  S2UR UR10, SR_CgaCtaId ;  /* 0x00000000000a79c3 */ /* 0x000ea20000008800 */
[----:B------:R-:W-:Y:S01]  /*9920*/  UMOV UR6, 0x400 ;  /* 0x0000040000067882 */ /* 0x000fe20000000000 */
[----:B------:R-:W-:Y:S01]  /*9930*/  WARPGROUP.ARRIVE ;  /* 0x00000000000079c5 */ /* 0x000fe20000000000 */
[----:B------:R-:W-:Y:S01]  /*9940*/  UMOV UR11, 0x40000040 ;  /* 0x40000040000b7882 */ /* 0x000fe20000000000 */
[----:B-1----:R-:W-:Y:S01]  /*9950*/  FMUL.FTZ R15, R168, UR7 ;  /* 0x00000007a80f7c20 */ /* 0x002fe20008410000 */
        /* <DEDUP_REMOVED lines=19> */
[----:B--2---:R-:W-:Y:S01]  /*9a90*/  ULEA UR6, UR10, UR6, 0x18 ;  /* 0x000000060a067291 */ /* 0x004fe2000f8ec03f */
[----:B------:R-:W-:Y:S01]  /*9aa0*/  FMUL.FTZ R149, R149, UR7 ;  /* 0x0000000795957c20 */ /* 0x000fe20008410000 */
[----:B------:R-:W2:Y:S01]  /*9ab0*/  MUFU.TANH R169, R169 ;  /* 0x000000a900a97308 */ /* 0x000ea20000002400 */
[----:B-1----:R-:W-:Y:S01]  /*9ac0*/  FMNMX.FTZ R173, R15, R12, !PT ;  /* 0x0000000c0fad7209 */ /* 0x002fe20007810000 */
[----:B------:R-:W-:Y:S01]  /*9ad0*/  FMUL.FTZ R136, R136, UR7 ;  /* 0x0000000788887c20 */ /* 0x000fe20008410000 */
[----:B------:R-:W-:Y:S01]  /*9ae0*/  FMUL.FTZ R137, R137, UR7 ;  /* 0x0000000789897c20 */ /* 0x000fe20008410000 */
[----:B0-----:R-:W-:Y:S01]  /*9af0*/  MOV R0, UR6 ;  /* 0x0000000600007c02 */ /* 0x001fe20008000f00 */
[----:B------:R-:W-:Y:S01]  /*9b00*/  FMUL.FTZ R140, R140, UR7 ;  /* 0x000000078c8c7c20 */ /* 0x000fe20008410000 */
[----:B------:R-:W-:Y:S01]  /*9b10*/  FMUL.FTZ R172, R175, UR7 ;  /* 0x00000007afac7c20 */ /* 0x000fe20008410000 */
[----:B------:R-:W-:Y:S01]  /*9b20*/  FMUL.FTZ R141, R141, UR7 ;  /* 0x000000078d8d7c20 */ /* 0x000fe20008410000 */
[----:B------:R-:W-:Y:S01]  /*9b30*/  R2UR UR6, R0 ;  /* 0x00000000000672ca */ /* 0x000fe200000e0000 */
[----:B------:R-:W0:Y:S01]  /*9b40*/  MUFU.TANH R170, R170 ;  /* 0x000000aa00aa7308 */ /* 0x000e220000002400 */
[----:B---3--:R-:W-:Y:S01]  /*9b50*/  FMNMX.FTZ R174, R20, R173, !PT ;  /* 0x000000ad14ae7209 */ /* 0x008fe20007810000 */
        /* <DEDUP_REMOVED lines=10> */
[----:B------:R-:W-:Y:S01]  /*9c00*/  UIADD3 UR6, UR6, 0x400, URZ ;  /* 0x0000040006067890 */ /* 0x000fe2000fffe03f */
[----:B------:R-:W-:Y:S01]  /*9c10*/  FMUL.FTZ R112, R112, UR7 ;  /* 0x0000000770707c20 */ /* 0x000fe20008410000 */
[----:B------:R-:W-:Y:S01]  /*9c20*/  FMUL.FTZ R113, R113, UR7 ;  /* 0x0000000771717c20 */ /* 0x000fe20008410000 */
[----:B------:R-:W-:Y:S01]  /*9c30*/  FMUL.FTZ R116, R116, UR7 ;  /* 0x0000000774747c20 */ /* 0x000fe20008410000 */
[----:B------:R-:W-:Y:S01]  /*9c40*/  USHF.R.U32.HI UR6, URZ, 0x4, UR6 ;  /* 0x000000043f067899 */ /* 0x000fe20008011606 */
[----:B------:R-:W2:Y:S01]  /*9c50*/  MUFU.TANH R161, R161 ;  /* 0x000000a100a17308 */ /* 0x000ea20000002400 */
[----:B0-----:R-:W-:Y:S01]  /*9c60*/  FMNMX.FTZ R173, R170, R173, !PT ;  /* 0x000000adaaad7209 */ /* 0x001fe20007810000 */
[----:B------:R-:W-:Y:S01]  /*9c70*/  FMUL.FTZ R117, R117, UR7 ;  /* 0x0000000775757c20 */ /* 0x000fe20008410000 */
[----:B------:R-:W-:Y:S01]  /*9c80*/  ULOP3.LUT UR6, UR6, 0x3fff, URZ, 0xc0, !UPT ;  /* 0x00003fff06067892 */ /* 0x000fe2000f8ec03f */
[----:B------:R-:W-:Y:S01]  /*9c90*/  FMUL.FTZ R105, R105, UR7 ;  /* 0x0000000769697c20 */ /* 0x000fe20008410000 */
[----:B------:R-:W-:Y:S01]  /*9ca0*/  FMUL.FTZ R109, R109, UR7 ;  /* 0x000000076d6d7c20 */ /* 0x000fe20008410000 */
[----:B------:R-:W-:Y:S01]  /*9cb0*/  FMUL.FTZ R97, R97, UR7 ;  /* 0x0000000761617c20 */ /* 0x000fe20008410000 */
[----:B------:R-:W-:Y:S01]  /*9cc0*/  ULOP3.LUT UR6, UR6, 0x5800000, URZ, 0xfc, !UPT ;  /* 0x0580000006067892 */ /* 0x000fe2000f8efc3f */
[----:B------:R-:W0:Y:S01]  /*9cd0*/  MUFU.TANH R164, R164 ;  /* 0x000000a400a47308 */ /* 0x000e220000002400 */
[----:B-1----:R-:W-:Y:S01]  /*9ce0*/  FMNMX.FTZ R174, R160, R173, !PT ;  /* 0x000000ada0ae7209 */ /* 0x002fe20007810000 */
[----:B------:R-:W-:Y:S01]  /*9cf0*/  FMUL.FTZ R101, R101, UR7 ;  /* 0x0000000765657c20 */ /* 0x000fe20008410000 */
[----:B------:R-:W-:Y:S01]  /*9d00*/  UIMAD UR6, UR60, 0xb00, UR6 ;  /* 0x00000b003c0678a4 */ /* 0x000fe2000f8e0206 */
[----:B------:R-:W-:Y:S01]  /*9d10*/  FMUL.FTZ R93, R93, UR7 ;  /* 0x000000075d5d7c20 */ /* 0x000fe20008410000 */
[----:B------:R-:W-:Y:S01]  /*9d20*/  FMUL.FTZ R162, R162, UR7 ;  /* 0x00000007a2a27c20 */ /* 0x000fe20008410000 */
[----:B------:R-:W-:Y:S01]  /*9d30*/  FMUL.FTZ R163, R163, UR7 ;  /* 0x00000007a3a37c20 */ /* 0x000fe20008410000 */
[----:B------:R-:W-:Y:S01]  /*9d40*/  FMUL.FTZ R166, R166, UR7 ;  /* 0x00000007a6a67c20 */ /* 0x000fe20008410000 */
[----:B------:R-:W1:Y:S01]  /*9d50*/  MUFU.TANH R165, R165 ;  /* 0x000000a500a57308 */ /* 0x000e620000002400 */
[----:B--2---:R-:W-:Y:S01]  /*9d60*/  FMNMX.FTZ R173, R161, R174, !PT ;  /* 0x000000aea1ad7209 */ /* 0x004fe20007810000 */
[----:B------:R-:W-:Y:S01]  /*9d70*/  UMOV UR10, UR6 ;  /* 0x00000006000a7c82 */ /* 0x000fe20008000000 */
[----:B------:R-:W-:Y:S01]  /*9d80*/  FMUL.FTZ R167, R167, UR7 ;  /* 0x00000007a7a77c20 */ /* 0x000fe20008410000 */
[----:B------:R-:W-:Y:S01]  /*9d90*/  HGMMA.64x128x16.F32.BF16 R24, R176, gdesc[UR8].tnspB, R24, gsb0 ;  /* 0x41e00008b0187df0 */ /* 0x000fe20008001818 */
[----:B------:R-:W-:Y:S01]  /*9da0*/  UIADD3 UR10, UR6, 0x80, URZ ;  /* 0x00000080060a7890 */ /* 0x000fe2000fffe03f */
[----:B------:R-:W-:Y:S01]  /*9db0*/  FMUL.FTZ R154, R154, UR7 ;  /* 0x000000079a9a7c20 */ /* 0x000fe20008410000 */
[----:B------:R-:W-:Y:S01]  /*9dc0*/  UMOV UR11, 0x40000040 ;  /* 0x40000040000b7882 */ /* 0x000fe20000000000 */
        /* <DEDUP_REMOVED lines=38> */
[----:B------:R-:W1:Y:S01]  /*a030*/  S2R R234, SR_TID.X ;  /* 0x0000000000ea7919 */ /* 0x000e620000002100 */
[C---:B------:R-:W-:Y:S01]  /*a040*/  ISETP.GT.AND P2, PT, R14.reuse, RZ, PT ;  /* 0x000000ff0e00720c */ /* 0x040fe20003f44270 */
[----:B------:R-:W3:Y:S01]  /*a050*/  MUFU.TANH R145, R145 ;  /* 0x0000009100917308 */ /* 0x000ee20000002400 */
[----:B--2---:R-:W-:Y:S01]  /*a060*/  FMNMX.FTZ R173, R157, R174, !PT ;  /* 0x000000ae9dad7209 */ /* 0x004fe20007810000 */
[----:B------:R-:W-:-:S06]  /*a070*/  VIADD R14, R14, 0xffffffff ;  /* 0xffffffff0e0e7836 */ /* 0x000fcc0000000000 */
        /* <DEDUP_REMOVED lines=13> */
[----:B------:R-:W5:Y:S08]  /*a150*/  MUFU.TANH R129, R129 ;  /* 0x0000008100817308 */ /* 0x000f700000002400 */
[----:B------:R-:W5:Y:S08]  /*a160*/  MUFU.TANH R132, R132 ;  /* 0x0000008400847308 */ /* 0x000f700000002400 */
[----:B------:R-:W5:Y:S08]  /*a170*/  MUFU.TANH R133, R133 ;  /* 0x0000008500857308 */ /* 0x000f700000002400 */
[----:B------:R-:W5:Y:S08]  /*a180*/  MUFU.TANH R120, R120 ;  /* 0x0000007800787308 */ /* 0x000f700000002400 */
[----:B------:R-:W5:Y:S01]  /*a190*/  MUFU.TANH R121, R121 ;  /* 0x0000007900797308 */ /* 0x000f620000002400 */
[----:B------:R-:W-:-:S02]  /*a1a0*/  WARPGROUP.DEPBAR.LE gsb0, 0x0 ;  /* 0x00008000000079c5 */ /* 0x000fc40000010000 */
[----:B------:R-:W-:Y:S01]  /*a1b0*/  WARPGROUP.ARRIVE ;  /* 0x00000000000079c5 */ /* 0x000fe20000000000 */
[----:B0-----:R-:W-:-:S04]  /*a1c0*/  FMNMX.FTZ R177, R149, R118, !PT ;  /* 0x0000007695b17209 */ /* 0x001fc80007810000 */
[----:B------:R-:W0:Y:S01]  /*a1d0*/  MUFU.TANH R124, R124 ;  /* 0x0000007c007c7308 */ /* 0x000e220000002400 */
[----:B---3--:R-:W-:Y:S01]  /*a1e0*/  FMNMX.FTZ R104, R136, R177, !PT ;  /* 0x000000b188687209 */ /* 0x008fe20007810000 */
[----:B------:R-:W-:Y:S01]  /*a1f0*/  HGMMA.64x128x16.F32.BF16 R24, R180, gdesc[UR8].tnspB, R24, gsb0 ;  /* 0x41e00008b4187df0 */ /* 0x000fe20008001818 */
[----:B------:R-:W-:Y:S01]  /*a200*/  UIADD3 UR10, UR6, 0x100, URZ ;  /* 0x00000100060a7890 */ /* 0x000fe2000fffe03f */
[----:B------:R-:W-:Y:S01]  /*a210*/  UMOV UR11, 0x40000040 ;  /* 0x40000040000b7882 */ /* 0x000fe20000000000 */
[----:B-1----:R-:W-:-:S03]  /*a220*/  FMNMX.FTZ R177, R137, R104, !PT ;  /* 0x0000006889b17209 */ /* 0x002fc60007810000 */
[----:B------:R-:W1:Y:S01]  /*a230*/  MUFU.TANH R125, R125 ;  /* 0x0000007d007d7308 */ /* 0x000e620000002400 */
[----:B--2---:R-:W-:Y:S01]  /*a240*/  FMNMX.FTZ R104, R140, R177, !PT ;  /* 0x000000b18c687209 */ /* 0x004fe20007810000 */
[----:B------:R-:W-:-:S03]  /*a250*/  FMUL.FTZ R177, R108, UR7 ;  /* 0x000000076cb17c20 */ /* 0x000fc60008410000 */
[----:B----4-:R-:W-:-:S03]  /*a260*/  FMNMX.FTZ R179, R141, R104, !PT ;  /* 0x000000688db37209 */ /* 0x010fc60007810000 */
[----:B------:R-:W2:Y:S01]  /*a270*/  MUFU.TANH R112, R112 ;  /* 0x0000007000707308 */ /* 0x000ea20000002400 */
[----:B-----5:R-:W-:-:S04]  /*a280*/  FMNMX.FTZ R104, R128, R179, !PT ;  /* 0x000000b380687209 */ /* 0x020fc80007810000 */
[----:B------:R-:W-:-:S03]  /*a290*/  FMNMX.FTZ R179, R129, R104, !PT ;  /* 0x0000006881b37209 */ /* 0x000fc60007810000 */
[----:B------:R-:W3:Y:S01]  /*a2a0*/  MUFU.TANH R113, R113 ;  /* 0x0000007100717308 */ /* 0x000ee20000002400 */
[----:B------:R-:W-:Y:S01]  /*a2b0*/  FMNMX.FTZ R104, R132, R179, !PT ;  /* 0x000000b384687209 */ /* 0x000fe20007810000 */
[----:B------:R-:W-:-:S06]  /*a2c0*/  FMUL.FTZ R179, R96, UR7 ;  /* 0x0000000760b37c20 */ /* 0x000fcc0008410000 */
        /* <DEDUP_REMOVED lines=16> */
[----:B------:R-:W-:-:S04]  /*a3d0*/  FMNMX.FTZ R181, R133, R104, !PT ;  /* 0x0000006885b57209 */ /* 0x000fc80007810000 */
[----:B------:R-:W-:Y:S01]  /*a3e0*/  MUFU.TANH R162, R162 ;  /* 0x000000a200a27308 */ /* 0x000fe20000002400 */
[----:B------:R-:W-:Y:S01]  /*a3f0*/  FMNMX.FTZ R96, R120, R181, !PT ;  /* 0x000000b578607209 */ /* 0x000fe20007810000 */
[----:B------:R-:W-:Y:S01]  /*a400*/  HGMMA.64x128x16.F32.BF16 R24, R184, gdesc[UR8].tnspB, R24, gsb0 ;  /* 0x41e00008b8187df0 */ /* 0x000fe20008001818 */
[----:B------:R-:W-:Y:S01]  /*a410*/  UIADD3 UR10, UR6, 0x180, URZ ;  /* 0x00000180060a7890 */ /* 0x000fe2000fffe03f */
[----:B------:R-:W-:Y:S01]  /*a420*/  UMOV UR11, 0x40000040 ;  /* 0x40000040000b7882 */ /* 0x000fe20000000000 */
[----:B------:R-:W-:-:S03]  /*a430*/  FMNMX.FTZ R181, R121, R96, !PT ;  /* 0x0000006079b57209 */ /* 0x000fc60007810000 */
[----:B------:R-:W-:Y:S01]  /*a440*/  MUFU.TANH R163, R163 ;  /* 0x000000a300a37308 */ /* 0x000fe20000002400 */
[----:B0-----:R-:W-:Y:S01]  /*a450*/  FMNMX.FTZ R96, R124, R181, !PT ;  /* 0x000000b57c607209 */ /* 0x001fe20007810000 */
[----:B------:R-:W-:-:S03]  /*a460*/  FMUL.FTZ R181, R100, UR7 ;  /* 0x0000000764b57c20 */ /* 0x000fc60008410000 */
[----:B-1----:R-:W-:-:S03]  /*a470*/  FMNMX.FTZ R183, R125, R96, !PT ;  /* 0x000000607db77209 */ /* 0x002fc60007810000 */
[----:B------:R-:W-:Y:S01]  /*a480*/  MUFU.TANH R166, R166 ;  /* 0x000000a600a67308 */ /* 0x000fe20000002400 */
[----:B--2---:R-:W-:-:S04]  /*a490*/  FMNMX.FTZ R96, R112, R183, !PT ;  /* 0x000000b770607209 */ /* 0x004fc80007810000 */
[----:B---3--:R-:W-:-:S03]  /*a4a0*/  FMNMX.FTZ R183, R113, R96, !PT ;  /* 0x0000006071b77209 */ /* 0x008fc60007810000 */
[----:B------:R-:W0:Y:S01]  /*a4b0*/  MUFU.TANH R181, R181 ;  /* 0x000000b500b57308 */ /* 0x000e220000002400 */
[----:B----4-:R-:W-:Y:S01]  /*a4c0*/  FMNMX.FTZ R96, R116, R183, !PT ;  /* 0x000000b774607209 */ /* 0x010fe20007810000 */
[----:B------:R-:W-:Y:S02]  /*a4d0*/  FMUL.FTZ R183, R88, UR7 ;  /* 0x0000000758b77c20 */ /* 0x000fe40008410000 */
[----:B------:R-:W1:Y:S01]  /*a4e0*/  LDC R88, c[0x0][0x988] ;  /* 0x00026200ff587b82 */ /* 0x000e620000000800 */
[----:B-----5:R-:W-:-:S03]  /*a4f0*/  FMNMX.FTZ R96, R117, R96, !PT ;  /* 0x0000006075607209 */ /* 0x020fc60007810000 */
        /* <DEDUP_REMOVED lines=51> */
[----:B------:R-:W-:-:S04]  /*a830*/  FADD.FTZ R235, -R89, R12 ;  /* 0x0000000c59eb7221 */ /* 0x000fc80000010100 */
[-C--:B-1----:R-:W-:Y:S01]  /*a840*/  FMUL.FTZ R12, R235, R88.reuse ;  /* 0x00000058eb0c7220 */ /* 0x082fe20000410000 */
[-C--:B------:R-:W-:Y:S02]  /*a850*/  FMUL.FTZ R235, R89, R88.reuse ;  /* 0x0000005859eb7220 */ /* 0x080fe40000410000 */
[----:B------:R-:W-:Y:S02]  /*a860*/  MUFU.TANH R107, R107 ;  /* 0x0000006b006b7308 */ /* 0x000fe40000002400 */
[-CC-:B------:R-:W-:Y:S01]  /*a870*/  FFMA.FTZ R176, R20, R88.reuse, -R235.reuse ;  /* 0x0000005814b07223 */ /* 0x180fe200000108eb */
[----:B------:R-:W-:Y:S01]  /*a880*/  FMNMX.FTZ R20, R168, R13, !PT ;  /* 0x0000000da8147209 */ /* 0x000fe20007810000 */
[-CC-:B------:R-:W-:Y:S01]  /*a890*/  FFMA.FTZ R178, R169, R88.reuse, -R235.reuse ;  /* 0x00000058a9b27223 */ /* 0x180fe200000108eb */
[-CC-:B------:R-:W-:Y:S01]  /*a8a0*/  FFMA.FTZ R15, R15, R88.reuse, -R235.reuse ;  /* 0x000000580f0f7223 */ /* 0x180fe200000108eb */
[--C-:B------:R-:W-:Y:S01]  /*a8b0*/  FFMA.FTZ R169, R170, R88, -R235.reuse ;  /* 0x00000058aaa97223 */ /* 0x100fe200000108eb */
[----:B------:R-:W-:Y:S01]  /*a8c0*/  FMNMX.FTZ R20, R21, R20, !PT ;  /* 0x0000001415147209 */ /* 0x000fe20007810000 */
        /* <DEDUP_REMOVED lines=20> */
[----:B------:R-:W-:-:S04]  /*aa10*/  FFMA.FTZ R187, R187, R88, -R235 ;  /* 0x00000058bbbb7223 */ /* 0x000fc800000108eb */
        /* <DEDUP_REMOVED lines=19> */
[C---:B-1----:R-:W-:Y:S01]  /*ab50*/  FADD.FTZ R11, R176.reuse, R11 ;  /* 0x0000000bb00b7221 */ /* 0x042fe20000010000 */
        /* <DEDUP_REMOVED lines=36> */
[-CC-:B------:R-:W-:Y:S01]  /*ada0*/  FFMA.FTZ R90, R157, R88.reuse, -R235.reuse ;  /* 0x000000589d5a7223 */ /* 0x180fe200000108eb */
[----:B------:R-:W-:Y:S01]  /*adb0*/  FMUL.FTZ R199, R94, UR7 ;  /* 0x000000075ec77c20 */ /* 0x000fe20008410000 */
[-CC-:B------:R-:W-:Y:S01]  /*adc0*/  FFMA.FTZ R196, R128, R88.reuse, -R235.reuse ;  /* 0x0000005880c47223 */ /* 0x180fe200000108eb */
[----:B------:R-:W-:Y:S01]  /*add0*/  FFMA.FTZ R198, R132, R88, -R235 ;  /* 0x0000005884c67223 */ /* 0x000fe200000108eb */
[----:B------:R-:W-:Y:S01]  /*ade0*/  HGMMA.64x128x16.F32.BF16 R24, R200, gdesc[UR8].tnspB, R24, gsb0 ;  /* 0x41e00008c8187df0 */ /* 0x000fe20008001818 */
[----:B------:R-:W-:Y:S01]  /*adf0*/  UIADD3 UR10, UR6, 0x380, URZ ;  /* 0x00000380060a7890 */ /* 0x000fe2000fffe03f */
[----:B------:R-:W2:Y:S01]  /*ae00*/  MUFU.TANH R197, R197 ;  /* 0x000000c500c57308 */ /* 0x000ea20000002400 */
[----:B------:R-:W-:-:S07]  /*ae10*/  UMOV UR11, 0x40000040 ;  /* 0x40000040000b7882 */ /* 0x000fce0000000000 */
[----:B------:R-:W3:Y:S08]  /*ae20*/  MUFU.TANH R199, R199 ;  /* 0x000000c700c77308 */ /* 0x000ef00000002400 */
[----:B------:R-:W-:Y:S08]  /*ae30*/  MUFU.EX2 R196, R196 ;  /* 0x000000c400c47308 */ /* 0x000ff00000000800 */
[----:B------:R-:W-:Y:S01]  /*ae40*/  MUFU.EX2 R198, R198 ;  /* 0x000000c600c67308 */ /* 0x000fe20000000800 */
[----:B------:R-:W-:-:S02]  /*ae50*/  WARPGROUP.DEPBAR.LE gsb0, 0x0 ;  /* 0x00008000000079c5 */ /* 0x000fc40000010000 */
        /* <DEDUP_REMOVED lines=10> */
[----:B------:R4:W-:Y:S01]  /*af00*/  MUFU.EX2 R153, R90 ;  /* 0x0000005a00997308 */ /* 0x0009e20000000800 */
[----:B------:R-:W-:Y:S01]  /*af10*/  FFMA.FTZ R202, R124, R88, -R235 ;  /* 0x000000587cca7223 */ /* 0x000fe200000108eb */
[----:B------:R-:W-:Y:S01]  /*af20*/  FMNMX.FTZ R20, R162, R157, !PT ;  /* 0x0000009da2147209 */ /* 0x000fe20007810000 */
[----:B------:R-:W-:Y:S01]  /*af30*/  @!P1 IMAD R120, R2, 0x8, R0 ;  /* 0x0000000802789824 */ /* 0x000fe200078e0200 */
[----:B------:R-:W-:-:S02]  /*af40*/  IADD3 R124, -R234, 0xb, RZ ;  /* 0x0000000bea7c7810 */ /* 0x000fc40007ffe1ff */
[----:B------:R-:W-:Y:S01]  /*af50*/  FMNMX.FTZ R157, R163, R20, !PT ;  /* 0x00000014a39d7209 */ /* 0x000fe20007810000 */
[----:B------:R-:W-:Y:S01]  /*af60*/  @!P1 VIADD R120, R120, 0x34840 ;  /* 0x0003484078789836 */ /* 0x000fe20000000000 */
[----:B------:R-:W-:Y:S02]  /*af70*/  MUFU.EX2 R201, R201 ;  /* 0x000000c900c97308 */ /* 0x000fe40000000800 */
[----:B------:R-:W-:Y:S02]  /*af80*/  FMNMX.FTZ R20, R166, R157, !PT ;  /* 0x0000009da6147209 */ /* 0x000fe40007810000 */
[----:B------:R-:W-:Y:S02]  /*af90*/  @!P1 PRMT R128, RZ, 0x654, R120 ;  /* 0x00000654ff809816 */ /* 0x000fe40000000078 */
        /* <DEDUP_REMOVED lines=37> */
[----:B0-----:R-:W-:-:S04]  /*b1f0*/  FMNMX.FTZ R20, R193, R20, !PT ;  /* 0x00000014c1147209 */ /* 0x001fc80007810000 */
[----:B------:R-:W-:Y:S01]  /*b200*/  FMNMX.FTZ R20, R99, R20, !PT ;  /* 0x0000001463147209 */ /* 0x000fe20007810000 */
[----:B------:R-:W-:Y:S02]  /*b210*/  WARPGROUP.DEPBAR.LE gsb0, 0x0 ;  /* 0x00008000000079c5 */ /* 0x000fe40000010000 */
[----:B------:R-:W-:Y:S01]  /*b220*/  WARPGROUP.ARRIVE ;  /* 0x00000000000079c5 */ /* 0x000fe20000000000 */
[----:B-1----:R-:W-:Y:S01]  /*b230*/  FMNMX.FTZ R20, R195, R20, !PT ;  /* 0x00000014c3147209 */ /* 0x002fe20007810000 */
[-CC-:B------:R-:W-:Y:S01]  /*b240*/  FFMA.FTZ R204, R112, R88.reuse, -R235.reuse ;  /* 0x0000005870cc7223 */ /* 0x180fe200000108eb */
[----:B------:R-:W-:Y:S02]  /*b250*/  FFMA.FTZ R206, R116, R88, -R235 ;  /* 0x0000005874ce7223 */ /* 0x000fe400000108eb */
[----:B------:R-:W-:Y:S01]  /*b260*/  FMNMX.FTZ R20, R103, R20, !PT ;  /* 0x0000001467147209 */ /* 0x000fe20007810000 */
[----:B------:R-:W-:Y:S01]  /*b270*/  HGMMA.64x128x16.F32.BF16 R24, R208, gdesc[UR8].tnspB, R24, gsb0 ;  /* 0x41e00008d0187df0 */ /* 0x000fe20008001818 */
[----:B------:R-:W-:Y:S01]  /*b280*/  UIADD3 UR10, UR6, 0x480, URZ ;  /* 0x00000480060a7890 */ /* 0x000fe2000fffe03f */
[----:B------:R-:W-:Y:S01]  /*b290*/  MUFU.EX2 R204, R204 ;  /* 0x000000cc00cc7308 */ /* 0x000fe20000000800 */
[----:B------:R-:W-:Y:S01]  /*b2a0*/  UMOV UR11, 0x40000040 ;  /* 0x40000040000b7882 */ /* 0x000fe20000000000 */
[----:B------:R-:W-:Y:S01]  /*b2b0*/  UIADD3 UR6, UR6, 0x500, URZ ;  /* 0x0000050006067890 */ /* 0x000fe2000fffe03f */
[----:B--2---:R-:W-:-:S04]  /*b2c0*/  FMNMX.FTZ R20, R197, R20, !PT ;  /* 0x00000014c5147209 */ /* 0x004fc80007810000 */
[----:B------:R-:W-:Y:S01]  /*b2d0*/  FMNMX.FTZ R20, R91, R20, !PT ;  /* 0x000000145b147209 */ /* 0x000fe20007810000 */
[----:B------:R-:W-:Y:S03]  /*b2e0*/  MUFU.EX2 R206, R206 ;  /* 0x000000ce00ce7308 */ /* 0x000fe60000000800 */
[----:B---3--:R-:W-:-:S04]  /*b2f0*/  FMNMX.FTZ R20, R199, R20, !PT ;  /* 0x00000014c7147209 */ /* 0x008fc80007810000 */
[----:B----4-:R-:W-:Y:S01]  /*b300*/  FMNMX.FTZ R90, R95, R20, !PT ;  /* 0x000000145f5a7209 */ /* 0x010fe20007810000 */
        /* <DEDUP_REMOVED lines=19> */
[----:B------:R-:W-:Y:S01]  /*b440*/  FFMA.FTZ R131, R135, R88, -R181 ;  /* 0x0000005887837223 */ /* 0x000fe200000108b5 */
[----:B------:R-:W-:-:S02]  /*b450*/  IMAD.U32 R135, RZ, RZ, UR60 ;  /* 0x0000003cff877e24 */ /* 0x000fc4000f8e00ff */
[-CC-:B------:R-:W-:Y:S01]  /*b460*/  FFMA.FTZ R122, R122, R88.reuse, -R181.reuse ;  /* 0x000000587a7a7223 */ /* 0x180fe200000108b5 */
[-CC-:B------:R-:W-:Y:S01]  /*b470*/  FFMA.FTZ R110, R155, R88.reuse, -R181.reuse ;  /* 0x000000589b6e7223 */ /* 0x180fe200000108b5 */
[-CC-:B0-----:R-:W-:Y:S01]  /*b480*/  FFMA.FTZ R187, R158, R88.reuse, -R181.reuse ;  /* 0x000000589ebb7223 */ /* 0x181fe200000108b5 */
        /* <DEDUP_REMOVED lines=18> */
[----:B------:R-:W-:Y:S01]  /*b5b0*/  FFMA.FTZ R95, R95, R88, -R181 ;  /* 0x000000585f5f7223 */ /* 0x000fe200000108b5 */
[----:B------:R-:W-:-:S05]  /*b5c0*/  R2UR UR60, R2 ;  /* 0x00000000023c72ca */ /* 0x000fca00000e0000 */
        /* <DEDUP_REMOVED lines=9> */
[----:B------:R-:W-:Y:S01]  /*b660*/  FADD.FTZ R93, -R133, R13 ;  /* 0x0000000d855d7221 */ /* 0x000fe20000010100 */
[----:B------:R-:W-:Y:S01]  /*b670*/  HGMMA.64x128x16.F32.BF16 R24, R212, gdesc[UR8].tnspB, R24, gsb0 ;  /* 0x41e00008d4187df0 */ /* 0x000fe20008001818 */
[----:B------:R-:W-:Y:S01]  /*b680*/  UMOV UR10, UR6 ;  /* 0x00000006000a7c82 */ /* 0x000fe20008000000 */
[----:B------:R-:W-:Y:S01]  /*b690*/  UMOV UR11, 0x40000040 ;  /* 0x40000040000b7882 */ /* 0x000fe20000000000 */
[-C--:B------:R-:W-:Y:S01]  /*b6a0*/  FMUL.FTZ R93, R93, R88.reuse ;  /* 0x000000585d5d7220 */ /* 0x080fe20000410000 */
[-CC-:B------:R-:W-:Y:S01]  /*b6b0*/  FFMA.FTZ R177, R21, R88.reuse, -R181.reuse ;  /* 0x0000005815b17223 */ /* 0x180fe200000108b5 */
[-CC-:B------:R-:W-:Y:S01]  /*b6c0*/  FFMA.FTZ R185, R154, R88.reuse, -R181.reuse ;  /* 0x000000589ab97223 */ /* 0x180fe200000108b5 */
[-CC-:B------:R-:W-:Y:S01]  /*b6d0*/  FFMA.FTZ R21, R130, R88.reuse, -R181.reuse ;  /* 0x0000005882157223 */ /* 0x180fe200000108b5 */
[----:B------:R-:W-:Y:S01]  /*b6e0*/  @!P1 IMAD R130, R135, 0x8, R0 ;  /* 0x0000000887829824 */ /* 0x000fe200078e0200 */
[----:B------:R-:W-:Y:S01]  /*b6f0*/  MUFU.EX2 R110, R110 ;  /* 0x0000006e006e7308 */ /* 0x000fe20000000800 */
[-CC-:B------:R-:W-:Y:S01]  /*b700*/  FFMA.FTZ R209, R189, R88.reuse, -R181.reuse ;  /* 0x00000058bdd17223 */ /* 0x180fe200000108b5 */
[----:B------:R-:W-:Y:S01]  /*b710*/  FFMA.FTZ R211, R191, R88, -R181 ;  /* 0x00000058bfd37223 */ /* 0x000fe200000108b5 */
[----:B------:R-:W-:-:S05]  /*b720*/  @!P1 VIADD R130, R130, 0x34860 ;  /* 0x0003486082829836 */ /* 0x000fca0000000000 */
[----:B------:R-:W-:Y:S01]  /*b730*/  MUFU.EX2 R93, R93 ;  /* 0x0000005d005d7308 */ /* 0x000fe20000000800 */
[----:B------:R-:W-:-:S07]  /*b740*/  @!P1 PRMT R130, RZ, 0x654, R130 ;  /* 0x00000654ff829816 */ /* 0x000fce0000000082 */
        /* <DEDUP_REMOVED lines=15> */
[----:B------:R-:W-:Y:S08]  /*b840*/  MUFU.EX2 R116, R116 ;  /* 0x0000007400747308 */ /* 0x000ff00000000800 */
[----:B------:R-:W-:Y:S01]  /*b850*/  MUFU.EX2 R120, R134 ;  /* 0x0000008600787308 */ /* 0x000fe20000000800 */
[----:B------:R-:W-:-:S02]  /*b860*/  WARPGROUP.DEPBAR.LE gsb0, 0x0 ;  /* 0x00008000000079c5 */ /* 0x000fc40000010000 */
[----:B------:R-:W-:-:S05]  /*b870*/  WARPGROUP.ARRIVE ;  /* 0x00000000000079c5 */ /* 0x000fca0000000000 */
[----:B------:R-:W-:Y:S01]  /*b880*/  MUFU.EX2 R131, R131 ;  /* 0x0000008300837308 */ /* 0x000fe20000000800 */
[----:B------:R-:W-:Y:S02]  /*b890*/  F2FP.BF16.F32.PACK_AB R212, R97, R20 ;  /* 0x0000001461d4723e */ /* 0x000fe400000010ff */
[----:B------:R-:W-:Y:S01]  /*b8a0*/  F2FP.BF16.F32.PACK_AB R214, R101, R90 ;  /* 0x0000005a65d6723e */ /* 0x000fe200000010ff */
[----:B------:R-:W-:Y:S04]  /*b8b0*/  HGMMA.64x128x16.F32.BF16 R24, R216, gdesc[UR8].tnspB, R24, gsb0 ;  /* 0x41e00008d8187df0 */ /* 0x000fe80008001818 */
        /* <DEDUP_REMOVED lines=12> */
[----:B------:R1:W-:Y:S06]  /*b980*/  BAR.ARV R124, 0x100 ;  /* 0x0004007c0000751d */ /* 0x0003ec0000002000 */
[----:B------:R2:W-:Y:S01]  /*b990*/  @!P1 SYNCS.ARRIVE.TRANS64.RED.A1T0 RZ, [R128+URZ], RZ ;  /* 0x000000ff80ff99a7 */ /* 0x0005e2000810043f */
[----:B0-----:R-:W-:Y:S01]  /*b9a0*/  F2FP.BF16.F32.PACK_AB R218, R13, R94 ;  /* 0x0000005e0dda723e */ /* 0x001fe200000010ff */
[----:B-1----:R-:W-:Y:S01]  /*b9b0*/  FADD.FTZ R124, R178, R11 ;  /* 0x0000000bb27c7221 */ /* 0x002fe20000010000 */
[----:B------:R-:W-:Y:S01]  /*b9c0*/  FFMA.FTZ R11, R123, R88, -R181 ;  /* 0x000000587b0b7223 */ /* 0x000fe200000108b5 */
[-C--:B------:R-:W-:Y:S01]  /*b9d0*/  FMUL.FTZ R24, R24, R12.reuse ;  /* 0x0000000c18187220 */ /* 0x080fe20000410000 */
[-C--:B------:R-:W-:Y:S01]  /*b9e0*/  FMUL.FTZ R25, R25, R12.reuse ;  /* 0x0000000c19197220 */ /* 0x080fe20000410000 */
[----:B------:R-:W-:Y:S01]  /*b9f0*/  FADD.FTZ R135, R169, R124 ;  /* 0x0000007ca9877221 */ /* 0x000fe20000010000 */
[----:B------:R-:W-:Y:S01]  /*ba00*/  FMUL.FTZ R28, R28, R12 ;  /* 0x0000000c1c1c7220 */ /* 0x000fe20000410000 */
[----:B--2---:R-:W-:Y:S01]  /*ba10*/  FFMA.FTZ R128, R93, R10, R96 ;  /* 0x0000000a5d807223 */ /* 0x004fe20000010060 */
[----:B------:R0:W-:Y:S01]  /*ba20*/  @!P1 SYNCS.ARRIVE.TRANS64.RED.A1T0 RZ, [R130+URZ], RZ ;  /* 0x000000ff82ff99a7 */ /* 0x0001e2000810043f */
[----:B------:R1:W-:Y:S01]  /*ba30*/  MUFU.EX2 R10, R122 ;  /* 0x0000007a000a7308 */ /* 0x0003e20000000800 */
[----:B------:R-:W-:Y:S01]  /*ba40*/  FMUL.FTZ R29, R29, R12 ;  /* 0x0000000c1d1d7220 */ /* 0x000fe20000410000 */
[C---:B------:R-:W-:Y:S01]  /*ba50*/  FADD.FTZ R128, R177.reuse, R128 ;  /* 0x00000080b1807221 */ /* 0x040fe20000010000 */
[----:B------:R-:W-:Y:S01]  /*ba60*/  F2FP.BF16.F32.PACK_AB R177, R177, R96 ;  /* 0x00000060b1b1723e */ /* 0x000fe200000010ff */
[-C--:B------:R-:W-:Y:S01]  /*ba70*/  FMUL.FTZ R32, R32, R12.reuse ;  /* 0x0000000c20207220 */ /* 0x080fe20000410000 */
[----:B------:R-:W-:Y:S01]  /*ba80*/  FMUL.FTZ R33, R33, R12 ;  /* 0x0000000c21217220 */ /* 0x000fe20000410000 */
[----:B------:R-:W-:Y:S01]  /*ba90*/  FADD.FTZ R123, R179, R128 ;  /* 0x00000080b37b7221 */ /* 0x000fe20000010000 */
[----:B------:R-:W-:Y:S01]  /*baa0*/  F2FP.BF16.F32.PACK_AB R179, R98, R179 ;  /* 0x000000b362b3723e */ /* 0x000fe200000010ff */
[----:B------:R-:W2:Y:S01]  /*bab0*/  MUFU.EX2 R11, R11 ;  /* 0x0000000b000b7308 */ /* 0x000ea20000000800 */
[----:B-1----:R-:W-:Y:S01]  /*bac0*/  FADD.FTZ R122, R180, R135 ;  /* 0x00000087b47a7221 */ /* 0x002fe20000010000 */
[----:B------:R-:W-:Y:S01]  /*bad0*/  FADD.FTZ R123, R98, R123 ;  /* 0x0000007b627b7221 */ /* 0x000fe20000010000 */
[----:B------:R-:W-:Y:S01]  /*bae0*/  F2FP.BF16.F32.PACK_AB R180, R201, R180 ;  /* 0x000000b4c9b4723e */ /* 0x000fe200000010ff */
[-C--:B------:R-:W-:Y:S01]  /*baf0*/  FMUL.FTZ R36, R36, R12.reuse ;  /* 0x0000000c24247220 */ /* 0x080fe20000410000 */
[----:B------:R-:W-:Y:S01]  /*bb00*/  FMUL.FTZ R37, R37, R12 ;  /* 0x0000000c25257220 */ /* 0x000fe20000410000 */
[----:B------:R-:W-:Y:S01]  /*bb10*/  FADD.FTZ R124, R108, R123 ;  /* 0x0000007b6c7c7221 */ /* 0x000fe20000010000 */
[----:B------:R-:W-:Y:S01]  /*bb20*/  FADD.FTZ R123, R201, R122 ;  /* 0x0000007ac97b7221 */ /* 0x000fe20000010000 */
[----:B------:R-:W-:Y:S01]  /*bb30*/  FFMA.FTZ R122, R115, R88, -R181 ;  /* 0x00000058737a7223 */ /* 0x000fe200000108b5 */
[-C--:B------:R-:W-:Y:S01]  /*bb40*/  FMUL.FTZ R40, R40, R12.reuse ;  /* 0x0000000c28287220 */ /* 0x080fe20000410000 */
        /* <DEDUP_REMOVED lines=17> */
[----:B------:R-:W-:Y:S01]  /*bc60*/  FFMA.FTZ R115, R193, R88, -R181 ;  /* 0x00000058c1737223 */ /* 0x000fe200000108b5 */
[----:B0-----:R-:W-:Y:S01]  /*bc70*/  FADD.FTZ R130, R186, R107 ;  /* 0x0000006bba827221 */ /* 0x001fe20000010000 */
[----:B------:R-:W0:Y:S01]  /*bc80*/  MUFU.EX2 R122, R122 ;  /* 0x0000007a007a7308 */ /* 0x000e220000000800 */
[----:B------:R-:W-:Y:S01]  /*bc90*/  FADD.FTZ R107, R187, R128 ;  /* 0x00000080bb6b7221 */ /* 0x000fe20000010000 */
[----:B------:R-:W-:Y:S01]  /*bca0*/  F2FP.BF16.F32.PACK_AB R193, R139, R102 ;  /* 0x000000668bc1723e */ /* 0x000fe200000010ff */
[----:B------:R-:W-:Y:S01]  /*bcb0*/  FADD.FTZ R111, R153, R130 ;  /* 0x00000082996f7221 */ /* 0x000fe20000010000 */
[----:B--2---:R-:W-:Y:S01]  /*bcc0*/  F2FP.BF16.F32.PACK_AB R201, R11, R10 ;  /* 0x0000000a0bc9723e */ /* 0x004fe200000010ff */
[----:B-1----:R-:W-:Y:S01]  /*bcd0*/  FADD.FTZ R127, R112, R107 ;  /* 0x0000006b707f7221 */ /* 0x002fe20000010000 */
[-C--:B------:R-:W-:Y:S01]  /*bce0*/  FFMA.FTZ R107, R195, R88.reuse, -R181 ;  /* 0x00000058c36b7223 */ /* 0x080fe200000108b5 */
[----:B------:R-:W-:Y:S01]  /*bcf0*/  FADD.FTZ R128, R188, R111 ;  /* 0x0000006fbc807221 */ /* 0x000fe20000010000 */
[----:B------:R-:W-:Y:S01]  /*bd00*/  FFMA.FTZ R111, R197, R88, -R181 ;  /* 0x00000058c56f7223 */ /* 0x000fe200000108b5 */
[----:B------:R-:W-:Y:S01]  /*bd10*/  FADD.FTZ R130, R106, R127 ;  /* 0x0000007f6a827221 */ /* 0x000fe20000010000 */
[----:B------:R-:W1:Y:S01]  /*bd20*/  MUFU.EX2 R124, R124 ;  /* 0x0000007c007c7308 */ /* 0x000e620000000800 */
[----:B------:R-:W-:Y:S01]  /*bd30*/  FADD.FTZ R99, R145, R128 ;  /* 0x0000008091637221 */ /* 0x000fe20000010000 */
[----:B------:R-:W-:Y:S01]  /*bd40*/  F2FP.BF16.F32.PACK_AB R195, R143, R100 ;  /* 0x000000648fc3723e */ /* 0x000fe200000010ff */
[----:B------:R-:W-:Y:S01]  /*bd50*/  FADD.FTZ R127, R155, R130 ;  /* 0x000000829b7f7221 */ /* 0x000fe20000010000 */
[----:B------:R-:W-:Y:S01]  /*bd60*/  F2FP.BF16.F32.PACK_AB R197, R116, R21 ;  /* 0x0000001574c5723e */ /* 0x000fe200000010ff */
[----:B------:R-:W-:Y:S01]  /*bd70*/  FADD.FTZ R128, R190, R99 ;  /* 0x00000063be807221 */ /* 0x000fe20000010000 */
[-C--:B------:R-:W-:Y:S01]  /*bd80*/  FFMA.FTZ R99, R91, R88.reuse, -R181 ;  /* 0x000000585b637223 */ /* 0x080fe200000108b5 */
[----:B------:R-:W-:Y:S01]  /*bd90*/  FADD.FTZ R130, R104, R127 ;  /* 0x0000007f68827221 */ /* 0x000fe20000010000 */
[----:B------:R-:W-:Y:S01]  /*bda0*/  FFMA.FTZ R91, R199, R88, -R181 ;  /* 0x00000058c75b7223 */ /* 0x000fe200000108b5 */
[----:B------:R-:W-:Y:S01]  /*bdb0*/  FADD.FTZ R127, R149, R128 ;  /* 0x00000080957f7221 */ /* 0x000fe20000010000 */
[----:B------:R-:W-:Y:S01]  /*bdc0*/  F2FP.BF16.F32.PACK_AB R181, R163, R108 ;  /* 0x0000006ca3b5723e */ /* 0x000fe200000010ff */
        /* <DEDUP_REMOVED lines=33> */
[----:B------:R4:W5:Y:S01]  /*bfe0*/  MUFU.EX2 R98, R123 ;  /* 0x0000007b00627308 */ /* 0x0009620000000800 */
[----:B------:R-:W-:Y:S01]  /*bff0*/  FADD.FTZ R108, R200, R15 ;  /* 0x0000000fc86c7221 */ /* 0x000fe20000010000 */
[-C--:B------:R-:W-:Y:S01]  /*c000*/  FMUL.FTZ R69, R69, R12.reuse ;  /* 0x0000000c45457220 */ /* 0x080fe20000410000 */
[----:B------:R-:W-:Y:S01]  /*c010*/  FADD.FTZ R110, R10, R127 ;  /* 0x0000007f0a6e7221 */ /* 0x000fe20000010000 */
[-C--:B------:R-:W-:Y:S01]  /*c020*/  FMUL.FTZ R72, R72, R12.reuse ;  /* 0x0000000c48487220 */ /* 0x080fe20000410000 */
[----:B------:R-:W-:Y:S01]  /*c030*/  FADD.FTZ R15, R121, R108 ;  /* 0x0000006c790f7221 */ /* 0x000fe20000010000 */
[-C--:B------:R-:W-:Y:S01]  /*c040*/  FMUL.FTZ R73, R73, R12.reuse ;  /* 0x0000000c49497220 */ /* 0x080fe20000410000 */
[----:B------:R-:W-:Y:S01]  /*c050*/  FADD.FTZ R110, R11, R110 ;  /* 0x0000006e0b6e7221 */ /* 0x000fe20000010000 */
[----:B------:R-:W5:Y:S01]  /*c060*/  MUFU.EX2 R111, R111 ;  /* 0x0000006f006f7308 */ /* 0x000f620000000800 */
[----:B------:R-:W-:Y:S01]  /*c070*/  FADD.FTZ R106, R202, R15 ;  /* 0x0000000fca6a7221 */ /* 0x000fe20000010000 */
[-C--:B------:R-:W-:Y:S01]  /*c080*/  FMUL.FTZ R76, R76, R12.reuse ;  /* 0x0000000c4c4c7220 */ /* 0x080fe20000410000 */
[----:B------:R-:W-:Y:S01]  /*c090*/  FADD.FTZ R15, R203, R110 ;  /* 0x0000006ecb0f7221 */ /* 0x000fe20000010000 */
[-C--:B------:R-:W-:Y:S01]  /*c0a0*/  FMUL.FTZ R77, R77, R12.reuse ;  /* 0x0000000c4d4d7220 */ /* 0x080fe20000410000 */
[----:B----4-:R-:W-:Y:S01]  /*c0b0*/  FADD.FTZ R123, R125, R106 ;  /* 0x0000006a7d7b7221 */ /* 0x010fe20000010000 */
[-C--:B------:R-:W-:Y:S01]  /*c0c0*/  FMUL.FTZ R80, R80, R12.reuse ;  /* 0x0000000c50507220 */ /* 0x080fe20000410000 */
[----:B---3--:R-:W-:Y:S01]  /*c0d0*/  FADD.FTZ R104, R114, R15 ;  /* 0x0000000f72687221 */ /* 0x008fe20000010000 */
[----:B------:R-:W3:Y:S01]  /*c0e0*/  MUFU.EX2 R99, R99 ;  /* 0x0000006300637308 */ /* 0x000ee20000000800 */
[----:B------:R-:W-:Y:S01]  /*c0f0*/  FADD.FTZ R102, R204, R123 ;  /* 0x0000007bcc667221 */ /* 0x000fe20000010000 */
[-C--:B------:R-:W-:Y:S01]  /*c100*/  FMUL.FTZ R81, R81, R12.reuse ;  /* 0x0000000c51517220 */ /* 0x080fe20000410000 */
[----:B------:R-:W-:Y:S01]  /*c110*/  FADD.FTZ R15, R205, R104 ;  /* 0x00000068cd0f7221 */ /* 0x000fe20000010000 */
[-C--:B------:R-:W-:Y:S01]  /*c120*/  FMUL.FTZ R84, R84, R12.reuse ;  /* 0x0000000c54547220 */ /* 0x080fe20000410000 */
[----:B------:R-:W-:Y:S01]  /*c130*/  FADD.FTZ R123, R113, R102 ;  /* 0x00000066717b7221 */ /* 0x000fe20000010000 */
[----:B------:R-:W-:Y:S01]  /*c140*/  FMUL.FTZ R85, R85, R12 ;  /* 0x0000000c55557220 */ /* 0x000fe20000410000 */
[----:B0-----:R-:W-:Y:S01]  /*c150*/  FADD.FTZ R100, R122, R15 ;  /* 0x0000000f7a647221 */ /* 0x001fe20000010000 */
[----:B------:R-:W0:Y:S01]  /*c160*/  MUFU.EX2 R91, R91 ;  /* 0x0000005b005b7308 */ /* 0x000e220000000800 */
[----:B------:R-:W-:Y:S01]  /*c170*/  FADD.FTZ R102, R206, R123 ;  /* 0x0000007bce667221 */ /* 0x000fe20000010000 */
[----:B------:R-:W-:Y:S01]  /*c180*/  F2FP.BF16.F32.PACK_AB R178, R169, R178 ;  /* 0x000000b2a9b2723e */ /* 0x000fe200000010ff */
[----:B------:R-:W-:Y:S01]  /*c190*/  FADD.FTZ R15, R207, R100 ;  /* 0x00000064cf0f7221 */ /* 0x000fe20000010000 */
[----:B------:R-:W-:Y:S01]  /*c1a0*/  F2FP.BF16.F32.PACK_AB R182, R161, R182 ;  /* 0x000000b6a1b6723e */ /* 0x000fe200000010ff */
[----:B------:R-:W-:Y:S01]  /*c1b0*/  FADD.FTZ R21, R117, R102 ;  /* 0x0000006675157221 */ /* 0x000fe20000010000 */
[----:B------:R-:W-:Y:S01]  /*c1c0*/  F2FP.BF16.F32.PACK_AB R183, R118, R183 ;  /* 0x000000b776b7723e */ /* 0x000fe200000010ff */
[----:B-1----:R-:W-:Y:S01]  /*c1d0*/  FADD.FTZ R100, R124, R15 ;  /* 0x0000000f7c647221 */ /* 0x002fe20000010000 */
[----:B------:R-:W-:Y:S01]  /*c1e0*/  F2FP.BF16.F32.PACK_AB R184, R165, R184 ;  /* 0x000000b8a5b8723e */ /* 0x000fe200000010ff */
[----:B------:R-:W-:Y:S01]  /*c1f0*/  FADD.FTZ R102, R208, R21 ;  /* 0x00000015d0667221 */ /* 0x000fe20000010000 */
[----:B------:R-:W-:Y:S01]  /*c200*/  F2FP.BF16.F32.PACK_AB R186, R153, R186 ;  /* 0x000000ba99ba723e */ /* 0x000fe200000010ff */
[----:B------:R-:W-:Y:S01]  /*c210*/  FADD.FTZ R15, R209, R100 ;  /* 0x00000064d10f7221 */ /* 0x000fe20000010000 */
[----:B--2---:R-:W-:Y:S01]  /*c220*/  F2FP.BF16.F32.PACK_AB R209, R96, R209 ;  /* 0x000000d160d1723e */ /* 0x004fe200000010ff */
[----:B------:R-:W-:Y:S01]  /*c230*/  FADD.FTZ R11, R105, R102 ;  /* 0x00000066690b7221 */ /* 0x000fe20000010000 */
[----:B------:R-:W-:Y:S01]  /*c240*/  F2FP.BF16.F32.PACK_AB R187, R112, R187 ;  /* 0x000000bb70bb723e */ /* 0x000fe200000010ff */
        /* <DEDUP_REMOVED lines=8> */
[----:B-----5:R-:W-:Y:S01]  /*c2d0*/  FADD.FTZ R10, R98, R11 ;  /* 0x0000000b620a7221 */ /* 0x020fe20000010000 */
        /* <DEDUP_REMOVED lines=23> */
[----:B---3--:R-:W-:Y:S01]  /*c450*/  FADD.FTZ R10, R99, R10 ;  /* 0x0000000a630a7221 */ /* 0x008fe20000010000 */
[----:B------:R-:W-:Y:S01]  /*c460*/  F2FP.BF16.F32.PACK_AB R211, R98, R211 ;  /* 0x000000d362d3723e */ /* 0x000fe200000010ff */
[----:B------:R-:W-:Y:S01]  /*c470*/  FADD.FTZ R20, R94, R11 ;  /* 0x0000000b5e147221 */ /* 0x000fe20000010000 */
[----:B------:R-:W-:Y:S01]  /*c480*/  F2FP.BF16.F32.PACK_AB R213, R119, R115 ;  /* 0x0000007377d5723e */ /* 0x000fe200000010ff */
[----:B0-----:R-:W-:Y:S01]  /*c490*/  FADD.FTZ R10, R91, R10 ;  /* 0x0000000a5b0a7221 */ /* 0x001fe20000010000 */
[----:B------:R-:W-:Y:S01]  /*c4a0*/  F2FP.BF16.F32.PACK_AB R215, R103, R107 ;  /* 0x0000006b67d7723e */ /* 0x000fe200000010ff */
[----:B------:R-:W-:Y:S01]  /*c4b0*/  FADD.FTZ R11, R13, R20 ;  /* 0x000000140d0b7221 */ /* 0x000fe20000010000 */
[----:B------:R-:W-:Y:S01]  /*c4c0*/  F2FP.BF16.F32.PACK_AB R216, R175, R92 ;  /* 0x0000005cafd8723e */ /* 0x000fe200000010ff */
[----:B------:R-:W-:Y:S01]  /*c4d0*/  FADD.FTZ R10, R95, R10 ;  /* 0x0000000a5f0a7221 */ /* 0x000fe20000010000 */
        /* <DEDUP_REMOVED lines=34> */
[----:B------:R-:W-:Y:S01]  /*c700*/  IMAD.MOV.U32 R15, RZ, RZ, R16 ;  /* 0x000000ffff0f7224 */ /* 0x000fe200078e0010 */
[----:B------:R-:W-:Y:S01]  /*c710*/  MOV R12, R89 ;  /* 0x00000059000c7202 */ /* 0x000fe20000000f00 */
[----:B------:R-:W-:Y:S01]  /*c720*/  IMAD.MOV.U32 R13, RZ, RZ, R133 ;  /* 0x000000ffff0d7224 */ /* 0x000fe200078e0085 */
[----:B------:R-:W-:Y:S06]  /*c730*/  @P2 BRA `(.L_x_7062) ;  /* 0xffffffa8005c2947 */ /* 0x000fec000383ffff */
.L_x_7053:
[----:B------:R-:W-:Y:S06]  /*c740*/  BAR.ARV 0x8, 0x180 ;  /* 0x0206000000007b1d */ /* 0x000fec0000002000 */
[----:B------:R-:W-:Y:S05]  /*c750*/  @!P0 BRA `(.L_x_7063) ;  /* 0x0000000000048947 */ /* 0x000fea0003800000 */
[----:B------:R-:W-:Y:S01]  /*c760*/  BPT.TRAP 0x1 ;  /* 0x000000040000795c */ /* 0x000fe20000300000 */
.L_x_7063:
[----:B------:R-:W-:Y:S01]  /*c770*/  IMAD R8, R2, 0x8, R0 ;  /* 0x0000000802087824 */ /* 0x000fe200078e0200 */
[----:B------:R-:W-:-:S04]  /*c780*/  SHF.L.U32 R3, R16, 0x1f, RZ ;  /* 0x0000001f10037819 */ /* 0x000fc800000006ff */
[----:B------:R0:W1:Y:S01]  /*c790*/  SYNCS.PHASECHK.TRANS64.TRYWAIT P2, [R8+URZ+0x34850], R3 ;  /* 0x03485003080075a7 */ /* 0x000062000804017f */
[----:B------:R-:W-:Y:S05]  /*c7a0*/  @!P0 BRA `(.L_x_7064) ;  /* 0x0000000000048947 */ /* 0x000fea0003800000 */
[----:B------:R-:W-:Y:S01]  /*c7b0*/  BPT.TRAP 0x1 ;  /* 0x000000040000795c */ /* 0x000fe20000300000 */
.L_x_7064:
[----:B-1----:R-:W-:Y:S05]  /*c7c0*/  @P2 BRA `(.L_x_7065) ;  /* 0x0000000000082947 */ /* 0x002fea0003800000 */
[----:B------:R-:W1:Y:S02]  /*c7d0*/  SYNCS.PHASECHK.TRANS64.TRYWAIT P0, [R8+URZ+0x34850], R3 ;  /* 0x03485003080075a7 */ /* 0x000e64000800017f */
[----:B-1----:R-:W-:Y:S05]  /*c7e0*/  @!P0 BRA `(.L_x_7066) ;  /* 0x0000008800c48947 */ /* 0x002fea0003800000 */
.L_x_7065:
[----:B------:R-:W-:Y:S05]  /*c7f0*/  WARPSYNC.ALL ;  /* 0x0000000000007948 */ /* 0x000fea0003800000 */
[----:B------:R-:W-:Y:S01]  /*c800*/  VIADD R0, R0, 0x400 ;  /* 0x0000040000007836 */ /* 0x000fe20000000000 */
[----:B------:R-:W-:Y:S01]  /*c810*/  WARPGROUP.ARRIVE ;  /* 0x00000000000079c5 */ /* 0x000fe20000000000 */
[----:B------:R-:W-:Y:S01]  /*c820*/  IMAD.MOV.U32 R7, RZ, RZ, 0x40000040 ;  /* 0x40000040ff077424 */ /* 0x000fe200078e00ff */
[----:B01----:R-:W-:Y:S01]  /*c830*/  SHFL.BFLY PT, R3, R10, 0x2, 0x1f ;  /* 0x0c401f000a037f89 */ /* 0x003fe200000e0000 */
[----:B------:R-:W-:Y:S01]  /*c840*/  IMAD.MOV.U32 R9, RZ, RZ, RZ ;  /* 0x000000ffff097224 */ /* 0x000fe200078e00ff */
[----:B------:R-:W-:Y:S01]  /*c850*/  SHF.R.U32.HI R0, RZ, 0x4, R0 ;  /* 0x00000004ff007819 */ /* 0x000fe20000011600 */
[----:B------:R-:W-:-:S03]  /*c860*/  VIADD R224, R224, 0x1 ;  /* 0x00000001e0e07836 */ /* 0x000fc60000000000 */
[----:B------:R-:W-:-:S04]  /*c870*/  LOP3.LUT R0, R0, 0x3fff, RZ, 0xc0, !PT ;  /* 0x00003fff00007812 */ /* 0x000fc800078ec0ff */
[----:B------:R-:W-:Y:S02]  /*c880*/  LOP3.LUT R5, R0, 0x5800000, RZ, 0xfc, !PT ;  /* 0x0580000000057812 */ /* 0x000fe400078efcff */
[----:B------:R-:W0:Y:S03]  /*c890*/  SHFL.BFLY PT, R0, R11, 0x2, 0x1f ;  /* 0x0c401f000b007f89 */ /* 0x000e2600000e0000 */
[----:B------:R-:W-:Y:S02]  /*c8a0*/  IMAD R4, R2, 0xb00, R5 ;  /* 0x00000b0002047824 */ /* 0x000fe400078e0205 */
[----:B------:R-:W-:Y:S02]  /*c8b0*/  IMAD.MOV.U32 R5, RZ, RZ, 0x40000040 ;  /* 0x40000040ff057424 */ /* 0x000fe400078e00ff */
[C---:B------:R-:W-:Y:S01]  /*c8c0*/  VIADD R6, R4.reuse, 0x80 ;  /* 0x0000008004067836 */ /* 0x040fe20000000000 */
[----:B------:R-:W-:-:S02]  /*c8d0*/  R2UR UR6, R4 ;  /* 0x00000000040672ca */ /* 0x000fc400000e0000 */
[----:B------:R-:W-:Y:S01]  /*c8e0*/  R2UR UR7, R5 ;  /* 0x00000000050772ca */ /* 0x000fe200000e0000 */
[----:B------:R-:W-:-:S12]  /*c8f0*/  IMAD.MOV.U32 R5, RZ, RZ, 0x40000040 ;  /* 0x40000040ff057424 */ /* 0x000fd800078e00ff */
[----:B------:R-:W-:Y:S01]  /*c900*/  HGMMA.64x128x16.F32.BF16 R24, R176, gdesc[UR4].tnspB, R24, gsb0 ;  /* 0x41e00004b0187df0 */ /* 0x000fe20008001818 */
[----:B------:R-:W-:Y:S01]  /*c910*/  R2UR UR6, R6 ;  /* 0x00000000060672ca */ /* 0x000fe200000e0000 */
[----:B------:R-:W-:Y:S01]  /*c920*/  VIADD R6, R4, 0x100 ;  /* 0x0000010004067836 */ /* 0x000fe20000000000 */
[----:B------:R-:W-:Y:S01]  /*c930*/  R2UR UR7, R7 ;  /* 0x00000000070772ca */ /* 0x000fe200000e0000 */
[----:B------:R-:W-:Y:S02]  /*c940*/  IMAD.MOV.U32 R7, RZ, RZ, 0x40000040 ;  /* 0x40000040ff077424 */ /* 0x000fe400078e00ff */
[----:B0-----:R-:W-:Y:S01]  /*c950*/  FADD.FTZ R0, R0, R11 ;  /* 0x0000000b00007221 */ /* 0x001fe20000010000 */
[----:B------:R-:W-:Y:S02]  /*c960*/  VIADD R11, R2, 0x1 ;  /* 0x00000001020b7836 */ /* 0x000fe40000000000 */
[----:B------:R-:W-:-:S03]  /*c970*/  IMAD.MOV.U32 R2, RZ, RZ, RZ ;  /* 0x000000ffff027224 */ /* 0x000fc600078e00ff */
[----:B------:R-:W-:Y:S01]  /*c980*/  ISETP.NE.AND P2, PT, R11, 0x2, PT ;  /* 0x000000020b00780c */ /* 0x000fe20003f45270 */
[----:B------:R-:W-:Y:S02]  /*c990*/  WARPGROUP.DEPBAR.LE gsb0, 0x0 ;  /* 0x00008000000079c5 */ /* 0x000fe40000010000 */
[----:B------:R-:W-:-:S06]  /*c9a0*/  WARPGROUP.ARRIVE ;  /* 0x00000000000079c5 */ /* 0x000fcc0000000000 */
[----:B------:R-:W-:Y:S01]  /*c9b0*/  HGMMA.64x128x16.F32.BF16 R24, R180, gdesc[UR4].tnspB, R24, gsb0 ;  /* 0x41e00004b4187df0 */ /* 0x000fe20008001818 */
[----:B------:R-:W-:Y:S01]  /*c9c0*/  R2UR UR6, R6 ;  /* 0x00000000060672ca */ /* 0x000fe200000e0000 */
[----:B------:R-:W-:Y:S01]  /*c9d0*/  VIADD R6, R4, 0x180 ;  /* 0x0000018004067836 */ /* 0x000fe20000000000 */
[----:B------:R-:W-:Y:S02]  /*c9e0*/  R2UR UR7, R7 ;  /* 0x00000000070772ca */ /* 0x000fe400000e0000 */
[----:B------:R-:W-:Y:S01]  /*c9f0*/  MOV R7, 0x40000040 ;  /* 0x4000004000077802 */ /* 0x000fe20000000f00 */
[----:B------:R-:W-:Y:S02]  /*ca00*/  WARPGROUP.DEPBAR.LE gsb0, 0x0 ;  /* 0x00008000000079c5 */ /* 0x000fe40000010000 */
[----:B------:R-:W-:-:S08]  /*ca10*/  WARPGROUP.ARRIVE ;  /* 0x00000000000079c5 */ /* 0x000fd00000000000 */
[----:B------:R-:W-:Y:S01]  /*ca20*/  HGMMA.64x128x16.F32.BF16 R24, R184, gdesc[UR4].tnspB, R24, gsb0 ;  /* 0x41e00004b8187df0 */ /* 0x000fe20008001818 */
[----:B------:R-:W-:Y:S01]  /*ca30*/  R2UR UR6, R6 ;  /* 0x00000000060672ca */ /* 0x000fe200000e0000 */
[----:B------:R-:W-:Y:S01]  /*ca40*/  VIADD R6, R4, 0x200 ;  /* 0x0000020004067836 */ /* 0x000fe20000000000 */
[----:B------:R-:W-:Y:S01]  /*ca50*/  R2UR UR7, R7 ;  /* 0x00000000070772ca */ /* 0x000fe200000e0000 */
[----:B------:R-:W-:Y:S01]  /*ca60*/  IMAD.MOV.U32 R7, RZ, RZ, 0x40000040 ;  /* 0x40000040ff077424 */ /* 0x000fe200078e00ff */
[----:B------:R-:W-:Y:S02]  /*ca70*/  WARPGROUP.DEPBAR.LE gsb0, 0x0 ;  /* 0x00008000000079c5 */ /* 0x000fe40000010000 */
[----:B------:R-:W-:-:S09]  /*ca80*/  WARPGROUP.ARRIVE ;  /* 0x00000000000079c5 */ /* 0x000fd20000000000 */
        /* <DEDUP_REMOVED lines=22> */
[----:B------:R-:W-:Y:S02]  /*cbf0*/  R2UR UR6, R6 ;  /* 0x00000000060672ca */ /* 0x000fe400000e0000 */
[----:B------:R-:W-:Y:S01]  /*cc00*/  R2UR UR7, R7 ;  /* 0x00000000070772ca */ /* 0x000fe200000e0000 */
[----:B------:R-:W-:Y:S01]  /*cc10*/  IMAD.MOV.U32 R7, RZ, RZ, 0x40000040 ;  /* 0x40000040ff077424 */ /* 0x000fe200078e00ff */
[----:B------:R-:W-:Y:S01]  /*cc20*/  IADD3 R6, R4, 0x400, RZ ;  /* 0x0000040004067810 */ /* 0x000fe20007ffe0ff */
[----:B------:R-:W-:Y:S02]  /*cc30*/  WARPGROUP.DEPBAR.LE gsb0, 0x0 ;  /* 0x00008000000079c5 */ /* 0x000fe40000010000 */
[----:B------:R-:W-:-:S08]  /*cc40*/  WARPGROUP.ARRIVE ;  /* 0x00000000000079c5 */ /* 0x000fd00000000000 */
[----:B------:R-:W-:Y:S01]  /*cc50*/  HGMMA.64x128x16.F32.BF16 R24, R204, gdesc[UR4].tnspB, R24, gsb0 ;  /* 0x41e00004cc187df0 */ /* 0x000fe20008001818 */
[----:B------:R-:W-:Y:S01]  /*cc60*/  R2UR UR6, R6 ;  /* 0x00000000060672ca */ /* 0x000fe200000e0000 */
[C---:B------:R-:W-:Y:S01]  /*cc70*/  VIADD R6, R4.reuse, 0x480 ;  /* 0x0000048004067836 */ /* 0x040fe20000000000 */
[----:B------:R-:W-:Y:S01]  /*cc80*/  R2UR UR7, R7 ;  /* 0x00000000070772ca */ /* 0x000fe200000e0000 */
[----:B------:R-:W-:Y:S02]  /*cc90*/  IMAD.MOV.U32 R7, RZ, RZ, 0x40000040 ;  /* 0x40000040ff077424 */ /* 0x000fe400078e00ff */
[----:B------:R-:W-:Y:S01]  /*cca0*/  VIADD R4, R4, 0x500 ;  /* 0x0000050004047836 */ /* 0x000fe20000000000 */
[----:B------:R-:W-:Y:S02]  /*ccb0*/  WARPGROUP.DEPBAR.LE gsb0, 0x0 ;  /* 0x00008000000079c5 */ /* 0x000fe40000010000 */
[----:B------:R-:W-:-:S07]  /*ccc0*/  WARPGROUP.ARRIVE ;  /* 0x00000000000079c5 */ /* 0x000fce0000000000 */
[----:B------:R-:W-:Y:S01]  /*ccd0*/  HGMMA.64x128x16.F32.BF16 R24, R208, gdesc[UR4].tnspB, R24, gsb0 ;  /* 0x41e00004d0187df0 */ /* 0x000fe20008001818 */
[----:B------:R-:W-:Y:S02]  /*cce0*/  R2UR UR6, R6 ;  /* 0x00000000060672ca */ /* 0x000fe400000e0000 */
[----:B------:R-:W-:Y:S01]  /*ccf0*/  R2UR UR7, R7 ;  /* 0x00000000070772ca */ /* 0x000fe200000e0000 */
[----:B------:R-:W-:-:S05]  /*cd00*/  @!P1 VIADD R7, R8, 0x34860 ;  /* 0x0003486008079836 */ /* 0x000fca0000000000 */
[----:B------:R-:W-:Y:S01]  /*cd10*/  @!P1 PRMT R7, RZ, 0x654, R7 ;  /* 0x00000654ff079816 */ /* 0x000fe20000000007 */
[----:B------:R-:W-:Y:S02]  /*cd20*/  WARPGROUP.DEPBAR.LE gsb0, 0x0 ;  /* 0x00008000000079c5 */ /* 0x000fe40000010000 */
[----:B------:R-:W-:-:S06]  /*cd30*/  WARPGROUP.ARRIVE ;  /* 0x00000000000079c5 */ /* 0x000fcc0000000000 */
[----:B------:R-:W-:Y:S01]  /*cd40*/  HGMMA.64x128x16.F32.BF16 R24, R212, gdesc[UR4].tnspB, R24, gsb0 ;  /* 0x41e00004d4187df0 */ /* 0x000fe20008001818 */
[----:B------:R-:W-:Y:S01]  /*cd50*/  R2UR UR6, R4 ;  /* 0x00000000040672ca */ /* 0x000fe200000e0000 */
[----:B------:R-:W-:Y:S01]  /*cd60*/  FADD.FTZ R4, R3, R10 ;  /* 0x0000000a03047221 */ /* 0x000fe20000010000 */
[----:B------:R-:W-:Y:S01]  /*cd70*/  R2UR UR7, R5 ;  /* 0x00000000050772ca */ /* 0x000fe200000e0000 */
[----:B------:R-:W0:Y:S04]  /*cd80*/  SHFL.BFLY PT, R3, R0, 0x1, 0x1f ;  /* 0x0c201f0000037f89 */ /* 0x000e2800000e0000 */
[----:B------:R-:W1:Y:S01]  /*cd90*/  SHFL.BFLY PT, R5, R4, 0x1, 0x1f ;  /* 0x0c201f0004057f89 */ /* 0x000e6200000e0000 */
[----:B0-----:R-:W-:Y:S01]  /*cda0*/  FADD.FTZ R12, R0, R3 ;  /* 0x00000003000c7221 */ /* 0x001fe20000010000 */
[----:B------:R-:W-:-:S02]  /*cdb0*/  SEL R3, RZ, 0x1, P2 ;  /* 0x00000001ff037807 */ /* 0x000fc40001000000 */
[----:B------:R-:W-:Y:S01]  /*cdc0*/  MOV R0, 0xff800000 ;  /* 0xff80000000007802 */ /* 0x000fe20000000f00 */
[----:B-1----:R-:W-:Y:S01]  /*cdd0*/  FADD.FTZ R13, R4, R5 ;  /* 0x00000005040d7221 */ /* 0x002fe20000010000 */
[----:B------:R-:W-:Y:S02]  /*cde0*/  FSETP.NE.FTZ.AND P0, PT, R12, RZ, PT ;  /* 0x000000ff0c00720b */ /* 0x000fe40003f15000 */
[----:B------:R-:W-:Y:S01]  /*cdf0*/  LOP3.LUT R16, R16, R3, RZ, 0x3c, !PT ;  /* 0x0000000310107212 */ /* 0x000fe200078e3cff */
[----:B------:R-:W-:Y:S01]  /*ce00*/  IMAD.MOV.U32 R3, RZ, RZ, -0x800000 ;  /* 0xff800000ff037424 */ /* 0x000fe200078e00ff */
        /* <DEDUP_REMOVED lines=14> */
[----:B------:R-:W-:Y:S03]  /*cef0*/  HGMMA.64x128x16.F32.BF16 R24, R216, gdesc[UR4].tnspB, R24, gsb0 ;  /* 0x41e00004d8187df0 */ /* 0x000fe60008001818 */
[----:B------:R-:W-:Y:S02]  /*cf00*/  WARPGROUP.DEPBAR.LE gsb0, 0x0 ;  /* 0x00008000000079c5 */ /* 0x000fe40000010000 */
        /* <DEDUP_REMOVED lines=65> */
[----:B------:R-:W-:-:S07]  /*d320*/  SEL R2, R11, RZ, P2 ;  /* 0x000000ff0b027207 */ /* 0x000fce0001000000 */
.L_x_7045:
        /* <DEDUP_REMOVED lines=11> */
[----:B------:R-:W-:Y:S01]  /*d3e0*/  F2FP.BF16.F32.PACK_AB R34, R57, R60 ;  /* 0x0000003c3922723e */ /* 0x000fe200000010ff */
[----:B------:R-:W-:Y:S01]  /*d3f0*/  ULDC.64 UR6, c[0x0][0x208] ;  /* 0x0000820000067ab9 */ /* 0x000fe20000000a00 */
[----:B------:R-:W3:Y:S01]  /*d400*/  LDC R60, c[0x0][0xbe8] ;  /* 0x0002fa00ff3c7b82 */ /* 0x000ee20000000800 */
[----:B------:R-:W-:Y:S02]  /*d410*/  F2FP.BF16.F32.PACK_AB R7, R7, R8 ;  /* 0x000000080707723e */ /* 0x000fe400000010ff */
[----:B------:R-:W-:Y:S02]  /*d420*/  F2FP.BF16.F32.PACK_AB R6, R6, R107 ;  /* 0x0000006b0606723e */ /* 0x000fe400000010ff */
[----:B------:R-:W-:-:S02]  /*d430*/  F2FP.BF16.F32.PACK_AB R32, R32, R61 ;  /* 0x0000003d2020723e */ /* 0x000fc400000010ff */
[----:B------:R-:W-:Y:S02]  /*d440*/  F2FP.BF16.F32.PACK_AB R35, R35, R54 ;  /* 0x000000362323723e */ /* 0x000fe400000010ff */
[----:B------:R-:W-:Y:S02]  /*d450*/  F2FP.BF16.F32.PACK_AB R56, R53, R56 ;  /* 0x000000383538723e */ /* 0x000fe400000010ff */
[----:B------:R-:W-:Y:S02]  /*d460*/  F2FP.BF16.F32.PACK_AB R57, R43, R46 ;  /* 0x0000002e2b39723e */ /* 0x000fe400000010ff */
[----:B------:R-:W-:Y:S02]  /*d470*/  F2FP.BF16.F32.PACK_AB R44, R41, R44 ;  /* 0x0000002c292c723e */ /* 0x000fe400000010ff */
[----:B------:R-:W-:Y:S01]  /*d480*/  F2FP.BF16.F32.PACK_AB R46, R29, R40 ;  /* 0x000000281d2e723e */ /* 0x000fe200000010ff */
[----:B------:R-:W-:Y:S01]  /*d490*/  IMAD.MOV.U32 R29, RZ, RZ, RZ ;  /* 0x000000ffff1d7224 */ /* 0x000fe200078e00ff */
[----:B------:R-:W-:-:S02]  /*d4a0*/  MOV R20, R28 ;  /* 0x0000001c00147202 */ /* 0x000fc40000000f00 */
[----:B--2---:R-:W-:-:S03]  /*d4b0*/  MOV R21, R5 ;  /* 0x0000000500157202 */ /* 0x004fc60000000f00 */
[----:B------:R-:W-:-:S03]  /*d4c0*/  IMAD.WIDE R4, R230, 0x2, R20 ;  /* 0x00000002e6047825 */ /* 0x000fc600078e0214 */
[C---:B------:R-:W-:Y:S02]  /*d4d0*/  IADD3 R59, P6, R4.reuse, 0x20, RZ ;  /* 0x00000020043b7810 */ /* 0x040fe40007fde0ff */
[C---:B------:R-:W-:Y:S02]  /*d4e0*/  IADD3 R71, P3, R4.reuse, 0x4000, RZ ;  /* 0x0000400004477810 */ /* 0x040fe40007f7e0ff */
[C---:B------:R-:W-:Y:S01]  /*d4f0*/  LOP3.LUT R9, R4.reuse, 0x380, RZ, 0xc0, !PT ;  /* 0x0000038004097812 */ /* 0x040fe200078ec0ff */
[--C-:B------:R-:W-:Y:S01]  /*d500*/  IMAD.X R31, RZ, RZ, R5.reuse, P6 ;  /* 0x000000ffff1f7224 */ /* 0x100fe200030e0605 */
[C---:B------:R-:W-:Y:S01]  /*d510*/  IADD3 R63, P5, R4.reuse, 0x40, RZ ;  /* 0x00000040043f7810 */ /* 0x040fe20007fbe0ff */
[--C-:B------:R-:W-:Y:S01]  /*d520*/  IMAD.X R15, RZ, RZ, R5.reuse, P3 ;  /* 0x000000ffff0f7224 */ /* 0x100fe200018e0605 */
[----:B------:R-:W-:Y:S02]  /*d530*/  IADD3 R67, P4, R4, 0x60, RZ ;  /* 0x0000006004437810 */ /* 0x000fe40007f9e0ff */
[----:B------:R-:W-:Y:S01]  /*d540*/  LOP3.LUT R14, R59, 0x380, RZ, 0xc0, !PT ;  /* 0x000003803b0e7812 */ /* 0x000fe200078ec0ff */
[--C-:B------:R-:W-:Y:S01]  /*d550*/  IMAD.X R27, RZ, RZ, R5.reuse, P5 ;  /* 0x000000ffff1b7224 */ /* 0x100fe200028e0605 */
[----:B------:R-:W-:Y:S01]  /*d560*/  LOP3.LUT R62, R71, 0x380, RZ, 0xc0, !PT ;  /* 0x00000380473e7812 */ /* 0x000fe200078ec0ff */
[----:B------:R-:W-:Y:S01]  /*d570*/  IMAD.X R25, RZ, RZ, R5, P4 ;  /* 0x000000ffff197224 */ /* 0x000fe200020e0605 */
[----:B------:R-:W-:-:S02]  /*d580*/  SHF.R.U64 R9, R9, 0x3, RZ ;  /* 0x0000000309097819 */ /* 0x000fc400000012ff */
[----:B------:R-:W-:Y:S02]  /*d590*/  LOP3.LUT R24, R63, 0x380, RZ, 0xc0, !PT ;  /* 0x000003803f187812 */ /* 0x000fe400078ec0ff */
[----:B-1----:R-:W-:Y:S02]  /*d5a0*/  LOP3.LUT R48, R67, 0x380, RZ, 0xc0, !PT ;  /* 0x0000038043307812 */ /* 0x002fe400078ec0ff */
[----:B------:R-:W-:Y:S01]  /*d5b0*/  SHF.R.U64 R14, R14, 0x3, RZ ;  /* 0x000000030e0e7819 */ /* 0x000fe200000012ff */
[----:B------:R-:W-:Y:S01]  /*d5c0*/  BAR.SYNC.DEFER_BLOCKING 0x1, 0x100 ;  /* 0x0044000000007b1d */ /* 0x000fe20000010000 */
[C---:B------:R-:W-:Y:S02]  /*d5d0*/  IADD3 R75, P2, R4.reuse, 0x4020, RZ ;  /* 0x00004020044b7810 */ /* 0x040fe40007f5e0ff */
[C---:B------:R-:W-:Y:S02]  /*d5e0*/  IADD3 R79, P1, R4.reuse, 0x4040, RZ ;  /* 0x00004040044f7810 */ /* 0x040fe40007f3e0ff */
[----:B------:R-:W-:Y:S01]  /*d5f0*/  IADD3 R66, P0, R4, 0x4060, RZ ;  /* 0x0000406004427810 */ /* 0x000fe20007f1e0ff */
[----:B------:R-:W-:Y:S01]  /*d600*/  IMAD.X R13, RZ, RZ, R5, P2 ;  /* 0x000000ffff0d7224 */ /* 0x000fe200010e0605 */
[----:B------:R-:W-:-:S02]  /*d610*/  SHF.R.U64 R62, R62, 0x3, RZ ;  /* 0x000000033e3e7819 */ /* 0x000fc400000012ff */
[----:B------:R-:W-:Y:S01]  /*d620*/  LOP3.LUT R4, R9, R4, RZ, 0x3c, !PT ;  /* 0x0000000409047212 */ /* 0x000fe200078e3cff */
[----:B------:R-:W-:Y:S01]  /*d630*/  IMAD.X R9, RZ, RZ, R5, P0 ;  /* 0x000000ffff097224 */ /* 0x000fe200000e0605 */
[----:B------:R-:W-:Y:S02]  /*d640*/  SHF.R.U64 R24, R24, 0x3, RZ ;  /* 0x0000000318187819 */ /* 0x000fe400000012ff */
[----:B------:R-:W-:Y:S02]  /*d650*/  SHF.R.U64 R48, R48, 0x3, RZ ;  /* 0x0000000330307819 */ /* 0x000fe400000012ff */
[----:B------:R-:W-:Y:S02]  /*d660*/  LOP3.LUT R30, R14, R59, RZ, 0x3c, !PT ;  /* 0x0000003b0e1e7212 */ /* 0x000fe400078e3cff */
[----:B------:R-:W-:Y:S02]  /*d670*/  LOP3.LUT R14, R62, R71, RZ, 0x3c, !PT ;  /* 0x000000473e0e7212 */ /* 0x000fe400078e3cff */
[----:B------:R-:W-:-:S02]  /*d680*/  IADD3.X R11, RZ, R5, RZ, P1, !PT ;  /* 0x00000005ff0b7210 */ /* 0x000fc40000ffe4ff */
[----:B------:R-:W-:Y:S02]  /*d690*/  MOV R71, R4 ;  /* 0x0000000400477202 */ /* 0x000fe40000000f00 */
[----:B------:R-:W-:Y:S02]  /*d6a0*/  LOP3.LUT R26, R24, R63, RZ, 0x3c, !PT ;  /* 0x0000003f181a7212 */ /* 0x000fe400078e3cff */
[----:B------:R-:W-:Y:S02]  /*d6b0*/  F2FP.BF16.F32.PACK_AB R5, R10, R109 ;  /* 0x0000006d0a05723e */ /* 0x000fe400000010ff */
[----:B------:R-:W-:Y:S02]  /*d6c0*/  LOP3.LUT R24, R48, R67, RZ, 0x3c, !PT ;  /* 0x0000004330187212 */ /* 0x000fe400078e3cff */
[----:B------:R-:W-:Y:S02]  /*d6d0*/  LOP3.LUT R10, R75, 0x380, RZ, 0xc0, !PT ;  /* 0x000003804b0a7812 */ /* 0x000fe400078ec0ff */
[----:B------:R-:W-:-:S02]  /*d6e0*/  LOP3.LUT R48, R79, 0x380, RZ, 0xc0, !PT ;  /* 0x000003804f307812 */ /* 0x000fc400078ec0ff */
[----:B------:R-:W-:Y:S02]  /*d6f0*/  LOP3.LUT R59, R66, 0x380, RZ, 0xc0, !PT ;  /* 0x00000380423b7812 */ /* 0x000fe400078ec0ff */
[----:B------:R-:W-:Y:S02]  /*d700*/  SHF.R.U64 R10, R10, 0x3, RZ ;  /* 0x000000030a0a7819 */ /* 0x000fe400000012ff */
[----:B------:R-:W-:Y:S02]  /*d710*/  SHF.R.U64 R48, R48, 0x3, RZ ;  /* 0x0000000330307819 */ /* 0x000fe400000012ff */
[----:B------:R-:W-:Y:S02]  /*d720*/  SHF.R.U64 R59, R59, 0x3, RZ ;  /* 0x000000033b3b7819 */ /* 0x000fe400000012ff */
[----:B------:R-:W-:Y:S02]  /*d730*/  F2FP.BF16.F32.PACK_AB R4, R12, R111 ;  /* 0x0000006f0c04723e */ /* 0x000fe400000010ff */
[----:B------:R-:W-:-:S02]  /*d740*/  LOP3.LUT R12, R10, R75, RZ, 0x3c, !PT ;  /* 0x0000004b0a0c7212 */ /* 0x000fc400078e3cff */
[----:B------:R-:W-:Y:S01]  /*d750*/  LOP3.LUT R10, R48, R79, RZ, 0x3c, !PT ;  /* 0x0000004f300a7212 */ /* 0x000fe200078e3cff */
[----:B------:R-:W1:Y:S01]  /*d760*/  LDC.64 R74, c[0x0][0xc00] ;  /* 0x00030000ff4a7b82 */ /* 0x000e620000000a00 */
[----:B------:R-:W-:Y:S01]  /*d770*/  LOP3.LUT R8, R59, R66, RZ, 0x3c, !PT ;  /* 0x000000423b087212 */ /* 0x000fe200078e3cff */
[----:B------:R2:W-:Y:S01]  /*d780*/  STSM.16.M88.4 [R71], R4 ;  /* 0x0000000447007844 */ /* 0x0005e20000000200 */
[----:B------:R-:W-:Y:S02]  /*d790*/  MOV R62, R10 ;  /* 0x0000000a003e7202 */ /* 0x000fe40000000f00 */
[----:B------:R-:W-:Y:S02]  /*d7a0*/  MOV R48, R8 ;  /* 0x0000000800307202 */ /* 0x000fe40000000f00 */
[----:B------:R-:W-:Y:S02]  /*d7b0*/  MOV R70, R30 ;  /* 0x0000001e00467202 */ /* 0x000fe40000000f00 */
[----:B------:R-:W-:Y:S01]  /*d7c0*/  F2FP.BF16.F32.PACK_AB R8, R104, R105 ;  /* 0x000000696808723e */ /* 0x000fe200000010ff */
[----:B------:R-:W4:Y:S01]  /*d7d0*/  LDC.64 R30, c[0x0][0xc00] ;  /* 0x00030000ff1e7b82 */ /* 0x000f220000000a00 */
        /* <DEDUP_REMOVED lines=9> */
[----:B------:R-:W-:Y:S02]  /*d870*/  MOV R66, R14 ;  /* 0x0000000e00427202 */ /* 0x000fe40000000f00 */
[----:B------:R-:W-:Y:S01]  /*d880*/  MOV R63, R12 ;  /* 0x0000000c003f7202 */ /* 0x000fe20000000f00 */
[----:B------:R2:W-:Y:S01]  /*d890*/  STSM.16.M88.4 [R59], R4 ;  /* 0x000000043b007844 */ /* 0x0005e20000000200 */
[----:B------:R-:W-:Y:S02]  /*d8a0*/  MOV R67, R24 ;  /* 0x0000001800437202 */ /* 0x000fe40000000f00 */
[----:B------:R-:W-:Y:S01]  /*d8b0*/  F2FP.BF16.F32.PACK_AB R12, R94, R95 ;  /* 0x0000005f5e0c723e */ /* 0x000fe200000010ff */
[----:B----4-:R-:W-:Y:S01]  /*d8c0*/  IMAD.WIDE R30, R22, 0x4, R30 ;  /* 0x00000004161e7825 */ /* 0x010fe200078e021e */
[----:B------:R-:W-:-:S02]  /*d8d0*/  F2FP.BF16.F32.PACK_AB R13, R69, R72 ;  /* 0x00000048450d723e */ /* 0x000fc400000010ff */
        /* <DEDUP_REMOVED lines=8> */
[----:B--2---:R-:W-:Y:S01]  /*d960*/  F2FP.BF16.F32.PACK_AB R59, R39, R42 ;  /* 0x0000002a273b723e */ /* 0x004fe200000010ff */
[----:B------:R4:W-:Y:S01]  /*d970*/  STSM.16.M88.4 [R66], R24 ;  /* 0x0000001842007844 */ /* 0x0009e20000000200 */
[----:B------:R-:W-:Y:S02]  /*d980*/  F2FP.BF16.F32.PACK_AB R45, R37, R38 ;  /* 0x00000026252d723e */ /* 0x000fe400000010ff */
[----:B------:R-:W-:Y:S01]  /*d990*/  F2FP.BF16.F32.PACK_AB R47, R87, R36 ;  /* 0x00000024572f723e */ /* 0x000fe200000010ff */
[----:B------:R4:W-:Y:S01]  /*d9a0*/  STSM.16.M88.4 [R63], R32 ;  /* 0x000000203f007844 */ /* 0x0009e20000000200 */
[----:B---3--:R-:W-:Y:S02]  /*d9b0*/  ISETP.NE.AND P1, PT, R60, 0x1, PT ;  /* 0x000000013c00780c */ /* 0x008fe40003f25270 */
[----:B------:R-:W-:Y:S01]  /*d9c0*/  ISETP.NE.U32.AND P2, PT, RZ, UR4, PT ;  /* 0x00000004ff007c0c */ /* 0x000fe2000bf45070 */
[----:B------:R4:W-:Y:S01]  /*d9d0*/  STSM.16.M88.4 [R62], R56 ;  /* 0x000000383e007844 */ /* 0x0009e20000000200 */
[----:B-1----:R-:W-:-:S03]  /*d9e0*/  ISETP.NE.U32.AND P0, PT, R74, RZ, PT ;  /* 0x000000ff4a00720c */ /* 0x002fc60003f05070 */
[----:B------:R4:W-:Y:S01]  /*d9f0*/  STSM.16.M88.4 [R48], R44 ;  /* 0x0000002c30007844 */ /* 0x0009e20000000200 */
[----:B------:R-:W-:Y:S01]  /*da00*/  BAR.SYNC.DEFER_BLOCKING 0x1, 0x100 ;  /* 0x0044000000007b1d */ /* 0x000fe20000010000 */
[----:B------:R-:W-:Y:S02]  /*da10*/  ISETP.NE.AND.EX P2, PT, RZ, UR5, PT, P2 ;  /* 0x00000005ff007c0c */ /* 0x000fe4000bf45320 */
[----:B------:R-:W-:-:S05]  /*da20*/  ISETP.NE.AND.EX P0, PT, R75, RZ, PT, P0 ;  /* 0x000000ff4b00720c */ /* 0x000fca0003f05300 */
[----:B------:R-:W1:Y:S08]  /*da30*/  @P1 LDC R6, c[0x0][0xbec] ;  /* 0x0002fb00ff061b82 */ /* 0x000e700000000800 */
[----:B------:R-:W2:Y:S01]  /*da40*/  @P1 LDC R11, c[0x0][0xbf0] ;  /* 0x0002fc00ff0b1b82 */ /* 0x000ea20000000800 */
[----:B------:R-:W-:Y:S01]  /*da50*/  @P2 LEA R4, P3, R22, UR4, 0x2 ;  /* 0x0000000416042c11 */ /* 0x000fe2000f8610ff */
[----:B------:R-:W-:-:S02]  /*da60*/  ULDC UR4, c[0x0][0xa88] ;  /* 0x0002a20000047ab9 */ /* 0x000fc40000000800 */
[----:B------:R-:W-:Y:S01]  /*da70*/  IMAD.U32 R7, RZ, RZ, UR4 ;  /* 0x00000004ff077e24 */ /* 0x000fe2000f8e00ff */
[----:B------:R-:W-:Y:S01]  /*da80*/  @P2 LEA.HI.X R5, R22, UR5, R222, 0x2, P3 ;  /* 0x0000000516052c11 */ /* 0x000fe200098f14de */
[----:B------:R4:W5:Y:S04]  /*da90*/  @P0 LDG.E R29, desc[UR6][R30.64] ;  /* 0x000000061e1d0981 */ /* 0x000968000c1e1900 */
[----:B------:R4:W5:Y:S01]  /*daa0*/  @P2 LDG.E R7, desc[UR6][R4.64] ;  /* 0x0000000604072981 */ /* 0x000962000c1e1900 */
[----:B------:R-:W-:Y:S05]  /*dab0*/  @P2 BRA `(.L_x_7069) ;  /* 0x0000000000142947 */ /* 0x000fea0003800000 */
[----:B------:R-:W-:Y:S05]  /*dac0*/  @!P0 BRA `(.L_x_7069) ;  /* 0x0000000000108947 */ /* 0x000fea0003800000 */
[----:B------:R-:W-:Y:S02]  /*dad0*/  ULDC.64 UR4, c[0x0][0x208] ;  /* 0x0000820000047ab9 */ /* 0x000fe40000000a00 */
[----:B----4-:R-:W3:Y:S04]  /*dae0*/  LDG.E R4, desc[UR4][R30.64] ;  /* 0x000000041e047981 */ /* 0x010ee8000c1e1900 */
[----:B-----5:R-:W3:Y:S02]  /*daf0*/  LDG.E R7, desc[UR4][R30.64+0x4] ;  /* 0x000004041e077981 */ /* 0x020ee4000c1e1900 */
[----:B---3--:R-:W-:-:S07]  /*db00*/  IMAD.IADD R7, R7, 0x1, -R4 ;  /* 0x0000000107077824 */ /* 0x008fce00078e0a04 */
.L_x_7069:
[----:B----4-:R-:W-:Y:S01]  /*db10*/  SHF.R.S32.HI R48, RZ, 0x1f, R220 ;  /* 0x0000001fff307819 */ /* 0x010fe200000114dc */
[----:B------:R-:W-:Y:S01]  /*db20*/  IMAD R15, R221, 0x80, R229 ;  /* 0x00000080dd0f7824 */ /* 0x000fe200078e02e5 */
[----:B------:R-:W-:Y:S01]  /*db30*/  ULDC.64 UR4, c[0x0][0xb90] ;  /* 0x0002e40000047ab9 */ /* 0x000fe20000000a00 */
[--C-:B-----5:R-:W-:Y:S01]  /*db40*/  SHF.R.S32.HI R31, RZ, 0x1f, R29.reuse ;  /* 0x0000001fff1f7819 */ /* 0x120fe2000001141d */
[----:B------:R-:W-:Y:S01]  /*db50*/  IMAD.MOV.U32 R30, RZ, RZ, R29 ;  /* 0x000000ffff1e7224 */ /* 0x000fe200078e001d */
[----:B------:R-:W-:Y:S01]  /*db60*/  SEL R222, R222, RZ, !P0 ;  /* 0x000000ffdede7207 */ /* 0x000fe20004000000 */
[----:B------:R-:W-:Y:S01]  /*db70*/  IMAD R5, R48, UR4, RZ ;  /* 0x0000000430057c24 */ /* 0x000fe2000f8e02ff */
[----:B------:R-:W-:Y:S01]  /*db80*/  SEL R57, R22, RZ, !P0 ;  /* 0x000000ff16397207 */ /* 0x000fe20004000000 */
[----:B-1----:R-:W-:Y:S01]  /*db90*/  @P1 IMAD.HI.U32 R6, R15, R6, RZ ;  /* 0x000000060f061227 */ /* 0x002fe200078e00ff */
[----:B------:R-:W-:-:S03]  /*dba0*/  ULDC.64 UR6, c[0x0][0x208] ;  /* 0x0000820000067ab9 */ /* 0x000fc60000000a00 */
[C---:B------:R-:W-:Y:S02]  /*dbb0*/  IMAD R13, R220.reuse, UR5, R5 ;  /* 0x00000005dc0d7c24 */ /* 0x040fe4000f8e0205 */
[----:B------:R-:W-:Y:S01]  /*dbc0*/  IMAD.MOV.U32 R9, RZ, RZ, R15 ;  /* 0x000000ffff097224 */ /* 0x000fe200078e000f */
[----:B--2---:R-:W-:Y:S01]  /*dbd0*/  @P1 SHF.R.U32.HI R9, RZ, R11, R6 ;  /* 0x0000000bff091219 */ /* 0x004fe20000011606 */
[----:B------:R-:W-:Y:S01]  /*dbe0*/  IMAD.WIDE.U32 R4, R220, UR4, R30 ;  /* 0x00000004dc047c25 */ /* 0x000fe2000f8e001e */
[----:B------:R-:W-:-:S03]  /*dbf0*/  ULDC.64 UR4, c[0x0][0xb98] ;  /* 0x0002e60000047ab9 */ /* 0x000fc60000000a00 */
[----:B------:R-:W-:Y:S01]  /*dc00*/  IMAD R11, R223, 0x40, R17 ;  /* 0x00000040df0b7824 */ /* 0x000fe200078e0211 */
[----:B------:R-:W-:Y:S01]  /*dc10*/  IADD3 R5, R5, R13, RZ ;  /* 0x0000000d05057210 */ /* 0x000fe20007ffe0ff */
        /* <DEDUP_REMOVED lines=13> */
[----:B------:R-:W-:Y:S01]  /*dcf0*/  IMAD R22, R221, 0x80, R227 ;  /* 0x00000080dd167824 */ /* 0x000fe200078e02e3 */
[----:B------:R-:W-:Y:S01]  /*dd00*/  IADD3.X R5, R13, R5, R8, P2, !PT ;  /* 0x000000050d057210 */ /* 0x000fe200017fe408 */
[----:B------:R-:W-:Y:S01]  /*dd10*/  IMAD R59, R7, R60, RZ ;  /* 0x0000003c073b7224 */ /* 0x000fe200078e02ff */
[----:B------:R-:W-:Y:S01]  /*dd20*/  IADD3 R9, P3, R20, 0x2000, RZ ;  /* 0x0000200014097810 */ /* 0x000fe20007f7e0ff */
[----:B------:R-:W-:Y:S01]  /*dd30*/  IMAD R10, R6, UR4, RZ ;  /* 0x00000004060a7c24 */ /* 0x000fe2000f8e02ff */
[----:B------:R-:W-:Y:S01]  /*dd40*/  IADD3 R15, P0, R20, 0x1000, RZ ;  /* 0x00001000140f7810 */ /* 0x000fe20007f1e0ff */
[----:B------:R-:W-:Y:S01]  /*dd50*/  IMAD.WIDE.U32 R4, R11, UR4, R4 ;  /* 0x000000040b047c25 */ /* 0x000fe2000f8e0004 */
[----:B------:R-:W-:-:S02]  /*dd60*/  LOP3.LUT R8, R9, 0x380, RZ, 0xc0, !PT ;  /* 0x0000038009087812 */ /* 0x000fc400078ec0ff */
[----:B------:R-:W-:Y:S01]  /*dd70*/  LOP3.LUT R40, R41, 0x380, RZ, 0xc0, !PT ;  /* 0x0000038029287812 */ /* 0x000fe200078ec0ff */
[----:B------:R-:W-:Y:S01]  /*dd80*/  IMAD R13, R11, UR5, R10 ;  /* 0x000000050b0d7c24 */ /* 0x000fe2000f8e020a */
[----:B------:R-:W-:Y:S01]  /*dd90*/  ULDC.64 UR4, c[0x0][0xb50] ;  /* 0x0002d40000047ab9 */ /* 0x000fe20000000a00 */
[----:B------:R-:W-:Y:S01]  /*dda0*/  SHF.R.U64 R6, R8, 0x3, RZ ;  /* 0x0000000308067819 */ /* 0x000fe200000012ff */
[----:B------:R-:W-:Y:S01]  /*ddb0*/  IMAD.X R7, RZ, RZ, R21, P3 ;  /* 0x000000ffff077224 */ /* 0x000fe200018e0615 */
[----:B------:R-:W-:Y:S01]  /*ddc0*/  LEA R10, P4, R4, UR4, 0x2 ;  /* 0x00000004040a7c11 */ /* 0x000fe2000f8810ff */
[----:B------:R-:W-:Y:S01]  /*ddd0*/  IMAD.IADD R5, R5, 0x1, R13 ;  /* 0x0000000105057824 */ /* 0x000fe200078e020d */
[----:B------:R-:W-:Y:S01]  /*dde0*/  LOP3.LUT R6, R6, R9, RZ, 0x3c, !PT ;  /* 0x0000000906067212 */ /* 0x000fe200078e3cff */
[----:B------:R-:W-:Y:S01]  /*ddf0*/  IMAD.X R13, RZ, RZ, R21, P0 ;  /* 0x000000ffff0d7224 */ /* 0x000fe200000e0615 */
[----:B------:R-:W-:Y:S01]  /*de00*/  IADD3 R9, P2, R20, 0x3000, RZ ;  /* 0x0000300014097810 */ /* 0x000fe20007f5e0ff */
[----:B------:R-:W-:Y:S01]  /*de10*/  SHFL.IDX PT, R52, R10, RZ, 0x1c1f ;  /* 0x001c1fff0a347589 */ /* 0x000fe200000e0000 */
[----:B------:R-:W-:Y:S01]  /*de20*/  LEA.HI.X R14, R4, UR5, R5, 0x2, P4 ;  /* 0x00000005040e7c11 */ /* 0x000fe2000a0f1405 */
[----:B------:R-:W-:Y:S01]  /*de30*/  VIADD R4, R22, 0x8 ;  /* 0x0000000816047836 */ /* 0x000fe20000000000 */
[----:B------:R-:W-:Y:S01]  /*de40*/  LOP3.LUT R8, R9, 0x380, RZ, 0xc0, !PT ;  /* 0x0000038009087812 */ /* 0x000fe200078ec0ff */
[----:B------:R-:W-:Y:S01]  /*de50*/  SHFL.IDX PT, R54, R10, 0x1, 0x1c1f ;  /* 0x003c1f000a367f89 */ /* 0x000fe200000e0000 */
[----:B------:R-:W-:Y:S01]  /*de60*/  LOP3.LUT P0, RZ, R225, 0x3, RZ, 0xc0, !PT ;  /* 0x00000003e1ff7812 */ /* 0x000fe2000780c0ff */
[----:B------:R-:W-:Y:S01]  /*de70*/  ULDC.64 UR4, c[0x0][0xaa0] ;  /* 0x0002a80000047ab9 */ /* 0x000fe20000000a00 */
[----:B------:R-:W-:Y:S01]  /*de80*/  SHF.R.U64 R8, R8, 0x3, RZ ;  /* 0x0000000308087819 */ /* 0x000fe200000012ff */
[----:B------:R-:W1:Y:S01]  /*de90*/  SHFL.IDX PT, R53, R14, RZ, 0x1c1f ;  /* 0x001c1fff0e357589 */ /* 0x000e6200000e0000 */
[----:B------:R-:W-:-:S02]  /*dea0*/  IADD3 R37, P4, R20, 0x6000, RZ ;  /* 0x0000600014257810 */ /* 0x000fc40007f9e0ff */
[----:B------:R-:W-:Y:S01]  /*deb0*/  LOP3.LUT R8, R8, R9, RZ, 0x3c, !PT ;  /* 0x0000000908087212 */ /* 0x000fe200078e3cff */
[----:B------:R-:W2:Y:S01]  /*dec0*/  SHFL.IDX PT, R55, R14, 0x1, 0x1c1f ;  /* 0x003c1f000e377f89 */ /* 0x000ea200000e0000 */
[----:B------:R-:W-:Y:S01]  /*ded0*/  IMAD.X R9, RZ, RZ, R21, P2 ;  /* 0x000000ffff097224 */ /* 0x000fe200010e0615 */
[-C--:B------:R-:W-:Y:S02]  /*dee0*/  ISETP.GE.OR P2, PT, R22, R59.reuse, P0 ;  /* 0x0000003b1600720c */ /* 0x080fe40000746670 */
[----:B------:R-:W-:Y:S02]  /*def0*/  ISETP.GE.OR P0, PT, R4, R59, P0 ;  /* 0x0000003b0400720c */ /* 0x000fe40000706670 */
[----:B------:R-:W-:Y:S02]  /*df00*/  LOP3.LUT R11, R20, 0x380, RZ, 0xc0, !PT ;  /* 0x00000380140b7812 */ /* 0x000fe400078ec0ff */
[----:B------:R-:W-:Y:S02]  /*df10*/  LOP3.LUT R36, R37, 0x380, RZ, 0xc0, !PT ;  /* 0x0000038025247812 */ /* 0x000fe400078ec0ff */
[----:B------:R-:W-:-:S02]  /*df20*/  SHF.R.U64 R11, R11, 0x3, RZ ;  /* 0x000000030b0b7819 */ /* 0x000fc400000012ff */
[----:B------:R-:W-:Y:S02]  /*df30*/  IADD3 R5, P3, R20, 0x7000, RZ ;  /* 0x0000700014057810 */ /* 0x000fe40007f7e0ff */
[----:B------:R-:W-:Y:S02]  /*df40*/  SHF.R.U64 R44, R44, 0x3, RZ ;  /* 0x000000032c2c7819 */ /* 0x000fe400000012ff */
[----:B------:R-:W-:Y:S01]  /*df50*/  SHF.R.U64 R40, R40, 0x3, RZ ;  /* 0x0000000328287819 */ /* 0x000fe200000012ff */
[--C-:B------:R-:W-:Y:S01]  /*df60*/  IMAD.X R33, RZ, RZ, R21.reuse, P3 ;  /* 0x000000ffff217224 */ /* 0x100fe200018e0615 */
[----:B------:R-:W-:Y:S02]  /*df70*/  SHF.R.U64 R36, R36, 0x3, RZ ;  /* 0x0000000324247819 */ /* 0x000fe400000012ff */
[----:B------:R-:W-:Y:S01]  /*df80*/  LOP3.LUT R20, R11, R20, RZ, 0x3c, !PT ;  /* 0x000000140b147212 */ /* 0x000fe200078e3cff */
[----:B-1----:R1:W-:Y:S01]  /*df90*/  @!P2 ST.E desc[UR6][R52.64], R0 ;  /* 0x000000003400a985 */ /* 0x0023e2000c101906 */
[----:B------:R-:W-:Y:S01]  /*dfa0*/  LOP3.LUT R44, R44, R45, RZ, 0x3c, !PT ;  /* 0x0000002d2c2c7212 */ /* 0x000fe200078e3cff */
[--C-:B------:R-:W-:Y:S01]  /*dfb0*/  IMAD.X R45, RZ, RZ, R21.reuse, P6 ;  /* 0x000000ffff2d7224 */ /* 0x100fe200030e0615 */
[----:B------:R-:W-:Y:S01]  /*dfc0*/  LOP3.LUT R40, R40, R41, RZ, 0x3c, !PT ;  /* 0x0000002928287212 */ /* 0x000fe200078e3cff */
[----:B--2---:R2:W-:Y:S01]  /*dfd0*/  @!P0 ST.E desc[UR6][R54.64], R3 ;  /* 0x0000000336008985 */ /* 0x0045e2000c101906 */
[----:B------:R-:W-:Y:S01]  /*dfe0*/  LOP3.LUT R36, R36, R37, RZ, 0x3c, !PT ;  /* 0x0000002524247212 */ /* 0x000fe200078e3cff */
[----:B------:R-:W-:Y:S01]  /*dff0*/  IMAD.X R37, RZ, RZ, R21, P4 ;  /* 0x000000ffff257224 */ /* 0x000fe200020e0615 */
[----:B------:R-:W-:Y:S01]  /*e000*/  IADD3.X R41, RZ, R21, RZ, P5, !PT ;  /* 0x00000015ff297210 */ /* 0x000fe20002ffe4ff */
[----:B------:R3:W5:Y:S01]  /*e010*/  LD.E.128 R24, desc[UR6][R20.64] ;  /* 0x0000000614187980 */ /* 0x000762000c101d00 */
[----:B------:R-:W-:-:S02]  /*e020*/  LOP3.LUT R12, R15, 0x380, RZ, 0xc0, !PT ;  /* 0x000003800f0c7812 */ /* 0x000fc400078ec0ff */
[----:B------:R-:W-:Y:S01]  /*e030*/  LOP3.LUT R4, R5, 0x380, RZ, 0xc0, !PT ;  /* 0x0000038005047812 */ /* 0x000fe200078ec0ff */
[----:B-1----:R-:W1:Y:S01]  /*e040*/  @P1 LDC R53, c[0x0][0xbec] ;  /* 0x0002fb00ff351b82 */ /* 0x002e620000000800 */
[----:B------:R-:W-:Y:S01]  /*e050*/  IMAD R0, R31, UR4, RZ ;  /* 0x000000041f007c24 */ /* 0x000fe2000f8e02ff */
[----:B------:R-:W-:Y:S01]  /*e060*/  SHF.R.U64 R12, R12, 0x3, RZ ;  /* 0x000000030c0c7819 */ /* 0x000fe200000012ff */
[----:B------:R-:W5:Y:S01]  /*e070*/  LD.E.128 R8, desc[UR6][R8.64] ;  /* 0x0000000608087980 */ /* 0x000f62000c101d00 */
[----:B------:R-:W-:Y:S01]  /*e080*/  SHF.R.U64 R4, R4, 0x3, RZ ;  /* 0x0000000304047819 */ /* 0x000fe200000012ff */
[C---:B--2---:R-:W-:Y:S01]  /*e090*/  IMAD R3, R29.reuse, UR5, R0 ;  /* 0x000000051d037c24 */ /* 0x044fe2000f8e0200 */
[----:B------:R-:W-:Y:S01]  /*e0a0*/  LOP3.LUT R12, R12, R15, RZ, 0x3c, !PT ;  /* 0x0000000f0c0c7212 */ /* 0x000fe200078e3cff */
[----:B---3--:R-:W-:Y:S01]  /*e0b0*/  IMAD.WIDE.U32 R20, R29, UR4, RZ ;  /* 0x000000041d147c25 */ /* 0x008fe2000f8e00ff */
[----:B------:R-:W-:Y:S01]  /*e0c0*/  ULDC.64 UR4, c[0x0][0xae8] ;  /* 0x0002ba0000047ab9 */ /* 0x000fe20000000a00 */
[----:B------:R-:W2:Y:S01]  /*e0d0*/  @P1 LDC R29, c[0x0][0xbf0] ;  /* 0x0002fc00ff1d1b82 */ /* 0x000ea20000000800 */
[----:B------:R-:W-:Y:S01]  /*e0e0*/  LOP3.LUT R32, R4, R5, RZ, 0x3c, !PT ;  /* 0x0000000504207212 */ /* 0x000fe200078e3cff */
[----:B------:R-:W-:Y:S01]  /*e0f0*/  IMAD R0, R23, 0x20, R223 ;  /* 0x0000002017007824 */ /* 0x000fe200078e02df */
[----:B------:R-:W5:Y:S01]  /*e100*/  LD.E.128 R12, desc[UR6][R12.64] ;  /* 0x000000060c0c7980 */ /* 0x000f62000c101d00 */
[----:B------:R-:W-:-:S02]  /*e110*/  IMAD.IADD R21, R21, 0x1, R3 ;  /* 0x0000000115157824 */ /* 0x000fc400078e0203 */
[----:B------:R-:W-:Y:S01]  /*e120*/  IMAD R3, R48, UR4, RZ ;  /* 0x0000000430037c24 */ /* 0x000fe2000f8e02ff */
[----:B------:R-:W5:Y:S01]  /*e130*/  LD.E.128 R4, desc[UR6][R6.64] ;  /* 0x0000000606047980 */ /* 0x000f62000c101d00 */
[----:B------:R-:W-:Y:S02]  /*e140*/  IMAD R30, R221, 0x80, R0 ;  /* 0x00000080dd1e7824 */ /* 0x000fe400078e0200 */
[C---:B------:R-:W-:Y:S01]  /*e150*/  IMAD R3, R220.reuse, UR5, R3 ;  /* 0x00000005dc037c24 */ /* 0x040fe2000f8e0203 */
[----:B------:R-:W5:Y:S01]  /*e160*/  LD.E.128 R44, desc[UR6][R44.64] ;  /* 0x000000062c2c7980 */ /* 0x000f62000c101d00 */
[----:B------:R-:W-:Y:S01]  /*e170*/  IMAD.WIDE.U32 R20, R220, UR4, R20 ;  /* 0x00000004dc147c25 */ /* 0x000fe2000f8e0014 */
[----:B------:R-:W-:Y:S02]  /*e180*/  ULDC.64 UR4, c[0x0][0xaf0] ;  /* 0x0002bc0000047ab9 */ /* 0x000fe40000000a00 */
[----:B------:R-:W5:Y:S01]  /*e190*/  LD.E.128 R40, desc[UR6][R40.64] ;  /* 0x0000000628287980 */ /* 0x000f62000c101d00 */
[----:B-1----:R-:W-:-:S03]  /*e1a0*/  @P1 IMAD.HI.U32 R0, R30, R53, RZ ;  /* 0x000000351e001227 */ /* 0x002fc600078e00ff */
[----:B------:R-:W5:Y:S01]  /*e1b0*/  LD.E.128 R36, desc[UR6][R36.64] ;  /* 0x0000000624247980 */ /* 0x000f62000c101d00 */
[----:B------:R-:W-:Y:S02]  /*e1c0*/  IMAD.IADD R21, R21, 0x1, R3 ;  /* 0x0000000115157824 */ /* 0x000fe400078e0203 */
[----:B------:R-:W-:Y:S01]  /*e1d0*/  IMAD.MOV.U32 R3, RZ, RZ, R30 ;  /* 0x000000ffff037224 */ /* 0x000fe200078e001e */
[----:B------:R-:W5:Y:S01]  /*e1e0*/  LD.E.128 R32, desc[UR6][R32.64] ;  /* 0x0000000620207980 */ /* 0x000f62000c101d00 */
[----:B------:R-:W-:Y:S01]  /*e1f0*/  IMAD R22, R222, UR4, RZ ;  /* 0x00000004de167c24 */ /* 0x000fe2000f8e02ff */
[----:B--2---:R-:W-:Y:S01]  /*e200*/  @P1 SHF.R.U32.HI R3, RZ, R29, R0 ;  /* 0x0000001dff031219 */ /* 0x004fe20000011600 */
[C---:B------:R-:W-:Y:S01]  /*e210*/  IMAD.WIDE.U32 R20, R57.reuse, UR4, R20 ;  /* 0x0000000439147c25 */ /* 0x040fe2000f8e0014 */
[----:B------:R-:W-:Y:S01]  /*e220*/  @!PT LDS RZ, [RZ] ;  /* 0x00000000fffff984 */ /* 0x000fe20000000800 */
[----:B------:R-:W-:Y:S01]  /*e230*/  @!PT LDS RZ, [RZ] ;  /* 0x00000000fffff984 */ /* 0x000fe20000000800 */
[----:B------:R-:W-:Y:S01]  /*e240*/  @!PT LDS RZ, [RZ] ;  /* 0x00000000fffff984 */ /* 0x000fe20000000800 */
[----:B------:R-:W-:Y:S01]  /*e250*/  @!PT LDS RZ, [RZ] ;  /* 0x00000000fffff984 */ /* 0x000fe20000000800 */
[----:B------:R1:W-:Y:S06]  /*e260*/  MEMBAR.ALL.CTA ;  /* 0x0000000000007992 */ /* 0x0003ec0000008000 */
[----:B-1----:R-:W1:Y:S01]  /*e270*/  FENCE.VIEW.ASYNC.S ;  /* 0x00000000000073c6 */ /* 0x002e620000000000 */
[--C-:B------:R-:W-:Y:S01]  /*e280*/  SHF.R.S32.HI R0, RZ, 0x1f, R3.reuse ;  /* 0x0000001fff007819 */ /* 0x100fe20000011403 */
[----:B------:R-:W-:Y:S01]  /*e290*/  IMAD R29, R57, UR5, R22 ;  /* 0x00000005391d7c24 */ /* 0x000fe2000f8e0216 */
[----:B------:R-:W-:Y:S01]  /*e2a0*/  ULDC.64 UR4, c[0x0][0xae0] ;  /* 0x0002b80000047ab9 */ /* 0x000fe20000000a00 */
[----:B------:R-:W-:-:S02]  /*e2b0*/  IMAD.MOV R31, RZ, RZ, -R3 ;  /* 0x000000ffff1f7224 */ /* 0x000fc400078e0a03 */
[----:B------:R-:W-:Y:S01]  /*e2c0*/  IMAD R0, R0, UR4, RZ ;  /* 0x0000000400007c24 */ /* 0x000fe2000f8e02ff */
[----:B------:R-:W-:Y:S01]  /*e2d0*/  IADD3 R21, R21, R29, RZ ;  /* 0x0000001d15157210 */ /* 0x000fe20007ffe0ff */
        /* <DEDUP_REMOVED lines=12> */
[----:B------:R-:W-:-:S02]  /*e3a0*/  VIADD R0, R30, 0x20 ;  /* 0x000000201e007836 */ /* 0x000fc40000000000 */
[----:B0-----:R-:W-:Y:S01]  /*e3b0*/  VIADD R28, R28, 0x34820 ;  /* 0x000348201c1c7836 */ /* 0x001fe20000000000 */
[----:B------:R-:W-:Y:S01]  /*e3c0*/  LEA R22, P3, R20, UR4, 0x1 ;  /* 0x0000000414167c11 */ /* 0x000fe2000f8608ff */
[----:B------:R-:W-:Y:S01]  /*e3d0*/  IMAD.IADD R3, R21, 0x1, R3 ;  /* 0x0000000115037824 */ /* 0x000fe200078e0203 */
[-C--:B------:R-:W-:Y:S01]  /*e3e0*/  ISETP.GE.AND P0, PT, R0, R59.reuse, PT ;  /* 0x0000003b0000720c */ /* 0x080fe20003f06270 */
[----:B------:R-:W-:Y:S01]  /*e3f0*/  VIADD R0, R30, 0x40 ;  /* 0x000000401e007836 */ /* 0x000fe20000000000 */
[----:B------:R-:W-:Y:S02]  /*e400*/  PRMT R28, RZ, 0x654, R28 ;  /* 0x00000654ff1c7816 */ /* 0x000fe4000000001c */
[----:B------:R-:W-:Y:S01]  /*e410*/  LEA.HI.X R3, R20, UR5, R3, 0x1, P3 ;  /* 0x0000000514037c11 */ /* 0x000fe200098f0c03 */
[----:B------:R-:W-:Y:S01]  /*e420*/  BSSY B1, `(.L_x_7070) ;  /* 0x0000010000017945 */ /* 0x000fe20003800000 */
[----:B------:R-:W-:Y:S01]  /*e430*/  ISETP.GE.AND P1, PT, R0, R59, PT ;  /* 0x0000003b0000720c */ /* 0x000fe20003f26270 */
[----:B-1----:R0:W-:Y:S02]  /*e440*/  SYNCS.ARRIVE.TRANS64.RED.A1T0 RZ, [R28+URZ], RZ ;  /* 0x000000ff1cff79a7 */ /* 0x0021e4000810043f */
[----:B------:R1:W2:Y:S04]  /*e450*/  SHFL.IDX PT, R0, R3, RZ, 0x181f ;  /* 0x00181fff03007589 */ /* 0x0002a800000e0000 */
[----:B0-----:R1:W0:Y:S01]  /*e460*/  SHFL.IDX PT, R28, R22, RZ, 0x181f ;  /* 0x00181fff161c7589 */ /* 0x00122200000e0000 */
[----:B------:R-:W-:Y:S05]  /*e470*/  @P2 BRA `(.L_x_7071) ;  /* 0x0000000000282947 */ /* 0x000fea0003800000 */
[----:B------:R-:W-:Y:S01]  /*e480*/  ULDC UR4, c[0x0][0xac8] ;  /* 0x0002b20000047ab9 */ /* 0x000fe20000000800 */
[----:B------:R-:W-:Y:S01]  /*e490*/  ULDC.64 UR6, c[0x0][0x208] ;  /* 0x0000820000067ab9 */ /* 0x000fe20000000a00 */
[----:B------:R-:W-:Y:S02]  /*e4a0*/  ISETP.GE.AND P2, PT, R17, UR4, PT ;  /* 0x0000000411007c0c */ /* 0x000fe4000bf46270 */
[----:B------:R-:W-:-:S11]  /*e4b0*/  ISETP.GE.AND P3, PT, R19, UR4, PT ;  /* 0x0000000413007c0c */ /* 0x000fd6000bf66270 */
[-C--:B0-----:R-:W-:Y:S02]  /*e4c0*/  @!P2 LEA R20, P4, R17, R28.reuse, 0x1 ;  /* 0x0000001c1114a211 */ /* 0x081fe400078808ff */
[----:B------:R-:W-:Y:S02]  /*e4d0*/  @!P3 LEA R28, P5, R19, R28, 0x1 ;  /* 0x0000001c131cb211 */ /* 0x000fe400078a08ff */
[-C--:B--2---:R-:W-:Y:S02]  /*e4e0*/  @!P2 LEA.HI.X R21, R17, R0.reuse, R232, 0x1, P4 ;  /* 0x000000001115a211 */ /* 0x084fe400020f0ce8 */
[----:B------:R-:W-:-:S03]  /*e4f0*/  @!P3 LEA.HI.X R29, R19, R0, R231, 0x1, P5 ;  /* 0x00000000131db211 */ /* 0x000fc600028f0ce7 */
[----:B-----5:R3:W-:Y:S04]  /*e500*/  @!P2 ST.E.128 desc[UR6][R20.64], R24 ;  /* 0x000000181400a985 */ /* 0x0207e8000c101d06 */
[----:B------:R3:W-:Y:S02]  /*e510*/  @!P3 ST.E.128 desc[UR6][R28.64], R44 ;  /* 0x0000002c1c00b985 */ /* 0x0007e4000c101d06 */
.L_x_7071:
[----:B------:R-:W-:Y:S05]  /*e520*/  BSYNC B1 ;  /* 0x0000000000017941 */ /* 0x000fea0003800000 */
.L_x_7070:
[----:B--2---:R2:W4:Y:S01]  /*e530*/  SHFL.IDX PT, R0, R3, 0x1, 0x181f ;  /* 0x00381f0003007f89 */ /* 0x00452200000e0000 */
[----:B------:R-:W-:Y:S03]  /*e540*/  BSSY B1, `(.L_x_7072) ;  /* 0x000000d000017945 */ /* 0x000fe60003800000 */
[----:B---3-5:R2:W3:Y:S01]  /*e550*/  SHFL.IDX PT, R24, R22, 0x1, 0x181f ;  /* 0x00381f0016187f89 */ /* 0x0284e200000e0000 */
[----:B------:R-:W-:Y:S05]  /*e560*/  @P0 BRA `(.L_x_7073) ;  /* 0x0000000000280947 */ /* 0x000fea0003800000 */
[----:B------:R-:W-:Y:S01]  /*e570*/  ULDC UR4, c[0x0][0xac8] ;  /* 0x0002b20000047ab9 */ /* 0x000fe20000000800 */
[----:B------:R-:W-:Y:S01]  /*e580*/  ULDC.64 UR6, c[0x0][0x208] ;  /* 0x0000820000067ab9 */ /* 0x000fe20000000a00 */
[----:B------:R-:W-:Y:S02]  /*e590*/  ISETP.GE.AND P3, PT, R17, UR4, PT ;  /* 0x0000000411007c0c */ /* 0x000fe4000bf66270 */
[----:B------:R-:W-:-:S11]  /*e5a0*/  ISETP.GE.AND P4, PT, R19, UR4, PT ;  /* 0x0000000413007c0c */ /* 0x000fd6000bf86270 */
[-C--:B---3--:R-:W-:Y:S02]  /*e5b0*/  @!P3 LEA R20, P0, R17, R24.reuse, 0x1 ;  /* 0x000000181114b211 */ /* 0x088fe400078008ff */
[----:B------:R-:W-:Y:S02]  /*e5c0*/  @!P4 LEA R24, P2, R19, R24, 0x1 ;  /* 0x000000181318c211 */ /* 0x000fe400078408ff */
[-C--:B----4-:R-:W-:Y:S02]  /*e5d0*/  @!P3 LEA.HI.X R21, R17, R0.reuse, R232, 0x1, P0 ;  /* 0x000000001115b211 */ /* 0x090fe400000f0ce8 */
[----:B------:R-:W-:-:S03]  /*e5e0*/  @!P4 LEA.HI.X R25, R19, R0, R231, 0x1, P2 ;  /* 0x000000001319c211 */ /* 0x000fc600010f0ce7 */
[----:B------:R3:W-:Y:S04]  /*e5f0*/  @!P3 ST.E.128 desc[UR6][R20.64], R12 ;  /* 0x0000000c1400b985 */ /* 0x0007e8000c101d06 */
[----:B------:R3:W-:Y:S02]  /*e600*/  @!P4 ST.E.128 desc[UR6][R24.64], R40 ;  /* 0x000000281800c985 */ /* 0x0007e4000c101d06 */
.L_x_7073:
[----:B------:R-:W-:Y:S05]  /*e610*/  BSYNC B1 ;  /* 0x0000000000017941 */ /* 0x000fea0003800000 */
.L_x_7072:
[----:B----4-:R4:W0:Y:S01]  /*e620*/  SHFL.IDX PT, R0, R3, 0x2, 0x181f ;  /* 0x00581f0003007f89 */ /* 0x01082200000e0000 */
[----:B------:R-:W-:Y:S03]  /*e630*/  BSSY B1, `(.L_x_7074) ;  /* 0x000000d000017945 */ /* 0x000fe60003800000 */
[----:B---3--:R4:W3:Y:S01]  /*e640*/  SHFL.IDX PT, R14, R22, 0x2, 0x181f ;  /* 0x00581f00160e7f89 */ /* 0x0088e200000e0000 */
[----:B------:R-:W-:Y:S05]  /*e650*/  @P1 BRA `(.L_x_7075) ;  /* 0x0000000000281947 */ /* 0x000fea0003800000 */
[----:B------:R-:W-:Y:S01]  /*e660*/  ULDC UR4, c[0x0][0xac8] ;  /* 0x0002b20000047ab9 */ /* 0x000fe20000000800 */
[----:B------:R-:W-:Y:S01]  /*e670*/  ULDC.64 UR6, c[0x0][0x208] ;  /* 0x0000820000067ab9 */ /* 0x000fe20000000a00 */
[----:B------:R-:W-:Y:S02]  /*e680*/  ISETP.GE.AND P2, PT, R17, UR4, PT ;  /* 0x0000000411007c0c */ /* 0x000fe4000bf46270 */
[----:B------:R-:W-:-:S11]  /*e690*/  ISETP.GE.AND P3, PT, R19, UR4, PT ;  /* 0x0000000413007c0c */ /* 0x000fd6000bf66270 */
[-C--:B---3--:R-:W-:Y:S02]  /*e6a0*/  @!P2 LEA R12, P0, R17, R14.reuse, 0x1 ;  /* 0x0000000e110ca211 */ /* 0x088fe400078008ff */
[----:B------:R-:W-:Y:S02]  /*e6b0*/  @!P3 LEA R14, P1, R19, R14, 0x1 ;  /* 0x0000000e130eb211 */ /* 0x000fe400078208ff */
[-C--:B0-----:R-:W-:Y:S02]  /*e6c0*/  @!P2 LEA.HI.X R13, R17, R0.reuse, R232, 0x1, P0 ;  /* 0x00000000110da211 */ /* 0x081fe400000f0ce8 */
[----:B------:R-:W-:-:S03]  /*e6d0*/  @!P3 LEA.HI.X R15, R19, R0, R231, 0x1, P1 ;  /* 0x00000000130fb211 */ /* 0x000fc600008f0ce7 */
[----:B------:R0:W-:Y:S04]  /*e6e0*/  @!P2 ST.E.128 desc[UR6][R12.64], R4 ;  /* 0x000000040c00a985 */ /* 0x0001e8000c101d06 */
[----:B------:R0:W-:Y:S02]  /*e6f0*/  @!P3 ST.E.128 desc[UR6][R14.64], R36 ;  /* 0x000000240e00b985 */ /* 0x0001e4000c101d06 */
.L_x_7075:
[----:B------:R-:W-:Y:S05]  /*e700*/  BSYNC B1 ;  /* 0x0000000000017941 */ /* 0x000fea0003800000 */
.L_x_7074:
[----:B0-----:R-:W-:Y:S01]  /*e710*/  VIADD R0, R30, 0x60 ;  /* 0x000000601e007836 */ /* 0x001fe20000000000 */
[----:B------:R0:W0:Y:S04]  /*e720*/  SHFL.IDX PT, R6, R3, 0x3, 0x181f ;  /* 0x00781f0003067f89 */ /* 0x00002800000e0000 */
[----:B------:R-:W-:Y:S01]  /*e730*/  ISETP.GE.AND P0, PT, R0, R59, PT ;  /* 0x0000003b0000720c */ /* 0x000fe20003f06270 */
[----:B-12-4-:R-:W1:-:S12]  /*e740*/  SHFL.IDX PT, R22, R22, 0x3, 0x181f ;  /* 0x00781f0016167f89 */ /* 0x016e5800000e0000 */
[----:B------:R-:W-:Y:S05]  /*e750*/  @P0 BRA `(.L_x_7076) ;  /* 0x0000000c00080947 */ /* 0x000fea0003800000 */
[----:B------:R-:W-:Y:S01]  /*e760*/  ULDC UR4, c[0x0][0xac8] ;  /* 0x0002b20000047ab9 */ /* 0x000fe20000000800 */
[----:B------:R-:W-:Y:S01]  /*e770*/  ULDC.64 UR6, c[0x0][0x208] ;  /* 0x0000820000067ab9 */ /* 0x000fe20000000a00 */
[----:B------:R-:W-:-:S13]  /*e780*/  ISETP.GE.AND P1, PT, R17, UR4, PT ;  /* 0x0000000411007c0c */ /* 0x000fda000bf26270 */
[----:B-1----:R-:W-:-:S04]  /*e790*/  @!P1 LEA R4, P0, R17, R22, 0x1 ;  /* 0x0000001611049211 */ /* 0x002fc800078008ff */
[----:B0-----:R-:W-:Y:S02]  /*e7a0*/  @!P1 LEA.HI.X R5, R17, R6, R232, 0x1, P0 ;  /* 0x0000000611059211 */ /* 0x001fe400000f0ce8 */
[----:B------:R-:W-:-:S03]  /*e7b0*/  ISETP.GE.AND P0, PT, R19, UR4, PT ;  /* 0x0000000413007c0c */ /* 0x000fc6000bf06270 */
[----:B------:R2:W-:Y:S10]  /*e7c0*/  @!P1 ST.E.128 desc[UR6][R4.64], R8 ;  /* 0x0000000804009985 */ /* 0x0005f4000c101d06 */
[----:B------:R-:W-:Y:S05]  /*e7d0*/  @P0 BRA `(.L_x_7076) ;  /* 0x0000000800e80947 */ /* 0x000fea0003800000 */
[----:B--2---:R-:W-:Y:S01]  /*e7e0*/  LEA R4, P0, R19, R22, 0x1 ;  /* 0x0000001613047211 */ /* 0x004fe200078008ff */
[----:B------:R-:W-:-:S03]  /*e7f0*/  ULDC.64 UR4, c[0x0][0x208] ;  /* 0x0000820000047ab9 */ /* 0x000fc60000000a00 */
[----:B------:R-:W-:-:S05]  /*e800*/  LEA.HI.X R5, R19, R6, R231, 0x1, P0 ;  /* 0x0000000613057211 */ /* 0x000fca00000f0ce7 */
[----:B------:R4:W-:Y:S01]  /*e810*/  ST.E.128 desc[UR4][R4.64], R32 ;  /* 0x0000002004007985 */ /* 0x0009e2000c101d04 */
[----:B------:R-:W-:Y:S05]  /*e820*/  BRA `(.L_x_7076) ;  /* 0x0000000800d47947 */ /* 0x000fea0003800000 */
.L_x_7068:
[----:B------:R-:W2:Y:S01]  /*e830*/  LDC.64 R6, c[0x0][0xc00] ;  /* 0x00030000ff067b82 */ /* 0x000ea20000000a00 */
[C---:B------:R-:W-:Y:S01]  /*e840*/  IMAD.SHL.U32 R5, R22.reuse, 0x4, RZ ;  /* 0x0000000416057824 */ /* 0x040fe200078e00ff */
[----:B------:R-:W-:Y:S01]  /*e850*/  SHF.L.U64.HI R0, R22, 0x2, R222 ;  /* 0x0000000216007819 */ /* 0x000fe200000102de */
[----:B------:R-:W-:Y:S01]  /*e860*/  ULDC.64 UR4, c[0x0][0xc08] ;  /* 0x0003020000047ab9 */ /* 0x000fe20000000a00 */
[----:B------:R-:W-:Y:S01]  /*e870*/  IMAD.MOV.U32 R3, RZ, RZ, RZ ;  /* 0x000000ffff037224 */ /* 0x000fe200078e00ff */
[----:B------:R-:W-:-:S03]  /*e880*/  ULDC.64 UR6, c[0x0][0x208] ;  /* 0x0000820000067ab9 */ /* 0x000fc60000000a00 */
[----:B------:R-:W3:Y:S01]  /*e890*/  LDC R25, c[0x0][0xbe8] ;  /* 0x0002fa00ff197b82 */ /* 0x000ee20000000800 */
[----:B--2---:R-:W-:Y:S02]  /*e8a0*/  ISETP.NE.U32.AND P0, PT, R6, RZ, PT ;  /* 0x000000ff0600720c */ /* 0x004fe40003f05070 */
[----:B------:R-:W-:Y:S02]  /*e8b0*/  IADD3 R6, P1, R5, R6, RZ ;  /* 0x0000000605067210 */ /* 0x000fe40007f3e0ff */
[----:B------:R-:W-:Y:S02]  /*e8c0*/  ISETP.NE.AND.EX P0, PT, R7, RZ, PT, P0 ;  /* 0x000000ff0700720c */ /* 0x000fe40003f05300 */
[----:B------:R-:W-:Y:S02]  /*e8d0*/  IADD3.X R7, R0, R7, RZ, P1, !PT ;  /* 0x0000000700077210 */ /* 0x000fe40000ffe4ff */
[----:B------:R-:W-:-:S04]  /*e8e0*/  ISETP.NE.U32.AND P1, PT, RZ, UR4, PT ;  /* 0x00000004ff007c0c */ /* 0x000fc8000bf25070 */
[----:B------:R-:W-:Y:S02]  /*e8f0*/  ISETP.NE.AND.EX P1, PT, RZ, UR5, PT, P1 ;  /* 0x00000005ff007c0c */ /* 0x000fe4000bf25310 */
[----:B------:R-:W-:-:S03]  /*e900*/  ISETP.GE.AND P3, PT, R233, 0x80, PT ;  /* 0x00000080e900780c */ /* 0x000fc60003f66270 */
[----:B------:R2:W5:Y:S08]  /*e910*/  @P0 LDG.E R3, desc[UR6][R6.64] ;  /* 0x0000000606030981 */ /* 0x000570000c1e1900 */
        /* <DEDUP_REMOVED lines=14> */
.L_x_7077:
        /* <DEDUP_REMOVED lines=21> */
[----:B------:R-:W2:Y:S01]  /*eb50*/  @P0 LDC R15, c[0x0][0xbec] ;  /* 0x0002fb00ff0f0b82 */ /* 0x000ea20000000800 */
[----:B------:R-:W-:Y:S01]  /*eb60*/  IMAD R9, R220, UR5, R9 ;  /* 0x00000005dc097c24 */ /* 0x000fe2000f8e0209 */
[----:B------:R-:W-:-:S04]  /*eb70*/  ULDC.64 UR4, c[0x0][0xb98] ;  /* 0x0002e60000047ab9 */ /* 0x000fc80000000a00 */
[----:B------:R-:W-:Y:S02]  /*eb80*/  IADD3 R5, R5, R9, RZ ;  /* 0x0000000905057210 */ /* 0x000fe40007ffe0ff */
        /* <DEDUP_REMOVED lines=22> */
.L_x_7079:
[----:B------:R-:W-:Y:S05]  /*ecf0*/  BSYNC B1 ;  /* 0x0000000000017941 */ /* 0x000fea0003800000 */
.L_x_7078:
        /* <DEDUP_REMOVED lines=56> */
[----:B------:R3:W-:Y:S04]  /*f080*/  @!P4 ST.E.128 desc[UR6][R8.64], RZ ;  /* 0x000000ff0800c985 */ /* 0x0007e8000c101d06 */
[----:B------:R3:W-:Y:S02]  /*f090*/  @!P5 ST.E.128 desc[UR6][R4.64], RZ ;  /* 0x000000ff0400d985 */ /* 0x0007e4000c101d06 */
.L_x_7081:
[----:B------:R-:W-:Y:S05]  /*f0a0*/  BSYNC B1 ;  /* 0x0000000000017941 */ /* 0x000fea0003800000 */
.L_x_7080:
        /* <DEDUP_REMOVED lines=12> */
[----:B------:R0:W-:Y:S04]  /*f170*/  @!P3 ST.E.128 desc[UR6][R8.64], RZ ;  /* 0x000000ff0800b985 */ /* 0x0001e8000c101d06 */
[----:B------:R0:W-:Y:S02]  /*f180*/  @!P4 ST.E.128 desc[UR6][R4.64], RZ ;  /* 0x000000ff0400c985 */ /* 0x0001e4000c101d06 */
.L_x_7083:
[----:B------:R-:W-:Y:S05]  /*f190*/  BSYNC B1 ;  /* 0x0000000000017941 */ /* 0x000fea0003800000 */
.L_x_7082:
[----:B0-----:R0:W0:Y:S01]  /*f1a0*/  SHFL.IDX PT, R0, R3, 0x2, 0x181f ;  /* 0x00581f0003007f89 */ /* 0x00102200000e0000 */
[----:B------:R-:W-:Y:S03]  /*f1b0*/  BSSY B1, `(.L_x_7084) ;  /* 0x000000d000017945 */ /* 0x000fe60003800000 */
[----:B---3--:R3:W0:Y:S01]  /*f1c0*/  SHFL.IDX PT, R4, R6, 0x2, 0x181f ;  /* 0x00581f0006047f89 */ /* 0x00862200000e0000 */
[----:B------:R-:W-:Y:S05]  /*f1d0*/  @P0 BRA `(.L_x_7085) ;  /* 0x0000000000280947 */ /* 0x000fea0003800000 */
[----:B------:R-:W-:Y:S01]  /*f1e0*/  ULDC UR4, c[0x0][0xac8] ;  /* 0x0002b20000047ab9 */ /* 0x000fe20000000800 */
[----:B------:R-:W-:Y:S01]  /*f1f0*/  ULDC.64 UR6, c[0x0][0x208] ;  /* 0x0000820000067ab9 */ /* 0x000fe20000000a00 */
[----:B------:R-:W-:Y:S02]  /*f200*/  ISETP.GE.AND P2, PT, R17, UR4, PT ;  /* 0x0000000411007c0c */ /* 0x000fe4000bf46270 */
[----:B------:R-:W-:-:S11]  /*f210*/  ISETP.GE.AND P3, PT, R19, UR4, PT ;  /* 0x0000000413007c0c */ /* 0x000fd6000bf66270 */
[-C--:B0-----:R-:W-:Y:S02]  /*f220*/  @!P2 LEA R8, P0, R17, R4.reuse, 0x1 ;  /* 0x000000041108a211 */ /* 0x081fe400078008ff */
[----:B------:R-:W-:Y:S02]  /*f230*/  @!P3 LEA R4, P1, R19, R4, 0x1 ;  /* 0x000000041304b211 */ /* 0x000fe400078208ff */
[-C--:B------:R-:W-:Y:S02]  /*f240*/  @!P2 LEA.HI.X R9, R17, R0.reuse, R232, 0x1, P0 ;  /* 0x000000001109a211 */ /* 0x080fe400000f0ce8 */
[----:B------:R-:W-:-:S03]  /*f250*/  @!P3 LEA.HI.X R5, R19, R0, R231, 0x1, P1 ;  /* 0x000000001305b211 */ /* 0x000fc600008f0ce7 */
[----:B------:R0:W-:Y:S04]  /*f260*/  @!P2 ST.E.128 desc[UR6][R8.64], RZ ;  /* 0x000000ff0800a985 */ /* 0x0001e8000c101d06 */
[----:B------:R0:W-:Y:S02]  /*f270*/  @!P3 ST.E.128 desc[UR6][R4.64], RZ ;  /* 0x000000ff0400b985 */ /* 0x0001e4000c101d06 */
.L_x_7085:
[----:B------:R-:W-:Y:S05]  /*f280*/  BSYNC B1 ;  /* 0x0000000000017941 */ /* 0x000fea0003800000 */
.L_x_7084:
[----:B0-----:R-:W-:Y:S01]  /*f290*/  VIADD R0, R10, 0x60 ;  /* 0x000000600a007836 */ /* 0x001fe20000000000 */
[----:B------:R0:W0:Y:S04]  /*f2a0*/  SHFL.IDX PT, R8, R3, 0x3, 0x181f ;  /* 0x00781f0003087f89 */ /* 0x00002800000e0000 */
[----:B------:R-:W-:Y:S01]  /*f2b0*/  ISETP.GE.AND P0, PT, R0, R25, PT ;  /* 0x000000190000720c */ /* 0x000fe20003f06270 */
[----:B------:R0:W0:-:S12]  /*f2c0*/  SHFL.IDX PT, R4, R6, 0x3, 0x181f ;  /* 0x00781f0006047f89 */ /* 0x00001800000e0000 */
[----:B------:R-:W-:Y:S05]  /*f2d0*/  @P0 BRA `(.L_x_7076) ;  /* 0x0000000000280947 */ /* 0x000fea0003800000 */
[----:B------:R-:W-:Y:S01]  /*f2e0*/  ULDC UR4, c[0x0][0xac8] ;  /* 0x0002b20000047ab9 */ /* 0x000fe20000000800 */
[----:B------:R-:W-:Y:S01]  /*f2f0*/  ULDC.64 UR6, c[0x0][0x208] ;  /* 0x0000820000067ab9 */ /* 0x000fe20000000a00 */
[----:B------:R-:W-:Y:S02]  /*f300*/  ISETP.GE.AND P2, PT, R17, UR4, PT ;  /* 0x0000000411007c0c */ /* 0x000fe4000bf46270 */
[----:B------:R-:W-:-:S11]  /*f310*/  ISETP.GE.AND P3, PT, R19, UR4, PT ;  /* 0x0000000413007c0c */ /* 0x000fd6000bf66270 */
[-C--:B0-234-:R-:W-:Y:S02]  /*f320*/  @!P2 LEA R6, P0, R17, R4.reuse, 0x1 ;  /* 0x000000041106a211 */ /* 0x09dfe400078008ff */
[----:B------:R-:W-:Y:S02]  /*f330*/  @!P3 LEA R4, P1, R19, R4, 0x1 ;  /* 0x000000041304b211 */ /* 0x000fe400078208ff */
[-C--:B------:R-:W-:Y:S02]  /*f340*/  @!P2 LEA.HI.X R7, R17, R8.reuse, R232, 0x1, P0 ;  /* 0x000000081107a211 */ /* 0x080fe400000f0ce8 */
[----:B------:R-:W-:-:S03]  /*f350*/  @!P3 LEA.HI.X R5, R19, R8, R231, 0x1, P1 ;  /* 0x000000081305b211 */ /* 0x000fc600008f0ce7 */
[----:B------:R0:W-:Y:S04]  /*f360*/  @!P2 ST.E.128 desc[UR6][R6.64], RZ ;  /* 0x000000ff0600a985 */ /* 0x0001e8000c101d06 */
[----:B------:R0:W-:Y:S02]  /*f370*/  @!P3 ST.E.128 desc[UR6][R4.64], RZ ;  /* 0x000000ff0400b985 */ /* 0x0001e4000c101d06 */
.L_x_7076:
[----:B------:R-:W-:Y:S05]  /*f380*/  BSYNC B0 ;  /* 0x0000000000007941 */ /* 0x000fea0003800000 */
.L_x_7067:
[----:B------:R-:W-:Y:S02]  /*f390*/  ULDC UR4, c[0x0][0xc3c] ;  /* 0x00030f0000047ab9 */ /* 0x000fe40000000800 */
[----:B-1----:R-:W-:-:S13]  /*f3a0*/  ISETP.GE.AND P0, PT, R51, UR4, PT ;  /* 0x0000000433007c0c */ /* 0x002fda000bf06270 */
[----:B------:R-:W-:Y:S05]  /*f3b0*/  @!P0 BRA `(.L_x_7086) ;  /* 0xffffff18008c8947 */ /* 0x000fea000383ffff */
[----:B------:R-:W-:Y:S05]  /*f3c0*/  EXIT ;  /* 0x000000000000794d */ /* 0x000fea0003800000 */
.L_x_7042:
[----:B------:R-:W-:-:S08]  /*f3d0*/  NOP ;  /* 0x0000000000007918 */ /* 0x000fd00000000000 */
[----:B--2---:R-:W0:-:S00]  /*f3e0*/  USETMAXREG.DEALLOC.CTAPOOL 0x18 ;  /* 0x00000018000079c8 */ /* 0x004e0000080e0500 */
        /* <DEDUP_REMOVED lines=14> */
.L_x_7087:
        /* <DEDUP_REMOVED lines=19> */
[----:B-1----:R-:W-:-:S04]  /*f600*/  SEL R7, R4, RZ, P1 ;  /* 0x000000ff04077207 */ /* 0x002fc80000800000 */
[----:B------:R-:W-:-:S05]  /*f610*/  IADD3 R7, R0, R7, RZ ;  /* 0x0000000700077210 */ /* 0x000fca0007ffe0ff */
        /* <DEDUP_REMOVED lines=22> */
.L_x_7093:
[----:B------:R-:W-:Y:S01]  /*f780*/  UIADD3 UR4, UR4, 0x1f, URZ ;  /* 0x0000001f04047890 */ /* 0x000fe2000fffe03f */
[----:B------:R-:W-:-:S05]  /*f790*/  IMAD.U32 R19, RZ, RZ, UR7 ;  /* 0x00000007ff137e24 */ /* 0x000fca000f8e00ff */
[----:B0-----:R-:W-:-:S13]  /*f7a0*/  ISETP.LE.AND P6, PT, R6, UR4, PT ;  /* 0x0000000406007c0c */ /* 0x001fda000bfc3270 */
[----:B------:R-:W-:Y:S05]  /*f7b0*/  @P6 BRA `(.L_x_7090) ;  /* 0x0000000400246947 */ /* 0x000fea0003800000 */
[----:B------:R-:W-:Y:S01]  /*f7c0*/  IADD3 R7, R5, UR4, RZ ;  /* 0x0000000405077c10 */ /* 0x000fe2000fffe0ff */
[----:B------:R-:W-:Y:S01]  /*f7d0*/  BSSY B0, `(.L_x_7091) ;  /* 0x0000008000007945 */ /* 0x000fe20003800000 */
[----:B------:R-:W-:Y:S02]  /*f7e0*/  IMAD.MOV.U32 R0, RZ, RZ, RZ ;  /* 0x000000ffff007224 */ /* 0x000fe400078e00ff */
[----:B------:R-:W-:-:S13]  /*f7f0*/  ISETP.GE.OR P6, PT, R7, R6, !P0 ;  /* 0x000000060700720c */ /* 0x000fda00047c6670 */
[----:B------:R-:W-:Y:S05]  /*f800*/  @P6 BRA `(.L_x_7092) ;  /* 0x0000000000106947 */ /* 0x000fea0003800000 */
[----:B------:R-:W0:Y:S01]  /*f810*/  LDC.64 R2, c[0x0][0xc80] ;  /* 0x00032000ff027b82 */ /* 0x000e220000000a00 */
[----:B------:R-:W-:Y:S01]  /*f820*/  ULDC.64 UR8, c[0x0][0x208] ;  /* 0x0000820000087ab9 */ /* 0x000fe20000000a00 */
[----:B0-----:R-:W-:-:S05]  /*f830*/  IMAD.WIDE R2, R7, 0x4, R2 ;  /* 0x0000000407027825 */ /* 0x001fca00078e0202 */
[----:B------:R0:W5:Y:S02]  /*f840*/  LDG.E R0, desc[UR8][R2.64] ;  /* 0x0000000802007981 */ /* 0x000164000c1e1900 */
.L_x_7092:
[----:B------:R-:W-:Y:S05]  /*f850*/  BSYNC B0 ;  /* 0x0000000000007941 */ /* 0x000fea0003800000 */
.L_x_7091:
        /* <DEDUP_REMOVED lines=20> */
[----:B------:R-:W-:Y:S01]  /*f9a0*/  IMAD.MOV.U32 R2, RZ, RZ, R9 ;  /* 0x000000ffff027224 */ /* 0x000fe200078e0009 */
[----:B------:R-:W-:-:S07]  /*f9b0*/  MOV R7, R3 ;  /* 0x0000000300077202 */ /* 0x000fce0000000f00 */
.L_x_7089:
        /* <DEDUP_REMOVED lines=16> */
.L_x_7094:
        /* <DEDUP_REMOVED lines=18> */
[----:B------:R-:W-:-:S06]  /*fbe0*/  @P0 IADD3 R2, R2, 0x1, RZ ;  /* 0x0000000102020810 */ /* 0x000fcc0007ffe0ff */
[----:B------:R-:W-:Y:S01]  /*fbf0*/  @!P2 IMAD.MOV R2, RZ, RZ, -R2 ;  /* 0x000000ffff02a224 */ /* 0x000fe200078e0a02 */
[----:B------:R-:W-:-:S05]  /*fc00*/  @!P1 LOP3.LUT R2, RZ, R0, RZ, 0x33, !PT ;  /* 0x00000000ff029212 */ /* 0x000fca00078e33ff */
[--C-:B------:R-:W-:Y:S02]  /*fc10*/  IMAD.MOV R3, RZ, RZ, -R2.reuse ;  /* 0x000000ffff037224 */ /* 0x100fe400078e0a02 */
[----:B------:R-:W-:Y:S02]  /*fc20*/  IMAD.MOV.U32 R18, RZ, RZ, R2 ;  /* 0x000000ffff127224 */ /* 0x000fe400078e0002 */
[----:B------:R-:W-:Y:S01]  /*fc30*/  IMAD R17, R0, R3, R17 ;  /* 0x0000000300117224 */ /* 0x000fe200078e0211 */
[----:B------:R-:W-:Y:S06]  /*fc40*/  BRA `(.L_x_7095) ;  /* 0x00000000000c7947 */ /* 0x000fec0003800000 */
.L_x_7090:
[----:B------:R-:W-:Y:S02]  /*fc50*/  IMAD.MOV.U32 R17, RZ, RZ, RZ ;  /* 0x000000ffff117224 */ /* 0x000fe400078e00ff */
[----:B------:R-:W-:Y:S02]  /*fc60*/  IMAD.U32 R16, RZ, RZ, UR6 ;  /* 0x00000006ff107e24 */ /* 0x000fe4000f8e00ff */
[----:B------:R-:W-:-:S07]  /*fc70*/  IMAD.MOV.U32 R18, RZ, RZ, RZ ;  /* 0x000000ffff127224 */ /* 0x000fce00078e00ff */
.L_x_7095:
[----:B------:R-:W-:-:S13]  /*fc80*/  ISETP.NE.AND P0, PT, R5, RZ, PT ;  /* 0x000000ff0500720c */ /* 0x000fda0003f05270 */
[----:B------:R-:W0:Y:S01]  /*fc90*/  @!P0 S2R R3, SR_CgaCtaId ;  /* 0x0000000000038919 */ /* 0x000e220000008800 */
[----:B------:R-:W-:-:S04]  /*fca0*/  @!P0 MOV R0, 0x400 ;  /* 0x0000040000008802 */ /* 0x000fc80000000f00 */
[----:B0-----:R-:W-:-:S05]  /*fcb0*/  @!P0 LEA R0, R3, R0, 0x18 ;  /* 0x0000000003008211 */ /* 0x001fca00078ec0ff */
[----:B------:R0:W-:Y:S01]  /*fcc0*/  @!P0 STS.128 [R0+0x348d0], R16 ;  /* 0x0348d01000008388 */ /* 0x0001e20000000c00 */
[----:B------:R-:W-:Y:S06]  /*fcd0*/  BAR.ARV 0x5, 0x180 ;  /* 0x0146000000007b1d */ /* 0x000fec0000002000 */
.L_x_7088:
        /* <DEDUP_REMOVED lines=14> */
[C---:B0-----:R-:W-:Y:S02]  /*fdc0*/  SHF.L.U32 R0, R5.reuse, 0x3, RZ ;  /* 0x0000000305007819 */ /* 0x041fe400000006ff */
[----:B------:R-:W-:Y:S02]  /*fdd0*/  LOP3.LUT R4, R5, 0x7f, RZ, 0xc0, !PT ;  /* 0x0000007f05047812 */ /* 0x000fe400078ec0ff */
[----:B------:R-:W-:-:S02]  /*fde0*/  LOP3.LUT R2, R0, 0x1f8, RZ, 0xc0, !PT ;  /* 0x000001f800027812 */ /* 0x000fc400078ec0ff */
[----:B------:R-:W-:Y:S02]  /*fdf0*/  LOP3.LUT R0, R0, 0x38, RZ, 0xc0, !PT ;  /* 0x0000003800007812 */ /* 0x000fe400078ec0ff */
[----:B------:R-:W-:Y:S01]  /*fe00*/  LOP3.LUT R3, R2, 0x38, R5, 0x78, !PT ;  /* 0x0000003802037812 */ /* 0x000fe200078e7805 */
[----:B------:R-:W-:Y:S01]  /*fe10*/  IMAD.SHL.U32 R2, R4, 0x8, RZ ;  /* 0x0000000804027824 */ /* 0x000fe200078e00ff */
[----:B------:R-:W-:-:S04]  /*fe20*/  LOP3.LUT R0, R0, 0x40, RZ, 0xfc, !PT ;  /* 0x0000004000007812 */ /* 0x000fc800078efcff */
[----:B------:R-:W-:Y:S01]  /*fe30*/  LOP3.LUT R3, R3, 0x200, R2, 0xf8, !PT ;  /* 0x0000020003037812 */ /* 0x000fe200078ef802 */
[----:B------:R-:W-:Y:S01]  /*fe40*/  IMAD.SHL.U32 R2, R5, 0x10, RZ ;  /* 0x0000001005027824 */ /* 0x000fe200078e00ff */
[----:B------:R-:W-:Y:S01]  /*fe50*/  SHF.R.U32.HI R5, RZ, 0x3, R4 ;  /* 0x00000003ff057819 */ /* 0x000fe20000011604 */
[----:B------:R-:W-:-:S03]  /*fe60*/  IMAD.U32 R4, RZ, RZ, UR4 ;  /* 0x00000004ff047e24 */ /* 0x000fc6000f8e00ff */
[----:B------:R-:W-:Y:S01]  /*fe70*/  LOP3.LUT R2, R5, 0x70, R2, 0xf8, !PT ;  /* 0x0000007005027812 */ /* 0x000fe200078ef802 */
[----:B------:R-:W-:Y:S01]  /*fe80*/  IMAD R3, R3, 0x2, R4 ;  /* 0x0000000203037824 */ /* 0x000fe200078e0204 */
[----:B------:R0:W-:Y:S01]  /*fe90*/  STL [R1+0x4], R4 ;  /* 0x0000040401007387 */ /* 0x0001e20000100800 */
[----:B------:R-:W-:-:S03]  /*fea0*/  IMAD.MOV.U32 R2, RZ, RZ, 0x1 ;  /* 0x00000001ff027424 */ /* 0x000fc600078e00ff */
[----:B------:R0:W-:Y:S04]  /*feb0*/  STL [R1+0x24], R3 ;  /* 0x0000240301007387 */ /* 0x0001e80000100800 */
[----:B------:R0:W-:Y:S04]  /*fec0*/  STL [R1+0x8], RZ ;  /* 0x000008ff01007387 */ /* 0x0001e80000100800 */
[----:B------:R0:W-:Y:S04]  /*fed0*/  STL [R1+0x10], R2 ;  /* 0x0000100201007387 */ /* 0x0001e80000100800 */
[----:B------:R0:W-:Y:S02]  /*fee0*/  STL [R1+0x50], RZ ;  /* 0x000050ff01007387 */ /* 0x0001e40000100800 */
.L_x_7195:
[----:B0-----:R-:W0:Y:S01]  /*fef0*/  LDC.64 R2, c[0x0][0xc88] ;  /* 0x00032200ff027b82 */ /* 0x001e220000000a00 */
[----:B------:R-:W-:Y:S01]  /*ff00*/  ULDC.64 UR4, c[0x0][0x208] ;  /* 0x0000820000047ab9 */ /* 0x000fe20000000a00 */
[----:B0-----:R-:W-:-:S05]  /*ff10*/  IMAD.WIDE R2, R19, 0x4, R2 ;  /* 0x0000000413027825 */ /* 0x001fca00078e0202 */
[----:B--2---:R-:W2:Y:S01]  /*ff20*/  LDG.E R11, desc[UR4][R2.64] ;  /* 0x00000004020b7981 */ /* 0x004ea2000c1e1900 */
        /* <DEDUP_REMOVED lines=19> */
[----:B------:R-:W-:Y:S02]  /*10060*/  ISETP.NE.AND.EX P1, PT, RZ, UR5, PT, P1 ;  /* 0x00000005ff007c0c */ /* 0x000fe4000bf25310 */
[----:B------:R-:W-:Y:S01]  /*10070*/  ISETP.NE.U32.AND P2, PT, RZ, UR6, PT ;  /* 0x00000006ff007c0c */ /* 0x000fe2000bf45070 */
[----:B------:R-:W-:Y:S01]  /*10080*/  STL [R1], R10 ;  /* 0x0000000a01007387 */ /* 0x000fe20000100800 */
[----:B------:R-:W-:Y:S02]  /*10090*/  ISETP.NE.U32.AND P0, PT, RZ, UR8, PT ;  /* 0x00000008ff007c0c */ /* 0x000fe4000bf05070 */
[----:B------:R-:W-:Y:S01]  /*100a0*/  ISETP.NE.AND.EX P2, PT, RZ, UR7, PT, P2 ;  /* 0x00000007ff007c0c */ /* 0x000fe2000bf45320 */
[----:B------:R-:W-:Y:S01]  /*100b0*/  STL [R1+0x1c], R9 ;  /* 0x00001c0901007387 */ /* 0x000fe20000100800 */
[----:B------:R-:W-:Y:S02]  /*100c0*/  ISETP.NE.AND.EX P0, PT, RZ, UR9, PT, P0 ;  /* 0x00000009ff007c0c */ /* 0x000fe4000bf05300 */
[----:B-1----:R-:W-:-:S02]  /*100d0*/  IADD3 R2, P3, R10, UR4, RZ ;  /* 0x000000040a027c10 */ /* 0x002fc4000ff7e0ff */
[C---:B0-----:R-:W-:Y:S02]  /*100e0*/  IADD3 R4, P4, R10.reuse, UR8, RZ ;  /* 0x000000080a047c10 */ /* 0x041fe4000ff9e0ff */
[C---:B------:R-:W-:Y:S01]  /*100f0*/  IADD3.X R3, R9.reuse, UR5, RZ, P3, !PT ;  /* 0x0000000509037c10 */ /* 0x040fe20009ffe4ff */
[----:B------:R-:W-:Y:S01]  /*10100*/  ULDC UR4, c[0x0][0x288] ;  /* 0x0000a20000047ab9 */ /* 0x000fe20000000800 */
[----:B----4-:R-:W-:Y:S02]  /*10110*/  MOV R8, RZ ;  /* 0x000000ff00087202 */ /* 0x010fe40000000f00 */
[----:B------:R-:W-:Y:S01]  /*10120*/  IADD3.X R5, R9, UR9, RZ, P4, !PT ;  /* 0x0000000909057c10 */ /* 0x000fe2000a7fe4ff */
        /* <DEDUP_REMOVED lines=23> */
.L_x_7097:
        /* <DEDUP_REMOVED lines=8> */
[----:B------:R-:W-:Y:S01]  /*10320*/  IADD3 R6, P0, R10, UR4, RZ ;  /* 0x000000040a067c10 */ /* 0x000fe2000ff1e0ff */
[----:B------:R-:W-:-:S03]  /*10330*/  ULDC.64 UR6, c[0x0][0x208] ;  /* 0x0000820000067ab9 */ /* 0x000fc60000000a00 */
[----:B------:R-:W-:-:S05]  /*10340*/  IADD3.X R7, R9, UR5, RZ, P0, !PT ;  /* 0x0000000509077c10 */ /* 0x000fca00087fe4ff */
[----:B------:R1:W5:Y:S01]  /*10350*/  LDG.E R6, desc[UR6][R6.64] ;  /* 0x0000000606067981 */ /* 0x000362000c1e1900 */
[----:B------:R-:W-:Y:S05]  /*10360*/  BRA `(.L_x_7099) ;  /* 0x0000000000147947 */ /* 0x000fea0003800000 */
.L_x_7098:
[----:B------:R-:W-:Y:S05]  /*10370*/  @!P0 BRA `(.L_x_7099) ;  /* 0x0000000000108947 */ /* 0x000fea0003800000 */
[----:B------:R-:W-:Y:S02]  /*10380*/  ULDC.64 UR4, c[0x0][0x208] ;  /* 0x0000820000047ab9 */ /* 0x000fe40000000a00 */
[----:B------:R-:W2:Y:S04]  /*10390*/  LDG.E R6, desc[UR4][R4.64] ;  /* 0x0000000404067981 */ /* 0x000ea8000c1e1900 */
[----:B------:R-:W2:Y:S02]  /*103a0*/  LDG.E R4, desc[UR4][R4.64+0x4] ;  /* 0x0000040404047981 */ /* 0x000ea4000c1e1900 */
[----:B--2---:R-:W-:-:S07]  /*103b0*/  IMAD.IADD R6, R4, 0x1, -R6 ;  /* 0x0000000104067824 */ /* 0x004fce00078e0a06 */
.L_x_7099:
[----:B-----5:R-:W-:Y:S01]  /*103c0*/  IMAD.IADD R2, R6, 0x1, -R0 ;  /* 0x0000000106027824 */ /* 0x020fe200078e0a00 */
[----:B------:R-:W-:Y:S03]  /*103d0*/  BSSY B7, `(.L_x_7100) ;  /* 0x00003fb000077945 */ /* 0x000fe60003800000 */
[C---:B------:R-:W-:Y:S01]  /*103e0*/  VIADD R0, R2.reuse, 0xaf ;  /* 0x000000af02007836 */ /* 0x040fe20000000000 */
[----:B------:R2:W-:Y:S01]  /*103f0*/  STL [R1+0x3c], R2 ;  /* 0x00003c0201007387 */ /* 0x0005e20000100800 */
[----:B------:R-:W-:Y:S02]  /*10400*/  ISETP.GT.AND P0, PT, R2, RZ, PT ;  /* 0x000000ff0200720c */ /* 0x000fe40003f04270 */
[----:B------:R-:W-:-:S05]  /*10410*/  IMAD.HI R0, R0, 0x2e8ba2e9, RZ ;  /* 0x2e8ba2e900007827 */ /* 0x000fca00078e02ff */
        /* <DEDUP_REMOVED lines=9> */
[----:B------:R-:W-:Y:S01]  /*104b0*/  VOTEU.ANY UR4, UPT, PT ;  /* 0x0000000000047886 */ /* 0x000fe200038e0100 */
[----:B------:R-:W-:Y:S01]  /*104c0*/  ULDC.64 UR6, c[0x0][0x208] ;  /* 0x0000820000067ab9 */ /* 0x000fe20000000a00 */
        /* <DEDUP_REMOVED lines=11> */
.L_x_7101:
[----:B--2---:R-:W2:Y:S01]  /*10580*/  LDL R0, [R1+0x4] ;  /* 0x0000040001007983 */ /* 0x004ea20000100800 */
[----:B------:R-:W-:Y:S01]  /*10590*/  BSSY B6, `(.L_x_7103) ;  /* 0x0000014000067945 */ /* 0x000fe20003800000 */
[----:B--2---:R-:W-:-:S04]  /*105a0*/  IADD3 R0, R0, 0x1e400, RZ ;  /* 0x0001e40000007810 */ /* 0x004fc80007ffe0ff */
[----:B------:R-:W-:-:S13]  /*105b0*/  LOP3.LUT P0, RZ, R0, 0x3ff, RZ, 0xc0, !PT ;  /* 0x000003ff00ff7812 */ /* 0x000fda000780c0ff */
[----:B------:R-:W-:Y:S05]  /*105c0*/  @!P0 BRA `(.L_x_7104) ;  /* 0x0000000000408947 */ /* 0x000fea0003800000 */
[----:B------:R-:W-:Y:S01]  /*105d0*/  MOV R2, 0x0 ;  /* 0x0000000000027802 */ /* 0x000fe20000000f00 */
[----:B------:R-:W-:Y:S01]  /*105e0*/  ULDC.64 UR6, c[0x4][0x1b8] ;  /* 0x01006e0000067ab9 */ /* 0x000fe20000000a00 */
[----:B------:R-:W-:Y:S01]  /*105f0*/  ULDC.64 UR8, c[0x4][0x1c0] ;  /* 0x0100700000087ab9 */ /* 0x000fe20000000a00 */
[----:B------:R-:W-:Y:S01]  /*10600*/  ULDC.64 UR4, c[0x4][0xb0] ;  /* 0x01002c0000047ab9 */ /* 0x000fe20000000a00 */
[----:B------:R-:W-:Y:S01]  /*10610*/  IMAD.U32 R4, RZ, RZ, UR6 ;  /* 0x00000006ff047e24 */ /* 0x000fe2000f8e00ff */
[----:B------:R-:W-:Y:S01]  /*10620*/  MOV R13, RZ ;  /* 0x000000ff000d7202 */ /* 0x000fe20000000f00 */
[----:B------:R-:W2:Y:S01]  /*10630*/  LDC.64 R2, c[0x4][R2] ;  /* 0x0100000002027b82 */ /* 0x000ea20000000a00 */
[----:B------:R-:W-:Y:S02]  /*10640*/  IMAD.U32 R5, RZ, RZ, UR7 ;  /* 0x00000007ff057e24 */ /* 0x000fe4000f8e00ff */
[----:B------:R-:W-:Y:S02]  /*10650*/  IMAD.U32 R6, RZ, RZ, UR8 ;  /* 0x00000008ff067e24 */ /* 0x000fe4000f8e00ff */
[----:B-1----:R-:W-:-:S02]  /*10660*/  IMAD.U32 R7, RZ, RZ, UR9 ;  /* 0x00000009ff077e24 */ /* 0x002fc4000f8e00ff */
[----:B------:R-:W-:Y:S02]  /*10670*/  IMAD.U32 R10, RZ, RZ, UR4 ;  /* 0x00000004ff0a7e24 */ /* 0x000fe4000f8e00ff */
[----:B------:R-:W-:Y:S02]  /*10680*/  IMAD.U32 R11, RZ, RZ, UR5 ;  /* 0x00000005ff0b7e24 */ /* 0x000fe4000f8e00ff */
[----:B------:R-:W-:Y:S02]  /*10690*/  IMAD.MOV.U32 R8, RZ, RZ, 0x70 ;  /* 0x00000070ff087424 */ /* 0x000fe400078e00ff */
[----:B0-----:R-:W-:-:S07]  /*106a0*/  IMAD.MOV.U32 R12, RZ, RZ, 0x1 ;  /* 0x00000001ff0c7424 */ /* 0x001fce00078e00ff */
[----:B------:R-:W-:-:S07]  /*106b0*/  LEPC R20, `(.L_x_7104) ;  /* 0x000000001014794e */ /* 0x000fce0000000000 */
[----:B--2---:R-:W-:Y:S05]  /*106c0*/  CALL.ABS.NOINC R2 ;  /* 0x0000000002007343 */ /* 0x004fea0003c00000 */
.L_x_7104:
[----:B------:R-:W-:Y:S05]  /*106d0*/  BSYNC B6 ;  /* 0x0000000000067941 */ /* 0x000fea0003800000 */
.L_x_7103:
        /* <DEDUP_REMOVED lines=11> */
[----:B0-----:R-:W-:Y:S01]  /*10790*/  MOV R12, 0x1 ;  /* 0x00000001000c7802 */ /* 0x001fe20000000f00 */
[----:B------:R-:W-:Y:S02]  /*107a0*/  IMAD.U32 R5, RZ, RZ, UR7 ;  /* 0x00000007ff057e24 */ /* 0x000fe4000f8e00ff */
[----:B------:R-:W-:Y:S02]  /*107b0*/  IMAD.U32 R6, RZ, RZ, UR8 ;  /* 0x00000008ff067e24 */ /* 0x000fe4000f8e00ff */
[----:B-1----:R-:W-:-:S02]  /*107c0*/  IMAD.U32 R7, RZ, RZ, UR9 ;  /* 0x00000009ff077e24 */ /* 0x002fc4000f8e00ff */
[----:B------:R-:W-:Y:S02]  /*107d0*/  IMAD.U32 R10, RZ, RZ, UR4 ;  /* 0x00000004ff0a7e24 */ /* 0x000fe4000f8e00ff */
[----:B------:R-:W-:Y:S02]  /*107e0*/  IMAD.U32 R11, RZ, RZ, UR5 ;  /* 0x00000005ff0b7e24 */ /* 0x000fe4000f8e00ff */
[----:B------:R-:W-:Y:S02]  /*107f0*/  IMAD.MOV.U32 R8, RZ, RZ, 0x70 ;  /* 0x00000070ff087424 */ /* 0x000fe400078e00ff */
[----:B--2---:R-:W-:-:S07]  /*10800*/  IMAD.MOV.U32 R13, RZ, RZ, RZ ;  /* 0x000000ffff0d7224 */ /* 0x004fce00078e00ff */
[----:B------:R-:W-:-:S07]  /*10810*/  LEPC R20, `(.L_x_7107) ;  /* 0x000000001014794e */ /* 0x000fce0000000000 */
[----:B---3--:R-:W-:Y:S05]  /*10820*/  CALL.ABS.NOINC R2 ;  /* 0x0000000002007343 */ /* 0x008fea0003c00000 */
.L_x_7107:
[----:B------:R-:W-:Y:S01]  /*10830*/  MOV R2, 0x0 ;  /* 0x0000000000027802 */ /* 0x000fe20000000f00 */
[----:B------:R-:W-:Y:S01]  /*10840*/  ULDC.64 UR6, c[0x4][0x1b8] ;  /* 0x01006e0000067ab9 */ /* 0x000fe20000000a00 */
[----:B------:R-:W-:Y:S01]  /*10850*/  ULDC.64 UR8, c[0x4][0x1c0] ;  /* 0x0100700000087ab9 */ /* 0x000fe20000000a00 */
[----:B------:R-:W-:Y:S01]  /*10860*/  ULDC.64 UR4, c[0x4][0xc0] ;  /* 0x0100300000047ab9 */ /* 0x000fe20000000a00 */
[----:B------:R-:W-:Y:S01]  /*10870*/  IMAD.U32 R4, RZ, RZ, UR6 ;  /* 0x00000006ff047e24 */ /* 0x000fe2000f8e00ff */
[----:B------:R-:W-:Y:S01]  /*10880*/  MOV R12, 0x1 ;  /* 0x00000001000c7802 */ /* 0x000fe20000000f00 */
[----:B------:R-:W0:Y:S01]  /*10890*/  LDC.64 R2, c[0x4][R2] ;  /* 0x0100000002027b82 */ /* 0x000e220000000a00 */
[----:B------:R-:W-:Y:S02]  /*108a0*/  IMAD.U32 R5, RZ, RZ, UR7 ;  /* 0x00000007ff057e24 */ /* 0x000fe4000f8e00ff */
[----:B------:R-:W-:Y:S02]  /*108b0*/  IMAD.U32 R6, RZ, RZ, UR8 ;  /* 0x00000008ff067e24 */ /* 0x000fe4000f8e00ff */
[----:B------:R-:W-:-:S02]  /*108c0*/  IMAD.U32 R7, RZ, RZ, UR9 ;  /* 0x00000009ff077e24 */ /* 0x000fc4000f8e00ff */
[----:B------:R-:W-:Y:S02]  /*108d0*/  IMAD.U32 R10, RZ, RZ, UR4 ;  /* 0x00000004ff0a7e24 */ /* 0x000fe4000f8e00ff */
[----:B------:R-:W-:Y:S02]  /*108e0*/  IMAD.U32 R11, RZ, RZ, UR5 ;  /* 0x00000005ff0b7e24 */ /* 0x000fe4000f8e00ff */
[----:B------:R-:W-:Y:S02]  /*108f0*/  IMAD.MOV.U32 R8, RZ, RZ, 0x70 ;  /* 0x00000070ff087424 */ /* 0x000fe400078e00ff */
[----:B------:R-:W-:-:S07]  /*10900*/  IMAD.MOV.U32 R13, RZ, RZ, RZ ;  /* 0x000000ffff0d7224 */ /* 0x000fce00078e00ff */
[----:B------:R-:W-:-:S07]  /*10910*/  LEPC R20, `(.L_x_7106) ;  /* 0x000000001014794e */ /* 0x000fce0000000000 */
[----:B0-----:R-:W-:Y:S05]  /*10920*/  CALL.ABS.NOINC R2 ;  /* 0x0000000002007343 */ /* 0x001fea0003c00000 */
.L_x_7106:
[----:B------:R-:W-:Y:S05]  /*10930*/  BSYNC B6 ;  /* 0x0000000000067941 */ /* 0x000fea0003800000 */
.L_x_7105:
[----:B------:R-:W2:Y:S01]  /*10940*/  LDL.LU R2, [R1] ;  /* 0x0000000001027983 */ /* 0x000ea20000300800 */
[----:B------:R-:W-:-:S03]  /*10950*/  ULDC.64 UR4, c[0x0][0x9f8] ;  /* 0x00027e0000047ab9 */ /* 0x000fc60000000a00 */
[----:B------:R-:W3:Y:S04]  /*10960*/  LDL.LU R4, [R1+0x1c] ;  /* 0x00001c0001047983 */ /* 0x000ee80000300800 */
[----:B-1----:R-:W4:Y:S01]  /*10970*/  LDL R7, [R1+0xc] ;  /* 0x00000c0001077983 */ /* 0x002f220000100800 */
        /* <DEDUP_REMOVED lines=23> */
.L_x_7211:
        /* <DEDUP_REMOVED lines=9> */
.L_x_7214:
        /* <DEDUP_REMOVED lines=26> */
.L_x_7111:
[----:B------:R-:W4:Y:S04]  /*10d20*/  LDL R7, [R1+0x4] ;  /* 0x0000040001077983 */ /* 0x000f280000100800 */
[----:B--23--:R-:W4:Y:S04]  /*10d30*/  LDL R0, [R1+0x8] ;  /* 0x0000080001007983 */ /* 0x00cf280000100800 */
[----:B------:R-:W2:Y:S01]  /*10d40*/  LDL R2, [R1+0x10] ;  /* 0x0000100001027983 */ /* 0x000ea20000100800 */
[----:B----4-:R-:W-:Y:S01]  /*10d50*/  IMAD R0, R0, 0x8, R7 ;  /* 0x0000000800007824 */ /* 0x010fe200078e0207 */
[----:B--2---:R-:W-:-:S04]  /*10d60*/  SHF.L.U32 R2, R2, 0x1f, RZ ;  /* 0x0000001f02027819 */ /* 0x004fc800000006ff */
[----:B------:R-:W2:Y:S02]  /*10d70*/  SYNCS.PHASECHK.TRANS64.TRYWAIT P0, [R0+URZ+0x34840], R2 ;  /* 0x03484002000075a7 */ /* 0x000ea4000800017f */
[----:B--2---:R-:W-:Y:S05]  /*10d80*/  @!P0 BRA `(.L_x_7112) ;  /* 0x0000004400c48947 */ /* 0x004fea0003800000 */
.L_x_7215:
        /* <DEDUP_REMOVED lines=11> */
.L_x_7113:
        /* <DEDUP_REMOVED lines=11> */
[----:B------:R-:W-:-:S07]  /*10ef0*/  UMOV UR15, 0x40 ;  /* 0x00000040000f7882 */ /* 0x000fce0000000000 */
        /* <DEDUP_REMOVED lines=11> */
[----:B------:R-:W-:-:S03]  /*10fb0*/  UIADD3 UR14, UR6, 0x23c00, URZ ;  /* 0x00023c00060e7890 */ /* 0x000fc6000fffe03f */
[----:B------:R-:W-:-:S04]  /*10fc0*/  UMOV UR6, 0x0 ;  /* 0x0000000000067882 */ /* 0x000fc80000000000 */
[----:B------:R1:W-:Y:S02]  /*10fd0*/  UTMALDG.4D [UR8], [UR4], desc[UR6] ;  /* 0x00000608040075b4 */ /* 0x0003e40008019000 */
[----:B-1----:R-:W-:Y:S01]  /*10fe0*/  UMOV UR8, UR14 ;  /* 0x0000000e00087c82 */ /* 0x002fe20008000000 */
[----:B------:R-:W-:Y:S02]  /*10ff0*/  UMOV UR10, UR15 ;  /* 0x0000000f000a7c82 */ /* 0x000fe40008000000 */
[----:B------:R3:W-:Y:S02]  /*11000*/  UTMALDG.4D [UR8], [UR4], desc[UR6] ;  /* 0x00000608040075b4 */ /* 0x0007e40008019000 */
[----:B---3--:R-:W-:Y:S01]  /*11010*/  NOP ;  /* 0x0000000000007918 */ /* 0x008fe20000000000 */
.L_x_7109:
        /* <DEDUP_REMOVED lines=10> */
[----:B------:R-:W-:Y:S02]  /*110c0*/  ISETP.NE.AND.EX P0, PT, RZ, UR7, PT, P0 ;  /* 0x00000007ff007c0c */ /* 0x000fe4000bf05300 */
[----:B---3--:R-:W-:Y:S02]  /*110d0*/  IADD3 R2, R2, 0x16400, RZ ;  /* 0x0001640002027810 */ /* 0x008fe40007ffe0ff */
[----:B--2---:R-:W-:Y:S02]  /*110e0*/  SHF.R.S32.HI R0, RZ, 0x1f, R3 ;  /* 0x0000001fff007819 */ /* 0x004fe40000011403 */
        /* <DEDUP_REMOVED lines=19> */
[----:B0-----:R-:W-:Y:S01]  /*11220*/  MOV R12, 0x1 ;  /* 0x00000001000c7802 */ /* 0x001fe20000000f00 */
        /* <DEDUP_REMOVED lines=10> */
.L_x_7115:
[----:B------:R-:W-:Y:S05]  /*112d0*/  BSYNC B6 ;  /* 0x0000000000067941 */ /* 0x000fea0003800000 */
.L_x_7114:
        /* <DEDUP_REMOVED lines=10> */
[----:B------:R-:W0:Y:S01]  /*11380*/  S2R R8, SR_TID.X ;  /* 0x0000000000087919 */ /* 0x000e220000002100 */
[----:B-1----:R-:W-:Y:S01]  /*11390*/  ISETP.NE.AND P0, PT, R7, 0x1, PT ;  /* 0x000000010700780c */ /* 0x002fe20003f05270 */
[----:B0-----:R-:W-:-:S02]  /*113a0*/  IMAD.SHL.U32 R9, R9, 0x8, RZ ;  /* 0x0000000809097824 */ /* 0x001fc400078e00ff */
[----:B------:R-:W-:-:S03]  /*113b0*/  IMAD.SHL.U32 R10, R8, 0x8, RZ ;  /* 0x00000008080a7824 */ /* 0x000fc600078e00ff */
[----:B------:R-:W-:-:S04]  /*113c0*/  LOP3.LUT R9, R9, 0x38, RZ, 0xc0, !PT ;  /* 0x0000003809097812 */ /* 0x000fc800078ec0ff */
[----:B------:R-:W-:Y:S02]  /*113d0*/  LOP3.LUT R9, R9, 0x40, RZ, 0xfc, !PT ;  /* 0x0000004009097812 */ /* 0x000fe400078efcff */
        /* <DEDUP_REMOVED lines=29> */
[----:B------:R-:W-:-:S04]  /*115b0*/  ULDC.64 UR4, c[0x0][0x2c8] ;  /* 0x0000b20000047ab9 */ /* 0x000fc80000000a00 */
[----:B------:R-:W-:Y:S02]  /*115c0*/  IADD3 R3, R3, R4, RZ ;  /* 0x0000000403037210 */ /* 0x000fe40007ffe0ff */
        /* <DEDUP_REMOVED lines=13> */
[----:B------:R-:W0:Y:S02]  /*116a0*/  S2R R5, SR_TID.X ;  /* 0x0000000000057919 */ /* 0x000e240000002100 */
[----:B0-----:R-:W-:-:S04]  /*116b0*/  LOP3.LUT R5, R5, 0x7f, RZ, 0xc0, !PT ;  /* 0x0000007f05057812 */ /* 0x001fc800078ec0ff */
[----:B------:R-:W-:Y:S02]  /*116c0*/  SHF.R.U32.HI R6, RZ, 0x3, R5 ;  /* 0x00000003ff067819 */ /* 0x000fe40000011605 */
[----:B------:R-:W2:Y:S01]  /*116d0*/  LDL.LU R5, [R1+0x40] ;  /* 0x0000400001057983 */ /* 0x000ea20000300800 */
[----:B------:R-:W-:Y:S02]  /*116e0*/  ULDC.64 UR4, c[0x0][0x208] ;  /* 0x0000820000047ab9 */ /* 0x000fe40000000a00 */
[----:B------:R-:W-:Y:S01]  /*116f0*/  IMAD.IADD R2, R6, 0x1, R17 ;  /* 0x0000000106027824 */ /* 0x000fe200078e0211 */
[----:B------:R-:W-:Y:S04]  /*11700*/  SHFL.IDX PT, R8, R0, 0x1, 0x181f ;  /* 0x00381f0000087f89 */ /* 0x000fe800000e0000 */
[----:B------:R-:W-:Y:S01]  /*11710*/  SHFL.IDX PT, R6, R0, RZ, 0x181f ;  /* 0x00181fff00067589 */ /* 0x000fe200000e0000 */
[----:B--2---:R-:W-:-:S03]  /*11720*/  IMAD R3, R5, R7, RZ ;  /* 0x0000000705037224 */ /* 0x004fc600078e02ff */
[----:B------:R-:W0:Y:S01]  /*11730*/  SHFL.IDX PT, R7, R4, RZ, 0x181f ;  /* 0x00181fff04077589 */ /* 0x000e2200000e0000 */
[C---:B------:R-:W-:Y:S01]  /*11740*/  VIADD R5, R2.reuse, 0x10 ;  /* 0x0000001002057836 */ /* 0x040fe20000000000 */
[----:B------:R-:W-:-:S04]  /*11750*/  ISETP.GE.AND P4, PT, R2, R3, PT ;  /* 0x000000030200720c */ /* 0x000fc80003f86270 */
[----:B------:R-:W-:Y:S02]  /*11760*/  ISETP.GE.AND P2, PT, R5, R3, PT ;  /* 0x000000030500720c */ /* 0x000fe40003f46270 */
[----:B------:R-:W1:Y:S07]  /*11770*/  SHFL.IDX PT, R5, R4, 0x1, 0x181f ;  /* 0x00381f0004057f89 */ /* 0x000e6e00000e0000 */
[----:B0-----:R-:W-:-:S05]  /*11780*/  @!P4 LEA R7, P3, R10, R7, 0x1 ;  /* 0x000000070a07c211 */ /* 0x001fca00078608ff */
[----:B------:R-:W-:-:S05]  /*11790*/  @!P4 IMAD.X R6, RZ, RZ, R6, P3 ;  /* 0x000000ffff06c224 */ /* 0x000fca00018e0606 */
[----:B------:R-:W-:-:S04]  /*117a0*/  @!P4 LOP3.LUT R7, R7, R6, RZ, 0x3c, !PT ;  /* 0x000000060707c212 */ /* 0x000fc800078e3cff */
[----:B------:R-:W-:-:S04]  /*117b0*/  @!P4 LOP3.LUT R6, R7, R6, RZ, 0x3c, !PT ;  /* 0x000000060706c212 */ /* 0x000fc800078e3cff */
[----:B------:R-:W-:-:S05]  /*117c0*/  @!P4 LOP3.LUT R7, R7, R6, RZ, 0x3c, !PT ;  /* 0x000000060707c212 */ /* 0x000fca00078e3cff */
[----:B-----5:R-:W-:Y:S04]  /*117d0*/  @!P4 LDGSTS.E.BYPASS.LTC128B.128 [R9+0x16400], desc[UR4][R6.64], !P0 ;  /* 0x164000000609cfae */ /* 0x020fe8000c101d44 */
[----:B------:R1:W-:Y:S02]  /*117e0*/  @!P4 LDGSTS.E.BYPASS.LTC128B.128 [R9+0x1a400], desc[UR4][R6.64+0x80], !P1 ;  /* 0x1a4000800609cfae */ /* 0x0003e4000c901d44 */
[----:B-1----:R-:W-:Y:S01]  /*117f0*/  @!P2 LEA R7, P3, R10, R5, 0x1 ;  /* 0x000000050a07a211 */ /* 0x002fe200078608ff */
[----:B------:R-:W-:-:S04]  /*11800*/  VIADD R5, R2, 0x20 ;  /* 0x0000002002057836 */ /* 0x000fc80000000000 */
[----:B------:R-:W-:-:S05]  /*11810*/  @!P2 IMAD.X R6, RZ, RZ, R8, P3 ;  /* 0x000000ffff06a224 */ /* 0x000fca00018e0608 */
[----:B------:R-:W-:-:S04]  /*11820*/  @!P2 LOP3.LUT R7, R7, R6, RZ, 0x3c, !PT ;  /* 0x000000060707a212 */ /* 0x000fc800078e3cff */
[----:B------:R-:W-:-:S04]  /*11830*/  @!P2 LOP3.LUT R6, R7, R6, RZ, 0x3c, !PT ;  /* 0x000000060706a212 */ /* 0x000fc800078e3cff */
[----:B------:R-:W-:-:S05]  /*11840*/  @!P2 LOP3.LUT R7, R7, R6, RZ, 0x3c, !PT ;  /* 0x000000060707a212 */ /* 0x000fca00078e3cff */
[----:B------:R-:W-:Y:S04]  /*11850*/  @!P2 LDGSTS.E.BYPASS.LTC128B.128 [R9+0x16c00], desc[UR4][R6.64], !P0 ;  /* 0x16c000000609afae */ /* 0x000fe8000c101d44 */
[----:B------:R0:W-:Y:S01]  /*11860*/  @!P2 LDGSTS.E.BYPASS.LTC128B.128 [R9+0x1ac00], desc[UR4][R6.64+0x80], !P1 ;  /* 0x1ac000800609afae */ /* 0x0001e2000c901d44 */
[----:B------:R-:W-:-:S03]  /*11870*/  ISETP.GE.AND P2, PT, R5, R3, PT ;  /* 0x000000030500720c */ /* 0x000fc60003f46270 */
[----:B------:R-:W1:Y:S04]  /*11880*/  SHFL.IDX PT, R5, R4, 0x2, 0x181f ;  /* 0x00581f0004057f89 */ /* 0x000e6800000e0000 */
[----:B0-----:R-:W0:Y:S06]  /*11890*/  SHFL.IDX PT, R6, R0, 0x2, 0x181f ;  /* 0x00581f0000067f89 */ /* 0x001e2c00000e0000 */
[----:B-1----:R-:W-:-:S04]  /*118a0*/  @!P2 LEA R5, P3, R10, R5, 0x1 ;  /* 0x000000050a05a211 */ /* 0x002fc800078608ff */
[----:B0-----:R-:W-:-:S05]  /*118b0*/  @!P2 IADD3.X R6, RZ, R6, RZ, P3, !PT ;  /* 0x00000006ff06a210 */ /* 0x001fca0001ffe4ff */
        /* <DEDUP_REMOVED lines=19> */
[----:B0-----:R-:W-:-:S05]  /*119f0*/  @!P2 IMAD.X R6, RZ, RZ, R6, P3 ;  /* 0x000000ffff06a224 */ /* 0x001fca00018e0606 */
[----:B------:R-:W-:Y:S01]  /*11a00*/  @!P2 MOV R7, R6 ;  /* 0x000000060007a202 */ /* 0x000fe20000000f00 */
        /* <DEDUP_REMOVED lines=17> */
[----:B0-----:R-:W0:Y:S04]  /*11b20*/  SHFL.IDX PT, R6, R0, 0x6, 0x181f ;  /* 0x00d81f0000067f89 */ /* 0x001e2800000e0000 */
[----:B------:R-:W2:Y:S01]  /*11b30*/  SHFL.IDX PT, R0, R0, 0x7, 0x181f ;  /* 0x00f81f0000007f89 */ /* 0x000ea200000e0000 */
[----:B-1----:R-:W-:-:S05]  /*11b40*/  @!P2 LEA R5, P3, R10, R5, 0x1 ;  /* 0x000000050a05a211 */ /* 0x002fca00078608ff */
[----:B0-----:R-:W-:-:S04]  /*11b50*/  @!P2 IMAD.X R6, RZ, RZ, R6, P3 ;  /* 0x000000ffff06a224 */ /* 0x001fc800018e0606 */
[----:B------:R-:W-:Y:S01]  /*11b60*/  @!P2 IMAD.MOV.U32 R7, RZ, RZ, R6 ;  /* 0x000000ffff07a224 */ /* 0x000fe200078e0006 */
[----:B------:R-:W-:-:S05]  /*11b70*/  @!P2 MOV R6, R5 ;  /* 0x000000050006a202 */ /* 0x000fca0000000f00 */
[----:B------:R0:W-:Y:S04]  /*11b80*/  @!P2 LDGSTS.E.BYPASS.LTC128B.128 [R9+0x19400], desc[UR4][R6.64], !P0 ;  /* 0x194000000609afae */ /* 0x0001e8000c101d44 */
[----:B--2---:R0:W-:Y:S02]  /*11b90*/  @!P2 LDGSTS.E.BYPASS.LTC128B.128 [R9+0x1d400], desc[UR4][R6.64+0x80], !P1 ;  /* 0x1d4000800609afae */ /* 0x0041e4000c901d44 */
.L_x_7232:
        /* <DEDUP_REMOVED lines=11> */
[----:B------:R1:W-:Y:S02]  /*11c50*/  LDGSTS.E.BYPASS.LTC128B.128 [R9+0x1dc00], desc[UR4][R2.64+0x80], !P1 ;  /* 0x1dc0008002097fae */ /* 0x0003e4000c901d44 */
.L_x_7118:
[----:B------:R-:W-:Y:S05]  /*11c60*/  BSYNC B0 ;  /* 0x0000000000007941 */ /* 0x000fea0003800000 */
.L_x_7117:
[----:B01----:R-:W2:Y:S01]  /*11c70*/  LDL R9, [R1+0x4] ;  /* 0x0000040001097983 */ /* 0x003ea20000100800 */
[----:B------:R-:W-:Y:S01]  /*11c80*/  PLOP3.LUT P0, PT, PT, PT, PT, 0x80, 0x0 ;  /* 0x000000000000781c */ /* 0x000fe20003f0f070 */
[----:B------:R-:W-:Y:S01]  /*11c90*/  NOP ;  /* 0x0000000000007918 */ /* 0x000fe20000000000 */
[----:B--2---:R-:W-:-:S11]  /*11ca0*/  VIADD R6, R9, 0x34800 ;  /* 0x0003480009067836 */ /* 0x004fd60000000000 */
.L_x_7119:
        /* <DEDUP_REMOVED lines=19> */
.L_x_7233:
[----:B------:R-:W-:Y:S05]  /*11de0*/  BSYNC B0 ;  /* 0x0000000000007941 */ /* 0x000fea0003800000 */
.L_x_7120:
        /* <DEDUP_REMOVED lines=11> */
[----:B------:R-:W-:Y:S02]  /*11ea0*/  ISETP.NE.U32.AND P0, PT, R0, 0x1, PT ;  /* 0x000000010000780c */ /* 0x000fe40003f05070 */
[----:B------:R-:W-:-:S11]  /*11eb0*/  IADD3 R0, R2, -0x2, RZ ;  /* 0xfffffffe02007810 */ /* 0x000fd60007ffe0ff */
        /* <DEDUP_REMOVED lines=37> */
.L_x_7128:
[----:B------:R-:W2:Y:S01]  /*12110*/  LDL R2, [R1+0x4] ;  /* 0x0000040001027983 */ /* 0x000ea20000100800 */
[----:B------:R-:W-:Y:S01]  /*12120*/  BSSY B3, `(.L_x_7129) ;  /* 0x0000005000037945 */ /* 0x000fe20003800000 */
[----:B--2---:R-:W-:Y:S01]  /*12130*/  IMAD R3, R7, 0x8, R2 ;  /* 0x0000000807037824 */ /* 0x004fe200078e0202 */
[----:B------:R-:W-:-:S04]  /*12140*/  SHF.L.U32 R2, R10, 0x1f, RZ ;  /* 0x0000001f0a027819 */ /* 0x000fc800000006ff */
[----:B------:R-:W1:Y:S02]  /*12150*/  SYNCS.PHASECHK.TRANS64.TRYWAIT P0, [R3+URZ+0x34840], R2 ;  /* 0x03484002030075a7 */ /* 0x000e64000800017f */
[----:B-1----:R-:W-:Y:S05]  /*12160*/  @!P0 BRA `(.L_x_7130) ;  /* 0x0000003c00cc8947 */ /* 0x002fea0003800000 */
.L_x_7234:
[----:B------:R-:W-:Y:S05]  /*12170*/  BSYNC B3 ;  /* 0x0000000000037941 */ /* 0x000fea0003800000 */
.L_x_7129:
        /* <DEDUP_REMOVED lines=12> */
.L_x_7132:
[----:B------:R-:W-:Y:S05]  /*12240*/  BSYNC B3 ;  /* 0x0000000000037941 */ /* 0x000fea0003800000 */
.L_x_7131:
        /* <DEDUP_REMOVED lines=11> */
[----:B---3--:R-:W-:-:S03]  /*12300*/  IMAD R2, R0, 0xb0, R2 ;  /* 0x000000b000027824 */ /* 0x008fc600078e0202 */
[----:B------:R-:W-:-:S07]  /*12310*/  IADD3 R5, R8, 0x1e400, RZ ;  /* 0x0001e40008057810 */ /* 0x000fce0007ffe0ff */
.L_x_7133:
        /* <DEDUP_REMOVED lines=16> */
.L_x_7134:
        /* <DEDUP_REMOVED lines=17> */
.L_x_7235:
[----:B------:R-:W-:Y:S05]  /*12530*/  BSYNC B3 ;  /* 0x0000000000037941 */ /* 0x000fea0003800000 */
.L_x_7135:
[----:B------:R1:W5:Y:S04]  /*12540*/  LDL R17, [R1+0x4] ;  /* 0x0000040001117983 */ /* 0x0003680000100800 */
[----:B------:R1:W5:Y:S01]  /*12550*/  LDL R15, [R1+0x8] ;  /* 0x00000800010f7983 */ /* 0x0003620000100800 */
[----:B------:R-:W-:Y:S01]  /*12560*/  BSSY B3, `(.L_x_7137) ;  /* 0x000000c000037945 */ /* 0x000fe20003800000 */
[----:B------:R-:W-:Y:S02]  /*12570*/  IMAD.MOV.U32 R12, RZ, RZ, 0x0 ;  /* 0x00000000ff0c7424 */ /* 0x000fe400078e00ff */
[----:B------:R-:W-:Y:S01]  /*12580*/  IMAD.MOV.U32 R13, RZ, RZ, 0x14f00000 ;  /* 0x14f00000ff0d7424 */ /* 0x000fe200078e00ff */
[----:B------:R-:W-:Y:S06]  /*12590*/  @P1 BRA `(.L_x_7138) ;  /* 0x0000000000201947 */ /* 0x000fec0003800000 */
[----:B------:R-:W2:Y:S01]  /*125a0*/  S2R R5, SR_TID.X ;  /* 0x0000000000057919 */ /* 0x000ea20000002100 */
[----:B0----5:R-:W-:Y:S02]  /*125b0*/  IMAD R2, R15, 0x8, R17 ;  /* 0x000000080f027824 */ /* 0x021fe400078e0211 */
[----:B------:R-:W-:-:S04]  /*125c0*/  IMAD.MOV.U32 R3, RZ, RZ, 0xb000 ;  /* 0x0000b000ff037424 */ /* 0x000fc800078e00ff */
[----:B------:R3:W-:Y:S01]  /*125d0*/  SYNCS.ARRIVE.TRANS64 RZ, [R2+URZ+0x34850], R3 ;  /* 0x0348500302ff79a7 */ /* 0x0007e2000800003f */
[----:B--2---:R-:W-:-:S04]  /*125e0*/  LOP3.LUT R5, R5, 0x1f, RZ, 0xc0, !PT ;  /* 0x0000001f05057812 */ /* 0x004fc800078ec0ff */
[----:B------:R-:W-:-:S13]  /*125f0*/  ISETP.NE.AND P0, PT, R5, RZ, PT ;  /* 0x000000ff0500720c */ /* 0x000fda0003f05270 */
[----:B---3--:R-:W-:Y:S05]  /*12600*/  @!P0 BRA `(.L_x_7138) ;  /* 0x0000000000048947 */ /* 0x008fea0003800000 */
[----:B------:R-:W-:Y:S01]  /*12610*/  BPT.TRAP 0x1 ;  /* 0x000000040000795c */ /* 0x000fe20000300000 */
.L_x_7138:
[----:B------:R-:W-:Y:S05]  /*12620*/  BSYNC B3 ;  /* 0x0000000000037941 */ /* 0x000fea0003800000 */
.L_x_7137:
[----:B------:R-:W2:Y:S04]  /*12630*/  LDL R8, [R1+0x18] ;  /* 0x0000180001087983 */ /* 0x000ea80000100800 */
[----:B0-----:R-:W2:Y:S01]  /*12640*/  LDL.LU R3, [R1+0x14] ;  /* 0x0000140001037983 */ /* 0x001ea20000300800 */
[----:B------:R-:W-:Y:S01]  /*12650*/  R2UR UR10, R11 ;  /* 0x000000000b0a72ca */ /* 0x000fe200000e0000 */
[C-C-:B-----5:R-:W-:Y:S01]  /*12660*/  IMAD R5, R15.reuse, 0x8, R17.reuse ;  /* 0x000000080f057824 */ /* 0x160fe200078e0211 */
[----:B------:R-:W-:Y:S01]  /*12670*/  R2UR UR6, R12 ;  /* 0x000000000c0672ca */ /* 0x000fe200000e0000 */
[----:B------:R-:W-:Y:S01]  /*12680*/  IMAD R2, R15, 0xb000, R17 ;  /* 0x0000b0000f027824 */ /* 0x000fe200078e0211 */
[----:B------:R-:W-:Y:S01]  /*12690*/  R2UR UR7, R13 ;  /* 0x000000000d0772ca */ /* 0x000fe200000e0000 */
[----:B------:R-:W-:Y:S01]  /*126a0*/  UIADD3 UR4, UP0, UR36, 0x470, URZ ;  /* 0x0000047024047890 */ /* 0x000fe2000ff1e03f */
[----:B------:R-:W-:-:S02]  /*126b0*/  PLOP3.LUT P0, PT, PT, PT, PT, 0x80, 0x0 ;  /* 0x000000000000781c */ /* 0x000fc40003f0f070 */
[----:B------:R-:W-:Y:S01]  /*126c0*/  IADD3 R5, R5, 0x34850, RZ ;  /* 0x0003485005057810 */ /* 0x000fe20007ffe0ff */
[----:B------:R-:W-:Y:S01]  /*126d0*/  UIADD3.X UR5, URZ, UR37, URZ, UP0, !UPT ;  /* 0x000000253f057290 */ /* 0x000fe200087fe43f */
[----:B--2---:R-:W-:Y:S02]  /*126e0*/  IMAD R3, R3, 0xb0, R8 ;  /* 0x000000b003037824 */ /* 0x004fe400078e0208 */
[----:B------:R-:W-:-:S09]  /*126f0*/  VIADD R8, R2, 0x400 ;  /* 0x0000040002087836 */ /* 0x000fd20000000000 */
.L_x_7139:
        /* <DEDUP_REMOVED lines=16> */
.L_x_7140:
        /* <DEDUP_REMOVED lines=13> */
.L_x_7127:
[----:B------:R-:W-:Y:S05]  /*128d0*/  BSYNC B1 ;  /* 0x0000000000017941 */ /* 0x000fea0003800000 */
.L_x_7126:
[----:B0-----:R-:W2:Y:S04]  /*128e0*/  LDL.LU R0, [R1+0x30] ;  /* 0x0000300001007983 */ /* 0x001ea80000300800 */
[----:B------:R0:W-:Y:S04]  /*128f0*/  STL [R1+0x8], R7 ;  /* 0x0000080701007387 */ /* 0x0001e80000100800 */
[----:B------:R0:W-:Y:S02]  /*12900*/  STL [R1+0x10], R10 ;  /* 0x0000100a01007387 */ /* 0x0001e40000100800 */
[----:B0-2---:R-:W-:-:S07]  /*12910*/  VIADD R0, R0, 0xfffffffd ;  /* 0xfffffffd00007836 */ /* 0x005fce0000000000 */
.L_x_7125:
[----:B------:R-:W-:Y:S05]  /*12920*/  BSYNC B2 ;  /* 0x0000000000027941 */ /* 0x000fea0003800000 */
.L_x_7124:
[----:B------:R-:W2:Y:S01]  /*12930*/  LDL.LU R2, [R1+0x2c] ;  /* 0x00002c0001027983 */ /* 0x000ea20000300800 */
[----:B------:R-:W-:-:S05]  /*12940*/  IMAD.MOV R9, RZ, RZ, -R9 ;  /* 0x000000ffff097224 */ /* 0x000fca00078e0a09 */
[----:B--2---:R-:W-:-:S13]  /*12950*/  ISETP.NE.AND P0, PT, R2, R9, PT ;  /* 0x000000090200720c */ /* 0x004fda0003f05270 */
[----:B------:R-:W-:Y:S05]  /*12960*/  @!P0 BRA `(.L_x_7123) ;  /* 0x0000001400088947 */ /* 0x000fea0003800000 */
[----:B------:R0:W5:Y:S02]  /*12970*/  LDL R8, [R1] ;  /* 0x0000000001087983 */ /* 0x0001640000100800 */
.L_x_7171:
        /* <DEDUP_REMOVED lines=37> */
.L_x_7143:
[----:B------:R-:W3:Y:S01]  /*12bd0*/  LDL R2, [R1+0x4] ;  /* 0x0000040001027983 */ /* 0x000ee20000100800 */
[----:B------:R-:W-:Y:S01]  /*12be0*/  BSSY B2, `(.L_x_7144) ;  /* 0x0000005000027945 */ /* 0x000fe20003800000 */
[----:B---3--:R-:W-:Y:S01]  /*12bf0*/  IMAD R3, R4, 0x8, R2 ;  /* 0x0000000804037824 */ /* 0x008fe200078e0202 */
[----:B------:R-:W-:-:S04]  /*12c00*/  SHF.L.U32 R2, R5, 0x1f, RZ ;  /* 0x0000001f05027819 */ /* 0x000fc800000006ff */
[----:B------:R-:W3:Y:S02]  /*12c10*/  SYNCS.PHASECHK.TRANS64.TRYWAIT P0, [R3+URZ+0x34840], R2 ;  /* 0x03484002030075a7 */ /* 0x000ee4000800017f */
[----:B---3--:R-:W-:Y:S05]  /*12c20*/  @!P0 BRA `(.L_x_7145) ;  /* 0x0000003400448947 */ /* 0x008fea0003800000 */
.L_x_7236:
[----:B------:R-:W-:Y:S05]  /*12c30*/  BSYNC B2 ;  /* 0x0000000000027941 */ /* 0x000fea0003800000 */
.L_x_7144:
        /* <DEDUP_REMOVED lines=12> */
.L_x_7147:
[----:B------:R-:W-:Y:S05]  /*12d00*/  BSYNC B2 ;  /* 0x0000000000027941 */ /* 0x000fea0003800000 */
.L_x_7146:
[----:B---3--:R-:W2:Y:S04]  /*12d10*/  LDL R2, [R1+0x4] ;  /* 0x0000040001027983 */ /* 0x008ea80000100800 */
[----:B------:R-:W3:Y:S01]  /*12d20*/  LDL R9, [R1+0x18] ;  /* 0x0000180001097983 */ /* 0x000ee20000100800 */
        /* <DEDUP_REMOVED lines=11> */
.L_x_7148:
        /* <DEDUP_REMOVED lines=16> */
.L_x_7149:
        /* <DEDUP_REMOVED lines=17> */
.L_x_7237:
[----:B------:R-:W-:Y:S05]  /*12ff0*/  BSYNC B2 ;  /* 0x0000000000027941 */ /* 0x000fea0003800000 */
.L_x_7150:
        /* <DEDUP_REMOVED lines=11> */
.L_x_7153:
[----:B------:R-:W-:Y:S05]  /*130b0*/  BSYNC B2 ;  /* 0x0000000000027941 */ /* 0x000fea0003800000 */
.L_x_7152:
        /* <DEDUP_REMOVED lines=14> */
.L_x_7154:
        /* <DEDUP_REMOVED lines=16> */
.L_x_7155:
        /* <DEDUP_REMOVED lines=13> */
.L_x_7142:
[----:B------:R-:W-:Y:S05]  /*13370*/  BSYNC B1 ;  /* 0x0000000000017941 */ /* 0x000fea0003800000 */
.L_x_7141:
        /* <DEDUP_REMOVED lines=25> */
[----:B------:R-:W-:-:S04]  /*13510*/  @P0 SHF.R.U32.HI R2, RZ, R3, R8 ;  /* 0x00000003ff020219 */ /* 0x000fc80000011608 */
[----:B------:R-:W-:-:S05]  /*13520*/  IADD3 R3, -R2, RZ, RZ ;  /* 0x000000ff02037210 */ /* 0x000fca0007ffe1ff */
        /* <DEDUP_REMOVED lines=9> */
.L_x_7158:
[----:B------:R-:W4:Y:S01]  /*135c0*/  LDL R2, [R1+0x4] ;  /* 0x0000040001027983 */ /* 0x000f220000100800 */
[----:B------:R-:W-:Y:S01]  /*135d0*/  SHF.L.U32 R3, R10, 0x1f, RZ ;  /* 0x0000001f0a037819 */ /* 0x000fe200000006ff */
[----:B------:R-:W-:Y:S01]  /*135e0*/  BSSY B2, `(.L_x_7159) ;  /* 0x0000004000027945 */ /* 0x000fe20003800000 */
[----:B----4-:R-:W-:-:S04]  /*135f0*/  IMAD R2, R11, 0x8, R2 ;  /* 0x000000080b027824 */ /* 0x010fc800078e0202 */
[----:B------:R-:W4:Y:S02]  /*13600*/  SYNCS.PHASECHK.TRANS64.TRYWAIT P0, [R2+URZ+0x34840], R3 ;  /* 0x03484003020075a7 */ /* 0x000f24000800017f */
[----:B----4-:R-:W-:Y:S05]  /*13610*/  @!P0 BRA `(.L_x_7160) ;  /* 0x0000002800f08947 */ /* 0x010fea0003800000 */
.L_x_7238:
[----:B------:R-:W-:Y:S05]  /*13620*/  BSYNC B2 ;  /* 0x0000000000027941 */ /* 0x000fea0003800000 */
.L_x_7159:
        /* <DEDUP_REMOVED lines=12> */
.L_x_7162:
[----:B------:R-:W-:Y:S05]  /*136f0*/  BSYNC B2 ;  /* 0x0000000000027941 */ /* 0x000fea0003800000 */
.L_x_7161:
[----:B----4-:R-:W2:Y:S04]  /*13700*/  LDL R2, [R1+0x8] ;  /* 0x0000080001027983 */ /* 0x010ea80000100800 */
[----:B---3--:R-:W3:Y:S04]  /*13710*/  LDL R10, [R1+0x4] ;  /* 0x00000400010a7983 */ /* 0x008ee80000100800 */
[----:B------:R-:W4:Y:S01]  /*13720*/  LDL R9, [R1+0x18] ;  /* 0x0000180001097983 */ /* 0x000f220000100800 */
        /* <DEDUP_REMOVED lines=12> */
.L_x_7163:
        /* <DEDUP_REMOVED lines=13> */
[----:B------:R-:W-:Y:S01]  /*138c0*/  IADD3 R2, R2, 0x23c00, RZ ;  /* 0x00023c0002027810 */ /* 0x000fe20007ffe0ff */
[----:B------:R-:W-:Y:S01]  /*138d0*/  UMOV UR7, 0x14f00000 ;  /* 0x14f0000000077882 */ /* 0x000fe20000000000 */
[----:B------:R-:W-:-:S15]  /*138e0*/  R2UR UR10, R13 ;  /* 0x000000000d0a72ca */ /* 0x000fde00000e0000 */
.L_x_7164:
        /* <DEDUP_REMOVED lines=15> */
.L_x_7239:
[----:B------:R-:W-:Y:S05]  /*139e0*/  BSYNC B2 ;  /* 0x0000000000027941 */ /* 0x000fea0003800000 */
.L_x_7165:
        /* <DEDUP_REMOVED lines=11> */
.L_x_7168:
[----:B------:R-:W-:Y:S05]  /*13aa0*/  BSYNC B2 ;  /* 0x0000000000027941 */ /* 0x000fea0003800000 */
.L_x_7167:
        /* <DEDUP_REMOVED lines=13> */
.L_x_7169:
        /* <DEDUP_REMOVED lines=16> */
.L_x_7170:
        /* <DEDUP_REMOVED lines=13> */
.L_x_7157:
[----:B------:R-:W-:Y:S05]  /*13d50*/  BSYNC B1 ;  /* 0x0000000000017941 */ /* 0x000fea0003800000 */
.L_x_7156:
[C---:B------:R-:W-:Y:S01]  /*13d60*/  ISETP.GT.AND P0, PT, R0.reuse, 0x1, PT ;  /* 0x000000010000780c */ /* 0x040fe20003f04270 */
[----:B------:R-:W-:-:S12]  /*13d70*/  VIADD R0, R0, 0xfffffffe ;  /* 0xfffffffe00007836 */ /* 0x000fd80000000000 */
[----:B------:R-:W-:Y:S05]  /*13d80*/  @P0 BRA `(.L_x_7171) ;  /* 0xffffffe800fc0947 */ /* 0x000fea000383ffff */
.L_x_7123:
[----:B------:R-:W-:Y:S05]  /*13d90*/  BSYNC B0 ;  /* 0x0000000000007941 */ /* 0x000fea0003800000 */
.L_x_7122:
        /* <DEDUP_REMOVED lines=18> */
.L_x_7173:
[----:B------:R-:W-:Y:S05]  /*13ec0*/  BSYNC B0 ;  /* 0x0000000000007941 */ /* 0x000fea0003800000 */
.L_x_7172:
        /* <DEDUP_REMOVED lines=8> */
[----:B------:R-:W-:-:S02]  /*13f50*/  ISETP.NE.AND P1, PT, R3, RZ, PT ;  /* 0x000000ff0300720c */ /* 0x000fc40003f25270 */
[----:B--2---:R-:W-:Y:S02]  /*13f60*/  LEA R2, R2, R4, 0x3 ;  /* 0x0000000402027211 */ /* 0x004fe400078e18ff */
[----:B---3--:R-:W-:-:S04]  /*13f70*/  SHF.L.U32 R0, R0, 0x1f, RZ ;  /* 0x0000001f00007819 */ /* 0x008fc800000006ff */
[----:B------:R-:W0:Y:S02]  /*13f80*/  SYNCS.PHASECHK.TRANS64.TRYWAIT P0, [R2+URZ+0x34860], R0 ;  /* 0x03486000020075a7 */ /* 0x000e24000800017f */
[----:B0-----:R-:W-:Y:S05]  /*13f90*/  @!P0 BRA `(.L_x_7177) ;  /* 0x0000002000b88947 */ /* 0x001fea0003800000 */
.L_x_7240:
[----:B------:R-:W-:Y:S05]  /*13fa0*/  BSYNC B1 ;  /* 0x0000000000017941 */ /* 0x000fea0003800000 */
.L_x_7176:
        /* <DEDUP_REMOVED lines=9> */
.L_x_7179:
[----:B------:R-:W-:Y:S05]  /*14040*/  BSYNC B1 ;  /* 0x0000000000017941 */ /* 0x000fea0003800000 */
.L_x_7178:
[----:B------:R-:W2:Y:S04]  /*14050*/  LDL R5, [R1+0x4] ;  /* 0x0000040001057983 */ /* 0x000ea80000100800 */
[----:B0-----:R-:W2:Y:S04]  /*14060*/  LDL R0, [R1+0x8] ;  /* 0x0000080001007983 */ /* 0x001ea80000100800 */
        /* <DEDUP_REMOVED lines=12> */
.L_x_7180:
        /* <DEDUP_REMOVED lines=16> */
.L_x_7181:
        /* <DEDUP_REMOVED lines=11> */
.L_x_7175:
[----:B------:R-:W-:Y:S05]  /*142e0*/  BSYNC B0 ;  /* 0x0000000000007941 */ /* 0x000fea0003800000 */
.L_x_7174:
        /* <DEDUP_REMOVED lines=9> */
.L_x_7102:
[----:B------:R-:W-:Y:S05]  /*14380*/  BSYNC B7 ;  /* 0x0000000000077941 */ /* 0x000fea0003800000 */
.L_x_7100:
        /* <DEDUP_REMOVED lines=9> */
[----:B------:R2:W3:Y:S04]  /*14420*/  LDS.128 R16, [R0+0x348d0] ;  /* 0x0348d00000107984 */ /* 0x0004e80000000c00 */
[----:B------:R2:W-:Y:S01]  /*14430*/  STL [R1+0x4], R0 ;  /* 0x0000040001007387 */ /* 0x0005e20000100800 */
[----:B------:R-:W-:Y:S06]  /*14440*/  BAR.ARV 0x4, 0x180 ;  /* 0x0106000000007b1d */ /* 0x000fec0000002000 */
[----:B------:R-:W-:Y:S05]  /*14450*/  BRA `(.L_x_7183) ;  /* 0x0000000800507947 */ /* 0x000fea0003800000 */
.L_x_7182:
[----:B------:R-:W1:Y:S01]  /*14460*/  S2R R0, SR_TID.X ;  /* 0x0000000000007919 */ /* 0x000e620000002100 */
[----:B------:R-:W-:Y:S01]  /*14470*/  UMOV UR4, 0xffffffff ;  /* 0xffffffff00047882 */ /* 0x000fe20000000000 */
[----:B-1--4-:R-:W-:-:S04]  /*14480*/  LOP3.LUT R7, R0, 0x1f, RZ, 0xc0, !PT ;  /* 0x0000001f00077812 */ /* 0x012fc800078ec0ff */
        /* <DEDUP_REMOVED lines=14> */
[----:B0-----:R-:W-:Y:S01]  /*14570*/  IMAD.MOV.U32 R2, RZ, RZ, RZ ;  /* 0x000000ffff027224 */ /* 0x001fe200078e00ff */
[----:B--2---:R-:W-:Y:S02]  /*14580*/  @!P1 MOV R2, R3 ;  /* 0x0000000300029202 */ /* 0x004fe40000000f00 */
[----:B------:R-:W-:-:S03]  /*14590*/  ISETP.NE.AND P1, PT, R7, RZ, PT ;  /* 0x000000ff0700720c */ /* 0x000fc60003f25270 */
        /* <DEDUP_REMOVED lines=17> */
.L_x_7250:
[----:B------:R-:W-:Y:S02]  /*146b0*/  ULDC UR4, c[0x0][0xc38] ;  /* 0x00030e0000047ab9 */ /* 0x000fe40000000800 */
[----:B0-----:R-:W-:-:S04]  /*146c0*/  IMAD.U32 R16, RZ, RZ, UR4 ;  /* 0x00000004ff107e24 */ /* 0x001fc8000f8e00ff */
[----:B--2---:R-:W-:-:S04]  /*146d0*/  IMAD R6, R6, R16, RZ ;  /* 0x0000001006067224 */ /* 0x004fc800078e02ff */
[----:B------:R-:W-:-:S05]  /*146e0*/  IMAD.IADD R4, R4, 0x1, R6 ;  /* 0x0000000104047824 */ /* 0x000fca00078e0206 */
[----:B-1----:R-:W-:-:S13]  /*146f0*/  ISETP.GT.AND P6, PT, R4, R0, PT ;  /* 0x000000000400720c */ /* 0x002fda0003fc4270 */
[----:B------:R-:W-:Y:S05]  /*14700*/  @P6 BRA `(.L_x_7185) ;  /* 0x0000000000a06947 */ /* 0x000fea0003800000 */
.L_x_7190:
[----:B0-----:R-:W0:Y:S01]  /*14710*/  LDC R2, c[0x0][0xc3c] ;  /* 0x00030f00ff027b82 */ /* 0x001e220000000800 */
[----:B------:R-:W-:-:S05]  /*14720*/  VIADD R19, R19, 0x1f ;  /* 0x0000001f13137836 */ /* 0x000fca0000000000 */
[----:B0-----:R-:W-:-:S13]  /*14730*/  ISETP.GE.AND P6, PT, R19, R2, PT ;  /* 0x000000021300720c */ /* 0x001fda0003fc6270 */
[----:B------:R-:W-:Y:S05]  /*14740*/  @P6 BRA `(.L_x_7186) ;  /* 0x0000000400486947 */ /* 0x000fea0003800000 */
[----:B------:R-:W0:Y:S01]  /*14750*/  S2R R3, SR_TID.X ;  /* 0x0000000000037919 */ /* 0x000e220000002100 */
[----:B------:R-:W-:Y:S01]  /*14760*/  BSSY B0, `(.L_x_7187) ;  /* 0x000000a000007945 */ /* 0x000fe20003800000 */
[----:B0-----:R-:W-:-:S04]  /*14770*/  LOP3.LUT R3, R3, 0x1f, RZ, 0xc0, !PT ;  /* 0x0000001f03037812 */ /* 0x001fc800078ec0ff */
[----:B------:R-:W-:-:S04]  /*14780*/  IADD3 R5, R19, R3, RZ ;  /* 0x0000000313057210 */ /* 0x000fc80007ffe0ff */
[----:B------:R-:W-:Y:S01]  /*14790*/  ISETP.GE.OR P6, PT, R5, R2, !P0 ;  /* 0x000000020500720c */ /* 0x000fe200047c6670 */
[----:B------:R-:W-:-:S12]  /*147a0*/  IMAD.MOV.U32 R2, RZ, RZ, RZ ;  /* 0x000000ffff027224 */ /* 0x000fd800078e00ff */
[----:B------:R-:W-:Y:S05]  /*147b0*/  @P6 BRA `(.L_x_7188) ;  /* 0x0000000000106947 */ /* 0x000fea0003800000 */
[----:B------:R-:W0:Y:S01]  /*147c0*/  LDC.64 R2, c[0x0][0xc80] ;  /* 0x00032000ff027b82 */ /* 0x000e220000000a00 */
[----:B------:R-:W-:Y:S01]  /*147d0*/  ULDC.64 UR4, c[0x0][0x208] ;  /* 0x0000820000047ab9 */ /* 0x000fe20000000a00 */
[----:B0-----:R-:W-:-:S06]  /*147e0*/  IMAD.WIDE R2, R5, 0x4, R2 ;  /* 0x0000000405027825 */ /* 0x001fcc00078e0202 */
[----:B------:R0:W5:Y:S02]  /*147f0*/  LDG.E R2, desc[UR4][R2.64] ;  /* 0x0000000402027981 */ /* 0x000164000c1e1900 */
.L_x_7188:
[----:B------:R-:W-:Y:S05]  /*14800*/  BSYNC B0 ;  /* 0x0000000000007941 */ /* 0x000fea0003800000 */
.L_x_7187:
        /* <DEDUP_REMOVED lines=18> */
.L_x_7258:
[----:B------:R-:W-:Y:S02]  /*14930*/  ULDC UR4, c[0x0][0xc38] ;  /* 0x00030e0000047ab9 */ /* 0x000fe40000000800 */
[----:B------:R-:W-:-:S04]  /*14940*/  IMAD.U32 R16, RZ, RZ, UR4 ;  /* 0x00000004ff107e24 */ /* 0x000fc8000f8e00ff */
[----:B-1----:R-:W-:-:S04]  /*14950*/  IMAD R6, R6, R16, RZ ;  /* 0x0000001006067224 */ /* 0x002fc800078e02ff */
[----:B------:R-:W-:-:S05]  /*14960*/  IMAD.IADD R4, R6, 0x1, R4 ;  /* 0x0000000106047824 */ /* 0x000fca00078e0204 */
[----:B------:R-:W-:-:S13]  /*14970*/  ISETP.GT.AND P6, PT, R4, R0, PT ;  /* 0x000000000400720c */ /* 0x000fda0003fc4270 */
[----:B------:R-:W-:Y:S05]  /*14980*/  @!P6 BRA `(.L_x_7190) ;  /* 0xfffffffc0060e947 */ /* 0x000fea000383ffff */
.L_x_7185:
[----:B------:R-:W-:Y:S01]  /*14990*/  IADD3 R6, -R6, R4, RZ ;  /* 0x0000000406067210 */ /* 0x000fe20007ffe1ff */
[----:B------:R-:W-:-:S04]  /*149a0*/  UMOV UR4, 0xffffffff ;  /* 0xffffffff00047882 */ /* 0x000fc80000000000 */
[----:B------:R-:W-:-:S05]  /*149b0*/  IMAD R4, R3, R16, R6 ;  /* 0x0000001003047224 */ /* 0x000fca00078e0206 */
[----:B------:R-:W-:Y:S01]  /*149c0*/  ISETP.GT.AND P6, PT, R4, R0, PT ;  /* 0x000000000400720c */ /* 0x000fe20003fc4270 */
[----:B------:R-:W-:-:S12]  /*149d0*/  BRA.DIV UR4, `(.L_x_7191) ;  /* 0x00000022043c7947 */ /* 0x000fd8000b800000 */
[----:B------:R-:W-:-:S04]  /*149e0*/  VOTE.ANY R5, PT, !P6 ;  /* 0x0000000000057806 */ /* 0x000fc800070e0100 */
[----:B------:R-:W1:Y:S02]  /*149f0*/  POPC R4, R5 ;  /* 0x0000000500047309 */ /* 0x000e640000000000 */
[----:B-1----:R1:W2:Y:S02]  /*14a00*/  SHFL.IDX PT, R17, R2, R4, 0x1f ;  /* 0x00001f0402117589 */ /* 0x0022a400000e0000 */
.L_x_7262:
[----:B------:R-:W-:Y:S01]  /*14a10*/  ISETP.NE.AND P0, PT, R5, RZ, PT ;  /* 0x000000ff0500720c */ /* 0x000fe20003f05270 */
[----:B-1----:R-:W-:-:S12]  /*14a20*/  IMAD.MOV.U32 R2, RZ, RZ, RZ ;  /* 0x000000ffff027224 */ /* 0x002fd800078e00ff */
[----:B------:R-:W-:Y:S05]  /*14a30*/  @!P0 BRA `(.L_x_7192) ;  /* 0x0000000000108947 */ /* 0x000fea0003800000 */
[----:B------:R-:W-:Y:S01]  /*14a40*/  UMOV UR4, 0xffffffff ;  /* 0xffffffff00047882 */ /* 0x000fe20000000000 */
[----:B------:R-:W-:Y:S02]  /*14a50*/  VIADD R12, R4, 0xffffffff ;  /* 0xffffffff040c7836 */ /* 0x000fe40000000000 */
[----:B------:R-:W-:Y:S05]  /*14a60*/  BRA.DIV UR4, `(.L_x_7193) ;  /* 0x0000002204607947 */ /* 0x000fea000b800000 */
[----:B------:R1:W3:Y:S02]  /*14a70*/  SHFL.IDX PT, R2, R3, R12, 0x1f ;  /* 0x00001f0c03027589 */ /* 0x0002e400000e0000 */
.L_x_7192:
        /* <DEDUP_REMOVED lines=18> */
[----:B------:R-:W-:Y:S01]  /*14ba0*/  @!P1 IMAD.IADD R3, R3, 0x1, -R5 ;  /* 0x0000000103039824 */ /* 0x000fe200078e0a05 */
[----:B------:R-:W-:Y:S02]  /*14bb0*/  @!P1 IADD3 R2, R2, 0x1, RZ ;  /* 0x0000000102029810 */ /* 0x000fe40007ffe0ff */
        /* <DEDUP_REMOVED lines=11> */
.L_x_7186:
[----:B------:R-:W-:Y:S01]  /*14c70*/  UMOV UR4, URZ ;  /* 0x0000003f00047c82 */ /* 0x000fe20008000000 */
[----:B------:R-:W-:Y:S01]  /*14c80*/  UMOV UR5, URZ ;  /* 0x0000003f00057c82 */ /* 0x000fe20008000000 */
[----:B------:R-:W-:Y:S01]  /*14c90*/  ULDC UR6, c[0x0][0xc3c] ;  /* 0x00030f0000067ab9 */ /* 0x000fe20000000800 */
[----:B------:R-:W-:Y:S01]  /*14ca0*/  IMAD.MOV.U32 R16, RZ, RZ, R0 ;  /* 0x000000ffff107224 */ /* 0x000fe200078e0000 */
[----:B------:R-:W-:Y:S01]  /*14cb0*/  MOV R19, UR6 ;  /* 0x0000000600137c02 */ /* 0x000fe20008000f00 */
[----:B------:R-:W-:Y:S02]  /*14cc0*/  IMAD.U32 R17, RZ, RZ, UR4 ;  /* 0x00000004ff117e24 */ /* 0x000fe4000f8e00ff */
[----:B------:R-:W-:-:S07]  /*14cd0*/  IMAD.U32 R18, RZ, RZ, UR5 ;  /* 0x00000005ff127e24 */ /* 0x000fce000f8e00ff */
.L_x_7194:
[----:B------:R0:W2:Y:S01]  /*14ce0*/  LDL R2, [R1+0x4] ;  /* 0x0000040001027983 */ /* 0x0000a20000100800 */
[----:B------:R-:W1:Y:S01]  /*14cf0*/  S2R R0, SR_TID.X ;  /* 0x0000000000007919 */ /* 0x000e620000002100 */
[----:B------:R-:W-:Y:S05]  /*14d00*/  WARPSYNC.ALL ;  /* 0x0000000000007948 */ /* 0x000fea0003800000 */
[----:B-1----:R-:W-:Y:S01]  /*14d10*/  LOP3.LUT R0, R0, 0x1f, RZ, 0xc0, !PT ;  /* 0x0000001f00007812 */ /* 0x002fe200078ec0ff */
        /* <DEDUP_REMOVED lines=8> */
.L_x_7183:
[----:B------:R-:W-:Y:S02]  /*14da0*/  ULDC UR4, c[0x0][0xc3c] ;  /* 0x00030f0000047ab9 */ /* 0x000fe40000000800 */
[----:B---3--:R-:W-:-:S13]  /*14db0*/  ISETP.GE.AND P0, PT, R19, UR4, PT ;  /* 0x0000000413007c0c */ /* 0x008fda000bf06270 */
[----:B------:R-:W-:Y:S05]  /*14dc0*/  @!P0 BRA `(.L_x_7195) ;  /* 0xffffffb000488947 */ /* 0x000fea000383ffff */
[----:B------:R-:W-:Y:S05]  /*14dd0*/  BSYNC B8 ;  /* 0x0000000000087941 */ /* 0x000fea0003800000 */
.L_x_7096:
[----:B--2---:R-:W2:Y:S01]  /*14de0*/  LDL.LU R0, [R1+0x50] ;  /* 0x0000500001007983 */ /* 0x004ea20000300800 */
[----:B------:R-:W-:Y:S01]  /*14df0*/  BSSY B0, `(.L_x_7196) ;  /* 0x000000b000007945 */ /* 0x000fe20003800000 */
[----:B------:R-:W3:Y:S01]  /*14e00*/  S2R R5, SR_CgaCtaId ;  /* 0x0000000000057919 */ /* 0x000ee20000008800 */
[----:B--2---:R-:W-:-:S05]  /*14e10*/  VIADD R0, R0, 0x1 ;  /* 0x0000000100007836 */ /* 0x004fca0000000000 */
[----:B0-----:R-:W-:-:S04]  /*14e20*/  LEA.HI R2, R0, R0, RZ, 0x1 ;  /* 0x0000000000027211 */ /* 0x001fc800078f08ff */
[----:B------:R-:W-:-:S05]  /*14e30*/  LOP3.LUT R3, R2, 0xfffffffe, RZ, 0xc0, !PT ;  /* 0xfffffffe02037812 */ /* 0x000fca00078ec0ff */
[----:B------:R-:W-:Y:S01]  /*14e40*/  IMAD.IADD R3, R0, 0x1, -R3 ;  /* 0x0000000100037824 */ /* 0x000fe200078e0a03 */
[----:B------:R-:W-:-:S04]  /*14e50*/  MOV R0, 0x400 ;  /* 0x0000040000007802 */ /* 0x000fc80000000f00 */
[----:B---3--:R-:W-:Y:S02]  /*14e60*/  LEA R0, R5, R0, 0x18 ;  /* 0x0000000005007211 */ /* 0x008fe400078ec0ff */
[----:B------:R-:W-:-:S04]  /*14e70*/  SHF.L.U32 R3, R3, 0x1f, RZ ;  /* 0x0000001f03037819 */ /* 0x000fc800000006ff */
[----:B------:R-:W0:Y:S02]  /*14e80*/  SYNCS.PHASECHK.TRANS64.TRYWAIT P0, [R0+URZ+0x34820], R3 ;  /* 0x03482003000075a7 */ /* 0x000e24000800017f */
[----:B0-----:R-:W-:Y:S05]  /*14e90*/  @!P0 BRA `(.L_x_7197) ;  /* 0x0000001c007c8947 */ /* 0x001fea0003800000 */
.L_x_7265:
[----:B------:R-:W-:Y:S05]  /*14ea0*/  BSYNC B0 ;  /* 0x0000000000007941 */ /* 0x000fea0003800000 */
.L_x_7196:
[----:B------:R-:W-:-:S03]  /*14eb0*/  UMOV UR4, 0xffffffff ;  /* 0xffffffff00047882 */ /* 0x000fc60000000000 */
[----:B------:R-:W-:Y:S05]  /*14ec0*/  BRA.DIV UR4, `(.L_x_7198) ;  /* 0x0000001e04847947 */ /* 0x000fea000b800000 */
[----:B------:R-:W2:Y:S02]  /*14ed0*/  S2R R2, SR_TID.X ;  /* 0x0000000000027919 */ /* 0x000ea40000002100 */
[----:B--2---:R-:W-:-:S04]  /*14ee0*/  SHF.R.U32.HI R2, RZ, 0x5, R2 ;  /* 0x00000005ff027819 */ /* 0x004fc80000011602 */
[----:B------:R-:W-:-:S05]  /*14ef0*/  LOP3.LUT R2, R2, 0x3, RZ, 0xc0, !PT ;  /* 0x0000000302027812 */ /* 0x000fca00078ec0ff */
[----:B------:R2:W3:Y:S02]  /*14f00*/  SHFL.IDX PT, R14, R2, RZ, 0x1f ;  /* 0x00001fff020e7589 */ /* 0x0004e400000e0000 */
.L_x_7268:
[----:B---3--:R-:W-:Y:S01]  /*14f10*/  ISETP.NE.AND P0, PT, R14, RZ, PT ;  /* 0x000000ff0e00720c */ /* 0x008fe20003f05270 */
[----:B------:R-:W-:-:S12]  /*14f20*/  BSSY B0, `(.L_x_7199) ;  /* 0x0000027000007945 */ /* 0x000fd80003800000 */
[----:B------:R-:W-:Y:S05]  /*14f30*/  @P0 BRA `(.L_x_7200) ;  /* 0x0000000000940947 */ /* 0x000fea0003800000 */
[----:B------:R-:W-:-:S03]  /*14f40*/  UMOV UR4, 0xffffffff ;  /* 0xffffffff00047882 */ /* 0x000fc60000000000 */
[----:B------:R-:W-:Y:S05]  /*14f50*/  BRA.DIV UR4, `(.L_x_7201) ;  /* 0x0000001e04947947 */ /* 0x000fea000b800000 */
[----:B------:R-:W-:-:S13]  /*14f60*/  ELECT P6, URZ, PT ;  /* 0x00000000003f782f */ /* 0x000fda00038c0000 */
.L_x_7271:
[----:B------:R-:W-:Y:S05]  /*14f70*/  @!P6 BRA `(.L_x_7200) ;  /* 0x000000000084e947 */ /* 0x000fea0003800000 */
[----:B--2---:R-:W2:Y:S02]  /*14f80*/  LDL.LU R2, [R1+0x5c] ;  /* 0x00005c0001027983 */ /* 0x004ea40000300800 */
[----:B--2---:R-:W-:-:S04]  /*14f90*/  LOP3.LUT R2, R2, 0x2, RZ, 0xfc, !PT ;  /* 0x0000000202027812 */ /* 0x004fc800078efcff */
[----:B------:R-:W-:-:S13]  /*14fa0*/  ISETP.NE.AND P2, PT, R2, 0x3, PT ;  /* 0x000000030200780c */ /* 0x000fda0003f45270 */
[----:B------:R-:W-:Y:S05]  /*14fb0*/  @!P2 BRA `(.L_x_7202) ;  /* 0x000000000004a947 */ /* 0x000fea0003800000 */
[----:B------:R-:W-:Y:S01]  /*14fc0*/  BPT.TRAP 0x1 ;  /* 0x000000040000795c */ /* 0x000fe20000300000 */
.L_x_7202:
        /* <DEDUP_REMOVED lines=14> */
.L_x_7272:
[----:B------:R-:W1:Y:S02]  /*150b0*/  SYNCS.PHASECHK.TRANS64.TRYWAIT P0, [R7+URZ], R2 ;  /* 0x00000002070075a7 */ /* 0x000e64000800017f */
[----:B-1----:R-:W-:Y:S05]  /*150c0*/  @!P0 BRA `(.L_x_7204) ;  /* 0x0000001c006c8947 */ /* 0x002fea0003800000 */
.L_x_7273:
[----:B------:R-:W-:Y:S05]  /*150d0*/  @!P2 BRA `(.L_x_7205) ;  /* 0x000000000004a947 */ /* 0x000fea0003800000 */
[----:B------:R-:W-:Y:S01]  /*150e0*/  BPT.TRAP 0x1 ;  /* 0x000000040000795c */ /* 0x000fe20000300000 */
.L_x_7205:
[----:B------:R-:W2:Y:S01]  /*150f0*/  LDL.LU R4, [R1+0x8] ;  /* 0x0000080001047983 */ /* 0x000ea20000300800 */
[----:B------:R-:W-:-:S04]  /*15100*/  VIADD R0, R0, 0x34860 ;  /* 0x0003486000007836 */ /* 0x000fc80000000000 */
[----:B--2---:R-:W-:-:S04]  /*15110*/  IMAD R4, R4, 0x8, R0 ;  /* 0x0000000804047824 */ /* 0x004fc800078e0200 */
[----:B------:R-:W2:Y:S02]  /*15120*/  SYNCS.PHASECHK.TRANS64.TRYWAIT P0, [R4+URZ], R5 ;  /* 0x00000005040075a7 */ /* 0x000ea4000800017f */
[----:B--2---:R-:W-:Y:S05]  /*15130*/  @!P0 BRA `(.L_x_7206) ;  /* 0x0000001c00648947 */ /* 0x004fea0003800000 */
.L_x_7274:
[----:B------:R-:W-:-:S07]  /*15140*/  LEA R3, R3, R0, 0x3 ;  /* 0x0000000003037211 */ /* 0x000fce00078e18ff */
.L_x_7207:
[----:B---3--:R3:W4:Y:S02]  /*15150*/  SYNCS.PHASECHK.TRANS64.TRYWAIT P0, [R3+URZ], R2 ;  /* 0x00000002030075a7 */ /* 0x008724000800017f */
[----:B----4-:R-:W-:Y:S05]  /*15160*/  @!P0 NANOSLEEP.SYNCS 0x989680 ;  /* 0x009896800000895d */ /* 0x010fea0003900000 */
[----:B------:R-:W4:Y:S02]  /*15170*/  @!P0 SYNCS.PHASECHK.TRANS64 P0, [R3+URZ], R2 ;  /* 0x00000002030085a7 */ /* 0x000f24000800007f */
[----:B----4-:R-:W-:Y:S05]  /*15180*/  @!P0 BRA `(.L_x_7207) ;  /* 0xfffffffc00f08947 */ /* 0x010fea000383ffff */
.L_x_7200:
[----:B------:R-:W-:Y:S05]  /*15190*/  BSYNC B0 ;  /* 0x0000000000007941 */ /* 0x000fea0003800000 */
.L_x_7199:
[----:B------:R-:W-:Y:S05]  /*151a0*/  EXIT ;  /* 0x000000000000794d */ /* 0x000fea0003800000 */
.L_x_7048:
[----:B0-----:R0:W1:Y:S02]  /*151b0*/  SYNCS.PHASECHK.TRANS64.TRYWAIT P1, [R0+URZ+0x34800], R3 ;  /* 0x03480003000075a7 */ /* 0x001064000802017f */
[----:B-1----:R-:W-:Y:S05]  /*151c0*/  @!P1 NANOSLEEP.SYNCS 0x989680 ;  /* 0x009896800000995d */ /* 0x002fea0003900000 */
[----:B------:R-:W1:Y:S02]  /*151d0*/  @!P1 SYNCS.PHASECHK.TRANS64 P1, [R0+URZ+0x34800], R3 ;  /* 0x03480003000095a7 */ /* 0x000e64000802007f */
[----:B-1----:R-:W-:Y:S05]  /*151e0*/  @!P1 BRA `(.L_x_7048) ;  /* 0xfffffffc00f09947 */ /* 0x002fea000383ffff */
[----:B------:R-:W-:Y:S05]  /*151f0*/  BRA `(.L_x_7208) ;  /* 0xfffffec400007947 */ /* 0x000fea000383ffff */
.L_x_7052:
[----:B-1----:R1:W2:Y:S02]  /*15200*/  SYNCS.PHASECHK.TRANS64.TRYWAIT P2, [R10+URZ+0x34830], R3 ;  /* 0x034830030a0075a7 */ /* 0x0022a4000804017f */
[----:B--2---:R-:W-:Y:S05]  /*15210*/  @!P2 NANOSLEEP.SYNCS 0x989680 ;  /* 0x009896800000a95d */ /* 0x004fea0003900000 */
[----:B------:R-:W2:Y:S02]  /*15220*/  @!P2 SYNCS.PHASECHK.TRANS64 P2, [R10+URZ+0x34830], R3 ;  /* 0x034830030a00a5a7 */ /* 0x000ea4000804007f */
[----:B--2---:R-:W-:Y:S05]  /*15230*/  @!P2 BRA `(.L_x_7052) ;  /* 0xfffffffc00f0a947 */ /* 0x004fea000383ffff */
[----:B------:R-:W-:Y:S05]  /*15240*/  BRA `(.L_x_7051) ;  /* 0xfffffec400247947 */ /* 0x000fea000383ffff */
.L_x_7057:
[----:B-1----:R1:W2:Y:S02]  /*15250*/  SYNCS.PHASECHK.TRANS64.TRYWAIT P2, [R0+URZ+0x34830], R21 ;  /* 0x03483015000075a7 */ /* 0x0022a4000804017f */
[----:B--2---:R-:W-:Y:S05]  /*15260*/  @!P2 NANOSLEEP.SYNCS 0x989680 ;  /* 0x009896800000a95d */ /* 0x004fea0003900000 */
[----:B------:R-:W2:Y:S02]  /*15270*/  @!P2 SYNCS.PHASECHK.TRANS64 P2, [R0+URZ+0x34830], R21 ;  /* 0x034830150000a5a7 */ /* 0x000ea4000804007f */
[----:B--2---:R-:W-:Y:S05]  /*15280*/  @!P2 BRA `(.L_x_7057) ;  /* 0xfffffffc00f0a947 */ /* 0x004fea000383ffff */
[----:B------:R-:W-:Y:S05]  /*15290*/  BRA `(.L_x_7054) ;  /* 0xffffff1c00d87947 */ /* 0x000fea000383ffff */
.L_x_7061:
[----:B-1----:R-:W-:-:S04]  /*152a0*/  IMAD.U32 R15, RZ, RZ, UR6 ;  /* 0x00000006ff0f7e24 */ /* 0x002fc8000f8e00ff */
[----:B------:R1:W2:Y:S03]  /*152b0*/  SYNCS.PHASECHK.TRANS64.TRYWAIT P2, [R15+URZ+0x34850], R0 ;  /* 0x034850000f0075a7 */ /* 0x0002a6000804017f */
[----:B--2---:R-:W-:Y:S05]  /*152c0*/  @!P2 NANOSLEEP.SYNCS 0x989680 ;  /* 0x009896800000a95d */ /* 0x004fea0003900000 */
[----:B------:R-:W2:Y:S02]  /*152d0*/  @!P2 SYNCS.PHASECHK.TRANS64 P2, [R15+URZ+0x34850], R0 ;  /* 0x034850000f00a5a7 */ /* 0x000ea4000804007f */
[----:B--2---:R-:W-:Y:S05]  /*152e0*/  @!P2 BRA `(.L_x_7061) ;  /* 0xfffffffc00eca947 */ /* 0x004fea000383ffff */
[----:B------:R-:W-:Y:S05]  /*152f0*/  BRA `(.L_x_7058) ;  /* 0xffffff4400847947 */ /* 0x000fea000383ffff */
.L_x_7066:
[----:B-1----:R1:W2:Y:S02]  /*15300*/  SYNCS.PHASECHK.TRANS64.TRYWAIT P0, [R8+URZ+0x34850], R3 ;  /* 0x03485003080075a7 */ /* 0x0022a4000800017f */
[----:B--2---:R-:W-:Y:S05]  /*15310*/  @!P0 NANOSLEEP.SYNCS 0x989680 ;  /* 0x009896800000895d */ /* 0x004fea0003900000 */
[----:B------:R-:W2:Y:S02]  /*15320*/  @!P0 SYNCS.PHASECHK.TRANS64 P0, [R8+URZ+0x34850], R3 ;  /* 0x03485003080085a7 */ /* 0x000ea4000800007f */
[----:B--2---:R-:W-:Y:S05]  /*15330*/  @!P0 BRA `(.L_x_7066) ;  /* 0xfffffffc00f08947 */ /* 0x004fea000383ffff */
[----:B------:R-:W-:Y:S05]  /*15340*/  BRA `(.L_x_7065) ;  /* 0xffffff7400287947 */ /* 0x000fea000383ffff */
.L_x_7108:
[----:B------:R-:W1:Y:S01]  /*15350*/  S2R R4, SR_TID.X ;  /* 0x0000000000047919 */ /* 0x000e620000002100 */
[----:B------:R-:W-:Y:S01]  /*15360*/  BSSY B0, `(.L_x_7209) ;  /* 0x000000a000007945 */ /* 0x000fe20003800000 */
[----:B0-----:R-:W-:Y:S02]  /*15370*/  IMAD.MOV.U32 R12, RZ, RZ, RZ ;  /* 0x000000ffff0c7224 */ /* 0x001fe400078e00ff */
        /* <DEDUP_REMOVED lines=8> */
.L_x_7210:
[----:B------:R-:W-:Y:S05]  /*15400*/  BSYNC B0 ;  /* 0x0000000000007941 */ /* 0x000fea0003800000 */
.L_x_7209:
[----:B------:R-:W-:Y:S05]  /*15410*/  BRA `(.L_x_7211) ;  /* 0xffffffb400b47947 */ /* 0x000fea000383ffff */
.L_x_7110:
[----:B------:R-:W-:Y:S01]  /*15420*/  BSSY B0, `(.L_x_7212) ;  /* 0x0000006000007945 */ /* 0x000fe20003800000 */
[----:B------:R-:W-:-:S07]  /*15430*/  IMAD.MOV.U32 R15, RZ, RZ, -0x1 ;  /* 0xffffffffff0f7424 */ /* 0x000fce00078e00ff */
[----:B012---:R-:W-:Y:S05]  /*15440*/  WARPSYNC.COLLECTIVE R15, `(.L_x_7213) ;  /* 0x000000000f0c7348 */ /* 0x007fea0003c00000 */
[----:B------:R-:W-:Y:S02]  /*15450*/  ELECT P6, UR62, PT ;  /* 0x00000000003e782f */ /* 0x000fe400038c0000 */
[----:B------:R-:W-:Y:S01]  /*15460*/  MOV R14, UR62 ;  /* 0x0000003e000e7c02 */ /* 0x000fe20008000f00 */
[----:B012---:R-:W-:Y:S10]  /*15470*/  ENDCOLLECTIVE ;  /* 0x000000000000791b */ /* 0x007ff40003800000 */
.L_x_7213:
[----:B------:R-:W-:Y:S05]  /*15480*/  BSYNC B0 ;  /* 0x0000000000007941 */ /* 0x000fea0003800000 */
.L_x_7212:
[----:B------:R-:W-:Y:S05]  /*15490*/  BRA `(.L_x_7214) ;  /* 0xffffffb400b87947 */ /* 0x000fea000383ffff */
.L_x_7112:
[----:B--2---:R2:W3:Y:S02]  /*154a0*/  SYNCS.PHASECHK.TRANS64.TRYWAIT P0, [R0+URZ+0x34840], R2 ;  /* 0x03484002000075a7 */ /* 0x0044e4000800017f */
[----:B---3--:R-:W-:Y:S05]  /*154b0*/  @!P0 NANOSLEEP.SYNCS 0x989680 ;  /* 0x009896800000895d */ /* 0x008fea0003900000 */
[----:B------:R-:W3:Y:S02]  /*154c0*/  @!P0 SYNCS.PHASECHK.TRANS64 P0, [R0+URZ+0x34840], R2 ;  /* 0x03484002000085a7 */ /* 0x000ee4000800007f */
[----:B---3--:R-:W-:Y:S05]  /*154d0*/  @!P0 BRA `(.L_x_7112) ;  /* 0xfffffffc00f08947 */ /* 0x008fea000383ffff */
[----:B------:R-:W-:Y:S05]  /*154e0*/  BRA `(.L_x_7215) ;  /* 0xffffffb800287947 */ /* 0x000fea000383ffff */
.L_x_7116:
        /* <DEDUP_REMOVED lines=8> */
[----:B--2---:R-:W-:Y:S01]  /*15570*/  IMAD R3, R11, R7, RZ ;  /* 0x000000070b037224 */ /* 0x004fe200078e02ff */
[----:B------:R-:W-:-:S04]  /*15580*/  MOV R11, 0x181f ;  /* 0x0000181f000b7802 */ /* 0x000fc80000000f00 */
[----:B------:R-:W-:-:S13]  /*15590*/  ISETP.GE.AND P2, PT, R2, R3, PT ;  /* 0x000000030200720c */ /* 0x000fda0003f46270 */
[----:B-----5:R-:W-:Y:S05]  /*155a0*/  WARPSYNC.COLLECTIVE R15, `(.L_x_7216) ;  /* 0x000000000f087348 */ /* 0x020fea0003c00000 */
[----:B------:R0:W1:Y:S02]  /*155b0*/  SHFL.IDX P6, R14, R13, R12, R11 ;  /* 0x0000000c0d0e7389 */ /* 0x00006400000c000b */
[----:B01---5:R-:W-:Y:S01]  /*155c0*/  ENDCOLLECTIVE ;  /* 0x000000000000791b */ /* 0x023fe20003800000 */
.L_x_7216:
[----:B------:R-:W-:Y:S02]  /*155d0*/  IMAD.MOV.U32 R13, RZ, RZ, R4 ;  /* 0x000000ffff0d7224 */ /* 0x000fe400078e0004 */
[----:B------:R-:W-:-:S07]  /*155e0*/  IMAD.MOV.U32 R6, RZ, RZ, R14 ;  /* 0x000000ffff067224 */ /* 0x000fce00078e000e */
[----:B------:R-:W-:Y:S05]  /*155f0*/  WARPSYNC.COLLECTIVE R15, `(.L_x_7217) ;  /* 0x000000000f087348 */ /* 0x000fea0003c00000 */
[----:B------:R0:W1:Y:S02]  /*15600*/  SHFL.IDX P6, R14, R13, R12, R11 ;  /* 0x0000000c0d0e7389 */ /* 0x00006400000c000b */
[----:B01----:R-:W-:Y:S01]  /*15610*/  ENDCOLLECTIVE ;  /* 0x000000000000791b */ /* 0x003fe20003800000 */
.L_x_7217:
[----:B------:R-:W-:Y:S01]  /*15620*/  ULDC.64 UR4, c[0x0][0x208] ;  /* 0x0000820000047ab9 */ /* 0x000fe20000000a00 */
[----:B------:R-:W-:Y:S01]  /*15630*/  IMAD.MOV.U32 R13, RZ, RZ, R0 ;  /* 0x000000ffff0d7224 */ /* 0x000fe200078e0000 */
[----:B------:R-:W-:Y:S01]  /*15640*/  MOV R12, 0x1 ;  /* 0x00000001000c7802 */ /* 0x000fe20000000f00 */
        /* <DEDUP_REMOVED lines=15> */
.L_x_7218:
[----:B------:R-:W-:Y:S02]  /*15740*/  IMAD.MOV.U32 R13, RZ, RZ, R4 ;  /* 0x000000ffff0d7224 */ /* 0x000fe400078e0004 */
[----:B------:R-:W-:-:S07]  /*15750*/  IMAD.MOV.U32 R8, RZ, RZ, R14 ;  /* 0x000000ffff087224 */ /* 0x000fce00078e000e */
[----:B------:R-:W-:Y:S05]  /*15760*/  WARPSYNC.COLLECTIVE R15, `(.L_x_7219) ;  /* 0x000000000f087348 */ /* 0x000fea0003c00000 */
[----:B------:R0:W1:Y:S02]  /*15770*/  SHFL.IDX P6, R14, R13, R12, R11 ;  /* 0x0000000c0d0e7389 */ /* 0x00006400000c000b */
[----:B01----:R-:W-:Y:S01]  /*15780*/  ENDCOLLECTIVE ;  /* 0x000000000000791b */ /* 0x003fe20003800000 */
.L_x_7219:
[----:B------:R-:W-:Y:S01]  /*15790*/  ULDC.64 UR4, c[0x0][0x208] ;  /* 0x0000820000047ab9 */ /* 0x000fe20000000a00 */
[----:B------:R-:W-:Y:S02]  /*157a0*/  IMAD.MOV.U32 R13, RZ, RZ, R0 ;  /* 0x000000ffff0d7224 */ /* 0x000fe400078e0000 */
[----:B------:R-:W-:Y:S02]  /*157b0*/  IMAD.MOV.U32 R12, RZ, RZ, 0x2 ;  /* 0x00000002ff0c7424 */ /* 0x000fe400078e00ff */
[----:B------:R-:W-:-:S05]  /*157c0*/  IMAD.MOV.U32 R5, RZ, RZ, R14 ;  /* 0x000000ffff057224 */ /* 0x000fca00078e000e */
[----:B------:R-:W-:Y:S01]  /*157d0*/  @!P2 LEA R7, P3, R10, R5, 0x1 ;  /* 0x000000050a07a211 */ /* 0x000fe200078608ff */
[----:B------:R-:W-:-:S04]  /*157e0*/  VIADD R5, R2, 0x20 ;  /* 0x0000002002057836 */ /* 0x000fc80000000000 */
[----:B------:R-:W-:Y:S02]  /*157f0*/  @!P2 IMAD.X R6, RZ, RZ, R8, P3 ;  /* 0x000000ffff06a224 */ /* 0x000fe400018e0608 */
[----:B------:R-:W-:-:S03]  /*15800*/  VIADD R8, R2, 0x60 ;  /* 0x0000006002087836 */ /* 0x000fc60000000000 */
        /* <DEDUP_REMOVED lines=12> */
.L_x_7220:
[----:B------:R-:W-:Y:S01]  /*158d0*/  MOV R13, R4 ;  /* 0x00000004000d7202 */ /* 0x000fe20000000f00 */
[----:B------:R-:W-:-:S07]  /*158e0*/  IMAD.MOV.U32 R6, RZ, RZ, R14 ;  /* 0x000000ffff067224 */ /* 0x000fce00078e000e */
[----:B------:R-:W-:Y:S05]  /*158f0*/  WARPSYNC.COLLECTIVE R15, `(.L_x_7221) ;  /* 0x000000000f087348 */ /* 0x000fea0003c00000 */
[----:B------:R0:W1:Y:S02]  /*15900*/  SHFL.IDX P6, R14, R13, R12, R11 ;  /* 0x0000000c0d0e7389 */ /* 0x00006400000c000b */
[----:B01----:R-:W-:Y:S01]  /*15910*/  ENDCOLLECTIVE ;  /* 0x000000000000791b */ /* 0x003fe20003800000 */
.L_x_7221:
        /* <DEDUP_REMOVED lines=18> */
.L_x_7222:
[----:B------:R-:W-:Y:S01]  /*15a40*/  MOV R13, R4 ;  /* 0x00000004000d7202 */ /* 0x000fe20000000f00 */
[----:B------:R-:W-:-:S07]  /*15a50*/  IMAD.MOV.U32 R6, RZ, RZ, R14 ;  /* 0x000000ffff067224 */ /* 0x000fce00078e000e */
[----:B------:R-:W-:Y:S05]  /*15a60*/  WARPSYNC.COLLECTIVE R15, `(.L_x_7223) ;  /* 0x000000000f087348 */ /* 0x000fea0003c00000 */
[----:B------:R0:W1:Y:S02]  /*15a70*/  SHFL.IDX P6, R14, R13, R12, R11 ;  /* 0x0000000c0d0e7389 */ /* 0x00006400000c000b */
[----:B01----:R-:W-:Y:S01]  /*15a80*/  ENDCOLLECTIVE ;  /* 0x000000000000791b */ /* 0x003fe20003800000 */
.L_x_7223:
        /* <DEDUP_REMOVED lines=18> */
.L_x_7224:
[----:B------:R-:W-:Y:S01]  /*15bb0*/  MOV R13, R4 ;  /* 0x00000004000d7202 */ /* 0x000fe20000000f00 */
[----:B------:R-:W-:-:S07]  /*15bc0*/  IMAD.MOV.U32 R6, RZ, RZ, R14 ;  /* 0x000000ffff067224 */ /* 0x000fce00078e000e */
[----:B------:R-:W-:Y:S05]  /*15bd0*/  WARPSYNC.COLLECTIVE R15, `(.L_x_7225) ;  /* 0x000000000f087348 */ /* 0x000fea0003c00000 */
[----:B------:R0:W1:Y:S02]  /*15be0*/  SHFL.IDX P6, R14, R13, R12, R11 ;  /* 0x0000000c0d0e7389 */ /* 0x00006400000c000b */
[----:B01----:R-:W-:Y:S01]  /*15bf0*/  ENDCOLLECTIVE ;  /* 0x000000000000791b */ /* 0x003fe20003800000 */
.L_x_7225:
        /* <DEDUP_REMOVED lines=18> */
.L_x_7226:
[----:B------:R-:W-:Y:S01]  /*15d20*/  MOV R13, R4 ;  /* 0x00000004000d7202 */ /* 0x000fe20000000f00 */
[----:B------:R-:W-:-:S07]  /*15d30*/  IMAD.MOV.U32 R6, RZ, RZ, R14 ;  /* 0x000000ffff067224 */ /* 0x000fce00078e000e */
[----:B------:R-:W-:Y:S05]  /*15d40*/  WARPSYNC.COLLECTIVE R15, `(.L_x_7227) ;  /* 0x000000000f087348 */ /* 0x000fea0003c00000 */
[----:B------:R0:W1:Y:S02]  /*15d50*/  SHFL.IDX P6, R14, R13, R12, R11 ;  /* 0x0000000c0d0e7389 */ /* 0x00006400000c000b */
[----:B01----:R-:W-:Y:S01]  /*15d60*/  ENDCOLLECTIVE ;  /* 0x000000000000791b */ /* 0x003fe20003800000 */
.L_x_7227:
        /* <DEDUP_REMOVED lines=17> */
.L_x_7228:
[----:B------:R-:W-:Y:S02]  /*15e80*/  IMAD.MOV.U32 R13, RZ, RZ, R4 ;  /* 0x000000ffff0d7224 */ /* 0x000fe400078e0004 */
[----:B------:R-:W-:-:S07]  /*15e90*/  IMAD.MOV.U32 R6, RZ, RZ, R14 ;  /* 0x000000ffff067224 */ /* 0x000fce00078e000e */
[----:B------:R-:W-:Y:S05]  /*15ea0*/  WARPSYNC.COLLECTIVE R15, `(.L_x_7229) ;  /* 0x000000000f087348 */ /* 0x000fea0003c00000 */
[----:B------:R0:W1:Y:S02]  /*15eb0*/  SHFL.IDX P6, R14, R13, R12, R11 ;  /* 0x0000000c0d0e7389 */ /* 0x00006400000c000b */
[----:B01----:R-:W-:Y:S01]  /*15ec0*/  ENDCOLLECTIVE ;  /* 0x000000000000791b */ /* 0x003fe20003800000 */
.L_x_7229:
[----:B------:R-:W-:Y:S01]  /*15ed0*/  ULDC.64 UR4, c[0x0][0x208] ;  /* 0x0000820000047ab9 */ /* 0x000fe20000000a00 */
[----:B------:R-:W-:Y:S02]  /*15ee0*/  IMAD.MOV.U32 R13, RZ, RZ, R0 ;  /* 0x000000ffff0d7224 */ /* 0x000fe400078e0000 */
[----:B------:R-:W-:Y:S01]  /*15ef0*/  IMAD.MOV.U32 R12, RZ, RZ, 0x7 ;  /* 0x00000007ff0c7424 */ /* 0x000fe200078e00ff */
[----:B------:R-:W-:-:S04]  /*15f00*/  MOV R5, R14 ;  /* 0x0000000e00057202 */ /* 0x000fc80000000f00 */
        /* <DEDUP_REMOVED lines=12> */
.L_x_7230:
[----:B------:R-:W-:Y:S02]  /*15fd0*/  IMAD.MOV.U32 R13, RZ, RZ, R4 ;  /* 0x000000ffff0d7224 */ /* 0x000fe400078e0004 */
[----:B------:R-:W-:-:S07]  /*15fe0*/  IMAD.MOV.U32 R0, RZ, RZ, R14 ;  /* 0x000000ffff007224 */ /* 0x000fce00078e000e */
[----:B------:R-:W-:Y:S05]  /*15ff0*/  WARPSYNC.COLLECTIVE R15, `(.L_x_7231) ;  /* 0x000000000f087348 */ /* 0x000fea0003c00000 */
[----:B------:R0:W1:Y:S02]  /*16000*/  SHFL.IDX P6, R14, R13, R12, R11 ;  /* 0x0000000c0d0e7389 */ /* 0x00006400000c000b */
[----:B01----:R-:W-:Y:S01]  /*16010*/  ENDCOLLECTIVE ;  /* 0x000000000000791b */ /* 0x003fe20003800000 */
.L_x_7231:
[----:B------:R-:W-:Y:S01]  /*16020*/  MOV R4, R14 ;  /* 0x0000000e00047202 */ /* 0x000fe20000000f00 */
[----:B------:R-:W-:Y:S06]  /*16030*/  BRA `(.L_x_7232) ;  /* 0xffffffb800d87947 */ /* 0x000fec000383ffff */
.L_x_7121:
[----:B0-----:R-:W2:Y:S02]  /*16040*/  LDL R2, [R1+0x4] ;  /* 0x0000040001027983 */ /* 0x001ea40000100800 */
[----:B--2---:R0:W1:Y:S02]  /*16050*/  SYNCS.PHASECHK.TRANS64.TRYWAIT P0, [R2+URZ+0x34820], R0 ;  /* 0x03482000020075a7 */ /* 0x004064000800017f */
[----:B-1----:R-:W-:Y:S05]  /*16060*/  @!P0 NANOSLEEP.SYNCS 0x989680 ;  /* 0x009896800000895d */ /* 0x002fea0003900000 */
[----:B------:R-:W1:Y:S02]  /*16070*/  @!P0 SYNCS.PHASECHK.TRANS64 P0, [R2+URZ+0x34820], R0 ;  /* 0x03482000020085a7 */ /* 0x000e64000800007f */
[----:B-1----:R-:W-:Y:S05]  /*16080*/  @!P0 BRA `(.L_x_7121) ;  /* 0xfffffffc00ec8947 */ /* 0x002fea000383ffff */
[----:B------:R-:W-:Y:S05]  /*16090*/  BRA `(.L_x_7233) ;  /* 0xffffffbc00507947 */ /* 0x000fea000383ffff */
.L_x_7130:
[----:B-1----:R1:W2:Y:S02]  /*160a0*/  SYNCS.PHASECHK.TRANS64.TRYWAIT P0, [R3+URZ+0x34840], R2 ;  /* 0x03484002030075a7 */ /* 0x0022a4000800017f */
[----:B--2---:R-:W-:Y:S05]  /*160b0*/  @!P0 NANOSLEEP.SYNCS 0x989680 ;  /* 0x009896800000895d */ /* 0x004fea0003900000 */
[----:B------:R-:W2:Y:S02]  /*160c0*/  @!P0 SYNCS.PHASECHK.TRANS64 P0, [R3+URZ+0x34840], R2 ;  /* 0x03484002030085a7 */ /* 0x000ea4000800007f */
[----:B--2---:R-:W-:Y:S05]  /*160d0*/  @!P0 BRA `(.L_x_7130) ;  /* 0xfffffffc00f08947 */ /* 0x004fea000383ffff */
[----:B------:R-:W-:Y:S05]  /*160e0*/  BRA `(.L_x_7234) ;  /* 0xffffffc000207947 */ /* 0x000fea000383ffff */
.L_x_7136:
[----:B0-----:R0:W1:Y:S02]  /*160f0*/  SYNCS.PHASECHK.TRANS64.TRYWAIT P0, [R3+URZ+0x60], R2 ;  /* 0x00006002030075a7 */ /* 0x001064000800017f */
[----:B-1----:R-:W-:Y:S05]  /*16100*/  @!P0 NANOSLEEP.SYNCS 0x989680 ;  /* 0x009896800000895d */ /* 0x002fea0003900000 */
[----:B------:R-:W1:Y:S02]  /*16110*/  @!P0 SYNCS.PHASECHK.TRANS64 P0, [R3+URZ+0x60], R2 ;  /* 0x00006002030085a7 */ /* 0x000e64000800007f */
[----:B-1----:R-:W-:Y:S05]  /*16120*/  @!P0 BRA `(.L_x_7136) ;  /* 0xfffffffc00f08947 */ /* 0x002fea000383ffff */
[----:B------:R-:W-:Y:S05]  /*16130*/  BRA `(.L_x_7235) ;  /* 0xffffffc000fc7947 */ /* 0x000fea000383ffff */
.L_x_7145:
[----:B---3--:R3:W4:Y:S02]  /*16140*/  SYNCS.PHASECHK.TRANS64.TRYWAIT P0, [R3+URZ+0x34840], R2 ;  /* 0x03484002030075a7 */ /* 0x008724000800017f */
[----:B----4-:R-:W-:Y:S05]  /*16150*/  @!P0 NANOSLEEP.SYNCS 0x989680 ;  /* 0x009896800000895d */ /* 0x010fea0003900000 */
[----:B------:R-:W4:Y:S02]  /*16160*/  @!P0 SYNCS.PHASECHK.TRANS64 P0, [R3+URZ+0x34840], R2 ;  /* 0x03484002030085a7 */ /* 0x000f24000800007f */
[----:B----4-:R-:W-:Y:S05]  /*16170*/  @!P0 BRA `(.L_x_7145) ;  /* 0xfffffffc00f08947 */ /* 0x010fea000383ffff */
[----:B------:R-:W-:Y:S05]  /*16180*/  BRA `(.L_x_7236) ;  /* 0xffffffc800a87947 */ /* 0x000fea000383ffff */
.L_x_7151:
[----:B--2---:R2:W3:Y:S02]  /*16190*/  SYNCS.PHASECHK.TRANS64.TRYWAIT P0, [R2+URZ+0x60], R3 ;  /* 0x00006003020075a7 */ /* 0x0044e4000800017f */
[----:B---3--:R-:W-:Y:S05]  /*161a0*/  @!P0 NANOSLEEP.SYNCS 0x989680 ;  /* 0x009896800000895d */ /* 0x008fea0003900000 */
[----:B------:R-:W3:Y:S02]  /*161b0*/  @!P0 SYNCS.PHASECHK.TRANS64 P0, [R2+URZ+0x60], R3 ;  /* 0x00006003020085a7 */ /* 0x000ee4000800007f */
[----:B---3--:R-:W-:Y:S05]  /*161c0*/  @!P0 BRA `(.L_x_7151) ;  /* 0xfffffffc00f08947 */ /* 0x008fea000383ffff */
[----:B------:R-:W-:Y:S05]  /*161d0*/  BRA `(.L_x_7237) ;  /* 0xffffffcc00847947 */ /* 0x000fea000383ffff */
.L_x_7160:
[----:B----4-:R4:W0:Y:S02]  /*161e0*/  SYNCS.PHASECHK.TRANS64.TRYWAIT P0, [R2+URZ+0x34840], R3 ;  /* 0x03484003020075a7 */ /* 0x010824000800017f */
[----:B0-----:R-:W-:Y:S05]  /*161f0*/  @!P0 NANOSLEEP.SYNCS 0x989680 ;  /* 0x009896800000895d */ /* 0x001fea0003900000 */
[----:B------:R-:W0:Y:S02]  /*16200*/  @!P0 SYNCS.PHASECHK.TRANS64 P0, [R2+URZ+0x34840], R3 ;  /* 0x03484003020085a7 */ /* 0x000e24000800007f */
[----:B0-----:R-:W-:Y:S05]  /*16210*/  @!P0 BRA `(.L_x_7160) ;  /* 0xfffffffc00f08947 */ /* 0x001fea000383ffff */
[----:B------:R-:W-:Y:S05]  /*16220*/  BRA `(.L_x_7238) ;  /* 0xffffffd000fc7947 */ /* 0x000fea000383ffff */
.L_x_7166:
[----:B--2---:R2:W3:Y:S02]  /*16230*/  SYNCS.PHASECHK.TRANS64.TRYWAIT P0, [R2+URZ+0x60], R5 ;  /* 0x00006005020075a7 */ /* 0x0044e4000800017f */
[----:B---3--:R-:W-:Y:S05]  /*16240*/  @!P0 NANOSLEEP.SYNCS 0x989680 ;  /* 0x009896800000895d */ /* 0x008fea0003900000 */
[----:B------:R-:W3:Y:S02]  /*16250*/  @!P0 SYNCS.PHASECHK.TRANS64 P0, [R2+URZ+0x60], R5 ;  /* 0x00006005020085a7 */ /* 0x000ee4000800007f */
[----:B---3--:R-:W-:Y:S05]  /*16260*/  @!P0 BRA `(.L_x_7166) ;  /* 0xfffffffc00f08947 */ /* 0x008fea000383ffff */
[----:B------:R-:W-:Y:S05]  /*16270*/  BRA `(.L_x_7239) ;  /* 0xffffffd400d87947 */ /* 0x000fea000383ffff */
.L_x_7177:
[----:B0-----:R0:W2:Y:S02]  /*16280*/  SYNCS.PHASECHK.TRANS64.TRYWAIT P0, [R2+URZ+0x34860], R0 ;  /* 0x03486000020075a7 */ /* 0x0010a4000800017f */
[----:B--2---:R-:W-:Y:S05]  /*16290*/  @!P0 NANOSLEEP.SYNCS 0x989680 ;  /* 0x009896800000895d */ /* 0x004fea0003900000 */
[----:B------:R-:W2:Y:S02]  /*162a0*/  @!P0 SYNCS.PHASECHK.TRANS64 P0, [R2+URZ+0x34860], R0 ;  /* 0x03486000020085a7 */ /* 0x000ea4000800007f */
[----:B--2---:R-:W-:Y:S05]  /*162b0*/  @!P0 BRA `(.L_x_7177) ;  /* 0xfffffffc00f08947 */ /* 0x004fea000383ffff */
[----:B------:R-:W-:Y:S05]  /*162c0*/  BRA `(.L_x_7240) ;  /* 0xffffffdc00347947 */ /* 0x000fea000383ffff */
.L_x_7184:
        /* <DEDUP_REMOVED lines=8> */
.L_x_7242:
[----:B------:R-:W-:Y:S05]  /*16350*/  BSYNC B0 ;  /* 0x0000000000007941 */ /* 0x000fea0003800000 */
.L_x_7241:
[----:B------:R-:W-:Y:S01]  /*16360*/  IMAD.MOV.U32 R13, RZ, RZ, R16 ;  /* 0x000000ffff0d7224 */ /* 0x000fe200078e0010 */
[----:B------:R-:W-:Y:S01]  /*16370*/  MOV R15, 0xffffffff ;  /* 0xffffffff000f7802 */ /* 0x000fe20000000f00 */
[----:B------:R-:W-:Y:S02]  /*16380*/  IMAD.MOV.U32 R12, RZ, RZ, 0x1 ;  /* 0x00000001ff0c7424 */ /* 0x000fe400078e00ff */
[----:B------:R-:W-:Y:S02]  /*16390*/  IMAD.MOV.U32 R11, RZ, RZ, 0x1f ;  /* 0x0000001fff0b7424 */ /* 0x000fe400078e00ff */
[----:B------:R-:W-:Y:S02]  /*163a0*/  IMAD.IADD R5, R19, 0x1, R7 ;  /* 0x0000000113057824 */ /* 0x000fe400078e0207 */
[----:B------:R-:W-:-:S07]  /*163b0*/  IMAD.MOV.U32 R0, RZ, RZ, R14 ;  /* 0x000000ffff007224 */ /* 0x000fce00078e000e */
[----:B------:R-:W-:Y:S05]  /*163c0*/  WARPSYNC.COLLECTIVE R15, `(.L_x_7243) ;  /* 0x000000000f087348 */ /* 0x000fea0003c00000 */
[----:B------:R0:W1:Y:S02]  /*163d0*/  SHFL.IDX P6, R14, R13, R12, R11 ;  /* 0x0000000c0d0e7389 */ /* 0x00006400000c000b */
[----:B01----:R-:W-:Y:S01]  /*163e0*/  ENDCOLLECTIVE ;  /* 0x000000000000791b */ /* 0x003fe20003800000 */
.L_x_7243:
        /* <DEDUP_REMOVED lines=19> */
.L_x_7244:
[----:B------:R-:W-:Y:S02]  /*16520*/  MOV R12, 0x2 ;  /* 0x00000002000c7802 */ /* 0x000fe40000000f00 */
[----:B------:R-:W-:-:S05]  /*16530*/  SEL R5, R14, RZ, P1 ;  /* 0x000000ff0e057207 */ /* 0x000fca0000800000 */
[----:B------:R-:W-:-:S04]  /*16540*/  IMAD.IADD R3, R2, 0x1, R5 ;  /* 0x0000000102037824 */ /* 0x000fc800078e0205 */
[----:B------:R-:W-:-:S07]  /*16550*/  IMAD.MOV.U32 R13, RZ, RZ, R3 ;  /* 0x000000ffff0d7224 */ /* 0x000fce00078e0003 */
[----:B------:R-:W-:Y:S05]  /*16560*/  WARPSYNC.COLLECTIVE R15, `(.L_x_7245) ;  /* 0x000000000f087348 */ /* 0x000fea0003c00000 */
[----:B------:R0:W1:Y:S02]  /*16570*/  SHFL.UP P6, R14, R13, R12, R11 ;  /* 0x0400000c0d0e7389 */ /* 0x00006400000c000b */
[----:B01----:R-:W-:Y:S01]  /*16580*/  ENDCOLLECTIVE ;  /* 0x000000000000791b */ /* 0x003fe20003800000 */
.L_x_7245:
        /* <DEDUP_REMOVED lines=8> */
.L_x_7246:
        /* <DEDUP_REMOVED lines=8> */
.L_x_7247:
        /* <DEDUP_REMOVED lines=8> */
.L_x_7248:
        /* <DEDUP_REMOVED lines=9> */
.L_x_7249:
[----:B------:R-:W-:Y:S01]  /*167a0*/  MOV R6, R14 ;  /* 0x0000000e00067202 */ /* 0x000fe20000000f00 */
[----:B------:R-:W-:Y:S06]  /*167b0*/  BRA `(.L_x_7250) ;  /* 0xffffffdc00bc7947 */ /* 0x000fec000383ffff */
.L_x_7189:
        /* <DEDUP_REMOVED lines=8> */
.L_x_7252:
[----:B------:R-:W-:Y:S05]  /*16840*/  BSYNC B0 ;  /* 0x0000000000007941 */ /* 0x000fea0003800000 */
.L_x_7251:
[----:B------:R-:W-:Y:S01]  /*16850*/  SEL R3, R14, RZ, P1 ;  /* 0x000000ff0e037207 */ /* 0x000fe20000800000 */
[----:B------:R-:W-:Y:S01]  /*16860*/  IMAD.MOV.U32 R12, RZ, RZ, 0x2 ;  /* 0x00000002ff0c7424 */ /* 0x000fe200078e00ff */
[----:B------:R-:W-:Y:S01]  /*16870*/  MOV R15, 0xffffffff ;  /* 0xffffffff000f7802 */ /* 0x000fe20000000f00 */
[----:B------:R-:W-:Y:S02]  /*16880*/  IMAD.MOV.U32 R11, RZ, RZ, RZ ;  /* 0x000000ffff0b7224 */ /* 0x000fe400078e00ff */
[----:B------:R-:W-:-:S04]  /*16890*/  IMAD.IADD R3, R2, 0x1, R3 ;  /* 0x0000000102037824 */ /* 0x000fc800078e0203 */
[----:B------:R-:W-:-:S07]  /*168a0*/  IMAD.MOV.U32 R13, RZ, RZ, R3 ;  /* 0x000000ffff0d7224 */ /* 0x000fce00078e0003 */
[----:B------:R-:W-:Y:S05]  /*168b0*/  WARPSYNC.COLLECTIVE R15, `(.L_x_7253) ;  /* 0x000000000f087348 */ /* 0x000fea0003c00000 */
[----:B------:R0:W1:Y:S02]  /*168c0*/  SHFL.UP P6, R14, R13, R12, R11 ;  /* 0x0400000c0d0e7389 */ /* 0x00006400000c000b */
[----:B01----:R-:W-:Y:S01]  /*168d0*/  ENDCOLLECTIVE ;  /* 0x000000000000791b */ /* 0x003fe20003800000 */
.L_x_7253:
[----:B------:R-:W-:Y:S01]  /*168e0*/  IMAD.MOV.U32 R12, RZ, RZ, 0x4 ;  /* 0x00000004ff0c7424 */ /* 0x000fe200078e00ff */
[----:B------:R-:W-:-:S05]  /*168f0*/  SEL R14, R14, RZ, P2 ;  /* 0x000000ff0e0e7207 */ /* 0x000fca0001000000 */
[----:B------:R-:W-:-:S04]  /*16900*/  IMAD.IADD R3, R3, 0x1, R14 ;  /* 0x0000000103037824 */ /* 0x000fc800078e020e */
[----:B------:R-:W-:-:S07]  /*16910*/  IMAD.MOV.U32 R13, RZ, RZ, R3 ;  /* 0x000000ffff0d7224 */ /* 0x000fce00078e0003 */
[----:B------:R-:W-:Y:S05]  /*16920*/  WARPSYNC.COLLECTIVE R15, `(.L_x_7254) ;  /* 0x000000000f087348 */ /* 0x000fea0003c00000 */
[----:B------:R0:W1:Y:S02]  /*16930*/  SHFL.UP P6, R14, R13, R12, R11 ;  /* 0x0400000c0d0e7389 */ /* 0x00006400000c000b */
[----:B01----:R-:W-:Y:S01]  /*16940*/  ENDCOLLECTIVE ;  /* 0x000000000000791b */ /* 0x003fe20003800000 */
.L_x_7254:
[----:B------:R-:W-:Y:S01]  /*16950*/  IMAD.MOV.U32 R12, RZ, RZ, 0x8 ;  /* 0x00000008ff0c7424 */ /* 0x000fe200078e00ff */
[----:B------:R-:W-:-:S05]  /*16960*/  SEL R14, R14, RZ, P3 ;  /* 0x000000ff0e0e7207 */ /* 0x000fca0001800000 */
[----:B------:R-:W-:-:S04]  /*16970*/  IMAD.IADD R3, R3, 0x1, R14 ;  /* 0x0000000103037824 */ /* 0x000fc800078e020e */
[----:B------:R-:W-:-:S07]  /*16980*/  IMAD.MOV.U32 R13, RZ, RZ, R3 ;  /* 0x000000ffff0d7224 */ /* 0x000fce00078e0003 */
[----:B------:R-:W-:Y:S05]  /*16990*/  WARPSYNC.COLLECTIVE R15, `(.L_x_7255) ;  /* 0x000000000f087348 */ /* 0x000fea0003c00000 */
[----:B------:R0:W1:Y:S02]  /*169a0*/  SHFL.UP P6, R14, R13, R12, R11 ;  /* 0x0400000c0d0e7389 */ /* 0x00006400000c000b */
[----:B01----:R-:W-:Y:S01]  /*169b0*/  ENDCOLLECTIVE ;  /* 0x000000000000791b */ /* 0x003fe20003800000 */
.L_x_7255:
[----:B------:R-:W-:Y:S01]  /*169c0*/  IMAD.MOV.U32 R12, RZ, RZ, 0x10 ;  /* 0x00000010ff0c7424 */ /* 0x000fe200078e00ff */
[----:B------:R-:W-:-:S05]  /*169d0*/  SEL R14, R14, RZ, P4 ;  /* 0x000000ff0e0e7207 */ /* 0x000fca0002000000 */
[----:B------:R-:W-:-:S05]  /*169e0*/  IMAD.IADD R3, R3, 0x1, R14 ;  /* 0x0000000103037824 */ /* 0x000fca00078e020e */
[----:B------:R-:W-:-:S07]  /*169f0*/  MOV R13, R3 ;  /* 0x00000003000d7202 */ /* 0x000fce0000000f00 */
[----:B------:R-:W-:Y:S05]  /*16a00*/  WARPSYNC.COLLECTIVE R15, `(.L_x_7256) ;  /* 0x000000000f087348 */ /* 0x000fea0003c00000 */
[----:B------:R0:W1:Y:S02]  /*16a10*/  SHFL.UP P6, R14, R13, R12, R11 ;  /* 0x0400000c0d0e7389 */ /* 0x00006400000c000b */
[----:B01----:R-:W-:Y:S01]  /*16a20*/  ENDCOLLECTIVE ;  /* 0x000000000000791b */ /* 0x003fe20003800000 */
.L_x_7256:
        /* <DEDUP_REMOVED lines=8> */
.L_x_7257:
[----:B------:R-:W-:Y:S01]  /*16ab0*/  IMAD.MOV.U32 R6, RZ, RZ, R14 ;  /* 0x000000ffff067224 */ /* 0x000fe200078e000e */
[----:B------:R-:W-:Y:S06]  /*16ac0*/  BRA `(.L_x_7258) ;  /* 0xffffffdc00987947 */ /* 0x000fec000383ffff */
.L_x_7191:
[----:B------:R-:W-:Y:S01]  /*16ad0*/  BSSY B0, `(.L_x_7259) ;  /* 0x0000006000007945 */ /* 0x000fe20003800000 */
[----:B------:R-:W-:Y:S01]  /*16ae0*/  PLOP3.LUT P6, PT, P6, PT, PT, 0x8, 0x0 ;  /* 0x000000000000781c */ /* 0x000fe200037ce170 */
[----:B------:R-:W-:-:S12]  /*16af0*/  IMAD.MOV.U32 R15, RZ, RZ, -0x1 ;  /* 0xffffffffff0f7424 */ /* 0x000fd800078e00ff */
[----:B0----5:R-:W-:Y:S05]  /*16b00*/  WARPSYNC.COLLECTIVE R15, `(.L_x_7260) ;  /* 0x000000000f087348 */ /* 0x021fea0003c00000 */
[----:B------:R-:W-:Y:S01]  /*16b10*/  VOTE.ANY R14, PT, P6 ;  /* 0x00000000000e7806 */ /* 0x000fe200030e0100 */
[----:B0----5:R-:W-:Y:S06]  /*16b20*/  ENDCOLLECTIVE ;  /* 0x000000000000791b */ /* 0x021fec0003800000 */
.L_x_7260:
[----:B------:R-:W-:Y:S05]  /*16b30*/  BSYNC B0 ;  /* 0x0000000000007941 */ /* 0x000fea0003800000 */
.L_x_7259:
[----:B------:R-:W-:Y:S01]  /*16b40*/  MOV R5, R14 ;  /* 0x0000000e00057202 */ /* 0x000fe20000000f00 */
[----:B------:R-:W-:Y:S02]  /*16b50*/  IMAD.MOV.U32 R13, RZ, RZ, R2 ;  /* 0x000000ffff0d7224 */ /* 0x000fe400078e0002 */
[----:B------:R-:W-:Y:S01]  /*16b60*/  IMAD.MOV.U32 R11, RZ, RZ, 0x1f ;  /* 0x0000001fff0b7424 */ /* 0x000fe200078e00ff */
[----:B------:R-:W0:Y:S01]  /*16b70*/  POPC R4, R5 ;  /* 0x0000000500047309 */ /* 0x000e220000000000 */
[----:B------:R-:W-:Y:S02]  /*16b80*/  IMAD.MOV.U32 R15, RZ, RZ, -0x1 ;  /* 0xffffffffff0f7424 */ /* 0x000fe400078e00ff */
[----:B0-----:R-:W-:-:S07]  /*16b90*/  IMAD.MOV.U32 R12, RZ, RZ, R4 ;  /* 0x000000ffff0c7224 */ /* 0x001fce00078e0004 */
[----:B------:R-:W-:Y:S05]  /*16ba0*/  WARPSYNC.COLLECTIVE R15, `(.L_x_7261) ;  /* 0x000000000f087348 */ /* 0x000fea0003c00000 */
[----:B------:R0:W1:Y:S02]  /*16bb0*/  SHFL.IDX P6, R14, R13, R12, R11 ;  /* 0x0000000c0d0e7389 */ /* 0x00006400000c000b */
[----:B01----:R-:W-:Y:S01]  /*16bc0*/  ENDCOLLECTIVE ;  /* 0x000000000000791b */ /* 0x003fe20003800000 */
.L_x_7261:
[----:B------:R-:W-:Y:S01]  /*16bd0*/  IMAD.MOV.U32 R17, RZ, RZ, R14 ;  /* 0x000000ffff117224 */ /* 0x000fe200078e000e */
[----:B------:R-:W-:Y:S06]  /*16be0*/  BRA `(.L_x_7262) ;  /* 0xffffffdc00887947 */ /* 0x000fec000383ffff */
.L_x_7193:
[----:B------:R-:W-:Y:S01]  /*16bf0*/  BSSY B0, `(.L_x_7263) ;  /* 0x0000007000007945 */ /* 0x000fe20003800000 */
[----:B------:R-:W-:Y:S01]  /*16c00*/  IMAD.MOV.U32 R13, RZ, RZ, R3 ;  /* 0x000000ffff0d7224 */ /* 0x000fe200078e0003 */
[----:B------:R-:W-:Y:S01]  /*16c10*/  MOV R15, 0xffffffff ;  /* 0xffffffff000f7802 */ /* 0x000fe20000000f00 */
[----:B------:R-:W-:-:S07]  /*16c20*/  IMAD.MOV.U32 R11, RZ, RZ, 0x1f ;  /* 0x0000001fff0b7424 */ /* 0x000fce00078e00ff */
[----:B0-2--5:R-:W-:Y:S05]  /*16c30*/  WARPSYNC.COLLECTIVE R15, `(.L_x_7264) ;  /* 0x000000000f087348 */ /* 0x025fea0003c00000 */
[----:B------:R1:W3:Y:S02]  /*16c40*/  SHFL.IDX P6, R14, R13, R12, R11 ;  /* 0x0000000c0d0e7389 */ /* 0x0002e400000c000b */
[----:B0123-5:R-:W-:Y:S01]  /*16c50*/  ENDCOLLECTIVE ;  /* 0x000000000000791b */ /* 0x02ffe20003800000 */
.L_x_7264:
[----:B------:R-:W-:Y:S05]  /*16c60*/  BSYNC B0 ;  /* 0x0000000000007941 */ /* 0x000fea0003800000 */
.L_x_7263:
[----:B------:R-:W-:Y:S01]  /*16c70*/  IMAD.MOV.U32 R2, RZ, RZ, R14 ;  /* 0x000000ffff027224 */ /* 0x000fe200078e000e */
[----:B------:R-:W-:Y:S06]  /*16c80*/  BRA `(.L_x_7192) ;  /* 0xffffffdc007c7947 */ /* 0x000fec000383ffff */
.L_x_7197:
[----:B0-----:R0:W2:Y:S02]  /*16c90*/  SYNCS.PHASECHK.TRANS64.TRYWAIT P0, [R0+URZ+0x34820], R3 ;  /* 0x03482003000075a7 */ /* 0x0010a4000800017f */
[----:B--2---:R-:W-:Y:S05]  /*16ca0*/  @!P0 NANOSLEEP.SYNCS 0x989680 ;  /* 0x009896800000895d */ /* 0x004fea0003900000 */
[----:B------:R-:W2:Y:S02]  /*16cb0*/  @!P0 SYNCS.PHASECHK.TRANS64 P0, [R0+URZ+0x34820], R3 ;  /* 0x03482003000085a7 */ /* 0x000ea4000800007f */
[----:B--2---:R-:W-:Y:S05]  /*16cc0*/  @!P0 BRA `(.L_x_7197) ;  /* 0xfffffffc00f08947 */ /* 0x004fea000383ffff */
[----:B------:R-:W-:Y:S05]  /*16cd0*/  BRA `(.L_x_7265) ;  /* 0xffffffe000707947 */ /* 0x000fea000383ffff */
.L_x_7198:
        /* <DEDUP_REMOVED lines=11> */
.L_x_7267:
[----:B------:R-:W-:Y:S05]  /*16d90*/  BSYNC B0 ;  /* 0x0000000000007941 */ /* 0x000fea0003800000 */
.L_x_7266:
[----:B------:R-:W-:Y:S05]  /*16da0*/  BRA `(.L_x_7268) ;  /* 0xffffffe000587947 */ /* 0x000fea000383ffff */
.L_x_7201:
[----:B------:R-:W-:Y:S01]  /*16db0*/  BSSY B1, `(.L_x_7269) ;  /* 0x0000006000017945 */ /* 0x000fe20003800000 */
[----:B------:R-:W-:-:S07]  /*16dc0*/  IMAD.MOV.U32 R15, RZ, RZ, -0x1 ;  /* 0xffffffffff0f7424 */ /* 0x000fce00078e00ff */
[----:B012-45:R-:W-:Y:S05]  /*16dd0*/  WARPSYNC.COLLECTIVE R15, `(.L_x_7270) ;  /* 0x000000000f0c7348 */ /* 0x037fea0003c00000 */
[----:B------:R-:W-:Y:S02]  /*16de0*/  ELECT P6, UR62, PT ;  /* 0x00000000003e782f */ /* 0x000fe400038c0000 */
[----:B------:R-:W-:Y:S01]  /*16df0*/  MOV R14, UR62 ;  /* 0x0000003e000e7c02 */ /* 0x000fe20008000f00 */
[----:B012-45:R-:W-:Y:S10]  /*16e00*/  ENDCOLLECTIVE ;  /* 0x000000000000791b */ /* 0x037ff40003800000 */
.L_x_7270:
[----:B------:R-:W-:Y:S05]  /*16e10*/  BSYNC B1 ;  /* 0x0000000000017941 */ /* 0x000fea0003800000 */
.L_x_7269:
[----:B------:R-:W-:Y:S05]  /*16e20*/  BRA `(.L_x_7271) ;  /* 0xffffffe000507947 */ /* 0x000fea000383ffff */
.L_x_7203:
[----:B0-----:R0:W1:Y:S02]  /*16e30*/  SYNCS.PHASECHK.TRANS64.TRYWAIT P0, [R6+URZ], R5 ;  /* 0x00000005060075a7 */ /* 0x001064000800017f */
[----:B-1----:R-:W-:Y:S05]  /*16e40*/  @!P0 NANOSLEEP.SYNCS 0x989680 ;  /* 0x009896800000895d */ /* 0x002fea0003900000 */
[----:B------:R-:W1:Y:S02]  /*16e50*/  @!P0 SYNCS.PHASECHK.TRANS64 P0, [R6+URZ], R5 ;  /* 0x00000005060085a7 */ /* 0x000e64000800007f */
[----:B-1----:R-:W-:Y:S05]  /*16e60*/  @!P0 BRA `(.L_x_7203) ;  /* 0xfffffffc00f08947 */ /* 0x002fea000383ffff */
[----:B------:R-:W-:Y:S05]  /*16e70*/  BRA `(.L_x_7272) ;  /* 0xffffffe0008c7947 */ /* 0x000fea000383ffff */
.L_x_7204:
[----:B-1----:R1:W2:Y:S02]  /*16e80*/  SYNCS.PHASECHK.TRANS64.TRYWAIT P0, [R7+URZ], R2 ;  /* 0x00000002070075a7 */ /* 0x0022a4000800017f */
[----:B--2---:R-:W-:Y:S05]  /*16e90*/  @!P0 NANOSLEEP.SYNCS 0x989680 ;  /* 0x009896800000895d */ /* 0x004fea0003900000 */
[----:B------:R-:W2:Y:S02]  /*16ea0*/  @!P0 SYNCS.PHASECHK.TRANS64 P0, [R7+URZ], R2 ;  /* 0x00000002070085a7 */ /* 0x000ea4000800007f */
[----:B--2---:R-:W-:Y:S05]  /*16eb0*/  @!P0 BRA `(.L_x_7204) ;  /* 0xfffffffc00f08947 */ /* 0x004fea000383ffff */
[----:B------:R-:W-:Y:S05]  /*16ec0*/  BRA `(.L_x_7273) ;  /* 0xffffffe000807947 */ /* 0x000fea000383ffff */
.L_x_7206:
[----:B--2---:R2:W3:Y:S02]  /*16ed0*/  SYNCS.PHASECHK.TRANS64.TRYWAIT P0, [R4+URZ], R5 ;  /* 0x00000005040075a7 */ /* 0x0044e4000800017f */
[----:B---3--:R-:W-:Y:S05]  /*16ee0*/  @!P0 NANOSLEEP.SYNCS 0x989680 ;  /* 0x009896800000895d */ /* 0x008fea0003900000 */
[----:B------:R-:W3:Y:S02]  /*16ef0*/  @!P0 SYNCS.PHASECHK.TRANS64 P0, [R4+URZ], R5 ;  /* 0x00000005040085a7 */ /* 0x000ee4000800007f */
[----:B---3--:R-:W-:Y:S05]  /*16f00*/  @!P0 BRA `(.L_x_7206) ;  /* 0xfffffffc00f08947 */ /* 0x008fea000383ffff */
[----:B------:R-:W-:Y:S05]  /*16f10*/  BRA `(.L_x_7274) ;  /* 0xffffffe000887947 */ /* 0x000fea000383ffff */
.L_x_7275:
        /* <DEDUP_REMOVED lines=14> */
.L_x_15311:


//--------------------- .text._ZN7cutlass13device_kernelIN5flash11enable_sm90INS1_16FlashAttnFwdSm90INS1_25CollectiveMainloopFwdSm90ILi2EN4cute5tupleIJNS5_1CILi1EEES8_S8_EEENS6_IJNS7_ILi128EEENS7_ILi176EEESA_EEELi128ENS_10bfloat16_tEfNS_4arch4Sm90ELb0ELb0ELb1ELb1ELb0ELb1ELb0ELb1ELb1ELb1ELb0ELb0EEENS1_21CollectiveEpilogueFwdINS6_IJSA_SA_SB_EEES9_SD_SF_Li256ELb1ELb1ELb0ELb0EEENS1_36VarlenDynamicPersistentTileSchedulerILi128ELi176ELi256ELi128ELb0ELb1ELb1ELb0ELb1ELb1EEEEEEEEEvNT_6ParamsE --------------------------
	.section	.text._ZN7cutlass13device_kernelIN5flash11enable_sm90INS1_16FlashAttnFwdSm90INS1_25CollectiveMainloopFwdSm90ILi2EN4cute5tupleIJNS5_1CILi1EEES8_S8_EEENS6_IJNS7_ILi128EEENS7_ILi176EEESA_EEELi128ENS_10bfloat16_tEfNS_4arch4Sm90ELb0ELb0ELb1ELb1ELb0ELb1ELb0ELb1ELb1ELb1ELb0ELb0EEENS1_21CollectiveEpilogueFwdINS6_IJSA_SA_SB_EEES9_SD_SF_Li256ELb1ELb1ELb0ELb0EEENS1_36VarlenDynamicPersistentTileSchedulerILi128ELi176ELi256ELi128ELb0ELb1ELb1ELb0ELb1ELb1EEEEEEEEEvNT_6ParamsE,"ax",@progbits
	.align	128
.text._ZN7cutlass13device_kernelIN5flash11enable_sm90INS1_16FlashAttnFwdSm90INS1_25CollectiveMainloopFwdSm90ILi2EN4cute5tupleIJNS5_1CILi1EEES8_S8_EEENS6_IJNS7_ILi128EEENS7_ILi176EEESA_EEELi128ENS_10bfloat16_tEfNS_4arch4Sm90ELb0ELb0ELb1ELb1ELb0ELb1ELb0ELb1ELb1ELb1ELb0ELb0EEENS1_21CollectiveEpilogueFwdINS6_IJSA_SA_SB_EEES9_SD_SF_Li256ELb1ELb1ELb0ELb0EEENS1_36VarlenDynamicPersistentTileSchedulerILi128ELi176ELi256ELi128ELb0ELb1ELb1ELb0ELb1ELb1EEEEEEEEEvNT_6ParamsE:
        .type           _ZN7cutlass13device_kernelIN5flash11enable_sm90INS1_16FlashAttnFwdSm90INS1_25CollectiveMainloopFwdSm90ILi2EN4cute5tupleIJNS5_1CILi1EEES8_S8_EEENS6_IJNS7_ILi128EEENS7_ILi176EEESA_EEELi128ENS_10bfloat16_tEfNS_4arch4Sm90ELb0ELb0ELb1ELb1ELb0ELb1ELb0ELb1ELb1ELb1ELb0ELb0EEENS1_21CollectiveEpilogueFwdINS6_IJSA_SA_SB_EEES9_SD_SF_Li256ELb1ELb1ELb0ELb0EEENS1_36VarlenDynamicPersistentTileSchedulerILi128ELi176ELi256ELi128ELb0ELb1ELb1ELb0ELb1ELb1EEEEEEEEEvNT_6ParamsE,@function
        .size           _ZN7cutlass13device_kernelIN5flash11enable_sm90INS1_16FlashAttnFwdSm90INS1_25CollectiveMainloopFwdSm90ILi2EN4cute5tupleIJNS5_1CILi1EEES8_S8_EEENS6_IJNS7_ILi128EEENS7_ILi176EEESA_EEELi128ENS_10bfloat16_tEfNS_4arch4Sm90ELb0ELb0ELb1ELb1ELb0ELb1ELb0ELb1ELb1ELb1ELb0ELb0EEENS1_21CollectiveEpilogueFwdINS6_IJSA_SA_SB_EEES9_SD_SF_Li256ELb1ELb1ELb0ELb0EEENS1_36VarlenDynamicPersistentTileSchedulerILi128ELi176ELi256ELi128ELb0ELb1ELb1ELb0ELb1ELb1EEEEEEEEEvNT_6ParamsE,(.L_x_15312 - _ZN7cutlass13device_kernelIN5flash11enable_sm90INS1_16FlashAttnFwdSm90INS1_25CollectiveMainloopFwdSm90ILi2EN4cute5tupleIJNS5_1CILi1EEES8_S8_EEENS6_IJNS7_ILi128EEENS7_ILi176EEESA_EEELi128ENS_10bfloat16_tEfNS_4arch4Sm90ELb0ELb0ELb1ELb1ELb0ELb1ELb0ELb1ELb1ELb1ELb0ELb0EEENS1_21CollectiveEpilogueFwdINS6_IJSA_SA_SB_EEES9_SD_SF_Li256ELb1ELb1ELb0ELb0EEENS1_36VarlenDynamicPersistentTileSchedulerILi128ELi176ELi256ELi128ELb0ELb1ELb1ELb0ELb1ELb1EEEEEEEEEvNT_6ParamsE)
        .other          _ZN7cutlass13device_kernelIN5flash11enable_sm90INS1_16FlashAttnFwdSm90INS1_25CollectiveMainloopFwdSm90ILi2EN4cute5tupleIJNS5_1CILi1EEES8_S8_EEENS6_IJNS7_ILi128EEENS7_ILi176EEESA_EEELi128ENS_10bfloat16_tEfNS_4arch4Sm90ELb0ELb0ELb1ELb1ELb0ELb1ELb0ELb1ELb1ELb1ELb0ELb0EEENS1_21CollectiveEpilogueFwdINS6_IJSA_SA_SB_EEES9_SD_SF_Li256ELb1ELb1ELb0ELb0EEENS1_36VarlenDynamicPersistentTileSchedulerILi128ELi176ELi256ELi128ELb0ELb1ELb1ELb0ELb1ELb1EEEEEEEEEvNT_6ParamsE,@"STO_CUDA_ENTRY STV_DEFAULT"
_ZN7cutlass13device_kernelIN5flash11enable_sm90INS1_16FlashAttnFwdSm90INS1_25CollectiveMainloopFwdSm90ILi2EN4cute5tupleIJNS5_1CILi1EEES8_S8_EEENS6_IJNS7_ILi128EEENS7_ILi176EEESA_EEELi128ENS_10bfloat16_tEfNS_4arch4Sm90ELb0ELb0ELb1ELb1ELb0ELb1ELb0ELb1ELb1ELb1ELb0ELb0EEENS1_21CollectiveEpilogueFwdINS6_IJSA_SA_SB_EEES9_SD_SF_Li256ELb1ELb1ELb0ELb0EEENS1_36VarlenDynamicPersistentTileSchedulerILi128ELi176ELi256ELi128ELb0ELb1ELb1ELb0ELb1ELb1EEEEEEEEEvNT_6ParamsE:
        /* <DEDUP_REMOVED lines=24> */
.L_x_7277:
[----:B------:R-:W-:Y:S05]  /*0180*/  BSYNC B0 ;  /* 0x0000000000007941 */ /* 0x000fea0003800000 */
.L_x_7276:
        /* <DEDUP_REMOVED lines=41> */
.L_x_7278:
        /* <DEDUP_REMOVED lines=22> */
.L_x_7279:
        /* <DEDUP_REMOVED lines=18> */
.L_x_7280:
        /* <DEDUP_REMOVED lines=22> */
.L_x_7281:
        /* <DEDUP_REMOVED lines=22> */
.L_x_7282:
[----:B------:R-:W-:Y:S01]  /*0960*/  PLOP3.LUT P0, PT, PT, PT, UP0, 0x80, 0x0 ;  /* 0x000000000000781c */ /* 0x000fe20003f0f008 */
[----:B------:R-:W-:Y:S01]  /*0970*/  UMOV UR60, 0x1 ;  /* 0x00000001003c7882 */ /* 0x000fe20000000000 */
[----:B------:R-:W-:Y:S01]  /*0980*/  NOP ;  /* 0x0000000000007918 */ /* 0x000fe20000000000 */
[----:B------:R-:W-:Y:S01]  /*0990*/  USEL UR60, UR60, 0x2, !UP0 ;  /* 0x000000023c3c7887 */ /* 0x000fe2000c000000 */
[----:B------:R-:W-:Y:S01]  /*09a0*/  BSSY B9, `(.L_x_7283) ;  /* 0x000270c000097945 */ /* 0x000fe20003800000 */
[----:B012-4-:R-:W-:Y:S08]  /*09b0*/  BAR.SYNC.DEFER_BLOCKING 0x0 ;  /* 0x0000000000007b1d */ /* 0x017ff00000010000 */
[----:B------:R-:W-:Y:S05]  /*09c0*/  @!P0 BRA `(.L_x_7284) ;  /* 0x000001fc007c8947 */ /* 0x000fea0003800000 */
.L_x_7285:
[----:B------:R-:W-:-:S08]  /*09d0*/  NOP ;  /* 0x0000000000007918 */ /* 0x000fd00000000000 */
[----:B------:R-:W0:Y:S02]  /*09e0*/  USETMAXREG.TRY_ALLOC.CTAPOOL UP0, 0xf0 ;  /* 0x000000f0000079c8 */ /* 0x000e240008000600 */
[----:B0-----:R-:W-:-:S13]  /*09f0*/  PLOP3.LUT P0, PT, PT, PT, UP0, 0x80, 0x0 ;  /* 0x000000000000781c */ /* 0x001fda0003f0f008 */
[----:B------:R-:W-:Y:S05]  /*0a00*/  @!P0 BRA `(.L_x_7285) ;  /* 0xfffffffc00f08947 */ /* 0x000fea000383ffff */
[----:B------:R-:W2:Y:S01]  /*0a10*/  LDL.LU R3, [R1+0x4] ;  /* 0x0000040001037983 */ /* 0x000ea20000300800 */
[----:B------:R-:W-:Y:S01]  /*0a20*/  SHF.R.U32.HI R2, RZ, 0x7, R0 ;  /* 0x00000007ff027819 */ /* 0x000fe20000011600 */
[----:B------:R-:W0:Y:S01]  /*0a30*/  S2UR UR5, SR_CgaCtaId ;  /* 0x00000000000579c3 */ /* 0x000e220000008800 */
[----:B------:R-:W-:-:S07]  /*0a40*/  UMOV UR4, 0x400 ;  /* 0x0000040000047882 */ /* 0x000fce0000000000 */
[----:B------:R-:W-:Y:S06]  /*0a50*/  BAR.ARV 0x8, 0x180 ;  /* 0x0206000000007b1d */ /* 0x000fec0000002000 */
[----:B------:R-:W-:-:S13]  /*0a60*/  ISETP.NE.AND P0, PT, R2, 0x1, PT ;  /* 0x000000010200780c */ /* 0x000fda0003f05270 */
[----:B------:R-:W-:Y:S06]  /*0a70*/  @!P0 BAR.ARV 0x9, 0x100 ;  /* 0x0244000000008b1d */ /* 0x000fec0000002000 */
[----:B0-----:R-:W-:Y:S02]  /*0a80*/  ULEA UR4, UR5, UR4, 0x18 ;  /* 0x0000000405047291 */ /* 0x001fe4000f8ec03f */
[----:B------:R-:W-:Y:S04]  /*0a90*/  BAR.SYNC.DEFER_BLOCKING 0x5, 0x180 ;  /* 0x0146000000007b1d */ /* 0x000fe80000010000 */
[----:B------:R-:W-:-:S02]  /*0aa0*/  IMAD.U32 R2, RZ, RZ, UR4 ;  /* 0x00000004ff027e24 */ /* 0x000fc4000f8e00ff */
[----:B------:R-:W-:-:S03]  /*0ab0*/  ULDC UR4, c[0x0][0xc3c] ;  /* 0x00030f0000047ab9 */ /* 0x000fc60000000800 */
[----:B------:R-:W0:Y:S01]  /*0ac0*/  LDS.128 R28, [R2+0x348d0] ;  /* 0x0348d000021c7984 */ /* 0x000e220000000c00 */
[----:B------:R-:W-:Y:S06]  /*0ad0*/  BAR.ARV 0x4, 0x180 ;  /* 0x0106000000007b1d */ /* 0x000fec0000002000 */
[----:B--2---:R-:W-:-:S04]  /*0ae0*/  LOP3.LUT R3, R3, 0xffffffdf, RZ, 0xc0, !PT ;  /* 0xffffffdf03037812 */ /* 0x004fc800078ec0ff */
[----:B------:R-:W-:Y:S02]  /*0af0*/  @P0 LOP3.LUT R3, R3, 0x20, RZ, 0xfc, !PT ;  /* 0x0000002003030812 */ /* 0x000fe400078efcff */
[----:B0-----:R-:W-:-:S03]  /*0b00*/  ISETP.GE.AND P0, PT, R31, UR4, PT ;  /* 0x000000041f007c0c */ /* 0x001fc6000bf06270 */
[----:B------:R0:W-:Y:S10]  /*0b10*/  STL [R1+0x4], R3 ;  /* 0x0000040301007387 */ /* 0x0001f40000100800 */
[----:B0-----:R-:W-:Y:S05]  /*0b20*/  @P0 BRA `(.L_x_7286) ;  /* 0x0000026c00cc0947 */ /* 0x001fea0003800000 */
[----:B------:R-:W-:Y:S01]  /*0b30*/  VIADD R13, R0, 0xffffff80 ;  /* 0xffffff80000d7836 */ /* 0x000fe20000000000 */
[----:B------:R-:W-:Y:S01]  /*0b40*/  R2UR UR4, R2 ;  /* 0x00000000020472ca */ /* 0x000fe200000e0000 */
[----:B------:R-:W-:Y:S01]  /*0b50*/  ULOP3.LUT UR5, UR60, 0x1, URZ, 0xfc, !UPT ;  /* 0x000000013c057892 */ /* 0x000fe2000f8efc3f */
[----:B------:R-:W-:Y:S01]  /*0b60*/  IMAD.MOV.U32 R23, RZ, RZ, RZ ;  /* 0x000000ffff177224 */ /* 0x000fe200078e00ff */
[----:B------:R-:W-:Y:S02]  /*0b70*/  CS2R R222, SRZ ;  /* 0x0000000000de7805 */ /* 0x000fe4000001ff00 */
[----:B------:R-:W-:Y:S01]  /*0b80*/  SHF.R.S32.HI R0, RZ, 0x1f, R13 ;  /* 0x0000001fff007819 */ /* 0x000fe2000001140d */
[----:B------:R-:W-:-:S03]  /*0b90*/  IMAD.MOV.U32 R229, RZ, RZ, RZ ;  /* 0x000000ffffe57224 */ /* 0x000fc600078e00ff */
[CC--:B------:R-:W-:Y:S02]  /*0ba0*/  LEA.HI R3, R0.reuse, R13.reuse, RZ, 0x7 ;  /* 0x0000000d00037211 */ /* 0x0c0fe400078f38ff */
[CC--:B------:R-:W-:Y:S02]  /*0bb0*/  LEA.HI R5, R0.reuse, R13.reuse, RZ, 0x5 ;  /* 0x0000000d00057211 */ /* 0x0c0fe400078f28ff */
[----:B------:R-:W-:Y:S01]  /*0bc0*/  LOP3.LUT R4, R3, 0xffffff80, RZ, 0xc0, !PT ;  /* 0xffffff8003047812 */ /* 0x000fe200078ec0ff */
[----:B------:R-:W-:Y:S01]  /*0bd0*/  UIADD3 UR4, UR4, 0x16400, URZ ;  /* 0x0001640004047890 */ /* 0x000fe2000fffe03f */
[----:B------:R-:W-:Y:S01]  /*0be0*/  SHF.R.S32.HI R14, RZ, 0x7, R3 ;  /* 0x00000007ff0e7819 */ /* 0x000fe20000011403 */
[----:B------:R-:W-:Y:S01]  /*0bf0*/  IMAD.SHL.U32 R6, R5, 0x20, RZ ;  /* 0x0000002005067824 */ /* 0x000fe200078e00ff */
[CC--:B------:R-:W-:Y:S01]  /*0c00*/  LEA.HI R12, R0.reuse, R13.reuse, RZ, 0x2 ;  /* 0x0000000d000c7211 */ /* 0x0c0fe200078f10ff */
[----:B------:R-:W-:Y:S01]  /*0c10*/  IMAD.IADD R15, R13, 0x1, -R4 ;  /* 0x000000010d0f7824 */ /* 0x000fe200078e0a04 */
[----:B------:R-:W-:-:S02]  /*0c20*/  LEA.HI R4, R0, R13, RZ, 0x4 ;  /* 0x0000000d00047211 */ /* 0x000fc400078f20ff */
[----:B------:R-:W-:Y:S02]  /*0c30*/  LEA.HI R3, R3, R14, RZ, 0x1 ;  /* 0x0000000e03037211 */ /* 0x000fe400078f08ff */
[----:B------:R-:W-:Y:S02]  /*0c40*/  SHF.R.S32.HI R8, RZ, 0x1f, R15 ;  /* 0x0000001fff087819 */ /* 0x000fe4000001140f */
[----:B------:R-:W-:Y:S02]  /*0c50*/  SHF.R.S32.HI R7, RZ, 0x4, R4 ;  /* 0x00000004ff077819 */ /* 0x000fe40000011404 */
[----:B------:R-:W-:Y:S02]  /*0c60*/  LEA.HI R9, R8, R15, RZ, 0x2 ;  /* 0x0000000f08097211 */ /* 0x000fe400078f10ff */
[----:B------:R-:W-:Y:S02]  /*0c70*/  LOP3.LUT R5, R4, 0x3fffff0, RZ, 0xc0, !PT ;  /* 0x03fffff004057812 */ /* 0x000fe400078ec0ff */
[----:B------:R-:W-:-:S02]  /*0c80*/  SHF.R.S32.HI R10, RZ, 0x2, R9 ;  /* 0x00000002ff0a7819 */ /* 0x000fc40000011409 */
[----:B------:R-:W-:Y:S01]  /*0c90*/  SHF.R.S32.HI R11, RZ, 0x1f, R9 ;  /* 0x0000001fff0b7819 */ /* 0x000fe20000011409 */
[----:B------:R-:W-:Y:S01]  /*0ca0*/  IMAD.IADD R5, R13, 0x1, -R5 ;  /* 0x000000010d057824 */ /* 0x000fe200078e0a05 */
[----:B------:R-:W-:Y:S02]  /*0cb0*/  LEA.HI R4, R4, R7, RZ, 0x1 ;  /* 0x0000000704047211 */ /* 0x000fe400078f08ff */
[----:B------:R-:W-:Y:S02]  /*0cc0*/  LEA.HI R11, R11, R10, RZ, 0x3 ;  /* 0x0000000a0b0b7211 */ /* 0x000fe400078f18ff */
[----:B------:R-:W-:Y:S02]  /*0cd0*/  LEA.HI R8, R8, R15, RZ, 0x5 ;  /* 0x0000000f08087211 */ /* 0x000fe400078f28ff */
[----:B------:R-:W-:Y:S02]  /*0ce0*/  LOP3.LUT R11, R11, 0xfffffff8, RZ, 0xc0, !PT ;  /* 0xfffffff80b0b7812 */ /* 0x000fe400078ec0ff */
[----:B------:R-:W-:-:S02]  /*0cf0*/  LOP3.LUT R6, R6, 0xfffffc00, RZ, 0xc0, !PT ;  /* 0xfffffc0006067812 */ /* 0x000fc400078ec0ff */
[----:B------:R-:W-:Y:S01]  /*0d00*/  LOP3.LUT R4, R4, 0x1ffffffe, RZ, 0xc0, !PT ;  /* 0x1ffffffe04047812 */ /* 0x000fe200078ec0ff */
[----:B------:R-:W-:Y:S01]  /*0d10*/  IMAD.IADD R11, R10, 0x1, -R11 ;  /* 0x000000010a0b7824 */ /* 0x000fe200078e0a0b */
[----:B------:R-:W-:Y:S01]  /*0d20*/  LOP3.LUT R9, R9, 0x7ffffffc, RZ, 0xc0, !PT ;  /* 0x7ffffffc09097812 */ /* 0x000fe200078ec0ff */
[----:B------:R-:W-:Y:S01]  /*0d30*/  IMAD R5, R5, 0x40, R6 ;  /* 0x0000004005057824 */ /* 0x000fe200078e0206 */
[----:B------:R-:W-:Y:S01]  /*0d40*/  SHF.R.S32.HI R8, RZ, 0x5, R8 ;  /* 0x00000005ff087819 */ /* 0x000fe20000011408 */
[----:B------:R-:W-:Y:S01]  /*0d50*/  IMAD.IADD R4, R7, 0x1, -R4 ;  /* 0x0000000107047824 */ /* 0x000fe200078e0a04 */
[----:B------:R-:W-:Y:S01]  /*0d60*/  LOP3.LUT R3, R3, 0x3fffffe, RZ, 0xc0, !PT ;  /* 0x03fffffe03037812 */ /* 0x000fe200078ec0ff */
[----:B------:R-:W-:Y:S01]  /*0d70*/  IMAD.MOV.U32 R10, RZ, RZ, -0x2 ;  /* 0xfffffffeff0a7424 */ /* 0x000fe200078e00ff */
[----:B------:R-:W-:Y:S01]  /*0d80*/  LOP3.LUT R12, R12, 0xfffffffc, RZ, 0xc0, !PT ;  /* 0xfffffffc0c0c7812 */ /* 0x000fe200078ec0ff */
[----:B------:R-:W-:Y:S02]  /*0d90*/  IMAD.IADD R9, R15, 0x1, -R9 ;  /* 0x000000010f097824 */ /* 0x000fe400078e0a09 */
[----:B------:R-:W-:-:S02]  /*0da0*/  IMAD R8, R8, 0x10, R11 ;  /* 0x0000001008087824 */ /* 0x000fc400078e020b */
[----:B------:R-:W-:Y:S02]  /*0db0*/  IMAD.IADD R3, R14, 0x1, -R3 ;  /* 0x000000010e037824 */ /* 0x000fe400078e0a03 */
[----:B------:R-:W-:Y:S02]  /*0dc0*/  IMAD R5, R4, 0x8, R5 ;  /* 0x0000000804057824 */ /* 0x000fe400078e0205 */
[----:B------:R-:W-:Y:S02]  /*0dd0*/  IMAD R4, R9, R10, 0xb0 ;  /* 0x000000b009047424 */ /* 0x000fe400078e020a */
[----:B------:R-:W-:Y:S01]  /*0de0*/  IMAD R14, R3, 0x40, R8 ;  /* 0x00000040030e7824 */ /* 0x000fe200078e0208 */
[CC--:B------:R-:W-:Y:S01]  /*0df0*/  LEA.HI R3, R0.reuse, R13.reuse, RZ, 0x6 ;  /* 0x0000000d00037211 */ /* 0x0c0fe200078f30ff */
[----:B------:R-:W-:Y:S01]  /*0e00*/  STL [R1+0x8c], R5 ;  /* 0x00008c0501007387 */ /* 0x000fe20000100800 */
[----:B------:R-:W-:Y:S01]  /*0e10*/  LEA.HI R0, R0, R13, RZ, 0x3 ;  /* 0x0000000d00007211 */ /* 0x000fe200078f18ff */
[----:B------:R-:W-:-:S02]  /*0e20*/  IMAD.IADD R12, R13, 0x1, -R12 ;  /* 0x000000010d0c7824 */ /* 0x000fc400078e0a0c */
[----:B------:R0:W-:Y:S01]  /*0e30*/  STL [R1+0x84], R4 ;  /* 0x0000840401007387 */ /* 0x0001e20000100800 */
[----:B------:R-:W-:Y:S02]  /*0e40*/  SHF.R.S32.HI R22, RZ, 0x3, R0 ;  /* 0x00000003ff167819 */ /* 0x000fe40000011400 */
[----:B------:R-:W-:Y:S01]  /*0e50*/  LEA.HI R6, R12, R12, RZ, 0x1 ;  /* 0x0000000c0c067211 */ /* 0x000fe200078f08ff */
[----:B------:R-:W-:Y:S02]  /*0e60*/  STL [R1+0x80], R14 ;  /* 0x0000800e01007387 */ /* 0x000fe40000100800 */
[----:B------:R-:W-:Y:S01]  /*0e70*/  VIADD R27, R22, 0x20 ;  /* 0x00000020161b7836 */ /* 0x000fe20000000000 */
[----:B------:R-:W-:Y:S01]  /*0e80*/  LOP3.LUT R7, R6, 0x1ffffffe, RZ, 0xc0, !PT ;  /* 0x1ffffffe06077812 */ /* 0x000fe200078ec0ff */
[----:B------:R-:W-:Y:S01]  /*0e90*/  VIADD R26, R22, 0x40 ;  /* 0x00000040161a7836 */ /* 0x000fe20000000000 */
[----:B------:R-:W-:Y:S01]  /*0ea0*/  STL [R1+0x60], RZ ;  /* 0x000060ff01007387 */ /* 0x000fe20000100800 */
[----:B0-----:R-:W-:-:S02]  /*0eb0*/  IMAD.U32 R4, RZ, RZ, UR5 ;  /* 0x00000005ff047e24 */ /* 0x001fc4000f8e00ff */
[----:B------:R-:W-:Y:S01]  /*0ec0*/  IMAD.SHL.U32 R4, R3, 0x8, RZ ;  /* 0x0000000803047824 */ /* 0x000fe200078e00ff */
[----:B------:R-:W-:Y:S01]  /*0ed0*/  LOP3.LUT R3, R0, 0xfffffff8, RZ, 0xc0, !PT ;  /* 0xfffffff800037812 */ /* 0x000fe200078ec0ff */
[C---:B------:R-:W-:Y:S01]  /*0ee0*/  IMAD.SHL.U32 R0, R22.reuse, 0x40, RZ ;  /* 0x0000004016007824 */ /* 0x040fe200078e00ff */
[----:B------:R-:W-:Y:S01]  /*0ef0*/  SHF.R.S32.HI R6, RZ, 0x1f, R26 ;  /* 0x0000001fff067819 */ /* 0x000fe2000001141a */
[----:B------:R-:W-:Y:S01]  /*0f00*/  VIADD R25, R22, 0x60 ;  /* 0x0000006016197836 */ /* 0x000fe20000000000 */
[----:B------:R-:W-:Y:S01]  /*0f10*/  LOP3.LUT R15, R4, 0xfffffe00, RZ, 0xc0, !PT ;  /* 0xfffffe00040f7812 */ /* 0x000fe200078ec0ff */
[----:B------:R-:W-:Y:S01]  /*0f20*/  IMAD.IADD R18, R13, 0x1, -R3 ;  /* 0x000000010d127824 */ /* 0x000fe200078e0a03 */
[----:B------:R-:W-:Y:S01]  /*0f30*/  SHF.R.S32.HI R4, RZ, 0x1f, R27 ;  /* 0x0000001fff047819 */ /* 0x000fe2000001141b */
[----:B------:R-:W-:Y:S01]  /*0f40*/  IMAD.U32 R3, RZ, RZ, UR4 ;  /* 0x00000004ff037e24 */ /* 0x000fe2000f8e00ff */
[----:B------:R-:W-:Y:S01]  /*0f50*/  SHF.R.S32.HI R9, RZ, 0x1f, R25 ;  /* 0x0000001fff097819 */ /* 0x000fe20000011419 */
[----:B------:R-:W-:Y:S01]  /*0f60*/  VIADD R21, R22, 0xa0 ;  /* 0x000000a016157836 */ /* 0x000fe20000000000 */
[----:B------:R-:W-:Y:S01]  /*0f70*/  LEA.HI R4, R4, R27, RZ, 0x3 ;  /* 0x0000001b04047211 */ /* 0x000fe200078f18ff */
[----:B------:R-:W-:Y:S01]  /*0f80*/  VIADD R24, R22, 0x80 ;  /* 0x0000008016187836 */ /* 0x000fe20000000000 */
[----:B------:R0:W-:Y:S01]  /*0f90*/  STL [R1+0x6c], R3 ;  /* 0x00006c0301007387 */ /* 0x0001e20000100800 */
[----:B------:R-:W-:Y:S01]  /*0fa0*/  IMAD.SHL.U32 R16, R18, 0x8, RZ ;  /* 0x0000000812107824 */ /* 0x000fe200078e00ff */
[----:B------:R-:W-:Y:S01]  /*0fb0*/  SHF.R.S32.HI R13, RZ, 0x1f, R21 ;  /* 0x0000001fff0d7819 */ /* 0x000fe20000011415 */
[----:B------:R-:W-:Y:S01]  /*0fc0*/  IMAD.SHL.U32 R5, R26, 0x40, RZ ;  /* 0x000000401a057824 */ /* 0x000fe200078e00ff */
[----:B------:R-:W-:Y:S01]  /*0fd0*/  LEA.HI R6, R6, R26, RZ, 0x3 ;  /* 0x0000001a06067211 */ /* 0x000fe200078f18ff */
[----:B------:R-:W-:Y:S01]  /*0fe0*/  IMAD.SHL.U32 R8, R25, 0x40, RZ ;  /* 0x0000004019087824 */ /* 0x000fe200078e00ff */
[----:B------:R-:W-:Y:S01]  /*0ff0*/  SHF.R.S32.HI R11, RZ, 0x1f, R24 ;  /* 0x0000001fff0b7819 */ /* 0x000fe20000011418 */
[----:B------:R-:W-:Y:S01]  /*1000*/  IMAD.SHL.U32 R18, R18, 0x4, RZ ;  /* 0x0000000412127824 */ /* 0x000fe200078e00ff */
[----:B------:R-:W-:Y:S01]  /*1010*/  LEA.HI R9, R9, R25, RZ, 0x3 ;  /* 0x0000001909097211 */ /* 0x000fe200078f18ff */
[----:B------:R-:W-:Y:S01]  /*1020*/  IMAD.IADD R7, R12, 0x1, -R7 ;  /* 0x000000010c077824 */ /* 0x000fe200078e0a07 */
[----:B0-----:R-:W-:Y:S01]  /*1030*/  SHF.R.S32.HI R3, RZ, 0x1f, R22 ;  /* 0x0000001fff037819 */ /* 0x001fe20000011416 */
[----:B------:R-:W-:Y:S01]  /*1040*/  IMAD.SHL.U32 R10, R24, 0x40, RZ ;  /* 0x00000040180a7824 */ /* 0x000fe200078e00ff */
[----:B------:R-:W-:Y:S01]  /*1050*/  LOP3.LUT R3, R0, 0x1c0, RZ, 0xc0, !PT ;  /* 0x000001c000037812 */ /* 0x000fe200078ec0ff */
[----:B------:R-:W-:Y:S01]  /*1060*/  IMAD.SHL.U32 R0, R27, 0x40, RZ ;  /* 0x000000401b007824 */ /* 0x000fe200078e00ff */
[----:B------:R-:W-:Y:S01]  /*1070*/  LEA.HI R13, R13, R21, RZ, 0x3 ;  /* 0x000000150d0d7211 */ /* 0x000fe200078f18ff */
[----:B------:R-:W-:Y:S01]  /*1080*/  IMAD.SHL.U32 R4, R4, 0x40, RZ ;  /* 0x0000004004047824 */ /* 0x000fe200078e00ff */
[----:B------:R-:W-:Y:S01]  /*1090*/  SHF.R.U32.HI R20, RZ, 0x3, R3 ;  /* 0x00000003ff147819 */ /* 0x000fe20000011603 */
[----:B------:R-:W-:Y:S01]  /*10a0*/  IMAD.SHL.U32 R12, R21, 0x40, RZ ;  /* 0x00000040150c7824 */ /* 0x000fe200078e00ff */
[----:B------:R-:W-:Y:S01]  /*10b0*/  LOP3.LUT R3, R3, 0x38, R16, 0xf8, !PT ;  /* 0x0000003803037812 */ /* 0x000fe200078ef810 */
[----:B------:R-:W-:Y:S01]  /*10c0*/  IMAD.SHL.U32 R6, R6, 0x40, RZ ;  /* 0x0000004006067824 */ /* 0x000fe200078e00ff */
[----:B------:R-:W-:Y:S01]  /*10d0*/  LOP3.LUT R0, R0, 0x1c0, RZ, 0xc0, !PT ;  /* 0x000001c000007812 */ /* 0x000fe200078ec0ff */
[----:B------:R-:W-:Y:S01]  /*10e0*/  VIADD R220, R18, 0x20 ;  /* 0x0000002012dc7836 */ /* 0x000fe20000000000 */
[----:B------:R-:W-:Y:S01]  /*10f0*/  LEA.HI R11, R11, R24, RZ, 0x3 ;  /* 0x000000180b0b7211 */ /* 0x000fe200078f18ff */
[----:B------:R-:W-:Y:S01]  /*1100*/  IMAD.SHL.U32 R9, R9, 0x40, RZ ;  /* 0x0000004009097824 */ /* 0x000fe200078e00ff */
[----:B------:R-:W-:Y:S01]  /*1110*/  LOP3.LUT R3, R15, R3, R20, 0xf6, !PT ;  /* 0x000000030f037212 */ /* 0x000fe200078ef614 */
[----:B------:R-:W-:Y:S01]  /*1120*/  IMAD.SHL.U32 R13, R13, 0x40, RZ ;  /* 0x000000400d0d7824 */ /* 0x000fe200078e00ff */
[----:B------:R-:W-:Y:S01]  /*1130*/  LOP3.LUT R5, R5, 0x1c0, RZ, 0xc0, !PT ;  /* 0x000001c005057812 */ /* 0x000fe200078ec0ff */
[----:B------:R-:W-:Y:S01]  /*1140*/  VIADD R221, R16, 0x40 ;  /* 0x0000004010dd7836 */ /* 0x000fe20000000000 */
[----:B------:R-:W-:Y:S01]  /*1150*/  LOP3.LUT R8, R8, 0x1c0, RZ, 0xc0, !PT ;  /* 0x000001c008087812 */ /* 0x000fe200078ec0ff */
[----:B------:R0:W-:Y:S01]  /*1160*/  STL [R1+0x30], R3 ;  /* 0x0000300301007387 */ /* 0x0001e20000100800 */
[----:B------:R-:W-:-:S02]  /*1170*/  SHF.R.U32.HI R20, RZ, 0x3, R0 ;  /* 0x00000003ff147819 */ /* 0x000fc40000011600 */
[----:B------:R-:W-:Y:S02]  /*1180*/  LOP3.LUT R21, R10, 0x1c0, RZ, 0xc0, !PT ;  /* 0x000001c00a157812 */ /* 0x000fe400078ec0ff */
[----:B------:R-:W-:Y:S02]  /*1190*/  SHF.L.U32 R11, R11, 0x6, RZ ;  /* 0x000000060b0b7819 */ /* 0x000fe400000006ff */
[----:B------:R-:W-:Y:S02]  /*11a0*/  LOP3.LUT R0, R0, 0x38, R16, 0xf8, !PT ;  /* 0x0000003800007812 */ /* 0x000fe400078ef810 */
[----:B------:R-:W-:Y:S02]  /*11b0*/  LOP3.LUT R4, R4, 0xfffffe00, RZ, 0xc0, !PT ;  /* 0xfffffe0004047812 */ /* 0x000fe400078ec0ff */
[----:B------:R-:W-:Y:S02]  /*11c0*/  LOP3.LUT R10, R12, 0x1c0, RZ, 0xc0, !PT ;  /* 0x000001c00c0a7812 */ /* 0x000fe400078ec0ff */
[----:B------:R-:W-:Y:S01]  /*11d0*/  LOP3.LUT R6, R6, 0xfffffe00, RZ, 0xc0, !PT ;  /* 0xfffffe0006067812 */ /* 0x000fe200078ec0ff */
[----:B------:R-:W-:Y:S01]  /*11e0*/  STL [R1+0x3c], R4 ;  /* 0x00003c0401007387 */ /* 0x000fe20000100800 */
[----:B------:R-:W-:-:S02]  /*11f0*/  SHF.R.U32.HI R12, RZ, 0x3, R5 ;  /* 0x00000003ff0c7819 */ /* 0x000fc40000011605 */
[----:B0-----:R-:W-:Y:S01]  /*1200*/  LOP3.LUT R3, R5, 0x38, R16, 0xf8, !PT ;  /* 0x0000003805037812 */ /* 0x001fe200078ef810 */
[----:B------:R0:W-:Y:S01]  /*1210*/  STL [R1+0x38], R6 ;  /* 0x0000380601007387 */ /* 0x0001e20000100800 */
[----:B------:R-:W-:Y:S02]  /*1220*/  SHF.R.U32.HI R10, RZ, 0x3, R8 ;  /* 0x00000003ff0a7819 */ /* 0x000fe40000011608 */
[----:B------:R-:W-:Y:S02]  /*1230*/  LOP3.LUT R5, R8, 0x38, R16, 0xf8, !PT ;  /* 0x0000003808057812 */ /* 0x000fe400078ef810 */
[----:B------:R-:W-:Y:S02]  /*1240*/  SHF.R.S32.HI R15, RZ, 0x1f, R220 ;  /* 0x0000001fff0f7819 */ /* 0x000fe400000114dc */
[----:B------:R-:W-:Y:S02]  /*1250*/  LOP3.LUT R8, R9, 0xfffffe00, RZ, 0xc0, !PT ;  /* 0xfffffe0009087812 */ /* 0x000fe400078ec0ff */
[----:B------:R-:W-:-:S02]  /*1260*/  LOP3.LUT R11, R11, 0xfffffe00, RZ, 0xc0, !PT ;  /* 0xfffffe000b0b7812 */ /* 0x000fc400078ec0ff */
[----:B------:R-:W-:Y:S02]  /*1270*/  LOP3.LUT R0, R4, R0, R20, 0xf6, !PT ;  /* 0x0000000004007212 */ /* 0x000fe400078ef614 */
[----:B------:R-:W-:Y:S01]  /*1280*/  LOP3.LUT R9, R13, 0xfffffe00, RZ, 0xc0, !PT ;  /* 0xfffffe000d097812 */ /* 0x000fe200078ec0ff */
[----:B------:R-:W-:Y:S01]  /*1290*/  STL [R1+0x4c], R11 ;  /* 0x00004c0b01007387 */ /* 0x000fe20000100800 */
[----:B------:R-:W-:Y:S02]  /*12a0*/  LOP3.LUT R3, R6, R3, R12, 0xf6, !PT ;  /* 0x0000000306037212 */ /* 0x000fe400078ef60c */
[----:B0-----:R-:W-:Y:S01]  /*12b0*/  SHF.L.U64.HI R6, R220, 0x1, R15 ;  /* 0x00000001dc067819 */ /* 0x001fe2000001020f */
[----:B------:R-:W-:Y:S01]  /*12c0*/  STL [R1+0x48], R9 ;  /* 0x0000480901007387 */ /* 0x000fe20000100800 */
[----:B------:R-:W-:Y:S02]  /*12d0*/  LEA R0, R0, UR4, 0x1 ;  /* 0x0000000400007c11 */ /* 0x000fe4000f8e08ff */
[----:B------:R-:W-:Y:S01]  /*12e0*/  LOP3.LUT R5, R8, R5, R10, 0xf6, !PT ;  /* 0x0000000508057212 */ /* 0x000fe200078ef60a */
[----:B------:R-:W-:Y:S01]  /*12f0*/  STL [R1+0x34], R8 ;  /* 0x0000340801007387 */ /* 0x000fe20000100800 */
[----:B------:R-:W-:-:S02]  /*1300*/  LEA R4, R3, UR4, 0x1 ;  /* 0x0000000403047c11 */ /* 0x000fc4000f8e08ff */
[----:B------:R-:W-:Y:S01]  /*1310*/  LEA R3, R5, UR4, 0x1 ;  /* 0x0000000405037c11 */ /* 0x000fe2000f8e08ff */
[----:B------:R-:W-:Y:S01]  /*1320*/  STL [R1+0x70], R6 ;  /* 0x0000700601007387 */ /* 0x000fe20000100800 */
[----:B------:R-:W-:Y:S02]  /*1330*/  SHF.R.S32.HI R17, RZ, 0x1f, R16 ;  /* 0x0000001fff117819 */ /* 0x000fe40000011410 */
[----:B------:R-:W-:Y:S01]  /*1340*/  SHF.R.S32.HI R19, RZ, 0x1f, R18 ;  /* 0x0000001fff137819 */ /* 0x000fe20000011412 */
[----:B------:R0:W-:Y:S04]  /*1350*/  STL [R1+0x7c], R0 ;  /* 0x00007c0001007387 */ /* 0x0001e80000100800 */
[----:B------:R1:W-:Y:S01]  /*1360*/  STL [R1+0x78], R4 ;  /* 0x0000780401007387 */ /* 0x0003e20000100800 */
[----:B0-----:R-:W-:-:S05]  /*1370*/  IMAD R0, R7, 0x8, R14 ;  /* 0x0000000807007824 */ /* 0x001fca00078e020e */
[----:B------:R1:W-:Y:S04]  /*1380*/  STL [R1+0x88], R0 ;  /* 0x0000880001007387 */ /* 0x0003e80000100800 */
[----:B------:R1:W-:Y:S02]  /*1390*/  STL [R1+0x74], R3 ;  /* 0x0000740301007387 */ /* 0x0003e40000100800 */
.L_x_7504:
        /* <DEDUP_REMOVED lines=9> */
[----:B------:R-:W-:Y:S01]  /*1430*/  ULDC.64 UR10, c[0x0][0x208] ;  /* 0x00008200000a7ab9 */ /* 0x000fe20000000a00 */
[----:B------:R-:W-:Y:S01]  /*1440*/  ISETP.NE.U32.AND P0, PT, RZ, UR6, PT ;  /* 0x00000006ff007c0c */ /* 0x000fe2000bf05070 */
[----:B------:R-:W-:Y:S01]  /*1450*/  IMAD.MOV.U32 R31, RZ, RZ, RZ ;  /* 0x000000ffff1f7224 */ /* 0x000fe200078e00ff */
[----:B------:R-:W-:-:S02]  /*1460*/  ISETP.NE.AND.EX P1, PT, RZ, UR5, PT, P1 ;  /* 0x00000005ff007c0c */ /* 0x000fc4000bf25310 */
[----:B------:R-:W-:Y:S02]  /*1470*/  ISETP.NE.AND.EX P0, PT, RZ, UR7, PT, P0 ;  /* 0x00000007ff007c0c */ /* 0x000fe4000bf05300 */
[----:B--2---:R-:W-:Y:S01]  /*1480*/  SHF.R.S32.HI R3, RZ, 0x1f, R0 ;  /* 0x0000001fff037819 */ /* 0x004fe20000011400 */
[----:B------:R-:W-:-:S08]  /*1490*/  IMAD.SHL.U32 R32, R0, 0x4, RZ ;  /* 0x0000000400207824 */ /* 0x000fd000078e00ff */
[C---:B------:R-:W-:Y:S01]  /*14a0*/  @P1 LEA R6, P2, R0.reuse, UR4, 0x2 ;  /* 0x0000000400061c11 */ /* 0x040fe2000f8410ff */
[----:B------:R-:W-:Y:S01]  /*14b0*/  STL [R1+0x5c], R0 ;  /* 0x00005c0001007387 */ /* 0x000fe20000100800 */
[C-C-:B---3--:R-:W-:Y:S02]  /*14c0*/  SHF.L.U64.HI R28, R0.reuse, 0x2, R3.reuse ;  /* 0x00000002001c7819 */ /* 0x148fe40000010203 */
[----:B----4-:R-:W-:Y:S01]  /*14d0*/  @P1 LEA.HI.X R7, R0, UR5, R3, 0x2, P2 ;  /* 0x0000000500071c11 */ /* 0x010fe200090f1403 */
[----:B------:R-:W-:Y:S01]  /*14e0*/  ULDC UR4, c[0x0][0x288] ;  /* 0x0000a20000047ab9 */ /* 0x000fe20000000800 */
[----:B------:R-:W-:Y:S01]  /*14f0*/  ISETP.NE.U32.AND P2, PT, RZ, UR8, PT ;  /* 0x00000008ff007c0c */ /* 0x000fe2000bf45070 */
[----:B------:R-:W-:Y:S01]  /*1500*/  IMAD.U32 R160, RZ, RZ, UR4 ;  /* 0x00000004ffa07e24 */ /* 0x000fe2000f8e00ff */
[----:B------:R-:W-:Y:S01]  /*1510*/  ULDC.64 UR4, c[0x0][0x418] ;  /* 0x0001060000047ab9 */ /* 0x000fe20000000a00 */
[----:B------:R0:W-:Y:S01]  /*1520*/  STL [R1+0x68], R3 ;  /* 0x0000680301007387 */ /* 0x0001e20000100800 */
[----:B------:R-:W-:Y:S01]  /*1530*/  ISETP.NE.AND.EX P2, PT, RZ, UR9, PT, P2 ;  /* 0x00000009ff007c0c */ /* 0x000fe2000bf45320 */
[----:B------:R-:W-:Y:S01]  /*1540*/  UISETP.NE.U32.AND UP0, UPT, UR4, URZ, UPT ;  /* 0x0000003f0400728c */ /* 0x000fe2000bf05070 */
[----:B------:R-:W-:Y:S01]  /*1550*/  IADD3 R8, P3, R32, UR6, RZ ;  /* 0x0000000620087c10 */ /* 0x000fe2000ff7e0ff */
[----:B------:R1:W-:Y:S01]  /*1560*/  STL [R1+0x58], R32 ;  /* 0x0000582001007387 */ /* 0x0003e20000100800 */
[----:B------:R-:W-:Y:S01]  /*1570*/  ULDC UR4, c[0x0][0x424] ;  /* 0x0001090000047ab9 */ /* 0x000fe20000000800 */
[----:B------:R-:W-:Y:S01]  /*1580*/  UISETP.NE.AND.EX UP0, UPT, UR5, URZ, UPT, UP0 ;  /* 0x0000003f0500728c */ /* 0x000fe2000bf05300 */
[----:B------:R-:W-:-:S02]  /*1590*/  IADD3.X R9, R28, UR7, RZ, P3, !PT ;  /* 0x000000071c097c10 */ /* 0x000fc40009ffe4ff */
[----:B------:R-:W-:Y:S01]  /*15a0*/  ULDC UR5, c[0x0][0x2f0] ;  /* 0x0000bc0000057ab9 */ /* 0x000fe20000000800 */
[----:B0-----:R-:W-:Y:S01]  /*15b0*/  IMAD.MOV.U32 R3, RZ, RZ, RZ ;  /* 0x000000ffff037224 */ /* 0x001fe200078e00ff */
[----:B------:R-:W-:Y:S01]  /*15c0*/  USEL UR4, UR4, 0x1, UP0 ;  /* 0x0000000104047887 */ /* 0x000fe20008000000 */
[----:B------:R1:W5:Y:S04]  /*15d0*/  @P0 LDG.E R31, desc[UR10][R8.64] ;  /* 0x0000000a081f0981 */ /* 0x000368000c1e1900 */
[----:B------:R1:W5:Y:S01]  /*15e0*/  @P1 LDG.E R3, desc[UR10][R6.64] ;  /* 0x0000000a06031981 */ /* 0x000362000c1e1900 */
[----:B------:R-:W-:Y:S01]  /*15f0*/  @P2 IADD3 R4, P1, R32, UR8, RZ ;  /* 0x0000000820042c10 */ /* 0x000fe2000ff3e0ff */
[----:B------:R-:W-:-:S03]  /*1600*/  UIMAD UR4, UR4, UR5, URZ ;  /* 0x00000005040472a4 */ /* 0x000fc6000f8e023f */
[----:B------:R-:W-:Y:S01]  /*1610*/  @P2 IADD3.X R5, R28, UR9, RZ, P1, !PT ;  /* 0x000000091c052c10 */ /* 0x000fe20008ffe4ff */
[----:B------:R-:W-:Y:S02]  /*1620*/  ULDC UR5, c[0x0][0x348] ;  /* 0x0000d20000057ab9 */ /* 0x000fe40000000800 */
[----:B------:R-:W-:Y:S02]  /*1630*/  IMAD.U32 R25, RZ, RZ, UR5 ;  /* 0x00000005ff197e24 */ /* 0x000fe4000f8e00ff */
[----:B------:R1:W5:Y:S01]  /*1640*/  @P2 LDG.E R160, desc[UR10][R4.64] ;  /* 0x0000000a04a02981 */ /* 0x000362000c1e1900 */
[----:B------:R-:W-:Y:S02]  /*1650*/  IMAD.U32 R26, RZ, RZ, UR4 ;  /* 0x00000004ff1a7e24 */ /* 0x000fe4000f8e00ff */
[----:B------:R-:W-:Y:S01]  /*1660*/  IMAD.MOV.U32 R27, RZ, RZ, R0 ;  /* 0x000000ffff1b7224 */ /* 0x000fe200078e0000 */
[----:B------:R-:W-:Y:S06]  /*1670*/  @P2 BRA `(.L_x_7287) ;  /* 0x0000000000282947 */ /* 0x000fec0003800000 */
[----:B------:R-:W-:Y:S02]  /*1680*/  ULDC.64 UR4, c[0x0][0xa00] ;  /* 0x0002800000047ab9 */ /* 0x000fe40000000a00 */
[----:B------:R-:W-:-:S04]  /*1690*/  ISETP.NE.U32.AND P1, PT, RZ, UR4, PT ;  /* 0x00000004ff007c0c */ /* 0x000fc8000bf25070 */
[----:B------:R-:W-:-:S13]  /*16a0*/  ISETP.NE.AND.EX P1, PT, RZ, UR5, PT, P1 ;  /* 0x00000005ff007c0c */ /* 0x000fda000bf25310 */
[----:B------:R-:W-:Y:S05]  /*16b0*/  @!P1 BRA `(.L_x_7287) ;  /* 0x0000000000189947 */ /* 0x000fea0003800000 */
[----:B-1----:R-:W0:Y:S01]  /*16c0*/  LDC.64 R4, c[0x0][0xa00] ;  /* 0x00028000ff047b82 */ /* 0x002e220000000a00 */
[----:B------:R-:W-:Y:S01]  /*16d0*/  ULDC.64 UR4, c[0x0][0x208] ;  /* 0x0000820000047ab9 */ /* 0x000fe20000000a00 */
[----:B0-----:R-:W-:-:S05]  /*16e0*/  IMAD.WIDE R4, R27, 0x4, R4 ;  /* 0x000000041b047825 */ /* 0x001fca00078e0204 */
[----:B-----5:R-:W2:Y:S04]  /*16f0*/  LDG.E R160, desc[UR4][R4.64] ;  /* 0x0000000404a07981 */ /* 0x020ea8000c1e1900 */
[----:B------:R-:W2:Y:S02]  /*1700*/  LDG.E R7, desc[UR4][R4.64+0x4] ;  /* 0x0000040404077981 */ /* 0x000ea4000c1e1900 */
[----:B--2---:R-:W-:-:S07]  /*1710*/  IMAD.IADD R160, R7, 0x1, -R160 ;  /* 0x0000000107a07824 */ /* 0x004fce00078e0aa0 */
.L_x_7287:
[----:B------:R-:W-:Y:S01]  /*1720*/  ULDC.64 UR4, c[0x0][0xa20] ;  /* 0x0002880000047ab9 */ /* 0x000fe20000000a00 */
[----:B------:R0:W-:Y:S01]  /*1730*/  STL [R1+0x64], R29 ;  /* 0x0000641d01007387 */ /* 0x0001e20000100800 */
[----:B------:R-:W-:-:S03]  /*1740*/  ISETP.NE.U32.AND P1, PT, RZ, UR4, PT ;  /* 0x00000004ff007c0c */ /* 0x000fc6000bf25070 */
[----:B------:R0:W-:Y:S01]  /*1750*/  STL [R1+0x50], R30 ;  /* 0x0000501e01007387 */ /* 0x0001e20000100800 */
[----:B------:R-:W-:-:S13]  /*1760*/  ISETP.NE.AND.EX P1, PT, RZ, UR5, PT, P1 ;  /* 0x00000005ff007c0c */ /* 0x000fda000bf25310 */
[----:B0-----:R-:W-:Y:S05]  /*1770*/  @!P1 BRA `(.L_x_7288) ;  /* 0x0000000000149947 */ /* 0x001fea0003800000 */
[----:B-1----:R-:W-:Y:S01]  /*1780*/  IADD3 R4, P0, R32, UR4, RZ ;  /* 0x0000000420047c10 */ /* 0x002fe2000ff1e0ff */
[----:B------:R-:W-:-:S03]  /*1790*/  ULDC.64 UR6, c[0x0][0x208] ;  /* 0x0000820000067ab9 */ /* 0x000fc60000000a00 */
[----:B------:R-:W-:-:S05]  /*17a0*/  IADD3.X R5, R28, UR5, RZ, P0, !PT ;  /* 0x000000051c057c10 */ /* 0x000fca00087fe4ff */
[----:B------:R0:W5:Y:S01]  /*17b0*/  LDG.E R26, desc[UR6][R4.64] ;  /* 0x00000006041a7981 */ /* 0x000162000c1e1900 */
[----:B------:R-:W-:Y:S05]  /*17c0*/  BRA `(.L_x_7289) ;  /* 0x0000000000147947 */ /* 0x000fea0003800000 */
.L_x_7288:
[----:B------:R-:W-:Y:S05]  /*17d0*/  @!P0 BRA `(.L_x_7289) ;  /* 0x0000000000108947 */ /* 0x000fea0003800000 */
[----:B------:R-:W-:Y:S02]  /*17e0*/  ULDC.64 UR4, c[0x0][0x208] ;  /* 0x0000820000047ab9 */ /* 0x000fe40000000a00 */
[----:B-1----:R-:W2:Y:S04]  /*17f0*/  LDG.E R5, desc[UR4][R8.64] ;  /* 0x0000000408057981 */ /* 0x002ea8000c1e1900 */
[----:B------:R-:W2:Y:S02]  /*1800*/  LDG.E R26, desc[UR4][R8.64+0x4] ;  /* 0x00000404081a7981 */ /* 0x000ea4000c1e1900 */
[----:B--2---:R-:W-:-:S07]  /*1810*/  IMAD.IADD R26, R26, 0x1, -R5 ;  /* 0x000000011a1a7824 */ /* 0x004fce00078e0a05 */
.L_x_7289:
[----:B------:R-:W-:Y:S01]  /*1820*/  ULDC.64 UR4, c[0x0][0xa10] ;  /* 0x0002840000047ab9 */ /* 0x000fe20000000a00 */
[----:B------:R-:W-:Y:S01]  /*1830*/  ULDC.64 UR6, c[0x0][0x208] ;  /* 0x0000820000067ab9 */ /* 0x000fe20000000a00 */
[----:B------:R-:W-:-:S04]  /*1840*/  ISETP.NE.U32.AND P0, PT, RZ, UR4, PT ;  /* 0x00000004ff007c0c */ /* 0x000fc8000bf05070 */
[----:B------:R-:W-:Y:S01]  /*1850*/  ISETP.NE.AND.EX P0, PT, RZ, UR5, PT, P0 ;  /* 0x00000005ff007c0c */ /* 0x000fe2000bf05300 */
[----:B-1---5:R-:W-:Y:S01]  /*1860*/  IMAD.IADD R8, R26, 0x1, -R3 ;  /* 0x000000011a087824 */ /* 0x022fe200078e0a03 */
        /* <DEDUP_REMOVED lines=11> */
[----:B------:R-:W-:-:S05]  /*1920*/  @P1 IADD3.X R7, R28, UR5, RZ, P2, !PT ;  /* 0x000000051c071c10 */ /* 0x000fca00097fe4ff */
        /* <DEDUP_REMOVED lines=16> */
[----:B------:R-:W-:Y:S02]  /*1a30*/  @P0 LEA.HI.SX32 R24, R0, R3, 0x1b ;  /* 0x0000000300180211 */ /* 0x000fe400078fdaff */
[----:B------:R-:W-:Y:S02]  /*1a40*/  PLOP3.LUT P0, PT, PT, PT, PT, 0x80, 0x0 ;  /* 0x000000000000781c */ /* 0x000fe40003f0f070 */
[----:B------:R-:W-:-:S13]  /*1a50*/  ISETP.GT.AND P1, PT, R24, R131, PT ;  /* 0x000000831800720c */ /* 0x000fda0003f24270 */
[----:B0-----:R-:W-:Y:S05]  /*1a60*/  @!P1 BRA `(.L_x_7290) ;  /* 0x000000ac00a09947 */ /* 0x001fea0003800000 */
        /* <DEDUP_REMOVED lines=20> */
.L_x_7292:
[----:B------:R-:W-:Y:S05]  /*1bb0*/  BSYNC B6 ;  /* 0x0000000000067941 */ /* 0x000fea0003800000 */
.L_x_7291:
        /* <DEDUP_REMOVED lines=20> */
.L_x_7294:
[----:B------:R-:W-:Y:S05]  /*1d00*/  BSYNC B6 ;  /* 0x0000000000067941 */ /* 0x000fea0003800000 */
.L_x_7293:
[----:B------:R-:W-:Y:S01]  /*1d10*/  ULDC.64 UR4, c[0x0][0x9f8] ;  /* 0x00027e0000047ab9 */ /* 0x000fe20000000a00 */
[----:B------:R-:W-:Y:S01]  /*1d20*/  ULDC.64 UR6, c[0x0][0x208] ;  /* 0x0000820000067ab9 */ /* 0x000fe20000000a00 */
[----:B------:R-:W-:Y:S01]  /*1d30*/  ISETP.NE.U32.AND P0, PT, RZ, UR4, PT ;  /* 0x00000004ff007c0c */ /* 0x000fe2000bf05070 */
[----:B------:R-:W2:Y:S01]  /*1d40*/  LDL.LU R9, [R1+0x4] ;  /* 0x0000040001097983 */ /* 0x000ea20000300800 */
[----:B------:R-:W0:Y:S02]  /*1d50*/  LDC.64 R42, c[0x0][0x300] ;  /* 0x0000c000ff2a7b82 */ /* 0x000e240000000a00 */
[----:B------:R-:W-:Y:S01]  /*1d60*/  ISETP.NE.AND.EX P0, PT, RZ, UR5, PT, P0 ;  /* 0x00000005ff007c0c */ /* 0x000fe2000bf05300 */
[----:B------:R-:W1:Y:S01]  /*1d70*/  S2R R20, SR_TID.X ;  /* 0x0000000000147919 */ /* 0x000e620000002100 */
[----:B------:R-:W-:Y:S01]  /*1d80*/  IMAD.IADD R119, R31, 0x1, R26 ;  /* 0x000000011f777824 */ /* 0x000fe200078e021a */
[----:B------:R-:W-:Y:S01]  /*1d90*/  SHF.R.S32.HI R8, RZ, 0x1f, R30 ;  /* 0x0000001fff087819 */ /* 0x000fe2000001141e */
[----:B------:R-:W3:Y:S02]  /*1da0*/  LDL R26, [R1+0x38] ;  /* 0x00003800011a7983 */ /* 0x000ee40000100800 */
[----:B------:R-:W4:Y:S02]  /*1db0*/  LDC R13, c[0x0][0x3f4] ;  /* 0x0000fd00ff0d7b82 */ /* 0x000f240000000800 */
[----:B------:R-:W3:Y:S05]  /*1dc0*/  LDL R21, [R1+0x34] ;  /* 0x0000340001157983 */ /* 0x000eea0000100800 */
[----:B------:R-:W-:Y:S01]  /*1dd0*/  @P0 IADD3 R4, P1, R32, UR4, RZ ;  /* 0x0000000420040c10 */ /* 0x000fe2000ff3e0ff */
[----:B------:R-:W2:Y:S03]  /*1de0*/  LDC.64 R108, c[0x0][0x3f8] ;  /* 0x0000fe00ff6c7b82 */ /* 0x000ea60000000a00 */
[----:B------:R-:W-:Y:S01]  /*1df0*/  @P0 IADD3.X R5, R28, UR5, RZ, P1, !PT ;  /* 0x000000051c050c10 */ /* 0x000fe20008ffe4ff */
[----:B------:R-:W-:-:S04]  /*1e00*/  ULDC.64 UR4, c[0x0][0x308] ;  /* 0x0000c20000047ab9 */ /* 0x000fc80000000a00 */
[----:B------:R4:W3:Y:S01]  /*1e10*/  @P0 LDG.E R27, desc[UR6][R4.64] ;  /* 0x00000006041b0981 */ /* 0x0008e2000c1e1900 */
[----:B------:R-:W-:Y:S01]  /*1e20*/  SHF.R.S32.HI R15, RZ, 0x1f, R119 ;  /* 0x0000001fff0f7819 */ /* 0x000fe20000011477 */
[-C--:B0-----:R-:W-:Y:S01]  /*1e30*/  IMAD.WIDE.U32 R6, R119, R42.reuse, RZ ;  /* 0x0000002a77067225 */ /* 0x081fe200078e00ff */
[----:B------:R-:W-:Y:S01]  /*1e40*/  ULDC.64 UR6, c[0x0][0xa08] ;  /* 0x0002820000067ab9 */ /* 0x000fe20000000a00 */
[----:B------:R-:W0:Y:S02]  /*1e50*/  LDC.64 R114, c[0x0][0x408] ;  /* 0x00010200ff727b82 */ /* 0x000e240000000a00 */
[----:B------:R-:W-:Y:S01]  /*1e60*/  IMAD R0, R15, R42, RZ ;  /* 0x0000002a0f007224 */ /* 0x000fe200078e02ff */
[----:B------:R-:W-:-:S03]  /*1e70*/  ISETP.NE.U32.AND P0, PT, RZ, UR6, PT ;  /* 0x00000006ff007c0c */ /* 0x000fc6000bf05070 */
[----:B------:R-:W-:Y:S01]  /*1e80*/  IMAD R3, R119, R43, R0 ;  /* 0x0000002b77037224 */ /* 0x000fe200078e0200 */
[----:B-1----:R-:W-:Y:S02]  /*1e90*/  SHF.R.U32.HI R20, RZ, 0x7, R20 ;  /* 0x00000007ff147819 */ /* 0x002fe40000011614 */
[----:B----4-:R-:W-:Y:S02]  /*1ea0*/  ISETP.GE.AND P2, PT, R16, R13, PT ;  /* 0x0000000d1000720c */ /* 0x010fe40003f46270 */
[----:B------:R-:W-:Y:S01]  /*1eb0*/  IADD3 R7, R7, R3, RZ ;  /* 0x0000000307077210 */ /* 0x000fe20007ffe0ff */
[----:B------:R-:W-:Y:S01]  /*1ec0*/  IMAD R3, R8, UR4, RZ ;  /* 0x0000000408037c24 */ /* 0x000fe2000f8e02ff */
[----:B------:R-:W-:Y:S02]  /*1ed0*/  ISETP.NE.AND.EX P0, PT, RZ, UR7, PT, P0 ;  /* 0x00000007ff007c0c */ /* 0x000fe4000bf05300 */
[----:B------:R-:W-:Y:S01]  /*1ee0*/  ISETP.NE.AND P6, PT, R20, 0x1, PT ;  /* 0x000000011400780c */ /* 0x000fe20003fc5270 */
[----:B------:R-:W-:-:S04]  /*1ef0*/  IMAD.WIDE.U32 R4, R30, UR4, R6 ;  /* 0x000000041e047c25 */ /* 0x000fc8000f8e0006 */
[----:B------:R-:W-:Y:S01]  /*1f00*/  IMAD R3, R30, UR5, R3 ;  /* 0x000000051e037c24 */ /* 0x000fe2000f8e0203 */
[----:B------:R-:W-:-:S03]  /*1f10*/  ULDC.64 UR4, c[0x0][0x310] ;  /* 0x0000c40000047ab9 */ /* 0x000fc60000000a00 */
[----:B------:R-:W-:Y:S01]  /*1f20*/  IMAD.IADD R5, R5, 0x1, R3 ;  /* 0x0000000105057824 */ /* 0x000fe200078e0203 */
[----:B------:R-:W-:Y:S02]  /*1f30*/  SHF.R.S32.HI R12, RZ, 0x1f, R22 ;  /* 0x0000001fff0c7819 */ /* 0x000fe40000011416 */
[----:B--2---:R-:W-:-:S04]  /*1f40*/  LOP3.LUT R9, R9, 0xfffffffe, RZ, 0xc0, !PT ;  /* 0xfffffffe09097812 */ /* 0x004fc800078ec0ff */
[----:B------:R-:W-:Y:S02]  /*1f50*/  @P2 LOP3.LUT R9, R9, 0x1, RZ, 0xfc, !PT ;  /* 0x0000000109092812 */ /* 0x000fe400078efcff */
[----:B---3--:R-:W-:-:S04]  /*1f60*/  SHF.R.S32.HI R0, RZ, 0x1f, R27 ;  /* 0x0000001fff007819 */ /* 0x008fc8000001141b */
[----:B------:R-:W-:Y:S02]  /*1f70*/  SEL R6, R0, RZ, !P0 ;  /* 0x000000ff00067207 */ /* 0x000fe40004000000 */
[----:B------:R-:W-:Y:S02]  /*1f80*/  SEL R103, R27, RZ, !P0 ;  /* 0x000000ff1b677207 */ /* 0x000fe40004000000 */
[----:B------:R-:W2:Y:S01]  /*1f90*/  LDL R27, [R1+0x3c] ;  /* 0x00003c00011b7983 */ /* 0x000ea20000100800 */
[----:B------:R-:W-:Y:S02]  /*1fa0*/  IMAD R0, R6, UR4, RZ ;  /* 0x0000000406007c24 */ /* 0x000fe4000f8e02ff */
[----:B------:R-:W-:-:S04]  /*1fb0*/  IMAD.WIDE.U32 R100, R103, UR4, R4 ;  /* 0x0000000467647c25 */ /* 0x000fc8000f8e0004 */
[----:B------:R-:W-:Y:S01]  /*1fc0*/  IMAD R11, R103, UR5, R0 ;  /* 0x00000005670b7c24 */ /* 0x000fe2000f8e0200 */
[----:B------:R-:W-:Y:S05]  /*1fd0*/  @!P6 WARPSYNC.ALL ;  /* 0x000000000000e948 */ /* 0x000fea0003800000 */
[----:B------:R-:W-:Y:S01]  /*1fe0*/  ULDC.64 UR4, c[0x0][0x330] ;  /* 0x0000cc0000047ab9 */ /* 0x000fe20000000a00 */
[----:B------:R1:W-:Y:S01]  /*1ff0*/  STL [R1+0x4], R9 ;  /* 0x0000040901007387 */ /* 0x0003e20000100800 */
[----:B------:R-:W-:-:S03]  /*2000*/  IMAD R3, R8, UR4, RZ ;  /* 0x0000000408037c24 */ /* 0x000fc6000f8e02ff */
[----:B------:R-:W3:Y:S04]  /*2010*/  LDL R8, [R1+0x4c] ;  /* 0x00004c0001087983 */ /* 0x000ee80000100800 */
[----:B------:R-:W4:Y:S01]  /*2020*/  LDL R14, [R1+0x48] ;  /* 0x00004800010e7983 */ /* 0x000f220000100800 */
[C---:B------:R-:W-:Y:S02]  /*2030*/  IMAD R3, R30.reuse, UR5, R3 ;  /* 0x000000051e037c24 */ /* 0x040fe4000f8e0203 */
[----:B------:R-:W-:Y:S01]  /*2040*/  IMAD.WIDE.U32 R4, R30, UR4, R16 ;  /* 0x000000041e047c25 */ /* 0x000fe2000f8e0010 */
[----:B------:R-:W-:-:S03]  /*2050*/  ULDC.64 UR4, c[0x0][0x338] ;  /* 0x0000ce0000047ab9 */ /* 0x000fc60000000a00 */
[----:B------:R-:W-:Y:S01]  /*2060*/  IMAD.IADD R5, R5, 0x1, R3 ;  /* 0x0000000105057824 */ /* 0x000fe200078e0203 */
[----:B------:R-:W-:Y:S01]  /*2070*/  SEL R3, R13, RZ, P2 ;  /* 0x000000ff0d037207 */ /* 0x000fe20001000000 */
[----:B------:R-:W-:Y:S02]  /*2080*/  IMAD R0, R12, R108, RZ ;  /* 0x0000006c0c007224 */ /* 0x000fe400078e02ff */
[C---:B------:R-:W-:Y:S02]  /*2090*/  VIADD R32, R22.reuse, 0x20 ;  /* 0x0000002016207836 */ /* 0x040fe40000000000 */
[----:B------:R-:W-:Y:S02]  /*20a0*/  IMAD R7, R22, R109, R0 ;  /* 0x0000006d16077224 */ /* 0x000fe400078e0200 */
[----:B------:R-:W-:Y:S02]  /*20b0*/  IMAD R0, R6, UR4, RZ ;  /* 0x0000000406007c24 */ /* 0x000fe4000f8e02ff */
[----:B------:R-:W-:-:S02]  /*20c0*/  IMAD.IADD R3, R16, 0x1, R3 ;  /* 0x0000000110037824 */ /* 0x000fc400078e0203 */
[----:B------:R-:W-:Y:S02]  /*20d0*/  IMAD R45, R103, UR5, R0 ;  /* 0x00000005672d7c24 */ /* 0x000fe4000f8e0200 */
[----:B------:R-:W-:Y:S01]  /*20e0*/  IMAD.SHL.U32 R32, R32, 0x40, RZ ;  /* 0x0000004020207824 */ /* 0x000fe200078e00ff */
[----:B------:R-:W-:-:S04]  /*20f0*/  SHF.R.S32.HI R0, RZ, 0x1f, R3 ;  /* 0x0000001fff007819 */ /* 0x000fc80000011403 */
[CC--:B------:R-:W-:Y:S02]  /*2100*/  LEA.HI R10, R0.reuse, R3.reuse, RZ, 0x3 ;  /* 0x00000003000a7211 */ /* 0x0c0fe400078f18ff */
[----:B------:R-:W-:Y:S02]  /*2110*/  LEA.HI R0, R0, R3, RZ, 0x6 ;  /* 0x0000000300007211 */ /* 0x000fe400078f30ff */
[----:B------:R-:W-:Y:S02]  /*2120*/  LOP3.LUT R32, R32, 0x1c0, RZ, 0xc0, !PT ;  /* 0x000001c020207812 */ /* 0x000fe400078ec0ff */
[----:B------:R-:W-:Y:S02]  /*2130*/  SHF.R.S32.HI R3, RZ, 0x6, R0 ;  /* 0x00000006ff037819 */ /* 0x000fe40000011400 */
[----:B------:R-:W-:Y:S02]  /*2140*/  LOP3.LUT R0, R32, 0x38, R10, 0xf8, !PT ;  /* 0x0000003820007812 */ /* 0x000fe400078ef80a */
[----:B------:R-:W0:Y:S01]  /*2150*/  S2R R32, SR_TID.X ;  /* 0x0000000000207919 */ /* 0x000e220000002100 */
[----:B-1----:R-:W-:-:S04]  /*2160*/  VIADD R9, R22, 0x40 ;  /* 0x0000004016097836 */ /* 0x002fc80000000000 */
[----:B------:R-:W-:Y:S02]  /*2170*/  IMAD.SHL.U32 R9, R9, 0x40, RZ ;  /* 0x0000004009097824 */ /* 0x000fe400078e00ff */
[----:B------:R-:W-:-:S04]  /*2180*/  IMAD.WIDE.U32 R102, R103, UR4, R4 ;  /* 0x0000000467667c25 */ /* 0x000fc8000f8e0004 */
[----:B------:R-:W-:Y:S01]  /*2190*/  VIADD R28, R22, 0x20 ;  /* 0x00000020161c7836 */ /* 0x000fe20000000000 */
[----:B------:R-:W-:Y:S01]  /*21a0*/  LOP3.LUT R9, R9, 0x1c0, RZ, 0xc0, !PT ;  /* 0x000001c009097812 */ /* 0x000fe200078ec0ff */
[-C--:B0-----:R-:W-:Y:S02]  /*21b0*/  IMAD R4, R12, R114.reuse, RZ ;  /* 0x000000720c047224 */ /* 0x081fe400078e02ff */
[----:B------:R-:W-:-:S04]  /*21c0*/  IMAD.WIDE.U32 R110, R22, R114, R18 ;  /* 0x00000072166e7225 */ /* 0x000fc800078e0012 */
[----:B------:R-:W-:Y:S01]  /*21d0*/  IMAD.WIDE.U32 R112, R22, R114, R16 ;  /* 0x0000007216707225 */ /* 0x000fe200078e0010 */
[----:B------:R-:W-:Y:S01]  /*21e0*/  SHF.L.U64.HI R117, R42, 0x5, R43 ;  /* 0x000000052a757819 */ /* 0x000fe2000001022b */
[----:B------:R-:W-:Y:S02]  /*21f0*/  ULDC UR4, c[0x0][0x2f4] ;  /* 0x0000bd0000047ab9 */ /* 0x000fe40000000800 */
[C---:B------:R-:W-:Y:S01]  /*2200*/  IMAD R5, R22.reuse, R115, R4 ;  /* 0x0000007316057224 */ /* 0x040fe200078e0204 */
[----:B------:R-:W-:Y:S01]  /*2210*/  LOP3.LUT R4, R9, 0x38, R10, 0xf8, !PT ;  /* 0x0000003809047812 */ /* 0x000fe200078ef80a */
[----:B------:R-:W-:Y:S02]  /*2220*/  IMAD R145, R3, 0x2c00, R26 ;  /* 0x00002c0003917824 */ /* 0x000fe400078e021a */
[C---:B------:R-:W-:Y:S02]  /*2230*/  VIADD R9, R22.reuse, 0x40 ;  /* 0x0000004016097836 */ /* 0x040fe40000000000 */
[----:B------:R-:W-:-:S02]  /*2240*/  VIADD R26, R22, 0x80 ;  /* 0x00000080161a7836 */ /* 0x000fc40000000000 */
[----:B------:R-:W-:Y:S02]  /*2250*/  IMAD.SHL.U32 R9, R9, 0x40, RZ ;  /* 0x0000004009097824 */ /* 0x000fe400078e00ff */
[----:B------:R-:W-:Y:S02]  /*2260*/  IMAD.SHL.U32 R26, R26, 0x40, RZ ;  /* 0x000000401a1a7824 */ /* 0x000fe400078e00ff */
[----:B------:R-:W-:Y:S01]  /*2270*/  IMAD.SHL.U32 R28, R28, 0x40, RZ ;  /* 0x000000401c1c7824 */ /* 0x000fe200078e00ff */
[----:B------:R-:W-:Y:S01]  /*2280*/  LOP3.LUT R9, R9, 0x1c0, RZ, 0xc0, !PT ;  /* 0x000001c009097812 */ /* 0x000fe200078ec0ff */
[----:B------:R-:W-:Y:S01]  /*2290*/  VIADD R32, R32, 0xffffff80 ;  /* 0xffffff8020207836 */ /* 0x000fe20000000000 */
[----:B------:R-:W-:Y:S02]  /*22a0*/  LOP3.LUT R26, R26, 0x1c0, RZ, 0xc0, !PT ;  /* 0x000001c01a1a7812 */ /* 0x000fe400078ec0ff */
[----:B------:R-:W-:Y:S02]  /*22b0*/  SHF.R.U32.HI R9, RZ, 0x3, R9 ;  /* 0x00000003ff097819 */ /* 0x000fe40000011609 */
[----:B------:R-:W-:-:S02]  /*22c0*/  SHF.R.U32.HI R165, RZ, 0x3, R26 ;  /* 0x00000003ffa57819 */ /* 0x000fc4000001161a */
[----:B------:R-:W-:Y:S02]  /*22d0*/  LOP3.LUT R6, R26, 0x38, R10, 0xf8, !PT ;  /* 0x000000381a067812 */ /* 0x000fe400078ef80a */
[----:B------:R-:W-:Y:S02]  /*22e0*/  LOP3.LUT R28, R28, 0x1c0, RZ, 0xc0, !PT ;  /* 0x000001c01c1c7812 */ /* 0x000fe400078ec0ff */
[----:B------:R-:W-:Y:S02]  /*22f0*/  SHF.R.S32.HI R26, RZ, 0x1f, R32 ;  /* 0x0000001fff1a7819 */ /* 0x000fe40000011420 */
[----:B------:R-:W-:Y:S02]  /*2300*/  LOP3.LUT R4, R4, R9, RZ, 0x3c, !PT ;  /* 0x0000000904047212 */ /* 0x000fe400078e3cff */
[----:B------:R-:W-:Y:S02]  /*2310*/  SHF.R.U32.HI R28, RZ, 0x3, R28 ;  /* 0x00000003ff1c7819 */ /* 0x000fe4000001161c */
[----:B------:R-:W-:Y:S01]  /*2320*/  LEA.HI R26, R26, R32, RZ, 0x6 ;  /* 0x000000201a1a7211 */ /* 0x000fe200078f30ff */
[----:B------:R-:W-:-:S02]  /*2330*/  IMAD.IADD R111, R111, 0x1, R5 ;  /* 0x000000016f6f7824 */ /* 0x000fc400078e0205 */
[----:B------:R-:W-:Y:S01]  /*2340*/  IMAD.IADD R113, R5, 0x1, R113 ;  /* 0x0000000105717824 */ /* 0x000fe200078e0271 */
[----:B------:R-:W-:Y:S01]  /*2350*/  LOP3.LUT R5, R0, R28, RZ, 0x3c, !PT ;  /* 0x0000001c00057212 */ /* 0x000fe200078e3cff */
[----:B------:R-:W-:Y:S01]  /*2360*/  IMAD.IADD R145, R145, 0x1, R4 ;  /* 0x0000000191917824 */ /* 0x000fe200078e0204 */
[----:B------:R-:W-:Y:S01]  /*2370*/  LOP3.LUT R0, R10, 0x38, RZ, 0xc0, !PT ;  /* 0x000000380a007812 */ /* 0x000fe200078ec0ff */
[----:B------:R-:W-:Y:S02]  /*2380*/  IMAD.SHL.U32 R26, R26, 0x8, RZ ;  /* 0x000000081a1a7824 */ /* 0x000fe400078e00ff */
[----:B------:R-:W-:-:S03]  /*2390*/  IMAD.SHL.U32 R28, R22, 0x40, RZ ;  /* 0x00000040161c7824 */ /* 0x000fc600078e00ff */
[----:B------:R-:W-:Y:S02]  /*23a0*/  LOP3.LUT R26, R26, 0xfffffe00, RZ, 0xc0, !PT ;  /* 0xfffffe001a1a7812 */ /* 0x000fe400078ec0ff */
[----:B------:R-:W-:Y:S02]  /*23b0*/  LOP3.LUT R0, R0, 0x1c0, R28, 0xf8, !PT ;  /* 0x000001c000007812 */ /* 0x000fe400078ef81c */
[----:B-----5:R-:W-:Y:S01]  /*23c0*/  SHF.R.S32.HI R9, RZ, 0x1f, R148 ;  /* 0x0000001fff097819 */ /* 0x020fe20000011494 */
[----:B------:R-:W-:Y:S02]  /*23d0*/  IMAD R147, R3, 0x2c00, R26 ;  /* 0x00002c0003937824 */ /* 0x000fe400078e021a */
[----:B------:R-:W-:Y:S01]  /*23e0*/  IMAD.SHL.U32 R116, R42, 0x20, RZ ;  /* 0x000000202a747824 */ /* 0x000fe200078e00ff */
[----:B------:R-:W-:-:S03]  /*23f0*/  IADD3 R118, P0, R22, R119, RZ ;  /* 0x0000007716767210 */ /* 0x000fc60007f1e0ff */
[----:B------:R-:W-:-:S03]  /*2400*/  IMAD.WIDE.U32 R158, R22, R42, R116 ;  /* 0x0000002a169e7225 */ /* 0x000fc600078e0074 */
[----:B------:R-:W-:Y:S01]  /*2410*/  IADD3 R126, P1, R116, R158, RZ ;  /* 0x0000009e747e7210 */ /* 0x000fe20007f3e0ff */
[----:B------:R-:W-:Y:S02]  /*2420*/  VIADD R30, R22, 0xa0 ;  /* 0x000000a0161e7836 */ /* 0x000fe40000000000 */
[----:B------:R-:W-:Y:S01]  /*2430*/  IMAD.X R119, R12, 0x1, R15, P0 ;  /* 0x000000010c777824 */ /* 0x000fe200000e060f */
[----:B------:R-:W-:Y:S01]  /*2440*/  IADD3 R128, P0, R126, R116, RZ ;  /* 0x000000747e807210 */ /* 0x000fe20007f1e0ff */
[----:B------:R-:W-:Y:S02]  /*2450*/  IMAD.SHL.U32 R30, R30, 0x40, RZ ;  /* 0x000000401e1e7824 */ /* 0x000fe400078e00ff */
[----:B------:R-:W-:-:S03]  /*2460*/  IMAD.WIDE.U32 R104, R22, R108, R18 ;  /* 0x0000006c16687225 */ /* 0x000fc600078e0012 */
[----:B------:R-:W-:Y:S01]  /*2470*/  LOP3.LUT R30, R30, 0x1c0, RZ, 0xc0, !PT ;  /* 0x000001c01e1e7812 */ /* 0x000fe200078ec0ff */
[----:B------:R-:W-:-:S04]  /*2480*/  IMAD.WIDE.U32 R106, R22, R108, R16 ;  /* 0x0000006c166a7225 */ /* 0x000fc800078e0010 */
[----:B------:R-:W-:Y:S01]  /*2490*/  IMAD.WIDE.U32 R120, R22, R42, R16 ;  /* 0x0000002a16787225 */ /* 0x000fe200078e0010 */
[----:B------:R-:W-:-:S03]  /*24a0*/  SHF.R.U32.HI R164, RZ, 0x3, R30 ;  /* 0x00000003ffa47819 */ /* 0x000fc6000001161e */
[----:B------:R-:W-:Y:S02]  /*24b0*/  IMAD.IADD R105, R105, 0x1, R7 ;  /* 0x0000000169697824 */ /* 0x000fe400078e0207 */
[----:B------:R-:W-:Y:S01]  /*24c0*/  IMAD.IADD R107, R7, 0x1, R107 ;  /* 0x00000001076b7824 */ /* 0x000fe200078e026b */
[----:B------:R-:W-:Y:S01]  /*24d0*/  LOP3.LUT R7, R30, 0x38, R10, 0xf8, !PT ;  /* 0x000000381e077812 */ /* 0x000fe200078ef80a */
[----:B------:R-:W-:Y:S01]  /*24e0*/  IMAD R144, R3, 0x2c00, R21 ;  /* 0x00002c0003907824 */ /* 0x000fe200078e0215 */
[----:B------:R-:W-:Y:S01]  /*24f0*/  LOP3.LUT R6, R6, R165, RZ, 0x3c, !PT ;  /* 0x000000a506067212 */ /* 0x000fe200078e3cff */
[----:B------:R-:W-:Y:S01]  /*2500*/  IMAD.SHL.U32 R122, R13, 0x2, RZ ;  /* 0x000000020d7a7824 */ /* 0x000fe200078e00ff */
[----:B------:R-:W-:Y:S01]  /*2510*/  LOP3.LUT R7, R7, R164, RZ, 0x3c, !PT ;  /* 0x000000a407077212 */ /* 0x000fe200078e3cff */
[C---:B------:R-:W-:Y:S01]  /*2520*/  IMAD.SHL.U32 R38, R108.reuse, 0x20, RZ ;  /* 0x000000206c267824 */ /* 0x040fe200078e00ff */
[C-C-:B------:R-:W-:Y:S01]  /*2530*/  SHF.L.U64.HI R41, R108.reuse, 0x5, R109.reuse ;  /* 0x000000056c297819 */ /* 0x140fe2000001026d */
[C---:B------:R-:W-:Y:S01]  /*2540*/  IMAD.SHL.U32 R37, R108.reuse, 0x40, RZ ;  /* 0x000000406c257824 */ /* 0x040fe200078e00ff */
[C-C-:B------:R-:W-:Y:S01]  /*2550*/  SHF.L.U64.HI R40, R108.reuse, 0x6, R109.reuse ;  /* 0x000000066c287819 */ /* 0x140fe2000001026d */
[C---:B------:R-:W-:Y:S01]  /*2560*/  IMAD.SHL.U32 R36, R108.reuse, 0x80, RZ ;  /* 0x000000806c247824 */ /* 0x040fe200078e00ff */
[----:B------:R-:W-:Y:S01]  /*2570*/  SHF.L.U64.HI R39, R108, 0x7, R109 ;  /* 0x000000076c277819 */ /* 0x000fe2000001026d */
[----:B------:R-:W-:Y:S01]  /*2580*/  IMAD.WIDE.U32 R104, R148, R108, R104 ;  /* 0x0000006c94687225 */ /* 0x000fe200078e0068 */
[----:B------:R-:W-:-:S02]  /*2590*/  SHF.L.U64.HI R35, R114, 0x5, R115 ;  /* 0x0000000572237819 */ /* 0x000fc40000010273 */
[----:B------:R-:W-:Y:S01]  /*25a0*/  SHF.L.U64.HI R34, R114, 0x6, R115 ;  /* 0x0000000672227819 */ /* 0x000fe20000010273 */
[----:B------:R-:W-:Y:S01]  /*25b0*/  IMAD.WIDE.U32 R106, R148, R108, R106 ;  /* 0x0000006c946a7225 */ /* 0x000fe200078e006a */
[----:B------:R-:W-:Y:S02]  /*25c0*/  SHF.L.U64.HI R33, R114, 0x7, R115 ;  /* 0x0000000772217819 */ /* 0x000fe40000010273 */
[----:B------:R-:W-:Y:S01]  /*25d0*/  IADD3 R13, P3, R100, 0x40, RZ ;  /* 0x00000040640d7810 */ /* 0x000fe20007f7e0ff */
[----:B------:R-:W-:Y:S02]  /*25e0*/  IMAD R135, R115, 0xb0, RZ ;  /* 0x000000b073877824 */ /* 0x000fe400078e02ff */
[C---:B------:R-:W-:Y:S02]  /*25f0*/  IMAD.SHL.U32 R32, R114.reuse, 0x20, RZ ;  /* 0x0000002072207824 */ /* 0x040fe400078e00ff */
[C---:B------:R-:W-:Y:S02]  /*2600*/  IMAD.SHL.U32 R31, R114.reuse, 0x40, RZ ;  /* 0x00000040721f7824 */ /* 0x040fe400078e00ff */
[----:B------:R-:W-:-:S02]  /*2610*/  IMAD.SHL.U32 R30, R114, 0x80, RZ ;  /* 0x00000080721e7824 */ /* 0x000fc400078e00ff */
[----:B------:R-:W-:-:S04]  /*2620*/  IMAD.WIDE.U32 R110, R148, R114, R110 ;  /* 0x00000072946e7225 */ /* 0x000fc800078e006e */
[----:B------:R-:W-:-:S04]  /*2630*/  IMAD.WIDE.U32 R112, R148, R114, R112 ;  /* 0x0000007294707225 */ /* 0x000fc800078e0070 */
[----:B------:R-:W-:Y:S01]  /*2640*/  VIADD R162, R20, 0x8 ;  /* 0x0000000814a27836 */ /* 0x000fe20000000000 */
[----:B------:R-:W-:Y:S01]  /*2650*/  LOP3.LUT R20, R10, 0xfffffff8, RZ, 0xc0, !PT ;  /* 0xfffffff80a147812 */ /* 0x000fe200078ec0ff */
[C---:B------:R-:W-:Y:S01]  /*2660*/  IMAD.WIDE.U32 R156, R42.reuse, 0xb0, RZ ;  /* 0x000000b02a9c7825 */ /* 0x040fe200078e00ff */
[C-C-:B------:R-:W-:Y:S02]  /*2670*/  SHF.L.U64.HI R141, R42.reuse, 0x6, R43.reuse ;  /* 0x000000062a8d7819 */ /* 0x140fe4000001022b */
[----:B------:R-:W-:Y:S01]  /*2680*/  SHF.L.U64.HI R132, R42, 0x7, R43 ;  /* 0x000000072a847819 */ /* 0x000fe2000001022b */
[----:B--2---:R-:W-:Y:S02]  /*2690*/  IMAD R146, R3, 0x2c00, R27 ;  /* 0x00002c0003927824 */ /* 0x004fe400078e021b */
[----:B------:R-:W-:-:S04]  /*26a0*/  VIADD R27, R22, 0x60 ;  /* 0x00000060161b7836 */ /* 0x000fc80000000000 */
[----:B------:R-:W-:-:S05]  /*26b0*/  IMAD.SHL.U32 R27, R27, 0x40, RZ ;  /* 0x000000401b1b7824 */ /* 0x000fca00078e00ff */
[----:B------:R-:W-:Y:S01]  /*26c0*/  LOP3.LUT R27, R27, 0x1c0, RZ, 0xc0, !PT ;  /* 0x000001c01b1b7812 */ /* 0x000fe200078ec0ff */
[----:B---3--:R-:W-:Y:S02]  /*26d0*/  IMAD R143, R3, 0x2c00, R8 ;  /* 0x00002c00038f7824 */ /* 0x008fe400078e0208 */
[C---:B------:R-:W-:Y:S01]  /*26e0*/  IMAD.SHL.U32 R8, R22.reuse, 0x40, RZ ;  /* 0x0000004016087824 */ /* 0x040fe200078e00ff */
[----:B------:R-:W-:Y:S01]  /*26f0*/  LOP3.LUT R4, R27, 0x38, R10, 0xf8, !PT ;  /* 0x000000381b047812 */ /* 0x000fe200078ef80a */
[----:B------:R-:W-:-:S03]  /*2700*/  VIADD R27, R22, 0x60 ;  /* 0x00000060161b7836 */ /* 0x000fc60000000000 */
[----:B------:R-:W-:Y:S01]  /*2710*/  LOP3.LUT R8, R8, 0x1c0, RZ, 0xc0, !PT ;  /* 0x000001c008087812 */ /* 0x000fe200078ec0ff */
[----:B------:R-:W-:-:S03]  /*2720*/  IMAD.SHL.U32 R27, R27, 0x40, RZ ;  /* 0x000000401b1b7824 */ /* 0x000fc600078e00ff */
[----:B------:R-:W-:Y:S02]  /*2730*/  SHF.R.U32.HI R8, RZ, 0x3, R8 ;  /* 0x00000003ff087819 */ /* 0x000fe40000011608 */
[----:B------:R-:W-:Y:S02]  /*2740*/  LOP3.LUT R27, R27, 0x1c0, RZ, 0xc0, !PT ;  /* 0x000001c01b1b7812 */ /* 0x000fe400078ec0ff */
[----:B------:R-:W-:Y:S02]  /*2750*/  LOP3.LUT R0, R0, R8, RZ, 0x3c, !PT ;  /* 0x0000000800007212 */ /* 0x000fe400078e3cff */
[----:B------:R-:W-:-:S03]  /*2760*/  SHF.R.U32.HI R27, RZ, 0x3, R27 ;  /* 0x00000003ff1b7819 */ /* 0x000fc6000001161b */
[----:B------:R-:W-:Y:S02]  /*2770*/  IMAD.IADD R147, R147, 0x1, R0 ;  /* 0x0000000193937824 */ /* 0x000fe400078e0200 */
[----:B------:R-:W-:Y:S02]  /*2780*/  IMAD R0, R9, R108, RZ ;  /* 0x0000006c09007224 */ /* 0x000fe400078e02ff */
[----:B------:R-:W-:Y:S01]  /*2790*/  IMAD.IADD R146, R146, 0x1, R5 ;  /* 0x0000000192927824 */ /* 0x000fe200078e0205 */
[----:B------:R-:W-:Y:S01]  /*27a0*/  LOP3.LUT R5, R4, R27, RZ, 0x3c, !PT ;  /* 0x0000001b04057212 */ /* 0x000fe200078e3cff */
[----:B------:R-:W-:Y:S02]  /*27b0*/  IMAD R27, R148, R109, R0 ;  /* 0x0000006d941b7224 */ /* 0x000fe400078e0200 */
[----:B------:R-:W-:-:S04]  /*27c0*/  IMAD R0, R12, R42, RZ ;  /* 0x0000002a0c007224 */ /* 0x000fc800078e02ff */
[----:B------:R-:W-:-:S04]  /*27d0*/  IMAD R123, R22, R43, R0 ;  /* 0x0000002b167b7224 */ /* 0x000fc800078e0200 */
[----:B------:R-:W-:-:S04]  /*27e0*/  IMAD.IADD R124, R123, 0x1, R159 ;  /* 0x000000017b7c7824 */ /* 0x000fc800078e029f */
[--C-:B------:R-:W-:Y:S02]  /*27f0*/  IMAD.X R125, R124, 0x1, R117.reuse, P1 ;  /* 0x000000017c7d7824 */ /* 0x100fe400008e0675 */
[----:B----4-:R-:W-:Y:S02]  /*2800*/  IMAD R142, R3, 0x2c00, R14 ;  /* 0x00002c00038e7824 */ /* 0x010fe400078e020e */
[--C-:B------:R-:W-:Y:S01]  /*2810*/  IMAD.X R127, R125, 0x1, R117.reuse, P0 ;  /* 0x000000017d7f7824 */ /* 0x100fe200000e0675 */
[----:B------:R-:W-:Y:S02]  /*2820*/  IADD3 R130, P0, R128, R116, RZ ;  /* 0x0000007480827210 */ /* 0x000fe40007f1e0ff */
[C---:B------:R-:W-:Y:S01]  /*2830*/  IADD3 R14, R22.reuse, 0x40, RZ ;  /* 0x00000040160e7810 */ /* 0x040fe20007ffe0ff */
[C---:B------:R-:W-:Y:S02]  /*2840*/  VIADD R4, R22.reuse, 0x20 ;  /* 0x0000002016047836 */ /* 0x040fe40000000000 */
[----:B------:R-:W-:Y:S01]  /*2850*/  VIADD R3, R22, 0xa0 ;  /* 0x000000a016037836 */ /* 0x000fe20000000000 */
[----:B------:R-:W-:Y:S01]  /*2860*/  SHF.R.S32.HI R154, RZ, 0x1f, R14 ;  /* 0x0000001fff9a7819 */ /* 0x000fe2000001140e */
[----:B------:R-:W-:Y:S01]  /*2870*/  IMAD.X R129, R127, 0x1, R117, P0 ;  /* 0x000000017f817824 */ /* 0x000fe200000e0675 */
[----:B------:R-:W-:Y:S01]  /*2880*/  IADD3 R15, P0, R100, R120, RZ ;  /* 0x00000078640f7210 */ /* 0x000fe20007f1e0ff */
[----:B------:R-:W-:-:S02]  /*2890*/  IMAD R9, R9, R114, RZ ;  /* 0x0000007209097224 */ /* 0x000fc400078e02ff */
[----:B------:R-:W-:Y:S02]  /*28a0*/  IMAD.IADD R123, R121, 0x1, R123 ;  /* 0x00000001797b7824 */ /* 0x000fe400078e027b */
[----:B------:R-:W-:Y:S01]  /*28b0*/  IMAD.IADD R14, R101, 0x1, R11 ;  /* 0x00000001650e7824 */ /* 0x000fe200078e020b */
[----:B------:R-:W-:Y:S01]  /*28c0*/  SHF.R.S32.HI R155, RZ, 0x1f, R4 ;  /* 0x0000001fff9b7819 */ /* 0x000fe20000011404 */
[----:B------:R-:W-:Y:S01]  /*28d0*/  IMAD.IADD R144, R144, 0x1, R5 ;  /* 0x0000000190907824 */ /* 0x000fe200078e0205 */
[----:B------:R-:W-:Y:S01]  /*28e0*/  SHF.R.S32.HI R149, RZ, 0x1f, R3 ;  /* 0x0000001fff957819 */ /* 0x000fe20000011403 */
[----:B------:R-:W-:Y:S01]  /*28f0*/  VIADD R8, R22, 0x60 ;  /* 0x0000006016087836 */ /* 0x000fe20000000000 */
[----:B------:R-:W-:Y:S01]  /*2900*/  IADD3 R134, P2, R130, R116, RZ ;  /* 0x0000007482867210 */ /* 0x000fe20007f5e0ff */
[----:B------:R-:W-:Y:S01]  /*2910*/  IMAD R5, R109, 0xb0, RZ ;  /* 0x000000b06d057824 */ /* 0x000fe200078e02ff */
[----:B------:R-:W-:Y:S01]  /*2920*/  IADD3 R12, P4, R15, 0x40, RZ ;  /* 0x000000400f0c7810 */ /* 0x000fe20007f9e0ff */
[----:B------:R-:W-:-:S02]  /*2930*/  IMAD R9, R148, R115, R9 ;  /* 0x0000007394097224 */ /* 0x000fc400078e0209 */
[----:B------:R-:W-:Y:S02]  /*2940*/  VIADD R4, R22, 0x80 ;  /* 0x0000008016047836 */ /* 0x000fe40000000000 */
[----:B------:R-:W-:Y:S01]  /*2950*/  IMAD.WIDE.U32 R108, R108, 0xb0, RZ ;  /* 0x000000b06c6c7825 */ /* 0x000fe200078e00ff */
[----:B------:R-:W-:-:S03]  /*2960*/  SHF.R.S32.HI R153, RZ, 0x1f, R8 ;  /* 0x0000001fff997819 */ /* 0x000fc60000011408 */
[----:B------:R-:W-:-:S04]  /*2970*/  IMAD.WIDE.U32 R114, R114, 0xb0, RZ ;  /* 0x000000b072727825 */ /* 0x000fc800078e00ff */
[----:B------:R-:W-:Y:S02]  /*2980*/  IMAD R3, R43, 0xb0, RZ ;  /* 0x000000b02b037824 */ /* 0x000fe400078e02ff */
[----:B------:R-:W-:Y:S01]  /*2990*/  IMAD.X R11, R123, 0x1, R14, P0 ;  /* 0x000000017b0b7824 */ /* 0x000fe200000e060e */
[----:B------:R-:W-:Y:S01]  /*29a0*/  SHF.R.S32.HI R152, RZ, 0x1f, R4 ;  /* 0x0000001fff987819 */ /* 0x000fe20000011404 */
[----:B------:R-:W-:Y:S01]  /*29b0*/  IMAD.IADD R143, R143, 0x1, R6 ;  /* 0x000000018f8f7824 */ /* 0x000fe200078e0206 */
[----:B------:R-:W-:Y:S01]  /*29c0*/  ISETP.GE.AND P0, PT, R16, UR4, PT ;  /* 0x0000000410007c0c */ /* 0x000fe2000bf06270 */
[----:B------:R-:W-:Y:S01]  /*29d0*/  IMAD.IADD R142, R142, 0x1, R7 ;  /* 0x000000018e8e7824 */ /* 0x000fe200078e0207 */
[----:B------:R-:W-:Y:S01]  /*29e0*/  ISETP.GE.AND P1, PT, R221, UR4, PT ;  /* 0x00000004dd007c0c */ /* 0x000fe2000bf26270 */
[----:B------:R-:W-:Y:S01]  /*29f0*/  IMAD.IADD R28, R105, 0x1, R27 ;  /* 0x00000001691c7824 */ /* 0x000fe200078e021b */
[----:B------:R-:W-:Y:S01]  /*2a00*/  SHF.R.S32.HI R10, RZ, 0x3, R10 ;  /* 0x00000003ff0a7819 */ /* 0x000fe2000001140a */
[----:B------:R-:W-:-:S02]  /*2a10*/  IMAD.IADD R26, R111, 0x1, R9 ;  /* 0x000000016f1a7824 */ /* 0x000fc400078e0209 */
[----:B------:R-:W-:Y:S01]  /*2a20*/  IMAD.IADD R21, R9, 0x1, R113 ;  /* 0x0000000109157824 */ /* 0x000fe200078e0271 */
[----:B------:R-:W-:Y:S01]  /*2a30*/  SHF.R.S32.HI R9, RZ, 0x1f, R20 ;  /* 0x0000001fff097819 */ /* 0x000fe20000011414 */
[----:B------:R-:W-:Y:S02]  /*2a40*/  IMAD.IADD R43, R157, 0x1, R3 ;  /* 0x000000019d2b7824 */ /* 0x000fe400078e0203 */
[----:B------:R-:W-:Y:S02]  /*2a50*/  IMAD.IADD R140, R109, 0x1, R5 ;  /* 0x000000016d8c7824 */ /* 0x000fe400078e0205 */
[----:B------:R-:W-:Y:S02]  /*2a60*/  IMAD.IADD R135, R115, 0x1, R135 ;  /* 0x0000000173877824 */ /* 0x000fe400078e0287 */
[----:B------:R-:W-:Y:S02]  /*2a70*/  IMAD.IADD R27, R27, 0x1, R107 ;  /* 0x000000011b1b7824 */ /* 0x000fe400078e026b */
[----:B------:R-:W-:-:S02]  /*2a80*/  IMAD.X R133, R129, 0x1, R117, P2 ;  /* 0x0000000181857824 */ /* 0x000fc400010e0675 */
[----:B------:R-:W-:Y:S02]  /*2a90*/  IMAD.X R8, RZ, RZ, R14, P3 ;  /* 0x000000ffff087224 */ /* 0x000fe400018e060e */
[----:B------:R-:W-:Y:S02]  /*2aa0*/  IMAD.X R7, RZ, RZ, R11, P4 ;  /* 0x000000ffff077224 */ /* 0x000fe400020e060b */
[----:B------:R-:W-:Y:S01]  /*2ab0*/  IMAD.IADD R6, R103, 0x1, R45 ;  /* 0x0000000167067824 */ /* 0x000fe200078e022d */
[----:B------:R-:W-:Y:S06]  /*2ac0*/  @!P6 BAR.SYNC.DEFER_BLOCKING 0x9, 0x100 ;  /* 0x024400000000eb1d */ /* 0x000fec0000010000 */
.L_x_7418:
[----:B--2---:R-:W2:Y:S01]  /*2ad0*/  LDL R0, [R1+0x30] ;  /* 0x0000300001007983 */ /* 0x004ea20000100800 */
[----:B0-----:R-:W0:Y:S03]  /*2ae0*/  LDC R84, c[0x0][0x3f4] ;  /* 0x0000fd00ff547b82 */ /* 0x001e260000000800 */
[----:B---34-:R-:W3:Y:S01]  /*2af0*/  LDL.LU R51, [R1+0x4] ;  /* 0x0000040001337983 */ /* 0x018ee20000300800 */
[----:B------:R-:W-:Y:S01]  /*2b00*/  VIADD R24, R24, 0xffffffff ;  /* 0xffffffff18187836 */ /* 0x000fe20000000000 */
[----:B------:R-:W-:Y:S05]  /*2b10*/  YIELD ;  /* 0x0000000000007946 */ /* 0x000fea0003800000 */
[----:B------:R-:W-:Y:S01]  /*2b20*/  ISETP.GT.AND P3, PT, R24, R131, PT ;  /* 0x000000831800720c */ /* 0x000fe20003f64270 */
[----:B------:R-:W-:Y:S01]  /*2b30*/  BSSY B0, `(.L_x_7295) ;  /* 0x0000929000007945 */ /* 0x000fe20003800000 */
[----:B0-----:R-:W-:Y:S01]  /*2b40*/  ISETP.GE.AND P2, PT, R84, 0x1, PT ;  /* 0x000000015400780c */ /* 0x001fe20003f46270 */
[----:B--2---:R-:W-:Y:S01]  /*2b50*/  IMAD R5, R23, 0x5800, R0 ;  /* 0x0000580017057824 */ /* 0x004fe200078e0200 */
[----:B---3--:R-:W-:-:S03]  /*2b60*/  LOP3.LUT R51, R51, 0xffffffef, RZ, 0xc0, !PT ;  /* 0xffffffef33337812 */ /* 0x008fc600078ec0ff */
[----:B------:R-:W-:-:S06]  /*2b70*/  IMAD R5, R5, 0x2, R2 ;  /* 0x0000000205057824 */ /* 0x000fcc00078e0202 */
[----:B------:R-:W-:-:S05]  /*2b80*/  @P3 LOP3.LUT R51, R51, 0x10, RZ, 0xfc, !PT ;  /* 0x0000001033333812 */ /* 0x000fca00078efcff */
[----:B------:R0:W-:Y:S01]  /*2b90*/  STL [R1+0x4], R51 ;  /* 0x0000043301007387 */ /* 0x0001e20000100800 */
[----:B------:R-:W-:Y:S05]  /*2ba0*/  @!P2 BRA `(.L_x_7296) ;  /* 0x000000880024a947 */ /* 0x000fea0003800000 */
[----:B------:R-:W-:Y:S01]  /*2bb0*/  ULDC.U8 UR4, c[0x0][0x410] ;  /* 0x0001040000047ab9 */ /* 0x000fe20000000000 */
[----:B------:R-:W-:Y:S01]  /*2bc0*/  SHF.R.S32.HI R3, RZ, 0x1f, R24 ;  /* 0x0000001fff037819 */ /* 0x000fe20000011418 */
[-C--:B------:R-:W-:Y:S01]  /*2bd0*/  IMAD R4, R140, R24.reuse, RZ ;  /* 0x000000188c047224 */ /* 0x080fe200078e02ff */
[----:B------:R-:W-:Y:S01]  /*2be0*/  ISETP.NE.AND P2, PT, RZ, UR4, PT ;  /* 0x00000004ff007c0c */ /* 0x000fe2000bf45270 */
[-C--:B------:R-:W-:Y:S02]  /*2bf0*/  IMAD R0, R43, R24.reuse, RZ ;  /* 0x000000182b007224 */ /* 0x080fe400078e02ff */
[----:B------:R-:W-:Y:S02]  /*2c00*/  IMAD R44, R135, R24, RZ ;  /* 0x00000018872c7224 */ /* 0x000fe400078e02ff */
[----:B------:R-:W-:Y:S02]  /*2c10*/  IMAD R47, R3, R108, R4 ;  /* 0x0000006c032f7224 */ /* 0x000fe400078e0204 */
[----:B------:R-:W-:-:S02]  /*2c20*/  IMAD R4, R24, -0xb0, R25 ;  /* 0xffffff5018047824 */ /* 0x000fc400078e0219 */
[C---:B------:R-:W-:Y:S02]  /*2c30*/  IMAD R45, R3.reuse, R156, R0 ;  /* 0x0000009c032d7224 */ /* 0x040fe400078e0200 */
[----:B------:R-:W-:Y:S01]  /*2c40*/  IMAD R49, R3, R114, R44 ;  /* 0x0000007203317224 */ /* 0x000fe200078e022c */
[----:B------:R-:W-:Y:S01]  /*2c50*/  VIMNMX R4, R4, 0xb0, PT ;  /* 0x000000b004047848 */ /* 0x000fe20003fe0100 */
[----:B------:R-:W-:-:S04]  /*2c60*/  IMAD.WIDE.U32 R136, R156, R24, RZ ;  /* 0x000000189c887225 */ /* 0x000fc800078e00ff */
[----:B------:R-:W-:-:S04]  /*2c70*/  IMAD.WIDE.U32 R96, R108, R24, RZ ;  /* 0x000000186c607225 */ /* 0x000fc800078e00ff */
[----:B------:R-:W-:-:S04]  /*2c80*/  IMAD.WIDE.U32 R94, R114, R24, RZ ;  /* 0x00000018725e7225 */ /* 0x000fc800078e00ff */
[----:B------:R-:W-:Y:S02]  /*2c90*/  IMAD.IADD R92, R137, 0x1, R45 ;  /* 0x00000001895c7824 */ /* 0x000fe400078e022d */
        /* <DEDUP_REMOVED lines=9> */
[----:B------:R-:W-:-:S03]  /*2d30*/  CS2R R150, SRZ ;  /* 0x0000000000967805 */ /* 0x000fc6000001ff00 */
[----:B------:R-:W-:Y:S05]  /*2d40*/  @P3 BRA `(.L_x_7299) ;  /* 0x0000000000543947 */ /* 0x000fea0003800000 */
[----:B------:R-:W-:Y:S01]  /*2d50*/  IADD3 R45, P2, R104, R96, RZ ;  /* 0x00000060682d7210 */ /* 0x000fe20007f5e0ff */
[----:B------:R-:W-:Y:S01]  /*2d60*/  ULDC.64 UR4, c[0x0][0x3e8] ;  /* 0x0000fa0000047ab9 */ /* 0x000fe20000000a00 */
[----:B------:R-:W-:Y:S02]  /*2d70*/  CS2R R138, SRZ ;  /* 0x00000000008a7805 */ /* 0x000fe4000001ff00 */
[----:B------:R-:W-:Y:S01]  /*2d80*/  CS2R R150, SRZ ;  /* 0x0000000000967805 */ /* 0x000fe2000001ff00 */
[----:B------:R-:W-:Y:S01]  /*2d90*/  ULDC.64 UR6, c[0x0][0x208] ;  /* 0x0000820000067ab9 */ /* 0x000fe20000000a00 */
        /* <DEDUP_REMOVED lines=16> */
.L_x_7299:
[----:B------:R-:W-:Y:S05]  /*2ea0*/  BSYNC B1 ;  /* 0x0000000000017941 */ /* 0x000fea0003800000 */
.L_x_7298:
[----:B-1----:R-:W-:Y:S01]  /*2eb0*/  VIADD R47, R22, 0x20 ;  /* 0x00000020162f7836 */ /* 0x002fe20000000000 */
[----:B------:R-:W-:Y:S01]  /*2ec0*/  BSSY B1, `(.L_x_7300) ;  /* 0x0000029000017945 */ /* 0x000fe20003800000 */
[----:B-----5:R-:W-:Y:S01]  /*2ed0*/  IMAD.MOV.U32 R44, RZ, RZ, R90 ;  /* 0x000000ffff2c7224 */ /* 0x020fe200078e005a */
[----:B------:R-:W-:Y:S01]  /*2ee0*/  CS2R R86, SRZ ;  /* 0x0000000000567805 */ /* 0x000fe2000001ff00 */
        /* <DEDUP_REMOVED lines=11> */
[----:B------:R-:W-:Y:S01]  /*2fa0*/  PRMT R202, R45, 0x7610, R202 ;  /* 0x000076102dca7816 */ /* 0x000fe200000000ca */
[----:B------:R-:W-:Y:S01]  /*2fb0*/  IMAD.MOV.U32 R49, RZ, RZ, R150 ;  /* 0x000000ffff317224 */ /* 0x000fe200078e0096 */
[----:B------:R-:W-:Y:S02]  /*2fc0*/  PRMT R171, R171, 0x5410, R46 ;  /* 0x00005410abab7816 */ /* 0x000fe4000000002e */
[----:B------:R-:W-:Y:S02]  /*2fd0*/  CS2R R88, SRZ ;  /* 0x0000000000587805 */ /* 0x000fe4000001ff00 */
[----:B------:R-:W-:Y:S01]  /*2fe0*/  MOV R50, R151 ;  /* 0x0000009700327202 */ /* 0x000fe20000000f00 */
[----:B------:R-:W-:Y:S06]  /*2ff0*/  @P4 BRA `(.L_x_7301) ;  /* 0x0000000000544947 */ /* 0x000fec0003800000 */
[----:B------:R-:W-:Y:S01]  /*3000*/  IADD3 R45, P2, P5, R104, R96, R38 ;  /* 0x00000060682d7210 */ /* 0x000fe20007d5e026 */
[----:B------:R-:W-:Y:S01]  /*3010*/  ULDC.64 UR4, c[0x0][0x3e8] ;  /* 0x0000fa0000047ab9 */ /* 0x000fe20000000a00 */
[----:B------:R-:W-:Y:S02]  /*3020*/  CS2R R86, SRZ ;  /* 0x0000000000567805 */ /* 0x000fe4000001ff00 */
[----:B------:R-:W-:Y:S02]  /*3030*/  CS2R R88, SRZ ;  /* 0x0000000000587805 */ /* 0x000fe4000001ff00 */
[----:B------:R-:W-:Y:S01]  /*3040*/  IADD3.X R46, R28, R3, R41, P2, P5 ;  /* 0x000000031c2e7210 */ /* 0x000fe200017ea429 */
[----:B------:R-:W-:Y:S01]  /*3050*/  ULDC.64 UR6, c[0x0][0x208] ;  /* 0x0000820000067ab9 */ /* 0x000fe20000000a00 */
        /* <DEDUP_REMOVED lines=15> */
.L_x_7301:
[----:B------:R-:W-:Y:S05]  /*3150*/  BSYNC B1 ;  /* 0x0000000000017941 */ /* 0x000fea0003800000 */
.L_x_7300:
[----:B------:R-:W-:Y:S01]  /*3160*/  VIADD R48, R22, 0x40 ;  /* 0x0000004016307836 */ /* 0x000fe20000000000 */
[----:B0-----:R-:W-:Y:S01]  /*3170*/  LOP3.LUT R51, R51, 0xfffffffb, RZ, 0xc0, !PT ;  /* 0xfffffffb33337812 */ /* 0x001fe200078ec0ff */
[----:B-1---5:R-:W-:Y:S01]  /*3180*/  IMAD.MOV.U32 R44, RZ, RZ, R80 ;  /* 0x000000ffff2c7224 */ /* 0x022fe200078e0050 */
[----:B------:R-:W-:Y:S01]  /*3190*/  BSSY B1, `(.L_x_7302) ;  /* 0x000002e000017945 */ /* 0x000fe20003800000 */
        /* <DEDUP_REMOVED lines=15> */
[----:B------:R-:W-:-:S02]  /*3290*/  @P2 LOP3.LUT R51, R51, 0x4, RZ, 0xfc, !PT ;  /* 0x0000000433332812 */ /* 0x000fc400078efcff */
[----:B------:R-:W-:Y:S02]  /*32a0*/  CS2R R74, SRZ ;  /* 0x00000000004a7805 */ /* 0x000fe4000001ff00 */
[----:B------:R-:W-:Y:S02]  /*32b0*/  PRMT R85, R85, 0x5410, R46 ;  /* 0x0000541055557816 */ /* 0x000fe4000000002e */
[----:B------:R-:W-:Y:S02]  /*32c0*/  CS2R R78, SRZ ;  /* 0x00000000004e7805 */ /* 0x000fe4000001ff00 */
[----:B------:R-:W-:Y:S01]  /*32d0*/  PRMT R186, R47, 0x7610, R186 ;  /* 0x000076102fba7816 */ /* 0x000fe200000000ba */
[----:B------:R0:W-:Y:S01]  /*32e0*/  STL [R1+0x4], R51 ;  /* 0x0000043301007387 */ /* 0x0001e20000100800 */
[----:B------:R-:W-:Y:S02]  /*32f0*/  IMAD.MOV.U32 R49, RZ, RZ, R88 ;  /* 0x000000ffff317224 */ /* 0x000fe400078e0058 */
[----:B------:R-:W-:Y:S01]  /*3300*/  IMAD.MOV.U32 R50, RZ, RZ, R89 ;  /* 0x000000ffff327224 */ /* 0x000fe200078e0059 */
        /* <DEDUP_REMOVED lines=22> */
.L_x_7303:
[----:B------:R-:W-:Y:S05]  /*3470*/  BSYNC B1 ;  /* 0x0000000000017941 */ /* 0x000fea0003800000 */
.L_x_7302:
[----:B------:R-:W-:Y:S01]  /*3480*/  VIADD R174, R22, 0x60 ;  /* 0x0000006016ae7836 */ /* 0x000fe20000000000 */
[----:B------:R-:W-:Y:S01]  /*3490*/  BSSY B1, `(.L_x_7304) ;  /* 0x000003f000017945 */ /* 0x000fe20003800000 */
[----:B------:R-:W-:Y:S01]  /*34a0*/  IMAD.MOV.U32 R173, RZ, RZ, R51 ;  /* 0x000000ffffad7224 */ /* 0x000fe200078e0033 */
[----:B------:R-:W-:Y:S01]  /*34b0*/  PRMT R203, R49, 0x7610, R203 ;  /* 0x0000761031cb7816 */ /* 0x000fe200000000cb */
[----:B-1---5:R-:W-:Y:S01]  /*34c0*/  IMAD.MOV.U32 R44, RZ, RZ, R72 ;  /* 0x000000ffff2c7224 */ /* 0x022fe200078e0048 */
[----:B------:R-:W-:Y:S01]  /*34d0*/  ISETP.GE.AND P2, PT, R174, R4, PT ;  /* 0x00000004ae00720c */ /* 0x000fe20003f46270 */
[----:B------:R-:W-:Y:S01]  /*34e0*/  IMAD.MOV.U32 R45, RZ, RZ, R73 ;  /* 0x000000ffff2d7224 */ /* 0x000fe200078e0049 */
[----:B------:R-:W-:Y:S01]  /*34f0*/  LOP3.LUT R173, R173, 0xfffffff7, RZ, 0xc0, !PT ;  /* 0xfffffff7adad7812 */ /* 0x000fe200078ec0ff */
        /* <DEDUP_REMOVED lines=11> */
[----:B------:R-:W-:Y:S02]  /*35b0*/  @P2 LOP3.LUT R173, R173, 0x8, RZ, 0xfc, !PT ;  /* 0x00000008adad2812 */ /* 0x000fe400078efcff */
[----:B------:R-:W-:Y:S02]  /*35c0*/  CS2R R70, SRZ ;  /* 0x0000000000467805 */ /* 0x000fe4000001ff00 */
[----:B------:R-:W-:-:S02]  /*35d0*/  PRMT R166, R46, 0x7610, R166 ;  /* 0x000076102ea67816 */ /* 0x000fc400000000a6 */
[----:B------:R-:W-:Y:S02]  /*35e0*/  CS2R R48, SRZ ;  /* 0x0000000000307805 */ /* 0x000fe4000001ff00 */
[----:B------:R-:W-:Y:S01]  /*35f0*/  PRMT R167, R47, 0x7610, R167 ;  /* 0x000076102fa77816 */ /* 0x000fe200000000a7 */
[----:B------:R1:W-:Y:S01]  /*3600*/  STL [R1+0x4], R173 ;  /* 0x000004ad01007387 */ /* 0x0003e20000100800 */
[----:B------:R-:W-:Y:S02]  /*3610*/  CS2R R56, SRZ ;  /* 0x0000000000387805 */ /* 0x000fe4000001ff00 */
[----:B------:R-:W-:Y:S02]  /*3620*/  CS2R R60, SRZ ;  /* 0x00000000003c7805 */ /* 0x000fe4000001ff00 */
[----:B------:R-:W-:Y:S02]  /*3630*/  CS2R R58, SRZ ;  /* 0x00000000003a7805 */ /* 0x000fe4000001ff00 */
[----:B------:R-:W-:-:S02]  /*3640*/  CS2R R62, SRZ ;  /* 0x00000000003e7805 */ /* 0x000fc4000001ff00 */
[----:B------:R-:W-:Y:S02]  /*3650*/  CS2R R52, SRZ ;  /* 0x0000000000347805 */ /* 0x000fe4000001ff00 */
[----:B0-----:R-:W-:Y:S02]  /*3660*/  CS2R R50, SRZ ;  /* 0x0000000000327805 */ /* 0x001fe4000001ff00 */
[----:B------:R-:W-:Y:S01]  /*3670*/  CS2R R54, SRZ ;  /* 0x0000000000367805 */ /* 0x000fe2000001ff00 */
[----:B-1----:R-:W-:Y:S06]  /*3680*/  @P2 BRA `(.L_x_7305) ;  /* 0x00000000007c2947 */ /* 0x002fec0003800000 */
[----:B------:R-:W0:Y:S01]  /*3690*/  LDC.64 R44, c[0x0][0x3f8] ;  /* 0x0000fe00ff2c7b82 */ /* 0x000e220000000a00 */
[----:B------:R-:W-:Y:S01]  /*36a0*/  IMAD.MOV.U32 R46, RZ, RZ, R96 ;  /* 0x000000ffff2e7224 */ /* 0x000fe200078e0060 */
[----:B------:R-:W-:Y:S01]  /*36b0*/  ULDC.64 UR4, c[0x0][0x3e8] ;  /* 0x0000fa0000047ab9 */ /* 0x000fe20000000a00 */
[----:B------:R-:W-:Y:S01]  /*36c0*/  IMAD.MOV.U32 R47, RZ, RZ, R3 ;  /* 0x000000ffff2f7224 */ /* 0x000fe200078e0003 */
[----:B------:R-:W-:Y:S02]  /*36d0*/  CS2R R68, SRZ ;  /* 0x0000000000447805 */ /* 0x000fe4000001ff00 */
[----:B------:R-:W-:Y:S01]  /*36e0*/  CS2R R70, SRZ ;  /* 0x0000000000467805 */ /* 0x000fe2000001ff00 */
[----:B------:R-:W-:Y:S01]  /*36f0*/  ULDC.64 UR6, c[0x0][0x208] ;  /* 0x0000820000067ab9 */ /* 0x000fe20000000a00 */
[----:B0-----:R-:W-:-:S04]  /*3700*/  IMAD.WIDE.U32 R46, R44, 0x60, R46 ;  /* 0x000000602c2e7825 */ /* 0x001fc800078e002e */
[----:B------:R-:W-:Y:S01]  /*3710*/  IMAD R45, R45, 0x60, RZ ;  /* 0x000000602d2d7824 */ /* 0x000fe200078e02ff */
[----:B------:R-:W-:Y:S01]  /*3720*/  IADD3 R64, P2, R104, R46, RZ ;  /* 0x0000002e68407210 */ /* 0x000fe20007f5e0ff */
[----:B------:R-:W-:-:S03]  /*3730*/  IMAD.MOV.U32 R46, RZ, RZ, R94 ;  /* 0x000000ffff2e7224 */ /* 0x000fc600078e005e */
[----:B------:R-:W-:Y:S01]  /*3740*/  IADD3.X R65, R28, R47, R45, P2, !PT ;  /* 0x0000002f1c417210 */ /* 0x000fe200017fe42d */
[----:B------:R-:W-:Y:S01]  /*3750*/  IMAD.MOV.U32 R47, RZ, RZ, R0 ;  /* 0x000000ffff2f7224 */ /* 0x000fe200078e0000 */
[----:B------:R-:W0:Y:S02]  /*3760*/  LDC.64 R44, c[0x0][0x408] ;  /* 0x00010200ff2c7b82 */ /* 0x000e240000000a00 */
[----:B0-----:R-:W-:-:S04]  /*3770*/  IMAD.WIDE.U32 R46, R44, 0x60, R46 ;  /* 0x000000602c2e7825 */ /* 0x001fc800078e002e */
[----:B------:R-:W-:Y:S01]  /*3780*/  IMAD R67, R45, 0x60, RZ ;  /* 0x000000602d437824 */ /* 0x000fe200078e02ff */
[----:B------:R-:W-:-:S04]  /*3790*/  IADD3 R45, P2, R110, R46, RZ ;  /* 0x0000002e6e2d7210 */ /* 0x000fc80007f5e0ff */
[----:B------:R-:W-:Y:S02]  /*37a0*/  IADD3.X R66, R26, R47, R67, P2, !PT ;  /* 0x0000002f1a427210 */ /* 0x000fe400017fe443 */
        /* <DEDUP_REMOVED lines=13> */
.L_x_7305:
[----:B------:R-:W-:Y:S05]  /*3880*/  BSYNC B1 ;  /* 0x0000000000017941 */ /* 0x000fea0003800000 */
.L_x_7304:
[----:B0-----:R-:W-:Y:S01]  /*3890*/  VIADD R45, R22, 0x80 ;  /* 0x00000080162d7836 */ /* 0x001fe20000000000 */
[----:B------:R-:W-:Y:S01]  /*38a0*/  BSSY B1, `(.L_x_7306) ;  /* 0x000001c000017945 */ /* 0x000fe20003800000 */
[----:B------:R-:W-:-:S03]  /*38b0*/  IMAD.MOV.U32 R44, RZ, RZ, R173 ;  /* 0x000000ffff2c7224 */ /* 0x000fc600078e00ad */
[----:B------:R-:W-:Y:S02]  /*38c0*/  ISETP.GE.AND P2, PT, R45, R4, PT ;  /* 0x000000042d00720c */ /* 0x000fe40003f46270 */
[----:B------:R-:W-:-:S11]  /*38d0*/  LOP3.LUT R44, R44, 0xfffffffd, RZ, 0xc0, !PT ;  /* 0xfffffffd2c2c7812 */ /* 0x000fd600078ec0ff */
[----:B------:R-:W-:-:S05]  /*38e0*/  @P2 LOP3.LUT R44, R44, 0x2, RZ, 0xfc, !PT ;  /* 0x000000022c2c2812 */ /* 0x000fca00078efcff */
[----:B------:R0:W-:Y:S01]  /*38f0*/  STL [R1+0x4], R44 ;  /* 0x0000042c01007387 */ /* 0x0001e20000100800 */
[----:B------:R-:W-:Y:S05]  /*3900*/  @P2 BRA `(.L_x_7307) ;  /* 0x0000000000542947 */ /* 0x000fea0003800000 */
[----:B0-----:R-:W-:Y:S01]  /*3910*/  IADD3 R44, P2, P5, R104, R36, R96 ;  /* 0x00000024682c7210 */ /* 0x001fe20007d5e060 */
        /* <DEDUP_REMOVED lines=20> */
.L_x_7307:
[----:B------:R-:W-:Y:S05]  /*3a60*/  BSYNC B1 ;  /* 0x0000000000017941 */ /* 0x000fea0003800000 */
.L_x_7306:
[----:B01----:R-:W-:Y:S01]  /*3a70*/  VIADD R44, R22, 0xa0 ;  /* 0x000000a0162c7836 */ /* 0x003fe20000000000 */
[----:B------:R-:W-:Y:S04]  /*3a80*/  BSSY B1, `(.L_x_7308) ;  /* 0x0000020000017945 */ /* 0x000fe80003800000 */
[----:B------:R-:W-:-:S13]  /*3a90*/  ISETP.GE.AND P5, PT, R44, R4, PT ;  /* 0x000000042c00720c */ /* 0x000fda0003fa6270 */
[----:B------:R-:W-:Y:S05]  /*3aa0*/  @P5 BRA `(.L_x_7309) ;  /* 0x0000000000745947 */ /* 0x000fea0003800000 */
        /* <DEDUP_REMOVED lines=9> */
[----:B------:R-:W-:-:S04]  /*3b40*/  IADD3 R3, P2, R104, R96, RZ ;  /* 0x0000006068037210 */ /* 0x000fc80007f5e0ff */
[----:B------:R-:W-:Y:S02]  /*3b50*/  IADD3.X R96, R28, R97, R45, P2, !PT ;  /* 0x000000611c607210 */ /* 0x000fe400017fe42d */
        /* <DEDUP_REMOVED lines=18> */
.L_x_7309:
[----:B------:R-:W-:Y:S05]  /*3c80*/  BSYNC B1 ;  /* 0x0000000000017941 */ /* 0x000fea0003800000 */
.L_x_7308:
[----:B------:R-:W-:Y:S01]  /*3c90*/  IMAD.MOV.U32 R0, RZ, RZ, R78 ;  /* 0x000000ffff007224 */ /* 0x000fe200078e004e */
[----:B------:R-:W-:Y:S01]  /*3ca0*/  ULOP3.LUT UR4, UR60, 0x1, URZ, 0xfc, !UPT ;  /* 0x000000013c047892 */ /* 0x000fe2000f8efc3f */
[----:B------:R-:W-:Y:S02]  /*3cb0*/  IMAD.MOV.U32 R3, RZ, RZ, R79 ;  /* 0x000000ffff037224 */ /* 0x000fe400078e004f */
[----:B0----5:R-:W-:Y:S01]  /*3cc0*/  IMAD.MOV.U32 R44, RZ, RZ, R64 ;  /* 0x000000ffff2c7224 */ /* 0x021fe200078e0040 */
        /* <DEDUP_REMOVED lines=19> */
[----:B------:R-:W-:Y:S02]  /*3e00*/  PRMT R187, R3, 0x7610, R187 ;  /* 0x0000761003bb7816 */ /* 0x000fe400000000bb */
[----:B------:R-:W-:-:S02]  /*3e10*/  MOV R3, R58 ;  /* 0x0000003a00037202 */ /* 0x000fc40000000f00 */
        /* <DEDUP_REMOVED lines=23> */
[----:B------:R-:W-:Y:S01]  /*3f90*/  PRMT R171, R0, 0x7610, R171 ;  /* 0x0000761000ab7816 */ /* 0x000fe200000000ab */
[----:B------:R-:W-:Y:S01]  /*3fa0*/  IMAD.MOV.U32 R0, RZ, RZ, R55 ;  /* 0x000000ffff007224 */ /* 0x000fe200078e0037 */
[----:B------:R-:W-:Y:S01]  /*3fb0*/  PRMT R170, R3, 0x7610, R170 ;  /* 0x0000761003aa7816 */ /* 0x000fe200000000aa */
[----:B------:R-:W-:Y:S01]  /*3fc0*/  IMAD.MOV.U32 R3, RZ, RZ, R54 ;  /* 0x000000ffff037224 */ /* 0x000fe200078e0036 */
[----:B------:R-:W-:Y:S02]  /*3fd0*/  PRMT R199, R44, 0x7610, R199 ;  /* 0x000076102cc77816 */ /* 0x000fe400000000c7 */
[----:B------:R-:W-:Y:S02]  /*3fe0*/  PRMT R173, R0, 0x7610, R173 ;  /* 0x0000761000ad7816 */ /* 0x000fe400000000ad */
[----:B------:R-:W-:Y:S01]  /*3ff0*/  PRMT R174, R3, 0x7610, R174 ;  /* 0x0000761003ae7816 */ /* 0x000fe200000000ae */
[----:B------:R-:W-:Y:S06]  /*4000*/  @!P2 BRA `(.L_x_7310) ;  /* 0x000000000004a947 */ /* 0x000fec0003800000 */
[----:B------:R-:W-:Y:S01]  /*4010*/  BPT.TRAP 0x1 ;  /* 0x000000040000795c */ /* 0x000fe20000300000 */
.L_x_7310:
[----:B------:R-:W-:Y:S01]  /*4020*/  IMAD R3, R23, 0x8, R2 ;  /* 0x0000000817037824 */ /* 0x000fe200078e0202 */
[----:B------:R-:W-:Y:S01]  /*4030*/  SHF.L.U32 R0, R223, 0x1f, RZ ;  /* 0x0000001fdf007819 */ /* 0x000fe200000006ff */
[----:B------:R-:W-:Y:S03]  /*4040*/  BSSY B1, `(.L_x_7311) ;  /* 0x0000003000017945 */ /* 0x000fe60003800000 */
[----:B------:R-:W0:Y:S02]  /*4050*/  SYNCS.PHASECHK.TRANS64.TRYWAIT P6, [R3+URZ+0x34890], R0 ;  /* 0x03489000030075a7 */ /* 0x000e2400080c017f */
[----:B0-----:R-:W-:Y:S05]  /*4060*/  @!P6 BRA `(.L_x_7312) ;  /* 0x000002380084e947 */ /* 0x001fea0003800000 */
.L_x_7664:
[----:B------:R-:W-:Y:S05]  /*4070*/  BSYNC B1 ;  /* 0x0000000000017941 */ /* 0x000fea0003800000 */
.L_x_7311:
[----:B------:R-:W-:Y:S04]  /*4080*/  BSSY B1, `(.L_x_7313) ;  /* 0x000007a000017945 */ /* 0x000fe80003800000 */
[----:B------:R-:W-:Y:S05]  /*4090*/  @P3 BRA `(.L_x_7314) ;  /* 0x0000000400e03947 */ /* 0x000fea0003800000 */
[----:B------:R-:W-:Y:S01]  /*40a0*/  IADD3 R180, P3, R120, R136, RZ ;  /* 0x0000008878b47210 */ /* 0x000fe20007f7e0ff */
[----:B------:R-:W-:Y:S04]  /*40b0*/  BSSY B2, `(.L_x_7315) ;  /* 0x000003c000027945 */ /* 0x000fe80003800000 */
[----:B------:R-:W-:Y:S01]  /*40c0*/  IMAD.X R181, R92, 0x1, R123, P3 ;  /* 0x000000015cb57824 */ /* 0x000fe200018e067b */
[----:B------:R-:W-:Y:S07]  /*40d0*/  @P0 BRA `(.L_x_7316) ;  /* 0x0000000000e40947 */ /* 0x000fee0003800000 */
[----:B------:R1:W2:Y:S01]  /*40e0*/  LDS.128 R44, [R5+0x1e400] ;  /* 0x01e40000052c7984 */ /* 0x0002a20000000c00 */
[----:B------:R-:W-:Y:S01]  /*40f0*/  ISETP.GE.AND P3, PT, R18, R84, PT ;  /* 0x000000541200720c */ /* 0x000fe20003f66270 */
[----:B------:R-:W-:-:S12]  /*4100*/  BSSY B3, `(.L_x_7317) ;  /* 0x000002f000037945 */ /* 0x000fd80003800000 */
[----:B-1----:R-:W-:Y:S05]  /*4110*/  @P3 BRA `(.L_x_7318) ;  /* 0x0000000000b43947 */ /* 0x002fea0003800000 */
[--C-:B------:R-:W-:Y:S02]  /*4120*/  SHF.R.U64 R94, R138, 0x10, R139.reuse ;  /* 0x000000108a5e7819 */ /* 0x100fe4000000128b */
[----:B------:R-:W-:Y:S02]  /*4130*/  SHF.R.U32.HI R138, RZ, 0x10, R139 ;  /* 0x00000010ff8a7819 */ /* 0x000fe4000001168b */
[----:B------:R-:W-:Y:S02]  /*4140*/  SHF.R.U64 R139, R150, 0x10, R151 ;  /* 0x00000010968b7819 */ /* 0x000fe40000001297 */
[----:B------:R-:W-:Y:S02]  /*4150*/  PRMT R94, R169, 0x5432, R94 ;  /* 0x00005432a95e7816 */ /* 0x000fe4000000005e */
[----:B------:R-:W-:Y:S01]  /*4160*/  PRMT R139, R182, 0x5410, R139 ;  /* 0x00005410b68b7816 */ /* 0x000fe2000000008b */
[----:B--2---:R-:W-:Y:S01]  /*4170*/  IMAD.U32 R182, R45, 0x10000, RZ ;  /* 0x000100002db67824 */ /* 0x004fe200078e00ff */
[----:B------:R-:W-:-:S02]  /*4180*/  SHF.R.U32.HI R95, RZ, 0x10, R151 ;  /* 0x00000010ff5f7819 */ /* 0x000fc40000011697 */
[----:B------:R-:W-:Y:S02]  /*4190*/  LOP3.LUT R188, R45, 0xffff0000, RZ, 0xc0, !PT ;  /* 0xffff00002dbc7812 */ /* 0x000fe400078ec0ff */
[----:B------:R-:W-:Y:S02]  /*41a0*/  LOP3.LUT R151, R139, 0xffff0000, RZ, 0xc0, !PT ;  /* 0xffff00008b977812 */ /* 0x000fe400078ec0ff */
[C---:B------:R-:W-:Y:S01]  /*41b0*/  LOP3.LUT R45, R94.reuse, 0xffff0000, RZ, 0xc0, !PT ;  /* 0xffff00005e2d7812 */ /* 0x040fe200078ec0ff */
[----:B------:R-:W-:Y:S01]  /*41c0*/  IMAD.U32 R94, R94, 0x10000, RZ ;  /* 0x000100005e5e7824 */ /* 0x000fe200078e00ff */
[----:B------:R-:W-:Y:S01]  /*41d0*/  PRMT R95, R183, 0x5410, R95 ;  /* 0x00005410b75f7816 */ /* 0x000fe2000000005f */
[----:B------:R-:W-:Y:S01]  /*41e0*/  FMUL.FTZ R183, R188, R151 ;  /* 0x00000097bcb77220 */ /* 0x000fe20000410000 */
[----:B------:R-:W-:Y:S01]  /*41f0*/  PRMT R150, R170, 0x5432, R138 ;  /* 0x00005432aa967816 */ /* 0x000fe2000000008a */
[-C--:B------:R-:W-:Y:S02]  /*4200*/  FMUL.FTZ R188, R188, R45.reuse ;  /* 0x0000002dbcbc7220 */ /* 0x080fe40000410000 */
[----:B------:R-:W-:-:S02]  /*4210*/  FFMA.FTZ R138, R182, R45, -R183 ;  /* 0x0000002db68a7223 */ /* 0x000fc400000108b7 */
[----:B------:R-:W-:Y:S01]  /*4220*/  FFMA.FTZ R45, R182, R151, R188 ;  /* 0x00000097b62d7223 */ /* 0x000fe200000100bc */
[----:B------:R-:W-:Y:S01]  /*4230*/  LOP3.LUT R182, R46, 0xffff0000, RZ, 0xc0, !PT ;  /* 0xffff00002eb67812 */ /* 0x000fe200078ec0ff */
[C---:B------:R-:W-:Y:S01]  /*4240*/  IMAD.U32 R151, R95.reuse, 0x10000, RZ ;  /* 0x000100005f977824 */ /* 0x040fe200078e00ff */
[----:B------:R-:W-:Y:S01]  /*4250*/  LOP3.LUT R95, R95, 0xffff0000, RZ, 0xc0, !PT ;  /* 0xffff00005f5f7812 */ /* 0x000fe200078ec0ff */
[----:B------:R-:W-:Y:S01]  /*4260*/  IMAD.U32 R183, R150, 0x10000, RZ ;  /* 0x0001000096b77824 */ /* 0x000fe200078e00ff */
[----:B------:R-:W-:Y:S01]  /*4270*/  F2FP.BF16.F32.PACK_AB R45, R45, R138 ;  /* 0x0000008a2d2d723e */ /* 0x000fe200000010ff */
[----:B------:R-:W-:Y:S01]  /*4280*/  FMUL.FTZ R185, R182, R151 ;  /* 0x00000097b6b97220 */ /* 0x000fe20000410000 */
[----:B------:R-:W-:Y:S02]  /*4290*/  IMAD.U32 R46, R46, 0x10000, RZ ;  /* 0x000100002e2e7824 */ /* 0x000fe400078e00ff */
[----:B------:R-:W-:Y:S01]  /*42a0*/  FMUL.FTZ R182, R182, R183 ;  /* 0x000000b7b6b67220 */ /* 0x000fe20000410000 */
[----:B------:R-:W-:-:S02]  /*42b0*/  IMAD.U32 R188, R47, 0x10000, RZ ;  /* 0x000100002fbc7824 */ /* 0x000fc400078e00ff */
[C---:B------:R-:W-:Y:S01]  /*42c0*/  FFMA.FTZ R185, R46.reuse, R183, -R185 ;  /* 0x000000b72eb97223 */ /* 0x040fe200000108b9 */
[----:B------:R-:W-:Y:S01]  /*42d0*/  FFMA.FTZ R182, R46, R151, R182 ;  /* 0x000000972eb67223 */ /* 0x000fe200000100b6 */
[----:B------:R-:W-:Y:S02]  /*42e0*/  LOP3.LUT R46, R47, 0xffff0000, RZ, 0xc0, !PT ;  /* 0xffff00002f2e7812 */ /* 0x000fe400078ec0ff */
[----:B------:R-:W-:Y:S01]  /*42f0*/  LOP3.LUT R47, R150, 0xffff0000, RZ, 0xc0, !PT ;  /* 0xffff0000962f7812 */ /* 0x000fe200078ec0ff */
[----:B------:R-:W-:Y:S02]  /*4300*/  IMAD.U32 R150, R139, 0x10000, RZ ;  /* 0x000100008b967824 */ /* 0x000fe400078e00ff */
[C---:B------:R-:W-:Y:S02]  /*4310*/  FMUL.FTZ R151, R46.reuse, R95 ;  /* 0x0000005f2e977220 */ /* 0x040fe40000410000 */
[-C--:B------:R-:W-:Y:S02]  /*4320*/  FMUL.FTZ R46, R46, R47.reuse ;  /* 0x0000002f2e2e7220 */ /* 0x080fe40000410000 */
[----:B------:R-:W-:Y:S01]  /*4330*/  FFMA.FTZ R151, R188, R47, -R151 ;  /* 0x0000002fbc977223 */ /* 0x000fe20000010897 */
[----:B------:R-:W-:Y:S01]  /*4340*/  LOP3.LUT R47, R44, 0xffff0000, RZ, 0xc0, !PT ;  /* 0xffff00002c2f7812 */ /* 0x000fe200078ec0ff */
[----:B------:R-:W-:Y:S01]  /*4350*/  FFMA.FTZ R46, R188, R95, R46 ;  /* 0x0000005fbc2e7223 */ /* 0x000fe2000001002e */
[----:B------:R-:W-:-:S03]  /*4360*/  IMAD.U32 R95, R44, 0x10000, RZ ;  /* 0x000100002c5f7824 */ /* 0x000fc600078e00ff */
[C---:B------:R-:W-:Y:S01]  /*4370*/  FMUL.FTZ R44, R47.reuse, R150 ;  /* 0x000000962f2c7220 */ /* 0x040fe20000410000 */
[-C--:B------:R-:W-:Y:S01]  /*4380*/  FMUL.FTZ R47, R47, R94.reuse ;  /* 0x0000005e2f2f7220 */ /* 0x080fe20000410000 */
[----:B------:R-:W-:Y:S02]  /*4390*/  F2FP.BF16.F32.PACK_AB R151, R46, R151 ;  /* 0x000000972e97723e */ /* 0x000fe400000010ff */
[C---:B------:R-:W-:Y:S01]  /*43a0*/  FFMA.FTZ R44, R95.reuse, R94, -R44 ;  /* 0x0000005e5f2c7223 */ /* 0x040fe2000001082c */
[----:B------:R-:W-:Y:S01]  /*43b0*/  FFMA.FTZ R47, R95, R150, R47 ;  /* 0x000000965f2f7223 */ /* 0x000fe2000001002f */
[----:B------:R-:W-:-:S04]  /*43c0*/  F2FP.BF16.F32.PACK_AB R46, R182, R185 ;  /* 0x000000b9b62e723e */ /* 0x000fc800000010ff */
[----:B------:R-:W-:Y:S01]  /*43d0*/  F2FP.BF16.F32.PACK_AB R44, R47, R44 ;  /* 0x0000002c2f2c723e */ /* 0x000fe200000010ff */
[----:B------:R-:W-:-:S07]  /*43e0*/  IMAD.MOV.U32 R47, RZ, RZ, R151 ;  /* 0x000000ffff2f7224 */ /* 0x000fce00078e0097 */
.L_x_7318:
[----:B------:R-:W-:Y:S05]  /*43f0*/  BSYNC B3 ;  /* 0x0000000000037941 */ /* 0x000fea0003800000 */
.L_x_7317:
[----:B------:R-:W-:Y:S01]  /*4400*/  IADD3 R95, P3, R180, R100, RZ ;  /* 0x00000064b45f7210 */ /* 0x000fe20007f7e0ff */
[----:B------:R-:W-:Y:S01]  /*4410*/  ULDC.64 UR4, c[0x0][0x2e8] ;  /* 0x0000ba0000047ab9 */ /* 0x000fe20000000a00 */
[----:B------:R-:W-:-:S03]  /*4420*/  ULDC.64 UR6, c[0x0][0x208] ;  /* 0x0000820000067ab9 */ /* 0x000fc60000000a00 */
[----:B------:R-:W-:Y:S01]  /*4430*/  IMAD.X R138, R181, 0x1, R14, P3 ;  /* 0x00000001b58a7824 */ /* 0x000fe200018e060e */
[----:B------:R-:W-:-:S04]  /*4440*/  LEA R94, P3, R95, UR4, 0x1 ;  /* 0x000000045f5e7c11 */ /* 0x000fc8000f8608ff */
[----:B------:R-:W-:-:S05]  /*4450*/  LEA.HI.X R95, R95, UR5, R138, 0x1, P3 ;  /* 0x000000055f5f7c11 */ /* 0x000fca00098f0c8a */
[----:B--2---:R1:W-:Y:S04]  /*4460*/  STG.E.128 desc[UR6][R94.64], R44 ;  /* 0x0000002c5e007986 */ /* 0x0043e8000c101d06 */
.L_x_7316:
[----:B------:R-:W-:Y:S05]  /*4470*/  BSYNC B2 ;  /* 0x0000000000027941 */ /* 0x000fea0003800000 */
.L_x_7315:
[----:B------:R-:W-:Y:S05]  /*4480*/  @P1 BRA `(.L_x_7314) ;  /* 0x0000000000e41947 */ /* 0x000fea0003800000 */
[----:B-1----:R1:W2:Y:S01]  /*4490*/  LDS.128 R44, [R5+0x23c00] ;  /* 0x023c0000052c7984 */ /* 0x0022a20000000c00 */
[----:B------:R-:W-:Y:S01]  /*44a0*/  IADD3 R180, P3, R180, R13, RZ ;  /* 0x0000000db4b47210 */ /* 0x000fe20007f7e0ff */
[----:B------:R-:W-:Y:S04]  /*44b0*/  BSSY B2, `(.L_x_7319) ;  /* 0x0000031000027945 */ /* 0x000fe80003800000 */
[----:B------:R-:W-:Y:S01]  /*44c0*/  IMAD.X R181, R181, 0x1, R8, P3 ;  /* 0x00000001b5b57824 */ /* 0x000fe200018e0608 */
[----:B------:R-:W-:-:S13]  /*44d0*/  ISETP.GE.AND P3, PT, R220, R84, PT ;  /* 0x00000054dc00720c */ /* 0x000fda0003f66270 */
[----:B-1----:R-:W-:Y:S05]  /*44e0*/  @P3 BRA `(.L_x_7320) ;  /* 0x0000000000b43947 */ /* 0x002fea0003800000 */
[----:B------:R-:W-:Y:S02]  /*44f0*/  SHF.R.U64 R95, R98, 0x10, R99 ;  /* 0x00000010625f7819 */ /* 0x000fe40000001263 */
[----:B------:R-:W-:Y:S02]  /*4500*/  SHF.R.U64 R90, R90, 0x10, R91 ;  /* 0x000000105a5a7819 */ /* 0x000fe4000000125b */
[----:B------:R-:W-:Y:S02]  /*4510*/  PRMT R95, R202, 0x5410, R95 ;  /* 0x00005410ca5f7816 */ /* 0x000fe4000000005f */
[----:B------:R-:W-:Y:S02]  /*4520*/  PRMT R90, R167, 0x5432, R90 ;  /* 0x00005432a75a7816 */ /* 0x000fe4000000005a */
[----:B------:R-:W-:Y:S02]  /*4530*/  SHF.R.U32.HI R98, RZ, 0x10, R99 ;  /* 0x00000010ff627819 */ /* 0x000fe40000011663 */
[----:B--2---:R-:W-:-:S02]  /*4540*/  LOP3.LUT R99, R45, 0xffff0000, RZ, 0xc0, !PT ;  /* 0xffff00002d637812 */ /* 0x004fc400078ec0ff */
[----:B------:R-:W-:Y:S02]  /*4550*/  LOP3.LUT R150, R95, 0xffff0000, RZ, 0xc0, !PT ;  /* 0xffff00005f967812 */ /* 0x000fe400078ec0ff */
[C---:B------:R-:W-:Y:S01]  /*4560*/  LOP3.LUT R94, R90.reuse, 0xffff0000, RZ, 0xc0, !PT ;  /* 0xffff00005a5e7812 */ /* 0x040fe200078ec0ff */
[----:B------:R-:W-:Y:S01]  /*4570*/  IMAD.U32 R90, R90, 0x10000, RZ ;  /* 0x000100005a5a7824 */ /* 0x000fe200078e00ff */
[----:B------:R-:W-:Y:S01]  /*4580*/  SHF.R.U32.HI R138, RZ, 0x10, R91 ;  /* 0x00000010ff8a7819 */ /* 0x000fe2000001165b */
[----:B------:R-:W-:Y:S02]  /*4590*/  IMAD.U32 R91, R45, 0x10000, RZ ;  /* 0x000100002d5b7824 */ /* 0x000fe400078e00ff */
[C---:B------:R-:W-:Y:S01]  /*45a0*/  FMUL.FTZ R182, R99.reuse, R150 ;  /* 0x0000009663b67220 */ /* 0x040fe20000410000 */
[-C--:B------:R-:W-:Y:S01]  /*45b0*/  FMUL.FTZ R45, R99, R94.reuse ;  /* 0x0000005e632d7220 */ /* 0x080fe20000410000 */
[----:B------:R-:W-:Y:S02]  /*45c0*/  PRMT R98, R171, 0x5432, R98 ;  /* 0x00005432ab627816 */ /* 0x000fe40000000062 */
[C---:B------:R-:W-:Y:S01]  /*45d0*/  FFMA.FTZ R94, R91.reuse, R94, -R182 ;  /* 0x0000005e5b5e7223 */ /* 0x040fe200000108b6 */
[----:B------:R-:W-:Y:S01]  /*45e0*/  FFMA.FTZ R91, R91, R150, R45 ;  /* 0x000000965b5b7223 */ /* 0x000fe2000001002d */
[----:B------:R-:W-:Y:S01]  /*45f0*/  PRMT R45, R168, 0x5432, R138 ;  /* 0x00005432a82d7816 */ /* 0x000fe2000000008a */
[----:B------:R-:W-:Y:S01]  /*4600*/  IMAD.U32 R99, R98, 0x10000, RZ ;  /* 0x0001000062637824 */ /* 0x000fe200078e00ff */
[C---:B------:R-:W-:Y:S01]  /*4610*/  LOP3.LUT R138, R46.reuse, 0xffff0000, RZ, 0xc0, !PT ;  /* 0xffff00002e8a7812 */ /* 0x040fe200078ec0ff */
[----:B------:R-:W-:Y:S01]  /*4620*/  IMAD.U32 R46, R46, 0x10000, RZ ;  /* 0x000100002e2e7824 */ /* 0x000fe200078e00ff */
[----:B------:R-:W-:Y:S01]  /*4630*/  F2FP.BF16.F32.PACK_AB R91, R91, R94 ;  /* 0x0000005e5b5b723e */ /* 0x000fe200000010ff */
[C---:B------:R-:W-:Y:S01]  /*4640*/  IMAD.U32 R139, R45.reuse, 0x10000, RZ ;  /* 0x000100002d8b7824 */ /* 0x040fe200078e00ff */
[----:B------:R-:W-:Y:S01]  /*4650*/  LOP3.LUT R45, R45, 0xffff0000, RZ, 0xc0, !PT ;  /* 0xffff00002d2d7812 */ /* 0x000fe200078ec0ff */
[----:B------:R-:W-:-:S02]  /*4660*/  FMUL.FTZ R151, R138, R99 ;  /* 0x000000638a977220 */ /* 0x000fc40000410000 */
[-C--:B------:R-:W-:Y:S02]  /*4670*/  FMUL.FTZ R138, R138, R139.reuse ;  /* 0x0000008b8a8a7220 */ /* 0x080fe40000410000 */
[C---:B------:R-:W-:Y:S02]  /*4680*/  FFMA.FTZ R151, R46.reuse, R139, -R151 ;  /* 0x0000008b2e977223 */ /* 0x040fe40000010897 */
        /* <DEDUP_REMOVED lines=8> */
[C---:B------:R-:W-:Y:S01]  /*4710*/  LOP3.LUT R45, R44.reuse, 0xffff0000, RZ, 0xc0, !PT ;  /* 0xffff00002c2d7812 */ /* 0x040fe200078ec0ff */
[----:B------:R-:W-:Y:S02]  /*4720*/  IMAD.U32 R98, R95, 0x10000, RZ ;  /* 0x000100005f627824 */ /* 0x000fe400078e00ff */
[----:B------:R-:W-:Y:S01]  /*4730*/  IMAD.U32 R95, R44, 0x10000, RZ ;  /* 0x000100002c5f7824 */ /* 0x000fe200078e00ff */
[----:B------:R-:W-:Y:S01]  /*4740*/  F2FP.BF16.F32.PACK_AB R47, R46, R47 ;  /* 0x0000002f2e2f723e */ /* 0x000fe200000010ff */
[C---:B------:R-:W-:Y:S01]  /*4750*/  FMUL.FTZ R44, R45.reuse, R98 ;  /* 0x000000622d2c7220 */ /* 0x040fe20000410000 */
[-C--:B------:R-:W-:Y:S01]  /*4760*/  FMUL.FTZ R45, R45, R90.reuse ;  /* 0x0000005a2d2d7220 */ /* 0x080fe20000410000 */
[----:B------:R-:W-:Y:S02]  /*4770*/  F2FP.BF16.F32.PACK_AB R46, R138, R151 ;  /* 0x000000978a2e723e */ /* 0x000fe400000010ff */
[C---:B------:R-:W-:Y:S01]  /*4780*/  FFMA.FTZ R44, R95.reuse, R90, -R44 ;  /* 0x0000005a5f2c7223 */ /* 0x040fe2000001082c */
[----:B------:R-:W-:-:S05]  /*4790*/  FFMA.FTZ R45, R95, R98, R45 ;  /* 0x000000625f2d7223 */ /* 0x000fca000001002d */
[----:B------:R-:W-:Y:S01]  /*47a0*/  F2FP.BF16.F32.PACK_AB R44, R45, R44 ;  /* 0x0000002c2d2c723e */ /* 0x000fe200000010ff */
[----:B------:R-:W-:-:S07]  /*47b0*/  IMAD.MOV.U32 R45, RZ, RZ, R91 ;  /* 0x000000ffff2d7224 */ /* 0x000fce00078e005b */
.L_x_7320:
[----:B------:R-:W-:Y:S05]  /*47c0*/  BSYNC B2 ;  /* 0x0000000000027941 */ /* 0x000fea0003800000 */
.L_x_7319:
[----:B------:R-:W-:Y:S01]  /*47d0*/  ULDC.64 UR4, c[0x0][0x2e8] ;  /* 0x0000ba0000047ab9 */ /* 0x000fe20000000a00 */
[----:B------:R-:W-:Y:S01]  /*47e0*/  ULDC.64 UR6, c[0x0][0x208] ;  /* 0x0000820000067ab9 */ /* 0x000fe20000000a00 */
[----:B------:R-:W-:-:S04]  /*47f0*/  LEA R90, P3, R180, UR4, 0x1 ;  /* 0x00000004b45a7c11 */ /* 0x000fc8000f8608ff */
[----:B------:R-:W-:-:S05]  /*4800*/  LEA.HI.X R91, R180, UR5, R181, 0x1, P3 ;  /* 0x00000005b45b7c11 */ /* 0x000fca00098f0cb5 */
[----:B--2---:R2:W-:Y:S04]  /*4810*/  STG.E.128 desc[UR6][R90.64], R44 ;  /* 0x0000002c5a007986 */ /* 0x0045e8000c101d06 */
.L_x_7314:
[----:B------:R-:W-:Y:S05]  /*4820*/  BSYNC B1 ;  /* 0x0000000000017941 */ /* 0x000fea0003800000 */
.L_x_7313:
[----:B------:R-:W-:Y:S04]  /*4830*/  BSSY B1, `(.L_x_7321) ;  /* 0x000007a000017945 */ /* 0x000fe80003800000 */
[----:B------:R-:W-:Y:S05]  /*4840*/  @P4 BRA `(.L_x_7322) ;  /* 0x0000000400e04947 */ /* 0x000fea0003800000 */
[----:B--2---:R-:W-:Y:S01]  /*4850*/  IADD3 R90, P3, P4, R158, R136, R16 ;  /* 0x000000889e5a7210 */ /* 0x004fe20007c7e010 */
[----:B------:R-:W-:Y:S03]  /*4860*/  BSSY B2, `(.L_x_7323) ;  /* 0x000003c000027945 */ /* 0x000fe60003800000 */
[----:B------:R-:W-:Y:S01]  /*4870*/  IADD3.X R91, R124, R92, R17, P3, P4 ;  /* 0x0000005c7c5b7210 */ /* 0x000fe20001fe8411 */
[----:B------:R-:W-:Y:S08]  /*4880*/  @P0 BRA `(.L_x_7324) ;  /* 0x0000000000e40947 */ /* 0x000ff00003800000 */
[----:B-1----:R1:W2:Y:S01]  /*4890*/  LDS.128 R44, [R5+0x1f400] ;  /* 0x01f40000052c7984 */ /* 0x0022a20000000c00 */
[----:B------:R-:W-:Y:S01]  /*48a0*/  IADD3 R94, P3, R90, R100, RZ ;  /* 0x000000645a5e7210 */ /* 0x000fe20007f7e0ff */
[----:B------:R-:W-:Y:S04]  /*48b0*/  BSSY B3, `(.L_x_7325) ;  /* 0x0000031000037945 */ /* 0x000fe80003800000 */
[----:B------:R-:W-:Y:S01]  /*48c0*/  IMAD.X R95, R91, 0x1, R14, P3 ;  /* 0x000000015b5f7824 */ /* 0x000fe200018e060e */
[----:B------:R-:W-:-:S13]  /*48d0*/  ISETP.GE.AND P3, PT, R18, R84, PT ;  /* 0x000000541200720c */ /* 0x000fda0003f66270 */
[----:B-1----:R-:W-:Y:S05]  /*48e0*/  @P3 BRA `(.L_x_7326) ;  /* 0x0000000000b43947 */ /* 0x002fea0003800000 */
[--C-:B------:R-:W-:Y:S02]  /*48f0*/  SHF.R.U64 R86, R86, 0x10, R87.reuse ;  /* 0x0000001056567819 */ /* 0x100fe40000001257 */
[----:B------:R-:W-:Y:S02]  /*4900*/  SHF.R.U32.HI R98, RZ, 0x10, R87 ;  /* 0x00000010ff627819 */ /* 0x000fe40000011657 */
[--C-:B------:R-:W-:Y:S02]  /*4910*/  SHF.R.U64 R87, R88, 0x10, R89.reuse ;  /* 0x0000001058577819 */ /* 0x100fe40000001259 */
[----:B------:R-:W-:Y:S02]  /*4920*/  SHF.R.U32.HI R99, RZ, 0x10, R89 ;  /* 0x00000010ff637819 */ /* 0x000fe40000011659 */
[----:B------:R-:W-:Y:S01]  /*4930*/  PRMT R89, R203, 0x5410, R87 ;  /* 0x00005410cb597816 */ /* 0x000fe20000000057 */
[----:B--2---:R-:W-:Y:S01]  /*4940*/  IMAD.U32 R87, R45, 0x10000, RZ ;  /* 0x000100002d577824 */ /* 0x004fe200078e00ff */
[----:B------:R-:W-:-:S02]  /*4950*/  PRMT R86, R172, 0x5432, R86 ;  /* 0x00005432ac567816 */ /* 0x000fc40000000056 */
        /* <DEDUP_REMOVED lines=27> */
[----:B------:R-:W-:Y:S01]  /*4b10*/  SHF.L.U32 R98, R89, 0x10, RZ ;  /* 0x0000001059627819 */ /* 0x000fe200000006ff */
[C---:B------:R-:W-:Y:S01]  /*4b20*/  IMAD.U32 R89, R44.reuse, 0x10000, RZ ;  /* 0x000100002c597824 */ /* 0x040fe200078e00ff */
[----:B------:R-:W-:Y:S02]  /*4b30*/  LOP3.LUT R45, R44, 0xffff0000, RZ, 0xc0, !PT ;  /* 0xffff00002c2d7812 */ /* 0x000fe400078ec0ff */
[----:B------:R-:W-:Y:S02]  /*4b40*/  F2FP.BF16.F32.PACK_AB R47, R46, R47 ;  /* 0x0000002f2e2f723e */ /* 0x000fe400000010ff */
[----:B------:R-:W-:Y:S01]  /*4b50*/  F2FP.BF16.F32.PACK_AB R46, R138, R151 ;  /* 0x000000978a2e723e */ /* 0x000fe200000010ff */
[C---:B------:R-:W-:Y:S01]  /*4b60*/  FMUL.FTZ R44, R45.reuse, R98 ;  /* 0x000000622d2c7220 */ /* 0x040fe20000410000 */
[----:B------:R-:W-:-:S03]  /*4b70*/  FMUL.FTZ R45, R45, R86 ;  /* 0x000000562d2d7220 */ /* 0x000fc60000410000 */
[C---:B------:R-:W-:Y:S01]  /*4b80*/  FFMA.FTZ R44, R89.reuse, R86, -R44 ;  /* 0x00000056592c7223 */ /* 0x040fe2000001082c */
[----:B------:R-:W-:-:S05]  /*4b90*/  FFMA.FTZ R45, R89, R98, R45 ;  /* 0x00000062592d7223 */ /* 0x000fca000001002d */
[----:B------:R-:W-:Y:S01]  /*4ba0*/  F2FP.BF16.F32.PACK_AB R44, R45, R44 ;  /* 0x0000002c2d2c723e */ /* 0x000fe200000010ff */
[----:B------:R-:W-:-:S07]  /*4bb0*/  IMAD.MOV.U32 R45, RZ, RZ, R87 ;  /* 0x000000ffff2d7224 */ /* 0x000fce00078e0057 */
.L_x_7326:
[----:B------:R-:W-:Y:S05]  /*4bc0*/  BSYNC B3 ;  /* 0x0000000000037941 */ /* 0x000fea0003800000 */
.L_x_7325:
[----:B------:R-:W-:Y:S01]  /*4bd0*/  ULDC.64 UR4, c[0x0][0x2e8] ;  /* 0x0000ba0000047ab9 */ /* 0x000fe20000000a00 */
[----:B------:R-:W-:Y:S01]  /*4be0*/  ULDC.64 UR6, c[0x0][0x208] ;  /* 0x0000820000067ab9 */ /* 0x000fe20000000a00 */
[----:B------:R-:W-:-:S04]  /*4bf0*/  LEA R86, P3, R94, UR4, 0x1 ;  /* 0x000000045e567c11 */ /* 0x000fc8000f8608ff */
[----:B------:R-:W-:-:S05]  /*4c00*/  LEA.HI.X R87, R94, UR5, R95, 0x1, P3 ;  /* 0x000000055e577c11 */ /* 0x000fca00098f0c5f */
[----:B--2---:R2:W-:Y:S04]  /*4c10*/  STG.E.128 desc[UR6][R86.64], R44 ;  /* 0x0000002c56007986 */ /* 0x0045e8000c101d06 */
.L_x_7324:
[----:B------:R-:W-:Y:S05]  /*4c20*/  BSYNC B2 ;  /* 0x0000000000027941 */ /* 0x000fea0003800000 */
.L_x_7323:
[----:B------:R-:W-:Y:S05]  /*4c30*/  @P1 BRA `(.L_x_7322) ;  /* 0x0000000000e41947 */ /* 0x000fea0003800000 */
[----:B-12---:R1:W2:Y:S01]  /*4c40*/  LDS.128 R44, [R5+0x24c00] ;  /* 0x024c0000052c7984 */ /* 0x0062a20000000c00 */
        /* <DEDUP_REMOVED lines=9> */
[C---:B--2---:R-:W-:Y:S01]  /*4ce0*/  LOP3.LUT R80, R45.reuse, 0xffff0000, RZ, 0xc0, !PT ;  /* 0xffff00002d507812 */ /* 0x044fe200078ec0ff */
[----:B------:R-:W-:Y:S01]  /*4cf0*/  IMAD.U32 R45, R45, 0x10000, RZ ;  /* 0x000100002d2d7824 */ /* 0x000fe200078e00ff */
[C---:B------:R-:W-:Y:S01]  /*4d00*/  LOP3.LUT R89, R82.reuse, 0xffff0000, RZ, 0xc0, !PT ;  /* 0xffff000052597812 */ /* 0x040fe200078ec0ff */
[----:B------:R-:W-:Y:S01]  /*4d10*/  IMAD.U32 R82, R82, 0x10000, RZ ;  /* 0x0001000052527824 */ /* 0x000fe200078e00ff */
[C---:B------:R-:W-:Y:S01]  /*4d20*/  LOP3.LUT R87, R86.reuse, 0xffff0000, RZ, 0xc0, !PT ;  /* 0xffff000056577812 */ /* 0x040fe200078ec0ff */
[----:B------:R-:W-:Y:S01]  /*4d30*/  IMAD.U32 R86, R86, 0x10000, RZ ;  /* 0x0001000056567824 */ /* 0x000fe200078e00ff */
[----:B------:R-:W-:Y:S01]  /*4d40*/  SHF.R.U32.HI R83, RZ, 0x10, R83 ;  /* 0x00000010ff537819 */ /* 0x000fe20000011653 */
[C---:B------:R-:W-:Y:S01]  /*4d50*/  FMUL.FTZ R88, R80.reuse, R89 ;  /* 0x0000005950587220 */ /* 0x040fe20000410000 */
[----:B------:R-:W-:Y:S01]  /*4d60*/  SHF.R.U32.HI R81, RZ, 0x10, R81 ;  /* 0x00000010ff517819 */ /* 0x000fe20000011651 */
[-C--:B------:R-:W-:Y:S01]  /*4d70*/  FMUL.FTZ R80, R80, R87.reuse ;  /* 0x0000005750507220 */ /* 0x080fe20000410000 */
[----:B------:R-:W-:Y:S01]  /*4d80*/  PRMT R186, R186, 0x5410, R83 ;  /* 0x00005410baba7816 */ /* 0x000fe20000000053 */
[C---:B------:R-:W-:Y:S01]  /*4d90*/  FFMA.FTZ R88, R45.reuse, R87, -R88 ;  /* 0x000000572d587223 */ /* 0x040fe20000010858 */
[----:B------:R-:W-:Y:S01]  /*4da0*/  PRMT R172, R172, 0x5410, R81 ;  /* 0x00005410acac7816 */ /* 0x000fe20000000051 */
[----:B------:R-:W-:Y:S01]  /*4db0*/  FFMA.FTZ R45, R45, R89, R80 ;  /* 0x000000592d2d7223 */ /* 0x000fe20000010050 */
[----:B------:R-:W-:Y:S01]  /*4dc0*/  LOP3.LUT R80, R46, 0xffff0000, RZ, 0xc0, !PT ;  /* 0xffff00002e507812 */ /* 0x000fe200078ec0ff */
[C---:B------:R-:W-:Y:S01]  /*4dd0*/  IMAD.U32 R83, R186.reuse, 0x10000, RZ ;  /* 0x00010000ba537824 */ /* 0x040fe200078e00ff */
[----:B------:R-:W-:Y:S01]  /*4de0*/  LOP3.LUT R186, R186, 0xffff0000, RZ, 0xc0, !PT ;  /* 0xffff0000baba7812 */ /* 0x000fe200078ec0ff */
[C---:B------:R-:W-:Y:S01]  /*4df0*/  IMAD.U32 R81, R172.reuse, 0x10000, RZ ;  /* 0x00010000ac517824 */ /* 0x040fe200078e00ff */
[----:B------:R-:W-:Y:S01]  /*4e00*/  LOP3.LUT R172, R172, 0xffff0000, RZ, 0xc0, !PT ;  /* 0xffff0000acac7812 */ /* 0x000fe200078ec0ff */
[----:B------:R-:W-:Y:S01]  /*4e10*/  IMAD.U32 R87, R46, 0x10000, RZ ;  /* 0x000100002e577824 */ /* 0x000fe200078e00ff */
[C---:B------:R-:W-:Y:S01]  /*4e20*/  LOP3.LUT R46, R47.reuse, 0xffff0000, RZ, 0xc0, !PT ;  /* 0xffff00002f2e7812 */ /* 0x040fe200078ec0ff */
[----:B------:R-:W-:-:S02]  /*4e30*/  IMAD.U32 R89, R47, 0x10000, RZ ;  /* 0x000100002f597824 */ /* 0x000fc400078e00ff */
[----:B------:R-:W-:Y:S01]  /*4e40*/  FMUL.FTZ R94, R80, R83 ;  /* 0x00000053505e7220 */ /* 0x000fe20000410000 */
[----:B------:R-:W-:Y:S02]  /*4e50*/  IMAD.U32 R47, R44, 0x10000, RZ ;  /* 0x000100002c2f7824 */ /* 0x000fe400078e00ff */
[-C--:B------:R-:W-:Y:S01]  /*4e60*/  FMUL.FTZ R80, R80, R81.reuse ;  /* 0x0000005150507220 */ /* 0x080fe20000410000 */
[----:B------:R-:W-:Y:S01]  /*4e70*/  LOP3.LUT R44, R44, 0xffff0000, RZ, 0xc0, !PT ;  /* 0xffff00002c2c7812 */ /* 0x000fe200078ec0ff */
[C---:B------:R-:W-:Y:S01]  /*4e80*/  FFMA.FTZ R94, R87.reuse, R81, -R94 ;  /* 0x00000051575e7223 */ /* 0x040fe2000001085e */
[C---:B------:R-:W-:Y:S01]  /*4e90*/  FMUL.FTZ R81, R46.reuse, R172 ;  /* 0x000000ac2e517220 */ /* 0x040fe20000410000 */
[----:B------:R-:W-:Y:S01]  /*4ea0*/  FFMA.FTZ R83, R87, R83, R80 ;  /* 0x0000005357537223 */ /* 0x000fe20000010050 */
[----:B------:R-:W-:Y:S01]  /*4eb0*/  FMUL.FTZ R80, R46, R186 ;  /* 0x000000ba2e507220 */ /* 0x000fe20000410000 */
[C---:B------:R-:W-:Y:S01]  /*4ec0*/  FMUL.FTZ R46, R44.reuse, R82 ;  /* 0x000000522c2e7220 */ /* 0x040fe20000410000 */
[----:B------:R-:W-:Y:S01]  /*4ed0*/  FMUL.FTZ R87, R44, R86 ;  /* 0x000000562c577220 */ /* 0x000fe20000410000 */
[C---:B------:R-:W-:Y:S01]  /*4ee0*/  FFMA.FTZ R81, R89.reuse, R186, R81 ;  /* 0x000000ba59517223 */ /* 0x040fe20000010051 */
[----:B------:R-:W-:Y:S01]  /*4ef0*/  FFMA.FTZ R80, R89, R172, -R80 ;  /* 0x000000ac59507223 */ /* 0x000fe20000010850 */
[C---:B------:R-:W-:Y:S01]  /*4f00*/  FFMA.FTZ R46, R47.reuse, R86, -R46 ;  /* 0x000000562f2e7223 */ /* 0x040fe2000001082e */
[----:B------:R-:W-:Y:S01]  /*4f10*/  FFMA.FTZ R87, R47, R82, R87 ;  /* 0x000000522f577223 */ /* 0x000fe20000010057 */
[----:B------:R-:W-:-:S02]  /*4f20*/  F2FP.BF16.F32.PACK_AB R94, R83, R94 ;  /* 0x0000005e535e723e */ /* 0x000fc400000010ff */
[----:B------:R-:W-:Y:S02]  /*4f30*/  F2FP.BF16.F32.PACK_AB R45, R45, R88 ;  /* 0x000000582d2d723e */ /* 0x000fe400000010ff */
[----:B------:R-:W-:Y:S01]  /*4f40*/  F2FP.BF16.F32.PACK_AB R44, R87, R46 ;  /* 0x0000002e572c723e */ /* 0x000fe200000010ff */
[----:B------:R-:W-:Y:S01]  /*4f50*/  IMAD.MOV.U32 R46, RZ, RZ, R94 ;  /* 0x000000ffff2e7224 */ /* 0x000fe200078e005e */
[----:B------:R-:W-:-:S07]  /*4f60*/  F2FP.BF16.F32.PACK_AB R47, R81, R80 ;  /* 0x00000050512f723e */ /* 0x000fce00000010ff */
.L_x_7328:
[----:B------:R-:W-:Y:S05]  /*4f70*/  BSYNC B2 ;  /* 0x0000000000027941 */ /* 0x000fea0003800000 */
.L_x_7327:
[----:B------:R-:W-:Y:S01]  /*4f80*/  ULDC.64 UR4, c[0x0][0x2e8] ;  /* 0x0000ba0000047ab9 */ /* 0x000fe20000000a00 */
[----:B------:R-:W-:Y:S01]  /*4f90*/  ULDC.64 UR6, c[0x0][0x208] ;  /* 0x0000820000067ab9 */ /* 0x000fe20000000a00 */
[----:B------:R-:W-:-:S04]  /*4fa0*/  LEA R80, P3, R90, UR4, 0x1 ;  /* 0x000000045a507c11 */ /* 0x000fc8000f8608ff */
[----:B------:R-:W-:-:S05]  /*4fb0*/  LEA.HI.X R81, R90, UR5, R91, 0x1, P3 ;  /* 0x000000055a517c11 */ /* 0x000fca00098f0c5b */
[----:B--2---:R3:W-:Y:S04]  /*4fc0*/  STG.E.128 desc[UR6][R80.64], R44 ;  /* 0x0000002c50007986 */ /* 0x0047e8000c101d06 */
.L_x_7322:
[----:B------:R-:W-:Y:S05]  /*4fd0*/  BSYNC B1 ;  /* 0x0000000000017941 */ /* 0x000fea0003800000 */
.L_x_7321:
[----:B--2---:R-:W2:Y:S01]  /*4fe0*/  LDL R91, [R1+0x4] ;  /* 0x00000400015b7983 */ /* 0x004ea20000100800 */
[----:B------:R-:W-:Y:S01]  /*4ff0*/  BSSY B1, `(.L_x_7329) ;  /* 0x000007a000017945 */ /* 0x000fe20003800000 */
[----:B--2---:R-:W-:-:S13]  /*5000*/  LOP3.LUT P3, RZ, R91, 0x4, RZ, 0xc0, !PT ;  /* 0x000000045bff7812 */ /* 0x004fda000786c0ff */
[----:B------:R-:W-:Y:S05]  /*5010*/  @P3 BRA `(.L_x_7330) ;  /* 0x0000000400dc3947 */ /* 0x000fea0003800000 */
[----:B---3--:R-:W-:Y:S01]  /*5020*/  IADD3 R80, P3, P4, R126, R136, R16 ;  /* 0x000000887e507210 */ /* 0x008fe20007c7e010 */
        /* <DEDUP_REMOVED lines=9> */
[----:B------:R-:W-:Y:S01]  /*50c0*/  SHF.R.U64 R87, R78, 0x10, R79 ;  /* 0x000000104e577819 */ /* 0x000fe2000000124f */
[----:B--2---:R-:W-:Y:S01]  /*50d0*/  IMAD.U32 R88, R45, 0x10000, RZ ;  /* 0x000100002d587824 */ /* 0x004fe200078e00ff */
[----:B------:R-:W-:Y:S02]  /*50e0*/  SHF.R.U64 R86, R76, 0x10, R77 ;  /* 0x000000104c567819 */ /* 0x000fe4000000124d */
[----:B------:R-:W-:Y:S02]  /*50f0*/  SHF.R.U32.HI R78, RZ, 0x10, R79 ;  /* 0x00000010ff4e7819 */ /* 0x000fe4000001164f */
[----:B------:R-:W-:Y:S01]  /*5100*/  SHF.R.U32.HI R89, RZ, 0x10, R77 ;  /* 0x00000010ff597819 */ /* 0x000fe2000001164d */
[----:B------:R-:W-:Y:S01]  /*5110*/  IMAD.U32 R77, R46, 0x10000, RZ ;  /* 0x000100002e4d7824 */ /* 0x000fe200078e00ff */
[----:B------:R-:W-:Y:S02]  /*5120*/  PRMT R200, R200, 0x5410, R87 ;  /* 0x00005410c8c87816 */ /* 0x000fe40000000057 */
[----:B------:R-:W-:-:S02]  /*5130*/  PRMT R169, R169, 0x5410, R86 ;  /* 0x00005410a9a97816 */ /* 0x000fc40000000056 */
[----:B------:R-:W-:Y:S01]  /*5140*/  PRMT R201, R201, 0x5410, R78 ;  /* 0x00005410c9c97816 */ /* 0x000fe2000000004e */
[----:B------:R-:W-:Y:S01]  /*5150*/  IMAD.U32 R78, R44, 0x10000, RZ ;  /* 0x000100002c4e7824 */ /* 0x000fe200078e00ff */
[----:B------:R-:W-:Y:S02]  /*5160*/  PRMT R168, R168, 0x5410, R89 ;  /* 0x00005410a8a87816 */ /* 0x000fe40000000059 */
[----:B------:R-:W-:Y:S01]  /*5170*/  LOP3.LUT R45, R45, 0xffff0000, RZ, 0xc0, !PT ;  /* 0xffff00002d2d7812 */ /* 0x000fe200078ec0ff */
[----:B------:R-:W-:Y:S01]  /*5180*/  IMAD.U32 R79, R201, 0x10000, RZ ;  /* 0x00010000c94f7824 */ /* 0x000fe200078e00ff */
[----:B------:R-:W-:Y:S01]  /*5190*/  LOP3.LUT R90, R200, 0xffff0000, RZ, 0xc0, !PT ;  /* 0xffff0000c85a7812 */ /* 0x000fe200078ec0ff */
[----:B------:R-:W-:Y:S01]  /*51a0*/  IMAD.U32 R86, R168, 0x10000, RZ ;  /* 0x00010000a8567824 */ /* 0x000fe200078e00ff */
[C---:B------:R-:W-:Y:S01]  /*51b0*/  LOP3.LUT R87, R169.reuse, 0xffff0000, RZ, 0xc0, !PT ;  /* 0xffff0000a9577812 */ /* 0x040fe200078ec0ff */
[----:B------:R-:W-:Y:S01]  /*51c0*/  IMAD.U32 R169, R169, 0x10000, RZ ;  /* 0x00010000a9a97824 */ /* 0x000fe200078e00ff */
[----:B------:R-:W-:Y:S01]  /*51d0*/  LOP3.LUT R46, R46, 0xffff0000, RZ, 0xc0, !PT ;  /* 0xffff00002e2e7812 */ /* 0x000fe200078ec0ff */
[----:B------:R-:W-:Y:S01]  /*51e0*/  FMUL.FTZ R89, R45, R90 ;  /* 0x0000005a2d597220 */ /* 0x000fe20000410000 */
[----:B------:R-:W-:Y:S01]  /*51f0*/  LOP3.LUT R76, R47, 0xffff0000, RZ, 0xc0, !PT ;  /* 0xffff00002f4c7812 */ /* 0x000fe200078ec0ff */
[----:B------:R-:W-:Y:S01]  /*5200*/  FMUL.FTZ R45, R45, R87 ;  /* 0x000000572d2d7220 */ /* 0x000fe20000410000 */
[----:B------:R-:W-:Y:S01]  /*5210*/  LOP3.LUT R201, R201, 0xffff0000, RZ, 0xc0, !PT ;  /* 0xffff0000c9c97812 */ /* 0x000fe200078ec0ff */
[----:B------:R-:W-:Y:S01]  /*5220*/  FMUL.FTZ R94, R46, R79 ;  /* 0x0000004f2e5e7220 */ /* 0x000fe20000410000 */
[----:B------:R-:W-:Y:S01]  /*5230*/  FFMA.FTZ R89, R88, R87, -R89 ;  /* 0x0000005758597223 */ /* 0x000fe20000010859 */
[----:B------:R-:W-:Y:S01]  /*5240*/  FMUL.FTZ R46, R46, R86 ;  /* 0x000000562e2e7220 */ /* 0x000fe20000410000 */
[----:B------:R-:W-:Y:S01]  /*5250*/  LOP3.LUT R44, R44, 0xffff0000, RZ, 0xc0, !PT ;  /* 0xffff00002c2c7812 */ /* 0x000fe200078ec0ff */
[----:B------:R-:W-:Y:S01]  /*5260*/  FFMA.FTZ R88, R88, R90, R45 ;  /* 0x0000005a58587223 */ /* 0x000fe2000001002d */
[----:B------:R-:W-:Y:S01]  /*5270*/  LOP3.LUT R168, R168, 0xffff0000, RZ, 0xc0, !PT ;  /* 0xffff0000a8a87812 */ /* 0x000fe200078ec0ff */
[----:B------:R-:W-:-:S02]  /*5280*/  IMAD.U32 R45, R200, 0x10000, RZ ;  /* 0x00010000c82d7824 */ /* 0x000fc400078e00ff */
[C---:B------:R-:W-:Y:S01]  /*5290*/  FFMA.FTZ R94, R77.reuse, R86, -R94 ;  /* 0x000000564d5e7223 */ /* 0x040fe2000001085e */
[----:B------:R-:W-:Y:S01]  /*52a0*/  FFMA.FTZ R77, R77, R79, R46 ;  /* 0x0000004f4d4d7223 */ /* 0x000fe2000001002e */
[----:B------:R-:W-:Y:S02]  /*52b0*/  IMAD.U32 R47, R47, 0x10000, RZ ;  /* 0x000100002f2f7824 */ /* 0x000fe400078e00ff */
        /* <DEDUP_REMOVED lines=12> */
.L_x_7334:
[----:B------:R-:W-:Y:S05]  /*5380*/  BSYNC B3 ;  /* 0x0000000000037941 */ /* 0x000fea0003800000 */
.L_x_7333:
[----:B------:R-:W-:Y:S01]  /*5390*/  ULDC.64 UR4, c[0x0][0x2e8] ;  /* 0x0000ba0000047ab9 */ /* 0x000fe20000000a00 */
[----:B------:R-:W-:Y:S01]  /*53a0*/  ULDC.64 UR6, c[0x0][0x208] ;  /* 0x0000820000067ab9 */ /* 0x000fe20000000a00 */
[----:B------:R-:W-:-:S04]  /*53b0*/  LEA R76, P3, R82, UR4, 0x1 ;  /* 0x00000004524c7c11 */ /* 0x000fc8000f8608ff */
[----:B------:R-:W-:-:S05]  /*53c0*/  LEA.HI.X R77, R82, UR5, R83, 0x1, P3 ;  /* 0x00000005524d7c11 */ /* 0x000fca00098f0c53 */
[----:B--2---:R2:W-:Y:S04]  /*53d0*/  STG.E.128 desc[UR6][R76.64], R44 ;  /* 0x0000002c4c007986 */ /* 0x0045e8000c101d06 */
.L_x_7332:
[----:B------:R-:W-:Y:S05]  /*53e0*/  BSYNC B2 ;  /* 0x0000000000027941 */ /* 0x000fea0003800000 */
.L_x_7331:
[----:B------:R-:W-:Y:S05]  /*53f0*/  @P1 BRA `(.L_x_7330) ;  /* 0x0000000000e41947 */ /* 0x000fea0003800000 */
[----:B-12---:R1:W2:Y:S01]  /*5400*/  LDS.128 R44, [R5+0x25c00] ;  /* 0x025c0000052c7984 */ /* 0x0062a20000000c00 */
[----:B------:R-:W-:Y:S01]  /*5410*/  IADD3 R80, P3, R80, R13, RZ ;  /* 0x0000000d50507210 */ /* 0x000fe20007f7e0ff */
[----:B------:R-:W-:Y:S04]  /*5420*/  BSSY B2, `(.L_x_7335) ;  /* 0x0000031000027945 */ /* 0x000fe80003800000 */
[----:B------:R-:W-:Y:S01]  /*5430*/  IMAD.X R81, R81, 0x1, R8, P3 ;  /* 0x0000000151517824 */ /* 0x000fe200018e0608 */
[----:B------:R-:W-:-:S13]  /*5440*/  ISETP.GE.AND P3, PT, R220, R84, PT ;  /* 0x00000054dc00720c */ /* 0x000fda0003f66270 */
[----:B-1----:R-:W-:Y:S05]  /*5450*/  @P3 BRA `(.L_x_7336) ;  /* 0x0000000000b43947 */ /* 0x002fea0003800000 */
[--C-:B------:R-:W-:Y:S01]  /*5460*/  SHF.R.U64 R82, R72, 0x10, R73.reuse ;  /* 0x0000001048527819 */ /* 0x100fe20000001249 */
[----:B--2---:R-:W-:Y:S01]  /*5470*/  IMAD.U32 R72, R46, 0x10000, RZ ;  /* 0x000100002e487824 */ /* 0x004fe200078e00ff */
[----:B------:R-:W-:Y:S02]  /*5480*/  SHF.R.U32.HI R78, RZ, 0x10, R73 ;  /* 0x00000010ff4e7819 */ /* 0x000fe40000011649 */
[--C-:B------:R-:W-:Y:S02]  /*5490*/  SHF.R.U64 R73, R74, 0x10, R75.reuse ;  /* 0x000000104a497819 */ /* 0x100fe4000000124b */
[----:B------:R-:W-:Y:S01]  /*54a0*/  SHF.R.U32.HI R76, RZ, 0x10, R75 ;  /* 0x00000010ff4c7819 */ /* 0x000fe2000001164b */
[----:B------:R-:W-:Y:S01]  /*54b0*/  IMAD.U32 R75, R45, 0x10000, RZ ;  /* 0x000100002d4b7824 */ /* 0x000fe200078e00ff */
        /* <DEDUP_REMOVED lines=21> */
[----:B------:R-:W-:-:S02]  /*5610*/  IMAD.U32 R166, R166, 0x10000, RZ ;  /* 0x00010000a6a67824 */ /* 0x000fc400078e00ff */
[C---:B------:R-:W-:Y:S01]  /*5620*/  FMUL.FTZ R76, R46.reuse, R167 ;  /* 0x000000a72e4c7220 */ /* 0x040fe20000410000 */
[----:B------:R-:W-:Y:S02]  /*5630*/  IMAD.U32 R74, R93, 0x10000, RZ ;  /* 0x000100005d4a7824 */ /* 0x000fe400078e00ff */
[----:B------:R-:W-:Y:S01]  /*5640*/  FMUL.FTZ R78, R46, R85 ;  /* 0x000000552e4e7220 */ /* 0x000fe20000410000 */
[C---:B------:R-:W-:Y:S01]  /*5650*/  FFMA.FTZ R87, R72.reuse, R77, -R87 ;  /* 0x0000004d48577223 */ /* 0x040fe20000010857 */
        /* <DEDUP_REMOVED lines=13> */
.L_x_7336:
[----:B------:R-:W-:Y:S05]  /*5730*/  BSYNC B2 ;  /* 0x0000000000027941 */ /* 0x000fea0003800000 */
.L_x_7335:
[----:B------:R-:W-:Y:S01]  /*5740*/  ULDC.64 UR4, c[0x0][0x2e8] ;  /* 0x0000ba0000047ab9 */ /* 0x000fe20000000a00 */
[----:B------:R-:W-:Y:S01]  /*5750*/  ULDC.64 UR6, c[0x0][0x208] ;  /* 0x0000820000067ab9 */ /* 0x000fe20000000a00 */
[----:B------:R-:W-:-:S04]  /*5760*/  LEA R72, P3, R80, UR4, 0x1 ;  /* 0x0000000450487c11 */ /* 0x000fc8000f8608ff */
[----:B------:R-:W-:-:S05]  /*5770*/  LEA.HI.X R73, R80, UR5, R81, 0x1, P3 ;  /* 0x0000000550497c11 */ /* 0x000fca00098f0c51 */
[----:B--2---:R4:W-:Y:S04]  /*5780*/  STG.E.128 desc[UR6][R72.64], R44 ;  /* 0x0000002c48007986 */ /* 0x0049e8000c101d06 */
.L_x_7330:
[----:B------:R-:W-:Y:S05]  /*5790*/  BSYNC B1 ;  /* 0x0000000000017941 */ /* 0x000fea0003800000 */
.L_x_7329:
[----:B------:R-:W-:Y:S01]  /*57a0*/  LOP3.LUT P3, RZ, R91, 0x8, RZ, 0xc0, !PT ;  /* 0x000000085bff7812 */ /* 0x000fe2000786c0ff */
[----:B------:R-:W-:-:S12]  /*57b0*/  BSSY B1, `(.L_x_7337) ;  /* 0x000007b000017945 */ /* 0x000fd80003800000 */
[----:B------:R-:W-:Y:S05]  /*57c0*/  @P3 BRA `(.L_x_7338) ;  /* 0x0000000400e43947 */ /* 0x000fea0003800000 */
[----:B----4-:R-:W-:Y:S01]  /*57d0*/  IADD3 R72, P3, P4, R128, R136, R16 ;  /* 0x0000008880487210 */ /* 0x010fe20007c7e010 */
[----:B------:R-:W-:Y:S03]  /*57e0*/  BSSY B2, `(.L_x_7339) ;  /* 0x000003c000027945 */ /* 0x000fe60003800000 */
[----:B------:R-:W-:Y:S01]  /*57f0*/  IADD3.X R73, R127, R92, R17, P3, P4 ;  /* 0x0000005c7f497210 */ /* 0x000fe20001fe8411 */
[----:B------:R-:W-:Y:S08]  /*5800*/  @P0 BRA `(.L_x_7340) ;  /* 0x0000000000e40947 */ /* 0x000ff00003800000 */
[----:B-123--:R1:W2:Y:S01]  /*5810*/  LDS.128 R44, [R5+0x21400] ;  /* 0x02140000052c7984 */ /* 0x00e2a20000000c00 */
        /* <DEDUP_REMOVED lines=30> */
[----:B------:R-:W-:-:S02]  /*5a00*/  IMAD.U32 R196, R196, 0x10000, RZ ;  /* 0x00010000c4c47824 */ /* 0x000fc400078e00ff */
[----:B------:R-:W-:Y:S01]  /*5a10*/  FMUL.FTZ R71, R71, R77 ;  /* 0x0000004d47477220 */ /* 0x000fe20000410000 */
[C---:B------:R-:W-:Y:S01]  /*5a20*/  FFMA.FTZ R80, R69.reuse, R76, -R80 ;  /* 0x0000004c45507223 */ /* 0x040fe20000010850 */
[----:B------:R-:W-:Y:S01]  /*5a30*/  FFMA.FTZ R81, R69, R78, R81 ;  /* 0x0000004e45517223 */ /* 0x000fe20000010051 */
[C---:B------:R-:W-:Y:S01]  /*5a40*/  FMUL.FTZ R70, R46.reuse, R199 ;  /* 0x000000c72e467220 */ /* 0x040fe20000410000 */
[----:B------:R-:W-:Y:S01]  /*5a50*/  FMUL.FTZ R76, R46, R197 ;  /* 0x000000c52e4c7220 */ /* 0x000fe20000410000 */
[----:B------:R-:W-:Y:S02]  /*5a60*/  IMAD.U32 R47, R47, 0x10000, RZ ;  /* 0x000100002f2f7824 */ /* 0x000fe400078e00ff */
[----:B------:R-:W-:Y:S01]  /*5a70*/  FFMA.FTZ R83, R68, R77, -R83 ;  /* 0x0000004d44537223 */ /* 0x000fe20000010853 */
[C---:B------:R-:W-:Y:S01]  /*5a80*/  FMUL.FTZ R46, R44.reuse, R198 ;  /* 0x000000c62c2e7220 */ /* 0x040fe20000410000 */
[-C--:B------:R-:W-:Y:S01]  /*5a90*/  FMUL.FTZ R69, R44, R196.reuse ;  /* 0x000000c42c457220 */ /* 0x080fe20000410000 */
[----:B------:R-:W-:Y:S01]  /*5aa0*/  FFMA.FTZ R68, R68, R79, R71 ;  /* 0x0000004f44447223 */ /* 0x000fe20000010047 */
        /* <DEDUP_REMOVED lines=8> */
[----:B------:R-:W-:-:S07]  /*5b30*/  MOV R46, R68 ;  /* 0x00000044002e7202 */ /* 0x000fce0000000f00 */
.L_x_7342:
[----:B------:R-:W-:Y:S05]  /*5b40*/  BSYNC B3 ;  /* 0x0000000000037941 */ /* 0x000fea0003800000 */
.L_x_7341:
[----:B------:R-:W-:Y:S01]  /*5b50*/  ULDC.64 UR4, c[0x0][0x2e8] ;  /* 0x0000ba0000047ab9 */ /* 0x000fe20000000a00 */
[----:B------:R-:W-:Y:S01]  /*5b60*/  ULDC.64 UR6, c[0x0][0x208] ;  /* 0x0000820000067ab9 */ /* 0x000fe20000000a00 */
[----:B------:R-:W-:-:S04]  /*5b70*/  LEA R68, P3, R74, UR4, 0x1 ;  /* 0x000000044a447c11 */ /* 0x000fc8000f8608ff */
[----:B------:R-:W-:-:S05]  /*5b80*/  LEA.HI.X R69, R74, UR5, R75, 0x1, P3 ;  /* 0x000000054a457c11 */ /* 0x000fca00098f0c4b */
[----:B--2---:R4:W-:Y:S04]  /*5b90*/  STG.E.128 desc[UR6][R68.64], R44 ;  /* 0x0000002c44007986 */ /* 0x0049e8000c101d06 */
.L_x_7340:
[----:B------:R-:W-:Y:S05]  /*5ba0*/  BSYNC B2 ;  /* 0x0000000000027941 */ /* 0x000fea0003800000 */
.L_x_7339:
[----:B------:R-:W-:Y:S05]  /*5bb0*/  @P1 BRA `(.L_x_7338) ;  /* 0x0000000000e81947 */ /* 0x000fea0003800000 */
[----:B-1234-:R1:W2:Y:S01]  /*5bc0*/  LDS.128 R44, [R5+0x26c00] ;  /* 0x026c0000052c7984 */ /* 0x01e2a20000000c00 */
[----:B------:R-:W-:Y:S01]  /*5bd0*/  IADD3 R72, P3, R72, R13, RZ ;  /* 0x0000000d48487210 */ /* 0x000fe20007f7e0ff */
[----:B------:R-:W-:Y:S04]  /*5be0*/  BSSY B2, `(.L_x_7343) ;  /* 0x0000032000027945 */ /* 0x000fe80003800000 */
[----:B------:R-:W-:Y:S01]  /*5bf0*/  IMAD.X R73, R73, 0x1, R8, P3 ;  /* 0x0000000149497824 */ /* 0x000fe200018e0608 */
[----:B------:R-:W-:-:S13]  /*5c00*/  ISETP.GE.AND P3, PT, R220, R84, PT ;  /* 0x00000054dc00720c */ /* 0x000fda0003f66270 */
        /* <DEDUP_REMOVED lines=47> */
.L_x_7344:
[----:B------:R-:W-:Y:S05]  /*5f00*/  BSYNC B2 ;  /* 0x0000000000027941 */ /* 0x000fea0003800000 */
.L_x_7343:
[----:B------:R-:W-:Y:S01]  /*5f10*/  ULDC.64 UR4, c[0x0][0x2e8] ;  /* 0x0000ba0000047ab9 */ /* 0x000fe20000000a00 */
[----:B------:R-:W-:Y:S01]  /*5f20*/  ULDC.64 UR6, c[0x0][0x208] ;  /* 0x0000820000067ab9 */ /* 0x000fe20000000a00 */
[----:B------:R-:W-:-:S04]  /*5f30*/  LEA R64, P3, R72, UR4, 0x1 ;  /* 0x0000000448407c11 */ /* 0x000fc8000f8608ff */
[----:B------:R-:W-:-:S05]  /*5f40*/  LEA.HI.X R65, R72, UR5, R73, 0x1, P3 ;  /* 0x0000000548417c11 */ /* 0x000fca00098f0c49 */
[----:B--2---:R1:W-:Y:S04]  /*5f50*/  STG.E.128 desc[UR6][R64.64], R44 ;  /* 0x0000002c40007986 */ /* 0x0043e8000c101d06 */
.L_x_7338:
[----:B------:R-:W-:Y:S05]  /*5f60*/  BSYNC B1 ;  /* 0x0000000000017941 */ /* 0x000fea0003800000 */
.L_x_7337:
[----:B------:R-:W-:Y:S01]  /*5f70*/  LOP3.LUT P3, RZ, R91, 0x2, RZ, 0xc0, !PT ;  /* 0x000000025bff7812 */ /* 0x000fe2000786c0ff */
[----:B------:R-:W-:-:S12]  /*5f80*/  BSSY B1, `(.L_x_7345) ;  /* 0x000007c000017945 */ /* 0x000fd80003800000 */
[----:B------:R-:W-:Y:S05]  /*5f90*/  @P3 BRA `(.L_x_7346) ;  /* 0x0000000400e83947 */ /* 0x000fea0003800000 */
[----:B-1----:R-:W-:Y:S01]  /*5fa0*/  IADD3 R64, P3, P4, R130, R136, R16 ;  /* 0x0000008882407210 */ /* 0x002fe20007c7e010 */
[----:B------:R-:W-:Y:S03]  /*5fb0*/  BSSY B2, `(.L_x_7347) ;  /* 0x000003d000027945 */ /* 0x000fe60003800000 */
[----:B------:R-:W-:Y:S01]  /*5fc0*/  IADD3.X R65, R129, R92, R17, P3, P4 ;  /* 0x0000005c81417210 */ /* 0x000fe20001fe8411 */
[----:B------:R-:W-:Y:S08]  /*5fd0*/  @P0 BRA `(.L_x_7348) ;  /* 0x0000000000e80947 */ /* 0x000ff00003800000 */
[----:B--234-:R1:W2:Y:S01]  /*5fe0*/  LDS.128 R44, [R5+0x22400] ;  /* 0x02240000052c7984 */ /* 0x01c2a20000000c00 */
        /* <DEDUP_REMOVED lines=35> */
[----:B------:R-:W-:Y:S01]  /*6220*/  FMUL.FTZ R61, R63, R191 ;  /* 0x000000bf3f3d7220 */ /* 0x000fe20000410000 */
[----:B------:R-:W-:Y:S02]  /*6230*/  IMAD.U32 R187, R187, 0x10000, RZ ;  /* 0x00010000bbbb7824 */ /* 0x000fe400078e00ff */
        /* <DEDUP_REMOVED lines=14> */
.L_x_7350:
[----:B------:R-:W-:Y:S05]  /*6320*/  BSYNC B3 ;  /* 0x0000000000037941 */ /* 0x000fea0003800000 */
.L_x_7349:
[----:B------:R-:W-:Y:S01]  /*6330*/  ULDC.64 UR4, c[0x0][0x2e8] ;  /* 0x0000ba0000047ab9 */ /* 0x000fe20000000a00 */
[----:B------:R-:W-:Y:S01]  /*6340*/  ULDC.64 UR6, c[0x0][0x208] ;  /* 0x0000820000067ab9 */ /* 0x000fe20000000a00 */
[----:B------:R-:W-:-:S04]  /*6350*/  LEA R60, P3, R66, UR4, 0x1 ;  /* 0x00000004423c7c11 */ /* 0x000fc8000f8608ff */
[----:B------:R-:W-:-:S05]  /*6360*/  LEA.HI.X R61, R66, UR5, R67, 0x1, P3 ;  /* 0x00000005423d7c11 */ /* 0x000fca00098f0c43 */
[----:B--2---:R1:W-:Y:S04]  /*6370*/  STG.E.128 desc[UR6][R60.64], R44 ;  /* 0x0000002c3c007986 */ /* 0x0043e8000c101d06 */
.L_x_7348:
[----:B------:R-:W-:Y:S05]  /*6380*/  BSYNC B2 ;  /* 0x0000000000027941 */ /* 0x000fea0003800000 */
.L_x_7347:
[----:B------:R-:W-:Y:S05]  /*6390*/  @P1 BRA `(.L_x_7346) ;  /* 0x0000000000e81947 */ /* 0x000fea0003800000 */
[----:B-1234-:R1:W2:Y:S01]  /*63a0*/  LDS.128 R44, [R5+0x27c00] ;  /* 0x027c0000052c7984 */ /* 0x01e2a20000000c00 */
[----:B------:R-:W-:Y:S01]  /*63b0*/  IADD3 R64, P3, R64, R13, RZ ;  /* 0x0000000d40407210 */ /* 0x000fe20007f7e0ff */
[----:B------:R-:W-:Y:S04]  /*63c0*/  BSSY B2, `(.L_x_7351) ;  /* 0x0000032000027945 */ /* 0x000fe80003800000 */
[----:B------:R-:W-:Y:S01]  /*63d0*/  IMAD.X R69, R65, 0x1, R8, P3 ;  /* 0x0000000141457824 */ /* 0x000fe200018e0608 */
[----:B------:R-:W-:-:S13]  /*63e0*/  ISETP.GE.AND P3, PT, R220, R84, PT ;  /* 0x00000054dc00720c */ /* 0x000fda0003f66270 */
        /* <DEDUP_REMOVED lines=47> */
.L_x_7352:
[----:B------:R-:W-:Y:S05]  /*66e0*/  BSYNC B2 ;  /* 0x0000000000027941 */ /* 0x000fea0003800000 */
.L_x_7351:
[----:B------:R-:W-:Y:S01]  /*66f0*/  ULDC.64 UR4, c[0x0][0x2e8] ;  /* 0x0000ba0000047ab9 */ /* 0x000fe20000000a00 */
[----:B------:R-:W-:Y:S01]  /*6700*/  ULDC.64 UR6, c[0x0][0x208] ;  /* 0x0000820000067ab9 */ /* 0x000fe20000000a00 */
[----:B------:R-:W-:-:S04]  /*6710*/  LEA R56, P3, R64, UR4, 0x1 ;  /* 0x0000000440387c11 */ /* 0x000fc8000f8608ff */
[----:B------:R-:W-:-:S05]  /*6720*/  LEA.HI.X R57, R64, UR5, R69, 0x1, P3 ;  /* 0x0000000540397c11 */ /* 0x000fca00098f0c45 */
[----:B--2---:R1:W-:Y:S04]  /*6730*/  STG.E.128 desc[UR6][R56.64], R44 ;  /* 0x0000002c38007986 */ /* 0x0043e8000c101d06 */
.L_x_7346:
[----:B------:R-:W-:Y:S05]  /*6740*/  BSYNC B1 ;  /* 0x0000000000017941 */ /* 0x000fea0003800000 */
.L_x_7345:
[----:B------:R-:W-:Y:S05]  /*6750*/  @P5 BRA `(.L_x_7353) ;  /* 0x0000005400985947 */ /* 0x000fea0003800000 */
[----:B------:R-:W-:Y:S01]  /*6760*/  IADD3 R136, P3, P4, R134, R136, R16 ;  /* 0x0000008886887210 */ /* 0x000fe20007c7e010 */
[----:B------:R-:W-:Y:S03]  /*6770*/  BSSY B1, `(.L_x_7354) ;  /* 0x000003d000017945 */ /* 0x000fe60003800000 */
[----:B-1----:R-:W-:Y:S01]  /*6780*/  IADD3.X R57, R133, R92, R17, P3, P4 ;  /* 0x0000005c85397210 */ /* 0x002fe20001fe8411 */
[----:B------:R-:W-:Y:S08]  /*6790*/  @P0 BRA `(.L_x_7355) ;  /* 0x0000000000e80947 */ /* 0x000ff00003800000 */
[----:B--234-:R1:W2:Y:S01]  /*67a0*/  LDS.128 R44, [R5+0x23400] ;  /* 0x02340000052c7984 */ /* 0x01c2a20000000c00 */
[----:B------:R-:W-:Y:S01]  /*67b0*/  ISETP.GE.AND P4, PT, R18, R84, PT ;  /* 0x000000541200720c */ /* 0x000fe20003f86270 */
[----:B------:R-:W-:Y:S01]  /*67c0*/  BSSY B2, `(.L_x_7356) ;  /* 0x0000031000027945 */ /* 0x000fe20003800000 */
[----:B------:R-:W-:-:S11]  /*67d0*/  IADD3 R63, P3, R136, R100, RZ ;  /* 0x00000064883f7210 */ /* 0x000fd60007f7e0ff */
        /* <DEDUP_REMOVED lines=15> */
[C---:B------:R-:W-:Y:S01]  /*68d0*/  LOP3.LUT R59, R174.reuse, 0xffff0000, RZ, 0xc0, !PT ;  /* 0xffff0000ae3b7812 */ /* 0x040fe200078ec0ff */
[----:B------:R-:W-:Y:S01]  /*68e0*/  IMAD.U32 R174, R174, 0x10000, RZ ;  /* 0x00010000aeae7824 */ /* 0x000fe200078e00ff */
[----:B------:R-:W-:-:S02]  /*68f0*/  LOP3.LUT R56, R176, 0xffff0000, RZ, 0xc0, !PT ;  /* 0xffff0000b0387812 */ /* 0x000fc400078ec0ff */
[----:B------:R-:W-:Y:S01]  /*6900*/  LOP3.LUT R53, R46, 0xffff0000, RZ, 0xc0, !PT ;  /* 0xffff00002e357812 */ /* 0x000fe200078ec0ff */
[-C--:B------:R-:W-:Y:S01]  /*6910*/  FMUL.FTZ R61, R47, R59.reuse ;  /* 0x0000003b2f3d7220 */ /* 0x080fe20000410000 */
[----:B------:R-:W-:Y:S02]  /*6920*/  IMAD.U32 R46, R45, 0x10000, RZ ;  /* 0x000100002d2e7824 */ /* 0x000fe400078e00ff */
[----:B------:R-:W-:Y:S01]  /*6930*/  FMUL.FTZ R62, R47, R56 ;  /* 0x000000382f3e7220 */ /* 0x000fe20000410000 */
[----:B------:R-:W-:Y:S01]  /*6940*/  LOP3.LUT R173, R173, 0xffff0000, RZ, 0xc0, !PT ;  /* 0xffff0000adad7812 */ /* 0x000fe200078ec0ff */
[C---:B------:R-:W-:Y:S01]  /*6950*/  FMUL.FTZ R47, R53.reuse, R60 ;  /* 0x0000003c352f7220 */ /* 0x040fe20000410000 */
[-C--:B------:R-:W-:Y:S01]  /*6960*/  FMUL.FTZ R53, R53, R58.reuse ;  /* 0x0000003a35357220 */ /* 0x080fe20000410000 */
[----:B------:R-:W-:Y:S01]  /*6970*/  LOP3.LUT R175, R175, 0xffff0000, RZ, 0xc0, !PT ;  /* 0xffff0000afaf7812 */ /* 0x000fe200078ec0ff */
[C---:B------:R-:W-:Y:S01]  /*6980*/  IMAD.U32 R45, R44.reuse, 0x10000, RZ ;  /* 0x000100002c2d7824 */ /* 0x040fe200078e00ff */
[----:B------:R-:W-:Y:S01]  /*6990*/  LOP3.LUT R44, R44, 0xffff0000, RZ, 0xc0, !PT ;  /* 0xffff00002c2c7812 */ /* 0x000fe200078ec0ff */
[----:B------:R-:W-:Y:S01]  /*69a0*/  FFMA.FTZ R62, R46, R59, R62 ;  /* 0x0000003b2e3e7223 */ /* 0x000fe2000001003e */
[----:B------:R-:W-:Y:S01]  /*69b0*/  FFMA.FTZ R58, R52, R58, -R47 ;  /* 0x0000003a343a7223 */ /* 0x000fe2000001082f */
[----:B------:R-:W-:Y:S01]  /*69c0*/  SHF.L.U32 R176, R176, 0x10, RZ ;  /* 0x00000010b0b07819 */ /* 0x000fe200000006ff */
[----:B------:R-:W-:Y:S01]  /*69d0*/  FFMA.FTZ R53, R52, R60, R53 ;  /* 0x0000003c34357223 */ /* 0x000fe20000010035 */
[C---:B------:R-:W-:Y:S01]  /*69e0*/  FMUL.FTZ R59, R55.reuse, R173 ;  /* 0x000000ad373b7220 */ /* 0x040fe20000410000 */
[-C--:B------:R-:W-:Y:S01]  /*69f0*/  FMUL.FTZ R52, R55, R175.reuse ;  /* 0x000000af37347220 */ /* 0x080fe20000410000 */
[----:B------:R-:W-:Y:S01]  /*6a00*/  FFMA.FTZ R61, R46, R56, -R61 ;  /* 0x000000382e3d7223 */ /* 0x000fe2000001083d */
        /* <DEDUP_REMOVED lines=12> */
.L_x_7357:
[----:B------:R-:W-:Y:S05]  /*6ad0*/  BSYNC B2 ;  /* 0x0000000000027941 */ /* 0x000fea0003800000 */
.L_x_7356:
[----:B------:R-:W-:Y:S01]  /*6ae0*/  ULDC.64 UR4, c[0x0][0x2e8] ;  /* 0x0000ba0000047ab9 */ /* 0x000fe20000000a00 */
[----:B------:R-:W-:Y:S01]  /*6af0*/  IMAD.X R54, R57, 0x1, R14, P3 ;  /* 0x0000000139367824 */ /* 0x000fe200018e060e */
[----:B------:R-:W-:Y:S01]  /*6b00*/  LEA R52, P3, R63, UR4, 0x1 ;  /* 0x000000043f347c11 */ /* 0x000fe2000f8608ff */
[----:B------:R-:W-:-:S03]  /*6b10*/  ULDC.64 UR6, c[0x0][0x208] ;  /* 0x0000820000067ab9 */ /* 0x000fc60000000a00 */
[----:B------:R-:W-:-:S05]  /*6b20*/  LEA.HI.X R53, R63, UR5, R54, 0x1, P3 ;  /* 0x000000053f357c11 */ /* 0x000fca00098f0c36 */
[----:B--2---:R1:W-:Y:S04]  /*6b30*/  STG.E.128 desc[UR6][R52.64], R44 ;  /* 0x0000002c34007986 */ /* 0x0043e8000c101d06 */
.L_x_7355:
[----:B------:R-:W-:Y:S05]  /*6b40*/  BSYNC B1 ;  /* 0x0000000000017941 */ /* 0x000fea0003800000 */
.L_x_7354:
[----:B------:R-:W-:Y:S05]  /*6b50*/  @P1 BRA `(.L_x_7353) ;  /* 0x0000005000981947 */ /* 0x000fea0003800000 */
[----:B-1234-:R1:W2:Y:S01]  /*6b60*/  LDS.128 R44, [R5+0x28c00] ;  /* 0x028c0000052c7984 */ /* 0x01e2a20000000c00 */
[----:B------:R-:W-:Y:S01]  /*6b70*/  ISETP.GE.AND P4, PT, R220, R84, PT ;  /* 0x00000054dc00720c */ /* 0x000fe20003f86270 */
[----:B------:R-:W-:Y:S01]  /*6b80*/  BSSY B1, `(.L_x_7358) ;  /* 0x0000031000017945 */ /* 0x000fe20003800000 */
[----:B------:R-:W-:-:S11]  /*6b90*/  IADD3 R56, P3, R136, R13, RZ ;  /* 0x0000000d88387210 */ /* 0x000fd60007f7e0ff */
        /* <DEDUP_REMOVED lines=47> */
.L_x_7359:
[----:B------:R-:W-:Y:S05]  /*6e90*/  BSYNC B1 ;  /* 0x0000000000017941 */ /* 0x000fea0003800000 */
.L_x_7358:
[----:B------:R-:W-:Y:S01]  /*6ea0*/  ULDC.64 UR4, c[0x0][0x2e8] ;  /* 0x0000ba0000047ab9 */ /* 0x000fe20000000a00 */
[----:B------:R-:W-:Y:S01]  /*6eb0*/  IMAD.X R57, R57, 0x1, R8, P3 ;  /* 0x0000000139397824 */ /* 0x000fe200018e0608 */
[----:B------:R-:W-:Y:S01]  /*6ec0*/  LEA R48, P3, R56, UR4, 0x1 ;  /* 0x0000000438307c11 */ /* 0x000fe2000f8608ff */
[----:B------:R-:W-:-:S03]  /*6ed0*/  ULDC.64 UR6, c[0x0][0x208] ;  /* 0x0000820000067ab9 */ /* 0x000fc60000000a00 */
[----:B------:R-:W-:-:S05]  /*6ee0*/  LEA.HI.X R49, R56, UR5, R57, 0x1, P3 ;  /* 0x0000000538317c11 */ /* 0x000fca00098f0c39 */
[----:B--2---:R1:W-:Y:S01]  /*6ef0*/  STG.E.128 desc[UR6][R48.64], R44 ;  /* 0x0000002c30007986 */ /* 0x0043e2000c101d06 */
[----:B------:R-:W-:Y:S05]  /*6f00*/  BRA `(.L_x_7353) ;  /* 0x0000004c00ac7947 */ /* 0x000fea0003800000 */
.L_x_7297:
[C---:B------:R-:W-:Y:S01]  /*6f10*/  VIADD R44, R22.reuse, 0x20 ;  /* 0x00000020162c7836 */ /* 0x040fe20000000000 */
[----:B------:R-:W-:Y:S01]  /*6f20*/  ULDC.64 UR4, c[0x0][0x208] ;  /* 0x0000820000047ab9 */ /* 0x000fe20000000a00 */
[----:B------:R-:W-:-:S03]  /*6f30*/  VIADD R52, R22, 0x80 ;  /* 0x0000008016347836 */ /* 0x000fc60000000000 */
[----:B------:R-:W-:Y:S01]  /*6f40*/  ISETP.GE.AND P4, PT, R44, R4, PT ;  /* 0x000000042c00720c */ /* 0x000fe20003f86270 */
[----:B------:R-:W-:-:S03]  /*6f50*/  VIADD R44, R22, 0x40 ;  /* 0x00000040162c7836 */ /* 0x000fc60000000000 */
[----:B------:R-:W-:-:S13]  /*6f60*/  ISETP.GE.OR P4, PT, R16, R84, P4 ;  /* 0x000000541000720c */ /* 0x000fda0002786670 */
[----:B------:R-:W-:Y:S01]  /*6f70*/  @!P4 IADD3 R50, P2, P3, R106, R96, R38 ;  /* 0x000000606a32c210 */ /* 0x000fe20007b5e026 */
[----:B------:R-:W1:Y:S03]  /*6f80*/  @!P4 LDC.64 R60, c[0x0][0x3e8] ;  /* 0x0000fa00ff3ccb82 */ /* 0x000e660000000a00 */
[----:B0-----:R-:W-:Y:S02]  /*6f90*/  @!P4 IADD3.X R51, R27, R3, R41, P2, P3 ;  /* 0x000000031b33c210 */ /* 0x001fe400017e6429 */
[----:B------:R-:W-:-:S03]  /*6fa0*/  @!P4 IADD3 R48, P2, P3, R112, R94, R32 ;  /* 0x0000005e7030c210 */ /* 0x000fc60007b5e020 */
[----:B------:R-:W0:Y:S01]  /*6fb0*/  @!P4 LDC.64 R62, c[0x0][0x400] ;  /* 0x00010000ff3ecb82 */ /* 0x000e220000000a00 */
[----:B------:R-:W-:Y:S02]  /*6fc0*/  @!P4 IADD3.X R49, R21, R0, R35, P2, P3 ;  /* 0x000000001531c210 */ /* 0x000fe400017e6423 */
[----:B------:R-:W-:-:S04]  /*6fd0*/  ISETP.GE.AND P3, PT, R44, R4, PT ;  /* 0x000000042c00720c */ /* 0x000fc80003f66270 */
[----:B------:R-:W-:-:S13]  /*6fe0*/  ISETP.GE.OR P3, PT, R16, R84, P3 ;  /* 0x000000541000720c */ /* 0x000fda0001f66670 */
[----:B------:R-:W-:Y:S01]  /*6ff0*/  @!P3 IADD3 R46, P2, P5, R106, R37, R96 ;  /* 0x000000256a2eb210 */ /* 0x000fe20007d5e060 */
[----:B------:R-:W2:Y:S03]  /*7000*/  @!P3 LDC.64 R68, c[0x0][0x3e8] ;  /* 0x0000fa00ff44bb82 */ /* 0x000ea60000000a00 */
[----:B------:R-:W-:Y:S02]  /*7010*/  @!P3 IADD3.X R47, R27, R40, R3, P2, P5 ;  /* 0x000000281b2fb210 */ /* 0x000fe400017ea403 */
[----:B------:R-:W-:-:S03]  /*7020*/  @!P3 IADD3 R44, P2, P5, R112, R31, R94 ;  /* 0x0000001f702cb210 */ /* 0x000fc60007d5e05e */
[----:B------:R-:W3:Y:S01]  /*7030*/  @!P3 LDC.64 R70, c[0x0][0x400] ;  /* 0x00010000ff46bb82 */ /* 0x000ee20000000a00 */
[----:B------:R-:W-:Y:S02]  /*7040*/  @!P3 IADD3.X R45, R21, R34, R0, P2, P5 ;  /* 0x00000022152db210 */ /* 0x000fe400017ea400 */
[----:B------:R-:W-:-:S04]  /*7050*/  ISETP.GE.AND P2, PT, R52, R4, PT ;  /* 0x000000043400720c */ /* 0x000fc80003f46270 */
[----:B------:R-:W-:-:S13]  /*7060*/  ISETP.GE.OR P2, PT, R16, R84, P2 ;  /* 0x000000541000720c */ /* 0x000fda0001746670 */
[----:B------:R-:W-:Y:S01]  /*7070*/  @!P2 IADD3 R74, P5, P6, R106, R36, R96 ;  /* 0x000000246a4aa210 */ /* 0x000fe20007ebe060 */
[----:B------:R-:W4:Y:S03]  /*7080*/  @!P2 LDC.64 R76, c[0x0][0x3e8] ;  /* 0x0000fa00ff4cab82 */ /* 0x000f260000000a00 */
[----:B------:R-:W-:Y:S02]  /*7090*/  @!P2 IADD3.X R75, R27, R39, R3, P5, P6 ;  /* 0x000000271b4ba210 */ /* 0x000fe40002fec403 */
[----:B------:R-:W-:-:S03]  /*70a0*/  @!P2 IADD3 R72, P5, P6, R112, R30, R94 ;  /* 0x0000001e7048a210 */ /* 0x000fc60007ebe05e */
[----:B------:R-:W4:Y:S01]  /*70b0*/  @!P2 LDC.64 R78, c[0x0][0x400] ;  /* 0x00010000ff4eab82 */ /* 0x000f220000000a00 */
[----:B------:R-:W-:Y:S02]  /*70c0*/  @!P2 IADD3.X R73, R21, R33, R0, P5, P6 ;  /* 0x000000211549a210 */ /* 0x000fe40002fec400 */
[----:B------:R-:W-:-:S04]  /*70d0*/  ISETP.GE.AND P5, PT, R22, R4, PT ;  /* 0x000000041600720c */ /* 0x000fc80003fa6270 */
[----:B------:R-:W-:-:S13]  /*70e0*/  ISETP.GE.OR P5, PT, R16, R84, P5 ;  /* 0x000000541000720c */ /* 0x000fda0002fa6670 */
[----:B------:R-:W1:Y:S01]  /*70f0*/  @!P5 LDC.64 R52, c[0x0][0x3e8] ;  /* 0x0000fa00ff34db82 */ /* 0x000e620000000a00 */
[----:B------:R-:W-:-:S05]  /*7100*/  @!P5 IADD3 R54, P6, R106, R96, RZ ;  /* 0x000000606a36d210 */ /* 0x000fca0007fde0ff */
[----:B------:R-:W-:Y:S01]  /*7110*/  @!P5 IMAD.X R55, R3, 0x1, R27, P6 ;  /* 0x000000010337d824 */ /* 0x000fe200030e061b */
[----:B-1----:R-:W-:-:S04]  /*7120*/  @!P5 LEA R52, P6, R54, R52, 0x1 ;  /* 0x000000343634d211 */ /* 0x002fc800078c08ff */
[----:B------:R-:W-:Y:S02]  /*7130*/  @!P5 LEA.HI.X R53, R54, R53, R55, 0x1, P6 ;  /* 0x000000353635d211 */ /* 0x000fe400030f0c37 */
[----:B------:R-:W1:Y:S01]  /*7140*/  @!P5 LDC.64 R54, c[0x0][0x400] ;  /* 0x00010000ff36db82 */ /* 0x000e620000000a00 */
[----:B------:R-:W-:-:S05]  /*7150*/  @!P5 IADD3 R56, P6, R112, R94, RZ ;  /* 0x0000005e7038d210 */ /* 0x000fca0007fde0ff */
[----:B------:R-:W-:Y:S01]  /*7160*/  @!P5 IMAD.X R57, R0, 0x1, R21, P6 ;  /* 0x000000010039d824 */ /* 0x000fe200030e0615 */
[----:B-1----:R-:W-:-:S04]  /*7170*/  @!P5 LEA R54, P6, R56, R54, 0x1 ;  /* 0x000000363836d211 */ /* 0x002fc800078c08ff */
[----:B------:R-:W-:Y:S02]  /*7180*/  @!P5 LEA.HI.X R55, R56, R55, R57, 0x1, P6 ;  /* 0x000000373837d211 */ /* 0x000fe400030f0c39 */
[----:B------:R-:W-:-:S04]  /*7190*/  @!P4 LEA R60, P6, R50, R60, 0x1 ;  /* 0x0000003c323cc211 */ /* 0x000fc800078c08ff */
[----:B------:R-:W-:Y:S02]  /*71a0*/  @!P4 LEA.HI.X R61, R50, R61, R51, 0x1, P6 ;  /* 0x0000003d323dc211 */ /* 0x000fe400030f0c33 */
[----:B------:R-:W-:Y:S02]  /*71b0*/  CS2R R50, SRZ ;  /* 0x0000000000327805 */ /* 0x000fe4000001ff00 */
[----:B0-----:R-:W-:-:S04]  /*71c0*/  @!P4 LEA R62, P6, R48, R62, 0x1 ;  /* 0x0000003e303ec211 */ /* 0x001fc800078c08ff */
[----:B------:R-:W-:Y:S02]  /*71d0*/  @!P4 LEA.HI.X R63, R48, R63, R49, 0x1, P6 ;  /* 0x0000003f303fc211 */ /* 0x000fe400030f0c31 */
[----:B------:R-:W-:Y:S02]  /*71e0*/  CS2R R48, SRZ ;  /* 0x0000000000307805 */ /* 0x000fe4000001ff00 */
[----:B--2---:R-:W-:-:S04]  /*71f0*/  @!P3 LEA R68, P6, R46, R68, 0x1 ;  /* 0x000000442e44b211 */ /* 0x004fc800078c08ff */
[----:B------:R-:W-:Y:S02]  /*7200*/  @!P3 LEA.HI.X R69, R46, R69, R47, 0x1, P6 ;  /* 0x000000452e45b211 */ /* 0x000fe400030f0c2f */
[----:B------:R-:W-:Y:S02]  /*7210*/  CS2R R46, SRZ ;  /* 0x00000000002e7805 */ /* 0x000fe4000001ff00 */
[C---:B---3--:R-:W-:Y:S01]  /*7220*/  @!P3 LEA R70, P6, R44.reuse, R70, 0x1 ;  /* 0x000000462c46b211 */ /* 0x048fe200078c08ff */
[----:B------:R0:W5:Y:S03]  /*7230*/  @!P5 LDG.E.128 R48, desc[UR4][R54.64] ;  /* 0x000000043630d981 */ /* 0x000166000c1e1d00 */
[----:B------:R-:W-:Y:S02]  /*7240*/  @!P3 LEA.HI.X R71, R44, R71, R45, 0x1, P6 ;  /* 0x000000472c47b211 */ /* 0x000fe400030f0c2d */
[----:B------:R-:W-:-:S02]  /*7250*/  CS2R R44, SRZ ;  /* 0x00000000002c7805 */ /* 0x000fc4000001ff00 */
[----:B------:R-:W-:Y:S02]  /*7260*/  CS2R R58, SRZ ;  /* 0x00000000003a7805 */ /* 0x000fe4000001ff00 */
[----:B------:R-:W-:Y:S02]  /*7270*/  CS2R R56, SRZ ;  /* 0x0000000000387805 */ /* 0x000fe4000001ff00 */
[----:B------:R1:W5:Y:S01]  /*7280*/  @!P5 LDG.E.128 R44, desc[UR4][R52.64] ;  /* 0x00000004342cd981 */ /* 0x000362000c1e1d00 */
[----:B0-----:R-:W-:Y:S02]  /*7290*/  CS2R R54, SRZ ;  /* 0x0000000000367805 */ /* 0x001fe4000001ff00 */
[----:B------:R-:W-:Y:S02]  /*72a0*/  CS2R R66, SRZ ;  /* 0x0000000000427805 */ /* 0x000fe4000001ff00 */
[----:B------:R-:W-:Y:S01]  /*72b0*/  CS2R R64, SRZ ;  /* 0x0000000000407805 */ /* 0x000fe2000001ff00 */
[----:B------:R0:W5:Y:S05]  /*72c0*/  @!P4 LDG.E.128 R56, desc[UR4][R62.64] ;  /* 0x000000043e38c981 */ /* 0x00016a000c1e1d00 */
[----:B------:R-:W5:Y:S01]  /*72d0*/  @!P3 LDG.E.128 R64, desc[UR4][R70.64] ;  /* 0x000000044640b981 */ /* 0x000f62000c1e1d00 */
[----:B-1----:R-:W-:-:S02]  /*72e0*/  CS2R R52, SRZ ;  /* 0x0000000000347805 */ /* 0x002fc4000001ff00 */
[----:B0-----:R-:W-:-:S04]  /*72f0*/  CS2R R62, SRZ ;  /* 0x00000000003e7805 */ /* 0x001fc8000001ff00 */
[----:B------:R0:W5:Y:S02]  /*7300*/  @!P4 LDG.E.128 R52, desc[UR4][R60.64] ;  /* 0x000000043c34c981 */ /* 0x000164000c1e1d00 */
[----:B0-----:R-:W-:-:S06]  /*7310*/  CS2R R60, SRZ ;  /* 0x00000000003c7805 */ /* 0x001fcc000001ff00 */
[----:B------:R0:W5:Y:S01]  /*7320*/  @!P3 LDG.E.128 R60, desc[UR4][R68.64] ;  /* 0x00000004443cb981 */ /* 0x000162000c1e1d00 */
[----:B----4-:R-:W-:Y:S01]  /*7330*/  @!P2 LEA R76, P3, R74, R76, 0x1 ;  /* 0x0000004c4a4ca211 */ /* 0x010fe200078608ff */
[----:B------:R-:W-:-:S03]  /*7340*/  VIADD R81, R22, 0x60 ;  /* 0x0000006016517836 */ /* 0x000fc60000000000 */
[----:B------:R-:W-:Y:S02]  /*7350*/  @!P2 LEA.HI.X R77, R74, R77, R75, 0x1, P3 ;  /* 0x0000004d4a4da211 */ /* 0x000fe400018f0c4b */
[----:B------:R-:W-:-:S04]  /*7360*/  @!P2 LEA R78, P3, R72, R78, 0x1 ;  /* 0x0000004e484ea211 */ /* 0x000fc800078608ff */
[----:B------:R-:W-:Y:S02]  /*7370*/  @!P2 LEA.HI.X R79, R72, R79, R73, 0x1, P3 ;  /* 0x0000004f484fa211 */ /* 0x000fe400018f0c49 */
[----:B------:R-:W-:-:S04]  /*7380*/  ISETP.GE.AND P3, PT, R81, R4, PT ;  /* 0x000000045100720c */ /* 0x000fc80003f66270 */
[----:B------:R-:W-:Y:S02]  /*7390*/  ISETP.GE.OR P3, PT, R16, R84, P3 ;  /* 0x000000541000720c */ /* 0x000fe40001f66670 */
[----:B------:R-:W-:Y:S02]  /*73a0*/  CS2R R70, SRZ ;  /* 0x0000000000467805 */ /* 0x000fe4000001ff00 */
[----:B0-----:R-:W-:Y:S02]  /*73b0*/  CS2R R68, SRZ ;  /* 0x0000000000447805 */ /* 0x001fe4000001ff00 */
[----:B------:R-:W-:Y:S02]  /*73c0*/  CS2R R74, SRZ ;  /* 0x00000000004a7805 */ /* 0x000fe4000001ff00 */
[----:B------:R-:W-:Y:S01]  /*73d0*/  CS2R R72, SRZ ;  /* 0x0000000000487805 */ /* 0x000fe2000001ff00 */
[----:B------:R-:W-:Y:S01]  /*73e0*/  VIADD R80, R22, 0xa0 ;  /* 0x000000a016507836 */ /* 0x000fe20000000000 */
[----:B------:R-:W-:Y:S01]  /*73f0*/  BSSY B1, `(.L_x_7360) ;  /* 0x0000021000017945 */ /* 0x000fe20003800000 */
[----:B------:R0:W5:Y:S04]  /*7400*/  @!P2 LDG.E.128 R68, desc[UR4][R76.64] ;  /* 0x000000044c44a981 */ /* 0x000168000c1e1d00 */
[----:B------:R1:W5:Y:S01]  /*7410*/  @!P2 LDG.E.128 R72, desc[UR4][R78.64] ;  /* 0x000000044e48a981 */ /* 0x000362000c1e1d00 */
[----:B------:R-:W-:-:S02]  /*7420*/  ISETP.GE.AND P2, PT, R80, R4, PT ;  /* 0x000000045000720c */ /* 0x000fc40003f46270 */
[----:B------:R-:W-:Y:S02]  /*7430*/  CS2R R82, SRZ ;  /* 0x0000000000527805 */ /* 0x000fe4000001ff00 */
[----:B------:R-:W-:Y:S02]  /*7440*/  CS2R R80, SRZ ;  /* 0x0000000000507805 */ /* 0x000fe4000001ff00 */
[----:B------:R-:W-:Y:S02]  /*7450*/  ISETP.GE.OR P2, PT, R16, R84, P2 ;  /* 0x000000541000720c */ /* 0x000fe40001746670 */
[----:B0-----:R-:W-:Y:S02]  /*7460*/  CS2R R76, SRZ ;  /* 0x00000000004c7805 */ /* 0x001fe4000001ff00 */
[----:B-1----:R-:W-:Y:S01]  /*7470*/  CS2R R78, SRZ ;  /* 0x00000000004e7805 */ /* 0x002fe2000001ff00 */
[----:B------:R-:W-:Y:S08]  /*7480*/  @P3 BRA `(.L_x_7361) ;  /* 0x00000000005c3947 */ /* 0x000ff00003800000 */
[----:B------:R-:W0:Y:S01]  /*7490*/  LDC.64 R80, c[0x0][0x3f8] ;  /* 0x0000fe00ff507b82 */ /* 0x000e220000000a00 */
[----:B------:R-:W-:Y:S01]  /*74a0*/  IMAD.MOV.U32 R78, RZ, RZ, R96 ;  /* 0x000000ffff4e7224 */ /* 0x000fe200078e0060 */
[----:B------:R-:W-:Y:S01]  /*74b0*/  ULDC.64 UR4, c[0x0][0x3e8] ;  /* 0x0000fa0000047ab9 */ /* 0x000fe20000000a00 */
[----:B------:R-:W-:Y:S01]  /*74c0*/  IMAD.MOV.U32 R79, RZ, RZ, R3 ;  /* 0x000000ffff4f7224 */ /* 0x000fe200078e0003 */
[----:B------:R-:W-:Y:S01]  /*74d0*/  ULDC.64 UR6, c[0x0][0x400] ;  /* 0x0001000000067ab9 */ /* 0x000fe20000000a00 */
[----:B------:R-:W-:Y:S01]  /*74e0*/  IMAD.MOV.U32 R82, RZ, RZ, R94 ;  /* 0x000000ffff527224 */ /* 0x000fe200078e005e */
[----:B------:R-:W-:Y:S01]  /*74f0*/  ULDC.64 UR8, c[0x0][0x208] ;  /* 0x0000820000087ab9 */ /* 0x000fe20000000a00 */
[----:B------:R-:W-:Y:S01]  /*7500*/  IMAD.MOV.U32 R83, RZ, RZ, R0 ;  /* 0x000000ffff537224 */ /* 0x000fe200078e0000 */
[----:B------:R-:W1:Y:S01]  /*7510*/  LDC.64 R76, c[0x0][0x408] ;  /* 0x00010200ff4c7b82 */ /* 0x000e620000000a00 */
[----:B0-----:R-:W-:-:S04]  /*7520*/  IMAD.WIDE.U32 R78, R80, 0x60, R78 ;  /* 0x00000060504e7825 */ /* 0x001fc800078e004e */
[----:B------:R-:W-:Y:S01]  /*7530*/  IMAD R81, R81, 0x60, RZ ;  /* 0x0000006051517824 */ /* 0x000fe200078e02ff */
[----:B------:R-:W-:Y:S01]  /*7540*/  IADD3 R80, P3, R106, R78, RZ ;  /* 0x0000004e6a507210 */ /* 0x000fe20007f7e0ff */
[----:B-1----:R-:W-:-:S03]  /*7550*/  IMAD.WIDE.U32 R82, R76, 0x60, R82 ;  /* 0x000000604c527825 */ /* 0x002fc600078e0052 */
[----:B------:R-:W-:Y:S01]  /*7560*/  IADD3.X R79, R27, R79, R81, P3, !PT ;  /* 0x0000004f1b4f7210 */ /* 0x000fe20001ffe451 */
[----:B------:R-:W-:Y:S01]  /*7570*/  IMAD R77, R77, 0x60, RZ ;  /* 0x000000604d4d7824 */ /* 0x000fe200078e02ff */
[----:B------:R-:W-:-:S04]  /*7580*/  IADD3 R78, P3, R112, R82, RZ ;  /* 0x00000052704e7210 */ /* 0x000fc80007f7e0ff */
[----:B------:R-:W-:Y:S02]  /*7590*/  IADD3.X R83, R21, R83, R77, P3, !PT ;  /* 0x0000005315537210 */ /* 0x000fe40001ffe44d */
[----:B------:R-:W-:-:S04]  /*75a0*/  LEA R76, P3, R80, UR4, 0x1 ;  /* 0x00000004504c7c11 */ /* 0x000fc8000f8608ff */
[----:B------:R-:W-:Y:S02]  /*75b0*/  LEA.HI.X R77, R80, UR5, R79, 0x1, P3 ;  /* 0x00000005504d7c11 */ /* 0x000fe400098f0c4f */
[----:B------:R-:W-:-:S04]  /*75c0*/  LEA R80, P3, R78, UR6, 0x1 ;  /* 0x000000064e507c11 */ /* 0x000fc8000f8608ff */
[----:B------:R-:W-:Y:S02]  /*75d0*/  LEA.HI.X R81, R78, UR7, R83, 0x1, P3 ;  /* 0x000000074e517c11 */ /* 0x000fe400098f0c53 */
[----:B------:R-:W5:Y:S04]  /*75e0*/  LDG.E.128 R76, desc[UR8][R76.64] ;  /* 0x000000084c4c7981 */ /* 0x000f68000c1e1d00 */
[----:B------:R-:W5:Y:S03]  /*75f0*/  LDG.E.128 R80, desc[UR8][R80.64] ;  /* 0x0000000850507981 */ /* 0x000f66000c1e1d00 */
.L_x_7361:
[----:B------:R-:W-:Y:S05]  /*7600*/  BSYNC B1 ;  /* 0x0000000000017941 */ /* 0x000fea0003800000 */
.L_x_7360:
[----:B------:R-:W-:Y:S01]  /*7610*/  BSSY B1, `(.L_x_7362) ;  /* 0x000001c000017945 */ /* 0x000fe20003800000 */
[----:B------:R-:W-:Y:S02]  /*7620*/  ISETP.GE.AND P3, PT, R16, R84, PT ;  /* 0x000000541000720c */ /* 0x000fe40003f66270 */
[----:B------:R-:W-:Y:S02]  /*7630*/  CS2R R86, SRZ ;  /* 0x0000000000567805 */ /* 0x000fe4000001ff00 */
[----:B------:R-:W-:Y:S02]  /*7640*/  CS2R R84, SRZ ;  /* 0x0000000000547805 */ /* 0x000fe4000001ff00 */
[----:B------:R-:W-:Y:S02]  /*7650*/  CS2R R90, SRZ ;  /* 0x00000000005a7805 */ /* 0x000fe4000001ff00 */
[----:B------:R-:W-:Y:S01]  /*7660*/  CS2R R88, SRZ ;  /* 0x0000000000587805 */ /* 0x000fe2000001ff00 */
[----:B------:R-:W-:Y:S06]  /*7670*/  @P2 BRA `(.L_x_7363) ;  /* 0x0000000000542947 */ /* 0x000fec0003800000 */
[----:B------:R-:W0:Y:S01]  /*7680*/  LDC.64 R84, c[0x0][0x3f8] ;  /* 0x0000fe00ff547b82 */ /* 0x000e220000000a00 */
[----:B------:R-:W-:Y:S01]  /*7690*/  IMAD.MOV.U32 R97, RZ, RZ, R3 ;  /* 0x000000ffff617224 */ /* 0x000fe200078e0003 */
[----:B------:R-:W-:Y:S01]  /*76a0*/  ULDC.64 UR4, c[0x0][0x3e8] ;  /* 0x0000fa0000047ab9 */ /* 0x000fe20000000a00 */
[----:B------:R-:W-:Y:S01]  /*76b0*/  IMAD.MOV.U32 R95, RZ, RZ, R0 ;  /* 0x000000ffff5f7224 */ /* 0x000fe200078e0000 */
[----:B------:R-:W-:Y:S01]  /*76c0*/  ULDC.64 UR6, c[0x0][0x400] ;  /* 0x0001000000067ab9 */ /* 0x000fe20000000a00 */
[----:B------:R-:W-:-:S03]  /*76d0*/  ULDC.64 UR8, c[0x0][0x208] ;  /* 0x0000820000087ab9 */ /* 0x000fc60000000a00 */
        /* <DEDUP_REMOVED lines=12> */
[----:B------:R-:W-:Y:S01]  /*77a0*/  LEA.HI.X R89, R0, UR7, R95, 0x1, P2 ;  /* 0x0000000700597c11 */ /* 0x000fe200090f0c5f */
[----:B------:R-:W5:Y:S05]  /*77b0*/  LDG.E.128 R84, desc[UR8][R84.64] ;  /* 0x0000000854547981 */ /* 0x000f6a000c1e1d00 */
[----:B------:R-:W5:Y:S03]  /*77c0*/  LDG.E.128 R88, desc[UR8][R88.64] ;  /* 0x0000000858587981 */ /* 0x000f66000c1e1d00 */
.L_x_7363:
[----:B------:R-:W-:Y:S05]  /*77d0*/  BSYNC B1 ;  /* 0x0000000000017941 */ /* 0x000fea0003800000 */
.L_x_7362:
[----:B-----5:R-:W-:Y:S01]  /*77e0*/  IMAD.MOV.U32 R0, RZ, RZ, R78 ;  /* 0x000000ffff007224 */ /* 0x020fe200078e004e */
[----:B------:R-:W-:Y:S01]  /*77f0*/  ULOP3.LUT UR4, UR60, 0x1, URZ, 0xfc, !UPT ;  /* 0x000000013c047892 */ /* 0x000fe2000f8efc3f */
[----:B------:R-:W-:Y:S02]  /*7800*/  IMAD.MOV.U32 R3, RZ, RZ, R79 ;  /* 0x000000ffff037224 */ /* 0x000fe400078e004f */
[----:B------:R-:W-:Y:S01]  /*7810*/  IMAD.MOV.U32 R93, RZ, RZ, R76 ;  /* 0x000000ffff5d7224 */ /* 0x000fe200078e004c */
[----:B------:R-:W-:Y:S01]  /*7820*/  UISETP.NE.AND UP0, UPT, UR4, 0x3, UPT ;  /* 0x000000030400788c */ /* 0x000fe2000bf05270 */
[----:B------:R-:W-:Y:S01]  /*7830*/  IMAD.MOV.U32 R94, RZ, RZ, R77 ;  /* 0x000000ffff5e7224 */ /* 0x000fe200078e004d */
[----:B------:R-:W-:Y:S01]  /*7840*/  PRMT R175, R0, 0x5410, R3 ;  /* 0x0000541000af7816 */ /* 0x000fe20000000003 */
[----:B------:R-:W-:Y:S02]  /*7850*/  IMAD.MOV.U32 R0, RZ, RZ, R82 ;  /* 0x000000ffff007224 */ /* 0x000fe400078e0052 */
[----:B------:R-:W-:Y:S01]  /*7860*/  IMAD.MOV.U32 R3, RZ, RZ, R83 ;  /* 0x000000ffff037224 */ /* 0x000fe200078e0053 */
[----:B------:R-:W-:Y:S01]  /*7870*/  PRMT R176, R93, 0x5410, R94 ;  /* 0x000054105db07816 */ /* 0x000fe2000000005e */
[----:B------:R-:W-:Y:S01]  /*7880*/  IMAD.MOV.U32 R93, RZ, RZ, R80 ;  /* 0x000000ffff5d7224 */ /* 0x000fe200078e0050 */
[----:B------:R-:W-:Y:S01]  /*7890*/  PLOP3.LUT P2, PT, PT, PT, UP0, 0x80, 0x0 ;  /* 0x000000000000781c */ /* 0x000fe20003f4f008 */
        /* <DEDUP_REMOVED lines=8> */
[----:B------:R-:W-:Y:S01]  /*7920*/  IMAD.MOV.U32 R0, RZ, RZ, R90 ;  /* 0x000000ffff007224 */ /* 0x000fe200078e005a */
[----:B------:R-:W-:Y:S02]  /*7930*/  MOV R3, R91 ;  /* 0x0000005b00037202 */ /* 0x000fe40000000f00 */
[----:B------:R-:W-:Y:S01]  /*7940*/  PRMT R168, R94, 0x5410, R93 ;  /* 0x000054105ea87816 */ /* 0x000fe2000000005d */
[----:B------:R-:W-:Y:S01]  /*7950*/  IMAD.MOV.U32 R93, RZ, RZ, R88 ;  /* 0x000000ffff5d7224 */ /* 0x000fe200078e0058 */
[----:B------:R-:W-:Y:S01]  /*7960*/  PRMT R167, R3, 0x5410, R0 ;  /* 0x0000541003a77816 */ /* 0x000fe20000000000 */
        /* <DEDUP_REMOVED lines=37> */
[----:B------:R-:W-:Y:S02]  /*7bc0*/  PRMT R186, R186, 0x5410, R93 ;  /* 0x00005410baba7816 */ /* 0x000fe4000000005d */
        /* <DEDUP_REMOVED lines=18> */
[----:B------:R-:W-:Y:S06]  /*7cf0*/  @!P2 BRA `(.L_x_7364) ;  /* 0x000000000004a947 */ /* 0x000fec0003800000 */
[----:B------:R-:W-:Y:S01]  /*7d00*/  BPT.TRAP 0x1 ;  /* 0x000000040000795c */ /* 0x000fe20000300000 */
.L_x_7364:
        /* <DEDUP_REMOVED lines=8> */
.L_x_7665:
[----:B------:R-:W-:Y:S05]  /*7d90*/  BSYNC B1 ;  /* 0x0000000000017941 */ /* 0x000fea0003800000 */
.L_x_7365:
[----:B------:R-:W-:Y:S01]  /*7da0*/  ISETP.GE.OR P4, PT, R22, R4, P0 ;  /* 0x000000041600720c */ /* 0x000fe20000786670 */
[----:B------:R-:W-:Y:S01]  /*7db0*/  BSSY B1, `(.L_x_7367) ;  /* 0x0000095000017945 */ /* 0x000fe20003800000 */
[----:B0-----:R-:W-:-:S11]  /*7dc0*/  IMAD.IADD R151, R150, 0x1, -R122 ;  /* 0x0000000196977824 */ /* 0x001fd600078e0a7a */
[----:B------:R-:W-:Y:S05]  /*7dd0*/  @P4 BRA `(.L_x_7368) ;  /* 0x0000000800484947 */ /* 0x000fea0003800000 */
[----:B------:R-:W3:Y:S01]  /*7de0*/  LDL R92, [R1+0x4] ;  /* 0x00000400015c7983 */ /* 0x000ee20000100800 */
[----:B------:R-:W-:Y:S01]  /*7df0*/  IMAD.SHL.U32 R94, R22, 0x40, RZ ;  /* 0x00000040165e7824 */ /* 0x000fe200078e00ff */
[----:B------:R-:W-:Y:S01]  /*7e00*/  BSSY B2, `(.L_x_7369) ;  /* 0x000007c000027945 */ /* 0x000fe20003800000 */
[----:B------:R-:W0:Y:S03]  /*7e10*/  S2R R96, SR_TID.X ;  /* 0x0000000000607919 */ /* 0x000e260000002100 */
[----:B------:R-:W-:-:S04]  /*7e20*/  LOP3.LUT R94, R94, 0x1c0, RZ, 0xc0, !PT ;  /* 0x000001c05e5e7812 */ /* 0x000fc800078ec0ff */
[----:B------:R-:W-:Y:S01]  /*7e30*/  SHF.R.U32.HI R94, RZ, 0x3, R94 ;  /* 0x00000003ff5e7819 */ /* 0x000fe2000001165e */
[----:B0-----:R-:W-:-:S05]  /*7e40*/  VIADD R96, R96, 0xffffff80 ;  /* 0xffffff8060607836 */ /* 0x001fca0000000000 */
[----:B------:R-:W-:-:S04]  /*7e50*/  SHF.R.S32.HI R95, RZ, 0x1f, R96 ;  /* 0x0000001fff5f7819 */ /* 0x000fc80000011460 */
[----:B------:R-:W-:Y:S01]  /*7e60*/  LEA.HI R95, R95, R96, RZ, 0x6 ;  /* 0x000000605f5f7211 */ /* 0x000fe200078f30ff */
[----:B------:R-:W-:-:S03]  /*7e70*/  IMAD.SHL.U32 R96, R22, 0x40, RZ ;  /* 0x0000004016607824 */ /* 0x000fc600078e00ff */
[----:B------:R-:W-:-:S04]  /*7e80*/  SHF.L.U32 R95, R95, 0x3, RZ ;  /* 0x000000035f5f7819 */ /* 0x000fc800000006ff */
[----:B------:R-:W-:Y:S02]  /*7e90*/  LOP3.LUT R95, R95, 0xfffffe00, RZ, 0xc0, !PT ;  /* 0xfffffe005f5f7812 */ /* 0x000fe400078ec0ff */
[----:B---3--:R-:W-:-:S04]  /*7ea0*/  LOP3.LUT P5, RZ, R92, 0x1, RZ, 0xc0, !PT ;  /* 0x000000015cff7812 */ /* 0x008fc800078ac0ff */
[----:B------:R-:W-:-:S04]  /*7eb0*/  SEL R92, R122, R151, !P5 ;  /* 0x000000977a5c7207 */ /* 0x000fc80006800000 */
[----:B------:R-:W-:-:S04]  /*7ec0*/  SHF.R.S32.HI R93, RZ, 0x1f, R92 ;  /* 0x0000001fff5d7819 */ /* 0x000fc8000001145c */
[----:B------:R-:W-:-:S04]  /*7ed0*/  LEA.HI R92, R93, R92, RZ, 0x4 ;  /* 0x0000005c5d5c7211 */ /* 0x000fc800078f20ff */
[----:B------:R-:W-:-:S04]  /*7ee0*/  LEA.HI.SX32 R92, R92, R10, 0x1c ;  /* 0x0000000a5c5c7211 */ /* 0x000fc800078fe2ff */
[----:B------:R-:W-:Y:S01]  /*7ef0*/  SHF.R.S32.HI R93, RZ, 0x1f, R92 ;  /* 0x0000001fff5d7819 */ /* 0x000fe2000001145c */
[----:B------:R-:W-:-:S03]  /*7f00*/  IMAD.SHL.U32 R174, R92, 0x8, RZ ;  /* 0x000000085cae7824 */ /* 0x000fc600078e00ff */
[----:B------:R-:W-:Y:S02]  /*7f10*/  LEA.HI R92, R93, R92, RZ, 0x3 ;  /* 0x0000005c5d5c7211 */ /* 0x000fe400078f18ff */
[----:B------:R-:W-:Y:S02]  /*7f20*/  LOP3.LUT R93, R174, 0x38, RZ, 0xc0, !PT ;  /* 0x00000038ae5d7812 */ /* 0x000fe400078ec0ff */
        /* <DEDUP_REMOVED lines=10> */
[----:B------:R-:W3:Y:S01]  /*7fd0*/  LDS.128 R92, [R92+0x1e400] ;  /* 0x01e400005c5c7984 */ /* 0x000ee20000000c00 */
[----:B------:R-:W-:Y:S05]  /*7fe0*/  @P3 BRA `(.L_x_7370) ;  /* 0x0000000400743947 */ /* 0x000fea0003800000 */
[--C-:B------:R-:W-:Y:S02]  /*7ff0*/  SHF.R.U64 R44, R44, 0x10, R45.reuse ;  /* 0x000000102c2c7819 */ /* 0x100fe4000000122d */
[----:B------:R-:W-:Y:S02]  /*8000*/  SHF.R.U32.HI R45, RZ, 0x10, R45 ;  /* 0x00000010ff2d7819 */ /* 0x000fe4000001162d */
[C---:B------:R-:W-:Y:S02]  /*8010*/  PRMT R44, R177.reuse, 0x5432, R44 ;  /* 0x00005432b12c7816 */ /* 0x040fe4000000002c */
[----:B------:R-:W-:Y:S02]  /*8020*/  PRMT R45, R177, 0x5410, R45 ;  /* 0x00005410b12d7816 */ /* 0x000fe4000000002d */
[----:B------:R-:W-:Y:S02]  /*8030*/  SHF.R.U64 R46, R46, 0x10, R47 ;  /* 0x000000102e2e7819 */ /* 0x000fe4000000122f */
[----:B------:R-:W-:-:S02]  /*8040*/  SHF.R.U32.HI R177, RZ, 0x10, R49 ;  /* 0x00000010ffb17819 */ /* 0x000fc40000011631 */
[----:B------:R-:W-:Y:S02]  /*8050*/  SHF.R.U64 R48, R48, 0x10, R49 ;  /* 0x0000001030307819 */ /* 0x000fe40000001231 */
[----:B------:R-:W-:Y:S02]  /*8060*/  SHF.R.U64 R49, R50, 0x10, R51 ;  /* 0x0000001032317819 */ /* 0x000fe40000001233 */
[----:B------:R-:W-:Y:S02]  /*8070*/  PRMT R50, R179, 0x5432, R46 ;  /* 0x00005432b3327816 */ /* 0x000fe4000000002e */
[----:B------:R-:W-:Y:S02]  /*8080*/  SHF.R.U32.HI R47, RZ, 0x10, R47 ;  /* 0x00000010ff2f7819 */ /* 0x000fe4000001162f */
[----:B------:R-:W-:Y:S01]  /*8090*/  PRMT R46, R180, 0x5410, R177 ;  /* 0x00005410b42e7816 */ /* 0x000fe200000000b1 */
[----:B------:R-:W-:Y:S01]  /*80a0*/  IMAD.U32 R177, R45, 0x10000, RZ ;  /* 0x000100002db17824 */ /* 0x000fe200078e00ff */
[----:B------:R-:W-:-:S02]  /*80b0*/  SHF.R.U32.HI R51, RZ, 0x10, R51 ;  /* 0x00000010ff337819 */ /* 0x000fc40000011633 */
[----:B------:R-:W-:Y:S01]  /*80c0*/  PRMT R47, R181, 0x5410, R47 ;  /* 0x00005410b52f7816 */ /* 0x000fe2000000002f */
[----:B0-----:R-:W-:Y:S01]  /*80d0*/  IMAD.U32 R181, R97, 0x10000, RZ ;  /* 0x0001000061b57824 */ /* 0x001fe200078e00ff */
[----:B------:R-:W-:Y:S01]  /*80e0*/  PRMT R48, R178, 0x5432, R48 ;  /* 0x00005432b2307816 */ /* 0x000fe20000000030 */
[----:B------:R-:W-:Y:S01]  /*80f0*/  IMAD.U32 R180, R46, 0x10000, RZ ;  /* 0x000100002eb47824 */ /* 0x000fe200078e00ff */
[----:B------:R-:W-:Y:S01]  /*8100*/  PRMT R49, R179, 0x5410, R49 ;  /* 0x00005410b3317816 */ /* 0x000fe20000000031 */
[----:B---3--:R-:W-:Y:S01]  /*8110*/  IMAD.U32 R179, R93, 0x10000, RZ ;  /* 0x000100005db37824 */ /* 0x008fe200078e00ff */
[----:B------:R-:W-:Y:S01]  /*8120*/  PRMT R51, R178, 0x5410, R51 ;  /* 0x00005410b2337816 */ /* 0x000fe20000000033 */
[-C--:B------:R-:W-:Y:S01]  /*8130*/  FMUL.FTZ R178, R181, R180.reuse ;  /* 0x000000b4b5b27220 */ /* 0x080fe20000410000 */
        /* <DEDUP_REMOVED lines=25> */
[C---:B------:R-:W-:Y:S02]  /*82d0*/  FMUL.FTZ R95, R99.reuse, R51 ;  /* 0x00000033635f7220 */ /* 0x040fe40000410000 */
        /* <DEDUP_REMOVED lines=28> */
[-C--:B------:R-:W-:Y:S01]  /*84a0*/  FMUL.FTZ R97, R97, R92.reuse ;  /* 0x0000005c61617220 */ /* 0x080fe20000410000 */
        /* <DEDUP_REMOVED lines=17> */
.L_x_7370:
[----:B------:R-:W-:Y:S05]  /*85c0*/  BSYNC B2 ;  /* 0x0000000000027941 */ /* 0x000fea0003800000 */
.L_x_7369:
[----:B------:R-:W-:Y:S01]  /*85d0*/  SHF.R.S32.HI R44, RZ, 0x1f, R22 ;  /* 0x0000001fff2c7819 */ /* 0x000fe20000011416 */
[----:B------:R-:W-:Y:S01]  /*85e0*/  ULDC.64 UR4, c[0x0][0x2e8] ;  /* 0x0000ba0000047ab9 */ /* 0x000fe20000000a00 */
[----:B------:R-:W-:Y:S01]  /*85f0*/  ISETP.GE.AND P4, PT, R174, R150, PT ;  /* 0x00000096ae00720c */ /* 0x000fe20003f86270 */
[----:B------:R-:W-:Y:S02]  /*8600*/  ULDC.64 UR6, c[0x0][0x208] ;  /* 0x0000820000067ab9 */ /* 0x000fe40000000a00 */
[-C--:B--2---:R-:W-:Y:S02]  /*8610*/  IMAD R46, R44, R138.reuse, RZ ;  /* 0x0000008a2c2e7224 */ /* 0x084fe400078e02ff */
[----:B------:R-:W-:-:S04]  /*8620*/  IMAD.WIDE.U32 R44, R22, R138, R136 ;  /* 0x0000008a162c7225 */ /* 0x000fc800078e0088 */
[----:B------:R-:W-:-:S04]  /*8630*/  IMAD R46, R22, R139, R46 ;  /* 0x0000008b162e7224 */ /* 0x000fc800078e022e */
[----:B------:R-:W-:Y:S01]  /*8640*/  IMAD.IADD R45, R46, 0x1, R45 ;  /* 0x000000012e2d7824 */ /* 0x000fe200078e022d */
[--C-:B------:R-:W-:Y:S02]  /*8650*/  @!P4 SHF.R.S32.HI R47, RZ, 0x1f, R174.reuse ;  /* 0x0000001fff2fc819 */ /* 0x100fe400000114ae */
[----:B------:R-:W-:-:S04]  /*8660*/  @!P4 IADD3 R174, P5, P6, R100, R44, R174 ;  /* 0x0000002c64aec210 */ /* 0x000fc80007ebe0ae */
[----:B------:R-:W-:Y:S02]  /*8670*/  @!P4 IADD3.X R47, R14, R45, R47, P5, P6 ;  /* 0x0000002d0e2fc210 */ /* 0x000fe40002fec42f */
[----:B------:R-:W-:-:S04]  /*8680*/  IADD3 R46, P5, P6, R100, R44, R20 ;  /* 0x0000002c642e7210 */ /* 0x000fc80007ebe014 */
[----:B------:R-:W-:Y:S02]  /*8690*/  IADD3.X R45, R14, R45, R9, P5, P6 ;  /* 0x0000002d0e2d7210 */ /* 0x000fe40002fec409 */
[----:B------:R-:W-:-:S04]  /*86a0*/  LEA R44, P5, R46, UR4, 0x1 ;  /* 0x000000042e2c7c11 */ /* 0x000fc8000f8a08ff */
[----:B------:R-:W-:Y:S02]  /*86b0*/  LEA.HI.X R45, R46, UR5, R45, 0x1, P5 ;  /* 0x000000052e2d7c11 */ /* 0x000fe4000a8f0c2d */
[----:B------:R-:W-:-:S03]  /*86c0*/  @!P4 LEA R46, P5, R174, UR4, 0x1 ;  /* 0x00000004ae2ecc11 */ /* 0x000fc6000f8a08ff */
[----:B---3--:R3:W-:Y:S01]  /*86d0*/  STG.E.128 desc[UR6][R44.64], R92 ;  /* 0x0000005c2c007986 */ /* 0x0087e2000c101d06 */
[----:B------:R-:W-:-:S05]  /*86e0*/  @!P4 LEA.HI.X R47, R174, UR5, R47, 0x1, P5 ;  /* 0x00000005ae2fcc11 */ /* 0x000fca000a8f0c2f */
[----:B0-----:R3:W-:Y:S04]  /*86f0*/  @!P4 STG.E.128 desc[UR6][R46.64], R96 ;  /* 0x000000602e00c986 */ /* 0x0017e8000c101d06 */
.L_x_7368:
[----:B------:R-:W-:Y:S05]  /*8700*/  BSYNC B1 ;  /* 0x0000000000017941 */ /* 0x000fea0003800000 */
.L_x_7367:
[----:B---3--:R-:W-:Y:S01]  /*8710*/  VIADD R46, R22, 0x20 ;  /* 0x00000020162e7836 */ /* 0x008fe20000000000 */
[----:B------:R-:W-:Y:S04]  /*8720*/  BSSY B1, `(.L_x_7371) ;  /* 0x0000090000017945 */ /* 0x000fe80003800000 */
[----:B------:R-:W-:-:S13]  /*8730*/  ISETP.GE.OR P4, PT, R46, R4, P0 ;  /* 0x000000042e00720c */ /* 0x000fda0000786670 */
[----:B------:R-:W-:Y:S05]  /*8740*/  @P4 BRA `(.L_x_7372) ;  /* 0x0000000800344947 */ /* 0x000fea0003800000 */
[----:B------:R-:W3:Y:S04]  /*8750*/  LDL R44, [R1+0x4] ;  /* 0x00000400012c7983 */ /* 0x000ee80000100800 */
[----:B------:R-:W4:Y:S01]  /*8760*/  LDL R47, [R1+0x3c] ;  /* 0x00003c00012f7983 */ /* 0x000f220000100800 */
[----:B--2---:R-:W-:Y:S01]  /*8770*/  IMAD.WIDE.U32 R92, R46, R138, R136 ;  /* 0x0000008a2e5c7225 */ /* 0x004fe200078e0088 */
[----:B------:R-:W-:Y:S03]  /*8780*/  BSSY B2, `(.L_x_7373) ;  /* 0x000007d000027945 */ /* 0x000fe60003800000 */
[----:B------:R-:W-:Y:S01]  /*8790*/  VIADD R48, R22, 0x20 ;  /* 0x0000002016307836 */ /* 0x000fe20000000000 */
[----:B------:R-:W-:-:S03]  /*87a0*/  IADD3 R94, P4, P5, R100, R92, R20 ;  /* 0x0000005c645e7210 */ /* 0x000fc60007d9e014 */
[----:B------:R-:W-:-:S05]  /*87b0*/  IMAD.SHL.U32 R48, R48, 0x40, RZ ;  /* 0x0000004030307824 */ /* 0x000fca00078e00ff */
[----:B------:R-:W-:Y:S02]  /*87c0*/  LOP3.LUT R48, R48, 0x1c0, RZ, 0xc0, !PT ;  /* 0x000001c030307812 */ /* 0x000fe400078ec0ff */
[----:B---3--:R-:W-:Y:S01]  /*87d0*/  LOP3.LUT P6, RZ, R44, 0x1, RZ, 0xc0, !PT ;  /* 0x000000012cff7812 */ /* 0x008fe200078cc0ff */
[----:B------:R-:W-:-:S04]  /*87e0*/  IMAD R44, R155, R138, RZ ;  /* 0x0000008a9b2c7224 */ /* 0x000fc800078e02ff */
[----:B------:R-:W-:Y:S01]  /*87f0*/  IMAD R45, R46, R139, R44 ;  /* 0x0000008b2e2d7224 */ /* 0x000fe200078e022c */
[----:B------:R-:W-:Y:S01]  /*8800*/  SEL R44, R122, R151, !P6 ;  /* 0x000000977a2c7207 */ /* 0x000fe20007000000 */
[----:B------:R-:W-:Y:S02]  /*8810*/  VIADD R46, R22, 0x20 ;  /* 0x00000020162e7836 */ /* 0x000fe40000000000 */
[----:B------:R-:W-:Y:S01]  /*8820*/  IMAD.IADD R96, R93, 0x1, R45 ;  /* 0x000000015d607824 */ /* 0x000fe200078e022d */
[----:B------:R-:W-:Y:S01]  /*8830*/  SHF.R.S32.HI R45, RZ, 0x1f, R44 ;  /* 0x0000001fff2d7819 */ /* 0x000fe2000001142c */
[----:B------:R-:W-:-:S03]  /*8840*/  IMAD.SHL.U32 R46, R46, 0x40, RZ ;  /* 0x000000402e2e7824 */ /* 0x000fc600078e00ff */
[----:B------:R-:W-:Y:S02]  /*8850*/  LEA.HI R45, R45, R44, RZ, 0x4 ;  /* 0x0000002c2d2d7211 */ /* 0x000fe400078f20ff */
[----:B------:R-:W-:Y:S02]  /*8860*/  LOP3.LUT R46, R46, 0x1c0, RZ, 0xc0, !PT ;  /* 0x000001c02e2e7812 */ /* 0x000fe400078ec0ff */
[----:B------:R-:W-:Y:S02]  /*8870*/  LEA.HI.SX32 R97, R45, R10, 0x1c ;  /* 0x0000000a2d617211 */ /* 0x000fe400078fe2ff */
[----:B------:R-:W-:Y:S02]  /*8880*/  SHF.R.U32.HI R46, RZ, 0x3, R46 ;  /* 0x00000003ff2e7819 */ /* 0x000fe4000001162e */
[----:B------:R-:W-:Y:S02]  /*8890*/  SHF.R.S32.HI R45, RZ, 0x1f, R97 ;  /* 0x0000001fff2d7819 */ /* 0x000fe40000011461 */
[----:B------:R-:W-:-:S02]  /*88a0*/  IADD3.X R95, R14, R96, R9, P4, P5 ;  /* 0x000000600e5f7210 */ /* 0x000fc400027ea409 */
[----:B------:R-:W-:Y:S01]  /*88b0*/  LEA.HI R45, R45, R97, RZ, 0x3 ;  /* 0x000000612d2d7211 */ /* 0x000fe200078f18ff */
[----:B------:R-:W-:-:S03]  /*88c0*/  IMAD.SHL.U32 R97, R97, 0x8, RZ ;  /* 0x0000000861617824 */ /* 0x000fc600078e00ff */
[----:B------:R-:W-:Y:S02]  /*88d0*/  SHF.R.S32.HI R45, RZ, 0x3, R45 ;  /* 0x00000003ff2d7819 */ /* 0x000fe4000001142d */
[----:B------:R-:W-:-:S03]  /*88e0*/  LOP3.LUT R44, R48, 0x38, R97, 0xf8, !PT ;  /* 0x00000038302c7812 */ /* 0x000fc600078ef861 */
[----:B----4-:R-:W-:Y:S01]  /*88f0*/  IMAD R45, R45, 0x2c00, R47 ;  /* 0x00002c002d2d7824 */ /* 0x010fe200078e022f */
        /* <DEDUP_REMOVED lines=12> */
[----:B------:R-:W-:Y:S02]  /*89c0*/  SHF.R.U64 R53, R54, 0x10, R55 ;  /* 0x0000001036357819 */ /* 0x000fe40000001237 */
[--C-:B------:R-:W-:Y:S02]  /*89d0*/  SHF.R.U64 R54, R56, 0x10, R57.reuse ;  /* 0x0000001038367819 */ /* 0x100fe40000001239 */
[----:B------:R-:W-:Y:S02]  /*89e0*/  SHF.R.U32.HI R57, RZ, 0x10, R57 ;  /* 0x00000010ff397819 */ /* 0x000fe40000011639 */
[----:B------:R-:W-:-:S02]  /*89f0*/  SHF.R.U32.HI R99, RZ, 0x10, R55 ;  /* 0x00000010ff637819 */ /* 0x000fc40000011637 */
[----:B------:R-:W-:Y:S02]  /*8a00*/  PRMT R55, R188, 0x5410, R53 ;  /* 0x00005410bc377816 */ /* 0x000fe40000000035 */
[----:B------:R-:W-:Y:S01]  /*8a10*/  PRMT R53, R190, 0x5410, R57 ;  /* 0x00005410be357816 */ /* 0x000fe20000000039 */
[----:B--2---:R-:W-:Y:S01]  /*8a20*/  IMAD.U32 R57, R45, 0x10000, RZ ;  /* 0x000100002d397824 */ /* 0x004fe200078e00ff */
[----:B------:R-:W-:Y:S02]  /*8a30*/  PRMT R52, R189, 0x5432, R52 ;  /* 0x00005432bd347816 */ /* 0x000fe40000000034 */
[--C-:B------:R-:W-:Y:S01]  /*8a40*/  SHF.R.U64 R56, R58, 0x10, R59.reuse ;  /* 0x000000103a387819 */ /* 0x100fe2000000123b */
[----:B------:R-:W-:Y:S01]  /*8a50*/  IMAD.U32 R174, R53, 0x10000, RZ ;  /* 0x0001000035ae7824 */ /* 0x000fe200078e00ff */
[----:B------:R-:W-:Y:S01]  /*8a60*/  SHF.R.U32.HI R58, RZ, 0x10, R59 ;  /* 0x00000010ff3a7819 */ /* 0x000fe2000001163b */
[----:B------:R-:W-:Y:S01]  /*8a70*/  IMAD.U32 R59, R52, 0x10000, RZ ;  /* 0x00010000343b7824 */ /* 0x000fe200078e00ff */
[----:B------:R-:W-:Y:S01]  /*8a80*/  LOP3.LUT R49, R49, 0xffff0000, RZ, 0xc0, !PT ;  /* 0xffff000031317812 */ /* 0x000fe200078ec0ff */
[----:B------:R-:W-:Y:S01]  /*8a90*/  FMUL.FTZ R178, R177, R174 ;  /* 0x000000aeb1b27220 */ /* 0x000fe20000410000 */
[----:B------:R-:W-:Y:S01]  /*8aa0*/  PRMT R99, R189, 0x5410, R99 ;  /* 0x00005410bd637816 */ /* 0x000fe20000000063 */
[-C--:B------:R-:W-:Y:S01]  /*8ab0*/  FMUL.FTZ R177, R177, R59.reuse ;  /* 0x0000003bb1b17220 */ /* 0x080fe20000410000 */
[----:B------:R-:W-:Y:S01]  /*8ac0*/  PRMT R98, R188, 0x5432, R98 ;  /* 0x00005432bc627816 */ /* 0x000fe20000000062 */
[----:B------:R-:W-:-:S02]  /*8ad0*/  FFMA.FTZ R59, R57, R59, -R178 ;  /* 0x0000003b393b7223 */ /* 0x000fc400000108b2 */
[----:B------:R-:W-:Y:S01]  /*8ae0*/  FFMA.FTZ R57, R57, R174, R177 ;  /* 0x000000ae39397223 */ /* 0x000fe200000100b1 */
[----:B------:R-:W-:Y:S02]  /*8af0*/  LOP3.LUT R174, R53, 0xffff0000, RZ, 0xc0, !PT ;  /* 0xffff000035ae7812 */ /* 0x000fe400078ec0ff */
[----:B------:R-:W-:Y:S02]  /*8b00*/  LOP3.LUT R177, R52, 0xffff0000, RZ, 0xc0, !PT ;  /* 0xffff000034b17812 */ /* 0x000fe400078ec0ff */
[----:B------:R-:W-:Y:S01]  /*8b10*/  LOP3.LUT R52, R45, 0xffff0000, RZ, 0xc0, !PT ;  /* 0xffff00002d347812 */ /* 0x000fe200078ec0ff */
[CC--:B------:R-:W-:Y:S02]  /*8b20*/  FMUL.FTZ R53, R49.reuse, R174.reuse ;  /* 0x000000ae31357220 */ /* 0x0c0fe40000410000 */
[-C--:B------:R-:W-:Y:S01]  /*8b30*/  FMUL.FTZ R45, R49, R177.reuse ;  /* 0x000000b1312d7220 */ /* 0x080fe20000410000 */
[----:B------:R-:W-:Y:S01]  /*8b40*/  PRMT R49, R192, 0x5432, R54 ;  /* 0x00005432c0317816 */ /* 0x000fe20000000036 */
[C---:B------:R-:W-:Y:S01]  /*8b50*/  FFMA.FTZ R53, R52.reuse, R177, -R53 ;  /* 0x000000b134357223 */ /* 0x040fe20000010835 */
[----:B------:R-:W-:Y:S01]  /*8b60*/  SHF.L.U32 R177, R51, 0x10, RZ ;  /* 0x0000001033b17819 */ /* 0x000fe200000006ff */
[----:B------:R-:W-:Y:S01]  /*8b70*/  FFMA.FTZ R52, R52, R174, R45 ;  /* 0x000000ae34347223 */ /* 0x000fe2000001002d */
[----:B------:R-:W-:Y:S01]  /*8b80*/  PRMT R45, R191, 0x5432, R58 ;  /* 0x00005432bf2d7816 */ /* 0x000fe2000000003a */
[----:B------:R-:W-:Y:S01]  /*8b90*/  IMAD.U32 R58, R99, 0x10000, RZ ;  /* 0x00010000633a7824 */ /* 0x000fe200078e00ff */
[----:B------:R-:W-:Y:S01]  /*8ba0*/  PRMT R54, R190, 0x5432, R56 ;  /* 0x00005432be367816 */ /* 0x000fe20000000038 */
[----:B------:R-:W-:Y:S01]  /*8bb0*/  IMAD.U32 R56, R47, 0x10000, RZ ;  /* 0x000100002f387824 */ /* 0x000fe200078e00ff */
[----:B------:R-:W-:Y:S01]  /*8bc0*/  LOP3.LUT R51, R51, 0xffff0000, RZ, 0xc0, !PT ;  /* 0xffff000033337812 */ /* 0x000fe200078ec0ff */
[----:B------:R-:W-:Y:S01]  /*8bd0*/  IMAD.U32 R174, R45, 0x10000, RZ ;  /* 0x000100002dae7824 */ /* 0x000fe200078e00ff */
[----:B------:R-:W-:-:S02]  /*8be0*/  F2FP.BF16.F32.PACK_AB R53, R53, R59 ;  /* 0x0000003b3535723e */ /* 0x000fc400000010ff */
[----:B------:R-:W-:Y:S01]  /*8bf0*/  F2FP.BF16.F32.PACK_AB R52, R52, R57 ;  /* 0x000000393434723e */ /* 0x000fe200000010ff */
[C---:B------:R-:W-:Y:S01]  /*8c00*/  FMUL.FTZ R178, R177.reuse, R174 ;  /* 0x000000aeb1b27220 */ /* 0x040fe20000410000 */
[----:B------:R-:W-:-:S03]  /*8c10*/  FMUL.FTZ R177, R177, R58 ;  /* 0x0000003ab1b17220 */ /* 0x000fc60000410000 */
[C---:B------:R-:W-:Y:S01]  /*8c20*/  FFMA.FTZ R58, R56.reuse, R58, -R178 ;  /* 0x0000003a383a7223 */ /* 0x040fe200000108b2 */
[----:B------:R-:W-:Y:S01]  /*8c30*/  FFMA.FTZ R56, R56, R174, R177 ;  /* 0x000000ae38387223 */ /* 0x000fe200000100b1 */
[----:B------:R-:W-:Y:S01]  /*8c40*/  LOP3.LUT R174, R99, 0xffff0000, RZ, 0xc0, !PT ;  /* 0xffff000063ae7812 */ /* 0x000fe200078ec0ff */
[C---:B------:R-:W-:Y:S01]  /*8c50*/  IMAD.U32 R177, R98.reuse, 0x10000, RZ ;  /* 0x0001000062b17824 */ /* 0x040fe200078e00ff */
[----:B------:R-:W-:Y:S02]  /*8c60*/  LOP3.LUT R99, R45, 0xffff0000, RZ, 0xc0, !PT ;  /* 0xffff00002d637812 */ /* 0x000fe400078ec0ff */
[----:B------:R-:W-:Y:S02]  /*8c70*/  LOP3.LUT R45, R47, 0xffff0000, RZ, 0xc0, !PT ;  /* 0xffff00002f2d7812 */ /* 0x000fe400078ec0ff */
[----:B------:R-:W-:Y:S01]  /*8c80*/  LOP3.LUT R98, R98, 0xffff0000, RZ, 0xc0, !PT ;  /* 0xffff000062627812 */ /* 0x000fe200078ec0ff */
        /* <DEDUP_REMOVED lines=8> */
[----:B------:R-:W-:Y:S01]  /*8d10*/  IMAD.U32 R51, R44, 0x10000, RZ ;  /* 0x000100002c337824 */ /* 0x000fe200078e00ff */
[----:B------:R-:W-:Y:S01]  /*8d20*/  F2FP.BF16.F32.PACK_AB R56, R45, R56 ;  /* 0x000000382d38723e */ /* 0x000fe200000010ff */
[C---:B------:R-:W-:Y:S01]  /*8d30*/  FMUL.FTZ R178, R174.reuse, R99 ;  /* 0x00000063aeb27220 */ /* 0x040fe20000410000 */
[----:B------:R-:W-:Y:S01]  /*8d40*/  FMUL.FTZ R174, R174, R177 ;  /* 0x000000b1aeae7220 */ /* 0x000fe20000410000 */
[----:B------:R-:W-:Y:S01]  /*8d50*/  F2FP.BF16.F32.PACK_AB R47, R47, R58 ;  /* 0x0000003a2f2f723e */ /* 0x000fe200000010ff */
[----:B------:R-:W-:-:S02]  /*8d60*/  IMAD.MOV.U32 R45, RZ, RZ, R53 ;  /* 0x000000ffff2d7224 */ /* 0x000fc400078e0035 */
[C---:B------:R-:W-:Y:S01]  /*8d70*/  FFMA.FTZ R178, R51.reuse, R177, -R178 ;  /* 0x000000b133b27223 */ /* 0x040fe200000108b2 */
[----:B------:R-:W-:Y:S01]  /*8d80*/  FFMA.FTZ R174, R51, R99, R174 ;  /* 0x0000006333ae7223 */ /* 0x000fe200000100ae */
[----:B------:R-:W-:Y:S01]  /*8d90*/  LOP3.LUT R51, R44, 0xffff0000, RZ, 0xc0, !PT ;  /* 0xffff00002c337812 */ /* 0x000fe200078ec0ff */
[CC--:B------:R-:W-:Y:S01]  /*8da0*/  FMUL.FTZ R44, R48.reuse, R49.reuse ;  /* 0x00000031302c7220 */ /* 0x0c0fe20000410000 */
[-C--:B------:R-:W-:Y:S01]  /*8db0*/  FMUL.FTZ R48, R48, R98.reuse ;  /* 0x0000006230307220 */ /* 0x080fe20000410000 */
[C---:B------:R-:W-:Y:S01]  /*8dc0*/  IMAD.U32 R177, R50.reuse, 0x10000, RZ ;  /* 0x0001000032b17824 */ /* 0x040fe200078e00ff */
[----:B------:R-:W-:Y:S01]  /*8dd0*/  LOP3.LUT R50, R50, 0xffff0000, RZ, 0xc0, !PT ;  /* 0xffff000032327812 */ /* 0x000fe200078ec0ff */
[C---:B------:R-:W-:Y:S01]  /*8de0*/  FFMA.FTZ R44, R51.reuse, R98, -R44 ;  /* 0x00000062332c7223 */ /* 0x040fe2000001082c */
        /* <DEDUP_REMOVED lines=17> */
[----:B------:R-:W-:-:S03]  /*8f00*/  F2FP.BF16.F32.PACK_AB R48, R48, R174 ;  /* 0x000000ae3030723e */ /* 0x000fc600000010ff */
[----:B------:R-:W-:Y:S01]  /*8f10*/  F2FP.BF16.F32.PACK_AB R99, R49, R99 ;  /* 0x000000633163723e */ /* 0x000fe200000010ff */
[----:B------:R-:W-:Y:S01]  /*8f20*/  IMAD.MOV.U32 R49, RZ, RZ, R52 ;  /* 0x000000ffff317224 */ /* 0x000fe200078e0034 */
[----:B------:R-:W-:-:S03]  /*8f30*/  F2FP.BF16.F32.PACK_AB R50, R50, R177 ;  /* 0x000000b13232723e */ /* 0x000fc600000010ff */
[----:B------:R-:W-:-:S07]  /*8f40*/  IMAD.MOV.U32 R46, RZ, RZ, R99 ;  /* 0x000000ffff2e7224 */ /* 0x000fce00078e0063 */
.L_x_7374:
[----:B------:R-:W-:Y:S05]  /*8f50*/  BSYNC B2 ;  /* 0x0000000000027941 */ /* 0x000fea0003800000 */
.L_x_7373:
[----:B------:R-:W-:Y:S01]  /*8f60*/  ISETP.GE.AND P4, PT, R97, R150, PT ;  /* 0x000000966100720c */ /* 0x000fe20003f86270 */
[----:B------:R-:W-:Y:S01]  /*8f70*/  ULDC.64 UR4, c[0x0][0x2e8] ;  /* 0x0000ba0000047ab9 */ /* 0x000fe20000000a00 */
[----:B------:R-:W-:-:S11]  /*8f80*/  ULDC.64 UR6, c[0x0][0x208] ;  /* 0x0000820000067ab9 */ /* 0x000fd60000000a00 */
[--C-:B------:R-:W-:Y:S02]  /*8f90*/  @!P4 SHF.R.S32.HI R52, RZ, 0x1f, R97.reuse ;  /* 0x0000001fff34c819 */ /* 0x100fe40000011461 */
[----:B------:R-:W-:-:S04]  /*8fa0*/  @!P4 IADD3 R92, P5, P6, R100, R92, R97 ;  /* 0x0000005c645cc210 */ /* 0x000fc80007ebe061 */
[----:B------:R-:W-:Y:S02]  /*8fb0*/  @!P4 IADD3.X R96, R14, R96, R52, P5, P6 ;  /* 0x000000600e60c210 */ /* 0x000fe40002fec434 */
[----:B------:R-:W-:-:S04]  /*8fc0*/  LEA R52, P5, R94, UR4, 0x1 ;  /* 0x000000045e347c11 */ /* 0x000fc8000f8a08ff */
[----:B------:R-:W-:Y:S02]  /*8fd0*/  LEA.HI.X R53, R94, UR5, R95, 0x1, P5 ;  /* 0x000000055e357c11 */ /* 0x000fe4000a8f0c5f */
[----:B------:R-:W-:-:S03]  /*8fe0*/  @!P4 LEA R54, P5, R92, UR4, 0x1 ;  /* 0x000000045c36cc11 */ /* 0x000fc6000f8a08ff */
[----:B--2---:R3:W-:Y:S01]  /*8ff0*/  STG.E.128 desc[UR6][R52.64], R44 ;  /* 0x0000002c34007986 */ /* 0x0047e2000c101d06 */
[----:B------:R-:W-:-:S05]  /*9000*/  @!P4 LEA.HI.X R55, R92, UR5, R96, 0x1, P5 ;  /* 0x000000055c37cc11 */ /* 0x000fca000a8f0c60 */
[----:B0-----:R3:W-:Y:S04]  /*9010*/  @!P4 STG.E.128 desc[UR6][R54.64], R48 ;  /* 0x000000303600c986 */ /* 0x0017e8000c101d06 */
.L_x_7372:
[----:B------:R-:W-:Y:S05]  /*9020*/  BSYNC B1 ;  /* 0x0000000000017941 */ /* 0x000fea0003800000 */
.L_x_7371:
        /* <DEDUP_REMOVED lines=9> */
[----:B------:R-:W-:Y:S01]  /*90c0*/  IADD3 R54, P4, P5, R100, R52, R20 ;  /* 0x0000003464367210 */ /* 0x000fe20007d9e014 */
[----:B------:R-:W-:-:S02]  /*90d0*/  VIADD R48, R22, 0x40 ;  /* 0x0000004016307836 */ /* 0x000fc40000000000 */
[----:B------:R-:W-:Y:S02]  /*90e0*/  IMAD.SHL.U32 R46, R46, 0x40, RZ ;  /* 0x000000402e2e7824 */ /* 0x000fe400078e00ff */
[----:B------:R-:W-:-:S03]  /*90f0*/  IMAD.SHL.U32 R48, R48, 0x40, RZ ;  /* 0x0000004030307824 */ /* 0x000fc600078e00ff */
[----:B------:R-:W-:Y:S02]  /*9100*/  LOP3.LUT R46, R46, 0x1c0, RZ, 0xc0, !PT ;  /* 0x000001c02e2e7812 */ /* 0x000fe400078ec0ff */
[----:B------:R-:W-:Y:S02]  /*9110*/  LOP3.LUT R48, R48, 0x1c0, RZ, 0xc0, !PT ;  /* 0x000001c030307812 */ /* 0x000fe400078ec0ff */
[----:B------:R-:W-:Y:S02]  /*9120*/  SHF.R.U32.HI R46, RZ, 0x3, R46 ;  /* 0x00000003ff2e7819 */ /* 0x000fe4000001162e */
[----:B---3--:R-:W-:Y:S01]  /*9130*/  LOP3.LUT P6, RZ, R44, 0x1, RZ, 0xc0, !PT ;  /* 0x000000012cff7812 */ /* 0x008fe200078cc0ff */
[----:B------:R-:W-:-:S04]  /*9140*/  IMAD R44, R154, R138, RZ ;  /* 0x0000008a9a2c7224 */ /* 0x000fc800078e02ff */
[----:B------:R-:W-:Y:S01]  /*9150*/  IMAD R45, R45, R139, R44 ;  /* 0x0000008b2d2d7224 */ /* 0x000fe200078e022c */
[----:B------:R-:W-:-:S03]  /*9160*/  SEL R44, R122, R151, !P6 ;  /* 0x000000977a2c7207 */ /* 0x000fc60007000000 */
[----:B------:R-:W-:Y:S01]  /*9170*/  IMAD.IADD R56, R53, 0x1, R45 ;  /* 0x0000000135387824 */ /* 0x000fe200078e022d */
[----:B------:R-:W-:-:S04]  /*9180*/  SHF.R.S32.HI R45, RZ, 0x1f, R44 ;  /* 0x0000001fff2d7819 */ /* 0x000fc8000001142c */
[----:B------:R-:W-:Y:S02]  /*9190*/  LEA.HI R45, R45, R44, RZ, 0x4 ;  /* 0x0000002c2d2d7211 */ /* 0x000fe400078f20ff */
[----:B------:R-:W-:Y:S02]  /*91a0*/  IADD3.X R55, R14, R56, R9, P4, P5 ;  /* 0x000000380e377210 */ /* 0x000fe400027ea409 */
[----:B------:R-:W-:-:S04]  /*91b0*/  LEA.HI.SX32 R45, R45, R10, 0x1c ;  /* 0x0000000a2d2d7211 */ /* 0x000fc800078fe2ff */
[----:B------:R-:W-:Y:S01]  /*91c0*/  SHF.R.S32.HI R44, RZ, 0x1f, R45 ;  /* 0x0000001fff2c7819 */ /* 0x000fe2000001142d */
[----:B------:R-:W-:-:S03]  /*91d0*/  IMAD.SHL.U32 R57, R45, 0x8, RZ ;  /* 0x000000082d397824 */ /* 0x000fc600078e00ff */
[----:B------:R-:W-:-:S04]  /*91e0*/  LEA.HI R44, R44, R45, RZ, 0x3 ;  /* 0x0000002d2c2c7211 */ /* 0x000fc800078f18ff */
[----:B------:R-:W-:Y:S02]  /*91f0*/  SHF.R.S32.HI R45, RZ, 0x3, R44 ;  /* 0x00000003ff2d7819 */ /* 0x000fe4000001142c */
[----:B------:R-:W-:-:S03]  /*9200*/  LOP3.LUT R44, R48, 0x38, R57, 0xf8, !PT ;  /* 0x00000038302c7812 */ /* 0x000fc600078ef839 */
[----:B----4-:R-:W-:Y:S01]  /*9210*/  IMAD R45, R45, 0x2c00, R47 ;  /* 0x00002c002d2d7824 */ /* 0x010fe200078e022f */
        /* <DEDUP_REMOVED lines=19> */
[----:B------:R-:W-:Y:S01]  /*9350*/  IMAD.U32 R59, R187, 0x10000, RZ ;  /* 0x00010000bb3b7824 */ /* 0x000fe200078e00ff */
[----:B------:R-:W-:-:S02]  /*9360*/  LOP3.LUT R45, R45, 0xffff0000, RZ, 0xc0, !PT ;  /* 0xffff00002d2d7812 */ /* 0x000fc400078ec0ff */
[----:B------:R-:W-:Y:S01]  /*9370*/  SHF.R.U64 R60, R60, 0x10, R61 ;  /* 0x000000103c3c7819 */ /* 0x000fe2000000123d */
[C---:B------:R-:W-:Y:S01]  /*9380*/  FMUL.FTZ R95, R94.reuse, R59 ;  /* 0x0000003b5e5f7220 */ /* 0x040fe20000410000 */
[-C--:B------:R-:W-:Y:S01]  /*9390*/  FMUL.FTZ R94, R94, R93.reuse ;  /* 0x0000005d5e5e7220 */ /* 0x080fe20000410000 */
[----:B------:R-:W-:Y:S02]  /*93a0*/  LOP3.LUT R61, R51, 0xffff0000, RZ, 0xc0, !PT ;  /* 0xffff0000333d7812 */ /* 0x000fe400078ec0ff */
[C---:B------:R-:W-:Y:S01]  /*93b0*/  FFMA.FTZ R93, R92.reuse, R93, -R95 ;  /* 0x0000005d5c5d7223 */ /* 0x040fe2000001085f */
[----:B------:R-:W-:Y:S01]  /*93c0*/  FFMA.FTZ R92, R92, R59, R94 ;  /* 0x0000003b5c5c7223 */ /* 0x000fe2000001005e */
        /* <DEDUP_REMOVED lines=9> */
[C---:B------:R-:W-:Y:S01]  /*9460*/  IMAD.U32 R94, R47.reuse, 0x10000, RZ ;  /* 0x000100002f5e7824 */ /* 0x040fe200078e00ff */
[----:B------:R-:W-:Y:S02]  /*9470*/  SHF.R.U32.HI R59, RZ, 0x10, R63 ;  /* 0x00000010ff3b7819 */ /* 0x000fe4000001163f */
[C---:B------:R-:W-:Y:S02]  /*9480*/  PRMT R49, R186.reuse, 0x5410, R49 ;  /* 0x00005410ba317816 */ /* 0x040fe40000000031 */
[----:B------:R-:W-:Y:S02]  /*9490*/  PRMT R59, R186, 0x5432, R59 ;  /* 0x00005432ba3b7816 */ /* 0x000fe4000000003b */
[----:B------:R-:W-:Y:S01]  /*94a0*/  LOP3.LUT R47, R47, 0xffff0000, RZ, 0xc0, !PT ;  /* 0xffff00002f2f7812 */ /* 0x000fe200078ec0ff */
[C---:B------:R-:W-:Y:S01]  /*94b0*/  IMAD.U32 R95, R49.reuse, 0x10000, RZ ;  /* 0x00010000315f7824 */ /* 0x040fe200078e00ff */
[----:B------:R-:W-:Y:S01]  /*94c0*/  LOP3.LUT R49, R49, 0xffff0000, RZ, 0xc0, !PT ;  /* 0xffff000031317812 */ /* 0x000fe200078ec0ff */
[C---:B------:R-:W-:Y:S01]  /*94d0*/  IMAD.U32 R96, R59.reuse, 0x10000, RZ ;  /* 0x000100003b607824 */ /* 0x040fe200078e00ff */
[----:B------:R-:W-:Y:S01]  /*94e0*/  LOP3.LUT R59, R59, 0xffff0000, RZ, 0xc0, !PT ;  /* 0xffff00003b3b7812 */ /* 0x000fe200078ec0ff */
[----:B------:R-:W-:Y:S01]  /*94f0*/  FMUL.FTZ R97, R98, R95 ;  /* 0x0000005f62617220 */ /* 0x000fe20000410000 */
[----:B------:R-:W-:Y:S01]  /*9500*/  SHF.R.U64 R66, R66, 0x10, R67 ;  /* 0x0000001042427819 */ /* 0x000fe20000001243 */
[C---:B------:R-:W-:Y:S01]  /*9510*/  FMUL.FTZ R51, R61.reuse, R49 ;  /* 0x000000313d337220 */ /* 0x040fe20000410000 */
[-C--:B------:R-:W-:Y:S01]  /*9520*/  FMUL.FTZ R98, R98, R96.reuse ;  /* 0x0000006062627220 */ /* 0x080fe20000410000 */
[-C--:B------:R-:W-:Y:S01]  /*9530*/  FMUL.FTZ R61, R61, R59.reuse ;  /* 0x0000003b3d3d7220 */ /* 0x080fe20000410000 */
        /* <DEDUP_REMOVED lines=16> */
[----:B------:R-:W-:Y:S01]  /*9640*/  FMUL.FTZ R47, R48, R64 ;  /* 0x00000040302f7220 */ /* 0x000fe20000410000 */
[----:B------:R-:W-:Y:S01]  /*9650*/  SHF.R.U64 R63, R62, 0x10, R63 ;  /* 0x000000103e3f7819 */ /* 0x000fe2000000123f */
[-C--:B------:R-:W-:Y:S01]  /*9660*/  FMUL.FTZ R48, R48, R60.reuse ;  /* 0x0000003c30307220 */ /* 0x080fe20000410000 */
[----:B------:R-:W-:Y:S01]  /*9670*/  PRMT R185, R185, 0x5410, R66 ;  /* 0x00005410b9b97816 */ /* 0x000fe20000000042 */
[----:B------:R-:W-:Y:S01]  /*9680*/  FFMA.FTZ R47, R44, R60, -R47 ;  /* 0x0000003c2c2f7223 */ /* 0x000fe2000001082f */
[----:B------:R-:W-:Y:S01]  /*9690*/  PRMT R184, R184, 0x5410, R63 ;  /* 0x00005410b8b87816 */ /* 0x000fe2000000003f */
[----:B------:R-:W-:Y:S01]  /*96a0*/  FFMA.FTZ R49, R44, R64, R48 ;  /* 0x000000402c317223 */ /* 0x000fe20000010030 */
[C---:B------:R-:W-:Y:S01]  /*96b0*/  IMAD.U32 R48, R50.reuse, 0x10000, RZ ;  /* 0x0001000032307824 */ /* 0x040fe200078e00ff */
[----:B------:R-:W-:Y:S01]  /*96c0*/  LOP3.LUT R50, R50, 0xffff0000, RZ, 0xc0, !PT ;  /* 0xffff000032327812 */ /* 0x000fe200078ec0ff */
[C---:B------:R-:W-:Y:S01]  /*96d0*/  IMAD.U32 R59, R185.reuse, 0x10000, RZ ;  /* 0x00010000b93b7824 */ /* 0x040fe200078e00ff */
[----:B------:R-:W-:Y:S01]  /*96e0*/  SHF.L.U32 R67, R184, 0x10, RZ ;  /* 0x00000010b8437819 */ /* 0x000fe200000006ff */
[----:B------:R-:W-:Y:S01]  /*96f0*/  IMAD.U32 R44, R46, 0x10000, RZ ;  /* 0x000100002e2c7824 */ /* 0x000fe200078e00ff */
[----:B------:R-:W-:Y:S01]  /*9700*/  LOP3.LUT R63, R185, 0xffff0000, RZ, 0xc0, !PT ;  /* 0xffff0000b93f7812 */ /* 0x000fe200078ec0ff */
[----:B------:R-:W-:Y:S01]  /*9710*/  FMUL.FTZ R99, R48, R59 ;  /* 0x0000003b30637220 */ /* 0x000fe20000410000 */
[----:B------:R-:W-:Y:S01]  /*9720*/  LOP3.LUT R95, R184, 0xffff0000, RZ, 0xc0, !PT ;  /* 0xffff0000b85f7812 */ /* 0x000fe200078ec0ff */
[-C--:B------:R-:W-:Y:S01]  /*9730*/  FMUL.FTZ R48, R48, R67.reuse ;  /* 0x0000004330307220 */ /* 0x080fe20000410000 */
[----:B------:R-:W-:Y:S01]  /*9740*/  LOP3.LUT R46, R46, 0xffff0000, RZ, 0xc0, !PT ;  /* 0xffff00002e2e7812 */ /* 0x000fe200078ec0ff */
        /* <DEDUP_REMOVED lines=20> */
.L_x_7378:
[----:B------:R-:W-:Y:S05]  /*9890*/  BSYNC B2 ;  /* 0x0000000000027941 */ /* 0x000fea0003800000 */
.L_x_7377:
        /* <DEDUP_REMOVED lines=9> */
[----:B0-----:R0:W-:Y:S01]  /*9930*/  STG.E.128 desc[UR6][R52.64], R44 ;  /* 0x0000002c34007986 */ /* 0x0011e2000c101d06 */
[----:B------:R-:W-:-:S05]  /*9940*/  @!P4 LEA.HI.X R55, R57, UR5, R56, 0x1, P5 ;  /* 0x000000053937cc11 */ /* 0x000fca000a8f0c38 */
[----:B--2---:R0:W-:Y:S04]  /*9950*/  @!P4 STG.E.128 desc[UR6][R54.64], R48 ;  /* 0x000000303600c986 */ /* 0x0041e8000c101d06 */
.L_x_7376:
[----:B------:R-:W-:Y:S05]  /*9960*/  BSYNC B1 ;  /* 0x0000000000017941 */ /* 0x000fea0003800000 */
.L_x_7375:
[----:B0-----:R-:W-:Y:S01]  /*9970*/  VIADD R45, R22, 0x60 ;  /* 0x00000060162d7836 */ /* 0x001fe20000000000 */
        /* <DEDUP_REMOVED lines=49> */
[--C-:B------:R-:W-:Y:S01]  /*9c90*/  SHF.R.U64 R63, R82, 0x10, R83.reuse ;  /* 0x00000010523f7819 */ /* 0x100fe20000001253 */
[----:B------:R-:W-:Y:S01]  /*9ca0*/  IMAD.U32 R81, R80, 0x10000, RZ ;  /* 0x0001000050517824 */ /* 0x000fe200078e00ff */
[----:B------:R-:W-:Y:S01]  /*9cb0*/  SHF.R.U32.HI R83, RZ, 0x10, R83 ;  /* 0x00000010ff537819 */ /* 0x000fe20000011653 */
[----:B------:R-:W-:Y:S01]  /*9cc0*/  IMAD.U32 R93, R77, 0x10000, RZ ;  /* 0x000100004d5d7824 */ /* 0x000fe200078e00ff */
[--C-:B------:R-:W-:Y:S01]  /*9cd0*/  SHF.R.U64 R56, R78, 0x10, R79.reuse ;  /* 0x000000104e387819 */ /* 0x100fe2000000124f */
[C---:B------:R-:W-:Y:S01]  /*9ce0*/  FMUL.FTZ R95, R64.reuse, R81 ;  /* 0x00000051405f7220 */ /* 0x040fe20000410000 */
[----:B------:R-:W-:Y:S01]  /*9cf0*/  SHF.R.U32.HI R78, RZ, 0x10, R79 ;  /* 0x00000010ff4e7819 */ /* 0x000fe2000001164f */
[----:B------:R-:W-:Y:S01]  /*9d00*/  FMUL.FTZ R97, R64, R93 ;  /* 0x0000005d40617220 */ /* 0x000fe20000410000 */
[----:B------:R-:W-:Y:S01]  /*9d10*/  PRMT R83, R182, 0x5432, R83 ;  /* 0x00005432b6537816 */ /* 0x000fe20000000053 */
[----:B------:R-:W-:Y:S01]  /*9d20*/  IMAD.U32 R79, R51, 0x10000, RZ ;  /* 0x00010000334f7824 */ /* 0x000fe200078e00ff */
[----:B------:R-:W-:Y:S01]  /*9d30*/  LOP3.LUT R65, R49, 0xffff0000, RZ, 0xc0, !PT ;  /* 0xffff000031417812 */ /* 0x000fe200078ec0ff */
[----:B------:R-:W-:Y:S01]  /*9d40*/  IMAD.U32 R49, R48, 0x10000, RZ ;  /* 0x0001000030317824 */ /* 0x000fe200078e00ff */
[----:B------:R-:W-:Y:S01]  /*9d50*/  PRMT R78, R175, 0x5432, R78 ;  /* 0x00005432af4e7816 */ /* 0x000fe2000000004e */
[----:B------:R-:W-:Y:S01]  /*9d60*/  IMAD.U32 R92, R83, 0x10000, RZ ;  /* 0x00010000535c7824 */ /* 0x000fe200078e00ff */
[----:B------:R-:W-:-:S02]  /*9d70*/  LOP3.LUT R82, R80, 0xffff0000, RZ, 0xc0, !PT ;  /* 0xffff000050527812 */ /* 0x000fc400078ec0ff */
[----:B------:R-:W-:Y:S01]  /*9d80*/  LOP3.LUT R77, R77, 0xffff0000, RZ, 0xc0, !PT ;  /* 0xffff00004d4d7812 */ /* 0x000fe200078ec0ff */
[----:B------:R-:W-:Y:S01]  /*9d90*/  IMAD.U32 R80, R78, 0x10000, RZ ;  /* 0x000100004e507824 */ /* 0x000fe200078e00ff */
[----:B------:R-:W-:Y:S01]  /*9da0*/  PRMT R183, R183, 0x5410, R58 ;  /* 0x00005410b7b77816 */ /* 0x000fe2000000003a */
[C---:B------:R-:W-:Y:S01]  /*9db0*/  FFMA.FTZ R58, R60.reuse, R93, -R95 ;  /* 0x0000005d3c3a7223 */ /* 0x040fe2000001085f */
[----:B------:R-:W-:Y:S01]  /*9dc0*/  LOP3.LUT R62, R45, 0xffff0000, RZ, 0xc0, !PT ;  /* 0xffff00002d3e7812 */ /* 0x000fe200078ec0ff */
[C---:B------:R-:W-:Y:S01]  /*9dd0*/  FMUL.FTZ R93, R65.reuse, R82 ;  /* 0x00000052415d7220 */ /* 0x040fe20000410000 */
[----:B------:R-:W-:Y:S01]  /*9de0*/  FFMA.FTZ R60, R60, R81, R97 ;  /* 0x000000513c3c7223 */ /* 0x000fe20000010061 */
[-C--:B------:R-:W-:Y:S01]  /*9df0*/  FMUL.FTZ R81, R65, R77.reuse ;  /* 0x0000004d41517220 */ /* 0x080fe20000410000 */
[----:B------:R-:W-:Y:S01]  /*9e00*/  FMUL.FTZ R94, R79, R92 ;  /* 0x0000005c4f5e7220 */ /* 0x000fe20000410000 */
[----:B------:R-:W-:Y:S01]  /*9e10*/  LOP3.LUT R51, R51, 0xffff0000, RZ, 0xc0, !PT ;  /* 0xffff000033337812 */ /* 0x000fe200078ec0ff */
[----:B------:R-:W-:Y:S01]  /*9e20*/  FFMA.FTZ R65, R62, R77, -R93 ;  /* 0x0000004d3e417223 */ /* 0x000fe2000001085d */
[----:B------:R-:W-:Y:S01]  /*9e30*/  PRMT R61, R176, 0x5410, R61 ;  /* 0x00005410b03d7816 */ /* 0x000fe2000000003d */
[----:B------:R-:W-:Y:S01]  /*9e40*/  FMUL.FTZ R79, R79, R80 ;  /* 0x000000504f4f7220 */ /* 0x000fe20000410000 */
[----:B------:R-:W-:Y:S01]  /*9e50*/  LOP3.LUT R64, R83, 0xffff0000, RZ, 0xc0, !PT ;  /* 0xffff000053407812 */ /* 0x000fe200078ec0ff */
[----:B------:R-:W-:Y:S01]  /*9e60*/  FFMA.FTZ R77, R62, R82, R81 ;  /* 0x000000523e4d7223 */ /* 0x000fe20000010051 */
[----:B------:R-:W-:Y:S01]  /*9e70*/  FFMA.FTZ R62, R67, R80, -R94 ;  /* 0x00000050433e7223 */ /* 0x000fe2000001085e */
[----:B------:R-:W-:Y:S01]  /*9e80*/  IMAD.U32 R82, R183, 0x10000, RZ ;  /* 0x00010000b7527824 */ /* 0x000fe200078e00ff */
[----:B------:R-:W-:Y:S01]  /*9e90*/  LOP3.LUT R48, R48, 0xffff0000, RZ, 0xc0, !PT ;  /* 0xffff000030307812 */ /* 0x000fe200078ec0ff */
[----:B------:R-:W-:Y:S01]  /*9ea0*/  FFMA.FTZ R67, R67, R92, R79 ;  /* 0x0000005c43437223 */ /* 0x000fe2000001004f */
[----:B------:R-:W-:Y:S01]  /*9eb0*/  LOP3.LUT R80, R78, 0xffff0000, RZ, 0xc0, !PT ;  /* 0xffff00004e507812 */ /* 0x000fe200078ec0ff */
[----:B------:R-:W-:Y:S01]  /*9ec0*/  FMUL.FTZ R92, R51, R64 ;  /* 0x00000040335c7220 */ /* 0x000fe20000410000 */
[----:B------:R-:W-:Y:S01]  /*9ed0*/  LOP3.LUT R183, R183, 0xffff0000, RZ, 0xc0, !PT ;  /* 0xffff0000b7b77812 */ /* 0x000fe200078ec0ff */
[----:B------:R-:W-:Y:S01]  /*9ee0*/  IMAD.U32 R78, R61, 0x10000, RZ ;  /* 0x000100003d4e7824 */ /* 0x000fe200078e00ff */
[----:B------:R-:W-:Y:S01]  /*9ef0*/  LOP3.LUT R47, R47, 0xffff0000, RZ, 0xc0, !PT ;  /* 0xffff00002f2f7812 */ /* 0x000fe200078ec0ff */
[C---:B------:R-:W-:Y:S01]  /*9f00*/  IMAD.U32 R45, R44.reuse, 0x10000, RZ ;  /* 0x000100002c2d7824 */ /* 0x040fe200078e00ff */
[----:B------:R-:W-:Y:S01]  /*9f10*/  LOP3.LUT R61, R61, 0xffff0000, RZ, 0xc0, !PT ;  /* 0xffff00003d3d7812 */ /* 0x000fe200078ec0ff */
[-C--:B------:R-:W-:Y:S01]  /*9f20*/  FMUL.FTZ R94, R51, R80.reuse ;  /* 0x00000050335e7220 */ /* 0x080fe20000410000 */
[----:B------:R-:W-:Y:S01]  /*9f30*/  LOP3.LUT R44, R44, 0xffff0000, RZ, 0xc0, !PT ;  /* 0xffff00002c2c7812 */ /* 0x000fe200078ec0ff */
[----:B------:R-:W-:Y:S01]  /*9f40*/  FMUL.FTZ R79, R48, R183 ;  /* 0x000000b7304f7220 */ /* 0x000fe20000410000 */
[----:B------:R-:W-:Y:S01]  /*9f50*/  PRMT R63, R182, 0x5410, R63 ;  /* 0x00005410b63f7816 */ /* 0x000fe2000000003f */
[----:B------:R-:W-:Y:S01]  /*9f60*/  FFMA.FTZ R51, R47, R80, -R92 ;  /* 0x000000502f337223 */ /* 0x000fe2000001085c */
[----:B------:R-:W-:Y:S01]  /*9f70*/  FMUL.FTZ R80, R49, R82 ;  /* 0x0000005231507220 */ /* 0x000fe20000410000 */
[----:B------:R-:W-:Y:S01]  /*9f80*/  PRMT R56, R175, 0x5410, R56 ;  /* 0x00005410af387816 */ /* 0x000fe20000000038 */
[----:B------:R-:W-:Y:S01]  /*9f90*/  FMUL.FTZ R49, R49, R78 ;  /* 0x0000004e31317220 */ /* 0x000fe20000410000 */
[-C--:B------:R-:W-:Y:S01]  /*9fa0*/  FMUL.FTZ R81, R48, R61.reuse ;  /* 0x0000003d30517220 */ /* 0x080fe20000410000 */
[----:B------:R-:W-:Y:S01]  /*9fb0*/  LOP3.LUT R76, R46, 0xffff0000, RZ, 0xc0, !PT ;  /* 0xffff00002e4c7812 */ /* 0x000fe200078ec0ff */
[----:B------:R-:W-:Y:S01]  /*9fc0*/  FFMA.FTZ R48, R44, R61, -R79 ;  /* 0x0000003d2c307223 */ /* 0x000fe2000001084f */
[----:B------:R-:W-:-:S02]  /*9fd0*/  IMAD.U32 R46, R50, 0x10000, RZ ;  /* 0x00010000322e7824 */ /* 0x000fc400078e00ff */
[----:B------:R-:W-:Y:S01]  /*9fe0*/  FFMA.FTZ R64, R47, R64, R94 ;  /* 0x000000402f407223 */ /* 0x000fe2000001005e */
[----:B------:R-:W-:Y:S01]  /*9ff0*/  IMAD.U32 R79, R63, 0x10000, RZ ;  /* 0x000100003f4f7824 */ /* 0x000fe200078e00ff */
[----:B------:R-:W-:Y:S01]  /*a000*/  LOP3.LUT R50, R50, 0xffff0000, RZ, 0xc0, !PT ;  /* 0xffff000032327812 */ /* 0x000fe200078ec0ff */
[----:B------:R-:W-:Y:S01]  /*a010*/  FFMA.FTZ R47, R45, R78, -R80 ;  /* 0x0000004e2d2f7223 */ /* 0x000fe20000010850 */
[----:B------:R-:W-:Y:S01]  /*a020*/  LOP3.LUT R63, R63, 0xffff0000, RZ, 0xc0, !PT ;  /* 0xffff00003f3f7812 */ /* 0x000fe200078ec0ff */
[----:B------:R-:W-:Y:S01]  /*a030*/  FFMA.FTZ R45, R45, R82, R49 ;  /* 0x000000522d2d7223 */ /* 0x000fe20000010031 */
[C---:B------:R-:W-:Y:S01]  /*a040*/  LOP3.LUT R61, R56.reuse, 0xffff0000, RZ, 0xc0, !PT ;  /* 0xffff0000383d7812 */ /* 0x040fe200078ec0ff */
[----:B------:R-:W-:Y:S02]  /*a050*/  IMAD.U32 R49, R56, 0x10000, RZ ;  /* 0x0001000038317824 */ /* 0x000fe400078e00ff */
        /* <DEDUP_REMOVED lines=23> */
.L_x_7382:
[----:B------:R-:W-:Y:S05]  /*a1d0*/  BSYNC B2 ;  /* 0x0000000000027941 */ /* 0x000fea0003800000 */
.L_x_7381:
        /* <DEDUP_REMOVED lines=12> */
.L_x_7380:
[----:B------:R-:W-:Y:S05]  /*a2a0*/  BSYNC B1 ;  /* 0x0000000000017941 */ /* 0x000fea0003800000 */
.L_x_7379:
[----:B0-----:R-:W-:Y:S01]  /*a2b0*/  VIADD R45, R22, 0x80 ;  /* 0x00000080162d7836 */ /* 0x001fe20000000000 */
[----:B------:R-:W-:Y:S04]  /*a2c0*/  BSSY B1, `(.L_x_7383) ;  /* 0x000008a000017945 */ /* 0x000fe80003800000 */
[----:B------:R-:W-:-:S13]  /*a2d0*/  ISETP.GE.OR P4, PT, R45, R4, P0 ;  /* 0x000000042d00720c */ /* 0x000fda0000786670 */
[----:B------:R-:W-:Y:S05]  /*a2e0*/  @P4 BRA `(.L_x_7384) ;  /* 0x00000008001c4947 */ /* 0x000fea0003800000 */
[----:B------:R-:W3:Y:S04]  /*a2f0*/  LDL R44, [R1+0x4] ;  /* 0x00000400012c7983 */ /* 0x000ee80000100800 */
[----:B------:R-:W4:Y:S01]  /*a300*/  LDL R46, [R1+0x4c] ;  /* 0x00004c00012e7983 */ /* 0x000f220000100800 */
[----:B--2---:R-:W-:Y:S01]  /*a310*/  IMAD.WIDE.U32 R52, R45, R138, R136 ;  /* 0x0000008a2d347225 */ /* 0x004fe200078e0088 */
[----:B------:R-:W-:Y:S01]  /*a320*/  IADD3 R47, R22, 0x80, RZ ;  /* 0x00000080162f7810 */ /* 0x000fe20007ffe0ff */
[----:B------:R-:W-:Y:S01]  /*a330*/  BSSY B2, `(.L_x_7385) ;  /* 0x0000076000027945 */ /* 0x000fe20003800000 */
[----:B------:R-:W-:-:S03]  /*a340*/  IADD3 R54, P4, P5, R100, R52, R20 ;  /* 0x0000003464367210 */ /* 0x000fc60007d9e014 */
[----:B------:R-:W-:-:S05]  /*a350*/  IMAD.SHL.U32 R47, R47, 0x40, RZ ;  /* 0x000000402f2f7824 */ /* 0x000fca00078e00ff */
[----:B------:R-:W-:Y:S02]  /*a360*/  LOP3.LUT R47, R47, 0x1c0, RZ, 0xc0, !PT ;  /* 0x000001c02f2f7812 */ /* 0x000fe400078ec0ff */
        /* <DEDUP_REMOVED lines=27> */
[----:B------:R-:W-:Y:S01]  /*a520*/  IMAD.U32 R67, R47, 0x10000, RZ ;  /* 0x000100002f437824 */ /* 0x000fe200078e00ff */
[--C-:B------:R-:W-:Y:S01]  /*a530*/  SHF.R.U64 R66, R68, 0x10, R69.reuse ;  /* 0x0000001044427819 */ /* 0x100fe20000001245 */
[----:B--2---:R-:W-:Y:S01]  /*a540*/  IMAD.U32 R68, R51, 0x10000, RZ ;  /* 0x0001000033447824 */ /* 0x004fe200078e00ff */
[----:B------:R-:W-:Y:S01]  /*a550*/  SHF.R.U32.HI R76, RZ, 0x10, R69 ;  /* 0x00000010ff4c7819 */ /* 0x000fe20000011645 */
[----:B------:R-:W-:Y:S01]  /*a560*/  IMAD.U32 R69, R49, 0x10000, RZ ;  /* 0x0001000031457824 */ /* 0x000fe200078e00ff */
[----:B------:R-:W-:Y:S01]  /*a570*/  LOP3.LUT R65, R51, 0xffff0000, RZ, 0xc0, !PT ;  /* 0xffff000033417812 */ /* 0x000fe200078ec0ff */
[----:B------:R-:W-:Y:S01]  /*a580*/  IMAD.U32 R58, R48, 0x10000, RZ ;  /* 0x00010000303a7824 */ /* 0x000fe200078e00ff */
[----:B------:R-:W-:Y:S01]  /*a590*/  PRMT R51, R173, 0x5432, R72 ;  /* 0x00005432ad337816 */ /* 0x000fe20000000048 */
[----:B------:R-:W-:Y:S01]  /*a5a0*/  IMAD.U32 R56, R44, 0x10000, RZ ;  /* 0x000100002c387824 */ /* 0x000fe200078e00ff */
[----:B------:R-:W-:-:S02]  /*a5b0*/  PRMT R66, R171, 0x5410, R66 ;  /* 0x00005410ab427816 */ /* 0x000fc40000000042 */
[--C-:B------:R-:W-:Y:S01]  /*a5c0*/  SHF.R.U64 R79, R70, 0x10, R71.reuse ;  /* 0x00000010464f7819 */ /* 0x100fe20000001247 */
[----:B------:R-:W-:Y:S01]  /*a5d0*/  IMAD.U32 R72, R51, 0x10000, RZ ;  /* 0x0001000033487824 */ /* 0x000fe200078e00ff */
[----:B------:R-:W-:Y:S02]  /*a5e0*/  SHF.R.U32.HI R77, RZ, 0x10, R71 ;  /* 0x00000010ff4d7819 */ /* 0x000fe40000011647 */
[----:B------:R-:W-:Y:S02]  /*a5f0*/  PRMT R171, R171, 0x5432, R76 ;  /* 0x00005432abab7816 */ /* 0x000fe4000000004c */
[--C-:B------:R-:W-:Y:S01]  /*a600*/  SHF.R.U64 R71, R74, 0x10, R75.reuse ;  /* 0x000000104a477819 */ /* 0x100fe2000000124b */
[----:B------:R-:W-:Y:S01]  /*a610*/  FMUL.FTZ R74, R69, R72 ;  /* 0x00000048454a7220 */ /* 0x000fe20000410000 */
[----:B------:R-:W-:Y:S01]  /*a620*/  SHF.R.U32.HI R75, RZ, 0x10, R75 ;  /* 0x00000010ff4b7819 */ /* 0x000fe2000001164b */
[----:B------:R-:W-:Y:S01]  /*a630*/  IMAD.U32 R70, R171, 0x10000, RZ ;  /* 0x00010000ab467824 */ /* 0x000fe200078e00ff */
[----:B------:R-:W-:-:S02]  /*a640*/  PRMT R173, R173, 0x5410, R62 ;  /* 0x00005410adad7816 */ /* 0x000fc4000000003e */
[----:B------:R-:W-:Y:S01]  /*a650*/  PRMT R62, R172, 0x5410, R71 ;  /* 0x00005410ac3e7816 */ /* 0x000fe20000000047 */
[-C--:B------:R-:W-:Y:S01]  /*a660*/  FMUL.FTZ R76, R69, R70.reuse ;  /* 0x00000046454c7220 */ /* 0x080fe20000410000 */
[----:B------:R-:W-:Y:S02]  /*a670*/  LOP3.LUT R64, R49, 0xffff0000, RZ, 0xc0, !PT ;  /* 0xffff000031407812 */ /* 0x000fe400078ec0ff */
[----:B------:R-:W-:Y:S01]  /*a680*/  LOP3.LUT R71, R51, 0xffff0000, RZ, 0xc0, !PT ;  /* 0xffff000033477812 */ /* 0x000fe200078ec0ff */
[C---:B------:R-:W-:Y:S01]  /*a690*/  FFMA.FTZ R51, R61.reuse, R70, -R74 ;  /* 0x000000463d337223 */ /* 0x040fe2000001084a */
[----:B------:R-:W-:Y:S01]  /*a6a0*/  PRMT R49, R170, 0x5410, R79 ;  /* 0x00005410aa317816 */ /* 0x000fe2000000004f */
[----:B------:R-:W-:Y:S01]  /*a6b0*/  FFMA.FTZ R61, R61, R72, R76 ;  /* 0x000000483d3d7223 */ /* 0x000fe2000001004c */
[----:B------:R-:W-:Y:S01]  /*a6c0*/  PRMT R172, R172, 0x5432, R75 ;  /* 0x00005432acac7816 */ /* 0x000fe2000000004b */
[----:B------:R-:W-:Y:S01]  /*a6d0*/  FMUL.FTZ R74, R64, R71 ;  /* 0x00000047404a7220 */ /* 0x000fe20000410000 */
[----:B------:R-:W-:-:S02]  /*a6e0*/  PRMT R170, R170, 0x5432, R77 ;  /* 0x00005432aaaa7816 */ /* 0x000fc4000000004d */
[----:B------:R-:W-:Y:S01]  /*a6f0*/  LOP3.LUT R171, R171, 0xffff0000, RZ, 0xc0, !PT ;  /* 0xffff0000abab7812 */ /* 0x000fe200078ec0ff */
[----:B------:R-:W-:Y:S01]  /*a700*/  IMAD.U32 R70, R172, 0x10000, RZ ;  /* 0x00010000ac467824 */ /* 0x000fe200078e00ff */
[----:B------:R-:W-:Y:S01]  /*a710*/  LOP3.LUT R63, R45, 0xffff0000, RZ, 0xc0, !PT ;  /* 0xffff00002d3f7812 */ /* 0x000fe200078ec0ff */
[----:B------:R-:W-:Y:S01]  /*a720*/  IMAD.U32 R69, R170, 0x10000, RZ ;  /* 0x00010000aa457824 */ /* 0x000fe200078e00ff */
[----:B------:R-:W-:Y:S01]  /*a730*/  LOP3.LUT R172, R172, 0xffff0000, RZ, 0xc0, !PT ;  /* 0xffff0000acac7812 */ /* 0x000fe200078ec0ff */
[-C--:B------:R-:W-:Y:S01]  /*a740*/  FMUL.FTZ R72, R64, R171.reuse ;  /* 0x000000ab40487220 */ /* 0x080fe20000410000 */
[----:B------:R-:W-:Y:S01]  /*a750*/  LOP3.LUT R60, R47, 0xffff0000, RZ, 0xc0, !PT ;  /* 0xffff00002f3c7812 */ /* 0x000fe200078ec0ff */
[C---:B------:R-:W-:Y:S01]  /*a760*/  FFMA.FTZ R64, R63.reuse, R171, -R74 ;  /* 0x000000ab3f407223 */ /* 0x040fe2000001084a */
[CC--:B------:R-:W-:Y:S01]  /*a770*/  FMUL.FTZ R74, R68.reuse, R70.reuse ;  /* 0x00000046444a7220 */ /* 0x0c0fe20000410000 */
[----:B------:R-:W-:Y:S01]  /*a780*/  FMUL.FTZ R73, R68, R69 ;  /* 0x0000004544497220 */ /* 0x000fe20000410000 */
[----:B------:R-:W-:Y:S01]  /*a790*/  LOP3.LUT R170, R170, 0xffff0000, RZ, 0xc0, !PT ;  /* 0xffff0000aaaa7812 */ /* 0x000fe200078ec0ff */
[----:B------:R-:W-:Y:S01]  /*a7a0*/  FFMA.FTZ R68, R63, R71, R72 ;  /* 0x000000473f447223 */ /* 0x000fe20000010048 */
[C---:B------:R-:W-:Y:S01]  /*a7b0*/  FFMA.FTZ R74, R67.reuse, R69, -R74 ;  /* 0x00000045434a7223 */ /* 0x040fe2000001084a */
[----:B------:R-:W-:Y:S01]  /*a7c0*/  FFMA.FTZ R73, R67, R70, R73 ;  /* 0x0000004643497223 */ /* 0x000fe20000010049 */
[----:B------:R-:W-:Y:S01]  /*a7d0*/  FMUL.FTZ R69, R65, R172 ;  /* 0x000000ac41457220 */ /* 0x000fe20000410000 */
[----:B------:R-:W-:-:S02]  /*a7e0*/  IMAD.U32 R67, R173, 0x10000, RZ ;  /* 0x00010000ad437824 */ /* 0x000fc400078e00ff */
[-C--:B------:R-:W-:Y:S01]  /*a7f0*/  FMUL.FTZ R71, R65, R170.reuse ;  /* 0x000000aa41477220 */ /* 0x080fe20000410000 */
[----:B------:R-:W-:Y:S02]  /*a800*/  IMAD.U32 R63, R66, 0x10000, RZ ;  /* 0x00010000423f7824 */ /* 0x000fe400078e00ff */
[----:B------:R-:W-:Y:S01]  /*a810*/  FFMA.FTZ R75, R60, R170, -R69 ;  /* 0x000000aa3c4b7223 */ /* 0x000fe20000010845 */
[----:B------:R-:W-:Y:S01]  /*a820*/  FMUL.FTZ R69, R58, R67 ;  /* 0x000000433a457220 */ /* 0x000fe20000410000 */
[----:B------:R-:W-:Y:S01]  /*a830*/  LOP3.LUT R48, R48, 0xffff0000, RZ, 0xc0, !PT ;  /* 0xffff000030307812 */ /* 0x000fe200078ec0ff */
[-C--:B------:R-:W-:Y:S01]  /*a840*/  FMUL.FTZ R58, R58, R63.reuse ;  /* 0x0000003f3a3a7220 */ /* 0x080fe20000410000 */
[----:B------:R-:W-:Y:S01]  /*a850*/  LOP3.LUT R173, R173, 0xffff0000, RZ, 0xc0, !PT ;  /* 0xffff0000adad7812 */ /* 0x000fe200078ec0ff */
[----:B------:R-:W-:Y:S01]  /*a860*/  IMAD.U32 R45, R46, 0x10000, RZ ;  /* 0x000100002e2d7824 */ /* 0x000fe200078e00ff */
[----:B------:R-:W-:Y:S01]  /*a870*/  LOP3.LUT R65, R66, 0xffff0000, RZ, 0xc0, !PT ;  /* 0xffff000042417812 */ /* 0x000fe200078ec0ff */
[----:B------:R-:W-:Y:S01]  /*a880*/  FFMA.FTZ R172, R60, R172, R71 ;  /* 0x000000ac3cac7223 */ /* 0x000fe20000010047 */
[----:B------:R-:W-:Y:S01]  /*a890*/  LOP3.LUT R44, R44, 0xffff0000, RZ, 0xc0, !PT ;  /* 0xffff00002c2c7812 */ /* 0x000fe200078ec0ff */
[----:B------:R-:W-:Y:S01]  /*a8a0*/  FFMA.FTZ R69, R56, R63, -R69 ;  /* 0x0000003f38457223 */ /* 0x000fe20000010845 */
[----:B------:R-:W-:Y:S01]  /*a8b0*/  LOP3.LUT R47, R46, 0xffff0000, RZ, 0xc0, !PT ;  /* 0xffff00002e2f7812 */ /* 0x000fe200078ec0ff */
[----:B------:R-:W-:Y:S01]  /*a8c0*/  FFMA.FTZ R58, R56, R67, R58 ;  /* 0x00000043383a7223 */ /* 0x000fe2000001003a */
        /* <DEDUP_REMOVED lines=28> */
.L_x_7386:
[----:B------:R-:W-:Y:S05]  /*aa90*/  BSYNC B2 ;  /* 0x0000000000027941 */ /* 0x000fea0003800000 */
.L_x_7385:
        /* <DEDUP_REMOVED lines=12> */
.L_x_7384:
[----:B------:R-:W-:Y:S05]  /*ab60*/  BSYNC B1 ;  /* 0x0000000000017941 */ /* 0x000fea0003800000 */
.L_x_7383:
[----:B0-----:R-:W-:Y:S02]  /*ab70*/  VIADD R45, R22, 0xa0 ;  /* 0x000000a0162d7836 */ /* 0x001fe40000000000 */
[-C--:B--2---:R-:W-:Y:S02]  /*ab80*/  IMAD R44, R149, R138.reuse, RZ ;  /* 0x0000008a952c7224 */ /* 0x084fe400078e02ff */
[C---:B------:R-:W-:Y:S01]  /*ab90*/  IMAD.WIDE.U32 R136, R45.reuse, R138, R136 ;  /* 0x0000008a2d887225 */ /* 0x040fe200078e0088 */
[----:B------:R-:W-:-:S03]  /*aba0*/  ISETP.GE.OR P4, PT, R45, R4, P0 ;  /* 0x000000042d00720c */ /* 0x000fc60000786670 */
[----:B------:R-:W-:-:S10]  /*abb0*/  IMAD R57, R45, R139, R44 ;  /* 0x0000008b2d397224 */ /* 0x000fd400078e022c */
[----:B------:R-:W-:Y:S05]  /*abc0*/  @P4 BRA `(.L_x_7353) ;  /* 0x00000010007c4947 */ /* 0x000fea0003800000 */
[----:B------:R-:W2:Y:S01]  /*abd0*/  LDL R45, [R1+0x4] ;  /* 0x00000400012d7983 */ /* 0x000ea20000100800 */
[----:B------:R-:W0:Y:S03]  /*abe0*/  LDC.64 R52, c[0x0][0x2e8] ;  /* 0x0000ba00ff347b82 */ /* 0x000e260000000a00 */
[----:B------:R-:W3:Y:S01]  /*abf0*/  LDL R46, [R1+0x48] ;  /* 0x00004800012e7983 */ /* 0x000ee20000100800 */
[----:B------:R-:W-:Y:S01]  /*ac00*/  IMAD.IADD R57, R137, 0x1, R57 ;  /* 0x0000000189397824 */ /* 0x000fe200078e0239 */
[----:B------:R-:W-:Y:S01]  /*ac10*/  IADD3 R44, P4, P5, R100, R136, R20 ;  /* 0x00000088642c7210 */ /* 0x000fe20007d9e014 */
[----:B------:R-:W-:Y:S01]  /*ac20*/  VIADD R47, R22, 0xa0 ;  /* 0x000000a0162f7836 */ /* 0x000fe20000000000 */
[----:B------:R-:W-:Y:S03]  /*ac30*/  BSSY B1, `(.L_x_7387) ;  /* 0x0000074000017945 */ /* 0x000fe60003800000 */
[----:B------:R-:W-:-:S05]  /*ac40*/  IMAD.SHL.U32 R47, R47, 0x40, RZ ;  /* 0x000000402f2f7824 */ /* 0x000fca00078e00ff */
[----:B------:R-:W-:Y:S02]  /*ac50*/  LOP3.LUT R47, R47, 0x1c0, RZ, 0xc0, !PT ;  /* 0x000001c02f2f7812 */ /* 0x000fe400078ec0ff */
[----:B--2---:R-:W-:Y:S02]  /*ac60*/  LOP3.LUT P6, RZ, R45, 0x1, RZ, 0xc0, !PT ;  /* 0x000000012dff7812 */ /* 0x004fe400078cc0ff */
[----:B------:R-:W-:Y:S02]  /*ac70*/  IADD3.X R45, R14, R57, R9, P4, P5 ;  /* 0x000000390e2d7210 */ /* 0x000fe400027ea409 */
[----:B0-----:R-:W-:Y:S02]  /*ac80*/  LEA R54, P4, R44, R52, 0x1 ;  /* 0x000000342c367211 */ /* 0x001fe400078808ff */
[----:B------:R-:W-:Y:S02]  /*ac90*/  SEL R151, R122, R151, !P6 ;  /* 0x000000977a977207 */ /* 0x000fe40007000000 */
[----:B------:R-:W-:-:S02]  /*aca0*/  LEA.HI.X R55, R44, R53, R45, 0x1, P4 ;  /* 0x000000352c377211 */ /* 0x000fc400020f0c2d */
        /* <DEDUP_REMOVED lines=9> */
[----:B---3--:R-:W-:-:S04]  /*ad40*/  IMAD R44, R44, 0x2c00, R46 ;  /* 0x00002c002c2c7824 */ /* 0x008fc800078e022e */
        /* <DEDUP_REMOVED lines=12> */
[--C-:B------:R-:W-:Y:S01]  /*ae10*/  SHF.R.U32.HI R69, RZ, 0x10, R89.reuse ;  /* 0x00000010ff457819 */ /* 0x100fe20000011659 */
[----:B------:R-:W-:Y:S01]  /*ae20*/  IMAD.U32 R65, R51, 0x10000, RZ ;  /* 0x0001000033417824 */ /* 0x000fe200078e00ff */
[----:B------:R-:W-:Y:S01]  /*ae30*/  SHF.R.U64 R67, R88, 0x10, R89 ;  /* 0x0000001058437819 */ /* 0x000fe20000001259 */
[----:B------:R-:W-:Y:S01]  /*ae40*/  IMAD.U32 R62, R48, 0x10000, RZ ;  /* 0x00010000303e7824 */ /* 0x000fe200078e00ff */
[----:B------:R-:W-:Y:S01]  /*ae50*/  PRMT R66, R168, 0x5432, R71 ;  /* 0x00005432a8427816 */ /* 0x000fe20000000047 */
[----:B------:R-:W-:Y:S01]  /*ae60*/  IMAD.U32 R56, R44, 0x10000, RZ ;  /* 0x000100002c387824 */ /* 0x000fe200078e00ff */
[----:B------:R-:W-:-:S02]  /*ae70*/  PRMT R168, R168, 0x5410, R85 ;  /* 0x00005410a8a87816 */ /* 0x000fc40000000055 */
[----:B------:R-:W-:Y:S02]  /*ae80*/  PRMT R69, R166, 0x5410, R69 ;  /* 0x00005410a6457816 */ /* 0x000fe40000000045 */
[--C-:B------:R-:W-:Y:S02]  /*ae90*/  SHF.R.U64 R72, R90, 0x10, R91.reuse ;  /* 0x000000105a487819 */ /* 0x100fe4000000125b */
[----:B------:R-:W-:Y:S01]  /*aea0*/  SHF.R.U32.HI R90, RZ, 0x10, R91 ;  /* 0x00000010ff5a7819 */ /* 0x000fe2000001165b */
[----:B------:R-:W-:Y:S01]  /*aeb0*/  IMAD.U32 R70, R69, 0x10000, RZ ;  /* 0x0001000045467824 */ /* 0x000fe200078e00ff */
[----:B------:R-:W-:Y:S02]  /*aec0*/  PRMT R166, R166, 0x5432, R67 ;  /* 0x00005432a6a67816 */ /* 0x000fe40000000043 */
[----:B------:R-:W-:Y:S01]  /*aed0*/  SHF.R.U64 R68, R86, 0x10, R87 ;  /* 0x0000001056447819 */ /* 0x000fe20000001257 */
[----:B------:R-:W-:Y:S01]  /*aee0*/  FMUL.FTZ R73, R63, R70 ;  /* 0x000000463f497220 */ /* 0x000fe20000410000 */
[----:B------:R-:W-:-:S02]  /*aef0*/  SHF.L.U32 R67, R168, 0x10, RZ ;  /* 0x00000010a8437819 */ /* 0x000fc400000006ff */
[----:B------:R-:W-:Y:S02]  /*af00*/  SHF.R.U32.HI R86, RZ, 0x10, R87 ;  /* 0x00000010ff567819 */ /* 0x000fe40000011657 */
[----:B------:R-:W-:Y:S01]  /*af10*/  PRMT R71, R167, 0x5432, R72 ;  /* 0x00005432a7477816 */ /* 0x000fe20000000048 */
[-C--:B------:R-:W-:Y:S01]  /*af20*/  FMUL.FTZ R75, R63, R67.reuse ;  /* 0x000000433f4b7220 */ /* 0x080fe20000410000 */
[----:B------:R-:W-:Y:S01]  /*af30*/  PRMT R167, R167, 0x5410, R90 ;  /* 0x00005410a7a77816 */ /* 0x000fe2000000005a */
[C---:B------:R-:W-:Y:S01]  /*af40*/  FFMA.FTZ R73, R58.reuse, R67, -R73 ;  /* 0x000000433a497223 */ /* 0x040fe20000010849 */
[C---:B------:R-:W-:Y:S01]  /*af50*/  PRMT R68, R169.reuse, 0x5432, R68 ;  /* 0x00005432a9447816 */ /* 0x040fe20000000044 */
[----:B------:R-:W-:Y:S01]  /*af60*/  FFMA.FTZ R75, R58, R70, R75 ;  /* 0x000000463a4b7223 */ /* 0x000fe2000001004b */
[----:B------:R-:W-:Y:S01]  /*af70*/  PRMT R169, R169, 0x5410, R86 ;  /* 0x00005410a9a97816 */ /* 0x000fe20000000056 */
        /* <DEDUP_REMOVED lines=9> */
[-C--:B------:R-:W-:Y:S01]  /*b010*/  FMUL.FTZ R65, R65, R58.reuse ;  /* 0x0000003a41417220 */ /* 0x080fe20000410000 */
[-C--:B------:R-:W-:Y:S01]  /*b020*/  FMUL.FTZ R77, R64, R63.reuse ;  /* 0x0000003f404d7220 */ /* 0x080fe20000410000 */
[----:B------:R-:W-:Y:S01]  /*b030*/  FFMA.FTZ R76, R49, R58, -R76 ;  /* 0x0000003a314c7223 */ /* 0x000fe2000001084c */
[----:B------:R-:W-:Y:S01]  /*b040*/  LOP3.LUT R51, R51, 0xffff0000, RZ, 0xc0, !PT ;  /* 0xffff000033337812 */ /* 0x000fe200078ec0ff */
[----:B------:R-:W-:Y:S01]  /*b050*/  FFMA.FTZ R70, R60, R63, -R67 ;  /* 0x0000003f3c467223 */ /* 0x000fe20000010843 */
[----:B------:R-:W-:Y:S01]  /*b060*/  LOP3.LUT R64, R167, 0xffff0000, RZ, 0xc0, !PT ;  /* 0xffff0000a7407812 */ /* 0x000fe200078ec0ff */
[----:B------:R-:W-:Y:S01]  /*b070*/  FFMA.FTZ R65, R49, R72, R65 ;  /* 0x0000004831417223 */ /* 0x000fe20000010041 */
[----:B------:R-:W-:Y:S01]  /*b080*/  LOP3.LUT R58, R169, 0xffff0000, RZ, 0xc0, !PT ;  /* 0xffff0000a93a7812 */ /* 0x000fe200078ec0ff */
[----:B------:R-:W-:-:S02]  /*b090*/  IMAD.U32 R63, R166, 0x10000, RZ ;  /* 0x00010000a63f7824 */ /* 0x000fc400078e00ff */
[----:B------:R-:W-:Y:S01]  /*b0a0*/  FFMA.FTZ R74, R60, R69, R77 ;  /* 0x000000453c4a7223 */ /* 0x000fe2000001004d */
        /* <DEDUP_REMOVED lines=9> */
[----:B------:R-:W-:Y:S01]  /*b140*/  FFMA.FTZ R67, R61, R58, -R60 ;  /* 0x0000003a3d437223 */ /* 0x000fe2000001083c */
[----:B------:R-:W-:Y:S01]  /*b150*/  LOP3.LUT R45, R44, 0xffff0000, RZ, 0xc0, !PT ;  /* 0xffff00002c2d7812 */ /* 0x000fe200078ec0ff */
[----:B------:R-:W-:Y:S01]  /*b160*/  FMUL.FTZ R60, R48, R166 ;  /* 0x000000a6303c7220 */ /* 0x000fe20000410000 */
[C---:B------:R-:W-:Y:S01]  /*b170*/  FFMA.FTZ R58, R56.reuse, R49, -R51 ;  /* 0x00000031383a7223 */ /* 0x040fe20000010833 */
[----:B------:R-:W-:Y:S01]  /*b180*/  FFMA.FTZ R62, R56, R63, R62 ;  /* 0x0000003f383e7223 */ /* 0x000fe2000001003e */
[----:B------:R-:W-:-:S02]  /*b190*/  IMAD.U32 R47, R50, 0x10000, RZ ;  /* 0x00010000322f7824 */ /* 0x000fc400078e00ff */
[----:B------:R-:W-:Y:S01]  /*b1a0*/  FMUL.FTZ R56, R48, R66 ;  /* 0x0000004230387220 */ /* 0x000fe20000410000 */
[C---:B------:R-:W-:Y:S01]  /*b1b0*/  IMAD.U32 R51, R71.reuse, 0x10000, RZ ;  /* 0x0001000047337824 */ /* 0x040fe200078e00ff */
[----:B------:R-:W-:Y:S01]  /*b1c0*/  LOP3.LUT R50, R50, 0xffff0000, RZ, 0xc0, !PT ;  /* 0xffff000032327812 */ /* 0x000fe200078ec0ff */
[C---:B------:R-:W-:Y:S01]  /*b1d0*/  IMAD.U32 R48, R68.reuse, 0x10000, RZ ;  /* 0x0001000044307824 */ /* 0x040fe200078e00ff */
[----:B------:R-:W-:Y:S01]  /*b1e0*/  LOP3.LUT R71, R71, 0xffff0000, RZ, 0xc0, !PT ;  /* 0xffff000047477812 */ /* 0x000fe200078ec0ff */
[----:B------:R-:W-:Y:S01]  /*b1f0*/  FFMA.FTZ R72, R61, R64, R72 ;  /* 0x000000403d487223 */ /* 0x000fe20000010048 */
[----:B------:R-:W-:Y:S01]  /*b200*/  LOP3.LUT R49, R68, 0xffff0000, RZ, 0xc0, !PT ;  /* 0xffff000044317812 */ /* 0x000fe200078ec0ff */
[C---:B------:R-:W-:Y:S01]  /*b210*/  FFMA.FTZ R61, R45.reuse, R66, -R60 ;  /* 0x000000422d3d7223 */ /* 0x040fe2000001083c */
        /* <DEDUP_REMOVED lines=21> */
.L_x_7388:
[----:B------:R-:W-:Y:S05]  /*b370*/  BSYNC B1 ;  /* 0x0000000000017941 */ /* 0x000fea0003800000 */
.L_x_7387:
[----:B------:R-:W-:Y:S01]  /*b380*/  ISETP.GE.AND P3, PT, R59, R150, PT ;  /* 0x000000963b00720c */ /* 0x000fe20003f66270 */
[----:B------:R-:W-:Y:S02]  /*b390*/  ULDC.64 UR4, c[0x0][0x208] ;  /* 0x0000820000047ab9 */ /* 0x000fe40000000a00 */
[----:B0-----:R3:W-:Y:S10]  /*b3a0*/  STG.E.128 desc[UR4][R54.64], R44 ;  /* 0x0000002c36007986 */ /* 0x0017f4000c101d04 */
[----:B------:R-:W-:Y:S05]  /*b3b0*/  @P3 BRA `(.L_x_7353) ;  /* 0x0000000800803947 */ /* 0x000fea0003800000 */
[--C-:B---3--:R-:W-:Y:S01]  /*b3c0*/  SHF.R.S32.HI R44, RZ, 0x1f, R59.reuse ;  /* 0x0000001fff2c7819 */ /* 0x108fe2000001143b */
[----:B------:R-:W-:Y:S01]  /*b3d0*/  ULDC.64 UR4, c[0x0][0x208] ;  /* 0x0000820000047ab9 */ /* 0x000fe20000000a00 */
[----:B------:R-:W-:-:S04]  /*b3e0*/  IADD3 R59, P3, P4, R100, R136, R59 ;  /* 0x00000088643b7210 */ /* 0x000fc80007c7e03b */
[----:B------:R-:W-:Y:S02]  /*b3f0*/  IADD3.X R44, R14, R57, R44, P3, P4 ;  /* 0x000000390e2c7210 */ /* 0x000fe40001fe842c */
[----:B------:R-:W-:-:S04]  /*b400*/  LEA R52, P3, R59, R52, 0x1 ;  /* 0x000000343b347211 */ /* 0x000fc800078608ff */
[----:B------:R-:W-:-:S05]  /*b410*/  LEA.HI.X R53, R59, R53, R44, 0x1, P3 ;  /* 0x000000353b357211 */ /* 0x000fca00018f0c2c */
[----:B--2---:R4:W-:Y:S01]  /*b420*/  STG.E.128 desc[UR4][R52.64], R48 ;  /* 0x0000003034007986 */ /* 0x0049e2000c101d04 */
[----:B------:R-:W-:Y:S05]  /*b430*/  BRA `(.L_x_7353) ;  /* 0x0000000800607947 */ /* 0x000fea0003800000 */
.L_x_7296:
[----:B------:R-:W-:-:S04]  /*b440*/  ULOP3.LUT UR4, UR60, 0x1, URZ, 0xfc, !UPT ;  /* 0x000000013c047892 */ /* 0x000fc8000f8efc3f */
[----:B------:R-:W-:-:S06]  /*b450*/  UISETP.NE.AND UP0, UPT, UR4, 0x3, UPT ;  /* 0x000000030400788c */ /* 0x000fcc000bf05270 */
[----:B------:R-:W-:-:S13]  /*b460*/  PLOP3.LUT P2, PT, PT, PT, UP0, 0x80, 0x0 ;  /* 0x000000000000781c */ /* 0x000fda0003f4f008 */
[----:B------:R-:W-:Y:S05]  /*b470*/  @!P2 BRA `(.L_x_7389) ;  /* 0x000000000004a947 */ /* 0x000fea0003800000 */
[----:B------:R-:W-:Y:S01]  /*b480*/  BPT.TRAP 0x1 ;  /* 0x000000040000795c */ /* 0x000fe20000300000 */
.L_x_7389:
[----:B------:R-:W-:Y:S01]  /*b490*/  IMAD R3, R23, 0x8, R2 ;  /* 0x0000000817037824 */ /* 0x000fe200078e0202 */
[----:B------:R-:W-:Y:S01]  /*b4a0*/  SHF.L.U32 R0, R223, 0x1f, RZ ;  /* 0x0000001fdf007819 */ /* 0x000fe200000006ff */
[----:B------:R-:W-:Y:S01]  /*b4b0*/  IMAD R4, R24, -0xb0, R25 ;  /* 0xffffff5018047824 */ /* 0x000fe200078e0219 */
[----:B------:R-:W-:Y:S01]  /*b4c0*/  BSSY B1, `(.L_x_7390) ;  /* 0x0000006000017945 */ /* 0x000fe20003800000 */
[----:B------:R-:W-:Y:S01]  /*b4d0*/  SHF.R.S32.HI R45, RZ, 0x1f, R24 ;  /* 0x0000001fff2d7819 */ /* 0x000fe20000011418 */
[----:B------:R-:W1:Y:S01]  /*b4e0*/  SYNCS.PHASECHK.TRANS64.TRYWAIT P3, [R3+URZ+0x34890], R0 ;  /* 0x03489000030075a7 */ /* 0x000e62000806017f */
[----:B------:R-:W-:Y:S01]  /*b4f0*/  IMAD R44, R43, R24, RZ ;  /* 0x000000182b2c7224 */ /* 0x000fe200078e02ff */
[----:B------:R-:W-:Y:S01]  /*b500*/  VIMNMX R4, R4, 0xb0, PT ;  /* 0x000000b004047848 */ /* 0x000fe20003fe0100 */
[----:B-1----:R-:W-:Y:S06]  /*b510*/  @!P3 BRA `(.L_x_7391) ;  /* 0x000001c40080b947 */ /* 0x002fec0003800000 */
.L_x_7666:
[----:B------:R-:W-:Y:S05]  /*b520*/  BSYNC B1 ;  /* 0x0000000000017941 */ /* 0x000fea0003800000 */
.L_x_7390:
[----:B------:R-:W-:Y:S01]  /*b530*/  ISETP.GE.AND P3, PT, R22, R4, PT ;  /* 0x000000041600720c */ /* 0x000fe20003f66270 */
[----:B------:R-:W-:Y:S01]  /*b540*/  IMAD R45, R45, R156, R44 ;  /* 0x0000009c2d2d7224 */ /* 0x000fe200078e022c */
[----:B------:R-:W-:Y:S01]  /*b550*/  BSSY B1, `(.L_x_7392) ;  /* 0x0000013000017945 */ /* 0x000fe20003800000 */
[----:B------:R-:W-:-:S04]  /*b560*/  IMAD.WIDE.U32 R52, R156, R24, RZ ;  /* 0x000000189c347225 */ /* 0x000fc800078e00ff */
[----:B------:R-:W-:-:S06]  /*b570*/  IMAD.IADD R62, R45, 0x1, R53 ;  /* 0x000000012d3e7824 */ /* 0x000fcc00078e0235 */
[----:B------:R-:W-:Y:S05]  /*b580*/  @P3 BRA `(.L_x_7393) ;  /* 0x00000000003c3947 */ /* 0x000fea0003800000 */
[----:B------:R-:W2:Y:S01]  /*b590*/  @!P0 LDC.64 R54, c[0x0][0x2e8] ;  /* 0x0000ba00ff368b82 */ /* 0x000ea20000000a00 */
[----:B------:R-:W3:Y:S01]  /*b5a0*/  @!P0 LDS.128 R44, [R5+0x1e400] ;  /* 0x01e40000052c8984 */ /* 0x000ee20000000c00 */
[----:B------:R-:W-:Y:S01]  /*b5b0*/  @!P0 IADD3 R58, P3, R15, R52, RZ ;  /* 0x000000340f3a8210 */ /* 0x000fe20007f7e0ff */
[----:B------:R-:W-:Y:S02]  /*b5c0*/  ULDC.64 UR4, c[0x0][0x208] ;  /* 0x0000820000047ab9 */ /* 0x000fe40000000a00 */
[----:B0-----:R-:W0:Y:S02]  /*b5d0*/  @!P1 LDS.128 R48, [R5+0x23c00] ;  /* 0x023c000005309984 */ /* 0x001e240000000c00 */
[----:B------:R-:W-:Y:S01]  /*b5e0*/  @!P0 IMAD.X R59, R62, 0x1, R11, P3 ;  /* 0x000000013e3b8824 */ /* 0x000fe200018e060b */
[----:B------:R-:W4:Y:S01]  /*b5f0*/  @!P1 LDC.64 R56, c[0x0][0x2e8] ;  /* 0x0000ba00ff389b82 */ /* 0x000f220000000a00 */
[----:B--2---:R-:W-:-:S04]  /*b600*/  @!P0 LEA R54, P3, R58, R54, 0x1 ;  /* 0x000000363a368211 */ /* 0x004fc800078608ff */
[----:B------:R-:W-:Y:S02]  /*b610*/  @!P0 LEA.HI.X R55, R58, R55, R59, 0x1, P3 ;  /* 0x000000373a378211 */ /* 0x000fe400018f0c3b */
[----:B------:R-:W-:-:S05]  /*b620*/  @!P1 IADD3 R58, P3, R12, R52, RZ ;  /* 0x000000340c3a9210 */ /* 0x000fca0007f7e0ff */
[----:B------:R-:W-:Y:S01]  /*b630*/  @!P1 IMAD.X R59, R62, 0x1, R7, P3 ;  /* 0x000000013e3b9824 */ /* 0x000fe200018e0607 */
[----:B----4-:R-:W-:-:S04]  /*b640*/  @!P1 LEA R56, P3, R58, R56, 0x1 ;  /* 0x000000383a389211 */ /* 0x010fc800078608ff */
[----:B------:R-:W-:Y:S01]  /*b650*/  @!P1 LEA.HI.X R57, R58, R57, R59, 0x1, P3 ;  /* 0x000000393a399211 */ /* 0x000fe200018f0c3b */
[----:B---3--:R2:W-:Y:S04]  /*b660*/  @!P0 STG.E.128 desc[UR4][R54.64], R44 ;  /* 0x0000002c36008986 */ /* 0x0085e8000c101d04 */
[----:B0-----:R2:W-:Y:S04]  /*b670*/  @!P1 STG.E.128 desc[UR4][R56.64], R48 ;  /* 0x0000003038009986 */ /* 0x0015e8000c101d04 */
.L_x_7393:
[----:B------:R-:W-:Y:S05]  /*b680*/  BSYNC B1 ;  /* 0x0000000000017941 */ /* 0x000fea0003800000 */
.L_x_7392:
[----:B--2---:R-:W-:Y:S01]  /*b690*/  VIADD R44, R22, 0x20 ;  /* 0x00000020162c7836 */ /* 0x004fe20000000000 */
[----:B------:R-:W-:Y:S04]  /*b6a0*/  BSSY B1, `(.L_x_7394) ;  /* 0x0000014000017945 */ /* 0x000fe80003800000 */
[----:B------:R-:W-:-:S13]  /*b6b0*/  ISETP.GE.AND P3, PT, R44, R4, PT ;  /* 0x000000042c00720c */ /* 0x000fda0003f66270 */
[----:B------:R-:W-:Y:S05]  /*b6c0*/  @P3 BRA `(.L_x_7395) ;  /* 0x0000000000443947 */ /* 0x000fea0003800000 */
[----:B------:R-:W2:Y:S01]  /*b6d0*/  @!P0 LDC.64 R54, c[0x0][0x2e8] ;  /* 0x0000ba00ff368b82 */ /* 0x000ea20000000a00 */
[----:B------:R-:W3:Y:S01]  /*b6e0*/  @!P0 LDS.128 R44, [R5+0x1f400] ;  /* 0x01f40000052c8984 */ /* 0x000ee20000000c00 */
[----:B------:R-:W-:Y:S01]  /*b6f0*/  IADD3 R60, P3, R116, R52, RZ ;  /* 0x00000034743c7210 */ /* 0x000fe20007f7e0ff */
[----:B------:R-:W-:Y:S02]  /*b700*/  ULDC.64 UR4, c[0x0][0x208] ;  /* 0x0000820000047ab9 */ /* 0x000fe40000000a00 */
[----:B0-----:R-:W0:Y:S02]  /*b710*/  @!P1 LDS.128 R48, [R5+0x24c00] ;  /* 0x024c000005309984 */ /* 0x001e240000000c00 */
[----:B------:R-:W-:Y:S01]  /*b720*/  IMAD.X R64, R62, 0x1, R117, P3 ;  /* 0x000000013e407824 */ /* 0x000fe200018e0675 */
[----:B------:R-:W4:Y:S01]  /*b730*/  @!P1 LDC.64 R56, c[0x0][0x2e8] ;  /* 0x0000ba00ff389b82 */ /* 0x000f220000000a00 */
[----:B------:R-:W-:-:S05]  /*b740*/  @!P0 IADD3 R58, P3, R60, R15, RZ ;  /* 0x0000000f3c3a8210 */ /* 0x000fca0007f7e0ff */
[----:B------:R-:W-:Y:S01]  /*b750*/  @!P0 IMAD.X R59, R64, 0x1, R11, P3 ;  /* 0x00000001403b8824 */ /* 0x000fe200018e060b */
        /* <DEDUP_REMOVED lines=8> */
.L_x_7395:
[----:B------:R-:W-:Y:S05]  /*b7e0*/  BSYNC B1 ;  /* 0x0000000000017941 */ /* 0x000fea0003800000 */
.L_x_7394:
[----:B--2---:R-:W-:Y:S01]  /*b7f0*/  VIADD R44, R22, 0x40 ;  /* 0x00000040162c7836 */ /* 0x004fe20000000000 */
[----:B------:R-:W-:Y:S04]  /*b800*/  BSSY B1, `(.L_x_7396) ;  /* 0x0000014000017945 */ /* 0x000fe80003800000 */
[----:B------:R-:W-:-:S13]  /*b810*/  ISETP.GE.AND P3, PT, R44, R4, PT ;  /* 0x000000042c00720c */ /* 0x000fda0003f66270 */
[----:B------:R-:W-:Y:S05]  /*b820*/  @P3 BRA `(.L_x_7397) ;  /* 0x0000000000443947 */ /* 0x000fea0003800000 */
[----:B------:R-:W2:Y:S01]  /*b830*/  @!P0 LDC.64 R54, c[0x0][0x2e8] ;  /* 0x0000ba00ff368b82 */ /* 0x000ea20000000a00 */
[----:B------:R-:W3:Y:S01]  /*b840*/  @!P0 LDS.128 R44, [R5+0x20400] ;  /* 0x02040000052c8984 */ /* 0x000ee20000000c00 */
[----:B------:R-:W-:Y:S01]  /*b850*/  LEA R60, P3, R42, R52, 0x6 ;  /* 0x000000342a3c7211 */ /* 0x000fe200078630ff */
        /* <DEDUP_REMOVED lines=14> */
.L_x_7397:
[----:B------:R-:W-:Y:S05]  /*b940*/  BSYNC B1 ;  /* 0x0000000000017941 */ /* 0x000fea0003800000 */
.L_x_7396:
[----:B--2---:R-:W-:Y:S01]  /*b950*/  VIADD R44, R22, 0x60 ;  /* 0x00000060162c7836 */ /* 0x004fe20000000000 */
[----:B------:R-:W-:Y:S04]  /*b960*/  BSSY B1, `(.L_x_7398) ;  /* 0x0000018000017945 */ /* 0x000fe80003800000 */
[----:B------:R-:W-:-:S13]  /*b970*/  ISETP.GE.AND P3, PT, R44, R4, PT ;  /* 0x000000042c00720c */ /* 0x000fda0003f66270 */
[----:B------:R-:W-:Y:S05]  /*b980*/  @P3 BRA `(.L_x_7399) ;  /* 0x0000000000543947 */ /* 0x000fea0003800000 */
[----:B------:R-:W2:Y:S01]  /*b990*/  LDC.64 R58, c[0x0][0x300] ;  /* 0x0000c000ff3a7b82 */ /* 0x000ea20000000a00 */
[----:B------:R-:W3:Y:S01]  /*b9a0*/  @!P0 LDS.128 R44, [R5+0x21400] ;  /* 0x02140000052c8984 */ /* 0x000ee20000000c00 */
[----:B------:R-:W-:Y:S01]  /*b9b0*/  IMAD.MOV.U32 R60, RZ, RZ, R52 ;  /* 0x000000ffff3c7224 */ /* 0x000fe200078e0034 */
[----:B------:R-:W-:Y:S01]  /*b9c0*/  ULDC.64 UR4, c[0x0][0x208] ;  /* 0x0000820000047ab9 */ /* 0x000fe20000000a00 */
[----:B------:R-:W-:Y:S01]  /*b9d0*/  IMAD.MOV.U32 R61, RZ, RZ, R62 ;  /* 0x000000ffff3d7224 */ /* 0x000fe200078e003e */
[----:B0-----:R-:W0:Y:S03]  /*b9e0*/  @!P1 LDS.128 R48, [R5+0x26c00] ;  /* 0x026c000005309984 */ /* 0x001e260000000c00 */
[----:B------:R-:W4:Y:S08]  /*b9f0*/  @!P0 LDC.64 R54, c[0x0][0x2e8] ;  /* 0x0000ba00ff368b82 */ /* 0x000f300000000a00 */
[----:B------:R-:W5:Y:S01]  /*ba00*/  @!P1 LDC.64 R56, c[0x0][0x2e8] ;  /* 0x0000ba00ff389b82 */ /* 0x000f620000000a00 */
[----:B--2---:R-:W-:-:S04]  /*ba10*/  IMAD.WIDE.U32 R60, R58, 0x60, R60 ;  /* 0x000000603a3c7825 */ /* 0x004fc800078e003c */
[----:B------:R-:W-:Y:S01]  /*ba20*/  IMAD R59, R59, 0x60, RZ ;  /* 0x000000603b3b7824 */ /* 0x000fe200078e02ff */
[----:B------:R-:W-:-:S03]  /*ba30*/  @!P0 IADD3 R58, P3, R15, R60, RZ ;  /* 0x0000003c0f3a8210 */ /* 0x000fc60007f7e0ff */
[----:B------:R-:W-:-:S04]  /*ba40*/  IMAD.IADD R64, R61, 0x1, R59 ;  /* 0x000000013d407824 */ /* 0x000fc800078e023b */
[----:B------:R-:W-:Y:S01]  /*ba50*/  @!P0 IMAD.X R59, R64, 0x1, R11, P3 ;  /* 0x00000001403b8824 */ /* 0x000fe200018e060b */
[----:B----4-:R-:W-:-:S04]  /*ba60*/  @!P0 LEA R54, P3, R58, R54, 0x1 ;  /* 0x000000363a368211 */ /* 0x010fc800078608ff */
[----:B------:R-:W-:Y:S02]  /*ba70*/  @!P0 LEA.HI.X R55, R58, R55, R59, 0x1, P3 ;  /* 0x000000373a378211 */ /* 0x000fe400018f0c3b */
[----:B------:R-:W-:-:S03]  /*ba80*/  @!P1 IADD3 R60, P3, R12, R60, RZ ;  /* 0x0000003c0c3c9210 */ /* 0x000fc60007f7e0ff */
[----:B---3--:R2:W-:Y:S02]  /*ba90*/  @!P0 STG.E.128 desc[UR4][R54.64], R44 ;  /* 0x0000002c36008986 */ /* 0x0085e4000c101d04 */
[----:B------:R-:W-:Y:S01]  /*baa0*/  @!P1 IMAD.X R58, R64, 0x1, R7, P3 ;  /* 0x00000001403a9824 */ /* 0x000fe200018e0607 */
[----:B-----5:R-:W-:-:S04]  /*bab0*/  @!P1 LEA R56, P3, R60, R56, 0x1 ;  /* 0x000000383c389211 */ /* 0x020fc800078608ff */
[----:B------:R-:W-:-:S05]  /*bac0*/  @!P1 LEA.HI.X R57, R60, R57, R58, 0x1, P3 ;  /* 0x000000393c399211 */ /* 0x000fca00018f0c3a */
[----:B0-----:R2:W-:Y:S04]  /*bad0*/  @!P1 STG.E.128 desc[UR4][R56.64], R48 ;  /* 0x0000003038009986 */ /* 0x0015e8000c101d04 */
.L_x_7399:
[----:B------:R-:W-:Y:S05]  /*bae0*/  BSYNC B1 ;  /* 0x0000000000017941 */ /* 0x000fea0003800000 */
.L_x_7398:
        /* <DEDUP_REMOVED lines=21> */
.L_x_7401:
[----:B------:R-:W-:Y:S05]  /*bc40*/  BSYNC B1 ;  /* 0x0000000000017941 */ /* 0x000fea0003800000 */
.L_x_7400:
[----:B--2---:R-:W-:-:S05]  /*bc50*/  VIADD R44, R22, 0xa0 ;  /* 0x000000a0162c7836 */ /* 0x004fca0000000000 */
[----:B------:R-:W-:-:S13]  /*bc60*/  ISETP.GE.AND P3, PT, R44, R4, PT ;  /* 0x000000042c00720c */ /* 0x000fda0003f66270 */
[----:B------:R-:W-:Y:S05]  /*bc70*/  @P3 BRA `(.L_x_7353) ;  /* 0x0000000000503947 */ /* 0x000fea0003800000 */
[----:B------:R-:W2:Y:S01]  /*bc80*/  LDC.64 R58, c[0x0][0x300] ;  /* 0x0000c000ff3a7b82 */ /* 0x000ea20000000a00 */
[----:B------:R-:W3:Y:S01]  /*bc90*/  @!P0 LDS.128 R44, [R5+0x23400] ;  /* 0x02340000052c8984 */ /* 0x000ee20000000c00 */
[----:B------:R-:W-:Y:S01]  /*bca0*/  IMAD.MOV.U32 R53, RZ, RZ, R62 ;  /* 0x000000ffff357224 */ /* 0x000fe200078e003e */
[----:B------:R-:W-:Y:S02]  /*bcb0*/  ULDC.64 UR4, c[0x0][0x208] ;  /* 0x0000820000047ab9 */ /* 0x000fe40000000a00 */
[----:B0-----:R-:W0:Y:S03]  /*bcc0*/  @!P1 LDS.128 R48, [R5+0x28c00] ;  /* 0x028c000005309984 */ /* 0x001e260000000c00 */
[----:B------:R-:W4:Y:S08]  /*bcd0*/  @!P0 LDC.64 R54, c[0x0][0x2e8] ;  /* 0x0000ba00ff368b82 */ /* 0x000f300000000a00 */
[----:B------:R-:W5:Y:S01]  /*bce0*/  @!P1 LDC.64 R56, c[0x0][0x2e8] ;  /* 0x0000ba00ff389b82 */ /* 0x000f620000000a00 */
[----:B--2---:R-:W-:-:S04]  /*bcf0*/  IMAD.WIDE.U32 R52, R58, 0xa0, R52 ;  /* 0x000000a03a347825 */ /* 0x004fc800078e0034 */
[----:B------:R-:W-:-:S04]  /*bd00*/  IMAD R59, R59, 0xa0, RZ ;  /* 0x000000a03b3b7824 */ /* 0x000fc800078e02ff */
[----:B------:R-:W-:Y:S01]  /*bd10*/  IMAD.IADD R60, R53, 0x1, R59 ;  /* 0x00000001353c7824 */ /* 0x000fe200078e023b */
[----:B------:R-:W-:-:S05]  /*bd20*/  @!P0 IADD3 R53, P3, R15, R52, RZ ;  /* 0x000000340f358210 */ /* 0x000fca0007f7e0ff */
        /* <DEDUP_REMOVED lines=9> */
.L_x_7353:
[----:B------:R-:W-:Y:S05]  /*bdc0*/  BSYNC B0 ;  /* 0x0000000000007941 */ /* 0x000fea0003800000 */
.L_x_7295:
        /* <DEDUP_REMOVED lines=17> */
.L_x_7403:
[----:B------:R-:W-:Y:S05]  /*bee0*/  BSYNC B0 ;  /* 0x0000000000007941 */ /* 0x000fea0003800000 */
.L_x_7402:
[----:B------:R-:W2:Y:S01]  /*bef0*/  SYNCS.PHASECHK.TRANS64.TRYWAIT P2, [R3+URZ+0x348b0], R0 ;  /* 0x0348b000030075a7 */ /* 0x000ea2000804017f */
[----:B------:R-:W-:Y:S01]  /*bf00*/  ULDC UR61, c[0x0][0x2f4] ;  /* 0x0000bd00003d7ab9 */ /* 0x000fe20000000800 */
[----:B------:R-:W-:Y:S01]  /*bf10*/  ULDC.64 UR38, c[0x0][0x328] ;  /* 0x0000ca0000267ab9 */ /* 0x000fe20000000a00 */
[----:B------:R-:W-:Y:S01]  /*bf20*/  ULDC.64 UR36, c[0x0][0x318] ;  /* 0x0000c60000247ab9 */ /* 0x000fe20000000a00 */
[----:B------:R-:W-:Y:S04]  /*bf30*/  BSSY B0, `(.L_x_7404) ;  /* 0x0000002000007945 */ /* 0x000fe80003800000 */
[----:B--2---:R-:W-:Y:S05]  /*bf40*/  @!P2 BRA `(.L_x_7405) ;  /* 0x000001bc0008a947 */ /* 0x004fea0003800000 */
.L_x_7667:
[----:B------:R-:W-:Y:S05]  /*bf50*/  BSYNC B0 ;  /* 0x0000000000007941 */ /* 0x000fea0003800000 */
.L_x_7404:
[----:B------:R-:W-:Y:S01]  /*bf60*/  ISETP.GE.AND P2, PT, R22, R4, PT ;  /* 0x000000041600720c */ /* 0x000fe20003f46270 */
[----:B------:R-:W-:Y:S01]  /*bf70*/  BSSY B0, `(.L_x_7406) ;  /* 0x0000012000007945 */ /* 0x000fe20003800000 */
[----:B------:R-:W-:-:S11]  /*bf80*/  IMAD.WIDE R48, R24, 0xb0, R118 ;  /* 0x000000b018307825 */ /* 0x000fd600078e0276 */
[----:B------:R-:W-:Y:S05]  /*bf90*/  @P2 BRA `(.L_x_7407) ;  /* 0x00000000003c2947 */ /* 0x000fea0003800000 */
[----:B------:R-:W-:Y:S01]  /*bfa0*/  IMAD R47, R49, UR38, RZ ;  /* 0x00000026312f7c24 */ /* 0x000fe2000f8e02ff */
[----:B------:R-:W-:Y:S01]  /*bfb0*/  ULDC.64 UR4, c[0x0][0x208] ;  /* 0x0000820000047ab9 */ /* 0x000fe20000000a00 */
[----:B-1----:R-:W-:Y:S02]  /*bfc0*/  IMAD.MOV.U32 R44, RZ, RZ, R102 ;  /* 0x000000ffff2c7224 */ /* 0x002fe400078e0066 */
[----:B------:R-:W-:Y:S02]  /*bfd0*/  IMAD.MOV.U32 R45, RZ, RZ, R6 ;  /* 0x000000ffff2d7224 */ /* 0x000fe400078e0006 */
[C---:B------:R-:W-:Y:S02]  /*bfe0*/  IMAD R47, R48.reuse, UR39, R47 ;  /* 0x00000027302f7c24 */ /* 0x040fe4000f8e022f */
[----:B------:R-:W-:-:S04]  /*bff0*/  IMAD.WIDE.U32 R44, R48, UR38, R44 ;  /* 0x00000026302c7c25 */ /* 0x000fc8000f8e002c */
[----:B------:R-:W-:Y:S01]  /*c000*/  IMAD.IADD R45, R45, 0x1, R47 ;  /* 0x000000012d2d7824 */ /* 0x000fe200078e022f */
[----:B------:R-:W-:-:S04]  /*c010*/  LEA R50, P2, R44, UR36, 0x1 ;  /* 0x000000242c327c11 */ /* 0x000fc8000f8408ff */
[----:B0-----:R-:W-:Y:S02]  /*c020*/  LEA.HI.X R51, R44, UR37, R45, 0x1, P2 ;  /* 0x000000252c337c11 */ /* 0x001fe400090f0c2d */
[----:B------:R-:W-:-:S13]  /*c030*/  ISETP.GE.AND P2, PT, R16, UR61, PT ;  /* 0x0000003d10007c0c */ /* 0x000fda000bf46270 */
[----:B------:R-:W0:Y:S04]  /*c040*/  @!P2 LDS.128 R44, [R5+0x400] ;  /* 0x00040000052ca984 */ /* 0x000e280000000c00 */
[----:B0-----:R-:W-:Y:S01]  /*c050*/  @!P2 STG.E.128 desc[UR4][R50.64], R44 ;  /* 0x0000002c3200a986 */ /* 0x001fe2000c101d04 */
[----:B------:R-:W-:-:S13]  /*c060*/  ISETP.GE.AND P2, PT, R221, UR61, PT ;  /* 0x0000003ddd007c0c */ /* 0x000fda000bf46270 */
[----:B------:R-:W0:Y:S04]  /*c070*/  @!P2 LDS.128 R44, [R5+0x5c00] ;  /* 0x005c0000052ca984 */ /* 0x000e280000000c00 */
[----:B0-----:R3:W-:Y:S02]  /*c080*/  @!P2 STG.E.128 desc[UR4][R50.64+0x80], R44 ;  /* 0x0000802c3200a986 */ /* 0x0017e4000c101d04 */
.L_x_7407:
[----:B------:R-:W-:Y:S05]  /*c090*/  BSYNC B0 ;  /* 0x0000000000007941 */ /* 0x000fea0003800000 */
.L_x_7406:
[----:B0-2---:R-:W-:Y:S01]  /*c0a0*/  VIADD R0, R22, 0x20 ;  /* 0x0000002016007836 */ /* 0x005fe20000000000 */
[----:B------:R-:W-:Y:S04]  /*c0b0*/  BSSY B0, `(.L_x_7408) ;  /* 0x0000014000007945 */ /* 0x000fe80003800000 */
[----:B------:R-:W-:-:S13]  /*c0c0*/  ISETP.GE.AND P2, PT, R0, R4, PT ;  /* 0x000000040000720c */ /* 0x000fda0003f46270 */
[----:B------:R-:W-:Y:S05]  /*c0d0*/  @P2 BRA `(.L_x_7409) ;  /* 0x0000000000442947 */ /* 0x000fea0003800000 */
[----:B---3--:R-:W-:Y:S01]  /*c0e0*/  IADD3 R47, P2, R48, 0x20, RZ ;  /* 0x00000020302f7810 */ /* 0x008fe20007f5e0ff */
[----:B-1----:R-:W-:Y:S01]  /*c0f0*/  IMAD.MOV.U32 R44, RZ, RZ, R102 ;  /* 0x000000ffff2c7224 */ /* 0x002fe200078e0066 */
[----:B------:R-:W-:Y:S01]  /*c100*/  ULDC.64 UR4, c[0x0][0x208] ;  /* 0x0000820000047ab9 */ /* 0x000fe20000000a00 */
[----:B------:R-:W-:Y:S01]  /*c110*/  IMAD.MOV.U32 R45, RZ, RZ, R6 ;  /* 0x000000ffff2d7224 */ /* 0x000fe200078e0006 */
[----:B------:R-:W-:Y:S01]  /*c120*/  IADD3.X R0, RZ, R49, RZ, P2, !PT ;  /* 0x00000031ff007210 */ /* 0x000fe200017fe4ff */
[----:B------:R-:W-:-:S04]  /*c130*/  IMAD.WIDE.U32 R44, R47, UR38, R44 ;  /* 0x000000262f2c7c25 */ /* 0x000fc8000f8e002c */
[----:B------:R-:W-:Y:S01]  /*c140*/  IMAD R0, R0, UR38, RZ ;  /* 0x0000002600007c24 */ /* 0x000fe2000f8e02ff */
[----:B------:R-:W-:-:S03]  /*c150*/  LEA R50, P2, R44, UR36, 0x1 ;  /* 0x000000242c327c11 */ /* 0x000fc6000f8408ff */
[----:B------:R-:W-:-:S04]  /*c160*/  IMAD R47, R47, UR39, R0 ;  /* 0x000000272f2f7c24 */ /* 0x000fc8000f8e0200 */
[----:B------:R-:W-:-:S05]  /*c170*/  IMAD.IADD R45, R45, 0x1, R47 ;  /* 0x000000012d2d7824 */ /* 0x000fca00078e022f */
[----:B------:R-:W-:Y:S02]  /*c180*/  LEA.HI.X R51, R44, UR37, R45, 0x1, P2 ;  /* 0x000000252c337c11 */ /* 0x000fe400090f0c2d */
[----:B------:R-:W-:-:S13]  /*c190*/  ISETP.GE.AND P2, PT, R16, UR61, PT ;  /* 0x0000003d10007c0c */ /* 0x000fda000bf46270 */
[----:B------:R-:W0:Y:S04]  /*c1a0*/  @!P2 LDS.128 R44, [R5+0x1400] ;  /* 0x00140000052ca984 */ /* 0x000e280000000c00 */
[----:B0-----:R-:W-:Y:S01]  /*c1b0*/  @!P2 STG.E.128 desc[UR4][R50.64], R44 ;  /* 0x0000002c3200a986 */ /* 0x001fe2000c101d04 */
[----:B------:R-:W-:-:S13]  /*c1c0*/  ISETP.GE.AND P2, PT, R221, UR61, PT ;  /* 0x0000003ddd007c0c */ /* 0x000fda000bf46270 */
[----:B------:R-:W0:Y:S04]  /*c1d0*/  @!P2 LDS.128 R44, [R5+0x6c00] ;  /* 0x006c0000052ca984 */ /* 0x000e280000000c00 */
[----:B0-----:R0:W-:Y:S02]  /*c1e0*/  @!P2 STG.E.128 desc[UR4][R50.64+0x80], R44 ;  /* 0x0000802c3200a986 */ /* 0x0011e4000c101d04 */
.L_x_7409:
[----:B------:R-:W-:Y:S05]  /*c1f0*/  BSYNC B0 ;  /* 0x0000000000007941 */ /* 0x000fea0003800000 */
.L_x_7408:
[----:B------:R-:W-:Y:S01]  /*c200*/  VIADD R0, R22, 0x40 ;  /* 0x0000004016007836 */ /* 0x000fe20000000000 */
[----:B------:R-:W-:Y:S04]  /*c210*/  BSSY B0, `(.L_x_7410) ;  /* 0x0000014000007945 */ /* 0x000fe80003800000 */
[----:B------:R-:W-:-:S13]  /*c220*/  ISETP.GE.AND P2, PT, R0, R4, PT ;  /* 0x000000040000720c */ /* 0x000fda0003f46270 */
[----:B------:R-:W-:Y:S05]  /*c230*/  @P2 BRA `(.L_x_7411) ;  /* 0x0000000000442947 */ /* 0x000fea0003800000 */
[----:B0--3--:R-:W-:Y:S01]  /*c240*/  IADD3 R47, P2, R48, 0x40, RZ ;  /* 0x00000040302f7810 */ /* 0x009fe20007f5e0ff */
[----:B-1----:R-:W-:Y:S01]  /*c250*/  IMAD.MOV.U32 R44, RZ, RZ, R102 ;  /* 0x000000ffff2c7224 */ /* 0x002fe200078e0066 */
[----:B------:R-:W-:Y:S01]  /*c260*/  ULDC.64 UR4, c[0x0][0x208] ;  /* 0x0000820000047ab9 */ /* 0x000fe20000000a00 */
[----:B------:R-:W-:Y:S02]  /*c270*/  IMAD.MOV.U32 R45, RZ, RZ, R6 ;  /* 0x000000ffff2d7224 */ /* 0x000fe400078e0006 */
[----:B------:R-:W-:Y:S02]  /*c280*/  IMAD.X R0, RZ, RZ, R49, P2 ;  /* 0x000000ffff007224 */ /* 0x000fe400010e0631 */
        /* <DEDUP_REMOVED lines=12> */
.L_x_7411:
[----:B------:R-:W-:Y:S05]  /*c350*/  BSYNC B0 ;  /* 0x0000000000007941 */ /* 0x000fea0003800000 */
.L_x_7410:
[----:B------:R-:W-:Y:S01]  /*c360*/  VIADD R0, R22, 0x60 ;  /* 0x0000006016007836 */ /* 0x000fe20000000000 */
[----:B------:R-:W-:Y:S04]  /*c370*/  BSSY B0, `(.L_x_7412) ;  /* 0x0000014000007945 */ /* 0x000fe80003800000 */
[----:B------:R-:W-:-:S13]  /*c380*/  ISETP.GE.AND P2, PT, R0, R4, PT ;  /* 0x000000040000720c */ /* 0x000fda0003f46270 */
[----:B------:R-:W-:Y:S05]  /*c390*/  @P2 BRA `(.L_x_7413) ;  /* 0x0000000000442947 */ /* 0x000fea0003800000 */
[----:B0-23--:R-:W-:Y:S01]  /*c3a0*/  IADD3 R47, P2, R48, 0x60, RZ ;  /* 0x00000060302f7810 */ /* 0x00dfe20007f5e0ff */
        /* <DEDUP_REMOVED lines=16> */
.L_x_7413:
[----:B------:R-:W-:Y:S05]  /*c4b0*/  BSYNC B0 ;  /* 0x0000000000007941 */ /* 0x000fea0003800000 */
.L_x_7412:
[----:B------:R-:W-:Y:S01]  /*c4c0*/  VIADD R0, R22, 0x80 ;  /* 0x0000008016007836 */ /* 0x000fe20000000000 */
[----:B------:R-:W-:Y:S04]  /*c4d0*/  BSSY B0, `(.L_x_7414) ;  /* 0x0000014000007945 */ /* 0x000fe80003800000 */
[----:B------:R-:W-:-:S13]  /*c4e0*/  ISETP.GE.AND P2, PT, R0, R4, PT ;  /* 0x000000040000720c */ /* 0x000fda0003f46270 */
[----:B------:R-:W-:Y:S05]  /*c4f0*/  @P2 BRA `(.L_x_7415) ;  /* 0x0000000000442947 */ /* 0x000fea0003800000 */
[----:B0-234-:R-:W-:Y:S01]  /*c500*/  IADD3 R47, P2, R48, 0x80, RZ ;  /* 0x00000080302f7810 */ /* 0x01dfe20007f5e0ff */
        /* <DEDUP_REMOVED lines=16> */
.L_x_7415:
[----:B------:R-:W-:Y:S05]  /*c610*/  BSYNC B0 ;  /* 0x0000000000007941 */ /* 0x000fea0003800000 */
.L_x_7414:
        /* <DEDUP_REMOVED lines=10> */
[----:B------:R-:W-:-:S04]  /*c6c0*/  IMAD R48, R48, UR38, RZ ;  /* 0x0000002630307c24 */ /* 0x000fc8000f8e02ff */
[----:B------:R-:W-:Y:S01]  /*c6d0*/  IMAD R47, R47, UR39, R48 ;  /* 0x000000272f2f7c24 */ /* 0x000fe2000f8e0230 */
[----:B------:R-:W-:-:S03]  /*c6e0*/  LEA R48, P2, R44, UR36, 0x1 ;  /* 0x000000242c307c11 */ /* 0x000fc6000f8408ff */
        /* <DEDUP_REMOVED lines=8> */
.L_x_7417:
[----:B------:R-:W-:Y:S05]  /*c770*/  BSYNC B0 ;  /* 0x0000000000007941 */ /* 0x000fea0003800000 */
.L_x_7416:
[----:B------:R-:W5:Y:S01]  /*c780*/  LDL R0, [R1+0x4] ;  /* 0x0000040001007983 */ /* 0x000f620000100800 */
[----:B------:R-:W-:Y:S02]  /*c790*/  VIADD R23, R23, 0x1 ;  /* 0x0000000117177836 */ /* 0x000fe40000000000 */
[----:B------:R-:W-:Y:S01]  /*c7a0*/  @!P3 VIADD R3, R3, 0x348c0 ;  /* 0x000348c00303b836 */ /* 0x000fe20000000000 */
[----:B------:R-:W-:Y:S01]  /*c7b0*/  @!PT LDS RZ, [RZ] ;  /* 0x00000000fffff984 */ /* 0x000fe20000000800 */
[----:B------:R-:W-:Y:S01]  /*c7c0*/  @!PT LDS RZ, [RZ] ;  /* 0x00000000fffff984 */ /* 0x000fe20000000800 */
[----:B------:R-:W-:Y:S01]  /*c7d0*/  @!PT LDS RZ, [RZ] ;  /* 0x00000000fffff984 */ /* 0x000fe20000000800 */
[----:B------:R-:W-:Y:S01]  /*c7e0*/  @!PT LDS RZ, [RZ] ;  /* 0x00000000fffff984 */ /* 0x000fe20000000800 */
[----:B------:R1:W-:Y:S06]  /*c7f0*/  MEMBAR.ALL.CTA ;  /* 0x0000000000007992 */ /* 0x0003ec0000008000 */
[----:B-1----:R-:W1:Y:S02]  /*c800*/  FENCE.VIEW.ASYNC.S ;  /* 0x00000000000073c6 */ /* 0x002e640000000000 */
[----:B-1----:R1:W-:Y:S01]  /*c810*/  BAR.SYNC.DEFER_BLOCKING R162, 0x80 ;  /* 0x000200a20000751d */ /* 0x0023e20000010000 */
[----:B------:R-:W-:-:S02]  /*c820*/  ISETP.NE.AND P2, PT, R23, 0x2, PT ;  /* 0x000000021700780c */ /* 0x000fc40003f45270 */
[----:B------:R-:W-:Y:S02]  /*c830*/  @!P3 PRMT R3, RZ, 0x654, R3 ;  /* 0x00000654ff03b816 */ /* 0x000fe40000000003 */
[----:B------:R-:W-:Y:S02]  /*c840*/  SEL R23, R23, RZ, P2 ;  /* 0x000000ff17177207 */ /* 0x000fe40001000000 */
[----:B------:R1:W-:Y:S01]  /*c850*/  @!P3 SYNCS.ARRIVE.TRANS64.RED.A1T0 RZ, [R3+URZ], RZ ;  /* 0x000000ff03ffb9a7 */ /* 0x0003e2000810043f */
[----:B-----5:R-:W-:Y:S02]  /*c860*/  LOP3.LUT P4, RZ, R0, 0x10, RZ, 0xc0, !PT ;  /* 0x0000001000ff7812 */ /* 0x020fe4000788c0ff */
[----:B------:R-:W-:-:S04]  /*c870*/  SEL R0, RZ, 0x1, P2 ;  /* 0x00000001ff007807 */ /* 0x000fc80001000000 */
[----:B------:R-:W-:-:S07]  /*c880*/  LOP3.LUT R223, R223, R0, RZ, 0x3c, !PT ;  /* 0x00000000dfdf7212 */ /* 0x000fce00078e3cff */
[----:B-1----:R-:W-:Y:S05]  /*c890*/  @P4 BRA `(.L_x_7418) ;  /* 0xffffff60008c4947 */ /* 0x002fea000383ffff */
[----:B------:R-:W1:Y:S01]  /*c8a0*/  S2R R4, SR_TID.X ;  /* 0x0000000000047919 */ /* 0x000e620000002100 */
[----:B------:R-:W-:Y:S02]  /*c8b0*/  PLOP3.LUT P0, PT, PT, PT, PT, 0x8, 0x0 ;  /* 0x000000000000781c */ /* 0x000fe40003f0e170 */
[----:B-1----:R-:W-:-:S04]  /*c8c0*/  SHF.R.U32.HI R4, RZ, 0x7, R4 ;  /* 0x00000007ff047819 */ /* 0x002fc80000011604 */
[----:B------:R-:W-:-:S13]  /*c8d0*/  ISETP.NE.AND P4, PT, R4, 0x1, PT ;  /* 0x000000010400780c */ /* 0x000fda0003f85270 */
[----:B------:R-:W-:Y:S06]  /*c8e0*/  @!P4 BAR.ARV 0x9, 0x100 ;  /* 0x024400000000cb1d */ /* 0x000fec0000002000 */
.L_x_7290:
[----:B------:R-:W-:Y:S01]  /*c8f0*/  ISETP.GE.AND P2, PT, R161, 0x1, PT ;  /* 0x00000001a100780c */ /* 0x000fe20003f46270 */
[----:B------:R-:W-:Y:S01]  /*c900*/  IMAD.MOV.U32 R0, RZ, RZ, RZ ;  /* 0x000000ffff007224 */ /* 0x000fe200078e00ff */
[----:B------:R-:W-:Y:S01]  /*c910*/  PLOP3.LUT P1, PT, PT, PT, PT, 0x80, 0x0 ;  /* 0x000000000000781c */ /* 0x000fe20003f2f070 */
[----:B------:R-:W-:Y:S01]  /*c920*/  IMAD.MOV.U32 R3, RZ, RZ, RZ ;  /* 0x000000ffff037224 */ /* 0x000fe200078e00ff */
[----:B------:R-:W-:Y:S01]  /*c930*/  CS2R R42, SRZ ;  /* 0x00000000002a7805 */ /* 0x000fe2000001ff00 */
[----:B------:R-:W-:Y:S01]  /*c940*/  IMAD.MOV.U32 R87, RZ, RZ, RZ ;  /* 0x000000ffff577224 */ /* 0x000fe200078e00ff */
[----:B------:R-:W-:Y:S02]  /*c950*/  CS2R R40, SRZ ;  /* 0x0000000000287805 */ /* 0x000fe4000001ff00 */
[----:B0-234-:R-:W-:Y:S02]  /*c960*/  CS2R R46, SRZ ;  /* 0x00000000002e7805 */ /* 0x01dfe4000001ff00 */
        /* <DEDUP_REMOVED lines=26> */
[----:B------:R-:W-:-:S02]  /*cb10*/  IMAD.MOV.U32 R105, RZ, RZ, RZ ;  /* 0x000000ffff697224 */ /* 0x000fc400078e00ff */
[----:B------:R-:W-:Y:S02]  /*cb20*/  IMAD.MOV.U32 R108, RZ, RZ, RZ ;  /* 0x000000ffff6c7224 */ /* 0x000fe400078e00ff */
[----:B------:R-:W-:Y:S02]  /*cb30*/  IMAD.MOV.U32 R10, RZ, RZ, RZ ;  /* 0x000000ffff0a7224 */ /* 0x000fe400078e00ff */
[----:B------:R-:W-:Y:S01]  /*cb40*/  IMAD.MOV.U32 R110, RZ, RZ, RZ ;  /* 0x000000ffff6e7224 */ /* 0x000fe200078e00ff */
[----:B------:R-:W-:Y:S06]  /*cb50*/  @P0 BRA `(.L_x_7419) ;  /* 0x00000000000c0947 */ /* 0x000fec0003800000 */
[----:B------:R-:W0:Y:S01]  /*cb60*/  FENCE.VIEW.ASYNC.G ;  /* 0x00000000000073c6 */ /* 0x000e220000000100 */
[----:B------:R-:W-:Y:S05]  /*cb70*/  WARPSYNC.ALL ;  /* 0x0000000000007948 */ /* 0x000fea0003800000 */
[----:B0-----:R-:W-:Y:S06]  /*cb80*/  BAR.ARV 0xc, 0x180 ;  /* 0x0306000000007b1d */ /* 0x001fec0000002000 */
.L_x_7419:
[----:B------:R-:W-:Y:S02]  /*cb90*/  IMAD.MOV.U32 R104, RZ, RZ, RZ ;  /* 0x000000ffff687224 */ /* 0x000fe400078e00ff */
[----:B------:R-:W-:Y:S01]  /*cba0*/  IMAD.MOV.U32 R11, RZ, RZ, RZ ;  /* 0x000000ffff0b7224 */ /* 0x000fe200078e00ff */
[----:B------:R-:W-:Y:S06]  /*cbb0*/  @!P2 BRA `(.L_x_7420) ;  /* 0x000001180038a947 */ /* 0x000fec0003800000 */
[----:B------:R-:W-:-:S03]  /*cbc0*/  UMOV UR4, 0xffffffff ;  /* 0xffffffff00047882 */ /* 0x000fc60000000000 */
[----:B------:R-:W-:Y:S05]  /*cbd0*/  BRA.DIV UR4, `(.L_x_7421) ;  /* 0x000001ae04f87947 */ /* 0x000fea000b800000 */
[----:B------:R-:W0:Y:S02]  /*cbe0*/  S2R R3, SR_TID.X ;  /* 0x0000000000037919 */ /* 0x000e240000002100 */
[----:B0-----:R-:W-:-:S05]  /*cbf0*/  VIADD R3, R3, 0xffffff80 ;  /* 0xffffff8003037836 */ /* 0x001fca0000000000 */
[----:B------:R-:W-:-:S04]  /*cc00*/  SHF.R.S32.HI R0, RZ, 0x1f, R3 ;  /* 0x0000001fff007819 */ /* 0x000fc80000011403 */
[----:B------:R-:W-:-:S04]  /*cc10*/  LEA.HI R0, R0, R3, RZ, 0x7 ;  /* 0x0000000300007211 */ /* 0x000fc800078f38ff */
[----:B------:R-:W-:-:S06]  /*cc20*/  SHF.R.S32.HI R0, RZ, 0x7, R0 ;  /* 0x00000007ff007819 */ /* 0x000fcc0000011400 */
[----:B------:R-:W0:Y:S04]  /*cc30*/  SHFL.IDX PT, R0, R0, RZ, 0x1f ;  /* 0x00001fff00007589 */ /* 0x000e2800000e0000 */
[----:B0-----:R0:W-:Y:S02]  /*cc40*/  STL [R1], R0 ;  /* 0x0000000001007387 */ /* 0x0011e40000100800 */
.L_x_7670:
[----:B0-----:R-:W2:Y:S04]  /*cc50*/  LDL R0, [R1+0x6c] ;  /* 0x00006c0001007983 */ /* 0x001ea80000100800 */
[----:B------:R-:W3:Y:S01]  /*cc60*/  LDL R3, [R1] ;  /* 0x0000000001037983 */ /* 0x000ee20000100800 */
[----:B--2---:R-:W-:Y:S02]  /*cc70*/  R2UR UR4, R0 ;  /* 0x00000000000472ca */ /* 0x004fe400000e0000 */
[----:B---3--:R-:W-:-:S04]  /*cc80*/  LEA.HI R0, R3, R3, RZ, 0x1 ;  /* 0x0000000303007211 */ /* 0x008fc800078f08ff */
[----:B------:R-:W-:-:S07]  /*cc90*/  LOP3.LUT R0, R0, 0x1e, RZ, 0xc0, !PT ;  /* 0x0000001e00007812 */ /* 0x000fce00078ec0ff */
[----:B------:R-:W-:Y:S01]  /*cca0*/  ULOP3.LUT UP0, URZ, UR4, 0x9f, URZ, 0xc0, !UPT ;  /* 0x0000009f043f7892 */ /* 0x000fe2000f80c03f */
[----:B------:R-:W-:-:S05]  /*ccb0*/  IMAD.IADD R0, R3, 0x1, -R0 ;  /* 0x0000000103007824 */ /* 0x000fca00078e0a00 */
        /* <DEDUP_REMOVED lines=9> */
[----:B-1----:R0:W1:Y:S01]  /*cd50*/  LDC.64 R14, c[0x4][R0] ;  /* 0x01000000000e7b82 */ /* 0x0020620000000a00 */
        /* <DEDUP_REMOVED lines=10> */
[----:B-1---5:R-:W-:Y:S05]  /*ce00*/  CALL.ABS.NOINC R14 ;  /* 0x000000000e007343 */ /* 0x022fea0003c00000 */
.L_x_7422:
        /* <DEDUP_REMOVED lines=8> */
[----:B------:R0:W2:Y:S03]  /*ce90*/  SYNCS.PHASECHK.TRANS64.TRYWAIT P0, [R2+URZ+0x34800], R3 ;  /* 0x03480003020075a7 */ /* 0x0000a6000800017f */
[----:B--2---:R-:W-:Y:S05]  /*cea0*/  @!P0 NANOSLEEP.SYNCS 0x989680 ;  /* 0x009896800000895d */ /* 0x004fea0003900000 */
[----:B------:R-:W2:Y:S01]  /*ceb0*/  @!P0 SYNCS.PHASECHK.TRANS64 P0, [R2+URZ+0x34800], R3 ;  /* 0x03480003020085a7 */ /* 0x000ea2000800007f */
[----:B------:R-:W-:Y:S04]  /*cec0*/  BSSY B0, `(.L_x_7424) ;  /* 0x0000006000007945 */ /* 0x000fe80003800000 */
[----:B--2---:R-:W-:Y:S05]  /*ced0*/  @P0 BRA `(.L_x_7425) ;  /* 0x0000000000100947 */ /* 0x004fea0003800000 */
.L_x_7426:
[----:B--2---:R2:W3:Y:S02]  /*cee0*/  SYNCS.PHASECHK.TRANS64.TRYWAIT P0, [R2+URZ+0x34800], R3 ;  /* 0x03480003020075a7 */ /* 0x0044e4000800017f */
[----:B---3--:R-:W-:Y:S05]  /*cef0*/  @!P0 NANOSLEEP.SYNCS 0x989680 ;  /* 0x009896800000895d */ /* 0x008fea0003900000 */
[----:B------:R-:W3:Y:S02]  /*cf00*/  @!P0 SYNCS.PHASECHK.TRANS64 P0, [R2+URZ+0x34800], R3 ;  /* 0x03480003020085a7 */ /* 0x000ee4000800007f */
[----:B---3--:R-:W-:Y:S05]  /*cf10*/  @!P0 BRA `(.L_x_7426) ;  /* 0xfffffffc00f08947 */ /* 0x008fea000383ffff */
.L_x_7425:
[----:B------:R-:W-:Y:S05]  /*cf20*/  BSYNC B0 ;  /* 0x0000000000007941 */ /* 0x000fea0003800000 */
.L_x_7424:
[----:B------:R-:W-:Y:S05]  /*cf30*/  BRA `(.L_x_7427) ;  /* 0x0000003c00247947 */ /* 0x000fea0003800000 */
.L_x_7423:
        /* <DEDUP_REMOVED lines=38> */
.L_x_7428:
[----:B------:R-:W2:Y:S01]  /*d1a0*/  LDL R20, [R1+0x30] ;  /* 0x0000300001147983 */ /* 0x000ea20000100800 */
[----:B------:R-:W-:Y:S01]  /*d1b0*/  ULDC.U8 UR4, c[0x0][0x410] ;  /* 0x0001040000047ab9 */ /* 0x000fe20000000000 */
[----:B------:R-:W-:Y:S01]  /*d1c0*/  R2UR UR5, R30 ;  /* 0x000000001e0572ca */ /* 0x000fe200000e0000 */
[----:B------:R-:W-:Y:S01]  /*d1d0*/  BSSY B0, `(.L_x_7429) ;  /* 0x0000397000007945 */ /* 0x000fe20003800000 */
[----:B------:R-:W-:Y:S01]  /*d1e0*/  ISETP.NE.AND P0, PT, RZ, UR4, PT ;  /* 0x00000004ff007c0c */ /* 0x000fe2000bf05270 */
[----:B------:R-:W-:-:S10]  /*d1f0*/  IMAD R5, R29, 0x80, R22 ;  /* 0x000000801d057824 */ /* 0x000fd400078e0216 */
[----:B--2---:R-:W-:Y:S02]  /*d200*/  LEA R21, R20, UR5, 0x1 ;  /* 0x0000000514157c11 */ /* 0x004fe4000f8e08ff */
[----:B------:R-:W-:Y:S05]  /*d210*/  @!P0 BRA `(.L_x_7430) ;  /* 0x0000001800a48947 */ /* 0x000fea0003800000 */
[----:B------:R-:W-:-:S03]  /*d220*/  UMOV UR4, 0xffffffff ;  /* 0xffffffff00047882 */ /* 0x000fc60000000000 */
[----:B------:R-:W-:Y:S05]  /*d230*/  BRA.DIV UR4, `(.L_x_7431) ;  /* 0x000001aa04a07947 */ /* 0x000fea000b800000 */
[----:B------:R0:W2:Y:S04]  /*d240*/  SHFL.IDX PT, R0, R25, RZ, 0x181f ;  /* 0x00181fff19007589 */ /* 0x0000a800000e0000 */
[----:B------:R0:W3:Y:S04]  /*d250*/  SHFL.IDX PT, R3, R24, RZ, 0x181f ;  /* 0x00181fff18037589 */ /* 0x0000e800000e0000 */
[----:B------:R0:W4:Y:S04]  /*d260*/  SHFL.IDX PT, R4, R27, RZ, 0x181f ;  /* 0x00181fff1b047589 */ /* 0x00012800000e0000 */
[----:B-1----:R0:W1:Y:S02]  /*d270*/  SHFL.IDX PT, R14, R26, RZ, 0x181f ;  /* 0x00181fff1a0e7589 */ /* 0x00206400000e0000 */
.L_x_7676:
[----:B------:R-:W5:Y:S01]  /*d280*/  LDL R7, [R1+0x60] ;  /* 0x0000600001077983 */ /* 0x000f620000100800 */
[----:B------:R-:W-:Y:S01]  /*d290*/  ULDC UR4, c[0x0][0x448] ;  /* 0x0001120000047ab9 */ /* 0x000fe20000000800 */
[----:B------:R-:W-:Y:S01]  /*d2a0*/  BSSY B1, `(.L_x_7432) ;  /* 0x0000024000017945 */ /* 0x000fe20003800000 */
[----:B------:R-:W-:Y:S01]  /*d2b0*/  IMAD R160, R160, UR4, RZ ;  /* 0x00000004a0a07c24 */ /* 0x000fe2000f8e02ff */
[----:B------:R-:W-:Y:S02]  /*d2c0*/  CS2R R8, SRZ ;  /* 0x0000000000087805 */ /* 0x000fe4000001ff00 */
[----:B------:R-:W-:Y:S02]  /*d2d0*/  CS2R R10, SRZ ;  /* 0x00000000000a7805 */ /* 0x000fe4000001ff00 */
[----:B------:R-:W-:Y:S02]  /*d2e0*/  CS2R R12, SRZ ;  /* 0x00000000000c7805 */ /* 0x000fe4000001ff00 */
[----:B------:R-:W-:-:S02]  /*d2f0*/  ISETP.GE.AND P0, PT, R5, R160, PT ;  /* 0x000000a00500720c */ /* 0x000fc40003f06270 */
[----:B-----5:R-:W-:-:S04]  /*d300*/  LEA.HI R6, R7, R7, RZ, 0x1 ;  /* 0x0000000707067211 */ /* 0x020fc800078f08ff */
[----:B------:R-:W-:-:S05]  /*d310*/  LOP3.LUT R6, R6, 0xfffffffe, RZ, 0xc0, !PT ;  /* 0xfffffffe06067812 */ /* 0x000fca00078ec0ff */
[----:B------:R-:W-:Y:S01]  /*d320*/  IMAD.IADD R5, R7, 0x1, -R6 ;  /* 0x0000000107057824 */ /* 0x000fe200078e0a06 */
[----:B------:R-:W-:-:S04]  /*d330*/  CS2R R6, SRZ ;  /* 0x0000000000067805 */ /* 0x000fc8000001ff00 */
[----:B------:R-:W-:Y:S01]  /*d340*/  SHF.L.U32 R5, R5, 0x1f, RZ ;  /* 0x0000001f05057819 */ /* 0x000fe200000006ff */
[----:B------:R-:W-:Y:S06]  /*d350*/  @P0 BRA `(.L_x_7433) ;  /* 0x0000000000600947 */ /* 0x000fec0003800000 */
[----:B------:R-:W4:Y:S01]  /*d360*/  LDL R20, [R1+0x70] ;  /* 0x0000700001147983 */ /* 0x000f220000100800 */
[----:B------:R-:W-:Y:S01]  /*d370*/  ULDC UR4, c[0x0][0x3f4] ;  /* 0x0000fd0000047ab9 */ /* 0x000fe20000000800 */
[----:B------:R-:W-:Y:S01]  /*d380*/  IMAD.SHL.U32 R30, R220, 0x2, RZ ;  /* 0x00000002dc1e7824 */ /* 0x000fe200078e00ff */
[----:B------:R-:W-:Y:S02]  /*d390*/  ISETP.GE.AND P4, PT, R18, UR4, PT ;  /* 0x0000000412007c0c */ /* 0x000fe4000bf86270 */
[----:B------:R-:W-:Y:S02]  /*d3a0*/  CS2R R12, SRZ ;  /* 0x00000000000c7805 */ /* 0x000fe4000001ff00 */
[----:B------:R-:W-:Y:S02]  /*d3b0*/  ISETP.GE.AND P5, PT, R220, UR4, PT ;  /* 0x00000004dc007c0c */ /* 0x000fe4000bfa6270 */
[----:B------:R-:W-:Y:S01]  /*d3c0*/  CS2R R8, SRZ ;  /* 0x0000000000087805 */ /* 0x000fe2000001ff00 */
[----:B------:R-:W-:-:S06]  /*d3d0*/  ULDC.64 UR6, c[0x0][0x208] ;  /* 0x0000820000067ab9 */ /* 0x000fcc0000000a00 */
[----:B------:R-:W-:-:S04]  /*d3e0*/  @!P4 IMAD.SHL.U32 R15, R18, 0x2, RZ ;  /* 0x00000002120fc824 */ /* 0x000fc800078e00ff */
[CC--:B0--3--:R-:W-:Y:S02]  /*d3f0*/  @!P5 IADD3 R26, P2, R3.reuse, R30.reuse, RZ ;  /* 0x0000001e031ad210 */ /* 0x0c9fe40007f5e0ff */
[C---:B-1----:R-:W-:Y:S02]  /*d400*/  @!P5 IADD3 R30, P3, R14.reuse, R30, RZ ;  /* 0x0000001e0e1ed210 */ /* 0x042fe40007f7e0ff */
[-C--:B------:R-:W-:Y:S02]  /*d410*/  @!P4 IADD3 R24, P0, R3, R15.reuse, RZ ;  /* 0x0000000f0318c210 */ /* 0x080fe40007f1e0ff */
[----:B------:R-:W-:Y:S02]  /*d420*/  @!P4 IADD3 R14, P1, R14, R15, RZ ;  /* 0x0000000f0e0ec210 */ /* 0x000fe40007f3e0ff */
[----:B------:R-:W-:Y:S02]  /*d430*/  @!P4 SHF.L.U64.HI R3, R18, 0x1, R19 ;  /* 0x000000011203c819 */ /* 0x000fe40000010213 */
[----:B------:R-:W-:-:S02]  /*d440*/  CS2R R10, SRZ ;  /* 0x00000000000a7805 */ /* 0x000fc4000001ff00 */
[----:B------:R-:W-:Y:S01]  /*d450*/  CS2R R6, SRZ ;  /* 0x0000000000067805 */ /* 0x000fe2000001ff00 */
[--C-:B--2---:R-:W-:Y:S02]  /*d460*/  @!P4 IMAD.X R25, R0, 0x1, R3.reuse, P0 ;  /* 0x000000010019c824 */ /* 0x104fe400000e0603 */
[----:B----4-:R-:W-:-:S03]  /*d470*/  @!P4 IMAD.X R15, R4, 0x1, R3, P1 ;  /* 0x00000001040fc824 */ /* 0x010fc600008e0603 */
[----:B------:R0:W5:Y:S04]  /*d480*/  @!P4 LD.E.64 R10, desc[UR6][R24.64] ;  /* 0x00000006180ac980 */ /* 0x000168000c101b00 */
[----:B------:R0:W5:Y:S01]  /*d490*/  @!P4 LD.E.64 R6, desc[UR6][R14.64] ;  /* 0x000000060e06c980 */ /* 0x000162000c101b00 */
[--C-:B------:R-:W-:Y:S02]  /*d4a0*/  @!P5 IMAD.X R27, R0, 0x1, R20.reuse, P2 ;  /* 0x00000001001bd824 */ /* 0x100fe400010e0614 */
[----:B------:R-:W-:-:S03]  /*d4b0*/  @!P5 IMAD.X R31, R4, 0x1, R20, P3 ;  /* 0x00000001041fd824 */ /* 0x000fc600018e0614 */
[----:B------:R0:W5:Y:S04]  /*d4c0*/  @!P5 LD.E.64 R12, desc[UR6][R26.64] ;  /* 0x000000061a0cd980 */ /* 0x000168000c101b00 */
[----:B------:R0:W5:Y:S02]  /*d4d0*/  @!P5 LD.E.64 R8, desc[UR6][R30.64] ;  /* 0x000000061e08d980 */ /* 0x000164000c101b00 */
.L_x_7433:
[----:B------:R-:W-:Y:S05]  /*d4e0*/  BSYNC B1 ;  /* 0x0000000000017941 */ /* 0x000fea0003800000 */
.L_x_7432:
[----:B------:R-:W4:Y:S01]  /*d4f0*/  SYNCS.PHASECHK.TRANS64.TRYWAIT P0, [R2+URZ+0x34800], R5 ;  /* 0x03480005020075a7 */ /* 0x000f22000800017f */
[----:B--2---:R-:W-:Y:S01]  /*d500*/  IMAD R0, R29, -0x80, R160 ;  /* 0xffffff801d007824 */ /* 0x004fe200078e02a0 */
[--C-:B0----5:R-:W-:Y:S01]  /*d510*/  SHF.R.U32.HI R30, RZ, 0x10, R11.reuse ;  /* 0x00000010ff1e7819 */ /* 0x121fe2000001160b */
[----:B---3--:R-:W-:Y:S01]  /*d520*/  IMAD.MOV.U32 R3, RZ, RZ, R10 ;  /* 0x000000ffff037224 */ /* 0x008fe200078e000a */
[--C-:B------:R-:W-:Y:S01]  /*d530*/  SHF.R.U64 R10, R10, 0x10, R11.reuse ;  /* 0x000000100a0a7819 */ /* 0x100fe2000000120b */
[----:B------:R-:W-:Y:S01]  /*d540*/  IMAD.MOV.U32 R15, RZ, RZ, R11 ;  /* 0x000000ffff0f7224 */ /* 0x000fe200078e000b */
[--C-:B------:R-:W-:Y:S01]  /*d550*/  SHF.R.U64 R29, R12, 0x10, R13.reuse ;  /* 0x000000100c1d7819 */ /* 0x100fe2000000120d */
[----:B------:R-:W-:Y:S01]  /*d560*/  IMAD.MOV.U32 R20, RZ, RZ, R12 ;  /* 0x000000ffff147224 */ /* 0x000fe200078e000c */
[--C-:B------:R-:W-:Y:S01]  /*d570*/  SHF.R.U32.HI R27, RZ, 0x10, R13.reuse ;  /* 0x00000010ff1b7819 */ /* 0x100fe2000001160d */
[----:B------:R-:W-:Y:S01]  /*d580*/  IMAD.MOV.U32 R24, RZ, RZ, R13 ;  /* 0x000000ffff187224 */ /* 0x000fe200078e000d */
[----:B------:R-:W-:Y:S01]  /*d590*/  VIMNMX R11, R0, 0x80, PT ;  /* 0x00000080000b7848 */ /* 0x000fe20003fe0100 */
[----:B------:R-:W-:Y:S01]  /*d5a0*/  BSSY B1, `(.L_x_7434) ;  /* 0x000000f000017945 */ /* 0x000fe20003800000 */
[----:B------:R-:W-:Y:S01]  /*d5b0*/  IMAD.MOV.U32 R13, RZ, RZ, R6 ;  /* 0x000000ffff0d7224 */ /* 0x000fe200078e0006 */
[--C-:B------:R-:W-:Y:S01]  /*d5c0*/  SHF.R.U64 R26, R6, 0x10, R7.reuse ;  /* 0x00000010061a7819 */ /* 0x100fe20000001207 */
[--C-:B-1----:R-:W-:Y:S01]  /*d5d0*/  IMAD.MOV.U32 R14, RZ, RZ, R7.reuse ;  /* 0x000000ffff0e7224 */ /* 0x102fe200078e0007 */
[----:B------:R-:W-:Y:S01]  /*d5e0*/  SHF.R.U32.HI R25, RZ, 0x10, R7 ;  /* 0x00000010ff197819 */ /* 0x000fe20000011607 */
[--C-:B------:R-:W-:Y:S01]  /*d5f0*/  IMAD.MOV.U32 R6, RZ, RZ, R9.reuse ;  /* 0x000000ffff067224 */ /* 0x100fe200078e0009 */
[----:B------:R-:W-:Y:S01]  /*d600*/  SHF.R.U64 R7, R8, 0x10, R9 ;  /* 0x0000001008077819 */ /* 0x000fe20000001209 */
[----:B----4-:R-:W-:Y:S01]  /*d610*/  IMAD.MOV.U32 R4, RZ, RZ, R8 ;  /* 0x000000ffff047224 */ /* 0x010fe200078e0008 */
[----:B------:R-:W-:-:S02]  /*d620*/  PRMT R10, R3, 0x5410, R10 ;  /* 0x00005410030a7816 */ /* 0x000fc4000000000a */
[----:B------:R-:W-:Y:S02]  /*d630*/  ISETP.GE.AND P1, PT, R22, R11, PT ;  /* 0x0000000b1600720c */ /* 0x000fe40003f26270 */
[----:B------:R-:W-:Y:S02]  /*d640*/  SHF.R.U32.HI R9, RZ, 0x10, R9 ;  /* 0x00000010ff097819 */ /* 0x000fe40000011609 */
[----:B------:R-:W-:Y:S02]  /*d650*/  PRMT R12, R15, 0x5410, R30 ;  /* 0x000054100f0c7816 */ /* 0x000fe4000000001e */
[----:B------:R-:W-:Y:S02]  /*d660*/  PRMT R0, R20, 0x5410, R29 ;  /* 0x0000541014007816 */ /* 0x000fe4000000001d */
[----:B------:R-:W-:Y:S01]  /*d670*/  PRMT R3, R24, 0x5410, R27 ;  /* 0x0000541018037816 */ /* 0x000fe2000000001b */
[----:B------:R-:W-:Y:S06]  /*d680*/  @!P0 BRA `(.L_x_7435) ;  /* 0x000001a400fc8947 */ /* 0x000fec0003800000 */
.L_x_7677:
[----:B------:R-:W-:Y:S05]  /*d690*/  BSYNC B1 ;  /* 0x0000000000017941 */ /* 0x000fea0003800000 */
.L_x_7434:
        /* <DEDUP_REMOVED lines=9> */
[----:B------:R-:W-:-:S11]  /*d730*/  ISETP.GE.AND P1, PT, R220, R5, PT ;  /* 0x00000005dc00720c */ /* 0x000fd60003f26270 */
[----:B------:R-:W-:Y:S05]  /*d740*/  @P0 BRA `(.L_x_7439) ;  /* 0x0000000000980947 */ /* 0x000fea0003800000 */
[----:B------:R-:W0:Y:S01]  /*d750*/  LDS.128 R4, [R21] ;  /* 0x0000000015047984 */ /* 0x000e220000000c00 */
[C---:B------:R-:W-:Y:S01]  /*d760*/  IMAD.U32 R29, R13.reuse, 0x10000, RZ ;  /* 0x000100000d1d7824 */ /* 0x040fe200078e00ff */
        /* <DEDUP_REMOVED lines=35> */
[----:B------:R0:W-:Y:S02]  /*d9a0*/  STS.128 [R21], R4 ;  /* 0x0000000415007388 */ /* 0x0001e40000000c00 */
.L_x_7439:
[----:B------:R-:W-:Y:S05]  /*d9b0*/  BSYNC B2 ;  /* 0x0000000000027941 */ /* 0x000fea0003800000 */
.L_x_7438:
        /* <DEDUP_REMOVED lines=39> */
.L_x_7437:
[----:B------:R-:W-:Y:S05]  /*dc30*/  BSYNC B1 ;  /* 0x0000000000017941 */ /* 0x000fea0003800000 */
.L_x_7436:
[----:B01----:R-:W-:Y:S01]  /*dc40*/  VIADD R4, R22, 0x20 ;  /* 0x0000002016047836 */ /* 0x003fe20000000000 */
[----:B------:R-:W-:Y:S04]  /*dc50*/  BSSY B1, `(.L_x_7440) ;  /* 0x0000056000017945 */ /* 0x000fe80003800000 */
[----:B------:R-:W-:-:S13]  /*dc60*/  ISETP.GE.AND P0, PT, R4, R11, PT ;  /* 0x0000000b0400720c */ /* 0x000fda0003f06270 */
[----:B------:R-:W-:Y:S05]  /*dc70*/  @P0 BRA `(.L_x_7441) ;  /* 0x00000004004c0947 */ /* 0x000fea0003800000 */
[----:B------:R-:W0:Y:S01]  /*dc80*/  LDC R5, c[0x0][0x3f4] ;  /* 0x0000fd00ff057b82 */ /* 0x000e220000000800 */
[----:B------:R-:W-:Y:S01]  /*dc90*/  BSSY B2, `(.L_x_7442) ;  /* 0x000002a000027945 */ /* 0x000fe20003800000 */
[-C--:B0-----:R-:W-:Y:S02]  /*dca0*/  ISETP.GE.AND P0, PT, R18, R5.reuse, PT ;  /* 0x000000051200720c */ /* 0x081fe40003f06270 */
[----:B------:R-:W-:-:S11]  /*dcb0*/  ISETP.GE.AND P1, PT, R220, R5, PT ;  /* 0x00000005dc00720c */ /* 0x000fd60003f26270 */
[----:B------:R-:W-:Y:S05]  /*dcc0*/  @P0 BRA `(.L_x_7443) ;  /* 0x0000000000980947 */ /* 0x000fea0003800000 */
        /* <DEDUP_REMOVED lines=38> */
.L_x_7443:
[----:B------:R-:W-:Y:S05]  /*df30*/  BSYNC B2 ;  /* 0x0000000000027941 */ /* 0x000fea0003800000 */
.L_x_7442:
        /* <DEDUP_REMOVED lines=39> */
.L_x_7441:
[----:B------:R-:W-:Y:S05]  /*e1b0*/  BSYNC B1 ;  /* 0x0000000000017941 */ /* 0x000fea0003800000 */
.L_x_7440:
        /* <DEDUP_REMOVED lines=47> */
.L_x_7447:
[----:B------:R-:W-:Y:S05]  /*e4b0*/  BSYNC B2 ;  /* 0x0000000000027941 */ /* 0x000fea0003800000 */
.L_x_7446:
[----:B------:R-:W-:Y:S05]  /*e4c0*/  @P1 BRA `(.L_x_7445) ;  /* 0x0000000000981947 */ /* 0x000fea0003800000 */
[----:B0-----:R-:W0:Y:S01]  /*e4d0*/  LDS.128 R4, [R21+0x6000] ;  /* 0x0060000015047984 */ /* 0x001e220000000c00 */
[C---:B------:R-:W-:Y:S01]  /*e4e0*/  IMAD.U32 R31, R8.reuse, 0x10000, RZ ;  /* 0x00010000081f7824 */ /* 0x040fe200078e00ff */
[----:B------:R-:W-:Y:S01]  /*e4f0*/  LOP3.LUT R34, R8, 0xffff0000, RZ, 0xc0, !PT ;  /* 0xffff000008227812 */ /* 0x000fe200078ec0ff */
[C---:B------:R-:W-:Y:S01]  /*e500*/  IMAD.U32 R29, R0.reuse, 0x10000, RZ ;  /* 0x00010000001d7824 */ /* 0x040fe200078e00ff */
[----:B------:R-:W-:Y:S02]  /*e510*/  LOP3.LUT R32, R0, 0xffff0000, RZ, 0xc0, !PT ;  /* 0xffff000000207812 */ /* 0x000fe400078ec0ff */
[C---:B------:R-:W-:Y:S02]  /*e520*/  SHF.L.U32 R36, R9.reuse, 0x10, RZ ;  /* 0x0000001009247819 */ /* 0x040fe400000006ff */
        /* <DEDUP_REMOVED lines=32> */
.L_x_7445:
[----:B------:R-:W-:Y:S05]  /*e730*/  BSYNC B1 ;  /* 0x0000000000017941 */ /* 0x000fea0003800000 */
.L_x_7444:
[----:B01----:R-:W-:-:S05]  /*e740*/  VIADD R4, R22, 0x60 ;  /* 0x0000006016047836 */ /* 0x003fca0000000000 */
        /* <DEDUP_REMOVED lines=22> */
[----:B------:R-:W-:Y:S01]  /*e8b0*/  FFMA.FTZ R4, R25, R11, -R20 ;  /* 0x0000000b19047223 */ /* 0x000fe20000010814 */
[----:B------:R-:W-:Y:S01]  /*e8c0*/  FMUL.FTZ R20, R27, R5 ;  /* 0x000000051b147220 */ /* 0x000fe20000410000 */
[----:B------:R-:W-:Y:S01]  /*e8d0*/  FFMA.FTZ R11, R29, R11, R24 ;  /* 0x0000000b1d0b7223 */ /* 0x000fe20000010018 */
[-C--:B------:R-:W-:Y:S01]  /*e8e0*/  FFMA.FTZ R5, R27, R15.reuse, -R26 ;  /* 0x0000000f1b057223 */ /* 0x080fe2000001081a */
[----:B------:R-:W-:Y:S01]  /*e8f0*/  LOP3.LUT R7, R7, 0xffff0000, RZ, 0xc0, !PT ;  /* 0xffff000007077812 */ /* 0x000fe200078ec0ff */
[C---:B------:R-:W-:Y:S01]  /*e900*/  IMAD.U32 R26, R14.reuse, 0x10000, RZ ;  /* 0x000100000e1a7824 */ /* 0x040fe200078e00ff */
        /* <DEDUP_REMOVED lines=17> */
.L_x_7450:
[----:B------:R-:W-:Y:S05]  /*ea20*/  BSYNC B1 ;  /* 0x0000000000017941 */ /* 0x000fea0003800000 */
.L_x_7449:
        /* <DEDUP_REMOVED lines=40> */
.L_x_7430:
[----:B------:R-:W-:-:S03]  /*ecb0*/  UMOV UR4, 0xffffffff ;  /* 0xffffffff00047882 */ /* 0x000fc60000000000 */
[----:B------:R-:W-:Y:S05]  /*ecc0*/  BRA.DIV UR4, `(.L_x_7451) ;  /* 0x0000019204807947 */ /* 0x000fea000b800000 */
[----:B------:R0:W2:Y:S04]  /*ecd0*/  SHFL.IDX PT, R0, R25, RZ, 0x181f ;  /* 0x00181fff19007589 */ /* 0x0000a800000e0000 */
[----:B------:R0:W3:Y:S04]  /*ece0*/  SHFL.IDX PT, R3, R24, RZ, 0x181f ;  /* 0x00181fff18037589 */ /* 0x0000e800000e0000 */
[----:B------:R0:W4:Y:S04]  /*ecf0*/  SHFL.IDX PT, R20, R27, RZ, 0x181f ;  /* 0x00181fff1b147589 */ /* 0x00012800000e0000 */
[----:B-1----:R0:W1:Y:S02]  /*ed00*/  SHFL.IDX PT, R14, R26, RZ, 0x181f ;  /* 0x00181fff1a0e7589 */ /* 0x00206400000e0000 */
.L_x_7683:
[----:B------:R-:W5:Y:S01]  /*ed10*/  LDL R6, [R1+0x60] ;  /* 0x0000600001067983 */ /* 0x000f620000100800 */
[----:B------:R-:W-:Y:S01]  /*ed20*/  ULDC UR4, c[0x0][0x448] ;  /* 0x0001120000047ab9 */ /* 0x000fe20000000800 */
[----:B------:R-:W0:Y:S01]  /*ed30*/  LDC R13, c[0x0][0x3f4] ;  /* 0x0000fd00ff0d7b82 */ /* 0x000e220000000800 */
[----:B------:R-:W-:Y:S01]  /*ed40*/  IMAD R160, R160, UR4, RZ ;  /* 0x00000004a0a07c24 */ /* 0x000fe2000f8e02ff */
[----:B------:R-:W-:Y:S01]  /*ed50*/  BSSY B1, `(.L_x_7452) ;  /* 0x0000018000017945 */ /* 0x000fe20003800000 */
[----:B------:R-:W-:Y:S02]  /*ed60*/  CS2R R8, SRZ ;  /* 0x0000000000087805 */ /* 0x000fe4000001ff00 */
[----:B------:R-:W-:Y:S02]  /*ed70*/  CS2R R10, SRZ ;  /* 0x00000000000a7805 */ /* 0x000fe4000001ff00 */
[----:B------:R-:W-:Y:S02]  /*ed80*/  ISETP.GE.AND P0, PT, R5, R160, PT ;  /* 0x000000a00500720c */ /* 0x000fe40003f06270 */
[----:B-----5:R-:W-:-:S04]  /*ed90*/  LEA.HI R4, R6, R6, RZ, 0x1 ;  /* 0x0000000606047211 */ /* 0x020fc800078f08ff */
[----:B------:R-:W-:-:S05]  /*eda0*/  LOP3.LUT R4, R4, 0xfffffffe, RZ, 0xc0, !PT ;  /* 0xfffffffe04047812 */ /* 0x000fca00078ec0ff */
[----:B0-----:R-:W-:Y:S01]  /*edb0*/  IMAD.IADD R27, R6, 0x1, -R4 ;  /* 0x00000001061b7824 */ /* 0x001fe200078e0a04 */
[----:B------:R-:W-:Y:S02]  /*edc0*/  CS2R R4, SRZ ;  /* 0x0000000000047805 */ /* 0x000fe4000001ff00 */
[----:B------:R-:W-:Y:S02]  /*edd0*/  CS2R R6, SRZ ;  /* 0x0000000000067805 */ /* 0x000fe4000001ff00 */
[----:B------:R-:W-:Y:S01]  /*ede0*/  SHF.L.U32 R27, R27, 0x1f, RZ ;  /* 0x0000001f1b1b7819 */ /* 0x000fe200000006ff */
[----:B------:R-:W-:Y:S06]  /*edf0*/  @P0 BRA `(.L_x_7453) ;  /* 0x0000000000340947 */ /* 0x000fec0003800000 */
[----:B------:R-:W-:Y:S01]  /*ee00*/  ULDC UR4, c[0x0][0x3f4] ;  /* 0x0000fd0000047ab9 */ /* 0x000fe20000000800 */
[C---:B------:R-:W-:Y:S01]  /*ee10*/  IMAD.SHL.U32 R15, R16.reuse, 0x2, RZ ;  /* 0x00000002100f7824 */ /* 0x040fe200078e00ff */
[C---:B------:R-:W-:Y:S02]  /*ee20*/  ISETP.GE.AND P2, PT, R16.reuse, UR4, PT ;  /* 0x0000000410007c0c */ /* 0x040fe4000bf46270 */
[----:B------:R-:W-:Y:S02]  /*ee30*/  SHF.L.U64.HI R5, R16, 0x1, R17 ;  /* 0x0000000110057819 */ /* 0x000fe40000010211 */
[-C--:B---3--:R-:W-:Y:S02]  /*ee40*/  IADD3 R24, P0, R3, R15.reuse, RZ ;  /* 0x0000000f03187210 */ /* 0x088fe40007f1e0ff */
[----:B-1----:R-:W-:-:S03]  /*ee50*/  IADD3 R14, P1, R14, R15, RZ ;  /* 0x0000000f0e0e7210 */ /* 0x002fc60007f3e0ff */
[--C-:B--2---:R-:W-:Y:S02]  /*ee60*/  IMAD.X R25, R0, 0x1, R5.reuse, P0 ;  /* 0x0000000100197824 */ /* 0x104fe400000e0605 */
[----:B----4-:R-:W-:Y:S01]  /*ee70*/  IMAD.X R15, R20, 0x1, R5, P1 ;  /* 0x00000001140f7824 */ /* 0x010fe200008e0605 */
[----:B------:R-:W-:Y:S01]  /*ee80*/  CS2R R4, SRZ ;  /* 0x0000000000047805 */ /* 0x000fe2000001ff00 */
[----:B------:R-:W-:Y:S06]  /*ee90*/  @P2 BRA `(.L_x_7453) ;  /* 0x00000000000c2947 */ /* 0x000fec0003800000 */
[----:B------:R-:W-:Y:S02]  /*eea0*/  ULDC.64 UR4, c[0x0][0x208] ;  /* 0x0000820000047ab9 */ /* 0x000fe40000000a00 */
[----:B------:R0:W5:Y:S04]  /*eeb0*/  LD.E.128 R4, desc[UR4][R24.64] ;  /* 0x0000000418047980 */ /* 0x000168000c101d00 */
[----:B------:R0:W5:Y:S02]  /*eec0*/  LD.E.128 R8, desc[UR4][R14.64] ;  /* 0x000000040e087980 */ /* 0x000164000c101d00 */
.L_x_7453:
[----:B------:R-:W-:Y:S05]  /*eed0*/  BSYNC B1 ;  /* 0x0000000000017941 */ /* 0x000fea0003800000 */
.L_x_7452:
[----:B------:R-:W4:Y:S01]  /*eee0*/  SYNCS.PHASECHK.TRANS64.TRYWAIT P4, [R2+URZ+0x34800], R27 ;  /* 0x0348001b020075a7 */ /* 0x000f22000808017f */
[----:B--2---:R-:W-:Y:S01]  /*eef0*/  IMAD R0, R29, -0x80, R160 ;  /* 0xffffff801d007824 */ /* 0x004fe200078e02a0 */
[--C-:B-----5:R-:W-:Y:S01]  /*ef00*/  SHF.R.U64 R31, R6, 0x10, R7.reuse ;  /* 0x00000010061f7819 */ /* 0x120fe20000001207 */
[----:B---3--:R-:W-:Y:S01]  /*ef10*/  IMAD.MOV.U32 R3, RZ, RZ, R4 ;  /* 0x000000ffff037224 */ /* 0x008fe200078e0004 */
[--C-:B------:R-:W-:Y:S01]  /*ef20*/  SHF.R.U32.HI R29, RZ, 0x10, R7.reuse ;  /* 0x00000010ff1d7819 */ /* 0x100fe20000011607 */
[----:B01----:R-:W-:Y:S01]  /*ef30*/  IMAD.MOV.U32 R14, RZ, RZ, R7 ;  /* 0x000000ffff0e7224 */ /* 0x003fe200078e0007 */
[----:B------:R-:W-:Y:S01]  /*ef40*/  SHF.R.U64 R26, R4, 0x10, R5 ;  /* 0x00000010041a7819 */ /* 0x000fe20000001205 */
[----:B------:R-:W-:Y:S01]  /*ef50*/  IMAD.MOV.U32 R15, RZ, RZ, R8 ;  /* 0x000000ffff0f7224 */ /* 0x000fe200078e0008 */
[----:B------:R-:W-:Y:S01]  /*ef60*/  SHF.R.U64 R8, R8, 0x10, R9 ;  /* 0x0000001008087819 */ /* 0x000fe20000001209 */
[----:B------:R-:W-:Y:S01]  /*ef70*/  IMAD.MOV.U32 R12, RZ, RZ, R5 ;  /* 0x000000ffff0c7224 */ /* 0x000fe200078e0005 */
[--C-:B------:R-:W-:Y:S01]  /*ef80*/  SHF.R.U32.HI R7, RZ, 0x10, R9.reuse ;  /* 0x00000010ff077819 */ /* 0x100fe20000011609 */
[----:B----4-:R-:W-:Y:S01]  /*ef90*/  IMAD.MOV.U32 R20, RZ, RZ, R9 ;  /* 0x000000ffff147224 */ /* 0x010fe200078e0009 */
[----:B------:R-:W-:Y:S01]  /*efa0*/  SHF.R.U32.HI R33, RZ, 0x10, R5 ;  /* 0x00000010ff217819 */ /* 0x000fe20000011605 */
[----:B------:R-:W-:Y:S01]  /*efb0*/  VIADD R34, R22, 0x20 ;  /* 0x0000002016227836 */ /* 0x000fe20000000000 */
[----:B------:R-:W-:Y:S01]  /*efc0*/  ISETP.GE.AND P0, PT, R16, R13, PT ;  /* 0x0000000d1000720c */ /* 0x000fe20003f06270 */
[----:B------:R-:W-:Y:S01]  /*efd0*/  VIADD R32, R22, 0x40 ;  /* 0x0000004016207836 */ /* 0x000fe20000000000 */
[----:B------:R-:W-:Y:S01]  /*efe0*/  VIMNMX R9, R0, 0x80, PT ;  /* 0x0000008000097848 */ /* 0x000fe20003fe0100 */
[----:B------:R-:W-:Y:S01]  /*eff0*/  IMAD.MOV.U32 R4, RZ, RZ, R6 ;  /* 0x000000ffff047224 */ /* 0x000fe200078e0006 */
[--C-:B------:R-:W-:Y:S01]  /*f000*/  SHF.R.U64 R5, R10, 0x10, R11.reuse ;  /* 0x000000100a057819 */ /* 0x100fe2000000120b */
[----:B------:R-:W-:Y:S01]  /*f010*/  IMAD.MOV.U32 R24, RZ, RZ, R10 ;  /* 0x000000ffff187224 */ /* 0x000fe200078e000a */
[--C-:B------:R-:W-:Y:S01]  /*f020*/  SHF.R.U32.HI R6, RZ, 0x10, R11.reuse ;  /* 0x00000010ff067819 */ /* 0x100fe2000001160b */
[----:B------:R-:W-:Y:S01]  /*f030*/  IMAD.MOV.U32 R25, RZ, RZ, R11 ;  /* 0x000000ffff197224 */ /* 0x000fe200078e000b */
[----:B------:R-:W-:Y:S01]  /*f040*/  BSSY B1, `(.L_x_7454) ;  /* 0x000000f000017945 */ /* 0x000fe20003800000 */
[----:B------:R-:W-:Y:S01]  /*f050*/  VIADD R30, R22, 0x60 ;  /* 0x00000060161e7836 */ /* 0x000fe20000000000 */
[----:B------:R-:W-:-:S02]  /*f060*/  PRMT R0, R3, 0x5410, R26 ;  /* 0x0000541003007816 */ /* 0x000fc4000000001a */
[-C--:B------:R-:W-:Y:S02]  /*f070*/  ISETP.GE.OR P3, PT, R22, R9.reuse, P0 ;  /* 0x000000091600720c */ /* 0x080fe40000766670 */
[-C--:B------:R-:W-:Y:S02]  /*f080*/  ISETP.GE.OR P2, PT, R34, R9.reuse, P0 ;  /* 0x000000092200720c */ /* 0x080fe40000746670 */
[-C--:B------:R-:W-:Y:S02]  /*f090*/  ISETP.GE.OR P1, PT, R32, R9.reuse, P0 ;  /* 0x000000092000720c */ /* 0x080fe40000726670 */
[----:B------:R-:W-:Y:S02]  /*f0a0*/  PRMT R3, R12, 0x5410, R33 ;  /* 0x000054100c037816 */ /* 0x000fe40000000021 */
[----:B------:R-:W-:Y:S02]  /*f0b0*/  ISETP.GE.OR P0, PT, R30, R9, P0 ;  /* 0x000000091e00720c */ /* 0x000fe40000706670 */
[----:B------:R-:W-:-:S02]  /*f0c0*/  PRMT R12, R4, 0x5410, R31 ;  /* 0x00005410040c7816 */ /* 0x000fc4000000001f */
[----:B------:R-:W-:Y:S02]  /*f0d0*/  PRMT R14, R14, 0x5410, R29 ;  /* 0x000054100e0e7816 */ /* 0x000fe4000000001d */
[----:B------:R-:W-:Y:S02]  /*f0e0*/  PRMT R15, R15, 0x5410, R8 ;  /* 0x000054100f0f7816 */ /* 0x000fe40000000008 */
[----:B------:R-:W-:Y:S02]  /*f0f0*/  PRMT R20, R20, 0x5410, R7 ;  /* 0x0000541014147816 */ /* 0x000fe40000000007 */
[----:B------:R-:W-:Y:S02]  /*f100*/  PRMT R24, R24, 0x5410, R5 ;  /* 0x0000541018187816 */ /* 0x000fe40000000005 */
[----:B------:R-:W-:Y:S01]  /*f110*/  PRMT R25, R25, 0x5410, R6 ;  /* 0x0000541019197816 */ /* 0x000fe20000000006 */
[----:B------:R-:W-:Y:S06]  /*f120*/  @!P4 BRA `(.L_x_7455) ;  /* 0x0000018c00d8c947 */ /* 0x000fec0003800000 */
.L_x_7684:
[----:B------:R-:W-:Y:S05]  /*f130*/  BSYNC B1 ;  /* 0x0000000000017941 */ /* 0x000fea0003800000 */
.L_x_7454:
[----:B------:R-:W-:Y:S04]  /*f140*/  BSSY B1, `(.L_x_7456) ;  /* 0x0000069000017945 */ /* 0x000fe80003800000 */
[----:B------:R-:W-:Y:S05]  /*f150*/  @P3 BRA `(.L_x_7457) ;  /* 0x00000004009c3947 */ /* 0x000fea0003800000 */
[----:B------:R-:W1:Y:S01]  /*f160*/  S2R R5, SR_TID.X ;  /* 0x0000000000057919 */ /* 0x000e620000002100 */
[----:B------:R-:W-:Y:S01]  /*f170*/  IMAD.SHL.U32 R6, R22, 0x40, RZ ;  /* 0x0000004016067824 */ /* 0x000fe200078e00ff */
[C---:B------:R-:W-:Y:S01]  /*f180*/  LOP3.LUT R39, R15.reuse, 0xffff0000, RZ, 0xc0, !PT ;  /* 0xffff00000f277812 */ /* 0x040fe200078ec0ff */
[----:B------:R-:W-:Y:S01]  /*f190*/  IMAD.U32 R38, R15, 0x10000, RZ ;  /* 0x000100000f267824 */ /* 0x000fe200078e00ff */
[----:B------:R-:W2:Y:S01]  /*f1a0*/  S2R R8, SR_TID.X ;  /* 0x0000000000087919 */ /* 0x000ea20000002100 */
[C---:B------:R-:W-:Y:S01]  /*f1b0*/  IMAD.U32 R36, R0.reuse, 0x10000, RZ ;  /* 0x0001000000247824 */ /* 0x040fe200078e00ff */
[----:B------:R-:W-:Y:S01]  /*f1c0*/  LOP3.LUT R37, R0, 0xffff0000, RZ, 0xc0, !PT ;  /* 0xffff000000257812 */ /* 0x000fe200078ec0ff */
[----:B-1----:R-:W-:Y:S02]  /*f1d0*/  VIADD R5, R5, 0xffffff80 ;  /* 0xffffff8005057836 */ /* 0x002fe40000000000 */
[----:B--2---:R-:W-:-:S03]  /*f1e0*/  VIADD R8, R8, 0xffffff80 ;  /* 0xffffff8008087836 */ /* 0x004fc60000000000 */
        /* <DEDUP_REMOVED lines=8> */
[----:B------:R-:W-:Y:S02]  /*f270*/  LOP3.LUT R5, R5, 0x38, RZ, 0xc0, !PT ;  /* 0x0000003805057812 */ /* 0x000fe400078ec0ff */
[----:B------:R-:W-:Y:S02]  /*f280*/  SHF.L.U32 R7, R7, 0xa, RZ ;  /* 0x0000000a07077819 */ /* 0x000fe400000006ff */
[----:B------:R-:W-:Y:S02]  /*f290*/  LOP3.LUT R5, R5, 0x1c0, R6, 0xf8, !PT ;  /* 0x000001c005057812 */ /* 0x000fe400078ef806 */
[----:B------:R-:W-:Y:S02]  /*f2a0*/  SHF.R.S32.HI R6, RZ, 0x1f, R8 ;  /* 0x0000001fff067819 */ /* 0x000fe40000011408 */
[----:B------:R-:W-:-:S02]  /*f2b0*/  LOP3.LUT R7, R7, 0x7fffe000, RZ, 0xc0, !PT ;  /* 0x7fffe00007077812 */ /* 0x000fc400078ec0ff */
[----:B------:R-:W-:Y:S01]  /*f2c0*/  LEA.HI R6, R6, R8, RZ, 0x6 ;  /* 0x0000000806067211 */ /* 0x000fe200078f30ff */
[----:B------:R-:W-:-:S04]  /*f2d0*/  IMAD.SHL.U32 R8, R22, 0x40, RZ ;  /* 0x0000004016087824 */ /* 0x000fc800078e00ff */
[----:B------:R-:W-:Y:S01]  /*f2e0*/  IMAD.SHL.U32 R6, R6, 0x8, RZ ;  /* 0x0000000806067824 */ /* 0x000fe200078e00ff */
[----:B------:R-:W-:-:S04]  /*f2f0*/  LOP3.LUT R8, R8, 0x1c0, RZ, 0xc0, !PT ;  /* 0x000001c008087812 */ /* 0x000fc800078ec0ff */
[----:B------:R-:W-:Y:S02]  /*f300*/  SHF.R.U32.HI R8, RZ, 0x3, R8 ;  /* 0x00000003ff087819 */ /* 0x000fe40000011608 */
[----:B------:R-:W-:Y:S02]  /*f310*/  LOP3.LUT R6, R6, 0xfffffe00, RZ, 0xc0, !PT ;  /* 0xfffffe0006067812 */ /* 0x000fe400078ec0ff */
[----:B------:R-:W-:-:S04]  /*f320*/  LOP3.LUT R4, R5, R8, RZ, 0x3c, !PT ;  /* 0x0000000805047212 */ /* 0x000fc800078e3cff */
[----:B------:R-:W-:Y:S02]  /*f330*/  IADD3 R9, R4, R7, R6 ;  /* 0x0000000704097210 */ /* 0x000fe40007ffe006 */
[----:B------:R-:W0:Y:S03]  /*f340*/  LDS.128 R4, [R21] ;  /* 0x0000000015047984 */ /* 0x000e260000000c00 */
        /* <DEDUP_REMOVED lines=27> */
[----:B------:R-:W-:Y:S01]  /*f500*/  FFMA.FTZ R39, R4, R39, R27 ;  /* 0x0000002704277223 */ /* 0x000fe2000001001b */
[----:B------:R-:W-:Y:S01]  /*f510*/  LOP3.LUT R10, R10, 0xffff0000, RZ, 0xc0, !PT ;  /* 0xffff00000a0a7812 */ /* 0x000fe200078ec0ff */
[C---:B------:R-:W-:Y:S01]  /*f520*/  FFMA.FTZ R36, R29.reuse, R36, R33 ;  /* 0x000000241d247223 */ /* 0x040fe20000010021 */
[----:B------:R-:W-:Y:S01]  /*f530*/  FFMA.FTZ R42, R29, R32, -R8 ;  /* 0x000000201d2a7223 */ /* 0x000fe20000010808 */
[----:B------:R-:W-:Y:S02]  /*f540*/  IMAD.U32 R27, R12, 0x10000, RZ ;  /* 0x000100000c1b7824 */ /* 0x000fe400078e00ff */
[----:B------:R-:W-:Y:S01]  /*f550*/  FMUL.FTZ R43, R34, R37 ;  /* 0x00000025222b7220 */ /* 0x000fe20000410000 */
[----:B------:R-:W-:Y:S01]  /*f560*/  LOP3.LUT R33, R24, 0xffff0000, RZ, 0xc0, !PT ;  /* 0xffff000018217812 */ /* 0x000fe200078ec0ff */
[----:B------:R-:W-:Y:S01]  /*f570*/  IMAD.U32 R35, R11, 0x10000, RZ ;  /* 0x000100000b237824 */ /* 0x000fe200078e00ff */
[----:B------:R-:W-:Y:S01]  /*f580*/  LOP3.LUT R29, R12, 0xffff0000, RZ, 0xc0, !PT ;  /* 0xffff00000c1d7812 */ /* 0x000fe200078ec0ff */
[----:B------:R-:W-:-:S02]  /*f590*/  IMAD.U32 R32, R25, 0x10000, RZ ;  /* 0x0001000019207824 */ /* 0x000fc400078e00ff */
[-C--:B------:R-:W-:Y:S01]  /*f5a0*/  FMUL.FTZ R45, R34, R27.reuse ;  /* 0x0000001b222d7220 */ /* 0x080fe20000410000 */
[----:B------:R-:W-:Y:S01]  /*f5b0*/  FFMA.FTZ R43, R30, R27, -R43 ;  /* 0x0000001b1e2b7223 */ /* 0x000fe2000001082b */
[----:B------:R-:W-:Y:S01]  /*f5c0*/  FMUL.FTZ R27, R10, R33 ;  /* 0x000000210a1b7220 */ /* 0x000fe20000410000 */
[----:B------:R-:W-:Y:S02]  /*f5d0*/  IMAD.U32 R4, R14, 0x10000, RZ ;  /* 0x000100000e047824 */ /* 0x000fe400078e00ff */
[-C--:B------:R-:W-:Y:S01]  /*f5e0*/  FMUL.FTZ R10, R10, R29.reuse ;  /* 0x0000001d0a0a7220 */ /* 0x080fe20000410000 */
[----:B------:R-:W-:Y:S01]  /*f5f0*/  FMUL.FTZ R8, R35, R32 ;  /* 0x0000002023087220 */ /* 0x000fe20000410000 */
[----:B------:R-:W-:Y:S01]  /*f600*/  FFMA.FTZ R34, R6, R29, -R27 ;  /* 0x0000001d06227223 */ /* 0x000fe2000001081b */
[----:B------:R-:W-:Y:S01]  /*f610*/  FFMA.FTZ R45, R30, R37, R45 ;  /* 0x000000251e2d7223 */ /* 0x000fe2000001002d */
[----:B------:R-:W-:Y:S01]  /*f620*/  FFMA.FTZ R44, R6, R33, R10 ;  /* 0x00000021062c7223 */ /* 0x000fe2000001000a */
[-C--:B------:R-:W-:Y:S01]  /*f630*/  FFMA.FTZ R29, R31, R4.reuse, -R8 ;  /* 0x000000041f1d7223 */ /* 0x080fe20000010808 */
[----:B------:R-:W-:Y:S01]  /*f640*/  LOP3.LUT R11, R11, 0xffff0000, RZ, 0xc0, !PT ;  /* 0xffff00000b0b7812 */ /* 0x000fe200078ec0ff */
[----:B------:R-:W-:Y:S01]  /*f650*/  FMUL.FTZ R30, R35, R4 ;  /* 0x00000004231e7220 */ /* 0x000fe20000410000 */
[----:B------:R-:W-:-:S02]  /*f660*/  LOP3.LUT R8, R20, 0xffff0000, RZ, 0xc0, !PT ;  /* 0xffff000014087812 */ /* 0x000fc400078ec0ff */
[----:B------:R-:W-:Y:S01]  /*f670*/  LOP3.LUT R10, R25, 0xffff0000, RZ, 0xc0, !PT ;  /* 0xffff0000190a7812 */ /* 0x000fe200078ec0ff */
[----:B------:R-:W-:Y:S01]  /*f680*/  FFMA.FTZ R31, R31, R32, R30 ;  /* 0x000000201f1f7223 */ /* 0x000fe2000001001e */
[----:B------:R-:W-:Y:S01]  /*f690*/  LOP3.LUT R4, R3, 0xffff0000, RZ, 0xc0, !PT ;  /* 0xffff000003047812 */ /* 0x000fe200078ec0ff */
[----:B------:R-:W-:Y:S01]  /*f6a0*/  FMUL.FTZ R30, R9, R8 ;  /* 0x00000008091e7220 */ /* 0x000fe20000410000 */
[----:B------:R-:W-:Y:S01]  /*f6b0*/  LOP3.LUT R6, R14, 0xffff0000, RZ, 0xc0, !PT ;  /* 0xffff00000e067812 */ /* 0x000fe200078ec0ff */
[----:B------:R-:W-:Y:S02]  /*f6c0*/  FMUL.FTZ R32, R11, R10 ;  /* 0x0000000a0b207220 */ /* 0x000fe40000410000 */
[-C--:B------:R-:W-:Y:S01]  /*f6d0*/  FMUL.FTZ R27, R9, R4.reuse ;  /* 0x00000004091b7220 */ /* 0x080fe20000410000 */
[----:B------:R-:W-:Y:S01]  /*f6e0*/  FFMA.FTZ R9, R5, R4, -R30 ;  /* 0x0000000405097223 */ /* 0x000fe2000001081e */
[-C--:B------:R-:W-:Y:S01]  /*f6f0*/  FMUL.FTZ R11, R11, R6.reuse ;  /* 0x000000060b0b7220 */ /* 0x080fe20000410000 */
[----:B------:R-:W-:Y:S01]  /*f700*/  FFMA.FTZ R32, R7, R6, -R32 ;  /* 0x0000000607207223 */ /* 0x000fe20000010820 */
        /* <DEDUP_REMOVED lines=12> */
.L_x_7457:
[----:B------:R-:W-:Y:S05]  /*f7d0*/  BSYNC B1 ;  /* 0x0000000000017941 */ /* 0x000fea0003800000 */
.L_x_7456:
[----:B------:R-:W-:Y:S04]  /*f7e0*/  BSSY B1, `(.L_x_7458) ;  /* 0x0000067000017945 */ /* 0x000fe80003800000 */
[----:B------:R-:W-:Y:S05]  /*f7f0*/  @P2 BRA `(.L_x_7459) ;  /* 0x0000000400942947 */ /* 0x000fea0003800000 */
[----:B-1----:R-:W2:Y:S04]  /*f800*/  LDL R6, [R1+0x3c] ;  /* 0x00003c0001067983 */ /* 0x002ea80000100800 */
[----:B------:R-:W3:Y:S01]  /*f810*/  LDL R46, [R1+0x7c] ;  /* 0x00007c00012e7983 */ /* 0x000ee20000100800 */
[----:B------:R-:W1:Y:S01]  /*f820*/  S2R R5, SR_TID.X ;  /* 0x0000000000057919 */ /* 0x000e620000002100 */
[C---:B------:R-:W-:Y:S02]  /*f830*/  VIADD R8, R22.reuse, 0x20 ;  /* 0x0000002016087836 */ /* 0x040fe40000000000 */
[----:B------:R-:W-:Y:S02]  /*f840*/  VIADD R9, R22, 0x20 ;  /* 0x0000002016097836 */ /* 0x000fe40000000000 */
[----:B-1----:R-:W-:-:S05]  /*f850*/  VIADD R5, R5, 0xffffff80 ;  /* 0xffffff8005057836 */ /* 0x002fca0000000000 */
[----:B------:R-:W-:-:S04]  /*f860*/  SHF.R.S32.HI R4, RZ, 0x1f, R5 ;  /* 0x0000001fff047819 */ /* 0x000fc80000011405 */
[----:B------:R-:W-:-:S04]  /*f870*/  LEA.HI R4, R4, R5, RZ, 0x3 ;  /* 0x0000000504047211 */ /* 0x000fc800078f18ff */
[----:B------:R-:W-:-:S05]  /*f880*/  LOP3.LUT R4, R4, 0xfffffff8, RZ, 0xc0, !PT ;  /* 0xfffffff804047812 */ /* 0x000fca00078ec0ff */
[----:B------:R-:W-:-:S05]  /*f890*/  IMAD.IADD R4, R5, 0x1, -R4 ;  /* 0x0000000105047824 */ /* 0x000fca00078e0a04 */
[----:B------:R-:W-:Y:S01]  /*f8a0*/  LEA.HI R4, R13, R4, RZ, 0x1d ;  /* 0x000000040d047211 */ /* 0x000fe200078fe8ff */
[----:B------:R-:W-:Y:S02]  /*f8b0*/  IMAD.SHL.U32 R8, R8, 0x40, RZ ;  /* 0x0000004008087824 */ /* 0x000fe400078e00ff */
[----:B------:R-:W-:Y:S01]  /*f8c0*/  IMAD.SHL.U32 R9, R9, 0x40, RZ ;  /* 0x0000004009097824 */ /* 0x000fe200078e00ff */
[----:B------:R-:W-:Y:S01]  /*f8d0*/  SHF.R.S32.HI R7, RZ, 0x1f, R4 ;  /* 0x0000001fff077819 */ /* 0x000fe20000011404 */
[----:B------:R-:W-:Y:S01]  /*f8e0*/  IMAD.SHL.U32 R5, R4, 0x8, RZ ;  /* 0x0000000804057824 */ /* 0x000fe200078e00ff */
[----:B------:R-:W-:Y:S02]  /*f8f0*/  LOP3.LUT R8, R8, 0x1c0, RZ, 0xc0, !PT ;  /* 0x000001c008087812 */ /* 0x000fe400078ec0ff */
[----:B------:R-:W-:Y:S02]  /*f900*/  LEA.HI R7, R7, R4, RZ, 0x3 ;  /* 0x0000000407077211 */ /* 0x000fe400078f18ff */
[----:B------:R-:W-:-:S02]  /*f910*/  LOP3.LUT R9, R9, 0x1c0, RZ, 0xc0, !PT ;  /* 0x000001c009097812 */ /* 0x000fc400078ec0ff */
[----:B------:R-:W-:Y:S01]  /*f920*/  SHF.R.U32.HI R8, RZ, 0x3, R8 ;  /* 0x00000003ff087819 */ /* 0x000fe20000011608 */
[----:B------:R-:W-:Y:S01]  /*f930*/  IMAD.SHL.U32 R7, R7, 0x400, RZ ;  /* 0x0000040007077824 */ /* 0x000fe200078e00ff */
[----:B------:R-:W-:-:S04]  /*f940*/  LOP3.LUT R4, R9, 0x38, R5, 0xf8, !PT ;  /* 0x0000003809047812 */ /* 0x000fc800078ef805 */
[----:B------:R-:W-:Y:S02]  /*f950*/  LOP3.LUT R4, R4, R8, RZ, 0x3c, !PT ;  /* 0x0000000804047212 */ /* 0x000fe400078e3cff */
[----:B------:R-:W-:Y:S01]  /*f960*/  LOP3.LUT R7, R7, 0x7fffe000, RZ, 0xc0, !PT ;  /* 0x7fffe00007077812 */ /* 0x000fe200078ec0ff */
[C---:B------:R-:W-:Y:S02]  /*f970*/  IMAD.U32 R38, R15.reuse, 0x10000, RZ ;  /* 0x000100000f267824 */ /* 0x040fe400078e00ff */
[----:B------:R-:W-:Y:S01]  /*f980*/  IMAD.U32 R36, R0, 0x10000, RZ ;  /* 0x0001000000247824 */ /* 0x000fe200078e00ff */
[----:B------:R-:W-:Y:S01]  /*f990*/  LOP3.LUT R40, R15, 0xffff0000, RZ, 0xc0, !PT ;  /* 0xffff00000f287812 */ /* 0x000fe200078ec0ff */
[----:B------:R-:W-:Y:S02]  /*f9a0*/  IMAD.U32 R43, R20, 0x10000, RZ ;  /* 0x00010000142b7824 */ /* 0x000fe400078e00ff */
[----:B------:R-:W-:Y:S02]  /*f9b0*/  IMAD.U32 R41, R3, 0x10000, RZ ;  /* 0x0001000003297824 */ /* 0x000fe400078e00ff */
[C---:B------:R-:W-:Y:S01]  /*f9c0*/  IMAD.U32 R45, R24.reuse, 0x10000, RZ ;  /* 0x00010000182d7824 */ /* 0x040fe200078e00ff */
[----:B------:R-:W-:-:S02]  /*f9d0*/  LOP3.LUT R42, R24, 0xffff0000, RZ, 0xc0, !PT ;  /* 0xffff0000182a7812 */ /* 0x000fc400078ec0ff */
[----:B------:R-:W-:Y:S02]  /*f9e0*/  SHF.L.U32 R44, R25, 0x10, RZ ;  /* 0x00000010192c7819 */ /* 0x000fe400000006ff */
[----:B--2---:R-:W-:Y:S02]  /*f9f0*/  IADD3 R9, R4, R7, R6 ;  /* 0x0000000704097210 */ /* 0x004fe40007ffe006 */
[----:B---3--:R-:W1:Y:S03]  /*fa00*/  LDS.128 R4, [R46] ;  /* 0x000000002e047984 */ /* 0x008e660000000c00 */
[----:B------:R-:W-:-:S05]  /*fa10*/  IMAD R21, R9, 0x2, R2 ;  /* 0x0000000209157824 */ /* 0x000fca00078e0202 */
[----:B------:R-:W2:Y:S01]  /*fa20*/  LDS.128 R8, [R21+0x16400] ;  /* 0x0164000015087984 */ /* 0x000ea20000000c00 */
[----:B-1----:R-:W-:Y:S02]  /*fa30*/  IMAD.U32 R26, R4, 0x10000, RZ ;  /* 0x00010000041a7824 */ /* 0x002fe400078e00ff */
[C---:B--2---:R-:W-:Y:S01]  /*fa40*/  IMAD.U32 R31, R8.reuse, 0x10000, RZ ;  /* 0x00010000081f7824 */ /* 0x044fe200078e00ff */
[----:B------:R-:W-:-:S03]  /*fa50*/  LOP3.LUT R8, R8, 0xffff0000, RZ, 0xc0, !PT ;  /* 0xffff000008087812 */ /* 0x000fc600078ec0ff */
[-C--:B------:R-:W-:Y:S01]  /*fa60*/  FMUL.FTZ R35, R38, R31.reuse ;  /* 0x0000001f26237220 */ /* 0x080fe20000410000 */
[----:B------:R-:W-:-:S03]  /*fa70*/  FMUL.FTZ R31, R36, R31 ;  /* 0x0000001f241f7220 */ /* 0x000fc60000410000 */
[----:B------:R-:W-:Y:S01]  /*fa80*/  FFMA.FTZ R35, R36, R26, -R35 ;  /* 0x0000001a24237223 */ /* 0x000fe20000010823 */
[----:B------:R-:W-:Y:S01]  /*fa90*/  LOP3.LUT R36, R0, 0xffff0000, RZ, 0xc0, !PT ;  /* 0xffff000000247812 */ /* 0x000fe200078ec0ff */
[-C--:B------:R-:W-:Y:S01]  /*faa0*/  FMUL.FTZ R37, R40, R8.reuse ;  /* 0x0000000828257220 */ /* 0x080fe20000410000 */
[----:B------:R-:W-:Y:S01]  /*fab0*/  LOP3.LUT R4, R4, 0xffff0000, RZ, 0xc0, !PT ;  /* 0xffff000004047812 */ /* 0x000fe200078ec0ff */
[----:B------:R-:W-:Y:S02]  /*fac0*/  IMAD.U32 R32, R9, 0x10000, RZ ;  /* 0x0001000009207824 */ /* 0x000fe400078e00ff */
[----:B------:R-:W-:Y:S01]  /*fad0*/  FMUL.FTZ R39, R36, R8 ;  /* 0x0000000824277220 */ /* 0x000fe20000410000 */
[----:B------:R-:W-:Y:S02]  /*fae0*/  IMAD.U32 R33, R10, 0x10000, RZ ;  /* 0x000100000a217824 */ /* 0x000fe400078e00ff */
[----:B------:R-:W-:Y:S01]  /*faf0*/  FFMA.FTZ R8, R36, R4, -R37 ;  /* 0x0000000424087223 */ /* 0x000fe20000010825 */
[----:B------:R-:W-:Y:S01]  /*fb00*/  FFMA.FTZ R31, R38, R26, R31 ;  /* 0x0000001a261f7223 */ /* 0x000fe2000001001f */
[-C--:B------:R-:W-:Y:S01]  /*fb10*/  FMUL.FTZ R36, R43, R32.reuse ;  /* 0x000000202b247220 */ /* 0x080fe20000410000 */
[----:B0-----:R-:W-:Y:S01]  /*fb20*/  IMAD.U32 R27, R5, 0x10000, RZ ;  /* 0x00010000051b7824 */ /* 0x001fe200078e00ff */
[----:B------:R-:W-:Y:S01]  /*fb30*/  LOP3.LUT R10, R10, 0xffff0000, RZ, 0xc0, !PT ;  /* 0xffff00000a0a7812 */ /* 0x000fe200078ec0ff */
[----:B------:R-:W-:Y:S01]  /*fb40*/  FMUL.FTZ R32, R41, R32 ;  /* 0x0000002029207220 */ /* 0x000fe20000410000 */
[----:B------:R-:W-:Y:S01]  /*fb50*/  FFMA.FTZ R26, R40, R4, R39 ;  /* 0x00000004281a7223 */ /* 0x000fe20000010027 */
[----:B------:R-:W-:-:S02]  /*fb60*/  IMAD.U32 R37, R12, 0x10000, RZ ;  /* 0x000100000c257824 */ /* 0x000fc400078e00ff */
[----:B------:R-:W-:Y:S01]  /*fb70*/  FMUL.FTZ R4, R45, R33 ;  /* 0x000000212d047220 */ /* 0x000fe20000410000 */
[----:B------:R-:W-:Y:S01]  /*fb80*/  IMAD.U32 R29, R6, 0x10000, RZ ;  /* 0x00010000061d7824 */ /* 0x000fe200078e00ff */
[----:B------:R-:W-:Y:S01]  /*fb90*/  LOP3.LUT R40, R12, 0xffff0000, RZ, 0xc0, !PT ;  /* 0xffff00000c287812 */ /* 0x000fe200078ec0ff */
[-C--:B------:R-:W-:Y:S01]  /*fba0*/  FFMA.FTZ R36, R41, R27.reuse, -R36 ;  /* 0x0000001b29247223 */ /* 0x080fe20000010824 */
[----:B------:R-:W-:Y:S01]  /*fbb0*/  LOP3.LUT R6, R6, 0xffff0000, RZ, 0xc0, !PT ;  /* 0xffff000006067812 */ /* 0x000fe200078ec0ff */
[----:B------:R-:W-:Y:S01]  /*fbc0*/  FFMA.FTZ R32, R43, R27, R32 ;  /* 0x0000001b2b207223 */ /* 0x000fe20000010020 */
[----:B------:R-:W-:Y:S01]  /*fbd0*/  FMUL.FTZ R38, R37, R33 ;  /* 0x0000002125267220 */ /* 0x000fe20000410000 */
[----:B------:R-:W-:Y:S02]  /*fbe0*/  IMAD.U32 R34, R11, 0x10000, RZ ;  /* 0x000100000b227824 */ /* 0x000fe400078e00ff */
[----:B------:R-:W-:Y:S01]  /*fbf0*/  FFMA.FTZ R27, R37, R29, -R4 ;  /* 0x0000001d251b7223 */ /* 0x000fe20000010804 */
[----:B------:R-:W-:Y:S01]  /*fc00*/  FMUL.FTZ R33, R42, R10 ;  /* 0x0000000a2a217220 */ /* 0x000fe20000410000 */
[----:B------:R-:W-:-:S02]  /*fc10*/  IMAD.U32 R4, R14, 0x10000, RZ ;  /* 0x000100000e047824 */ /* 0x000fc400078e00ff */
[----:B------:R-:W-:Y:S01]  /*fc20*/  FMUL.FTZ R37, R40, R10 ;  /* 0x0000000a28257220 */ /* 0x000fe20000410000 */
[----:B------:R-:W-:Y:S01]  /*fc30*/  FFMA.FTZ R10, R45, R29, R38 ;  /* 0x0000001d2d0a7223 */ /* 0x000fe20000010026 */
[----:B------:R-:W-:Y:S01]  /*fc40*/  IMAD.U32 R30, R7, 0x10000, RZ ;  /* 0x00010000071e7824 */ /* 0x000fe200078e00ff */
[----:B------:R-:W-:Y:S01]  /*fc50*/  LOP3.LUT R9, R9, 0xffff0000, RZ, 0xc0, !PT ;  /* 0xffff000009097812 */ /* 0x000fe200078ec0ff */
[----:B------:R-:W-:Y:S01]  /*fc60*/  FMUL.FTZ R29, R44, R34 ;  /* 0x000000222c1d7220 */ /* 0x000fe20000410000 */
[----:B------:R-:W-:Y:S01]  /*fc70*/  FFMA.FTZ R38, R40, R6, -R33 ;  /* 0x0000000628267223 */ /* 0x000fe20000010821 */
[----:B------:R-:W-:Y:S01]  /*fc80*/  LOP3.LUT R43, R20, 0xffff0000, RZ, 0xc0, !PT ;  /* 0xffff0000142b7812 */ /* 0x000fe200078ec0ff */
[----:B------:R-:W-:Y:S01]  /*fc90*/  FMUL.FTZ R33, R4, R34 ;  /* 0x0000002204217220 */ /* 0x000fe20000410000 */
[----:B------:R-:W-:Y:S02]  /*fca0*/  LOP3.LUT R11, R11, 0xffff0000, RZ, 0xc0, !PT ;  /* 0xffff00000b0b7812 */ /* 0x000fe400078ec0ff */
[----:B------:R-:W-:-:S02]  /*fcb0*/  LOP3.LUT R39, R3, 0xffff0000, RZ, 0xc0, !PT ;  /* 0xffff000003277812 */ /* 0x000fc400078ec0ff */
[----:B------:R-:W-:Y:S02]  /*fcc0*/  LOP3.LUT R45, R25, 0xffff0000, RZ, 0xc0, !PT ;  /* 0xffff0000192d7812 */ /* 0x000fe400078ec0ff */
[----:B------:R-:W-:Y:S01]  /*fcd0*/  LOP3.LUT R41, R14, 0xffff0000, RZ, 0xc0, !PT ;  /* 0xffff00000e297812 */ /* 0x000fe200078ec0ff */
[----:B------:R-:W-:Y:S01]  /*fce0*/  FFMA.FTZ R29, R4, R30, -R29 ;  /* 0x0000001e041d7223 */ /* 0x000fe2000001081d */
[----:B------:R-:W-:Y:S01]  /*fcf0*/  LOP3.LUT R5, R5, 0xffff0000, RZ, 0xc0, !PT ;  /* 0xffff000005057812 */ /* 0x000fe200078ec0ff */
[----:B------:R-:W-:Y:S01]  /*fd00*/  FFMA.FTZ R37, R42, R6, R37 ;  /* 0x000000062a257223 */ /* 0x000fe20000010025 */
[----:B------:R-:W-:Y:S01]  /*fd10*/  LOP3.LUT R7, R7, 0xffff0000, RZ, 0xc0, !PT ;  /* 0xffff000007077812 */ /* 0x000fe200078ec0ff */
[----:B------:R-:W-:Y:S01]  /*fd20*/  FFMA.FTZ R33, R44, R30, R33 ;  /* 0x0000001e2c217223 */ /* 0x000fe20000010021 */
[-C--:B------:R-:W-:Y:S01]  /*fd30*/  FMUL.FTZ R4, R43, R9.reuse ;  /* 0x000000092b047220 */ /* 0x080fe20000410000 */
[----:B------:R-:W-:Y:S01]  /*fd40*/  FMUL.FTZ R6, R39, R9 ;  /* 0x0000000927067220 */ /* 0x000fe20000410000 */
[-C--:B------:R-:W-:Y:S01]  /*fd50*/  FMUL.FTZ R30, R45, R11.reuse ;  /* 0x0000000b2d1e7220 */ /* 0x080fe20000410000 */
        /* <DEDUP_REMOVED lines=15> */
.L_x_7459:
[----:B------:R-:W-:Y:S05]  /*fe50*/  BSYNC B1 ;  /* 0x0000000000017941 */ /* 0x000fea0003800000 */
.L_x_7458:
[----:B------:R-:W-:Y:S04]  /*fe60*/  BSSY B1, `(.L_x_7460) ;  /* 0x0000067000017945 */ /* 0x000fe80003800000 */
[----:B------:R-:W-:Y:S05]  /*fe70*/  @P1 BRA `(.L_x_7461) ;  /* 0x0000000400941947 */ /* 0x000fea0003800000 */
[----:B-12---:R-:W2:Y:S04]  /*fe80*/  LDL R6, [R1+0x38] ;  /* 0x0000380001067983 */ /* 0x006ea80000100800 */
        /* <DEDUP_REMOVED lines=28> */
[----:B------:R-:W-:Y:S01]  /*10050*/  LOP3.LUT R42, R24, 0xffff0000, RZ, 0xc0, !PT ;  /* 0xffff0000182a7812 */ /* 0x000fe200078ec0ff */
[----:B------:R-:W-:Y:S01]  /*10060*/  IMAD.U32 R44, R25, 0x10000, RZ ;  /* 0x00010000192c7824 */ /* 0x000fe200078e00ff */
[----:B--2---:R-:W-:-:S02]  /*10070*/  IADD3 R9, R4, R7, R6 ;  /* 0x0000000704097210 */ /* 0x004fc40007ffe006 */
        /* <DEDUP_REMOVED lines=69> */
.L_x_7461:
[----:B------:R-:W-:Y:S05]  /*104d0*/  BSYNC B1 ;  /* 0x0000000000017941 */ /* 0x000fea0003800000 */
.L_x_7460:
[----:B------:R-:W-:Y:S05]  /*104e0*/  @P0 BRA `(.L_x_7448) ;  /* 0x0000000400940947 */ /* 0x000fea0003800000 */
[----:B-123--:R-:W1:Y:S01]  /*104f0*/  S2R R5, SR_TID.X ;  /* 0x0000000000057919 */ /* 0x00ee620000002100 */
[----:B------:R-:W2:Y:S01]  /*10500*/  LDL R42, [R1+0x74] ;  /* 0x00007400012a7983 */ /* 0x000ea20000100800 */
[----:B-1----:R-:W-:-:S05]  /*10510*/  VIADD R5, R5, 0xffffff80 ;  /* 0xffffff8005057836 */ /* 0x002fca0000000000 */
[----:B------:R-:W-:-:S04]  /*10520*/  SHF.R.S32.HI R4, RZ, 0x1f, R5 ;  /* 0x0000001fff047819 */ /* 0x000fc80000011405 */
[----:B------:R-:W-:-:S04]  /*10530*/  LEA.HI R4, R4, R5, RZ, 0x3 ;  /* 0x0000000504047211 */ /* 0x000fc800078f18ff */
[----:B------:R-:W-:-:S05]  /*10540*/  LOP3.LUT R4, R4, 0xfffffff8, RZ, 0xc0, !PT ;  /* 0xfffffff804047812 */ /* 0x000fca00078ec0ff */
[----:B------:R-:W-:Y:S02]  /*10550*/  IMAD.IADD R4, R5, 0x1, -R4 ;  /* 0x0000000105047824 */ /* 0x000fe400078e0a04 */
[----:B------:R-:W3:Y:S01]  /*10560*/  LDL R5, [R1+0x34] ;  /* 0x0000340001057983 */ /* 0x000ee20000100800 */
[C---:B------:R-:W-:Y:S02]  /*10570*/  VIADD R7, R22.reuse, 0x60 ;  /* 0x0000006016077836 */ /* 0x040fe40000000000 */
[----:B------:R-:W-:Y:S01]  /*10580*/  LEA.HI R13, R13, R4, RZ, 0x1d ;  /* 0x000000040d0d7211 */ /* 0x000fe200078fe8ff */
[----:B------:R-:W-:Y:S02]  /*10590*/  VIADD R8, R22, 0x60 ;  /* 0x0000006016087836 */ /* 0x000fe40000000000 */
[----:B------:R-:W-:Y:S01]  /*105a0*/  IMAD.SHL.U32 R7, R7, 0x40, RZ ;  /* 0x0000004007077824 */ /* 0x000fe200078e00ff */
[----:B------:R-:W-:Y:S01]  /*105b0*/  SHF.R.S32.HI R6, RZ, 0x1f, R13 ;  /* 0x0000001fff067819 */ /* 0x000fe2000001140d */
[----:B------:R-:W-:-:S02]  /*105c0*/  IMAD.SHL.U32 R8, R8, 0x40, RZ ;  /* 0x0000004008087824 */ /* 0x000fc400078e00ff */
[----:B------:R-:W-:Y:S01]  /*105d0*/  IMAD.SHL.U32 R4, R13, 0x8, RZ ;  /* 0x000000080d047824 */ /* 0x000fe200078e00ff */
[----:B------:R-:W-:Y:S02]  /*105e0*/  LEA.HI R6, R6, R13, RZ, 0x3 ;  /* 0x0000000d06067211 */ /* 0x000fe400078f18ff */
[----:B------:R-:W-:Y:S02]  /*105f0*/  LOP3.LUT R8, R8, 0x1c0, RZ, 0xc0, !PT ;  /* 0x000001c008087812 */ /* 0x000fe400078ec0ff */
[----:B------:R-:W-:Y:S01]  /*10600*/  LOP3.LUT R7, R7, 0x1c0, RZ, 0xc0, !PT ;  /* 0x000001c007077812 */ /* 0x000fe200078ec0ff */
[----:B------:R-:W-:Y:S01]  /*10610*/  IMAD.SHL.U32 R6, R6, 0x400, RZ ;  /* 0x0000040006067824 */ /* 0x000fe200078e00ff */
[----:B------:R-:W-:Y:S02]  /*10620*/  LOP3.LUT R4, R8, 0x38, R4, 0xf8, !PT ;  /* 0x0000003808047812 */ /* 0x000fe400078ef804 */
[----:B------:R-:W-:Y:S02]  /*10630*/  SHF.R.U32.HI R7, RZ, 0x3, R7 ;  /* 0x00000003ff077819 */ /* 0x000fe40000011607 */
[----:B------:R-:W-:-:S02]  /*10640*/  LOP3.LUT R9, R6, 0x7fffe000, RZ, 0xc0, !PT ;  /* 0x7fffe00006097812 */ /* 0x000fc400078ec0ff */
[----:B------:R-:W-:Y:S01]  /*10650*/  LOP3.LUT R4, R4, R7, RZ, 0x3c, !PT ;  /* 0x0000000704047212 */ /* 0x000fe200078e3cff */
[C---:B------:R-:W-:Y:S01]  /*10660*/  IMAD.U32 R37, R15.reuse, 0x10000, RZ ;  /* 0x000100000f257824 */ /* 0x040fe200078e00ff */
[----:B------:R-:W-:Y:S01]  /*10670*/  LOP3.LUT R38, R15, 0xffff0000, RZ, 0xc0, !PT ;  /* 0xffff00000f267812 */ /* 0x000fe200078ec0ff */
[C---:B------:R-:W-:Y:S01]  /*10680*/  IMAD.U32 R35, R0.reuse, 0x10000, RZ ;  /* 0x0001000000237824 */ /* 0x040fe200078e00ff */
[----:B------:R-:W-:Y:S01]  /*10690*/  LOP3.LUT R0, R0, 0xffff0000, RZ, 0xc0, !PT ;  /* 0xffff000000007812 */ /* 0x000fe200078ec0ff */
[C---:B------:R-:W-:Y:S01]  /*106a0*/  IMAD.U32 R43, R24.reuse, 0x10000, RZ ;  /* 0x00010000182b7824 */ /* 0x040fe200078e00ff */
[----:B------:R-:W-:Y:S01]  /*106b0*/  LOP3.LUT R24, R24, 0xffff0000, RZ, 0xc0, !PT ;  /* 0xffff000018187812 */ /* 0x000fe200078ec0ff */
[----:B------:R-:W-:Y:S02]  /*106c0*/  IMAD.U32 R45, R25, 0x10000, RZ ;  /* 0x00010000192d7824 */ /* 0x000fe400078e00ff */
[----:B------:R-:W-:Y:S02]  /*106d0*/  IMAD.U32 R41, R14, 0x10000, RZ ;  /* 0x000100000e297824 */ /* 0x000fe400078e00ff */
[C---:B------:R-:W-:Y:S01]  /*106e0*/  IMAD.U32 R36, R3.reuse, 0x10000, RZ ;  /* 0x0001000003247824 */ /* 0x040fe200078e00ff */
[----:B------:R-:W-:Y:S01]  /*106f0*/  LOP3.LUT R3, R3, 0xffff0000, RZ, 0xc0, !PT ;  /* 0xffff000003037812 */ /* 0x000fe200078ec0ff */
[----:B------:R-:W-:Y:S01]  /*10700*/  IMAD.U32 R40, R20, 0x10000, RZ ;  /* 0x0001000014287824 */ /* 0x000fe200078e00ff */
[----:B---3--:R-:W-:-:S02]  /*10710*/  IADD3 R9, R4, R9, R5 ;  /* 0x0000000904097210 */ /* 0x008fc40007ffe005 */
[----:B--2---:R-:W1:Y:S03]  /*10720*/  LDS.128 R4, [R42] ;  /* 0x000000002a047984 */ /* 0x004e660000000c00 */
[----:B------:R-:W-:-:S05]  /*10730*/  IMAD R13, R9, 0x2, R2 ;  /* 0x00000002090d7824 */ /* 0x000fca00078e0202 */
[----:B------:R-:W2:Y:S01]  /*10740*/  LDS.128 R8, [R13+0x16400] ;  /* 0x016400000d087984 */ /* 0x000ea20000000c00 */
[C---:B-1----:R-:W-:Y:S01]  /*10750*/  IMAD.U32 R21, R4.reuse, 0x10000, RZ ;  /* 0x0001000004157824 */ /* 0x042fe200078e00ff */
[----:B------:R-:W-:Y:S01]  /*10760*/  LOP3.LUT R4, R4, 0xffff0000, RZ, 0xc0, !PT ;  /* 0xffff000004047812 */ /* 0x000fe200078ec0ff */
[C---:B--2---:R-:W-:Y:S01]  /*10770*/  IMAD.U32 R30, R8.reuse, 0x10000, RZ ;  /* 0x00010000081e7824 */ /* 0x044fe200078e00ff */
[----:B------:R-:W-:-:S03]  /*10780*/  LOP3.LUT R8, R8, 0xffff0000, RZ, 0xc0, !PT ;  /* 0xffff000008087812 */ /* 0x000fc600078ec0ff */
[-C--:B------:R-:W-:Y:S01]  /*10790*/  FMUL.FTZ R34, R37, R30.reuse ;  /* 0x0000001e25227220 */ /* 0x080fe20000410000 */
[C---:B------:R-:W-:Y:S01]  /*107a0*/  FMUL.FTZ R30, R35.reuse, R30 ;  /* 0x0000001e231e7220 */ /* 0x040fe20000410000 */
[-C--:B------:R-:W-:Y:S01]  /*107b0*/  FMUL.FTZ R15, R38, R8.reuse ;  /* 0x00000008260f7220 */ /* 0x080fe20000410000 */
[----:B------:R-:W-:Y:S02]  /*107c0*/  IMAD.U32 R32, R10, 0x10000, RZ ;  /* 0x000100000a207824 */ /* 0x000fe400078e00ff */
[-C--:B------:R-:W-:Y:S01]  /*107d0*/  FFMA.FTZ R34, R35, R21.reuse, -R34 ;  /* 0x0000001523227223 */ /* 0x080fe20000010822 */
[----:B------:R-:W-:Y:S01]  /*107e0*/  FFMA.FTZ R30, R37, R21, R30 ;  /* 0x00000015251e7223 */ /* 0x000fe2000001001e */
[----:B------:R-:W-:Y:S02]  /*107f0*/  IMAD.U32 R37, R12, 0x10000, RZ ;  /* 0x000100000c257824 */ /* 0x000fe400078e00ff */
[C---:B------:R-:W-:Y:S01]  /*10800*/  FMUL.FTZ R21, R0.reuse, R8 ;  /* 0x0000000800157220 */ /* 0x040fe20000410000 */
[----:B------:R-:W-:Y:S01]  /*10810*/  FFMA.FTZ R15, R0, R4, -R15 ;  /* 0x00000004000f7223 */ /* 0x000fe2000001080f */
[----:B0-----:R-:W-:Y:S01]  /*10820*/  IMAD.U32 R27, R6, 0x10000, RZ ;  /* 0x00010000061b7824 */ /* 0x001fe200078e00ff */
[----:B------:R-:W-:Y:S01]  /*10830*/  LOP3.LUT R10, R10, 0xffff0000, RZ, 0xc0, !PT ;  /* 0xffff00000a0a7812 */ /* 0x000fe200078ec0ff */
[-C--:B------:R-:W-:Y:S01]  /*10840*/  FMUL.FTZ R0, R43, R32.reuse ;  /* 0x000000202b007220 */ /* 0x080fe20000410000 */
[----:B------:R-:W-:Y:S01]  /*10850*/  LOP3.LUT R12, R12, 0xffff0000, RZ, 0xc0, !PT ;  /* 0xffff00000c0c7812 */ /* 0x000fe200078ec0ff */
[----:B------:R-:W-:Y:S01]  /*10860*/  FMUL.FTZ R32, R37, R32 ;  /* 0x0000002025207220 */ /* 0x000fe20000410000 */
[----:B------:R-:W-:-:S02]  /*10870*/  IMAD.U32 R33, R11, 0x10000, RZ ;  /* 0x000100000b217824 */ /* 0x000fc400078e00ff */
[-C--:B------:R-:W-:Y:S01]  /*10880*/  FFMA.FTZ R8, R37, R27.reuse, -R0 ;  /* 0x0000001b25087223 */ /* 0x080fe20000010800 */
[----:B------:R-:W-:Y:S01]  /*10890*/  LOP3.LUT R6, R6, 0xffff0000, RZ, 0xc0, !PT ;  /* 0xffff000006067812 */ /* 0x000fe200078ec0ff */
[-C--:B------:R-:W-:Y:S01]  /*108a0*/  FMUL.FTZ R37, R24, R10.reuse ;  /* 0x0000000a18257220 */ /* 0x080fe20000410000 */
[----:B------:R-:W-:Y:S01]  /*108b0*/  FMUL.FTZ R39, R12, R10 ;  /* 0x0000000a0c277220 */ /* 0x000fe20000410000 */
[----:B------:R-:W-:Y:S01]  /*108c0*/  SHF.L.U32 R31, R9, 0x10, RZ ;  /* 0x00000010091f7819 */ /* 0x000fe200000006ff */
[----:B------:R-:W-:Y:S01]  /*108d0*/  FFMA.FTZ R21, R38, R4, R21 ;  /* 0x0000000426157223 */ /* 0x000fe20000010015 */
[----:B------:R-:W-:Y:S01]  /*108e0*/  FFMA.FTZ R10, R43, R27, R32 ;  /* 0x0000001b2b0a7223 */ /* 0x000fe20000010020 */
[----:B------:R-:W-:Y:S01]  /*108f0*/  IMAD.U32 R29, R7, 0x10000, RZ ;  /* 0x00010000071d7824 */ /* 0x000fe200078e00ff */
[----:B------:R-:W-:Y:S01]  /*10900*/  LOP3.LUT R9, R9, 0xffff0000, RZ, 0xc0, !PT ;  /* 0xffff000009097812 */ /* 0x000fe200078ec0ff */
[-C--:B------:R-:W-:Y:S01]  /*10910*/  FMUL.FTZ R0, R45, R33.reuse ;  /* 0x000000212d007220 */ /* 0x080fe20000410000 */
[----:B------:R-:W-:Y:S01]  /*10920*/  FMUL.FTZ R4, R41, R33 ;  /* 0x0000002129047220 */ /* 0x000fe20000410000 */
[----:B------:R-:W-:-:S02]  /*10930*/  LOP3.LUT R27, R20, 0xffff0000, RZ, 0xc0, !PT ;  /* 0xffff0000141b7812 */ /* 0x000fc400078ec0ff */
[----:B------:R-:W-:Y:S02]  /*10940*/  LOP3.LUT R11, R11, 0xffff0000, RZ, 0xc0, !PT ;  /* 0xffff00000b0b7812 */ /* 0x000fe400078ec0ff */
[----:B------:R-:W-:Y:S01]  /*10950*/  LOP3.LUT R33, R25, 0xffff0000, RZ, 0xc0, !PT ;  /* 0xffff000019217812 */ /* 0x000fe200078ec0ff */
[C---:B------:R-:W-:Y:S01]  /*10960*/  IMAD.U32 R26, R5.reuse, 0x10000, RZ ;  /* 0x00010000051a7824 */ /* 0x040fe200078e00ff */
[----:B------:R-:W-:Y:S01]  /*10970*/  LOP3.LUT R25, R14, 0xffff0000, RZ, 0xc0, !PT ;  /* 0xffff00000e197812 */ /* 0x000fe200078ec0ff */
[-C--:B------:R-:W-:Y:S01]  /*10980*/  FFMA.FTZ R39, R24, R6.reuse, R39 ;  /* 0x0000000618277223 */ /* 0x080fe20000010027 */
[----:B------:R-:W-:Y:S01]  /*10990*/  LOP3.LUT R5, R5, 0xffff0000, RZ, 0xc0, !PT ;  /* 0xffff000005057812 */ /* 0x000fe200078ec0ff */
[----:B------:R-:W-:Y:S01]  /*109a0*/  FFMA.FTZ R24, R41, R29, -R0 ;  /* 0x0000001d29187223 */ /* 0x000fe20000010800 */
[----:B------:R-:W-:Y:S01]  /*109b0*/  LOP3.LUT R7, R7, 0xffff0000, RZ, 0xc0, !PT ;  /* 0xffff000007077812 */ /* 0x000fe200078ec0ff */
[----:B------:R-:W-:Y:S01]  /*109c0*/  FFMA.FTZ R37, R12, R6, -R37 ;  /* 0x000000060c257223 */ /* 0x000fe20000010825 */
[----:B------:R-:W-:Y:S01]  /*109d0*/  FMUL.FTZ R0, R27, R9 ;  /* 0x000000091b007220 */ /* 0x000fe20000410000 */
[----:B------:R-:W-:Y:S01]  /*109e0*/  FMUL.FTZ R35, R40, R31 ;  /* 0x0000001f28237220 */ /* 0x000fe20000410000 */
[----:B------:R-:W-:Y:S01]  /*109f0*/  FFMA.FTZ R29, R45, R29, R4 ;  /* 0x0000001d2d1d7223 */ /* 0x000fe20000010004 */
[----:B------:R-:W-:Y:S01]  /*10a00*/  FMUL.FTZ R6, R33, R11 ;  /* 0x0000000b21067220 */ /* 0x000fe20000410000 */
[C---:B------:R-:W-:Y:S01]  /*10a10*/  FMUL.FTZ R31, R36.reuse, R31 ;  /* 0x0000001f241f7220 */ /* 0x040fe20000410000 */
[----:B------:R-:W-:Y:S01]  /*10a20*/  FMUL.FTZ R4, R3, R9 ;  /* 0x0000000903047220 */ /* 0x000fe20000410000 */
[----:B------:R-:W-:Y:S01]  /*10a30*/  FMUL.FTZ R14, R25, R11 ;  /* 0x0000000b190e7220 */ /* 0x000fe20000410000 */
[----:B------:R-:W-:Y:S01]  /*10a40*/  FFMA.FTZ R0, R3, R5, -R0 ;  /* 0x0000000503007223 */ /* 0x000fe20000010800 */
[-C--:B------:R-:W-:Y:S01]  /*10a50*/  FFMA.FTZ R35, R36, R26.reuse, -R35 ;  /* 0x0000001a24237223 */ /* 0x080fe20000010823 */
        /* <DEDUP_REMOVED lines=14> */
.L_x_7448:
[----:B------:R-:W-:Y:S05]  /*10b40*/  BSYNC B0 ;  /* 0x0000000000007941 */ /* 0x000fea0003800000 */
.L_x_7429:
        /* <DEDUP_REMOVED lines=8> */
.L_x_7427:
[----:B------:R-:W-:-:S06]  /*10bd0*/  ULOP3.LUT UR4, UR60, 0x1, URZ, 0xfc, !UPT ;  /* 0x000000013c047892 */ /* 0x000fcc000f8efc3f */
[----:B------:R-:W-:-:S05]  /*10be0*/  IMAD.U32 R0, RZ, RZ, UR4 ;  /* 0x00000004ff007e24 */ /* 0x000fca000f8e00ff */
[----:B------:R-:W-:-:S13]  /*10bf0*/  ISETP.NE.AND P0, PT, R0, 0x3, PT ;  /* 0x000000030000780c */ /* 0x000fda0003f05270 */
[----:B------:R-:W-:Y:S05]  /*10c00*/  @!P0 BRA `(.L_x_7462) ;  /* 0x0000000000048947 */ /* 0x000fea0003800000 */
[----:B------:R-:W-:Y:S01]  /*10c10*/  BPT.TRAP 0x1 ;  /* 0x000000040000795c */ /* 0x000fe20000300000 */
.L_x_7462:
[----:B------:R-:W-:Y:S01]  /*10c20*/  IMAD R0, R222, 0x8, R2 ;  /* 0x00000008de007824 */ /* 0x000fe200078e0202 */
[----:B0-2---:R-:W-:-:S04]  /*10c30*/  SHF.L.U32 R3, R229, 0x1f, RZ ;  /* 0x0000001fe5037819 */ /* 0x005fc800000006ff */
[----:B------:R0:W2:Y:S01]  /*10c40*/  SYNCS.PHASECHK.TRANS64.TRYWAIT P2, [R0+URZ+0x34830], R3 ;  /* 0x03483003000075a7 */ /* 0x0000a2000804017f */
[----:B------:R-:W-:Y:S05]  /*10c50*/  @!P0 BRA `(.L_x_7463) ;  /* 0x0000000000048947 */ /* 0x000fea0003800000 */
[----:B------:R-:W-:Y:S01]  /*10c60*/  BPT.TRAP 0x1 ;  /* 0x000000040000795c */ /* 0x000fe20000300000 */
.L_x_7463:
[----:B-1-34-:R-:W1:Y:S01]  /*10c70*/  S2R R4, SR_TID.X ;  /* 0x0000000000047919 */ /* 0x01ae620000002100 */
[----:B------:R-:W-:Y:S01]  /*10c80*/  IMAD.MOV.U32 R87, RZ, RZ, RZ ;  /* 0x000000ffff577224 */ /* 0x000fe200078e00ff */
[----:B-1----:R-:W-:-:S04]  /*10c90*/  LOP3.LUT R4, R4, 0x7f, RZ, 0xc0, !PT ;  /* 0x0000007f04047812 */ /* 0x002fc800078ec0ff */
[----:B------:R-:W-:Y:S01]  /*10ca0*/  ISETP.NE.AND P1, PT, R4, RZ, PT ;  /* 0x000000ff0400720c */ /* 0x000fe20003f25270 */
[----:B--2---:R-:W-:-:S12]  /*10cb0*/  @P2 BRA `(.L_x_7464) ;  /* 0x0000000000082947 */ /* 0x004fd80003800000 */
[----:B------:R-:W1:Y:S02]  /*10cc0*/  SYNCS.PHASECHK.TRANS64.TRYWAIT P2, [R0+URZ+0x34830], R3 ;  /* 0x03483003000075a7 */ /* 0x000e64000804017f */
[----:B-1----:R-:W-:Y:S05]  /*10cd0*/  @!P2 BRA `(.L_x_7465) ;  /* 0x000001740000a947 */ /* 0x002fea0003800000 */
.L_x_7464:
        /* <DEDUP_REMOVED lines=9> */
[----:B------:R-:W-:Y:S01]  /*10d70*/  IMAD.MOV.U32 R13, RZ, RZ, 0x40000040 ;  /* 0x40000040ff0d7424 */ /* 0x000fe200078e00ff */
[----:B------:R-:W-:Y:S01]  /*10d80*/  LOP3.LUT R3, R3, 0x3fff, RZ, 0xc0, !PT ;  /* 0x00003fff03037812 */ /* 0x000fe200078ec0ff */
[----:B------:R-:W-:Y:S01]  /*10d90*/  IMAD.MOV.U32 R15, RZ, RZ, 0x40000040 ;  /* 0x40000040ff0f7424 */ /* 0x000fe200078e00ff */
[----:B------:R-:W-:Y:S01]  /*10da0*/  R2UR UR15, R11 ;  /* 0x000000000b0f72ca */ /* 0x000fe200000e0000 */
[----:B------:R-:W-:Y:S01]  /*10db0*/  IMAD.U32 R21, RZ, RZ, UR9 ;  /* 0x00000009ff157e24 */ /* 0x000fe2000f8e00ff */
[----:B------:R-:W-:Y:S01]  /*10dc0*/  LOP3.LUT R4, R3, 0x10000, RZ, 0xfc, !PT ;  /* 0x0001000003047812 */ /* 0x000fe200078efcff */
[----:B------:R-:W-:Y:S01]  /*10dd0*/  ULOP3.LUT UR56, UR56, 0x10000, URZ, 0xfc, !UPT ;  /* 0x0001000038387892 */ /* 0x000fe2000f8efc3f */
[----:B------:R-:W-:Y:S01]  /*10de0*/  MOV R8, UR37 ;  /* 0x0000002500087c02 */ /* 0x000fe20008000f00 */
[----:B------:R-:W-:Y:S01]  /*10df0*/  UMOV UR37, UR9 ;  /* 0x0000000900257c82 */ /* 0x000fe20008000000 */
[----:B------:R-:W-:Y:S01]  /*10e00*/  MOV R9, UR36 ;  /* 0x0000002400097c02 */ /* 0x000fe20008000f00 */
[----:B------:R0:W-:Y:S01]  /*10e10*/  STL [R1+0x18], R4 ;  /* 0x0000180401007387 */ /* 0x0001e20000100800 */
[----:B------:R-:W-:Y:S01]  /*10e20*/  UMOV UR13, UR37 ;  /* 0x00000025000d7c82 */ /* 0x000fe20008000000 */
[----:B------:R-:W-:Y:S01]  /*10e30*/  R2UR UR23, R13 ;  /* 0x000000000d1772ca */ /* 0x000fe200000e0000 */
[----:B------:R-:W-:Y:S01]  /*10e40*/  UMOV UR8, UR56 ;  /* 0x0000003800087c82 */ /* 0x000fe20008000000 */
[----:B------:R-:W-:Y:S01]  /*10e50*/  UMOV UR21, UR37 ;  /* 0x0000002500157c82 */ /* 0x000fe20008000000 */
[----:B------:R-:W-:Y:S01]  /*10e60*/  UMOV UR36, UR8 ;  /* 0x0000000800247c82 */ /* 0x000fe20008000000 */
[----:B------:R-:W-:Y:S01]  /*10e70*/  R2UR UR55, R15 ;  /* 0x000000000f3772ca */ /* 0x000fe200000e0000 */
[----:B------:R-:W-:Y:S01]  /*10e80*/  UMOV UR12, UR36 ;  /* 0x00000024000c7c82 */ /* 0x000fe20008000000 */
[----:B------:R-:W-:Y:S01]  /*10e90*/  UMOV UR20, UR36 ;  /* 0x0000002400147c82 */ /* 0x000fe20008000000 */
[----:B------:R-:W-:Y:S01]  /*10ea0*/  UMOV UR52, UR36 ;  /* 0x0000002400347c82 */ /* 0x000fe20008000000 */
[----:B0-----:R-:W-:Y:S01]  /*10eb0*/  IMAD R4, R222, 0xb00, R4 ;  /* 0x00000b00de047824 */ /* 0x001fe200078e0204 */
[----:B------:R-:W-:Y:S01]  /*10ec0*/  UMOV UR53, UR37 ;  /* 0x0000002500357c82 */ /* 0x000fe20008000000 */
[----:B------:R-:W-:Y:S01]  /*10ed0*/  R2UR UR35, R11 ;  /* 0x000000000b2372ca */ /* 0x000fe200000e0000 */
[----:B------:R-:W-:Y:S01]  /*10ee0*/  UMOV UR32, UR36 ;  /* 0x0000002400207c82 */ /* 0x000fe20008000000 */
[C---:B------:R-:W-:Y:S01]  /*10ef0*/  VIADD R10, R4.reuse, 0x80 ;  /* 0x00000080040a7836 */ /* 0x040fe20000000000 */
[C---:B------:R-:W-:Y:S01]  /*10f00*/  R2UR UR10, R4.reuse ;  /* 0x00000000040a72ca */ /* 0x040fe200000e0000 */
[C---:B------:R-:W-:Y:S01]  /*10f10*/  VIADD R12, R4.reuse, 0x100 ;  /* 0x00000100040c7836 */ /* 0x040fe20000000000 */
[----:B------:R-:W-:Y:S01]  /*10f20*/  UMOV UR33, UR37 ;  /* 0x0000002500217c82 */ /* 0x000fe20008000000 */
[----:B------:R-:W-:Y:S01]  /*10f30*/  VIADD R14, R4, 0x180 ;  /* 0x00000180040e7836 */ /* 0x000fe20000000000 */
[----:B------:R-:W-:Y:S01]  /*10f40*/  R2UR UR14, R10 ;  /* 0x000000000a0e72ca */ /* 0x000fe200000e0000 */
[----:B------:R-:W-:Y:S01]  /*10f50*/  VIADD R10, R4, 0x200 ;  /* 0x00000200040a7836 */ /* 0x000fe20000000000 */
[----:B------:R-:W-:Y:S01]  /*10f60*/  R2UR UR22, R12 ;  /* 0x000000000c1672ca */ /* 0x000fe200000e0000 */
[----:B------:R-:W-:Y:S01]  /*10f70*/  VIADD R12, R4, 0x280 ;  /* 0x00000280040c7836 */ /* 0x000fe20000000000 */
[----:B------:R-:W-:Y:S01]  /*10f80*/  R2UR UR54, R14 ;  /* 0x000000000e3672ca */ /* 0x000fe200000e0000 */
[----:B------:R-:W-:Y:S01]  /*10f90*/  UMOV UR28, UR36 ;  /* 0x00000024001c7c82 */ /* 0x000fe20008000000 */
[----:B------:R-:W-:Y:S01]  /*10fa0*/  R2UR UR34, R10 ;  /* 0x000000000a2272ca */ /* 0x000fe200000e0000 */
[----:B------:R-:W-:Y:S01]  /*10fb0*/  UMOV UR29, UR37 ;  /* 0x00000025001d7c82 */ /* 0x000fe20008000000 */
[----:B------:R-:W-:Y:S01]  /*10fc0*/  R2UR UR30, R12 ;  /* 0x000000000c1e72ca */ /* 0x000fe200000e0000 */
[----:B------:R-:W-:Y:S01]  /*10fd0*/  HGMMA.64x16x16.F32.BF16 R112, gdesc[UR8], RZ, !UPT, gsb0 ;  /* 0x00200000087079f0 */ /* 0x000fe2000c0018ff */
[----:B------:R-:W-:Y:S01]  /*10fe0*/  R2UR UR31, R13 ;  /* 0x000000000d1f72ca */ /* 0x000fe200000e0000 */
[C---:B------:R-:W-:Y:S01]  /*10ff0*/  VIADD R14, R4.reuse, 0x300 ;  /* 0x00000300040e7836 */ /* 0x040fe20000000000 */
[----:B------:R-:W-:Y:S01]  /*11000*/  R2UR UR47, R15 ;  /* 0x000000000f2f72ca */ /* 0x000fe200000e0000 */
[----:B------:R-:W-:Y:S01]  /*11010*/  UMOV UR44, UR36 ;  /* 0x00000024002c7c82 */ /* 0x000fe20008000000 */
[----:B------:R-:W-:Y:S01]  /*11020*/  UMOV UR45, UR37 ;  /* 0x00000025002d7c82 */ /* 0x000fe20008000000 */
[----:B------:R-:W-:Y:S01]  /*11030*/  VIADD R10, R4, 0x380 ;  /* 0x00000380040a7836 */ /* 0x000fe20000000000 */
[----:B------:R-:W-:Y:S01]  /*11040*/  R2UR UR46, R14 ;  /* 0x000000000e2e72ca */ /* 0x000fe200000e0000 */
[----:B------:R-:W-:Y:S01]  /*11050*/  UMOV UR24, UR36 ;  /* 0x0000002400187c82 */ /* 0x000fe20008000000 */
[----:B------:R-:W-:Y:S01]  /*11060*/  R2UR UR27, R11 ;  /* 0x000000000b1b72ca */ /* 0x000fe200000e0000 */
[----:B------:R-:W-:Y:S01]  /*11070*/  UMOV UR25, UR37 ;  /* 0x0000002500197c82 */ /* 0x000fe20008000000 */
        /* <DEDUP_REMOVED lines=17> */
[----:B------:R-:W-:Y:S01]  /*11190*/  IMAD.MOV.U32 R11, RZ, RZ, 0x40000040 ;  /* 0x40000040ff0b7424 */ /* 0x000fe200078e00ff */
[----:B------:R-:W-:Y:S01]  /*111a0*/  MOV R6, UR39 ;  /* 0x0000002700067c02 */ /* 0x000fe20008000f00 */
[----:B------:R-:W-:Y:S01]  /*111b0*/  IMAD.U32 R20, RZ, RZ, UR8 ;  /* 0x00000008ff147e24 */ /* 0x000fe2000f8e00ff */
[----:B------:R-:W-:Y:S01]  /*111c0*/  MOV R7, UR38 ;  /* 0x0000002600077c02 */ /* 0x000fe20008000f00 */
[----:B------:R-:W-:Y:S01]  /*111d0*/  UIADD3 UR8, UR56, 0x2, URZ ;  /* 0x0000000238087890 */ /* 0x000fe2000fffe03f */
[----:B------:R-:W-:Y:S01]  /*111e0*/  R2UR UR38, R10 ;  /* 0x000000000a2672ca */ /* 0x000fe200000e0000 */
[----:B------:R-:W-:Y:S01]  /*111f0*/  UMOV UR37, 0x40000040 ;  /* 0x4000004000257882 */ /* 0x000fe20000000000 */
[----:B------:R-:W-:Y:S01]  /*11200*/  R2UR UR39, R11 ;  /* 0x000000000b2772ca */ /* 0x000fe200000e0000 */
[C---:B------:R-:W-:Y:S01]  /*11210*/  VIADD R14, R4.reuse, 0x82 ;  /* 0x00000082040e7836 */ /* 0x040fe20000000000 */
[----:B------:R0:W-:Y:S01]  /*11220*/  STL.64 [R1+0x10], R20 ;  /* 0x0000101401007387 */ /* 0x0001e20000100a00 */
[----:B------:R-:W-:Y:S01]  /*11230*/  IMAD.MOV.U32 R15, RZ, RZ, 0x40000040 ;  /* 0x40000040ff0f7424 */ /* 0x000fe200078e00ff */
[----:B------:R-:W-:Y:S01]  /*11240*/  UMOV UR36, UR8 ;  /* 0x0000000800247c82 */ /* 0x000fe20008000000 */
        /* <DEDUP_REMOVED lines=9> */
[----:B------:R-:W2:Y:S01]  /*112e0*/  LDL R120, [R1+0x84] ;  /* 0x0000840001787983 */ /* 0x000ea20000100800 */
[----:B------:R-:W-:Y:S01]  /*112f0*/  IMAD.MOV.U32 R13, RZ, RZ, 0x40000040 ;  /* 0x40000040ff0d7424 */ /* 0x000fe200078e00ff */
[----:B------:R-:W-:-:S02]  /*11300*/  WARPGROUP.DEPBAR.LE gsb0, 0x0 ;  /* 0x00008000000079c5 */ /* 0x000fc40000010000 */
[----:B------:R-:W-:Y:S01]  /*11310*/  WARPGROUP.ARRIVE ;  /* 0x00000000000079c5 */ /* 0x000fe20000000000 */
[----:B------:R-:W-:Y:S02]  /*11320*/  VIADD R14, R4, 0x4 ;  /* 0x00000004040e7836 */ /* 0x000fe40000000000 */
[----:B0-----:R-:W-:Y:S02]  /*11330*/  IMAD.U32 R20, RZ, RZ, UR36 ;  /* 0x00000024ff147e24 */ /* 0x001fe4000f8e00ff */
[----:B------:R-:W-:Y:S01]  /*11340*/  IMAD.U32 R21, RZ, RZ, UR37 ;  /* 0x00000025ff157e24 */ /* 0x000fe2000f8e00ff */
[----:B------:R-:W-:Y:S01]  /*11350*/  HGMMA.64x16x16.F32.BF16 R104, gdesc[UR12], RZ, !UPT, gsb0 ;  /* 0x002000000c6879f0 */ /* 0x000fe2000c0018ff */
[----:B------:R-:W-:Y:S02]  /*11360*/  R2UR UR14, R10 ;  /* 0x000000000a0e72ca */ /* 0x000fe400000e0000 */
[----:B------:R-:W-:Y:S01]  /*11370*/  R2UR UR15, R11 ;  /* 0x000000000b0f72ca */ /* 0x000fe200000e0000 */
[----:B------:R-:W-:Y:S01]  /*11380*/  IMAD.MOV.U32 R11, RZ, RZ, 0x40000040 ;  /* 0x40000040ff0b7424 */ /* 0x000fe200078e00ff */
[----:B------:R-:W-:Y:S01]  /*11390*/  IADD3 R10, R4, 0x282, RZ ;  /* 0x00000282040a7810 */ /* 0x000fe20007ffe0ff */
[----:B------:R-:W-:-:S02]  /*113a0*/  WARPGROUP.DEPBAR.LE gsb0, 0x0 ;  /* 0x00008000000079c5 */ /* 0x000fc40000010000 */
[----:B------:R-:W-:-:S06]  /*113b0*/  WARPGROUP.ARRIVE ;  /* 0x00000000000079c5 */ /* 0x000fcc0000000000 */
[----:B------:R-:W-:Y:S01]  /*113c0*/  HGMMA.64x16x16.F32.BF16 R96, gdesc[UR20], RZ, !UPT, gsb0 ;  /* 0x00200000146079f0 */ /* 0x000fe2000c0018ff */
[----:B------:R-:W-:Y:S01]  /*113d0*/  R2UR UR22, R12 ;  /* 0x000000000c1672ca */ /* 0x000fe200000e0000 */
[----:B------:R-:W-:Y:S01]  /*113e0*/  VIADD R12, R4, 0x302 ;  /* 0x00000302040c7836 */ /* 0x000fe20000000000 */
[----:B------:R-:W-:Y:S01]  /*113f0*/  R2UR UR23, R13 ;  /* 0x000000000d1772ca */ /* 0x000fe200000e0000 */
[----:B------:R-:W-:Y:S01]  /*11400*/  IMAD.MOV.U32 R13, RZ, RZ, 0x40000040 ;  /* 0x40000040ff0d7424 */ /* 0x000fe200078e00ff */
[----:B------:R-:W-:Y:S02]  /*11410*/  WARPGROUP.DEPBAR.LE gsb0, 0x0 ;  /* 0x00008000000079c5 */ /* 0x000fe40000010000 */
[----:B------:R-:W-:-:S06]  /*11420*/  WARPGROUP.ARRIVE ;  /* 0x00000000000079c5 */ /* 0x000fcc0000000000 */
[----:B------:R-:W-:Y:S03]  /*11430*/  HGMMA.64x16x16.F32.BF16 R88, gdesc[UR52], RZ, !UPT, gsb0 ;  /* 0x00200000345879f0 */ /* 0x000fe6000c0018ff */
[----:B------:R-:W-:Y:S02]  /*11440*/  WARPGROUP.DEPBAR.LE gsb0, 0x0 ;  /* 0x00008000000079c5 */ /* 0x000fe40000010000 */
        /* <DEDUP_REMOVED lines=19> */
[----:B------:R-:W-:Y:S01]  /*11580*/  UMOV UR44, UR36 ;  /* 0x00000024002c7c82 */ /* 0x000fe20008000000 */
[----:B------:R-:W-:Y:S01]  /*11590*/  UMOV UR45, UR37 ;  /* 0x00000025002d7c82 */ /* 0x000fe20008000000 */
[----:B------:R-:W-:Y:S02]  /*115a0*/  R2UR UR26, R10 ;  /* 0x000000000a1a72ca */ /* 0x000fe400000e0000 */
[----:B------:R-:W-:Y:S01]  /*115b0*/  R2UR UR27, R11 ;  /* 0x000000000b1b72ca */ /* 0x000fe200000e0000 */
[----:B------:R-:W-:Y:S02]  /*115c0*/  WARPGROUP.DEPBAR.LE gsb0, 0x0 ;  /* 0x00008000000079c5 */ /* 0x000fe40000010000 */
[----:B------:R-:W-:Y:S01]  /*115d0*/  WARPGROUP.ARRIVE ;  /* 0x00000000000079c5 */ /* 0x000fe20000000000 */
[----:B------:R-:W-:Y:S01]  /*115e0*/  UMOV UR8, UR44 ;  /* 0x0000002c00087c82 */ /* 0x000fe20008000000 */
[----:B------:R-:W-:Y:S01]  /*115f0*/  UMOV UR9, UR45 ;  /* 0x0000002d00097c82 */ /* 0x000fe20008000000 */
[----:B------:R-:W-:Y:S01]  /*11600*/  UMOV UR48, UR44 ;  /* 0x0000002c00307c82 */ /* 0x000fe20008000000 */
[----:B------:R-:W-:Y:S01]  /*11610*/  UMOV UR49, UR45 ;  /* 0x0000002d00317c82 */ /* 0x000fe20008000000 */
[----:B------:R-:W-:Y:S01]  /*11620*/  UMOV UR12, UR44 ;  /* 0x0000002c000c7c82 */ /* 0x000fe20008000000 */
[----:B------:R-:W-:Y:S01]  /*11630*/  HGMMA.64x16x16.F32.BF16 R40, gdesc[UR16], RZ, !UPT, gsb0 ;  /* 0x00200000102879f0 */ /* 0x000fe2000c0018ff */
        /* <DEDUP_REMOVED lines=10> */
[----:B------:R-:W-:Y:S01]  /*116e0*/  UMOV UR16, UR44 ;  /* 0x0000002c00107c82 */ /* 0x000fe20008000000 */
[----:B------:R-:W-:Y:S01]  /*116f0*/  R2UR UR19, R13 ;  /* 0x000000000d1372ca */ /* 0x000fe200000e0000 */
[----:B------:R-:W-:Y:S01]  /*11700*/  UMOV UR17, UR45 ;  /* 0x0000002d00117c82 */ /* 0x000fe20008000000 */
[----:B------:R-:W-:-:S02]  /*11710*/  VIADD R10, R4, 0x482 ;  /* 0x00000482040a7836 */ /* 0x000fc40000000000 */
[----:B------:R-:W-:Y:S02]  /*11720*/  IMAD.MOV.U32 R11, RZ, RZ, 0x40000040 ;  /* 0x40000040ff0b7424 */ /* 0x000fe400078e00ff */
[----:B------:R-:W-:Y:S01]  /*11730*/  VIADD R12, R4, 0x502 ;  /* 0x00000502040c7836 */ /* 0x000fe20000000000 */
[----:B------:R-:W-:Y:S02]  /*11740*/  WARPGROUP.DEPBAR.LE gsb0, 0x0 ;  /* 0x00008000000079c5 */ /* 0x000fe40000010000 */
[----:B------:R-:W-:-:S06]  /*11750*/  WARPGROUP.ARRIVE ;  /* 0x00000000000079c5 */ /* 0x000fcc0000000000 */
[----:B------:R-:W-:Y:S03]  /*11760*/  HGMMA.64x16x16.F32.BF16 R32, gdesc[UR4], RZ, !UPT, gsb0 ;  /* 0x00200000042079f0 */ /* 0x000fe6000c0018ff */
[----:B------:R-:W-:Y:S02]  /*11770*/  WARPGROUP.DEPBAR.LE gsb0, 0x0 ;  /* 0x00008000000079c5 */ /* 0x000fe40000010000 */
[----:B------:R-:W-:-:S06]  /*11780*/  WARPGROUP.ARRIVE ;  /* 0x00000000000079c5 */ /* 0x000fcc0000000000 */
[----:B------:R-:W-:Y:S03]  /*11790*/  HGMMA.64x16x16.F32.BF16 R24, gdesc[UR40], RZ, !UPT, gsb0 ;  /* 0x00200000281879f0 */ /* 0x000fe6000c0018ff */
        /* <DEDUP_REMOVED lines=35> */
[----:B------:R-:W-:-:S04]  /*119d0*/  R2UR UR46, R12 ;  /* 0x000000000c2e72ca */ /* 0x000fc800000e0000 */
[----:B------:R-:W-:Y:S01]  /*119e0*/  R2UR UR47, R13 ;  /* 0x000000000d2f72ca */ /* 0x000fe200000e0000 */
[----:B------:R-:W-:Y:S02]  /*119f0*/  WARPGROUP.DEPBAR.LE gsb0, 0x0 ;  /* 0x00008000000079c5 */ /* 0x000fe40000010000 */
[----:B------:R-:W-:-:S10]  /*11a00*/  WARPGROUP.ARRIVE ;  /* 0x00000000000079c5 */ /* 0x000fd40000000000 */
[----:B------:R-:W-:Y:S01]  /*11a10*/  HGMMA.64x16x16.F32.BF16 R24, gdesc[UR44], R24, gsb0 ;  /* 0x002000002c1879f0 */ /* 0x000fe20008001818 */
[----:B------:R-:W-:Y:S01]  /*11a20*/  IMAD.MOV.U32 R15, RZ, RZ, 0x40000040 ;  /* 0x40000040ff0f7424 */ /* 0x000fe200078e00ff */
[----:B------:R-:W-:-:S04]  /*11a30*/  R2UR UR54, R14 ;  /* 0x000000000e3672ca */ /* 0x000fc800000e0000 */
[----:B------:R-:W-:Y:S01]  /*11a40*/  R2UR UR55, R15 ;  /* 0x000000000f3772ca */ /* 0x000fe200000e0000 */
[----:B------:R-:W-:Y:S01]  /*11a50*/  UIADD3 UR4, UR56, 0x4, URZ ;  /* 0x0000000438047890 */ /* 0x000fe2000fffe03f */
[----:B------:R-:W-:-:S06]  /*11a60*/  UMOV UR53, 0x40000040 ;  /* 0x4000004000357882 */ /* 0x000fcc0000000000 */
[----:B------:R-:W-:Y:S01]  /*11a70*/  UMOV UR52, UR4 ;  /* 0x0000000400347c82 */ /* 0x000fe20008000000 */
[----:B------:R-:W-:Y:S02]  /*11a80*/  WARPGROUP.DEPBAR.LE gsb0, 0x0 ;  /* 0x00008000000079c5 */ /* 0x000fe40000010000 */
[----:B------:R-:W-:-:S06]  /*11a90*/  WARPGROUP.ARRIVE ;  /* 0x00000000000079c5 */ /* 0x000fcc0000000000 */
        /* <DEDUP_REMOVED lines=99> */
[----:B------:R-:W-:Y:S01]  /*120d0*/  UIADD3 UR4, UR56, 0x6, URZ ;  /* 0x0000000638047890 */ /* 0x000fe2000fffe03f */
[----:B------:R-:W-:-:S06]  /*120e0*/  UMOV UR49, 0x40000040 ;  /* 0x4000004000317882 */ /* 0x000fcc0000000000 */
        /* <DEDUP_REMOVED lines=303> */
[----:B------:R-:W-:Y:S01]  /*133e0*/  UMOV UR5, 0x40000040 ;  /* 0x4000004000057882 */ /* 0x000fe20000000000 */
        /* <DEDUP_REMOVED lines=72> */
[----:B------:R-:W-:Y:S01]  /*13870*/  UMOV UR12, UR4 ;  /* 0x00000004000c7c82 */ /* 0x000fe20008000000 */
[----:B------:R-:W-:Y:S01]  /*13880*/  UMOV UR13, UR5 ;  /* 0x00000005000d7c82 */ /* 0x000fe20008000000 */
[----:B------:R-:W-:Y:S01]  /*13890*/  UMOV UR16, UR4 ;  /* 0x0000000400107c82 */ /* 0x000fe20008000000 */
[----:B------:R-:W-:Y:S01]  /*138a0*/  UMOV UR17, UR5 ;  /* 0x0000000500117c82 */ /* 0x000fe20008000000 */
[----:B------:R-:W-:Y:S01]  /*138b0*/  UIADD3 UR20, UR56, 0x406, URZ ;  /* 0x0000040638147890 */ /* 0x000fe2000fffe03f */
[----:B------:R-:W-:Y:S01]  /*138c0*/  UMOV UR21, 0x40000040 ;  /* 0x4000004000157882 */ /* 0x000fe20000000000 */
[----:B------:R-:W-:Y:S01]  /*138d0*/  ULDC UR6, c[0x0][0x9d8] ;  /* 0x0002760000067ab9 */ /* 0x000fe20000000800 */
[----:B------:R0:W-:Y:S01]  /*138e0*/  STL.64 [R1+0x8], R20 ;  /* 0x0000081401007387 */ /* 0x0001e20000100a00 */
[----:B------:R-:W-:Y:S01]  /*138f0*/  IMAD.MOV.U32 R5, RZ, RZ, 0x40000040 ;  /* 0x40000040ff057424 */ /* 0x000fe200078e00ff */
[----:B------:R-:W-:Y:S01]  /*13900*/  ULDC UR7, c[0x0][0x988] ;  /* 0x0002620000077ab9 */ /* 0x000fe20000000800 */
        /* <DEDUP_REMOVED lines=86> */
[----:B------:R-:W-:Y:S02]  /*13e70*/  WARPGROUP.DEPBAR.LE gsb0, 0x0 ;  /* 0x00008000000079c5 */ /* 0x000fe40000010000 */
[----:B------:R-:W-:-:S06]  /*13e80*/  WARPGROUP.ARRIVE ;  /* 0x00000000000079c5 */ /* 0x000fcc0000000000 */
[----:B------:R-:W-:Y:S01]  /*13e90*/  HGMMA.64x16x16.F32.BF16 R32, gdesc[UR8], R32, gsb0 ;  /* 0x00200000082079f0 */ /* 0x000fe20008001820 */
[----:B------:R-:W-:Y:S01]  /*13ea0*/  FMUL.FTZ R10, R117, UR6 ;  /* 0x00000006750a7c20 */ /* 0x000fe20008410000 */
[----:B------:R-:W-:Y:S01]  /*13eb0*/  FMUL.FTZ R9, R116, UR6 ;  /* 0x0000000674097c20 */ /* 0x000fe20008410000 */
[----:B------:R-:W1:Y:S01]  /*13ec0*/  MUFU.TANH R3, R3 ;  /* 0x0000000300037308 */ /* 0x000e620000002400 */
[----:B------:R-:W-:Y:S01]  /*13ed0*/  FMUL.FTZ R11, R114, UR6 ;  /* 0x00000006720b7c20 */ /* 0x000fe20008410000 */
[----:B------:R-:W-:Y:S01]  /*13ee0*/  FMUL.FTZ R84, R96, UR6 ;  /* 0x0000000660547c20 */ /* 0x000fe20008410000 */
[----:B--2---:R-:W-:-:S05]  /*13ef0*/  IMAD.IADD R6, R120, 0x1, R161 ;  /* 0x0000000178067824 */ /* 0x004fca00078e02a1 */
[----:B------:R-:W2:Y:S01]  /*13f00*/  MUFU.TANH R8, R8 ;  /* 0x0000000800087308 */ /* 0x000ea20000002400 */
[----:B------:R-:W-:Y:S01]  /*13f10*/  FMUL.FTZ R12, R115, UR6 ;  /* 0x00000006730c7c20 */ /* 0x000fe20008410000 */
[----:B------:R-:W-:Y:S01]  /*13f20*/  FMUL.FTZ R96, R88, UR6 ;  /* 0x0000000658607c20 */ /* 0x000fe20008410000 */
[----:B------:R-:W-:Y:S01]  /*13f30*/  FMUL.FTZ R13, R104, UR6 ;  /* 0x00000006680d7c20 */ /* 0x000fe20008410000 */
[----:B------:R-:W-:-:S04]  /*13f40*/  FMUL.FTZ R88, R89, UR6 ;  /* 0x0000000659587c20 */ /* 0x000fc80008410000 */
[----:B------:R-:W3:Y:S01]  /*13f50*/  MUFU.TANH R10, R10 ;  /* 0x0000000a000a7308 */ /* 0x000ee20000002400 */
[----:B------:R-:W-:Y:S01]  /*13f60*/  FMUL.FTZ R89, R92, UR6 ;  /* 0x000000065c597c20 */ /* 0x000fe20008410000 */
[----:B------:R-:W-:Y:S01]  /*13f70*/  FMUL.FTZ R92, R95, UR6 ;  /* 0x000000065f5c7c20 */ /* 0x000fe20008410000 */
[----:B------:R-:W-:-:S05]  /*13f80*/  IMAD R6, R163, -0xb0, R6 ;  /* 0xffffff50a3067824 */ /* 0x000fca00078e0206 */
[----:B------:R-:W-:Y:S01]  /*13f90*/  MUFU.TANH R9, R9 ;  /* 0x0000000900097308 */ /* 0x000fe20000002400 */
[----:B0-----:R-:W-:Y:S01]  /*13fa0*/  FMUL.FTZ R20, R118, UR6 ;  /* 0x0000000676147c20 */ /* 0x001fe20008410000 */
[----:B------:R-:W-:Y:S01]  /*13fb0*/  FMUL.FTZ R95, R78, UR6 ;  /* 0x000000064e5f7c20 */ /* 0x000fe20008410000 */
[----:B------:R-:W-:Y:S01]  /*13fc0*/  FMUL.FTZ R14, R105, UR6 ;  /* 0x00000006690e7c20 */ /* 0x000fe20008410000 */
[----:B------:R-:W-:-:S04]  /*13fd0*/  FMUL.FTZ R78, R79, UR6 ;  /* 0x000000064f4e7c20 */ /* 0x000fc80008410000 */
[----:B------:R-:W0:Y:S01]  /*13fe0*/  MUFU.TANH R11, R11 ;  /* 0x0000000b000b7308 */ /* 0x000e220000002400 */
[----:B------:R-:W-:Y:S01]  /*13ff0*/  FMUL.FTZ R79, R66, UR6 ;  /* 0x00000006424f7c20 */ /* 0x000fe20008410000 */
[----:B------:R-:W-:Y:S01]  /*14000*/  FMUL.FTZ R66, R67, UR6 ;  /* 0x0000000643427c20 */ /* 0x000fe20008410000 */
[----:B------:R-:W-:Y:S01]  /*14010*/  FMUL.FTZ R15, R119, UR6 ;  /* 0x00000006770f7c20 */ /* 0x000fe20008410000 */
[----:B------:R-:W-:Y:S01]  /*14020*/  FMUL.FTZ R85, R100, UR6 ;  /* 0x0000000664557c20 */ /* 0x000fe20008410000 */
[----:B------:R-:W-:Y:S01]  /*14030*/  FMUL.FTZ R67, R69, UR6 ;  /* 0x0000000645437c20 */ /* 0x000fe20008410000 */
[C---:B------:R-:W-:Y:S02]  /*14040*/  ISETP.GT.AND P2, PT, R6.reuse, RZ, PT ;  /* 0x000000ff0600720c */ /* 0x040fe40003f44270 */
[----:B------:R-:W4:Y:S01]  /*14050*/  MUFU.TANH R12, R12 ;  /* 0x0000000c000c7308 */ /* 0x000f220000002400 */
[----:B------:R-:W-:Y:S01]  /*14060*/  ISETP.GT.AND P3, PT, R6, 0x1, PT ;  /* 0x000000010600780c */ /* 0x000fe20003f64270 */
[----:B------:R-:W-:Y:S01]  /*14070*/  FMUL.FTZ R21, R108, UR6 ;  /* 0x000000066c157c20 */ /* 0x000fe20008410000 */
[----:B------:R-:W-:Y:S01]  /*14080*/  FMUL.FTZ R100, R102, UR6 ;  /* 0x0000000666647c20 */ /* 0x000fe20008410000 */
[----:B------:R-:W-:Y:S01]  /*14090*/  FMUL.FTZ R69, R71, UR6 ;  /* 0x0000000647457c20 */ /* 0x000fe20008410000 */
[----:B------:R-:W-:-:S03]  /*140a0*/  FMUL.FTZ R50, R50, UR6 ;  /* 0x0000000632327c20 */ /* 0x000fc60008410000 */
[----:B------:R-:W4:Y:S01]  /*140b0*/  MUFU.TANH R13, R13 ;  /* 0x0000000d000d7308 */ /* 0x000f220000002400 */
[----:B------:R-:W-:Y:S01]  /*140c0*/  FMUL.FTZ R71, R58, UR6 ;  /* 0x000000063a477c20 */ /* 0x000fe20008410000 */
[----:B------:R-:W-:Y:S01]  /*140d0*/  FMUL.FTZ R102, R46, UR6 ;  /* 0x000000062e667c20 */ /* 0x000fe20008410000 */
[----:B------:R-:W-:Y:S02]  /*140e0*/  WARPGROUP.DEPBAR.LE gsb0, 0x0 ;  /* 0x00008000000079c5 */ /* 0x000fe40000010000 */
[----:B------:R-:W-:Y:S01]  /*140f0*/  FMUL.FTZ R58, R61, UR6 ;  /* 0x000000063d3a7c20 */ /* 0x000fe20008410000 */
[----:B------:R-:W-:Y:S01]  /*14100*/  FMUL.FTZ R46, R35, UR6 ;  /* 0x00000006232e7c20 */ /* 0x000fe20008410000 */
[----:B------:R-:W-:Y:S01]  /*14110*/  ISETP.GT.AND P5, PT, R6, 0x9, PT ;  /* 0x000000090600780c */ /* 0x000fe20003fa4270 */
[----:B------:R-:W4:Y:S01]  /*14120*/  MUFU.TANH R20, R20 ;  /* 0x0000001400147308 */ /* 0x000f220000002400 */
[----:B------:R-:W-:Y:S01]  /*14130*/  FMUL.FTZ R81, R106, UR6 ;  /* 0x000000066a517c20 */ /* 0x000fe20008410000 */
[----:B------:R-:W-:Y:S01]  /*14140*/  FMUL.FTZ R61, R62, UR6 ;  /* 0x000000063e3d7c20 */ /* 0x000fe20008410000 */
[----:B------:R-:W-:Y:S01]  /*14150*/  FMUL.FTZ R157, R40, UR6 ;  /* 0x00000006289d7c20 */ /* 0x000fe20008410000 */
[----:B------:R-:W-:Y:S01]  /*14160*/  ISETP.GT.AND P4, PT, R6, 0x8, PT ;  /* 0x000000080600780c */ /* 0x000fe20003f84270 */
[----:B------:R-:W-:Y:S01]  /*14170*/  FMUL.FTZ R82, R109, UR6 ;  /* 0x000000066d527c20 */ /* 0x000fe20008410000 */
[----:B-1----:R-:W-:-:S02]  /*14180*/  FSEL R35, R3, -INF , P2 ;  /* 0xff80000003237808 */ /* 0x002fc40001000000 */
[----:B------:R-:W1:Y:S01]  /*14190*/  MUFU.TANH R14, R14 ;  /* 0x0000000e000e7308 */ /* 0x000e620000002400 */
[----:B--2---:R-:W-:Y:S01]  /*141a0*/  FSEL R8, R8, -INF , P3 ;  /* 0xff80000008087808 */ /* 0x004fe20001800000 */
[----:B------:R-:W-:Y:S01]  /*141b0*/  FMUL.FTZ R62, R32, UR6 ;  /* 0x00000006203e7c20 */ /* 0x000fe20008410000 */
[----:B------:R-:W-:Y:S01]  /*141c0*/  FMUL.FTZ R32, R39, UR6 ;  /* 0x0000000627207c20 */ /* 0x000fe20008410000 */
[----:B---3--:R-:W-:Y:S01]  /*141d0*/  FSEL R39, R10, -INF , P5 ;  /* 0xff8000000a277808 */ /* 0x008fe20002800000 */
[----:B------:R-:W-:-:S03]  /*141e0*/  FMUL.FTZ R80, R107, UR6 ;  /* 0x000000066b507c20 */ /* 0x000fc60008410000 */
[----:B------:R2:W-:Y:S01]  /*141f0*/  MUFU.TANH R40, R50 ;  /* 0x0000003200287308 */ /* 0x0005e20000002400 */
[----:B------:R-:W-:Y:S01]  /*14200*/  FMNMX.FTZ R10, R35, R8, !PT ;  /* 0x00000008230a7209 */ /* 0x000fe20007810000 */
[----:B------:R-:W-:Y:S01]  /*14210*/  FMUL.FTZ R105, R110, UR6 ;  /* 0x000000066e697c20 */ /* 0x000fe20008410000 */
[----:B0-----:R-:W-:-:S05]  /*14220*/  FSEL R11, R11, -INF , P2 ;  /* 0xff8000000b0b7808 */ /* 0x001fca0001000000 */
[----:B------:R-:W0:Y:S01]  /*14230*/  MUFU.TANH R15, R15 ;  /* 0x0000000f000f7308 */ /* 0x000e220000002400 */
[----:B--2---:R-:W-:Y:S01]  /*14240*/  FMUL.FTZ R50, R34, UR6 ;  /* 0x0000000622327c20 */ /* 0x004fe20008410000 */
[----:B------:R-:W-:Y:S01]  /*14250*/  FMUL.FTZ R34, R37, UR6 ;  /* 0x0000000625227c20 */ /* 0x000fe20008410000 */
[----:B------:R-:W-:-:S05]  /*14260*/  FSEL R37, R9, -INF , P4 ;  /* 0xff80000009257808 */ /* 0x000fca0002000000 */
[----:B------:R-:W2:Y:S01]  /*14270*/  MUFU.TANH R21, R21 ;  /* 0x0000001500157308 */ /* 0x000ea20000002400 */
[----:B------:R-:W-:Y:S01]  /*14280*/  ISETP.GT.AND P2, PT, R6, 0x10, PT ;  /* 0x000000100600780c */ /* 0x000fe20003f44270 */
[----:B------:R-:W-:Y:S01]  /*14290*/  FMUL.FTZ R83, R97, UR6 ;  /* 0x0000000661537c20 */ /* 0x000fe20008410000 */
[----:B------:R-:W-:-:S05]  /*142a0*/  FMNMX.FTZ R10, R37, R10, !PT ;  /* 0x0000000a250a7209 */ /* 0x000fca0007810000 */
[----:B------:R-:W3:Y:S01]  /*142b0*/  MUFU.TANH R81, R81 ;  /* 0x0000005100517308 */ /* 0x000ee20000002400 */
[----:B------:R-:W-:Y:S01]  /*142c0*/  FMUL.FTZ R159, R41, UR6 ;  /* 0x00000006299f7c20 */ /* 0x000fe20008410000 */
[----:B----4-:R-:W-:Y:S01]  /*142d0*/  FSEL R12, R12, -INF , P3 ;  /* 0xff8000000c0c7808 */ /* 0x010fe20001800000 */
[----:B------:R-:W-:-:S05]  /*142e0*/  FMUL.FTZ R104, R111, UR6 ;  /* 0x000000066f687c20 */ /* 0x000fca0008410000 */
[----:B------:R-:W-:Y:S01]  /*142f0*/  MUFU.TANH R82, R82 ;  /* 0x0000005200527308 */ /* 0x000fe20000002400 */
[----:B------:R-:W-:Y:S02]  /*14300*/  ISETP.GT.AND P3, PT, R6, 0x11, PT ;  /* 0x000000110600780c */ /* 0x000fe40003f64270 */
[----:B------:R-:W-:Y:S02]  /*14310*/  FSEL R41, R13, -INF , P2 ;  /* 0xff8000000d297808 */ /* 0x000fe40001000000 */
[----:B------:R-:W-:-:S03]  /*14320*/  FMNMX.FTZ R10, R39, R10, !PT ;  /* 0x0000000a270a7209 */ /* 0x000fc60007810000 */
[----:B------:R-:W4:Y:S01]  /*14330*/  MUFU.TANH R80, R80 ;  /* 0x0000005000507308 */ /* 0x000f220000002400 */
[----:B------:R-:W-:Y:S01]  /*14340*/  FMUL.FTZ R115, R43, UR6 ;  /* 0x000000062b737c20 */ /* 0x000fe20008410000 */
[----:B------:R-:W-:Y:S01]  /*14350*/  FSEL R3, R20, -INF , P4 ;  /* 0xff80000014037808 */ /* 0x000fe20002000000 */
[----:B------:R-:W-:-:S05]  /*14360*/  FMUL.FTZ R98, R98, UR6 ;  /* 0x0000000662627c20 */ /* 0x000fca0008410000 */
[----:B------:R-:W-:Y:S01]  /*14370*/  MUFU.TANH R84, R84 ;  /* 0x0000005400547308 */ /* 0x000fe20000002400 */
[----:B------:R-:W-:Y:S01]  /*14380*/  ISETP.GT.AND P4, PT, R6, 0x18, PT ;  /* 0x000000180600780c */ /* 0x000fe20003f84270 */
[----:B------:R-:W-:Y:S01]  /*14390*/  FMUL.FTZ R86, R101, UR6 ;  /* 0x0000000665567c20 */ /* 0x000fe20008410000 */
[----:B-1----:R-:W-:Y:S02]  /*143a0*/  FSEL R43, R14, -INF , P3 ;  /* 0xff8000000e2b7808 */ /* 0x002fe40001800000 */
[----:B------:R-:W-:-:S03]  /*143b0*/  FMNMX.FTZ R10, R41, R10, !PT ;  /* 0x0000000a290a7209 */ /* 0x000fc60007810000 */
[----:B------:R-:W1:Y:S01]  /*143c0*/  MUFU.TANH R105, R105 ;  /* 0x0000006900697308 */ /* 0x000e620000002400 */
[----:B------:R-:W-:Y:S01]  /*143d0*/  FMUL.FTZ R51, R51, UR6 ;  /* 0x0000000633337c20 */ /* 0x000fe20008410000 */
[----:B------:R-:W-:Y:S01]  /*143e0*/  FMUL.FTZ R167, R45, UR6 ;  /* 0x000000062da77c20 */ /* 0x000fe20008410000 */
[----:B0-----:R-:W-:-:S05]  /*143f0*/  FSEL R15, R15, -INF , P5 ;  /* 0xff8000000f0f7808 */ /* 0x001fca0002800000 */
[----:B------:R-:W0:Y:S01]  /*14400*/  MUFU.TANH R83, R83 ;  /* 0x0000005300537308 */ /* 0x000e220000002400 */
[----:B------:R-:W-:Y:S01]  /*14410*/  FMUL.FTZ R97, R99, UR6 ;  /* 0x0000000663617c20 */ /* 0x000fe20008410000 */
[----:B------:R-:W-:Y:S01]  /*14420*/  ISETP.GT.AND P5, PT, R6, 0x19, PT ;  /* 0x000000190600780c */ /* 0x000fe20003fa4270 */
[----:B------:R-:W-:Y:S01]  /*14430*/  VIADD R4, R4, 0xa86 ;  /* 0x00000a8604047836 */ /* 0x000fe20000000000 */
[----:B--2---:R-:W-:Y:S02]  /*14440*/  FSEL R45, R21, -INF , P4 ;  /* 0xff800000152d7808 */ /* 0x004fe40002000000 */
[----:B------:R-:W-:Y:S02]  /*14450*/  FMNMX.FTZ R10, R43, R10, !PT ;  /* 0x0000000a2b0a7209 */ /* 0x000fe40007810000 */
[----:B------:R-:W-:Y:S01]  /*14460*/  MUFU.TANH R104, R104 ;  /* 0x0000006800687308 */ /* 0x000fe20000002400 */
[----:B------:R-:W-:Y:S01]  /*14470*/  FMUL.FTZ R113, R42, UR6 ;  /* 0x000000062a717c20 */ /* 0x000fe20008410000 */
[----:B------:R-:W-:Y:S01]  /*14480*/  FMUL.FTZ R53, R53, UR6 ;  /* 0x0000000635357c20 */ /* 0x000fe20008410000 */
[----:B---3--:R-:W-:-:S05]  /*14490*/  FSEL R81, R81, -INF , P2 ;  /* 0xff80000051517808 */ /* 0x008fca0001000000 */
[----:B------:R-:W2:Y:S01]  /*144a0*/  MUFU.TANH R85, R85 ;  /* 0x0000005500557308 */ /* 0x000ea20000002400 */
[----:B------:R-:W-:Y:S02]  /*144b0*/  ISETP.GT.AND P2, PT, R6, 0x20, PT ;  /* 0x000000200600780c */ /* 0x000fe40003f44270 */
[----:B------:R-:W-:-:S05]  /*144c0*/  FMNMX.FTZ R10, R45, R10, !PT ;  /* 0x0000000a2d0a7209 */ /* 0x000fca0007810000 */
[----:B------:R-:W3:Y:S01]  /*144d0*/  MUFU.TANH R98, R98 ;  /* 0x0000006200627308 */ /* 0x000ee20000002400 */
[----:B------:R-:W-:Y:S01]  /*144e0*/  R2UR UR22, R4 ;  /* 0x00000000041672ca */ /* 0x000fe200000e0000 */
[----:B------:R-:W-:Y:S01]  /*144f0*/  FMUL.FTZ R101, R90, UR6 ;  /* 0x000000065a657c20 */ /* 0x000fe20008410000 */
[----:B------:R-:W-:-:S05]  /*14500*/  R2UR UR23, R5 ;  /* 0x00000000051772ca */ /* 0x000fca00000e0000 */
[----:B------:R-:W3:Y:S01]  /*14510*/  MUFU.TANH R86, R86 ;  /* 0x0000005600567308 */ /* 0x000ee20000002400 */
[----:B----4-:R-:W-:Y:S01]  /*14520*/  FSEL R5, R80, -INF , P3 ;  /* 0xff80000050057808 */ /* 0x010fe20001800000 */
[----:B------:R-:W-:Y:S01]  /*14530*/  FMUL.FTZ R99, R103, UR6 ;  /* 0x0000000667637c20 */ /* 0x000fe20008410000 */
[----:B------:R-:W-:-:S05]  /*14540*/  FMUL.FTZ R90, R93, UR6 ;  /* 0x000000065d5a7c20 */ /* 0x000fca0008410000 */
[----:B------:R4:W-:Y:S01]  /*14550*/  MUFU.TANH R42, R51 ;  /* 0x00000033002a7308 */ /* 0x0009e20000002400 */
[----:B------:R-:W-:Y:S01]  /*14560*/  ISETP.GT.AND P3, PT, R6, 0x21, PT ;  /* 0x000000210600780c */ /* 0x000fe20003f64270 */
[----:B------:R-:W-:Y:S01]  /*14570*/  FMUL.FTZ R93, R74, UR6 ;  /* 0x000000064a5d7c20 */ /* 0x000fe20008410000 */
[----:B------:R-:W-:Y:S01]  /*14580*/  FMUL.FTZ R74, R76, UR6 ;  /* 0x000000064c4a7c20 */ /* 0x000fe20008410000 */
[----:B----4-:R-:W-:-:S04]  /*14590*/  FSEL R51, R82, -INF , P5 ;  /* 0xff80000052337808 */ /* 0x010fc80002800000 */
[----:B------:R-:W4:Y:S01]  /*145a0*/  MUFU.TANH R97, R97 ;  /* 0x0000006100617308 */ /* 0x000f220000002400 */
[----:B------:R-:W-:Y:S01]  /*145b0*/  FMUL.FTZ R7, R52, UR6 ;  /* 0x0000000634077c20 */ /* 0x000fe20008410000 */
[----:B------:R-:W-:Y:S01]  /*145c0*/  FMNMX.FTZ R10, R51, R10, !PT ;  /* 0x0000000a330a7209 */ /* 0x000fe20007810000 */
[----:B------:R-:W-:-:S05]  /*145d0*/  FMUL.FTZ R76, R77, UR6 ;  /* 0x000000064d4c7c20 */ /* 0x000fca0008410000 */
[----:B------:R-:W-:Y:S01]  /*145e0*/  MUFU.TANH R96, R96 ;  /* 0x0000006000607308 */ /* 0x000fe20000002400 */
[----:B-1----:R-:W-:Y:S01]  /*145f0*/  FSEL R105, R105, -INF , P4 ;  /* 0xff80000069697808 */ /* 0x002fe20002000000 */
[----:B------:R-:W-:Y:S01]  /*14600*/  FMUL.FTZ R77, R64, UR6 ;  /* 0x00000006404d7c20 */ /* 0x000fe20008410000 */
[----:B------:R-:W-:-:S05]  /*14610*/  FMUL.FTZ R165, R44, UR6 ;  /* 0x000000062ca57c20 */ /* 0x000fca0008410000 */
[----:B------:R1:W-:Y:S01]  /*14620*/  MUFU.TANH R4, R53 ;  /* 0x0000003500047308 */ /* 0x0003e20000002400 */
[----:B------:R-:W-:Y:S01]  /*14630*/  ISETP.GT.AND P4, PT, R6, 0x28, PT ;  /* 0x000000280600780c */ /* 0x000fe20003f84270 */
[----:B------:R-:W-:Y:S01]  /*14640*/  FMUL.FTZ R64, R65, UR6 ;  /* 0x0000000641407c20 */ /* 0x000fe20008410000 */
[----:B0-----:R-:W-:Y:S01]  /*14650*/  FSEL R83, R83, -INF , P3 ;  /* 0xff80000053537808 */ /* 0x001fe20001800000 */
[----:B------:R-:W-:Y:S01]  /*14660*/  FMUL.FTZ R44, R36, UR6 ;  /* 0x00000006242c7c20 */ /* 0x000fe20008410000 */
[----:B-1----:R-:W-:-:S03]  /*14670*/  FSEL R53, R84, -INF , P2 ;  /* 0xff80000054357808 */ /* 0x002fc60001000000 */
[----:B------:R-:W0:Y:S01]  /*14680*/  MUFU.TANH R100, R100 ;  /* 0x0000006400647308 */ /* 0x000e220000002400 */
[----:B------:R-:W-:Y:S01]  /*14690*/  FMUL.FTZ R65, R68, UR6 ;  /* 0x0000000644417c20 */ /* 0x000fe20008410000 */
[----:B------:R-:W-:Y:S01]  /*146a0*/  FMNMX.FTZ R10, R53, R10, !PT ;  /* 0x0000000a350a7209 */ /* 0x000fe20007810000 */
[----:B------:R-:W-:-:S05]  /*146b0*/  FMUL.FTZ R68, R70, UR6 ;  /* 0x0000000646447c20 */ /* 0x000fca0008410000 */
[----:B------:R-:W1:Y:S01]  /*146c0*/  MUFU.TANH R88, R88 ;  /* 0x0000005800587308 */ /* 0x000e620000002400 */
[----:B------:R-:W-:Y:S01]  /*146d0*/  FMUL.FTZ R91, R91, UR6 ;  /* 0x000000065b5b7c20 */ /* 0x000fe20008410000 */
[----:B------:R-:W-:Y:S01]  /*146e0*/  FMUL.FTZ R70, R59, UR6 ;  /* 0x000000063b467c20 */ /* 0x000fe20008410000 */
[----:B--2---:R-:W-:Y:S01]  /*146f0*/  FSEL R85, R85, -INF , P4 ;  /* 0xff80000055557808 */ /* 0x004fe20002000000 */
[----:B------:R-:W-:Y:S01]  /*14700*/  FMUL.FTZ R72, R72, UR6 ;  /* 0x0000000648487c20 */ /* 0x000fe20008410000 */
[----:B------:R-:W-:-:S03]  /*14710*/  FMNMX.FTZ R10, R83, R10, !PT ;  /* 0x0000000a530a7209 */ /* 0x000fc60007810000 */
[----:B------:R-:W2:Y:S01]  /*14720*/  MUFU.TANH R99, R99 ;  /* 0x0000006300637308 */ /* 0x000ea20000002400 */
[----:B------:R-:W-:Y:S01]  /*14730*/  FMUL.FTZ R59, R60, UR6 ;  /* 0x000000063c3b7c20 */ /* 0x000fe20008410000 */
[----:B------:R-:W-:Y:S01]  /*14740*/  FMUL.FTZ R60, R63, UR6 ;  /* 0x000000063f3c7c20 */ /* 0x000fe20008410000 */
[----:B------:R-:W-:-:S05]  /*14750*/  FMUL.FTZ R63, R54, UR6 ;  /* 0x00000006363f7c20 */ /* 0x000fca0008410000 */
[----:B------:R4:W-:Y:S01]  /*14760*/  MUFU.TANH R36, R7 ;  /* 0x0000000700247308 */ /* 0x0009e20000002400 */
[----:B------:R-:W-:Y:S01]  /*14770*/  FMUL.FTZ R111, R55, UR6 ;  /* 0x00000006376f7c20 */ /* 0x000fe20008410000 */
[----:B---3--:R-:W-:Y:S01]  /*14780*/  FSEL R9, R98, -INF , P2 ;  /* 0xff80000062097808 */ /* 0x008fe20001000000 */
[----:B------:R-:W-:-:S05]  /*14790*/  FMUL.FTZ R94, R94, UR6 ;  /* 0x000000065e5e7c20 */ /* 0x000fca0008410000 */
[----:B------:R-:W3:Y:S01]  /*147a0*/  MUFU.TANH R89, R89 ;  /* 0x0000005900597308 */ /* 0x000ee20000002400 */
[----:B----4-:R-:W-:Y:S02]  /*147b0*/  FSEL R7, R104, -INF , P5 ;  /* 0xff80000068077808 */ /* 0x010fe40002800000 */
[C---:B------:R-:W-:Y:S01]  /*147c0*/  ISETP.GT.AND P5, PT, R6.reuse, 0x29, PT ;  /* 0x000000290600780c */ /* 0x040fe20003fa4270 */
[----:B------:R-:W-:Y:S01]  /*147d0*/  FMUL.FTZ R73, R73, UR6 ;  /* 0x0000000649497c20 */ /* 0x000fe20008410000 */
[----:B------:R-:W-:-:S03]  /*147e0*/  ISETP.GT.AND P2, PT, R6, 0x30, PT ;  /* 0x000000300600780c */ /* 0x000fc60003f44270 */
[----:B------:R-:W4:Y:S01]  /*147f0*/  MUFU.TANH R101, R101 ;  /* 0x0000006500657308 */ /* 0x000f220000002400 */
[----:B------:R-:W-:Y:S02]  /*14800*/  FSEL R55, R86, -INF , P5 ;  /* 0xff80000056377808 */ /* 0x000fe40002800000 */
[----:B------:R-:W-:-:S05]  /*14810*/  FMNMX.FTZ R10, R85, R10, !PT ;  /* 0x0000000a550a7209 */ /* 0x000fca0007810000 */
[----:B------:R-:W4:Y:S01]  /*14820*/  MUFU.TANH R90, R90 ;  /* 0x0000005a005a7308 */ /* 0x000f220000002400 */
[----:B------:R-:W-:Y:S02]  /*14830*/  FSEL R97, R97, -INF , P3 ;  /* 0xff80000061617808 */ /* 0x000fe40001800000 */
[----:B------:R-:W-:Y:S02]  /*14840*/  ISETP.GT.AND P3, PT, R6, 0x31, PT ;  /* 0x000000310600780c */ /* 0x000fe40003f64270 */
[----:B------:R-:W-:-:S03]  /*14850*/  FMNMX.FTZ R10, R55, R10, !PT ;  /* 0x0000000a370a7209 */ /* 0x000fc60007810000 */
[----:B------:R-:W4:Y:S01]  /*14860*/  MUFU.TANH R91, R91 ;  /* 0x0000005b005b7308 */ /* 0x000f220000002400 */
[----:B0-----:R-:W-:Y:S02]  /*14870*/  FSEL R13, R100, -INF , P4 ;  /* 0xff800000640d7808 */ /* 0x001fe40002000000 */
[----:B------:R-:W-:-:S05]  /*14880*/  ISETP.GT.AND P4, PT, R6, 0x38, PT ;  /* 0x000000380600780c */ /* 0x000fca0003f84270 */
[----:B------:R-:W0:Y:S01]  /*14890*/  MUFU.TANH R72, R72 ;  /* 0x0000004800487308 */ /* 0x000e220000002400 */
[----:B-1----:R-:W-:-:S07]  /*148a0*/  FSEL R103, R88, -INF , P3 ;  /* 0xff80000058677808 */ /* 0x002fce0001800000 */
[----:B------:R1:W-:Y:S01]  /*148b0*/  MUFU.TANH R20, R63 ;  /* 0x0000003f00147308 */ /* 0x0003e20000002400 */
[----:B--2---:R-:W-:Y:S02]  /*148c0*/  FSEL R99, R99, -INF , P5 ;  /* 0xff80000063637808 */ /* 0x004fe40002800000 */
[----:B-1----:R-:W-:-:S05]  /*148d0*/  FSEL R63, R96, -INF , P2 ;  /* 0xff800000603f7808 */ /* 0x002fca0001000000 */
[----:B------:R-:W1:Y:S01]  /*148e0*/  MUFU.TANH R94, R94 ;  /* 0x0000005e005e7308 */ /* 0x000e620000002400 */
[----:B------:R-:W-:-:S07]  /*148f0*/  FMNMX.FTZ R10, R63, R10, !PT ;  /* 0x0000000a3f0a7209 */ /* 0x000fce0007810000 */
[----:B------:R-:W2:Y:S01]  /*14900*/  MUFU.TANH R73, R73 ;  /* 0x0000004900497308 */ /* 0x000ea20000002400 */
[----:B------:R-:W-:Y:S01]  /*14910*/  FMUL.FTZ R75, R75, UR6 ;  /* 0x000000064b4b7c20 */ /* 0x000fe20008410000 */
[C---:B------:R-:W-:Y:S02]  /*14920*/  ISETP.GT.AND P5, PT, R6.reuse, 0x39, PT ;  /* 0x000000390600780c */ /* 0x040fe40003fa4270 */
[----:B---3--:R-:W-:Y:S02]  /*14930*/  FSEL R107, R89, -INF , P4 ;  /* 0xff800000596b7808 */ /* 0x008fe40002000000 */
[----:B------:R-:W-:Y:S02]  /*14940*/  FMNMX.FTZ R10, R103, R10, !PT ;  /* 0x0000000a670a7209 */ /* 0x000fe40007810000 */
[----:B------:R-:W3:Y:S01]  /*14950*/  MUFU.TANH R92, R92 ;  /* 0x0000005c005c7308 */ /* 0x000ee20000002400 */
[----:B----4-:R-:W-:Y:S02]  /*14960*/  FSEL R101, R101, -INF , P2 ;  /* 0xff80000065657808 */ /* 0x010fe40001000000 */
[----:B------:R-:W-:-:S05]  /*14970*/  ISETP.GT.AND P2, PT, R6, 0x40, PT ;  /* 0x000000400600780c */ /* 0x000fca0003f44270 */
[----:B------:R-:W4:Y:S01]  /*14980*/  MUFU.TANH R74, R74 ;  /* 0x0000004a004a7308 */ /* 0x000f220000002400 */
[----:B------:R-:W-:Y:S02]  /*14990*/  FSEL R109, R90, -INF , P5 ;  /* 0xff8000005a6d7808 */ /* 0x000fe40002800000 */
[----:B------:R-:W-:-:S05]  /*149a0*/  FMNMX.FTZ R10, R107, R10, !PT ;  /* 0x0000000a6b0a7209 */ /* 0x000fca0007810000 */
[----:B------:R-:W4:Y:S01]  /*149b0*/  MUFU.TANH R93, R93 ;  /* 0x0000005d005d7308 */ /* 0x000f220000002400 */
[----:B------:R-:W-:Y:S02]  /*149c0*/  FSEL R91, R91, -INF , P3 ;  /* 0xff8000005b5b7808 */ /* 0x000fe40001800000 */
[----:B------:R-:W-:-:S05]  /*149d0*/  ISETP.GT.AND P3, PT, R6, 0x41, PT ;  /* 0x000000410600780c */ /* 0x000fca0003f64270 */
[----:B------:R-:W4:Y:S01]  /*149e0*/  MUFU.TANH R76, R76 ;  /* 0x0000004c004c7308 */ /* 0x000f220000002400 */
[----:B0-----:R-:W-:Y:S02]  /*149f0*/  FSEL R125, R72, -INF , P2 ;  /* 0xff800000487d7808 */ /* 0x001fe40001000000 */
[----:B------:R-:W-:-:S05]  /*14a00*/  FMNMX.FTZ R10, R109, R10, !PT ;  /* 0x0000000a6d0a7209 */ /* 0x000fca0007810000 */
[----:B------:R-:W0:Y:S01]  /*14a10*/  MUFU.TANH R75, R75 ;  /* 0x0000004b004b7308 */ /* 0x000e220000002400 */
[----:B-1----:R-:W-:Y:S02]  /*14a20*/  FSEL R21, R94, -INF , P4 ;  /* 0xff8000005e157808 */ /* 0x002fe40002000000 */
[----:B------:R-:W-:-:S05]  /*14a30*/  ISETP.GT.AND P4, PT, R6, 0x48, PT ;  /* 0x000000480600780c */ /* 0x000fca0003f84270 */
[----:B------:R-:W1:Y:S01]  /*14a40*/  MUFU.TANH R77, R77 ;  /* 0x0000004d004d7308 */ /* 0x000e620000002400 */
[----:B--2---:R-:W-:Y:S02]  /*14a50*/  FSEL R127, R73, -INF , P3 ;  /* 0xff800000497f7808 */ /* 0x004fe40001800000 */
[----:B------:R-:W-:Y:S01]  /*14a60*/  FMNMX.FTZ R10, R125, R10, !PT ;  /* 0x0000000a7d0a7209 */ /* 0x000fe20007810000 */
[----:B------:R-:W-:-:S04]  /*14a70*/  FMUL.FTZ R52, R33, UR6 ;  /* 0x0000000621347c20 */ /* 0x000fc80008410000 */
[----:B------:R-:W2:Y:S01]  /*14a80*/  MUFU.TANH R95, R95 ;  /* 0x0000005f005f7308 */ /* 0x000ea20000002400 */
[----:B---3--:R-:W-:Y:S01]  /*14a90*/  FSEL R33, R92, -INF , P5 ;  /* 0xff8000005c217808 */ /* 0x008fe20002800000 */
[----:B------:R-:W-:Y:S01]  /*14aa0*/  FMUL.FTZ R56, R56, UR6 ;  /* 0x0000000638387c20 */ /* 0x000fe20008410000 */
[----:B------:R-:W-:-:S05]  /*14ab0*/  ISETP.GT.AND P5, PT, R6, 0x49, PT ;  /* 0x000000490600780c */ /* 0x000fca0003fa4270 */
[----:B------:R-:W3:Y:S01]  /*14ac0*/  MUFU.TANH R64, R64 ;  /* 0x0000004000407308 */ /* 0x000ee20000002400 */
[----:B----4-:R-:W-:Y:S02]  /*14ad0*/  FSEL R129, R74, -INF , P4 ;  /* 0xff8000004a817808 */ /* 0x010fe40002000000 */
[----:B------:R-:W-:-:S05]  /*14ae0*/  FMNMX.FTZ R10, R127, R10, !PT ;  /* 0x0000000a7f0a7209 */ /* 0x000fca0007810000 */
[----:B------:R-:W4:Y:S01]  /*14af0*/  MUFU.TANH R78, R78 ;  /* 0x0000004e004e7308 */ /* 0x000f220000002400 */
[----:B------:R-:W-:Y:S01]  /*14b00*/  FSEL R93, R93, -INF , P2 ;  /* 0xff8000005d5d7808 */ /* 0x000fe20001000000 */
[----:B------:R-:W-:Y:S01]  /*14b10*/  FMUL.FTZ R57, R57, UR6 ;  /* 0x0000000639397c20 */ /* 0x000fe20008410000 */
[----:B------:R-:W-:-:S05]  /*14b20*/  ISETP.GT.AND P2, PT, R6, 0x50, PT ;  /* 0x000000500600780c */ /* 0x000fca0003f44270 */
[----:B------:R-:W4:Y:S01]  /*14b30*/  MUFU.TANH R65, R65 ;  /* 0x0000004100417308 */ /* 0x000f220000002400 */
[----:B------:R-:W-:Y:S02]  /*14b40*/  FSEL R131, R76, -INF , P5 ;  /* 0xff8000004c837808 */ /* 0x000fe40002800000 */
[----:B------:R-:W-:Y:S01]  /*14b50*/  FMNMX.FTZ R10, R129, R10, !PT ;  /* 0x0000000a810a7209 */ /* 0x000fe20007810000 */
[----:B------:R-:W-:-:S04]  /*14b60*/  WARPGROUP.ARRIVE ;  /* 0x00000000000079c5 */ /* 0x000fc80000000000 */
[----:B------:R-:W4:Y:S01]  /*14b70*/  MUFU.TANH R79, R79 ;  /* 0x0000004f004f7308 */ /* 0x000f220000002400 */
[----:B0-----:R-:W-:Y:S01]  /*14b80*/  FSEL R75, R75, -INF , P3 ;  /* 0xff8000004b4b7808 */ /* 0x001fe20001800000 */
[----:B------:R-:W-:Y:S01]  /*14b90*/  HGMMA.64x16x16.F32.BF16 R24, gdesc[UR20], R24, gsb0 ;  /* 0x00200000141879f0 */ /* 0x000fe20008001818 */
[----:B------:R-:W-:-:S05]  /*14ba0*/  ISETP.GT.AND P3, PT, R6, 0x51, PT ;  /* 0x000000510600780c */ /* 0x000fca0003f64270 */
[----:B------:R-:W0:Y:S01]  /*14bb0*/  MUFU.TANH R67, R67 ;  /* 0x0000004300437308 */ /* 0x000e220000002400 */
[----:B-1----:R-:W-:Y:S02]  /*14bc0*/  FSEL R133, R77, -INF , P2 ;  /* 0xff8000004d857808 */ /* 0x002fe40001000000 */
[----:B------:R-:W-:-:S05]  /*14bd0*/  FMNMX.FTZ R10, R131, R10, !PT ;  /* 0x0000000a830a7209 */ /* 0x000fca0007810000 */
[----:B------:R-:W1:Y:S01]  /*14be0*/  MUFU.TANH R66, R66 ;  /* 0x0000004200427308 */ /* 0x000e620000002400 */
[----:B--2---:R-:W-:Y:S02]  /*14bf0*/  FSEL R95, R95, -INF , P4 ;  /* 0xff8000005f5f7808 */ /* 0x004fe40002000000 */
[----:B------:R-:W-:-:S05]  /*14c00*/  ISETP.GT.AND P4, PT, R6, 0x58, PT ;  /* 0x000000580600780c */ /* 0x000fca0003f84270 */
[----:B------:R-:W2:Y:S01]  /*14c10*/  MUFU.TANH R56, R56 ;  /* 0x0000003800387308 */ /* 0x000ea20000002400 */
[----:B---3--:R-:W-:Y:S02]  /*14c20*/  FSEL R135, R64, -INF , P3 ;  /* 0xff80000040877808 */ /* 0x008fe40001800000 */
[----:B------:R-:W-:Y:S01]  /*14c30*/  FMNMX.FTZ R10, R133, R10, !PT ;  /* 0x0000000a850a7209 */ /* 0x000fe20007810000 */
[----:B------:R-:W-:-:S04]  /*14c40*/  FMUL.FTZ R54, R47, UR6 ;  /* 0x000000062f367c20 */ /* 0x000fc80008410000 */
[----:B------:R-:W3:Y:S01]  /*14c50*/  MUFU.TANH R68, R68 ;  /* 0x0000004400447308 */ /* 0x000ee20000002400 */
[----:B----4-:R-:W-:Y:S01]  /*14c60*/  FSEL R47, R78, -INF , P5 ;  /* 0xff8000004e2f7808 */ /* 0x010fe20002800000 */
[----:B------:R-:W-:Y:S01]  /*14c70*/  FMUL.FTZ R48, R48, UR6 ;  /* 0x0000000630307c20 */ /* 0x000fe20008410000 */
[----:B------:R-:W-:-:S05]  /*14c80*/  ISETP.GT.AND P5, PT, R6, 0x59, PT ;  /* 0x000000590600780c */ /* 0x000fca0003fa4270 */
[----:B------:R-:W4:Y:S01]  /*14c90*/  MUFU.TANH R57, R57 ;  /* 0x0000003900397308 */ /* 0x000f220000002400 */
[----:B------:R-:W-:Y:S02]  /*14ca0*/  FSEL R137, R65, -INF , P4 ;  /* 0xff80000041897808 */ /* 0x000fe40002000000 */
[----:B------:R-:W-:-:S05]  /*14cb0*/  FMNMX.FTZ R10, R135, R10, !PT ;  /* 0x0000000a870a7209 */ /* 0x000fca0007810000 */
[----:B------:R-:W4:Y:S01]  /*14cc0*/  MUFU.TANH R69, R69 ;  /* 0x0000004500457308 */ /* 0x000f220000002400 */
[----:B------:R-:W-:Y:S01]  /*14cd0*/  FSEL R79, R79, -INF , P2 ;  /* 0xff8000004f4f7808 */ /* 0x000fe20001000000 */
[----:B------:R-:W-:Y:S01]  /*14ce0*/  FMUL.FTZ R49, R49, UR6 ;  /* 0x0000000631317c20 */ /* 0x000fe20008410000 */
        /* <DEDUP_REMOVED lines=9> */
[----:B------:R-:W-:-:S05]  /*14d80*/  FMNMX.FTZ R10, R139, R10, !PT ;  /* 0x0000000a8b0a7209 */ /* 0x000fca0007810000 */
[----:B------:R-:W2:Y:S01]  /*14d90*/  MUFU.TANH R70, R70 ;  /* 0x0000004600467308 */ /* 0x000ea20000002400 */
[----:B---3--:R-:W-:Y:S02]  /*14da0*/  FSEL R77, R68, -INF , P4 ;  /* 0xff800000444d7808 */ /* 0x008fe40002000000 */
[----:B------:R-:W-:-:S05]  /*14db0*/  ISETP.GT.AND P4, PT, R6, 0x68, PT ;  /* 0x000000680600780c */ /* 0x000fca0003f84270 */
[----:B------:R-:W3:Y:S01]  /*14dc0*/  MUFU.TANH R48, R48 ;  /* 0x0000003000307308 */ /* 0x000ee20000002400 */
[----:B----4-:R-:W-:Y:S02]  /*14dd0*/  FSEL R143, R57, -INF , P3 ;  /* 0xff800000398f7808 */ /* 0x010fe40001800000 */
[----:B------:R-:W-:-:S05]  /*14de0*/  FMNMX.FTZ R10, R141, R10, !PT ;  /* 0x0000000a8d0a7209 */ /* 0x000fca0007810000 */
[----:B------:R-:W4:Y:S01]  /*14df0*/  MUFU.TANH R61, R61 ;  /* 0x0000003d003d7308 */ /* 0x000f220000002400 */
[----:B------:R-:W-:Y:S02]  /*14e00*/  FSEL R69, R69, -INF , P5 ;  /* 0xff80000045457808 */ /* 0x000fe40002800000 */
[----:B------:R-:W-:-:S05]  /*14e10*/  ISETP.GT.AND P5, PT, R6, 0x69, PT ;  /* 0x000000690600780c */ /* 0x000fca0003fa4270 */
[----:B------:R-:W4:Y:S01]  /*14e20*/  MUFU.TANH R49, R49 ;  /* 0x0000003100317308 */ /* 0x000f220000002400 */
[----:B------:R-:W-:Y:S02]  /*14e30*/  FSEL R145, R59, -INF , P4 ;  /* 0xff8000003b917808 */ /* 0x000fe40002000000 */
[----:B------:R-:W-:-:S05]  /*14e40*/  FMNMX.FTZ R10, R143, R10, !PT ;  /* 0x0000000a8f0a7209 */ /* 0x000fca0007810000 */
[----:B------:R-:W4:Y:S01]  /*14e50*/  MUFU.TANH R60, R60 ;  /* 0x0000003c003c7308 */ /* 0x000f220000002400 */
[----:B0-----:R-:W-:Y:S02]  /*14e60*/  FSEL R71, R71, -INF , P2 ;  /* 0xff80000047477808 */ /* 0x001fe40001000000 */
[----:B------:R-:W-:Y:S02]  /*14e70*/  ISETP.GT.AND P2, PT, R6, 0x70, PT ;  /* 0x000000700600780c */ /* 0x000fe40003f44270 */
[----:B-1----:R-:W-:Y:S02]  /*14e80*/  FSEL R147, R58, -INF , P5 ;  /* 0xff8000003a937808 */ /* 0x002fe40002800000 */
[----:B------:R-:W-:Y:S01]  /*14e90*/  FMNMX.FTZ R10, R145, R10, !PT ;  /* 0x0000000a910a7209 */ /* 0x000fe20007810000 */
[----:B------:R-:W0:Y:S01]  /*14ea0*/  MUFU.TANH R157, R157 ;  /* 0x0000009d009d7308 */ /* 0x000e220000002400 */
[----:B--2---:R-:W-:Y:S02]  /*14eb0*/  FSEL R65, R70, -INF , P3 ;  /* 0xff80000046417808 */ /* 0x004fe40001800000 */
[----:B------:R-:W-:-:S02]  /*14ec0*/  ISETP.GT.AND P3, PT, R6, 0x71, PT ;  /* 0x000000710600780c */ /* 0x000fc40003f64270 */
[----:B---3--:R-:W-:Y:S02]  /*14ed0*/  FSEL R151, R48, -INF , P2 ;  /* 0xff80000030977808 */ /* 0x008fe40001000000 */
[----:B------:R-:W-:Y:S01]  /*14ee0*/  FMNMX.FTZ R10, R147, R10, !PT ;  /* 0x0000000a930a7209 */ /* 0x000fe20007810000 */
[----:B------:R-:W1:Y:S01]  /*14ef0*/  MUFU.TANH R159, R159 ;  /* 0x0000009f009f7308 */ /* 0x000e620000002400 */
[----:B----4-:R-:W-:Y:S02]  /*14f00*/  FSEL R61, R61, -INF , P4 ;  /* 0xff8000003d3d7808 */ /* 0x010fe40002000000 */
[----:B------:R-:W-:Y:S02]  /*14f10*/  ISETP.GT.AND P4, PT, R6, 0x78, PT ;  /* 0x000000780600780c */ /* 0x000fe40003f84270 */
[----:B------:R-:W-:Y:S02]  /*14f20*/  FSEL R149, R49, -INF , P3 ;  /* 0xff80000031957808 */ /* 0x000fe40001800000 */
[----:B------:R-:W-:Y:S01]  /*14f30*/  FMNMX.FTZ R10, R151, R10, !PT ;  /* 0x0000000a970a7209 */ /* 0x000fe20007810000 */
[----:B------:R-:W2:Y:S01]  /*14f40*/  MUFU.TANH R111, R111 ;  /* 0x0000006f006f7308 */ /* 0x000ea20000002400 */
[----:B------:R-:W-:-:S02]  /*14f50*/  FSEL R57, R60, -INF , P5 ;  /* 0xff8000003c397808 */ /* 0x000fc40002800000 */
[----:B------:R-:W-:Y:S02]  /*14f60*/  ISETP.GT.AND P5, PT, R6, 0x79, PT ;  /* 0x000000790600780c */ /* 0x000fe40003fa4270 */
[----:B------:R-:W-:Y:S02]  /*14f70*/  FSEL R153, R36, -INF , P4 ;  /* 0xff80000024997808 */ /* 0x000fe40002000000 */
[----:B------:R-:W-:Y:S01]  /*14f80*/  FMNMX.FTZ R10, R149, R10, !PT ;  /* 0x0000000a950a7209 */ /* 0x000fe20007810000 */
[----:B------:R-:W3:Y:S01]  /*14f90*/  MUFU.TANH R165, R165 ;  /* 0x000000a500a57308 */ /* 0x000ee20000002400 */
[----:B------:R-:W-:Y:S02]  /*14fa0*/  FSEL R59, R40, -INF , P2 ;  /* 0xff800000283b7808 */ /* 0x000fe40001000000 */
[----:B------:R-:W-:Y:S02]  /*14fb0*/  ISETP.GT.AND P2, PT, R6, 0x80, PT ;  /* 0x000000800600780c */ /* 0x000fe40003f44270 */
[----:B------:R-:W-:-:S03]  /*14fc0*/  FSEL R155, R4, -INF , P5 ;  /* 0xff800000049b7808 */ /* 0x000fc60002800000 */
[----:B------:R-:W4:Y:S01]  /*14fd0*/  MUFU.TANH R113, R113 ;  /* 0x0000007100717308 */ /* 0x000f220000002400 */
[----:B------:R-:W-:Y:S02]  /*14fe0*/  FMNMX.FTZ R10, R153, R10, !PT ;  /* 0x0000000a990a7209 */ /* 0x000fe40007810000 */
[----:B------:R-:W-:-:S05]  /*14ff0*/  FSEL R67, R42, -INF , P3 ;  /* 0xff8000002a437808 */ /* 0x000fca0001800000 */
[----:B------:R-:W4:Y:S01]  /*15000*/  MUFU.TANH R167, R167 ;  /* 0x000000a700a77308 */ /* 0x000f220000002400 */
[----:B------:R-:W-:Y:S02]  /*15010*/  ISETP.GT.AND P3, PT, R6, 0x81, PT ;  /* 0x000000810600780c */ /* 0x000fe40003f64270 */
[----:B0-----:R-:W-:Y:S02]  /*15020*/  FSEL R157, R157, -INF , P2 ;  /* 0xff8000009d9d7808 */ /* 0x001fe40001000000 */
[----:B------:R-:W-:-:S03]  /*15030*/  FMNMX.FTZ R10, R155, R10, !PT ;  /* 0x0000000a9b0a7209 */ /* 0x000fc60007810000 */
[----:B------:R-:W0:Y:S01]  /*15040*/  MUFU.TANH R115, R115 ;  /* 0x0000007300737308 */ /* 0x000e220000002400 */
[----:B------:R-:W-:Y:S02]  /*15050*/  FSEL R49, R20, -INF , P4 ;  /* 0xff80000014317808 */ /* 0x000fe40002000000 */
[----:B------:R-:W-:-:S05]  /*15060*/  ISETP.GT.AND P4, PT, R6, 0x88, PT ;  /* 0x000000880600780c */ /* 0x000fca0003f84270 */
[----:B------:R-:W0:Y:S01]  /*15070*/  MUFU.TANH R62, R62 ;  /* 0x0000003e003e7308 */ /* 0x000e220000002400 */
[----:B-1----:R-:W-:Y:S02]  /*15080*/  FSEL R159, R159, -INF , P3 ;  /* 0xff8000009f9f7808 */ /* 0x002fe40001800000 */
[----:B------:R-:W-:-:S05]  /*15090*/  FMNMX.FTZ R10, R157, R10, !PT ;  /* 0x0000000a9d0a7209 */ /* 0x000fca0007810000 */
[----:B------:R-:W1:Y:S01]  /*150a0*/  MUFU.TANH R102, R102 ;  /* 0x0000006600667308 */ /* 0x000e620000002400 */
[----:B--2---:R-:W-:Y:S01]  /*150b0*/  FSEL R111, R111, -INF , P5 ;  /* 0xff8000006f6f7808 */ /* 0x004fe20002800000 */
[----:B------:R-:W-:-:S06]  /*150c0*/  WARPGROUP.DEPBAR.LE gsb0, 0x0 ;  /* 0x00008000000079c5 */ /* 0x000fcc0000010000 */
[----:B------:R-:W2:Y:S01]  /*150d0*/  MUFU.TANH R52, R52 ;  /* 0x0000003400347308 */ /* 0x000ea20000002400 */
[----:B------:R-:W-:Y:S01]  /*150e0*/  ISETP.GT.AND P5, PT, R6, 0x89, PT ;  /* 0x000000890600780c */ /* 0x000fe20003fa4270 */
[----:B------:R-:W-:Y:S01]  /*150f0*/  FMUL.FTZ R24, R24, UR6 ;  /* 0x0000000618187c20 */ /* 0x000fe20008410000 */
[----:B---3--:R-:W-:Y:S02]  /*15100*/  FSEL R165, R165, -INF , P4 ;  /* 0xff800000a5a57808 */ /* 0x008fe40002000000 */
[----:B------:R-:W-:-:S03]  /*15110*/  FMNMX.FTZ R10, R159, R10, !PT ;  /* 0x0000000a9f0a7209 */ /* 0x000fc60007810000 */
[----:B------:R-:W3:Y:S01]  /*15120*/  MUFU.TANH R54, R54 ;  /* 0x0000003600367308 */ /* 0x000ee20000002400 */
[----:B----4-:R-:W-:Y:S01]  /*15130*/  FSEL R113, R113, -INF , P2 ;  /* 0xff80000071717808 */ /* 0x010fe20001000000 */
[----:B------:R-:W-:Y:S01]  /*15140*/  FMUL.FTZ R38, R38, UR6 ;  /* 0x0000000626267c20 */ /* 0x000fe20008410000 */
[----:B------:R-:W-:-:S05]  /*15150*/  ISETP.GT.AND P2, PT, R6, 0x90, PT ;  /* 0x000000900600780c */ /* 0x000fca0003f44270 */
[----:B------:R-:W4:Y:S01]  /*15160*/  MUFU.TANH R44, R44 ;  /* 0x0000002c002c7308 */ /* 0x000f220000002400 */
[----:B------:R-:W-:Y:S01]  /*15170*/  FSEL R167, R167, -INF , P5 ;  /* 0xff800000a7a77808 */ /* 0x000fe20002800000 */
[----:B------:R-:W-:Y:S01]  /*15180*/  FMUL.FTZ R4, R25, UR6 ;  /* 0x0000000619047c20 */ /* 0x000fe20008410000 */
[----:B------:R-:W-:-:S05]  /*15190*/  FMNMX.FTZ R10, R165, R10, !PT ;  /* 0x0000000aa50a7209 */ /* 0x000fca0007810000 */
[----:B------:R-:W4:Y:S01]  /*151a0*/  MUFU.TANH R50, R50 ;  /* 0x0000003200327308 */ /* 0x000f220000002400 */
[----:B0-----:R-:W-:Y:S01]  /*151b0*/  FSEL R115, R115, -INF , P3 ;  /* 0xff80000073737808 */ /* 0x001fe20001800000 */
[----:B------:R-:W-:Y:S01]  /*151c0*/  FMUL.FTZ R28, R28, UR6 ;  /* 0x000000061c1c7c20 */ /* 0x000fe20008410000 */
[----:B------:R-:W-:-:S05]  /*151d0*/  ISETP.GT.AND P3, PT, R6, 0x91, PT ;  /* 0x000000910600780c */ /* 0x000fca0003f64270 */
[----:B------:R-:W0:Y:S01]  /*151e0*/  MUFU.TANH R34, R34 ;  /* 0x0000002200227308 */ /* 0x000e220000002400 */
[----:B------:R-:W-:Y:S02]  /*151f0*/  FSEL R169, R62, -INF , P2 ;  /* 0xff8000003ea97808 */ /* 0x000fe40001000000 */
        /* <DEDUP_REMOVED lines=21> */
[----:B------:R-:W-:Y:S02]  /*15350*/  FSEL R121, R46, -INF , P3 ;  /* 0xff8000002e797808 */ /* 0x000fe40001800000 */
[----:B------:R-:W-:Y:S02]  /*15360*/  ISETP.GT.AND P3, PT, R6, 0xa1, PT ;  /* 0x000000a10600780c */ /* 0x000fe40003f64270 */
[----:B-1----:R-:W-:Y:S02]  /*15370*/  FSEL R177, R24, -INF , P2 ;  /* 0xff80000018b17808 */ /* 0x002fe40001000000 */
[----:B------:R-:W-:Y:S02]  /*15380*/  FMNMX.FTZ R14, R175, R14, !PT ;  /* 0x0000000eaf0e7209 */ /* 0x000fe40007810000 */
[----:B--2---:R-:W-:Y:S02]  /*15390*/  FSEL R123, R38, -INF , P4 ;  /* 0xff800000267b7808 */ /* 0x004fe40002000000 */
[----:B------:R-:W-:-:S02]  /*153a0*/  ISETP.GT.AND P4, PT, R6, 0xa8, PT ;  /* 0x000000a80600780c */ /* 0x000fc40003f84270 */
[----:B---3--:R-:W-:Y:S02]  /*153b0*/  FSEL R179, R4, -INF , P3 ;  /* 0xff80000004b37808 */ /* 0x008fe40001800000 */
[----:B------:R-:W-:Y:S02]  /*153c0*/  FMNMX.FTZ R14, R177, R14, !PT ;  /* 0x0000000eb10e7209 */ /* 0x000fe40007810000 */
[----:B----4-:R-:W-:Y:S02]  /*153d0*/  FSEL R119, R32, -INF , P5 ;  /* 0xff80000020777808 */ /* 0x010fe40002800000 */
[----:B------:R-:W-:Y:S02]  /*153e0*/  ISETP.GT.AND P5, PT, R6, 0xa9, PT ;  /* 0x000000a90600780c */ /* 0x000fe40003fa4270 */
[----:B------:R-:W-:Y:S02]  /*153f0*/  FSEL R183, R28, -INF , P4 ;  /* 0xff8000001cb77808 */ /* 0x000fe40002000000 */
[----:B------:R-:W-:-:S02]  /*15400*/  FMNMX.FTZ R14, R179, R14, !PT ;  /* 0x0000000eb30e7209 */ /* 0x000fc40007810000 */
[----:B0-----:R-:W-:Y:S02]  /*15410*/  FSEL R181, R10, -INF , P5 ;  /* 0xff8000000ab57808 */ /* 0x001fe40002800000 */
[----:B------:R-:W-:-:S04]  /*15420*/  FMNMX.FTZ R14, R183, R14, !PT ;  /* 0x0000000eb70e7209 */ /* 0x000fc80007810000 */
[----:B------:R-:W-:-:S05]  /*15430*/  FMNMX.FTZ R14, R181, R14, !PT ;  /* 0x0000000eb50e7209 */ /* 0x000fca0007810000 */
[----:B------:R-:W0:Y:S02]  /*15440*/  SHFL.BFLY PT, R89, R14, 0x2, 0x1f ;  /* 0x0c401f000e597f89 */ /* 0x000e2400000e0000 */
[----:B0-----:R-:W-:-:S05]  /*15450*/  FMNMX.FTZ R20, R14, R89, !PT ;  /* 0x000000590e147209 */ /* 0x001fca0007810000 */
[----:B------:R-:W0:Y:S01]  /*15460*/  SHFL.BFLY PT, R89, R20, 0x1, 0x1f ;  /* 0x0c201f0014597f89 */ /* 0x000e2200000e0000 */
[----:B------:R-:W-:Y:S02]  /*15470*/  IMAD.U32 R88, RZ, RZ, UR7 ;  /* 0x00000007ff587e24 */ /* 0x000fe4000f8e00ff */
[----:B------:R-:W-:Y:S01]  /*15480*/  FMUL.FTZ R10, R27, UR6 ;  /* 0x000000061b0a7c20 */ /* 0x000fe20008410000 */
        /* <DEDUP_REMOVED lines=38> */
[----:B------:R-:W-:-:S04]  /*156f0*/  FMNMX.FTZ R8, R115, R8, !PT ;  /* 0x0000000873087209 */ /* 0x000fc80007810000 */
[----:B------:R-:W-:Y:S01]  /*15700*/  FMNMX.FTZ R8, R25, R8, !PT ;  /* 0x0000000819087209 */ /* 0x000fe20007810000 */
[----:B------:R-:W0:Y:S01]  /*15710*/  MUFU.TANH R6, R6 ;  /* 0x0000000600067308 */ /* 0x000e220000002400 */
[----:B------:R-:W-:Y:S02]  /*15720*/  FMUL.FTZ R14, R30, UR6 ;  /* 0x000000061e0e7c20 */ /* 0x000fe40008410000 */
[----:B------:R-:W-:Y:S01]  /*15730*/  FMNMX.FTZ R8, R117, R8, !PT ;  /* 0x0000000875087209 */ /* 0x000fe20007810000 */
[----:B------:R-:W-:-:S03]  /*15740*/  FMUL.FTZ R20, R31, UR6 ;  /* 0x000000061f147c20 */ /* 0x000fc60008410000 */
[----:B------:R-:W-:Y:S01]  /*15750*/  FMNMX.FTZ R8, R29, R8, !PT ;  /* 0x000000081d087209 */ /* 0x000fe20007810000 */
[----:B------:R-:W1:Y:S03]  /*15760*/  MUFU.TANH R10, R10 ;  /* 0x0000000a000a7308 */ /* 0x000e660000002400 */
[----:B------:R-:W-:-:S05]  /*15770*/  FMNMX.FTZ R8, R121, R8, !PT ;  /* 0x0000000879087209 */ /* 0x000fca0007810000 */
[----:B------:R-:W2:Y:S01]  /*15780*/  MUFU.TANH R14, R14 ;  /* 0x0000000e000e7308 */ /* 0x000ea20000002400 */
[----:B------:R-:W-:Y:S01]  /*15790*/  FMNMX.FTZ R8, R123, R8, !PT ;  /* 0x000000087b087209 */ /* 0x000fe20007810000 */
[----:B------:R-:W-:Y:S01]  /*157a0*/  FFMA.FTZ R192, R125, R88, -R4 ;  /* 0x000000587dc07223 */ /* 0x000fe20000010804 */
[----:B0-----:R-:W-:-:S05]  /*157b0*/  FSEL R125, R6, -INF , P2 ;  /* 0xff800000067d7808 */ /* 0x001fca0001000000 */
[----:B------:R-:W0:Y:S01]  /*157c0*/  MUFU.TANH R20, R20 ;  /* 0x0000001400147308 */ /* 0x000e220000002400 */
[----:B------:R-:W-:Y:S01]  /*157d0*/  FMNMX.FTZ R8, R119, R8, !PT ;  /* 0x0000000877087209 */ /* 0x000fe20007810000 */
[-CC-:B------:R-:W-:Y:S01]  /*157e0*/  FFMA.FTZ R178, R37, R88.reuse, -R4.reuse ;  /* 0x0000005825b27223 */ /* 0x180fe20000010804 */
[-CC-:B------:R-:W-:Y:S01]  /*157f0*/  FFMA.FTZ R37, R51, R88.reuse, -R4.reuse ;  /* 0x0000005833257223 */ /* 0x180fe20000010804 */
[--C-:B------:R-:W-:Y:S01]  /*15800*/  FFMA.FTZ R51, R127, R88, -R4.reuse ;  /* 0x000000587f337223 */ /* 0x100fe20000010804 */
[----:B-1----:R-:W-:Y:S02]  /*15810*/  FSEL R127, R10, -INF , P3 ;  /* 0xff8000000a7f7808 */ /* 0x002fe40001800000 */
[----:B------:R-:W-:Y:S01]  /*15820*/  FMNMX.FTZ R8, R125, R8, !PT ;  /* 0x000000087d087209 */ /* 0x000fe20007810000 */
[-CC-:B------:R-:W-:Y:S01]  /*15830*/  FFMA.FTZ R184, R53, R88.reuse, -R4.reuse ;  /* 0x0000005835b87223 */ /* 0x180fe20000010804 */
[-CC-:B------:R-:W-:Y:S01]  /*15840*/  FFMA.FTZ R53, R131, R88.reuse, -R4.reuse ;  /* 0x0000005883357223 */ /* 0x180fe20000010804 */
[----:B--2---:R-:W-:Y:S01]  /*15850*/  FSEL R131, R14, -INF , P4 ;  /* 0xff8000000e837808 */ /* 0x004fe20002000000 */
[--C-:B------:R-:W-:Y:S01]  /*15860*/  FFMA.FTZ R180, R41, R88, -R4.reuse ;  /* 0x0000005829b47223 */ /* 0x100fe20000010804 */
[----:B------:R-:W-:Y:S01]  /*15870*/  FMNMX.FTZ R8, R127, R8, !PT ;  /* 0x000000087f087209 */ /* 0x000fe20007810000 */
[-CC-:B------:R-:W-:Y:S01]  /*15880*/  FFMA.FTZ R41, R55, R88.reuse, -R4.reuse ;  /* 0x0000005837297223 */ /* 0x180fe20000010804 */
[----:B------:R-:W-:-:S02]  /*15890*/  FFMA.FTZ R55, R135, R88, -R4 ;  /* 0x0000005887377223 */ /* 0x000fc40000010804 */
[----:B------:R-:W-:Y:S02]  /*158a0*/  FMNMX.FTZ R8, R131, R8, !PT ;  /* 0x0000000883087209 */ /* 0x000fe40007810000 */
[----:B0-----:R-:W-:-:S04]  /*158b0*/  FSEL R135, R20, -INF , P5 ;  /* 0xff80000014877808 */ /* 0x001fc80002800000 */
[----:B------:R-:W-:Y:S01]  /*158c0*/  FMNMX.FTZ R8, R135, R8, !PT ;  /* 0x0000000887087209 */ /* 0x000fe20007810000 */
[----:B------:R-:W-:-:S04]  /*158d0*/  FFMA.FTZ R196, R133, R88, -R4 ;  /* 0x0000005885c47223 */ /* 0x000fc80000010804 */
[----:B------:R-:W0:Y:S01]  /*158e0*/  SHFL.BFLY PT, R133, R8, 0x2, 0x1f ;  /* 0x0c401f0008857f89 */ /* 0x000e2200000e0000 */
[-CC-:B------:R-:W-:Y:S01]  /*158f0*/  FFMA.FTZ R188, R63, R88.reuse, -R4.reuse ;  /* 0x000000583fbc7223 */ /* 0x180fe20000010804 */
[----:B------:R-:W-:Y:S01]  /*15900*/  FFMA.FTZ R63, R139, R88, -R4 ;  /* 0x000000588b3f7223 */ /* 0x000fe20000010804 */
[----:B0-----:R-:W-:-:S05]  /*15910*/  FMNMX.FTZ R6, R8, R133, !PT ;  /* 0x0000008508067209 */ /* 0x001fca0007810000 */
[----:B------:R-:W0:Y:S01]  /*15920*/  SHFL.BFLY PT, R139, R6, 0x1, 0x1f ;  /* 0x0c201f00068b7f89 */ /* 0x000e2200000e0000 */
[-CC-:B------:R-:W-:Y:S01]  /*15930*/  FFMA.FTZ R176, R35, R88.reuse, -R4.reuse ;  /* 0x0000005823b07223 */ /* 0x180fe20000010804 */
[----:B------:R-:W-:Y:S01]  /*15940*/  MUFU.EX2 R27, R27 ;  /* 0x0000001b001b7308 */ /* 0x000fe20000000800 */
[----:B------:R-:W-:-:S07]  /*15950*/  FFMA.FTZ R31, R39, R88, -R4 ;  /* 0x00000058271f7223 */ /* 0x000fce0000010804 */
[----:B------:R-:W1:Y:S01]  /*15960*/  MUFU.EX2 R176, R176 ;  /* 0x000000b000b07308 */ /* 0x000e620000000800 */
[----:B------:R-:W-:-:S07]  /*15970*/  FFMA.FTZ R35, R43, R88, -R4 ;  /* 0x000000582b237223 */ /* 0x000fce0000010804 */
[----:B------:R-:W2:Y:S01]  /*15980*/  MUFU.EX2 R178, R178 ;  /* 0x000000b200b27308 */ /* 0x000ea20000000800 */
[----:B0-----:R-:W-:-:S07]  /*15990*/  FMNMX.FTZ R92, R6, R139, !PT ;  /* 0x0000008b065c7209 */ /* 0x001fce0007810000 */
[----:B------:R-:W0:Y:S01]  /*159a0*/  MUFU.EX2 R31, R31 ;  /* 0x0000001f001f7308 */ /* 0x000e220000000800 */
[C---:B------:R-:W-:Y:S01]  /*159b0*/  FSETP.NEU.FTZ.AND P2, PT, R92.reuse, -INF , PT ;  /* 0xff8000005c00780b */ /* 0x040fe20003f5d000 */
[-C--:B------:R-:W-:Y:S01]  /*159c0*/  FMUL.FTZ R14, R92, R88.reuse ;  /* 0x000000585c0e7220 */ /* 0x080fe20000410000 */
[-CC-:B------:R-:W-:Y:S01]  /*159d0*/  FFMA.FTZ R179, R179, R88.reuse, -R4.reuse ;  /* 0x00000058b3b37223 */ /* 0x180fe20000010804 */
[----:B------:R-:W-:-:S03]  /*159e0*/  FFMA.FTZ R182, R45, R88, -R4 ;  /* 0x000000582db67223 */ /* 0x000fc60000010804 */
[----:B------:R-:W-:Y:S01]  /*159f0*/  FSEL R14, R14, RZ, P2 ;  /* 0x000000ff0e0e7208 */ /* 0x000fe20001000000 */
[----:B------:R-:W3:Y:S01]  /*15a00*/  MUFU.EX2 R180, R180 ;  /* 0x000000b400b47308 */ /* 0x000ee20000000800 */
[----:B------:R-:W-:-:S07]  /*15a10*/  FFMA.FTZ R39, R83, R88, -R4 ;  /* 0x0000005853277223 */ /* 0x000fce0000010804 */
[----:B------:R4:W-:Y:S01]  /*15a20*/  MUFU.EX2 R139, R179 ;  /* 0x000000b3008b7308 */ /* 0x0009e20000000800 */
[-CC-:B------:R-:W-:Y:S01]  /*15a30*/  FFMA.FTZ R186, R85, R88.reuse, -R4.reuse ;  /* 0x0000005855ba7223 */ /* 0x180fe20000010804 */
[----:B------:R-:W-:-:S06]  /*15a40*/  FFMA.FTZ R43, R103, R88, -R4 ;  /* 0x00000058672b7223 */ /* 0x000fcc0000010804 */
[----:B------:R-:W3:Y:S01]  /*15a50*/  MUFU.EX2 R35, R35 ;  /* 0x0000002300237308 */ /* 0x000ee20000000800 */
[-C--:B----4-:R-:W-:Y:S01]  /*15a60*/  FFMA.FTZ R179, R3, R88.reuse, -R14 ;  /* 0x0000005803b37223 */ /* 0x090fe2000001080e */
[----:B-1----:R-:W-:Y:S01]  /*15a70*/  FADD.FTZ R3, R176, R27 ;  /* 0x0000001bb0037221 */ /* 0x002fe20000010000 */
[-CC-:B------:R-:W-:Y:S01]  /*15a80*/  FFMA.FTZ R190, R107, R88.reuse, -R4.reuse ;  /* 0x000000586bbe7223 */ /* 0x180fe20000010804 */
[-CC-:B------:R-:W-:Y:S01]  /*15a90*/  FFMA.FTZ R45, R109, R88.reuse, -R4.reuse ;  /* 0x000000586d2d7223 */ /* 0x180fe20000010804 */
[-CC-:B------:R-:W-:Y:S01]  /*15aa0*/  FFMA.FTZ R194, R129, R88.reuse, -R4.reuse ;  /* 0x0000005881c27223 */ /* 0x180fe20000010804 */
[----:B--2---:R-:W-:Y:S02]  /*15ab0*/  FADD.FTZ R34, R178, R3 ;  /* 0x00000003b2227221 */ /* 0x004fe40000010000 */
        /* <DEDUP_REMOVED lines=22> */
[-CC-:B------:R-:W-:Y:S01]  /*15c20*/  FFMA.FTZ R177, R11, R88.reuse, -R14.reuse ;  /* 0x000000580bb17223 */ /* 0x180fe2000001080e */
[-C--:B------:R-:W-:Y:S01]  /*15c30*/  FFMA.FTZ R4, R12, R88.reuse, -R14 ;  /* 0x000000580c047223 */ /* 0x080fe2000001080e */
[----:B0-----:R-:W-:Y:S01]  /*15c40*/  FADD.FTZ R3, R31, R34 ;  /* 0x000000221f037221 */ /* 0x001fe20000010000 */
[----:B------:R-:W-:-:S03]  /*15c50*/  FFMA.FTZ R6, R15, R88, -R14 ;  /* 0x000000580f067223 */ /* 0x000fc6000001080e */
[----:B---3--:R-:W-:Y:S01]  /*15c60*/  FADD.FTZ R34, R180, R3 ;  /* 0x00000003b4227221 */ /* 0x008fe20000010000 */
[----:B------:R-:W0:Y:S03]  /*15c70*/  MUFU.EX2 R184, R184 ;  /* 0x000000b800b87308 */ /* 0x000e260000000800 */
[----:B------:R-:W-:-:S05]  /*15c80*/  FADD.FTZ R3, R35, R34 ;  /* 0x0000002223037221 */ /* 0x000fca0000010000 */
[----:B------:R-:W-:Y:S01]  /*15c90*/  MUFU.EX2 R177, R177 ;  /* 0x000000b100b17308 */ /* 0x000fe20000000800 */
[----:B------:R-:W-:-:S07]  /*15ca0*/  FFMA.FTZ R181, R81, R88, -R14 ;  /* 0x0000005851b57223 */ /* 0x000fce000001080e */
[----:B------:R-:W3:Y:S01]  /*15cb0*/  MUFU.EX2 R4, R4 ;  /* 0x0000000400047308 */ /* 0x000ee20000000800 */
[----:B-1----:R-:W-:-:S07]  /*15cc0*/  FADD.FTZ R36, R182, R3 ;  /* 0x00000003b6247221 */ /* 0x002fce0000010000 */
[----:B------:R-:W1:Y:S01]  /*15cd0*/  MUFU.EX2 R39, R39 ;  /* 0x0000002700277308 */ /* 0x000e620000000800 */
[----:B------:R-:W-:-:S07]  /*15ce0*/  FFMA.FTZ R8, R5, R88, -R14 ;  /* 0x0000005805087223 */ /* 0x000fce000001080e */
[----:B------:R-:W4:Y:S01]  /*15cf0*/  MUFU.EX2 R179, R179 ;  /* 0x000000b300b37308 */ /* 0x000f220000000800 */
[----:B--2---:R-:W-:-:S07]  /*15d00*/  FADD.FTZ R3, R37, R36 ;  /* 0x0000002425037221 */ /* 0x004fce0000010000 */
[----:B------:R-:W2:Y:S01]  /*15d10*/  MUFU.EX2 R186, R186 ;  /* 0x000000ba00ba7308 */ /* 0x000ea20000000800 */
[----:B------:R-:W-:-:S07]  /*15d20*/  FFMA.FTZ R183, R105, R88, -R14 ;  /* 0x0000005869b77223 */ /* 0x000fce000001080e */
[----:B------:R-:W2:Y:S01]  /*15d30*/  MUFU.EX2 R6, R6 ;  /* 0x0000000600067308 */ /* 0x000ea20000000800 */
[----:B0-----:R-:W-:-:S07]  /*15d40*/  FADD.FTZ R36, R184, R3 ;  /* 0x00000003b8247221 */ /* 0x001fce0000010000 */
[----:B------:R-:W0:Y:S01]  /*15d50*/  MUFU.EX2 R41, R41 ;  /* 0x0000002900297308 */ /* 0x000e220000000800 */
[----:B---3--:R-:W-:Y:S01]  /*15d60*/  FADD.FTZ R38, R177, R4 ;  /* 0x00000004b1267221 */ /* 0x008fe20000010000 */
[----:B------:R-:W-:-:S06]  /*15d70*/  FFMA.FTZ R10, R7, R88, -R14 ;  /* 0x00000058070a7223 */ /* 0x000fcc000001080e */
[----:B------:R-:W3:Y:S01]  /*15d80*/  MUFU.EX2 R181, R181 ;  /* 0x000000b500b57308 */ /* 0x000ee20000000800 */
[----:B-1----:R-:W-:-:S07]  /*15d90*/  FADD.FTZ R5, R39, R36 ;  /* 0x0000002427057221 */ /* 0x002fce0000010000 */
[----:B------:R-:W1:Y:S01]  /*15da0*/  MUFU.EX2 R188, R188 ;  /* 0x000000bc00bc7308 */ /* 0x000e620000000800 */
[----:B----4-:R-:W-:Y:S01]  /*15db0*/  FADD.FTZ R3, R179, R38 ;  /* 0x00000026b3037221 */ /* 0x010fe20000010000 */
[----:B------:R-:W-:-:S06]  /*15dc0*/  FFMA.FTZ R185, R9, R88, -R14 ;  /* 0x0000005809b97223 */ /* 0x000fcc000001080e */
[----:B------:R-:W4:Y:S01]  /*15dd0*/  MUFU.EX2 R8, R8 ;  /* 0x0000000800087308 */ /* 0x000f220000000800 */
[----:B--2---:R-:W-:-:S07]  /*15de0*/  FADD.FTZ R40, R186, R5 ;  /* 0x00000005ba287221 */ /* 0x004fce0000010000 */
[----:B------:R-:W2:Y:S01]  /*15df0*/  MUFU.EX2 R43, R43 ;  /* 0x0000002b002b7308 */ /* 0x000ea20000000800 */
[----:B------:R-:W-:Y:S01]  /*15e00*/  FADD.FTZ R38, R6, R3 ;  /* 0x0000000306267221 */ /* 0x000fe20000010000 */
[----:B------:R-:W-:-:S06]  /*15e10*/  FFMA.FTZ R12, R97, R88, -R14 ;  /* 0x00000058610c7223 */ /* 0x000fcc000001080e */
        /* <DEDUP_REMOVED lines=26> */
[----:B--2---:R-:W-:Y:S01]  /*15fc0*/  FADD.FTZ R42, R192, R5 ;  /* 0x00000005c02a7221 */ /* 0x004fe20000010000 */
[----:B------:R-:W-:-:S06]  /*15fd0*/  FADD.FTZ R40, R12, R3 ;  /* 0x000000030c287221 */ /* 0x000fcc0000010000 */
[----:B------:R-:W2:Y:S01]  /*15fe0*/  MUFU.EX2 R189, R189 ;  /* 0x000000bd00bd7308 */ /* 0x000ea20000000800 */
[----:B------:R-:W-:Y:S01]  /*15ff0*/  FFMA.FTZ R26, R33, R88, -R14 ;  /* 0x00000058211a7223 */ /* 0x000fe2000001080e */
[----:B0-----:R-:W-:Y:S01]  /*16000*/  FADD.FTZ R3, R51, R42 ;  /* 0x0000002a33037221 */ /* 0x001fe20000010000 */
[----:B------:R-:W-:-:S05]  /*16010*/  @!P1 VIADD R0, R0, 0x34840 ;  /* 0x0003484000009836 */ /* 0x000fca0000000000 */
[----:B------:R-:W0:Y:S01]  /*16020*/  MUFU.EX2 R24, R24 ;  /* 0x0000001800187308 */ /* 0x000e220000000800 */
[----:B---3--:R-:W-:Y:S01]  /*16030*/  FADD.FTZ R5, R187, R40 ;  /* 0x00000028bb057221 */ /* 0x008fe20000010000 */
[----:B------:R-:W-:Y:S01]  /*16040*/  FFMA.FTZ R193, R93, R88, -R14 ;  /* 0x000000585dc17223 */ /* 0x000fe2000001080e */
[----:B-1----:R-:W-:Y:S01]  /*16050*/  FADD.FTZ R42, R194, R3 ;  /* 0x00000003c22a7221 */ /* 0x002fe20000010000 */
[----:B------:R-:W-:-:S04]  /*16060*/  @!P1 PRMT R3, RZ, 0x654, R0 ;  /* 0x00000654ff039816 */ /* 0x000fc80000000000 */
[----:B------:R-:W1:Y:S01]  /*16070*/  MUFU.EX2 R191, R191 ;  /* 0x000000bf00bf7308 */ /* 0x000e620000000800 */
[----:B----4-:R-:W-:Y:S01]  /*16080*/  FADD.FTZ R40, R20, R5 ;  /* 0x0000000514287221 */ /* 0x010fe20000010000 */
[-CC-:B------:R-:W-:Y:S01]  /*16090*/  FFMA.FTZ R28, R75, R88.reuse, -R14.reuse ;  /* 0x000000584b1c7223 */ /* 0x180fe2000001080e */
[----:B------:R2:W-:Y:S05]  /*160a0*/  @!P1 SYNCS.ARRIVE.TRANS64.RED.A1T0 RZ, [R3+URZ], RZ ;  /* 0x000000ff03ff99a7 */ /* 0x0005ea000810043f */
[----:B------:R-:W3:Y:S01]  /*160b0*/  MUFU.EX2 R53, R53 ;  /* 0x0000003500357308 */ /* 0x000ee20000000800 */
[----:B------:R-:W-:Y:S01]  /*160c0*/  FFMA.FTZ R195, R95, R88, -R14 ;  /* 0x000000585fc37223 */ /* 0x000fe2000001080e */
[----:B--2---:R-:W-:-:S06]  /*160d0*/  FADD.FTZ R3, R189, R40 ;  /* 0x00000028bd037221 */ /* 0x004fcc0000010000 */
[----:B------:R-:W2:Y:S08]  /*160e0*/  MUFU.EX2 R26, R26 ;  /* 0x0000001a001a7308 */ /* 0x000eb00000000800 */
[----:B------:R-:W4:Y:S01]  /*160f0*/  MUFU.EX2 R196, R196 ;  /* 0x000000c400c47308 */ /* 0x000f220000000800 */
[----:B0-----:R-:W-:Y:S01]  /*16100*/  FADD.FTZ R44, R24, R3 ;  /* 0x00000003182c7221 */ /* 0x001fe20000010000 */
[----:B------:R-:W-:-:S06]  /*16110*/  FFMA.FTZ R30, R47, R88, -R14 ;  /* 0x000000582f1e7223 */ /* 0x000fcc000001080e */
[----:B------:R-:W0:Y:S08]  /*16120*/  MUFU.EX2 R193, R193 ;  /* 0x000000c100c17308 */ /* 0x000e300000000800 */
[----:B------:R-:W0:Y:S01]  /*16130*/  MUFU.EX2 R55, R55 ;  /* 0x0000003700377308 */ /* 0x000e220000000800 */
[----:B-1----:R-:W-:Y:S01]  /*16140*/  FADD.FTZ R3, R191, R44 ;  /* 0x0000002cbf037221 */ /* 0x002fe20000010000 */
[----:B------:R-:W-:-:S06]  /*16150*/  FFMA.FTZ R197, R79, R88, -R14 ;  /* 0x000000584fc57223 */ /* 0x000fcc000001080e */
[----:B------:R-:W1:Y:S01]  /*16160*/  MUFU.EX2 R28, R28 ;  /* 0x0000001c001c7308 */ /* 0x000e620000000800 */
[----:B---3--:R-:W-:-:S07]  /*16170*/  FADD.FTZ R5, R53, R42 ;  /* 0x0000002a35057221 */ /* 0x008fce0000010000 */
[----:B------:R-:W3:Y:S01]  /*16180*/  MUFU.EX2 R198, R198 ;  /* 0x000000c600c67308 */ /* 0x000ee20000000800 */
[----:B--2---:R-:W-:Y:S01]  /*16190*/  FADD.FTZ R46, R26, R3 ;  /* 0x000000031a2e7221 */ /* 0x004fe20000010000 */
[----:B------:R-:W-:-:S06]  /*161a0*/  FFMA.FTZ R32, R73, R88, -R14 ;  /* 0x0000005849207223 */ /* 0x000fcc000001080e */
[----:B------:R-:W2:Y:S01]  /*161b0*/  MUFU.EX2 R195, R195 ;  /* 0x000000c300c37308 */ /* 0x000ea20000000800 */
[----:B----4-:R-:W-:-:S07]  /*161c0*/  FADD.FTZ R42, R196, R5 ;  /* 0x00000005c42a7221 */ /* 0x010fce0000010000 */
[----:B------:R-:W4:Y:S01]  /*161d0*/  MUFU.EX2 R63, R63 ;  /* 0x0000003f003f7308 */ /* 0x000f220000000800 */
[----:B0-----:R-:W-:Y:S01]  /*161e0*/  FADD.FTZ R3, R193, R46 ;  /* 0x0000002ec1037221 */ /* 0x001fe20000010000 */
[----:B------:R-:W-:-:S06]  /*161f0*/  FFMA.FTZ R199, R77, R88, -R14 ;  /* 0x000000584dc77223 */ /* 0x000fcc000001080e */
[----:B------:R-:W0:Y:S01]  /*16200*/  MUFU.EX2 R30, R30 ;  /* 0x0000001e001e7308 */ /* 0x000e220000000800 */
[----:B------:R-:W-:-:S07]  /*16210*/  FADD.FTZ R5, R55, R42 ;  /* 0x0000002a37057221 */ /* 0x000fce0000010000 */
        /* <DEDUP_REMOVED lines=21> */
[-CC-:B------:R-:W-:Y:S01]  /*16370*/  FFMA.FTZ R38, R57, R88.reuse, -R14.reuse ;  /* 0x0000005839267223 */ /* 0x180fe2000001080e */
[-CC-:B------:R-:W-:Y:S01]  /*16380*/  FFMA.FTZ R205, R59, R88.reuse, -R14.reuse ;  /* 0x000000583bcd7223 */ /* 0x180fe2000001080e */
[-CC-:B------:R-:W-:Y:S01]  /*16390*/  FFMA.FTZ R67, R67, R88.reuse, -R14.reuse ;  /* 0x0000005843437223 */ /* 0x180fe2000001080e */
[----:B------:R-:W-:-:S04]  /*163a0*/  FFMA.FTZ R207, R49, R88, -R14 ;  /* 0x0000005831cf7223 */ /* 0x000fc8000001080e */
[----:B------:R-:W3:Y:S01]  /*163b0*/  MUFU.EX2 R201, R201 ;  /* 0x000000c900c97308 */ /* 0x000ee20000000800 */
[-CC-:B------:R-:W-:Y:S01]  /*163c0*/  FFMA.FTZ R40, R111, R88.reuse, -R14.reuse ;  /* 0x000000586f287223 */ /* 0x180fe2000001080e */
[-CC-:B------:R-:W-:Y:S01]  /*163d0*/  FFMA.FTZ R209, R113, R88.reuse, -R14.reuse ;  /* 0x0000005871d17223 */ /* 0x180fe2000001080e */
[-CC-:B------:R-:W-:Y:S01]  /*163e0*/  FFMA.FTZ R42, R115, R88.reuse, -R14.reuse ;  /* 0x00000058732a7223 */ /* 0x180fe2000001080e */
[-CC-:B------:R-:W-:Y:S01]  /*163f0*/  FFMA.FTZ R211, R25, R88.reuse, -R14.reuse ;  /* 0x0000005819d37223 */ /* 0x180fe2000001080e */
[----:B------:R-:W-:-:S03]  /*16400*/  FFMA.FTZ R44, R117, R88, -R14 ;  /* 0x00000058752c7223 */ /* 0x000fc6000001080e */
        /* <DEDUP_REMOVED lines=9> */
[----:B------:R-:W-:Y:S01]  /*164a0*/  FFMA.FTZ R135, R135, R88, -R14 ;  /* 0x0000005887877223 */ /* 0x000fe2000001080e */
[----:B--2---:R-:W-:Y:S01]  /*164b0*/  FADD.FTZ R14, R32, R3 ;  /* 0x00000003200e7221 */ /* 0x004fe20000010000 */
[----:B----4-:R-:W-:-:S05]  /*164c0*/  FADD.FTZ R48, R202, R5 ;  /* 0x00000005ca307221 */ /* 0x010fca0000010000 */
[----:B------:R-:W2:Y:S01]  /*164d0*/  MUFU.EX2 R206, R206 ;  /* 0x000000ce00ce7308 */ /* 0x000ea20000000800 */
[----:B0-----:R-:W-:Y:S01]  /*164e0*/  FADD.FTZ R3, R199, R14 ;  /* 0x0000000ec7037221 */ /* 0x001fe20000010000 */
[----:B------:R-:W-:-:S06]  /*164f0*/  FADD.FTZ R5, R85, R48 ;  /* 0x0000003055057221 */ /* 0x000fcc0000010000 */
[----:B------:R-:W0:Y:S01]  /*16500*/  MUFU.EX2 R203, R203 ;  /* 0x000000cb00cb7308 */ /* 0x000e220000000800 */
[----:B-1----:R-:W-:Y:S01]  /*16510*/  FADD.FTZ R14, R34, R3 ;  /* 0x00000003220e7221 */ /* 0x002fe20000010000 */
[----:B---3--:R-:W-:-:S06]  /*16520*/  FADD.FTZ R46, R204, R5 ;  /* 0x00000005cc2e7221 */ /* 0x008fcc0000010000 */
[----:B------:R-:W1:Y:S01]  /*16530*/  MUFU.EX2 R107, R107 ;  /* 0x0000006b006b7308 */ /* 0x000e620000000800 */
[----:B------:R-:W-:Y:S01]  /*16540*/  FADD.FTZ R3, R201, R14 ;  /* 0x0000000ec9037221 */ /* 0x000fe20000010000 */
[----:B------:R-:W-:-:S06]  /*16550*/  FADD.FTZ R5, R103, R46 ;  /* 0x0000002e67057221 */ /* 0x000fcc0000010000 */
[----:B------:R-:W3:Y:S08]  /*16560*/  MUFU.EX2 R38, R38 ;  /* 0x0000002600267308 */ /* 0x000ef00000000800 */
[----:B------:R-:W4:Y:S01]  /*16570*/  MUFU.EX2 R208, R208 ;  /* 0x000000d000d07308 */ /* 0x000f220000000800 */
[----:B------:R-:W-:Y:S01]  /*16580*/  FADD.FTZ R14, R36, R3 ;  /* 0x00000003240e7221 */ /* 0x000fe20000010000 */
[----:B--2---:R-:W-:-:S06]  /*16590*/  FADD.FTZ R46, R206, R5 ;  /* 0x00000005ce2e7221 */ /* 0x004fcc0000010000 */
[----:B------:R-:W2:Y:S08]  /*165a0*/  MUFU.EX2 R205, R205 ;  /* 0x000000cd00cd7308 */ /* 0x000eb00000000800 */
[----:B------:R-:W2:Y:S01]  /*165b0*/  MUFU.EX2 R109, R109 ;  /* 0x0000006d006d7308 */ /* 0x000ea20000000800 */
        /* <DEDUP_REMOVED lines=9> */
[----:B------:R-:W-:-:S06]  /*16650*/  FADD.FTZ R5, R109, R46 ;  /* 0x0000002e6d057221 */ /* 0x000fcc0000010000 */
        /* <DEDUP_REMOVED lines=20> */
[----:B------:R-:W3:Y:S01]  /*167a0*/  MUFU.EX2 R29, R29 ;  /* 0x0000001d001d7308 */ /* 0x000ee20000000800 */
[----:B--2---:R-:W-:Y:S01]  /*167b0*/  FADD.FTZ R3, R211, R14 ;  /* 0x0000000ed3037221 */ /* 0x004fe20000010000 */
[----:B------:R-:W-:-:S06]  /*167c0*/  FADD.FTZ R5, R137, R50 ;  /* 0x0000003289057221 */ /* 0x000fcc0000010000 */
[----:B------:R-:W2:Y:S01]  /*167d0*/  MUFU.EX2 R46, R121 ;  /* 0x00000079002e7308 */ /* 0x000ea20000000800 */
[----:B0-----:R-:W-:Y:S01]  /*167e0*/  FADD.FTZ R52, R44, R3 ;  /* 0x000000032c347221 */ /* 0x001fe20000010000 */
[----:B-1----:R-:W-:-:S06]  /*167f0*/  FADD.FTZ R50, R216, R5 ;  /* 0x00000005d8327221 */ /* 0x002fcc0000010000 */
[----:B------:R-:W0:Y:S01]  /*16800*/  MUFU.EX2 R123, R123 ;  /* 0x0000007b007b7308 */ /* 0x000e220000000800 */
[----:B---3--:R-:W-:-:S07]  /*16810*/  FADD.FTZ R3, R29, R52 ;  /* 0x000000341d037221 */ /* 0x008fce0000010000 */
[----:B------:R-:W1:Y:S01]  /*16820*/  MUFU.EX2 R48, R119 ;  /* 0x0000007700307308 */ /* 0x000e620000000800 */
[----:B------:R-:W-:Y:S01]  /*16830*/  FADD.FTZ R5, R139, R50 ;  /* 0x000000328b057221 */ /* 0x000fe20000010000 */
[----:B------:R-:W-:Y:S01]  /*16840*/  F2FP.BF16.F32.PACK_AB R177, R4, R177 ;  /* 0x000000b104b1723e */ /* 0x000fe200000010ff */
[----:B--2---:R-:W-:-:S05]  /*16850*/  FADD.FTZ R4, R46, R3 ;  /* 0x000000032e047221 */ /* 0x004fca0000010000 */
[----:B------:R-:W2:Y:S01]  /*16860*/  MUFU.EX2 R125, R125 ;  /* 0x0000007d007d7308 */ /* 0x000ea20000000800 */
[----:B0-----:R-:W-:-:S07]  /*16870*/  FADD.FTZ R3, R123, R4 ;  /* 0x000000047b037221 */ /* 0x001fce0000010000 */
[----:B------:R-:W0:Y:S01]  /*16880*/  MUFU.EX2 R50, R127 ;  /* 0x0000007f00327308 */ /* 0x000e220000000800 */
[----:B------:R-:W-:Y:S01]  /*16890*/  F2FP.BF16.F32.PACK_AB R179, R6, R179 ;  /* 0x000000b306b3723e */ /* 0x000fe200000010ff */
[----:B-1----:R-:W-:-:S06]  /*168a0*/  FADD.FTZ R6, R48, R3 ;  /* 0x0000000330067221 */ /* 0x002fcc0000010000 */
[----:B------:R-:W1:Y:S01]  /*168b0*/  MUFU.EX2 R218, R218 ;  /* 0x000000da00da7308 */ /* 0x000e620000000800 */
[----:B------:R-:W-:-:S07]  /*168c0*/  ISETP.GE.AND P2, PT, R161, 0xb1, PT ;  /* 0x000000b1a100780c */ /* 0x000fce0003f46270 */
[----:B------:R-:W3:Y:S01]  /*168d0*/  MUFU.EX2 R131, R131 ;  /* 0x0000008300837308 */ /* 0x000ee20000000800 */
[----:B--2---:R-:W-:-:S07]  /*168e0*/  FADD.FTZ R3, R125, R6 ;  /* 0x000000067d037221 */ /* 0x004fce0000010000 */
[----:B------:R-:W2:Y:S08]  /*168f0*/  MUFU.EX2 R141, R141 ;  /* 0x0000008d008d7308 */ /* 0x000eb00000000800 */
[----:B------:R-:W4:Y:S01]  /*16900*/  MUFU.EX2 R4, R135 ;  /* 0x0000008700047308 */ /* 0x000f220000000800 */
[----:B------:R-:W-:Y:S01]  /*16910*/  F2FP.BF16.F32.PACK_AB R205, R0, R205 ;  /* 0x000000cd00cd723e */ /* 0x000fe200000010ff */
[----:B0-----:R-:W-:Y:S01]  /*16920*/  FADD.FTZ R0, R50, R3 ;  /* 0x0000000332007221 */ /* 0x001fe20000010000 */
[----:B-1----:R-:W-:Y:S01]  /*16930*/  FADD.FTZ R14, R218, R5 ;  /* 0x00000005da0e7221 */ /* 0x002fe20000010000 */
[----:B------:R-:W-:-:S02]  /*16940*/  IMAD.U32 R236, RZ, RZ, UR52 ;  /* 0x00000034ffec7e24 */ /* 0x000fc4000f8e00ff */
[----:B---3--:R-:W-:Y:S01]  /*16950*/  FADD.FTZ R3, R131, R0 ;  /* 0x0000000083037221 */ /* 0x008fe20000010000 */
[----:B------:R-:W-:Y:S02]  /*16960*/  IMAD.U32 R237, RZ, RZ, UR53 ;  /* 0x00000035ffed7e24 */ /* 0x000fe4000f8e00ff */
[----:B------:R-:W-:Y:S02]  /*16970*/  IMAD.U32 R234, RZ, RZ, UR48 ;  /* 0x00000030ffea7e24 */ /* 0x000fe4000f8e00ff */
[----:B------:R-:W-:Y:S02]  /*16980*/  IMAD.U32 R235, RZ, RZ, UR49 ;  /* 0x00000031ffeb7e24 */ /* 0x000fe4000f8e00ff */
[----:B------:R-:W-:Y:S02]  /*16990*/  IMAD.U32 R232, RZ, RZ, UR44 ;  /* 0x0000002cffe87e24 */ /* 0x000fe4000f8e00ff */
[----:B------:R-:W-:Y:S02]  /*169a0*/  IMAD.U32 R233, RZ, RZ, UR45 ;  /* 0x0000002dffe97e24 */ /* 0x000fe4000f8e00ff */
[----:B------:R-:W-:-:S02]  /*169b0*/  IMAD.U32 R230, RZ, RZ, UR40 ;  /* 0x00000028ffe67e24 */ /* 0x000fc4000f8e00ff */
[----:B------:R-:W-:Y:S01]  /*169c0*/  IMAD.U32 R231, RZ, RZ, UR41 ;  /* 0x00000029ffe77e24 */ /* 0x000fe2000f8e00ff */
[----:B------:R-:W-:Y:S01]  /*169d0*/  F2FP.BF16.F32.PACK_AB R176, R27, R176 ;  /* 0x000000b01bb0723e */ /* 0x000fe200000010ff */
[----:B--2---:R-:W-:Y:S01]  /*169e0*/  FADD.FTZ R14, R141, R14 ;  /* 0x0000000e8d0e7221 */ /* 0x004fe20000010000 */
        /* <DEDUP_REMOVED lines=141> */
[----:B------:R-:W-:-:S07]  /*172c0*/  CS2R R24, SRZ ;  /* 0x0000000000187805 */ /* 0x000fce000001ff00 */
.L_x_7476:
[----:B------:R-:W2:Y:S01]  /*172d0*/  LDL R8, [R1] ;  /* 0x0000000001087983 */ /* 0x000ea20000100800 */
[----:B------:R-:W-:Y:S01]  /*172e0*/  VIADD R222, R7, 0x1 ;  /* 0x0000000107de7836 */ /* 0x000fe20000000000 */
[----:B------:R-:W-:Y:S05]  /*172f0*/  YIELD ;  /* 0x0000000000007946 */ /* 0x000fea0003800000 */
[----:B------:R-:W-:-:S04]  /*17300*/  ISETP.NE.AND P3, PT, R222, 0x2, PT ;  /* 0x00000002de00780c */ /* 0x000fc80003f65270 */
[----:B------:R-:W-:Y:S02]  /*17310*/  SEL R229, RZ, 0x1, P3 ;  /* 0x00000001ffe57807 */ /* 0x000fe40001800000 */
[----:B------:R-:W-:Y:S02]  /*17320*/  SEL R222, R222, RZ, P3 ;  /* 0x000000ffdede7207 */ /* 0x000fe40001800000 */
[----:B------:R-:W-:Y:S02]  /*17330*/  LOP3.LUT R229, R6, R229, RZ, 0x3c, !PT ;  /* 0x000000e506e57212 */ /* 0x000fe400078e3cff */
[----:B--2---:R-:W-:-:S13]  /*17340*/  ISETP.NE.AND P2, PT, R8, RZ, PT ;  /* 0x000000ff0800720c */ /* 0x004fda0003f45270 */
[----:B------:R-:W-:Y:S05]  /*17350*/  @P2 BRA `(.L_x_7467) ;  /* 0x0000000000302947 */ /* 0x000fea0003800000 */
[----:B------:R-:W-:Y:S05]  /*17360*/  @!P0 BRA `(.L_x_7468) ;  /* 0x0000000000048947 */ /* 0x000fea0003800000 */
[----:B------:R-:W-:Y:S01]  /*17370*/  BPT.TRAP 0x1 ;  /* 0x000000040000795c */ /* 0x000fe20000300000 */
.L_x_7468:
[----:B------:R-:W-:Y:S01]  /*17380*/  IMAD R8, R222, 0x8, R2 ;  /* 0x00000008de087824 */ /* 0x000fe200078e0202 */
[----:B------:R-:W-:-:S04]  /*17390*/  SHF.L.U32 R9, R229, 0x1f, RZ ;  /* 0x0000001fe5097819 */ /* 0x000fc800000006ff */
[----:B------:R0:W1:Y:S01]  /*173a0*/  SYNCS.PHASECHK.TRANS64.TRYWAIT P3, [R8+URZ+0x34830], R9 ;  /* 0x03483009080075a7 */ /* 0x000062000806017f */
[----:B------:R-:W-:Y:S05]  /*173b0*/  @!P0 BRA `(.L_x_7469) ;  /* 0x0000000000048947 */ /* 0x000fea0003800000 */
[----:B------:R-:W-:Y:S01]  /*173c0*/  BPT.TRAP 0x1 ;  /* 0x000000040000795c */ /* 0x000fe20000300000 */
.L_x_7469:
[----:B------:R-:W-:Y:S04]  /*173d0*/  BSSY B0, `(.L_x_7467) ;  /* 0x0000004000007945 */ /* 0x000fe80003800000 */
[----:B-1----:R-:W-:Y:S05]  /*173e0*/  @P3 BRA `(.L_x_7470) ;  /* 0x0000000000083947 */ /* 0x002fea0003800000 */
[----:B------:R-:W1:Y:S02]  /*173f0*/  SYNCS.PHASECHK.TRANS64.TRYWAIT P3, [R8+URZ+0x34830], R9 ;  /* 0x03483009080075a7 */ /* 0x000e64000806017f */
[----:B-1----:R-:W-:Y:S05]  /*17400*/  @!P3 BRA `(.L_x_7471) ;  /* 0x0000010c0048b947 */ /* 0x002fea0003800000 */
.L_x_7470:
[----:B------:R-:W-:Y:S05]  /*17410*/  BSYNC B0 ;  /* 0x0000000000007941 */ /* 0x000fea0003800000 */
.L_x_7467:
[----:B01----:R-:W2:Y:S04]  /*17420*/  LDL R8, [R1+0x18] ;  /* 0x0000180001087983 */ /* 0x003ea80000100800 */
[----:B------:R-:W3:Y:S01]  /*17430*/  LDL.64 R20, [R1+0x10] ;  /* 0x0000100001147983 */ /* 0x000ee20000100a00 */
[----:B------:R-:W0:Y:S01]  /*17440*/  S2R R10, SR_TID.X ;  /* 0x00000000000a7919 */ /* 0x000e220000002100 */
[----:B------:R-:W-:Y:S05]  /*17450*/  WARPSYNC.ALL ;  /* 0x0000000000007948 */ /* 0x000fea0003800000 */
[----:B------:R-:W-:Y:S01]  /*17460*/  IMAD.MOV.U32 R11, RZ, RZ, 0x40000040 ;  /* 0x40000040ff0b7424 */ /* 0x000fe200078e00ff */
[----:B------:R-:W4:Y:S01]  /*17470*/  LDL.64 R92, [R1+0x8] ;  /* 0x00000800015c7983 */ /* 0x000f220000100a00 */
[----:B0-----:R-:W-:-:S05]  /*17480*/  SHF.R.U32.HI R10, RZ, 0x7, R10 ;  /* 0x00000007ff0a7819 */ /* 0x001fca000001160a */
[----:B------:R-:W-:-:S05]  /*17490*/  VIADD R90, R10, 0x8 ;  /* 0x000000080a5a7836 */ /* 0x000fca0000000000 */
[----:B------:R0:W-:Y:S01]  /*174a0*/  BAR.SYNC.DEFER_BLOCKING R90, 0x100 ;  /* 0x0004005a0000751d */ /* 0x0001e20000010000 */
[----:B------:R-:W-:-:S05]  /*174b0*/  R2UR UR55, R11 ;  /* 0x000000000b3772ca */ /* 0x000fca00000e0000 */
[----:B------:R-:W-:Y:S01]  /*174c0*/  WARPGROUP.ARRIVE ;  /* 0x00000000000079c5 */ /* 0x000fe20000000000 */
[----:B------:R-:W-:Y:S02]  /*174d0*/  IMAD.MOV.U32 R13, RZ, RZ, 0x40000040 ;  /* 0x40000040ff0d7424 */ /* 0x000fe400078e00ff */
[----:B------:R-:W-:-:S03]  /*174e0*/  IMAD.MOV.U32 R9, RZ, RZ, 0x40000040 ;  /* 0x40000040ff097424 */ /* 0x000fc600078e00ff */
[----:B------:R-:W-:Y:S02]  /*174f0*/  R2UR UR59, R13 ;  /* 0x000000000d3b72ca */ /* 0x000fe400000e0000 */
[----:B------:R-:W-:-:S11]  /*17500*/  R2UR UR7, R9 ;  /* 0x00000000090772ca */ /* 0x000fd600000e0000 */
[----:B------:R-:W-:Y:S02]  /*17510*/  MOV R11, UR59 ;  /* 0x0000003b000b7c02 */ /* 0x000fe40008000f00 */
[----:B------:R-:W-:Y:S01]  /*17520*/  UMOV UR59, UR7 ;  /* 0x00000007003b7c82 */ /* 0x000fe20008000000 */
[----:B------:R-:W-:Y:S02]  /*17530*/  MOV R227, UR38 ;  /* 0x0000002600e37c02 */ /* 0x000fe40008000f00 */
[C---:B------:R-:W-:Y:S02]  /*17540*/  R2UR UR7, R9.reuse ;  /* 0x00000000090772ca */ /* 0x040fe400000e0000 */
[C---:B------:R-:W-:Y:S02]  /*17550*/  R2UR UR19, R9.reuse ;  /* 0x00000000091372ca */ /* 0x040fe400000e0000 */
[C---:B------:R-:W-:Y:S02]  /*17560*/  R2UR UR31, R9.reuse ;  /* 0x00000000091f72ca */ /* 0x040fe400000e0000 */
[----:B------:R-:W-:Y:S01]  /*17570*/  R2UR UR43, R9 ;  /* 0x00000000092b72ca */ /* 0x000fe200000e0000 */
[----:B--2---:R-:W-:Y:S01]  /*17580*/  IMAD R10, R222, 0xb00, R8 ;  /* 0x00000b00de0a7824 */ /* 0x004fe200078e0208 */
[----:B---3--:R-:W-:-:S02]  /*17590*/  R2UR UR22, R20 ;  /* 0x00000000141672ca */ /* 0x008fc400000e0000 */
[----:B------:R-:W-:Y:S02]  /*175a0*/  R2UR UR23, R21 ;  /* 0x00000000151772ca */ /* 0x000fe400000e0000 */
[----:B------:R-:W-:-:S09]  /*175b0*/  R2UR UR54, R10 ;  /* 0x000000000a3672ca */ /* 0x000fd200000e0000 */
[----:B------:R-:W-:Y:S02]  /*175c0*/  UMOV UR52, UR22 ;  /* 0x0000001600347c82 */ /* 0x000fe40008000000 */
[----:B------:R-:W-:Y:S02]  /*175d0*/  UMOV UR53, UR23 ;  /* 0x0000001700357c82 */ /* 0x000fe40008000000 */
[----:B------:R-:W-:Y:S01]  /*175e0*/  HGMMA.64x16x16.F32.BF16 R168, gdesc[UR52], RZ, !UPT, gsb0 ;  /* 0x0020000034a879f0 */ /* 0x000fe2000c0018ff */
[C---:B------:R-:W-:Y:S02]  /*175f0*/  VIADD R12, R10.reuse, 0x100 ;  /* 0x000001000a0c7836 */ /* 0x040fe40000000000 */
[----:B------:R-:W-:-:S03]  /*17600*/  VIADD R8, R10, 0x80 ;  /* 0x000000800a087836 */ /* 0x000fc60000000000 */
[----:B------:R-:W-:Y:S02]  /*17610*/  R2UR UR58, R12 ;  /* 0x000000000c3a72ca */ /* 0x000fe400000e0000 */
[----:B------:R-:W-:Y:S01]  /*17620*/  R2UR UR6, R8 ;  /* 0x00000000080672ca */ /* 0x000fe200000e0000 */
[----:B------:R-:W-:Y:S01]  /*17630*/  UMOV UR56, UR22 ;  /* 0x0000001600387c82 */ /* 0x000fe20008000000 */
[----:B------:R-:W-:-:S09]  /*17640*/  UMOV UR57, UR23 ;  /* 0x0000001700397c82 */ /* 0x000fd20008000000 */
[----:B0-----:R-:W-:Y:S02]  /*17650*/  MOV R90, UR58 ;  /* 0x0000003a005a7c02 */ /* 0x001fe40008000f00 */
[----:B------:R-:W-:Y:S01]  /*17660*/  UMOV UR58, UR6 ;  /* 0x00000006003a7c82 */ /* 0x000fe20008000000 */
[----:B------:R-:W-:Y:S02]  /*17670*/  WARPGROUP.DEPBAR.LE gsb0, 0x0 ;  /* 0x00008000000079c5 */ /* 0x000fe40000010000 */
[----:B------:R-:W-:-:S06]  /*17680*/  WARPGROUP.ARRIVE ;  /* 0x00000000000079c5 */ /* 0x000fcc0000000000 */
[----:B------:R-:W-:Y:S01]  /*17690*/  HGMMA.64x16x16.F32.BF16 R160, gdesc[UR56], RZ, !UPT, gsb0 ;  /* 0x0020000038a079f0 */ /* 0x000fe2000c0018ff */
[----:B------:R-:W-:Y:S02]  /*176a0*/  R2UR UR59, R11 ;  /* 0x000000000b3b72ca */ /* 0x000fe400000e0000 */
[----:B------:R-:W-:Y:S01]  /*176b0*/  R2UR UR58, R90 ;  /* 0x000000005a3a72ca */ /* 0x000fe200000e0000 */
[----:B------:R-:W-:Y:S01]  /*176c0*/  UMOV UR56, UR22 ;  /* 0x0000001600387c82 */ /* 0x000fe20008000000 */
[----:B------:R-:W-:Y:S01]  /*176d0*/  UMOV UR57, UR23 ;  /* 0x0000001700397c82 */ /* 0x000fe20008000000 */
[----:B------:R-:W-:-:S05]  /*176e0*/  VIADD R8, R10, 0x180 ;  /* 0x000001800a087836 */ /* 0x000fca0000000000 */
[----:B------:R-:W-:Y:S01]  /*176f0*/  R2UR UR6, R8 ;  /* 0x00000000080672ca */ /* 0x000fe200000e0000 */
[----:B------:R-:W-:-:S05]  /*17700*/  VIADD R8, R10, 0x300 ;  /* 0x000003000a087836 */ /* 0x000fca0000000000 */
[----:B------:R-:W-:Y:S01]  /*17710*/  R2UR UR18, R8 ;  /* 0x00000000081272ca */ /* 0x000fe200000e0000 */
[----:B------:R-:W-:Y:S01]  /*17720*/  VIADD R8, R10, 0x480 ;  /* 0x000004800a087836 */ /* 0x000fe20000000000 */
[----:B------:R-:W-:Y:S02]  /*17730*/  WARPGROUP.DEPBAR.LE gsb0, 0x0 ;  /* 0x00008000000079c5 */ /* 0x000fe40000010000 */
[----:B------:R-:W-:-:S06]  /*17740*/  WARPGROUP.ARRIVE ;  /* 0x00000000000079c5 */ /* 0x000fcc0000000000 */
[----:B------:R-:W-:Y:S01]  /*17750*/  HGMMA.64x16x16.F32.BF16 R152, gdesc[UR56], RZ, !UPT, gsb0 ;  /* 0x00200000389879f0 */ /* 0x000fe2000c0018ff */
[----:B------:R-:W-:Y:S01]  /*17760*/  R2UR UR30, R8 ;  /* 0x00000000081e72ca */ /* 0x000fe200000e0000 */
[C---:B------:R-:W-:Y:S02]  /*17770*/  VIADD R12, R10.reuse, 0x280 ;  /* 0x000002800a0c7836 */ /* 0x040fe40000000000 */
[----:B------:R-:W-:-:S03]  /*17780*/  VIADD R8, R10, 0x2 ;  /* 0x000000020a087836 */ /* 0x000fc60000000000 */
[----:B------:R-:W-:Y:S01]  /*17790*/  R2UR UR14, R12 ;  /* 0x000000000c0e72ca */ /* 0x000fe200000e0000 */
[----:B------:R-:W-:Y:S01]  /*177a0*/  VIADD R12, R10, 0x380 ;  /* 0x000003800a0c7836 */ /* 0x000fe20000000000 */
[----:B------:R-:W-:Y:S01]  /*177b0*/  R2UR UR42, R8 ;  /* 0x00000000082a72ca */ /* 0x000fe200000e0000 */
[----:B------:R-:W-:Y:S01]  /*177c0*/  VIADD R8, R10, 0x182 ;  /* 0x000001820a087836 */ /* 0x000fe20000000000 */
[----:B------:R-:W-:Y:S01]  /*177d0*/  R2UR UR55, R9 ;  /* 0x00000000093772ca */ /* 0x000fe200000e0000 */
[----:B------:R-:W-:Y:S01]  /*177e0*/  IMAD.MOV.U32 R9, RZ, RZ, 0x40000040 ;  /* 0x40000040ff097424 */ /* 0x000fe200078e00ff */
[----:B------:R-:W-:Y:S01]  /*177f0*/  R2UR UR38, R12 ;  /* 0x000000000c2672ca */ /* 0x000fe200000e0000 */
[----:B------:R-:W-:Y:S01]  /*17800*/  VIADD R12, R10, 0x500 ;  /* 0x000005000a0c7836 */ /* 0x000fe20000000000 */
[----:B------:R-:W-:Y:S01]  /*17810*/  R2UR UR54, R8 ;  /* 0x00000000083672ca */ /* 0x000fe200000e0000 */
[----:B------:R-:W-:Y:S01]  /*17820*/  VIADD R8, R10, 0x282 ;  /* 0x000002820a087836 */ /* 0x000fe20000000000 */
[----:B------:R-:W-:-:S02]  /*17830*/  R2UR UR59, R9 ;  /* 0x00000000093b72ca */ /* 0x000fc400000e0000 */
[----:B------:R-:W-:Y:S01]  /*17840*/  R2UR UR34, R12 ;  /* 0x000000000c2272ca */ /* 0x000fe200000e0000 */
[----:B------:R-:W-:Y:S01]  /*17850*/  VIADD R12, R10, 0x102 ;  /* 0x000001020a0c7836 */ /* 0x000fe20000000000 */
[----:B------:R-:W-:-:S04]  /*17860*/  R2UR UR58, R8 ;  /* 0x00000000083a72ca */ /* 0x000fc800000e0000 */
[----:B------:R-:W-:Y:S01]  /*17870*/  R2UR UR50, R12 ;  /* 0x000000000c3272ca */ /* 0x000fe200000e0000 */
[----:B------:R-:W-:Y:S01]  /*17880*/  VIADD R12, R10, 0x202 ;  /* 0x000002020a0c7836 */ /* 0x000fe20000000000 */
[----:B------:R-:W-:Y:S01]  /*17890*/  MOV R20, UR4 ;  /* 0x0000000400147c02 */ /* 0x000fe20008000f00 */
[----:B------:R-:W-:Y:S01]  /*178a0*/  UMOV UR56, UR22 ;  /* 0x0000001600387c82 */ /* 0x000fe20008000000 */
[----:B------:R-:W-:Y:S01]  /*178b0*/  UMOV UR57, UR23 ;  /* 0x0000001700397c82 */ /* 0x000fe20008000000 */
[----:B------:R-:W-:Y:S02]  /*178c0*/  MOV R11, UR59 ;  /* 0x0000003b000b7c02 */ /* 0x000fe40008000f00 */
[----:B------:R-:W-:Y:S01]  /*178d0*/  R2UR UR4, R12 ;  /* 0x000000000c0472ca */ /* 0x000fe200000e0000 */
[----:B------:R-:W-:Y:S01]  /*178e0*/  UMOV UR59, UR7 ;  /* 0x00000007003b7c82 */ /* 0x000fe20008000000 */
[----:B------:R-:W-:Y:S01]  /*178f0*/  MOV R12, UR58 ;  /* 0x0000003a000c7c02 */ /* 0x000fe20008000f00 */
[----:B------:R-:W-:Y:S01]  /*17900*/  UMOV UR58, UR6 ;  /* 0x00000006003a7c82 */ /* 0x000fe20008000000 */
[----:B------:R-:W-:-:S02]  /*17910*/  WARPGROUP.DEPBAR.LE gsb0, 0x0 ;  /* 0x00008000000079c5 */ /* 0x000fc40000010000 */
[----:B-----5:R-:W-:-:S06]  /*17920*/  WARPGROUP.ARRIVE ;  /* 0x00000000000079c5 */ /* 0x020fcc0000000000 */
[----:B------:R-:W-:Y:S01]  /*17930*/  HGMMA.64x16x16.F32.BF16 R144, gdesc[UR56], RZ, !UPT, gsb0 ;  /* 0x00200000389079f0 */ /* 0x000fe2000c0018ff */
        /* <DEDUP_REMOVED lines=17> */
[----:B------:R-:W-:Y:S02]  /*17a50*/  WARPGROUP.DEPBAR.LE gsb0, 0x0 ;  /* 0x00008000000079c5 */ /* 0x000fe40000010000 */
[----:B------:R-:W-:-:S06]  /*17a60*/  WARPGROUP.ARRIVE ;  /* 0x00000000000079c5 */ /* 0x000fcc0000000000 */
[----:B------:R-:W-:Y:S01]  /*17a70*/  HGMMA.64x16x16.F32.BF16 R120, gdesc[UR16], RZ, !UPT, gsb0 ;  /* 0x00200000107879f0 */ /* 0x000fe2000c0018ff */
[----:B------:R-:W-:Y:S02]  /*17a80*/  MOV R228, UR39 ;  /* 0x0000002700e47c02 */ /* 0x000fe40008000f00 */
[----:B------:R-:W-:Y:S02]  /*17a90*/  R2UR UR39, R13 ;  /* 0x000000000d2772ca */ /* 0x000fe400000e0000 */
[----:B------:R-:W-:Y:S01]  /*17aa0*/  MOV R226, UR37 ;  /* 0x0000002500e27c02 */ /* 0x000fe20008000f00 */
[----:B------:R-:W-:Y:S01]  /*17ab0*/  UMOV UR37, UR23 ;  /* 0x0000001700257c82 */ /* 0x000fe20008000000 */
[----:B------:R-:W-:Y:S01]  /*17ac0*/  MOV R15, UR36 ;  /* 0x00000024000f7c02 */ /* 0x000fe20008000f00 */
[----:B------:R-:W-:Y:S01]  /*17ad0*/  UMOV UR36, UR22 ;  /* 0x0000001600247c82 */ /* 0x000fe20008000000 */
[----:B------:R-:W-:Y:S02]  /*17ae0*/  WARPGROUP.DEPBAR.LE gsb0, 0x0 ;  /* 0x00008000000079c5 */ /* 0x000fe40000010000 */
[----:B------:R-:W-:-:S06]  /*17af0*/  WARPGROUP.ARRIVE ;  /* 0x00000000000079c5 */ /* 0x000fcc0000000000 */
[----:B------:R-:W-:Y:S01]  /*17b00*/  HGMMA.64x16x16.F32.BF16 R112, gdesc[UR36], RZ, !UPT, gsb0 ;  /* 0x00200000247079f0 */ /* 0x000fe2000c0018ff */
[----:B------:R-:W-:Y:S01]  /*17b10*/  VIADD R88, R10, 0x400 ;  /* 0x000004000a587836 */ /* 0x000fe20000000000 */
[----:B------:R-:W-:-:S04]  /*17b20*/  R2UR UR27, R89 ;  /* 0x00000000591b72ca */ /* 0x000fc800000e0000 */
        /* <DEDUP_REMOVED lines=8> */
[----:B------:R-:W-:Y:S02]  /*17bb0*/  IADD3 R88, R10, 0x82, RZ ;  /* 0x000000820a587810 */ /* 0x000fe40007ffe0ff */
[----:B------:R-:W-:Y:S01]  /*17bc0*/  R2UR UR47, R89 ;  /* 0x00000000592f72ca */ /* 0x000fe200000e0000 */
[----:B------:R-:W-:Y:S01]  /*17bd0*/  IMAD.MOV.U32 R89, RZ, RZ, 0x40000040 ;  /* 0x40000040ff597424 */ /* 0x000fe200078e00ff */
[----:B------:R-:W-:Y:S01]  /*17be0*/  R2UR UR46, R88 ;  /* 0x00000000582e72ca */ /* 0x000fe200000e0000 */
[----:B------:R-:W-:Y:S01]  /*17bf0*/  VIADD R88, R10, 0x302 ;  /* 0x000003020a587836 */ /* 0x000fe20000000000 */
[----:B------:R-:W-:Y:S02]  /*17c00*/  WARPGROUP.DEPBAR.LE gsb0, 0x0 ;  /* 0x00008000000079c5 */ /* 0x000fe40000010000 */
[----:B------:R-:W-:-:S06]  /*17c10*/  WARPGROUP.ARRIVE ;  /* 0x00000000000079c5 */ /* 0x000fcc0000000000 */
[----:B------:R-:W-:Y:S01]  /*17c20*/  HGMMA.64x16x16.F32.BF16 R96, gdesc[UR28], RZ, !UPT, gsb0 ;  /* 0x002000001c6079f0 */ /* 0x000fe2000c0018ff */
[----:B------:R-:W-:Y:S01]  /*17c30*/  R2UR UR6, R88 ;  /* 0x00000000580672ca */ /* 0x000fe200000e0000 */
[----:B------:R-:W-:Y:S01]  /*17c40*/  VIADD R88, R10, 0x402 ;  /* 0x000004020a587836 */ /* 0x000fe20000000000 */
[----:B------:R-:W-:Y:S01]  /*17c50*/  R2UR UR7, R89 ;  /* 0x00000000590772ca */ /* 0x000fe200000e0000 */
[----:B------:R-:W-:Y:S01]  /*17c60*/  IMAD.MOV.U32 R89, RZ, RZ, 0x40000040 ;  /* 0x40000040ff597424 */ /* 0x000fe200078e00ff */
[----:B------:R-:W-:Y:S02]  /*17c70*/  R2UR UR35, R13 ;  /* 0x000000000d2372ca */ /* 0x000fe400000e0000 */
[----:B------:R-:W-:Y:S01]  /*17c80*/  R2UR UR14, R88 ;  /* 0x00000000580e72ca */ /* 0x000fe200000e0000 */
[----:B------:R-:W-:Y:S01]  /*17c90*/  VIADD R88, R10, 0x502 ;  /* 0x000005020a587836 */ /* 0x000fe20000000000 */
[----:B------:R-:W-:Y:S01]  /*17ca0*/  R2UR UR15, R89 ;  /* 0x00000000590f72ca */ /* 0x000fe200000e0000 */
[----:B------:R-:W-:Y:S01]  /*17cb0*/  IMAD.MOV.U32 R89, RZ, RZ, 0x40000040 ;  /* 0x40000040ff597424 */ /* 0x000fe200078e00ff */
[----:B------:R-:W-:-:S02]  /*17cc0*/  MOV R225, UR21 ;  /* 0x0000001500e17c02 */ /* 0x000fc40008000f00 */
[----:B------:R-:W-:Y:S02]  /*17cd0*/  MOV R224, UR20 ;  /* 0x0000001400e07c02 */ /* 0x000fe40008000f00 */
[----:B----4-:R-:W-:Y:S02]  /*17ce0*/  R2UR UR20, R92 ;  /* 0x000000005c1472ca */ /* 0x010fe400000e0000 */
[----:B------:R-:W-:Y:S02]  /*17cf0*/  R2UR UR21, R93 ;  /* 0x000000005d1572ca */ /* 0x000fe400000e0000 */
[----:B------:R-:W-:Y:S02]  /*17d00*/  R2UR UR38, R88 ;  /* 0x00000000582672ca */ /* 0x000fe400000e0000 */
[----:B------:R-:W-:Y:S01]  /*17d10*/  R2UR UR39, R89 ;  /* 0x00000000592772ca */ /* 0x000fe200000e0000 */
        /* <DEDUP_REMOVED lines=23> */
[----:B------:R-:W-:Y:S01]  /*17e90*/  IMAD.MOV.U32 R13, RZ, RZ, 0x40000040 ;  /* 0x40000040ff0d7424 */ /* 0x000fe200078e00ff */
[----:B------:R-:W-:Y:S02]  /*17ea0*/  WARPGROUP.DEPBAR.LE gsb0, 0x0 ;  /* 0x00008000000079c5 */ /* 0x000fe40000010000 */
[----:B------:R-:W-:-:S06]  /*17eb0*/  WARPGROUP.ARRIVE ;  /* 0x00000000000079c5 */ /* 0x000fcc0000000000 */
[----:B------:R-:W-:Y:S01]  /*17ec0*/  HGMMA.64x16x16.F32.BF16 R144, gdesc[UR52], R144, gsb0 ;  /* 0x00200000349079f0 */ /* 0x000fe20008001890 */
[----:B------:R-:W-:Y:S02]  /*17ed0*/  MOV R21, UR5 ;  /* 0x0000000500157c02 */ /* 0x000fe40008000f00 */
[----:B------:R-:W-:Y:S01]  /*17ee0*/  R2UR UR5, R13 ;  /* 0x000000000d0572ca */ /* 0x000fe200000e0000 */
[----:B------:R-:W-:Y:S01]  /*17ef0*/  UMOV UR58, UR4 ;  /* 0x00000004003a7c82 */ /* 0x000fe20008000000 */
[----:B------:R-:W-:Y:S01]  /*17f00*/  UMOV UR56, UR20 ;  /* 0x0000001400387c82 */ /* 0x000fe20008000000 */
[----:B------:R-:W-:-:S10]  /*17f10*/  UMOV UR57, UR21 ;  /* 0x0000001500397c82 */ /* 0x000fd40008000000 */
[----:B------:R-:W-:Y:S01]  /*17f20*/  UMOV UR59, UR5 ;  /* 0x00000005003b7c82 */ /* 0x000fe20008000000 */
        /* <DEDUP_REMOVED lines=135> */
[----:B------:R-:W-:-:S09]  /*187a0*/  UMOV UR9, UR5 ;  /* 0x0000000500097c82 */ /* 0x000fd20008000000 */
[----:B------:R-:W-:Y:S01]  /*187b0*/  MOV R8, UR10 ;  /* 0x0000000a00087c02 */ /* 0x000fe20008000f00 */
[----:B------:R-:W-:Y:S01]  /*187c0*/  UMOV UR10, UR6 ;  /* 0x00000006000a7c82 */ /* 0x000fe20008000000 */
[----:B------:R-:W-:Y:S01]  /*187d0*/  MOV R9, UR11 ;  /* 0x0000000b00097c02 */ /* 0x000fe20008000f00 */
        /* <DEDUP_REMOVED lines=12> */
[----:B------:R-:W-:Y:S02]  /*188a0*/  MOV R13, 0x40000040 ;  /* 0x40000040000d7802 */ /* 0x000fe40000000f00 */
        /* <DEDUP_REMOVED lines=94> */
[----:B------:R-:W-:Y:S02]  /*18e90*/  VIADD R8, R10, 0x680 ;  /* 0x000006800a087836 */ /* 0x000fe40000000000 */
[----:B------:R-:W-:-:S03]  /*18ea0*/  IMAD.MOV.U32 R9, RZ, RZ, 0x40000040 ;  /* 0x40000040ff097424 */ /* 0x000fc600078e00ff */
[----:B------:R-:W-:Y:S01]  /*18eb0*/  R2UR UR10, R8 ;  /* 0x00000000080a72ca */ /* 0x000fe200000e0000 */
[----:B------:R-:W-:Y:S02]  /*18ec0*/  WARPGROUP.DEPBAR.LE gsb0, 0x0 ;  /* 0x00008000000079c5 */ /* 0x000fe40000010000 */
[----:B------:R-:W-:-:S06]  /*18ed0*/  WARPGROUP.ARRIVE ;  /* 0x00000000000079c5 */ /* 0x000fcc0000000000 */
[----:B------:R-:W-:Y:S01]  /*18ee0*/  HGMMA.64x16x16.F32.BF16 R88, gdesc[UR20], R88, gsb0 ;  /* 0x00200000145879f0 */ /* 0x000fe20008001858 */
[----:B------:R-:W-:Y:S01]  /*18ef0*/  R2UR UR11, R9 ;  /* 0x00000000090b72ca */ /* 0x000fe200000e0000 */
[----:B------:R-:W-:Y:S02]  /*18f00*/  VIADD R8, R10, 0x700 ;  /* 0x000007000a087836 */ /* 0x000fe40000000000 */
[----:B------:R-:W-:-:S03]  /*18f10*/  IMAD.MOV.U32 R9, RZ, RZ, 0x40000040 ;  /* 0x40000040ff097424 */ /* 0x000fc600078e00ff */
[----:B------:R-:W-:Y:S01]  /*18f20*/  R2UR UR14, R8 ;  /* 0x00000000080e72ca */ /* 0x000fe200000e0000 */
[C---:B------:R-:W-:Y:S01]  /*18f30*/  VIADD R8, R10.reuse, 0x780 ;  /* 0x000007800a087836 */ /* 0x040fe20000000000 */
[----:B------:R-:W-:Y:S01]  /*18f40*/  R2UR UR15, R9 ;  /* 0x00000000090f72ca */ /* 0x000fe200000e0000 */
[----:B------:R-:W-:Y:S02]  /*18f50*/  IMAD.MOV.U32 R9, RZ, RZ, 0x40000040 ;  /* 0x40000040ff097424 */ /* 0x000fe400078e00ff */
        /* <DEDUP_REMOVED lines=28> */
[----:B------:R-:W-:Y:S01]  /*19120*/  VIADD R8, R10, 0xa00 ;  /* 0x00000a000a087836 */ /* 0x000fe20000000000 */
[----:B------:R-:W-:Y:S02]  /*19130*/  R2UR UR35, R9 ;  /* 0x00000000092372ca */ /* 0x000fe400000e0000 */
[----:B------:R-:W-:Y:S02]  /*19140*/  MOV R9, 0x40000040 ;  /* 0x4000004000097802 */ /* 0x000fe40000000f00 */
        /* <DEDUP_REMOVED lines=17> */
[C---:B------:R-:W-:Y:S01]  /*19260*/  VIADD R8, R10.reuse, 0x702 ;  /* 0x000007020a087836 */ /* 0x040fe20000000000 */
[----:B------:R-:W-:Y:S01]  /*19270*/  R2UR UR21, R9 ;  /* 0x00000000091572ca */ /* 0x000fe200000e0000 */
[----:B------:R-:W-:Y:S02]  /*19280*/  IMAD.MOV.U32 R9, RZ, RZ, 0x40000040 ;  /* 0x40000040ff097424 */ /* 0x000fe400078e00ff */
[----:B------:R-:W-:Y:S02]  /*19290*/  VIADD R12, R10, 0x600 ;  /* 0x000006000a0c7836 */ /* 0x000fe40000000000 */
[----:B------:R-:W-:Y:S01]  /*192a0*/  IMAD.MOV.U32 R13, RZ, RZ, 0x40000040 ;  /* 0x40000040ff0d7424 */ /* 0x000fe200078e00ff */
[----:B------:R-:W-:Y:S02]  /*192b0*/  R2UR UR58, R8 ;  /* 0x00000000083a72ca */ /* 0x000fe400000e0000 */
[----:B------:R-:W-:-:S02]  /*192c0*/  R2UR UR59, R9 ;  /* 0x00000000093b72ca */ /* 0x000fc400000e0000 */
[----:B------:R-:W-:Y:S02]  /*192d0*/  R2UR UR6, R12 ;  /* 0x000000000c0672ca */ /* 0x000fe400000e0000 */
[----:B------:R-:W-:Y:S01]  /*192e0*/  R2UR UR7, R13 ;  /* 0x000000000d0772ca */ /* 0x000fe200000e0000 */
[----:B------:R-:W-:Y:S01]  /*192f0*/  UMOV UR56, UR4 ;  /* 0x0000000400387c82 */ /* 0x000fe20008000000 */
[----:B------:R-:W-:Y:S01]  /*19300*/  UMOV UR57, UR5 ;  /* 0x0000000500397c82 */ /* 0x000fe20008000000 */
[----:B------:R-:W-:Y:S02]  /*19310*/  WARPGROUP.DEPBAR.LE gsb0, 0x0 ;  /* 0x00008000000079c5 */ /* 0x000fe40000010000 */
[----:B------:R-:W-:-:S04]  /*19320*/  WARPGROUP.ARRIVE ;  /* 0x00000000000079c5 */ /* 0x000fc80000000000 */
[----:B------:R-:W-:Y:S02]  /*19330*/  MOV R8, UR59 ;  /* 0x0000003b00087c02 */ /* 0x000fe40008000f00 */
[----:B------:R-:W-:Y:S01]  /*19340*/  MOV R9, UR58 ;  /* 0x0000003a00097c02 */ /* 0x000fe20008000f00 */
[----:B------:R-:W-:Y:S01]  /*19350*/  UMOV UR58, UR6 ;  /* 0x00000006003a7c82 */ /* 0x000fe20008000000 */
[----:B------:R-:W-:Y:S02]  /*19360*/  UMOV UR59, UR7 ;  /* 0x00000007003b7c82 */ /* 0x000fe40008000000 */
        /* <DEDUP_REMOVED lines=239> */
[----:B------:R-:W-:Y:S01]  /*1a260*/  R2UR UR23, R9 ;  /* 0x00000000091772ca */ /* 0x000fe200000e0000 */
[----:B------:R-:W-:-:S02]  /*1a270*/  WARPGROUP.DEPBAR.LE gsb0, 0x0 ;  /* 0x00008000000079c5 */ /* 0x000fc40000010000 */
        /* <DEDUP_REMOVED lines=92> */
[----:B------:R-:W-:Y:S02]  /*1a840*/  R2UR UR39, R228 ;  /* 0x00000000e42772ca */ /* 0x000fe400000e0000 */
[----:B------:R-:W-:Y:S02]  /*1a850*/  R2UR UR38, R227 ;  /* 0x00000000e32672ca */ /* 0x000fe400000e0000 */
[----:B------:R-:W-:Y:S02]  /*1a860*/  R2UR UR37, R226 ;  /* 0x00000000e22572ca */ /* 0x000fe400000e0000 */
[----:B------:R-:W-:Y:S01]  /*1a870*/  R2UR UR36, R15 ;  /* 0x000000000f2472ca */ /* 0x000fe200000e0000 */
[----:B------:R-:W-:Y:S02]  /*1a880*/  WARPGROUP.DEPBAR.LE gsb0, 0x0 ;  /* 0x00008000000079c5 */ /* 0x000fe40000010000 */
[----:B------:R-:W-:-:S12]  /*1a890*/  @P2 BRA `(.L_x_7472) ;  /* 0x0000000000282947 */ /* 0x000fd80003800000 */
[----:B------:R-:W-:Y:S05]  /*1a8a0*/  @!P0 BRA `(.L_x_7473) ;  /* 0x0000000000048947 */ /* 0x000fea0003800000 */
[----:B------:R-:W-:Y:S01]  /*1a8b0*/  BPT.TRAP 0x1 ;  /* 0x000000040000795c */ /* 0x000fe20000300000 */
.L_x_7473:
[----:B------:R-:W-:Y:S01]  /*1a8c0*/  SHF.L.U32 R6, R6, 0x1f, RZ ;  /* 0x0000001f06067819 */ /* 0x000fe200000006ff */
[----:B------:R-:W-:-:S04]  /*1a8d0*/  IMAD R8, R7, 0x8, R2 ;  /* 0x0000000807087824 */ /* 0x000fc800078e0202 */
[----:B------:R0:W1:Y:S01]  /*1a8e0*/  SYNCS.PHASECHK.TRANS64.TRYWAIT P2, [R8+URZ+0x34850], R6 ;  /* 0x03485006080075a7 */ /* 0x000062000804017f */
[----:B------:R-:W-:Y:S05]  /*1a8f0*/  @!P0 BRA `(.L_x_7474) ;  /* 0x0000000000048947 */ /* 0x000fea0003800000 */
[----:B------:R-:W-:Y:S01]  /*1a900*/  BPT.TRAP 0x1 ;  /* 0x000000040000795c */ /* 0x000fe20000300000 */
.L_x_7474:
[----:B-1----:R-:W-:Y:S05]  /*1a910*/  @P2 BRA `(.L_x_7472) ;  /* 0x0000000000082947 */ /* 0x002fea0003800000 */
[----:B------:R-:W1:Y:S02]  /*1a920*/  SYNCS.PHASECHK.TRANS64.TRYWAIT P2, [R8+URZ+0x34850], R6 ;  /* 0x03485006080075a7 */ /* 0x000e64000804017f */
[----:B-1----:R-:W-:Y:S05]  /*1a930*/  @!P2 BRA `(.L_x_7475) ;  /* 0x000000d80010a947 */ /* 0x002fea0003800000 */
.L_x_7472:
[----:B01----:R-:W-:Y:S01]  /*1a940*/  VIADD R6, R2, 0x400 ;  /* 0x0000040002067836 */ /* 0x003fe20000000000 */
[----:B------:R-:W-:Y:S05]  /*1a950*/  WARPSYNC.ALL ;  /* 0x0000000000007948 */ /* 0x000fea0003800000 */
[----:B------:R-:W-:Y:S01]  /*1a960*/  SHF.R.U32.HI R6, RZ, 0x4, R6 ;  /* 0x00000004ff067819 */ /* 0x000fe20000011606 */
[----:B------:R-:W-:Y:S01]  /*1a970*/  IMAD.MOV.U32 R9, RZ, RZ, 0x40000040 ;  /* 0x40000040ff097424 */ /* 0x000fe200078e00ff */
[----:B------:R-:W-:Y:S01]  /*1a980*/  WARPGROUP.ARRIVE ;  /* 0x00000000000079c5 */ /* 0x000fe20000000000 */
[----:B------:R-:W-:Y:S01]  /*1a990*/  IMAD.MOV.U32 R11, RZ, RZ, 0x40000040 ;  /* 0x40000040ff0b7424 */ /* 0x000fe200078e00ff */
[----:B------:R-:W-:Y:S01]  /*1a9a0*/  LOP3.LUT R6, R6, 0x3fff, RZ, 0xc0, !PT ;  /* 0x00003fff06067812 */ /* 0x000fe200078ec0ff */
[----:B------:R-:W-:Y:S01]  /*1a9b0*/  ULDC UR9, c[0x0][0x9d8] ;  /* 0x0002760000097ab9 */ /* 0x000fe20000000800 */
[----:B------:R-:W-:Y:S01]  /*1a9c0*/  R2UR UR7, R9 ;  /* 0x00000000090772ca */ /* 0x000fe200000e0000 */
        /* <DEDUP_REMOVED lines=24> */
[----:B------:R-:W-:Y:S01]  /*1ab50*/  HGMMA.64x128x16.F32.BF16 R24, R176, gdesc[UR4].tnspB, R24, gsb0 ;  /* 0x41e00004b0187df0 */ /* 0x000fe20008001818 */
[----:B------:R-:W-:Y:S01]  /*1ab60*/  R2UR UR6, R10 ;  /* 0x000000000a0672ca */ /* 0x000fe200000e0000 */
[----:B------:R-:W-:Y:S01]  /*1ab70*/  VIADD R10, R8, 0x100 ;  /* 0x00000100080a7836 */ /* 0x000fe20000000000 */
[----:B------:R-:W-:Y:S01]  /*1ab80*/  R2UR UR7, R11 ;  /* 0x000000000b0772ca */ /* 0x000fe200000e0000 */
[----:B------:R-:W-:Y:S01]  /*1ab90*/  IMAD.MOV.U32 R11, RZ, RZ, 0x40000040 ;  /* 0x40000040ff0b7424 */ /* 0x000fe200078e00ff */
[----:B------:R-:W1:Y:S01]  /*1aba0*/  MUFU.TANH R12, R12 ;  /* 0x0000000c000c7308 */ /* 0x000e620000002400 */
[----:B------:R-:W-:Y:S01]  /*1abb0*/  FMUL.FTZ R148, R148, UR9 ;  /* 0x0000000994947c20 */ /* 0x000fe20008410000 */
[----:B------:R-:W-:Y:S01]  /*1abc0*/  FMUL.FTZ R149, R149, UR9 ;  /* 0x0000000995957c20 */ /* 0x000fe20008410000 */
[----:B------:R-:W-:Y:S01]  /*1abd0*/  FMUL.FTZ R136, R136, UR9 ;  /* 0x0000000988887c20 */ /* 0x000fe20008410000 */
[----:B0-----:R-:W-:Y:S01]  /*1abe0*/  FMNMX.FTZ R167, R6, R5, !PT ;  /* 0x0000000506a77209 */ /* 0x001fe20007810000 */
[----:B------:R-:W-:Y:S01]  /*1abf0*/  FMUL.FTZ R137, R137, UR9 ;  /* 0x0000000989897c20 */ /* 0x000fe20008410000 */
[----:B------:R-:W-:Y:S01]  /*1ac00*/  FMUL.FTZ R140, R140, UR9 ;  /* 0x000000098c8c7c20 */ /* 0x000fe20008410000 */
[----:B------:R-:W-:Y:S01]  /*1ac10*/  FMUL.FTZ R141, R141, UR9 ;  /* 0x000000098d8d7c20 */ /* 0x000fe20008410000 */
[----:B------:R-:W0:Y:S01]  /*1ac20*/  MUFU.TANH R13, R13 ;  /* 0x0000000d000d7308 */ /* 0x000e220000002400 */
[----:B------:R-:W-:Y:S01]  /*1ac30*/  FMNMX.FTZ R167, R9, R167, !PT ;  /* 0x000000a709a77209 */ /* 0x000fe20007810000 */
        /* <DEDUP_REMOVED lines=32> */
[----:B------:R-:W-:Y:S01]  /*1ae40*/  ULDC UR8, c[0x0][0x988] ;  /* 0x0002620000087ab9 */ /* 0x000fe20000000800 */
        /* <DEDUP_REMOVED lines=50> */
[----:B------:R-:W1:Y:S01]  /*1b170*/  S2R R224, SR_TID.X ;  /* 0x0000000000e07919 */ /* 0x000e620000002100 */
[----:B------:R-:W-:Y:S01]  /*1b180*/  @!P1 IMAD R7, R7, 0x8, R2 ;  /* 0x0000000807079824 */ /* 0x000fe200078e0202 */
[----:B------:R-:W-:Y:S01]  /*1b190*/  ISETP.GT.AND P2, PT, R3, RZ, PT ;  /* 0x000000ff0300720c */ /* 0x000fe20003f44270 */
[----:B------:R-:W3:Y:S01]  /*1b1a0*/  MUFU.TANH R148, R148 ;  /* 0x0000009400947308 */ /* 0x000ee20000002400 */
[----:B0-----:R-:W-:Y:S01]  /*1b1b0*/  FMNMX.FTZ R167, R144, R167, !PT ;  /* 0x000000a790a77209 */ /* 0x001fe20007810000 */
[----:B------:R-:W-:-:S02]  /*1b1c0*/  @!P1 VIADD R7, R7, 0x34860 ;  /* 0x0003486007079836 */ /* 0x000fc40000000000 */
[----:B------:R-:W-:-:S04]  /*1b1d0*/  VIADD R3, R3, 0xffffffff ;  /* 0xffffffff03037836 */ /* 0x000fc80000000000 */
[----:B------:R-:W0:Y:S01]  /*1b1e0*/  MUFU.TANH R149, R149 ;  /* 0x0000009500957308 */ /* 0x000e220000002400 */
[----:B--2---:R-:W-:-:S07]  /*1b1f0*/  FMNMX.FTZ R167, R145, R167, !PT ;  /* 0x000000a791a77209 */ /* 0x004fce0007810000 */
[----:B------:R-:W2:Y:S01]  /*1b200*/  MUFU.TANH R136, R136 ;  /* 0x0000008800887308 */ /* 0x000ea20000002400 */
[----:B---3--:R-:W-:-:S07]  /*1b210*/  FMNMX.FTZ R167, R148, R167, !PT ;  /* 0x000000a794a77209 */ /* 0x008fce0007810000 */
[----:B------:R-:W3:Y:S01]  /*1b220*/  MUFU.TANH R137, R137 ;  /* 0x0000008900897308 */ /* 0x000ee20000002400 */
[----:B0-----:R-:W-:Y:S02]  /*1b230*/  FMNMX.FTZ R167, R149, R167, !PT ;  /* 0x000000a795a77209 */ /* 0x001fe40007810000 */
[----:B-1----:R-:W-:-:S05]  /*1b240*/  SHF.R.U32.HI R224, RZ, 0x7, R224 ;  /* 0x00000007ffe07819 */ /* 0x002fca00000116e0 */
[----:B------:R-:W0:Y:S01]  /*1b250*/  MUFU.TANH R140, R140 ;  /* 0x0000008c008c7308 */ /* 0x000e220000002400 */
[----:B--2---:R-:W-:-:S07]  /*1b260*/  FMNMX.FTZ R167, R136, R167, !PT ;  /* 0x000000a788a77209 */ /* 0x004fce0007810000 */
[----:B------:R-:W1:Y:S01]  /*1b270*/  MUFU.TANH R141, R141 ;  /* 0x0000008d008d7308 */ /* 0x000e620000002400 */
[----:B------:R-:W-:Y:S02]  /*1b280*/  WARPGROUP.DEPBAR.LE gsb0, 0x0 ;  /* 0x00008000000079c5 */ /* 0x000fe40000010000 */
[----:B------:R-:W-:Y:S01]  /*1b290*/  WARPGROUP.ARRIVE ;  /* 0x00000000000079c5 */ /* 0x000fe20000000000 */
[----:B---3--:R-:W-:-:S04]  /*1b2a0*/  FMNMX.FTZ R167, R137, R167, !PT ;  /* 0x000000a789a77209 */ /* 0x008fc80007810000 */
[----:B------:R-:W2:Y:S01]  /*1b2b0*/  MUFU.TANH R128, R128 ;  /* 0x0000008000807308 */ /* 0x000ea20000002400 */
[----:B------:R-:W-:Y:S01]  /*1b2c0*/  HGMMA.64x128x16.F32.BF16 R24, R180, gdesc[UR4].tnspB, R24, gsb0 ;  /* 0x41e00004b4187df0 */ /* 0x000fe20008001818 */
[----:B------:R-:W-:Y:S01]  /*1b2d0*/  R2UR UR6, R10 ;  /* 0x000000000a0672ca */ /* 0x000fe200000e0000 */
[----:B------:R-:W-:Y:S01]  /*1b2e0*/  VIADD R10, R8, 0x180 ;  /* 0x00000180080a7836 */ /* 0x000fe20000000000 */
[----:B------:R-:W-:Y:S01]  /*1b2f0*/  R2UR UR7, R11 ;  /* 0x000000000b0772ca */ /* 0x000fe200000e0000 */
[----:B------:R-:W-:Y:S01]  /*1b300*/  IMAD.MOV.U32 R11, RZ, RZ, 0x40000040 ;  /* 0x40000040ff0b7424 */ /* 0x000fe200078e00ff */
[----:B0-----:R-:W-:Y:S02]  /*1b310*/  FMNMX.FTZ R167, R140, R167, !PT ;  /* 0x000000a78ca77209 */ /* 0x001fe40007810000 */
[----:B------:R-:W0:Y:S02]  /*1b320*/  MUFU.TANH R129, R129 ;  /* 0x0000008100817308 */ /* 0x000e240000002400 */
[----:B-1----:R-:W-:-:S06]  /*1b330*/  FMNMX.FTZ R167, R141, R167, !PT ;  /* 0x000000a78da77209 */ /* 0x002fcc0007810000 */
        /* <DEDUP_REMOVED lines=26> */
[----:B------:R-:W2:Y:S08]  /*1b4e0*/  MUFU.TANH R109, R109 ;  /* 0x0000006d006d7308 */ /* 0x000eb00000002400 */
[----:B------:R-:W3:Y:S08]  /*1b4f0*/  MUFU.TANH R96, R96 ;  /* 0x0000006000607308 */ /* 0x000ef00000002400 */
[----:B------:R-:W4:Y:S01]  /*1b500*/  MUFU.TANH R97, R97 ;  /* 0x0000006100617308 */ /* 0x000f220000002400 */
[----:B------:R-:W-:-:S02]  /*1b510*/  WARPGROUP.DEPBAR.LE gsb0, 0x0 ;  /* 0x00008000000079c5 */ /* 0x000fc40000010000 */
[----:B------:R-:W-:-:S05]  /*1b520*/  WARPGROUP.ARRIVE ;  /* 0x00000000000079c5 */ /* 0x000fca0000000000 */
[----:B------:R0:W-:Y:S01]  /*1b530*/  MUFU.TANH R167, R88 ;  /* 0x0000005800a77308 */ /* 0x0001e20000002400 */
[----:B------:R-:W-:Y:S01]  /*1b540*/  HGMMA.64x128x16.F32.BF16 R24, R184, gdesc[UR4].tnspB, R24, gsb0 ;  /* 0x41e00004b8187df0 */ /* 0x000fe20008001818 */
[----:B------:R-:W-:Y:S01]  /*1b550*/  R2UR UR6, R10 ;  /* 0x000000000a0672ca */ /* 0x000fe200000e0000 */
[----:B------:R-:W-:Y:S01]  /*1b560*/  VIADD R10, R8, 0x200 ;  /* 0x00000200080a7836 */ /* 0x000fe20000000000 */
[----:B------:R-:W-:Y:S01]  /*1b570*/  R2UR UR7, R11 ;  /* 0x000000000b0772ca */ /* 0x000fe200000e0000 */
[----:B------:R-:W-:Y:S01]  /*1b580*/  IMAD.MOV.U32 R11, RZ, RZ, 0x40000040 ;  /* 0x40000040ff0b7424 */ /* 0x000fe200078e00ff */
[----:B0-----:R-:W-:Y:S02]  /*1b590*/  FMNMX.FTZ R88, R105, R168, !PT ;  /* 0x000000a869587209 */ /* 0x001fe40007810000 */
[----:B------:R-:W0:Y:S02]  /*1b5a0*/  MUFU.TANH R100, R100 ;  /* 0x0000006400647308 */ /* 0x000e240000002400 */
[----:B-1----:R-:W-:-:S04]  /*1b5b0*/  FMNMX.FTZ R88, R108, R88, !PT ;  /* 0x000000586c587209 */ /* 0x002fc80007810000 */
[----:B--2---:R-:W-:Y:S02]  /*1b5c0*/  FMNMX.FTZ R88, R109, R88, !PT ;  /* 0x000000586d587209 */ /* 0x004fe40007810000 */
[----:B------:R-:W1:Y:S02]  /*1b5d0*/  MUFU.TANH R101, R101 ;  /* 0x0000006500657308 */ /* 0x000e640000002400 */
[----:B---3--:R-:W-:-:S04]  /*1b5e0*/  FMNMX.FTZ R88, R96, R88, !PT ;  /* 0x0000005860587209 */ /* 0x008fc80007810000 */
[----:B----4-:R-:W-:Y:S02]  /*1b5f0*/  FMNMX.FTZ R88, R97, R88, !PT ;  /* 0x0000005861587209 */ /* 0x010fe40007810000 */
[----:B------:R1:W2:Y:S02]  /*1b600*/  MUFU.TANH R168, R89 ;  /* 0x0000005900a87308 */ /* 0x0002a40000002400 */
[----:B0-----:R-:W-:-:S06]  /*1b610*/  FMNMX.FTZ R88, R100, R88, !PT ;  /* 0x0000005864587209 */ /* 0x001fcc0007810000 */
[----:B------:R-:W0:Y:S01]  /*1b620*/  MUFU.TANH R92, R92 ;  /* 0x0000005c005c7308 */ /* 0x000e220000002400 */
[----:B-1----:R-:W-:Y:S02]  /*1b630*/  FMNMX.FTZ R89, R101, R88, !PT ;  /* 0x0000005865597209 */ /* 0x002fe40007810000 */
[----:B------:R-:W-:Y:S02]  /*1b640*/  IADD3 R88, R8, 0x280, RZ ;  /* 0x0000028008587810 */ /* 0x000fe40007ffe0ff */
[----:B------:R-:W-:-:S03]  /*1b650*/  FMNMX.FTZ R89, R167, R89, !PT ;  /* 0x00000059a7597209 */ /* 0x000fc60007810000 */
[----:B------:R-:W1:Y:S01]  /*1b660*/  MUFU.TANH R93, R93 ;  /* 0x0000005d005d7308 */ /* 0x000e620000002400 */
[----:B--2---:R-:W-:Y:S01]  /*1b670*/  FMNMX.FTZ R169, R168, R89, !PT ;  /* 0x00000059a8a97209 */ /* 0x004fe20007810000 */
[----:B------:R-:W-:-:S06]  /*1b680*/  IMAD.MOV.U32 R89, RZ, RZ, 0x40000040 ;  /* 0x40000040ff597424 */ /* 0x000fcc00078e00ff */
        /* <DEDUP_REMOVED lines=15> */
[----:B------:R-:W-:Y:S01]  /*1b780*/  HGMMA.64x128x16.F32.BF16 R24, R188, gdesc[UR4].tnspB, R24, gsb0 ;  /* 0x41e00004bc187df0 */ /* 0x000fe20008001818 */
[----:B------:R-:W-:Y:S01]  /*1b790*/  R2UR UR6, R10 ;  /* 0x000000000a0672ca */ /* 0x000fe200000e0000 */
[----:B------:R-:W-:Y:S01]  /*1b7a0*/  FMUL.FTZ R10, R170, UR9 ;  /* 0x00000009aa0a7c20 */ /* 0x000fe20008410000 */
[----:B------:R-:W-:Y:S01]  /*1b7b0*/  R2UR UR7, R11 ;  /* 0x000000000b0772ca */ /* 0x000fe200000e0000 */
[----:B------:R-:W-:-:S03]  /*1b7c0*/  FMUL.FTZ R11, R171, UR9 ;  /* 0x00000009ab0b7c20 */ /* 0x000fc60008410000 */
[----:B------:R-:W-:Y:S08]  /*1b7d0*/  MUFU.TANH R151, R151 ;  /* 0x0000009700977308 */ /* 0x000ff00000002400 */
[----:B------:R-:W2:Y:S08]  /*1b7e0*/  MUFU.TANH R10, R10 ;  /* 0x0000000a000a7308 */ /* 0x000eb00000002400 */
[----:B------:R-:W3:Y:S08]  /*1b7f0*/  MUFU.TANH R11, R11 ;  /* 0x0000000b000b7308 */ /* 0x000ef00000002400 */
        /* <DEDUP_REMOVED lines=14> */
[----:B------:R-:W5:Y:S01]  /*1b8e0*/  MUFU.TANH R118, R118 ;  /* 0x0000007600767308 */ /* 0x000f620000002400 */
[----:B------:R-:W-:-:S02]  /*1b8f0*/  WARPGROUP.DEPBAR.LE gsb0, 0x0 ;  /* 0x00008000000079c5 */ /* 0x000fc40000010000 */
[----:B------:R-:W-:-:S05]  /*1b900*/  WARPGROUP.ARRIVE ;  /* 0x00000000000079c5 */ /* 0x000fca0000000000 */
[----:B------:R-:W5:Y:S01]  /*1b910*/  MUFU.TANH R119, R119 ;  /* 0x0000007700777308 */ /* 0x000f620000002400 */
[----:B------:R-:W-:Y:S01]  /*1b920*/  HGMMA.64x128x16.F32.BF16 R24, R192, gdesc[UR4].tnspB, R24, gsb0 ;  /* 0x41e00004c0187df0 */ /* 0x000fe20008001818 */
[----:B------:R-:W-:Y:S02]  /*1b930*/  R2UR UR6, R88 ;  /* 0x00000000580672ca */ /* 0x000fe400000e0000 */
[----:B------:R-:W-:Y:S02]  /*1b940*/  R2UR UR7, R89 ;  /* 0x00000000590772ca */ /* 0x000fe400000e0000 */
[----:B0-----:R-:W-:Y:S02]  /*1b950*/  FMNMX.FTZ R88, R92, R169, !PT ;  /* 0x000000a95c587209 */ /* 0x001fe40007810000 */
[----:B------:R-:W0:Y:S02]  /*1b960*/  MUFU.TANH R106, R106 ;  /* 0x0000006a006a7308 */ /* 0x000e240000002400 */
[----:B-1----:R-:W-:-:S05]  /*1b970*/  FMNMX.FTZ R88, R93, R88, !PT ;  /* 0x000000585d587209 */ /* 0x002fca0007810000 */
[----:B------:R-:W1:Y:S01]  /*1b980*/  SHFL.BFLY PT, R89, R88, 0x2, 0x1f ;  /* 0x0c401f0058597f89 */ /* 0x000e6200000e0000 */
[----:B------:R-:W0:Y:S08]  /*1b990*/  MUFU.TANH R107, R107 ;  /* 0x0000006b006b7308 */ /* 0x000e300000002400 */
[----:B------:R-:W0:Y:S08]  /*1b9a0*/  MUFU.TANH R110, R110 ;  /* 0x0000006e006e7308 */ /* 0x000e300000002400 */
[----:B------:R-:W0:Y:S01]  /*1b9b0*/  MUFU.TANH R111, R111 ;  /* 0x0000006f006f7308 */ /* 0x000e220000002400 */
[----:B-1----:R-:W-:-:S07]  /*1b9c0*/  FMNMX.FTZ R89, R88, R89, !PT ;  /* 0x0000005958597209 */ /* 0x002fce0007810000 */
[----:B------:R-:W1:Y:S01]  /*1b9d0*/  MUFU.TANH R98, R98 ;  /* 0x0000006200627308 */ /* 0x000e620000002400 */
[----:B------:R-:W2:Y:S07]  /*1b9e0*/  SHFL.BFLY PT, R88, R89, 0x1, 0x1f ;  /* 0x0c201f0059587f89 */ /* 0x000eae00000e0000 */
[----:B------:R-:W1:Y:S08]  /*1b9f0*/  MUFU.TANH R99, R99 ;  /* 0x0000006300637308 */ /* 0x000e700000002400 */
[----:B------:R-:W1:Y:S08]  /*1ba00*/  MUFU.TANH R102, R102 ;  /* 0x0000006600667308 */ /* 0x000e700000002400 */
[----:B------:R-:W1:Y:S01]  /*1ba10*/  MUFU.TANH R103, R103 ;  /* 0x0000006700677308 */ /* 0x000e620000002400 */
[----:B--2---:R-:W-:Y:S01]  /*1ba20*/  FMNMX.FTZ R89, R89, R88, !PT ;  /* 0x0000005859597209 */ /* 0x004fe20007810000 */
[----:B------:R-:W-:-:S06]  /*1ba30*/  IMAD.U32 R88, RZ, RZ, UR8 ;  /* 0x00000008ff587e24 */ /* 0x000fcc000f8e00ff */
[----:B------:R-:W2:Y:S01]  /*1ba40*/  MUFU.TANH R90, R90 ;  /* 0x0000005a005a7308 */ /* 0x000ea20000002400 */
[C---:B------:R-:W-:Y:S01]  /*1ba50*/  FMUL.FTZ R169, R89.reuse, R88 ;  /* 0x0000005859a97220 */ /* 0x040fe20000410000 */
[----:B------:R-:W-:-:S03]  /*1ba60*/  FADD.FTZ R5, -R89, R5 ;  /* 0x0000000559057221 */ /* 0x000fc60000010100 */
[-CC-:B------:R-:W-:Y:S01]  /*1ba70*/  FFMA.FTZ R176, R6, R88.reuse, -R169.reuse ;  /* 0x0000005806b07223 */ /* 0x180fe200000108a9 */
[-CC-:B------:R-:W-:Y:S01]  /*1ba80*/  FFMA.FTZ R6, R9, R88.reuse, -R169.reuse ;  /* 0x0000005809067223 */ /* 0x180fe200000108a9 */
[-CC-:B------:R-:W-:Y:S01]  /*1ba90*/  FFMA.FTZ R178, R12, R88.reuse, -R169.reuse ;  /* 0x000000580cb27223 */ /* 0x180fe200000108a9 */
[-CC-:B------:R-:W-:Y:S01]  /*1baa0*/  FFMA.FTZ R9, R13, R88.reuse, -R169.reuse ;  /* 0x000000580d097223 */ /* 0x180fe200000108a9 */
[----:B------:R-:W-:Y:S01]  /*1bab0*/  VIADD R12, R8, 0x300 ;  /* 0x00000300080c7836 */ /* 0x000fe20000000000 */
[----:B------:R-:W2:Y:S01]  /*1bac0*/  MUFU.TANH R91, R91 ;  /* 0x0000005b005b7308 */ /* 0x000ea20000002400 */
[----:B------:R-:W-:Y:S02]  /*1bad0*/  IMAD.MOV.U32 R13, RZ, RZ, 0x40000040 ;  /* 0x40000040ff0d7424 */ /* 0x000fe400078e00ff */
[-CC-:B------:R-:W-:Y:S01]  /*1bae0*/  FFMA.FTZ R93, R93, R88.reuse, -R169.reuse ;  /* 0x000000585d5d7223 */ /* 0x180fe200000108a9 */
[-C--:B------:R-:W-:Y:S01]  /*1baf0*/  FMUL.FTZ R5, R5, R88.reuse ;  /* 0x0000005805057220 */ /* 0x080fe20000410000 */
[-CC-:B------:R-:W-:Y:S01]  /*1bb00*/  FFMA.FTZ R180, R21, R88.reuse, -R169.reuse ;  /* 0x0000005815b47223 */ /* 0x180fe200000108a9 */
[-CC-:B------:R-:W-:Y:S01]  /*1bb10*/  FFMA.FTZ R21, R160, R88.reuse, -R169.reuse ;  /* 0x00000058a0157223 */ /* 0x180fe200000108a9 */
[-CC-:B------:R-:W-:Y:S01]  /*1bb20*/  FFMA.FTZ R182, R163, R88.reuse, -R169.reuse ;  /* 0x00000058a3b67223 */ /* 0x180fe200000108a9 */
[-CC-:B------:R-:W-:Y:S01]  /*1bb30*/  FFMA.FTZ R141, R141, R88.reuse, -R169.reuse ;  /* 0x000000588d8d7223 */ /* 0x180fe200000108a9 */
[----:B------:R-:W2:Y:S01]  /*1bb40*/  MUFU.TANH R94, R94 ;  /* 0x0000005e005e7308 */ /* 0x000ea20000002400 */
[-CC-:B------:R-:W-:Y:S01]  /*1bb50*/  FFMA.FTZ R160, R164, R88.reuse, -R169.reuse ;  /* 0x00000058a4a07223 */ /* 0x180fe200000108a9 */
[-CC-:B------:R-:W-:Y:S01]  /*1bb60*/  FFMA.FTZ R184, R152, R88.reuse, -R169.reuse ;  /* 0x0000005898b87223 */ /* 0x180fe200000108a9 */
[-CC-:B------:R-:W-:Y:S01]  /*1bb70*/  FFMA.FTZ R153, R153, R88.reuse, -R169.reuse ;  /* 0x0000005899997223 */ /* 0x180fe200000108a9 */
[-CC-:B------:R-:W-:Y:S01]  /*1bb80*/  FFMA.FTZ R186, R156, R88.reuse, -R169.reuse ;  /* 0x000000589cba7223 */ /* 0x180fe200000108a9 */
[-CC-:B------:R-:W-:Y:S01]  /*1bb90*/  FFMA.FTZ R152, R157, R88.reuse, -R169.reuse ;  /* 0x000000589d987223 */ /* 0x180fe200000108a9 */
[-CC-:B------:R-:W-:Y:S01]  /*1bba0*/  FFMA.FTZ R188, R144, R88.reuse, -R169.reuse ;  /* 0x0000005890bc7223 */ /* 0x180fe200000108a9 */
[-CC-:B------:R-:W-:Y:S01]  /*1bbb0*/  FFMA.FTZ R144, R145, R88.reuse, -R169.reuse ;  /* 0x0000005891907223 */ /* 0x180fe200000108a9 */
[----:B------:R-:W2:Y:S01]  /*1bbc0*/  MUFU.TANH R95, R95 ;  /* 0x0000005f005f7308 */ /* 0x000ea20000002400 */
[-CC-:B------:R-:W-:Y:S01]  /*1bbd0*/  FFMA.FTZ R190, R148, R88.reuse, -R169.reuse ;  /* 0x0000005894be7223 */ /* 0x180fe200000108a9 */
[-CC-:B------:R-:W-:Y:S01]  /*1bbe0*/  FFMA.FTZ R145, R149, R88.reuse, -R169.reuse ;  /* 0x0000005895917223 */ /* 0x180fe200000108a9 */
[----:B------:R-:W-:-:S05]  /*1bbf0*/  FFMA.FTZ R129, R129, R88, -R169 ;  /* 0x0000005881817223 */ /* 0x000fca00000108a9 */
[----:B------:R-:W-:Y:S08]  /*1bc00*/  MUFU.EX2 R5, R5 ;  /* 0x0000000500057308 */ /* 0x000ff00000000800 */
[----:B------:R-:W2:Y:S08]  /*1bc10*/  MUFU.EX2 R176, R176 ;  /* 0x000000b000b07308 */ /* 0x000eb00000000800 */
[----:B------:R-:W2:Y:S08]  /*1bc20*/  MUFU.EX2 R6, R6 ;  /* 0x0000000600067308 */ /* 0x000eb00000000800 */
[----:B------:R-:W2:Y:S08]  /*1bc30*/  MUFU.EX2 R178, R178 ;  /* 0x000000b200b27308 */ /* 0x000eb00000000800 */
[----:B------:R-:W-:Y:S01]  /*1bc40*/  MUFU.EX2 R9, R9 ;  /* 0x0000000900097308 */ /* 0x000fe20000000800 */
[----:B------:R-:W-:-:S02]  /*1bc50*/  WARPGROUP.DEPBAR.LE gsb0, 0x0 ;  /* 0x00008000000079c5 */ /* 0x000fc40000010000 */
[----:B------:R-:W-:Y:S01]  /*1bc60*/  WARPGROUP.ARRIVE ;  /* 0x00000000000079c5 */ /* 0x000fe20000000000 */
[-CC-:B------:R-:W-:Y:S01]  /*1bc70*/  FFMA.FTZ R192, R136, R88.reuse, -R169.reuse ;  /* 0x0000005888c07223 */ /* 0x180fe200000108a9 */
[----:B------:R-:W-:-:S03]  /*1bc80*/  FFMA.FTZ R136, R137, R88, -R169 ;  /* 0x0000005889887223 */ /* 0x000fc600000108a9 */
[----:B------:R-:W-:Y:S01]  /*1bc90*/  MUFU.EX2 R180, R180 ;  /* 0x000000b400b47308 */ /* 0x000fe20000000800 */
[----:B------:R-:W-:Y:S01]  /*1bca0*/  FFMA.FTZ R194, R140, R88, -R169 ;  /* 0x000000588cc27223 */ /* 0x000fe200000108a9 */
[----:B------:R-:W-:Y:S01]  /*1bcb0*/  HGMMA.64x128x16.F32.BF16 R24, R196, gdesc[UR4].tnspB, R24, gsb0 ;  /* 0x41e00004c4187df0 */ /* 0x000fe20008001818 */
[----:B------:R-:W-:Y:S02]  /*1bcc0*/  R2UR UR6, R12 ;  /* 0x000000000c0672ca */ /* 0x000fe400000e0000 */
[----:B------:R-:W-:Y:S02]  /*1bcd0*/  R2UR UR7, R13 ;  /* 0x000000000d0772ca */ /* 0x000fe400000e0000 */
[----:B------:R-:W-:Y:S01]  /*1bce0*/  FMNMX.FTZ R12, R10, R4, !PT ;  /* 0x000000040a0c7209 */ /* 0x000fe20007810000 */
[----:B------:R-:W-:Y:S03]  /*1bcf0*/  MUFU.EX2 R21, R21 ;  /* 0x0000001500157308 */ /* 0x000fe60000000800 */
[----:B---3--:R-:W-:-:S04]  /*1bd00*/  FMNMX.FTZ R12, R11, R12, !PT ;  /* 0x0000000c0b0c7209 */ /* 0x008fc80007810000 */
        /* <DEDUP_REMOVED lines=17> */
[----:B------:R-:W-:Y:S01]  /*1be20*/  FMNMX.FTZ R13, R147, R12, !PT ;  /* 0x0000000c930d7209 */ /* 0x000fe20007810000 */
[----:B------:R-:W-:-:S03]  /*1be30*/  VIADD R12, R8, 0x380 ;  /* 0x00000380080c7836 */ /* 0x000fc60000000000 */
[----:B------:R-:W-:Y:S01]  /*1be40*/  FMNMX.FTZ R13, R150, R13, !PT ;  /* 0x0000000d960d7209 */ /* 0x000fe20007810000 */
[----:B------:R-:W-:Y:S03]  /*1be50*/  MUFU.EX2 R188, R188 ;  /* 0x000000bc00bc7308 */ /* 0x000fe60000000800 */
[----:B------:R-:W-:Y:S01]  /*1be60*/  FMNMX.FTZ R137, R151, R13, !PT ;  /* 0x0000000d97897209 */ /* 0x000fe20007810000 */
[----:B------:R-:W-:-:S03]  /*1be70*/  IMAD.MOV.U32 R13, RZ, RZ, 0x40000040 ;  /* 0x40000040ff0d7424 */ /* 0x000fc600078e00ff */
[----:B----4-:R-:W-:Y:S01]  /*1be80*/  FMNMX.FTZ R137, R138, R137, !PT ;  /* 0x000000898a897209 */ /* 0x010fe20007810000 */
[----:B------:R-:W-:Y:S03]  /*1be90*/  MUFU.EX2 R144, R144 ;  /* 0x0000009000907308 */ /* 0x000fe60000000800 */
[----:B-----5:R-:W-:-:S04]  /*1bea0*/  FMNMX.FTZ R137, R139, R137, !PT ;  /* 0x000000898b897209 */ /* 0x020fc80007810000 */
[----:B------:R-:W-:Y:S01]  /*1beb0*/  FMNMX.FTZ R137, R142, R137, !PT ;  /* 0x000000898e897209 */ /* 0x000fe20007810000 */
        /* <DEDUP_REMOVED lines=10> */
[----:B------:R-:W-:-:S03]  /*1bf60*/  FFMA.FTZ R128, R133, R88, -R169 ;  /* 0x0000005885807223 */ /* 0x000fc600000108a9 */
[----:B------:R-:W-:Y:S01]  /*1bf70*/  HGMMA.64x128x16.F32.BF16 R24, R200, gdesc[UR4].tnspB, R24, gsb0 ;  /* 0x41e00004c8187df0 */ /* 0x000fe20008001818 */
[----:B------:R-:W-:Y:S01]  /*1bf80*/  R2UR UR6, R12 ;  /* 0x000000000c0672ca */ /* 0x000fe200000e0000 */
[----:B------:R-:W-:Y:S01]  /*1bf90*/  MUFU.EX2 R196, R196 ;  /* 0x000000c400c47308 */ /* 0x000fe20000000800 */
[----:B------:R-:W-:Y:S02]  /*1bfa0*/  R2UR UR7, R13 ;  /* 0x000000000d0772ca */ /* 0x000fe400000e0000 */
        /* <DEDUP_REMOVED lines=17> */
[----:B------:R-:W-:-:S04]  /*1c0c0*/  FMNMX.FTZ R12, R107, R12, !PT ;  /* 0x0000000c6b0c7209 */ /* 0x000fc80007810000 */
[----:B------:R-:W-:-:S04]  /*1c0d0*/  FMNMX.FTZ R12, R110, R12, !PT ;  /* 0x0000000c6e0c7209 */ /* 0x000fc80007810000 */
[----:B------:R-:W-:-:S04]  /*1c0e0*/  FMNMX.FTZ R12, R111, R12, !PT ;  /* 0x0000000c6f0c7209 */ /* 0x000fc80007810000 */
[----:B-1----:R-:W-:-:S04]  /*1c0f0*/  FMNMX.FTZ R12, R98, R12, !PT ;  /* 0x0000000c620c7209 */ /* 0x002fc80007810000 */
[----:B------:R-:W-:-:S04]  /*1c100*/  FMNMX.FTZ R12, R99, R12, !PT ;  /* 0x0000000c630c7209 */ /* 0x000fc80007810000 */
[----:B------:R-:W-:Y:S01]  /*1c110*/  FMNMX.FTZ R13, R102, R12, !PT ;  /* 0x0000000c660d7209 */ /* 0x000fe20007810000 */
[----:B------:R-:W-:-:S03]  /*1c120*/  VIADD R12, R8, 0x400 ;  /* 0x00000400080c7836 */ /* 0x000fc60000000000 */
[----:B------:R-:W-:Y:S01]  /*1c130*/  FMNMX.FTZ R13, R103, R13, !PT ;  /* 0x0000000d670d7209 */ /* 0x000fe20007810000 */
[----:B------:R-:W-:Y:S02]  /*1c140*/  WARPGROUP.DEPBAR.LE gsb0, 0x0 ;  /* 0x00008000000079c5 */ /* 0x000fe40000010000 */
[----:B------:R-:W-:Y:S01]  /*1c150*/  WARPGROUP.ARRIVE ;  /* 0x00000000000079c5 */ /* 0x000fe20000000000 */
[-CC-:B------:R-:W-:Y:S01]  /*1c160*/  FFMA.FTZ R202, R124, R88.reuse, -R169.reuse ;  /* 0x000000587cca7223 */ /* 0x180fe200000108a9 */
[-CC-:B------:R-:W-:Y:S01]  /*1c170*/  FFMA.FTZ R200, R120, R88.reuse, -R169.reuse ;  /* 0x0000005878c87223 */ /* 0x180fe200000108a9 */
[-CC-:B------:R-:W-:Y:S01]  /*1c180*/  FFMA.FTZ R120, R121, R88.reuse, -R169.reuse ;  /* 0x0000005879787223 */ /* 0x180fe200000108a9 */
[-CC-:B------:R-:W-:Y:S02]  /*1c190*/  FFMA.FTZ R121, R125, R88.reuse, -R169.reuse ;  /* 0x000000587d797223 */ /* 0x180fe400000108a9 */
[----:B------:R-:W-:Y:S01]  /*1c1a0*/  HGMMA.64x128x16.F32.BF16 R24, R204, gdesc[UR4].tnspB, R24, gsb0 ;  /* 0x41e00004cc187df0 */ /* 0x000fe20008001818 */
[----:B------:R-:W-:Y:S01]  /*1c1b0*/  R2UR UR6, R12 ;  /* 0x000000000c0672ca */ /* 0x000fe200000e0000 */
[----:B------:R-:W-:Y:S01]  /*1c1c0*/  FFMA.FTZ R12, R117, R88, -R169 ;  /* 0x00000058750c7223 */ /* 0x000fe200000108a9 */
[----:B------:R-:W-:Y:S08]  /*1c1d0*/  MUFU.EX2 R200, R200 ;  /* 0x000000c800c87308 */ /* 0x000ff00000000800 */
[----:B------:R-:W-:Y:S08]  /*1c1e0*/  MUFU.EX2 R120, R120 ;  /* 0x0000007800787308 */ /* 0x000ff00000000800 */
[----:B------:R-:W-:Y:S08]  /*1c1f0*/  MUFU.EX2 R202, R202 ;  /* 0x000000ca00ca7308 */ /* 0x000ff00000000800 */
[----:B------:R-:W-:Y:S08]  /*1c200*/  MUFU.EX2 R121, R121 ;  /* 0x0000007900797308 */ /* 0x000ff00000000800 */
[----:B------:R-:W-:Y:S01]  /*1c210*/  MUFU.EX2 R12, R12 ;  /* 0x0000000c000c7308 */ /* 0x000fe20000000800 */
[----:B------:R-:W-:-:S02]  /*1c220*/  WARPGROUP.DEPBAR.LE gsb0, 0x0 ;  /* 0x00008000000079c5 */ /* 0x000fc40000010000 */
[-CC-:B------:R-:W-:Y:S01]  /*1c230*/  FFMA.FTZ R204, R112, R88.reuse, -R169.reuse ;  /* 0x0000005870cc7223 */ /* 0x180fe200000108a9 */
[-CC-:B------:R-:W-:Y:S01]  /*1c240*/  FFMA.FTZ R112, R113, R88.reuse, -R169.reuse ;  /* 0x0000005871707223 */ /* 0x180fe200000108a9 */
[----:B--2---:R-:W-:Y:S01]  /*1c250*/  FMNMX.FTZ R113, R90, R13, !PT ;  /* 0x0000000d5a717209 */ /* 0x004fe20007810000 */
[----:B------:R-:W-:Y:S01]  /*1c260*/  IMAD.MOV.U32 R13, RZ, RZ, 0x40000040 ;  /* 0x40000040ff0d7424 */ /* 0x000fe200078e00ff */
[----:B------:R-:W-:Y:S01]  /*1c270*/  WARPGROUP.ARRIVE ;  /* 0x00000000000079c5 */ /* 0x000fe20000000000 */
[-CC-:B------:R-:W-:Y:S01]  /*1c280*/  FFMA.FTZ R206, R116, R88.reuse, -R169.reuse ;  /* 0x0000005874ce7223 */ /* 0x180fe200000108a9 */
[----:B------:R-:W-:Y:S01]  /*1c290*/  FMNMX.FTZ R113, R91, R113, !PT ;  /* 0x000000715b717209 */ /* 0x000fe20007810000 */
[----:B------:R-:W-:Y:S01]  /*1c2a0*/  MUFU.EX2 R204, R204 ;  /* 0x000000cc00cc7308 */ /* 0x000fe20000000800 */
[----:B------:R-:W-:Y:S01]  /*1c2b0*/  R2UR UR7, R13 ;  /* 0x000000000d0772ca */ /* 0x000fe200000e0000 */
[-CC-:B------:R-:W-:Y:S01]  /*1c2c0*/  FFMA.FTZ R13, R96, R88.reuse, -R169.reuse ;  /* 0x00000058600d7223 */ /* 0x180fe200000108a9 */
[----:B------:R-:W-:Y:S01]  /*1c2d0*/  FMNMX.FTZ R113, R94, R113, !PT ;  /* 0x000000715e717209 */ /* 0x000fe20007810000 */
[-CC-:B------:R-:W-:Y:S01]  /*1c2e0*/  FFMA.FTZ R96, R97, R88.reuse, -R169.reuse ;  /* 0x0000005861607223 */ /* 0x180fe200000108a9 */
[-CC-:B------:R-:W-:Y:S01]  /*1c2f0*/  FFMA.FTZ R97, R100, R88.reuse, -R169.reuse ;  /* 0x0000005864617223 */ /* 0x180fe200000108a9 */
[-CC-:B------:R-:W-:Y:S01]  /*1c300*/  FFMA.FTZ R100, R101, R88.reuse, -R169.reuse ;  /* 0x0000005865647223 */ /* 0x180fe200000108a9 */
[----:B------:R-:W-:Y:S01]  /*1c310*/  FMNMX.FTZ R113, R95, R113, !PT ;  /* 0x000000715f717209 */ /* 0x000fe20007810000 */
[----:B------:R-:W-:Y:S01]  /*1c320*/  MUFU.EX2 R112, R112 ;  /* 0x0000007000707308 */ /* 0x000fe20000000800 */
[----:B------:R-:W-:-:S03]  /*1c330*/  FFMA.FTZ R101, R167, R88, -R169 ;  /* 0x00000058a7657223 */ /* 0x000fc600000108a9 */
[----:B------:R-:W0:Y:S02]  /*1c340*/  SHFL.BFLY PT, R116, R113, 0x2, 0x1f ;  /* 0x0c401f0071747f89 */ /* 0x000e2400000e0000 */
[----:B------:R-:W-:Y:S02]  /*1c350*/  HGMMA.64x128x16.F32.BF16 R24, R208, gdesc[UR4].tnspB, R24, gsb0 ;  /* 0x41e00004d0187df0 */ /* 0x000fe40008001818 */
[----:B------:R-:W-:Y:S08]  /*1c360*/  MUFU.EX2 R206, R206 ;  /* 0x000000ce00ce7308 */ /* 0x000ff00000000800 */
[----:B------:R-:W-:Y:S08]  /*1c370*/  MUFU.EX2 R13, R13 ;  /* 0x0000000d000d7308 */ /* 0x000ff00000000800 */
[----:B------:R-:W-:Y:S01]  /*1c380*/  MUFU.EX2 R96, R96 ;  /* 0x0000006000607308 */ /* 0x000fe20000000800 */
[----:B0-----:R-:W-:Y:S01]  /*1c390*/  FMNMX.FTZ R113, R113, R116, !PT ;  /* 0x0000007471717209 */ /* 0x001fe20007810000 */
[----:B------:R-:W-:-:S06]  /*1c3a0*/  FFMA.FTZ R116, R92, R88, -R169 ;  /* 0x000000585c747223 */ /* 0x000fcc00000108a9 */
[----:B------:R-:W-:Y:S08]  /*1c3b0*/  MUFU.EX2 R97, R97 ;  /* 0x0000006100617308 */ /* 0x000ff00000000800 */
[----:B------:R-:W-:Y:S08]  /*1c3c0*/  MUFU.EX2 R100, R100 ;  /* 0x0000006400647308 */ /* 0x000ff00000000800 */
[----:B------:R-:W-:Y:S01]  /*1c3d0*/  MUFU.EX2 R101, R101 ;  /* 0x0000006500657308 */ /* 0x000fe20000000800 */
[----:B------:R-:W-:-:S02]  /*1c3e0*/  WARPGROUP.DEPBAR.LE gsb0, 0x0 ;  /* 0x00008000000079c5 */ /* 0x000fc40000010000 */
[-CC-:B------:R-:W-:Y:S01]  /*1c3f0*/  FFMA.FTZ R208, R104, R88.reuse, -R169.reuse ;  /* 0x0000005868d07223 */ /* 0x180fe200000108a9 */
[-CC-:B------:R-:W-:Y:S01]  /*1c400*/  FFMA.FTZ R104, R105, R88.reuse, -R169.reuse ;  /* 0x0000005869687223 */ /* 0x180fe200000108a9 */
[-CC-:B------:R-:W-:Y:S01]  /*1c410*/  FFMA.FTZ R105, R109, R88.reuse, -R169.reuse ;  /* 0x000000586d697223 */ /* 0x180fe200000108a9 */
[----:B------:R-:W-:Y:S01]  /*1c420*/  WARPGROUP.ARRIVE ;  /* 0x00000000000079c5 */ /* 0x000fe20000000000 */
[----:B------:R-:W0:Y:S01]  /*1c430*/  SHFL.BFLY PT, R109, R113, 0x1, 0x1f ;  /* 0x0c201f00716d7f89 */ /* 0x000e2200000e0000 */
[-CC-:B------:R-:W-:Y:S01]  /*1c440*/  FFMA.FTZ R210, R108, R88.reuse, -R169.reuse ;  /* 0x000000586cd27223 */ /* 0x180fe200000108a9 */
[----:B------:R-:W-:Y:S01]  /*1c450*/  MUFU.EX2 R208, R208 ;  /* 0x000000d000d07308 */ /* 0x000fe20000000800 */
[----:B------:R-:W-:-:S07]  /*1c460*/  FFMA.FTZ R108, R168, R88, -R169 ;  /* 0x00000058a86c7223 */ /* 0x000fce00000108a9 */
[----:B------:R-:W-:Y:S08]  /*1c470*/  MUFU.EX2 R104, R104 ;  /* 0x0000006800687308 */ /* 0x000ff00000000800 */
[----:B------:R-:W-:Y:S01]  /*1c480*/  MUFU.EX2 R210, R210 ;  /* 0x000000d200d27308 */ /* 0x000fe20000000800 */
[----:B0-----:R-:W-:-:S07]  /*1c490*/  FMNMX.FTZ R92, R113, R109, !PT ;  /* 0x0000006d715c7209 */ /* 0x001fce0007810000 */
[----:B------:R-:W-:Y:S01]  /*1c4a0*/  MUFU.EX2 R109, R116 ;  /* 0x00000074006d7308 */ /* 0x000fe20000000800 */
[----:B------:R-:W-:-:S07]  /*1c4b0*/  FADD.FTZ R113, -R92, R4 ;  /* 0x000000045c717221 */ /* 0x000fce0000010100 */
[----:B------:R0:W-:Y:S08]  /*1c4c0*/  MUFU.EX2 R4, R93 ;  /* 0x0000005d00047308 */ /* 0x0001f00000000800 */
[----:B------:R-:W-:Y:S01]  /*1c4d0*/  MUFU.EX2 R105, R105 ;  /* 0x0000006900697308 */ /* 0x000fe20000000800 */
[-C--:B0-----:R-:W-:Y:S01]  /*1c4e0*/  FMUL.FTZ R93, R113, R88.reuse ;  /* 0x00000058715d7220 */ /* 0x081fe20000410000 */
[----:B------:R-:W-:-:S04]  /*1c4f0*/  FMUL.FTZ R113, R92, R88 ;  /* 0x000000585c717220 */ /* 0x000fc80000410000 */
[-CC-:B------:R-:W-:Y:S01]  /*1c500*/  FFMA.FTZ R177, R10, R88.reuse, -R113.reuse ;  /* 0x000000580ab17223 */ /* 0x180fe20000010871 */
[-CC-:B------:R-:W-:Y:S01]  /*1c510*/  FFMA.FTZ R116, R11, R88.reuse, -R113.reuse ;  /* 0x000000580b747223 */ /* 0x180fe20000010871 */
[----:B------:R-:W-:Y:S01]  /*1c520*/  VIADD R10, R8, 0x480 ;  /* 0x00000480080a7836 */ /* 0x000fe20000000000 */
[----:B------:R-:W-:Y:S01]  /*1c530*/  MUFU.EX2 R93, R93 ;  /* 0x0000005d005d7308 */ /* 0x000fe20000000800 */
[----:B------:R-:W-:Y:S02]  /*1c540*/  IMAD.MOV.U32 R11, RZ, RZ, 0x40000040 ;  /* 0x40000040ff0b7424 */ /* 0x000fe400078e00ff */
[-CC-:B------:R-:W-:Y:S01]  /*1c550*/  FFMA.FTZ R179, R15, R88.reuse, -R113.reuse ;  /* 0x000000580fb37223 */ /* 0x180fe20000010871 */
[-CC-:B------:R-:W-:Y:S01]  /*1c560*/  FFMA.FTZ R15, R20, R88.reuse, -R113.reuse ;  /* 0x00000058140f7223 */ /* 0x180fe20000010871 */
[----:B------:R-:W-:Y:S01]  /*1c570*/  R2UR UR6, R10 ;  /* 0x000000000a0672ca */ /* 0x000fe200000e0000 */
[----:B------:R-:W-:Y:S01]  /*1c580*/  VIADD R10, R8, 0x500 ;  /* 0x00000500080a7836 */ /* 0x000fe20000000000 */
[----:B------:R-:W-:Y:S01]  /*1c590*/  R2UR UR7, R11 ;  /* 0x000000000b0772ca */ /* 0x000fe200000e0000 */
[----:B------:R-:W-:Y:S01]  /*1c5a0*/  IMAD.MOV.U32 R11, RZ, RZ, 0x40000040 ;  /* 0x40000040ff0b7424 */ /* 0x000fe200078e00ff */
[----:B------:R-:W0:Y:S01]  /*1c5b0*/  MUFU.EX2 R177, R177 ;  /* 0x000000b100b17308 */ /* 0x000e220000000800 */
[-CC-:B------:R-:W-:Y:S01]  /*1c5c0*/  FFMA.FTZ R181, R161, R88.reuse, -R113.reuse ;  /* 0x00000058a1b57223 */ /* 0x180fe20000010871 */
[-CC-:B------:R-:W-:Y:S01]  /*1c5d0*/  FFMA.FTZ R20, R162, R88.reuse, -R113.reuse ;  /* 0x00000058a2147223 */ /* 0x180fe20000010871 */
[-CC-:B------:R-:W-:Y:S01]  /*1c5e0*/  FFMA.FTZ R8, R131, R88.reuse, -R113.reuse ;  /* 0x0000005883087223 */ /* 0x180fe20000010871 */
[--C-:B------:R-:W-:Y:S01]  /*1c5f0*/  FFMA.FTZ R132, R139, R88, -R113.reuse ;  /* 0x000000588b847223 */ /* 0x100fe20000010871 */
[----:B------:R-:W-:Y:S01]  /*1c600*/  FFMA.FTZ R131, R5, R14, R176 ;  /* 0x0000000e05837223 */ /* 0x000fe200000100b0 */
[-CC-:B------:R-:W-:Y:S01]  /*1c610*/  FFMA.FTZ R183, R165, R88.reuse, -R113.reuse ;  /* 0x00000058a5b77223 */ /* 0x180fe20000010871 */
[-C--:B------:R-:W-:Y:S01]  /*1c620*/  FFMA.FTZ R141, R166, R88.reuse, -R113 ;  /* 0x00000058a68d7223 */ /* 0x080fe20000010871 */
[----:B------:R-:W1:Y:S01]  /*1c630*/  MUFU.EX2 R116, R116 ;  /* 0x0000007400747308 */ /* 0x000e620000000800 */
[----:B------:R-:W-:Y:S01]  /*1c640*/  FADD.FTZ R131, R6, R131 ;  /* 0x0000008306837221 */ /* 0x000fe20000010000 */
[----:B------:R-:W-:Y:S01]  /*1c650*/  FFMA.FTZ R201, R122, R88, -R113 ;  /* 0x000000587ac97223 */ /* 0x000fe20000010871 */
[----:B------:R-:W-:Y:S01]  /*1c660*/  HGMMA.64x128x16.F32.BF16 R24, R212, gdesc[UR4].tnspB, R24, gsb0 ;  /* 0x41e00004d4187df0 */ /* 0x000fe20008001818 */
[----:B------:R-:W-:Y:S01]  /*1c670*/  R2UR UR6, R10 ;  /* 0x000000000a0672ca */ /* 0x000fe200000e0000 */
[----:B------:R-:W-:Y:S01]  /*1c680*/  @!P1 IMAD R10, R222, 0x8, R2 ;  /* 0x00000008de0a9824 */ /* 0x000fe200078e0202 */
[----:B------:R-:W-:Y:S01]  /*1c690*/  R2UR UR7, R11 ;  /* 0x000000000b0772ca */ /* 0x000fe200000e0000 */
[----:B------:R-:W-:Y:S01]  /*1c6a0*/  FADD.FTZ R122, R178, R131 ;  /* 0x00000083b27a7221 */ /* 0x000fe20000010000 */
[----:B------:R-:W2:Y:S01]  /*1c6b0*/  MUFU.EX2 R179, R179 ;  /* 0x000000b300b37308 */ /* 0x000ea20000000800 */
[----:B0-----:R-:W-:Y:S01]  /*1c6c0*/  FFMA.FTZ R139, R93, R0, R177 ;  /* 0x000000005d8b7223 */ /* 0x001fe200000100b1 */
[----:B------:R-:W-:Y:S01]  /*1c6d0*/  IADD3 R11, -R224, 0xb, RZ ;  /* 0x0000000be00b7810 */ /* 0x000fe20007ffe1ff */
[----:B------:R-:W-:-:S02]  /*1c6e0*/  @!P1 VIADD R10, R10, 0x34840 ;  /* 0x000348400a0a9836 */ /* 0x000fc40000000000 */
[-CC-:B------:R-:W-:Y:S01]  /*1c6f0*/  FFMA.FTZ R185, R154, R88.reuse, -R113.reuse ;  /* 0x000000589ab97223 */ /* 0x180fe20000010871 */
[-CC-:B------:R-:W-:Y:S01]  /*1c700*/  FFMA.FTZ R197, R130, R88.reuse, -R113.reuse ;  /* 0x0000005882c57223 */ /* 0x180fe20000010871 */
[-CC-:B------:R-:W-:Y:S01]  /*1c710*/  FFMA.FTZ R117, R155, R88.reuse, -R113.reuse ;  /* 0x000000589b757223 */ /* 0x180fe20000010871 */
[-C--:B------:R-:W-:Y:S01]  /*1c720*/  FFMA.FTZ R187, R158, R88.reuse, -R113 ;  /* 0x000000589ebb7223 */ /* 0x080fe20000010871 */
[----:B------:R-:W0:Y:S01]  /*1c730*/  MUFU.EX2 R15, R15 ;  /* 0x0000000f000f7308 */ /* 0x000e220000000800 */
[----:B-1----:R-:W-:Y:S01]  /*1c740*/  FADD.FTZ R14, R116, R139 ;  /* 0x0000008b740e7221 */ /* 0x002fe20000010000 */
[----:B------:R-:W-:Y:S01]  /*1c750*/  @!P1 PRMT R130, RZ, 0x654, R10 ;  /* 0x00000654ff829816 */ /* 0x000fe2000000000a */
[-CC-:B------:R-:W-:Y:S01]  /*1c760*/  FFMA.FTZ R0, R123, R88.reuse, -R113.reuse ;  /* 0x000000587b007223 */ /* 0x180fe20000010871 */
[-CC-:B------:R-:W-:Y:S01]  /*1c770*/  FFMA.FTZ R124, R159, R88.reuse, -R113.reuse ;  /* 0x000000589f7c7223 */ /* 0x180fe20000010871 */
[-CC-:B------:R-:W-:Y:S01]  /*1c780*/  FFMA.FTZ R189, R146, R88.reuse, -R113.reuse ;  /* 0x0000005892bd7223 */ /* 0x180fe20000010871 */
[-CC-:B------:R-:W-:Y:S01]  /*1c790*/  FFMA.FTZ R205, R114, R88.reuse, -R113.reuse ;  /* 0x0000005872cd7223 */ /* 0x180fe20000010871 */
[-CC-:B------:R-:W-:Y:S01]  /*1c7a0*/  FFMA.FTZ R140, R147, R88.reuse, -R113.reuse ;  /* 0x00000058938c7223 */ /* 0x180fe20000010871 */
[----:B------:R-:W-:Y:S01]  /*1c7b0*/  MUFU.EX2 R181, R181 ;  /* 0x000000b500b57308 */ /* 0x000fe20000000800 */
[----:B--2---:R-:W-:Y:S01]  /*1c7c0*/  FADD.FTZ R14, R179, R14 ;  /* 0x0000000eb30e7221 */ /* 0x004fe20000010000 */
        /* <DEDUP_REMOVED lines=25> */
[----:B------:R-:W-:-:S02]  /*1c960*/  F2FP.BF16.F32.PACK_AB R176, R6, R176 ;  /* 0x000000b006b0723e */ /* 0x000fc400000010ff */
[----:B------:R-:W-:Y:S02]  /*1c970*/  F2FP.BF16.F32.PACK_AB R178, R9, R178 ;  /* 0x000000b209b2723e */ /* 0x000fe400000010ff */
[----:B------:R-:W-:Y:S01]  /*1c980*/  F2FP.BF16.F32.PACK_AB R179, R15, R179 ;  /* 0x000000b30fb3723e */ /* 0x000fe200000010ff */
[----:B------:R-:W-:Y:S01]  /*1c990*/  MUFU.EX2 R185, R185 ;  /* 0x000000b900b97308 */ /* 0x000fe20000000800 */
[----:B------:R-:W-:-:S07]  /*1c9a0*/  F2FP.BF16.F32.PACK_AB R177, R116, R177 ;  /* 0x000000b174b1723e */ /* 0x000fce00000010ff */
        /* <DEDUP_REMOVED lines=37> */
[----:B------:R0:W-:Y:S06]  /*1cc00*/  BAR.ARV R11, 0x100 ;  /* 0x0004000b0000751d */ /* 0x0001ec0000002000 */
[----:B------:R-:W-:Y:S01]  /*1cc10*/  @!P1 SYNCS.ARRIVE.TRANS64.RED.A1T0 RZ, [R130+URZ], RZ ;  /* 0x000000ff82ff99a7 */ /* 0x000fe2000810043f */
[----:B------:R-:W-:Y:S01]  /*1cc20*/  MUFU.EX2 R91, R91 ;  /* 0x0000005b005b7308 */ /* 0x000fe20000000800 */
[----:B0-----:R-:W-:Y:S01]  /*1cc30*/  @!P1 PRMT R11, RZ, 0x654, R7 ;  /* 0x00000654ff0b9816 */ /* 0x001fe20000000007 */
[----:B------:R-:W-:Y:S01]  /*1cc40*/  FADD.FTZ R7, R9, R122 ;  /* 0x0000007a09077221 */ /* 0x000fe20000010000 */
[----:B------:R-:W-:Y:S01]  /*1cc50*/  F2FP.BF16.F32.PACK_AB R218, R4, R109 ;  /* 0x0000006d04da723e */ /* 0x000fe200000010ff */
[-C--:B------:R-:W-:Y:S01]  /*1cc60*/  FMUL.FTZ R24, R24, R5.reuse ;  /* 0x0000000518187220 */ /* 0x080fe20000410000 */
[-C--:B------:R-:W-:Y:S01]  /*1cc70*/  FMUL.FTZ R25, R25, R5.reuse ;  /* 0x0000000519197220 */ /* 0x080fe20000410000 */
[----:B------:R-:W-:Y:S01]  /*1cc80*/  FADD.FTZ R122, R180, R7 ;  /* 0x00000007b47a7221 */ /* 0x000fe20000010000 */
[----:B------:R0:W-:Y:S01]  /*1cc90*/  @!P1 SYNCS.ARRIVE.TRANS64.RED.A1T0 RZ, [R11+URZ], RZ ;  /* 0x000000ff0bff99a7 */ /* 0x0001e2000810043f */
[-C--:B------:R-:W-:Y:S01]  /*1cca0*/  FFMA.FTZ R7, R127, R88.reuse, -R113 ;  /* 0x000000587f077223 */ /* 0x080fe20000010871 */
[----:B------:R-:W-:Y:S01]  /*1ccb0*/  MUFU.EX2 R94, R94 ;  /* 0x0000005e005e7308 */ /* 0x000fe20000000800 */
[----:B------:R-:W-:Y:S01]  /*1ccc0*/  FADD.FTZ R123, R21, R122 ;  /* 0x0000007a157b7221 */ /* 0x000fe20000010000 */
[-C--:B------:R-:W-:Y:S01]  /*1ccd0*/  FMUL.FTZ R28, R28, R5.reuse ;  /* 0x000000051c1c7220 */ /* 0x080fe20000410000 */
[-C--:B------:R-:W-:Y:S01]  /*1cce0*/  FMUL.FTZ R29, R29, R5.reuse ;  /* 0x000000051d1d7220 */ /* 0x080fe20000410000 */
[----:B------:R-:W-:Y:S01]  /*1ccf0*/  FMUL.FTZ R32, R32, R5 ;  /* 0x0000000520207220 */ /* 0x000fe20000410000 */
[----:B------:R-:W-:Y:S01]  /*1cd00*/  FADD.FTZ R123, R182, R123 ;  /* 0x0000007bb67b7221 */ /* 0x000fe20000010000 */
[----:B0-----:R-:W-:Y:S01]  /*1cd10*/  FADD.FTZ R11, R181, R14 ;  /* 0x0000000eb50b7221 */ /* 0x001fe20000010000 */
[----:B------:R-:W-:Y:S01]  /*1cd20*/  F2FP.BF16.F32.PACK_AB R181, R20, R181 ;  /* 0x000000b514b5723e */ /* 0x000fe200000010ff */
[----:B------:R-:W0:Y:S01]  /*1cd30*/  MUFU.EX2 R7, R7 ;  /* 0x0000000700077308 */ /* 0x000e220000000800 */
[----:B------:R-:W-:Y:S01]  /*1cd40*/  FADD.FTZ R123, R160, R123 ;  /* 0x0000007ba07b7221 */ /* 0x000fe20000010000 */
[----:B------:R-:W-:Y:S01]  /*1cd50*/  FADD.FTZ R14, R20, R11 ;  /* 0x0000000b140e7221 */ /* 0x000fe20000010000 */
[-C--:B------:R-:W-:Y:S01]  /*1cd60*/  FFMA.FTZ R11, R115, R88.reuse, -R113 ;  /* 0x00000058730b7223 */ /* 0x080fe20000010871 */
[-C--:B------:R-:W-:Y:S01]  /*1cd70*/  FMUL.FTZ R33, R33, R5.reuse ;  /* 0x0000000521217220 */ /* 0x080fe20000410000 */
[----:B------:R-:W-:Y:S01]  /*1cd80*/  FADD.FTZ R118, R184, R123 ;  /* 0x0000007bb8767221 */ /* 0x000fe20000010000 */
[----:B------:R-:W-:Y:S01]  /*1cd90*/  FADD.FTZ R14, R183, R14 ;  /* 0x0000000eb70e7221 */ /* 0x000fe20000010000 */
[-C--:B------:R-:W-:Y:S01]  /*1cda0*/  FMUL.FTZ R36, R36, R5.reuse ;  /* 0x0000000524247220 */ /* 0x080fe20000410000 */
[----:B------:R-:W-:Y:S01]  /*1cdb0*/  MUFU.EX2 R95, R95 ;  /* 0x0000005f005f7308 */ /* 0x000fe20000000800 */
[----:B------:R-:W-:Y:S01]  /*1cdc0*/  FADD.FTZ R115, R153, R118 ;  /* 0x0000007699737221 */ /* 0x000fe20000010000 */
[----:B------:R-:W-:Y:S01]  /*1cdd0*/  FADD.FTZ R114, R141, R14 ;  /* 0x0000000e8d727221 */ /* 0x000fe20000010000 */
[----:B------:R-:W-:Y:S01]  /*1cde0*/  FFMA.FTZ R14, R119, R88, -R113 ;  /* 0x00000058770e7223 */ /* 0x000fe20000010871 */
[-C--:B------:R-:W-:Y:S01]  /*1cdf0*/  FMUL.FTZ R37, R37, R5.reuse ;  /* 0x0000000525257220 */ /* 0x080fe20000410000 */
[----:B------:R-:W-:Y:S01]  /*1ce00*/  FADD.FTZ R115, R186, R115 ;  /* 0x00000073ba737221 */ /* 0x000fe20000010000 */
[----:B------:R-:W-:Y:S01]  /*1ce10*/  FADD.FTZ R114, R185, R114 ;  /* 0x00000072b9727221 */ /* 0x000fe20000010000 */
[-C--:B------:R-:W-:Y:S01]  /*1ce20*/  FMUL.FTZ R40, R40, R5.reuse ;  /* 0x0000000528287220 */ /* 0x080fe20000410000 */
[----:B------:R-:W1:Y:S01]  /*1ce30*/  MUFU.EX2 R11, R11 ;  /* 0x0000000b000b7308 */ /* 0x000e620000000800 */
[----:B------:R-:W-:Y:S01]  /*1ce40*/  FADD.FTZ R115, R152, R115 ;  /* 0x0000007398737221 */ /* 0x000fe20000010000 */
[----:B------:R-:W-:Y:S01]  /*1ce50*/  FADD.FTZ R114, R117, R114 ;  /* 0x0000007275727221 */ /* 0x000fe20000010000 */
[-C--:B------:R-:W-:Y:S01]  /*1ce60*/  FMUL.FTZ R41, R41, R5.reuse ;  /* 0x0000000529297220 */ /* 0x080fe20000410000 */
[-C--:B------:R-:W-:Y:S01]  /*1ce70*/  FMUL.FTZ R44, R44, R5.reuse ;  /* 0x000000052c2c7220 */ /* 0x080fe20000410000 */
[----:B------:R-:W-:Y:S01]  /*1ce80*/  FADD.FTZ R115, R188, R115 ;  /* 0x00000073bc737221 */ /* 0x000fe20000010000 */
[----:B------:R-:W-:Y:S01]  /*1ce90*/  FADD.FTZ R119, R187, R114 ;  /* 0x00000072bb777221 */ /* 0x000fe20000010000 */
[-C--:B------:R-:W-:Y:S01]  /*1cea0*/  FMUL.FTZ R45, R45, R5.reuse ;  /* 0x000000052d2d7220 */ /* 0x080fe20000410000 */
[----:B------:R-:W2:Y:S01]  /*1ceb0*/  MUFU.EX2 R14, R14 ;  /* 0x0000000e000e7308 */ /* 0x000ea20000000800 */
[----:B------:R-:W-:Y:S01]  /*1cec0*/  FADD.FTZ R115, R144, R115 ;  /* 0x0000007390737221 */ /* 0x000fe20000010000 */
[----:B------:R-:W-:Y:S01]  /*1ced0*/  FADD.FTZ R106, R124, R119 ;  /* 0x000000777c6a7221 */ /* 0x000fe20000010000 */
[-C--:B------:R-:W-:Y:S01]  /*1cee0*/  FMUL.FTZ R48, R48, R5.reuse ;  /* 0x0000000530307220 */ /* 0x080fe20000410000 */
[-C--:B------:R-:W-:Y:S01]  /*1cef0*/  FMUL.FTZ R49, R49, R5.reuse ;  /* 0x0000000531317220 */ /* 0x080fe20000410000 */
        /* <DEDUP_REMOVED lines=27> */
[----:B------:R-:W3:Y:S01]  /*1d0b0*/  MUFU.EX2 R6, R107 ;  /* 0x0000006b00067308 */ /* 0x000ee20000000800 */
[-C--:B------:R-:W-:Y:S01]  /*1d0c0*/  FMUL.FTZ R77, R77, R5.reuse ;  /* 0x000000054d4d7220 */ /* 0x080fe20000410000 */
[----:B------:R-:W-:Y:S01]  /*1d0d0*/  FADD.FTZ R110, R133, R110 ;  /* 0x0000006e856e7221 */ /* 0x000fe20000010000 */
[----:B------:R-:W-:Y:S01]  /*1d0e0*/  FADD.FTZ R15, R129, R20 ;  /* 0x00000014810f7221 */ /* 0x000fe20000010000 */
[-C--:B------:R-:W-:Y:S01]  /*1d0f0*/  FMUL.FTZ R80, R80, R5.reuse ;  /* 0x0000000550507220 */ /* 0x080fe20000410000 */
[----:B------:R-:W-:Y:S01]  /*1d100*/  FMUL.FTZ R81, R81, R5 ;  /* 0x0000000551517220 */ /* 0x000fe20000410000 */
[----:B------:R-:W-:Y:S01]  /*1d110*/  FADD.FTZ R9, R197, R110 ;  /* 0x0000006ec5097221 */ /* 0x000fe20000010000 */
[----:B------:R-:W-:Y:S01]  /*1d120*/  FADD.FTZ R15, R198, R15 ;  /* 0x0000000fc60f7221 */ /* 0x000fe20000010000 */
[----:B------:R-:W-:Y:S01]  /*1d130*/  F2FP.BF16.F32.PACK_AB R197, R8, R197 ;  /* 0x000000c508c5723e */ /* 0x000fe200000010ff */
[-C--:B------:R-:W-:Y:S01]  /*1d140*/  FMUL.FTZ R84, R84, R5.reuse ;  /* 0x0000000554547220 */ /* 0x080fe20000410000 */
[----:B------:R-:W-:Y:S01]  /*1d150*/  FADD.FTZ R20, R8, R9 ;  /* 0x0000000908147221 */ /* 0x000fe20000010000 */
[----:B------:R-:W-:Y:S01]  /*1d160*/  FADD.FTZ R15, R128, R15 ;  /* 0x0000000f800f7221 */ /* 0x000fe20000010000 */
[----:B------:R-:W-:Y:S01]  /*1d170*/  FMUL.FTZ R85, R85, R5 ;  /* 0x0000000555557220 */ /* 0x000fe20000410000 */
[----:B------:R-:W-:Y:S01]  /*1d180*/  F2FP.BF16.F32.PACK_AB R180, R21, R180 ;  /* 0x000000b415b4723e */ /* 0x000fe200000010ff */
[----:B------:R-:W-:Y:S01]  /*1d190*/  FADD.FTZ R9, R199, R20 ;  /* 0x00000014c7097221 */ /* 0x000fe20000010000 */
[----:B------:R-:W-:Y:S01]  /*1d1a0*/  FADD.FTZ R15, R200, R15 ;  /* 0x0000000fc80f7221 */ /* 0x000fe20000010000 */
[----:B------:R-:W-:Y:S01]  /*1d1b0*/  F2FP.BF16.F32.PACK_AB R182, R160, R182 ;  /* 0x000000b6a0b6723e */ /* 0x000fe200000010ff */
[----:B------:R-:W-:Y:S01]  /*1d1c0*/  FMUL.FTZ R26, R26, R93 ;  /* 0x0000005d1a1a7220 */ /* 0x000fe20000410000 */
[----:B------:R-:W-:Y:S01]  /*1d1d0*/  FADD.FTZ R20, R10, R9 ;  /* 0x000000090a147221 */ /* 0x000fe20000010000 */
[----:B------:R-:W-:Y:S01]  /*1d1e0*/  FADD.FTZ R15, R120, R15 ;  /* 0x0000000f780f7221 */ /* 0x000fe20000010000 */
[----:B------:R-:W-:Y:S01]  /*1d1f0*/  F2FP.BF16.F32.PACK_AB R183, R141, R183 ;  /* 0x000000b78db7723e */ /* 0x000fe200000010ff */
[----:B------:R-:W-:Y:S01]  /*1d200*/  FMUL.FTZ R27, R27, R93 ;  /* 0x0000005d1b1b7220 */ /* 0x000fe20000410000 */
[----:B------:R-:W-:Y:S01]  /*1d210*/  FADD.FTZ R9, R201, R20 ;  /* 0x00000014c9097221 */ /* 0x000fe20000010000 */
[----:B------:R-:W-:Y:S01]  /*1d220*/  FADD.FTZ R106, R202, R15 ;  /* 0x0000000fca6a7221 */ /* 0x000fe20000010000 */
[----:B------:R-:W-:Y:S01]  /*1d230*/  F2FP.BF16.F32.PACK_AB R201, R0, R201 ;  /* 0x000000c900c9723e */ /* 0x000fe200000010ff */
[-C--:B------:R-:W-:Y:S01]  /*1d240*/  FMUL.FTZ R30, R30, R93.reuse ;  /* 0x0000005d1e1e7220 */ /* 0x080fe20000410000 */
[----:B------:R-:W-:Y:S01]  /*1d250*/  FADD.FTZ R20, R0, R9 ;  /* 0x0000000900147221 */ /* 0x000fe20000010000 */
[----:B------:R-:W-:Y:S01]  /*1d260*/  FADD.FTZ R9, R121, R106 ;  /* 0x0000006a79097221 */ /* 0x000fe20000010000 */
[----:B------:R-:W-:Y:S01]  /*1d270*/  F2FP.BF16.F32.PACK_AB R184, R153, R184 ;  /* 0x000000b899b8723e */ /* 0x000fe200000010ff */
[----:B------:R-:W-:Y:S01]  /*1d280*/  FMUL.FTZ R31, R31, R93 ;  /* 0x0000005d1f1f7220 */ /* 0x000fe20000410000 */
[----:B------:R-:W-:Y:S01]  /*1d290*/  FADD.FTZ R20, R203, R20 ;  /* 0x00000014cb147221 */ /* 0x000fe20000010000 */
[----:B------:R-:W-:Y:S01]  /*1d2a0*/  FADD.FTZ R9, R204, R9 ;  /* 0x00000009cc097221 */ /* 0x000fe20000010000 */
[C---:B0-----:R-:W-:Y:S01]  /*1d2b0*/  F2FP.BF16.F32.PACK_AB R203, R7.reuse, R203 ;  /* 0x000000cb07cb723e */ /* 0x041fe200000010ff */
        /* <DEDUP_REMOVED lines=9> */
[----:B-1----:R-:W-:Y:S01]  /*1d350*/  FADD.FTZ R20, R11, R20 ;  /* 0x000000140b147221 */ /* 0x002fe20000010000 */
[----:B------:R-:W-:Y:S01]  /*1d360*/  FADD.FTZ R9, R12, R9 ;  /* 0x000000090c097221 */ /* 0x000fe20000010000 */
[----:B------:R-:W-:Y:S01]  /*1d370*/  F2FP.BF16.F32.PACK_AB R187, R124, R187 ;  /* 0x000000bb7cbb723e */ /* 0x000fe200000010ff */
[----:B------:R-:W-:Y:S01]  /*1d380*/  FMUL.FTZ R39, R39, R93 ;  /* 0x0000005d27277220 */ /* 0x000fe20000410000 */
[----:B------:R-:W-:Y:S01]  /*1d390*/  FADD.FTZ R15, R207, R20 ;  /* 0x00000014cf0f7221 */ /* 0x000fe20000010000 */
[----:B------:R-:W-:Y:S01]  /*1d3a0*/  FADD.FTZ R9, R208, R9 ;  /* 0x00000009d0097221 */ /* 0x000fe20000010000 */
[----:B--2---:R-:W-:Y:S01]  /*1d3b0*/  F2FP.BF16.F32.PACK_AB R207, R14, R207 ;  /* 0x000000cf0ecf723e */ /* 0x004fe200000010ff */
[-C--:B------:R-:W-:Y:S01]  /*1d3c0*/  FMUL.FTZ R42, R42, R93.reuse ;  /* 0x0000005d2a2a7220 */ /* 0x080fe20000410000 */
[----:B------:R-:W-:Y:S01]  /*1d3d0*/  FADD.FTZ R8, R14, R15 ;  /* 0x0000000f0e087221 */ /* 0x000fe20000010000 */
[----:B------:R-:W-:Y:S01]  /*1d3e0*/  FADD.FTZ R9, R104, R9 ;  /* 0x0000000968097221 */ /* 0x000fe20000010000 */
[----:B------:R-:W-:Y:S01]  /*1d3f0*/  F2FP.BF16.F32.PACK_AB R188, R144, R188 ;  /* 0x000000bc90bc723e */ /* 0x000fe200000010ff */
[----:B------:R-:W-:Y:S01]  /*1d400*/  FMUL.FTZ R43, R43, R93 ;  /* 0x0000005d2b2b7220 */ /* 0x000fe20000410000 */
[----:B------:R-:W-:Y:S01]  /*1d410*/  FADD.FTZ R15, R209, R8 ;  /* 0x00000008d10f7221 */ /* 0x000fe20000010000 */
[----:B------:R-:W-:Y:S01]  /*1d420*/  FADD.FTZ R8, R210, R9 ;  /* 0x00000009d2087221 */ /* 0x000fe20000010000 */
[----:B---3--:R-:W-:Y:S01]  /*1d430*/  F2FP.BF16.F32.PACK_AB R209, R6, R209 ;  /* 0x000000d106d1723e */ /* 0x008fe200000010ff */
        /* <DEDUP_REMOVED lines=38> */
[----:B------:R-:W-:Y:S01]  /*1d6a0*/  F2FP.BF16.F32.PACK_AB R199, R10, R199 ;  /* 0x000000c70ac7723e */ /* 0x000fe200000010ff */
[-C--:B------:R-:W-:Y:S01]  /*1d6b0*/  FMUL.FTZ R66, R66, R93.reuse ;  /* 0x0000005d42427220 */ /* 0x080fe20000410000 */
[----:B------:R-:W-:Y:S01]  /*1d6c0*/  F2FP.BF16.F32.PACK_AB R200, R120, R200 ;  /* 0x000000c878c8723e */ /* 0x000fe200000010ff */
[----:B------:R-:W-:Y:S01]  /*1d6d0*/  FADD.FTZ R0, R95, R7 ;  /* 0x000000075f007221 */ /* 0x000fe20000010000 */
[----:B------:R-:W-:Y:S01]  /*1d6e0*/  F2FP.BF16.F32.PACK_AB R202, R121, R202 ;  /* 0x000000ca79ca723e */ /* 0x000fe200000010ff */
[-C--:B------:R-:W-:Y:S01]  /*1d6f0*/  FMUL.FTZ R67, R67, R93.reuse ;  /* 0x0000005d43437220 */ /* 0x080fe20000410000 */
        /* <DEDUP_REMOVED lines=18> */
[----:B------:R-:W-:Y:S01]  /*1d820*/  FMUL.FTZ R87, R87, R93 ;  /* 0x0000005d57577220 */ /* 0x000fe20000410000 */
[----:B------:R-:W-:-:S02]  /*1d830*/  IMAD.MOV.U32 R6, RZ, RZ, R229 ;  /* 0x000000ffff067224 */ /* 0x000fc400078e00e5 */
[----:B------:R-:W-:Y:S02]  /*1d840*/  IMAD.MOV.U32 R7, RZ, RZ, R222 ;  /* 0x000000ffff077224 */ /* 0x000fe400078e00de */
[----:B------:R-:W-:Y:S02]  /*1d850*/  IMAD.MOV.U32 R4, RZ, RZ, R92 ;  /* 0x000000ffff047224 */ /* 0x000fe400078e005c */
[----:B------:R-:W-:Y:S01]  /*1d860*/  IMAD.MOV.U32 R5, RZ, RZ, R89 ;  /* 0x000000ffff057224 */ /* 0x000fe200078e0059 */
[----:B------:R-:W-:Y:S06]  /*1d870*/  @P2 BRA `(.L_x_7476) ;  /* 0xffffff9800942947 */ /* 0x000fec000383ffff */
.L_x_7466:
[----:B------:R-:W-:Y:S05]  /*1d880*/  WARPSYNC.ALL ;  /* 0x0000000000007948 */ /* 0x000fea0003800000 */
[----:B------:R-:W-:Y:S06]  /*1d890*/  BAR.ARV 0x8, 0x180 ;  /* 0x0206000000007b1d */ /* 0x000fec0000002000 */
[----:B------:R-:W-:Y:S05]  /*1d8a0*/  @!P0 BRA `(.L_x_7477) ;  /* 0x0000000000048947 */ /* 0x000fea0003800000 */
[----:B------:R-:W-:Y:S01]  /*1d8b0*/  BPT.TRAP 0x1 ;  /* 0x000000040000795c */ /* 0x000fe20000300000 */
.L_x_7477:
[----:B------:R-:W-:Y:S01]  /*1d8c0*/  IMAD R10, R222, 0x8, R2 ;  /* 0x00000008de0a7824 */ /* 0x000fe200078e0202 */
[----:B------:R-:W-:-:S04]  /*1d8d0*/  SHF.L.U32 R3, R229, 0x1f, RZ ;  /* 0x0000001fe5037819 */ /* 0x000fc800000006ff */
[----:B------:R0:W1:Y:S01]  /*1d8e0*/  SYNCS.PHASECHK.TRANS64.TRYWAIT P2, [R10+URZ+0x34850], R3 ;  /* 0x034850030a0075a7 */ /* 0x000062000804017f */
[----:B------:R-:W-:Y:S05]  /*1d8f0*/  @!P0 BRA `(.L_x_7478) ;  /* 0x0000000000048947 */ /* 0x000fea0003800000 */
[----:B------:R-:W-:Y:S01]  /*1d900*/  BPT.TRAP 0x1 ;  /* 0x000000040000795c */ /* 0x000fe20000300000 */
.L_x_7478:
[----:B------:R-:W-:-:S05]  /*1d910*/  VIADD R2, R2, 0x400 ;  /* 0x0000040002027836 */ /* 0x000fca0000000000 */
[----:B------:R-:W-:-:S04]  /*1d920*/  SHF.R.U32.HI R2, RZ, 0x4, R2 ;  /* 0x00000004ff027819 */ /* 0x000fc80000011602 */
[----:B------:R-:W-:-:S04]  /*1d930*/  LOP3.LUT R2, R2, 0x3fff, RZ, 0xc0, !PT ;  /* 0x00003fff02027812 */ /* 0x000fc800078ec0ff */
[----:B------:R-:W-:Y:S01]  /*1d940*/  LOP3.LUT R5, R2, 0x5800000, RZ, 0xfc, !PT ;  /* 0x0580000002057812 */ /* 0x000fe200078efcff */
[----:B-1----:R-:W-:Y:S06]  /*1d950*/  @P2 BRA `(.L_x_7479) ;  /* 0x0000000000082947 */ /* 0x002fec0003800000 */
[----:B------:R-:W1:Y:S02]  /*1d960*/  SYNCS.PHASECHK.TRANS64.TRYWAIT P0, [R10+URZ+0x34850], R3 ;  /* 0x034850030a0075a7 */ /* 0x000e64000800017f */
[----:B-1----:R-:W-:Y:S05]  /*1d970*/  @!P0 BRA `(.L_x_7480) ;  /* 0x000000a800148947 */ /* 0x002fea0003800000 */
.L_x_7479:
[----:B------:R-:W-:Y:S01]  /*1d980*/  IMAD R2, R222, 0xb00, R5 ;  /* 0x00000b00de027824 */ /* 0x000fe200078e0205 */
[----:B------:R-:W2:Y:S01]  /*1d990*/  LDL.LU R13, [R1+0x60] ;  /* 0x00006000010d7983 */ /* 0x000ea20000300800 */
[----:B01----:R-:W-:Y:S01]  /*1d9a0*/  IMAD.MOV.U32 R3, RZ, RZ, 0x40000040 ;  /* 0x40000040ff037424 */ /* 0x003fe200078e00ff */
[----:B------:R-:W-:Y:S05]  /*1d9b0*/  WARPSYNC.ALL ;  /* 0x0000000000007948 */ /* 0x000fea0003800000 */
[C---:B------:R-:W-:Y:S01]  /*1d9c0*/  R2UR UR6, R2.reuse ;  /* 0x00000000020672ca */ /* 0x040fe200000e0000 */
[----:B------:R-:W-:Y:S01]  /*1d9d0*/  WARPGROUP.ARRIVE ;  /* 0x00000000000079c5 */ /* 0x000fe20000000000 */
[----:B------:R-:W-:Y:S01]  /*1d9e0*/  R2UR UR7, R3 ;  /* 0x00000000030772ca */ /* 0x000fe200000e0000 */
[----:B------:R-:W-:-:S02]  /*1d9f0*/  VIADD R4, R2, 0x80 ;  /* 0x0000008002047836 */ /* 0x000fc40000000000 */
[----:B------:R-:W-:Y:S02]  /*1da00*/  IMAD.MOV.U32 R5, RZ, RZ, 0x40000040 ;  /* 0x40000040ff057424 */ /* 0x000fe400078e00ff */
[----:B------:R-:W-:Y:S02]  /*1da10*/  IMAD.MOV.U32 R3, RZ, RZ, 0x40000040 ;  /* 0x40000040ff037424 */ /* 0x000fe400078e00ff */
[----:B------:R-:W-:Y:S02]  /*1da20*/  IMAD.MOV.U32 R7, RZ, RZ, RZ ;  /* 0x000000ffff077224 */ /* 0x000fe400078e00ff */
[----:B------:R-:W-:Y:S02]  /*1da30*/  VIADD R222, R222, 0x1 ;  /* 0x00000001dede7836 */ /* 0x000fe40000000000 */
[----:B------:R-:W-:Y:S02]  /*1da40*/  @!P1 VIADD R10, R10, 0x34860 ;  /* 0x000348600a0a9836 */ /* 0x000fe40000000000 */
[----:B------:R-:W-:Y:S01]  /*1da50*/  HGMMA.64x128x16.F32.BF16 R24, R176, gdesc[UR4].tnspB, R24, gsb0 ;  /* 0x41e00004b0187df0 */ /* 0x000fe20008001818 */
[----:B------:R-:W-:Y:S01]  /*1da60*/  R2UR UR6, R4 ;  /* 0x00000000040672ca */ /* 0x000fe200000e0000 */
[----:B------:R-:W-:Y:S01]  /*1da70*/  VIADD R4, R2, 0x100 ;  /* 0x0000010002047836 */ /* 0x000fe20000000000 */
[----:B------:R-:W-:Y:S01]  /*1da80*/  R2UR UR7, R5 ;  /* 0x00000000050772ca */ /* 0x000fe200000e0000 */
[----:B------:R-:W-:Y:S01]  /*1da90*/  IMAD.MOV.U32 R5, RZ, RZ, 0x40000040 ;  /* 0x40000040ff057424 */ /* 0x000fe200078e00ff */
[----:B------:R-:W-:-:S02]  /*1daa0*/  ISETP.NE.AND P0, PT, R222, 0x2, PT ;  /* 0x00000002de00780c */ /* 0x000fc40003f05270 */
[----:B------:R-:W-:Y:S02]  /*1dab0*/  @!P1 PRMT R10, RZ, 0x654, R10 ;  /* 0x00000654ff0a9816 */ /* 0x000fe4000000000a */
[----:B------:R-:W-:Y:S01]  /*1dac0*/  SEL R222, R222, RZ, P0 ;  /* 0x000000ffdede7207 */ /* 0x000fe20000000000 */
[----:B------:R-:W-:Y:S02]  /*1dad0*/  WARPGROUP.DEPBAR.LE gsb0, 0x0 ;  /* 0x00008000000079c5 */ /* 0x000fe40000010000 */
[----:B------:R-:W-:-:S06]  /*1dae0*/  WARPGROUP.ARRIVE ;  /* 0x00000000000079c5 */ /* 0x000fcc0000000000 */
[----:B------:R-:W-:Y:S01]  /*1daf0*/  HGMMA.64x128x16.F32.BF16 R24, R180, gdesc[UR4].tnspB, R24, gsb0 ;  /* 0x41e00004b4187df0 */ /* 0x000fe20008001818 */
        /* <DEDUP_REMOVED lines=53> */
[----:B------:R-:W-:Y:S02]  /*1de50*/  R2UR UR7, R5 ;  /* 0x00000000050772ca */ /* 0x000fe400000e0000 */
[----:B------:R-:W0:Y:S02]  /*1de60*/  SHFL.BFLY PT, R5, R0, 0x2, 0x1f ;  /* 0x0c401f0000057f89 */ /* 0x000e2400000e0000 */
[----:B0-----:R-:W-:Y:S01]  /*1de70*/  FADD.FTZ R5, R5, R0 ;  /* 0x0000000005057221 */ /* 0x001fe20000010000 */
[----:B------:R-:W-:-:S04]  /*1de80*/  SEL R0, RZ, 0x1, P0 ;  /* 0x00000001ff007807 */ /* 0x000fc80000000000 */
[----:B------:R-:W0:Y:S01]  /*1de90*/  SHFL.BFLY PT, R4, R5, 0x1, 0x1f ;  /* 0x0c201f0005047f89 */ /* 0x000e2200000e0000 */
[----:B------:R-:W-:Y:S01]  /*1dea0*/  LOP3.LUT R229, R229, R0, RZ, 0x3c, !PT ;  /* 0x00000000e5e57212 */ /* 0x000fe200078e3cff */
[----:B------:R-:W-:Y:S02]  /*1deb0*/  IMAD.MOV.U32 R0, RZ, RZ, -0x800000 ;  /* 0xff800000ff007424 */ /* 0x000fe400078e00ff */
[----:B0-----:R-:W-:-:S05]  /*1dec0*/  FADD.FTZ R12, R5, R4 ;  /* 0x00000004050c7221 */ /* 0x001fca0000010000 */
[----:B------:R-:W-:-:S13]  /*1ded0*/  FSETP.NE.FTZ.AND P3, PT, R12, RZ, PT ;  /* 0x000000ff0c00720b */ /* 0x000fda0003f75000 */
[----:B------:R-:W0:Y:S08]  /*1dee0*/  @P3 MUFU.LG2 R8, R12 ;  /* 0x0000000c00083308 */ /* 0x000e300000000c00 */
[----:B------:R-:W-:Y:S01]  /*1def0*/  @P3 MUFU.RCP R7, R12 ;  /* 0x0000000c00073308 */ /* 0x000fe20000001000 */
[----:B0-----:R-:W-:Y:S01]  /*1df00*/  @P3 FMUL.FTZ R9, R8, 0.69314718246459960938 ;  /* 0x3f31721808093820 */ /* 0x001fe20000410000 */
[----:B------:R-:W-:-:S02]  /*1df10*/  WARPGROUP.DEPBAR.LE gsb0, 0x0 ;  /* 0x00008000000079c5 */ /* 0x000fc40000010000 */
[----:B------:R-:W-:-:S06]  /*1df20*/  WARPGROUP.ARRIVE ;  /* 0x00000000000079c5 */ /* 0x000fcc0000000000 */
[----:B------:R-:W-:Y:S01]  /*1df30*/  HGMMA.64x128x16.F32.BF16 R24, R212, gdesc[UR4].tnspB, R24, gsb0 ;  /* 0x41e00004d4187df0 */ /* 0x000fe20008001818 */
[----:B------:R-:W-:Y:S02]  /*1df40*/  R2UR UR6, R2 ;  /* 0x00000000020672ca */ /* 0x000fe400000e0000 */
[----:B------:R-:W-:Y:S02]  /*1df50*/  R2UR UR7, R3 ;  /* 0x00000000030772ca */ /* 0x000fe400000e0000 */
[----:B------:R-:W0:Y:S02]  /*1df60*/  SHFL.BFLY PT, R3, R14, 0x2, 0x1f ;  /* 0x0c401f000e037f89 */ /* 0x000e2400000e0000 */
[----:B0-----:R-:W-:-:S05]  /*1df70*/  FADD.FTZ R3, R3, R14 ;  /* 0x0000000e03037221 */ /* 0x001fca0000010000 */
[----:B------:R-:W0:Y:S02]  /*1df80*/  SHFL.BFLY PT, R2, R3, 0x1, 0x1f ;  /* 0x0c201f0003027f89 */ /* 0x000e2400000e0000 */
[----:B0-----:R-:W-:Y:S01]  /*1df90*/  FADD.FTZ R11, R3, R2 ;  /* 0x00000002030b7221 */ /* 0x001fe20000010000 */
[----:B------:R-:W-:Y:S02]  /*1dfa0*/  IMAD.MOV.U32 R2, RZ, RZ, RZ ;  /* 0x000000ffff027224 */ /* 0x000fe400078e00ff */
[----:B------:R-:W-:Y:S02]  /*1dfb0*/  IMAD.MOV.U32 R3, RZ, RZ, -0x800000 ;  /* 0xff800000ff037424 */ /* 0x000fe400078e00ff */
[----:B------:R-:W-:-:S13]  /*1dfc0*/  FSETP.NE.FTZ.AND P2, PT, R11, RZ, PT ;  /* 0x000000ff0b00720b */ /* 0x000fda0003f55000 */
[----:B------:R-:W0:Y:S01]  /*1dfd0*/  @P2 MUFU.LG2 R6, R11 ;  /* 0x0000000b00062308 */ /* 0x000e220000000c00 */
[C---:B------:R-:W-:Y:S01]  /*1dfe0*/  @P2 FMUL.FTZ R4, R88.reuse, 0.69314718246459960938 ;  /* 0x3f31721858042820 */ /* 0x040fe20000410000 */
[----:B------:R-:W-:-:S04]  /*1dff0*/  @P3 FMUL.FTZ R88, R88, 0.69314718246459960938 ;  /* 0x3f31721858583820 */ /* 0x000fc80000410000 */
[----:B------:R-:W-:Y:S02]  /*1e000*/  @P3 FFMA.FTZ R0, R88, R92, R9 ;  /* 0x0000005c58003223 */ /* 0x000fe40000010009 */
[----:B------:R-:W1:Y:S01]  /*1e010*/  @P2 MUFU.RCP R2, R11 ;  /* 0x0000000b00022308 */ /* 0x000e620000001000 */
[----:B0-----:R-:W-:-:S04]  /*1e020*/  @P2 FMUL.FTZ R5, R6, 0.69314718246459960938 ;  /* 0x3f31721806052820 */ /* 0x001fc80000410000 */
[----:B------:R-:W-:Y:S01]  /*1e030*/  @P2 FFMA.FTZ R3, R4, R89, R5 ;  /* 0x0000005904032223 */ /* 0x000fe20000010005 */
[----:B------:R-:W-:Y:S02]  /*1e040*/  WARPGROUP.DEPBAR.LE gsb0, 0x0 ;  /* 0x00008000000079c5 */ /* 0x000fe40000010000 */
[----:B------:R-:W-:-:S06]  /*1e050*/  WARPGROUP.ARRIVE ;  /* 0x00000000000079c5 */ /* 0x000fcc0000000000 */
[----:B------:R-:W-:Y:S03]  /*1e060*/  HGMMA.64x128x16.F32.BF16 R24, R216, gdesc[UR4].tnspB, R24, gsb0 ;  /* 0x41e00004d8187df0 */ /* 0x000fe60008001818 */
[----:B------:R-:W-:Y:S02]  /*1e070*/  WARPGROUP.DEPBAR.LE gsb0, 0x0 ;  /* 0x00008000000079c5 */ /* 0x000fe40000010000 */
        /* <DEDUP_REMOVED lines=45> */
[----:B------:R-:W-:Y:S01]  /*1e350*/  FMUL.FTZ R61, R61, R2 ;  /* 0x000000023d3d7220 */ /* 0x000fe20000410000 */
[----:B------:R-:W-:Y:S01]  /*1e360*/  PLOP3.LUT P1, PT, PT, PT, PT, 0x8, 0x0 ;  /* 0x000000000000781c */ /* 0x000fe20003f2e170 */
        /* <DEDUP_REMOVED lines=19> */
.L_x_7420:
[----:B------:R-:W2:Y:S04]  /*1e4a0*/  LDL R82, [R1+0x5c] ;  /* 0x00005c0001527983 */ /* 0x000ea80000100800 */
[----:B------:R-:W2:Y:S01]  /*1e4b0*/  LDL R78, [R1+0x68] ;  /* 0x00006800014e7983 */ /* 0x000ea20000100800 */
[----:B------:R-:W-:Y:S05]  /*1e4c0*/  WARPSYNC.ALL ;  /* 0x0000000000007948 */ /* 0x000fea0003800000 */
[----:B------:R-:W0:Y:S01]  /*1e4d0*/  S2UR UR5, SR_CgaCtaId ;  /* 0x00000000000579c3 */ /* 0x000e220000008800 */
[----:B------:R-:W-:Y:S01]  /*1e4e0*/  UMOV UR4, 0x400 ;  /* 0x0000040000047882 */ /* 0x000fe20000000000 */
[----:B------:R-:W-:Y:S01]  /*1e4f0*/  BSSY B0, `(.L_x_7481) ;  /* 0x0000228000007945 */ /* 0x000fe20003800000 */
[----:B------:R-:W-:Y:S01]  /*1e500*/  SHF.R.S32.HI R48, RZ, 0x1f, R221 ;  /* 0x0000001fff307819 */ /* 0x000fe200000114dd */
[----:B0-----:R-:W-:-:S06]  /*1e510*/  ULEA UR4, UR5, UR4, 0x18 ;  /* 0x0000000405047291 */ /* 0x001fcc000f8ec03f */
[----:B------:R-:W-:Y:S01]  /*1e520*/  IMAD.U32 R2, RZ, RZ, UR4 ;  /* 0x00000004ff027e24 */ /* 0x000fe2000f8e00ff */
[----:B------:R-:W-:Y:S06]  /*1e530*/  BAR.SYNC.DEFER_BLOCKING 0x5, 0x180 ;  /* 0x0146000000007b1d */ /* 0x000fec0000010000 */
[----:B------:R0:W1:Y:S02]  /*1e540*/  LDS.128 R28, [R2+0x348d0] ;  /* 0x0348d000021c7984 */ /* 0x0000640000000c00 */
[----:B------:R-:W-:Y:S06]  /*1e550*/  BAR.ARV 0x4, 0x180 ;  /* 0x0106000000007b1d */ /* 0x000fec0000002000 */
[----:B--2---:R-:W-:Y:S01]  /*1e560*/  SHF.L.U64.HI R74, R82, 0x2, R78 ;  /* 0x00000002524a7819 */ /* 0x004fe2000001024e */
[----:B01----:R-:W-:Y:S06]  /*1e570*/  @P1 BRA `(.L_x_7482) ;  /* 0x00000014006c1947 */ /* 0x003fec0003800000 */
[----:B------:R-:W2:Y:S04]  /*1e580*/  LDL R4, [R1+0x8c] ;  /* 0x00008c0001047983 */ /* 0x000ea80000100800 */
[----:B------:R-:W3:Y:S04]  /*1e590*/  LDL.LU R112, [R1+0x58] ;  /* 0x0000580001707983 */ /* 0x000ee80000300800 */
[----:B------:R-:W4:Y:S04]  /*1e5a0*/  LDL R111, [R1+0x88] ;  /* 0x00008800016f7983 */ /* 0x000f280000100800 */
[----:B------:R-:W4:Y:S01]  /*1e5b0*/  LDL R86, [R1+0x64] ;  /* 0x0000640001567983 */ /* 0x000f220000100800 */
[----:B------:R-:W0:Y:S01]  /*1e5c0*/  S2R R5, SR_SWINHI ;  /* 0x0000000000057919 */ /* 0x000e220000002f00 */
[----:B------:R-:W-:Y:S05]  /*1e5d0*/  WARPSYNC.ALL ;  /* 0x0000000000007948 */ /* 0x000fea0003800000 */
[----:B------:R-:W-:Y:S01]  /*1e5e0*/  F2FP.BF16.F32.PACK_AB R36, R57, R36 ;  /* 0x000000243924723e */ /* 0x000fe200000010ff */
[----:B------:R-:W-:Y:S01]  /*1e5f0*/  ULDC.64 UR4, c[0x0][0xc00] ;  /* 0x0003000000047ab9 */ /* 0x000fe20000000a00 */
[----:B------:R-:W1:Y:S01]  /*1e600*/  LDC R57, c[0x0][0xbe8] ;  /* 0x0002fa00ff397b82 */ /* 0x000e620000000800 */
[----:B------:R-:W-:-:S02]  /*1e610*/  MOV R20, R2 ;  /* 0x0000000200147202 */ /* 0x000fc40000000f00 */
[----:B0-----:R-:W-:Y:S02]  /*1e620*/  MOV R21, R5 ;  /* 0x0000000500157202 */ /* 0x001fe40000000f00 */
[----:B------:R-:W-:Y:S02]  /*1e630*/  F2FP.BF16.F32.PACK_AB R10, R103, R10 ;  /* 0x0000000a670a723e */ /* 0x000fe400000010ff */
[----:B------:R-:W-:Y:S02]  /*1e640*/  F2FP.BF16.F32.PACK_AB R35, R35, R54 ;  /* 0x000000362323723e */ /* 0x000fe400000010ff */
[----:B------:R-:W-:Y:S01]  /*1e650*/  F2FP.BF16.F32.PACK_AB R39, R39, R50 ;  /* 0x000000322727723e */ /* 0x000fe200000010ff */
[----:B------:R-:W-:Y:S01]  /*1e660*/  IMAD.MOV.U32 R50, RZ, RZ, RZ ;  /* 0x000000ffff327224 */ /* 0x000fe200078e00ff */
[----:B------:R-:W-:Y:S01]  /*1e670*/  ULDC.64 UR6, c[0x0][0x208] ;  /* 0x0000820000067ab9 */ /* 0x000fe20000000a00 */
[----:B------:R-:W-:Y:S01]  /*1e680*/  BAR.SYNC.DEFER_BLOCKING 0x1, 0x100 ;  /* 0x0044000000007b1d */ /* 0x000fe20000010000 */
[----:B--2---:R-:W-:-:S03]  /*1e690*/  IMAD.WIDE R8, R4, 0x2, R20 ;  /* 0x0000000204087825 */ /* 0x004fc600078e0214 */
[C---:B------:R-:W-:Y:S02]  /*1e6a0*/  IADD3 R63, P5, R8.reuse, 0x20, RZ ;  /* 0x00000020083f7810 */ /* 0x040fe40007fbe0ff */
[----:B------:R-:W-:-:S03]  /*1e6b0*/  LOP3.LUT R33, R8, 0x380, RZ, 0xc0, !PT ;  /* 0x0000038008217812 */ /* 0x000fc600078ec0ff */
[----:B------:R-:W-:Y:S01]  /*1e6c0*/  IMAD.X R5, RZ, RZ, R9, P5 ;  /* 0x000000ffff057224 */ /* 0x000fe200028e0609 */
[C---:B------:R-:W-:Y:S02]  /*1e6d0*/  IADD3 R109, P5, R8.reuse, 0x4060, RZ ;  /* 0x00004060086d7810 */ /* 0x040fe40007fbe0ff */
[C---:B------:R-:W-:Y:S02]  /*1e6e0*/  IADD3 R67, P0, R8.reuse, 0x40, RZ ;  /* 0x0000004008437810 */ /* 0x040fe40007f1e0ff */
[----:B------:R-:W-:Y:S02]  /*1e6f0*/  LOP3.LUT R28, R109, 0x380, RZ, 0xc0, !PT ;  /* 0x000003806d1c7812 */ /* 0x000fe400078ec0ff */
[----:B------:R-:W-:Y:S02]  /*1e700*/  SHF.R.U64 R33, R33, 0x3, RZ ;  /* 0x0000000321217819 */ /* 0x000fe400000012ff */
[----:B------:R-:W-:Y:S02]  /*1e710*/  IADD3 R71, P1, R8, 0x60, RZ ;  /* 0x0000006008477810 */ /* 0x000fe40007f3e0ff */
[----:B------:R-:W-:-:S02]  /*1e720*/  LOP3.LUT R4, R63, 0x380, RZ, 0xc0, !PT ;  /* 0x000003803f047812 */ /* 0x000fc400078ec0ff */
[----:B------:R-:W-:Y:S02]  /*1e730*/  LOP3.LUT R6, R67, 0x380, RZ, 0xc0, !PT ;  /* 0x0000038043067812 */ /* 0x000fe400078ec0ff */
[C---:B------:R-:W-:Y:S02]  /*1e740*/  IADD3 R75, P2, R8.reuse, 0x4000, RZ ;  /* 0x00004000084b7810 */ /* 0x040fe40007f5e0ff */
[C---:B------:R-:W-:Y:S02]  /*1e750*/  IADD3 R79, P3, R8.reuse, 0x4020, RZ ;  /* 0x00004020084f7810 */ /* 0x040fe40007f7e0ff */
[----:B------:R-:W-:Y:S02]  /*1e760*/  IADD3 R83, P4, R8, 0x4040, RZ ;  /* 0x0000404008537810 */ /* 0x000fe40007f9e0ff */
[----:B------:R-:W-:Y:S02]  /*1e770*/  SHF.R.U64 R28, R28, 0x3, RZ ;  /* 0x000000031c1c7819 */ /* 0x000fe400000012ff */
[----:B------:R-:W-:-:S02]  /*1e780*/  LOP3.LUT R8, R33, R8, RZ, 0x3c, !PT ;  /* 0x0000000821087212 */ /* 0x000fc400078e3cff */
[----:B------:R-:W-:Y:S02]  /*1e790*/  LOP3.LUT R12, R71, 0x380, RZ, 0xc0, !PT ;  /* 0x00000380470c7812 */ /* 0x000fe400078ec0ff */
[----:B------:R-:W-:Y:S02]  /*1e7a0*/  SHF.R.U64 R4, R4, 0x3, RZ ;  /* 0x0000000304047819 */ /* 0x000fe400000012ff */
[----:B------:R-:W-:Y:S02]  /*1e7b0*/  SHF.R.U64 R6, R6, 0x3, RZ ;  /* 0x0000000306067819 */ /* 0x000fe400000012ff */
[----:B------:R-:W-:Y:S01]  /*1e7c0*/  LOP3.LUT R32, R28, R109, RZ, 0x3c, !PT ;  /* 0x0000006d1c207212 */ /* 0x000fe200078e3cff */
[--C-:B------:R-:W-:Y:S01]  /*1e7d0*/  IMAD.X R7, RZ, RZ, R9.reuse, P0 ;  /* 0x000000ffff077224 */ /* 0x100fe200000e0609 */
[----:B------:R-:W-:Y:S01]  /*1e7e0*/  MOV R28, R8 ;  /* 0x00000008001c7202 */ /* 0x000fe20000000f00 */
[--C-:B------:R-:W-:Y:S01]  /*1e7f0*/  IMAD.X R13, RZ, RZ, R9.reuse, P1 ;  /* 0x000000ffff0d7224 */ /* 0x100fe200008e0609 */
[----:B------:R-:W-:Y:S01]  /*1e800*/  SHF.R.U64 R12, R12, 0x3, RZ ;  /* 0x000000030c0c7819 */ /* 0x000fe200000012ff */
[--C-:B------:R-:W-:Y:S01]  /*1e810*/  IMAD.X R15, RZ, RZ, R9.reuse, P2 ;  /* 0x000000ffff0f7224 */ /* 0x100fe200010e0609 */
[----:B------:R-:W-:Y:S01]  /*1e820*/  F2FP.BF16.F32.PACK_AB R8, R104, R11 ;  /* 0x0000000b6808723e */ /* 0x000fe200000010ff */
[--C-:B------:R-:W-:Y:S01]  /*1e830*/  IMAD.X R25, RZ, RZ, R9.reuse, P3 ;  /* 0x000000ffff197224 */ /* 0x100fe200018e0609 */
[----:B------:R-:W-:Y:S01]  /*1e840*/  LOP3.LUT R4, R4, R63, RZ, 0x3c, !PT ;  /* 0x0000003f04047212 */ /* 0x000fe200078e3cff */
[--C-:B------:R-:W-:Y:S01]  /*1e850*/  IMAD.X R27, RZ, RZ, R9.reuse, P4 ;  /* 0x000000ffff1b7224 */ /* 0x100fe200020e0609 */
[----:B------:R-:W-:Y:S01]  /*1e860*/  LOP3.LUT R6, R6, R67, RZ, 0x3c, !PT ;  /* 0x0000004306067212 */ /* 0x000fe200078e3cff */
[----:B------:R-:W-:Y:S01]  /*1e870*/  IMAD.X R33, RZ, RZ, R9, P5 ;  /* 0x000000ffff217224 */ /* 0x000fe200028e0609 */
[----:B------:R-:W-:-:S02]  /*1e880*/  LOP3.LUT R14, R75, 0x380, RZ, 0xc0, !PT ;  /* 0x000003804b0e7812 */ /* 0x000fc400078ec0ff */
[----:B------:R-:W-:Y:S02]  /*1e890*/  F2FP.BF16.F32.PACK_AB R9, R107, R110 ;  /* 0x0000006e6b09723e */ /* 0x000fe400000010ff */
[----:B------:R-:W-:Y:S02]  /*1e8a0*/  F2FP.BF16.F32.PACK_AB R11, R105, R108 ;  /* 0x0000006c690b723e */ /* 0x000fe400000010ff */
[----:B------:R-:W-:Y:S02]  /*1e8b0*/  LOP3.LUT R24, R79, 0x380, RZ, 0xc0, !PT ;  /* 0x000003804f187812 */ /* 0x000fe400078ec0ff */
[----:B------:R-:W-:Y:S02]  /*1e8c0*/  LOP3.LUT R26, R83, 0x380, RZ, 0xc0, !PT ;  /* 0x00000380531a7812 */ /* 0x000fe400078ec0ff */
[----:B------:R-:W-:Y:S01]  /*1e8d0*/  LOP3.LUT R12, R12, R71, RZ, 0x3c, !PT ;  /* 0x000000470c0c7212 */ /* 0x000fe200078e3cff */
[----:B------:R0:W-:Y:S01]  /*1e8e0*/  STSM.16.M88.4 [R28], R8 ;  /* 0x000000081c007844 */ /* 0x0001e20000000200 */
[----:B------:R-:W-:-:S02]  /*1e8f0*/  SHF.R.U64 R14, R14, 0x3, RZ ;  /* 0x000000030e0e7819 */ /* 0x000fc400000012ff */
[----:B------:R-:W-:Y:S02]  /*1e900*/  MOV R71, R4 ;  /* 0x0000000400477202 */ /* 0x000fe40000000f00 */
[----:B------:R-:W-:Y:S02]  /*1e910*/  MOV R70, R6 ;  /* 0x0000000600467202 */ /* 0x000fe40000000f00 */
[----:B------:R-:W-:Y:S02]  /*1e920*/  SHF.R.U64 R24, R24, 0x3, RZ ;  /* 0x0000000318187819 */ /* 0x000fe400000012ff */
[----:B------:R-:W-:Y:S02]  /*1e930*/  SHF.R.U64 R26, R26, 0x3, RZ ;  /* 0x000000031a1a7819 */ /* 0x000fe400000012ff */
[----:B------:R-:W-:Y:S02]  /*1e940*/  F2FP.BF16.F32.PACK_AB R4, R96, R95 ;  /* 0x0000005f6004723e */ /* 0x000fe400000010ff */
[----:B------:R-:W-:-:S02]  /*1e950*/  F2FP.BF16.F32.PACK_AB R5, R85, R106 ;  /* 0x0000006a5505723e */ /* 0x000fc400000010ff */
[----:B------:R-:W-:Y:S02]  /*1e960*/  F2FP.BF16.F32.PACK_AB R6, R101, R94 ;  /* 0x0000005e6506723e */ /* 0x000fe400000010ff */
[----:B------:R-:W-:Y:S02]  /*1e970*/  F2FP.BF16.F32.PACK_AB R7, R81, R84 ;  /* 0x000000545107723e */ /* 0x000fe400000010ff */
[----:B0-----:R-:W-:Y:S02]  /*1e980*/  F2FP.BF16.F32.PACK_AB R8, R102, R93 ;  /* 0x0000005d6608723e */ /* 0x001fe400000010ff */
[----:B------:R-:W-:Y:S02]  /*1e990*/  F2FP.BF16.F32.PACK_AB R9, R77, R80 ;  /* 0x000000504d09723e */ /* 0x000fe400000010ff */
[----:B------:R-:W-:Y:S02]  /*1e9a0*/  F2FP.BF16.F32.PACK_AB R10, R99, R92 ;  /* 0x0000005c630a723e */ /* 0x000fe400000010ff */
[----:B------:R-:W-:-:S02]  /*1e9b0*/  F2FP.BF16.F32.PACK_AB R11, R73, R76 ;  /* 0x0000004c490b723e */ /* 0x000fc400000010ff */
[----:B------:R-:W-:Y:S01]  /*1e9c0*/  LOP3.LUT R14, R14, R75, RZ, 0x3c, !PT ;  /* 0x0000004b0e0e7212 */ /* 0x000fe200078e3cff */
[----:B------:R-:W-:Y:S01]  /*1e9d0*/  STSM.16.M88.4 [R71], R4 ;  /* 0x0000000447007844 */ /* 0x000fe20000000200 */
[----:B------:R-:W-:Y:S02]  /*1e9e0*/  LOP3.LUT R24, R24, R79, RZ, 0x3c, !PT ;  /* 0x0000004f18187212 */ /* 0x000fe400078e3cff */
[----:B------:R-:W-:Y:S01]  /*1e9f0*/  LOP3.LUT R26, R26, R83, RZ, 0x3c, !PT ;  /* 0x000000531a1a7212 */ /* 0x000fe200078e3cff */
[----:B------:R3:W-:Y:S01]  /*1ea00*/  STSM.16.M88.4 [R70], R8 ;  /* 0x0000000846007844 */ /* 0x0007e20000000200 */
[----:B------:R-:W-:Y:S02]  /*1ea10*/  MOV R67, R12 ;  /* 0x0000000c00437202 */ /* 0x000fe40000000f00 */
[----:B------:R-:W-:Y:S02]  /*1ea20*/  MOV R66, R14 ;  /* 0x0000000e00427202 */ /* 0x000fe40000000f00 */
[----:B------:R-:W-:-:S02]  /*1ea30*/  MOV R28, R32 ;  /* 0x00000020001c7202 */ /* 0x000fc40000000f00 */
[----:B------:R-:W-:Y:S02]  /*1ea40*/  MOV R63, R24 ;  /* 0x00000018003f7202 */ /* 0x000fe40000000f00 */
[----:B------:R-:W-:Y:S02]  /*1ea50*/  MOV R62, R26 ;  /* 0x0000001a003e7202 */ /* 0x000fe40000000f00 */
[----:B------:R-:W-:Y:S02]  /*1ea60*/  F2FP.BF16.F32.PACK_AB R12, R100, R91 ;  /* 0x0000005b640c723e */ /* 0x000fe400000010ff */
[----:B------:R-:W-:Y:S02]  /*1ea70*/  F2FP.BF16.F32.PACK_AB R13, R69, R72 ;  /* 0x00000048450d723e */ /* 0x000fe400000010ff */
[----:B------:R-:W-:Y:S02]  /*1ea80*/  F2FP.BF16.F32.PACK_AB R14, R97, R90 ;  /* 0x0000005a610e723e */ /* 0x000fe400000010ff */
[----:B---3--:R-:W-:-:S02]  /*1ea90*/  IADD3 R10, P1, R112, UR4, RZ ;  /* 0x00000004700a7c10 */ /* 0x008fc4000ff3e0ff */
[----:B------:R-:W-:Y:S02]  /*1eaa0*/  F2FP.BF16.F32.PACK_AB R15, R65, R68 ;  /* 0x00000044410f723e */ /* 0x000fe400000010ff */
[----:B------:R-:W-:Y:S02]  /*1eab0*/  F2FP.BF16.F32.PACK_AB R33, R34, R51 ;  /* 0x000000332221723e */ /* 0x000fe400000010ff */
[----:B------:R-:W-:Y:S02]  /*1eac0*/  F2FP.BF16.F32.PACK_AB R24, R98, R89 ;  /* 0x000000596218723e */ /* 0x000fe400000010ff */
[----:B------:R-:W-:Y:S02]  /*1ead0*/  F2FP.BF16.F32.PACK_AB R25, R59, R64 ;  /* 0x000000403b19723e */ /* 0x000fe400000010ff */
[----:B------:R-:W-:Y:S02]  /*1eae0*/  F2FP.BF16.F32.PACK_AB R26, R61, R88 ;  /* 0x000000583d1a723e */ /* 0x000fe400000010ff */
[----:B------:R-:W-:-:S02]  /*1eaf0*/  F2FP.BF16.F32.PACK_AB R27, R55, R58 ;  /* 0x0000003a371b723e */ /* 0x000fc400000010ff */
[----:B------:R-:W-:Y:S02]  /*1eb00*/  F2FP.BF16.F32.PACK_AB R34, R56, R37 ;  /* 0x000000253822723e */ /* 0x000fe400000010ff */
[----:B------:R-:W-:Y:S02]  /*1eb10*/  ISETP.NE.U32.AND P0, PT, RZ, UR4, PT ;  /* 0x00000004ff007c0c */ /* 0x000fe4000bf05070 */
[----:B------:R-:W-:Y:S02]  /*1eb20*/  F2FP.BF16.F32.PACK_AB R32, R60, R49 ;  /* 0x000000313c20723e */ /* 0x000fe400000010ff */
[----:B------:R-:W-:Y:S02]  /*1eb30*/  F2FP.BF16.F32.PACK_AB R37, R38, R47 ;  /* 0x0000002f2625723e */ /* 0x000fe400000010ff */
[----:B------:R-:W-:Y:S02]  /*1eb40*/  F2FP.BF16.F32.PACK_AB R38, R52, R45 ;  /* 0x0000002d3426723e */ /* 0x000fe400000010ff */
[----:B------:R-:W-:Y:S01]  /*1eb50*/  IADD3.X R11, R74, UR5, RZ, P1, !PT ;  /* 0x000000054a0b7c10 */ /* 0x000fe20008ffe4ff */
[----:B------:R0:W-:Y:S01]  /*1eb60*/  STSM.16.M88.4 [R67], R12 ;  /* 0x0000000c43007844 */ /* 0x0001e20000000200 */
[----:B------:R-:W-:-:S02]  /*1eb70*/  F2FP.BF16.F32.PACK_AB R4, R53, R44 ;  /* 0x0000002c3504723e */ /* 0x000fc400000010ff */
[----:B------:R-:W-:Y:S02]  /*1eb80*/  F2FP.BF16.F32.PACK_AB R5, R43, R46 ;  /* 0x0000002e2b05723e */ /* 0x000fe400000010ff */
[----:B------:R-:W-:Y:S02]  /*1eb90*/  F2FP.BF16.F32.PACK_AB R6, R41, R40 ;  /* 0x000000282906723e */ /* 0x000fe400000010ff */
[----:B------:R-:W-:Y:S02]  /*1eba0*/  F2FP.BF16.F32.PACK_AB R7, R87, R42 ;  /* 0x0000002a5707723e */ /* 0x000fe400000010ff */
[----:B-1----:R-:W-:Y:S01]  /*1ebb0*/  ISETP.NE.AND P1, PT, R57, 0x1, PT ;  /* 0x000000013900780c */ /* 0x002fe20003f25270 */
[----:B------:R-:W-:Y:S01]  /*1ebc0*/  STSM.16.M88.4 [R66], R24 ;  /* 0x0000001842007844 */ /* 0x000fe20000000200 */
[----:B------:R-:W-:Y:S01]  /*1ebd0*/  ISETP.NE.AND.EX P0, PT, RZ, UR5, PT, P0 ;  /* 0x00000005ff007c0c */ /* 0x000fe2000bf05300 */
[----:B------:R-:W-:Y:S02]  /*1ebe0*/  ULDC.64 UR4, c[0x0][0xc08] ;  /* 0x0003020000047ab9 */ /* 0x000fe40000000a00 */
[----:B------:R-:W-:Y:S01]  /*1ebf0*/  STSM.16.M88.4 [R63], R32 ;  /* 0x000000203f007844 */ /* 0x000fe20000000200 */
[----:B------:R-:W-:-:S03]  /*1ec00*/  ISETP.NE.U32.AND P2, PT, RZ, UR4, PT ;  /* 0x00000004ff007c0c */ /* 0x000fc6000bf45070 */
[----:B------:R-:W-:Y:S01]  /*1ec10*/  STSM.16.M88.4 [R62], R36 ;  /* 0x000000243e007844 */ /* 0x000fe20000000200 */
[----:B------:R-:W-:-:S03]  /*1ec20*/  ISETP.NE.AND.EX P2, PT, RZ, UR5, PT, P2 ;  /* 0x00000005ff007c0c */ /* 0x000fc6000bf45320 */
[----:B------:R1:W-:Y:S01]  /*1ec30*/  STSM.16.M88.4 [R28], R4 ;  /* 0x000000041c007844 */ /* 0x0003e20000000200 */
[----:B0-----:R-:W0:Y:S08]  /*1ec40*/  @P1 LDC R12, c[0x0][0xbec] ;  /* 0x0002fb00ff0c1b82 */ /* 0x001e300000000800 */
[----:B------:R-:W-:Y:S08]  /*1ec50*/  BAR.SYNC.DEFER_BLOCKING 0x1, 0x100 ;  /* 0x0044000000007b1d */ /* 0x000ff00000010000 */
[----:B------:R-:W2:Y:S01]  /*1ec60*/  @P1 LDC R13, c[0x0][0xbf0] ;  /* 0x0002fc00ff0d1b82 */ /* 0x000ea20000000800 */
[----:B------:R-:W-:Y:S01]  /*1ec70*/  @P2 IADD3 R8, P3, R112, UR4, RZ ;  /* 0x0000000470082c10 */ /* 0x000fe2000ff7e0ff */
[----:B------:R-:W-:-:S03]  /*1ec80*/  ULDC UR4, c[0x0][0xa88] ;  /* 0x0002a20000047ab9 */ /* 0x000fc60000000800 */
[----:B------:R-:W-:Y:S01]  /*1ec90*/  @P2 IADD3.X R9, R74, UR5, RZ, P3, !PT ;  /* 0x000000054a092c10 */ /* 0x000fe20009ffe4ff */
[----:B-1----:R-:W-:Y:S02]  /*1eca0*/  IMAD.U32 R6, RZ, RZ, UR4 ;  /* 0x00000004ff067e24 */ /* 0x002fe4000f8e00ff */
[----:B----4-:R-:W-:Y:S01]  /*1ecb0*/  IMAD R15, R86, 0x80, R111 ;  /* 0x00000080560f7824 */ /* 0x010fe200078e026f */
[----:B------:R1:W5:Y:S04]  /*1ecc0*/  @P0 LDG.E R50, desc[UR6][R10.64] ;  /* 0x000000060a320981 */ /* 0x000368000c1e1900 */
[----:B------:R1:W5:Y:S01]  /*1ecd0*/  @P2 LDG.E R6, desc[UR6][R8.64] ;  /* 0x0000000608062981 */ /* 0x000362000c1e1900 */
[----:B------:R-:W-:Y:S05]  /*1ece0*/  @P2 BRA `(.L_x_7483) ;  /* 0x0000000000142947 */ /* 0x000fea0003800000 */
[----:B------:R-:W-:Y:S05]  /*1ecf0*/  @!P0 BRA `(.L_x_7483) ;  /* 0x0000000000108947 */ /* 0x000fea0003800000 */
[----:B------:R-:W-:Y:S02]  /*1ed00*/  ULDC.64 UR4, c[0x0][0x208] ;  /* 0x0000820000047ab9 */ /* 0x000fe40000000a00 */
[----:B------:R-:W3:Y:S04]  /*1ed10*/  LDG.E R5, desc[UR4][R10.64] ;  /* 0x000000040a057981 */ /* 0x000ee8000c1e1900 */
[----:B-----5:R-:W3:Y:S02]  /*1ed20*/  LDG.E R6, desc[UR4][R10.64+0x4] ;  /* 0x000004040a067981 */ /* 0x020ee4000c1e1900 */
[----:B---3--:R-:W-:-:S07]  /*1ed30*/  IMAD.IADD R6, R6, 0x1, -R5 ;  /* 0x0000000106067824 */ /* 0x008fce00078e0a05 */
.L_x_7483:
[----:B------:R-:W3:Y:S01]  /*1ed40*/  LDL.LU R56, [R1+0x50] ;  /* 0x0000500001387983 */ /* 0x000ee20000300800 */
[----:B0-----:R-:W-:Y:S01]  /*1ed50*/  @P1 IMAD.HI.U32 R4, R15, R12, RZ ;  /* 0x0000000c0f041227 */ /* 0x001fe200078e00ff */
[----:B------:R-:W-:Y:S01]  /*1ed60*/  ULDC.64 UR4, c[0x0][0xb90] ;  /* 0x0002e40000047ab9 */ /* 0x000fe20000000a00 */
[----:B-----5:R-:W-:Y:S01]  /*1ed70*/  SHF.R.S32.HI R51, RZ, 0x1f, R50 ;  /* 0x0000001fff337819 */ /* 0x020fe20000011432 */
[----:B------:R-:W4:Y:S01]  /*1ed80*/  LDL R14, [R1+0x80] ;  /* 0x00008000010e7983 */ /* 0x000f220000100800 */
[----:B------:R-:W-:Y:S01]  /*1ed90*/  IMAD.MOV.U32 R7, RZ, RZ, R15 ;  /* 0x000000ffff077224 */ /* 0x000fe200078e000f */
[----:B--2---:R-:W-:Y:S01]  /*1eda0*/  @P1 SHF.R.U32.HI R7, RZ, R13, R4 ;  /* 0x0000000dff071219 */ /* 0x004fe20000011604 */
[----:B-1----:R-:W-:Y:S01]  /*1edb0*/  IMAD.SHL.U32 R10, R22, 0x40, RZ ;  /* 0x00000040160a7824 */ /* 0x002fe200078e00ff */
[----:B------:R-:W0:Y:S01]  /*1edc0*/  S2R R27, SR_TID.X ;  /* 0x00000000001b7919 */ /* 0x000e220000002100 */
[----:B------:R-:W-:Y:S02]  /*1edd0*/  SEL R28, R78, RZ, !P0 ;  /* 0x000000ff4e1c7207 */ /* 0x000fe40004000000 */
[----:B------:R-:W-:Y:S01]  /*1ede0*/  SEL R59, R82, RZ, !P0 ;  /* 0x000000ff523b7207 */ /* 0x000fe20004000000 */
[----:B------:R-:W-:-:S04]  /*1edf0*/  IMAD.IADD R11, R16, 0x1, R10 ;  /* 0x00000001100b7824 */ /* 0x000fc800078e020a */
[----:B------:R-:W-:Y:S01]  /*1ee00*/  IMAD.WIDE R20, R11, 0x2, R20 ;  /* 0x000000020b147825 */ /* 0x000fe200078e0214 */
[----:B------:R-:W-:Y:S01]  /*1ee10*/  SHF.R.S32.HI R11, RZ, 0x1f, R7 ;  /* 0x0000001fff0b7819 */ /* 0x000fe20000011407 */
[----:B------:R-:W1:Y:S02]  /*1ee20*/  S2R R60, SR_TID.X ;  /* 0x00000000003c7919 */ /* 0x000e640000002100 */
[----:B0-----:R-:W-:-:S05]  /*1ee30*/  VIADD R27, R27, 0xffffff80 ;  /* 0xffffff801b1b7836 */ /* 0x001fca0000000000 */
[----:B------:R-:W-:-:S04]  /*1ee40*/  SHF.R.S32.HI R26, RZ, 0x1f, R27 ;  /* 0x0000001fff1a7819 */ /* 0x000fc8000001141b */
[----:B------:R-:W-:-:S04]  /*1ee50*/  LEA.HI R26, R26, R27, RZ, 0x7 ;  /* 0x0000001b1a1a7211 */ /* 0x000fc800078f38ff */
[----:B------:R-:W-:Y:S01]  /*1ee60*/  LOP3.LUT R26, R26, 0xffffff80, RZ, 0xc0, !PT ;  /* 0xffffff801a1a7812 */ /* 0x000fe200078ec0ff */
[----:B------:R-:W-:-:S04]  /*1ee70*/  IMAD R61, R6, R57, RZ ;  /* 0x00000039063d7224 */ /* 0x000fc800078e02ff */
[----:B------:R-:W-:Y:S01]  /*1ee80*/  IMAD.IADD R26, R27, 0x1, -R26 ;  /* 0x000000011b1a7824 */ /* 0x000fe200078e0a1a */
[C---:B------:R-:W-:Y:S02]  /*1ee90*/  IADD3 R33, P3, R20.reuse, 0x4000, RZ ;  /* 0x0000400014217810 */ /* 0x040fe40007f7e0ff */
[----:B------:R-:W-:Y:S02]  /*1eea0*/  IADD3 R13, P4, R20, 0x2000, RZ ;  /* 0x00002000140d7810 */ /* 0x000fe40007f9e0ff */
[----:B------:R-:W-:Y:S01]  /*1eeb0*/  LOP3.LUT R32, R33, 0x380, RZ, 0xc0, !PT ;  /* 0x0000038021207812 */ /* 0x000fe200078ec0ff */
[----:B-1----:R-:W-:-:S03]  /*1eec0*/  VIADD R60, R60, 0xffffff80 ;  /* 0xffffff803c3c7836 */ /* 0x002fc60000000000 */
[----:B------:R-:W-:Y:S01]  /*1eed0*/  SHF.R.U64 R32, R32, 0x3, RZ ;  /* 0x0000000320207819 */ /* 0x000fe200000012ff */
[----:B------:R-:W-:Y:S01]  /*1eee0*/  ULDC.64 UR6, c[0x0][0x208] ;  /* 0x0000820000067ab9 */ /* 0x000fe20000000a00 */
[----:B------:R-:W-:Y:S02]  /*1eef0*/  SHF.R.S32.HI R58, RZ, 0x1f, R60 ;  /* 0x0000001fff3a7819 */ /* 0x000fe4000001143c */
[----:B------:R-:W-:Y:S01]  /*1ef00*/  LOP3.LUT R32, R32, R33, RZ, 0x3c, !PT ;  /* 0x0000002120207212 */ /* 0x000fe200078e3cff */
[----:B------:R-:W-:Y:S01]  /*1ef10*/  IMAD.X R33, RZ, RZ, R21, P3 ;  /* 0x000000ffff217224 */ /* 0x000fe200018e0615 */
[----:B------:R-:W-:Y:S02]  /*1ef20*/  IADD3 R37, P5, R20, 0x5000, RZ ;  /* 0x0000500014257810 */ /* 0x000fe40007fbe0ff */
[----:B------:R-:W-:Y:S02]  /*1ef30*/  LEA.HI R58, R58, R60, RZ, 0x3 ;  /* 0x0000003c3a3a7211 */ /* 0x000fe400078f18ff */
[----:B------:R-:W-:-:S02]  /*1ef40*/  LOP3.LUT R36, R37, 0x380, RZ, 0xc0, !PT ;  /* 0x0000038025247812 */ /* 0x000fc400078ec0ff */
[----:B------:R-:W-:Y:S02]  /*1ef50*/  LOP3.LUT R58, R58, 0xfffffff8, RZ, 0xc0, !PT ;  /* 0xfffffff83a3a7812 */ /* 0x000fe400078ec0ff */
[----:B------:R-:W-:-:S03]  /*1ef60*/  SHF.R.U64 R36, R36, 0x3, RZ ;  /* 0x0000000324247819 */ /* 0x000fc600000012ff */
[----:B------:R-:W-:Y:S01]  /*1ef70*/  IMAD.IADD R58, R60, 0x1, -R58 ;  /* 0x000000013c3a7824 */ /* 0x000fe200078e0a3a */
[----:B------:R-:W-:Y:S01]  /*1ef80*/  LOP3.LUT R36, R36, R37, RZ, 0x3c, !PT ;  /* 0x0000002524247212 */ /* 0x000fe200078e3cff */
[----:B------:R-:W-:Y:S01]  /*1ef90*/  IMAD.X R37, RZ, RZ, R21, P5 ;  /* 0x000000ffff257224 */ /* 0x000fe200028e0615 */
[----:B------:R-:W-:Y:S01]  /*1efa0*/  BSSY B1, `(.L_x_7484) ;  /* 0x0000088000017945 */ /* 0x000fe20003800000 */
[----:B---3--:R-:W-:Y:S01]  /*1efb0*/  SHF.R.S32.HI R49, RZ, 0x1f, R56 ;  /* 0x0000001fff317819 */ /* 0x008fe20000011438 */
[----:B------:R-:W-:-:S04]  /*1efc0*/  IMAD.WIDE.U32 R4, R56, UR4, R50 ;  /* 0x0000000438047c25 */ /* 0x000fc8000f8e0032 */
[----:B------:R-:W-:-:S04]  /*1efd0*/  IMAD R8, R49, UR4, RZ ;  /* 0x0000000431087c24 */ /* 0x000fc8000f8e02ff */
[----:B------:R-:W-:Y:S01]  /*1efe0*/  IMAD R9, R56, UR5, R8 ;  /* 0x0000000538097c24 */ /* 0x000fe2000f8e0208 */
[----:B------:R-:W-:Y:S01]  /*1eff0*/  ULDC.64 UR4, c[0x0][0xb98] ;  /* 0x0002e60000047ab9 */ /* 0x000fe20000000a00 */
[----:B------:R-:W-:Y:S02]  /*1f000*/  IMAD.MOV R8, RZ, RZ, -R7 ;  /* 0x000000ffff087224 */ /* 0x000fe400078e0a07 */
[----:B------:R-:W-:Y:S02]  /*1f010*/  IMAD.IADD R5, R5, 0x1, R9 ;  /* 0x0000000105057824 */ /* 0x000fe400078e0209 */
[----:B------:R-:W-:Y:S02]  /*1f020*/  IMAD R9, R57, R8, R15 ;  /* 0x0000000839097224 */ /* 0x000fe400078e020f */
[----:B------:R-:W-:Y:S02]  /*1f030*/  IMAD R8, R28, UR4, RZ ;  /* 0x000000041c087c24 */ /* 0x000fe4000f8e02ff */
[----:B------:R-:W-:-:S04]  /*1f040*/  IMAD.WIDE.U32 R4, R59, UR4, R4 ;  /* 0x000000043b047c25 */ /* 0x000fc8000f8e0004 */
[----:B------:R-:W-:Y:S01]  /*1f050*/  IMAD R10, R59, UR5, R8 ;  /* 0x000000053b0a7c24 */ /* 0x000fe2000f8e0208 */
[----:B------:R-:W-:Y:S01]  /*1f060*/  SHF.R.S32.HI R8, RZ, 0x1f, R9 ;  /* 0x0000001fff087819 */ /* 0x000fe20000011409 */
[----:B------:R-:W-:Y:S01]  /*1f070*/  ULDC.64 UR4, c[0x0][0xb88] ;  /* 0x0002e20000047ab9 */ /* 0x000fe20000000a00 */
[----:B------:R-:W-:-:S03]  /*1f080*/  IADD3 R4, P2, R7, R4, RZ ;  /* 0x0000000407047210 */ /* 0x000fc60007f5e0ff */
[----:B------:R-:W-:Y:S01]  /*1f090*/  IMAD R12, R8, UR4, RZ ;  /* 0x00000004080c7c24 */ /* 0x000fe2000f8e02ff */
[----:B------:R-:W-:-:S03]  /*1f0a0*/  IADD3.X R5, R11, R5, R10, P2, !PT ;  /* 0x000000050b057210 */ /* 0x000fc600017fe40a */
[C---:B------:R-:W-:Y:S02]  /*1f0b0*/  IMAD R11, R9.reuse, UR5, R12 ;  /* 0x00000005090b7c24 */ /* 0x040fe4000f8e020c */
[----:B------:R-:W-:Y:S01]  /*1f0c0*/  IMAD.WIDE.U32 R4, R9, UR4, R4 ;  /* 0x0000000409047c25 */ /* 0x000fe2000f8e0004 */
[----:B------:R-:W-:-:S03]  /*1f0d0*/  ULDC.64 UR4, c[0x0][0xb50] ;  /* 0x0002d40000047ab9 */ /* 0x000fc60000000a00 */
[----:B------:R-:W-:Y:S01]  /*1f0e0*/  IMAD.IADD R5, R5, 0x1, R11 ;  /* 0x0000000105057824 */ /* 0x000fe200078e020b */
[----:B------:R-:W-:-:S04]  /*1f0f0*/  LEA R10, P2, R4, UR4, 0x2 ;  /* 0x00000004040a7c11 */ /* 0x000fc8000f8410ff */
[----:B------:R-:W-:Y:S01]  /*1f100*/  LEA.HI.X R11, R4, UR5, R5, 0x2, P2 ;  /* 0x00000005040b7c11 */ /* 0x000fe200090f1405 */
[----:B------:R-:W-:Y:S01]  /*1f110*/  SHFL.IDX PT, R52, R10, RZ, 0x1c1f ;  /* 0x001c1fff0a347589 */ /* 0x000fe200000e0000 */
[C---:B------:R-:W-:Y:S02]  /*1f120*/  IADD3 R25, P2, R20.reuse, 0x3000, RZ ;  /* 0x0000300014197810 */ /* 0x040fe40007f5e0ff */
[----:B------:R-:W-:Y:S01]  /*1f130*/  IADD3 R7, P0, R20, 0x1000, RZ ;  /* 0x0000100014077810 */ /* 0x000fe20007f1e0ff */
[----:B------:R-:W0:Y:S01]  /*1f140*/  SHFL.IDX PT, R53, R11, RZ, 0x1c1f ;  /* 0x001c1fff0b357589 */ /* 0x000e2200000e0000 */
[----:B------:R-:W-:Y:S01]  /*1f150*/  LOP3.LUT R24, R25, 0x380, RZ, 0xc0, !PT ;  /* 0x0000038019187812 */ /* 0x000fe200078ec0ff */
[----:B----4-:R-:W-:Y:S01]  /*1f160*/  IMAD R4, R86, 0x80, R14 ;  /* 0x0000008056047824 */ /* 0x010fe200078e020e */
[----:B------:R-:W-:Y:S01]  /*1f170*/  LOP3.LUT R12, R13, 0x380, RZ, 0xc0, !PT ;  /* 0x000003800d0c7812 */ /* 0x000fe200078ec0ff */
[--C-:B------:R-:W-:Y:S01]  /*1f180*/  IMAD.X R9, RZ, RZ, R21.reuse, P0 ;  /* 0x000000ffff097224 */ /* 0x100fe200000e0615 */
[----:B------:R-:W-:Y:S01]  /*1f190*/  SHF.R.U64 R24, R24, 0x3, RZ ;  /* 0x0000000318187819 */ /* 0x000fe200000012ff */
[----:B------:R-:W-:Y:S01]  /*1f1a0*/  SHFL.IDX PT, R54, R10, 0x1, 0x1c1f ;  /* 0x003c1f000a367f89 */ /* 0x000fe200000e0000 */
[----:B------:R-:W-:Y:S01]  /*1f1b0*/  LOP3.LUT P0, RZ, R26, 0x3, RZ, 0xc0, !PT ;  /* 0x000000031aff7812 */ /* 0x000fe2000780c0ff */
[----:B------:R-:W-:Y:S01]  /*1f1c0*/  ULDC.64 UR4, c[0x0][0xaa0] ;  /* 0x0002a80000047ab9 */ /* 0x000fe20000000a00 */
[----:B------:R-:W-:Y:S01]  /*1f1d0*/  LOP3.LUT R24, R24, R25, RZ, 0x3c, !PT ;  /* 0x0000001918187212 */ /* 0x000fe200078e3cff */
[----:B------:R-:W-:Y:S01]  /*1f1e0*/  IMAD.X R25, RZ, RZ, R21, P2 ;  /* 0x000000ffff197224 */ /* 0x000fe200010e0615 */
[C---:B------:R-:W-:Y:S01]  /*1f1f0*/  ISETP.GE.OR P2, PT, R4.reuse, R61, P0 ;  /* 0x0000003d0400720c */ /* 0x040fe20000746670 */
[----:B------:R-:W1:Y:S01]  /*1f200*/  SHFL.IDX PT, R55, R11, 0x1, 0x1c1f ;  /* 0x003c1f000b377f89 */ /* 0x000e6200000e0000 */
[----:B------:R-:W-:Y:S01]  /*1f210*/  LOP3.LUT R8, R7, 0x380, RZ, 0xc0, !PT ;  /* 0x0000038007087812 */ /* 0x000fe200078ec0ff */
[----:B------:R-:W-:Y:S01]  /*1f220*/  VIADD R4, R4, 0x8 ;  /* 0x0000000804047836 */ /* 0x000fe20000000000 */
[----:B------:R-:W-:-:S02]  /*1f230*/  SHF.R.U64 R12, R12, 0x3, RZ ;  /* 0x000000030c0c7819 */ /* 0x000fc400000012ff */
[----:B------:R-:W-:Y:S02]  /*1f240*/  SHF.R.U64 R8, R8, 0x3, RZ ;  /* 0x0000000308087819 */ /* 0x000fe400000012ff */
[----:B------:R-:W-:Y:S01]  /*1f250*/  LOP3.LUT R12, R12, R13, RZ, 0x3c, !PT ;  /* 0x0000000d0c0c7212 */ /* 0x000fe200078e3cff */
[----:B------:R-:W-:Y:S01]  /*1f260*/  IMAD.X R13, RZ, RZ, R21, P4 ;  /* 0x000000ffff0d7224 */ /* 0x000fe200020e0615 */
[----:B------:R-:W-:Y:S02]  /*1f270*/  LOP3.LUT R8, R8, R7, RZ, 0x3c, !PT ;  /* 0x0000000708087212 */ /* 0x000fe400078e3cff */
[----:B------:R-:W-:Y:S01]  /*1f280*/  IADD3 R5, P3, R20, 0x7000, RZ ;  /* 0x0000700014057810 */ /* 0x000fe20007f7e0ff */
[----:B0-----:R0:W-:Y:S01]  /*1f290*/  @!P2 ST.E desc[UR6][R52.64], R3 ;  /* 0x000000033400a985 */ /* 0x0011e2000c101906 */
[----:B------:R-:W-:Y:S02]  /*1f2a0*/  ISETP.GE.OR P0, PT, R4, R61, P0 ;  /* 0x0000003d0400720c */ /* 0x000fe40000706670 */
[----:B------:R-:W-:-:S02]  /*1f2b0*/  IADD3 R41, P4, R20, 0x6000, RZ ;  /* 0x0000600014297810 */ /* 0x000fc40007f9e0ff */
[----:B------:R-:W-:Y:S02]  /*1f2c0*/  LOP3.LUT R7, R20, 0x380, RZ, 0xc0, !PT ;  /* 0x0000038014077812 */ /* 0x000fe400078ec0ff */
[----:B------:R-:W-:Y:S01]  /*1f2d0*/  LOP3.LUT R4, R5, 0x380, RZ, 0xc0, !PT ;  /* 0x0000038005047812 */ /* 0x000fe200078ec0ff */
[----:B0-----:R-:W0:Y:S01]  /*1f2e0*/  @P1 LDC R53, c[0x0][0xbec] ;  /* 0x0002fb00ff351b82 */ /* 0x001e220000000800 */
[----:B------:R-:W-:Y:S01]  /*1f2f0*/  LOP3.LUT R40, R41, 0x380, RZ, 0xc0, !PT ;  /* 0x0000038029287812 */ /* 0x000fe200078ec0ff */
[----:B------:R-:W-:Y:S01]  /*1f300*/  IMAD R3, R51, UR4, RZ ;  /* 0x0000000433037c24 */ /* 0x000fe2000f8e02ff */
[----:B------:R-:W-:Y:S02]  /*1f310*/  SHF.R.U64 R7, R7, 0x3, RZ ;  /* 0x0000000307077819 */ /* 0x000fe400000012ff */
[----:B------:R-:W-:-:S03]  /*1f320*/  SHF.R.U64 R4, R4, 0x3, RZ ;  /* 0x0000000304047819 */ /* 0x000fc600000012ff */
[----:B------:R-:W2:Y:S01]  /*1f330*/  @P1 LDC R51, c[0x0][0xbf0] ;  /* 0x0002fc00ff331b82 */ /* 0x000ea20000000800 */
[----:B------:R-:W-:Y:S02]  /*1f340*/  SHF.R.U64 R40, R40, 0x3, RZ ;  /* 0x0000000328287819 */ /* 0x000fe400000012ff */
[----:B------:R-:W-:Y:S01]  /*1f350*/  LOP3.LUT R20, R7, R20, RZ, 0x3c, !PT ;  /* 0x0000001407147212 */ /* 0x000fe200078e3cff */
[----:B-1----:R1:W-:Y:S01]  /*1f360*/  @!P0 ST.E desc[UR6][R54.64], R0 ;  /* 0x0000000036008985 */ /* 0x0023e2000c101906 */
[----:B------:R-:W-:Y:S01]  /*1f370*/  LOP3.LUT R40, R40, R41, RZ, 0x3c, !PT ;  /* 0x0000002928287212 */ /* 0x000fe200078e3cff */
[----:B------:R-:W-:Y:S01]  /*1f380*/  IMAD.X R41, RZ, RZ, R21, P4 ;  /* 0x000000ffff297224 */ /* 0x000fe200020e0615 */
[----:B------:R-:W-:Y:S01]  /*1f390*/  LOP3.LUT R44, R4, R5, RZ, 0x3c, !PT ;  /* 0x00000005042c7212 */ /* 0x000fe200078e3cff */
[----:B------:R-:W-:Y:S01]  /*1f3a0*/  IMAD R3, R50, UR5, R3 ;  /* 0x0000000532037c24 */ /* 0x000fe2000f8e0203 */
[----:B------:R-:W-:Y:S01]  /*1f3b0*/  IADD3.X R45, RZ, R21, RZ, P3, !PT ;  /* 0x00000015ff2d7210 */ /* 0x000fe20001ffe4ff */
[----:B------:R3:W5:Y:S04]  /*1f3c0*/  LD.E.128 R4, desc[UR6][R20.64] ;  /* 0x0000000614047980 */ /* 0x000768000c101d00 */
[----:B------:R-:W5:Y:S01]  /*1f3d0*/  LD.E.128 R8, desc[UR6][R8.64] ;  /* 0x0000000608087980 */ /* 0x000f62000c101d00 */
[----:B-1----:R-:W-:-:S03]  /*1f3e0*/  IMAD R0, R58, 0x20, R22 ;  /* 0x000000203a007824 */ /* 0x002fc600078e0216 */
[----:B------:R-:W5:Y:S01]  /*1f3f0*/  LD.E.128 R12, desc[UR6][R12.64] ;  /* 0x000000060c0c7980 */ /* 0x000f62000c101d00 */
[----:B---3--:R-:W-:Y:S01]  /*1f400*/  IMAD.WIDE.U32 R20, R50, UR4, RZ ;  /* 0x0000000432147c25 */ /* 0x008fe2000f8e00ff */
[----:B------:R-:W-:Y:S02]  /*1f410*/  ULDC.64 UR4, c[0x0][0xae8] ;  /* 0x0002ba0000047ab9 */ /* 0x000fe40000000a00 */
        /* <DEDUP_REMOVED lines=10> */
[----:B0-----:R-:W-:-:S03]  /*1f4c0*/  @P1 IMAD.HI.U32 R0, R50, R53, RZ ;  /* 0x0000003532001227 */ /* 0x001fc600078e00ff */
[----:B------:R-:W5:Y:S01]  /*1f4d0*/  LD.E.128 R44, desc[UR6][R44.64] ;  /* 0x000000062c2c7980 */ /* 0x000f62000c101d00 */
[----:B------:R-:W-:Y:S02]  /*1f4e0*/  IMAD.IADD R21, R21, 0x1, R3 ;  /* 0x0000000115157824 */ /* 0x000fe400078e0203 */
[----:B------:R-:W-:Y:S01]  /*1f4f0*/  IMAD.MOV.U32 R3, RZ, RZ, R50 ;  /* 0x000000ffff037224 */ /* 0x000fe200078e0032 */
[----:B--2---:R-:W-:Y:S01]  /*1f500*/  @P1 SHF.R.U32.HI R3, RZ, R51, R0 ;  /* 0x00000033ff031219 */ /* 0x004fe20000011600 */
[----:B------:R-:W-:Y:S01]  /*1f510*/  IMAD R28, R28, UR4, RZ ;  /* 0x000000041c1c7c24 */ /* 0x000fe2000f8e02ff */
[----:B------:R-:W-:Y:S01]  /*1f520*/  @!PT LDS RZ, [RZ] ;  /* 0x00000000fffff984 */ /* 0x000fe20000000800 */
[----:B------:R-:W-:Y:S01]  /*1f530*/  @!PT LDS RZ, [RZ] ;  /* 0x00000000fffff984 */ /* 0x000fe20000000800 */
[----:B------:R-:W-:Y:S01]  /*1f540*/  @!PT LDS RZ, [RZ] ;  /* 0x00000000fffff984 */ /* 0x000fe20000000800 */
[----:B------:R-:W-:Y:S01]  /*1f550*/  @!PT LDS RZ, [RZ] ;  /* 0x00000000fffff984 */ /* 0x000fe20000000800 */
[----:B------:R0:W-:Y:S06]  /*1f560*/  MEMBAR.ALL.CTA ;  /* 0x0000000000007992 */ /* 0x0001ec0000008000 */
[----:B0-----:R-:W0:Y:S01]  /*1f570*/  FENCE.VIEW.ASYNC.S ;  /* 0x00000000000073c6 */ /* 0x001e220000000000 */
[----:B------:R-:W-:Y:S01]  /*1f580*/  IMAD.WIDE.U32 R20, R59, UR4, R20 ;  /* 0x000000043b147c25 */ /* 0x000fe2000f8e0014 */
[----:B------:R-:W-:-:S03]  /*1f590*/  SHF.R.S32.HI R0, RZ, 0x1f, R3 ;  /* 0x0000001fff007819 */ /* 0x000fc60000011403 */
[----:B------:R-:W-:Y:S01]  /*1f5a0*/  IMAD R49, R59, UR5, R28 ;  /* 0x000000053b317c24 */ /* 0x000fe2000f8e021c */
[----:B------:R-:W-:Y:S01]  /*1f5b0*/  ULDC.64 UR4, c[0x0][0xae0] ;  /* 0x0002b80000047ab9 */ /* 0x000fe20000000a00 */
[----:B------:R-:W-:Y:S02]  /*1f5c0*/  IMAD.MOV R28, RZ, RZ, -R3 ;  /* 0x000000ffff1c7224 */ /* 0x000fe400078e0a03 */
[----:B------:R-:W-:Y:S02]  /*1f5d0*/  IMAD.IADD R21, R21, 0x1, R49 ;  /* 0x0000000115157824 */ /* 0x000fe400078e0231 */
[----:B------:R-:W-:Y:S02]  /*1f5e0*/  IMAD R0, R0, UR4, RZ ;  /* 0x0000000400007c24 */ /* 0x000fe4000f8e02ff */
[----:B------:R-:W-:Y:S02]  /*1f5f0*/  IMAD R49, R57, R28, R50 ;  /* 0x0000001c39317224 */ /* 0x000fe400078e0232 */
[----:B------:R-:W-:-:S02]  /*1f600*/  IMAD R51, R3, UR5, R0 ;  /* 0x0000000503337c24 */ /* 0x000fc4000f8e0200 */
[----:B------:R-:W-:Y:S01]  /*1f610*/  IMAD.WIDE.U32 R20, R3, UR4, R20 ;  /* 0x0000000403147c25 */ /* 0x000fe2000f8e0014 */
[----:B------:R-:W-:Y:S01]  /*1f620*/  SHF.R.S32.HI R0, RZ, 0x1f, R49 ;  /* 0x0000001fff007819 */ /* 0x000fe20000011431 */
[----:B------:R-:W-:Y:S02]  /*1f630*/  ULDC.64 UR4, c[0x0][0xad8] ;  /* 0x0002b60000047ab9 */ /* 0x000fe40000000a00 */
[----:B------:R-:W-:Y:S02]  /*1f640*/  IMAD R52, R86, 0x80, R22 ;  /* 0x0000008056347824 */ /* 0x000fe400078e0216 */
[----:B------:R-:W-:Y:S02]  /*1f650*/  IMAD.IADD R21, R21, 0x1, R51 ;  /* 0x0000000115157824 */ /* 0x000fe400078e0233 */
[----:B------:R-:W-:Y:S02]  /*1f660*/  IMAD R28, R0, UR4, RZ ;  /* 0x00000004001c7c24 */ /* 0x000fe4000f8e02ff */
[----:B------:R-:W-:-:S02]  /*1f670*/  VIADD R0, R52, 0x20 ;  /* 0x0000002034007836 */ /* 0x000fc40000000000 */
[C---:B------:R-:W-:Y:S02]  /*1f680*/  IMAD R51, R49.reuse, UR5, R28 ;  /* 0x0000000531337c24 */ /* 0x040fe4000f8e021c */
[----:B------:R-:W-:Y:S01]  /*1f690*/  IMAD.WIDE.U32 R20, R49, UR4, R20 ;  /* 0x0000000431147c25 */ /* 0x000fe2000f8e0014 */
[-C--:B------:R-:W-:Y:S01]  /*1f6a0*/  ISETP.GE.AND P2, PT, R52, R61.reuse, PT ;  /* 0x0000003d3400720c */ /* 0x080fe20003f46270 */
[----:B------:R-:W-:Y:S01]  /*1f6b0*/  ULDC.64 UR4, c[0x0][0xa80] ;  /* 0x0002a00000047ab9 */ /* 0x000fe20000000a00 */
[-C--:B------:R-:W-:Y:S01]  /*1f6c0*/  ISETP.GE.AND P0, PT, R0, R61.reuse, PT ;  /* 0x0000003d0000720c */ /* 0x080fe20003f06270 */
[----:B------:R-:W-:Y:S01]  /*1f6d0*/  VIADD R3, R52, 0x40 ;  /* 0x0000004034037836 */ /* 0x000fe20000000000 */
[----:B------:R-:W-:Y:S01]  /*1f6e0*/  LEA R28, P3, R20, UR4, 0x1 ;  /* 0x00000004141c7c11 */ /* 0x000fe2000f8608ff */
[----:B------:R-:W-:Y:S02]  /*1f6f0*/  IMAD.IADD R21, R21, 0x1, R51 ;  /* 0x0000000115157824 */ /* 0x000fe400078e0233 */
[----:B------:R-:W-:Y:S01]  /*1f700*/  VIADD R0, R2, 0x34820 ;  /* 0x0003482002007836 */ /* 0x000fe20000000000 */
[----:B------:R-:W-:-:S02]  /*1f710*/  ISETP.GE.AND P1, PT, R3, R61, PT ;  /* 0x0000003d0300720c */ /* 0x000fc40003f26270 */
[----:B------:R-:W-:Y:S02]  /*1f720*/  LEA.HI.X R3, R20, UR5, R21, 0x1, P3 ;  /* 0x0000000514037c11 */ /* 0x000fe400098f0c15 */
[----:B------:R-:W-:Y:S01]  /*1f730*/  PRMT R0, RZ, 0x654, R0 ;  /* 0x00000654ff007816 */ /* 0x000fe20000000000 */
[----:B0-----:R0:W1:Y:S03]  /*1f740*/  SHFL.IDX PT, R50, R28, RZ, 0x181f ;  /* 0x00181fff1c327589 */ /* 0x00106600000e0000 */
[----:B------:R0:W-:Y:S01]  /*1f750*/  SYNCS.ARRIVE.TRANS64.RED.A1T0 RZ, [R0+URZ], RZ ;  /* 0x000000ff00ff79a7 */ /* 0x0001e2000810043f */
[----:B------:R0:W2:Y:S01]  /*1f760*/  SHFL.IDX PT, R49, R3, RZ, 0x181f ;  /* 0x00181fff03317589 */ /* 0x0000a200000e0000 */
[----:B------:R-:W-:Y:S05]  /*1f770*/  @P2 BRA `(.L_x_7485) ;  /* 0x0000000000282947 */ /* 0x000fea0003800000 */
[----:B------:R-:W-:Y:S01]  /*1f780*/  ULDC UR4, c[0x0][0xac8] ;  /* 0x0002b20000047ab9 */ /* 0x000fe20000000800 */
[----:B------:R-:W-:Y:S01]  /*1f790*/  ULDC.64 UR6, c[0x0][0x208] ;  /* 0x0000820000067ab9 */ /* 0x000fe20000000a00 */
[----:B------:R-:W-:Y:S02]  /*1f7a0*/  ISETP.GE.AND P2, PT, R16, UR4, PT ;  /* 0x0000000410007c0c */ /* 0x000fe4000bf46270 */
[----:B------:R-:W-:-:S11]  /*1f7b0*/  ISETP.GE.AND P3, PT, R221, UR4, PT ;  /* 0x00000004dd007c0c */ /* 0x000fd6000bf66270 */
[CC--:B-1----:R-:W-:Y:S02]  /*1f7c0*/  @!P2 LEA R20, P4, R16.reuse, R50.reuse, 0x1 ;  /* 0x000000321014a211 */ /* 0x0c2fe400078808ff */
[C---:B------:R-:W-:Y:S02]  /*1f7d0*/  @!P3 LEA R50, P5, R221.reuse, R50, 0x1 ;  /* 0x00000032dd32b211 */ /* 0x040fe400078a08ff */
[-C--:B--2---:R-:W-:Y:S02]  /*1f7e0*/  @!P2 LEA.HI.X R21, R16, R49.reuse, R17, 0x1, P4 ;  /* 0x000000311015a211 */ /* 0x084fe400020f0c11 */
[----:B------:R-:W-:-:S03]  /*1f7f0*/  @!P3 LEA.HI.X R51, R221, R49, R48, 0x1, P5 ;  /* 0x00000031dd33b211 */ /* 0x000fc600028f0c30 */
[----:B-----5:R3:W-:Y:S04]  /*1f800*/  @!P2 ST.E.128 desc[UR6][R20.64], R4 ;  /* 0x000000041400a985 */ /* 0x0207e8000c101d06 */
[----:B------:R3:W-:Y:S02]  /*1f810*/  @!P3 ST.E.128 desc[UR6][R50.64], R32 ;  /* 0x000000203200b985 */ /* 0x0007e4000c101d06 */
.L_x_7485:
[----:B------:R-:W-:Y:S05]  /*1f820*/  BSYNC B1 ;  /* 0x0000000000017941 */ /* 0x000fea0003800000 */
.L_x_7484:
[----:B---3-5:R3:W4:Y:S01]  /*1f830*/  SHFL.IDX PT, R7, R3, 0x1, 0x181f ;  /* 0x00381f0003077f89 */ /* 0x02872200000e0000 */
[----:B------:R-:W-:Y:S03]  /*1f840*/  BSSY B1, `(.L_x_7486) ;  /* 0x000000d000017945 */ /* 0x000fe60003800000 */
[----:B------:R3:W0:Y:S01]  /*1f850*/  SHFL.IDX PT, R6, R28, 0x1, 0x181f ;  /* 0x00381f001c067f89 */ /* 0x00062200000e0000 */
[----:B------:R-:W-:Y:S05]  /*1f860*/  @P0 BRA `(.L_x_7487) ;  /* 0x0000000000280947 */ /* 0x000fea0003800000 */
[----:B------:R-:W-:Y:S01]  /*1f870*/  ULDC UR4, c[0x0][0xac8] ;  /* 0x0002b20000047ab9 */ /* 0x000fe20000000800 */
[----:B------:R-:W-:Y:S01]  /*1f880*/  ULDC.64 UR6, c[0x0][0x208] ;  /* 0x0000820000067ab9 */ /* 0x000fe20000000a00 */
[----:B------:R-:W-:Y:S02]  /*1f890*/  ISETP.GE.AND P3, PT, R16, UR4, PT ;  /* 0x0000000410007c0c */ /* 0x000fe4000bf66270 */
[----:B------:R-:W-:-:S11]  /*1f8a0*/  ISETP.GE.AND P4, PT, R221, UR4, PT ;  /* 0x00000004dd007c0c */ /* 0x000fd6000bf86270 */
[CC--:B0-----:R-:W-:Y:S02]  /*1f8b0*/  @!P3 LEA R4, P0, R16.reuse, R6.reuse, 0x1 ;  /* 0x000000061004b211 */ /* 0x0c1fe400078008ff */
[C---:B------:R-:W-:Y:S02]  /*1f8c0*/  @!P4 LEA R6, P2, R221.reuse, R6, 0x1 ;  /* 0x00000006dd06c211 */ /* 0x040fe400078408ff */
[-C--:B----4-:R-:W-:Y:S02]  /*1f8d0*/  @!P3 LEA.HI.X R5, R16, R7.reuse, R17, 0x1, P0 ;  /* 0x000000071005b211 */ /* 0x090fe400000f0c11 */
[----:B------:R-:W-:-:S03]  /*1f8e0*/  @!P4 LEA.HI.X R7, R221, R7, R48, 0x1, P2 ;  /* 0x00000007dd07c211 */ /* 0x000fc600010f0c30 */
[----:B------:R0:W-:Y:S04]  /*1f8f0*/  @!P3 ST.E.128 desc[UR6][R4.64], R8 ;  /* 0x000000080400b985 */ /* 0x0001e8000c101d06 */
[----:B------:R0:W-:Y:S02]  /*1f900*/  @!P4 ST.E.128 desc[UR6][R6.64], R36 ;  /* 0x000000240600c985 */ /* 0x0001e4000c101d06 */
.L_x_7487:
[----:B------:R-:W-:Y:S05]  /*1f910*/  BSYNC B1 ;  /* 0x0000000000017941 */ /* 0x000fea0003800000 */
.L_x_7486:
[----:B0---4-:R0:W4:Y:S01]  /*1f920*/  SHFL.IDX PT, R7, R3, 0x2, 0x181f ;  /* 0x00581f0003077f89 */ /* 0x01112200000e0000 */
        /* <DEDUP_REMOVED lines=13> */
.L_x_7489:
[----:B------:R-:W-:Y:S05]  /*1fa00*/  BSYNC B1 ;  /* 0x0000000000017941 */ /* 0x000fea0003800000 */
.L_x_7488:
[----:B------:R-:W-:Y:S01]  /*1fa10*/  VIADD R0, R52, 0x60 ;  /* 0x0000006034007836 */ /* 0x000fe20000000000 */
[----:B0--3--:R-:W0:Y:S04]  /*1fa20*/  SHFL.IDX PT, R3, R3, 0x3, 0x181f ;  /* 0x00781f0003037f89 */ /* 0x009e2800000e0000 */
[----:B------:R-:W-:Y:S01]  /*1fa30*/  ISETP.GE.AND P0, PT, R0, R61, PT ;  /* 0x0000003d0000720c */ /* 0x000fe20003f06270 */
[----:B------:R-:W3:-:S12]  /*1fa40*/  SHFL.IDX PT, R28, R28, 0x3, 0x181f ;  /* 0x00781f001c1c7f89 */ /* 0x000ed800000e0000 */
[----:B------:R-:W-:Y:S05]  /*1fa50*/  @P0 BRA `(.L_x_7490) ;  /* 0x0000000c00440947 */ /* 0x000fea0003800000 */
[----:B------:R-:W-:Y:S01]  /*1fa60*/  ULDC UR4, c[0x0][0xac8] ;  /* 0x0002b20000047ab9 */ /* 0x000fe20000000800 */
[----:B------:R-:W-:Y:S01]  /*1fa70*/  ULDC.64 UR6, c[0x0][0x208] ;  /* 0x0000820000067ab9 */ /* 0x000fe20000000a00 */
[----:B------:R-:W-:-:S13]  /*1fa80*/  ISETP.GE.AND P1, PT, R16, UR4, PT ;  /* 0x0000000410007c0c */ /* 0x000fda000bf26270 */
[----:B---3--:R-:W-:-:S04]  /*1fa90*/  @!P1 LEA R4, P0, R16, R28, 0x1 ;  /* 0x0000001c10049211 */ /* 0x008fc800078008ff */
[----:B0-----:R-:W-:Y:S02]  /*1faa0*/  @!P1 LEA.HI.X R5, R16, R3, R17, 0x1, P0 ;  /* 0x0000000310059211 */ /* 0x001fe400000f0c11 */
[----:B------:R-:W-:-:S03]  /*1fab0*/  ISETP.GE.AND P0, PT, R221, UR4, PT ;  /* 0x00000004dd007c0c */ /* 0x000fc6000bf06270 */
[----:B------:R0:W-:Y:S10]  /*1fac0*/  @!P1 ST.E.128 desc[UR6][R4.64], R24 ;  /* 0x0000001804009985 */ /* 0x0001f4000c101d06 */
[----:B------:R-:W-:Y:S05]  /*1fad0*/  @P0 BRA `(.L_x_7490) ;  /* 0x0000000c00240947 */ /* 0x000fea0003800000 */
[----:B0-----:R-:W-:Y:S01]  /*1fae0*/  LEA R4, P0, R221, R28, 0x1 ;  /* 0x0000001cdd047211 */ /* 0x001fe200078008ff */
[----:B------:R-:W-:-:S03]  /*1faf0*/  ULDC.64 UR4, c[0x0][0x208] ;  /* 0x0000820000047ab9 */ /* 0x000fc60000000a00 */
[----:B------:R-:W-:-:S05]  /*1fb00*/  LEA.HI.X R5, R221, R3, R48, 0x1, P0 ;  /* 0x00000003dd057211 */ /* 0x000fca00000f0c30 */
[----:B------:R0:W-:Y:S01]  /*1fb10*/  ST.E.128 desc[UR4][R4.64], R44 ;  /* 0x0000002c04007985 */ /* 0x0001e2000c101d04 */
[----:B------:R-:W-:Y:S05]  /*1fb20*/  BRA `(.L_x_7490) ;  /* 0x0000000c00107947 */ /* 0x000fea0003800000 */
.L_x_7482:
[----:B------:R-:W2:Y:S01]  /*1fb30*/  LDL.LU R3, [R1+0x58] ;  /* 0x0000580001037983 */ /* 0x000ea20000300800 */
[----:B------:R-:W-:Y:S01]  /*1fb40*/  ULDC.64 UR4, c[0x0][0xc00] ;  /* 0x0003000000047ab9 */ /* 0x000fe20000000a00 */
[----:B------:R-:W0:Y:S01]  /*1fb50*/  LDC R21, c[0x0][0xbe8] ;  /* 0x0002fa00ff157b82 */ /* 0x000e220000000800 */
[----:B------:R-:W-:Y:S01]  /*1fb60*/  ISETP.NE.U32.AND P0, PT, RZ, UR4, PT ;  /* 0x00000004ff007c0c */ /* 0x000fe2000bf05070 */
[----:B------:R-:W-:Y:S01]  /*1fb70*/  IMAD.MOV.U32 R0, RZ, RZ, RZ ;  /* 0x000000ffff007224 */ /* 0x000fe200078e00ff */
[----:B------:R-:W-:Y:S02]  /*1fb80*/  ULDC.64 UR6, c[0x0][0x208] ;  /* 0x0000820000067ab9 */ /* 0x000fe40000000a00 */
[----:B------:R-:W-:Y:S01]  /*1fb90*/  ISETP.NE.AND.EX P0, PT, RZ, UR5, PT, P0 ;  /* 0x00000005ff007c0c */ /* 0x000fe2000bf05300 */
[----:B------:R-:W1:Y:S02]  /*1fba0*/  S2R R26, SR_TID.X ;  /* 0x00000000001a7919 */ /* 0x000e640000002100 */
[----:B-1----:R-:W-:-:S05]  /*1fbb0*/  VIADD R26, R26, 0xffffff80 ;  /* 0xffffff801a1a7836 */ /* 0x002fca0000000000 */
[----:B------:R-:W-:Y:S02]  /*1fbc0*/  ISETP.GE.AND P3, PT, R26, 0x80, PT ;  /* 0x000000801a00780c */ /* 0x000fe40003f66270 */
[----:B--2---:R-:W-:-:S04]  /*1fbd0*/  IADD3 R4, P1, R3, UR4, RZ ;  /* 0x0000000403047c10 */ /* 0x004fc8000ff3e0ff */
[----:B------:R-:W-:Y:S01]  /*1fbe0*/  IADD3.X R5, R74, UR5, RZ, P1, !PT ;  /* 0x000000054a057c10 */ /* 0x000fe20008ffe4ff */
[----:B------:R-:W-:Y:S02]  /*1fbf0*/  ULDC.64 UR4, c[0x0][0xc08] ;  /* 0x0003020000047ab9 */ /* 0x000fe40000000a00 */
[----:B------:R-:W-:Y:S02]  /*1fc00*/  ISETP.NE.U32.AND P1, PT, RZ, UR4, PT ;  /* 0x00000004ff007c0c */ /* 0x000fe4000bf25070 */
[----:B------:R1:W5:Y:S02]  /*1fc10*/  @P0 LDG.E R0, desc[UR6][R4.64] ;  /* 0x0000000604000981 */ /* 0x000364000c1e1900 */
[----:B------:R-:W-:-:S13]  /*1fc20*/  ISETP.NE.AND.EX P1, PT, RZ, UR5, PT, P1 ;  /* 0x00000005ff007c0c */ /* 0x000fda000bf25310 */
[----:B------:R-:W-:Y:S01]  /*1fc30*/  @P1 IADD3 R6, P2, R3, UR4, RZ ;  /* 0x0000000403061c10 */ /* 0x000fe2000ff5e0ff */
[----:B------:R-:W-:Y:S02]  /*1fc40*/  ULDC UR4, c[0x0][0xa88] ;  /* 0x0002a20000047ab9 */ /* 0x000fe40000000800 */
[----:B------:R-:W-:Y:S01]  /*1fc50*/  IMAD.U32 R8, RZ, RZ, UR4 ;  /* 0x00000004ff087e24 */ /* 0x000fe2000f8e00ff */
[----:B------:R-:W-:Y:S02]  /*1fc60*/  @P1 IADD3.X R7, R74, UR5, RZ, P2, !PT ;  /* 0x000000054a071c10 */ /* 0x000fe400097fe4ff */
[----:B0-----:R-:W-:-:S03]  /*1fc70*/  ISETP.NE.AND P2, PT, R21, 0x1, PT ;  /* 0x000000011500780c */ /* 0x001fc60003f45270 */
[----:B------:R1:W5:Y:S10]  /*1fc80*/  @P1 LDG.E R8, desc[UR6][R6.64] ;  /* 0x0000000606081981 */ /* 0x000374000c1e1900 */
[----:B------:R-:W0:Y:S01]  /*1fc90*/  @P2 LDC R25, c[0x0][0xbec] ;  /* 0x0002fb00ff192b82 */ /* 0x000e220000000800 */
[----:B-1----:R-:W-:Y:S05]  /*1fca0*/  @P1 BRA `(.L_x_7491) ;  /* 0x0000000000141947 */ /* 0x002fea0003800000 */
[----:B------:R-:W-:Y:S05]  /*1fcb0*/  @!P0 BRA `(.L_x_7491) ;  /* 0x0000000000108947 */ /* 0x000fea0003800000 */
[----:B------:R-:W-:Y:S02]  /*1fcc0*/  ULDC.64 UR4, c[0x0][0x208] ;  /* 0x0000820000047ab9 */ /* 0x000fe40000000a00 */
[----:B------:R-:W2:Y:S04]  /*1fcd0*/  LDG.E R3, desc[UR4][R4.64] ;  /* 0x0000000404037981 */ /* 0x000ea8000c1e1900 */
[----:B-----5:R-:W2:Y:S02]  /*1fce0*/  LDG.E R8, desc[UR4][R4.64+0x4] ;  /* 0x0000040404087981 */ /* 0x020ea4000c1e1900 */
[----:B--2---:R-:W-:-:S07]  /*1fcf0*/  IMAD.IADD R8, R8, 0x1, -R3 ;  /* 0x0000000108087824 */ /* 0x004fce00078e0a03 */
.L_x_7491:
[----:B------:R-:W2:Y:S04]  /*1fd00*/  LDL R24, [R1+0x50] ;  /* 0x0000500001187983 */ /* 0x000ea80000100800 */
[----:B------:R1:W5:Y:S01]  /*1fd10*/  LDL R20, [R1+0x64] ;  /* 0x0000640001147983 */ /* 0x0003620000100800 */
[----:B------:R-:W-:Y:S01]  /*1fd20*/  BSSY B1, `(.L_x_7492) ;  /* 0x000002f000017945 */ /* 0x000fe20003800000 */
[----:B------:R-:W-:Y:S02]  /*1fd30*/  SEL R13, R82, RZ, !P0 ;  /* 0x000000ff520d7207 */ /* 0x000fe40004000000 */
[----:B------:R-:W-:Y:S02]  /*1fd40*/  SEL R12, R78, RZ, !P0 ;  /* 0x000000ff4e0c7207 */ /* 0x000fe40004000000 */
[----:B-----5:R-:W-:-:S02]  /*1fd50*/  SHF.R.S32.HI R11, RZ, 0x1f, R0 ;  /* 0x0000001fff0b7819 */ /* 0x020fc40000011400 */
[----:B--2---:R-:W-:Y:S01]  /*1fd60*/  SHF.R.S32.HI R10, RZ, 0x1f, R24 ;  /* 0x0000001fff0a7819 */ /* 0x004fe20000011418 */
[----:B-1----:R-:W-:Y:S06]  /*1fd70*/  @P3 BRA `(.L_x_7493) ;  /* 0x0000000000a43947 */ /* 0x002fec0003800000 */
[----:B------:R-:W1:Y:S01]  /*1fd80*/  S2R R3, SR_TID.X ;  /* 0x0000000000037919 */ /* 0x000e620000002100 */
[----:B------:R-:W2:Y:S02]  /*1fd90*/  LDC R14, c[0x0][0xbe8] ;  /* 0x0002fa00ff0e7b82 */ /* 0x000ea40000000800 */
[----:B--2---:R-:W-:Y:S02]  /*1fda0*/  IMAD R4, R8, R14, RZ ;  /* 0x0000000e08047224 */ /* 0x004fe400078e02ff */
[----:B-1----:R-:W-:-:S04]  /*1fdb0*/  IMAD R3, R20, 0x80, R3 ;  /* 0x0000008014037824 */ /* 0x002fc800078e0203 */
        /* <DEDUP_REMOVED lines=11> */
[----:B------:R-:W1:Y:S01]  /*1fe70*/  @P0 LDC R6, c[0x0][0xbec] ;  /* 0x0002fb00ff060b82 */ /* 0x000e620000000800 */
[----:B------:R-:W-:Y:S01]  /*1fe80*/  IMAD R7, R24, UR5, R7 ;  /* 0x0000000518077c24 */ /* 0x000fe2000f8e0207 */
[----:B------:R-:W-:-:S03]  /*1fe90*/  ULDC.64 UR4, c[0x0][0xb98] ;  /* 0x0002e60000047ab9 */ /* 0x000fc60000000a00 */
[----:B------:R-:W-:-:S03]  /*1fea0*/  IMAD.IADD R5, R5, 0x1, R7 ;  /* 0x0000000105057824 */ /* 0x000fc600078e0207 */
[----:B------:R-:W2:Y:S01]  /*1feb0*/  @P0 LDC R15, c[0x0][0xbf0] ;  /* 0x0002fc00ff0f0b82 */ /* 0x000ea20000000800 */
[----:B------:R-:W-:-:S04]  /*1fec0*/  IMAD.WIDE.U32 R4, R13, UR4, R4 ;  /* 0x000000040d047c25 */ /* 0x000fc8000f8e0004 */
[----:B-1----:R-:W-:-:S05]  /*1fed0*/  @P0 IMAD.HI.U32 R6, R9, R6, RZ ;  /* 0x0000000609060227 */ /* 0x002fca00078e00ff */
[----:B--2---:R-:W-:Y:S01]  /*1fee0*/  @P0 SHF.R.U32.HI R3, RZ, R15, R6 ;  /* 0x0000000fff030219 */ /* 0x004fe20000011606 */
[----:B------:R-:W-:-:S03]  /*1fef0*/  IMAD R6, R12, UR4, RZ ;  /* 0x000000040c067c24 */ /* 0x000fc6000f8e02ff */
[----:B------:R-:W-:Y:S01]  /*1ff00*/  IADD3 R4, P0, R3, R4, RZ ;  /* 0x0000000403047210 */ /* 0x000fe20007f1e0ff */
[----:B------:R-:W-:Y:S02]  /*1ff10*/  IMAD.MOV R7, RZ, RZ, -R3 ;  /* 0x000000ffff077224 */ /* 0x000fe400078e0a03 */
[----:B------:R-:W-:Y:S01]  /*1ff20*/  IMAD R6, R13, UR5, R6 ;  /* 0x000000050d067c24 */ /* 0x000fe2000f8e0206 */
[----:B------:R-:W-:Y:S01]  /*1ff30*/  ULDC.64 UR4, c[0x0][0xb88] ;  /* 0x0002e20000047ab9 */ /* 0x000fe20000000a00 */
[----:B------:R-:W-:Y:S01]  /*1ff40*/  IMAD R7, R14, R7, R9 ;  /* 0x000000070e077224 */ /* 0x000fe200078e0209 */
[----:B------:R-:W-:-:S04]  /*1ff50*/  SHF.R.S32.HI R9, RZ, 0x1f, R3 ;  /* 0x0000001fff097819 */ /* 0x000fc80000011403 */
        /* <DEDUP_REMOVED lines=11> */
.L_x_7493:
[----:B------:R-:W-:Y:S05]  /*20010*/  BSYNC B1 ;  /* 0x0000000000017941 */ /* 0x000fea0003800000 */
.L_x_7492:
[----:B-1----:R-:W-:Y:S01]  /*20020*/  SHF.R.S32.HI R6, RZ, 0x1f, R26 ;  /* 0x0000001fff067819 */ /* 0x002fe2000001141a */
[----:B------:R-:W1:Y:S01]  /*20030*/  @P2 LDC R9, c[0x0][0xbf0] ;  /* 0x0002fc00ff092b82 */ /* 0x000e620000000800 */
[----:B------:R-:W-:Y:S02]  /*20040*/  ULDC.64 UR4, c[0x0][0xaa0] ;  /* 0x0002a80000047ab9 */ /* 0x000fe40000000a00 */
[----:B------:R-:W-:Y:S01]  /*20050*/  LEA.HI R6, R6, R26, RZ, 0x3 ;  /* 0x0000001a06067211 */ /* 0x000fe200078f18ff */
[----:B------:R-:W-:Y:S02]  /*20060*/  IMAD R3, R11, UR4, RZ ;  /* 0x000000040b037c24 */ /* 0x000fe4000f8e02ff */
[----:B------:R-:W-:Y:S01]  /*20070*/  IMAD.WIDE.U32 R4, R0, UR4, RZ ;  /* 0x0000000400047c25 */ /* 0x000fe2000f8e00ff */
[----:B------:R-:W-:-:S03]  /*20080*/  LOP3.LUT R6, R6, 0xfffffff8, RZ, 0xc0, !PT ;  /* 0xfffffff806067812 */ /* 0x000fc600078ec0ff */
[----:B------:R-:W-:Y:S01]  /*20090*/  IMAD R3, R0, UR5, R3 ;  /* 0x0000000500037c24 */ /* 0x000fe2000f8e0203 */
[----:B------:R-:W-:Y:S01]  /*200a0*/  ULDC.64 UR4, c[0x0][0xae8] ;  /* 0x0002ba0000047ab9 */ /* 0x000fe20000000a00 */
[----:B------:R-:W-:Y:S02]  /*200b0*/  IMAD.IADD R6, R26, 0x1, -R6 ;  /* 0x000000011a067824 */ /* 0x000fe400078e0a06 */
[----:B------:R-:W-:Y:S02]  /*200c0*/  IMAD R0, R10, UR4, RZ ;  /* 0x000000040a007c24 */ /* 0x000fe4000f8e02ff */
[----:B------:R-:W-:Y:S02]  /*200d0*/  IMAD R6, R6, 0x20, R22 ;  /* 0x0000002006067824 */ /* 0x000fe400078e0216 */
[----:B------:R-:W-:Y:S02]  /*200e0*/  IMAD R7, R24, UR5, R0 ;  /* 0x0000000518077c24 */ /* 0x000fe4000f8e0200 */
[----:B------:R-:W-:-:S02]  /*200f0*/  IMAD R10, R20, 0x80, R6 ;  /* 0x00000080140a7824 */ /* 0x000fc400078e0206 */
[----:B------:R-:W-:Y:S02]  /*20100*/  IMAD.IADD R5, R5, 0x1, R3 ;  /* 0x0000000105057824 */ /* 0x000fe400078e0203 */
[----:B0-----:R-:W-:-:S04]  /*20110*/  @P2 IMAD.HI.U32 R0, R10, R25, RZ ;  /* 0x000000190a002227 */ /* 0x001fc800078e00ff */
[----:B------:R-:W-:Y:S01]  /*20120*/  IMAD.WIDE.U32 R4, R24, UR4, R4 ;  /* 0x0000000418047c25 */ /* 0x000fe2000f8e0004 */
[----:B------:R-:W-:-:S03]  /*20130*/  ULDC.64 UR4, c[0x0][0xaf0] ;  /* 0x0002bc0000047ab9 */ /* 0x000fc60000000a00 */
[----:B------:R-:W-:Y:S01]  /*20140*/  IMAD.MOV.U32 R3, RZ, RZ, R10 ;  /* 0x000000ffff037224 */ /* 0x000fe200078e000a */
[----:B-1----:R-:W-:Y:S01]  /*20150*/  @P2 SHF.R.U32.HI R3, RZ, R9, R0 ;  /* 0x00000009ff032219 */ /* 0x002fe20000011600 */
[----:B------:R-:W-:Y:S02]  /*20160*/  IMAD.IADD R5, R5, 0x1, R7 ;  /* 0x0000000105057824 */ /* 0x000fe400078e0207 */
[----:B------:R-:W-:Y:S01]  /*20170*/  IMAD R6, R12, UR4, RZ ;  /* 0x000000040c067c24 */ /* 0x000fe2000f8e02ff */
[--C-:B------:R-:W-:Y:S01]  /*20180*/  SHF.R.S32.HI R0, RZ, 0x1f, R3.reuse ;  /* 0x0000001fff007819 */ /* 0x100fe20000011403 */
[----:B------:R-:W-:Y:S02]  /*20190*/  IMAD.MOV R7, RZ, RZ, -R3 ;  /* 0x000000ffff077224 */ /* 0x000fe400078e0a03 */
[C---:B------:R-:W-:Y:S02]  /*201a0*/  IMAD R9, R13.reuse, UR5, R6 ;  /* 0x000000050d097c24 */ /* 0x040fe4000f8e0206 */
[----:B------:R-:W-:Y:S01]  /*201b0*/  IMAD.WIDE.U32 R4, R13, UR4, R4 ;  /* 0x000000040d047c25 */ /* 0x000fe2000f8e0004 */
[----:B------:R-:W-:-:S03]  /*201c0*/  ULDC.64 UR4, c[0x0][0xae0] ;  /* 0x0002b80000047ab9 */ /* 0x000fc60000000a00 */
[----:B------:R-:W-:Y:S02]  /*201d0*/  IMAD R7, R21, R7, R10 ;  /* 0x0000000715077224 */ /* 0x000fe400078e020a */
[----:B------:R-:W-:Y:S02]  /*201e0*/  IMAD R6, R0, UR4, RZ ;  /* 0x0000000400067c24 */ /* 0x000fe4000f8e02ff */
[----:B------:R-:W-:Y:S01]  /*201f0*/  IMAD.IADD R5, R5, 0x1, R9 ;  /* 0x0000000105057824 */ /* 0x000fe200078e0209 */
[----:B------:R-:W-:Y:S01]  /*20200*/  SHF.R.S32.HI R0, RZ, 0x1f, R7 ;  /* 0x0000001fff007819 */ /* 0x000fe20000011407 */
[C---:B------:R-:W-:Y:S01]  /*20210*/  IMAD R9, R3.reuse, UR5, R6 ;  /* 0x0000000503097c24 */ /* 0x040fe2000f8e0206 */
[----:B------:R-:W-:Y:S01]  /*20220*/  LEA R6, R20, R22, 0x7 ;  /* 0x0000001614067211 */ /* 0x000fe200078e38ff */
[----:B------:R-:W-:Y:S01]  /*20230*/  IMAD.WIDE.U32 R4, R3, UR4, R4 ;  /* 0x0000000403047c25 */ /* 0x000fe2000f8e0004 */
[----:B------:R-:W-:-:S03]  /*20240*/  ULDC.64 UR4, c[0x0][0xad8] ;  /* 0x0002b60000047ab9 */ /* 0x000fc60000000a00 */
[----:B------:R-:W-:Y:S02]  /*20250*/  IMAD R0, R0, UR4, RZ ;  /* 0x0000000400007c24 */ /* 0x000fe4000f8e02ff */
[----:B------:R-:W-:Y:S02]  /*20260*/  IMAD.IADD R5, R5, 0x1, R9 ;  /* 0x0000000105057824 */ /* 0x000fe400078e0209 */
[C---:B------:R-:W-:Y:S02]  /*20270*/  IMAD R3, R7.reuse, UR5, R0 ;  /* 0x0000000507037c24 */ /* 0x040fe4000f8e0200 */
[----:B------:R-:W-:Y:S01]  /*20280*/  IMAD.WIDE.U32 R4, R7, UR4, R4 ;  /* 0x0000000407047c25 */ /* 0x000fe2000f8e0004 */
[----:B------:R-:W-:-:S03]  /*20290*/  ULDC.64 UR4, c[0x0][0xa80] ;  /* 0x0002a00000047ab9 */ /* 0x000fc60000000a00 */
[----:B------:R-:W-:Y:S01]  /*202a0*/  IMAD.IADD R5, R5, 0x1, R3 ;  /* 0x0000000105057824 */ /* 0x000fe200078e0203 */
[----:B------:R-:W-:Y:S01]  /*202b0*/  LEA R3, P0, R4, UR4, 0x1 ;  /* 0x0000000404037c11 */ /* 0x000fe2000f8008ff */
[----:B------:R-:W-:-:S03]  /*202c0*/  UMOV UR4, 0xffffffff ;  /* 0xffffffff00047882 */ /* 0x000fc60000000000 */
[----:B------:R-:W-:Y:S01]  /*202d0*/  LEA.HI.X R4, R4, UR5, R5, 0x1, P0 ;  /* 0x0000000504047c11 */ /* 0x000fe200080f0c05 */
[----:B------:R-:W-:Y:S08]  /*202e0*/  BRA.DIV UR4, `(.L_x_7494) ;  /* 0x0000007e04cc7947 */ /* 0x000ff0000b800000 */
[----:B------:R0:W1:Y:S04]  /*202f0*/  SHFL.IDX PT, R0, R4, RZ, 0x181f ;  /* 0x00181fff04007589 */ /* 0x00006800000e0000 */
[----:B------:R0:W2:Y:S02]  /*20300*/  SHFL.IDX PT, R14, R3, RZ, 0x181f ;  /* 0x00181fff030e7589 */ /* 0x0000a400000e0000 */
.L_x_7687:
[----:B------:R-:W-:Y:S01]  /*20310*/  IMAD R8, R8, R21, RZ ;  /* 0x0000001508087224 */ /* 0x000fe200078e02ff */
[----:B------:R-:W-:Y:S04]  /*20320*/  BSSY B1, `(.L_x_7495) ;  /* 0x000000d000017945 */ /* 0x000fe80003800000 */
[----:B------:R-:W-:-:S13]  /*20330*/  ISETP.GE.AND P0, PT, R6, R8, PT ;  /* 0x000000080600720c */ /* 0x000fda0003f06270 */
[----:B------:R-:W-:Y:S05]  /*20340*/  @P0 BRA `(.L_x_7496) ;  /* 0x0000000000280947 */ /* 0x000fea0003800000 */
[----:B------:R-:W-:Y:S01]  /*20350*/  ULDC UR4, c[0x0][0xac8] ;  /* 0x0002b20000047ab9 */ /* 0x000fe20000000800 */
[----:B------:R-:W-:Y:S01]  /*20360*/  ULDC.64 UR6, c[0x0][0x208] ;  /* 0x0000820000067ab9 */ /* 0x000fe20000000a00 */
[----:B------:R-:W-:Y:S02]  /*20370*/  ISETP.GE.AND P2, PT, R16, UR4, PT ;  /* 0x0000000410007c0c */ /* 0x000fe4000bf46270 */
[----:B------:R-:W-:-:S11]  /*20380*/  ISETP.GE.AND P3, PT, R221, UR4, PT ;  /* 0x00000004dd007c0c */ /* 0x000fd6000bf66270 */
[CC--:B--2---:R-:W-:Y:S02]  /*20390*/  @!P2 LEA R10, P0, R16.reuse, R14.reuse, 0x1 ;  /* 0x0000000e100aa211 */ /* 0x0c4fe400078008ff */
[C---:B------:R-:W-:Y:S02]  /*203a0*/  @!P3 LEA R14, P1, R221.reuse, R14, 0x1 ;  /* 0x0000000edd0eb211 */ /* 0x040fe400078208ff */
[-C--:B-1----:R-:W-:Y:S02]  /*203b0*/  @!P2 LEA.HI.X R11, R16, R0.reuse, R17, 0x1, P0 ;  /* 0x00000000100ba211 */ /* 0x082fe400000f0c11 */
[----:B------:R-:W-:-:S03]  /*203c0*/  @!P3 LEA.HI.X R15, R221, R0, R48, 0x1, P1 ;  /* 0x00000000dd0fb211 */ /* 0x000fc600008f0c30 */
[----:B------:R3:W-:Y:S04]  /*203d0*/  @!P2 ST.E.128 desc[UR6][R10.64], RZ ;  /* 0x000000ff0a00a985 */ /* 0x0007e8000c101d06 */
[----:B------:R3:W-:Y:S02]  /*203e0*/  @!P3 ST.E.128 desc[UR6][R14.64], RZ ;  /* 0x000000ff0e00b985 */ /* 0x0007e4000c101d06 */
.L_x_7496:
[----:B------:R-:W-:Y:S05]  /*203f0*/  BSYNC B1 ;  /* 0x0000000000017941 */ /* 0x000fea0003800000 */
.L_x_7495:
[----:B------:R-:W-:-:S03]  /*20400*/  UMOV UR4, 0xffffffff ;  /* 0xffffffff00047882 */ /* 0x000fc60000000000 */
[----:B------:R-:W-:Y:S05]  /*20410*/  BRA.DIV UR4, `(.L_x_7497) ;  /* 0x0000007e04b47947 */ /* 0x000fea000b800000 */
[----:B-1----:R1:W4:Y:S04]  /*20420*/  SHFL.IDX PT, R0, R4, 0x1, 0x181f ;  /* 0x00381f0004007f89 */ /* 0x00232800000e0000 */
[----:B--23--:R1:W2:Y:S02]  /*20430*/  SHFL.IDX PT, R14, R3, 0x1, 0x181f ;  /* 0x00381f00030e7f89 */ /* 0x00c2a400000e0000 */
.L_x_7691:
[----:B------:R-:W-:Y:S01]  /*20440*/  VIADD R5, R6, 0x20 ;  /* 0x0000002006057836 */ /* 0x000fe20000000000 */
        /* <DEDUP_REMOVED lines=9> */
[-C--:B----4-:R-:W-:Y:S02]  /*204e0*/  @!P2 LEA.HI.X R11, R16, R0.reuse, R17, 0x1, P0 ;  /* 0x00000000100ba211 */ /* 0x090fe400000f0c11 */
[----:B------:R-:W-:-:S03]  /*204f0*/  @!P3 LEA.HI.X R15, R221, R0, R48, 0x1, P1 ;  /* 0x00000000dd0fb211 */ /* 0x000fc600008f0c30 */
[----:B------:R3:W-:Y:S04]  /*20500*/  @!P2 ST.E.128 desc[UR6][R10.64], RZ ;  /* 0x000000ff0a00a985 */ /* 0x0007e8000c101d06 */
[----:B------:R3:W-:Y:S02]  /*20510*/  @!P3 ST.E.128 desc[UR6][R14.64], RZ ;  /* 0x000000ff0e00b985 */ /* 0x0007e4000c101d06 */
.L_x_7499:
[----:B------:R-:W-:Y:S05]  /*20520*/  BSYNC B1 ;  /* 0x0000000000017941 */ /* 0x000fea0003800000 */
.L_x_7498:
[----:B------:R-:W-:-:S03]  /*20530*/  UMOV UR4, 0xffffffff ;  /* 0xffffffff00047882 */ /* 0x000fc60000000000 */
[----:B------:R-:W-:Y:S05]  /*20540*/  BRA.DIV UR4, `(.L_x_7500) ;  /* 0x0000007e04b07947 */ /* 0x000fea000b800000 */
[----:B----4-:R4:W0:Y:S04]  /*20550*/  SHFL.IDX PT, R0, R4, 0x2, 0x181f ;  /* 0x00581f0004007f89 */ /* 0x01082800000e0000 */
[----:B--23--:R4:W2:Y:S02]  /*20560*/  SHFL.IDX PT, R14, R3, 0x2, 0x181f ;  /* 0x00581f00030e7f89 */ /* 0x00c8a400000e0000 */
.L_x_7695:
        /* <DEDUP_REMOVED lines=10> */
[-C--:B0-----:R-:W-:Y:S02]  /*20610*/  @!P2 LEA.HI.X R11, R16, R0.reuse, R17, 0x1, P0 ;  /* 0x00000000100ba211 */ /* 0x081fe400000f0c11 */
[----:B------:R-:W-:-:S03]  /*20620*/  @!P3 LEA.HI.X R15, R221, R0, R48, 0x1, P1 ;  /* 0x00000000dd0fb211 */ /* 0x000fc600008f0c30 */
[----:B------:R3:W-:Y:S04]  /*20630*/  @!P2 ST.E.128 desc[UR6][R10.64], RZ ;  /* 0x000000ff0a00a985 */ /* 0x0007e8000c101d06 */
[----:B------:R3:W-:Y:S02]  /*20640*/  @!P3 ST.E.128 desc[UR6][R14.64], RZ ;  /* 0x000000ff0e00b985 */ /* 0x0007e4000c101d06 */
.L_x_7502:
[----:B------:R-:W-:Y:S05]  /*20650*/  BSYNC B1 ;  /* 0x0000000000017941 */ /* 0x000fea0003800000 */
.L_x_7501:
[----:B------:R-:W-:-:S03]  /*20660*/  UMOV UR4, 0xffffffff ;  /* 0xffffffff00047882 */ /* 0x000fc60000000000 */
[----:B------:R-:W-:Y:S05]  /*20670*/  BRA.DIV UR4, `(.L_x_7503) ;  /* 0x0000007e04ac7947 */ /* 0x000fea000b800000 */
[----:B0-----:R0:W0:Y:S04]  /*20680*/  SHFL.IDX PT, R0, R4, 0x3, 0x181f ;  /* 0x00781f0004007f89 */ /* 0x00102800000e0000 */
[----:B--23--:R2:W3:Y:S02]  /*20690*/  SHFL.IDX PT, R14, R3, 0x3, 0x181f ;  /* 0x00781f00030e7f89 */ /* 0x00c4e400000e0000 */
.L_x_7699:
[----:B-12-4-:R-:W-:-:S05]  /*206a0*/  VIADD R3, R6, 0x60 ;  /* 0x0000006006037836 */ /* 0x016fca0000000000 */
[----:B------:R-:W-:-:S13]  /*206b0*/  ISETP.GE.AND P0, PT, R3, R8, PT ;  /* 0x000000080300720c */ /* 0x000fda0003f06270 */
[----:B------:R-:W-:Y:S05]  /*206c0*/  @P0 BRA `(.L_x_7490) ;  /* 0x0000000000280947 */ /* 0x000fea0003800000 */
[----:B------:R-:W-:Y:S01]  /*206d0*/  ULDC UR4, c[0x0][0xac8] ;  /* 0x0002b20000047ab9 */ /* 0x000fe20000000800 */
[----:B------:R-:W-:Y:S01]  /*206e0*/  ULDC.64 UR6, c[0x0][0x208] ;  /* 0x0000820000067ab9 */ /* 0x000fe20000000a00 */
[----:B------:R-:W-:Y:S02]  /*206f0*/  ISETP.GE.AND P2, PT, R16, UR4, PT ;  /* 0x0000000410007c0c */ /* 0x000fe4000bf46270 */
[----:B------:R-:W-:-:S11]  /*20700*/  ISETP.GE.AND P3, PT, R221, UR4, PT ;  /* 0x00000004dd007c0c */ /* 0x000fd6000bf66270 */
[CC--:B0--3--:R-:W-:Y:S02]  /*20710*/  @!P2 LEA R4, P0, R16.reuse, R14.reuse, 0x1 ;  /* 0x0000000e1004a211 */ /* 0x0c9fe400078008ff */
[C---:B------:R-:W-:Y:S02]  /*20720*/  @!P3 LEA R14, P1, R221.reuse, R14, 0x1 ;  /* 0x0000000edd0eb211 */ /* 0x040fe400078208ff */
[-C--:B------:R-:W-:Y:S02]  /*20730*/  @!P2 LEA.HI.X R5, R16, R0.reuse, R17, 0x1, P0 ;  /* 0x000000001005a211 */ /* 0x080fe400000f0c11 */
[----:B------:R-:W-:-:S03]  /*20740*/  @!P3 LEA.HI.X R15, R221, R0, R48, 0x1, P1 ;  /* 0x00000000dd0fb211 */ /* 0x000fc600008f0c30 */
[----:B------:R1:W-:Y:S04]  /*20750*/  @!P2 ST.E.128 desc[UR6][R4.64], RZ ;  /* 0x000000ff0400a985 */ /* 0x0003e8000c101d06 */
[----:B------:R1:W-:Y:S02]  /*20760*/  @!P3 ST.E.128 desc[UR6][R14.64], RZ ;  /* 0x000000ff0e00b985 */ /* 0x0003e4000c101d06 */
.L_x_7490:
[----:B------:R-:W-:Y:S05]  /*20770*/  BSYNC B0 ;  /* 0x0000000000007941 */ /* 0x000fea0003800000 */
.L_x_7481:
[----:B------:R-:W-:Y:S02]  /*20780*/  ULDC UR4, c[0x0][0xc3c] ;  /* 0x00030f0000047ab9 */ /* 0x000fe40000000800 */
[----:B------:R-:W-:-:S13]  /*20790*/  ISETP.GE.AND P0, PT, R31, UR4, PT ;  /* 0x000000041f007c0c */ /* 0x000fda000bf06270 */
[----:B------:R-:W-:Y:S05]  /*207a0*/  @!P0 BRA `(.L_x_7504) ;  /* 0xfffffe0800fc8947 */ /* 0x000fea000383ffff */
[----:B------:R-:W-:Y:S05]  /*207b0*/  BRA `(.L_x_7286) ;  /* 0x0000007000a87947 */ /* 0x000fea0003800000 */
.L_x_7284:
        /* <DEDUP_REMOVED lines=18> */
.L_x_7505:
        /* <DEDUP_REMOVED lines=42> */
.L_x_7511:
        /* <DEDUP_REMOVED lines=13> */
.L_x_7510:
[----:B------:R-:W-:Y:S05]  /*20c50*/  BSYNC B0 ;  /* 0x0000000000007941 */ /* 0x000fea0003800000 */
.L_x_7509:
        /* <DEDUP_REMOVED lines=21> */
.L_x_7507:
        /* <DEDUP_REMOVED lines=16> */
.L_x_7512:
        /* <DEDUP_REMOVED lines=25> */
.L_x_7508:
[----:B------:R-:W-:Y:S02]  /*21040*/  IMAD.MOV.U32 R17, RZ, RZ, RZ ;  /* 0x000000ffff117224 */ /* 0x000fe400078e00ff */
[----:B------:R-:W-:Y:S02]  /*21050*/  IMAD.U32 R16, RZ, RZ, UR6 ;  /* 0x00000006ff107e24 */ /* 0x000fe4000f8e00ff */
[----:B------:R-:W-:-:S07]  /*21060*/  IMAD.MOV.U32 R18, RZ, RZ, RZ ;  /* 0x000000ffff127224 */ /* 0x000fce00078e00ff */
.L_x_7513:
[----:B------:R-:W-:-:S13]  /*21070*/  ISETP.NE.AND P0, PT, R5, RZ, PT ;  /* 0x000000ff0500720c */ /* 0x000fda0003f05270 */
[----:B------:R-:W0:Y:S01]  /*21080*/  @!P0 S2R R3, SR_CgaCtaId ;  /* 0x0000000000038919 */ /* 0x000e220000008800 */
[----:B------:R-:W-:-:S04]  /*21090*/  @!P0 MOV R2, 0x400 ;  /* 0x0000040000028802 */ /* 0x000fc80000000f00 */
[----:B0-----:R-:W-:-:S05]  /*210a0*/  @!P0 LEA R2, R3, R2, 0x18 ;  /* 0x0000000203028211 */ /* 0x001fca00078ec0ff */
[----:B------:R2:W-:Y:S01]  /*210b0*/  @!P0 STS.128 [R2+0x348d0], R16 ;  /* 0x0348d01002008388 */ /* 0x0005e20000000c00 */
[----:B------:R-:W-:Y:S06]  /*210c0*/  BAR.ARV 0x5, 0x180 ;  /* 0x0146000000007b1d */ /* 0x000fec0000002000 */
.L_x_7506:
        /* <DEDUP_REMOVED lines=8> */
[C---:B------:R-:W-:Y:S01]  /*21150*/  SHF.L.U32 R2, R0.reuse, 0x3, RZ ;  /* 0x0000000300027819 */ /* 0x040fe200000006ff */
[----:B------:R-:W1:Y:S01]  /*21160*/  S2UR UR5, SR_CgaCtaId ;  /* 0x00000000000579c3 */ /* 0x000e620000008800 */
[----:B------:R-:W-:Y:S01]  /*21170*/  LOP3.LUT R7, R0, 0x7f, RZ, 0xc0, !PT ;  /* 0x0000007f00077812 */ /* 0x000fe200078ec0ff */
[----:B------:R-:W-:Y:S01]  /*21180*/  UMOV UR4, 0x400 ;  /* 0x0000040000047882 */ /* 0x000fe20000000000 */
[C---:B0-----:R-:W-:Y:S01]  /*21190*/  LOP3.LUT R3, R2.reuse, 0x1f8, RZ, 0xc0, !PT ;  /* 0x000001f802037812 */ /* 0x041fe200078ec0ff */
[----:B------:R-:W-:Y:S01]  /*211a0*/  BSSY B8, `(.L_x_7514) ;  /* 0x0000651000087945 */ /* 0x000fe20003800000 */
[----:B------:R-:W-:Y:S01]  /*211b0*/  ISETP.NE.AND P1, PT, R7, RZ, PT ;  /* 0x000000ff0700720c */ /* 0x000fe20003f25270 */
[----:B------:R-:W-:Y:S01]  /*211c0*/  ULDC.64 UR38, c[0x0][0x198] ;  /* 0x0000660000267ab9 */ /* 0x000fe20000000a00 */
[----:B------:R-:W-:Y:S01]  /*211d0*/  LOP3.LUT R4, R3, 0x38, R0, 0x78, !PT ;  /* 0x0000003803047812 */ /* 0x000fe200078e7800 */
[----:B------:R-:W-:Y:S01]  /*211e0*/  IMAD.SHL.U32 R3, R7, 0x8, RZ ;  /* 0x0000000807037824 */ /* 0x000fe200078e00ff */
[----:B------:R-:W-:Y:S01]  /*211f0*/  SHF.R.U32.HI R6, RZ, 0x3, R7 ;  /* 0x00000003ff067819 */ /* 0x000fe20000011607 */
[----:B------:R-:W-:Y:S01]  /*21200*/  ULOP3.LUT UR37, UR60, 0x2, URZ, 0xfc, !UPT ;  /* 0x000000023c257892 */ /* 0x000fe2000f8efc3f */
[----:B------:R-:W-:Y:S01]  /*21210*/  LOP3.LUT R2, R2, 0x38, RZ, 0xc0, !PT ;  /* 0x0000003802027812 */ /* 0x000fe200078ec0ff */
[----:B------:R-:W-:Y:S01]  /*21220*/  ULDC UR36, c[0x0][0xc] ;  /* 0x0000030000247ab9 */ /* 0x000fe20000000800 */
[----:B------:R-:W-:-:S02]  /*21230*/  LOP3.LUT R3, R4, 0x200, R3, 0xf8, !PT ;  /* 0x0000020004037812 */ /* 0x000fc400078ef803 */
[C---:B------:R-:W-:Y:S01]  /*21240*/  LOP3.LUT P0, R4, R0.reuse, 0x1f, RZ, 0xc0, !PT ;  /* 0x0000001f00047812 */ /* 0x040fe2000780c0ff */
[----:B------:R-:W-:-:S04]  /*21250*/  IMAD.SHL.U32 R0, R0, 0x10, RZ ;  /* 0x0000001000007824 */ /* 0x000fc800078e00ff */
[----:B------:R0:W-:Y:S01]  /*21260*/  STL [R1+0x2c], R4 ;  /* 0x00002c0401007387 */ /* 0x0001e20000100800 */
[----:B------:R-:W-:Y:S01]  /*21270*/  LOP3.LUT R6, R6, 0x70, R0, 0xf8, !PT ;  /* 0x0000007006067812 */ /* 0x000fe200078ef800 */
[----:B-1----:R-:W-:-:S06]  /*21280*/  ULEA UR4, UR5, UR4, 0x18 ;  /* 0x0000000405047291 */ /* 0x002fcc000f8ec03f */
[----:B0-----:R-:W-:-:S04]  /*21290*/  IMAD.U32 R4, RZ, RZ, UR4 ;  /* 0x00000004ff047e24 */ /* 0x001fc8000f8e00ff */
[----:B------:R-:W-:Y:S01]  /*212a0*/  IMAD R0, R3, 0x2, R4 ;  /* 0x0000000203007824 */ /* 0x000fe200078e0204 */
[----:B------:R-:W-:Y:S04]  /*212b0*/  STL [R1+0x8], R4 ;  /* 0x0000080401007387 */ /* 0x000fe80000100800 */
[----:B------:R0:W-:Y:S04]  /*212c0*/  STL [R1+0x30], R0 ;  /* 0x0000300001007387 */ /* 0x0001e80000100800 */
[----:B------:R-:W-:Y:S01]  /*212d0*/  STL [R1+0x20], RZ ;  /* 0x000020ff01007387 */ /* 0x000fe20000100800 */
[----:B0-----:R-:W-:Y:S01]  /*212e0*/  IMAD.MOV.U32 R0, RZ, RZ, 0x1 ;  /* 0x00000001ff007424 */ /* 0x001fe200078e00ff */
        /* <DEDUP_REMOVED lines=13> */
.L_x_7653:
[----:B0-----:R-:W0:Y:S01]  /*213c0*/  LDC.64 R2, c[0x0][0xc88] ;  /* 0x00032200ff027b82 */ /* 0x001e220000000a00 */
        /* <DEDUP_REMOVED lines=25> */
[----:B-1----:R1:W5:Y:S01]  /*21560*/  @P0 LDG.E R0, desc[UR12][R2.64] ;  /* 0x0000000c02000981 */ /* 0x002362000c1e1900 */
        /* <DEDUP_REMOVED lines=35> */
[----:B------:R-:W-:Y:S02]  /*217a0*/  ULDC.64 UR4, c[0x0][0x208] ;  /* 0x0000820000047ab9 */ /* 0x000fe40000000a00 */
[----:B0-----:R-:W2:Y:S04]  /*217b0*/  LDG.E R12, desc[UR4][R2.64] ;  /* 0x00000004020c7981 */ /* 0x001ea8000c1e1900 */
[----:B------:R-:W2:Y:S02]  /*217c0*/  LDG.E R2, desc[UR4][R2.64+0x4] ;  /* 0x0000040402027981 */ /* 0x000ea4000c1e1900 */
[----:B--2---:R-:W-:-:S05]  /*217d0*/  IMAD.IADD R2, R2, 0x1, -R12 ;  /* 0x0000000102027824 */ /* 0x004fca00078e0a0c */
[----:B------:R1:W-:Y:S02]  /*217e0*/  STL [R1+0x58], R2 ;  /* 0x0000580201007387 */ /* 0x0003e40000100800 */
.L_x_7515:
        /* <DEDUP_REMOVED lines=13> */
.L_x_7516:
[----:B------:R-:W-:Y:S05]  /*218c0*/  @!P2 BRA `(.L_x_7517) ;  /* 0x000000000010a947 */ /* 0x000fea0003800000 */
[----:B------:R-:W-:Y:S02]  /*218d0*/  ULDC.64 UR4, c[0x0][0x208] ;  /* 0x0000820000047ab9 */ /* 0x000fe40000000a00 */
[----:B------:R-:W2:Y:S04]  /*218e0*/  LDG.E R8, desc[UR4][R6.64] ;  /* 0x0000000406087981 */ /* 0x000ea8000c1e1900 */
[----:B------:R-:W2:Y:S02]  /*218f0*/  LDG.E R6, desc[UR4][R6.64+0x4] ;  /* 0x0000040406067981 */ /* 0x000ea4000c1e1900 */
[----:B--2---:R-:W-:-:S07]  /*21900*/  IMAD.IADD R8, R6, 0x1, -R8 ;  /* 0x0000000106087824 */ /* 0x004fce00078e0a08 */
.L_x_7517:
        /* <DEDUP_REMOVED lines=35> */
.L_x_7702:
[----:B-1----:R-:W-:Y:S02]  /*21b40*/  ISETP.NE.AND P0, PT, R14, RZ, PT ;  /* 0x000000ff0e00720c */ /* 0x002fe40003f05270 */
[----:B------:R-:W-:-:S11]  /*21b50*/  PLOP3.LUT P1, PT, PT, PT, PT, 0x8, 0x0 ;  /* 0x000000000000781c */ /* 0x000fd60003f2e170 */
[----:B------:R-:W-:Y:S05]  /*21b60*/  @P0 BRA `(.L_x_7521) ;  /* 0x00000000000c0947 */ /* 0x000fea0003800000 */
[----:B------:R-:W-:-:S03]  /*21b70*/  UMOV UR4, 0xffffffff ;  /* 0xffffffff00047882 */ /* 0x000fc60000000000 */
[----:B------:R-:W-:Y:S05]  /*21b80*/  BRA.DIV UR4, `(.L_x_7522) ;  /* 0x0000006a04e47947 */ /* 0x000fea000b800000 */
[----:B------:R-:W-:-:S13]  /*21b90*/  ELECT P1, URZ, PT ;  /* 0x00000000003f782f */ /* 0x000fda0003820000 */
.L_x_7521:
        /* <DEDUP_REMOVED lines=10> */
.L_x_7705:
[----:B------:R-:W-:Y:S05]  /*21c40*/  BSYNC B1 ;  /* 0x0000000000017941 */ /* 0x000fea0003800000 */
.L_x_7523:
        /* <DEDUP_REMOVED lines=13> */
.L_x_7706:
[----:B------:R-:W-:Y:S05]  /*21d20*/  BSYNC B2 ;  /* 0x0000000000027941 */ /* 0x000fea0003800000 */
.L_x_7527:
        /* <DEDUP_REMOVED lines=8> */
.L_x_7530:
[----:B------:R-:W-:Y:S05]  /*21db0*/  BSYNC B2 ;  /* 0x0000000000027941 */ /* 0x000fea0003800000 */
.L_x_7529:
        /* <DEDUP_REMOVED lines=14> */
.L_x_7531:
        /* <DEDUP_REMOVED lines=16> */
.L_x_7532:
        /* <DEDUP_REMOVED lines=13> */
.L_x_7707:
[----:B------:R-:W-:Y:S05]  /*22070*/  BSYNC B2 ;  /* 0x0000000000027941 */ /* 0x000fea0003800000 */
.L_x_7533:
        /* <DEDUP_REMOVED lines=10> */
.L_x_7536:
[----:B------:R-:W-:Y:S05]  /*22120*/  BSYNC B2 ;  /* 0x0000000000027941 */ /* 0x000fea0003800000 */
.L_x_7535:
        /* <DEDUP_REMOVED lines=8> */
.L_x_7537:
        /* <DEDUP_REMOVED lines=15> */
.L_x_7538:
        /* <DEDUP_REMOVED lines=10> */
.L_x_7526:
[----:B------:R-:W-:Y:S05]  /*22340*/  BSYNC B1 ;  /* 0x0000000000017941 */ /* 0x000fea0003800000 */
.L_x_7525:
[----:B------:R-:W0:Y:S04]  /*22350*/  LDL.LU R7, [R1+0x20] ;  /* 0x0000200001077983 */ /* 0x000e280000300800 */
[----:B------:R-:W2:Y:S01]  /*22360*/  LDL.LU R4, [R1+0x24] ;  /* 0x0000240001047983 */ /* 0x000ea20000300800 */
[----:B------:R-:W-:Y:S01]  /*22370*/  PLOP3.LUT P5, PT, PT, PT, PT, 0x8, 0x0 ;  /* 0x000000000000781c */ /* 0x000fe20003fae170 */
[----:B0-----:R-:W-:Y:S01]  /*22380*/  VIADD R2, R7, 0x1 ;  /* 0x0000000107027836 */ /* 0x001fe20000000000 */
[----:B------:R-:W-:-:S04]  /*22390*/  IADD3 R7, R6, -0x2, RZ ;  /* 0xfffffffe06077810 */ /* 0x000fc80007ffe0ff */
[----:B------:R-:W-:-:S04]  /*223a0*/  ISETP.NE.AND P0, PT, R2, 0x2, PT ;  /* 0x000000020200780c */ /* 0x000fc80003f05270 */
[----:B------:R-:W-:Y:S02]  /*223b0*/  SEL R3, R2, RZ, P0 ;  /* 0x000000ff02037207 */ /* 0x000fe40000000000 */
[----:B------:R-:W-:Y:S02]  /*223c0*/  SEL R2, RZ, 0x1, P0 ;  /* 0x00000001ff027807 */ /* 0x000fe40000000000 */
[----:B------:R-:W-:Y:S01]  /*223d0*/  ISETP.GE.AND P0, PT, R7, R9, PT ;  /* 0x000000090700720c */ /* 0x000fe20003f06270 */
[----:B------:R0:W-:Y:S01]  /*223e0*/  STL [R1+0x20], R3 ;  /* 0x0000200301007387 */ /* 0x0001e20000100800 */
[----:B--2---:R-:W-:-:S05]  /*223f0*/  LOP3.LUT R4, R4, R2, RZ, 0x3c, !PT ;  /* 0x0000000204047212 */ /* 0x004fca00078e3cff */
[----:B------:R0:W-:Y:S06]  /*22400*/  STL [R1+0x24], R4 ;  /* 0x0000240401007387 */ /* 0x0001ec0000100800 */
[----:B------:R-:W-:Y:S05]  /*22410*/  @!P0 BRA `(.L_x_7519) ;  /* 0x0000000400f08947 */ /* 0x000fea0003800000 */
.L_x_7553:
        /* <DEDUP_REMOVED lines=14> */
.L_x_7708:
[----:B------:R-:W-:Y:S05]  /*22500*/  BSYNC B2 ;  /* 0x0000000000027941 */ /* 0x000fea0003800000 */
.L_x_7541:
        /* <DEDUP_REMOVED lines=8> */
.L_x_7544:
[----:B------:R-:W-:Y:S05]  /*22590*/  BSYNC B2 ;  /* 0x0000000000027941 */ /* 0x000fea0003800000 */
.L_x_7543:
        /* <DEDUP_REMOVED lines=13> */
.L_x_7545:
        /* <DEDUP_REMOVED lines=16> */
.L_x_7546:
        /* <DEDUP_REMOVED lines=13> */
.L_x_7709:
[----:B------:R-:W-:Y:S05]  /*22840*/  BSYNC B2 ;  /* 0x0000000000027941 */ /* 0x000fea0003800000 */
.L_x_7547:
        /* <DEDUP_REMOVED lines=10> */
.L_x_7550:
[----:B------:R-:W-:Y:S05]  /*228f0*/  BSYNC B2 ;  /* 0x0000000000027941 */ /* 0x000fea0003800000 */
.L_x_7549:
        /* <DEDUP_REMOVED lines=8> */
.L_x_7551:
        /* <DEDUP_REMOVED lines=15> */
.L_x_7552:
        /* <DEDUP_REMOVED lines=10> */
.L_x_7540:
[----:B------:R-:W-:Y:S05]  /*22b10*/  BSYNC B1 ;  /* 0x0000000000017941 */ /* 0x000fea0003800000 */
.L_x_7539:
        /* <DEDUP_REMOVED lines=12> */
.L_x_7519:
[----:B------:R-:W-:Y:S05]  /*22be0*/  BSYNC B0 ;  /* 0x0000000000007941 */ /* 0x000fea0003800000 */
.L_x_7518:
        /* <DEDUP_REMOVED lines=22> */
[----:B0-----:R-:W-:Y:S01]  /*22d50*/  IADD3 R16, R0, UR36, R7 ;  /* 0x0000002400107c10 */ /* 0x001fe2000fffe007 */
[----:B------:R-:W-:Y:S06]  /*22d60*/  BRA `(.L_x_7556) ;  /* 0x0000003c00c07947 */ /* 0x000fec0003800000 */
.L_x_7555:
        /* <DEDUP_REMOVED lines=21> */
.L_x_7558:
[----:B------:R-:W-:Y:S05]  /*22ec0*/  BSYNC B6 ;  /* 0x0000000000067941 */ /* 0x000fea0003800000 */
.L_x_7557:
        /* <DEDUP_REMOVED lines=21> */
.L_x_7561:
        /* <DEDUP_REMOVED lines=16> */
.L_x_7560:
[----:B------:R-:W-:Y:S05]  /*23120*/  BSYNC B6 ;  /* 0x0000000000067941 */ /* 0x000fea0003800000 */
.L_x_7559:
        /* <DEDUP_REMOVED lines=27> */
.L_x_7712:
        /* <DEDUP_REMOVED lines=11> */
.L_x_7715:
        /* <DEDUP_REMOVED lines=26> */
.L_x_7565:
[----:B------:R-:W2:Y:S04]  /*23530*/  LDL R7, [R1+0x8] ;  /* 0x0000080001077983 */ /* 0x000ea80000100800 */
[----:B01----:R-:W2:Y:S04]  /*23540*/  LDL R0, [R1+0xc] ;  /* 0x00000c0001007983 */ /* 0x003ea80000100800 */
[----:B------:R-:W3:Y:S01]  /*23550*/  LDL R2, [R1+0x14] ;  /* 0x0000140001027983 */ /* 0x000ee20000100800 */
[----:B--2---:R-:W-:Y:S01]  /*23560*/  IMAD R0, R0, 0x8, R7 ;  /* 0x0000000800007824 */ /* 0x004fe200078e0207 */
[----:B---3--:R-:W-:-:S04]  /*23570*/  SHF.L.U32 R2, R2, 0x1f, RZ ;  /* 0x0000001f02027819 */ /* 0x008fc800000006ff */
[----:B------:R-:W0:Y:S02]  /*23580*/  SYNCS.PHASECHK.TRANS64.TRYWAIT P0, [R0+URZ+0x34840], R2 ;  /* 0x03484002000075a7 */ /* 0x000e24000800017f */
[----:B0-----:R-:W-:Y:S05]  /*23590*/  @!P0 BRA `(.L_x_7566) ;  /* 0x0000005400408947 */ /* 0x001fea0003800000 */
.L_x_7716:
        /* <DEDUP_REMOVED lines=10> */
.L_x_7567:
[----:B------:R-:W2:Y:S04]  /*23640*/  LDL R7, [R1+0x8] ;  /* 0x0000080001077983 */ /* 0x000ea80000100800 */
[----:B------:R-:W2:Y:S04]  /*23650*/  LDL R6, [R1+0xc] ;  /* 0x00000c0001067983 */ /* 0x000ea80000100800 */
[----:B------:R-:W3:Y:S04]  /*23660*/  LDL R5, [R1+0x18] ;  /* 0x0000180001057983 */ /* 0x000ee80000100800 */
[----:B------:R-:W4:Y:S04]  /*23670*/  LDL R4, [R1+0x1c] ;  /* 0x00001c0001047983 */ /* 0x000f280000100800 */
[----:B01----:R-:W4:Y:S01]  /*23680*/  LDL R2, [R1] ;  /* 0x0000000001027983 */ /* 0x003f220000100800 */
[----:B------:R-:W-:Y:S01]  /*23690*/  R2UR UR9, R0 ;  /* 0x00000000000972ca */ /* 0x000fe200000e0000 */
[----:B------:R-:W-:Y:S01]  /*236a0*/  UIADD3 UR4, UP0, UR38, 0x370, URZ ;  /* 0x0000037026047890 */ /* 0x000fe2000ff1e03f */
[----:B------:R-:W-:Y:S01]  /*236b0*/  PLOP3.LUT P0, PT, PT, PT, PT, 0x80, 0x0 ;  /* 0x000000000000781c */ /* 0x000fe20003f0f070 */
[----:B------:R-:W-:Y:S01]  /*236c0*/  UMOV UR10, URZ ;  /* 0x0000003f000a7c82 */ /* 0x000fe20008000000 */
[----:B------:R-:W-:Y:S01]  /*236d0*/  R2UR UR12, R18 ;  /* 0x00000000120c72ca */ /* 0x000fe200000e0000 */
[----:B------:R-:W-:Y:S01]  /*236e0*/  UMOV UR7, 0x14f00000 ;  /* 0x14f0000000077882 */ /* 0x000fe20000000000 */
[----:B-----5:R-:W-:Y:S01]  /*236f0*/  LOP3.LUT R3, R3, 0xfffffffb, RZ, 0xc0, !PT ;  /* 0xfffffffb03037812 */ /* 0x020fe200078ec0ff */
[----:B------:R-:W-:-:S06]  /*23700*/  UMOV UR15, 0x40 ;  /* 0x00000040000f7882 */ /* 0x000fcc0000000000 */
[----:B------:R-:W-:Y:S02]  /*23710*/  UIADD3 UR9, UR9, 0x34830, URZ ;  /* 0x0003483009097890 */ /* 0x000fe4000fffe03f */
        /* <DEDUP_REMOVED lines=10> */
[----:B------:R-:W-:-:S03]  /*237c0*/  UIADD3 UR14, UR6, 0x23c00, URZ ;  /* 0x00023c00060e7890 */ /* 0x000fc6000fffe03f */
[----:B------:R-:W-:-:S04]  /*237d0*/  UMOV UR6, 0x0 ;  /* 0x0000000000067882 */ /* 0x000fc80000000000 */
[----:B------:R0:W-:Y:S02]  /*237e0*/  UTMALDG.4D [UR8], [UR4], desc[UR6] ;  /* 0x00000608040075b4 */ /* 0x0001e40008019000 */
[----:B0-----:R-:W-:Y:S01]  /*237f0*/  UMOV UR8, UR14 ;  /* 0x0000000e00087c82 */ /* 0x001fe20008000000 */
[----:B------:R-:W-:Y:S02]  /*23800*/  UMOV UR10, UR15 ;  /* 0x0000000f000a7c82 */ /* 0x000fe40008000000 */
[----:B------:R1:W-:Y:S02]  /*23810*/  UTMALDG.4D [UR8], [UR4], desc[UR6] ;  /* 0x00000608040075b4 */ /* 0x0003e40008019000 */
[----:B-1----:R-:W-:Y:S01]  /*23820*/  NOP ;  /* 0x0000000000007918 */ /* 0x002fe20000000000 */
.L_x_7563:
        /* <DEDUP_REMOVED lines=43> */
.L_x_7569:
[----:B------:R-:W-:Y:S05]  /*23ae0*/  BSYNC B6 ;  /* 0x0000000000067941 */ /* 0x000fea0003800000 */
.L_x_7568:
[----:B------:R-:W2:Y:S01]  /*23af0*/  LDL.LU R6, [R1+0x40] ;  /* 0x0000400001067983 */ /* 0x000ea20000300800 */
[----:B------:R-:W-:Y:S01]  /*23b00*/  ULDC.64 UR4, c[0x0][0x2d8] ;  /* 0x0000b60000047ab9 */ /* 0x000fe20000000a00 */
[----:B------:R-:W0:Y:S02]  /*23b10*/  LDC R7, c[0x0][0x448] ;  /* 0x00011200ff077b82 */ /* 0x000e240000000800 */
[----:B-1----:R-:W2:Y:S04]  /*23b20*/  LDL.LU.64 R2, [R1+0x48] ;  /* 0x0000480001027983 */ /* 0x002ea80000300a00 */
[----:B------:R-:W3:Y:S04]  /*23b30*/  LDL.LU R0, [R1+0x44] ;  /* 0x0000440001007983 */ /* 0x000ee80000300800 */
[----:B------:R-:W4:Y:S04]  /*23b40*/  LDL.LU R5, [R1+0x5c] ;  /* 0x00005c0001057983 */ /* 0x000f280000300800 */
[----:B------:R-:W4:Y:S01]  /*23b50*/  LDL.LU R4, [R1+0x34] ;  /* 0x0000340001047983 */ /* 0x000f220000300800 */
        /* <DEDUP_REMOVED lines=9> */
[----:B------:R-:W-:Y:S02]  /*23bf0*/  LOP3.LUT R8, R8, 0x40, RZ, 0xfc, !PT ;  /* 0x0000004008087812 */ /* 0x000fe400078efcff */
[----:B------:R-:W-:Y:S01]  /*23c00*/  LOP3.LUT R9, R9, 0x38, RZ, 0xc0, !PT ;  /* 0x0000003809097812 */ /* 0x000fe200078ec0ff */
[----:B--2---:R-:W-:Y:S02]  /*23c10*/  IMAD.MOV.U32 R3, RZ, RZ, R6 ;  /* 0x000000ffff037224 */ /* 0x004fe400078e0006 */
[----:B------:R-:W0:Y:S01]  /*23c20*/  @P0 LDC R6, c[0x0][0x450] ;  /* 0x00011400ff060b82 */ /* 0x000e220000000800 */
[----:B---3--:R-:W-:-:S02]  /*23c30*/  IMAD R0, R0, UR4, RZ ;  /* 0x0000000400007c24 */ /* 0x008fc4000f8e02ff */
[----:B------:R-:W-:-:S04]  /*23c40*/  IMAD.WIDE.U32 R2, R18, UR4, R2 ;  /* 0x0000000412027c25 */ /* 0x000fc8000f8e0002 */
[----:B------:R-:W-:Y:S01]  /*23c50*/  IMAD R0, R18, UR5, R0 ;  /* 0x0000000512007c24 */ /* 0x000fe2000f8e0200 */
[----:B------:R-:W-:-:S03]  /*23c60*/  ULDC.64 UR4, c[0x0][0x2e0] ;  /* 0x0000b80000047ab9 */ /* 0x000fc60000000a00 */
[----:B------:R-:W-:Y:S02]  /*23c70*/  IMAD.IADD R3, R3, 0x1, R0 ;  /* 0x0000000103037824 */ /* 0x000fe400078e0200 */
[----:B----4-:R-:W-:Y:S02]  /*23c80*/  IMAD R0, R5, UR4, RZ ;  /* 0x0000000405007c24 */ /* 0x010fe4000f8e02ff */
[----:B------:R-:W-:-:S04]  /*23c90*/  IMAD.WIDE.U32 R2, R4, UR4, R2 ;  /* 0x0000000404027c25 */ /* 0x000fc8000f8e0002 */
        /* <DEDUP_REMOVED lines=31> */
[----:B------:R0:W5:Y:S01]  /*23e90*/  LDL R8, [R1+0x30] ;  /* 0x0000300001087983 */ /* 0x0001620000100800 */
[----:B------:R-:W-:Y:S02]  /*23ea0*/  LEA.HI.X R3, R2, UR5, R3, 0x1, P0 ;  /* 0x0000000502037c11 */ /* 0x000fe400080f0c03 */
[----:B------:R-:W-:Y:S01]  /*23eb0*/  ISETP.GE.AND P0, PT, R9, UR4, PT ;  /* 0x0000000409007c0c */ /* 0x000fe2000bf06270 */
[----:B------:R-:W-:Y:S01]  /*23ec0*/  UMOV UR4, 0xffffffff ;  /* 0xffffffff00047882 */ /* 0x000fe20000000000 */
[----:B------:R-:W-:-:S02]  /*23ed0*/  SHF.R.U32.HI R10, RZ, 0x3, R10 ;  /* 0x00000003ff0a7819 */ /* 0x000fc4000001160a */
[----:B------:R-:W-:Y:S09]  /*23ee0*/  BRA.DIV UR4, `(.L_x_7570) ;  /* 0x0000004e04007947 */ /* 0x000ff2000b800000 */
[----:B------:R-:W2:Y:S01]  /*23ef0*/  LDL.LU R6, [R1+0x58] ;  /* 0x0000580001067983 */ /* 0x000ea20000300800 */
[----:B------:R-:W-:Y:S01]  /*23f00*/  IMAD.IADD R0, R10, 0x1, R17 ;  /* 0x000000010a007824 */ /* 0x000fe200078e0211 */
[----:B------:R-:W-:-:S03]  /*23f10*/  ULDC.64 UR4, c[0x0][0x208] ;  /* 0x0000820000047ab9 */ /* 0x000fc60000000a00 */
[----:B------:R-:W-:Y:S02]  /*23f20*/  VIADD R5, R0, 0x10 ;  /* 0x0000001000057836 */ /* 0x000fe40000000000 */
[----:B--2---:R-:W-:Y:S02]  /*23f30*/  IMAD R2, R6, R7, RZ ;  /* 0x0000000706027224 */ /* 0x004fe400078e02ff */
[----:B------:R-:W1:Y:S03]  /*23f40*/  SHFL.IDX PT, R7, R4, RZ, 0x181f ;  /* 0x00181fff04077589 */ /* 0x000e6600000e0000 */
[----:B------:R-:W-:Y:S01]  /*23f50*/  ISETP.GE.AND P2, PT, R0, R2, PT ;  /* 0x000000020000720c */ /* 0x000fe20003f46270 */
[----:B------:R-:W2:-:S12]  /*23f60*/  SHFL.IDX PT, R6, R3, RZ, 0x181f ;  /* 0x00181fff03067589 */ /* 0x000e9800000e0000 */
[----:B-1----:R-:W-:-:S05]  /*23f70*/  @!P2 LEA R7, P3, R9, R7, 0x1 ;  /* 0x000000070907a211 */ /* 0x002fca00078608ff */
[----:B--2---:R-:W-:-:S05]  /*23f80*/  @!P2 IMAD.X R6, RZ, RZ, R6, P3 ;  /* 0x000000ffff06a224 */ /* 0x004fca00018e0606 */
[----:B------:R-:W-:-:S04]  /*23f90*/  @!P2 LOP3.LUT R7, R7, R6, RZ, 0x3c, !PT ;  /* 0x000000060707a212 */ /* 0x000fc800078e3cff */
[----:B------:R-:W-:-:S04]  /*23fa0*/  @!P2 LOP3.LUT R6, R7, R6, RZ, 0x3c, !PT ;  /* 0x000000060706a212 */ /* 0x000fc800078e3cff */
[----:B------:R-:W-:-:S05]  /*23fb0*/  @!P2 LOP3.LUT R7, R7, R6, RZ, 0x3c, !PT ;  /* 0x000000060707a212 */ /* 0x000fca00078e3cff */
[----:B------:R-:W-:Y:S01]  /*23fc0*/  @!PT LDS RZ, [RZ] ;  /* 0x00000000fffff984 */ /* 0x000fe20000000800 */
[----:B-----5:R-:W-:Y:S04]  /*23fd0*/  @!P2 LDGSTS.E.BYPASS.LTC128B.128 [R8+0x16400], desc[UR4][R6.64], !P0 ;  /* 0x164000000608afae */ /* 0x020fe8000c101d44 */
[----:B------:R1:W-:Y:S01]  /*23fe0*/  @!P2 LDGSTS.E.BYPASS.LTC128B.128 [R8+0x1a400], desc[UR4][R6.64+0x80], !P1 ;  /* 0x1a4000800608afae */ /* 0x0003e2000c901d44 */
[----:B------:R-:W-:-:S03]  /*23ff0*/  ISETP.GE.AND P2, PT, R5, R2, PT ;  /* 0x000000020500720c */ /* 0x000fc60003f46270 */
[----:B------:R-:W2:Y:S04]  /*24000*/  SHFL.IDX PT, R5, R4, 0x1, 0x181f ;  /* 0x00381f0004057f89 */ /* 0x000ea800000e0000 */
[----:B-1----:R-:W1:Y:S06]  /*24010*/  SHFL.IDX PT, R6, R3, 0x1, 0x181f ;  /* 0x00381f0003067f89 */ /* 0x002e6c00000e0000 */
[----:B--2---:R-:W-:-:S05]  /*24020*/  @!P2 LEA R5, P3, R9, R5, 0x1 ;  /* 0x000000050905a211 */ /* 0x004fca00078608ff */
[----:B-1----:R-:W-:-:S04]  /*24030*/  @!P2 IMAD.X R6, RZ, RZ, R6, P3 ;  /* 0x000000ffff06a224 */ /* 0x002fc800018e0606 */
[----:B------:R-:W-:Y:S02]  /*24040*/  @!P2 IMAD.MOV.U32 R7, RZ, RZ, R6 ;  /* 0x000000ffff07a224 */ /* 0x000fe400078e0006 */
[----:B------:R-:W-:Y:S01]  /*24050*/  @!P2 IMAD.MOV.U32 R6, RZ, RZ, R5 ;  /* 0x000000ffff06a224 */ /* 0x000fe200078e0005 */
[----:B------:R-:W-:-:S04]  /*24060*/  IADD3 R5, R0, 0x20, RZ ;  /* 0x0000002000057810 */ /* 0x000fc80007ffe0ff */
[----:B------:R-:W-:Y:S04]  /*24070*/  @!P2 LDGSTS.E.BYPASS.LTC128B.128 [R8+0x16c00], desc[UR4][R6.64], !P0 ;  /* 0x16c000000608afae */ /* 0x000fe8000c101d44 */
[----:B------:R1:W-:Y:S01]  /*24080*/  @!P2 LDGSTS.E.BYPASS.LTC128B.128 [R8+0x1ac00], desc[UR4][R6.64+0x80], !P1 ;  /* 0x1ac000800608afae */ /* 0x0003e2000c901d44 */
[----:B------:R-:W-:-:S03]  /*24090*/  ISETP.GE.AND P2, PT, R5, R2, PT ;  /* 0x000000020500720c */ /* 0x000fc60003f46270 */
[----:B------:R-:W2:Y:S04]  /*240a0*/  SHFL.IDX PT, R5, R4, 0x2, 0x181f ;  /* 0x00581f0004057f89 */ /* 0x000ea800000e0000 */
[----:B-1----:R-:W1:Y:S06]  /*240b0*/  SHFL.IDX PT, R6, R3, 0x2, 0x181f ;  /* 0x00581f0003067f89 */ /* 0x002e6c00000e0000 */
[----:B--2---:R-:W-:-:S05]  /*240c0*/  @!P2 LEA R5, P3, R9, R5, 0x1 ;  /* 0x000000050905a211 */ /* 0x004fca00078608ff */
[----:B-1----:R-:W-:-:S04]  /*240d0*/  @!P2 IMAD.X R6, RZ, RZ, R6, P3 ;  /* 0x000000ffff06a224 */ /* 0x002fc800018e0606 */
[----:B------:R-:W-:Y:S02]  /*240e0*/  @!P2 IMAD.MOV.U32 R7, RZ, RZ, R6 ;  /* 0x000000ffff07a224 */ /* 0x000fe400078e0006 */
[----:B------:R-:W-:Y:S02]  /*240f0*/  @!P2 IMAD.MOV.U32 R6, RZ, RZ, R5 ;  /* 0x000000ffff06a224 */ /* 0x000fe400078e0005 */
[----:B------:R-:W-:-:S03]  /*24100*/  VIADD R5, R0, 0x30 ;  /* 0x0000003000057836 */ /* 0x000fc60000000000 */
        /* <DEDUP_REMOVED lines=39> */
[----:B------:R1:W2:Y:S04]  /*24380*/  SHFL.IDX PT, R5, R3, 0x7, 0x181f ;  /* 0x00f81f0003057f89 */ /* 0x0002a800000e0000 */
[----:B------:R1:W-:Y:S04]  /*24390*/  @!P2 LDGSTS.E.BYPASS.LTC128B.128 [R8+0x19400], desc[UR4][R6.64], !P0 ;  /* 0x194000000608afae */ /* 0x0003e8000c101d44 */
[----:B------:R1:W-:Y:S04]  /*243a0*/  @!P2 LDGSTS.E.BYPASS.LTC128B.128 [R8+0x1d400], desc[UR4][R6.64+0x80], !P1 ;  /* 0x1d4000800608afae */ /* 0x0003e8000c901d44 */
[----:B------:R1:W3:Y:S02]  /*243b0*/  SHFL.IDX PT, R3, R4, 0x7, 0x181f ;  /* 0x00f81f0004037f89 */ /* 0x0002e400000e0000 */
.L_x_7733:
[----:B------:R-:W-:Y:S01]  /*243c0*/  VIADD R0, R0, 0x70 ;  /* 0x0000007000007836 */ /* 0x000fe20000000000 */
[----:B------:R-:W-:Y:S04]  /*243d0*/  BSSY B0, `(.L_x_7571) ;  /* 0x000000b000007945 */ /* 0x000fe80003800000 */
[----:B------:R-:W-:-:S13]  /*243e0*/  ISETP.GE.AND P2, PT, R0, R2, PT ;  /* 0x000000020000720c */ /* 0x000fda0003f46270 */
[----:B------:R-:W-:Y:S05]  /*243f0*/  @P2 BRA `(.L_x_7572) ;  /* 0x0000000000202947 */ /* 0x000fea0003800000 */
[----:B---3--:R-:W-:Y:S01]  /*24400*/  LEA R2, P2, R9, R3, 0x1 ;  /* 0x0000000309027211 */ /* 0x008fe200078408ff */
[----:B------:R-:W-:-:S04]  /*24410*/  ULDC.64 UR4, c[0x0][0x208] ;  /* 0x0000820000047ab9 */ /* 0x000fc80000000a00 */
[----:B-12---:R-:W-:-:S05]  /*24420*/  IMAD.X R3, RZ, RZ, R5, P2 ;  /* 0x000000ffff037224 */ /* 0x006fca00010e0605 */
[----:B------:R-:W-:Y:S01]  /*24430*/  @!PT LDS RZ, [RZ] ;  /* 0x00000000fffff984 */ /* 0x000fe20000000800 */
[----:B------:R-:W-:Y:S01]  /*24440*/  @!PT LDS RZ, [RZ] ;  /* 0x00000000fffff984 */ /* 0x000fe20000000800 */
[----:B------:R-:W-:Y:S01]  /*24450*/  @!PT LDS RZ, [RZ] ;  /* 0x00000000fffff984 */ /* 0x000fe20000000800 */
[----:B------:R4:W-:Y:S04]  /*24460*/  LDGSTS.E.BYPASS.LTC128B.128 [R8+0x19c00], desc[UR4][R2.64], !P0 ;  /* 0x19c0000002087fae */ /* 0x0009e8000c101d44 */
[----:B------:R4:W-:Y:S02]  /*24470*/  LDGSTS.E.BYPASS.LTC128B.128 [R8+0x1dc00], desc[UR4][R2.64+0x80], !P1 ;  /* 0x1dc0008002087fae */ /* 0x0009e4000c901d44 */
.L_x_7572:
[----:B------:R-:W-:Y:S05]  /*24480*/  BSYNC B0 ;  /* 0x0000000000007941 */ /* 0x000fea0003800000 */
.L_x_7571:
[----:B-1--4-:R1:W5:Y:S01]  /*24490*/  LDL R8, [R1+0x8] ;  /* 0x0000080001087983 */ /* 0x0123620000100800 */
[----:B------:R-:W-:Y:S01]  /*244a0*/  PLOP3.LUT P0, PT, PT, PT, PT, 0x80, 0x0 ;  /* 0x000000000000781c */ /* 0x000fe20003f0f070 */
[----:B------:R-:W-:-:S12]  /*244b0*/  NOP ;  /* 0x0000000000007918 */ /* 0x000fd80000000000 */
.L_x_7573:
[----:B------:R-:W4:Y:S01]  /*244c0*/  LDL R2, [R1+0x8] ;  /* 0x0000080001027983 */ /* 0x000f220000100800 */
[----:B------:R-:W-:Y:S02]  /*244d0*/  PLOP3.LUT P1, PT, P1, P0, PT, 0xa2, 0x0 ;  /* 0x000000000000781c */ /* 0x000fe40000f21472 */
[----:B----4-:R-:W-:-:S08]  /*244e0*/  @P0 R2UR P1, UR4, R2 ;  /* 0x00000000020402ca */ /* 0x010fd00000020000 */
        /* <DEDUP_REMOVED lines=14> */
[----:B------:R-:W4:Y:S03]  /*245d0*/  SYNCS.PHASECHK.TRANS64.TRYWAIT P0, [R2+URZ+0x34820], R0 ;  /* 0x03482000020075a7 */ /* 0x000f26000800017f */
[----:B---34-:R-:W-:Y:S05]  /*245e0*/  @!P0 BRA `(.L_x_7575) ;  /* 0x0000005000088947 */ /* 0x018fea0003800000 */
.L_x_7734:
[----:B------:R-:W-:Y:S05]  /*245f0*/  BSYNC B0 ;  /* 0x0000000000007941 */ /* 0x000fea0003800000 */
.L_x_7574:
[----:B---3--:R-:W3:Y:S01]  /*24600*/  LDL.LU R2, [R1+0x50] ;  /* 0x0000500001027983 */ /* 0x008ee20000300800 */
[----:B------:R-:W-:Y:S01]  /*24610*/  BSSY B0, `(.L_x_7576) ;  /* 0x0000202000007945 */ /* 0x000fe20003800000 */
[----:B---3--:R-:W-:-:S13]  /*24620*/  ISETP.GE.AND P0, PT, R2, 0xb1, PT ;  /* 0x000000b10200780c */ /* 0x008fda0003f06270 */
[----:B------:R-:W-:Y:S05]  /*24630*/  @!P0 BRA `(.L_x_7577) ;  /* 0x0000001c00fc8947 */ /* 0x000fea0003800000 */
[----:B------:R-:W3:Y:S01]  /*24640*/  LDL R2, [R1+0x38] ;  /* 0x0000380001027983 */ /* 0x000ee20000100800 */
[----:B------:R-:W-:Y:S01]  /*24650*/  IMAD.MOV.U32 R0, RZ, RZ, 0x1 ;  /* 0x00000001ff007424 */ /* 0x000fe200078e00ff */
[----:B------:R-:W-:Y:S01]  /*24660*/  BSSY B2, `(.L_x_7578) ;  /* 0x00000af000027945 */ /* 0x000fe20003800000 */
[----:B---3-5:R-:W-:-:S05]  /*24670*/  IMAD.MOV R8, RZ, RZ, -R2 ;  /* 0x000000ffff087224 */ /* 0x028fca00078e0a02 */
[----:B------:R-:W-:-:S05]  /*24680*/  VIADDMNMX R8, R8, R0, 0xffffffff, !PT ;  /* 0xffffffff08087446 */ /* 0x000fca0007800100 */
[----:B------:R-:W-:-:S05]  /*24690*/  IMAD.IADD R0, R2, 0x1, R8 ;  /* 0x0000000102007824 */ /* 0x000fca00078e0208 */
[----:B------:R-:W-:-:S04]  /*246a0*/  LOP3.LUT R0, R0, 0x1, RZ, 0xc0, !PT ;  /* 0x0000000100007812 */ /* 0x000fc800078ec0ff */
[----:B------:R-:W-:Y:S01]  /*246b0*/  ISETP.NE.U32.AND P0, PT, R0, 0x1, PT ;  /* 0x000000010000780c */ /* 0x000fe20003f05070 */
[----:B------:R-:W-:-:S12]  /*246c0*/  VIADD R0, R2, 0xfffffffe ;  /* 0xfffffffe02007836 */ /* 0x000fd80000000000 */
[----:B------:R-:W-:Y:S05]  /*246d0*/  @P0 BRA `(.L_x_7579) ;  /* 0x00000008009c0947 */ /* 0x000fea0003800000 */
[----:B------:R-:W3:Y:S04]  /*246e0*/  LDL R4, [R1+0x4] ;  /* 0x0000040001047983 */ /* 0x000ee80000100800 */
[----:B------:R-:W4:Y:S04]  /*246f0*/  LDL R3, [R1+0xc] ;  /* 0x00000c0001037983 */ /* 0x000f280000100800 */
[----:B------:R-:W5:Y:S01]  /*24700*/  LDL R2, [R1+0x14] ;  /* 0x0000140001027983 */ /* 0x000f620000100800 */
[----:B------:R-:W-:Y:S01]  /*24710*/  BSSY B1, `(.L_x_7580) ;  /* 0x000009f000017945 */ /* 0x000fe20003800000 */
[----:B---3--:R-:W-:Y:S01]  /*24720*/  LOP3.LUT P1, RZ, R4, 0x4, RZ, 0xc0, !PT ;  /* 0x0000000404ff7812 */ /* 0x008fe2000782c0ff */
[----:B----4-:R-:W-:-:S05]  /*24730*/  VIADD R6, R3, 0x1 ;  /* 0x0000000103067836 */ /* 0x010fca0000000000 */
        /* <DEDUP_REMOVED lines=9> */
[----:B---3--:R-:W-:Y:S05]  /*247d0*/  @!P0 BRA `(.L_x_7582) ;  /* 0x0000000000508947 */ /* 0x008fea0003800000 */
[----:B------:R-:W3:Y:S01]  /*247e0*/  LDL R10, [R1+0x28] ;  /* 0x00002800010a7983 */ /* 0x000ee20000100800 */
[----:B--2---:R-:W2:Y:S01]  /*247f0*/  LDC R5, c[0x0][0x43c] ;  /* 0x00010f00ff057b82 */ /* 0x004ea20000000800 */
[----:B------:R-:W-:Y:S02]  /*24800*/  ULDC.64 UR6, c[0x0][0x428] ;  /* 0x00010a0000067ab9 */ /* 0x000fe40000000a00 */
[----:B------:R-:W4:Y:S01]  /*24810*/  LDL R7, [R1+0x10] ;  /* 0x0000100001077983 */ /* 0x000f220000100800 */
[----:B------:R-:W-:Y:S01]  /*24820*/  ULDC.64 UR8, c[0x0][0x208] ;  /* 0x0000820000087ab9 */ /* 0x000fe20000000a00 */
[----:B--2---:R-:W-:-:S13]  /*24830*/  ISETP.NE.AND P0, PT, R5, 0x1, PT ;  /* 0x000000010500780c */ /* 0x004fda0003f05270 */
[----:B------:R-:W2:Y:S02]  /*24840*/  @P0 LDC.64 R2, c[0x0][0x440] ;  /* 0x00011000ff020b82 */ /* 0x000ea40000000a00 */
[----:B--2--5:R-:W-:-:S04]  /*24850*/  @P0 IMAD.HI.U32 R4, R0, R2, RZ ;  /* 0x0000000200040227 */ /* 0x024fc800078e00ff */
        /* <DEDUP_REMOVED lines=12> */
.L_x_7582:
[----:B------:R-:W4:Y:S01]  /*24920*/  LDL R2, [R1+0x8] ;  /* 0x0000080001027983 */ /* 0x000f220000100800 */
[----:B------:R-:W-:Y:S01]  /*24930*/  BSSY B3, `(.L_x_7583) ;  /* 0x0000005000037945 */ /* 0x000fe20003800000 */
[----:B----4-:R-:W-:Y:S01]  /*24940*/  IMAD R3, R6, 0x8, R2 ;  /* 0x0000000806037824 */ /* 0x010fe200078e0202 */
[----:B------:R-:W-:-:S04]  /*24950*/  SHF.L.U32 R2, R9, 0x1f, RZ ;  /* 0x0000001f09027819 */ /* 0x000fc800000006ff */
[----:B------:R-:W4:Y:S02]  /*24960*/  SYNCS.PHASECHK.TRANS64.TRYWAIT P0, [R3+URZ+0x34840], R2 ;  /* 0x03484002030075a7 */ /* 0x000f24000800017f */
[----:B----4-:R-:W-:Y:S05]  /*24970*/  @!P0 BRA `(.L_x_7584) ;  /* 0x0000004c003c8947 */ /* 0x010fea0003800000 */
.L_x_7735:
[----:B------:R-:W-:Y:S05]  /*24980*/  BSYNC B3 ;  /* 0x0000000000037941 */ /* 0x000fea0003800000 */
.L_x_7583:
[----:B--23--:R-:W2:Y:S01]  /*24990*/  S2R R5, SR_TID.X ;  /* 0x0000000000057919 */ /* 0x00cea20000002100 */
[----:B------:R-:W-:Y:S01]  /*249a0*/  BSSY B3, `(.L_x_7585) ;  /* 0x000000a000037945 */ /* 0x000fe20003800000 */
[----:B--2---:R-:W-:-:S04]  /*249b0*/  LOP3.LUT R5, R5, 0x7f, RZ, 0xc0, !PT ;  /* 0x0000007f05057812 */ /* 0x004fc800078ec0ff */
[----:B------:R-:W-:-:S13]  /*249c0*/  ISETP.NE.AND P0, PT, R5, RZ, PT ;  /* 0x000000ff0500720c */ /* 0x000fda0003f05270 */
[----:B------:R-:W-:Y:S05]  /*249d0*/  @P0 BRA `(.L_x_7586) ;  /* 0x0000000000180947 */ /* 0x000fea0003800000 */
[----:B------:R-:W2:Y:S01]  /*249e0*/  LDL R5, [R1+0x4] ;  /* 0x0000040001057983 */ /* 0x000ea20000100800 */
[----:B----4-:R-:W-:-:S04]  /*249f0*/  IMAD.MOV.U32 R2, RZ, RZ, 0xb000 ;  /* 0x0000b000ff027424 */ /* 0x010fc800078e00ff */
[----:B------:R3:W-:Y:S01]  /*24a00*/  SYNCS.ARRIVE.TRANS64 RZ, [R3+URZ+0x34830], R2 ;  /* 0x0348300203ff79a7 */ /* 0x0007e2000800003f */
[----:B--2---:R-:W-:-:S13]  /*24a10*/  LOP3.LUT P1, RZ, R5, 0x1, RZ, 0xc0, !PT ;  /* 0x0000000105ff7812 */ /* 0x004fda000782c0ff */
[----:B---3--:R-:W-:Y:S05]  /*24a20*/  @!P1 BRA `(.L_x_7586) ;  /* 0x0000000000049947 */ /* 0x008fea0003800000 */
[----:B------:R-:W-:Y:S01]  /*24a30*/  BPT.TRAP 0x1 ;  /* 0x000000040000795c */ /* 0x000fe20000300000 */
.L_x_7586:
[----:B------:R-:W-:Y:S05]  /*24a40*/  BSYNC B3 ;  /* 0x0000000000037941 */ /* 0x000fea0003800000 */
.L_x_7585:
[----:B------:R-:W2:Y:S04]  /*24a50*/  LDL R5, [R1+0x8] ;  /* 0x0000080001057983 */ /* 0x000ea80000100800 */
[----:B----4-:R-:W3:Y:S01]  /*24a60*/  LDL R2, [R1+0x1c] ;  /* 0x00001c0001027983 */ /* 0x010ee20000100800 */
        /* <DEDUP_REMOVED lines=11> */
.L_x_7587:
        /* <DEDUP_REMOVED lines=16> */
.L_x_7588:
        /* <DEDUP_REMOVED lines=11> */
[----:B------:R-:W3:Y:S04]  /*24cd0*/  LDL R12, [R1+0x8] ;  /* 0x00000800010c7983 */ /* 0x000ee80000100800 */
[----:B------:R-:W3:Y:S01]  /*24ce0*/  LDL R7, [R1+0xc] ;  /* 0x00000c0001077983 */ /* 0x000ee20000100800 */
[----:B------:R-:W-:Y:S01]  /*24cf0*/  BSSY B3, `(.L_x_7589) ;  /* 0x0000005000037945 */ /* 0x000fe20003800000 */
[----:B--2---:R-:W-:Y:S01]  /*24d00*/  SHF.L.U32 R3, R13, 0x1f, RZ ;  /* 0x0000001f0d037819 */ /* 0x004fe200000006ff */
[----:B---3--:R-:W-:-:S04]  /*24d10*/  IMAD R2, R7, 0x8, R12 ;  /* 0x0000000807027824 */ /* 0x008fc800078e020c */
[----:B------:R-:W2:Y:S02]  /*24d20*/  SYNCS.PHASECHK.TRANS64.TRYWAIT P0, [R2+URZ+0x34860], R3 ;  /* 0x03486003020075a7 */ /* 0x000ea4000800017f */
[----:B--2---:R-:W-:Y:S05]  /*24d30*/  @!P0 BRA `(.L_x_7590) ;  /* 0x0000004800608947 */ /* 0x004fea0003800000 */
.L_x_7736:
[----:B------:R-:W-:Y:S05]  /*24d40*/  BSYNC B3 ;  /* 0x0000000000037941 */ /* 0x000fea0003800000 */
.L_x_7589:
[----:B------:R-:W3:Y:S01]  /*24d50*/  S2R R5, SR_TID.X ;  /* 0x0000000000057919 */ /* 0x000ee20000002100 */
[----:B------:R-:W-:-:S04]  /*24d60*/  UPRMT UR4, UR37, 0x9910, URZ ;  /* 0x0000991025047896 */ /* 0x000fc8000800003f */
[----:B------:R-:W-:Y:S01]  /*24d70*/  UISETP.NE.AND UP0, UPT, UR4, 0x2, UPT ;  /* 0x000000020400788c */ /* 0x000fe2000bf05270 */
[----:B---3--:R-:W-:-:S04]  /*24d80*/  LOP3.LUT R5, R5, 0x7f, RZ, 0xc0, !PT ;  /* 0x0000007f05057812 */ /* 0x008fc800078ec0ff */
[----:B------:R-:W-:-:S13]  /*24d90*/  ISETP.NE.AND P0, PT, R5, RZ, PT ;  /* 0x000000ff0500720c */ /* 0x000fda0003f05270 */
[----:B--2---:R-:W-:-:S04]  /*24da0*/  @!P0 MOV R3, 0xb000 ;  /* 0x0000b00000038802 */ /* 0x004fc80000000f00 */
[----:B------:R2:W-:Y:S01]  /*24db0*/  @!P0 SYNCS.ARRIVE.TRANS64 RZ, [R2+URZ+0x34850], R3 ;  /* 0x0348500302ff89a7 */ /* 0x0005e2000800003f */
[----:B------:R-:W-:-:S13]  /*24dc0*/  PLOP3.LUT P0, PT, PT, PT, UP0, 0x80, 0x0 ;  /* 0x000000000000781c */ /* 0x000fda0003f0f008 */
[----:B--2---:R-:W-:Y:S05]  /*24dd0*/  @P0 BRA `(.L_x_7591) ;  /* 0x0000000000040947 */ /* 0x004fea0003800000 */
[----:B------:R-:W-:Y:S01]  /*24de0*/  BPT.TRAP 0x1 ;  /* 0x000000040000795c */ /* 0x000fe20000300000 */
.L_x_7591:
[----:B------:R-:W2:Y:S01]  /*24df0*/  LDL R3, [R1+0x4] ;  /* 0x0000040001037983 */ /* 0x000ea20000100800 */
[----:B------:R-:W-:Y:S01]  /*24e00*/  BSSY B3, `(.L_x_7592) ;  /* 0x0000004000037945 */ /* 0x000fe20003800000 */
[----:B--2---:R-:W-:-:S13]  /*24e10*/  LOP3.LUT P0, RZ, R3, 0x8, RZ, 0xc0, !PT ;  /* 0x0000000803ff7812 */ /* 0x004fda000780c0ff */
[----:B------:R-:W-:Y:S05]  /*24e20*/  @P0 BRA `(.L_x_7593) ;  /* 0x0000000000040947 */ /* 0x000fea0003800000 */
[----:B------:R-:W-:Y:S01]  /*24e30*/  BPT.TRAP 0x1 ;  /* 0x000000040000795c */ /* 0x000fe20000300000 */
.L_x_7593:
[----:B------:R-:W-:Y:S05]  /*24e40*/  BSYNC B3 ;  /* 0x0000000000037941 */ /* 0x000fea0003800000 */
.L_x_7592:
        /* <DEDUP_REMOVED lines=14> */
.L_x_7594:
        /* <DEDUP_REMOVED lines=13> */
[----:B------:R-:W-:Y:S01]  /*25000*/  PLOP3.LUT P0, PT, PT, PT, PT, 0x80, 0x0 ;  /* 0x000000000000781c */ /* 0x000fe20003f0f070 */
[----:B------:R-:W-:Y:S01]  /*25010*/  UMOV UR6, 0x0 ;  /* 0x0000000000067882 */ /* 0x000fe20000000000 */
[----:B------:R-:W-:-:S11]  /*25020*/  UMOV UR7, 0x14f00000 ;  /* 0x14f0000000077882 */ /* 0x000fd60000000000 */
.L_x_7595:
        /* <DEDUP_REMOVED lines=11> */
[----:B------:R3:W-:Y:S04]  /*250e0*/  STL [R1], R4 ;  /* 0x0000000401007387 */ /* 0x0007e80000100800 */
[----:B------:R3:W-:Y:S02]  /*250f0*/  STL [R1+0x18], R0 ;  /* 0x0000180001007387 */ /* 0x0007e40000100800 */
.L_x_7581:
[----:B------:R-:W-:Y:S05]  /*25100*/  BSYNC B1 ;  /* 0x0000000000017941 */ /* 0x000fea0003800000 */
.L_x_7580:
[----:B---3--:R-:W3:Y:S04]  /*25110*/  LDL.LU R0, [R1+0x38] ;  /* 0x0000380001007983 */ /* 0x008ee80000300800 */
[----:B------:R4:W-:Y:S04]  /*25120*/  STL [R1+0xc], R6 ;  /* 0x00000c0601007387 */ /* 0x0009e80000100800 */
[----:B------:R4:W-:Y:S02]  /*25130*/  STL [R1+0x14], R9 ;  /* 0x0000140901007387 */ /* 0x0009e40000100800 */
[----:B---34-:R-:W-:-:S07]  /*25140*/  VIADD R0, R0, 0xfffffffd ;  /* 0xfffffffd00007836 */ /* 0x018fce0000000000 */
.L_x_7579:
[----:B------:R-:W-:Y:S05]  /*25150*/  BSYNC B2 ;  /* 0x0000000000027941 */ /* 0x000fea0003800000 */
.L_x_7578:
[----:B------:R-:W3:Y:S01]  /*25160*/  LDL.LU R2, [R1+0x3c] ;  /* 0x00003c0001027983 */ /* 0x000ee20000300800 */
[----:B------:R-:W-:-:S05]  /*25170*/  IMAD.MOV R8, RZ, RZ, -R8 ;  /* 0x000000ffff087224 */ /* 0x000fca00078e0a08 */
[----:B---3--:R-:W-:-:S13]  /*25180*/  ISETP.NE.AND P0, PT, R2, R8, PT ;  /* 0x000000080200720c */ /* 0x008fda0003f05270 */
[----:B------:R-:W-:Y:S05]  /*25190*/  @!P0 BRA `(.L_x_7577) ;  /* 0x0000001400248947 */ /* 0x000fea0003800000 */
[----:B------:R3:W5:Y:S02]  /*251a0*/  LDL R8, [R1] ;  /* 0x0000000001087983 */ /* 0x0007640000100800 */
.L_x_7628:
[----:B----4-:R-:W4:Y:S04]  /*251b0*/  LDL R4, [R1+0x4] ;  /* 0x0000040001047983 */ /* 0x010f280000100800 */
[----:B--2---:R-:W2:Y:S04]  /*251c0*/  LDL R3, [R1+0xc] ;  /* 0x00000c0001037983 */ /* 0x004ea80000100800 */
[----:B---3--:R-:W3:Y:S01]  /*251d0*/  LDL R2, [R1+0x14] ;  /* 0x0000140001027983 */ /* 0x008ee20000100800 */
[----:B------:R-:W-:Y:S05]  /*251e0*/  YIELD ;  /* 0x0000000000007946 */ /* 0x000fea0003800000 */
[----:B------:R-:W-:Y:S01]  /*251f0*/  BSSY B1, `(.L_x_7596) ;  /* 0x000009f000017945 */ /* 0x000fe20003800000 */
[----:B----4-:R-:W-:Y:S01]  /*25200*/  LOP3.LUT P1, RZ, R4, 0x4, RZ, 0xc0, !PT ;  /* 0x0000000404ff7812 */ /* 0x010fe2000782c0ff */
[----:B--2---:R-:W-:-:S05]  /*25210*/  VIADD R4, R3, 0x1 ;  /* 0x0000000103047836 */ /* 0x004fca0000000000 */
        /* <DEDUP_REMOVED lines=11> */
[----:B------:R-:W3:Y:S01]  /*252d0*/  LDC R7, c[0x0][0x43c] ;  /* 0x00010f00ff077b82 */ /* 0x000ee20000000800 */
        /* <DEDUP_REMOVED lines=15> */
[----:B-----5:R-:W-:-:S04]  /*253d0*/  LEA R8, P0, R2, UR4, 0x2 ;  /* 0x0000000402087c11 */ /* 0x020fc8000f8010ff */
[----:B------:R-:W-:-:S05]  /*253e0*/  LEA.HI.X R9, R2, UR5, R3, 0x2, P0 ;  /* 0x0000000502097c11 */ /* 0x000fca00080f1403 */
[----:B------:R2:W5:Y:S04]  /*253f0*/  LDG.E R8, desc[UR8][R8.64] ;  /* 0x0000000808087981 */ /* 0x000568000c1e1900 */
.L_x_7598:
[----:B------:R-:W3:Y:S01]  /*25400*/  LDL R2, [R1+0x8] ;  /* 0x0000080001027983 */ /* 0x000ee20000100800 */
[----:B------:R-:W-:Y:S01]  /*25410*/  BSSY B2, `(.L_x_7599) ;  /* 0x0000005000027945 */ /* 0x000fe20003800000 */
[----:B---3--:R-:W-:Y:S01]  /*25420*/  IMAD R3, R4, 0x8, R2 ;  /* 0x0000000804037824 */ /* 0x008fe200078e0202 */
[----:B------:R-:W-:-:S04]  /*25430*/  SHF.L.U32 R2, R5, 0x1f, RZ ;  /* 0x0000001f05027819 */ /* 0x000fc800000006ff */
[----:B------:R-:W3:Y:S02]  /*25440*/  SYNCS.PHASECHK.TRANS64.TRYWAIT P0, [R3+URZ+0x34840], R2 ;  /* 0x03484002030075a7 */ /* 0x000ee4000800017f */
[----:B---3--:R-:W-:Y:S05]  /*25450*/  @!P0 BRA `(.L_x_7600) ;  /* 0x0000004000ac8947 */ /* 0x008fea0003800000 */
.L_x_7737:
[----:B------:R-:W-:Y:S05]  /*25460*/  BSYNC B2 ;  /* 0x0000000000027941 */ /* 0x000fea0003800000 */
.L_x_7599:
        /* <DEDUP_REMOVED lines=11> */
.L_x_7602:
[----:B------:R-:W-:Y:S05]  /*25520*/  BSYNC B2 ;  /* 0x0000000000027941 */ /* 0x000fea0003800000 */
.L_x_7601:
[----:B---3--:R-:W3:Y:S04]  /*25530*/  LDL R2, [R1+0x8] ;  /* 0x0000080001027983 */ /* 0x008ee80000100800 */
[----:B------:R-:W4:Y:S01]  /*25540*/  LDL R7, [R1+0x1c] ;  /* 0x00001c0001077983 */ /* 0x000f220000100800 */
        /* <DEDUP_REMOVED lines=9> */
[----:B----4-:R-:W-:Y:S02]  /*255e0*/  IMAD R7, R6, 0xb0, R7 ;  /* 0x000000b006077824 */ /* 0x010fe400078e0207 */
[----:B--2---:R-:W-:-:S08]  /*255f0*/  VIADD R9, R2, 0x1e400 ;  /* 0x0001e40002097836 */ /* 0x004fd00000000000 */
.L_x_7603:
        /* <DEDUP_REMOVED lines=16> */
.L_x_7604:
        /* <DEDUP_REMOVED lines=18> */
.L_x_7738:
[----:B------:R-:W-:Y:S05]  /*25820*/  BSYNC B2 ;  /* 0x0000000000027941 */ /* 0x000fea0003800000 */
.L_x_7605:
        /* <DEDUP_REMOVED lines=10> */
.L_x_7607:
[----:B------:R-:W2:Y:S01]  /*258d0*/  LDL R3, [R1+0x4] ;  /* 0x0000040001037983 */ /* 0x000ea20000100800 */
[----:B------:R-:W-:Y:S01]  /*258e0*/  BSSY B2, `(.L_x_7608) ;  /* 0x0000004000027945 */ /* 0x000fe20003800000 */
[----:B--2---:R-:W-:-:S13]  /*258f0*/  LOP3.LUT P0, RZ, R3, 0x8, RZ, 0xc0, !PT ;  /* 0x0000000803ff7812 */ /* 0x004fda000780c0ff */
[----:B------:R-:W-:Y:S05]  /*25900*/  @P0 BRA `(.L_x_7609) ;  /* 0x0000000000040947 */ /* 0x000fea0003800000 */
[----:B------:R-:W-:Y:S01]  /*25910*/  BPT.TRAP 0x1 ;  /* 0x000000040000795c */ /* 0x000fe20000300000 */
.L_x_7609:
[----:B------:R-:W-:Y:S05]  /*25920*/  BSYNC B2 ;  /* 0x0000000000027941 */ /* 0x000fea0003800000 */
.L_x_7608:
        /* <DEDUP_REMOVED lines=14> */
.L_x_7610:
        /* <DEDUP_REMOVED lines=16> */
.L_x_7611:
        /* <DEDUP_REMOVED lines=13> */
.L_x_7597:
[----:B------:R-:W-:Y:S05]  /*25be0*/  BSYNC B1 ;  /* 0x0000000000017941 */ /* 0x000fea0003800000 */
.L_x_7596:
[----:B------:R-:W3:Y:S01]  /*25bf0*/  LDL R2, [R1+0x4] ;  /* 0x0000040001027983 */ /* 0x000ee20000100800 */
[----:B------:R-:W-:Y:S01]  /*25c00*/  VIADD R3, R4, 0x1 ;  /* 0x0000000104037836 */ /* 0x000fe20000000000 */
[----:B------:R-:W-:Y:S04]  /*25c10*/  BSSY B1, `(.L_x_7612) ;  /* 0x000009e000017945 */ /* 0x000fe80003800000 */
[----:B------:R-:W-:-:S04]  /*25c20*/  ISETP.NE.AND P0, PT, R3, 0x2, PT ;  /* 0x000000020300780c */ /* 0x000fc80003f05270 */
[----:B------:R-:W-:Y:S02]  /*25c30*/  SEL R11, R3, RZ, P0 ;  /* 0x000000ff030b7207 */ /* 0x000fe40000000000 */
[----:B---3--:R-:W-:Y:S02]  /*25c40*/  LOP3.LUT P1, RZ, R2, 0x4, RZ, 0xc0, !PT ;  /* 0x0000000402ff7812 */ /* 0x008fe4000782c0ff */
        /* <DEDUP_REMOVED lines=11> */
[----:B-----5:R-:W4:Y:S01]  /*25d00*/  LDC R8, c[0x0][0x43c] ;  /* 0x00010f00ff087b82 */ /* 0x020f220000000800 */
[----:B------:R-:W-:Y:S02]  /*25d10*/  ULDC.64 UR6, c[0x0][0x428] ;  /* 0x00010a0000067ab9 */ /* 0x000fe40000000a00 */
[----:B------:R-:W3:Y:S01]  /*25d20*/  LDL R9, [R1+0x10] ;  /* 0x0000100001097983 */ /* 0x000ee20000100800 */
[----:B------:R-:W-:Y:S01]  /*25d30*/  ULDC.64 UR8, c[0x0][0x208] ;  /* 0x0000820000087ab9 */ /* 0x000fe20000000a00 */
[----:B----4-:R-:W-:-:S13]  /*25d40*/  ISETP.NE.AND P0, PT, R8, 0x1, PT ;  /* 0x000000010800780c */ /* 0x010fda0003f05270 */
[----:B------:R-:W4:Y:S02]  /*25d50*/  @P0 LDC.64 R2, c[0x0][0x440] ;  /* 0x00011000ff020b82 */ /* 0x000f240000000a00 */
[----:B----4-:R-:W-:-:S04]  /*25d60*/  @P0 IMAD.HI.U32 R7, R6, R2, RZ ;  /* 0x0000000206070227 */ /* 0x010fc800078e00ff */
        /* <DEDUP_REMOVED lines=12> */
.L_x_7614:
[----:B------:R-:W4:Y:S01]  /*25e30*/  LDL R2, [R1+0x8] ;  /* 0x0000080001027983 */ /* 0x000f220000100800 */
[----:B------:R-:W-:Y:S01]  /*25e40*/  BSSY B2, `(.L_x_7615) ;  /* 0x0000005000027945 */ /* 0x000fe20003800000 */
[----:B----4-:R-:W-:Y:S01]  /*25e50*/  IMAD R3, R11, 0x8, R2 ;  /* 0x000000080b037824 */ /* 0x010fe200078e0202 */
[----:B------:R-:W-:-:S04]  /*25e60*/  SHF.L.U32 R2, R10, 0x1f, RZ ;  /* 0x0000001f0a027819 */ /* 0x000fc800000006ff */
[----:B------:R-:W4:Y:S02]  /*25e70*/  SYNCS.PHASECHK.TRANS64.TRYWAIT P0, [R3+URZ+0x34840], R2 ;  /* 0x03484002030075a7 */ /* 0x000f24000800017f */
[----:B----4-:R-:W-:Y:S05]  /*25e80*/  @!P0 BRA `(.L_x_7616) ;  /* 0x0000003800488947 */ /* 0x010fea0003800000 */
.L_x_7739:
[----:B------:R-:W-:Y:S05]  /*25e90*/  BSYNC B2 ;  /* 0x0000000000027941 */ /* 0x000fea0003800000 */
.L_x_7615:
[----:B------:R-:W0:Y:S01]  /*25ea0*/  S2R R7, SR_TID.X ;  /* 0x0000000000077919 */ /* 0x000e220000002100 */
[----:B------:R-:W-:Y:S01]  /*25eb0*/  BSSY B2, `(.L_x_7617) ;  /* 0x000000a000027945 */ /* 0x000fe20003800000 */
[----:B0-----:R-:W-:-:S04]  /*25ec0*/  LOP3.LUT R7, R7, 0x7f, RZ, 0xc0, !PT ;  /* 0x0000007f07077812 */ /* 0x001fc800078ec0ff */
[----:B------:R-:W-:-:S13]  /*25ed0*/  ISETP.NE.AND P0, PT, R7, RZ, PT ;  /* 0x000000ff0700720c */ /* 0x000fda0003f05270 */
[----:B------:R-:W-:Y:S05]  /*25ee0*/  @P0 BRA `(.L_x_7618) ;  /* 0x0000000000180947 */ /* 0x000fea0003800000 */
[----:B------:R-:W2:Y:S01]  /*25ef0*/  LDL R7, [R1+0x4] ;  /* 0x0000040001077983 */ /* 0x000ea20000100800 */
[----:B----4-:R-:W-:-:S04]  /*25f00*/  IMAD.MOV.U32 R2, RZ, RZ, 0xb000 ;  /* 0x0000b000ff027424 */ /* 0x010fc800078e00ff */
[----:B------:R0:W-:Y:S01]  /*25f10*/  SYNCS.ARRIVE.TRANS64 RZ, [R3+URZ+0x34830], R2 ;  /* 0x0348300203ff79a7 */ /* 0x0001e2000800003f */
[----:B--2---:R-:W-:-:S13]  /*25f20*/  LOP3.LUT P1, RZ, R7, 0x1, RZ, 0xc0, !PT ;  /* 0x0000000107ff7812 */ /* 0x004fda000782c0ff */
[----:B0-----:R-:W-:Y:S05]  /*25f30*/  @!P1 BRA `(.L_x_7618) ;  /* 0x0000000000049947 */ /* 0x001fea0003800000 */
[----:B------:R-:W-:Y:S01]  /*25f40*/  BPT.TRAP 0x1 ;  /* 0x000000040000795c */ /* 0x000fe20000300000 */
.L_x_7618:
[----:B------:R-:W-:Y:S05]  /*25f50*/  BSYNC B2 ;  /* 0x0000000000027941 */ /* 0x000fea0003800000 */
.L_x_7617:
[----:B--2---:R-:W2:Y:S04]  /*25f60*/  LDL R9, [R1+0x8] ;  /* 0x0000080001097983 */ /* 0x004ea80000100800 */
[----:B----4-:R-:W2:Y:S04]  /*25f70*/  LDL R2, [R1+0xc] ;  /* 0x00000c0001027983 */ /* 0x010ea80000100800 */
[----:B------:R-:W4:Y:S01]  /*25f80*/  LDL R7, [R1+0x1c] ;  /* 0x00001c0001077983 */ /* 0x000f220000100800 */
[----:B---3--:R-:W-:Y:S01]  /*25f90*/  IMAD.MOV.U32 R10, RZ, RZ, RZ ;  /* 0x000000ffff0a7224 */ /* 0x008fe200078e00ff */
        /* <DEDUP_REMOVED lines=8> */
[----:B----4-:R-:W-:Y:S02]  /*26020*/  IMAD R7, R6, 0xb0, R7 ;  /* 0x000000b006077824 */ /* 0x010fe400078e0207 */
[----:B------:R-:W-:-:S08]  /*26030*/  VIADD R9, R2, 0x1e400 ;  /* 0x0001e40002097836 */ /* 0x000fd00000000000 */
.L_x_7619:
        /* <DEDUP_REMOVED lines=16> */
.L_x_7620:
        /* <DEDUP_REMOVED lines=16> */
.L_x_7740:
[----:B------:R-:W-:Y:S05]  /*26240*/  BSYNC B2 ;  /* 0x0000000000027941 */ /* 0x000fea0003800000 */
.L_x_7621:
        /* <DEDUP_REMOVED lines=10> */
.L_x_7623:
[----:B------:R-:W2:Y:S01]  /*262f0*/  LDL R3, [R1+0x4] ;  /* 0x0000040001037983 */ /* 0x000ea20000100800 */
[----:B------:R-:W-:Y:S01]  /*26300*/  BSSY B2, `(.L_x_7624) ;  /* 0x0000004000027945 */ /* 0x000fe20003800000 */
[----:B--2---:R-:W-:-:S13]  /*26310*/  LOP3.LUT P0, RZ, R3, 0x8, RZ, 0xc0, !PT ;  /* 0x0000000803ff7812 */ /* 0x004fda000780c0ff */
[----:B------:R-:W-:Y:S05]  /*26320*/  @P0 BRA `(.L_x_7625) ;  /* 0x0000000000040947 */ /* 0x000fea0003800000 */
[----:B------:R-:W-:Y:S01]  /*26330*/  BPT.TRAP 0x1 ;  /* 0x000000040000795c */ /* 0x000fe20000300000 */
.L_x_7625:
[----:B------:R-:W-:Y:S05]  /*26340*/  BSYNC B2 ;  /* 0x0000000000027941 */ /* 0x000fea0003800000 */
.L_x_7624:
        /* <DEDUP_REMOVED lines=13> */
.L_x_7626:
        /* <DEDUP_REMOVED lines=16> */
.L_x_7627:
        /* <DEDUP_REMOVED lines=13> */
.L_x_7613:
[----:B------:R-:W-:Y:S05]  /*265f0*/  BSYNC B1 ;  /* 0x0000000000017941 */ /* 0x000fea0003800000 */
.L_x_7612:
[C---:B------:R-:W-:Y:S02]  /*26600*/  ISETP.GT.AND P0, PT, R0.reuse, 0x1, PT ;  /* 0x000000010000780c */ /* 0x040fe40003f04270 */
[----:B------:R-:W-:-:S11]  /*26610*/  IADD3 R0, R0, -0x2, RZ ;  /* 0xfffffffe00007810 */ /* 0x000fd60007ffe0ff */
[----:B------:R-:W-:Y:S05]  /*26620*/  @P0 BRA `(.L_x_7628) ;  /* 0xffffffe800e00947 */ /* 0x000fea000383ffff */
.L_x_7577:
[----:B------:R-:W-:Y:S05]  /*26630*/  BSYNC B0 ;  /* 0x0000000000007941 */ /* 0x000fea0003800000 */
.L_x_7576:
[----:B------:R-:W0:Y:S01]  /*26640*/  S2R R2, SR_TID.X ;  /* 0x0000000000027919 */ /* 0x000e220000002100 */
[----:B------:R-:W-:Y:S01]  /*26650*/  BSSY B0, `(.L_x_7629) ;  /* 0x0000011000007945 */ /* 0x000fe20003800000 */
[----:B0-----:R-:W-:-:S04]  /*26660*/  LOP3.LUT R2, R2, 0x7f, RZ, 0xc0, !PT ;  /* 0x0000007f02027812 */ /* 0x001fc800078ec0ff */
[----:B------:R-:W-:-:S13]  /*26670*/  ISETP.NE.AND P0, PT, R2, RZ, PT ;  /* 0x000000ff0200720c */ /* 0x000fda0003f05270 */
[----:B------:R-:W-:Y:S05]  /*26680*/  @P0 BRA `(.L_x_7630) ;  /* 0x0000000000340947 */ /* 0x000fea0003800000 */
[----:B------:R-:W0:Y:S01]  /*26690*/  S2R R2, SR_LANEID ;  /* 0x0000000000027919 */ /* 0x000e220000000000 */
[----:B------:R-:W-:Y:S01]  /*266a0*/  VOTEU.ANY UR4, UPT, PT ;  /* 0x0000000000047886 */ /* 0x000fe200038e0100 */
[----:B--2---:R-:W2:Y:S01]  /*266b0*/  LDC.64 R4, c[0x0][0xc60] ;  /* 0x00031800ff047b82 */ /* 0x004ea20000000a00 */
[----:B------:R-:W0:Y:S01]  /*266c0*/  FLO.U32 R0, UR4 ;  /* 0x0000000400007d00 */ /* 0x000e2200080e0000 */
[----:B------:R-:W-:Y:S01]  /*266d0*/  ULDC.64 UR6, c[0x0][0x208] ;  /* 0x0000820000067ab9 */ /* 0x000fe20000000a00 */
[----:B0-----:R-:W-:-:S06]  /*266e0*/  ISETP.EQ.U32.AND P0, PT, R0, R2, PT ;  /* 0x000000020000720c */ /* 0x001fcc0003f02070 */
[----:B------:R-:W2:Y:S07]  /*266f0*/  POPC R2, UR4 ;  /* 0x0000000400027d09 */ /* 0x000eae0008000000 */
[----:B--2---:R-:W2:Y:S04]  /*26700*/  @P0 ATOMG.E.ADD.STRONG.GPU PT, R2, desc[UR6][R4.64], R2 ;  /* 0x00000002040209a8 */ /* 0x004ea800081ee1c6 */
[----:B--2---:R0:W2:Y:S02]  /*26710*/  SHFL.IDX PT, R2, R2, R0, 0x1f ;  /* 0x00001f0002027589 */ /* 0x0040a400000e0000 */
[----:B0-----:R-:W0:Y:S02]  /*26720*/  S2R R0, SR_LTMASK ;  /* 0x0000000000007919 */ /* 0x001e240000003900 */
[----:B0-----:R-:W-:-:S06]  /*26730*/  LOP3.LUT R0, R0, UR4, RZ, 0xc0, !PT ;  /* 0x0000000400007c12 */ /* 0x001fcc000f8ec0ff */
[----:B------:R-:W2:Y:S02]  /*26740*/  POPC R0, R0 ;  /* 0x0000000000007309 */ /* 0x000ea40000000000 */
[----:B--2---:R-:W-:-:S07]  /*26750*/  IADD3 R16, R2, UR36, R0 ;  /* 0x0000002402107c10 */ /* 0x004fce000fffe000 */
.L_x_7630:
[----:B------:R-:W-:Y:S05]  /*26760*/  BSYNC B0 ;  /* 0x0000000000007941 */ /* 0x000fea0003800000 */
.L_x_7629:
        /* <DEDUP_REMOVED lines=12> */
.L_x_7741:
[----:B------:R-:W-:Y:S05]  /*26830*/  BSYNC B1 ;  /* 0x0000000000017941 */ /* 0x000fea0003800000 */
.L_x_7633:
        /* <DEDUP_REMOVED lines=10> */
.L_x_7635:
[----:B------:R-:W2:Y:S01]  /*268e0*/  LDL R0, [R1+0x4] ;  /* 0x0000040001007983 */ /* 0x000ea20000100800 */
[----:B------:R-:W-:Y:S01]  /*268f0*/  BSSY B1, `(.L_x_7636) ;  /* 0x0000004000017945 */ /* 0x000fe20003800000 */
[----:B--2---:R-:W-:-:S13]  /*26900*/  LOP3.LUT P0, RZ, R0, 0x8, RZ, 0xc0, !PT ;  /* 0x0000000800ff7812 */ /* 0x004fda000780c0ff */
[----:B------:R-:W-:Y:S05]  /*26910*/  @P0 BRA `(.L_x_7637) ;  /* 0x0000000000040947 */ /* 0x000fea0003800000 */
[----:B------:R-:W-:Y:S01]  /*26920*/  BPT.TRAP 0x1 ;  /* 0x000000040000795c */ /* 0x000fe20000300000 */
.L_x_7637:
[----:B------:R-:W-:Y:S05]  /*26930*/  BSYNC B1 ;  /* 0x0000000000017941 */ /* 0x000fea0003800000 */
.L_x_7636:
[----:B------:R-:W2:Y:S04]  /*26940*/  LDL R5, [R1+0x8] ;  /* 0x0000080001057983 */ /* 0x000ea80000100800 */
        /* <DEDUP_REMOVED lines=13> */
.L_x_7638:
        /* <DEDUP_REMOVED lines=16> */
.L_x_7639:
        /* <DEDUP_REMOVED lines=11> */
.L_x_7632:
[----:B------:R-:W-:Y:S05]  /*26bd0*/  BSYNC B0 ;  /* 0x0000000000007941 */ /* 0x000fea0003800000 */
.L_x_7631:
        /* <DEDUP_REMOVED lines=9> */
.L_x_7556:
[----:B------:R-:W-:Y:S05]  /*26c70*/  BSYNC B7 ;  /* 0x0000000000077941 */ /* 0x000fea0003800000 */
.L_x_7554:
[----:B----45:R-:W2:Y:S02]  /*26c80*/  LDL R8, [R1+0x4] ;  /* 0x0000040001087983 */ /* 0x030ea40000100800 */
        /* <DEDUP_REMOVED lines=8> */
[----:B------:R2:W3:Y:S04]  /*26d10*/  LDS.128 R16, [R0+0x348d0] ;  /* 0x0348d00000107984 */ /* 0x0004e80000000c00 */
[----:B------:R2:W-:Y:S01]  /*26d20*/  STL [R1+0x8], R0 ;  /* 0x0000080001007387 */ /* 0x0005e20000100800 */
[----:B------:R-:W-:Y:S06]  /*26d30*/  BAR.ARV 0x4, 0x180 ;  /* 0x0106000000007b1d */ /* 0x000fec0000002000 */
[----:B------:R-:W-:Y:S05]  /*26d40*/  BRA `(.L_x_7641) ;  /* 0x00000008004c7947 */ /* 0x000fea0003800000 */
.L_x_7640:
[----:B------:R-:W2:Y:S01]  /*26d50*/  LDL R7, [R1+0x2c] ;  /* 0x00002c0001077983 */ /* 0x000ea20000100800 */
[----:B------:R-:W-:Y:S01]  /*26d60*/  UMOV UR4, 0xffffffff ;  /* 0xffffffff00047882 */ /* 0x000fe20000000000 */
[----:B--2---:R-:W-:Y:S02]  /*26d70*/  ISETP.NE.AND P5, PT, R7, 0x1f, PT ;  /* 0x0000001f0700780c */ /* 0x004fe40003fa5270 */
[----:B------:R-:W-:Y:S11]  /*26d80*/  BRA.DIV UR4, `(.L_x_7642) ;  /* 0x0000002a04c47947 */ /* 0x000ff6000b800000 */
[----:B------:R-:W-:Y:S01]  /*26d90*/  IMAD.IADD R5, R19, 0x1, R7 ;  /* 0x0000000113057824 */ /* 0x000fe200078e0207 */
        /* <DEDUP_REMOVED lines=29> */
[----:B------:R0:W2:Y:S04]  /*26f70*/  SHFL.IDX PT, R0, R16, RZ, 0x1f ;  /* 0x00001fff10007589 */ /* 0x0000a800000e0000 */
[----:B------:R0:W3:Y:S02]  /*26f80*/  SHFL.IDX PT, R6, R5, 0x1f, 0x1f ;  /* 0x03e01f0005067f89 */ /* 0x0000e400000e0000 */
.L_x_7751:
[----:B------:R-:W-:Y:S02]  /*26f90*/  ULDC UR4, c[0x0][0xc38] ;  /* 0x00030e0000047ab9 */ /* 0x000fe40000000800 */
[----:B0-----:R-:W-:-:S04]  /*26fa0*/  IMAD.U32 R16, RZ, RZ, UR4 ;  /* 0x00000004ff107e24 */ /* 0x001fc8000f8e00ff */
[----:B---3--:R-:W-:-:S04]  /*26fb0*/  IMAD R6, R6, R16, RZ ;  /* 0x0000001006067224 */ /* 0x008fc800078e02ff */
[----:B------:R-:W-:-:S05]  /*26fc0*/  IMAD.IADD R4, R4, 0x1, R6 ;  /* 0x0000000104047824 */ /* 0x000fca00078e0206 */
[----:B--2---:R-:W-:-:S13]  /*26fd0*/  ISETP.GT.AND P4, PT, R4, R0, PT ;  /* 0x000000000400720c */ /* 0x004fda0003f84270 */
[----:B------:R-:W-:Y:S05]  /*26fe0*/  @P4 BRA `(.L_x_7643) ;  /* 0x0000000000a44947 */ /* 0x000fea0003800000 */
.L_x_7648:
[----:B0-----:R-:W0:Y:S01]  /*26ff0*/  LDC R2, c[0x0][0xc3c] ;  /* 0x00030f00ff027b82 */ /* 0x001e220000000800 */
[----:B------:R-:W-:-:S05]  /*27000*/  VIADD R19, R19, 0x1f ;  /* 0x0000001f13137836 */ /* 0x000fca0000000000 */
[----:B0-----:R-:W-:-:S13]  /*27010*/  ISETP.GE.AND P4, PT, R19, R2, PT ;  /* 0x000000021300720c */ /* 0x001fda0003f86270 */
[----:B------:R-:W-:Y:S05]  /*27020*/  @P4 BRA `(.L_x_7644) ;  /* 0x00000004004c4947 */ /* 0x000fea0003800000 */
[----:B------:R-:W2:Y:S01]  /*27030*/  LDL R3, [R1+0x2c] ;  /* 0x00002c0001037983 */ /* 0x000ea20000100800 */
[----:B------:R-:W-:Y:S01]  /*27040*/  BSSY B0, `(.L_x_7645) ;  /* 0x0000009000007945 */ /* 0x000fe20003800000 */
[----:B--2---:R-:W-:-:S05]  /*27050*/  IMAD.IADD R5, R19, 0x1, R3 ;  /* 0x0000000113057824 */ /* 0x004fca00078e0203 */
[----:B------:R-:W-:Y:S01]  /*27060*/  ISETP.GE.OR P4, PT, R5, R2, !P5 ;  /* 0x000000020500720c */ /* 0x000fe20006f86670 */
[----:B------:R-:W-:-:S12]  /*27070*/  IMAD.MOV.U32 R2, RZ, RZ, RZ ;  /* 0x000000ffff027224 */ /* 0x000fd800078e00ff */
[----:B------:R-:W-:Y:S05]  /*27080*/  @P4 BRA `(.L_x_7646) ;  /* 0x0000000000104947 */ /* 0x000fea0003800000 */
[----:B------:R-:W0:Y:S01]  /*27090*/  LDC.64 R2, c[0x0][0xc80] ;  /* 0x00032000ff027b82 */ /* 0x000e220000000a00 */
[----:B------:R-:W-:Y:S01]  /*270a0*/  ULDC.64 UR4, c[0x0][0x208] ;  /* 0x0000820000047ab9 */ /* 0x000fe20000000a00 */
[----:B0-----:R-:W-:-:S06]  /*270b0*/  IMAD.WIDE R2, R5, 0x4, R2 ;  /* 0x0000000405027825 */ /* 0x001fcc00078e0202 */
[----:B------:R0:W5:Y:S02]  /*270c0*/  LDG.E R2, desc[UR4][R2.64] ;  /* 0x0000000402027981 */ /* 0x000164000c1e1900 */
.L_x_7646:
[----:B------:R-:W-:Y:S05]  /*270d0*/  BSYNC B0 ;  /* 0x0000000000007941 */ /* 0x000fea0003800000 */
.L_x_7645:
[----:B------:R-:W-:-:S03]  /*270e0*/  UMOV UR4, 0xffffffff ;  /* 0xffffffff00047882 */ /* 0x000fc60000000000 */
[----:B------:R-:W-:Y:S05]  /*270f0*/  BRA.DIV UR4, `(.L_x_7647) ;  /* 0x0000002e04287947 */ /* 0x000fea000b800000 */
[----:B0-----:R-:W2:Y:S04]  /*27100*/  LDL R3, [R1+0x4] ;  /* 0x0000040001037983 */ /* 0x001ea80000100800 */
[----:B-----5:R-:W0:Y:S01]  /*27110*/  SHFL.UP PT, R14, R2, 0x1, RZ ;  /* 0x04200000020e7989 */ /* 0x020e2200000e00ff */
        /* <DEDUP_REMOVED lines=16> */
.L_x_7759:
[----:B------:R-:W-:Y:S02]  /*27220*/  ULDC UR4, c[0x0][0xc38] ;  /* 0x00030e0000047ab9 */ /* 0x000fe40000000800 */
[----:B------:R-:W-:-:S04]  /*27230*/  IMAD.U32 R16, RZ, RZ, UR4 ;  /* 0x00000004ff107e24 */ /* 0x000fc8000f8e00ff */
[----:B--2---:R-:W-:-:S04]  /*27240*/  IMAD R6, R6, R16, RZ ;  /* 0x0000001006067224 */ /* 0x004fc800078e02ff */
[----:B------:R-:W-:-:S05]  /*27250*/  IMAD.IADD R4, R6, 0x1, R4 ;  /* 0x0000000106047824 */ /* 0x000fca00078e0204 */
[----:B------:R-:W-:-:S13]  /*27260*/  ISETP.GT.AND P4, PT, R4, R0, PT ;  /* 0x000000000400720c */ /* 0x000fda0003f84270 */
[----:B------:R-:W-:Y:S05]  /*27270*/  @!P4 BRA `(.L_x_7648) ;  /* 0xfffffffc005cc947 */ /* 0x000fea000383ffff */
.L_x_7643:
        /* <DEDUP_REMOVED lines=8> */
.L_x_7763:
[----:B------:R-:W-:Y:S01]  /*27300*/  ISETP.NE.AND P0, PT, R3, RZ, PT ;  /* 0x000000ff0300720c */ /* 0x000fe20003f05270 */
[----:B--2---:R-:W-:-:S12]  /*27310*/  IMAD.MOV.U32 R2, RZ, RZ, RZ ;  /* 0x000000ffff027224 */ /* 0x004fd800078e00ff */
[----:B------:R-:W-:Y:S05]  /*27320*/  @!P0 BRA `(.L_x_7650) ;  /* 0x0000000000108947 */ /* 0x000fea0003800000 */
[----:B------:R-:W-:Y:S01]  /*27330*/  UMOV UR4, 0xffffffff ;  /* 0xffffffff00047882 */ /* 0x000fe20000000000 */
[----:B------:R-:W-:Y:S02]  /*27340*/  VIADD R12, R4, 0xffffffff ;  /* 0xffffffff040c7836 */ /* 0x000fe40000000000 */
[----:B------:R-:W-:Y:S05]  /*27350*/  BRA.DIV UR4, `(.L_x_7651) ;  /* 0x0000002e04b47947 */ /* 0x000fea000b800000 */
[----:B------:R2:W4:Y:S02]  /*27360*/  SHFL.IDX PT, R2, R5, R12, 0x1f ;  /* 0x00001f0c05027589 */ /* 0x00052400000e0000 */
.L_x_7650:
[----:B0-23--:R-:W-:Y:S01]  /*27370*/  IABS R5, R17 ;  /* 0x0000001100057213 */ /* 0x00dfe20000000000 */
[----:B----4-:R-:W-:Y:S02]  /*27380*/  IMAD R16, R2, R16, R6 ;  /* 0x0000001002107224 */ /* 0x010fe400078e0206 */
        /* <DEDUP_REMOVED lines=24> */
[----:B------:R-:W-:-:S04]  /*27510*/  @!P2 LOP3.LUT R2, RZ, R17, RZ, 0x33, !PT ;  /* 0x00000011ff02a212 */ /* 0x000fc800078e33ff */
[----:B------:R-:W-:Y:S01]  /*27520*/  IADD3 R3, -R2, RZ, RZ ;  /* 0x000000ff02037210 */ /* 0x000fe20007ffe1ff */
[----:B------:R-:W-:-:S04]  /*27530*/  IMAD.MOV.U32 R18, RZ, RZ, R2 ;  /* 0x000000ffff127224 */ /* 0x000fc800078e0002 */
[----:B------:R-:W-:Y:S01]  /*27540*/  IMAD R17, R17, R3, R0 ;  /* 0x0000000311117224 */ /* 0x000fe200078e0200 */
[----:B------:R-:W-:Y:S06]  /*27550*/  BRA `(.L_x_7652) ;  /* 0x00000000001c7947 */ /* 0x000fec0003800000 */
.L_x_7644:
[----:B------:R-:W-:Y:S01]  /*27560*/  UMOV UR4, URZ ;  /* 0x0000003f00047c82 */ /* 0x000fe20008000000 */
[----:B------:R-:W-:Y:S01]  /*27570*/  UMOV UR5, URZ ;  /* 0x0000003f00057c82 */ /* 0x000fe20008000000 */
[----:B------:R-:W-:Y:S01]  /*27580*/  ULDC UR6, c[0x0][0xc3c] ;  /* 0x00030f0000067ab9 */ /* 0x000fe20000000800 */
[----:B------:R-:W-:Y:S02]  /*27590*/  IMAD.MOV.U32 R16, RZ, RZ, R0 ;  /* 0x000000ffff107224 */ /* 0x000fe400078e0000 */
[----:B------:R-:W-:Y:S02]  /*275a0*/  IMAD.U32 R17, RZ, RZ, UR4 ;  /* 0x00000004ff117e24 */ /* 0x000fe4000f8e00ff */
[----:B------:R-:W-:Y:S02]  /*275b0*/  IMAD.U32 R18, RZ, RZ, UR5 ;  /* 0x00000005ff127e24 */ /* 0x000fe4000f8e00ff */
[----:B------:R-:W-:-:S07]  /*275c0*/  IMAD.U32 R19, RZ, RZ, UR6 ;  /* 0x00000006ff137e24 */ /* 0x000fce000f8e00ff */
.L_x_7652:
        /* <DEDUP_REMOVED lines=11> */
.L_x_7641:
[----:B------:R-:W-:Y:S02]  /*27680*/  ULDC UR4, c[0x0][0xc3c] ;  /* 0x00030f0000047ab9 */ /* 0x000fe40000000800 */
[----:B---3--:R-:W-:-:S13]  /*27690*/  ISETP.GE.AND P0, PT, R19, UR4, PT ;  /* 0x0000000413007c0c */ /* 0x008fda000bf06270 */
[----:B------:R-:W-:Y:S05]  /*276a0*/  @!P0 BRA `(.L_x_7653) ;  /* 0xffffff9c00448947 */ /* 0x000fea000383ffff */
[----:B------:R-:W-:Y:S05]  /*276b0*/  BSYNC B8 ;  /* 0x0000000000087941 */ /* 0x000fea0003800000 */
.L_x_7514:
[----:B--2---:R-:W2:Y:S01]  /*276c0*/  LDL.LU R0, [R1+0x54] ;  /* 0x0000540001007983 */ /* 0x004ea20000300800 */
[----:B------:R-:W-:Y:S01]  /*276d0*/  BSSY B0, `(.L_x_7654) ;  /* 0x000000b000007945 */ /* 0x000fe20003800000 */
[----:B------:R-:W3:Y:S01]  /*276e0*/  S2R R5, SR_CgaCtaId ;  /* 0x0000000000057919 */ /* 0x000ee20000008800 */
[----:B--2---:R-:W-:-:S05]  /*276f0*/  VIADD R0, R0, 0x1 ;  /* 0x0000000100007836 */ /* 0x004fca0000000000 */
[----:B------:R-:W-:-:S04]  /*27700*/  LEA.HI R2, R0, R0, RZ, 0x1 ;  /* 0x0000000000027211 */ /* 0x000fc800078f08ff */
[----:B0-----:R-:W-:-:S05]  /*27710*/  LOP3.LUT R3, R2, 0xfffffffe, RZ, 0xc0, !PT ;  /* 0xfffffffe02037812 */ /* 0x001fca00078ec0ff */
[----:B------:R-:W-:Y:S01]  /*27720*/  IMAD.IADD R3, R0, 0x1, -R3 ;  /* 0x0000000100037824 */ /* 0x000fe200078e0a03 */
[----:B------:R-:W-:-:S04]  /*27730*/  MOV R0, 0x400 ;  /* 0x0000040000007802 */ /* 0x000fc80000000f00 */
[----:B---3--:R-:W-:Y:S02]  /*27740*/  LEA R0, R5, R0, 0x18 ;  /* 0x0000000005007211 */ /* 0x008fe400078ec0ff */
[----:B------:R-:W-:-:S04]  /*27750*/  SHF.L.U32 R3, R3, 0x1f, RZ ;  /* 0x0000001f03037819 */ /* 0x000fc800000006ff */
[----:B------:R-:W0:Y:S02]  /*27760*/  SYNCS.PHASECHK.TRANS64.TRYWAIT P0, [R0+URZ+0x34820], R3 ;  /* 0x03482003000075a7 */ /* 0x000e24000800017f */
[----:B0-----:R-:W-:Y:S05]  /*27770*/  @!P0 BRA `(.L_x_7655) ;  /* 0x0000002800d48947 */ /* 0x001fea0003800000 */
.L_x_7766:
[----:B------:R-:W-:Y:S05]  /*27780*/  BSYNC B0 ;  /* 0x0000000000007941 */ /* 0x000fea0003800000 */
.L_x_7654:
[----:B------:R-:W-:-:S03]  /*27790*/  UMOV UR4, 0xffffffff ;  /* 0xffffffff00047882 */ /* 0x000fc60000000000 */
[----:B------:R-:W-:Y:S05]  /*277a0*/  BRA.DIV UR4, `(.L_x_7656) ;  /* 0x0000002a04dc7947 */ /* 0x000fea000b800000 */
[----:B------:R-:W2:Y:S02]  /*277b0*/  S2R R2, SR_TID.X ;  /* 0x0000000000027919 */ /* 0x000ea40000002100 */
[----:B--2---:R-:W-:-:S04]  /*277c0*/  SHF.R.U32.HI R2, RZ, 0x5, R2 ;  /* 0x00000005ff027819 */ /* 0x004fc80000011602 */
[----:B------:R-:W-:-:S05]  /*277d0*/  LOP3.LUT R2, R2, 0x3, RZ, 0xc0, !PT ;  /* 0x0000000302027812 */ /* 0x000fca00078ec0ff */
[----:B------:R2:W3:Y:S02]  /*277e0*/  SHFL.IDX PT, R14, R2, RZ, 0x1f ;  /* 0x00001fff020e7589 */ /* 0x0004e400000e0000 */
.L_x_7769:
[----:B---3--:R-:W-:-:S13]  /*277f0*/  ISETP.NE.AND P0, PT, R14, RZ, PT ;  /* 0x000000ff0e00720c */ /* 0x008fda0003f05270 */
[----:B------:R-:W-:Y:S05]  /*27800*/  @P0 BRA `(.L_x_7286) ;  /* 0x0000000000940947 */ /* 0x000fea0003800000 */
[----:B------:R-:W-:-:S03]  /*27810*/  UMOV UR4, 0xffffffff ;  /* 0xffffffff00047882 */ /* 0x000fc60000000000 */
[----:B------:R-:W-:Y:S05]  /*27820*/  BRA.DIV UR4, `(.L_x_7657) ;  /* 0x0000002a04f07947 */ /* 0x000fea000b800000 */
[----:B------:R-:W-:-:S13]  /*27830*/  ELECT P6, URZ, PT ;  /* 0x00000000003f782f */ /* 0x000fda00038c0000 */
.L_x_7772:
[----:B------:R-:W-:Y:S05]  /*27840*/  @!P6 BRA `(.L_x_7286) ;  /* 0x000000000084e947 */ /* 0x000fea0003800000 */
[----:B------:R-:W-:-:S06]  /*27850*/  ULOP3.LUT UR4, UR60, 0x2, URZ, 0xfc, !UPT ;  /* 0x000000023c047892 */ /* 0x000fcc000f8efc3f */
[----:B--2---:R-:W-:-:S05]  /*27860*/  IMAD.U32 R2, RZ, RZ, UR4 ;  /* 0x00000004ff027e24 */ /* 0x004fca000f8e00ff */
[----:B------:R-:W-:-:S13]  /*27870*/  ISETP.NE.AND P2, PT, R2, 0x3, PT ;  /* 0x000000030200780c */ /* 0x000fda0003f45270 */
[----:B------:R-:W-:Y:S05]  /*27880*/  @!P2 BRA `(.L_x_7658) ;  /* 0x000000000004a947 */ /* 0x000fea0003800000 */
[----:B------:R-:W-:Y:S01]  /*27890*/  BPT.TRAP 0x1 ;  /* 0x000000040000795c */ /* 0x000fe20000300000 */
.L_x_7658:
        /* <DEDUP_REMOVED lines=14> */
.L_x_7773:
[----:B------:R-:W2:Y:S02]  /*27980*/  SYNCS.PHASECHK.TRANS64.TRYWAIT P0, [R7+URZ], R2 ;  /* 0x00000002070075a7 */ /* 0x000ea4000800017f */
[----:B--2---:R-:W-:Y:S05]  /*27990*/  @!P0 BRA `(.L_x_7660) ;  /* 0x0000002800c88947 */ /* 0x004fea0003800000 */
.L_x_7774:
[----:B------:R-:W-:Y:S05]  /*279a0*/  @!P2 BRA `(.L_x_7661) ;  /* 0x000000000004a947 */ /* 0x000fea0003800000 */
[----:B------:R-:W-:Y:S01]  /*279b0*/  BPT.TRAP 0x1 ;  /* 0x000000040000795c */ /* 0x000fe20000300000 */
.L_x_7661:
[----:B------:R-:W3:Y:S01]  /*279c0*/  LDL.LU R4, [R1+0xc] ;  /* 0x00000c0001047983 */ /* 0x000ee20000300800 */
[----:B------:R-:W-:-:S04]  /*279d0*/  VIADD R0, R0, 0x34860 ;  /* 0x0003486000007836 */ /* 0x000fc80000000000 */
[----:B---3--:R-:W-:-:S04]  /*279e0*/  IMAD R4, R4, 0x8, R0 ;  /* 0x0000000804047824 */ /* 0x008fc800078e0200 */
[----:B------:R-:W3:Y:S02]  /*279f0*/  SYNCS.PHASECHK.TRANS64.TRYWAIT P0, [R4+URZ], R5 ;  /* 0x00000005040075a7 */ /* 0x000ee4000800017f */
[----:B---3--:R-:W-:Y:S05]  /*27a00*/  @!P0 BRA `(.L_x_7662) ;  /* 0x0000002800c08947 */ /* 0x008fea0003800000 */
.L_x_7775:
[----:B------:R-:W-:-:S07]  /*27a10*/  IMAD R3, R3, 0x8, R0 ;  /* 0x0000000803037824 */ /* 0x000fce00078e0200 */
.L_x_7663:
[----:B----4-:R4:W0:Y:S02]  /*27a20*/  SYNCS.PHASECHK.TRANS64.TRYWAIT P0, [R3+URZ], R2 ;  /* 0x00000002030075a7 */ /* 0x010824000800017f */
[----:B0-----:R-:W-:Y:S05]  /*27a30*/  @!P0 NANOSLEEP.SYNCS 0x989680 ;  /* 0x009896800000895d */ /* 0x001fea0003900000 */
[----:B------:R-:W0:Y:S02]  /*27a40*/  @!P0 SYNCS.PHASECHK.TRANS64 P0, [R3+URZ], R2 ;  /* 0x00000002030085a7 */ /* 0x000e24000800007f */
[----:B0-----:R-:W-:Y:S05]  /*27a50*/  @!P0 BRA `(.L_x_7663) ;  /* 0xfffffffc00f08947 */ /* 0x001fea000383ffff */
.L_x_7286:
[----:B------:R-:W-:Y:S05]  /*27a60*/  BSYNC B9 ;  /* 0x0000000000097941 */ /* 0x000fea0003800000 */
.L_x_7283:
[----:B------:R-:W-:Y:S05]  /*27a70*/  EXIT ;  /* 0x000000000000794d */ /* 0x000fea0003800000 */
.L_x_7312:
[----:B0-----:R0:W1:Y:S02]  /*27a80*/  SYNCS.PHASECHK.TRANS64.TRYWAIT P6, [R3+URZ+0x34890], R0 ;  /* 0x03489000030075a7 */ /* 0x00106400080c017f */
[----:B-1----:R-:W-:Y:S05]  /*27a90*/  @!P6 NANOSLEEP.SYNCS 0x989680 ;  /* 0x009896800000e95d */ /* 0x002fea0003900000 */
[----:B------:R-:W1:Y:S02]  /*27aa0*/  @!P6 SYNCS.PHASECHK.TRANS64 P6, [R3+URZ+0x34890], R0 ;  /* 0x034890000300e5a7 */ /* 0x000e6400080c007f */
[----:B-1----:R-:W-:Y:S05]  /*27ab0*/  @!P6 BRA `(.L_x_7312) ;  /* 0xfffffffc00f0e947 */ /* 0x002fea000383ffff */
[----:B------:R-:W-:Y:S05]  /*27ac0*/  BRA `(.L_x_7664) ;  /* 0xfffffdc400687947 */ /* 0x000fea000383ffff */
.L_x_7366:
[----:B-1----:R1:W3:Y:S02]  /*27ad0*/  SYNCS.PHASECHK.TRANS64.TRYWAIT P4, [R3+URZ+0x34890], R0 ;  /* 0x03489000030075a7 */ /* 0x0022e4000808017f */
[----:B---3--:R-:W-:Y:S05]  /*27ae0*/  @!P4 NANOSLEEP.SYNCS 0x989680 ;  /* 0x009896800000c95d */ /* 0x008fea0003900000 */
[----:B------:R-:W3:Y:S02]  /*27af0*/  @!P4 SYNCS.PHASECHK.TRANS64 P4, [R3+URZ+0x34890], R0 ;  /* 0x034890000300c5a7 */ /* 0x000ee4000808007f */
[----:B---3--:R-:W-:Y:S05]  /*27b00*/  @!P4 BRA `(.L_x_7366) ;  /* 0xfffffffc00f0c947 */ /* 0x008fea000383ffff */
[----:B------:R-:W-:Y:S05]  /*27b10*/  BRA `(.L_x_7665) ;  /* 0xfffffe00009c7947 */ /* 0x000fea000383ffff */
.L_x_7391:
[----:B-1----:R1:W2:Y:S02]  /*27b20*/  SYNCS.PHASECHK.TRANS64.TRYWAIT P3, [R3+URZ+0x34890], R0 ;  /* 0x03489000030075a7 */ /* 0x0022a4000806017f */
[----:B--2---:R-:W-:Y:S05]  /*27b30*/  @!P3 NANOSLEEP.SYNCS 0x989680 ;  /* 0x009896800000b95d */ /* 0x004fea0003900000 */
[----:B------:R-:W2:Y:S02]  /*27b40*/  @!P3 SYNCS.PHASECHK.TRANS64 P3, [R3+URZ+0x34890], R0 ;  /* 0x034890000300b5a7 */ /* 0x000ea4000806007f */
[----:B--2---:R-:W-:Y:S05]  /*27b50*/  @!P3 BRA `(.L_x_7391) ;  /* 0xfffffffc00f0b947 */ /* 0x004fea000383ffff */
[----:B------:R-:W-:Y:S05]  /*27b60*/  BRA `(.L_x_7666) ;  /* 0xfffffe38006c7947 */ /* 0x000fea000383ffff */
.L_x_7405:
[----:B--2---:R2:W3:Y:S02]  /*27b70*/  SYNCS.PHASECHK.TRANS64.TRYWAIT P2, [R3+URZ+0x348b0], R0 ;  /* 0x0348b000030075a7 */ /* 0x0044e4000804017f */
[----:B---3--:R-:W-:Y:S05]  /*27b80*/  @!P2 NANOSLEEP.SYNCS 0x989680 ;  /* 0x009896800000a95d */ /* 0x008fea0003900000 */
[----:B------:R-:W3:Y:S02]  /*27b90*/  @!P2 SYNCS.PHASECHK.TRANS64 P2, [R3+URZ+0x348b0], R0 ;  /* 0x0348b0000300a5a7 */ /* 0x000ee4000804007f */
[----:B---3--:R-:W-:Y:S05]  /*27ba0*/  @!P2 BRA `(.L_x_7405) ;  /* 0xfffffffc00f0a947 */ /* 0x008fea000383ffff */
[----:B------:R-:W-:Y:S05]  /*27bb0*/  BRA `(.L_x_7667) ;  /* 0xfffffe4000e47947 */ /* 0x000fea000383ffff */
.L_x_7421:
[----:B------:R-:W0:Y:S01]  /*27bc0*/  S2R R5, SR_TID.X ;  /* 0x0000000000057919 */ /* 0x000e220000002100 */
[----:B------:R-:W-:Y:S01]  /*27bd0*/  BSSY B0, `(.L_x_7668) ;  /* 0x000000c000007945 */ /* 0x000fe20003800000 */
[----:B------:R-:W-:Y:S02]  /*27be0*/  IMAD.MOV.U32 R12, RZ, RZ, RZ ;  /* 0x000000ffff0c7224 */ /* 0x000fe400078e00ff */
[----:B------:R-:W-:Y:S02]  /*27bf0*/  IMAD.MOV.U32 R11, RZ, RZ, 0x1f ;  /* 0x0000001fff0b7424 */ /* 0x000fe400078e00ff */
[----:B------:R-:W-:Y:S02]  /*27c00*/  IMAD.MOV.U32 R15, RZ, RZ, -0x1 ;  /* 0xffffffffff0f7424 */ /* 0x000fe400078e00ff */
[----:B0-----:R-:W-:-:S05]  /*27c10*/  VIADD R5, R5, 0xffffff80 ;  /* 0xffffff8005057836 */ /* 0x001fca0000000000 */
[----:B------:R-:W-:-:S04]  /*27c20*/  SHF.R.S32.HI R4, RZ, 0x1f, R5 ;  /* 0x0000001fff047819 */ /* 0x000fc80000011405 */
[----:B------:R-:W-:-:S04]  /*27c30*/  LEA.HI R4, R4, R5, RZ, 0x7 ;  /* 0x0000000504047211 */ /* 0x000fc800078f38ff */
[----:B------:R-:W-:-:S05]  /*27c40*/  SHF.R.S32.HI R4, RZ, 0x7, R4 ;  /* 0x00000007ff047819 */ /* 0x000fca0000011404 */
[----:B------:R-:W-:-:S07]  /*27c50*/  IMAD.MOV.U32 R13, RZ, RZ, R4 ;  /* 0x000000ffff0d7224 */ /* 0x000fce00078e0004 */
[----:B-----5:R-:W-:Y:S05]  /*27c60*/  WARPSYNC.COLLECTIVE R15, `(.L_x_7669) ;  /* 0x000000000f087348 */ /* 0x020fea0003c00000 */
[----:B------:R0:W1:Y:S02]  /*27c70*/  SHFL.IDX P6, R14, R13, R12, R11 ;  /* 0x0000000c0d0e7389 */ /* 0x00006400000c000b */
[----:B01---5:R-:W-:Y:S01]  /*27c80*/  ENDCOLLECTIVE ;  /* 0x000000000000791b */ /* 0x023fe20003800000 */
.L_x_7669:
[----:B------:R-:W-:Y:S05]  /*27c90*/  BSYNC B0 ;  /* 0x0000000000007941 */ /* 0x000fea0003800000 */
.L_x_7668:
[----:B------:R1:W-:Y:S01]  /*27ca0*/  STL [R1], R14 ;  /* 0x0000000e01007387 */ /* 0x0003e20000100800 */
[----:B------:R-:W-:Y:S05]  /*27cb0*/  BRA `(.L_x_7670) ;  /* 0xfffffe4c00e47947 */ /* 0x000fea000383ffff */
.L_x_7431:
[----:B------:R-:W-:Y:S01]  /*27cc0*/  BSSY B1, `(.L_x_7671) ;  /* 0x0000008000017945 */ /* 0x000fe20003800000 */
[----:B------:R-:W-:Y:S02]  /*27cd0*/  IMAD.MOV.U32 R13, RZ, RZ, R25 ;  /* 0x000000ffff0d7224 */ /* 0x000fe400078e0019 */
[----:B------:R-:W-:Y:S02]  /*27ce0*/  IMAD.MOV.U32 R12, RZ, RZ, RZ ;  /* 0x000000ffff0c7224 */ /* 0x000fe400078e00ff */
[----:B------:R-:W-:Y:S02]  /*27cf0*/  IMAD.MOV.U32 R11, RZ, RZ, 0x181f ;  /* 0x0000181fff0b7424 */ /* 0x000fe400078e00ff */
[----:B------:R-:W-:-:S07]  /*27d00*/  IMAD.MOV.U32 R15, RZ, RZ, -0x1 ;  /* 0xffffffffff0f7424 */ /* 0x000fce00078e00ff */
[----:B-1----:R-:W-:Y:S05]  /*27d10*/  WARPSYNC.COLLECTIVE R15, `(.L_x_7672) ;  /* 0x000000000f087348 */ /* 0x002fea0003c00000 */
[----:B-1----:R0:W1:Y:S02]  /*27d20*/  SHFL.IDX P6, R14, R13, R12, R11 ;  /* 0x0000000c0d0e7389 */ /* 0x00206400000c000b */
[----:B01----:R-:W-:Y:S01]  /*27d30*/  ENDCOLLECTIVE ;  /* 0x000000000000791b */ /* 0x003fe20003800000 */
.L_x_7672:
[----:B------:R-:W-:Y:S05]  /*27d40*/  BSYNC B1 ;  /* 0x0000000000017941 */ /* 0x000fea0003800000 */
.L_x_7671:
        /* <DEDUP_REMOVED lines=8> */
.L_x_7673:
[----:B------:R-:W-:Y:S02]  /*27dd0*/  IMAD.MOV.U32 R13, RZ, RZ, R27 ;  /* 0x000000ffff0d7224 */ /* 0x000fe400078e001b */
[----:B------:R-:W-:-:S07]  /*27de0*/  IMAD.MOV.U32 R3, RZ, RZ, R14 ;  /* 0x000000ffff037224 */ /* 0x000fce00078e000e */
[----:B------:R-:W-:Y:S05]  /*27df0*/  WARPSYNC.COLLECTIVE R15, `(.L_x_7674) ;  /* 0x000000000f087348 */ /* 0x000fea0003c00000 */
[----:B------:R0:W1:Y:S02]  /*27e00*/  SHFL.IDX P6, R14, R13, R12, R11 ;  /* 0x0000000c0d0e7389 */ /* 0x00006400000c000b */
[----:B01----:R-:W-:Y:S01]  /*27e10*/  ENDCOLLECTIVE ;  /* 0x000000000000791b */ /* 0x003fe20003800000 */
.L_x_7674:
[----:B------:R-:W-:Y:S02]  /*27e20*/  IMAD.MOV.U32 R13, RZ, RZ, R26 ;  /* 0x000000ffff0d7224 */ /* 0x000fe400078e001a */
[----:B------:R-:W-:-:S07]  /*27e30*/  IMAD.MOV.U32 R4, RZ, RZ, R14 ;  /* 0x000000ffff047224 */ /* 0x000fce00078e000e */
[----:B------:R-:W-:Y:S05]  /*27e40*/  WARPSYNC.COLLECTIVE R15, `(.L_x_7675) ;  /* 0x000000000f087348 */ /* 0x000fea0003c00000 */
[----:B------:R0:W1:Y:S02]  /*27e50*/  SHFL.IDX P6, R14, R13, R12, R11 ;  /* 0x0000000c0d0e7389 */ /* 0x00006400000c000b */
[----:B01----:R-:W-:Y:S01]  /*27e60*/  ENDCOLLECTIVE ;  /* 0x000000000000791b */ /* 0x003fe20003800000 */
.L_x_7675:
[----:B------:R-:W-:Y:S05]  /*27e70*/  BRA `(.L_x_7676) ;  /* 0xfffffe5400007947 */ /* 0x000fea000383ffff */
.L_x_7435:
[----:B0-----:R0:W1:Y:S02]  /*27e80*/  SYNCS.PHASECHK.TRANS64.TRYWAIT P0, [R2+URZ+0x34800], R5 ;  /* 0x03480005020075a7 */ /* 0x001064000800017f */
[----:B-1----:R-:W-:Y:S05]  /*27e90*/  @!P0 NANOSLEEP.SYNCS 0x989680 ;  /* 0x009896800000895d */ /* 0x002fea0003900000 */
[----:B------:R-:W1:Y:S02]  /*27ea0*/  @!P0 SYNCS.PHASECHK.TRANS64 P0, [R2+URZ+0x34800], R5 ;  /* 0x03480005020085a7 */ /* 0x000e64000800007f */
[----:B-1----:R-:W-:Y:S05]  /*27eb0*/  @!P0 BRA `(.L_x_7435) ;  /* 0xfffffffc00f08947 */ /* 0x002fea000383ffff */
[----:B------:R-:W-:Y:S05]  /*27ec0*/  BRA `(.L_x_7677) ;  /* 0xfffffe5400f07947 */ /* 0x000fea000383ffff */
.L_x_7451:
        /* <DEDUP_REMOVED lines=8> */
.L_x_7679:
[----:B------:R-:W-:Y:S05]  /*27f50*/  BSYNC B1 ;  /* 0x0000000000017941 */ /* 0x000fea0003800000 */
.L_x_7678:
[----:B------:R-:W-:Y:S01]  /*27f60*/  MOV R13, R24 ;  /* 0x00000018000d7202 */ /* 0x000fe20000000f00 */
[----:B------:R-:W-:Y:S02]  /*27f70*/  IMAD.MOV.U32 R12, RZ, RZ, RZ ;  /* 0x000000ffff0c7224 */ /* 0x000fe400078e00ff */
[----:B------:R-:W-:Y:S02]  /*27f80*/  IMAD.MOV.U32 R11, RZ, RZ, 0x181f ;  /* 0x0000181fff0b7424 */ /* 0x000fe400078e00ff */
[----:B------:R-:W-:Y:S02]  /*27f90*/  IMAD.MOV.U32 R15, RZ, RZ, -0x1 ;  /* 0xffffffffff0f7424 */ /* 0x000fe400078e00ff */
[----:B------:R-:W-:-:S07]  /*27fa0*/  IMAD.MOV.U32 R0, RZ, RZ, R14 ;  /* 0x000000ffff007224 */ /* 0x000fce00078e000e */
[----:B------:R-:W-:Y:S05]  /*27fb0*/  WARPSYNC.COLLECTIVE R15, `(.L_x_7680) ;  /* 0x000000000f087348 */ /* 0x000fea0003c00000 */
[----:B------:R0:W1:Y:S02]  /*27fc0*/  SHFL.IDX P6, R14, R13, R12, R11 ;  /* 0x0000000c0d0e7389 */ /* 0x00006400000c000b */
[----:B01----:R-:W-:Y:S01]  /*27fd0*/  ENDCOLLECTIVE ;  /* 0x000000000000791b */ /* 0x003fe20003800000 */
.L_x_7680:
[----:B------:R-:W-:Y:S02]  /*27fe0*/  IMAD.MOV.U32 R13, RZ, RZ, R27 ;  /* 0x000000ffff0d7224 */ /* 0x000fe400078e001b */
[----:B------:R-:W-:-:S07]  /*27ff0*/  IMAD.MOV.U32 R3, RZ, RZ, R14 ;  /* 0x000000ffff037224 */ /* 0x000fce00078e000e */
[----:B------:R-:W-:Y:S05]  /*28000*/  WARPSYNC.COLLECTIVE R15, `(.L_x_7681) ;  /* 0x000000000f087348 */ /* 0x000fea0003c00000 */
[----:B------:R0:W1:Y:S02]  /*28010*/  SHFL.IDX P6, R14, R13, R12, R11 ;  /* 0x0000000c0d0e7389 */ /* 0x00006400000c000b */
[----:B01----:R-:W-:Y:S01]  /*28020*/  ENDCOLLECTIVE ;  /* 0x000000000000791b */ /* 0x003fe20003800000 */
.L_x_7681:
[----:B------:R-:W-:Y:S02]  /*28030*/  IMAD.MOV.U32 R13, RZ, RZ, R26 ;  /* 0x000000ffff0d7224 */ /* 0x000fe400078e001a */
[----:B------:R-:W-:-:S07]  /*28040*/  IMAD.MOV.U32 R20, RZ, RZ, R14 ;  /* 0x000000ffff147224 */ /* 0x000fce00078e000e */
[----:B------:R-:W-:Y:S05]  /*28050*/  WARPSYNC.COLLECTIVE R15, `(.L_x_7682) ;  /* 0x000000000f087348 */ /* 0x000fea0003c00000 */
[----:B------:R0:W1:Y:S02]  /*28060*/  SHFL.IDX P6, R14, R13, R12, R11 ;  /* 0x0000000c0d0e7389 */ /* 0x00006400000c000b */
[----:B01----:R-:W-:Y:S01]  /*28070*/  ENDCOLLECTIVE ;  /* 0x000000000000791b */ /* 0x003fe20003800000 */
.L_x_7682:
[----:B------:R-:W-:Y:S05]  /*28080*/  BRA `(.L_x_7683) ;  /* 0xfffffe6c00207947 */ /* 0x000fea000383ffff */
.L_x_7455:
[----:B0-----:R0:W1:Y:S02]  /*28090*/  SYNCS.PHASECHK.TRANS64.TRYWAIT P4, [R2+URZ+0x34800], R27 ;  /* 0x0348001b020075a7 */ /* 0x001064000808017f */
[----:B-1----:R-:W-:Y:S05]  /*280a0*/  @!P4 NANOSLEEP.SYNCS 0x989680 ;  /* 0x009896800000c95d */ /* 0x002fea0003900000 */
[----:B------:R-:W1:Y:S02]  /*280b0*/  @!P4 SYNCS.PHASECHK.TRANS64 P4, [R2+URZ+0x34800], R27 ;  /* 0x0348001b0200c5a7 */ /* 0x000e64000808007f */
[----:B-1----:R-:W-:Y:S05]  /*280c0*/  @!P4 BRA `(.L_x_7455) ;  /* 0xfffffffc00f0c947 */ /* 0x002fea000383ffff */
[----:B------:R-:W-:Y:S05]  /*280d0*/  BRA `(.L_x_7684) ;  /* 0xfffffe7000147947 */ /* 0x000fea000383ffff */
.L_x_7465:
[----:B-1----:R1:W2:Y:S02]  /*280e0*/  SYNCS.PHASECHK.TRANS64.TRYWAIT P2, [R0+URZ+0x34830], R3 ;  /* 0x03483003000075a7 */ /* 0x0022a4000804017f */
[----:B--2---:R-:W-:Y:S05]  /*280f0*/  @!P2 NANOSLEEP.SYNCS 0x989680 ;  /* 0x009896800000a95d */ /* 0x004fea0003900000 */
[----:B------:R-:W2:Y:S02]  /*28100*/  @!P2 SYNCS.PHASECHK.TRANS64 P2, [R0+URZ+0x34830], R3 ;  /* 0x034830030000a5a7 */ /* 0x000ea4000804007f */
[----:B--2---:R-:W-:Y:S05]  /*28110*/  @!P2 BRA `(.L_x_7465) ;  /* 0xfffffffc00f0a947 */ /* 0x004fea000383ffff */
[----:B------:R-:W-:Y:S05]  /*28120*/  BRA `(.L_x_7464) ;  /* 0xfffffe8800ec7947 */ /* 0x000fea000383ffff */
.L_x_7471:
[----:B-1----:R1:W2:Y:S02]  /*28130*/  SYNCS.PHASECHK.TRANS64.TRYWAIT P3, [R8+URZ+0x34830], R9 ;  /* 0x03483009080075a7 */ /* 0x0022a4000806017f */
[----:B--2---:R-:W-:Y:S05]  /*28140*/  @!P3 NANOSLEEP.SYNCS 0x989680 ;  /* 0x009896800000b95d */ /* 0x004fea0003900000 */
[----:B------:R-:W2:Y:S02]  /*28150*/  @!P3 SYNCS.PHASECHK.TRANS64 P3, [R8+URZ+0x34830], R9 ;  /* 0x034830090800b5a7 */ /* 0x000ea4000806007f */
[----:B--2---:R-:W-:Y:S05]  /*28160*/  @!P3 BRA `(.L_x_7471) ;  /* 0xfffffffc00f0b947 */ /* 0x004fea000383ffff */
[----:B------:R-:W-:Y:S05]  /*28170*/  BRA `(.L_x_7470) ;  /* 0xfffffef000a47947 */ /* 0x000fea000383ffff */
.L_x_7475:
[----:B-1----:R1:W2:Y:S02]  /*28180*/  SYNCS.PHASECHK.TRANS64.TRYWAIT P2, [R8+URZ+0x34850], R6 ;  /* 0x03485006080075a7 */ /* 0x0022a4000804017f */
[----:B--2---:R-:W-:Y:S05]  /*28190*/  @!P2 NANOSLEEP.SYNCS 0x989680 ;  /* 0x009896800000a95d */ /* 0x004fea0003900000 */
[----:B------:R-:W2:Y:S02]  /*281a0*/  @!P2 SYNCS.PHASECHK.TRANS64 P2, [R8+URZ+0x34850], R6 ;  /* 0x034850060800a5a7 */ /* 0x000ea4000804007f */
[----:B--2---:R-:W-:Y:S05]  /*281b0*/  @!P2 BRA `(.L_x_7475) ;  /* 0xfffffffc00f0a947 */ /* 0x004fea000383ffff */
[----:B------:R-:W-:Y:S05]  /*281c0*/  BRA `(.L_x_7472) ;  /* 0xffffff2400dc7947 */ /* 0x000fea000383ffff */
.L_x_7480:
[----:B-1----:R1:W2:Y:S02]  /*281d0*/  SYNCS.PHASECHK.TRANS64.TRYWAIT P0, [R10+URZ+0x34850], R3 ;  /* 0x034850030a0075a7 */ /* 0x0022a4000800017f */
[----:B--2---:R-:W-:Y:S05]  /*281e0*/  @!P0 NANOSLEEP.SYNCS 0x989680 ;  /* 0x009896800000895d */ /* 0x004fea0003900000 */
[----:B------:R-:W2:Y:S02]  /*281f0*/  @!P0 SYNCS.PHASECHK.TRANS64 P0, [R10+URZ+0x34850], R3 ;  /* 0x034850030a0085a7 */ /* 0x000ea4000800007f */
[----:B--2---:R-:W-:Y:S05]  /*28200*/  @!P0 BRA `(.L_x_7480) ;  /* 0xfffffffc00f08947 */ /* 0x004fea000383ffff */
[----:B------:R-:W-:Y:S05]  /*28210*/  BRA `(.L_x_7479) ;  /* 0xffffff5400d87947 */ /* 0x000fea000383ffff */
.L_x_7494:
[----:B------:R-:W-:Y:S02]  /*28220*/  IMAD.MOV.U32 R13, RZ, RZ, R4 ;  /* 0x000000ffff0d7224 */ /* 0x000fe400078e0004 */
[----:B------:R-:W-:Y:S02]  /*28230*/  IMAD.MOV.U32 R12, RZ, RZ, RZ ;  /* 0x000000ffff0c7224 */ /* 0x000fe400078e00ff */
[----:B------:R-:W-:Y:S02]  /*28240*/  IMAD.MOV.U32 R11, RZ, RZ, 0x181f ;  /* 0x0000181fff0b7424 */ /* 0x000fe400078e00ff */
[----:B------:R-:W-:-:S07]  /*28250*/  IMAD.MOV.U32 R15, RZ, RZ, -0x1 ;  /* 0xffffffffff0f7424 */ /* 0x000fce00078e00ff */
[----:B------:R-:W-:Y:S05]  /*28260*/  WARPSYNC.COLLECTIVE R15, `(.L_x_7685) ;  /* 0x000000000f087348 */ /* 0x000fea0003c00000 */
[----:B------:R0:W1:Y:S02]  /*28270*/  SHFL.IDX P6, R14, R13, R12, R11 ;  /* 0x0000000c0d0e7389 */ /* 0x00006400000c000b */
[----:B01----:R-:W-:Y:S01]  /*28280*/  ENDCOLLECTIVE ;  /* 0x000000000000791b */ /* 0x003fe20003800000 */
.L_x_7685:
[----:B------:R-:W-:Y:S02]  /*28290*/  IMAD.MOV.U32 R13, RZ, RZ, R3 ;  /* 0x000000ffff0d7224 */ /* 0x000fe400078e0003 */
[----:B------:R-:W-:-:S07]  /*282a0*/  IMAD.MOV.U32 R0, RZ, RZ, R14 ;  /* 0x000000ffff007224 */ /* 0x000fce00078e000e */
[----:B------:R-:W-:Y:S05]  /*282b0*/  WARPSYNC.COLLECTIVE R15, `(.L_x_7686) ;  /* 0x000000000f087348 */ /* 0x000fea0003c00000 */
[----:B------:R0:W1:Y:S02]  /*282c0*/  SHFL.IDX P6, R14, R13, R12, R11 ;  /* 0x0000000c0d0e7389 */ /* 0x00006400000c000b */
[----:B01----:R-:W-:Y:S01]  /*282d0*/  ENDCOLLECTIVE ;  /* 0x000000000000791b */ /* 0x003fe20003800000 */
.L_x_7686:
[----:B------:R-:W-:Y:S05]  /*282e0*/  BRA `(.L_x_7687) ;  /* 0xffffff8000087947 */ /* 0x000fea000383ffff */
.L_x_7497:
[----:B------:R-:W-:Y:S01]  /*282f0*/  BSSY B1, `(.L_x_7688) ;  /* 0x0000008000017945 */ /* 0x000fe20003800000 */
[----:B------:R-:W-:Y:S02]  /*28300*/  IMAD.MOV.U32 R13, RZ, RZ, R4 ;  /* 0x000000ffff0d7224 */ /* 0x000fe400078e0004 */
[----:B------:R-:W-:Y:S02]  /*28310*/  IMAD.MOV.U32 R12, RZ, RZ, 0x1 ;  /* 0x00000001ff0c7424 */ /* 0x000fe400078e00ff */
[----:B---3--:R-:W-:Y:S02]  /*28320*/  IMAD.MOV.U32 R11, RZ, RZ, 0x181f ;  /* 0x0000181fff0b7424 */ /* 0x008fe400078e00ff */
[----:B------:R-:W-:-:S07]  /*28330*/  IMAD.MOV.U32 R15, RZ, RZ, -0x1 ;  /* 0xffffffffff0f7424 */ /* 0x000fce00078e00ff */
[----:B012---:R-:W-:Y:S05]  /*28340*/  WARPSYNC.COLLECTIVE R15, `(.L_x_7689) ;  /* 0x000000000f087348 */ /* 0x007fea0003c00000 */
[----:B--2---:R2:W3:Y:S02]  /*28350*/  SHFL.IDX P6, R14, R13, R12, R11 ;  /* 0x0000000c0d0e7389 */ /* 0x0044e400000c000b */
[----:B0123--:R-:W-:Y:S01]  /*28360*/  ENDCOLLECTIVE ;  /* 0x000000000000791b */ /* 0x00ffe20003800000 */
.L_x_7689:
[----:B------:R-:W-:Y:S05]  /*28370*/  BSYNC B1 ;  /* 0x0000000000017941 */ /* 0x000fea0003800000 */
.L_x_7688:
        /* <DEDUP_REMOVED lines=8> */
.L_x_7690:
[----:B------:R-:W-:Y:S05]  /*28400*/  BRA `(.L_x_7691) ;  /* 0xffffff80000c7947 */ /* 0x000fea000383ffff */
.L_x_7500:
[----:B------:R-:W-:Y:S01]  /*28410*/  BSSY B1, `(.L_x_7692) ;  /* 0x0000008000017945 */ /* 0x000fe20003800000 */
[----:B------:R-:W-:Y:S02]  /*28420*/  IMAD.MOV.U32 R13, RZ, RZ, R4 ;  /* 0x000000ffff0d7224 */ /* 0x000fe400078e0004 */
[----:B------:R-:W-:Y:S02]  /*28430*/  IMAD.MOV.U32 R12, RZ, RZ, 0x2 ;  /* 0x00000002ff0c7424 */ /* 0x000fe400078e00ff */
[----:B---3--:R-:W-:Y:S02]  /*28440*/  IMAD.MOV.U32 R11, RZ, RZ, 0x181f ;  /* 0x0000181fff0b7424 */ /* 0x008fe400078e00ff */
[----:B------:R-:W-:-:S07]  /*28450*/  IMAD.MOV.U32 R15, RZ, RZ, -0x1 ;  /* 0xffffffffff0f7424 */ /* 0x000fce00078e00ff */
[----:B012-4-:R-:W-:Y:S05]  /*28460*/  WARPSYNC.COLLECTIVE R15, `(.L_x_7693) ;  /* 0x000000000f087348 */ /* 0x017fea0003c00000 */
[----:B--2---:R2:W3:Y:S02]  /*28470*/  SHFL.IDX P6, R14, R13, R12, R11 ;  /* 0x0000000c0d0e7389 */ /* 0x0044e400000c000b */
[----:B01234-:R-:W-:Y:S01]  /*28480*/  ENDCOLLECTIVE ;  /* 0x000000000000791b */ /* 0x01ffe20003800000 */
.L_x_7693:
[----:B------:R-:W-:Y:S05]  /*28490*/  BSYNC B1 ;  /* 0x0000000000017941 */ /* 0x000fea0003800000 */
.L_x_7692:
        /* <DEDUP_REMOVED lines=8> */
.L_x_7694:
[----:B------:R-:W-:Y:S05]  /*28520*/  BRA `(.L_x_7695) ;  /* 0xffffff8000107947 */ /* 0x000fea000383ffff */
.L_x_7503:
        /* <DEDUP_REMOVED lines=8> */
.L_x_7697:
[----:B------:R-:W-:Y:S05]  /*285b0*/  BSYNC B1 ;  /* 0x0000000000017941 */ /* 0x000fea0003800000 */
.L_x_7696:
[----:B------:R-:W-:Y:S01]  /*285c0*/  IMAD.MOV.U32 R13, RZ, RZ, R3 ;  /* 0x000000ffff0d7224 */ /* 0x000fe200078e0003 */
[----:B------:R-:W-:Y:S01]  /*285d0*/  MOV R15, 0xffffffff ;  /* 0xffffffff000f7802 */ /* 0x000fe20000000f00 */
[----:B------:R-:W-:Y:S02]  /*285e0*/  IMAD.MOV.U32 R12, RZ, RZ, 0x3 ;  /* 0x00000003ff0c7424 */ /* 0x000fe400078e00ff */
[----:B------:R-:W-:Y:S02]  /*285f0*/  IMAD.MOV.U32 R11, RZ, RZ, 0x181f ;  /* 0x0000181fff0b7424 */ /* 0x000fe400078e00ff */
[----:B------:R-:W-:-:S07]  /*28600*/  IMAD.MOV.U32 R0, RZ, RZ, R14 ;  /* 0x000000ffff007224 */ /* 0x000fce00078e000e */
[----:B------:R-:W-:Y:S05]  /*28610*/  WARPSYNC.COLLECTIVE R15, `(.L_x_7698) ;  /* 0x000000000f087348 */ /* 0x000fea0003c00000 */
[----:B------:R0:W1:Y:S02]  /*28620*/  SHFL.IDX P6, R14, R13, R12, R11 ;  /* 0x0000000c0d0e7389 */ /* 0x00006400000c000b */
[----:B01----:R-:W-:Y:S01]  /*28630*/  ENDCOLLECTIVE ;  /* 0x000000000000791b */ /* 0x003fe20003800000 */
.L_x_7698:
[----:B------:R-:W-:Y:S05]  /*28640*/  BRA `(.L_x_7699) ;  /* 0xffffff8000147947 */ /* 0x000fea000383ffff */
.L_x_7520:
        /* <DEDUP_REMOVED lines=11> */
.L_x_7701:
[----:B------:R-:W-:Y:S05]  /*28700*/  BSYNC B1 ;  /* 0x0000000000017941 */ /* 0x000fea0003800000 */
.L_x_7700:
[----:B------:R-:W-:Y:S05]  /*28710*/  BRA `(.L_x_7702) ;  /* 0xffffff9400087947 */ /* 0x000fea000383ffff */
.L_x_7522:
[----:B------:R-:W-:Y:S01]  /*28720*/  BSSY B1, `(.L_x_7703) ;  /* 0x0000006000017945 */ /* 0x000fe20003800000 */
[----:B------:R-:W-:-:S07]  /*28730*/  IMAD.MOV.U32 R15, RZ, RZ, -0x1 ;  /* 0xffffffffff0f7424 */ /* 0x000fce00078e00ff */
[----:B0-----:R-:W-:Y:S05]  /*28740*/  WARPSYNC.COLLECTIVE R15, `(.L_x_7704) ;  /* 0x000000000f0c7348 */ /* 0x001fea0003c00000 */
[----:B------:R-:W-:Y:S02]  /*28750*/  ELECT P6, UR62, PT ;  /* 0x00000000003e782f */ /* 0x000fe400038c0000 */
[----:B------:R-:W-:Y:S01]  /*28760*/  MOV R14, UR62 ;  /* 0x0000003e000e7c02 */ /* 0x000fe20008000f00 */
[----:B0-----:R-:W-:Y:S10]  /*28770*/  ENDCOLLECTIVE ;  /* 0x000000000000791b */ /* 0x001ff40003800000 */
.L_x_7704:
[----:B------:R-:W-:Y:S05]  /*28780*/  BSYNC B1 ;  /* 0x0000000000017941 */ /* 0x000fea0003800000 */
.L_x_7703:
[----:B------:R-:W-:Y:S01]  /*28790*/  PLOP3.LUT P1, PT, P6, PT, PT, 0x80, 0x0 ;  /* 0x000000000000781c */ /* 0x000fe2000372f070 */
[----:B------:R-:W-:-:S12]  /*287a0*/  BRA `(.L_x_7521) ;  /* 0xffffff9000fc7947 */ /* 0x000fd8000383ffff */
.L_x_7524:
[----:B0-----:R-:W2:Y:S02]  /*287b0*/  LDL R3, [R1+0x8] ;  /* 0x0000080001037983 */ /* 0x001ea40000100800 */
[----:B--2---:R0:W1:Y:S02]  /*287c0*/  SYNCS.PHASECHK.TRANS64.TRYWAIT P0, [R3+URZ+0x34820], R2 ;  /* 0x03482002030075a7 */ /* 0x004064000800017f */
[----:B-1----:R-:W-:Y:S05]  /*287d0*/  @!P0 NANOSLEEP.SYNCS 0x989680 ;  /* 0x009896800000895d */ /* 0x002fea0003900000 */
[----:B------:R-:W1:Y:S02]  /*287e0*/  @!P0 SYNCS.PHASECHK.TRANS64 P0, [R3+URZ+0x34820], R2 ;  /* 0x03482002030085a7 */ /* 0x000e64000800007f */
[----:B-1----:R-:W-:Y:S05]  /*287f0*/  @!P0 BRA `(.L_x_7524) ;  /* 0xfffffffc00ec8947 */ /* 0x002fea000383ffff */
[----:B------:R-:W-:Y:S05]  /*28800*/  BRA `(.L_x_7705) ;  /* 0xffffff94000c7947 */ /* 0x000fea000383ffff */
.L_x_7528:
[----:B0-----:R0:W1:Y:S02]  /*28810*/  SYNCS.PHASECHK.TRANS64.TRYWAIT P0, [R5+URZ+0x348a0], R8 ;  /* 0x0348a008050075a7 */ /* 0x001064000800017f */
[----:B-1----:R-:W-:Y:S05]  /*28820*/  @!P0 NANOSLEEP.SYNCS 0x989680 ;  /* 0x009896800000895d */ /* 0x002fea0003900000 */
[----:B------:R-:W1:Y:S02]  /*28830*/  @!P0 SYNCS.PHASECHK.TRANS64 P0, [R5+URZ+0x348a0], R8 ;  /* 0x0348a008050085a7 */ /* 0x000e64000800007f */
[----:B-1----:R-:W-:Y:S05]  /*28840*/  @!P0 BRA `(.L_x_7528) ;  /* 0xfffffffc00f08947 */ /* 0x002fea000383ffff */
[----:B------:R-:W-:Y:S05]  /*28850*/  BRA `(.L_x_7706) ;  /* 0xffffff9400307947 */ /* 0x000fea000383ffff */
.L_x_7534:
[----:B-1----:R1:W2:Y:S02]  /*28860*/  SYNCS.PHASECHK.TRANS64.TRYWAIT P0, [R5+URZ+0x348c0], R8 ;  /* 0x0348c008050075a7 */ /* 0x0022a4000800017f */
[----:B--2---:R-:W-:Y:S05]  /*28870*/  @!P0 NANOSLEEP.SYNCS 0x989680 ;  /* 0x009896800000895d */ /* 0x004fea0003900000 */
[----:B------:R-:W2:Y:S02]  /*28880*/  @!P0 SYNCS.PHASECHK.TRANS64 P0, [R5+URZ+0x348c0], R8 ;  /* 0x0348c008050085a7 */ /* 0x000ea4000800007f */
[----:B--2---:R-:W-:Y:S05]  /*28890*/  @!P0 BRA `(.L_x_7534) ;  /* 0xfffffffc00f08947 */ /* 0x004fea000383ffff */
[----:B------:R-:W-:Y:S05]  /*288a0*/  BRA `(.L_x_7707) ;  /* 0xffffff9400f07947 */ /* 0x000fea000383ffff */
.L_x_7542:
[----:B0-----:R0:W1:Y:S02]  /*288b0*/  SYNCS.PHASECHK.TRANS64.TRYWAIT P0, [R6+URZ+0x348a0], R5 ;  /* 0x0348a005060075a7 */ /* 0x001064000800017f */
[----:B-1----:R-:W-:Y:S05]  /*288c0*/  @!P0 NANOSLEEP.SYNCS 0x989680 ;  /* 0x009896800000895d */ /* 0x002fea0003900000 */
[----:B------:R-:W1:Y:S02]  /*288d0*/  @!P0 SYNCS.PHASECHK.TRANS64 P0, [R6+URZ+0x348a0], R5 ;  /* 0x0348a005060085a7 */ /* 0x000e64000800007f */
[----:B-1----:R-:W-:Y:S05]  /*288e0*/  @!P0 BRA `(.L_x_7542) ;  /* 0xfffffffc00f08947 */ /* 0x002fea000383ffff */
[----:B------:R-:W-:Y:S05]  /*288f0*/  BRA `(.L_x_7708) ;  /* 0xffffff9c00007947 */ /* 0x000fea000383ffff */
.L_x_7548:
[----:B-1----:R1:W2:Y:S02]  /*28900*/  SYNCS.PHASECHK.TRANS64.TRYWAIT P0, [R6+URZ+0x348c0], R5 ;  /* 0x0348c005060075a7 */ /* 0x0022a4000800017f */
[----:B--2---:R-:W-:Y:S05]  /*28910*/  @!P0 NANOSLEEP.SYNCS 0x989680 ;  /* 0x009896800000895d */ /* 0x004fea0003900000 */
[----:B------:R-:W2:Y:S02]  /*28920*/  @!P0 SYNCS.PHASECHK.TRANS64 P0, [R6+URZ+0x348c0], R5 ;  /* 0x0348c005060085a7 */ /* 0x000ea4000800007f */
[----:B--2---:R-:W-:Y:S05]  /*28930*/  @!P0 BRA `(.L_x_7548) ;  /* 0xfffffffc00f08947 */ /* 0x004fea000383ffff */
[----:B------:R-:W-:Y:S05]  /*28940*/  BRA `(.L_x_7709) ;  /* 0xffffff9c00bc7947 */ /* 0x000fea000383ffff */
.L_x_7562:
        /* <DEDUP_REMOVED lines=11> */
.L_x_7711:
[----:B------:R-:W-:Y:S05]  /*28a00*/  BSYNC B0 ;  /* 0x0000000000007941 */ /* 0x000fea0003800000 */
.L_x_7710:
[----:B------:R-:W-:Y:S05]  /*28a10*/  BRA `(.L_x_7712) ;  /* 0xffffffa800307947 */ /* 0x000fea000383ffff */
.L_x_7564:
[----:B------:R-:W-:Y:S01]  /*28a20*/  BSSY B0, `(.L_x_7713) ;  /* 0x0000006000007945 */ /* 0x000fe20003800000 */
[----:B------:R-:W-:-:S07]  /*28a30*/  IMAD.MOV.U32 R15, RZ, RZ, -0x1 ;  /* 0xffffffffff0f7424 */ /* 0x000fce00078e00ff */
[----:B0-----:R-:W-:Y:S05]  /*28a40*/  WARPSYNC.COLLECTIVE R15, `(.L_x_7714) ;  /* 0x000000000f0c7348 */ /* 0x001fea0003c00000 */
[----:B------:R-:W-:Y:S02]  /*28a50*/  ELECT P6, UR62, PT ;  /* 0x00000000003e782f */ /* 0x000fe400038c0000 */
[----:B------:R-:W-:Y:S01]  /*28a60*/  MOV R14, UR62 ;  /* 0x0000003e000e7c02 */ /* 0x000fe20008000f00 */
[----:B0-----:R-:W-:Y:S10]  /*28a70*/  ENDCOLLECTIVE ;  /* 0x000000000000791b */ /* 0x001ff40003800000 */
.L_x_7714:
[----:B------:R-:W-:Y:S05]  /*28a80*/  BSYNC B0 ;  /* 0x0000000000007941 */ /* 0x000fea0003800000 */
.L_x_7713:
[----:B------:R-:W-:Y:S05]  /*28a90*/  BRA `(.L_x_7715) ;  /* 0xffffffa8003c7947 */ /* 0x000fea000383ffff */
.L_x_7566:
[----:B0-----:R0:W1:Y:S02]  /*28aa0*/  SYNCS.PHASECHK.TRANS64.TRYWAIT P0, [R0+URZ+0x34840], R2 ;  /* 0x03484002000075a7 */ /* 0x001064000800017f */
[----:B-1----:R-:W-:Y:S05]  /*28ab0*/  @!P0 NANOSLEEP.SYNCS 0x989680 ;  /* 0x009896800000895d */ /* 0x002fea0003900000 */
[----:B------:R-:W1:Y:S02]  /*28ac0*/  @!P0 SYNCS.PHASECHK.TRANS64 P0, [R0+URZ+0x34840], R2 ;  /* 0x03484002000085a7 */ /* 0x000e64000800007f */
[----:B-1----:R-:W-:Y:S05]  /*28ad0*/  @!P0 BRA `(.L_x_7566) ;  /* 0xfffffffc00f08947 */ /* 0x002fea000383ffff */
[----:B------:R-:W-:Y:S05]  /*28ae0*/  BRA `(.L_x_7716) ;  /* 0xffffffa800ac7947 */ /* 0x000fea000383ffff */
.L_x_7570:
[----:B------:R-:W2:Y:S01]  /*28af0*/  LDL.LU R11, [R1+0x58] ;  /* 0x00005800010b7983 */ /* 0x000ea20000300800 */
[----:B------:R-:W-:Y:S02]  /*28b00*/  IMAD.MOV.U32 R13, RZ, RZ, R3 ;  /* 0x000000ffff0d7224 */ /* 0x000fe400078e0003 */
[----:B------:R-:W-:Y:S02]  /*28b10*/  IMAD.MOV.U32 R12, RZ, RZ, RZ ;  /* 0x000000ffff0c7224 */ /* 0x000fe400078e00ff */
[----:B------:R-:W-:Y:S02]  /*28b20*/  IMAD.MOV.U32 R15, RZ, RZ, -0x1 ;  /* 0xffffffffff0f7424 */ /* 0x000fe400078e00ff */
[----:B------:R-:W-:-:S04]  /*28b30*/  IMAD.IADD R0, R10, 0x1, R17 ;  /* 0x000000010a007824 */ /* 0x000fc800078e0211 */
[----:B------:R-:W-:Y:S02]  /*28b40*/  VIADD R5, R0, 0x10 ;  /* 0x0000001000057836 */ /* 0x000fe40000000000 */
[----:B--2---:R-:W-:Y:S02]  /*28b50*/  IMAD R2, R11, R7, RZ ;  /* 0x000000070b027224 */ /* 0x004fe400078e02ff */
[----:B------:R-:W-:-:S03]  /*28b60*/  IMAD.MOV.U32 R11, RZ, RZ, 0x181f ;  /* 0x0000181fff0b7424 */ /* 0x000fc600078e00ff */
[----:B------:R-:W-:-:S13]  /*28b70*/  ISETP.GE.AND P2, PT, R0, R2, PT ;  /* 0x000000020000720c */ /* 0x000fda0003f46270 */
[----:B0----5:R-:W-:Y:S05]  /*28b80*/  WARPSYNC.COLLECTIVE R15, `(.L_x_7717) ;  /* 0x000000000f087348 */ /* 0x021fea0003c00000 */
[----:B------:R1:W2:Y:S02]  /*28b90*/  SHFL.IDX P6, R14, R13, R12, R11 ;  /* 0x0000000c0d0e7389 */ /* 0x0002a400000c000b */
[----:B012--5:R-:W-:Y:S01]  /*28ba0*/  ENDCOLLECTIVE ;  /* 0x000000000000791b */ /* 0x027fe20003800000 */
.L_x_7717:
[----:B------:R-:W-:Y:S02]  /*28bb0*/  IMAD.MOV.U32 R13, RZ, RZ, R4 ;  /* 0x000000ffff0d7224 */ /* 0x000fe400078e0004 */
[----:B------:R-:W-:-:S07]  /*28bc0*/  IMAD.MOV.U32 R6, RZ, RZ, R14 ;  /* 0x000000ffff067224 */ /* 0x000fce00078e000e */
[----:B------:R-:W-:Y:S05]  /*28bd0*/  WARPSYNC.COLLECTIVE R15, `(.L_x_7718) ;  /* 0x000000000f087348 */ /* 0x000fea0003c00000 */
[----:B------:R0:W1:Y:S02]  /*28be0*/  SHFL.IDX P6, R14, R13, R12, R11 ;  /* 0x0000000c0d0e7389 */ /* 0x00006400000c000b */
[----:B01----:R-:W-:Y:S01]  /*28bf0*/  ENDCOLLECTIVE ;  /* 0x000000000000791b */ /* 0x003fe20003800000 */
.L_x_7718:
        /* <DEDUP_REMOVED lines=18> */
.L_x_7719:
[----:B------:R-:W-:Y:S02]  /*28d20*/  IMAD.MOV.U32 R13, RZ, RZ, R4 ;  /* 0x000000ffff0d7224 */ /* 0x000fe400078e0004 */
[----:B------:R-:W-:-:S07]  /*28d30*/  IMAD.MOV.U32 R6, RZ, RZ, R14 ;  /* 0x000000ffff067224 */ /* 0x000fce00078e000e */
[----:B------:R-:W-:Y:S05]  /*28d40*/  WARPSYNC.COLLECTIVE R15, `(.L_x_7720) ;  /* 0x000000000f087348 */ /* 0x000fea0003c00000 */
[----:B------:R0:W1:Y:S02]  /*28d50*/  SHFL.IDX P6, R14, R13, R12, R11 ;  /* 0x0000000c0d0e7389 */ /* 0x00006400000c000b */
[----:B01----:R-:W-:Y:S01]  /*28d60*/  ENDCOLLECTIVE ;  /* 0x000000000000791b */ /* 0x003fe20003800000 */
.L_x_7720:
        /* <DEDUP_REMOVED lines=18> */
.L_x_7721:
[----:B------:R-:W-:Y:S02]  /*28e90*/  IMAD.MOV.U32 R13, RZ, RZ, R4 ;  /* 0x000000ffff0d7224 */ /* 0x000fe400078e0004 */
[----:B------:R-:W-:-:S07]  /*28ea0*/  IMAD.MOV.U32 R6, RZ, RZ, R14 ;  /* 0x000000ffff067224 */ /* 0x000fce00078e000e */
[----:B------:R-:W-:Y:S05]  /*28eb0*/  WARPSYNC.COLLECTIVE R15, `(.L_x_7722) ;  /* 0x000000000f087348 */ /* 0x000fea0003c00000 */
[----:B------:R0:W1:Y:S02]  /*28ec0*/  SHFL.IDX P6, R14, R13, R12, R11 ;  /* 0x0000000c0d0e7389 */ /* 0x00006400000c000b */
[----:B01----:R-:W-:Y:S01]  /*28ed0*/  ENDCOLLECTIVE ;  /* 0x000000000000791b */ /* 0x003fe20003800000 */
.L_x_7722:
[----:B------:R-:W-:Y:S01]  /*28ee0*/  ULDC.64 UR4, c[0x0][0x208] ;  /* 0x0000820000047ab9 */ /* 0x000fe20000000a00 */
[----:B------:R-:W-:Y:S01]  /*28ef0*/  IMAD.MOV.U32 R13, RZ, RZ, R3 ;  /* 0x000000ffff0d7224 */ /* 0x000fe200078e0003 */
[----:B------:R-:W-:Y:S01]  /*28f00*/  MOV R12, 0x3 ;  /* 0x00000003000c7802 */ /* 0x000fe20000000f00 */
        /* <DEDUP_REMOVED lines=15> */
.L_x_7723:
[----:B------:R-:W-:Y:S02]  /*29000*/  IMAD.MOV.U32 R13, RZ, RZ, R4 ;  /* 0x000000ffff0d7224 */ /* 0x000fe400078e0004 */
[----:B------:R-:W-:-:S07]  /*29010*/  IMAD.MOV.U32 R6, RZ, RZ, R14 ;  /* 0x000000ffff067224 */ /* 0x000fce00078e000e */
[----:B------:R-:W-:Y:S05]  /*29020*/  WARPSYNC.COLLECTIVE R15, `(.L_x_7724) ;  /* 0x000000000f087348 */ /* 0x000fea0003c00000 */
[----:B------:R0:W1:Y:S02]  /*29030*/  SHFL.IDX P6, R14, R13, R12, R11 ;  /* 0x0000000c0d0e7389 */ /* 0x00006400000c000b */
[----:B01----:R-:W-:Y:S01]  /*29040*/  ENDCOLLECTIVE ;  /* 0x000000000000791b */ /* 0x003fe20003800000 */
.L_x_7724:
        /* <DEDUP_REMOVED lines=18> */
.L_x_7725:
[----:B------:R-:W-:Y:S02]  /*29170*/  IMAD.MOV.U32 R13, RZ, RZ, R4 ;  /* 0x000000ffff0d7224 */ /* 0x000fe400078e0004 */
[----:B------:R-:W-:-:S07]  /*29180*/  IMAD.MOV.U32 R6, RZ, RZ, R14 ;  /* 0x000000ffff067224 */ /* 0x000fce00078e000e */
[----:B------:R-:W-:Y:S05]  /*29190*/  WARPSYNC.COLLECTIVE R15, `(.L_x_7726) ;  /* 0x000000000f087348 */ /* 0x000fea0003c00000 */
[----:B------:R0:W1:Y:S02]  /*291a0*/  SHFL.IDX P6, R14, R13, R12, R11 ;  /* 0x0000000c0d0e7389 */ /* 0x00006400000c000b */
[----:B01----:R-:W-:Y:S01]  /*291b0*/  ENDCOLLECTIVE ;  /* 0x000000000000791b */ /* 0x003fe20003800000 */
.L_x_7726:
        /* <DEDUP_REMOVED lines=18> */
.L_x_7727:
[----:B------:R-:W-:Y:S02]  /*292e0*/  IMAD.MOV.U32 R13, RZ, RZ, R4 ;  /* 0x000000ffff0d7224 */ /* 0x000fe400078e0004 */
[----:B------:R-:W-:-:S07]  /*292f0*/  IMAD.MOV.U32 R6, RZ, RZ, R14 ;  /* 0x000000ffff067224 */ /* 0x000fce00078e000e */
[----:B------:R-:W-:Y:S05]  /*29300*/  WARPSYNC.COLLECTIVE R15, `(.L_x_7728) ;  /* 0x000000000f087348 */ /* 0x000fea0003c00000 */
[----:B------:R0:W1:Y:S02]  /*29310*/  SHFL.IDX P6, R14, R13, R12, R11 ;  /* 0x0000000c0d0e7389 */ /* 0x00006400000c000b */
[----:B01----:R-:W-:Y:S01]  /*29320*/  ENDCOLLECTIVE ;  /* 0x000000000000791b */ /* 0x003fe20003800000 */
.L_x_7728:
        /* <DEDUP_REMOVED lines=18> */
.L_x_7729:
[----:B------:R-:W-:Y:S02]  /*29450*/  IMAD.MOV.U32 R13, RZ, RZ, R4 ;  /* 0x000000ffff0d7224 */ /* 0x000fe400078e0004 */
[----:B------:R-:W-:-:S07]  /*29460*/  IMAD.MOV.U32 R6, RZ, RZ, R14 ;  /* 0x000000ffff067224 */ /* 0x000fce00078e000e */
[----:B------:R-:W-:Y:S05]  /*29470*/  WARPSYNC.COLLECTIVE R15, `(.L_x_7730) ;  /* 0x000000000f087348 */ /* 0x000fea0003c00000 */
[----:B------:R0:W1:Y:S02]  /*29480*/  SHFL.IDX P6, R14, R13, R12, R11 ;  /* 0x0000000c0d0e7389 */ /* 0x00006400000c000b */
[----:B01----:R-:W-:Y:S01]  /*29490*/  ENDCOLLECTIVE ;  /* 0x000000000000791b */ /* 0x003fe20003800000 */
.L_x_7730:
        /* <DEDUP_REMOVED lines=16> */
.L_x_7731:
[----:B------:R-:W-:Y:S02]  /*295a0*/  IMAD.MOV.U32 R13, RZ, RZ, R4 ;  /* 0x000000ffff0d7224 */ /* 0x000fe400078e0004 */
[----:B------:R-:W-:-:S07]  /*295b0*/  IMAD.MOV.U32 R5, RZ, RZ, R14 ;  /* 0x000000ffff057224 */ /* 0x000fce00078e000e */
[----:B------:R-:W-:Y:S05]  /*295c0*/  WARPSYNC.COLLECTIVE R15, `(.L_x_7732) ;  /* 0x000000000f087348 */ /* 0x000fea0003c00000 */
[----:B------:R0:W1:Y:S02]  /*295d0*/  SHFL.IDX P6, R14, R13, R12, R11 ;  /* 0x0000000c0d0e7389 */ /* 0x00006400000c000b */
[----:B01----:R-:W-:Y:S01]  /*295e0*/  ENDCOLLECTIVE ;  /* 0x000000000000791b */ /* 0x003fe20003800000 */
.L_x_7732:
[----:B------:R-:W-:Y:S01]  /*295f0*/  IMAD.MOV.U32 R3, RZ, RZ, R14 ;  /* 0x000000ffff037224 */ /* 0x000fe200078e000e */
[----:B------:R-:W-:Y:S06]  /*29600*/  BRA `(.L_x_7733) ;  /* 0xffffffac006c7947 */ /* 0x000fec000383ffff */
.L_x_7575:
[----:B---3--:R-:W3:Y:S02]  /*29610*/  LDL R2, [R1+0x8] ;  /* 0x0000080001027983 */ /* 0x008ee40000100800 */
[----:B---3--:R3:W4:Y:S02]  /*29620*/  SYNCS.PHASECHK.TRANS64.TRYWAIT P0, [R2+URZ+0x34820], R0 ;  /* 0x03482000020075a7 */ /* 0x008724000800017f */
[----:B----4-:R-:W-:Y:S05]  /*29630*/  @!P0 NANOSLEEP.SYNCS 0x989680 ;  /* 0x009896800000895d */ /* 0x010fea0003900000 */
[----:B------:R-:W4:Y:S02]  /*29640*/  @!P0 SYNCS.PHASECHK.TRANS64 P0, [R2+URZ+0x34820], R0 ;  /* 0x03482000020085a7 */ /* 0x000f24000800007f */
[----:B----4-:R-:W-:Y:S05]  /*29650*/  @!P0 BRA `(.L_x_7575) ;  /* 0xfffffffc00ec8947 */ /* 0x010fea000383ffff */
[----:B------:R-:W-:Y:S05]  /*29660*/  BRA `(.L_x_7734) ;  /* 0xffffffac00e07947 */ /* 0x000fea000383ffff */
.L_x_7584:
[----:B----4-:R4:W0:Y:S02]  /*29670*/  SYNCS.PHASECHK.TRANS64.TRYWAIT P0, [R3+URZ+0x34840], R2 ;  /* 0x03484002030075a7 */ /* 0x010824000800017f */
[----:B0-----:R-:W-:Y:S05]  /*29680*/  @!P0 NANOSLEEP.SYNCS 0x989680 ;  /* 0x009896800000895d */ /* 0x001fea0003900000 */
[----:B------:R-:W0:Y:S02]  /*29690*/  @!P0 SYNCS.PHASECHK.TRANS64 P0, [R3+URZ+0x34840], R2 ;  /* 0x03484002030085a7 */ /* 0x000e24000800007f */
[----:B0-----:R-:W-:Y:S05]  /*296a0*/  @!P0 BRA `(.L_x_7584) ;  /* 0xfffffffc00f08947 */ /* 0x001fea000383ffff */
[----:B------:R-:W-:Y:S05]  /*296b0*/  BRA `(.L_x_7735) ;  /* 0xffffffb000b07947 */ /* 0x000fea000383ffff */
.L_x_7590:
[----:B--2---:R2:W3:Y:S02]  /*296c0*/  SYNCS.PHASECHK.TRANS64.TRYWAIT P0, [R2+URZ+0x34860], R3 ;  /* 0x03486003020075a7 */ /* 0x0044e4000800017f */
[----:B---3--:R-:W-:Y:S05]  /*296d0*/  @!P0 NANOSLEEP.SYNCS 0x989680 ;  /* 0x009896800000895d */ /* 0x008fea0003900000 */
[----:B------:R-:W3:Y:S02]  /*296e0*/  @!P0 SYNCS.PHASECHK.TRANS64 P0, [R2+URZ+0x34860], R3 ;  /* 0x03486003020085a7 */ /* 0x000ee4000800007f */
[----:B---3--:R-:W-:Y:S05]  /*296f0*/  @!P0 BRA `(.L_x_7590) ;  /* 0xfffffffc00f08947 */ /* 0x008fea000383ffff */
[----:B------:R-:W-:Y:S05]  /*29700*/  BRA `(.L_x_7736) ;  /* 0xffffffb4008c7947 */ /* 0x000fea000383ffff */
.L_x_7600:
[----:B---3--:R3:W4:Y:S02]  /*29710*/  SYNCS.PHASECHK.TRANS64.TRYWAIT P0, [R3+URZ+0x34840], R2 ;  /* 0x03484002030075a7 */ /* 0x008724000800017f */
[----:B----4-:R-:W-:Y:S05]  /*29720*/  @!P0 NANOSLEEP.SYNCS 0x989680 ;  /* 0x009896800000895d */ /* 0x010fea0003900000 */
[----:B------:R-:W4:Y:S02]  /*29730*/  @!P0 SYNCS.PHASECHK.TRANS64 P0, [R3+URZ+0x34840], R2 ;  /* 0x03484002030085a7 */ /* 0x000f24000800007f */
[----:B----4-:R-:W-:Y:S05]  /*29740*/  @!P0 BRA `(.L_x_7600) ;  /* 0xfffffffc00f08947 */ /* 0x010fea000383ffff */
[----:B------:R-:W-:Y:S05]  /*29750*/  BRA `(.L_x_7737) ;  /* 0xffffffbc00407947 */ /* 0x000fea000383ffff */
.L_x_7606:
[----:B--2---:R2:W3:Y:S02]  /*29760*/  SYNCS.PHASECHK.TRANS64.TRYWAIT P0, [R2+URZ+0x34860], R3 ;  /* 0x03486003020075a7 */ /* 0x0044e4000800017f */
[----:B---3--:R-:W-:Y:S05]  /*29770*/  @!P0 NANOSLEEP.SYNCS 0x989680 ;  /* 0x009896800000895d */ /* 0x008fea0003900000 */
[----:B------:R-:W3:Y:S02]  /*29780*/  @!P0 SYNCS.PHASECHK.TRANS64 P0, [R2+URZ+0x34860], R3 ;  /* 0x03486003020085a7 */ /* 0x000ee4000800007f */
[----:B---3--:R-:W-:Y:S05]  /*29790*/  @!P0 BRA `(.L_x_7606) ;  /* 0xfffffffc00f08947 */ /* 0x008fea000383ffff */
[----:B------:R-:W-:Y:S05]  /*297a0*/  BRA `(.L_x_7738) ;  /* 0xffffffc0001c7947 */ /* 0x000fea000383ffff */
.L_x_7616:
[----:B----4-:R4:W0:Y:S02]  /*297b0*/  SYNCS.PHASECHK.TRANS64.TRYWAIT P0, [R3+URZ+0x34840], R2 ;  /* 0x03484002030075a7 */ /* 0x010824000800017f */
[----:B0-----:R-:W-:Y:S05]  /*297c0*/  @!P0 NANOSLEEP.SYNCS 0x989680 ;  /* 0x009896800000895d */ /* 0x001fea0003900000 */
[----:B------:R-:W0:Y:S02]  /*297d0*/  @!P0 SYNCS.PHASECHK.TRANS64 P0, [R3+URZ+0x34840], R2 ;  /* 0x03484002030085a7 */ /* 0x000e24000800007f */
[----:B0-----:R-:W-:Y:S05]  /*297e0*/  @!P0 BRA `(.L_x_7616) ;  /* 0xfffffffc00f08947 */ /* 0x001fea000383ffff */
[----:B------:R-:W-:Y:S05]  /*297f0*/  BRA `(.L_x_7739) ;  /* 0xffffffc400a47947 */ /* 0x000fea000383ffff */
.L_x_7622:
[----:B0-----:R0:W2:Y:S02]  /*29800*/  SYNCS.PHASECHK.TRANS64.TRYWAIT P0, [R2+URZ+0x34860], R5 ;  /* 0x03486005020075a7 */ /* 0x0010a4000800017f */
[----:B--2---:R-:W-:Y:S05]  /*29810*/  @!P0 NANOSLEEP.SYNCS 0x989680 ;  /* 0x009896800000895d */ /* 0x004fea0003900000 */
[----:B------:R-:W2:Y:S02]  /*29820*/  @!P0 SYNCS.PHASECHK.TRANS64 P0, [R2+URZ+0x34860], R5 ;  /* 0x03486005020085a7 */ /* 0x000ea4000800007f */
[----:B--2---:R-:W-:Y:S05]  /*29830*/  @!P0 BRA `(.L_x_7622) ;  /* 0xfffffffc00f08947 */ /* 0x004fea000383ffff */
[----:B------:R-:W-:Y:S05]  /*29840*/  BRA `(.L_x_7740) ;  /* 0xffffffc8007c7947 */ /* 0x000fea000383ffff */
.L_x_7634:
[----:B0-----:R0:W2:Y:S02]  /*29850*/  SYNCS.PHASECHK.TRANS64.TRYWAIT P0, [R2+URZ+0x34860], R0 ;  /* 0x03486000020075a7 */ /* 0x0010a4000800017f */
[----:B--2---:R-:W-:Y:S05]  /*29860*/  @!P0 NANOSLEEP.SYNCS 0x989680 ;  /* 0x009896800000895d */ /* 0x004fea0003900000 */
[----:B------:R-:W2:Y:S02]  /*29870*/  @!P0 SYNCS.PHASECHK.TRANS64 P0, [R2+URZ+0x34860], R0 ;  /* 0x03486000020085a7 */ /* 0x000ea4000800007f */
[----:B--2---:R-:W-:Y:S05]  /*29880*/  @!P0 BRA `(.L_x_7634) ;  /* 0xfffffffc00f08947 */ /* 0x004fea000383ffff */
[----:B------:R-:W-:Y:S05]  /*29890*/  BRA `(.L_x_7741) ;  /* 0xffffffcc00e47947 */ /* 0x000fea000383ffff */
.L_x_7642:
[----:B------:R-:W-:Y:S01]  /*298a0*/  BSSY B0, `(.L_x_7742) ;  /* 0x0000008000007945 */ /* 0x000fe20003800000 */
[----:B------:R-:W-:Y:S01]  /*298b0*/  IMAD.MOV.U32 R13, RZ, RZ, R16 ;  /* 0x000000ffff0d7224 */ /* 0x000fe200078e0010 */
[----:B------:R-:W-:Y:S01]  /*298c0*/  MOV R12, RZ ;  /* 0x000000ff000c7202 */ /* 0x000fe20000000f00 */
[----:B------:R-:W-:Y:S02]  /*298d0*/  IMAD.MOV.U32 R11, RZ, RZ, 0x1f ;  /* 0x0000001fff0b7424 */ /* 0x000fe400078e00ff */
[----:B------:R-:W-:-:S07]  /*298e0*/  IMAD.MOV.U32 R15, RZ, RZ, -0x1 ;  /* 0xffffffffff0f7424 */ /* 0x000fce00078e00ff */
[----:B01----:R-:W-:Y:S05]  /*298f0*/  WARPSYNC.COLLECTIVE R15, `(.L_x_7743) ;  /* 0x000000000f087348 */ /* 0x003fea0003c00000 */
[----:B------:R2:W3:Y:S02]  /*29900*/  SHFL.IDX P6, R14, R13, R12, R11 ;  /* 0x0000000c0d0e7389 */ /* 0x0004e400000c000b */
[----:B0123--:R-:W-:Y:S01]  /*29910*/  ENDCOLLECTIVE ;  /* 0x000000000000791b */ /* 0x00ffe20003800000 */
.L_x_7743:
[----:B------:R-:W-:Y:S05]  /*29920*/  BSYNC B0 ;  /* 0x0000000000007941 */ /* 0x000fea0003800000 */
.L_x_7742:
        /* <DEDUP_REMOVED lines=10> */
.L_x_7744:
        /* <DEDUP_REMOVED lines=17> */
.L_x_7745:
        /* <DEDUP_REMOVED lines=9> */
.L_x_7746:
        /* <DEDUP_REMOVED lines=8> */
.L_x_7747:
        /* <DEDUP_REMOVED lines=8> */
.L_x_7748:
        /* <DEDUP_REMOVED lines=8> */
.L_x_7749:
        /* <DEDUP_REMOVED lines=9> */
.L_x_7750:
[----:B------:R-:W-:Y:S01]  /*29d80*/  IMAD.MOV.U32 R6, RZ, RZ, R14 ;  /* 0x000000ffff067224 */ /* 0x000fe200078e000e */
[----:B------:R-:W-:Y:S06]  /*29d90*/  BRA `(.L_x_7751) ;  /* 0xffffffd0007c7947 */ /* 0x000fec000383ffff */
.L_x_7647:
        /* <DEDUP_REMOVED lines=8> */
.L_x_7753:
[----:B------:R-:W-:Y:S05]  /*29e20*/  BSYNC B0 ;  /* 0x0000000000007941 */ /* 0x000fea0003800000 */
.L_x_7752:
[----:B------:R-:W2:Y:S01]  /*29e30*/  LDL R3, [R1+0x4] ;  /* 0x0000040001037983 */ /* 0x000ea20000100800 */
[----:B------:R-:W-:Y:S02]  /*29e40*/  IMAD.MOV.U32 R12, RZ, RZ, 0x2 ;  /* 0x00000002ff0c7424 */ /* 0x000fe400078e00ff */
[----:B------:R-:W-:Y:S02]  /*29e50*/  IMAD.MOV.U32 R11, RZ, RZ, RZ ;  /* 0x000000ffff0b7224 */ /* 0x000fe400078e00ff */
[----:B------:R-:W-:Y:S01]  /*29e60*/  IMAD.MOV.U32 R15, RZ, RZ, -0x1 ;  /* 0xffffffffff0f7424 */ /* 0x000fe200078e00ff */
[----:B--2---:R-:W-:-:S04]  /*29e70*/  LOP3.LUT P4, RZ, R3, 0x1, RZ, 0xc0, !PT ;  /* 0x0000000103ff7812 */ /* 0x004fc8000788c0ff */
[----:B------:R-:W-:-:S04]  /*29e80*/  SEL R3, R14, RZ, P4 ;  /* 0x000000ff0e037207 */ /* 0x000fc80002000000 */
[----:B------:R-:W-:-:S05]  /*29e90*/  IADD3 R3, R2, R3, RZ ;  /* 0x0000000302037210 */ /* 0x000fca0007ffe0ff */
[----:B------:R-:W-:-:S07]  /*29ea0*/  IMAD.MOV.U32 R13, RZ, RZ, R3 ;  /* 0x000000ffff0d7224 */ /* 0x000fce00078e0003 */
[----:B------:R-:W-:Y:S05]  /*29eb0*/  WARPSYNC.COLLECTIVE R15, `(.L_x_7754) ;  /* 0x000000000f087348 */ /* 0x000fea0003c00000 */
[----:B------:R0:W1:Y:S02]  /*29ec0*/  SHFL.UP P6, R14, R13, R12, R11 ;  /* 0x0400000c0d0e7389 */ /* 0x00006400000c000b */
[----:B01----:R-:W-:Y:S01]  /*29ed0*/  ENDCOLLECTIVE ;  /* 0x000000000000791b */ /* 0x003fe20003800000 */
.L_x_7754:
        /* <DEDUP_REMOVED lines=8> */
.L_x_7755:
        /* <DEDUP_REMOVED lines=8> */
.L_x_7756:
        /* <DEDUP_REMOVED lines=8> */
.L_x_7757:
        /* <DEDUP_REMOVED lines=9> */
.L_x_7758:
[----:B------:R-:W-:Y:S01]  /*2a0f0*/  IMAD.MOV.U32 R6, RZ, RZ, R14 ;  /* 0x000000ffff067224 */ /* 0x000fe200078e000e */
[----:B------:R-:W-:Y:S06]  /*2a100*/  BRA `(.L_x_7759) ;  /* 0xffffffd000447947 */ /* 0x000fec000383ffff */
.L_x_7649:
[----:B------:R-:W-:Y:S01]  /*2a110*/  BSSY B0, `(.L_x_7760) ;  /* 0x0000006000007945 */ /* 0x000fe20003800000 */
[----:B------:R-:W-:Y:S01]  /*2a120*/  PLOP3.LUT P6, PT, P6, PT, PT, 0x8, 0x0 ;  /* 0x000000000000781c */ /* 0x000fe200037ce170 */
[----:B------:R-:W-:-:S12]  /*2a130*/  IMAD.MOV.U32 R15, RZ, RZ, -0x1 ;  /* 0xffffffffff0f7424 */ /* 0x000fd800078e00ff */
[----:B01----:R-:W-:Y:S05]  /*2a140*/  WARPSYNC.COLLECTIVE R15, `(.L_x_7761) ;  /* 0x000000000f087348 */ /* 0x003fea0003c00000 */
[----:B------:R-:W-:Y:S01]  /*2a150*/  VOTE.ANY R14, PT, P6 ;  /* 0x00000000000e7806 */ /* 0x000fe200030e0100 */
[----:B01----:R-:W-:Y:S06]  /*2a160*/  ENDCOLLECTIVE ;  /* 0x000000000000791b */ /* 0x003fec0003800000 */
.L_x_7761:
[----:B------:R-:W-:Y:S05]  /*2a170*/  BSYNC B0 ;  /* 0x0000000000007941 */ /* 0x000fea0003800000 */
.L_x_7760:
        /* <DEDUP_REMOVED lines=9> */
.L_x_7762:
[----:B------:R-:W-:Y:S01]  /*2a210*/  IMAD.MOV.U32 R17, RZ, RZ, R14 ;  /* 0x000000ffff117224 */ /* 0x000fe200078e000e */
[----:B------:R-:W-:Y:S06]  /*2a220*/  BRA `(.L_x_7763) ;  /* 0xffffffd000347947 */ /* 0x000fec000383ffff */
.L_x_7651:
[----:B------:R-:W-:Y:S01]  /*2a230*/  BSSY B0, `(.L_x_7764) ;  /* 0x0000007000007945 */ /* 0x000fe20003800000 */
[----:B------:R-:W-:Y:S02]  /*2a240*/  IMAD.MOV.U32 R13, RZ, RZ, R5 ;  /* 0x000000ffff0d7224 */ /* 0x000fe400078e0005 */
[----:B------:R-:W-:Y:S02]  /*2a250*/  IMAD.MOV.U32 R11, RZ, RZ, 0x1f ;  /* 0x0000001fff0b7424 */ /* 0x000fe400078e00ff */
[----:B------:R-:W-:-:S07]  /*2a260*/  IMAD.MOV.U32 R15, RZ, RZ, -0x1 ;  /* 0xffffffffff0f7424 */ /* 0x000fce00078e00ff */
[----:B01-3--:R-:W-:Y:S05]  /*2a270*/  WARPSYNC.COLLECTIVE R15, `(.L_x_7765) ;  /* 0x000000000f087348 */ /* 0x00bfea0003c00000 */
[----:B------:R2:W4:Y:S02]  /*2a280*/  SHFL.IDX P6, R14, R13, R12, R11 ;  /* 0x0000000c0d0e7389 */ /* 0x00052400000c000b */
[----:B01234-:R-:W-:Y:S01]  /*2a290*/  ENDCOLLECTIVE ;  /* 0x000000000000791b */ /* 0x01ffe20003800000 */
.L_x_7765:
[----:B------:R-:W-:Y:S05]  /*2a2a0*/  BSYNC B0 ;  /* 0x0000000000007941 */ /* 0x000fea0003800000 */
.L_x_7764:
[----:B------:R-:W-:Y:S01]  /*2a2b0*/  IMAD.MOV.U32 R2, RZ, RZ, R14 ;  /* 0x000000ffff027224 */ /* 0x000fe200078e000e */
[----:B------:R-:W-:Y:S06]  /*2a2c0*/  BRA `(.L_x_7650) ;  /* 0xffffffd000287947 */ /* 0x000fec000383ffff */
.L_x_7655:
[----:B0-----:R0:W2:Y:S02]  /*2a2d0*/  SYNCS.PHASECHK.TRANS64.TRYWAIT P0, [R0+URZ+0x34820], R3 ;  /* 0x03482003000075a7 */ /* 0x0010a4000800017f */
[----:B--2---:R-:W-:Y:S05]  /*2a2e0*/  @!P0 NANOSLEEP.SYNCS 0x989680 ;  /* 0x009896800000895d */ /* 0x004fea0003900000 */
[----:B------:R-:W2:Y:S02]  /*2a2f0*/  @!P0 SYNCS.PHASECHK.TRANS64 P0, [R0+URZ+0x34820], R3 ;  /* 0x03482003000085a7 */ /* 0x000ea4000800007f */
[----:B--2---:R-:W-:Y:S05]  /*2a300*/  @!P0 BRA `(.L_x_7655) ;  /* 0xfffffffc00f08947 */ /* 0x004fea000383ffff */
[----:B------:R-:W-:Y:S05]  /*2a310*/  BRA `(.L_x_7766) ;  /* 0xffffffd400187947 */ /* 0x000fea000383ffff */
.L_x_7656:
        /* <DEDUP_REMOVED lines=11> */
.L_x_7768:
[----:B------:R-:W-:Y:S05]  /*2a3d0*/  BSYNC B0 ;  /* 0x0000000000007941 */ /* 0x000fea0003800000 */
.L_x_7767:
[----:B------:R-:W-:Y:S05]  /*2a3e0*/  BRA `(.L_x_7769) ;  /* 0xffffffd400007947 */ /* 0x000fea000383ffff */
.L_x_7657:
[----:B------:R-:W-:Y:S01]  /*2a3f0*/  BSSY B0, `(.L_x_7770) ;  /* 0x0000006000007945 */ /* 0x000fe20003800000 */
[----:B------:R-:W-:-:S07]  /*2a400*/  IMAD.MOV.U32 R15, RZ, RZ, -0x1 ;  /* 0xffffffffff0f7424 */ /* 0x000fce00078e00ff */
[----:B012---:R-:W-:Y:S05]  /*2a410*/  WARPSYNC.COLLECTIVE R15, `(.L_x_7771) ;  /* 0x000000000f0c7348 */ /* 0x007fea0003c00000 */
[----:B------:R-:W-:Y:S02]  /*2a420*/  ELECT P6, UR62, PT ;  /* 0x00000000003e782f */ /* 0x000fe400038c0000 */
[----:B------:R-:W-:Y:S01]  /*2a430*/  MOV R14, UR62 ;  /* 0x0000003e000e7c02 */ /* 0x000fe20008000f00 */
[----:B012---:R-:W-:Y:S10]  /*2a440*/  ENDCOLLECTIVE ;  /* 0x000000000000791b */ /* 0x007ff40003800000 */
.L_x_7771:
[----:B------:R-:W-:Y:S05]  /*2a450*/  BSYNC B0 ;  /* 0x0000000000007941 */ /* 0x000fea0003800000 */
.L_x_7770:
[----:B------:R-:W-:Y:S05]  /*2a460*/  BRA `(.L_x_7772) ;  /* 0xffffffd000f47947 */ /* 0x000fea000383ffff */
.L_x_7659:
[----:B0-----:R0:W2:Y:S02]  /*2a470*/  SYNCS.PHASECHK.TRANS64.TRYWAIT P0, [R6+URZ], R5 ;  /* 0x00000005060075a7 */ /* 0x0010a4000800017f */
[----:B--2---:R-:W-:Y:S05]  /*2a480*/  @!P0 NANOSLEEP.SYNCS 0x989680 ;  /* 0x009896800000895d */ /* 0x004fea0003900000 */
[----:B------:R-:W2:Y:S02]  /*2a490*/  @!P0 SYNCS.PHASECHK.TRANS64 P0, [R6+URZ], R5 ;  /* 0x00000005060085a7 */ /* 0x000ea4000800007f */
[----:B--2---:R-:W-:Y:S05]  /*2a4a0*/  @!P0 BRA `(.L_x_7659) ;  /* 0xfffffffc00f08947 */ /* 0x004fea000383ffff */
[----:B------:R-:W-:Y:S05]  /*2a4b0*/  BRA `(.L_x_7773) ;  /* 0xffffffd400307947 */ /* 0x000fea000383ffff */
.L_x_7660:
[----:B--2---:R2:W3:Y:S02]  /*2a4c0*/  SYNCS.PHASECHK.TRANS64.TRYWAIT P0, [R7+URZ], R2 ;  /* 0x00000002070075a7 */ /* 0x0044e4000800017f */
[----:B---3--:R-:W-:Y:S05]  /*2a4d0*/  @!P0 NANOSLEEP.SYNCS 0x989680 ;  /* 0x009896800000895d */ /* 0x008fea0003900000 */
[----:B------:R-:W3:Y:S02]  /*2a4e0*/  @!P0 SYNCS.PHASECHK.TRANS64 P0, [R7+URZ], R2 ;  /* 0x00000002070085a7 */ /* 0x000ee4000800007f */
[----:B---3--:R-:W-:Y:S05]  /*2a4f0*/  @!P0 BRA `(.L_x_7660) ;  /* 0xfffffffc00f08947 */ /* 0x008fea000383ffff */
[----:B------:R-:W-:Y:S05]  /*2a500*/  BRA `(.L_x_7774) ;  /* 0xffffffd400247947 */ /* 0x000fea000383ffff */
.L_x_7662:
[----:B---3--:R3:W4:Y:S02]  /*2a510*/  SYNCS.PHASECHK.TRANS64.TRYWAIT P0, [R4+URZ], R5 ;  /* 0x00000005040075a7 */ /* 0x008724000800017f */
[----:B----4-:R-:W-:Y:S05]  /*2a520*/  @!P0 NANOSLEEP.SYNCS 0x989680 ;  /* 0x009896800000895d */ /* 0x010fea0003900000 */
[----:B------:R-:W4:Y:S02]  /*2a530*/  @!P0 SYNCS.PHASECHK.TRANS64 P0, [R4+URZ], R5 ;  /* 0x00000005040085a7 */ /* 0x000f24000800007f */
[----:B----4-:R-:W-:Y:S05]  /*2a540*/  @!P0 BRA `(.L_x_7662) ;  /* 0xfffffffc00f08947 */ /* 0x010fea000383ffff */
[----:B------:R-:W-:Y:S05]  /*2a550*/  BRA `(.L_x_7775) ;  /* 0xffffffd4002c7947 */ /* 0x000fea000383ffff */
.L_x_7776:
        /* <DEDUP_REMOVED lines=10> */
.L_x_15312:


//--------------------- .text._ZN7cutlass13device_kernelIN5flash11enable_sm90INS1_16FlashAttnFwdSm90INS1_25CollectiveMainloopFwdSm90ILi2EN4cute5tupleIJNS5_1CILi1EEES8_S8_EEENS6_IJNS7_ILi128EEESA_SA_EEELi128ENS_10bfloat16_tEfNS_4arch4Sm90ELb0ELb1ELb1ELb0ELb0ELb0ELb0ELb1ELb1ELb1ELb0ELb0EEENS1_21CollectiveEpilogueFwdISB_S9_SC_SE_Li256ELb0ELb1ELb0ELb0EEENS1_30DynamicPersistentTileSchedulerILi256ELi128ELb0ELb1ELb1EEEEEEEEEvNT_6ParamsE --------------------------
	.section	.text._ZN7cutlass13device_kernelIN5flash11enable_sm90INS1_16FlashAttnFwdSm90INS1_25CollectiveMainloopFwdSm90ILi2EN4cute5tupleIJNS5_1CILi1EEES8_S8_EEENS6_IJNS7_ILi128EEESA_SA_EEELi128ENS_10bfloat16_tEfNS_4arch4Sm90ELb0ELb1ELb1ELb0ELb0ELb0ELb0ELb1ELb1ELb1ELb0ELb0EEENS1_21CollectiveEpilogueFwdISB_S9_SC_SE_Li256ELb0ELb1ELb0ELb0EEENS1_30DynamicPersistentTileSchedulerILi256ELi128ELb0ELb1ELb1EEEEEEEEEvNT_6ParamsE,"ax",@progbits
	.align	128
.text._ZN7cutlass13device_kernelIN5flash11enable_sm90INS1_16FlashAttnFwdSm90INS1_25CollectiveMainloopFwdSm90ILi2EN4cute5tupleIJNS5_1CILi1EEES8_S8_EEENS6_IJNS7_ILi128EEESA_SA_EEELi128ENS_10bfloat16_tEfNS_4arch4Sm90ELb0ELb1ELb1ELb0ELb0ELb0ELb0ELb1ELb1ELb1ELb0ELb0EEENS1_21CollectiveEpilogueFwdISB_S9_SC_SE_Li256ELb0ELb1ELb0ELb0EEENS1_30DynamicPersistentTileSchedulerILi256ELi128ELb0ELb1ELb1EEEEEEEEEvNT_6ParamsE:
        .type           _ZN7cutlass13device_kernelIN5flash11enable_sm90INS1_16FlashAttnFwdSm90INS1_25CollectiveMainloopFwdSm90ILi2EN4cute5tupleIJNS5_1CILi1EEES8_S8_EEENS6_IJNS7_ILi128EEESA_SA_EEELi128ENS_10bfloat16_tEfNS_4arch4Sm90ELb0ELb1ELb1ELb0ELb0ELb0ELb0ELb1ELb1ELb1ELb0ELb0EEENS1_21CollectiveEpilogueFwdISB_S9_SC_SE_Li256ELb0ELb1ELb0ELb0EEENS1_30DynamicPersistentTileSchedulerILi256ELi128ELb0ELb1ELb1EEEEEEEEEvNT_6ParamsE,@function
        .size           _ZN7cutlass13device_kernelIN5flash11enable_sm90INS1_16FlashAttnFwdSm90INS1_25CollectiveMainloopFwdSm90ILi2EN4cute5tupleIJNS5_1CILi1EEES8_S8_EEENS6_IJNS7_ILi128EEESA_SA_EEELi128ENS_10bfloat16_tEfNS_4arch4Sm90ELb0ELb1ELb1ELb0ELb0ELb0ELb0ELb1ELb1ELb1ELb0ELb0EEENS1_21CollectiveEpilogueFwdISB_S9_SC_SE_Li256ELb0ELb1ELb0ELb0EEENS1_30DynamicPersistentTileSchedulerILi256ELi128ELb0ELb1ELb1EEEEEEEEEvNT_6ParamsE,(.L_x_15313 - _ZN7cutlass13device_kernelIN5flash11enable_sm90INS1_16FlashAttnFwdSm90INS1_25CollectiveMainloopFwdSm90ILi2EN4cute5tupleIJNS5_1CILi1EEES8_S8_EEENS6_IJNS7_ILi128EEESA_SA_EEELi128ENS_10bfloat16_tEfNS_4arch4Sm90ELb0ELb1ELb1ELb0ELb0ELb0ELb0ELb1ELb1ELb1ELb0ELb0EEENS1_21CollectiveEpilogueFwdISB_S9_SC_SE_Li256ELb0ELb1ELb0ELb0EEENS1_30DynamicPersistentTileSchedulerILi256ELi128ELb0ELb1ELb1EEEEEEEEEvNT_6ParamsE)
        .other          _ZN7cutlass13device_kernelIN5flash11enable_sm90INS1_16FlashAttnFwdSm90INS1_25CollectiveMainloopFwdSm90ILi2EN4cute5tupleIJNS5_1CILi1EEES8_S8_EEENS6_IJNS7_ILi128EEESA_SA_EEELi128ENS_10bfloat16_tEfNS_4arch4Sm90ELb0ELb1ELb1ELb0ELb0ELb0ELb0ELb1ELb1ELb1ELb0ELb0EEENS1_21CollectiveEpilogueFwdISB_S9_SC_SE_Li256ELb0ELb1ELb0ELb0EEENS1_30DynamicPersistentTileSchedulerILi256ELi128ELb0ELb1ELb1EEEEEEEEEvNT_6ParamsE,@"STO_CUDA_ENTRY STV_DEFAULT"
_ZN7cutlass13device_kernelIN5flash11enable_sm90INS1_16FlashAttnFwdSm90INS1_25CollectiveMainloopFwdSm90ILi2EN4cute5tupleIJNS5_1CILi1EEES8_S8_EEENS6_IJNS7_ILi128EEESA_SA_EEELi128ENS_10bfloat16_tEfNS_4arch4Sm90ELb0ELb1ELb1ELb0ELb0ELb0ELb0ELb1ELb1ELb1ELb0ELb0EEENS1_21CollectiveEpilogueFwdISB_S9_SC_SE_Li256ELb0ELb1ELb0ELb0EEENS1_30DynamicPersistentTileSchedulerILi256ELi128ELb0ELb1ELb1EEEEEEEEEvNT_6ParamsE:
        /* <DEDUP_REMOVED lines=18> */
.L_x_7778:
[----:B------:R-:W-:Y:S05]  /*0120*/  BSYNC B0 ;  /* 0x0000000000007941 */ /* 0x000fea0003800000 */
.L_x_7777:
        /* <DEDUP_REMOVED lines=41> */
.L_x_7779:
        /* <DEDUP_REMOVED lines=22> */
.L_x_7780:
        /* <DEDUP_REMOVED lines=18> */
.L_x_7781:
        /* <DEDUP_REMOVED lines=22> */
.L_x_7782:
        /* <DEDUP_REMOVED lines=22> */
.L_x_7783:
[----:B------:R-:W-:Y:S01]  /*0900*/  PLOP3.LUT P0, PT, PT, PT, UP0, 0x80, 0x0 ;  /* 0x000000000000781c */ /* 0x000fe20003f0f008 */
[----:B------:R-:W-:Y:S01]  /*0910*/  UMOV UR38, 0x1 ;  /* 0x0000000100267882 */ /* 0x000fe20000000000 */
[----:B------:R-:W-:Y:S01]  /*0920*/  NOP ;  /* 0x0000000000007918 */ /* 0x000fe20000000000 */
[----:B------:R-:W-:Y:S01]  /*0930*/  USEL UR38, UR38, 0x2, !UP0 ;  /* 0x0000000226267887 */ /* 0x000fe2000c000000 */
[----:B------:R-:W-:Y:S01]  /*0940*/  ULDC.64 UR50, c[0x0][0x208] ;  /* 0x0000820000327ab9 */ /* 0x000fe20000000a00 */
[----:B012-4-:R-:W-:Y:S08]  /*0950*/  BAR.SYNC.DEFER_BLOCKING 0x0 ;  /* 0x0000000000007b1d */ /* 0x017ff00000010000 */
[----:B------:R-:W-:Y:S05]  /*0960*/  @!P0 BRA `(.L_x_7784) ;  /* 0x0000010c00888947 */ /* 0x000fea0003800000 */
.L_x_7785:
[----:B------:R-:W-:-:S08]  /*0970*/  NOP ;  /* 0x0000000000007918 */ /* 0x000fd00000000000 */
[----:B------:R-:W0:Y:S02]  /*0980*/  USETMAXREG.TRY_ALLOC.CTAPOOL UP0, 0xf0 ;  /* 0x000000f0000079c8 */ /* 0x000e240008000600 */
[----:B0-----:R-:W-:-:S13]  /*0990*/  PLOP3.LUT P0, PT, PT, PT, UP0, 0x80, 0x0 ;  /* 0x000000000000781c */ /* 0x001fda0003f0f008 */
[----:B------:R-:W-:Y:S05]  /*09a0*/  @!P0 BRA `(.L_x_7785) ;  /* 0xfffffffc00f08947 */ /* 0x000fea000383ffff */
[----:B------:R-:W0:Y:S01]  /*09b0*/  S2R R2, SR_TID.X ;  /* 0x0000000000027919 */ /* 0x000e220000002100 */
[----:B------:R-:W1:Y:S08]  /*09c0*/  S2UR UR4, SR_CTAID.X ;  /* 0x00000000000479c3 */ /* 0x000e700000002500 */
[----:B------:R-:W-:Y:S08]  /*09d0*/  BAR.ARV 0x4, 0x180 ;  /* 0x0106000000007b1d */ /* 0x000ff00000002000 */
[----:B------:R-:W-:Y:S06]  /*09e0*/  BAR.ARV 0x8, 0x180 ;  /* 0x0206000000007b1d */ /* 0x000fec0000002000 */
[----:B0-----:R-:W-:-:S04]  /*09f0*/  LOP3.LUT R0, R2, 0xffffff80, RZ, 0xc0, !PT ;  /* 0xffffff8002007812 */ /* 0x001fc800078ec0ff */
[----:B------:R-:W-:Y:S02]  /*0a00*/  ISETP.NE.AND P0, PT, R0, 0x80, PT ;  /* 0x000000800000780c */ /* 0x000fe40003f05270 */
[----:B------:R-:W1:Y:S11]  /*0a10*/  LDC R0, c[0x0][0xc38] ;  /* 0x00030e00ff007b82 */ /* 0x000e760000000800 */
[----:B------:R-:W-:Y:S06]  /*0a20*/  @!P0 BAR.ARV 0x9, 0x100 ;  /* 0x0244000000008b1d */ /* 0x000fec0000002000 */
[----:B-1----:R-:W-:-:S13]  /*0a30*/  ISETP.LE.AND P0, PT, R0, UR4, PT ;  /* 0x0000000400007c0c */ /* 0x002fda000bf03270 */
[----:B------:R-:W-:Y:S05]  /*0a40*/  @P0 EXIT ;  /* 0x000000000000094d */ /* 0x000fea0003800000 */
[----:B------:R-:W-:Y:S01]  /*0a50*/  VIADD R191, R2, 0xffffff80 ;  /* 0xffffff8002bf7836 */ /* 0x000fe20000000000 */
[----:B------:R-:W-:Y:S01]  /*0a60*/  ULOP3.LUT UR47, UR38, 0x1, URZ, 0xfc, !UPT ;  /* 0x00000001262f7892 */ /* 0x000fe2000f8efc3f */
[----:B------:R-:W-:Y:S01]  /*0a70*/  UMOV UR46, URZ ;  /* 0x0000003f002e7c82 */ /* 0x000fe20008000000 */
[----:B------:R-:W-:Y:S02]  /*0a80*/  UMOV UR45, URZ ;  /* 0x0000003f002d7c82 */ /* 0x000fe40008000000 */
[----:B------:R-:W-:Y:S01]  /*0a90*/  SHF.R.S32.HI R0, RZ, 0x1f, R191 ;  /* 0x0000001fff007819 */ /* 0x000fe200000114bf */
[----:B------:R-:W-:-:S03]  /*0aa0*/  UMOV UR44, URZ ;  /* 0x0000003f002c7c82 */ /* 0x000fc60008000000 */
[CC--:B------:R-:W-:Y:S02]  /*0ab0*/  LEA.HI R3, R0.reuse, R191.reuse, RZ, 0x7 ;  /* 0x000000bf00037211 */ /* 0x0c0fe400078f38ff */
[-C--:B------:R-:W-:Y:S02]  /*0ac0*/  LEA.HI R4, R0, R191.reuse, RZ, 0x5 ;  /* 0x000000bf00047211 */ /* 0x080fe400078f28ff */
[----:B------:R-:W-:Y:S02]  /*0ad0*/  LOP3.LUT R2, R3, 0xffffff80, RZ, 0xc0, !PT ;  /* 0xffffff8003027812 */ /* 0x000fe400078ec0ff */
[----:B------:R-:W-:Y:S01]  /*0ae0*/  SHF.R.S32.HI R186, RZ, 0x7, R3 ;  /* 0x00000007ffba7819 */ /* 0x000fe20000011403 */
[----:B------:R-:W-:Y:S02]  /*0af0*/  IMAD.SHL.U32 R6, R4, 0x20, RZ ;  /* 0x0000002004067824 */ /* 0x000fe400078e00ff */
[----:B------:R-:W-:Y:S01]  /*0b00*/  IMAD.IADD R185, R191, 0x1, -R2 ;  /* 0x00000001bfb97824 */ /* 0x000fe200078e0a02 */
[----:B------:R-:W-:-:S02]  /*0b10*/  LEA.HI R2, R0, R191, RZ, 0x4 ;  /* 0x000000bf00027211 */ /* 0x000fc400078f20ff */
[----:B------:R-:W-:Y:S02]  /*0b20*/  LOP3.LUT R7, R6, 0xfffffc00, RZ, 0xc0, !PT ;  /* 0xfffffc0006077812 */ /* 0x000fe400078ec0ff */
[----:B------:R-:W-:Y:S02]  /*0b30*/  LOP3.LUT R4, R2, 0x3fffff0, RZ, 0xc0, !PT ;  /* 0x03fffff002047812 */ /* 0x000fe400078ec0ff */
[----:B------:R-:W-:Y:S02]  /*0b40*/  SHF.R.S32.HI R8, RZ, 0x1f, R185 ;  /* 0x0000001fff087819 */ /* 0x000fe400000114b9 */
[----:B------:R-:W-:Y:S01]  /*0b50*/  SHF.R.S32.HI R5, RZ, 0x4, R2 ;  /* 0x00000004ff057819 */ /* 0x000fe20000011402 */
[----:B------:R-:W-:Y:S01]  /*0b60*/  IMAD.IADD R4, R191, 0x1, -R4 ;  /* 0x00000001bf047824 */ /* 0x000fe200078e0a04 */
[----:B------:R-:W-:Y:S02]  /*0b70*/  LEA.HI R9, R8, R185, RZ, 0x2 ;  /* 0x000000b908097211 */ /* 0x000fe400078f10ff */
[----:B------:R-:W-:Y:S01]  /*0b80*/  LEA.HI R2, R2, R5, RZ, 0x1 ;  /* 0x0000000502027211 */ /* 0x000fe200078f08ff */
[----:B------:R-:W-:Y:S01]  /*0b90*/  IMAD R7, R4, 0x40, R7 ;  /* 0x0000004004077824 */ /* 0x000fe200078e0207 */
[----:B------:R-:W-:-:S02]  /*0ba0*/  LEA.HI R4, R0, R191, RZ, 0x2 ;  /* 0x000000bf00047211 */ /* 0x000fc400078f10ff */
[--C-:B------:R-:W-:Y:S02]  /*0bb0*/  SHF.R.S32.HI R6, RZ, 0x2, R9.reuse ;  /* 0x00000002ff067819 */ /* 0x100fe40000011409 */
[----:B------:R-:W-:Y:S02]  /*0bc0*/  SHF.R.S32.HI R11, RZ, 0x1f, R9 ;  /* 0x0000001fff0b7819 */ /* 0x000fe40000011409 */
[----:B------:R-:W-:Y:S02]  /*0bd0*/  LOP3.LUT R2, R2, 0x1ffffffe, RZ, 0xc0, !PT ;  /* 0x1ffffffe02027812 */ /* 0x000fe400078ec0ff */
[----:B------:R-:W-:Y:S02]  /*0be0*/  LOP3.LUT R4, R4, 0xfffffffc, RZ, 0xc0, !PT ;  /* 0xfffffffc04047812 */ /* 0x000fe400078ec0ff */
[----:B------:R-:W-:Y:S01]  /*0bf0*/  LEA.HI R0, R0, R191, RZ, 0x3 ;  /* 0x000000bf00007211 */ /* 0x000fe200078f18ff */
[----:B------:R-:W-:Y:S01]  /*0c00*/  IMAD.IADD R2, R5, 0x1, -R2 ;  /* 0x0000000105027824 */ /* 0x000fe200078e0a02 */
[----:B------:R-:W-:Y:S01]  /*0c10*/  LEA.HI R11, R11, R6, RZ, 0x3 ;  /* 0x000000060b0b7211 */ /* 0x000fe200078f18ff */
        /* <DEDUP_REMOVED lines=11> */
[----:B------:R-:W-:Y:S01]  /*0cd0*/  LOP3.LUT R3, R3, 0x3fffffe, RZ, 0xc0, !PT ;  /* 0x03fffffe03037812 */ /* 0x000fe200078ec0ff */
[----:B------:R-:W-:Y:S01]  /*0ce0*/  VIADD R19, R18, 0x40 ;  /* 0x0000004012137836 */ /* 0x000fe20000000000 */
[----:B------:R-:W-:Y:S01]  /*0cf0*/  LOP3.LUT R5, R2, 0x1ffffffe, RZ, 0xc0, !PT ;  /* 0x1ffffffe02057812 */ /* 0x000fe200078ec0ff */
[----:B------:R-:W-:Y:S01]  /*0d00*/  IMAD R8, R8, 0x10, R11 ;  /* 0x0000001008087824 */ /* 0x000fe200078e020b */
[----:B------:R-:W-:Y:S01]  /*0d10*/  LOP3.LUT R16, R9, 0x7ffffffc, RZ, 0xc0, !PT ;  /* 0x7ffffffc09107812 */ /* 0x000fe200078ec0ff */
[----:B------:R-:W-:Y:S01]  /*0d20*/  IMAD.IADD R3, R186, 0x1, -R3 ;  /* 0x00000001ba037824 */ /* 0x000fe200078e0a03 */
[----:B------:R-:W-:Y:S01]  /*0d30*/  SHF.R.S32.HI R184, RZ, 0x3, R0 ;  /* 0x00000003ffb87819 */ /* 0x000fe20000011400 */
[----:B------:R-:W-:Y:S01]  /*0d40*/  IMAD.IADD R4, R4, 0x1, -R5 ;  /* 0x0000000104047824 */ /* 0x000fe200078e0a05 */
[----:B------:R-:W-:Y:S01]  /*0d50*/  SHF.R.S32.HI R190, RZ, 0x1f, R18 ;  /* 0x0000001fffbe7819 */ /* 0x000fe20000011412 */
[----:B------:R-:W-:Y:S01]  /*0d60*/  IMAD R187, R3, 0x40, R8 ;  /* 0x0000004003bb7824 */ /* 0x000fe200078e0208 */
[----:B------:R-:W-:Y:S01]  /*0d70*/  SHF.R.S32.HI R189, RZ, 0x1f, R19 ;  /* 0x0000001fffbd7819 */ /* 0x000fe20000011413 */
[----:B------:R-:W-:-:S02]  /*0d80*/  IMAD.IADD R16, R185, 0x1, -R16 ;  /* 0x00000001b9107824 */ /* 0x000fc400078e0a10 */
[----:B------:R-:W-:-:S07]  /*0d90*/  IMAD R17, R4, 0x8, R187 ;  /* 0x0000000804117824 */ /* 0x000fce00078e02bb */
.L_x_7882:
        /* <DEDUP_REMOVED lines=21> */
.L_x_7786:
[----:B------:R-:W-:Y:S01]  /*0ef0*/  ULDC UR7, c[0x0][0xc54] ;  /* 0x0003150000077ab9 */ /* 0x000fe20000000800 */
[----:B------:R-:W-:Y:S01]  /*0f00*/  UMOV UR6, UR9 ;  /* 0x0000000900067c82 */ /* 0x000fe20008000000 */
[----:B------:R-:W-:-:S11]  /*0f10*/  UISETP.NE.AND UP0, UPT, UR7, 0x1, UPT ;  /* 0x000000010700788c */ /* 0x000fd6000bf05270 */
[----:B------:R-:W-:Y:S02]  /*0f20*/  @UP0 ULDC.64 UR10, c[0x0][0xc58] ;  /* 0x00031600000a0ab9 */ /* 0x000fe40000000a00 */
[----:B------:R-:W-:-:S04]  /*0f30*/  UIMAD.WIDE.U32 UR4, UR9, UR10, URZ ;  /* 0x0000000a090472a5 */ /* 0x000fc8000f8e003f */
[----:B------:R-:W-:-:S04]  /*0f40*/  @UP0 USHF.R.U32.HI UR6, URZ, UR11, UR5 ;  /* 0x0000000b3f060299 */ /* 0x000fc80008011605 */
[----:B------:R-:W-:-:S12]  /*0f50*/  UIMAD UR4, UR6, UR7, URZ ;  /* 0x00000007060472a4 */ /* 0x000fd8000f8e023f */
.L_x_7787:
[----:B------:R-:W-:Y:S01]  /*0f60*/  ULOP3.LUT UR6, URZ, UR6, URZ, 0x33, !UPT ;  /* 0x000000063f067292 */ /* 0x000fe2000f8e333f */
[----:B------:R-:W-:Y:S01]  /*0f70*/  ULDC UR7, c[0x0][0x448] ;  /* 0x0001120000077ab9 */ /* 0x000fe20000000800 */
[----:B------:R-:W-:Y:S01]  /*0f80*/  ULDC UR5, c[0x0][0xc3c] ;  /* 0x00030f0000057ab9 */ /* 0x000fe20000000800 */
[----:B------:R-:W-:Y:S02]  /*0f90*/  UISETP.NE.AND UP1, UPT, UR7, 0x1, UPT ;  /* 0x000000010700788c */ /* 0x000fe4000bf25270 */
[----:B------:R-:W-:Y:S01]  /*0fa0*/  UIADD3 UR6, UR6, UR5, URZ ;  /* 0x0000000506067290 */ /* 0x000fe2000fffe03f */
[----:B------:R-:W-:Y:S01]  /*0fb0*/  ULDC.64 UR10, c[0x0][0x418] ;  /* 0x00010600000a7ab9 */ /* 0x000fe20000000a00 */
[----:B------:R-:W-:Y:S01]  /*0fc0*/  UIADD3 UR4, UR9, -UR4, URZ ;  /* 0x8000000409047290 */ /* 0x000fe2000fffe03f */
[----:B------:R-:W-:Y:S01]  /*0fd0*/  ULDC UR37, c[0x0][0xc48] ;  /* 0x0003120000257ab9 */ /* 0x000fe20000000800 */
[----:B------:R-:W-:Y:S02]  /*0fe0*/  UISETP.NE.U32.AND UP0, UPT, UR10, URZ, UPT ;  /* 0x0000003f0a00728c */ /* 0x000fe4000bf05070 */
[----:B------:R-:W-:-:S02]  /*0ff0*/  USHF.L.U32 UR36, UR6, 0x7, URZ ;  /* 0x0000000706247899 */ /* 0x000fc4000800063f */
[----:B------:R-:W-:Y:S01]  /*1000*/  UISETP.NE.AND UP2, UPT, UR37, 0x1, UPT ;  /* 0x000000012500788c */ /* 0x000fe2000bf45270 */
[----:B------:R-:W-:Y:S01]  /*1010*/  ULDC UR13, c[0x0][0xc54] ;  /* 0x00031500000d7ab9 */ /* 0x000fe20000000800 */
[----:B------:R-:W-:Y:S02]  /*1020*/  UISETP.NE.AND.EX UP0, UPT, UR11, URZ, UPT, UP0 ;  /* 0x0000003f0b00728c */ /* 0x000fe4000bf05300 */
[----:B------:R-:W-:Y:S02]  /*1030*/  UIADD3 UR10, UR36, 0x7f, URZ ;  /* 0x0000007f240a7890 */ /* 0x000fe4000fffe03f */
[----:B------:R-:W-:Y:S01]  /*1040*/  UIMAD UR13, UR8, UR13, UR4 ;  /* 0x0000000d080d72a4 */ /* 0x000fe2000f8e0204 */
[----:B------:R-:W-:Y:S01]  /*1050*/  ULDC UR42, c[0x0][0x424] ;  /* 0x00010900002a7ab9 */ /* 0x000fe20000000800 */
[----:B------:R-:W-:Y:S01]  /*1060*/  ULDC UR52, c[0x0][0x288] ;  /* 0x0000a20000347ab9 */ /* 0x000fe20000000800 */
[----:B------:R-:W-:Y:S01]  /*1070*/  ULDC.64 UR4, c[0x0][0x9e0] ;  /* 0x0002780000047ab9 */ /* 0x000fe20000000a00 */
[----:B------:R-:W-:Y:S01]  /*1080*/  @UP1 ULDC UR8, c[0x0][0x44c] ;  /* 0x0001130000081ab9 */ /* 0x000fe20000000800 */
[----:B------:R-:W-:-:S02]  /*1090*/  UIADD3 UR11, -UR52, 0x1, URZ ;  /* 0x00000001340b7890 */ /* 0x000fc4000fffe13f */
[----:B------:R-:W-:Y:S02]  /*10a0*/  UISETP.GE.AND UP3, UPT, UR5, 0x1, UPT ;  /* 0x000000010500788c */ /* 0x000fe4000bf66270 */
[----:B------:R-:W-:Y:S02]  /*10b0*/  USEL UR42, UR42, 0x1, UP0 ;  /* 0x000000012a2a7887 */ /* 0x000fe40008000000 */
[----:B------:R-:W-:Y:S01]  /*10c0*/  UIMAD.WIDE.U32 UR8, UR10, UR8, URZ ;  /* 0x000000080a0872a5 */ /* 0x000fe2000f8e003f */
[----:B------:R-:W-:Y:S01]  /*10d0*/  ULDC UR12, c[0x0][0x2f0] ;  /* 0x0000bc00000c7ab9 */ /* 0x000fe20000000800 */
[----:B------:R-:W-:Y:S01]  /*10e0*/  @UP1 ULDC UR15, c[0x0][0x450] ;  /* 0x00011400000f1ab9 */ /* 0x000fe20000000800 */
[----:B------:R-:W-:Y:S01]  /*10f0*/  @UP2 ULDC UR6, c[0x0][0xc4c] ;  /* 0x0003130000062ab9 */ /* 0x000fe20000000800 */
[----:B------:R-:W-:Y:S01]  /*1100*/  UIMAD UR11, UR42, UR12, UR11 ;  /* 0x0000000c2a0b72a4 */ /* 0x000fe2000f8e020b */
[----:B------:R-:W-:Y:S01]  /*1110*/  PLOP3.LUT P1, PT, PT, PT, UP3, 0x80, 0x0 ;  /* 0x000000000000781c */ /* 0x000fe20003f2f038 */
[----:B------:R-:W-:-:S02]  /*1120*/  @UP1 USHF.R.U32.HI UR10, URZ, UR15, UR9 ;  /* 0x0000000f3f0a1299 */ /* 0x000fc40008011609 */
[----:B------:R-:W-:Y:S01]  /*1130*/  UIMAD.WIDE.U32 UR6, UR13, UR6, URZ ;  /* 0x000000060d0672a5 */ /* 0x000fe2000f8e003f */
[----:B------:R-:W-:Y:S01]  /*1140*/  @UP2 ULDC UR14, c[0x0][0xc50] ;  /* 0x00031400000e2ab9 */ /* 0x000fe20000000800 */
[----:B------:R-:W-:Y:S01]  /*1150*/  UIADD3 UR10, UR11, UR10, URZ ;  /* 0x0000000a0b0a7290 */ /* 0x000fe2000fffe03f */
[----:B------:R-:W-:Y:S01]  /*1160*/  UMOV UR43, UR13 ;  /* 0x0000000d002b7c82 */ /* 0x000fe20008000000 */
[----:B------:R-:W-:Y:S02]  /*1170*/  @UP2 USHF.R.U32.HI UR43, URZ, UR14, UR7 ;  /* 0x0000000e3f2b2299 */ /* 0x000fe40008011607 */
[----:B------:R-:W-:Y:S02]  /*1180*/  UIADD3 UR4, UR10, UR4, URZ ;  /* 0x000000040a047290 */ /* 0x000fe4000fffe03f */
[----:B------:R-:W-:-:S04]  /*1190*/  UIADD3 UR6, -UR43, URZ, URZ ;  /* 0x0000003f2b067290 */ /* 0x000fc8000fffe13f */
[----:B------:R-:W-:Y:S01]  /*11a0*/  UIMAD UR37, UR37, UR6, UR13 ;  /* 0x00000006252572a4 */ /* 0x000fe2000f8e020d */
[----:B------:R-:W-:Y:S01]  /*11b0*/  IMAD.U32 R0, RZ, RZ, UR4 ;  /* 0x00000004ff007e24 */ /* 0x000fe2000f8e00ff */
[----:B------:R-:W-:Y:S10]  /*11c0*/  @!P1 BRA `(.L_x_7788) ;  /* 0x0000000000409947 */ /* 0x000ff40003800000 */
        /* <DEDUP_REMOVED lines=10> */
.L_x_7789:
[----:B------:R-:W-:-:S11]  /*1270*/  UISETP.NE.AND UP0, UPT, UR5, 0x1, UPT ;  /* 0x000000010500788c */ /* 0x000fd6000bf05270 */
[----:B------:R-:W-:Y:S02]  /*1280*/  @UP0 ULDC.64 UR8, c[0x0][0x9e8] ;  /* 0x00027a0000080ab9 */ /* 0x000fe40000000a00 */
[----:B------:R-:W-:-:S04]  /*1290*/  UIMAD.WIDE.U32 UR6, UR4, UR8, URZ ;  /* 0x00000008040672a5 */ /* 0x000fc8000f8e003f */
[----:B------:R-:W-:-:S12]  /*12a0*/  @UP0 USHF.R.U32.HI UR4, URZ, UR9, UR7 ;  /* 0x000000093f040299 */ /* 0x000fd80008011607 */
.L_x_7790:
[----:B------:R-:W-:-:S06]  /*12b0*/  UIMAD UR4, UR4, UR5, UR5 ;  /* 0x00000005040472a4 */ /* 0x000fcc000f8e0205 */
[----:B------:R-:W-:-:S07]  /*12c0*/  VIMNMX R0, R0, UR4, PT ;  /* 0x0000000400007c48 */ /* 0x000fce000bfe0100 */
.L_x_7788:
        /* <DEDUP_REMOVED lines=29> */
.L_x_7792:
[----:B------:R-:W-:-:S11]  /*14a0*/  UISETP.NE.AND UP0, UPT, UR5, 0x1, UPT ;  /* 0x000000010500788c */ /* 0x000fd6000bf05270 */
[----:B------:R-:W-:Y:S02]  /*14b0*/  @UP0 ULDC.64 UR10, c[0x0][0x9e8] ;  /* 0x00027a00000a0ab9 */ /* 0x000fe40000000a00 */
[----:B------:R-:W-:-:S04]  /*14c0*/  UIMAD.WIDE.U32 UR6, UR4, UR10, URZ ;  /* 0x0000000a040672a5 */ /* 0x000fc8000f8e003f */
[----:B------:R-:W-:-:S12]  /*14d0*/  @UP0 USHF.R.U32.HI UR4, URZ, UR11, UR7 ;  /* 0x0000000b3f040299 */ /* 0x000fd80008011607 */
.L_x_7793:
[----:B------:R-:W-:-:S04]  /*14e0*/  UIMAD UR4, UR4, UR5, URZ ;  /* 0x00000005040472a4 */ /* 0x000fc8000f8e023f */
[----:B------:R-:W-:-:S04]  /*14f0*/  UISETP.LT.AND UP0, UPT, UR9, UR4, UPT ;  /* 0x000000040900728c */ /* 0x000fc8000bf01270 */
[----:B------:R-:W-:-:S12]  /*1500*/  USEL UR9, UR9, UR4, !UP0 ;  /* 0x0000000409097287 */ /* 0x000fd8000c000000 */
.L_x_7791:
[----:B------:R-:W-:Y:S01]  /*1510*/  USHF.R.S32.HI UR4, URZ, 0x1f, UR9 ;  /* 0x0000001f3f047899 */ /* 0x000fe20008011409 */
[----:B------:R-:W-:Y:S01]  /*1520*/  PLOP3.LUT P0, PT, PT, PT, PT, 0x80, 0x0 ;  /* 0x000000000000781c */ /* 0x000fe20003f0f070 */
[----:B------:R-:W-:Y:S01]  /*1530*/  IMAD.MOV.U32 R0, RZ, RZ, RZ ;  /* 0x000000ffff007224 */ /* 0x000fe200078e00ff */
[----:B------:R-:W-:Y:S01]  /*1540*/  CS2R R150, SRZ ;  /* 0x0000000000967805 */ /* 0x000fe2000001ff00 */
[----:B------:R-:W-:Y:S01]  /*1550*/  ULEA.HI UR4, UR4, UR9, URZ, 0x7 ;  /* 0x0000000904047291 */ /* 0x000fe2000f8f383f */
[----:B------:R-:W-:Y:S01]  /*1560*/  IMAD.MOV.U32 R36, RZ, RZ, RZ ;  /* 0x000000ffff247224 */ /* 0x000fe200078e00ff */
        /* <DEDUP_REMOVED lines=16> */
[----:B------:R-:W-:Y:S02]  /*1670*/  ISETP.GT.AND P1, PT, R88, UR39, PT ;  /* 0x0000002758007c0c */ /* 0x000fe4000bf24270 */
        /* <DEDUP_REMOVED lines=51> */
.L_x_7795:
[----:B------:R-:W-:Y:S01]  /*19b0*/  ULEA.HI UR4, UR46, UR46, URZ, 0x1 ;  /* 0x0000002e2e047291 */ /* 0x000fe2000f8f083f */
[----:B------:R-:W-:-:S03]  /*19c0*/  IMAD.U32 R2, RZ, RZ, UR47 ;  /* 0x0000002fff027e24 */ /* 0x000fc6000f8e00ff */
[----:B------:R-:W-:Y:S02]  /*19d0*/  ULOP3.LUT UR4, UR4, 0xfffffffe, URZ, 0xc0, !UPT ;  /* 0xfffffffe04047892 */ /* 0x000fe4000f8ec03f */
[----:B------:R-:W-:Y:S02]  /*19e0*/  ISETP.NE.AND P0, PT, R2, 0x3, PT ;  /* 0x000000030200780c */ /* 0x000fe40003f05270 */
[----:B------:R-:W-:-:S06]  /*19f0*/  UIADD3 UR4, UR46, -UR4, URZ ;  /* 0x800000042e047290 */ /* 0x000fcc000fffe03f */
[----:B------:R-:W-:-:S05]  /*1a00*/  IMAD.U32 R0, RZ, RZ, UR4 ;  /* 0x00000004ff007e24 */ /* 0x000fca000f8e00ff */
[----:B------:R-:W-:-:S04]  /*1a10*/  SHF.L.U32 R0, R0, 0x1f, RZ ;  /* 0x0000001f00007819 */ /* 0x000fc800000006ff */
[----:B------:R-:W0:Y:S02]  /*1a20*/  SYNCS.PHASECHK.TRANS64.TRYWAIT P1, [UR41+0x28800], R0 ;  /* 0x02880000ff0075a7 */ /* 0x000e240008020169 */
[----:B0-----:R-:W-:Y:S05]  /*1a30*/  @!P1 BRA `(.L_x_7796) ;  /* 0x0000014400b09947 */ /* 0x001fea0003800000 */
.L_x_7989:
[----:B------:R-:W-:Y:S05]  /*1a40*/  @!P0 BRA `(.L_x_7797) ;  /* 0x0000000000048947 */ /* 0x000fea0003800000 */
[----:B------:R-:W-:Y:S01]  /*1a50*/  BPT.TRAP 0x1 ;  /* 0x000000040000795c */ /* 0x000fe20000300000 */
.L_x_7797:
[----:B------:R-:W-:Y:S02]  /*1a60*/  IMAD.U32 R11, RZ, RZ, UR44 ;  /* 0x0000002cff0b7e24 */ /* 0x000fe4000f8e00ff */
[----:B0-----:R-:W-:-:S03]  /*1a70*/  IMAD.U32 R0, RZ, RZ, UR45 ;  /* 0x0000002dff007e24 */ /* 0x001fc6000f8e00ff */
[----:B------:R-:W-:Y:S02]  /*1a80*/  LEA R11, R11, UR41, 0x3 ;  /* 0x000000290b0b7c11 */ /* 0x000fe4000f8e18ff */
[----:B------:R-:W-:-:S04]  /*1a90*/  SHF.L.U32 R0, R0, 0x1f, RZ ;  /* 0x0000001f00007819 */ /* 0x000fc800000006ff */
[----:B------:R0:W1:Y:S01]  /*1aa0*/  SYNCS.PHASECHK.TRANS64.TRYWAIT P2, [R11+URZ+0x28830], R0 ;  /* 0x028830000b0075a7 */ /* 0x000062000804017f */
[----:B------:R-:W-:Y:S05]  /*1ab0*/  @!P0 BRA `(.L_x_7798) ;  /* 0x0000000000048947 */ /* 0x000fea0003800000 */
[----:B------:R-:W-:Y:S01]  /*1ac0*/  BPT.TRAP 0x1 ;  /* 0x000000040000795c */ /* 0x000fe20000300000 */
.L_x_7798:
[----:B------:R-:W2:Y:S02]  /*1ad0*/  S2R R2, SR_TID.X ;  /* 0x0000000000027919 */ /* 0x000ea40000002100 */
[----:B--2---:R-:W-:Y:S01]  /*1ae0*/  LOP3.LUT P1, RZ, R2, 0x7f, RZ, 0xc0, !PT ;  /* 0x0000007f02ff7812 */ /* 0x004fe2000782c0ff */
[----:B-1----:R-:W-:-:S12]  /*1af0*/  @P2 BRA `(.L_x_7799) ;  /* 0x0000000000082947 */ /* 0x002fd80003800000 */
[----:B------:R-:W1:Y:S02]  /*1b00*/  SYNCS.PHASECHK.TRANS64.TRYWAIT P2, [R11+URZ+0x28830], R0 ;  /* 0x028830000b0075a7 */ /* 0x000e64000804017f */
[----:B-1----:R-:W-:Y:S05]  /*1b10*/  @!P2 BRA `(.L_x_7800) ;  /* 0x000001440090a947 */ /* 0x002fea0003800000 */
.L_x_7799:
[----:B------:R-:W-:Y:S05]  /*1b20*/  WARPSYNC.ALL ;  /* 0x0000000000007948 */ /* 0x000fea0003800000 */
[----:B------:R-:W-:Y:S01]  /*1b30*/  UIADD3 UR4, UR41, 0x18400, URZ ;  /* 0x0001840029047890 */ /* 0x000fe2000fffe03f */
[----:B------:R-:W-:Y:S01]  /*1b40*/  WARPGROUP.ARRIVE ;  /* 0x00000000000079c5 */ /* 0x000fe20000000000 */
[----:B------:R-:W-:Y:S01]  /*1b50*/  ULOP3.LUT UR32, UR49, 0x10000, URZ, 0xfc, !UPT ;  /* 0x0001000031207892 */ /* 0x000fe2000f8efc3f */
[----:B------:R-:W-:Y:S01]  /*1b60*/  VIADD R3, R17, UR36 ;  /* 0x0000002411037c36 */ /* 0x000fe20008000000 */
[----:B------:R-:W-:Y:S01]  /*1b70*/  USHF.R.U32.HI UR4, URZ, 0x4, UR4 ;  /* 0x000000043f047899 */ /* 0x000fe20008011604 */
[----:B------:R-:W2:Y:S01]  /*1b80*/  LDC R7, c[0x0][0x2f0] ;  /* 0x0000bc00ff077b82 */ /* 0x000ea20000000800 */
[----:B------:R-:W-:Y:S01]  /*1b90*/  UMOV UR33, 0x40000040 ;  /* 0x4000004000217882 */ /* 0x000fe20000000000 */
[----:B------:R-:W-:Y:S01]  /*1ba0*/  UMOV UR35, 0x40000040 ;  /* 0x4000004000237882 */ /* 0x000fe20000000000 */
[----:B------:R-:W-:Y:S01]  /*1bb0*/  ULOP3.LUT UR4, UR4, 0x3fff, URZ, 0xc0, !UPT ;  /* 0x00003fff04047892 */ /* 0x000fe2000f8ec03f */
[----:B------:R-:W-:Y:S01]  /*1bc0*/  IMAD.MOV.U32 R9, RZ, RZ, -0x80 ;  /* 0xffffff80ff097424 */ /* 0x000fe200078e00ff */
[----:B------:R-:W-:Y:S01]  /*1bd0*/  UMOV UR5, 0x40000040 ;  /* 0x4000004000057882 */ /* 0x000fe20000000000 */
[----:B------:R-:W-:Y:S01]  /*1be0*/  UMOV UR7, 0x40000040 ;  /* 0x4000004000077882 */ /* 0x000fe20000000000 */
[----:B------:R-:W-:Y:S01]  /*1bf0*/  ULOP3.LUT UR48, UR4, 0x10000, URZ, 0xfc, !UPT ;  /* 0x0001000004307892 */ /* 0x000fe2000f8efc3f */
[----:B------:R-:W3:Y:S01]  /*1c00*/  LDC R8, c[0x0][0x288] ;  /* 0x0000a200ff087b82 */ /* 0x000ee20000000800 */
[----:B------:R-:W-:-:S02]  /*1c10*/  UIADD3 UR4, UR32, 0x2, URZ ;  /* 0x0000000220047890 */ /* 0x000fc4000fffe03f */
[----:B------:R-:W-:Y:S02]  /*1c20*/  ULEA UR34, UR44, UR48, 0xb ;  /* 0x000000302c227291 */ /* 0x000fe4000f8e583f */
[----:B------:R-:W-:Y:S02]  /*1c30*/  UIADD3 UR8, UR32, 0x4, URZ ;  /* 0x0000000420087890 */ /* 0x000fe4000fffe03f */
[----:B------:R-:W-:Y:S02]  /*1c40*/  UIADD3 UR6, UR34, 0x2, URZ ;  /* 0x0000000222067890 */ /* 0x000fe4000fffe03f */
[----:B------:R-:W-:Y:S01]  /*1c50*/  UIADD3 UR10, UR34, 0x4, URZ ;  /* 0x00000004220a7890 */ /* 0x000fe2000fffe03f */
[----:B------:R-:W-:Y:S02]  /*1c60*/  UMOV UR9, 0x40000040 ;  /* 0x4000004000097882 */ /* 0x000fe40000000000 */
[----:B------:R-:W-:Y:S01]  /*1c70*/  HGMMA.64x128x16.F32.BF16 R24, gdesc[UR32], RZ, !UPT, gsb0 ;  /* 0x01e00000201879f0 */ /* 0x000fe2000c0018ff */
        /* <DEDUP_REMOVED lines=21> */
[----:B------:R-:W-:Y:S02]  /*1dd0*/  ULDC UR49, c[0x0][0x9dc] ;  /* 0x0002770000317ab9 */ /* 0x000fe40000000800 */
[----:B------:R-:W-:Y:S01]  /*1de0*/  ULOP3.LUT UR49, URZ, UR49, URZ, 0x33, !UPT ;  /* 0x000000313f317292 */ /* 0x000fe2000f8e333f */
[----:B------:R-:W-:-:S02]  /*1df0*/  WARPGROUP.DEPBAR.LE gsb0, 0x0 ;  /* 0x00008000000079c5 */ /* 0x000fc40000010000 */
[----:B------:R-:W-:-:S06]  /*1e00*/  WARPGROUP.ARRIVE ;  /* 0x00000000000079c5 */ /* 0x000fcc0000000000 */
[----:B------:R-:W-:Y:S01]  /*1e10*/  HGMMA.64x128x16.F32.BF16 R24, gdesc[UR4], R24, gsb0 ;  /* 0x01e00000041879f0 */ /* 0x000fe20008001818 */
[----:B------:R-:W-:Y:S02]  /*1e20*/  ULDC UR6, c[0x0][0x448] ;  /* 0x0001120000067ab9 */ /* 0x000fe40000000800 */
[----:B------:R-:W-:-:S06]  /*1e30*/  UISETP.NE.AND UP0, UPT, UR6, 0x1, UPT ;  /* 0x000000010600788c */ /* 0x000fcc000bf05270 */
[----:B------:R-:W-:Y:S02]  /*1e40*/  PLOP3.LUT P2, PT, PT, PT, UP0, 0x80, 0x0 ;  /* 0x000000000000781c */ /* 0x000fe40003f4f008 */
[----:B------:R-:W-:-:S03]  /*1e50*/  PLOP3.LUT P3, PT, PT, PT, UP0, 0x80, 0x0 ;  /* 0x000000000000781c */ /* 0x000fc60003f6f008 */
[----:B------:R-:W-:-:S08]  /*1e60*/  @UP0 ULDC UR6, c[0x0][0x44c] ;  /* 0x0001130000060ab9 */ /* 0x000fd00000000800 */
[----:B------:R-:W-:Y:S01]  /*1e70*/  @P2 IMAD.HI.U32 R5, R3, UR6, RZ ;  /* 0x0000000603052c27 */ /* 0x000fe2000f8e00ff */
[----:B------:R-:W-:Y:S01]  /*1e80*/  @UP0 ULDC UR6, c[0x0][0x450] ;  /* 0x0001140000060ab9 */ /* 0x000fe20000000800 */
[----:B------:R-:W-:Y:S02]  /*1e90*/  WARPGROUP.DEPBAR.LE gsb0, 0x0 ;  /* 0x00008000000079c5 */ /* 0x000fe40000010000 */
[----:B------:R-:W-:-:S06]  /*1ea0*/  WARPGROUP.ARRIVE ;  /* 0x00000000000079c5 */ /* 0x000fcc0000000000 */
[----:B------:R-:W-:Y:S01]  /*1eb0*/  HGMMA.64x128x16.F32.BF16 R24, gdesc[UR8], R24, gsb0 ;  /* 0x01e00000081879f0 */ /* 0x000fe20008001818 */
[----:B------:R-:W-:Y:S02]  /*1ec0*/  ULDC UR10, c[0x0][0x9d8] ;  /* 0x00027600000a7ab9 */ /* 0x000fe40000000800 */
[----:B------:R-:W-:Y:S02]  /*1ed0*/  WARPGROUP.DEPBAR.LE gsb0, 0x0 ;  /* 0x00008000000079c5 */ /* 0x000fe40000010000 */
[----:B------:R-:W-:-:S07]  /*1ee0*/  WARPGROUP.ARRIVE ;  /* 0x00000000000079c5 */ /* 0x000fce0000000000 */
[----:B------:R-:W-:Y:S03]  /*1ef0*/  HGMMA.64x128x16.F32.BF16 R24, gdesc[UR12], R24, gsb0 ;  /* 0x01e000000c1879f0 */ /* 0x000fe60008001818 */
        /* <DEDUP_REMOVED lines=13> */
[----:B------:R-:W-:Y:S01]  /*1fd0*/  FMUL.FTZ R28, R28, UR10 ;  /* 0x0000000a1c1c7c20 */ /* 0x000fe20008410000 */
[----:B01----:R-:W-:Y:S01]  /*1fe0*/  FMUL.FTZ R0, R26, UR10 ;  /* 0x0000000a1a007c20 */ /* 0x003fe20008410000 */
        /* <DEDUP_REMOVED lines=11> */
[----:B0-----:R-:W-:Y:S01]  /*20a0*/  IMAD.MOV.U32 R28, RZ, RZ, R3 ;  /* 0x000000ffff1c7224 */ /* 0x001fe200078e0003 */
[----:B------:R-:W-:Y:S01]  /*20b0*/  @P3 SHF.R.U32.HI R28, RZ, UR6, R5 ;  /* 0x00000006ff1c3c19 */ /* 0x000fe20008011605 */
[----:B------:R-:W-:Y:S01]  /*20c0*/  FMUL.FTZ R41, R41, UR10 ;  /* 0x0000000a29297c20 */ /* 0x000fe20008410000 */
[----:B------:R-:W-:Y:S01]  /*20d0*/  FMUL.FTZ R45, R45, UR10 ;  /* 0x0000000a2d2d7c20 */ /* 0x000fe20008410000 */
[----:B------:R-:W-:Y:S01]  /*20e0*/  FMUL.FTZ R49, R49, UR10 ;  /* 0x0000000a31317c20 */ /* 0x000fe20008410000 */
[----:B------:R-:W-:Y:S01]  /*20f0*/  FMUL.FTZ R53, R53, UR10 ;  /* 0x0000000a35357c20 */ /* 0x000fe20008410000 */
[----:B------:R-:W0:Y:S01]  /*2100*/  SHFL.IDX PT, R92, R28, RZ, 0x1c1f ;  /* 0x001c1fff1c5c7589 */ /* 0x000e2200000e0000 */
[----:B------:R5:W0:Y:S01]  /*2110*/  MUFU.TANH R89, R25 ;  /* 0x0000001900597308 */ /* 0x000a220000002400 */
[----:B----4-:R-:W-:-:S02]  /*2120*/  IMAD R70, R88, R9, 0x80 ;  /* 0x0000008058467424 */ /* 0x010fc400078e0209 */
[----:B------:R-:W-:Y:S01]  /*2130*/  FMUL.FTZ R57, R57, UR10 ;  /* 0x0000000a39397c20 */ /* 0x000fe20008410000 */
[----:B------:R-:W-:Y:S01]  /*2140*/  ULDC.64 UR6, c[0x0][0x9e0] ;  /* 0x0002780000067ab9 */ /* 0x000fe20000000a00 */
[----:B------:R-:W-:Y:S01]  /*2150*/  @!P1 VIADD R3, R11, 0x28840 ;  /* 0x000288400b039836 */ /* 0x000fe20000000000 */
[----:B------:R-:W-:Y:S01]  /*2160*/  UISETP.GE.AND UP1, UPT, UR7, 0x1, UPT ;  /* 0x000000010700788c */ /* 0x000fe2000bf26270 */
[----:B------:R-:W-:Y:S02]  /*2170*/  VIADD R5, R70, 0x1 ;  /* 0x0000000146057836 */ /* 0x000fe40000000000 */
[----:B------:R-:W-:Y:S01]  /*2180*/  FMUL.FTZ R4, R24, UR10 ;  /* 0x0000000a18047c20 */ /* 0x000fe20008410000 */
[----:B------:R4:W0:Y:S01]  /*2190*/  MUFU.TANH R90, R29 ;  /* 0x0000001d005a7308 */ /* 0x0008220000002400 */
[----:B-----5:R-:W-:Y:S01]  /*21a0*/  FMUL.FTZ R25, R31, UR10 ;  /* 0x0000000a1f197c20 */ /* 0x020fe20008410000 */
[----:B------:R-:W-:Y:S01]  /*21b0*/  FMUL.FTZ R31, R38, UR10 ;  /* 0x0000000a261f7c20 */ /* 0x000fe20008410000 */
[----:B------:R-:W-:Y:S01]  /*21c0*/  FMUL.FTZ R32, R32, UR10 ;  /* 0x0000000a20207c20 */ /* 0x000fe20008410000 */
[----:B------:R-:W-:Y:S01]  /*21d0*/  FMUL.FTZ R36, R36, UR10 ;  /* 0x0000000a24247c20 */ /* 0x000fe20008410000 */
[----:B------:R-:W-:Y:S01]  /*21e0*/  FMUL.FTZ R40, R40, UR10 ;  /* 0x0000000a28287c20 */ /* 0x000fe20008410000 */
[----:B------:R-:W-:Y:S01]  /*21f0*/  FMUL.FTZ R44, R44, UR10 ;  /* 0x0000000a2c2c7c20 */ /* 0x000fe20008410000 */
[----:B------:R-:W-:Y:S01]  /*2200*/  FMUL.FTZ R48, R48, UR10 ;  /* 0x0000000a30307c20 */ /* 0x000fe20008410000 */
[----:B------:R5:W0:Y:S01]  /*2210*/  MUFU.TANH R30, R33 ;  /* 0x00000021001e7308 */ /* 0x000a220000002400 */
[----:B----4-:R-:W-:Y:S01]  /*2220*/  FMUL.FTZ R29, R35, UR10 ;  /* 0x0000000a231d7c20 */ /* 0x010fe20008410000 */
[----:B------:R-:W-:Y:S01]  /*2230*/  FMUL.FTZ R35, R42, UR10 ;  /* 0x0000000a2a237c20 */ /* 0x000fe20008410000 */
[----:B------:R-:W-:Y:S01]  /*2240*/  FMUL.FTZ R52, R52, UR10 ;  /* 0x0000000a34347c20 */ /* 0x000fe20008410000 */
[----:B------:R-:W-:Y:S01]  /*2250*/  FMUL.FTZ R56, R56, UR10 ;  /* 0x0000000a38387c20 */ /* 0x000fe20008410000 */
[----:B------:R-:W-:Y:S01]  /*2260*/  FMUL.FTZ R60, R60, UR10 ;  /* 0x0000000a3c3c7c20 */ /* 0x000fe20008410000 */
[----:B------:R-:W-:Y:S01]  /*2270*/  FMUL.FTZ R61, R61, UR10 ;  /* 0x0000000a3d3d7c20 */ /* 0x000fe20008410000 */
        /* <DEDUP_REMOVED lines=29> */
[----:B------:R-:W-:-:S02]  /*2450*/  IMAD R24, R16, -0x2, R5 ;  /* 0xfffffffe10187824 */ /* 0x000fc400078e0205 */
[----:B------:R-:W-:Y:S01]  /*2460*/  FMUL.FTZ R81, R81, UR10 ;  /* 0x0000000a51517c20 */ /* 0x000fe20008410000 */
[----:B------:R-:W-:Y:S01]  /*2470*/  FMUL.FTZ R85, R85, UR10 ;  /* 0x0000000a55557c20 */ /* 0x000fe20008410000 */
[----:B------:R-:W-:Y:S01]  /*2480*/  PLOP3.LUT P2, PT, PT, PT, UP1, 0x40, 0x0 ;  /* 0x000000000000781c */ /* 0x000fe20003f4e818 */
[----:B------:R4:W0:Y:S01]  /*2490*/  MUFU.TANH R50, R53 ;  /* 0x0000003500327308 */ /* 0x0008220000002400 */
[----:B-----5:R-:W-:Y:S01]  /*24a0*/  FMUL.FTZ R49, R55, UR10 ;  /* 0x0000000a37317c20 */ /* 0x020fe20008410000 */
[----:B------:R-:W-:Y:S01]  /*24b0*/  FMUL.FTZ R55, R62, UR10 ;  /* 0x0000000a3e377c20 */ /* 0x000fe20008410000 */
[----:B------:R-:W-:Y:S01]  /*24c0*/  @!P1 PRMT R3, RZ, 0x654, R3 ;  /* 0x00000654ff039816 */ /* 0x000fe20000000003 */
[----:B--2---:R-:W-:Y:S02]  /*24d0*/  IMAD R5, R7, UR42, R24 ;  /* 0x0000002a07057c24 */ /* 0x004fe4000f8e0218 */
[----:B------:R-:W-:Y:S01]  /*24e0*/  FMUL.FTZ R71, R71, UR10 ;  /* 0x0000000a47477c20 */ /* 0x000fe20008410000 */
[----:B------:R-:W-:Y:S01]  /*24f0*/  FMUL.FTZ R75, R75, UR10 ;  /* 0x0000000a4b4b7c20 */ /* 0x000fe20008410000 */
[----:B------:R2:W-:Y:S01]  /*2500*/  @!P1 SYNCS.ARRIVE.TRANS64.RED.A1T0 RZ, [R3+URZ], RZ ;  /* 0x000000ff03ff99a7 */ /* 0x0005e2000810043f */
[----:B------:R5:W0:Y:S01]  /*2510*/  MUFU.TANH R107, R57 ;  /* 0x00000039006b7308 */ /* 0x000a220000002400 */
[----:B----4-:R-:W-:Y:S01]  /*2520*/  FMUL.FTZ R53, R59, UR10 ;  /* 0x0000000a3b357c20 */ /* 0x010fe20008410000 */
[----:B------:R-:W-:Y:S01]  /*2530*/  FMUL.FTZ R59, R66, UR10 ;  /* 0x0000000a423b7c20 */ /* 0x000fe20008410000 */
[----:B---3--:R-:W-:Y:S01]  /*2540*/  IMAD.IADD R5, R5, 0x1, -R8 ;  /* 0x0000000105057824 */ /* 0x008fe200078e0a08 */
[----:B------:R-:W-:Y:S01]  /*2550*/  LEA R66, R88, 0xffffff80, 0x7 ;  /* 0xffffff8058427811 */ /* 0x000fe200078e38ff */
[----:B--2---:R-:W-:-:S03]  /*2560*/  IMAD R3, R7, UR42, R70 ;  /* 0x0000002a07037c24 */ /* 0x004fc6000f8e0246 */
[----:B------:R-:W2:Y:S01]  /*2570*/  MUFU.TANH R4, R4 ;  /* 0x0000000400047308 */ /* 0x000ea20000002400 */
[----:B-----5:R-:W-:Y:S01]  /*2580*/  FMUL.FTZ R57, R63, UR10 ;  /* 0x0000000a3f397c20 */ /* 0x020fe20008410000 */
[----:B------:R-:W-:-:S06]  /*2590*/  VIADD R82, R5, UR6 ;  /* 0x0000000605527c36 */ /* 0x000fcc0008000000 */
        /* <DEDUP_REMOVED lines=54> */
[----:B--2---:R-:W-:-:S04]  /*2900*/  VIADD R75, R5, UR49 ;  /* 0x00000031054b7c36 */ /* 0x004fc80008000000 */
[----:B------:R-:W-:Y:S01]  /*2910*/  IMAD.IADD R24, R75, 0x1, R92 ;  /* 0x000000014b187824 */ /* 0x000fe200078e025c */
[----:B---34-:R-:W-:Y:S06]  /*2920*/  @P2 BRA `(.L_x_7801) ;  /* 0x00000000005c2947 */ /* 0x018fec0003800000 */
        /* <DEDUP_REMOVED lines=13> */
.L_x_7803:
[----:B------:R-:W-:-:S06]  /*2a00*/  UISETP.NE.AND UP2, UPT, UR7, 0x1, UPT ;  /* 0x000000010700788c */ /* 0x000fcc000bf45270 */
[----:B------:R-:W-:-:S05]  /*2a10*/  PLOP3.LUT P2, PT, PT, PT, UP2, 0x80, 0x0 ;  /* 0x000000000000781c */ /* 0x000fca0003f4f028 */
[----:B------:R-:W-:-:S08]  /*2a20*/  @UP2 ULDC.64 UR10, c[0x0][0x9e8] ;  /* 0x00027a00000a2ab9 */ /* 0x000fd00000000a00 */
[----:B------:R-:W-:-:S05]  /*2a30*/  @P2 IMAD.HI.U32 R5, R3, UR10, RZ ;  /* 0x0000000a03052c27 */ /* 0x000fca000f8e00ff */
[----:B------:R-:W-:-:S07]  /*2a40*/  @P2 SHF.R.U32.HI R3, RZ, UR11, R5 ;  /* 0x0000000bff032c19 */ /* 0x000fce0008011605 */
.L_x_7804:
[----:B------:R-:W-:Y:S05]  /*2a50*/  BSYNC B0 ;  /* 0x0000000000007941 */ /* 0x000fea0003800000 */
.L_x_7802:
[----:B------:R-:W-:-:S04]  /*2a60*/  IMAD R3, R3, UR7, -R66 ;  /* 0x0000000703037c24 */ /* 0x000fc8000f8e0a42 */
[----:B------:R-:W-:-:S05]  /*2a70*/  IMAD R3, R16, -0x2, R3 ;  /* 0xfffffffe10037824 */ /* 0x000fca00078e0203 */
[----:B------:R-:W-:Y:S02]  /*2a80*/  VIMNMX R24, R24, R3, !PT ;  /* 0x0000000318187248 */ /* 0x000fe40007fe0100 */
[----:B------:R-:W-:-:S07]  /*2a90*/  VIADDMNMX R13, R3, UR7, R13, PT ;  /* 0x00000007030d7c46 */ /* 0x000fce000b80010d */
.L_x_7801:
        /* <DEDUP_REMOVED lines=9> */
[----:B------:R-:W-:Y:S02]  /*2b30*/  P2R R92, PR, RZ, 0x20 ;  /* 0x00000020ff5c7803 */ /* 0x000fe40000000000 */
[----:B------:R-:W-:Y:S02]  /*2b40*/  ISETP.LT.OR P3, PT, R13, 0xa, P3 ;  /* 0x0000000a0d00780c */ /* 0x000fe40001f61670 */
[----:B------:R-:W-:Y:S02]  /*2b50*/  ISETP.GT.AND P4, PT, R24, 0x8, !P4 ;  /* 0x000000081800780c */ /* 0x000fe40006784270 */
[----:B------:R-:W-:-:S02]  /*2b60*/  ISETP.GE.AND P5, PT, R70, 0x11, PT ;  /* 0x000000114600780c */ /* 0x000fc40003fa6270 */
[----:B------:R-:W-:Y:S02]  /*2b70*/  FSEL R123, R90, -INF , !P3 ;  /* 0xff8000005a7b7808 */ /* 0x000fe40005800000 */
[----:B------:R-:W-:Y:S02]  /*2b80*/  ISETP.LT.OR P4, PT, R13, 0x9, P4 ;  /* 0x000000090d00780c */ /* 0x000fe40002781670 */
[----:B------:R-:W-:Y:S02]  /*2b90*/  ISETP.GT.AND P3, PT, R24, 0x10, !P5 ;  /* 0x000000101800780c */ /* 0x000fe40006f64270 */
[----:B-1----:R-:W-:Y:S01]  /*2ba0*/  FSEL R121, R26, -INF , !P4 ;  /* 0xff8000001a797808 */ /* 0x002fe20006000000 */
[----:B0-----:R-:W-:Y:S01]  /*2bb0*/  IMAD.IADD R26, R75, 0x1, R28 ;  /* 0x000000014b1a7824 */ /* 0x001fe200078e021c */
        /* <DEDUP_REMOVED lines=137> */
[----:B------:R-:W-:Y:S02]  /*3450*/  ISETP.GT.AND P6, PT, R24, 0x79, !P6 ;  /* 0x000000791800780c */ /* 0x000fe400077c4270 */
[----:B------:R-:W-:Y:S02]  /*3460*/  VIADDMNMX R24, R28, R82, R71, PT ;  /* 0x000000521c187246 */ /* 0x000fe40003800147 */
[----:B------:R-:W-:-:S04]  /*3470*/  ISETP.LT.OR P6, PT, R13, 0x7a, P6 ;  /* 0x0000007a0d00780c */ /* 0x000fc800037c1670 */
        /* <DEDUP_REMOVED lines=17> */
.L_x_7807:
[----:B------:R-:W-:-:S06]  /*3590*/  UISETP.NE.AND UP2, UPT, UR7, 0x1, UPT ;  /* 0x000000010700788c */ /* 0x000fcc000bf45270 */
[----:B------:R-:W-:-:S05]  /*35a0*/  PLOP3.LUT P6, PT, PT, PT, UP2, 0x80, 0x0 ;  /* 0x000000000000781c */ /* 0x000fca0003fcf028 */
[----:B------:R-:W-:-:S08]  /*35b0*/  @UP2 ULDC.64 UR10, c[0x0][0x9e8] ;  /* 0x00027a00000a2ab9 */ /* 0x000fd00000000a00 */
[----:B------:R-:W-:Y:S01]  /*35c0*/  @P6 IMAD.HI.U32 R4, R61, UR10, RZ ;  /* 0x0000000a3d046c27 */ /* 0x000fe2000f8e00ff */
[----:B------:R-:W-:-:S13]  /*35d0*/  PLOP3.LUT P6, PT, PT, PT, UP2, 0x80, 0x0 ;  /* 0x000000000000781c */ /* 0x000fda0003fcf028 */
[----:B------:R-:W-:-:S07]  /*35e0*/  @P6 SHF.R.U32.HI R61, RZ, UR11, R4 ;  /* 0x0000000bff3d6c19 */ /* 0x000fce0008011604 */
.L_x_7808:
[----:B------:R-:W-:Y:S05]  /*35f0*/  BSYNC B0 ;  /* 0x0000000000007941 */ /* 0x000fea0003800000 */
.L_x_7806:
[----:B------:R-:W-:-:S04]  /*3600*/  IMAD R61, R61, UR7, -R66 ;  /* 0x000000073d3d7c24 */ /* 0x000fc8000f8e0a42 */
[----:B------:R-:W-:-:S05]  /*3610*/  IMAD R61, R16, -0x2, R61 ;  /* 0xfffffffe103d7824 */ /* 0x000fca00078e023d */
[----:B------:R-:W-:Y:S02]  /*3620*/  VIMNMX R26, R26, R61, !PT ;  /* 0x0000003d1a1a7248 */ /* 0x000fe40007fe0100 */
[----:B------:R-:W-:-:S07]  /*3630*/  VIADDMNMX R24, R61, UR7, R24, PT ;  /* 0x000000073d187c46 */ /* 0x000fce000b800118 */
.L_x_7805:
[----:B------:R-:W-:Y:S01]  /*3640*/  ISETP.GT.AND P2, PT, R26, 0x1, !P2 ;  /* 0x000000011a00780c */ /* 0x000fe20005744270 */
[----:B------:R-:W-:Y:S01]  /*3650*/  ULDC UR10, c[0x0][0x988] ;  /* 0x00026200000a7ab9 */ /* 0x000fe20000000800 */
[----:B------:R-:W-:Y:S01]  /*3660*/  ISETP.NE.AND P6, PT, R90, RZ, PT ;  /* 0x000000ff5a00720c */ /* 0x000fe20003fc5270 */
[----:B------:R-:W-:Y:S01]  /*3670*/  @UP0 ULDC UR15, c[0x0][0x450] ;  /* 0x00011400000f0ab9 */ /* 0x000fe20000000800 */
[----:B------:R-:W-:Y:S01]  /*3680*/  ISETP.LT.OR P2, PT, R24, 0x2, P2 ;  /* 0x000000021800780c */ /* 0x000fe20001741670 */
[----:B------:R-:W-:Y:S01]  /*3690*/  UMOV UR14, UR36 ;  /* 0x00000024000e7c82 */ /* 0x000fe20008000000 */
        /* <DEDUP_REMOVED lines=16> */
[----:B------:R-:W-:Y:S02]  /*37a0*/  ISETP.GT.AND P2, PT, R26, 0x10, !P6 ;  /* 0x000000101a00780c */ /* 0x000fe40007744270 */
[----:B------:R-:W-:Y:S02]  /*37b0*/  FMNMX.FTZ R4, R117, R4, !PT ;  /* 0x0000000475047209 */ /* 0x000fe40007810000 */
        /* <DEDUP_REMOVED lines=57> */
[----:B------:R-:W-:Y:S02]  /*3b50*/  ISETP.GT.AND P3, PT, R26, 0x70, !P3 ;  /* 0x000000701a00780c */ /* 0x000fe40005f64270 */
[----:B------:R-:W-:Y:S02]  /*3b60*/  FSEL R43, R43, -INF , !P2 ;  /* 0xff8000002b2b7808 */ /* 0x000fe40005000000 */
[----:B------:R-:W-:Y:S02]  /*3b70*/  ISETP.NE.AND P2, PT, R48, RZ, PT ;  /* 0x000000ff3000720c */ /* 0x000fe40003f45270 */
[C---:B------:R-:W-:Y:S02]  /*3b80*/  ISETP.GT.AND P4, PT, R26.reuse, 0x71, !P4 ;  /* 0x000000711a00780c */ /* 0x040fe40006784270 */
[----:B------:R-:W-:Y:S02]  /*3b90*/  ISETP.GT.AND P2, PT, R26, 0x31, !P2 ;  /* 0x000000311a00780c */ /* 0x000fe40005744270 */
[----:B------:R-:W-:-:S02]  /*3ba0*/  ISETP.LT.OR P3, PT, R24, 0x71, P3 ;  /* 0x000000711800780c */ /* 0x000fc40001f61670 */
[----:B------:R-:W-:Y:S02]  /*3bb0*/  ISETP.LT.OR P2, PT, R24, 0x32, P2 ;  /* 0x000000321800780c */ /* 0x000fe40001741670 */
[----:B------:R-:W-:Y:S02]  /*3bc0*/  ISETP.GT.AND P5, PT, R26, 0x78, !P5 ;  /* 0x000000781a00780c */ /* 0x000fe40006fa4270 */
[----:B------:R-:W-:Y:S02]  /*3bd0*/  FSEL R45, R45, -INF , !P2 ;  /* 0xff8000002d2d7808 */ /* 0x000fe40005000000 */
[----:B------:R-:W-:Y:S02]  /*3be0*/  ISETP.NE.AND P2, PT, R46, RZ, PT ;  /* 0x000000ff2e00720c */ /* 0x000fe40003f45270 */
[----:B------:R-:W-:Y:S02]  /*3bf0*/  ISETP.LT.OR P4, PT, R24, 0x72, P4 ;  /* 0x000000721800780c */ /* 0x000fe40002781670 */
[----:B------:R-:W-:-:S02]  /*3c00*/  ISETP.GT.AND P2, PT, R26, 0x38, !P2 ;  /* 0x000000381a00780c */ /* 0x000fc40005744270 */
[C---:B------:R-:W-:Y:S02]  /*3c10*/  ISETP.LT.OR P5, PT, R24.reuse, 0x79, P5 ;  /* 0x000000791800780c */ /* 0x040fe40002fa1670 */
[----:B------:R-:W-:-:S04]  /*3c20*/  ISETP.LT.OR P2, PT, R24, 0x39, P2 ;  /* 0x000000391800780c */ /* 0x000fc80001741670 */
[----:B------:R-:W-:Y:S02]  /*3c30*/  FSEL R47, R47, -INF , !P2 ;  /* 0xff8000002f2f7808 */ /* 0x000fe40005000000 */
[----:B------:R-:W-:Y:S02]  /*3c40*/  ISETP.GT.AND P2, PT, R26, 0x39, !P6 ;  /* 0x000000391a00780c */ /* 0x000fe40007744270 */
[----:B------:R-:W-:Y:S02]  /*3c50*/  ISETP.NE.AND P6, PT, R73, RZ, PT ;  /* 0x000000ff4900720c */ /* 0x000fe40003fc5270 */
[----:B------:R-:W-:Y:S01]  /*3c60*/  ISETP.LT.OR P2, PT, R24, 0x3a, P2 ;  /* 0x0000003a1800780c */ /* 0x000fe20001741670 */
[----:B------:R-:W0:Y:S03]  /*3c70*/  SHFL.BFLY PT, R73, R28, 0x2, 0x1f ;  /* 0x0c401f001c497f89 */ /* 0x000e2600000e0000 */
[----:B------:R-:W-:-:S02]  /*3c80*/  FSEL R49, R49, -INF , !P2 ;  /* 0xff80000031317808 */ /* 0x000fc40005000000 */
[----:B------:R-:W-:-:S04]  /*3c90*/  ISETP.NE.AND P2, PT, R50, RZ, PT ;  /* 0x000000ff3200720c */ /* 0x000fc80003f45270 */
[----:B------:R-:W-:-:S04]  /*3ca0*/  ISETP.GT.AND P2, PT, R26, 0x40, !P2 ;  /* 0x000000401a00780c */ /* 0x000fc80005744270 */
[----:B------:R-:W-:-:S04]  /*3cb0*/  ISETP.LT.OR P2, PT, R24, 0x41, P2 ;  /* 0x000000411800780c */ /* 0x000fc80001741670 */
[----:B------:R-:W-:Y:S02]  /*3cc0*/  FSEL R51, R51, -INF , !P2 ;  /* 0xff80000033337808 */ /* 0x000fe40005000000 */
[----:B------:R-:W-:-:S04]  /*3cd0*/  ISETP.NE.AND P2, PT, R56, RZ, PT ;  /* 0x000000ff3800720c */ /* 0x000fc80003f45270 */
[----:B------:R-:W-:Y:S02]  /*3ce0*/  ISETP.GT.AND P2, PT, R26, 0x41, !P2 ;  /* 0x000000411a00780c */ /* 0x000fe40005744270 */
[----:B0-----:R-:W-:Y:S02]  /*3cf0*/  FMNMX.FTZ R73, R28, R73, !PT ;  /* 0x000000491c497209 */ /* 0x001fe40007810000 */
[----:B------:R-:W-:-:S03]  /*3d00*/  ISETP.LT.OR P2, PT, R24, 0x42, P2 ;  /* 0x000000421800780c */ /* 0x000fc60001741670 */
[----:B------:R-:W0:Y:S01]  /*3d10*/  SHFL.BFLY PT, R4, R73, 0x1, 0x1f ;  /* 0x0c201f0049047f89 */ /* 0x000e2200000e0000 */
[----:B------:R-:W-:Y:S02]  /*3d20*/  FSEL R53, R53, -INF , !P2 ;  /* 0xff80000035357808 */ /* 0x000fe40005000000 */
[----:B------:R-:W-:-:S04]  /*3d30*/  ISETP.NE.AND P2, PT, R96, RZ, PT ;  /* 0x000000ff6000720c */ /* 0x000fc80003f45270 */
[----:B------:R-:W-:-:S04]  /*3d40*/  ISETP.GT.AND P2, PT, R26, 0x48, !P2 ;  /* 0x000000481a00780c */ /* 0x000fc80005744270 */
[----:B------:R-:W-:-:S04]  /*3d50*/  ISETP.LT.OR P2, PT, R24, 0x49, P2 ;  /* 0x000000491800780c */ /* 0x000fc80001741670 */
[----:B------:R-:W-:Y:S02]  /*3d60*/  FSEL R55, R55, -INF , !P2 ;  /* 0xff80000037377808 */ /* 0x000fe40005000000 */
[----:B------:R-:W-:-:S04]  /*3d70*/  ISETP.NE.AND P2, PT, R60, RZ, PT ;  /* 0x000000ff3c00720c */ /* 0x000fc80003f45270 */
[----:B------:R-:W-:Y:S02]  /*3d80*/  ISETP.GT.AND P2, PT, R26, 0x49, !P2 ;  /* 0x000000491a00780c */ /* 0x000fe40005744270 */
[----:B0-----:R-:W-:Y:S02]  /*3d90*/  FMNMX.FTZ R4, R73, R4, !PT ;  /* 0x0000000449047209 */ /* 0x001fe40007810000 */
        /* <DEDUP_REMOVED lines=9> */
[----:B------:R-:W-:Y:S01]  /*3e30*/  FSEL R71, R6, -INF , !P2 ;  /* 0xff80000006477808 */ /* 0x000fe20005000000 */
[----:B------:R-:W-:Y:S01]  /*3e40*/  IMAD.U32 R6, RZ, RZ, UR10 ;  /* 0x0000000aff067e24 */ /* 0x000fe2000f8e00ff */
[----:B------:R-:W-:Y:S01]  /*3e50*/  ISETP.NE.AND P2, PT, R65, RZ, PT ;  /* 0x000000ff4100720c */ /* 0x000fe20003f45270 */
[----:B------:R-:W-:Y:S02]  /*3e60*/  @UP0 ULDC UR10, c[0x0][0x44c] ;  /* 0x00011300000a0ab9 */ /* 0x000fe40000000800 */
[----:B------:R-:W-:Y:S01]  /*3e70*/  UIMAD.WIDE.U32 UR10, UR36, UR10, URZ ;  /* 0x0000000a240a72a5 */ /* 0x000fe2000f8e003f */
[----:B------:R-:W-:-:S03]  /*3e80*/  ISETP.GT.AND P2, PT, R26, 0x58, !P2 ;  /* 0x000000581a00780c */ /* 0x000fc60005744270 */
[----:B------:R-:W-:Y:S01]  /*3e90*/  @UP0 USHF.R.U32.HI UR14, URZ, UR15, UR11 ;  /* 0x0000000f3f0e0299 */ /* 0x000fe2000801160b */
[----:B------:R-:W-:-:S03]  /*3ea0*/  ISETP.LT.OR P2, PT, R24, 0x59, P2 ;  /* 0x000000591800780c */ /* 0x000fc60001741670 */
[----:B------:R-:W-:Y:S01]  /*3eb0*/  UIADD3 UR52, UR52, UR14, URZ ;  /* 0x0000000e34347290 */ /* 0x000fe2000fffe03f */
[----:B------:R-:W-:Y:S02]  /*3ec0*/  FSEL R67, R67, -INF , !P2 ;  /* 0xff80000043437808 */ /* 0x000fe40005000000 */
[----:B------:R-:W-:Y:S01]  /*3ed0*/  ISETP.NE.AND P2, PT, R68, RZ, PT ;  /* 0x000000ff4400720c */ /* 0x000fe20003f45270 */
[----:B------:R-:W-:-:S03]  /*3ee0*/  UIADD3 UR6, UR52, UR6, URZ ;  /* 0x0000000634067290 */ /* 0x000fc6000fffe03f */
        /* <DEDUP_REMOVED lines=11> */
[----:B------:R-:W-:Y:S02]  /*3fa0*/  ISETP.GT.AND P2, PT, R26, 0x68, !P6 ;  /* 0x000000681a00780c */ /* 0x000fe40007744270 */
[----:B------:R-:W-:Y:S01]  /*3fb0*/  ISETP.NE.AND P6, PT, R30, RZ, PT ;  /* 0x000000ff1e00720c */ /* 0x000fe20003fc5270 */
[----:B------:R-:W-:Y:S01]  /*3fc0*/  FMUL.FTZ R30, R4, R6 ;  /* 0x00000006041e7220 */ /* 0x000fe20000410000 */
[----:B------:R-:W-:-:S04]  /*3fd0*/  ISETP.LT.OR P2, PT, R24, 0x69, P2 ;  /* 0x000000691800780c */ /* 0x000fc80001741670 */
[----:B------:R-:W-:Y:S02]  /*3fe0*/  FSEL R65, R78, -INF , !P2 ;  /* 0xff8000004e417808 */ /* 0x000fe40005000000 */
[----:B------:R-:W-:-:S04]  /*3ff0*/  FSETP.NEU.FTZ.AND P2, PT, R4, -INF , PT ;  /* 0xff8000000400780b */ /* 0x000fc80003f5d000 */
[----:B------:R-:W-:Y:S02]  /*4000*/  FSEL R30, R30, RZ, P2 ;  /* 0x000000ff1e1e7208 */ /* 0x000fe40001000000 */
[----:B------:R-:W-:Y:S02]  /*4010*/  ISETP.GT.AND P2, PT, R26, RZ, !P6 ;  /* 0x000000ff1a00720c */ /* 0x000fe40007744270 */
[----:B------:R-:W-:Y:S01]  /*4020*/  ISETP.NE.AND P6, PT, R58, RZ, PT ;  /* 0x000000ff3a00720c */ /* 0x000fe20003fc5270 */
[-CC-:B------:R-:W-:Y:S01]  /*4030*/  FFMA.FTZ R170, R111, R6.reuse, -R30.reuse ;  /* 0x000000066faa7223 */ /* 0x180fe2000001081e */
[----:B------:R-:W-:Y:S01]  /*4040*/  ISETP.LT.OR P2, PT, R24, 0x1, P2 ;  /* 0x000000011800780c */ /* 0x000fe20001741670 */
[-CC-:B------:R-:W-:Y:S01]  /*4050*/  FFMA.FTZ R164, R109, R6.reuse, -R30.reuse ;  /* 0x000000066da47223 */ /* 0x180fe2000001081e */
[----:B------:R-:W-:Y:S01]  /*4060*/  FSEL R109, R12, -INF , !P3 ;  /* 0xff8000000c6d7808 */ /* 0x000fe20005800000 */
[-CC-:B------:R-:W-:Y:S01]  /*4070*/  FFMA.FTZ R168, R113, R6.reuse, -R30.reuse ;  /* 0x0000000671a87223 */ /* 0x180fe2000001081e */
[----:B------:R-:W-:Y:S01]  /*4080*/  FSEL R0, R0, -INF , !P2 ;  /* 0xff80000000007808 */ /* 0x000fe20005000000 */
[-CC-:B------:R-:W-:Y:S01]  /*4090*/  FFMA.FTZ R174, R115, R6.reuse, -R30.reuse ;  /* 0x0000000673ae7223 */ /* 0x180fe2000001081e */
[----:B------:R-:W-:Y:S01]  /*40a0*/  ISETP.NE.AND P2, PT, R76, RZ, PT ;  /* 0x000000ff4c00720c */ /* 0x000fe20003f45270 */
[-CC-:B------:R-:W-:Y:S01]  /*40b0*/  FFMA.FTZ R172, R117, R6.reuse, -R30.reuse ;  /* 0x0000000675ac7223 */ /* 0x180fe2000001081e */
[----:B------:R-:W-:Y:S01]  /*40c0*/  FMNMX.FTZ R28, R0, R15, !PT ;  /* 0x0000000f001c7209 */ /* 0x000fe20007810000 */
[-CC-:B------:R-:W-:Y:S01]  /*40d0*/  FFMA.FTZ R180, R77, R6.reuse, -R30.reuse ;  /* 0x000000064db47223 */ /* 0x180fe2000001081e */
[----:B------:R-:W-:Y:S01]  /*40e0*/  ISETP.GT.AND P2, PT, R26, 0x69, !P2 ;  /* 0x000000691a00780c */ /* 0x000fe20005744270 */
[--C-:B------:R-:W-:Y:S01]  /*40f0*/  FFMA.FTZ R73, R119, R6, -R30.reuse ;  /* 0x0000000677497223 */ /* 0x100fe2000001081e */
[----:B------:R-:W-:Y:S01]  /*4100*/  FMNMX.FTZ R28, R21, R28, !PT ;  /* 0x0000001c151c7209 */ /* 0x000fe20007810000 */
[--C-:B------:R-:W-:Y:S01]  /*4110*/  FFMA.FTZ R182, R121, R6, -R30.reuse ;  /* 0x0000000679b67223 */ /* 0x100fe2000001081e */
[----:B------:R-:W-:Y:S01]  /*4120*/  ISETP.LT.OR P2, PT, R24, 0x6a, P2 ;  /* 0x0000006a1800780c */ /* 0x000fe20001741670 */
[----:B------:R-:W-:Y:S01]  /*4130*/  MUFU.EX2 R180, R180 ;  /* 0x000000b400b47308 */ /* 0x000fe20000000800 */
[----:B------:R-:W-:Y:S01]  /*4140*/  FMNMX.FTZ R28, R25, R28, !PT ;  /* 0x0000001c191c7209 */ /* 0x000fe20007810000 */
[-CC-:B------:R-:W-:Y:S01]  /*4150*/  FFMA.FTZ R75, R123, R6.reuse, -R30.reuse ;  /* 0x000000067b4b7223 */ /* 0x180fe2000001081e */
[----:B------:R-:W-:Y:S01]  /*4160*/  FSEL R111, R2, -INF , !P2 ;  /* 0xff800000026f7808 */ /* 0x000fe20005000000 */
[--C-:B------:R-:W-:Y:S01]  /*4170*/  FFMA.FTZ R2, R107, R6, -R30.reuse ;  /* 0x000000066b027223 */ /* 0x100fe2000001081e */
[----:B------:R-:W-:Y:S01]  /*4180*/  FMNMX.FTZ R28, R27, R28, !PT ;  /* 0x0000001c1b1c7209 */ /* 0x000fe20007810000 */
[--C-:B------:R-:W-:Y:S01]  /*4190*/  FFMA.FTZ R176, R125, R6, -R30.reuse ;  /* 0x000000067db07223 */ /* 0x100fe2000001081e */
[----:B------:R-:W-:Y:S01]  /*41a0*/  ISETP.GT.AND P6, PT, R26, 0x79, !P6 ;  /* 0x000000791a00780c */ /* 0x000fe200077c4270 */
[----:B------:R-:W-:Y:S01]  /*41b0*/  MUFU.EX2 R117, R2 ;  /* 0x0000000200757308 */ /* 0x000fe20000000800 */
[----:B------:R-:W-:Y:S01]  /*41c0*/  FMNMX.FTZ R28, R29, R28, !PT ;  /* 0x0000001c1d1c7209 */ /* 0x000fe20007810000 */
[-CC-:B------:R-:W-:Y:S01]  /*41d0*/  FFMA.FTZ R77, R127, R6.reuse, -R30.reuse ;  /* 0x000000067f4d7223 */ /* 0x180fe2000001081e */
[----:B------:R-:W-:Y:S01]  /*41e0*/  FSEL R113, R10, -INF , !P4 ;  /* 0xff8000000a717808 */ /* 0x000fe20006000000 */
[--C-:B------:R-:W-:Y:S01]  /*41f0*/  FFMA.FTZ R10, R103, R6, -R30.reuse ;  /* 0x00000006670a7223 */ /* 0x100fe2000001081e */
[----:B------:R-:W-:Y:S01]  /*4200*/  FMNMX.FTZ R28, R31, R28, !PT ;  /* 0x0000001c1f1c7209 */ /* 0x000fe20007810000 */
[--C-:B------:R-:W-:Y:S01]  /*4210*/  FFMA.FTZ R11, R11, R6, -R30.reuse ;  /* 0x000000060b0b7223 */ /* 0x100fe2000001081e */
[----:B------:R-:W-:Y:S01]  /*4220*/  ISETP.LT.OR P6, PT, R24, 0x7a, P6 ;  /* 0x0000007a1800780c */ /* 0x000fe200037c1670 */
[----:B------:R-:W0:Y:S01]  /*4230*/  MUFU.EX2 R73, R73 ;  /* 0x0000004900497308 */ /* 0x000e220000000800 */
[----:B------:R-:W-:Y:S01]  /*4240*/  FMNMX.FTZ R28, R33, R28, !PT ;  /* 0x0000001c211c7209 */ /* 0x000fe20007810000 */
[-CC-:B------:R-:W-:Y:S01]  /*4250*/  FFMA.FTZ R178, R129, R6.reuse, -R30.reuse ;  /* 0x0000000681b27223 */ /* 0x180fe2000001081e */
[----:B------:R-:W-:Y:S01]  /*4260*/  FSEL R107, R14, -INF , !P5 ;  /* 0xff8000000e6b7808 */ /* 0x000fe20006800000 */
[--C-:B------:R-:W-:Y:S01]  /*4270*/  FFMA.FTZ R12, R5, R6, -R30.reuse ;  /* 0x00000006050c7223 */ /* 0x100fe2000001081e */
[----:B------:R-:W-:Y:S01]  /*4280*/  FMNMX.FTZ R28, R35, R28, !PT ;  /* 0x0000001c231c7209 */ /* 0x000fe20007810000 */
[--C-:B------:R-:W-:Y:S01]  /*4290*/  FFMA.FTZ R79, R79, R6, -R30.reuse ;  /* 0x000000064f4f7223 */ /* 0x100fe2000001081e */
[----:B------:R-:W-:Y:S01]  /*42a0*/  FSEL R115, R20, -INF , !P6 ;  /* 0xff80000014737808 */ /* 0x000fe20007000000 */
        /* <DEDUP_REMOVED lines=23> */
[----:B------:R-:W-:Y:S01]  /*4420*/  FFMA.FTZ R3, R3, R6, -R30 ;  /* 0x0000000603037223 */ /* 0x000fe2000001081e */
[----:B------:R-:W4:Y:S01]  /*4430*/  MUFU.EX2 R77, R77 ;  /* 0x0000004d004d7308 */ /* 0x000f220000000800 */
[----:B------:R-:W-:-:S04]  /*4440*/  FMNMX.FTZ R28, R49, R28, !PT ;  /* 0x0000001c311c7209 */ /* 0x000fc80007810000 */
[----:B------:R-:W-:-:S03]  /*4450*/  FMNMX.FTZ R28, R51, R28, !PT ;  /* 0x0000001c331c7209 */ /* 0x000fc60007810000 */
[----:B------:R0:W-:Y:S01]  /*4460*/  MUFU.EX2 R158, R11 ;  /* 0x0000000b009e7308 */ /* 0x0001e20000000800 */
[----:B------:R-:W-:-:S04]  /*4470*/  FMNMX.FTZ R28, R53, R28, !PT ;  /* 0x0000001c351c7209 */ /* 0x000fc80007810000 */
[----:B------:R-:W-:-:S03]  /*4480*/  FMNMX.FTZ R28, R55, R28, !PT ;  /* 0x0000001c371c7209 */ /* 0x000fc60007810000 */
[----:B------:R-:W5:Y:S01]  /*4490*/  MUFU.EX2 R178, R178 ;  /* 0x000000b200b27308 */ /* 0x000f620000000800 */
[----:B------:R-:W-:Y:S01]  /*44a0*/  FMNMX.FTZ R28, R57, R28, !PT ;  /* 0x0000001c391c7209 */ /* 0x000fe20007810000 */
[----:B0-----:R-:W-:Y:S01]  /*44b0*/  FADD.FTZ R11, R180, R73 ;  /* 0x00000049b40b7221 */ /* 0x001fe20000010000 */
[----:B------:R-:W-:Y:S02]  /*44c0*/  F2FP.BF16.F32.PACK_AB R180, R73, R180 ;  /* 0x000000b449b4723e */ /* 0x000fe400000010ff */
[----:B------:R-:W-:Y:S01]  /*44d0*/  FMNMX.FTZ R28, R59, R28, !PT ;  /* 0x0000001c3b1c7209 */ /* 0x000fe20007810000 */
[----:B-1----:R-:W-:Y:S01]  /*44e0*/  FADD.FTZ R32, R182, R11 ;  /* 0x0000000bb6207221 */ /* 0x002fe20000010000 */
[----:B--2---:R-:W-:Y:S01]  /*44f0*/  F2FP.BF16.F32.PACK_AB R182, R75, R182 ;  /* 0x000000b64bb6723e */ /* 0x004fe200000010ff */
[----:B------:R-:W0:Y:S01]  /*4500*/  MUFU.EX2 R79, R79 ;  /* 0x0000004f004f7308 */ /* 0x000e220000000800 */
[----:B------:R-:W-:Y:S01]  /*4510*/  FMNMX.FTZ R28, R71, R28, !PT ;  /* 0x0000001c471c7209 */ /* 0x000fe20007810000 */
[----:B------:R-:W-:-:S03]  /*4520*/  FADD.FTZ R11, R75, R32 ;  /* 0x000000204b0b7221 */ /* 0x000fc60000010000 */
[----:B------:R-:W-:Y:S01]  /*4530*/  FMNMX.FTZ R28, R67, R28, !PT ;  /* 0x0000001c431c7209 */ /* 0x000fe20007810000 */
[----:B---3--:R-:W-:Y:S01]  /*4540*/  FADD.FTZ R34, R176, R11 ;  /* 0x0000000bb0227221 */ /* 0x008fe20000010000 */
[----:B----4-:R-:W-:Y:S01]  /*4550*/  F2FP.BF16.F32.PACK_AB R176, R77, R176 ;  /* 0x000000b04db0723e */ /* 0x010fe200000010ff */
[----:B------:R-:W1:Y:S01]  /*4560*/  MUFU.EX2 R172, R172 ;  /* 0x000000ac00ac7308 */ /* 0x000e620000000800 */
[----:B------:R-:W-:Y:S01]  /*4570*/  FMNMX.FTZ R28, R61, R28, !PT ;  /* 0x0000001c3d1c7209 */ /* 0x000fe20007810000 */
[----:B------:R-:W-:-:S03]  /*4580*/  FADD.FTZ R11, R77, R34 ;  /* 0x000000224d0b7221 */ /* 0x000fc60000010000 */
[----:B------:R-:W-:Y:S01]  /*4590*/  FMNMX.FTZ R28, R69, R28, !PT ;  /* 0x0000001c451c7209 */ /* 0x000fe20007810000 */
[----:B-----5:R-:W-:Y:S02]  /*45a0*/  FADD.FTZ R34, R178, R11 ;  /* 0x0000000bb2227221 */ /* 0x020fe40000010000 */
        /* <DEDUP_REMOVED lines=10> */
[----:B------:R-:W-:Y:S01]  /*4650*/  FMNMX.FTZ R28, R113, R28, !PT ;  /* 0x0000001c711c7209 */ /* 0x000fe20007810000 */
[C---:B--2---:R-:W-:Y:S01]  /*4660*/  FADD.FTZ R11, R81.reuse, R36 ;  /* 0x00000024510b7221 */ /* 0x044fe20000010000 */
[----:B------:R-:W-:Y:S02]  /*4670*/  F2FP.BF16.F32.PACK_AB R172, R81, R172 ;  /* 0x000000ac51ac723e */ /* 0x000fe400000010ff */
[----:B------:R-:W-:-:S03]  /*4680*/  FMNMX.FTZ R28, R107, R28, !PT ;  /* 0x0000001c6b1c7209 */ /* 0x000fc60007810000 */
[----:B------:R-:W2:Y:S01]  /*4690*/  MUFU.EX2 R168, R168 ;  /* 0x000000a800a87308 */ /* 0x000ea20000000800 */
[----:B------:R-:W-:Y:S01]  /*46a0*/  FMNMX.FTZ R28, R115, R28, !PT ;  /* 0x0000001c731c7209 */ /* 0x000fe20007810000 */
[----:B0-----:R-:W-:-:S04]  /*46b0*/  FADD.FTZ R38, R174, R11 ;  /* 0x0000000bae267221 */ /* 0x001fc80000010000 */
[----:B------:R-:W0:Y:S02]  /*46c0*/  SHFL.BFLY PT, R103, R28, 0x2, 0x1f ;  /* 0x0c401f001c677f89 */ /* 0x000e2400000e0000 */
[----:B------:R-:W3:Y:S01]  /*46d0*/  MUFU.EX2 R85, R85 ;  /* 0x0000005500557308 */ /* 0x000ee20000000800 */
[----:B-1----:R-:W-:-:S07]  /*46e0*/  F2FP.BF16.F32.PACK_AB R174, R83, R174 ;  /* 0x000000ae53ae723e */ /* 0x002fce00000010ff */
[----:B------:R-:W1:Y:S08]  /*46f0*/  MUFU.EX2 R170, R170 ;  /* 0x000000aa00aa7308 */ /* 0x000e700000000800 */
[----:B------:R-:W4:Y:S01]  /*4700*/  MUFU.EX2 R87, R87 ;  /* 0x0000005700577308 */ /* 0x000f220000000800 */
[----:B0-----:R-:W-:-:S07]  /*4710*/  FMNMX.FTZ R103, R28, R103, !PT ;  /* 0x000000671c677209 */ /* 0x001fce0007810000 */
[----:B------:R0:W-:Y:S01]  /*4720*/  MUFU.EX2 R154, R13 ;  /* 0x0000000d009a7308 */ /* 0x0001e20000000800 */
[----:B------:R-:W5:Y:S07]  /*4730*/  SHFL.BFLY PT, R2, R103, 0x1, 0x1f ;  /* 0x0c201f0067027f89 */ /* 0x000f6e00000e0000 */
[----:B------:R-:W5:Y:S01]  /*4740*/  MUFU.EX2 R164, R164 ;  /* 0x000000a400a47308 */ /* 0x000f620000000800 */
[----:B0-----:R-:W-:-:S04]  /*4750*/  FADD.FTZ R13, R83, R38 ;  /* 0x00000026530d7221 */ /* 0x001fc80000010000 */
[----:B--2---:R-:W-:Y:S01]  /*4760*/  FADD.FTZ R40, R168, R13 ;  /* 0x0000000da8287221 */ /* 0x004fe20000010000 */
[C---:B---3--:R-:W-:Y:S02]  /*4770*/  F2FP.BF16.F32.PACK_AB R168, R85.reuse, R168 ;  /* 0x000000a855a8723e */ /* 0x048fe400000010ff */
[----:B------:R-:W0:Y:S01]  /*4780*/  MUFU.EX2 R105, R105 ;  /* 0x0000006900697308 */ /* 0x000e220000000800 */
[----:B------:R-:W-:-:S04]  /*4790*/  FADD.FTZ R13, R85, R40 ;  /* 0x00000028550d7221 */ /* 0x000fc80000010000 */
[----:B-1----:R-:W-:Y:S01]  /*47a0*/  FADD.FTZ R40, R170, R13 ;  /* 0x0000000daa287221 */ /* 0x002fe20000010000 */
[C---:B----4-:R-:W-:Y:S02]  /*47b0*/  F2FP.BF16.F32.PACK_AB R170, R87.reuse, R170 ;  /* 0x000000aa57aa723e */ /* 0x050fe400000010ff */
[----:B------:R-:W1:Y:S01]  /*47c0*/  MUFU.EX2 R10, R10 ;  /* 0x0000000a000a7308 */ /* 0x000e620000000800 */
[----:B------:R-:W-:Y:S01]  /*47d0*/  FADD.FTZ R13, R87, R40 ;  /* 0x00000028570d7221 */ /* 0x000fe20000010000 */
[----:B-----5:R-:W-:-:S03]  /*47e0*/  FMNMX.FTZ R5, R103, R2, !PT ;  /* 0x0000000267057209 */ /* 0x020fc60007810000 */
[----:B------:R-:W-:Y:S01]  /*47f0*/  FADD.FTZ R42, R164, R13 ;  /* 0x0000000da42a7221 */ /* 0x000fe20000010000 */
[----:B------:R-:W-:Y:S01]  /*4800*/  F2FP.BF16.F32.PACK_AB R164, R117, R164 ;  /* 0x000000a475a4723e */ /* 0x000fe200000010ff */
[C---:B------:R-:W-:Y:S01]  /*4810*/  FMUL.FTZ R2, R5.reuse, R6 ;  /* 0x0000000605027220 */ /* 0x040fe20000410000 */
[----:B------:R-:W-:Y:S01]  /*4820*/  FSETP.NEU.FTZ.AND P2, PT, R5, -INF , PT ;  /* 0xff8000000500780b */ /* 0x000fe20003f5d000 */
[----:B------:R-:W2:Y:S01]  /*4830*/  MUFU.EX2 R101, R101 ;  /* 0x0000006500657308 */ /* 0x000ea20000000800 */
[----:B------:R-:W-:Y:S02]  /*4840*/  FADD.FTZ R42, R117, R42 ;  /* 0x0000002a752a7221 */ /* 0x000fe40000010000 */
[----:B------:R-:W-:Y:S02]  /*4850*/  FSEL R2, R2, RZ, P2 ;  /* 0x000000ff02027208 */ /* 0x000fe40001000000 */
[----:B0-----:R-:W-:Y:S01]  /*4860*/  FADD.FTZ R13, R105, R42 ;  /* 0x0000002a690d7221 */ /* 0x001fe20000010000 */
[----:B------:R-:W-:-:S02]  /*4870*/  PLOP3.LUT P2, PT, PT, PT, UP1, 0x40, 0x0 ;  /* 0x000000000000781c */ /* 0x000fc40003f4e818 */
        /* <DEDUP_REMOVED lines=17> */
[----:B-1----:R-:W-:Y:S01]  /*4990*/  FADD.FTZ R42, R10, R13 ;  /* 0x0000000d0a2a7221 */ /* 0x002fe20000010000 */
[-CC-:B------:R-:W-:Y:S01]  /*49a0*/  FFMA.FTZ R49, R49, R6.reuse, -R2.reuse ;  /* 0x0000000631317223 */ /* 0x180fe20000010802 */
[-CC-:B------:R-:W-:Y:S01]  /*49b0*/  FFMA.FTZ R51, R51, R6.reuse, -R2.reuse ;  /* 0x0000000633337223 */ /* 0x180fe20000010802 */
[-C--:B------:R-:W-:Y:S01]  /*49c0*/  FFMA.FTZ R53, R53, R6.reuse, -R2 ;  /* 0x0000000635357223 */ /* 0x080fe20000010802 */
[----:B--2---:R-:W-:Y:S01]  /*49d0*/  FADD.FTZ R13, R101, R42 ;  /* 0x0000002a650d7221 */ /* 0x004fe20000010000 */
        /* <DEDUP_REMOVED lines=15> */
[-C--:B------:R-:W-:Y:S01]  /*4ad0*/  FFMA.FTZ R107, R107, R6.reuse, -R2 ;  /* 0x000000066b6b7223 */ /* 0x080fe20000010802 */
[----:B------:R-:W0:Y:S01]  /*4ae0*/  MUFU.EX2 R27, R27 ;  /* 0x0000001b001b7308 */ /* 0x000e220000000800 */
[----:B-1----:R-:W-:Y:S01]  /*4af0*/  FADD.FTZ R11, R21, R36 ;  /* 0x00000024150b7221 */ /* 0x002fe20000010000 */
[----:B------:R-:W-:Y:S01]  /*4b00*/  FFMA.FTZ R115, R115, R6, -R2 ;  /* 0x0000000673737223 */ /* 0x000fe20000010802 */
[----:B------:R-:W-:-:S02]  /*4b10*/  F2FP.BF16.F32.PACK_AB R166, R10, R105 ;  /* 0x000000690aa6723e */ /* 0x000fc400000010ff */
[----:B------:R-:W-:-:S03]  /*4b20*/  F2FP.BF16.F32.PACK_AB R181, R15, R0 ;  /* 0x000000000fb5723e */ /* 0x000fc600000010ff */
        /* <DEDUP_REMOVED lines=49> */
[----:B0-----:R-:W-:-:S04]  /*4e40*/  FADD.FTZ R13, R89, R44 ;  /* 0x0000002c590d7221 */ /* 0x001fc80000010000 */
[C---:B------:R-:W-:Y:S01]  /*4e50*/  FADD.FTZ R13, R158.reuse, R13 ;  /* 0x0000000d9e0d7221 */ /* 0x040fe20000010000 */
[----:B------:R-:W-:Y:S02]  /*4e60*/  F2FP.BF16.F32.PACK_AB R158, R158, R89 ;  /* 0x000000599e9e723e */ /* 0x000fe400000010ff */
        /* <DEDUP_REMOVED lines=16> */
[----:B-1----:R-:W-:-:S04]  /*4f70*/  FADD.FTZ R13, R3, R44 ;  /* 0x0000002c030d7221 */ /* 0x002fc80000010000 */
[C---:B------:R-:W-:Y:S01]  /*4f80*/  FADD.FTZ R2, R154.reuse, R13 ;  /* 0x0000000d9a027221 */ /* 0x040fe20000010000 */
[----:B------:R-:W-:Y:S02]  /*4f90*/  F2FP.BF16.F32.PACK_AB R154, R154, R3 ;  /* 0x000000039a9a723e */ /* 0x000fe400000010ff */
        /* <DEDUP_REMOVED lines=26> */
[----:B------:R-:W-:Y:S01]  /*5140*/  VIADD R3, R88, 0xfffffffe ;  /* 0xfffffffe58037836 */ /* 0x000fe20000000000 */
        /* <DEDUP_REMOVED lines=11> */
.L_x_7810:
[----:B------:R-:W-:-:S11]  /*5200*/  UISETP.NE.AND UP2, UPT, UR7, 0x1, UPT ;  /* 0x000000010700788c */ /* 0x000fd6000bf45270 */
[----:B------:R-:W-:Y:S02]  /*5210*/  @UP2 ULDC.64 UR18, c[0x0][0x9e8] ;  /* 0x00027a0000122ab9 */ /* 0x000fe40000000a00 */
[----:B------:R-:W-:-:S04]  /*5220*/  UIMAD.WIDE.U32 UR10, UR14, UR18, URZ ;  /* 0x000000120e0a72a5 */ /* 0x000fc8000f8e003f */
[----:B------:R-:W-:-:S12]  /*5230*/  @UP2 USHF.R.U32.HI UR14, URZ, UR19, UR11 ;  /* 0x000000133f0e2299 */ /* 0x000fd8000801160b */
.L_x_7811:
[----:B------:R-:W-:-:S04]  /*5240*/  UIMAD UR7, UR14, UR7, UR7 ;  /* 0x000000070e0772a4 */ /* 0x000fc8000f8e0207 */
[----:B------:R-:W-:-:S04]  /*5250*/  UISETP.LT.AND UP2, UPT, UR6, UR7, UPT ;  /* 0x000000070600728c */ /* 0x000fc8000bf41270 */
[----:B------:R-:W-:-:S12]  /*5260*/  USEL UR6, UR6, UR7, UP2 ;  /* 0x0000000706067287 */ /* 0x000fd80009000000 */
.L_x_7809:
[----:B------:R-:W-:Y:S01]  /*5270*/  USHF.R.S32.HI UR7, URZ, 0x1f, UR6 ;  /* 0x0000001f3f077899 */ /* 0x000fe20008011406 */
[----:B------:R-:W-:Y:S02]  /*5280*/  CS2R R150, SRZ ;  /* 0x0000000000967805 */ /* 0x000fe4000001ff00 */
[----:B------:R-:W-:Y:S02]  /*5290*/  CS2R R148, SRZ ;  /* 0x0000000000947805 */ /* 0x000fe4000001ff00 */
[----:B------:R-:W-:Y:S01]  /*52a0*/  CS2R R146, SRZ ;  /* 0x0000000000927805 */ /* 0x000fe2000001ff00 */
        /* <DEDUP_REMOVED lines=35> */
[----:B------:R-:W-:Y:S01]  /*54e0*/  IMAD.MOV.U32 R151, RZ, RZ, RZ ;  /* 0x000000ffff977224 */ /* 0x000fe200078e00ff */
[----:B------:R-:W-:Y:S01]  /*54f0*/  ULDC UR52, c[0x0][0x9e4] ;  /* 0x0002790000347ab9 */ /* 0x000fe20000000800 */
[----:B------:R-:W-:Y:S01]  /*5500*/  ULDC UR54, c[0x0][0x9d8] ;  /* 0x0002760000367ab9 */ /* 0x000fe20000000800 */
[----:B------:R-:W-:-:S05]  /*5510*/  ULDC UR53, c[0x0][0x9e0] ;  /* 0x0002780000357ab9 */ /* 0x000fca0000000800 */
.L_x_7829:
[----:B------:R-:W-:Y:S01]  /*5520*/  UIADD3 UR56, UR44, 0x1, URZ ;  /* 0x000000012c387890 */ /* 0x000fe2000fffe03f */
[----:B------:R-:W-:-:S03]  /*5530*/  ISETP.NE.AND P3, PT, RZ, UR40, PT ;  /* 0x00000028ff007c0c */ /* 0x000fc6000bf65270 */
[----:B------:R-:W-:-:S04]  /*5540*/  UISETP.NE.AND UP2, UPT, UR56, 0x2, UPT ;  /* 0x000000023800788c */ /* 0x000fc8000bf45270 */
[----:B------:R-:W-:Y:S02]  /*5550*/  USEL UR55, URZ, 0x1, UP2 ;  /* 0x000000013f377887 */ /* 0x000fe40009000000 */
[----:B------:R-:W-:Y:S02]  /*5560*/  USEL UR56, UR56, URZ, UP2 ;  /* 0x0000003f38387287 */ /* 0x000fe40009000000 */
[----:B------:R-:W-:Y:S02]  /*5570*/  ULOP3.LUT UR55, UR45, UR55, URZ, 0x3c, !UPT ;  /* 0x000000372d377292 */ /* 0x000fe4000f8e3c3f */
[----:B------:R-:W-:Y:S10]  /*5580*/  @P3 BRA `(.L_x_7813) ;  /* 0x00000000002c3947 */ /* 0x000ff40003800000 */
[----:B------:R-:W-:Y:S05]  /*5590*/  @!P0 BRA `(.L_x_7814) ;  /* 0x0000000000048947 */ /* 0x000fea0003800000 */
[----:B------:R-:W-:Y:S01]  /*55a0*/  BPT.TRAP 0x1 ;  /* 0x000000040000795c */ /* 0x000fe20000300000 */
.L_x_7814:
[----:B------:R-:W-:Y:S01]  /*55b0*/  ULEA UR6, UR56, UR41, 0x3 ;  /* 0x0000002938067291 */ /* 0x000fe2000f8e183f */
[----:B------:R-:W-:-:S05]  /*55c0*/  IMAD.U32 R6, RZ, RZ, UR55 ;  /* 0x00000037ff067e24 */ /* 0x000fca000f8e00ff */
[----:B------:R-:W-:-:S04]  /*55d0*/  SHF.L.U32 R6, R6, 0x1f, RZ ;  /* 0x0000001f06067819 */ /* 0x000fc800000006ff */
[----:B------:R0:W1:Y:S01]  /*55e0*/  SYNCS.PHASECHK.TRANS64.TRYWAIT P2, [UR6+0x28830], R6 ;  /* 0x02883006ff0075a7 */ /* 0x0000620008040146 */
[----:B------:R-:W-:Y:S05]  /*55f0*/  @!P0 BRA `(.L_x_7815) ;  /* 0x0000000000048947 */ /* 0x000fea0003800000 */
[----:B------:R-:W-:Y:S01]  /*5600*/  BPT.TRAP 0x1 ;  /* 0x000000040000795c */ /* 0x000fe20000300000 */
.L_x_7815:
[----:B-1----:R-:W-:Y:S05]  /*5610*/  @P2 BRA `(.L_x_7813) ;  /* 0x0000000000082947 */ /* 0x002fea0003800000 */
[----:B------:R-:W1:Y:S02]  /*5620*/  SYNCS.PHASECHK.TRANS64.TRYWAIT P2, [UR6+0x28830], R6 ;  /* 0x02883006ff0075a7 */ /* 0x000e640008040146 */
[----:B-1----:R-:W-:Y:S05]  /*5630*/  @!P2 BRA `(.L_x_7816) ;  /* 0x0000010800dca947 */ /* 0x002fea0003800000 */
.L_x_7813:
[----:B01----:R-:W-:Y:S01]  /*5640*/  VIADD R6, R23, 0x8 ;  /* 0x0000000817067836 */ /* 0x003fe20000000000 */
[----:B------:R-:W-:Y:S01]  /*5650*/  ULEA UR34, UR56, UR48, 0xb ;  /* 0x0000003038227291 */ /* 0x000fe2000f8e583f */
[----:B------:R-:W-:Y:S01]  /*5660*/  UMOV UR35, 0x40000040 ;  /* 0x4000004000237882 */ /* 0x000fe20000000000 */
[----:B------:R-:W-:Y:S02]  /*5670*/  UMOV UR7, 0x40000040 ;  /* 0x4000004000077882 */ /* 0x000fe40000000000 */
[----:B------:R0:W-:Y:S01]  /*5680*/  BAR.SYNC.DEFER_BLOCKING R6, 0x100 ;  /* 0x000400060000751d */ /* 0x0001e20000010000 */
[----:B------:R-:W-:Y:S02]  /*5690*/  UIADD3 UR6, UR34, 0x2, URZ ;  /* 0x0000000222067890 */ /* 0x000fe4000fffe03f */
[----:B------:R-:W-:Y:S02]  /*56a0*/  UIADD3 UR10, UR34, 0x4, URZ ;  /* 0x00000004220a7890 */ /* 0x000fe4000fffe03f */
[----:B------:R-:W-:Y:S01]  /*56b0*/  UIADD3 UR14, UR34, 0x6, URZ ;  /* 0x00000006220e7890 */ /* 0x000fe2000fffe03f */
        /* <DEDUP_REMOVED lines=10> */
[----:B------:R-:W-:-:S06]  /*5760*/  WARPGROUP.ARRIVE ;  /* 0x00000000000079c5 */ /* 0x000fcc0000000000 */
[----:B------:R-:W-:Y:S03]  /*5770*/  HGMMA.64x128x16.F32.BF16 R24, gdesc[UR32], RZ, !UPT, gsb0 ;  /* 0x01e00000201879f0 */ /* 0x000fe6000c0018ff */
        /* <DEDUP_REMOVED lines=22> */
[----:B0-----:R-:W-:Y:S05]  /*58e0*/  @P3 BRA `(.L_x_7817) ;  /* 0x00000000002c3947 */ /* 0x001fea0003800000 */
[----:B------:R-:W-:Y:S05]  /*58f0*/  @!P0 BRA `(.L_x_7818) ;  /* 0x0000000000048947 */ /* 0x000fea0003800000 */
[----:B------:R-:W-:Y:S01]  /*5900*/  BPT.TRAP 0x1 ;  /* 0x000000040000795c */ /* 0x000fe20000300000 */
.L_x_7818:
[----:B------:R-:W-:Y:S01]  /*5910*/  ULEA UR6, UR44, UR41, 0x3 ;  /* 0x000000292c067291 */ /* 0x000fe2000f8e183f */
[----:B------:R-:W-:-:S05]  /*5920*/  IMAD.U32 R6, RZ, RZ, UR45 ;  /* 0x0000002dff067e24 */ /* 0x000fca000f8e00ff */
[----:B------:R-:W-:-:S04]  /*5930*/  SHF.L.U32 R6, R6, 0x1f, RZ ;  /* 0x0000001f06067819 */ /* 0x000fc800000006ff */
[----:B------:R0:W1:Y:S01]  /*5940*/  SYNCS.PHASECHK.TRANS64.TRYWAIT P2, [UR6+0x28850], R6 ;  /* 0x02885006ff0075a7 */ /* 0x0000620008040146 */
[----:B------:R-:W-:Y:S05]  /*5950*/  @!P0 BRA `(.L_x_7819) ;  /* 0x0000000000048947 */ /* 0x000fea0003800000 */
[----:B------:R-:W-:Y:S01]  /*5960*/  BPT.TRAP 0x1 ;  /* 0x000000040000795c */ /* 0x000fe20000300000 */
.L_x_7819:
[----:B-1----:R-:W-:Y:S05]  /*5970*/  @P2 BRA `(.L_x_7817) ;  /* 0x0000000000082947 */ /* 0x002fea0003800000 */
[----:B------:R-:W1:Y:S02]  /*5980*/  SYNCS.PHASECHK.TRANS64.TRYWAIT P2, [UR6+0x28850], R6 ;  /* 0x02885006ff0075a7 */ /* 0x000e640008040146 */
[----:B-1----:R-:W-:Y:S05]  /*5990*/  @!P2 BRA `(.L_x_7820) ;  /* 0x00000108001ca947 */ /* 0x002fea0003800000 */
.L_x_7817:
[----:B------:R-:W-:Y:S01]  /*59a0*/  UIADD3 UR6, UR41, 0x400, URZ ;  /* 0x0000040029067890 */ /* 0x000fe2000fffe03f */
[----:B------:R-:W-:Y:S01]  /*59b0*/  WARPGROUP.ARRIVE ;  /* 0x00000000000079c5 */ /* 0x000fe20000000000 */
[----:B------:R-:W-:Y:S01]  /*59c0*/  UMOV UR7, 0x40000040 ;  /* 0x4000004000077882 */ /* 0x000fe20000000000 */
[----:B------:R-:W-:Y:S01]  /*59d0*/  PLOP3.LUT P2, PT, PT, PT, UP0, 0x80, 0x0 ;  /* 0x000000000000781c */ /* 0x000fe20003f4f008 */
[----:B------:R-:W-:Y:S01]  /*59e0*/  USHF.R.U32.HI UR6, URZ, 0x4, UR6 ;  /* 0x000000043f067899 */ /* 0x000fe20008011606 */
[----:B------:R-:W-:Y:S01]  /*59f0*/  PLOP3.LUT P3, PT, PT, PT, UP0, 0x80, 0x0 ;  /* 0x000000000000781c */ /* 0x000fe20003f6f008 */
[----:B------:R-:W2:Y:S01]  /*5a00*/  LDC R8, c[0x0][0x288] ;  /* 0x0000a200ff087b82 */ /* 0x000ea20000000800 */
[----:B------:R-:W-:Y:S01]  /*5a10*/  FMUL.FTZ R14, R35, UR54 ;  /* 0x00000036230e7c20 */ /* 0x000fe20008410000 */
[----:B------:R-:W-:Y:S01]  /*5a20*/  ULOP3.LUT UR6, UR6, 0x3fff, URZ, 0xc0, !UPT ;  /* 0x00003fff06067892 */ /* 0x000fe2000f8ec03f */
[----:B------:R-:W-:Y:S01]  /*5a30*/  FMUL.FTZ R35, R59, UR54 ;  /* 0x000000363b237c20 */ /* 0x000fe20008410000 */
[----:B------:R-:W-:Y:S01]  /*5a40*/  FMUL.FTZ R10, R27, UR54 ;  /* 0x000000361b0a7c20 */ /* 0x000fe20008410000 */
[----:B------:R-:W-:Y:S01]  /*5a50*/  FMUL.FTZ R59, R65, UR54 ;  /* 0x00000036413b7c20 */ /* 0x000fe20008410000 */
[----:B------:R-:W-:Y:S01]  /*5a60*/  ULOP3.LUT UR6, UR6, 0x4000000, URZ, 0xfc, !UPT ;  /* 0x0400000006067892 */ /* 0x000fe2000f8efc3f */
[----:B------:R-:W-:Y:S01]  /*5a70*/  FMUL.FTZ R27, R51, UR54 ;  /* 0x00000036331b7c20 */ /* 0x000fe20008410000 */
[----:B------:R-:W-:Y:S01]  /*5a80*/  FMUL.FTZ R12, R31, UR54 ;  /* 0x000000361f0c7c20 */ /* 0x000fe20008410000 */
[----:B------:R-:W-:Y:S01]  /*5a90*/  FMUL.FTZ R51, R53, UR54 ;  /* 0x0000003635337c20 */ /* 0x000fe20008410000 */
[----:B------:R-:W-:Y:S01]  /*5aa0*/  ULEA UR10, UR44, UR6, 0xb ;  /* 0x000000062c0a7291 */ /* 0x000fe2000f8e583f */
        /* <DEDUP_REMOVED lines=8> */
[----:B------:R-:W-:Y:S01]  /*5b30*/  HGMMA.64x128x16.F32.BF16 R88, R180, gdesc[UR4].tnspB, R88, gsb0 ;  /* 0x41e00004b4587df0 */ /* 0x000fe20008001858 */
        /* <DEDUP_REMOVED lines=46> */
[----:B------:R-:W-:Y:S01]  /*5e20*/  HGMMA.64x128x16.F32.BF16 R88, R176, gdesc[UR4].tnspB, R88, gsb0 ;  /* 0x41e00004b0587df0 */ /* 0x000fe20008001858 */
        /* <DEDUP_REMOVED lines=26> */
[----:B------:R0:W0:Y:S08]  /*5fd0*/  MUFU.TANH R68, R77 ;  /* 0x0000004d00447308 */ /* 0x0000300000002400 */
[----:B------:R-:W0:Y:S08]  /*5fe0*/  MUFU.TANH R80, R80 ;  /* 0x0000005000507308 */ /* 0x000e300000002400 */
[----:B------:R-:W0:Y:S08]  /*5ff0*/  MUFU.TANH R47, R47 ;  /* 0x0000002f002f7308 */ /* 0x000e300000002400 */
[----:B------:R-:W0:Y:S08]  /*6000*/  MUFU.TANH R84, R84 ;  /* 0x0000005400547308 */ /* 0x000e300000002400 */
[----:B------:R0:W0:Y:S01]  /*6010*/  MUFU.TANH R72, R85 ;  /* 0x0000005500487308 */ /* 0x0000220000002400 */
[----:B------:R-:W-:-:S02]  /*6020*/  WARPGROUP.DEPBAR.LE gsb0, 0x0 ;  /* 0x00008000000079c5 */ /* 0x000fc40000010000 */
[----:B------:R-:W-:-:S06]  /*6030*/  WARPGROUP.ARRIVE ;  /* 0x00000000000079c5 */ /* 0x000fcc0000000000 */
[----:B------:R-:W-:Y:S01]  /*6040*/  HGMMA.64x128x16.F32.BF16 R88, R168, gdesc[UR4].tnspB, R88, gsb0 ;  /* 0x41e00004a8587df0 */ /* 0x000fe20008001858 */
[----:B------:R-:W-:Y:S01]  /*6050*/  UIADD3 UR6, UR10, 0x200, URZ ;  /* 0x000002000a067890 */ /* 0x000fe2000fffe03f */
[----:B------:R-:W-:Y:S01]  /*6060*/  UMOV UR7, 0x40000040 ;  /* 0x4000004000077882 */ /* 0x000fe20000000000 */
[----:B------:R-:W-:Y:S02]  /*6070*/  WARPGROUP.DEPBAR.LE gsb0, 0x0 ;  /* 0x00008000000079c5 */ /* 0x000fe40000010000 */
[----:B------:R-:W-:Y:S01]  /*6080*/  WARPGROUP.ARRIVE ;  /* 0x00000000000079c5 */ /* 0x000fe20000000000 */
[----:B------:R-:W-:Y:S01]  /*6090*/  FMUL.FTZ R168, R48, UR54 ;  /* 0x0000003630a87c20 */ /* 0x000fe20008410000 */
[----:B------:R-:W-:Y:S02]  /*60a0*/  IMAD.U32 R48, RZ, RZ, UR56 ;  /* 0x00000038ff307e24 */ /* 0x000fe4000f8e00ff */
[----:B------:R-:W-:-:S03]  /*60b0*/  FMUL.FTZ R169, R49, UR54 ;  /* 0x0000003631a97c20 */ /* 0x000fc60008410000 */
[----:B------:R-:W-:Y:S01]  /*60c0*/  HGMMA.64x128x16.F32.BF16 R88, R164, gdesc[UR4].tnspB, R88, gsb0 ;  /* 0x41e00004a4587df0 */ /* 0x000fe20008001858 */
[----:B------:R-:W-:Y:S01]  /*60d0*/  UIADD3 UR6, UR10, 0x280, URZ ;  /* 0x000002800a067890 */ /* 0x000fe2000fffe03f */
[----:B------:R-:W-:Y:S01]  /*60e0*/  @!P1 LEA R48, R48, UR41, 0x3 ;  /* 0x0000002930309c11 */ /* 0x000fe2000f8e18ff */
[----:B------:R-:W-:Y:S01]  /*60f0*/  UMOV UR7, 0x40000040 ;  /* 0x4000004000077882 */ /* 0x000fe20000000000 */
[----:B------:R-:W0:Y:S03]  /*6100*/  MUFU.TANH R168, R168 ;  /* 0x000000a800a87308 */ /* 0x000e260000002400 */
[----:B------:R-:W-:-:S05]  /*6110*/  @!P1 VIADD R48, R48, 0x28840 ;  /* 0x0002884030309836 */ /* 0x000fca0000000000 */
[----:B------:R-:W-:Y:S01]  /*6120*/  @!P1 PRMT R49, RZ, 0x654, R48 ;  /* 0x00000654ff319816 */ /* 0x000fe20000000030 */
[----:B------:R-:W0:Y:S08]  /*6130*/  MUFU.TANH R169, R169 ;  /* 0x000000a900a97308 */ /* 0x000e300000002400 */
[----:B------:R0:W0:Y:S01]  /*6140*/  MUFU.TANH R48, R86 ;  /* 0x0000005600307308 */ /* 0x0000220000002400 */
[----:B------:R-:W-:-:S02]  /*6150*/  WARPGROUP.DEPBAR.LE gsb0, 0x0 ;  /* 0x00008000000079c5 */ /* 0x000fc40000010000 */
[----:B------:R-:W-:Y:S01]  /*6160*/  WARPGROUP.ARRIVE ;  /* 0x00000000000079c5 */ /* 0x000fe20000000000 */
[----:B------:R-:W-:Y:S01]  /*6170*/  FMUL.FTZ R164, R25, UR54 ;  /* 0x0000003619a47c20 */ /* 0x000fe20008410000 */
[----:B------:R-:W-:Y:S01]  /*6180*/  FMUL.FTZ R165, R28, UR54 ;  /* 0x000000361ca57c20 */ /* 0x000fe20008410000 */
[----:B------:R-:W-:Y:S01]  /*6190*/  FMUL.FTZ R25, R42, UR54 ;  /* 0x000000362a197c20 */ /* 0x000fe20008410000 */
[----:B------:R-:W-:Y:S01]  /*61a0*/  FMUL.FTZ R28, R50, UR54 ;  /* 0x00000036321c7c20 */ /* 0x000fe20008410000 */
[----:B------:R-:W-:Y:S01]  /*61b0*/  FMUL.FTZ R50, R52, UR54 ;  /* 0x0000003634327c20 */ /* 0x000fe20008410000 */
[----:B------:R-:W-:Y:S01]  /*61c0*/  HGMMA.64x128x16.F32.BF16 R88, R160, gdesc[UR4].tnspB, R88, gsb0 ;  /* 0x41e00004a0587df0 */ /* 0x000fe20008001858 */
[----:B------:R-:W-:Y:S01]  /*61d0*/  UIADD3 UR6, UR10, 0x300, URZ ;  /* 0x000003000a067890 */ /* 0x000fe2000fffe03f */
[----:B------:R-:W-:Y:S01]  /*61e0*/  FMUL.FTZ R42, R74, UR54 ;  /* 0x000000364a2a7c20 */ /* 0x000fe20008410000 */
[----:B------:R-:W-:Y:S01]  /*61f0*/  UMOV UR7, 0x40000040 ;  /* 0x4000004000077882 */ /* 0x000fe20000000000 */
[----:B------:R-:W-:Y:S01]  /*6200*/  FMUL.FTZ R52, R56, UR54 ;  /* 0x0000003638347c20 */ /* 0x000fe20008410000 */
[----:B------:R-:W-:Y:S01]  /*6210*/  IMAD.SHL.U32 R74, R3, 0x80, RZ ;  /* 0x00000080034a7824 */ /* 0x000fe200078e00ff */
[----:B------:R-:W-:Y:S01]  /*6220*/  IADD3 R56, -R23, 0xb, RZ ;  /* 0x0000000b17387810 */ /* 0x000fe20007ffe1ff */
[----:B------:R-:W-:Y:S01]  /*6230*/  FMUL.FTZ R166, R29, UR54 ;  /* 0x000000361da67c20 */ /* 0x000fe20008410000 */
[----:B------:R-:W-:Y:S01]  /*6240*/  FMUL.FTZ R167, R37, UR54 ;  /* 0x0000003625a77c20 */ /* 0x000fe20008410000 */
[----:B------:R-:W-:Y:S01]  /*6250*/  FMUL.FTZ R29, R46, UR54 ;  /* 0x000000362e1d7c20 */ /* 0x000fe20008410000 */
[----:B------:R-:W-:Y:S01]  /*6260*/  IADD3 R57, -R74, 0x1, RZ ;  /* 0x000000014a397810 */ /* 0x000fe20007ffe1ff */
[----:B------:R-:W-:Y:S01]  /*6270*/  FMUL.FTZ R37, R71, UR54 ;  /* 0x0000003647257c20 */ /* 0x000fe20008410000 */
[----:B------:R-:W-:Y:S01]  /*6280*/  FMUL.FTZ R46, R82, UR54 ;  /* 0x00000036522e7c20 */ /* 0x000fe20008410000 */
[----:B------:R-:W0:Y:S02]  /*6290*/  MUFU.TANH R164, R164 ;  /* 0x000000a400a47308 */ /* 0x000e240000002400 */
[----:B------:R-:W-:-:S06]  /*62a0*/  IMAD R64, R16, -0x2, R57 ;  /* 0xfffffffe10407824 */ /* 0x000fcc00078e0239 */
        /* <DEDUP_REMOVED lines=15> */
[----:B------:R-:W-:Y:S02]  /*63a0*/  VIADD R62, R17, UR36 ;  /* 0x00000024113e7c36 */ /* 0x000fe40008000000 */
[----:B------:R-:W-:Y:S01]  /*63b0*/  FMUL.FTZ R161, R41, UR54 ;  /* 0x0000003629a17c20 */ /* 0x000fe20008410000 */
        /* <DEDUP_REMOVED lines=16> */
[----:B------:R0:W0:Y:S01]  /*64c0*/  MUFU.TANH R70, R81 ;  /* 0x0000005100467308 */ /* 0x0000220000002400 */
[----:B------:R-:W-:-:S02]  /*64d0*/  WARPGROUP.DEPBAR.LE gsb0, 0x0 ;  /* 0x00008000000079c5 */ /* 0x000fc40000010000 */
[----:B------:R-:W-:-:S06]  /*64e0*/  WARPGROUP.ARRIVE ;  /* 0x00000000000079c5 */ /* 0x000fcc0000000000 */
[----:B------:R-:W-:Y:S01]  /*64f0*/  HGMMA.64x128x16.F32.BF16 R88, R152, gdesc[UR4].tnspB, R88, gsb0 ;  /* 0x41e0000498587df0 */ /* 0x000fe20008001858 */
[----:B------:R-:W-:Y:S02]  /*6500*/  @UP0 ULDC UR6, c[0x0][0x44c] ;  /* 0x0001130000060ab9 */ /* 0x000fe40000000800 */
[----:B------:R-:W-:Y:S01]  /*6510*/  @P2 IMAD.HI.U32 R7, R62, UR6, RZ ;  /* 0x000000063e072c27 */ /* 0x000fe2000f8e00ff */
[----:B------:R-:W-:Y:S01]  /*6520*/  @UP0 ULDC UR6, c[0x0][0x450] ;  /* 0x0001140000060ab9 */ /* 0x000fe20000000800 */
[----:B------:R-:W-:-:S03]  /*6530*/  PLOP3.LUT P2, PT, PT, PT, UP1, 0x40, 0x0 ;  /* 0x000000000000781c */ /* 0x000fc60003f4e818 */
[----:B------:R-:W-:Y:S02]  /*6540*/  @P3 SHF.R.U32.HI R62, RZ, UR6, R7 ;  /* 0x00000006ff3e3c19 */ /* 0x000fe40008011607 */
[----:B------:R-:W5:Y:S03]  /*6550*/  LDC R7, c[0x0][0x2f0] ;  /* 0x0000bc00ff077b82 */ /* 0x000f660000000800 */
[----:B------:R-:W1:Y:S01]  /*6560*/  SHFL.IDX PT, R65, R62, RZ, 0x1c1f ;  /* 0x001c1fff3e417589 */ /* 0x000e6200000e0000 */
[----:B-----5:R-:W-:-:S04]  /*6570*/  IMAD R57, R7, UR42, R64 ;  /* 0x0000002a07397c24 */ /* 0x020fc8000f8e0240 */
[----:B--2---:R-:W-:-:S04]  /*6580*/  IMAD.IADD R57, R57, 0x1, -R8 ;  /* 0x0000000139397824 */ /* 0x004fc800078e0a08 */
[C---:B------:R-:W-:Y:S02]  /*6590*/  VIADD R78, R57.reuse, UR53 ;  /* 0x00000035394e7c36 */ /* 0x040fe40008000000 */
[----:B------:R-:W-:Y:S02]  /*65a0*/  VIADD R82, R57, UR49 ;  /* 0x0000003139527c36 */ /* 0x000fe40008000000 */
[--C-:B-1----:R-:W-:Y:S02]  /*65b0*/  IMAD.IADD R64, R78, 0x1, R65.reuse ;  /* 0x000000014e407824 */ /* 0x102fe400078e0241 */
[----:B------:R-:W-:Y:S01]  /*65c0*/  IMAD.IADD R66, R82, 0x1, R65 ;  /* 0x0000000152427824 */ /* 0x000fe200078e0241 */
[----:B------:R-:W-:Y:S02]  /*65d0*/  WARPGROUP.DEPBAR.LE gsb0, 0x0 ;  /* 0x00008000000079c5 */ /* 0x000fe40000010000 */
[----:B------:R1:W-:Y:S06]  /*65e0*/  BAR.ARV R56, 0x100 ;  /* 0x000400380000751d */ /* 0x0003ec0000002000 */
[----:B------:R2:W-:Y:S02]  /*65f0*/  @!P1 SYNCS.ARRIVE.TRANS64.RED.A1T0 RZ, [R49+URZ], RZ ;  /* 0x000000ff31ff99a7 */ /* 0x0005e4000810043f */
[----:B--2---:R-:W-:-:S06]  /*6600*/  FMUL.FTZ R49, R87, UR54 ;  /* 0x0000003657317c20 */ /* 0x004fcc0008410000 */
[----:B------:R-:W2:Y:S01]  /*6610*/  MUFU.TANH R49, R49 ;  /* 0x0000003100317308 */ /* 0x000ea20000002400 */
[----:B01-34-:R-:W-:Y:S05]  /*6620*/  @P2 BRA `(.L_x_7821) ;  /* 0x00000000005c2947 */ /* 0x01bfea0003800000 */
        /* <DEDUP_REMOVED lines=13> */
.L_x_7823:
[----:B------:R-:W-:-:S05]  /*6700*/  IMAD.U32 R69, RZ, RZ, UR52 ;  /* 0x00000034ff457e24 */ /* 0x000fca000f8e00ff */
[----:B------:R-:W-:-:S13]  /*6710*/  ISETP.NE.AND P2, PT, R69, 0x1, PT ;  /* 0x000000014500780c */ /* 0x000fda0003f45270 */
[----:B------:R-:W0:Y:S02]  /*6720*/  @P2 LDC.64 R56, c[0x0][0x9e8] ;  /* 0x00027a00ff382b82 */ /* 0x000e240000000a00 */
[----:B0-----:R-:W-:-:S05]  /*6730*/  @P2 IMAD.HI.U32 R56, R65, R56, RZ ;  /* 0x0000003841382227 */ /* 0x001fca00078e00ff */
[----:B------:R-:W-:-:S07]  /*6740*/  @P2 SHF.R.U32.HI R65, RZ, R57, R56 ;  /* 0x00000039ff412219 */ /* 0x000fce0000011638 */
.L_x_7824:
[----:B------:R-:W-:Y:S05]  /*6750*/  BSYNC B0 ;  /* 0x0000000000007941 */ /* 0x000fea0003800000 */
.L_x_7822:
[----:B------:R-:W-:-:S04]  /*6760*/  IMAD R65, R65, R69, -R74 ;  /* 0x0000004541417224 */ /* 0x000fc800078e0a4a */
[----:B------:R-:W-:-:S05]  /*6770*/  IMAD R65, R16, -0x2, R65 ;  /* 0xfffffffe10417824 */ /* 0x000fca00078e0241 */
[----:B------:R-:W-:Y:S02]  /*6780*/  VIADDMNMX R64, R65, R69, R64, PT ;  /* 0x0000004541407246 */ /* 0x000fe40003800140 */
[----:B------:R-:W-:-:S07]  /*6790*/  VIMNMX R66, R66, R65, !PT ;  /* 0x0000004142427248 */ /* 0x000fce0007fe0100 */
.L_x_7821:
[----:B------:R-:W-:Y:S01]  /*67a0*/  ISETP.GT.AND P2, PT, R3, -0x1, PT ;  /* 0xffffffff0300780c */ /* 0x000fe20003f44270 */
[----:B------:R-:W0:Y:S03]  /*67b0*/  SHFL.IDX PT, R155, R62, 0x1, 0x1c1f ;  /* 0x003c1f003e9b7f89 */ /* 0x000e2600000e0000 */
[C---:B------:R-:W-:Y:S02]  /*67c0*/  ISETP.GT.AND P5, PT, R66.reuse, RZ, P2 ;  /* 0x000000ff4200720c */ /* 0x040fe400017a4270 */
[----:B------:R-:W-:Y:S02]  /*67d0*/  ISETP.GT.AND P3, PT, R66, 0x9, P2 ;  /* 0x000000094200780c */ /* 0x000fe40001764270 */
[C---:B------:R-:W-:Y:S02]  /*67e0*/  ISETP.LT.OR P5, PT, R64.reuse, 0x1, P5 ;  /* 0x000000014000780c */ /* 0x040fe40002fa1670 */
[----:B------:R-:W-:-:S02]  /*67f0*/  ISETP.LT.OR P3, PT, R64, 0xa, P3 ;  /* 0x0000000a4000780c */ /* 0x000fc40001f61670 */
[----:B------:R-:W-:Y:S02]  /*6800*/  FSEL R159, R6, -INF , !P5 ;  /* 0xff800000069f7808 */ /* 0x000fe40006800000 */
[C---:B------:R-:W-:Y:S02]  /*6810*/  ISETP.GT.AND P5, PT, R66.reuse, 0x10, P2 ;  /* 0x000000104200780c */ /* 0x040fe400017a4270 */
[----:B------:R-:W-:Y:S02]  /*6820*/  ISETP.GT.AND P4, PT, R66, 0x1, P2 ;  /* 0x000000014200780c */ /* 0x000fe40001784270 */
[----:B------:R-:W-:Y:S02]  /*6830*/  ISETP.LT.OR P5, PT, R64, 0x11, P5 ;  /* 0x000000114000780c */ /* 0x000fe40002fa1670 */
[----:B------:R-:W-:Y:S02]  /*6840*/  ISETP.GT.AND P6, PT, R66, 0x8, P2 ;  /* 0x000000084200780c */ /* 0x000fe400017c4270 */
[----:B------:R-:W-:-:S02]  /*6850*/  FSEL R183, R166, -INF , !P3 ;  /* 0xff800000a6b77808 */ /* 0x000fc40005800000 */
[C---:B------:R-:W-:Y:S02]  /*6860*/  ISETP.GT.AND P3, PT, R66.reuse, 0x19, P2 ;  /* 0x000000194200780c */ /* 0x040fe40001764270 */
[----:B------:R-:W-:Y:S02]  /*6870*/  FSEL R177, R31, -INF , !P5 ;  /* 0xff8000001fb17808 */ /* 0x000fe40006800000 */
[----:B------:R-:W-:Y:S02]  /*6880*/  ISETP.GT.AND P5, PT, R66, 0x20, P2 ;  /* 0x000000204200780c */ /* 0x000fe400017a4270 */
[C---:B------:R-:W-:Y:S02]  /*6890*/  ISETP.LT.OR P4, PT, R64.reuse, 0x2, P4 ;  /* 0x000000024000780c */ /* 0x040fe40002781670 */
[C---:B------:R-:W-:Y:S02]  /*68a0*/  ISETP.LT.OR P6, PT, R64.reuse, 0x9, P6 ;  /* 0x000000094000780c */ /* 0x040fe400037c1670 */
[----:B------:R-:W-:-:S02]  /*68b0*/  ISETP.LT.OR P3, PT, R64, 0x1a, P3 ;  /* 0x0000001a4000780c */ /* 0x000fc40001f61670 */
[----:B------:R-:W-:Y:S02]  /*68c0*/  ISETP.LT.OR P5, PT, R64, 0x21, P5 ;  /* 0x000000214000780c */ /* 0x000fe40002fa1670 */
[----:B------:R-:W-:Y:S02]  /*68d0*/  FSEL R171, R164, -INF , !P4 ;  /* 0xff800000a4ab7808 */ /* 0x000fe40006000000 */
[----:B------:R-:W-:Y:S02]  /*68e0*/  FSEL R173, R165, -INF , !P6 ;  /* 0xff800000a5ad7808 */ /* 0x000fe40007000000 */
[C---:B------:R-:W-:Y:S02]  /*68f0*/  ISETP.GT.AND P4, PT, R66.reuse, 0x11, P2 ;  /* 0x000000114200780c */ /* 0x040fe40001784270 */
[----:B------:R-:W-:Y:S02]  /*6900*/  ISETP.GT.AND P6, PT, R66, 0x18, P2 ;  /* 0x000000184200780c */ /* 0x000fe400017c4270 */
[----:B------:R-:W-:-:S02]  /*6910*/  FSEL R175, R167, -INF , !P3 ;  /* 0xff800000a7af7808 */ /* 0x000fc40005800000 */
[----:B------:R-:W-:Y:S02]  /*6920*/  FSEL R167, R160, -INF , !P5 ;  /* 0xff800000a0a77808 */ /* 0x000fe40006800000 */
[----:B------:R-:W-:Y:S02]  /*6930*/  ISETP.GT.AND P5, PT, R66, 0x30, P2 ;  /* 0x000000304200780c */ /* 0x000fe400017a4270 */
[C---:B------:R-:W-:Y:S02]  /*6940*/  ISETP.LT.OR P4, PT, R64.reuse, 0x12, P4 ;  /* 0x000000124000780c */ /* 0x040fe40002781670 */
[C---:B------:R-:W-:Y:S02]  /*6950*/  ISETP.LT.OR P6, PT, R64.reuse, 0x19, P6 ;  /* 0x000000194000780c */ /* 0x040fe400037c1670 */
[----:B------:R-:W-:Y:S02]  /*6960*/  ISETP.LT.OR P5, PT, R64, 0x31, P5 ;  /* 0x000000314000780c */ /* 0x000fe40002fa1670 */
        /* <DEDUP_REMOVED lines=17> */
[----:B------:R-:W-:Y:S01]  /*6a80*/  FSEL R81, R52, -INF , !P5 ;  /* 0xff80000034517808 */ /* 0x000fe20006800000 */
[----:B0-----:R-:W-:Y:S01]  /*6a90*/  IMAD.IADD R52, R82, 0x1, R155 ;  /* 0x0000000152347824 */ /* 0x001fe200078e029b */
[----:B------:R-:W-:-:S02]  /*6aa0*/  ISETP.GT.AND P5, PT, R66, 0x50, P2 ;  /* 0x000000504200780c */ /* 0x000fc400017a4270 */
[C---:B------:R-:W-:Y:S02]  /*6ab0*/  ISETP.LT.OR P4, PT, R64.reuse, 0x32, P4 ;  /* 0x000000324000780c */ /* 0x040fe40002781670 */
[C---:B------:R-:W-:Y:S02]  /*6ac0*/  ISETP.LT.OR P6, PT, R64.reuse, 0x39, P6 ;  /* 0x000000394000780c */ /* 0x040fe400037c1670 */
[C---:B------:R-:W-:Y:S02]  /*6ad0*/  ISETP.LT.OR P3, PT, R64.reuse, 0x3a, P3 ;  /* 0x0000003a4000780c */ /* 0x040fe40001f61670 */
[----:B------:R-:W-:Y:S02]  /*6ae0*/  ISETP.LT.OR P5, PT, R64, 0x51, P5 ;  /* 0x000000514000780c */ /* 0x000fe40002fa1670 */
[----:B------:R-:W-:Y:S02]  /*6af0*/  FSEL R169, R169, -INF , !P4 ;  /* 0xff800000a9a97808 */ /* 0x000fe40006000000 */
[----:B------:R-:W-:Y:S01]  /*6b00*/  FSEL R85, R50, -INF , !P6 ;  /* 0xff80000032557808 */ /* 0x000fe20007000000 */
[----:B------:R-:W-:Y:S01]  /*6b10*/  IMAD.IADD R50, R78, 0x1, R155 ;  /* 0x000000014e327824 */ /* 0x000fe200078e029b */
[----:B------:R-:W-:-:S02]  /*6b20*/  FSEL R83, R51, -INF , !P3 ;  /* 0xff80000033537808 */ /* 0x000fc40005800000 */
[C---:B------:R-:W-:Y:S02]  /*6b30*/  ISETP.GT.AND P4, PT, R66.reuse, 0x41, P2 ;  /* 0x000000414200780c */ /* 0x040fe40001784270 */
[C---:B------:R-:W-:Y:S02]  /*6b40*/  ISETP.GT.AND P6, PT, R66.reuse, 0x48, P2 ;  /* 0x000000484200780c */ /* 0x040fe400017c4270 */
[----:B------:R-:W-:Y:S02]  /*6b50*/  ISETP.GT.AND P3, PT, R66, 0x49, P2 ;  /* 0x000000494200780c */ /* 0x000fe40001764270 */
[----:B------:R-:W-:Y:S02]  /*6b60*/  FSEL R65, R58, -INF , !P5 ;  /* 0xff8000003a417808 */ /* 0x000fe40006800000 */
[----:B------:R-:W-:Y:S02]  /*6b70*/  ISETP.GT.AND P5, PT, R66, 0x60, P2 ;  /* 0x000000604200780c */ /* 0x000fe400017a4270 */
[----:B------:R-:W-:-:S02]  /*6b80*/  ISETP.LT.OR P4, PT, R64, 0x42, P4 ;  /* 0x000000424000780c */ /* 0x000fc40002781670 */
        /* <DEDUP_REMOVED lines=8> */
[C---:B------:R-:W-:Y:S02]  /*6c10*/  ISETP.GT.AND P3, PT, R66.reuse, 0x59, P2 ;  /* 0x000000594200780c */ /* 0x040fe40001764270 */
        /* <DEDUP_REMOVED lines=12> */
[----:B------:R-:W-:Y:S02]  /*6ce0*/  FSEL R61, R80, -INF , !P5 ;  /* 0xff800000503d7808 */ /* 0x000fe40006800000 */
[----:B------:R-:W-:Y:S02]  /*6cf0*/  PLOP3.LUT P5, PT, PT, PT, UP1, 0x40, 0x0 ;  /* 0x000000000000781c */ /* 0x000fe40003fae818 */
        /* <DEDUP_REMOVED lines=14> */
[----:B------:R-:W-:Y:S01]  /*6de0*/  FSEL R51, R72, -INF , !P3 ;  /* 0xff80000048337808 */ /* 0x000fe20005800000 */
[----:B------:R-:W-:Y:S06]  /*6df0*/  @P5 BRA `(.L_x_7825) ;  /* 0x00000000005c5947 */ /* 0x000fec0003800000 */
        /* <DEDUP_REMOVED lines=13> */
.L_x_7827:
[----:B------:R-:W-:-:S05]  /*6ed0*/  IMAD.U32 R6, RZ, RZ, UR52 ;  /* 0x00000034ff067e24 */ /* 0x000fca000f8e00ff */
[----:B------:R-:W-:-:S13]  /*6ee0*/  ISETP.NE.AND P3, PT, R6, 0x1, PT ;  /* 0x000000010600780c */ /* 0x000fda0003f65270 */
[----:B------:R-:W0:Y:S02]  /*6ef0*/  @P3 LDC.64 R32, c[0x0][0x9e8] ;  /* 0x00027a00ff203b82 */ /* 0x000e240000000a00 */
[----:B0-----:R-:W-:-:S05]  /*6f00*/  @P3 IMAD.HI.U32 R32, R31, R32, RZ ;  /* 0x000000201f203227 */ /* 0x001fca00078e00ff */
[----:B------:R-:W-:-:S07]  /*6f10*/  @P3 SHF.R.U32.HI R31, RZ, R33, R32 ;  /* 0x00000021ff1f3219 */ /* 0x000fce0000011620 */
.L_x_7828:
[----:B------:R-:W-:Y:S05]  /*6f20*/  BSYNC B0 ;  /* 0x0000000000007941 */ /* 0x000fea0003800000 */
.L_x_7826:
[----:B------:R-:W-:-:S04]  /*6f30*/  IMAD R31, R31, R6, -R74 ;  /* 0x000000061f1f7224 */ /* 0x000fc800078e0a4a */
[----:B------:R-:W-:-:S05]  /*6f40*/  IMAD R31, R16, -0x2, R31 ;  /* 0xfffffffe101f7824 */ /* 0x000fca00078e021f */
[----:B------:R-:W-:Y:S02]  /*6f50*/  VIADDMNMX R50, R31, R6, R50, PT ;  /* 0x000000061f327246 */ /* 0x000fe40003800132 */
[----:B------:R-:W-:-:S07]  /*6f60*/  VIMNMX R52, R52, R31, !PT ;  /* 0x0000001f34347248 */ /* 0x000fce0007fe0100 */
.L_x_7825:
[----:B------:R-:W-:Y:S01]  /*6f70*/  FMNMX.FTZ R6, R159, R4, !PT ;  /* 0x000000049f067209 */ /* 0x000fe20007810000 */
[----:B------:R-:W-:Y:S01]  /*6f80*/  UMOV UR45, UR55 ;  /* 0x00000037002d7c82 */ /* 0x000fe20008000000 */
        /* <DEDUP_REMOVED lines=16> */
[----:B------:R-:W-:-:S02]  /*7090*/  ISETP.GT.AND P3, PT, R52, 0x9, P2 ;  /* 0x000000093400780c */ /* 0x000fc40001764270 */
[----:B------:R-:W-:Y:S02]  /*70a0*/  FMNMX.FTZ R6, R161, R6, !PT ;  /* 0x00000006a1067209 */ /* 0x000fe40007810000 */
[----:B------:R-:W-:Y:S02]  /*70b0*/  FSEL R25, R25, -INF , !P4 ;  /* 0xff80000019197808 */ /* 0x000fe40006000000 */
[----:B------:R-:W-:Y:S02]  /*70c0*/  FMNMX.FTZ R6, R153, R6, !PT ;  /* 0x0000000699067209 */ /* 0x000fe40007810000 */
[----:B------:R-:W-:Y:S02]  /*70d0*/  ISETP.GT.AND P4, PT, R52, RZ, P2 ;  /* 0x000000ff3400720c */ /* 0x000fe40001784270 */
[----:B------:R-:W-:Y:S02]  /*70e0*/  FMNMX.FTZ R6, R163, R6, !PT ;  /* 0x00000006a3067209 */ /* 0x000fe40007810000 */
[----:B------:R-:W-:-:S02]  /*70f0*/  ISETP.LT.OR P3, PT, R50, 0xa, P3 ;  /* 0x0000000a3200780c */ /* 0x000fc40001f61670 */
[----:B------:R-:W-:Y:S02]  /*7100*/  FMNMX.FTZ R6, R87, R6, !PT ;  /* 0x0000000657067209 */ /* 0x000fe40007810000 */
[----:B------:R-:W-:Y:S02]  /*7110*/  ISETP.LT.OR P4, PT, R50, 0x1, P4 ;  /* 0x000000013200780c */ /* 0x000fe40002781670 */
[----:B------:R-:W-:Y:S02]  /*7120*/  FMNMX.FTZ R6, R169, R6, !PT ;  /* 0x00000006a9067209 */ /* 0x000fe40007810000 */
[----:B------:R-:W-:Y:S02]  /*7130*/  FSEL R155, R12, -INF , !P3 ;  /* 0xff8000000c9b7808 */ /* 0x000fe40005800000 */
[----:B------:R-:W-:Y:S02]  /*7140*/  FMNMX.FTZ R6, R85, R6, !PT ;  /* 0x0000000655067209 */ /* 0x000fe40007810000 */
[----:B------:R-:W-:-:S02]  /*7150*/  ISETP.GT.AND P6, PT, R52, 0x8, P2 ;  /* 0x000000083400780c */ /* 0x000fc400017c4270 */
[----:B------:R-:W-:Y:S02]  /*7160*/  FMNMX.FTZ R6, R83, R6, !PT ;  /* 0x0000000653067209 */ /* 0x000fe40007810000 */
[----:B------:R-:W-:Y:S02]  /*7170*/  FSEL R12, R9, -INF , !P4 ;  /* 0xff800000090c7808 */ /* 0x000fe40006000000 */
[----:B------:R-:W-:Y:S02]  /*7180*/  FMNMX.FTZ R6, R81, R6, !PT ;  /* 0x0000000651067209 */ /* 0x000fe40007810000 */
[----:B------:R-:W-:Y:S02]  /*7190*/  ISETP.LT.OR P6, PT, R50, 0x9, P6 ;  /* 0x000000093200780c */ /* 0x000fe400037c1670 */
[----:B------:R-:W-:Y:S02]  /*71a0*/  FMNMX.FTZ R6, R79, R6, !PT ;  /* 0x000000064f067209 */ /* 0x000fe40007810000 */
[----:B------:R-:W-:-:S02]  /*71b0*/  FMNMX.FTZ R14, R12, R5, !PT ;  /* 0x000000050c0e7209 */ /* 0x000fc40007810000 */
[----:B------:R-:W-:Y:S02]  /*71c0*/  FMNMX.FTZ R6, R77, R6, !PT ;  /* 0x000000064d067209 */ /* 0x000fe40007810000 */
[----:B------:R-:W-:Y:S02]  /*71d0*/  ISETP.GT.AND P5, PT, R52, 0x10, P2 ;  /* 0x000000103400780c */ /* 0x000fe400017a4270 */
[----:B------:R-:W-:Y:S02]  /*71e0*/  FMNMX.FTZ R6, R71, R6, !PT ;  /* 0x0000000647067209 */ /* 0x000fe40007810000 */
[----:B------:R-:W-:Y:S02]  /*71f0*/  FMNMX.FTZ R14, R157, R14, !PT ;  /* 0x0000000e9d0e7209 */ /* 0x000fe40007810000 */
[----:B------:R-:W-:Y:S02]  /*7200*/  FMNMX.FTZ R6, R65, R6, !PT ;  /* 0x0000000641067209 */ /* 0x000fe40007810000 */
[----:B------:R-:W-:-:S02]  /*7210*/  ISETP.LT.OR P5, PT, R50, 0x11, P5 ;  /* 0x000000113200780c */ /* 0x000fc40002fa1670 */
[----:B------:R-:W-:Y:S02]  /*7220*/  FMNMX.FTZ R6, R75, R6, !PT ;  /* 0x000000064b067209 */ /* 0x000fe40007810000 */
[C---:B------:R-:W-:Y:S02]  /*7230*/  ISETP.GT.AND P3, PT, R52.reuse, 0x18, P2 ;  /* 0x000000183400780c */ /* 0x040fe40001764270 */
[----:B------:R-:W-:Y:S02]  /*7240*/  FMNMX.FTZ R6, R69, R6, !PT ;  /* 0x0000000645067209 */ /* 0x000fe40007810000 */
[----:B------:R-:W-:Y:S02]  /*7250*/  FSEL R13, R13, -INF , !P5 ;  /* 0xff8000000d0d7808 */ /* 0x000fe40006800000 */
[----:B------:R-:W-:Y:S02]  /*7260*/  FMNMX.FTZ R6, R73, R6, !PT ;  /* 0x0000000649067209 */ /* 0x000fe40007810000 */
[----:B------:R-:W-:-:S02]  /*7270*/  ISETP.GT.AND P5, PT, R52, 0x19, P2 ;  /* 0x000000193400780c */ /* 0x000fc400017a4270 */
[----:B------:R-:W-:Y:S02]  /*7280*/  FMNMX.FTZ R6, R63, R6, !PT ;  /* 0x000000063f067209 */ /* 0x000fe40007810000 */
[C---:B------:R-:W-:Y:S02]  /*7290*/  ISETP.LT.OR P3, PT, R50.reuse, 0x19, P3 ;  /* 0x000000193200780c */ /* 0x040fe40001f61670 */
[----:B------:R-:W-:Y:S02]  /*72a0*/  FMNMX.FTZ R6, R67, R6, !PT ;  /* 0x0000000643067209 */ /* 0x000fe40007810000 */
[----:B------:R-:W-:Y:S02]  /*72b0*/  ISETP.LT.OR P5, PT, R50, 0x1a, P5 ;  /* 0x0000001a3200780c */ /* 0x000fe40002fa1670 */
[----:B------:R-:W-:-:S04]  /*72c0*/  FMNMX.FTZ R6, R59, R6, !PT ;  /* 0x000000063b067209 */ /* 0x000fc80007810000 */
[----:B------:R-:W-:-:S04]  /*72d0*/  FMNMX.FTZ R6, R57, R6, !PT ;  /* 0x0000000639067209 */ /* 0x000fc80007810000 */
[----:B------:R-:W-:-:S04]  /*72e0*/  FMNMX.FTZ R6, R61, R6, !PT ;  /* 0x000000063d067209 */ /* 0x000fc80007810000 */
[----:B------:R-:W-:-:S04]  /*72f0*/  FMNMX.FTZ R6, R55, R6, !PT ;  /* 0x0000000637067209 */ /* 0x000fc80007810000 */
[----:B------:R-:W-:-:S04]  /*7300*/  FMNMX.FTZ R6, R53, R6, !PT ;  /* 0x0000000635067209 */ /* 0x000fc80007810000 */
[----:B------:R-:W-:Y:S02]  /*7310*/  FMNMX.FTZ R32, R51, R6, !PT ;  /* 0x0000000633207209 */ /* 0x000fe40007810000 */
[----:B------:R-:W0:Y:S03]  /*7320*/  LDC R6, c[0x0][0x988] ;  /* 0x00026200ff067b82 */ /* 0x000e260000000800 */
[----:B------:R-:W1:Y:S02]  /*7330*/  SHFL.BFLY PT, R31, R32, 0x2, 0x1f ;  /* 0x0c401f00201f7f89 */ /* 0x000e6400000e0000 */
[----:B-1----:R-:W-:-:S05]  /*7340*/  FMNMX.FTZ R33, R32, R31, !PT ;  /* 0x0000001f20217209 */ /* 0x002fca0007810000 */
[----:B------:R-:W1:Y:S02]  /*7350*/  SHFL.BFLY PT, R54, R33, 0x1, 0x1f ;  /* 0x0c201f0021367f89 */ /* 0x000e6400000e0000 */
[----:B-1----:R-:W-:Y:S02]  /*7360*/  FMNMX.FTZ R31, R33, R54, !PT ;  /* 0x00000036211f7209 */ /* 0x002fe40007810000 */
[----:B------:R-:W-:Y:S02]  /*7370*/  FSEL R33, R11, -INF , !P6 ;  /* 0xff8000000b217808 */ /* 0x000fe40007000000 */
[C---:B------:R-:W-:Y:S01]  /*7380*/  FSETP.NEU.FTZ.AND P6, PT, R31.reuse, -INF , PT ;  /* 0xff8000001f00780b */ /* 0x040fe20003fdd000 */
[----:B0-----:R-:W-:Y:S01]  /*7390*/  FMUL.FTZ R10, R31, R6 ;  /* 0x000000061f0a7220 */ /* 0x001fe20000410000 */
[----:B------:R-:W-:-:S04]  /*73a0*/  FMNMX.FTZ R14, R33, R14, !PT ;  /* 0x0000000e210e7209 */ /* 0x000fc80007810000 */
[----:B------:R-:W-:Y:S02]  /*73b0*/  FMNMX.FTZ R14, R155, R14, !PT ;  /* 0x0000000e9b0e7209 */ /* 0x000fe40007810000 */
[----:B------:R-:W-:Y:S02]  /*73c0*/  FSEL R10, R10, RZ, P6 ;  /* 0x000000ff0a0a7208 */ /* 0x000fe40003000000 */
[----:B------:R-:W-:-:S03]  /*73d0*/  FMNMX.FTZ R14, R13, R14, !PT ;  /* 0x0000000e0d0e7209 */ /* 0x000fc60007810000 */
[-CC-:B------:R-:W-:Y:S01]  /*73e0*/  FFMA.FTZ R11, R159, R6.reuse, -R10.reuse ;  /* 0x000000069f0b7223 */ /* 0x180fe2000001080a */
[----:B------:R-:W-:Y:S01]  /*73f0*/  FSEL R159, R20, -INF , !P3 ;  /* 0xff800000149f7808 */ /* 0x000fe20005800000 */
[--C-:B------:R-:W-:Y:S01]  /*7400*/  FFMA.FTZ R180, R171, R6, -R10.reuse ;  /* 0x00000006abb47223 */ /* 0x100fe2000001080a */
[----:B------:R-:W-:Y:S01]  /*7410*/  FMNMX.FTZ R14, R165, R14, !PT ;  /* 0x0000000ea50e7209 */ /* 0x000fe20007810000 */
[-CC-:B------:R-:W-:Y:S01]  /*7420*/  FFMA.FTZ R182, R173, R6.reuse, -R10.reuse ;  /* 0x00000006adb67223 */ /* 0x180fe2000001080a */
[C---:B------:R-:W-:Y:S01]  /*7430*/  ISETP.GT.AND P3, PT, R52.reuse, 0x21, P2 ;  /* 0x000000213400780c */ /* 0x040fe20001764270 */
[-CC-:B------:R-:W-:Y:S01]  /*7440*/  FFMA.FTZ R176, R177, R6.reuse, -R10.reuse ;  /* 0x00000006b1b07223 */ /* 0x180fe2000001080a */
[----:B------:R-:W-:Y:S01]  /*7450*/  FSEL R171, R15, -INF , !P5 ;  /* 0xff8000000fab7808 */ /* 0x000fe20006800000 */
[--C-:B------:R-:W-:Y:S01]  /*7460*/  FFMA.FTZ R15, R181, R6, -R10.reuse ;  /* 0x00000006b50f7223 */ /* 0x100fe2000001080a */
[----:B------:R-:W-:Y:S01]  /*7470*/  FMNMX.FTZ R14, R159, R14, !PT ;  /* 0x0000000e9f0e7209 */ /* 0x000fe20007810000 */
[-CC-:B------:R-:W-:Y:S01]  /*7480*/  FFMA.FTZ R183, R183, R6.reuse, -R10.reuse ;  /* 0x00000006b7b77223 */ /* 0x180fe2000001080a */
[----:B------:R-:W-:Y:S01]  /*7490*/  ISETP.GT.AND P5, PT, R52, 0x28, P2 ;  /* 0x000000283400780c */ /* 0x000fe200017a4270 */
[--C-:B------:R-:W-:Y:S01]  /*74a0*/  FFMA.FTZ R178, R179, R6, -R10.reuse ;  /* 0x00000006b3b27223 */ /* 0x100fe2000001080a */
[C---:B------:R-:W-:Y:S01]  /*74b0*/  ISETP.LT.OR P3, PT, R50.reuse, 0x22, P3 ;  /* 0x000000223200780c */ /* 0x040fe20001f61670 */
[----:B------:R0:W-:Y:S01]  /*74c0*/  MUFU.EX2 R9, R183 ;  /* 0x000000b700097308 */ /* 0x0001e20000000800 */
[----:B------:R-:W-:Y:S01]  /*74d0*/  FMNMX.FTZ R14, R171, R14, !PT ;  /* 0x0000000eab0e7209 */ /* 0x000fe20007810000 */
[-CC-:B------:R-:W-:Y:S01]  /*74e0*/  FFMA.FTZ R172, R167, R6.reuse, -R10.reuse ;  /* 0x00000006a7ac7223 */ /* 0x180fe2000001080a */
[----:B------:R-:W-:Y:S01]  /*74f0*/  ISETP.LT.OR P5, PT, R50, 0x29, P5 ;  /* 0x000000293200780c */ /* 0x000fe20002fa1670 */
[-CC-:B------:R-:W-:Y:S01]  /*7500*/  FFMA.FTZ R174, R153, R6.reuse, -R10.reuse ;  /* 0x0000000699ae7223 */ /* 0x180fe2000001080a */
[----:B------:R-:W-:Y:S01]  /*7510*/  FSEL R173, R24, -INF , !P3 ;  /* 0xff80000018ad7808 */ /* 0x000fe20005800000 */
[-CC-:B------:R-:W-:Y:S01]  /*7520*/  FFMA.FTZ R168, R87, R6.reuse, -R10.reuse ;  /* 0x0000000657a87223 */ /* 0x180fe2000001080a */
[C---:B------:R-:W-:Y:S01]  /*7530*/  ISETP.GT.AND P3, PT, R52.reuse, 0x29, P2 ;  /* 0x000000293400780c */ /* 0x040fe20001764270 */
[--C-:B------:R-:W-:Y:S01]  /*7540*/  FFMA.FTZ R170, R85, R6, -R10.reuse ;  /* 0x0000000655aa7223 */ /* 0x100fe2000001080a */
[----:B------:R-:W-:Y:S01]  /*7550*/  FMNMX.FTZ R14, R25, R14, !PT ;  /* 0x0000000e190e7209 */ /* 0x000fe20007810000 */
[-CC-:B------:R-:W-:Y:S01]  /*7560*/  FFMA.FTZ R164, R81, R6.reuse, -R10.reuse ;  /* 0x0000000651a47223 */ /* 0x180fe2000001080a */
[----:B------:R-:W-:Y:S01]  /*7570*/  FSEL R29, R29, -INF , !P5 ;  /* 0xff8000001d1d7808 */ /* 0x000fe20006800000 */
[-CC-:B------:R-:W-:Y:S01]  /*7580*/  FFMA.FTZ R20, R79, R6.reuse, -R10.reuse ;  /* 0x000000064f147223 */ /* 0x180fe2000001080a */
[----:B------:R-:W-:Y:S01]  /*7590*/  ISETP.GT.AND P5, PT, R52, 0x30, P2 ;  /* 0x000000303400780c */ /* 0x000fe200017a4270 */
[-CC-:B------:R-:W-:Y:S01]  /*75a0*/  FFMA.FTZ R166, R77, R6.reuse, -R10.reuse ;  /* 0x000000064da67223 */ /* 0x180fe2000001080a */
[----:B------:R-:W-:Y:S01]  /*75b0*/  ISETP.LT.OR P4, PT, R50, 0x2a, P3 ;  /* 0x0000002a3200780c */ /* 0x000fe20001f81670 */
[--C-:B------:R-:W-:Y:S01]  /*75c0*/  FFMA.FTZ R158, R59, R6, -R10.reuse ;  /* 0x000000063b9e7223 */ /* 0x100fe2000001080a */
[----:B------:R-:W-:Y:S01]  /*75d0*/  FMNMX.FTZ R14, R173, R14, !PT ;  /* 0x0000000ead0e7209 */ /* 0x000fe20007810000 */
[----:B------:R-:W-:Y:S01]  /*75e0*/  MUFU.EX2 R11, R11 ;  /* 0x0000000b000b7308 */ /* 0x000fe20000000800 */
[----:B------:R-:W-:Y:S01]  /*75f0*/  ISETP.GT.AND P3, PT, R52, 0x31, P2 ;  /* 0x000000313400780c */ /* 0x000fe20001764270 */
[-CC-:B------:R-:W-:Y:S01]  /*7600*/  FFMA.FTZ R154, R53, R6.reuse, -R10.reuse ;  /* 0x00000006359a7223 */ /* 0x180fe2000001080a */
[----:B------:R-:W-:Y:S01]  /*7610*/  FSEL R21, R21, -INF , !P4 ;  /* 0xff80000015157808 */ /* 0x000fe20006000000 */
[-CC-:B------:R-:W-:Y:S01]  /*7620*/  FFMA.FTZ R156, R63, R6.reuse, -R10.reuse ;  /* 0x000000063f9c7223 */ /* 0x180fe2000001080a */
[----:B------:R-:W-:Y:S01]  /*7630*/  ISETP.LT.OR P5, PT, R50, 0x31, P5 ;  /* 0x000000313200780c */ /* 0x000fe20002fa1670 */
[--C-:B------:R-:W-:Y:S01]  /*7640*/  FFMA.FTZ R160, R65, R6, -R10.reuse ;  /* 0x0000000641a07223 */ /* 0x100fe2000001080a */
[----:B------:R-:W-:Y:S01]  /*7650*/  FMNMX.FTZ R14, R29, R14, !PT ;  /* 0x0000000e1d0e7209 */ /* 0x000fe20007810000 */
[----:B------:R-:W-:Y:S01]  /*7660*/  MUFU.EX2 R180, R180 ;  /* 0x000000b400b47308 */ /* 0x000fe20000000800 */
[----:B------:R-:W-:Y:S01]  /*7670*/  ISETP.GT.AND P4, PT, R52, 0x38, P2 ;  /* 0x000000383400780c */ /* 0x000fe20001784270 */
[-CC-:B------:R-:W-:Y:S01]  /*7680*/  FFMA.FTZ R162, R69, R6.reuse, -R10.reuse ;  /* 0x0000000645a27223 */ /* 0x180fe2000001080a */
[----:B------:R-:W-:Y:S01]  /*7690*/  ISETP.LT.OR P3, PT, R50, 0x32, P3 ;  /* 0x000000323200780c */ /* 0x000fe20001f61670 */
[-CC-:B------:R-:W-:Y:S01]  /*76a0*/  FFMA.FTZ R63, R67, R6.reuse, -R10.reuse ;  /* 0x00000006433f7223 */ /* 0x180fe2000001080a */
[----:B------:R-:W-:Y:S01]  /*76b0*/  FSEL R177, R28, -INF , !P5 ;  /* 0xff8000001cb17808 */ /* 0x000fe20006800000 */
        /* <DEDUP_REMOVED lines=16> */
[----:B------:R-:W-:Y:S01]  /*77c0*/  FFMA.FTZ R51, R51, R6, -R10 ;  /* 0x0000000633337223 */ /* 0x000fe2000001080a */
[----:B------:R-:W-:Y:S01]  /*77d0*/  FMNMX.FTZ R14, R181, R14, !PT ;  /* 0x0000000eb50e7209 */ /* 0x000fe20007810000 */
[----:B------:R-:W-:Y:S01]  /*77e0*/  MUFU.EX2 R15, R15 ;  /* 0x0000000f000f7308 */ /* 0x000fe20000000800 */
[----:B------:R-:W-:-:S02]  /*77f0*/  ISETP.GT.AND P4, PT, R52, 0x41, P2 ;  /* 0x000000413400780c */ /* 0x000fc40001784270 */
[----:B0-----:R-:W-:Y:S02]  /*7800*/  FSEL R183, R26, -INF , !P5 ;  /* 0xff8000001ab77808 */ /* 0x001fe40006800000 */
[----:B------:R-:W-:Y:S02]  /*7810*/  ISETP.LT.OR P3, PT, R50, 0x41, P3 ;  /* 0x000000413200780c */ /* 0x000fe40001f61670 */
[----:B------:R-:W-:Y:S01]  /*7820*/  FMNMX.FTZ R14, R179, R14, !PT ;  /* 0x0000000eb30e7209 */ /* 0x000fe20007810000 */
[----:B------:R-:W-:Y:S01]  /*7830*/  MUFU.EX2 R178, R178 ;  /* 0x000000b200b27308 */ /* 0x000fe20000000800 */
[----:B------:R-:W-:Y:S02]  /*7840*/  ISETP.GT.AND P5, PT, R52, 0x48, P2 ;  /* 0x000000483400780c */ /* 0x000fe400017a4270 */
[----:B------:R-:W-:Y:S02]  /*7850*/  ISETP.LT.OR P4, PT, R50, 0x42, P4 ;  /* 0x000000423200780c */ /* 0x000fe40002781670 */
[----:B------:R-:W-:Y:S01]  /*7860*/  FSEL R175, R34, -INF , !P3 ;  /* 0xff80000022af7808 */ /* 0x000fe20005800000 */
[----:B------:R-:W-:Y:S01]  /*7870*/  IMAD.U32 R34, RZ, RZ, UR44 ;  /* 0x0000002cff227e24 */ /* 0x000fe2000f8e00ff */
[----:B------:R-:W-:Y:S01]  /*7880*/  FMNMX.FTZ R14, R183, R14, !PT ;  /* 0x0000000eb70e7209 */ /* 0x000fe20007810000 */
[----:B------:R-:W-:Y:S01]  /*7890*/  MUFU.EX2 R27, R27 ;  /* 0x0000001b001b7308 */ /* 0x000fe20000000800 */
[----:B------:R-:W-:Y:S01]  /*78a0*/  ISETP.GT.AND P3, PT, R52, 0x49, P2 ;  /* 0x000000493400780c */ /* 0x000fe20001764270 */
[----:B------:R-:W-:Y:S01]  /*78b0*/  UMOV UR44, UR56 ;  /* 0x00000038002c7c82 */ /* 0x000fe20008000000 */
[----:B------:R-:W-:Y:S01]  /*78c0*/  FSEL R167, R35, -INF , !P4 ;  /* 0xff80000023a77808 */ /* 0x000fe20006000000 */
[----:B------:R-:W-:Y:S01]  /*78d0*/  FFMA.FTZ R35, R161, R6, -R10 ;  /* 0x00000006a1237223 */ /* 0x000fe2000001080a */
[----:B------:R-:W-:-:S02]  /*78e0*/  ISETP.LT.OR P5, PT, R50, 0x49, P5 ;  /* 0x000000493200780c */ /* 0x000fc40002fa1670 */
[----:B------:R-:W-:Y:S01]  /*78f0*/  FMNMX.FTZ R14, R175, R14, !PT ;  /* 0x0000000eaf0e7209 */ /* 0x000fe20007810000 */
[----:B------:R-:W-:Y:S01]  /*7900*/  MUFU.EX2 R172, R172 ;  /* 0x000000ac00ac7308 */ /* 0x000fe20000000800 */
[----:B------:R-:W-:Y:S02]  /*7910*/  ISETP.GT.AND P4, PT, R52, 0x50, P2 ;  /* 0x000000503400780c */ /* 0x000fe40001784270 */
[----:B------:R-:W-:Y:S02]  /*7920*/  ISETP.LT.OR P3, PT, R50, 0x4a, P3 ;  /* 0x0000004a3200780c */ /* 0x000fe40001f61670 */
[----:B------:R-:W-:Y:S02]  /*7930*/  FSEL R161, R40, -INF , !P5 ;  /* 0xff80000028a17808 */ /* 0x000fe40006800000 */
[----:B------:R-:W-:Y:S01]  /*7940*/  FMNMX.FTZ R14, R167, R14, !PT ;  /* 0x0000000ea70e7209 */ /* 0x000fe20007810000 */
[----:B------:R-:W-:Y:S01]  /*7950*/  MUFU.EX2 R35, R35 ;  /* 0x0000002300237308 */ /* 0x000fe20000000800 */
[----:B------:R-:W-:-:S02]  /*7960*/  ISETP.GT.AND P5, PT, R52, 0x51, P2 ;  /* 0x000000513400780c */ /* 0x000fc400017a4270 */
[----:B------:R-:W-:Y:S02]  /*7970*/  FSEL R193, R36, -INF , !P3 ;  /* 0xff80000024c17808 */ /* 0x000fe40005800000 */
[----:B------:R-:W-:Y:S02]  /*7980*/  ISETP.LT.OR P4, PT, R50, 0x51, P4 ;  /* 0x000000513200780c */ /* 0x000fe40002781670 */
[----:B------:R-:W-:Y:S01]  /*7990*/  FMNMX.FTZ R14, R161, R14, !PT ;  /* 0x0000000ea10e7209 */ /* 0x000fe20007810000 */
[----:B------:R-:W-:Y:S01]  /*79a0*/  MUFU.EX2 R174, R174 ;  /* 0x000000ae00ae7308 */ /* 0x000fe20000000800 */
[----:B------:R-:W-:Y:S02]  /*79b0*/  ISETP.GT.AND P3, PT, R52, 0x58, P2 ;  /* 0x000000583400780c */ /* 0x000fe40001764270 */
[----:B------:R-:W-:Y:S02]  /*79c0*/  ISETP.LT.OR P5, PT, R50, 0x52, P5 ;  /* 0x000000523200780c */ /* 0x000fe40002fa1670 */
[----:B------:R-:W-:Y:S01]  /*79d0*/  FSEL R153, R39, -INF , !P4 ;  /* 0xff80000027997808 */ /* 0x000fe20006000000 */
[----:B------:R-:W-:Y:S01]  /*79e0*/  FFMA.FTZ R39, R163, R6, -R10 ;  /* 0x00000006a3277223 */ /* 0x000fe2000001080a */
        /* <DEDUP_REMOVED lines=9> */
[----:B------:R-:W-:-:S02]  /*7a80*/  FSEL R41, R41, -INF , !P3 ;  /* 0xff80000029297808 */ /* 0x000fc40005800000 */
[----:B------:R-:W-:Y:S01]  /*7a90*/  FMNMX.FTZ R14, R163, R14, !PT ;  /* 0x0000000ea30e7209 */ /* 0x000fe20007810000 */
[----:B------:R-:W-:Y:S01]  /*7aa0*/  MUFU.EX2 R170, R170 ;  /* 0x000000aa00aa7308 */ /* 0x000fe20000000800 */
[----:B------:R-:W-:Y:S02]  /*7ab0*/  ISETP.GT.AND P3, PT, R52, 0x61, P2 ;  /* 0x000000613400780c */ /* 0x000fe40001764270 */
[----:B------:R-:W-:Y:S01]  /*7ac0*/  FSEL R87, R37, -INF , !P4 ;  /* 0xff80000025577808 */ /* 0x000fe20006000000 */
[----:B------:R-:W-:Y:S01]  /*7ad0*/  FFMA.FTZ R37, R169, R6, -R10 ;  /* 0x00000006a9257223 */ /* 0x000fe2000001080a */
[----:B------:R-:W-:Y:S02]  /*7ae0*/  ISETP.LT.OR P5, PT, R50, 0x61, P5 ;  /* 0x000000613200780c */ /* 0x000fe40002fa1670 */
[----:B------:R-:W-:Y:S01]  /*7af0*/  FMNMX.FTZ R14, R41, R14, !PT ;  /* 0x0000000e290e7209 */ /* 0x000fe20007810000 */
[----:B------:R-:W-:Y:S01]  /*7b00*/  MUFU.EX2 R164, R164 ;  /* 0x000000a400a47308 */ /* 0x000fe20000000800 */
[----:B------:R-:W-:-:S02]  /*7b10*/  ISETP.GT.AND P4, PT, R52, 0x68, P2 ;  /* 0x000000683400780c */ /* 0x000fc40001784270 */
[----:B------:R-:W-:Y:S02]  /*7b20*/  ISETP.LT.OR P3, PT, R50, 0x62, P3 ;  /* 0x000000623200780c */ /* 0x000fe40001f61670 */
[----:B------:R-:W-:Y:S02]  /*7b30*/  FSEL R169, R42, -INF , !P5 ;  /* 0xff8000002aa97808 */ /* 0x000fe40006800000 */
[----:B------:R-:W-:Y:S01]  /*7b40*/  FMNMX.FTZ R14, R87, R14, !PT ;  /* 0x0000000e570e7209 */ /* 0x000fe20007810000 */
[----:B------:R-:W-:Y:S01]  /*7b50*/  MUFU.EX2 R37, R37 ;  /* 0x0000002500257308 */ /* 0x000fe20000000800 */
[----:B------:R-:W-:Y:S02]  /*7b60*/  ISETP.GT.AND P5, PT, R52, 0x69, P2 ;  /* 0x000000693400780c */ /* 0x000fe400017a4270 */
        /* <DEDUP_REMOVED lines=21> */
[C---:B------:R-:W-:Y:S02]  /*7cc0*/  ISETP.LT.OR P5, PT, R50.reuse, 0x79, P5 ;  /* 0x000000793200780c */ /* 0x040fe40002fa1670 */
[----:B------:R-:W-:Y:S02]  /*7cd0*/  FSEL R79, R47, -INF , !P4 ;  /* 0xff8000002f4f7808 */ /* 0x000fe40006000000 */
[----:B------:R-:W-:Y:S01]  /*7ce0*/  FMNMX.FTZ R14, R81, R14, !PT ;  /* 0x0000000e510e7209 */ /* 0x000fe20007810000 */
[----:B------:R-:W-:Y:S01]  /*7cf0*/  MUFU.EX2 R47, R20 ;  /* 0x00000014002f7308 */ /* 0x000fe20000000800 */
[----:B------:R-:W-:-:S02]  /*7d00*/  ISETP.LT.OR P2, PT, R50, 0x7a, P2 ;  /* 0x0000007a3200780c */ /* 0x000fc40001741670 */
[----:B------:R-:W-:Y:S02]  /*7d10*/  FSEL R195, R48, -INF , !P5 ;  /* 0xff80000030c37808 */ /* 0x000fe40006800000 */
[----:B------:R-:W-:Y:S02]  /*7d20*/  FMNMX.FTZ R14, R79, R14, !PT ;  /* 0x0000000e4f0e7209 */ /* 0x000fe40007810000 */
[----:B--2---:R-:W-:Y:S01]  /*7d30*/  FSEL R77, R49, -INF , !P2 ;  /* 0xff800000314d7808 */ /* 0x004fe20005000000 */
[----:B------:R-:W-:Y:S01]  /*7d40*/  FFMA.FTZ R49, R71, R6, -R10 ;  /* 0x0000000647317223 */ /* 0x000fe2000001080a */
[----:B------:R-:W-:Y:S01]  /*7d50*/  FMNMX.FTZ R14, R195, R14, !PT ;  /* 0x0000000ec30e7209 */ /* 0x000fe20007810000 */
[----:B------:R-:W-:Y:S01]  /*7d60*/  MUFU.EX2 R162, R162 ;  /* 0x000000a200a27308 */ /* 0x000fe20000000800 */
[----:B------:R-:W-:Y:S02]  /*7d70*/  FSEL R59, R31, RZ, P6 ;  /* 0x000000ff1f3b7208 */ /* 0x000fe40003000000 */
[----:B------:R-:W-:-:S02]  /*7d80*/  FMNMX.FTZ R14, R77, R14, !PT ;  /* 0x0000000e4d0e7209 */ /* 0x000fc40007810000 */
[----:B------:R-:W-:Y:S01]  /*7d90*/  @!P1 LEA R34, R34, UR41, 0x3 ;  /* 0x0000002922229c11 */ /* 0x000fe2000f8e18ff */
[----:B------:R-:W-:Y:S02]  /*7da0*/  FADD.FTZ R59, -R59, R4 ;  /* 0x000000043b3b7221 */ /* 0x000fe40000010100 */
[----:B------:R-:W0:Y:S01]  /*7db0*/  SHFL.BFLY PT, R71, R14, 0x2, 0x1f ;  /* 0x0c401f000e477f89 */ /* 0x000e2200000e0000 */
[----:B------:R-:W-:Y:S01]  /*7dc0*/  MUFU.EX2 R49, R49 ;  /* 0x0000003100317308 */ /* 0x000fe20000000800 */
[----:B------:R-:W-:-:S07]  /*7dd0*/  FMUL.FTZ R4, R59, R6 ;  /* 0x000000063b047220 */ /* 0x000fce0000410000 */
[----:B------:R-:W1:Y:S08]  /*7de0*/  MUFU.EX2 R4, R4 ;  /* 0x0000000400047308 */ /* 0x000e700000000800 */
[----:B------:R-:W-:Y:S01]  /*7df0*/  MUFU.EX2 R69, R69 ;  /* 0x0000004500457308 */ /* 0x000fe20000000800 */
[----:B0-----:R-:W-:-:S07]  /*7e00*/  FMNMX.FTZ R71, R14, R71, !PT ;  /* 0x000000470e477209 */ /* 0x001fce0007810000 */
[----:B------:R-:W-:Y:S01]  /*7e10*/  MUFU.EX2 R156, R156 ;  /* 0x0000009c009c7308 */ /* 0x000fe20000000800 */
[----:B-1----:R-:W-:Y:S01]  /*7e20*/  FFMA.FTZ R67, R4, R2, R11 ;  /* 0x0000000204437223 */ /* 0x002fe2000001000b */
[-C--:B------:R-:W-:Y:S01]  /*7e30*/  FMUL.FTZ R88, R88, R4.reuse ;  /* 0x0000000458587220 */ /* 0x080fe20000410000 */
[-C--:B------:R-:W-:Y:S01]  /*7e40*/  FMUL.FTZ R89, R89, R4.reuse ;  /* 0x0000000459597220 */ /* 0x080fe20000410000 */
[----:B------:R-:W0:Y:S01]  /*7e50*/  SHFL.BFLY PT, R14, R71, 0x1, 0x1f ;  /* 0x0c201f00470e7f89 */ /* 0x000e2200000e0000 */
[----:B------:R-:W-:Y:S01]  /*7e60*/  FADD.FTZ R67, R180, R67 ;  /* 0x00000043b4437221 */ /* 0x000fe20000010000 */
[-C--:B------:R-:W-:Y:S01]  /*7e70*/  FMUL.FTZ R92, R92, R4.reuse ;  /* 0x000000045c5c7220 */ /* 0x080fe20000410000 */
[----:B------:R-:W-:Y:S01]  /*7e80*/  FMUL.FTZ R93, R93, R4 ;  /* 0x000000045d5d7220 */ /* 0x000fe20000410000 */
[----:B------:R-:W-:Y:S01]  /*7e90*/  MUFU.EX2 R63, R63 ;  /* 0x0000003f003f7308 */ /* 0x000fe20000000800 */
[----:B------:R-:W-:Y:S01]  /*7ea0*/  FADD.FTZ R2, R182, R67 ;  /* 0x00000043b6027221 */ /* 0x000fe20000010000 */
[----:B------:R-:W-:Y:S01]  /*7eb0*/  F2FP.BF16.F32.PACK_AB R182, R9, R182 ;  /* 0x000000b609b6723e */ /* 0x000fe200000010ff */
[-C--:B------:R-:W-:Y:S01]  /*7ec0*/  FMUL.FTZ R96, R96, R4.reuse ;  /* 0x0000000460607220 */ /* 0x080fe20000410000 */
[-C--:B------:R-:W-:Y:S01]  /*7ed0*/  FMUL.FTZ R97, R97, R4.reuse ;  /* 0x0000000461617220 */ /* 0x080fe20000410000 */
[-C--:B------:R-:W-:Y:S01]  /*7ee0*/  FMUL.FTZ R100, R100, R4.reuse ;  /* 0x0000000464647220 */ /* 0x080fe20000410000 */
[-C--:B------:R-:W-:Y:S01]  /*7ef0*/  FMUL.FTZ R101, R101, R4.reuse ;  /* 0x0000000465657220 */ /* 0x080fe20000410000 */
[-C--:B------:R-:W-:Y:S01]  /*7f00*/  FMUL.FTZ R104, R104, R4.reuse ;  /* 0x0000000468687220 */ /* 0x080fe20000410000 */
[----:B------:R-:W-:Y:S01]  /*7f10*/  MUFU.EX2 R158, R158 ;  /* 0x0000009e009e7308 */ /* 0x000fe20000000800 */
[-C--:B------:R-:W-:Y:S01]  /*7f20*/  FMUL.FTZ R105, R105, R4.reuse ;  /* 0x0000000469697220 */ /* 0x080fe20000410000 */
[-C--:B------:R-:W-:Y:S01]  /*7f30*/  FMUL.FTZ R108, R108, R4.reuse ;  /* 0x000000046c6c7220 */ /* 0x080fe20000410000 */
        /* <DEDUP_REMOVED lines=8> */
[----:B------:R-:W-:Y:S01]  /*7fc0*/  FMUL.FTZ R124, R124, R4 ;  /* 0x000000047c7c7220 */ /* 0x000fe20000410000 */
[----:B0-----:R-:W-:Y:S01]  /*7fd0*/  FMNMX.FTZ R53, R71, R14, !PT ;  /* 0x0000000e47357209 */ /* 0x001fe20007810000 */
[-C--:B------:R-:W-:Y:S01]  /*7fe0*/  FMUL.FTZ R125, R125, R4.reuse ;  /* 0x000000047d7d7220 */ /* 0x080fe20000410000 */
[-C--:B------:R-:W-:Y:S01]  /*7ff0*/  FMUL.FTZ R128, R128, R4.reuse ;  /* 0x0000000480807220 */ /* 0x080fe20000410000 */
[----:B------:R-:W-:Y:S01]  /*8000*/  FMUL.FTZ R129, R129, R4 ;  /* 0x0000000481817220 */ /* 0x000fe20000410000 */
[C---:B------:R-:W-:Y:S01]  /*8010*/  FSETP.NEU.FTZ.AND P2, PT, R53.reuse, -INF , PT ;  /* 0xff8000003500780b */ /* 0x040fe20003f5d000 */
[----:B------:R-:W-:Y:S01]  /*8020*/  FMUL.FTZ R10, R53, R6 ;  /* 0x00000006350a7220 */ /* 0x000fe20000410000 */
[----:B------:R-:W-:Y:S01]  /*8030*/  MUFU.EX2 R152, R152 ;  /* 0x0000009800987308 */ /* 0x000fe20000000800 */
[-C--:B------:R-:W-:Y:S01]  /*8040*/  FMUL.FTZ R132, R132, R4.reuse ;  /* 0x0000000484847220 */ /* 0x080fe20000410000 */
[-C--:B------:R-:W-:Y:S01]  /*8050*/  FMUL.FTZ R133, R133, R4.reuse ;  /* 0x0000000485857220 */ /* 0x080fe20000410000 */
[-C--:B------:R-:W-:Y:S01]  /*8060*/  FMUL.FTZ R136, R136, R4.reuse ;  /* 0x0000000488887220 */ /* 0x080fe20000410000 */
[----:B------:R-:W-:Y:S01]  /*8070*/  FSEL R36, R10, RZ, P2 ;  /* 0x000000ff0a247208 */ /* 0x000fe20001000000 */
[-C--:B------:R-:W-:Y:S01]  /*8080*/  FMUL.FTZ R137, R137, R4.reuse ;  /* 0x0000000489897220 */ /* 0x080fe20000410000 */
[-C--:B------:R-:W-:Y:S01]  /*8090*/  FMUL.FTZ R140, R140, R4.reuse ;  /* 0x000000048c8c7220 */ /* 0x080fe20000410000 */
[----:B------:R-:W-:Y:S01]  /*80a0*/  FMUL.FTZ R141, R141, R4 ;  /* 0x000000048d8d7220 */ /* 0x000fe20000410000 */
[----:B------:R-:W-:Y:S01]  /*80b0*/  MUFU.EX2 R55, R55 ;  /* 0x0000003700377308 */ /* 0x000fe20000000800 */
[-C--:B------:R-:W-:Y:S01]  /*80c0*/  FFMA.FTZ R26, R21, R6.reuse, -R36 ;  /* 0x00000006151a7223 */ /* 0x080fe20000010824 */
[----:B------:R-:W-:Y:S01]  /*80d0*/  FADD.FTZ R21, R9, R2 ;  /* 0x0000000209157221 */ /* 0x000fe20000010000 */
[-CC-:B------:R-:W-:Y:S01]  /*80e0*/  FFMA.FTZ R24, R25, R6.reuse, -R36.reuse ;  /* 0x0000000619187223 */ /* 0x180fe20000010824 */
[-CC-:B------:R-:W-:Y:S01]  /*80f0*/  FFMA.FTZ R25, R29, R6.reuse, -R36.reuse ;  /* 0x000000061d197223 */ /* 0x180fe20000010824 */
[-CC-:B------:R-:W-:Y:S01]  /*8100*/  FFMA.FTZ R59, R12, R6.reuse, -R36.reuse ;  /* 0x000000060c3b7223 */ /* 0x180fe20000010824 */
[----:B------:R-:W-:Y:S01]  /*8110*/  FADD.FTZ R2, R176, R21 ;  /* 0x00000015b0027221 */ /* 0x000fe20000010000 */
[-CC-:B------:R-:W-:Y:S01]  /*8120*/  FFMA.FTZ R10, R157, R6.reuse, -R36.reuse ;  /* 0x000000069d0a7223 */ /* 0x180fe20000010824 */
[-CC-:B------:R-:W-:Y:S01]  /*8130*/  FFMA.FTZ R12, R33, R6.reuse, -R36.reuse ;  /* 0x00000006210c7223 */ /* 0x180fe20000010824 */
[-C--:B------:R-:W-:Y:S01]  /*8140*/  FFMA.FTZ R33, R155, R6.reuse, -R36 ;  /* 0x000000069b217223 */ /* 0x080fe20000010824 */
[----:B------:R-:W-:Y:S01]  /*8150*/  FADD.FTZ R29, R15, R2 ;  /* 0x000000020f1d7221 */ /* 0x000fe20000010000 */
[----:B------:R-:W-:Y:S01]  /*8160*/  MUFU.EX2 R59, R59 ;  /* 0x0000003b003b7308 */ /* 0x000fe20000000800 */
        /* <DEDUP_REMOVED lines=15> */
[----:B------:R-:W-:Y:S01]  /*8260*/  FSEL R2, R53, RZ, P2 ;  /* 0x000000ff35027208 */ /* 0x000fe20001000000 */
[----:B------:R-:W-:Y:S01]  /*8270*/  MUFU.EX2 R12, R12 ;  /* 0x0000000c000c7308 */ /* 0x000fe20000000800 */
[-CC-:B------:R-:W-:Y:S01]  /*8280*/  FFMA.FTZ R161, R161, R6.reuse, -R36.reuse ;  /* 0x00000006a1a17223 */ /* 0x180fe20000010824 */
[----:B------:R-:W-:Y:S01]  /*8290*/  FADD.FTZ R30, R174, R29 ;  /* 0x0000001dae1e7221 */ /* 0x000fe20000010000 */
[-CC-:B------:R-:W-:Y:S01]  /*82a0*/  FFMA.FTZ R193, R193, R6.reuse, -R36.reuse ;  /* 0x00000006c1c17223 */ /* 0x180fe20000010824 */
[----:B------:R-:W-:Y:S01]  /*82b0*/  FADD.FTZ R5, -R2, R5 ;  /* 0x0000000502057221 */ /* 0x000fe20000010100 */
[----:B------:R-:W-:Y:S01]  /*82c0*/  FFMA.FTZ R153, R153, R6, -R36 ;  /* 0x0000000699997223 */ /* 0x000fe20000010824 */
[----:B------:R-:W-:Y:S01]  /*82d0*/  FADD.FTZ R29, R39, R30 ;  /* 0x0000001e271d7221 */ /* 0x000fe20000010000 */
[----:B------:R-:W-:-:S02]  /*82e0*/  @!P1 VIADD R30, R34, 0x28860 ;  /* 0x00028860221e9836 */ /* 0x000fc40000000000 */
[-C--:B------:R-:W-:Y:S01]  /*82f0*/  FMUL.FTZ R5, R5, R6.reuse ;  /* 0x0000000605057220 */ /* 0x080fe20000410000 */
[----:B------:R-:W-:Y:S01]  /*8300*/  MUFU.EX2 R33, R33 ;  /* 0x0000002100217308 */ /* 0x000fe20000000800 */
[----:B------:R-:W-:Y:S01]  /*8310*/  FADD.FTZ R2, R168, R29 ;  /* 0x0000001da8027221 */ /* 0x000fe20000010000 */
[-C--:B------:R-:W-:Y:S01]  /*8320*/  FFMA.FTZ R34, R167, R6.reuse, -R36 ;  /* 0x00000006a7227223 */ /* 0x080fe20000010824 */
[----:B------:R-:W-:Y:S01]  /*8330*/  @!P1 PRMT R30, RZ, 0x654, R30 ;  /* 0x00000654ff1e9816 */ /* 0x000fe2000000001e */
[-C--:B------:R-:W-:Y:S01]  /*8340*/  FFMA.FTZ R163, R163, R6.reuse, -R36 ;  /* 0x00000006a3a37223 */ /* 0x080fe20000010824 */
[----:B------:R-:W-:Y:S01]  /*8350*/  FADD.FTZ R29, R37, R2 ;  /* 0x00000002251d7221 */ /* 0x000fe20000010000 */
[-CC-:B------:R-:W-:Y:S01]  /*8360*/  FFMA.FTZ R41, R41, R6.reuse, -R36.reuse ;  /* 0x0000000629297223 */ /* 0x180fe20000010824 */
[----:B------:R0:W-:Y:S01]  /*8370*/  @!P1 SYNCS.ARRIVE.TRANS64.RED.A1T0 RZ, [R30+URZ], RZ ;  /* 0x000000ff1eff99a7 */ /* 0x0001e2000810043f */
        /* <DEDUP_REMOVED lines=8> */
[----:B0-----:R0:W1:Y:S01]  /*8400*/  MUFU.EX2 R30, R5 ;  /* 0x00000005001e7308 */ /* 0x0010620000000800 */
[----:B------:R-:W-:Y:S01]  /*8410*/  FADD.FTZ R2, R164, R29 ;  /* 0x0000001da4027221 */ /* 0x000fe20000010000 */
[-CC-:B------:R-:W-:Y:S01]  /*8420*/  FFMA.FTZ R81, R81, R6.reuse, -R36.reuse ;  /* 0x0000000651517223 */ /* 0x180fe20000010824 */
[-CC-:B------:R-:W-:Y:S01]  /*8430*/  FFMA.FTZ R79, R79, R6.reuse, -R36.reuse ;  /* 0x000000064f4f7223 */ /* 0x180fe20000010824 */
[-CC-:B------:R-:W-:Y:S01]  /*8440*/  FFMA.FTZ R195, R195, R6.reuse, -R36.reuse ;  /* 0x00000006c3c37223 */ /* 0x180fe20000010824 */
[----:B------:R-:W-:Y:S01]  /*8450*/  FFMA.FTZ R36, R77, R6, -R36 ;  /* 0x000000064d247223 */ /* 0x000fe20000010824 */
[----:B------:R-:W-:Y:S01]  /*8460*/  ISETP.GT.AND P2, PT, R3, UR57, PT ;  /* 0x0000003903007c0c */ /* 0x000fe2000bf44270 */
[-C--:B------:R-:W-:Y:S01]  /*8470*/  FMUL.FTZ R144, R144, R4.reuse ;  /* 0x0000000490907220 */ /* 0x080fe20000410000 */
[----:B------:R-:W2:Y:S01]  /*8480*/  MUFU.EX2 R14, R14 ;  /* 0x0000000e000e7308 */ /* 0x000ea20000000800 */
[----:B0-----:R-:W-:Y:S01]  /*8490*/  FADD.FTZ R5, R47, R2 ;  /* 0x000000022f057221 */ /* 0x001fe20000010000 */
[-C--:B------:R-:W-:Y:S01]  /*84a0*/  FMUL.FTZ R145, R145, R4.reuse ;  /* 0x0000000491917220 */ /* 0x080fe20000410000 */
[-C--:B------:R-:W-:Y:S01]  /*84b0*/  FMUL.FTZ R148, R148, R4.reuse ;  /* 0x0000000494947220 */ /* 0x080fe20000410000 */
[----:B------:R-:W-:Y:S01]  /*84c0*/  FMUL.FTZ R149, R149, R4 ;  /* 0x0000000495957220 */ /* 0x000fe20000410000 */
[----:B------:R-:W-:Y:S01]  /*84d0*/  FADD.FTZ R2, R166, R5 ;  /* 0x00000005a6027221 */ /* 0x000fe20000010000 */
[----:B------:R-:W-:Y:S01]  /*84e0*/  F2FP.BF16.F32.PACK_AB R180, R180, R11 ;  /* 0x0000000bb4b4723e */ /* 0x000fe200000010ff */
[----:B------:R-:W-:Y:S01]  /*84f0*/  VIADD R3, R3, 0xffffffff ;  /* 0xffffffff03037836 */ /* 0x000fe20000000000 */
[----:B------:R-:W0:Y:S01]  /*8500*/  MUFU.EX2 R20, R20 ;  /* 0x0000001400147308 */ /* 0x000e220000000800 */
[----:B-1----:R-:W-:Y:S01]  /*8510*/  FFMA.FTZ R5, R30, R0, R59 ;  /* 0x000000001e057223 */ /* 0x002fe2000001003b */
[----:B------:R-:W-:Y:S01]  /*8520*/  FADD.FTZ R29, R49, R2 ;  /* 0x00000002311d7221 */ /* 0x000fe20000010000 */
[----:B------:R-:W-:Y:S01]  /*8530*/  F2FP.BF16.F32.PACK_AB R176, R15, R176 ;  /* 0x000000b00fb0723e */ /* 0x000fe200000010ff */
[----:B------:R-:W-:Y:S01]  /*8540*/  FMUL.FTZ R90, R90, R30 ;  /* 0x0000001e5a5a7220 */ /* 0x000fe20000410000 */
[----:B------:R-:W-:Y:S01]  /*8550*/  FADD.FTZ R5, R10, R5 ;  /* 0x000000050a057221 */ /* 0x000fe20000010000 */
[----:B------:R-:W-:Y:S01]  /*8560*/  FADD.FTZ R2, R160, R29 ;  /* 0x0000001da0027221 */ /* 0x000fe20000010000 */
[----:B------:R-:W-:Y:S01]  /*8570*/  F2FP.BF16.F32.PACK_AB R178, R27, R178 ;  /* 0x000000b21bb2723e */ /* 0x000fe200000010ff */
[----:B------:R-:W1:Y:S01]  /*8580*/  MUFU.EX2 R61, R61 ;  /* 0x0000003d003d7308 */ /* 0x000e620000000800 */
[----:B------:R-:W-:Y:S01]  /*8590*/  FADD.FTZ R0, R12, R5 ;  /* 0x000000050c007221 */ /* 0x000fe20000010000 */
[----:B------:R-:W-:Y:S01]  /*85a0*/  FADD.FTZ R5, R65, R2 ;  /* 0x0000000241057221 */ /* 0x000fe20000010000 */
[----:B------:R-:W-:Y:S01]  /*85b0*/  F2FP.BF16.F32.PACK_AB R172, R35, R172 ;  /* 0x000000ac23ac723e */ /* 0x000fe200000010ff */
[----:B------:R-:W-:Y:S01]  /*85c0*/  FMUL.FTZ R91, R91, R30 ;  /* 0x0000001e5b5b7220 */ /* 0x000fe20000410000 */
[----:B------:R-:W-:Y:S01]  /*85d0*/  FADD.FTZ R0, R33, R0 ;  /* 0x0000000021007221 */ /* 0x000fe20000010000 */
[----:B------:R-:W-:Y:S01]  /*85e0*/  FADD.FTZ R2, R162, R5 ;  /* 0x00000005a2027221 */ /* 0x000fe20000010000 */
[----:B------:R-:W-:Y:S01]  /*85f0*/  F2FP.BF16.F32.PACK_AB R174, R39, R174 ;  /* 0x000000ae27ae723e */ /* 0x000fe200000010ff */
[----:B------:R-:W3:Y:S01]  /*8600*/  MUFU.EX2 R24, R24 ;  /* 0x0000001800187308 */ /* 0x000ee20000000800 */
[----:B------:R-:W-:Y:S01]  /*8610*/  FADD.FTZ R5, R13, R0 ;  /* 0x000000000d057221 */ /* 0x000fe20000010000 */
[----:B------:R-:W-:Y:S01]  /*8620*/  FADD.FTZ R9, R69, R2 ;  /* 0x0000000245097221 */ /* 0x000fe20000010000 */
[----:B------:R-:W-:Y:S01]  /*8630*/  F2FP.BF16.F32.PACK_AB R168, R37, R168 ;  /* 0x000000a825a8723e */ /* 0x000fe200000010ff */
[----:B------:R-:W-:Y:S01]  /*8640*/  FMUL.FTZ R94, R94, R30 ;  /* 0x0000001e5e5e7220 */ /* 0x000fe20000410000 */
[----:B--2---:R-:W-:Y:S01]  /*8650*/  FADD.FTZ R5, R14, R5 ;  /* 0x000000050e057221 */ /* 0x004fe20000010000 */
[----:B------:R-:W-:Y:S01]  /*8660*/  FADD.FTZ R2, R156, R9 ;  /* 0x000000099c027221 */ /* 0x000fe20000010000 */
[----:B------:R-:W-:Y:S01]  /*8670*/  F2FP.BF16.F32.PACK_AB R170, R43, R170 ;  /* 0x000000aa2baa723e */ /* 0x000fe200000010ff */
[----:B------:R-:W2:Y:S01]  /*8680*/  MUFU.EX2 R173, R173 ;  /* 0x000000ad00ad7308 */ /* 0x000ea20000000800 */
[----:B0-----:R-:W-:Y:S01]  /*8690*/  FADD.FTZ R0, R20, R5 ;  /* 0x0000000514007221 */ /* 0x001fe20000010000 */
[----:B------:R-:W-:Y:S01]  /*86a0*/  FADD.FTZ R9, R63, R2 ;  /* 0x000000023f097221 */ /* 0x000fe20000010000 */
[----:B------:R-:W-:Y:S01]  /*86b0*/  F2FP.BF16.F32.PACK_AB R164, R47, R164 ;  /* 0x000000a42fa4723e */ /* 0x000fe200000010ff */
[----:B------:R-:W-:Y:S01]  /*86c0*/  FMUL.FTZ R95, R95, R30 ;  /* 0x0000001e5f5f7220 */ /* 0x000fe20000410000 */
[----:B-1----:R-:W-:Y:S01]  /*86d0*/  FADD.FTZ R5, R61, R0 ;  /* 0x000000003d057221 */ /* 0x002fe20000010000 */
[----:B------:R-:W-:Y:S01]  /*86e0*/  FADD.FTZ R2, R158, R9 ;  /* 0x000000099e027221 */ /* 0x000fe20000010000 */
[----:B------:R-:W-:Y:S01]  /*86f0*/  F2FP.BF16.F32.PACK_AB R166, R49, R166 ;  /* 0x000000a631a6723e */ /* 0x000fe200000010ff */
[----:B------:R-:W0:Y:S01]  /*8700*/  MUFU.EX2 R25, R25 ;  /* 0x0000001900197308 */ /* 0x000e220000000800 */
[----:B---3--:R-:W-:Y:S01]  /*8710*/  FADD.FTZ R0, R24, R5 ;  /* 0x0000000518007221 */ /* 0x008fe20000010000 */
[----:B------:R-:W-:Y:S01]  /*8720*/  FADD.FTZ R5, R57, R2 ;  /* 0x0000000239057221 */ /* 0x000fe20000010000 */
[----:B------:R-:W-:Y:S01]  /*8730*/  F2FP.BF16.F32.PACK_AB R160, R65, R160 ;  /* 0x000000a041a0723e */ /* 0x000fe200000010ff */
[----:B------:R-:W-:Y:S01]  /*8740*/  FMUL.FTZ R98, R98, R30 ;  /* 0x0000001e62627220 */ /* 0x000fe20000410000 */
[----:B------:R-:W-:Y:S01]  /*8750*/  F2FP.BF16.F32.PACK_AB R162, R69, R162 ;  /* 0x000000a245a2723e */ /* 0x000fe200000010ff */
[----:B------:R-:W-:Y:S01]  /*8760*/  FADD.FTZ R2, R152, R5 ;  /* 0x0000000598027221 */ /* 0x000fe20000010000 */
[----:B------:R-:W-:Y:S01]  /*8770*/  F2FP.BF16.F32.PACK_AB R156, R63, R156 ;  /* 0x0000009c3f9c723e */ /* 0x000fe200000010ff */
[----:B------:R-:W1:Y:S01]  /*8780*/  MUFU.EX2 R26, R26 ;  /* 0x0000001a001a7308 */ /* 0x000e620000000800 */
[----:B--2---:R-:W-:Y:S01]  /*8790*/  FADD.FTZ R0, R173, R0 ;  /* 0x00000000ad007221 */ /* 0x004fe20000010000 */
[----:B------:R-:W-:Y:S01]  /*87a0*/  FADD.FTZ R9, R55, R2 ;  /* 0x0000000237097221 */ /* 0x000fe20000010000 */
[----:B------:R-:W-:Y:S01]  /*87b0*/  F2FP.BF16.F32.PACK_AB R158, R57, R158 ;  /* 0x0000009e399e723e */ /* 0x000fe200000010ff */
[----:B------:R-:W-:Y:S01]  /*87c0*/  FMUL.FTZ R99, R99, R30 ;  /* 0x0000001e63637220 */ /* 0x000fe20000410000 */
[----:B------:R-:W-:Y:S01]  /*87d0*/  F2FP.BF16.F32.PACK_AB R152, R55, R152 ;  /* 0x000000983798723e */ /* 0x000fe200000010ff */
[----:B------:R-:W-:Y:S01]  /*87e0*/  FMUL.FTZ R102, R102, R30 ;  /* 0x0000001e66667220 */ /* 0x000fe20000410000 */
[----:B------:R-:W-:Y:S01]  /*87f0*/  F2FP.BF16.F32.PACK_AB R181, R10, R59 ;  /* 0x0000003b0ab5723e */ /* 0x000fe200000010ff */
[----:B------:R-:W2:Y:S01]  /*8800*/  MUFU.EX2 R21, R21 ;  /* 0x0000001500157308 */ /* 0x000ea20000000800 */
[----:B0-----:R-:W-:Y:S01]  /*8810*/  FADD.FTZ R5, R25, R0 ;  /* 0x0000000019057221 */ /* 0x001fe20000010000 */
[----:B------:R-:W-:Y:S01]  /*8820*/  F2FP.BF16.F32.PACK_AB R183, R33, R12 ;  /* 0x0000000c21b7723e */ /* 0x000fe200000010ff */
[-C--:B------:R-:W-:Y:S01]  /*8830*/  FMUL.FTZ R103, R103, R30.reuse ;  /* 0x0000001e67677220 */ /* 0x080fe20000410000 */
[----:B------:R-:W-:Y:S01]  /*8840*/  F2FP.BF16.F32.PACK_AB R177, R14, R13 ;  /* 0x0000000d0eb1723e */ /* 0x000fe200000010ff */
[----:B------:R-:W-:Y:S01]  /*8850*/  FMUL.FTZ R106, R106, R30 ;  /* 0x0000001e6a6a7220 */ /* 0x000fe20000410000 */
[----:B------:R-:W-:Y:S01]  /*8860*/  F2FP.BF16.F32.PACK_AB R179, R61, R20 ;  /* 0x000000143db3723e */ /* 0x000fe200000010ff */
[----:B------:R-:W-:Y:S01]  /*8870*/  FMUL.FTZ R107, R107, R30 ;  /* 0x0000001e6b6b7220 */ /* 0x000fe20000410000 */
[----:B------:R-:W0:Y:S01]  /*8880*/  MUFU.EX2 R28, R28 ;  /* 0x0000001c001c7308 */ /* 0x000e220000000800 */
[----:B-1----:R-:W-:Y:S01]  /*8890*/  FADD.FTZ R0, R26, R5 ;  /* 0x000000051a007221 */ /* 0x002fe20000010000 */
[----:B------:R-:W-:Y:S01]  /*88a0*/  F2FP.BF16.F32.PACK_AB R173, R173, R24 ;  /* 0x00000018adad723e */ /* 0x000fe200000010ff */
[-C--:B------:R-:W-:Y:S01]  /*88b0*/  FMUL.FTZ R110, R110, R30.reuse ;  /* 0x0000001e6e6e7220 */ /* 0x080fe20000410000 */
[----:B------:R-:W-:Y:S01]  /*88c0*/  F2FP.BF16.F32.PACK_AB R175, R26, R25 ;  /* 0x000000191aaf723e */ /* 0x000fe200000010ff */
[-C--:B------:R-:W-:Y:S01]  /*88d0*/  FMUL.FTZ R111, R111, R30.reuse ;  /* 0x0000001e6f6f7220 */ /* 0x080fe20000410000 */
[-C--:B------:R-:W-:Y:S01]  /*88e0*/  FMUL.FTZ R114, R114, R30.reuse ;  /* 0x0000001e72727220 */ /* 0x080fe20000410000 */
[-C--:B------:R-:W-:Y:S01]  /*88f0*/  FMUL.FTZ R115, R115, R30.reuse ;  /* 0x0000001e73737220 */ /* 0x080fe20000410000 */
[----:B------:R-:W1:Y:S01]  /*8900*/  MUFU.EX2 R171, R171 ;  /* 0x000000ab00ab7308 */ /* 0x000e620000000800 */
[----:B--2---:R-:W-:Y:S01]  /*8910*/  FADD.FTZ R5, R21, R0 ;  /* 0x0000000015057221 */ /* 0x004fe20000010000 */
[-C--:B------:R-:W-:Y:S01]  /*8920*/  FMUL.FTZ R118, R118, R30.reuse ;  /* 0x0000001e76767220 */ /* 0x080fe20000410000 */
[-C--:B------:R-:W-:Y:S01]  /*8930*/  FMUL.FTZ R119, R119, R30.reuse ;  /* 0x0000001e77777220 */ /* 0x080fe20000410000 */
[-C--:B------:R-:W-:Y:S01]  /*8940*/  FMUL.FTZ R122, R122, R30.reuse ;  /* 0x0000001e7a7a7220 */ /* 0x080fe20000410000 */
[-C--:B------:R-:W-:Y:S01]  /*8950*/  FMUL.FTZ R123, R123, R30.reuse ;  /* 0x0000001e7b7b7220 */ /* 0x080fe20000410000 */
[-C--:B------:R-:W-:Y:S01]  /*8960*/  FMUL.FTZ R126, R126, R30.reuse ;  /* 0x0000001e7e7e7220 */ /* 0x080fe20000410000 */
[-C--:B------:R-:W-:Y:S01]  /*8970*/  FMUL.FTZ R127, R127, R30.reuse ;  /* 0x0000001e7f7f7220 */ /* 0x080fe20000410000 */
[----:B------:R-:W2:Y:S01]  /*8980*/  MUFU.EX2 R32, R32 ;  /* 0x0000002000207308 */ /* 0x000ea20000000800 */
[----:B0-----:R-:W-:Y:S01]  /*8990*/  FADD.FTZ R0, R28, R5 ;  /* 0x000000051c007221 */ /* 0x001fe20000010000 */
[-C--:B------:R-:W-:Y:S01]  /*89a0*/  FMUL.FTZ R130, R130, R30.reuse ;  /* 0x0000001e82827220 */ /* 0x080fe20000410000 */
[-C--:B------:R-:W-:Y:S01]  /*89b0*/  FMUL.FTZ R131, R131, R30.reuse ;  /* 0x0000001e83837220 */ /* 0x080fe20000410000 */
[-C--:B------:R-:W-:Y:S01]  /*89c0*/  FMUL.FTZ R134, R134, R30.reuse ;  /* 0x0000001e86867220 */ /* 0x080fe20000410000 */
[-C--:B------:R-:W-:Y:S01]  /*89d0*/  FMUL.FTZ R135, R135, R30.reuse ;  /* 0x0000001e87877220 */ /* 0x080fe20000410000 */
[-C--:B------:R-:W-:Y:S01]  /*89e0*/  FMUL.FTZ R138, R138, R30.reuse ;  /* 0x0000001e8a8a7220 */ /* 0x080fe20000410000 */
[-C--:B------:R-:W-:Y:S01]  /*89f0*/  FMUL.FTZ R139, R139, R30.reuse ;  /* 0x0000001e8b8b7220 */ /* 0x080fe20000410000 */
[----:B------:R-:W0:Y:S01]  /*8a00*/  MUFU.EX2 R165, R165 ;  /* 0x000000a500a57308 */ /* 0x000e220000000800 */
[----:B-1----:R-:W-:Y:S01]  /*8a10*/  FADD.FTZ R5, R171, R0 ;  /* 0x00000000ab057221 */ /* 0x002fe20000010000 */
[-C--:B------:R-:W-:Y:S01]  /*8a20*/  FMUL.FTZ R142, R142, R30.reuse ;  /* 0x0000001e8e8e7220 */ /* 0x080fe20000410000 */
[-C--:B------:R-:W-:Y:S01]  /*8a30*/  FMUL.FTZ R143, R143, R30.reuse ;  /* 0x0000001e8f8f7220 */ /* 0x080fe20000410000 */
[-C--:B------:R-:W-:Y:S01]  /*8a40*/  FMUL.FTZ R146, R146, R30.reuse ;  /* 0x0000001e92927220 */ /* 0x080fe20000410000 */
[-C--:B------:R-:W-:Y:S01]  /*8a50*/  FMUL.FTZ R147, R147, R30.reuse ;  /* 0x0000001e93937220 */ /* 0x080fe20000410000 */
[-C--:B------:R-:W-:Y:S01]  /*8a60*/  FMUL.FTZ R150, R150, R30.reuse ;  /* 0x0000001e96967220 */ /* 0x080fe20000410000 */
[----:B------:R-:W-:Y:S01]  /*8a70*/  FMUL.FTZ R151, R151, R30 ;  /* 0x0000001e97977220 */ /* 0x000fe20000410000 */
        /* <DEDUP_REMOVED lines=19> */
[----:B------:R2:W3:Y:S01]  /*8bb0*/  MUFU.EX2 R44, R169 ;  /* 0x000000a9002c7308 */ /* 0x0004e20000000800 */
[----:B0-----:R-:W-:-:S07]  /*8bc0*/  FADD.FTZ R5, R42, R5 ;  /* 0x000000052a057221 */ /* 0x001fce0000010000 */
[----:B------:R-:W0:Y:S01]  /*8bd0*/  MUFU.EX2 R85, R85 ;  /* 0x0000005500557308 */ /* 0x000e220000000800 */
[C---:B-1----:R-:W-:Y:S01]  /*8be0*/  FADD.FTZ R5, R87.reuse, R5 ;  /* 0x0000000557057221 */ /* 0x042fe20000010000 */
[----:B--2---:R-:W-:Y:S02]  /*8bf0*/  F2FP.BF16.F32.PACK_AB R169, R28, R21 ;  /* 0x000000151ca9723e */ /* 0x004fe400000010ff */
[----:B------:R-:W-:-:S04]  /*8c00*/  F2FP.BF16.F32.PACK_AB R163, R87, R42 ;  /* 0x0000002a57a3723e */ /* 0x000fc800000010ff */
[----:B------:R-:W1:Y:S01]  /*8c10*/  MUFU.EX2 R0, R45 ;  /* 0x0000002d00007308 */ /* 0x000e620000000800 */
[----:B---3--:R-:W-:-:S07]  /*8c20*/  FADD.FTZ R5, R44, R5 ;  /* 0x000000052c057221 */ /* 0x008fce0000010000 */
        /* <DEDUP_REMOVED lines=27> */
.L_x_7812:
[----:B------:R-:W0:Y:S01]  /*8de0*/  LDC R9, c[0x0][0x448] ;  /* 0x00011200ff097b82 */ /* 0x000e220000000800 */
[----:B------:R-:W-:Y:S01]  /*8df0*/  UIADD3 UR6, UR36, 0x7f, URZ ;  /* 0x0000007f24067890 */ /* 0x000fe2000fffe03f */
[----:B------:R-:W-:-:S05]  /*8e00*/  IADD3 R12, -R8, 0x1, RZ ;  /* 0x00000001080c7810 */ /* 0x000fca0007ffe1ff */
[----:B------:R-:W-:Y:S01]  /*8e10*/  IMAD.U32 R8, RZ, RZ, UR6 ;  /* 0x00000006ff087e24 */ /* 0x000fe2000f8e00ff */
[----:B------:R-:W1:Y:S01]  /*8e20*/  LDC R11, c[0x0][0x9e4] ;  /* 0x00027900ff0b7b82 */ /* 0x000e620000000800 */
[----:B------:R-:W-:Y:S01]  /*8e30*/  IMAD R7, R7, UR42, R12 ;  /* 0x0000002a07077c24 */ /* 0x000fe2000f8e020c */
[----:B0-----:R-:W-:Y:S02]  /*8e40*/  ISETP.NE.AND P5, PT, R9, 0x1, PT ;  /* 0x000000010900780c */ /* 0x001fe40003fa5270 */
[----:B-1----:R-:W-:-:S11]  /*8e50*/  ISETP.GE.AND P6, PT, R11, 0x1, PT ;  /* 0x000000010b00780c */ /* 0x002fd60003fc6270 */
[----:B------:R-:W0:Y:S08]  /*8e60*/  @P5 LDC R9, c[0x0][0x44c] ;  /* 0x00011300ff095b82 */ /* 0x000e300000000800 */
[----:B------:R-:W1:Y:S01]  /*8e70*/  @P5 LDC R10, c[0x0][0x450] ;  /* 0x00011400ff0a5b82 */ /* 0x000e620000000800 */
[----:B0-----:R-:W-:Y:S01]  /*8e80*/  @P5 IMAD.HI.U32 R9, R9, UR6, RZ ;  /* 0x0000000609095c27 */ /* 0x001fe2000f8e00ff */
[----:B------:R-:W-:-:S04]  /*8e90*/  ULDC UR6, c[0x0][0x9dc] ;  /* 0x0002770000067ab9 */ /* 0x000fc80000000800 */
        /* <DEDUP_REMOVED lines=13> */
.L_x_7831:
[----:B------:R-:W-:-:S13]  /*8f70*/  ISETP.NE.AND P2, PT, R11, 0x1, PT ;  /* 0x000000010b00780c */ /* 0x000fda0003f45270 */
[----:B------:R-:W0:Y:S02]  /*8f80*/  @P2 LDC.64 R12, c[0x0][0x9e8] ;  /* 0x00027a00ff0c2b82 */ /* 0x000e240000000a00 */
[----:B0-----:R-:W-:-:S05]  /*8f90*/  @P2 IMAD.HI.U32 R10, R8, R12, RZ ;  /* 0x0000000c080a2227 */ /* 0x001fca00078e00ff */
[----:B------:R-:W-:-:S07]  /*8fa0*/  @P2 SHF.R.U32.HI R8, RZ, R13, R10 ;  /* 0x0000000dff082219 */ /* 0x000fce000001160a */
.L_x_7832:
[----:B------:R-:W-:-:S05]  /*8fb0*/  IMAD R8, R8, R11, RZ ;  /* 0x0000000b08087224 */ /* 0x000fca00078e02ff */
[----:B------:R-:W-:-:S07]  /*8fc0*/  VIMNMX R7, R7, R8, !PT ;  /* 0x0000000807077248 */ /* 0x000fce0007fe0100 */
.L_x_7830:
[----:B------:R-:W-:-:S05]  /*8fd0*/  VIADD R7, R7, 0x7f ;  /* 0x0000007f07077836 */ /* 0x000fca0000000000 */
        /* <DEDUP_REMOVED lines=10> */
[----:B------:R-:W-:-:S05]  /*9080*/  ULDC UR52, c[0x0][0x9d8] ;  /* 0x0002760000347ab9 */ /* 0x000fca0000000800 */
.L_x_7842:
        /* <DEDUP_REMOVED lines=9> */
.L_x_7835:
[----:B------:R-:W-:Y:S01]  /*9120*/  ULEA UR6, UR44, UR41, 0x3 ;  /* 0x000000292c067291 */ /* 0x000fe2000f8e183f */
[----:B------:R-:W-:-:S05]  /*9130*/  IMAD.U32 R4, RZ, RZ, UR45 ;  /* 0x0000002dff047e24 */ /* 0x000fca000f8e00ff */
[----:B------:R-:W-:-:S04]  /*9140*/  SHF.L.U32 R4, R4, 0x1f, RZ ;  /* 0x0000001f04047819 */ /* 0x000fc800000006ff */
[----:B------:R0:W1:Y:S01]  /*9150*/  SYNCS.PHASECHK.TRANS64.TRYWAIT P3, [UR6+0x28830], R4 ;  /* 0x02883004ff0075a7 */ /* 0x0000620008060146 */
[----:B------:R-:W-:Y:S05]  /*9160*/  @!P0 BRA `(.L_x_7836) ;  /* 0x0000000000048947 */ /* 0x000fea0003800000 */
[----:B------:R-:W-:Y:S01]  /*9170*/  BPT.TRAP 0x1 ;  /* 0x000000040000795c */ /* 0x000fe20000300000 */
.L_x_7836:
[----:B-1----:R-:W-:Y:S05]  /*9180*/  @P3 BRA `(.L_x_7834) ;  /* 0x0000000000083947 */ /* 0x002fea0003800000 */
[----:B------:R-:W1:Y:S02]  /*9190*/  SYNCS.PHASECHK.TRANS64.TRYWAIT P3, [UR6+0x28830], R4 ;  /* 0x02883004ff0075a7 */ /* 0x000e640008060146 */
[----:B-1----:R-:W-:Y:S05]  /*91a0*/  @!P3 BRA `(.L_x_7837) ;  /* 0x000000d00030b947 */ /* 0x002fea0003800000 */
.L_x_7834:
        /* <DEDUP_REMOVED lines=45> */
.L_x_7839:
[----:B------:R-:W-:Y:S01]  /*9480*/  ULEA UR6, UR53, UR41, 0x3 ;  /* 0x0000002935067291 */ /* 0x000fe2000f8e183f */
[----:B------:R-:W-:-:S05]  /*9490*/  IMAD.U32 R4, RZ, RZ, UR54 ;  /* 0x00000036ff047e24 */ /* 0x000fca000f8e00ff */
[----:B------:R-:W-:-:S04]  /*94a0*/  SHF.L.U32 R4, R4, 0x1f, RZ ;  /* 0x0000001f04047819 */ /* 0x000fc800000006ff */
[----:B------:R0:W1:Y:S01]  /*94b0*/  SYNCS.PHASECHK.TRANS64.TRYWAIT P2, [UR6+0x28850], R4 ;  /* 0x02885004ff0075a7 */ /* 0x0000620008040146 */
[----:B------:R-:W-:Y:S05]  /*94c0*/  @!P0 BRA `(.L_x_7840) ;  /* 0x0000000000048947 */ /* 0x000fea0003800000 */
[----:B------:R-:W-:Y:S01]  /*94d0*/  BPT.TRAP 0x1 ;  /* 0x000000040000795c */ /* 0x000fe20000300000 */
.L_x_7840:
[----:B-1----:R-:W-:Y:S05]  /*94e0*/  @P2 BRA `(.L_x_7838) ;  /* 0x0000000000082947 */ /* 0x002fea0003800000 */
[----:B------:R-:W1:Y:S02]  /*94f0*/  SYNCS.PHASECHK.TRANS64.TRYWAIT P2, [UR6+0x28850], R4 ;  /* 0x02885004ff0075a7 */ /* 0x000e640008040146 */
[----:B-1----:R-:W-:Y:S05]  /*9500*/  @!P2 BRA `(.L_x_7841) ;  /* 0x000000cc0070a947 */ /* 0x002fea0003800000 */
.L_x_7838:
[----:B------:R-:W-:Y:S01]  /*9510*/  UIADD3 UR6, UR41, 0x400, URZ ;  /* 0x0000040029067890 */ /* 0x000fe2000fffe03f */
[----:B------:R-:W-:Y:S01]  /*9520*/  WARPGROUP.ARRIVE ;  /* 0x00000000000079c5 */ /* 0x000fe20000000000 */
[----:B------:R-:W-:Y:S01]  /*9530*/  UMOV UR7, 0x40000040 ;  /* 0x4000004000077882 */ /* 0x000fe20000000000 */
[----:B-1----:R-:W-:Y:S01]  /*9540*/  FMUL.FTZ R5, R24, UR52 ;  /* 0x0000003418057c20 */ /* 0x002fe20008410000 */
        /* <DEDUP_REMOVED lines=12> */
[----:B------:R-:W-:Y:S01]  /*9610*/  ULEA UR10, UR53, UR6, 0xb ;  /* 0x00000006350a7291 */ /* 0x000fe2000f8e583f */
        /* <DEDUP_REMOVED lines=8> */
[----:B------:R-:W-:Y:S01]  /*96a0*/  HGMMA.64x128x16.F32.BF16 R88, R180, gdesc[UR4].tnspB, R88, gsb0 ;  /* 0x41e00004b4587df0 */ /* 0x000fe20008001858 */
[----:B------:R-:W-:Y:S01]  /*96b0*/  UIADD3 UR6, UR10, 0x80, URZ ;  /* 0x000000800a067890 */ /* 0x000fe2000fffe03f */
[----:B------:R-:W2:Y:S01]  /*96c0*/  MUFU.TANH R15, R15 ;  /* 0x0000000f000f7308 */ /* 0x000ea20000002400 */
        /* <DEDUP_REMOVED lines=50> */
[----:B------:R-:W0:Y:S01]  /*99f0*/  LDC R6, c[0x0][0x988] ;  /* 0x00026200ff067b82 */ /* 0x000e220000000800 */
[----:B------:R-:W-:Y:S01]  /*9a00*/  FMUL.FTZ R87, R87, UR52 ;  /* 0x0000003457577c20 */ /* 0x000fe20008410000 */
[C---:B------:R-:W-:Y:S01]  /*9a10*/  ISETP.GT.AND P2, PT, R3.reuse, R10, PT ;  /* 0x0000000a0300720c */ /* 0x040fe20003f44270 */
[----:B------:R-:W-:Y:S01]  /*9a20*/  UMOV UR54, UR45 ;  /* 0x0000002d00367c82 */ /* 0x000fe20008000000 */
[----:B------:R-:W-:Y:S01]  /*9a30*/  VIADD R3, R3, 0xffffffff ;  /* 0xffffffff03037836 */ /* 0x000fe20000000000 */
[----:B------:R-:W-:Y:S08]  /*9a40*/  MUFU.TANH R199, R199 ;  /* 0x000000c700c77308 */ /* 0x000ff00000002400 */
[----:B------:R-:W-:Y:S08]  /*9a50*/  MUFU.TANH R201, R201 ;  /* 0x000000c900c97308 */ /* 0x000ff00000002400 */
[----:B------:R-:W-:Y:S08]  /*9a60*/  MUFU.TANH R203, R203 ;  /* 0x000000cb00cb7308 */ /* 0x000ff00000002400 */
[----:B------:R-:W-:Y:S08]  /*9a70*/  MUFU.TANH R205, R205 ;  /* 0x000000cd00cd7308 */ /* 0x000ff00000002400 */
[----:B------:R-:W-:Y:S08]  /*9a80*/  MUFU.TANH R207, R207 ;  /* 0x000000cf00cf7308 */ /* 0x000ff00000002400 */
[----:B------:R-:W-:Y:S08]  /*9a90*/  MUFU.TANH R209, R209 ;  /* 0x000000d100d17308 */ /* 0x000ff00000002400 */
[----:B------:R-:W1:Y:S08]  /*9aa0*/  MUFU.TANH R11, R11 ;  /* 0x0000000b000b7308 */ /* 0x000e700000002400 */
[----:B------:R-:W-:Y:S08]  /*9ab0*/  MUFU.TANH R211, R211 ;  /* 0x000000d300d37308 */ /* 0x000ff00000002400 */
[----:B------:R-:W2:Y:S01]  /*9ac0*/  MUFU.TANH R13, R13 ;  /* 0x0000000d000d7308 */ /* 0x000ea20000002400 */
[----:B-1----:R-:W-:-:S07]  /*9ad0*/  FMNMX.FTZ R14, R11, R8, !PT ;  /* 0x000000080b0e7209 */ /* 0x002fce0007810000 */
[----:B------:R-:W1:Y:S08]  /*9ae0*/  MUFU.TANH R21, R21 ;  /* 0x0000001500157308 */ /* 0x000e700000002400 */
[----:B------:R-:W3:Y:S01]  /*9af0*/  MUFU.TANH R27, R27 ;  /* 0x0000001b001b7308 */ /* 0x000ee20000002400 */
[----:B--2---:R-:W-:Y:S01]  /*9b00*/  FMNMX.FTZ R14, R13, R14, !PT ;  /* 0x0000000e0d0e7209 */ /* 0x004fe20007810000 */
[----:B------:R-:W-:-:S02]  /*9b10*/  WARPGROUP.DEPBAR.LE gsb0, 0x0 ;  /* 0x00008000000079c5 */ /* 0x000fc40000010000 */
[----:B------:R-:W-:Y:S01]  /*9b20*/  WARPGROUP.ARRIVE ;  /* 0x00000000000079c5 */ /* 0x000fe20000000000 */
[----:B------:R-:W-:Y:S01]  /*9b30*/  FMUL.FTZ R183, R36, UR52 ;  /* 0x0000003424b77c20 */ /* 0x000fe20008410000 */
[----:B------:R-:W-:Y:S02]  /*9b40*/  FMUL.FTZ R181, R37, UR52 ;  /* 0x0000003425b57c20 */ /* 0x000fe40008410000 */
[----:B------:R-:W-:Y:S01]  /*9b50*/  MUFU.TANH R213, R213 ;  /* 0x000000d500d57308 */ /* 0x000fe20000002400 */
[----:B------:R-:W-:Y:S01]  /*9b60*/  FMUL.FTZ R37, R38, UR52 ;  /* 0x0000003426257c20 */ /* 0x000fe20008410000 */
[----:B-1----:R-:W-:Y:S01]  /*9b70*/  FMNMX.FTZ R14, R21, R14, !PT ;  /* 0x0000000e150e7209 */ /* 0x002fe20007810000 */
[----:B------:R-:W-:Y:S01]  /*9b80*/  HGMMA.64x128x16.F32.BF16 R88, R176, gdesc[UR4].tnspB, R88, gsb0 ;  /* 0x41e00004b0587df0 */ /* 0x000fe20008001858 */
[----:B------:R-:W-:Y:S01]  /*9b90*/  UIADD3 UR6, UR10, 0x100, URZ ;  /* 0x000001000a067890 */ /* 0x000fe2000fffe03f */
[----:B------:R-:W-:-:S03]  /*9ba0*/  UMOV UR7, 0x40000040 ;  /* 0x4000004000077882 */ /* 0x000fc60000000000 */
[----:B------:R-:W1:Y:S01]  /*9bb0*/  MUFU.TANH R183, R183 ;  /* 0x000000b700b77308 */ /* 0x000e620000002400 */
[----:B---3--:R-:W-:-:S07]  /*9bc0*/  FMNMX.FTZ R14, R27, R14, !PT ;  /* 0x0000000e1b0e7209 */ /* 0x008fce0007810000 */
[----:B------:R-:W2:Y:S08]  /*9bd0*/  MUFU.TANH R181, R181 ;  /* 0x000000b500b57308 */ /* 0x000eb00000002400 */
[----:B------:R-:W3:Y:S01]  /*9be0*/  MUFU.TANH R31, R31 ;  /* 0x0000001f001f7308 */ /* 0x000ee20000002400 */
[----:B-1----:R-:W-:-:S07]  /*9bf0*/  FMNMX.FTZ R4, R183, R4, !PT ;  /* 0x00000004b7047209 */ /* 0x002fce0007810000 */
[----:B------:R-:W-:Y:S01]  /*9c00*/  MUFU.TANH R215, R215 ;  /* 0x000000d700d77308 */ /* 0x000fe20000002400 */
[----:B--2---:R-:W-:-:S04]  /*9c10*/  FMNMX.FTZ R4, R181, R4, !PT ;  /* 0x00000004b5047209 */ /* 0x004fc80007810000 */
[----:B------:R-:W-:-:S03]  /*9c20*/  FMNMX.FTZ R4, R193, R4, !PT ;  /* 0x00000004c1047209 */ /* 0x000fc60007810000 */
[----:B------:R-:W1:Y:S01]  /*9c30*/  MUFU.TANH R35, R35 ;  /* 0x0000002300237308 */ /* 0x000e620000002400 */
[----:B------:R-:W-:Y:S02]  /*9c40*/  FMNMX.FTZ R4, R195, R4, !PT ;  /* 0x00000004c3047209 */ /* 0x000fe40007810000 */
[----:B---3--:R-:W-:Y:S02]  /*9c50*/  FMNMX.FTZ R14, R31, R14, !PT ;  /* 0x0000000e1f0e7209 */ /* 0x008fe40007810000 */
[----:B------:R-:W-:-:S03]  /*9c60*/  FMNMX.FTZ R4, R197, R4, !PT ;  /* 0x00000004c5047209 */ /* 0x000fc60007810000 */
[----:B------:R-:W-:Y:S08]  /*9c70*/  MUFU.TANH R217, R217 ;  /* 0x000000d900d97308 */ /* 0x000ff00000002400 */
[----:B------:R-:W2:Y:S01]  /*9c80*/  MUFU.TANH R37, R37 ;  /* 0x0000002500257308 */ /* 0x000ea20000002400 */
[----:B-1----:R-:W-:-:S07]  /*9c90*/  FMNMX.FTZ R14, R35, R14, !PT ;  /* 0x0000000e230e7209 */ /* 0x002fce0007810000 */
[----:B------:R-:W-:Y:S08]  /*9ca0*/  MUFU.TANH R219, R219 ;  /* 0x000000db00db7308 */ /* 0x000ff00000002400 */
[----:B------:R-:W1:Y:S01]  /*9cb0*/  MUFU.TANH R39, R39 ;  /* 0x0000002700277308 */ /* 0x000e620000002400 */
[----:B--2---:R-:W-:-:S07]  /*9cc0*/  FMNMX.FTZ R14, R37, R14, !PT ;  /* 0x0000000e250e7209 */ /* 0x004fce0007810000 */
[----:B------:R-:W-:Y:S08]  /*9cd0*/  MUFU.TANH R221, R221 ;  /* 0x000000dd00dd7308 */ /* 0x000ff00000002400 */
[----:B------:R-:W2:Y:S01]  /*9ce0*/  MUFU.TANH R41, R41 ;  /* 0x0000002900297308 */ /* 0x000ea20000002400 */
[----:B-1----:R-:W-:-:S07]  /*9cf0*/  FMNMX.FTZ R14, R39, R14, !PT ;  /* 0x0000000e270e7209 */ /* 0x002fce0007810000 */
[----:B------:R-:W-:Y:S08]  /*9d00*/  MUFU.TANH R223, R223 ;  /* 0x000000df00df7308 */ /* 0x000ff00000002400 */
[----:B------:R-:W1:Y:S01]  /*9d10*/  MUFU.TANH R43, R43 ;  /* 0x0000002b002b7308 */ /* 0x000e620000002400 */
[----:B--2---:R-:W-:-:S07]  /*9d20*/  FMNMX.FTZ R14, R41, R14, !PT ;  /* 0x0000000e290e7209 */ /* 0x004fce0007810000 */
[----:B------:R-:W-:Y:S08]  /*9d30*/  MUFU.TANH R225, R225 ;  /* 0x000000e100e17308 */ /* 0x000ff00000002400 */
[----:B------:R-:W-:Y:S01]  /*9d40*/  MUFU.TANH R227, R227 ;  /* 0x000000e300e37308 */ /* 0x000fe20000002400 */
[----:B-1----:R-:W-:-:S07]  /*9d50*/  FMNMX.FTZ R14, R43, R14, !PT ;  /* 0x0000000e2b0e7209 */ /* 0x002fce0007810000 */
        /* <DEDUP_REMOVED lines=9> */
[----:B------:R-:W-:Y:S01]  /*9df0*/  HGMMA.64x128x16.F32.BF16 R88, R172, gdesc[UR4].tnspB, R88, gsb0 ;  /* 0x41e00004ac587df0 */ /* 0x000fe20008001858 */
[----:B------:R-:W-:Y:S01]  /*9e00*/  UIADD3 UR6, UR10, 0x180, URZ ;  /* 0x000001800a067890 */ /* 0x000fe2000fffe03f */
[----:B------:R-:W-:-:S05]  /*9e10*/  UMOV UR7, 0x40000040 ;  /* 0x4000004000077882 */ /* 0x000fca0000000000 */
[----:B------:R-:W1:Y:S08]  /*9e20*/  MUFU.TANH R177, R177 ;  /* 0x000000b100b17308 */ /* 0x000e700000002400 */
[----:B------:R-:W2:Y:S08]  /*9e30*/  MUFU.TANH R179, R179 ;  /* 0x000000b300b37308 */ /* 0x000eb00000002400 */
[----:B------:R-:W3:Y:S01]  /*9e40*/  MUFU.TANH R45, R45 ;  /* 0x0000002d002d7308 */ /* 0x000ee20000002400 */
[----:B-1----:R-:W-:-:S07]  /*9e50*/  FMNMX.FTZ R4, R177, R4, !PT ;  /* 0x00000004b1047209 */ /* 0x002fce0007810000 */
[----:B------:R-:W1:Y:S01]  /*9e60*/  MUFU.TANH R51, R51 ;  /* 0x0000003300337308 */ /* 0x000e620000002400 */
[----:B--2---:R-:W-:-:S04]  /*9e70*/  FMNMX.FTZ R4, R179, R4, !PT ;  /* 0x00000004b3047209 */ /* 0x004fc80007810000 */
[----:B------:R-:W-:-:S03]  /*9e80*/  FMNMX.FTZ R4, R199, R4, !PT ;  /* 0x00000004c7047209 */ /* 0x000fc60007810000 */
[----:B------:R-:W2:Y:S01]  /*9e90*/  MUFU.TANH R53, R53 ;  /* 0x0000003500357308 */ /* 0x000ea20000002400 */
[----:B------:R-:W-:Y:S02]  /*9ea0*/  FMNMX.FTZ R4, R201, R4, !PT ;  /* 0x00000004c9047209 */ /* 0x000fe40007810000 */
[----:B---3--:R-:W-:Y:S02]  /*9eb0*/  FMNMX.FTZ R14, R45, R14, !PT ;  /* 0x0000000e2d0e7209 */ /* 0x008fe40007810000 */
[----:B------:R-:W-:Y:S02]  /*9ec0*/  FMNMX.FTZ R4, R203, R4, !PT ;  /* 0x00000004cb047209 */ /* 0x000fe40007810000 */
[----:B------:R-:W-:Y:S01]  /*9ed0*/  FMNMX.FTZ R14, R47, R14, !PT ;  /* 0x0000000e2f0e7209 */ /* 0x000fe20007810000 */
[----:B------:R-:W3:Y:S01]  /*9ee0*/  MUFU.TANH R55, R55 ;  /* 0x0000003700377308 */ /* 0x000ee20000002400 */
[----:B------:R-:W-:Y:S02]  /*9ef0*/  FMNMX.FTZ R4, R205, R4, !PT ;  /* 0x00000004cd047209 */ /* 0x000fe40007810000 */
[----:B------:R-:W-:-:S02]  /*9f00*/  FMNMX.FTZ R14, R49, R14, !PT ;  /* 0x0000000e310e7209 */ /* 0x000fc40007810000 */
[----:B------:R-:W-:Y:S02]  /*9f10*/  FMNMX.FTZ R4, R207, R4, !PT ;  /* 0x00000004cf047209 */ /* 0x000fe40007810000 */
[----:B-1----:R-:W-:Y:S01]  /*9f20*/  FMNMX.FTZ R14, R51, R14, !PT ;  /* 0x0000000e330e7209 */ /* 0x002fe20007810000 */
[----:B------:R-:W1:Y:S01]  /*9f30*/  MUFU.TANH R57, R57 ;  /* 0x0000003900397308 */ /* 0x000e620000002400 */
[----:B------:R-:W-:Y:S02]  /*9f40*/  FMNMX.FTZ R4, R209, R4, !PT ;  /* 0x00000004d1047209 */ /* 0x000fe40007810000 */
[----:B--2---:R-:W-:Y:S02]  /*9f50*/  FMNMX.FTZ R14, R53, R14, !PT ;  /* 0x0000000e350e7209 */ /* 0x004fe40007810000 */
[----:B------:R-:W-:-:S03]  /*9f60*/  FMNMX.FTZ R4, R211, R4, !PT ;  /* 0x00000004d3047209 */ /* 0x000fc60007810000 */
[----:B------:R-:W2:Y:S01]  /*9f70*/  MUFU.TANH R59, R59 ;  /* 0x0000003b003b7308 */ /* 0x000ea20000002400 */
[----:B---3--:R-:W-:-:S07]  /*9f80*/  FMNMX.FTZ R14, R55, R14, !PT ;  /* 0x0000000e370e7209 */ /* 0x008fce0007810000 */
[----:B------:R-:W3:Y:S01]  /*9f90*/  MUFU.TANH R61, R61 ;  /* 0x0000003d003d7308 */ /* 0x000ee20000002400 */
[----:B-1----:R-:W-:-:S07]  /*9fa0*/  FMNMX.FTZ R14, R57, R14, !PT ;  /* 0x0000000e390e7209 */ /* 0x002fce0007810000 */
[----:B------:R-:W1:Y:S01]  /*9fb0*/  MUFU.TANH R63, R63 ;  /* 0x0000003f003f7308 */ /* 0x000e620000002400 */
[----:B--2---:R-:W-:-:S07]  /*9fc0*/  FMNMX.FTZ R14, R59, R14, !PT ;  /* 0x0000000e3b0e7209 */ /* 0x004fce0007810000 */
[----:B------:R-:W-:Y:S01]  /*9fd0*/  MUFU.TANH R67, R67 ;  /* 0x0000004300437308 */ /* 0x000fe20000002400 */
[----:B---3--:R-:W-:-:S07]  /*9fe0*/  FMNMX.FTZ R14, R61, R14, !PT ;  /* 0x0000000e3d0e7209 */ /* 0x008fce0007810000 */
[----:B------:R-:W-:Y:S01]  /*9ff0*/  MUFU.TANH R69, R69 ;  /* 0x0000004500457308 */ /* 0x000fe20000002400 */
[----:B-1----:R-:W-:-:S07]  /*a000*/  FMNMX.FTZ R14, R63, R14, !PT ;  /* 0x0000000e3f0e7209 */ /* 0x002fce0007810000 */
        /* <DEDUP_REMOVED lines=18> */
[----:B------:R-:W-:Y:S01]  /*a130*/  MUFU.TANH R87, R87 ;  /* 0x0000005700577308 */ /* 0x000fe20000002400 */
[----:B--2---:R-:W-:-:S04]  /*a140*/  FMNMX.FTZ R4, R175, R4, !PT ;  /* 0x00000004af047209 */ /* 0x004fc80007810000 */
[----:B------:R-:W-:-:S04]  /*a150*/  FMNMX.FTZ R4, R213, R4, !PT ;  /* 0x00000004d5047209 */ /* 0x000fc80007810000 */
[----:B------:R-:W-:Y:S02]  /*a160*/  FMNMX.FTZ R4, R215, R4, !PT ;  /* 0x00000004d7047209 */ /* 0x000fe40007810000 */
[----:B---3--:R-:W-:Y:S02]  /*a170*/  FMNMX.FTZ R14, R65, R14, !PT ;  /* 0x0000000e410e7209 */ /* 0x008fe40007810000 */
        /* <DEDUP_REMOVED lines=12> */
[----:B------:R-:W-:-:S05]  /*a240*/  FMNMX.FTZ R4, R85, R4, !PT ;  /* 0x0000000455047209 */ /* 0x000fca0007810000 */
[----:B------:R-:W1:Y:S02]  /*a250*/  SHFL.BFLY PT, R77, R4, 0x2, 0x1f ;  /* 0x0c401f00044d7f89 */ /* 0x000e6400000e0000 */
[----:B-1----:R-:W-:Y:S01]  /*a260*/  FMNMX.FTZ R12, R4, R77, !PT ;  /* 0x0000004d040c7209 */ /* 0x002fe20007810000 */
[----:B------:R-:W-:-:S06]  /*a270*/  FMUL.FTZ R77, R78, UR52 ;  /* 0x000000344e4d7c20 */ /* 0x000fcc0008410000 */
[----:B------:R-:W1:Y:S02]  /*a280*/  MUFU.TANH R77, R77 ;  /* 0x0000004d004d7308 */ /* 0x000e640000002400 */
[----:B-1----:R-:W-:-:S04]  /*a290*/  FMNMX.FTZ R14, R77, R14, !PT ;  /* 0x0000000e4d0e7209 */ /* 0x002fc80007810000 */
[----:B------:R-:W-:-:S04]  /*a2a0*/  FMNMX.FTZ R14, R79, R14, !PT ;  /* 0x0000000e4f0e7209 */ /* 0x000fc80007810000 */
[----:B------:R-:W-:-:S04]  /*a2b0*/  FMNMX.FTZ R14, R81, R14, !PT ;  /* 0x0000000e510e7209 */ /* 0x000fc80007810000 */
[----:B------:R-:W-:Y:S01]  /*a2c0*/  FMNMX.FTZ R14, R83, R14, !PT ;  /* 0x0000000e530e7209 */ /* 0x000fe20007810000 */
[----:B------:R-:W-:Y:S02]  /*a2d0*/  WARPGROUP.DEPBAR.LE gsb0, 0x0 ;  /* 0x00008000000079c5 */ /* 0x000fe40000010000 */
[----:B------:R-:W-:Y:S01]  /*a2e0*/  WARPGROUP.ARRIVE ;  /* 0x00000000000079c5 */ /* 0x000fe20000000000 */
[----:B------:R-:W1:Y:S01]  /*a2f0*/  SHFL.BFLY PT, R171, R12, 0x1, 0x1f ;  /* 0x0c201f000cab7f89 */ /* 0x000e6200000e0000 */
[----:B------:R-:W-:-:S04]  /*a300*/  FMUL.FTZ R169, R86, UR52 ;  /* 0x0000003456a97c20 */ /* 0x000fc80008410000 */
[----:B------:R-:W-:Y:S01]  /*a310*/  HGMMA.64x128x16.F32.BF16 R88, R164, gdesc[UR4].tnspB, R88, gsb0 ;  /* 0x41e00004a4587df0 */ /* 0x000fe20008001858 */
[----:B------:R-:W-:Y:S01]  /*a320*/  UIADD3 UR6, UR10, 0x280, URZ ;  /* 0x000002800a067890 */ /* 0x000fe2000fffe03f */
[----:B------:R-:W2:Y:S01]  /*a330*/  MUFU.TANH R169, R169 ;  /* 0x000000a900a97308 */ /* 0x000ea20000002400 */
[----:B------:R-:W-:Y:S01]  /*a340*/  UMOV UR7, 0x40000040 ;  /* 0x4000004000077882 */ /* 0x000fe20000000000 */
[----:B-1----:R-:W-:Y:S02]  /*a350*/  FMNMX.FTZ R4, R12, R171, !PT ;  /* 0x000000ab0c047209 */ /* 0x002fe40007810000 */
[----:B--2---:R-:W-:-:S03]  /*a360*/  FMNMX.FTZ R14, R169, R14, !PT ;  /* 0x0000000ea90e7209 */ /* 0x004fc60007810000 */
[C---:B0-----:R-:W-:Y:S01]  /*a370*/  FMUL.FTZ R12, R4.reuse, R6 ;  /* 0x00000006040c7220 */ /* 0x041fe20000410000 */
[----:B------:R-:W-:-:S03]  /*a380*/  FADD.FTZ R7, -R4, R7 ;  /* 0x0000000704077221 */ /* 0x000fc60000010100 */
[--C-:B------:R-:W-:Y:S01]  /*a390*/  FFMA.FTZ R180, R5, R6, -R12.reuse ;  /* 0x0000000605b47223 */ /* 0x100fe2000001080c */
[----:B------:R-:W-:Y:S01]  /*a3a0*/  FMNMX.FTZ R5, R87, R14, !PT ;  /* 0x0000000e57057209 */ /* 0x000fe20007810000 */
[-C--:B------:R-:W-:Y:S01]  /*a3b0*/  FMUL.FTZ R7, R7, R6.reuse ;  /* 0x0000000607077220 */ /* 0x080fe20000410000 */
[-CC-:B------:R-:W-:Y:S01]  /*a3c0*/  FFMA.FTZ R176, R29, R6.reuse, -R12.reuse ;  /* 0x000000061db07223 */ /* 0x180fe2000001080c */
[-CC-:B------:R-:W-:Y:S01]  /*a3d0*/  FFMA.FTZ R9, R9, R6.reuse, -R12.reuse ;  /* 0x0000000609097223 */ /* 0x180fe2000001080c */
[-CC-:B------:R-:W-:Y:S01]  /*a3e0*/  FFMA.FTZ R29, R181, R6.reuse, -R12.reuse ;  /* 0x00000006b51d7223 */ /* 0x180fe2000001080c */
[----:B------:R-:W0:Y:S01]  /*a3f0*/  SHFL.BFLY PT, R20, R5, 0x2, 0x1f ;  /* 0x0c401f0005147f89 */ /* 0x000e2200000e0000 */
        /* <DEDUP_REMOVED lines=19> */
[----:B------:R-:W-:Y:S01]  /*a530*/  FFMA.FTZ R85, R85, R6, -R12 ;  /* 0x0000000655557223 */ /* 0x000fe2000001080c */
[----:B0-----:R-:W-:-:S04]  /*a540*/  FMNMX.FTZ R26, R5, R20, !PT ;  /* 0x00000014051a7209 */ /* 0x001fc80007810000 */
[----:B------:R-:W-:Y:S01]  /*a550*/  MUFU.EX2 R182, R182 ;  /* 0x000000b600b67308 */ /* 0x000fe20000000800 */
[----:B-1----:R-:W-:Y:S01]  /*a560*/  FFMA.FTZ R2, R7, R2, R180 ;  /* 0x0000000207027223 */ /* 0x002fe200000100b4 */
[----:B------:R-:W-:Y:S01]  /*a570*/  FFMA.FTZ R20, R221, R6, -R12 ;  /* 0x00000006dd147223 */ /* 0x000fe2000001080c */
[----:B------:R-:W0:Y:S05]  /*a580*/  SHFL.BFLY PT, R5, R26, 0x1, 0x1f ;  /* 0x0c201f001a057f89 */ /* 0x000e2a00000e0000 */
[----:B------:R-:W-:Y:S01]  /*a590*/  MUFU.EX2 R15, R15 ;  /* 0x0000000f000f7308 */ /* 0x000fe20000000800 */
[----:B--2---:R-:W-:-:S07]  /*a5a0*/  F2FP.BF16.F32.PACK_AB R180, R9, R180 ;  /* 0x000000b409b4723e */ /* 0x004fce00000010ff */
[----:B------:R-:W-:Y:S08]  /*a5b0*/  MUFU.EX2 R176, R176 ;  /* 0x000000b000b07308 */ /* 0x000ff00000000800 */
[----:B------:R-:W-:Y:S01]  /*a5c0*/  MUFU.EX2 R25, R25 ;  /* 0x0000001900197308 */ /* 0x000fe20000000800 */
[----:B0-----:R-:W-:-:S07]  /*a5d0*/  FMNMX.FTZ R5, R26, R5, !PT ;  /* 0x000000051a057209 */ /* 0x001fce0007810000 */
[----:B------:R-:W-:Y:S01]  /*a5e0*/  MUFU.EX2 R178, R178 ;  /* 0x000000b200b27308 */ /* 0x000fe20000000800 */
[----:B------:R-:W-:-:S04]  /*a5f0*/  FMUL.FTZ R40, R5, R6 ;  /* 0x0000000605287220 */ /* 0x000fc80000410000 */
[-CC-:B------:R-:W-:Y:S01]  /*a600*/  FFMA.FTZ R181, R13, R6.reuse, -R40.reuse ;  /* 0x000000060db57223 */ /* 0x180fe20000010828 */
[----:B------:R-:W-:Y:S02]  /*a610*/  IMAD.U32 R13, RZ, RZ, UR44 ;  /* 0x0000002cff0d7e24 */ /* 0x000fe4000f8e00ff */
[-CC-:B------:R-:W-:Y:S01]  /*a620*/  FFMA.FTZ R183, R21, R6.reuse, -R40.reuse ;  /* 0x0000000615b77223 */ /* 0x180fe20000010828 */
[-CC-:B------:R-:W-:Y:S01]  /*a630*/  FFMA.FTZ R34, R27, R6.reuse, -R40.reuse ;  /* 0x000000061b227223 */ /* 0x180fe20000010828 */
[----:B------:R-:W-:Y:S01]  /*a640*/  IADD3 R27, -R23, 0xb, RZ ;  /* 0x0000000b171b7810 */ /* 0x000fe20007ffe1ff */
[-CC-:B------:R-:W-:Y:S01]  /*a650*/  FFMA.FTZ R36, R35, R6.reuse, -R40.reuse ;  /* 0x0000000623247223 */ /* 0x180fe20000010828 */
[----:B------:R-:W-:Y:S01]  /*a660*/  MUFU.EX2 R181, R181 ;  /* 0x000000b500b57308 */ /* 0x000fe20000000800 */
[----:B------:R-:W-:Y:S01]  /*a670*/  @!P1 LEA R13, R13, UR41, 0x3 ;  /* 0x000000290d0d9c11 */ /* 0x000fe2000f8e18ff */
[-CC-:B------:R-:W-:Y:S01]  /*a680*/  FFMA.FTZ R179, R37, R6.reuse, -R40.reuse ;  /* 0x0000000625b37223 */ /* 0x180fe20000010828 */
[-CC-:B------:R-:W-:Y:S01]  /*a690*/  FFMA.FTZ R38, R39, R6.reuse, -R40.reuse ;  /* 0x0000000627267223 */ /* 0x180fe20000010828 */
[-CC-:B------:R-:W-:Y:S01]  /*a6a0*/  FFMA.FTZ R32, R43, R6.reuse, -R40.reuse ;  /* 0x000000062b207223 */ /* 0x180fe20000010828 */
[----:B------:R-:W-:Y:S01]  /*a6b0*/  FFMA.FTZ R175, R45, R6, -R40 ;  /* 0x000000062daf7223 */ /* 0x000fe20000010828 */
[----:B------:R-:W-:-:S02]  /*a6c0*/  @!P1 VIADD R13, R13, 0x28840 ;  /* 0x000288400d0d9836 */ /* 0x000fc40000000000 */
[-CC-:B------:R-:W-:Y:S01]  /*a6d0*/  FFMA.FTZ R28, R51, R6.reuse, -R40.reuse ;  /* 0x00000006331c7223 */ /* 0x180fe20000010828 */
[----:B------:R-:W-:Y:S01]  /*a6e0*/  MUFU.EX2 R183, R183 ;  /* 0x000000b700b77308 */ /* 0x000fe20000000800 */
[-CC-:B------:R-:W-:Y:S01]  /*a6f0*/  FFMA.FTZ R171, R53, R6.reuse, -R40.reuse ;  /* 0x0000000635ab7223 */ /* 0x180fe20000010828 */
[-CC-:B------:R-:W-:Y:S01]  /*a700*/  FFMA.FTZ R30, R55, R6.reuse, -R40.reuse ;  /* 0x00000006371e7223 */ /* 0x180fe20000010828 */
[----:B------:R-:W-:Y:S01]  /*a710*/  @!P1 PRMT R21, RZ, 0x654, R13 ;  /* 0x00000654ff159816 */ /* 0x000fe2000000000d */
        /* <DEDUP_REMOVED lines=14> */
[----:B------:R-:W-:-:S06]  /*a800*/  FFMA.FTZ R83, R83, R6, -R40 ;  /* 0x0000000653537223 */ /* 0x000fcc0000010828 */
[----:B------:R-:W-:Y:S01]  /*a810*/  MUFU.EX2 R179, R179 ;  /* 0x000000b300b37308 */ /* 0x000fe20000000800 */
[----:B------:R-:W-:Y:S02]  /*a820*/  WARPGROUP.DEPBAR.LE gsb0, 0x0 ;  /* 0x00008000000079c5 */ /* 0x000fe40000010000 */
[----:B------:R-:W-:Y:S01]  /*a830*/  WARPGROUP.ARRIVE ;  /* 0x00000000000079c5 */ /* 0x000fe20000000000 */
[-CC-:B------:R-:W-:Y:S01]  /*a840*/  FFMA.FTZ R164, R205, R6.reuse, -R12.reuse ;  /* 0x00000006cda47223 */ /* 0x180fe2000001080c */
[-C--:B------:R-:W-:Y:S01]  /*a850*/  FFMA.FTZ R165, R177, R6.reuse, -R12 ;  /* 0x00000006b1a57223 */ /* 0x080fe2000001080c */
[-C--:B------:R-:W-:Y:S01]  /*a860*/  FFMA.FTZ R177, R31, R6.reuse, -R40 ;  /* 0x000000061fb17223 */ /* 0x080fe20000010828 */
[----:B------:R-:W-:Y:S01]  /*a870*/  IMAD.U32 R31, RZ, RZ, UR53 ;  /* 0x00000035ff1f7e24 */ /* 0x000fe2000f8e00ff */
[----:B------:R-:W-:Y:S01]  /*a880*/  MUFU.EX2 R29, R29 ;  /* 0x0000001d001d7308 */ /* 0x000fe20000000800 */
[----:B------:R-:W-:Y:S01]  /*a890*/  HGMMA.64x128x16.F32.BF16 R88, R160, gdesc[UR4].tnspB, R88, gsb0 ;  /* 0x41e00004a0587df0 */ /* 0x000fe20008001858 */
[----:B------:R-:W-:Y:S01]  /*a8a0*/  UIADD3 UR6, UR10, 0x300, URZ ;  /* 0x000003000a067890 */ /* 0x000fe2000fffe03f */
[-CC-:B------:R-:W-:Y:S01]  /*a8b0*/  FFMA.FTZ R167, R199, R6.reuse, -R12.reuse ;  /* 0x00000006c7a77223 */ /* 0x180fe2000001080c */
[----:B------:R-:W-:Y:S01]  /*a8c0*/  UMOV UR7, 0x40000040 ;  /* 0x4000004000077882 */ /* 0x000fe20000000000 */
[----:B------:R-:W-:Y:S01]  /*a8d0*/  @!P1 LEA R31, R31, UR41, 0x3 ;  /* 0x000000291f1f9c11 */ /* 0x000fe2000f8e18ff */
[-CC-:B------:R-:W-:Y:S01]  /*a8e0*/  FFMA.FTZ R166, R209, R6.reuse, -R12.reuse ;  /* 0x00000006d1a67223 */ /* 0x180fe2000001080c */
[----:B------:R-:W-:Y:S01]  /*a8f0*/  FFMA.FTZ R199, R219, R6, -R12 ;  /* 0x00000006dbc77223 */ /* 0x000fe2000001080c */
[----:B------:R-:W-:Y:S01]  /*a900*/  MUFU.EX2 R177, R177 ;  /* 0x000000b100b17308 */ /* 0x000fe20000000800 */
[----:B------:R-:W-:Y:S01]  /*a910*/  UMOV UR53, UR44 ;  /* 0x0000002c00357c82 */ /* 0x000fe20008000000 */
[----:B------:R-:W-:-:S05]  /*a920*/  @!P1 VIADD R31, R31, 0x28860 ;  /* 0x000288601f1f9836 */ /* 0x000fca0000000000 */
[----:B------:R-:W-:Y:S01]  /*a930*/  @!P1 PRMT R35, RZ, 0x654, R31 ;  /* 0x00000654ff239816 */ /* 0x000fe2000000001f */
        /* <DEDUP_REMOVED lines=18> */
[-C--:B------:R-:W-:Y:S01]  /*aa60*/  FFMA.FTZ R160, R173, R6.reuse, -R12 ;  /* 0x00000006ada07223 */ /* 0x080fe2000001080c */
[-C--:B------:R-:W-:Y:S01]  /*aa70*/  FFMA.FTZ R173, R41, R6.reuse, -R40 ;  /* 0x0000000629ad7223 */ /* 0x080fe20000010828 */
[-CC-:B------:R-:W-:Y:S01]  /*aa80*/  FFMA.FTZ R161, R203, R6.reuse, -R12.reuse ;  /* 0x00000006cba17223 */ /* 0x180fe2000001080c */
[-CC-:B------:R-:W-:Y:S01]  /*aa90*/  FFMA.FTZ R163, R207, R6.reuse, -R12.reuse ;  /* 0x00000006cfa37223 */ /* 0x180fe2000001080c */
[-CC-:B------:R-:W-:Y:S01]  /*aaa0*/  FFMA.FTZ R162, R213, R6.reuse, -R12.reuse ;  /* 0x00000006d5a27223 */ /* 0x180fe2000001080c */
[----:B------:R-:W-:Y:S01]  /*aab0*/  HGMMA.64x128x16.F32.BF16 R88, R156, gdesc[UR4].tnspB, R88, gsb0 ;  /* 0x41e000049c587df0 */ /* 0x000fe20008001858 */
[----:B------:R-:W-:Y:S01]  /*aac0*/  UIADD3 UR6, UR10, 0x380, URZ ;  /* 0x000003800a067890 */ /* 0x000fe2000fffe03f */
[----:B------:R-:W-:Y:S01]  /*aad0*/  MUFU.EX2 R173, R173 ;  /* 0x000000ad00ad7308 */ /* 0x000fe20000000800 */
[----:B------:R-:W-:Y:S01]  /*aae0*/  UMOV UR7, 0x40000040 ;  /* 0x4000004000077882 */ /* 0x000fe20000000000 */
[-C--:B------:R-:W-:Y:S01]  /*aaf0*/  FFMA.FTZ R203, R227, R6.reuse, -R12 ;  /* 0x00000006e3cb7223 */ /* 0x080fe2000001080c */
[----:B------:R-:W-:-:S05]  /*ab00*/  FFMA.FTZ R12, R47, R6, -R40 ;  /* 0x000000062f0c7223 */ /* 0x000fca0000010828 */
        /* <DEDUP_REMOVED lines=16> */
[----:B------:R-:W1:Y:S01]  /*ac10*/  MUFU.EX2 R75, R75 ;  /* 0x0000004b004b7308 */ /* 0x000e620000000800 */
[----:B------:R-:W-:-:S02]  /*ac20*/  WARPGROUP.DEPBAR.LE gsb0, 0x0 ;  /* 0x00008000000079c5 */ /* 0x000fc40000010000 */
[----:B------:R-:W-:Y:S01]  /*ac30*/  WARPGROUP.ARRIVE ;  /* 0x00000000000079c5 */ /* 0x000fe20000000000 */
[----:B------:R-:W-:Y:S01]  /*ac40*/  FADD.FTZ R157, -R5, R8 ;  /* 0x00000008059d7221 */ /* 0x000fe20000010100 */
[-CC-:B------:R-:W-:Y:S01]  /*ac50*/  FFMA.FTZ R8, R11, R6.reuse, -R40.reuse ;  /* 0x000000060b087223 */ /* 0x180fe20000010828 */
[-C--:B------:R-:W-:Y:S02]  /*ac60*/  FFMA.FTZ R11, R49, R6.reuse, -R40 ;  /* 0x00000006310b7223 */ /* 0x080fe40000010828 */
[----:B------:R-:W-:Y:S01]  /*ac70*/  MUFU.EX2 R20, R20 ;  /* 0x0000001400147308 */ /* 0x000fe20000000800 */
[----:B------:R-:W-:Y:S01]  /*ac80*/  FMUL.FTZ R157, R157, R6 ;  /* 0x000000069d9d7220 */ /* 0x000fe20000410000 */
[----:B------:R-:W-:Y:S01]  /*ac90*/  HGMMA.64x128x16.F32.BF16 R88, R152, gdesc[UR4].tnspB, R88, gsb0 ;  /* 0x41e0000498587df0 */ /* 0x000fe20008001858 */
[----:B0-----:R-:W-:-:S05]  /*aca0*/  F2FP.BF16.F32.PACK_AB R156, R199, R14 ;  /* 0x0000000ec79c723e */ /* 0x001fca00000010ff */
[----:B------:R1:W-:Y:S08]  /*acb0*/  MUFU.EX2 R205, R157 ;  /* 0x0000009d00cd7308 */ /* 0x0003f00000000800 */
[----:B------:R-:W0:Y:S01]  /*acc0*/  MUFU.EX2 R8, R8 ;  /* 0x0000000800087308 */ /* 0x000e220000000800 */
[----:B-1----:R-:W-:-:S07]  /*acd0*/  F2FP.BF16.F32.PACK_AB R157, R75, R73 ;  /* 0x000000494b9d723e */ /* 0x002fce00000010ff */
[----:B------:R-:W-:Y:S08]  /*ace0*/  MUFU.EX2 R11, R11 ;  /* 0x0000000b000b7308 */ /* 0x000ff00000000800 */
[----:B------:R-:W-:Y:S01]  /*acf0*/  MUFU.EX2 R77, R77 ;  /* 0x0000004d004d7308 */ /* 0x000fe20000000800 */
[----:B0-----:R-:W-:-:S04]  /*ad00*/  FFMA.FTZ R44, R205, R0, R8 ;  /* 0x00000000cd2c7223 */ /* 0x001fc80000010008 */
[C---:B------:R-:W-:Y:S01]  /*ad10*/  FADD.FTZ R44, R181.reuse, R44 ;  /* 0x0000002cb52c7221 */ /* 0x040fe20000010000 */
[----:B------:R-:W-:Y:S02]  /*ad20*/  F2FP.BF16.F32.PACK_AB R181, R181, R8 ;  /* 0x00000008b5b5723e */ /* 0x000fe400000010ff */
[----:B------:R-:W-:Y:S08]  /*ad30*/  MUFU.EX2 R0, R61 ;  /* 0x0000003d00007308 */ /* 0x000ff00000000800 */
[----:B------:R-:W0:Y:S08]  /*ad40*/  MUFU.EX2 R201, R201 ;  /* 0x000000c900c97308 */ /* 0x000e300000000800 */
[----:B------:R-:W1:Y:S08]  /*ad50*/  MUFU.EX2 R79, R79 ;  /* 0x0000004f004f7308 */ /* 0x000e700000000800 */
[----:B------:R-:W-:Y:S01]  /*ad60*/  MUFU.EX2 R24, R24 ;  /* 0x0000001800187308 */ /* 0x000fe20000000800 */
[----:B0-----:R-:W-:-:S07]  /*ad70*/  F2FP.BF16.F32.PACK_AB R158, R201, R20 ;  /* 0x00000014c99e723e */ /* 0x001fce00000010ff */
[----:B------:R-:W-:Y:S01]  /*ad80*/  MUFU.EX2 R81, R81 ;  /* 0x0000005100517308 */ /* 0x000fe20000000800 */
[----:B-1----:R-:W-:-:S07]  /*ad90*/  F2FP.BF16.F32.PACK_AB R159, R79, R77 ;  /* 0x0000004d4f9f723e */ /* 0x002fce00000010ff */
[----:B------:R-:W-:Y:S08]  /*ada0*/  MUFU.EX2 R203, R203 ;  /* 0x000000cb00cb7308 */ /* 0x000ff00000000800 */
[----:B------:R-:W-:Y:S08]  /*adb0*/  MUFU.EX2 R83, R83 ;  /* 0x0000005300537308 */ /* 0x000ff00000000800 */
[----:B------:R-:W-:Y:S08]  /*adc0*/  MUFU.EX2 R26, R229 ;  /* 0x000000e5001a7308 */ /* 0x000ff00000000800 */
[----:B------:R-:W-:Y:S01]  /*add0*/  MUFU.EX2 R85, R85 ;  /* 0x0000005500557308 */ /* 0x000fe20000000800 */
[----:B------:R-:W-:-:S02]  /*ade0*/  WARPGROUP.DEPBAR.LE gsb0, 0x0 ;  /* 0x00008000000079c5 */ /* 0x000fc40000010000 */
[----:B------:R0:W-:Y:S06]  /*adf0*/  BAR.ARV R27, 0x100 ;  /* 0x0004001b0000751d */ /* 0x0001ec0000002000 */
[----:B------:R1:W-:Y:S01]  /*ae00*/  @!P1 SYNCS.ARRIVE.TRANS64.RED.A1T0 RZ, [R21+URZ], RZ ;  /* 0x000000ff15ff99a7 */ /* 0x0003e2000810043f */
[----:B------:R-:W-:Y:S01]  /*ae10*/  FMUL.FTZ R88, R88, R7 ;  /* 0x0000000758587220 */ /* 0x000fe20000410000 */
[----:B0-----:R-:W-:Y:S01]  /*ae20*/  FADD.FTZ R27, R183, R44 ;  /* 0x0000002cb71b7221 */ /* 0x001fe20000010000 */
[----:B------:R-:W-:Y:S01]  /*ae30*/  F2FP.BF16.F32.PACK_AB R183, R34, R183 ;  /* 0x000000b722b7723e */ /* 0x000fe200000010ff */
[-C--:B------:R-:W-:Y:S01]  /*ae40*/  FMUL.FTZ R89, R89, R7.reuse ;  /* 0x0000000759597220 */ /* 0x080fe20000410000 */
[-C--:B------:R-:W-:Y:S01]  /*ae50*/  FMUL.FTZ R92, R92, R7.reuse ;  /* 0x000000075c5c7220 */ /* 0x080fe20000410000 */
[-C--:B------:R-:W-:Y:S01]  /*ae60*/  FMUL.FTZ R93, R93, R7.reuse ;  /* 0x000000075d5d7220 */ /* 0x080fe20000410000 */
[-C--:B------:R-:W-:Y:S01]  /*ae70*/  FMUL.FTZ R96, R96, R7.reuse ;  /* 0x0000000760607220 */ /* 0x080fe20000410000 */
[----:B-1----:R-:W-:Y:S01]  /*ae80*/  FADD.FTZ R21, R9, R2 ;  /* 0x0000000209157221 */ /* 0x002fe20000010000 */
[----:B------:R0:W-:Y:S01]  /*ae90*/  @!P1 SYNCS.ARRIVE.TRANS64.RED.A1T0 RZ, [R35+URZ], RZ ;  /* 0x000000ff23ff99a7 */ /* 0x0001e2000810043f */
[-C--:B------:R-:W-:Y:S01]  /*aea0*/  FMUL.FTZ R97, R97, R7.reuse ;  /* 0x0000000761617220 */ /* 0x080fe20000410000 */
[-C--:B------:R-:W-:Y:S01]  /*aeb0*/  FMUL.FTZ R100, R100, R7.reuse ;  /* 0x0000000764647220 */ /* 0x080fe20000410000 */
[----:B------:R-:W-:Y:S01]  /*aec0*/  FADD.FTZ R2, R182, R21 ;  /* 0x00000015b6027221 */ /* 0x000fe20000010000 */
[----:B------:R-:W-:Y:S01]  /*aed0*/  F2FP.BF16.F32.PACK_AB R182, R15, R182 ;  /* 0x000000b60fb6723e */ /* 0x000fe200000010ff */
[-C--:B------:R-:W-:Y:S01]  /*aee0*/  FFMA.FTZ R21, R63, R6.reuse, -R40 ;  /* 0x000000063f157223 */ /* 0x080fe20000010828 */
[-C--:B------:R-:W-:Y:S01]  /*aef0*/  FMUL.FTZ R101, R101, R7.reuse ;  /* 0x0000000765657220 */ /* 0x080fe20000410000 */
[----:B------:R-:W-:Y:S01]  /*af00*/  FADD.FTZ R31, R15, R2 ;  /* 0x000000020f1f7221 */ /* 0x000fe20000010000 */
[----:B------:R-:W-:Y:S01]  /*af10*/  FADD.FTZ R2, R34, R27 ;  /* 0x0000001b22027221 */ /* 0x000fe20000010000 */
[-C--:B------:R-:W-:Y:S01]  /*af20*/  FMUL.FTZ R104, R104, R7.reuse ;  /* 0x0000000768687220 */ /* 0x080fe20000410000 */
[-C--:B------:R-:W-:Y:S01]  /*af30*/  FMUL.FTZ R105, R105, R7.reuse ;  /* 0x0000000769697220 */ /* 0x080fe20000410000 */
[----:B------:R-:W-:Y:S01]  /*af40*/  FADD.FTZ R44, R176, R31 ;  /* 0x0000001fb02c7221 */ /* 0x000fe20000010000 */
[----:B------:R-:W-:Y:S01]  /*af50*/  FADD.FTZ R27, R177, R2 ;  /* 0x00000002b11b7221 */ /* 0x000fe20000010000 */
[----:B------:R-:W1:Y:S01]  /*af60*/  MUFU.EX2 R21, R21 ;  /* 0x0000001500157308 */ /* 0x000e620000000800 */
        /* <DEDUP_REMOVED lines=12> */
[----:B------:R-:W-:Y:S01]  /*b030*/  FMUL.FTZ R120, R120, R7 ;  /* 0x0000000778787220 */ /* 0x000fe20000410000 */
[----:B------:R-:W-:Y:S01]  /*b040*/  FADD.FTZ R44, R172, R31 ;  /* 0x0000001fac2c7221 */ /* 0x000fe20000010000 */
[----:B------:R-:W-:Y:S01]  /*b050*/  FADD.FTZ R27, R173, R2 ;  /* 0x00000002ad1b7221 */ /* 0x000fe20000010000 */
[C---:B------:R-:W-:Y:S01]  /*b060*/  F2FP.BF16.F32.PACK_AB R173, R32.reuse, R173 ;  /* 0x000000ad20ad723e */ /* 0x040fe200000010ff */
[-C--:B------:R-:W-:Y:S01]  /*b070*/  FMUL.FTZ R121, R121, R7.reuse ;  /* 0x0000000779797220 */ /* 0x080fe20000410000 */
[----:B------:R-:W-:Y:S01]  /*b080*/  FADD.FTZ R31, R33, R44 ;  /* 0x0000002c211f7221 */ /* 0x000fe20000010000 */
[----:B------:R-:W-:Y:S01]  /*b090*/  FADD.FTZ R2, R32, R27 ;  /* 0x0000001b20027221 */ /* 0x000fe20000010000 */
[-C--:B------:R-:W-:Y:S01]  /*b0a0*/  FMUL.FTZ R124, R124, R7.reuse ;  /* 0x000000077c7c7220 */ /* 0x080fe20000410000 */
[-C--:B------:R-:W-:Y:S01]  /*b0b0*/  FMUL.FTZ R125, R125, R7.reuse ;  /* 0x000000077d7d7220 */ /* 0x080fe20000410000 */
[----:B------:R-:W-:Y:S01]  /*b0c0*/  FADD.FTZ R44, R174, R31 ;  /* 0x0000001fae2c7221 */ /* 0x000fe20000010000 */
[----:B------:R-:W-:Y:S01]  /*b0d0*/  FADD.FTZ R27, R175, R2 ;  /* 0x00000002af1b7221 */ /* 0x000fe20000010000 */
[-CC-:B------:R-:W-:Y:S01]  /*b0e0*/  FFMA.FTZ R2, R169, R6.reuse, -R40.reuse ;  /* 0x00000006a9027223 */ /* 0x180fe20000010828 */
[----:B------:R-:W-:Y:S01]  /*b0f0*/  FFMA.FTZ R40, R87, R6, -R40 ;  /* 0x0000000657287223 */ /* 0x000fe20000010828 */
[C---:B------:R-:W-:Y:S01]  /*b100*/  FADD.FTZ R31, R165.reuse, R44 ;  /* 0x0000002ca51f7221 */ /* 0x040fe20000010000 */
[----:B------:R-:W-:Y:S01]  /*b110*/  FADD.FTZ R44, R12, R27 ;  /* 0x0000001b0c2c7221 */ /* 0x000fe20000010000 */
[----:B------:R2:W3:Y:S01]  /*b120*/  MUFU.EX2 R155, R2 ;  /* 0x00000002009b7308 */ /* 0x0004e20000000800 */
[----:B------:R-:W-:Y:S01]  /*b130*/  F2FP.BF16.F32.PACK_AB R174, R165, R174 ;  /* 0x000000aea5ae723e */ /* 0x000fe200000010ff */
[----:B------:R-:W-:Y:S01]  /*b140*/  FADD.FTZ R46, R168, R31 ;  /* 0x0000001fa82e7221 */ /* 0x000fe20000010000 */
[----:B------:R-:W-:Y:S01]  /*b150*/  FADD.FTZ R9, R11, R44 ;  /* 0x0000002c0b097221 */ /* 0x000fe20000010000 */
[C---:B------:R-:W-:Y:S01]  /*b160*/  F2FP.BF16.F32.PACK_AB R168, R167.reuse, R168 ;  /* 0x000000a8a7a8723e */ /* 0x040fe200000010ff */
[-C--:B------:R-:W-:Y:S01]  /*b170*/  FMUL.FTZ R128, R128, R7.reuse ;  /* 0x0000000780807220 */ /* 0x080fe20000410000 */
[----:B------:R-:W-:Y:S01]  /*b180*/  FADD.FTZ R15, R167, R46 ;  /* 0x0000002ea70f7221 */ /* 0x000fe20000010000 */
[----:B------:R-:W-:Y:S01]  /*b190*/  FADD.FTZ R44, R28, R9 ;  /* 0x000000091c2c7221 */ /* 0x000fe20000010000 */
[----:B-1----:R-:W-:Y:S01]  /*b1a0*/  F2FP.BF16.F32.PACK_AB R167, R21, R0 ;  /* 0x0000000015a7723e */ /* 0x002fe200000010ff */
[----:B------:R-:W1:Y:S01]  /*b1b0*/  MUFU.EX2 R40, R40 ;  /* 0x0000002800287308 */ /* 0x000e620000000800 */
[----:B------:R-:W-:Y:S01]  /*b1c0*/  FADD.FTZ R46, R170, R15 ;  /* 0x0000000faa2e7221 */ /* 0x000fe20000010000 */
[----:B------:R-:W-:Y:S01]  /*b1d0*/  FADD.FTZ R9, R171, R44 ;  /* 0x0000002cab097221 */ /* 0x000fe20000010000 */
[----:B------:R-:W-:Y:S01]  /*b1e0*/  F2FP.BF16.F32.PACK_AB R170, R161, R170 ;  /* 0x000000aaa1aa723e */ /* 0x000fe200000010ff */
[-C--:B------:R-:W-:Y:S01]  /*b1f0*/  FMUL.FTZ R129, R129, R7.reuse ;  /* 0x0000000781817220 */ /* 0x080fe20000410000 */
[----:B------:R-:W-:Y:S01]  /*b200*/  FADD.FTZ R15, R161, R46 ;  /* 0x0000002ea10f7221 */ /* 0x000fe20000010000 */
[----:B------:R-:W-:Y:S01]  /*b210*/  FADD.FTZ R8, R30, R9 ;  /* 0x000000091e087221 */ /* 0x000fe20000010000 */
[-C--:B------:R-:W-:Y:S01]  /*b220*/  FMUL.FTZ R132, R132, R7.reuse ;  /* 0x0000000784847220 */ /* 0x080fe20000410000 */
[-C--:B------:R-:W-:Y:S01]  /*b230*/  FMUL.FTZ R133, R133, R7.reuse ;  /* 0x0000000785857220 */ /* 0x080fe20000410000 */
        /* <DEDUP_REMOVED lines=56> */
[----:B--2---:R-:W-:Y:S01]  /*b5c0*/  FADD.FTZ R2, R26, R9 ;  /* 0x000000091a027221 */ /* 0x004fe20000010000 */
[----:B---3--:R-:W-:Y:S01]  /*b5d0*/  FADD.FTZ R32, R155, R32 ;  /* 0x000000209b207221 */ /* 0x008fe20000010000 */
[----:B------:R-:W-:Y:S01]  /*b5e0*/  F2FP.BF16.F32.PACK_AB R160, R195, R160 ;  /* 0x000000a0c3a0723e */ /* 0x000fe200000010ff */
[----:B------:R-:W-:Y:S01]  /*b5f0*/  FMUL.FTZ R107, R107, R205 ;  /* 0x000000cd6b6b7220 */ /* 0x000fe20000410000 */
[----:B------:R-:W-:Y:S01]  /*b600*/  F2FP.BF16.F32.PACK_AB R161, R67, R65 ;  /* 0x0000004143a1723e */ /* 0x000fe200000010ff */
[----:B------:R-:W-:Y:S01]  /*b610*/  FADD.FTZ R2, R85, R2 ;  /* 0x0000000255027221 */ /* 0x000fe20000010000 */
[----:B------:R-:W-:Y:S01]  /*b620*/  F2FP.BF16.F32.PACK_AB R162, R197, R162 ;  /* 0x000000a2c5a2723e */ /* 0x000fe200000010ff */
[----:B-1----:R-:W-:Y:S01]  /*b630*/  FADD.FTZ R0, R40, R32 ;  /* 0x0000002028007221 */ /* 0x002fe20000010000 */
[----:B------:R-:W-:Y:S01]  /*b640*/  F2FP.BF16.F32.PACK_AB R163, R71, R69 ;  /* 0x0000004547a3723e */ /* 0x000fe200000010ff */
[-C--:B------:R-:W-:Y:S01]  /*b650*/  FMUL.FTZ R110, R110, R205.reuse ;  /* 0x000000cd6e6e7220 */ /* 0x080fe20000410000 */
[----:B------:R-:W-:Y:S01]  /*b660*/  F2FP.BF16.F32.PACK_AB R152, R203, R24 ;  /* 0x00000018cb98723e */ /* 0x000fe200000010ff */
[----:B------:R-:W-:Y:S01]  /*b670*/  FMUL.FTZ R111, R111, R205 ;  /* 0x000000cd6f6f7220 */ /* 0x000fe20000410000 */
[----:B------:R-:W-:Y:S01]  /*b680*/  F2FP.BF16.F32.PACK_AB R153, R83, R81 ;  /* 0x000000515399723e */ /* 0x000fe200000010ff */
[-C--:B------:R-:W-:Y:S01]  /*b690*/  FMUL.FTZ R114, R114, R205.reuse ;  /* 0x000000cd72727220 */ /* 0x080fe20000410000 */
        /* <DEDUP_REMOVED lines=22> */
[----:B------:R-:W-:Y:S01]  /*b800*/  IMAD.MOV.U32 R7, RZ, RZ, R4 ;  /* 0x000000ffff077224 */ /* 0x000fe200078e0004 */
[----:B0-----:R-:W-:Y:S06]  /*b810*/  @P2 BRA `(.L_x_7842) ;  /* 0xffffffd8001c2947 */ /* 0x001fec000383ffff */
.L_x_7833:
        /* <DEDUP_REMOVED lines=10> */
.L_x_7860:
        /* <DEDUP_REMOVED lines=9> */
.L_x_7845:
[----:B------:R-:W-:Y:S01]  /*b950*/  ULEA UR6, UR44, UR41, 0x3 ;  /* 0x000000292c067291 */ /* 0x000fe2000f8e183f */
[----:B------:R-:W-:-:S05]  /*b960*/  IMAD.U32 R4, RZ, RZ, UR45 ;  /* 0x0000002dff047e24 */ /* 0x000fca000f8e00ff */
[----:B------:R-:W-:-:S04]  /*b970*/  SHF.L.U32 R4, R4, 0x1f, RZ ;  /* 0x0000001f04047819 */ /* 0x000fc800000006ff */
[----:B------:R0:W1:Y:S01]  /*b980*/  SYNCS.PHASECHK.TRANS64.TRYWAIT P3, [UR6+0x28830], R4 ;  /* 0x02883004ff0075a7 */ /* 0x0000620008060146 */
[----:B------:R-:W-:Y:S05]  /*b990*/  @!P0 BRA `(.L_x_7846) ;  /* 0x0000000000048947 */ /* 0x000fea0003800000 */
[----:B------:R-:W-:Y:S01]  /*b9a0*/  BPT.TRAP 0x1 ;  /* 0x000000040000795c */ /* 0x000fe20000300000 */
.L_x_7846:
[----:B-1----:R-:W-:Y:S05]  /*b9b0*/  @P3 BRA `(.L_x_7844) ;  /* 0x0000000000083947 */ /* 0x002fea0003800000 */
[----:B------:R-:W1:Y:S02]  /*b9c0*/  SYNCS.PHASECHK.TRANS64.TRYWAIT P3, [UR6+0x28830], R4 ;  /* 0x02883004ff0075a7 */ /* 0x000e640008060146 */
[----:B-1----:R-:W-:Y:S05]  /*b9d0*/  @!P3 BRA `(.L_x_7847) ;  /* 0x000000a80054b947 */ /* 0x002fea0003800000 */
.L_x_7844:
        /* <DEDUP_REMOVED lines=45> */
.L_x_7849:
[----:B------:R-:W-:Y:S01]  /*bcb0*/  ULEA UR6, UR56, UR41, 0x3 ;  /* 0x0000002938067291 */ /* 0x000fe2000f8e183f */
[----:B------:R-:W-:-:S05]  /*bcc0*/  IMAD.U32 R4, RZ, RZ, UR57 ;  /* 0x00000039ff047e24 */ /* 0x000fca000f8e00ff */
[----:B------:R-:W-:-:S04]  /*bcd0*/  SHF.L.U32 R4, R4, 0x1f, RZ ;  /* 0x0000001f04047819 */ /* 0x000fc800000006ff */
[----:B------:R0:W1:Y:S01]  /*bce0*/  SYNCS.PHASECHK.TRANS64.TRYWAIT P2, [UR6+0x28850], R4 ;  /* 0x02885004ff0075a7 */ /* 0x0000620008040146 */
[----:B------:R-:W-:Y:S05]  /*bcf0*/  @!P0 BRA `(.L_x_7850) ;  /* 0x0000000000048947 */ /* 0x000fea0003800000 */
[----:B------:R-:W-:Y:S01]  /*bd00*/  BPT.TRAP 0x1 ;  /* 0x000000040000795c */ /* 0x000fe20000300000 */
.L_x_7850:
[----:B-1----:R-:W-:Y:S05]  /*bd10*/  @P2 BRA `(.L_x_7848) ;  /* 0x0000000000082947 */ /* 0x002fea0003800000 */
[----:B------:R-:W1:Y:S02]  /*bd20*/  SYNCS.PHASECHK.TRANS64.TRYWAIT P2, [UR6+0x28850], R4 ;  /* 0x02885004ff0075a7 */ /* 0x000e640008040146 */
[----:B-1----:R-:W-:Y:S05]  /*bd30*/  @!P2 BRA `(.L_x_7851) ;  /* 0x000000a40094a947 */ /* 0x002fea0003800000 */
.L_x_7848:
        /* <DEDUP_REMOVED lines=9> */
[----:B------:R-:W1:Y:S01]  /*bdd0*/  @P5 LDC R53, c[0x0][0x44c] ;  /* 0x00011300ff355b82 */ /* 0x000e620000000800 */
[----:B------:R-:W-:Y:S01]  /*bde0*/  FMUL.FTZ R10, R35, UR55 ;  /* 0x00000037230a7c20 */ /* 0x000fe20008410000 */
[----:B------:R-:W-:Y:S01]  /*bdf0*/  FMUL.FTZ R35, R36, UR55 ;  /* 0x0000003724237c20 */ /* 0x000fe20008410000 */
[----:B------:R-:W-:Y:S01]  /*be00*/  ULOP3.LUT UR6, UR6, 0x4000000, URZ, 0xfc, !UPT ;  /* 0x0400000006067892 */ /* 0x000fe2000f8efc3f */
[----:B------:R-:W-:Y:S01]  /*be10*/  FMUL.FTZ R36, R58, UR55 ;  /* 0x000000373a247c20 */ /* 0x000fe20008410000 */
[----:B------:R-:W-:-:S02]  /*be20*/  IMAD.U32 R58, RZ, RZ, UR44 ;  /* 0x0000002cff3a7e24 */ /* 0x000fc4000f8e00ff */
[----:B------:R-:W-:Y:S01]  /*be30*/  FMUL.FTZ R15, R38, UR55 ;  /* 0x00000037260f7c20 */ /* 0x000fe20008410000 */
[----:B------:R-:W-:Y:S01]  /*be40*/  ULEA UR10, UR56, UR6, 0xb ;  /* 0x00000006380a7291 */ /* 0x000fe2000f8e583f */
[----:B------:R-:W-:Y:S01]  /*be50*/  FMUL.FTZ R38, R62, UR55 ;  /* 0x000000373e267c20 */ /* 0x000fe20008410000 */
[----:B------:R-:W-:Y:S01]  /*be60*/  FMUL.FTZ R62, R65, UR55 ;  /* 0x00000037413e7c20 */ /* 0x000fe20008410000 */
[----:B------:R-:W-:Y:S01]  /*be70*/  FMUL.FTZ R21, R43, UR55 ;  /* 0x000000372b157c20 */ /* 0x000fe20008410000 */
[----:B------:R-:W-:Y:S01]  /*be80*/  FMUL.FTZ R43, R45, UR55 ;  /* 0x000000372d2b7c20 */ /* 0x000fe20008410000 */
[----:B------:R-:W-:Y:S01]  /*be90*/  FMUL.FTZ R12, R24, UR55 ;  /* 0x00000037180c7c20 */ /* 0x000fe20008410000 */
[----:B------:R-:W-:Y:S01]  /*bea0*/  FMUL.FTZ R13, R25, UR55 ;  /* 0x00000037190d7c20 */ /* 0x000fe20008410000 */
[----:B------:R-:W-:Y:S01]  /*beb0*/  UMOV UR6, UR10 ;  /* 0x0000000a00067c82 */ /* 0x000fe20008000000 */
[----:B0-----:R-:W-:Y:S01]  /*bec0*/  FMUL.FTZ R4, R27, UR55 ;  /* 0x000000371b047c20 */ /* 0x001fe20008410000 */
        /* <DEDUP_REMOVED lines=79> */
[----:B------:R0:W0:Y:S08]  /*c3c0*/  MUFU.TANH R74, R77 ;  /* 0x0000004d004a7308 */ /* 0x0000300000002400 */
[----:B------:R-:W0:Y:S08]  /*c3d0*/  MUFU.TANH R46, R46 ;  /* 0x0000002e002e7308 */ /* 0x000e300000002400 */
[----:B------:R-:W0:Y:S08]  /*c3e0*/  MUFU.TANH R47, R47 ;  /* 0x0000002f002f7308 */ /* 0x000e300000002400 */
[----:B------:R-:W0:Y:S08]  /*c3f0*/  MUFU.TANH R80, R80 ;  /* 0x0000005000507308 */ /* 0x000e300000002400 */
        /* <DEDUP_REMOVED lines=16> */
[----:B------:R-:W-:Y:S01]  /*c500*/  WARPGROUP.ARRIVE ;  /* 0x00000000000079c5 */ /* 0x000fe20000000000 */
[----:B------:R-:W-:Y:S01]  /*c510*/  FMUL.FTZ R165, R29, UR55 ;  /* 0x000000371da57c20 */ /* 0x000fe20008410000 */
[----:B------:R-:W-:Y:S01]  /*c520*/  FMUL.FTZ R29, R54, UR55 ;  /* 0x00000037361d7c20 */ /* 0x000fe20008410000 */
[----:B------:R-:W-:Y:S01]  /*c530*/  FMUL.FTZ R167, R33, UR55 ;  /* 0x0000003721a77c20 */ /* 0x000fe20008410000 */
[----:B------:R-:W5:Y:S01]  /*c540*/  @P5 LDC R54, c[0x0][0x450] ;  /* 0x00011400ff365b82 */ /* 0x000f620000000800 */
[----:B------:R-:W-:-:S02]  /*c550*/  FMUL.FTZ R33, R63, UR55 ;  /* 0x000000373f217c20 */ /* 0x000fc40008410000 */
[----:B------:R-:W-:Y:S01]  /*c560*/  HGMMA.64x128x16.F32.BF16 R88, R160, gdesc[UR4].tnspB, R88, gsb0 ;  /* 0x41e00004a0587df0 */ /* 0x000fe20008001858 */
[----:B------:R-:W-:Y:S01]  /*c570*/  UIADD3 UR6, UR10, 0x300, URZ ;  /* 0x000003000a067890 */ /* 0x000fe2000fffe03f */
[----:B------:R-:W-:Y:S01]  /*c580*/  FMUL.FTZ R63, R68, UR55 ;  /* 0x00000037443f7c20 */ /* 0x000fe20008410000 */
[----:B------:R-:W-:Y:S01]  /*c590*/  UMOV UR7, 0x40000040 ;  /* 0x4000004000077882 */ /* 0x000fe20000000000 */
[----:B------:R-:W-:Y:S02]  /*c5a0*/  VIADD R68, R17, UR36 ;  /* 0x0000002411447c36 */ /* 0x000fe40008000000 */
[----:B------:R-:W-:Y:S01]  /*c5b0*/  FMUL.FTZ R164, R28, UR55 ;  /* 0x000000371ca47c20 */ /* 0x000fe20008410000 */
[----:B------:R-:W-:Y:S01]  /*c5c0*/  FMUL.FTZ R28, R55, UR55 ;  /* 0x00000037371c7c20 */ /* 0x000fe20008410000 */
[----:B------:R-:W-:Y:S01]  /*c5d0*/  FMUL.FTZ R55, R56, UR55 ;  /* 0x0000003738377c20 */ /* 0x000fe20008410000 */
[----:B-1----:R-:W-:-:S04]  /*c5e0*/  @P5 IMAD.HI.U32 R53, R68, R53, RZ ;  /* 0x0000003544355227 */ /* 0x002fc800078e00ff */
        /* <DEDUP_REMOVED lines=8> */
[----:B-----5:R-:W-:Y:S01]  /*c670*/  @P5 SHF.R.U32.HI R68, RZ, R54, R53 ;  /* 0x00000036ff445219 */ /* 0x020fe20000011635 */
[----:B------:R-:W-:Y:S01]  /*c680*/  FMUL.FTZ R53, R86, UR55 ;  /* 0x0000003756357c20 */ /* 0x000fe20008410000 */
[----:B------:R-:W-:Y:S01]  /*c690*/  @!P1 LEA R54, R58, UR41, 0x3 ;  /* 0x000000293a369c11 */ /* 0x000fe2000f8e18ff */
[----:B------:R-:W-:Y:S01]  /*c6a0*/  IMAD.SHL.U32 R86, R3, 0x80, RZ ;  /* 0x0000008003567824 */ /* 0x000fe200078e00ff */
[----:B------:R-:W-:Y:S01]  /*c6b0*/  IADD3 R58, -R23, 0xb, RZ ;  /* 0x0000000b173a7810 */ /* 0x000fe20007ffe1ff */
[----:B------:R-:W5:Y:S02]  /*c6c0*/  SHFL.IDX PT, R65, R68, RZ, 0x1c1f ;  /* 0x001c1fff44417589 */ /* 0x000f6400000e0000 */
        /* <DEDUP_REMOVED lines=21> */
[----:B------:R-:W-:-:S03]  /*c820*/  IADD3 R59, -R86, 0x1, RZ ;  /* 0x00000001563b7810 */ /* 0x000fc60007ffe1ff */
[----:B------:R-:W-:Y:S01]  /*c830*/  HGMMA.64x128x16.F32.BF16 R88, R156, gdesc[UR4].tnspB, R88, gsb0 ;  /* 0x41e000049c587df0 */ /* 0x000fe20008001858 */
[----:B------:R-:W-:Y:S01]  /*c840*/  UIADD3 UR6, UR10, 0x380, URZ ;  /* 0x000003800a067890 */ /* 0x000fe2000fffe03f */
[----:B------:R-:W-:Y:S01]  /*c850*/  IMAD R59, R16, -0x2, R59 ;  /* 0xfffffffe103b7824 */ /* 0x000fe200078e023b */
[----:B------:R-:W-:Y:S01]  /*c860*/  UMOV UR7, 0x40000040 ;  /* 0x4000004000077882 */ /* 0x000fe20000000000 */
[----:B------:R-:W0:Y:S08]  /*c870*/  MUFU.TANH R160, R160 ;  /* 0x000000a000a07308 */ /* 0x000e300000002400 */
[----:B------:R-:W0:Y:S01]  /*c880*/  MUFU.TANH R37, R37 ;  /* 0x0000002500257308 */ /* 0x000e220000002400 */
[----:B------:R-:W-:-:S02]  /*c890*/  WARPGROUP.DEPBAR.LE gsb0, 0x0 ;  /* 0x00008000000079c5 */ /* 0x000fc40000010000 */
[----:B------:R-:W-:Y:S01]  /*c8a0*/  WARPGROUP.ARRIVE ;  /* 0x00000000000079c5 */ /* 0x000fe20000000000 */
[----:B------:R-:W2:Y:S05]  /*c8b0*/  LDC R156, c[0x0][0x2f0] ;  /* 0x0000bc00ff9c7b82 */ /* 0x000eaa0000000800 */
[----:B------:R-:W-:Y:S01]  /*c8c0*/  HGMMA.64x128x16.F32.BF16 R88, R152, gdesc[UR4].tnspB, R88, gsb0 ;  /* 0x41e0000498587df0 */ /* 0x000fe20008001858 */
[----:B--2---:R-:W-:-:S04]  /*c8d0*/  IMAD R59, R156, UR42, R59 ;  /* 0x0000002a9c3b7c24 */ /* 0x004fc8000f8e023b */
[----:B------:R-:W-:Y:S01]  /*c8e0*/  VIADD R59, R59, -UR54 ;  /* 0x800000363b3b7c36 */ /* 0x000fe20008000000 */
[----:B------:R-:W-:Y:S02]  /*c8f0*/  WARPGROUP.DEPBAR.LE gsb0, 0x0 ;  /* 0x00008000000079c5 */ /* 0x000fe40000010000 */
[----:B------:R2:W-:Y:S06]  /*c900*/  BAR.ARV R58, 0x100 ;  /* 0x0004003a0000751d */ /* 0x0005ec0000002000 */
[----:B------:R3:W-:Y:S01]  /*c910*/  @!P1 SYNCS.ARRIVE.TRANS64.RED.A1T0 RZ, [R54+URZ], RZ ;  /* 0x000000ff36ff99a7 */ /* 0x0007e2000810043f */
[----:B------:R-:W-:-:S02]  /*c920*/  VIADD R152, R59, UR53 ;  /* 0x000000353b987c36 */ /* 0x000fc40008000000 */
[----:B------:R-:W-:Y:S02]  /*c930*/  VIADD R154, R59, UR49 ;  /* 0x000000313b9a7c36 */ /* 0x000fe40008000000 */
[--C-:B-----5:R-:W-:Y:S02]  /*c940*/  IMAD.IADD R70, R152, 0x1, R65.reuse ;  /* 0x0000000198467824 */ /* 0x120fe400078e0241 */
[----:B------:R-:W-:Y:S02]  /*c950*/  IMAD.IADD R72, R154, 0x1, R65 ;  /* 0x000000019a487824 */ /* 0x000fe400078e0241 */
[----:B---3--:R-:W-:-:S06]  /*c960*/  FMUL.FTZ R54, R87, UR55 ;  /* 0x0000003757367c20 */ /* 0x008fcc0008410000 */
[----:B------:R-:W3:Y:S01]  /*c970*/  MUFU.TANH R54, R54 ;  /* 0x0000003600367308 */ /* 0x000ee20000002400 */
[----:B012-4-:R-:W-:Y:S05]  /*c980*/  @!P6 BRA `(.L_x_7852) ;  /* 0x00000000005ce947 */ /* 0x017fea0003800000 */
        /* <DEDUP_REMOVED lines=13> */
.L_x_7854:
[----:B------:R-:W-:-:S05]  /*ca60*/  IMAD.U32 R69, RZ, RZ, UR52 ;  /* 0x00000034ff457e24 */ /* 0x000fca000f8e00ff */
[----:B------:R-:W-:-:S13]  /*ca70*/  ISETP.NE.AND P2, PT, R69, 0x1, PT ;  /* 0x000000014500780c */ /* 0x000fda0003f45270 */
[----:B------:R-:W0:Y:S02]  /*ca80*/  @P2 LDC.64 R58, c[0x0][0x9e8] ;  /* 0x00027a00ff3a2b82 */ /* 0x000e240000000a00 */
[----:B0-----:R-:W-:-:S05]  /*ca90*/  @P2 IMAD.HI.U32 R58, R65, R58, RZ ;  /* 0x0000003a413a2227 */ /* 0x001fca00078e00ff */
[----:B------:R-:W-:-:S07]  /*caa0*/  @P2 SHF.R.U32.HI R65, RZ, R59, R58 ;  /* 0x0000003bff412219 */ /* 0x000fce000001163a */
.L_x_7855:
[----:B------:R-:W-:Y:S05]  /*cab0*/  BSYNC B0 ;  /* 0x0000000000007941 */ /* 0x000fea0003800000 */
.L_x_7853:
[----:B------:R-:W-:-:S04]  /*cac0*/  IMAD R65, R65, R69, -R86 ;  /* 0x0000004541417224 */ /* 0x000fc800078e0a56 */
[----:B------:R-:W-:-:S05]  /*cad0*/  IMAD R65, R16, -0x2, R65 ;  /* 0xfffffffe10417824 */ /* 0x000fca00078e0241 */
[----:B------:R-:W-:Y:S02]  /*cae0*/  VIADDMNMX R70, R65, R69, R70, PT ;  /* 0x0000004541467246 */ /* 0x000fe40003800146 */
[----:B------:R-:W-:-:S07]  /*caf0*/  VIMNMX R72, R72, R65, !PT ;  /* 0x0000004148487248 */ /* 0x000fce0007fe0100 */
.L_x_7852:
[----:B------:R-:W-:-:S04]  /*cb00*/  ISETP.GT.AND P2, PT, R3, -0x1, PT ;  /* 0xffffffff0300780c */ /* 0x000fc80003f44270 */
[C---:B------:R-:W-:Y:S02]  /*cb10*/  ISETP.GT.AND P4, PT, R72.reuse, RZ, P2 ;  /* 0x000000ff4800720c */ /* 0x040fe40001784270 */
[----:B------:R-:W-:Y:S02]  /*cb20*/  ISETP.GT.AND P3, PT, R72, 0x1, P2 ;  /* 0x000000014800780c */ /* 0x000fe40001764270 */
[C---:B------:R-:W-:Y:S02]  /*cb30*/  ISETP.LT.OR P4, PT, R70.reuse, 0x1, P4 ;  /* 0x000000014600780c */ /* 0x040fe40002781670 */
[----:B------:R-:W-:Y:S02]  /*cb40*/  ISETP.LT.OR P3, PT, R70, 0x2, P3 ;  /* 0x000000024600780c */ /* 0x000fe40001f61670 */
[----:B------:R-:W-:Y:S02]  /*cb50*/  FSEL R58, R12, -INF , !P4 ;  /* 0xff8000000c3a7808 */ /* 0x000fe40006000000 */
[----:B------:R-:W-:-:S02]  /*cb60*/  FSEL R179, R13, -INF , !P3 ;  /* 0xff8000000db37808 */ /* 0x000fc40005800000 */
[C---:B------:R-:W-:Y:S01]  /*cb70*/  ISETP.GT.AND P4, PT, R72.reuse, 0x8, P2 ;  /* 0x000000084800780c */ /* 0x040fe20001784270 */
[----:B------:R-:W0:Y:S01]  /*cb80*/  SHFL.IDX PT, R13, R68, 0x1, 0x1c1f ;  /* 0x003c1f00440d7f89 */ /* 0x000e2200000e0000 */
[----:B------:R-:W-:Y:S02]  /*cb90*/  ISETP.GT.AND P3, PT, R72, 0x9, P2 ;  /* 0x000000094800780c */ /* 0x000fe40001764270 */
[C---:B------:R-:W-:Y:S02]  /*cba0*/  ISETP.LT.OR P4, PT, R70.reuse, 0x9, P4 ;  /* 0x000000094600780c */ /* 0x040fe40002781670 */
[----:B------:R-:W-:Y:S02]  /*cbb0*/  ISETP.LT.OR P3, PT, R70, 0xa, P3 ;  /* 0x0000000a4600780c */ /* 0x000fe40001f61670 */
[----:B------:R-:W-:Y:S02]  /*cbc0*/  FSEL R181, R164, -INF , !P4 ;  /* 0xff800000a4b57808 */ /* 0x000fe40006000000 */
[----:B------:R-:W-:-:S02]  /*cbd0*/  FSEL R195, R165, -INF , !P3 ;  /* 0xff800000a5c37808 */ /* 0x000fc40005800000 */
[C---:B------:R-:W-:Y:S02]  /*cbe0*/  ISETP.GT.AND P4, PT, R72.reuse, 0x10, P2 ;  /* 0x000000104800780c */ /* 0x040fe40001784270 */
        /* <DEDUP_REMOVED lines=15> */
[----:B------:R-:W-:Y:S01]  /*cce0*/  FSEL R155, R40, -INF , !P4 ;  /* 0xff800000289b7808 */ /* 0x000fe20006000000 */
[----:B0-----:R-:W-:Y:S01]  /*ccf0*/  IMAD.IADD R40, R152, 0x1, R13 ;  /* 0x0000000198287824 */ /* 0x001fe200078e020d */
[----:B------:R-:W-:-:S02]  /*cd00*/  FSEL R153, R41, -INF , !P3 ;  /* 0xff80000029997808 */ /* 0x000fc40005800000 */
[C---:B------:R-:W-:Y:S02]  /*cd10*/  ISETP.GT.AND P4, PT, R72.reuse, 0x28, P2 ;  /* 0x000000284800780c */ /* 0x040fe40001784270 */
[----:B------:R-:W-:Y:S02]  /*cd20*/  ISETP.GT.AND P3, PT, R72, 0x29, P2 ;  /* 0x000000294800780c */ /* 0x000fe40001764270 */
[C---:B------:R-:W-:Y:S02]  /*cd30*/  ISETP.LT.OR P4, PT, R70.reuse, 0x29, P4 ;  /* 0x000000294600780c */ /* 0x040fe40002781670 */
[----:B------:R-:W-:Y:S02]  /*cd40*/  ISETP.LT.OR P3, PT, R70, 0x2a, P3 ;  /* 0x0000002a4600780c */ /* 0x000fe40001f61670 */
[----:B------:R-:W-:Y:S01]  /*cd50*/  FSEL R87, R42, -INF , !P4 ;  /* 0xff8000002a577808 */ /* 0x000fe20006000000 */
[----:B------:R-:W-:Y:S01]  /*cd60*/  IMAD.IADD R42, R154, 0x1, R13 ;  /* 0x000000019a2a7824 */ /* 0x000fe200078e020d */
        /* <DEDUP_REMOVED lines=75> */
.L_x_7858:
[----:B------:R-:W-:-:S05]  /*d220*/  IMAD.U32 R48, RZ, RZ, UR52 ;  /* 0x00000034ff307e24 */ /* 0x000fca000f8e00ff */
[----:B------:R-:W-:-:S13]  /*d230*/  ISETP.NE.AND P3, PT, R48, 0x1, PT ;  /* 0x000000013000780c */ /* 0x000fda0003f65270 */
[----:B------:R-:W0:Y:S02]  /*d240*/  @P3 LDC.64 R12, c[0x0][0x9e8] ;  /* 0x00027a00ff0c3b82 */ /* 0x000e240000000a00 */
[----:B0-----:R-:W-:-:S05]  /*d250*/  @P3 IMAD.HI.U32 R12, R159, R12, RZ ;  /* 0x0000000c9f0c3227 */ /* 0x001fca00078e00ff */
[----:B------:R-:W-:-:S07]  /*d260*/  @P3 SHF.R.U32.HI R159, RZ, R13, R12 ;  /* 0x0000000dff9f3219 */ /* 0x000fce000001160c */
.L_x_7859:
[----:B------:R-:W-:Y:S05]  /*d270*/  BSYNC B0 ;  /* 0x0000000000007941 */ /* 0x000fea0003800000 */
.L_x_7857:
[----:B------:R-:W-:-:S04]  /*d280*/  IMAD R159, R159, R48, -R86 ;  /* 0x000000309f9f7224 */ /* 0x000fc800078e0a56 */
[----:B------:R-:W-:-:S05]  /*d290*/  IMAD R159, R16, -0x2, R159 ;  /* 0xfffffffe109f7824 */ /* 0x000fca00078e029f */
[----:B------:R-:W-:Y:S02]  /*d2a0*/  VIADDMNMX R40, R159, R48, R40, PT ;  /* 0x000000309f287246 */ /* 0x000fe40003800128 */
[----:B------:R-:W-:-:S07]  /*d2b0*/  VIMNMX R42, R42, R159, !PT ;  /* 0x0000009f2a2a7248 */ /* 0x000fce0007fe0100 */
.L_x_7856:
[----:B------:R-:W-:Y:S01]  /*d2c0*/  FMNMX.FTZ R12, R58, R7, !PT ;  /* 0x000000073a0c7209 */ /* 0x000fe20007810000 */
[----:B------:R-:W-:Y:S01]  /*d2d0*/  UMOV UR57, UR45 ;  /* 0x0000002d00397c82 */ /* 0x000fe20008000000 */
        /* <DEDUP_REMOVED lines=8> */
[----:B------:R-:W-:Y:S02]  /*d360*/  ISETP.GT.AND P3, PT, R42, 0x10, P2 ;  /* 0x000000102a00780c */ /* 0x000fe40001764270 */
        /* <DEDUP_REMOVED lines=18> */
[----:B------:R-:W-:Y:S01]  /*d490*/  FMNMX.FTZ R12, R81, R12, !PT ;  /* 0x0000000c510c7209 */ /* 0x000fe20007810000 */
[----:B------:R-:W0:Y:S01]  /*d4a0*/  LDC R6, c[0x0][0x988] ;  /* 0x00026200ff067b82 */ /* 0x000e220000000800 */
        /* <DEDUP_REMOVED lines=35> */
[----:B------:R-:W-:Y:S01]  /*d6e0*/  ISETP.GT.AND P4, PT, R42, 0x29, P2 ;  /* 0x000000292a00780c */ /* 0x000fe20001784270 */
[----:B------:R-:W1:Y:S01]  /*d6f0*/  SHFL.BFLY PT, R13, R12, 0x2, 0x1f ;  /* 0x0c401f000c0d7f89 */ /* 0x000e6200000e0000 */
[----:B------:R-:W-:-:S02]  /*d700*/  FSEL R27, R27, -INF , !P3 ;  /* 0xff8000001b1b7808 */ /* 0x000fc40005800000 */
[----:B------:R-:W-:Y:S02]  /*d710*/  ISETP.GT.AND P3, PT, R42, 0x38, P2 ;  /* 0x000000382a00780c */ /* 0x000fe40001764270 */
[C---:B------:R-:W-:Y:S02]  /*d720*/  ISETP.LT.OR P4, PT, R40.reuse, 0x2a, P4 ;  /* 0x0000002a2800780c */ /* 0x040fe40002781670 */
[----:B------:R-:W-:Y:S02]  /*d730*/  ISETP.LT.OR P3, PT, R40, 0x39, P3 ;  /* 0x000000392800780c */ /* 0x000fe40001f61670 */
[----:B------:R-:W-:Y:S02]  /*d740*/  FSEL R21, R24, -INF , !P4 ;  /* 0xff80000018157808 */ /* 0x000fe40006000000 */
[----:B------:R-:W-:Y:S02]  /*d750*/  ISETP.GT.AND P4, PT, R42, 0x31, P2 ;  /* 0x000000312a00780c */ /* 0x000fe40001784270 */
[----:B------:R-:W-:-:S02]  /*d760*/  FSEL R29, R29, -INF , !P3 ;  /* 0xff8000001d1d7808 */ /* 0x000fc40005800000 */
[----:B------:R-:W-:Y:S02]  /*d770*/  ISETP.GT.AND P3, PT, R42, 0x40, P2 ;  /* 0x000000402a00780c */ /* 0x000fe40001764270 */
[C---:B------:R-:W-:Y:S02]  /*d780*/  ISETP.LT.OR P4, PT, R40.reuse, 0x32, P4 ;  /* 0x000000322800780c */ /* 0x040fe40002781670 */
[----:B------:R-:W-:Y:S02]  /*d790*/  ISETP.LT.OR P3, PT, R40, 0x41, P3 ;  /* 0x000000412800780c */ /* 0x000fe40001f61670 */
[----:B------:R-:W-:Y:S02]  /*d7a0*/  FSEL R25, R26, -INF , !P4 ;  /* 0xff8000001a197808 */ /* 0x000fe40006000000 */
[----:B------:R-:W-:Y:S02]  /*d7b0*/  ISETP.GT.AND P4, PT, R42, 0x39, P2 ;  /* 0x000000392a00780c */ /* 0x000fe40001784270 */
[----:B-1----:R-:W-:-:S02]  /*d7c0*/  FMNMX.FTZ R13, R12, R13, !PT ;  /* 0x0000000d0c0d7209 */ /* 0x002fc40007810000 */
[----:B------:R-:W-:Y:S02]  /*d7d0*/  FSEL R9, R36, -INF , !P3 ;  /* 0xff80000024097808 */ /* 0x000fe40005800000 */
[----:B------:R-:W-:Y:S01]  /*d7e0*/  ISETP.GT.AND P3, PT, R42, 0x41, P2 ;  /* 0x000000412a00780c */ /* 0x000fe20001764270 */
[----:B------:R-:W1:Y:S01]  /*d7f0*/  SHFL.BFLY PT, R4, R13, 0x1, 0x1f ;  /* 0x0c201f000d047f89 */ /* 0x000e6200000e0000 */
[C---:B------:R-:W-:Y:S02]  /*d800*/  ISETP.LT.OR P4, PT, R40.reuse, 0x3a, P4 ;  /* 0x0000003a2800780c */ /* 0x040fe40002781670 */
[----:B------:R-:W-:-:S04]  /*d810*/  ISETP.LT.OR P3, PT, R40, 0x42, P3 ;  /* 0x000000422800780c */ /* 0x000fc80001f61670 */
[----:B------:R-:W-:Y:S02]  /*d820*/  FSEL R37, R37, -INF , !P3 ;  /* 0xff80000025257808 */ /* 0x000fe40005800000 */
[----:B------:R-:W-:-:S04]  /*d830*/  ISETP.GT.AND P3, PT, R42, 0x48, P2 ;  /* 0x000000482a00780c */ /* 0x000fc80001764270 */
[----:B------:R-:W-:Y:S02]  /*d840*/  ISETP.LT.OR P3, PT, R40, 0x49, P3 ;  /* 0x000000492800780c */ /* 0x000fe40001f61670 */
[----:B-1----:R-:W-:Y:S02]  /*d850*/  FMNMX.FTZ R4, R13, R4, !PT ;  /* 0x000000040d047209 */ /* 0x002fe40007810000 */
[----:B------:R-:W-:Y:S02]  /*d860*/  FSEL R13, R28, -INF , !P4 ;  /* 0xff8000001c0d7808 */ /* 0x000fe40006000000 */
[C---:B------:R-:W-:Y:S01]  /*d870*/  FSETP.NEU.FTZ.AND P4, PT, R4.reuse, -INF , PT ;  /* 0xff8000000400780b */ /* 0x040fe20003f9d000 */
[----:B0-----:R-:W-:-:S03]  /*d880*/  FMUL.FTZ R10, R4, R6 ;  /* 0x00000006040a7220 */ /* 0x001fc60000410000 */
[----:B------:R-:W-:Y:S02]  /*d890*/  FSEL R14, R4, RZ, P4 ;  /* 0x000000ff040e7208 */ /* 0x000fe40002000000 */
[----:B------:R-:W-:-:S05]  /*d8a0*/  FSEL R10, R10, RZ, P4 ;  /* 0x000000ff0a0a7208 */ /* 0x000fca0002000000 */
[-CC-:B------:R-:W-:Y:S01]  /*d8b0*/  FFMA.FTZ R180, R179, R6.reuse, -R10.reuse ;  /* 0x00000006b3b47223 */ /* 0x180fe2000001080a */
[----:B------:R-:W-:Y:S01]  /*d8c0*/  FSEL R179, R38, -INF , !P3 ;  /* 0xff80000026b37808 */ /* 0x000fe20005800000 */
[-CC-:B------:R-:W-:Y:S01]  /*d8d0*/  FFMA.FTZ R182, R181, R6.reuse, -R10.reuse ;  /* 0x00000006b5b67223 */ /* 0x180fe2000001080a */
[----:B------:R-:W-:Y:S01]  /*d8e0*/  ISETP.GT.AND P3, PT, R42, RZ, P2 ;  /* 0x000000ff2a00720c */ /* 0x000fe20001764270 */
[-CC-:B------:R-:W-:Y:S01]  /*d8f0*/  FFMA.FTZ R181, R195, R6.reuse, -R10.reuse ;  /* 0x00000006c3b57223 */ /* 0x180fe2000001080a */
[-CC-:B------:R-:W-:Y:S01]  /*d900*/  FFMA.FTZ R176, R193, R6.reuse, -R10.reuse ;  /* 0x00000006c1b07223 */ /* 0x180fe2000001080a */
[-CC-:B------:R-:W-:Y:S01]  /*d910*/  FFMA.FTZ R178, R177, R6.reuse, -R10.reuse ;  /* 0x00000006b1b27223 */ /* 0x180fe2000001080a */
[----:B------:R-:W-:Y:S01]  /*d920*/  ISETP.LT.OR P3, PT, R40, 0x1, P3 ;  /* 0x000000012800780c */ /* 0x000fe20001f61670 */
[-CC-:B------:R-:W-:Y:S01]  /*d930*/  FFMA.FTZ R172, R155, R6.reuse, -R10.reuse ;  /* 0x000000069bac7223 */ /* 0x180fe2000001080a */
[-CC-:B------:R-:W-:Y:S01]  /*d940*/  FFMA.FTZ R174, R87, R6.reuse, -R10.reuse ;  /* 0x0000000657ae7223 */ /* 0x180fe2000001080a */
[-CC-:B------:R-:W-:Y:S01]  /*d950*/  FFMA.FTZ R168, R83, R6.reuse, -R10.reuse ;  /* 0x0000000653a87223 */ /* 0x180fe2000001080a */
[----:B------:R-:W-:Y:S01]  /*d960*/  FSEL R195, R5, -INF , !P3 ;  /* 0xff80000005c37808 */ /* 0x000fe20005800000 */
[-CC-:B------:R-:W-:Y:S01]  /*d970*/  FFMA.FTZ R170, R81, R6.reuse, -R10.reuse ;  /* 0x0000000651aa7223 */ /* 0x180fe2000001080a */
[----:B------:R-:W-:Y:S01]  /*d980*/  ISETP.GT.AND P3, PT, R42, 0x49, P2 ;  /* 0x000000492a00780c */ /* 0x000fe20001764270 */
[--C-:B------:R-:W-:Y:S01]  /*d990*/  FFMA.FTZ R164, R75, R6, -R10.reuse ;  /* 0x000000064ba47223 */ /* 0x100fe2000001080a */
[----:B------:R-:W-:Y:S01]  /*d9a0*/  FMNMX.FTZ R12, R195, R8, !PT ;  /* 0x00000008c30c7209 */ /* 0x000fe20007810000 */
[-CC-:B------:R-:W-:Y:S01]  /*d9b0*/  FFMA.FTZ R166, R71, R6.reuse, -R10.reuse ;  /* 0x0000000647a67223 */ /* 0x180fe2000001080a */
[----:B------:R-:W-:Y:S01]  /*d9c0*/  ISETP.LT.OR P3, PT, R40, 0x4a, P3 ;  /* 0x0000004a2800780c */ /* 0x000fe20001f61670 */
[--C-:B------:R-:W-:Y:S01]  /*d9d0*/  FFMA.FTZ R154, R43, R6, -R10.reuse ;  /* 0x000000062b9a7223 */ /* 0x100fe2000001080a */
[----:B------:R-:W-:Y:S01]  /*d9e0*/  FMNMX.FTZ R12, R175, R12, !PT ;  /* 0x0000000caf0c7209 */ /* 0x000fe20007810000 */
[----:B------:R-:W-:Y:S01]  /*d9f0*/  FADD.FTZ R43, -R14, R7 ;  /* 0x000000070e2b7221 */ /* 0x000fe20000010100 */
[----:B------:R-:W-:Y:S01]  /*da00*/  FSEL R193, R33, -INF , !P3 ;  /* 0xff80000021c17808 */ /* 0x000fe20005800000 */
[--C-:B------:R-:W-:Y:S01]  /*da10*/  FFMA.FTZ R33, R183, R6, -R10.reuse ;  /* 0x00000006b7217223 */ /* 0x100fe2000001080a */
[----:B------:R-:W-:Y:S01]  /*da20*/  FMNMX.FTZ R12, R163, R12, !PT ;  /* 0x0000000ca30c7209 */ /* 0x000fe20007810000 */
        /* <DEDUP_REMOVED lines=30> */
[----:B------:R-:W-:Y:S01]  /*dc10*/  FFMA.FTZ R7, R35, R6, -R10 ;  /* 0x0000000623077223 */ /* 0x000fe2000001080a */
[----:B------:R-:W-:Y:S01]  /*dc20*/  FMNMX.FTZ R12, R165, R12, !PT ;  /* 0x0000000ca50c7209 */ /* 0x000fe20007810000 */
[----:B------:R-:W-:Y:S01]  /*dc30*/  MUFU.EX2 R11, R11 ;  /* 0x0000000b000b7308 */ /* 0x000fe20000000800 */
[----:B------:R-:W-:-:S02]  /*dc40*/  FSEL R157, R32, -INF , !P3 ;  /* 0xff800000209d7808 */ /* 0x000fc40005800000 */
[----:B------:R-:W-:Y:S02]  /*dc50*/  FMNMX.FTZ R12, R21, R12, !PT ;  /* 0x0000000c150c7209 */ /* 0x000fe40007810000 */
[----:B------:R-:W-:Y:S02]  /*dc60*/  ISETP.GT.AND P3, PT, R42, 0x59, P2 ;  /* 0x000000592a00780c */ /* 0x000fe40001764270 */
[----:B------:R-:W-:Y:S01]  /*dc70*/  FMNMX.FTZ R12, R27, R12, !PT ;  /* 0x0000000c1b0c7209 */ /* 0x000fe20007810000 */
[----:B------:R-:W-:Y:S01]  /*dc80*/  MUFU.EX2 R180, R180 ;  /* 0x000000b400b47308 */ /* 0x000fe20000000800 */
[----:B------:R-:W-:Y:S02]  /*dc90*/  ISETP.LT.OR P3, PT, R40, 0x5a, P3 ;  /* 0x0000005a2800780c */ /* 0x000fe40001f61670 */
[----:B------:R-:W-:Y:S02]  /*dca0*/  FMNMX.FTZ R12, R25, R12, !PT ;  /* 0x0000000c190c7209 */ /* 0x000fe40007810000 */
[----:B------:R-:W-:-:S02]  /*dcb0*/  FSEL R155, R30, -INF , !P3 ;  /* 0xff8000001e9b7808 */ /* 0x000fc40005800000 */
[----:B------:R-:W-:Y:S01]  /*dcc0*/  ISETP.GT.AND P3, PT, R42, 0x60, P2 ;  /* 0x000000602a00780c */ /* 0x000fe20001764270 */
[----:B------:R-:W-:Y:S01]  /*dcd0*/  MUFU.EX2 R182, R182 ;  /* 0x000000b600b67308 */ /* 0x000fe20000000800 */
[----:B------:R-:W-:Y:S02]  /*dce0*/  FMNMX.FTZ R12, R29, R12, !PT ;  /* 0x0000000c1d0c7209 */ /* 0x000fe40007810000 */
[----:B------:R-:W-:Y:S02]  /*dcf0*/  ISETP.LT.OR P3, PT, R40, 0x61, P3 ;  /* 0x000000612800780c */ /* 0x000fe40001f61670 */
[----:B------:R-:W-:Y:S02]  /*dd00*/  FMNMX.FTZ R12, R13, R12, !PT ;  /* 0x0000000c0d0c7209 */ /* 0x000fe40007810000 */
[----:B------:R-:W-:Y:S01]  /*dd10*/  FSEL R87, R34, -INF , !P3 ;  /* 0xff80000022577808 */ /* 0x000fe20005800000 */
[----:B------:R-:W-:Y:S01]  /*dd20*/  MUFU.EX2 R181, R181 ;  /* 0x000000b500b57308 */ /* 0x000fe20000000800 */
[----:B------:R-:W-:-:S02]  /*dd30*/  ISETP.GT.AND P3, PT, R42, 0x61, P2 ;  /* 0x000000612a00780c */ /* 0x000fc40001764270 */
[----:B------:R-:W-:Y:S02]  /*dd40*/  FMNMX.FTZ R12, R9, R12, !PT ;  /* 0x0000000c090c7209 */ /* 0x000fe40007810000 */
[----:B------:R-:W-:Y:S02]  /*dd50*/  ISETP.LT.OR P3, PT, R40, 0x62, P3 ;  /* 0x000000622800780c */ /* 0x000fe40001f61670 */
[----:B------:R-:W-:Y:S01]  /*dd60*/  FMNMX.FTZ R12, R37, R12, !PT ;  /* 0x0000000c250c7209 */ /* 0x000fe20007810000 */
[----:B------:R-:W-:Y:S01]  /*dd70*/  MUFU.EX2 R176, R176 ;  /* 0x000000b000b07308 */ /* 0x000fe20000000800 */
[----:B------:R-:W-:Y:S02]  /*dd80*/  FSEL R183, R44, -INF , !P3 ;  /* 0xff8000002cb77808 */ /* 0x000fe40005800000 */
[----:B------:R-:W-:Y:S02]  /*dd90*/  ISETP.GT.AND P3, PT, R42, 0x68, P2 ;  /* 0x000000682a00780c */ /* 0x000fe40001764270 */
[----:B------:R-:W-:-:S02]  /*dda0*/  FMNMX.FTZ R12, R179, R12, !PT ;  /* 0x0000000cb30c7209 */ /* 0x000fc40007810000 */
[----:B------:R-:W-:Y:S01]  /*ddb0*/  ISETP.LT.OR P3, PT, R40, 0x69, P3 ;  /* 0x000000692800780c */ /* 0x000fe20001f61670 */
[----:B------:R-:W-:Y:S01]  /*ddc0*/  MUFU.EX2 R33, R33 ;  /* 0x0000002100217308 */ /* 0x000fe20000000800 */
[----:B------:R-:W-:Y:S02]  /*ddd0*/  FMNMX.FTZ R12, R193, R12, !PT ;  /* 0x0000000cc10c7209 */ /* 0x000fe40007810000 */
[----:B------:R-:W-:Y:S02]  /*dde0*/  FSEL R83, R46, -INF , !P3 ;  /* 0xff8000002e537808 */ /* 0x000fe40005800000 */
[----:B------:R-:W-:Y:S02]  /*ddf0*/  FMNMX.FTZ R12, R39, R12, !PT ;  /* 0x0000000c270c7209 */ /* 0x000fe40007810000 */
[----:B------:R-:W-:Y:S01]  /*de00*/  ISETP.GT.AND P3, PT, R42, 0x69, P2 ;  /* 0x000000692a00780c */ /* 0x000fe20001764270 */
[----:B------:R-:W-:Y:S01]  /*de10*/  MUFU.EX2 R178, R178 ;  /* 0x000000b200b27308 */ /* 0x000fe20000000800 */
[----:B------:R-:W-:-:S02]  /*de20*/  FMNMX.FTZ R12, R177, R12, !PT ;  /* 0x0000000cb10c7209 */ /* 0x000fc40007810000 */
[----:B------:R-:W-:Y:S02]  /*de30*/  ISETP.LT.OR P3, PT, R40, 0x6a, P3 ;  /* 0x0000006a2800780c */ /* 0x000fe40001f61670 */
[----:B------:R-:W-:Y:S02]  /*de40*/  FMNMX.FTZ R12, R157, R12, !PT ;  /* 0x0000000c9d0c7209 */ /* 0x000fe40007810000 */
[----:B------:R-:W-:Y:S01]  /*de50*/  FSEL R81, R47, -INF , !P3 ;  /* 0xff8000002f517808 */ /* 0x000fe20005800000 */
[----:B------:R-:W-:Y:S01]  /*de60*/  FFMA.FTZ R47, R77, R6, -R10 ;  /* 0x000000064d2f7223 */ /* 0x000fe2000001080a */
[----:B------:R-:W-:Y:S01]  /*de70*/  ISETP.GT.AND P3, PT, R42, 0x70, P2 ;  /* 0x000000702a00780c */ /* 0x000fe20001764270 */
[----:B------:R-:W-:Y:S01]  /*de80*/  MUFU.EX2 R31, R31 ;  /* 0x0000001f001f7308 */ /* 0x000fe20000000800 */
[----:B------:R-:W-:Y:S02]  /*de90*/  FMNMX.FTZ R12, R155, R12, !PT ;  /* 0x0000000c9b0c7209 */ /* 0x000fe40007810000 */
[----:B------:R-:W-:-:S02]  /*dea0*/  ISETP.LT.OR P3, PT, R40, 0x71, P3 ;  /* 0x000000712800780c */ /* 0x000fc40001f61670 */
[----:B------:R-:W-:Y:S02]  /*deb0*/  FMNMX.FTZ R12, R87, R12, !PT ;  /* 0x0000000c570c7209 */ /* 0x000fe40007810000 */
[----:B------:R-:W-:Y:S01]  /*dec0*/  FSEL R77, R50, -INF , !P3 ;  /* 0xff800000324d7808 */ /* 0x000fe20005800000 */
[----:B------:R-:W-:Y:S01]  /*ded0*/  MUFU.EX2 R172, R172 ;  /* 0x000000ac00ac7308 */ /* 0x000fe20000000800 */
[----:B------:R-:W-:Y:S02]  /*dee0*/  ISETP.GT.AND P3, PT, R42, 0x71, P2 ;  /* 0x000000712a00780c */ /* 0x000fe40001764270 */
[----:B------:R-:W-:Y:S02]  /*def0*/  FMNMX.FTZ R12, R183, R12, !PT ;  /* 0x0000000cb70c7209 */ /* 0x000fe40007810000 */
[----:B------:R-:W-:Y:S02]  /*df00*/  ISETP.LT.OR P3, PT, R40, 0x72, P3 ;  /* 0x000000722800780c */ /* 0x000fe40001f61670 */
[----:B------:R-:W-:Y:S01]  /*df10*/  FMNMX.FTZ R12, R83, R12, !PT ;  /* 0x0000000c530c7209 */ /* 0x000fe20007810000 */
[----:B------:R-:W-:Y:S01]  /*df20*/  MUFU.EX2 R153, R153 ;  /* 0x0000009900997308 */ /* 0x000fe20000000800 */
[----:B------:R-:W-:Y:S01]  /*df30*/  FSEL R75, R49, -INF , !P3 ;  /* 0xff800000314b7808 */ /* 0x000fe20005800000 */
[----:B------:R-:W-:Y:S01]  /*df40*/  FFMA.FTZ R49, R73, R6, -R10 ;  /* 0x0000000649317223 */ /* 0x000fe2000001080a */
[----:B------:R-:W-:-:S02]  /*df50*/  ISETP.GT.AND P3, PT, R42, 0x78, P2 ;  /* 0x000000782a00780c */ /* 0x000fc40001764270 */
[----:B------:R-:W-:Y:S02]  /*df60*/  FMNMX.FTZ R12, R81, R12, !PT ;  /* 0x0000000c510c7209 */ /* 0x000fe40007810000 */
[----:B------:R-:W-:Y:S01]  /*df70*/  ISETP.GT.AND P2, PT, R42, 0x79, P2 ;  /* 0x000000792a00780c */ /* 0x000fe20001744270 */
[----:B------:R-:W-:Y:S01]  /*df80*/  MUFU.EX2 R174, R174 ;  /* 0x000000ae00ae7308 */ /* 0x000fe20000000800 */
[C---:B------:R-:W-:Y:S02]  /*df90*/  ISETP.LT.OR P3, PT, R40.reuse, 0x79, P3 ;  /* 0x000000792800780c */ /* 0x040fe40001f61670 */
[----:B------:R-:W-:Y:S02]  /*dfa0*/  FMNMX.FTZ R12, R77, R12, !PT ;  /* 0x0000000c4d0c7209 */ /* 0x000fe40007810000 */
[----:B------:R-:W-:Y:S02]  /*dfb0*/  ISETP.LT.OR P2, PT, R40, 0x7a, P2 ;  /* 0x0000007a2800780c */ /* 0x000fe40001741670 */
[----:B------:R-:W-:Y:S01]  /*dfc0*/  FSEL R73, R53, -INF , !P3 ;  /* 0xff80000035497808 */ /* 0x000fe20005800000 */
[----:B------:R-:W-:Y:S01]  /*dfd0*/  FFMA.FTZ R53, R65, R6, -R10 ;  /* 0x0000000641357223 */ /* 0x000fe2000001080a */
[----:B------:R-:W-:Y:S01]  /*dfe0*/  FMNMX.FTZ R12, R75, R12, !PT ;  /* 0x0000000c4b0c7209 */ /* 0x000fe20007810000 */
[----:B------:R-:W-:Y:S01]  /*dff0*/  FMUL.FTZ R10, R43, R6 ;  /* 0x000000062b0a7220 */ /* 0x000fe20000410000 */
[----:B---3--:R-:W-:Y:S01]  /*e000*/  FSEL R71, R54, -INF , !P2 ;  /* 0xff80000036477808 */ /* 0x008fe20005000000 */
[----:B------:R-:W-:Y:S01]  /*e010*/  MUFU.EX2 R85, R85 ;  /* 0x0000005500557308 */ /* 0x000fe20000000800 */
[----:B------:R-:W-:-:S04]  /*e020*/  FMNMX.FTZ R12, R73, R12, !PT ;  /* 0x0000000c490c7209 */ /* 0x000fc80007810000 */
[----:B------:R-:W-:-:S03]  /*e030*/  FMNMX.FTZ R12, R71, R12, !PT ;  /* 0x0000000c470c7209 */ /* 0x000fc60007810000 */
[----:B------:R-:W0:Y:S02]  /*e040*/  MUFU.EX2 R10, R10 ;  /* 0x0000000a000a7308 */ /* 0x000e240000000800 */
[----:B------:R-:W1:Y:S06]  /*e050*/  SHFL.BFLY PT, R5, R12, 0x2, 0x1f ;  /* 0x0c401f000c057f89 */ /* 0x000e6c00000e0000 */
[----:B------:R-:W2:Y:S08]  /*e060*/  MUFU.EX2 R168, R168 ;  /* 0x000000a800a87308 */ /* 0x000eb00000000800 */
[----:B------:R-:W3:Y:S01]  /*e070*/  MUFU.EX2 R79, R79 ;  /* 0x0000004f004f7308 */ /* 0x000ee20000000800 */
[----:B0-----:R-:W-:Y:S01]  /*e080*/  FFMA.FTZ R55, R10, R2, R11 ;  /* 0x000000020a377223 */ /* 0x001fe2000001000b */
[-C--:B------:R-:W-:Y:S01]  /*e090*/  FMUL.FTZ R88, R88, R10.reuse ;  /* 0x0000000a58587220 */ /* 0x080fe20000410000 */
[-C--:B------:R-:W-:Y:S01]  /*e0a0*/  FMUL.FTZ R89, R89, R10.reuse ;  /* 0x0000000a59597220 */ /* 0x080fe20000410000 */
[-C--:B------:R-:W-:Y:S01]  /*e0b0*/  FMUL.FTZ R92, R92, R10.reuse ;  /* 0x0000000a5c5c7220 */ /* 0x080fe20000410000 */
[C---:B------:R-:W-:Y:S01]  /*e0c0*/  FADD.FTZ R55, R180.reuse, R55 ;  /* 0x00000037b4377221 */ /* 0x040fe20000010000 */
[----:B------:R-:W-:Y:S01]  /*e0d0*/  F2FP.BF16.F32.PACK_AB R180, R180, R11 ;  /* 0x0000000bb4b4723e */ /* 0x000fe200000010ff */
[-C--:B------:R-:W-:Y:S01]  /*e0e0*/  FMUL.FTZ R93, R93, R10.reuse ;  /* 0x0000000a5d5d7220 */ /* 0x080fe20000410000 */
[----:B------:R-:W0:Y:S01]  /*e0f0*/  MUFU.EX2 R170, R170 ;  /* 0x000000aa00aa7308 */ /* 0x000e220000000800 */
[----:B------:R-:W-:Y:S01]  /*e100*/  FADD.FTZ R2, R182, R55 ;  /* 0x00000037b6027221 */ /* 0x000fe20000010000 */
[----:B-1----:R-:W-:Y:S01]  /*e110*/  FMNMX.FTZ R5, R12, R5, !PT ;  /* 0x000000050c057209 */ /* 0x002fe20007810000 */
[----:B------:R-:W-:Y:S01]  /*e120*/  FMUL.FTZ R96, R96, R10 ;  /* 0x0000000a60607220 */ /* 0x000fe20000410000 */
[----:B------:R-:W-:Y:S01]  /*e130*/  F2FP.BF16.F32.PACK_AB R182, R181, R182 ;  /* 0x000000b6b5b6723e */ /* 0x000fe200000010ff */
[-C--:B------:R-:W-:Y:S01]  /*e140*/  FMUL.FTZ R97, R97, R10.reuse ;  /* 0x0000000a61617220 */ /* 0x080fe20000410000 */
[-C--:B------:R-:W-:Y:S01]  /*e150*/  FMUL.FTZ R100, R100, R10.reuse ;  /* 0x0000000a64647220 */ /* 0x080fe20000410000 */
[----:B------:R-:W1:Y:S01]  /*e160*/  SHFL.BFLY PT, R12, R5, 0x1, 0x1f ;  /* 0x0c201f00050c7f89 */ /* 0x000e6200000e0000 */
[----:B------:R-:W4:Y:S01]  /*e170*/  MUFU.EX2 R47, R47 ;  /* 0x0000002f002f7308 */ /* 0x000f220000000800 */
[-C--:B------:R-:W-:Y:S01]  /*e180*/  FMUL.FTZ R101, R101, R10.reuse ;  /* 0x0000000a65657220 */ /* 0x080fe20000410000 */
[-C--:B------:R-:W-:Y:S01]  /*e190*/  FMUL.FTZ R104, R104, R10.reuse ;  /* 0x0000000a68687220 */ /* 0x080fe20000410000 */
[-C--:B------:R-:W-:Y:S01]  /*e1a0*/  FMUL.FTZ R105, R105, R10.reuse ;  /* 0x0000000a69697220 */ /* 0x080fe20000410000 */
[-C--:B------:R-:W-:Y:S01]  /*e1b0*/  FMUL.FTZ R108, R108, R10.reuse ;  /* 0x0000000a6c6c7220 */ /* 0x080fe20000410000 */
[-C--:B------:R-:W-:Y:S01]  /*e1c0*/  FMUL.FTZ R109, R109, R10.reuse ;  /* 0x0000000a6d6d7220 */ /* 0x080fe20000410000 */
[-C--:B------:R-:W-:Y:S01]  /*e1d0*/  FMUL.FTZ R112, R112, R10.reuse ;  /* 0x0000000a70707220 */ /* 0x080fe20000410000 */
[-C--:B------:R-:W-:Y:S01]  /*e1e0*/  FMUL.FTZ R113, R113, R10.reuse ;  /* 0x0000000a71717220 */ /* 0x080fe20000410000 */
[----:B------:R-:W5:Y:S01]  /*e1f0*/  MUFU.EX2 R164, R164 ;  /* 0x000000a400a47308 */ /* 0x000f620000000800 */
        /* <DEDUP_REMOVED lines=13> */
[----:B------:R-:W-:Y:S01]  /*e2d0*/  FMUL.FTZ R140, R140, R10 ;  /* 0x0000000a8c8c7220 */ /* 0x000fe20000410000 */
[----:B-1----:R-:W-:Y:S01]  /*e2e0*/  FMNMX.FTZ R5, R5, R12, !PT ;  /* 0x0000000c05057209 */ /* 0x002fe20007810000 */
[----:B------:R-:W1:Y:S01]  /*e2f0*/  MUFU.EX2 R166, R166 ;  /* 0x000000a600a67308 */ /* 0x000e620000000800 */
[-C--:B------:R-:W-:Y:S01]  /*e300*/  FMUL.FTZ R141, R141, R10.reuse ;  /* 0x0000000a8d8d7220 */ /* 0x080fe20000410000 */
[----:B------:R-:W-:Y:S01]  /*e310*/  FMUL.FTZ R144, R144, R10 ;  /* 0x0000000a90907220 */ /* 0x000fe20000410000 */
[C---:B------:R-:W-:Y:S01]  /*e320*/  FSETP.NEU.FTZ.AND P2, PT, R5.reuse, -INF , PT ;  /* 0xff8000000500780b */ /* 0x040fe20003f5d000 */
[----:B------:R-:W-:Y:S01]  /*e330*/  FMUL.FTZ R12, R5, R6 ;  /* 0x00000006050c7220 */ /* 0x000fe20000410000 */
[-C--:B------:R-:W-:Y:S01]  /*e340*/  FMUL.FTZ R145, R145, R10.reuse ;  /* 0x0000000a91917220 */ /* 0x080fe20000410000 */
[-C--:B------:R-:W-:Y:S01]  /*e350*/  FMUL.FTZ R148, R148, R10.reuse ;  /* 0x0000000a94947220 */ /* 0x080fe20000410000 */
[----:B------:R-:W-:Y:S01]  /*e360*/  FMUL.FTZ R149, R149, R10 ;  /* 0x0000000a95957220 */ /* 0x000fe20000410000 */
[----:B------:R-:W1:Y:S01]  /*e370*/  MUFU.EX2 R53, R53 ;  /* 0x0000003500357308 */ /* 0x000e620000000800 */
[----:B------:R-:W-:-:S05]  /*e380*/  FSEL R36, R12, RZ, P2 ;  /* 0x000000ff0c247208 */ /* 0x000fca0001000000 */
        /* <DEDUP_REMOVED lines=30> */
[----:B------:R-:W-:Y:S01]  /*e570*/  FSEL R21, R5, RZ, P2 ;  /* 0x000000ff05157208 */ /* 0x000fe20001000000 */
[-CC-:B------:R-:W-:Y:S01]  /*e580*/  FFMA.FTZ R193, R193, R6.reuse, -R36.reuse ;  /* 0x00000006c1c17223 */ /* 0x180fe20000010824 */
[-C--:B------:R-:W-:Y:S01]  /*e590*/  FFMA.FTZ R39, R39, R6.reuse, -R36 ;  /* 0x0000000627277223 */ /* 0x080fe20000010824 */
[----:B------:R-:W-:Y:S01]  /*e5a0*/  FADD.FTZ R13, R85, R2 ;  /* 0x00000002550d7221 */ /* 0x000fe20000010000 */
[----:B------:R-:W-:Y:S01]  /*e5b0*/  MUFU.EX2 R14, R14 ;  /* 0x0000000e000e7308 */ /* 0x000fe20000000800 */
[----:B------:R-:W-:Y:S01]  /*e5c0*/  FADD.FTZ R21, -R21, R8 ;  /* 0x0000000815157221 */ /* 0x000fe20000010100 */
[-CC-:B------:R-:W-:Y:S01]  /*e5d0*/  FFMA.FTZ R177, R177, R6.reuse, -R36.reuse ;  /* 0x00000006b1b17223 */ /* 0x180fe20000010824 */
[----:B--2---:R-:W-:Y:S01]  /*e5e0*/  FADD.FTZ R2, R168, R13 ;  /* 0x0000000da8027221 */ /* 0x004fe20000010000 */
[-CC-:B------:R-:W-:Y:S01]  /*e5f0*/  FFMA.FTZ R157, R157, R6.reuse, -R36.reuse ;  /* 0x000000069d9d7223 */ /* 0x180fe20000010824 */
[-C--:B------:R-:W-:Y:S01]  /*e600*/  FMUL.FTZ R8, R21, R6.reuse ;  /* 0x0000000615087220 */ /* 0x080fe20000410000 */
[-C--:B------:R-:W-:Y:S01]  /*e610*/  FFMA.FTZ R155, R155, R6.reuse, -R36 ;  /* 0x000000069b9b7223 */ /* 0x080fe20000010824 */
[----:B---3--:R-:W-:Y:S01]  /*e620*/  FADD.FTZ R13, R79, R2 ;  /* 0x000000024f0d7221 */ /* 0x008fe20000010000 */
[----:B------:R-:W-:Y:S01]  /*e630*/  MUFU.EX2 R59, R59 ;  /* 0x0000003b003b7308 */ /* 0x000fe20000000800 */
[-CC-:B------:R-:W-:Y:S01]  /*e640*/  FFMA.FTZ R87, R87, R6.reuse, -R36.reuse ;  /* 0x0000000657577223 */ /* 0x180fe20000010824 */
[-CC-:B------:R-:W-:Y:S01]  /*e650*/  FFMA.FTZ R183, R183, R6.reuse, -R36.reuse ;  /* 0x00000006b7b77223 */ /* 0x180fe20000010824 */
[----:B0-----:R-:W-:Y:S01]  /*e660*/  FADD.FTZ R2, R170, R13 ;  /* 0x0000000daa027221 */ /* 0x001fe20000010000 */
[-CC-:B------:R-:W-:Y:S01]  /*e670*/  FFMA.FTZ R83, R83, R6.reuse, -R36.reuse ;  /* 0x0000000653537223 */ /* 0x180fe20000010824 */
[-CC-:B------:R-:W-:Y:S01]  /*e680*/  FFMA.FTZ R81, R81, R6.reuse, -R36.reuse ;  /* 0x0000000651517223 */ /* 0x180fe20000010824 */
[-C--:B------:R-:W-:Y:S01]  /*e690*/  FFMA.FTZ R77, R77, R6.reuse, -R36 ;  /* 0x000000064d4d7223 */ /* 0x080fe20000010824 */
[----:B----4-:R-:W-:Y:S01]  /*e6a0*/  FADD.FTZ R9, R47, R2 ;  /* 0x000000022f097221 */ /* 0x010fe20000010000 */
[----:B------:R-:W0:Y:S01]  /*e6b0*/  MUFU.EX2 R8, R8 ;  /* 0x0000000800087308 */ /* 0x000e220000000800 */
[-CC-:B------:R-:W-:Y:S01]  /*e6c0*/  FFMA.FTZ R75, R75, R6.reuse, -R36.reuse ;  /* 0x000000064b4b7223 */ /* 0x180fe20000010824 */
[-CC-:B------:R-:W-:Y:S01]  /*e6d0*/  FFMA.FTZ R73, R73, R6.reuse, -R36.reuse ;  /* 0x0000000649497223 */ /* 0x180fe20000010824 */
[----:B-----5:R-:W-:Y:S01]  /*e6e0*/  FADD.FTZ R2, R164, R9 ;  /* 0x00000009a4027221 */ /* 0x020fe20000010000 */
[----:B------:R-:W-:Y:S01]  /*e6f0*/  FFMA.FTZ R36, R71, R6, -R36 ;  /* 0x0000000647247223 */ /* 0x000fe20000010824 */
[----:B------:R-:W-:Y:S01]  /*e700*/  IMAD.U32 R25, RZ, RZ, UR56 ;  /* 0x00000038ff197e24 */ /* 0x000fe2000f8e00ff */
[----:B------:R-:W-:Y:S01]  /*e710*/  ISETP.GT.AND P2, PT, R3, UR39, PT ;  /* 0x0000002703007c0c */ /* 0x000fe2000bf44270 */
[----:B------:R-:W-:Y:S01]  /*e720*/  FADD.FTZ R9, R49, R2 ;  /* 0x0000000231097221 */ /* 0x000fe20000010000 */
[----:B------:R-:W2:Y:S01]  /*e730*/  MUFU.EX2 R43, R43 ;  /* 0x0000002b002b7308 */ /* 0x000ea20000000800 */
[----:B------:R-:W-:Y:S01]  /*e740*/  UMOV UR56, UR44 ;  /* 0x0000002c00387c82 */ /* 0x000fe20008000000 */
[----:B------:R-:W-:Y:S01]  /*e750*/  @!P1 LEA R25, R25, UR41, 0x3 ;  /* 0x0000002919199c11 */ /* 0x000fe2000f8e18ff */
[----:B-1----:R-:W-:Y:S01]  /*e760*/  FADD.FTZ R2, R166, R9 ;  /* 0x00000009a6027221 */ /* 0x002fe20000010000 */
[----:B------:R-:W-:Y:S01]  /*e770*/  F2FP.BF16.F32.PACK_AB R172, R153, R172 ;  /* 0x000000ac99ac723e */ /* 0x000fe200000010ff */
[----:B------:R-:W-:Y:S01]  /*e780*/  VIADD R3, R3, 0xffffffff ;  /* 0xffffffff03037836 */ /* 0x000fe20000000000 */
[----:B------:R-:W-:Y:S01]  /*e790*/  F2FP.BF16.F32.PACK_AB R176, R33, R176 ;  /* 0x000000b021b0723e */ /* 0x000fe200000010ff */
[----:B------:R-:W-:Y:S01]  /*e7a0*/  FADD.FTZ R13, R53, R2 ;  /* 0x00000002350d7221 */ /* 0x000fe20000010000 */
[----:B------:R-:W1:Y:S01]  /*e7b0*/  MUFU.EX2 R162, R162 ;  /* 0x000000a200a27308 */ /* 0x000e620000000800 */
[----:B0-----:R-:W-:Y:S01]  /*e7c0*/  FFMA.FTZ R9, R8, R0, R35 ;  /* 0x0000000008097223 */ /* 0x001fe20000010023 */
[----:B------:R-:W-:-:S02]  /*e7d0*/  @!P1 VIADD R25, R25, 0x28860 ;  /* 0x0002886019199836 */ /* 0x000fc40000000000 */
[----:B------:R-:W-:Y:S01]  /*e7e0*/  FADD.FTZ R2, R160, R13 ;  /* 0x0000000da0027221 */ /* 0x000fe20000010000 */
[-C--:B------:R-:W-:Y:S01]  /*e7f0*/  FMUL.FTZ R90, R90, R8.reuse ;  /* 0x000000085a5a7220 */ /* 0x080fe20000410000 */
[----:B------:R-:W-:Y:S01]  /*e800*/  FADD.FTZ R9, R12, R9 ;  /* 0x000000090c097221 */ /* 0x000fe20000010000 */
[-C--:B------:R-:W-:Y:S01]  /*e810*/  FMUL.FTZ R91, R91, R8.reuse ;  /* 0x000000085b5b7220 */ /* 0x080fe20000410000 */
[----:B------:R-:W-:Y:S01]  /*e820*/  FADD.FTZ R13, R59, R2 ;  /* 0x000000023b0d7221 */ /* 0x000fe20000010000 */
[----:B------:R-:W0:Y:S01]  /*e830*/  MUFU.EX2 R20, R20 ;  /* 0x0000001400147308 */ /* 0x000e220000000800 */
[----:B------:R-:W-:Y:S01]  /*e840*/  FADD.FTZ R0, R14, R9 ;  /* 0x000000090e007221 */ /* 0x000fe20000010000 */
[----:B------:R-:W-:Y:S01]  /*e850*/  @!P1 PRMT R25, RZ, 0x654, R25 ;  /* 0x00000654ff199816 */ /* 0x000fe20000000019 */
[-C--:B------:R-:W-:Y:S01]  /*e860*/  FMUL.FTZ R94, R94, R8.reuse ;  /* 0x000000085e5e7220 */ /* 0x080fe20000410000 */
[-C--:B------:R-:W-:Y:S01]  /*e870*/  FMUL.FTZ R95, R95, R8.reuse ;  /* 0x000000085f5f7220 */ /* 0x080fe20000410000 */
[----:B--2---:R-:W-:Y:S01]  /*e880*/  FADD.FTZ R9, R43, R0 ;  /* 0x000000002b097221 */ /* 0x004fe20000010000 */
[----:B------:R2:W-:Y:S01]  /*e890*/  @!P1 SYNCS.ARRIVE.TRANS64.RED.A1T0 RZ, [R25+URZ], RZ ;  /* 0x000000ff19ff99a7 */ /* 0x0005e2000810043f */
[-C--:B------:R-:W-:Y:S01]  /*e8a0*/  FMUL.FTZ R98, R98, R8.reuse ;  /* 0x0000000862627220 */ /* 0x080fe20000410000 */
[----:B------:R-:W3:Y:S01]  /*e8b0*/  MUFU.EX2 R63, R63 ;  /* 0x0000003f003f7308 */ /* 0x000ee20000000800 */
[----:B-1----:R-:W-:Y:S01]  /*e8c0*/  FADD.FTZ R2, R162, R13 ;  /* 0x0000000da2027221 */ /* 0x002fe20000010000 */
[-C--:B------:R-:W-:Y:S01]  /*e8d0*/  FMUL.FTZ R99, R99, R8.reuse ;  /* 0x0000000863637220 */ /* 0x080fe20000410000 */
[-C--:B------:R-:W-:Y:S01]  /*e8e0*/  FMUL.FTZ R102, R102, R8.reuse ;  /* 0x0000000866667220 */ /* 0x080fe20000410000 */
[-C--:B------:R-:W-:Y:S01]  /*e8f0*/  FMUL.FTZ R103, R103, R8.reuse ;  /* 0x0000000867677220 */ /* 0x080fe20000410000 */
[-C--:B------:R-:W-:Y:S01]  /*e900*/  FMUL.FTZ R106, R106, R8.reuse ;  /* 0x000000086a6a7220 */ /* 0x080fe20000410000 */
[-C--:B------:R-:W-:Y:S01]  /*e910*/  FMUL.FTZ R107, R107, R8.reuse ;  /* 0x000000086b6b7220 */ /* 0x080fe20000410000 */
[-C--:B------:R-:W-:Y:S01]  /*e920*/  FMUL.FTZ R110, R110, R8.reuse ;  /* 0x000000086e6e7220 */ /* 0x080fe20000410000 */
[----:B------:R-:W1:Y:S01]  /*e930*/  MUFU.EX2 R45, R45 ;  /* 0x0000002d002d7308 */ /* 0x000e620000000800 */
        /* <DEDUP_REMOVED lines=8> */
[----:B---3--:R-:W-:Y:S01]  /*e9c0*/  FADD.FTZ R9, R63, R2 ;  /* 0x000000023f097221 */ /* 0x008fe20000010000 */
[-C--:B------:R-:W-:Y:S01]  /*e9d0*/  FMUL.FTZ R123, R123, R8.reuse ;  /* 0x000000087b7b7220 */ /* 0x080fe20000410000 */
[-C--:B------:R-:W-:Y:S01]  /*e9e0*/  FMUL.FTZ R126, R126, R8.reuse ;  /* 0x000000087e7e7220 */ /* 0x080fe20000410000 */
[-C--:B------:R-:W-:Y:S01]  /*e9f0*/  FMUL.FTZ R127, R127, R8.reuse ;  /* 0x000000087f7f7220 */ /* 0x080fe20000410000 */
[-C--:B------:R-:W-:Y:S01]  /*ea00*/  FMUL.FTZ R130, R130, R8.reuse ;  /* 0x0000000882827220 */ /* 0x080fe20000410000 */
[-C--:B------:R-:W-:Y:S01]  /*ea10*/  FMUL.FTZ R131, R131, R8.reuse ;  /* 0x0000000883837220 */ /* 0x080fe20000410000 */
        /* <DEDUP_REMOVED lines=13> */
[----:B------:R-:W-:Y:S01]  /*eaf0*/  FMUL.FTZ R151, R151, R8 ;  /* 0x0000000897977220 */ /* 0x000fe20000410000 */
[----:B------:R-:W-:Y:S01]  /*eb00*/  F2FP.BF16.F32.PACK_AB R178, R31, R178 ;  /* 0x000000b21fb2723e */ /* 0x000fe200000010ff */
[----:B------:R-:W-:Y:S01]  /*eb10*/  IMAD.MOV.U32 R8, RZ, RZ, R5 ;  /* 0x000000ffff087224 */ /* 0x000fe200078e0005 */
[----:B------:R-:W-:Y:S01]  /*eb20*/  F2FP.BF16.F32.PACK_AB R174, R85, R174 ;  /* 0x000000ae55ae723e */ /* 0x000fe200000010ff */
[----:B------:R-:W0:Y:S01]  /*eb30*/  MUFU.EX2 R57, R57 ;  /* 0x0000003900397308 */ /* 0x000e220000000800 */
[----:B---3--:R-:W-:Y:S01]  /*eb40*/  FADD.FTZ R9, R15, R0 ;  /* 0x000000000f097221 */ /* 0x008fe20000010000 */
[----:B------:R-:W-:-:S02]  /*eb50*/  F2FP.BF16.F32.PACK_AB R168, R79, R168 ;  /* 0x000000a84fa8723e */ /* 0x000fc400000010ff */
[----:B------:R-:W-:Y:S02]  /*eb60*/  F2FP.BF16.F32.PACK_AB R170, R47, R170 ;  /* 0x000000aa2faa723e */ /* 0x000fe400000010ff */
[----:B------:R-:W-:Y:S02]  /*eb70*/  F2FP.BF16.F32.PACK_AB R164, R49, R164 ;  /* 0x000000a431a4723e */ /* 0x000fe400000010ff */
[----:B------:R-:W3:Y:S01]  /*eb80*/  MUFU.EX2 R173, R173 ;  /* 0x000000ad00ad7308 */ /* 0x000ee20000000800 */
[----:B-1----:R-:W-:Y:S01]  /*eb90*/  FADD.FTZ R0, R24, R9 ;  /* 0x0000000918007221 */ /* 0x002fe20000010000 */
[----:B------:R-:W-:Y:S02]  /*eba0*/  F2FP.BF16.F32.PACK_AB R166, R53, R166 ;  /* 0x000000a635a6723e */ /* 0x000fe400000010ff */
[----:B------:R-:W-:Y:S02]  /*ebb0*/  F2FP.BF16.F32.PACK_AB R160, R59, R160 ;  /* 0x000000a03ba0723e */ /* 0x000fe400000010ff */
[----:B------:R-:W-:-:S02]  /*ebc0*/  F2FP.BF16.F32.PACK_AB R162, R63, R162 ;  /* 0x000000a23fa2723e */ /* 0x000fc400000010ff */
[----:B------:R-:W1:Y:S01]  /*ebd0*/  MUFU.EX2 R158, R158 ;  /* 0x0000009e009e7308 */ /* 0x000e620000000800 */
[C---:B0-----:R-:W-:Y:S01]  /*ebe0*/  FADD.FTZ R11, R57.reuse, R2 ;  /* 0x00000002390b7221 */ /* 0x041fe20000010000 */
[----:B------:R-:W-:Y:S02]  /*ebf0*/  F2FP.BF16.F32.PACK_AB R156, R57, R156 ;  /* 0x0000009c399c723e */ /* 0x000fe400000010ff */
[----:B------:R-:W-:-:S04]  /*ec00*/  F2FP.BF16.F32.PACK_AB R181, R12, R35 ;  /* 0x000000230cb5723e */ /* 0x000fc800000010ff */
[----:B------:R-:W0:Y:S01]  /*ec10*/  MUFU.EX2 R26, R26 ;  /* 0x0000001a001a7308 */ /* 0x000e220000000800 */
[----:B---3--:R-:W-:-:S07]  /*ec20*/  FADD.FTZ R9, R173, R0 ;  /* 0x00000000ad097221 */ /* 0x008fce0000010000 */
[----:B------:R-:W3:Y:S01]  /*ec30*/  MUFU.EX2 R51, R51 ;  /* 0x0000003300337308 */ /* 0x000ee20000000800 */
[----:B-1----:R-:W-:-:S07]  /*ec40*/  FADD.FTZ R2, R158, R11 ;  /* 0x0000000b9e027221 */ /* 0x002fce0000010000 */
[----:B------:R-:W1:Y:S01]  /*ec50*/  MUFU.EX2 R175, R175 ;  /* 0x000000af00af7308 */ /* 0x000e620000000800 */
[C---:B0-----:R-:W-:Y:S01]  /*ec60*/  FADD.FTZ R0, R26.reuse, R9 ;  /* 0x000000091a007221 */ /* 0x041fe20000010000 */
[----:B------:R-:W-:-:S06]  /*ec70*/  F2FP.BF16.F32.PACK_AB R173, R26, R173 ;  /* 0x000000ad1aad723e */ /* 0x000fcc00000010ff */
[----:B------:R-:W0:Y:S01]  /*ec80*/  MUFU.EX2 R152, R152 ;  /* 0x0000009800987308 */ /* 0x000e220000000800 */
[C---:B---3--:R-:W-:Y:S01]  /*ec90*/  FADD.FTZ R11, R51.reuse, R2 ;  /* 0x00000002330b7221 */ /* 0x048fe20000010000 */
[----:B------:R-:W-:-:S06]  /*eca0*/  F2FP.BF16.F32.PACK_AB R158, R51, R158 ;  /* 0x0000009e339e723e */ /* 0x000fcc00000010ff */
[----:B------:R-:W3:Y:S01]  /*ecb0*/  MUFU.EX2 R28, R28 ;  /* 0x0000001c001c7308 */ /* 0x000ee20000000800 */
[----:B-1----:R-:W-:-:S07]  /*ecc0*/  FADD.FTZ R9, R175, R0 ;  /* 0x00000000af097221 */ /* 0x002fce0000010000 */
[----:B------:R-:W1:Y:S01]  /*ecd0*/  MUFU.EX2 R41, R41 ;  /* 0x0000002900297308 */ /* 0x000e620000000800 */
[----:B0-----:R-:W-:-:S07]  /*ece0*/  FADD.FTZ R2, R152, R11 ;  /* 0x0000000b98027221 */ /* 0x001fce0000010000 */
[----:B------:R-:W0:Y:S01]  /*ecf0*/  MUFU.EX2 R169, R169 ;  /* 0x000000a900a97308 */ /* 0x000e220000000800 */
[C---:B---3--:R-:W-:Y:S01]  /*ed00*/  FADD.FTZ R0, R28.reuse, R9 ;  /* 0x000000091c007221 */ /* 0x048fe20000010000 */
[----:B------:R-:W-:-:S06]  /*ed10*/  F2FP.BF16.F32.PACK_AB R175, R28, R175 ;  /* 0x000000af1caf723e */ /* 0x000fcc00000010ff */
[----:B------:R-:W3:Y:S01]  /*ed20*/  MUFU.EX2 R154, R154 ;  /* 0x0000009a009a7308 */ /* 0x000ee20000000800 */
[C---:B-1----:R-:W-:Y:S01]  /*ed30*/  FADD.FTZ R11, R41.reuse, R2 ;  /* 0x00000002290b7221 */ /* 0x042fe20000010000 */
[----:B------:R-:W-:-:S06]  /*ed40*/  F2FP.BF16.F32.PACK_AB R152, R41, R152 ;  /* 0x000000982998723e */ /* 0x000fcc00000010ff */
[----:B------:R-:W1:Y:S01]  /*ed50*/  MUFU.EX2 R30, R30 ;  /* 0x0000001e001e7308 */ /* 0x000e620000000800 */
[----:B0-----:R-:W-:-:S07]  /*ed60*/  FADD.FTZ R9, R169, R0 ;  /* 0x00000000a9097221 */ /* 0x001fce0000010000 */
[----:B------:R-:W0:Y:S01]  /*ed70*/  MUFU.EX2 R7, R7 ;  /* 0x0000000700077308 */ /* 0x000e220000000800 */
[----:B---3--:R-:W-:-:S07]  /*ed80*/  FADD.FTZ R2, R154, R11 ;  /* 0x0000000b9a027221 */ /* 0x008fce0000010000 */
        /* <DEDUP_REMOVED lines=9> */
[C---:B-1----:R-:W-:Y:S01]  /*ee20*/  FADD.FTZ R0, R32.reuse, R7 ;  /* 0x0000000720007221 */ /* 0x042fe20000010000 */
[----:B------:R-:W-:-:S06]  /*ee30*/  F2FP.BF16.F32.PACK_AB R171, R32, R171 ;  /* 0x000000ab20ab723e */ /* 0x000fcc00000010ff */
[----:B------:R1:W4:Y:S01]  /*ee40*/  MUFU.EX2 R38, R179 ;  /* 0x000000b300267308 */ /* 0x0003220000000800 */
[----:B0-----:R-:W-:-:S07]  /*ee50*/  FADD.FTZ R7, R165, R0 ;  /* 0x00000000a5077221 */ /* 0x001fce0000010000 */
[----:B------:R-:W0:Y:S01]  /*ee60*/  MUFU.EX2 R167, R193 ;  /* 0x000000c100a77308 */ /* 0x000e220000000800 */
[----:B---3--:R-:W-:Y:S01]  /*ee70*/  FADD.FTZ R7, R34, R7 ;  /* 0x0000000722077221 */ /* 0x008fe20000010000 */
[----:B-1----:R-:W-:Y:S02]  /*ee80*/  F2FP.BF16.F32.PACK_AB R179, R24, R15 ;  /* 0x0000000f18b3723e */ /* 0x002fe400000010ff */
[----:B------:R-:W-:-:S04]  /*ee90*/  F2FP.BF16.F32.PACK_AB R165, R34, R165 ;  /* 0x000000a522a5723e */ /* 0x000fc800000010ff */
[----:B------:R-:W1:Y:S01]  /*eea0*/  MUFU.EX2 R40, R39 ;  /* 0x0000002700287308 */ /* 0x000e620000000800 */
[----:B----4-:R-:W-:-:S07]  /*eeb0*/  FADD.FTZ R7, R38, R7 ;  /* 0x0000000726077221 */ /* 0x010fce0000010000 */
[----:B------:R3:W4:Y:S01]  /*eec0*/  MUFU.EX2 R161, R177 ;  /* 0x000000b100a17308 */ /* 0x0007220000000800 */
[C---:B0-----:R-:W-:Y:S01]  /*eed0*/  FADD.FTZ R7, R167.reuse, R7 ;  /* 0x00000007a7077221 */ /* 0x041fe20000010000 */
[----:B------:R-:W-:-:S06]  /*eee0*/  F2FP.BF16.F32.PACK_AB R167, R167, R38 ;  /* 0x00000026a7a7723e */ /* 0x000fcc00000010ff */
[----:B------:R-:W0:Y:S01]  /*eef0*/  MUFU.EX2 R42, R157 ;  /* 0x0000009d002a7308 */ /* 0x000e220000000800 */
[----:B-1----:R-:W-:Y:S01]  /*ef00*/  FADD.FTZ R7, R40, R7 ;  /* 0x0000000728077221 */ /* 0x002fe20000010000 */
[----:B---3--:R-:W-:-:S06]  /*ef10*/  F2FP.BF16.F32.PACK_AB R177, R45, R20 ;  /* 0x000000142db1723e */ /* 0x008fcc00000010ff */
[----:B------:R-:W1:Y:S01]  /*ef20*/  MUFU.EX2 R155, R155 ;  /* 0x0000009b009b7308 */ /* 0x000e620000000800 */
[C---:B----4-:R-:W-:Y:S01]  /*ef30*/  FADD.FTZ R7, R161.reuse, R7 ;  /* 0x00000007a1077221 */ /* 0x050fe20000010000 */
[----:B------:R-:W-:-:S06]  /*ef40*/  F2FP.BF16.F32.PACK_AB R161, R161, R40 ;  /* 0x00000028a1a1723e */ /* 0x000fcc00000010ff */
        /* <DEDUP_REMOVED lines=9> */
[C---:B----4-:R-:W-:Y:S01]  /*efe0*/  FADD.FTZ R7, R157.reuse, R7 ;  /* 0x000000079d077221 */ /* 0x050fe20000010000 */
[----:B------:R-:W-:-:S06]  /*eff0*/  F2FP.BF16.F32.PACK_AB R157, R157, R44 ;  /* 0x0000002c9d9d723e */ /* 0x000fcc00000010ff */
[----:B------:R-:W3:Y:S01]  /*f000*/  MUFU.EX2 R46, R77 ;  /* 0x0000004d002e7308 */ /* 0x000ee20000000800 */
[----:B-1----:R-:W-:-:S07]  /*f010*/  FADD.FTZ R7, R0, R7 ;  /* 0x0000000700077221 */ /* 0x002fce0000010000 */
[----:B------:R-:W1:Y:S01]  /*f020*/  MUFU.EX2 R75, R75 ;  /* 0x0000004b004b7308 */ /* 0x000e620000000800 */
[C---:B0-----:R-:W-:Y:S01]  /*f030*/  FADD.FTZ R7, R81.reuse, R7 ;  /* 0x0000000751077221 */ /* 0x041fe20000010000 */
[----:B------:R-:W-:-:S06]  /*f040*/  F2FP.BF16.F32.PACK_AB R159, R81, R0 ;  /* 0x00000000519f723e */ /* 0x000fcc00000010ff */
[----:B------:R-:W0:Y:S01]  /*f050*/  MUFU.EX2 R48, R73 ;  /* 0x0000004900307308 */ /* 0x000e220000000800 */
[----:B---3--:R-:W-:-:S07]  /*f060*/  FADD.FTZ R7, R46, R7 ;  /* 0x000000072e077221 */ /* 0x008fce0000010000 */
[----:B------:R-:W3:Y:S01]  /*f070*/  MUFU.EX2 R36, R36 ;  /* 0x0000002400247308 */ /* 0x000ee20000000800 */
[C---:B-1----:R-:W-:Y:S01]  /*f080*/  FADD.FTZ R7, R75.reuse, R7 ;  /* 0x000000074b077221 */ /* 0x042fe20000010000 */
[----:B------:R-:W-:-:S03]  /*f090*/  F2FP.BF16.F32.PACK_AB R153, R75, R46 ;  /* 0x0000002e4b99723e */ /* 0x000fc600000010ff */
[----:B0-----:R-:W-:-:S04]  /*f0a0*/  FADD.FTZ R7, R48, R7 ;  /* 0x0000000730077221 */ /* 0x001fc80000010000 */
[C---:B---3--:R-:W-:Y:S01]  /*f0b0*/  FADD.FTZ R0, R36.reuse, R7 ;  /* 0x0000000724007221 */ /* 0x048fe20000010000 */
[----:B------:R-:W-:Y:S01]  /*f0c0*/  F2FP.BF16.F32.PACK_AB R155, R36, R48 ;  /* 0x00000030249b723e */ /* 0x000fe200000010ff */
[----:B------:R-:W-:Y:S01]  /*f0d0*/  IMAD.MOV.U32 R7, RZ, RZ, R4 ;  /* 0x000000ffff077224 */ /* 0x000fe200078e0004 */
[----:B--2---:R-:W-:Y:S06]  /*f0e0*/  @P2 BRA `(.L_x_7860) ;  /* 0xffffffc400f42947 */ /* 0x004fec000383ffff */
.L_x_7843:
[----:B------:R-:W-:Y:S06]  /*f0f0*/  BAR.ARV 0x8, 0x180 ;  /* 0x0206000000007b1d */ /* 0x000fec0000002000 */
[----:B------:R-:W-:Y:S05]  /*f100*/  @!P0 BRA `(.L_x_7861) ;  /* 0x0000000000048947 */ /* 0x000fea0003800000 */
[----:B------:R-:W-:Y:S01]  /*f110*/  BPT.TRAP 0x1 ;  /* 0x000000040000795c */ /* 0x000fe20000300000 */
.L_x_7861:
[----:B------:R-:W-:Y:S01]  /*f120*/  ULEA UR5, UR44, UR41, 0x3 ;  /* 0x000000292c057291 */ /* 0x000fe2000f8e183f */
[----:B------:R-:W-:-:S05]  /*f130*/  IMAD.U32 R3, RZ, RZ, UR45 ;  /* 0x0000002dff037e24 */ /* 0x000fca000f8e00ff */
[----:B------:R-:W-:-:S04]  /*f140*/  SHF.L.U32 R3, R3, 0x1f, RZ ;  /* 0x0000001f03037819 */ /* 0x000fc800000006ff */
[----:B------:R0:W1:Y:S01]  /*f150*/  SYNCS.PHASECHK.TRANS64.TRYWAIT P2, [UR5+0x28850], R3 ;  /* 0x02885003ff0075a7 */ /* 0x0000620008040145 */
[----:B------:R-:W-:Y:S05]  /*f160*/  @!P0 BRA `(.L_x_7862) ;  /* 0x0000000000048947 */ /* 0x000fea0003800000 */
[----:B------:R-:W-:Y:S01]  /*f170*/  BPT.TRAP 0x1 ;  /* 0x000000040000795c */ /* 0x000fe20000300000 */
.L_x_7862:
[----:B-1----:R-:W-:Y:S05]  /*f180*/  @P2 BRA `(.L_x_7863) ;  /* 0x0000000000082947 */ /* 0x002fea0003800000 */
[----:B------:R-:W1:Y:S02]  /*f190*/  SYNCS.PHASECHK.TRANS64.TRYWAIT P0, [UR5+0x28850], R3 ;  /* 0x02885003ff0075a7 */ /* 0x000e640008000145 */
[----:B-1----:R-:W-:Y:S05]  /*f1a0*/  @!P0 BRA `(.L_x_7864) ;  /* 0x0000007000908947 */ /* 0x002fea0003800000 */
.L_x_7863:
[----:B------:R-:W-:Y:S01]  /*f1b0*/  UIADD3 UR41, UR41, 0x400, URZ ;  /* 0x0000040029297890 */ /* 0x000fe2000fffe03f */
[----:B------:R-:W-:Y:S01]  /*f1c0*/  WARPGROUP.ARRIVE ;  /* 0x00000000000079c5 */ /* 0x000fe20000000000 */
[----:B------:R-:W-:Y:S01]  /*f1d0*/  UMOV UR7, 0x40000040 ;  /* 0x4000004000077882 */ /* 0x000fe20000000000 */
[----:B01----:R-:W0:Y:S01]  /*f1e0*/  SHFL.BFLY PT, R3, R2, 0x2, 0x1f ;  /* 0x0c401f0002037f89 */ /* 0x003e2200000e0000 */
[----:B------:R-:W-:Y:S01]  /*f1f0*/  USHF.R.U32.HI UR41, URZ, 0x4, UR41 ;  /* 0x000000043f297899 */ /* 0x000fe20008011629 */
[----:B------:R-:W-:Y:S01]  /*f200*/  IMAD.U32 R13, RZ, RZ, UR5 ;  /* 0x00000005ff0d7e24 */ /* 0x000fe2000f8e00ff */
[----:B------:R-:W-:Y:S01]  /*f210*/  UIADD3 UR46, UR46, 0x1, URZ ;  /* 0x000000012e2e7890 */ /* 0x000fe2000fffe03f */
[----:B------:R-:W1:Y:S01]  /*f220*/  SHFL.BFLY PT, R7, R0, 0x2, 0x1f ;  /* 0x0c401f0000077f89 */ /* 0x000e6200000e0000 */
[----:B------:R-:W-:Y:S01]  /*f230*/  ULOP3.LUT UR41, UR41, 0x3fff, URZ, 0xc0, !UPT ;  /* 0x00003fff29297892 */ /* 0x000fe2000f8ec03f */
[----:B------:R-:W-:Y:S02]  /*f240*/  IMAD.MOV.U32 R36, RZ, RZ, -0x800000 ;  /* 0xff800000ff247424 */ /* 0x000fe400078e00ff */
[----:B------:R-:W-:Y:S01]  /*f250*/  IMAD.MOV.U32 R9, RZ, RZ, RZ ;  /* 0x000000ffff097224 */ /* 0x000fe200078e00ff */
[----:B------:R-:W-:-:S04]  /*f260*/  ULOP3.LUT UR4, UR41, 0x4000000, URZ, 0xfc, !UPT ;  /* 0x0400000029047892 */ /* 0x000fc8000f8efc3f */
[----:B------:R-:W-:Y:S02]  /*f270*/  ULEA UR4, UR44, UR4, 0xb ;  /* 0x000000042c047291 */ /* 0x000fe4000f8e583f */
[----:B------:R-:W-:-:S04]  /*f280*/  UIADD3 UR44, UR44, 0x1, URZ ;  /* 0x000000012c2c7890 */ /* 0x000fc8000fffe03f */
[----:B------:R-:W-:Y:S01]  /*f290*/  UISETP.NE.AND UP0, UPT, UR44, 0x2, UPT ;  /* 0x000000022c00788c */ /* 0x000fe2000bf05270 */
[----:B------:R-:W-:Y:S02]  /*f2a0*/  UMOV UR6, UR4 ;  /* 0x0000000400067c82 */ /* 0x000fe40008000000 */
[----:B------:R-:W-:Y:S01]  /*f2b0*/  HGMMA.64x128x16.F32.BF16 R88, R180, gdesc[UR4].tnspB, R88, gsb0 ;  /* 0x41e00004b4587df0 */ /* 0x000fe20008001858 */
[----:B------:R-:W-:Y:S01]  /*f2c0*/  UIADD3 UR6, UR4, 0x80, URZ ;  /* 0x0000008004067890 */ /* 0x000fe2000fffe03f */
[----:B0-----:R-:W-:Y:S01]  /*f2d0*/  FADD.FTZ R3, R3, R2 ;  /* 0x0000000203037221 */ /* 0x001fe20000010000 */
[----:B------:R-:W-:Y:S01]  /*f2e0*/  UMOV UR7, 0x40000040 ;  /* 0x4000004000077882 */ /* 0x000fe20000000000 */
[----:B------:R-:W-:Y:S02]  /*f2f0*/  IMAD.MOV.U32 R2, RZ, RZ, RZ ;  /* 0x000000ffff027224 */ /* 0x000fe400078e00ff */
[----:B-1----:R-:W-:Y:S01]  /*f300*/  FADD.FTZ R7, R7, R0 ;  /* 0x0000000007077221 */ /* 0x002fe20000010000 */
[----:B------:R-:W-:Y:S01]  /*f310*/  IMAD.MOV.U32 R0, RZ, RZ, -0x800000 ;  /* 0xff800000ff007424 */ /* 0x000fe200078e00ff */
[----:B------:R-:W0:Y:S01]  /*f320*/  SHFL.BFLY PT, R8, R3, 0x1, 0x1f ;  /* 0x0c201f0003087f89 */ /* 0x000e2200000e0000 */
[----:B------:R-:W-:-:S03]  /*f330*/  USEL UR44, UR44, URZ, UP0 ;  /* 0x0000003f2c2c7287 */ /* 0x000fc60008000000 */
[----:B------:R-:W1:Y:S01]  /*f340*/  SHFL.BFLY PT, R10, R7, 0x1, 0x1f ;  /* 0x0c201f00070a7f89 */ /* 0x000e6200000e0000 */
[----:B0-----:R-:W-:Y:S01]  /*f350*/  FADD.FTZ R11, R3, R8 ;  /* 0x00000008030b7221 */ /* 0x001fe20000010000 */
[----:B-1----:R-:W-:-:S04]  /*f360*/  FADD.FTZ R12, R7, R10 ;  /* 0x0000000a070c7221 */ /* 0x002fc80000010000 */
[----:B------:R-:W-:Y:S02]  /*f370*/  FSETP.NE.FTZ.AND P0, PT, R11, RZ, PT ;  /* 0x000000ff0b00720b */ /* 0x000fe40003f15000 */
[----:B------:R-:W-:-:S11]  /*f380*/  FSETP.NE.FTZ.AND P2, PT, R12, RZ, PT ;  /* 0x000000ff0c00720b */ /* 0x000fd60003f55000 */
[----:B------:R-:W0:Y:S01]  /*f390*/  @P0 MUFU.LG2 R8, R11 ;  /* 0x0000000b00080308 */ /* 0x000e220000000c00 */
[C---:B------:R-:W-:Y:S01]  /*f3a0*/  @P0 FMUL.FTZ R3, R6.reuse, 0.69314718246459960938 ;  /* 0x3f31721806030820 */ /* 0x040fe20000410000 */
[----:B------:R-:W-:Y:S01]  /*f3b0*/  @P2 FMUL.FTZ R7, R6, 0.69314718246459960938 ;  /* 0x3f31721806072820 */ /* 0x000fe20000410000 */
[----:B------:R-:W-:-:S05]  /*f3c0*/  @!P1 VIADD R6, R13, 0x28860 ;  /* 0x000288600d069836 */ /* 0x000fca0000000000 */
        /* <DEDUP_REMOVED lines=40> */
[----:B------:R-:W-:-:S04]  /*f650*/  USEL UR4, URZ, 0x1, UP0 ;  /* 0x000000013f047887 */ /* 0x000fc80008000000 */
[----:B------:R-:W-:Y:S01]  /*f660*/  ULOP3.LUT UR45, UR45, UR4, URZ, 0x3c, !UPT ;  /* 0x000000042d2d7292 */ /* 0x000fe2000f8e3c3f */
[----:B------:R-:W-:Y:S02]  /*f670*/  WARPGROUP.DEPBAR.LE gsb0, 0x0 ;  /* 0x00008000000079c5 */ /* 0x000fe40000010000 */
[----:B------:R-:W-:-:S06]  /*f680*/  WARPGROUP.ARRIVE ;  /* 0x00000000000079c5 */ /* 0x000fcc0000000000 */
[----:B------:R-:W-:Y:S03]  /*f690*/  HGMMA.64x128x16.F32.BF16 R88, R152, gdesc[UR4].tnspB, R88, gsb0 ;  /* 0x41e0000498587df0 */ /* 0x000fe60008001858 */
        /* <DEDUP_REMOVED lines=66> */
.L_x_7794:
        /* <DEDUP_REMOVED lines=11> */
[----:B------:R-:W1:Y:S01]  /*fb70*/  LDC R44, c[0x0][0xbe8] ;  /* 0x0002fa00ff2c7b82 */ /* 0x000e620000000800 */
[----:B------:R-:W-:Y:S01]  /*fb80*/  F2FP.BF16.F32.PACK_AB R6, R93, R6 ;  /* 0x000000065d06723e */ /* 0x000fe200000010ff */
[----:B------:R-:W-:Y:S01]  /*fb90*/  USHF.R.S32.HI UR12, URZ, 0x1f, UR37 ;  /* 0x0000001f3f0c7899 */ /* 0x000fe20008011425 */
[----:B------:R-:W-:Y:S01]  /*fba0*/  F2FP.BF16.F32.PACK_AB R136, R137, R136 ;  /* 0x000000888988723e */ /* 0x000fe200000010ff */
[----:B------:R-:W-:Y:S01]  /*fbb0*/  ULDC.64 UR8, c[0x0][0xb90] ;  /* 0x0002e40000087ab9 */ /* 0x000fe20000000a00 */
[----:B------:R-:W-:Y:S01]  /*fbc0*/  USHF.R.S32.HI UR13, URZ, 0x1f, UR43 ;  /* 0x0000001f3f0d7899 */ /* 0x000fe2000801142b */
[----:B------:R-:W-:Y:S01]  /*fbd0*/  F2FP.BF16.F32.PACK_AB R137, R139, R138 ;  /* 0x0000008a8b89723e */ /* 0x000fe200000010ff */
[----:B------:R-:W-:Y:S01]  /*fbe0*/  UIMAD UR5, UR12, UR8, URZ ;  /* 0x000000080c0572a4 */ /* 0x000fe2000f8e023f */
[----:B------:R-:W-:Y:S01]  /*fbf0*/  F2FP.BF16.F32.PACK_AB R144, R145, R144 ;  /* 0x000000909190723e */ /* 0x000fe200000010ff */
[----:B------:R-:W-:Y:S01]  /*fc00*/  UIMAD.WIDE.U32 UR6, UR37, UR8, URZ ;  /* 0x00000008250672a5 */ /* 0x000fe2000f8e003f */
[----:B------:R-:W-:Y:S01]  /*fc10*/  F2FP.BF16.F32.PACK_AB R138, R141, R140 ;  /* 0x0000008c8d8a723e */ /* 0x000fe200000010ff */
[----:B------:R-:W-:Y:S01]  /*fc20*/  UIMAD UR5, UR37, UR9, UR5 ;  /* 0x00000009250572a4 */ /* 0x000fe2000f8e0205 */
[----:B------:R-:W-:Y:S01]  /*fc30*/  F2FP.BF16.F32.PACK_AB R139, R143, R142 ;  /* 0x0000008e8f8b723e */ /* 0x000fe200000010ff */
[----:B------:R-:W-:Y:S01]  /*fc40*/  ULDC.64 UR10, c[0x0][0xb98] ;  /* 0x0002e600000a7ab9 */ /* 0x000fe20000000a00 */
[----:B------:R-:W-:Y:S01]  /*fc50*/  F2FP.BF16.F32.PACK_AB R145, R147, R146 ;  /* 0x000000929391723e */ /* 0x000fe200000010ff */
[----:B------:R-:W-:Y:S01]  /*fc60*/  UIMAD UR8, UR13, UR10, URZ ;  /* 0x0000000a0d0872a4 */ /* 0x000fe2000f8e023f */
[----:B------:R-:W-:Y:S01]  /*fc70*/  F2FP.BF16.F32.PACK_AB R146, R149, R148 ;  /* 0x000000949592723e */ /* 0x000fe200000010ff */
[----:B------:R-:W-:Y:S01]  /*fc80*/  UIADD3 UR7, UR7, UR5, URZ ;  /* 0x0000000507077290 */ /* 0x000fe2000fffe03f */
[----:B------:R-:W-:Y:S01]  /*fc90*/  F2FP.BF16.F32.PACK_AB R147, R151, R150 ;  /* 0x000000969793723e */ /* 0x000fe200000010ff */
[----:B------:R-:W-:-:S02]  /*fca0*/  UIMAD UR8, UR43, UR11, UR8 ;  /* 0x0000000b2b0872a4 */ /* 0x000fc4000f8e0208 */
[----:B------:R-:W-:Y:S01]  /*fcb0*/  UIMAD.WIDE.U32 UR6, UR43, UR10, UR6 ;  /* 0x0000000a2b0672a5 */ /* 0x000fe2000f8e0006 */
[----:B------:R-:W-:Y:S02]  /*fcc0*/  ULDC UR5, c[0x0][0xa88] ;  /* 0x0002a20000057ab9 */ /* 0x000fe40000000800 */
[----:B------:R-:W-:Y:S01]  /*fcd0*/  ULDC.64 UR10, c[0x0][0xaf0] ;  /* 0x0002bc00000a7ab9 */ /* 0x000fe20000000a00 */
[----:B------:R-:W-:Y:S02]  /*fce0*/  MOV R34, R37 ;  /* 0x0000002500227202 */ /* 0x000fe40000000f00 */
[----:B0-----:R-:W-:-:S03]  /*fcf0*/  MOV R35, R2 ;  /* 0x0000000200237202 */ /* 0x001fc60000000f00 */
[----:B------:R-:W-:-:S04]  /*fd00*/  IMAD.WIDE R4, R188, 0x2, R34 ;  /* 0x00000002bc047825 */ /* 0x000fc800078e0222 */
[----:B------:R-:W-:Y:S01]  /*fd10*/  IMAD.WIDE R34, R3, 0x2, R34 ;  /* 0x0000000203227825 */ /* 0x000fe200078e0222 */
[C---:B------:R-:W-:Y:S02]  /*fd20*/  LOP3.LUT R3, R4.reuse, 0x380, RZ, 0xc0, !PT ;  /* 0x0000038004037812 */ /* 0x040fe400078ec0ff */
[C---:B------:R-:W-:Y:S02]  /*fd30*/  IADD3 R29, P1, R4.reuse, 0x4040, RZ ;  /* 0x00004040041d7810 */ /* 0x040fe40007f3e0ff */
[C---:B------:R-:W-:Y:S02]  /*fd40*/  IADD3 R21, P6, R4.reuse, 0x20, RZ ;  /* 0x0000002004157810 */ /* 0x040fe40007fde0ff */
        /* <DEDUP_REMOVED lines=9> */
[----:B------:R-:W-:Y:S02]  /*fde0*/  IADD3 R25, P5, R4, 0x40, RZ ;  /* 0x0000004004197810 */ /* 0x000fe40007fbe0ff */
[----:B------:R-:W-:Y:S01]  /*fdf0*/  LOP3.LUT R4, R3, R4, RZ, 0x3c, !PT ;  /* 0x0000000403047212 */ /* 0x000fe200078e3cff */
[--C-:B------:R-:W-:Y:S01]  /*fe00*/  IMAD.X R11, RZ, RZ, R5.reuse, P4 ;  /* 0x000000ffff0b7224 */ /* 0x100fe200020e0605 */
[----:B------:R-:W-:Y:S01]  /*fe10*/  LOP3.LUT R14, R29, 0x380, RZ, 0xc0, !PT ;  /* 0x000003801d0e7812 */ /* 0x000fe200078ec0ff */
[----:B------:R-:W-:Y:S01]  /*fe20*/  IMAD.X R9, RZ, RZ, R5, P5 ;  /* 0x000000ffff097224 */ /* 0x000fe200028e0605 */
[----:B------:R-:W-:-:S02]  /*fe30*/  LOP3.LUT R12, R27, 0x380, RZ, 0xc0, !PT ;  /* 0x000003801b0c7812 */ /* 0x000fc400078ec0ff */
[----:B------:R-:W-:Y:S02]  /*fe40*/  LOP3.LUT R3, R10, 0x380, RZ, 0xc0, !PT ;  /* 0x000003800a037812 */ /* 0x000fe400078ec0ff */
[----:B------:R-:W-:Y:S02]  /*fe50*/  LOP3.LUT R2, R21, 0x380, RZ, 0xc0, !PT ;  /* 0x0000038015027812 */ /* 0x000fe400078ec0ff */
[----:B------:R-:W-:Y:S02]  /*fe60*/  IADD3 R33, P6, R34, 0x1000, RZ ;  /* 0x0000100022217810 */ /* 0x000fe40007fde0ff */
[----:B------:R-:W-:Y:S02]  /*fe70*/  SHF.R.U64 R14, R14, 0x3, RZ ;  /* 0x000000030e0e7819 */ /* 0x000fe400000012ff */
[----:B------:R-:W-:Y:S02]  /*fe80*/  SHF.R.U64 R12, R12, 0x3, RZ ;  /* 0x000000030c0c7819 */ /* 0x000fe400000012ff */
[----:B------:R-:W-:-:S02]  /*fe90*/  SHF.R.U64 R3, R3, 0x3, RZ ;  /* 0x0000000303037819 */ /* 0x000fc400000012ff */
[----:B------:R-:W-:Y:S02]  /*fea0*/  SHF.R.U64 R2, R2, 0x3, RZ ;  /* 0x0000000302027819 */ /* 0x000fe400000012ff */
[----:B------:R-:W-:Y:S02]  /*feb0*/  LOP3.LUT R32, R33, 0x380, RZ, 0xc0, !PT ;  /* 0x0000038021207812 */ /* 0x000fe400078ec0ff */
[----:B------:R-:W-:Y:S02]  /*fec0*/  LOP3.LUT R40, R14, R29, RZ, 0x3c, !PT ;  /* 0x0000001d0e287212 */ /* 0x000fe400078e3cff */
[----:B------:R-:W-:Y:S02]  /*fed0*/  LOP3.LUT R38, R12, R27, RZ, 0x3c, !PT ;  /* 0x0000001b0c267212 */ /* 0x000fe400078e3cff */
[----:B------:R-:W-:Y:S02]  /*fee0*/  LOP3.LUT R14, R3, R10, RZ, 0x3c, !PT ;  /* 0x0000000a030e7212 */ /* 0x000fe400078e3cff */
[----:B------:R-:W-:-:S02]  /*fef0*/  LOP3.LUT R12, R2, R21, RZ, 0x3c, !PT ;  /* 0x00000015020c7212 */ /* 0x000fc400078e3cff */
[----:B------:R-:W-:Y:S02]  /*ff00*/  LOP3.LUT R3, R8, 0x380, RZ, 0xc0, !PT ;  /* 0x0000038008037812 */ /* 0x000fe400078ec0ff */
[----:B------:R-:W-:Y:S02]  /*ff10*/  SHF.R.U64 R32, R32, 0x3, RZ ;  /* 0x0000000320207819 */ /* 0x000fe400000012ff */
[----:B------:R-:W-:Y:S02]  /*ff20*/  LOP3.LUT R2, R25, 0x380, RZ, 0xc0, !PT ;  /* 0x0000038019027812 */ /* 0x000fe400078ec0ff */
[----:B-1----:R-:W-:Y:S02]  /*ff30*/  ISETP.NE.AND P1, PT, R44, 0x1, PT ;  /* 0x000000012c00780c */ /* 0x002fe40003f25270 */
[----:B------:R-:W-:Y:S02]  /*ff40*/  SHF.R.U64 R3, R3, 0x3, RZ ;  /* 0x0000000303037819 */ /* 0x000fe400000012ff */
[----:B------:R-:W-:Y:S01]  /*ff50*/  LOP3.LUT R32, R32, R33, RZ, 0x3c, !PT ;  /* 0x0000002120207212 */ /* 0x000fe200078e3cff */
[----:B------:R-:W-:Y:S01]  /*ff60*/  IMAD.X R33, RZ, RZ, R35, P6 ;  /* 0x000000ffff217224 */ /* 0x000fe200030e0623 */
[----:B------:R-:W-:-:S02]  /*ff70*/  SHF.R.U64 R2, R2, 0x3, RZ ;  /* 0x0000000302027819 */ /* 0x000fc400000012ff */
[----:B------:R-:W-:Y:S02]  /*ff80*/  IADD3 R45, P6, R34, 0x7000, RZ ;  /* 0x00007000222d7810 */ /* 0x000fe40007fde0ff */
[----:B------:R-:W-:Y:S02]  /*ff90*/  LOP3.LUT R10, R3, R8, RZ, 0x3c, !PT ;  /* 0x00000008030a7212 */ /* 0x000fe400078e3cff */
[----:B------:R-:W-:Y:S01]  /*ffa0*/  LOP3.LUT R8, R2, R25, RZ, 0x3c, !PT ;  /* 0x0000001902087212 */ /* 0x000fe200078e3cff */
[----:B------:R-:W0:Y:S01]  /*ffb0*/  @P1 LDC R47, c[0x0][0xbec] ;  /* 0x0002fb00ff2f1b82 */ /* 0x000e220000000800 */
[----:B------:R-:W-:Y:S02]  /*ffc0*/  LOP3.LUT R2, R45, 0x380, RZ, 0xc0, !PT ;  /* 0x000003802d027812 */ /* 0x000fe400078ec0ff */
[----:B------:R-:W-:Y:S02]  /*ffd0*/  LOP3.LUT R42, R43, 0x380, RZ, 0xc0, !PT ;  /* 0x000003802b2a7812 */ /* 0x000fe400078ec0ff */
[----:B------:R-:W-:-:S02]  /*ffe0*/  SHF.R.U64 R2, R2, 0x3, RZ ;  /* 0x0000000302027819 */ /* 0x000fc400000012ff */
[----:B------:R-:W-:Y:S02]  /*fff0*/  SHF.R.U64 R42, R42, 0x3, RZ ;  /* 0x000000032a2a7819 */ /* 0x000fe400000012ff */
[----:B------:R-:W-:Y:S02]  /*10000*/  LOP3.LUT R2, R2, R45, RZ, 0x3c, !PT ;  /* 0x0000002d02027212 */ /* 0x000fe400078e3cff */
[----:B------:R-:W-:Y:S02]  /*10010*/  MOV R45, R4 ;  /* 0x00000004002d7202 */ /* 0x000fe40000000f00 */
[----:B------:R-:W-:Y:S02]  /*10020*/  F2FP.BF16.F32.PACK_AB R4, R46, R7 ;  /* 0x000000072e04723e */ /* 0x000fe400000010ff */
[----:B------:R-:W1:Y:S01]  /*10030*/  @P1 LDC R46, c[0x0][0xbf0] ;  /* 0x0002fc00ff2e1b82 */ /* 0x000e620000000800 */
[----:B------:R-:W-:Y:S01]  /*10040*/  LOP3.LUT R42, R42, R43, RZ, 0x3c, !PT ;  /* 0x0000002b2a2a7212 */ /* 0x000fe200078e3cff */
[----:B------:R-:W-:Y:S01]  /*10050*/  IMAD.X R43, RZ, RZ, R5, P0 ;  /* 0x000000ffff2b7224 */ /* 0x000fe200000e0605 */
[----:B------:R-:W-:-:S02]  /*10060*/  F2FP.BF16.F32.PACK_AB R5, R91, R90 ;  /* 0x0000005a5b05723e */ /* 0x000fc400000010ff */
[----:B------:R-:W-:-:S03]  /*10070*/  F2FP.BF16.F32.PACK_AB R7, R95, R94 ;  /* 0x0000005e5f07723e */ /* 0x000fc600000010ff */
[----:B------:R-:W-:Y:S01]  /*10080*/  BAR.SYNC.DEFER_BLOCKING 0x1, 0x100 ;  /* 0x0044000000007b1d */ /* 0x000fe20000010000 */
[----:B------:R-:W-:Y:S01]  /*10090*/  MOV R65, R40 ;  /* 0x0000002800417202 */ /* 0x000fe20000000f00 */
[----:B------:R-:W-:Y:S01]  /*100a0*/  VIADD R40, R17, UR36 ;  /* 0x0000002411287c36 */ /* 0x000fe20008000000 */
[----:B------:R-:W-:Y:S02]  /*100b0*/  IADD3 R21, P0, R34, 0x6000, RZ ;  /* 0x0000600022157810 */ /* 0x000fe40007f1e0ff */
[----:B------:R-:W-:Y:S02]  /*100c0*/  MOV R58, R10 ;  /* 0x0000000a003a7202 */ /* 0x000fe40000000f00 */
[----:B------:R-:W-:Y:S02]  /*100d0*/  LOP3.LUT R20, R21, 0x380, RZ, 0xc0, !PT ;  /* 0x0000038015147812 */ /* 0x000fe400078ec0ff */
[----:B------:R-:W-:Y:S02]  /*100e0*/  MOV R57, R14 ;  /* 0x0000000e00397202 */ /* 0x000fe40000000f00 */
[----:B------:R-:W-:-:S02]  /*100f0*/  SHF.R.U64 R20, R20, 0x3, RZ ;  /* 0x0000000314147819 */ /* 0x000fc400000012ff */
[----:B------:R-:W-:Y:S02]  /*10100*/  MOV R15, R12 ;  /* 0x0000000c000f7202 */ /* 0x000fe40000000f00 */
[----:B------:R-:W-:Y:S01]  /*10110*/  LOP3.LUT R20, R20, R21, RZ, 0x3c, !PT ;  /* 0x0000001514147212 */ /* 0x000fe200078e3cff */
[----:B------:R-:W-:Y:S01]  /*10120*/  IMAD.X R21, RZ, RZ, R35, P0 ;  /* 0x000000ffff157224 */ /* 0x000fe200000e0623 */
[C---:B------:R-:W-:Y:S02]  /*10130*/  IADD3 R27, P3, R34.reuse, 0x4000, RZ ;  /* 0x00004000221b7810 */ /* 0x040fe40007f7e0ff */
[----:B------:R-:W-:Y:S02]  /*10140*/  IADD3 R25, P2, R34, 0x5000, RZ ;  /* 0x0000500022197810 */ /* 0x000fe40007f5e0ff */
[----:B------:R-:W-:Y:S02]  /*10150*/  LOP3.LUT R26, R27, 0x380, RZ, 0xc0, !PT ;  /* 0x000003801b1a7812 */ /* 0x000fe400078ec0ff */
[----:B------:R-:W-:Y:S01]  /*10160*/  LOP3.LUT R24, R25, 0x380, RZ, 0xc0, !PT ;  /* 0x0000038019187812 */ /* 0x000fe200078ec0ff */
[----:B------:R0:W-:Y:S01]  /*10170*/  STSM.16.M88.4 [R45], R4 ;  /* 0x000000042d007844 */ /* 0x0001e20000000200 */
[----:B------:R-:W-:-:S02]  /*10180*/  SHF.R.U64 R26, R26, 0x3, RZ ;  /* 0x000000031a1a7819 */ /* 0x000fc400000012ff */
[----:B------:R-:W-:Y:S01]  /*10190*/  MOV R56, R38 ;  /* 0x0000002600387202 */ /* 0x000fe20000000f00 */
[----:B------:R-:W-:Y:S01]  /*101a0*/  VIADD R38, R187, UR36 ;  /* 0x00000024bb267c36 */ /* 0x000fe20008000000 */
[----:B------:R-:W-:Y:S02]  /*101b0*/  SHF.R.U64 R24, R24, 0x3, RZ ;  /* 0x0000000318187819 */ /* 0x000fe400000012ff */
[----:B------:R-:W-:Y:S01]  /*101c0*/  LOP3.LUT R26, R26, R27, RZ, 0x3c, !PT ;  /* 0x0000001b1a1a7212 */ /* 0x000fe200078e3cff */
[----:B------:R-:W-:Y:S01]  /*101d0*/  IMAD.X R27, RZ, RZ, R35, P3 ;  /* 0x000000ffff1b7224 */ /* 0x000fe200018e0623 */
[----:B------:R-:W-:Y:S02]  /*101e0*/  MOV R14, R8 ;  /* 0x00000008000e7202 */ /* 0x000fe40000000f00 */
[----:B------:R-:W-:Y:S02]  /*101f0*/  F2FP.BF16.F32.PACK_AB R8, R105, R104 ;  /* 0x000000686908723e */ /* 0x000fe400000010ff */
[----:B------:R-:W-:-:S02]  /*10200*/  F2FP.BF16.F32.PACK_AB R9, R107, R106 ;  /* 0x0000006a6b09723e */ /* 0x000fc400000010ff */
[----:B------:R-:W-:Y:S01]  /*10210*/  LOP3.LUT R24, R24, R25, RZ, 0x3c, !PT ;  /* 0x0000001918187212 */ /* 0x000fe200078e3cff */
[----:B0-----:R-:W-:Y:S01]  /*10220*/  @P1 IMAD.HI.U32 R5, R40, R47, RZ ;  /* 0x0000002f28051227 */ /* 0x001fe200078e00ff */
[----:B------:R-:W-:Y:S02]  /*10230*/  MOV R64, R42 ;  /* 0x0000002a00407202 */ /* 0x000fe40000000f00 */
[----:B------:R-:W-:Y:S01]  /*10240*/  IADD3 R31, P5, R34, 0x2000, RZ ;  /* 0x00002000221f7810 */ /* 0x000fe20007fbe0ff */
[----:B------:R-:W-:Y:S01]  /*10250*/  IMAD.MOV.U32 R4, RZ, RZ, R40 ;  /* 0x000000ffff047224 */ /* 0x000fe200078e0028 */
[----:B-1----:R-:W-:Y:S01]  /*10260*/  @P1 SHF.R.U32.HI R4, RZ, R46, R5 ;  /* 0x0000002eff041219 */ /* 0x002fe20000011605 */
[----:B------:R-:W-:Y:S01]  /*10270*/  IMAD.U32 R6, RZ, RZ, UR8 ;  /* 0x00000008ff067e24 */ /* 0x000fe2000f8e00ff */
[----:B------:R-:W-:Y:S01]  /*10280*/  ULDC.64 UR8, c[0x0][0xae8] ;  /* 0x0002ba0000087ab9 */ /* 0x000fe20000000a00 */
[----:B------:R-:W-:Y:S01]  /*10290*/  IMAD R45, R44, UR5, RZ ;  /* 0x000000052c2d7c24 */ /* 0x000fe2000f8e02ff */
[--C-:B------:R-:W-:Y:S01]  /*102a0*/  SHF.R.S32.HI R5, RZ, 0x1f, R4.reuse ;  /* 0x0000001fff057819 */ /* 0x100fe20000011404 */
[----:B------:R-:W-:Y:S01]  /*102b0*/  IMAD.MOV R7, RZ, RZ, -R4 ;  /* 0x000000ffff077224 */ /* 0x000fe200078e0a04 */
[----:B------:R-:W-:Y:S01]  /*102c0*/  IADD3 R12, P0, R4, UR6, RZ ;  /* 0x00000006040c7c10 */ /* 0x000fe2000ff1e0ff */
[----:B------:R-:W-:Y:S01]  /*102d0*/  IMAD.X R25, RZ, RZ, R35, P2 ;  /* 0x000000ffff197224 */ /* 0x000fe200010e0623 */
[----:B------:R-:W-:Y:S01]  /*102e0*/  F2FP.BF16.F32.PACK_AB R4, R97, R96 ;  /* 0x000000606104723e */ /* 0x000fe200000010ff */
[----:B------:R-:W-:Y:S01]  /*102f0*/  IMAD R11, R44, R7, R40 ;  /* 0x000000072c0b7224 */ /* 0x000fe200078e0228 */
[----:B------:R-:W-:Y:S01]  /*10300*/  IADD3.X R13, R5, UR7, R6, P0, !PT ;  /* 0x00000007050d7c10 */ /* 0x000fe200087fe406 */
[----:B------:R-:W-:Y:S01]  /*10310*/  ULDC.64 UR6, c[0x0][0xb88] ;  /* 0x0002e20000067ab9 */ /* 0x000fe20000000a00 */
[----:B------:R-:W-:-:S02]  /*10320*/  F2FP.BF16.F32.PACK_AB R5, R99, R98 ;  /* 0x000000626305723e */ /* 0x000fc400000010ff */
[----:B------:R-:W-:Y:S01]  /*10330*/  SHF.R.S32.HI R10, RZ, 0x1f, R11 ;  /* 0x0000001fff0a7819 */ /* 0x000fe2000001140b */
[----:B------:R-:W-:Y:S01]  /*10340*/  IMAD.WIDE.U32 R12, R11, UR6, R12 ;  /* 0x000000060b0c7c25 */ /* 0x000fe2000f8e000c */
[----:B------:R-:W-:Y:S02]  /*10350*/  F2FP.BF16.F32.PACK_AB R6, R101, R100 ;  /* 0x000000646506723e */ /* 0x000fe400000010ff */
[----:B------:R-:W-:Y:S01]  /*10360*/  F2FP.BF16.F32.PACK_AB R7, R103, R102 ;  /* 0x000000666707723e */ /* 0x000fe200000010ff */
[----:B------:R-:W-:Y:S01]  /*10370*/  IMAD R10, R10, UR6, RZ ;  /* 0x000000060a0a7c24 */ /* 0x000fe2000f8e02ff */
[----:B------:R-:W-:Y:S02]  /*10380*/  LOP3.LUT P0, RZ, R185, 0x3, RZ, 0xc0, !PT ;  /* 0x00000003b9ff7812 */ /* 0x000fe4000780c0ff */
[----:B------:R-:W-:Y:S01]  /*10390*/  IADD3 R29, P4, R34, 0x3000, RZ ;  /* 0x00003000221d7810 */ /* 0x000fe20007f9e0ff */
[----:B------:R-:W-:Y:S01]  /*103a0*/  IMAD R39, R11, UR7, R10 ;  /* 0x000000070b277c24 */ /* 0x000fe2000f8e020a */
[----:B------:R0:W-:Y:S01]  /*103b0*/  STSM.16.M88.4 [R15], R4 ;  /* 0x000000040f007844 */ /* 0x0001e20000000200 */
[----:B------:R-:W-:Y:S01]  /*103c0*/  ULDC.64 UR6, c[0x0][0xb50] ;  /* 0x0002d40000067ab9 */ /* 0x000fe20000000a00 */
[----:B------:R-:W-:-:S02]  /*103d0*/  F2FP.BF16.F32.PACK_AB R10, R109, R108 ;  /* 0x0000006c6d0a723e */ /* 0x000fc400000010ff */
[----:B------:R-:W-:Y:S02]  /*103e0*/  F2FP.BF16.F32.PACK_AB R11, R111, R110 ;  /* 0x0000006e6f0b723e */ /* 0x000fe400000010ff */
[----:B------:R-:W-:Y:S02]  /*103f0*/  LEA R40, P3, R12, UR6, 0x2 ;  /* 0x000000060c287c11 */ /* 0x000fe4000f8610ff */
[-C--:B------:R-:W-:Y:S01]  /*10400*/  ISETP.GE.OR P2, PT, R38, R45.reuse, P0 ;  /* 0x0000002d2600720c */ /* 0x080fe20000746670 */
[----:B------:R1:W-:Y:S01]  /*10410*/  STSM.16.M88.4 [R14], R8 ;  /* 0x000000080e007844 */ /* 0x0003e20000000200 */
[----:B------:R-:W-:Y:S01]  /*10420*/  UIMAD UR5, UR12, UR8, URZ ;  /* 0x000000080c0572a4 */ /* 0x000fe2000f8e023f */
[----:B------:R-:W-:Y:S02]  /*10430*/  LOP3.LUT R3, R34, 0x380, RZ, 0xc0, !PT ;  /* 0x0000038022037812 */ /* 0x000fe400078ec0ff */
[----:B------:R-:W-:Y:S01]  /*10440*/  SHFL.IDX PT, R46, R40, 0x1, 0x1c1f ;  /* 0x003c1f00282e7f89 */ /* 0x000fe200000e0000 */
[----:B------:R-:W-:Y:S01]  /*10450*/  LOP3.LUT R30, R31, 0x380, RZ, 0xc0, !PT ;  /* 0x000003801f1e7812 */ /* 0x000fe200078ec0ff */
[----:B0-----:R-:W-:Y:S01]  /*10460*/  VIADD R4, R38, 0x8 ;  /* 0x0000000826047836 */ /* 0x001fe20000000000 */
[----:B------:R-:W-:Y:S01]  /*10470*/  F2FP.BF16.F32.PACK_AB R6, R117, R116 ;  /* 0x000000747506723e */ /* 0x000fe200000010ff */
[----:B------:R-:W-:Y:S01]  /*10480*/  IMAD.IADD R5, R13, 0x1, R39 ;  /* 0x000000010d057824 */ /* 0x000fe200078e0227 */
[----:B------:R-:W-:Y:S01]  /*10490*/  F2FP.BF16.F32.PACK_AB R7, R119, R118 ;  /* 0x000000767707723e */ /* 0x000fe200000010ff */
[----:B------:R-:W-:Y:S01]  /*104a0*/  SHFL.IDX PT, R38, R40, RZ, 0x1c1f ;  /* 0x001c1fff28267589 */ /* 0x000fe200000e0000 */
[----:B------:R-:W-:-:S02]  /*104b0*/  ISETP.GE.OR P0, PT, R4, R45, P0 ;  /* 0x0000002d0400720c */ /* 0x000fc40000706670 */
[----:B------:R-:W-:Y:S02]  /*104c0*/  LEA.HI.X R41, R12, UR7, R5, 0x2, P3 ;  /* 0x000000070c297c11 */ /* 0x000fe400098f1405 */
[----:B------:R-:W-:Y:S02]  /*104d0*/  F2FP.BF16.F32.PACK_AB R4, R113, R112 ;  /* 0x000000707104723e */ /* 0x000fe400000010ff */
[----:B------:R-:W-:Y:S01]  /*104e0*/  F2FP.BF16.F32.PACK_AB R5, R115, R114 ;  /* 0x000000727305723e */ /* 0x000fe200000010ff */
[----:B------:R-:W0:Y:S01]  /*104f0*/  SHFL.IDX PT, R39, R41, RZ, 0x1c1f ;  /* 0x001c1fff29277589 */ /* 0x000e2200000e0000 */
[----:B------:R-:W-:Y:S02]  /*10500*/  F2FP.BF16.F32.PACK_AB R12, R121, R120 ;  /* 0x00000078790c723e */ /* 0x000fe400000010ff */
[----:B------:R-:W-:Y:S01]  /*10510*/  F2FP.BF16.F32.PACK_AB R13, R123, R122 ;  /* 0x0000007a7b0d723e */ /* 0x000fe200000010ff */
[----:B------:R-:W-:Y:S01]  /*10520*/  STSM.16.M88.4 [R58], R4 ;  /* 0x000000043a007844 */ /* 0x000fe20000000200 */
[----:B-1----:R-:W-:-:S02]  /*10530*/  F2FP.BF16.F32.PACK_AB R14, R125, R124 ;  /* 0x0000007c7d0e723e */ /* 0x002fc400000010ff */
[----:B------:R-:W-:Y:S01]  /*10540*/  F2FP.BF16.F32.PACK_AB R15, R127, R126 ;  /* 0x0000007e7f0f723e */ /* 0x000fe200000010ff */
[----:B------:R-:W1:Y:S01]  /*10550*/  SHFL.IDX PT, R47, R41, 0x1, 0x1c1f ;  /* 0x003c1f00292f7f89 */ /* 0x000e6200000e0000 */
[----:B------:R-:W-:Y:S02]  /*10560*/  F2FP.BF16.F32.PACK_AB R8, R129, R128 ;  /* 0x000000808108723e */ /* 0x000fe400000010ff */
[----:B------:R-:W-:Y:S01]  /*10570*/  F2FP.BF16.F32.PACK_AB R9, R131, R130 ;  /* 0x000000828309723e */ /* 0x000fe200000010ff */
[----:B------:R-:W-:Y:S01]  /*10580*/  STSM.16.M88.4 [R57], R12 ;  /* 0x0000000c39007844 */ /* 0x000fe20000000200 */
[----:B------:R-:W-:Y:S02]  /*10590*/  F2FP.BF16.F32.PACK_AB R10, R133, R132 ;  /* 0x00000084850a723e */ /* 0x000fe400000010ff */
[----:B------:R-:W-:Y:S01]  /*105a0*/  F2FP.BF16.F32.PACK_AB R11, R135, R134 ;  /* 0x00000086870b723e */ /* 0x000fe200000010ff */
[----:B------:R-:W-:Y:S01]  /*105b0*/  UIMAD UR5, UR37, UR9, UR5 ;  /* 0x00000009250572a4 */ /* 0x000fe2000f8e0205 */
[----:B------:R-:W-:-:S02]  /*105c0*/  LOP3.LUT R28, R29, 0x380, RZ, 0xc0, !PT ;  /* 0x000003801d1c7812 */ /* 0x000fc400078ec0ff */
[----:B------:R-:W-:Y:S01]  /*105d0*/  SHF.R.U64 R3, R3, 0x3, RZ ;  /* 0x0000000303037819 */ /* 0x000fe200000012ff */
[----:B------:R-:W-:Y:S01]  /*105e0*/  STSM.16.M88.4 [R56], R8 ;  /* 0x0000000838007844 */ /* 0x000fe20000000200 */
[----:B------:R-:W-:Y:S01]  /*105f0*/  UIMAD.WIDE.U32 UR6, UR37, UR8, URZ ;  /* 0x00000008250672a5 */ /* 0x000fe2000f8e003f */
[----:B------:R-:W-:Y:S02]  /*10600*/  SHF.R.U64 R30, R30, 0x3, RZ ;  /* 0x000000031e1e7819 */ /* 0x000fe400000012ff */
[----:B------:R2:W-:Y:S01]  /*10610*/  STSM.16.M88.4 [R65], R136 ;  /* 0x0000008841007844 */ /* 0x0005e20000000200 */
[----:B------:R-:W-:Y:S01]  /*10620*/  UIMAD UR8, UR13, UR10, URZ ;  /* 0x0000000a0d0872a4 */ /* 0x000fe2000f8e023f */
[----:B------:R-:W-:Y:S02]  /*10630*/  SHF.R.U64 R28, R28, 0x3, RZ ;  /* 0x000000031c1c7819 */ /* 0x000fe400000012ff */
[----:B------:R-:W-:Y:S01]  /*10640*/  STSM.16.M88.4 [R64], R144 ;  /* 0x0000009040007844 */ /* 0x000fe20000000200 */
[----:B------:R-:W-:Y:S01]  /*10650*/  UIADD3 UR7, UR7, UR5, URZ ;  /* 0x0000000507077290 */ /* 0x000fe2000fffe03f */
[----:B------:R-:W-:Y:S01]  /*10660*/  LOP3.LUT R34, R3, R34, RZ, 0x3c, !PT ;  /* 0x0000002203227212 */ /* 0x000fe200078e3cff */
[----:B------:R-:W-:Y:S01]  /*10670*/  BAR.SYNC.DEFER_BLOCKING 0x1, 0x100 ;  /* 0x0044000000007b1d */ /* 0x000fe20000010000 */
[----:B------:R-:W-:-:S07]  /*10680*/  LOP3.LUT R30, R30, R31, RZ, 0x3c, !PT ;  /* 0x0000001f1e1e7212 */ /* 0x000fce00078e3cff */
[----:B--2---:R-:W2:Y:S01]  /*10690*/  @P1 LDC R65, c[0x0][0xbec] ;  /* 0x0002fb00ff411b82 */ /* 0x004ea20000000800 */
[----:B------:R-:W-:Y:S01]  /*106a0*/  UIMAD UR5, UR43, UR11, UR8 ;  /* 0x0000000b2b0572a4 */ /* 0x000fe2000f8e0208 */
[--C-:B------:R-:W-:Y:S01]  /*106b0*/  IMAD.X R3, RZ, RZ, R35.reuse, P6 ;  /* 0x000000ffff037224 */ /* 0x100fe200030e0623 */
[----:B------:R-:W-:Y:S01]  /*106c0*/  UIMAD.WIDE.U32 UR6, UR43, UR10, UR6 ;  /* 0x0000000a2b0672a5 */ /* 0x000fe2000f8e0006 */
[----:B------:R-:W-:Y:S01]  /*106d0*/  LOP3.LUT R28, R28, R29, RZ, 0x3c, !PT ;  /* 0x0000001d1c1c7212 */ /* 0x000fe200078e3cff */
[--C-:B------:R-:W-:Y:S01]  /*106e0*/  IMAD.X R31, RZ, RZ, R35.reuse, P5 ;  /* 0x000000ffff1f7224 */ /* 0x100fe200028e0623 */
[----:B------:R-:W-:Y:S01]  /*106f0*/  ULDC.64 UR8, c[0x0][0xae0] ;  /* 0x0002b80000087ab9 */ /* 0x000fe20000000a00 */
[----:B0-----:R0:W-:Y:S01]  /*10700*/  @!P2 ST.E desc[UR50][R38.64], R36 ;  /* 0x000000242600a985 */ /* 0x0011e2000c101932 */
[----:B------:R-:W-:Y:S01]  /*10710*/  UIADD3 UR5, UR7, UR5, URZ ;  /* 0x0000000507057290 */ /* 0x000fe2000fffe03f */
[----:B------:R-:W-:Y:S02]  /*10720*/  IMAD.X R29, RZ, RZ, R35, P4 ;  /* 0x000000ffff1d7224 */ /* 0x000fe400020e0623 */
[----:B-1----:R1:W-:Y:S04]  /*10730*/  @!P0 ST.E desc[UR50][R46.64], R0 ;  /* 0x000000002e008985 */ /* 0x0023e8000c101932 */
[----:B------:R3:W5:Y:S01]  /*10740*/  LD.E.128 R12, desc[UR50][R20.64] ;  /* 0x00000032140c7980 */ /* 0x000762000c101d00 */
[----:B0-----:R-:W0:Y:S03]  /*10750*/  @P1 LDC R39, c[0x0][0xbf0] ;  /* 0x0002fc00ff271b82 */ /* 0x001e260000000800 */
[----:B------:R4:W5:Y:S01]  /*10760*/  LD.E.128 R56, desc[UR50][R24.64] ;  /* 0x0000003218387980 */ /* 0x000962000c101d00 */
[----:B-1----:R-:W-:-:S03]  /*10770*/  IMAD R0, R22, 0x20, R184 ;  /* 0x0000002016007824 */ /* 0x002fc600078e02b8 */
[----:B------:R1:W5:Y:S01]  /*10780*/  LD.E.128 R8, desc[UR50][R2.64] ;  /* 0x0000003202087980 */ /* 0x000362000c101d00 */
[----:B---3--:R-:W-:-:S03]  /*10790*/  VIADD R20, R0, UR36 ;  /* 0x0000002400147c36 */ /* 0x008fc60008000000 */
[----:B------:R-:W5:Y:S01]  /*107a0*/  LD.E.128 R52, desc[UR50][R34.64] ;  /* 0x0000003222347980 */ /* 0x000f62000c101d00 */
[----:B--2---:R-:W-:-:S03]  /*107b0*/  @P1 IMAD.HI.U32 R0, R20, R65, RZ ;  /* 0x0000004114001227 */ /* 0x004fc600078e00ff */
[----:B------:R-:W5:Y:S01]  /*107c0*/  LD.E.128 R48, desc[UR50][R32.64] ;  /* 0x0000003220307980 */ /* 0x000f62000c101d00 */
[----:B------:R-:W-:-:S03]  /*107d0*/  IMAD.MOV.U32 R21, RZ, RZ, R20 ;  /* 0x000000ffff157224 */ /* 0x000fc600078e0014 */
[----:B------:R-:W5:Y:S04]  /*107e0*/  LD.E.128 R40, desc[UR50][R30.64] ;  /* 0x000000321e287980 */ /* 0x000f68000c101d00 */
[----:B------:R-:W5:Y:S01]  /*107f0*/  LD.E.128 R4, desc[UR50][R28.64] ;  /* 0x000000321c047980 */ /* 0x000f62000c101d00 */
[----:B0-----:R-:W-:-:S03]  /*10800*/  @P1 SHF.R.U32.HI R21, RZ, R39, R0 ;  /* 0x00000027ff151219 */ /* 0x001fc60000011600 */
[----:B------:R0:W5:Y:S01]  /*10810*/  LD.E.128 R60, desc[UR50][R26.64] ;  /* 0x000000321a3c7980 */ /* 0x000162000c101d00 */
[--C-:B------:R-:W-:Y:S01]  /*10820*/  SHF.R.S32.HI R0, RZ, 0x1f, R21.reuse ;  /* 0x0000001fff007819 */ /* 0x100fe20000011415 */
[----:B----4-:R-:W-:Y:S01]  /*10830*/  IMAD.MOV R25, RZ, RZ, -R21 ;  /* 0x000000ffff197224 */ /* 0x010fe200078e0a15 */
[----:B------:R-:W-:Y:S01]  /*10840*/  @!PT LDS RZ, [RZ] ;  /* 0x00000000fffff984 */ /* 0x000fe20000000800 */
[----:B------:R-:W-:Y:S01]  /*10850*/  @!PT LDS RZ, [RZ] ;  /* 0x00000000fffff984 */ /* 0x000fe20000000800 */
[----:B------:R-:W-:Y:S01]  /*10860*/  @!PT LDS RZ, [RZ] ;  /* 0x00000000fffff984 */ /* 0x000fe20000000800 */
[----:B------:R-:W-:Y:S01]  /*10870*/  @!PT LDS RZ, [RZ] ;  /* 0x00000000fffff984 */ /* 0x000fe20000000800 */
[----:B------:R2:W-:Y:S06]  /*10880*/  MEMBAR.ALL.CTA ;  /* 0x0000000000007992 */ /* 0x0005ec0000008000 */
[----:B--2---:R-:W2:Y:S01]  /*10890*/  FENCE.VIEW.ASYNC.S ;  /* 0x00000000000073c6 */ /* 0x004ea20000000000 */
[----:B-1----:R-:W-:-:S02]  /*108a0*/  IMAD.U32 R3, RZ, RZ, UR7 ;  /* 0x00000007ff037e24 */ /* 0x002fc4000f8e00ff */
[----:B------:R-:W-:Y:S02]  /*108b0*/  IMAD R0, R0, UR8, RZ ;  /* 0x0000000800007c24 */ /* 0x000fe4000f8e02ff */
[----:B------:R-:W-:Y:S02]  /*108c0*/  IMAD R25, R44, R25, R20 ;  /* 0x000000192c197224 */ /* 0x000fe400078e0214 */
[----:B------:R-:W-:Y:S01]  /*108d0*/  IMAD.U32 R2, RZ, RZ, UR6 ;  /* 0x00000006ff027e24 */ /* 0x000fe2000f8e00ff */
[----:B------:R-:W-:Y:S01]  /*108e0*/  ULDC.64 UR6, c[0x0][0xad8] ;  /* 0x0002b60000067ab9 */ /* 0x000fe20000000a00 */
[----:B------:R-:W-:Y:S02]  /*108f0*/  IMAD.U32 R3, RZ, RZ, UR5 ;  /* 0x00000005ff037e24 */ /* 0x000fe4000f8e00ff */
[C---:B0-----:R-:W-:Y:S01]  /*10900*/  IMAD R27, R21.reuse, UR9, R0 ;  /* 0x00000009151b7c24 */ /* 0x041fe2000f8e0200 */
        /* <DEDUP_REMOVED lines=17> */
[----:B--2---:R0:W1:Y:S01]  /*10a20*/  SHFL.IDX PT, R20, R24, RZ, 0x181f ;  /* 0x00181fff18147589 */ /* 0x00406200000e0000 */
[----:B------:R-:W-:Y:S01]  /*10a30*/  ISETP.GE.AND P1, PT, R0, R45, PT ;  /* 0x0000002d0000720c */ /* 0x000fe20003f26270 */
[----:B------:R-:W-:Y:S01]  /*10a40*/  BSSY B1, `(.L_x_7867) ;  /* 0x000000d000017945 */ /* 0x000fe20003800000 */
[----:B------:R0:W-:Y:S01]  /*10a50*/  SYNCS.ARRIVE.TRANS64.RED.A1T0 RZ, [R37+URZ], RZ ;  /* 0x000000ff25ff79a7 */ /* 0x0001e2000810043f */
[----:B------:R0:W2:Y:S02]  /*10a60*/  SHFL.IDX PT, R0, R25, RZ, 0x181f ;  /* 0x00181fff19007589 */ /* 0x0000a400000e0000 */
[----:B------:R-:W-:Y:S08]  /*10a70*/  @P2 BRA `(.L_x_7868) ;  /* 0x0000000000242947 */ /* 0x000ff00003800000 */
[----:B------:R-:W-:Y:S02]  /*10a80*/  ULDC UR5, c[0x0][0xac8] ;  /* 0x0002b20000057ab9 */ /* 0x000fe40000000800 */
        /* <DEDUP_REMOVED lines=8> */
.L_x_7868:
[----:B------:R-:W-:Y:S05]  /*10b10*/  BSYNC B1 ;  /* 0x0000000000017941 */ /* 0x000fea0003800000 */
.L_x_7867:
[----:B--2---:R2:W4:Y:S01]  /*10b20*/  SHFL.IDX PT, R0, R25, 0x1, 0x181f ;  /* 0x00381f0019007f89 */ /* 0x00452200000e0000 */
[----:B------:R-:W-:Y:S03]  /*10b30*/  BSSY B1, `(.L_x_7869) ;  /* 0x000000c000017945 */ /* 0x000fe60003800000 */
[----:B-1-3--:R2:W1:Y:S01]  /*10b40*/  SHFL.IDX PT, R20, R24, 0x1, 0x181f ;  /* 0x00381f0018147f89 */ /* 0x00a46200000e0000 */
[----:B------:R-:W-:Y:S05]  /*10b50*/  @P0 BRA `(.L_x_7870) ;  /* 0x0000000000240947 */ /* 0x000fea0003800000 */
[----:B------:R-:W-:Y:S02]  /*10b60*/  ULDC UR5, c[0x0][0xac8] ;  /* 0x0002b20000057ab9 */ /* 0x000fe40000000800 */
[----:B------:R-:W-:Y:S02]  /*10b70*/  ISETP.GE.AND P3, PT, R18, UR5, PT ;  /* 0x0000000512007c0c */ /* 0x000fe4000bf66270 */
[----:B------:R-:W-:-:S11]  /*10b80*/  ISETP.GE.AND P4, PT, R19, UR5, PT ;  /* 0x0000000513007c0c */ /* 0x000fd6000bf86270 */
[CC--:B-1----:R-:W-:Y:S02]  /*10b90*/  @!P3 LEA R2, P0, R18.reuse, R20.reuse, 0x1 ;  /* 0x000000141202b211 */ /* 0x0c2fe400078008ff */
[C---:B------:R-:W-:Y:S02]  /*10ba0*/  @!P4 LEA R20, P2, R19.reuse, R20, 0x1 ;  /* 0x000000141314c211 */ /* 0x040fe400078408ff */
[-C--:B----4-:R-:W-:Y:S02]  /*10bb0*/  @!P3 LEA.HI.X R3, R18, R0.reuse, R190, 0x1, P0 ;  /* 0x000000001203b211 */ /* 0x090fe400000f0cbe */
[----:B------:R-:W-:-:S03]  /*10bc0*/  @!P4 LEA.HI.X R21, R19, R0, R189, 0x1, P2 ;  /* 0x000000001315c211 */ /* 0x000fc600010f0cbd */
[----:B-----5:R3:W-:Y:S04]  /*10bd0*/  @!P3 ST.E.128 desc[UR50][R2.64], R48 ;  /* 0x000000300200b985 */ /* 0x0207e8000c101d32 */
[----:B------:R3:W-:Y:S02]  /*10be0*/  @!P4 ST.E.128 desc[UR50][R20.64], R56 ;  /* 0x000000381400c985 */ /* 0x0007e4000c101d32 */
.L_x_7870:
[----:B------:R-:W-:Y:S05]  /*10bf0*/  BSYNC B1 ;  /* 0x0000000000017941 */ /* 0x000fea0003800000 */
.L_x_7869:
[----:B----4-:R4:W0:Y:S01]  /*10c00*/  SHFL.IDX PT, R0, R25, 0x2, 0x181f ;  /* 0x00581f0019007f89 */ /* 0x01082200000e0000 */
        /* <DEDUP_REMOVED lines=8> */
[-C--:B0-----:R-:W-:Y:S02]  /*10c90*/  @!P2 LEA.HI.X R3, R18, R0.reuse, R190, 0x1, P0 ;  /* 0x000000001203a211 */ /* 0x081fe400000f0cbe */
[----:B------:R-:W-:-:S03]  /*10ca0*/  @!P3 LEA.HI.X R21, R19, R0, R189, 0x1, P1 ;  /* 0x000000001315b211 */ /* 0x000fc600008f0cbd */
[----:B-----5:R3:W-:Y:S04]  /*10cb0*/  @!P2 ST.E.128 desc[UR50][R2.64], R40 ;  /* 0x000000280200a985 */ /* 0x0207e8000c101d32 */
[----:B------:R3:W-:Y:S02]  /*10cc0*/  @!P3 ST.E.128 desc[UR50][R20.64], R12 ;  /* 0x0000000c1400b985 */ /* 0x0007e4000c101d32 */
.L_x_7872:
[----:B------:R-:W-:Y:S05]  /*10cd0*/  BSYNC B1 ;  /* 0x0000000000017941 */ /* 0x000fea0003800000 */
.L_x_7871:
[----:B0-----:R-:W-:Y:S01]  /*10ce0*/  VIADD R0, R26, 0x60 ;  /* 0x000000601a007836 */ /* 0x001fe20000000000 */
[----:B--2-4-:R-:W0:Y:S04]  /*10cf0*/  SHFL.IDX PT, R25, R25, 0x3, 0x181f ;  /* 0x00781f0019197f89 */ /* 0x014e2800000e0000 */
[----:B------:R-:W-:Y:S01]  /*10d00*/  ISETP.GE.AND P0, PT, R0, R45, PT ;  /* 0x0000002d0000720c */ /* 0x000fe20003f06270 */
[----:B------:R-:W2:-:S12]  /*10d10*/  SHFL.IDX PT, R24, R24, 0x3, 0x181f ;  /* 0x00781f0018187f89 */ /* 0x000e9800000e0000 */
[----:B------:R-:W-:Y:S05]  /*10d20*/  @P0 BRA `(.L_x_7873) ;  /* 0x0000000800800947 */ /* 0x000fea0003800000 */
[----:B------:R-:W-:Y:S02]  /*10d30*/  ULDC UR5, c[0x0][0xac8] ;  /* 0x0002b20000057ab9 */ /* 0x000fe40000000800 */
[----:B------:R-:W-:-:S13]  /*10d40*/  ISETP.GE.AND P1, PT, R18, UR5, PT ;  /* 0x0000000512007c0c */ /* 0x000fda000bf26270 */
[----:B--23--:R-:W-:-:S04]  /*10d50*/  @!P1 LEA R2, P0, R18, R24, 0x1 ;  /* 0x0000001812029211 */ /* 0x00cfc800078008ff */
[----:B0-----:R-:W-:Y:S02]  /*10d60*/  @!P1 LEA.HI.X R3, R18, R25, R190, 0x1, P0 ;  /* 0x0000001912039211 */ /* 0x001fe400000f0cbe */
[----:B------:R-:W-:-:S03]  /*10d70*/  ISETP.GE.AND P0, PT, R19, UR5, PT ;  /* 0x0000000513007c0c */ /* 0x000fc6000bf06270 */
[----:B-----5:R0:W-:Y:S10]  /*10d80*/  @!P1 ST.E.128 desc[UR50][R2.64], R4 ;  /* 0x0000000402009985 */ /* 0x0201f4000c101d32 */
[----:B------:R-:W-:Y:S05]  /*10d90*/  @P0 BRA `(.L_x_7873) ;  /* 0x0000000800640947 */ /* 0x000fea0003800000 */
[----:B0-----:R-:W-:-:S04]  /*10da0*/  LEA R2, P0, R19, R24, 0x1 ;  /* 0x0000001813027211 */ /* 0x001fc800078008ff */
[----:B------:R-:W-:-:S05]  /*10db0*/  LEA.HI.X R3, R19, R25, R189, 0x1, P0 ;  /* 0x0000001913037211 */ /* 0x000fca00000f0cbd */
[----:B------:R0:W-:Y:S01]  /*10dc0*/  ST.E.128 desc[UR50][R2.64], R8 ;  /* 0x0000000802007985 */ /* 0x0001e2000c101d32 */
[----:B------:R-:W-:Y:S05]  /*10dd0*/  BRA `(.L_x_7873) ;  /* 0x0000000800547947 */ /* 0x000fea0003800000 */
.L_x_7866:
[----:B------:R-:W0:Y:S01]  /*10de0*/  LDC R8, c[0x0][0xbe8] ;  /* 0x0002fa00ff087b82 */ /* 0x000e220000000800 */
[----:B------:R-:W-:Y:S01]  /*10df0*/  ISETP.GE.AND P0, PT, R191, 0x80, PT ;  /* 0x00000080bf00780c */ /* 0x000fe20003f06270 */
[----:B------:R-:W-:Y:S01]  /*10e00*/  USHF.R.S32.HI UR8, URZ, 0x1f, UR37 ;  /* 0x0000001f3f087899 */ /* 0x000fe20008011425 */
[----:B------:R-:W-:Y:S01]  /*10e10*/  BSSY B1, `(.L_x_7874) ;  /* 0x000002f000017945 */ /* 0x000fe20003800000 */
[----:B------:R-:W-:Y:S01]  /*10e20*/  USHF.R.S32.HI UR9, URZ, 0x1f, UR43 ;  /* 0x0000001f3f097899 */ /* 0x000fe2000801142b */
[----:B------:R-:W-:Y:S01]  /*10e30*/  IMAD R6, R22, 0x20, R184 ;  /* 0x0000002016067824 */ /* 0x000fe200078e02b8 */
        /* <DEDUP_REMOVED lines=14> */
[----:B------:R-:W-:Y:S01]  /*10f20*/  IMAD.MOV.U32 R2, RZ, RZ, R4 ;  /* 0x000000ffff027224 */ /* 0x000fe200078e0004 */
[----:B------:R-:W-:Y:S02]  /*10f30*/  UIMAD UR5, UR8, UR10, URZ ;  /* 0x0000000a080572a4 */ /* 0x000fe4000f8e023f */
[----:B------:R-:W-:Y:S02]  /*10f40*/  UIMAD.WIDE.U32 UR6, UR37, UR10, URZ ;  /* 0x0000000a250672a5 */ /* 0x000fe4000f8e003f */
[----:B------:R-:W-:-:S03]  /*10f50*/  UIMAD UR5, UR37, UR11, UR5 ;  /* 0x0000000b250572a4 */ /* 0x000fc6000f8e0205 */
[----:B------:R-:W-:Y:S01]  /*10f60*/  ULDC.64 UR10, c[0x0][0xb98] ;  /* 0x0002e600000a7ab9 */ /* 0x000fe20000000a00 */
[----:B------:R-:W-:Y:S02]  /*10f70*/  UIADD3 UR7, UR7, UR5, URZ ;  /* 0x0000000507077290 */ /* 0x000fe4000fffe03f */
[----:B------:R-:W2:Y:S01]  /*10f80*/  @P0 LDC R5, c[0x0][0xbec] ;  /* 0x0002fb00ff050b82 */ /* 0x000ea20000000800 */
[----:B------:R-:W-:Y:S02]  /*10f90*/  UIMAD UR5, UR9, UR10, URZ ;  /* 0x0000000a090572a4 */ /* 0x000fe4000f8e023f */
[----:B------:R-:W-:Y:S02]  /*10fa0*/  UIMAD.WIDE.U32 UR6, UR43, UR10, UR6 ;  /* 0x0000000a2b0672a5 */ /* 0x000fe4000f8e0006 */
[----:B------:R-:W-:-:S03]  /*10fb0*/  UIMAD UR5, UR43, UR11, UR5 ;  /* 0x0000000b2b0572a4 */ /* 0x000fc6000f8e0205 */
[----:B------:R-:W3:Y:S01]  /*10fc0*/  @P0 LDC R7, c[0x0][0xbf0] ;  /* 0x0002fc00ff070b82 */ /* 0x000ee20000000800 */
        /* <DEDUP_REMOVED lines=19> */
.L_x_7875:
[----:B------:R-:W-:Y:S05]  /*11100*/  BSYNC B1 ;  /* 0x0000000000017941 */ /* 0x000fea0003800000 */
.L_x_7874:
[----:B------:R-:W-:Y:S01]  /*11110*/  ULDC.64 UR10, c[0x0][0xae8] ;  /* 0x0002ba00000a7ab9 */ /* 0x000fe20000000a00 */
[----:B------:R-:W-:Y:S01]  /*11120*/  VIADD R6, R6, UR36 ;  /* 0x0000002406067c36 */ /* 0x000fe20008000000 */
[----:B------:R-:W-:Y:S01]  /*11130*/  UIMAD UR5, UR8, UR10, URZ ;  /* 0x0000000a080572a4 */ /* 0x000fe2000f8e023f */
[----:B------:R-:W-:Y:S01]  /*11140*/  BSSY B1, `(.L_x_7876) ;  /* 0x0000034000017945 */ /* 0x000fe20003800000 */
[----:B------:R-:W-:Y:S01]  /*11150*/  UIMAD.WIDE.U32 UR6, UR37, UR10, URZ ;  /* 0x0000000a250672a5 */ /* 0x000fe2000f8e003f */
[----:B0-----:R-:W-:Y:S01]  /*11160*/  @P1 IMAD.HI.U32 R0, R6, R9, RZ ;  /* 0x0000000906001227 */ /* 0x001fe200078e00ff */
[----:B------:R-:W-:-:S03]  /*11170*/  UIMAD UR5, UR37, UR11, UR5 ;  /* 0x0000000b250572a4 */ /* 0x000fc6000f8e0205 */
[----:B------:R-:W-:Y:S01]  /*11180*/  ULDC.64 UR10, c[0x0][0xaf0] ;  /* 0x0002bc00000a7ab9 */ /* 0x000fe20000000a00 */
[----:B------:R-:W-:Y:S01]  /*11190*/  UIADD3 UR7, UR7, UR5, URZ ;  /* 0x0000000507077290 */ /* 0x000fe2000fffe03f */
[----:B--2---:R-:W-:Y:S01]  /*111a0*/  IMAD.MOV.U32 R5, RZ, RZ, R6 ;  /* 0x000000ffff057224 */ /* 0x004fe200078e0006 */
[----:B------:R-:W-:Y:S01]  /*111b0*/  UIMAD UR5, UR9, UR10, URZ ;  /* 0x0000000a090572a4 */ /* 0x000fe2000f8e023f */
[----:B-1----:R-:W-:Y:S01]  /*111c0*/  @P1 SHF.R.U32.HI R5, RZ, R11, R0 ;  /* 0x0000000bff051219 */ /* 0x002fe20000011600 */
        /* <DEDUP_REMOVED lines=34> */
[----:B------:R-:W-:Y:S02]  /*113f0*/  ULDC UR5, c[0x0][0xac8] ;  /* 0x0002b20000057ab9 */ /* 0x000fe40000000800 */
[----:B------:R-:W-:Y:S02]  /*11400*/  ISETP.GE.AND P4, PT, R18, UR5, PT ;  /* 0x0000000512007c0c */ /* 0x000fe4000bf86270 */
[----:B------:R-:W-:-:S11]  /*11410*/  ISETP.GE.AND P5, PT, R19, UR5, PT ;  /* 0x0000000513007c0c */ /* 0x000fd6000bfa6270 */
[CC--:B-1----:R-:W-:Y:S02]  /*11420*/  @!P4 LEA R10, P2, R18.reuse, R2.reuse, 0x1 ;  /* 0x00000002120ac211 */ /* 0x0c2fe400078408ff */
[C---:B------:R-:W-:Y:S02]  /*11430*/  @!P5 LEA R2, P3, R19.reuse, R2, 0x1 ;  /* 0x000000021302d211 */ /* 0x040fe400078608ff */
[-C--:B--2---:R-:W-:Y:S02]  /*11440*/  @!P4 LEA.HI.X R11, R18, R0.reuse, R190, 0x1, P2 ;  /* 0x00000000120bc211 */ /* 0x084fe400010f0cbe */
[----:B------:R-:W-:-:S03]  /*11450*/  @!P5 LEA.HI.X R3, R19, R0, R189, 0x1, P3 ;  /* 0x000000001303d211 */ /* 0x000fc600018f0cbd */
[----:B------:R3:W-:Y:S04]  /*11460*/  @!P4 ST.E.128 desc[UR50][R10.64], RZ ;  /* 0x000000ff0a00c985 */ /* 0x0007e8000c101d32 */
[----:B------:R3:W-:Y:S02]  /*11470*/  @!P5 ST.E.128 desc[UR50][R2.64], RZ ;  /* 0x000000ff0200d985 */ /* 0x0007e4000c101d32 */
.L_x_7877:
[----:B------:R-:W-:Y:S05]  /*11480*/  BSYNC B1 ;  /* 0x0000000000017941 */ /* 0x000fea0003800000 */
.L_x_7876:
        /* <DEDUP_REMOVED lines=11> */
[----:B------:R3:W-:Y:S04]  /*11540*/  @!P3 ST.E.128 desc[UR50][R10.64], RZ ;  /* 0x000000ff0a00b985 */ /* 0x0007e8000c101d32 */
[----:B------:R3:W-:Y:S02]  /*11550*/  @!P4 ST.E.128 desc[UR50][R2.64], RZ ;  /* 0x000000ff0200c985 */ /* 0x0007e4000c101d32 */
.L_x_7879:
[----:B------:R-:W-:Y:S05]  /*11560*/  BSYNC B1 ;  /* 0x0000000000017941 */ /* 0x000fea0003800000 */
.L_x_7878:
        /* <DEDUP_REMOVED lines=11> */
[----:B------:R3:W-:Y:S04]  /*11620*/  @!P2 ST.E.128 desc[UR50][R10.64], RZ ;  /* 0x000000ff0a00a985 */ /* 0x0007e8000c101d32 */
[----:B------:R3:W-:Y:S02]  /*11630*/  @!P3 ST.E.128 desc[UR50][R2.64], RZ ;  /* 0x000000ff0200b985 */ /* 0x0007e4000c101d32 */
.L_x_7881:
[----:B------:R-:W-:Y:S05]  /*11640*/  BSYNC B1 ;  /* 0x0000000000017941 */ /* 0x000fea0003800000 */
.L_x_7880:
[----:B---3--:R-:W-:Y:S01]  /*11650*/  VIADD R3, R6, 0x60 ;  /* 0x0000006006037836 */ /* 0x008fe20000000000 */
[----:B0-----:R0:W3:Y:S04]  /*11660*/  SHFL.IDX PT, R0, R5, 0x3, 0x181f ;  /* 0x00781f0005007f89 */ /* 0x0010e800000e0000 */
[----:B------:R-:W-:Y:S01]  /*11670*/  ISETP.GE.AND P0, PT, R3, R9, PT ;  /* 0x000000090300720c */ /* 0x000fe20003f06270 */
[----:B-1----:R0:W1:-:S12]  /*11680*/  SHFL.IDX PT, R2, R4, 0x3, 0x181f ;  /* 0x00781f0004027f89 */ /* 0x00205800000e0000 */
[----:B0-----:R-:W-:Y:S05]  /*11690*/  @P0 BRA `(.L_x_7873) ;  /* 0x0000000000240947 */ /* 0x001fea0003800000 */
[----:B------:R-:W-:Y:S02]  /*116a0*/  ULDC UR5, c[0x0][0xac8] ;  /* 0x0002b20000057ab9 */ /* 0x000fe40000000800 */
[----:B------:R-:W-:Y:S02]  /*116b0*/  ISETP.GE.AND P2, PT, R18, UR5, PT ;  /* 0x0000000512007c0c */ /* 0x000fe4000bf46270 */
[----:B------:R-:W-:-:S11]  /*116c0*/  ISETP.GE.AND P3, PT, R19, UR5, PT ;  /* 0x0000000513007c0c */ /* 0x000fd6000bf66270 */
[CC--:B-12-4-:R-:W-:Y:S02]  /*116d0*/  @!P2 LEA R4, P0, R18.reuse, R2.reuse, 0x1 ;  /* 0x000000021204a211 */ /* 0x0d6fe400078008ff */
[C---:B------:R-:W-:Y:S02]  /*116e0*/  @!P3 LEA R2, P1, R19.reuse, R2, 0x1 ;  /* 0x000000021302b211 */ /* 0x040fe400078208ff */
[-C--:B---3--:R-:W-:Y:S02]  /*116f0*/  @!P2 LEA.HI.X R5, R18, R0.reuse, R190, 0x1, P0 ;  /* 0x000000001205a211 */ /* 0x088fe400000f0cbe */
[----:B------:R-:W-:-:S03]  /*11700*/  @!P3 LEA.HI.X R3, R19, R0, R189, 0x1, P1 ;  /* 0x000000001303b211 */ /* 0x000fc600008f0cbd */
[----:B------:R0:W-:Y:S04]  /*11710*/  @!P2 ST.E.128 desc[UR50][R4.64], RZ ;  /* 0x000000ff0400a985 */ /* 0x0001e8000c101d32 */
[----:B------:R0:W-:Y:S02]  /*11720*/  @!P3 ST.E.128 desc[UR50][R2.64], RZ ;  /* 0x000000ff0200b985 */ /* 0x0001e4000c101d32 */
.L_x_7873:
[----:B------:R-:W-:Y:S05]  /*11730*/  BSYNC B0 ;  /* 0x0000000000007941 */ /* 0x000fea0003800000 */
.L_x_7865:
[----:B------:R-:W-:Y:S02]  /*11740*/  ULDC UR5, c[0x0][0xc38] ;  /* 0x00030e0000057ab9 */ /* 0x000fe40000000800 */
[----:B------:R-:W-:-:S06]  /*11750*/  UISETP.GE.AND UP0, UPT, UR4, UR5, UPT ;  /* 0x000000050400728c */ /* 0x000fcc000bf06270 */
[----:B------:R-:W-:-:S13]  /*11760*/  PLOP3.LUT P0, PT, PT, PT, UP0, 0x80, 0x0 ;  /* 0x000000000000781c */ /* 0x000fda0003f0f008 */
[----:B------:R-:W-:Y:S05]  /*11770*/  @!P0 BRA `(.L_x_7882) ;  /* 0xfffffef400888947 */ /* 0x000fea000383ffff */
[----:B------:R-:W-:Y:S05]  /*11780*/  EXIT ;  /* 0x000000000000794d */ /* 0x000fea0003800000 */
.L_x_7784:
[----:B------:R-:W-:-:S08]  /*11790*/  NOP ;  /* 0x0000000000007918 */ /* 0x000fd00000000000 */
[----:B------:R-:W0:-:S00]  /*117a0*/  USETMAXREG.DEALLOC.CTAPOOL 0x18 ;  /* 0x00000018000079c8 */ /* 0x000e0000080e0500 */
        /* <DEDUP_REMOVED lines=27> */
[----:B------:R-:W-:Y:S01]  /*11960*/  IMAD.SHL.U32 R2, R5, 0x8, RZ ;  /* 0x0000000805027824 */ /* 0x000fe200078e00ff */
[----:B------:R-:W-:-:S04]  /*11970*/  LOP3.LUT R0, R0, 0x40, RZ, 0xfc, !PT ;  /* 0x0000004000007812 */ /* 0x000fc800078efcff */
[----:B------:R-:W-:Y:S01]  /*11980*/  LOP3.LUT R4, R3, 0x200, R2, 0xf8, !PT ;  /* 0x0000020003047812 */ /* 0x000fe200078ef802 */
[----:B------:R-:W-:Y:S01]  /*11990*/  IMAD.SHL.U32 R2, R6, 0x10, RZ ;  /* 0x0000001006027824 */ /* 0x000fe200078e00ff */
[----:B------:R-:W-:-:S03]  /*119a0*/  SHF.R.U32.HI R3, RZ, 0x3, R5 ;  /* 0x00000003ff037819 */ /* 0x000fc60000011605 */
[----:B------:R-:W-:Y:S01]  /*119b0*/  IMAD R4, R4, 0x2, R17 ;  /* 0x0000000204047824 */ /* 0x000fe200078e0211 */
[----:B------:R-:W-:Y:S01]  /*119c0*/  LOP3.LUT R2, R3, 0x70, R2, 0xf8, !PT ;  /* 0x0000007003027812 */ /* 0x000fe200078ef802 */
[----:B------:R-:W-:Y:S02]  /*119d0*/  IMAD.U32 R3, RZ, RZ, UR6 ;  /* 0x00000006ff037e24 */ /* 0x000fe4000f8e00ff */
[----:B------:R-:W-:Y:S01]  /*119e0*/  IMAD.MOV.U32 R2, RZ, RZ, 0x1 ;  /* 0x00000001ff027424 */ /* 0x000fe200078e00ff */
[----:B------:R0:W-:Y:S04]  /*119f0*/  STL [R1+0x10], R4 ;  /* 0x0000100401007387 */ /* 0x0001e80000100800 */
[----:B------:R0:W-:Y:S04]  /*11a00*/  STL [R1+0x14], R3 ;  /* 0x0000140301007387 */ /* 0x0001e80000100800 */
[----:B------:R0:W-:Y:S04]  /*11a10*/  STL [R1+0x18], RZ ;  /* 0x000018ff01007387 */ /* 0x0001e80000100800 */
[----:B------:R0:W-:Y:S02]  /*11a20*/  STL [R1+0x8], R2 ;  /* 0x0000080201007387 */ /* 0x0001e40000100800 */
.L_x_7976:
        /* <DEDUP_REMOVED lines=14> */
[----:B---34-:R-:W-:Y:S05]  /*11b10*/  @!P0 BRA `(.L_x_7884) ;  /* 0x0000000000208947 */ /* 0x018fea0003800000 */
        /* <DEDUP_REMOVED lines=8> */
.L_x_7884:
[----:B------:R-:W-:Y:S01]  /*11ba0*/  ULDC UR9, c[0x0][0xc54] ;  /* 0x0003150000097ab9 */ /* 0x000fe20000000800 */
[----:B------:R-:W-:Y:S01]  /*11bb0*/  UMOV UR6, UR8 ;  /* 0x0000000800067c82 */ /* 0x000fe20008000000 */
[----:B------:R-:W-:-:S11]  /*11bc0*/  UISETP.NE.AND UP0, UPT, UR9, 0x1, UPT ;  /* 0x000000010900788c */ /* 0x000fd6000bf05270 */
[----:B------:R-:W-:Y:S02]  /*11bd0*/  @UP0 ULDC.64 UR10, c[0x0][0xc58] ;  /* 0x00031600000a0ab9 */ /* 0x000fe40000000a00 */
[----:B------:R-:W-:-:S04]  /*11be0*/  UIMAD.WIDE.U32 UR4, UR8, UR10, URZ ;  /* 0x0000000a080472a5 */ /* 0x000fc8000f8e003f */
[----:B------:R-:W-:-:S04]  /*11bf0*/  @UP0 USHF.R.U32.HI UR6, URZ, UR11, UR5 ;  /* 0x0000000b3f060299 */ /* 0x000fc80008011605 */
[----:B------:R-:W-:-:S12]  /*11c00*/  UIMAD UR4, UR6, UR9, URZ ;  /* 0x00000009060472a4 */ /* 0x000fd8000f8e023f */
.L_x_7885:
        /* <DEDUP_REMOVED lines=48> */
.L_x_7887:
[----:B------:R-:W-:-:S11]  /*11f10*/  UISETP.NE.AND UP0, UPT, UR5, 0x1, UPT ;  /* 0x000000010500788c */ /* 0x000fd6000bf05270 */
[----:B------:R-:W-:Y:S02]  /*11f20*/  @UP0 ULDC.64 UR12, c[0x0][0x9e8] ;  /* 0x00027a00000c0ab9 */ /* 0x000fe40000000a00 */
[----:B------:R-:W-:-:S04]  /*11f30*/  UIMAD.WIDE.U32 UR8, UR10, UR12, URZ ;  /* 0x0000000c0a0872a5 */ /* 0x000fc8000f8e003f */
[----:B------:R-:W-:-:S12]  /*11f40*/  @UP0 USHF.R.U32.HI UR10, URZ, UR13, UR9 ;  /* 0x0000000d3f0a0299 */ /* 0x000fd80008011609 */
.L_x_7888:
[----:B------:R-:W-:-:S04]  /*11f50*/  UIMAD UR10, UR10, UR5, UR5 ;  /* 0x000000050a0a72a4 */ /* 0x000fc8000f8e0205 */
[----:B------:R-:W-:-:S04]  /*11f60*/  UISETP.LT.AND UP0, UPT, UR4, UR10, UPT ;  /* 0x0000000a0400728c */ /* 0x000fc8000bf01270 */
[----:B------:R-:W-:-:S12]  /*11f70*/  USEL UR4, UR4, UR10, UP0 ;  /* 0x0000000a04047287 */ /* 0x000fd80008000000 */
.L_x_7886:
        /* <DEDUP_REMOVED lines=30> */
.L_x_7890:
[----:B------:R-:W-:-:S11]  /*12160*/  UISETP.NE.AND UP0, UPT, UR5, 0x1, UPT ;  /* 0x000000010500788c */ /* 0x000fd6000bf05270 */
[----:B------:R-:W-:Y:S02]  /*12170*/  @UP0 ULDC.64 UR10, c[0x0][0x9e8] ;  /* 0x00027a00000a0ab9 */ /* 0x000fe40000000a00 */
[----:B------:R-:W-:-:S04]  /*12180*/  UIMAD.WIDE.U32 UR6, UR4, UR10, URZ ;  /* 0x0000000a040672a5 */ /* 0x000fc8000f8e003f */
[----:B------:R-:W-:-:S12]  /*12190*/  @UP0 USHF.R.U32.HI UR4, URZ, UR11, UR7 ;  /* 0x0000000b3f040299 */ /* 0x000fd80008011607 */
.L_x_7891:
[----:B------:R-:W-:-:S04]  /*121a0*/  UIMAD UR4, UR4, UR5, URZ ;  /* 0x00000005040472a4 */ /* 0x000fc8000f8e023f */
[----:B------:R-:W-:-:S04]  /*121b0*/  UISETP.LT.AND UP0, UPT, UR8, UR4, UPT ;  /* 0x000000040800728c */ /* 0x000fc8000bf01270 */
[----:B------:R-:W-:-:S12]  /*121c0*/  USEL UR8, UR8, UR4, !UP0 ;  /* 0x0000000408087287 */ /* 0x000fd8000c000000 */
.L_x_7889:
        /* <DEDUP_REMOVED lines=9> */
[----:B------:R-:W1:Y:S02]  /*12260*/  S2R R0, SR_TID.X ;  /* 0x0000000000007919 */ /* 0x000e640000002100 */
[----:B-1----:R-:W-:-:S04]  /*12270*/  LOP3.LUT R0, R0, 0x7f, RZ, 0xc0, !PT ;  /* 0x0000007f00007812 */ /* 0x002fc800078ec0ff */
[----:B------:R-:W-:-:S13]  /*12280*/  ISETP.NE.AND P1, PT, R0, RZ, PT ;  /* 0x000000ff0000720c */ /* 0x000fda0003f25270 */
[----:B------:R-:W-:Y:S05]  /*12290*/  @P1 BRA `(.L_x_7894) ;  /* 0x0000003800381947 */ /* 0x000fea0003800000 */
[----:B------:R-:W1:Y:S01]  /*122a0*/  S2R R5, SR_LANEID ;  /* 0x0000000000057919 */ /* 0x000e620000000000 */
[----:B------:R-:W-:Y:S01]  /*122b0*/  VOTEU.ANY UR4, UPT, PT ;  /* 0x0000000000047886 */ /* 0x000fe200038e0100 */
[----:B0-----:R-:W0:Y:S01]  /*122c0*/  LDC.64 R2, c[0x0][0xc80] ;  /* 0x00032000ff027b82 */ /* 0x001e220000000a00 */
[----:B------:R-:W1:Y:S02]  /*122d0*/  FLO.U32 R0, UR4 ;  /* 0x0000000400007d00 */ /* 0x000e6400080e0000 */
[----:B-1----:R-:W-:-:S06]  /*122e0*/  ISETP.EQ.U32.AND P0, PT, R0, R5, PT ;  /* 0x000000050000720c */ /* 0x002fcc0003f02070 */
[----:B------:R-:W0:Y:S07]  /*122f0*/  POPC R5, UR4 ;  /* 0x0000000400057d09 */ /* 0x000e2e0008000000 */
[----:B0-----:R-:W2:Y:S01]  /*12300*/  @P0 ATOMG.E.ADD.STRONG.GPU PT, R3, desc[UR50][R2.64], R5 ;  /* 0x00000005020309a8 */ /* 0x001ea200081ee1f2 */
[----:B------:R-:W0:Y:S02]  /*12310*/  S2R R4, SR_LTMASK ;  /* 0x0000000000047919 */ /* 0x000e240000003900 */
[----:B0-----:R-:W-:-:S04]  /*12320*/  LOP3.LUT R4, R4, UR4, RZ, 0xc0, !PT ;  /* 0x0000000404047c12 */ /* 0x001fc8000f8ec0ff */
[----:B------:R-:W0:Y:S01]  /*12330*/  POPC R7, R4 ;  /* 0x0000000400077309 */ /* 0x000e220000000000 */
[----:B--2---:R-:W0:Y:S02]  /*12340*/  SHFL.IDX PT, R0, R3, R0, 0x1f ;  /* 0x00001f0003007589 */ /* 0x004e2400000e0000 */
[----:B0-----:R-:W-:-:S05]  /*12350*/  IADD3 R0, R0, UR42, R7 ;  /* 0x0000002a00007c10 */ /* 0x001fca000fffe007 */
[----:B------:R1:W-:Y:S01]  /*12360*/  STL [R1+0x14], R0 ;  /* 0x0000140001007387 */ /* 0x0003e20000100800 */
[----:B------:R-:W-:Y:S05]  /*12370*/  BRA `(.L_x_7894) ;  /* 0x0000003800007947 */ /* 0x000fea0003800000 */
.L_x_7893:
[----:B------:R-:W-:Y:S01]  /*12380*/  VIADD R0, R17, 0x18400 ;  /* 0x0001840011007836 */ /* 0x000fe20000000000 */
[----:B------:R-:W-:Y:S04]  /*12390*/  BSSY B6, `(.L_x_7895) ;  /* 0x0000013000067945 */ /* 0x000fe80003800000 */
[----:B------:R-:W-:-:S13]  /*123a0*/  LOP3.LUT P0, RZ, R0, 0x3ff, RZ, 0xc0, !PT ;  /* 0x000003ff00ff7812 */ /* 0x000fda000780c0ff */
[----:B------:R-:W-:Y:S05]  /*123b0*/  @!P0 BRA `(.L_x_7896) ;  /* 0x0000000000408947 */ /* 0x000fea0003800000 */
[----:B0-----:R-:W-:Y:S01]  /*123c0*/  MOV R2, 0x0 ;  /* 0x0000000000027802 */ /* 0x001fe20000000f00 */
        /* <DEDUP_REMOVED lines=15> */
.L_x_7896:
[----:B------:R-:W-:Y:S05]  /*124c0*/  BSYNC B6 ;  /* 0x0000000000067941 */ /* 0x000fea0003800000 */
.L_x_7895:
        /* <DEDUP_REMOVED lines=20> */
.L_x_7899:
        /* <DEDUP_REMOVED lines=15> */
.L_x_7898:
[----:B------:R-:W-:Y:S05]  /*12700*/  BSYNC B6 ;  /* 0x0000000000067941 */ /* 0x000fea0003800000 */
.L_x_7897:
[----:B------:R-:W-:Y:S01]  /*12710*/  ULDC.64 UR4, c[0x0][0x9f8] ;  /* 0x00027e0000047ab9 */ /* 0x000fe20000000a00 */
[----:B------:R-:W-:Y:S01]  /*12720*/  IMAD.U32 R7, RZ, RZ, UR43 ;  /* 0x0000002bff077e24 */ /* 0x000fe2000f8e00ff */
[----:B------:R-:W-:-:S04]  /*12730*/  UISETP.NE.U32.AND UP0, UPT, UR4, URZ, UPT ;  /* 0x0000003f0400728c */ /* 0x000fc8000bf05070 */
[----:B------:R-:W-:-:S06]  /*12740*/  UISETP.NE.AND.EX UP0, UPT, UR5, URZ, UPT, UP0 ;  /* 0x0000003f0500728c */ /* 0x000fcc000bf05300 */
[----:B------:R-:W-:-:S05]  /*12750*/  PLOP3.LUT P0, PT, PT, PT, UP0, 0x80, 0x0 ;  /* 0x000000000000781c */ /* 0x000fca0003f0f008 */
[----:B------:R-:W-:Y:S02]  /*12760*/  @UP0 ULDC.64 UR4, c[0x0][0x9f8] ;  /* 0x00027e0000040ab9 */ /* 0x000fe40000000a00 */
[----:B------:R-:W-:-:S06]  /*12770*/  @UP0 UIMAD.WIDE UR4, UR43, 0x4, UR4 ;  /* 0x000000042b0408a5 */ /* 0x000fcc000f8e0204 */
[----:B0-----:R-:W-:Y:S02]  /*12780*/  IMAD.U32 R2, RZ, RZ, UR4 ;  /* 0x00000004ff027e24 */ /* 0x001fe4000f8e00ff */
        /* <DEDUP_REMOVED lines=19> */
.L_x_7991:
        /* <DEDUP_REMOVED lines=9> */
.L_x_7994:
[----:B------:R-:W-:Y:S05]  /*12950*/  @!P6 BRA `(.L_x_7901) ;  /* 0x0000000000fce947 */ /* 0x000fea0003800000 */
[----:B------:R-:W-:Y:S01]  /*12960*/  IMAD.MOV.U32 R16, RZ, RZ, R7 ;  /* 0x000000ffff107224 */ /* 0x000fe200078e0007 */
[----:B------:R-:W-:Y:S06]  /*12970*/  @!P1 BRA `(.L_x_7903) ;  /* 0x00000000004c9947 */ /* 0x000fec0003800000 */
[----:B------:R-:W2:Y:S01]  /*12980*/  LDC R6, c[0x0][0x43c] ;  /* 0x00010f00ff067b82 */ /* 0x000ea20000000800 */
[----:B------:R-:W-:Y:S01]  /*12990*/  IMAD.MOV.U32 R9, RZ, RZ, R0 ;  /* 0x000000ffff097224 */ /* 0x000fe200078e0000 */
        /* <DEDUP_REMOVED lines=17> */
.L_x_7903:
[----:B------:R-:W3:Y:S01]  /*12ab0*/  LDL R0, [R1+0x8] ;  /* 0x0000080001007983 */ /* 0x000ee20000100800 */
[----:B--2---:R-:W-:Y:S01]  /*12ac0*/  IMAD R3, R18, 0x8, R17 ;  /* 0x0000000812037824 */ /* 0x004fe200078e0211 */
[----:B---3--:R-:W-:-:S04]  /*12ad0*/  SHF.L.U32 R0, R0, 0x1f, RZ ;  /* 0x0000001f00007819 */ /* 0x008fc800000006ff */
[----:B------:R-:W2:Y:S02]  /*12ae0*/  SYNCS.PHASECHK.TRANS64.TRYWAIT P0, [R3+URZ+0x28840], R0 ;  /* 0x02884000030075a7 */ /* 0x000ea4000800017f */
[----:B--2---:R-:W-:Y:S05]  /*12af0*/  @!P0 BRA `(.L_x_7904) ;  /* 0x0000003800948947 */ /* 0x004fea0003800000 */
.L_x_7995:
        /* <DEDUP_REMOVED lines=11> */
.L_x_7905:
[----:B------:R-:W3:Y:S01]  /*12bb0*/  LDL R2, [R1] ;  /* 0x0000000001027983 */ /* 0x000ee20000100800 */
[----:B--2---:R-:W-:Y:S01]  /*12bc0*/  IMAD R0, R18, 0x8000, R17 ;  /* 0x0000800012007824 */ /* 0x004fe200078e0211 */
        /* <DEDUP_REMOVED lines=10> */
[----:B------:R-:W-:Y:S01]  /*12c70*/  UMOV UR12, UR36 ;  /* 0x00000024000c7c82 */ /* 0x000fe20008000000 */
[----:B------:R-:W-:-:S02]  /*12c80*/  LOP3.LUT R19, R19, 0xfffffffd, RZ, 0xc0, !PT ;  /* 0xfffffffd13137812 */ /* 0x000fc400078ec0ff */
[----:B------:R-:W-:Y:S02]  /*12c90*/  UIADD3 UR33, UR33, 0x28830, URZ ;  /* 0x0002883021217890 */ /* 0x000fe4000fffe03f */
[----:B------:R-:W-:Y:S02]  /*12ca0*/  UMOV UR13, UR37 ;  /* 0x00000025000d7c82 */ /* 0x000fe40008000000 */
[----:B------:R-:W-:Y:S02]  /*12cb0*/  UIADD3 UR32, UR8, 0x18400, URZ ;  /* 0x0001840008207890 */ /* 0x000fe4000fffe03f */
[----:B------:R-:W-:Y:S01]  /*12cc0*/  UIADD3 UR8, UR8, 0x1c400, URZ ;  /* 0x0001c40008087890 */ /* 0x000fe2000fffe03f */
[----:B------:R-:W-:Y:S01]  /*12cd0*/  @P0 LOP3.LUT R19, R19, 0x2, RZ, 0xfc, !PT ;  /* 0x0000000213130812 */ /* 0x000fe200078efcff */
[----:B------:R-:W-:Y:S01]  /*12ce0*/  UMOV UR9, UR33 ;  /* 0x0000002100097c82 */ /* 0x000fe20008000000 */
[----:B---3--:R-:W-:-:S13]  /*12cf0*/  R2UR UR35, R2 ;  /* 0x00000000022372ca */ /* 0x008fda00000e0000 */
[----:B------:R-:W-:-:S07]  /*12d00*/  USHF.L.U32 UR35, UR35, 0x7, URZ ;  /* 0x0000000723237899 */ /* 0x000fce000800063f */
[----:B------:R-:W-:Y:S02]  /*12d10*/  UMOV UR11, UR35 ;  /* 0x00000023000b7c82 */ /* 0x000fe40008000000 */
[----:B------:R2:W-:Y:S01]  /*12d20*/  UTMALDG.4D [UR32], [UR4], desc[UR6] ;  /* 0x00000620040075b4 */ /* 0x0005e20008019000 */
[----:B------:R2:W-:Y:S02]  /*12d30*/  UTMALDG.4D [UR8], [UR4], desc[UR6] ;  /* 0x00000608040075b4 */ /* 0x0005e40008019000 */
[----:B--2---:R-:W-:Y:S01]  /*12d40*/  NOP ;  /* 0x0000000000007918 */ /* 0x004fe20000000000 */
.L_x_7901:
        /* <DEDUP_REMOVED lines=22> */
.L_x_7907:
[----:B------:R-:W-:Y:S05]  /*12eb0*/  BSYNC B6 ;  /* 0x0000000000067941 */ /* 0x000fea0003800000 */
.L_x_7906:
        /* <DEDUP_REMOVED lines=30> */
[----:B------:R-:W-:Y:S02]  /*130a0*/  LOP3.LUT R9, R9, 0x40, RZ, 0xfc, !PT ;  /* 0x0000004009097812 */ /* 0x000fe400078efcff */
[----:B------:R-:W-:Y:S01]  /*130b0*/  IMAD.MOV.U32 R6, RZ, RZ, R2 ;  /* 0x000000ffff067224 */ /* 0x000fe200078e0002 */
        /* <DEDUP_REMOVED lines=28> */
[----:B------:R-:W-:Y:S02]  /*13280*/  ULDC UR4, c[0x0][0x288] ;  /* 0x0000a20000047ab9 */ /* 0x000fe40000000800 */
[----:B------:R-:W-:Y:S01]  /*13290*/  IMAD R3, R7, UR4, RZ ;  /* 0x0000000407037c24 */ /* 0x000fe2000f8e02ff */
[----:B------:R-:W1:Y:S04]  /*132a0*/  SHFL.IDX PT, R6, R0, RZ, 0x181f ;  /* 0x00181fff00067589 */ /* 0x000e6800000e0000 */
[----:B------:R-:W-:Y:S01]  /*132b0*/  SHFL.IDX PT, R8, R0, 0x1, 0x181f ;  /* 0x00381f0000087f89 */ /* 0x000fe200000e0000 */
[----:B0-----:R-:W-:-:S04]  /*132c0*/  LOP3.LUT R5, R5, 0x7f, RZ, 0xc0, !PT ;  /* 0x0000007f05057812 */ /* 0x001fc800078ec0ff */
[----:B------:R-:W-:-:S05]  /*132d0*/  SHF.R.U32.HI R5, RZ, 0x3, R5 ;  /* 0x00000003ff057819 */ /* 0x000fca0000011605 */
[----:B------:R-:W-:-:S04]  /*132e0*/  VIADD R2, R5, UR41 ;  /* 0x0000002905027c36 */ /* 0x000fc80008000000 */
[C---:B------:R-:W-:Y:S01]  /*132f0*/  VIADD R5, R2.reuse, 0x10 ;  /* 0x0000001002057836 */ /* 0x040fe20000000000 */
[----:B------:R-:W-:-:S04]  /*13300*/  ISETP.GE.AND P3, PT, R2, R3, PT ;  /* 0x000000030200720c */ /* 0x000fc80003f66270 */
[----:B------:R-:W-:Y:S02]  /*13310*/  ISETP.GE.AND P2, PT, R5, R3, PT ;  /* 0x000000030500720c */ /* 0x000fe40003f46270 */
[----:B------:R-:W0:Y:S07]  /*13320*/  SHFL.IDX PT, R5, R4, RZ, 0x181f ;  /* 0x00181fff04057589 */ /* 0x000e2e00000e0000 */
[----:B-1----:R-:W-:-:S05]  /*13330*/  @!P3 LEA R6, P4, R10, R6, 0x1 ;  /* 0x000000060a06b211 */ /* 0x002fca00078808ff */
[----:B0-----:R-:W-:Y:S01]  /*13340*/  @!P3 IMAD.X R7, RZ, RZ, R5, P4 ;  /* 0x000000ffff07b224 */ /* 0x001fe200020e0605 */
[----:B------:R-:W-:Y:S01]  /*13350*/  @!P2 LEA R8, P4, R10, R8, 0x1 ;  /* 0x000000080a08a211 */ /* 0x000fe200078808ff */
[----:B------:R-:W0:Y:S04]  /*13360*/  SHFL.IDX PT, R5, R4, 0x1, 0x181f ;  /* 0x00381f0004057f89 */ /* 0x000e2800000e0000 */
[----:B-----5:R-:W-:Y:S04]  /*13370*/  @!P3 LDGSTS.E.BYPASS.LTC128B.128 [R9+0x10400], desc[UR50][R6.64], !P1 ;  /* 0x104000000609bfae */ /* 0x020fe8000c901d72 */
[----:B------:R1:W-:Y:S02]  /*13380*/  @!P3 LDGSTS.E.BYPASS.LTC128B.128 [R9+0x14400], desc[UR50][R6.64+0x80], !P0 ;  /* 0x144000800609bfae */ /* 0x0003e4000c101d72 */
[----:B-1----:R-:W-:-:S02]  /*13390*/  @!P2 IMAD.MOV.U32 R6, RZ, RZ, R8 ;  /* 0x000000ffff06a224 */ /* 0x002fc400078e0008 */
[----:B0-----:R-:W-:-:S04]  /*133a0*/  @!P2 IMAD.X R5, RZ, RZ, R5, P4 ;  /* 0x000000ffff05a224 */ /* 0x001fc800020e0605 */
        /* <DEDUP_REMOVED lines=38> */
[----:B------:R-:W-:Y:S02]  /*13610*/  @!P2 LDGSTS.E.BYPASS.LTC128B.128 [R9+0x12c00], desc[UR50][R6.64], !P1 ;  /* 0x12c000000609afae */ /* 0x000fe4000c901d72 */
[----:B------:R-:W-:Y:S02]  /*13620*/  ISETP.GE.AND P3, PT, R5, R3, PT ;  /* 0x000000030500720c */ /* 0x000fe40003f66270 */
[----:B------:R0:W-:Y:S04]  /*13630*/  @!P2 LDGSTS.E.BYPASS.LTC128B.128 [R9+0x16c00], desc[UR50][R6.64+0x80], !P0 ;  /* 0x16c000800609afae */ /* 0x0001e8000c101d72 */
[----:B------:R-:W-:Y:S04]  /*13640*/  SHFL.IDX PT, R5, R4, 0x6, 0x181f ;  /* 0x00d81f0004057f89 */ /* 0x000fe800000e0000 */
[----:B------:R-:W-:Y:S04]  /*13650*/  SHFL.IDX PT, R4, R4, 0x7, 0x181f ;  /* 0x00f81f0004047f89 */ /* 0x000fe800000e0000 */
[----:B0-----:R-:W0:Y:S04]  /*13660*/  SHFL.IDX PT, R6, R0, 0x6, 0x181f ;  /* 0x00d81f0000067f89 */ /* 0x001e2800000e0000 */
[----:B------:R-:W1:Y:S01]  /*13670*/  SHFL.IDX PT, R0, R0, 0x7, 0x181f ;  /* 0x00f81f0000007f89 */ /* 0x000e6200000e0000 */
[----:B0-----:R-:W-:-:S05]  /*13680*/  @!P3 LEA R6, P2, R10, R6, 0x1 ;  /* 0x000000060a06b211 */ /* 0x001fca00078408ff */
[----:B------:R-:W-:-:S04]  /*13690*/  @!P3 IMAD.X R5, RZ, RZ, R5, P2 ;  /* 0x000000ffff05b224 */ /* 0x000fc800010e0605 */
[----:B------:R-:W-:-:S05]  /*136a0*/  @!P3 IMAD.MOV.U32 R7, RZ, RZ, R5 ;  /* 0x000000ffff07b224 */ /* 0x000fca00078e0005 */
[----:B------:R0:W-:Y:S04]  /*136b0*/  @!P3 LDGSTS.E.BYPASS.LTC128B.128 [R9+0x13400], desc[UR50][R6.64], !P1 ;  /* 0x134000000609bfae */ /* 0x0001e8000c901d72 */
[----:B-1----:R0:W-:Y:S02]  /*136c0*/  @!P3 LDGSTS.E.BYPASS.LTC128B.128 [R9+0x17400], desc[UR50][R6.64+0x80], !P0 ;  /* 0x174000800609bfae */ /* 0x0021e4000c101d72 */
.L_x_8012:
[----:B------:R-:W-:Y:S01]  /*136d0*/  VIADD R2, R2, 0x70 ;  /* 0x0000007002027836 */ /* 0x000fe20000000000 */
[----:B------:R-:W-:Y:S04]  /*136e0*/  BSSY B0, `(.L_x_7909) ;  /* 0x000000a000007945 */ /* 0x000fe80003800000 */
[----:B------:R-:W-:-:S13]  /*136f0*/  ISETP.GE.AND P2, PT, R2, R3, PT ;  /* 0x000000030200720c */ /* 0x000fda0003f46270 */
[----:B------:R-:W-:Y:S05]  /*13700*/  @P2 BRA `(.L_x_7910) ;  /* 0x00000000001c2947 */ /* 0x000fea0003800000 */
[----:B------:R-:W-:-:S05]  /*13710*/  LEA R2, P2, R10, R0, 0x1 ;  /* 0x000000000a027211 */ /* 0x000fca00078408ff */
[----:B------:R-:W-:-:S05]  /*13720*/  IMAD.X R3, RZ, RZ, R4, P2 ;  /* 0x000000ffff037224 */ /* 0x000fca00010e0604 */
[----:B------:R-:W-:Y:S01]  /*13730*/  @!PT LDS RZ, [RZ] ;  /* 0x00000000fffff984 */ /* 0x000fe20000000800 */
[----:B------:R-:W-:Y:S01]  /*13740*/  @!PT LDS RZ, [RZ] ;  /* 0x00000000fffff984 */ /* 0x000fe20000000800 */
[----:B------:R-:W-:Y:S01]  /*13750*/  @!PT LDS RZ, [RZ] ;  /* 0x00000000fffff984 */ /* 0x000fe20000000800 */
[----:B------:R1:W-:Y:S04]  /*13760*/  LDGSTS.E.BYPASS.LTC128B.128 [R9+0x13c00], desc[UR50][R2.64], !P1 ;  /* 0x13c0000002097fae */ /* 0x0003e8000c901d72 */
[----:B------:R1:W-:Y:S02]  /*13770*/  LDGSTS.E.BYPASS.LTC128B.128 [R9+0x17c00], desc[UR50][R2.64+0x80], !P0 ;  /* 0x17c0008002097fae */ /* 0x0003e4000c101d72 */
.L_x_7910:
[----:B------:R-:W-:Y:S05]  /*13780*/  BSYNC B0 ;  /* 0x0000000000007941 */ /* 0x000fea0003800000 */
.L_x_7909:
[----:B------:R-:W-:Y:S01]  /*13790*/  NOP ;  /* 0x0000000000007918 */ /* 0x000fe20000000000 */
[----:B------:R-:W-:Y:S01]  /*137a0*/  PLOP3.LUT P0, PT, PT, PT, PT, 0x80, 0x0 ;  /* 0x000000000000781c */ /* 0x000fe20003f0f070 */
[----:B0-----:R-:W-:-:S12]  /*137b0*/  VIADD R6, R17, 0x28800 ;  /* 0x0002880011067836 */ /* 0x001fd80000000000 */
.L_x_7911:
        /* <DEDUP_REMOVED lines=18> */
.L_x_8013:
[----:B------:R-:W-:Y:S05]  /*138e0*/  BSYNC B0 ;  /* 0x0000000000007941 */ /* 0x000fea0003800000 */
.L_x_7912:
        /* <DEDUP_REMOVED lines=45> */
.L_x_7918:
[----:B------:R-:W-:Y:S01]  /*13bc0*/  IMAD R7, R0, 0x8, R17 ;  /* 0x0000000800077824 */ /* 0x000fe200078e0211 */
[----:B0-----:R-:W-:Y:S01]  /*13bd0*/  SHF.L.U32 R3, R10, 0x1f, RZ ;  /* 0x0000001f0a037819 */ /* 0x001fe200000006ff */
[----:B------:R-:W-:Y:S03]  /*13be0*/  BSSY B1, `(.L_x_7919) ;  /* 0x0000003000017945 */ /* 0x000fe60003800000 */
[----:B------:R-:W0:Y:S02]  /*13bf0*/  SYNCS.PHASECHK.TRANS64.TRYWAIT P0, [R7+URZ+0x28840], R3 ;  /* 0x02884003070075a7 */ /* 0x000e24000800017f */
[----:B0-----:R-:W-:Y:S05]  /*13c00*/  @!P0 BRA `(.L_x_7920) ;  /* 0x00000034000c8947 */ /* 0x001fea0003800000 */
.L_x_8014:
[----:B------:R-:W-:Y:S05]  /*13c10*/  BSYNC B1 ;  /* 0x0000000000017941 */ /* 0x000fea0003800000 */
.L_x_7919:
        /* <DEDUP_REMOVED lines=12> */
.L_x_7922:
[----:B------:R-:W-:Y:S05]  /*13ce0*/  BSYNC B1 ;  /* 0x0000000000017941 */ /* 0x000fea0003800000 */
.L_x_7921:
[----:B------:R-:W-:Y:S01]  /*13cf0*/  IMAD.MOV.U32 R11, RZ, RZ, RZ ;  /* 0x000000ffff0b7224 */ /* 0x000fe200078e00ff */
[----:B------:R-:W-:Y:S01]  /*13d00*/  UIADD3 UR4, UP0, UR44, 0x370, URZ ;  /* 0x000003702c047890 */ /* 0x000fe2000ff1e03f */
[----:B0-----:R-:W-:Y:S01]  /*13d10*/  IMAD R3, R0, 0x8000, R17 ;  /* 0x0000800000037824 */ /* 0x001fe200078e0211 */
[----:B------:R-:W-:Y:S01]  /*13d20*/  PLOP3.LUT P0, PT, PT, PT, PT, 0x80, 0x0 ;  /* 0x000000000000781c */ /* 0x000fe20003f0f070 */
[----:B------:R-:W-:Y:S01]  /*13d30*/  VIADD R7, R7, 0x28830 ;  /* 0x0002883007077836 */ /* 0x000fe20000000000 */
[----:B------:R-:W-:Y:S01]  /*13d40*/  R2UR UR10, R11 ;  /* 0x000000000b0a72ca */ /* 0x000fe200000e0000 */
[----:B------:R-:W-:Y:S01]  /*13d50*/  IMAD.SHL.U32 R8, R4, 0x80, RZ ;  /* 0x0000008004087824 */ /* 0x000fe200078e00ff */
[----:B------:R-:W-:Y:S01]  /*13d60*/  UIADD3.X UR5, URZ, UR45, URZ, UP0, !UPT ;  /* 0x0000002d3f057290 */ /* 0x000fe200087fe43f */
[----:B------:R-:W-:Y:S01]  /*13d70*/  VIADD R9, R3, 0x18400 ;  /* 0x0001840003097836 */ /* 0x000fe20000000000 */
[----:B------:R-:W-:Y:S01]  /*13d80*/  UMOV UR6, 0x0 ;  /* 0x0000000000067882 */ /* 0x000fe20000000000 */
[----:B------:R-:W-:-:S10]  /*13d90*/  UMOV UR7, 0x14f00000 ;  /* 0x14f0000000077882 */ /* 0x000fd40000000000 */
.L_x_7923:
        /* <DEDUP_REMOVED lines=16> */
.L_x_7924:
        /* <DEDUP_REMOVED lines=16> */
.L_x_8015:
[----:B------:R-:W-:Y:S05]  /*13fa0*/  BSYNC B1 ;  /* 0x0000000000017941 */ /* 0x000fea0003800000 */
.L_x_7925:
        /* <DEDUP_REMOVED lines=12> */
.L_x_7928:
[----:B------:R-:W-:Y:S05]  /*14070*/  BSYNC B1 ;  /* 0x0000000000017941 */ /* 0x000fea0003800000 */
.L_x_7927:
        /* <DEDUP_REMOVED lines=12> */
.L_x_7929:
        /* <DEDUP_REMOVED lines=15> */
.L_x_7930:
        /* <DEDUP_REMOVED lines=12> */
.L_x_7917:
[----:B------:R-:W-:Y:S05]  /*142f0*/  BSYNC B0 ;  /* 0x0000000000007941 */ /* 0x000fea0003800000 */
.L_x_7916:
[----:B------:R1:W-:Y:S01]  /*14300*/  STL [R1+0x8], R10 ;  /* 0x0000080a01007387 */ /* 0x0003e20000100800 */
[----:B------:R-:W-:Y:S01]  /*14310*/  UIADD3 UR4, UR40, -0x3, URZ ;  /* 0xfffffffd28047890 */ /* 0x000fe2000fffe03f */
[----:B------:R-:W-:-:S05]  /*14320*/  IMAD.MOV.U32 R18, RZ, RZ, R0 ;  /* 0x000000ffff127224 */ /* 0x000fca00078e0000 */
[----:B0-----:R-:W-:-:S07]  /*14330*/  IMAD.U32 R4, RZ, RZ, UR4 ;  /* 0x00000004ff047e24 */ /* 0x001fce000f8e00ff */
.L_x_7915:
[----:B------:R-:W-:Y:S01]  /*14340*/  ULOP3.LUT UR4, URZ, UR40, URZ, 0x33, !UPT ;  /* 0x000000283f047292 */ /* 0x000fe2000f8e333f */
[----:B------:R-:W-:Y:S01]  /*14350*/  VIADD R5, R5, 0xfffffffe ;  /* 0xfffffffe05057836 */ /* 0x000fe20000000000 */
[----:B------:R-:W-:Y:S04]  /*14360*/  BSSY B0, `(.L_x_7914) ;  /* 0x000012d000007945 */ /* 0x000fe80003800000 */
[----:B------:R-:W-:-:S13]  /*14370*/  ISETP.NE.AND P0, PT, R5, UR4, PT ;  /* 0x0000000405007c0c */ /* 0x000fda000bf05270 */
[----:B------:R-:W-:Y:S05]  /*14380*/  @!P0 BRA `(.L_x_7931) ;  /* 0x0000001000a88947 */ /* 0x000fea0003800000 */
[----:B------:R-:W-:-:S07]  /*14390*/  IMAD.MOV.U32 R8, RZ, RZ, R16 ;  /* 0x000000ffff087224 */ /* 0x000fce00078e0010 */
.L_x_7962:
        /* <DEDUP_REMOVED lines=33> */
.L_x_7934:
[----:B------:R-:W-:Y:S01]  /*145b0*/  IMAD R3, R0, 0x8, R17 ;  /* 0x0000000800037824 */ /* 0x000fe200078e0211 */
[----:B------:R-:W-:Y:S01]  /*145c0*/  SHF.L.U32 R2, R5, 0x1f, RZ ;  /* 0x0000001f05027819 */ /* 0x000fe200000006ff */
[----:B------:R-:W-:Y:S03]  /*145d0*/  BSSY B2, `(.L_x_7935) ;  /* 0x0000003000027945 */ /* 0x000fe60003800000 */
[----:B------:R-:W2:Y:S02]  /*145e0*/  SYNCS.PHASECHK.TRANS64.TRYWAIT P0, [R3+URZ+0x28840], R2 ;  /* 0x02884002030075a7 */ /* 0x000ea4000800017f */
[----:B--2---:R-:W-:Y:S05]  /*145f0*/  @!P0 BRA `(.L_x_7936) ;  /* 0x0000002800b88947 */ /* 0x004fea0003800000 */
.L_x_8016:
[----:B------:R-:W-:Y:S05]  /*14600*/  BSYNC B2 ;  /* 0x0000000000027941 */ /* 0x000fea0003800000 */
.L_x_7935:
        /* <DEDUP_REMOVED lines=12> */
.L_x_7938:
[----:B------:R-:W-:Y:S05]  /*146d0*/  BSYNC B2 ;  /* 0x0000000000027941 */ /* 0x000fea0003800000 */
.L_x_7937:
[----:B------:R-:W-:Y:S01]  /*146e0*/  IMAD.MOV.U32 R12, RZ, RZ, RZ ;  /* 0x000000ffff0c7224 */ /* 0x000fe200078e00ff */
[----:B------:R-:W-:Y:S01]  /*146f0*/  UIADD3 UR4, UP0, UR44, 0x370, URZ ;  /* 0x000003702c047890 */ /* 0x000fe2000ff1e03f */
[----:B--2---:R-:W-:Y:S01]  /*14700*/  IMAD R2, R0, 0x8000, R17 ;  /* 0x0000800000027824 */ /* 0x004fe200078e0211 */
[----:B------:R-:W-:Y:S01]  /*14710*/  PLOP3.LUT P0, PT, PT, PT, PT, 0x80, 0x0 ;  /* 0x000000000000781c */ /* 0x000fe20003f0f070 */
[----:B------:R-:W-:Y:S01]  /*14720*/  VIADD R3, R3, 0x28830 ;  /* 0x0002883003037836 */ /* 0x000fe20000000000 */
[----:B------:R-:W-:Y:S01]  /*14730*/  R2UR UR10, R12 ;  /* 0x000000000c0a72ca */ /* 0x000fe200000e0000 */
[----:B------:R-:W-:Y:S01]  /*14740*/  IMAD.SHL.U32 R9, R7, 0x80, RZ ;  /* 0x0000008007097824 */ /* 0x000fe200078e00ff */
[----:B------:R-:W-:Y:S01]  /*14750*/  UIADD3.X UR5, URZ, UR45, URZ, UP0, !UPT ;  /* 0x0000002d3f057290 */ /* 0x000fe200087fe43f */
[----:B-1----:R-:W-:Y:S01]  /*14760*/  VIADD R10, R2, 0x18400 ;  /* 0x00018400020a7836 */ /* 0x002fe20000000000 */
[----:B------:R-:W-:Y:S01]  /*14770*/  UMOV UR6, 0x0 ;  /* 0x0000000000067882 */ /* 0x000fe20000000000 */
[----:B------:R-:W-:-:S10]  /*14780*/  UMOV UR7, 0x14f00000 ;  /* 0x14f0000000077882 */ /* 0x000fd40000000000 */
.L_x_7939:
        /* <DEDUP_REMOVED lines=16> */
.L_x_7940:
        /* <DEDUP_REMOVED lines=16> */
.L_x_8017:
[----:B------:R-:W-:Y:S05]  /*14990*/  BSYNC B2 ;  /* 0x0000000000027941 */ /* 0x000fea0003800000 */
.L_x_7941:
        /* <DEDUP_REMOVED lines=11> */
.L_x_7944:
[----:B------:R-:W-:Y:S05]  /*14a50*/  BSYNC B2 ;  /* 0x0000000000027941 */ /* 0x000fea0003800000 */
.L_x_7943:
[----:B0-----:R-:W2:Y:S01]  /*14a60*/  LDL.LU R3, [R1] ;  /* 0x0000000001037983 */ /* 0x001ea20000300800 */
        /* <DEDUP_REMOVED lines=10> */
.L_x_7945:
        /* <DEDUP_REMOVED lines=15> */
.L_x_7946:
        /* <DEDUP_REMOVED lines=12> */
.L_x_7933:
[----:B------:R-:W-:Y:S05]  /*14cc0*/  BSYNC B1 ;  /* 0x0000000000017941 */ /* 0x000fea0003800000 */
.L_x_7932:
        /* <DEDUP_REMOVED lines=33> */
.L_x_7949:
[----:B------:R-:W-:Y:S01]  /*14ee0*/  IMAD R2, R18, 0x8, R17 ;  /* 0x0000000812027824 */ /* 0x000fe200078e0211 */
[----:B------:R-:W-:Y:S01]  /*14ef0*/  SHF.L.U32 R3, R11, 0x1f, RZ ;  /* 0x0000001f0b037819 */ /* 0x000fe200000006ff */
[----:B------:R-:W-:Y:S03]  /*14f00*/  BSSY B2, `(.L_x_7950) ;  /* 0x0000003000027945 */ /* 0x000fe60003800000 */
[----:B------:R-:W2:Y:S02]  /*14f10*/  SYNCS.PHASECHK.TRANS64.TRYWAIT P0, [R2+URZ+0x28840], R3 ;  /* 0x02884003020075a7 */ /* 0x000ea4000800017f */
[----:B--2---:R-:W-:Y:S05]  /*14f20*/  @!P0 BRA `(.L_x_7951) ;  /* 0x0000002000948947 */ /* 0x004fea0003800000 */
.L_x_8018:
[----:B------:R-:W-:Y:S05]  /*14f30*/  BSYNC B2 ;  /* 0x0000000000027941 */ /* 0x000fea0003800000 */
.L_x_7950:
        /* <DEDUP_REMOVED lines=12> */
.L_x_7953:
[----:B------:R-:W-:Y:S05]  /*15000*/  BSYNC B2 ;  /* 0x0000000000027941 */ /* 0x000fea0003800000 */
.L_x_7952:
        /* <DEDUP_REMOVED lines=12> */
.L_x_7954:
        /* <DEDUP_REMOVED lines=16> */
.L_x_7955:
        /* <DEDUP_REMOVED lines=15> */
.L_x_8019:
[----:B------:R-:W-:Y:S05]  /*152c0*/  BSYNC B2 ;  /* 0x0000000000027941 */ /* 0x000fea0003800000 */
.L_x_7956:
        /* <DEDUP_REMOVED lines=11> */
.L_x_7959:
[----:B------:R-:W-:Y:S05]  /*15380*/  BSYNC B2 ;  /* 0x0000000000027941 */ /* 0x000fea0003800000 */
.L_x_7958:
        /* <DEDUP_REMOVED lines=11> */
.L_x_7960:
        /* <DEDUP_REMOVED lines=15> */
.L_x_7961:
        /* <DEDUP_REMOVED lines=12> */
.L_x_7948:
[----:B------:R-:W-:Y:S05]  /*155f0*/  BSYNC B1 ;  /* 0x0000000000017941 */ /* 0x000fea0003800000 */
.L_x_7947:
[----:B------:R-:W-:Y:S01]  /*15600*/  ISETP.GT.AND P0, PT, R7, UR39, PT ;  /* 0x0000002707007c0c */ /* 0x000fe2000bf04270 */
[----:B------:R-:W-:-:S12]  /*15610*/  VIADD R4, R4, 0xfffffffe ;  /* 0xfffffffe04047836 */ /* 0x000fd80000000000 */
[----:B------:R-:W-:Y:S05]  /*15620*/  @P0 BRA `(.L_x_7962) ;  /* 0xffffffec005c0947 */ /* 0x000fea000383ffff */
.L_x_7931:
[----:B------:R-:W-:Y:S05]  /*15630*/  BSYNC B0 ;  /* 0x0000000000007941 */ /* 0x000fea0003800000 */
.L_x_7914:
        /* <DEDUP_REMOVED lines=8> */
[----:B------:R-:W0:Y:S02]  /*156c0*/  FLO.U32 R0, UR4 ;  /* 0x0000000400007d00 */ /* 0x000e2400080e0000 */
[----:B0-----:R-:W-:-:S06]  /*156d0*/  ISETP.EQ.U32.AND P0, PT, R0, R5, PT ;  /* 0x000000050000720c */ /* 0x001fcc0003f02070 */
[----:B------:R-:W3:Y:S07]  /*156e0*/  POPC R5, UR4 ;  /* 0x0000000400057d09 */ /* 0x000eee0008000000 */
[----:B---3--:R-:W3:Y:S01]  /*156f0*/  @P0 ATOMG.E.ADD.STRONG.GPU PT, R3, desc[UR50][R2.64], R5 ;  /* 0x00000005020309a8 */ /* 0x008ee200081ee1f2 */
[----:B------:R-:W0:Y:S02]  /*15700*/  S2R R4, SR_LTMASK ;  /* 0x0000000000047919 */ /* 0x000e240000003900 */
[----:B0-----:R-:W-:-:S04]  /*15710*/  LOP3.LUT R4, R4, UR4, RZ, 0xc0, !PT ;  /* 0x0000000404047c12 */ /* 0x001fc8000f8ec0ff */
[----:B------:R-:W0:Y:S01]  /*15720*/  POPC R7, R4 ;  /* 0x0000000400077309 */ /* 0x000e220000000000 */
[----:B---3--:R-:W0:Y:S02]  /*15730*/  SHFL.IDX PT, R0, R3, R0, 0x1f ;  /* 0x00001f0003007589 */ /* 0x008e2400000e0000 */
[----:B0-----:R-:W-:-:S05]  /*15740*/  IADD3 R0, R0, UR42, R7 ;  /* 0x0000002a00007c10 */ /* 0x001fca000fffe007 */
[----:B------:R0:W-:Y:S02]  /*15750*/  STL [R1+0x14], R0 ;  /* 0x0000140001007387 */ /* 0x0001e40000100800 */
.L_x_7964:
[----:B------:R-:W-:Y:S05]  /*15760*/  BSYNC B0 ;  /* 0x0000000000007941 */ /* 0x000fea0003800000 */
.L_x_7963:
[----:B------:R-:W-:Y:S01]  /*15770*/  LOP3.LUT P0, RZ, R19, 0x2, RZ, 0xc0, !PT ;  /* 0x0000000213ff7812 */ /* 0x000fe2000780c0ff */
[----:B------:R-:W-:-:S12]  /*15780*/  BSSY B0, `(.L_x_7965) ;  /* 0x0000038000007945 */ /* 0x000fd80003800000 */
[----:B------:R-:W-:Y:S05]  /*15790*/  @!P0 BRA `(.L_x_7966) ;  /* 0x0000000000d88947 */ /* 0x000fea0003800000 */
[----:B0-----:R-:W3:Y:S01]  /*157a0*/  LDL R0, [R1+0x8] ;  /* 0x0000080001007983 */ /* 0x001ee20000100800 */
[----:B------:R-:W-:Y:S01]  /*157b0*/  IMAD R3, R18, 0x8, R17 ;  /* 0x0000000812037824 */ /* 0x000fe200078e0211 */
[----:B------:R-:W-:Y:S01]  /*157c0*/  BSSY B1, `(.L_x_7967) ;  /* 0x0000005000017945 */ /* 0x000fe20003800000 */
[----:B------:R-:W-:Y:S02]  /*157d0*/  ISETP.NE.AND P2, PT, R6, RZ, PT ;  /* 0x000000ff0600720c */ /* 0x000fe40003f45270 */
[----:B---3--:R-:W-:-:S04]  /*157e0*/  SHF.L.U32 R0, R0, 0x1f, RZ ;  /* 0x0000001f00007819 */ /* 0x008fc800000006ff */
[----:B------:R-:W0:Y:S02]  /*157f0*/  SYNCS.PHASECHK.TRANS64.TRYWAIT P0, [R3+URZ+0x28860], R0 ;  /* 0x02886000030075a7 */ /* 0x000e24000800017f */
[----:B0-----:R-:W-:Y:S05]  /*15800*/  @!P0 BRA `(.L_x_7968) ;  /* 0x0000001800848947 */ /* 0x001fea0003800000 */
.L_x_8020:
[----:B------:R-:W-:Y:S05]  /*15810*/  BSYNC B1 ;  /* 0x0000000000017941 */ /* 0x000fea0003800000 */
.L_x_7967:
        /* <DEDUP_REMOVED lines=9> */
.L_x_7970:
[----:B------:R-:W-:Y:S05]  /*158b0*/  BSYNC B1 ;  /* 0x0000000000017941 */ /* 0x000fea0003800000 */
.L_x_7969:
[----:B0-----:R-:W3:Y:S01]  /*158c0*/  LDL.LU R0, [R1] ;  /* 0x0000000001007983 */ /* 0x001ee20000300800 */
[----:B------:R-:W-:Y:S01]  /*158d0*/  UIADD3 UR4, UP0, UR44, 0x470, URZ ;  /* 0x000004702c047890 */ /* 0x000fe2000ff1e03f */
[----:B------:R-:W-:Y:S01]  /*158e0*/  PLOP3.LUT P0, PT, PT, PT, PT, 0x80, 0x0 ;  /* 0x000000000000781c */ /* 0x000fe20003f0f070 */
[----:B------:R-:W-:Y:S01]  /*158f0*/  VIADD R3, R3, 0x28850 ;  /* 0x0002885003037836 */ /* 0x000fe20000000000 */
[----:B------:R-:W-:Y:S01]  /*15900*/  UMOV UR6, 0x0 ;  /* 0x0000000000067882 */ /* 0x000fe20000000000 */
[----:B------:R-:W-:Y:S01]  /*15910*/  UIADD3.X UR5, URZ, UR45, URZ, UP0, !UPT ;  /* 0x0000002d3f057290 */ /* 0x000fe200087fe43f */
[----:B------:R-:W-:Y:S01]  /*15920*/  UMOV UR7, 0x14f00000 ;  /* 0x14f0000000077882 */ /* 0x000fe20000000000 */
[----:B------:R-:W-:Y:S01]  /*15930*/  UMOV UR10, URZ ;  /* 0x0000003f000a7c82 */ /* 0x000fe20008000000 */
[----:B---3--:R-:W-:Y:S02]  /*15940*/  IMAD.SHL.U32 R2, R0, 0x80, RZ ;  /* 0x0000008000027824 */ /* 0x008fe400078e00ff */
[----:B------:R-:W-:-:S04]  /*15950*/  IMAD R0, R18, 0x8000, R17 ;  /* 0x0000800012007824 */ /* 0x000fc800078e0211 */
[----:B------:R-:W-:-:S07]  /*15960*/  VIADD R4, R0, 0x400 ;  /* 0x0000040000047836 */ /* 0x000fce0000000000 */
.L_x_7971:
        /* <DEDUP_REMOVED lines=15> */
.L_x_7972:
        /* <DEDUP_REMOVED lines=10> */
.L_x_7966:
[----:B------:R-:W-:Y:S05]  /*15b00*/  BSYNC B0 ;  /* 0x0000000000007941 */ /* 0x000fea0003800000 */
.L_x_7965:
[----:B------:R-:W3:Y:S01]  /*15b10*/  LDL.LU R4, [R1+0x8] ;  /* 0x0000080001047983 */ /* 0x000ee20000300800 */
[----:B------:R-:W-:-:S05]  /*15b20*/  VIADD R18, R18, 0x1 ;  /* 0x0000000112127836 */ /* 0x000fca0000000000 */
[----:B------:R-:W-:-:S04]  /*15b30*/  ISETP.NE.AND P0, PT, R18, 0x2, PT ;  /* 0x000000021200780c */ /* 0x000fc80003f05270 */
[----:B0-----:R-:W-:Y:S02]  /*15b40*/  SEL R0, RZ, 0x1, P0 ;  /* 0x00000001ff007807 */ /* 0x001fe40000000000 */
[----:B------:R-:W-:Y:S02]  /*15b50*/  SEL R18, R18, RZ, P0 ;  /* 0x000000ff12127207 */ /* 0x000fe40000000000 */
[----:B---3--:R-:W-:-:S05]  /*15b60*/  LOP3.LUT R4, R4, R0, RZ, 0x3c, !PT ;  /* 0x0000000004047212 */ /* 0x008fca00078e3cff */
[----:B------:R3:W-:Y:S02]  /*15b70*/  STL [R1+0x8], R4 ;  /* 0x0000080401007387 */ /* 0x0007e40000100800 */
.L_x_7894:
[----:B------:R-:W-:Y:S05]  /*15b80*/  BSYNC B7 ;  /* 0x0000000000077941 */ /* 0x000fea0003800000 */
.L_x_7892:
[----:B0-----:R0:W5:Y:S01]  /*15b90*/  LDL R2, [R1+0x14] ;  /* 0x0000140001027983 */ /* 0x0011620000100800 */
[----:B------:R-:W-:-:S13]  /*15ba0*/  LOP3.LUT P0, RZ, R19, 0x4, RZ, 0xc0, !PT ;  /* 0x0000000413ff7812 */ /* 0x000fda000780c0ff */
        /* <DEDUP_REMOVED lines=11> */
.L_x_7973:
[----:B------:R-:W-:-:S03]  /*15c60*/  UMOV UR4, 0xffffffff ;  /* 0xffffffff00047882 */ /* 0x000fc60000000000 */
[----:B------:R-:W-:Y:S05]  /*15c70*/  BRA.DIV UR4, `(.L_x_7975) ;  /* 0x00000016047c7947 */ /* 0x000fea000b800000 */
[----:B-----5:R0:W4:Y:S02]  /*15c80*/  SHFL.IDX PT, R14, R2, RZ, 0x1f ;  /* 0x00001fff020e7589 */ /* 0x02012400000e0000 */
.L_x_8023:
[----:B------:R-:W5:Y:S01]  /*15c90*/  @!P1 S2R R3, SR_CgaCtaId ;  /* 0x0000000000039919 */ /* 0x000f620000008800 */
[----:B------:R-:W-:Y:S05]  /*15ca0*/  WARPSYNC.ALL ;  /* 0x0000000000007948 */ /* 0x000fea0003800000 */
[----:B------:R-:W-:Y:S01]  /*15cb0*/  BAR.SYNC.DEFER_BLOCKING 0x4, 0x180 ;  /* 0x0106000000007b1d */ /* 0x000fe20000010000 */
[----:B-1----:R-:W-:-:S05]  /*15cc0*/  @!P1 MOV R0, 0x400 ;  /* 0x0000040000009802 */ /* 0x002fca0000000f00 */
[----:B----4-:R1:W-:Y:S01]  /*15cd0*/  STL [R1+0x14], R14 ;  /* 0x0000140e01007387 */ /* 0x0103e20000100800 */
[----:B-----5:R-:W-:-:S05]  /*15ce0*/  @!P1 LEA R17, R3, R0, 0x18 ;  /* 0x0000000003119211 */ /* 0x020fca00078ec0ff */
[----:B------:R1:W-:Y:S01]  /*15cf0*/  @!P1 STS [R17+0x288d0], R2 ;  /* 0x0288d00211009388 */ /* 0x0003e20000000800 */
[----:B------:R-:W-:Y:S06]  /*15d00*/  BAR.ARV 0x5, 0x180 ;  /* 0x0146000000007b1d */ /* 0x000fec0000002000 */
.L_x_7974:
[----:B-1----:R-:W5:Y:S01]  /*15d10*/  LDL R0, [R1+0x14] ;  /* 0x0000140001007983 */ /* 0x002f620000100800 */
[----:B------:R-:W-:Y:S02]  /*15d20*/  ULDC UR4, c[0x0][0xc38] ;  /* 0x00030e0000047ab9 */ /* 0x000fe40000000800 */
[----:B-----5:R-:W-:-:S13]  /*15d30*/  ISETP.GE.AND P0, PT, R0, UR4, PT ;  /* 0x0000000400007c0c */ /* 0x020fda000bf06270 */
[----:B------:R-:W-:Y:S05]  /*15d40*/  @!P0 BRA `(.L_x_7976) ;  /* 0xffffffbc00388947 */ /* 0x000fea000383ffff */
.L_x_7883:
[----:B0-----:R-:W5:Y:S01]  /*15d50*/  LDL.LU R0, [R1+0x18] ;  /* 0x0000180001007983 */ /* 0x001f620000300800 */
[----:B------:R-:W-:Y:S01]  /*15d60*/  BSSY B0, `(.L_x_7977) ;  /* 0x000000b000007945 */ /* 0x000fe20003800000 */
[----:B------:R-:W0:Y:S01]  /*15d70*/  S2R R5, SR_CgaCtaId ;  /* 0x0000000000057919 */ /* 0x000e220000008800 */
[----:B-----5:R-:W-:-:S05]  /*15d80*/  VIADD R0, R0, 0x1 ;  /* 0x0000000100007836 */ /* 0x020fca0000000000 */
        /* <DEDUP_REMOVED lines=8> */
.L_x_8024:
[----:B------:R-:W-:Y:S05]  /*15e10*/  BSYNC B0 ;  /* 0x0000000000007941 */ /* 0x000fea0003800000 */
.L_x_7977:
[----:B------:R-:W-:-:S03]  /*15e20*/  UMOV UR4, 0xffffffff ;  /* 0xffffffff00047882 */ /* 0x000fc60000000000 */
[----:B------:R-:W-:Y:S05]  /*15e30*/  BRA.DIV UR4, `(.L_x_7979) ;  /* 0x0000001604487947 */ /* 0x000fea000b800000 */
[----:B------:R-:W1:Y:S02]  /*15e40*/  S2R R2, SR_TID.X ;  /* 0x0000000000027919 */ /* 0x000e640000002100 */
[----:B-1----:R-:W-:-:S04]  /*15e50*/  SHF.R.U32.HI R2, RZ, 0x5, R2 ;  /* 0x00000005ff027819 */ /* 0x002fc80000011602 */
[----:B------:R-:W-:-:S05]  /*15e60*/  LOP3.LUT R2, R2, 0x3, RZ, 0xc0, !PT ;  /* 0x0000000302027812 */ /* 0x000fca00078ec0ff */
[----:B------:R1:W4:Y:S02]  /*15e70*/  SHFL.IDX PT, R14, R2, RZ, 0x1f ;  /* 0x00001fff020e7589 */ /* 0x00032400000e0000 */
.L_x_8027:
[----:B----4-:R-:W-:Y:S01]  /*15e80*/  ISETP.NE.AND P0, PT, R14, RZ, PT ;  /* 0x000000ff0e00720c */ /* 0x010fe20003f05270 */
[----:B------:R-:W-:-:S12]  /*15e90*/  BSSY B0, `(.L_x_7980) ;  /* 0x0000025000007945 */ /* 0x000fd80003800000 */
[----:B------:R-:W-:Y:S05]  /*15ea0*/  @P0 BRA `(.L_x_7981) ;  /* 0x00000000008c0947 */ /* 0x000fea0003800000 */
[----:B------:R-:W-:-:S03]  /*15eb0*/  UMOV UR4, 0xffffffff ;  /* 0xffffffff00047882 */ /* 0x000fc60000000000 */
[----:B------:R-:W-:Y:S05]  /*15ec0*/  BRA.DIV UR4, `(.L_x_7982) ;  /* 0x0000001604587947 */ /* 0x000fea000b800000 */
[----:B------:R-:W-:-:S13]  /*15ed0*/  ELECT P6, URZ, PT ;  /* 0x00000000003f782f */ /* 0x000fda00038c0000 */
.L_x_8030:
[----:B------:R-:W-:Y:S05]  /*15ee0*/  @!P6 BRA `(.L_x_7981) ;  /* 0x00000000007ce947 */ /* 0x000fea0003800000 */
[----:B------:R-:W-:-:S06]  /*15ef0*/  ULOP3.LUT UR4, UR38, 0x2, URZ, 0xfc, !UPT ;  /* 0x0000000226047892 */ /* 0x000fcc000f8efc3f */
[----:B-1----:R-:W-:-:S05]  /*15f00*/  IMAD.U32 R2, RZ, RZ, UR4 ;  /* 0x00000004ff027e24 */ /* 0x002fca000f8e00ff */
[----:B------:R-:W-:-:S13]  /*15f10*/  ISETP.NE.AND P2, PT, R2, 0x3, PT ;  /* 0x000000030200780c */ /* 0x000fda0003f45270 */
[----:B------:R-:W-:Y:S05]  /*15f20*/  @!P2 BRA `(.L_x_7983) ;  /* 0x000000000004a947 */ /* 0x000fea0003800000 */
[----:B------:R-:W-:Y:S01]  /*15f30*/  BPT.TRAP 0x1 ;  /* 0x000000040000795c */ /* 0x000fe20000300000 */
.L_x_7983:
[----:B------:R-:W4:Y:S01]  /*15f40*/  LDL.LU R7, [R1+0x8] ;  /* 0x0000080001077983 */ /* 0x000f220000300800 */
[----:B0-----:R-:W-:Y:S02]  /*15f50*/  VIADD R3, R0, 0x28840 ;  /* 0x0002884000037836 */ /* 0x001fe40000000000 */
[C---:B------:R-:W-:Y:S02]  /*15f60*/  VIADD R2, R18.reuse, 0x1 ;  /* 0x0000000112027836 */ /* 0x040fe40000000000 */
[----:B------:R-:W-:-:S03]  /*15f70*/  IMAD R6, R18, 0x8, R3 ;  /* 0x0000000812067824 */ /* 0x000fc600078e0203 */
[----:B------:R-:W-:-:S04]  /*15f80*/  ISETP.NE.AND P1, PT, R2, 0x2, PT ;  /* 0x000000020200780c */ /* 0x000fc80003f25270 */
[----:B---3--:R-:W-:Y:S02]  /*15f90*/  SEL R4, RZ, 0x1, P1 ;  /* 0x00000001ff047807 */ /* 0x008fe40000800000 */
[C---:B----4-:R-:W-:Y:S02]  /*15fa0*/  SHF.L.U32 R5, R7.reuse, 0x1f, RZ ;  /* 0x0000001f07057819 */ /* 0x050fe400000006ff */
[----:B------:R-:W-:Y:S02]  /*15fb0*/  LOP3.LUT R7, R7, R4, RZ, 0x3c, !PT ;  /* 0x0000000407077212 */ /* 0x000fe400078e3cff */
[----:B------:R-:W0:Y:S01]  /*15fc0*/  SYNCS.PHASECHK.TRANS64.TRYWAIT P0, [R6+URZ], R5 ;  /* 0x00000005060075a7 */ /* 0x000e22000800017f */
[----:B------:R-:W-:Y:S02]  /*15fd0*/  SEL R4, R2, RZ, P1 ;  /* 0x000000ff02047207 */ /* 0x000fe40000800000 */
[----:B------:R-:W-:-:S03]  /*15fe0*/  SHF.L.U32 R2, R7, 0x1f, RZ ;  /* 0x0000001f07027819 */ /* 0x000fc600000006ff */
[----:B------:R-:W-:Y:S01]  /*15ff0*/  IMAD R3, R4, 0x8, R3 ;  /* 0x0000000804037824 */ /* 0x000fe200078e0203 */
[----:B0-----:R-:W-:Y:S06]  /*16000*/  @!P0 BRA `(.L_x_7984) ;  /* 0x0000001400288947 */ /* 0x001fec0003800000 */
.L_x_8031:
[----:B------:R-:W1:Y:S02]  /*16010*/  SYNCS.PHASECHK.TRANS64.TRYWAIT P0, [R3+URZ], R2 ;  /* 0x00000002030075a7 */ /* 0x000e64000800017f */
[----:B-1----:R-:W-:Y:S05]  /*16020*/  @!P0 BRA `(.L_x_7985) ;  /* 0x0000001400348947 */ /* 0x002fea0003800000 */
.L_x_8032:
[----:B------:R-:W-:Y:S05]  /*16030*/  @!P2 BRA `(.L_x_7986) ;  /* 0x000000000004a947 */ /* 0x000fea0003800000 */
[----:B------:R-:W-:Y:S01]  /*16040*/  BPT.TRAP 0x1 ;  /* 0x000000040000795c */ /* 0x000fe20000300000 */
.L_x_7986:
[----:B-1----:R-:W-:-:S04]  /*16050*/  VIADD R3, R0, 0x28860 ;  /* 0x0002886000037836 */ /* 0x002fc80000000000 */
[----:B------:R-:W-:-:S04]  /*16060*/  IMAD R18, R18, 0x8, R3 ;  /* 0x0000000812127824 */ /* 0x000fc800078e0203 */
[----:B------:R-:W1:Y:S02]  /*16070*/  SYNCS.PHASECHK.TRANS64.TRYWAIT P0, [R18+URZ], R5 ;  /* 0x00000005120075a7 */ /* 0x000e64000800017f */
[----:B-1----:R-:W-:Y:S05]  /*16080*/  @!P0 BRA `(.L_x_7987) ;  /* 0x0000001400308947 */ /* 0x002fea0003800000 */
.L_x_8033:
[----:B------:R-:W-:-:S07]  /*16090*/  IMAD R3, R4, 0x8, R3 ;  /* 0x0000000804037824 */ /* 0x000fce00078e0203 */
.L_x_7988:
[----:B---3--:R3:W4:Y:S02]  /*160a0*/  SYNCS.PHASECHK.TRANS64.TRYWAIT P0, [R3+URZ], R2 ;  /* 0x00000002030075a7 */ /* 0x008724000800017f */
[----:B----4-:R-:W-:Y:S05]  /*160b0*/  @!P0 NANOSLEEP.SYNCS 0x989680 ;  /* 0x009896800000895d */ /* 0x010fea0003900000 */
[----:B------:R-:W4:Y:S02]  /*160c0*/  @!P0 SYNCS.PHASECHK.TRANS64 P0, [R3+URZ], R2 ;  /* 0x00000002030085a7 */ /* 0x000f24000800007f */
[----:B----4-:R-:W-:Y:S05]  /*160d0*/  @!P0 BRA `(.L_x_7988) ;  /* 0xfffffffc00f08947 */ /* 0x010fea000383ffff */
.L_x_7981:
[----:B------:R-:W-:Y:S05]  /*160e0*/  BSYNC B0 ;  /* 0x0000000000007941 */ /* 0x000fea0003800000 */
.L_x_7980:
[----:B------:R-:W-:Y:S05]  /*160f0*/  EXIT ;  /* 0x000000000000794d */ /* 0x000fea0003800000 */
.L_x_7796:
[----:B0-----:R-:W-:-:S04]  /*16100*/  IMAD.U32 R3, RZ, RZ, UR41 ;  /* 0x00000029ff037e24 */ /* 0x001fc8000f8e00ff */
[----:B------:R0:W1:Y:S03]  /*16110*/  SYNCS.PHASECHK.TRANS64.TRYWAIT P1, [R3+URZ+0x28800], R0 ;  /* 0x02880000030075a7 */ /* 0x000066000802017f */
[----:B-1----:R-:W-:Y:S05]  /*16120*/  @!P1 NANOSLEEP.SYNCS 0x989680 ;  /* 0x009896800000995d */ /* 0x002fea0003900000 */
[----:B------:R-:W1:Y:S02]  /*16130*/  @!P1 SYNCS.PHASECHK.TRANS64 P1, [R3+URZ+0x28800], R0 ;  /* 0x02880000030095a7 */ /* 0x000e64000802007f */
[----:B-1----:R-:W-:Y:S05]  /*16140*/  @!P1 BRA `(.L_x_7796) ;  /* 0xfffffffc00ec9947 */ /* 0x002fea000383ffff */
[----:B------:R-:W-:Y:S05]  /*16150*/  BRA `(.L_x_7989) ;  /* 0xfffffeb800387947 */ /* 0x000fea000383ffff */
.L_x_7800:
[----:B-1----:R1:W2:Y:S02]  /*16160*/  SYNCS.PHASECHK.TRANS64.TRYWAIT P2, [R11+URZ+0x28830], R0 ;  /* 0x028830000b0075a7 */ /* 0x0022a4000804017f */
[----:B--2---:R-:W-:Y:S05]  /*16170*/  @!P2 NANOSLEEP.SYNCS 0x989680 ;  /* 0x009896800000a95d */ /* 0x004fea0003900000 */
[----:B------:R-:W2:Y:S02]  /*16180*/  @!P2 SYNCS.PHASECHK.TRANS64 P2, [R11+URZ+0x28830], R0 ;  /* 0x028830000b00a5a7 */ /* 0x000ea4000804007f */
[----:B--2---:R-:W-:Y:S05]  /*16190*/  @!P2 BRA `(.L_x_7800) ;  /* 0xfffffffc00f0a947 */ /* 0x004fea000383ffff */
[----:B------:R-:W-:Y:S05]  /*161a0*/  BRA `(.L_x_7799) ;  /* 0xfffffeb8005c7947 */ /* 0x000fea000383ffff */
.L_x_7816:
[----:B-1----:R-:W-:-:S04]  /*161b0*/  IMAD.U32 R7, RZ, RZ, UR6 ;  /* 0x00000006ff077e24 */ /* 0x002fc8000f8e00ff */
[----:B------:R1:W2:Y:S03]  /*161c0*/  SYNCS.PHASECHK.TRANS64.TRYWAIT P2, [R7+URZ+0x28830], R6 ;  /* 0x02883006070075a7 */ /* 0x0002a6000804017f */
[----:B--2---:R-:W-:Y:S05]  /*161d0*/  @!P2 NANOSLEEP.SYNCS 0x989680 ;  /* 0x009896800000a95d */ /* 0x004fea0003900000 */
[----:B------:R-:W2:Y:S02]  /*161e0*/  @!P2 SYNCS.PHASECHK.TRANS64 P2, [R7+URZ+0x28830], R6 ;  /* 0x028830060700a5a7 */ /* 0x000ea4000804007f */
[----:B--2---:R-:W-:Y:S05]  /*161f0*/  @!P2 BRA `(.L_x_7816) ;  /* 0xfffffffc00eca947 */ /* 0x004fea000383ffff */
[----:B------:R-:W-:Y:S05]  /*16200*/  BRA `(.L_x_7813) ;  /* 0xfffffef4000c7947 */ /* 0x000fea000383ffff */
.L_x_7820:
[----:B-1----:R-:W-:-:S04]  /*16210*/  IMAD.U32 R7, RZ, RZ, UR6 ;  /* 0x00000006ff077e24 */ /* 0x002fc8000f8e00ff */
[----:B------:R1:W2:Y:S03]  /*16220*/  SYNCS.PHASECHK.TRANS64.TRYWAIT P2, [R7+URZ+0x28850], R6 ;  /* 0x02885006070075a7 */ /* 0x0002a6000804017f */
[----:B--2---:R-:W-:Y:S05]  /*16230*/  @!P2 NANOSLEEP.SYNCS 0x989680 ;  /* 0x009896800000a95d */ /* 0x004fea0003900000 */
[----:B------:R-:W2:Y:S02]  /*16240*/  @!P2 SYNCS.PHASECHK.TRANS64 P2, [R7+URZ+0x28850], R6 ;  /* 0x028850060700a5a7 */ /* 0x000ea4000804007f */
[----:B--2---:R-:W-:Y:S05]  /*16250*/  @!P2 BRA `(.L_x_7820) ;  /* 0xfffffffc00eca947 */ /* 0x004fea000383ffff */
[----:B------:R-:W-:Y:S05]  /*16260*/  BRA `(.L_x_7817) ;  /* 0xfffffef400cc7947 */ /* 0x000fea000383ffff */
.L_x_7837:
[----:B-1----:R-:W-:-:S04]  /*16270*/  IMAD.U32 R5, RZ, RZ, UR6 ;  /* 0x00000006ff057e24 */ /* 0x002fc8000f8e00ff */
[----:B------:R1:W2:Y:S03]  /*16280*/  SYNCS.PHASECHK.TRANS64.TRYWAIT P3, [R5+URZ+0x28830], R4 ;  /* 0x02883004050075a7 */ /* 0x0002a6000806017f */
[----:B--2---:R-:W-:Y:S05]  /*16290*/  @!P3 NANOSLEEP.SYNCS 0x989680 ;  /* 0x009896800000b95d */ /* 0x004fea0003900000 */
[----:B------:R-:W2:Y:S02]  /*162a0*/  @!P3 SYNCS.PHASECHK.TRANS64 P3, [R5+URZ+0x28830], R4 ;  /* 0x028830040500b5a7 */ /* 0x000ea4000806007f */
[----:B--2---:R-:W-:Y:S05]  /*162b0*/  @!P3 BRA `(.L_x_7837) ;  /* 0xfffffffc00ecb947 */ /* 0x004fea000383ffff */
[----:B------:R-:W-:Y:S05]  /*162c0*/  BRA `(.L_x_7834) ;  /* 0xffffff2c00b87947 */ /* 0x000fea000383ffff */
.L_x_7841:
[----:B-1----:R-:W-:-:S04]  /*162d0*/  IMAD.U32 R5, RZ, RZ, UR6 ;  /* 0x00000006ff057e24 */ /* 0x002fc8000f8e00ff */
[----:B------:R1:W2:Y:S03]  /*162e0*/  SYNCS.PHASECHK.TRANS64.TRYWAIT P2, [R5+URZ+0x28850], R4 ;  /* 0x02885004050075a7 */ /* 0x0002a6000804017f */
[----:B--2---:R-:W-:Y:S05]  /*162f0*/  @!P2 NANOSLEEP.SYNCS 0x989680 ;  /* 0x009896800000a95d */ /* 0x004fea0003900000 */
[----:B------:R-:W2:Y:S02]  /*16300*/  @!P2 SYNCS.PHASECHK.TRANS64 P2, [R5+URZ+0x28850], R4 ;  /* 0x028850040500a5a7 */ /* 0x000ea4000804007f */
[----:B--2---:R-:W-:Y:S05]  /*16310*/  @!P2 BRA `(.L_x_7841) ;  /* 0xfffffffc00eca947 */ /* 0x004fea000383ffff */
[----:B------:R-:W-:Y:S05]  /*16320*/  BRA `(.L_x_7838) ;  /* 0xffffff3000787947 */ /* 0x000fea000383ffff */
.L_x_7847:
[----:B-1----:R-:W-:-:S04]  /*16330*/  IMAD.U32 R5, RZ, RZ, UR6 ;  /* 0x00000006ff057e24 */ /* 0x002fc8000f8e00ff */
[----:B------:R1:W2:Y:S03]  /*16340*/  SYNCS.PHASECHK.TRANS64.TRYWAIT P3, [R5+URZ+0x28830], R4 ;  /* 0x02883004050075a7 */ /* 0x0002a6000806017f */
[----:B--2---:R-:W-:Y:S05]  /*16350*/  @!P3 NANOSLEEP.SYNCS 0x989680 ;  /* 0x009896800000b95d */ /* 0x004fea0003900000 */
[----:B------:R-:W2:Y:S02]  /*16360*/  @!P3 SYNCS.PHASECHK.TRANS64 P3, [R5+URZ+0x28830], R4 ;  /* 0x028830040500b5a7 */ /* 0x000ea4000806007f */
[----:B--2---:R-:W-:Y:S05]  /*16370*/  @!P3 BRA `(.L_x_7847) ;  /* 0xfffffffc00ecb947 */ /* 0x004fea000383ffff */
[----:B------:R-:W-:Y:S05]  /*16380*/  BRA `(.L_x_7844) ;  /* 0xffffff5400947947 */ /* 0x000fea000383ffff */
.L_x_7851:
[----:B-1----:R-:W-:-:S04]  /*16390*/  IMAD.U32 R5, RZ, RZ, UR6 ;  /* 0x00000006ff057e24 */ /* 0x002fc8000f8e00ff */
[----:B------:R1:W2:Y:S03]  /*163a0*/  SYNCS.PHASECHK.TRANS64.TRYWAIT P2, [R5+URZ+0x28850], R4 ;  /* 0x02885004050075a7 */ /* 0x0002a6000804017f */
[----:B--2---:R-:W-:Y:S05]  /*163b0*/  @!P2 NANOSLEEP.SYNCS 0x989680 ;  /* 0x009896800000a95d */ /* 0x004fea0003900000 */
[----:B------:R-:W2:Y:S02]  /*163c0*/  @!P2 SYNCS.PHASECHK.TRANS64 P2, [R5+URZ+0x28850], R4 ;  /* 0x028850040500a5a7 */ /* 0x000ea4000804007f */
[----:B--2---:R-:W-:Y:S05]  /*163d0*/  @!P2 BRA `(.L_x_7851) ;  /* 0xfffffffc00eca947 */ /* 0x004fea000383ffff */
[----:B------:R-:W-:Y:S05]  /*163e0*/  BRA `(.L_x_7848) ;  /* 0xffffff5800547947 */ /* 0x000fea000383ffff */
.L_x_7864:
[----:B-1----:R-:W-:-:S04]  /*163f0*/  IMAD.U32 R8, RZ, RZ, UR5 ;  /* 0x00000005ff087e24 */ /* 0x002fc8000f8e00ff */
[----:B------:R1:W2:Y:S03]  /*16400*/  SYNCS.PHASECHK.TRANS64.TRYWAIT P0, [R8+URZ+0x28850], R3 ;  /* 0x02885003080075a7 */ /* 0x0002a6000800017f */
[----:B--2---:R-:W-:Y:S05]  /*16410*/  @!P0 NANOSLEEP.SYNCS 0x989680 ;  /* 0x009896800000895d */ /* 0x004fea0003900000 */
[----:B------:R-:W2:Y:S02]  /*16420*/  @!P0 SYNCS.PHASECHK.TRANS64 P0, [R8+URZ+0x28850], R3 ;  /* 0x02885003080085a7 */ /* 0x000ea4000800007f */
[----:B--2---:R-:W-:Y:S05]  /*16430*/  @!P0 BRA `(.L_x_7864) ;  /* 0xfffffffc00ec8947 */ /* 0x004fea000383ffff */
[----:B------:R-:W-:Y:S05]  /*16440*/  BRA `(.L_x_7863) ;  /* 0xffffff8c00587947 */ /* 0x000fea000383ffff */
.L_x_7900:
[----:B------:R-:W-:Y:S02]  /*16450*/  IMAD.MOV.U32 R13, RZ, RZ, R4 ;  /* 0x000000ffff0d7224 */ /* 0x000fe400078e0004 */
[----:B------:R-:W-:Y:S02]  /*16460*/  IMAD.MOV.U32 R12, RZ, RZ, RZ ;  /* 0x000000ffff0c7224 */ /* 0x000fe400078e00ff */
[----:B------:R-:W-:Y:S02]  /*16470*/  IMAD.MOV.U32 R11, RZ, RZ, 0x1f ;  /* 0x0000001fff0b7424 */ /* 0x000fe400078e00ff */
[----:B------:R-:W-:-:S07]  /*16480*/  IMAD.MOV.U32 R15, RZ, RZ, -0x1 ;  /* 0xffffffffff0f7424 */ /* 0x000fce00078e00ff */
[----:B0-----:R-:W-:Y:S05]  /*16490*/  WARPSYNC.COLLECTIVE R15, `(.L_x_7990) ;  /* 0x000000000f087348 */ /* 0x001fea0003c00000 */
[----:B------:R1:W2:Y:S02]  /*164a0*/  SHFL.IDX P6, R14, R13, R12, R11 ;  /* 0x0000000c0d0e7389 */ /* 0x0002a400000c000b */
[----:B012---:R-:W-:Y:S01]  /*164b0*/  ENDCOLLECTIVE ;  /* 0x000000000000791b */ /* 0x007fe20003800000 */
.L_x_7990:
[----:B------:R-:W-:Y:S05]  /*164c0*/  BRA `(.L_x_7991) ;  /* 0xffffffc000fc7947 */ /* 0x000fea000383ffff */
.L_x_7902:
[----:B------:R-:W-:Y:S01]  /*164d0*/  BSSY B0, `(.L_x_7992) ;  /* 0x0000006000007945 */ /* 0x000fe20003800000 */
[----:B------:R-:W-:-:S07]  /*164e0*/  IMAD.MOV.U32 R15, RZ, RZ, -0x1 ;  /* 0xffffffffff0f7424 */ /* 0x000fce00078e00ff */
[----:B01----:R-:W-:Y:S05]  /*164f0*/  WARPSYNC.COLLECTIVE R15, `(.L_x_7993) ;  /* 0x000000000f0c7348 */ /* 0x003fea0003c00000 */
[----:B------:R-:W-:Y:S02]  /*16500*/  ELECT P6, UR62, PT ;  /* 0x00000000003e782f */ /* 0x000fe400038c0000 */
[----:B------:R-:W-:Y:S01]  /*16510*/  MOV R14, UR62 ;  /* 0x0000003e000e7c02 */ /* 0x000fe20008000f00 */
[----:B01----:R-:W-:Y:S10]  /*16520*/  ENDCOLLECTIVE ;  /* 0x000000000000791b */ /* 0x003ff40003800000 */
.L_x_7993:
[----:B------:R-:W-:Y:S05]  /*16530*/  BSYNC B0 ;  /* 0x0000000000007941 */ /* 0x000fea0003800000 */
.L_x_7992:
[----:B------:R-:W-:Y:S05]  /*16540*/  BRA `(.L_x_7994) ;  /* 0xffffffc400007947 */ /* 0x000fea000383ffff */
.L_x_7904:
[----:B--2---:R2:W3:Y:S02]  /*16550*/  SYNCS.PHASECHK.TRANS64.TRYWAIT P0, [R3+URZ+0x28840], R0 ;  /* 0x02884000030075a7 */ /* 0x0044e4000800017f */
[----:B---3--:R-:W-:Y:S05]  /*16560*/  @!P0 NANOSLEEP.SYNCS 0x989680 ;  /* 0x009896800000895d */ /* 0x008fea0003900000 */
[----:B------:R-:W3:Y:S02]  /*16570*/  @!P0 SYNCS.PHASECHK.TRANS64 P0, [R3+URZ+0x28840], R0 ;  /* 0x02884000030085a7 */ /* 0x000ee4000800007f */
[----:B---3--:R-:W-:Y:S05]  /*16580*/  @!P0 BRA `(.L_x_7904) ;  /* 0xfffffffc00f08947 */ /* 0x008fea000383ffff */
[----:B------:R-:W-:Y:S05]  /*16590*/  BRA `(.L_x_7995) ;  /* 0xffffffc400587947 */ /* 0x000fea000383ffff */
.L_x_7908:
        /* <DEDUP_REMOVED lines=10> */
.L_x_7996:
[----:B------:R-:W-:Y:S02]  /*16640*/  IMAD.MOV.U32 R13, RZ, RZ, R0 ;  /* 0x000000ffff0d7224 */ /* 0x000fe400078e0000 */
[----:B------:R-:W-:-:S07]  /*16650*/  IMAD.MOV.U32 R5, RZ, RZ, R14 ;  /* 0x000000ffff057224 */ /* 0x000fce00078e000e */
[----:B------:R-:W-:Y:S05]  /*16660*/  WARPSYNC.COLLECTIVE R15, `(.L_x_7997) ;  /* 0x000000000f087348 */ /* 0x000fea0003c00000 */
[----:B------:R0:W1:Y:S02]  /*16670*/  SHFL.IDX P6, R14, R13, R12, R11 ;  /* 0x0000000c0d0e7389 */ /* 0x00006400000c000b */
[----:B01----:R-:W-:Y:S01]  /*16680*/  ENDCOLLECTIVE ;  /* 0x000000000000791b */ /* 0x003fe20003800000 */
.L_x_7997:
[----:B------:R-:W-:Y:S02]  /*16690*/  ULDC UR4, c[0x0][0x288] ;  /* 0x0000a20000047ab9 */ /* 0x000fe40000000800 */
[----:B------:R-:W-:-:S05]  /*166a0*/  IMAD R3, R7, UR4, RZ ;  /* 0x0000000407037c24 */ /* 0x000fca000f8e02ff */
[----:B------:R-:W-:Y:S01]  /*166b0*/  ISETP.GE.AND P2, PT, R2, R3, PT ;  /* 0x000000030200720c */ /* 0x000fe20003f46270 */
[----:B------:R-:W-:Y:S02]  /*166c0*/  IMAD.MOV.U32 R13, RZ, RZ, R4 ;  /* 0x000000ffff0d7224 */ /* 0x000fe400078e0004 */
[----:B------:R-:W-:Y:S02]  /*166d0*/  IMAD.MOV.U32 R12, RZ, RZ, 0x1 ;  /* 0x00000001ff0c7424 */ /* 0x000fe400078e00ff */
[----:B------:R-:W-:-:S08]  /*166e0*/  IMAD.MOV.U32 R6, RZ, RZ, R14 ;  /* 0x000000ffff067224 */ /* 0x000fd000078e000e */
[----:B------:R-:W-:Y:S05]  /*166f0*/  WARPSYNC.COLLECTIVE R15, `(.L_x_7998) ;  /* 0x000000000f087348 */ /* 0x000fea0003c00000 */
[----:B------:R0:W1:Y:S02]  /*16700*/  SHFL.IDX P6, R14, R13, R12, R11 ;  /* 0x0000000c0d0e7389 */ /* 0x00006400000c000b */
[----:B01----:R-:W-:Y:S01]  /*16710*/  ENDCOLLECTIVE ;  /* 0x000000000000791b */ /* 0x003fe20003800000 */
.L_x_7998:
[----:B------:R-:W-:-:S05]  /*16720*/  @!P2 LEA R6, P4, R10, R6, 0x1 ;  /* 0x000000060a06a211 */ /* 0x000fca00078808ff */
[----:B------:R-:W-:Y:S02]  /*16730*/  @!P2 IMAD.X R7, RZ, RZ, R5, P4 ;  /* 0x000000ffff07a224 */ /* 0x000fe400020e0605 */
[----:B------:R-:W-:-:S03]  /*16740*/  VIADD R5, R2, 0x10 ;  /* 0x0000001002057836 */ /* 0x000fc60000000000 */
[----:B------:R-:W-:Y:S01]  /*16750*/  @!PT LDS RZ, [RZ] ;  /* 0x00000000fffff984 */ /* 0x000fe20000000800 */
[----:B------:R-:W-:Y:S01]  /*16760*/  @!PT LDS RZ, [RZ] ;  /* 0x00000000fffff984 */ /* 0x000fe20000000800 */
[----:B------:R-:W-:Y:S01]  /*16770*/  @!PT LDS RZ, [RZ] ;  /* 0x00000000fffff984 */ /* 0x000fe20000000800 */
[----:B------:R0:W-:Y:S01]  /*16780*/  @!P2 LDGSTS.E.BYPASS.LTC128B.128 [R9+0x10400], desc[UR50][R6.64], !P1 ;  /* 0x104000000609afae */ /* 0x0001e2000c901d72 */
[----:B------:R-:W-:-:S03]  /*16790*/  IMAD.MOV.U32 R13, RZ, RZ, R0 ;  /* 0x000000ffff0d7224 */ /* 0x000fc600078e0000 */
[----:B------:R0:W-:Y:S01]  /*167a0*/  @!P2 LDGSTS.E.BYPASS.LTC128B.128 [R9+0x14400], desc[UR50][R6.64+0x80], !P0 ;  /* 0x144000800609afae */ /* 0x0001e2000c101d72 */
[----:B------:R-:W-:Y:S01]  /*167b0*/  ISETP.GE.AND P2, PT, R5, R3, PT ;  /* 0x000000030500720c */ /* 0x000fe20003f46270 */
[----:B------:R-:W-:-:S12]  /*167c0*/  IMAD.MOV.U32 R5, RZ, RZ, R14 ;  /* 0x000000ffff057224 */ /* 0x000fd800078e000e */
[----:B0-----:R-:W-:Y:S05]  /*167d0*/  WARPSYNC.COLLECTIVE R15, `(.L_x_7999) ;  /* 0x000000000f087348 */ /* 0x001fea0003c00000 */
[----:B------:R1:W2:Y:S02]  /*167e0*/  SHFL.IDX P6, R14, R13, R12, R11 ;  /* 0x0000000c0d0e7389 */ /* 0x0002a400000c000b */
[----:B012---:R-:W-:Y:S01]  /*167f0*/  ENDCOLLECTIVE ;  /* 0x000000000000791b */ /* 0x007fe20003800000 */
.L_x_7999:
[----:B------:R-:W-:Y:S02]  /*16800*/  IMAD.MOV.U32 R13, RZ, RZ, R4 ;  /* 0x000000ffff0d7224 */ /* 0x000fe400078e0004 */
[----:B------:R-:W-:Y:S02]  /*16810*/  IMAD.MOV.U32 R12, RZ, RZ, 0x2 ;  /* 0x00000002ff0c7424 */ /* 0x000fe400078e00ff */
[----:B------:R-:W-:-:S07]  /*16820*/  IMAD.MOV.U32 R8, RZ, RZ, R14 ;  /* 0x000000ffff087224 */ /* 0x000fce00078e000e */
[----:B------:R-:W-:Y:S05]  /*16830*/  WARPSYNC.COLLECTIVE R15, `(.L_x_8000) ;  /* 0x000000000f087348 */ /* 0x000fea0003c00000 */
[----:B------:R0:W1:Y:S02]  /*16840*/  SHFL.IDX P6, R14, R13, R12, R11 ;  /* 0x0000000c0d0e7389 */ /* 0x00006400000c000b */
[----:B01----:R-:W-:Y:S01]  /*16850*/  ENDCOLLECTIVE ;  /* 0x000000000000791b */ /* 0x003fe20003800000 */
.L_x_8000:
[----:B------:R-:W-:-:S05]  /*16860*/  @!P2 LEA R8, P4, R10, R8, 0x1 ;  /* 0x000000080a08a211 */ /* 0x000fca00078808ff */
[----:B------:R-:W-:Y:S02]  /*16870*/  @!P2 IMAD.X R5, RZ, RZ, R5, P4 ;  /* 0x000000ffff05a224 */ /* 0x000fe400020e0605 */
[----:B------:R-:W-:Y:S02]  /*16880*/  @!P2 IMAD.MOV.U32 R6, RZ, RZ, R8 ;  /* 0x000000ffff06a224 */ /* 0x000fe400078e0008 */
[----:B------:R-:W-:Y:S02]  /*16890*/  @!P2 IMAD.MOV.U32 R7, RZ, RZ, R5 ;  /* 0x000000ffff07a224 */ /* 0x000fe400078e0005 */
[C---:B------:R-:W-:Y:S02]  /*168a0*/  VIADD R5, R2.reuse, 0x20 ;  /* 0x0000002002057836 */ /* 0x040fe40000000000 */
[----:B------:R-:W-:Y:S01]  /*168b0*/  IMAD.MOV.U32 R13, RZ, RZ, R0 ;  /* 0x000000ffff0d7224 */ /* 0x000fe200078e0000 */
[----:B------:R-:W-:Y:S01]  /*168c0*/  @!PT LDS RZ, [RZ] ;  /* 0x00000000fffff984 */ /* 0x000fe20000000800 */
[----:B------:R-:W-:Y:S01]  /*168d0*/  @!PT LDS RZ, [RZ] ;  /* 0x00000000fffff984 */ /* 0x000fe20000000800 */
[----:B------:R-:W-:Y:S01]  /*168e0*/  @!PT LDS RZ, [RZ] ;  /* 0x00000000fffff984 */ /* 0x000fe20000000800 */
[----:B------:R0:W-:Y:S01]  /*168f0*/  @!P2 LDGSTS.E.BYPASS.LTC128B.128 [R9+0x10c00], desc[UR50][R6.64], !P1 ;  /* 0x10c000000609afae */ /* 0x0001e2000c901d72 */
[----:B------:R-:W-:-:S03]  /*16900*/  VIADD R8, R2, 0x60 ;  /* 0x0000006002087836 */ /* 0x000fc60000000000 */
[----:B------:R0:W-:Y:S01]  /*16910*/  @!P2 LDGSTS.E.BYPASS.LTC128B.128 [R9+0x14c00], desc[UR50][R6.64+0x80], !P0 ;  /* 0x14c000800609afae */ /* 0x0001e2000c101d72 */
[----:B------:R-:W-:Y:S01]  /*16920*/  ISETP.GE.AND P2, PT, R5, R3, PT ;  /* 0x000000030500720c */ /* 0x000fe20003f46270 */
[----:B------:R-:W-:-:S12]  /*16930*/  IMAD.MOV.U32 R5, RZ, RZ, R14 ;  /* 0x000000ffff057224 */ /* 0x000fd800078e000e */
[----:B0-----:R-:W-:Y:S05]  /*16940*/  WARPSYNC.COLLECTIVE R15, `(.L_x_8001) ;  /* 0x000000000f087348 */ /* 0x001fea0003c00000 */
[----:B------:R1:W2:Y:S02]  /*16950*/  SHFL.IDX P6, R14, R13, R12, R11 ;  /* 0x0000000c0d0e7389 */ /* 0x0002a400000c000b */
[----:B012---:R-:W-:Y:S01]  /*16960*/  ENDCOLLECTIVE ;  /* 0x000000000000791b */ /* 0x007fe20003800000 */
.L_x_8001:
[----:B------:R-:W-:Y:S02]  /*16970*/  IMAD.MOV.U32 R13, RZ, RZ, R4 ;  /* 0x000000ffff0d7224 */ /* 0x000fe400078e0004 */
[----:B------:R-:W-:Y:S02]  /*16980*/  IMAD.MOV.U32 R12, RZ, RZ, 0x3 ;  /* 0x00000003ff0c7424 */ /* 0x000fe400078e00ff */
[----:B------:R-:W-:-:S07]  /*16990*/  IMAD.MOV.U32 R6, RZ, RZ, R14 ;  /* 0x000000ffff067224 */ /* 0x000fce00078e000e */
[----:B------:R-:W-:Y:S05]  /*169a0*/  WARPSYNC.COLLECTIVE R15, `(.L_x_8002) ;  /* 0x000000000f087348 */ /* 0x000fea0003c00000 */
[----:B------:R0:W1:Y:S02]  /*169b0*/  SHFL.IDX P6, R14, R13, R12, R11 ;  /* 0x0000000c0d0e7389 */ /* 0x00006400000c000b */
[----:B01----:R-:W-:Y:S01]  /*169c0*/  ENDCOLLECTIVE ;  /* 0x000000000000791b */ /* 0x003fe20003800000 */
.L_x_8002:
        /* <DEDUP_REMOVED lines=9> */
[----:B------:R0:W-:Y:S01]  /*16a60*/  @!P2 LDGSTS.E.BYPASS.LTC128B.128 [R9+0x15400], desc[UR50][R6.64+0x80], !P0 ;  /* 0x154000800609afae */ /* 0x0001e2000c101d72 */
[----:B------:R-:W-:Y:S01]  /*16a70*/  ISETP.GE.AND P2, PT, R5, R3, PT ;  /* 0x000000030500720c */ /* 0x000fe20003f46270 */
[----:B------:R-:W-:-:S12]  /*16a80*/  IMAD.MOV.U32 R5, RZ, RZ, R14 ;  /* 0x000000ffff057224 */ /* 0x000fd800078e000e */
[----:B0-----:R-:W-:Y:S05]  /*16a90*/  WARPSYNC.COLLECTIVE R15, `(.L_x_8003) ;  /* 0x000000000f087348 */ /* 0x001fea0003c00000 */
[----:B------:R1:W2:Y:S02]  /*16aa0*/  SHFL.IDX P6, R14, R13, R12, R11 ;  /* 0x0000000c0d0e7389 */ /* 0x0002a400000c000b */
[----:B012---:R-:W-:Y:S01]  /*16ab0*/  ENDCOLLECTIVE ;  /* 0x000000000000791b */ /* 0x007fe20003800000 */
.L_x_8003:
[----:B------:R-:W-:Y:S02]  /*16ac0*/  IMAD.MOV.U32 R13, RZ, RZ, R4 ;  /* 0x000000ffff0d7224 */ /* 0x000fe400078e0004 */
[----:B------:R-:W-:Y:S02]  /*16ad0*/  IMAD.MOV.U32 R12, RZ, RZ, 0x4 ;  /* 0x00000004ff0c7424 */ /* 0x000fe400078e00ff */
[----:B------:R-:W-:-:S07]  /*16ae0*/  IMAD.MOV.U32 R6, RZ, RZ, R14 ;  /* 0x000000ffff067224 */ /* 0x000fce00078e000e */
[----:B------:R-:W-:Y:S05]  /*16af0*/  WARPSYNC.COLLECTIVE R15, `(.L_x_8004) ;  /* 0x000000000f087348 */ /* 0x000fea0003c00000 */
[----:B------:R0:W1:Y:S02]  /*16b00*/  SHFL.IDX P6, R14, R13, R12, R11 ;  /* 0x0000000c0d0e7389 */ /* 0x00006400000c000b */
[----:B01----:R-:W-:Y:S01]  /*16b10*/  ENDCOLLECTIVE ;  /* 0x000000000000791b */ /* 0x003fe20003800000 */
.L_x_8004:
        /* <DEDUP_REMOVED lines=15> */
.L_x_8005:
[----:B------:R-:W-:Y:S02]  /*16c10*/  IMAD.MOV.U32 R13, RZ, RZ, R4 ;  /* 0x000000ffff0d7224 */ /* 0x000fe400078e0004 */
[----:B------:R-:W-:Y:S02]  /*16c20*/  IMAD.MOV.U32 R12, RZ, RZ, 0x5 ;  /* 0x00000005ff0c7424 */ /* 0x000fe400078e00ff */
[----:B------:R-:W-:-:S07]  /*16c30*/  IMAD.MOV.U32 R6, RZ, RZ, R14 ;  /* 0x000000ffff067224 */ /* 0x000fce00078e000e */
[----:B------:R-:W-:Y:S05]  /*16c40*/  WARPSYNC.COLLECTIVE R15, `(.L_x_8006) ;  /* 0x000000000f087348 */ /* 0x000fea0003c00000 */
[----:B------:R0:W1:Y:S02]  /*16c50*/  SHFL.IDX P6, R14, R13, R12, R11 ;  /* 0x0000000c0d0e7389 */ /* 0x00006400000c000b */
[----:B01----:R-:W-:Y:S01]  /*16c60*/  ENDCOLLECTIVE ;  /* 0x000000000000791b */ /* 0x003fe20003800000 */
.L_x_8006:
        /* <DEDUP_REMOVED lines=15> */
.L_x_8007:
[----:B------:R-:W-:Y:S02]  /*16d60*/  IMAD.MOV.U32 R13, RZ, RZ, R4 ;  /* 0x000000ffff0d7224 */ /* 0x000fe400078e0004 */
[----:B------:R-:W-:Y:S02]  /*16d70*/  IMAD.MOV.U32 R12, RZ, RZ, 0x6 ;  /* 0x00000006ff0c7424 */ /* 0x000fe400078e00ff */
[----:B------:R-:W-:-:S07]  /*16d80*/  IMAD.MOV.U32 R6, RZ, RZ, R14 ;  /* 0x000000ffff067224 */ /* 0x000fce00078e000e */
[----:B------:R-:W-:Y:S05]  /*16d90*/  WARPSYNC.COLLECTIVE R15, `(.L_x_8008) ;  /* 0x000000000f087348 */ /* 0x000fea0003c00000 */
[----:B------:R0:W1:Y:S02]  /*16da0*/  SHFL.IDX P6, R14, R13, R12, R11 ;  /* 0x0000000c0d0e7389 */ /* 0x00006400000c000b */
[----:B01----:R-:W-:Y:S01]  /*16db0*/  ENDCOLLECTIVE ;  /* 0x000000000000791b */ /* 0x003fe20003800000 */
.L_x_8008:
        /* <DEDUP_REMOVED lines=14> */
.L_x_8009:
[----:B------:R-:W-:Y:S02]  /*16ea0*/  IMAD.MOV.U32 R13, RZ, RZ, R4 ;  /* 0x000000ffff0d7224 */ /* 0x000fe400078e0004 */
[----:B------:R-:W-:Y:S02]  /*16eb0*/  IMAD.MOV.U32 R12, RZ, RZ, 0x7 ;  /* 0x00000007ff0c7424 */ /* 0x000fe400078e00ff */
[----:B------:R-:W-:-:S07]  /*16ec0*/  IMAD.MOV.U32 R6, RZ, RZ, R14 ;  /* 0x000000ffff067224 */ /* 0x000fce00078e000e */
[----:B------:R-:W-:Y:S05]  /*16ed0*/  WARPSYNC.COLLECTIVE R15, `(.L_x_8010) ;  /* 0x000000000f087348 */ /* 0x000fea0003c00000 */
[----:B------:R0:W1:Y:S02]  /*16ee0*/  SHFL.IDX P6, R14, R13, R12, R11 ;  /* 0x0000000c0d0e7389 */ /* 0x00006400000c000b */
[----:B01----:R-:W-:Y:S01]  /*16ef0*/  ENDCOLLECTIVE ;  /* 0x000000000000791b */ /* 0x003fe20003800000 */
.L_x_8010:
[----:B------:R-:W-:-:S05]  /*16f00*/  @!P3 LEA R6, P2, R10, R6, 0x1 ;  /* 0x000000060a06b211 */ /* 0x000fca00078408ff */
[----:B------:R-:W-:-:S04]  /*16f10*/  @!P3 IMAD.X R5, RZ, RZ, R5, P2 ;  /* 0x000000ffff05b224 */ /* 0x000fc800010e0605 */
        /* <DEDUP_REMOVED lines=11> */
.L_x_8011:
[----:B------:R-:W-:Y:S01]  /*16fd0*/  IMAD.MOV.U32 R0, RZ, RZ, R14 ;  /* 0x000000ffff007224 */ /* 0x000fe200078e000e */
[----:B------:R-:W-:Y:S06]  /*16fe0*/  BRA `(.L_x_8012) ;  /* 0xffffffc400b87947 */ /* 0x000fec000383ffff */
.L_x_7913:
[----:B0-----:R0:W1:Y:S02]  /*16ff0*/  SYNCS.PHASECHK.TRANS64.TRYWAIT P0, [R17+URZ+0x28820], R0 ;  /* 0x02882000110075a7 */ /* 0x001064000800017f */
[----:B-1----:R-:W-:Y:S05]  /*17000*/  @!P0 NANOSLEEP.SYNCS 0x989680 ;  /* 0x009896800000895d */ /* 0x002fea0003900000 */
[----:B------:R-:W1:Y:S02]  /*17010*/  @!P0 SYNCS.PHASECHK.TRANS64 P0, [R17+URZ+0x28820], R0 ;  /* 0x02882000110085a7 */ /* 0x000e64000800007f */
[----:B-1----:R-:W-:Y:S05]  /*17020*/  @!P0 BRA `(.L_x_7913) ;  /* 0xfffffffc00f08947 */ /* 0x002fea000383ffff */
[----:B------:R-:W-:Y:S05]  /*17030*/  BRA `(.L_x_8013) ;  /* 0xffffffc800287947 */ /* 0x000fea000383ffff */
.L_x_7920:
[----:B0-----:R0:W1:Y:S02]  /*17040*/  SYNCS.PHASECHK.TRANS64.TRYWAIT P0, [R7+URZ+0x28840], R3 ;  /* 0x02884003070075a7 */ /* 0x001064000800017f */
[----:B-1----:R-:W-:Y:S05]  /*17050*/  @!P0 NANOSLEEP.SYNCS 0x989680 ;  /* 0x009896800000895d */ /* 0x002fea0003900000 */
[----:B------:R-:W1:Y:S02]  /*17060*/  @!P0 SYNCS.PHASECHK.TRANS64 P0, [R7+URZ+0x28840], R3 ;  /* 0x02884003070085a7 */ /* 0x000e64000800007f */
[----:B-1----:R-:W-:Y:S05]  /*17070*/  @!P0 BRA `(.L_x_7920) ;  /* 0xfffffffc00f08947 */ /* 0x002fea000383ffff */
[----:B------:R-:W-:Y:S05]  /*17080*/  BRA `(.L_x_8014) ;  /* 0xffffffc800e07947 */ /* 0x000fea000383ffff */
.L_x_7926:
[----:B0-----:R0:W1:Y:S02]  /*17090*/  SYNCS.PHASECHK.TRANS64.TRYWAIT P0, [R7+URZ+0x60], R3 ;  /* 0x00006003070075a7 */ /* 0x001064000800017f */
[----:B-1----:R-:W-:Y:S05]  /*170a0*/  @!P0 NANOSLEEP.SYNCS 0x989680 ;  /* 0x009896800000895d */ /* 0x002fea0003900000 */
[----:B------:R-:W1:Y:S02]  /*170b0*/  @!P0 SYNCS.PHASECHK.TRANS64 P0, [R7+URZ+0x60], R3 ;  /* 0x00006003070085a7 */ /* 0x000e64000800007f */
[----:B-1----:R-:W-:Y:S05]  /*170c0*/  @!P0 BRA `(.L_x_7926) ;  /* 0xfffffffc00f08947 */ /* 0x002fea000383ffff */
[----:B------:R-:W-:Y:S05]  /*170d0*/  BRA `(.L_x_8015) ;  /* 0xffffffcc00b07947 */ /* 0x000fea000383ffff */
.L_x_7936:
[----:B--2---:R2:W3:Y:S02]  /*170e0*/  SYNCS.PHASECHK.TRANS64.TRYWAIT P0, [R3+URZ+0x28840], R2 ;  /* 0x02884002030075a7 */ /* 0x0044e4000800017f */
[----:B---3--:R-:W-:Y:S05]  /*170f0*/  @!P0 NANOSLEEP.SYNCS 0x989680 ;  /* 0x009896800000895d */ /* 0x008fea0003900000 */
[----:B------:R-:W3:Y:S02]  /*17100*/  @!P0 SYNCS.PHASECHK.TRANS64 P0, [R3+URZ+0x28840], R2 ;  /* 0x02884002030085a7 */ /* 0x000ee4000800007f */
[----:B---3--:R-:W-:Y:S05]  /*17110*/  @!P0 BRA `(.L_x_7936) ;  /* 0xfffffffc00f08947 */ /* 0x008fea000383ffff */
[----:B------:R-:W-:Y:S05]  /*17120*/  BRA `(.L_x_8016) ;  /* 0xffffffd400347947 */ /* 0x000fea000383ffff */
.L_x_7942:
[----:B0-----:R0:W1:Y:S02]  /*17130*/  SYNCS.PHASECHK.TRANS64.TRYWAIT P0, [R2+URZ+0x60], R3 ;  /* 0x00006003020075a7 */ /* 0x001064000800017f */
[----:B-1----:R-:W-:Y:S05]  /*17140*/  @!P0 NANOSLEEP.SYNCS 0x989680 ;  /* 0x009896800000895d */ /* 0x002fea0003900000 */
[----:B------:R-:W1:Y:S02]  /*17150*/  @!P0 SYNCS.PHASECHK.TRANS64 P0, [R2+URZ+0x60], R3 ;  /* 0x00006003020085a7 */ /* 0x000e64000800007f */
[----:B-1----:R-:W-:Y:S05]  /*17160*/  @!P0 BRA `(.L_x_7942) ;  /* 0xfffffffc00f08947 */ /* 0x002fea000383ffff */
[----:B------:R-:W-:Y:S05]  /*17170*/  BRA `(.L_x_8017) ;  /* 0xffffffd800047947 */ /* 0x000fea000383ffff */
.L_x_7951:
[----:B--2---:R2:W3:Y:S02]  /*17180*/  SYNCS.PHASECHK.TRANS64.TRYWAIT P0, [R2+URZ+0x28840], R3 ;  /* 0x02884003020075a7 */ /* 0x0044e4000800017f */
[----:B---3--:R-:W-:Y:S05]  /*17190*/  @!P0 NANOSLEEP.SYNCS 0x989680 ;  /* 0x009896800000895d */ /* 0x008fea0003900000 */
[----:B------:R-:W3:Y:S02]  /*171a0*/  @!P0 SYNCS.PHASECHK.TRANS64 P0, [R2+URZ+0x28840], R3 ;  /* 0x02884003020085a7 */ /* 0x000ee4000800007f */
[----:B---3--:R-:W-:Y:S05]  /*171b0*/  @!P0 BRA `(.L_x_7951) ;  /* 0xfffffffc00f08947 */ /* 0x008fea000383ffff */
[----:B------:R-:W-:Y:S05]  /*171c0*/  BRA `(.L_x_8018) ;  /* 0xffffffdc00587947 */ /* 0x000fea000383ffff */
.L_x_7957:
[----:B0-----:R0:W1:Y:S02]  /*171d0*/  SYNCS.PHASECHK.TRANS64.TRYWAIT P0, [R2+URZ+0x60], R5 ;  /* 0x00006005020075a7 */ /* 0x001064000800017f */
[----:B-1----:R-:W-:Y:S05]  /*171e0*/  @!P0 NANOSLEEP.SYNCS 0x989680 ;  /* 0x009896800000895d */ /* 0x002fea0003900000 */
[----:B------:R-:W1:Y:S02]  /*171f0*/  @!P0 SYNCS.PHASECHK.TRANS64 P0, [R2+URZ+0x60], R5 ;  /* 0x00006005020085a7 */ /* 0x000e64000800007f */
[----:B-1----:R-:W-:Y:S05]  /*17200*/  @!P0 BRA `(.L_x_7957) ;  /* 0xfffffffc00f08947 */ /* 0x002fea000383ffff */
[----:B------:R-:W-:Y:S05]  /*17210*/  BRA `(.L_x_8019) ;  /* 0xffffffe000287947 */ /* 0x000fea000383ffff */
.L_x_7968:
[----:B0-----:R0:W3:Y:S02]  /*17220*/  SYNCS.PHASECHK.TRANS64.TRYWAIT P0, [R3+URZ+0x28860], R0 ;  /* 0x02886000030075a7 */ /* 0x0010e4000800017f */
[----:B---3--:R-:W-:Y:S05]  /*17230*/  @!P0 NANOSLEEP.SYNCS 0x989680 ;  /* 0x009896800000895d */ /* 0x008fea0003900000 */
[----:B------:R-:W3:Y:S02]  /*17240*/  @!P0 SYNCS.PHASECHK.TRANS64 P0, [R3+URZ+0x28860], R0 ;  /* 0x02886000030085a7 */ /* 0x000ee4000800007f */
[----:B---3--:R-:W-:Y:S05]  /*17250*/  @!P0 BRA `(.L_x_7968) ;  /* 0xfffffffc00f08947 */ /* 0x008fea000383ffff */
[----:B------:R-:W-:Y:S05]  /*17260*/  BRA `(.L_x_8020) ;  /* 0xffffffe400687947 */ /* 0x000fea000383ffff */
.L_x_7975:
[----:B------:R-:W-:Y:S01]  /*17270*/  BSSY B0, `(.L_x_8021) ;  /* 0x0000008000007945 */ /* 0x000fe20003800000 */
[----:B-----5:R-:W-:Y:S02]  /*17280*/  IMAD.MOV.U32 R13, RZ, RZ, R2 ;  /* 0x000000ffff0d7224 */ /* 0x020fe400078e0002 */
[----:B------:R-:W-:Y:S02]  /*17290*/  IMAD.MOV.U32 R12, RZ, RZ, RZ ;  /* 0x000000ffff0c7224 */ /* 0x000fe400078e00ff */
[----:B------:R-:W-:Y:S02]  /*172a0*/  IMAD.MOV.U32 R11, RZ, RZ, 0x1f ;  /* 0x0000001fff0b7424 */ /* 0x000fe400078e00ff */
[----:B------:R-:W-:-:S07]  /*172b0*/  IMAD.MOV.U32 R15, RZ, RZ, -0x1 ;  /* 0xffffffffff0f7424 */ /* 0x000fce00078e00ff */
[----:B-123--:R-:W-:Y:S05]  /*172c0*/  WARPSYNC.COLLECTIVE R15, `(.L_x_8022) ;  /* 0x000000000f087348 */ /* 0x00efea0003c00000 */
[----:B------:R0:W4:Y:S02]  /*172d0*/  SHFL.IDX P6, R14, R13, R12, R11 ;  /* 0x0000000c0d0e7389 */ /* 0x00012400000c000b */
[----:B01234-:R-:W-:Y:S01]  /*172e0*/  ENDCOLLECTIVE ;  /* 0x000000000000791b */ /* 0x01ffe20003800000 */
.L_x_8022:
[----:B------:R-:W-:Y:S05]  /*172f0*/  BSYNC B0 ;  /* 0x0000000000007941 */ /* 0x000fea0003800000 */
.L_x_8021:
[----:B------:R-:W-:Y:S05]  /*17300*/  BRA `(.L_x_8023) ;  /* 0xffffffe800607947 */ /* 0x000fea000383ffff */
.L_x_7978:
[----:B0-----:R0:W1:Y:S02]  /*17310*/  SYNCS.PHASECHK.TRANS64.TRYWAIT P0, [R0+URZ+0x28820], R3 ;  /* 0x02882003000075a7 */ /* 0x001064000800017f */
[----:B-1----:R-:W-:Y:S05]  /*17320*/  @!P0 NANOSLEEP.SYNCS 0x989680 ;  /* 0x009896800000895d */ /* 0x002fea0003900000 */
[----:B------:R-:W1:Y:S02]  /*17330*/  @!P0 SYNCS.PHASECHK.TRANS64 P0, [R0+URZ+0x28820], R3 ;  /* 0x02882003000085a7 */ /* 0x000e64000800007f */
[----:B-1----:R-:W-:Y:S05]  /*17340*/  @!P0 BRA `(.L_x_7978) ;  /* 0xfffffffc00f08947 */ /* 0x002fea000383ffff */
[----:B------:R-:W-:Y:S05]  /*17350*/  BRA `(.L_x_8024) ;  /* 0xffffffe800ac7947 */ /* 0x000fea000383ffff */
.L_x_7979:
        /* <DEDUP_REMOVED lines=8> */
[----:B0-23--:R-:W-:Y:S05]  /*173e0*/  WARPSYNC.COLLECTIVE R15, `(.L_x_8026) ;  /* 0x000000000f087348 */ /* 0x00dfea0003c00000 */
[----:B------:R1:W4:Y:S02]  /*173f0*/  SHFL.IDX P6, R14, R13, R12, R11 ;  /* 0x0000000c0d0e7389 */ /* 0x00032400000c000b */
[----:B01234-:R-:W-:Y:S01]  /*17400*/  ENDCOLLECTIVE ;  /* 0x000000000000791b */ /* 0x01ffe20003800000 */
.L_x_8026:
[----:B------:R-:W-:Y:S05]  /*17410*/  BSYNC B0 ;  /* 0x0000000000007941 */ /* 0x000fea0003800000 */
.L_x_8025:
[----:B------:R-:W-:Y:S05]  /*17420*/  BRA `(.L_x_8027) ;  /* 0xffffffe800947947 */ /* 0x000fea000383ffff */
.L_x_7982:
[----:B------:R-:W-:Y:S01]  /*17430*/  BSSY B1, `(.L_x_8028) ;  /* 0x0000006000017945 */ /* 0x000fe20003800000 */
[----:B------:R-:W-:-:S07]  /*17440*/  IMAD.MOV.U32 R15, RZ, RZ, -0x1 ;  /* 0xffffffffff0f7424 */ /* 0x000fce00078e00ff */
[----:B0123--:R-:W-:Y:S05]  /*17450*/  WARPSYNC.COLLECTIVE R15, `(.L_x_8029) ;  /* 0x000000000f0c7348 */ /* 0x00ffea0003c00000 */
[----:B------:R-:W-:Y:S02]  /*17460*/  ELECT P6, UR62, PT ;  /* 0x00000000003e782f */ /* 0x000fe400038c0000 */
[----:B------:R-:W-:Y:S01]  /*17470*/  MOV R14, UR62 ;  /* 0x0000003e000e7c02 */ /* 0x000fe20008000f00 */
[----:B0123--:R-:W-:Y:S10]  /*17480*/  ENDCOLLECTIVE ;  /* 0x000000000000791b */ /* 0x00fff40003800000 */
.L_x_8029:
[----:B------:R-:W-:Y:S05]  /*17490*/  BSYNC B1 ;  /* 0x0000000000017941 */ /* 0x000fea0003800000 */
.L_x_8028:
[----:B------:R-:W-:Y:S05]  /*174a0*/  BRA `(.L_x_8030) ;  /* 0xffffffe8008c7947 */ /* 0x000fea000383ffff */
.L_x_7984:
[----:B0-----:R0:W1:Y:S02]  /*174b0*/  SYNCS.PHASECHK.TRANS64.TRYWAIT P0, [R6+URZ], R5 ;  /* 0x00000005060075a7 */ /* 0x001064000800017f */
[----:B-1----:R-:W-:Y:S05]  /*174c0*/  @!P0 NANOSLEEP.SYNCS 0x989680 ;  /* 0x009896800000895d */ /* 0x002fea0003900000 */
[----:B------:R-:W1:Y:S02]  /*174d0*/  @!P0 SYNCS.PHASECHK.TRANS64 P0, [R6+URZ], R5 ;  /* 0x00000005060085a7 */ /* 0x000e64000800007f */
[----:B-1----:R-:W-:Y:S05]  /*174e0*/  @!P0 BRA `(.L_x_7984) ;  /* 0xfffffffc00f08947 */ /* 0x002fea000383ffff */
[----:B------:R-:W-:Y:S05]  /*174f0*/  BRA `(.L_x_8031) ;  /* 0xffffffe800c47947 */ /* 0x000fea000383ffff */
.L_x_7985:
[----:B-1----:R1:W3:Y:S02]  /*17500*/  SYNCS.PHASECHK.TRANS64.TRYWAIT P0, [R3+URZ], R2 ;  /* 0x00000002030075a7 */ /* 0x0022e4000800017f */
[----:B---3--:R-:W-:Y:S05]  /*17510*/  @!P0 NANOSLEEP.SYNCS 0x989680 ;  /* 0x009896800000895d */ /* 0x008fea0003900000 */
[----:B------:R-:W3:Y:S02]  /*17520*/  @!P0 SYNCS.PHASECHK.TRANS64 P0, [R3+URZ], R2 ;  /* 0x00000002030085a7 */ /* 0x000ee4000800007f */
[----:B---3--:R-:W-:Y:S05]  /*17530*/  @!P0 BRA `(.L_x_7985) ;  /* 0xfffffffc00f08947 */ /* 0x008fea000383ffff */
[----:B------:R-:W-:Y:S05]  /*17540*/  BRA `(.L_x_8032) ;  /* 0xffffffe800b87947 */ /* 0x000fea000383ffff */
.L_x_7987:
[----:B-1----:R1:W3:Y:S02]  /*17550*/  SYNCS.PHASECHK.TRANS64.TRYWAIT P0, [R18+URZ], R5 ;  /* 0x00000005120075a7 */ /* 0x0022e4000800017f */
[----:B---3--:R-:W-:Y:S05]  /*17560*/  @!P0 NANOSLEEP.SYNCS 0x989680 ;  /* 0x009896800000895d */ /* 0x008fea0003900000 */
[----:B------:R-:W3:Y:S02]  /*17570*/  @!P0 SYNCS.PHASECHK.TRANS64 P0, [R18+URZ], R5 ;  /* 0x00000005120085a7 */ /* 0x000ee4000800007f */
[----:B---3--:R-:W-:Y:S05]  /*17580*/  @!P0 BRA `(.L_x_7987) ;  /* 0xfffffffc00f08947 */ /* 0x008fea000383ffff */
[----:B------:R-:W-:Y:S05]  /*17590*/  BRA `(.L_x_8033) ;  /* 0xffffffe800bc7947 */ /* 0x000fea000383ffff */
.L_x_8034:
        /* <DEDUP_REMOVED lines=14> */
.L_x_15313:


//--------------------- .text._ZN7cutlass13device_kernelIN5flash11enable_sm90INS1_16FlashAttnFwdSm90INS1_25CollectiveMainloopFwdSm90ILi2EN4cute5tupleIJNS5_1CILi1EEES8_S8_EEENS6_IJNS7_ILi128EEESA_SA_EEELi128ENS_10bfloat16_tEfNS_4arch4Sm90ELb0ELb1ELb1ELb1ELb0ELb0ELb0ELb1ELb1ELb1ELb0ELb0EEENS1_21CollectiveEpilogueFwdISB_S9_SC_SE_Li256ELb1ELb1ELb0ELb0EEENS1_36VarlenDynamicPersistentTileSchedulerILi128ELi128ELi256ELi128ELb0ELb1ELb1ELb1ELb0ELb1EEEEEEEEEvNT_6ParamsE --------------------------
	.section	.text._ZN7cutlass13device_kernelIN5flash11enable_sm90INS1_16FlashAttnFwdSm90INS1_25CollectiveMainloopFwdSm90ILi2EN4cute5tupleIJNS5_1CILi1EEES8_S8_EEENS6_IJNS7_ILi128EEESA_SA_EEELi128ENS_10bfloat16_tEfNS_4arch4Sm90ELb0ELb1ELb1ELb1ELb0ELb0ELb0ELb1ELb1ELb1ELb0ELb0EEENS1_21CollectiveEpilogueFwdISB_S9_SC_SE_Li256ELb1ELb1ELb0ELb0EEENS1_36VarlenDynamicPersistentTileSchedulerILi128ELi128ELi256ELi128ELb0ELb1ELb1ELb1ELb0ELb1EEEEEEEEEvNT_6ParamsE,"ax",@progbits
	.align	128
.text._ZN7cutlass13device_kernelIN5flash11enable_sm90INS1_16FlashAttnFwdSm90INS1_25CollectiveMainloopFwdSm90ILi2EN4cute5tupleIJNS5_1CILi1EEES8_S8_EEENS6_IJNS7_ILi128EEESA_SA_EEELi128ENS_10bfloat16_tEfNS_4arch4Sm90ELb0ELb1ELb1ELb1ELb0ELb0ELb0ELb1ELb1ELb1ELb0ELb0EEENS1_21CollectiveEpilogueFwdISB_S9_SC_SE_Li256ELb1ELb1ELb0ELb0EEENS1_36VarlenDynamicPersistentTileSchedulerILi128ELi128ELi256ELi128ELb0ELb1ELb1ELb1ELb0ELb1EEEEEEEEEvNT_6ParamsE:
        .type           _ZN7cutlass13device_kernelIN5flash11enable_sm90INS1_16FlashAttnFwdSm90INS1_25CollectiveMainloopFwdSm90ILi2EN4cute5tupleIJNS5_1CILi1EEES8_S8_EEENS6_IJNS7_ILi128EEESA_SA_EEELi128ENS_10bfloat16_tEfNS_4arch4Sm90ELb0ELb1ELb1ELb1ELb0ELb0ELb0ELb1ELb1ELb1ELb0ELb0EEENS1_21CollectiveEpilogueFwdISB_S9_SC_SE_Li256ELb1ELb1ELb0ELb0EEENS1_36VarlenDynamicPersistentTileSchedulerILi128ELi128ELi256ELi128ELb0ELb1ELb1ELb1ELb0ELb1EEEEEEEEEvNT_6ParamsE,@function
        .size           _ZN7cutlass13device_kernelIN5flash11enable_sm90INS1_16FlashAttnFwdSm90INS1_25CollectiveMainloopFwdSm90ILi2EN4cute5tupleIJNS5_1CILi1EEES8_S8_EEENS6_IJNS7_ILi128EEESA_SA_EEELi128ENS_10bfloat16_tEfNS_4arch4Sm90ELb0ELb1ELb1ELb1ELb0ELb0ELb0ELb1ELb1ELb1ELb0ELb0EEENS1_21CollectiveEpilogueFwdISB_S9_SC_SE_Li256ELb1ELb1ELb0ELb0EEENS1_36VarlenDynamicPersistentTileSchedulerILi128ELi128ELi256ELi128ELb0ELb1ELb1ELb1ELb0ELb1EEEEEEEEEvNT_6ParamsE,(.L_x_15314 - _ZN7cutlass13device_kernelIN5flash11enable_sm90INS1_16FlashAttnFwdSm90INS1_25CollectiveMainloopFwdSm90ILi2EN4cute5tupleIJNS5_1CILi1EEES8_S8_EEENS6_IJNS7_ILi128EEESA_SA_EEELi128ENS_10bfloat16_tEfNS_4arch4Sm90ELb0ELb1ELb1ELb1ELb0ELb0ELb0ELb1ELb1ELb1ELb0ELb0EEENS1_21CollectiveEpilogueFwdISB_S9_SC_SE_Li256ELb1ELb1ELb0ELb0EEENS1_36VarlenDynamicPersistentTileSchedulerILi128ELi128ELi256ELi128ELb0ELb1ELb1ELb1ELb0ELb1EEEEEEEEEvNT_6ParamsE)
        .other          _ZN7cutlass13device_kernelIN5flash11enable_sm90INS1_16FlashAttnFwdSm90INS1_25CollectiveMainloopFwdSm90ILi2EN4cute5tupleIJNS5_1CILi1EEES8_S8_EEENS6_IJNS7_ILi128EEESA_SA_EEELi128ENS_10bfloat16_tEfNS_4arch4Sm90ELb0ELb1ELb1ELb1ELb0ELb0ELb0ELb1ELb1ELb1ELb0ELb0EEENS1_21CollectiveEpilogueFwdISB_S9_SC_SE_Li256ELb1ELb1ELb0ELb0EEENS1_36VarlenDynamicPersistentTileSchedulerILi128ELi128ELi256ELi128ELb0ELb1ELb1ELb1ELb0ELb1EEEEEEEEEvNT_6ParamsE,@"STO_CUDA_ENTRY STV_DEFAULT"
_ZN7cutlass13device_kernelIN5flash11enable_sm90INS1_16FlashAttnFwdSm90INS1_25CollectiveMainloopFwdSm90ILi2EN4cute5tupleIJNS5_1CILi1EEES8_S8_EEENS6_IJNS7_ILi128EEESA_SA_EEELi128ENS_10bfloat16_tEfNS_4arch4Sm90ELb0ELb1ELb1ELb1ELb0ELb0ELb0ELb1ELb1ELb1ELb0ELb0EEENS1_21CollectiveEpilogueFwdISB_S9_SC_SE_Li256ELb1ELb1ELb0ELb0EEENS1_36VarlenDynamicPersistentTileSchedulerILi128ELi128ELi256ELi128ELb0ELb1ELb1ELb1ELb0ELb1EEEEEEEEEvNT_6ParamsE:
        /* <DEDUP_REMOVED lines=18> */
.L_x_8036:
[----:B------:R-:W-:Y:S05]  /*0120*/  BSYNC B0 ;  /* 0x0000000000007941 */ /* 0x000fea0003800000 */
.L_x_8035:
        /* <DEDUP_REMOVED lines=41> */
.L_x_8037:
        /* <DEDUP_REMOVED lines=22> */
.L_x_8038:
        /* <DEDUP_REMOVED lines=18> */
.L_x_8039:
        /* <DEDUP_REMOVED lines=22> */
.L_x_8040:
        /* <DEDUP_REMOVED lines=22> */
.L_x_8041:
[----:B------:R-:W-:Y:S01]  /*0900*/  PLOP3.LUT P0, PT, PT, PT, UP0, 0x80, 0x0 ;  /* 0x000000000000781c */ /* 0x000fe20003f0f008 */
[----:B------:R-:W-:Y:S01]  /*0910*/  UMOV UR36, 0x1 ;  /* 0x0000000100247882 */ /* 0x000fe20000000000 */
[----:B------:R-:W-:Y:S01]  /*0920*/  NOP ;  /* 0x0000000000007918 */ /* 0x000fe20000000000 */
[----:B------:R-:W-:Y:S01]  /*0930*/  USEL UR36, UR36, 0x2, !UP0 ;  /* 0x0000000224247887 */ /* 0x000fe2000c000000 */
[----:B------:R-:W-:Y:S01]  /*0940*/  ULDC.64 UR50, c[0x0][0x208] ;  /* 0x0000820000327ab9 */ /* 0x000fe20000000a00 */
[----:B012-4-:R-:W-:Y:S08]  /*0950*/  BAR.SYNC.DEFER_BLOCKING 0x0 ;  /* 0x0000000000007b1d */ /* 0x017ff00000010000 */
[----:B------:R-:W-:Y:S05]  /*0960*/  @!P0 BRA `(.L_x_8042) ;  /* 0x0000011400088947 */ /* 0x000fea0003800000 */
.L_x_8043:
[----:B------:R-:W-:-:S08]  /*0970*/  NOP ;  /* 0x0000000000007918 */ /* 0x000fd00000000000 */
[----:B------:R-:W0:Y:S02]  /*0980*/  USETMAXREG.TRY_ALLOC.CTAPOOL UP0, 0xf0 ;  /* 0x000000f0000079c8 */ /* 0x000e240008000600 */
[----:B0-----:R-:W-:-:S13]  /*0990*/  PLOP3.LUT P0, PT, PT, PT, UP0, 0x80, 0x0 ;  /* 0x000000000000781c */ /* 0x001fda0003f0f008 */
[----:B------:R-:W-:Y:S05]  /*09a0*/  @!P0 BRA `(.L_x_8043) ;  /* 0xfffffffc00f08947 */ /* 0x000fea000383ffff */
[----:B------:R-:W0:Y:S01]  /*09b0*/  S2R R2, SR_TID.X ;  /* 0x0000000000027919 */ /* 0x000e220000002100 */
        /* <DEDUP_REMOVED lines=13> */
[----:B------:R-:W-:Y:S01]  /*0a90*/  VIADD R191, R2, 0xffffff80 ;  /* 0xffffff8002bf7836 */ /* 0x000fe20000000000 */
[----:B------:R-:W-:Y:S01]  /*0aa0*/  R2UR UR7, R6 ;  /* 0x00000000060772ca */ /* 0x000fe200000e0000 */
[----:B------:R-:W-:Y:S01]  /*0ab0*/  ULOP3.LUT UR48, UR36, 0x1, URZ, 0xfc, !UPT ;  /* 0x0000000124307892 */ /* 0x000fe2000f8efc3f */
[----:B------:R-:W-:Y:S01]  /*0ac0*/  R2UR UR6, R7 ;  /* 0x00000000070672ca */ /* 0x000fe200000e0000 */
[----:B------:R-:W-:Y:S01]  /*0ad0*/  UMOV UR47, URZ ;  /* 0x0000003f002f7c82 */ /* 0x000fe20008000000 */
[----:B------:R-:W-:Y:S01]  /*0ae0*/  SHF.R.S32.HI R0, RZ, 0x1f, R191 ;  /* 0x0000001fff007819 */ /* 0x000fe200000114bf */
[----:B------:R-:W-:Y:S01]  /*0af0*/  UMOV UR46, URZ ;  /* 0x0000003f002e7c82 */ /* 0x000fe20008000000 */
[----:B------:R-:W-:Y:S01]  /*0b00*/  R2UR UR5, R5 ;  /* 0x00000000050572ca */ /* 0x000fe200000e0000 */
[----:B------:R-:W-:Y:S01]  /*0b10*/  UMOV UR45, URZ ;  /* 0x0000003f002d7c82 */ /* 0x000fe20008000000 */
[CC--:B------:R-:W-:Y:S02]  /*0b20*/  LEA.HI R3, R0.reuse, R191.reuse, RZ, 0x7 ;  /* 0x000000bf00037211 */ /* 0x0c0fe400078f38ff */
[----:B------:R-:W-:-:S02]  /*0b30*/  LEA.HI R4, R0, R191, RZ, 0x5 ;  /* 0x000000bf00047211 */ /* 0x000fc400078f28ff */
[----:B------:R-:W-:Y:S02]  /*0b40*/  LOP3.LUT R2, R3, 0xffffff80, RZ, 0xc0, !PT ;  /* 0xffffff8003027812 */ /* 0x000fe400078ec0ff */
[----:B------:R-:W-:Y:S01]  /*0b50*/  SHF.R.S32.HI R186, RZ, 0x7, R3 ;  /* 0x00000007ffba7819 */ /* 0x000fe20000011403 */
[----:B------:R-:W-:Y:S02]  /*0b60*/  IMAD.SHL.U32 R6, R4, 0x20, RZ ;  /* 0x0000002004067824 */ /* 0x000fe400078e00ff */
[----:B------:R-:W-:Y:S01]  /*0b70*/  IMAD.IADD R185, R191, 0x1, -R2 ;  /* 0x00000001bfb97824 */ /* 0x000fe200078e0a02 */
[----:B------:R-:W-:Y:S02]  /*0b80*/  LEA.HI R2, R0, R191, RZ, 0x4 ;  /* 0x000000bf00027211 */ /* 0x000fe400078f20ff */
[----:B------:R-:W-:Y:S02]  /*0b90*/  LOP3.LUT R7, R6, 0xfffffc00, RZ, 0xc0, !PT ;  /* 0xfffffc0006077812 */ /* 0x000fe400078ec0ff */
[----:B------:R-:W-:-:S02]  /*0ba0*/  SHF.R.S32.HI R8, RZ, 0x1f, R185 ;  /* 0x0000001fff087819 */ /* 0x000fc400000114b9 */
[----:B------:R-:W-:Y:S02]  /*0bb0*/  LEA.HI R6, R0, R191, RZ, 0x2 ;  /* 0x000000bf00067211 */ /* 0x000fe400078f10ff */
[----:B------:R-:W-:Y:S02]  /*0bc0*/  LEA.HI R9, R8, R185, RZ, 0x2 ;  /* 0x000000b908097211 */ /* 0x000fe400078f10ff */
[----:B------:R-:W-:Y:S02]  /*0bd0*/  SHF.R.S32.HI R5, RZ, 0x4, R2 ;  /* 0x00000004ff057819 */ /* 0x000fe40000011402 */
[--C-:B------:R-:W-:Y:S02]  /*0be0*/  SHF.R.S32.HI R10, RZ, 0x2, R9.reuse ;  /* 0x00000002ff0a7819 */ /* 0x100fe40000011409 */
[----:B------:R-:W-:Y:S02]  /*0bf0*/  SHF.R.S32.HI R11, RZ, 0x1f, R9 ;  /* 0x0000001fff0b7819 */ /* 0x000fe40000011409 */
[----:B------:R-:W-:-:S02]  /*0c00*/  LOP3.LUT R4, R2, 0x3fffff0, RZ, 0xc0, !PT ;  /* 0x03fffff002047812 */ /* 0x000fc400078ec0ff */
[----:B------:R-:W-:Y:S02]  /*0c10*/  LOP3.LUT R6, R6, 0xfffffffc, RZ, 0xc0, !PT ;  /* 0xfffffffc06067812 */ /* 0x000fe400078ec0ff */
[----:B------:R-:W-:Y:S01]  /*0c20*/  LEA.HI R0, R0, R191, RZ, 0x3 ;  /* 0x000000bf00007211 */ /* 0x000fe200078f18ff */
[----:B------:R-:W-:Y:S01]  /*0c30*/  IMAD.IADD R4, R191, 0x1, -R4 ;  /* 0x00000001bf047824 */ /* 0x000fe200078e0a04 */
[----:B------:R-:W-:Y:S01]  /*0c40*/  LEA.HI R11, R11, R10, RZ, 0x3 ;  /* 0x0000000a0b0b7211 */ /* 0x000fe200078f18ff */
[----:B------:R-:W-:Y:S01]  /*0c50*/  IMAD.IADD R6, R191, 0x1, -R6 ;  /* 0x00000001bf067824 */ /* 0x000fe200078e0a06 */
[----:B------:R-:W-:Y:S01]  /*0c60*/  LEA.HI R2, R2, R5, RZ, 0x1 ;  /* 0x0000000502027211 */ /* 0x000fe200078f08ff */
[----:B------:R-:W-:Y:S01]  /*0c70*/  IMAD R7, R4, 0x40, R7 ;  /* 0x0000004004077824 */ /* 0x000fe200078e0207 */
[----:B------:R-:W-:Y:S02]  /*0c80*/  LOP3.LUT R22, R0, 0xfffffff8, RZ, 0xc0, !PT ;  /* 0xfffffff800167812 */ /* 0x000fe400078ec0ff */
[----:B------:R-:W-:-:S02]  /*0c90*/  LOP3.LUT R11, R11, 0xfffffff8, RZ, 0xc0, !PT ;  /* 0xfffffff80b0b7812 */ /* 0x000fc400078ec0ff */
[----:B------:R-:W-:Y:S01]  /*0ca0*/  LEA.HI R8, R8, R185, RZ, 0x5 ;  /* 0x000000b908087211 */ /* 0x000fe200078f28ff */
[----:B------:R-:W-:Y:S01]  /*0cb0*/  IMAD.IADD R22, R191, 0x1, -R22 ;  /* 0x00000001bf167824 */ /* 0x000fe200078e0a16 */
[----:B------:R-:W-:Y:S01]  /*0cc0*/  LEA.HI R3, R3, R186, RZ, 0x1 ;  /* 0x000000ba03037211 */ /* 0x000fe200078f08ff */
[----:B------:R-:W-:Y:S01]  /*0cd0*/  IMAD.IADD R11, R10, 0x1, -R11 ;  /* 0x000000010a0b7824 */ /* 0x000fe200078e0a0b */
[----:B------:R-:W-:Y:S01]  /*0ce0*/  LOP3.LUT R2, R2, 0x1ffffffe, RZ, 0xc0, !PT ;  /* 0x1ffffffe02027812 */ /* 0x000fe200078ec0ff */
[----:B------:R-:W-:Y:S01]  /*0cf0*/  IMAD.SHL.U32 R18, R22, 0x8, RZ ;  /* 0x0000000816127824 */ /* 0x000fe200078e00ff */
[----:B------:R-:W-:Y:S02]  /*0d00*/  SHF.R.S32.HI R8, RZ, 0x5, R8 ;  /* 0x00000005ff087819 */ /* 0x000fe40000011408 */
        /* <DEDUP_REMOVED lines=16> */
.L_x_8143:
[----:B------:R-:W-:Y:S01]  /*0e10*/  ULDC.64 UR8, c[0x0][0xa28] ;  /* 0x00028a0000087ab9 */ /* 0x000fe20000000a00 */
[----:B------:R-:W-:Y:S01]  /*0e20*/  ULDC UR4, c[0x0][0x424] ;  /* 0x0001090000047ab9 */ /* 0x000fe20000000800 */
[----:B------:R-:W-:-:S04]  /*0e30*/  UISETP.NE.U32.AND UP0, UPT, UR8, URZ, UPT ;  /* 0x0000003f0800728c */ /* 0x000fc8000bf05070 */
        /* <DEDUP_REMOVED lines=9> */
[----:B0-2-4-:R-:W-:Y:S02]  /*0ed0*/  IMAD.U32 R2, RZ, RZ, UR8 ;  /* 0x00000008ff027e24 */ /* 0x015fe4000f8e00ff */
[----:B------:R-:W-:Y:S01]  /*0ee0*/  IMAD.U32 R3, RZ, RZ, UR9 ;  /* 0x00000009ff037e24 */ /* 0x000fe2000f8e00ff */
[----:B------:R-:W-:-:S04]  /*0ef0*/  @UP1 UIMAD.WIDE UR8, UR6, 0x4, UR10 ;  /* 0x00000004060818a5 */ /* 0x000fc8000f8e020a */
[----:B------:R-:W2:Y:S02]  /*0f00*/  @P0 LDG.E R2, desc[UR50][R2.64] ;  /* 0x0000003202020981 */ /* 0x000ea4000c1e1900 */
[----:B------:R-:W-:Y:S02]  /*0f10*/  IMAD.U32 R4, RZ, RZ, UR8 ;  /* 0x00000008ff047e24 */ /* 0x000fe4000f8e00ff */
[----:B------:R-:W-:Y:S01]  /*0f20*/  IMAD.U32 R5, RZ, RZ, UR9 ;  /* 0x00000009ff057e24 */ /* 0x000fe2000f8e00ff */
[----:B------:R-:W-:-:S04]  /*0f30*/  ULDC.64 UR8, c[0x0][0x418] ;  /* 0x0001060000087ab9 */ /* 0x000fc80000000a00 */
[----:B---3--:R-:W3:Y:S01]  /*0f40*/  @P2 LDG.E R4, desc[UR50][R4.64] ;  /* 0x0000003204042981 */ /* 0x008ee2000c1e1900 */
[----:B------:R-:W-:Y:S01]  /*0f50*/  UISETP.NE.U32.AND UP0, UPT, UR8, URZ, UPT ;  /* 0x0000003f0800728c */ /* 0x000fe2000bf05070 */
[----:B------:R-:W-:Y:S01]  /*0f60*/  UMOV UR39, URZ ;  /* 0x0000003f00277c82 */ /* 0x000fe20008000000 */
[----:B------:R-:W-:Y:S02]  /*0f70*/  ULDC UR44, c[0x0][0x288] ;  /* 0x0000a200002c7ab9 */ /* 0x000fe40000000800 */
[----:B------:R-:W-:Y:S01]  /*0f80*/  UISETP.NE.AND.EX UP0, UPT, UR9, URZ, UPT, UP0 ;  /* 0x0000003f0900728c */ /* 0x000fe2000bf05300 */
[----:B------:R-:W-:Y:S02]  /*0f90*/  UMOV UR42, UR7 ;  /* 0x00000007002a7c82 */ /* 0x000fe40008000000 */
[----:B------:R-:W-:Y:S01]  /*0fa0*/  ULDC.64 UR8, c[0x0][0xa20] ;  /* 0x0002880000087ab9 */ /* 0x000fe20000000a00 */
[----:B------:R-:W-:Y:S01]  /*0fb0*/  USEL UR4, UR4, 0x1, UP0 ;  /* 0x0000000104047887 */ /* 0x000fe20008000000 */
[----:B------:R-:W-:Y:S01]  /*0fc0*/  ISETP.NE.U32.AND P1, PT, RZ, UR8, PT ;  /* 0x00000008ff007c0c */ /* 0x000fe2000bf25070 */
[----:B------:R-:W-:-:S02]  /*0fd0*/  ULDC UR8, c[0x0][0x2f0] ;  /* 0x0000bc0000087ab9 */ /* 0x000fc40000000800 */
[----:B------:R-:W-:Y:S01]  /*0fe0*/  UIMAD UR4, UR4, UR8, URZ ;  /* 0x00000008040472a4 */ /* 0x000fe2000f8e023f */
[----:B------:R-:W-:Y:S02]  /*0ff0*/  ISETP.NE.AND.EX P1, PT, RZ, UR9, PT, P1 ;  /* 0x00000009ff007c0c */ /* 0x000fe4000bf25310 */
[----:B--2---:R-:W-:Y:S02]  /*1000*/  @P0 R2UR UR39, R2 ;  /* 0x00000000022702ca */ /* 0x004fe400000e0000 */
[----:B---3--:R-:W-:Y:S01]  /*1010*/  @P2 R2UR UR44, R4 ;  /* 0x00000000042c22ca */ /* 0x008fe200000e0000 */
[----:B-1----:R-:W-:-:S14]  /*1020*/  @P2 BRA `(.L_x_8044) ;  /* 0x0000000000342947 */ /* 0x002fdc0003800000 */
[----:B------:R-:W-:Y:S02]  /*1030*/  ULDC.64 UR8, c[0x0][0xa00] ;  /* 0x0002800000087ab9 */ /* 0x000fe40000000a00 */
[----:B------:R-:W-:-:S04]  /*1040*/  ISETP.NE.U32.AND P0, PT, RZ, UR8, PT ;  /* 0x00000008ff007c0c */ /* 0x000fc8000bf05070 */
[----:B------:R-:W-:-:S13]  /*1050*/  ISETP.NE.AND.EX P0, PT, RZ, UR9, PT, P0 ;  /* 0x00000009ff007c0c */ /* 0x000fda000bf05300 */
[----:B------:R-:W-:Y:S05]  /*1060*/  @!P0 BRA `(.L_x_8044) ;  /* 0x0000000000248947 */ /* 0x000fea0003800000 */
[----:B------:R-:W-:Y:S02]  /*1070*/  ULDC.64 UR8, c[0x0][0xa00] ;  /* 0x0002800000087ab9 */ /* 0x000fe40000000a00 */
        /* <DEDUP_REMOVED lines=8> */
.L_x_8044:
[----:B------:R-:W-:Y:S01]  /*1100*/  UMOV UR37, UR6 ;  /* 0x0000000600257c82 */ /* 0x000fe20008000000 */
[----:B------:R-:W-:Y:S05]  /*1110*/  @!P1 BRA `(.L_x_8045) ;  /* 0x00000000001c9947 */ /* 0x000fea0003800000 */
[----:B------:R-:W-:Y:S02]  /*1120*/  ULDC.64 UR8, c[0x0][0xa20] ;  /* 0x0002880000087ab9 */ /* 0x000fe40000000a00 */
[----:B------:R-:W-:-:S06]  /*1130*/  UIMAD.WIDE UR6, UR6, 0x4, UR8 ;  /* 0x00000004060678a5 */ /* 0x000fcc000f8e0208 */
[----:B------:R-:W-:Y:S02]  /*1140*/  IMAD.U32 R2, RZ, RZ, UR6 ;  /* 0x00000006ff027e24 */ /* 0x000fe4000f8e00ff */
[----:B------:R-:W-:-:S05]  /*1150*/  IMAD.U32 R3, RZ, RZ, UR7 ;  /* 0x00000007ff037e24 */ /* 0x000fca000f8e00ff */
[----:B------:R-:W2:Y:S02]  /*1160*/  LDG.E R2, desc[UR50][R2.64] ;  /* 0x0000003202027981 */ /* 0x000ea4000c1e1900 */
[----:B--2---:R-:W-:Y:S01]  /*1170*/  R2UR UR4, R2 ;  /* 0x00000000020472ca */ /* 0x004fe200000e0000 */
[----:B------:R-:W-:-:S14]  /*1180*/  BRA `(.L_x_8046) ;  /* 0x0000000000347947 */ /* 0x000fdc0003800000 */
.L_x_8045:
        /* <DEDUP_REMOVED lines=13> */
.L_x_8046:
[----:B------:R-:W-:Y:S01]  /*1260*/  ULDC UR6, c[0x0][0x448] ;  /* 0x0001120000067ab9 */ /* 0x000fe20000000800 */
[----:B------:R-:W-:Y:S02]  /*1270*/  USHF.L.U32 UR38, UR5, 0x7, URZ ;  /* 0x0000000705267899 */ /* 0x000fe4000800063f */
[----:B------:R-:W-:Y:S02]  /*1280*/  UISETP.NE.AND UP0, UPT, UR6, 0x1, UPT ;  /* 0x000000010600788c */ /* 0x000fe4000bf05270 */
[----:B------:R-:W-:Y:S02]  /*1290*/  UIADD3 UR8, UR38, 0x7f, URZ ;  /* 0x0000007f26087890 */ /* 0x000fe4000fffe03f */
[----:B------:R-:W-:-:S03]  /*12a0*/  UIADD3 UR39, -UR39, UR4, URZ ;  /* 0x0000000427277290 */ /* 0x000fc6000fffe13f */
[----:B------:R-:W-:Y:S01]  /*12b0*/  ULDC.64 UR4, c[0x0][0x9e0] ;  /* 0x0002780000047ab9 */ /* 0x000fe20000000a00 */
[----:B------:R-:W-:Y:S02]  /*12c0*/  UIADD3 UR9, UR39, 0x1, -UR44 ;  /* 0x0000000127097890 */ /* 0x000fe4000fffe82c */
[----:B------:R-:W-:Y:S01]  /*12d0*/  UISETP.GE.AND UP1, UPT, UR5, 0x1, UPT ;  /* 0x000000010500788c */ /* 0x000fe2000bf26270 */
[----:B------:R-:W-:Y:S01]  /*12e0*/  @UP0 ULDC UR6, c[0x0][0x44c] ;  /* 0x0001130000060ab9 */ /* 0x000fe20000000800 */
[----:B------:R-:W-:Y:S01]  /*12f0*/  @UP0 ULDC UR10, c[0x0][0x450] ;  /* 0x00011400000a0ab9 */ /* 0x000fe20000000800 */
[----:B------:R-:W-:-:S03]  /*1300*/  UIMAD.WIDE.U32 UR6, UR8, UR6, URZ ;  /* 0x00000006080672a5 */ /* 0x000fc6000f8e003f */
[----:B------:R-:W-:Y:S01]  /*1310*/  PLOP3.LUT P1, PT, PT, PT, UP1, 0x80, 0x0 ;  /* 0x000000000000781c */ /* 0x000fe20003f2f018 */
[----:B------:R-:W-:-:S04]  /*1320*/  @UP0 USHF.R.U32.HI UR8, URZ, UR10, UR7 ;  /* 0x0000000a3f080299 */ /* 0x000fc80008011607 */
        /* <DEDUP_REMOVED lines=14> */
.L_x_8048:
[----:B------:R-:W-:-:S11]  /*1410*/  UISETP.NE.AND UP1, UPT, UR5, 0x1, UPT ;  /* 0x000000010500788c */ /* 0x000fd6000bf25270 */
[----:B------:R-:W-:Y:S02]  /*1420*/  @UP1 ULDC.64 UR8, c[0x0][0x9e8] ;  /* 0x00027a0000081ab9 */ /* 0x000fe40000000a00 */
[----:B------:R-:W-:-:S04]  /*1430*/  UIMAD.WIDE.U32 UR6, UR4, UR8, URZ ;  /* 0x00000008040672a5 */ /* 0x000fc8000f8e003f */
[----:B------:R-:W-:-:S12]  /*1440*/  @UP1 USHF.R.U32.HI UR4, URZ, UR9, UR7 ;  /* 0x000000093f041299 */ /* 0x000fd80008011607 */
.L_x_8049:
[----:B------:R-:W-:-:S06]  /*1450*/  UIMAD UR4, UR4, UR5, UR5 ;  /* 0x00000005040472a4 */ /* 0x000fcc000f8e0205 */
[----:B------:R-:W-:-:S07]  /*1460*/  VIMNMX R0, R0, UR4, PT ;  /* 0x0000000400007c48 */ /* 0x000fce000bfe0100 */
.L_x_8047:
[----:B------:R-:W-:Y:S01]  /*1470*/  UIADD3 UR4, UR39, 0x7f, URZ ;  /* 0x0000007f27047890 */ /* 0x000fe2000fffe03f */
        /* <DEDUP_REMOVED lines=10> */
[----:B------:R-:W-:-:S02]  /*1520*/  UIADD3 UR53, UR39, -UR44, URZ ;  /* 0x8000002c27357290 */ /* 0x000fc4000fffe03f */
        /* <DEDUP_REMOVED lines=17> */
.L_x_8051:
[----:B------:R-:W-:-:S11]  /*1640*/  UISETP.NE.AND UP0, UPT, UR5, 0x1, UPT ;  /* 0x000000010500788c */ /* 0x000fd6000bf05270 */
[----:B------:R-:W-:Y:S02]  /*1650*/  @UP0 ULDC.64 UR10, c[0x0][0x9e8] ;  /* 0x00027a00000a0ab9 */ /* 0x000fe40000000a00 */
[----:B------:R-:W-:-:S04]  /*1660*/  UIMAD.WIDE.U32 UR6, UR4, UR10, URZ ;  /* 0x0000000a040672a5 */ /* 0x000fc8000f8e003f */
[----:B------:R-:W-:-:S12]  /*1670*/  @UP0 USHF.R.U32.HI UR4, URZ, UR11, UR7 ;  /* 0x0000000b3f040299 */ /* 0x000fd80008011607 */
.L_x_8052:
[----:B------:R-:W-:-:S04]  /*1680*/  UIMAD UR4, UR4, UR5, URZ ;  /* 0x00000005040472a4 */ /* 0x000fc8000f8e023f */
[----:B------:R-:W-:-:S04]  /*1690*/  UISETP.LT.AND UP0, UPT, UR9, UR4, UPT ;  /* 0x000000040900728c */ /* 0x000fc8000bf01270 */
[----:B------:R-:W-:-:S12]  /*16a0*/  USEL UR9, UR9, UR4, !UP0 ;  /* 0x0000000409097287 */ /* 0x000fd8000c000000 */
.L_x_8050:
        /* <DEDUP_REMOVED lines=74> */
.L_x_8054:
        /* <DEDUP_REMOVED lines=9> */
.L_x_8273:
[----:B------:R-:W-:Y:S05]  /*1be0*/  @!P0 BRA `(.L_x_8056) ;  /* 0x0000000000048947 */ /* 0x000fea0003800000 */
[----:B------:R-:W-:Y:S01]  /*1bf0*/  BPT.TRAP 0x1 ;  /* 0x000000040000795c */ /* 0x000fe20000300000 */
.L_x_8056:
[----:B------:R-:W-:Y:S02]  /*1c00*/  IMAD.U32 R7, RZ, RZ, UR45 ;  /* 0x0000002dff077e24 */ /* 0x000fe4000f8e00ff */
[----:B0-----:R-:W-:-:S03]  /*1c10*/  IMAD.U32 R0, RZ, RZ, UR46 ;  /* 0x0000002eff007e24 */ /* 0x001fc6000f8e00ff */
[----:B------:R-:W-:Y:S02]  /*1c20*/  LEA R7, R7, UR41, 0x3 ;  /* 0x0000002907077c11 */ /* 0x000fe4000f8e18ff */
[----:B------:R-:W-:-:S04]  /*1c30*/  SHF.L.U32 R0, R0, 0x1f, RZ ;  /* 0x0000001f00007819 */ /* 0x000fc800000006ff */
[----:B------:R0:W1:Y:S01]  /*1c40*/  SYNCS.PHASECHK.TRANS64.TRYWAIT P2, [R7+URZ+0x28830], R0 ;  /* 0x02883000070075a7 */ /* 0x000062000804017f */
[----:B------:R-:W-:Y:S05]  /*1c50*/  @!P0 BRA `(.L_x_8057) ;  /* 0x0000000000048947 */ /* 0x000fea0003800000 */
[----:B------:R-:W-:Y:S01]  /*1c60*/  BPT.TRAP 0x1 ;  /* 0x000000040000795c */ /* 0x000fe20000300000 */
.L_x_8057:
[----:B------:R-:W2:Y:S02]  /*1c70*/  S2R R2, SR_TID.X ;  /* 0x0000000000027919 */ /* 0x000ea40000002100 */
[----:B--2---:R-:W-:Y:S01]  /*1c80*/  LOP3.LUT P1, RZ, R2, 0x7f, RZ, 0xc0, !PT ;  /* 0x0000007f02ff7812 */ /* 0x004fe2000782c0ff */
[----:B-1----:R-:W-:-:S12]  /*1c90*/  @P2 BRA `(.L_x_8058) ;  /* 0x0000000000082947 */ /* 0x002fd80003800000 */
[----:B------:R-:W1:Y:S02]  /*1ca0*/  SYNCS.PHASECHK.TRANS64.TRYWAIT P2, [R7+URZ+0x28830], R0 ;  /* 0x02883000070075a7 */ /* 0x000e64000804017f */
[----:B-1----:R-:W-:Y:S05]  /*1cb0*/  @!P2 BRA `(.L_x_8059) ;  /* 0x000001640048a947 */ /* 0x002fea0003800000 */
.L_x_8058:
[----:B------:R-:W-:Y:S05]  /*1cc0*/  WARPSYNC.ALL ;  /* 0x0000000000007948 */ /* 0x000fea0003800000 */
[----:B------:R-:W-:Y:S01]  /*1cd0*/  UIADD3 UR4, UR41, 0x18400, URZ ;  /* 0x0001840029047890 */ /* 0x000fe2000fffe03f */
[----:B------:R-:W-:Y:S01]  /*1ce0*/  WARPGROUP.ARRIVE ;  /* 0x00000000000079c5 */ /* 0x000fe20000000000 */
[----:B------:R-:W-:Y:S01]  /*1cf0*/  ULOP3.LUT UR32, UR52, 0x10000, URZ, 0xfc, !UPT ;  /* 0x0001000034207892 */ /* 0x000fe2000f8efc3f */
[----:B------:R-:W-:Y:S01]  /*1d00*/  VIADD R3, R17, UR38 ;  /* 0x0000002611037c36 */ /* 0x000fe20008000000 */
[----:B------:R-:W-:Y:S01]  /*1d10*/  USHF.R.U32.HI UR4, URZ, 0x4, UR4 ;  /* 0x000000043f047899 */ /* 0x000fe20008011604 */
[----:B------:R-:W-:Y:S01]  /*1d20*/  IMAD.U32 R20, RZ, RZ, UR44 ;  /* 0x0000002cff147e24 */ /* 0x000fe2000f8e00ff */
[----:B------:R-:W-:Y:S01]  /*1d30*/  UMOV UR33, 0x40000040 ;  /* 0x4000004000217882 */ /* 0x000fe20000000000 */
[----:B------:R-:W-:Y:S01]  /*1d40*/  UMOV UR35, 0x40000040 ;  /* 0x4000004000237882 */ /* 0x000fe20000000000 */
[----:B------:R-:W-:Y:S01]  /*1d50*/  ULOP3.LUT UR4, UR4, 0x3fff, URZ, 0xc0, !UPT ;  /* 0x00003fff04047892 */ /* 0x000fe2000f8ec03f */
[----:B------:R-:W-:Y:S01]  /*1d60*/  IMAD.MOV.U32 R6, RZ, RZ, R3 ;  /* 0x000000ffff067224 */ /* 0x000fe200078e0003 */
[----:B------:R-:W-:Y:S01]  /*1d70*/  UMOV UR5, 0x40000040 ;  /* 0x4000004000057882 */ /* 0x000fe20000000000 */
[----:B------:R-:W-:Y:S01]  /*1d80*/  UMOV UR7, 0x40000040 ;  /* 0x4000004000077882 */ /* 0x000fe20000000000 */
[----:B------:R-:W-:-:S02]  /*1d90*/  ULOP3.LUT UR49, UR4, 0x10000, URZ, 0xfc, !UPT ;  /* 0x0001000004317892 */ /* 0x000fc4000f8efc3f */
[----:B------:R-:W-:Y:S02]  /*1da0*/  UIADD3 UR4, UR32, 0x2, URZ ;  /* 0x0000000220047890 */ /* 0x000fe4000fffe03f */
        /* <DEDUP_REMOVED lines=42> */
[----:B------:R-:W-:Y:S02]  /*2050*/  ULDC.64 UR6, c[0x0][0x9e0] ;  /* 0x0002780000067ab9 */ /* 0x000fe40000000a00 */
[----:B------:R-:W-:Y:S01]  /*2060*/  @!P1 PRMT R3, RZ, 0x654, R3 ;  /* 0x00000654ff039816 */ /* 0x000fe20000000003 */
[----:B------:R-:W-:-:S06]  /*2070*/  UISETP.GE.AND UP1, UPT, UR7, 0x1, UPT ;  /* 0x000000010700788c */ /* 0x000fcc000bf26270 */
[----:B------:R-:W-:Y:S01]  /*2080*/  PLOP3.LUT P2, PT, PT, PT, UP1, 0x40, 0x0 ;  /* 0x000000000000781c */ /* 0x000fe20003f4e818 */
        /* <DEDUP_REMOVED lines=34> */
[----:B--2---:R-:W-:Y:S01]  /*22b0*/  FMUL.FTZ R37, R50, UR10 ;  /* 0x0000000a32257c20 */ /* 0x004fe20008410000 */
[----:B------:R-:W-:Y:S01]  /*22c0*/  FMUL.FTZ R45, R45, UR10 ;  /* 0x0000000a2d2d7c20 */ /* 0x000fe20008410000 */
[----:B------:R-:W-:Y:S01]  /*22d0*/  FMUL.FTZ R49, R49, UR10 ;  /* 0x0000000a31317c20 */ /* 0x000fe20008410000 */
[----:B------:R-:W-:Y:S01]  /*22e0*/  FMUL.FTZ R4, R24, UR10 ;  /* 0x0000000a18047c20 */ /* 0x000fe20008410000 */
[----:B01----:R-:W-:Y:S01]  /*22f0*/  FMUL.FTZ R0, R26, UR10 ;  /* 0x0000000a1a007c20 */ /* 0x003fe20008410000 */
[----:B------:R-:W-:Y:S01]  /*2300*/  FMUL.FTZ R11, R30, UR10 ;  /* 0x0000000a1e0b7c20 */ /* 0x000fe20008410000 */
[----:B------:R-:W-:Y:S01]  /*2310*/  FMUL.FTZ R13, R31, UR10 ;  /* 0x0000000a1f0d7c20 */ /* 0x000fe20008410000 */
[----:B------:R0:W1:Y:S01]  /*2320*/  MUFU.TANH R50, R75 ;  /* 0x0000004b00327308 */ /* 0x0000620000002400 */
[----:B----4-:R-:W-:-:S02]  /*2330*/  IMAD R74, R88, R5, 0x80 ;  /* 0x00000080584a7424 */ /* 0x010fc400078e0205 */
[----:B------:R-:W-:Y:S01]  /*2340*/  FMUL.FTZ R21, R35, UR10 ;  /* 0x0000000a23157c20 */ /* 0x000fe20008410000 */
[----:B------:R-:W-:Y:S01]  /*2350*/  FMUL.FTZ R31, R43, UR10 ;  /* 0x0000000a2b1f7c20 */ /* 0x000fe20008410000 */
[----:B------:R2:W-:Y:S01]  /*2360*/  @!P1 SYNCS.ARRIVE.TRANS64.RED.A1T0 RZ, [R3+URZ], RZ ;  /* 0x000000ff03ff99a7 */ /* 0x0005e2000810043f */
[----:B------:R-:W-:Y:S01]  /*2370*/  FMUL.FTZ R35, R47, UR10 ;  /* 0x0000000a2f237c20 */ /* 0x000fe20008410000 */
[----:B------:R-:W-:Y:S01]  /*2380*/  FMUL.FTZ R43, R55, UR10 ;  /* 0x0000000a372b7c20 */ /* 0x000fe20008410000 */
[----:B------:R-:W-:Y:S01]  /*2390*/  FMUL.FTZ R28, R28, UR10 ;  /* 0x0000000a1c1c7c20 */ /* 0x000fe20008410000 */
[----:B------:R4:W1:Y:S01]  /*23a0*/  MUFU.TANH R24, R25 ;  /* 0x0000001900187308 */ /* 0x0008620000002400 */
[----:B0-----:R-:W0:Y:S01]  /*23b0*/  SHFL.IDX PT, R75, R6, RZ, 0x1c1f ;  /* 0x001c1fff064b7589 */ /* 0x001e2200000e0000 */
[----:B------:R-:W-:Y:S01]  /*23c0*/  FMUL.FTZ R32, R32, UR10 ;  /* 0x0000000a20207c20 */ /* 0x000fe20008410000 */
[----:B------:R-:W-:Y:S01]  /*23d0*/  FMUL.FTZ R36, R36, UR10 ;  /* 0x0000000a24247c20 */ /* 0x000fe20008410000 */
[----:B--2---:R-:W-:-:S02]  /*23e0*/  VIADD R3, R74, 0x1 ;  /* 0x000000014a037836 */ /* 0x004fc40000000000 */
        /* <DEDUP_REMOVED lines=12> */
[----:B--2---:R-:W-:Y:S01]  /*24b0*/  FMUL.FTZ R29, R42, UR10 ;  /* 0x0000000a2a1d7c20 */ /* 0x004fe20008410000 */
        /* <DEDUP_REMOVED lines=28> */
[----:B------:R-:W-:-:S02]  /*2680*/  IMAD R5, R16, -0x2, R3 ;  /* 0xfffffffe10057824 */ /* 0x000fc400078e0203 */
[----:B------:R-:W-:Y:S01]  /*2690*/  FMUL.FTZ R78, R78, UR10 ;  /* 0x0000000a4e4e7c20 */ /* 0x000fe20008410000 */
[----:B------:R-:W4:Y:S01]  /*26a0*/  MUFU.TANH R4, R4 ;  /* 0x0000000400047308 */ /* 0x000f220000002400 */
[----:B--2---:R-:W-:Y:S01]  /*26b0*/  FMUL.FTZ R49, R62, UR10 ;  /* 0x0000000a3e317c20 */ /* 0x004fe20008410000 */
[----:B------:R-:W-:Y:S01]  /*26c0*/  VIADD R3, R74, UR39 ;  /* 0x000000274a037c36 */ /* 0x000fe20008000000 */
[----:B------:R-:W-:Y:S02]  /*26d0*/  IADD3 R5, -R20, UR39, R5 ;  /* 0x0000002714057c10 */ /* 0x000fe4000fffe105 */
[----:B------:R-:W-:-:S03]  /*26e0*/  LEA R66, R88, 0xffffff80, 0x7 ;  /* 0xffffff8058427811 */ /* 0x000fc600078e38ff */
[----:B------:R-:W2:Y:S01]  /*26f0*/  MUFU.TANH R0, R0 ;  /* 0x0000000000007308 */ /* 0x000ea20000002400 */
[C---:B------:R-:W-:Y:S02]  /*2700*/  VIADD R117, R5.reuse, UR6 ;  /* 0x0000000605757c36 */ /* 0x040fe40008000000 */
[----:B------:R-:W-:-:S04]  /*2710*/  VIADD R82, R5, UR52 ;  /* 0x0000003405527c36 */ /* 0x000fc80008000000 */
[----:B0-----:R-:W-:Y:S01]  /*2720*/  IMAD.IADD R20, R82, 0x1, R75 ;  /* 0x0000000152147824 */ /* 0x001fe200078e024b */
        /* <DEDUP_REMOVED lines=53> */
[----:B-----5:R-:W-:-:S05]  /*2a80*/  IMAD R78, R16, -0x2, R3 ;  /* 0xfffffffe104e7824 */ /* 0x020fca00078e0203 */
[----:B------:R-:W-:Y:S01]  /*2a90*/  VIADDMNMX R7, R75, R117, R78, PT ;  /* 0x000000754b077246 */ /* 0x000fe2000380014e */
[----:B-1234-:R-:W-:Y:S06]  /*2aa0*/  @P2 BRA `(.L_x_8060) ;  /* 0x00000000005c2947 */ /* 0x01efec0003800000 */
        /* <DEDUP_REMOVED lines=13> */
.L_x_8062:
[----:B------:R-:W-:-:S06]  /*2b80*/  UISETP.NE.AND UP2, UPT, UR7, 0x1, UPT ;  /* 0x000000010700788c */ /* 0x000fcc000bf45270 */
[----:B------:R-:W-:-:S05]  /*2b90*/  PLOP3.LUT P2, PT, PT, PT, UP2, 0x80, 0x0 ;  /* 0x000000000000781c */ /* 0x000fca0003f4f028 */
[----:B------:R-:W-:-:S08]  /*2ba0*/  @UP2 ULDC.64 UR10, c[0x0][0x9e8] ;  /* 0x00027a00000a2ab9 */ /* 0x000fd00000000a00 */
[----:B------:R-:W-:-:S05]  /*2bb0*/  @P2 IMAD.HI.U32 R5, R3, UR10, RZ ;  /* 0x0000000a03052c27 */ /* 0x000fca000f8e00ff */
[----:B------:R-:W-:-:S07]  /*2bc0*/  @P2 SHF.R.U32.HI R3, RZ, UR11, R5 ;  /* 0x0000000bff032c19 */ /* 0x000fce0008011605 */
.L_x_8063:
[----:B------:R-:W-:Y:S05]  /*2bd0*/  BSYNC B0 ;  /* 0x0000000000007941 */ /* 0x000fea0003800000 */
.L_x_8061:
[----:B------:R-:W-:-:S04]  /*2be0*/  IMAD R3, R3, UR7, -R66 ;  /* 0x0000000703037c24 */ /* 0x000fc8000f8e0a42 */
[----:B------:R-:W-:-:S05]  /*2bf0*/  IMAD R3, R16, -0x2, R3 ;  /* 0xfffffffe10037824 */ /* 0x000fca00078e0203 */
[----:B------:R-:W-:Y:S02]  /*2c00*/  VIMNMX R20, R20, R3, !PT ;  /* 0x0000000314147248 */ /* 0x000fe40007fe0100 */
[----:B------:R-:W-:-:S07]  /*2c10*/  VIADDMNMX R7, R3, UR7, R7, PT ;  /* 0x0000000703077c46 */ /* 0x000fce000b800107 */
.L_x_8060:
        /* <DEDUP_REMOVED lines=13> */
[C---:B------:R-:W-:Y:S02]  /*2cf0*/  ISETP.LT.OR P4, PT, R7.reuse, 0x9, P4 ;  /* 0x000000090700780c */ /* 0x040fe40002781670 */
[----:B------:R-:W-:Y:S02]  /*2d00*/  ISETP.GT.AND P3, PT, R20, 0x10, !P5 ;  /* 0x000000101400780c */ /* 0x000fe40006f64270 */
[----:B0-----:R-:W-:Y:S02]  /*2d10*/  FSEL R121, R28, -INF , !P4 ;  /* 0xff8000001c797808 */ /* 0x001fe40006000000 */
        /* <DEDUP_REMOVED lines=58> */
[----:B------:R-:W-:Y:S01]  /*30c0*/  ISETP.GT.AND P3, PT, R20, 0x40, !P4 ;  /* 0x000000401400780c */ /* 0x000fe20006764270 */
[----:B------:R-:W0:Y:S01]  /*30d0*/  SHFL.IDX PT, R53, R6, 0x1, 0x1c1f ;  /* 0x003c1f0006357f89 */ /* 0x000e2200000e0000 */
        /* <DEDUP_REMOVED lines=11> */
[----:B------:R-:W-:Y:S01]  /*3190*/  ISETP.LT.OR P3, PT, R7, 0x49, P3 ;  /* 0x000000490700780c */ /* 0x000fe20001f61670 */
[----:B0-----:R-:W-:Y:S01]  /*31a0*/  IMAD.IADD R24, R82, 0x1, R53 ;  /* 0x0000000152187824 */ /* 0x001fe200078e0235 */
        /* <DEDUP_REMOVED lines=86> */
.L_x_8066:
[----:B------:R-:W-:-:S06]  /*3710*/  UISETP.NE.AND UP2, UPT, UR7, 0x1, UPT ;  /* 0x000000010700788c */ /* 0x000fcc000bf45270 */
[----:B------:R-:W-:-:S05]  /*3720*/  PLOP3.LUT P6, PT, PT, PT, UP2, 0x80, 0x0 ;  /* 0x000000000000781c */ /* 0x000fca0003fcf028 */
[----:B------:R-:W-:-:S08]  /*3730*/  @UP2 ULDC.64 UR10, c[0x0][0x9e8] ;  /* 0x00027a00000a2ab9 */ /* 0x000fd00000000a00 */
[----:B------:R-:W-:Y:S01]  /*3740*/  @P6 IMAD.HI.U32 R6, R4, UR10, RZ ;  /* 0x0000000a04066c27 */ /* 0x000fe2000f8e00ff */
[----:B------:R-:W-:-:S13]  /*3750*/  PLOP3.LUT P6, PT, PT, PT, UP2, 0x80, 0x0 ;  /* 0x000000000000781c */ /* 0x000fda0003fcf028 */
[----:B------:R-:W-:-:S07]  /*3760*/  @P6 SHF.R.U32.HI R4, RZ, UR11, R6 ;  /* 0x0000000bff046c19 */ /* 0x000fce0008011606 */
.L_x_8067:
[----:B------:R-:W-:Y:S05]  /*3770*/  BSYNC B0 ;  /* 0x0000000000007941 */ /* 0x000fea0003800000 */
.L_x_8065:
[----:B------:R-:W-:-:S04]  /*3780*/  IMAD R53, R4, UR7, -R66 ;  /* 0x0000000704357c24 */ /* 0x000fc8000f8e0a42 */
[----:B------:R-:W-:-:S05]  /*3790*/  IMAD R53, R16, -0x2, R53 ;  /* 0xfffffffe10357824 */ /* 0x000fca00078e0235 */
[----:B------:R-:W-:Y:S02]  /*37a0*/  VIMNMX R24, R24, R53, !PT ;  /* 0x0000003518187248 */ /* 0x000fe40007fe0100 */
[----:B------:R-:W-:-:S07]  /*37b0*/  VIADDMNMX R20, R53, UR7, R20, PT ;  /* 0x0000000735147c46 */ /* 0x000fce000b800114 */
.L_x_8064:
[----:B------:R-:W-:Y:S01]  /*37c0*/  ISETP.GT.AND P2, PT, R24, 0x1, !P2 ;  /* 0x000000011800780c */ /* 0x000fe20005744270 */
[----:B------:R-:W-:Y:S01]  /*37d0*/  ULDC UR10, c[0x0][0x988] ;  /* 0x00026200000a7ab9 */ /* 0x000fe20000000800 */
[----:B------:R-:W-:Y:S01]  /*37e0*/  ISETP.NE.AND P6, PT, R28, RZ, PT ;  /* 0x000000ff1c00720c */ /* 0x000fe20003fc5270 */
[----:B------:R-:W-:Y:S01]  /*37f0*/  IMAD.U32 R6, RZ, RZ, UR10 ;  /* 0x0000000aff067e24 */ /* 0x000fe2000f8e00ff */
[----:B------:R-:W-:Y:S01]  /*3800*/  ISETP.LT.OR P2, PT, R20, 0x2, P2 ;  /* 0x000000021400780c */ /* 0x000fe20001741670 */
[----:B------:R-:W-:Y:S01]  /*3810*/  @UP0 ULDC UR10, c[0x0][0x44c] ;  /* 0x00011300000a0ab9 */ /* 0x000fe20000000800 */
[----:B------:R-:W-:Y:S01]  /*3820*/  FMNMX.FTZ R4, R69, R119, !PT ;  /* 0x0000007745047209 */ /* 0x000fe20007810000 */
[----:B------:R-:W-:Y:S01]  /*3830*/  UIMAD.WIDE.U32 UR10, UR38, UR10, URZ ;  /* 0x0000000a260a72a5 */ /* 0x000fe2000f8e003f */
[----:B------:R-:W-:Y:S01]  /*3840*/  FSEL R9, R9, -INF , !P2 ;  /* 0xff80000009097808 */ /* 0x000fe20005000000 */
[----:B------:R-:W-:Y:S01]  /*3850*/  @UP0 ULDC UR15, c[0x0][0x450] ;  /* 0x00011400000f0ab9 */ /* 0x000fe20000000800 */
[----:B------:R-:W-:Y:S01]  /*3860*/  ISETP.NE.AND P2, PT, R86, RZ, PT ;  /* 0x000000ff5600720c */ /* 0x000fe20003f45270 */
[----:B------:R-:W-:Y:S01]  /*3870*/  UMOV UR14, UR38 ;  /* 0x00000026000e7c82 */ /* 0x000fe20008000000 */
[----:B------:R-:W-:Y:S01]  /*3880*/  FMNMX.FTZ R4, R121, R4, !PT ;  /* 0x0000000479047209 */ /* 0x000fe20007810000 */
[----:B------:R-:W-:Y:S01]  /*3890*/  @UP0 USHF.R.U32.HI UR14, URZ, UR15, UR11 ;  /* 0x0000000f3f0e0299 */ /* 0x000fe2000801160b */
[----:B------:R-:W-:-:S02]  /*38a0*/  ISETP.GT.AND P2, PT, R24, 0x8, !P2 ;  /* 0x000000081800780c */ /* 0x000fc40005744270 */
[----:B------:R-:W-:Y:S01]  /*38b0*/  FMNMX.FTZ R4, R123, R4, !PT ;  /* 0x000000047b047209 */ /* 0x000fe20007810000 */
[----:B------:R-:W-:Y:S01]  /*38c0*/  UIADD3 UR53, UR53, UR14, URZ ;  /* 0x0000000e35357290 */ /* 0x000fe2000fffe03f */
[----:B------:R-:W-:Y:S02]  /*38d0*/  ISETP.LT.OR P2, PT, R20, 0x9, P2 ;  /* 0x000000091400780c */ /* 0x000fe40001741670 */
[----:B------:R-:W-:Y:S01]  /*38e0*/  FMNMX.FTZ R4, R125, R4, !PT ;  /* 0x000000047d047209 */ /* 0x000fe20007810000 */
[----:B------:R-:W-:Y:S01]  /*38f0*/  UIADD3 UR6, UR53, UR6, URZ ;  /* 0x0000000635067290 */ /* 0x000fe2000fffe03f */
        /* <DEDUP_REMOVED lines=8> */
[----:B------:R-:W-:-:S02]  /*3980*/  ISETP.GT.AND P2, PT, R24, 0x10, !P6 ;  /* 0x000000101800780c */ /* 0x000fc40007744270 */
[----:B------:R-:W-:Y:S02]  /*3990*/  ISETP.NE.AND P6, PT, R52, RZ, PT ;  /* 0x000000ff3400720c */ /* 0x000fe40003fc5270 */
        /* <DEDUP_REMOVED lines=68> */
[----:B------:R-:W-:-:S04]  /*3de0*/  ISETP.GT.AND P2, PT, R24, 0x38, !P2 ;  /* 0x000000381800780c */ /* 0x000fc80005744270 */
[----:B------:R-:W-:-:S04]  /*3df0*/  ISETP.LT.OR P2, PT, R20, 0x39, P2 ;  /* 0x000000391400780c */ /* 0x000fc80001741670 */
[----:B------:R-:W-:Y:S02]  /*3e00*/  FSEL R41, R41, -INF , !P2 ;  /* 0xff80000029297808 */ /* 0x000fe40005000000 */
[----:B------:R-:W-:Y:S02]  /*3e10*/  ISETP.GT.AND P2, PT, R24, 0x39, !P6 ;  /* 0x000000391800780c */ /* 0x000fe40007744270 */
[----:B------:R-:W-:Y:S02]  /*3e20*/  ISETP.NE.AND P6, PT, R65, RZ, PT ;  /* 0x000000ff4100720c */ /* 0x000fe40003fc5270 */
        /* <DEDUP_REMOVED lines=43> */
[----:B------:R-:W-:Y:S02]  /*40e0*/  ISETP.NE.AND P6, PT, R26, RZ, PT ;  /* 0x000000ff1a00720c */ /* 0x000fe40003fc5270 */
[----:B------:R-:W-:Y:S02]  /*40f0*/  FMNMX.FTZ R26, R7, R4, !PT ;  /* 0x00000004071a7209 */ /* 0x000fe40007810000 */
[----:B------:R-:W-:-:S03]  /*4100*/  ISETP.LT.OR P2, PT, R20, 0x69, P2 ;  /* 0x000000691400780c */ /* 0x000fc60001741670 */
[----:B------:R-:W0:Y:S01]  /*4110*/  SHFL.BFLY PT, R67, R26, 0x2, 0x1f ;  /* 0x0c401f001a437f89 */ /* 0x000e2200000e0000 */
[----:B------:R-:W-:Y:S02]  /*4120*/  FSEL R59, R59, -INF , !P2 ;  /* 0xff8000003b3b7808 */ /* 0x000fe40005000000 */
[----:B0-----:R-:W-:-:S05]  /*4130*/  FMNMX.FTZ R67, R26, R67, !PT ;  /* 0x000000431a437209 */ /* 0x001fca0007810000 */
[----:B------:R-:W0:Y:S02]  /*4140*/  SHFL.BFLY PT, R4, R67, 0x1, 0x1f ;  /* 0x0c201f0043047f89 */ /* 0x000e2400000e0000 */
[----:B0-----:R-:W-:-:S04]  /*4150*/  FMNMX.FTZ R4, R67, R4, !PT ;  /* 0x0000000443047209 */ /* 0x001fc80007810000 */
[C---:B------:R-:W-:Y:S01]  /*4160*/  FSETP.NEU.FTZ.AND P2, PT, R4.reuse, -INF , PT ;  /* 0xff8000000400780b */ /* 0x040fe20003f5d000 */
[----:B------:R-:W-:-:S05]  /*4170*/  FMUL.FTZ R28, R4, R6 ;  /* 0x00000006041c7220 */ /* 0x000fca0000410000 */
        /* <DEDUP_REMOVED lines=105> */
[----:B------:R-:W-:Y:S01]  /*4810*/  MUFU.EX2 R168, R168 ;  /* 0x000000a800a87308 */ /* 0x000fe20000000800 */
[----:B------:R-:W-:Y:S01]  /*4820*/  FMNMX.FTZ R26, R113, R26, !PT ;  /* 0x0000001a711a7209 */ /* 0x000fe20007810000 */
[----:B0-----:R-:W-:-:S04]  /*4830*/  FADD.FTZ R36, R174, R7 ;  /* 0x00000007ae247221 */ /* 0x001fc80000010000 */
[----:B------:R-:W0:Y:S02]  /*4840*/  SHFL.BFLY PT, R101, R26, 0x2, 0x1f ;  /* 0x0c401f001a657f89 */ /* 0x000e2400000e0000 */
[----:B------:R-:W-:Y:S01]  /*4850*/  MUFU.EX2 R79, R79 ;  /* 0x0000004f004f7308 */ /* 0x000fe20000000800 */
[----:B-1----:R-:W-:-:S07]  /*4860*/  F2FP.BF16.F32.PACK_AB R174, R77, R174 ;  /* 0x000000ae4dae723e */ /* 0x002fce00000010ff */
[----:B------:R-:W-:Y:S08]  /*4870*/  MUFU.EX2 R170, R170 ;  /* 0x000000aa00aa7308 */ /* 0x000ff00000000800 */
[----:B------:R-:W-:Y:S01]  /*4880*/  MUFU.EX2 R81, R81 ;  /* 0x0000005100517308 */ /* 0x000fe20000000800 */
[----:B0-----:R-:W-:-:S07]  /*4890*/  FMNMX.FTZ R101, R26, R101, !PT ;  /* 0x000000651a657209 */ /* 0x001fce0007810000 */
[----:B------:R-:W-:Y:S01]  /*48a0*/  MUFU.EX2 R164, R164 ;  /* 0x000000a400a47308 */ /* 0x000fe20000000800 */
[----:B------:R-:W0:Y:S07]  /*48b0*/  SHFL.BFLY PT, R2, R101, 0x1, 0x1f ;  /* 0x0c201f0065027f89 */ /* 0x000e2e00000e0000 */
[----:B------:R-:W-:Y:S08]  /*48c0*/  MUFU.EX2 R103, R103 ;  /* 0x0000006700677308 */ /* 0x000ff00000000800 */
[----:B------:R-:W1:Y:S08]  /*48d0*/  MUFU.EX2 R8, R8 ;  /* 0x0000000800087308 */ /* 0x000e700000000800 */
[----:B------:R-:W-:Y:S01]  /*48e0*/  MUFU.EX2 R99, R99 ;  /* 0x0000006300637308 */ /* 0x000fe20000000800 */
[----:B0-----:R-:W-:-:S04]  /*48f0*/  FMNMX.FTZ R5, R101, R2, !PT ;  /* 0x0000000265057209 */ /* 0x001fc80007810000 */
[C---:B------:R-:W-:Y:S01]  /*4900*/  FSETP.NEU.FTZ.AND P2, PT, R5.reuse, -INF , PT ;  /* 0xff8000000500780b */ /* 0x040fe20003f5d000 */
[----:B------:R-:W-:Y:S02]  /*4910*/  FMUL.FTZ R2, R5, R6 ;  /* 0x0000000605027220 */ /* 0x000fe40000410000 */
[----:B------:R-:W-:Y:S01]  /*4920*/  MUFU.EX2 R160, R97 ;  /* 0x0000006100a07308 */ /* 0x000fe20000000800 */
[----:B-1----:R-:W-:Y:S02]  /*4930*/  F2FP.BF16.F32.PACK_AB R166, R8, R103 ;  /* 0x0000006708a6723e */ /* 0x002fe400000010ff */
        /* <DEDUP_REMOVED lines=35> */
[----:B0-----:R-:W-:Y:S01]  /*4b70*/  FADD.FTZ R34, R0, R9 ;  /* 0x0000000900227221 */ /* 0x001fe20000010000 */
[-CC-:B------:R-:W-:Y:S01]  /*4b80*/  FFMA.FTZ R107, R107, R6.reuse, -R2.reuse ;  /* 0x000000066b6b7223 */ /* 0x180fe20000010802 */
[-CC-:B------:R-:W-:Y:S01]  /*4b90*/  FFMA.FTZ R111, R111, R6.reuse, -R2.reuse ;  /* 0x000000066f6f7223 */ /* 0x180fe20000010802 */
[-CC-:B------:R-:W-:Y:S01]  /*4ba0*/  FFMA.FTZ R105, R105, R6.reuse, -R2.reuse ;  /* 0x0000000669697223 */ /* 0x180fe20000010802 */
[----:B------:R-:W-:Y:S01]  /*4bb0*/  FFMA.FTZ R113, R113, R6, -R2 ;  /* 0x0000000671717223 */ /* 0x000fe20000010802 */
[----:B------:R-:W-:-:S02]  /*4bc0*/  F2FP.BF16.F32.PACK_AB R181, R9, R0 ;  /* 0x0000000009b5723e */ /* 0x000fc400000010ff */
[----:B------:R-:W0:Y:S01]  /*4bd0*/  MUFU.EX2 R15, R15 ;  /* 0x0000000f000f7308 */ /* 0x000e220000000800 */
[----:B--2---:R-:W-:Y:S01]  /*4be0*/  FADD.FTZ R13, R77, R36 ;  /* 0x000000244d0d7221 */ /* 0x004fe20000010000 */
[----:B-1----:R-:W-:-:S03]  /*4bf0*/  FADD.FTZ R7, R11, R34 ;  /* 0x000000220b077221 */ /* 0x002fc60000010000 */
[----:B------:R-:W-:Y:S01]  /*4c00*/  FADD.FTZ R38, R168, R13 ;  /* 0x0000000da8267221 */ /* 0x000fe20000010000 */
[C---:B------:R-:W-:Y:S02]  /*4c10*/  F2FP.BF16.F32.PACK_AB R168, R79.reuse, R168 ;  /* 0x000000a84fa8723e */ /* 0x040fe400000010ff */
[----:B------:R-:W1:Y:S01]  /*4c20*/  MUFU.EX2 R14, R21 ;  /* 0x00000015000e7308 */ /* 0x000e620000000800 */
[C---:B---3--:R-:W-:Y:S01]  /*4c30*/  FADD.FTZ R36, R12.reuse, R7 ;  /* 0x000000070c247221 */ /* 0x048fe20000010000 */
[----:B------:R-:W-:Y:S01]  /*4c40*/  FADD.FTZ R13, R79, R38 ;  /* 0x000000264f0d7221 */ /* 0x000fe20000010000 */
[----:B------:R-:W-:-:S03]  /*4c50*/  F2FP.BF16.F32.PACK_AB R183, R12, R11 ;  /* 0x0000000b0cb7723e */ /* 0x000fc600000010ff */
[----:B------:R-:W-:Y:S01]  /*4c60*/  FADD.FTZ R38, R170, R13 ;  /* 0x0000000daa267221 */ /* 0x000fe20000010000 */
[----:B------:R-:W-:Y:S01]  /*4c70*/  F2FP.BF16.F32.PACK_AB R170, R81, R170 ;  /* 0x000000aa51aa723e */ /* 0x000fe200000010ff */
[----:B------:R-:W2:Y:S01]  /*4c80*/  MUFU.EX2 R25, R25 ;  /* 0x0000001900197308 */ /* 0x000ea20000000800 */
[----:B0-----:R-:W-:Y:S01]  /*4c90*/  FADD.FTZ R7, R15, R36 ;  /* 0x000000240f077221 */ /* 0x001fe20000010000 */
[----:B------:R-:W-:-:S04]  /*4ca0*/  FADD.FTZ R13, R81, R38 ;  /* 0x00000026510d7221 */ /* 0x000fc80000010000 */
[----:B------:R-:W-:Y:S01]  /*4cb0*/  FADD.FTZ R40, R164, R13 ;  /* 0x0000000da4287221 */ /* 0x000fe20000010000 */
[C---:B------:R-:W-:Y:S01]  /*4cc0*/  F2FP.BF16.F32.PACK_AB R164, R115.reuse, R164 ;  /* 0x000000a473a4723e */ /* 0x040fe200000010ff */
[----:B------:R-:W0:Y:S01]  /*4cd0*/  MUFU.EX2 R20, R27 ;  /* 0x0000001b00147308 */ /* 0x000e220000000800 */
[C---:B-1----:R-:W-:Y:S01]  /*4ce0*/  FADD.FTZ R36, R14.reuse, R7 ;  /* 0x000000070e247221 */ /* 0x042fe20000010000 */
[----:B------:R-:W-:Y:S01]  /*4cf0*/  FADD.FTZ R40, R115, R40 ;  /* 0x0000002873287221 */ /* 0x000fe20000010000 */
[----:B------:R-:W-:-:S03]  /*4d00*/  F2FP.BF16.F32.PACK_AB R177, R14, R15 ;  /* 0x0000000f0eb1723e */ /* 0x000fc600000010ff */
[----:B------:R-:W-:Y:S02]  /*4d10*/  FADD.FTZ R13, R103, R40 ;  /* 0x00000028670d7221 */ /* 0x000fe40000010000 */
[----:B------:R-:W1:Y:S01]  /*4d20*/  MUFU.EX2 R29, R29 ;  /* 0x0000001d001d7308 */ /* 0x000e620000000800 */
[----:B--2---:R-:W-:Y:S01]  /*4d30*/  FADD.FTZ R7, R25, R36 ;  /* 0x0000002419077221 */ /* 0x004fe20000010000 */
[----:B------:R-:W-:-:S04]  /*4d40*/  FADD.FTZ R40, R8, R13 ;  /* 0x0000000d08287221 */ /* 0x000fc80000010000 */
[----:B------:R-:W-:Y:S02]  /*4d50*/  FADD.FTZ R13, R99, R40 ;  /* 0x00000028630d7221 */ /* 0x000fe40000010000 */
[----:B------:R-:W2:Y:S01]  /*4d60*/  MUFU.EX2 R24, R31 ;  /* 0x0000001f00187308 */ /* 0x000ea20000000800 */
[----:B0-----:R-:W-:Y:S01]  /*4d70*/  FADD.FTZ R38, R20, R7 ;  /* 0x0000000714267221 */ /* 0x001fe20000010000 */
[C---:B------:R-:W-:Y:S01]  /*4d80*/  FADD.FTZ R2, R160.reuse, R13 ;  /* 0x0000000da0027221 */ /* 0x040fe20000010000 */
[----:B------:R-:W-:Y:S02]  /*4d90*/  F2FP.BF16.F32.PACK_AB R160, R160, R99 ;  /* 0x00000063a0a0723e */ /* 0x000fe400000010ff */
[----:B------:R-:W-:Y:S01]  /*4da0*/  F2FP.BF16.F32.PACK_AB R179, R20, R25 ;  /* 0x0000001914b3723e */ /* 0x000fe200000010ff */
[----:B------:R-:W-:Y:S02]  /*4db0*/  FADD.FTZ R13, R95, R2 ;  /* 0x000000025f0d7221 */ /* 0x000fe40000010000 */
        /* <DEDUP_REMOVED lines=76> */
[----:B------:R-:W-:-:S03]  /*5280*/  F2FP.BF16.F32.PACK_AB R153, R0, R107 ;  /* 0x0000006b0099723e */ /* 0x000fc600000010ff */
[----:B-1----:R-:W-:-:S04]  /*5290*/  FADD.FTZ R3, R105, R12 ;  /* 0x0000000c69037221 */ /* 0x002fc80000010000 */
[C---:B--2---:R-:W-:Y:S01]  /*52a0*/  FADD.FTZ R0, R10.reuse, R3 ;  /* 0x000000030a007221 */ /* 0x044fe20000010000 */
        /* <DEDUP_REMOVED lines=13> */
.L_x_8069:
[----:B------:R-:W-:-:S11]  /*5380*/  UISETP.NE.AND UP2, UPT, UR7, 0x1, UPT ;  /* 0x000000010700788c */ /* 0x000fd6000bf45270 */
[----:B------:R-:W-:Y:S02]  /*5390*/  @UP2 ULDC.64 UR10, c[0x0][0x9e8] ;  /* 0x00027a00000a2ab9 */ /* 0x000fe40000000a00 */
[----:B------:R-:W-:-:S04]  /*53a0*/  UIMAD.WIDE.U32 UR14, UR18, UR10, URZ ;  /* 0x0000000a120e72a5 */ /* 0x000fc8000f8e003f */
[----:B------:R-:W-:-:S12]  /*53b0*/  @UP2 USHF.R.U32.HI UR18, URZ, UR11, UR15 ;  /* 0x0000000b3f122299 */ /* 0x000fd8000801160f */
.L_x_8070:
[----:B------:R-:W-:-:S04]  /*53c0*/  UIMAD UR7, UR18, UR7, UR7 ;  /* 0x00000007120772a4 */ /* 0x000fc8000f8e0207 */
[----:B------:R-:W-:-:S04]  /*53d0*/  UISETP.LT.AND UP2, UPT, UR6, UR7, UPT ;  /* 0x000000070600728c */ /* 0x000fc8000bf41270 */
[----:B------:R-:W-:-:S12]  /*53e0*/  USEL UR6, UR6, UR7, UP2 ;  /* 0x0000000706067287 */ /* 0x000fd80009000000 */
.L_x_8068:
        /* <DEDUP_REMOVED lines=43> */
.L_x_8088:
        /* <DEDUP_REMOVED lines=9> */
.L_x_8073:
[----:B------:R-:W-:Y:S01]  /*5730*/  ULEA UR6, UR57, UR41, 0x3 ;  /* 0x0000002939067291 */ /* 0x000fe2000f8e183f */
[----:B------:R-:W-:-:S05]  /*5740*/  IMAD.U32 R6, RZ, RZ, UR56 ;  /* 0x00000038ff067e24 */ /* 0x000fca000f8e00ff */
[----:B------:R-:W-:-:S04]  /*5750*/  SHF.L.U32 R6, R6, 0x1f, RZ ;  /* 0x0000001f06067819 */ /* 0x000fc800000006ff */
[----:B------:R0:W1:Y:S01]  /*5760*/  SYNCS.PHASECHK.TRANS64.TRYWAIT P2, [UR6+0x28830], R6 ;  /* 0x02883006ff0075a7 */ /* 0x0000620008040146 */
[----:B------:R-:W-:Y:S05]  /*5770*/  @!P0 BRA `(.L_x_8074) ;  /* 0x0000000000048947 */ /* 0x000fea0003800000 */
[----:B------:R-:W-:Y:S01]  /*5780*/  BPT.TRAP 0x1 ;  /* 0x000000040000795c */ /* 0x000fe20000300000 */
.L_x_8074:
[----:B-1----:R-:W-:Y:S05]  /*5790*/  @P2 BRA `(.L_x_8072) ;  /* 0x0000000000082947 */ /* 0x002fea0003800000 */
[----:B------:R-:W1:Y:S02]  /*57a0*/  SYNCS.PHASECHK.TRANS64.TRYWAIT P2, [UR6+0x28830], R6 ;  /* 0x02883006ff0075a7 */ /* 0x000e640008040146 */
[----:B-1----:R-:W-:Y:S05]  /*57b0*/  @!P2 BRA `(.L_x_8075) ;  /* 0x00000128009ca947 */ /* 0x002fea0003800000 */
.L_x_8072:
        /* <DEDUP_REMOVED lines=45> */
.L_x_8077:
[----:B------:R-:W-:Y:S01]  /*5a90*/  ULEA UR6, UR45, UR41, 0x3 ;  /* 0x000000292d067291 */ /* 0x000fe2000f8e183f */
[----:B------:R-:W-:-:S05]  /*5aa0*/  IMAD.U32 R6, RZ, RZ, UR46 ;  /* 0x0000002eff067e24 */ /* 0x000fca000f8e00ff */
[----:B------:R-:W-:-:S04]  /*5ab0*/  SHF.L.U32 R6, R6, 0x1f, RZ ;  /* 0x0000001f06067819 */ /* 0x000fc800000006ff */
[----:B------:R0:W1:Y:S01]  /*5ac0*/  SYNCS.PHASECHK.TRANS64.TRYWAIT P2, [UR6+0x28850], R6 ;  /* 0x02885006ff0075a7 */ /* 0x0000620008040146 */
[----:B------:R-:W-:Y:S05]  /*5ad0*/  @!P0 BRA `(.L_x_8078) ;  /* 0x0000000000048947 */ /* 0x000fea0003800000 */
[----:B------:R-:W-:Y:S01]  /*5ae0*/  BPT.TRAP 0x1 ;  /* 0x000000040000795c */ /* 0x000fe20000300000 */
.L_x_8078:
[----:B-1----:R-:W-:Y:S05]  /*5af0*/  @P2 BRA `(.L_x_8076) ;  /* 0x0000000000082947 */ /* 0x002fea0003800000 */
[----:B------:R-:W1:Y:S02]  /*5b00*/  SYNCS.PHASECHK.TRANS64.TRYWAIT P2, [UR6+0x28850], R6 ;  /* 0x02885006ff0075a7 */ /* 0x000e640008040146 */
[----:B-1----:R-:W-:Y:S05]  /*5b10*/  @!P2 BRA `(.L_x_8079) ;  /* 0x0000012400dca947 */ /* 0x002fea0003800000 */
.L_x_8076:
[----:B------:R-:W-:Y:S01]  /*5b20*/  UIADD3 UR6, UR41, 0x400, URZ ;  /* 0x0000040029067890 */ /* 0x000fe2000fffe03f */
[----:B------:R-:W-:Y:S01]  /*5b30*/  WARPGROUP.ARRIVE ;  /* 0x00000000000079c5 */ /* 0x000fe20000000000 */
[----:B------:R-:W-:Y:S01]  /*5b40*/  UMOV UR7, 0x40000040 ;  /* 0x4000004000077882 */ /* 0x000fe20000000000 */
[----:B------:R-:W-:Y:S01]  /*5b50*/  PLOP3.LUT P2, PT, PT, PT, UP0, 0x80, 0x0 ;  /* 0x000000000000781c */ /* 0x000fe20003f4f008 */
[----:B------:R-:W-:Y:S01]  /*5b60*/  USHF.R.U32.HI UR6, URZ, 0x4, UR6 ;  /* 0x000000043f067899 */ /* 0x000fe20008011606 */
[----:B------:R-:W-:Y:S01]  /*5b70*/  PLOP3.LUT P3, PT, PT, PT, UP0, 0x80, 0x0 ;  /* 0x000000000000781c */ /* 0x000fe20003f6f008 */
[----:B------:R-:W-:Y:S01]  /*5b80*/  FMUL.FTZ R8, R27, UR55 ;  /* 0x000000371b087c20 */ /* 0x000fe20008410000 */
[----:B------:R-:W-:Y:S01]  /*5b90*/  FMUL.FTZ R13, R25, UR55 ;  /* 0x00000037190d7c20 */ /* 0x000fe20008410000 */
[----:B------:R-:W-:Y:S01]  /*5ba0*/  ULOP3.LUT UR6, UR6, 0x3fff, URZ, 0xc0, !UPT ;  /* 0x00003fff06067892 */ /* 0x000fe2000f8ec03f */
[----:B------:R-:W-:Y:S01]  /*5bb0*/  FMUL.FTZ R27, R55, UR55 ;  /* 0x00000037371b7c20 */ /* 0x000fe20008410000 */
[----:B------:R-:W-:Y:S01]  /*5bc0*/  FMUL.FTZ R25, R50, UR55 ;  /* 0x0000003732197c20 */ /* 0x000fe20008410000 */
[----:B------:R-:W-:Y:S01]  /*5bd0*/  FMUL.FTZ R55, R61, UR55 ;  /* 0x000000373d377c20 */ /* 0x000fe20008410000 */
[----:B------:R-:W-:Y:S01]  /*5be0*/  ULOP3.LUT UR6, UR6, 0x4000000, URZ, 0xfc, !UPT ;  /* 0x0400000006067892 */ /* 0x000fe2000f8efc3f */
[----:B------:R-:W-:-:S02]  /*5bf0*/  VIADD R61, R17, UR38 ;  /* 0x00000026113d7c36 */ /* 0x000fc40008000000 */
[----:B-1----:R-:W-:Y:S01]  /*5c00*/  FMUL.FTZ R7, R26, UR55 ;  /* 0x000000371a077c20 */ /* 0x002fe20008410000 */
[----:B------:R-:W-:Y:S01]  /*5c10*/  IMAD.U32 R50, RZ, RZ, UR57 ;  /* 0x00000039ff327e24 */ /* 0x000fe2000f8e00ff */
[----:B------:R-:W-:Y:S01]  /*5c20*/  ULEA UR10, UR45, UR6, 0xb ;  /* 0x000000062d0a7291 */ /* 0x000fe2000f8e583f */
[----:B------:R-:W-:Y:S01]  /*5c30*/  FMUL.FTZ R26, R51, UR55 ;  /* 0x00000037331a7c20 */ /* 0x000fe20008410000 */
[----:B0-----:R-:W-:Y:S01]  /*5c40*/  FMUL.FTZ R6, R24, UR55 ;  /* 0x0000003718067c20 */ /* 0x001fe20008410000 */
[----:B------:R-:W-:Y:S01]  /*5c50*/  FMUL.FTZ R10, R30, UR55 ;  /* 0x000000371e0a7c20 */ /* 0x000fe20008410000 */
[----:B------:R-:W-:Y:S01]  /*5c60*/  @!P1 LEA R50, R50, UR41, 0x3 ;  /* 0x0000002932329c11 */ /* 0x000fe2000f8e18ff */
[----:B------:R-:W-:Y:S01]  /*5c70*/  FMUL.FTZ R24, R43, UR55 ;  /* 0x000000372b187c20 */ /* 0x000fe20008410000 */
[----:B------:R-:W-:Y:S01]  /*5c80*/  FMUL.FTZ R30, R63, UR55 ;  /* 0x000000373f1e7c20 */ /* 0x000fe20008410000 */
[----:B------:R-:W-:Y:S01]  /*5c90*/  UMOV UR6, UR10 ;  /* 0x0000000a00067c82 */ /* 0x000fe20008000000 */
[----:B------:R-:W-:Y:S01]  /*5ca0*/  FMUL.FTZ R43, R78, UR55 ;  /* 0x000000374e2b7c20 */ /* 0x000fe20008410000 */
[----:B------:R-:W-:Y:S01]  /*5cb0*/  HGMMA.64x128x16.F32.BF16 R88, R180, gdesc[UR4].tnspB, R88, gsb0 ;  /* 0x41e00004b4587df0 */ /* 0x000fe20008001858 */
[----:B------:R-:W-:Y:S01]  /*5cc0*/  UIADD3 UR6, UR10, 0x80, URZ ;  /* 0x000000800a067890 */ /* 0x000fe2000fffe03f */
[----:B------:R-:W-:Y:S01]  /*5cd0*/  @!P1 VIADD R50, R50, 0x28840 ;  /* 0x0002884032329836 */ /* 0x000fe20000000000 */
[----:B------:R-:W-:Y:S01]  /*5ce0*/  UMOV UR7, 0x40000040 ;  /* 0x4000004000077882 */ /* 0x000fe20000000000 */
        /* <DEDUP_REMOVED lines=79> */
[----:B------:R0:W0:Y:S08]  /*61e0*/  MUFU.TANH R70, R81 ;  /* 0x0000005100467308 */ /* 0x0000300000002400 */
[----:B------:R-:W0:Y:S01]  /*61f0*/  MUFU.TANH R84, R84 ;  /* 0x0000005400547308 */ /* 0x000e220000002400 */
        /* <DEDUP_REMOVED lines=8> */
[----:B------:R-:W-:-:S05]  /*6280*/  FMUL.FTZ R36, R71, UR55 ;  /* 0x0000003747247c20 */ /* 0x000fca0008410000 */
[----:B------:R-:W-:Y:S01]  /*6290*/  HGMMA.64x128x16.F32.BF16 R88, R164, gdesc[UR4].tnspB, R88, gsb0 ;  /* 0x41e00004a4587df0 */ /* 0x000fe20008001858 */
[----:B------:R-:W-:Y:S01]  /*62a0*/  UIADD3 UR6, UR10, 0x280, URZ ;  /* 0x000002800a067890 */ /* 0x000fe2000fffe03f */
[----:B------:R-:W0:Y:S01]  /*62b0*/  MUFU.TANH R168, R168 ;  /* 0x000000a800a87308 */ /* 0x000e220000002400 */
[----:B------:R-:W-:-:S07]  /*62c0*/  UMOV UR7, 0x40000040 ;  /* 0x4000004000077882 */ /* 0x000fce0000000000 */
[----:B------:R-:W0:Y:S01]  /*62d0*/  MUFU.TANH R36, R36 ;  /* 0x0000002400247308 */ /* 0x000e220000002400 */
[----:B------:R-:W-:Y:S02]  /*62e0*/  WARPGROUP.DEPBAR.LE gsb0, 0x0 ;  /* 0x00008000000079c5 */ /* 0x000fe40000010000 */
        /* <DEDUP_REMOVED lines=8> */
[----:B------:R-:W-:Y:S01]  /*6370*/  IADD3 R56, -R23, 0xb, RZ ;  /* 0x0000000b17387810 */ /* 0x000fe20007ffe1ff */
        /* <DEDUP_REMOVED lines=10> */
[----:B------:R-:W-:Y:S01]  /*6420*/  IMAD.U32 R62, RZ, RZ, UR44 ;  /* 0x0000002cff3e7e24 */ /* 0x000fe2000f8e00ff */
[----:B------:R-:W0:Y:S04]  /*6430*/  MUFU.TANH R164, R164 ;  /* 0x000000a400a47308 */ /* 0x000e280000002400 */
[----:B------:R-:W-:-:S04]  /*6440*/  IADD3 R57, -R62, UR39, R57 ;  /* 0x000000273e397c10 */ /* 0x000fc8000fffe139 */
        /* <DEDUP_REMOVED lines=24> */
[----:B------:R-:W0:Y:S01]  /*65d0*/  MUFU.TANH R160, R160 ;  /* 0x000000a000a07308 */ /* 0x000e220000002400 */
[----:B------:R-:W-:-:S07]  /*65e0*/  VIADD R82, R57, UR54 ;  /* 0x0000003639527c36 */ /* 0x000fce0008000000 */
        /* <DEDUP_REMOVED lines=14> */
[----:B------:R-:W-:Y:S02]  /*66d0*/  @!P1 PRMT R51, RZ, 0x654, R50 ;  /* 0x00000654ff339816 */ /* 0x000fe40000000032 */
[----:B------:R0:W0:Y:S01]  /*66e0*/  MUFU.TANH R50, R86 ;  /* 0x0000005600327308 */ /* 0x0000220000002400 */
[----:B------:R-:W5:Y:S02]  /*66f0*/  SHFL.IDX PT, R63, R61, RZ, 0x1c1f ;  /* 0x001c1fff3d3f7589 */ /* 0x000f6400000e0000 */
[----:B-----5:R-:W-:Y:S01]  /*6700*/  IMAD.IADD R62, R82, 0x1, R63 ;  /* 0x00000001523e7824 */ /* 0x020fe200078e023f */
[----:B------:R-:W-:Y:S02]  /*6710*/  WARPGROUP.DEPBAR.LE gsb0, 0x0 ;  /* 0x00008000000079c5 */ /* 0x000fe40000010000 */
[----:B------:R0:W-:Y:S06]  /*6720*/  BAR.ARV R56, 0x100 ;  /* 0x000400380000751d */ /* 0x0001ec0000002000 */
[----:B------:R5:W-:Y:S01]  /*6730*/  @!P1 SYNCS.ARRIVE.TRANS64.RED.A1T0 RZ, [R51+URZ], RZ ;  /* 0x000000ff33ff99a7 */ /* 0x000be2000810043f */
[----:B------:R-:W-:-:S04]  /*6740*/  VIADD R152, R57, UR52 ;  /* 0x0000003439987c36 */ /* 0x000fc80008000000 */
[----:B------:R-:W-:Y:S02]  /*6750*/  IMAD.IADD R64, R152, 0x1, R63 ;  /* 0x0000000198407824 */ /* 0x000fe400078e023f */
[----:B-----5:R-:W-:-:S06]  /*6760*/  FMUL.FTZ R51, R87, UR55 ;  /* 0x0000003757337c20 */ /* 0x020fcc0008410000 */
[----:B------:R-:W0:Y:S01]  /*6770*/  MUFU.TANH R51, R51 ;  /* 0x0000003300337308 */ /* 0x000e220000002400 */
[----:B-1234-:R-:W-:Y:S05]  /*6780*/  @P2 BRA `(.L_x_8080) ;  /* 0x00000000005c2947 */ /* 0x01efea0003800000 */
[----:B0-----:R-:W-:Y:S01]  /*6790*/  IMAD.U32 R56, RZ, RZ, UR44 ;  /* 0x0000002cff387e24 */ /* 0x001fe2000f8e00ff */
        /* <DEDUP_REMOVED lines=12> */
.L_x_8082:
[----:B------:R-:W-:-:S05]  /*6860*/  IMAD.U32 R65, RZ, RZ, UR53 ;  /* 0x00000035ff417e24 */ /* 0x000fca000f8e00ff */
[----:B------:R-:W-:-:S13]  /*6870*/  ISETP.NE.AND P2, PT, R65, 0x1, PT ;  /* 0x000000014100780c */ /* 0x000fda0003f45270 */
[----:B------:R-:W0:Y:S02]  /*6880*/  @P2 LDC.64 R56, c[0x0][0x9e8] ;  /* 0x00027a00ff382b82 */ /* 0x000e240000000a00 */
[----:B0-----:R-:W-:-:S05]  /*6890*/  @P2 IMAD.HI.U32 R56, R63, R56, RZ ;  /* 0x000000383f382227 */ /* 0x001fca00078e00ff */
[----:B------:R-:W-:-:S07]  /*68a0*/  @P2 SHF.R.U32.HI R63, RZ, R57, R56 ;  /* 0x00000039ff3f2219 */ /* 0x000fce0000011638 */
.L_x_8083:
[----:B------:R-:W-:Y:S05]  /*68b0*/  BSYNC B0 ;  /* 0x0000000000007941 */ /* 0x000fea0003800000 */
.L_x_8081:
[----:B------:R-:W-:-:S04]  /*68c0*/  IMAD R63, R63, R65, -R78 ;  /* 0x000000413f3f7224 */ /* 0x000fc800078e0a4e */
[----:B------:R-:W-:-:S05]  /*68d0*/  IMAD R63, R16, -0x2, R63 ;  /* 0xfffffffe103f7824 */ /* 0x000fca00078e023f */
[----:B------:R-:W-:Y:S02]  /*68e0*/  VIADDMNMX R62, R63, R65, R62, PT ;  /* 0x000000413f3e7246 */ /* 0x000fe4000380013e */
[----:B------:R-:W-:-:S07]  /*68f0*/  VIMNMX R64, R64, R63, !PT ;  /* 0x0000003f40407248 */ /* 0x000fce0007fe0100 */
.L_x_8080:
[----:B------:R-:W-:Y:S01]  /*6900*/  ISETP.GT.AND P2, PT, R3, -0x1, PT ;  /* 0xffffffff0300780c */ /* 0x000fe20003f44270 */
[----:B------:R-:W1:Y:S03]  /*6910*/  SHFL.IDX PT, R155, R61, 0x1, 0x1c1f ;  /* 0x003c1f003d9b7f89 */ /* 0x000e6600000e0000 */
[C---:B------:R-:W-:Y:S02]  /*6920*/  ISETP.GT.AND P5, PT, R64.reuse, RZ, P2 ;  /* 0x000000ff4000720c */ /* 0x040fe400017a4270 */
[----:B------:R-:W-:Y:S02]  /*6930*/  ISETP.GT.AND P4, PT, R64, 0x1, P2 ;  /* 0x000000014000780c */ /* 0x000fe40001784270 */
[----:B------:R-:W-:Y:S02]  /*6940*/  ISETP.LT.OR P5, PT, R62, 0x1, P5 ;  /* 0x000000013e00780c */ /* 0x000fe40002fa1670 */
[----:B------:R-:W-:-:S02]  /*6950*/  ISETP.GT.AND P6, PT, R64, 0x8, P2 ;  /* 0x000000084000780c */ /* 0x000fc400017c4270 */
[----:B0-----:R-:W-:Y:S02]  /*6960*/  FSEL R163, R6, -INF , !P5 ;  /* 0xff80000006a37808 */ /* 0x001fe40006800000 */
[C---:B------:R-:W-:Y:S02]  /*6970*/  ISETP.GT.AND P5, PT, R64.reuse, 0x10, P2 ;  /* 0x000000104000780c */ /* 0x040fe400017a4270 */
[----:B------:R-:W-:Y:S02]  /*6980*/  ISETP.GT.AND P3, PT, R64, 0x9, P2 ;  /* 0x000000094000780c */ /* 0x000fe40001764270 */
[C---:B------:R-:W-:Y:S02]  /*6990*/  ISETP.LT.OR P5, PT, R62.reuse, 0x11, P5 ;  /* 0x000000113e00780c */ /* 0x040fe40002fa1670 */
[----:B------:R-:W-:Y:S02]  /*69a0*/  ISETP.LT.OR P4, PT, R62, 0x2, P4 ;  /* 0x000000023e00780c */ /* 0x000fe40002781670 */
[----:B------:R-:W-:-:S02]  /*69b0*/  FSEL R183, R166, -INF , !P5 ;  /* 0xff800000a6b77808 */ /* 0x000fc40006800000 */
        /* <DEDUP_REMOVED lines=23> */
[----:B-1----:R-:W-:Y:S01]  /*6b30*/  IMAD.IADD R46, R82, 0x1, R155 ;  /* 0x00000001522e7824 */ /* 0x002fe200078e029b */
        /* <DEDUP_REMOVED lines=79> */
.L_x_8086:
[----:B------:R-:W-:-:S05]  /*7030*/  IMAD.U32 R6, RZ, RZ, UR53 ;  /* 0x00000035ff067e24 */ /* 0x000fca000f8e00ff */
[----:B------:R-:W-:-:S13]  /*7040*/  ISETP.NE.AND P3, PT, R6, 0x1, PT ;  /* 0x000000010600780c */ /* 0x000fda0003f65270 */
[----:B------:R-:W0:Y:S02]  /*7050*/  @P3 LDC.64 R40, c[0x0][0x9e8] ;  /* 0x00027a00ff283b82 */ /* 0x000e240000000a00 */
[----:B0-----:R-:W-:-:S05]  /*7060*/  @P3 IMAD.HI.U32 R40, R13, R40, RZ ;  /* 0x000000280d283227 */ /* 0x001fca00078e00ff */
[----:B------:R-:W-:-:S07]  /*7070*/  @P3 SHF.R.U32.HI R13, RZ, R41, R40 ;  /* 0x00000029ff0d3219 */ /* 0x000fce0000011628 */
.L_x_8087:
[----:B------:R-:W-:Y:S05]  /*7080*/  BSYNC B0 ;  /* 0x0000000000007941 */ /* 0x000fea0003800000 */
.L_x_8085:
[----:B------:R-:W-:-:S04]  /*7090*/  IMAD R13, R13, R6, -R78 ;  /* 0x000000060d0d7224 */ /* 0x000fc800078e0a4e */
[----:B------:R-:W-:-:S05]  /*70a0*/  IMAD R13, R16, -0x2, R13 ;  /* 0xfffffffe100d7824 */ /* 0x000fca00078e020d */
[----:B------:R-:W-:Y:S02]  /*70b0*/  VIADDMNMX R46, R13, R6, R46, PT ;  /* 0x000000060d2e7246 */ /* 0x000fe4000380012e */
[----:B------:R-:W-:-:S07]  /*70c0*/  VIMNMX R48, R48, R13, !PT ;  /* 0x0000000d30307248 */ /* 0x000fce0007fe0100 */
.L_x_8084:
[----:B------:R-:W-:Y:S01]  /*70d0*/  FMNMX.FTZ R6, R163, R4, !PT ;  /* 0x00000004a3067209 */ /* 0x000fe20007810000 */
[----:B------:R-:W-:Y:S01]  /*70e0*/  UMOV UR46, UR56 ;  /* 0x00000038002e7c82 */ /* 0x000fe20008000000 */
[C---:B------:R-:W-:Y:S02]  /*70f0*/  ISETP.GT.AND P4, PT, R48.reuse, 0x1, P2 ;  /* 0x000000013000780c */ /* 0x040fe40001784270 */
        /* <DEDUP_REMOVED lines=25> */
[----:B------:R-:W-:Y:S02]  /*7290*/  ISETP.GT.AND P3, PT, R48, 0x18, P2 ;  /* 0x000000183000780c */ /* 0x000fe40001764270 */
[----:B------:R-:W-:Y:S02]  /*72a0*/  FMNMX.FTZ R6, R83, R6, !PT ;  /* 0x0000000653067209 */ /* 0x000fe40007810000 */
[----:B------:R-:W-:-:S02]  /*72b0*/  ISETP.LT.OR P3, PT, R46, 0x19, P3 ;  /* 0x000000192e00780c */ /* 0x000fc40001f61670 */
        /* <DEDUP_REMOVED lines=25> */
[----:B------:R-:W-:-:S04]  /*7450*/  ISETP.GT.AND P5, PT, R48, 0x19, P2 ;  /* 0x000000193000780c */ /* 0x000fc800017a4270 */
[----:B------:R-:W-:Y:S02]  /*7460*/  FSEL R8, R8, RZ, P6 ;  /* 0x000000ff08087208 */ /* 0x000fe40003000000 */
[----:B------:R-:W-:-:S03]  /*7470*/  ISETP.LT.OR P5, PT, R46, 0x1a, P5 ;  /* 0x0000001a2e00780c */ /* 0x000fc60002fa1670 */
[-CC-:B------:R-:W-:Y:S01]  /*7480*/  FFMA.FTZ R9, R163, R6.reuse, -R8.reuse ;  /* 0x00000006a3097223 */ /* 0x180fe20000010808 */
[----:B------:R-:W-:Y:S01]  /*7490*/  FSEL R163, R11, -INF , !P4 ;  /* 0xff8000000ba37808 */ /* 0x000fe20006000000 */
[-CC-:B------:R-:W-:Y:S01]  /*74a0*/  FFMA.FTZ R180, R171, R6.reuse, -R8.reuse ;  /* 0x00000006abb47223 */ /* 0x180fe20000010808 */
[----:B------:R-:W-:Y:S01]  /*74b0*/  ISETP.GT.AND P4, PT, R48, 0x20, P2 ;  /* 0x000000203000780c */ /* 0x000fe20001784270 */
[-CC-:B------:R-:W-:Y:S01]  /*74c0*/  FFMA.FTZ R182, R169, R6.reuse, -R8.reuse ;  /* 0x00000006a9b67223 */ /* 0x180fe20000010808 */
[----:B------:R-:W-:Y:S01]  /*74d0*/  FSEL R11, R20, -INF , !P3 ;  /* 0xff800000140b7808 */ /* 0x000fe20005800000 */
[-CC-:B------:R-:W-:Y:S01]  /*74e0*/  FFMA.FTZ R178, R181, R6.reuse, -R8.reuse ;  /* 0x00000006b5b27223 */ /* 0x180fe20000010808 */
[----:B------:R-:W-:Y:S01]  /*74f0*/  ISETP.LT.OR P4, PT, R46, 0x21, P4 ;  /* 0x000000212e00780c */ /* 0x000fe20002781670 */
[-CC-:B------:R-:W-:Y:S01]  /*7500*/  FFMA.FTZ R172, R173, R6.reuse, -R8.reuse ;  /* 0x00000006adac7223 */ /* 0x180fe20000010808 */
[C---:B------:R-:W-:Y:S01]  /*7510*/  ISETP.GT.AND P3, PT, R48.reuse, 0x21, P2 ;  /* 0x000000213000780c */ /* 0x040fe20001764270 */
[-CC-:B------:R-:W-:Y:S01]  /*7520*/  FFMA.FTZ R174, R161, R6.reuse, -R8.reuse ;  /* 0x00000006a1ae7223 */ /* 0x180fe20000010808 */
[----:B------:R-:W-:Y:S01]  /*7530*/  FSEL R21, R21, -INF , !P4 ;  /* 0xff80000015157808 */ /* 0x000fe20006000000 */
[-CC-:B------:R-:W-:Y:S01]  /*7540*/  FFMA.FTZ R168, R87, R6.reuse, -R8.reuse ;  /* 0x0000000657a87223 */ /* 0x180fe20000010808 */
[----:B------:R-:W-:Y:S01]  /*7550*/  ISETP.GT.AND P4, PT, R48, RZ, P2 ;  /* 0x000000ff3000720c */ /* 0x000fe20001784270 */
[-CC-:B------:R-:W-:Y:S01]  /*7560*/  FFMA.FTZ R176, R183, R6.reuse, -R8.reuse ;  /* 0x00000006b7b07223 */ /* 0x180fe20000010808 */
[----:B------:R-:W-:Y:S01]  /*7570*/  FSEL R167, R15, -INF , !P5 ;  /* 0xff8000000fa77808 */ /* 0x000fe20006800000 */
[-CC-:B------:R-:W-:Y:S01]  /*7580*/  FFMA.FTZ R15, R175, R6.reuse, -R8.reuse ;  /* 0x00000006af0f7223 */ /* 0x180fe20000010808 */
[----:B------:R-:W-:Y:S01]  /*7590*/  ISETP.LT.OR P4, PT, R46, 0x1, P4 ;  /* 0x000000012e00780c */ /* 0x000fe20002781670 */
[-CC-:B------:R-:W-:Y:S01]  /*75a0*/  FFMA.FTZ R170, R83, R6.reuse, -R8.reuse ;  /* 0x0000000653aa7223 */ /* 0x180fe20000010808 */
[----:B------:R-:W-:Y:S01]  /*75b0*/  ISETP.GT.AND P5, PT, R48, 0x28, P2 ;  /* 0x000000283000780c */ /* 0x000fe200017a4270 */
[-CC-:B------:R-:W-:Y:S01]  /*75c0*/  FFMA.FTZ R164, R79, R6.reuse, -R8.reuse ;  /* 0x000000064fa47223 */ /* 0x180fe20000010808 */
[----:B------:R-:W-:Y:S01]  /*75d0*/  FSEL R10, R7, -INF , !P4 ;  /* 0xff800000070a7808 */ /* 0x000fe20006000000 */
[-CC-:B------:R-:W-:Y:S01]  /*75e0*/  FFMA.FTZ R166, R75, R6.reuse, -R8.reuse ;  /* 0x000000064ba67223 */ /* 0x180fe20000010808 */
[----:B------:R-:W-:Y:S01]  /*75f0*/  ISETP.LT.OR P3, PT, R46, 0x22, P3 ;  /* 0x000000222e00780c */ /* 0x000fe20001f61670 */
[----:B------:R0:W-:Y:S01]  /*7600*/  MUFU.EX2 R7, R15 ;  /* 0x0000000f00077308 */ /* 0x0001e20000000800 */
[----:B------:R-:W-:Y:S01]  /*7610*/  FMNMX.FTZ R12, R10, R5, !PT ;  /* 0x000000050a0c7209 */ /* 0x000fe20007810000 */
[-CC-:B------:R-:W-:Y:S01]  /*7620*/  FFMA.FTZ R158, R57, R6.reuse, -R8.reuse ;  /* 0x00000006399e7223 */ /* 0x180fe20000010808 */
[----:B------:R-:W-:Y:S01]  /*7630*/  ISETP.LT.OR P5, PT, R46, 0x29, P5 ;  /* 0x000000292e00780c */ /* 0x000fe20002fa1670 */
[--C-:B------:R-:W-:Y:S01]  /*7640*/  FFMA.FTZ R156, R63, R6, -R8.reuse ;  /* 0x000000063f9c7223 */ /* 0x100fe20000010808 */
[----:B------:R-:W-:Y:S01]  /*7650*/  FMNMX.FTZ R12, R159, R12, !PT ;  /* 0x0000000c9f0c7209 */ /* 0x000fe20007810000 */
[--C-:B------:R-:W-:Y:S01]  /*7660*/  FFMA.FTZ R154, R49, R6, -R8.reuse ;  /* 0x00000006319a7223 */ /* 0x100fe20000010808 */
[----:B------:R-:W-:Y:S01]  /*7670*/  FSEL R171, R24, -INF , !P3 ;  /* 0xff80000018ab7808 */ /* 0x000fe20005800000 */
[----:B------:R-:W-:Y:S01]  /*7680*/  MUFU.EX2 R9, R9 ;  /* 0x0000000900097308 */ /* 0x000fe20000000800 */
[----:B------:R-:W-:Y:S01]  /*7690*/  FMNMX.FTZ R12, R155, R12, !PT ;  /* 0x0000000c9b0c7209 */ /* 0x000fe20007810000 */
[-CC-:B0-----:R-:W-:Y:S01]  /*76a0*/  FFMA.FTZ R15, R179, R6.reuse, -R8.reuse ;  /* 0x00000006b30f7223 */ /* 0x181fe20000010808 */
[----:B------:R-:W-:Y:S01]  /*76b0*/  ISETP.GT.AND P3, PT, R48, 0x29, P2 ;  /* 0x000000293000780c */ /* 0x000fe20001764270 */
[--C-:B------:R-:W-:Y:S01]  /*76c0*/  FFMA.FTZ R160, R65, R6, -R8.reuse ;  /* 0x0000000641a07223 */ /* 0x100fe20000010808 */
[----:B------:R-:W-:Y:S01]  /*76d0*/  FMNMX.FTZ R12, R157, R12, !PT ;  /* 0x0000000c9d0c7209 */ /* 0x000fe20007810000 */
[--C-:B------:R-:W-:Y:S01]  /*76e0*/  FFMA.FTZ R162, R67, R6, -R8.reuse ;  /* 0x0000000643a27223 */ /* 0x100fe20000010808 */
[----:B------:R-:W-:Y:S01]  /*76f0*/  FSEL R169, R28, -INF , !P5 ;  /* 0xff8000001ca97808 */ /* 0x000fe20006800000 */
[----:B------:R-:W-:Y:S01]  /*7700*/  MUFU.EX2 R180, R180 ;  /* 0x000000b400b47308 */ /* 0x000fe20000000800 */
[----:B------:R-:W-:Y:S01]  /*7710*/  FMNMX.FTZ R12, R41, R12, !PT ;  /* 0x0000000c290c7209 */ /* 0x000fe20007810000 */
[-CC-:B------:R-:W-:Y:S01]  /*7720*/  FFMA.FTZ R85, R85, R6.reuse, -R8.reuse ;  /* 0x0000000655557223 */ /* 0x180fe20000010808 */
[----:B------:R-:W-:Y:S01]  /*7730*/  ISETP.GT.AND P5, PT, R48, 0x30, P2 ;  /* 0x000000303000780c */ /* 0x000fe200017a4270 */
[--C-:B------:R-:W-:Y:S01]  /*7740*/  FFMA.FTZ R65, R73, R6, -R8.reuse ;  /* 0x0000000649417223 */ /* 0x100fe20000010808 */
[----:B------:R-:W-:Y:S01]  /*7750*/  FMNMX.FTZ R12, R163, R12, !PT ;  /* 0x0000000ca30c7209 */ /* 0x000fe20007810000 */
[--C-:B------:R-:W-:Y:S01]  /*7760*/  FFMA.FTZ R67, R71, R6, -R8.reuse ;  /* 0x0000000647437223 */ /* 0x100fe20000010808 */
[----:B------:R-:W-:Y:S01]  /*7770*/  ISETP.LT.OR P4, PT, R46, 0x2a, P3 ;  /* 0x0000002a2e00780c */ /* 0x000fe20001f81670 */
[----:B------:R-:W-:Y:S01]  /*7780*/  MUFU.EX2 R182, R182 ;  /* 0x000000b600b67308 */ /* 0x000fe20000000800 */
[----:B------:R-:W-:Y:S01]  /*7790*/  FMNMX.FTZ R12, R11, R12, !PT ;  /* 0x0000000c0b0c7209 */ /* 0x000fe20007810000 */
[-CC-:B------:R-:W-:Y:S01]  /*77a0*/  FFMA.FTZ R61, R61, R6.reuse, -R8.reuse ;  /* 0x000000063d3d7223 */ /* 0x180fe20000010808 */
[----:B------:R-:W-:Y:S01]  /*77b0*/  ISETP.GT.AND P3, PT, R48, 0x31, P2 ;  /* 0x000000313000780c */ /* 0x000fe20001764270 */
[--C-:B------:R-:W-:Y:S01]  /*77c0*/  FFMA.FTZ R55, R55, R6, -R8.reuse ;  /* 0x0000000637377223 */ /* 0x100fe20000010808 */
[----:B------:R-:W-:Y:S01]  /*77d0*/  FMNMX.FTZ R12, R167, R12, !PT ;  /* 0x0000000ca70c7209 */ /* 0x000fe20007810000 */
[-CC-:B------:R-:W-:Y:S01]  /*77e0*/  FFMA.FTZ R152, R59, R6.reuse, -R8.reuse ;  /* 0x000000063b987223 */ /* 0x180fe20000010808 */
[----:B------:R-:W-:Y:S01]  /*77f0*/  FSEL R175, R14, -INF , !P4 ;  /* 0xff8000000eaf7808 */ /* 0x000fe20006000000 */
[--C-:B------:R-:W-:Y:S01]  /*7800*/  FFMA.FTZ R14, R153, R6, -R8.reuse ;  /* 0x00000006990e7223 */ /* 0x100fe20000010808 */
[----:B------:R-:W-:Y:S01]  /*7810*/  FMNMX.FTZ R12, R21, R12, !PT ;  /* 0x0000000c150c7209 */ /* 0x000fe20007810000 */
[----:B------:R-:W-:Y:S01]  /*7820*/  MUFU.EX2 R176, R176 ;  /* 0x000000b000b07308 */ /* 0x000fe20000000800 */
[----:B------:R-:W-:Y:S01]  /*7830*/  ISETP.LT.OR P5, PT, R46, 0x31, P5 ;  /* 0x000000312e00780c */ /* 0x000fe20002fa1670 */
[--C-:B------:R-:W-:Y:S01]  /*7840*/  FFMA.FTZ R53, R53, R6, -R8.reuse ;  /* 0x0000000635357223 */ /* 0x100fe20000010808 */
[----:B------:R-:W-:Y:S01]  /*7850*/  FMNMX.FTZ R12, R171, R12, !PT ;  /* 0x0000000cab0c7209 */ /* 0x000fe20007810000 */
[----:B------:R-:W-:Y:S01]  /*7860*/  FFMA.FTZ R47, R47, R6, -R8 ;  /* 0x000000062f2f7223 */ /* 0x000fe20000010808 */
[----:B------:R-:W-:Y:S01]  /*7870*/  ISETP.GT.AND P4, PT, R48, 0x38, P2 ;  /* 0x000000383000780c */ /* 0x000fe20001784270 */
[----:B------:R-:W-:Y:S01]  /*7880*/  IMAD.U32 R28, RZ, RZ, UR45 ;  /* 0x0000002dff1c7e24 */ /* 0x000fe2000f8e00ff */
[----:B------:R-:W-:Y:S01]  /*7890*/  FMNMX.FTZ R12, R169, R12, !PT ;  /* 0x0000000ca90c7209 */ /* 0x000fe20007810000 */
[----:B------:R-:W-:Y:S01]  /*78a0*/  MUFU.EX2 R15, R15 ;  /* 0x0000000f000f7308 */ /* 0x000fe20000000800 */
[----:B------:R-:W-:Y:S01]  /*78b0*/  ISETP.LT.OR P3, PT, R46, 0x32, P3 ;  /* 0x000000322e00780c */ /* 0x000fe20001f61670 */
[----:B------:R-:W-:Y:S01]  /*78c0*/  UMOV UR45, UR57 ;  /* 0x00000039002d7c82 */ /* 0x000fe20008000000 */
[----:B------:R-:W-:-:S02]  /*78d0*/  FSEL R25, R25, -INF , !P5 ;  /* 0xff80000019197808 */ /* 0x000fc40006800000 */
[----:B------:R-:W-:Y:S02]  /*78e0*/  FMNMX.FTZ R12, R175, R12, !PT ;  /* 0x0000000caf0c7209 */ /* 0x000fe40007810000 */
[----:B------:R-:W-:Y:S01]  /*78f0*/  ISETP.GT.AND P5, PT, R48, 0x39, P2 ;  /* 0x000000393000780c */ /* 0x000fe200017a4270 */
[----:B------:R-:W-:Y:S01]  /*7900*/  MUFU.EX2 R178, R178 ;  /* 0x000000b200b27308 */ /* 0x000fe20000000800 */
[----:B------:R-:W-:Y:S02]  /*7910*/  FSEL R179, R26, -INF , !P3 ;  /* 0xff8000001ab37808 */ /* 0x000fe40005800000 */
[----:B------:R-:W-:Y:S02]  /*7920*/  ISETP.LT.OR P4, PT, R46, 0x39, P4 ;  /* 0x000000392e00780c */ /* 0x000fe40002781670 */
[----:B------:R-:W-:Y:S02]  /*7930*/  FMNMX.FTZ R12, R25, R12, !PT ;  /* 0x0000000c190c7209 */ /* 0x000fe40007810000 */
[----:B------:R-:W-:Y:S01]  /*7940*/  ISETP.GT.AND P3, PT, R48, 0x40, P2 ;  /* 0x000000403000780c */ /* 0x000fe20001764270 */
[----:B------:R-:W-:Y:S01]  /*7950*/  MUFU.EX2 R172, R172 ;  /* 0x000000ac00ac7308 */ /* 0x000fe20000000800 */
[----:B------:R-:W-:-:S02]  /*7960*/  ISETP.LT.OR P5, PT, R46, 0x3a, P5 ;  /* 0x0000003a2e00780c */ /* 0x000fc40002fa1670 */
[----:B------:R-:W-:Y:S02]  /*7970*/  FSEL R29, R29, -INF , !P4 ;  /* 0xff8000001d1d7808 */ /* 0x000fe40006000000 */
[----:B------:R-:W-:Y:S02]  /*7980*/  FMNMX.FTZ R12, R179, R12, !PT ;  /* 0x0000000cb30c7209 */ /* 0x000fe40007810000 */
[----:B------:R-:W-:Y:S01]  /*7990*/  ISETP.GT.AND P4, PT, R48, 0x41, P2 ;  /* 0x000000413000780c */ /* 0x000fe20001784270 */
[----:B------:R-:W-:Y:S01]  /*79a0*/  MUFU.EX2 R174, R174 ;  /* 0x000000ae00ae7308 */ /* 0x000fe20000000800 */
[----:B------:R-:W-:Y:S01]  /*79b0*/  FSEL R181, R27, -INF , !P5 ;  /* 0xff8000001bb57808 */ /* 0x000fe20006800000 */
[----:B------:R-:W-:Y:S01]  /*79c0*/  FFMA.FTZ R27, R177, R6, -R8 ;  /* 0x00000006b11b7223 */ /* 0x000fe20000010808 */
[----:B------:R-:W-:Y:S02]  /*79d0*/  ISETP.LT.OR P3, PT, R46, 0x41, P3 ;  /* 0x000000412e00780c */ /* 0x000fe40001f61670 */
[----:B------:R-:W-:-:S02]  /*79e0*/  FMNMX.FTZ R12, R29, R12, !PT ;  /* 0x0000000c1d0c7209 */ /* 0x000fc40007810000 */
[----:B------:R-:W-:Y:S01]  /*79f0*/  ISETP.GT.AND P5, PT, R48, 0x48, P2 ;  /* 0x000000483000780c */ /* 0x000fe200017a4270 */
[----:B------:R-:W-:Y:S01]  /*7a00*/  MUFU.EX2 R27, R27 ;  /* 0x0000001b001b7308 */ /* 0x000fe20000000800 */
[----:B------:R-:W-:Y:S02]  /*7a10*/  ISETP.LT.OR P4, PT, R46, 0x42, P4 ;  /* 0x000000422e00780c */ /* 0x000fe40002781670 */
[----:B------:R-:W-:Y:S02]  /*7a20*/  FSEL R177, R32, -INF , !P3 ;  /* 0xff80000020b17808 */ /* 0x000fe40005800000 */
[----:B------:R-:W-:Y:S02]  /*7a30*/  FMNMX.FTZ R12, R181, R12, !PT ;  /* 0x0000000cb50c7209 */ /* 0x000fe40007810000 */
[----:B------:R-:W-:Y:S01]  /*7a40*/  ISETP.GT.AND P3, PT, R48, 0x49, P2 ;  /* 0x000000493000780c */ /* 0x000fe20001764270 */
[----:B------:R-:W-:Y:S01]  /*7a50*/  MUFU.EX2 R168, R168 ;  /* 0x000000a800a87308 */ /* 0x000fe20000000800 */
[----:B------:R-:W-:Y:S01]  /*7a60*/  FSEL R173, R31, -INF , !P4 ;  /* 0xff8000001fad7808 */ /* 0x000fe20006000000 */
[----:B------:R-:W-:Y:S01]  /*7a70*/  FFMA.FTZ R31, R165, R6, -R8 ;  /* 0x00000006a51f7223 */ /* 0x000fe20000010808 */
[----:B------:R-:W-:-:S02]  /*7a80*/  ISETP.LT.OR P5, PT, R46, 0x49, P5 ;  /* 0x000000492e00780c */ /* 0x000fc40002fa1670 */
[----:B------:R-:W-:Y:S02]  /*7a90*/  FMNMX.FTZ R12, R177, R12, !PT ;  /* 0x0000000cb10c7209 */ /* 0x000fe40007810000 */
[----:B------:R-:W-:Y:S01]  /*7aa0*/  ISETP.GT.AND P4, PT, R48, 0x50, P2 ;  /* 0x000000503000780c */ /* 0x000fe20001784270 */
[----:B------:R-:W-:Y:S01]  /*7ab0*/  MUFU.EX2 R31, R31 ;  /* 0x0000001f001f7308 */ /* 0x000fe20000000800 */
[----:B------:R-:W-:Y:S02]  /*7ac0*/  ISETP.LT.OR P3, PT, R46, 0x4a, P3 ;  /* 0x0000004a2e00780c */ /* 0x000fe40001f61670 */
[----:B------:R-:W-:Y:S02]  /*7ad0*/  FSEL R33, R33, -INF , !P5 ;  /* 0xff80000021217808 */ /* 0x000fe40006800000 */
[----:B------:R-:W-:Y:S02]  /*7ae0*/  FMNMX.FTZ R12, R173, R12, !PT ;  /* 0x0000000cad0c7209 */ /* 0x000fe40007810000 */
[----:B------:R-:W-:Y:S01]  /*7af0*/  ISETP.GT.AND P5, PT, R48, 0x51, P2 ;  /* 0x000000513000780c */ /* 0x000fe200017a4270 */
[----:B------:R-:W-:Y:S01]  /*7b00*/  MUFU.EX2 R85, R85 ;  /* 0x0000005500557308 */ /* 0x000fe20000000800 */
[----:B------:R-:W-:-:S02]  /*7b10*/  FSEL R165, R30, -INF , !P3 ;  /* 0xff8000001ea57808 */ /* 0x000fc40005800000 */
[----:B------:R-:W-:Y:S02]  /*7b20*/  ISETP.LT.OR P4, PT, R46, 0x51, P4 ;  /* 0x000000512e00780c */ /* 0x000fe40002781670 */
[----:B------:R-:W-:Y:S02]  /*7b30*/  FMNMX.FTZ R12, R33, R12, !PT ;  /* 0x0000000c210c7209 */ /* 0x000fe40007810000 */
[----:B------:R-:W-:Y:S01]  /*7b40*/  ISETP.GT.AND P3, PT, R48, 0x58, P2 ;  /* 0x000000583000780c */ /* 0x000fe20001764270 */
[----:B------:R-:W-:Y:S01]  /*7b50*/  MUFU.EX2 R170, R170 ;  /* 0x000000aa00aa7308 */ /* 0x000fe20000000800 */
[----:B------:R-:W-:Y:S02]  /*7b60*/  ISETP.LT.OR P5, PT, R46, 0x52, P5 ;  /* 0x000000522e00780c */ /* 0x000fe40002fa1670 */
[----:B------:R-:W-:Y:S02]  /*7b70*/  FSEL R161, R34, -INF , !P4 ;  /* 0xff80000022a17808 */ /* 0x000fe40006000000 */
[----:B------:R-:W-:-:S02]  /*7b80*/  FMNMX.FTZ R12, R165, R12, !PT ;  /* 0x0000000ca50c7209 */ /* 0x000fc40007810000 */
[----:B------:R-:W-:Y:S01]  /*7b90*/  ISETP.GT.AND P4, PT, R48, 0x59, P2 ;  /* 0x000000593000780c */ /* 0x000fe20001784270 */
[----:B------:R-:W-:Y:S01]  /*7ba0*/  MUFU.EX2 R164, R164 ;  /* 0x000000a400a47308 */ /* 0x000fe20000000800 */
[----:B------:R-:W-:Y:S02]  /*7bb0*/  FSEL R153, R35, -INF , !P5 ;  /* 0xff80000023997808 */ /* 0x000fe40006800000 */
[----:B------:R-:W-:Y:S02]  /*7bc0*/  ISETP.LT.OR P3, PT, R46, 0x59, P3 ;  /* 0x000000592e00780c */ /* 0x000fe40001f61670 */
[----:B------:R-:W-:Y:S02]  /*7bd0*/  FMNMX.FTZ R12, R161, R12, !PT ;  /* 0x0000000ca10c7209 */ /* 0x000fe40007810000 */
[----:B------:R-:W-:Y:S01]  /*7be0*/  ISETP.GT.AND P5, PT, R48, 0x60, P2 ;  /* 0x000000603000780c */ /* 0x000fe200017a4270 */
[----:B------:R0:W-:Y:S01]  /*7bf0*/  MUFU.EX2 R35, R14 ;  /* 0x0000000e00237308 */ /* 0x0001e20000000800 */
[----:B------:R-:W-:-:S02]  /*7c00*/  ISETP.LT.OR P4, PT, R46, 0x5a, P4 ;  /* 0x0000005a2e00780c */ /* 0x000fc40002781670 */
[----:B------:R-:W-:Y:S02]  /*7c10*/  FSEL R87, R38, -INF , !P3 ;  /* 0xff80000026577808 */ /* 0x000fe40005800000 */
[----:B------:R-:W-:Y:S02]  /*7c20*/  FMNMX.FTZ R12, R153, R12, !PT ;  /* 0x0000000c990c7209 */ /* 0x000fe40007810000 */
[----:B------:R-:W-:Y:S01]  /*7c30*/  ISETP.GT.AND P3, PT, R48, 0x61, P2 ;  /* 0x000000613000780c */ /* 0x000fe20001764270 */
[----:B------:R-:W-:Y:S01]  /*7c40*/  MUFU.EX2 R166, R166 ;  /* 0x000000a600a67308 */ /* 0x000fe20000000800 */
[----:B------:R-:W-:Y:S01]  /*7c50*/  FSEL R183, R36, -INF , !P4 ;  /* 0xff80000024b77808 */ /* 0x000fe20006000000 */
[----:B0-----:R-:W-:Y:S01]  /*7c60*/  FFMA.FTZ R14, R77, R6, -R8 ;  /* 0x000000064d0e7223 */ /* 0x001fe20000010808 */
        /* <DEDUP_REMOVED lines=30> */
[C---:B------:R-:W-:Y:S02]  /*7e50*/  ISETP.LT.OR P5, PT, R46.reuse, 0x79, P5 ;  /* 0x000000792e00780c */ /* 0x040fe40002fa1670 */
[----:B------:R-:W-:Y:S02]  /*7e60*/  FSEL R77, R45, -INF , !P4 ;  /* 0xff8000002d4d7808 */ /* 0x000fe40006000000 */
[----:B------:R-:W-:Y:S02]  /*7e70*/  FMNMX.FTZ R12, R79, R12, !PT ;  /* 0x0000000c4f0c7209 */ /* 0x000fe40007810000 */
[----:B------:R-:W-:Y:S01]  /*7e80*/  ISETP.LT.OR P2, PT, R46, 0x7a, P2 ;  /* 0x0000007a2e00780c */ /* 0x000fe20001741670 */
[----:B------:R-:W-:Y:S01]  /*7e90*/  MUFU.EX2 R45, R14 ;  /* 0x0000000e002d7308 */ /* 0x000fe20000000800 */
[----:B------:R-:W-:-:S02]  /*7ea0*/  FSEL R193, R50, -INF , !P5 ;  /* 0xff80000032c17808 */ /* 0x000fc40006800000 */
[----:B------:R-:W-:Y:S02]  /*7eb0*/  FMNMX.FTZ R12, R77, R12, !PT ;  /* 0x0000000c4d0c7209 */ /* 0x000fe40007810000 */
[----:B------:R-:W-:Y:S01]  /*7ec0*/  FSEL R75, R51, -INF , !P2 ;  /* 0xff800000334b7808 */ /* 0x000fe20005000000 */
[----:B------:R-:W-:Y:S01]  /*7ed0*/  FFMA.FTZ R51, R69, R6, -R8 ;  /* 0x0000000645337223 */ /* 0x000fe20000010808 */
[----:B------:R-:W-:Y:S01]  /*7ee0*/  FMNMX.FTZ R12, R193, R12, !PT ;  /* 0x0000000cc10c7209 */ /* 0x000fe20007810000 */
[----:B------:R-:W-:Y:S01]  /*7ef0*/  MUFU.EX2 R61, R61 ;  /* 0x0000003d003d7308 */ /* 0x000fe20000000800 */
[----:B------:R-:W-:Y:S02]  /*7f00*/  FSEL R57, R13, RZ, P6 ;  /* 0x000000ff0d397208 */ /* 0x000fe40003000000 */
[----:B------:R-:W-:-:S03]  /*7f10*/  FMNMX.FTZ R12, R75, R12, !PT ;  /* 0x0000000c4b0c7209 */ /* 0x000fc60007810000 */
        /* <DEDUP_REMOVED lines=20> */
[----:B------:R-:W-:Y:S01]  /*8060*/  FADD.FTZ R63, R7, R2 ;  /* 0x00000002073f7221 */ /* 0x000fe20000010000 */
[-C--:B------:R-:W-:Y:S01]  /*8070*/  FMUL.FTZ R100, R100, R4.reuse ;  /* 0x0000000464647220 */ /* 0x080fe20000410000 */
[-C--:B------:R-:W-:Y:S01]  /*8080*/  FMUL.FTZ R101, R101, R4.reuse ;  /* 0x0000000465657220 */ /* 0x080fe20000410000 */
[----:B------:R-:W-:Y:S01]  /*8090*/  MUFU.EX2 R53, R53 ;  /* 0x0000003500357308 */ /* 0x000fe20000000800 */
[----:B------:R-:W-:Y:S01]  /*80a0*/  FADD.FTZ R2, R176, R63 ;  /* 0x0000003fb0027221 */ /* 0x000fe20000010000 */
        /* <DEDUP_REMOVED lines=23> */
[-C--:B------:R-:W-:Y:S01]  /*8220*/  FMUL.FTZ R137, R137, R4.reuse ;  /* 0x0000000489897220 */ /* 0x080fe20000410000 */
[----:B------:R-:W-:Y:S01]  /*8230*/  FMUL.FTZ R140, R140, R4 ;  /* 0x000000048c8c7220 */ /* 0x000fe20000410000 */
[-CC-:B------:R-:W-:Y:S01]  /*8240*/  FFMA.FTZ R24, R169, R6.reuse, -R34.reuse ;  /* 0x00000006a9187223 */ /* 0x180fe20000010822 */
[-C--:B------:R-:W-:Y:S01]  /*8250*/  FFMA.FTZ R169, R25, R6.reuse, -R34 ;  /* 0x0000000619a97223 */ /* 0x080fe20000010822 */
[----:B------:R-:W-:Y:S01]  /*8260*/  FADD.FTZ R25, R15, R2 ;  /* 0x000000020f197221 */ /* 0x000fe20000010000 */
[-CC-:B------:R-:W-:Y:S01]  /*8270*/  FFMA.FTZ R20, R21, R6.reuse, -R34.reuse ;  /* 0x0000000615147223 */ /* 0x180fe20000010822 */
[-CC-:B------:R-:W-:Y:S01]  /*8280*/  FFMA.FTZ R21, R171, R6.reuse, -R34.reuse ;  /* 0x00000006ab157223 */ /* 0x180fe20000010822 */
[-CC-:B------:R-:W-:Y:S01]  /*8290*/  FFMA.FTZ R171, R29, R6.reuse, -R34.reuse ;  /* 0x000000061dab7223 */ /* 0x180fe20000010822 */
[----:B------:R-:W-:Y:S01]  /*82a0*/  FADD.FTZ R2, R178, R25 ;  /* 0x00000019b2027221 */ /* 0x000fe20000010000 */
[----:B------:R-:W-:Y:S01]  /*82b0*/  @!P1 LEA R29, R28, UR41, 0x3 ;  /* 0x000000291c1d9c11 */ /* 0x000fe2000f8e18ff */
[-CC-:B------:R-:W-:Y:S01]  /*82c0*/  FFMA.FTZ R57, R10, R6.reuse, -R34.reuse ;  /* 0x000000060a397223 */ /* 0x180fe20000010822 */
[-C--:B------:R-:W-:Y:S01]  /*82d0*/  FFMA.FTZ R8, R159, R6.reuse, -R34 ;  /* 0x000000069f087223 */ /* 0x080fe20000010822 */
[----:B------:R-:W-:Y:S01]  /*82e0*/  FADD.FTZ R25, R27, R2 ;  /* 0x000000021b197221 */ /* 0x000fe20000010000 */
[-CC-:B------:R-:W-:Y:S01]  /*82f0*/  FFMA.FTZ R10, R155, R6.reuse, -R34.reuse ;  /* 0x000000069b0a7223 */ /* 0x180fe20000010822 */
[-CC-:B------:R-:W-:Y:S01]  /*8300*/  FFMA.FTZ R59, R157, R6.reuse, -R34.reuse ;  /* 0x000000069d3b7223 */ /* 0x180fe20000010822 */
[-CC-:B------:R-:W-:Y:S01]  /*8310*/  FFMA.FTZ R12, R41, R6.reuse, -R34.reuse ;  /* 0x00000006290c7223 */ /* 0x180fe20000010822 */
[----:B------:R-:W-:Y:S01]  /*8320*/  FADD.FTZ R2, R172, R25 ;  /* 0x00000019ac027221 */ /* 0x000fe20000010000 */
[----:B------:R-:W-:Y:S01]  /*8330*/  MUFU.EX2 R57, R57 ;  /* 0x0000003900397308 */ /* 0x000fe20000000800 */
[-CC-:B------:R-:W-:Y:S01]  /*8340*/  FFMA.FTZ R41, R163, R6.reuse, -R34.reuse ;  /* 0x00000006a3297223 */ /* 0x180fe20000010822 */
[-C--:B------:R-:W-:Y:S01]  /*8350*/  FFMA.FTZ R11, R11, R6.reuse, -R34 ;  /* 0x000000060b0b7223 */ /* 0x080fe20000010822 */
[----:B------:R-:W-:Y:S01]  /*8360*/  FADD.FTZ R25, R31, R2 ;  /* 0x000000021f197221 */ /* 0x000fe20000010000 */
[----:B------:R-:W-:Y:S01]  /*8370*/  FSEL R2, R49, RZ, P2 ;  /* 0x000000ff31027208 */ /* 0x000fe20001000000 */
[-CC-:B------:R-:W-:Y:S01]  /*8380*/  FFMA.FTZ R14, R167, R6.reuse, -R34.reuse ;  /* 0x00000006a70e7223 */ /* 0x180fe20000010822 */
[-CC-:B------:R-:W-:Y:S01]  /*8390*/  FFMA.FTZ R175, R175, R6.reuse, -R34.reuse ;  /* 0x00000006afaf7223 */ /* 0x180fe20000010822 */
[----:B------:R-:W-:Y:S01]  /*83a0*/  FADD.FTZ R28, R174, R25 ;  /* 0x00000019ae1c7221 */ /* 0x000fe20000010000 */
[----:B------:R-:W-:Y:S01]  /*83b0*/  MUFU.EX2 R8, R8 ;  /* 0x0000000800087308 */ /* 0x000fe20000000800 */
[----:B------:R-:W-:Y:S01]  /*83c0*/  FADD.FTZ R5, -R2, R5 ;  /* 0x0000000502057221 */ /* 0x000fe20000010100 */
[----:B------:R-:W-:Y:S01]  /*83d0*/  FFMA.FTZ R26, R179, R6, -R34 ;  /* 0x00000006b31a7223 */ /* 0x000fe20000010822 */
[----:B------:R-:W-:Y:S01]  /*83e0*/  FADD.FTZ R25, R35, R28 ;  /* 0x0000001c23197221 */ /* 0x000fe20000010000 */
[----:B------:R-:W-:-:S02]  /*83f0*/  @!P1 VIADD R28, R29, 0x28860 ;  /* 0x000288601d1c9836 */ /* 0x000fc40000000000 */
[-C--:B------:R-:W-:Y:S01]  /*8400*/  FMUL.FTZ R5, R5, R6.reuse ;  /* 0x0000000605057220 */ /* 0x080fe20000410000 */
[-C--:B------:R-:W-:Y:S01]  /*8410*/  FFMA.FTZ R30, R181, R6.reuse, -R34 ;  /* 0x00000006b51e7223 */ /* 0x080fe20000010822 */
[----:B------:R-:W-:Y:S01]  /*8420*/  FADD.FTZ R2, R168, R25 ;  /* 0x00000019a8027221 */ /* 0x000fe20000010000 */
[----:B------:R-:W-:Y:S01]  /*8430*/  MUFU.EX2 R10, R10 ;  /* 0x0000000a000a7308 */ /* 0x000fe20000000800 */
[----:B------:R-:W-:Y:S01]  /*8440*/  @!P1 PRMT R28, RZ, 0x654, R28 ;  /* 0x00000654ff1c9816 */ /* 0x000fe2000000001c */
[-C--:B------:R-:W-:Y:S01]  /*8450*/  FFMA.FTZ R177, R177, R6.reuse, -R34 ;  /* 0x00000006b1b17223 */ /* 0x080fe20000010822 */
[----:B------:R-:W-:Y:S01]  /*8460*/  FADD.FTZ R25, R85, R2 ;  /* 0x0000000255197221 */ /* 0x000fe20000010000 */
[-CC-:B------:R-:W-:Y:S01]  /*8470*/  FFMA.FTZ R2, R165, R6.reuse, -R34.reuse ;  /* 0x00000006a5027223 */ /* 0x180fe20000010822 */
[----:B------:R0:W-:Y:S01]  /*8480*/  @!P1 SYNCS.ARRIVE.TRANS64.RED.A1T0 RZ, [R28+URZ], RZ ;  /* 0x000000ff1cff99a7 */ /* 0x0001e2000810043f */
[-CC-:B------:R-:W-:Y:S01]  /*8490*/  FFMA.FTZ R32, R173, R6.reuse, -R34.reuse ;  /* 0x00000006ad207223 */ /* 0x180fe20000010822 */
[----:B------:R-:W-:Y:S01]  /*84a0*/  FADD.FTZ R36, R170, R25 ;  /* 0x00000019aa247221 */ /* 0x000fe20000010000 */
[----:B------:R-:W-:Y:S01]  /*84b0*/  MUFU.EX2 R59, R59 ;  /* 0x0000003b003b7308 */ /* 0x000fe20000000800 */
[-CC-:B------:R-:W-:Y:S01]  /*84c0*/  FFMA.FTZ R33, R33, R6.reuse, -R34.reuse ;  /* 0x0000000621217223 */ /* 0x180fe20000010822 */
[-C--:B------:R-:W-:Y:S01]  /*84d0*/  FFMA.FTZ R161, R161, R6.reuse, -R34 ;  /* 0x00000006a1a17223 */ /* 0x080fe20000010822 */
[----:B------:R-:W-:Y:S01]  /*84e0*/  FADD.FTZ R25, R39, R36 ;  /* 0x0000002427197221 */ /* 0x000fe20000010000 */
[-CC-:B------:R-:W-:Y:S01]  /*84f0*/  FFMA.FTZ R153, R153, R6.reuse, -R34.reuse ;  /* 0x0000000699997223 */ /* 0x180fe20000010822 */
[-CC-:B------:R-:W-:Y:S01]  /*8500*/  FFMA.FTZ R87, R87, R6.reuse, -R34.reuse ;  /* 0x0000000657577223 */ /* 0x180fe20000010822 */
[-CC-:B------:R-:W-:Y:S01]  /*8510*/  FFMA.FTZ R183, R183, R6.reuse, -R34.reuse ;  /* 0x00000006b7b77223 */ /* 0x180fe20000010822 */
[----:B------:R-:W-:Y:S01]  /*8520*/  FADD.FTZ R36, R164, R25 ;  /* 0x00000019a4247221 */ /* 0x000fe20000010000 */
[----:B0-----:R0:W1:Y:S01]  /*8530*/  MUFU.EX2 R28, R5 ;  /* 0x00000005001c7308 */ /* 0x0010620000000800 */
        /* <DEDUP_REMOVED lines=9> */
[----:B------:R-:W-:Y:S01]  /*85d0*/  FFMA.FTZ R34, R75, R6, -R34 ;  /* 0x000000064b227223 */ /* 0x000fe20000010822 */
[----:B------:R-:W-:Y:S01]  /*85e0*/  ISETP.GT.AND P2, PT, R3, UR58, PT ;  /* 0x0000003a03007c0c */ /* 0x000fe2000bf44270 */
[-C--:B------:R-:W-:Y:S01]  /*85f0*/  FMUL.FTZ R141, R141, R4.reuse ;  /* 0x000000048d8d7220 */ /* 0x080fe20000410000 */
[----:B------:R-:W-:Y:S01]  /*8600*/  FADD.FTZ R36, R166, R5 ;  /* 0x00000005a6247221 */ /* 0x000fe20000010000 */
[-C--:B------:R-:W-:Y:S01]  /*8610*/  FMUL.FTZ R144, R144, R4.reuse ;  /* 0x0000000490907220 */ /* 0x080fe20000410000 */
[----:B------:R-:W-:Y:S01]  /*8620*/  FMUL.FTZ R145, R145, R4 ;  /* 0x0000000491917220 */ /* 0x000fe20000410000 */
[----:B------:R-:W0:Y:S01]  /*8630*/  MUFU.EX2 R41, R41 ;  /* 0x0000002900297308 */ /* 0x000e220000000800 */
[----:B-1----:R-:W-:Y:S01]  /*8640*/  FFMA.FTZ R5, R28, R0, R57 ;  /* 0x000000001c057223 */ /* 0x002fe20000010039 */
[----:B------:R-:W-:Y:S01]  /*8650*/  FADD.FTZ R25, R51, R36 ;  /* 0x0000002433197221 */ /* 0x000fe20000010000 */
[-C--:B------:R-:W-:Y:S01]  /*8660*/  FMUL.FTZ R148, R148, R4.reuse ;  /* 0x0000000494947220 */ /* 0x080fe20000410000 */
        /* <DEDUP_REMOVED lines=8> */
[----:B------:R-:W-:-:S02]  /*86f0*/  VIADD R3, R3, 0xffffffff ;  /* 0xffffffff03037836 */ /* 0x000fc40000000000 */
[----:B------:R-:W-:Y:S01]  /*8700*/  FADD.FTZ R5, R59, R0 ;  /* 0x000000003b057221 */ /* 0x000fe20000010000 */
[----:B------:R-:W-:Y:S01]  /*8710*/  FADD.FTZ R36, R162, R25 ;  /* 0x00000019a2247221 */ /* 0x000fe20000010000 */
[----:B------:R-:W-:Y:S01]  /*8720*/  F2FP.BF16.F32.PACK_AB R178, R27, R178 ;  /* 0x000000b21bb2723e */ /* 0x000fe200000010ff */
[----:B------:R-:W3:Y:S01]  /*8730*/  MUFU.EX2 R14, R14 ;  /* 0x0000000e000e7308 */ /* 0x000ee20000000800 */
[----:B--2---:R-:W-:Y:S01]  /*8740*/  FADD.FTZ R0, R12, R5 ;  /* 0x000000050c007221 */ /* 0x004fe20000010000 */
[----:B------:R-:W-:Y:S01]  /*8750*/  FADD.FTZ R5, R67, R36 ;  /* 0x0000002443057221 */ /* 0x000fe20000010000 */
[----:B------:R-:W-:Y:S01]  /*8760*/  F2FP.BF16.F32.PACK_AB R172, R31, R172 ;  /* 0x000000ac1fac723e */ /* 0x000fe200000010ff */
[----:B------:R-:W-:Y:S01]  /*8770*/  FMUL.FTZ R90, R90, R28 ;  /* 0x0000001c5a5a7220 */ /* 0x000fe20000410000 */
[----:B0-----:R-:W-:Y:S01]  /*8780*/  FADD.FTZ R0, R41, R0 ;  /* 0x0000000029007221 */ /* 0x001fe20000010000 */
[----:B------:R-:W-:Y:S01]  /*8790*/  FADD.FTZ R36, R156, R5 ;  /* 0x000000059c247221 */ /* 0x000fe20000010000 */
[----:B------:R-:W-:Y:S01]  /*87a0*/  F2FP.BF16.F32.PACK_AB R174, R35, R174 ;  /* 0x000000ae23ae723e */ /* 0x000fe200000010ff */
[----:B------:R-:W0:Y:S01]  /*87b0*/  MUFU.EX2 R20, R20 ;  /* 0x0000001400147308 */ /* 0x000e220000000800 */
[----:B-1----:R-:W-:Y:S01]  /*87c0*/  FADD.FTZ R5, R11, R0 ;  /* 0x000000000b057221 */ /* 0x002fe20000010000 */
[----:B------:R-:W-:Y:S01]  /*87d0*/  FADD.FTZ R7, R61, R36 ;  /* 0x000000243d077221 */ /* 0x000fe20000010000 */
[----:B------:R-:W-:Y:S01]  /*87e0*/  F2FP.BF16.F32.PACK_AB R168, R85, R168 ;  /* 0x000000a855a8723e */ /* 0x000fe200000010ff */
[----:B------:R-:W-:Y:S01]  /*87f0*/  FMUL.FTZ R91, R91, R28 ;  /* 0x0000001c5b5b7220 */ /* 0x000fe20000410000 */
[----:B------:R-:W-:Y:S01]  /*8800*/  F2FP.BF16.F32.PACK_AB R170, R39, R170 ;  /* 0x000000aa27aa723e */ /* 0x000fe200000010ff */
[----:B------:R-:W-:Y:S01]  /*8810*/  FMUL.FTZ R94, R94, R28 ;  /* 0x0000001c5e5e7220 */ /* 0x000fe20000410000 */
[----:B------:R-:W-:Y:S01]  /*8820*/  F2FP.BF16.F32.PACK_AB R164, R45, R164 ;  /* 0x000000a42da4723e */ /* 0x000fe200000010ff */
[----:B------:R-:W1:Y:S01]  /*8830*/  MUFU.EX2 R21, R21 ;  /* 0x0000001500157308 */ /* 0x000e620000000800 */
[----:B---3--:R-:W-:Y:S01]  /*8840*/  FADD.FTZ R5, R14, R5 ;  /* 0x000000050e057221 */ /* 0x008fe20000010000 */
[----:B------:R-:W-:Y:S01]  /*8850*/  F2FP.BF16.F32.PACK_AB R166, R51, R166 ;  /* 0x000000a633a6723e */ /* 0x000fe200000010ff */
[----:B------:R-:W-:Y:S01]  /*8860*/  FMUL.FTZ R95, R95, R28 ;  /* 0x0000001c5f5f7220 */ /* 0x000fe20000410000 */
[----:B------:R-:W-:Y:S01]  /*8870*/  F2FP.BF16.F32.PACK_AB R160, R65, R160 ;  /* 0x000000a041a0723e */ /* 0x000fe200000010ff */
[----:B------:R-:W-:Y:S01]  /*8880*/  FMUL.FTZ R98, R98, R28 ;  /* 0x0000001c62627220 */ /* 0x000fe20000410000 */
[----:B------:R-:W-:Y:S01]  /*8890*/  F2FP.BF16.F32.PACK_AB R162, R67, R162 ;  /* 0x000000a243a2723e */ /* 0x000fe200000010ff */
[----:B------:R-:W-:Y:S01]  /*88a0*/  FMUL.FTZ R99, R99, R28 ;  /* 0x0000001c63637220 */ /* 0x000fe20000410000 */
[----:B------:R-:W2:Y:S01]  /*88b0*/  MUFU.EX2 R24, R24 ;  /* 0x0000001800187308 */ /* 0x000ea20000000800 */
[----:B0-----:R-:W-:Y:S01]  /*88c0*/  FADD.FTZ R0, R20, R5 ;  /* 0x0000000514007221 */ /* 0x001fe20000010000 */
[----:B------:R-:W-:Y:S01]  /*88d0*/  F2FP.BF16.F32.PACK_AB R156, R61, R156 ;  /* 0x0000009c3d9c723e */ /* 0x000fe200000010ff */
[-C--:B------:R-:W-:Y:S01]  /*88e0*/  FMUL.FTZ R102, R102, R28.reuse ;  /* 0x0000001c66667220 */ /* 0x080fe20000410000 */
[----:B------:R-:W-:Y:S01]  /*88f0*/  F2FP.BF16.F32.PACK_AB R181, R8, R57 ;  /* 0x0000003908b5723e */ /* 0x000fe200000010ff */
[-C--:B------:R-:W-:Y:S01]  /*8900*/  FMUL.FTZ R103, R103, R28.reuse ;  /* 0x0000001c67677220 */ /* 0x080fe20000410000 */
[----:B------:R-:W-:Y:S01]  /*8910*/  F2FP.BF16.F32.PACK_AB R179, R14, R11 ;  /* 0x0000000b0eb3723e */ /* 0x000fe200000010ff */
[----:B------:R-:W-:Y:S01]  /*8920*/  FMUL.FTZ R106, R106, R28 ;  /* 0x0000001c6a6a7220 */ /* 0x000fe20000410000 */
[----:B------:R-:W0:Y:S01]  /*8930*/  MUFU.EX2 R175, R175 ;  /* 0x000000af00af7308 */ /* 0x000e220000000800 */
[C---:B-1----:R-:W-:Y:S01]  /*8940*/  FADD.FTZ R5, R21.reuse, R0 ;  /* 0x0000000015057221 */ /* 0x042fe20000010000 */
[----:B------:R-:W-:Y:S01]  /*8950*/  F2FP.BF16.F32.PACK_AB R173, R21, R20 ;  /* 0x0000001415ad723e */ /* 0x000fe200000010ff */
[-C--:B------:R-:W-:Y:S01]  /*8960*/  FMUL.FTZ R107, R107, R28.reuse ;  /* 0x0000001c6b6b7220 */ /* 0x080fe20000410000 */
[-C--:B------:R-:W-:Y:S01]  /*8970*/  FMUL.FTZ R110, R110, R28.reuse ;  /* 0x0000001c6e6e7220 */ /* 0x080fe20000410000 */
[-C--:B------:R-:W-:Y:S01]  /*8980*/  FMUL.FTZ R111, R111, R28.reuse ;  /* 0x0000001c6f6f7220 */ /* 0x080fe20000410000 */
[-C--:B------:R-:W-:Y:S01]  /*8990*/  FMUL.FTZ R114, R114, R28.reuse ;  /* 0x0000001c72727220 */ /* 0x080fe20000410000 */
[-C--:B------:R-:W-:Y:S01]  /*89a0*/  FMUL.FTZ R115, R115, R28.reuse ;  /* 0x0000001c73737220 */ /* 0x080fe20000410000 */
[----:B------:R1:W-:Y:S01]  /*89b0*/  MUFU.EX2 R167, R2 ;  /* 0x0000000200a77308 */ /* 0x0003e20000000800 */
[----:B--2---:R-:W-:Y:S01]  /*89c0*/  FADD.FTZ R0, R24, R5 ;  /* 0x0000000518007221 */ /* 0x004fe20000010000 */
[-C--:B------:R-:W-:Y:S01]  /*89d0*/  FMUL.FTZ R118, R118, R28.reuse ;  /* 0x0000001c76767220 */ /* 0x080fe20000410000 */
[-C--:B------:R-:W-:Y:S01]  /*89e0*/  FMUL.FTZ R119, R119, R28.reuse ;  /* 0x0000001c77777220 */ /* 0x080fe20000410000 */
[-C--:B------:R-:W-:Y:S01]  /*89f0*/  FMUL.FTZ R122, R122, R28.reuse ;  /* 0x0000001c7a7a7220 */ /* 0x080fe20000410000 */
[-C--:B------:R-:W-:Y:S01]  /*8a00*/  FMUL.FTZ R123, R123, R28.reuse ;  /* 0x0000001c7b7b7220 */ /* 0x080fe20000410000 */
[-C--:B------:R-:W-:Y:S01]  /*8a10*/  FMUL.FTZ R126, R126, R28.reuse ;  /* 0x0000001c7e7e7220 */ /* 0x080fe20000410000 */
[----:B------:R-:W-:Y:S01]  /*8a20*/  FMUL.FTZ R127, R127, R28 ;  /* 0x0000001c7f7f7220 */ /* 0x000fe20000410000 */
[----:B------:R-:W2:Y:S01]  /*8a30*/  MUFU.EX2 R169, R169 ;  /* 0x000000a900a97308 */ /* 0x000ea20000000800 */
[----:B-1----:R-:W-:Y:S01]  /*8a40*/  FADD.FTZ R2, R158, R7 ;  /* 0x000000079e027221 */ /* 0x002fe20000010000 */
[----:B0-----:R-:W-:Y:S01]  /*8a50*/  FADD.FTZ R0, R175, R0 ;  /* 0x00000000af007221 */ /* 0x001fe20000010000 */
[C---:B------:R-:W-:Y:S01]  /*8a60*/  F2FP.BF16.F32.PACK_AB R158, R55.reuse, R158 ;  /* 0x0000009e379e723e */ /* 0x040fe200000010ff */
[----:B------:R-:W-:Y:S01]  /*8a70*/  FMUL.FTZ R130, R130, R28 ;  /* 0x0000001c82827220 */ /* 0x000fe20000410000 */
[----:B------:R-:W-:Y:S01]  /*8a80*/  FADD.FTZ R7, R55, R2 ;  /* 0x0000000237077221 */ /* 0x000fe20000010000 */
[----:B------:R-:W-:Y:S01]  /*8a90*/  F2FP.BF16.F32.PACK_AB R175, R175, R24 ;  /* 0x00000018afaf723e */ /* 0x000fe200000010ff */
[----:B------:R-:W-:Y:S01]  /*8aa0*/  FMUL.FTZ R131, R131, R28 ;  /* 0x0000001c83837220 */ /* 0x000fe20000410000 */
[----:B------:R-:W0:Y:S01]  /*8ab0*/  MUFU.EX2 R26, R26 ;  /* 0x0000001a001a7308 */ /* 0x000e220000000800 */
[----:B------:R-:W-:Y:S01]  /*8ac0*/  FADD.FTZ R2, R152, R7 ;  /* 0x0000000798027221 */ /* 0x000fe20000010000 */
[----:B------:R-:W-:Y:S01]  /*8ad0*/  F2FP.BF16.F32.PACK_AB R152, R53, R152 ;  /* 0x000000983598723e */ /* 0x000fe200000010ff */
[-C--:B------:R-:W-:Y:S01]  /*8ae0*/  FMUL.FTZ R134, R134, R28.reuse ;  /* 0x0000001c86867220 */ /* 0x080fe20000410000 */
[-C--:B------:R-:W-:Y:S01]  /*8af0*/  FMUL.FTZ R135, R135, R28.reuse ;  /* 0x0000001c87877220 */ /* 0x080fe20000410000 */
[----:B------:R-:W-:Y:S01]  /*8b00*/  FADD.FTZ R5, R53, R2 ;  /* 0x0000000235057221 */ /* 0x000fe20000010000 */
[-C--:B------:R-:W-:Y:S01]  /*8b10*/  FMUL.FTZ R138, R138, R28.reuse ;  /* 0x0000001c8a8a7220 */ /* 0x080fe20000410000 */
[----:B------:R-:W-:Y:S01]  /*8b20*/  FMUL.FTZ R139, R139, R28 ;  /* 0x0000001c8b8b7220 */ /* 0x000fe20000410000 */
[----:B------:R-:W1:Y:S01]  /*8b30*/  MUFU.EX2 R171, R171 ;  /* 0x000000ab00ab7308 */ /* 0x000e620000000800 */
[----:B------:R-:W-:Y:S01]  /*8b40*/  FADD.FTZ R2, R154, R5 ;  /* 0x000000059a027221 */ /* 0x000fe20000010000 */
[----:B--2---:R-:W-:Y:S01]  /*8b50*/  FADD.FTZ R5, R169, R0 ;  /* 0x00000000a9057221 */ /* 0x004fe20000010000 */
[C---:B------:R-:W-:Y:S01]  /*8b60*/  F2FP.BF16.F32.PACK_AB R154, R47.reuse, R154 ;  /* 0x0000009a2f9a723e */ /* 0x040fe200000010ff */
[-C--:B------:R-:W-:Y:S01]  /*8b70*/  FMUL.FTZ R142, R142, R28.reuse ;  /* 0x0000001c8e8e7220 */ /* 0x080fe20000410000 */
[----:B------:R-:W-:Y:S01]  /*8b80*/  FADD.FTZ R2, R47, R2 ;  /* 0x000000022f027221 */ /* 0x000fe20000010000 */
[-C--:B------:R-:W-:Y:S01]  /*8b90*/  FMUL.FTZ R143, R143, R28.reuse ;  /* 0x0000001c8f8f7220 */ /* 0x080fe20000410000 */
[-C--:B------:R-:W-:Y:S01]  /*8ba0*/  FMUL.FTZ R146, R146, R28.reuse ;  /* 0x0000001c92927220 */ /* 0x080fe20000410000 */
[----:B------:R-:W2:Y:S01]  /*8bb0*/  MUFU.EX2 R30, R30 ;  /* 0x0000001e001e7308 */ /* 0x000ea20000000800 */
[C---:B0-----:R-:W-:Y:S01]  /*8bc0*/  FADD.FTZ R0, R26.reuse, R5 ;  /* 0x000000051a007221 */ /* 0x041fe20000010000 */
[----:B------:R-:W-:Y:S01]  /*8bd0*/  F2FP.BF16.F32.PACK_AB R169, R26, R169 ;  /* 0x000000a91aa9723e */ /* 0x000fe200000010ff */
[-C--:B------:R-:W-:Y:S01]  /*8be0*/  FMUL.FTZ R147, R147, R28.reuse ;  /* 0x0000001c93937220 */ /* 0x080fe20000410000 */
[-C--:B------:R-:W-:Y:S01]  /*8bf0*/  FMUL.FTZ R150, R150, R28.reuse ;  /* 0x0000001c96967220 */ /* 0x080fe20000410000 */
[----:B------:R-:W-:Y:S01]  /*8c00*/  FMUL.FTZ R151, R151, R28 ;  /* 0x0000001c97977220 */ /* 0x000fe20000410000 */
[----:B------:R-:W-:-:S02]  /*8c10*/  IMAD.MOV.U32 R4, RZ, RZ, R13 ;  /* 0x000000ffff047224 */ /* 0x000fc400078e000d */
[----:B------:R0:W3:Y:S01]  /*8c20*/  MUFU.EX2 R165, R177 ;  /* 0x000000b100a57308 */ /* 0x0000e20000000800 */
[----:B-1----:R-:W-:-:S07]  /*8c30*/  FADD.FTZ R5, R171, R0 ;  /* 0x00000000ab057221 */ /* 0x002fce0000010000 */
[----:B------:R-:W1:Y:S01]  /*8c40*/  MUFU.EX2 R32, R32 ;  /* 0x0000002000207308 */ /* 0x000e620000000800 */
[C---:B--2---:R-:W-:Y:S01]  /*8c50*/  FADD.FTZ R0, R30.reuse, R5 ;  /* 0x000000051e007221 */ /* 0x044fe20000010000 */
[----:B0-----:R-:W-:Y:S02]  /*8c60*/  F2FP.BF16.F32.PACK_AB R177, R41, R12 ;  /* 0x0000000c29b1723e */ /* 0x001fe400000010ff */
[----:B------:R-:W-:-:S04]  /*8c70*/  F2FP.BF16.F32.PACK_AB R171, R30, R171 ;  /* 0x000000ab1eab723e */ /* 0x000fc800000010ff */
[----:B------:R-:W0:Y:S01]  /*8c80*/  MUFU.EX2 R38, R33 ;  /* 0x0000002100267308 */ /* 0x000e220000000800 */
[----:B---3--:R-:W-:-:S07]  /*8c90*/  FADD.FTZ R5, R165, R0 ;  /* 0x00000000a5057221 */ /* 0x008fce0000010000 */
[----:B------:R-:W2:Y:S01]  /*8ca0*/  MUFU.EX2 R40, R161 ;  /* 0x000000a100287308 */ /* 0x000ea20000000800 */
[C---:B-1----:R-:W-:Y:S01]  /*8cb0*/  FADD.FTZ R5, R32.reuse, R5 ;  /* 0x0000000520057221 */ /* 0x042fe20000010000 */
[----:B------:R-:W-:-:S06]  /*8cc0*/  F2FP.BF16.F32.PACK_AB R165, R32, R165 ;  /* 0x000000a520a5723e */ /* 0x000fcc00000010ff */
[----:B------:R-:W1:Y:S01]  /*8cd0*/  MUFU.EX2 R153, R153 ;  /* 0x0000009900997308 */ /* 0x000e620000000800 */
[----:B0-----:R-:W-:-:S04]  /*8ce0*/  FADD.FTZ R5, R38, R5 ;  /* 0x0000000526057221 */ /* 0x001fc80000010000 */
[C---:B------:R-:W-:Y:S01]  /*8cf0*/  FADD.FTZ R5, R167.reuse, R5 ;  /* 0x00000005a7057221 */ /* 0x040fe20000010000 */
[----:B------:R-:W-:Y:S02]  /*8d00*/  F2FP.BF16.F32.PACK_AB R167, R167, R38 ;  /* 0x00000026a7a7723e */ /* 0x000fe400000010ff */
[----:B------:R-:W0:Y:S01]  /*8d10*/  MUFU.EX2 R36, R87 ;  /* 0x0000005700247308 */ /* 0x000e220000000800 */
[----:B--2---:R-:W-:-:S07]  /*8d20*/  FADD.FTZ R5, R40, R5 ;  /* 0x0000000528057221 */ /* 0x004fce0000010000 */
[----:B------:R2:W3:Y:S01]  /*8d30*/  MUFU.EX2 R163, R183 ;  /* 0x000000b700a37308 */ /* 0x0004e20000000800 */
[C---:B-1----:R-:W-:Y:S01]  /*8d40*/  FADD.FTZ R5, R153.reuse, R5 ;  /* 0x0000000599057221 */ /* 0x042fe20000010000 */
[----:B------:R-:W-:-:S06]  /*8d50*/  F2FP.BF16.F32.PACK_AB R161, R153, R40 ;  /* 0x0000002899a1723e */ /* 0x000fcc00000010ff */
[----:B------:R-:W1:Y:S01]  /*8d60*/  MUFU.EX2 R42, R37 ;  /* 0x00000025002a7308 */ /* 0x000e620000000800 */
[----:B0-----:R-:W-:Y:S01]  /*8d70*/  FADD.FTZ R5, R36, R5 ;  /* 0x0000000524057221 */ /* 0x001fe20000010000 */
[----:B--2---:R-:W-:-:S06]  /*8d80*/  F2FP.BF16.F32.PACK_AB R183, R59, R10 ;  /* 0x0000000a3bb7723e */ /* 0x004fcc00000010ff */
[----:B------:R-:W0:Y:S01]  /*8d90*/  MUFU.EX2 R83, R83 ;  /* 0x0000005300537308 */ /* 0x000e220000000800 */
[C---:B---3--:R-:W-:Y:S01]  /*8da0*/  FADD.FTZ R5, R163.reuse, R5 ;  /* 0x00000005a3057221 */ /* 0x048fe20000010000 */
        /* <DEDUP_REMOVED lines=19> */
[----:B------:R-:W-:Y:S01]  /*8ee0*/  IMAD.MOV.U32 R5, RZ, RZ, R49 ;  /* 0x000000ffff057224 */ /* 0x000fe200078e0031 */
[----:B------:R-:W-:Y:S06]  /*8ef0*/  @P2 BRA `(.L_x_8088) ;  /* 0xffffffc400e82947 */ /* 0x000fec000383ffff */
[----:B------:R-:W-:Y:S01]  /*8f00*/  IMAD.MOV.U32 R5, RZ, RZ, R49 ;  /* 0x000000ffff057224 */ /* 0x000fe200078e0031 */
[----:B------:R-:W-:Y:S01]  /*8f10*/  UMOV UR45, UR57 ;  /* 0x00000039002d7c82 */ /* 0x000fe20008000000 */
[----:B------:R-:W-:Y:S01]  /*8f20*/  IMAD.MOV.U32 R4, RZ, RZ, R13 ;  /* 0x000000ffff047224 */ /* 0x000fe200078e000d */
[----:B------:R-:W-:-:S06]  /*8f30*/  UMOV UR46, UR56 ;  /* 0x00000038002e7c82 */ /* 0x000fcc0008000000 */
.L_x_8071:
[----:B------:R-:W-:Y:S01]  /*8f40*/  ULDC UR6, c[0x0][0x448] ;  /* 0x0001120000067ab9 */ /* 0x000fe20000000800 */
[----:B------:R-:W-:Y:S01]  /*8f50*/  ULDC UR18, c[0x0][0x9e4] ;  /* 0x0002790000127ab9 */ /* 0x000fe20000000800 */
[----:B------:R-:W-:Y:S02]  /*8f60*/  UISETP.NE.AND UP0, UPT, UR6, 0x1, UPT ;  /* 0x000000010600788c */ /* 0x000fe4000bf05270 */
[----:B------:R-:W-:Y:S02]  /*8f70*/  UISETP.GE.AND UP1, UPT, UR18, 0x1, UPT ;  /* 0x000000011200788c */ /* 0x000fe4000bf26270 */
[----:B------:R-:W-:Y:S02]  /*8f80*/  UIADD3 UR10, UR38, 0x7f, URZ ;  /* 0x0000007f260a7890 */ /* 0x000fe4000fffe03f */
[----:B------:R-:W-:Y:S02]  /*8f90*/  UIADD3 UR11, UR39, 0x1, -UR44 ;  /* 0x00000001270b7890 */ /* 0x000fe4000fffe82c */
[----:B------:R-:W-:Y:S01]  /*8fa0*/  PLOP3.LUT P6, PT, PT, PT, UP1, 0x80, 0x0 ;  /* 0x000000000000781c */ /* 0x000fe20003fcf018 */
[----:B------:R-:W-:-:S02]  /*8fb0*/  ULDC UR15, c[0x0][0x9dc] ;  /* 0x00027700000f7ab9 */ /* 0x000fc40000000800 */
[----:B------:R-:W-:Y:S01]  /*8fc0*/  @UP0 ULDC UR6, c[0x0][0x44c] ;  /* 0x0001130000060ab9 */ /* 0x000fe20000000800 */
[----:B------:R-:W-:Y:S01]  /*8fd0*/  @UP0 ULDC UR14, c[0x0][0x450] ;  /* 0x00011400000e0ab9 */ /* 0x000fe20000000800 */
[----:B------:R-:W-:-:S04]  /*8fe0*/  UIMAD.WIDE.U32 UR6, UR10, UR6, URZ ;  /* 0x000000060a0672a5 */ /* 0x000fc8000f8e003f */
[----:B------:R-:W-:-:S04]  /*8ff0*/  @UP0 USHF.R.U32.HI UR10, URZ, UR14, UR7 ;  /* 0x0000000e3f0a0299 */ /* 0x000fc80008011607 */
        /* <DEDUP_REMOVED lines=14> */
.L_x_8090:
[----:B------:R-:W-:-:S11]  /*90e0*/  UISETP.NE.AND UP1, UPT, UR18, 0x1, UPT ;  /* 0x000000011200788c */ /* 0x000fd6000bf25270 */
[----:B------:R-:W-:Y:S02]  /*90f0*/  @UP1 ULDC.64 UR6, c[0x0][0x9e8] ;  /* 0x00027a0000061ab9 */ /* 0x000fe40000000a00 */
[----:B------:R-:W-:-:S04]  /*9100*/  UIMAD.WIDE.U32 UR10, UR14, UR6, URZ ;  /* 0x000000060e0a72a5 */ /* 0x000fc8000f8e003f */
[----:B------:R-:W-:-:S12]  /*9110*/  @UP1 USHF.R.U32.HI UR14, URZ, UR7, UR11 ;  /* 0x000000073f0e1299 */ /* 0x000fd8000801160b */
.L_x_8091:
[----:B------:R-:W-:-:S04]  /*9120*/  UIMAD UR14, UR14, UR18, URZ ;  /* 0x000000120e0e72a4 */ /* 0x000fc8000f8e023f */
[----:B------:R-:W-:-:S04]  /*9130*/  UISETP.LT.AND UP1, UPT, UR15, UR14, UPT ;  /* 0x0000000e0f00728c */ /* 0x000fc8000bf21270 */
[----:B------:R-:W-:-:S12]  /*9140*/  USEL UR15, UR15, UR14, !UP1 ;  /* 0x0000000e0f0f7287 */ /* 0x000fd8000c800000 */
.L_x_8089:
[----:B------:R-:W-:-:S04]  /*9150*/  UIADD3 UR15, UR15, 0x7f, URZ ;  /* 0x0000007f0f0f7890 */ /* 0x000fc8000fffe03f */
        /* <DEDUP_REMOVED lines=12> */
.L_x_8101:
        /* <DEDUP_REMOVED lines=9> */
.L_x_8094:
[----:B------:R-:W-:Y:S01]  /*92b0*/  ULEA UR6, UR45, UR41, 0x3 ;  /* 0x000000292d067291 */ /* 0x000fe2000f8e183f */
[----:B------:R-:W-:-:S05]  /*92c0*/  IMAD.U32 R4, RZ, RZ, UR46 ;  /* 0x0000002eff047e24 */ /* 0x000fca000f8e00ff */
[----:B------:R-:W-:-:S04]  /*92d0*/  SHF.L.U32 R4, R4, 0x1f, RZ ;  /* 0x0000001f04047819 */ /* 0x000fc800000006ff */
[----:B------:R0:W1:Y:S01]  /*92e0*/  SYNCS.PHASECHK.TRANS64.TRYWAIT P2, [UR6+0x28830], R4 ;  /* 0x02883004ff0075a7 */ /* 0x0000620008040146 */
[----:B------:R-:W-:Y:S05]  /*92f0*/  @!P0 BRA `(.L_x_8095) ;  /* 0x0000000000048947 */ /* 0x000fea0003800000 */
[----:B------:R-:W-:Y:S01]  /*9300*/  BPT.TRAP 0x1 ;  /* 0x000000040000795c */ /* 0x000fe20000300000 */
.L_x_8095:
[----:B-1----:R-:W-:Y:S05]  /*9310*/  @P2 BRA `(.L_x_8093) ;  /* 0x0000000000082947 */ /* 0x002fea0003800000 */
[----:B------:R-:W1:Y:S02]  /*9320*/  SYNCS.PHASECHK.TRANS64.TRYWAIT P2, [UR6+0x28830], R4 ;  /* 0x02883004ff0075a7 */ /* 0x000e640008040146 */
[----:B-1----:R-:W-:Y:S05]  /*9330*/  @!P2 BRA `(.L_x_8096) ;  /* 0x000000ec00eca947 */ /* 0x002fea0003800000 */
.L_x_8093:
        /* <DEDUP_REMOVED lines=45> */
.L_x_8098:
[----:B------:R-:W-:Y:S01]  /*9610*/  ULEA UR6, UR55, UR41, 0x3 ;  /* 0x0000002937067291 */ /* 0x000fe2000f8e183f */
[----:B------:R-:W-:-:S05]  /*9620*/  IMAD.U32 R4, RZ, RZ, UR56 ;  /* 0x00000038ff047e24 */ /* 0x000fca000f8e00ff */
[----:B------:R-:W-:-:S04]  /*9630*/  SHF.L.U32 R4, R4, 0x1f, RZ ;  /* 0x0000001f04047819 */ /* 0x000fc800000006ff */
[----:B------:R0:W1:Y:S01]  /*9640*/  SYNCS.PHASECHK.TRANS64.TRYWAIT P2, [UR6+0x28850], R4 ;  /* 0x02885004ff0075a7 */ /* 0x0000620008040146 */
[----:B------:R-:W-:Y:S05]  /*9650*/  @!P0 BRA `(.L_x_8099) ;  /* 0x0000000000048947 */ /* 0x000fea0003800000 */
[----:B------:R-:W-:Y:S01]  /*9660*/  BPT.TRAP 0x1 ;  /* 0x000000040000795c */ /* 0x000fe20000300000 */
.L_x_8099:
[----:B-1----:R-:W-:Y:S05]  /*9670*/  @P2 BRA `(.L_x_8097) ;  /* 0x0000000000082947 */ /* 0x002fea0003800000 */
[----:B------:R-:W1:Y:S02]  /*9680*/  SYNCS.PHASECHK.TRANS64.TRYWAIT P2, [UR6+0x28850], R4 ;  /* 0x02885004ff0075a7 */ /* 0x000e640008040146 */
[----:B-1----:R-:W-:Y:S05]  /*9690*/  @!P2 BRA `(.L_x_8100) ;  /* 0x000000ec002ca947 */ /* 0x002fea0003800000 */
.L_x_8097:
        /* <DEDUP_REMOVED lines=77> */
[----:B------:R-:W0:Y:S01]  /*9b70*/  LDC R6, c[0x0][0x988] ;  /* 0x00026200ff067b82 */ /* 0x000e220000000800 */
[----:B------:R-:W-:Y:S01]  /*9b80*/  FMUL.FTZ R87, R87, UR53 ;  /* 0x0000003557577c20 */ /* 0x000fe20008410000 */
[C---:B------:R-:W-:Y:S01]  /*9b90*/  ISETP.GT.AND P2, PT, R3.reuse, UR54, PT ;  /* 0x0000003603007c0c */ /* 0x040fe2000bf44270 */
[----:B------:R-:W-:Y:S01]  /*9ba0*/  UMOV UR56, UR46 ;  /* 0x0000002e00387c82 */ /* 0x000fe20008000000 */
[----:B------:R-:W-:-:S02]  /*9bb0*/  VIADD R3, R3, 0xffffffff ;  /* 0xffffffff03037836 */ /* 0x000fc40000000000 */
        /* <DEDUP_REMOVED lines=110> */
[----:B-1----:R-:W-:-:S04]  /*a2a0*/  FMNMX.FTZ R4, R173, R4, !PT ;  /* 0x00000004ad047209 */ /* 0x002fc80007810000 */
        /* <DEDUP_REMOVED lines=19> */
[----:B------:R-:W-:-:S04]  /*a3e0*/  FMUL.FTZ R77, R78, UR53 ;  /* 0x000000354e4d7c20 */ /* 0x000fc80008410000 */
[----:B------:R-:W1:Y:S02]  /*a3f0*/  SHFL.BFLY PT, R229, R10, 0x1, 0x1f ;  /* 0x0c201f000ae57f89 */ /* 0x000e6400000e0000 */
[----:B------:R-:W2:Y:S02]  /*a400*/  MUFU.TANH R77, R77 ;  /* 0x0000004d004d7308 */ /* 0x000ea40000002400 */
[----:B--2---:R-:W-:-:S04]  /*a410*/  FMNMX.FTZ R12, R77, R12, !PT ;  /* 0x0000000c4d0c7209 */ /* 0x004fc80007810000 */
[----:B------:R-:W-:Y:S02]  /*a420*/  FMNMX.FTZ R12, R79, R12, !PT ;  /* 0x0000000c4f0c7209 */ /* 0x000fe40007810000 */
[----:B-1----:R-:W-:-:S05]  /*a430*/  FMNMX.FTZ R4, R10, R229, !PT ;  /* 0x000000e50a047209 */ /* 0x002fca0007810000 */
[C---:B0-----:R-:W-:Y:S01]  /*a440*/  FMUL.FTZ R10, R4.reuse, R6 ;  /* 0x00000006040a7220 */ /* 0x041fe20000410000 */
[----:B------:R-:W-:-:S03]  /*a450*/  FADD.FTZ R7, -R4, R7 ;  /* 0x0000000704077221 */ /* 0x000fc60000010100 */
[-CC-:B------:R-:W-:Y:S01]  /*a460*/  FFMA.FTZ R180, R5, R6.reuse, -R10.reuse ;  /* 0x0000000605b47223 */ /* 0x180fe2000001080a */
[-C--:B------:R-:W-:Y:S01]  /*a470*/  FMUL.FTZ R7, R7, R6.reuse ;  /* 0x0000000607077220 */ /* 0x080fe20000410000 */
[-CC-:B------:R-:W-:Y:S01]  /*a480*/  FFMA.FTZ R9, R9, R6.reuse, -R10.reuse ;  /* 0x0000000609097223 */ /* 0x180fe2000001080a */
[----:B------:R-:W-:Y:S02]  /*a490*/  WARPGROUP.DEPBAR.LE gsb0, 0x0 ;  /* 0x00008000000079c5 */ /* 0x000fe40000010000 */
[----:B------:R-:W-:Y:S01]  /*a4a0*/  WARPGROUP.ARRIVE ;  /* 0x00000000000079c5 */ /* 0x000fe20000000000 */
[----:B------:R-:W-:Y:S01]  /*a4b0*/  FMUL.FTZ R169, R82, UR53 ;  /* 0x0000003552a97c20 */ /* 0x000fe20008410000 */
[----:B------:R-:W-:Y:S01]  /*a4c0*/  FMUL.FTZ R171, R86, UR53 ;  /* 0x0000003556ab7c20 */ /* 0x000fe20008410000 */
[-CC-:B------:R-:W-:Y:S01]  /*a4d0*/  FFMA.FTZ R176, R29, R6.reuse, -R10.reuse ;  /* 0x000000061db07223 */ /* 0x180fe2000001080a */
[-CC-:B------:R-:W-:Y:S01]  /*a4e0*/  FFMA.FTZ R178, R181, R6.reuse, -R10.reuse ;  /* 0x00000006b5b27223 */ /* 0x180fe2000001080a */
[-CC-:B------:R-:W-:Y:S01]  /*a4f0*/  FFMA.FTZ R29, R183, R6.reuse, -R10.reuse ;  /* 0x00000006b71d7223 */ /* 0x180fe2000001080a */
[----:B------:R-:W-:Y:S01]  /*a500*/  HGMMA.64x128x16.F32.BF16 R88, R164, gdesc[UR4].tnspB, R88, gsb0 ;  /* 0x41e00004a4587df0 */ /* 0x000fe20008001858 */
[----:B------:R-:W-:Y:S01]  /*a510*/  UIADD3 UR6, UR10, 0x280, URZ ;  /* 0x000002800a067890 */ /* 0x000fe2000fffe03f */
[----:B------:R-:W0:Y:S01]  /*a520*/  MUFU.TANH R169, R169 ;  /* 0x000000a900a97308 */ /* 0x000e220000002400 */
[----:B------:R-:W-:Y:S01]  /*a530*/  UMOV UR7, 0x40000040 ;  /* 0x4000004000077882 */ /* 0x000fe20000000000 */
[-CC-:B------:R-:W-:Y:S01]  /*a540*/  FFMA.FTZ R182, R15, R6.reuse, -R10.reuse ;  /* 0x000000060fb67223 */ /* 0x180fe2000001080a */
[-CC-:B------:R-:W-:Y:S01]  /*a550*/  FFMA.FTZ R15, R25, R6.reuse, -R10.reuse ;  /* 0x00000006190f7223 */ /* 0x180fe2000001080a */
[-CC-:B------:R-:W-:Y:S01]  /*a560*/  FFMA.FTZ R25, R33, R6.reuse, -R10.reuse ;  /* 0x0000000621197223 */ /* 0x180fe2000001080a */
[-CC-:B------:R-:W-:Y:S01]  /*a570*/  FFMA.FTZ R168, R179, R6.reuse, -R10.reuse ;  /* 0x00000006b3a87223 */ /* 0x180fe2000001080a */
[-CC-:B------:R-:W-:Y:S01]  /*a580*/  FFMA.FTZ R172, R193, R6.reuse, -R10.reuse ;  /* 0x00000006c1ac7223 */ /* 0x180fe2000001080a */
[-CC-:B------:R-:W-:Y:S01]  /*a590*/  FFMA.FTZ R33, R195, R6.reuse, -R10.reuse ;  /* 0x00000006c3217223 */ /* 0x180fe2000001080a */
[----:B------:R-:W1:Y:S01]  /*a5a0*/  MUFU.TANH R171, R171 ;  /* 0x000000ab00ab7308 */ /* 0x000e620000002400 */
[-CC-:B------:R-:W-:Y:S01]  /*a5b0*/  FFMA.FTZ R174, R197, R6.reuse, -R10.reuse ;  /* 0x00000006c5ae7223 */ /* 0x180fe2000001080a */
[-CC-:B------:R-:W-:Y:S01]  /*a5c0*/  FFMA.FTZ R195, R175, R6.reuse, -R10.reuse ;  /* 0x00000006afc37223 */ /* 0x180fe2000001080a */
[-CC-:B------:R-:W-:Y:S01]  /*a5d0*/  FFMA.FTZ R170, R201, R6.reuse, -R10.reuse ;  /* 0x00000006c9aa7223 */ /* 0x180fe2000001080a */
[-CC-:B------:R-:W-:Y:S01]  /*a5e0*/  FFMA.FTZ R193, R211, R6.reuse, -R10.reuse ;  /* 0x00000006d3c17223 */ /* 0x180fe2000001080a */
[-CC-:B------:R-:W-:Y:S01]  /*a5f0*/  FFMA.FTZ R197, R215, R6.reuse, -R10.reuse ;  /* 0x00000006d7c57223 */ /* 0x180fe2000001080a */
[-CC-:B------:R-:W-:Y:S01]  /*a600*/  FFMA.FTZ R201, R223, R6.reuse, -R10.reuse ;  /* 0x00000006dfc97223 */ /* 0x180fe2000001080a */
[--C-:B------:R-:W-:Y:S01]  /*a610*/  FFMA.FTZ R20, R225, R6, -R10.reuse ;  /* 0x00000006e1147223 */ /* 0x100fe2000001080a */
[----:B------:R-:W-:Y:S01]  /*a620*/  MUFU.EX2 R7, R7 ;  /* 0x0000000700077308 */ /* 0x000fe20000000800 */
[----:B0-----:R-:W-:Y:S01]  /*a630*/  FMNMX.FTZ R12, R169, R12, !PT ;  /* 0x0000000ca90c7209 */ /* 0x001fe20007810000 */
[-CC-:B------:R-:W-:Y:S01]  /*a640*/  FFMA.FTZ R81, R81, R6.reuse, -R10.reuse ;  /* 0x0000000651517223 */ /* 0x180fe2000001080a */
[-CC-:B------:R-:W-:Y:S01]  /*a650*/  FFMA.FTZ R227, R227, R6.reuse, -R10.reuse ;  /* 0x00000006e3e37223 */ /* 0x180fe2000001080a */
[----:B------:R-:W-:Y:S01]  /*a660*/  FFMA.FTZ R85, R85, R6, -R10 ;  /* 0x0000000655557223 */ /* 0x000fe2000001080a */
[----:B------:R-:W-:-:S03]  /*a670*/  FMNMX.FTZ R12, R83, R12, !PT ;  /* 0x0000000c530c7209 */ /* 0x000fc60007810000 */
[----:B------:R-:W0:Y:S01]  /*a680*/  MUFU.EX2 R180, R180 ;  /* 0x000000b400b47308 */ /* 0x000e220000000800 */
[----:B-1----:R-:W-:-:S04]  /*a690*/  FMNMX.FTZ R12, R171, R12, !PT ;  /* 0x0000000cab0c7209 */ /* 0x002fc80007810000 */
[----:B------:R-:W-:Y:S01]  /*a6a0*/  FMNMX.FTZ R5, R87, R12, !PT ;  /* 0x0000000c57057209 */ /* 0x000fe20007810000 */
[----:B------:R-:W-:Y:S02]  /*a6b0*/  FFMA.FTZ R12, R217, R6, -R10 ;  /* 0x00000006d90c7223 */ /* 0x000fe4000001080a */
[----:B------:R-:W1:Y:S02]  /*a6c0*/  MUFU.EX2 R9, R9 ;  /* 0x0000000900097308 */ /* 0x000e640000000800 */
[----:B------:R-:W2:Y:S06]  /*a6d0*/  SHFL.BFLY PT, R14, R5, 0x2, 0x1f ;  /* 0x0c401f00050e7f89 */ /* 0x000eac00000e0000 */
[----:B------:R-:W-:Y:S01]  /*a6e0*/  MUFU.EX2 R182, R182 ;  /* 0x000000b600b67308 */ /* 0x000fe20000000800 */
[----:B0-----:R-:W-:-:S07]  /*a6f0*/  FFMA.FTZ R2, R7, R2, R180 ;  /* 0x0000000207027223 */ /* 0x001fce00000100b4 */
[----:B------:R-:W-:Y:S01]  /*a700*/  MUFU.EX2 R15, R15 ;  /* 0x0000000f000f7308 */ /* 0x000fe20000000800 */
[----:B-1----:R-:W-:-:S07]  /*a710*/  F2FP.BF16.F32.PACK_AB R180, R9, R180 ;  /* 0x000000b409b4723e */ /* 0x002fce00000010ff */
[----:B------:R-:W-:Y:S01]  /*a720*/  MUFU.EX2 R176, R176 ;  /* 0x000000b000b07308 */ /* 0x000fe20000000800 */
[----:B--2---:R-:W-:Y:S01]  /*a730*/  FMNMX.FTZ R24, R5, R14, !PT ;  /* 0x0000000e05187209 */ /* 0x004fe20007810000 */
[----:B------:R-:W-:-:S04]  /*a740*/  FFMA.FTZ R14, R221, R6, -R10 ;  /* 0x00000006dd0e7223 */ /* 0x000fc8000001080a */
[----:B------:R-:W0:Y:S02]  /*a750*/  SHFL.BFLY PT, R5, R24, 0x1, 0x1f ;  /* 0x0c201f0018057f89 */ /* 0x000e2400000e0000 */
[----:B------:R-:W-:Y:S08]  /*a760*/  MUFU.EX2 R25, R25 ;  /* 0x0000001900197308 */ /* 0x000ff00000000800 */
[----:B------:R-:W-:Y:S08]  /*a770*/  MUFU.EX2 R178, R178 ;  /* 0x000000b200b27308 */ /* 0x000ff00000000800 */
[----:B------:R-:W-:Y:S01]  /*a780*/  MUFU.EX2 R29, R29 ;  /* 0x0000001d001d7308 */ /* 0x000fe20000000800 */
[----:B0-----:R-:W-:-:S07]  /*a790*/  FMNMX.FTZ R5, R24, R5, !PT ;  /* 0x0000000518057209 */ /* 0x001fce0007810000 */
[----:B------:R-:W-:Y:S01]  /*a7a0*/  MUFU.EX2 R172, R172 ;  /* 0x000000ac00ac7308 */ /* 0x000fe20000000800 */
[----:B------:R-:W-:-:S04]  /*a7b0*/  FMUL.FTZ R38, R5, R6 ;  /* 0x0000000605267220 */ /* 0x000fc80000410000 */
[-CC-:B------:R-:W-:Y:S01]  /*a7c0*/  FFMA.FTZ R181, R13, R6.reuse, -R38.reuse ;  /* 0x000000060db57223 */ /* 0x180fe20000010826 */
[-CC-:B------:R-:W-:Y:S01]  /*a7d0*/  FFMA.FTZ R183, R21, R6.reuse, -R38.reuse ;  /* 0x0000000615b77223 */ /* 0x180fe20000010826 */
[----:B------:R-:W-:Y:S02]  /*a7e0*/  IMAD.U32 R21, RZ, RZ, UR45 ;  /* 0x0000002dff157e24 */ /* 0x000fe4000f8e00ff */
[-CC-:B------:R-:W-:Y:S01]  /*a7f0*/  FFMA.FTZ R32, R27, R6.reuse, -R38.reuse ;  /* 0x000000061b207223 */ /* 0x180fe20000010826 */
[-CC-:B------:R-:W-:Y:S01]  /*a800*/  FFMA.FTZ R34, R35, R6.reuse, -R38.reuse ;  /* 0x0000000623227223 */ /* 0x180fe20000010826 */
[----:B------:R-:W-:Y:S01]  /*a810*/  IMAD.U32 R35, RZ, RZ, UR55 ;  /* 0x00000037ff237e24 */ /* 0x000fe2000f8e00ff */
[----:B------:R-:W-:Y:S01]  /*a820*/  MUFU.EX2 R181, R181 ;  /* 0x000000b500b57308 */ /* 0x000fe20000000800 */
[----:B------:R-:W-:Y:S01]  /*a830*/  @!P1 LEA R21, R21, UR41, 0x3 ;  /* 0x0000002915159c11 */ /* 0x000fe2000f8e18ff */
[-CC-:B------:R-:W-:Y:S01]  /*a840*/  FFMA.FTZ R179, R37, R6.reuse, -R38.reuse ;  /* 0x0000000625b37223 */ /* 0x180fe20000010826 */
[-CC-:B------:R-:W-:Y:S01]  /*a850*/  FFMA.FTZ R36, R39, R6.reuse, -R38.reuse ;  /* 0x0000000627247223 */ /* 0x180fe20000010826 */
[----:B------:R-:W-:Y:S01]  /*a860*/  @!P1 LEA R35, R35, UR41, 0x3 ;  /* 0x0000002923239c11 */ /* 0x000fe2000f8e18ff */
        /* <DEDUP_REMOVED lines=23> */
[----:B------:R-:W-:-:S04]  /*a9e0*/  UMOV UR55, UR45 ;  /* 0x0000002d00377c82 */ /* 0x000fc80008000000 */
[----:B------:R-:W-:Y:S01]  /*a9f0*/  MUFU.EX2 R179, R179 ;  /* 0x000000b300b37308 */ /* 0x000fe20000000800 */
[----:B------:R-:W-:Y:S02]  /*aa00*/  WARPGROUP.DEPBAR.LE gsb0, 0x0 ;  /* 0x00008000000079c5 */ /* 0x000fe40000010000 */
[----:B------:R-:W-:Y:S01]  /*aa10*/  WARPGROUP.ARRIVE ;  /* 0x00000000000079c5 */ /* 0x000fe20000000000 */
[-C--:B------:R-:W-:Y:S01]  /*aa20*/  FFMA.FTZ R165, R177, R6.reuse, -R10 ;  /* 0x00000006b1a57223 */ /* 0x080fe2000001080a */
[-C--:B------:R-:W-:Y:S01]  /*aa30*/  FFMA.FTZ R177, R31, R6.reuse, -R38 ;  /* 0x000000061fb17223 */ /* 0x080fe20000010826 */
[----:B------:R-:W-:Y:S02]  /*aa40*/  IADD3 R31, -R23, 0xb, RZ ;  /* 0x0000000b171f7810 */ /* 0x000fe40007ffe1ff */
[----:B------:R-:W-:Y:S01]  /*aa50*/  MUFU.EX2 R36, R36 ;  /* 0x0000002400247308 */ /* 0x000fe20000000800 */
[-CC-:B------:R-:W-:Y:S01]  /*aa60*/  FFMA.FTZ R167, R199, R6.reuse, -R10.reuse ;  /* 0x00000006c7a77223 */ /* 0x180fe2000001080a */
[----:B------:R-:W-:Y:S01]  /*aa70*/  HGMMA.64x128x16.F32.BF16 R88, R160, gdesc[UR4].tnspB, R88, gsb0 ;  /* 0x41e00004a0587df0 */ /* 0x000fe20008001858 */
[----:B------:R-:W-:Y:S01]  /*aa80*/  UIADD3 UR6, UR10, 0x300, URZ ;  /* 0x000003000a067890 */ /* 0x000fe2000fffe03f */
[-CC-:B------:R-:W-:Y:S01]  /*aa90*/  FFMA.FTZ R164, R205, R6.reuse, -R10.reuse ;  /* 0x00000006cda47223 */ /* 0x180fe2000001080a */
[----:B------:R-:W-:Y:S01]  /*aaa0*/  UMOV UR7, 0x40000040 ;  /* 0x4000004000077882 */ /* 0x000fe20000000000 */
[-CC-:B------:R-:W-:Y:S01]  /*aab0*/  FFMA.FTZ R166, R209, R6.reuse, -R10.reuse ;  /* 0x00000006d1a67223 */ /* 0x180fe2000001080a */
[----:B------:R-:W-:Y:S01]  /*aac0*/  FFMA.FTZ R199, R219, R6, -R10 ;  /* 0x00000006dbc77223 */ /* 0x000fe2000001080a */
        /* <DEDUP_REMOVED lines=21> */
[-C--:B------:R-:W-:Y:S01]  /*ac20*/  FFMA.FTZ R173, R41, R6.reuse, -R38 ;  /* 0x0000000629ad7223 */ /* 0x080fe20000010826 */
[-CC-:B------:R-:W-:Y:S01]  /*ac30*/  FFMA.FTZ R163, R207, R6.reuse, -R10.reuse ;  /* 0x00000006cfa37223 */ /* 0x180fe2000001080a */
[-C--:B------:R-:W-:Y:S01]  /*ac40*/  FFMA.FTZ R162, R213, R6.reuse, -R10 ;  /* 0x00000006d5a27223 */ /* 0x080fe2000001080a */
[----:B------:R-:W-:Y:S01]  /*ac50*/  HGMMA.64x128x16.F32.BF16 R88, R156, gdesc[UR4].tnspB, R88, gsb0 ;  /* 0x41e000049c587df0 */ /* 0x000fe20008001858 */
[----:B------:R-:W-:Y:S01]  /*ac60*/  UIADD3 UR6, UR10, 0x380, URZ ;  /* 0x000003800a067890 */ /* 0x000fe2000fffe03f */
[----:B------:R-:W-:Y:S01]  /*ac70*/  FFMA.FTZ R10, R49, R6, -R38 ;  /* 0x00000006310a7223 */ /* 0x000fe20000010826 */
[----:B------:R-:W-:Y:S01]  /*ac80*/  UMOV UR7, 0x40000040 ;  /* 0x4000004000077882 */ /* 0x000fe20000000000 */
        /* <DEDUP_REMOVED lines=16> */
[----:B------:R-:W1:Y:S08]  /*ad90*/  MUFU.EX2 R75, R75 ;  /* 0x0000004b004b7308 */ /* 0x000e700000000800 */
[----:B------:R-:W-:Y:S01]  /*ada0*/  MUFU.EX2 R14, R14 ;  /* 0x0000000e000e7308 */ /* 0x000fe20000000800 */
[----:B------:R-:W-:-:S02]  /*adb0*/  WARPGROUP.DEPBAR.LE gsb0, 0x0 ;  /* 0x00008000000079c5 */ /* 0x000fc40000010000 */
[----:B------:R-:W-:Y:S01]  /*adc0*/  WARPGROUP.ARRIVE ;  /* 0x00000000000079c5 */ /* 0x000fe20000000000 */
[----:B------:R-:W-:Y:S01]  /*add0*/  FADD.FTZ R157, -R5, R8 ;  /* 0x00000008059d7221 */ /* 0x000fe20000010100 */
[-CC-:B------:R-:W-:Y:S01]  /*ade0*/  FFMA.FTZ R8, R11, R6.reuse, -R38.reuse ;  /* 0x000000060b087223 */ /* 0x180fe20000010826 */
[-C--:B------:R-:W-:Y:S02]  /*adf0*/  FFMA.FTZ R11, R53, R6.reuse, -R38 ;  /* 0x00000006350b7223 */ /* 0x080fe40000010826 */
[----:B------:R-:W2:Y:S01]  /*ae00*/  MUFU.EX2 R201, R201 ;  /* 0x000000c900c97308 */ /* 0x000ea20000000800 */
[----:B------:R-:W-:Y:S01]  /*ae10*/  FMUL.FTZ R157, R157, R6 ;  /* 0x000000069d9d7220 */ /* 0x000fe20000410000 */
[----:B------:R-:W-:Y:S01]  /*ae20*/  HGMMA.64x128x16.F32.BF16 R88, R152, gdesc[UR4].tnspB, R88, gsb0 ;  /* 0x41e0000498587df0 */ /* 0x000fe20008001858 */
[----:B0-----:R-:W-:-:S05]  /*ae30*/  F2FP.BF16.F32.PACK_AB R156, R199, R12 ;  /* 0x0000000cc79c723e */ /* 0x001fca00000010ff */
[----:B------:R1:W-:Y:S08]  /*ae40*/  MUFU.EX2 R203, R157 ;  /* 0x0000009d00cb7308 */ /* 0x0003f00000000800 */
[----:B------:R-:W0:Y:S01]  /*ae50*/  MUFU.EX2 R8, R8 ;  /* 0x0000000800087308 */ /* 0x000e220000000800 */
[----:B-1----:R-:W-:Y:S02]  /*ae60*/  F2FP.BF16.F32.PACK_AB R157, R75, R50 ;  /* 0x000000324b9d723e */ /* 0x002fe400000010ff */
[----:B--2---:R-:W-:-:S05]  /*ae70*/  F2FP.BF16.F32.PACK_AB R158, R201, R14 ;  /* 0x0000000ec99e723e */ /* 0x004fca00000010ff */
[----:B------:R-:W1:Y:S08]  /*ae80*/  MUFU.EX2 R11, R11 ;  /* 0x0000000b000b7308 */ /* 0x000e700000000800 */
[----:B------:R-:W-:Y:S01]  /*ae90*/  MUFU.EX2 R79, R79 ;  /* 0x0000004f004f7308 */ /* 0x000fe20000000800 */
[----:B0-----:R-:W-:-:S04]  /*aea0*/  FFMA.FTZ R42, R203, R0, R8 ;  /* 0x00000000cb2a7223 */ /* 0x001fc80000010008 */
[C---:B------:R-:W-:Y:S01]  /*aeb0*/  FADD.FTZ R42, R181.reuse, R42 ;  /* 0x0000002ab52a7221 */ /* 0x040fe20000010000 */
[----:B------:R-:W-:Y:S02]  /*aec0*/  F2FP.BF16.F32.PACK_AB R181, R181, R8 ;  /* 0x00000008b5b5723e */ /* 0x000fe400000010ff */
[----:B------:R-:W0:Y:S08]  /*aed0*/  MUFU.EX2 R0, R61 ;  /* 0x0000003d00007308 */ /* 0x000e300000000800 */
        /* <DEDUP_REMOVED lines=9> */
[----:B--2---:R-:W-:Y:S02]  /*af70*/  @!P1 VIADD R31, R35, 0x28860 ;  /* 0x00028860231f9836 */ /* 0x004fe40000000000 */
[-C--:B------:R-:W-:Y:S01]  /*af80*/  FMUL.FTZ R89, R89, R7.reuse ;  /* 0x0000000759597220 */ /* 0x080fe20000410000 */
[-C--:B------:R-:W-:Y:S01]  /*af90*/  FMUL.FTZ R92, R92, R7.reuse ;  /* 0x000000075c5c7220 */ /* 0x080fe20000410000 */
[-C--:B------:R-:W-:Y:S01]  /*afa0*/  FMUL.FTZ R93, R93, R7.reuse ;  /* 0x000000075d5d7220 */ /* 0x080fe20000410000 */
[-C--:B------:R-:W-:Y:S01]  /*afb0*/  FMUL.FTZ R96, R96, R7.reuse ;  /* 0x0000000760607220 */ /* 0x080fe20000410000 */
[----:B------:R-:W-:Y:S01]  /*afc0*/  @!P1 PRMT R35, RZ, 0x654, R31 ;  /* 0x00000654ff239816 */ /* 0x000fe2000000001f */
[----:B---3--:R-:W-:Y:S01]  /*afd0*/  FADD.FTZ R27, R9, R2 ;  /* 0x00000002091b7221 */ /* 0x008fe20000010000 */
[-C--:B------:R-:W-:Y:S01]  /*afe0*/  FMUL.FTZ R97, R97, R7.reuse ;  /* 0x0000000761617220 */ /* 0x080fe20000410000 */
[-C--:B------:R-:W-:Y:S01]  /*aff0*/  FMUL.FTZ R100, R100, R7.reuse ;  /* 0x0000000764647220 */ /* 0x080fe20000410000 */
[----:B------:R2:W-:Y:S01]  /*b000*/  @!P1 SYNCS.ARRIVE.TRANS64.RED.A1T0 RZ, [R35+URZ], RZ ;  /* 0x000000ff23ff99a7 */ /* 0x0005e2000810043f */
[----:B------:R-:W-:Y:S01]  /*b010*/  FADD.FTZ R2, R182, R27 ;  /* 0x0000001bb6027221 */ /* 0x000fe20000010000 */
[----:B------:R-:W-:Y:S01]  /*b020*/  FADD.FTZ R27, R183, R42 ;  /* 0x0000002ab71b7221 */ /* 0x000fe20000010000 */
[----:B------:R-:W-:Y:S01]  /*b030*/  F2FP.BF16.F32.PACK_AB R182, R15, R182 ;  /* 0x000000b60fb6723e */ /* 0x000fe200000010ff */
[----:B------:R-:W-:Y:S01]  /*b040*/  FMUL.FTZ R101, R101, R7 ;  /* 0x0000000765657220 */ /* 0x000fe20000410000 */
[----:B------:R-:W-:Y:S01]  /*b050*/  FADD.FTZ R31, R15, R2 ;  /* 0x000000020f1f7221 */ /* 0x000fe20000010000 */
[C---:B------:R-:W-:Y:S01]  /*b060*/  FADD.FTZ R2, R32.reuse, R27 ;  /* 0x0000001b20027221 */ /* 0x040fe20000010000 */
        /* <DEDUP_REMOVED lines=20> */
[----:B------:R-:W-:Y:S01]  /*b1b0*/  FFMA.FTZ R2, R169, R6, -R38 ;  /* 0x00000006a9027223 */ /* 0x000fe20000010826 */
[----:B------:R-:W-:Y:S01]  /*b1c0*/  F2FP.BF16.F32.PACK_AB R169, R13, R10 ;  /* 0x0000000a0da9723e */ /* 0x000fe200000010ff */
[----:B------:R-:W-:Y:S01]  /*b1d0*/  FADD.FTZ R31, R33, R42 ;  /* 0x0000002a211f7221 */ /* 0x000fe20000010000 */
[----:B------:R-:W-:Y:S01]  /*b1e0*/  FADD.FTZ R42, R30, R27 ;  /* 0x0000001b1e2a7221 */ /* 0x000fe20000010000 */
[-C--:B------:R-:W-:Y:S01]  /*b1f0*/  FFMA.FTZ R27, R171, R6.reuse, -R38 ;  /* 0x00000006ab1b7223 */ /* 0x080fe20000010826 */
[----:B-1----:R-:W-:Y:S01]  /*b200*/  F2FP.BF16.F32.PACK_AB R171, R26, R11 ;  /* 0x0000000b1aab723e */ /* 0x002fe200000010ff */
[----:B------:R-:W-:Y:S01]  /*b210*/  FADD.FTZ R44, R174, R31 ;  /* 0x0000001fae2c7221 */ /* 0x000fe20000010000 */
[----:B------:R-:W-:Y:S01]  /*b220*/  FADD.FTZ R31, R175, R42 ;  /* 0x0000002aaf1f7221 */ /* 0x000fe20000010000 */
[----:B------:R-:W-:Y:S01]  /*b230*/  FFMA.FTZ R38, R87, R6, -R38 ;  /* 0x0000000657267223 */ /* 0x000fe20000010826 */
[C---:B------:R-:W-:Y:S01]  /*b240*/  F2FP.BF16.F32.PACK_AB R174, R165.reuse, R174 ;  /* 0x000000aea5ae723e */ /* 0x040fe200000010ff */
[----:B--2---:R-:W-:Y:S01]  /*b250*/  FADD.FTZ R35, R165, R44 ;  /* 0x0000002ca5237221 */ /* 0x004fe20000010000 */
[----:B------:R-:W-:Y:S01]  /*b260*/  FADD.FTZ R31, R28, R31 ;  /* 0x0000001f1c1f7221 */ /* 0x000fe20000010000 */
[-C--:B------:R-:W-:Y:S01]  /*b270*/  FMUL.FTZ R121, R121, R7.reuse ;  /* 0x0000000779797220 */ /* 0x080fe20000410000 */
[-C--:B------:R-:W-:Y:S01]  /*b280*/  FMUL.FTZ R124, R124, R7.reuse ;  /* 0x000000077c7c7220 */ /* 0x080fe20000410000 */
[----:B------:R-:W-:Y:S01]  /*b290*/  FADD.FTZ R42, R168, R35 ;  /* 0x00000023a82a7221 */ /* 0x000fe20000010000 */
[----:B------:R-:W-:Y:S01]  /*b2a0*/  FADD.FTZ R44, R10, R31 ;  /* 0x0000001f0a2c7221 */ /* 0x000fe20000010000 */
[C---:B------:R-:W-:Y:S01]  /*b2b0*/  F2FP.BF16.F32.PACK_AB R168, R167.reuse, R168 ;  /* 0x000000a8a7a8723e */ /* 0x040fe200000010ff */
[----:B------:R1:W-:Y:S01]  /*b2c0*/  MUFU.EX2 R10, R2 ;  /* 0x00000002000a7308 */ /* 0x0003e20000000800 */
[----:B------:R-:W-:Y:S01]  /*b2d0*/  FADD.FTZ R9, R167, R42 ;  /* 0x0000002aa7097221 */ /* 0x000fe20000010000 */
[----:B------:R-:W-:Y:S01]  /*b2e0*/  FADD.FTZ R44, R13, R44 ;  /* 0x0000002c0d2c7221 */ /* 0x000fe20000010000 */
[----:B0-----:R-:W-:Y:S01]  /*b2f0*/  F2FP.BF16.F32.PACK_AB R167, R63, R0 ;  /* 0x000000003fa7723e */ /* 0x001fe200000010ff */
[-C--:B------:R-:W-:Y:S01]  /*b300*/  FMUL.FTZ R125, R125, R7.reuse ;  /* 0x000000077d7d7220 */ /* 0x080fe20000410000 */
[----:B------:R-:W-:Y:S01]  /*b310*/  FADD.FTZ R42, R170, R9 ;  /* 0x00000009aa2a7221 */ /* 0x000fe20000010000 */
[----:B------:R-:W-:Y:S01]  /*b320*/  FADD.FTZ R9, R11, R44 ;  /* 0x0000002c0b097221 */ /* 0x000fe20000010000 */
[C---:B------:R-:W-:Y:S01]  /*b330*/  F2FP.BF16.F32.PACK_AB R170, R161.reuse, R170 ;  /* 0x000000aaa1aa723e */ /* 0x040fe200000010ff */
[----:B------:R-:W-:Y:S01]  /*b340*/  MUFU.EX2 R38, R38 ;  /* 0x0000002600267308 */ /* 0x000fe20000000800 */
        /* <DEDUP_REMOVED lines=10> */
[----:B------:R-:W0:Y:S01]  /*b3f0*/  MUFU.EX2 R32, R77 ;  /* 0x0000004d00207308 */ /* 0x000e220000000800 */
        /* <DEDUP_REMOVED lines=20> */
[----:B------:R-:W-:Y:S01]  /*b540*/  FMUL.FTZ R90, R90, R203 ;  /* 0x000000cb5a5a7220 */ /* 0x000fe20000410000 */
[----:B------:R-:W-:Y:S01]  /*b550*/  FADD.FTZ R11, R197, R8 ;  /* 0x00000008c50b7221 */ /* 0x000fe20000010000 */
[----:B------:R-:W-:Y:S01]  /*b560*/  FADD.FTZ R9, R71, R9 ;  /* 0x0000000947097221 */ /* 0x000fe20000010000 */
[----:B------:R-:W2:Y:S01]  /*b570*/  MUFU.EX2 R8, R27 ;  /* 0x0000001b00087308 */ /* 0x000ea20000000800 */
[----:B------:R-:W-:Y:S01]  /*b580*/  F2FP.BF16.F32.PACK_AB R177, R34, R177 ;  /* 0x000000b122b1723e */ /* 0x000fe200000010ff */
[----:B-1----:R-:W-:Y:S01]  /*b590*/  FADD.FTZ R2, R12, R11 ;  /* 0x0000000b0c027221 */ /* 0x002fe20000010000 */
        /* <DEDUP_REMOVED lines=8> */
[----:B0-----:R-:W-:Y:S01]  /*b620*/  FADD.FTZ R9, R32, R9 ;  /* 0x0000000920097221 */ /* 0x001fe20000010000 */
        /* <DEDUP_REMOVED lines=8> */
[----:B--2---:R-:W-:Y:S01]  /*b6b0*/  F2FP.BF16.F32.PACK_AB R155, R38, R8 ;  /* 0x00000008269b723e */ /* 0x004fe200000010ff */
        /* <DEDUP_REMOVED lines=9> */
[----:B------:R-:W-:Y:S01]  /*b750*/  F2FP.BF16.F32.PACK_AB R166, R193, R166 ;  /* 0x000000a6c1a6723e */ /* 0x000fe200000010ff */
[----:B------:R-:W-:Y:S01]  /*b760*/  FADD.FTZ R2, R85, R2 ;  /* 0x0000000255027221 */ /* 0x000fe20000010000 */
[----:B------:R-:W-:Y:S01]  /*b770*/  F2FP.BF16.F32.PACK_AB R160, R195, R160 ;  /* 0x000000a0c3a0723e */ /* 0x000fe200000010ff */
[----:B------:R-:W-:Y:S01]  /*b780*/  FADD.FTZ R0, R38, R9 ;  /* 0x0000000926007221 */ /* 0x000fe20000010000 */
        /* <DEDUP_REMOVED lines=33> */
[----:B------:R-:W-:Y:S06]  /*b9a0*/  @P2 BRA `(.L_x_8101) ;  /* 0xffffffd8001c2947 */ /* 0x000fec000383ffff */
.L_x_8092:
        /* <DEDUP_REMOVED lines=9> */
.L_x_8119:
        /* <DEDUP_REMOVED lines=9> */
.L_x_8104:
[----:B------:R-:W-:Y:S01]  /*bad0*/  ULEA UR6, UR45, UR41, 0x3 ;  /* 0x000000292d067291 */ /* 0x000fe2000f8e183f */
[----:B------:R-:W-:-:S05]  /*bae0*/  IMAD.U32 R4, RZ, RZ, UR46 ;  /* 0x0000002eff047e24 */ /* 0x000fca000f8e00ff */
[----:B------:R-:W-:-:S04]  /*baf0*/  SHF.L.U32 R4, R4, 0x1f, RZ ;  /* 0x0000001f04047819 */ /* 0x000fc800000006ff */
[----:B------:R0:W1:Y:S01]  /*bb00*/  SYNCS.PHASECHK.TRANS64.TRYWAIT P2, [UR6+0x28830], R4 ;  /* 0x02883004ff0075a7 */ /* 0x0000620008040146 */
[----:B------:R-:W-:Y:S05]  /*bb10*/  @!P0 BRA `(.L_x_8105) ;  /* 0x0000000000048947 */ /* 0x000fea0003800000 */
[----:B------:R-:W-:Y:S01]  /*bb20*/  BPT.TRAP 0x1 ;  /* 0x000000040000795c */ /* 0x000fe20000300000 */
.L_x_8105:
[----:B-1----:R-:W-:Y:S05]  /*bb30*/  @P2 BRA `(.L_x_8103) ;  /* 0x0000000000082947 */ /* 0x002fea0003800000 */
[----:B------:R-:W1:Y:S02]  /*bb40*/  SYNCS.PHASECHK.TRANS64.TRYWAIT P2, [UR6+0x28830], R4 ;  /* 0x02883004ff0075a7 */ /* 0x000e640008040146 */
[----:B-1----:R-:W-:Y:S05]  /*bb50*/  @!P2 BRA `(.L_x_8106) ;  /* 0x000000c80014a947 */ /* 0x002fea0003800000 */
.L_x_8103:
        /* <DEDUP_REMOVED lines=45> */
.L_x_8108:
[----:B------:R-:W-:Y:S01]  /*be30*/  ULEA UR6, UR56, UR41, 0x3 ;  /* 0x0000002938067291 */ /* 0x000fe2000f8e183f */
[----:B------:R-:W-:-:S05]  /*be40*/  IMAD.U32 R4, RZ, RZ, UR57 ;  /* 0x00000039ff047e24 */ /* 0x000fca000f8e00ff */
[----:B------:R-:W-:-:S04]  /*be50*/  SHF.L.U32 R4, R4, 0x1f, RZ ;  /* 0x0000001f04047819 */ /* 0x000fc800000006ff */
[----:B------:R0:W1:Y:S01]  /*be60*/  SYNCS.PHASECHK.TRANS64.TRYWAIT P2, [UR6+0x28850], R4 ;  /* 0x02885004ff0075a7 */ /* 0x0000620008040146 */
[----:B------:R-:W-:Y:S05]  /*be70*/  @!P0 BRA `(.L_x_8109) ;  /* 0x0000000000048947 */ /* 0x000fea0003800000 */
[----:B------:R-:W-:Y:S01]  /*be80*/  BPT.TRAP 0x1 ;  /* 0x000000040000795c */ /* 0x000fe20000300000 */
.L_x_8109:
[----:B-1----:R-:W-:Y:S05]  /*be90*/  @P2 BRA `(.L_x_8107) ;  /* 0x0000000000082947 */ /* 0x002fea0003800000 */
[----:B------:R-:W1:Y:S02]  /*bea0*/  SYNCS.PHASECHK.TRANS64.TRYWAIT P2, [UR6+0x28850], R4 ;  /* 0x02885004ff0075a7 */ /* 0x000e640008040146 */
[----:B-1----:R-:W-:Y:S05]  /*beb0*/  @!P2 BRA `(.L_x_8110) ;  /* 0x000000c40054a947 */ /* 0x002fea0003800000 */
.L_x_8107:
[----:B------:R-:W-:Y:S01]  /*bec0*/  UIADD3 UR6, UR41, 0x400, URZ ;  /* 0x0000040029067890 */ /* 0x000fe2000fffe03f */
[----:B------:R-:W-:Y:S01]  /*bed0*/  WARPGROUP.ARRIVE ;  /* 0x00000000000079c5 */ /* 0x000fe20000000000 */
[----:B------:R-:W-:Y:S01]  /*bee0*/  UMOV UR7, 0x40000040 ;  /* 0x4000004000077882 */ /* 0x000fe20000000000 */
[----:B------:R-:W-:Y:S01]  /*bef0*/  PLOP3.LUT P2, PT, PT, PT, UP0, 0x80, 0x0 ;  /* 0x000000000000781c */ /* 0x000fe20003f4f008 */
[----:B------:R-:W-:Y:S01]  /*bf00*/  USHF.R.U32.HI UR6, URZ, 0x4, UR6 ;  /* 0x000000043f067899 */ /* 0x000fe20008011606 */
[----:B------:R-:W-:Y:S01]  /*bf10*/  FMUL.FTZ R15, R55, UR55 ;  /* 0x00000037370f7c20 */ /* 0x000fe20008410000 */
        /* <DEDUP_REMOVED lines=18> */
[----:B------:R-:W-:Y:S01]  /*c040*/  IADD3 R58, -R23, 0xb, RZ ;  /* 0x0000000b173a7810 */ /* 0x000fe20007ffe1ff */
[----:B------:R-:W-:Y:S01]  /*c050*/  HGMMA.64x128x16.F32.BF16 R88, R180, gdesc[UR4].tnspB, R88, gsb0 ;  /* 0x41e00004b4587df0 */ /* 0x000fe20008001858 */
[----:B------:R-:W-:Y:S01]  /*c060*/  UIADD3 UR6, UR10, 0x80, URZ ;  /* 0x000000800a067890 */ /* 0x000fe2000fffe03f */
[----:B-1----:R-:W-:Y:S01]  /*c070*/  FMUL.FTZ R5, R26, UR55 ;  /* 0x000000371a057c20 */ /* 0x002fe20008410000 */
[----:B------:R-:W-:Y:S01]  /*c080*/  UMOV UR7, 0x40000040 ;  /* 0x4000004000077882 */ /* 0x000fe20000000000 */
[----:B------:R-:W-:Y:S01]  /*c090*/  FMUL.FTZ R10, R31, UR55 ;  /* 0x000000371f0a7c20 */ /* 0x000fe20008410000 */
[----:B------:R-:W-:Y:S01]  /*c0a0*/  FMUL.FTZ R26, R42, UR55 ;  /* 0x000000372a1a7c20 */ /* 0x000fe20008410000 */
[----:B------:R-:W-:Y:S01]  /*c0b0*/  FMUL.FTZ R14, R47, UR55 ;  /* 0x000000372f0e7c20 */ /* 0x000fe20008410000 */
[----:B0-----:R-:W-:Y:S01]  /*c0c0*/  FMUL.FTZ R4, R24, UR55 ;  /* 0x0000003718047c20 */ /* 0x001fe20008410000 */
        /* <DEDUP_REMOVED lines=81> */
[----:B------:R0:W0:Y:S08]  /*c5e0*/  MUFU.TANH R70, R73 ;  /* 0x0000004900467308 */ /* 0x0000300000002400 */
        /* <DEDUP_REMOVED lines=23> */
[----:B------:R-:W-:Y:S02]  /*c760*/  IMAD.U32 R54, RZ, RZ, UR45 ;  /* 0x0000002dff367e24 */ /* 0x000fe4000f8e00ff */
[----:B------:R-:W-:Y:S01]  /*c770*/  FMUL.FTZ R165, R29, UR55 ;  /* 0x000000371da57c20 */ /* 0x000fe20008410000 */
[----:B------:R-:W-:Y:S01]  /*c780*/  FMUL.FTZ R166, R36, UR55 ;  /* 0x0000003724a67c20 */ /* 0x000fe20008410000 */
[----:B------:R-:W-:Y:S01]  /*c790*/  HGMMA.64x128x16.F32.BF16 R88, R160, gdesc[UR4].tnspB, R88, gsb0 ;  /* 0x41e00004a0587df0 */ /* 0x000fe20008001858 */
[----:B------:R-:W-:Y:S01]  /*c7a0*/  UIADD3 UR6, UR10, 0x300, URZ ;  /* 0x000003000a067890 */ /* 0x000fe2000fffe03f */
[----:B------:R-:W-:Y:S01]  /*c7b0*/  @!P1 LEA R54, R54, UR41, 0x3 ;  /* 0x0000002936369c11 */ /* 0x000fe2000f8e18ff */
[----:B------:R-:W-:Y:S01]  /*c7c0*/  UMOV UR7, 0x40000040 ;  /* 0x4000004000077882 */ /* 0x000fe20000000000 */
[----:B------:R-:W-:Y:S01]  /*c7d0*/  FMUL.FTZ R29, R46, UR55 ;  /* 0x000000372e1d7c20 */ /* 0x000fe20008410000 */
[----:B------:R-:W-:Y:S01]  /*c7e0*/  FMUL.FTZ R36, R67, UR55 ;  /* 0x0000003743247c20 */ /* 0x000fe20008410000 */
[----:B------:R-:W-:Y:S01]  /*c7f0*/  FMUL.FTZ R67, R68, UR55 ;  /* 0x0000003744437c20 */ /* 0x000fe20008410000 */
[----:B------:R-:W-:-:S02]  /*c800*/  @!P1 VIADD R54, R54, 0x28840 ;  /* 0x0002884036369836 */ /* 0x000fc40000000000 */
[----:B------:R-:W-:Y:S01]  /*c810*/  FMUL.FTZ R46, R79, UR55 ;  /* 0x000000374f2e7c20 */ /* 0x000fe20008410000 */
[----:B------:R-:W0:Y:S02]  /*c820*/  MUFU.TANH R164, R164 ;  /* 0x000000a400a47308 */ /* 0x000e240000002400 */
[----:B------:R-:W-:-:S06]  /*c830*/  @!P1 PRMT R54, RZ, 0x654, R54 ;  /* 0x00000654ff369816 */ /* 0x000fcc0000000036 */
        /* <DEDUP_REMOVED lines=12> */
[----:B------:R-:W-:Y:S02]  /*c900*/  FMUL.FTZ R40, R74, UR55 ;  /* 0x000000374a287c20 */ /* 0x000fe40008410000 */
[----:B------:R-:W-:Y:S01]  /*c910*/  HGMMA.64x128x16.F32.BF16 R88, R156, gdesc[UR4].tnspB, R88, gsb0 ;  /* 0x41e000049c587df0 */ /* 0x000fe20008001858 */
[----:B------:R-:W-:Y:S01]  /*c920*/  UIADD3 UR6, UR10, 0x380, URZ ;  /* 0x000003800a067890 */ /* 0x000fe2000fffe03f */
[----:B------:R-:W0:Y:S01]  /*c930*/  MUFU.TANH R160, R160 ;  /* 0x000000a000a07308 */ /* 0x000e220000002400 */
[----:B------:R-:W-:-:S07]  /*c940*/  UMOV UR7, 0x40000040 ;  /* 0x4000004000077882 */ /* 0x000fce0000000000 */
        /* <DEDUP_REMOVED lines=9> */
[----:B------:R-:W-:-:S04]  /*c9e0*/  @UP0 ULDC UR6, c[0x0][0x450] ;  /* 0x0001140000060ab9 */ /* 0x000fc80000000800 */
[----:B------:R-:W-:Y:S01]  /*c9f0*/  @P2 SHF.R.U32.HI R64, RZ, UR6, R53 ;  /* 0x00000006ff402c19 */ /* 0x000fe20008011635 */
[----:B------:R-:W-:Y:S01]  /*ca00*/  FMUL.FTZ R53, R86, UR55 ;  /* 0x0000003756357c20 */ /* 0x000fe20008410000 */
[----:B------:R-:W-:-:S03]  /*ca10*/  IMAD.SHL.U32 R86, R3, 0x80, RZ ;  /* 0x0000008003567824 */ /* 0x000fc600078e00ff */
[----:B------:R-:W5:Y:S02]  /*ca20*/  SHFL.IDX PT, R65, R64, RZ, 0x1c1f ;  /* 0x001c1fff40417589 */ /* 0x000f6400000e0000 */
[----:B------:R-:W-:Y:S01]  /*ca30*/  IADD3 R59, -R86, 0x1, RZ ;  /* 0x00000001563b7810 */ /* 0x000fe20007ffe1ff */
[----:B------:R-:W0:Y:S04]  /*ca40*/  MUFU.TANH R53, R53 ;  /* 0x0000003500357308 */ /* 0x000e280000002400 */
[----:B------:R-:W-:-:S05]  /*ca50*/  IMAD R59, R16, -0x2, R59 ;  /* 0xfffffffe103b7824 */ /* 0x000fca00078e023b */
[----:B------:R-:W-:Y:S01]  /*ca60*/  IADD3 R59, -R66, UR39, R59 ;  /* 0x00000027423b7c10 */ /* 0x000fe2000fffe13b */
[----:B------:R-:W-:Y:S02]  /*ca70*/  WARPGROUP.DEPBAR.LE gsb0, 0x0 ;  /* 0x00008000000079c5 */ /* 0x000fe40000010000 */
[----:B------:R0:W-:Y:S06]  /*ca80*/  BAR.ARV R58, 0x100 ;  /* 0x0004003a0000751d */ /* 0x0001ec0000002000 */
[----:B------:R1:W-:Y:S01]  /*ca90*/  @!P1 SYNCS.ARRIVE.TRANS64.RED.A1T0 RZ, [R54+URZ], RZ ;  /* 0x000000ff36ff99a7 */ /* 0x0003e2000810043f */
[----:B------:R-:W-:-:S02]  /*caa0*/  VIADD R152, R59, UR54 ;  /* 0x000000363b987c36 */ /* 0x000fc40008000000 */
[----:B------:R-:W-:Y:S02]  /*cab0*/  VIADD R154, R59, UR52 ;  /* 0x000000343b9a7c36 */ /* 0x000fe40008000000 */
[--C-:B-----5:R-:W-:Y:S02]  /*cac0*/  IMAD.IADD R66, R152, 0x1, R65.reuse ;  /* 0x0000000198427824 */ /* 0x120fe400078e0241 */
[----:B------:R-:W-:Y:S02]  /*cad0*/  IMAD.IADD R68, R154, 0x1, R65 ;  /* 0x000000019a447824 */ /* 0x000fe400078e0241 */
[----:B-1----:R-:W-:-:S06]  /*cae0*/  FMUL.FTZ R54, R87, UR55 ;  /* 0x0000003757367c20 */ /* 0x002fcc0008410000 */
[----:B------:R-:W1:Y:S01]  /*caf0*/  MUFU.TANH R54, R54 ;  /* 0x0000003600367308 */ /* 0x000e620000002400 */
[----:B0-234-:R-:W-:Y:S05]  /*cb00*/  @!P6 BRA `(.L_x_8111) ;  /* 0x00000000005ce947 */ /* 0x01dfea0003800000 */
        /* <DEDUP_REMOVED lines=13> */
.L_x_8113:
[----:B------:R-:W-:-:S05]  /*cbe0*/  IMAD.U32 R69, RZ, RZ, UR53 ;  /* 0x00000035ff457e24 */ /* 0x000fca000f8e00ff */
[----:B------:R-:W-:-:S13]  /*cbf0*/  ISETP.NE.AND P2, PT, R69, 0x1, PT ;  /* 0x000000014500780c */ /* 0x000fda0003f45270 */
[----:B------:R-:W0:Y:S02]  /*cc00*/  @P2 LDC.64 R58, c[0x0][0x9e8] ;  /* 0x00027a00ff3a2b82 */ /* 0x000e240000000a00 */
[----:B0-----:R-:W-:-:S05]  /*cc10*/  @P2 IMAD.HI.U32 R58, R65, R58, RZ ;  /* 0x0000003a413a2227 */ /* 0x001fca00078e00ff */
[----:B------:R-:W-:-:S07]  /*cc20*/  @P2 SHF.R.U32.HI R65, RZ, R59, R58 ;  /* 0x0000003bff412219 */ /* 0x000fce000001163a */
.L_x_8114:
[----:B------:R-:W-:Y:S05]  /*cc30*/  BSYNC B0 ;  /* 0x0000000000007941 */ /* 0x000fea0003800000 */
.L_x_8112:
[----:B------:R-:W-:-:S04]  /*cc40*/  IMAD R65, R65, R69, -R86 ;  /* 0x0000004541417224 */ /* 0x000fc800078e0a56 */
[----:B------:R-:W-:-:S05]  /*cc50*/  IMAD R65, R16, -0x2, R65 ;  /* 0xfffffffe10417824 */ /* 0x000fca00078e0241 */
[----:B------:R-:W-:Y:S02]  /*cc60*/  VIADDMNMX R66, R65, R69, R66, PT ;  /* 0x0000004541427246 */ /* 0x000fe40003800142 */
[----:B------:R-:W-:-:S07]  /*cc70*/  VIMNMX R68, R68, R65, !PT ;  /* 0x0000004144447248 */ /* 0x000fce0007fe0100 */
.L_x_8111:
[----:B------:R-:W-:Y:S01]  /*cc80*/  ISETP.GT.AND P2, PT, R3, -0x1, PT ;  /* 0xffffffff0300780c */ /* 0x000fe20003f44270 */
[----:B------:R-:W0:Y:S03]  /*cc90*/  SHFL.IDX PT, R159, R64, 0x1, 0x1c1f ;  /* 0x003c1f00409f7f89 */ /* 0x000e2600000e0000 */
[C---:B------:R-:W-:Y:S02]  /*cca0*/  ISETP.GT.AND P4, PT, R68.reuse, RZ, P2 ;  /* 0x000000ff4400720c */ /* 0x040fe40001784270 */
[----:B------:R-:W-:Y:S02]  /*ccb0*/  ISETP.GT.AND P5, PT, R68, 0x1, P2 ;  /* 0x000000014400780c */ /* 0x000fe400017a4270 */
[C---:B------:R-:W-:Y:S02]  /*ccc0*/  ISETP.LT.OR P4, PT, R66.reuse, 0x1, P4 ;  /* 0x000000014200780c */ /* 0x040fe40002781670 */
[----:B------:R-:W-:-:S02]  /*ccd0*/  ISETP.LT.OR P5, PT, R66, 0x2, P5 ;  /* 0x000000024200780c */ /* 0x000fc40002fa1670 */
[----:B------:R-:W-:Y:S02]  /*cce0*/  ISETP.GT.AND P3, PT, R68, 0x8, P2 ;  /* 0x000000084400780c */ /* 0x000fe40001764270 */
[----:B------:R-:W-:Y:S02]  /*ccf0*/  FSEL R169, R4, -INF , !P4 ;  /* 0xff80000004a97808 */ /* 0x000fe40006000000 */
[----:B------:R-:W-:Y:S02]  /*cd00*/  FSEL R167, R6, -INF , !P5 ;  /* 0xff80000006a77808 */ /* 0x000fe40006800000 */
[C---:B------:R-:W-:Y:S02]  /*cd10*/  ISETP.GT.AND P4, PT, R68.reuse, 0x9, P2 ;  /* 0x000000094400780c */ /* 0x040fe40001784270 */
[----:B------:R-:W-:Y:S02]  /*cd20*/  ISETP.GT.AND P5, PT, R68, 0x10, P2 ;  /* 0x000000104400780c */ /* 0x000fe400017a4270 */
[----:B------:R-:W-:-:S02]  /*cd30*/  ISETP.LT.OR P3, PT, R66, 0x9, P3 ;  /* 0x000000094200780c */ /* 0x000fc40001f61670 */
[C---:B------:R-:W-:Y:S02]  /*cd40*/  ISETP.LT.OR P4, PT, R66.reuse, 0xa, P4 ;  /* 0x0000000a4200780c */ /* 0x040fe40002781670 */
[----:B------:R-:W-:Y:S02]  /*cd50*/  ISETP.LT.OR P5, PT, R66, 0x11, P5 ;  /* 0x000000114200780c */ /* 0x000fe40002fa1670 */
[----:B------:R-:W-:Y:S02]  /*cd60*/  FSEL R183, R164, -INF , !P3 ;  /* 0xff800000a4b77808 */ /* 0x000fe40005800000 */
[----:B------:R-:W-:Y:S02]  /*cd70*/  ISETP.GT.AND P3, PT, R68, 0x11, P2 ;  /* 0x000000114400780c */ /* 0x000fe40001764270 */
[----:B------:R-:W-:Y:S02]  /*cd80*/  FSEL R173, R165, -INF , !P4 ;  /* 0xff800000a5ad7808 */ /* 0x000fe40006000000 */
[----:B------:R-:W-:-:S02]  /*cd90*/  FSEL R181, R32, -INF , !P5 ;  /* 0xff80000020b57808 */ /* 0x000fc40006800000 */
[C---:B------:R-:W-:Y:S02]  /*cda0*/  ISETP.GT.AND P4, PT, R68.reuse, 0x18, P2 ;  /* 0x000000184400780c */ /* 0x040fe40001784270 */
[----:B------:R-:W-:Y:S02]  /*cdb0*/  ISETP.GT.AND P5, PT, R68, 0x19, P2 ;  /* 0x000000194400780c */ /* 0x000fe400017a4270 */
[C---:B------:R-:W-:Y:S02]  /*cdc0*/  ISETP.LT.OR P3, PT, R66.reuse, 0x12, P3 ;  /* 0x000000124200780c */ /* 0x040fe40001f61670 */
[C---:B------:R-:W-:Y:S02]  /*cdd0*/  ISETP.LT.OR P4, PT, R66.reuse, 0x19, P4 ;  /* 0x000000194200780c */ /* 0x040fe40002781670 */
[----:B------:R-:W-:Y:S02]  /*cde0*/  ISETP.LT.OR P5, PT, R66, 0x1a, P5 ;  /* 0x0000001a4200780c */ /* 0x000fe40002fa1670 */
[----:B------:R-:W-:-:S02]  /*cdf0*/  FSEL R179, R33, -INF , !P3 ;  /* 0xff80000021b37808 */ /* 0x000fc40005800000 */
        /* <DEDUP_REMOVED lines=11> */
[----:B------:R-:W-:Y:S01]  /*ceb0*/  FSEL R155, R42, -INF , !P5 ;  /* 0xff8000002a9b7808 */ /* 0x000fe20006800000 */
[----:B0-----:R-:W-:Y:S01]  /*cec0*/  IMAD.IADD R42, R152, 0x1, R159 ;  /* 0x00000001982a7824 */ /* 0x001fe200078e029f */
[----:B------:R-:W-:-:S02]  /*ced0*/  ISETP.GT.AND P4, PT, R68, 0x30, P2 ;  /* 0x000000304400780c */ /* 0x000fc40001784270 */
[----:B------:R-:W-:Y:S02]  /*cee0*/  ISETP.GT.AND P5, PT, R68, 0x31, P2 ;  /* 0x000000314400780c */ /* 0x000fe400017a4270 */
[C---:B------:R-:W-:Y:S02]  /*cef0*/  ISETP.LT.OR P3, PT, R66.reuse, 0x2a, P3 ;  /* 0x0000002a4200780c */ /* 0x040fe40001f61670 */
[C---:B------:R-:W-:Y:S02]  /*cf00*/  ISETP.LT.OR P4, PT, R66.reuse, 0x31, P4 ;  /* 0x000000314200780c */ /* 0x040fe40002781670 */
[----:B------:R-:W-:Y:S02]  /*cf10*/  ISETP.LT.OR P5, PT, R66, 0x32, P5 ;  /* 0x000000324200780c */ /* 0x000fe40002fa1670 */
[----:B------:R-:W-:Y:S01]  /*cf20*/  FSEL R153, R44, -INF , !P3 ;  /* 0xff8000002c997808 */ /* 0x000fe20005800000 */
[----:B------:R-:W-:Y:S01]  /*cf30*/  IMAD.IADD R44, R154, 0x1, R159 ;  /* 0x000000019a2c7824 */ /* 0x000fe200078e029f */
[----:B------:R-:W-:-:S02]  /*cf40*/  ISETP.GT.AND P3, PT, R68, 0x38, P2 ;  /* 0x000000384400780c */ /* 0x000fc40001764270 */
[----:B------:R-:W-:Y:S02]  /*cf50*/  FSEL R87, R47, -INF , !P4 ;  /* 0xff8000002f577808 */ /* 0x000fe40006000000 */
[----:B------:R-:W-:Y:S02]  /*cf60*/  FSEL R85, R48, -INF , !P5 ;  /* 0xff80000030557808 */ /* 0x000fe40006800000 */
[C---:B------:R-:W-:Y:S02]  /*cf70*/  ISETP.GT.AND P4, PT, R68.reuse, 0x39, P2 ;  /* 0x000000394400780c */ /* 0x040fe40001784270 */
[----:B------:R-:W-:Y:S02]  /*cf80*/  ISETP.GT.AND P5, PT, R68, 0x40, P2 ;  /* 0x000000404400780c */ /* 0x000fe400017a4270 */
[C---:B------:R-:W-:Y:S02]  /*cf90*/  ISETP.LT.OR P3, PT, R66.reuse, 0x39, P3 ;  /* 0x000000394200780c */ /* 0x040fe40001f61670 */
[----:B------:R-:W-:-:S02]  /*cfa0*/  ISETP.LT.OR P4, PT, R66, 0x3a, P4 ;  /* 0x0000003a4200780c */ /* 0x000fc40002781670 */
[----:B------:R-:W-:Y:S02]  /*cfb0*/  ISETP.LT.OR P5, PT, R66, 0x41, P5 ;  /* 0x000000414200780c */ /* 0x000fe40002fa1670 */
[----:B------:R-:W-:Y:S02]  /*cfc0*/  FSEL R83, R51, -INF , !P3 ;  /* 0xff80000033537808 */ /* 0x000fe40005800000 */
[----:B------:R-:W-:Y:S02]  /*cfd0*/  ISETP.GT.AND P3, PT, R68, 0x41, P2 ;  /* 0x000000414400780c */ /* 0x000fe40001764270 */
[----:B------:R-:W-:Y:S02]  /*cfe0*/  FSEL R81, R52, -INF , !P4 ;  /* 0xff80000034517808 */ /* 0x000fe40006000000 */
[----:B------:R-:W-:Y:S02]  /*cff0*/  FSEL R79, R55, -INF , !P5 ;  /* 0xff800000374f7808 */ /* 0x000fe40006800000 */
[----:B------:R-:W-:-:S02]  /*d000*/  ISETP.GT.AND P4, PT, R68, 0x48, P2 ;  /* 0x000000484400780c */ /* 0x000fc40001784270 */
[----:B------:R-:W-:Y:S02]  /*d010*/  ISETP.GT.AND P5, PT, R68, 0x49, P2 ;  /* 0x000000494400780c */ /* 0x000fe400017a4270 */
[C---:B------:R-:W-:Y:S02]  /*d020*/  ISETP.LT.OR P3, PT, R66.reuse, 0x42, P3 ;  /* 0x000000424200780c */ /* 0x040fe40001f61670 */
[C---:B------:R-:W-:Y:S02]  /*d030*/  ISETP.LT.OR P4, PT, R66.reuse, 0x49, P4 ;  /* 0x000000494200780c */ /* 0x040fe40002781670 */
[----:B------:R-:W-:Y:S02]  /*d040*/  ISETP.LT.OR P5, PT, R66, 0x4a, P5 ;  /* 0x0000004a4200780c */ /* 0x000fe40002fa1670 */
[----:B------:R-:W-:Y:S02]  /*d050*/  FSEL R77, R56, -INF , !P3 ;  /* 0xff800000384d7808 */ /* 0x000fe40005800000 */
        /* <DEDUP_REMOVED lines=23> */
[C---:B------:R-:W-:Y:S02]  /*d1d0*/  ISETP.LT.OR P3, PT, R66.reuse, 0x69, P3 ;  /* 0x000000694200780c */ /* 0x040fe40001f61670 */
[----:B------:R-:W-:-:S02]  /*d1e0*/  ISETP.LT.OR P4, PT, R66, 0x6a, P4 ;  /* 0x0000006a4200780c */ /* 0x000fc40002781670 */
[----:B------:R-:W-:Y:S02]  /*d1f0*/  ISETP.LT.OR P5, PT, R66, 0x71, P5 ;  /* 0x000000714200780c */ /* 0x000fe40002fa1670 */
[----:B------:R-:W-:Y:S02]  /*d200*/  FSEL R59, R76, -INF , !P3 ;  /* 0xff8000004c3b7808 */ /* 0x000fe40005800000 */
[----:B------:R-:W-:Y:S02]  /*d210*/  FSEL R57, R74, -INF , !P4 ;  /* 0xff8000004a397808 */ /* 0x000fe40006000000 */
[----:B------:R-:W-:Y:S02]  /*d220*/  FSEL R51, R80, -INF , !P5 ;  /* 0xff80000050337808 */ /* 0x000fe40006800000 */
[C---:B------:R-:W-:Y:S02]  /*d230*/  ISETP.GT.AND P3, PT, R68.reuse, 0x71, P2 ;  /* 0x000000714400780c */ /* 0x040fe40001764270 */
[----:B------:R-:W-:-:S02]  /*d240*/  ISETP.GT.AND P4, PT, R68, 0x78, P2 ;  /* 0x000000784400780c */ /* 0x000fc40001784270 */
[----:B------:R-:W-:Y:S02]  /*d250*/  ISETP.GT.AND P5, PT, R68, 0x79, P2 ;  /* 0x000000794400780c */ /* 0x000fe400017a4270 */
[C---:B------:R-:W-:Y:S02]  /*d260*/  ISETP.LT.OR P3, PT, R66.reuse, 0x72, P3 ;  /* 0x000000724200780c */ /* 0x040fe40001f61670 */
[C---:B------:R-:W-:Y:S02]  /*d270*/  ISETP.LT.OR P4, PT, R66.reuse, 0x79, P4 ;  /* 0x000000794200780c */ /* 0x040fe40002781670 */
[----:B------:R-:W-:Y:S02]  /*d280*/  ISETP.LT.OR P5, PT, R66, 0x7a, P5 ;  /* 0x0000007a4200780c */ /* 0x000fe40002fa1670 */
[----:B------:R-:W-:Y:S02]  /*d290*/  FSEL R55, R78, -INF , !P3 ;  /* 0xff8000004e377808 */ /* 0x000fe40005800000 */
[----:B------:R-:W-:-:S02]  /*d2a0*/  FSEL R47, R84, -INF , !P4 ;  /* 0xff800000542f7808 */ /* 0x000fc40006000000 */
        /* <DEDUP_REMOVED lines=15> */
.L_x_8117:
[----:B------:R-:W-:-:S05]  /*d3a0*/  IMAD.U32 R4, RZ, RZ, UR53 ;  /* 0x00000035ff047e24 */ /* 0x000fca000f8e00ff */
[----:B------:R-:W-:-:S13]  /*d3b0*/  ISETP.NE.AND P3, PT, R4, 0x1, PT ;  /* 0x000000010400780c */ /* 0x000fda0003f65270 */
[----:B------:R-:W0:Y:S02]  /*d3c0*/  @P3 LDC.64 R32, c[0x0][0x9e8] ;  /* 0x00027a00ff203b82 */ /* 0x000e240000000a00 */
[----:B0-----:R-:W-:-:S05]  /*d3d0*/  @P3 IMAD.HI.U32 R32, R159, R32, RZ ;  /* 0x000000209f203227 */ /* 0x001fca00078e00ff */
[----:B------:R-:W-:-:S07]  /*d3e0*/  @P3 SHF.R.U32.HI R159, RZ, R33, R32 ;  /* 0x00000021ff9f3219 */ /* 0x000fce0000011620 */
.L_x_8118:
[----:B------:R-:W-:Y:S05]  /*d3f0*/  BSYNC B0 ;  /* 0x0000000000007941 */ /* 0x000fea0003800000 */
.L_x_8116:
[----:B------:R-:W-:-:S04]  /*d400*/  IMAD R159, R159, R4, -R86 ;  /* 0x000000049f9f7224 */ /* 0x000fc800078e0a56 */
[----:B------:R-:W-:-:S05]  /*d410*/  IMAD R159, R16, -0x2, R159 ;  /* 0xfffffffe109f7824 */ /* 0x000fca00078e029f */
[----:B------:R-:W-:Y:S02]  /*d420*/  VIADDMNMX R42, R159, R4, R42, PT ;  /* 0x000000049f2a7246 */ /* 0x000fe4000380012a */
[----:B------:R-:W-:-:S07]  /*d430*/  VIMNMX R44, R44, R159, !PT ;  /* 0x0000009f2c2c7248 */ /* 0x000fce0007fe0100 */
.L_x_8115:
[----:B------:R-:W-:Y:S01]  /*d440*/  FMNMX.FTZ R4, R169, R7, !PT ;  /* 0x00000007a9047209 */ /* 0x000fe20007810000 */
[----:B------:R-:W0:Y:S01]  /*d450*/  LDC R6, c[0x0][0x988] ;  /* 0x00026200ff067b82 */ /* 0x000e220000000800 */
        /* <DEDUP_REMOVED lines=9> */
[----:B------:R-:W-:Y:S02]  /*d4f0*/  ISETP.GT.AND P3, PT, R44, 0x9, P2 ;  /* 0x000000092c00780c */ /* 0x000fe40001764270 */
[----:B------:R-:W-:Y:S02]  /*d500*/  FMNMX.FTZ R4, R179, R4, !PT ;  /* 0x00000004b3047209 */ /* 0x000fe40007810000 */
[----:B------:R-:W-:-:S02]  /*d510*/  FSEL R163, R9, -INF , !P5 ;  /* 0xff80000009a37808 */ /* 0x000fc40006800000 */
[----:B------:R-:W-:Y:S02]  /*d520*/  FMNMX.FTZ R4, R177, R4, !PT ;  /* 0x00000004b1047209 */ /* 0x000fe40007810000 */
[----:B------:R-:W-:Y:S02]  /*d530*/  ISETP.GT.AND P5, PT, R44, 0x10, P2 ;  /* 0x000000102c00780c */ /* 0x000fe400017a4270 */
[----:B------:R-:W-:Y:S02]  /*d540*/  FMNMX.FTZ R4, R175, R4, !PT ;  /* 0x00000004af047209 */ /* 0x000fe40007810000 */
[C---:B------:R-:W-:Y:S02]  /*d550*/  ISETP.LT.OR P3, PT, R42.reuse, 0xa, P3 ;  /* 0x0000000a2a00780c */ /* 0x040fe40001f61670 */
[----:B------:R-:W-:Y:S02]  /*d560*/  FMNMX.FTZ R4, R171, R4, !PT ;  /* 0x00000004ab047209 */ /* 0x000fe40007810000 */
[----:B------:R-:W-:-:S02]  /*d570*/  ISETP.LT.OR P5, PT, R42, 0x11, P5 ;  /* 0x000000112a00780c */ /* 0x000fc40002fa1670 */
[----:B------:R-:W-:Y:S02]  /*d580*/  FMNMX.FTZ R4, R157, R4, !PT ;  /* 0x000000049d047209 */ /* 0x000fe40007810000 */
[----:B------:R-:W-:Y:S02]  /*d590*/  FSEL R161, R10, -INF , !P3 ;  /* 0xff8000000aa17808 */ /* 0x000fe40005800000 */
        /* <DEDUP_REMOVED lines=28> */
[----:B------:R-:W2:Y:S02]  /*d760*/  SHFL.BFLY PT, R33, R32, 0x2, 0x1f ;  /* 0x0c401f0020217f89 */ /* 0x000ea400000e0000 */
[----:B--2---:R-:W-:-:S05]  /*d770*/  FMNMX.FTZ R48, R32, R33, !PT ;  /* 0x0000002120307209 */ /* 0x004fca0007810000 */
[----:B------:R-:W2:Y:S02]  /*d780*/  SHFL.BFLY PT, R33, R48, 0x1, 0x1f ;  /* 0x0c201f0030217f89 */ /* 0x000ea400000e0000 */
[----:B--2---:R-:W-:Y:S02]  /*d790*/  FMNMX.FTZ R4, R48, R33, !PT ;  /* 0x0000002130047209 */ /* 0x004fe40007810000 */
[----:B------:R-:W-:Y:S02]  /*d7a0*/  FSEL R33, R11, -INF , !P4 ;  /* 0xff8000000b217808 */ /* 0x000fe40006000000 */
[----:B------:R-:W-:Y:S01]  /*d7b0*/  ISETP.GT.AND P4, PT, R44, 0x11, P2 ;  /* 0x000000112c00780c */ /* 0x000fe20001784270 */
[C---:B0-----:R-:W-:Y:S01]  /*d7c0*/  FMUL.FTZ R10, R4.reuse, R6 ;  /* 0x00000006040a7220 */ /* 0x041fe20000410000 */
[----:B------:R-:W-:Y:S02]  /*d7d0*/  FSETP.NEU.FTZ.AND P5, PT, R4, -INF , PT ;  /* 0xff8000000400780b */ /* 0x000fe40003fbd000 */
[----:B------:R-:W-:-:S02]  /*d7e0*/  ISETP.LT.OR P4, PT, R42, 0x12, P4 ;  /* 0x000000122a00780c */ /* 0x000fc40002781670 */
[----:B------:R-:W-:Y:S02]  /*d7f0*/  FSEL R10, R10, RZ, P5 ;  /* 0x000000ff0a0a7208 */ /* 0x000fe40002800000 */
[----:B------:R-:W-:Y:S02]  /*d800*/  FSEL R159, R12, -INF , !P4 ;  /* 0xff8000000c9f7808 */ /* 0x000fe40006000000 */
[----:B------:R-:W-:Y:S01]  /*d810*/  ISETP.GT.AND P4, PT, R44, 0x19, P2 ;  /* 0x000000192c00780c */ /* 0x000fe20001784270 */
[-CC-:B------:R-:W-:Y:S01]  /*d820*/  FFMA.FTZ R9, R169, R6.reuse, -R10.reuse ;  /* 0x00000006a9097223 */ /* 0x180fe2000001080a */
[-CC-:B------:R-:W-:Y:S01]  /*d830*/  FFMA.FTZ R182, R183, R6.reuse, -R10.reuse ;  /* 0x00000006b7b67223 */ /* 0x180fe2000001080a */
[-CC-:B------:R-:W-:Y:S01]  /*d840*/  FFMA.FTZ R180, R167, R6.reuse, -R10.reuse ;  /* 0x00000006a7b47223 */ /* 0x180fe2000001080a */
[----:B------:R-:W-:Y:S01]  /*d850*/  ISETP.LT.OR P4, PT, R42, 0x1a, P4 ;  /* 0x0000001a2a00780c */ /* 0x000fe20002781670 */
[-CC-:B------:R-:W-:Y:S01]  /*d860*/  FFMA.FTZ R11, R173, R6.reuse, -R10.reuse ;  /* 0x00000006ad0b7223 */ /* 0x180fe2000001080a */
[----:B------:R-:W-:Y:S01]  /*d870*/  FSEL R167, R26, -INF , !P3 ;  /* 0xff8000001aa77808 */ /* 0x000fe20005800000 */
[-CC-:B------:R-:W-:Y:S01]  /*d880*/  FFMA.FTZ R176, R181, R6.reuse, -R10.reuse ;  /* 0x00000006b5b07223 */ /* 0x180fe2000001080a */
[----:B------:R-:W-:Y:S01]  /*d890*/  FSEL R165, R24, -INF , !P4 ;  /* 0xff80000018a57808 */ /* 0x000fe20006000000 */
[-CC-:B------:R-:W-:Y:S01]  /*d8a0*/  FFMA.FTZ R178, R177, R6.reuse, -R10.reuse ;  /* 0x00000006b1b27223 */ /* 0x180fe2000001080a */
[C---:B------:R-:W-:Y:S01]  /*d8b0*/  ISETP.GT.AND P4, PT, R44.reuse, 0x21, P2 ;  /* 0x000000212c00780c */ /* 0x040fe20001784270 */
[-CC-:B------:R-:W-:Y:S01]  /*d8c0*/  FFMA.FTZ R172, R171, R6.reuse, -R10.reuse ;  /* 0x00000006abac7223 */ /* 0x180fe2000001080a */
[----:B------:R-:W-:Y:S01]  /*d8d0*/  ISETP.GT.AND P3, PT, R44, 0x28, P2 ;  /* 0x000000282c00780c */ /* 0x000fe20001764270 */
[-CC-:B------:R-:W-:Y:S01]  /*d8e0*/  FFMA.FTZ R174, R155, R6.reuse, -R10.reuse ;  /* 0x000000069bae7223 */ /* 0x180fe2000001080a */
[C---:B------:R-:W-:Y:S01]  /*d8f0*/  ISETP.LT.OR P4, PT, R42.reuse, 0x22, P4 ;  /* 0x000000222a00780c */ /* 0x040fe20002781670 */
[-CC-:B------:R-:W-:Y:S01]  /*d900*/  FFMA.FTZ R168, R87, R6.reuse, -R10.reuse ;  /* 0x0000000657a87223 */ /* 0x180fe2000001080a */
[----:B------:R-:W-:Y:S01]  /*d910*/  ISETP.LT.OR P3, PT, R42, 0x29, P3 ;  /* 0x000000292a00780c */ /* 0x000fe20001f61670 */
        /* <DEDUP_REMOVED lines=13> */
[----:B------:R-:W-:Y:S01]  /*d9f0*/  ISETP.GT.AND P4, PT, R44, 0x30, P2 ;  /* 0x000000302c00780c */ /* 0x000fe20001784270 */
[--C-:B------:R-:W-:Y:S01]  /*da00*/  FFMA.FTZ R152, R51, R6, -R10.reuse ;  /* 0x0000000633987223 */ /* 0x100fe2000001080a */
[----:B------:R-:W-:Y:S01]  /*da10*/  FMNMX.FTZ R12, R183, R8, !PT ;  /* 0x00000008b70c7209 */ /* 0x000fe20007810000 */
[-CC-:B------:R-:W-:Y:S01]  /*da20*/  FFMA.FTZ R153, R153, R6.reuse, -R10.reuse ;  /* 0x0000000699997223 */ /* 0x180fe2000001080a */
[C---:B------:R-:W-:Y:S01]  /*da30*/  ISETP.LT.OR P3, PT, R42.reuse, 0x2a, P3 ;  /* 0x0000002a2a00780c */ /* 0x040fe20001f61670 */
        /* <DEDUP_REMOVED lines=20> */
[C---:B------:R-:W-:Y:S02]  /*db80*/  ISETP.LT.OR P3, PT, R42.reuse, 0x32, P3 ;  /* 0x000000322a00780c */ /* 0x040fe40001f61670 */
[----:B------:R-:W-:Y:S02]  /*db90*/  FMNMX.FTZ R12, R165, R12, !PT ;  /* 0x0000000ca50c7209 */ /* 0x000fe40007810000 */
[----:B------:R-:W-:-:S02]  /*dba0*/  ISETP.LT.OR P4, PT, R42, 0x39, P4 ;  /* 0x000000392a00780c */ /* 0x000fc40002781670 */
[----:B------:R-:W-:Y:S01]  /*dbb0*/  FMNMX.FTZ R12, R167, R12, !PT ;  /* 0x0000000ca70c7209 */ /* 0x000fe20007810000 */
[----:B------:R-:W-:Y:S01]  /*dbc0*/  MUFU.EX2 R182, R182 ;  /* 0x000000b600b67308 */ /* 0x000fe20000000800 */
[----:B------:R-:W-:Y:S02]  /*dbd0*/  FSEL R179, R20, -INF , !P3 ;  /* 0xff80000014b37808 */ /* 0x000fe40005800000 */
[----:B------:R-:W-:Y:S02]  /*dbe0*/  FMNMX.FTZ R12, R169, R12, !PT ;  /* 0x0000000ca90c7209 */ /* 0x000fe40007810000 */
[----:B------:R-:W-:Y:S02]  /*dbf0*/  ISETP.GT.AND P3, PT, R44, 0x39, P2 ;  /* 0x000000392c00780c */ /* 0x000fe40001764270 */
[----:B------:R-:W-:Y:S01]  /*dc00*/  FMNMX.FTZ R12, R29, R12, !PT ;  /* 0x0000000c1d0c7209 */ /* 0x000fe20007810000 */
[----:B------:R-:W-:Y:S01]  /*dc10*/  MUFU.EX2 R11, R11 ;  /* 0x0000000b000b7308 */ /* 0x000fe20000000800 */
[----:B------:R-:W-:-:S02]  /*dc20*/  FSEL R181, R28, -INF , !P4 ;  /* 0xff8000001cb57808 */ /* 0x000fc40006000000 */
[----:B------:R-:W-:Y:S02]  /*dc30*/  FMNMX.FTZ R12, R173, R12, !PT ;  /* 0x0000000cad0c7209 */ /* 0x000fe40007810000 */
[----:B------:R-:W-:Y:S02]  /*dc40*/  ISETP.GT.AND P4, PT, R44, 0x40, P2 ;  /* 0x000000402c00780c */ /* 0x000fe40001784270 */
[C---:B------:R-:W-:Y:S01]  /*dc50*/  ISETP.LT.OR P3, PT, R42.reuse, 0x3a, P3 ;  /* 0x0000003a2a00780c */ /* 0x040fe20001f61670 */
[----:B------:R-:W-:Y:S01]  /*dc60*/  MUFU.EX2 R176, R176 ;  /* 0x000000b000b07308 */ /* 0x000fe20000000800 */
[----:B------:R-:W-:Y:S02]  /*dc70*/  FMNMX.FTZ R12, R27, R12, !PT ;  /* 0x0000000c1b0c7209 */ /* 0x000fe40007810000 */
[----:B------:R-:W-:Y:S02]  /*dc80*/  ISETP.LT.OR P4, PT, R42, 0x41, P4 ;  /* 0x000000412a00780c */ /* 0x000fe40002781670 */
[----:B------:R-:W-:Y:S01]  /*dc90*/  FSEL R177, R15, -INF , !P3 ;  /* 0xff8000000fb17808 */ /* 0x000fe20005800000 */
[----:B------:R-:W-:Y:S01]  /*dca0*/  FFMA.FTZ R15, R175, R6, -R10 ;  /* 0x00000006af0f7223 */ /* 0x000fe2000001080a */
[----:B------:R-:W-:Y:S01]  /*dcb0*/  ISETP.GT.AND P3, PT, R44, 0x41, P2 ;  /* 0x000000412c00780c */ /* 0x000fe20001764270 */
[----:B------:R-:W-:Y:S01]  /*dcc0*/  MUFU.EX2 R21, R21 ;  /* 0x0000001500157308 */ /* 0x000fe20000000800 */
[----:B------:R-:W-:-:S02]  /*dcd0*/  FMNMX.FTZ R12, R179, R12, !PT ;  /* 0x0000000cb30c7209 */ /* 0x000fc40007810000 */
[----:B------:R-:W-:Y:S02]  /*dce0*/  FSEL R35, R35, -INF , !P4 ;  /* 0xff80000023237808 */ /* 0x000fe40006000000 */
        /* <DEDUP_REMOVED lines=10> */
[----:B------:R-:W-:Y:S01]  /*dd90*/  FSEL R175, R34, -INF , !P4 ;  /* 0xff80000022af7808 */ /* 0x000fe20006000000 */
[----:B------:R-:W-:Y:S01]  /*dda0*/  IMAD.U32 R34, RZ, RZ, UR56 ;  /* 0x00000038ff227e24 */ /* 0x000fe2000f8e00ff */
[----:B------:R-:W-:Y:S01]  /*ddb0*/  ISETP.GT.AND P4, PT, R44, 0x50, P2 ;  /* 0x000000502c00780c */ /* 0x000fe20001784270 */
[----:B------:R-:W-:Y:S01]  /*ddc0*/  UMOV UR56, UR45 ;  /* 0x0000002d00387c82 */ /* 0x000fe20008000000 */
[C---:B------:R-:W-:Y:S01]  /*ddd0*/  ISETP.LT.OR P3, PT, R42.reuse, 0x4a, P3 ;  /* 0x0000004a2a00780c */ /* 0x040fe20001f61670 */
[----:B------:R-:W-:Y:S01]  /*dde0*/  MUFU.EX2 R172, R172 ;  /* 0x000000ac00ac7308 */ /* 0x000fe20000000800 */
[----:B------:R-:W-:Y:S02]  /*ddf0*/  FMNMX.FTZ R12, R35, R12, !PT ;  /* 0x0000000c230c7209 */ /* 0x000fe40007810000 */
[----:B------:R-:W-:Y:S02]  /*de00*/  ISETP.LT.OR P4, PT, R42, 0x51, P4 ;  /* 0x000000512a00780c */ /* 0x000fe40002781670 */
[----:B------:R-:W-:-:S02]  /*de10*/  FSEL R157, R30, -INF , !P3 ;  /* 0xff8000001e9d7808 */ /* 0x000fc40005800000 */
[----:B------:R-:W-:Y:S01]  /*de20*/  ISETP.GT.AND P3, PT, R44, 0x51, P2 ;  /* 0x000000512c00780c */ /* 0x000fe20001764270 */
[----:B------:R-:W-:Y:S01]  /*de30*/  MUFU.EX2 R31, R31 ;  /* 0x0000001f001f7308 */ /* 0x000fe20000000800 */
[----:B------:R-:W-:Y:S02]  /*de40*/  FMNMX.FTZ R12, R171, R12, !PT ;  /* 0x0000000cab0c7209 */ /* 0x000fe40007810000 */
[----:B------:R-:W-:Y:S02]  /*de50*/  FSEL R155, R38, -INF , !P4 ;  /* 0xff800000269b7808 */ /* 0x000fe40006000000 */
[----:B------:R-:W-:Y:S02]  /*de60*/  ISETP.GT.AND P4, PT, R44, 0x58, P2 ;  /* 0x000000582c00780c */ /* 0x000fe40001784270 */
[----:B------:R-:W-:Y:S01]  /*de70*/  ISETP.LT.OR P3, PT, R42, 0x52, P3 ;  /* 0x000000522a00780c */ /* 0x000fe20001f61670 */
[----:B------:R-:W-:Y:S01]  /*de80*/  MUFU.EX2 R174, R174 ;  /* 0x000000ae00ae7308 */ /* 0x000fe20000000800 */
[----:B------:R-:W-:-:S02]  /*de90*/  FMNMX.FTZ R12, R175, R12, !PT ;  /* 0x0000000caf0c7209 */ /* 0x000fc40007810000 */
[----:B------:R-:W-:Y:S02]  /*dea0*/  ISETP.LT.OR P4, PT, R42, 0x59, P4 ;  /* 0x000000592a00780c */ /* 0x000fe40002781670 */
[----:B------:R-:W-:Y:S02]  /*deb0*/  FSEL R193, R36, -INF , !P3 ;  /* 0xff80000024c17808 */ /* 0x000fe40005800000 */
[----:B------:R-:W-:Y:S01]  /*dec0*/  FMNMX.FTZ R12, R157, R12, !PT ;  /* 0x0000000c9d0c7209 */ /* 0x000fe20007810000 */
[----:B------:R-:W-:Y:S01]  /*ded0*/  MUFU.EX2 R153, R153 ;  /* 0x0000009900997308 */ /* 0x000fe20000000800 */
[----:B------:R-:W-:Y:S02]  /*dee0*/  ISETP.GT.AND P3, PT, R44, 0x59, P2 ;  /* 0x000000592c00780c */ /* 0x000fe40001764270 */
[----:B------:R-:W-:Y:S02]  /*def0*/  FSEL R39, R39, -INF , !P4 ;  /* 0xff80000027277808 */ /* 0x000fe40006000000 */
[----:B------:R-:W-:-:S02]  /*df00*/  FMNMX.FTZ R12, R155, R12, !PT ;  /* 0x0000000c9b0c7209 */ /* 0x000fc40007810000 */
[----:B------:R-:W-:Y:S01]  /*df10*/  ISETP.GT.AND P4, PT, R44, 0x60, P2 ;  /* 0x000000602c00780c */ /* 0x000fe20001784270 */
[----:B------:R-:W-:Y:S01]  /*df20*/  MUFU.EX2 R168, R168 ;  /* 0x000000a800a87308 */ /* 0x000fe20000000800 */
[C---:B------:R-:W-:Y:S02]  /*df30*/  ISETP.LT.OR P3, PT, R42.reuse, 0x5a, P3 ;  /* 0x0000005a2a00780c */ /* 0x040fe40001f61670 */
        /* <DEDUP_REMOVED lines=24> */
[----:B------:R-:W-:-:S02]  /*e0c0*/  FSEL R81, R46, -INF , !P3 ;  /* 0xff8000002e517808 */ /* 0x000fc40005800000 */
[C---:B------:R-:W-:Y:S01]  /*e0d0*/  ISETP.GT.AND P3, PT, R44.reuse, 0x71, P2 ;  /* 0x000000712c00780c */ /* 0x040fe20001764270 */
[----:B------:R-:W-:Y:S01]  /*e0e0*/  MUFU.EX2 R166, R166 ;  /* 0x000000a600a67308 */ /* 0x000fe20000000800 */
[----:B------:R-:W-:Y:S02]  /*e0f0*/  FMNMX.FTZ R12, R45, R12, !PT ;  /* 0x0000000c2d0c7209 */ /* 0x000fe40007810000 */
[----:B------:R-:W-:Y:S01]  /*e100*/  FSEL R79, R49, -INF , !P4 ;  /* 0xff800000314f7808 */ /* 0x000fe20006000000 */
[----:B------:R-:W-:Y:S01]  /*e110*/  FFMA.FTZ R49, R77, R6, -R10 ;  /* 0x000000064d317223 */ /* 0x000fe2000001080a */
[----:B------:R-:W-:Y:S02]  /*e120*/  ISETP.GT.AND P4, PT, R44, 0x78, P2 ;  /* 0x000000782c00780c */ /* 0x000fe40001784270 */
[----:B------:R-:W-:Y:S01]  /*e130*/  ISETP.LT.OR P3, PT, R42, 0x72, P3 ;  /* 0x000000722a00780c */ /* 0x000fe20001f61670 */
[----:B------:R-:W-:Y:S01]  /*e140*/  MUFU.EX2 R160, R160 ;  /* 0x000000a000a07308 */ /* 0x000fe20000000800 */
[----:B------:R-:W-:-:S02]  /*e150*/  FMNMX.FTZ R12, R81, R12, !PT ;  /* 0x0000000c510c7209 */ /* 0x000fc40007810000 */
[----:B------:R-:W-:Y:S02]  /*e160*/  ISETP.GT.AND P2, PT, R44, 0x79, P2 ;  /* 0x000000792c00780c */ /* 0x000fe40001744270 */
[----:B------:R-:W-:Y:S02]  /*e170*/  ISETP.LT.OR P4, PT, R42, 0x79, P4 ;  /* 0x000000792a00780c */ /* 0x000fe40002781670 */
[----:B------:R-:W-:Y:S01]  /*e180*/  FSEL R77, R50, -INF , !P3 ;  /* 0xff800000324d7808 */ /* 0x000fe20005800000 */
[----:B------:R-:W-:Y:S01]  /*e190*/  MUFU.EX2 R49, R49 ;  /* 0x0000003100317308 */ /* 0x000fe20000000800 */
[----:B------:R-:W-:Y:S02]  /*e1a0*/  FMNMX.FTZ R12, R79, R12, !PT ;  /* 0x0000000c4f0c7209 */ /* 0x000fe40007810000 */
[----:B------:R-:W-:Y:S02]  /*e1b0*/  ISETP.LT.OR P2, PT, R42, 0x7a, P2 ;  /* 0x0000007a2a00780c */ /* 0x000fe40001741670 */
[----:B------:R-:W-:Y:S01]  /*e1c0*/  FSEL R195, R53, -INF , !P4 ;  /* 0xff80000035c37808 */ /* 0x000fe20006000000 */
[----:B------:R-:W-:Y:S01]  /*e1d0*/  FFMA.FTZ R53, R69, R6, -R10 ;  /* 0x0000000645357223 */ /* 0x000fe2000001080a */
[----:B------:R-:W-:Y:S01]  /*e1e0*/  FMNMX.FTZ R12, R77, R12, !PT ;  /* 0x0000000c4d0c7209 */ /* 0x000fe20007810000 */
[----:B------:R-:W-:Y:S01]  /*e1f0*/  MUFU.EX2 R65, R65 ;  /* 0x0000004100417308 */ /* 0x000fe20000000800 */
[----:B-1----:R-:W-:-:S02]  /*e200*/  FSEL R73, R54, -INF , !P2 ;  /* 0xff80000036497808 */ /* 0x002fc40005000000 */
[----:B------:R-:W-:Y:S02]  /*e210*/  FMNMX.FTZ R12, R195, R12, !PT ;  /* 0x0000000cc30c7209 */ /* 0x000fe40007810000 */
[----:B------:R-:W-:Y:S02]  /*e220*/  FSEL R14, R4, RZ, P5 ;  /* 0x000000ff040e7208 */ /* 0x000fe40002800000 */
[----:B------:R-:W-:Y:S01]  /*e230*/  FMNMX.FTZ R12, R73, R12, !PT ;  /* 0x0000000c490c7209 */ /* 0x000fe20007810000 */
[----:B------:R-:W-:Y:S01]  /*e240*/  MUFU.EX2 R53, R53 ;  /* 0x0000003500357308 */ /* 0x000fe20000000800 */
[----:B------:R-:W-:Y:S01]  /*e250*/  @!P1 LEA R34, R34, UR41, 0x3 ;  /* 0x0000002922229c11 */ /* 0x000fe2000f8e18ff */
[----:B------:R-:W-:Y:S01]  /*e260*/  FADD.FTZ R47, -R14, R7 ;  /* 0x000000070e2f7221 */ /* 0x000fe20000010100 */
[-C--:B------:R-:W-:Y:S01]  /*e270*/  FFMA.FTZ R7, R41, R6.reuse, -R10 ;  /* 0x0000000629077223 */ /* 0x080fe2000001080a */
[----:B------:R-:W0:Y:S02]  /*e280*/  SHFL.BFLY PT, R5, R12, 0x2, 0x1f ;  /* 0x0c401f000c057f89 */ /* 0x000e2400000e0000 */
[----:B------:R-:W-:Y:S01]  /*e290*/  FMUL.FTZ R10, R47, R6 ;  /* 0x000000062f0a7220 */ /* 0x000fe20000410000 */
[----:B------:R-:W-:Y:S01]  /*e2a0*/  @!P1 VIADD R34, R34, 0x28860 ;  /* 0x0002886022229836 */ /* 0x000fe20000000000 */
[----:B------:R-:W-:Y:S04]  /*e2b0*/  MUFU.EX2 R162, R162 ;  /* 0x000000a200a27308 */ /* 0x000fe80000000800 */
[----:B------:R-:W-:-:S04]  /*e2c0*/  @!P1 PRMT R34, RZ, 0x654, R34 ;  /* 0x00000654ff229816 */ /* 0x000fc80000000022 */
[----:B------:R-:W1:Y:S01]  /*e2d0*/  MUFU.EX2 R10, R10 ;  /* 0x0000000a000a7308 */ /* 0x000e620000000800 */
[----:B------:R2:W-:Y:S07]  /*e2e0*/  @!P1 SYNCS.ARRIVE.TRANS64.RED.A1T0 RZ, [R34+URZ], RZ ;  /* 0x000000ff22ff99a7 */ /* 0x0005ee000810043f */
[----:B------:R-:W-:Y:S01]  /*e2f0*/  MUFU.EX2 R67, R67 ;  /* 0x0000004300437308 */ /* 0x000fe20000000800 */
[----:B0-----:R-:W-:-:S07]  /*e300*/  FMNMX.FTZ R5, R12, R5, !PT ;  /* 0x000000050c057209 */ /* 0x001fce0007810000 */
[----:B------:R-:W-:Y:S01]  /*e310*/  MUFU.EX2 R156, R156 ;  /* 0x0000009c009c7308 */ /* 0x000fe20000000800 */
[----:B------:R-:W0:Y:S01]  /*e320*/  SHFL.BFLY PT, R12, R5, 0x1, 0x1f ;  /* 0x0c201f00050c7f89 */ /* 0x000e2200000e0000 */
[----:B-1----:R-:W-:Y:S01]  /*e330*/  FFMA.FTZ R47, R10, R2, R9 ;  /* 0x000000020a2f7223 */ /* 0x002fe20000010009 */
[-C--:B------:R-:W-:Y:S01]  /*e340*/  FMUL.FTZ R88, R88, R10.reuse ;  /* 0x0000000a58587220 */ /* 0x080fe20000410000 */
[-C--:B------:R-:W-:Y:S01]  /*e350*/  FMUL.FTZ R89, R89, R10.reuse ;  /* 0x0000000a59597220 */ /* 0x080fe20000410000 */
[-C--:B------:R-:W-:Y:S01]  /*e360*/  FMUL.FTZ R92, R92, R10.reuse ;  /* 0x0000000a5c5c7220 */ /* 0x080fe20000410000 */
[C---:B------:R-:W-:Y:S01]  /*e370*/  FADD.FTZ R47, R180.reuse, R47 ;  /* 0x0000002fb42f7221 */ /* 0x040fe20000010000 */
[----:B------:R-:W-:Y:S01]  /*e380*/  F2FP.BF16.F32.PACK_AB R180, R180, R9 ;  /* 0x00000009b4b4723e */ /* 0x000fe200000010ff */
[----:B------:R-:W-:Y:S01]  /*e390*/  MUFU.EX2 R61, R61 ;  /* 0x0000003d003d7308 */ /* 0x000fe20000000800 */
[----:B------:R-:W-:Y:S01]  /*e3a0*/  FMUL.FTZ R93, R93, R10 ;  /* 0x0000000a5d5d7220 */ /* 0x000fe20000410000 */
[----:B------:R-:W-:Y:S01]  /*e3b0*/  FADD.FTZ R2, R182, R47 ;  /* 0x0000002fb6027221 */ /* 0x000fe20000010000 */
[----:B------:R-:W-:Y:S01]  /*e3c0*/  F2FP.BF16.F32.PACK_AB R182, R11, R182 ;  /* 0x000000b60bb6723e */ /* 0x000fe200000010ff */
[-C--:B------:R-:W-:Y:S01]  /*e3d0*/  FMUL.FTZ R96, R96, R10.reuse ;  /* 0x0000000a60607220 */ /* 0x080fe20000410000 */
[-C--:B------:R-:W-:Y:S01]  /*e3e0*/  FMUL.FTZ R97, R97, R10.reuse ;  /* 0x0000000a61617220 */ /* 0x080fe20000410000 */
[----:B------:R-:W-:Y:S01]  /*e3f0*/  FADD.FTZ R47, R11, R2 ;  /* 0x000000020b2f7221 */ /* 0x000fe20000010000 */
[-C--:B------:R-:W-:Y:S01]  /*e400*/  FMUL.FTZ R100, R100, R10.reuse ;  /* 0x0000000a64647220 */ /* 0x080fe20000410000 */
[----:B------:R-:W-:Y:S01]  /*e410*/  MUFU.EX2 R158, R158 ;  /* 0x0000009e009e7308 */ /* 0x000fe20000000800 */
[----:B------:R-:W-:Y:S01]  /*e420*/  FMUL.FTZ R101, R101, R10 ;  /* 0x0000000a65657220 */ /* 0x000fe20000410000 */
[----:B------:R-:W-:Y:S01]  /*e430*/  FADD.FTZ R2, R176, R47 ;  /* 0x0000002fb0027221 */ /* 0x000fe20000010000 */
[----:B------:R-:W-:Y:S01]  /*e440*/  F2FP.BF16.F32.PACK_AB R176, R21, R176 ;  /* 0x000000b015b0723e */ /* 0x000fe200000010ff */
[-C--:B------:R-:W-:Y:S01]  /*e450*/  FMUL.FTZ R104, R104, R10.reuse ;  /* 0x0000000a68687220 */ /* 0x080fe20000410000 */
[-C--:B------:R-:W-:Y:S01]  /*e460*/  FMUL.FTZ R105, R105, R10.reuse ;  /* 0x0000000a69697220 */ /* 0x080fe20000410000 */
[-C--:B------:R-:W-:Y:S01]  /*e470*/  FMUL.FTZ R108, R108, R10.reuse ;  /* 0x0000000a6c6c7220 */ /* 0x080fe20000410000 */
[----:B------:R-:W-:Y:S01]  /*e480*/  FMUL.FTZ R109, R109, R10 ;  /* 0x0000000a6d6d7220 */ /* 0x000fe20000410000 */
[----:B------:R-:W-:Y:S01]  /*e490*/  MUFU.EX2 R57, R57 ;  /* 0x0000003900397308 */ /* 0x000fe20000000800 */
[----:B0-----:R-:W-:Y:S01]  /*e4a0*/  FMNMX.FTZ R5, R5, R12, !PT ;  /* 0x0000000c05057209 */ /* 0x001fe20007810000 */
[-C--:B------:R-:W-:Y:S01]  /*e4b0*/  FMUL.FTZ R112, R112, R10.reuse ;  /* 0x0000000a70707220 */ /* 0x080fe20000410000 */
[-C--:B------:R-:W-:Y:S01]  /*e4c0*/  FMUL.FTZ R113, R113, R10.reuse ;  /* 0x0000000a71717220 */ /* 0x080fe20000410000 */
[----:B------:R-:W-:Y:S01]  /*e4d0*/  FMUL.FTZ R116, R116, R10 ;  /* 0x0000000a74747220 */ /* 0x000fe20000410000 */
[C---:B------:R-:W-:Y:S01]  /*e4e0*/  FSETP.NEU.FTZ.AND P2, PT, R5.reuse, -INF , PT ;  /* 0xff8000000500780b */ /* 0x040fe20003f5d000 */
[----:B------:R-:W-:Y:S01]  /*e4f0*/  FMUL.FTZ R12, R5, R6 ;  /* 0x00000006050c7220 */ /* 0x000fe20000410000 */
[-C--:B------:R-:W-:Y:S01]  /*e500*/  FMUL.FTZ R117, R117, R10.reuse ;  /* 0x0000000a75757220 */ /* 0x080fe20000410000 */
[----:B------:R-:W-:Y:S01]  /*e510*/  MUFU.EX2 R152, R152 ;  /* 0x0000009800987308 */ /* 0x000fe20000000800 */
        /* <DEDUP_REMOVED lines=8> */
[-CC-:B------:R-:W-:Y:S01]  /*e5a0*/  FFMA.FTZ R183, R33, R6.reuse, -R36.reuse ;  /* 0x0000000621b77223 */ /* 0x180fe20000010824 */
[-CC-:B------:R-:W-:Y:S01]  /*e5b0*/  FFMA.FTZ R33, R169, R6.reuse, -R36.reuse ;  /* 0x00000006a9217223 */ /* 0x180fe20000010824 */
[-C--:B------:R-:W-:Y:S01]  /*e5c0*/  FFMA.FTZ R169, R27, R6.reuse, -R36 ;  /* 0x000000061ba97223 */ /* 0x080fe20000010824 */
[----:B------:R-:W-:Y:S01]  /*e5d0*/  FADD.FTZ R27, R21, R2 ;  /* 0x00000002151b7221 */ /* 0x000fe20000010000 */
[-CC-:B------:R-:W-:Y:S01]  /*e5e0*/  FFMA.FTZ R12, R163, R6.reuse, -R36.reuse ;  /* 0x00000006a30c7223 */ /* 0x180fe20000010824 */
[----:B------:R-:W-:Y:S01]  /*e5f0*/  MUFU.EX2 R41, R41 ;  /* 0x0000002900297308 */ /* 0x000fe20000000800 */
[-CC-:B------:R-:W-:Y:S01]  /*e600*/  FFMA.FTZ R24, R25, R6.reuse, -R36.reuse ;  /* 0x0000000619187223 */ /* 0x180fe20000010824 */
[----:B------:R-:W-:Y:S01]  /*e610*/  FADD.FTZ R2, R178, R27 ;  /* 0x0000001bb2027221 */ /* 0x000fe20000010000 */
        /* <DEDUP_REMOVED lines=16> */
[----:B------:R-:W-:Y:S01]  /*e720*/  FSEL R47, R5, RZ, P2 ;  /* 0x000000ff052f7208 */ /* 0x000fe20001000000 */
[-CC-:B------:R-:W-:Y:S01]  /*e730*/  FFMA.FTZ R32, R177, R6.reuse, -R36.reuse ;  /* 0x00000006b1207223 */ /* 0x180fe20000010824 */
[-C--:B--2---:R-:W-:Y:S01]  /*e740*/  FFMA.FTZ R34, R171, R6.reuse, -R36 ;  /* 0x00000006ab227223 */ /* 0x084fe20000010824 */
[----:B------:R-:W-:Y:S01]  /*e750*/  FADD.FTZ R55, R153, R2 ;  /* 0x0000000299377221 */ /* 0x000fe20000010000 */
[-C--:B------:R-:W-:Y:S01]  /*e760*/  FFMA.FTZ R175, R175, R6.reuse, -R36 ;  /* 0x00000006afaf7223 */ /* 0x080fe20000010824 */
[----:B------:R-:W-:Y:S01]  /*e770*/  FADD.FTZ R47, -R47, R8 ;  /* 0x000000082f2f7221 */ /* 0x000fe20000010100 */
[----:B------:R-:W-:Y:S01]  /*e780*/  MUFU.EX2 R14, R14 ;  /* 0x0000000e000e7308 */ /* 0x000fe20000000800 */
[----:B------:R-:W-:Y:S01]  /*e790*/  FADD.FTZ R2, R168, R55 ;  /* 0x00000037a8027221 */ /* 0x000fe20000010000 */
[-CC-:B------:R-:W-:Y:S01]  /*e7a0*/  FFMA.FTZ R157, R157, R6.reuse, -R36.reuse ;  /* 0x000000069d9d7223 */ /* 0x180fe20000010824 */
[-C--:B------:R-:W-:Y:S01]  /*e7b0*/  FMUL.FTZ R8, R47, R6.reuse ;  /* 0x000000062f087220 */ /* 0x080fe20000410000 */
[-C--:B------:R-:W-:Y:S01]  /*e7c0*/  FFMA.FTZ R155, R155, R6.reuse, -R36 ;  /* 0x000000069b9b7223 */ /* 0x080fe20000010824 */
[----:B------:R-:W-:Y:S01]  /*e7d0*/  FADD.FTZ R47, R37, R2 ;  /* 0x00000002252f7221 */ /* 0x000fe20000010000 */
[-CC-:B------:R-:W-:Y:S01]  /*e7e0*/  FFMA.FTZ R193, R193, R6.reuse, -R36.reuse ;  /* 0x00000006c1c17223 */ /* 0x180fe20000010824 */
[-CC-:B------:R-:W-:Y:S01]  /*e7f0*/  FFMA.FTZ R39, R39, R6.reuse, -R36.reuse ;  /* 0x0000000627277223 */ /* 0x180fe20000010824 */
        /* <DEDUP_REMOVED lines=14> */
[----:B------:R-:W-:Y:S01]  /*e8e0*/  FFMA.FTZ R36, R73, R6, -R36 ;  /* 0x0000000649247223 */ /* 0x000fe20000010824 */
[----:B------:R-:W-:Y:S01]  /*e8f0*/  ISETP.GT.AND P2, PT, R3, UR40, PT ;  /* 0x0000002803007c0c */ /* 0x000fe2000bf44270 */
[----:B------:R-:W1:Y:S01]  /*e900*/  MUFU.EX2 R20, R20 ;  /* 0x0000001400147308 */ /* 0x000e620000000800 */
[----:B------:R-:W-:Y:S01]  /*e910*/  FADD.FTZ R2, R166, R35 ;  /* 0x00000023a6027221 */ /* 0x000fe20000010000 */
[----:B------:R-:W-:Y:S01]  /*e920*/  F2FP.BF16.F32.PACK_AB R174, R153, R174 ;  /* 0x000000ae99ae723e */ /* 0x000fe200000010ff */
[----:B------:R-:W-:Y:S01]  /*e930*/  FMUL.FTZ R132, R132, R10 ;  /* 0x0000000a84847220 */ /* 0x000fe20000410000 */
[----:B------:R-:W-:Y:S01]  /*e940*/  F2FP.BF16.F32.PACK_AB R178, R15, R178 ;  /* 0x000000b20fb2723e */ /* 0x000fe200000010ff */
[----:B------:R-:W-:Y:S01]  /*e950*/  FADD.FTZ R47, R53, R2 ;  /* 0x00000002352f7221 */ /* 0x000fe20000010000 */
[----:B------:R-:W-:Y:S01]  /*e960*/  F2FP.BF16.F32.PACK_AB R172, R31, R172 ;  /* 0x000000ac1fac723e */ /* 0x000fe200000010ff */
[----:B------:R-:W-:Y:S01]  /*e970*/  FMUL.FTZ R133, R133, R10 ;  /* 0x0000000a85857220 */ /* 0x000fe20000410000 */
[----:B------:R-:W2:Y:S01]  /*e980*/  MUFU.EX2 R24, R24 ;  /* 0x0000001800187308 */ /* 0x000ea20000000800 */
[----:B0-----:R-:W-:Y:S01]  /*e990*/  FFMA.FTZ R35, R8, R0, R41 ;  /* 0x0000000008237223 */ /* 0x001fe20000010029 */
[----:B------:R-:W-:Y:S01]  /*e9a0*/  FADD.FTZ R2, R160, R47 ;  /* 0x0000002fa0027221 */ /* 0x000fe20000010000 */
[-C--:B------:R-:W-:Y:S01]  /*e9b0*/  FMUL.FTZ R90, R90, R8.reuse ;  /* 0x000000085a5a7220 */ /* 0x080fe20000410000 */
[-C--:B------:R-:W-:Y:S01]  /*e9c0*/  FMUL.FTZ R91, R91, R8.reuse ;  /* 0x000000085b5b7220 */ /* 0x080fe20000410000 */
[----:B------:R-:W-:Y:S01]  /*e9d0*/  FADD.FTZ R0, R12, R35 ;  /* 0x000000230c007221 */ /* 0x000fe20000010000 */
[----:B------:R-:W-:Y:S01]  /*e9e0*/  FADD.FTZ R47, R65, R2 ;  /* 0x00000002412f7221 */ /* 0x000fe20000010000 */
[-C--:B------:R-:W-:Y:S01]  /*e9f0*/  FMUL.FTZ R94, R94, R8.reuse ;  /* 0x000000085e5e7220 */ /* 0x080fe20000410000 */
[----:B------:R-:W0:Y:S01]  /*ea00*/  MUFU.EX2 R25, R25 ;  /* 0x0000001900197308 */ /* 0x000e220000000800 */
[----:B------:R-:W-:Y:S01]  /*ea10*/  FADD.FTZ R35, R183, R0 ;  /* 0x00000000b7237221 */ /* 0x000fe20000010000 */
[----:B------:R-:W-:Y:S01]  /*ea20*/  FADD.FTZ R2, R162, R47 ;  /* 0x0000002fa2027221 */ /* 0x000fe20000010000 */
[-C--:B------:R-:W-:Y:S01]  /*ea30*/  FMUL.FTZ R95, R95, R8.reuse ;  /* 0x000000085f5f7220 */ /* 0x080fe20000410000 */
[-C--:B------:R-:W-:Y:S01]  /*ea40*/  FMUL.FTZ R98, R98, R8.reuse ;  /* 0x0000000862627220 */ /* 0x080fe20000410000 */
[----:B------:R-:W-:Y:S01]  /*ea50*/  FADD.FTZ R0, R14, R35 ;  /* 0x000000230e007221 */ /* 0x000fe20000010000 */
[----:B------:R-:W-:Y:S01]  /*ea60*/  FADD.FTZ R11, R67, R2 ;  /* 0x00000002430b7221 */ /* 0x000fe20000010000 */
[-C--:B------:R-:W-:Y:S01]  /*ea70*/  FMUL.FTZ R99, R99, R8.reuse ;  /* 0x0000000863637220 */ /* 0x080fe20000410000 */
[----:B------:R-:W3:Y:S01]  /*ea80*/  MUFU.EX2 R26, R26 ;  /* 0x0000001a001a7308 */ /* 0x000ee20000000800 */
[----:B------:R-:W-:Y:S01]  /*ea90*/  FADD.FTZ R9, R13, R0 ;  /* 0x000000000d097221 */ /* 0x000fe20000010000 */
[----:B------:R-:W-:Y:S01]  /*eaa0*/  FADD.FTZ R2, R156, R11 ;  /* 0x0000000b9c027221 */ /* 0x000fe20000010000 */
[-C--:B------:R-:W-:Y:S01]  /*eab0*/  FMUL.FTZ R102, R102, R8.reuse ;  /* 0x0000000866667220 */ /* 0x080fe20000410000 */
[-C--:B------:R-:W-:Y:S01]  /*eac0*/  FMUL.FTZ R103, R103, R8.reuse ;  /* 0x0000000867677220 */ /* 0x080fe20000410000 */
[----:B-1----:R-:W-:Y:S01]  /*ead0*/  FADD.FTZ R9, R20, R9 ;  /* 0x0000000914097221 */ /* 0x002fe20000010000 */
[----:B------:R-:W-:Y:S01]  /*eae0*/  FADD.FTZ R11, R61, R2 ;  /* 0x000000023d0b7221 */ /* 0x000fe20000010000 */
[-C--:B------:R-:W-:Y:S01]  /*eaf0*/  FMUL.FTZ R106, R106, R8.reuse ;  /* 0x000000086a6a7220 */ /* 0x080fe20000410000 */
[----:B------:R-:W1:Y:S01]  /*eb00*/  MUFU.EX2 R33, R33 ;  /* 0x0000002100217308 */ /* 0x000e620000000800 */
[----:B--2---:R-:W-:Y:S01]  /*eb10*/  FADD.FTZ R0, R24, R9 ;  /* 0x0000000918007221 */ /* 0x004fe20000010000 */
[----:B------:R-:W-:Y:S01]  /*eb20*/  FADD.FTZ R2, R158, R11 ;  /* 0x0000000b9e027221 */ /* 0x000fe20000010000 */
[-C--:B------:R-:W-:Y:S01]  /*eb30*/  FMUL.FTZ R107, R107, R8.reuse ;  /* 0x000000086b6b7220 */ /* 0x080fe20000410000 */
[-C--:B------:R-:W-:Y:S01]  /*eb40*/  FMUL.FTZ R110, R110, R8.reuse ;  /* 0x000000086e6e7220 */ /* 0x080fe20000410000 */
[----:B0-----:R-:W-:Y:S01]  /*eb50*/  FADD.FTZ R9, R25, R0 ;  /* 0x0000000019097221 */ /* 0x001fe20000010000 */
[----:B------:R-:W-:Y:S01]  /*eb60*/  FADD.FTZ R11, R57, R2 ;  /* 0x00000002390b7221 */ /* 0x000fe20000010000 */
[-C--:B------:R-:W-:Y:S01]  /*eb70*/  FMUL.FTZ R111, R111, R8.reuse ;  /* 0x000000086f6f7220 */ /* 0x080fe20000410000 */
[----:B------:R-:W0:Y:S01]  /*eb80*/  MUFU.EX2 R28, R28 ;  /* 0x0000001c001c7308 */ /* 0x000e220000000800 */
[----:B---3--:R-:W-:Y:S01]  /*eb90*/  FADD.FTZ R0, R26, R9 ;  /* 0x000000091a007221 */ /* 0x008fe20000010000 */
[----:B------:R-:W-:Y:S01]  /*eba0*/  FADD.FTZ R2, R152, R11 ;  /* 0x0000000b98027221 */ /* 0x000fe20000010000 */
[-C--:B------:R-:W-:Y:S01]  /*ebb0*/  FMUL.FTZ R114, R114, R8.reuse ;  /* 0x0000000872727220 */ /* 0x080fe20000410000 */
[-C--:B------:R-:W-:Y:S01]  /*ebc0*/  FMUL.FTZ R115, R115, R8.reuse ;  /* 0x0000000873737220 */ /* 0x080fe20000410000 */
[-C--:B------:R-:W-:Y:S01]  /*ebd0*/  FMUL.FTZ R118, R118, R8.reuse ;  /* 0x0000000876767220 */ /* 0x080fe20000410000 */
[-C--:B------:R-:W-:Y:S01]  /*ebe0*/  FMUL.FTZ R119, R119, R8.reuse ;  /* 0x0000000877777220 */ /* 0x080fe20000410000 */
[-C--:B------:R-:W-:Y:S01]  /*ebf0*/  FMUL.FTZ R122, R122, R8.reuse ;  /* 0x000000087a7a7220 */ /* 0x080fe20000410000 */
[----:B------:R-:W2:Y:S01]  /*ec00*/  MUFU.EX2 R51, R51 ;  /* 0x0000003300337308 */ /* 0x000ea20000000800 */
        /* <DEDUP_REMOVED lines=16> */
[----:B--2---:R-:W-:Y:S01]  /*ed10*/  FADD.FTZ R9, R51, R2 ;  /* 0x0000000233097221 */ /* 0x004fe20000010000 */
[-C--:B------:R-:W-:Y:S01]  /*ed20*/  FMUL.FTZ R147, R147, R8.reuse ;  /* 0x0000000893937220 */ /* 0x080fe20000410000 */
[-C--:B------:R-:W-:Y:S01]  /*ed30*/  FMUL.FTZ R150, R150, R8.reuse ;  /* 0x0000000896967220 */ /* 0x080fe20000410000 */
[----:B------:R-:W-:Y:S01]  /*ed40*/  FMUL.FTZ R151, R151, R8 ;  /* 0x0000000897977220 */ /* 0x000fe20000410000 */
[----:B------:R-:W-:Y:S01]  /*ed50*/  F2FP.BF16.F32.PACK_AB R168, R37, R168 ;  /* 0x000000a825a8723e */ /* 0x000fe200000010ff */
[----:B------:R-:W-:Y:S01]  /*ed60*/  FMUL.FTZ R136, R136, R10 ;  /* 0x0000000a88887220 */ /* 0x000fe20000410000 */
[----:B------:R-:W-:Y:S01]  /*ed70*/  F2FP.BF16.F32.PACK_AB R170, R43, R170 ;  /* 0x000000aa2baa723e */ /* 0x000fe200000010ff */
[----:B------:R-:W2:Y:S01]  /*ed80*/  MUFU.EX2 R169, R169 ;  /* 0x000000a900a97308 */ /* 0x000ea20000000800 */
[----:B-1----:R-:W-:Y:S01]  /*ed90*/  FADD.FTZ R0, R29, R0 ;  /* 0x000000001d007221 */ /* 0x002fe20000010000 */
[----:B------:R-:W-:Y:S01]  /*eda0*/  F2FP.BF16.F32.PACK_AB R164, R49, R164 ;  /* 0x000000a431a4723e */ /* 0x000fe200000010ff */
[----:B------:R-:W-:Y:S01]  /*edb0*/  FMUL.FTZ R137, R137, R10 ;  /* 0x0000000a89897220 */ /* 0x000fe20000410000 */
[----:B------:R-:W-:Y:S01]  /*edc0*/  F2FP.BF16.F32.PACK_AB R166, R53, R166 ;  /* 0x000000a635a6723e */ /* 0x000fe200000010ff */
[----:B------:R-:W-:Y:S01]  /*edd0*/  FMUL.FTZ R140, R140, R10 ;  /* 0x0000000a8c8c7220 */ /* 0x000fe20000410000 */
[----:B------:R-:W-:Y:S01]  /*ede0*/  F2FP.BF16.F32.PACK_AB R160, R65, R160 ;  /* 0x000000a041a0723e */ /* 0x000fe200000010ff */
[----:B------:R-:W-:Y:S01]  /*edf0*/  FMUL.FTZ R141, R141, R10 ;  /* 0x0000000a8d8d7220 */ /* 0x000fe20000410000 */
[----:B------:R-:W1:Y:S01]  /*ee00*/  MUFU.EX2 R30, R30 ;  /* 0x0000001e001e7308 */ /* 0x000e620000000800 */
[----:B0-----:R-:W-:Y:S01]  /*ee10*/  FADD.FTZ R2, R154, R9 ;  /* 0x000000099a027221 */ /* 0x001fe20000010000 */
[----:B------:R-:W-:Y:S01]  /*ee20*/  F2FP.BF16.F32.PACK_AB R162, R67, R162 ;  /* 0x000000a243a2723e */ /* 0x000fe200000010ff */
[----:B------:R-:W-:Y:S01]  /*ee30*/  FMUL.FTZ R144, R144, R10 ;  /* 0x0000000a90907220 */ /* 0x000fe20000410000 */
[----:B------:R-:W-:Y:S01]  /*ee40*/  F2FP.BF16.F32.PACK_AB R156, R61, R156 ;  /* 0x0000009c3d9c723e */ /* 0x000fe200000010ff */
[----:B------:R-:W-:Y:S01]  /*ee50*/  FMUL.FTZ R145, R145, R10 ;  /* 0x0000000a91917220 */ /* 0x000fe20000410000 */
[----:B------:R-:W-:Y:S01]  /*ee60*/  F2FP.BF16.F32.PACK_AB R158, R57, R158 ;  /* 0x0000009e399e723e */ /* 0x000fe200000010ff */
[----:B------:R-:W-:Y:S01]  /*ee70*/  FMUL.FTZ R148, R148, R10 ;  /* 0x0000000a94947220 */ /* 0x000fe20000410000 */
[----:B------:R-:W0:Y:S01]  /*ee80*/  MUFU.EX2 R7, R7 ;  /* 0x0000000700077308 */ /* 0x000e220000000800 */
[----:B--2---:R-:W-:Y:S01]  /*ee90*/  FADD.FTZ R9, R169, R0 ;  /* 0x00000000a9097221 */ /* 0x004fe20000010000 */
[----:B------:R-:W-:Y:S01]  /*eea0*/  F2FP.BF16.F32.PACK_AB R152, R51, R152 ;  /* 0x000000983398723e */ /* 0x000fe200000010ff */
[----:B------:R-:W-:Y:S01]  /*eeb0*/  FMUL.FTZ R149, R149, R10 ;  /* 0x0000000a95957220 */ /* 0x000fe20000410000 */
[----:B------:R-:W-:Y:S01]  /*eec0*/  F2FP.BF16.F32.PACK_AB R181, R12, R41 ;  /* 0x000000290cb5723e */ /* 0x000fe200000010ff */
[----:B------:R-:W-:Y:S01]  /*eed0*/  VIADD R3, R3, 0xffffffff ;  /* 0xffffffff03037836 */ /* 0x000fe20000000000 */
[----:B------:R-:W-:Y:S01]  /*eee0*/  F2FP.BF16.F32.PACK_AB R183, R14, R183 ;  /* 0x000000b70eb7723e */ /* 0x000fe200000010ff */
[----:B------:R-:W-:Y:S01]  /*eef0*/  IMAD.MOV.U32 R8, RZ, RZ, R5 ;  /* 0x000000ffff087224 */ /* 0x000fe200078e0005 */
[----:B------:R-:W2:Y:S01]  /*ef00*/  MUFU.EX2 R27, R27 ;  /* 0x0000001b001b7308 */ /* 0x000ea20000000800 */
[----:B-1----:R-:W-:Y:S01]  /*ef10*/  FADD.FTZ R0, R30, R9 ;  /* 0x000000091e007221 */ /* 0x002fe20000010000 */
[----:B------:R-:W-:-:S02]  /*ef20*/  F2FP.BF16.F32.PACK_AB R177, R20, R13 ;  /* 0x0000000d14b1723e */ /* 0x000fc400000010ff */
[----:B------:R-:W-:Y:S02]  /*ef30*/  F2FP.BF16.F32.PACK_AB R179, R25, R24 ;  /* 0x0000001819b3723e */ /* 0x000fe400000010ff */
[----:B------:R-:W-:Y:S02]  /*ef40*/  F2FP.BF16.F32.PACK_AB R173, R33, R26 ;  /* 0x0000001a21ad723e */ /* 0x000fe400000010ff */
[----:B------:R-:W1:Y:S01]  /*ef50*/  MUFU.EX2 R32, R32 ;  /* 0x0000002000207308 */ /* 0x000e620000000800 */
[C---:B0-----:R-:W-:Y:S01]  /*ef60*/  FADD.FTZ R2, R7.reuse, R2 ;  /* 0x0000000207027221 */ /* 0x041fe20000010000 */
[----:B------:R-:W-:Y:S02]  /*ef70*/  F2FP.BF16.F32.PACK_AB R154, R7, R154 ;  /* 0x0000009a079a723e */ /* 0x000fe400000010ff */
[----:B------:R-:W-:-:S04]  /*ef80*/  F2FP.BF16.F32.PACK_AB R169, R30, R169 ;  /* 0x000000a91ea9723e */ /* 0x000fc800000010ff */
[----:B------:R-:W0:Y:S01]  /*ef90*/  MUFU.EX2 R165, R165 ;  /* 0x000000a500a57308 */ /* 0x000e220000000800 */
[----:B--2---:R-:W-:-:S07]  /*efa0*/  FADD.FTZ R7, R27, R0 ;  /* 0x000000001b077221 */ /* 0x004fce0000010000 */
[----:B------:R-:W2:Y:S01]  /*efb0*/  MUFU.EX2 R34, R34 ;  /* 0x0000002200227308 */ /* 0x000ea20000000800 */
[C---:B-1----:R-:W-:Y:S01]  /*efc0*/  FADD.FTZ R0, R32.reuse, R7 ;  /* 0x0000000720007221 */ /* 0x042fe20000010000 */
[----:B------:R-:W-:-:S06]  /*efd0*/  F2FP.BF16.F32.PACK_AB R171, R32, R27 ;  /* 0x0000001b20ab723e */ /* 0x000fcc00000010ff */
[----:B------:R1:W3:Y:S01]  /*efe0*/  MUFU.EX2 R38, R175 ;  /* 0x000000af00267308 */ /* 0x0002e20000000800 */
[----:B0-----:R-:W-:-:S07]  /*eff0*/  FADD.FTZ R7, R165, R0 ;  /* 0x00000000a5077221 */ /* 0x001fce0000010000 */
[----:B------:R-:W0:Y:S01]  /*f000*/  MUFU.EX2 R157, R157 ;  /* 0x0000009d009d7308 */ /* 0x000e220000000800 */
[C---:B--2---:R-:W-:Y:S01]  /*f010*/  FADD.FTZ R7, R34.reuse, R7 ;  /* 0x0000000722077221 */ /* 0x044fe20000010000 */
[----:B-1----:R-:W-:Y:S02]  /*f020*/  F2FP.BF16.F32.PACK_AB R175, R29, R28 ;  /* 0x0000001c1daf723e */ /* 0x002fe400000010ff */
        /* <DEDUP_REMOVED lines=34> */
[----:B------:R-:W-:Y:S01]  /*f250*/  IMAD.MOV.U32 R7, RZ, RZ, R4 ;  /* 0x000000ffff077224 */ /* 0x000fe200078e0004 */
[----:B------:R-:W-:Y:S06]  /*f260*/  @P2 BRA `(.L_x_8119) ;  /* 0xffffffc400f42947 */ /* 0x000fec000383ffff */
.L_x_8102:
[----:B------:R-:W-:Y:S06]  /*f270*/  BAR.ARV 0x8, 0x180 ;  /* 0x0206000000007b1d */ /* 0x000fec0000002000 */
[----:B------:R-:W-:Y:S05]  /*f280*/  @!P0 BRA `(.L_x_8120) ;  /* 0x0000000000048947 */ /* 0x000fea0003800000 */
[----:B------:R-:W-:Y:S01]  /*f290*/  BPT.TRAP 0x1 ;  /* 0x000000040000795c */ /* 0x000fe20000300000 */
.L_x_8120:
[----:B------:R-:W-:Y:S01]  /*f2a0*/  ULEA UR5, UR45, UR41, 0x3 ;  /* 0x000000292d057291 */ /* 0x000fe2000f8e183f */
[----:B------:R-:W-:-:S05]  /*f2b0*/  IMAD.U32 R3, RZ, RZ, UR46 ;  /* 0x0000002eff037e24 */ /* 0x000fca000f8e00ff */
[----:B------:R-:W-:-:S04]  /*f2c0*/  SHF.L.U32 R3, R3, 0x1f, RZ ;  /* 0x0000001f03037819 */ /* 0x000fc800000006ff */
[----:B------:R0:W1:Y:S01]  /*f2d0*/  SYNCS.PHASECHK.TRANS64.TRYWAIT P2, [UR5+0x28850], R3 ;  /* 0x02885003ff0075a7 */ /* 0x0000620008040145 */
[----:B------:R-:W-:Y:S05]  /*f2e0*/  @!P0 BRA `(.L_x_8121) ;  /* 0x0000000000048947 */ /* 0x000fea0003800000 */
[----:B------:R-:W-:Y:S01]  /*f2f0*/  BPT.TRAP 0x1 ;  /* 0x000000040000795c */ /* 0x000fe20000300000 */
.L_x_8121:
[----:B-1----:R-:W-:Y:S05]  /*f300*/  @P2 BRA `(.L_x_8122) ;  /* 0x0000000000082947 */ /* 0x002fea0003800000 */
[----:B------:R-:W1:Y:S02]  /*f310*/  SYNCS.PHASECHK.TRANS64.TRYWAIT P0, [UR5+0x28850], R3 ;  /* 0x02885003ff0075a7 */ /* 0x000e640008000145 */
[----:B-1----:R-:W-:Y:S05]  /*f320*/  @!P0 BRA `(.L_x_8123) ;  /* 0x0000009000508947 */ /* 0x002fea0003800000 */
.L_x_8122:
[----:B------:R-:W-:Y:S01]  /*f330*/  UIADD3 UR41, UR41, 0x400, URZ ;  /* 0x0000040029297890 */ /* 0x000fe2000fffe03f */
[----:B------:R-:W-:Y:S01]  /*f340*/  WARPGROUP.ARRIVE ;  /* 0x00000000000079c5 */ /* 0x000fe20000000000 */
[----:B------:R-:W-:Y:S01]  /*f350*/  UMOV UR7, 0x40000040 ;  /* 0x4000004000077882 */ /* 0x000fe20000000000 */
[----:B01----:R-:W0:Y:S01]  /*f360*/  SHFL.BFLY PT, R3, R2, 0x2, 0x1f ;  /* 0x0c401f0002037f89 */ /* 0x003e2200000e0000 */
[----:B------:R-:W-:Y:S01]  /*f370*/  USHF.R.U32.HI UR41, URZ, 0x4, UR41 ;  /* 0x000000043f297899 */ /* 0x000fe20008011629 */
[----:B------:R-:W-:Y:S01]  /*f380*/  IMAD.MOV.U32 R9, RZ, RZ, RZ ;  /* 0x000000ffff097224 */ /* 0x000fe200078e00ff */
[----:B------:R-:W-:Y:S01]  /*f390*/  UIADD3 UR47, UR47, 0x1, URZ ;  /* 0x000000012f2f7890 */ /* 0x000fe2000fffe03f */
[----:B------:R-:W1:Y:S01]  /*f3a0*/  SHFL.BFLY PT, R7, R0, 0x2, 0x1f ;  /* 0x0c401f0000077f89 */ /* 0x000e6200000e0000 */
[----:B------:R-:W-:-:S04]  /*f3b0*/  ULOP3.LUT UR41, UR41, 0x3fff, URZ, 0xc0, !UPT ;  /* 0x00003fff29297892 */ /* 0x000fc8000f8ec03f */
        /* <DEDUP_REMOVED lines=9> */
[----:B------:R-:W-:Y:S02]  /*f450*/  IMAD.MOV.U32 R2, RZ, RZ, -0x800000 ;  /* 0xff800000ff027424 */ /* 0x000fe400078e00ff */
[----:B-1----:R-:W-:Y:S01]  /*f460*/  FADD.FTZ R7, R7, R0 ;  /* 0x0000000007077221 */ /* 0x002fe20000010000 */
[----:B------:R-:W-:Y:S01]  /*f470*/  IMAD.MOV.U32 R0, RZ, RZ, -0x800000 ;  /* 0xff800000ff007424 */ /* 0x000fe200078e00ff */
[----:B------:R-:W0:Y:S01]  /*f480*/  SHFL.BFLY PT, R8, R3, 0x1, 0x1f ;  /* 0x0c201f0003087f89 */ /* 0x000e2200000e0000 */
[----:B------:R-:W-:-:S03]  /*f490*/  USEL UR45, UR45, URZ, UP0 ;  /* 0x0000003f2d2d7287 */ /* 0x000fc60008000000 */
[----:B------:R-:W1:Y:S01]  /*f4a0*/  SHFL.BFLY PT, R10, R7, 0x1, 0x1f ;  /* 0x0c201f00070a7f89 */ /* 0x000e6200000e0000 */
[----:B0-----:R-:W-:Y:S01]  /*f4b0*/  FADD.FTZ R12, R3, R8 ;  /* 0x00000008030c7221 */ /* 0x001fe20000010000 */
[----:B-1----:R-:W-:-:S04]  /*f4c0*/  FADD.FTZ R13, R7, R10 ;  /* 0x0000000a070d7221 */ /* 0x002fc80000010000 */
[----:B------:R-:W-:Y:S01]  /*f4d0*/  FSETP.NE.FTZ.AND P0, PT, R12, RZ, PT ;  /* 0x000000ff0c00720b */ /* 0x000fe20003f15000 */
[----:B------:R-:W-:Y:S02]  /*f4e0*/  IMAD.U32 R7, RZ, RZ, UR5 ;  /* 0x00000005ff077e24 */ /* 0x000fe4000f8e00ff */
[----:B------:R-:W-:Y:S01]  /*f4f0*/  IMAD.MOV.U32 R10, RZ, RZ, RZ ;  /* 0x000000ffff0a7224 */ /* 0x000fe200078e00ff */
[----:B------:R-:W-:Y:S01]  /*f500*/  FSETP.NE.FTZ.AND P2, PT, R13, RZ, PT ;  /* 0x000000ff0d00720b */ /* 0x000fe20003f55000 */
[----:B------:R-:W-:-:S05]  /*f510*/  @!P1 VIADD R7, R7, 0x28860 ;  /* 0x0002886007079836 */ /* 0x000fca0000000000 */
[----:B------:R-:W-:-:S03]  /*f520*/  @!P1 PRMT R7, RZ, 0x654, R7 ;  /* 0x00000654ff079816 */ /* 0x000fc60000000007 */
        /* <DEDUP_REMOVED lines=113> */
.L_x_8053:
        /* <DEDUP_REMOVED lines=17> */
[----:B------:R-:W1:Y:S01]  /*fd50*/  LDC R49, c[0x0][0xbe8] ;  /* 0x0002fa00ff317b82 */ /* 0x000e620000000800 */
[----:B------:R-:W-:Y:S01]  /*fd60*/  F2FP.BF16.F32.PACK_AB R122, R125, R124 ;  /* 0x0000007c7d7a723e */ /* 0x000fe200000010ff */
[----:B------:R-:W-:Y:S01]  /*fd70*/  UISETP.NE.AND.EX UP0, UPT, UR9, URZ, UPT, UP0 ;  /* 0x0000003f0900728c */ /* 0x000fe2000bf05300 */
[----:B------:R-:W-:Y:S02]  /*fd80*/  F2FP.BF16.F32.PACK_AB R123, R127, R126 ;  /* 0x0000007e7f7b723e */ /* 0x000fe400000010ff */
[----:B------:R-:W-:Y:S01]  /*fd90*/  F2FP.BF16.F32.PACK_AB R129, R131, R130 ;  /* 0x000000828381723e */ /* 0x000fe200000010ff */
[----:B------:R-:W-:Y:S01]  /*fda0*/  ULDC.64 UR8, c[0x0][0xc00] ;  /* 0x0003000000087ab9 */ /* 0x000fe20000000a00 */
[----:B------:R-:W-:Y:S01]  /*fdb0*/  F2FP.BF16.F32.PACK_AB R136, R137, R136 ;  /* 0x000000888988723e */ /* 0x000fe200000010ff */
[----:B------:R-:W-:Y:S01]  /*fdc0*/  UIMAD.WIDE UR8, UR37, 0x4, UR8 ;  /* 0x00000004250878a5 */ /* 0x000fe2000f8e0208 */
        /* <DEDUP_REMOVED lines=9> */
[----:B------:R-:W-:Y:S02]  /*fe60*/  MOV R20, R3 ;  /* 0x0000000300147202 */ /* 0x000fe40000000f00 */
[----:B0-----:R-:W-:-:S03]  /*fe70*/  MOV R21, R4 ;  /* 0x0000000400157202 */ /* 0x001fc60000000f00 */
[----:B------:R-:W-:-:S03]  /*fe80*/  IMAD.WIDE R4, R188, 0x2, R20 ;  /* 0x00000002bc047825 */ /* 0x000fc600078e0214 */
[C---:B------:R-:W-:Y:S02]  /*fe90*/  LOP3.LUT R7, R4.reuse, 0x380, RZ, 0xc0, !PT ;  /* 0x0000038004077812 */ /* 0x040fe400078ec0ff */
[C---:B------:R-:W-:Y:S02]  /*fea0*/  IADD3 R31, P6, R4.reuse, 0x20, RZ ;  /* 0x00000020041f7810 */ /* 0x040fe40007fde0ff */
[----:B------:R-:W-:Y:S02]  /*feb0*/  SHF.R.U64 R7, R7, 0x3, RZ ;  /* 0x0000000307077819 */ /* 0x000fe400000012ff */
        /* <DEDUP_REMOVED lines=15> */
[----:B------:R-:W-:-:S02]  /*ffb0*/  MOV R32, R4 ;  /* 0x0000000400207202 */ /* 0x000fc40000000f00 */
[----:B------:R-:W-:Y:S02]  /*ffc0*/  F2FP.BF16.F32.PACK_AB R4, R89, R8 ;  /* 0x000000085904723e */ /* 0x000fe400000010ff */
[----:B------:R-:W-:Y:S02]  /*ffd0*/  LOP3.LUT R6, R31, 0x380, RZ, 0xc0, !PT ;  /* 0x000003801f067812 */ /* 0x000fe400078ec0ff */
[----:B------:R-:W-:Y:S02]  /*ffe0*/  LOP3.LUT R8, R37, 0x380, RZ, 0xc0, !PT ;  /* 0x0000038025087812 */ /* 0x000fe400078ec0ff */
[----:B------:R-:W-:Y:S02]  /*fff0*/  LOP3.LUT R24, R39, 0x380, RZ, 0xc0, !PT ;  /* 0x0000038027187812 */ /* 0x000fe400078ec0ff */
[----:B------:R-:W-:Y:S02]  /*10000*/  LOP3.LUT R12, R33, 0x380, RZ, 0xc0, !PT ;  /* 0x00000380210c7812 */ /* 0x000fe400078ec0ff */
[----:B------:R-:W-:-:S02]  /*10010*/  LOP3.LUT R14, R35, 0x380, RZ, 0xc0, !PT ;  /* 0x00000380230e7812 */ /* 0x000fc400078ec0ff */
[----:B------:R-:W-:Y:S02]  /*10020*/  SHF.R.U64 R7, R7, 0x3, RZ ;  /* 0x0000000307077819 */ /* 0x000fe400000012ff */
[----:B------:R-:W-:Y:S02]  /*10030*/  LOP3.LUT R30, R41, 0x380, RZ, 0xc0, !PT ;  /* 0x00000380291e7812 */ /* 0x000fe400078ec0ff */
[----:B------:R-:W-:Y:S02]  /*10040*/  SHF.R.U64 R6, R6, 0x3, RZ ;  /* 0x0000000306067819 */ /* 0x000fe400000012ff */
[----:B------:R-:W-:Y:S02]  /*10050*/  SHF.R.U64 R8, R8, 0x3, RZ ;  /* 0x0000000308087819 */ /* 0x000fe400000012ff */
[----:B------:R-:W-:Y:S02]  /*10060*/  SHF.R.U64 R24, R24, 0x3, RZ ;  /* 0x0000000318187819 */ /* 0x000fe400000012ff */
[----:B------:R-:W-:-:S02]  /*10070*/  SHF.R.U64 R12, R12, 0x3, RZ ;  /* 0x000000030c0c7819 */ /* 0x000fc400000012ff */
[----:B------:R-:W-:Y:S02]  /*10080*/  SHF.R.U64 R14, R14, 0x3, RZ ;  /* 0x000000030e0e7819 */ /* 0x000fe400000012ff */
[----:B------:R-:W-:Y:S02]  /*10090*/  LOP3.LUT R26, R7, R10, RZ, 0x3c, !PT ;  /* 0x0000000a071a7212 */ /* 0x000fe400078e3cff */
[----:B------:R-:W-:Y:S02]  /*100a0*/  SHF.R.U64 R30, R30, 0x3, RZ ;  /* 0x000000031e1e7819 */ /* 0x000fe400000012ff */
[----:B------:R-:W-:Y:S02]  /*100b0*/  LOP3.LUT R28, R6, R31, RZ, 0x3c, !PT ;  /* 0x0000001f061c7212 */ /* 0x000fe400078e3cff */
[----:B------:R-:W-:Y:S02]  /*100c0*/  LOP3.LUT R10, R8, R37, RZ, 0x3c, !PT ;  /* 0x00000025080a7212 */ /* 0x000fe400078e3cff */
[----:B------:R-:W-:-:S02]  /*100d0*/  F2FP.BF16.F32.PACK_AB R5, R91, R90 ;  /* 0x0000005a5b05723e */ /* 0x000fc400000010ff */
[----:B------:R-:W-:Y:S02]  /*100e0*/  F2FP.BF16.F32.PACK_AB R6, R93, R92 ;  /* 0x0000005c5d06723e */ /* 0x000fe400000010ff */
[----:B------:R-:W-:Y:S01]  /*100f0*/  F2FP.BF16.F32.PACK_AB R7, R95, R94 ;  /* 0x0000005e5f07723e */ /* 0x000fe200000010ff */
[----:B------:R-:W-:Y:S01]  /*10100*/  BAR.SYNC.DEFER_BLOCKING 0x1, 0x100 ;  /* 0x0044000000007b1d */ /* 0x000fe20000010000 */
[----:B------:R-:W-:Y:S02]  /*10110*/  LOP3.LUT R8, R24, R39, RZ, 0x3c, !PT ;  /* 0x0000002718087212 */ /* 0x000fe400078e3cff */
[----:B------:R-:W-:Y:S02]  /*10120*/  LOP3.LUT R12, R12, R33, RZ, 0x3c, !PT ;  /* 0x000000210c0c7212 */ /* 0x000fe400078e3cff */
[----:B------:R-:W-:Y:S02]  /*10130*/  LOP3.LUT R14, R14, R35, RZ, 0x3c, !PT ;  /* 0x000000230e0e7212 */ /* 0x000fe400078e3cff */
[----:B------:R-:W-:-:S02]  /*10140*/  LOP3.LUT R24, R30, R41, RZ, 0x3c, !PT ;  /* 0x000000291e187212 */ /* 0x000fc400078e3cff */
[----:B------:R-:W-:Y:S02]  /*10150*/  MOV R30, R26 ;  /* 0x0000001a001e7202 */ /* 0x000fe40000000f00 */
[----:B------:R-:W-:Y:S02]  /*10160*/  MOV R27, R10 ;  /* 0x0000000a001b7202 */ /* 0x000fe40000000f00 */
[----:B------:R-:W-:Y:S02]  /*10170*/  MOV R26, R8 ;  /* 0x00000008001a7202 */ /* 0x000fe40000000f00 */
[----:B------:R-:W-:Y:S02]  /*10180*/  MOV R31, R28 ;  /* 0x0000001c001f7202 */ /* 0x000fe40000000f00 */
[----:B------:R-:W-:Y:S02]  /*10190*/  F2FP.BF16.F32.PACK_AB R8, R97, R96 ;  /* 0x000000606108723e */ /* 0x000fe400000010ff */
[----:B------:R-:W-:-:S02]  /*101a0*/  F2FP.BF16.F32.PACK_AB R9, R99, R98 ;  /* 0x000000626309723e */ /* 0x000fc400000010ff */
[----:B------:R-:W-:Y:S02]  /*101b0*/  F2FP.BF16.F32.PACK_AB R10, R101, R100 ;  /* 0x00000064650a723e */ /* 0x000fe400000010ff */
[----:B------:R-:W-:Y:S01]  /*101c0*/  F2FP.BF16.F32.PACK_AB R11, R103, R102 ;  /* 0x00000066670b723e */ /* 0x000fe200000010ff */
[----:B------:R0:W-:Y:S01]  /*101d0*/  STSM.16.M88.4 [R32], R4 ;  /* 0x0000000420007844 */ /* 0x0001e20000000200 */
[----:B------:R-:W-:Y:S02]  /*101e0*/  MOV R29, R12 ;  /* 0x0000000c001d7202 */ /* 0x000fe40000000f00 */
[----:B------:R-:W-:Y:S01]  /*101f0*/  MOV R28, R14 ;  /* 0x0000000e001c7202 */ /* 0x000fe20000000f00 */
[----:B------:R-:W-:Y:S01]  /*10200*/  STSM.16.M88.4 [R31], R8 ;  /* 0x000000081f007844 */ /* 0x000fe20000000200 */
[----:B------:R-:W-:Y:S02]  /*10210*/  F2FP.BF16.F32.PACK_AB R12, R113, R112 ;  /* 0x00000070710c723e */ /* 0x000fe400000010ff */
[----:B------:R-:W-:-:S02]  /*10220*/  F2FP.BF16.F32.PACK_AB R13, R115, R114 ;  /* 0x00000072730d723e */ /* 0x000fc400000010ff */
[----:B------:R-:W-:Y:S02]  /*10230*/  F2FP.BF16.F32.PACK_AB R14, R117, R116 ;  /* 0x00000074750e723e */ /* 0x000fe400000010ff */
[----:B------:R-:W-:Y:S02]  /*10240*/  F2FP.BF16.F32.PACK_AB R15, R119, R118 ;  /* 0x00000076770f723e */ /* 0x000fe400000010ff */
[----:B------:R-:W-:Y:S02]  /*10250*/  MOV R24, R24 ;  /* 0x0000001800187202 */ /* 0x000fe40000000f00 */
[----:B------:R-:W-:Y:S02]  /*10260*/  PLOP3.LUT P0, PT, PT, PT, UP0, 0x80, 0x0 ;  /* 0x000000000000781c */ /* 0x000fe40003f0f008 */
[----:B0-----:R-:W-:Y:S02]  /*10270*/  F2FP.BF16.F32.PACK_AB R4, R105, R104 ;  /* 0x000000686904723e */ /* 0x001fe400000010ff */
[----:B------:R-:W-:-:S02]  /*10280*/  F2FP.BF16.F32.PACK_AB R5, R107, R106 ;  /* 0x0000006a6b05723e */ /* 0x000fc400000010ff */
[----:B------:R-:W-:Y:S02]  /*10290*/  F2FP.BF16.F32.PACK_AB R6, R109, R108 ;  /* 0x0000006c6d06723e */ /* 0x000fe400000010ff */
[----:B------:R-:W-:-:S05]  /*102a0*/  F2FP.BF16.F32.PACK_AB R7, R111, R110 ;  /* 0x0000006e6f07723e */ /* 0x000fca00000010ff */
[----:B------:R0:W-:Y:S04]  /*102b0*/  STSM.16.M88.4 [R30], R4 ;  /* 0x000000041e007844 */ /* 0x0001e80000000200 */
[----:B------:R2:W-:Y:S04]  /*102c0*/  STSM.16.M88.4 [R29], R12 ;  /* 0x0000000c1d007844 */ /* 0x0005e80000000200 */
[----:B------:R2:W-:Y:S04]  /*102d0*/  STSM.16.M88.4 [R28], R120 ;  /* 0x000000781c007844 */ /* 0x0005e80000000200 */
[----:B------:R2:W-:Y:S04]  /*102e0*/  STSM.16.M88.4 [R27], R128 ;  /* 0x000000801b007844 */ /* 0x0005e80000000200 */
[----:B------:R2:W-:Y:S01]  /*102f0*/  STSM.16.M88.4 [R26], R136 ;  /* 0x000000881a007844 */ /* 0x0005e20000000200 */
[----:B0-----:R-:W-:-:S02]  /*10300*/  IMAD.U32 R4, RZ, RZ, UR8 ;  /* 0x00000008ff047e24 */ /* 0x001fc4000f8e00ff */
[----:B------:R-:W-:Y:S01]  /*10310*/  IMAD.U32 R5, RZ, RZ, UR9 ;  /* 0x00000009ff057e24 */ /* 0x000fe2000f8e00ff */
[----:B------:R2:W-:Y:S01]  /*10320*/  STSM.16.M88.4 [R24], R144 ;  /* 0x0000009018007844 */ /* 0x0005e20000000200 */
[----:B------:R-:W-:Y:S01]  /*10330*/  ULDC.64 UR8, c[0x0][0xc08] ;  /* 0x0003020000087ab9 */ /* 0x000fe20000000a00 */
[----:B------:R-:W-:Y:S06]  /*10340*/  BAR.SYNC.DEFER_BLOCKING 0x1, 0x100 ;  /* 0x0044000000007b1d */ /* 0x000fec0000010000 */
[----:B------:R-:W3:Y:S01]  /*10350*/  @P0 LDG.E R6, desc[UR50][R4.64] ;  /* 0x0000003204060981 */ /* 0x000ee2000c1e1900 */
[----:B------:R-:W-:Y:S01]  /*10360*/  UISETP.NE.U32.AND UP1, UPT, UR8, URZ, UPT ;  /* 0x0000003f0800728c */ /* 0x000fe2000bf25070 */
[----:B-1----:R-:W-:Y:S01]  /*10370*/  ISETP.NE.AND P1, PT, R49, 0x1, PT ;  /* 0x000000013100780c */ /* 0x002fe20003f25270 */
[----:B------:R-:W-:Y:S01]  /*10380*/  ULDC UR10, c[0x0][0xa88] ;  /* 0x0002a200000a7ab9 */ /* 0x000fe20000000800 */
[----:B------:R-:W-:Y:S01]  /*10390*/  UMOV UR4, URZ ;  /* 0x0000003f00047c82 */ /* 0x000fe20008000000 */
[----:B------:R-:W-:-:S06]  /*103a0*/  UISETP.NE.AND.EX UP1, UPT, UR9, URZ, UPT, UP1 ;  /* 0x0000003f0900728c */ /* 0x000fcc000bf25310 */
[----:B------:R-:W-:-:S04]  /*103b0*/  PLOP3.LUT P2, PT, PT, PT, UP1, 0x80, 0x0 ;  /* 0x000000000000781c */ /* 0x000fc80003f4f018 */
[----:B------:R-:W0:Y:S01]  /*103c0*/  @P1 LDC R7, c[0x0][0xbec] ;  /* 0x0002fb00ff071b82 */ /* 0x000e220000000800 */
[----:B------:R-:W-:Y:S02]  /*103d0*/  @UP1 ULDC.64 UR8, c[0x0][0xc08] ;  /* 0x0003020000081ab9 */ /* 0x000fe40000000a00 */
[----:B------:R-:W-:-:S05]  /*103e0*/  @UP1 UIMAD.WIDE UR8, UR37, 0x4, UR8 ;  /* 0x00000004250818a5 */ /* 0x000fca000f8e0208 */
[----:B------:R-:W1:Y:S01]  /*103f0*/  @P1 LDC R8, c[0x0][0xbf0] ;  /* 0x0002fc00ff081b82 */ /* 0x000e620000000800 */
[----:B------:R-:W-:Y:S02]  /*10400*/  IMAD.U32 R10, RZ, RZ, UR8 ;  /* 0x00000008ff0a7e24 */ /* 0x000fe4000f8e00ff */
[----:B------:R-:W-:Y:S01]  /*10410*/  IMAD.U32 R11, RZ, RZ, UR9 ;  /* 0x00000009ff0b7e24 */ /* 0x000fe2000f8e00ff */
[----:B---3--:R-:W-:Y:S01]  /*10420*/  @P0 R2UR UR4, R6 ;  /* 0x00000000060402ca */ /* 0x008fe200000e0000 */
[----:B------:R-:W-:-:S06]  /*10430*/  IMAD.U32 R6, RZ, RZ, UR10 ;  /* 0x0000000aff067e24 */ /* 0x000fcc000f8e00ff */
[----:B------:R2:W5:Y:S01]  /*10440*/  @P2 LDG.E R6, desc[UR50][R10.64] ;  /* 0x000000320a062981 */ /* 0x000562000c1e1900 */
[----:B01----:R-:W-:Y:S07]  /*10450*/  @P2 BRA `(.L_x_8126) ;  /* 0x0000000000102947 */ /* 0x003fee0003800000 */
[----:B------:R-:W-:Y:S05]  /*10460*/  @!P0 BRA `(.L_x_8126) ;  /* 0x00000000000c8947 */ /* 0x000fea0003800000 */
[----:B------:R-:W3:Y:S04]  /*10470*/  LDG.E R9, desc[UR50][R4.64] ;  /* 0x0000003204097981 */ /* 0x000ee8000c1e1900 */
[----:B-----5:R-:W3:Y:S02]  /*10480*/  LDG.E R6, desc[UR50][R4.64+0x4] ;  /* 0x0000043204067981 */ /* 0x020ee4000c1e1900 */
[----:B---3--:R-:W-:-:S07]  /*10490*/  IMAD.IADD R6, R6, 0x1, -R9 ;  /* 0x0000000106067824 */ /* 0x008fce00078e0a09 */
.L_x_8126:
[----:B------:R-:W-:Y:S01]  /*104a0*/  USHF.R.S32.HI UR9, URZ, 0x1f, UR4 ;  /* 0x0000001f3f097899 */ /* 0x000fe20008011404 */
[----:B--2---:R-:W-:Y:S01]  /*104b0*/  VIADD R10, R17, UR38 ;  /* 0x00000026110a7c36 */ /* 0x004fe20008000000 */
[----:B------:R-:W-:Y:S01]  /*104c0*/  USHF.R.S32.HI UR16, URZ, 0x1f, UR42 ;  /* 0x0000001f3f107899 */ /* 0x000fe2000801142a */
[----:B------:R-:W-:Y:S01]  /*104d0*/  VIADD R24, R187, UR38 ;  /* 0x00000026bb187c36 */ /* 0x000fe20008000000 */
[----:B------:R-:W-:Y:S01]  /*104e0*/  ULDC.64 UR14, c[0x0][0xb90] ;  /* 0x0002e400000e7ab9 */ /* 0x000fe20000000a00 */
[----:B------:R-:W-:Y:S01]  /*104f0*/  UMOV UR8, UR4 ;  /* 0x0000000400087c82 */ /* 0x000fe20008000000 */
[----:B------:R-:W-:Y:S01]  /*10500*/  UIMAD UR12, UR16, UR14, URZ ;  /* 0x0000000e100c72a4 */ /* 0x000fe2000f8e023f */
[----:B------:R-:W-:Y:S01]  /*10510*/  @P1 IMAD.HI.U32 R5, R10, R7, RZ ;  /* 0x000000070a051227 */ /* 0x000fe200078e00ff */
[----:B------:R-:W-:Y:S01]  /*10520*/  UIMAD.WIDE.U32 UR10, UR42, UR14, UR8 ;  /* 0x0000000e2a0a72a5 */ /* 0x000fe2000f8e0008 */
[----:B------:R-:W0:Y:S01]  /*10530*/  @P1 LDC R53, c[0x0][0xbec] ;  /* 0x0002fb00ff351b82 */ /* 0x000e220000000800 */
[----:B------:R-:W-:Y:S01]  /*10540*/  USHF.R.S32.HI UR8, URZ, 0x1f, UR37 ;  /* 0x0000001f3f087899 */ /* 0x000fe20008011425 */
[----:B------:R-:W-:Y:S01]  /*10550*/  IMAD.MOV.U32 R4, RZ, RZ, R10 ;  /* 0x000000ffff047224 */ /* 0x000fe200078e000a */
[----:B------:R-:W-:Y:S01]  /*10560*/  UIMAD UR12, UR42, UR15, UR12 ;  /* 0x0000000f2a0c72a4 */ /* 0x000fe2000f8e020c */
[----:B------:R-:W-:Y:S01]  /*10570*/  @P1 SHF.R.U32.HI R4, RZ, R8, R5 ;  /* 0x00000008ff041219 */ /* 0x000fe20000011605 */
[----:B------:R-:W-:Y:S01]  /*10580*/  USEL UR18, UR8, URZ, !UP0 ;  /* 0x0000003f08127287 */ /* 0x000fe2000c000000 */
[----:B------:R-:W-:Y:S01]  /*10590*/  IMAD R5, R184, 0x40, R18 ;  /* 0x00000040b8057824 */ /* 0x000fe200078e0212 */
[----:B------:R-:W-:Y:S01]  /*105a0*/  ULDC.64 UR14, c[0x0][0xb98] ;  /* 0x0002e600000e7ab9 */ /* 0x000fe20000000a00 */
[----:B------:R-:W-:Y:S01]  /*105b0*/  USEL UR17, UR37, URZ, !UP0 ;  /* 0x0000003f25117287 */ /* 0x000fe2000c000000 */
[----:B------:R-:W-:Y:S01]  /*105c0*/  IMAD.MOV R8, RZ, RZ, -R4 ;  /* 0x000000ffff087224 */ /* 0x000fe200078e0a04 */
[----:B------:R-:W-:Y:S01]  /*105d0*/  UIMAD UR8, UR18, UR14, URZ ;  /* 0x0000000e120872a4 */ /* 0x000fe2000f8e023f */
[----:B------:R-:W-:Y:S01]  /*105e0*/  IMAD.WIDE R20, R5, 0x2, R20 ;  /* 0x0000000205147825 */ /* 0x000fe200078e0214 */
[----:B------:R-:W-:Y:S01]  /*105f0*/  UIADD3 UR11, UR11, UR12, URZ ;  /* 0x0000000c0b0b7290 */ /* 0x000fe2000fffe03f */
[----:B------:R-:W-:Y:S01]  /*10600*/  SHF.R.S32.HI R5, RZ, 0x1f, R4 ;  /* 0x0000001fff057819 */ /* 0x000fe20000011404 */
[----:B------:R-:W-:Y:S01]  /*10610*/  UIMAD UR8, UR17, UR15, UR8 ;  /* 0x0000000f110872a4 */ /* 0x000fe2000f8e0208 */
[----:B------:R-:W-:Y:S01]  /*10620*/  IMAD R7, R49, R8, R10 ;  /* 0x0000000831077224 */ /* 0x000fe200078e020a */
[----:B------:R-:W-:Y:S01]  /*10630*/  UIMAD.WIDE.U32 UR10, UR17, UR14, UR10 ;  /* 0x0000000e110a72a5 */ /* 0x000fe2000f8e000a */
[----:B------:R-:W-:Y:S01]  /*10640*/  IADD3 R11, P3, R20, 0x2000, RZ ;  /* 0x00002000140b7810 */ /* 0x000fe20007f7e0ff */
[----:B-----5:R-:W-:Y:S01]  /*10650*/  IMAD R51, R6, R49, RZ ;  /* 0x0000003106337224 */ /* 0x020fe200078e02ff */
[----:B------:R-:W-:Y:S01]  /*10660*/  IADD3 R13, P0, R20, 0x1000, RZ ;  /* 0x00001000140d7810 */ /* 0x000fe20007f1e0ff */
[----:B------:R-:W-:Y:S01]  /*10670*/  IMAD.U32 R10, RZ, RZ, UR8 ;  /* 0x00000008ff0a7e24 */ /* 0x000fe2000f8e00ff */
[----:B------:R-:W-:Y:S01]  /*10680*/  SHF.R.S32.HI R8, RZ, 0x1f, R7 ;  /* 0x0000001fff087819 */ /* 0x000fe20000011407 */
[----:B------:R-:W-:Y:S01]  /*10690*/  ULDC.64 UR12, c[0x0][0xaa0] ;  /* 0x0002a800000c7ab9 */ /* 0x000fe20000000a00 */
[----:B------:R-:W-:-:S02]  /*106a0*/  IADD3 R4, P2, R4, UR10, RZ ;  /* 0x0000000a04047c10 */ /* 0x000fc4000ff5e0ff */
[----:B------:R-:W-:Y:S02]  /*106b0*/  LOP3.LUT R9, R11, 0x380, RZ, 0xc0, !PT ;  /* 0x000003800b097812 */ /* 0x000fe400078ec0ff */
[----:B------:R-:W-:Y:S01]  /*106c0*/  IADD3.X R5, R5, UR11, R10, P2, !PT ;  /* 0x0000000b05057c10 */ /* 0x000fe200097fe40a */
[----:B------:R-:W-:Y:S01]  /*106d0*/  ULDC.64 UR10, c[0x0][0xb88] ;  /* 0x0002e200000a7ab9 */ /* 0x000fe20000000a00 */
[----:B------:R-:W-:Y:S01]  /*106e0*/  LOP3.LUT R12, R13, 0x380, RZ, 0xc0, !PT ;  /* 0x000003800d0c7812 */ /* 0x000fe200078ec0ff */
[----:B------:R-:W-:Y:S01]  /*106f0*/  IMAD R10, R8, UR10, RZ ;  /* 0x0000000a080a7c24 */ /* 0x000fe2000f8e02ff */
[----:B------:R-:W-:Y:S01]  /*10700*/  SHF.R.U64 R8, R9, 0x3, RZ ;  /* 0x0000000309087819 */ /* 0x000fe200000012ff */
[C---:B------:R-:W-:Y:S01]  /*10710*/  IMAD.WIDE.U32 R4, R7.reuse, UR10, R4 ;  /* 0x0000000a07047c25 */ /* 0x040fe2000f8e0004 */
[----:B------:R-:W-:Y:S02]  /*10720*/  SHF.R.U64 R12, R12, 0x3, RZ ;  /* 0x000000030c0c7819 */ /* 0x000fe400000012ff */
[C---:B------:R-:W-:Y:S01]  /*10730*/  IADD3 R41, P6, R20.reuse, 0x4000, RZ ;  /* 0x0000400014297810 */ /* 0x040fe20007fde0ff */
[----:B------:R-:W-:Y:S01]  /*10740*/  IMAD R9, R7, UR11, R10 ;  /* 0x0000000b07097c24 */ /* 0x000fe2000f8e020a */
[----:B------:R-:W-:Y:S01]  /*10750*/  ULDC.64 UR10, c[0x0][0xb50] ;  /* 0x0002d400000a7ab9 */ /* 0x000fe20000000a00 */
[----:B------:R-:W-:-:S02]  /*10760*/  IADD3 R7, P2, R20, 0x3000, RZ ;  /* 0x0000300014077810 */ /* 0x000fc40007f5e0ff */
[----:B------:R-:W-:Y:S01]  /*10770*/  IMAD.IADD R9, R5, 0x1, R9 ;  /* 0x0000000105097824 */ /* 0x000fe200078e0209 */
[C---:B------:R-:W-:Y:S02]  /*10780*/  LEA R10, P4, R4.reuse, UR10, 0x2 ;  /* 0x0000000a040a7c11 */ /* 0x040fe4000f8810ff */
[----:B------:R-:W-:Y:S02]  /*10790*/  LOP3.LUT R5, R7, 0x380, RZ, 0xc0, !PT ;  /* 0x0000038007057812 */ /* 0x000fe400078ec0ff */
[----:B------:R-:W-:Y:S01]  /*107a0*/  LEA.HI.X R14, R4, UR11, R9, 0x2, P4 ;  /* 0x0000000b040e7c11 */ /* 0x000fe2000a0f1409 */
[----:B------:R-:W-:Y:S01]  /*107b0*/  SHFL.IDX PT, R44, R10, RZ, 0x1c1f ;  /* 0x001c1fff0a2c7589 */ /* 0x000fe200000e0000 */
[----:B------:R-:W-:Y:S01]  /*107c0*/  SHF.R.U64 R4, R5, 0x3, RZ ;  /* 0x0000000305047819 */ /* 0x000fe200000012ff */
[--C-:B------:R-:W-:Y:S01]  /*107d0*/  IMAD.X R5, RZ, RZ, R21.reuse, P2 ;  /* 0x000000ffff057224 */ /* 0x100fe200010e0615 */
[----:B------:R-:W-:Y:S01]  /*107e0*/  LOP3.LUT R12, R12, R13, RZ, 0x3c, !PT ;  /* 0x0000000d0c0c7212 */ /* 0x000fe200078e3cff */
[----:B------:R-:W1:Y:S01]  /*107f0*/  SHFL.IDX PT, R45, R14, RZ, 0x1c1f ;  /* 0x001c1fff0e2d7589 */ /* 0x000e6200000e0000 */
[----:B------:R-:W-:Y:S01]  /*10800*/  LOP3.LUT R4, R4, R7, RZ, 0x3c, !PT ;  /* 0x0000000704047212 */ /* 0x000fe200078e3cff */
[--C-:B------:R-:W-:Y:S01]  /*10810*/  IMAD.X R13, RZ, RZ, R21.reuse, P0 ;  /* 0x000000ffff0d7224 */ /* 0x100fe200000e0615 */
[----:B------:R-:W-:Y:S01]  /*10820*/  LOP3.LUT P0, RZ, R185, 0x3, RZ, 0xc0, !PT ;  /* 0x00000003b9ff7812 */ /* 0x000fe2000780c0ff */
[----:B------:R-:W-:Y:S01]  /*10830*/  SHFL.IDX PT, R46, R10, 0x1, 0x1c1f ;  /* 0x003c1f000a2e7f89 */ /* 0x000fe200000e0000 */
[----:B------:R-:W-:Y:S01]  /*10840*/  VIADD R7, R24, 0x8 ;  /* 0x0000000818077836 */ /* 0x000fe20000000000 */
[----:B------:R-:W-:Y:S01]  /*10850*/  IADD3 R37, P5, R20, 0x5000, RZ ;  /* 0x0000500014257810 */ /* 0x000fe20007fbe0ff */
[----:B------:R-:W-:Y:S01]  /*10860*/  IMAD.X R9, RZ, RZ, R21, P3 ;  /* 0x000000ffff097224 */ /* 0x000fe200018e0615 */
[----:B------:R-:W2:Y:S01]  /*10870*/  SHFL.IDX PT, R47, R14, 0x1, 0x1c1f ;  /* 0x003c1f000e2f7f89 */ /* 0x000ea200000e0000 */
[----:B------:R-:W-:-:S02]  /*10880*/  ISETP.GE.OR P2, PT, R24, R51, P0 ;  /* 0x000000331800720c */ /* 0x000fc40000746670 */
[----:B------:R-:W-:Y:S02]  /*10890*/  ISETP.GE.OR P0, PT, R7, R51, P0 ;  /* 0x000000330700720c */ /* 0x000fe40000706670 */
[C---:B------:R-:W-:Y:S02]  /*108a0*/  IADD3 R33, P4, R20.reuse, 0x6000, RZ ;  /* 0x0000600014217810 */ /* 0x040fe40007f9e0ff */
[----:B------:R-:W-:Y:S02]  /*108b0*/  LOP3.LUT R15, R20, 0x380, RZ, 0xc0, !PT ;  /* 0x00000380140f7812 */ /* 0x000fe400078ec0ff */
[----:B------:R-:W-:Y:S02]  /*108c0*/  LOP3.LUT R40, R41, 0x380, RZ, 0xc0, !PT ;  /* 0x0000038029287812 */ /* 0x000fe400078ec0ff */
[----:B------:R-:W-:Y:S02]  /*108d0*/  LOP3.LUT R36, R37, 0x380, RZ, 0xc0, !PT ;  /* 0x0000038025247812 */ /* 0x000fe400078ec0ff */
[----:B------:R-:W-:-:S02]  /*108e0*/  LOP3.LUT R32, R33, 0x380, RZ, 0xc0, !PT ;  /* 0x0000038021207812 */ /* 0x000fc400078ec0ff */
[----:B------:R-:W-:Y:S01]  /*108f0*/  SHF.R.U64 R15, R15, 0x3, RZ ;  /* 0x000000030f0f7819 */ /* 0x000fe200000012ff */
[----:B-1----:R-:W-:Y:S01]  /*10900*/  @!P2 ST.E desc[UR50][R44.64], R2 ;  /* 0x000000022c00a985 */ /* 0x002fe2000c101932 */
[----:B------:R-:W-:Y:S02]  /*10910*/  LOP3.LUT R8, R8, R11, RZ, 0x3c, !PT ;  /* 0x0000000b08087212 */ /* 0x000fe400078e3cff */
[----:B------:R-:W-:Y:S02]  /*10920*/  IADD3 R11, P3, R20, 0x7000, RZ ;  /* 0x00007000140b7810 */ /* 0x000fe40007f7e0ff */
[----:B------:R-:W-:Y:S02]  /*10930*/  SHF.R.U64 R40, R40, 0x3, RZ ;  /* 0x0000000328287819 */ /* 0x000fe400000012ff */
[----:B------:R-:W-:Y:S01]  /*10940*/  SHF.R.U64 R36, R36, 0x3, RZ ;  /* 0x0000000324247819 */ /* 0x000fe200000012ff */
[----:B--2---:R1:W-:Y:S01]  /*10950*/  @!P0 ST.E desc[UR50][R46.64], R0 ;  /* 0x000000002e008985 */ /* 0x0043e2000c101932 */
[----:B------:R-:W-:Y:S01]  /*10960*/  SHF.R.U64 R32, R32, 0x3, RZ ;  /* 0x0000000320207819 */ /* 0x000fe200000012ff */
[----:B------:R-:W-:Y:S01]  /*10970*/  IMAD.X R25, RZ, RZ, R21, P3 ;  /* 0x000000ffff197224 */ /* 0x000fe200018e0615 */
[----:B------:R-:W-:-:S02]  /*10980*/  LOP3.LUT R20, R15, R20, RZ, 0x3c, !PT ;  /* 0x000000140f147212 */ /* 0x000fc400078e3cff */
[----:B------:R-:W-:Y:S01]  /*10990*/  LOP3.LUT R40, R40, R41, RZ, 0x3c, !PT ;  /* 0x0000002928287212 */ /* 0x000fe200078e3cff */
[--C-:B------:R-:W-:Y:S01]  /*109a0*/  IMAD.X R41, RZ, RZ, R21.reuse, P6 ;  /* 0x000000ffff297224 */ /* 0x100fe200030e0615 */
[----:B------:R-:W-:Y:S01]  /*109b0*/  LOP3.LUT R36, R36, R37, RZ, 0x3c, !PT ;  /* 0x0000002524247212 */ /* 0x000fe200078e3cff */
[--C-:B------:R-:W-:Y:S01]  /*109c0*/  IMAD.X R37, RZ, RZ, R21.reuse, P5 ;  /* 0x000000ffff257224 */ /* 0x100fe200028e0615 */
[----:B------:R-:W-:Y:S01]  /*109d0*/  LOP3.LUT R32, R32, R33, RZ, 0x3c, !PT ;  /* 0x0000002120207212 */ /* 0x000fe200078e3cff */
[----:B------:R-:W-:Y:S01]  /*109e0*/  IMAD.X R33, RZ, RZ, R21, P4 ;  /* 0x000000ffff217224 */ /* 0x000fe200020e0615 */
[----:B------:R2:W5:Y:S01]  /*109f0*/  LD.E.128 R28, desc[UR50][R20.64] ;  /* 0x00000032141c7980 */ /* 0x000562000c101d00 */
[----:B------:R-:W-:Y:S01]  /*10a00*/  UIMAD UR10, UR9, UR12, URZ ;  /* 0x0000000c090a72a4 */ /* 0x000fe2000f8e023f */
[----:B-1----:R-:W-:Y:S01]  /*10a10*/  IMAD R0, R22, 0x20, R184 ;  /* 0x0000002016007824 */ /* 0x002fe200078e02b8 */
[----:B------:R-:W-:Y:S01]  /*10a20*/  LOP3.LUT R6, R11, 0x380, RZ, 0xc0, !PT ;  /* 0x000003800b067812 */ /* 0x000fe200078ec0ff */
[----:B------:R-:W5:Y:S04]  /*10a30*/  LD.E.128 R12, desc[UR50][R12.64] ;  /* 0x000000320c0c7980 */ /* 0x000f68000c101d00 */
[----:B------:R-:W5:Y:S01]  /*10a40*/  LD.E.128 R40, desc[UR50][R40.64] ;  /* 0x0000003228287980 */ /* 0x000f62000c101d00 */
[----:B--2---:R-:W1:Y:S01]  /*10a50*/  @P1 LDC R21, c[0x0][0xbf0] ;  /* 0x0002fc00ff151b82 */ /* 0x004e620000000800 */
[----:B------:R-:W-:-:S02]  /*10a60*/  UIMAD.WIDE.U32 UR8, UR4, UR12, URZ ;  /* 0x0000000c040872a5 */ /* 0x000fc4000f8e003f */
[----:B------:R-:W5:Y:S01]  /*10a70*/  LD.E.128 R36, desc[UR50][R36.64] ;  /* 0x0000003224247980 */ /* 0x000f62000c101d00 */
[----:B------:R-:W-:Y:S01]  /*10a80*/  UIMAD UR10, UR4, UR13, UR10 ;  /* 0x0000000d040a72a4 */ /* 0x000fe2000f8e020a */
[----:B------:R-:W-:Y:S01]  /*10a90*/  VIADD R44, R0, UR38 ;  /* 0x00000026002c7c36 */ /* 0x000fe20008000000 */
[----:B------:R-:W-:Y:S01]  /*10aa0*/  SHF.R.U64 R6, R6, 0x3, RZ ;  /* 0x0000000306067819 */ /* 0x000fe200000012ff */
[----:B------:R-:W-:Y:S01]  /*10ab0*/  ULDC.64 UR12, c[0x0][0xae8] ;  /* 0x0002ba00000c7ab9 */ /* 0x000fe20000000a00 */
[----:B------:R-:W-:Y:S01]  /*10ac0*/  UIADD3 UR9, UR9, UR10, URZ ;  /* 0x0000000a09097290 */ /* 0x000fe2000fffe03f */
[----:B------:R-:W5:Y:S01]  /*10ad0*/  LD.E.128 R32, desc[UR50][R32.64] ;  /* 0x0000003220207980 */ /* 0x000f62000c101d00 */
[----:B------:R-:W-:Y:S01]  /*10ae0*/  UIMAD UR4, UR16, UR12, URZ ;  /* 0x0000000c100472a4 */ /* 0x000fe2000f8e023f */
[----:B0-----:R-:W-:Y:S01]  /*10af0*/  @P1 IMAD.HI.U32 R0, R44, R53, RZ ;  /* 0x000000352c001227 */ /* 0x001fe200078e00ff */
[----:B------:R-:W-:Y:S01]  /*10b00*/  UIMAD.WIDE.U32 UR8, UR42, UR12, UR8 ;  /* 0x0000000c2a0872a5 */ /* 0x000fe2000f8e0008 */
[----:B------:R-:W-:Y:S01]  /*10b10*/  LOP3.LUT R24, R6, R11, RZ, 0x3c, !PT ;  /* 0x0000000b06187212 */ /* 0x000fe200078e3cff */
[----:B------:R-:W-:Y:S01]  /*10b20*/  UIMAD UR4, UR42, UR13, UR4 ;  /* 0x0000000d2a0472a4 */ /* 0x000fe2000f8e0204 */
[----:B------:R-:W-:Y:S01]  /*10b30*/  IMAD.MOV.U32 R45, RZ, RZ, R44 ;  /* 0x000000ffff2d7224 */ /* 0x000fe200078e002c */
[----:B------:R-:W-:Y:S01]  /*10b40*/  ULDC.64 UR10, c[0x0][0xaf0] ;  /* 0x0002bc00000a7ab9 */ /* 0x000fe20000000a00 */
[----:B------:R-:W5:Y:S01]  /*10b50*/  LD.E.128 R8, desc[UR50][R8.64] ;  /* 0x0000003208087980 */ /* 0x000f62000c101d00 */
[----:B------:R-:W-:-:S02]  /*10b60*/  UIADD3 UR9, UR9, UR4, URZ ;  /* 0x0000000409097290 */ /* 0x000fc4000fffe03f */
[----:B------:R-:W-:Y:S01]  /*10b70*/  UIMAD UR4, UR18, UR10, URZ ;  /* 0x0000000a120472a4 */ /* 0x000fe2000f8e023f */
[----:B------:R-:W5:Y:S01]  /*10b80*/  LD.E.128 R4, desc[UR50][R4.64] ;  /* 0x0000003204047980 */ /* 0x000f62000c101d00 */
[----:B------:R-:W-:Y:S02]  /*10b90*/  UIMAD.WIDE.U32 UR8, UR17, UR10, UR8 ;  /* 0x0000000a110872a5 */ /* 0x000fe4000f8e0008 */
[----:B------:R-:W-:Y:S01]  /*10ba0*/  UIMAD UR4, UR17, UR11, UR4 ;  /* 0x0000000b110472a4 */ /* 0x000fe2000f8e0204 */
[----:B-1----:R-:W-:Y:S01]  /*10bb0*/  @P1 SHF.R.U32.HI R45, RZ, R21, R0 ;  /* 0x00000015ff2d1219 */ /* 0x002fe20000011600 */
[----:B------:R-:W5:Y:S01]  /*10bc0*/  LD.E.128 R24, desc[UR50][R24.64] ;  /* 0x0000003218187980 */ /* 0x000f62000c101d00 */
[----:B------:R-:W-:Y:S01]  /*10bd0*/  ULDC.64 UR10, c[0x0][0xae0] ;  /* 0x0002b800000a7ab9 */ /* 0x000fe20000000a00 */
[----:B------:R-:W-:Y:S01]  /*10be0*/  UIADD3 UR4, UR9, UR4, URZ ;  /* 0x0000000409047290 */ /* 0x000fe2000fffe03f */
[--C-:B------:R-:W-:Y:S01]  /*10bf0*/  SHF.R.S32.HI R0, RZ, 0x1f, R45.reuse ;  /* 0x0000001fff007819 */ /* 0x100fe2000001142d */
[----:B------:R-:W-:Y:S01]  /*10c00*/  IMAD.MOV R2, RZ, RZ, -R45 ;  /* 0x000000ffff027224 */ /* 0x000fe200078e0a2d */
[----:B------:R-:W-:Y:S01]  /*10c10*/  @!PT LDS RZ, [RZ] ;  /* 0x00000000fffff984 */ /* 0x000fe20000000800 */
[----:B------:R-:W-:Y:S01]  /*10c20*/  @!PT LDS RZ, [RZ] ;  /* 0x00000000fffff984 */ /* 0x000fe20000000800 */
[----:B------:R-:W-:Y:S01]  /*10c30*/  @!PT LDS RZ, [RZ] ;  /* 0x00000000fffff984 */ /* 0x000fe20000000800 */
[----:B------:R-:W-:Y:S01]  /*10c40*/  @!PT LDS RZ, [RZ] ;  /* 0x00000000fffff984 */ /* 0x000fe20000000800 */
[----:B------:R0:W-:Y:S06]  /*10c50*/  MEMBAR.ALL.CTA ;  /* 0x0000000000007992 */ /* 0x0001ec0000008000 */
[----:B0-----:R-:W0:Y:S01]  /*10c60*/  FENCE.VIEW.ASYNC.S ;  /* 0x00000000000073c6 */ /* 0x001e220000000000 */
        /* <DEDUP_REMOVED lines=35> */
[-C--:B0-2---:R-:W-:Y:S02]  /*10ea0*/  @!P2 LEA.HI.X R3, R18, R0.reuse, R190, 0x1, P4 ;  /* 0x000000001203a211 */ /* 0x085fe400020f0cbe */
[----:B------:R-:W-:-:S03]  /*10eb0*/  @!P3 LEA.HI.X R21, R19, R0, R189, 0x1, P5 ;  /* 0x000000001315b211 */ /* 0x000fc600028f0cbd */
[----:B-----5:R3:W-:Y:S04]  /*10ec0*/  @!P2 ST.E.128 desc[UR50][R2.64], R28 ;  /* 0x0000001c0200a985 */ /* 0x0207e8000c101d32 */
[----:B------:R3:W-:Y:S02]  /*10ed0*/  @!P3 ST.E.128 desc[UR50][R20.64], R40 ;  /* 0x000000281400b985 */ /* 0x0007e4000c101d32 */
.L_x_8128:
[----:B------:R-:W-:Y:S05]  /*10ee0*/  BSYNC B1 ;  /* 0x0000000000017941 */ /* 0x000fea0003800000 */
.L_x_8127:
        /* <DEDUP_REMOVED lines=9> */
[-C--:B0---4-:R-:W-:Y:S02]  /*10f80*/  @!P3 LEA.HI.X R3, R18, R0.reuse, R190, 0x1, P0 ;  /* 0x000000001203b211 */ /* 0x091fe400000f0cbe */
[----:B------:R-:W-:-:S03]  /*10f90*/  @!P4 LEA.HI.X R21, R19, R0, R189, 0x1, P2 ;  /* 0x000000001315c211 */ /* 0x000fc600010f0cbd */
[----:B-----5:R3:W-:Y:S04]  /*10fa0*/  @!P3 ST.E.128 desc[UR50][R2.64], R12 ;  /* 0x0000000c0200b985 */ /* 0x0207e8000c101d32 */
[----:B------:R3:W-:Y:S02]  /*10fb0*/  @!P4 ST.E.128 desc[UR50][R20.64], R36 ;  /* 0x000000241400c985 */ /* 0x0007e4000c101d32 */
.L_x_8130:
[----:B------:R-:W-:Y:S05]  /*10fc0*/  BSYNC B1 ;  /* 0x0000000000017941 */ /* 0x000fea0003800000 */
.L_x_8129:
[----:B----4-:R4:W0:Y:S01]  /*10fd0*/  SHFL.IDX PT, R0, R45, 0x2, 0x181f ;  /* 0x00581f002d007f89 */ /* 0x01082200000e0000 */
[----:B------:R-:W-:Y:S03]  /*10fe0*/  BSSY B1, `(.L_x_8131) ;  /* 0x000000c000017945 */ /* 0x000fe60003800000 */
[----:B---3-5:R4:W3:Y:S01]  /*10ff0*/  SHFL.IDX PT, R12, R44, 0x2, 0x181f ;  /* 0x00581f002c0c7f89 */ /* 0x0288e200000e0000 */
[----:B------:R-:W-:Y:S05]  /*11000*/  @P1 BRA `(.L_x_8132) ;  /* 0x0000000000241947 */ /* 0x000fea0003800000 */
[----:B------:R-:W-:Y:S02]  /*11010*/  ULDC UR4, c[0x0][0xac8] ;  /* 0x0002b20000047ab9 */ /* 0x000fe40000000800 */
[----:B------:R-:W-:Y:S02]  /*11020*/  ISETP.GE.AND P2, PT, R18, UR4, PT ;  /* 0x0000000412007c0c */ /* 0x000fe4000bf46270 */
[----:B------:R-:W-:-:S11]  /*11030*/  ISETP.GE.AND P3, PT, R19, UR4, PT ;  /* 0x0000000413007c0c */ /* 0x000fd6000bf66270 */
[CC--:B---3--:R-:W-:Y:S02]  /*11040*/  @!P2 LEA R2, P0, R18.reuse, R12.reuse, 0x1 ;  /* 0x0000000c1202a211 */ /* 0x0c8fe400078008ff */
[C---:B------:R-:W-:Y:S02]  /*11050*/  @!P3 LEA R12, P1, R19.reuse, R12, 0x1 ;  /* 0x0000000c130cb211 */ /* 0x040fe400078208ff */
[-C--:B0-----:R-:W-:Y:S02]  /*11060*/  @!P2 LEA.HI.X R3, R18, R0.reuse, R190, 0x1, P0 ;  /* 0x000000001203a211 */ /* 0x081fe400000f0cbe */
[----:B------:R-:W-:-:S03]  /*11070*/  @!P3 LEA.HI.X R13, R19, R0, R189, 0x1, P1 ;  /* 0x00000000130db211 */ /* 0x000fc600008f0cbd */
[----:B------:R0:W-:Y:S04]  /*11080*/  @!P2 ST.E.128 desc[UR50][R2.64], R8 ;  /* 0x000000080200a985 */ /* 0x0001e8000c101d32 */
[----:B------:R0:W-:Y:S02]  /*11090*/  @!P3 ST.E.128 desc[UR50][R12.64], R32 ;  /* 0x000000200c00b985 */ /* 0x0001e4000c101d32 */
.L_x_8132:
[----:B------:R-:W-:Y:S05]  /*110a0*/  BSYNC B1 ;  /* 0x0000000000017941 */ /* 0x000fea0003800000 */
.L_x_8131:
[----:B0-----:R-:W-:Y:S01]  /*110b0*/  VIADD R0, R46, 0x60 ;  /* 0x000000602e007836 */ /* 0x001fe20000000000 */
[----:B--2-4-:R-:W0:Y:S04]  /*110c0*/  SHFL.IDX PT, R45, R45, 0x3, 0x181f ;  /* 0x00781f002d2d7f89 */ /* 0x014e2800000e0000 */
[----:B------:R-:W-:Y:S01]  /*110d0*/  ISETP.GE.AND P0, PT, R0, R51, PT ;  /* 0x000000330000720c */ /* 0x000fe20003f06270 */
[----:B------:R-:W2:-:S12]  /*110e0*/  SHFL.IDX PT, R44, R44, 0x3, 0x181f ;  /* 0x00781f002c2c7f89 */ /* 0x000e9800000e0000 */
[----:B------:R-:W-:Y:S05]  /*110f0*/  @P0 BRA `(.L_x_8133) ;  /* 0x0000000c000c0947 */ /* 0x000fea0003800000 */
[----:B------:R-:W-:Y:S02]  /*11100*/  ULDC UR4, c[0x0][0xac8] ;  /* 0x0002b20000047ab9 */ /* 0x000fe40000000800 */
[----:B------:R-:W-:-:S13]  /*11110*/  ISETP.GE.AND P1, PT, R18, UR4, PT ;  /* 0x0000000412007c0c */ /* 0x000fda000bf26270 */
[----:B--2---:R-:W-:-:S04]  /*11120*/  @!P1 LEA R2, P0, R18, R44, 0x1 ;  /* 0x0000002c12029211 */ /* 0x004fc800078008ff */
[----:B0-----:R-:W-:Y:S02]  /*11130*/  @!P1 LEA.HI.X R3, R18, R45, R190, 0x1, P0 ;  /* 0x0000002d12039211 */ /* 0x001fe400000f0cbe */
[----:B------:R-:W-:-:S03]  /*11140*/  ISETP.GE.AND P0, PT, R19, UR4, PT ;  /* 0x0000000413007c0c */ /* 0x000fc6000bf06270 */
[----:B------:R4:W-:Y:S10]  /*11150*/  @!P1 ST.E.128 desc[UR50][R2.64], R4 ;  /* 0x0000000402009985 */ /* 0x0009f4000c101d32 */
[----:B------:R-:W-:Y:S05]  /*11160*/  @P0 BRA `(.L_x_8133) ;  /* 0x0000000800f00947 */ /* 0x000fea0003800000 */
[----:B----4-:R-:W-:-:S04]  /*11170*/  LEA R2, P0, R19, R44, 0x1 ;  /* 0x0000002c13027211 */ /* 0x010fc800078008ff */
[----:B------:R-:W-:-:S05]  /*11180*/  LEA.HI.X R3, R19, R45, R189, 0x1, P0 ;  /* 0x0000002d13037211 */ /* 0x000fca00000f0cbd */
[----:B------:R0:W-:Y:S01]  /*11190*/  ST.E.128 desc[UR50][R2.64], R24 ;  /* 0x0000001802007985 */ /* 0x0001e2000c101d32 */
[----:B------:R-:W-:Y:S05]  /*111a0*/  BRA `(.L_x_8133) ;  /* 0x0000000800e07947 */ /* 0x000fea0003800000 */
.L_x_8125:
[----:B------:R-:W-:Y:S01]  /*111b0*/  ULDC.64 UR8, c[0x0][0xc00] ;  /* 0x0003000000087ab9 */ /* 0x000fe20000000a00 */
[----:B------:R-:W-:Y:S01]  /*111c0*/  ULDC UR4, c[0x0][0xa88] ;  /* 0x0002a20000047ab9 */ /* 0x000fe20000000800 */
[----:B------:R-:W-:Y:S01]  /*111d0*/  UISETP.NE.U32.AND UP0, UPT, UR8, URZ, UPT ;  /* 0x0000003f0800728c */ /* 0x000fe2000bf05070 */
[----:B------:R-:W0:Y:S03]  /*111e0*/  LDC R11, c[0x0][0xbe8] ;  /* 0x0002fa00ff0b7b82 */ /* 0x000e260000000800 */
[----:B------:R-:W-:-:S03]  /*111f0*/  UISETP.NE.AND.EX UP0, UPT, UR9, URZ, UPT, UP0 ;  /* 0x0000003f0900728c */ /* 0x000fc6000bf05300 */
[----:B------:R-:W-:Y:S02]  /*11200*/  ULDC.64 UR8, c[0x0][0xc00] ;  /* 0x0003000000087ab9 */ /* 0x000fe40000000a00 */
[----:B------:R-:W-:Y:S01]  /*11210*/  UIMAD.WIDE UR8, UR37, 0x4, UR8 ;  /* 0x00000004250878a5 */ /* 0x000fe2000f8e0208 */
[----:B------:R-:W-:-:S05]  /*11220*/  PLOP3.LUT P2, PT, PT, PT, UP0, 0x80, 0x0 ;  /* 0x000000000000781c */ /* 0x000fca0003f4f008 */
[----:B------:R-:W-:Y:S02]  /*11230*/  IMAD.U32 R2, RZ, RZ, UR8 ;  /* 0x00000008ff027e24 */ /* 0x000fe4000f8e00ff */
[----:B------:R-:W-:Y:S01]  /*11240*/  IMAD.U32 R3, RZ, RZ, UR9 ;  /* 0x00000009ff037e24 */ /* 0x000fe2000f8e00ff */
[----:B------:R-:W-:Y:S02]  /*11250*/  ULDC.64 UR8, c[0x0][0xc08] ;  /* 0x0003020000087ab9 */ /* 0x000fe40000000a00 */
[----:B------:R-:W-:Y:S01]  /*11260*/  UISETP.NE.U32.AND UP1, UPT, UR8, URZ, UPT ;  /* 0x0000003f0800728c */ /* 0x000fe2000bf25070 */
[----:B------:R-:W-:Y:S02]  /*11270*/  IMAD.U32 R0, RZ, RZ, UR4 ;  /* 0x00000004ff007e24 */ /* 0x000fe4000f8e00ff */
[----:B------:R-:W2:Y:S01]  /*11280*/  @P2 LDG.E R6, desc[UR50][R2.64] ;  /* 0x0000003202062981 */ /* 0x000ea2000c1e1900 */
[----:B------:R-:W-:-:S06]  /*11290*/  UISETP.NE.AND.EX UP1, UPT, UR9, URZ, UPT, UP1 ;  /* 0x0000003f0900728c */ /* 0x000fcc000bf25310 */
[----:B------:R-:W-:-:S05]  /*112a0*/  PLOP3.LUT P3, PT, PT, PT, UP1, 0x80, 0x0 ;  /* 0x000000000000781c */ /* 0x000fca0003f6f018 */
[----:B------:R-:W-:Y:S02]  /*112b0*/  @UP1 ULDC.64 UR8, c[0x0][0xc08] ;  /* 0x0003020000081ab9 */ /* 0x000fe40000000a00 */
[----:B------:R-:W-:-:S06]  /*112c0*/  @UP1 UIMAD.WIDE UR8, UR37, 0x4, UR8 ;  /* 0x00000004250818a5 */ /* 0x000fcc000f8e0208 */
[----:B------:R-:W-:Y:S02]  /*112d0*/  IMAD.U32 R4, RZ, RZ, UR8 ;  /* 0x00000008ff047e24 */ /* 0x000fe4000f8e00ff */
[----:B------:R-:W-:-:S05]  /*112e0*/  IMAD.U32 R5, RZ, RZ, UR9 ;  /* 0x00000009ff057e24 */ /* 0x000fca000f8e00ff */
[----:B------:R1:W5:Y:S01]  /*112f0*/  @P3 LDG.E R0, desc[UR50][R4.64] ;  /* 0x0000003204003981 */ /* 0x000362000c1e1900 */
[----:B0-----:R-:W-:Y:S01]  /*11300*/  ISETP.NE.AND P0, PT, R11, 0x1, PT ;  /* 0x000000010b00780c */ /* 0x001fe20003f05270 */
[----:B------:R-:W-:Y:S01]  /*11310*/  UMOV UR4, URZ ;  /* 0x0000003f00047c82 */ /* 0x000fe20008000000 */
[----:B------:R-:W-:Y:S01]  /*11320*/  USHF.R.S32.HI UR12, URZ, 0x1f, UR42 ;  /* 0x0000001f3f0c7899 */ /* 0x000fe2000801142a */
[----:B------:R-:W-:-:S10]  /*11330*/  ISETP.GE.AND P1, PT, R191, 0x80, PT ;  /* 0x00000080bf00780c */ /* 0x000fd40003f26270 */
[----:B------:R-:W0:Y:S01]  /*11340*/  @P0 LDC R9, c[0x0][0xbec] ;  /* 0x0002fb00ff090b82 */ /* 0x000e220000000800 */
[----:B--2---:R-:W-:Y:S01]  /*11350*/  @P2 R2UR UR4, R6 ;  /* 0x00000000060422ca */ /* 0x004fe200000e0000 */
[----:B01----:R-:W-:-:S14]  /*11360*/  @P3 BRA `(.L_x_8134) ;  /* 0x0000000000103947 */ /* 0x003fdc0003800000 */
[----:B------:R-:W-:Y:S05]  /*11370*/  @!P2 BRA `(.L_x_8134) ;  /* 0x00000000000ca947 */ /* 0x000fea0003800000 */
[----:B------:R-:W2:Y:S04]  /*11380*/  LDG.E R5, desc[UR50][R2.64] ;  /* 0x0000003202057981 */ /* 0x000ea8000c1e1900 */
[----:B-----5:R-:W2:Y:S02]  /*11390*/  LDG.E R0, desc[UR50][R2.64+0x4] ;  /* 0x0000043202007981 */ /* 0x020ea4000c1e1900 */
[----:B--2---:R-:W-:-:S07]  /*113a0*/  IMAD.IADD R0, R0, 0x1, -R5 ;  /* 0x0000000100007824 */ /* 0x004fce00078e0a05 */
.L_x_8134:
[----:B------:R-:W-:Y:S01]  /*113b0*/  USHF.R.S32.HI UR8, URZ, 0x1f, UR37 ;  /* 0x0000001f3f087899 */ /* 0x000fe20008011425 */
[----:B------:R-:W-:Y:S01]  /*113c0*/  BSSY B1, `(.L_x_8135) ;  /* 0x000002e000017945 */ /* 0x000fe20003800000 */
[----:B------:R-:W-:Y:S02]  /*113d0*/  USHF.R.S32.HI UR11, URZ, 0x1f, UR4 ;  /* 0x0000001f3f0b7899 */ /* 0x000fe40008011404 */
        /* <DEDUP_REMOVED lines=12> */
[----:B------:R-:W-:Y:S01]  /*114a0*/  UMOV UR8, UR4 ;  /* 0x0000000400087c82 */ /* 0x000fe20008000000 */
[----:B------:R-:W-:Y:S01]  /*114b0*/  UIMAD UR10, UR12, UR16, URZ ;  /* 0x000000100c0a72a4 */ /* 0x000fe2000f8e023f */
[----:B------:R-:W-:Y:S01]  /*114c0*/  IMAD.MOV.U32 R2, RZ, RZ, R4 ;  /* 0x000000ffff027224 */ /* 0x000fe200078e0004 */
[----:B------:R-:W-:Y:S02]  /*114d0*/  UMOV UR9, UR11 ;  /* 0x0000000b00097c82 */ /* 0x000fe40008000000 */
[----:B------:R-:W-:Y:S02]  /*114e0*/  UIMAD.WIDE.U32 UR8, UR42, UR16, UR8 ;  /* 0x000000102a0872a5 */ /* 0x000fe4000f8e0008 */
[----:B------:R-:W-:-:S03]  /*114f0*/  UIMAD UR10, UR42, UR17, UR10 ;  /* 0x000000112a0a72a4 */ /* 0x000fc6000f8e020a */
[----:B------:R-:W-:Y:S01]  /*11500*/  ULDC.64 UR16, c[0x0][0xb98] ;  /* 0x0002e60000107ab9 */ /* 0x000fe20000000a00 */
[----:B------:R-:W0:Y:S01]  /*11510*/  @P1 LDC R3, c[0x0][0xbec] ;  /* 0x0002fb00ff031b82 */ /* 0x000e220000000800 */
[----:B------:R-:W-:Y:S02]  /*11520*/  UIADD3 UR9, UR9, UR10, URZ ;  /* 0x0000000a09097290 */ /* 0x000fe4000fffe03f */
[----:B------:R-:W-:Y:S02]  /*11530*/  UIMAD UR10, UR14, UR16, URZ ;  /* 0x000000100e0a72a4 */ /* 0x000fe4000f8e023f */
[----:B------:R-:W-:Y:S02]  /*11540*/  UIMAD.WIDE.U32 UR8, UR13, UR16, UR8 ;  /* 0x000000100d0872a5 */ /* 0x000fe4000f8e0008 */
[----:B------:R-:W-:Y:S01]  /*11550*/  UIMAD UR10, UR13, UR17, UR10 ;  /* 0x000000110d0a72a4 */ /* 0x000fe2000f8e020a */
[----:B------:R-:W1:Y:S02]  /*11560*/  @P1 LDC R6, c[0x0][0xbf0] ;  /* 0x0002fc00ff061b82 */ /* 0x000e640000000800 */
        /* <DEDUP_REMOVED lines=19> */
.L_x_8136:
[----:B------:R-:W-:Y:S05]  /*116a0*/  BSYNC B1 ;  /* 0x0000000000017941 */ /* 0x000fea0003800000 */
.L_x_8135:
[----:B0-----:R-:W0:Y:S01]  /*116b0*/  @P0 LDC R3, c[0x0][0xbf0] ;  /* 0x0002fc00ff030b82 */ /* 0x001e220000000800 */
[----:B------:R-:W-:Y:S01]  /*116c0*/  ULDC.64 UR16, c[0x0][0xaa0] ;  /* 0x0002a80000107ab9 */ /* 0x000fe20000000a00 */
[----:B------:R-:W-:Y:S01]  /*116d0*/  IMAD R2, R22, 0x20, R184 ;  /* 0x0000002016027824 */ /* 0x000fe200078e02b8 */
[----:B------:R-:W-:Y:S01]  /*116e0*/  UIMAD UR10, UR11, UR16, URZ ;  /* 0x000000100b0a72a4 */ /* 0x000fe2000f8e023f */
[----:B------:R-:W-:Y:S01]  /*116f0*/  BSSY B1, `(.L_x_8137) ;  /* 0x0000039000017945 */ /* 0x000fe20003800000 */
[----:B------:R-:W-:Y:S01]  /*11700*/  UIMAD.WIDE.U32 UR8, UR4, UR16, URZ ;  /* 0x00000010040872a5 */ /* 0x000fe2000f8e003f */
[----:B------:R-:W-:Y:S01]  /*11710*/  VIADD R6, R2, UR38 ;  /* 0x0000002602067c36 */ /* 0x000fe20008000000 */
[----:B------:R-:W-:-:S03]  /*11720*/  UIMAD UR10, UR4, UR17, UR10 ;  /* 0x00000011040a72a4 */ /* 0x000fc6000f8e020a */
[----:B------:R-:W-:Y:S01]  /*11730*/  ULDC.64 UR16, c[0x0][0xae8] ;  /* 0x0002ba0000107ab9 */ /* 0x000fe20000000a00 */
[----:B------:R-:W-:Y:S01]  /*11740*/  UIADD3 UR9, UR9, UR10, URZ ;  /* 0x0000000a09097290 */ /* 0x000fe2000fffe03f */
[----:B------:R-:W-:Y:S01]  /*11750*/  @P0 IMAD.HI.U32 R2, R6, R9, RZ ;  /* 0x0000000906020227 */ /* 0x000fe200078e00ff */
[----:B------:R-:W-:Y:S02]  /*11760*/  UIMAD UR4, UR12, UR16, URZ ;  /* 0x000000100c0472a4 */ /* 0x000fe4000f8e023f */
        /* <DEDUP_REMOVED lines=49> */
.L_x_8138:
[----:B------:R-:W-:Y:S05]  /*11a80*/  BSYNC B1 ;  /* 0x0000000000017941 */ /* 0x000fea0003800000 */
.L_x_8137:
        /* <DEDUP_REMOVED lines=13> */
.L_x_8140:
[----:B------:R-:W-:Y:S05]  /*11b60*/  BSYNC B1 ;  /* 0x0000000000017941 */ /* 0x000fea0003800000 */
.L_x_8139:
        /* <DEDUP_REMOVED lines=13> */
.L_x_8142:
[----:B------:R-:W-:Y:S05]  /*11c40*/  BSYNC B1 ;  /* 0x0000000000017941 */ /* 0x000fea0003800000 */
.L_x_8141:
[----:B0-----:R-:W-:Y:S01]  /*11c50*/  VIADD R0, R6, 0x60 ;  /* 0x0000006006007836 */ /* 0x001fe20000000000 */
[----:B--2-4-:R-:W0:Y:S04]  /*11c60*/  SHFL.IDX PT, R5, R5, 0x3, 0x181f ;  /* 0x00781f0005057f89 */ /* 0x014e2800000e0000 */
[----:B------:R-:W-:Y:S01]  /*11c70*/  ISETP.GE.AND P0, PT, R0, R11, PT ;  /* 0x0000000b0000720c */ /* 0x000fe20003f06270 */
[----:B-1-3--:R1:W2:-:S12]  /*11c80*/  SHFL.IDX PT, R2, R4, 0x3, 0x181f ;  /* 0x00781f0004027f89 */ /* 0x00a29800000e0000 */
[----:B-1----:R-:W-:Y:S05]  /*11c90*/  @P0 BRA `(.L_x_8133) ;  /* 0x0000000000240947 */ /* 0x002fea0003800000 */
[----:B------:R-:W-:Y:S02]  /*11ca0*/  ULDC UR4, c[0x0][0xac8] ;  /* 0x0002b20000047ab9 */ /* 0x000fe40000000800 */
        /* <DEDUP_REMOVED lines=8> */
.L_x_8133:
[----:B------:R-:W-:Y:S05]  /*11d30*/  BSYNC B0 ;  /* 0x0000000000007941 */ /* 0x000fea0003800000 */
.L_x_8124:
[----:B------:R-:W-:Y:S02]  /*11d40*/  ULDC UR4, c[0x0][0xc3c] ;  /* 0x00030f0000047ab9 */ /* 0x000fe40000000800 */
[----:B------:R-:W-:-:S06]  /*11d50*/  UISETP.GE.AND UP0, UPT, UR6, UR4, UPT ;  /* 0x000000040600728c */ /* 0x000fcc000bf06270 */
[----:B------:R-:W-:-:S13]  /*11d60*/  PLOP3.LUT P0, PT, PT, PT, UP0, 0x80, 0x0 ;  /* 0x000000000000781c */ /* 0x000fda0003f0f008 */
[----:B------:R-:W-:Y:S05]  /*11d70*/  @!P0 BRA `(.L_x_8143) ;  /* 0xfffffef000248947 */ /* 0x000fea000383ffff */
[----:B------:R-:W-:Y:S05]  /*11d80*/  EXIT ;  /* 0x000000000000794d */ /* 0x000fea0003800000 */
.L_x_8042:
        /* <DEDUP_REMOVED lines=18> */
.L_x_8144:
[----:B------:R-:W1:Y:S01]  /*11eb0*/  S2R R0, SR_TID.X ;  /* 0x0000000000007919 */ /* 0x000e620000002100 */
[----:B------:R-:W-:Y:S01]  /*11ec0*/  ULDC UR4, c[0x0][0xc3c] ;  /* 0x00030f0000047ab9 */ /* 0x000fe20000000800 */
[----:B------:R-:W2:Y:S01]  /*11ed0*/  S2UR UR6, SR_CTAID.X ;  /* 0x00000000000679c3 */ /* 0x000ea20000002500 */
[----:B------:R-:W-:Y:S01]  /*11ee0*/  ULDC UR5, c[0x0][0xc38] ;  /* 0x00030e0000057ab9 */ /* 0x000fe20000000800 */
[----:B-1----:R-:W-:-:S04]  /*11ef0*/  LOP3.LUT R0, R0, 0x1f, RZ, 0xc0, !PT ;  /* 0x0000001f00007812 */ /* 0x002fc800078ec0ff */
[----:B------:R-:W-:-:S04]  /*11f00*/  ISETP.NE.AND P0, PT, R0, 0x1f, PT ;  /* 0x0000001f0000780c */ /* 0x000fc80003f05270 */
[----:B------:R-:W-:-:S13]  /*11f10*/  ISETP.GE.OR P1, PT, R0, UR4, !P0 ;  /* 0x0000000400007c0c */ /* 0x000fda000c726670 */
[----:B0-----:R-:W0:Y:S02]  /*11f20*/  @!P1 LDC.64 R2, c[0x0][0xc80] ;  /* 0x00032000ff029b82 */ /* 0x001e240000000a00 */
[----:B0-----:R-:W-:-:S05]  /*11f30*/  @!P1 IMAD.WIDE.U32 R2, R0, 0x4, R2 ;  /* 0x0000000400029825 */ /* 0x001fca00078e0002 */
[----:B------:R-:W3:Y:S01]  /*11f40*/  @!P1 LDG.E R4, desc[UR50][R2.64] ;  /* 0x0000003202049981 */ /* 0x000ee2000c1e1900 */
[C---:B------:R-:W-:Y:S01]  /*11f50*/  ISETP.NE.AND P1, PT, R0.reuse, RZ, PT ;  /* 0x000000ff0000720c */ /* 0x040fe20003f25270 */
[----:B------:R-:W-:Y:S01]  /*11f60*/  UMOV UR4, URZ ;  /* 0x0000003f00047c82 */ /* 0x000fe20008000000 */
[C---:B------:R-:W-:Y:S01]  /*11f70*/  ISETP.GE.U32.AND P2, PT, R0.reuse, 0x2, PT ;  /* 0x000000020000780c */ /* 0x040fe20003f46070 */
[----:B------:R-:W-:Y:S01]  /*11f80*/  IMAD.MOV.U32 R16, RZ, RZ, RZ ;  /* 0x000000ffff107224 */ /* 0x000fe200078e00ff */
[C---:B------:R-:W-:Y:S02]  /*11f90*/  ISETP.GE.U32.AND P3, PT, R0.reuse, 0x4, PT ;  /* 0x000000040000780c */ /* 0x040fe40003f66070 */
[C---:B------:R-:W-:Y:S02]  /*11fa0*/  ISETP.GE.U32.AND P4, PT, R0.reuse, 0x8, PT ;  /* 0x000000080000780c */ /* 0x040fe40003f86070 */
[----:B------:R-:W-:Y:S01]  /*11fb0*/  ISETP.GE.U32.AND P5, PT, R0, 0x10, PT ;  /* 0x000000100000780c */ /* 0x000fe20003fa6070 */
[----:B---3--:R-:W0:Y:S02]  /*11fc0*/  SHFL.UP PT, R5, R4, 0x1, RZ ;  /* 0x0420000004057989 */ /* 0x008e2400000e00ff */
        /* <DEDUP_REMOVED lines=17> */
[----:B--2---:R-:W-:-:S13]  /*120e0*/  ISETP.GT.AND P6, PT, R6, UR6, PT ;  /* 0x0000000606007c0c */ /* 0x004fda000bfc4270 */
[----:B------:R-:W-:Y:S05]  /*120f0*/  @P6 BRA `(.L_x_8146) ;  /* 0x00000000009c6947 */ /* 0x000fea0003800000 */
[----:B------:R-:W0:Y:S01]  /*12100*/  LDC R5, c[0x0][0xc3c] ;  /* 0x00030f00ff057b82 */ /* 0x000e220000000800 */
[----:B------:R-:W-:Y:S01]  /*12110*/  IMAD.MOV.U32 R6, RZ, RZ, R3 ;  /* 0x000000ffff067224 */ /* 0x000fe200078e0003 */
[----:B------:R-:W-:Y:S01]  /*12120*/  UMOV UR4, URZ ;  /* 0x0000003f00047c82 */ /* 0x000fe20008000000 */
[----:B------:R-:W-:Y:S01]  /*12130*/  ULDC UR7, c[0x0][0xc3c] ;  /* 0x00030f0000077ab9 */ /* 0x000fe20000000800 */
[----:B------:R-:W-:-:S05]  /*12140*/  ULDC UR5, c[0x0][0xc38] ;  /* 0x00030e0000057ab9 */ /* 0x000fca0000000800 */
.L_x_8150:
        /* <DEDUP_REMOVED lines=12> */
.L_x_8149:
[----:B------:R-:W-:Y:S05]  /*12210*/  BSYNC B0 ;  /* 0x0000000000007941 */ /* 0x000fea0003800000 */
.L_x_8148:
        /* <DEDUP_REMOVED lines=21> */
.L_x_8146:
        /* <DEDUP_REMOVED lines=20> */
.L_x_8151:
[--C-:B-12---:R-:W-:Y:S02]  /*124b0*/  IMAD.MOV R5, RZ, RZ, -R3.reuse ;  /* 0x000000ffff057224 */ /* 0x106fe400078e0a03 */
[----:B---3--:R-:W-:Y:S01]  /*124c0*/  IMAD R16, R16, UR5, R6 ;  /* 0x0000000510107c24 */ /* 0x008fe2000f8e0206 */
[----:B------:R-:W-:Y:S01]  /*124d0*/  IABS R6, R8 ;  /* 0x0000000800067213 */ /* 0x000fe20000000000 */
        /* <DEDUP_REMOVED lines=22> */
[----:B------:R-:W-:-:S04]  /*12640*/  VIADDMNMX R9, R10, UR5, R9, PT ;  /* 0x000000050a097c46 */ /* 0x000fc8000b800109 */
[-C--:B------:R-:W-:Y:S02]  /*12650*/  IABS R7, R9.reuse ;  /* 0x0000000900077213 */ /* 0x080fe40000000000 */
[----:B------:R-:W-:Y:S02]  /*12660*/  IABS R8, R9 ;  /* 0x0000000900087213 */ /* 0x000fe40000000000 */
[----:B------:R-:W1:Y:S03]  /*12670*/  I2F.RP R10, R7 ;  /* 0x00000007000a7306 */ /* 0x000e660000209400 */
[----:B------:R-:W-:-:S05]  /*12680*/  IMAD.MOV R8, RZ, RZ, -R8 ;  /* 0x000000ffff087224 */ /* 0x000fca00078e0a08 */
        /* <DEDUP_REMOVED lines=8> */
[C---:B------:R-:W-:Y:S01]  /*12710*/  LOP3.LUT R3, R5.reuse, R9, RZ, 0x3c, !PT ;  /* 0x0000000905037212 */ /* 0x040fe200078e3cff */
[----:B------:R-:W-:Y:S02]  /*12720*/  IMAD.IADD R5, R5, 0x1, R6 ;  /* 0x0000000105057824 */ /* 0x000fe400078e0206 */
        /* <DEDUP_REMOVED lines=16> */
.L_x_8147:
[----:B------:R-:W-:Y:S02]  /*12830*/  IMAD.MOV.U32 R17, RZ, RZ, RZ ;  /* 0x000000ffff117224 */ /* 0x000fe400078e00ff */
[----:B------:R-:W-:Y:S02]  /*12840*/  IMAD.U32 R16, RZ, RZ, UR6 ;  /* 0x00000006ff107e24 */ /* 0x000fe4000f8e00ff */
[----:B------:R-:W-:-:S07]  /*12850*/  IMAD.MOV.U32 R18, RZ, RZ, RZ ;  /* 0x000000ffff127224 */ /* 0x000fce00078e00ff */
.L_x_8152:
[----:B------:R-:W-:-:S13]  /*12860*/  ISETP.NE.AND P0, PT, R0, RZ, PT ;  /* 0x000000ff0000720c */ /* 0x000fda0003f05270 */
[----:B------:R-:W1:Y:S01]  /*12870*/  @!P0 S2R R3, SR_CgaCtaId ;  /* 0x0000000000038919 */ /* 0x000e620000008800 */
[----:B------:R-:W-:-:S04]  /*12880*/  @!P0 MOV R0, 0x400 ;  /* 0x0000040000008802 */ /* 0x000fc80000000f00 */
[----:B-1----:R-:W-:-:S05]  /*12890*/  @!P0 LEA R0, R3, R0, 0x18 ;  /* 0x0000000003008211 */ /* 0x002fca00078ec0ff */
[----:B------:R1:W-:Y:S01]  /*128a0*/  @!P0 STS.128 [R0+0x288d0], R16 ;  /* 0x0288d01000008388 */ /* 0x0003e20000000c00 */
[----:B------:R-:W-:Y:S06]  /*128b0*/  BAR.ARV 0x5, 0x180 ;  /* 0x0146000000007b1d */ /* 0x000fec0000002000 */
.L_x_8145:
        /* <DEDUP_REMOVED lines=27> */
[----:B------:R0:W-:Y:S01]  /*12a70*/  STL [R1], R4 ;  /* 0x0000000401007387 */ /* 0x0001e20000100800 */
[----:B------:R-:W-:-:S03]  /*12a80*/  IMAD.MOV.U32 R2, RZ, RZ, 0x1 ;  /* 0x00000001ff027424 */ /* 0x000fc600078e00ff */
[----:B------:R0:W-:Y:S04]  /*12a90*/  STL [R1+0x24], R3 ;  /* 0x0000240301007387 */ /* 0x0001e80000100800 */
[----:B------:R0:W-:Y:S04]  /*12aa0*/  STL [R1+0x3c], RZ ;  /* 0x00003cff01007387 */ /* 0x0001e80000100800 */
[----:B------:R0:W-:Y:S04]  /*12ab0*/  STL [R1+0x10], R2 ;  /* 0x0000100201007387 */ /* 0x0001e80000100800 */
[----:B------:R0:W-:Y:S02]  /*12ac0*/  STL [R1+0x4], RZ ;  /* 0x000004ff01007387 */ /* 0x0001e40000100800 */
.L_x_8260:
[----:B------:R-:W-:Y:S05]  /*12ad0*/  YIELD ;  /* 0x0000000000007946 */ /* 0x000fea0003800000 */
[----:B------:R-:W-:Y:S01]  /*12ae0*/  ULDC.64 UR4, c[0x0][0xa28] ;  /* 0x00028a0000047ab9 */ /* 0x000fe20000000a00 */
[----:B--2---:R-:W-:Y:S01]  /*12af0*/  IMAD.MOV.U32 R0, RZ, RZ, RZ ;  /* 0x000000ffff007224 */ /* 0x004fe200078e00ff */
[----:B------:R-:W-:Y:S01]  /*12b00*/  ISETP.NE.U32.AND P0, PT, RZ, UR4, PT ;  /* 0x00000004ff007c0c */ /* 0x000fe2000bf05070 */
[----:B0-----:R-:W0:Y:S01]  /*12b10*/  LDC.64 R4, c[0x0][0xa00] ;  /* 0x00028000ff047b82 */ /* 0x001e220000000a00 */
[----:B-1----:R-:W-:Y:S01]  /*12b20*/  CS2R R8, SRZ ;  /* 0x0000000000087805 */ /* 0x002fe2000001ff00 */
[----:B------:R-:W-:Y:S01]  /*12b30*/  ULDC.64 UR6, c[0x0][0xa08] ;  /* 0x0002820000067ab9 */ /* 0x000fe20000000a00 */
[----:B------:R-:W-:Y:S01]  /*12b40*/  ISETP.NE.AND.EX P0, PT, RZ, UR5, PT, P0 ;  /* 0x00000005ff007c0c */ /* 0x000fe2000bf05300 */
[----:B------:R-:W-:-:S12]  /*12b50*/  ULDC.64 UR4, c[0x0][0xa18] ;  /* 0x0002860000047ab9 */ /* 0x000fd80000000a00 */
        /* <DEDUP_REMOVED lines=12> */
[----:B---3--:R-:W1:Y:S08]  /*12c20*/  @P2 LDC.64 R6, c[0x0][0xa18] ;  /* 0x00028600ff062b82 */ /* 0x008e700000000a00 */
        /* <DEDUP_REMOVED lines=19> */
[----:B------:R-:W0:Y:S04]  /*12d60*/  LDG.E R7, desc[UR50][R4.64] ;  /* 0x0000003204077981 */ /* 0x000e28000c1e1900 */
[----:B------:R-:W0:Y:S02]  /*12d70*/  LDG.E R4, desc[UR50][R4.64+0x4] ;  /* 0x0000043204047981 */ /* 0x000e24000c1e1900 */
[----:B0-----:R-:W-:-:S05]  /*12d80*/  IMAD.IADD R9, R4, 0x1, -R7 ;  /* 0x0000000104097824 */ /* 0x001fca00078e0a07 */
[----:B------:R1:W-:Y:S02]  /*12d90*/  STL [R1+0x30], R9 ;  /* 0x0000300901007387 */ /* 0x0003e40000100800 */
.L_x_8154:
[----:B-----5:R-:W-:Y:S01]  /*12da0*/  IMAD.IADD R4, R8, 0x1, R0 ;  /* 0x0000000108047824 */ /* 0x020fe200078e0200 */
[----:B------:R-:W-:Y:S02]  /*12db0*/  ULDC.64 UR4, c[0x0][0xa20] ;  /* 0x0002880000047ab9 */ /* 0x000fe40000000a00 */
[----:B------:R-:W-:Y:S02]  /*12dc0*/  ISETP.NE.U32.AND P0, PT, RZ, UR4, PT ;  /* 0x00000004ff007c0c */ /* 0x000fe4000bf05070 */
[----:B------:R2:W-:Y:S02]  /*12dd0*/  STL [R1+0x14], R4 ;  /* 0x0000140401007387 */ /* 0x0005e40000100800 */
[----:B------:R-:W-:-:S13]  /*12de0*/  ISETP.NE.AND.EX P0, PT, RZ, UR5, PT, P0 ;  /* 0x00000005ff007c0c */ /* 0x000fda000bf05300 */
[----:B--2---:R-:W-:Y:S05]  /*12df0*/  @!P0 BRA `(.L_x_8155) ;  /* 0x0000000000108947 */ /* 0x004fea0003800000 */
[----:B------:R-:W2:Y:S02]  /*12e00*/  LDC.64 R2, c[0x0][0xa20] ;  /* 0x00028800ff027b82 */ /* 0x000ea40000000a00 */
[----:B--2---:R-:W-:-:S05]  /*12e10*/  IMAD.WIDE R2, R19, 0x4, R2 ;  /* 0x0000000413027825 */ /* 0x004fca00078e0202 */
[----:B------:R2:W5:Y:S01]  /*12e20*/  LDG.E R6, desc[UR50][R2.64] ;  /* 0x0000003202067981 */ /* 0x000562000c1e1900 */
[----:B------:R-:W-:Y:S05]  /*12e30*/  BRA `(.L_x_8156) ;  /* 0x0000000000107947 */ /* 0x000fea0003800000 */
.L_x_8155:
[----:B------:R-:W-:Y:S05]  /*12e40*/  @!P1 BRA `(.L_x_8156) ;  /* 0x00000000000c9947 */ /* 0x000fea0003800000 */
[----:B------:R-:W2:Y:S04]  /*12e50*/  LDG.E R6, desc[UR50][R2.64] ;  /* 0x0000003202067981 */ /* 0x000ea8000c1e1900 */
[----:B------:R-:W2:Y:S02]  /*12e60*/  LDG.E R2, desc[UR50][R2.64+0x4] ;  /* 0x0000043202027981 */ /* 0x000ea4000c1e1900 */
[----:B--2---:R-:W-:-:S07]  /*12e70*/  IMAD.IADD R6, R2, 0x1, -R6 ;  /* 0x0000000102067824 */ /* 0x004fce00078e0a06 */
.L_x_8156:
        /* <DEDUP_REMOVED lines=28> */
.L_x_8159:
[----:B------:R-:W-:-:S13]  /*13040*/  ISETP.NE.AND P0, PT, R3, 0x1, PT ;  /* 0x000000010300780c */ /* 0x000fda0003f05270 */
[----:B------:R-:W2:Y:S02]  /*13050*/  @P0 LDC.64 R4, c[0x0][0x9e8] ;  /* 0x00027a00ff040b82 */ /* 0x000ea40000000a00 */
[----:B--2---:R-:W-:-:S05]  /*13060*/  @P0 IMAD.HI.U32 R4, R7, R4, RZ ;  /* 0x0000000407040227 */ /* 0x004fca00078e00ff */
[----:B------:R-:W-:-:S07]  /*13070*/  @P0 SHF.R.U32.HI R7, RZ, R5, R4 ;  /* 0x00000005ff070219 */ /* 0x000fce0000011604 */
.L_x_8160:
[----:B------:R-:W-:Y:S05]  /*13080*/  BSYNC B0 ;  /* 0x0000000000007941 */ /* 0x000fea0003800000 */
.L_x_8158:
[----:B------:R-:W-:-:S05]  /*13090*/  IMAD R7, R7, R3, R3 ;  /* 0x0000000307077224 */ /* 0x000fca00078e0203 */
[----:B------:R-:W-:-:S07]  /*130a0*/  VIMNMX R2, R2, R7, PT ;  /* 0x0000000702027248 */ /* 0x000fce0003fe0100 */
.L_x_8157:
[----:B------:R-:W2:Y:S01]  /*130b0*/  @P1 LDC R5, c[0x0][0x44c] ;  /* 0x00011300ff051b82 */ /* 0x000ea20000000800 */
[----:B------:R-:W-:Y:S01]  /*130c0*/  IMAD.MOV.U32 R6, RZ, RZ, R8 ;  /* 0x000000ffff067224 */ /* 0x000fe200078e0008 */
[----:B------:R-:W-:-:S06]  /*130d0*/  ULDC UR4, c[0x0][0x9dc] ;  /* 0x0002770000047ab9 */ /* 0x000fcc0000000800 */
[----:B------:R-:W3:Y:S01]  /*130e0*/  @P1 LDC R4, c[0x0][0x450] ;  /* 0x00011400ff041b82 */ /* 0x000ee20000000800 */
[----:B--2---:R-:W-:-:S05]  /*130f0*/  @P1 IMAD.HI.U32 R5, R8, R5, RZ ;  /* 0x0000000508051227 */ /* 0x004fca00078e00ff */
        /* <DEDUP_REMOVED lines=24> */
.L_x_8163:
[----:B------:R-:W-:-:S13]  /*13280*/  ISETP.NE.AND P0, PT, R3, 0x1, PT ;  /* 0x000000010300780c */ /* 0x000fda0003f05270 */
[----:B------:R-:W3:Y:S02]  /*13290*/  @P0 LDC.64 R4, c[0x0][0x9e8] ;  /* 0x00027a00ff040b82 */ /* 0x000ee40000000a00 */
[----:B---3--:R-:W-:-:S05]  /*132a0*/  @P0 IMAD.HI.U32 R4, R2, R4, RZ ;  /* 0x0000000402040227 */ /* 0x008fca00078e00ff */
[----:B------:R-:W-:-:S07]  /*132b0*/  @P0 SHF.R.U32.HI R2, RZ, R5, R4 ;  /* 0x00000005ff020219 */ /* 0x000fce0000011604 */
.L_x_8164:
[----:B------:R-:W-:Y:S05]  /*132c0*/  BSYNC B0 ;  /* 0x0000000000007941 */ /* 0x000fea0003800000 */
.L_x_8162:
[----:B------:R-:W-:-:S05]  /*132d0*/  IMAD R2, R2, R3, RZ ;  /* 0x0000000302027224 */ /* 0x000fca00078e02ff */
[----:B------:R-:W-:-:S07]  /*132e0*/  VIMNMX R0, R0, R2, !PT ;  /* 0x0000000200007248 */ /* 0x000fce0007fe0100 */
.L_x_8161:
        /* <DEDUP_REMOVED lines=15> */
[----:B------:R-:W3:Y:S02]  /*133e0*/  FLO.U32 R0, UR4 ;  /* 0x0000000400007d00 */ /* 0x000ee400080e0000 */
        /* <DEDUP_REMOVED lines=9> */
.L_x_8166:
        /* <DEDUP_REMOVED lines=21> */
.L_x_8169:
[----:B------:R-:W-:Y:S05]  /*135d0*/  BSYNC B6 ;  /* 0x0000000000067941 */ /* 0x000fea0003800000 */
.L_x_8168:
        /* <DEDUP_REMOVED lines=20> */
.L_x_8172:
        /* <DEDUP_REMOVED lines=15> */
.L_x_8171:
[----:B------:R-:W-:Y:S05]  /*13810*/  BSYNC B6 ;  /* 0x0000000000067941 */ /* 0x000fea0003800000 */
.L_x_8170:
[----:B------:R-:W-:Y:S01]  /*13820*/  ULDC.64 UR4, c[0x0][0x9f8] ;  /* 0x00027e0000047ab9 */ /* 0x000fe20000000a00 */
[----:B------:R-:W3:Y:S01]  /*13830*/  LDL R17, [R1+0x28] ;  /* 0x0000280001117983 */ /* 0x000ee20000100800 */
[----:B------:R-:W-:Y:S01]  /*13840*/  ISETP.NE.U32.AND P0, PT, RZ, UR4, PT ;  /* 0x00000004ff007c0c */ /* 0x000fe2000bf05070 */
[----:B--2---:R-:W-:-:S03]  /*13850*/  IMAD.MOV.U32 R7, RZ, RZ, R19 ;  /* 0x000000ffff077224 */ /* 0x004fc600078e0013 */
        /* <DEDUP_REMOVED lines=19> */
.L_x_8276:
        /* <DEDUP_REMOVED lines=11> */
.L_x_8279:
[----:B------:R-:W-:Y:S05]  /*13a40*/  @!P6 BRA `(.L_x_8174) ;  /* 0x000000040020e947 */ /* 0x000fea0003800000 */
[----:B------:R-:W-:-:S04]  /*13a50*/  ISETP.NE.U32.AND P0, PT, R2, RZ, PT ;  /* 0x000000ff0200720c */ /* 0x000fc80003f05070 */
[----:B------:R-:W-:-:S13]  /*13a60*/  ISETP.NE.AND.EX P0, PT, R3, RZ, PT, P0 ;  /* 0x000000ff0300720c */ /* 0x000fda0003f05300 */
[----:B------:R-:W-:Y:S05]  /*13a70*/  @!P0 BRA `(.L_x_8176) ;  /* 0x0000000000508947 */ /* 0x000fea0003800000 */
[----:B------:R-:W3:Y:S01]  /*13a80*/  LDC R6, c[0x0][0x43c] ;  /* 0x00010f00ff067b82 */ /* 0x000ee20000000800 */
[----:B01----:R-:W-:Y:S01]  /*13a90*/  IMAD.MOV.U32 R9, RZ, RZ, R0 ;  /* 0x000000ffff097224 */ /* 0x003fe200078e0000 */
[----:B------:R-:W-:-:S03]  /*13aa0*/  ULDC.64 UR4, c[0x0][0x428] ;  /* 0x00010a0000047ab9 */ /* 0x000fc60000000a00 */
        /* <DEDUP_REMOVED lines=17> */
.L_x_8176:
[----:B--2---:R-:W2:Y:S04]  /*13bc0*/  LDL R7, [R1] ;  /* 0x0000000001077983 */ /* 0x004ea80000100800 */
[----:B----4-:R-:W2:Y:S04]  /*13bd0*/  LDL R0, [R1+0x4] ;  /* 0x0000040001007983 */ /* 0x010ea80000100800 */
[----:B---3--:R-:W3:Y:S01]  /*13be0*/  LDL R2, [R1+0x10] ;  /* 0x0000100001027983 */ /* 0x008ee20000100800 */
[----:B--2---:R-:W-:Y:S01]  /*13bf0*/  IMAD R0, R0, 0x8, R7 ;  /* 0x0000000800007824 */ /* 0x004fe200078e0207 */
[----:B---3--:R-:W-:-:S04]  /*13c00*/  SHF.L.U32 R2, R2, 0x1f, RZ ;  /* 0x0000001f02027819 */ /* 0x008fc800000006ff */
[----:B------:R-:W2:Y:S02]  /*13c10*/  SYNCS.PHASECHK.TRANS64.TRYWAIT P0, [R0+URZ+0x28840], R2 ;  /* 0x02884002000075a7 */ /* 0x000ea4000800017f */
[----:B--2---:R-:W-:Y:S05]  /*13c20*/  @!P0 BRA `(.L_x_8177) ;  /* 0x00000048007c8947 */ /* 0x004fea0003800000 */
.L_x_8280:
        /* <DEDUP_REMOVED lines=11> */
.L_x_8178:
[----:B------:R-:W3:Y:S04]  /*13ce0*/  LDL R5, [R1] ;  /* 0x0000000001057983 */ /* 0x000ee80000100800 */
[----:B------:R-:W3:Y:S04]  /*13cf0*/  LDL R4, [R1+0x4] ;  /* 0x0000040001047983 */ /* 0x000ee80000100800 */
[----:B------:R-:W4:Y:S04]  /*13d00*/  LDL R6, [R1+0x8] ;  /* 0x0000080001067983 */ /* 0x000f280000100800 */
[----:B------:R-:W4:Y:S04]  /*13d10*/  LDL R3, [R1+0x14] ;  /* 0x0000140001037983 */ /* 0x000f280000100800 */
[----:B--2---:R-:W2:Y:S01]  /*13d20*/  LDL.LU R2, [R1+0x18] ;  /* 0x0000180001027983 */ /* 0x004ea20000300800 */
[----:B------:R-:W-:-:S02]  /*13d30*/  R2UR UR9, R0 ;  /* 0x00000000000972ca */ /* 0x000fc400000e0000 */
[----:B------:R-:W-:Y:S01]  /*13d40*/  PLOP3.LUT P0, PT, PT, PT, PT, 0x80, 0x0 ;  /* 0x000000000000781c */ /* 0x000fe20003f0f070 */
[----:B------:R-:W-:Y:S01]  /*13d50*/  UIADD3 UR4, UP0, UR38, 0x370, URZ ;  /* 0x0000037026047890 */ /* 0x000fe2000ff1e03f */
[----:B------:R-:W-:Y:S02]  /*13d60*/  R2UR UR12, R18 ;  /* 0x00000000120c72ca */ /* 0x000fe400000e0000 */
[----:B-----5:R-:W-:-:S07]  /*13d70*/  R2UR UR13, R17 ;  /* 0x00000000110d72ca */ /* 0x020fce00000e0000 */
[----:B------:R-:W-:Y:S01]  /*13d80*/  UIADD3 UR9, UR9, 0x28830, URZ ;  /* 0x0002883009097890 */ /* 0x000fe2000fffe03f */
[----:B------:R-:W-:Y:S01]  /*13d90*/  UMOV UR10, URZ ;  /* 0x0000003f000a7c82 */ /* 0x000fe20008000000 */
[----:B------:R-:W-:Y:S01]  /*13da0*/  UMOV UR7, 0x14f00000 ;  /* 0x14f0000000077882 */ /* 0x000fe20000000000 */
[----:B------:R-:W-:Y:S01]  /*13db0*/  UMOV UR15, 0x40 ;  /* 0x00000040000f7882 */ /* 0x000fe20000000000 */
[----:B---3--:R-:W-:Y:S01]  /*13dc0*/  IMAD R0, R4, 0x8000, R5 ;  /* 0x0000800004007824 */ /* 0x008fe200078e0205 */
[----:B----4-:R-:W-:-:S04]  /*13dd0*/  R2UR UR11, R6 ;  /* 0x00000000060b72ca */ /* 0x010fc800000e0000 */
[----:B------:R-:W-:Y:S02]  /*13de0*/  R2UR UR6, R0 ;  /* 0x00000000000672ca */ /* 0x000fe400000e0000 */
[----:B------:R-:W-:Y:S02]  /*13df0*/  R2UR UR5, R3 ;  /* 0x00000000030572ca */ /* 0x000fe400000e0000 */
[----:B--2---:R-:W-:-:S09]  /*13e00*/  LOP3.LUT R2, R2, 0xfffffffe, RZ, 0xc0, !PT ;  /* 0xfffffffe02027812 */ /* 0x004fd200078ec0ff */
[----:B------:R-:W-:Y:S02]  /*13e10*/  UIADD3 UR8, UR6, 0x18400, URZ ;  /* 0x0001840006087890 */ /* 0x000fe4000fffe03f */
[----:B------:R-:W-:Y:S02]  /*13e20*/  ULEA UR11, UR11, UR5, 0x7 ;  /* 0x000000050b0b7291 */ /* 0x000fe4000f8e383f */
[----:B------:R-:W-:Y:S02]  /*13e30*/  UIADD3.X UR5, URZ, UR39, URZ, UP0, !UPT ;  /* 0x000000273f057290 */ /* 0x000fe400087fe43f */
[----:B------:R-:W-:Y:S01]  /*13e40*/  UIADD3 UR14, UR6, 0x1c400, URZ ;  /* 0x0001c400060e7890 */ /* 0x000fe2000fffe03f */
[----:B------:R-:W-:Y:S02]  /*13e50*/  @P0 LOP3.LUT R2, R2, 0x1, RZ, 0xfc, !PT ;  /* 0x0000000102020812 */ /* 0x000fe400078efcff */
[----:B------:R-:W-:-:S04]  /*13e60*/  UMOV UR6, 0x0 ;  /* 0x0000000000067882 */ /* 0x000fc80000000000 */
[----:B------:R2:W-:Y:S01]  /*13e70*/  UTMALDG.4D [UR8], [UR4], desc[UR6] ;  /* 0x00000608040075b4 */ /* 0x0005e20008019000 */
[----:B------:R3:W-:Y:S01]  /*13e80*/  STL [R1+0x18], R2 ;  /* 0x0000180201007387 */ /* 0x0007e20000100800 */
[----:B--2---:R-:W-:Y:S01]  /*13e90*/  UMOV UR8, UR14 ;  /* 0x0000000e00087c82 */ /* 0x004fe20008000000 */
[----:B------:R-:W-:Y:S02]  /*13ea0*/  UMOV UR10, UR15 ;  /* 0x0000000f000a7c82 */ /* 0x000fe40008000000 */
[----:B------:R3:W-:Y:S01]  /*13eb0*/  UTMALDG.4D [UR8], [UR4], desc[UR6] ;  /* 0x00000608040075b4 */ /* 0x0007e20008019000 */
[----:B------:R-:W-:Y:S02]  /*13ec0*/  NOP ;  /* 0x0000000000007918 */ /* 0x000fe40000000000 */
.L_x_8174:
[----:B----4-:R-:W4:Y:S04]  /*13ed0*/  LDL R0, [R1] ;  /* 0x0000000001007983 */ /* 0x010f280000100800 */
[----:B------:R-:W5:Y:S01]  /*13ee0*/  LDL.LU R3, [R1+0x34] ;  /* 0x0000340001037983 */ /* 0x000f620000300800 */
[----:B------:R-:W-:Y:S05]  /*13ef0*/  WARPSYNC.ALL ;  /* 0x0000000000007948 */ /* 0x000fea0003800000 */
[----:B---3--:R-:W-:Y:S01]  /*13f00*/  ULDC.64 UR4, c[0x0][0x298] ;  /* 0x0000a60000047ab9 */ /* 0x008fe20000000a00 */
[----:B------:R-:W-:Y:S01]  /*13f10*/  BSSY B6, `(.L_x_8179) ;  /* 0x000001c000067945 */ /* 0x000fe20003800000 */
[----:B------:R-:W-:Y:S01]  /*13f20*/  BAR.SYNC.DEFER_BLOCKING 0x8, 0x180 ;  /* 0x0206000000007b1d */ /* 0x000fe20000010000 */
[----:B----4-:R-:W-:Y:S01]  /*13f30*/  VIADD R0, R0, 0x10400 ;  /* 0x0001040000007836 */ /* 0x010fe20000000000 */
[----:B-----5:R-:W-:Y:S01]  /*13f40*/  SHF.R.S32.HI R2, RZ, 0x1f, R3 ;  /* 0x0000001fff027819 */ /* 0x020fe20000011403 */
        /* <DEDUP_REMOVED lines=24> */
.L_x_8180:
[----:B------:R-:W-:Y:S05]  /*140d0*/  BSYNC B6 ;  /* 0x0000000000067941 */ /* 0x000fea0003800000 */
.L_x_8179:
[----:B---3--:R-:W3:Y:S01]  /*140e0*/  LDL.LU R0, [R1+0x34] ;  /* 0x0000340001007983 */ /* 0x008ee20000300800 */
[----:B--2---:R-:W2:Y:S01]  /*140f0*/  LDC R7, c[0x0][0x448] ;  /* 0x00011200ff077b82 */ /* 0x004ea20000000800 */
[----:B------:R-:W-:Y:S01]  /*14100*/  ULDC.64 UR4, c[0x0][0x2d8] ;  /* 0x0000b60000047ab9 */ /* 0x000fe20000000a00 */
[----:B------:R-:W-:Y:S01]  /*14110*/  ULDC.64 UR6, c[0x0][0x280] ;  /* 0x0000a00000067ab9 */ /* 0x000fe20000000a00 */
[----:B------:R-:W3:Y:S04]  /*14120*/  LDL.LU.64 R2, [R1+0x40] ;  /* 0x0000400001027983 */ /* 0x000ee80000300a00 */
[----:B------:R-:W4:Y:S01]  /*14130*/  LDL R8, [R1+0x2c] ;  /* 0x00002c0001087983 */ /* 0x000f220000100800 */
[----:B------:R-:W0:Y:S01]  /*14140*/  S2R R5, SR_TID.X ;  /* 0x0000000000057919 */ /* 0x000e220000002100 */
[----:B------:R-:W1:Y:S01]  /*14150*/  S2R R6, SR_TID.X ;  /* 0x0000000000067919 */ /* 0x000e620000002100 */
[----:B0-----:R-:W-:-:S04]  /*14160*/  LOP3.LUT R5, R5, 0x7f, RZ, 0xc0, !PT ;  /* 0x0000007f05057812 */ /* 0x001fc800078ec0ff */
[----:B------:R-:W-:Y:S01]  /*14170*/  SHF.R.U32.HI R5, RZ, 0x3, R5 ;  /* 0x00000003ff057819 */ /* 0x000fe20000011605 */
[----:B-1----:R-:W-:-:S05]  /*14180*/  IMAD.SHL.U32 R9, R6, 0x10, RZ ;  /* 0x0000001006097824 */ /* 0x002fca00078e00ff */
        /* <DEDUP_REMOVED lines=16> */
[----:B------:R-:W0:Y:S01]  /*14290*/  @P0 LDC R5, c[0x0][0x44c] ;  /* 0x00011300ff050b82 */ /* 0x000e220000000800 */
[----:B------:R-:W-:-:S07]  /*142a0*/  IMAD.WIDE.U32 R2, R0, UR4, R2 ;  /* 0x0000000400027c25 */ /* 0x000fce000f8e0002 */
[----:B------:R-:W1:Y:S01]  /*142b0*/  @P0 LDC R6, c[0x0][0x450] ;  /* 0x00011400ff060b82 */ /* 0x000e620000000800 */
[----:B------:R-:W-:Y:S01]  /*142c0*/  IMAD R0, R0, UR5, R4 ;  /* 0x0000000500007c24 */ /* 0x000fe2000f8e0204 */
[----:B------:R-:W-:Y:S01]  /*142d0*/  ULDC.64 UR4, c[0x0][0x2d0] ;  /* 0x0000b40000047ab9 */ /* 0x000fe20000000a00 */
[----:B----4-:R-:W-:Y:S02]  /*142e0*/  IMAD.IADD R4, R9, 0x1, R8 ;  /* 0x0000000109047824 */ /* 0x010fe400078e0208 */
[----:B------:R-:W2:Y:S01]  /*142f0*/  S2R R9, SR_TID.X ;  /* 0x0000000000097919 */ /* 0x000ea20000002100 */
[----:B------:R-:W-:Y:S02]  /*14300*/  IMAD.IADD R3, R3, 0x1, R0 ;  /* 0x0000000103037824 */ /* 0x000fe400078e0200 */
[----:B------:R-:W-:Y:S02]  /*14310*/  IMAD.MOV.U32 R0, RZ, RZ, R4 ;  /* 0x000000ffff007224 */ /* 0x000fe400078e0004 */
[----:B0-----:R-:W-:-:S05]  /*14320*/  @P0 IMAD.HI.U32 R5, R4, R5, RZ ;  /* 0x0000000504050227 */ /* 0x001fca00078e00ff */
[----:B-1----:R-:W-:-:S05]  /*14330*/  @P0 SHF.R.U32.HI R0, RZ, R6, R5 ;  /* 0x00000006ff000219 */ /* 0x002fca0000011605 */
[----:B------:R-:W-:-:S04]  /*14340*/  IMAD.MOV R5, RZ, RZ, -R0 ;  /* 0x000000ffff057224 */ /* 0x000fc800078e0a00 */
[----:B------:R-:W-:Y:S01]  /*14350*/  IMAD R4, R7, R5, R4 ;  /* 0x0000000507047224 */ /* 0x000fe200078e0204 */
[----:B------:R-:W-:Y:S01]  /*14360*/  SHF.R.S32.HI R5, RZ, 0x1f, R0 ;  /* 0x0000001fff057819 */ /* 0x000fe20000011400 */
[----:B------:R-:W-:-:S04]  /*14370*/  IMAD.WIDE.U32 R2, R0, UR4, R2 ;  /* 0x0000000400027c25 */ /* 0x000fc8000f8e0002 */
[----:B------:R-:W-:Y:S02]  /*14380*/  IMAD R5, R5, UR4, RZ ;  /* 0x0000000405057c24 */ /* 0x000fe4000f8e02ff */
[----:B--2---:R-:W-:Y:S02]  /*14390*/  IMAD.SHL.U32 R9, R9, 0x8, RZ ;  /* 0x0000000809097824 */ /* 0x004fe400078e00ff */
[----:B------:R-:W-:Y:S01]  /*143a0*/  IMAD R0, R0, UR5, R5 ;  /* 0x0000000500007c24 */ /* 0x000fe2000f8e0205 */
[----:B------:R-:W-:Y:S02]  /*143b0*/  ULDC.64 UR4, c[0x0][0x2c8] ;  /* 0x0000b20000047ab9 */ /* 0x000fe40000000a00 */
[----:B------:R-:W-:Y:S01]  /*143c0*/  LOP3.LUT R9, R9, 0x38, RZ, 0xc0, !PT ;  /* 0x0000003809097812 */ /* 0x000fe200078ec0ff */
[----:B------:R-:W-:Y:S01]  /*143d0*/  IMAD.IADD R3, R3, 0x1, R0 ;  /* 0x0000000103037824 */ /* 0x000fe200078e0200 */
[----:B------:R-:W-:Y:S02]  /*143e0*/  SHF.R.S32.HI R0, RZ, 0x1f, R4 ;  /* 0x0000001fff007819 */ /* 0x000fe40000011404 */
[----:B------:R-:W-:Y:S01]  /*143f0*/  LOP3.LUT R9, R9, 0x40, RZ, 0xfc, !PT ;  /* 0x0000004009097812 */ /* 0x000fe200078efcff */
        /* <DEDUP_REMOVED lines=8> */
[----:B------:R-:W-:-:S05]  /*14480*/  IMAD.IADD R0, R3, 0x1, R0 ;  /* 0x0000000103007824 */ /* 0x000fca00078e0200 */
        /* <DEDUP_REMOVED lines=10> */
[----:B------:R-:W3:Y:S03]  /*14530*/  LDL.LU R5, [R1+0x30] ;  /* 0x0000300001057983 */ /* 0x000ee60000300800 */
[----:B--2---:R-:W-:Y:S02]  /*14540*/  IMAD.IADD R0, R6, 0x1, R8 ;  /* 0x0000000106007824 */ /* 0x004fe400078e0208 */
[----:B------:R-:W-:Y:S01]  /*14550*/  SHFL.IDX PT, R6, R3, RZ, 0x181f ;  /* 0x00181fff03067589 */ /* 0x000fe200000e0000 */
[----:B---3--:R-:W-:-:S03]  /*14560*/  IMAD R2, R5, R7, RZ ;  /* 0x0000000705027224 */ /* 0x008fc600078e02ff */
[----:B------:R-:W0:Y:S02]  /*14570*/  SHFL.IDX PT, R7, R4, RZ, 0x181f ;  /* 0x00181fff04077589 */ /* 0x000e2400000e0000 */
[C---:B------:R-:W-:Y:S01]  /*14580*/  ISETP.GE.AND P4, PT, R0.reuse, R2, PT ;  /* 0x000000020000720c */ /* 0x040fe20003f86270 */
[----:B------:R-:W-:-:S05]  /*14590*/  VIADD R5, R0, 0x10 ;  /* 0x0000001000057836 */ /* 0x000fca0000000000 */
[----:B------:R-:W-:Y:S02]  /*145a0*/  ISETP.GE.AND P2, PT, R5, R2, PT ;  /* 0x000000020500720c */ /* 0x000fe40003f46270 */
[----:B------:R-:W1:Y:S04]  /*145b0*/  SHFL.IDX PT, R5, R4, 0x1, 0x181f ;  /* 0x00381f0004057f89 */ /* 0x000e6800000e0000 */
[----:B------:R-:W2:Y:S01]  /*145c0*/  SHFL.IDX PT, R8, R3, 0x1, 0x181f ;  /* 0x00381f0003087f89 */ /* 0x000ea200000e0000 */
[----:B0-----:R-:W-:-:S05]  /*145d0*/  @!P4 LEA R7, P3, R10, R7, 0x1 ;  /* 0x000000070a07c211 */ /* 0x001fca00078608ff */
[----:B------:R-:W-:-:S05]  /*145e0*/  @!P4 IMAD.X R6, RZ, RZ, R6, P3 ;  /* 0x000000ffff06c224 */ /* 0x000fca00018e0606 */
[----:B------:R-:W-:-:S04]  /*145f0*/  @!P4 LOP3.LUT R7, R7, R6, RZ, 0x3c, !PT ;  /* 0x000000060707c212 */ /* 0x000fc800078e3cff */
[----:B------:R-:W-:-:S04]  /*14600*/  @!P4 LOP3.LUT R6, R7, R6, RZ, 0x3c, !PT ;  /* 0x000000060706c212 */ /* 0x000fc800078e3cff */
[----:B------:R-:W-:-:S05]  /*14610*/  @!P4 LOP3.LUT R7, R7, R6, RZ, 0x3c, !PT ;  /* 0x000000060707c212 */ /* 0x000fca00078e3cff */
[----:B-----5:R-:W-:Y:S04]  /*14620*/  @!P4 LDGSTS.E.BYPASS.LTC128B.128 [R9+0x10400], desc[UR50][R6.64], !P0 ;  /* 0x104000000609cfae */ /* 0x020fe8000c101d72 */
[----:B------:R1:W-:Y:S02]  /*14630*/  @!P4 LDGSTS.E.BYPASS.LTC128B.128 [R9+0x14400], desc[UR50][R6.64+0x80], !P1 ;  /* 0x144000800609cfae */ /* 0x0003e4000c901d72 */
[----:B-1----:R-:W-:-:S05]  /*14640*/  @!P2 LEA R7, P3, R10, R5, 0x1 ;  /* 0x000000050a07a211 */ /* 0x002fca00078608ff */
[----:B--2---:R-:W-:-:S05]  /*14650*/  @!P2 IMAD.X R6, RZ, RZ, R8, P3 ;  /* 0x000000ffff06a224 */ /* 0x004fca00018e0608 */
[----:B------:R-:W-:-:S04]  /*14660*/  @!P2 LOP3.LUT R7, R7, R6, RZ, 0x3c, !PT ;  /* 0x000000060707a212 */ /* 0x000fc800078e3cff */
[----:B------:R-:W-:Y:S01]  /*14670*/  @!P2 LOP3.LUT R6, R7, R6, RZ, 0x3c, !PT ;  /* 0x000000060706a212 */ /* 0x000fe200078e3cff */
[----:B------:R-:W-:-:S03]  /*14680*/  VIADD R5, R0, 0x20 ;  /* 0x0000002000057836 */ /* 0x000fc60000000000 */
[----:B------:R-:W-:-:S05]  /*14690*/  @!P2 LOP3.LUT R7, R7, R6, RZ, 0x3c, !PT ;  /* 0x000000060707a212 */ /* 0x000fca00078e3cff */
        /* <DEDUP_REMOVED lines=49> */
[----:B------:R-:W0:Y:S04]  /*149b0*/  SHFL.IDX PT, R3, R3, 0x7, 0x181f ;  /* 0x00f81f0003037f89 */ /* 0x000e2800000e0000 */
[----:B------:R1:W-:Y:S04]  /*149c0*/  @!P2 LDGSTS.E.BYPASS.LTC128B.128 [R9+0x13400], desc[UR50][R6.64], !P0 ;  /* 0x134000000609afae */ /* 0x0003e8000c101d72 */
[----:B------:R1:W-:Y:S04]  /*149d0*/  @!P2 LDGSTS.E.BYPASS.LTC128B.128 [R9+0x17400], desc[UR50][R6.64+0x80], !P1 ;  /* 0x174000800609afae */ /* 0x0003e8000c901d72 */
[----:B------:R-:W2:Y:S02]  /*149e0*/  SHFL.IDX PT, R4, R4, 0x7, 0x181f ;  /* 0x00f81f0004047f89 */ /* 0x000ea400000e0000 */
.L_x_8297:
[----:B------:R-:W-:Y:S01]  /*149f0*/  VIADD R0, R0, 0x70 ;  /* 0x0000007000007836 */ /* 0x000fe20000000000 */
[----:B------:R-:W-:Y:S04]  /*14a00*/  BSSY B0, `(.L_x_8182) ;  /* 0x000000a000007945 */ /* 0x000fe80003800000 */
[----:B------:R-:W-:-:S13]  /*14a10*/  ISETP.GE.AND P2, PT, R0, R2, PT ;  /* 0x000000020000720c */ /* 0x000fda0003f46270 */
[----:B------:R-:W-:Y:S05]  /*14a20*/  @P2 BRA `(.L_x_8183) ;  /* 0x00000000001c2947 */ /* 0x000fea0003800000 */
[----:B--2---:R-:W-:-:S05]  /*14a30*/  LEA R2, P2, R10, R4, 0x1 ;  /* 0x000000040a027211 */ /* 0x004fca00078408ff */
[----:B0-----:R-:W-:-:S05]  /*14a40*/  IMAD.X R3, RZ, RZ, R3, P2 ;  /* 0x000000ffff037224 */ /* 0x001fca00010e0603 */
[----:B------:R-:W-:Y:S01]  /*14a50*/  @!PT LDS RZ, [RZ] ;  /* 0x00000000fffff984 */ /* 0x000fe20000000800 */
[----:B------:R-:W-:Y:S01]  /*14a60*/  @!PT LDS RZ, [RZ] ;  /* 0x00000000fffff984 */ /* 0x000fe20000000800 */
[----:B------:R-:W-:Y:S01]  /*14a70*/  @!PT LDS RZ, [RZ] ;  /* 0x00000000fffff984 */ /* 0x000fe20000000800 */
[----:B------:R3:W-:Y:S04]  /*14a80*/  LDGSTS.E.BYPASS.LTC128B.128 [R9+0x13c00], desc[UR50][R2.64], !P0 ;  /* 0x13c0000002097fae */ /* 0x0007e8000c101d72 */
[----:B------:R3:W-:Y:S02]  /*14a90*/  LDGSTS.E.BYPASS.LTC128B.128 [R9+0x17c00], desc[UR50][R2.64+0x80], !P1 ;  /* 0x17c0008002097fae */ /* 0x0007e4000c901d72 */
.L_x_8183:
[----:B------:R-:W-:Y:S05]  /*14aa0*/  BSYNC B0 ;  /* 0x0000000000007941 */ /* 0x000fea0003800000 */
.L_x_8182:
[----:B-1-3--:R-:W3:Y:S01]  /*14ab0*/  LDL R9, [R1] ;  /* 0x0000000001097983 */ /* 0x00aee20000100800 */
[----:B------:R-:W-:Y:S01]  /*14ac0*/  PLOP3.LUT P0, PT, PT, PT, PT, 0x80, 0x0 ;  /* 0x000000000000781c */ /* 0x000fe20003f0f070 */
[----:B------:R-:W-:Y:S01]  /*14ad0*/  NOP ;  /* 0x0000000000007918 */ /* 0x000fe20000000000 */
[----:B---3--:R-:W-:-:S11]  /*14ae0*/  VIADD R10, R9, 0x28800 ;  /* 0x00028800090a7836 */ /* 0x008fd60000000000 */
.L_x_8184:
[----:B------:R-:W3:Y:S01]  /*14af0*/  LDL R2, [R1] ;  /* 0x0000000001027983 */ /* 0x000ee20000100800 */
[----:B------:R-:W-:Y:S02]  /*14b00*/  PLOP3.LUT P1, PT, P1, P0, PT, 0xa2, 0x0 ;  /* 0x000000000000781c */ /* 0x000fe40000f21472 */
[----:B---3--:R-:W-:-:S08]  /*14b10*/  @P0 R2UR P1, UR4, R2 ;  /* 0x00000000020402ca */ /* 0x008fd00000020000 */
[----:B------:R-:W-:-:S05]  /*14b20*/  @P0 PLOP3.LUT P0, PT, P1, PT, PT, 0x80, 0x0 ;  /* 0x000000000000081c */ /* 0x000fca0000f0f070 */
[----:B------:R-:W-:Y:S01]  /*14b30*/  @!P1 SYNCS.ARRIVE.TRANS64.RED.A0T1 RZ, [UR4+0x28800], RZ ;  /* 0x028800ffffff99a7 */ /* 0x000fe20008200404 */
[----:B------:R-:W-:Y:S07]  /*14b40*/  @!P1 ARRIVES.LDGSTSBAR.64.TRANSCNT [UR4+0x28800] ;  /* 0x02880000ff0099b0 */ /* 0x000fee0008000a84 */
[----:B------:R-:W-:Y:S05]  /*14b50*/  @P0 BRA.U.ANY `(.L_x_8184) ;  /* 0xfffffffd00e40947 */ /* 0x000fea000393ffff */
[----:B0-----:R-:W3:Y:S02]  /*14b60*/  LDL.LU R3, [R1+0x3c] ;  /* 0x00003c0001037983 */ /* 0x001ee40000300800 */
        /* <DEDUP_REMOVED lines=11> */
.L_x_8298:
[----:B------:R-:W-:Y:S05]  /*14c20*/  BSYNC B0 ;  /* 0x0000000000007941 */ /* 0x000fea0003800000 */
.L_x_8185:
[----:B------:R-:W3:Y:S04]  /*14c30*/  LDL R3, [R1+0x28] ;  /* 0x0000280001037983 */ /* 0x000ee80000100800 */
[----:B0-----:R-:W4:Y:S01]  /*14c40*/  LDL R2, [R1+0x20] ;  /* 0x0000200001027983 */ /* 0x001f220000100800 */
[----:B------:R-:W-:Y:S01]  /*14c50*/  BSSY B0, `(.L_x_8187) ;  /* 0x00001f3000007945 */ /* 0x000fe20003800000 */
[----:B---3--:R-:W-:-:S05]  /*14c60*/  VIADD R0, R3, 0xfffffffe ;  /* 0xfffffffe03007836 */ /* 0x008fca0000000000 */
[----:B----4-:R-:W-:-:S13]  /*14c70*/  ISETP.GE.AND P0, PT, R0, R2, PT ;  /* 0x000000020000720c */ /* 0x010fda0003f06270 */
        /* <DEDUP_REMOVED lines=9> */
[----:B------:R-:W3:Y:S04]  /*14d10*/  LDL R5, [R1+0x18] ;  /* 0x0000180001057983 */ /* 0x000ee80000100800 */
[----:B--2---:R-:W2:Y:S04]  /*14d20*/  LDL R4, [R1+0x4] ;  /* 0x0000040001047983 */ /* 0x004ea80000100800 */
[----:B------:R-:W4:Y:S01]  /*14d30*/  LDL R3, [R1+0x10] ;  /* 0x0000100001037983 */ /* 0x000f220000100800 */
[----:B------:R-:W-:Y:S01]  /*14d40*/  BSSY B1, `(.L_x_8191) ;  /* 0x000009b000017945 */ /* 0x000fe20003800000 */
[----:B---3--:R-:W-:Y:S01]  /*14d50*/  LOP3.LUT P1, RZ, R5, 0x1, RZ, 0xc0, !PT ;  /* 0x0000000105ff7812 */ /* 0x008fe2000782c0ff */
[----:B--2---:R-:W-:-:S05]  /*14d60*/  VIADD R6, R4, 0x1 ;  /* 0x0000000104067836 */ /* 0x004fca0000000000 */
        /* <DEDUP_REMOVED lines=29> */
.L_x_8193:
[----:B------:R-:W2:Y:S01]  /*14f40*/  LDL R2, [R1] ;  /* 0x0000000001027983 */ /* 0x000ea20000100800 */
[----:B------:R-:W-:Y:S01]  /*14f50*/  BSSY B3, `(.L_x_8194) ;  /* 0x0000005000037945 */ /* 0x000fe20003800000 */
[----:B--2---:R-:W-:Y:S01]  /*14f60*/  IMAD R3, R6, 0x8, R2 ;  /* 0x0000000806037824 */ /* 0x004fe200078e0202 */
[----:B------:R-:W-:-:S04]  /*14f70*/  SHF.L.U32 R2, R9, 0x1f, RZ ;  /* 0x0000001f09027819 */ /* 0x000fc800000006ff */
[----:B------:R-:W1:Y:S02]  /*14f80*/  SYNCS.PHASECHK.TRANS64.TRYWAIT P0, [R3+URZ+0x28840], R2 ;  /* 0x02884002030075a7 */ /* 0x000e64000800017f */
[----:B-1----:R-:W-:Y:S05]  /*14f90*/  @!P0 BRA `(.L_x_8195) ;  /* 0x0000004000848947 */ /* 0x002fea0003800000 */
.L_x_8299:
[----:B------:R-:W-:Y:S05]  /*14fa0*/  BSYNC B3 ;  /* 0x0000000000037941 */ /* 0x000fea0003800000 */
.L_x_8194:
        /* <DEDUP_REMOVED lines=12> */
.L_x_8197:
[----:B------:R-:W-:Y:S05]  /*15070*/  BSYNC B3 ;  /* 0x0000000000037941 */ /* 0x000fea0003800000 */
.L_x_8196:
        /* <DEDUP_REMOVED lines=13> */
.L_x_8198:
        /* <DEDUP_REMOVED lines=16> */
.L_x_8199:
        /* <DEDUP_REMOVED lines=17> */
.L_x_8300:
[----:B------:R-:W-:Y:S05]  /*15360*/  BSYNC B3 ;  /* 0x0000000000037941 */ /* 0x000fea0003800000 */
.L_x_8200:
[----:B------:R1:W5:Y:S01]  /*15370*/  LDL R15, [R1+0x4] ;  /* 0x00000400010f7983 */ /* 0x0003620000100800 */
[----:B------:R-:W-:Y:S01]  /*15380*/  BSSY B3, `(.L_x_8202) ;  /* 0x000000d000037945 */ /* 0x000fe20003800000 */
[----:B------:R-:W-:Y:S02]  /*15390*/  IMAD.MOV.U32 R12, RZ, RZ, 0x0 ;  /* 0x00000000ff0c7424 */ /* 0x000fe400078e00ff */
[----:B------:R-:W-:Y:S01]  /*153a0*/  IMAD.MOV.U32 R13, RZ, RZ, 0x14f00000 ;  /* 0x14f00000ff0d7424 */ /* 0x000fe200078e00ff */
[----:B------:R-:W-:Y:S06]  /*153b0*/  @P1 BRA `(.L_x_8203) ;  /* 0x0000000000241947 */ /* 0x000fec0003800000 */
[----:B------:R-:W2:Y:S01]  /*153c0*/  LDL R7, [R1] ;  /* 0x0000000001077983 */ /* 0x000ea20000100800 */
        /* <DEDUP_REMOVED lines=8> */
.L_x_8203:
[----:B------:R-:W-:Y:S05]  /*15450*/  BSYNC B3 ;  /* 0x0000000000037941 */ /* 0x000fea0003800000 */
.L_x_8202:
[----:B0-2---:R-:W2:Y:S04]  /*15460*/  LDL R2, [R1] ;  /* 0x0000000001027983 */ /* 0x005ea80000100800 */
        /* <DEDUP_REMOVED lines=13> */
.L_x_8204:
        /* <DEDUP_REMOVED lines=15> */
.L_x_8205:
        /* <DEDUP_REMOVED lines=12> */
.L_x_8192:
[----:B------:R-:W-:Y:S05]  /*156f0*/  BSYNC B1 ;  /* 0x0000000000017941 */ /* 0x000fea0003800000 */
.L_x_8191:
[----:B0-----:R-:W2:Y:S04]  /*15700*/  LDL R0, [R1+0x28] ;  /* 0x0000280001007983 */ /* 0x001ea80000100800 */
[----:B------:R0:W-:Y:S04]  /*15710*/  STL [R1+0x4], R6 ;  /* 0x0000040601007387 */ /* 0x0001e80000100800 */
[----:B------:R0:W-:Y:S02]  /*15720*/  STL [R1+0x10], R9 ;  /* 0x0000100901007387 */ /* 0x0001e40000100800 */
[----:B0-2---:R-:W-:-:S07]  /*15730*/  VIADD R0, R0, 0xfffffffd ;  /* 0xfffffffd00007836 */ /* 0x005fce0000000000 */
.L_x_8190:
[----:B------:R-:W-:Y:S05]  /*15740*/  BSYNC B2 ;  /* 0x0000000000027941 */ /* 0x000fea0003800000 */
.L_x_8189:
[----:B------:R-:W3:Y:S01]  /*15750*/  LDL.LU R2, [R1+0x28] ;  /* 0x0000280001027983 */ /* 0x000ee20000300800 */
[----:B------:R-:W-:Y:S01]  /*15760*/  VIADD R8, R8, 0xfffffffe ;  /* 0xfffffffe08087836 */ /* 0x000fe20000000000 */
[----:B---3--:R-:W-:-:S04]  /*15770*/  LOP3.LUT R2, RZ, R2, RZ, 0x33, !PT ;  /* 0x00000002ff027212 */ /* 0x008fc800078e33ff */
[----:B------:R-:W-:-:S13]  /*15780*/  ISETP.NE.AND P0, PT, R8, R2, PT ;  /* 0x000000020800720c */ /* 0x000fda0003f05270 */
[----:B------:R-:W-:Y:S05]  /*15790*/  @!P0 BRA `(.L_x_8188) ;  /* 0x0000001000f88947 */ /* 0x000fea0003800000 */
[----:B------:R-:W-:-:S07]  /*157a0*/  IMAD.MOV.U32 R9, RZ, RZ, R17 ;  /* 0x000000ffff097224 */ /* 0x000fce00078e0011 */
.L_x_8236:
        /* <DEDUP_REMOVED lines=36> */
.L_x_8208:
[----:B------:R-:W2:Y:S01]  /*159f0*/  LDL R2, [R1] ;  /* 0x0000000001027983 */ /* 0x000ea20000100800 */
[----:B------:R-:W-:Y:S01]  /*15a00*/  BSSY B2, `(.L_x_8209) ;  /* 0x0000005000027945 */ /* 0x000fe20003800000 */
[----:B--2---:R-:W-:Y:S01]  /*15a10*/  IMAD R3, R4, 0x8, R2 ;  /* 0x0000000804037824 */ /* 0x004fe200078e0202 */
[----:B------:R-:W-:-:S04]  /*15a20*/  SHF.L.U32 R2, R5, 0x1f, RZ ;  /* 0x0000001f05027819 */ /* 0x000fc800000006ff */
[----:B------:R-:W2:Y:S02]  /*15a30*/  SYNCS.PHASECHK.TRANS64.TRYWAIT P0, [R3+URZ+0x28840], R2 ;  /* 0x02884002030075a7 */ /* 0x000ea4000800017f */
[----:B--2---:R-:W-:Y:S05]  /*15a40*/  @!P0 BRA `(.L_x_8210) ;  /* 0x0000003800008947 */ /* 0x004fea0003800000 */
.L_x_8301:
[----:B------:R-:W-:Y:S05]  /*15a50*/  BSYNC B2 ;  /* 0x0000000000027941 */ /* 0x000fea0003800000 */
.L_x_8209:
        /* <DEDUP_REMOVED lines=12> */
.L_x_8212:
[----:B------:R-:W-:Y:S05]  /*15b20*/  BSYNC B2 ;  /* 0x0000000000027941 */ /* 0x000fea0003800000 */
.L_x_8211:
[----:B--2---:R-:W2:Y:S04]  /*15b30*/  LDL R2, [R1] ;  /* 0x0000000001027983 */ /* 0x004ea80000100800 */
        /* <DEDUP_REMOVED lines=12> */
.L_x_8213:
        /* <DEDUP_REMOVED lines=16> */
.L_x_8214:
        /* <DEDUP_REMOVED lines=17> */
.L_x_8302:
[----:B------:R-:W-:Y:S05]  /*15e10*/  BSYNC B2 ;  /* 0x0000000000027941 */ /* 0x000fea0003800000 */
.L_x_8215:
[----:B------:R-:W-:Y:S01]  /*15e20*/  BSSY B2, `(.L_x_8217) ;  /* 0x000000b000027945 */ /* 0x000fe20003800000 */
[----:B------:R-:W-:Y:S02]  /*15e30*/  IMAD.MOV.U32 R12, RZ, RZ, 0x0 ;  /* 0x00000000ff0c7424 */ /* 0x000fe400078e00ff */
[----:B------:R-:W-:Y:S01]  /*15e40*/  IMAD.MOV.U32 R13, RZ, RZ, 0x14f00000 ;  /* 0x14f00000ff0d7424 */ /* 0x000fe200078e00ff */
[----:B------:R-:W-:Y:S06]  /*15e50*/  @P1 BRA `(.L_x_8218) ;  /* 0x00000000001c1947 */ /* 0x000fec0003800000 */
[----:B------:R-:W2:Y:S01]  /*15e60*/  S2R R6, SR_TID.X ;  /* 0x0000000000067919 */ /* 0x000ea20000002100 */
[----:B0-----:R-:W-:-:S04]  /*15e70*/  IMAD.MOV.U32 R3, RZ, RZ, 0x8000 ;  /* 0x00008000ff037424 */ /* 0x001fc800078e00ff */
[----:B------:R3:W-:Y:S01]  /*15e80*/  SYNCS.ARRIVE.TRANS64 RZ, [R2+URZ+0x50], R3 ;  /* 0x0000500302ff79a7 */ /* 0x0007e2000800003f */
[----:B--2---:R-:W-:-:S04]  /*15e90*/  LOP3.LUT R6, R6, 0x1f, RZ, 0xc0, !PT ;  /* 0x0000001f06067812 */ /* 0x004fc800078ec0ff */
[----:B------:R-:W-:-:S13]  /*15ea0*/  ISETP.NE.AND P0, PT, R6, RZ, PT ;  /* 0x000000ff0600720c */ /* 0x000fda0003f05270 */
[----:B---3--:R-:W-:Y:S05]  /*15eb0*/  @!P0 BRA `(.L_x_8218) ;  /* 0x0000000000048947 */ /* 0x008fea0003800000 */
[----:B------:R-:W-:Y:S01]  /*15ec0*/  BPT.TRAP 0x1 ;  /* 0x000000040000795c */ /* 0x000fe20000300000 */
.L_x_8218:
[----:B------:R-:W-:Y:S05]  /*15ed0*/  BSYNC B2 ;  /* 0x0000000000027941 */ /* 0x000fea0003800000 */
.L_x_8217:
[----:B------:R-:W2:Y:S04]  /*15ee0*/  LDL R15, [R1] ;  /* 0x00000000010f7983 */ /* 0x000ea80000100800 */
[----:B0-----:R-:W2:Y:S04]  /*15ef0*/  LDL.LU R3, [R1+0x4] ;  /* 0x0000040001037983 */ /* 0x001ea80000300800 */
[----:B------:R-:W3:Y:S04]  /*15f00*/  LDL R7, [R1+0x14] ;  /* 0x0000140001077983 */ /* 0x000ee80000100800 */
        /* <DEDUP_REMOVED lines=11> */
.L_x_8219:
        /* <DEDUP_REMOVED lines=15> */
.L_x_8220:
        /* <DEDUP_REMOVED lines=12> */
.L_x_8207:
[----:B------:R-:W-:Y:S05]  /*16170*/  BSYNC B1 ;  /* 0x0000000000017941 */ /* 0x000fea0003800000 */
.L_x_8206:
        /* <DEDUP_REMOVED lines=17> */
[----:B------:R-:W3:Y:S01]  /*16290*/  LDL R14, [R1+0x1c] ;  /* 0x00001c00010e7983 */ /* 0x000ee20000100800 */
[----:B0-----:R-:W0:Y:S01]  /*162a0*/  LDC R8, c[0x0][0x43c] ;  /* 0x00010f00ff087b82 */ /* 0x001e220000000800 */
[----:B------:R-:W-:Y:S02]  /*162b0*/  ULDC.64 UR6, c[0x0][0x428] ;  /* 0x00010a0000067ab9 */ /* 0x000fe40000000a00 */
[----:B------:R-:W4:Y:S01]  /*162c0*/  LDL R13, [R1+0xc] ;  /* 0x00000c00010d7983 */ /* 0x000f220000100800 */
        /* <DEDUP_REMOVED lines=8> */
[----:B---3--:R-:W-:-:S04]  /*16350*/  IMAD R8, R14, UR6, RZ ;  /* 0x000000060e087c24 */ /* 0x008fc8000f8e02ff */
[C---:B----4-:R-:W-:Y:S02]  /*16360*/  IMAD R8, R13.reuse, UR7, R8 ;  /* 0x000000070d087c24 */ /* 0x050fe4000f8e0208 */
[----:B------:R-:W-:-:S04]  /*16370*/  IMAD.WIDE.U32 R2, R13, UR6, R2 ;  /* 0x000000060d027c25 */ /* 0x000fc8000f8e0002 */
[----:B------:R-:W-:Y:S01]  /*16380*/  IMAD.IADD R3, R8, 0x1, R3 ;  /* 0x0000000108037824 */ /* 0x000fe200078e0203 */
[----:B------:R-:W-:-:S04]  /*16390*/  LEA R8, P0, R2, UR4, 0x2 ;  /* 0x0000000402087c11 */ /* 0x000fc8000f8010ff */
[----:B------:R-:W-:-:S06]  /*163a0*/  LEA.HI.X R9, R2, UR5, R3, 0x2, P0 ;  /* 0x0000000502097c11 */ /* 0x000fcc00080f1403 */
[----:B------:R3:W5:Y:S03]  /*163b0*/  LDG.E R9, desc[UR50][R8.64] ;  /* 0x0000003208097981 */ /* 0x000766000c1e1900 */
.L_x_8223:
[----:B------:R-:W4:Y:S01]  /*163c0*/  LDL R2, [R1] ;  /* 0x0000000001027983 */ /* 0x000f220000100800 */
[----:B------:R-:W-:Y:S01]  /*163d0*/  SHF.L.U32 R3, R11, 0x1f, RZ ;  /* 0x0000001f0b037819 */ /* 0x000fe200000006ff */
[----:B------:R-:W-:Y:S01]  /*163e0*/  BSSY B2, `(.L_x_8224) ;  /* 0x0000004000027945 */ /* 0x000fe20003800000 */
[----:B----4-:R-:W-:-:S04]  /*163f0*/  IMAD R2, R12, 0x8, R2 ;  /* 0x000000080c027824 */ /* 0x010fc800078e0202 */
[----:B------:R-:W4:Y:S02]  /*16400*/  SYNCS.PHASECHK.TRANS64.TRYWAIT P0, [R2+URZ+0x28840], R3 ;  /* 0x02884003020075a7 */ /* 0x000f24000800017f */
[----:B----4-:R-:W-:Y:S05]  /*16410*/  @!P0 BRA `(.L_x_8225) ;  /* 0x0000002c00b48947 */ /* 0x010fea0003800000 */
.L_x_8303:
[----:B------:R-:W-:Y:S05]  /*16420*/  BSYNC B2 ;  /* 0x0000000000027941 */ /* 0x000fea0003800000 */
.L_x_8224:
[----:B0--3--:R-:W0:Y:S01]  /*16430*/  S2R R8, SR_TID.X ;  /* 0x0000000000087919 */ /* 0x009e220000002100 */
[----:B------:R-:W-:Y:S01]  /*16440*/  BSSY B2, `(.L_x_8226) ;  /* 0x000000b000027945 */ /* 0x000fe20003800000 */
[----:B0-----:R-:W-:-:S04]  /*16450*/  LOP3.LUT R8, R8, 0x7f, RZ, 0xc0, !PT ;  /* 0x0000007f08087812 */ /* 0x001fc800078ec0ff */
[----:B------:R-:W-:-:S13]  /*16460*/  ISETP.NE.AND P1, PT, R8, RZ, PT ;  /* 0x000000ff0800720c */ /* 0x000fda0003f25270 */
[----:B------:R-:W-:Y:S05]  /*16470*/  @P1 BRA `(.L_x_8227) ;  /* 0x00000000001c1947 */ /* 0x000fea0003800000 */
[----:B------:R-:W0:Y:S01]  /*16480*/  S2R R8, SR_TID.X ;  /* 0x0000000000087919 */ /* 0x000e220000002100 */
[----:B----4-:R-:W-:-:S04]  /*16490*/  IMAD.MOV.U32 R3, RZ, RZ, 0x8000 ;  /* 0x00008000ff037424 */ /* 0x010fc800078e00ff */
[----:B------:R3:W-:Y:S01]  /*164a0*/  SYNCS.ARRIVE.TRANS64 RZ, [R2+URZ+0x28830], R3 ;  /* 0x0288300302ff79a7 */ /* 0x0007e2000800003f */
[----:B0-----:R-:W-:-:S04]  /*164b0*/  LOP3.LUT R8, R8, 0x1f, RZ, 0xc0, !PT ;  /* 0x0000001f08087812 */ /* 0x001fc800078ec0ff */
[----:B------:R-:W-:-:S13]  /*164c0*/  ISETP.NE.AND P0, PT, R8, RZ, PT ;  /* 0x000000ff0800720c */ /* 0x000fda0003f05270 */
[----:B---3--:R-:W-:Y:S05]  /*164d0*/  @!P0 BRA `(.L_x_8227) ;  /* 0x0000000000048947 */ /* 0x008fea0003800000 */
[----:B------:R-:W-:Y:S01]  /*164e0*/  BPT.TRAP 0x1 ;  /* 0x000000040000795c */ /* 0x000fe20000300000 */
.L_x_8227:
[----:B------:R-:W-:Y:S05]  /*164f0*/  BSYNC B2 ;  /* 0x0000000000027941 */ /* 0x000fea0003800000 */
.L_x_8226:
[----:B----4-:R-:W3:Y:S04]  /*16500*/  LDL R2, [R1+0x4] ;  /* 0x0000040001027983 */ /* 0x010ee80000100800 */
[----:B--2---:R-:W2:Y:S04]  /*16510*/  LDL R11, [R1] ;  /* 0x00000000010b7983 */ /* 0x004ea80000100800 */
        /* <DEDUP_REMOVED lines=8> */
[C---:B---3--:R-:W-:Y:S02]  /*165a0*/  IMAD R3, R2.reuse, 0x8, R10 ;  /* 0x0000000802037824 */ /* 0x048fe400078e020a */
[----:B--2---:R-:W-:Y:S02]  /*165b0*/  IMAD R2, R2, 0x8000, R11 ;  /* 0x0000800002027824 */ /* 0x004fe400078e020b */
[----:B------:R-:W-:-:S02]  /*165c0*/  VIADD R3, R3, 0x30 ;  /* 0x0000003003037836 */ /* 0x000fc40000000000 */
[----:B----4-:R-:W-:Y:S02]  /*165d0*/  IMAD R8, R7, 0x80, R8 ;  /* 0x0000008007087824 */ /* 0x010fe400078e0208 */
[----:B------:R-:W-:-:S07]  /*165e0*/  VIADD R11, R2, 0x18400 ;  /* 0x00018400020b7836 */ /* 0x000fce0000000000 */
.L_x_8228:
        /* <DEDUP_REMOVED lines=16> */
.L_x_8229:
        /* <DEDUP_REMOVED lines=15> */
.L_x_8304:
[----:B------:R-:W-:Y:S05]  /*167e0*/  BSYNC B2 ;  /* 0x0000000000027941 */ /* 0x000fea0003800000 */
.L_x_8230:
        /* <DEDUP_REMOVED lines=11> */
.L_x_8233:
[----:B------:R-:W-:Y:S05]  /*168a0*/  BSYNC B2 ;  /* 0x0000000000027941 */ /* 0x000fea0003800000 */
.L_x_8232:
        /* <DEDUP_REMOVED lines=13> */
.L_x_8234:
        /* <DEDUP_REMOVED lines=15> */
.L_x_8235:
        /* <DEDUP_REMOVED lines=12> */
.L_x_8222:
[----:B------:R-:W-:Y:S05]  /*16b30*/  BSYNC B1 ;  /* 0x0000000000017941 */ /* 0x000fea0003800000 */
.L_x_8221:
[----:B------:R-:W4:Y:S01]  /*16b40*/  LDL R2, [R1+0x20] ;  /* 0x0000200001027983 */ /* 0x000f220000100800 */
[----:B------:R-:W-:Y:S01]  /*16b50*/  VIADD R0, R0, 0xfffffffe ;  /* 0xfffffffe00007836 */ /* 0x000fe20000000000 */
[----:B----4-:R-:W-:-:S13]  /*16b60*/  ISETP.GT.AND P0, PT, R6, R2, PT ;  /* 0x000000020600720c */ /* 0x010fda0003f04270 */
[----:B------:R-:W-:Y:S05]  /*16b70*/  @P0 BRA `(.L_x_8236) ;  /* 0xffffffec000c0947 */ /* 0x000fea000383ffff */
.L_x_8188:
[----:B------:R-:W-:Y:S05]  /*16b80*/  BSYNC B0 ;  /* 0x0000000000007941 */ /* 0x000fea0003800000 */
.L_x_8187:
[----:B------:R-:W4:Y:S01]  /*16b90*/  S2R R2, SR_TID.X ;  /* 0x0000000000027919 */ /* 0x000f220000002100 */
[----:B------:R-:W-:Y:S01]  /*16ba0*/  BSSY B0, `(.L_x_8237) ;  /* 0x0000010000007945 */ /* 0x000fe20003800000 */
[----:B----4-:R-:W-:-:S04]  /*16bb0*/  LOP3.LUT R6, R2, 0x7f, RZ, 0xc0, !PT ;  /* 0x0000007f02067812 */ /* 0x010fc800078ec0ff */
[----:B------:R-:W-:-:S13]  /*16bc0*/  ISETP.NE.AND P0, PT, R6, RZ, PT ;  /* 0x000000ff0600720c */ /* 0x000fda0003f05270 */
[----:B------:R-:W-:Y:S05]  /*16bd0*/  @P0 BRA `(.L_x_8238) ;  /* 0x0000000000300947 */ /* 0x000fea0003800000 */
[----:B------:R-:W4:Y:S01]  /*16be0*/  S2R R3, SR_LANEID ;  /* 0x0000000000037919 */ /* 0x000f220000000000 */
[----:B------:R-:W-:Y:S01]  /*16bf0*/  VOTEU.ANY UR4, UPT, PT ;  /* 0x0000000000047886 */ /* 0x000fe200038e0100 */
[----:B--2---:R-:W2:Y:S01]  /*16c00*/  LDC.64 R4, c[0x0][0xc60] ;  /* 0x00031800ff047b82 */ /* 0x004ea20000000a00 */
[----:B------:R-:W4:Y:S08]  /*16c10*/  FLO.U32 R0, UR4 ;  /* 0x0000000400007d00 */ /* 0x000f3000080e0000 */
[----:B------:R-:W2:Y:S01]  /*16c20*/  POPC R2, UR4 ;  /* 0x0000000400027d09 */ /* 0x000ea20008000000 */
[----:B----4-:R-:W-:-:S13]  /*16c30*/  ISETP.EQ.U32.AND P0, PT, R0, R3, PT ;  /* 0x000000030000720c */ /* 0x010fda0003f02070 */
[----:B--2---:R-:W2:Y:S01]  /*16c40*/  @P0 ATOMG.E.ADD.STRONG.GPU PT, R5, desc[UR50][R4.64], R2 ;  /* 0x00000002040509a8 */ /* 0x004ea200081ee1f2 */
[----:B------:R-:W4:Y:S02]  /*16c50*/  S2R R3, SR_LTMASK ;  /* 0x0000000000037919 */ /* 0x000f240000003900 */
[----:B----4-:R-:W-:-:S06]  /*16c60*/  LOP3.LUT R3, R3, UR4, RZ, 0xc0, !PT ;  /* 0x0000000403037c12 */ /* 0x010fcc000f8ec0ff */
[----:B------:R-:W4:Y:S01]  /*16c70*/  POPC R3, R3 ;  /* 0x0000000300037309 */ /* 0x000f220000000000 */
[----:B--2---:R-:W4:Y:S02]  /*16c80*/  SHFL.IDX PT, R0, R5, R0, 0x1f ;  /* 0x00001f0005007589 */ /* 0x004f2400000e0000 */
[----:B----4-:R-:W-:-:S07]  /*16c90*/  IADD3 R16, R0, UR37, R3 ;  /* 0x0000002500107c10 */ /* 0x010fce000fffe003 */
.L_x_8238:
[----:B------:R-:W-:Y:S05]  /*16ca0*/  BSYNC B0 ;  /* 0x0000000000007941 */ /* 0x000fea0003800000 */
.L_x_8237:
[----:B------:R-:W4:Y:S01]  /*16cb0*/  LDL R0, [R1+0x18] ;  /* 0x0000180001007983 */ /* 0x000f220000100800 */
[----:B------:R-:W-:Y:S01]  /*16cc0*/  BSSY B0, `(.L_x_8239) ;  /* 0x000003e000007945 */ /* 0x000fe20003800000 */
[----:B----4-:R-:W-:-:S13]  /*16cd0*/  LOP3.LUT P0, RZ, R0, 0x1, RZ, 0xc0, !PT ;  /* 0x0000000100ff7812 */ /* 0x010fda000780c0ff */
[----:B------:R-:W-:Y:S05]  /*16ce0*/  @!P0 BRA `(.L_x_8240) ;  /* 0x0000000000ec8947 */ /* 0x000fea0003800000 */
[----:B------:R-:W4:Y:S04]  /*16cf0*/  LDL R3, [R1] ;  /* 0x0000000001037983 */ /* 0x000f280000100800 */
[----:B------:R-:W4:Y:S04]  /*16d00*/  LDL R0, [R1+0x4] ;  /* 0x0000040001007983 */ /* 0x000f280000100800 */
[----:B------:R-:W5:Y:S01]  /*16d10*/  LDL R2, [R1+0x10] ;  /* 0x0000100001027983 */ /* 0x000f620000100800 */
[----:B------:R-:W-:Y:S01]  /*16d20*/  BSSY B1, `(.L_x_8241) ;  /* 0x0000006000017945 */ /* 0x000fe20003800000 */
[----:B------:R-:W-:Y:S01]  /*16d30*/  ISETP.NE.AND P1, PT, R6, RZ, PT ;  /* 0x000000ff0600720c */ /* 0x000fe20003f25270 */
[----:B----4-:R-:W-:Y:S01]  /*16d40*/  IMAD R0, R0, 0x8, R3 ;  /* 0x0000000800007824 */ /* 0x010fe200078e0203 */
[----:B-----5:R-:W-:-:S04]  /*16d50*/  SHF.L.U32 R3, R2, 0x1f, RZ ;  /* 0x0000001f02037819 */ /* 0x020fc800000006ff */
[----:B------:R-:W4:Y:S02]  /*16d60*/  SYNCS.PHASECHK.TRANS64.TRYWAIT P0, [R0+URZ+0x28860], R3 ;  /* 0x02886003000075a7 */ /* 0x000f24000800017f */
[----:B----4-:R-:W-:Y:S05]  /*16d70*/  @!P0 BRA `(.L_x_8242) ;  /* 0x0000002400848947 */ /* 0x010fea0003800000 */
.L_x_8305:
[----:B------:R-:W-:Y:S05]  /*16d80*/  BSYNC B1 ;  /* 0x0000000000017941 */ /* 0x000fea0003800000 */
.L_x_8241:
[----:B------:R-:W-:Y:S04]  /*16d90*/  BSSY B1, `(.L_x_8243) ;  /* 0x0000009000017945 */ /* 0x000fe80003800000 */
[----:B------:R-:W-:Y:S05]  /*16da0*/  @P1 BRA `(.L_x_8244) ;  /* 0x00000000001c1947 */ /* 0x000fea0003800000 */
[----:B------:R-:W5:Y:S01]  /*16db0*/  S2R R2, SR_TID.X ;  /* 0x0000000000027919 */ /* 0x000f620000002100 */
[----:B----4-:R-:W-:-:S04]  /*16dc0*/  IMAD.MOV.U32 R3, RZ, RZ, 0x8000 ;  /* 0x00008000ff037424 */ /* 0x010fc800078e00ff */
[----:B------:R4:W-:Y:S01]  /*16dd0*/  SYNCS.ARRIVE.TRANS64 RZ, [R0+URZ+0x28850], R3 ;  /* 0x0288500300ff79a7 */ /* 0x0009e2000800003f */
[----:B-----5:R-:W-:-:S04]  /*16de0*/  LOP3.LUT R2, R2, 0x1f, RZ, 0xc0, !PT ;  /* 0x0000001f02027812 */ /* 0x020fc800078ec0ff */
[----:B------:R-:W-:-:S13]  /*16df0*/  ISETP.NE.AND P0, PT, R2, RZ, PT ;  /* 0x000000ff0200720c */ /* 0x000fda0003f05270 */
[----:B----4-:R-:W-:Y:S05]  /*16e00*/  @!P0 BRA `(.L_x_8244) ;  /* 0x0000000000048947 */ /* 0x010fea0003800000 */
[----:B------:R-:W-:Y:S01]  /*16e10*/  BPT.TRAP 0x1 ;  /* 0x000000040000795c */ /* 0x000fe20000300000 */
.L_x_8244:
[----:B------:R-:W-:Y:S05]  /*16e20*/  BSYNC B1 ;  /* 0x0000000000017941 */ /* 0x000fea0003800000 */
.L_x_8243:
[----:B------:R-:W5:Y:S04]  /*16e30*/  LDL.LU R5, [R1+0x14] ;  /* 0x0000140001057983 */ /* 0x000f680000300800 */
[----:B------:R-:W5:Y:S04]  /*16e40*/  LDL.LU R2, [R1+0x8] ;  /* 0x0000080001027983 */ /* 0x000f680000300800 */
[----:B--2---:R-:W2:Y:S04]  /*16e50*/  LDL R4, [R1] ;  /* 0x0000000001047983 */ /* 0x004ea80000100800 */
[----:B----4-:R-:W2:Y:S01]  /*16e60*/  LDL R3, [R1+0x4] ;  /* 0x0000040001037983 */ /* 0x010ea20000100800 */
[----:B------:R-:W-:Y:S01]  /*16e70*/  UIADD3 UR4, UP0, UR38, 0x470, URZ ;  /* 0x0000047026047890 */ /* 0x000fe2000ff1e03f */
[----:B------:R-:W-:Y:S01]  /*16e80*/  PLOP3.LUT P0, PT, PT, PT, PT, 0x80, 0x0 ;  /* 0x000000000000781c */ /* 0x000fe20003f0f070 */
[----:B------:R-:W-:Y:S01]  /*16e90*/  VIADD R0, R0, 0x28850 ;  /* 0x0002885000007836 */ /* 0x000fe20000000000 */
[----:B------:R-:W-:Y:S01]  /*16ea0*/  UMOV UR6, 0x0 ;  /* 0x0000000000067882 */ /* 0x000fe20000000000 */
[----:B------:R-:W-:Y:S01]  /*16eb0*/  UIADD3.X UR5, URZ, UR39, URZ, UP0, !UPT ;  /* 0x000000273f057290 */ /* 0x000fe200087fe43f */
[----:B------:R-:W-:Y:S01]  /*16ec0*/  UMOV UR7, 0x14f00000 ;  /* 0x14f0000000077882 */ /* 0x000fe20000000000 */
[----:B------:R-:W-:Y:S01]  /*16ed0*/  UMOV UR10, URZ ;  /* 0x0000003f000a7c82 */ /* 0x000fe20008000000 */
[----:B-----5:R-:W-:-:S02]  /*16ee0*/  IMAD R2, R2, 0x80, R5 ;  /* 0x0000008002027824 */ /* 0x020fc400078e0205 */
[----:B--2---:R-:W-:-:S04]  /*16ef0*/  IMAD R3, R3, 0x8000, R4 ;  /* 0x0000800003037824 */ /* 0x004fc800078e0204 */
[----:B------:R-:W-:-:S07]  /*16f00*/  VIADD R4, R3, 0x400 ;  /* 0x0000040003047836 */ /* 0x000fce0000000000 */
.L_x_8245:
        /* <DEDUP_REMOVED lines=10> */
[----:B------:R-:W-:Y:S01]  /*16fb0*/  PLOP3.LUT P0, PT, PT, PT, PT, 0x80, 0x0 ;  /* 0x000000000000781c */ /* 0x000fe20003f0f070 */
[----:B------:R-:W-:Y:S01]  /*16fc0*/  VIADD R3, R3, 0x4400 ;  /* 0x0000440003037836 */ /* 0x000fe20000000000 */
[----:B------:R-:W-:Y:S01]  /*16fd0*/  UMOV UR6, 0x0 ;  /* 0x0000000000067882 */ /* 0x000fe20000000000 */
[----:B------:R-:W-:Y:S01]  /*16fe0*/  UMOV UR7, 0x14f00000 ;  /* 0x14f0000000077882 */ /* 0x000fe20000000000 */
[----:B------:R-:W-:-:S09]  /*16ff0*/  UMOV UR10, 0x40 ;  /* 0x00000040000a7882 */ /* 0x000fd20000000000 */
.L_x_8246:
        /* <DEDUP_REMOVED lines=9> */
[----:B----4-:R-:W-:Y:S05]  /*17090*/  @P0 BRA.U.ANY `(.L_x_8246) ;  /* 0xfffffffd00d80947 */ /* 0x010fea000393ffff */
.L_x_8240:
[----:B------:R-:W-:Y:S05]  /*170a0*/  BSYNC B0 ;  /* 0x0000000000007941 */ /* 0x000fea0003800000 */
.L_x_8239:
[----:B------:R-:W4:Y:S04]  /*170b0*/  LDL.LU R5, [R1+0x4] ;  /* 0x0000040001057983 */ /* 0x000f280000300800 */
[----:B--2---:R-:W2:Y:S01]  /*170c0*/  LDL.LU R4, [R1+0x10] ;  /* 0x0000100001047983 */ /* 0x004ea20000300800 */
[----:B----4-:R-:W-:-:S05]  /*170d0*/  VIADD R0, R5, 0x1 ;  /* 0x0000000105007836 */ /* 0x010fca0000000000 */
[----:B------:R-:W-:-:S04]  /*170e0*/  ISETP.NE.AND P0, PT, R0, 0x2, PT ;  /* 0x000000020000780c */ /* 0x000fc80003f05270 */
[----:B------:R-:W-:Y:S02]  /*170f0*/  SEL R2, RZ, 0x1, P0 ;  /* 0x00000001ff027807 */ /* 0x000fe40000000000 */
[----:B------:R-:W-:Y:S02]  /*17100*/  SEL R0, R0, RZ, P0 ;  /* 0x000000ff00007207 */ /* 0x000fe40000000000 */
[----:B--2---:R-:W-:-:S03]  /*17110*/  LOP3.LUT R4, R4, R2, RZ, 0x3c, !PT ;  /* 0x0000000204047212 */ /* 0x004fc600078e3cff */
[----:B------:R2:W-:Y:S04]  /*17120*/  STL [R1+0x4], R0 ;  /* 0x0000040001007387 */ /* 0x0005e80000100800 */
[----:B------:R2:W-:Y:S02]  /*17130*/  STL [R1+0x10], R4 ;  /* 0x0000100401007387 */ /* 0x0005e40000100800 */
.L_x_8167:
[----:B------:R-:W-:Y:S05]  /*17140*/  BSYNC B7 ;  /* 0x0000000000077941 */ /* 0x000fea0003800000 */
.L_x_8165:
[----:B--2---:R-:W2:Y:S02]  /*17150*/  LDL R0, [R1+0x18] ;  /* 0x0000180001007983 */ /* 0x004ea40000100800 */
[----:B--2---:R-:W-:-:S13]  /*17160*/  LOP3.LUT P0, RZ, R0, 0x2, RZ, 0xc0, !PT ;  /* 0x0000000200ff7812 */ /* 0x004fda000780c0ff */
[----:B------:R-:W-:Y:S05]  /*17170*/  @!P0 BRA `(.L_x_8247) ;  /* 0x0000000000288947 */ /* 0x000fea0003800000 */
[----:B------:R-:W-:Y:S05]  /*17180*/  WARPSYNC.ALL ;  /* 0x0000000000007948 */ /* 0x000fea0003800000 */
[----:B------:R-:W2:Y:S08]  /*17190*/  S2UR UR5, SR_CgaCtaId ;  /* 0x00000000000579c3 */ /* 0x000eb00000008800 */
[----:B------:R-:W-:Y:S06]  /*171a0*/  BAR.SYNC.DEFER_BLOCKING 0x5, 0x180 ;  /* 0x0146000000007b1d */ /* 0x000fec0000010000 */
[----:B------:R-:W-:-:S02]  /*171b0*/  UMOV UR4, 0x400 ;  /* 0x0000040000047882 */ /* 0x000fc40000000000 */
[----:B--2---:R-:W-:-:S06]  /*171c0*/  ULEA UR4, UR5, UR4, 0x18 ;  /* 0x0000000405047291 */ /* 0x004fcc000f8ec03f */
[----:B------:R-:W-:-:S05]  /*171d0*/  IMAD.U32 R0, RZ, RZ, UR4 ;  /* 0x00000004ff007e24 */ /* 0x000fca000f8e00ff */
[----:B------:R2:W4:Y:S04]  /*171e0*/  LDS.128 R16, [R0+0x288d0] ;  /* 0x0288d00000107984 */ /* 0x0005280000000c00 */
[----:B------:R2:W-:Y:S01]  /*171f0*/  STL [R1], R0 ;  /* 0x0000000001007387 */ /* 0x0005e20000100800 */
[----:B------:R-:W-:Y:S06]  /*17200*/  BAR.ARV 0x4, 0x180 ;  /* 0x0106000000007b1d */ /* 0x000fec0000002000 */
[----:B------:R-:W-:Y:S05]  /*17210*/  BRA `(.L_x_8248) ;  /* 0x0000000800d47947 */ /* 0x000fea0003800000 */
.L_x_8247:
[----:B------:R-:W2:Y:S01]  /*17220*/  S2R R0, SR_TID.X ;  /* 0x0000000000007919 */ /* 0x000ea20000002100 */
[----:B------:R-:W-:Y:S01]  /*17230*/  UMOV UR4, 0xffffffff ;  /* 0xffffffff00047882 */ /* 0x000fe20000000000 */
[----:B--2---:R-:W-:-:S04]  /*17240*/  LOP3.LUT R4, R0, 0x1f, RZ, 0xc0, !PT ;  /* 0x0000001f00047812 */ /* 0x004fc800078ec0ff */
[----:B------:R-:W-:Y:S01]  /*17250*/  ISETP.NE.AND P0, PT, R4, 0x1f, PT ;  /* 0x0000001f0400780c */ /* 0x000fe20003f05270 */
[----:B------:R-:W-:-:S12]  /*17260*/  BRA.DIV UR4, `(.L_x_8249) ;  /* 0x00000022045c7947 */ /* 0x000fd8000b800000 */
[----:B------:R-:W-:Y:S01]  /*17270*/  IMAD.IADD R5, R19, 0x1, R4 ;  /* 0x0000000113057824 */ /* 0x000fe200078e0204 */
[----:B------:R-:W-:-:S04]  /*17280*/  ULDC UR4, c[0x0][0xc3c] ;  /* 0x00030f0000047ab9 */ /* 0x000fc80000000800 */
[----:B------:R-:W-:-:S13]  /*17290*/  ISETP.GE.OR P1, PT, R5, UR4, !P0 ;  /* 0x0000000405007c0c */ /* 0x000fda000c726670 */
[----:B------:R-:W2:Y:S02]  /*172a0*/  @!P1 LDC.64 R2, c[0x0][0xc80] ;  /* 0x00032000ff029b82 */ /* 0x000ea40000000a00 */
[----:B--2---:R-:W-:-:S06]  /*172b0*/  @!P1 IMAD.WIDE R2, R5, 0x4, R2 ;  /* 0x0000000405029825 */ /* 0x004fcc00078e0202 */
[----:B------:R2:W4:Y:S01]  /*172c0*/  @!P1 LDG.E R3, desc[UR50][R2.64] ;  /* 0x0000003202039981 */ /* 0x000522000c1e1900 */
[C---:B------:R-:W-:Y:S02]  /*172d0*/  ISETP.GE.U32.AND P2, PT, R4.reuse, 0x2, PT ;  /* 0x000000020400780c */ /* 0x040fe40003f46070 */
[C---:B------:R-:W-:Y:S01]  /*172e0*/  ISETP.GE.U32.AND P3, PT, R4.reuse, 0x4, PT ;  /* 0x000000040400780c */ /* 0x040fe20003f66070 */
[----:B------:R-:W-:Y:S01]  /*172f0*/  SHFL.IDX PT, R0, R16, RZ, 0x1f ;  /* 0x00001fff10007589 */ /* 0x000fe200000e0000 */
[C---:B------:R-:W-:Y:S02]  /*17300*/  ISETP.GE.U32.AND P4, PT, R4.reuse, 0x8, PT ;  /* 0x000000080400780c */ /* 0x040fe40003f86070 */
[C---:B------:R-:W-:Y:S01]  /*17310*/  ISETP.GE.U32.AND P5, PT, R4.reuse, 0x10, PT ;  /* 0x000000100400780c */ /* 0x040fe20003fa6070 */
[----:B--2---:R-:W-:Y:S02]  /*17320*/  IMAD.MOV.U32 R2, RZ, RZ, RZ ;  /* 0x000000ffff027224 */ /* 0x004fe400078e00ff */
[----:B----4-:R-:W-:Y:S01]  /*17330*/  @!P1 IMAD.MOV.U32 R2, RZ, RZ, R3 ;  /* 0x000000ffff029224 */ /* 0x010fe200078e0003 */
[----:B------:R-:W-:-:S04]  /*17340*/  ISETP.NE.AND P1, PT, R4, RZ, PT ;  /* 0x000000ff0400720c */ /* 0x000fc80003f25270 */
[----:B------:R-:W2:Y:S02]  /*17350*/  SHFL.UP PT, R14, R2, 0x1, RZ ;  /* 0x04200000020e7989 */ /* 0x000ea400000e00ff */
[----:B--2---:R-:W-:-:S05]  /*17360*/  SEL R5, R14, RZ, P1 ;  /* 0x000000ff0e057207 */ /* 0x004fca0000800000 */
[----:B------:R-:W-:Y:S02]  /*17370*/  IMAD.IADD R3, R2, 0x1, R5 ;  /* 0x0000000102037824 */ /* 0x000fe400078e0205 */
[----:B------:R-:W-:Y:S04]  /*17380*/  SHFL.IDX PT, R5, R16, 0x1, 0x1f ;  /* 0x00201f0010057f89 */ /* 0x000fe800000e0000 */
        /* <DEDUP_REMOVED lines=12> */
[----:B------:R2:W4:Y:S02]  /*17450*/  SHFL.IDX PT, R14, R3, 0x1f, 0x1f ;  /* 0x03e01f00030e7f89 */ /* 0x00052400000e0000 */
.L_x_8315:
[----:B------:R-:W-:Y:S02]  /*17460*/  ULDC UR4, c[0x0][0xc38] ;  /* 0x00030e0000047ab9 */ /* 0x000fe40000000800 */
[----:B------:R-:W-:-:S04]  /*17470*/  IMAD.U32 R4, RZ, RZ, UR4 ;  /* 0x00000004ff047e24 */ /* 0x000fc8000f8e00ff */
[----:B----4-:R-:W-:-:S04]  /*17480*/  IMAD R16, R14, R4, RZ ;  /* 0x000000040e107224 */ /* 0x010fc800078e02ff */
[----:B------:R-:W-:-:S05]  /*17490*/  IMAD.IADD R5, R5, 0x1, R16 ;  /* 0x0000000105057824 */ /* 0x000fca00078e0210 */
[----:B------:R-:W-:-:S13]  /*174a0*/  ISETP.GT.AND P6, PT, R5, R0, PT ;  /* 0x000000000500720c */ /* 0x000fda0003fc4270 */
[----:B------:R-:W-:Y:S05]  /*174b0*/  @P6 BRA `(.L_x_8250) ;  /* 0x00000000009c6947 */ /* 0x000fea0003800000 */
.L_x_8255:
[----:B------:R-:W4:Y:S01]  /*174c0*/  LDC R4, c[0x0][0xc3c] ;  /* 0x00030f00ff047b82 */ /* 0x000f220000000800 */
[----:B------:R-:W-:-:S05]  /*174d0*/  VIADD R19, R19, 0x1f ;  /* 0x0000001f13137836 */ /* 0x000fca0000000000 */
[----:B----4-:R-:W-:-:S13]  /*174e0*/  ISETP.GE.AND P6, PT, R19, R4, PT ;  /* 0x000000041300720c */ /* 0x010fda0003fc6270 */
[----:B------:R-:W-:Y:S05]  /*174f0*/  @P6 BRA `(.L_x_8251) ;  /* 0x0000000400d06947 */ /* 0x000fea0003800000 */
[----:B------:R-:W4:Y:S01]  /*17500*/  S2R R2, SR_TID.X ;  /* 0x0000000000027919 */ /* 0x000f220000002100 */
[----:B------:R-:W-:Y:S01]  /*17510*/  BSSY B0, `(.L_x_8252) ;  /* 0x0000009000007945 */ /* 0x000fe20003800000 */
[----:B----4-:R-:W-:-:S05]  /*17520*/  LOP3.LUT R2, R2, 0x1f, RZ, 0xc0, !PT ;  /* 0x0000001f02027812 */ /* 0x010fca00078ec0ff */
[----:B---3--:R-:W-:Y:S02]  /*17530*/  IMAD.IADD R7, R19, 0x1, R2 ;  /* 0x0000000113077824 */ /* 0x008fe400078e0202 */
[----:B------:R-:W-:-:S03]  /*17540*/  IMAD.MOV.U32 R2, RZ, RZ, RZ ;  /* 0x000000ffff027224 */ /* 0x000fc600078e00ff */
[----:B------:R-:W-:-:S13]  /*17550*/  ISETP.GE.OR P6, PT, R7, R4, !P0 ;  /* 0x000000040700720c */ /* 0x000fda00047c6670 */
[----:B------:R-:W-:Y:S05]  /*17560*/  @P6 BRA `(.L_x_8253) ;  /* 0x00000000000c6947 */ /* 0x000fea0003800000 */
[----:B--2---:R-:W2:Y:S02]  /*17570*/  LDC.64 R2, c[0x0][0xc80] ;  /* 0x00032000ff027b82 */ /* 0x004ea40000000a00 */
[----:B--2---:R-:W-:-:S06]  /*17580*/  IMAD.WIDE R2, R7, 0x4, R2 ;  /* 0x0000000407027825 */ /* 0x004fcc00078e0202 */
[----:B------:R3:W5:Y:S02]  /*17590*/  LDG.E R2, desc[UR50][R2.64] ;  /* 0x0000003202027981 */ /* 0x000764000c1e1900 */
.L_x_8253:
[----:B------:R-:W-:Y:S05]  /*175a0*/  BSYNC B0 ;  /* 0x0000000000007941 */ /* 0x000fea0003800000 */
.L_x_8252:
[----:B------:R-:W-:-:S03]  /*175b0*/  UMOV UR4, 0xffffffff ;  /* 0xffffffff00047882 */ /* 0x000fc60000000000 */
[----:B------:R-:W-:Y:S05]  /*175c0*/  BRA.DIV UR4, `(.L_x_8254) ;  /* 0x0000002204a87947 */ /* 0x000fea000b800000 */
[----:B-----5:R-:W2:Y:S02]  /*175d0*/  SHFL.UP PT, R14, R2, 0x1, RZ ;  /* 0x04200000020e7989 */ /* 0x020ea400000e00ff */
[----:B--23--:R-:W-:-:S05]  /*175e0*/  SEL R3, R14, RZ, P1 ;  /* 0x000000ff0e037207 */ /* 0x00cfca0000800000 */
        /* <DEDUP_REMOVED lines=14> */
.L_x_8323:
[----:B------:R-:W-:Y:S02]  /*176d0*/  ULDC UR4, c[0x0][0xc38] ;  /* 0x00030e0000047ab9 */ /* 0x000fe40000000800 */
[----:B------:R-:W-:-:S04]  /*176e0*/  IMAD.U32 R4, RZ, RZ, UR4 ;  /* 0x00000004ff047e24 */ /* 0x000fc8000f8e00ff */
[----:B---3--:R-:W-:-:S04]  /*176f0*/  IMAD R16, R14, R4, RZ ;  /* 0x000000040e107224 */ /* 0x008fc800078e02ff */
[----:B------:R-:W-:-:S05]  /*17700*/  IMAD.IADD R5, R16, 0x1, R5 ;  /* 0x0000000110057824 */ /* 0x000fca00078e0205 */
[----:B------:R-:W-:-:S13]  /*17710*/  ISETP.GT.AND P6, PT, R5, R0, PT ;  /* 0x000000000500720c */ /* 0x000fda0003fc4270 */
[----:B------:R-:W-:Y:S05]  /*17720*/  @!P6 BRA `(.L_x_8255) ;  /* 0xfffffffc0064e947 */ /* 0x000fea000383ffff */
.L_x_8250:
        /* <DEDUP_REMOVED lines=8> */
.L_x_8327:
[----:B------:R-:W-:Y:S01]  /*177b0*/  ISETP.NE.AND P0, PT, R5, RZ, PT ;  /* 0x000000ff0500720c */ /* 0x000fe20003f05270 */
[----:B------:R-:W-:-:S12]  /*177c0*/  IMAD.MOV.U32 R5, RZ, RZ, RZ ;  /* 0x000000ffff057224 */ /* 0x000fd800078e00ff */
[----:B------:R-:W-:Y:S05]  /*177d0*/  @!P0 BRA `(.L_x_8257) ;  /* 0x0000000000108947 */ /* 0x000fea0003800000 */
[----:B------:R-:W-:Y:S01]  /*177e0*/  UMOV UR4, 0xffffffff ;  /* 0xffffffff00047882 */ /* 0x000fe20000000000 */
[----:B------:R-:W-:Y:S02]  /*177f0*/  VIADD R12, R6, 0xffffffff ;  /* 0xffffffff060c7836 */ /* 0x000fe40000000000 */
[----:B------:R-:W-:Y:S05]  /*17800*/  BRA.DIV UR4, `(.L_x_8258) ;  /* 0x0000002604207947 */ /* 0x000fea000b800000 */
[----:B------:R0:W0:Y:S02]  /*17810*/  SHFL.IDX PT, R5, R3, R12, 0x1f ;  /* 0x00001f0c03057589 */ /* 0x00002400000e0000 */
.L_x_8257:
[----:B0-2-4-:R-:W0:Y:S01]  /*17820*/  LDC.64 R2, c[0x0][0xc90] ;  /* 0x00032400ff027b82 */ /* 0x015e220000000a00 */
[----:B------:R-:W-:-:S04]  /*17830*/  IMAD.IADD R19, R6, 0x1, R19 ;  /* 0x0000000106137824 */ /* 0x000fc800078e0213 */
[----:B0-----:R-:W-:-:S05]  /*17840*/  IMAD.WIDE R2, R19, 0x4, R2 ;  /* 0x0000000413027825 */ /* 0x001fca00078e0202 */
[----:B---3--:R-:W2:Y:S01]  /*17850*/  LDG.E R7, desc[UR50][R2.64] ;  /* 0x0000003202077981 */ /* 0x008ea2000c1e1900 */
        /* <DEDUP_REMOVED lines=62> */
.L_x_8251:
[----:B------:R-:W-:Y:S01]  /*17c40*/  UMOV UR4, URZ ;  /* 0x0000003f00047c82 */ /* 0x000fe20008000000 */
[----:B------:R-:W-:Y:S01]  /*17c50*/  UMOV UR5, URZ ;  /* 0x0000003f00057c82 */ /* 0x000fe20008000000 */
[----:B------:R-:W-:Y:S01]  /*17c60*/  ULDC UR6, c[0x0][0xc3c] ;  /* 0x00030f0000067ab9 */ /* 0x000fe20000000800 */
[----:B------:R-:W-:Y:S02]  /*17c70*/  IMAD.MOV.U32 R16, RZ, RZ, R0 ;  /* 0x000000ffff107224 */ /* 0x000fe400078e0000 */
[----:B------:R-:W-:Y:S02]  /*17c80*/  IMAD.U32 R17, RZ, RZ, UR4 ;  /* 0x00000004ff117e24 */ /* 0x000fe4000f8e00ff */
[----:B------:R-:W-:Y:S02]  /*17c90*/  IMAD.U32 R18, RZ, RZ, UR5 ;  /* 0x00000005ff127e24 */ /* 0x000fe4000f8e00ff */
[----:B------:R-:W-:-:S07]  /*17ca0*/  IMAD.U32 R19, RZ, RZ, UR6 ;  /* 0x00000006ff137e24 */ /* 0x000fce000f8e00ff */
.L_x_8259:
[----:B------:R4:W5:Y:S01]  /*17cb0*/  LDL R2, [R1] ;  /* 0x0000000001027983 */ /* 0x0009620000100800 */
[----:B------:R-:W0:Y:S01]  /*17cc0*/  S2R R0, SR_TID.X ;  /* 0x0000000000007919 */ /* 0x000e220000002100 */
[----:B------:R-:W-:Y:S05]  /*17cd0*/  WARPSYNC.ALL ;  /* 0x0000000000007948 */ /* 0x000fea0003800000 */
[----:B0-----:R-:W-:Y:S01]  /*17ce0*/  LOP3.LUT R0, R0, 0x1f, RZ, 0xc0, !PT ;  /* 0x0000001f00007812 */ /* 0x001fe200078ec0ff */
[----:B------:R-:W-:Y:S03]  /*17cf0*/  BAR.SYNC.DEFER_BLOCKING 0x4, 0x180 ;  /* 0x0106000000007b1d */ /* 0x000fe60000010000 */
[----:B------:R-:W-:-:S13]  /*17d00*/  ISETP.NE.AND P0, PT, R0, RZ, PT ;  /* 0x000000ff0000720c */ /* 0x000fda0003f05270 */
[----:B--2---:R-:W5:Y:S01]  /*17d10*/  @!P0 S2R R3, SR_CgaCtaId ;  /* 0x0000000000038919 */ /* 0x004f620000008800 */
[----:B------:R-:W-:-:S04]  /*17d20*/  @!P0 MOV R0, 0x400 ;  /* 0x0000040000008802 */ /* 0x000fc80000000f00 */
[----:B-----5:R-:W-:-:S05]  /*17d30*/  @!P0 LEA R2, R3, R0, 0x18 ;  /* 0x0000000003028211 */ /* 0x020fca00078ec0ff */
[----:B------:R4:W-:Y:S04]  /*17d40*/  @!P0 STS.128 [R2+0x288d0], R16 ;  /* 0x0288d01002008388 */ /* 0x0009e80000000c00 */
[----:B------:R4:W-:Y:S01]  /*17d50*/  @!P0 STL [R1], R2 ;  /* 0x0000000201008387 */ /* 0x0009e20000100800 */
[----:B------:R-:W-:Y:S06]  /*17d60*/  BAR.ARV 0x5, 0x180 ;  /* 0x0146000000007b1d */ /* 0x000fec0000002000 */
.L_x_8248:
[----:B------:R-:W-:Y:S02]  /*17d70*/  ULDC UR4, c[0x0][0xc3c] ;  /* 0x00030f0000047ab9 */ /* 0x000fe40000000800 */
[----:B----4-:R-:W-:-:S13]  /*17d80*/  ISETP.GE.AND P0, PT, R19, UR4, PT ;  /* 0x0000000413007c0c */ /* 0x010fda000bf06270 */
[----:B------:R-:W-:Y:S05]  /*17d90*/  @!P0 BRA `(.L_x_8260) ;  /* 0xffffffac004c8947 */ /* 0x000fea000383ffff */
[----:B------:R-:W-:Y:S05]  /*17da0*/  BSYNC B8 ;  /* 0x0000000000087941 */ /* 0x000fea0003800000 */
.L_x_8153:
        /* <DEDUP_REMOVED lines=12> */
.L_x_8330:
[----:B------:R-:W-:Y:S05]  /*17e70*/  BSYNC B0 ;  /* 0x0000000000007941 */ /* 0x000fea0003800000 */
.L_x_8261:
[----:B------:R-:W-:-:S03]  /*17e80*/  UMOV UR4, 0xffffffff ;  /* 0xffffffff00047882 */ /* 0x000fc60000000000 */
[----:B------:R-:W-:Y:S05]  /*17e90*/  BRA.DIV UR4, `(.L_x_8263) ;  /* 0x0000001e04b87947 */ /* 0x000fea000b800000 */
[----:B------:R-:W2:Y:S02]  /*17ea0*/  S2R R2, SR_TID.X ;  /* 0x0000000000027919 */ /* 0x000ea40000002100 */
[----:B--2---:R-:W-:-:S04]  /*17eb0*/  SHF.R.U32.HI R2, RZ, 0x5, R2 ;  /* 0x00000005ff027819 */ /* 0x004fc80000011602 */
[----:B------:R-:W-:-:S05]  /*17ec0*/  LOP3.LUT R2, R2, 0x3, RZ, 0xc0, !PT ;  /* 0x0000000302027812 */ /* 0x000fca00078ec0ff */
[----:B------:R2:W4:Y:S02]  /*17ed0*/  SHFL.IDX PT, R14, R2, RZ, 0x1f ;  /* 0x00001fff020e7589 */ /* 0x00052400000e0000 */
.L_x_8333:
[----:B----4-:R-:W-:Y:S01]  /*17ee0*/  ISETP.NE.AND P0, PT, R14, RZ, PT ;  /* 0x000000ff0e00720c */ /* 0x010fe20003f05270 */
[----:B------:R-:W-:-:S12]  /*17ef0*/  BSSY B0, `(.L_x_8264) ;  /* 0x0000027000007945 */ /* 0x000fd80003800000 */
[----:B------:R-:W-:Y:S05]  /*17f00*/  @P0 BRA `(.L_x_8265) ;  /* 0x0000000000940947 */ /* 0x000fea0003800000 */
[----:B------:R-:W-:-:S03]  /*17f10*/  UMOV UR4, 0xffffffff ;  /* 0xffffffff00047882 */ /* 0x000fc60000000000 */
[----:B------:R-:W-:Y:S05]  /*17f20*/  BRA.DIV UR4, `(.L_x_8266) ;  /* 0x0000001e04c87947 */ /* 0x000fea000b800000 */
[----:B------:R-:W-:-:S13]  /*17f30*/  ELECT P6, URZ, PT ;  /* 0x00000000003f782f */ /* 0x000fda00038c0000 */
.L_x_8336:
[----:B------:R-:W-:Y:S05]  /*17f40*/  @!P6 BRA `(.L_x_8265) ;  /* 0x000000000084e947 */ /* 0x000fea0003800000 */
[----:B------:R-:W-:-:S06]  /*17f50*/  ULOP3.LUT UR4, UR36, 0x2, URZ, 0xfc, !UPT ;  /* 0x0000000224047892 */ /* 0x000fcc000f8efc3f */
[----:B--2---:R-:W-:-:S05]  /*17f60*/  IMAD.U32 R2, RZ, RZ, UR4 ;  /* 0x00000004ff027e24 */ /* 0x004fca000f8e00ff */
[----:B------:R-:W-:-:S13]  /*17f70*/  ISETP.NE.AND P2, PT, R2, 0x3, PT ;  /* 0x000000030200780c */ /* 0x000fda0003f45270 */
[----:B------:R-:W-:Y:S05]  /*17f80*/  @!P2 BRA `(.L_x_8267) ;  /* 0x000000000004a947 */ /* 0x000fea0003800000 */
[----:B------:R-:W-:Y:S01]  /*17f90*/  BPT.TRAP 0x1 ;  /* 0x000000040000795c */ /* 0x000fe20000300000 */
.L_x_8267:
[----:B0-----:R-:W2:Y:S04]  /*17fa0*/  LDL R3, [R1+0x4] ;  /* 0x0000040001037983 */ /* 0x001ea80000100800 */
[----:B---3--:R-:W3:Y:S01]  /*17fb0*/  LDL.LU R7, [R1+0x10] ;  /* 0x0000100001077983 */ /* 0x008ee20000300800 */
        /* <DEDUP_REMOVED lines=12> */
.L_x_8337:
[----:B------:R-:W2:Y:S02]  /*18080*/  SYNCS.PHASECHK.TRANS64.TRYWAIT P0, [R7+URZ], R2 ;  /* 0x00000002070075a7 */ /* 0x000ea4000800017f */
[----:B--2---:R-:W-:Y:S05]  /*18090*/  @!P0 BRA `(.L_x_8269) ;  /* 0x0000001c00a08947 */ /* 0x004fea0003800000 */
.L_x_8338:
[----:B------:R-:W-:Y:S05]  /*180a0*/  @!P2 BRA `(.L_x_8270) ;  /* 0x000000000004a947 */ /* 0x000fea0003800000 */
[----:B------:R-:W-:Y:S01]  /*180b0*/  BPT.TRAP 0x1 ;  /* 0x000000040000795c */ /* 0x000fe20000300000 */
.L_x_8270:
[----:B------:R-:W3:Y:S01]  /*180c0*/  LDL.LU R4, [R1+0x4] ;  /* 0x0000040001047983 */ /* 0x000ee20000300800 */
[----:B------:R-:W-:-:S04]  /*180d0*/  VIADD R0, R0, 0x28860 ;  /* 0x0002886000007836 */ /* 0x000fc80000000000 */
[----:B---3--:R-:W-:-:S04]  /*180e0*/  IMAD R4, R4, 0x8, R0 ;  /* 0x0000000804047824 */ /* 0x008fc800078e0200 */
[----:B------:R-:W3:Y:S02]  /*180f0*/  SYNCS.PHASECHK.TRANS64.TRYWAIT P0, [R4+URZ], R5 ;  /* 0x00000005040075a7 */ /* 0x000ee4000800017f */
[----:B---3--:R-:W-:Y:S05]  /*18100*/  @!P0 BRA `(.L_x_8271) ;  /* 0x0000001c00988947 */ /* 0x008fea0003800000 */
.L_x_8339:
[----:B------:R-:W-:-:S07]  /*18110*/  IMAD R3, R3, 0x8, R0 ;  /* 0x0000000803037824 */ /* 0x000fce00078e0200 */
.L_x_8272:
[----:B----4-:R4:W0:Y:S02]  /*18120*/  SYNCS.PHASECHK.TRANS64.TRYWAIT P0, [R3+URZ], R2 ;  /* 0x00000002030075a7 */ /* 0x010824000800017f */
[----:B0-----:R-:W-:Y:S05]  /*18130*/  @!P0 NANOSLEEP.SYNCS 0x989680 ;  /* 0x009896800000895d */ /* 0x001fea0003900000 */
[----:B------:R-:W0:Y:S02]  /*18140*/  @!P0 SYNCS.PHASECHK.TRANS64 P0, [R3+URZ], R2 ;  /* 0x00000002030085a7 */ /* 0x000e24000800007f */
[----:B0-----:R-:W-:Y:S05]  /*18150*/  @!P0 BRA `(.L_x_8272) ;  /* 0xfffffffc00f08947 */ /* 0x001fea000383ffff */
.L_x_8265:
[----:B------:R-:W-:Y:S05]  /*18160*/  BSYNC B0 ;  /* 0x0000000000007941 */ /* 0x000fea0003800000 */
.L_x_8264:
[----:B------:R-:W-:Y:S05]  /*18170*/  EXIT ;  /* 0x000000000000794d */ /* 0x000fea0003800000 */
.L_x_8055:
[----:B0-----:R-:W-:-:S04]  /*18180*/  IMAD.U32 R3, RZ, RZ, UR41 ;  /* 0x00000029ff037e24 */ /* 0x001fc8000f8e00ff */
[----:B------:R0:W1:Y:S03]  /*18190*/  SYNCS.PHASECHK.TRANS64.TRYWAIT P1, [R3+URZ+0x28800], R0 ;  /* 0x02880000030075a7 */ /* 0x000066000802017f */
[----:B-1----:R-:W-:Y:S05]  /*181a0*/  @!P1 NANOSLEEP.SYNCS 0x989680 ;  /* 0x009896800000995d */ /* 0x002fea0003900000 */
[----:B------:R-:W1:Y:S02]  /*181b0*/  @!P1 SYNCS.PHASECHK.TRANS64 P1, [R3+URZ+0x28800], R0 ;  /* 0x02880000030095a7 */ /* 0x000e64000802007f */
[----:B-1----:R-:W-:Y:S05]  /*181c0*/  @!P1 BRA `(.L_x_8055) ;  /* 0xfffffffc00ec9947 */ /* 0x002fea000383ffff */
[----:B------:R-:W-:Y:S05]  /*181d0*/  BRA `(.L_x_8273) ;  /* 0xfffffe9800807947 */ /* 0x000fea000383ffff */
.L_x_8059:
[----:B-1----:R1:W2:Y:S02]  /*181e0*/  SYNCS.PHASECHK.TRANS64.TRYWAIT P2, [R7+URZ+0x28830], R0 ;  /* 0x02883000070075a7 */ /* 0x0022a4000804017f */
[----:B--2---:R-:W-:Y:S05]  /*181f0*/  @!P2 NANOSLEEP.SYNCS 0x989680 ;  /* 0x009896800000a95d */ /* 0x004fea0003900000 */
[----:B------:R-:W2:Y:S02]  /*18200*/  @!P2 SYNCS.PHASECHK.TRANS64 P2, [R7+URZ+0x28830], R0 ;  /* 0x028830000700a5a7 */ /* 0x000ea4000804007f */
[----:B--2---:R-:W-:Y:S05]  /*18210*/  @!P2 BRA `(.L_x_8059) ;  /* 0xfffffffc00f0a947 */ /* 0x004fea000383ffff */
[----:B------:R-:W-:Y:S05]  /*18220*/  BRA `(.L_x_8058) ;  /* 0xfffffe9800a47947 */ /* 0x000fea000383ffff */
.L_x_8075:
[----:B-1----:R-:W-:-:S04]  /*18230*/  IMAD.U32 R7, RZ, RZ, UR6 ;  /* 0x00000006ff077e24 */ /* 0x002fc8000f8e00ff */
[----:B------:R1:W2:Y:S03]  /*18240*/  SYNCS.PHASECHK.TRANS64.TRYWAIT P2, [R7+URZ+0x28830], R6 ;  /* 0x02883006070075a7 */ /* 0x0002a6000804017f */
[----:B--2---:R-:W-:Y:S05]  /*18250*/  @!P2 NANOSLEEP.SYNCS 0x989680 ;  /* 0x009896800000a95d */ /* 0x004fea0003900000 */
[----:B------:R-:W2:Y:S02]  /*18260*/  @!P2 SYNCS.PHASECHK.TRANS64 P2, [R7+URZ+0x28830], R6 ;  /* 0x028830060700a5a7 */ /* 0x000ea4000804007f */
[----:B--2---:R-:W-:Y:S05]  /*18270*/  @!P2 BRA `(.L_x_8075) ;  /* 0xfffffffc00eca947 */ /* 0x004fea000383ffff */
[----:B------:R-:W-:Y:S05]  /*18280*/  BRA `(.L_x_8072) ;  /* 0xfffffed4004c7947 */ /* 0x000fea000383ffff */
.L_x_8079:
[----:B-1----:R-:W-:-:S04]  /*18290*/  IMAD.U32 R7, RZ, RZ, UR6 ;  /* 0x00000006ff077e24 */ /* 0x002fc8000f8e00ff */
[----:B------:R1:W2:Y:S03]  /*182a0*/  SYNCS.PHASECHK.TRANS64.TRYWAIT P2, [R7+URZ+0x28850], R6 ;  /* 0x02885006070075a7 */ /* 0x0002a6000804017f */
[----:B--2---:R-:W-:Y:S05]  /*182b0*/  @!P2 NANOSLEEP.SYNCS 0x989680 ;  /* 0x009896800000a95d */ /* 0x004fea0003900000 */
[----:B------:R-:W2:Y:S02]  /*182c0*/  @!P2 SYNCS.PHASECHK.TRANS64 P2, [R7+URZ+0x28850], R6 ;  /* 0x028850060700a5a7 */ /* 0x000ea4000804007f */
[----:B--2---:R-:W-:Y:S05]  /*182d0*/  @!P2 BRA `(.L_x_8079) ;  /* 0xfffffffc00eca947 */ /* 0x004fea000383ffff */
[----:B------:R-:W-:Y:S05]  /*182e0*/  BRA `(.L_x_8076) ;  /* 0xfffffed8000c7947 */ /* 0x000fea000383ffff */
.L_x_8096:
[----:B-1----:R-:W-:-:S04]  /*182f0*/  IMAD.U32 R5, RZ, RZ, UR6 ;  /* 0x00000006ff057e24 */ /* 0x002fc8000f8e00ff */
[----:B------:R1:W2:Y:S03]  /*18300*/  SYNCS.PHASECHK.TRANS64.TRYWAIT P2, [R5+URZ+0x28830], R4 ;  /* 0x02883004050075a7 */ /* 0x0002a6000804017f */
[----:B--2---:R-:W-:Y:S05]  /*18310*/  @!P2 NANOSLEEP.SYNCS 0x989680 ;  /* 0x009896800000a95d */ /* 0x004fea0003900000 */
[----:B------:R-:W2:Y:S02]  /*18320*/  @!P2 SYNCS.PHASECHK.TRANS64 P2, [R5+URZ+0x28830], R4 ;  /* 0x028830040500a5a7 */ /* 0x000ea4000804007f */
[----:B--2---:R-:W-:Y:S05]  /*18330*/  @!P2 BRA `(.L_x_8096) ;  /* 0xfffffffc00eca947 */ /* 0x004fea000383ffff */
[----:B------:R-:W-:Y:S05]  /*18340*/  BRA `(.L_x_8093) ;  /* 0xffffff0c00fc7947 */ /* 0x000fea000383ffff */
.L_x_8100:
[----:B-1----:R-:W-:-:S04]  /*18350*/  IMAD.U32 R5, RZ, RZ, UR6 ;  /* 0x00000006ff057e24 */ /* 0x002fc8000f8e00ff */
[----:B------:R1:W2:Y:S03]  /*18360*/  SYNCS.PHASECHK.TRANS64.TRYWAIT P2, [R5+URZ+0x28850], R4 ;  /* 0x02885004050075a7 */ /* 0x0002a6000804017f */
[----:B--2---:R-:W-:Y:S05]  /*18370*/  @!P2 NANOSLEEP.SYNCS 0x989680 ;  /* 0x009896800000a95d */ /* 0x004fea0003900000 */
[----:B------:R-:W2:Y:S02]  /*18380*/  @!P2 SYNCS.PHASECHK.TRANS64 P2, [R5+URZ+0x28850], R4 ;  /* 0x028850040500a5a7 */ /* 0x000ea4000804007f */
[----:B--2---:R-:W-:Y:S05]  /*18390*/  @!P2 BRA `(.L_x_8100) ;  /* 0xfffffffc00eca947 */ /* 0x004fea000383ffff */
[----:B------:R-:W-:Y:S05]  /*183a0*/  BRA `(.L_x_8097) ;  /* 0xffffff1000bc7947 */ /* 0x000fea000383ffff */
.L_x_8106:
[----:B-1----:R-:W-:-:S04]  /*183b0*/  IMAD.U32 R5, RZ, RZ, UR6 ;  /* 0x00000006ff057e24 */ /* 0x002fc8000f8e00ff */
[----:B------:R1:W2:Y:S03]  /*183c0*/  SYNCS.PHASECHK.TRANS64.TRYWAIT P2, [R5+URZ+0x28830], R4 ;  /* 0x02883004050075a7 */ /* 0x0002a6000804017f */
[----:B--2---:R-:W-:Y:S05]  /*183d0*/  @!P2 NANOSLEEP.SYNCS 0x989680 ;  /* 0x009896800000a95d */ /* 0x004fea0003900000 */
[----:B------:R-:W2:Y:S02]  /*183e0*/  @!P2 SYNCS.PHASECHK.TRANS64 P2, [R5+URZ+0x28830], R4 ;  /* 0x028830040500a5a7 */ /* 0x000ea4000804007f */
[----:B--2---:R-:W-:Y:S05]  /*183f0*/  @!P2 BRA `(.L_x_8106) ;  /* 0xfffffffc00eca947 */ /* 0x004fea000383ffff */
[----:B------:R-:W-:Y:S05]  /*18400*/  BRA `(.L_x_8103) ;  /* 0xffffff3400d47947 */ /* 0x000fea000383ffff */
.L_x_8110:
[----:B-1----:R-:W-:-:S04]  /*18410*/  IMAD.U32 R5, RZ, RZ, UR6 ;  /* 0x00000006ff057e24 */ /* 0x002fc8000f8e00ff */
[----:B------:R1:W2:Y:S03]  /*18420*/  SYNCS.PHASECHK.TRANS64.TRYWAIT P2, [R5+URZ+0x28850], R4 ;  /* 0x02885004050075a7 */ /* 0x0002a6000804017f */
[----:B--2---:R-:W-:Y:S05]  /*18430*/  @!P2 NANOSLEEP.SYNCS 0x989680 ;  /* 0x009896800000a95d */ /* 0x004fea0003900000 */
[----:B------:R-:W2:Y:S02]  /*18440*/  @!P2 SYNCS.PHASECHK.TRANS64 P2, [R5+URZ+0x28850], R4 ;  /* 0x028850040500a5a7 */ /* 0x000ea4000804007f */
[----:B--2---:R-:W-:Y:S05]  /*18450*/  @!P2 BRA `(.L_x_8110) ;  /* 0xfffffffc00eca947 */ /* 0x004fea000383ffff */
[----:B------:R-:W-:Y:S05]  /*18460*/  BRA `(.L_x_8107) ;  /* 0xffffff3800947947 */ /* 0x000fea000383ffff */
.L_x_8123:
[----:B-1----:R-:W-:-:S04]  /*18470*/  IMAD.U32 R8, RZ, RZ, UR5 ;  /* 0x00000005ff087e24 */ /* 0x002fc8000f8e00ff */
[----:B------:R1:W2:Y:S03]  /*18480*/  SYNCS.PHASECHK.TRANS64.TRYWAIT P0, [R8+URZ+0x28850], R3 ;  /* 0x02885003080075a7 */ /* 0x0002a6000800017f */
[----:B--2---:R-:W-:Y:S05]  /*18490*/  @!P0 NANOSLEEP.SYNCS 0x989680 ;  /* 0x009896800000895d */ /* 0x004fea0003900000 */
[----:B------:R-:W2:Y:S02]  /*184a0*/  @!P0 SYNCS.PHASECHK.TRANS64 P0, [R8+URZ+0x28850], R3 ;  /* 0x02885003080085a7 */ /* 0x000ea4000800007f */
[----:B--2---:R-:W-:Y:S05]  /*184b0*/  @!P0 BRA `(.L_x_8123) ;  /* 0xfffffffc00ec8947 */ /* 0x004fea000383ffff */
[----:B------:R-:W-:Y:S05]  /*184c0*/  BRA `(.L_x_8122) ;  /* 0xffffff6c00987947 */ /* 0x000fea000383ffff */
.L_x_8173:
        /* <DEDUP_REMOVED lines=11> */
.L_x_8275:
[----:B------:R-:W-:Y:S05]  /*18580*/  BSYNC B0 ;  /* 0x0000000000007941 */ /* 0x000fea0003800000 */
.L_x_8274:
[----:B------:R-:W-:Y:S05]  /*18590*/  BRA `(.L_x_8276) ;  /* 0xffffffb000fc7947 */ /* 0x000fea000383ffff */
.L_x_8175:
[----:B------:R-:W-:Y:S01]  /*185a0*/  BSSY B0, `(.L_x_8277) ;  /* 0x0000006000007945 */ /* 0x000fe20003800000 */
[----:B------:R-:W-:-:S07]  /*185b0*/  IMAD.MOV.U32 R15, RZ, RZ, -0x1 ;  /* 0xffffffffff0f7424 */ /* 0x000fce00078e00ff */
[----:B012-4-:R-:W-:Y:S05]  /*185c0*/  WARPSYNC.COLLECTIVE R15, `(.L_x_8278) ;  /* 0x000000000f0c7348 */ /* 0x017fea0003c00000 */
[----:B------:R-:W-:Y:S02]  /*185d0*/  ELECT P6, UR62, PT ;  /* 0x00000000003e782f */ /* 0x000fe400038c0000 */
[----:B------:R-:W-:Y:S01]  /*185e0*/  MOV R14, UR62 ;  /* 0x0000003e000e7c02 */ /* 0x000fe20008000f00 */
[----:B012-4-:R-:W-:Y:S10]  /*185f0*/  ENDCOLLECTIVE ;  /* 0x000000000000791b */ /* 0x017ff40003800000 */
.L_x_8278:
[----:B------:R-:W-:Y:S05]  /*18600*/  BSYNC B0 ;  /* 0x0000000000007941 */ /* 0x000fea0003800000 */
.L_x_8277:
[----:B------:R-:W-:Y:S05]  /*18610*/  BRA `(.L_x_8279) ;  /* 0xffffffb400087947 */ /* 0x000fea000383ffff */
.L_x_8177:
[----:B--2---:R2:W3:Y:S02]  /*18620*/  SYNCS.PHASECHK.TRANS64.TRYWAIT P0, [R0+URZ+0x28840], R2 ;  /* 0x02884002000075a7 */ /* 0x0044e4000800017f */
[----:B---3--:R-:W-:Y:S05]  /*18630*/  @!P0 NANOSLEEP.SYNCS 0x989680 ;  /* 0x009896800000895d */ /* 0x008fea0003900000 */
[----:B------:R-:W3:Y:S02]  /*18640*/  @!P0 SYNCS.PHASECHK.TRANS64 P0, [R0+URZ+0x28840], R2 ;  /* 0x02884002000085a7 */ /* 0x000ee4000800007f */
[----:B---3--:R-:W-:Y:S05]  /*18650*/  @!P0 BRA `(.L_x_8177) ;  /* 0xfffffffc00f08947 */ /* 0x008fea000383ffff */
[----:B------:R-:W-:Y:S05]  /*18660*/  BRA `(.L_x_8280) ;  /* 0xffffffb400707947 */ /* 0x000fea000383ffff */
.L_x_8181:
        /* <DEDUP_REMOVED lines=14> */
.L_x_8281:
[----:B------:R-:W-:Y:S02]  /*18750*/  IMAD.MOV.U32 R13, RZ, RZ, R4 ;  /* 0x000000ffff0d7224 */ /* 0x000fe400078e0004 */
[----:B------:R-:W-:-:S07]  /*18760*/  IMAD.MOV.U32 R6, RZ, RZ, R14 ;  /* 0x000000ffff067224 */ /* 0x000fce00078e000e */
[----:B------:R-:W-:Y:S05]  /*18770*/  WARPSYNC.COLLECTIVE R15, `(.L_x_8282) ;  /* 0x000000000f087348 */ /* 0x000fea0003c00000 */
[----:B------:R0:W1:Y:S02]  /*18780*/  SHFL.IDX P6, R14, R13, R12, R11 ;  /* 0x0000000c0d0e7389 */ /* 0x00006400000c000b */
[----:B01----:R-:W-:Y:S01]  /*18790*/  ENDCOLLECTIVE ;  /* 0x000000000000791b */ /* 0x003fe20003800000 */
.L_x_8282:
[----:B------:R-:W-:Y:S02]  /*187a0*/  IMAD.MOV.U32 R13, RZ, RZ, R3 ;  /* 0x000000ffff0d7224 */ /* 0x000fe400078e0003 */
[----:B------:R-:W-:Y:S02]  /*187b0*/  IMAD.MOV.U32 R12, RZ, RZ, 0x1 ;  /* 0x00000001ff0c7424 */ /* 0x000fe400078e00ff */
[----:B------:R-:W-:-:S07]  /*187c0*/  IMAD.MOV.U32 R7, RZ, RZ, R14 ;  /* 0x000000ffff077224 */ /* 0x000fce00078e000e */
[----:B------:R-:W-:Y:S05]  /*187d0*/  WARPSYNC.COLLECTIVE R15, `(.L_x_8283) ;  /* 0x000000000f087348 */ /* 0x000fea0003c00000 */
[----:B------:R0:W1:Y:S02]  /*187e0*/  SHFL.IDX P6, R14, R13, R12, R11 ;  /* 0x0000000c0d0e7389 */ /* 0x00006400000c000b */
[----:B01----:R-:W-:Y:S01]  /*187f0*/  ENDCOLLECTIVE ;  /* 0x000000000000791b */ /* 0x003fe20003800000 */
.L_x_8283:
        /* <DEDUP_REMOVED lines=10> */
.L_x_8284:
[----:B------:R-:W-:Y:S01]  /*188a0*/  @!PT LDS RZ, [RZ] ;  /* 0x00000000fffff984 */ /* 0x000fe20000000800 */
[----:B------:R-:W-:Y:S01]  /*188b0*/  @!PT LDS RZ, [RZ] ;  /* 0x00000000fffff984 */ /* 0x000fe20000000800 */
[----:B------:R-:W-:Y:S01]  /*188c0*/  @!PT LDS RZ, [RZ] ;  /* 0x00000000fffff984 */ /* 0x000fe20000000800 */
[----:B------:R0:W-:Y:S04]  /*188d0*/  @!P2 LDGSTS.E.BYPASS.LTC128B.128 [R9+0x10400], desc[UR50][R6.64], !P0 ;  /* 0x104000000609afae */ /* 0x0001e8000c101d72 */
[----:B------:R0:W-:Y:S01]  /*188e0*/  @!P2 LDGSTS.E.BYPASS.LTC128B.128 [R9+0x14400], desc[UR50][R6.64+0x80], !P1 ;  /* 0x144000800609afae */ /* 0x0001e2000c901d72 */
[----:B------:R-:W-:Y:S01]  /*188f0*/  ISETP.GE.AND P2, PT, R5, R2, PT ;  /* 0x000000020500720c */ /* 0x000fe20003f46270 */
[----:B------:R-:W-:Y:S02]  /*18900*/  IMAD.MOV.U32 R13, RZ, RZ, R3 ;  /* 0x000000ffff0d7224 */ /* 0x000fe400078e0003 */
[----:B------:R-:W-:Y:S02]  /*18910*/  IMAD.MOV.U32 R12, RZ, RZ, 0x2 ;  /* 0x00000002ff0c7424 */ /* 0x000fe400078e00ff */
[----:B------:R-:W-:-:S08]  /*18920*/  IMAD.MOV.U32 R5, RZ, RZ, R14 ;  /* 0x000000ffff057224 */ /* 0x000fd000078e000e */
[----:B0-----:R-:W-:Y:S05]  /*18930*/  WARPSYNC.COLLECTIVE R15, `(.L_x_8285) ;  /* 0x000000000f087348 */ /* 0x001fea0003c00000 */
[----:B------:R1:W2:Y:S02]  /*18940*/  SHFL.IDX P6, R14, R13, R12, R11 ;  /* 0x0000000c0d0e7389 */ /* 0x0002a400000c000b */
[----:B012---:R-:W-:Y:S01]  /*18950*/  ENDCOLLECTIVE ;  /* 0x000000000000791b */ /* 0x007fe20003800000 */
.L_x_8285:
[----:B------:R-:W-:Y:S01]  /*18960*/  @!P2 LEA R7, P3, R10, R5, 0x1 ;  /* 0x000000050a07a211 */ /* 0x000fe200078608ff */
[----:B------:R-:W-:-:S04]  /*18970*/  VIADD R5, R0, 0x20 ;  /* 0x0000002000057836 */ /* 0x000fc80000000000 */
        /* <DEDUP_REMOVED lines=9> */
[----:B------:R0:W-:Y:S01]  /*18a10*/  @!P2 LDGSTS.E.BYPASS.LTC128B.128 [R9+0x14c00], desc[UR50][R6.64+0x80], !P1 ;  /* 0x14c000800609afae */ /* 0x0001e2000c901d72 */
[----:B------:R-:W-:Y:S01]  /*18a20*/  ISETP.GE.AND P2, PT, R5, R2, PT ;  /* 0x000000020500720c */ /* 0x000fe20003f46270 */
[----:B0-----:R-:W-:-:S12]  /*18a30*/  IMAD.MOV.U32 R6, RZ, RZ, R14 ;  /* 0x000000ffff067224 */ /* 0x001fd800078e000e */
[----:B------:R-:W-:Y:S05]  /*18a40*/  WARPSYNC.COLLECTIVE R15, `(.L_x_8286) ;  /* 0x000000000f087348 */ /* 0x000fea0003c00000 */
[----:B------:R0:W1:Y:S02]  /*18a50*/  SHFL.IDX P6, R14, R13, R12, R11 ;  /* 0x0000000c0d0e7389 */ /* 0x00006400000c000b */
[----:B01----:R-:W-:Y:S01]  /*18a60*/  ENDCOLLECTIVE ;  /* 0x000000000000791b */ /* 0x003fe20003800000 */
.L_x_8286:
[----:B------:R-:W-:Y:S02]  /*18a70*/  IMAD.MOV.U32 R13, RZ, RZ, R3 ;  /* 0x000000ffff0d7224 */ /* 0x000fe400078e0003 */
[----:B------:R-:W-:Y:S02]  /*18a80*/  IMAD.MOV.U32 R12, RZ, RZ, 0x3 ;  /* 0x00000003ff0c7424 */ /* 0x000fe400078e00ff */
[----:B------:R-:W-:-:S07]  /*18a90*/  IMAD.MOV.U32 R5, RZ, RZ, R14 ;  /* 0x000000ffff057224 */ /* 0x000fce00078e000e */
[----:B------:R-:W-:Y:S05]  /*18aa0*/  WARPSYNC.COLLECTIVE R15, `(.L_x_8287) ;  /* 0x000000000f087348 */ /* 0x000fea0003c00000 */
[----:B------:R0:W1:Y:S02]  /*18ab0*/  SHFL.IDX P6, R14, R13, R12, R11 ;  /* 0x0000000c0d0e7389 */ /* 0x00006400000c000b */
[----:B01----:R-:W-:Y:S01]  /*18ac0*/  ENDCOLLECTIVE ;  /* 0x000000000000791b */ /* 0x003fe20003800000 */
.L_x_8287:
        /* <DEDUP_REMOVED lines=16> */
.L_x_8288:
[----:B------:R-:W-:Y:S02]  /*18bd0*/  IMAD.MOV.U32 R13, RZ, RZ, R3 ;  /* 0x000000ffff0d7224 */ /* 0x000fe400078e0003 */
[----:B------:R-:W-:Y:S02]  /*18be0*/  IMAD.MOV.U32 R12, RZ, RZ, 0x4 ;  /* 0x00000004ff0c7424 */ /* 0x000fe400078e00ff */
[----:B------:R-:W-:-:S07]  /*18bf0*/  IMAD.MOV.U32 R5, RZ, RZ, R14 ;  /* 0x000000ffff057224 */ /* 0x000fce00078e000e */
[----:B------:R-:W-:Y:S05]  /*18c00*/  WARPSYNC.COLLECTIVE R15, `(.L_x_8289) ;  /* 0x000000000f087348 */ /* 0x000fea0003c00000 */
[----:B------:R0:W1:Y:S02]  /*18c10*/  SHFL.IDX P6, R14, R13, R12, R11 ;  /* 0x0000000c0d0e7389 */ /* 0x00006400000c000b */
[----:B01----:R-:W-:Y:S01]  /*18c20*/  ENDCOLLECTIVE ;  /* 0x000000000000791b */ /* 0x003fe20003800000 */
.L_x_8289:
        /* <DEDUP_REMOVED lines=16> */
.L_x_8290:
[----:B------:R-:W-:Y:S02]  /*18d30*/  IMAD.MOV.U32 R13, RZ, RZ, R3 ;  /* 0x000000ffff0d7224 */ /* 0x000fe400078e0003 */
[----:B------:R-:W-:Y:S02]  /*18d40*/  IMAD.MOV.U32 R12, RZ, RZ, 0x5 ;  /* 0x00000005ff0c7424 */ /* 0x000fe400078e00ff */
[----:B------:R-:W-:-:S07]  /*18d50*/  IMAD.MOV.U32 R5, RZ, RZ, R14 ;  /* 0x000000ffff057224 */ /* 0x000fce00078e000e */
[----:B------:R-:W-:Y:S05]  /*18d60*/  WARPSYNC.COLLECTIVE R15, `(.L_x_8291) ;  /* 0x000000000f087348 */ /* 0x000fea0003c00000 */
[----:B------:R0:W1:Y:S02]  /*18d70*/  SHFL.IDX P6, R14, R13, R12, R11 ;  /* 0x0000000c0d0e7389 */ /* 0x00006400000c000b */
[----:B01----:R-:W-:Y:S01]  /*18d80*/  ENDCOLLECTIVE ;  /* 0x000000000000791b */ /* 0x003fe20003800000 */
.L_x_8291:
        /* <DEDUP_REMOVED lines=16> */
.L_x_8292:
[----:B------:R-:W-:Y:S02]  /*18e90*/  IMAD.MOV.U32 R13, RZ, RZ, R3 ;  /* 0x000000ffff0d7224 */ /* 0x000fe400078e0003 */
[----:B------:R-:W-:Y:S02]  /*18ea0*/  IMAD.MOV.U32 R12, RZ, RZ, 0x6 ;  /* 0x00000006ff0c7424 */ /* 0x000fe400078e00ff */
[----:B------:R-:W-:-:S07]  /*18eb0*/  IMAD.MOV.U32 R5, RZ, RZ, R14 ;  /* 0x000000ffff057224 */ /* 0x000fce00078e000e */
[----:B------:R-:W-:Y:S05]  /*18ec0*/  WARPSYNC.COLLECTIVE R15, `(.L_x_8293) ;  /* 0x000000000f087348 */ /* 0x000fea0003c00000 */
[----:B------:R0:W1:Y:S02]  /*18ed0*/  SHFL.IDX P6, R14, R13, R12, R11 ;  /* 0x0000000c0d0e7389 */ /* 0x00006400000c000b */
[----:B01----:R-:W-:Y:S01]  /*18ee0*/  ENDCOLLECTIVE ;  /* 0x000000000000791b */ /* 0x003fe20003800000 */
.L_x_8293:
[----:B------:R-:W-:-:S05]  /*18ef0*/  @!P2 LEA R5, P3, R10, R5, 0x1 ;  /* 0x000000050a05a211 */ /* 0x000fca00078608ff */
[----:B------:R-:W-:-:S04]  /*18f00*/  @!P2 IMAD.X R6, RZ, RZ, R6, P3 ;  /* 0x000000ffff06a224 */ /* 0x000fc800018e0606 */
[----:B------:R-:W-:Y:S02]  /*18f10*/  @!P2 IMAD.MOV.U32 R7, RZ, RZ, R6 ;  /* 0x000000ffff07a224 */ /* 0x000fe400078e0006 */
[----:B------:R-:W-:Y:S02]  /*18f20*/  @!P2 IMAD.MOV.U32 R6, RZ, RZ, R5 ;  /* 0x000000ffff06a224 */ /* 0x000fe400078e0005 */
[----:B------:R-:W-:-:S03]  /*18f30*/  IMAD.MOV.U32 R13, RZ, RZ, R4 ;  /* 0x000000ffff0d7224 */ /* 0x000fc600078e0004 */
[----:B------:R-:W-:Y:S01]  /*18f40*/  @!PT LDS RZ, [RZ] ;  /* 0x00000000fffff984 */ /* 0x000fe20000000800 */
[----:B------:R-:W-:Y:S01]  /*18f50*/  @!PT LDS RZ, [RZ] ;  /* 0x00000000fffff984 */ /* 0x000fe20000000800 */
[----:B------:R-:W-:Y:S01]  /*18f60*/  @!PT LDS RZ, [RZ] ;  /* 0x00000000fffff984 */ /* 0x000fe20000000800 */
[----:B------:R-:W-:Y:S04]  /*18f70*/  @!P2 LDGSTS.E.BYPASS.LTC128B.128 [R9+0x12c00], desc[UR50][R6.64], !P0 ;  /* 0x12c000000609afae */ /* 0x000fe8000c101d72 */
[----:B------:R0:W-:Y:S02]  /*18f80*/  @!P2 LDGSTS.E.BYPASS.LTC128B.128 [R9+0x16c00], desc[UR50][R6.64+0x80], !P1 ;  /* 0x16c000800609afae */ /* 0x0001e4000c901d72 */
[----:B0-----:R-:W-:-:S07]  /*18f90*/  IMAD.MOV.U32 R6, RZ, RZ, R14 ;  /* 0x000000ffff067224 */ /* 0x001fce00078e000e */
[----:B------:R-:W-:Y:S05]  /*18fa0*/  WARPSYNC.COLLECTIVE R15, `(.L_x_8294) ;  /* 0x000000000f087348 */ /* 0x000fea0003c00000 */
[----:B------:R0:W1:Y:S02]  /*18fb0*/  SHFL.IDX P6, R14, R13, R12, R11 ;  /* 0x0000000c0d0e7389 */ /* 0x00006400000c000b */
[----:B01----:R-:W-:Y:S01]  /*18fc0*/  ENDCOLLECTIVE ;  /* 0x000000000000791b */ /* 0x003fe20003800000 */
.L_x_8294:
[----:B------:R-:W-:-:S05]  /*18fd0*/  VIADD R7, R0, 0x60 ;  /* 0x0000006000077836 */ /* 0x000fca0000000000 */
[----:B------:R-:W-:Y:S01]  /*18fe0*/  ISETP.GE.AND P2, PT, R7, R2, PT ;  /* 0x000000020700720c */ /* 0x000fe20003f46270 */
[----:B------:R-:W-:Y:S02]  /*18ff0*/  IMAD.MOV.U32 R13, RZ, RZ, R3 ;  /* 0x000000ffff0d7224 */ /* 0x000fe400078e0003 */
[----:B------:R-:W-:Y:S02]  /*19000*/  IMAD.MOV.U32 R12, RZ, RZ, 0x7 ;  /* 0x00000007ff0c7424 */ /* 0x000fe400078e00ff */
[----:B------:R-:W-:-:S08]  /*19010*/  IMAD.MOV.U32 R5, RZ, RZ, R14 ;  /* 0x000000ffff057224 */ /* 0x000fd000078e000e */
[----:B------:R-:W-:Y:S05]  /*19020*/  WARPSYNC.COLLECTIVE R15, `(.L_x_8295) ;  /* 0x000000000f087348 */ /* 0x000fea0003c00000 */
[----:B------:R0:W1:Y:S02]  /*19030*/  SHFL.IDX P6, R14, R13, R12, R11 ;  /* 0x0000000c0d0e7389 */ /* 0x00006400000c000b */
[----:B01----:R-:W-:Y:S01]  /*19040*/  ENDCOLLECTIVE ;  /* 0x000000000000791b */ /* 0x003fe20003800000 */
.L_x_8295:
        /* <DEDUP_REMOVED lines=14> */
.L_x_8296:
[----:B------:R-:W-:Y:S01]  /*19130*/  IMAD.MOV.U32 R4, RZ, RZ, R14 ;  /* 0x000000ffff047224 */ /* 0x000fe200078e000e */
[----:B------:R-:W-:Y:S06]  /*19140*/  BRA `(.L_x_8297) ;  /* 0xffffffb800287947 */ /* 0x000fec000383ffff */
.L_x_8186:
[----:B0-----:R-:W3:Y:S02]  /*19150*/  LDL R2, [R1] ;  /* 0x0000000001027983 */ /* 0x001ee40000100800 */
[----:B---3--:R0:W1:Y:S02]  /*19160*/  SYNCS.PHASECHK.TRANS64.TRYWAIT P0, [R2+URZ+0x28820], R0 ;  /* 0x02882000020075a7 */ /* 0x008064000800017f */
[----:B-1----:R-:W-:Y:S05]  /*19170*/  @!P0 NANOSLEEP.SYNCS 0x989680 ;  /* 0x009896800000895d */ /* 0x002fea0003900000 */
[----:B------:R-:W1:Y:S02]  /*19180*/  @!P0 SYNCS.PHASECHK.TRANS64 P0, [R2+URZ+0x28820], R0 ;  /* 0x02882000020085a7 */ /* 0x000e64000800007f */
[----:B-1----:R-:W-:Y:S05]  /*19190*/  @!P0 BRA `(.L_x_8186) ;  /* 0xfffffffc00ec8947 */ /* 0x002fea000383ffff */
[----:B------:R-:W-:Y:S05]  /*191a0*/  BRA `(.L_x_8298) ;  /* 0xffffffb8009c7947 */ /* 0x000fea000383ffff */
.L_x_8195:
[----:B-1----:R1:W2:Y:S02]  /*191b0*/  SYNCS.PHASECHK.TRANS64.TRYWAIT P0, [R3+URZ+0x28840], R2 ;  /* 0x02884002030075a7 */ /* 0x0022a4000800017f */
[----:B--2---:R-:W-:Y:S05]  /*191c0*/  @!P0 NANOSLEEP.SYNCS 0x989680 ;  /* 0x009896800000895d */ /* 0x004fea0003900000 */
[----:B------:R-:W2:Y:S02]  /*191d0*/  @!P0 SYNCS.PHASECHK.TRANS64 P0, [R3+URZ+0x28840], R2 ;  /* 0x02884002030085a7 */ /* 0x000ea4000800007f */
[----:B--2---:R-:W-:Y:S05]  /*191e0*/  @!P0 BRA `(.L_x_8195) ;  /* 0xfffffffc00f08947 */ /* 0x004fea000383ffff */
[----:B------:R-:W-:Y:S05]  /*191f0*/  BRA `(.L_x_8299) ;  /* 0xffffffbc00687947 */ /* 0x000fea000383ffff */
.L_x_8201:
[----:B0-----:R0:W1:Y:S02]  /*19200*/  SYNCS.PHASECHK.TRANS64.TRYWAIT P0, [R3+URZ+0x60], R2 ;  /* 0x00006002030075a7 */ /* 0x001064000800017f */
[----:B-1----:R-:W-:Y:S05]  /*19210*/  @!P0 NANOSLEEP.SYNCS 0x989680 ;  /* 0x009896800000895d */ /* 0x002fea0003900000 */
[----:B------:R-:W1:Y:S02]  /*19220*/  @!P0 SYNCS.PHASECHK.TRANS64 P0, [R3+URZ+0x60], R2 ;  /* 0x00006002030085a7 */ /* 0x000e64000800007f */
[----:B-1----:R-:W-:Y:S05]  /*19230*/  @!P0 BRA `(.L_x_8201) ;  /* 0xfffffffc00f08947 */ /* 0x002fea000383ffff */
[----:B------:R-:W-:Y:S05]  /*19240*/  BRA `(.L_x_8300) ;  /* 0xffffffc000447947 */ /* 0x000fea000383ffff */
.L_x_8210:
[----:B--2---:R2:W3:Y:S02]  /*19250*/  SYNCS.PHASECHK.TRANS64.TRYWAIT P0, [R3+URZ+0x28840], R2 ;  /* 0x02884002030075a7 */ /* 0x0044e4000800017f */
[----:B---3--:R-:W-:Y:S05]  /*19260*/  @!P0 NANOSLEEP.SYNCS 0x989680 ;  /* 0x009896800000895d */ /* 0x008fea0003900000 */
[----:B------:R-:W3:Y:S02]  /*19270*/  @!P0 SYNCS.PHASECHK.TRANS64 P0, [R3+URZ+0x28840], R2 ;  /* 0x02884002030085a7 */ /* 0x000ee4000800007f */
[----:B---3--:R-:W-:Y:S05]  /*19280*/  @!P0 BRA `(.L_x_8210) ;  /* 0xfffffffc00f08947 */ /* 0x008fea000383ffff */
[----:B------:R-:W-:Y:S05]  /*19290*/  BRA `(.L_x_8301) ;  /* 0xffffffc400ec7947 */ /* 0x000fea000383ffff */
.L_x_8216:
[----:B0-----:R0:W2:Y:S02]  /*192a0*/  SYNCS.PHASECHK.TRANS64.TRYWAIT P0, [R2+URZ+0x60], R3 ;  /* 0x00006003020075a7 */ /* 0x0010a4000800017f */
[----:B--2---:R-:W-:Y:S05]  /*192b0*/  @!P0 NANOSLEEP.SYNCS 0x989680 ;  /* 0x009896800000895d */ /* 0x004fea0003900000 */
[----:B------:R-:W2:Y:S02]  /*192c0*/  @!P0 SYNCS.PHASECHK.TRANS64 P0, [R2+URZ+0x60], R3 ;  /* 0x00006003020085a7 */ /* 0x000ea4000800007f */
[----:B--2---:R-:W-:Y:S05]  /*192d0*/  @!P0 BRA `(.L_x_8216) ;  /* 0xfffffffc00f08947 */ /* 0x004fea000383ffff */
[----:B------:R-:W-:Y:S05]  /*192e0*/  BRA `(.L_x_8302) ;  /* 0xffffffc800c87947 */ /* 0x000fea000383ffff */
.L_x_8225:
[----:B----4-:R4:W0:Y:S02]  /*192f0*/  SYNCS.PHASECHK.TRANS64.TRYWAIT P0, [R2+URZ+0x28840], R3 ;  /* 0x02884003020075a7 */ /* 0x010824000800017f */
[----:B0-----:R-:W-:Y:S05]  /*19300*/  @!P0 NANOSLEEP.SYNCS 0x989680 ;  /* 0x009896800000895d */ /* 0x001fea0003900000 */
[----:B------:R-:W0:Y:S02]  /*19310*/  @!P0 SYNCS.PHASECHK.TRANS64 P0, [R2+URZ+0x28840], R3 ;  /* 0x02884003020085a7 */ /* 0x000e24000800007f */
[----:B0-----:R-:W-:Y:S05]  /*19320*/  @!P0 BRA `(.L_x_8225) ;  /* 0xfffffffc00f08947 */ /* 0x001fea000383ffff */
[----:B------:R-:W-:Y:S05]  /*19330*/  BRA `(.L_x_8303) ;  /* 0xffffffd000387947 */ /* 0x000fea000383ffff */
.L_x_8231:
[----:B0-----:R0:W2:Y:S02]  /*19340*/  SYNCS.PHASECHK.TRANS64.TRYWAIT P0, [R2+URZ+0x60], R5 ;  /* 0x00006005020075a7 */ /* 0x0010a4000800017f */
[----:B--2---:R-:W-:Y:S05]  /*19350*/  @!P0 NANOSLEEP.SYNCS 0x989680 ;  /* 0x009896800000895d */ /* 0x004fea0003900000 */
[----:B------:R-:W2:Y:S02]  /*19360*/  @!P0 SYNCS.PHASECHK.TRANS64 P0, [R2+URZ+0x60], R5 ;  /* 0x00006005020085a7 */ /* 0x000ea4000800007f */
[----:B--2---:R-:W-:Y:S05]  /*19370*/  @!P0 BRA `(.L_x_8231) ;  /* 0xfffffffc00f08947 */ /* 0x004fea000383ffff */
[----:B------:R-:W-:Y:S05]  /*19380*/  BRA `(.L_x_8304) ;  /* 0xffffffd400147947 */ /* 0x000fea000383ffff */
.L_x_8242:
[----:B----4-:R4:W0:Y:S02]  /*19390*/  SYNCS.PHASECHK.TRANS64.TRYWAIT P0, [R0+URZ+0x28860], R3 ;  /* 0x02886003000075a7 */ /* 0x010824000800017f */
[----:B0-----:R-:W-:Y:S05]  /*193a0*/  @!P0 NANOSLEEP.SYNCS 0x989680 ;  /* 0x009896800000895d */ /* 0x001fea0003900000 */
[----:B------:R-:W0:Y:S02]  /*193b0*/  @!P0 SYNCS.PHASECHK.TRANS64 P0, [R0+URZ+0x28860], R3 ;  /* 0x02886003000085a7 */ /* 0x000e24000800007f */
[----:B0-----:R-:W-:Y:S05]  /*193c0*/  @!P0 BRA `(.L_x_8242) ;  /* 0xfffffffc00f08947 */ /* 0x001fea000383ffff */
[----:B------:R-:W-:Y:S05]  /*193d0*/  BRA `(.L_x_8305) ;  /* 0xffffffd800687947 */ /* 0x000fea000383ffff */
.L_x_8249:
[----:B------:R-:W-:Y:S01]  /*193e0*/  BSSY B0, `(.L_x_8306) ;  /* 0x0000008000007945 */ /* 0x000fe20003800000 */
[----:B------:R-:W-:Y:S02]  /*193f0*/  IMAD.MOV.U32 R13, RZ, RZ, R16 ;  /* 0x000000ffff0d7224 */ /* 0x000fe400078e0010 */
[----:B------:R-:W-:Y:S02]  /*19400*/  IMAD.MOV.U32 R12, RZ, RZ, RZ ;  /* 0x000000ffff0c7224 */ /* 0x000fe400078e00ff */
[----:B------:R-:W-:Y:S02]  /*19410*/  IMAD.MOV.U32 R11, RZ, RZ, 0x1f ;  /* 0x0000001fff0b7424 */ /* 0x000fe400078e00ff */
[----:B------:R-:W-:-:S07]  /*19420*/  IMAD.MOV.U32 R15, RZ, RZ, -0x1 ;  /* 0xffffffffff0f7424 */ /* 0x000fce00078e00ff */
[----:B01-3--:R-:W-:Y:S05]  /*19430*/  WARPSYNC.COLLECTIVE R15, `(.L_x_8307) ;  /* 0x000000000f087348 */ /* 0x00bfea0003c00000 */
[----:B------:R2:W4:Y:S02]  /*19440*/  SHFL.IDX P6, R14, R13, R12, R11 ;  /* 0x0000000c0d0e7389 */ /* 0x00052400000c000b */
[----:B01234-:R-:W-:Y:S01]  /*19450*/  ENDCOLLECTIVE ;  /* 0x000000000000791b */ /* 0x01ffe20003800000 */
.L_x_8307:
[----:B------:R-:W-:Y:S05]  /*19460*/  BSYNC B0 ;  /* 0x0000000000007941 */ /* 0x000fea0003800000 */
.L_x_8306:
        /* <DEDUP_REMOVED lines=9> */
.L_x_8308:
        /* <DEDUP_REMOVED lines=18> */
.L_x_8309:
[----:B------:R-:W-:Y:S01]  /*19620*/  IMAD.MOV.U32 R12, RZ, RZ, 0x2 ;  /* 0x00000002ff0c7424 */ /* 0x000fe200078e00ff */
[----:B------:R-:W-:-:S05]  /*19630*/  SEL R7, R14, RZ, P1 ;  /* 0x000000ff0e077207 */ /* 0x000fca0000800000 */
[----:B------:R-:W-:-:S04]  /*19640*/  IMAD.IADD R3, R2, 0x1, R7 ;  /* 0x0000000102037824 */ /* 0x000fc800078e0207 */
[----:B------:R-:W-:-:S07]  /*19650*/  IMAD.MOV.U32 R13, RZ, RZ, R3 ;  /* 0x000000ffff0d7224 */ /* 0x000fce00078e0003 */
[----:B------:R-:W-:Y:S05]  /*19660*/  WARPSYNC.COLLECTIVE R15, `(.L_x_8310) ;  /* 0x000000000f087348 */ /* 0x000fea0003c00000 */
[----:B------:R0:W1:Y:S02]  /*19670*/  SHFL.UP P6, R14, R13, R12, R11 ;  /* 0x0400000c0d0e7389 */ /* 0x00006400000c000b */
[----:B01----:R-:W-:Y:S01]  /*19680*/  ENDCOLLECTIVE ;  /* 0x000000000000791b */ /* 0x003fe20003800000 */
.L_x_8310:
[----:B------:R-:W-:Y:S01]  /*19690*/  IMAD.MOV.U32 R12, RZ, RZ, 0x4 ;  /* 0x00000004ff0c7424 */ /* 0x000fe200078e00ff */
[----:B------:R-:W-:-:S05]  /*196a0*/  SEL R14, R14, RZ, P2 ;  /* 0x000000ff0e0e7207 */ /* 0x000fca0001000000 */
[----:B------:R-:W-:-:S04]  /*196b0*/  IMAD.IADD R3, R3, 0x1, R14 ;  /* 0x0000000103037824 */ /* 0x000fc800078e020e */
[----:B------:R-:W-:-:S07]  /*196c0*/  IMAD.MOV.U32 R13, RZ, RZ, R3 ;  /* 0x000000ffff0d7224 */ /* 0x000fce00078e0003 */
[----:B------:R-:W-:Y:S05]  /*196d0*/  WARPSYNC.COLLECTIVE R15, `(.L_x_8311) ;  /* 0x000000000f087348 */ /* 0x000fea0003c00000 */
[----:B------:R0:W1:Y:S02]  /*196e0*/  SHFL.UP P6, R14, R13, R12, R11 ;  /* 0x0400000c0d0e7389 */ /* 0x00006400000c000b */
[----:B01----:R-:W-:Y:S01]  /*196f0*/  ENDCOLLECTIVE ;  /* 0x000000000000791b */ /* 0x003fe20003800000 */
.L_x_8311:
[----:B------:R-:W-:Y:S01]  /*19700*/  IMAD.MOV.U32 R12, RZ, RZ, 0x8 ;  /* 0x00000008ff0c7424 */ /* 0x000fe200078e00ff */
[----:B------:R-:W-:-:S05]  /*19710*/  SEL R14, R14, RZ, P3 ;  /* 0x000000ff0e0e7207 */ /* 0x000fca0001800000 */
[----:B------:R-:W-:-:S04]  /*19720*/  IMAD.IADD R3, R3, 0x1, R14 ;  /* 0x0000000103037824 */ /* 0x000fc800078e020e */
[----:B------:R-:W-:-:S07]  /*19730*/  IMAD.MOV.U32 R13, RZ, RZ, R3 ;  /* 0x000000ffff0d7224 */ /* 0x000fce00078e0003 */
[----:B------:R-:W-:Y:S05]  /*19740*/  WARPSYNC.COLLECTIVE R15, `(.L_x_8312) ;  /* 0x000000000f087348 */ /* 0x000fea0003c00000 */
[----:B------:R0:W1:Y:S02]  /*19750*/  SHFL.UP P6, R14, R13, R12, R11 ;  /* 0x0400000c0d0e7389 */ /* 0x00006400000c000b */
[----:B01----:R-:W-:Y:S01]  /*19760*/  ENDCOLLECTIVE ;  /* 0x000000000000791b */ /* 0x003fe20003800000 */
.L_x_8312:
[----:B------:R-:W-:Y:S01]  /*19770*/  IMAD.MOV.U32 R12, RZ, RZ, 0x10 ;  /* 0x00000010ff0c7424 */ /* 0x000fe200078e00ff */
[----:B------:R-:W-:-:S05]  /*19780*/  SEL R14, R14, RZ, P4 ;  /* 0x000000ff0e0e7207 */ /* 0x000fca0002000000 */
[----:B------:R-:W-:-:S04]  /*19790*/  IMAD.IADD R3, R3, 0x1, R14 ;  /* 0x0000000103037824 */ /* 0x000fc800078e020e */
[----:B------:R-:W-:-:S07]  /*197a0*/  IMAD.MOV.U32 R13, RZ, RZ, R3 ;  /* 0x000000ffff0d7224 */ /* 0x000fce00078e0003 */
[----:B------:R-:W-:Y:S05]  /*197b0*/  WARPSYNC.COLLECTIVE R15, `(.L_x_8313) ;  /* 0x000000000f087348 */ /* 0x000fea0003c00000 */
[----:B------:R0:W1:Y:S02]  /*197c0*/  SHFL.UP P6, R14, R13, R12, R11 ;  /* 0x0400000c0d0e7389 */ /* 0x00006400000c000b */
[----:B01----:R-:W-:Y:S01]  /*197d0*/  ENDCOLLECTIVE ;  /* 0x000000000000791b */ /* 0x003fe20003800000 */
.L_x_8313:
        /* <DEDUP_REMOVED lines=8> */
.L_x_8314:
[----:B------:R-:W-:Y:S05]  /*19860*/  BRA `(.L_x_8315) ;  /* 0xffffffd800fc7947 */ /* 0x000fea000383ffff */
.L_x_8254:
        /* <DEDUP_REMOVED lines=8> */
.L_x_8317:
[----:B------:R-:W-:Y:S05]  /*198f0*/  BSYNC B0 ;  /* 0x0000000000007941 */ /* 0x000fea0003800000 */
.L_x_8316:
        /* <DEDUP_REMOVED lines=9> */
.L_x_8318:
[----:B------:R-:W-:Y:S01]  /*19990*/  IMAD.MOV.U32 R12, RZ, RZ, 0x4 ;  /* 0x00000004ff0c7424 */ /* 0x000fe200078e00ff */
[----:B------:R-:W-:-:S05]  /*199a0*/  SEL R14, R14, RZ, P2 ;  /* 0x000000ff0e0e7207 */ /* 0x000fca0001000000 */
[----:B------:R-:W-:-:S04]  /*199b0*/  IMAD.IADD R3, R3, 0x1, R14 ;  /* 0x0000000103037824 */ /* 0x000fc800078e020e */
[----:B------:R-:W-:-:S07]  /*199c0*/  IMAD.MOV.U32 R13, RZ, RZ, R3 ;  /* 0x000000ffff0d7224 */ /* 0x000fce00078e0003 */
[----:B------:R-:W-:Y:S05]  /*199d0*/  WARPSYNC.COLLECTIVE R15, `(.L_x_8319) ;  /* 0x000000000f087348 */ /* 0x000fea0003c00000 */
[----:B------:R0:W1:Y:S02]  /*199e0*/  SHFL.UP P6, R14, R13, R12, R11 ;  /* 0x0400000c0d0e7389 */ /* 0x00006400000c000b */
[----:B01----:R-:W-:Y:S01]  /*199f0*/  ENDCOLLECTIVE ;  /* 0x000000000000791b */ /* 0x003fe20003800000 */
.L_x_8319:
[----:B------:R-:W-:Y:S01]  /*19a00*/  IMAD.MOV.U32 R12, RZ, RZ, 0x8 ;  /* 0x00000008ff0c7424 */ /* 0x000fe200078e00ff */
[----:B------:R-:W-:-:S05]  /*19a10*/  SEL R14, R14, RZ, P3 ;  /* 0x000000ff0e0e7207 */ /* 0x000fca0001800000 */
[----:B------:R-:W-:-:S04]  /*19a20*/  IMAD.IADD R3, R3, 0x1, R14 ;  /* 0x0000000103037824 */ /* 0x000fc800078e020e */
[----:B------:R-:W-:-:S07]  /*19a30*/  IMAD.MOV.U32 R13, RZ, RZ, R3 ;  /* 0x000000ffff0d7224 */ /* 0x000fce00078e0003 */
[----:B------:R-:W-:Y:S05]  /*19a40*/  WARPSYNC.COLLECTIVE R15, `(.L_x_8320) ;  /* 0x000000000f087348 */ /* 0x000fea0003c00000 */
[----:B------:R0:W1:Y:S02]  /*19a50*/  SHFL.UP P6, R14, R13, R12, R11 ;  /* 0x0400000c0d0e7389 */ /* 0x00006400000c000b */
[----:B01----:R-:W-:Y:S01]  /*19a60*/  ENDCOLLECTIVE ;  /* 0x000000000000791b */ /* 0x003fe20003800000 */
.L_x_8320:
[----:B------:R-:W-:Y:S01]  /*19a70*/  IMAD.MOV.U32 R12, RZ, RZ, 0x10 ;  /* 0x00000010ff0c7424 */ /* 0x000fe200078e00ff */
[----:B------:R-:W-:-:S05]  /*19a80*/  SEL R14, R14, RZ, P4 ;  /* 0x000000ff0e0e7207 */ /* 0x000fca0002000000 */
[----:B------:R-:W-:-:S04]  /*19a90*/  IMAD.IADD R3, R3, 0x1, R14 ;  /* 0x0000000103037824 */ /* 0x000fc800078e020e */
[----:B------:R-:W-:-:S07]  /*19aa0*/  IMAD.MOV.U32 R13, RZ, RZ, R3 ;  /* 0x000000ffff0d7224 */ /* 0x000fce00078e0003 */
[----:B------:R-:W-:Y:S05]  /*19ab0*/  WARPSYNC.COLLECTIVE R15, `(.L_x_8321) ;  /* 0x000000000f087348 */ /* 0x000fea0003c00000 */
[----:B------:R0:W1:Y:S02]  /*19ac0*/  SHFL.UP P6, R14, R13, R12, R11 ;  /* 0x0400000c0d0e7389 */ /* 0x00006400000c000b */
[----:B01----:R-:W-:Y:S01]  /*19ad0*/  ENDCOLLECTIVE ;  /* 0x000000000000791b */ /* 0x003fe20003800000 */
.L_x_8321:
        /* <DEDUP_REMOVED lines=8> */
.L_x_8322:
[----:B------:R-:W-:Y:S05]  /*19b60*/  BRA `(.L_x_8323) ;  /* 0xffffffd800d87947 */ /* 0x000fea000383ffff */
.L_x_8256:
[----:B------:R-:W-:Y:S01]  /*19b70*/  BSSY B0, `(.L_x_8324) ;  /* 0x0000006000007945 */ /* 0x000fe20003800000 */
[----:B------:R-:W-:Y:S01]  /*19b80*/  PLOP3.LUT P6, PT, P6, PT, PT, 0x8, 0x0 ;  /* 0x000000000000781c */ /* 0x000fe200037ce170 */
[----:B------:R-:W-:-:S12]  /*19b90*/  IMAD.MOV.U32 R15, RZ, RZ, -0x1 ;  /* 0xffffffffff0f7424 */ /* 0x000fd800078e00ff */
[----:B0123--:R-:W-:Y:S05]  /*19ba0*/  WARPSYNC.COLLECTIVE R15, `(.L_x_8325) ;  /* 0x000000000f087348 */ /* 0x00ffea0003c00000 */
[----:B------:R-:W-:Y:S01]  /*19bb0*/  VOTE.ANY R14, PT, P6 ;  /* 0x00000000000e7806 */ /* 0x000fe200030e0100 */
[----:B0123--:R-:W-:Y:S06]  /*19bc0*/  ENDCOLLECTIVE ;  /* 0x000000000000791b */ /* 0x00ffec0003800000 */
.L_x_8325:
[----:B------:R-:W-:Y:S05]  /*19bd0*/  BSYNC B0 ;  /* 0x0000000000007941 */ /* 0x000fea0003800000 */
.L_x_8324:
        /* <DEDUP_REMOVED lines=9> */
.L_x_8326:
[----:B------:R-:W-:Y:S01]  /*19c70*/  IMAD.MOV.U32 R17, RZ, RZ, R14 ;  /* 0x000000ffff117224 */ /* 0x000fe200078e000e */
[----:B------:R-:W-:Y:S06]  /*19c80*/  BRA `(.L_x_8327) ;  /* 0xffffffd800c87947 */ /* 0x000fec000383ffff */
.L_x_8258:
[----:B------:R-:W-:Y:S01]  /*19c90*/  BSSY B0, `(.L_x_8328) ;  /* 0x0000007000007945 */ /* 0x000fe20003800000 */
[----:B------:R-:W-:Y:S02]  /*19ca0*/  IMAD.MOV.U32 R13, RZ, RZ, R3 ;  /* 0x000000ffff0d7224 */ /* 0x000fe400078e0003 */
[----:B------:R-:W-:Y:S02]  /*19cb0*/  IMAD.MOV.U32 R11, RZ, RZ, 0x1f ;  /* 0x0000001fff0b7424 */ /* 0x000fe400078e00ff */
[----:B------:R-:W-:-:S07]  /*19cc0*/  IMAD.MOV.U32 R15, RZ, RZ, -0x1 ;  /* 0xffffffffff0f7424 */ /* 0x000fce00078e00ff */
[----:B01234-:R-:W-:Y:S05]  /*19cd0*/  WARPSYNC.COLLECTIVE R15, `(.L_x_8329) ;  /* 0x000000000f087348 */ /* 0x01ffea0003c00000 */
[----:B------:R0:W0:Y:S02]  /*19ce0*/  SHFL.IDX P6, R14, R13, R12, R11 ;  /* 0x0000000c0d0e7389 */ /* 0x00002400000c000b */
[----:B01234-:R-:W-:Y:S01]  /*19cf0*/  ENDCOLLECTIVE ;  /* 0x000000000000791b */ /* 0x01ffe20003800000 */
.L_x_8329:
[----:B------:R-:W-:Y:S05]  /*19d00*/  BSYNC B0 ;  /* 0x0000000000007941 */ /* 0x000fea0003800000 */
.L_x_8328:
[----:B------:R-:W-:Y:S01]  /*19d10*/  IMAD.MOV.U32 R5, RZ, RZ, R14 ;  /* 0x000000ffff057224 */ /* 0x000fe200078e000e */
[----:B------:R-:W-:Y:S06]  /*19d20*/  BRA `(.L_x_8257) ;  /* 0xffffffd800bc7947 */ /* 0x000fec000383ffff */
.L_x_8262:
[----:B0-----:R0:W2:Y:S02]  /*19d30*/  SYNCS.PHASECHK.TRANS64.TRYWAIT P0, [R0+URZ+0x28820], R3 ;  /* 0x02882003000075a7 */ /* 0x0010a4000800017f */
[----:B--2---:R-:W-:Y:S05]  /*19d40*/  @!P0 NANOSLEEP.SYNCS 0x989680 ;  /* 0x009896800000895d */ /* 0x004fea0003900000 */
[----:B------:R-:W2:Y:S02]  /*19d50*/  @!P0 SYNCS.PHASECHK.TRANS64 P0, [R0+URZ+0x28820], R3 ;  /* 0x02882003000085a7 */ /* 0x000ea4000800007f */
[----:B--2---:R-:W-:Y:S05]  /*19d60*/  @!P0 BRA `(.L_x_8262) ;  /* 0xfffffffc00f08947 */ /* 0x004fea000383ffff */
[----:B------:R-:W-:Y:S05]  /*19d70*/  BRA `(.L_x_8330) ;  /* 0xffffffe0003c7947 */ /* 0x000fea000383ffff */
.L_x_8263:
        /* <DEDUP_REMOVED lines=8> */
[----:B01-3--:R-:W-:Y:S05]  /*19e00*/  WARPSYNC.COLLECTIVE R15, `(.L_x_8332) ;  /* 0x000000000f087348 */ /* 0x00bfea0003c00000 */
[----:B------:R2:W4:Y:S02]  /*19e10*/  SHFL.IDX P6, R14, R13, R12, R11 ;  /* 0x0000000c0d0e7389 */ /* 0x00052400000c000b */
[----:B01234-:R-:W-:Y:S01]  /*19e20*/  ENDCOLLECTIVE ;  /* 0x000000000000791b */ /* 0x01ffe20003800000 */
.L_x_8332:
[----:B------:R-:W-:Y:S05]  /*19e30*/  BSYNC B0 ;  /* 0x0000000000007941 */ /* 0x000fea0003800000 */
.L_x_8331:
[----:B------:R-:W-:Y:S05]  /*19e40*/  BRA `(.L_x_8333) ;  /* 0xffffffe000247947 */ /* 0x000fea000383ffff */
.L_x_8266:
[----:B------:R-:W-:Y:S01]  /*19e50*/  BSSY B1, `(.L_x_8334) ;  /* 0x0000006000017945 */ /* 0x000fe20003800000 */
[----:B------:R-:W-:-:S07]  /*19e60*/  IMAD.MOV.U32 R15, RZ, RZ, -0x1 ;  /* 0xffffffffff0f7424 */ /* 0x000fce00078e00ff */
[----:B0123--:R-:W-:Y:S05]  /*19e70*/  WARPSYNC.COLLECTIVE R15, `(.L_x_8335) ;  /* 0x000000000f0c7348 */ /* 0x00ffea0003c00000 */
[----:B------:R-:W-:Y:S02]  /*19e80*/  ELECT P6, UR62, PT ;  /* 0x00000000003e782f */ /* 0x000fe400038c0000 */
[----:B------:R-:W-:Y:S01]  /*19e90*/  MOV R14, UR62 ;  /* 0x0000003e000e7c02 */ /* 0x000fe20008000f00 */
[----:B0123--:R-:W-:Y:S10]  /*19ea0*/  ENDCOLLECTIVE ;  /* 0x000000000000791b */ /* 0x00fff40003800000 */
.L_x_8335:
[----:B------:R-:W-:Y:S05]  /*19eb0*/  BSYNC B1 ;  /* 0x0000000000017941 */ /* 0x000fea0003800000 */
.L_x_8334:
[----:B------:R-:W-:Y:S05]  /*19ec0*/  BRA `(.L_x_8336) ;  /* 0xffffffe0001c7947 */ /* 0x000fea000383ffff */
.L_x_8268:
[----:B0-----:R0:W2:Y:S02]  /*19ed0*/  SYNCS.PHASECHK.TRANS64.TRYWAIT P0, [R6+URZ], R5 ;  /* 0x00000005060075a7 */ /* 0x0010a4000800017f */
[----:B--2---:R-:W-:Y:S05]  /*19ee0*/  @!P0 NANOSLEEP.SYNCS 0x989680 ;  /* 0x009896800000895d */ /* 0x004fea0003900000 */
[----:B------:R-:W2:Y:S02]  /*19ef0*/  @!P0 SYNCS.PHASECHK.TRANS64 P0, [R6+URZ], R5 ;  /* 0x00000005060085a7 */ /* 0x000ea4000800007f */
[----:B--2---:R-:W-:Y:S05]  /*19f00*/  @!P0 BRA `(.L_x_8268) ;  /* 0xfffffffc00f08947 */ /* 0x004fea000383ffff */
[----:B------:R-:W-:Y:S05]  /*19f10*/  BRA `(.L_x_8337) ;  /* 0xffffffe000587947 */ /* 0x000fea000383ffff */
.L_x_8269:
[----:B--2---:R2:W3:Y:S02]  /*19f20*/  SYNCS.PHASECHK.TRANS64.TRYWAIT P0, [R7+URZ], R2 ;  /* 0x00000002070075a7 */ /* 0x0044e4000800017f */
[----:B---3--:R-:W-:Y:S05]  /*19f30*/  @!P0 NANOSLEEP.SYNCS 0x989680 ;  /* 0x009896800000895d */ /* 0x008fea0003900000 */
[----:B------:R-:W3:Y:S02]  /*19f40*/  @!P0 SYNCS.PHASECHK.TRANS64 P0, [R7+URZ], R2 ;  /* 0x00000002070085a7 */ /* 0x000ee4000800007f */
[----:B---3--:R-:W-:Y:S05]  /*19f50*/  @!P0 BRA `(.L_x_8269) ;  /* 0xfffffffc00f08947 */ /* 0x008fea000383ffff */
[----:B------:R-:W-:Y:S05]  /*19f60*/  BRA `(.L_x_8338) ;  /* 0xffffffe0004c7947 */ /* 0x000fea000383ffff */
.L_x_8271:
[----:B---3--:R3:W4:Y:S02]  /*19f70*/  SYNCS.PHASECHK.TRANS64.TRYWAIT P0, [R4+URZ], R5 ;  /* 0x00000005040075a7 */ /* 0x008724000800017f */
[----:B----4-:R-:W-:Y:S05]  /*19f80*/  @!P0 NANOSLEEP.SYNCS 0x989680 ;  /* 0x009896800000895d */ /* 0x010fea0003900000 */
[----:B------:R-:W4:Y:S02]  /*19f90*/  @!P0 SYNCS.PHASECHK.TRANS64 P0, [R4+URZ], R5 ;  /* 0x00000005040085a7 */ /* 0x000f24000800007f */
[----:B----4-:R-:W-:Y:S05]  /*19fa0*/  @!P0 BRA `(.L_x_8271) ;  /* 0xfffffffc00f08947 */ /* 0x010fea000383ffff */
[----:B------:R-:W-:Y:S05]  /*19fb0*/  BRA `(.L_x_8339) ;  /* 0xffffffe000547947 */ /* 0x000fea000383ffff */
.L_x_8340:
        /* <DEDUP_REMOVED lines=12> */
.L_x_15314:


//--------------------- .text._ZN7cutlass13device_kernelIN5flash11enable_sm90INS1_16FlashAttnFwdSm90INS1_25CollectiveMainloopFwdSm90ILi2EN4cute5tupleIJNS5_1CILi1EEES8_S8_EEENS6_IJNS7_ILi128EEESA_SA_EEELi128ENS_10bfloat16_tEfNS_4arch4Sm90ELb0ELb1ELb1ELb1ELb0ELb1ELb0ELb1ELb1ELb1ELb0ELb0EEENS1_21CollectiveEpilogueFwdISB_S9_SC_SE_Li256ELb1ELb1ELb0ELb0EEENS1_36VarlenDynamicPersistentTileSchedulerILi128ELi128ELi256ELi128ELb0ELb1ELb1ELb1ELb0ELb1EEEEEEEEEvNT_6ParamsE --------------------------
	.section	.text._ZN7cutlass13device_kernelIN5flash11enable_sm90INS1_16FlashAttnFwdSm90INS1_25CollectiveMainloopFwdSm90ILi2EN4cute5tupleIJNS5_1CILi1EEES8_S8_EEENS6_IJNS7_ILi128EEESA_SA_EEELi128ENS_10bfloat16_tEfNS_4arch4Sm90ELb0ELb1ELb1ELb1ELb0ELb1ELb0ELb1ELb1ELb1ELb0ELb0EEENS1_21CollectiveEpilogueFwdISB_S9_SC_SE_Li256ELb1ELb1ELb0ELb0EEENS1_36VarlenDynamicPersistentTileSchedulerILi128ELi128ELi256ELi128ELb0ELb1ELb1ELb1ELb0ELb1EEEEEEEEEvNT_6ParamsE,"ax",@progbits
	.align	128
.text._ZN7cutlass13device_kernelIN5flash11enable_sm90INS1_16FlashAttnFwdSm90INS1_25CollectiveMainloopFwdSm90ILi2EN4cute5tupleIJNS5_1CILi1EEES8_S8_EEENS6_IJNS7_ILi128EEESA_SA_EEELi128ENS_10bfloat16_tEfNS_4arch4Sm90ELb0ELb1ELb1ELb1ELb0ELb1ELb0ELb1ELb1ELb1ELb0ELb0EEENS1_21CollectiveEpilogueFwdISB_S9_SC_SE_Li256ELb1ELb1ELb0ELb0EEENS1_36VarlenDynamicPersistentTileSchedulerILi128ELi128ELi256ELi128ELb0ELb1ELb1ELb1ELb0ELb1EEEEEEEEEvNT_6ParamsE:
        .type           _ZN7cutlass13device_kernelIN5flash11enable_sm90INS1_16FlashAttnFwdSm90INS1_25CollectiveMainloopFwdSm90ILi2EN4cute5tupleIJNS5_1CILi1EEES8_S8_EEENS6_IJNS7_ILi128EEESA_SA_EEELi128ENS_10bfloat16_tEfNS_4arch4Sm90ELb0ELb1ELb1ELb1ELb0ELb1ELb0ELb1ELb1ELb1ELb0ELb0EEENS1_21CollectiveEpilogueFwdISB_S9_SC_SE_Li256ELb1ELb1ELb0ELb0EEENS1_36VarlenDynamicPersistentTileSchedulerILi128ELi128ELi256ELi128ELb0ELb1ELb1ELb1ELb0ELb1EEEEEEEEEvNT_6ParamsE,@function
        .size           _ZN7cutlass13device_kernelIN5flash11enable_sm90INS1_16FlashAttnFwdSm90INS1_25CollectiveMainloopFwdSm90ILi2EN4cute5tupleIJNS5_1CILi1EEES8_S8_EEENS6_IJNS7_ILi128EEESA_SA_EEELi128ENS_10bfloat16_tEfNS_4arch4Sm90ELb0ELb1ELb1ELb1ELb0ELb1ELb0ELb1ELb1ELb1ELb0ELb0EEENS1_21CollectiveEpilogueFwdISB_S9_SC_SE_Li256ELb1ELb1ELb0ELb0EEENS1_36VarlenDynamicPersistentTileSchedulerILi128ELi128ELi256ELi128ELb0ELb1ELb1ELb1ELb0ELb1EEEEEEEEEvNT_6ParamsE,(.L_x_15315 - _ZN7cutlass13device_kernelIN5flash11enable_sm90INS1_16FlashAttnFwdSm90INS1_25CollectiveMainloopFwdSm90ILi2EN4cute5tupleIJNS5_1CILi1EEES8_S8_EEENS6_IJNS7_ILi128EEESA_SA_EEELi128ENS_10bfloat16_tEfNS_4arch4Sm90ELb0ELb1ELb1ELb1ELb0ELb1ELb0ELb1ELb1ELb1ELb0ELb0EEENS1_21CollectiveEpilogueFwdISB_S9_SC_SE_Li256ELb1ELb1ELb0ELb0EEENS1_36VarlenDynamicPersistentTileSchedulerILi128ELi128ELi256ELi128ELb0ELb1ELb1ELb1ELb0ELb1EEEEEEEEEvNT_6ParamsE)
        .other          _ZN7cutlass13device_kernelIN5flash11enable_sm90INS1_16FlashAttnFwdSm90INS1_25CollectiveMainloopFwdSm90ILi2EN4cute5tupleIJNS5_1CILi1EEES8_S8_EEENS6_IJNS7_ILi128EEESA_SA_EEELi128ENS_10bfloat16_tEfNS_4arch4Sm90ELb0ELb1ELb1ELb1ELb0ELb1ELb0ELb1ELb1ELb1ELb0ELb0EEENS1_21CollectiveEpilogueFwdISB_S9_SC_SE_Li256ELb1ELb1ELb0ELb0EEENS1_36VarlenDynamicPersistentTileSchedulerILi128ELi128ELi256ELi128ELb0ELb1ELb1ELb1ELb0ELb1EEEEEEEEEvNT_6ParamsE,@"STO_CUDA_ENTRY STV_DEFAULT"
_ZN7cutlass13device_kernelIN5flash11enable_sm90INS1_16FlashAttnFwdSm90INS1_25CollectiveMainloopFwdSm90ILi2EN4cute5tupleIJNS5_1CILi1EEES8_S8_EEENS6_IJNS7_ILi128EEESA_SA_EEELi128ENS_10bfloat16_tEfNS_4arch4Sm90ELb0ELb1ELb1ELb1ELb0ELb1ELb0ELb1ELb1ELb1ELb0ELb0EEENS1_21CollectiveEpilogueFwdISB_S9_SC_SE_Li256ELb1ELb1ELb0ELb0EEENS1_36VarlenDynamicPersistentTileSchedulerILi128ELi128ELi256ELi128ELb0ELb1ELb1ELb1ELb0ELb1EEEEEEEEEvNT_6ParamsE:
        /* <DEDUP_REMOVED lines=23> */
.L_x_8342:
[----:B------:R-:W-:Y:S05]  /*0170*/  BSYNC B0 ;  /* 0x0000000000007941 */ /* 0x000fea0003800000 */
.L_x_8341:
        /* <DEDUP_REMOVED lines=40> */
.L_x_8343:
        /* <DEDUP_REMOVED lines=22> */
.L_x_8344:
        /* <DEDUP_REMOVED lines=18> */
.L_x_8345:
        /* <DEDUP_REMOVED lines=22> */
.L_x_8346:
        /* <DEDUP_REMOVED lines=22> */
.L_x_8347:
[----:B--2---:R-:W-:Y:S01]  /*0940*/  ISETP.NE.AND P0, PT, R2, RZ, PT ;  /* 0x000000ff0200720c */ /* 0x004fe20003f05270 */
[----:B------:R-:W-:Y:S01]  /*0950*/  IMAD.MOV.U32 R2, RZ, RZ, 0x1 ;  /* 0x00000001ff027424 */ /* 0x000fe200078e00ff */
[----:B------:R-:W-:Y:S01]  /*0960*/  NOP ;  /* 0x0000000000007918 */ /* 0x000fe20000000000 */
[----:B------:R-:W-:Y:S01]  /*0970*/  ULDC.64 UR38, c[0x0][0x208] ;  /* 0x0000820000267ab9 */ /* 0x000fe20000000a00 */
[----:B------:R-:W-:Y:S02]  /*0980*/  BSSY B9, `(.L_x_8348) ;  /* 0x0002659000097945 */ /* 0x000fe40003800000 */
[----:B------:R-:W-:-:S05]  /*0990*/  SEL R2, R2, 0x2, !P0 ;  /* 0x0000000202027807 */ /* 0x000fca0004000000 */
[----:B------:R2:W-:Y:S01]  /*09a0*/  STL [R1+0x50], R2 ;  /* 0x0000500201007387 */ /* 0x0005e20000100800 */
[----:B01-34-:R-:W-:Y:S06]  /*09b0*/  BAR.SYNC.DEFER_BLOCKING 0x0 ;  /* 0x0000000000007b1d */ /* 0x01bfec0000010000 */
[----:B------:R-:W-:Y:S05]  /*09c0*/  @!P0 BRA `(.L_x_8349) ;  /* 0x000001e800208947 */ /* 0x000fea0003800000 */
.L_x_8350:
[----:B------:R-:W-:-:S08]  /*09d0*/  NOP ;  /* 0x0000000000007918 */ /* 0x000fd00000000000 */
[----:B------:R-:W0:Y:S02]  /*09e0*/  USETMAXREG.TRY_ALLOC.CTAPOOL UP0, 0xf0 ;  /* 0x000000f0000079c8 */ /* 0x000e240008000600 */
[----:B0-----:R-:W-:-:S13]  /*09f0*/  PLOP3.LUT P0, PT, PT, PT, UP0, 0x80, 0x0 ;  /* 0x000000000000781c */ /* 0x001fda0003f0f008 */
[----:B------:R-:W-:Y:S05]  /*0a00*/  @!P0 BRA `(.L_x_8350) ;  /* 0xfffffffc00f08947 */ /* 0x000fea000383ffff */
[----:B------:R-:W-:Y:S01]  /*0a10*/  SHF.R.U32.HI R0, RZ, 0x7, R4 ;  /* 0x00000007ff007819 */ /* 0x000fe20000011604 */
[----:B------:R-:W0:Y:S08]  /*0a20*/  S2UR UR5, SR_CgaCtaId ;  /* 0x00000000000579c3 */ /* 0x000e300000008800 */
[----:B------:R-:W-:Y:S06]  /*0a30*/  BAR.ARV 0x8, 0x180 ;  /* 0x0206000000007b1d */ /* 0x000fec0000002000 */
[----:B------:R-:W-:Y:S01]  /*0a40*/  ISETP.NE.AND P0, PT, R0, 0x1, PT ;  /* 0x000000010000780c */ /* 0x000fe20003f05270 */
[----:B------:R-:W-:-:S12]  /*0a50*/  UMOV UR4, 0x400 ;  /* 0x0000040000047882 */ /* 0x000fd80000000000 */
[----:B------:R-:W-:Y:S06]  /*0a60*/  @!P0 BAR.ARV 0x9, 0x100 ;  /* 0x0244000000008b1d */ /* 0x000fec0000002000 */
[----:B0-----:R-:W-:Y:S02]  /*0a70*/  ULEA UR4, UR5, UR4, 0x18 ;  /* 0x0000000405047291 */ /* 0x001fe4000f8ec03f */
[----:B------:R-:W-:Y:S04]  /*0a80*/  BAR.SYNC.DEFER_BLOCKING 0x5, 0x180 ;  /* 0x0146000000007b1d */ /* 0x000fe80000010000 */
[----:B--2---:R-:W-:-:S02]  /*0a90*/  IMAD.U32 R2, RZ, RZ, UR4 ;  /* 0x00000004ff027e24 */ /* 0x004fc4000f8e00ff */
[----:B------:R-:W-:-:S03]  /*0aa0*/  ULDC UR4, c[0x0][0xc3c] ;  /* 0x00030f0000047ab9 */ /* 0x000fc60000000800 */
[----:B------:R-:W0:Y:S01]  /*0ab0*/  LDS.128 R28, [R2+0x288d0] ;  /* 0x0288d000021c7984 */ /* 0x000e220000000c00 */
[----:B------:R-:W-:Y:S06]  /*0ac0*/  BAR.ARV 0x4, 0x180 ;  /* 0x0106000000007b1d */ /* 0x000fec0000002000 */
[----:B0-----:R-:W-:-:S13]  /*0ad0*/  ISETP.GE.AND P0, PT, R31, UR4, PT ;  /* 0x000000041f007c0c */ /* 0x001fda000bf06270 */
[----:B------:R-:W-:Y:S05]  /*0ae0*/  @P0 BRA `(.L_x_8351) ;  /* 0x0000026400080947 */ /* 0x000fea0003800000 */
[----:B------:R-:W2:Y:S01]  /*0af0*/  LDL.LU R13, [R1+0x50] ;  /* 0x00005000010d7983 */ /* 0x000ea20000300800 */
[----:B------:R-:W-:Y:S02]  /*0b00*/  VIADD R229, R4, 0xffffff80 ;  /* 0xffffff8004e57836 */ /* 0x000fe40000000000 */
[----:B------:R-:W-:Y:S02]  /*0b10*/  VIADD R217, R2, 0x10400 ;  /* 0x0001040002d97836 */ /* 0x000fe40000000000 */
        /* <DEDUP_REMOVED lines=8> */
[----:B------:R-:W-:-:S02]  /*0ba0*/  LOP3.LUT R218, R3, 0xffffff80, RZ, 0xc0, !PT ;  /* 0xffffff8003da7812 */ /* 0x000fc400078ec0ff */
[----:B------:R-:W-:Y:S01]  /*0bb0*/  LEA.HI R4, R0, R229, RZ, 0x4 ;  /* 0x000000e500047211 */ /* 0x000fe200078f20ff */
[----:B------:R-:W-:Y:S01]  /*0bc0*/  IMAD.SHL.U32 R5, R5, 0x20, RZ ;  /* 0x0000002005057824 */ /* 0x000fe200078e00ff */
[----:B------:R-:W-:Y:S01]  /*0bd0*/  SHF.R.S32.HI R222, RZ, 0x7, R3 ;  /* 0x00000007ffde7819 */ /* 0x000fe20000011403 */
[----:B------:R-:W-:Y:S01]  /*0be0*/  IMAD.IADD R218, R229, 0x1, -R218 ;  /* 0x00000001e5da7824 */ /* 0x000fe200078e0ada */
[----:B------:R-:W-:Y:S02]  /*0bf0*/  LOP3.LUT R6, R4, 0x3fffff0, RZ, 0xc0, !PT ;  /* 0x03fffff004067812 */ /* 0x000fe400078ec0ff */
[----:B------:R-:W-:Y:S02]  /*0c00*/  LOP3.LUT R5, R5, 0xfffffc00, RZ, 0xc0, !PT ;  /* 0xfffffc0005057812 */ /* 0x000fe400078ec0ff */
[----:B------:R-:W-:Y:S01]  /*0c10*/  SHF.R.S32.HI R9, RZ, 0x1f, R218 ;  /* 0x0000001fff097819 */ /* 0x000fe200000114da */
[----:B------:R-:W-:Y:S01]  /*0c20*/  IMAD.IADD R6, R229, 0x1, -R6 ;  /* 0x00000001e5067824 */ /* 0x000fe200078e0a06 */
[----:B------:R-:W-:-:S02]  /*0c30*/  LEA.HI R3, R3, R222, RZ, 0x1 ;  /* 0x000000de03037211 */ /* 0x000fc400078f08ff */
[CC--:B------:R-:W-:Y:S02]  /*0c40*/  LEA.HI R8, R9.reuse, R218.reuse, RZ, 0x2 ;  /* 0x000000da09087211 */ /* 0x0c0fe400078f10ff */
[----:B------:R-:W-:Y:S02]  /*0c50*/  LEA.HI R9, R9, R218, RZ, 0x5 ;  /* 0x000000da09097211 */ /* 0x000fe400078f28ff */
[--C-:B------:R-:W-:Y:S02]  /*0c60*/  SHF.R.S32.HI R10, RZ, 0x2, R8.reuse ;  /* 0x00000002ff0a7819 */ /* 0x100fe40000011408 */
[----:B------:R-:W-:Y:S02]  /*0c70*/  SHF.R.S32.HI R7, RZ, 0x1f, R8 ;  /* 0x0000001fff077819 */ /* 0x000fe40000011408 */
[----:B------:R-:W-:Y:S02]  /*0c80*/  LEA.HI R12, R0, R229, RZ, 0x2 ;  /* 0x000000e5000c7211 */ /* 0x000fe400078f10ff */
[----:B------:R-:W-:-:S02]  /*0c90*/  LEA.HI R7, R7, R10, RZ, 0x3 ;  /* 0x0000000a07077211 */ /* 0x000fc400078f18ff */
[----:B------:R-:W-:Y:S02]  /*0ca0*/  SHF.R.S32.HI R9, RZ, 0x5, R9 ;  /* 0x00000005ff097819 */ /* 0x000fe40000011409 */
[----:B------:R-:W-:Y:S01]  /*0cb0*/  LOP3.LUT R11, R7, 0xfffffff8, RZ, 0xc0, !PT ;  /* 0xfffffff8070b7812 */ /* 0x000fe200078ec0ff */
[----:B------:R-:W-:Y:S01]  /*0cc0*/  IMAD R7, R6, 0x40, R5 ;  /* 0x0000004006077824 */ /* 0x000fe200078e0205 */
[----:B------:R-:W-:Y:S02]  /*0cd0*/  LOP3.LUT R3, R3, 0x3fffffe, RZ, 0xc0, !PT ;  /* 0x03fffffe03037812 */ /* 0x000fe400078ec0ff */
[----:B------:R-:W-:Y:S01]  /*0ce0*/  SHF.R.S32.HI R5, RZ, 0x4, R4 ;  /* 0x00000004ff057819 */ /* 0x000fe20000011404 */
[----:B------:R-:W-:Y:S01]  /*0cf0*/  IMAD.IADD R10, R10, 0x1, -R11 ;  /* 0x000000010a0a7824 */ /* 0x000fe200078e0a0b */
[----:B------:R-:W-:Y:S01]  /*0d00*/  LOP3.LUT R12, R12, 0xfffffffc, RZ, 0xc0, !PT ;  /* 0xfffffffc0c0c7812 */ /* 0x000fe200078ec0ff */
[----:B------:R-:W-:Y:S01]  /*0d10*/  IMAD.IADD R3, R222, 0x1, -R3 ;  /* 0x00000001de037824 */ /* 0x000fe200078e0a03 */
[----:B------:R-:W-:Y:S01]  /*0d20*/  LEA.HI R4, R4, R5, RZ, 0x1 ;  /* 0x0000000504047211 */ /* 0x000fe200078f08ff */
[----:B------:R-:W-:Y:S01]  /*0d30*/  IMAD R10, R9, 0x10, R10 ;  /* 0x00000010090a7824 */ /* 0x000fe200078e020a */
[-C--:B------:R-:W-:Y:S01]  /*0d40*/  LEA.HI R23, R0, R229.reuse, RZ, 0x3 ;  /* 0x000000e500177211 */ /* 0x080fe200078f18ff */
[----:B------:R-:W-:Y:S01]  /*0d50*/  IMAD.IADD R12, R229, 0x1, -R12 ;  /* 0x00000001e50c7824 */ /* 0x000fe200078e0a0c */
[----:B------:R-:W-:Y:S01]  /*0d60*/  LOP3.LUT R4, R4, 0x1ffffffe, RZ, 0xc0, !PT ;  /* 0x1ffffffe04047812 */ /* 0x000fe200078ec0ff */
[----:B------:R-:W-:Y:S01]  /*0d70*/  IMAD R223, R3, 0x40, R10 ;  /* 0x0000004003df7824 */ /* 0x000fe200078e020a */
[----:B------:R-:W-:-:S02]  /*0d80*/  LEA.HI R3, R0, R229, RZ, 0x6 ;  /* 0x000000e500037211 */ /* 0x000fc400078f30ff */
[----:B------:R-:W-:Y:S01]  /*0d90*/  LOP3.LUT R0, R23, 0xfffffff8, RZ, 0xc0, !PT ;  /* 0xfffffff817007812 */ /* 0x000fe200078ec0ff */
[----:B------:R-:W-:Y:S01]  /*0da0*/  IMAD.IADD R4, R5, 0x1, -R4 ;  /* 0x0000000105047824 */ /* 0x000fe200078e0a04 */
[----:B------:R-:W-:Y:S01]  /*0db0*/  LEA.HI R6, R12, R12, RZ, 0x1 ;  /* 0x0000000c0c067211 */ /* 0x000fe200078f08ff */
[----:B------:R-:W-:Y:S01]  /*0dc0*/  IMAD.SHL.U32 R3, R3, 0x8, RZ ;  /* 0x0000000803037824 */ /* 0x000fe200078e00ff */
[----:B------:R-:W-:Y:S01]  /*0dd0*/  SHF.R.S32.HI R23, RZ, 0x3, R23 ;  /* 0x00000003ff177819 */ /* 0x000fe20000011417 */
[----:B------:R-:W-:Y:S01]  /*0de0*/  IMAD R224, R4, 0x8, R7 ;  /* 0x0000000804e07824 */ /* 0x000fe200078e0207 */
[----:B------:R-:W-:Y:S01]  /*0df0*/  LOP3.LUT R5, R6, 0x1ffffffe, RZ, 0xc0, !PT ;  /* 0x1ffffffe06057812 */ /* 0x000fe200078ec0ff */
[----:B------:R-:W-:Y:S01]  /*0e00*/  IMAD.IADD R207, R229, 0x1, -R0 ;  /* 0x00000001e5cf7824 */ /* 0x000fe200078e0a00 */
[----:B------:R-:W-:Y:S01]  /*0e10*/  LOP3.LUT R204, R3, 0xfffffe00, RZ, 0xc0, !PT ;  /* 0xfffffe0003cc7812 */ /* 0x000fe200078ec0ff */
[C---:B------:R-:W-:Y:S01]  /*0e20*/  VIADD R212, R23.reuse, 0x20 ;  /* 0x0000002017d47836 */ /* 0x040fe20000000000 */
[----:B------:R-:W-:Y:S01]  /*0e30*/  LOP3.LUT R189, R8, 0x7ffffffc, RZ, 0xc0, !PT ;  /* 0x7ffffffc08bd7812 */ /* 0x000fe200078ec0ff */
[C---:B------:R-:W-:Y:S01]  /*0e40*/  VIADD R211, R23.reuse, 0x40 ;  /* 0x0000004017d37836 */ /* 0x040fe20000000000 */
[----:B------:R-:W-:Y:S01]  /*0e50*/  SHF.R.S32.HI R215, RZ, 0x1f, R23 ;  /* 0x0000001fffd77819 */ /* 0x000fe20000011417 */
[----:B------:R-:W-:-:S02]  /*0e60*/  VIADD R210, R23, 0x60 ;  /* 0x0000006017d27836 */ /* 0x000fc40000000000 */
[----:B------:R-:W-:Y:S01]  /*0e70*/  IMAD.IADD R12, R12, 0x1, -R5 ;  /* 0x000000010c0c7824 */ /* 0x000fe200078e0a05 */
[----:B------:R-:W-:Y:S01]  /*0e80*/  SHF.R.S32.HI R5, RZ, 0x1f, R212 ;  /* 0x0000001fff057819 */ /* 0x000fe200000114d4 */
[----:B------:R-:W-:Y:S01]  /*0e90*/  IMAD.SHL.U32 R225, R23, 0x40, RZ ;  /* 0x0000004017e17824 */ /* 0x000fe200078e00ff */
[----:B------:R-:W-:Y:S01]  /*0ea0*/  SHF.R.S32.HI R0, RZ, 0x1f, R211 ;  /* 0x0000001fff007819 */ /* 0x000fe200000114d3 */
[----:B------:R-:W-:Y:S01]  /*0eb0*/  IMAD.SHL.U32 R199, R212, 0x40, RZ ;  /* 0x00000040d4c77824 */ /* 0x000fe200078e00ff */
[----:B------:R-:W-:Y:S01]  /*0ec0*/  SHF.R.S32.HI R7, RZ, 0x1f, R210 ;  /* 0x0000001fff077819 */ /* 0x000fe200000114d2 */
[----:B------:R-:W-:Y:S01]  /*0ed0*/  IMAD.SHL.U32 R198, R211, 0x40, RZ ;  /* 0x00000040d3c67824 */ /* 0x000fe200078e00ff */
[----:B------:R-:W-:Y:S01]  /*0ee0*/  LEA.HI R5, R5, R212, RZ, 0x3 ;  /* 0x000000d405057211 */ /* 0x000fe200078f18ff */
[----:B------:R-:W-:Y:S01]  /*0ef0*/  IMAD.SHL.U32 R197, R210, 0x40, RZ ;  /* 0x00000040d2c57824 */ /* 0x000fe200078e00ff */
[----:B------:R-:W-:Y:S01]  /*0f00*/  LEA.HI R0, R0, R211, RZ, 0x3 ;  /* 0x000000d300007211 */ /* 0x000fe200078f18ff */
[----:B------:R-:W-:Y:S01]  /*0f10*/  IMAD.SHL.U32 R16, R207, 0x8, RZ ;  /* 0x00000008cf107824 */ /* 0x000fe200078e00ff */
[----:B------:R-:W-:Y:S01]  /*0f20*/  LEA.HI R7, R7, R210, RZ, 0x3 ;  /* 0x000000d207077211 */ /* 0x000fe200078f18ff */
[----:B------:R-:W-:Y:S01]  /*0f30*/  IMAD.SHL.U32 R5, R5, 0x40, RZ ;  /* 0x0000004005057824 */ /* 0x000fe200078e00ff */
[----:B------:R-:W-:Y:S01]  /*0f40*/  LOP3.LUT R3, R225, 0x1c0, RZ, 0xc0, !PT ;  /* 0x000001c0e1037812 */ /* 0x000fe200078ec0ff */
[----:B------:R-:W-:Y:S01]  /*0f50*/  IMAD.SHL.U32 R0, R0, 0x40, RZ ;  /* 0x0000004000007824 */ /* 0x000fe200078e00ff */
[----:B------:R-:W-:Y:S01]  /*0f60*/  LOP3.LUT R199, R199, 0x1c0, RZ, 0xc0, !PT ;  /* 0x000001c0c7c77812 */ /* 0x000fe200078ec0ff */
[----:B------:R-:W-:Y:S01]  /*0f70*/  IMAD.SHL.U32 R7, R7, 0x40, RZ ;  /* 0x0000004007077824 */ /* 0x000fe200078e00ff */
[----:B------:R-:W-:Y:S01]  /*0f80*/  LOP3.LUT R198, R198, 0x1c0, RZ, 0xc0, !PT ;  /* 0x000001c0c6c67812 */ /* 0x000fe200078ec0ff */
[----:B------:R-:W-:Y:S01]  /*0f90*/  IMAD.SHL.U32 R18, R207, 0x4, RZ ;  /* 0x00000004cf127824 */ /* 0x000fe200078e00ff */
[----:B------:R-:W-:Y:S01]  /*0fa0*/  LOP3.LUT R197, R197, 0x1c0, RZ, 0xc0, !PT ;  /* 0x000001c0c5c57812 */ /* 0x000fe200078ec0ff */
[----:B------:R-:W-:Y:S01]  /*0fb0*/  VIADD R190, R16, 0x40 ;  /* 0x0000004010be7836 */ /* 0x000fe20000000000 */
[----:B------:R-:W-:Y:S01]  /*0fc0*/  SHF.R.U32.HI R203, RZ, 0x3, R3 ;  /* 0x00000003ffcb7819 */ /* 0x000fe20000011603 */
[----:B------:R-:W-:Y:S01]  /*0fd0*/  VIADD R185, R18, 0x20 ;  /* 0x0000002012b97836 */ /* 0x000fe20000000000 */
[--C-:B------:R-:W-:Y:S01]  /*0fe0*/  LOP3.LUT R206, R3, 0x38, R16.reuse, 0xf8, !PT ;  /* 0x0000003803ce7812 */ /* 0x100fe200078ef810 */
[----:B------:R-:W-:Y:S01]  /*0ff0*/  IMAD.IADD R189, R218, 0x1, -R189 ;  /* 0x00000001dabd7824 */ /* 0x000fe200078e0abd */
[----:B------:R-:W-:Y:S01]  /*1000*/  SHF.R.U32.HI R228, RZ, 0x3, R199 ;  /* 0x00000003ffe47819 */ /* 0x000fe200000116c7 */
[----:B------:R-:W-:Y:S01]  /*1010*/  IMAD R195, R12, 0x8, R223 ;  /* 0x000000080cc37824 */ /* 0x000fe200078e02df */
[----:B------:R-:W-:-:S02]  /*1020*/  LOP3.LUT R3, R199, 0x38, R16, 0xf8, !PT ;  /* 0x00000038c7037812 */ /* 0x000fc400078ef810 */
[----:B------:R-:W-:Y:S02]  /*1030*/  SHF.R.U32.HI R227, RZ, 0x3, R198 ;  /* 0x00000003ffe37819 */ /* 0x000fe400000116c6 */
[--C-:B------:R-:W-:Y:S02]  /*1040*/  LOP3.LUT R4, R198, 0x38, R16.reuse, 0xf8, !PT ;  /* 0x00000038c6047812 */ /* 0x100fe400078ef810 */
[----:B------:R-:W-:Y:S02]  /*1050*/  SHF.R.U32.HI R226, RZ, 0x3, R197 ;  /* 0x00000003ffe27819 */ /* 0x000fe400000116c5 */
[----:B------:R-:W-:Y:S02]  /*1060*/  LOP3.LUT R9, R197, 0x38, R16, 0xf8, !PT ;  /* 0x00000038c5097812 */ /* 0x000fe400078ef810 */
[----:B------:R-:W-:Y:S02]  /*1070*/  LOP3.LUT R202, R5, 0xfffffe00, RZ, 0xc0, !PT ;  /* 0xfffffe0005ca7812 */ /* 0x000fe400078ec0ff */
[----:B------:R-:W-:-:S02]  /*1080*/  LOP3.LUT R201, R0, 0xfffffe00, RZ, 0xc0, !PT ;  /* 0xfffffe0000c97812 */ /* 0x000fc400078ec0ff */
[----:B------:R-:W-:Y:S02]  /*1090*/  LOP3.LUT R200, R7, 0xfffffe00, RZ, 0xc0, !PT ;  /* 0xfffffe0007c87812 */ /* 0x000fe400078ec0ff */
[----:B------:R-:W-:Y:S02]  /*10a0*/  LOP3.LUT R206, R204, R206, R203, 0xf6, !PT ;  /* 0x000000ceccce7212 */ /* 0x000fe400078ef6cb */
[----:B------:R-:W-:Y:S02]  /*10b0*/  LOP3.LUT R0, R202, R3, R228, 0xf6, !PT ;  /* 0x00000003ca007212 */ /* 0x000fe400078ef6e4 */
[----:B------:R-:W-:Y:S01]  /*10c0*/  LOP3.LUT R4, R201, R4, R227, 0xf6, !PT ;  /* 0x00000004c9047212 */ /* 0x000fe200078ef6e3 */
[--C-:B------:R-:W-:Y:S01]  /*10d0*/  IMAD R205, R206, 0x2, R217.reuse ;  /* 0x00000002cecd7824 */ /* 0x100fe200078e02d9 */
[----:B------:R-:W-:Y:S01]  /*10e0*/  LOP3.LUT R6, R200, R9, R226, 0xf6, !PT ;  /* 0x00000009c8067212 */ /* 0x000fe200078ef6e2 */
[--C-:B------:R-:W-:Y:S01]  /*10f0*/  IMAD R221, R0, 0x2, R217.reuse ;  /* 0x0000000200dd7824 */ /* 0x100fe200078e02d9 */
[----:B------:R-:W-:Y:S01]  /*1100*/  SHF.R.S32.HI R17, RZ, 0x1f, R16 ;  /* 0x0000001fff117819 */ /* 0x000fe20000011410 */
[--C-:B------:R-:W-:Y:S01]  /*1110*/  IMAD R220, R4, 0x2, R217.reuse ;  /* 0x0000000204dc7824 */ /* 0x100fe200078e02d9 */
[----:B------:R-:W-:Y:S01]  /*1120*/  SHF.R.S32.HI R19, RZ, 0x1f, R18 ;  /* 0x0000001fff137819 */ /* 0x000fe20000011412 */
[----:B------:R-:W-:Y:S01]  /*1130*/  IMAD R219, R6, 0x2, R217 ;  /* 0x0000000206db7824 */ /* 0x000fe200078e02d9 */
[----:B------:R-:W-:-:S02]  /*1140*/  SHF.R.S32.HI R216, RZ, 0x1f, R185 ;  /* 0x0000001fffd87819 */ /* 0x000fc400000114b9 */
[----:B------:R-:W-:Y:S02]  /*1150*/  SHF.R.S32.HI R214, RZ, 0x1f, R190 ;  /* 0x0000001fffd67819 */ /* 0x000fe400000114be */
[----:B--2---:R-:W-:-:S07]  /*1160*/  LOP3.LUT R191, R13, 0x1, RZ, 0xfc, !PT ;  /* 0x000000010dbf7812 */ /* 0x004fce00078efcff */
.L_x_8613:
[----:B------:R-:W-:Y:S05]  /*1170*/  YIELD ;  /* 0x0000000000007946 */ /* 0x000fea0003800000 */
[----:B------:R-:W-:Y:S01]  /*1180*/  ULDC.64 UR4, c[0x0][0xa28] ;  /* 0x00028a0000047ab9 */ /* 0x000fe20000000a00 */
[----:B0---4-:R-:W0:Y:S01]  /*1190*/  LDC.64 R6, c[0x0][0xa08] ;  /* 0x00028200ff067b82 */ /* 0x011e220000000a00 */
[----:B------:R-:W-:Y:S01]  /*11a0*/  ISETP.NE.U32.AND P1, PT, RZ, UR4, PT ;  /* 0x00000004ff007c0c */ /* 0x000fe2000bf25070 */
[----:B------:R-:W-:Y:S02]  /*11b0*/  IMAD.MOV.U32 R0, RZ, RZ, RZ ;  /* 0x000000ffff007224 */ /* 0x000fe400078e00ff */
[----:B------:R-:W-:Y:S01]  /*11c0*/  IMAD.MOV.U32 R28, RZ, RZ, RZ ;  /* 0x000000ffff1c7224 */ /* 0x000fe200078e00ff */
[----:B------:R-:W-:Y:S01]  /*11d0*/  ISETP.NE.AND.EX P1, PT, RZ, UR5, PT, P1 ;  /* 0x00000005ff007c0c */ /* 0x000fe2000bf25310 */
[----:B------:R-:W-:-:S02]  /*11e0*/  ULDC.64 UR4, c[0x0][0xa18] ;  /* 0x0002860000047ab9 */ /* 0x000fc40000000a00 */
[----:B------:R-:W-:-:S04]  /*11f0*/  ISETP.NE.U32.AND P2, PT, RZ, UR4, PT ;  /* 0x00000004ff007c0c */ /* 0x000fc8000bf45070 */
[----:B------:R-:W-:Y:S01]  /*1200*/  ISETP.NE.AND.EX P2, PT, RZ, UR5, PT, P2 ;  /* 0x00000005ff007c0c */ /* 0x000fe2000bf45320 */
[----:B------:R-:W-:Y:S02]  /*1210*/  ULDC.64 UR4, c[0x0][0xa08] ;  /* 0x0002820000047ab9 */ /* 0x000fe40000000a00 */
[----:B------:R-:W-:-:S03]  /*1220*/  ISETP.NE.U32.AND P0, PT, RZ, UR4, PT ;  /* 0x00000004ff007c0c */ /* 0x000fc6000bf05070 */
[----:B------:R-:W1:Y:S01]  /*1230*/  @P1 LDC.64 R4, c[0x0][0xa28] ;  /* 0x00028a00ff041b82 */ /* 0x000e620000000a00 */
[----:B------:R-:W-:Y:S01]  /*1240*/  ISETP.NE.AND.EX P0, PT, RZ, UR5, PT, P0 ;  /* 0x00000005ff007c0c */ /* 0x000fe2000bf05300 */
[----:B0-----:R-:W-:-:S06]  /*1250*/  IMAD.WIDE R10, R31, 0x4, R6 ;  /* 0x000000041f0a7825 */ /* 0x001fcc00078e0206 */
[----:B------:R-:W0:Y:S01]  /*1260*/  @P2 LDC.64 R8, c[0x0][0xa18] ;  /* 0x00028600ff082b82 */ /* 0x000e220000000a00 */
[----:B------:R-:W-:Y:S02]  /*1270*/  ULDC UR4, c[0x0][0x288] ;  /* 0x0000a20000047ab9 */ /* 0x000fe40000000800 */
[----:B------:R-:W-:Y:S01]  /*1280*/  IMAD.U32 R187, RZ, RZ, UR4 ;  /* 0x00000004ffbb7e24 */ /* 0x000fe2000f8e00ff */
[----:B------:R-:W-:Y:S02]  /*1290*/  ULDC.64 UR4, c[0x0][0x418] ;  /* 0x0001060000047ab9 */ /* 0x000fe40000000a00 */
[----:B--2---:R2:W5:Y:S01]  /*12a0*/  @P0 LDG.E R28, desc[UR38][R10.64] ;  /* 0x000000260a1c0981 */ /* 0x004562000c1e1900 */
[----:B-1----:R-:W-:-:S05]  /*12b0*/  @P1 IMAD.WIDE R4, R31, 0x4, R4 ;  /* 0x000000041f041825 */ /* 0x002fca00078e0204 */
[----:B------:R2:W5:Y:S01]  /*12c0*/  @P1 LDG.E R0, desc[UR38][R4.64] ;  /* 0x0000002604001981 */ /* 0x000562000c1e1900 */
[----:B0-----:R-:W-:-:S05]  /*12d0*/  @P2 IMAD.WIDE R6, R31, 0x4, R8 ;  /* 0x000000041f062825 */ /* 0x001fca00078e0208 */
[----:B------:R2:W5:Y:S01]  /*12e0*/  @P2 LDG.E R187, desc[UR38][R6.64] ;  /* 0x0000002606bb2981 */ /* 0x000562000c1e1900 */
[----:B------:R-:W-:-:S03]  /*12f0*/  UISETP.NE.U32.AND UP0, UPT, UR4, URZ, UPT ;  /* 0x0000003f0400728c */ /* 0x000fc6000bf05070 */
[----:B------:R-:W-:Y:S01]  /*1300*/  ULDC UR4, c[0x0][0x424] ;  /* 0x0001090000047ab9 */ /* 0x000fe20000000800 */
[----:B------:R-:W-:-:S03]  /*1310*/  UISETP.NE.AND.EX UP0, UPT, UR5, URZ, UPT, UP0 ;  /* 0x0000003f0500728c */ /* 0x000fc6000bf05300 */
[----:B------:R-:W-:Y:S01]  /*1320*/  ULDC UR5, c[0x0][0x2f0] ;  /* 0x0000bc0000057ab9 */ /* 0x000fe20000000800 */
[----:B------:R-:W-:-:S04]  /*1330*/  USEL UR4, UR4, 0x1, UP0 ;  /* 0x0000000104047887 */ /* 0x000fc80008000000 */
[----:B------:R-:W-:-:S03]  /*1340*/  UIMAD UR4, UR4, UR5, URZ ;  /* 0x00000005040472a4 */ /* 0x000fc6000f8e023f */
[----:B------:R-:W-:Y:S02]  /*1350*/  ULDC UR5, c[0x0][0x348] ;  /* 0x0000d20000057ab9 */ /* 0x000fe40000000800 */
[----:B------:R-:W-:Y:S02]  /*1360*/  IMAD.U32 R24, RZ, RZ, UR5 ;  /* 0x00000005ff187e24 */ /* 0x000fe4000f8e00ff */
[----:B------:R-:W-:Y:S01]  /*1370*/  IMAD.U32 R27, RZ, RZ, UR4 ;  /* 0x00000004ff1b7e24 */ /* 0x000fe2000f8e00ff */
[----:B--23--:R-:W-:Y:S06]  /*1380*/  @P2 BRA `(.L_x_8352) ;  /* 0x0000000000242947 */ /* 0x00cfec0003800000 */
        /* <DEDUP_REMOVED lines=9> */
.L_x_8352:
[----:B------:R-:W-:Y:S01]  /*1420*/  ULDC.64 UR4, c[0x0][0xa20] ;  /* 0x0002880000047ab9 */ /* 0x000fe20000000a00 */
[----:B------:R-:W-:Y:S01]  /*1430*/  IMAD.MOV.U32 R208, RZ, RZ, R30 ;  /* 0x000000ffffd07224 */ /* 0x000fe200078e001e */
[----:B------:R-:W-:Y:S01]  /*1440*/  ISETP.NE.U32.AND P1, PT, RZ, UR4, PT ;  /* 0x00000004ff007c0c */ /* 0x000fe2000bf25070 */
[----:B------:R-:W-:-:S03]  /*1450*/  IMAD.MOV.U32 R209, RZ, RZ, R31 ;  /* 0x000000ffffd17224 */ /* 0x000fc600078e001f */
[----:B------:R-:W-:-:S13]  /*1460*/  ISETP.NE.AND.EX P1, PT, RZ, UR5, PT, P1 ;  /* 0x00000005ff007c0c */ /* 0x000fda000bf25310 */
[----:B------:R-:W-:Y:S05]  /*1470*/  @!P1 BRA `(.L_x_8353) ;  /* 0x0000000000109947 */ /* 0x000fea0003800000 */
[----:B------:R-:W0:Y:S02]  /*1480*/  LDC.64 R4, c[0x0][0xa20] ;  /* 0x00028800ff047b82 */ /* 0x000e240000000a00 */
[----:B0-----:R-:W-:-:S05]  /*1490*/  IMAD.WIDE R4, R31, 0x4, R4 ;  /* 0x000000041f047825 */ /* 0x001fca00078e0204 */
[----:B------:R0:W5:Y:S01]  /*14a0*/  LDG.E R27, desc[UR38][R4.64] ;  /* 0x00000026041b7981 */ /* 0x000162000c1e1900 */
[----:B------:R-:W-:Y:S05]  /*14b0*/  BRA `(.L_x_8354) ;  /* 0x0000000000107947 */ /* 0x000fea0003800000 */
.L_x_8353:
[----:B------:R-:W-:Y:S05]  /*14c0*/  @!P0 BRA `(.L_x_8354) ;  /* 0x00000000000c8947 */ /* 0x000fea0003800000 */
[----:B------:R-:W2:Y:S04]  /*14d0*/  LDG.E R4, desc[UR38][R10.64] ;  /* 0x000000260a047981 */ /* 0x000ea8000c1e1900 */
[----:B------:R-:W2:Y:S02]  /*14e0*/  LDG.E R27, desc[UR38][R10.64+0x4] ;  /* 0x000004260a1b7981 */ /* 0x000ea4000c1e1900 */
[----:B--2---:R-:W-:-:S07]  /*14f0*/  IMAD.IADD R27, R27, 0x1, -R4 ;  /* 0x000000011b1b7824 */ /* 0x004fce00078e0a04 */
.L_x_8354:
        /* <DEDUP_REMOVED lines=20> */
[----:B------:R-:W-:-:S04]  /*1640*/  VIADD R0, R193, 0x7f ;  /* 0x0000007fc1007836 */ /* 0x000fc80000000000 */
[----:B0-----:R-:W-:-:S04]  /*1650*/  IMAD.MOV.U32 R4, RZ, RZ, R0 ;  /* 0x000000ffff047224 */ /* 0x001fc800078e0000 */
[----:B------:R-:W0:Y:S08]  /*1660*/  @P1 LDC R9, c[0x0][0x44c] ;  /* 0x00011300ff091b82 */ /* 0x000e300000000800 */
[----:B------:R-:W1:Y:S01]  /*1670*/  @P1 LDC R10, c[0x0][0x450] ;  /* 0x00011400ff0a1b82 */ /* 0x000e620000000800 */
[----:B----4-:R-:W-:Y:S02]  /*1680*/  @P0 IMAD.IADD R24, R8, 0x1, -R3 ;  /* 0x0000000108180824 */ /* 0x010fe400078e0a03 */
[----:B0-----:R-:W-:-:S04]  /*1690*/  @P1 IMAD.HI.U32 R3, R0, R9, RZ ;  /* 0x0000000900031227 */ /* 0x001fc800078e00ff */
[----:B------:R-:W-:Y:S01]  /*16a0*/  IMAD.IADD R188, R11, 0x1, R24 ;  /* 0x000000010bbc7824 */ /* 0x000fe200078e0218 */
[----:B-1----:R-:W-:-:S03]  /*16b0*/  @P1 SHF.R.U32.HI R4, RZ, R10, R3 ;  /* 0x0000000aff041219 */ /* 0x002fc60000011603 */
[C---:B------:R-:W-:Y:S01]  /*16c0*/  VIADD R0, R188.reuse, 0x7f ;  /* 0x0000007fbc007836 */ /* 0x040fe20000000000 */
[----:B------:R-:W-:-:S04]  /*16d0*/  IADD3 R5, R188, 0x1, -R187 ;  /* 0x00000001bc057810 */ /* 0x000fc80007ffe8bb */
[----:B------:R-:W-:Y:S01]  /*16e0*/  SHF.R.S32.HI R3, RZ, 0x1f, R0 ;  /* 0x0000001fff037819 */ /* 0x000fe20000011400 */
[----:B---3--:R-:W-:-:S03]  /*16f0*/  IMAD.IADD R7, R5, 0x1, R4 ;  /* 0x0000000105077824 */ /* 0x008fc600078e0204 */
[----:B------:R-:W-:Y:S01]  /*1700*/  LEA.HI R3, R3, R0, RZ, 0x7 ;  /* 0x0000000003037211 */ /* 0x000fe200078f38ff */
[----:B------:R-:W-:-:S03]  /*1710*/  IMAD.IADD R0, R7, 0x1, R12 ;  /* 0x0000000107007824 */ /* 0x000fc600078e020c */
[----:B------:R-:W-:Y:S01]  /*1720*/  SHF.R.S32.HI R129, RZ, 0x7, R3 ;  /* 0x00000007ff817819 */ /* 0x000fe20000011403 */
        /* <DEDUP_REMOVED lines=12> */
.L_x_8357:
[----:B------:R-:W-:-:S13]  /*17f0*/  ISETP.NE.AND P0, PT, R13, 0x1, PT ;  /* 0x000000010d00780c */ /* 0x000fda0003f05270 */
[----:B------:R-:W0:Y:S02]  /*1800*/  @P0 LDC.64 R4, c[0x0][0x9e8] ;  /* 0x00027a00ff040b82 */ /* 0x000e240000000a00 */
[----:B0-----:R-:W-:-:S05]  /*1810*/  @P0 IMAD.HI.U32 R4, R3, R4, RZ ;  /* 0x0000000403040227 */ /* 0x001fca00078e00ff */
[----:B------:R-:W-:-:S07]  /*1820*/  @P0 SHF.R.U32.HI R3, RZ, R5, R4 ;  /* 0x00000005ff030219 */ /* 0x000fce0000011604 */
.L_x_8358:
[----:B------:R-:W-:Y:S05]  /*1830*/  BSYNC B0 ;  /* 0x0000000000007941 */ /* 0x000fea0003800000 */
.L_x_8356:
[----:B------:R-:W-:-:S05]  /*1840*/  IMAD R3, R3, R13, R13 ;  /* 0x0000000d03037224 */ /* 0x000fca00078e020d */
[----:B------:R-:W-:-:S07]  /*1850*/  VIMNMX R0, R0, R3, PT ;  /* 0x0000000300007248 */ /* 0x000fce0003fe0100 */
.L_x_8355:
[----:B------:R-:W0:Y:S01]  /*1860*/  @P1 LDC R4, c[0x0][0x44c] ;  /* 0x00011300ff041b82 */ /* 0x000e220000000800 */
[----:B------:R-:W-:Y:S01]  /*1870*/  IMAD.IADD R127, R188, 0x1, -R187 ;  /* 0x00000001bc7f7824 */ /* 0x000fe200078e0abb */
[----:B------:R-:W-:-:S06]  /*1880*/  ULDC UR4, c[0x0][0x9dc] ;  /* 0x0002770000047ab9 */ /* 0x000fcc0000000800 */
[----:B------:R-:W1:Y:S01]  /*1890*/  @P1 LDC R6, c[0x0][0x450] ;  /* 0x00011400ff061b82 */ /* 0x000e620000000800 */
[----:B0-----:R-:W-:-:S04]  /*18a0*/  @P1 IMAD.HI.U32 R3, R193, R4, RZ ;  /* 0x00000004c1031227 */ /* 0x001fc800078e00ff */
[----:B------:R-:W-:Y:S01]  /*18b0*/  IMAD.MOV.U32 R4, RZ, RZ, R193 ;  /* 0x000000ffff047224 */ /* 0x000fe200078e00c1 */
        /* <DEDUP_REMOVED lines=14> */
.L_x_8361:
[----:B------:R-:W-:-:S13]  /*19a0*/  ISETP.NE.AND P0, PT, R13, 0x1, PT ;  /* 0x000000010d00780c */ /* 0x000fda0003f05270 */
[----:B------:R-:W0:Y:S02]  /*19b0*/  @P0 LDC.64 R6, c[0x0][0x9e8] ;  /* 0x00027a00ff060b82 */ /* 0x000e240000000a00 */
[----:B0-----:R-:W-:-:S05]  /*19c0*/  @P0 IMAD.HI.U32 R6, R3, R6, RZ ;  /* 0x0000000603060227 */ /* 0x001fca00078e00ff */
[----:B------:R-:W-:-:S07]  /*19d0*/  @P0 SHF.R.U32.HI R3, RZ, R7, R6 ;  /* 0x00000007ff030219 */ /* 0x000fce0000011606 */
.L_x_8362:
[----:B------:R-:W-:Y:S05]  /*19e0*/  BSYNC B0 ;  /* 0x0000000000007941 */ /* 0x000fea0003800000 */
.L_x_8360:
[----:B------:R-:W-:-:S05]  /*19f0*/  IMAD R3, R3, R13, RZ ;  /* 0x0000000d03037224 */ /* 0x000fca00078e02ff */
[----:B------:R-:W-:-:S07]  /*1a00*/  VIMNMX R4, R4, R3, !PT ;  /* 0x0000000304047248 */ /* 0x000fce0007fe0100 */
.L_x_8359:
        /* <DEDUP_REMOVED lines=43> */
.L_x_8365:
[----:B------:R-:W-:Y:S05]  /*1cc0*/  BSYNC B6 ;  /* 0x0000000000067941 */ /* 0x000fea0003800000 */
.L_x_8364:
        /* <DEDUP_REMOVED lines=20> */
.L_x_8367:
[----:B------:R-:W-:Y:S05]  /*1e10*/  BSYNC B6 ;  /* 0x0000000000067941 */ /* 0x000fea0003800000 */
.L_x_8366:
[----:B------:R-:W-:Y:S01]  /*1e20*/  ULDC.64 UR4, c[0x0][0x9f8] ;  /* 0x00027e0000047ab9 */ /* 0x000fe20000000a00 */
[----:B------:R-:W0:Y:S01]  /*1e30*/  S2R R29, SR_TID.X ;  /* 0x00000000001d7919 */ /* 0x000e220000002100 */
[----:B------:R-:W-:Y:S01]  /*1e40*/  ISETP.NE.U32.AND P0, PT, RZ, UR4, PT ;  /* 0x00000004ff007c0c */ /* 0x000fe2000bf05070 */
[----:B------:R-:W1:Y:S01]  /*1e50*/  LDC.64 R98, c[0x0][0x300] ;  /* 0x0000c000ff627b82 */ /* 0x000e620000000a00 */
[----:B------:R-:W-:Y:S01]  /*1e60*/  IMAD.IADD R42, R28, 0x1, R27 ;  /* 0x000000011c2a7824 */ /* 0x000fe200078e021b */
[----:B------:R-:W-:Y:S01]  /*1e70*/  ULDC.64 UR6, c[0x0][0xa08] ;  /* 0x0002820000067ab9 */ /* 0x000fe20000000a00 */
[----:B------:R-:W-:Y:S01]  /*1e80*/  ISETP.NE.AND.EX P0, PT, RZ, UR5, PT, P0 ;  /* 0x00000005ff007c0c */ /* 0x000fe2000bf05300 */
[----:B------:R-:W-:Y:S01]  /*1e90*/  ULDC.64 UR4, c[0x0][0x308] ;  /* 0x0000c20000047ab9 */ /* 0x000fe20000000a00 */
[----:B------:R-:W-:-:S03]  /*1ea0*/  SHF.R.S32.HI R8, RZ, 0x1f, R30 ;  /* 0x0000001fff087819 */ /* 0x000fc6000001141e */
[----:B------:R-:W2:Y:S08]  /*1eb0*/  LDC R113, c[0x0][0x3f4] ;  /* 0x0000fd00ff717b82 */ /* 0x000eb00000000800 */
[----:B------:R-:W3:Y:S08]  /*1ec0*/  @P0 LDC.64 R4, c[0x0][0x9f8] ;  /* 0x00027e00ff040b82 */ /* 0x000ef00000000a00 */
[----:B------:R-:W4:Y:S01]  /*1ed0*/  LDC.64 R12, c[0x0][0x3f8] ;  /* 0x0000fe00ff0c7b82 */ /* 0x000f220000000a00 */
[----:B---3--:R-:W-:-:S05]  /*1ee0*/  @P0 IMAD.WIDE R4, R31, 0x4, R4 ;  /* 0x000000041f040825 */ /* 0x008fca00078e0204 */
[----:B------:R3:W3:Y:S01]  /*1ef0*/  @P0 LDG.E R31, desc[UR38][R4.64] ;  /* 0x00000026041f0981 */ /* 0x0006e2000c1e1900 */
[----:B------:R-:W-:Y:S01]  /*1f00*/  SHF.R.S32.HI R32, RZ, 0x1f, R42 ;  /* 0x0000001fff207819 */ /* 0x000fe2000001142a */
[-C--:B-1----:R-:W-:Y:S01]  /*1f10*/  IMAD.WIDE.U32 R6, R42, R98.reuse, RZ ;  /* 0x000000622a067225 */ /* 0x082fe200078e00ff */
[----:B------:R-:W-:Y:S02]  /*1f20*/  ISETP.NE.U32.AND P0, PT, RZ, UR6, PT ;  /* 0x00000006ff007c0c */ /* 0x000fe4000bf05070 */
[----:B0-----:R-:W-:Y:S01]  /*1f30*/  SHF.R.U32.HI R29, RZ, 0x7, R29 ;  /* 0x00000007ff1d7819 */ /* 0x001fe2000001161d */
[----:B------:R-:W-:Y:S01]  /*1f40*/  IMAD R0, R32, R98, RZ ;  /* 0x0000006220007224 */ /* 0x000fe200078e02ff */
[----:B------:R-:W-:Y:S01]  /*1f50*/  ISETP.NE.AND.EX P0, PT, RZ, UR7, PT, P0 ;  /* 0x00000007ff007c0c */ /* 0x000fe2000bf05300 */
[-C--:B----4-:R-:W-:Y:S01]  /*1f60*/  IMAD.WIDE.U32 R10, R23, R12.reuse, R16 ;  /* 0x0000000c170a7225 */ /* 0x090fe200078e0010 */
[----:B------:R-:W-:Y:S02]  /*1f70*/  ISETP.NE.AND P6, PT, R29, 0x1, PT ;  /* 0x000000011d00780c */ /* 0x000fe40003fc5270 */
[----:B--2---:R-:W-:Y:S01]  /*1f80*/  ISETP.GE.AND P1, PT, R16, R113, PT ;  /* 0x000000711000720c */ /* 0x004fe20003f26270 */
[----:B------:R-:W-:Y:S01]  /*1f90*/  IMAD R3, R42, R99, R0 ;  /* 0x000000632a037224 */ /* 0x000fe200078e0200 */
[----:B-----5:R-:W-:Y:S01]  /*1fa0*/  SHF.R.S32.HI R27, RZ, 0x1f, R115 ;  /* 0x0000001fff1b7819 */ /* 0x020fe20000011473 */
[C---:B------:R-:W-:Y:S01]  /*1fb0*/  IMAD.SHL.U32 R88, R98.reuse, 0x20, RZ ;  /* 0x0000002062587824 */ /* 0x040fe200078e00ff */
[----:B------:R-:W-:Y:S01]  /*1fc0*/  SHF.L.U64.HI R89, R98, 0x5, R99 ;  /* 0x0000000562597819 */ /* 0x000fe20000010263 */
[----:B------:R-:W-:Y:S01]  /*1fd0*/  IMAD.IADD R7, R7, 0x1, R3 ;  /* 0x0000000107077824 */ /* 0x000fe200078e0203 */
[----:B------:R-:W-:Y:S01]  /*1fe0*/  SHF.L.U64.HI R21, R12, 0x5, R13 ;  /* 0x000000050c157819 */ /* 0x000fe2000001020d */
[----:B------:R-:W-:Y:S01]  /*1ff0*/  IMAD R3, R8, UR4, RZ ;  /* 0x0000000408037c24 */ /* 0x000fe2000f8e02ff */
[----:B------:R-:W-:Y:S01]  /*2000*/  SHF.R.S32.HI R118, RZ, 0x1f, R212 ;  /* 0x0000001fff767819 */ /* 0x000fe200000114d4 */
[C---:B---3--:R-:W-:Y:S01]  /*2010*/  IMAD.WIDE.U32 R4, R30.reuse, UR4, R6 ;  /* 0x000000041e047c25 */ /* 0x048fe2000f8e0006 */
[----:B------:R-:W-:Y:S01]  /*2020*/  SHF.R.S32.HI R117, RZ, 0x1f, R211 ;  /* 0x0000001fff757819 */ /* 0x000fe200000114d3 */
[----:B------:R-:W0:Y:S01]  /*2030*/  LDC.64 R6, c[0x0][0x408] ;  /* 0x00010200ff067b82 */ /* 0x000e220000000a00 */
[----:B------:R-:W-:Y:S01]  /*2040*/  SHF.R.S32.HI R116, RZ, 0x1f, R210 ;  /* 0x0000001fff747819 */ /* 0x000fe200000114d2 */
[----:B------:R-:W-:Y:S01]  /*2050*/  IMAD R3, R30, UR5, R3 ;  /* 0x000000051e037c24 */ /* 0x000fe2000f8e0203 */
[----:B------:R-:W-:Y:S01]  /*2060*/  ULDC.64 UR4, c[0x0][0x310] ;  /* 0x0000c40000047ab9 */ /* 0x000fe20000000a00 */
[----:B------:R-:W-:-:S02]  /*2070*/  IMAD R28, R27, R12, RZ ;  /* 0x0000000c1b1c7224 */ /* 0x000fc400078e02ff */
[----:B------:R-:W-:Y:S02]  /*2080*/  IMAD.IADD R5, R5, 0x1, R3 ;  /* 0x0000000105057824 */ /* 0x000fe400078e0203 */
[----:B------:R-:W-:Y:S02]  /*2090*/  IMAD R33, R115, R13, R28 ;  /* 0x0000000d73217224 */ /* 0x000fe400078e021c */
[-C--:B------:R-:W-:Y:S02]  /*20a0*/  IMAD R28, R215, R98.reuse, RZ ;  /* 0x00000062d71c7224 */ /* 0x080fe400078e02ff */
[----:B------:R-:W-:-:S04]  /*20b0*/  IMAD.WIDE.U32 R130, R23, R98, R88 ;  /* 0x0000006217827225 */ /* 0x000fc800078e0058 */
[----:B------:R-:W-:-:S04]  /*20c0*/  IMAD.WIDE.U32 R40, R23, R98, R16 ;  /* 0x0000006217287225 */ /* 0x000fc800078e0010 */
[----:B------:R-:W-:Y:S02]  /*20d0*/  VIADD R126, R29, 0x8 ;  /* 0x000000081d7e7836 */ /* 0x000fe40000000000 */
[----:B------:R-:W-:Y:S02]  /*20e0*/  IMAD.SHL.U32 R128, R98, 0x80, RZ ;  /* 0x0000008062807824 */ /* 0x000fe400078e00ff */
[----:B0-----:R-:W-:-:S04]  /*20f0*/  IMAD R14, R215, R6, RZ ;  /* 0x00000006d70e7224 */ /* 0x001fc800078e02ff */
[----:B------:R-:W-:Y:S01]  /*2100*/  IMAD R85, R23, R7, R14 ;  /* 0x0000000717557224 */ /* 0x000fe200078e020e */
[----:B------:R-:W-:Y:S02]  /*2110*/  SHF.R.S32.HI R0, RZ, 0x1f, R31 ;  /* 0x0000001fff007819 */ /* 0x000fe4000001141f */
[----:B------:R-:W-:Y:S02]  /*2120*/  SEL R31, R31, RZ, !P0 ;  /* 0x000000ff1f1f7207 */ /* 0x000fe40004000000 */
[----:B------:R-:W-:Y:S02]  /*2130*/  SEL R9, R0, RZ, !P0 ;  /* 0x000000ff00097207 */ /* 0x000fe40004000000 */
[----:B------:R-:W-:Y:S01]  /*2140*/  IADD3 R42, P0, R23, R42, RZ ;  /* 0x0000002a172a7210 */ /* 0x000fe20007f1e0ff */
[----:B------:R-:W-:-:S04]  /*2150*/  IMAD.WIDE.U32 R96, R31, UR4, R4 ;  /* 0x000000041f607c25 */ /* 0x000fc8000f8e0004 */
[----:B------:R-:W-:Y:S01]  /*2160*/  IMAD R0, R9, UR4, RZ ;  /* 0x0000000409007c24 */ /* 0x000fe2000f8e02ff */
[C---:B------:R-:W-:Y:S01]  /*2170*/  IADD3 R38, P3, R96.reuse, 0x40, RZ ;  /* 0x0000004060267810 */ /* 0x040fe20007f7e0ff */
[----:B------:R-:W-:Y:S01]  /*2180*/  IMAD.X R43, R215, 0x1, R32, P0 ;  /* 0x00000001d72b7824 */ /* 0x000fe200000e0620 */
[----:B------:R-:W-:Y:S01]  /*2190*/  IADD3 R36, P0, R96, R40, RZ ;  /* 0x0000002860247210 */ /* 0x000fe20007f1e0ff */
[----:B------:R-:W-:Y:S01]  /*21a0*/  IMAD R35, R31, UR5, R0 ;  /* 0x000000051f237c24 */ /* 0x000fe2000f8e0200 */
[----:B------:R-:W-:Y:S05]  /*21b0*/  @!P6 WARPSYNC.ALL ;  /* 0x000000000000e948 */ /* 0x000fea0003800000 */
[----:B------:R-:W-:Y:S01]  /*21c0*/  ULDC.64 UR4, c[0x0][0x330] ;  /* 0x0000cc0000047ab9 */ /* 0x000fe20000000a00 */
[----:B------:R-:W-:-:S02]  /*21d0*/  IMAD.IADD R35, R97, 0x1, R35 ;  /* 0x0000000161237824 */ /* 0x000fc400078e0223 */
[----:B------:R-:W-:Y:S02]  /*21e0*/  IMAD R3, R8, UR4, RZ ;  /* 0x0000000408037c24 */ /* 0x000fe4000f8e02ff */
[----:B------:R-:W-:-:S04]  /*21f0*/  IMAD.WIDE.U32 R4, R30, UR4, R16 ;  /* 0x000000041e047c25 */ /* 0x000fc8000f8e0010 */
[----:B------:R-:W-:Y:S01]  /*2200*/  IMAD R3, R30, UR5, R3 ;  /* 0x000000051e037c24 */ /* 0x000fe2000f8e0203 */
[----:B------:R-:W-:Y:S01]  /*2210*/  ULDC.64 UR4, c[0x0][0x338] ;  /* 0x0000ce0000047ab9 */ /* 0x000fe20000000a00 */
[----:B------:R-:W-:Y:S02]  /*2220*/  IMAD.X R103, RZ, RZ, R35, P3 ;  /* 0x000000ffff677224 */ /* 0x000fe400018e0623 */
[----:B------:R-:W-:Y:S01]  /*2230*/  IMAD.IADD R5, R5, 0x1, R3 ;  /* 0x0000000105057824 */ /* 0x000fe200078e0203 */
[----:B------:R-:W-:Y:S01]  /*2240*/  SEL R3, R113, RZ, P1 ;  /* 0x000000ff71037207 */ /* 0x000fe20000800000 */
[----:B------:R-:W-:Y:S02]  /*2250*/  IMAD R0, R9, UR4, RZ ;  /* 0x0000000409007c24 */ /* 0x000fe4000f8e02ff */
[----:B------:R-:W-:-:S04]  /*2260*/  IMAD.WIDE.U32 R8, R23, R6, R18 ;  /* 0x0000000617087225 */ /* 0x000fc800078e0012 */
[----:B------:R-:W-:Y:S02]  /*2270*/  IMAD.IADD R3, R16, 0x1, R3 ;  /* 0x0000000110037824 */ /* 0x000fe400078e0203 */
[----:B------:R-:W-:Y:S02]  /*2280*/  IMAD R105, R31, UR5, R0 ;  /* 0x000000051f697c24 */ /* 0x000fe4000f8e0200 */
[-C--:B------:R-:W-:Y:S01]  /*2290*/  IMAD R0, R215, R12.reuse, RZ ;  /* 0x0000000cd7007224 */ /* 0x080fe200078e02ff */
[----:B------:R-:W-:Y:S01]  /*22a0*/  SHF.R.S32.HI R20, RZ, 0x1f, R3 ;  /* 0x0000001fff147819 */ /* 0x000fe20000011403 */
[----:B------:R-:W-:Y:S01]  /*22b0*/  IMAD.WIDE.U32 R94, R31, UR4, R4 ;  /* 0x000000041f5e7c25 */ /* 0x000fe2000f8e0004 */
[----:B------:R-:W-:Y:S02]  /*22c0*/  ULDC UR4, c[0x0][0x2f4] ;  /* 0x0000bd0000047ab9 */ /* 0x000fe40000000800 */
[----:B------:R-:W-:Y:S01]  /*22d0*/  LEA.HI R44, R20, R3, RZ, 0x3 ;  /* 0x00000003142c7211 */ /* 0x000fe200078f18ff */
[----:B------:R-:W-:Y:S01]  /*22e0*/  IMAD.WIDE.U32 R4, R23, R12, R18 ;  /* 0x0000000c17047225 */ /* 0x000fe200078e0012 */
[----:B------:R-:W-:-:S02]  /*22f0*/  ISETP.GE.AND P2, PT, R16, UR4, PT ;  /* 0x0000000410007c0c */ /* 0x000fc4000bf46270 */
[----:B------:R-:W-:Y:S01]  /*2300*/  LOP3.LUT R37, R44, 0xfffffff8, RZ, 0xc0, !PT ;  /* 0xfffffff82c257812 */ /* 0x000fe200078ec0ff */
[----:B------:R-:W-:Y:S01]  /*2310*/  IMAD R15, R23, R13, R0 ;  /* 0x0000000d170f7224 */ /* 0x000fe200078e0200 */
[----:B------:R-:W-:Y:S01]  /*2320*/  P2R R0, PR, RZ, 0x2 ;  /* 0x00000002ff007803 */ /* 0x000fe20000000000 */
[----:B------:R-:W-:Y:S01]  /*2330*/  IMAD.MOV.U32 R86, RZ, RZ, R8 ;  /* 0x000000ffff567224 */ /* 0x000fe200078e0008 */
[----:B------:R-:W-:Y:S01]  /*2340*/  LEA.HI R8, R20, R3, RZ, 0x6 ;  /* 0x0000000314087211 */ /* 0x000fe200078f30ff */
[----:B------:R-:W-:Y:S01]  /*2350*/  IMAD.IADD R5, R5, 0x1, R15 ;  /* 0x0000000105057824 */ /* 0x000fe200078e020f */
[----:B------:R-:W-:Y:S01]  /*2360*/  SHF.L.U64.HI R20, R12, 0x6, R13 ;  /* 0x000000060c147819 */ /* 0x000fe2000001020d */
[----:B------:R-:W-:Y:S01]  /*2370*/  IMAD.IADD R11, R15, 0x1, R11 ;  /* 0x000000010f0b7824 */ /* 0x000fe200078e020b */
[----:B------:R-:W-:Y:S01]  /*2380*/  SHF.R.S32.HI R101, RZ, 0x3, R44 ;  /* 0x00000003ff657819 */ /* 0x000fe2000001142c */
[----:B------:R-:W-:Y:S01]  /*2390*/  IMAD.WIDE.U32 R14, R23, R6, R16 ;  /* 0x00000006170e7225 */ /* 0x000fe200078e0010 */
[----:B------:R-:W-:-:S03]  /*23a0*/  SHF.R.S32.HI R102, RZ, 0x1f, R37 ;  /* 0x0000001fff667819 */ /* 0x000fc60000011425 */
[----:B------:R-:W-:Y:S01]  /*23b0*/  IMAD.SHL.U32 R3, R8, 0x80, RZ ;  /* 0x0000008008037824 */ /* 0x000fe200078e00ff */
[----:B------:R-:W-:Y:S01]  /*23c0*/  LOP3.LUT R8, R44, 0x38, RZ, 0xc0, !PT ;  /* 0x000000382c087812 */ /* 0x000fe200078ec0ff */
[----:B------:R-:W-:-:S03]  /*23d0*/  IMAD.WIDE.U32 R92, R115, R12, R4 ;  /* 0x0000000c735c7225 */ /* 0x000fc600078e0004 */
[----:B------:R-:W-:Y:S01]  /*23e0*/  LOP3.LUT R8, R8, 0x1c0, R225, 0xf8, !PT ;  /* 0x000001c008087812 */ /* 0x000fe200078ef8e1 */
[----:B------:R-:W-:Y:S01]  /*23f0*/  IMAD.IADD R87, R9, 0x1, R85 ;  /* 0x0000000109577824 */ /* 0x000fe200078e0255 */
[--C-:B------:R-:W-:Y:S01]  /*2400*/  LOP3.LUT R9, R199, 0x38, R44.reuse, 0xf8, !PT ;  /* 0x00000038c7097812 */ /* 0x100fe200078ef82c */
[----:B------:R-:W-:Y:S01]  /*2410*/  IMAD R4, R27, R6, RZ ;  /* 0x000000061b047224 */ /* 0x000fe200078e02ff */
[----:B------:R-:W-:Y:S01]  /*2420*/  LOP3.LUT R3, R3, 0xffffe000, RZ, 0xc0, !PT ;  /* 0xffffe00003037812 */ /* 0x000fe200078ec0ff */
[----:B------:R-:W-:Y:S01]  /*2430*/  IMAD.IADD R85, R85, 0x1, R15 ;  /* 0x0000000155557824 */ /* 0x000fe200078e020f */
[----:B------:R-:W-:Y:S01]  /*2440*/  LOP3.LUT R15, R197, 0x38, R44, 0xf8, !PT ;  /* 0x00000038c50f7812 */ /* 0x000fe200078ef82c */
[----:B------:R-:W-:Y:S01]  /*2450*/  IMAD.MOV.U32 R84, RZ, RZ, R14 ;  /* 0x000000ffff547224 */ /* 0x000fe200078e000e */
[----:B------:R-:W-:Y:S01]  /*2460*/  LOP3.LUT R14, R198, 0x38, R44, 0xf8, !PT ;  /* 0x00000038c60e7812 */ /* 0x000fe200078ef82c */
[----:B------:R-:W-:Y:S01]  /*2470*/  IMAD R31, R23, R99, R28 ;  /* 0x00000063171f7224 */ /* 0x000fe200078e021c */
[----:B------:R-:W-:Y:S01]  /*2480*/  LOP3.LUT R9, R9, R228, RZ, 0x3c, !PT ;  /* 0x000000e409097212 */ /* 0x000fe200078e3cff */
[----:B------:R-:W-:Y:S01]  /*2490*/  IMAD R45, R115, R7, R4 ;  /* 0x00000007732d7224 */ /* 0x000fe200078e0204 */
[----:B------:R-:W-:Y:S01]  /*24a0*/  IADD3 R4, P1, R88, R130, RZ ;  /* 0x0000008258047210 */ /* 0x000fe20007f3e0ff */
[----:B------:R-:W-:Y:S01]  /*24b0*/  IMAD.IADD R5, R31, 0x1, R131 ;  /* 0x000000011f057824 */ /* 0x000fe200078e0283 */
[----:B------:R-:W-:Y:S01]  /*24c0*/  LOP3.LUT R14, R14, R227, RZ, 0x3c, !PT ;  /* 0x000000e30e0e7212 */ /* 0x000fe200078e3cff */
[----:B------:R-:W-:Y:S01]  /*24d0*/  IMAD.IADD R30, R41, 0x1, R31 ;  /* 0x00000001291e7824 */ /* 0x000fe200078e021f */
[----:B------:R-:W-:Y:S01]  /*24e0*/  LOP3.LUT R15, R15, R226, RZ, 0x3c, !PT ;  /* 0x000000e20f0f7212 */ /* 0x000fe200078e3cff */
[----:B------:R-:W-:Y:S01]  /*24f0*/  IMAD.X R28, R5, 0x1, R89, P1 ;  /* 0x00000001051c7824 */ /* 0x000fe200008e0659 */
[----:B------:R-:W-:Y:S01]  /*2500*/  LOP3.LUT R8, R8, R203, RZ, 0x3c, !PT ;  /* 0x000000cb08087212 */ /* 0x000fe200078e3cff */
[----:B------:R-:W-:Y:S01]  /*2510*/  IMAD.X R39, R30, 0x1, R35, P0 ;  /* 0x000000011e277824 */ /* 0x000fe200000e0623 */
[-C--:B------:R-:W-:Y:S01]  /*2520*/  IADD3 R110, R9, R3.reuse, R202 ;  /* 0x00000003096e7210 */ /* 0x080fe20007ffe0ca */
[----:B------:R-:W-:Y:S01]  /*2530*/  IMAD.WIDE.U32 R90, R115, R12, R10 ;  /* 0x0000000c735a7225 */ /* 0x000fe200078e000a */
[----:B------:R-:W-:-:S02]  /*2540*/  IADD3 R109, R14, R3, R201 ;  /* 0x000000030e6d7210 */ /* 0x000fc40007ffe0c9 */
[-C--:B------:R-:W-:Y:S01]  /*2550*/  IADD3 R108, R15, R3.reuse, R200 ;  /* 0x000000030f6c7210 */ /* 0x080fe20007ffe0c8 */
[CC--:B------:R-:W-:Y:S01]  /*2560*/  IMAD.WIDE.U32 R86, R115.reuse, R6.reuse, R86 ;  /* 0x0000000673567225 */ /* 0x0c0fe200078e0056 */
[----:B------:R-:W-:Y:S02]  /*2570*/  IADD3 R112, R8, R3, R204 ;  /* 0x0000000308707210 */ /* 0x000fe40007ffe0cc */
[C---:B------:R-:W-:Y:S01]  /*2580*/  SHF.L.U64.HI R3, R98.reuse, 0x7, R99 ;  /* 0x0000000762037819 */ /* 0x040fe20000010263 */
[----:B------:R-:W-:Y:S01]  /*2590*/  IMAD.WIDE.U32 R84, R115, R6, R84 ;  /* 0x0000000673547225 */ /* 0x000fe200078e0054 */
[----:B------:R-:W-:Y:S02]  /*25a0*/  SHF.L.U64.HI R27, R98, 0x6, R99 ;  /* 0x00000006621b7819 */ /* 0x000fe40000010263 */
[----:B------:R-:W-:Y:S01]  /*25b0*/  IADD3 R29, P1, R4, R88, RZ ;  /* 0x00000058041d7210 */ /* 0x000fe20007f3e0ff */
[----:B------:R-:W-:Y:S01]  /*25c0*/  IMAD.SHL.U32 R14, R12, 0x20, RZ ;  /* 0x000000200c0e7824 */ /* 0x000fe200078e00ff */
[----:B------:R-:W-:Y:S01]  /*25d0*/  IADD3 R99, P0, R36, 0x40, RZ ;  /* 0x0000004024637810 */ /* 0x000fe20007f1e0ff */
[----:B------:R-:W-:Y:S01]  /*25e0*/  IMAD.SHL.U32 R8, R6, 0x20, RZ ;  /* 0x0000002006087824 */ /* 0x000fe200078e00ff */
[C---:B------:R-:W-:Y:S01]  /*25f0*/  SHF.L.U64.HI R15, R12.reuse, 0x7, R13 ;  /* 0x000000070c0f7819 */ /* 0x040fe2000001020d */
[----:B------:R-:W-:Y:S01]  /*2600*/  IMAD.SHL.U32 R13, R12, 0x40, RZ ;  /* 0x000000400c0d7824 */ /* 0x000fe200078e00ff */
[----:B------:R-:W-:Y:S01]  /*2610*/  SHF.L.U64.HI R11, R6, 0x5, R7 ;  /* 0x00000005060b7819 */ /* 0x000fe20000010207 */
[----:B------:R-:W-:Y:S01]  /*2620*/  IMAD.X R31, R28, 0x1, R89, P1 ;  /* 0x000000011c1f7824 */ /* 0x000fe200008e0659 */
[C---:B------:R-:W-:Y:S01]  /*2630*/  SHF.L.U64.HI R10, R6.reuse, 0x6, R7 ;  /* 0x00000006060a7819 */ /* 0x040fe20000010207 */
[----:B------:R-:W-:Y:S01]  /*2640*/  IMAD.IADD R32, R93, 0x1, R33 ;  /* 0x000000015d207824 */ /* 0x000fe200078e0221 */
[C---:B------:R-:W-:Y:S01]  /*2650*/  SHF.L.U64.HI R9, R6.reuse, 0x7, R7 ;  /* 0x0000000706097819 */ /* 0x040fe20000010207 */
[----:B------:R-:W-:Y:S01]  /*2660*/  IMAD.SHL.U32 R7, R6, 0x40, RZ ;  /* 0x0000004006077824 */ /* 0x000fe200078e00ff */
[----:B------:R-:W-:Y:S01]  /*2670*/  ISETP.GE.AND P1, PT, R190, UR4, PT ;  /* 0x00000004be007c0c */ /* 0x000fe2000bf26270 */
[----:B------:R-:W-:-:S02]  /*2680*/  IMAD.SHL.U32 R12, R12, 0x80, RZ ;  /* 0x000000800c0c7824 */ /* 0x000fc400078e00ff */
[----:B------:R-:W-:Y:S02]  /*2690*/  IMAD.SHL.U32 R6, R6, 0x80, RZ ;  /* 0x0000008006067824 */ /* 0x000fe400078e00ff */
[----:B------:R-:W-:Y:S02]  /*26a0*/  IMAD.SHL.U32 R113, R113, 0x2, RZ ;  /* 0x0000000271717824 */ /* 0x000fe400078e00ff */
[----:B------:R-:W-:Y:S02]  /*26b0*/  IMAD.IADD R33, R33, 0x1, R91 ;  /* 0x0000000121217824 */ /* 0x000fe400078e025b */
[----:B------:R-:W-:Y:S02]  /*26c0*/  IMAD.IADD R34, R87, 0x1, R45 ;  /* 0x0000000157227824 */ /* 0x000fe400078e022d */
[----:B------:R-:W-:Y:S02]  /*26d0*/  IMAD.IADD R100, R45, 0x1, R85 ;  /* 0x000000012d647824 */ /* 0x000fe400078e0255 */
[----:B------:R-:W-:-:S02]  /*26e0*/  IMAD.X R104, RZ, RZ, R39, P0 ;  /* 0x000000ffff687224 */ /* 0x000fc400000e0627 */
[----:B------:R-:W-:Y:S01]  /*26f0*/  IMAD.IADD R105, R95, 0x1, R105 ;  /* 0x000000015f697824 */ /* 0x000fe200078e0269 */
[----:B------:R-:W-:Y:S06]  /*2700*/  @!P6 BAR.SYNC.DEFER_BLOCKING 0x9, 0x100 ;  /* 0x024400000000eb1d */ /* 0x000fec0000010000 */
.L_x_8453:
[----:B0-----:R-:W0:Y:S01]  /*2710*/  LDC R123, c[0x0][0x3f4] ;  /* 0x0000fd00ff7b7b82 */ /* 0x001e220000000800 */
[----:B------:R-:W-:Y:S01]  /*2720*/  VIADD R26, R26, 0xffffffff ;  /* 0xffffffff1a1a7836 */ /* 0x000fe20000000000 */
[----:B------:R-:W-:Y:S05]  /*2730*/  YIELD ;  /* 0x0000000000007946 */ /* 0x000fea0003800000 */
[----:B------:R-:W-:Y:S01]  /*2740*/  IMAD R111, R184, 0x4000, R206 ;  /* 0x00004000b86f7824 */ /* 0x000fe200078e02ce */
[----:B------:R-:W-:Y:S01]  /*2750*/  ISETP.GT.AND P3, PT, R26, R25, PT ;  /* 0x000000191a00720c */ /* 0x000fe20003f64270 */
[----:B------:R-:W-:Y:S02]  /*2760*/  BSSY B0, `(.L_x_8368) ;  /* 0x00005dd000007945 */ /* 0x000fe40003800000 */
[----:B------:R-:W-:Y:S01]  /*2770*/  IMAD R111, R111, 0x2, R2 ;  /* 0x000000026f6f7824 */ /* 0x000fe200078e0202 */
[----:B------:R-:W-:-:S02]  /*2780*/  P2R R107, PR, RZ, 0x8 ;  /* 0x00000008ff6b7803 */ /* 0x000fc40000000000 */
[----:B0-----:R-:W-:-:S13]  /*2790*/  ISETP.GE.AND P0, PT, R123, 0x1, PT ;  /* 0x000000017b00780c */ /* 0x001fda0003f06270 */
[----:B------:R-:W-:Y:S05]  /*27a0*/  @!P0 BRA `(.L_x_8369) ;  /* 0x0000005400e48947 */ /* 0x000fea0003800000 */
[----:B------:R-:W-:Y:S01]  /*27b0*/  ULDC.U8 UR4, c[0x0][0x410] ;  /* 0x0001040000047ab9 */ /* 0x000fe20000000000 */
[----:B------:R-:W-:Y:S01]  /*27c0*/  SHF.R.S32.HI R45, RZ, 0x1f, R26 ;  /* 0x0000001fff2d7819 */ /* 0x000fe2000001141a */
[-C--:B------:R-:W-:Y:S01]  /*27d0*/  IMAD R44, R3, R26.reuse, RZ ;  /* 0x0000001a032c7224 */ /* 0x080fe200078e02ff */
[----:B------:R-:W-:Y:S01]  /*27e0*/  ISETP.NE.AND P0, PT, RZ, UR4, PT ;  /* 0x00000004ff007c0c */ /* 0x000fe2000bf05270 */
[-C--:B------:R-:W-:Y:S02]  /*27f0*/  IMAD R46, R15, R26.reuse, RZ ;  /* 0x0000001a0f2e7224 */ /* 0x080fe400078e02ff */
[----:B------:R-:W-:Y:S02]  /*2800*/  IMAD R48, R9, R26, RZ ;  /* 0x0000001a09307224 */ /* 0x000fe400078e02ff */
[C---:B------:R-:W-:Y:S02]  /*2810*/  IMAD R47, R45.reuse, R128, R44 ;  /* 0x000000802d2f7224 */ /* 0x040fe400078e022c */
[----:B------:R-:W-:-:S02]  /*2820*/  IMAD R119, R45, R12, R46 ;  /* 0x0000000c2d777224 */ /* 0x000fc400078e022e */
[----:B------:R-:W-:Y:S02]  /*2830*/  IMAD R114, R26, -0x80, R24 ;  /* 0xffffff801a727824 */ /* 0x000fe400078e0218 */
[----:B------:R-:W-:Y:S02]  /*2840*/  IMAD R45, R45, R6, R48 ;  /* 0x000000062d2d7224 */ /* 0x000fe400078e0230 */
[----:B------:R-:W-:Y:S01]  /*2850*/  IMAD.WIDE.U32 R120, R128, R26, RZ ;  /* 0x0000001a80787225 */ /* 0x000fe200078e00ff */
[----:B------:R-:W-:-:S03]  /*2860*/  VIMNMX R114, R114, 0x80, PT ;  /* 0x0000008072727848 */ /* 0x000fc60003fe0100 */
        /* <DEDUP_REMOVED lines=34> */
.L_x_8372:
[----:B------:R-:W-:Y:S05]  /*2a90*/  BSYNC B1 ;  /* 0x0000000000017941 */ /* 0x000fea0003800000 */
.L_x_8371:
[----:B------:R-:W-:Y:S01]  /*2aa0*/  ISETP.GE.AND P4, PT, R212, R114, PT ;  /* 0x00000072d400720c */ /* 0x000fe20003f86270 */
        /* <DEDUP_REMOVED lines=19> */
[----:B------:R-:W-:Y:S01]  /*2be0*/  PRMT R159, R47, 0x7610, R159 ;  /* 0x000076102f9f7816 */ /* 0x000fe2000000009f */
        /* <DEDUP_REMOVED lines=21> */
.L_x_8374:
[----:B------:R-:W-:Y:S05]  /*2d40*/  BSYNC B1 ;  /* 0x0000000000017941 */ /* 0x000fea0003800000 */
.L_x_8373:
        /* <DEDUP_REMOVED lines=24> */
[----:B------:R-:W-:Y:S02]  /*2ed0*/  CS2R R50, SRZ ;  /* 0x0000000000327805 */ /* 0x000fe4000001ff00 */
[----:B------:R-:W-:Y:S02]  /*2ee0*/  CS2R R54, SRZ ;  /* 0x0000000000367805 */ /* 0x000fe4000001ff00 */
[----:B------:R-:W-:Y:S01]  /*2ef0*/  P2R R147, PR, RZ, 0x1 ;  /* 0x00000001ff937803 */ /* 0x000fe20000000000 */
        /* <DEDUP_REMOVED lines=21> */
.L_x_8376:
[----:B------:R-:W-:Y:S05]  /*3050*/  BSYNC B1 ;  /* 0x0000000000017941 */ /* 0x000fea0003800000 */
.L_x_8375:
[----:B------:R-:W-:Y:S01]  /*3060*/  ISETP.GE.AND P5, PT, R210, R114, PT ;  /* 0x00000072d200720c */ /* 0x000fe20003fa6270 */
[----:B------:R-:W-:-:S12]  /*3070*/  BSSY B1, `(.L_x_8377) ;  /* 0x000001e000017945 */ /* 0x000fd80003800000 */
[----:B------:R-:W-:Y:S05]  /*3080*/  @P5 BRA `(.L_x_8378) ;  /* 0x0000000000705947 */ /* 0x000fea0003800000 */
[----:B0-----:R-:W0:Y:S01]  /*3090*/  LDC.64 R44, c[0x0][0x3f8] ;  /* 0x0000fe00ff2c7b82 */ /* 0x001e220000000a00 */
[----:B------:R-:W-:Y:S01]  /*30a0*/  IMAD.MOV.U32 R79, RZ, RZ, R119 ;  /* 0x000000ffff4f7224 */ /* 0x000fe200078e0077 */
[----:B------:R-:W-:Y:S01]  /*30b0*/  ULDC.64 UR4, c[0x0][0x3e8] ;  /* 0x0000fa0000047ab9 */ /* 0x000fe20000000a00 */
[----:B------:R-:W-:Y:S01]  /*30c0*/  IMAD.MOV.U32 R77, RZ, RZ, R106 ;  /* 0x000000ffff4d7224 */ /* 0x000fe200078e006a */
[----:B------:R-:W-:Y:S02]  /*30d0*/  CS2R R52, SRZ ;  /* 0x0000000000347805 */ /* 0x000fe4000001ff00 */
[----:B------:R-:W-:Y:S01]  /*30e0*/  CS2R R54, SRZ ;  /* 0x0000000000367805 */ /* 0x000fe2000001ff00 */
        /* <DEDUP_REMOVED lines=22> */
.L_x_8378:
[----:B------:R-:W-:Y:S05]  /*3250*/  BSYNC B1 ;  /* 0x0000000000017941 */ /* 0x000fea0003800000 */
.L_x_8377:
[----:B01---5:R-:W-:Y:S01]  /*3260*/  IMAD.MOV.U32 R44, RZ, RZ, R56 ;  /* 0x000000ffff2c7224 */ /* 0x023fe200078e0038 */
[----:B------:R-:W-:Y:S01]  /*3270*/  ISETP.NE.AND P0, PT, R191, 0x3, PT ;  /* 0x00000003bf00780c */ /* 0x000fe20003f05270 */
        /* <DEDUP_REMOVED lines=31> */
[----:B------:R-:W-:Y:S06]  /*3470*/  @!P0 BRA `(.L_x_8379) ;  /* 0x0000000000048947 */ /* 0x000fec0003800000 */
[----:B------:R-:W-:Y:S01]  /*3480*/  BPT.TRAP 0x1 ;  /* 0x000000040000795c */ /* 0x000fe20000300000 */
.L_x_8379:
[----:B------:R-:W-:Y:S01]  /*3490*/  IMAD R106, R184, 0x8, R2 ;  /* 0x00000008b86a7824 */ /* 0x000fe200078e0202 */
[----:B------:R-:W-:Y:S01]  /*34a0*/  SHF.L.U32 R119, R192, 0x1f, RZ ;  /* 0x0000001fc0777819 */ /* 0x000fe200000006ff */
[----:B------:R-:W-:Y:S03]  /*34b0*/  BSSY B1, `(.L_x_8380) ;  /* 0x0000003000017945 */ /* 0x000fe60003800000 */
[----:B------:R-:W0:Y:S02]  /*34c0*/  SYNCS.PHASECHK.TRANS64.TRYWAIT P6, [R106+URZ+0x28890], R119 ;  /* 0x028890776a0075a7 */ /* 0x000e2400080c017f */
[----:B0-----:R-:W-:Y:S05]  /*34d0*/  @!P6 BRA `(.L_x_8381) ;  /* 0x000002380094e947 */ /* 0x001fea0003800000 */
.L_x_8789:
[----:B------:R-:W-:Y:S05]  /*34e0*/  BSYNC B1 ;  /* 0x0000000000017941 */ /* 0x000fea0003800000 */
.L_x_8380:
[----:B------:R-:W-:Y:S04]  /*34f0*/  BSSY B1, `(.L_x_8382) ;  /* 0x0000079000017945 */ /* 0x000fe80003800000 */
[----:B------:R-:W-:Y:S05]  /*3500*/  @P3 BRA `(.L_x_8383) ;  /* 0x0000000400dc3947 */ /* 0x000fea0003800000 */
[----:B------:R-:W-:Y:S01]  /*3510*/  IADD3 R157, P3, R40, R120, RZ ;  /* 0x00000078289d7210 */ /* 0x000fe20007f7e0ff */
[----:B------:R-:W-:Y:S04]  /*3520*/  BSSY B2, `(.L_x_8384) ;  /* 0x000003b000027945 */ /* 0x000fe80003800000 */
[----:B------:R-:W-:Y:S01]  /*3530*/  IMAD.X R158, R122, 0x1, R30, P3 ;  /* 0x000000017a9e7824 */ /* 0x000fe200018e061e */
[----:B------:R-:W-:Y:S07]  /*3540*/  @P2 BRA `(.L_x_8385) ;  /* 0x0000000000e02947 */ /* 0x000fee0003800000 */
[----:B------:R1:W2:Y:S01]  /*3550*/  LDS.128 R44, [R111+0x18400] ;  /* 0x018400006f2c7984 */ /* 0x0002a20000000c00 */
        /* <DEDUP_REMOVED lines=25> */
[-C--:B------:R-:W-:Y:S01]  /*36f0*/  FMUL.FTZ R167, R76, R83.reuse ;  /* 0x000000534ca77220 */ /* 0x080fe20000410000 */
[C---:B------:R-:W-:Y:S01]  /*3700*/  IMAD.U32 R45, R44.reuse, 0x10000, RZ ;  /* 0x000100002c2d7824 */ /* 0x040fe200078e00ff */
[----:B------:R-:W-:Y:S01]  /*3710*/  LOP3.LUT R44, R44, 0xffff0000, RZ, 0xc0, !PT ;  /* 0xffff00002c2c7812 */ /* 0x000fe200078ec0ff */
[----:B------:R-:W-:Y:S01]  /*3720*/  FMUL.FTZ R169, R81, R166 ;  /* 0x000000a651a97220 */ /* 0x000fe20000410000 */
        /* <DEDUP_REMOVED lines=21> */
.L_x_8387:
[----:B------:R-:W-:Y:S05]  /*3880*/  BSYNC B3 ;  /* 0x0000000000037941 */ /* 0x000fea0003800000 */
.L_x_8386:
[----:B------:R-:W-:Y:S02]  /*3890*/  ULDC.64 UR4, c[0x0][0x2e8] ;  /* 0x0000ba0000047ab9 */ /* 0x000fe40000000a00 */
[----:B------:R-:W-:-:S04]  /*38a0*/  LEA R76, P3, R77, UR4, 0x1 ;  /* 0x000000044d4c7c11 */ /* 0x000fc8000f8608ff */
[----:B------:R-:W-:-:S05]  /*38b0*/  LEA.HI.X R77, R77, UR5, R160, 0x1, P3 ;  /* 0x000000054d4d7c11 */ /* 0x000fca00098f0ca0 */
[----:B--2---:R1:W-:Y:S04]  /*38c0*/  STG.E.128 desc[UR38][R76.64], R44 ;  /* 0x0000002c4c007986 */ /* 0x0043e8000c101d26 */
.L_x_8385:
[----:B------:R-:W-:Y:S05]  /*38d0*/  BSYNC B2 ;  /* 0x0000000000027941 */ /* 0x000fea0003800000 */
.L_x_8384:
[----:B------:R-:W-:Y:S05]  /*38e0*/  @P1 BRA `(.L_x_8383) ;  /* 0x0000000000e41947 */ /* 0x000fea0003800000 */
[----:B-1----:R1:W2:Y:S01]  /*38f0*/  LDS.128 R44, [R111+0x1c400] ;  /* 0x01c400006f2c7984 */ /* 0x0022a20000000c00 */
        /* <DEDUP_REMOVED lines=10> */
[----:B------:R-:W-:Y:S02]  /*39a0*/  PRMT R145, R145, 0x5410, R76 ;  /* 0x0000541091917816 */ /* 0x000fe4000000004c */
[----:B------:R-:W-:Y:S01]  /*39b0*/  SHF.R.U64 R83, R72, 0x10, R73 ;  /* 0x0000001048537819 */ /* 0x000fe20000001249 */
[C---:B------:R-:W-:Y:S01]  /*39c0*/  IMAD.U32 R72, R46.reuse, 0x10000, RZ ;  /* 0x000100002e487824 */ /* 0x040fe200078e00ff */
        /* <DEDUP_REMOVED lines=38> */
.L_x_8389:
[----:B------:R-:W-:Y:S05]  /*3c30*/  BSYNC B2 ;  /* 0x0000000000027941 */ /* 0x000fea0003800000 */
.L_x_8388:
[----:B------:R-:W-:Y:S02]  /*3c40*/  ULDC.64 UR4, c[0x0][0x2e8] ;  /* 0x0000ba0000047ab9 */ /* 0x000fe40000000a00 */
[----:B------:R-:W-:-:S04]  /*3c50*/  LEA R72, P3, R157, UR4, 0x1 ;  /* 0x000000049d487c11 */ /* 0x000fc8000f8608ff */
[----:B------:R-:W-:-:S05]  /*3c60*/  LEA.HI.X R73, R157, UR5, R158, 0x1, P3 ;  /* 0x000000059d497c11 */ /* 0x000fca00098f0c9e */
[----:B--2---:R2:W-:Y:S04]  /*3c70*/  STG.E.128 desc[UR38][R72.64], R44 ;  /* 0x0000002c48007986 */ /* 0x0045e8000c101d26 */
.L_x_8383:
[----:B------:R-:W-:Y:S05]  /*3c80*/  BSYNC B1 ;  /* 0x0000000000017941 */ /* 0x000fea0003800000 */
.L_x_8382:
        /* <DEDUP_REMOVED lines=58> */
.L_x_8395:
[----:B------:R-:W-:Y:S05]  /*4030*/  BSYNC B3 ;  /* 0x0000000000037941 */ /* 0x000fea0003800000 */
.L_x_8394:
[----:B------:R-:W-:Y:S02]  /*4040*/  ULDC.64 UR4, c[0x0][0x2e8] ;  /* 0x0000ba0000047ab9 */ /* 0x000fe40000000a00 */
[----:B------:R-:W-:-:S04]  /*4050*/  LEA R68, P3, R74, UR4, 0x1 ;  /* 0x000000044a447c11 */ /* 0x000fc8000f8608ff */
[----:B------:R-:W-:-:S05]  /*4060*/  LEA.HI.X R69, R74, UR5, R75, 0x1, P3 ;  /* 0x000000054a457c11 */ /* 0x000fca00098f0c4b */
[----:B--2---:R2:W-:Y:S04]  /*4070*/  STG.E.128 desc[UR38][R68.64], R44 ;  /* 0x0000002c44007986 */ /* 0x0045e8000c101d26 */
.L_x_8393:
[----:B------:R-:W-:Y:S05]  /*4080*/  BSYNC B2 ;  /* 0x0000000000027941 */ /* 0x000fea0003800000 */
.L_x_8392:
[----:B------:R-:W-:Y:S05]  /*4090*/  @P1 BRA `(.L_x_8391) ;  /* 0x0000000000e41947 */ /* 0x000fea0003800000 */
[----:B-12---:R1:W2:Y:S01]  /*40a0*/  LDS.128 R44, [R111+0x1d400] ;  /* 0x01d400006f2c7984 */ /* 0x0062a20000000c00 */
        /* <DEDUP_REMOVED lines=51> */
.L_x_8397:
[----:B------:R-:W-:Y:S05]  /*43e0*/  BSYNC B2 ;  /* 0x0000000000027941 */ /* 0x000fea0003800000 */
.L_x_8396:
[----:B------:R-:W-:Y:S02]  /*43f0*/  ULDC.64 UR4, c[0x0][0x2e8] ;  /* 0x0000ba0000047ab9 */ /* 0x000fe40000000a00 */
[----:B------:R-:W-:-:S04]  /*4400*/  LEA R64, P3, R74, UR4, 0x1 ;  /* 0x000000044a407c11 */ /* 0x000fc8000f8608ff */
[----:B------:R-:W-:-:S05]  /*4410*/  LEA.HI.X R65, R74, UR5, R77, 0x1, P3 ;  /* 0x000000054a417c11 */ /* 0x000fca00098f0c4d */
[----:B--2---:R3:W-:Y:S04]  /*4420*/  STG.E.128 desc[UR38][R64.64], R44 ;  /* 0x0000002c40007986 */ /* 0x0047e8000c101d26 */
.L_x_8391:
[----:B------:R-:W-:Y:S05]  /*4430*/  BSYNC B1 ;  /* 0x0000000000017941 */ /* 0x000fea0003800000 */
.L_x_8390:
[----:B------:R-:W-:Y:S01]  /*4440*/  ISETP.NE.AND P3, PT, R147, RZ, PT ;  /* 0x000000ff9300720c */ /* 0x000fe20003f65270 */
[----:B------:R-:W-:-:S12]  /*4450*/  BSSY B1, `(.L_x_8398) ;  /* 0x000007a000017945 */ /* 0x000fd80003800000 */
[----:B------:R-:W-:Y:S05]  /*4460*/  @P3 BRA `(.L_x_8399) ;  /* 0x0000000400e03947 */ /* 0x000fea0003800000 */
[----:B------:R-:W-:Y:S01]  /*4470*/  IADD3 R75, P3, P4, R4, R120, R16 ;  /* 0x00000078044b7210 */ /* 0x000fe20007c7e010 */
        /* <DEDUP_REMOVED lines=55> */
.L_x_8403:
[----:B------:R-:W-:Y:S05]  /*47f0*/  BSYNC B3 ;  /* 0x0000000000037941 */ /* 0x000fea0003800000 */
.L_x_8402:
[----:B------:R-:W-:Y:S02]  /*4800*/  ULDC.64 UR4, c[0x0][0x2e8] ;  /* 0x0000ba0000047ab9 */ /* 0x000fe40000000a00 */
[----:B------:R-:W-:-:S04]  /*4810*/  LEA R60, P3, R68, UR4, 0x1 ;  /* 0x00000004443c7c11 */ /* 0x000fc8000f8608ff */
[----:B------:R-:W-:-:S05]  /*4820*/  LEA.HI.X R61, R68, UR5, R73, 0x1, P3 ;  /* 0x00000005443d7c11 */ /* 0x000fca00098f0c49 */
[----:B--2---:R4:W-:Y:S04]  /*4830*/  STG.E.128 desc[UR38][R60.64], R44 ;  /* 0x0000002c3c007986 */ /* 0x0049e8000c101d26 */
.L_x_8401:
[----:B------:R-:W-:Y:S05]  /*4840*/  BSYNC B2 ;  /* 0x0000000000027941 */ /* 0x000fea0003800000 */
.L_x_8400:
        /* <DEDUP_REMOVED lines=53> */
.L_x_8405:
[----:B------:R-:W-:Y:S05]  /*4ba0*/  BSYNC B2 ;  /* 0x0000000000027941 */ /* 0x000fea0003800000 */
.L_x_8404:
[----:B------:R-:W-:Y:S02]  /*4bb0*/  ULDC.64 UR4, c[0x0][0x2e8] ;  /* 0x0000ba0000047ab9 */ /* 0x000fe40000000a00 */
[----:B------:R-:W-:-:S04]  /*4bc0*/  LEA R56, P3, R64, UR4, 0x1 ;  /* 0x0000000440387c11 */ /* 0x000fc8000f8608ff */
[----:B------:R-:W-:-:S05]  /*4bd0*/  LEA.HI.X R57, R64, UR5, R69, 0x1, P3 ;  /* 0x0000000540397c11 */ /* 0x000fca00098f0c45 */
[----:B--2---:R1:W-:Y:S04]  /*4be0*/  STG.E.128 desc[UR38][R56.64], R44 ;  /* 0x0000002c38007986 */ /* 0x0043e8000c101d26 */
.L_x_8399:
[----:B------:R-:W-:Y:S05]  /*4bf0*/  BSYNC B1 ;  /* 0x0000000000017941 */ /* 0x000fea0003800000 */
.L_x_8398:
[----:B------:R-:W-:Y:S05]  /*4c00*/  @P5 BRA `(.L_x_8406) ;  /* 0x0000003800485947 */ /* 0x000fea0003800000 */
[----:B------:R-:W-:Y:S01]  /*4c10*/  IADD3 R121, P3, P4, R29, R120, R16 ;  /* 0x000000781d797210 */ /* 0x000fe20007c7e010 */
[----:B------:R-:W-:Y:S03]  /*4c20*/  BSSY B1, `(.L_x_8407) ;  /* 0x000003c000017945 */ /* 0x000fe60003800000 */
[----:B------:R-:W-:Y:S01]  /*4c30*/  IADD3.X R122, R31, R122, R17, P3, P4 ;  /* 0x0000007a1f7a7210 */ /* 0x000fe20001fe8411 */
[----:B------:R-:W-:Y:S08]  /*4c40*/  @P2 BRA `(.L_x_8408) ;  /* 0x0000000000e42947 */ /* 0x000ff00003800000 */
        /* <DEDUP_REMOVED lines=51> */
.L_x_8410:
[----:B------:R-:W-:Y:S05]  /*4f80*/  BSYNC B2 ;  /* 0x0000000000027941 */ /* 0x000fea0003800000 */
.L_x_8409:
[----:B------:R-:W-:Y:S01]  /*4f90*/  ULDC.64 UR4, c[0x0][0x2e8] ;  /* 0x0000ba0000047ab9 */ /* 0x000fe20000000a00 */
[----:B------:R-:W-:Y:S01]  /*4fa0*/  IMAD.X R53, R122, 0x1, R35, P3 ;  /* 0x000000017a357824 */ /* 0x000fe200018e0623 */
[----:B------:R-:W-:-:S04]  /*4fb0*/  LEA R52, P3, R60, UR4, 0x1 ;  /* 0x000000043c347c11 */ /* 0x000fc8000f8608ff */
[----:B------:R-:W-:-:S05]  /*4fc0*/  LEA.HI.X R53, R60, UR5, R53, 0x1, P3 ;  /* 0x000000053c357c11 */ /* 0x000fca00098f0c35 */
[----:B--2---:R1:W-:Y:S04]  /*4fd0*/  STG.E.128 desc[UR38][R52.64], R44 ;  /* 0x0000002c34007986 */ /* 0x0043e8000c101d26 */
.L_x_8408:
[----:B------:R-:W-:Y:S05]  /*4fe0*/  BSYNC B1 ;  /* 0x0000000000017941 */ /* 0x000fea0003800000 */
.L_x_8407:
        /* <DEDUP_REMOVED lines=52> */
.L_x_8412:
[----:B------:R-:W-:Y:S05]  /*5330*/  BSYNC B1 ;  /* 0x0000000000017941 */ /* 0x000fea0003800000 */
.L_x_8411:
[----:B------:R-:W-:Y:S01]  /*5340*/  ULDC.64 UR4, c[0x0][0x2e8] ;  /* 0x0000ba0000047ab9 */ /* 0x000fe20000000a00 */
[----:B------:R-:W-:Y:S01]  /*5350*/  IMAD.X R49, R122, 0x1, R103, P3 ;  /* 0x000000017a317824 */ /* 0x000fe200018e0667 */
[----:B------:R-:W-:-:S04]  /*5360*/  LEA R48, P3, R56, UR4, 0x1 ;  /* 0x0000000438307c11 */ /* 0x000fc8000f8608ff */
[----:B------:R-:W-:-:S05]  /*5370*/  LEA.HI.X R49, R56, UR5, R49, 0x1, P3 ;  /* 0x0000000538317c11 */ /* 0x000fca00098f0c31 */
[----:B--2---:R1:W-:Y:S01]  /*5380*/  STG.E.128 desc[UR38][R48.64], R44 ;  /* 0x0000002c30007986 */ /* 0x0043e2000c101d26 */
[----:B------:R-:W-:Y:S05]  /*5390*/  BRA `(.L_x_8406) ;  /* 0x0000003000647947 */ /* 0x000fea0003800000 */
.L_x_8370:
[----:B------:R-:W-:Y:S02]  /*53a0*/  ISETP.GE.AND P3, PT, R212, R114, PT ;  /* 0x00000072d400720c */ /* 0x000fe40003f66270 */
[----:B------:R-:W-:Y:S02]  /*53b0*/  CS2R R50, SRZ ;  /* 0x0000000000327805 */ /* 0x000fe4000001ff00 */
[----:B------:R-:W-:-:S13]  /*53c0*/  ISETP.GE.OR P3, PT, R16, R123, P3 ;  /* 0x0000007b1000720c */ /* 0x000fda0001f66670 */
[----:B------:R-:W-:Y:S01]  /*53d0*/  @!P3 IADD3 R46, P0, P4, R90, R78, R14 ;  /* 0x0000004e5a2eb210 */ /* 0x000fe20007c1e00e */
[----:B------:R-:W0:Y:S03]  /*53e0*/  @!P3 LDC.64 R60, c[0x0][0x3e8] ;  /* 0x0000fa00ff3cbb82 */ /* 0x000e260000000a00 */
[----:B------:R-:W-:Y:S02]  /*53f0*/  @!P3 IADD3.X R47, R33, R119, R21, P0, P4 ;  /* 0x00000077212fb210 */ /* 0x000fe400007e8415 */
[----:B------:R-:W-:-:S03]  /*5400*/  @!P3 IADD3 R44, P0, P4, R84, R76, R8 ;  /* 0x0000004c542cb210 */ /* 0x000fc60007c1e008 */
[----:B------:R-:W1:Y:S01]  /*5410*/  @!P3 LDC.64 R62, c[0x0][0x400] ;  /* 0x00010000ff3ebb82 */ /* 0x000e620000000a00 */
        /* <DEDUP_REMOVED lines=11> */
[----:B------:R-:W4:Y:S01]  /*54d0*/  @!P4 LDC.64 R52, c[0x0][0x3e8] ;  /* 0x0000fa00ff34cb82 */ /* 0x000f220000000a00 */
[----:B------:R-:W-:-:S05]  /*54e0*/  @!P4 IADD3 R48, P5, R90, R78, RZ ;  /* 0x0000004e5a30c210 */ /* 0x000fca0007fbe0ff */
[----:B------:R-:W-:Y:S02]  /*54f0*/  @!P4 IMAD.X R49, R119, 0x1, R33, P5 ;  /* 0x000000017731c824 */ /* 0x000fe400028e0621 */
[----:B------:R-:W0:Y:S01]  /*5500*/  @!P4 LDC.64 R54, c[0x0][0x400] ;  /* 0x00010000ff36cb82 */ /* 0x000e220000000a00 */
[----:B----4-:R-:W-:-:S04]  /*5510*/  @!P4 LEA R52, P5, R48, R52, 0x1 ;  /* 0x000000343034c211 */ /* 0x010fc800078a08ff */
[----:B------:R-:W-:Y:S02]  /*5520*/  @!P4 LEA.HI.X R53, R48, R53, R49, 0x1, P5 ;  /* 0x000000353035c211 */ /* 0x000fe400028f0c31 */
[----:B------:R-:W-:-:S05]  /*5530*/  @!P4 IADD3 R48, P5, R84, R76, RZ ;  /* 0x0000004c5430c210 */ /* 0x000fca0007fbe0ff */
[----:B------:R-:W-:Y:S01]  /*5540*/  @!P4 IMAD.X R49, R106, 0x1, R100, P5 ;  /* 0x000000016a31c824 */ /* 0x000fe200028e0664 */
[----:B0-----:R-:W-:-:S04]  /*5550*/  @!P4 LEA R54, P5, R48, R54, 0x1 ;  /* 0x000000363036c211 */ /* 0x001fc800078a08ff */
[----:B------:R-:W-:Y:S02]  /*5560*/  @!P4 LEA.HI.X R55, R48, R55, R49, 0x1, P5 ;  /* 0x000000373037c211 */ /* 0x000fe400028f0c31 */
[----:B------:R-:W-:Y:S02]  /*5570*/  CS2R R48, SRZ ;  /* 0x0000000000307805 */ /* 0x000fe4000001ff00 */
[----:B------:R-:W-:-:S04]  /*5580*/  @!P3 LEA R60, P5, R46, R60, 0x1 ;  /* 0x0000003c2e3cb211 */ /* 0x000fc800078a08ff */
[----:B------:R-:W-:Y:S02]  /*5590*/  @!P3 LEA.HI.X R61, R46, R61, R47, 0x1, P5 ;  /* 0x0000003d2e3db211 */ /* 0x000fe400028f0c2f */
[----:B------:R-:W-:Y:S02]  /*55a0*/  CS2R R46, SRZ ;  /* 0x00000000002e7805 */ /* 0x000fe4000001ff00 */
[C---:B-1----:R-:W-:Y:S01]  /*55b0*/  @!P3 LEA R62, P5, R44.reuse, R62, 0x1 ;  /* 0x0000003e2c3eb211 */ /* 0x042fe200078a08ff */
[----:B------:R0:W5:Y:S03]  /*55c0*/  @!P4 LDG.E.128 R48, desc[UR38][R54.64] ;  /* 0x000000263630c981 */ /* 0x000166000c1e1d00 */
[----:B------:R-:W-:Y:S02]  /*55d0*/  @!P3 LEA.HI.X R63, R44, R63, R45, 0x1, P5 ;  /* 0x0000003f2c3fb211 */ /* 0x000fe400028f0c2d */
[----:B------:R-:W-:-:S02]  /*55e0*/  CS2R R44, SRZ ;  /* 0x00000000002c7805 */ /* 0x000fc4000001ff00 */
[----:B------:R-:W-:Y:S02]  /*55f0*/  CS2R R58, SRZ ;  /* 0x00000000003a7805 */ /* 0x000fe4000001ff00 */
[----:B------:R-:W-:Y:S02]  /*5600*/  CS2R R56, SRZ ;  /* 0x0000000000387805 */ /* 0x000fe4000001ff00 */
[----:B------:R1:W5:Y:S01]  /*5610*/  @!P4 LDG.E.128 R44, desc[UR38][R52.64] ;  /* 0x00000026342cc981 */ /* 0x000362000c1e1d00 */
[----:B0-----:R-:W-:-:S03]  /*5620*/  CS2R R54, SRZ ;  /* 0x0000000000367805 */ /* 0x001fc6000001ff00 */
[----:B------:R0:W5:Y:S01]  /*5630*/  @!P3 LDG.E.128 R56, desc[UR38][R62.64] ;  /* 0x000000263e38b981 */ /* 0x000162000c1e1d00 */
[----:B-1----:R-:W-:-:S06]  /*5640*/  CS2R R52, SRZ ;  /* 0x0000000000347805 */ /* 0x002fcc000001ff00 */
[----:B------:R1:W5:Y:S01]  /*5650*/  @!P3 LDG.E.128 R52, desc[UR38][R60.64] ;  /* 0x000000263c34b981 */ /* 0x000362000c1e1d00 */
[----:B--2---:R-:W-:-:S04]  /*5660*/  @!P0 LEA R68, P3, R66, R68, 0x1 ;  /* 0x0000004442448211 */ /* 0x004fc800078608ff */
[----:B------:R-:W-:Y:S02]  /*5670*/  @!P0 LEA.HI.X R69, R66, R69, R67, 0x1, P3 ;  /* 0x0000004542458211 */ /* 0x000fe400018f0c43 */
[C---:B---3--:R-:W-:Y:S02]  /*5680*/  @!P0 LEA R70, P3, R64.reuse, R70, 0x1 ;  /* 0x0000004640468211 */ /* 0x048fe400078608ff */
[----:B0-----:R-:W-:Y:S02]  /*5690*/  CS2R R62, SRZ ;  /* 0x00000000003e7805 */ /* 0x001fe4000001ff00 */
[----:B------:R-:W-:Y:S02]  /*56a0*/  CS2R R66, SRZ ;  /* 0x0000000000427805 */ /* 0x000fe4000001ff00 */
[----:B-1----:R-:W-:Y:S02]  /*56b0*/  CS2R R60, SRZ ;  /* 0x00000000003c7805 */ /* 0x002fe4000001ff00 */
[----:B------:R-:W-:-:S02]  /*56c0*/  @!P0 LEA.HI.X R71, R64, R71, R65, 0x1, P3 ;  /* 0x0000004740478211 */ /* 0x000fc400018f0c41 */
[----:B------:R-:W-:Y:S02]  /*56d0*/  CS2R R64, SRZ ;  /* 0x0000000000407805 */ /* 0x000fe4000001ff00 */
[----:B------:R0:W5:Y:S04]  /*56e0*/  @!P0 LDG.E.128 R60, desc[UR38][R68.64] ;  /* 0x00000026443c8981 */ /* 0x000168000c1e1d00 */
[----:B------:R1:W5:Y:S01]  /*56f0*/  @!P0 LDG.E.128 R64, desc[UR38][R70.64] ;  /* 0x0000002646408981 */ /* 0x000362000c1e1d00 */
[----:B------:R-:W-:-:S04]  /*5700*/  ISETP.GE.AND P0, PT, R210, R114, PT ;  /* 0x00000072d200720c */ /* 0x000fc80003f06270 */
[CC--:B------:R-:W-:Y:S01]  /*5710*/  ISETP.GE.OR P0, PT, R16.reuse, R123.reuse, P0 ;  /* 0x0000007b1000720c */ /* 0x0c0fe20000706670 */
[----:B------:R-:W-:Y:S01]  /*5720*/  BSSY B1, `(.L_x_8413) ;  /* 0x000001c000017945 */ /* 0x000fe20003800000 */
[----:B------:R-:W-:Y:S02]  /*5730*/  ISETP.GE.AND P3, PT, R16, R123, PT ;  /* 0x0000007b1000720c */ /* 0x000fe40003f66270 */
[----:B0-----:R-:W-:Y:S02]  /*5740*/  CS2R R68, SRZ ;  /* 0x0000000000447805 */ /* 0x001fe4000001ff00 */
[----:B------:R-:W-:Y:S02]  /*5750*/  CS2R R74, SRZ ;  /* 0x00000000004a7805 */ /* 0x000fe4000001ff00 */
[----:B-1----:R-:W-:Y:S02]  /*5760*/  CS2R R70, SRZ ;  /* 0x0000000000467805 */ /* 0x002fe4000001ff00 */
[----:B------:R-:W-:-:S03]  /*5770*/  CS2R R72, SRZ ;  /* 0x0000000000487805 */ /* 0x000fc6000001ff00 */
[----:B------:R-:W-:Y:S05]  /*5780*/  @P0 BRA `(.L_x_8414) ;  /* 0x0000000000540947 */ /* 0x000fea0003800000 */
[----:B------:R-:W0:Y:S01]  /*5790*/  LDC.64 R68, c[0x0][0x3f8] ;  /* 0x0000fe00ff447b82 */ /* 0x000e220000000a00 */
[----:B------:R-:W-:Y:S01]  /*57a0*/  IMAD.MOV.U32 R72, RZ, RZ, R78 ;  /* 0x000000ffff487224 */ /* 0x000fe200078e004e */
[----:B------:R-:W-:Y:S01]  /*57b0*/  ULDC.64 UR4, c[0x0][0x3e8] ;  /* 0x0000fa0000047ab9 */ /* 0x000fe20000000a00 */
[----:B------:R-:W-:Y:S01]  /*57c0*/  IMAD.MOV.U32 R73, RZ, RZ, R119 ;  /* 0x000000ffff497224 */ /* 0x000fe200078e0077 */
[----:B------:R-:W-:Y:S01]  /*57d0*/  ULDC.64 UR6, c[0x0][0x400] ;  /* 0x0001000000067ab9 */ /* 0x000fe20000000a00 */
[----:B------:R-:W-:-:S03]  /*57e0*/  IMAD.MOV.U32 R77, RZ, RZ, R106 ;  /* 0x000000ffff4d7224 */ /* 0x000fc600078e006a */
        /* <DEDUP_REMOVED lines=15> */
.L_x_8414:
[----:B------:R-:W-:Y:S05]  /*58e0*/  BSYNC B1 ;  /* 0x0000000000017941 */ /* 0x000fea0003800000 */
.L_x_8413:
[----:B-----5:R-:W-:Y:S01]  /*58f0*/  IMAD.MOV.U32 R76, RZ, RZ, R70 ;  /* 0x000000ffff4c7224 */ /* 0x020fe200078e0046 */
        /* <DEDUP_REMOVED lines=66> */
.L_x_8415:
[----:B------:R-:W-:Y:S01]  /*5d20*/  IMAD R106, R184, 0x8, R2 ;  /* 0x00000008b86a7824 */ /* 0x000fe200078e0202 */
[----:B------:R-:W-:Y:S01]  /*5d30*/  SHF.L.U32 R119, R192, 0x1f, RZ ;  /* 0x0000001fc0777819 */ /* 0x000fe200000006ff */
[----:B------:R-:W0:Y:S01]  /*5d40*/  LDC R132, c[0x0][0x2f4] ;  /* 0x0000bd00ff847b82 */ /* 0x000e220000000800 */
[----:B------:R-:W-:Y:S01]  /*5d50*/  IMAD.MOV.U32 R121, RZ, RZ, R122 ;  /* 0x000000ffff797224 */ /* 0x000fe200078e007a */
[----:B------:R-:W-:Y:S01]  /*5d60*/  BSSY B1, `(.L_x_8416) ;  /* 0x0000005000017945 */ /* 0x000fe20003800000 */
[----:B------:R-:W1:Y:S05]  /*5d70*/  SYNCS.PHASECHK.TRANS64.TRYWAIT P4, [R106+URZ+0x28890], R119 ;  /* 0x028890776a0075a7 */ /* 0x000e6a000808017f */
[----:B------:R-:W2:Y:S01]  /*5d80*/  LDC.64 R122, c[0x0][0x300] ;  /* 0x0000c000ff7a7b82 */ /* 0x000ea20000000a00 */
[----:B0-----:R-:W-:Y:S01]  /*5d90*/  IMAD.IADD R134, R132, 0x1, -R113 ;  /* 0x0000000184867824 */ /* 0x001fe200078e0a71 */
[----:B-1----:R-:W-:Y:S06]  /*5da0*/  @!P4 BRA `(.L_x_8417) ;  /* 0x000002100074c947 */ /* 0x002fec0003800000 */
.L_x_8790:
[----:B------:R-:W-:Y:S05]  /*5db0*/  BSYNC B1 ;  /* 0x0000000000017941 */ /* 0x000fea0003800000 */
.L_x_8416:
[----:B------:R-:W-:Y:S01]  /*5dc0*/  ISETP.GE.OR P4, PT, R23, R114, P2 ;  /* 0x000000721700720c */ /* 0x000fe20001786670 */
[----:B------:R-:W-:-:S12]  /*5dd0*/  BSSY B1, `(.L_x_8418) ;  /* 0x0000087000017945 */ /* 0x000fd80003800000 */
[----:B------:R-:W-:Y:S05]  /*5de0*/  @P4 BRA `(.L_x_8419) ;  /* 0x0000000800144947 */ /* 0x000fea0003800000 */
[-C--:B--2---:R-:W-:Y:S01]  /*5df0*/  IMAD R76, R215, R122.reuse, RZ ;  /* 0x0000007ad74c7224 */ /* 0x084fe200078e02ff */
[----:B------:R-:W-:Y:S01]  /*5e00*/  ISETP.NE.AND P6, PT, R0, RZ, PT ;  /* 0x000000ff0000720c */ /* 0x000fe20003fc5270 */
[C---:B------:R-:W-:Y:S01]  /*5e10*/  IMAD.WIDE.U32 R124, R23.reuse, R122, R120 ;  /* 0x0000007a177c7225 */ /* 0x040fe200078e0078 */
[----:B------:R-:W-:Y:S03]  /*5e20*/  BSSY B2, `(.L_x_8420) ;  /* 0x0000076000027945 */ /* 0x000fe60003800000 */
[----:B------:R-:W-:Y:S01]  /*5e30*/  IMAD R77, R23, R123, R76 ;  /* 0x0000007b174d7224 */ /* 0x000fe200078e024c */
[----:B------:R-:W-:Y:S02]  /*5e40*/  SEL R76, R113, R134, !P6 ;  /* 0x00000086714c7207 */ /* 0x000fe40007000000 */
[----:B------:R-:W-:Y:S01]  /*5e50*/  IADD3 R150, P4, P5, R96, R124, R37 ;  /* 0x0000007c60967210 */ /* 0x000fe20007d9e025 */
[----:B------:R-:W-:Y:S01]  /*5e60*/  IMAD.IADD R152, R77, 0x1, R125 ;  /* 0x000000014d987824 */ /* 0x000fe200078e027d */
[----:B------:R-:W-:-:S04]  /*5e70*/  SHF.R.S32.HI R77, RZ, 0x1f, R76 ;  /* 0x0000001fff4d7819 */ /* 0x000fc8000001144c */
[----:B------:R-:W-:Y:S02]  /*5e80*/  LEA.HI R76, R77, R76, RZ, 0x4 ;  /* 0x0000004c4d4c7211 */ /* 0x000fe400078f20ff */
[----:B------:R-:W-:Y:S02]  /*5e90*/  IADD3.X R151, R35, R152, R102, P4, P5 ;  /* 0x0000009823977210 */ /* 0x000fe400027ea466 */
[----:B------:R-:W-:-:S04]  /*5ea0*/  LEA.HI.SX32 R76, R76, R101, 0x1c ;  /* 0x000000654c4c7211 */ /* 0x000fc800078fe2ff */
[----:B------:R-:W-:Y:S01]  /*5eb0*/  SHF.R.S32.HI R77, RZ, 0x1f, R76 ;  /* 0x0000001fff4d7819 */ /* 0x000fe2000001144c */
[----:B------:R-:W-:-:S03]  /*5ec0*/  IMAD.SHL.U32 R153, R76, 0x8, RZ ;  /* 0x000000084c997824 */ /* 0x000fc600078e00ff */
[----:B------:R-:W-:Y:S02]  /*5ed0*/  LEA.HI R77, R77, R76, RZ, 0x3 ;  /* 0x0000004c4d4d7211 */ /* 0x000fe400078f18ff */
[----:B------:R-:W-:-:S03]  /*5ee0*/  LOP3.LUT R76, R153, 0x38, RZ, 0xc0, !PT ;  /* 0x00000038994c7812 */ /* 0x000fc600078ec0ff */
[----:B------:R-:W-:Y:S01]  /*5ef0*/  IMAD.SHL.U32 R77, R77, 0x400, RZ ;  /* 0x000004004d4d7824 */ /* 0x000fe200078e00ff */
[----:B------:R-:W-:-:S04]  /*5f00*/  LOP3.LUT R76, R76, 0x1c0, R225, 0xf8, !PT ;  /* 0x000001c04c4c7812 */ /* 0x000fc800078ef8e1 */
[----:B------:R-:W-:Y:S02]  /*5f10*/  LOP3.LUT R77, R77, 0x7fffe000, RZ, 0xc0, !PT ;  /* 0x7fffe0004d4d7812 */ /* 0x000fe400078ec0ff */
[----:B------:R-:W-:-:S04]  /*5f20*/  LOP3.LUT R76, R76, R203, RZ, 0x3c, !PT ;  /* 0x000000cb4c4c7212 */ /* 0x000fc800078e3cff */
[----:B------:R-:W-:Y:S01]  /*5f30*/  IADD3 R79, R76, R77, R204 ;  /* 0x0000004d4c4f7210 */ /* 0x000fe20007ffe0cc */
[----:B------:R-:W-:-:S04]  /*5f40*/  IMAD R77, R184, 0x4000, R112 ;  /* 0x00004000b84d7824 */ /* 0x000fc800078e0270 */
[----:B------:R-:W-:Y:S02]  /*5f50*/  IMAD R79, R184, 0x4000, R79 ;  /* 0x00004000b84f7824 */ /* 0x000fe400078e024f */
[--C-:B------:R-:W-:Y:S02]  /*5f60*/  IMAD R77, R77, 0x2, R2.reuse ;  /* 0x000000024d4d7824 */ /* 0x100fe400078e0202 */
[----:B------:R-:W-:-:S04]  /*5f70*/  IMAD R80, R79, 0x2, R2 ;  /* 0x000000024f507824 */ /* 0x000fc800078e0202 */
[----:B------:R-:W1:Y:S04]  /*5f80*/  LDS.128 R76, [R77+0x18400] ;  /* 0x018400004d4c7984 */ /* 0x000e680000000c00 */
[----:B------:R-:W2:Y:S01]  /*5f90*/  LDS.128 R80, [R80+0x18400] ;  /* 0x0184000050507984 */ /* 0x000ea20000000c00 */
[----:B------:R-:W-:Y:S05]  /*5fa0*/  @P3 BRA `(.L_x_8421) ;  /* 0x0000000400743947 */ /* 0x000fea0003800000 */
[----:B------:R-:W-:Y:S01]  /*5fb0*/  SHF.R.U32.HI R174, RZ, 0x10, R49 ;  /* 0x00000010ffae7819 */ /* 0x000fe20000011631 */
[----:B--2---:R-:W-:Y:S01]  /*5fc0*/  IMAD.U32 R169, R81, 0x10000, RZ ;  /* 0x0001000051a97824 */ /* 0x004fe200078e00ff */
[----:B------:R-:W-:Y:S02]  /*5fd0*/  SHF.R.U32.HI R172, RZ, 0x10, R45 ;  /* 0x00000010ffac7819 */ /* 0x000fe4000001162d */
[----:B------:R-:W-:Y:S02]  /*5fe0*/  PRMT R173, R173, 0x5410, R174 ;  /* 0x00005410adad7816 */ /* 0x000fe400000000ae */
[----:B------:R-:W-:Y:S01]  /*5ff0*/  SHF.R.U64 R163, R48, 0x10, R49 ;  /* 0x0000001030a37819 */ /* 0x000fe20000001231 */
[----:B------:R-:W-:Y:S01]  /*6000*/  IMAD.U32 R49, R82, 0x10000, RZ ;  /* 0x0001000052317824 */ /* 0x000fe200078e00ff */
[----:B------:R-:W-:Y:S01]  /*6010*/  PRMT R172, R137, 0x5432, R172 ;  /* 0x0000543289ac7816 */ /* 0x000fe200000000ac */
[----:B------:R-:W-:Y:S01]  /*6020*/  IMAD.U32 R174, R173, 0x10000, RZ ;  /* 0x00010000adae7824 */ /* 0x000fe200078e00ff */
[--C-:B------:R-:W-:Y:S01]  /*6030*/  SHF.R.U64 R165, R50, 0x10, R51.reuse ;  /* 0x0000001032a57819 */ /* 0x100fe20000001233 */
[----:B-1----:R-:W-:Y:S01]  /*6040*/  IMAD.U32 R48, R78, 0x10000, RZ ;  /* 0x000100004e307824 */ /* 0x002fe200078e00ff */
[----:B------:R-:W-:Y:S01]  /*6050*/  SHF.R.U32.HI R166, RZ, 0x10, R51 ;  /* 0x00000010ffa67819 */ /* 0x000fe20000011633 */
[----:B------:R-:W-:Y:S01]  /*6060*/  IMAD.U32 R51, R77, 0x10000, RZ ;  /* 0x000100004d337824 */ /* 0x000fe200078e00ff */
[----:B------:R-:W-:Y:S01]  /*6070*/  PRMT R163, R170, 0x5410, R163 ;  /* 0x00005410aaa37816 */ /* 0x000fe200000000a3 */
[----:B------:R-:W-:Y:S01]  /*6080*/  IMAD.U32 R170, R172, 0x10000, RZ ;  /* 0x00010000acaa7824 */ /* 0x000fe200078e00ff */
[----:B------:R-:W-:Y:S01]  /*6090*/  SHF.R.U32.HI R167, RZ, 0x10, R47 ;  /* 0x00000010ffa77819 */ /* 0x000fe2000001162f */
[----:B------:R-:W-:Y:S01]  /*60a0*/  FMUL.FTZ R176, R169, R174 ;  /* 0x000000aea9b07220 */ /* 0x000fe20000410000 */
[----:B------:R-:W-:Y:S01]  /*60b0*/  LOP3.LUT R81, R81, 0xffff0000, RZ, 0xc0, !PT ;  /* 0xffff000051517812 */ /* 0x000fe200078ec0ff */
[----:B------:R-:W-:Y:S01]  /*60c0*/  FMUL.FTZ R178, R169, R170 ;  /* 0x000000aaa9b27220 */ /* 0x000fe20000410000 */
[----:B------:R-:W-:-:S02]  /*60d0*/  PRMT R168, R168, 0x5410, R165 ;  /* 0x00005410a8a87816 */ /* 0x000fc400000000a5 */
[----:B------:R-:W-:Y:S02]  /*60e0*/  LOP3.LUT R173, R173, 0xffff0000, RZ, 0xc0, !PT ;  /* 0xffff0000adad7812 */ /* 0x000fe400078ec0ff */
[----:B------:R-:W-:Y:S02]  /*60f0*/  PRMT R165, R133, 0x5432, R166 ;  /* 0x0000543285a57816 */ /* 0x000fe400000000a6 */
[----:B------:R-:W-:Y:S01]  /*6100*/  SHF.R.U64 R164, R46, 0x10, R47 ;  /* 0x000000102ea47819 */ /* 0x000fe2000000122f */
[----:B------:R-:W-:Y:S01]  /*6110*/  FMUL.FTZ R169, R81, R173 ;  /* 0x000000ad51a97220 */ /* 0x000fe20000410000 */
[----:B------:R-:W-:Y:S01]  /*6120*/  LOP3.LUT R166, R172, 0xffff0000, RZ, 0xc0, !PT ;  /* 0xffff0000aca67812 */ /* 0x000fe200078ec0ff */
[----:B------:R-:W-:Y:S01]  /*6130*/  IMAD.U32 R172, R165, 0x10000, RZ ;  /* 0x00010000a5ac7824 */ /* 0x000fe200078e00ff */
[----:B------:R-:W-:Y:S01]  /*6140*/  LOP3.LUT R46, R77, 0xffff0000, RZ, 0xc0, !PT ;  /* 0xffff00004d2e7812 */ /* 0x000fe200078ec0ff */
[----:B------:R-:W-:Y:S01]  /*6150*/  IMAD.U32 R77, R79, 0x10000, RZ ;  /* 0x000100004f4d7824 */ /* 0x000fe200078e00ff */
[----:B------:R-:W-:Y:S01]  /*6160*/  PRMT R167, R171, 0x5410, R167 ;  /* 0x00005410aba77816 */ /* 0x000fe200000000a7 */
[----:B------:R-:W-:Y:S01]  /*6170*/  FMUL.FTZ R81, R81, R166 ;  /* 0x000000a651517220 */ /* 0x000fe20000410000 */
[----:B------:R-:W-:Y:S01]  /*6180*/  LOP3.LUT R47, R79, 0xffff0000, RZ, 0xc0, !PT ;  /* 0xffff00004f2f7812 */ /* 0x000fe200078ec0ff */
[C---:B------:R-:W-:Y:S01]  /*6190*/  IMAD.U32 R79, R83.reuse, 0x10000, RZ ;  /* 0x00010000534f7824 */ /* 0x040fe200078e00ff */
[----:B------:R-:W-:Y:S01]  /*61a0*/  LOP3.LUT R50, R83, 0xffff0000, RZ, 0xc0, !PT ;  /* 0xffff000053327812 */ /* 0x000fe200078ec0ff */
[C---:B------:R-:W-:Y:S01]  /*61b0*/  FFMA.FTZ R83, R51.reuse, R170, -R176 ;  /* 0x000000aa33537223 */ /* 0x040fe200000108b0 */
[----:B------:R-:W-:Y:S01]  /*61c0*/  FFMA.FTZ R51, R51, R174, R178 ;  /* 0x000000ae33337223 */ /* 0x000fe200000100b2 */
[----:B------:R-:W-:-:S02]  /*61d0*/  IMAD.U32 R170, R167, 0x10000, RZ ;  /* 0x00010000a7aa7824 */ /* 0x000fc400078e00ff */
[----:B------:R-:W-:Y:S01]  /*61e0*/  FFMA.FTZ R166, R46, R166, -R169 ;  /* 0x000000a62ea67223 */ /* 0x000fe200000108a9 */
[----:B------:R-:W-:Y:S01]  /*61f0*/  SHF.R.U64 R162, R44, 0x10, R45 ;  /* 0x000000102ca27819 */ /* 0x000fe2000000122d */
[----:B------:R-:W-:Y:S01]  /*6200*/  FMUL.FTZ R174, R79, R172 ;  /* 0x000000ac4fae7220 */ /* 0x000fe20000410000 */
[----:B------:R-:W-:Y:S01]  /*6210*/  LOP3.LUT R169, R165, 0xffff0000, RZ, 0xc0, !PT ;  /* 0xffff0000a5a97812 */ /* 0x000fe200078ec0ff */
[-C--:B------:R-:W-:Y:S01]  /*6220*/  FMUL.FTZ R165, R79, R170.reuse ;  /* 0x000000aa4fa57220 */ /* 0x080fe20000410000 */
[----:B------:R-:W-:Y:S01]  /*6230*/  LOP3.LUT R167, R167, 0xffff0000, RZ, 0xc0, !PT ;  /* 0xffff0000a7a77812 */ /* 0x000fe200078ec0ff */
[C---:B------:R-:W-:Y:S01]  /*6240*/  FFMA.FTZ R79, R77.reuse, R170, -R174 ;  /* 0x000000aa4d4f7223 */ /* 0x040fe200000108ae */
[----:B------:R-:W-:Y:S01]  /*6250*/  PRMT R162, R136, 0x5432, R162 ;  /* 0x0000543288a27816 */ /* 0x000fe200000000a2 */
[----:B------:R-:W-:Y:S01]  /*6260*/  FMUL.FTZ R170, R50, R169 ;  /* 0x000000a932aa7220 */ /* 0x000fe20000410000 */
[----:B------:R-:W-:Y:S01]  /*6270*/  FFMA.FTZ R77, R77, R172, R165 ;  /* 0x000000ac4d4d7223 */ /* 0x000fe200000100a5 */
[----:B------:R-:W-:Y:S01]  /*6280*/  FFMA.FTZ R46, R46, R173, R81 ;  /* 0x000000ad2e2e7223 */ /* 0x000fe20000010051 */
[----:B------:R-:W-:Y:S01]  /*6290*/  FMUL.FTZ R172, R50, R167 ;  /* 0x000000a732ac7220 */ /* 0x000fe20000410000 */
[----:B------:R-:W-:-:S02]  /*62a0*/  IMAD.U32 R45, R80, 0x10000, RZ ;  /* 0x00010000502d7824 */ /* 0x000fc400078e00ff */
[----:B------:R-:W-:Y:S01]  /*62b0*/  FFMA.FTZ R50, R47, R167, -R170 ;  /* 0x000000a72f327223 */ /* 0x000fe200000108aa */
[----:B------:R-:W-:Y:S01]  /*62c0*/  IMAD.U32 R81, R162, 0x10000, RZ ;  /* 0x00010000a2517824 */ /* 0x000fe200078e00ff */
[----:B------:R-:W-:Y:S01]  /*62d0*/  LOP3.LUT R80, R80, 0xffff0000, RZ, 0xc0, !PT ;  /* 0xffff000050507812 */ /* 0x000fe200078ec0ff */
[C---:B------:R-:W-:Y:S01]  /*62e0*/  IMAD.U32 R165, R163.reuse, 0x10000, RZ ;  /* 0x00010000a3a57824 */ /* 0x040fe200078e00ff */
[----:B------:R-:W-:Y:S01]  /*62f0*/  LOP3.LUT R167, R163, 0xffff0000, RZ, 0xc0, !PT ;  /* 0xffff0000a3a77812 */ /* 0x000fe200078ec0ff */
[----:B------:R-:W-:Y:S01]  /*6300*/  IMAD.U32 R44, R76, 0x10000, RZ ;  /* 0x000100004c2c7824 */ /* 0x000fe200078e00ff */
[----:B------:R-:W-:Y:S01]  /*6310*/  LOP3.LUT R163, R162, 0xffff0000, RZ, 0xc0, !PT ;  /* 0xffff0000a2a37812 */ /* 0x000fe200078ec0ff */
[C---:B------:R-:W-:Y:S01]  /*6320*/  FMUL.FTZ R162, R45.reuse, R81 ;  /* 0x000000512da27220 */ /* 0x040fe20000410000 */
[----:B------:R-:W-:Y:S01]  /*6330*/  LOP3.LUT R76, R76, 0xffff0000, RZ, 0xc0, !PT ;  /* 0xffff00004c4c7812 */ /* 0x000fe200078ec0ff */
[----:B------:R-:W-:Y:S01]  /*6340*/  FMUL.FTZ R171, R45, R165 ;  /* 0x000000a52dab7220 */ /* 0x000fe20000410000 */
[----:B------:R-:W-:Y:S01]  /*6350*/  PRMT R164, R135, 0x5432, R164 ;  /* 0x0000543287a47816 */ /* 0x000fe200000000a4 */
[----:B------:R-:W-:Y:S01]  /*6360*/  FMUL.FTZ R45, R80, R167 ;  /* 0x000000a7502d7220 */ /* 0x000fe20000410000 */
[C---:B------:R-:W-:Y:S01]  /*6370*/  FFMA.FTZ R162, R44.reuse, R165, R162 ;  /* 0x000000a52ca27223 */ /* 0x040fe200000100a2 */
[----:B------:R-:W-:Y:S01]  /*6380*/  FFMA.FTZ R172, R47, R169, R172 ;  /* 0x000000a92fac7223 */ /* 0x000fe200000100ac */
[----:B------:R-:W-:Y:S01]  /*6390*/  FFMA.FTZ R171, R44, R81, -R171 ;  /* 0x000000512cab7223 */ /* 0x000fe200000108ab */
[-C--:B------:R-:W-:Y:S01]  /*63a0*/  FMUL.FTZ R165, R80, R163.reuse ;  /* 0x000000a350a57220 */ /* 0x080fe20000410000 */
[----:B------:R-:W-:Y:S01]  /*63b0*/  LOP3.LUT R82, R82, 0xffff0000, RZ, 0xc0, !PT ;  /* 0xffff000052527812 */ /* 0x000fe200078ec0ff */
[----:B------:R-:W-:Y:S01]  /*63c0*/  FFMA.FTZ R80, R76, R163, -R45 ;  /* 0x000000a34c507223 */ /* 0x000fe2000001082d */
[C---:B------:R-:W-:Y:S01]  /*63d0*/  IMAD.U32 R47, R168.reuse, 0x10000, RZ ;  /* 0x00010000a82f7824 */ /* 0x040fe200078e00ff */
[----:B------:R-:W-:Y:S01]  /*63e0*/  LOP3.LUT R81, R168, 0xffff0000, RZ, 0xc0, !PT ;  /* 0xffff0000a8517812 */ /* 0x000fe200078ec0ff */
[C---:B------:R-:W-:Y:S01]  /*63f0*/  IMAD.U32 R44, R164.reuse, 0x10000, RZ ;  /* 0x00010000a42c7824 */ /* 0x040fe200078e00ff */
[----:B------:R-:W-:Y:S01]  /*6400*/  LOP3.LUT R45, R164, 0xffff0000, RZ, 0xc0, !PT ;  /* 0xffff0000a42d7812 */ /* 0x000fe200078ec0ff */
[----:B------:R-:W-:Y:S01]  /*6410*/  FFMA.FTZ R165, R76, R167, R165 ;  /* 0x000000a74ca57223 */ /* 0x000fe200000100a5 */
[C---:B------:R-:W-:Y:S01]  /*6420*/  FMUL.FTZ R163, R49.reuse, R47 ;  /* 0x0000002f31a37220 */ /* 0x040fe20000410000 */
[-C--:B------:R-:W-:Y:S01]  /*6430*/  FMUL.FTZ R76, R49, R44.reuse ;  /* 0x0000002c314c7220 */ /* 0x080fe20000410000 */
[----:B------:R-:W-:Y:S01]  /*6440*/  LOP3.LUT R78, R78, 0xffff0000, RZ, 0xc0, !PT ;  /* 0xffff00004e4e7812 */ /* 0x000fe200078ec0ff */
        /* <DEDUP_REMOVED lines=19> */
.L_x_8421:
[----:B------:R-:W-:Y:S05]  /*6580*/  BSYNC B2 ;  /* 0x0000000000027941 */ /* 0x000fea0003800000 */
.L_x_8420:
[----:B------:R-:W-:Y:S01]  /*6590*/  ISETP.GE.AND P4, PT, R153, R132, PT ;  /* 0x000000849900720c */ /* 0x000fe20003f86270 */
[----:B------:R-:W-:-:S12]  /*65a0*/  ULDC.64 UR4, c[0x0][0x2e8] ;  /* 0x0000ba0000047ab9 */ /* 0x000fd80000000a00 */
[--C-:B------:R-:W-:Y:S02]  /*65b0*/  @!P4 SHF.R.S32.HI R44, RZ, 0x1f, R153.reuse ;  /* 0x0000001fff2cc819 */ /* 0x100fe40000011499 */
[----:B------:R-:W-:-:S04]  /*65c0*/  @!P4 IADD3 R124, P5, P6, R96, R124, R153 ;  /* 0x0000007c607cc210 */ /* 0x000fc80007ebe099 */
[----:B------:R-:W-:Y:S02]  /*65d0*/  @!P4 IADD3.X R47, R35, R152, R44, P5, P6 ;  /* 0x00000098232fc210 */ /* 0x000fe40002fec42c */
[----:B------:R-:W-:-:S04]  /*65e0*/  LEA R44, P5, R150, UR4, 0x1 ;  /* 0x00000004962c7c11 */ /* 0x000fc8000f8a08ff */
[----:B------:R-:W-:Y:S02]  /*65f0*/  LEA.HI.X R45, R150, UR5, R151, 0x1, P5 ;  /* 0x00000005962d7c11 */ /* 0x000fe4000a8f0c97 */
[----:B------:R-:W-:-:S03]  /*6600*/  @!P4 LEA R46, P5, R124, UR4, 0x1 ;  /* 0x000000047c2ecc11 */ /* 0x000fc6000f8a08ff */
[----:B-1----:R1:W-:Y:S01]  /*6610*/  STG.E.128 desc[UR38][R44.64], R76 ;  /* 0x0000004c2c007986 */ /* 0x0023e2000c101d26 */
[----:B------:R-:W-:-:S05]  /*6620*/  @!P4 LEA.HI.X R47, R124, UR5, R47, 0x1, P5 ;  /* 0x000000057c2fcc11 */ /* 0x000fca000a8f0c2f */
[----:B--2---:R1:W-:Y:S04]  /*6630*/  @!P4 STG.E.128 desc[UR38][R46.64], R80 ;  /* 0x000000502e00c986 */ /* 0x0043e8000c101d26 */
.L_x_8419:
[----:B------:R-:W-:Y:S05]  /*6640*/  BSYNC B1 ;  /* 0x0000000000017941 */ /* 0x000fea0003800000 */
.L_x_8418:
[----:B------:R-:W-:Y:S01]  /*6650*/  ISETP.GE.OR P4, PT, R212, R114, P2 ;  /* 0x00000072d400720c */ /* 0x000fe20001786670 */
[----:B------:R-:W-:-:S12]  /*6660*/  BSSY B1, `(.L_x_8422) ;  /* 0x0000082000017945 */ /* 0x000fd80003800000 */
[----:B------:R-:W-:Y:S05]  /*6670*/  @P4 BRA `(.L_x_8423) ;  /* 0x0000000800004947 */ /* 0x000fea0003800000 */
[-C--:B-12---:R-:W-:Y:S01]  /*6680*/  IMAD R44, R118, R122.reuse, RZ ;  /* 0x0000007a762c7224 */ /* 0x086fe200078e02ff */
        /* <DEDUP_REMOVED lines=14> */
[----:B------:R-:W-:-:S03]  /*6770*/  LOP3.LUT R45, R199, 0x38, R81, 0xf8, !PT ;  /* 0x00000038c72d7812 */ /* 0x000fc600078ef851 */
[----:B------:R-:W-:Y:S01]  /*6780*/  IMAD.SHL.U32 R44, R44, 0x400, RZ ;  /* 0x000004002c2c7824 */ /* 0x000fe200078e00ff */
[----:B------:R-:W-:-:S04]  /*6790*/  LOP3.LUT R45, R45, R228, RZ, 0x3c, !PT ;  /* 0x000000e42d2d7212 */ /* 0x000fc800078e3cff */
[----:B------:R-:W-:-:S04]  /*67a0*/  LOP3.LUT R44, R44, 0x7fffe000, RZ, 0xc0, !PT ;  /* 0x7fffe0002c2c7812 */ /* 0x000fc800078ec0ff */
        /* <DEDUP_REMOVED lines=12> */
[----:B------:R-:W-:Y:S02]  /*6870*/  PRMT R154, R154, 0x5410, R151 ;  /* 0x000054109a9a7816 */ /* 0x000fe40000000097 */
[--C-:B------:R-:W-:Y:S02]  /*6880*/  SHF.R.U64 R152, R54, 0x10, R55.reuse ;  /* 0x0000001036987819 */ /* 0x100fe40000001237 */
[----:B------:R-:W-:-:S02]  /*6890*/  SHF.R.U32.HI R153, RZ, 0x10, R55 ;  /* 0x00000010ff997819 */ /* 0x000fc40000011637 */
[--C-:B------:R-:W-:Y:S01]  /*68a0*/  SHF.R.U64 R124, R58, 0x10, R59.reuse ;  /* 0x000000103a7c7819 */ /* 0x100fe2000000123b */
[----:B-1----:R-:W-:Y:S01]  /*68b0*/  IMAD.U32 R58, R45, 0x10000, RZ ;  /* 0x000100002d3a7824 */ /* 0x002fe200078e00ff */
[----:B------:R-:W-:Y:S01]  /*68c0*/  SHF.R.U32.HI R125, RZ, 0x10, R59 ;  /* 0x00000010ff7d7819 */ /* 0x000fe2000001163b */
[C---:B------:R-:W-:Y:S01]  /*68d0*/  IMAD.U32 R59, R49.reuse, 0x10000, RZ ;  /* 0x00010000313b7824 */ /* 0x040fe200078e00ff */
[----:B------:R-:W-:Y:S01]  /*68e0*/  LOP3.LUT R82, R49, 0xffff0000, RZ, 0xc0, !PT ;  /* 0xffff000031527812 */ /* 0x000fe200078ec0ff */
[----:B------:R-:W-:Y:S01]  /*68f0*/  IMAD.U32 R49, R158, 0x10000, RZ ;  /* 0x000100009e317824 */ /* 0x000fe200078e00ff */
[----:B------:R-:W-:Y:S01]  /*6900*/  LOP3.LUT R55, R51, 0xffff0000, RZ, 0xc0, !PT ;  /* 0xffff000033377812 */ /* 0x000fe200078ec0ff */
[----:B------:R-:W-:Y:S01]  /*6910*/  IMAD.U32 R51, R154, 0x10000, RZ ;  /* 0x000100009a337824 */ /* 0x000fe200078e00ff */
[----:B------:R-:W-:Y:S01]  /*6920*/  PRMT R160, R160, 0x5410, R153 ;  /* 0x00005410a0a07816 */ /* 0x000fe20000000099 */
[C---:B------:R-:W-:Y:S01]  /*6930*/  FMUL.FTZ R153, R59.reuse, R49 ;  /* 0x000000313b997220 */ /* 0x040fe20000410000 */
[----:B------:R-:W-:Y:S01]  /*6940*/  PRMT R156, R156, 0x5410, R125 ;  /* 0x000054109c9c7816 */ /* 0x000fe2000000007d */
[-C--:B------:R-:W-:Y:S01]  /*6950*/  FMUL.FTZ R151, R59, R51.reuse ;  /* 0x000000333b977220 */ /* 0x080fe20000410000 */
[----:B------:R-:W-:Y:S01]  /*6960*/  PRMT R157, R157, 0x5410, R124 ;  /* 0x000054109d9d7816 */ /* 0x000fe2000000007c */
[----:B------:R-:W-:Y:S01]  /*6970*/  FFMA.FTZ R51, R58, R51, R153 ;  /* 0x000000333a337223 */ /* 0x000fe20000010099 */
[----:B------:R-:W-:Y:S01]  /*6980*/  LOP3.LUT R125, R154, 0xffff0000, RZ, 0xc0, !PT ;  /* 0xffff00009a7d7812 */ /* 0x000fe200078ec0ff */
[----:B------:R-:W-:Y:S01]  /*6990*/  FFMA.FTZ R49, R58, R49, -R151 ;  /* 0x000000313a317223 */ /* 0x000fe20000010897 */
[----:B------:R-:W-:Y:S01]  /*69a0*/  LOP3.LUT R59, R158, 0xffff0000, RZ, 0xc0, !PT ;  /* 0xffff00009e3b7812 */ /* 0x000fe200078ec0ff */
[----:B------:R-:W-:Y:S01]  /*69b0*/  IMAD.U32 R124, R156, 0x10000, RZ ;  /* 0x000100009c7c7824 */ /* 0x000fe200078e00ff */
[----:B------:R-:W-:Y:S01]  /*69c0*/  SHF.R.U64 R162, R52, 0x10, R53 ;  /* 0x0000001034a27819 */ /* 0x000fe20000001235 */
[----:B------:R-:W-:Y:S01]  /*69d0*/  IMAD.U32 R58, R160, 0x10000, RZ ;  /* 0x00010000a03a7824 */ /* 0x000fe200078e00ff */
[----:B------:R-:W-:Y:S01]  /*69e0*/  SHF.R.U64 R150, R56, 0x10, R57 ;  /* 0x0000001038967819 */ /* 0x000fe20000001239 */
[----:B------:R-:W-:Y:S01]  /*69f0*/  IMAD.U32 R57, R47, 0x10000, RZ ;  /* 0x000100002f397824 */ /* 0x000fe200078e00ff */
[----:B------:R-:W-:Y:S01]  /*6a00*/  PRMT R161, R161, 0x5410, R152 ;  /* 0x00005410a1a17816 */ /* 0x000fe20000000098 */
[----:B------:R-:W-:Y:S01]  /*6a10*/  FMUL.FTZ R152, R83, R124 ;  /* 0x0000007c53987220 */ /* 0x000fe20000410000 */
[----:B------:R-:W-:Y:S01]  /*6a20*/  LOP3.LUT R56, R45, 0xffff0000, RZ, 0xc0, !PT ;  /* 0xffff00002d387812 */ /* 0x000fe200078ec0ff */
[C---:B------:R-:W-:Y:S01]  /*6a30*/  FMUL.FTZ R151, R82.reuse, R125 ;  /* 0x0000007d52977220 */ /* 0x040fe20000410000 */
[----:B------:R-:W-:Y:S01]  /*6a40*/  PRMT R159, R159, 0x5410, R162 ;  /* 0x000054109f9f7816 */ /* 0x000fe200000000a2 */
[-C--:B------:R-:W-:Y:S01]  /*6a50*/  FMUL.FTZ R153, R82, R59.reuse ;  /* 0x0000003b52997220 */ /* 0x080fe20000410000 */
[----:B------:R-:W-:Y:S01]  /*6a60*/  PRMT R155, R155, 0x5410, R150 ;  /* 0x000054109b9b7816 */ /* 0x000fe20000000096 */
[-C--:B------:R-:W-:Y:S01]  /*6a70*/  FMUL.FTZ R83, R83, R58.reuse ;  /* 0x0000003a53537220 */ /* 0x080fe20000410000 */
[----:B------:R-:W-:Y:S01]  /*6a80*/  LOP3.LUT R156, R156, 0xffff0000, RZ, 0xc0, !PT ;  /* 0xffff00009c9c7812 */ /* 0x000fe200078ec0ff */
[----:B------:R-:W-:Y:S01]  /*6a90*/  FFMA.FTZ R82, R56, R59, -R151 ;  /* 0x0000003b38527223 */ /* 0x000fe20000010897 */
[----:B------:R-:W-:Y:S01]  /*6aa0*/  LOP3.LUT R160, R160, 0xffff0000, RZ, 0xc0, !PT ;  /* 0xffff0000a0a07812 */ /* 0x000fe200078ec0ff */
[----:B------:R-:W-:Y:S01]  /*6ab0*/  FFMA.FTZ R150, R56, R125, R153 ;  /* 0x0000007d38967223 */ /* 0x000fe20000010099 */
[C---:B------:R-:W-:Y:S01]  /*6ac0*/  FFMA.FTZ R152, R57.reuse, R58, -R152 ;  /* 0x0000003a39987223 */ /* 0x040fe20000010898 */
[----:B------:R-:W-:Y:S01]  /*6ad0*/  FFMA.FTZ R83, R57, R124, R83 ;  /* 0x0000007c39537223 */ /* 0x000fe20000010053 */
[----:B------:R-:W-:-:S02]  /*6ae0*/  IMAD.U32 R53, R48, 0x10000, RZ ;  /* 0x0001000030357824 */ /* 0x000fc400078e00ff */
[----:B------:R-:W-:Y:S01]  /*6af0*/  FMUL.FTZ R59, R55, R156 ;  /* 0x0000009c373b7220 */ /* 0x000fe20000410000 */
[----:B------:R-:W-:Y:S02]  /*6b00*/  IMAD.U32 R56, R159, 0x10000, RZ ;  /* 0x000100009f387824 */ /* 0x000fe400078e00ff */
[----:B------:R-:W-:Y:S01]  /*6b10*/  FMUL.FTZ R125, R55, R160 ;  /* 0x000000a0377d7220 */ /* 0x000fe20000410000 */
[C---:B------:R-:W-:Y:S01]  /*6b20*/  IMAD.U32 R57, R155.reuse, 0x10000, RZ ;  /* 0x000100009b397824 */ /* 0x040fe200078e00ff */
[----:B------:R-:W-:Y:S01]  /*6b30*/  LOP3.LUT R48, R48, 0xffff0000, RZ, 0xc0, !PT ;  /* 0xffff000030307812 */ /* 0x000fe200078ec0ff */
[----:B------:R-:W-:Y:S01]  /*6b40*/  IMAD.U32 R52, R44, 0x10000, RZ ;  /* 0x000100002c347824 */ /* 0x000fe200078e00ff */
        /* <DEDUP_REMOVED lines=35> */
[----:B------:R-:W-:Y:S02]  /*6d80*/  F2FP.BF16.F32.PACK_AB R47, R59, R152 ;  /* 0x000000983b2f723e */ /* 0x000fe400000010ff */
[----:B------:R-:W-:Y:S02]  /*6d90*/  F2FP.BF16.F32.PACK_AB R51, R156, R83 ;  /* 0x000000539c33723e */ /* 0x000fe400000010ff */
[----:B------:R-:W-:-:S02]  /*6da0*/  F2FP.BF16.F32.PACK_AB R48, R57, R58 ;  /* 0x0000003a3930723e */ /* 0x000fc400000010ff */
[----:B------:R-:W-:-:S07]  /*6db0*/  F2FP.BF16.F32.PACK_AB R50, R50, R53 ;  /* 0x000000353232723e */ /* 0x000fce00000010ff */
.L_x_8425:
[----:B------:R-:W-:Y:S05]  /*6dc0*/  BSYNC B2 ;  /* 0x0000000000027941 */ /* 0x000fea0003800000 */
.L_x_8424:
        /* <DEDUP_REMOVED lines=11> */
.L_x_8423:
[----:B------:R-:W-:Y:S05]  /*6e80*/  BSYNC B1 ;  /* 0x0000000000017941 */ /* 0x000fea0003800000 */
.L_x_8422:
[----:B------:R-:W-:Y:S01]  /*6e90*/  ISETP.GE.OR P4, PT, R211, R114, P2 ;  /* 0x00000072d300720c */ /* 0x000fe20001786670 */
[----:B------:R-:W-:-:S12]  /*6ea0*/  BSSY B1, `(.L_x_8426) ;  /* 0x0000083000017945 */ /* 0x000fd80003800000 */
[----:B------:R-:W-:Y:S05]  /*6eb0*/  @P4 BRA `(.L_x_8427) ;  /* 0x0000000800044947 */ /* 0x000fea0003800000 */
[-C--:B-123--:R-:W-:Y:S01]  /*6ec0*/  IMAD R44, R117, R122.reuse, RZ ;  /* 0x0000007a752c7224 */ /* 0x08efe200078e02ff */
        /* <DEDUP_REMOVED lines=27> */
[----:B-1----:R-:W-:Y:S01]  /*7080*/  IMAD.U32 R59, R45, 0x10000, RZ ;  /* 0x000100002d3b7824 */ /* 0x002fe200078e00ff */
[----:B------:R-:W-:Y:S01]  /*7090*/  SHF.R.U32.HI R76, RZ, 0x10, R65 ;  /* 0x00000010ff4c7819 */ /* 0x000fe20000011641 */
[----:B------:R-:W-:Y:S01]  /*70a0*/  IMAD.U32 R58, R44, 0x10000, RZ ;  /* 0x000100002c3a7824 */ /* 0x000fe200078e00ff */
[----:B------:R-:W-:Y:S02]  /*70b0*/  PRMT R145, R145, 0x5410, R82 ;  /* 0x0000541091917816 */ /* 0x000fe40000000052 */
[----:B------:R-:W-:Y:S02]  /*70c0*/  PRMT R149, R149, 0x5410, R76 ;  /* 0x0000541095957816 */ /* 0x000fe4000000004c */
[--C-:B------:R-:W-:Y:S02]  /*70d0*/  SHF.R.U64 R81, R62, 0x10, R63.reuse ;  /* 0x000000103e517819 */ /* 0x100fe4000000123f */
[----:B------:R-:W-:Y:S01]  /*70e0*/  SHF.R.U32.HI R78, RZ, 0x10, R63 ;  /* 0x00000010ff4e7819 */ /* 0x000fe2000001163f */
[----:B--2---:R-:W-:Y:S01]  /*70f0*/  IMAD.U32 R63, R49, 0x10000, RZ ;  /* 0x00010000313f7824 */ /* 0x004fe200078e00ff */
[--C-:B------:R-:W-:Y:S01]  /*7100*/  SHF.R.U64 R77, R66, 0x10, R67.reuse ;  /* 0x00000010424d7819 */ /* 0x100fe20000001243 */
[----:B------:R-:W-:Y:S01]  /*7110*/  IMAD.U32 R76, R149, 0x10000, RZ ;  /* 0x00010000954c7824 */ /* 0x000fe200078e00ff */
[----:B------:R-:W-:Y:S01]  /*7120*/  SHF.R.U32.HI R80, RZ, 0x10, R67 ;  /* 0x00000010ff507819 */ /* 0x000fe20000011643 */
[----:B------:R-:W-:Y:S01]  /*7130*/  IMAD.U32 R66, R145, 0x10000, RZ ;  /* 0x0001000091427824 */ /* 0x000fe200078e00ff */
[----:B------:R-:W-:Y:S01]  /*7140*/  PRMT R143, R143, 0x5410, R78 ;  /* 0x000054108f8f7816 */ /* 0x000fe2000000004e */
[----:B------:R-:W-:Y:S01]  /*7150*/  FMUL.FTZ R78, R63, R76 ;  /* 0x0000004c3f4e7220 */ /* 0x000fe20000410000 */
[----:B------:R-:W-:Y:S01]  /*7160*/  PRMT R147, R147, 0x5410, R80 ;  /* 0x0000541093937816 */ /* 0x000fe20000000050 */
[-C--:B------:R-:W-:Y:S01]  /*7170*/  FMUL.FTZ R80, R63, R66.reuse ;  /* 0x000000423f507220 */ /* 0x080fe20000410000 */
[----:B------:R-:W-:Y:S01]  /*7180*/  SHF.R.U64 R79, R64, 0x10, R65 ;  /* 0x00000010404f7819 */ /* 0x000fe20000001241 */
[----:B------:R-:W-:Y:S01]  /*7190*/  FFMA.FTZ R78, R59, R66, -R78 ;  /* 0x000000423b4e7223 */ /* 0x000fe2000001084e */
[----:B------:R-:W-:Y:S01]  /*71a0*/  LOP3.LUT R64, R49, 0xffff0000, RZ, 0xc0, !PT ;  /* 0xffff000031407812 */ /* 0x000fe200078ec0ff */
[----:B------:R-:W-:Y:S01]  /*71b0*/  FFMA.FTZ R80, R59, R76, R80 ;  /* 0x0000004c3b507223 */ /* 0x000fe20000010050 */
[----:B------:R-:W-:Y:S01]  /*71c0*/  LOP3.LUT R149, R149, 0xffff0000, RZ, 0xc0, !PT ;  /* 0xffff000095957812 */ /* 0x000fe200078ec0ff */
[----:B------:R-:W-:Y:S01]  /*71d0*/  IMAD.U32 R65, R51, 0x10000, RZ ;  /* 0x0001000033417824 */ /* 0x000fe200078e00ff */
[----:B------:R-:W-:Y:S01]  /*71e0*/  LOP3.LUT R145, R145, 0xffff0000, RZ, 0xc0, !PT ;  /* 0xffff000091917812 */ /* 0x000fe200078ec0ff */
[----:B------:R-:W-:Y:S01]  /*71f0*/  IMAD.U32 R59, R143, 0x10000, RZ ;  /* 0x000100008f3b7824 */ /* 0x000fe200078e00ff */
[----:B------:R-:W-:Y:S01]  /*7200*/  SHF.R.U64 R83, R60, 0x10, R61 ;  /* 0x000000103c537819 */ /* 0x000fe2000000123d */
[----:B------:R-:W-:Y:S01]  /*7210*/  IMAD.U32 R63, R147, 0x10000, RZ ;  /* 0x00010000933f7824 */ /* 0x000fe200078e00ff */
[----:B------:R-:W-:Y:S01]  /*7220*/  LOP3.LUT R60, R45, 0xffff0000, RZ, 0xc0, !PT ;  /* 0xffff00002d3c7812 */ /* 0x000fe200078ec0ff */
[----:B------:R-:W-:Y:S01]  /*7230*/  IMAD.U32 R61, R48, 0x10000, RZ ;  /* 0x00010000303d7824 */ /* 0x000fe200078e00ff */
[----:B------:R-:W-:Y:S01]  /*7240*/  PRMT R146, R146, 0x5410, R77 ;  /* 0x0000541092927816 */ /* 0x000fe2000000004d */
[----:B------:R-:W-:Y:S01]  /*7250*/  FMUL.FTZ R67, R64, R149 ;  /* 0x0000009540437220 */ /* 0x000fe20000410000 */
[----:B------:R-:W-:Y:S01]  /*7260*/  LOP3.LUT R62, R48, 0xffff0000, RZ, 0xc0, !PT ;  /* 0xffff0000303e7812 */ /* 0x000fe200078ec0ff */
[----:B------:R-:W-:Y:S01]  /*7270*/  FMUL.FTZ R77, R64, R145 ;  /* 0x00000091404d7220 */ /* 0x000fe20000410000 */
[----:B------:R-:W-:Y:S01]  /*7280*/  IMAD.U32 R48, R47, 0x10000, RZ ;  /* 0x000100002f307824 */ /* 0x000fe200078e00ff */
[----:B------:R-:W-:Y:S01]  /*7290*/  LOP3.LUT R51, R51, 0xffff0000, RZ, 0xc0, !PT ;  /* 0xffff000033337812 */ /* 0x000fe200078ec0ff */
[C---:B------:R-:W-:Y:S01]  /*72a0*/  FMUL.FTZ R66, R65.reuse, R59 ;  /* 0x0000003b41427220 */ /* 0x040fe20000410000 */
[----:B------:R-:W-:Y:S01]  /*72b0*/  PRMT R148, R148, 0x5410, R79 ;  /* 0x0000541094947816 */ /* 0x000fe2000000004f */
[----:B------:R-:W-:Y:S01]  /*72c0*/  FMUL.FTZ R79, R65, R63 ;  /* 0x0000003f414f7220 */ /* 0x000fe20000410000 */
[----:B------:R-:W-:Y:S01]  /*72d0*/  LOP3.LUT R64, R147, 0xffff0000, RZ, 0xc0, !PT ;  /* 0xffff000093407812 */ /* 0x000fe200078ec0ff */
[----:B------:R-:W-:Y:S01]  /*72e0*/  FFMA.FTZ R67, R60, R145, -R67 ;  /* 0x000000913c437223 */ /* 0x000fe20000010843 */
[----:B------:R-:W-:Y:S01]  /*72f0*/  PRMT R144, R144, 0x5410, R83 ;  /* 0x0000541090907816 */ /* 0x000fe20000000053 */
[----:B------:R-:W-:Y:S01]  /*7300*/  FFMA.FTZ R77, R60, R149, R77 ;  /* 0x000000953c4d7223 */ /* 0x000fe2000001004d */
[----:B------:R-:W-:Y:S01]  /*7310*/  LOP3.LUT R49, R47, 0xffff0000, RZ, 0xc0, !PT ;  /* 0xffff00002f317812 */ /* 0x000fe200078ec0ff */
[C---:B------:R-:W-:Y:S01]  /*7320*/  FFMA.FTZ R65, R48.reuse, R63, R66 ;  /* 0x0000003f30417223 */ /* 0x040fe20000010042 */
[----:B------:R-:W-:Y:S01]  /*7330*/  LOP3.LUT R60, R143, 0xffff0000, RZ, 0xc0, !PT ;  /* 0xffff00008f3c7812 */ /* 0x000fe200078ec0ff */
[----:B------:R-:W-:Y:S01]  /*7340*/  FFMA.FTZ R79, R48, R59, -R79 ;  /* 0x0000003b304f7223 */ /* 0x000fe2000001084f */
[----:B------:R-:W-:Y:S01]  /*7350*/  FMUL.FTZ R66, R51, R64 ;  /* 0x0000004033427220 */ /* 0x000fe20000410000 */
[----:B------:R-:W-:Y:S01]  /*7360*/  IMAD.U32 R48, R144, 0x10000, RZ ;  /* 0x0001000090307824 */ /* 0x000fe200078e00ff */
[----:B------:R-:W-:Y:S01]  /*7370*/  PRMT R142, R142, 0x5410, R81 ;  /* 0x000054108e8e7816 */ /* 0x000fe20000000051 */
[----:B------:R-:W-:-:S02]  /*7380*/  IMAD.U32 R59, R148, 0x10000, RZ ;  /* 0x00010000943b7824 */ /* 0x000fc400078e00ff */
[-C--:B------:R-:W-:Y:S01]  /*7390*/  FMUL.FTZ R82, R51, R60.reuse ;  /* 0x0000003c33527220 */ /* 0x080fe20000410000 */
[----:B------:R-:W-:Y:S01]  /*73a0*/  FFMA.FTZ R76, R49, R60, -R66 ;  /* 0x0000003c314c7223 */ /* 0x000fe20000010842 */
[CC--:B------:R-:W-:Y:S01]  /*73b0*/  FMUL.FTZ R66, R61.reuse, R48.reuse ;  /* 0x000000303d427220 */ /* 0x0c0fe20000410000 */
[-C--:B------:R-:W-:Y:S01]  /*73c0*/  FMUL.FTZ R51, R61, R59.reuse ;  /* 0x0000003b3d337220 */ /* 0x080fe20000410000 */
[----:B------:R-:W-:Y:S01]  /*73d0*/  LOP3.LUT R148, R148, 0xffff0000, RZ, 0xc0, !PT ;  /* 0xffff000094947812 */ /* 0x000fe200078ec0ff */
[----:B------:R-:W-:Y:S02]  /*73e0*/  IMAD.U32 R47, R50, 0x10000, RZ ;  /* 0x00010000322f7824 */ /* 0x000fe400078e00ff */
[C---:B------:R-:W-:Y:S01]  /*73f0*/  FFMA.FTZ R66, R58.reuse, R59, R66 ;  /* 0x0000003b3a427223 */ /* 0x040fe20000010042 */
[----:B------:R-:W-:Y:S01]  /*7400*/  FFMA.FTZ R60, R58, R48, -R51 ;  /* 0x000000303a3c7223 */ /* 0x000fe20000010833 */
[----:B------:R-:W-:Y:S01]  /*7410*/  LOP3.LUT R45, R44, 0xffff0000, RZ, 0xc0, !PT ;  /* 0xffff00002c2d7812 */ /* 0x000fe200078ec0ff */
        /* <DEDUP_REMOVED lines=10> */
[C---:B------:R-:W-:Y:S01]  /*74c0*/  FMUL.FTZ R63, R47.reuse, R51 ;  /* 0x000000332f3f7220 */ /* 0x040fe20000410000 */
[----:B------:R-:W-:Y:S01]  /*74d0*/  FMUL.FTZ R58, R47, R48 ;  /* 0x000000302f3a7220 */ /* 0x000fe20000410000 */
[-C--:B------:R-:W-:Y:S01]  /*74e0*/  FMUL.FTZ R62, R62, R144.reuse ;  /* 0x000000903e3e7220 */ /* 0x080fe20000410000 */
[C---:B------:R-:W-:Y:S01]  /*74f0*/  FFMA.FTZ R61, R45.reuse, R144, -R64 ;  /* 0x000000902d3d7223 */ /* 0x040fe20000010840 */
        /* <DEDUP_REMOVED lines=17> */
.L_x_8429:
[----:B------:R-:W-:Y:S05]  /*7610*/  BSYNC B2 ;  /* 0x0000000000027941 */ /* 0x000fea0003800000 */
.L_x_8428:
        /* <DEDUP_REMOVED lines=11> */
.L_x_8427:
[----:B------:R-:W-:Y:S05]  /*76d0*/  BSYNC B1 ;  /* 0x0000000000017941 */ /* 0x000fea0003800000 */
.L_x_8426:
[----:B------:R-:W-:Y:S01]  /*76e0*/  ISETP.GE.OR P4, PT, R210, R114, P2 ;  /* 0x00000072d200720c */ /* 0x000fe20001786670 */
[-C--:B-1234-:R-:W-:Y:S02]  /*76f0*/  IMAD R44, R116, R122.reuse, RZ ;  /* 0x0000007a742c7224 */ /* 0x09efe400078e02ff */
[----:B------:R-:W-:-:S04]  /*7700*/  IMAD.WIDE.U32 R120, R210, R122, R120 ;  /* 0x0000007ad2787225 */ /* 0x000fc800078e0078 */
[----:B------:R-:W-:-:S06]  /*7710*/  IMAD R123, R210, R123, R44 ;  /* 0x0000007bd27b7224 */ /* 0x000fcc00078e022c */
[----:B------:R-:W-:Y:S05]  /*7720*/  @P4 BRA `(.L_x_8406) ;  /* 0x0000000c00804947 */ /* 0x000fea0003800000 */
[----:B------:R-:W1:Y:S01]  /*7730*/  LDC.64 R52, c[0x0][0x2e8] ;  /* 0x0000ba00ff347b82 */ /* 0x000e620000000a00 */
[----:B------:R-:W-:Y:S01]  /*7740*/  IMAD.IADD R56, R121, 0x1, R123 ;  /* 0x0000000179387824 */ /* 0x000fe200078e027b */
[----:B------:R-:W-:Y:S01]  /*7750*/  IADD3 R44, P4, P5, R96, R120, R37 ;  /* 0x00000078602c7210 */ /* 0x000fe20007d9e025 */
[----:B------:R-:W-:Y:S01]  /*7760*/  BSSY B1, `(.L_x_8430) ;  /* 0x0000073000017945 */ /* 0x000fe20003800000 */
[----:B------:R-:W-:Y:S02]  /*7770*/  ISETP.NE.AND P6, PT, R0, RZ, PT ;  /* 0x000000ff0000720c */ /* 0x000fe40003fc5270 */
[----:B------:R-:W-:Y:S02]  /*7780*/  IADD3.X R45, R35, R56, R102, P4, P5 ;  /* 0x00000038232d7210 */ /* 0x000fe400027ea466 */
[----:B------:R-:W-:Y:S02]  /*7790*/  SEL R134, R113, R134, !P6 ;  /* 0x0000008671867207 */ /* 0x000fe40007000000 */
[----:B-1----:R-:W-:-:S04]  /*77a0*/  LEA R54, P4, R44, R52, 0x1 ;  /* 0x000000342c367211 */ /* 0x002fc800078808ff */
[----:B------:R-:W-:Y:S02]  /*77b0*/  LEA.HI.X R55, R44, R53, R45, 0x1, P4 ;  /* 0x000000352c377211 */ /* 0x000fe400020f0c2d */
[----:B------:R-:W-:-:S04]  /*77c0*/  SHF.R.S32.HI R45, RZ, 0x1f, R134 ;  /* 0x0000001fff2d7819 */ /* 0x000fc80000011486 */
[----:B------:R-:W-:-:S04]  /*77d0*/  LEA.HI R134, R45, R134, RZ, 0x4 ;  /* 0x000000862d867211 */ /* 0x000fc800078f20ff */
        /* <DEDUP_REMOVED lines=16> */
[----:B------:R-:W-:Y:S01]  /*78e0*/  SHF.R.U64 R67, R72, 0x10, R73 ;  /* 0x0000001048437819 */ /* 0x000fe20000001249 */
[----:B--2---:R-:W-:Y:S01]  /*78f0*/  IMAD.U32 R62, R49, 0x10000, RZ ;  /* 0x00010000313e7824 */ /* 0x004fe200078e00ff */
[----:B------:R-:W-:Y:S01]  /*7900*/  SHF.R.U64 R77, R68, 0x10, R69 ;  /* 0x00000010444d7819 */ /* 0x000fe20000001245 */
[----:B-1----:R-:W-:Y:S01]  /*7910*/  IMAD.U32 R58, R45, 0x10000, RZ ;  /* 0x000100002d3a7824 */ /* 0x002fe200078e00ff */
        /* <DEDUP_REMOVED lines=8> */
[----:B------:R-:W-:Y:S02]  /*79a0*/  SHF.R.U32.HI R70, RZ, 0x10, R71 ;  /* 0x00000010ff467819 */ /* 0x000fe40000011647 */
[--C-:B------:R-:W-:Y:S02]  /*79b0*/  SHF.R.U64 R71, R74, 0x10, R75.reuse ;  /* 0x000000104a477819 */ /* 0x100fe4000000124b */
[----:B------:R-:W-:Y:S02]  /*79c0*/  SHF.R.U32.HI R74, RZ, 0x10, R75 ;  /* 0x00000010ff4a7819 */ /* 0x000fe4000001164b */
[----:B------:R-:W-:Y:S01]  /*79d0*/  PRMT R140, R140, 0x5410, R67 ;  /* 0x000054108c8c7816 */ /* 0x000fe20000000043 */
[----:B------:R-:W-:Y:S01]  /*79e0*/  IMAD.U32 R67, R137, 0x10000, RZ ;  /* 0x0001000089437824 */ /* 0x000fe200078e00ff */
[----:B------:R-:W-:-:S02]  /*79f0*/  PRMT R133, R133, 0x5410, R66 ;  /* 0x0000541085857816 */ /* 0x000fc40000000042 */
[----:B------:R-:W-:Y:S01]  /*7a00*/  LOP3.LUT R63, R49, 0xffff0000, RZ, 0xc0, !PT ;  /* 0xffff0000313f7812 */ /* 0x000fe200078ec0ff */
[----:B------:R-:W-:Y:S01]  /*7a10*/  FMUL.FTZ R73, R62, R67 ;  /* 0x000000433e497220 */ /* 0x000fe20000410000 */
[----:B------:R-:W-:Y:S02]  /*7a20*/  LOP3.LUT R66, R141, 0xffff0000, RZ, 0xc0, !PT ;  /* 0xffff00008d427812 */ /* 0x000fe400078ec0ff */
[----:B------:R-:W-:Y:S01]  /*7a30*/  PRMT R138, R138, 0x5410, R71 ;  /* 0x000054108a8a7816 */ /* 0x000fe20000000047 */
[-C--:B------:R-:W-:Y:S01]  /*7a40*/  FMUL.FTZ R71, R62, R69.reuse ;  /* 0x000000453e477220 */ /* 0x080fe20000410000 */
[----:B------:R-:W-:Y:S01]  /*7a50*/  PRMT R139, R139, 0x5410, R74 ;  /* 0x000054108b8b7816 */ /* 0x000fe2000000004a */
[C---:B------:R-:W-:Y:S01]  /*7a60*/  FFMA.FTZ R73, R58.reuse, R69, R73 ;  /* 0x000000453a497223 */ /* 0x040fe20000010049 */
[----:B------:R-:W-:Y:S01]  /*7a70*/  PRMT R135, R135, 0x5410, R70 ;  /* 0x0000541087877816 */ /* 0x000fe20000000046 */
[----:B------:R-:W-:Y:S01]  /*7a80*/  FMUL.FTZ R70, R63, R66 ;  /* 0x000000423f467220 */ /* 0x000fe20000410000 */
[----:B------:R-:W-:Y:S01]  /*7a90*/  LOP3.LUT R59, R45, 0xffff0000, RZ, 0xc0, !PT ;  /* 0xffff00002d3b7812 */ /* 0x000fe200078ec0ff */
[----:B------:R-:W-:Y:S01]  /*7aa0*/  FFMA.FTZ R68, R58, R67, -R71 ;  /* 0x000000433a447223 */ /* 0x000fe20000010847 */
[----:B------:R-:W-:Y:S01]  /*7ab0*/  LOP3.LUT R62, R137, 0xffff0000, RZ, 0xc0, !PT ;  /* 0xffff0000893e7812 */ /* 0x000fe200078ec0ff */
[----:B------:R-:W-:Y:S01]  /*7ac0*/  IMAD.U32 R71, R139, 0x10000, RZ ;  /* 0x000100008b477824 */ /* 0x000fe200078e00ff */
[----:B------:R-:W-:Y:S01]  /*7ad0*/  LOP3.LUT R65, R51, 0xffff0000, RZ, 0xc0, !PT ;  /* 0xffff000033417812 */ /* 0x000fe200078ec0ff */
[----:B------:R-:W-:Y:S01]  /*7ae0*/  IMAD.U32 R67, R135, 0x10000, RZ ;  /* 0x0001000087437824 */ /* 0x000fe200078e00ff */
[----:B------:R-:W-:Y:S01]  /*7af0*/  LOP3.LUT R61, R48, 0xffff0000, RZ, 0xc0, !PT ;  /* 0xffff0000303d7812 */ /* 0x000fe200078ec0ff */
[-C--:B------:R-:W-:Y:S01]  /*7b00*/  FMUL.FTZ R58, R63, R62.reuse ;  /* 0x0000003e3f3a7220 */ /* 0x080fe20000410000 */
[----:B------:R-:W-:Y:S01]  /*7b10*/  FFMA.FTZ R69, R59, R62, -R70 ;  /* 0x0000003e3b457223 */ /* 0x000fe20000010846 */
[----:B------:R-:W-:Y:S01]  /*7b20*/  LOP3.LUT R62, R139, 0xffff0000, RZ, 0xc0, !PT ;  /* 0xffff00008b3e7812 */ /* 0x000fe200078ec0ff */
[----:B------:R-:W-:Y:S01]  /*7b30*/  FMUL.FTZ R63, R64, R71 ;  /* 0x00000047403f7220 */ /* 0x000fe20000410000 */
[----:B------:R-:W-:Y:S01]  /*7b40*/  IMAD.U32 R48, R47, 0x10000, RZ ;  /* 0x000100002f307824 */ /* 0x000fe200078e00ff */
[----:B------:R-:W-:Y:S01]  /*7b50*/  PRMT R136, R136, 0x5410, R77 ;  /* 0x0000541088887816 */ /* 0x000fe2000000004d */
[-C--:B------:R-:W-:Y:S01]  /*7b60*/  FMUL.FTZ R64, R64, R67.reuse ;  /* 0x0000004340407220 */ /* 0x080fe20000410000 */
[----:B------:R-:W-:Y:S01]  /*7b70*/  FFMA.FTZ R66, R59, R66, R58 ;  /* 0x000000423b427223 */ /* 0x000fe2000001003a */
[----:B------:R-:W-:Y:S01]  /*7b80*/  LOP3.LUT R49, R47, 0xffff0000, RZ, 0xc0, !PT ;  /* 0xffff00002f317812 */ /* 0x000fe200078ec0ff */
[----:B------:R-:W-:Y:S01]  /*7b90*/  FMUL.FTZ R70, R65, R62 ;  /* 0x0000003e41467220 */ /* 0x000fe20000410000 */
[----:B------:R-:W-:Y:S01]  /*7ba0*/  LOP3.LUT R58, R135, 0xffff0000, RZ, 0xc0, !PT ;  /* 0xffff0000873a7812 */ /* 0x000fe200078ec0ff */
[C---:B------:R-:W-:Y:S01]  /*7bb0*/  FFMA.FTZ R67, R48.reuse, R67, -R63 ;  /* 0x0000004330437223 */ /* 0x040fe2000001083f */
[----:B------:R-:W-:Y:S01]  /*7bc0*/  FFMA.FTZ R64, R48, R71, R64 ;  /* 0x0000004730407223 */ /* 0x000fe20000010040 */
[C---:B------:R-:W-:Y:S01]  /*7bd0*/  IMAD.U32 R59, R140.reuse, 0x10000, RZ ;  /* 0x000100008c3b7824 */ /* 0x040fe200078e00ff */
[----:B------:R-:W-:Y:S01]  /*7be0*/  LOP3.LUT R140, R140, 0xffff0000, RZ, 0xc0, !PT ;  /* 0xffff00008c8c7812 */ /* 0x000fe200078ec0ff */
[----:B------:R-:W-:-:S02]  /*7bf0*/  IMAD.U32 R48, R136, 0x10000, RZ ;  /* 0x0001000088307824 */ /* 0x000fc400078e00ff */
[-C--:B------:R-:W-:Y:S01]  /*7c00*/  FMUL.FTZ R72, R65, R58.reuse ;  /* 0x0000003a41487220 */ /* 0x080fe20000410000 */
[C---:B------:R-:W-:Y:S01]  /*7c10*/  FFMA.FTZ R70, R49.reuse, R58, -R70 ;  /* 0x0000003a31467223 */ /* 0x040fe20000010846 */
[-C--:B------:R-:W-:Y:S01]  /*7c20*/  FMUL.FTZ R58, R60, R59.reuse ;  /* 0x0000003b3c3a7220 */ /* 0x080fe20000410000 */
[----:B------:R-:W-:Y:S01]  /*7c30*/  IMAD.U32 R45, R44, 0x10000, RZ ;  /* 0x000100002c2d7824 */ /* 0x000fe200078e00ff */
[----:B------:R-:W-:Y:S01]  /*7c40*/  LOP3.LUT R136, R136, 0xffff0000, RZ, 0xc0, !PT ;  /* 0xffff000088887812 */ /* 0x000fe200078ec0ff */
[----:B------:R-:W-:Y:S01]  /*7c50*/  FMUL.FTZ R60, R60, R48 ;  /* 0x000000303c3c7220 */ /* 0x000fe20000410000 */
[----:B------:R-:W-:Y:S01]  /*7c60*/  FFMA.FTZ R65, R49, R62, R72 ;  /* 0x0000003e31417223 */ /* 0x000fe20000010048 */
[----:B------:R-:W-:Y:S01]  /*7c70*/  LOP3.LUT R44, R44, 0xffff0000, RZ, 0xc0, !PT ;  /* 0xffff00002c2c7812 */ /* 0x000fe200078ec0ff */
[C---:B------:R-:W-:Y:S02]  /*7c80*/  IMAD.U32 R51, R50.reuse, 0x10000, RZ ;  /* 0x0001000032337824 */ /* 0x040fe400078e00ff */
[----:B------:R-:W-:Y:S01]  /*7c90*/  FMUL.FTZ R63, R61, R140 ;  /* 0x0000008c3d3f7220 */ /* 0x000fe20000410000 */
[C---:B------:R-:W-:Y:S01]  /*7ca0*/  FFMA.FTZ R49, R45.reuse, R48, -R58 ;  /* 0x000000302d317223 */ /* 0x040fe2000001083a */
[----:B------:R-:W-:Y:S01]  /*7cb0*/  FFMA.FTZ R60, R45, R59, R60 ;  /* 0x0000003b2d3c7223 */ /* 0x000fe2000001003c */
[----:B------:R-:W-:Y:S01]  /*7cc0*/  LOP3.LUT R50, R50, 0xffff0000, RZ, 0xc0, !PT ;  /* 0xffff000032327812 */ /* 0x000fe200078ec0ff */
[----:B------:R-:W-:Y:S01]  /*7cd0*/  FMUL.FTZ R61, R61, R136 ;  /* 0x000000883d3d7220 */ /* 0x000fe20000410000 */
[C---:B------:R-:W-:Y:S01]  /*7ce0*/  IMAD.U32 R48, R133.reuse, 0x10000, RZ ;  /* 0x0001000085307824 */ /* 0x040fe200078e00ff */
[C---:B------:R-:W-:Y:S01]  /*7cf0*/  LOP3.LUT R45, R138.reuse, 0xffff0000, RZ, 0xc0, !PT ;  /* 0xffff00008a2d7812 */ /* 0x040fe200078ec0ff */
[----:B------:R-:W-:Y:S01]  /*7d00*/  IMAD.U32 R58, R138, 0x10000, RZ ;  /* 0x000100008a3a7824 */ /* 0x000fe200078e00ff */
[----:B------:R-:W-:Y:S01]  /*7d10*/  LOP3.LUT R133, R133, 0xffff0000, RZ, 0xc0, !PT ;  /* 0xffff000085857812 */ /* 0x000fe200078ec0ff */
[----:B------:R-:W-:-:S02]  /*7d20*/  IMAD.U32 R47, R46, 0x10000, RZ ;  /* 0x000100002e2f7824 */ /* 0x000fc400078e00ff */
[C---:B------:R-:W-:Y:S01]  /*7d30*/  FFMA.FTZ R136, R44.reuse, R136, -R63 ;  /* 0x000000882c887223 */ /* 0x040fe2000001083f */
        /* <DEDUP_REMOVED lines=21> */
.L_x_8431:
[----:B------:R-:W-:Y:S05]  /*7e90*/  BSYNC B1 ;  /* 0x0000000000017941 */ /* 0x000fea0003800000 */
.L_x_8430:
[----:B-1----:R1:W-:Y:S01]  /*7ea0*/  STG.E.128 desc[UR38][R54.64], R44 ;  /* 0x0000002c36007986 */ /* 0x0023e2000c101d26 */
[----:B------:R-:W-:-:S13]  /*7eb0*/  ISETP.GE.AND P3, PT, R57, R132, PT ;  /* 0x000000843900720c */ /* 0x000fda0003f66270 */
[----:B------:R-:W-:Y:S05]  /*7ec0*/  @P3 BRA `(.L_x_8406) ;  /* 0x0000000400983947 */ /* 0x000fea0003800000 */
[--C-:B-1----:R-:W-:Y:S02]  /*7ed0*/  SHF.R.S32.HI R44, RZ, 0x1f, R57.reuse ;  /* 0x0000001fff2c7819 */ /* 0x102fe40000011439 */
[----:B------:R-:W-:-:S04]  /*7ee0*/  IADD3 R57, P3, P4, R96, R120, R57 ;  /* 0x0000007860397210 */ /* 0x000fc80007c7e039 */
[----:B------:R-:W-:Y:S02]  /*7ef0*/  IADD3.X R56, R35, R56, R44, P3, P4 ;  /* 0x0000003823387210 */ /* 0x000fe40001fe842c */
[----:B------:R-:W-:-:S04]  /*7f00*/  LEA R52, P3, R57, R52, 0x1 ;  /* 0x0000003439347211 */ /* 0x000fc800078608ff */
[----:B------:R-:W-:-:S05]  /*7f10*/  LEA.HI.X R53, R57, R53, R56, 0x1, P3 ;  /* 0x0000003539357211 */ /* 0x000fca00018f0c38 */
[----:B--2---:R1:W-:Y:S01]  /*7f20*/  STG.E.128 desc[UR38][R52.64], R48 ;  /* 0x0000003034007986 */ /* 0x0043e2000c101d26 */
[----:B------:R-:W-:Y:S05]  /*7f30*/  BRA `(.L_x_8406) ;  /* 0x00000004007c7947 */ /* 0x000fea0003800000 */
.L_x_8369:
[----:B------:R-:W-:-:S13]  /*7f40*/  ISETP.NE.AND P0, PT, R191, 0x3, PT ;  /* 0x00000003bf00780c */ /* 0x000fda0003f05270 */
[----:B------:R-:W-:Y:S05]  /*7f50*/  @!P0 BRA `(.L_x_8432) ;  /* 0x0000000000048947 */ /* 0x000fea0003800000 */
[----:B------:R-:W-:Y:S01]  /*7f60*/  BPT.TRAP 0x1 ;  /* 0x000000040000795c */ /* 0x000fe20000300000 */
.L_x_8432:
[----:B------:R-:W-:Y:S01]  /*7f70*/  IMAD R106, R184, 0x8, R2 ;  /* 0x00000008b86a7824 */ /* 0x000fe200078e0202 */
[----:B------:R-:W-:Y:S01]  /*7f80*/  SHF.L.U32 R119, R192, 0x1f, RZ ;  /* 0x0000001fc0777819 */ /* 0x000fe200000006ff */
[----:B------:R-:W-:Y:S01]  /*7f90*/  IMAD R114, R26, -0x80, R24 ;  /* 0xffffff801a727824 */ /* 0x000fe200078e0218 */
[----:B------:R-:W-:Y:S01]  /*7fa0*/  BSSY B1, `(.L_x_8433) ;  /* 0x0000006000017945 */ /* 0x000fe20003800000 */
[----:B------:R-:W-:Y:S01]  /*7fb0*/  SHF.R.S32.HI R45, RZ, 0x1f, R26 ;  /* 0x0000001fff2d7819 */ /* 0x000fe2000001141a */
[----:B------:R-:W0:Y:S01]  /*7fc0*/  SYNCS.PHASECHK.TRANS64.TRYWAIT P3, [R106+URZ+0x28890], R119 ;  /* 0x028890776a0075a7 */ /* 0x000e22000806017f */
[----:B------:R-:W-:Y:S01]  /*7fd0*/  IMAD R44, R3, R26, RZ ;  /* 0x0000001a032c7224 */ /* 0x000fe200078e02ff */
[----:B------:R-:W-:Y:S01]  /*7fe0*/  VIMNMX R114, R114, 0x80, PT ;  /* 0x0000008072727848 */ /* 0x000fe20003fe0100 */
[----:B0-----:R-:W-:Y:S06]  /*7ff0*/  @!P3 BRA `(.L_x_8434) ;  /* 0x000001ec00f4b947 */ /* 0x001fec0003800000 */
.L_x_8791:
[----:B------:R-:W-:Y:S05]  /*8000*/  BSYNC B1 ;  /* 0x0000000000017941 */ /* 0x000fea0003800000 */
.L_x_8433:
[----:B------:R-:W-:Y:S01]  /*8010*/  ISETP.GE.AND P3, PT, R23, R114, PT ;  /* 0x000000721700720c */ /* 0x000fe20003f66270 */
[----:B------:R-:W-:Y:S01]  /*8020*/  IMAD R45, R45, R128, R44 ;  /* 0x000000802d2d7224 */ /* 0x000fe200078e022c */
[----:B------:R-:W-:Y:S01]  /*8030*/  BSSY B1, `(.L_x_8435) ;  /* 0x0000012000017945 */ /* 0x000fe20003800000 */
[----:B------:R-:W-:-:S04]  /*8040*/  IMAD.WIDE.U32 R52, R128, R26, RZ ;  /* 0x0000001a80347225 */ /* 0x000fc800078e00ff */
[----:B------:R-:W-:-:S06]  /*8050*/  IMAD.IADD R61, R45, 0x1, R53 ;  /* 0x000000012d3d7824 */ /* 0x000fcc00078e0235 */
[----:B------:R-:W-:Y:S05]  /*8060*/  @P3 BRA `(.L_x_8436) ;  /* 0x0000000000383947 */ /* 0x000fea0003800000 */
[----:B------:R-:W1:Y:S01]  /*8070*/  @!P2 LDC.64 R54, c[0x0][0x2e8] ;  /* 0x0000ba00ff36ab82 */ /* 0x000e620000000a00 */
[----:B------:R-:W2:Y:S01]  /*8080*/  @!P2 LDS.128 R44, [R111+0x18400] ;  /* 0x018400006f2ca984 */ /* 0x000ea20000000c00 */
[----:B------:R-:W-:-:S03]  /*8090*/  @!P2 IADD3 R58, P3, R36, R52, RZ ;  /* 0x00000034243aa210 */ /* 0x000fc60007f7e0ff */
[----:B------:R-:W3:Y:S02]  /*80a0*/  @!P1 LDS.128 R48, [R111+0x1c400] ;  /* 0x01c400006f309984 */ /* 0x000ee40000000c00 */
[----:B------:R-:W-:Y:S01]  /*80b0*/  @!P2 IMAD.X R59, R61, 0x1, R39, P3 ;  /* 0x000000013d3ba824 */ /* 0x000fe200018e0627 */
[----:B------:R-:W4:Y:S01]  /*80c0*/  @!P1 LDC.64 R56, c[0x0][0x2e8] ;  /* 0x0000ba00ff389b82 */ /* 0x000f220000000a00 */
[----:B-1----:R-:W-:-:S04]  /*80d0*/  @!P2 LEA R54, P3, R58, R54, 0x1 ;  /* 0x000000363a36a211 */ /* 0x002fc800078608ff */
[----:B------:R-:W-:Y:S02]  /*80e0*/  @!P2 LEA.HI.X R55, R58, R55, R59, 0x1, P3 ;  /* 0x000000373a37a211 */ /* 0x000fe400018f0c3b */
[----:B------:R-:W-:-:S05]  /*80f0*/  @!P1 IADD3 R58, P3, R99, R52, RZ ;  /* 0x00000034633a9210 */ /* 0x000fca0007f7e0ff */
[----:B------:R-:W-:Y:S01]  /*8100*/  @!P1 IMAD.X R59, R61, 0x1, R104, P3 ;  /* 0x000000013d3b9824 */ /* 0x000fe200018e0668 */
[----:B----4-:R-:W-:-:S04]  /*8110*/  @!P1 LEA R56, P3, R58, R56, 0x1 ;  /* 0x000000383a389211 */ /* 0x010fc800078608ff */
[----:B------:R-:W-:Y:S01]  /*8120*/  @!P1 LEA.HI.X R57, R58, R57, R59, 0x1, P3 ;  /* 0x000000393a399211 */ /* 0x000fe200018f0c3b */
[----:B--2---:R1:W-:Y:S04]  /*8130*/  @!P2 STG.E.128 desc[UR38][R54.64], R44 ;  /* 0x0000002c3600a986 */ /* 0x0043e8000c101d26 */
[----:B---3--:R1:W-:Y:S04]  /*8140*/  @!P1 STG.E.128 desc[UR38][R56.64], R48 ;  /* 0x0000003038009986 */ /* 0x0083e8000c101d26 */
.L_x_8436:
[----:B------:R-:W-:Y:S05]  /*8150*/  BSYNC B1 ;  /* 0x0000000000017941 */ /* 0x000fea0003800000 */
.L_x_8435:
[----:B------:R-:W-:Y:S01]  /*8160*/  ISETP.GE.AND P3, PT, R212, R114, PT ;  /* 0x00000072d400720c */ /* 0x000fe20003f66270 */
[----:B------:R-:W-:-:S12]  /*8170*/  BSSY B1, `(.L_x_8437) ;  /* 0x0000012000017945 */ /* 0x000fd80003800000 */
[----:B------:R-:W-:Y:S05]  /*8180*/  @P3 BRA `(.L_x_8438) ;  /* 0x0000000000403947 */ /* 0x000fea0003800000 */
[----:B-1----:R-:W1:Y:S01]  /*8190*/  @!P2 LDC.64 R54, c[0x0][0x2e8] ;  /* 0x0000ba00ff36ab82 */ /* 0x002e620000000a00 */
[----:B------:R-:W2:Y:S01]  /*81a0*/  @!P2 LDS.128 R44, [R111+0x19400] ;  /* 0x019400006f2ca984 */ /* 0x000ea20000000c00 */
[----:B------:R-:W-:-:S03]  /*81b0*/  IADD3 R60, P3, R88, R52, RZ ;  /* 0x00000034583c7210 */ /* 0x000fc60007f7e0ff */
[----:B------:R-:W3:Y:S02]  /*81c0*/  @!P1 LDS.128 R48, [R111+0x1d400] ;  /* 0x01d400006f309984 */ /* 0x000ee40000000c00 */
[----:B------:R-:W-:Y:S01]  /*81d0*/  IMAD.X R62, R61, 0x1, R89, P3 ;  /* 0x000000013d3e7824 */ /* 0x000fe200018e0659 */
[----:B------:R-:W4:Y:S01]  /*81e0*/  @!P1 LDC.64 R56, c[0x0][0x2e8] ;  /* 0x0000ba00ff389b82 */ /* 0x000f220000000a00 */
[----:B------:R-:W-:-:S05]  /*81f0*/  @!P2 IADD3 R58, P3, R60, R36, RZ ;  /* 0x000000243c3aa210 */ /* 0x000fca0007f7e0ff */
[----:B------:R-:W-:Y:S01]  /*8200*/  @!P2 IMAD.X R59, R62, 0x1, R39, P3 ;  /* 0x000000013e3ba824 */ /* 0x000fe200018e0627 */
        /* <DEDUP_REMOVED lines=8> */
.L_x_8438:
[----:B------:R-:W-:Y:S05]  /*8290*/  BSYNC B1 ;  /* 0x0000000000017941 */ /* 0x000fea0003800000 */
.L_x_8437:
[----:B------:R-:W-:Y:S01]  /*82a0*/  ISETP.GE.AND P3, PT, R211, R114, PT ;  /* 0x00000072d300720c */ /* 0x000fe20003f66270 */
[----:B------:R-:W-:-:S12]  /*82b0*/  BSSY B1, `(.L_x_8439) ;  /* 0x0000012000017945 */ /* 0x000fd80003800000 */
[----:B------:R-:W-:Y:S05]  /*82c0*/  @P3 BRA `(.L_x_8440) ;  /* 0x0000000000403947 */ /* 0x000fea0003800000 */
[----:B-12---:R-:W1:Y:S01]  /*82d0*/  @!P2 LDC.64 R54, c[0x0][0x2e8] ;  /* 0x0000ba00ff36ab82 */ /* 0x006e620000000a00 */
[----:B------:R-:W2:Y:S01]  /*82e0*/  @!P2 LDS.128 R44, [R111+0x1a400] ;  /* 0x01a400006f2ca984 */ /* 0x000ea20000000c00 */
[----:B------:R-:W-:-:S03]  /*82f0*/  LEA R60, P3, R98, R52, 0x6 ;  /* 0x00000034623c7211 */ /* 0x000fc600078630ff */
        /* <DEDUP_REMOVED lines=13> */
.L_x_8440:
[----:B------:R-:W-:Y:S05]  /*83d0*/  BSYNC B1 ;  /* 0x0000000000017941 */ /* 0x000fea0003800000 */
.L_x_8439:
[----:B------:R-:W-:-:S13]  /*83e0*/  ISETP.GE.AND P3, PT, R210, R114, PT ;  /* 0x00000072d200720c */ /* 0x000fda0003f66270 */
[----:B------:R-:W-:Y:S05]  /*83f0*/  @P3 BRA `(.L_x_8406) ;  /* 0x00000000004c3947 */ /* 0x000fea0003800000 */
[----:B------:R-:W3:Y:S01]  /*8400*/  LDC.64 R58, c[0x0][0x300] ;  /* 0x0000c000ff3a7b82 */ /* 0x000ee20000000a00 */
[----:B-12-4-:R-:W1:Y:S01]  /*8410*/  @!P2 LDS.128 R44, [R111+0x1b400] ;  /* 0x01b400006f2ca984 */ /* 0x016e620000000c00 */
[----:B------:R-:W-:-:S03]  /*8420*/  IMAD.MOV.U32 R53, RZ, RZ, R61 ;  /* 0x000000ffff357224 */ /* 0x000fc600078e003d */
[----:B------:R-:W2:Y:S03]  /*8430*/  @!P1 LDS.128 R48, [R111+0x1f400] ;  /* 0x01f400006f309984 */ /* 0x000ea60000000c00 */
[----:B------:R-:W4:Y:S08]  /*8440*/  @!P2 LDC.64 R54, c[0x0][0x2e8] ;  /* 0x0000ba00ff36ab82 */ /* 0x000f300000000a00 */
[----:B------:R-:W5:Y:S01]  /*8450*/  @!P1 LDC.64 R56, c[0x0][0x2e8] ;  /* 0x0000ba00ff389b82 */ /* 0x000f620000000a00 */
[----:B---3--:R-:W-:-:S04]  /*8460*/  IMAD.WIDE.U32 R52, R58, 0x60, R52 ;  /* 0x000000603a347825 */ /* 0x008fc800078e0034 */
[----:B------:R-:W-:-:S04]  /*8470*/  IMAD R59, R59, 0x60, RZ ;  /* 0x000000603b3b7824 */ /* 0x000fc800078e02ff */
[----:B------:R-:W-:Y:S01]  /*8480*/  IMAD.IADD R59, R53, 0x1, R59 ;  /* 0x00000001353b7824 */ /* 0x000fe200078e023b */
[----:B------:R-:W-:-:S05]  /*8490*/  @!P2 IADD3 R53, P3, R36, R52, RZ ;  /* 0x000000342435a210 */ /* 0x000fca0007f7e0ff */
[----:B------:R-:W-:Y:S01]  /*84a0*/  @!P2 IMAD.X R58, R59, 0x1, R39, P3 ;  /* 0x000000013b3aa824 */ /* 0x000fe200018e0627 */
[----:B----4-:R-:W-:-:S04]  /*84b0*/  @!P2 LEA R54, P3, R53, R54, 0x1 ;  /* 0x000000363536a211 */ /* 0x010fc800078608ff */
[----:B------:R-:W-:Y:S02]  /*84c0*/  @!P2 LEA.HI.X R55, R53, R55, R58, 0x1, P3 ;  /* 0x000000373537a211 */ /* 0x000fe400018f0c3a */
[----:B------:R-:W-:-:S03]  /*84d0*/  @!P1 IADD3 R52, P3, R99, R52, RZ ;  /* 0x0000003463349210 */ /* 0x000fc60007f7e0ff */
[----:B-1----:R1:W-:Y:S02]  /*84e0*/  @!P2 STG.E.128 desc[UR38][R54.64], R44 ;  /* 0x0000002c3600a986 */ /* 0x0023e4000c101d26 */
[----:B------:R-:W-:Y:S01]  /*84f0*/  @!P1 IMAD.X R53, R59, 0x1, R104, P3 ;  /* 0x000000013b359824 */ /* 0x000fe200018e0668 */
[----:B-----5:R-:W-:-:S04]  /*8500*/  @!P1 LEA R56, P3, R52, R56, 0x1 ;  /* 0x0000003834389211 */ /* 0x020fc800078608ff */
[----:B------:R-:W-:-:S05]  /*8510*/  @!P1 LEA.HI.X R57, R52, R57, R53, 0x1, P3 ;  /* 0x0000003934399211 */ /* 0x000fca00018f0c35 */
[----:B--2---:R1:W-:Y:S04]  /*8520*/  @!P1 STG.E.128 desc[UR38][R56.64], R48 ;  /* 0x0000003038009986 */ /* 0x0043e8000c101d26 */
.L_x_8406:
[----:B------:R-:W-:Y:S05]  /*8530*/  BSYNC B0 ;  /* 0x0000000000007941 */ /* 0x000fea0003800000 */
.L_x_8368:
        /* <DEDUP_REMOVED lines=17> */
.L_x_8442:
[----:B------:R-:W-:Y:S05]  /*8650*/  BSYNC B0 ;  /* 0x0000000000007941 */ /* 0x000fea0003800000 */
.L_x_8441:
[----:B------:R-:W2:Y:S01]  /*8660*/  SYNCS.PHASECHK.TRANS64.TRYWAIT P0, [R106+URZ+0x288b0], R119 ;  /* 0x0288b0776a0075a7 */ /* 0x000ea2000800017f */
[----:B------:R-:W-:Y:S01]  /*8670*/  ULDC UR36, c[0x0][0x2f4] ;  /* 0x0000bd0000247ab9 */ /* 0x000fe20000000800 */
[----:B------:R-:W-:Y:S01]  /*8680*/  ULDC.64 UR40, c[0x0][0x328] ;  /* 0x0000ca0000287ab9 */ /* 0x000fe20000000a00 */
[----:B------:R-:W-:Y:S01]  /*8690*/  ULDC.64 UR42, c[0x0][0x318] ;  /* 0x0000c600002a7ab9 */ /* 0x000fe20000000a00 */
[----:B------:R-:W-:Y:S04]  /*86a0*/  BSSY B0, `(.L_x_8443) ;  /* 0x0000002000007945 */ /* 0x000fe80003800000 */
[----:B--2---:R-:W-:Y:S05]  /*86b0*/  @!P0 BRA `(.L_x_8444) ;  /* 0x000001e800588947 */ /* 0x004fea0003800000 */
.L_x_8792:
[----:B------:R-:W-:Y:S05]  /*86c0*/  BSYNC B0 ;  /* 0x0000000000007941 */ /* 0x000fea0003800000 */
.L_x_8443:
[----:B------:R-:W-:Y:S01]  /*86d0*/  ISETP.GE.AND P0, PT, R23, R114, PT ;  /* 0x000000721700720c */ /* 0x000fe20003f06270 */
[----:B------:R-:W-:Y:S01]  /*86e0*/  BSSY B0, `(.L_x_8445) ;  /* 0x0000011000007945 */ /* 0x000fe20003800000 */
[----:B------:R-:W-:-:S11]  /*86f0*/  IMAD.WIDE R48, R26, 0x80, R42 ;  /* 0x000000801a307825 */ /* 0x000fd600078e022a */
[----:B------:R-:W-:Y:S05]  /*8700*/  @P0 BRA `(.L_x_8446) ;  /* 0x0000000000380947 */ /* 0x000fea0003800000 */
[----:B------:R-:W-:Y:S02]  /*8710*/  IMAD R47, R49, UR40, RZ ;  /* 0x00000028312f7c24 */ /* 0x000fe4000f8e02ff */
[----:B-1----:R-:W-:Y:S02]  /*8720*/  IMAD.MOV.U32 R44, RZ, RZ, R94 ;  /* 0x000000ffff2c7224 */ /* 0x002fe400078e005e */
[----:B------:R-:W-:Y:S02]  /*8730*/  IMAD.MOV.U32 R45, RZ, RZ, R105 ;  /* 0x000000ffff2d7224 */ /* 0x000fe400078e0069 */
[C---:B------:R-:W-:Y:S02]  /*8740*/  IMAD R47, R48.reuse, UR41, R47 ;  /* 0x00000029302f7c24 */ /* 0x040fe4000f8e022f */
[----:B------:R-:W-:-:S04]  /*8750*/  IMAD.WIDE.U32 R44, R48, UR40, R44 ;  /* 0x00000028302c7c25 */ /* 0x000fc8000f8e002c */
[----:B------:R-:W-:Y:S01]  /*8760*/  IMAD.IADD R45, R45, 0x1, R47 ;  /* 0x000000012d2d7824 */ /* 0x000fe200078e022f */
[----:B------:R-:W-:-:S04]  /*8770*/  LEA R50, P0, R44, UR42, 0x1 ;  /* 0x0000002a2c327c11 */ /* 0x000fc8000f8008ff */
[----:B------:R-:W-:Y:S02]  /*8780*/  LEA.HI.X R51, R44, UR43, R45, 0x1, P0 ;  /* 0x0000002b2c337c11 */ /* 0x000fe400080f0c2d */
[----:B------:R-:W-:-:S13]  /*8790*/  ISETP.GE.AND P0, PT, R16, UR36, PT ;  /* 0x0000002410007c0c */ /* 0x000fda000bf06270 */
[----:B------:R-:W1:Y:S04]  /*87a0*/  @!P0 LDS.128 R44, [R111+0x400] ;  /* 0x000400006f2c8984 */ /* 0x000e680000000c00 */
[----:B-1----:R-:W-:Y:S01]  /*87b0*/  @!P0 STG.E.128 desc[UR38][R50.64], R44 ;  /* 0x0000002c32008986 */ /* 0x002fe2000c101d26 */
[----:B------:R-:W-:-:S13]  /*87c0*/  ISETP.GE.AND P0, PT, R190, UR36, PT ;  /* 0x00000024be007c0c */ /* 0x000fda000bf06270 */
[----:B------:R-:W1:Y:S04]  /*87d0*/  @!P0 LDS.128 R44, [R111+0x4400] ;  /* 0x004400006f2c8984 */ /* 0x000e680000000c00 */
[----:B-1----:R3:W-:Y:S02]  /*87e0*/  @!P0 STG.E.128 desc[UR38][R50.64+0x80], R44 ;  /* 0x0000802c32008986 */ /* 0x0027e4000c101d26 */
.L_x_8446:
[----:B------:R-:W-:Y:S05]  /*87f0*/  BSYNC B0 ;  /* 0x0000000000007941 */ /* 0x000fea0003800000 */
.L_x_8445:
[----:B------:R-:W-:Y:S01]  /*8800*/  ISETP.GE.AND P0, PT, R212, R114, PT ;  /* 0x00000072d400720c */ /* 0x000fe20003f06270 */
[----:B------:R-:W-:-:S12]  /*8810*/  BSSY B0, `(.L_x_8447) ;  /* 0x0000012000007945 */ /* 0x000fd80003800000 */
[----:B------:R-:W-:Y:S05]  /*8820*/  @P0 BRA `(.L_x_8448) ;  /* 0x0000000000400947 */ /* 0x000fea0003800000 */
[----:B---3--:R-:W-:Y:S01]  /*8830*/  IADD3 R47, P0, R48, 0x20, RZ ;  /* 0x00000020302f7810 */ /* 0x008fe20007f1e0ff */
[----:B------:R-:W-:-:S04]  /*8840*/  IMAD.MOV.U32 R45, RZ, RZ, R105 ;  /* 0x000000ffff2d7224 */ /* 0x000fc800078e0069 */
[----:B-1----:R-:W-:-:S04]  /*8850*/  IMAD.X R44, RZ, RZ, R49, P0 ;  /* 0x000000ffff2c7224 */ /* 0x002fc800000e0631 */
[----:B------:R-:W-:Y:S02]  /*8860*/  IMAD R46, R44, UR40, RZ ;  /* 0x000000282c2e7c24 */ /* 0x000fe4000f8e02ff */
[----:B------:R-:W-:-:S04]  /*8870*/  IMAD.MOV.U32 R44, RZ, RZ, R94 ;  /* 0x000000ffff2c7224 */ /* 0x000fc800078e005e */
[----:B------:R-:W-:-:S04]  /*8880*/  IMAD.WIDE.U32 R44, R47, UR40, R44 ;  /* 0x000000282f2c7c25 */ /* 0x000fc8000f8e002c */
[----:B------:R-:W-:Y:S01]  /*8890*/  IMAD R47, R47, UR41, R46 ;  /* 0x000000292f2f7c24 */ /* 0x000fe2000f8e022e */
[----:B------:R-:W-:-:S03]  /*88a0*/  LEA R50, P0, R44, UR42, 0x1 ;  /* 0x0000002a2c327c11 */ /* 0x000fc6000f8008ff */
[----:B------:R-:W-:-:S05]  /*88b0*/  IMAD.IADD R45, R45, 0x1, R47 ;  /* 0x000000012d2d7824 */ /* 0x000fca00078e022f */
[----:B------:R-:W-:Y:S02]  /*88c0*/  LEA.HI.X R51, R44, UR43, R45, 0x1, P0 ;  /* 0x0000002b2c337c11 */ /* 0x000fe400080f0c2d */
[----:B------:R-:W-:-:S13]  /*88d0*/  ISETP.GE.AND P0, PT, R16, UR36, PT ;  /* 0x0000002410007c0c */ /* 0x000fda000bf06270 */
[----:B------:R-:W1:Y:S04]  /*88e0*/  @!P0 LDS.128 R44, [R111+0x1400] ;  /* 0x001400006f2c8984 */ /* 0x000e680000000c00 */
[----:B-1----:R-:W-:Y:S01]  /*88f0*/  @!P0 STG.E.128 desc[UR38][R50.64], R44 ;  /* 0x0000002c32008986 */ /* 0x002fe2000c101d26 */
[----:B------:R-:W-:-:S13]  /*8900*/  ISETP.GE.AND P0, PT, R190, UR36, PT ;  /* 0x00000024be007c0c */ /* 0x000fda000bf06270 */
[----:B------:R-:W1:Y:S04]  /*8910*/  @!P0 LDS.128 R44, [R111+0x5400] ;  /* 0x005400006f2c8984 */ /* 0x000e680000000c00 */
[----:B-1----:R4:W-:Y:S02]  /*8920*/  @!P0 STG.E.128 desc[UR38][R50.64+0x80], R44 ;  /* 0x0000802c32008986 */ /* 0x0029e4000c101d26 */
.L_x_8448:
[----:B------:R-:W-:Y:S05]  /*8930*/  BSYNC B0 ;  /* 0x0000000000007941 */ /* 0x000fea0003800000 */
.L_x_8447:
[----:B------:R-:W-:Y:S01]  /*8940*/  ISETP.GE.AND P0, PT, R211, R114, PT ;  /* 0x00000072d300720c */ /* 0x000fe20003f06270 */
[----:B------:R-:W-:-:S12]  /*8950*/  BSSY B0, `(.L_x_8449) ;  /* 0x0000012000007945 */ /* 0x000fd80003800000 */
[----:B------:R-:W-:Y:S05]  /*8960*/  @P0 BRA `(.L_x_8450) ;  /* 0x0000000000400947 */ /* 0x000fea0003800000 */
[----:B---34-:R-:W-:Y:S01]  /*8970*/  IADD3 R47, P0, R48, 0x40, RZ ;  /* 0x00000040302f7810 */ /* 0x018fe20007f1e0ff */
        /* <DEDUP_REMOVED lines=15> */
.L_x_8450:
[----:B------:R-:W-:Y:S05]  /*8a70*/  BSYNC B0 ;  /* 0x0000000000007941 */ /* 0x000fea0003800000 */
.L_x_8449:
[----:B------:R-:W-:Y:S01]  /*8a80*/  ISETP.GE.AND P0, PT, R210, R114, PT ;  /* 0x00000072d200720c */ /* 0x000fe20003f06270 */
[----:B------:R-:W-:-:S12]  /*8a90*/  BSSY B0, `(.L_x_8451) ;  /* 0x0000012000007945 */ /* 0x000fd80003800000 */
[----:B------:R-:W-:Y:S05]  /*8aa0*/  @P0 BRA `(.L_x_8452) ;  /* 0x0000000000400947 */ /* 0x000fea0003800000 */
[----:B-1-34-:R-:W-:Y:S01]  /*8ab0*/  IADD3 R47, P0, R48, 0x60, RZ ;  /* 0x00000060302f7810 */ /* 0x01afe20007f1e0ff */
[----:B------:R-:W-:Y:S02]  /*8ac0*/  IMAD.MOV.U32 R44, RZ, RZ, R94 ;  /* 0x000000ffff2c7224 */ /* 0x000fe400078e005e */
        /* <DEDUP_REMOVED lines=14> */
.L_x_8452:
[----:B------:R-:W-:Y:S05]  /*8bb0*/  BSYNC B0 ;  /* 0x0000000000007941 */ /* 0x000fea0003800000 */
.L_x_8451:
[----:B------:R-:W-:Y:S01]  /*8bc0*/  @!PT LDS RZ, [RZ] ;  /* 0x00000000fffff984 */ /* 0x000fe20000000800 */
[----:B------:R-:W-:Y:S01]  /*8bd0*/  @!PT LDS RZ, [RZ] ;  /* 0x00000000fffff984 */ /* 0x000fe20000000800 */
[----:B------:R-:W-:Y:S01]  /*8be0*/  @!PT LDS RZ, [RZ] ;  /* 0x00000000fffff984 */ /* 0x000fe20000000800 */
[----:B------:R-:W-:Y:S01]  /*8bf0*/  @!PT LDS RZ, [RZ] ;  /* 0x00000000fffff984 */ /* 0x000fe20000000800 */
[----:B------:R5:W-:Y:S06]  /*8c00*/  MEMBAR.ALL.CTA ;  /* 0x0000000000007992 */ /* 0x000bec0000008000 */
[----:B-----5:R-:W5:Y:S02]  /*8c10*/  FENCE.VIEW.ASYNC.S ;  /* 0x00000000000073c6 */ /* 0x020f640000000000 */
[----:B-----5:R1:W-:Y:S01]  /*8c20*/  BAR.SYNC.DEFER_BLOCKING R126, 0x80 ;  /* 0x0002007e0000751d */ /* 0x0203e20000010000 */
[----:B------:R-:W-:Y:S01]  /*8c30*/  ISETP.NE.AND P4, PT, R107, RZ, PT ;  /* 0x000000ff6b00720c */ /* 0x000fe20003f85270 */
[----:B------:R-:W-:-:S02]  /*8c40*/  VIADD R184, R184, 0x1 ;  /* 0x00000001b8b87836 */ /* 0x000fc40000000000 */
[----:B0-2---:R-:W-:-:S03]  /*8c50*/  @!P3 VIADD R106, R106, 0x288c0 ;  /* 0x000288c06a6ab836 */ /* 0x005fc60000000000 */
[C---:B------:R-:W-:Y:S02]  /*8c60*/  ISETP.NE.AND P0, PT, R184.reuse, 0x2, PT ;  /* 0x00000002b800780c */ /* 0x040fe40003f05270 */
[----:B------:R-:W-:Y:S02]  /*8c70*/  @!P3 PRMT R106, RZ, 0x654, R106 ;  /* 0x00000654ff6ab816 */ /* 0x000fe4000000006a */
[----:B-1-34-:R-:W-:Y:S02]  /*8c80*/  SEL R45, RZ, 0x1, P0 ;  /* 0x00000001ff2d7807 */ /* 0x01afe40000000000 */
[----:B------:R-:W-:Y:S02]  /*8c90*/  SEL R184, R184, RZ, P0 ;  /* 0x000000ffb8b87207 */ /* 0x000fe40000000000 */
[----:B------:R-:W-:Y:S01]  /*8ca0*/  LOP3.LUT R192, R192, R45, RZ, 0x3c, !PT ;  /* 0x0000002dc0c07212 */ /* 0x000fe200078e3cff */
[----:B------:R0:W-:Y:S01]  /*8cb0*/  @!P3 SYNCS.ARRIVE.TRANS64.RED.A1T0 RZ, [R106+URZ], RZ ;  /* 0x000000ff6affb9a7 */ /* 0x0001e2000810043f */
[----:B------:R-:W-:Y:S05]  /*8cc0*/  @P4 BRA `(.L_x_8453) ;  /* 0xffffff9800904947 */ /* 0x000fea000383ffff */
[----:B------:R-:W1:Y:S01]  /*8cd0*/  S2R R44, SR_TID.X ;  /* 0x00000000002c7919 */ /* 0x000e620000002100 */
[----:B------:R-:W-:Y:S02]  /*8ce0*/  PLOP3.LUT P0, PT, PT, PT, PT, 0x8, 0x0 ;  /* 0x000000000000781c */ /* 0x000fe40003f0e170 */
[----:B-1----:R-:W-:-:S04]  /*8cf0*/  SHF.R.U32.HI R44, RZ, 0x7, R44 ;  /* 0x00000007ff2c7819 */ /* 0x002fc8000001162c */
[----:B------:R-:W-:-:S13]  /*8d00*/  ISETP.NE.AND P4, PT, R44, 0x1, PT ;  /* 0x000000012c00780c */ /* 0x000fda0003f85270 */
[----:B------:R-:W-:Y:S06]  /*8d10*/  @!P4 BAR.ARV 0x9, 0x100 ;  /* 0x024400000000cb1d */ /* 0x000fec0000002000 */
.L_x_8363:
[----:B------:R-:W1:Y:S01]  /*8d20*/  LDC R0, c[0x0][0x448] ;  /* 0x00011200ff007b82 */ /* 0x000e620000000800 */
[----:B------:R-:W-:-:S07]  /*8d30*/  IADD3 R5, R188, 0x1, -R187 ;  /* 0x00000001bc057810 */ /* 0x000fce0007ffe8bb */
[----:B------:R-:W2:Y:S01]  /*8d40*/  LDC.64 R6, c[0x0][0x9e0] ;  /* 0x00027800ff067b82 */ /* 0x000ea20000000a00 */
[----:B-1----:R-:W-:Y:S01]  /*8d50*/  ISETP.NE.AND P1, PT, R0, 0x1, PT ;  /* 0x000000010000780c */ /* 0x002fe20003f25270 */
[----:B------:R-:W-:Y:S01]  /*8d60*/  VIADD R0, R193, 0x7f ;  /* 0x0000007fc1007836 */ /* 0x000fe20000000000 */
[----:B--2---:R-:W-:-:S11]  /*8d70*/  ISETP.GE.AND P2, PT, R7, 0x1, PT ;  /* 0x000000010700780c */ /* 0x004fd60003f46270 */
[----:B------:R-:W1:Y:S08]  /*8d80*/  @P1 LDC R3, c[0x0][0x44c] ;  /* 0x00011300ff031b82 */ /* 0x000e700000000800 */
[----:B------:R-:W2:Y:S01]  /*8d90*/  @P1 LDC R4, c[0x0][0x450] ;  /* 0x00011400ff041b82 */ /* 0x000ea20000000800 */
[----:B-1----:R-:W-:-:S05]  /*8da0*/  @P1 IMAD.HI.U32 R3, R0, R3, RZ ;  /* 0x0000000300031227 */ /* 0x002fca00078e00ff */
[----:B--2---:R-:W-:-:S05]  /*8db0*/  @P1 SHF.R.U32.HI R0, RZ, R4, R3 ;  /* 0x00000004ff001219 */ /* 0x004fca0000011603 */
[----:B------:R-:W-:Y:S01]  /*8dc0*/  IMAD.IADD R5, R5, 0x1, R0 ;  /* 0x0000000105057824 */ /* 0x000fe200078e0200 */
[----:B------:R-:W-:Y:S06]  /*8dd0*/  @P0 BRA `(.L_x_8454) ;  /* 0x00000000000c0947 */ /* 0x000fec0003800000 */
[----:B------:R-:W1:Y:S01]  /*8de0*/  FENCE.VIEW.ASYNC.G ;  /* 0x00000000000073c6 */ /* 0x000e620000000100 */
[----:B------:R-:W-:Y:S05]  /*8df0*/  WARPSYNC.ALL ;  /* 0x0000000000007948 */ /* 0x000fea0003800000 */
[----:B-1----:R-:W-:Y:S06]  /*8e00*/  BAR.ARV 0xc, 0x180 ;  /* 0x0306000000007b1d */ /* 0x002fec0000002000 */
.L_x_8454:
        /* <DEDUP_REMOVED lines=13> */
.L_x_8457:
[----:B------:R-:W-:-:S13]  /*8ee0*/  ISETP.NE.AND P0, PT, R7, 0x1, PT ;  /* 0x000000010700780c */ /* 0x000fda0003f05270 */
[----:B------:R-:W1:Y:S02]  /*8ef0*/  @P0 LDC.64 R4, c[0x0][0x9e8] ;  /* 0x00027a00ff040b82 */ /* 0x000e640000000a00 */
[----:B-1----:R-:W-:-:S05]  /*8f00*/  @P0 IMAD.HI.U32 R4, R3, R4, RZ ;  /* 0x0000000403040227 */ /* 0x002fca00078e00ff */
[----:B------:R-:W-:-:S07]  /*8f10*/  @P0 SHF.R.U32.HI R3, RZ, R5, R4 ;  /* 0x00000005ff030219 */ /* 0x000fce0000011604 */
.L_x_8458:
[----:B------:R-:W-:Y:S05]  /*8f20*/  BSYNC B0 ;  /* 0x0000000000007941 */ /* 0x000fea0003800000 */
.L_x_8456:
[----:B------:R-:W-:-:S05]  /*8f30*/  IMAD R3, R3, R7, R7 ;  /* 0x0000000703037224 */ /* 0x000fca00078e0207 */
[----:B------:R-:W-:-:S07]  /*8f40*/  VIMNMX R0, R0, R3, PT ;  /* 0x0000000300007248 */ /* 0x000fce0003fe0100 */
.L_x_8455:
[----:B------:R-:W1:Y:S01]  /*8f50*/  @P1 LDC R4, c[0x0][0x44c] ;  /* 0x00011300ff041b82 */ /* 0x000e620000000800 */
[----:B------:R-:W-:Y:S01]  /*8f60*/  VIADD R0, R0, 0x7f ;  /* 0x0000007f00007836 */ /* 0x000fe20000000000 */
[----:B------:R-:W-:-:S04]  /*8f70*/  ULDC UR4, c[0x0][0x9dc] ;  /* 0x0002770000047ab9 */ /* 0x000fc80000000800 */
[----:B------:R-:W-:Y:S02]  /*8f80*/  SHF.R.S32.HI R3, RZ, 0x1f, R0 ;  /* 0x0000001fff037819 */ /* 0x000fe40000011400 */
[----:B------:R-:W2:Y:S02]  /*8f90*/  @P1 LDC R6, c[0x0][0x450] ;  /* 0x00011400ff061b82 */ /* 0x000ea40000000800 */
[----:B------:R-:W-:-:S04]  /*8fa0*/  LEA.HI R3, R3, R0, RZ, 0x7 ;  /* 0x0000000003037211 */ /* 0x000fc800078f38ff */
[----:B------:R-:W-:-:S04]  /*8fb0*/  SHF.R.S32.HI R0, RZ, 0x7, R3 ;  /* 0x00000007ff007819 */ /* 0x000fc80000011403 */
[----:B------:R-:W-:Y:S01]  /*8fc0*/  VIMNMX R129, R129, R0, PT ;  /* 0x0000000081817248 */ /* 0x000fe20003fe0100 */
[----:B-1----:R-:W-:-:S04]  /*8fd0*/  @P1 IMAD.HI.U32 R5, R193, R4, RZ ;  /* 0x00000004c1051227 */ /* 0x002fc800078e00ff */
[----:B------:R-:W-:Y:S01]  /*8fe0*/  IMAD.MOV.U32 R4, RZ, RZ, R193 ;  /* 0x000000ffff047224 */ /* 0x000fe200078e00c1 */
        /* <DEDUP_REMOVED lines=14> */
.L_x_8461:
[----:B------:R-:W-:-:S13]  /*90d0*/  ISETP.NE.AND P0, PT, R7, 0x1, PT ;  /* 0x000000010700780c */ /* 0x000fda0003f05270 */
[----:B------:R-:W1:Y:S02]  /*90e0*/  @P0 LDC.64 R8, c[0x0][0x9e8] ;  /* 0x00027a00ff080b82 */ /* 0x000e640000000a00 */
[----:B-1----:R-:W-:-:S05]  /*90f0*/  @P0 IMAD.HI.U32 R0, R3, R8, RZ ;  /* 0x0000000803000227 */ /* 0x002fca00078e00ff */
[----:B------:R-:W-:-:S07]  /*9100*/  @P0 SHF.R.U32.HI R3, RZ, R9, R0 ;  /* 0x00000009ff030219 */ /* 0x000fce0000011600 */
.L_x_8462:
[----:B------:R-:W-:Y:S05]  /*9110*/  BSYNC B0 ;  /* 0x0000000000007941 */ /* 0x000fea0003800000 */
.L_x_8460:
[----:B------:R-:W-:-:S05]  /*9120*/  IMAD R3, R3, R7, RZ ;  /* 0x0000000703037224 */ /* 0x000fca00078e02ff */
[----:B------:R-:W-:-:S07]  /*9130*/  VIMNMX R4, R4, R3, !PT ;  /* 0x0000000304047248 */ /* 0x000fce0007fe0100 */
.L_x_8459:
[----:B------:R-:W-:Y:S01]  /*9140*/  SHF.R.S32.HI R3, RZ, 0x1f, R4 ;  /* 0x0000001fff037819 */ /* 0x000fe20000011404 */
[----:B------:R-:W-:Y:S01]  /*9150*/  IMAD.MOV.U32 R0, RZ, RZ, RZ ;  /* 0x000000ffff007224 */ /* 0x000fe200078e00ff */
[----:B------:R-:W-:Y:S02]  /*9160*/  PLOP3.LUT P0, PT, PT, PT, PT, 0x80, 0x0 ;  /* 0x000000000000781c */ /* 0x000fe40003f0f070 */
[----:B------:R-:W-:Y:S02]  /*9170*/  CS2R R150, SRZ ;  /* 0x0000000000967805 */ /* 0x000fe4000001ff00 */
[----:B------:R-:W-:Y:S01]  /*9180*/  LEA.HI R4, R3, R4, RZ, 0x7 ;  /* 0x0000000403047211 */ /* 0x000fe200078f38ff */
[----:B------:R-:W-:Y:S01]  /*9190*/  IMAD.MOV.U32 R3, RZ, RZ, RZ ;  /* 0x000000ffff037224 */ /* 0x000fe200078e00ff */
[----:B------:R-:W-:Y:S02]  /*91a0*/  CS2R R148, SRZ ;  /* 0x0000000000947805 */ /* 0x000fe4000001ff00 */
[----:B------:R-:W-:-:S02]  /*91b0*/  CS2R R146, SRZ ;  /* 0x0000000000927805 */ /* 0x000fc4000001ff00 */
[----:B------:R-:W-:Y:S02]  /*91c0*/  SHF.R.S32.HI R4, RZ, 0x7, R4 ;  /* 0x00000007ff047819 */ /* 0x000fe40000011404 */
[----:B------:R-:W-:Y:S02]  /*91d0*/  CS2R R144, SRZ ;  /* 0x0000000000907805 */ /* 0x000fe4000001ff00 */
[----:B------:R-:W-:Y:S01]  /*91e0*/  CS2R R38, SRZ ;  /* 0x0000000000267805 */ /* 0x000fe2000001ff00 */
[----:B------:R-:W-:Y:S01]  /*91f0*/  IMAD.MOV.U32 R142, RZ, RZ, RZ ;  /* 0x000000ffff8e7224 */ /* 0x000fe200078e00ff */
[----:B------:R-:W-:Y:S01]  /*9200*/  VIMNMX R196, RZ, R4, !PT ;  /* 0x00000004ffc47248 */ /* 0x000fe20007fe0100 */
[----:B------:R-:W-:Y:S01]  /*9210*/  IMAD.MOV.U32 R141, RZ, RZ, RZ ;  /* 0x000000ffff8d7224 */ /* 0x000fe200078e00ff */
[----:B------:R-:W-:Y:S01]  /*9220*/  CS2R R36, SRZ ;  /* 0x0000000000247805 */ /* 0x000fe2000001ff00 */
[----:B------:R-:W-:Y:S01]  /*9230*/  IMAD.MOV.U32 R138, RZ, RZ, RZ ;  /* 0x000000ffff8a7224 */ /* 0x000fe200078e00ff */
[----:B------:R-:W-:Y:S01]  /*9240*/  ISETP.GT.AND P1, PT, R129, R196, PT ;  /* 0x000000c48100720c */ /* 0x000fe20003f24270 */
[----:B------:R-:W-:Y:S01]  /*9250*/  IMAD.MOV.U32 R137, RZ, RZ, RZ ;  /* 0x000000ffff897224 */ /* 0x000fe200078e00ff */
[----:B------:R-:W-:Y:S01]  /*9260*/  CS2R R134, SRZ ;  /* 0x0000000000867805 */ /* 0x000fe2000001ff00 */
[----:B------:R-:W-:Y:S01]  /*9270*/  IMAD.MOV.U32 R133, RZ, RZ, RZ ;  /* 0x000000ffff857224 */ /* 0x000fe200078e00ff */
[----:B------:R-:W-:-:S02]  /*9280*/  CS2R R34, SRZ ;  /* 0x0000000000227805 */ /* 0x000fc4000001ff00 */
[----:B------:R-:W-:Y:S01]  /*9290*/  CS2R R130, SRZ ;  /* 0x0000000000827805 */ /* 0x000fe2000001ff00 */
[----:B------:R-:W-:Y:S01]  /*92a0*/  IMAD.MOV.U32 R128, RZ, RZ, RZ ;  /* 0x000000ffff807224 */ /* 0x000fe200078e00ff */
        /* <DEDUP_REMOVED lines=10> */
[----:B0-----:R-:W-:-:S02]  /*9350*/  CS2R R106, SRZ ;  /* 0x00000000006a7805 */ /* 0x001fc4000001ff00 */
        /* <DEDUP_REMOVED lines=11> */
[----:B------:R-:W-:-:S03]  /*9410*/  UMOV UR4, 0xffffffff ;  /* 0xffffffff00047882 */ /* 0x000fc60000000000 */
[----:B------:R-:W-:Y:S05]  /*9420*/  BRA.DIV UR4, `(.L_x_8464) ;  /* 0x000001de04107947 */ /* 0x000fea000b800000 */
[----:B------:R0:W1:Y:S02]  /*9430*/  SHFL.IDX PT, R194, R222, RZ, 0x1f ;  /* 0x00001fffdec27589 */ /* 0x00006400000e0000 */
.L_x_8795:
[----:B-1----:R-:W-:Y:S02]  /*9440*/  LEA.HI R0, R194, R194, RZ, 0x1 ;  /* 0x000000c2c2007211 */ /* 0x002fe400078f08ff */
[----:B------:R-:W-:Y:S02]  /*9450*/  LOP3.LUT P0, RZ, R217, 0x3ff, RZ, 0xc0, !PT ;  /* 0x000003ffd9ff7812 */ /* 0x000fe4000780c0ff */
[----:B------:R-:W-:Y:S02]  /*9460*/  LOP3.LUT R3, R0, 0x1e, RZ, 0xc0, !PT ;  /* 0x0000001e00037812 */ /* 0x000fe400078ec0ff */
[----:B------:R-:W-:-:S03]  /*9470*/  P2R R24, PR, RZ, 0x1 ;  /* 0x00000001ff187803 */ /* 0x000fc60000000000 */
[----:B------:R-:W-:-:S04]  /*9480*/  IMAD.IADD R0, R194, 0x1, -R3 ;  /* 0x00000001c2007824 */ /* 0x000fc800078e0a03 */
[----:B------:R-:W-:-:S05]  /*9490*/  IMAD R0, R0, 0x2000, R217 ;  /* 0x0000200000007824 */ /* 0x000fca00078e02d9 */
[----:B------:R-:W-:-:S04]  /*94a0*/  SHF.R.U32.HI R0, RZ, 0x4, R0 ;  /* 0x00000004ff007819 */ /* 0x000fc80000011600 */
[----:B------:R-:W-:Y:S01]  /*94b0*/  LOP3.LUT R42, R0, 0x3fff, RZ, 0xc0, !PT ;  /* 0x00003fff002a7812 */ /* 0x000fe200078ec0ff */
[----:B------:R-:W-:Y:S06]  /*94c0*/  @!P0 BRA `(.L_x_8465) ;  /* 0x0000000000408947 */ /* 0x000fec0003800000 */
[----:B------:R-:W-:Y:S01]  /*94d0*/  MOV R0, 0x0 ;  /* 0x0000000000007802 */ /* 0x000fe20000000f00 */
[----:B------:R-:W-:Y:S01]  /*94e0*/  ULDC.64 UR4, c[0x4][0x1b8] ;  /* 0x01006e0000047ab9 */ /* 0x000fe20000000a00 */
[----:B------:R-:W-:Y:S01]  /*94f0*/  ULDC.64 UR6, c[0x4][0x1c0] ;  /* 0x0100700000067ab9 */ /* 0x000fe20000000a00 */
[----:B------:R-:W-:Y:S01]  /*9500*/  IMAD.U32 R4, RZ, RZ, UR4 ;  /* 0x00000004ff047e24 */ /* 0x000fe2000f8e00ff */
[----:B------:R1:W2:Y:S01]  /*9510*/  LDC.64 R14, c[0x4][R0] ;  /* 0x01000000000e7b82 */ /* 0x0002a20000000a00 */
        /* <DEDUP_REMOVED lines=8> */
[----:B-1----:R-:W-:-:S07]  /*95a0*/  IMAD.MOV.U32 R13, RZ, RZ, RZ ;  /* 0x000000ffff0d7224 */ /* 0x002fce00078e00ff */
[----:B------:R-:W-:-:S07]  /*95b0*/  LEPC R20, `(.L_x_8465) ;  /* 0x000000001014794e */ /* 0x000fce0000000000 */
[----:B0-2--5:R-:W-:Y:S05]  /*95c0*/  CALL.ABS.NOINC R14 ;  /* 0x000000000e007343 */ /* 0x025fea0003c00000 */
.L_x_8465:
[----:B------:R-:W-:Y:S02]  /*95d0*/  ULDC UR4, c[0x0][0x3f4] ;  /* 0x0000fd0000047ab9 */ /* 0x000fe40000000800 */
[----:B------:R-:W-:-:S13]  /*95e0*/  ISETP.LT.AND P0, PT, RZ, UR4, PT ;  /* 0x00000004ff007c0c */ /* 0x000fda000bf01270 */
[----:B------:R-:W-:Y:S05]  /*95f0*/  @P0 BRA `(.L_x_8466) ;  /* 0x00000000003c0947 */ /* 0x000fea0003800000 */
[----:B------:R-:W-:-:S04]  /*9600*/  LEA.HI R0, R213, R213, RZ, 0x1 ;  /* 0x000000d5d5007211 */ /* 0x000fc800078f08ff */
        /* <DEDUP_REMOVED lines=8> */
.L_x_8469:
[----:B--2---:R2:W3:Y:S02]  /*9690*/  SYNCS.PHASECHK.TRANS64.TRYWAIT P0, [R2+URZ+0x28800], R3 ;  /* 0x02880003020075a7 */ /* 0x0044e4000800017f */
[----:B---3--:R-:W-:Y:S05]  /*96a0*/  @!P0 NANOSLEEP.SYNCS 0x989680 ;  /* 0x009896800000895d */ /* 0x008fea0003900000 */
[----:B------:R-:W3:Y:S02]  /*96b0*/  @!P0 SYNCS.PHASECHK.TRANS64 P0, [R2+URZ+0x28800], R3 ;  /* 0x02880003020085a7 */ /* 0x000ee4000800007f */
[----:B---3--:R-:W-:Y:S05]  /*96c0*/  @!P0 BRA `(.L_x_8469) ;  /* 0xfffffffc00f08947 */ /* 0x008fea000383ffff */
.L_x_8468:
[----:B------:R-:W-:Y:S05]  /*96d0*/  BSYNC B0 ;  /* 0x0000000000007941 */ /* 0x000fea0003800000 */
.L_x_8467:
[----:B------:R-:W-:Y:S05]  /*96e0*/  BRA `(.L_x_8470) ;  /* 0x0000005000e87947 */ /* 0x000fea0003800000 */
.L_x_8466:
[----:B------:R-:W-:Y:S01]  /*96f0*/  ISETP.NE.AND P0, PT, R24, RZ, PT ;  /* 0x000000ff1800720c */ /* 0x000fe20003f05270 */
[----:B------:R-:W-:Y:S01]  /*9700*/  ULDC.64 UR4, c[0x0][0x3f8] ;  /* 0x0000fe0000047ab9 */ /* 0x000fe20000000a00 */
[----:B-----5:R-:W-:Y:S01]  /*9710*/  SHF.R.S32.HI R0, RZ, 0x1f, R115 ;  /* 0x0000001fff007819 */ /* 0x020fe20000011473 */
[----:B------:R-:W-:Y:S01]  /*9720*/  ULDC.64 UR6, c[0x0][0x408] ;  /* 0x0001020000067ab9 */ /* 0x000fe20000000a00 */
[----:B------:R-:W-:-:S04]  /*9730*/  IMAD.WIDE.U32 R24, R115, UR4, RZ ;  /* 0x0000000473187c25 */ /* 0x000fc8000f8e00ff */
[C---:B------:R-:W-:Y:S02]  /*9740*/  IMAD R4, R0.reuse, UR4, RZ ;  /* 0x0000000400047c24 */ /* 0x040fe4000f8e02ff */
[----:B------:R-:W-:Y:S02]  /*9750*/  IMAD R0, R0, UR6, RZ ;  /* 0x0000000600007c24 */ /* 0x000fe4000f8e02ff */
        /* <DEDUP_REMOVED lines=21> */
[----:B0-2---:R-:W-:Y:S05]  /*98b0*/  CALL.ABS.NOINC R14 ;  /* 0x000000000e007343 */ /* 0x005fea0003c00000 */
.L_x_8471:
[----:B------:R-:W-:Y:S01]  /*98c0*/  ULDC.U8 UR4, c[0x0][0x410] ;  /* 0x0001040000047ab9 */ /* 0x000fe20000000000 */
[----:B------:R-:W-:Y:S01]  /*98d0*/  IMAD.IADD R57, R23, 0x1, R193 ;  /* 0x0000000117397824 */ /* 0x000fe200078e02c1 */
[----:B------:R-:W-:Y:S01]  /*98e0*/  ISETP.NE.AND P0, PT, RZ, UR4, PT ;  /* 0x00000004ff007c0c */ /* 0x000fe2000bf05270 */
[----:B------:R-:W-:Y:S02]  /*98f0*/  BSSY B0, `(.L_x_8472) ;  /* 0x0000511000007945 */ /* 0x000fe40003800000 */
[----:B------:R-:W-:-:S10]  /*9900*/  IMAD R3, R207, 0x20, R57 ;  /* 0x00000020cf037824 */ /* 0x000fd400078e0239 */
[----:B------:R-:W-:Y:S05]  /*9910*/  @!P0 BRA `(.L_x_8473) ;  /* 0x0000002800588947 */ /* 0x000fea0003800000 */
[----:B------:R-:W1:Y:S01]  /*9920*/  LDC R74, c[0x0][0x448] ;  /* 0x00011200ff4a7b82 */ /* 0x000e620000000800 */
[----:B------:R-:W-:Y:S01]  /*9930*/  ULDC.64 UR4, c[0x0][0x3f8] ;  /* 0x0000fe0000047ab9 */ /* 0x000fe20000000a00 */
[----:B------:R-:W-:Y:S01]  /*9940*/  ULDC.64 UR6, c[0x0][0x408] ;  /* 0x0001020000067ab9 */ /* 0x000fe20000000a00 */
[----:B------:R-:W-:Y:S02]  /*9950*/  IMAD.MOV.U32 R6, RZ, RZ, R24 ;  /* 0x000000ffff067224 */ /* 0x000fe400078e0018 */
[----:B------:R-:W-:Y:S02]  /*9960*/  IMAD.MOV.U32 R7, RZ, RZ, R29 ;  /* 0x000000ffff077224 */ /* 0x000fe400078e001d */
[----:B------:R-:W-:Y:S02]  /*9970*/  IMAD.MOV.U32 R8, RZ, RZ, R26 ;  /* 0x000000ffff087224 */ /* 0x000fe400078e001a */
[----:B------:R-:W-:Y:S01]  /*9980*/  IMAD.MOV.U32 R9, RZ, RZ, R31 ;  /* 0x000000ffff097224 */ /* 0x000fe200078e001f */
[----:B-1----:R-:W-:-:S13]  /*9990*/  ISETP.NE.AND P0, PT, R74, 0x1, PT ;  /* 0x000000014a00780c */ /* 0x002fda0003f05270 */
[----:B------:R-:W1:Y:S08]  /*99a0*/  @P0 LDC R0, c[0x0][0x44c] ;  /* 0x00011300ff000b82 */ /* 0x000e700000000800 */
[----:B------:R-:W2:Y:S01]  /*99b0*/  @P0 LDC R5, c[0x0][0x450] ;  /* 0x00011400ff050b82 */ /* 0x000ea20000000800 */
[----:B-1----:R-:W-:-:S05]  /*99c0*/  @P0 IMAD.HI.U32 R0, R3, R0, RZ ;  /* 0x0000000003000227 */ /* 0x002fca00078e00ff */
[----:B--2---:R-:W-:-:S04]  /*99d0*/  @P0 SHF.R.U32.HI R3, RZ, R5, R0 ;  /* 0x00000005ff030219 */ /* 0x004fc80000011600 */
        /* <DEDUP_REMOVED lines=17> */
[----:B------:R1:W2:Y:S04]  /*9af0*/  SHFL.IDX PT, R0, R6, RZ, 0x181f ;  /* 0x00181fff06007589 */ /* 0x0002a800000e0000 */
[----:B------:R1:W3:Y:S04]  /*9b00*/  SHFL.IDX PT, R3, R5, RZ, 0x181f ;  /* 0x00181fff05037589 */ /* 0x0002e800000e0000 */
[----:B------:R1:W4:Y:S04]  /*9b10*/  SHFL.IDX PT, R4, R8, RZ, 0x181f ;  /* 0x00181fff08047589 */ /* 0x00032800000e0000 */
[----:B------:R1:W0:Y:S02]  /*9b20*/  SHFL.IDX PT, R14, R7, RZ, 0x181f ;  /* 0x00181fff070e7589 */ /* 0x00022400000e0000 */
.L_x_8801:
[----:B------:R-:W-:Y:S01]  /*9b30*/  IMAD R74, R187, R74, RZ ;  /* 0x0000004abb4a7224 */ /* 0x000fe200078e02ff */
[----:B------:R-:W-:Y:S01]  /*9b40*/  BSSY B1, `(.L_x_8475) ;  /* 0x000001e000017945 */ /* 0x000fe20003800000 */
[----:B------:R-:W-:Y:S02]  /*9b50*/  CS2R R48, SRZ ;  /* 0x0000000000307805 */ /* 0x000fe4000001ff00 */
[----:B------:R-:W-:Y:S02]  /*9b60*/  CS2R R44, SRZ ;  /* 0x00000000002c7805 */ /* 0x000fe4000001ff00 */
[----:B------:R-:W-:Y:S02]  /*9b70*/  CS2R R46, SRZ ;  /* 0x00000000002e7805 */ /* 0x000fe4000001ff00 */
[----:B------:R-:W-:Y:S02]  /*9b80*/  ISETP.GE.AND P0, PT, R57, R74, PT ;  /* 0x0000004a3900720c */ /* 0x000fe40003f06270 */
[----:B------:R-:W-:-:S11]  /*9b90*/  CS2R R40, SRZ ;  /* 0x0000000000287805 */ /* 0x000fd6000001ff00 */
[----:B------:R-:W-:Y:S05]  /*9ba0*/  @P0 BRA `(.L_x_8476) ;  /* 0x00000000005c0947 */ /* 0x000fea0003800000 */
[----:B------:R-:W-:Y:S01]  /*9bb0*/  ULDC UR4, c[0x0][0x3f4] ;  /* 0x0000fd0000047ab9 */ /* 0x000fe20000000800 */
[----:B------:R-:W-:Y:S02]  /*9bc0*/  CS2R R40, SRZ ;  /* 0x0000000000287805 */ /* 0x000fe4000001ff00 */
[----:B------:R-:W-:Y:S02]  /*9bd0*/  ISETP.GE.AND P4, PT, R18, UR4, PT ;  /* 0x0000000412007c0c */ /* 0x000fe4000bf86270 */
[----:B------:R-:W-:Y:S02]  /*9be0*/  CS2R R44, SRZ ;  /* 0x00000000002c7805 */ /* 0x000fe4000001ff00 */
[----:B------:R-:W-:-:S09]  /*9bf0*/  ISETP.GE.AND P5, PT, R185, UR4, PT ;  /* 0x00000004b9007c0c */ /* 0x000fd2000bfa6270 */
[C---:B------:R-:W-:Y:S01]  /*9c00*/  @!P4 IMAD.SHL.U32 R12, R18.reuse, 0x2, RZ ;  /* 0x00000002120cc824 */ /* 0x040fe200078e00ff */
[----:B------:R-:W-:-:S03]  /*9c10*/  @!P4 SHF.L.U64.HI R13, R18, 0x1, R19 ;  /* 0x00000001120dc819 */ /* 0x000fc60000010213 */
[C---:B------:R-:W-:Y:S01]  /*9c20*/  @!P5 IMAD.SHL.U32 R15, R185.reuse, 0x2, RZ ;  /* 0x00000002b90fd824 */ /* 0x040fe200078e00ff */
[----:B------:R-:W-:Y:S02]  /*9c30*/  @!P5 SHF.L.U64.HI R9, R185, 0x1, R216 ;  /* 0x00000001b909d819 */ /* 0x000fe400000102d8 */
[CC--:B---3--:R-:W-:Y:S02]  /*9c40*/  @!P4 IADD3 R10, P0, R3.reuse, R12.reuse, RZ ;  /* 0x0000000c030ac210 */ /* 0x0c8fe40007f1e0ff */
[----:B0-----:R-:W-:Y:S02]  /*9c50*/  @!P4 IADD3 R12, P1, R14, R12, RZ ;  /* 0x0000000c0e0cc210 */ /* 0x001fe40007f3e0ff */
[-C--:B------:R-:W-:Y:S01]  /*9c60*/  @!P5 IADD3 R20, P2, R3, R15.reuse, RZ ;  /* 0x0000000f0314d210 */ /* 0x080fe20007f5e0ff */
[----:B--2---:R-:W-:Y:S01]  /*9c70*/  @!P4 IMAD.X R11, R0, 0x1, R13, P0 ;  /* 0x00000001000bc824 */ /* 0x004fe200000e060d */
[----:B------:R-:W-:Y:S02]  /*9c80*/  @!P5 IADD3 R14, P3, R14, R15, RZ ;  /* 0x0000000f0e0ed210 */ /* 0x000fe40007f7e0ff */
[----:B------:R-:W-:-:S02]  /*9c90*/  CS2R R46, SRZ ;  /* 0x00000000002e7805 */ /* 0x000fc4000001ff00 */
[----:B------:R-:W-:Y:S01]  /*9ca0*/  CS2R R48, SRZ ;  /* 0x0000000000307805 */ /* 0x000fe2000001ff00 */
[----:B------:R-:W-:Y:S02]  /*9cb0*/  @!P5 IMAD.X R21, R0, 0x1, R9, P2 ;  /* 0x000000010015d824 */ /* 0x000fe400010e0609 */
[C---:B----4-:R-:W-:Y:S02]  /*9cc0*/  @!P4 IMAD.X R13, R4.reuse, 0x1, R13, P1 ;  /* 0x00000001040dc824 */ /* 0x050fe400008e060d */
[----:B------:R-:W-:Y:S01]  /*9cd0*/  @!P5 IMAD.X R15, R4, 0x1, R9, P3 ;  /* 0x00000001040fd824 */ /* 0x000fe200018e0609 */
[----:B------:R0:W5:Y:S04]  /*9ce0*/  @!P5 LD.E.64 R40, desc[UR38][R20.64] ;  /* 0x000000261428d980 */ /* 0x000168000c101b00 */
[----:B------:R0:W5:Y:S04]  /*9cf0*/  @!P5 LD.E.64 R44, desc[UR38][R14.64] ;  /* 0x000000260e2cd980 */ /* 0x000168000c101b00 */
[----:B------:R0:W5:Y:S04]  /*9d00*/  @!P4 LD.E.64 R46, desc[UR38][R10.64] ;  /* 0x000000260a2ec980 */ /* 0x000168000c101b00 */
[----:B------:R0:W5:Y:S02]  /*9d10*/  @!P4 LD.E.64 R48, desc[UR38][R12.64] ;  /* 0x000000260c30c980 */ /* 0x000164000c101b00 */
.L_x_8476:
[----:B------:R-:W-:Y:S05]  /*9d20*/  BSYNC B1 ;  /* 0x0000000000017941 */ /* 0x000fea0003800000 */
.L_x_8475:
[----:B--2--5:R-:W-:Y:S01]  /*9d30*/  IMAD.MOV.U32 R0, RZ, RZ, R48 ;  /* 0x000000ffff007224 */ /* 0x024fe200078e0030 */
[----:B------:R-:W-:Y:S01]  /*9d40*/  UMOV UR4, 0xffffffff ;  /* 0xffffffff00047882 */ /* 0x000fe20000000000 */
[----:B---3--:R-:W-:Y:S01]  /*9d50*/  IMAD.MOV.U32 R3, RZ, RZ, R49 ;  /* 0x000000ffff037224 */ /* 0x008fe200078e0031 */
[----:B------:R-:W-:Y:S01]  /*9d60*/  CS2R R38, SRZ ;  /* 0x0000000000267805 */ /* 0x000fe2000001ff00 */
        /* <DEDUP_REMOVED lines=15> */
[----:B------:R2:W3:Y:S04]  /*9e60*/  SHFL.IDX PT, R0, R6, 0x1, 0x181f ;  /* 0x00381f0006007f89 */ /* 0x0004e800000e0000 */
[----:B------:R2:W4:Y:S04]  /*9e70*/  SHFL.IDX PT, R3, R5, 0x1, 0x181f ;  /* 0x00381f0005037f89 */ /* 0x00052800000e0000 */
[----:B------:R2:W1:Y:S04]  /*9e80*/  SHFL.IDX PT, R4, R8, 0x1, 0x181f ;  /* 0x00381f0008047f89 */ /* 0x00046800000e0000 */
[----:B0-----:R2:W0:Y:S02]  /*9e90*/  SHFL.IDX PT, R14, R7, 0x1, 0x181f ;  /* 0x00381f00070e7f89 */ /* 0x00142400000e0000 */
.L_x_8807:
[----:B------:R-:W-:Y:S01]  /*9ea0*/  VIADD R9, R57, 0x20 ;  /* 0x0000002039097836 */ /* 0x000fe20000000000 */
[----:B------:R-:W-:Y:S01]  /*9eb0*/  BSSY B1, `(.L_x_8478) ;  /* 0x000001d000017945 */ /* 0x000fe20003800000 */
[----:B------:R-:W-:Y:S02]  /*9ec0*/  CS2R R34, SRZ ;  /* 0x0000000000227805 */ /* 0x000fe4000001ff00 */
[----:B------:R-:W-:Y:S02]  /*9ed0*/  CS2R R36, SRZ ;  /* 0x0000000000247805 */ /* 0x000fe4000001ff00 */
[----:B------:R-:W-:Y:S02]  /*9ee0*/  CS2R R32, SRZ ;  /* 0x0000000000207805 */ /* 0x000fe4000001ff00 */
[----:B------:R-:W-:-:S13]  /*9ef0*/  ISETP.GE.AND P0, PT, R9, R74, PT ;  /* 0x0000004a0900720c */ /* 0x000fda0003f06270 */
        /* <DEDUP_REMOVED lines=10> */
[CC--:B----4-:R-:W-:Y:S02]  /*9fa0*/  @!P4 IADD3 R10, P0, R3.reuse, R12.reuse, RZ ;  /* 0x0000000c030ac210 */ /* 0x0d0fe40007f1e0ff */
[-C--:B------:R-:W-:Y:S02]  /*9fb0*/  @!P5 IADD3 R20, P2, R3, R11.reuse, RZ ;  /* 0x0000000b0314d210 */ /* 0x080fe40007f5e0ff */
[C---:B0-----:R-:W-:Y:S02]  /*9fc0*/  @!P4 IADD3 R12, P1, R14.reuse, R12, RZ ;  /* 0x0000000c0e0cc210 */ /* 0x041fe40007f3e0ff */
[----:B------:R-:W-:Y:S01]  /*9fd0*/  @!P5 IADD3 R14, P3, R14, R11, RZ ;  /* 0x0000000b0e0ed210 */ /* 0x000fe20007f7e0ff */
[----:B---3--:R-:W-:Y:S01]  /*9fe0*/  @!P5 IMAD.X R21, R0, 0x1, R15, P2 ;  /* 0x000000010015d824 */ /* 0x008fe200010e060f */
[----:B------:R-:W-:-:S02]  /*9ff0*/  CS2R R36, SRZ ;  /* 0x0000000000247805 */ /* 0x000fc4000001ff00 */
[----:B------:R-:W-:Y:S01]  /*a000*/  CS2R R38, SRZ ;  /* 0x0000000000267805 */ /* 0x000fe2000001ff00 */
[--C-:B------:R-:W-:Y:S02]  /*a010*/  @!P4 IMAD.X R11, R0, 0x1, R9.reuse, P0 ;  /* 0x00000001000bc824 */ /* 0x100fe400000e0609 */
[C---:B-1----:R-:W-:Y:S01]  /*a020*/  @!P4 IMAD.X R13, R4.reuse, 0x1, R9, P1 ;  /* 0x00000001040dc824 */ /* 0x042fe200008e0609 */
[----:B------:R0:W5:Y:S01]  /*a030*/  @!P5 LD.E.64 R32, desc[UR38][R20.64] ;  /* 0x000000261420d980 */ /* 0x000162000c101b00 */
[----:B------:R-:W-:-:S03]  /*a040*/  @!P5 IMAD.X R15, R4, 0x1, R15, P3 ;  /* 0x00000001040fd824 */ /* 0x000fc600018e060f */
[----:B------:R0:W5:Y:S04]  /*a050*/  @!P4 LD.E.64 R36, desc[UR38][R10.64] ;  /* 0x000000260a24c980 */ /* 0x000168000c101b00 */
[----:B------:R0:W5:Y:S04]  /*a060*/  @!P5 LD.E.64 R34, desc[UR38][R14.64] ;  /* 0x000000260e22d980 */ /* 0x000168000c101b00 */
[----:B------:R0:W5:Y:S02]  /*a070*/  @!P4 LD.E.64 R38, desc[UR38][R12.64] ;  /* 0x000000260c26c980 */ /* 0x000164000c101b00 */
.L_x_8479:
[----:B------:R-:W-:Y:S05]  /*a080*/  BSYNC B1 ;  /* 0x0000000000017941 */ /* 0x000fea0003800000 */
.L_x_8478:
[----:B---3-5:R-:W-:Y:S01]  /*a090*/  IMAD.MOV.U32 R0, RZ, RZ, R38 ;  /* 0x000000ffff007224 */ /* 0x028fe200078e0026 */
[----:B------:R-:W-:Y:S01]  /*a0a0*/  UMOV UR4, 0xffffffff ;  /* 0xffffffff00047882 */ /* 0x000fe20000000000 */
[----:B----4-:R-:W-:Y:S02]  /*a0b0*/  IMAD.MOV.U32 R3, RZ, RZ, R39 ;  /* 0x000000ffff037224 */ /* 0x010fe400078e0027 */
[----:B-1----:R-:W-:Y:S01]  /*a0c0*/  IMAD.MOV.U32 R4, RZ, RZ, R34 ;  /* 0x000000ffff047224 */ /* 0x002fe200078e0022 */
        /* <DEDUP_REMOVED lines=18> */
.L_x_8813:
[----:B------:R-:W-:Y:S01]  /*a1f0*/  VIADD R9, R57, 0x40 ;  /* 0x0000004039097836 */ /* 0x000fe20000000000 */
        /* <DEDUP_REMOVED lines=30> */
.L_x_8482:
[----:B------:R-:W-:Y:S05]  /*a3e0*/  BSYNC B1 ;  /* 0x0000000000017941 */ /* 0x000fea0003800000 */
.L_x_8481:
[----:B---3-5:R-:W-:Y:S01]  /*a3f0*/  IMAD.MOV.U32 R0, RZ, RZ, R30 ;  /* 0x000000ffff007224 */ /* 0x028fe200078e001e */
[----:B------:R-:W-:Y:S01]  /*a400*/  UMOV UR4, 0xffffffff ;  /* 0xffffffff00047882 */ /* 0x000fe20000000000 */
[----:B----4-:R-:W-:Y:S01]  /*a410*/  IMAD.MOV.U32 R3, RZ, RZ, R31 ;  /* 0x000000ffff037224 */ /* 0x010fe200078e001f */
[----:B0-----:R-:W-:Y:S01]  /*a420*/  CS2R R26, SRZ ;  /* 0x00000000001a7805 */ /* 0x001fe2000001ff00 */
        /* <DEDUP_REMOVED lines=15> */
[----:B------:R0:W1:Y:S04]  /*a520*/  SHFL.IDX PT, R0, R6, 0x3, 0x181f ;  /* 0x00781f0006007f89 */ /* 0x00006800000e0000 */
[----:B------:R0:W3:Y:S04]  /*a530*/  SHFL.IDX PT, R3, R5, 0x3, 0x181f ;  /* 0x00781f0005037f89 */ /* 0x0000e800000e0000 */
[----:B------:R0:W4:Y:S04]  /*a540*/  SHFL.IDX PT, R4, R8, 0x3, 0x181f ;  /* 0x00781f0008047f89 */ /* 0x00012800000e0000 */
[----:B------:R0:W0:Y:S02]  /*a550*/  SHFL.IDX PT, R14, R7, 0x3, 0x181f ;  /* 0x00781f00070e7f89 */ /* 0x00002400000e0000 */
.L_x_8819:
[----:B------:R-:W-:Y:S01]  /*a560*/  VIADD R57, R57, 0x60 ;  /* 0x0000006039397836 */ /* 0x000fe20000000000 */
[----:B0-2---:R-:W-:Y:S01]  /*a570*/  LEA.HI R5, R213, R213, RZ, 0x1 ;  /* 0x000000d5d5057211 */ /* 0x005fe200078f08ff */
[----:B------:R-:W-:Y:S01]  /*a580*/  BSSY B1, `(.L_x_8484) ;  /* 0x0000020000017945 */ /* 0x000fe20003800000 */
[----:B------:R-:W-:Y:S02]  /*a590*/  CS2R R10, SRZ ;  /* 0x00000000000a7805 */ /* 0x000fe4000001ff00 */
[----:B------:R-:W-:Y:S02]  /*a5a0*/  CS2R R12, SRZ ;  /* 0x00000000000c7805 */ /* 0x000fe4000001ff00 */
[----:B------:R-:W-:Y:S02]  /*a5b0*/  ISETP.GE.AND P0, PT, R57, R74, PT ;  /* 0x0000004a3900720c */ /* 0x000fe40003f06270 */
[----:B------:R-:W-:Y:S02]  /*a5c0*/  CS2R R8, SRZ ;  /* 0x0000000000087805 */ /* 0x000fe4000001ff00 */
[----:B------:R-:W-:-:S05]  /*a5d0*/  LOP3.LUT R6, R5, 0xfffffffe, RZ, 0xc0, !PT ;  /* 0xfffffffe05067812 */ /* 0x000fca00078ec0ff */
[----:B------:R-:W-:-:S05]  /*a5e0*/  IMAD.IADD R5, R213, 0x1, -R6 ;  /* 0x00000001d5057824 */ /* 0x000fca00078e0a06 */
[----:B------:R-:W-:Y:S01]  /*a5f0*/  SHF.L.U32 R5, R5, 0x1f, RZ ;  /* 0x0000001f05057819 */ /* 0x000fe200000006ff */
[----:B------:R-:W-:Y:S06]  /*a600*/  @P0 BRA `(.L_x_8485) ;  /* 0x00000000005c0947 */ /* 0x000fec0003800000 */
[----:B------:R-:W-:Y:S01]  /*a610*/  ULDC UR4, c[0x0][0x3f4] ;  /* 0x0000fd0000047ab9 */ /* 0x000fe20000000800 */
[----:B------:R-:W-:Y:S02]  /*a620*/  CS2R R8, SRZ ;  /* 0x0000000000087805 */ /* 0x000fe4000001ff00 */
[----:B------:R-:W-:Y:S02]  /*a630*/  ISETP.GE.AND P4, PT, R18, UR4, PT ;  /* 0x0000000412007c0c */ /* 0x000fe4000bf86270 */
[----:B------:R-:W-:-:S11]  /*a640*/  ISETP.GE.AND P5, PT, R185, UR4, PT ;  /* 0x00000004b9007c0c */ /* 0x000fd6000bfa6270 */
[C---:B------:R-:W-:Y:S01]  /*a650*/  @!P4 IMAD.SHL.U32 R62, R18.reuse, 0x2, RZ ;  /* 0x00000002123ec824 */ /* 0x040fe200078e00ff */
[----:B------:R-:W-:Y:S01]  /*a660*/  @!P4 SHF.L.U64.HI R11, R18, 0x1, R19 ;  /* 0x00000001120bc819 */ /* 0x000fe20000010213 */
[C---:B------:R-:W-:Y:S01]  /*a670*/  @!P5 IMAD.SHL.U32 R15, R185.reuse, 0x2, RZ ;  /* 0x00000002b90fd824 */ /* 0x040fe200078e00ff */
[----:B------:R-:W-:Y:S02]  /*a680*/  @!P5 SHF.L.U64.HI R13, R185, 0x1, R216 ;  /* 0x00000001b90dd819 */ /* 0x000fe400000102d8 */
[CC--:B---3--:R-:W-:Y:S02]  /*a690*/  @!P4 IADD3 R6, P0, R3.reuse, R62.reuse, RZ ;  /* 0x0000003e0306c210 */ /* 0x0c8fe40007f1e0ff */
[----:B------:R-:W-:Y:S02]  /*a6a0*/  @!P4 IADD3 R62, P1, R14, R62, RZ ;  /* 0x0000003e0e3ec210 */ /* 0x000fe40007f3e0ff */
[-C--:B------:R-:W-:Y:S01]  /*a6b0*/  @!P5 IADD3 R64, P2, R3, R15.reuse, RZ ;  /* 0x0000000f0340d210 */ /* 0x080fe20007f5e0ff */
[--C-:B-1----:R-:W-:Y:S01]  /*a6c0*/  @!P4 IMAD.X R7, R0, 0x1, R11.reuse, P0 ;  /* 0x000000010007c824 */ /* 0x102fe200000e060b */
[----:B------:R-:W-:Y:S01]  /*a6d0*/  @!P5 IADD3 R14, P3, R14, R15, RZ ;  /* 0x0000000f0e0ed210 */ /* 0x000fe20007f7e0ff */
[----:B----4-:R-:W-:Y:S01]  /*a6e0*/  @!P4 IMAD.X R63, R4, 0x1, R11, P1 ;  /* 0x00000001043fc824 */ /* 0x010fe200008e060b */
[----:B------:R-:W-:Y:S01]  /*a6f0*/  CS2R R10, SRZ ;  /* 0x00000000000a7805 */ /* 0x000fe2000001ff00 */
[--C-:B------:R-:W-:Y:S01]  /*a700*/  @!P5 IMAD.X R65, R0, 0x1, R13.reuse, P2 ;  /* 0x000000010041d824 */ /* 0x100fe200010e060d */
[----:B------:R-:W-:Y:S01]  /*a710*/  CS2R R26, SRZ ;  /* 0x00000000001a7805 */ /* 0x000fe2000001ff00 */
[----:B------:R-:W-:Y:S01]  /*a720*/  @!P5 IMAD.X R15, R4, 0x1, R13, P3 ;  /* 0x00000001040fd824 */ /* 0x000fe200018e060d */
[----:B------:R-:W-:-:S02]  /*a730*/  CS2R R12, SRZ ;  /* 0x00000000000c7805 */ /* 0x000fc4000001ff00 */
[----:B------:R0:W5:Y:S04]  /*a740*/  @!P5 LD.E.64 R8, desc[UR38][R64.64] ;  /* 0x000000264008d980 */ /* 0x000168000c101b00 */
[----:B------:R0:W5:Y:S04]  /*a750*/  @!P5 LD.E.64 R10, desc[UR38][R14.64] ;  /* 0x000000260e0ad980 */ /* 0x000168000c101b00 */
[----:B------:R0:W5:Y:S04]  /*a760*/  @!P4 LD.E.64 R12, desc[UR38][R6.64] ;  /* 0x00000026060cc980 */ /* 0x000168000c101b00 */
[----:B------:R0:W5:Y:S02]  /*a770*/  @!P4 LD.E.64 R26, desc[UR38][R62.64] ;  /* 0x000000263e1ac980 */ /* 0x000164000c101b00 */
.L_x_8485:
[----:B------:R-:W-:Y:S05]  /*a780*/  BSYNC B1 ;  /* 0x0000000000017941 */ /* 0x000fea0003800000 */
.L_x_8484:
[----:B------:R-:W2:Y:S01]  /*a790*/  SYNCS.PHASECHK.TRANS64.TRYWAIT P0, [R2+URZ+0x28800], R5 ;  /* 0x02880005020075a7 */ /* 0x000ea2000800017f */
[----:B----45:R-:W-:Y:S01]  /*a7a0*/  IMAD.MOV.U32 R4, RZ, RZ, R27 ;  /* 0x000000ffff047224 */ /* 0x030fe200078e001b */
[----:B-1----:R-:W-:Y:S01]  /*a7b0*/  VIADDMNMX R0, R74, -R193, 0x80, PT ;  /* 0x000000804a007446 */ /* 0x002fe200038009c1 */
[----:B---3--:R-:W-:Y:S01]  /*a7c0*/  IMAD.MOV.U32 R3, RZ, RZ, R26 ;  /* 0x000000ffff037224 */ /* 0x008fe200078e001a */
[----:B------:R-:W-:Y:S01]  /*a7d0*/  BSSY B1, `(.L_x_8486) ;  /* 0x000000e000017945 */ /* 0x000fe20003800000 */
        /* <DEDUP_REMOVED lines=12> */
[----:B--2---:R-:W-:Y:S10]  /*a8a0*/  @!P0 BRA `(.L_x_8487) ;  /* 0x000001cc00dc8947 */ /* 0x004ff40003800000 */
.L_x_8820:
[----:B------:R-:W-:Y:S05]  /*a8b0*/  BSYNC B1 ;  /* 0x0000000000017941 */ /* 0x000fea0003800000 */
.L_x_8486:
[----:B------:R-:W-:Y:S01]  /*a8c0*/  BSSY B1, `(.L_x_8488) ;  /* 0x0000067000017945 */ /* 0x000fe20003800000 */
[----:B------:R-:W-:Y:S02]  /*a8d0*/  PRMT R15, R4, 0x7610, R15 ;  /* 0x00007610040f7816 */ /* 0x000fe4000000000f */
[----:B------:R-:W-:Y:S01]  /*a8e0*/  PRMT R57, R6, 0x7610, R57 ;  /* 0x0000761006397816 */ /* 0x000fe20000000039 */
[----:B------:R-:W-:Y:S06]  /*a8f0*/  @P1 BRA `(.L_x_8489) ;  /* 0x00000004008c1947 */ /* 0x000fec0003800000 */
[----:B------:R-:W1:Y:S01]  /*a900*/  LDC R4, c[0x0][0x3f4] ;  /* 0x0000fd00ff047b82 */ /* 0x000e620000000800 */
[----:B------:R-:W-:Y:S01]  /*a910*/  BSSY B2, `(.L_x_8490) ;  /* 0x0000032000027945 */ /* 0x000fe20003800000 */
[-C--:B-1----:R-:W-:Y:S02]  /*a920*/  ISETP.GE.AND P0, PT, R18, R4.reuse, PT ;  /* 0x000000041200720c */ /* 0x082fe40003f06270 */
[----:B------:R-:W-:-:S11]  /*a930*/  ISETP.GE.AND P1, PT, R185, R4, PT ;  /* 0x00000004b900720c */ /* 0x000fd60003f26270 */
[----:B------:R-:W-:Y:S05]  /*a940*/  @P0 BRA `(.L_x_8491) ;  /* 0x0000000000b80947 */ /* 0x000fea0003800000 */
[----:B0-----:R-:W0:Y:S01]  /*a950*/  LDS.128 R4, [R205] ;  /* 0x00000000cd047984 */ /* 0x001e220000000c00 */
[----:B------:R-:W-:Y:S02]  /*a960*/  SHF.R.U32.HI R78, RZ, 0x10, R49 ;  /* 0x00000010ff4e7819 */ /* 0x000fe40000011631 */
[----:B------:R-:W-:Y:S02]  /*a970*/  SHF.R.U32.HI R75, RZ, 0x10, R47 ;  /* 0x00000010ff4b7819 */ /* 0x000fe4000001162f */
[----:B------:R-:W-:Y:S02]  /*a980*/  PRMT R78, R43, 0x5432, R78 ;  /* 0x000054322b4e7816 */ /* 0x000fe4000000004e */
[----:B------:R-:W-:Y:S02]  /*a990*/  SHF.R.U64 R77, R48, 0x10, R49 ;  /* 0x00000010304d7819 */ /* 0x000fe40000001231 */
[----:B------:R-:W-:Y:S01]  /*a9a0*/  PRMT R75, R79, 0x5410, R75 ;  /* 0x000054104f4b7816 */ /* 0x000fe2000000004b */
[----:B------:R-:W-:Y:S01]  /*a9b0*/  IMAD.U32 R79, R78, 0x10000, RZ ;  /* 0x000100004e4f7824 */ /* 0x000fe200078e00ff */
[----:B------:R-:W-:-:S02]  /*a9c0*/  SHF.R.U64 R74, R46, 0x10, R47 ;  /* 0x000000102e4a7819 */ /* 0x000fc4000000122f */
[----:B------:R-:W-:Y:S01]  /*a9d0*/  PRMT R77, R76, 0x5410, R77 ;  /* 0x000054104c4d7816 */ /* 0x000fe2000000004d */
[C---:B------:R-:W-:Y:S01]  /*a9e0*/  IMAD.U32 R76, R75.reuse, 0x10000, RZ ;  /* 0x000100004b4c7824 */ /* 0x040fe200078e00ff */
[----:B------:R-:W-:Y:S02]  /*a9f0*/  LOP3.LUT R78, R78, 0xffff0000, RZ, 0xc0, !PT ;  /* 0xffff00004e4e7812 */ /* 0x000fe400078ec0ff */
[----:B------:R-:W-:Y:S02]  /*aa00*/  LOP3.LUT R75, R75, 0xffff0000, RZ, 0xc0, !PT ;  /* 0xffff00004b4b7812 */ /* 0x000fe400078ec0ff */
[----:B------:R-:W-:Y:S02]  /*aa10*/  PRMT R74, R50, 0x5432, R74 ;  /* 0x00005432324a7816 */ /* 0x000fe4000000004a */
        /* <DEDUP_REMOVED lines=32> */
[----:B------:R1:W-:Y:S02]  /*ac20*/  STS.128 [R205], R4 ;  /* 0x00000004cd007388 */ /* 0x0003e40000000c00 */
.L_x_8491:
[----:B------:R-:W-:Y:S05]  /*ac30*/  BSYNC B2 ;  /* 0x0000000000027941 */ /* 0x000fea0003800000 */
.L_x_8490:
        /* <DEDUP_REMOVED lines=47> */
.L_x_8489:
[----:B------:R-:W-:Y:S05]  /*af30*/  BSYNC B1 ;  /* 0x0000000000017941 */ /* 0x000fea0003800000 */
.L_x_8488:
[----:B------:R-:W-:Y:S01]  /*af40*/  ISETP.GE.AND P0, PT, R212, R0, PT ;  /* 0x00000000d400720c */ /* 0x000fe20003f06270 */
[----:B------:R-:W-:-:S12]  /*af50*/  BSSY B1, `(.L_x_8492) ;  /* 0x0000065000017945 */ /* 0x000fd80003800000 */
[----:B------:R-:W-:Y:S05]  /*af60*/  @P0 BRA `(.L_x_8493) ;  /* 0x00000004008c0947 */ /* 0x000fea0003800000 */
[----:B-12---:R-:W1:Y:S01]  /*af70*/  LDC R4, c[0x0][0x3f4] ;  /* 0x0000fd00ff047b82 */ /* 0x006e620000000800 */
[----:B------:R-:W-:Y:S01]  /*af80*/  BSSY B2, `(.L_x_8494) ;  /* 0x0000032000027945 */ /* 0x000fe20003800000 */
[-C--:B-1----:R-:W-:Y:S02]  /*af90*/  ISETP.GE.AND P0, PT, R18, R4.reuse, PT ;  /* 0x000000041200720c */ /* 0x082fe40003f06270 */
[----:B------:R-:W-:-:S11]  /*afa0*/  ISETP.GE.AND P1, PT, R185, R4, PT ;  /* 0x00000004b900720c */ /* 0x000fd60003f26270 */
        /* <DEDUP_REMOVED lines=47> */
.L_x_8495:
[----:B------:R-:W-:Y:S05]  /*b2a0*/  BSYNC B2 ;  /* 0x0000000000027941 */ /* 0x000fea0003800000 */
.L_x_8494:
        /* <DEDUP_REMOVED lines=47> */
.L_x_8493:
[----:B------:R-:W-:Y:S05]  /*b5a0*/  BSYNC B1 ;  /* 0x0000000000017941 */ /* 0x000fea0003800000 */
.L_x_8492:
[----:B------:R-:W-:Y:S01]  /*b5b0*/  ISETP.GE.AND P0, PT, R211, R0, PT ;  /* 0x00000000d300720c */ /* 0x000fe20003f06270 */
[----:B------:R-:W-:-:S12]  /*b5c0*/  BSSY B1, `(.L_x_8496) ;  /* 0x0000065000017945 */ /* 0x000fd80003800000 */
[----:B------:R-:W-:Y:S05]  /*b5d0*/  @P0 BRA `(.L_x_8497) ;  /* 0x00000004008c0947 */ /* 0x000fea0003800000 */
[----:B-123--:R-:W1:Y:S01]  /*b5e0*/  LDC R4, c[0x0][0x3f4] ;  /* 0x0000fd00ff047b82 */ /* 0x00ee620000000800 */
[----:B------:R-:W-:Y:S01]  /*b5f0*/  BSSY B2, `(.L_x_8498) ;  /* 0x0000032000027945 */ /* 0x000fe20003800000 */
[-C--:B-1----:R-:W-:Y:S02]  /*b600*/  ISETP.GE.AND P0, PT, R18, R4.reuse, PT ;  /* 0x000000041200720c */ /* 0x082fe40003f06270 */
[----:B------:R-:W-:-:S11]  /*b610*/  ISETP.GE.AND P1, PT, R185, R4, PT ;  /* 0x00000004b900720c */ /* 0x000fd60003f26270 */
[----:B------:R-:W-:Y:S05]  /*b620*/  @P0 BRA `(.L_x_8499) ;  /* 0x0000000000b80947 */ /* 0x000fea0003800000 */
[----:B0-----:R-:W0:Y:S01]  /*b630*/  LDS.128 R4, [R205+0x2000] ;  /* 0x00200000cd047984 */ /* 0x001e220000000c00 */
        /* <DEDUP_REMOVED lines=45> */
.L_x_8499:
[----:B------:R-:W-:Y:S05]  /*b910*/  BSYNC B2 ;  /* 0x0000000000027941 */ /* 0x000fea0003800000 */
.L_x_8498:
        /* <DEDUP_REMOVED lines=47> */
.L_x_8497:
[----:B------:R-:W-:Y:S05]  /*bc10*/  BSYNC B1 ;  /* 0x0000000000017941 */ /* 0x000fea0003800000 */
.L_x_8496:
[----:B------:R-:W-:-:S13]  /*bc20*/  ISETP.GE.AND P0, PT, R210, R0, PT ;  /* 0x00000000d200720c */ /* 0x000fda0003f06270 */
[----:B------:R-:W-:Y:S05]  /*bc30*/  @P0 BRA `(.L_x_8500) ;  /* 0x0000002c00700947 */ /* 0x000fea0003800000 */
[----:B------:R-:W5:Y:S01]  /*bc40*/  LDC R0, c[0x0][0x3f4] ;  /* 0x0000fd00ff007b82 */ /* 0x000f620000000800 */
[----:B------:R-:W-:Y:S01]  /*bc50*/  BSSY B1, `(.L_x_8501) ;  /* 0x0000032000017945 */ /* 0x000fe20003800000 */
[-C--:B-----5:R-:W-:Y:S02]  /*bc60*/  ISETP.GE.AND P0, PT, R18, R0.reuse, PT ;  /* 0x000000001200720c */ /* 0x0a0fe40003f06270 */
[----:B------:R-:W-:-:S11]  /*bc70*/  ISETP.GE.AND P1, PT, R185, R0, PT ;  /* 0x00000000b900720c */ /* 0x000fd60003f26270 */
        /* <DEDUP_REMOVED lines=8> */
[----:B------:R-:W-:Y:S02]  /*bd00*/  PRMT R62, R62, 0x5410, R13 ;  /* 0x000054103e3e7816 */ /* 0x000fe4000000000d */
[----:B------:R-:W-:Y:S01]  /*bd10*/  PRMT R64, R64, 0x5410, R21 ;  /* 0x0000541040407816 */ /* 0x000fe20000000015 */
[C---:B------:R-:W-:Y:S01]  /*bd20*/  IMAD.U32 R24, R63.reuse, 0x10000, RZ ;  /* 0x000100003f187824 */ /* 0x040fe200078e00ff */
[----:B------:R-:W-:Y:S01]  /*bd30*/  LOP3.LUT R63, R63, 0xffff0000, RZ, 0xc0, !PT ;  /* 0xffff00003f3f7812 */ /* 0x000fe200078ec0ff */
[C---:B------:R-:W-:Y:S01]  /*bd40*/  IMAD.U32 R21, R65.reuse, 0x10000, RZ ;  /* 0x0001000041157824 */ /* 0x040fe200078e00ff */
[----:B------:R-:W-:Y:S02]  /*bd50*/  LOP3.LUT R65, R65, 0xffff0000, RZ, 0xc0, !PT ;  /* 0xffff000041417812 */ /* 0x000fe400078ec0ff */
        /* <DEDUP_REMOVED lines=33> */
.L_x_8502:
[----:B------:R-:W-:Y:S05]  /*bf70*/  BSYNC B1 ;  /* 0x0000000000017941 */ /* 0x000fea0003800000 */
.L_x_8501:
        /* <DEDUP_REMOVED lines=27> */
[C---:B------:R-:W-:Y:S01]  /*c130*/  IMAD.U32 R7, R12.reuse, 0x10000, RZ ;  /* 0x000100000c077824 */ /* 0x040fe200078e00ff */
        /* <DEDUP_REMOVED lines=20> */
.L_x_8473:
[----:B------:R-:W1:Y:S01]  /*c280*/  LDC R0, c[0x0][0x448] ;  /* 0x00011200ff007b82 */ /* 0x000e620000000800 */
[----:B------:R-:W-:Y:S01]  /*c290*/  ULDC.64 UR4, c[0x0][0x3f8] ;  /* 0x0000fe0000047ab9 */ /* 0x000fe20000000a00 */
[----:B------:R-:W-:Y:S01]  /*c2a0*/  ULDC.64 UR6, c[0x0][0x408] ;  /* 0x0001020000067ab9 */ /* 0x000fe20000000a00 */
        /* <DEDUP_REMOVED lines=24> */
[----:B------:R-:W1:Y:S01]  /*c430*/  LDC R56, c[0x0][0x3f4] ;  /* 0x0000fd00ff387b82 */ /* 0x000e620000000800 */
[----:B------:R-:W2:Y:S01]  /*c440*/  SHFL.IDX PT, R4, R32, RZ, 0x181f ;  /* 0x00181fff20047589 */ /* 0x000ea200000e0000 */
[----:B------:R-:W-:-:S03]  /*c450*/  IMAD R0, R187, R0, RZ ;  /* 0x00000000bb007224 */ /* 0x000fc600078e02ff */
[----:B------:R-:W3:Y:S04]  /*c460*/  SHFL.IDX PT, R3, R35, RZ, 0x181f ;  /* 0x00181fff23037589 */ /* 0x000ee800000e0000 */
[----:B------:R-:W4:Y:S04]  /*c470*/  SHFL.IDX PT, R14, R34, RZ, 0x181f ;  /* 0x00181fff220e7589 */ /* 0x000f2800000e0000 */
[----:B------:R-:W5:Y:S01]  /*c480*/  SHFL.IDX PT, R5, R33, RZ, 0x181f ;  /* 0x00181fff21057589 */ /* 0x000f6200000e0000 */
[----:B-1----:R-:W-:-:S04]  /*c490*/  ISETP.GE.AND P0, PT, R16, R56, PT ;  /* 0x000000381000720c */ /* 0x002fc80003f06270 */
[----:B------:R-:W-:-:S13]  /*c4a0*/  ISETP.GE.OR P1, PT, R57, R0, P0 ;  /* 0x000000003900720c */ /* 0x000fda0000726670 */
[C---:B------:R-:W-:Y:S01]  /*c4b0*/  @!P1 IMAD.SHL.U32 R7, R16.reuse, 0x2, RZ ;  /* 0x0000000210079824 */ /* 0x040fe200078e00ff */
[----:B------:R-:W-:-:S04]  /*c4c0*/  @!P1 SHF.L.U64.HI R6, R16, 0x1, R17 ;  /* 0x0000000110069819 */ /* 0x000fc80000010211 */
[----:B--2---:R-:W-:-:S05]  /*c4d0*/  @!P1 IADD3 R4, P2, R4, R7, RZ ;  /* 0x0000000704049210 */ /* 0x004fca0007f5e0ff */
[----:B---3--:R-:W-:Y:S02]  /*c4e0*/  @!P1 IMAD.X R3, R3, 0x1, R6, P2 ;  /* 0x0000000103039824 */ /* 0x008fe400010e0606 */
[----:B------:R-:W-:Y:S02]  /*c4f0*/  @!P1 IMAD.MOV.U32 R24, RZ, RZ, R4 ;  /* 0x000000ffff189224 */ /* 0x000fe400078e0004 */
[----:B------:R-:W-:-:S06]  /*c500*/  @!P1 IMAD.MOV.U32 R25, RZ, RZ, R3 ;  /* 0x000000ffff199224 */ /* 0x000fcc00078e0003 */
[----:B------:R-:W2:Y:S01]  /*c510*/  @!P1 LD.E.128 R24, desc[UR38][R24.64] ;  /* 0x0000002618189980 */ /* 0x000ea2000c101d00 */
[----:B----4-:R-:W-:-:S05]  /*c520*/  @!P1 IADD3 R14, P2, R14, R7, RZ ;  /* 0x000000070e0e9210 */ /* 0x010fca0007f5e0ff */
[----:B-----5:R-:W-:Y:S02]  /*c530*/  @!P1 IMAD.X R5, R5, 0x1, R6, P2 ;  /* 0x0000000105059824 */ /* 0x020fe400010e0606 */
[----:B------:R-:W-:-:S06]  /*c540*/  @!P1 IMAD.MOV.U32 R4, RZ, RZ, R14 ;  /* 0x000000ffff049224 */ /* 0x000fcc00078e000e */
[----:B------:R-:W3:Y:S01]  /*c550*/  @!P1 LD.E.128 R4, desc[UR38][R4.64] ;  /* 0x0000002604049980 */ /* 0x000ee2000c101d00 */
[----:B------:R-:W-:Y:S02]  /*c560*/  CS2R R48, SRZ ;  /* 0x0000000000307805 */ /* 0x000fe4000001ff00 */
[----:B------:R-:W-:Y:S02]  /*c570*/  CS2R R50, SRZ ;  /* 0x0000000000327805 */ /* 0x000fe4000001ff00 */
[----:B------:R-:W-:Y:S01]  /*c580*/  CS2R R20, SRZ ;  /* 0x0000000000147805 */ /* 0x000fe2000001ff00 */
[----:B------:R1:W4:Y:S01]  /*c590*/  SHFL.IDX PT, R9, R33, 0x1, 0x181f ;  /* 0x00381f0021097f89 */ /* 0x00032200000e0000 */
[----:B------:R-:W-:-:S03]  /*c5a0*/  CS2R R36, SRZ ;  /* 0x0000000000247805 */ /* 0x000fc6000001ff00 */
[----:B------:R1:W0:Y:S01]  /*c5b0*/  SHFL.IDX PT, R14, R34, 0x1, 0x181f ;  /* 0x00381f00220e7f89 */ /* 0x00022200000e0000 */
[----:B--2---:R-:W-:Y:S02]  /*c5c0*/  @!P1 IMAD.MOV.U32 R48, RZ, RZ, R24 ;  /* 0x000000ffff309224 */ /* 0x004fe400078e0018 */
[----:B------:R-:W-:Y:S01]  /*c5d0*/  @!P1 IMAD.MOV.U32 R49, RZ, RZ, R25 ;  /* 0x000000ffff319224 */ /* 0x000fe200078e0019 */
[----:B------:R-:W-:Y:S01]  /*c5e0*/  CS2R R24, SRZ ;  /* 0x0000000000187805 */ /* 0x000fe2000001ff00 */
[----:B------:R-:W-:Y:S02]  /*c5f0*/  IMAD.MOV.U32 R3, RZ, RZ, R48 ;  /* 0x000000ffff037224 */ /* 0x000fe400078e0030 */
[----:B------:R-:W-:Y:S02]  /*c600*/  IMAD.MOV.U32 R8, RZ, RZ, R49 ;  /* 0x000000ffff087224 */ /* 0x000fe400078e0031 */
[----:B------:R-:W-:Y:S01]  /*c610*/  @!P1 IMAD.MOV.U32 R50, RZ, RZ, R26 ;  /* 0x000000ffff329224 */ /* 0x000fe200078e001a */
[----:B------:R-:W-:Y:S01]  /*c620*/  PRMT R46, R46, 0x5410, R3 ;  /* 0x000054102e2e7816 */ /* 0x000fe20000000003 */
[----:B------:R-:W-:Y:S01]  /*c630*/  @!P1 IMAD.MOV.U32 R51, RZ, RZ, R27 ;  /* 0x000000ffff339224 */ /* 0x000fe200078e001b */
[----:B------:R-:W-:Y:S01]  /*c640*/  PRMT R83, R8, 0x7610, R83 ;  /* 0x0000761008537816 */ /* 0x000fe20000000053 */
[----:B------:R1:W2:Y:S01]  /*c650*/  SHFL.IDX PT, R3, R35, 0x1, 0x181f ;  /* 0x00381f0023037f89 */ /* 0x0002a200000e0000 */
[----:B------:R-:W-:-:S02]  /*c660*/  IMAD.MOV.U32 R10, RZ, RZ, R50 ;  /* 0x000000ffff0a7224 */ /* 0x000fc400078e0032 */
[----:B------:R-:W-:Y:S01]  /*c670*/  IMAD.MOV.U32 R11, RZ, RZ, R51 ;  /* 0x000000ffff0b7224 */ /* 0x000fe200078e0033 */
[----:B------:R1:W0:Y:S01]  /*c680*/  SHFL.IDX PT, R8, R32, 0x1, 0x181f ;  /* 0x00381f0020087f89 */ /* 0x00022200000e0000 */
[----:B---3--:R-:W-:Y:S01]  /*c690*/  @!P1 IMAD.MOV.U32 R20, RZ, RZ, R4 ;  /* 0x000000ffff149224 */ /* 0x008fe200078e0004 */
[----:B------:R-:W-:Y:S01]  /*c6a0*/  PRMT R43, R10, 0x7610, R43 ;  /* 0x000076100a2b7816 */ /* 0x000fe2000000002b */
[----:B------:R-:W-:Y:S01]  /*c6b0*/  @!P1 IMAD.MOV.U32 R21, RZ, RZ, R5 ;  /* 0x000000ffff159224 */ /* 0x000fe200078e0005 */
[----:B------:R-:W-:Y:S01]  /*c6c0*/  PRMT R44, R11, 0x7610, R44 ;  /* 0x000076100b2c7816 */ /* 0x000fe2000000002c */
[----:B------:R-:W-:Y:S02]  /*c6d0*/  @!P1 IMAD.MOV.U32 R36, RZ, RZ, R6 ;  /* 0x000000ffff249224 */ /* 0x000fe400078e0006 */
[----:B------:R-:W-:Y:S02]  /*c6e0*/  @!P1 IMAD.MOV.U32 R37, RZ, RZ, R7 ;  /* 0x000000ffff259224 */ /* 0x000fe400078e0007 */
[----:B------:R-:W-:-:S02]  /*c6f0*/  IMAD.MOV.U32 R4, RZ, RZ, R20 ;  /* 0x000000ffff047224 */ /* 0x000fc400078e0014 */
[----:B------:R-:W-:Y:S02]  /*c700*/  IMAD.MOV.U32 R5, RZ, RZ, R21 ;  /* 0x000000ffff057224 */ /* 0x000fe400078e0015 */
[----:B------:R-:W-:Y:S01]  /*c710*/  IMAD.MOV.U32 R6, RZ, RZ, R36 ;  /* 0x000000ffff067224 */ /* 0x000fe200078e0024 */
[----:B------:R-:W-:Y:S01]  /*c720*/  PRMT R43, R43, 0x5410, R4 ;  /* 0x000054102b2b7816 */ /* 0x000fe20000000004 */
[----:B------:R-:W-:Y:S01]  /*c730*/  IMAD.MOV.U32 R7, RZ, RZ, R37 ;  /* 0x000000ffff077224 */ /* 0x000fe200078e0025 */
[----:B------:R-:W-:Y:S02]  /*c740*/  PRMT R44, R44, 0x5410, R5 ;  /* 0x000054102c2c7816 */ /* 0x000fe40000000005 */
[----:B------:R-:W-:Y:S02]  /*c750*/  PRMT R45, R45, 0x5410, R6 ;  /* 0x000054102d2d7816 */ /* 0x000fe40000000006 */
[----:B-12-4-:R-:W-:-:S07]  /*c760*/  PRMT R81, R7, 0x7610, R81 ;  /* 0x0000761007517816 */ /* 0x016fce0000000051 */
.L_x_8830:
[----:B------:R-:W-:Y:S01]  /*c770*/  VIADD R5, R57, 0x20 ;  /* 0x0000002039057836 */ /* 0x000fe20000000000 */
[----:B------:R-:W-:Y:S01]  /*c780*/  BSSY B1, `(.L_x_8504) ;  /* 0x0000012000017945 */ /* 0x000fe20003800000 */
[----:B------:R-:W-:Y:S02]  /*c790*/  CS2R R26, SRZ ;  /* 0x00000000001a7805 */ /* 0x000fe4000001ff00 */
[----:B------:R-:W-:Y:S02]  /*c7a0*/  CS2R R6, SRZ ;  /* 0x0000000000067805 */ /* 0x000fe4000001ff00 */
[----:B------:R-:W-:Y:S02]  /*c7b0*/  ISETP.GE.AND P1, PT, R5, R0, PT ;  /* 0x000000000500720c */ /* 0x000fe40003f26270 */
[----:B------:R-:W-:-:S11]  /*c7c0*/  CS2R R4, SRZ ;  /* 0x0000000000047805 */ /* 0x000fd6000001ff00 */
[----:B------:R-:W-:Y:S05]  /*c7d0*/  @P1 BRA `(.L_x_8505) ;  /* 0x0000000000301947 */ /* 0x000fea0003800000 */
[----:B------:R-:W-:Y:S02]  /*c7e0*/  CS2R R26, SRZ ;  /* 0x00000000001a7805 */ /* 0x000fe4000001ff00 */
[----:B------:R-:W-:Y:S02]  /*c7f0*/  CS2R R4, SRZ ;  /* 0x0000000000047805 */ /* 0x000fe4000001ff00 */
[----:B------:R-:W-:Y:S01]  /*c800*/  CS2R R6, SRZ ;  /* 0x0000000000067805 */ /* 0x000fe2000001ff00 */
[----:B------:R-:W-:Y:S06]  /*c810*/  @P0 BRA `(.L_x_8505) ;  /* 0x0000000000200947 */ /* 0x000fec0003800000 */
[C---:B------:R-:W-:Y:S01]  /*c820*/  IMAD.SHL.U32 R15, R16.reuse, 0x2, RZ ;  /* 0x00000002100f7824 */ /* 0x040fe200078e00ff */
[----:B------:R-:W-:-:S04]  /*c830*/  SHF.L.U64.HI R6, R16, 0x1, R17 ;  /* 0x0000000110067819 */ /* 0x000fc80000010211 */
[-C--:B0-----:R-:W-:Y:S02]  /*c840*/  IADD3 R4, P1, R8, R15.reuse, RZ ;  /* 0x0000000f08047210 */ /* 0x081fe40007f3e0ff */
[----:B------:R-:W-:-:S03]  /*c850*/  IADD3 R14, P2, R14, R15, RZ ;  /* 0x0000000f0e0e7210 */ /* 0x000fc60007f5e0ff */
[--C-:B------:R-:W-:Y:S02]  /*c860*/  IMAD.X R5, R3, 0x1, R6.reuse, P1 ;  /* 0x0000000103057824 */ /* 0x100fe400008e0606 */
[----:B------:R-:W-:-:S04]  /*c870*/  IMAD.X R15, R9, 0x1, R6, P2 ;  /* 0x00000001090f7824 */ /* 0x000fc800010e0606 */
[----:B------:R-:W5:Y:S04]  /*c880*/  LD.E.128 R4, desc[UR38][R4.64] ;  /* 0x0000002604047980 */ /* 0x000f68000c101d00 */
[----:B------:R1:W5:Y:S02]  /*c890*/  LD.E.128 R24, desc[UR38][R14.64] ;  /* 0x000000260e187980 */ /* 0x000364000c101d00 */
.L_x_8505:
[----:B------:R-:W-:Y:S05]  /*c8a0*/  BSYNC B1 ;  /* 0x0000000000017941 */ /* 0x000fea0003800000 */
.L_x_8504:
[----:B-----5:R-:W-:Y:S01]  /*c8b0*/  IMAD.MOV.U32 R3, RZ, RZ, R24 ;  /* 0x000000ffff037224 */ /* 0x020fe200078e0018 */
[----:B------:R-:W-:Y:S01]  /*c8c0*/  UMOV UR4, 0xffffffff ;  /* 0xffffffff00047882 */ /* 0x000fe20000000000 */
        /* <DEDUP_REMOVED lines=16> */
[----:B------:R-:W0:Y:S01]  /*c9d0*/  SHFL.IDX PT, R8, R32, 0x2, 0x181f ;  /* 0x00581f0020087f89 */ /* 0x000e2200000e0000 */
[----:B------:R-:W-:-:S03]  /*c9e0*/  VIADD R9, R57, 0x40 ;  /* 0x0000004039097836 */ /* 0x000fc60000000000 */
[----:B------:R-:W2:Y:S02]  /*c9f0*/  SHFL.IDX PT, R3, R35, 0x2, 0x181f ;  /* 0x00581f0023037f89 */ /* 0x000ea400000e0000 */
[----:B------:R-:W-:Y:S02]  /*ca00*/  ISETP.GE.OR P1, PT, R9, R0, P0 ;  /* 0x000000000900720c */ /* 0x000fe40000726670 */
[----:B-1----:R-:W1:Y:S04]  /*ca10*/  SHFL.IDX PT, R14, R34, 0x2, 0x181f ;  /* 0x00581f00220e7f89 */ /* 0x002e6800000e0000 */
[----:B------:R-:W3:Y:S07]  /*ca20*/  SHFL.IDX PT, R28, R33, 0x2, 0x181f ;  /* 0x00581f00211c7f89 */ /* 0x000eee00000e0000 */
[C---:B------:R-:W-:Y:S01]  /*ca30*/  @!P1 IMAD.SHL.U32 R31, R16.reuse, 0x2, RZ ;  /* 0x00000002101f9824 */ /* 0x040fe200078e00ff */
[----:B------:R-:W-:-:S04]  /*ca40*/  @!P1 SHF.L.U64.HI R29, R16, 0x1, R17 ;  /* 0x00000001101d9819 */ /* 0x000fc80000010211 */
[----:B0-----:R-:W-:-:S05]  /*ca50*/  @!P1 IADD3 R8, P2, R8, R31, RZ ;  /* 0x0000001f08089210 */ /* 0x001fca0007f5e0ff */
[----:B--2---:R-:W-:-:S06]  /*ca60*/  @!P1 IMAD.X R9, R3, 0x1, R29, P2 ;  /* 0x0000000103099824 */ /* 0x004fcc00010e061d */
[----:B------:R-:W2:Y:S01]  /*ca70*/  @!P1 LD.E.128 R8, desc[UR38][R8.64] ;  /* 0x0000002608089980 */ /* 0x000ea2000c101d00 */
[----:B-1----:R-:W-:-:S05]  /*ca80*/  @!P1 IADD3 R14, P2, R14, R31, RZ ;  /* 0x0000001f0e0e9210 */ /* 0x002fca0007f5e0ff */
[----:B---3--:R-:W-:-:S04]  /*ca90*/  @!P1 IMAD.X R3, R28, 0x1, R29, P2 ;  /* 0x000000011c039824 */ /* 0x008fc800010e061d */
[----:B------:R-:W-:-:S05]  /*caa0*/  @!P1 IMAD.MOV.U32 R15, RZ, RZ, R3 ;  /* 0x000000ffff0f9224 */ /* 0x000fca00078e0003 */
[----:B------:R-:W3:Y:S01]  /*cab0*/  @!P1 LD.E.128 R28, desc[UR38][R14.64] ;  /* 0x000000260e1c9980 */ /* 0x000ee2000c101d00 */
[----:B------:R-:W-:Y:S02]  /*cac0*/  CS2R R52, SRZ ;  /* 0x0000000000347805 */ /* 0x000fe4000001ff00 */
[----:B------:R-:W-:Y:S02]  /*cad0*/  CS2R R54, SRZ ;  /* 0x0000000000367805 */ /* 0x000fe4000001ff00 */
[----:B------:R-:W-:Y:S01]  /*cae0*/  CS2R R38, SRZ ;  /* 0x0000000000267805 */ /* 0x000fe2000001ff00 */
[----:B------:R-:W0:Y:S01]  /*caf0*/  SHFL.IDX PT, R32, R32, 0x3, 0x181f ;  /* 0x00781f0020207f89 */ /* 0x000e2200000e0000 */
[----:B------:R-:W-:-:S03]  /*cb00*/  CS2R R40, SRZ ;  /* 0x0000000000287805 */ /* 0x000fc6000001ff00 */
[----:B------:R-:W1:Y:S04]  /*cb10*/  SHFL.IDX PT, R34, R34, 0x3, 0x181f ;  /* 0x00781f0022227f89 */ /* 0x000e6800000e0000 */
[----:B------:R-:W4:Y:S01]  /*cb20*/  SHFL.IDX PT, R33, R33, 0x3, 0x181f ;  /* 0x00781f0021217f89 */ /* 0x000f2200000e0000 */
[----:B--2---:R-:W-:Y:S02]  /*cb30*/  @!P1 IMAD.MOV.U32 R52, RZ, RZ, R8 ;  /* 0x000000ffff349224 */ /* 0x004fe400078e0008 */
[----:B------:R-:W-:Y:S02]  /*cb40*/  @!P1 IMAD.MOV.U32 R54, RZ, RZ, R10 ;  /* 0x000000ffff369224 */ /* 0x000fe400078e000a */
[----:B------:R-:W-:Y:S02]  /*cb50*/  IMAD.MOV.U32 R3, RZ, RZ, R52 ;  /* 0x000000ffff037224 */ /* 0x000fe400078e0034 */
[----:B------:R-:W-:-:S02]  /*cb60*/  @!P1 IMAD.MOV.U32 R55, RZ, RZ, R11 ;  /* 0x000000ffff379224 */ /* 0x000fc400078e000b */
[----:B------:R-:W-:Y:S01]  /*cb70*/  @!P1 IMAD.MOV.U32 R53, RZ, RZ, R9 ;  /* 0x000000ffff359224 */ /* 0x000fe200078e0009 */
[----:B------:R-:W-:Y:S01]  /*cb80*/  PRMT R65, R3, 0x7610, R65 ;  /* 0x0000761003417816 */ /* 0x000fe20000000041 */
[----:B------:R-:W-:Y:S01]  /*cb90*/  IMAD.MOV.U32 R8, RZ, RZ, R54 ;  /* 0x000000ffff087224 */ /* 0x000fe200078e0036 */
[----:B------:R2:W0:Y:S01]  /*cba0*/  SHFL.IDX PT, R3, R35, 0x3, 0x181f ;  /* 0x00781f0023037f89 */ /* 0x00042200000e0000 */
[----:B------:R-:W-:Y:S02]  /*cbb0*/  IMAD.MOV.U32 R9, RZ, RZ, R55 ;  /* 0x000000ffff097224 */ /* 0x000fe400078e0037 */
[----:B------:R-:W-:Y:S01]  /*cbc0*/  IMAD.MOV.U32 R12, RZ, RZ, R53 ;  /* 0x000000ffff0c7224 */ /* 0x000fe200078e0035 */
[----:B------:R-:W-:Y:S01]  /*cbd0*/  PRMT R45, R8, 0x7610, R45 ;  /* 0x00007610082d7816 */ /* 0x000fe2000000002d */
[----:B---3--:R-:W-:Y:S01]  /*cbe0*/  @!P1 IMAD.MOV.U32 R38, RZ, RZ, R28 ;  /* 0x000000ffff269224 */ /* 0x008fe200078e001c */
[----:B------:R-:W-:Y:S01]  /*cbf0*/  PRMT R46, R9, 0x7610, R46 ;  /* 0x00007610092e7816 */ /* 0x000fe2000000002e */
[----:B------:R-:W-:Y:S01]  /*cc00*/  @!P1 IMAD.MOV.U32 R39, RZ, RZ, R29 ;  /* 0x000000ffff279224 */ /* 0x000fe200078e001d */
[----:B------:R-:W-:Y:S01]  /*cc10*/  PRMT R66, R12, 0x7610, R66 ;  /* 0x000076100c427816 */ /* 0x000fe20000000042 */
[----:B------:R-:W-:-:S02]  /*cc20*/  @!P1 IMAD.MOV.U32 R40, RZ, RZ, R30 ;  /* 0x000000ffff289224 */ /* 0x000fc400078e001e */
[----:B------:R-:W-:Y:S02]  /*cc30*/  @!P1 IMAD.MOV.U32 R41, RZ, RZ, R31 ;  /* 0x000000ffff299224 */ /* 0x000fe400078e001f */
[----:B------:R-:W-:Y:S02]  /*cc40*/  IMAD.MOV.U32 R8, RZ, RZ, R38 ;  /* 0x000000ffff087224 */ /* 0x000fe400078e0026 */
[----:B------:R-:W-:Y:S02]  /*cc50*/  IMAD.MOV.U32 R9, RZ, RZ, R39 ;  /* 0x000000ffff097224 */ /* 0x000fe400078e0027 */
[----:B------:R-:W-:Y:S01]  /*cc60*/  IMAD.MOV.U32 R10, RZ, RZ, R40 ;  /* 0x000000ffff0a7224 */ /* 0x000fe200078e0028 */
[----:B------:R-:W-:Y:S01]  /*cc70*/  PRMT R72, R8, 0x7610, R72 ;  /* 0x0000761008487816 */ /* 0x000fe20000000048 */
[----:B------:R-:W-:Y:S01]  /*cc80*/  IMAD.MOV.U32 R11, RZ, RZ, R41 ;  /* 0x000000ffff0b7224 */ /* 0x000fe200078e0029 */
[----:B------:R-:W-:Y:S02]  /*cc90*/  PRMT R73, R9, 0x7610, R73 ;  /* 0x0000761009497816 */ /* 0x000fe40000000049 */
[----:B------:R-:W-:-:S02]  /*cca0*/  CS2R R8, SRZ ;  /* 0x0000000000087805 */ /* 0x000fc4000001ff00 */
[----:B------:R-:W-:Y:S02]  /*ccb0*/  PRMT R74, R10, 0x7610, R74 ;  /* 0x000076100a4a7816 */ /* 0x000fe4000000004a */
[----:B012-4-:R-:W-:-:S07]  /*ccc0*/  PRMT R75, R11, 0x7610, R75 ;  /* 0x000076100b4b7816 */ /* 0x017fce000000004b */
.L_x_8840:
[----:B------:R-:W-:Y:S01]  /*ccd0*/  VIADD R57, R57, 0x60 ;  /* 0x0000006039397836 */ /* 0x000fe20000000000 */
[----:B------:R-:W-:Y:S01]  /*cce0*/  LEA.HI R10, R213, R213, RZ, 0x1 ;  /* 0x000000d5d50a7211 */ /* 0x000fe200078f08ff */
[----:B------:R-:W-:Y:S01]  /*ccf0*/  BSSY B1, `(.L_x_8507) ;  /* 0x0000015000017945 */ /* 0x000fe20003800000 */
[----:B------:R-:W-:Y:S02]  /*cd00*/  CS2R R12, SRZ ;  /* 0x00000000000c7805 */ /* 0x000fe4000001ff00 */
[----:B------:R-:W-:Y:S02]  /*cd10*/  CS2R R14, SRZ ;  /* 0x00000000000e7805 */ /* 0x000fe4000001ff00 */
[----:B------:R-:W-:Y:S02]  /*cd20*/  ISETP.GE.AND P1, PT, R57, R0, PT ;  /* 0x000000003900720c */ /* 0x000fe40003f26270 */
[----:B------:R-:W-:-:S05]  /*cd30*/  LOP3.LUT R10, R10, 0xfffffffe, RZ, 0xc0, !PT ;  /* 0xfffffffe0a0a7812 */ /* 0x000fca00078ec0ff */
[----:B------:R-:W-:Y:S01]  /*cd40*/  IMAD.IADD R29, R213, 0x1, -R10 ;  /* 0x00000001d51d7824 */ /* 0x000fe200078e0a0a */
[----:B------:R-:W-:-:S04]  /*cd50*/  CS2R R10, SRZ ;  /* 0x00000000000a7805 */ /* 0x000fc8000001ff00 */
[----:B------:R-:W-:Y:S01]  /*cd60*/  SHF.L.U32 R29, R29, 0x1f, RZ ;  /* 0x0000001f1d1d7819 */ /* 0x000fe200000006ff */
[----:B------:R-:W-:Y:S06]  /*cd70*/  @P1 BRA `(.L_x_8508) ;  /* 0x0000000000301947 */ /* 0x000fec0003800000 */
[----:B------:R-:W-:Y:S02]  /*cd80*/  CS2R R10, SRZ ;  /* 0x00000000000a7805 */ /* 0x000fe4000001ff00 */
[----:B------:R-:W-:Y:S02]  /*cd90*/  CS2R R12, SRZ ;  /* 0x00000000000c7805 */ /* 0x000fe4000001ff00 */
[----:B------:R-:W-:Y:S01]  /*cda0*/  CS2R R14, SRZ ;  /* 0x00000000000e7805 */ /* 0x000fe2000001ff00 */
[----:B------:R-:W-:Y:S06]  /*cdb0*/  @P0 BRA `(.L_x_8508) ;  /* 0x0000000000200947 */ /* 0x000fec0003800000 */
[C---:B------:R-:W-:Y:S01]  /*cdc0*/  IMAD.SHL.U32 R9, R16.reuse, 0x2, RZ ;  /* 0x0000000210097824 */ /* 0x040fe200078e00ff */
[----:B------:R-:W-:-:S04]  /*cdd0*/  SHF.L.U64.HI R10, R16, 0x1, R17 ;  /* 0x00000001100a7819 */ /* 0x000fc80000010211 */
[-C--:B------:R-:W-:Y:S02]  /*cde0*/  IADD3 R12, P1, R32, R9.reuse, RZ ;  /* 0x00000009200c7210 */ /* 0x080fe40007f3e0ff */
[----:B------:R-:W-:-:S03]  /*cdf0*/  IADD3 R8, P2, R34, R9, RZ ;  /* 0x0000000922087210 */ /* 0x000fc60007f5e0ff */
[--C-:B------:R-:W-:Y:S02]  /*ce00*/  IMAD.X R13, R3, 0x1, R10.reuse, P1 ;  /* 0x00000001030d7824 */ /* 0x100fe400008e060a */
[----:B------:R-:W-:-:S04]  /*ce10*/  IMAD.X R9, R33, 0x1, R10, P2 ;  /* 0x0000000121097824 */ /* 0x000fc800010e060a */
[----:B------:R-:W5:Y:S04]  /*ce20*/  LD.E.128 R12, desc[UR38][R12.64] ;  /* 0x000000260c0c7980 */ /* 0x000f68000c101d00 */
[----:B------:R-:W5:Y:S02]  /*ce30*/  LD.E.128 R8, desc[UR38][R8.64] ;  /* 0x0000002608087980 */ /* 0x000f64000c101d00 */
.L_x_8508:
[----:B------:R-:W-:Y:S05]  /*ce40*/  BSYNC B1 ;  /* 0x0000000000017941 */ /* 0x000fea0003800000 */
.L_x_8507:
[----:B------:R-:W0:Y:S01]  /*ce50*/  SYNCS.PHASECHK.TRANS64.TRYWAIT P4, [R2+URZ+0x28800], R29 ;  /* 0x0288001d020075a7 */ /* 0x000e22000808017f */
[----:B------:R-:W-:Y:S01]  /*ce60*/  VIADDMNMX R0, R0, -R193, 0x80, PT ;  /* 0x0000008000007446 */ /* 0x000fe200038009c1 */
[----:B-----5:R-:W-:Y:S01]  /*ce70*/  IMAD.MOV.U32 R3, RZ, RZ, R8 ;  /* 0x000000ffff037224 */ /* 0x020fe200078e0008 */
[----:B------:R-:W-:Y:S01]  /*ce80*/  BSSY B1, `(.L_x_8509) ;  /* 0x0000013000017945 */ /* 0x000fe20003800000 */
[----:B------:R-:W-:Y:S01]  /*ce90*/  IMAD.MOV.U32 R28, RZ, RZ, R9 ;  /* 0x000000ffff1c7224 */ /* 0x000fe200078e0009 */
[-C--:B------:R-:W-:Y:S01]  /*cea0*/  ISETP.GE.OR P3, PT, R23, R0.reuse, P0 ;  /* 0x000000001700720c */ /* 0x080fe20000766670 */
[----:B------:R-:W-:Y:S01]  /*ceb0*/  IMAD.MOV.U32 R30, RZ, RZ, R13 ;  /* 0x000000ffff1e7224 */ /* 0x000fe200078e000d */
[-C--:B------:R-:W-:Y:S02]  /*cec0*/  ISETP.GE.OR P2, PT, R212, R0.reuse, P0 ;  /* 0x00000000d400720c */ /* 0x080fe40000746670 */
[-C--:B------:R-:W-:Y:S02]  /*ced0*/  ISETP.GE.OR P1, PT, R211, R0.reuse, P0 ;  /* 0x00000000d300720c */ /* 0x080fe40000726670 */
[----:B------:R-:W-:Y:S01]  /*cee0*/  ISETP.GE.OR P0, PT, R210, R0, P0 ;  /* 0x00000000d200720c */ /* 0x000fe20000706670 */
        /* <DEDUP_REMOVED lines=11> */
[----:B0-----:R-:W-:Y:S06]  /*cfa0*/  @!P4 BRA `(.L_x_8510) ;  /* 0x000001b4000cc947 */ /* 0x001fec0003800000 */
.L_x_8841:
[----:B------:R-:W-:Y:S05]  /*cfb0*/  BSYNC B1 ;  /* 0x0000000000017941 */ /* 0x000fea0003800000 */
.L_x_8509:
[----:B------:R-:W-:Y:S04]  /*cfc0*/  BSSY B1, `(.L_x_8511) ;  /* 0x0000069000017945 */ /* 0x000fe80003800000 */
[----:B------:R-:W-:Y:S05]  /*cfd0*/  @P3 BRA `(.L_x_8512) ;  /* 0x00000004009c3947 */ /* 0x000fea0003800000 */
[----:B------:R-:W-:Y:S02]  /*cfe0*/  LEA.HI R28, R56, R207, RZ, 0x1d ;  /* 0x000000cf381c7211 */ /* 0x000fe400078fe8ff */
[----:B------:R-:W-:Y:S02]  /*cff0*/  SHF.R.U64 R48, R48, 0x10, R49 ;  /* 0x0000001030307819 */ /* 0x000fe40000001231 */
[----:B------:R-:W-:Y:S01]  /*d000*/  SHF.R.S32.HI R31, RZ, 0x1f, R28 ;  /* 0x0000001fff1f7819 */ /* 0x000fe2000001141c */
[----:B0-----:R-:W-:Y:S01]  /*d010*/  IMAD.SHL.U32 R29, R28, 0x8, RZ ;  /* 0x000000081c1d7824 */ /* 0x001fe200078e00ff */
[----:B------:R-:W-:Y:S02]  /*d020*/  SHF.R.U64 R80, R20, 0x10, R21 ;  /* 0x0000001014507819 */ /* 0x000fe40000001215 */
[----:B------:R-:W-:Y:S02]  /*d030*/  LEA.HI R31, R31, R28, RZ, 0x3 ;  /* 0x0000001c1f1f7211 */ /* 0x000fe400078f18ff */
[----:B------:R-:W-:-:S02]  /*d040*/  LOP3.LUT R30, R29, 0x38, RZ, 0xc0, !PT ;  /* 0x000000381d1e7812 */ /* 0x000fc400078ec0ff */
[----:B------:R-:W-:Y:S01]  /*d050*/  SHF.R.U64 R78, R50, 0x10, R51 ;  /* 0x00000010324e7819 */ /* 0x000fe20000001233 */
[----:B------:R-:W-:Y:S01]  /*d060*/  IMAD.SHL.U32 R31, R31, 0x400, RZ ;  /* 0x000004001f1f7824 */ /* 0x000fe200078e00ff */
[----:B------:R-:W-:Y:S02]  /*d070*/  LOP3.LUT R30, R30, 0x1c0, R225, 0xf8, !PT ;  /* 0x000001c01e1e7812 */ /* 0x000fe400078ef8e1 */
[----:B------:R-:W-:Y:S02]  /*d080*/  SHF.R.U32.HI R85, RZ, 0x10, R37 ;  /* 0x00000010ff557819 */ /* 0x000fe40000011625 */
[----:B------:R-:W-:Y:S02]  /*d090*/  LOP3.LUT R30, R30, R203, RZ, 0x3c, !PT ;  /* 0x000000cb1e1e7212 */ /* 0x000fe400078e3cff */
[----:B------:R-:W-:Y:S02]  /*d0a0*/  LOP3.LUT R31, R31, 0x7fffe000, RZ, 0xc0, !PT ;  /* 0x7fffe0001f1f7812 */ /* 0x000fe400078ec0ff */
[----:B------:R-:W-:-:S02]  /*d0b0*/  PRMT R50, R46, 0x5432, R48 ;  /* 0x000054322e327816 */ /* 0x000fc40000000030 */
[----:B------:R-:W-:Y:S02]  /*d0c0*/  IADD3 R33, R30, R31, R204 ;  /* 0x0000001f1e217210 */ /* 0x000fe40007ffe0cc */
[----:B------:R-:W0:Y:S01]  /*d0d0*/  LDS.128 R28, [R205] ;  /* 0x00000000cd1c7984 */ /* 0x000e220000000c00 */
[----:B------:R-:W-:Y:S02]  /*d0e0*/  PRMT R80, R43, 0x5432, R80 ;  /* 0x000054322b507816 */ /* 0x000fe40000000050 */
[----:B------:R-:W-:Y:S01]  /*d0f0*/  IMAD R76, R33, 0x2, R2 ;  /* 0x00000002214c7824 */ /* 0x000fe200078e0202 */
[----:B------:R-:W-:Y:S02]  /*d100*/  SHF.R.U32.HI R77, RZ, 0x10, R49 ;  /* 0x00000010ff4d7819 */ /* 0x000fe40000011631 */
[----:B------:R-:W-:Y:S02]  /*d110*/  SHF.R.U32.HI R82, RZ, 0x10, R21 ;  /* 0x00000010ff527819 */ /* 0x000fe40000011615 */
[----:B------:R-:W1:Y:S01]  /*d120*/  LDS.128 R32, [R76+0x10400] ;  /* 0x010400004c207984 */ /* 0x000e620000000c00 */
[----:B------:R-:W-:Y:S01]  /*d130*/  SHF.R.U32.HI R79, RZ, 0x10, R51 ;  /* 0x00000010ff4f7819 */ /* 0x000fe20000011633 */
[----:B------:R-:W-:Y:S01]  /*d140*/  IMAD.U32 R51, R50, 0x10000, RZ ;  /* 0x0001000032337824 */ /* 0x000fe200078e00ff */
[----:B------:R-:W-:-:S02]  /*d150*/  PRMT R78, R43, 0x5410, R78 ;  /* 0x000054102b4e7816 */ /* 0x000fc4000000004e */
[----:B------:R-:W-:Y:S01]  /*d160*/  PRMT R85, R81, 0x5410, R85 ;  /* 0x0000541051557816 */ /* 0x000fe20000000055 */
[----:B------:R-:W-:Y:S01]  /*d170*/  IMAD.U32 R81, R80, 0x10000, RZ ;  /* 0x0001000050517824 */ /* 0x000fe200078e00ff */
[----:B------:R-:W-:Y:S02]  /*d180*/  PRMT R77, R83, 0x5410, R77 ;  /* 0x00005410534d7816 */ /* 0x000fe4000000004d */
[C---:B------:R-:W-:Y:S01]  /*d190*/  PRMT R82, R44.reuse, 0x5432, R82 ;  /* 0x000054322c527816 */ /* 0x040fe20000000052 */
[----:B------:R-:W-:Y:S01]  /*d1a0*/  IMAD.U32 R86, R85, 0x10000, RZ ;  /* 0x0001000055567824 */ /* 0x000fe200078e00ff */
[----:B------:R-:W-:Y:S02]  /*d1b0*/  PRMT R79, R44, 0x5410, R79 ;  /* 0x000054102c4f7816 */ /* 0x000fe4000000004f */
[----:B------:R-:W-:Y:S01]  /*d1c0*/  SHF.R.U64 R84, R36, 0x10, R37 ;  /* 0x0000001024547819 */ /* 0x000fe20000001225 */
[----:B------:R-:W-:Y:S01]  /*d1d0*/  IMAD.U32 R83, R82, 0x10000, RZ ;  /* 0x0001000052537824 */ /* 0x000fe200078e00ff */
[----:B------:R-:W-:-:S02]  /*d1e0*/  LOP3.LUT R80, R80, 0xffff0000, RZ, 0xc0, !PT ;  /* 0xffff000050507812 */ /* 0x000fc400078ec0ff */
[----:B------:R-:W-:Y:S02]  /*d1f0*/  LOP3.LUT R50, R50, 0xffff0000, RZ, 0xc0, !PT ;  /* 0xffff000032327812 */ /* 0x000fe400078ec0ff */
[----:B------:R-:W-:Y:S02]  /*d200*/  PRMT R84, R45, 0x5432, R84 ;  /* 0x000054322d547816 */ /* 0x000fe40000000054 */
        /* <DEDUP_REMOVED lines=15> */
[C---:B------:R-:W-:Y:S01]  /*d300*/  IMAD.U32 R43, R77.reuse, 0x10000, RZ ;  /* 0x000100004d2b7824 */ /* 0x040fe200078e00ff */
[----:B------:R-:W-:Y:S01]  /*d310*/  LOP3.LUT R77, R77, 0xffff0000, RZ, 0xc0, !PT ;  /* 0xffff00004d4d7812 */ /* 0x000fe200078ec0ff */
[----:B------:R-:W-:-:S02]  /*d320*/  IMAD.U32 R49, R35, 0x10000, RZ ;  /* 0x0001000023317824 */ /* 0x000fc400078e00ff */
[C---:B------:R-:W-:Y:S01]  /*d330*/  FFMA.FTZ R87, R20.reuse, R51, -R87 ;  /* 0x0000003314577223 */ /* 0x040fe20000010857 */
[----:B------:R-:W-:Y:S01]  /*d340*/  FFMA.FTZ R89, R20, R81, R89 ;  /* 0x0000005114597223 */ /* 0x000fe20000010059 */
[C---:B------:R-:W-:Y:S01]  /*d350*/  FMUL.FTZ R51, R44.reuse, R83 ;  /* 0x000000532c337220 */ /* 0x040fe20000410000 */
[----:B------:R-:W-:Y:S02]  /*d360*/  IMAD.U32 R20, R79, 0x10000, RZ ;  /* 0x000100004f147824 */ /* 0x000fe400078e00ff */
[-C--:B------:R-:W-:Y:S01]  /*d370*/  FMUL.FTZ R81, R44, R43.reuse ;  /* 0x0000002b2c517220 */ /* 0x080fe20000410000 */
[C---:B------:R-:W-:Y:S01]  /*d380*/  FMUL.FTZ R44, R49.reuse, R86 ;  /* 0x00000056312c7220 */ /* 0x040fe20000410000 */
[C---:B------:R-:W-:Y:S01]  /*d390*/  FFMA.FTZ R51, R36.reuse, R43, -R51 ;  /* 0x0000002b24337223 */ /* 0x040fe20000010833 */
[-C--:B------:R-:W-:Y:S01]  /*d3a0*/  FMUL.FTZ R49, R49, R20.reuse ;  /* 0x0000001431317220 */ /* 0x080fe20000410000 */
[----:B------:R-:W-:Y:S01]  /*d3b0*/  FFMA.FTZ R81, R36, R83, R81 ;  /* 0x0000005324517223 */ /* 0x000fe20000010051 */
[----:B------:R-:W-:Y:S01]  /*d3c0*/  FFMA.FTZ R43, R37, R20, -R44 ;  /* 0x00000014252b7223 */ /* 0x000fe2000001082c */
[C---:B------:R-:W-:Y:S01]  /*d3d0*/  FMUL.FTZ R20, R32.reuse, R80 ;  /* 0x0000005020147220 */ /* 0x040fe20000410000 */
[----:B------:R-:W-:Y:S01]  /*d3e0*/  FMUL.FTZ R36, R32, R50 ;  /* 0x0000003220247220 */ /* 0x000fe20000410000 */
[----:B------:R-:W-:-:S02]  /*d3f0*/  IMAD.U32 R48, R34, 0x10000, RZ ;  /* 0x0001000022307824 */ /* 0x000fc400078e00ff */
[----:B------:R-:W-:Y:S01]  /*d400*/  FFMA.FTZ R49, R37, R86, R49 ;  /* 0x0000005625317223 */ /* 0x000fe20000010031 */
[----:B------:R-:W-:Y:S02]  /*d410*/  IMAD.U32 R32, R84, 0x10000, RZ ;  /* 0x0001000054207824 */ /* 0x000fe400078e00ff */
[----:B------:R-:W-:Y:S01]  /*d420*/  FMUL.FTZ R37, R33, R82 ;  /* 0x0000005221257220 */ /* 0x000fe20000410000 */
[----:B------:R-:W-:Y:S01]  /*d430*/  FFMA.FTZ R50, R21, R50, -R20 ;  /* 0x0000003215327223 */ /* 0x000fe20000010814 */
[-C--:B------:R-:W-:Y:S01]  /*d440*/  FMUL.FTZ R33, R33, R77.reuse ;  /* 0x0000004d21217220 */ /* 0x080fe20000410000 */
[----:B------:R-:W-:Y:S02]  /*d450*/  IMAD.U32 R20, R78, 0x10000, RZ ;  /* 0x000100004e147824 */ /* 0x000fe400078e00ff */
[----:B------:R-:W-:Y:S01]  /*d460*/  FFMA.FTZ R36, R21, R80, R36 ;  /* 0x0000005015247223 */ /* 0x000fe20000010024 */
[----:B------:R-:W-:Y:S01]  /*d470*/  FMUL.FTZ R80, R48, R32 ;  /* 0x0000002030507220 */ /* 0x000fe20000410000 */
[----:B------:R-:W-:Y:S01]  /*d480*/  FFMA.FTZ R82, R28, R82, R33 ;  /* 0x000000521c527223 */ /* 0x000fe20000010021 */
[----:B------:R-:W-:Y:S01]  /*d490*/  LOP3.LUT R34, R34, 0xffff0000, RZ, 0xc0, !PT ;  /* 0xffff000022227812 */ /* 0x000fe200078ec0ff */
[----:B------:R-:W-:Y:S01]  /*d4a0*/  FFMA.FTZ R44, R28, R77, -R37 ;  /* 0x0000004d1c2c7223 */ /* 0x000fe20000010825 */
        /* <DEDUP_REMOVED lines=26> */
.L_x_8512:
[----:B------:R-:W-:Y:S05]  /*d650*/  BSYNC B1 ;  /* 0x0000000000017941 */ /* 0x000fea0003800000 */
.L_x_8511:
[----:B------:R-:W-:Y:S04]  /*d660*/  BSSY B1, `(.L_x_8513) ;  /* 0x0000068000017945 */ /* 0x000fe80003800000 */
[----:B------:R-:W-:Y:S05]  /*d670*/  @P2 BRA `(.L_x_8514) ;  /* 0x0000000400982947 */ /* 0x000fea0003800000 */
[----:B------:R-:W-:Y:S02]  /*d680*/  LEA.HI R20, R56, R207, RZ, 0x1d ;  /* 0x000000cf38147211 */ /* 0x000fe400078fe8ff */
[--C-:B------:R-:W-:Y:S02]  /*d690*/  SHF.R.U64 R36, R4, 0x10, R5.reuse ;  /* 0x0000001004247819 */ /* 0x100fe40000001205 */
[----:B------:R-:W-:Y:S01]  /*d6a0*/  SHF.R.S32.HI R21, RZ, 0x1f, R20 ;  /* 0x0000001fff157819 */ /* 0x000fe20000011414 */
[----:B-1----:R-:W-:Y:S01]  /*d6b0*/  IMAD.SHL.U32 R28, R20, 0x8, RZ ;  /* 0x00000008141c7824 */ /* 0x002fe200078e00ff */
[----:B------:R-:W-:Y:S02]  /*d6c0*/  SHF.R.U32.HI R5, RZ, 0x10, R5 ;  /* 0x00000010ff057819 */ /* 0x000fe40000011605 */
[----:B------:R-:W-:Y:S02]  /*d6d0*/  LEA.HI R20, R21, R20, RZ, 0x3 ;  /* 0x0000001415147211 */ /* 0x000fe400078f18ff */
[----:B------:R-:W-:-:S02]  /*d6e0*/  LOP3.LUT R21, R199, 0x38, R28, 0xf8, !PT ;  /* 0x00000038c7157812 */ /* 0x000fc400078ef81c */
[----:B0-----:R-:W0:Y:S01]  /*d6f0*/  LDS.128 R28, [R221] ;  /* 0x00000000dd1c7984 */ /* 0x001e220000000c00 */
[----:B------:R-:W-:Y:S01]  /*d700*/  IMAD.SHL.U32 R20, R20, 0x400, RZ ;  /* 0x0000040014147824 */ /* 0x000fe200078e00ff */
[----:B------:R-:W-:Y:S02]  /*d710*/  LOP3.LUT R21, R21, R228, RZ, 0x3c, !PT ;  /* 0x000000e415157212 */ /* 0x000fe400078e3cff */
[--C-:B------:R-:W-:Y:S02]  /*d720*/  SHF.R.U64 R4, R26, 0x10, R27.reuse ;  /* 0x000000101a047819 */ /* 0x100fe4000000121b */
[----:B------:R-:W-:Y:S02]  /*d730*/  LOP3.LUT R20, R20, 0x7fffe000, RZ, 0xc0, !PT ;  /* 0x7fffe00014147812 */ /* 0x000fe400078ec0ff */
[----:B------:R-:W-:Y:S02]  /*d740*/  SHF.R.U32.HI R27, RZ, 0x10, R27 ;  /* 0x00000010ff1b7819 */ /* 0x000fe4000001161b */
[----:B------:R-:W-:-:S02]  /*d750*/  IADD3 R21, R21, R20, R202 ;  /* 0x0000001415157210 */ /* 0x000fc40007ffe0ca */
[----:B------:R-:W-:Y:S02]  /*d760*/  SHF.R.U64 R20, R6, 0x10, R7 ;  /* 0x0000001006147819 */ /* 0x000fe40000001207 */
[----:B------:R-:W-:Y:S01]  /*d770*/  SHF.R.U64 R6, R24, 0x10, R25 ;  /* 0x0000001018067819 */ /* 0x000fe20000001219 */
[----:B------:R-:W-:Y:S01]  /*d780*/  IMAD R21, R21, 0x2, R2 ;  /* 0x0000000215157824 */ /* 0x000fe200078e0202 */
[----:B------:R-:W-:Y:S02]  /*d790*/  SHF.R.U32.HI R7, RZ, 0x10, R7 ;  /* 0x00000010ff077819 */ /* 0x000fe40000011607 */
[----:B------:R-:W-:Y:S02]  /*d7a0*/  SHF.R.U32.HI R25, RZ, 0x10, R25 ;  /* 0x00000010ff197819 */ /* 0x000fe40000011619 */
[----:B------:R-:W1:Y:S01]  /*d7b0*/  LDS.128 R32, [R21+0x10400] ;  /* 0x0104000015207984 */ /* 0x000e620000000c00 */
[----:B------:R-:W-:Y:S02]  /*d7c0*/  PRMT R47, R47, 0x5410, R6 ;  /* 0x000054102f2f7816 */ /* 0x000fe40000000006 */
[----:B------:R-:W-:-:S02]  /*d7d0*/  PRMT R61, R61, 0x5410, R36 ;  /* 0x000054103d3d7816 */ /* 0x000fc40000000024 */
[----:B------:R-:W-:Y:S01]  /*d7e0*/  PRMT R62, R62, 0x5410, R5 ;  /* 0x000054103e3e7816 */ /* 0x000fe20000000005 */
[----:B------:R-:W-:Y:S01]  /*d7f0*/  IMAD.U32 R37, R47, 0x10000, RZ ;  /* 0x000100002f257824 */ /* 0x000fe200078e00ff */
[----:B------:R-:W-:Y:S01]  /*d800*/  PRMT R63, R63, 0x5410, R20 ;  /* 0x000054103f3f7816 */ /* 0x000fe20000000014 */
[----:B------:R-:W-:Y:S01]  /*d810*/  IMAD.U32 R36, R61, 0x10000, RZ ;  /* 0x000100003d247824 */ /* 0x000fe200078e00ff */
[----:B------:R-:W-:Y:S02]  /*d820*/  PRMT R64, R64, 0x5410, R7 ;  /* 0x0000541040407816 */ /* 0x000fe40000000007 */
[----:B------:R-:W-:Y:S02]  /*d830*/  PRMT R58, R58, 0x5410, R25 ;  /* 0x000054103a3a7816 */ /* 0x000fe40000000019 */
[----:B------:R-:W-:Y:S02]  /*d840*/  PRMT R59, R59, 0x5410, R4 ;  /* 0x000054103b3b7816 */ /* 0x000fe40000000004 */
[----:B------:R-:W-:-:S02]  /*d850*/  PRMT R60, R60, 0x5410, R27 ;  /* 0x000054103c3c7816 */ /* 0x000fc4000000001b */
        /* <DEDUP_REMOVED lines=23> */
[C---:B------:R-:W-:Y:S01]  /*d9d0*/  FMUL.FTZ R51, R27.reuse, R35 ;  /* 0x000000231b337220 */ /* 0x040fe20000410000 */
[----:B------:R-:W-:Y:S02]  /*d9e0*/  IMAD.U32 R36, R60, 0x10000, RZ ;  /* 0x000100003c247824 */ /* 0x000fe400078e00ff */
[----:B------:R-:W-:Y:S01]  /*d9f0*/  FFMA.FTZ R49, R4, R37, R49 ;  /* 0x0000002504317223 */ /* 0x000fe20000010031 */
[-C--:B------:R-:W-:Y:S01]  /*da00*/  FMUL.FTZ R27, R27, R25.reuse ;  /* 0x000000191b1b7220 */ /* 0x080fe20000410000 */
[----:B------:R-:W-:Y:S01]  /*da10*/  FFMA.FTZ R51, R6, R25, -R51 ;  /* 0x0000001906337223 */ /* 0x000fe20000010833 */
[----:B------:R-:W-:-:S02]  /*da20*/  IMAD.U32 R4, R64, 0x10000, RZ ;  /* 0x0001000040047824 */ /* 0x000fc400078e00ff */
[C---:B------:R-:W-:Y:S01]  /*da30*/  FMUL.FTZ R25, R33.reuse, R36 ;  /* 0x0000002421197220 */ /* 0x040fe20000410000 */
[----:B------:R-:W-:Y:S01]  /*da40*/  FFMA.FTZ R35, R6, R35, R27 ;  /* 0x0000002306237223 */ /* 0x000fe2000001001b */
[----:B------:R-:W-:Y:S01]  /*da50*/  LOP3.LUT R27, R58, 0xffff0000, RZ, 0xc0, !PT ;  /* 0xffff00003a1b7812 */ /* 0x000fe200078ec0ff */
[-C--:B------:R-:W-:Y:S01]  /*da60*/  FMUL.FTZ R33, R33, R4.reuse ;  /* 0x0000000421217220 */ /* 0x080fe20000410000 */
[----:B------:R-:W-:Y:S01]  /*da70*/  FFMA.FTZ R37, R24, R4, -R25 ;  /* 0x0000000418257223 */ /* 0x000fe20000010819 */
[----:B------:R-:W-:Y:S01]  /*da80*/  LOP3.LUT R25, R62, 0xffff0000, RZ, 0xc0, !PT ;  /* 0xffff00003e197812 */ /* 0x000fe200078ec0ff */
[----:B------:R-:W-:Y:S01]  /*da90*/  FMUL.FTZ R4, R26, R47 ;  /* 0x0000002f1a047220 */ /* 0x000fe20000410000 */
[----:B------:R-:W-:Y:S01]  /*daa0*/  FFMA.FTZ R48, R24, R36, R33 ;  /* 0x0000002418307223 */ /* 0x000fe20000010021 */
[C---:B------:R-:W-:Y:S01]  /*dab0*/  FMUL.FTZ R33, R32.reuse, R27 ;  /* 0x0000001b20217220 */ /* 0x040fe20000410000 */
[----:B------:R-:W-:Y:S02]  /*dac0*/  IMAD.U32 R6, R59, 0x10000, RZ ;  /* 0x000100003b067824 */ /* 0x000fe400078e00ff */
[----:B------:R-:W-:Y:S01]  /*dad0*/  FFMA.FTZ R24, R5, R61, -R4 ;  /* 0x0000003d05187223 */ /* 0x000fe20000010804 */
[----:B------:R-:W-:Y:S01]  /*dae0*/  FMUL.FTZ R36, R32, R25 ;  /* 0x0000001920247220 */ /* 0x000fe20000410000 */
[----:B------:R-:W-:-:S02]  /*daf0*/  IMAD.U32 R4, R63, 0x10000, RZ ;  /* 0x000100003f047824 */ /* 0x000fc400078e00ff */
[----:B------:R-:W-:Y:S01]  /*db00*/  FMUL.FTZ R26, R26, R61 ;  /* 0x0000003d1a1a7220 */ /* 0x000fe20000410000 */
[C---:B------:R-:W-:Y:S01]  /*db10*/  FFMA.FTZ R32, R28.reuse, R25, -R33 ;  /* 0x000000191c207223 */ /* 0x040fe20000010821 */
[----:B------:R-:W-:Y:S01]  /*db20*/  FFMA.FTZ R36, R28, R27, R36 ;  /* 0x0000001b1c247223 */ /* 0x000fe20000010024 */
[C---:B------:R-:W-:Y:S01]  /*db30*/  FMUL.FTZ R44, R29.reuse, R6 ;  /* 0x000000061d2c7220 */ /* 0x040fe20000410000 */
[-C--:B------:R-:W-:Y:S01]  /*db40*/  FMUL.FTZ R28, R29, R4.reuse ;  /* 0x000000041d1c7220 */ /* 0x080fe20000410000 */
[----:B------:R-:W-:Y:S01]  /*db50*/  LOP3.LUT R59, R59, 0xffff0000, RZ, 0xc0, !PT ;  /* 0xffff00003b3b7812 */ /* 0x000fe200078ec0ff */
        /* <DEDUP_REMOVED lines=9> */
[----:B------:R-:W-:Y:S01]  /*dbf0*/  FMUL.FTZ R34, R34, R5 ;  /* 0x0000000522227220 */ /* 0x000fe20000410000 */
        /* <DEDUP_REMOVED lines=14> */
.L_x_8514:
[----:B------:R-:W-:Y:S05]  /*dce0*/  BSYNC B1 ;  /* 0x0000000000017941 */ /* 0x000fea0003800000 */
.L_x_8513:
[----:B------:R-:W-:Y:S04]  /*dcf0*/  BSSY B1, `(.L_x_8515) ;  /* 0x0000068000017945 */ /* 0x000fe80003800000 */
[----:B------:R-:W-:Y:S05]  /*dd00*/  @P1 BRA `(.L_x_8516) ;  /* 0x0000000400981947 */ /* 0x000fea0003800000 */
[----:B--2---:R-:W-:Y:S02]  /*dd10*/  LEA.HI R4, R56, R207, RZ, 0x1d ;  /* 0x000000cf38047211 */ /* 0x004fe400078fe8ff */
[----:B-1----:R-:W-:Y:S02]  /*dd20*/  SHF.R.U64 R31, R38, 0x10, R39 ;  /* 0x00000010261f7819 */ /* 0x002fe40000001227 */
        /* <DEDUP_REMOVED lines=8> */
[----:B------:R-:W-:Y:S02]  /*ddb0*/  PRMT R72, R72, 0x5410, R31 ;  /* 0x0000541048487816 */ /* 0x000fe4000000001f */
[----:B------:R-:W-:Y:S02]  /*ddc0*/  LOP3.LUT R7, R7, 0x7fffe000, RZ, 0xc0, !PT ;  /* 0x7fffe00007077812 */ /* 0x000fe400078ec0ff */
[----:B------:R-:W-:Y:S01]  /*ddd0*/  PRMT R65, R65, 0x5410, R28 ;  /* 0x0000541041417816 */ /* 0x000fe2000000001c */
[----:B------:R-:W-:Y:S01]  /*dde0*/  IMAD.U32 R36, R72, 0x10000, RZ ;  /* 0x0001000048247824 */ /* 0x000fe200078e00ff */
[----:B------:R-:W-:-:S02]  /*ddf0*/  IADD3 R21, R4, R7, R201 ;  /* 0x0000000704157210 */ /* 0x000fc40007ffe0c9 */
[----:B------:R-:W1:Y:S01]  /*de00*/  LDS.128 R4, [R220] ;  /* 0x00000000dc047984 */ /* 0x000e620000000c00 */
[----:B------:R-:W-:Y:S01]  /*de10*/  SHF.R.U32.HI R53, RZ, 0x10, R53 ;  /* 0x00000010ff357819 */ /* 0x000fe20000011635 */
[----:B------:R-:W-:Y:S01]  /*de20*/  IMAD.U32 R35, R65, 0x10000, RZ ;  /* 0x0001000041237824 */ /* 0x000fe200078e00ff */
[----:B------:R-:W-:Y:S01]  /*de30*/  SHF.R.U64 R20, R54, 0x10, R55 ;  /* 0x0000001036147819 */ /* 0x000fe20000001237 */
[----:B------:R-:W-:Y:S01]  /*de40*/  IMAD R21, R21, 0x2, R2 ;  /* 0x0000000215157824 */ /* 0x000fe200078e0202 */
[--C-:B0-----:R-:W-:Y:S02]  /*de50*/  SHF.R.U64 R29, R40, 0x10, R41.reuse ;  /* 0x00000010281d7819 */ /* 0x101fe40000001229 */
[----:B------:R-:W-:Y:S02]  /*de60*/  PRMT R73, R73, 0x5410, R38 ;  /* 0x0000541049497816 */ /* 0x000fe40000000026 */
[----:B------:R-:W0:Y:S01]  /*de70*/  LDS.128 R24, [R21+0x10400] ;  /* 0x0104000015187984 */ /* 0x000e220000000c00 */
[----:B------:R-:W-:-:S02]  /*de80*/  SHF.R.U32.HI R40, RZ, 0x10, R41 ;  /* 0x00000010ff287819 */ /* 0x000fc40000011629 */
[----:B------:R-:W-:Y:S01]  /*de90*/  PRMT R66, R66, 0x5410, R53 ;  /* 0x0000541042427816 */ /* 0x000fe20000000035 */
[----:B------:R-:W-:Y:S01]  /*dea0*/  IMAD.U32 R37, R73, 0x10000, RZ ;  /* 0x0001000049257824 */ /* 0x000fe200078e00ff */
[----:B------:R-:W-:Y:S02]  /*deb0*/  PRMT R45, R45, 0x5410, R20 ;  /* 0x000054102d2d7816 */ /* 0x000fe40000000014 */
[----:B------:R-:W-:Y:S02]  /*dec0*/  SHF.R.U32.HI R55, RZ, 0x10, R55 ;  /* 0x00000010ff377819 */ /* 0x000fe40000011637 */
[----:B------:R-:W-:Y:S02]  /*ded0*/  PRMT R75, R75, 0x5410, R40 ;  /* 0x000054104b4b7816 */ /* 0x000fe40000000028 */
[----:B------:R-:W-:Y:S02]  /*dee0*/  PRMT R46, R46, 0x5410, R55 ;  /* 0x000054102e2e7816 */ /* 0x000fe40000000037 */
[----:B------:R-:W-:-:S02]  /*def0*/  LOP3.LUT R65, R65, 0xffff0000, RZ, 0xc0, !PT ;  /* 0xffff000041417812 */ /* 0x000fc400078ec0ff */
[----:B------:R-:W-:Y:S01]  /*df00*/  PRMT R74, R74, 0x5410, R29 ;  /* 0x000054104a4a7816 */ /* 0x000fe2000000001d */
        /* <DEDUP_REMOVED lines=18> */
[-C--:B------:R-:W-:Y:S01]  /*e030*/  FMUL.FTZ R47, R32, R31.reuse ;  /* 0x0000001f202f7220 */ /* 0x080fe20000410000 */
[----:B------:R-:W-:Y:S02]  /*e040*/  IMAD.U32 R39, R75, 0x10000, RZ ;  /* 0x000100004b277824 */ /* 0x000fe400078e00ff */
[----:B------:R-:W-:Y:S01]  /*e050*/  FFMA.FTZ R43, R28, R31, -R43 ;  /* 0x0000001f1c2b7223 */ /* 0x000fe2000001082b */
[----:B------:R-:W-:Y:S01]  /*e060*/  IMAD.U32 R35, R46, 0x10000, RZ ;  /* 0x000100002e237824 */ /* 0x000fe200078e00ff */
[----:B------:R-:W-:Y:S01]  /*e070*/  LOP3.LUT R31, R72, 0xffff0000, RZ, 0xc0, !PT ;  /* 0xffff0000481f7812 */ /* 0x000fe200078ec0ff */
[----:B------:R-:W-:Y:S01]  /*e080*/  FMUL.FTZ R49, R34, R39 ;  /* 0x0000002722317220 */ /* 0x000fe20000410000 */
[----:B------:R-:W-:Y:S01]  /*e090*/  FFMA.FTZ R47, R28, R37, R47 ;  /* 0x000000251c2f7223 */ /* 0x000fe2000001002f */
[----:B------:R-:W-:Y:S01]  /*e0a0*/  LOP3.LUT R28, R73, 0xffff0000, RZ, 0xc0, !PT ;  /* 0xffff0000491c7812 */ /* 0x000fe200078ec0ff */
        /* <DEDUP_REMOVED lines=8> */
[----:B------:R-:W-:Y:S01]  /*e130*/  FFMA.FTZ R39, R30, R39, R34 ;  /* 0x000000271e277223 */ /* 0x000fe20000010022 */
[----:B------:R-:W-:Y:S01]  /*e140*/  FMUL.FTZ R32, R25, R28 ;  /* 0x0000001c19207220 */ /* 0x000fe20000410000 */
[C---:B------:R-:W-:Y:S01]  /*e150*/  FFMA.FTZ R35, R4.reuse, R65, -R35 ;  /* 0x0000004104237223 */ /* 0x040fe20000010823 */
[----:B------:R-:W-:Y:S02]  /*e160*/  IMAD.U32 R20, R45, 0x10000, RZ ;  /* 0x000100002d147824 */ /* 0x000fe400078e00ff */
[----:B------:R-:W-:Y:S01]  /*e170*/  FMUL.FTZ R25, R25, R66 ;  /* 0x0000004219197220 */ /* 0x000fe20000410000 */
[----:B------:R-:W-:Y:S01]  /*e180*/  FFMA.FTZ R30, R4, R31, R37 ;  /* 0x0000001f041e7223 */ /* 0x000fe20000010025 */
[----:B------:R-:W-:Y:S01]  /*e190*/  FMUL.FTZ R4, R33, R24 ;  /* 0x0000001821047220 */ /* 0x000fe20000410000 */
[C---:B------:R-:W-:Y:S01]  /*e1a0*/  FFMA.FTZ R32, R5.reuse, R66, -R32 ;  /* 0x0000004205207223 */ /* 0x040fe20000010820 */
[----:B------:R-:W-:Y:S01]  /*e1b0*/  FFMA.FTZ R28, R5, R28, R25 ;  /* 0x0000001c051c7223 */ /* 0x000fe20000010019 */
[-C--:B------:R-:W-:Y:S01]  /*e1c0*/  FMUL.FTZ R34, R33, R20.reuse ;  /* 0x0000001421227220 */ /* 0x080fe20000410000 */
[----:B------:R-:W-:Y:S01]  /*e1d0*/  LOP3.LUT R26, R26, 0xffff0000, RZ, 0xc0, !PT ;  /* 0xffff00001a1a7812 */ /* 0x000fe200078ec0ff */
[C---:B------:R-:W-:Y:S01]  /*e1e0*/  FFMA.FTZ R20, R29.reuse, R20, -R4 ;  /* 0x000000141d147223 */ /* 0x040fe20000010804 */
[----:B------:R-:W-:Y:S01]  /*e1f0*/  LOP3.LUT R5, R74, 0xffff0000, RZ, 0xc0, !PT ;  /* 0xffff00004a057812 */ /* 0x000fe200078ec0ff */
[----:B------:R-:W-:Y:S01]  /*e200*/  FFMA.FTZ R34, R29, R24, R34 ;  /* 0x000000181d227223 */ /* 0x000fe20000010022 */
[----:B------:R-:W-:-:S02]  /*e210*/  LOP3.LUT R27, R27, 0xffff0000, RZ, 0xc0, !PT ;  /* 0xffff00001b1b7812 */ /* 0x000fc400078ec0ff */
[----:B------:R-:W-:Y:S01]  /*e220*/  LOP3.LUT R45, R45, 0xffff0000, RZ, 0xc0, !PT ;  /* 0xffff00002d2d7812 */ /* 0x000fe200078ec0ff */
[----:B------:R-:W-:Y:S01]  /*e230*/  FMUL.FTZ R25, R26, R5 ;  /* 0x000000051a197220 */ /* 0x000fe20000410000 */
[----:B------:R-:W-:Y:S02]  /*e240*/  LOP3.LUT R4, R75, 0xffff0000, RZ, 0xc0, !PT ;  /* 0xffff00004b047812 */ /* 0x000fe400078ec0ff */
        /* <DEDUP_REMOVED lines=18> */
.L_x_8516:
[----:B------:R-:W-:Y:S05]  /*e370*/  BSYNC B1 ;  /* 0x0000000000017941 */ /* 0x000fea0003800000 */
.L_x_8515:
[----:B------:R-:W-:Y:S01]  /*e380*/  PRMT R20, R3, 0x5410, R0 ;  /* 0x0000541003147816 */ /* 0x000fe20000000000 */
[----:B------:R-:W-:Y:S06]  /*e390*/  @P0 BRA `(.L_x_8500) ;  /* 0x0000000400980947 */ /* 0x000fec0003800000 */
[----:B------:R-:W-:Y:S01]  /*e3a0*/  LEA.HI R56, R56, R207, RZ, 0x1d ;  /* 0x000000cf38387211 */ /* 0x000fe200078fe8ff */
[----:B--23--:R-:W2:Y:S01]  /*e3b0*/  LDS.128 R4, [R219] ;  /* 0x00000000db047984 */ /* 0x00cea20000000c00 */
[--C-:B------:R-:W-:Y:S02]  /*e3c0*/  SHF.R.U64 R21, R12, 0x10, R13.reuse ;  /* 0x000000100c157819 */ /* 0x100fe4000000120d */
[----:B------:R-:W-:Y:S01]  /*e3d0*/  SHF.R.S32.HI R3, RZ, 0x1f, R56 ;  /* 0x0000001fff037819 */ /* 0x000fe20000011438 */
[----:B------:R-:W-:Y:S01]  /*e3e0*/  IMAD.SHL.U32 R0, R56, 0x8, RZ ;  /* 0x0000000838007824 */ /* 0x000fe200078e00ff */
[----:B------:R-:W-:Y:S02]  /*e3f0*/  SHF.R.U32.HI R12, RZ, 0x10, R13 ;  /* 0x00000010ff0c7819 */ /* 0x000fe4000001160d */
[----:B------:R-:W-:Y:S02]  /*e400*/  LEA.HI R56, R3, R56, RZ, 0x3 ;  /* 0x0000003803387211 */ /* 0x000fe400078f18ff */
[----:B------:R-:W-:-:S02]  /*e410*/  LOP3.LUT R3, R197, 0x38, R0, 0xf8, !PT ;  /* 0x00000038c5037812 */ /* 0x000fc400078ef800 */
[--C-:B------:R-:W-:Y:S01]  /*e420*/  SHF.R.U64 R0, R8, 0x10, R9.reuse ;  /* 0x0000001008007819 */ /* 0x100fe20000001209 */
[----:B------:R-:W-:Y:S01]  /*e430*/  IMAD.SHL.U32 R56, R56, 0x400, RZ ;  /* 0x0000040038387824 */ /* 0x000fe200078e00ff */
[----:B------:R-:W-:Y:S02]  /*e440*/  LOP3.LUT R3, R3, R226, RZ, 0x3c, !PT ;  /* 0x000000e203037212 */ /* 0x000fe400078e3cff */
[----:B------:R-:W-:Y:S02]  /*e450*/  SHF.R.U32.HI R8, RZ, 0x10, R9 ;  /* 0x00000010ff087819 */ /* 0x000fe40000011609 */
[----:B------:R-:W-:Y:S02]  /*e460*/  LOP3.LUT R56, R56, 0x7fffe000, RZ, 0xc0, !PT ;  /* 0x7fffe00038387812 */ /* 0x000fe400078ec0ff */
[----:B------:R-:W-:Y:S02]  /*e470*/  PRMT R57, R57, 0x5410, R0 ;  /* 0x0000541039397816 */ /* 0x000fe40000000000 */
[----:B------:R-:W-:-:S02]  /*e480*/  IADD3 R3, R3, R56, R200 ;  /* 0x0000003803037210 */ /* 0x000fc40007ffe0c8 */
[--C-:B------:R-:W-:Y:S02]  /*e490*/  SHF.R.U64 R9, R10, 0x10, R11.reuse ;  /* 0x000000100a097819 */ /* 0x100fe4000000120b */
[----:B------:R-:W-:Y:S01]  /*e4a0*/  SHF.R.U32.HI R10, RZ, 0x10, R11 ;  /* 0x00000010ff0a7819 */ /* 0x000fe2000001160b */
[----:B------:R-:W-:Y:S01]  /*e4b0*/  IMAD R3, R3, 0x2, R2 ;  /* 0x0000000203037824 */ /* 0x000fe200078e0202 */
[----:B------:R-:W-:Y:S02]  /*e4c0*/  PRMT R71, R71, 0x5410, R12 ;  /* 0x0000541047477816 */ /* 0x000fe4000000000c */
[--C-:B-1----:R-:W-:Y:S02]  /*e4d0*/  SHF.R.U64 R28, R14, 0x10, R15.reuse ;  /* 0x000000100e1c7819 */ /* 0x102fe4000000120f */
[----:B------:R-:W1:Y:S01]  /*e4e0*/  LDS.128 R24, [R3+0x10400] ;  /* 0x0104000003187984 */ /* 0x000e620000000c00 */
[----:B0-----:R-:W-:Y:S02]  /*e4f0*/  SHF.R.U32.HI R29, RZ, 0x10, R15 ;  /* 0x00000010ff1d7819 */ /* 0x001fe4000001160f */
[----:B------:R-:W-:-:S02]  /*e500*/  PRMT R70, R70, 0x5410, R21 ;  /* 0x0000541046467816 */ /* 0x000fc40000000015 */
[----:B------:R-:W-:Y:S02]  /*e510*/  PRMT R67, R67, 0x5410, R8 ;  /* 0x0000541043437816 */ /* 0x000fe40000000008 */
[----:B------:R-:W-:Y:S01]  /*e520*/  PRMT R28, R20, 0x5432, R28 ;  /* 0x00005432141c7816 */ /* 0x000fe2000000001c */
[----:B------:R-:W-:Y:S01]  /*e530*/  IMAD.U32 R21, R70, 0x10000, RZ ;  /* 0x0001000046157824 */ /* 0x000fe200078e00ff */
[----:B------:R-:W-:Y:S01]  /*e540*/  PRMT R29, R20, 0x5410, R29 ;  /* 0x00005410141d7816 */ /* 0x000fe2000000001d */
[----:B--2---:R-:W-:Y:S01]  /*e550*/  IMAD.U32 R0, R4, 0x10000, RZ ;  /* 0x0001000004007824 */ /* 0x004fe200078e00ff */
[----:B------:R-:W-:Y:S01]  /*e560*/  PRMT R69, R69, 0x5410, R10 ;  /* 0x0000541045457816 */ /* 0x000fe2000000000a */
[----:B------:R-:W-:Y:S01]  /*e570*/  IMAD.U32 R8, R5, 0x10000, RZ ;  /* 0x0001000005087824 */ /* 0x000fe200078e00ff */
[----:B------:R-:W-:Y:S01]  /*e580*/  PRMT R68, R68, 0x5410, R9 ;  /* 0x0000541044447816 */ /* 0x000fe20000000009 */
[----:B------:R-:W-:Y:S01]  /*e590*/  IMAD.U32 R10, R7, 0x10000, RZ ;  /* 0x00010000070a7824 */ /* 0x000fe200078e00ff */
[----:B------:R-:W-:Y:S01]  /*e5a0*/  LOP3.LUT R4, R4, 0xffff0000, RZ, 0xc0, !PT ;  /* 0xffff000004047812 */ /* 0x000fe200078ec0ff */
[----:B------:R-:W-:Y:S01]  /*e5b0*/  IMAD.U32 R9, R6, 0x10000, RZ ;  /* 0x0001000006097824 */ /* 0x000fe200078e00ff */
[----:B------:R-:W-:-:S02]  /*e5c0*/  LOP3.LUT R5, R5, 0xffff0000, RZ, 0xc0, !PT ;  /* 0xffff000005057812 */ /* 0x000fc400078ec0ff */
[----:B------:R-:W-:Y:S02]  /*e5d0*/  LOP3.LUT R6, R6, 0xffff0000, RZ, 0xc0, !PT ;  /* 0xffff000006067812 */ /* 0x000fe400078ec0ff */
[----:B------:R-:W-:Y:S01]  /*e5e0*/  LOP3.LUT R7, R7, 0xffff0000, RZ, 0xc0, !PT ;  /* 0xffff000007077812 */ /* 0x000fe200078ec0ff */
[C---:B-1----:R-:W-:Y:S01]  /*e5f0*/  IMAD.U32 R11, R24.reuse, 0x10000, RZ ;  /* 0x00010000180b7824 */ /* 0x042fe200078e00ff */
[----:B------:R-:W-:Y:S01]  /*e600*/  LOP3.LUT R12, R24, 0xffff0000, RZ, 0xc0, !PT ;  /* 0xffff0000180c7812 */ /* 0x000fe200078ec0ff */
[C---:B------:R-:W-:Y:S01]  /*e610*/  IMAD.U32 R13, R25.reuse, 0x10000, RZ ;  /* 0x00010000190d7824 */ /* 0x040fe200078e00ff */
[----:B------:R-:W-:Y:S01]  /*e620*/  LOP3.LUT R24, R25, 0xffff0000, RZ, 0xc0, !PT ;  /* 0xffff000019187812 */ /* 0x000fe200078ec0ff */
[----:B------:R-:W-:Y:S01]  /*e630*/  IMAD.U32 R25, R57, 0x10000, RZ ;  /* 0x0001000039197824 */ /* 0x000fe200078e00ff */
[C---:B------:R-:W-:Y:S01]  /*e640*/  LOP3.LUT R15, R26.reuse, 0xffff0000, RZ, 0xc0, !PT ;  /* 0xffff00001a0f7812 */ /* 0x040fe200078ec0ff */
[----:B------:R-:W-:Y:S01]  /*e650*/  IMAD.U32 R14, R26, 0x10000, RZ ;  /* 0x000100001a0e7824 */ /* 0x000fe200078e00ff */
[C---:B------:R-:W-:Y:S01]  /*e660*/  LOP3.LUT R26, R27.reuse, 0xffff0000, RZ, 0xc0, !PT ;  /* 0xffff00001b1a7812 */ /* 0x040fe200078ec0ff */
[----:B------:R-:W-:-:S02]  /*e670*/  IMAD.U32 R20, R27, 0x10000, RZ ;  /* 0x000100001b147824 */ /* 0x000fc400078e00ff */
[----:B------:R-:W-:Y:S01]  /*e680*/  FMUL.FTZ R31, R11, R25 ;  /* 0x000000190b1f7220 */ /* 0x000fe20000410000 */
[----:B------:R-:W-:Y:S02]  /*e690*/  IMAD.U32 R27, R67, 0x10000, RZ ;  /* 0x00010000431b7824 */ /* 0x000fe400078e00ff */
[-C--:B------:R-:W-:Y:S01]  /*e6a0*/  FMUL.FTZ R33, R11, R21.reuse ;  /* 0x000000150b217220 */ /* 0x080fe20000410000 */
[----:B------:R-:W-:Y:S02]  /*e6b0*/  IMAD.U32 R11, R71, 0x10000, RZ ;  /* 0x00010000470b7824 */ /* 0x000fe400078e00ff */
[----:B------:R-:W-:Y:S01]  /*e6c0*/  FFMA.FTZ R30, R0, R21, -R31 ;  /* 0x00000015001e7223 */ /* 0x000fe2000001081f */
[----:B------:R-:W-:Y:S01]  /*e6d0*/  FMUL.FTZ R35, R13, R27 ;  /* 0x0000001b0d237220 */ /* 0x000fe20000410000 */
[----:B------:R-:W-:Y:S02]  /*e6e0*/  IMAD.U32 R31, R69, 0x10000, RZ ;  /* 0x00010000451f7824 */ /* 0x000fe400078e00ff */
[----:B------:R-:W-:Y:S01]  /*e6f0*/  FMUL.FTZ R13, R13, R11 ;  /* 0x0000000b0d0d7220 */ /* 0x000fe20000410000 */
[----:B------:R-:W-:-:S02]  /*e700*/  IMAD.U32 R21, R29, 0x10000, RZ ;  /* 0x000100001d157824 */ /* 0x000fc400078e00ff */
[----:B------:R-:W-:Y:S01]  /*e710*/  FFMA.FTZ R35, R8, R11, -R35 ;  /* 0x0000000b08237223 */ /* 0x000fe20000010823 */
[----:B------:R-:W-:Y:S01]  /*e720*/  FMUL.FTZ R11, R20, R31 ;  /* 0x0000001f140b7220 */ /* 0x000fe20000410000 */
[----:B------:R-:W-:Y:S01]  /*e730*/  FFMA.FTZ R33, R0, R25, R33 ;  /* 0x0000001900217223 */ /* 0x000fe20000010021 */
[-C--:B------:R-:W-:Y:S01]  /*e740*/  FMUL.FTZ R0, R20, R21.reuse ;  /* 0x0000001514007220 */ /* 0x080fe20000410000 */
[----:B------:R-:W-:Y:S01]  /*e750*/  LOP3.LUT R57, R57, 0xffff0000, RZ, 0xc0, !PT ;  /* 0xffff000039397812 */ /* 0x000fe200078ec0ff */
[----:B------:R-:W-:Y:S01]  /*e760*/  FFMA.FTZ R20, R10, R21, -R11 ;  /* 0x000000150a147223 */ /* 0x000fe2000001080b */
[----:B------:R-:W-:Y:S01]  /*e770*/  LOP3.LUT R11, R70, 0xffff0000, RZ, 0xc0, !PT ;  /* 0xffff0000460b7812 */ /* 0x000fe200078ec0ff */
[----:B------:R-:W-:Y:S01]  /*e780*/  FFMA.FTZ R27, R8, R27, R13 ;  /* 0x0000001b081b7223 */ /* 0x000fe2000001000d */
[----:B------:R-:W-:Y:S01]  /*e790*/  LOP3.LUT R67, R67, 0xffff0000, RZ, 0xc0, !PT ;  /* 0xffff000043437812 */ /* 0x000fe200078ec0ff */
[C---:B------:R-:W-:Y:S01]  /*e7a0*/  FMUL.FTZ R13, R12.reuse, R57 ;  /* 0x000000390c0d7220 */ /* 0x040fe20000410000 */
[----:B------:R-:W-:Y:S01]  /*e7b0*/  LOP3.LUT R71, R71, 0xffff0000, RZ, 0xc0, !PT ;  /* 0xffff000047477812 */ /* 0x000fe200078ec0ff */
[----:B------:R-:W-:Y:S01]  /*e7c0*/  FMUL.FTZ R21, R12, R11 ;  /* 0x0000000b0c157220 */ /* 0x000fe20000410000 */
[----:B------:R-:W-:-:S02]  /*e7d0*/  IMAD.U32 R8, R68, 0x10000, RZ ;  /* 0x0001000044087824 */ /* 0x000fc400078e00ff */
[----:B------:R-:W-:Y:S01]  /*e7e0*/  FFMA.FTZ R31, R10, R31, R0 ;  /* 0x0000001f0a1f7223 */ /* 0x000fe20000010000 */
[----:B------:R-:W-:Y:S01]  /*e7f0*/  FFMA.FTZ R13, R4, R11, -R13 ;  /* 0x0000000b040d7223 */ /* 0x000fe2000001080d */
[----:B------:R-:W-:Y:S02]  /*e800*/  IMAD.U32 R0, R28, 0x10000, RZ ;  /* 0x000100001c007824 */ /* 0x000fe400078e00ff */
[----:B------:R-:W-:Y:S01]  /*e810*/  FMUL.FTZ R12, R24, R67 ;  /* 0x00000043180c7220 */ /* 0x000fe20000410000 */
[----:B------:R-:W-:Y:S01]  /*e820*/  FFMA.FTZ R10, R4, R57, R21 ;  /* 0x00000039040a7223 */ /* 0x000fe20000010015 */
[-C--:B------:R-:W-:Y:S01]  /*e830*/  FMUL.FTZ R24, R24, R71.reuse ;  /* 0x0000004718187220 */ /* 0x080fe20000410000 */
[----:B------:R-:W-:Y:S01]  /*e840*/  FMUL.FTZ R4, R14, R8 ;  /* 0x000000080e047220 */ /* 0x000fe20000410000 */
[----:B------:R-:W-:Y:S01]  /*e850*/  LOP3.LUT R68, R68, 0xffff0000, RZ, 0xc0, !PT ;  /* 0xffff000044447812 */ /* 0x000fe200078ec0ff */
[-C--:B------:R-:W-:Y:S01]  /*e860*/  FMUL.FTZ R14, R14, R0.reuse ;  /* 0x000000000e0e7220 */ /* 0x080fe20000410000 */
[----:B------:R-:W-:Y:S01]  /*e870*/  LOP3.LUT R69, R69, 0xffff0000, RZ, 0xc0, !PT ;  /* 0xffff000045457812 */ /* 0x000fe200078ec0ff */
[C---:B------:R-:W-:Y:S01]  /*e880*/  FFMA.FTZ R12, R5.reuse, R71, -R12 ;  /* 0x00000047050c7223 */ /* 0x040fe2000001080c */
        /* <DEDUP_REMOVED lines=23> */
.L_x_8500:
[----:B------:R-:W-:Y:S05]  /*ea00*/  BSYNC B0 ;  /* 0x0000000000007941 */ /* 0x000fea0003800000 */
.L_x_8472:
        /* <DEDUP_REMOVED lines=8> */
.L_x_8470:
[----:B------:R-:W-:-:S13]  /*ea90*/  ISETP.NE.AND P0, PT, R191, 0x3, PT ;  /* 0x00000003bf00780c */ /* 0x000fda0003f05270 */
[----:B------:R-:W-:Y:S05]  /*eaa0*/  @!P0 BRA `(.L_x_8517) ;  /* 0x0000000000048947 */ /* 0x000fea0003800000 */
[----:B------:R-:W-:Y:S01]  /*eab0*/  BPT.TRAP 0x1 ;  /* 0x000000040000795c */ /* 0x000fe20000300000 */
.L_x_8517:
[----:B----4-:R-:W-:Y:S01]  /*eac0*/  IMAD R8, R22, 0x8, R2 ;  /* 0x0000000816087824 */ /* 0x010fe200078e0202 */
[----:B-12---:R-:W-:-:S04]  /*ead0*/  SHF.L.U32 R3, R186, 0x1f, RZ ;  /* 0x0000001fba037819 */ /* 0x006fc800000006ff */
[----:B------:R1:W2:Y:S01]  /*eae0*/  SYNCS.PHASECHK.TRANS64.TRYWAIT P2, [R8+URZ+0x28830], R3 ;  /* 0x02883003080075a7 */ /* 0x0002a2000804017f */
[----:B------:R-:W-:Y:S05]  /*eaf0*/  @!P0 BRA `(.L_x_8518) ;  /* 0x0000000000048947 */ /* 0x000fea0003800000 */
[----:B------:R-:W-:Y:S01]  /*eb00*/  BPT.TRAP 0x1 ;  /* 0x000000040000795c */ /* 0x000fe20000300000 */
.L_x_8518:
[----:B------:R-:W4:Y:S02]  /*eb10*/  S2R R0, SR_TID.X ;  /* 0x0000000000007919 */ /* 0x000f240000002100 */
[----:B----4-:R-:W-:-:S04]  /*eb20*/  LOP3.LUT R0, R0, 0x7f, RZ, 0xc0, !PT ;  /* 0x0000007f00007812 */ /* 0x010fc800078ec0ff */
[----:B------:R-:W-:Y:S01]  /*eb30*/  ISETP.NE.AND P1, PT, R0, RZ, PT ;  /* 0x000000ff0000720c */ /* 0x000fe20003f25270 */
[----:B--2---:R-:W-:-:S12]  /*eb40*/  @P2 BRA `(.L_x_8519) ;  /* 0x0000000000082947 */ /* 0x004fd80003800000 */
[----:B------:R-:W2:Y:S02]  /*eb50*/  SYNCS.PHASECHK.TRANS64.TRYWAIT P2, [R8+URZ+0x28830], R3 ;  /* 0x02883003080075a7 */ /* 0x000ea4000804017f */
[----:B--2---:R-:W-:Y:S05]  /*eb60*/  @!P2 BRA `(.L_x_8520) ;  /* 0x000001980030a947 */ /* 0x004fea0003800000 */
.L_x_8519:
[----:B------:R-:W-:Y:S05]  /*eb70*/  WARPSYNC.ALL ;  /* 0x0000000000007948 */ /* 0x000fea0003800000 */
[----:B------:R-:W-:Y:S01]  /*eb80*/  VIADD R0, R2, 0x18400 ;  /* 0x0001840002007836 */ /* 0x000fe20000000000 */
[----:B------:R-:W-:Y:S01]  /*eb90*/  R2UR UR44, R42 ;  /* 0x000000002a2c72ca */ /* 0x000fe200000e0000 */
[----:B0--3--:R-:W-:Y:S01]  /*eba0*/  IMAD.MOV.U32 R7, RZ, RZ, 0x40000040 ;  /* 0x40000040ff077424 */ /* 0x009fe200078e00ff */
[----:B------:R-:W-:Y:S01]  /*ebb0*/  WARPGROUP.ARRIVE ;  /* 0x00000000000079c5 */ /* 0x000fe20000000000 */
[----:B------:R-:W-:Y:S01]  /*ebc0*/  UMOV UR45, 0x40000040 ;  /* 0x40000040002d7882 */ /* 0x000fe20000000000 */
[----:B------:R-:W-:Y:S01]  /*ebd0*/  SHF.R.U32.HI R0, RZ, 0x4, R0 ;  /* 0x00000004ff007819 */ /* 0x000fe20000011600 */
[----:B------:R-:W-:Y:S01]  /*ebe0*/  IMAD.MOV.U32 R11, RZ, RZ, 0x40000040 ;  /* 0x40000040ff0b7424 */ /* 0x000fe200078e00ff */
[----:B------:R-:W-:Y:S01]  /*ebf0*/  R2UR UR47, R7 ;  /* 0x00000000072f72ca */ /* 0x000fe200000e0000 */
[----:B------:R-:W-:Y:S01]  /*ec00*/  UMOV UR9, 0x40000040 ;  /* 0x4000004000097882 */ /* 0x000fe20000000000 */
[----:B------:R-:W-:Y:S01]  /*ec10*/  LOP3.LUT R0, R0, 0x3fff, RZ, 0xc0, !PT ;  /* 0x00003fff00007812 */ /* 0x000fe200078ec0ff */
[----:B------:R-:W-:Y:S01]  /*ec20*/  UMOV UR13, 0x40000040 ;  /* 0x40000040000d7882 */ /* 0x000fe20000000000 */
[----:B------:R-:W-:Y:S01]  /*ec30*/  R2UR UR11, R11 ;  /* 0x000000000b0b72ca */ /* 0x000fe200000e0000 */
[----:B------:R-:W-:Y:S01]  /*ec40*/  IMAD.MOV.U32 R11, RZ, RZ, 0x40000040 ;  /* 0x40000040ff0b7424 */ /* 0x000fe200078e00ff */
[----:B------:R-:W-:Y:S01]  /*ec50*/  LOP3.LUT R5, R0, 0x10000, RZ, 0xfc, !PT ;  /* 0x0001000000057812 */ /* 0x000fe200078efcff */
[----:B------:R-:W-:Y:S01]  /*ec60*/  ULOP3.LUT UR44, UR44, 0x10000, URZ, 0xfc, !UPT ;  /* 0x000100002c2c7892 */ /* 0x000fe2000f8efc3f */
[----:B------:R-:W-:Y:S01]  /*ec70*/  IMAD.MOV.U32 R7, RZ, RZ, 0x40000040 ;  /* 0x40000040ff077424 */ /* 0x000fe200078e00ff */
[----:B------:R-:W-:Y:S01]  /*ec80*/  UMOV UR17, 0x40000040 ;  /* 0x4000004000117882 */ /* 0x000fe20000000000 */
[----:B------:R-:W-:Y:S01]  /*ec90*/  R2UR UR15, R11 ;  /* 0x000000000b0f72ca */ /* 0x000fe200000e0000 */
[----:B------:R-:W-:Y:S01]  /*eca0*/  IMAD R6, R22, 0x800, R5 ;  /* 0x0000080016067824 */ /* 0x000fe200078e0205 */
[----:B------:R-:W-:Y:S01]  /*ecb0*/  UIADD3 UR8, UR44, 0x2, URZ ;  /* 0x000000022c087890 */ /* 0x000fe2000fffe03f */
[----:B------:R-:W-:Y:S01]  /*ecc0*/  IMAD.MOV.U32 R11, RZ, RZ, 0x40000040 ;  /* 0x40000040ff0b7424 */ /* 0x000fe200078e00ff */
[----:B------:R-:W-:Y:S01]  /*ecd0*/  UIADD3 UR12, UR44, 0x4, URZ ;  /* 0x000000042c0c7890 */ /* 0x000fe2000fffe03f */
[C---:B------:R-:W-:Y:S01]  /*ece0*/  VIADD R10, R6.reuse, 0x2 ;  /* 0x00000002060a7836 */ /* 0x040fe20000000000 */
[----:B------:R-:W-:Y:S01]  /*ecf0*/  R2UR UR46, R6 ;  /* 0x00000000062e72ca */ /* 0x000fe200000e0000 */
[----:B------:R-:W-:Y:S01]  /*ed00*/  UIADD3 UR16, UR44, 0x6, URZ ;  /* 0x000000062c107890 */ /* 0x000fe2000fffe03f */
[----:B------:R-:W-:Y:S01]  /*ed10*/  R2UR UR19, R11 ;  /* 0x000000000b1372ca */ /* 0x000fe200000e0000 */
[----:B------:R-:W-:Y:S01]  /*ed20*/  IMAD.MOV.U32 R11, RZ, RZ, 0x40000040 ;  /* 0x40000040ff0b7424 */ /* 0x000fe200078e00ff */
[----:B------:R-:W-:Y:S01]  /*ed30*/  R2UR UR10, R10 ;  /* 0x000000000a0a72ca */ /* 0x000fe200000e0000 */
[----:B------:R-:W-:Y:S01]  /*ed40*/  VIADD R10, R6, 0x4 ;  /* 0x00000004060a7836 */ /* 0x000fe20000000000 */
[----:B------:R-:W-:Y:S01]  /*ed50*/  UIADD3 UR20, UR44, 0x400, URZ ;  /* 0x000004002c147890 */ /* 0x000fe2000fffe03f */
[----:B------:R-:W-:Y:S01]  /*ed60*/  R2UR UR35, R7 ;  /* 0x00000000072372ca */ /* 0x000fe200000e0000 */
[----:B------:R-:W-:Y:S01]  /*ed70*/  UMOV UR21, 0x40000040 ;  /* 0x4000004000157882 */ /* 0x000fe20000000000 */
[----:B------:R-:W-:Y:S01]  /*ed80*/  R2UR UR23, R11 ;  /* 0x000000000b1772ca */ /* 0x000fe200000e0000 */
[----:B------:R-:W-:Y:S01]  /*ed90*/  IMAD.MOV.U32 R11, RZ, RZ, 0x40000040 ;  /* 0x40000040ff0b7424 */ /* 0x000fe200078e00ff */
[----:B------:R-:W-:Y:S01]  /*eda0*/  R2UR UR14, R10 ;  /* 0x000000000a0e72ca */ /* 0x000fe200000e0000 */
[----:B------:R-:W-:Y:S01]  /*edb0*/  VIADD R10, R6, 0x6 ;  /* 0x00000006060a7836 */ /* 0x000fe20000000000 */
[----:B------:R-:W-:Y:S01]  /*edc0*/  HGMMA.64x128x16.F32.BF16 R24, gdesc[UR44], RZ, !UPT, gsb0 ;  /* 0x01e000002c1879f0 */ /* 0x000fe2000c0018ff */
[----:B------:R-:W-:Y:S01]  /*edd0*/  UIADD3 UR24, UR44, 0x402, URZ ;  /* 0x000004022c187890 */ /* 0x000fe2000fffe03f */
[----:B------:R-:W-:Y:S01]  /*ede0*/  R2UR UR27, R11 ;  /* 0x000000000b1b72ca */ /* 0x000fe200000e0000 */
[----:B------:R-:W-:Y:S01]  /*edf0*/  UMOV UR25, 0x40000040 ;  /* 0x4000004000197882 */ /* 0x000fe20000000000 */
[----:B------:R-:W-:Y:S01]  /*ee00*/  R2UR UR18, R10 ;  /* 0x000000000a1272ca */ /* 0x000fe200000e0000 */
[----:B------:R-:W-:Y:S01]  /*ee10*/  VIADD R10, R6, 0x400 ;  /* 0x00000400060a7836 */ /* 0x000fe20000000000 */
[----:B------:R-:W-:Y:S01]  /*ee20*/  UIADD3 UR28, UR44, 0x404, URZ ;  /* 0x000004042c1c7890 */ /* 0x000fe2000fffe03f */
[----:B------:R-:W-:Y:S01]  /*ee30*/  IMAD.MOV.U32 R11, RZ, RZ, 0x40000040 ;  /* 0x40000040ff0b7424 */ /* 0x000fe200078e00ff */
[----:B------:R-:W-:Y:S01]  /*ee40*/  UMOV UR29, 0x40000040 ;  /* 0x40000040001d7882 */ /* 0x000fe20000000000 */
[----:B------:R-:W-:Y:S01]  /*ee50*/  UIADD3 UR32, UR44, 0x406, URZ ;  /* 0x000004062c207890 */ /* 0x000fe2000fffe03f */
[----:B------:R-:W-:Y:S01]  /*ee60*/  R2UR UR22, R10 ;  /* 0x000000000a1672ca */ /* 0x000fe200000e0000 */
[----:B------:R-:W-:Y:S01]  /*ee70*/  VIADD R10, R6, 0x402 ;  /* 0x00000402060a7836 */ /* 0x000fe20000000000 */
[----:B------:R-:W-:Y:S01]  /*ee80*/  R2UR UR31, R11 ;  /* 0x000000000b1f72ca */ /* 0x000fe200000e0000 */
[----:B------:R-:W-:Y:S01]  /*ee90*/  UMOV UR33, 0x40000040 ;  /* 0x4000004000217882 */ /* 0x000fe20000000000 */
[----:B------:R-:W-:Y:S01]  /*eea0*/  ULDC UR4, c[0x0][0x9d8] ;  /* 0x0002760000047ab9 */ /* 0x000fe20000000800 */
[----:B-12---:R-:W-:Y:S01]  /*eeb0*/  @!P1 VIADD R8, R8, 0x28840 ;  /* 0x0002884008089836 */ /* 0x006fe20000000000 */
[----:B------:R-:W-:Y:S01]  /*eec0*/  R2UR UR26, R10 ;  /* 0x000000000a1a72ca */ /* 0x000fe200000e0000 */
[C---:B------:R-:W-:Y:S01]  /*eed0*/  VIADD R10, R6.reuse, 0x404 ;  /* 0x00000404060a7836 */ /* 0x040fe20000000000 */
[----:B------:R-:W-:Y:S01]  /*eee0*/  ULDC UR50, c[0x0][0x9dc] ;  /* 0x0002770000327ab9 */ /* 0x000fe20000000800 */
[----:B------:R-:W-:Y:S01]  /*eef0*/  VIADD R6, R6, 0x406 ;  /* 0x0000040606067836 */ /* 0x000fe20000000000 */
[----:B------:R-:W-:Y:S01]  /*ef00*/  @!P1 PRMT R8, RZ, 0x654, R8 ;  /* 0x00000654ff089816 */ /* 0x000fe20000000008 */
[----:B------:R-:W-:Y:S01]  /*ef10*/  ULOP3.LUT UR50, URZ, UR50, URZ, 0x33, !UPT ;  /* 0x000000323f327292 */ /* 0x000fe2000f8e333f */
[----:B------:R-:W-:-:S02]  /*ef20*/  R2UR UR30, R10 ;  /* 0x000000000a1e72ca */ /* 0x000fc400000e0000 */
[----:B------:R-:W-:Y:S02]  /*ef30*/  R2UR UR34, R6 ;  /* 0x00000000062272ca */ /* 0x000fe400000e0000 */
[----:B------:R-:W0:Y:S02]  /*ef40*/  LDC R6, c[0x0][0x448] ;  /* 0x00011200ff067b82 */ /* 0x000e240000000800 */
[----:B0-----:R-:W-:Y:S01]  /*ef50*/  ISETP.NE.AND P2, PT, R6, 0x1, PT ;  /* 0x000000010600780c */ /* 0x001fe20003f45270 */
[----:B------:R-:W-:-:S12]  /*ef60*/  IMAD.IADD R6, R195, 0x1, R193 ;  /* 0x00000001c3067824 */ /* 0x000fd800078e02c1 */
[----:B------:R-:W0:Y:S02]  /*ef70*/  @P2 LDC R7, c[0x0][0x44c] ;  /* 0x00011300ff072b82 */ /* 0x000e240000000800 */
[----:B0-----:R-:W-:Y:S01]  /*ef80*/  @P2 IMAD.HI.U32 R7, R6, R7, RZ ;  /* 0x0000000706072227 */ /* 0x001fe200078e00ff */
[----:B------:R-:W-:Y:S02]  /*ef90*/  WARPGROUP.DEPBAR.LE gsb0, 0x0 ;  /* 0x00008000000079c5 */ /* 0x000fe40000010000 */
[----:B------:R-:W-:-:S06]  /*efa0*/  WARPGROUP.ARRIVE ;  /* 0x00000000000079c5 */ /* 0x000fcc0000000000 */
        /* <DEDUP_REMOVED lines=22> */
[----:B------:R-:W0:Y:S01]  /*f110*/  @P2 LDC R42, c[0x0][0x450] ;  /* 0x00011400ff2a2b82 */ /* 0x000e220000000800 */
[----:B------:R-:W-:Y:S02]  /*f120*/  IMAD.MOV.U32 R49, RZ, RZ, R6 ;  /* 0x000000ffff317224 */ /* 0x000fe400078e0006 */
        /* <DEDUP_REMOVED lines=22> */
[----:B0-----:R-:W-:Y:S01]  /*f290*/  @P2 SHF.R.U32.HI R49, RZ, R42, R7 ;  /* 0x0000002aff312219 */ /* 0x001fe20000011607 */
[----:B------:R-:W-:Y:S01]  /*f2a0*/  IMAD.MOV.U32 R42, RZ, RZ, -0x80 ;  /* 0xffffff80ff2a7424 */ /* 0x000fe200078e00ff */
[----:B------:R-:W0:Y:S01]  /*f2b0*/  LDC.64 R6, c[0x0][0x9e0] ;  /* 0x00027800ff067b82 */ /* 0x000e220000000a00 */
[----:B------:R-:W-:Y:S01]  /*f2c0*/  FMUL.FTZ R29, R29, UR4 ;  /* 0x000000041d1d7c20 */ /* 0x000fe20008410000 */
[----:B------:R-:W-:Y:S01]  /*f2d0*/  FMUL.FTZ R32, R32, UR4 ;  /* 0x0000000420207c20 */ /* 0x000fe20008410000 */
[----:B------:R-:W1:Y:S01]  /*f2e0*/  SHFL.IDX PT, R48, R49, RZ, 0x1c1f ;  /* 0x001c1fff31307589 */ /* 0x000e6200000e0000 */
[----:B------:R-:W-:-:S02]  /*f2f0*/  IMAD R55, R129, R42, 0x80 ;  /* 0x0000008081377424 */ /* 0x000fc400078e022a */
        /* <DEDUP_REMOVED lines=39> */
[----:B0-----:R-:W-:Y:S01]  /*f570*/  ISETP.GE.AND P3, PT, R7, 0x1, PT ;  /* 0x000000010700780c */ /* 0x001fe20003f66270 */
[----:B------:R-:W0:Y:S01]  /*f580*/  MUFU.TANH R4, R4 ;  /* 0x0000000400047308 */ /* 0x000e220000002400 */
[----:B------:R2:W-:Y:S01]  /*f590*/  @!P1 SYNCS.ARRIVE.TRANS64.RED.A1T0 RZ, [R8+URZ], RZ ;  /* 0x000000ff08ff99a7 */ /* 0x0005e2000810043f */
[----:B------:R-:W-:Y:S01]  /*f5a0*/  FMUL.FTZ R68, R68, UR4 ;  /* 0x0000000444447c20 */ /* 0x000fe20008410000 */
[----:B------:R-:W-:-:S05]  /*f5b0*/  IADD3 R45, -R187, R44, R188 ;  /* 0x0000002cbb2d7210 */ /* 0x000fca0007ffe1bc */
[----:B------:R-:W3:Y:S01]  /*f5c0*/  MUFU.TANH R9, R9 ;  /* 0x0000000900097308 */ /* 0x000ee20000002400 */
[----:B--2---:R-:W-:Y:S02]  /*f5d0*/  IMAD.IADD R8, R188, 0x1, R55 ;  /* 0x00000001bc087824 */ /* 0x004fe400078e0237 */
[----:B------:R-:W-:Y:S02]  /*f5e0*/  IMAD.IADD R57, R45, 0x1, R6 ;  /* 0x000000012d397824 */ /* 0x000fe400078e0206 */
[----:B------:R-:W-:Y:S02]  /*f5f0*/  IMAD R106, R189, -0x2, R8 ;  /* 0xfffffffebd6a7824 */ /* 0x000fe400078e0208 */
[----:B------:R-:W-:Y:S01]  /*f600*/  VIADD R59, R45, UR50 ;  /* 0x000000322d3b7c36 */ /* 0x000fe20008000000 */
[----:B------:R-:W2:Y:S02]  /*f610*/  MUFU.TANH R0, R0 ;  /* 0x0000000000007308 */ /* 0x000ea40000002400 */
[----:B-1----:R-:W-:Y:S01]  /*f620*/  VIADDMNMX R8, R48, R57, R106, PT ;  /* 0x0000003930087246 */ /* 0x002fe2000380016a */
[----:B------:R-:W-:-:S05]  /*f630*/  IMAD.IADD R51, R59, 0x1, R48 ;  /* 0x000000013b337824 */ /* 0x000fca00078e0230 */
[----:B------:R-:W1:Y:S08]  /*f640*/  MUFU.TANH R3, R3 ;  /* 0x0000000300037308 */ /* 0x000e700000002400 */
        /* <DEDUP_REMOVED lines=60> */
[----:B---3--:R-:W-:Y:S01]  /*fa10*/  LEA R68, R129, 0xffffff80, 0x7 ;  /* 0xffffff8081447811 */ /* 0x008fe200078e38ff */
[----:B-12-4-:R-:W-:Y:S06]  /*fa20*/  @!P3 BRA `(.L_x_8521) ;  /* 0x000000000050b947 */ /* 0x016fec0003800000 */
        /* <DEDUP_REMOVED lines=11> */
.L_x_8523:
[----:B------:R-:W-:-:S13]  /*fae0*/  ISETP.NE.AND P4, PT, R7, 0x1, PT ;  /* 0x000000010700780c */ /* 0x000fda0003f85270 */
[----:B------:R-:W1:Y:S02]  /*faf0*/  @P4 LDC.64 R44, c[0x0][0x9e8] ;  /* 0x00027a00ff2c4b82 */ /* 0x000e640000000a00 */
[----:B-1----:R-:W-:-:S05]  /*fb00*/  @P4 IMAD.HI.U32 R44, R48, R44, RZ ;  /* 0x0000002c302c4227 */ /* 0x002fca00078e00ff */
[----:B------:R-:W-:-:S07]  /*fb10*/  @P4 SHF.R.U32.HI R48, RZ, R45, R44 ;  /* 0x0000002dff304219 */ /* 0x000fce000001162c */
.L_x_8524:
[----:B------:R-:W-:Y:S05]  /*fb20*/  BSYNC B0 ;  /* 0x0000000000007941 */ /* 0x000fea0003800000 */
.L_x_8522:
[----:B------:R-:W-:-:S04]  /*fb30*/  IMAD R48, R48, R7, -R68 ;  /* 0x0000000730307224 */ /* 0x000fc800078e0a44 */
[----:B------:R-:W-:-:S05]  /*fb40*/  IMAD R48, R189, -0x2, R48 ;  /* 0xfffffffebd307824 */ /* 0x000fca00078e0230 */
[----:B------:R-:W-:Y:S02]  /*fb50*/  VIMNMX R51, R51, R48, !PT ;  /* 0x0000003033337248 */ /* 0x000fe40007fe0100 */
[----:B------:R-:W-:-:S07]  /*fb60*/  VIADDMNMX R8, R48, R7, R8, PT ;  /* 0x0000000730087246 */ /* 0x000fce0003800108 */
.L_x_8521:
[C---:B------:R-:W-:Y:S02]  /*fb70*/  ISETP.GE.AND P4, PT, R55.reuse, 0x2, PT ;  /* 0x000000023700780c */ /* 0x040fe40003f86270 */
[----:B------:R-:W-:Y:S02]  /*fb80*/  ISETP.GE.AND P6, PT, R55, 0x9, PT ;  /* 0x000000093700780c */ /* 0x000fe40003fc6270 */
[----:B------:R-:W-:Y:S02]  /*fb90*/  ISETP.GT.AND P5, PT, R51, 0x1, !P4 ;  /* 0x000000013300780c */ /* 0x000fe400067a4270 */
[----:B------:R-:W-:Y:S02]  /*fba0*/  P2R R53, PR, RZ, 0x40 ;  /* 0x00000040ff357803 */ /* 0x000fe40000000000 */
[----:B------:R-:W-:-:S04]  /*fbb0*/  ISETP.LT.OR P5, PT, R8, 0x2, P5 ;  /* 0x000000020800780c */ /* 0x000fc80002fa1670 */
[----:B------:R-:W-:Y:S02]  /*fbc0*/  FSEL R136, R9, -INF , !P5 ;  /* 0xff80000009887808 */ /* 0x000fe40006800000 */
[----:B------:R-:W-:Y:S02]  /*fbd0*/  ISETP.GT.AND P5, PT, R51, 0x8, !P6 ;  /* 0x000000083300780c */ /* 0x000fe400077a4270 */
[----:B------:R-:W-:Y:S02]  /*fbe0*/  ISETP.GE.AND P6, PT, R55, 0xa, PT ;  /* 0x0000000a3700780c */ /* 0x000fe40003fc6270 */
[----:B------:R-:W-:Y:S02]  /*fbf0*/  ISETP.LT.OR P5, PT, R8, 0x9, P5 ;  /* 0x000000090800780c */ /* 0x000fe40002fa1670 */
[----:B------:R-:W-:Y:S02]  /*fc00*/  P2R R61, PR, RZ, 0x40 ;  /* 0x00000040ff3d7803 */ /* 0x000fe40000000000 */
[----:B------:R-:W-:-:S02]  /*fc10*/  FSEL R134, R28, -INF , !P5 ;  /* 0xff8000001c867808 */ /* 0x000fc40006800000 */
[----:B------:R-:W-:Y:S02]  /*fc20*/  ISETP.GT.AND P5, PT, R51, 0x9, !P6 ;  /* 0x000000093300780c */ /* 0x000fe400077a4270 */
[----:B------:R-:W-:Y:S02]  /*fc30*/  ISETP.GE.AND P6, PT, R55, 0x11, PT ;  /* 0x000000113700780c */ /* 0x000fe40003fc6270 */
[----:B------:R-:W-:Y:S02]  /*fc40*/  ISETP.LT.OR P5, PT, R8, 0xa, P5 ;  /* 0x0000000a0800780c */ /* 0x000fe40002fa1670 */
[----:B------:R-:W-:Y:S02]  /*fc50*/  P2R R63, PR, RZ, 0x40 ;  /* 0x00000040ff3f7803 */ /* 0x000fe40000000000 */
[----:B0-----:R-:W-:Y:S02]  /*fc60*/  FSEL R132, R29, -INF , !P5 ;  /* 0xff8000001d847808 */ /* 0x001fe40006800000 */
[----:B------:R-:W-:-:S02]  /*fc70*/  ISETP.GT.AND P5, PT, R51, 0x10, !P6 ;  /* 0x000000103300780c */ /* 0x000fc400077a4270 */
[----:B------:R-:W-:Y:S02]  /*fc80*/  ISETP.GE.AND P6, PT, R55, 0x12, PT ;  /* 0x000000123700780c */ /* 0x000fe40003fc6270 */
[----:B------:R-:W-:Y:S02]  /*fc90*/  ISETP.LT.OR P5, PT, R8, 0x11, P5 ;  /* 0x000000110800780c */ /* 0x000fe40002fa1670 */
[----:B------:R-:W-:Y:S02]  /*fca0*/  P2R R65, PR, RZ, 0x40 ;  /* 0x00000040ff417803 */ /* 0x000fe40000000000 */
[----:B------:R-:W-:Y:S02]  /*fcb0*/  FSEL R130, R32, -INF , !P5 ;  /* 0xff80000020827808 */ /* 0x000fe40006800000 */
[----:B------:R-:W-:Y:S02]  /*fcc0*/  ISETP.GT.AND P5, PT, R51, 0x11, !P6 ;  /* 0x000000113300780c */ /* 0x000fe400077a4270 */
[----:B------:R-:W-:-:S02]  /*fcd0*/  ISETP.GE.AND P6, PT, R55, 0x19, PT ;  /* 0x000000193700780c */ /* 0x000fc40003fc6270 */
[C---:B------:R-:W-:Y:S02]  /*fce0*/  ISETP.LT.OR P5, PT, R8.reuse, 0x12, P5 ;  /* 0x000000120800780c */ /* 0x040fe40002fa1670 */
[----:B------:R-:W-:Y:S02]  /*fcf0*/  P2R R67, PR, RZ, 0x40 ;  /* 0x00000040ff437803 */ /* 0x000fe40000000000 */
[----:B------:R-:W-:Y:S02]  /*fd00*/  FSEL R128, R33, -INF , !P5 ;  /* 0xff80000021807808 */ /* 0x000fe40006800000 */
[----:B------:R-:W-:Y:S02]  /*fd10*/  ISETP.GT.AND P5, PT, R51, 0x18, !P6 ;  /* 0x000000183300780c */ /* 0x000fe400077a4270 */
[----:B------:R-:W-:Y:S02]  /*fd20*/  ISETP.GE.AND P6, PT, R55, 0x1a, PT ;  /* 0x0000001a3700780c */ /* 0x000fe40003fc6270 */
[----:B------:R-:W-:-:S02]  /*fd30*/  ISETP.LT.OR P5, PT, R8, 0x19, P5 ;  /* 0x000000190800780c */ /* 0x000fc40002fa1670 */
[----:B------:R-:W-:Y:S02]  /*fd40*/  P2R R69, PR, RZ, 0x40 ;  /* 0x00000040ff457803 */ /* 0x000fe40000000000 */
[----:B------:R-:W-:Y:S02]  /*fd50*/  FSEL R126, R36, -INF , !P5 ;  /* 0xff800000247e7808 */ /* 0x000fe40006800000 */
[----:B------:R-:W-:Y:S02]  /*fd60*/  ISETP.GT.AND P5, PT, R51, 0x19, !P6 ;  /* 0x000000193300780c */ /* 0x000fe400077a4270 */
[----:B------:R-:W-:Y:S02]  /*fd70*/  ISETP.GE.AND P6, PT, R55, 0x21, PT ;  /* 0x000000213700780c */ /* 0x000fe40003fc6270 */
[----:B------:R-:W-:Y:S02]  /*fd80*/  ISETP.LT.OR P5, PT, R8, 0x1a, P5 ;  /* 0x0000001a0800780c */ /* 0x000fe40002fa1670 */
[----:B------:R-:W-:-:S02]  /*fd90*/  P2R R70, PR, RZ, 0x40 ;  /* 0x00000040ff467803 */ /* 0x000fc40000000000 */
        /* <DEDUP_REMOVED lines=10> */
[----:B------:R-:W-:Y:S02]  /*fe40*/  FSEL R120, R120, -INF , !P5 ;  /* 0xff80000078787808 */ /* 0x000fe40006800000 */
[----:B------:R-:W-:-:S02]  /*fe50*/  ISETP.GT.AND P5, PT, R51, 0x28, !P6 ;  /* 0x000000283300780c */ /* 0x000fc400077a4270 */
[----:B------:R-:W-:Y:S02]  /*fe60*/  ISETP.GE.AND P6, PT, R55, 0x2a, PT ;  /* 0x0000002a3700780c */ /* 0x000fe40003fc6270 */
[----:B------:R-:W-:Y:S02]  /*fe70*/  ISETP.LT.OR P5, PT, R8, 0x29, P5 ;  /* 0x000000290800780c */ /* 0x000fe40002fa1670 */
[----:B------:R-:W-:Y:S02]  /*fe80*/  P2R R74, PR, RZ, 0x40 ;  /* 0x00000040ff4a7803 */ /* 0x000fe40000000000 */
[----:B------:R-:W-:Y:S02]  /*fe90*/  FSEL R118, R118, -INF , !P5 ;  /* 0xff80000076767808 */ /* 0x000fe40006800000 */
[----:B------:R-:W-:Y:S02]  /*fea0*/  ISETP.GT.AND P5, PT, R51, 0x29, !P6 ;  /* 0x000000293300780c */ /* 0x000fe400077a4270 */
[----:B------:R-:W-:-:S02]  /*feb0*/  ISETP.GE.AND P6, PT, R55, 0x31, PT ;  /* 0x000000313700780c */ /* 0x000fc40003fc6270 */
[----:B------:R-:W-:Y:S02]  /*fec0*/  ISETP.LT.OR P5, PT, R8, 0x2a, P5 ;  /* 0x0000002a0800780c */ /* 0x000fe40002fa1670 */
        /* <DEDUP_REMOVED lines=105> */
[----:B0-----:R-:W-:Y:S01]  /*10560*/  VIADDMNMX R106, R8, R57, R106, PT ;  /* 0x00000039086a7246 */ /* 0x001fe2000380016a */
[----:B------:R-:W-:Y:S01]  /*10570*/  IMAD.IADD R29, R59, 0x1, R8 ;  /* 0x000000013b1d7824 */ /* 0x000fe200078e0208 */
[----:B------:R-:W-:Y:S06]  /*10580*/  @!P3 BRA `(.L_x_8525) ;  /* 0x000000000050b947 */ /* 0x000fec0003800000 */
        /* <DEDUP_REMOVED lines=11> */
.L_x_8527:
[----:B------:R-:W-:-:S13]  /*10640*/  ISETP.NE.AND P6, PT, R7, 0x1, PT ;  /* 0x000000010700780c */ /* 0x000fda0003fc5270 */
[----:B------:R-:W0:Y:S02]  /*10650*/  @P6 LDC.64 R8, c[0x0][0x9e8] ;  /* 0x00027a00ff086b82 */ /* 0x000e240000000a00 */
[----:B0-----:R-:W-:-:S05]  /*10660*/  @P6 IMAD.HI.U32 R8, R37, R8, RZ ;  /* 0x0000000825086227 */ /* 0x001fca00078e00ff */
[----:B------:R-:W-:-:S07]  /*10670*/  @P6 SHF.R.U32.HI R37, RZ, R9, R8 ;  /* 0x00000009ff256219 */ /* 0x000fce0000011608 */
.L_x_8528:
[----:B------:R-:W-:Y:S05]  /*10680*/  BSYNC B0 ;  /* 0x0000000000007941 */ /* 0x000fea0003800000 */
.L_x_8526:
[----:B------:R-:W-:-:S04]  /*10690*/  IMAD R8, R37, R7, -R68 ;  /* 0x0000000725087224 */ /* 0x000fc800078e0a44 */
[----:B------:R-:W-:-:S05]  /*106a0*/  IMAD R8, R189, -0x2, R8 ;  /* 0xfffffffebd087824 */ /* 0x000fca00078e0208 */
[----:B------:R-:W-:Y:S02]  /*106b0*/  VIMNMX R29, R29, R8, !PT ;  /* 0x000000081d1d7248 */ /* 0x000fe40007fe0100 */
[----:B------:R-:W-:-:S07]  /*106c0*/  VIADDMNMX R106, R8, R7, R106, PT ;  /* 0x00000007086a7246 */ /* 0x000fce000380016a */
.L_x_8525:
[----:B------:R-:W-:Y:S01]  /*106d0*/  ISETP.GT.AND P4, PT, R29, 0x1, !P4 ;  /* 0x000000011d00780c */ /* 0x000fe20006784270 */
[----:B------:R-:W-:Y:S01]  /*106e0*/  ULDC UR4, c[0x0][0x988] ;  /* 0x0002620000047ab9 */ /* 0x000fe20000000800 */
[----:B------:R-:W-:Y:S01]  /*106f0*/  ISETP.NE.AND P6, PT, R69, RZ, PT ;  /* 0x000000ff4500720c */ /* 0x000fe20003fc5270 */
[----:B------:R-:W-:Y:S01]  /*10700*/  IMAD.U32 R59, RZ, RZ, UR4 ;  /* 0x00000004ff3b7e24 */ /* 0x000fe2000f8e00ff */
[----:B------:R-:W-:Y:S02]  /*10710*/  ISETP.LT.OR P4, PT, R106, 0x2, P4 ;  /* 0x000000026a00780c */ /* 0x000fe40002781670 */
[----:B------:R-:W-:Y:S02]  /*10720*/  ISETP.GT.AND P5, PT, R29, 0x78, !P5 ;  /* 0x000000781d00780c */ /* 0x000fe40006fa4270 */
[----:B------:R-:W-:Y:S02]  /*10730*/  FSEL R86, R3, -INF , !P4 ;  /* 0xff80000003567808 */ /* 0x000fe40006000000 */
[----:B------:R-:W-:-:S02]  /*10740*/  ISETP.NE.AND P4, PT, R53, RZ, PT ;  /* 0x000000ff3500720c */ /* 0x000fc40003f85270 */
[----:B------:R-:W-:Y:S01]  /*10750*/  FMNMX.FTZ R3, R33, R136, !PT ;  /* 0x0000008821037209 */ /* 0x000fe20007810000 */
[----:B------:R-:W0:Y:S01]  /*10760*/  @P2 LDC R53, c[0x0][0x450] ;  /* 0x00011400ff352b82 */ /* 0x000e220000000800 */
        /* <DEDUP_REMOVED lines=34> */
[----:B------:R-:W-:-:S02]  /*10990*/  ISETP.NE.AND P6, PT, R78, RZ, PT ;  /* 0x000000ff4e00720c */ /* 0x000fc40003fc5270 */
        /* <DEDUP_REMOVED lines=38> */
[----:B------:R-:W-:Y:S01]  /*10c00*/  ISETP.NE.AND P4, PT, R79, RZ, PT ;  /* 0x000000ff4f00720c */ /* 0x000fe20003f85270 */
[----:B------:R-:W1:Y:S01]  /*10c10*/  SHFL.BFLY PT, R10, R3, 0x2, 0x1f ;  /* 0x0c401f00030a7f89 */ /* 0x000e6200000e0000 */
[----:B------:R-:W-:Y:S02]  /*10c20*/  ISETP.LT.OR P5, PT, R106, 0x79, P5 ;  /* 0x000000796a00780c */ /* 0x000fe40002fa1670 */
[----:B------:R-:W-:Y:S02]  /*10c30*/  ISETP.GT.AND P4, PT, R29, 0x31, !P4 ;  /* 0x000000311d00780c */ /* 0x000fe40006784270 */
[----:B------:R-:W-:-:S02]  /*10c40*/  FSEL R42, R42, -INF , !P5 ;  /* 0xff8000002a2a7808 */ /* 0x000fc40006800000 */
[----:B------:R-:W-:-:S04]  /*10c50*/  ISETP.LT.OR P4, PT, R106, 0x32, P4 ;  /* 0x000000326a00780c */ /* 0x000fc80002781670 */
[----:B------:R-:W-:Y:S02]  /*10c60*/  FSEL R74, R27, -INF , !P4 ;  /* 0xff8000001b4a7808 */ /* 0x000fe40006000000 */
[----:B------:R-:W-:-:S04]  /*10c70*/  ISETP.NE.AND P4, PT, R83, RZ, PT ;  /* 0x000000ff5300720c */ /* 0x000fc80003f85270 */
[----:B------:R-:W-:-:S04]  /*10c80*/  ISETP.GT.AND P4, PT, R29, 0x38, !P4 ;  /* 0x000000381d00780c */ /* 0x000fc80006784270 */
[----:B------:R-:W-:Y:S02]  /*10c90*/  ISETP.LT.OR P4, PT, R106, 0x39, P4 ;  /* 0x000000396a00780c */ /* 0x000fe40002781670 */
[----:B-1----:R-:W-:Y:S02]  /*10ca0*/  FMNMX.FTZ R10, R3, R10, !PT ;  /* 0x0000000a030a7209 */ /* 0x002fe40007810000 */
[----:B------:R-:W-:Y:S02]  /*10cb0*/  FSEL R30, R30, -INF , !P4 ;  /* 0xff8000001e1e7808 */ /* 0x000fe40006000000 */
[----:B------:R-:W-:Y:S01]  /*10cc0*/  ISETP.NE.AND P4, PT, R87, RZ, PT ;  /* 0x000000ff5700720c */ /* 0x000fe20003f85270 */
[----:B------:R-:W1:Y:S03]  /*10cd0*/  SHFL.BFLY PT, R11, R10, 0x1, 0x1f ;  /* 0x0c201f000a0b7f89 */ /* 0x000e6600000e0000 */
[----:B------:R-:W-:-:S04]  /*10ce0*/  ISETP.GT.AND P4, PT, R29, 0x39, !P4 ;  /* 0x000000391d00780c */ /* 0x000fc80006784270 */
        /* <DEDUP_REMOVED lines=8> */
[----:B------:R-:W-:-:S03]  /*10d70*/  FMUL.FTZ R9, R11, R59 ;  /* 0x0000003b0b097220 */ /* 0x000fc60000410000 */
        /* <DEDUP_REMOVED lines=58> */
[-CC-:B------:R-:W-:Y:S01]  /*11120*/  FFMA.FTZ R182, R134, R59.reuse, -R49.reuse ;  /* 0x0000003b86b67223 */ /* 0x180fe20000010831 */
[-CC-:B------:R-:W-:Y:S01]  /*11130*/  FFMA.FTZ R9, R132, R59.reuse, -R49.reuse ;  /* 0x0000003b84097223 */ /* 0x180fe20000010831 */
[----:B------:R-:W-:Y:S01]  /*11140*/  FSEL R47, R0, -INF , !P4 ;  /* 0xff800000002f7808 */ /* 0x000fe20006000000 */
[----:B------:R-:W-:Y:S01]  /*11150*/  MUFU.EX2 R180, R180 ;  /* 0x000000b400b47308 */ /* 0x000fe20000000800 */
[----:B------:R-:W-:Y:S01]  /*11160*/  ISETP.GT.AND P4, PT, R29, 0x79, !P6 ;  /* 0x000000791d00780c */ /* 0x000fe20007784270 */
[-CC-:B------:R-:W-:Y:S01]  /*11170*/  FFMA.FTZ R154, R28, R59.reuse, -R49.reuse ;  /* 0x0000003b1c9a7223 */ /* 0x180fe20000010831 */
[----:B------:R-:W-:Y:S01]  /*11180*/  FMNMX.FTZ R13, R47, R86, !PT ;  /* 0x000000562f0d7209 */ /* 0x000fe20007810000 */
[-CC-:B------:R-:W-:Y:S01]  /*11190*/  FFMA.FTZ R176, R130, R59.reuse, -R49.reuse ;  /* 0x0000003b82b07223 */ /* 0x180fe20000010831 */
[----:B------:R-:W-:Y:S01]  /*111a0*/  ISETP.LT.OR P4, PT, R106, 0x7a, P4 ;  /* 0x0000007a6a00780c */ /* 0x000fe20002781670 */
[--C-:B------:R-:W-:Y:S01]  /*111b0*/  FFMA.FTZ R128, R128, R59, -R49.reuse ;  /* 0x0000003b80807223 */ /* 0x100fe20000010831 */
[----:B------:R-:W-:Y:S01]  /*111c0*/  FMNMX.FTZ R13, R8, R13, !PT ;  /* 0x0000000d080d7209 */ /* 0x000fe20007810000 */
[----:B------:R-:W1:Y:S01]  /*111d0*/  MUFU.EX2 R3, R3 ;  /* 0x0000000300037308 */ /* 0x000e620000000800 */
[----:B------:R-:W-:Y:S01]  /*111e0*/  FSEL R0, R43, -INF , !P4 ;  /* 0xff8000002b007808 */ /* 0x000fe20006000000 */
        /* <DEDUP_REMOVED lines=12> */
[--C-:B------:R-:W-:Y:S01]  /*112b0*/  FFMA.FTZ R170, R92, R59, -R49.reuse ;  /* 0x0000003b5caa7223 */ /* 0x100fe20000010831 */
[----:B------:R-:W-:Y:S01]  /*112c0*/  FMNMX.FTZ R15, R14, R15, !PT ;  /* 0x0000000f0e0f7209 */ /* 0x000fe20007810000 */
[----:B------:R-:W3:Y:S01]  /*112d0*/  MUFU.EX2 R9, R9 ;  /* 0x0000000900097308 */ /* 0x000ee20000000800 */
        /* <DEDUP_REMOVED lines=18> */
[----:B------:R-:W-:Y:S01]  /*11400*/  FMNMX.FTZ R21, R76, R21, !PT ;  /* 0x000000154c157209 */ /* 0x000fe20007810000 */
[----:B------:R-:W0:Y:S03]  /*11410*/  @P2 LDC R44, c[0x0][0x44c] ;  /* 0x00011300ff2c2b82 */ /* 0x000e260000000800 */
[----:B------:R-:W-:-:S03]  /*11420*/  FMNMX.FTZ R25, R26, R21, !PT ;  /* 0x000000151a197209 */ /* 0x000fc60007810000 */
[----:B------:R-:W4:Y:S01]  /*11430*/  MUFU.EX2 R13, R128 ;  /* 0x00000080000d7308 */ /* 0x000f220000000800 */
[----:B------:R-:W-:-:S04]  /*11440*/  FMNMX.FTZ R25, R74, R25, !PT ;  /* 0x000000194a197209 */ /* 0x000fc80007810000 */
[----:B------:R-:W-:-:S03]  /*11450*/  FMNMX.FTZ R25, R30, R25, !PT ;  /* 0x000000191e197209 */ /* 0x000fc60007810000 */
[----:B------:R-:W4:Y:S01]  /*11460*/  MUFU.EX2 R178, R178 ;  /* 0x000000b200b27308 */ /* 0x000f220000000800 */
[----:B------:R-:W-:-:S04]  /*11470*/  FMNMX.FTZ R25, R72, R25, !PT ;  /* 0x0000001948197209 */ /* 0x000fc80007810000 */
[----:B------:R-:W-:-:S03]  /*11480*/  FMNMX.FTZ R27, R70, R25, !PT ;  /* 0x00000019461b7209 */ /* 0x000fc60007810000 */
[----:B------:R-:W4:Y:S01]  /*11490*/  MUFU.EX2 R15, R124 ;  /* 0x0000007c000f7308 */ /* 0x000f220000000800 */
[----:B------:R-:W-:Y:S01]  /*114a0*/  FMNMX.FTZ R27, R12, R27, !PT ;  /* 0x0000001b0c1b7209 */ /* 0x000fe20007810000 */
[----:B0-----:R-:W-:-:S03]  /*114b0*/  @P2 IMAD.HI.U32 R44, R193, R44, RZ ;  /* 0x0000002cc12c2227 */ /* 0x001fc600078e00ff */
[----:B------:R-:W-:-:S03]  /*114c0*/  FMNMX.FTZ R27, R38, R27, !PT ;  /* 0x0000001b261b7209 */ /* 0x000fc60007810000 */
[----:B------:R-:W0:Y:S01]  /*114d0*/  MUFU.EX2 R172, R172 ;  /* 0x000000ac00ac7308 */ /* 0x000e220000000800 */
        /* <DEDUP_REMOVED lines=18> */
[----:B------:R-:W-:Y:S01]  /*11600*/  FMNMX.FTZ R10, R0, R33, !PT ;  /* 0x00000021000a7209 */ /* 0x000fe20007810000 */
[----:B------:R-:W-:-:S04]  /*11610*/  FFMA.FTZ R33, R58, R59, -R49 ;  /* 0x0000003b3a217223 */ /* 0x000fc80000010831 */
[----:B------:R-:W1:Y:S02]  /*11620*/  SHFL.BFLY PT, R39, R10, 0x2, 0x1f ;  /* 0x0c401f000a277f89 */ /* 0x000e6400000e0000 */
[----:B------:R-:W-:Y:S08]  /*11630*/  MUFU.EX2 R31, R66 ;  /* 0x00000042001f7308 */ /* 0x000ff00000000800 */
[----:B------:R-:W-:Y:S08]  /*11640*/  MUFU.EX2 R164, R164 ;  /* 0x000000a400a47308 */ /* 0x000ff00000000800 */
[----:B------:R-:W-:Y:S01]  /*11650*/  MUFU.EX2 R29, R29 ;  /* 0x0000001d001d7308 */ /* 0x000fe20000000800 */
[----:B-1----:R-:W-:Y:S01]  /*11660*/  FMNMX.FTZ R45, R10, R39, !PT ;  /* 0x000000270a2d7209 */ /* 0x002fe20007810000 */
[----:B------:R-:W-:-:S06]  /*11670*/  FFMA.FTZ R39, R48, R59, -R49 ;  /* 0x0000003b30277223 */ /* 0x000fcc0000010831 */
[----:B------:R-:W-:Y:S01]  /*11680*/  MUFU.EX2 R166, R166 ;  /* 0x000000a600a67308 */ /* 0x000fe20000000800 */
[----:B------:R-:W1:Y:S07]  /*11690*/  SHFL.BFLY PT, R10, R45, 0x1, 0x1f ;  /* 0x0c201f002d0a7f89 */ /* 0x000e6e00000e0000 */
[----:B------:R-:W-:Y:S08]  /*116a0*/  MUFU.EX2 R33, R33 ;  /* 0x0000002100217308 */ /* 0x000ff00000000800 */
[----:B------:R-:W-:Y:S08]  /*116b0*/  MUFU.EX2 R160, R160 ;  /* 0x000000a000a07308 */ /* 0x000ff00000000800 */
[----:B------:R-:W-:Y:S01]  /*116c0*/  MUFU.EX2 R35, R35 ;  /* 0x0000002300237308 */ /* 0x000fe20000000800 */
[----:B-1----:R-:W-:Y:S01]  /*116d0*/  FMNMX.FTZ R10, R45, R10, !PT ;  /* 0x0000000a2d0a7209 */ /* 0x002fe20007810000 */
[----:B------:R-:W-:-:S03]  /*116e0*/  FFMA.FTZ R45, R4, R59, -R49 ;  /* 0x0000003b042d7223 */ /* 0x000fc60000010831 */
[C---:B------:R-:W-:Y:S01]  /*116f0*/  FSETP.NEU.FTZ.AND P4, PT, R10.reuse, -INF , PT ;  /* 0xff8000000a00780b */ /* 0x040fe20003f9d000 */
[----:B------:R-:W-:Y:S02]  /*11700*/  FMUL.FTZ R28, R10, R59 ;  /* 0x0000003b0a1c7220 */ /* 0x000fe40000410000 */
[----:B------:R-:W-:Y:S03]  /*11710*/  MUFU.EX2 R162, R162 ;  /* 0x000000a200a27308 */ /* 0x000fe60000000800 */
[----:B------:R-:W-:-:S05]  /*11720*/  FSEL R49, R28, RZ, P4 ;  /* 0x000000ff1c317208 */ /* 0x000fca0002000000 */
[----:B------:R-:W-:Y:S01]  /*11730*/  MUFU.EX2 R37, R37 ;  /* 0x0000002500257308 */ /* 0x000fe20000000800 */
[-CC-:B------:R-:W-:Y:S01]  /*11740*/  FFMA.FTZ R181, R47, R59.reuse, -R49.reuse ;  /* 0x0000003b2fb57223 */ /* 0x180fe20000010831 */
[-C--:B------:R-:W-:Y:S01]  /*11750*/  FFMA.FTZ R4, R86, R59.reuse, -R49 ;  /* 0x0000003b56047223 */ /* 0x080fe20000010831 */
[----:B------:R-:W-:Y:S01]  /*11760*/  FADD.FTZ R47, R180, R3 ;  /* 0x00000003b42f7221 */ /* 0x000fe20000010000 */
[-CC-:B------:R-:W-:Y:S01]  /*11770*/  FFMA.FTZ R183, R8, R59.reuse, -R49.reuse ;  /* 0x0000003b08b77223 */ /* 0x180fe20000010831 */
[-CC-:B------:R-:W-:Y:S01]  /*11780*/  FFMA.FTZ R8, R84, R59.reuse, -R49.reuse ;  /* 0x0000003b54087223 */ /* 0x180fe20000010831 */
[-C--:B------:R-:W-:Y:S01]  /*11790*/  FFMA.FTZ R177, R68, R59.reuse, -R49 ;  /* 0x0000003b44b17223 */ /* 0x080fe20000010831 */
[----:B--2---:R-:W-:Y:S01]  /*117a0*/  FADD.FTZ R32, R182, R47 ;  /* 0x0000002fb6207221 */ /* 0x004fe20000010000 */
[----:B------:R-:W-:Y:S01]  /*117b0*/  MUFU.EX2 R181, R181 ;  /* 0x000000b500b57308 */ /* 0x000fe20000000800 */
[-CC-:B------:R-:W-:Y:S01]  /*117c0*/  FFMA.FTZ R28, R82, R59.reuse, -R49.reuse ;  /* 0x0000003b521c7223 */ /* 0x180fe20000010831 */
[-CC-:B------:R-:W-:Y:S01]  /*117d0*/  FFMA.FTZ R179, R14, R59.reuse, -R49.reuse ;  /* 0x0000003b0eb37223 */ /* 0x180fe20000010831 */
[----:B---3--:R-:W-:Y:S01]  /*117e0*/  FADD.FTZ R47, R9, R32 ;  /* 0x00000020092f7221 */ /* 0x008fe20000010000 */
[-CC-:B------:R-:W-:Y:S01]  /*117f0*/  FFMA.FTZ R14, R80, R59.reuse, -R49.reuse ;  /* 0x0000003b500e7223 */ /* 0x180fe20000010831 */
[-CC-:B------:R-:W-:Y:S01]  /*11800*/  FFMA.FTZ R173, R20, R59.reuse, -R49.reuse ;  /* 0x0000003b14ad7223 */ /* 0x180fe20000010831 */
[-C--:B------:R-:W-:Y:S01]  /*11810*/  FFMA.FTZ R20, R78, R59.reuse, -R49 ;  /* 0x0000003b4e147223 */ /* 0x080fe20000010831 */
[----:B----4-:R-:W-:Y:S01]  /*11820*/  FADD.FTZ R32, R176, R47 ;  /* 0x0000002fb0207221 */ /* 0x010fe20000010000 */
[----:B------:R-:W1:Y:S01]  /*11830*/  MUFU.EX2 R4, R4 ;  /* 0x0000000400047308 */ /* 0x000e620000000800 */
[-CC-:B------:R-:W-:Y:S01]  /*11840*/  FFMA.FTZ R175, R24, R59.reuse, -R49.reuse ;  /* 0x0000003b18af7223 */ /* 0x180fe20000010831 */
[-CC-:B------:R-:W-:Y:S01]  /*11850*/  FFMA.FTZ R24, R76, R59.reuse, -R49.reuse ;  /* 0x0000003b4c187223 */ /* 0x180fe20000010831 */
[----:B------:R-:W-:Y:S01]  /*11860*/  FADD.FTZ R47, R13, R32 ;  /* 0x000000200d2f7221 */ /* 0x000fe20000010000 */
[-CC-:B------:R-:W-:Y:S01]  /*11870*/  FFMA.FTZ R169, R26, R59.reuse, -R49.reuse ;  /* 0x0000003b1aa97223 */ /* 0x180fe20000010831 */
[-CC-:B------:R-:W-:Y:S01]  /*11880*/  FFMA.FTZ R26, R74, R59.reuse, -R49.reuse ;  /* 0x0000003b4a1a7223 */ /* 0x180fe20000010831 */
[-C--:B------:R-:W-:Y:S01]  /*11890*/  FFMA.FTZ R171, R30, R59.reuse, -R49 ;  /* 0x0000003b1eab7223 */ /* 0x080fe20000010831 */
[----:B------:R-:W-:Y:S01]  /*118a0*/  FADD.FTZ R36, R178, R47 ;  /* 0x0000002fb2247221 */ /* 0x000fe20000010000 */
[----:B------:R-:W2:Y:S01]  /*118b0*/  MUFU.EX2 R183, R183 ;  /* 0x000000b700b77308 */ /* 0x000ea20000000800 */
[-CC-:B------:R-:W-:Y:S01]  /*118c0*/  FFMA.FTZ R30, R72, R59.reuse, -R49.reuse ;  /* 0x0000003b481e7223 */ /* 0x180fe20000010831 */
[-CC-:B------:R-:W-:Y:S01]  /*118d0*/  FFMA.FTZ R165, R70, R59.reuse, -R49.reuse ;  /* 0x0000003b46a57223 */ /* 0x180fe20000010831 */
[----:B------:R-:W-:Y:S01]  /*118e0*/  FADD.FTZ R51, R15, R36 ;  /* 0x000000240f337221 */ /* 0x000fe20000010000 */
[-CC-:B------:R-:W-:Y:S01]  /*118f0*/  FFMA.FTZ R12, R12, R59.reuse, -R49.reuse ;  /* 0x0000003b0c0c7223 */ /* 0x180fe20000010831 */
[-CC-:B------:R-:W-:Y:S01]  /*11900*/  FFMA.FTZ R167, R38, R59.reuse, -R49.reuse ;  /* 0x0000003b26a77223 */ /* 0x180fe20000010831 */
[-C--:B------:R-:W-:Y:S01]  /*11910*/  FFMA.FTZ R34, R34, R59.reuse, -R49 ;  /* 0x0000003b22227223 */ /* 0x080fe20000010831 */
[----:B0-----:R-:W-:Y:S01]  /*11920*/  FADD.FTZ R36, R172, R51 ;  /* 0x00000033ac247221 */ /* 0x001fe20000010000 */
[----:B------:R-:W0:Y:S01]  /*11930*/  MUFU.EX2 R8, R8 ;  /* 0x0000000800087308 */ /* 0x000e220000000800 */
[----:B-1----:R-:W-:Y:S01]  /*11940*/  FADD.FTZ R32, R181, R4 ;  /* 0x00000004b5207221 */ /* 0x002fe20000010000 */
[-CC-:B------:R-:W-:Y:S01]  /*11950*/  FFMA.FTZ R40, R40, R59.reuse, -R49.reuse ;  /* 0x0000003b28287223 */ /* 0x180fe20000010831 */
[----:B------:R-:W-:Y:S01]  /*11960*/  FADD.FTZ R51, R21, R36 ;  /* 0x0000002415337221 */ /* 0x000fe20000010000 */
[-CC-:B------:R-:W-:Y:S01]  /*11970*/  FFMA.FTZ R90, R90, R59.reuse, -R49.reuse ;  /* 0x0000003b5a5a7223 */ /* 0x180fe20000010831 */
[----:B------:R-:W-:Y:S01]  /*11980*/  F2FP.BF16.F32.PACK_AB R180, R3, R180 ;  /* 0x000000b403b4723e */ /* 0x000fe200000010ff */
[-C--:B------:R-:W-:Y:S01]  /*11990*/  FFMA.FTZ R94, R94, R59.reuse, -R49 ;  /* 0x0000003b5e5e7223 */ /* 0x080fe20000010831 */
[----:B------:R-:W-:Y:S01]  /*119a0*/  FADD.FTZ R36, R174, R51 ;  /* 0x00000033ae247221 */ /* 0x000fe20000010000 */
[----:B------:R-:W1:Y:S01]  /*119b0*/  MUFU.EX2 R177, R177 ;  /* 0x000000b100b17308 */ /* 0x000e620000000800 */
[----:B--2---:R-:W-:Y:S01]  /*119c0*/  FADD.FTZ R47, R183, R32 ;  /* 0x00000020b72f7221 */ /* 0x004fe20000010000 */
[----:B------:R-:W-:Y:S01]  /*119d0*/  F2FP.BF16.F32.PACK_AB R182, R9, R182 ;  /* 0x000000b609b6723e */ /* 0x000fe200000010ff */
[----:B------:R-:W-:Y:S01]  /*119e0*/  FADD.FTZ R51, R25, R36 ;  /* 0x0000002419337221 */ /* 0x000fe20000010000 */
[-CC-:B------:R-:W-:Y:S01]  /*119f0*/  FFMA.FTZ R96, R96, R59.reuse, -R49.reuse ;  /* 0x0000003b60607223 */ /* 0x180fe20000010831 */
[-CC-:B------:R-:W-:Y:S01]  /*11a00*/  FFMA.FTZ R98, R98, R59.reuse, -R49.reuse ;  /* 0x0000003b62627223 */ /* 0x180fe20000010831 */
[-C--:B------:R-:W-:Y:S01]  /*11a10*/  FFMA.FTZ R100, R100, R59.reuse, -R49 ;  /* 0x0000003b64647223 */ /* 0x080fe20000010831 */
[----:B------:R-:W-:Y:S01]  /*11a20*/  FADD.FTZ R36, R168, R51 ;  /* 0x00000033a8247221 */ /* 0x000fe20000010000 */
[----:B------:R-:W2:Y:S01]  /*11a30*/  MUFU.EX2 R28, R28 ;  /* 0x0000001c001c7308 */ /* 0x000ea20000000800 */
[----:B0-----:R-:W-:Y:S01]  /*11a40*/  FADD.FTZ R32, R8, R47 ;  /* 0x0000002f08207221 */ /* 0x001fe20000010000 */
[-CC-:B------:R-:W-:Y:S01]  /*11a50*/  FFMA.FTZ R104, R104, R59.reuse, -R49.reuse ;  /* 0x0000003b68687223 */ /* 0x180fe20000010831 */
[----:B------:R-:W-:Y:S01]  /*11a60*/  FADD.FTZ R51, R27, R36 ;  /* 0x000000241b337221 */ /* 0x000fe20000010000 */
[-CC-:B------:R-:W-:Y:S01]  /*11a70*/  FFMA.FTZ R108, R108, R59.reuse, -R49.reuse ;  /* 0x0000003b6c6c7223 */ /* 0x180fe20000010831 */
[-CC-:B------:R-:W-:Y:S01]  /*11a80*/  FFMA.FTZ R110, R110, R59.reuse, -R49.reuse ;  /* 0x0000003b6e6e7223 */ /* 0x180fe20000010831 */
[-C--:B------:R-:W-:Y:S01]  /*11a90*/  FFMA.FTZ R112, R112, R59.reuse, -R49 ;  /* 0x0000003b70707223 */ /* 0x080fe20000010831 */
[----:B------:R-:W-:Y:S01]  /*11aa0*/  FADD.FTZ R36, R170, R51 ;  /* 0x00000033aa247221 */ /* 0x000fe20000010000 */
[----:B------:R-:W0:Y:S01]  /*11ab0*/  MUFU.EX2 R179, R179 ;  /* 0x000000b300b37308 */ /* 0x000e220000000800 */
[----:B-1----:R-:W-:Y:S01]  /*11ac0*/  FADD.FTZ R47, R177, R32 ;  /* 0x00000020b12f7221 */ /* 0x002fe20000010000 */
[-CC-:B------:R-:W-:Y:S01]  /*11ad0*/  FFMA.FTZ R42, R42, R59.reuse, -R49.reuse ;  /* 0x0000003b2a2a7223 */ /* 0x180fe20000010831 */
[----:B------:R-:W-:Y:S01]  /*11ae0*/  FADD.FTZ R51, R31, R36 ;  /* 0x000000241f337221 */ /* 0x000fe20000010000 */
[----:B------:R-:W-:Y:S01]  /*11af0*/  FFMA.FTZ R0, R0, R59, -R49 ;  /* 0x0000003b00007223 */ /* 0x000fe20000010831 */
[----:B------:R-:W-:Y:S01]  /*11b00*/  F2FP.BF16.F32.PACK_AB R181, R4, R181 ;  /* 0x000000b504b5723e */ /* 0x000fe200000010ff */
[----:B------:R-:W-:-:S02]  /*11b10*/  IMAD.MOV.U32 R38, RZ, RZ, R193 ;  /* 0x000000ffff267224 */ /* 0x000fc400078e00c1 */
[----:B------:R-:W-:Y:S01]  /*11b20*/  FADD.FTZ R36, R164, R51 ;  /* 0x00000033a4247221 */ /* 0x000fe20000010000 */
[----:B------:R-:W1:Y:S01]  /*11b30*/  MUFU.EX2 R14, R14 ;  /* 0x0000000e000e7308 */ /* 0x000e620000000800 */
[----:B--2---:R-:W-:Y:S01]  /*11b40*/  FADD.FTZ R32, R28, R47 ;  /* 0x0000002f1c207221 */ /* 0x004fe20000010000 */
[----:B------:R-:W-:Y:S01]  /*11b50*/  @P2 SHF.R.U32.HI R38, RZ, R53, R44 ;  /* 0x00000035ff262219 */ /* 0x000fe2000001162c */
[----:B------:R-:W-:Y:S01]  /*11b60*/  FADD.FTZ R51, R29, R36 ;  /* 0x000000241d337221 */ /* 0x000fe20000010000 */
[----:B------:R-:W-:Y:S02]  /*11b70*/  F2FP.BF16.F32.PACK_AB R176, R13, R176 ;  /* 0x000000b00db0723e */ /* 0x000fe400000010ff */
[----:B------:R-:W-:Y:S01]  /*11b80*/  F2FP.BF16.F32.PACK_AB R178, R15, R178 ;  /* 0x000000b20fb2723e */ /* 0x000fe200000010ff */
[----:B------:R-:W-:Y:S01]  /*11b90*/  FADD.FTZ R36, R166, R51 ;  /* 0x00000033a6247221 */ /* 0x000fe20000010000 */
[----:B------:R-:W2:Y:S01]  /*11ba0*/  MUFU.EX2 R173, R173 ;  /* 0x000000ad00ad7308 */ /* 0x000ea20000000800 */
[----:B0-----:R-:W-:Y:S01]  /*11bb0*/  FADD.FTZ R47, R179, R32 ;  /* 0x00000020b32f7221 */ /* 0x001fe20000010000 */
[----:B------:R-:W-:-:S02]  /*11bc0*/  IMAD.IADD R127, R127, 0x1, R38 ;  /* 0x000000017f7f7824 */ /* 0x000fc400078e0226 */
[----:B------:R-:W-:Y:S01]  /*11bd0*/  FADD.FTZ R51, R33, R36 ;  /* 0x0000002421337221 */ /* 0x000fe20000010000 */
[----:B------:R-:W-:Y:S02]  /*11be0*/  F2FP.BF16.F32.PACK_AB R172, R21, R172 ;  /* 0x000000ac15ac723e */ /* 0x000fe400000010ff */
[----:B------:R-:W-:Y:S01]  /*11bf0*/  F2FP.BF16.F32.PACK_AB R174, R25, R174 ;  /* 0x000000ae19ae723e */ /* 0x000fe200000010ff */
[----:B------:R-:W-:Y:S01]  /*11c00*/  FADD.FTZ R36, R160, R51 ;  /* 0x00000033a0247221 */ /* 0x000fe20000010000 */
[----:B------:R-:W0:Y:S01]  /*11c10*/  MUFU.EX2 R20, R20 ;  /* 0x0000001400147308 */ /* 0x000e220000000800 */
[----:B-1----:R-:W-:Y:S01]  /*11c20*/  FADD.FTZ R32, R14, R47 ;  /* 0x0000002f0e207221 */ /* 0x002fe20000010000 */
[----:B------:R-:W-:Y:S01]  /*11c30*/  F2FP.BF16.F32.PACK_AB R168, R27, R168 ;  /* 0x000000a81ba8723e */ /* 0x000fe200000010ff */
[----:B------:R-:W-:Y:S01]  /*11c40*/  IMAD.IADD R6, R127, 0x1, R6 ;  /* 0x000000017f067824 */ /* 0x000fe200078e0206 */
[----:B------:R-:W-:Y:S02]  /*11c50*/  F2FP.BF16.F32.PACK_AB R170, R31, R170 ;  /* 0x000000aa1faa723e */ /* 0x000fe400000010ff */
[----:B------:R-:W-:-:S02]  /*11c60*/  F2FP.BF16.F32.PACK_AB R164, R29, R164 ;  /* 0x000000a41da4723e */ /* 0x000fc400000010ff */
[----:B------:R-:W1:Y:S01]  /*11c70*/  MUFU.EX2 R175, R175 ;  /* 0x000000af00af7308 */ /* 0x000e620000000800 */
[----:B--2---:R-:W-:Y:S01]  /*11c80*/  FADD.FTZ R47, R173, R32 ;  /* 0x00000020ad2f7221 */ /* 0x004fe20000010000 */
[----:B------:R-:W-:Y:S02]  /*11c90*/  F2FP.BF16.F32.PACK_AB R166, R33, R166 ;  /* 0x000000a621a6723e */ /* 0x000fe400000010ff */
[----:B------:R-:W-:Y:S02]  /*11ca0*/  F2FP.BF16.F32.PACK_AB R160, R35, R160 ;  /* 0x000000a023a0723e */ /* 0x000fe400000010ff */
[----:B------:R-:W-:Y:S02]  /*11cb0*/  F2FP.BF16.F32.PACK_AB R183, R8, R183 ;  /* 0x000000b708b7723e */ /* 0x000fe400000010ff */
[----:B------:R-:W2:Y:S01]  /*11cc0*/  MUFU.EX2 R24, R24 ;  /* 0x0000001800187308 */ /* 0x000ea20000000800 */
[----:B0-----:R-:W-:Y:S01]  /*11cd0*/  FADD.FTZ R32, R20, R47 ;  /* 0x0000002f14207221 */ /* 0x001fe20000010000 */
[----:B------:R-:W-:-:S02]  /*11ce0*/  F2FP.BF16.F32.PACK_AB R177, R28, R177 ;  /* 0x000000b11cb1723e */ /* 0x000fc400000010ff */
[----:B------:R-:W-:Y:S02]  /*11cf0*/  F2FP.BF16.F32.PACK_AB R179, R14, R179 ;  /* 0x000000b30eb3723e */ /* 0x000fe400000010ff */
[----:B------:R-:W-:Y:S02]  /*11d00*/  F2FP.BF16.F32.PACK_AB R173, R20, R173 ;  /* 0x000000ad14ad723e */ /* 0x000fe400000010ff */
        /* <DEDUP_REMOVED lines=14> */
[----:B------:R-:W-:Y:S01]  /*11df0*/  FADD.FTZ R47, R35, R36 ;  /* 0x00000024232f7221 */ /* 0x000fe20000010000 */
[----:B------:R-:W-:-:S03]  /*11e00*/  F2FP.BF16.F32.PACK_AB R171, R30, R171 ;  /* 0x000000ab1eab723e */ /* 0x000fc600000010ff */
[----:B------:R-:W-:Y:S01]  /*11e10*/  FADD.FTZ R36, R162, R47 ;  /* 0x0000002fa2247221 */ /* 0x000fe20000010000 */
[----:B------:R-:W-:Y:S01]  /*11e20*/  F2FP.BF16.F32.PACK_AB R162, R37, R162 ;  /* 0x000000a225a2723e */ /* 0x000fe200000010ff */
[----:B------:R-:W0:Y:S01]  /*11e30*/  MUFU.EX2 R167, R167 ;  /* 0x000000a700a77308 */ /* 0x000e220000000800 */
[----:B-1----:R-:W-:Y:S01]  /*11e40*/  FADD.FTZ R3, R165, R32 ;  /* 0x00000020a5037221 */ /* 0x002fe20000010000 */
[----:B------:R-:W-:-:S06]  /*11e50*/  FADD.FTZ R9, R37, R36 ;  /* 0x0000002425097221 */ /* 0x000fcc0000010000 */
        /* <DEDUP_REMOVED lines=47> */
[----:B------:R1:W2:Y:S01]  /*12150*/  MUFU.EX2 R155, R0 ;  /* 0x00000000009b7308 */ /* 0x0002a20000000800 */
[C---:B0-----:R-:W-:Y:S01]  /*12160*/  FADD.FTZ R9, R153.reuse, R4 ;  /* 0x0000000499097221 */ /* 0x041fe20000010000 */
[----:B------:R-:W-:Y:S01]  /*12170*/  F2FP.BF16.F32.PACK_AB R153, R153, R110 ;  /* 0x0000006e9999723e */ /* 0x000fe200000010ff */
[----:B------:R-:W-:-:S05]  /*12180*/  VIADD R4, R129, 0xfffffffe ;  /* 0xfffffffe81047836 */ /* 0x000fca0000000000 */
[----:B------:R-:W0:Y:S01]  /*12190*/  MUFU.EX2 R45, R45 ;  /* 0x0000002d002d7308 */ /* 0x000e220000000800 */
[----:B-1----:R-:W-:-:S04]  /*121a0*/  FADD.FTZ R0, R42, R9 ;  /* 0x000000092a007221 */ /* 0x002fc80000010000 */
[C---:B--2---:R-:W-:Y:S01]  /*121b0*/  FADD.FTZ R0, R155.reuse, R0 ;  /* 0x000000009b007221 */ /* 0x044fe20000010000 */
[----:B------:R-:W-:Y:S01]  /*121c0*/  F2FP.BF16.F32.PACK_AB R155, R155, R42 ;  /* 0x0000002a9b9b723e */ /* 0x000fe200000010ff */
        /* <DEDUP_REMOVED lines=14> */
.L_x_8531:
[----:B------:R-:W-:-:S13]  /*122b0*/  ISETP.NE.AND P4, PT, R7, 0x1, PT ;  /* 0x000000010700780c */ /* 0x000fda0003f85270 */
[----:B------:R-:W0:Y:S02]  /*122c0*/  @P4 LDC.64 R12, c[0x0][0x9e8] ;  /* 0x00027a00ff0c4b82 */ /* 0x000e240000000a00 */
[----:B0-----:R-:W-:-:S05]  /*122d0*/  @P4 IMAD.HI.U32 R12, R8, R12, RZ ;  /* 0x0000000c080c4227 */ /* 0x001fca00078e00ff */
[----:B------:R-:W-:-:S07]  /*122e0*/  @P4 SHF.R.U32.HI R8, RZ, R13, R12 ;  /* 0x0000000dff084219 */ /* 0x000fce000001160c */
.L_x_8532:
[----:B------:R-:W-:Y:S05]  /*122f0*/  BSYNC B0 ;  /* 0x0000000000007941 */ /* 0x000fea0003800000 */
.L_x_8530:
[----:B------:R-:W-:-:S05]  /*12300*/  IMAD R7, R8, R7, R7 ;  /* 0x0000000708077224 */ /* 0x000fca00078e0207 */
[----:B------:R-:W-:-:S07]  /*12310*/  VIMNMX R6, R6, R7, PT ;  /* 0x0000000706067248 */ /* 0x000fce0003fe0100 */
.L_x_8529:
[----:B------:R-:W-:Y:S01]  /*12320*/  SHF.R.S32.HI R7, RZ, 0x1f, R6 ;  /* 0x0000001fff077819 */ /* 0x000fe20000011406 */
[----:B------:R-:W-:Y:S01]  /*12330*/  ULDC UR4, c[0x0][0x9e4] ;  /* 0x0002790000047ab9 */ /* 0x000fe20000000800 */
[----:B------:R-:W-:Y:S01]  /*12340*/  ULDC UR5, c[0x0][0x9e4] ;  /* 0x0002790000057ab9 */ /* 0x000fe20000000800 */
[----:B------:R-:W-:Y:S01]  /*12350*/  ULDC UR7, c[0x0][0x9d8] ;  /* 0x0002760000077ab9 */ /* 0x000fe20000000800 */
[----:B------:R-:W-:Y:S01]  /*12360*/  LEA.HI R7, R7, R6, RZ, 0x7 ;  /* 0x0000000607077211 */ /* 0x000fe200078f38ff */
[----:B------:R-:W-:Y:S01]  /*12370*/  ULDC UR49, c[0x0][0x9d8] ;  /* 0x0002760000317ab9 */ /* 0x000fe20000000800 */
[----:B------:R-:W-:Y:S01]  /*12380*/  ULDC UR37, c[0x0][0x9d8] ;  /* 0x0002760000257ab9 */ /* 0x000fe20000000800 */
[----:B------:R-:W-:Y:S01]  /*12390*/  ULDC UR48, c[0x0][0x9e0] ;  /* 0x0002780000307ab9 */ /* 0x000fe20000000800 */
[----:B------:R-:W-:Y:S01]  /*123a0*/  SHF.R.S32.HI R7, RZ, 0x7, R7 ;  /* 0x00000007ff077819 */ /* 0x000fe20000011407 */
[----:B------:R-:W-:Y:S01]  /*123b0*/  ULDC UR6, c[0x0][0x9e0] ;  /* 0x0002780000067ab9 */ /* 0x000fe20000000800 */
[----:B------:R-:W-:-:S02]  /*123c0*/  CS2R R150, SRZ ;  /* 0x0000000000967805 */ /* 0x000fc4000001ff00 */
[----:B------:R-:W-:Y:S02]  /*123d0*/  CS2R R148, SRZ ;  /* 0x0000000000947805 */ /* 0x000fe4000001ff00 */
[----:B------:R-:W-:Y:S02]  /*123e0*/  VIMNMX R12, R196, R7, !PT ;  /* 0x00000007c40c7248 */ /* 0x000fe40007fe0100 */
[----:B------:R-:W-:Y:S02]  /*123f0*/  CS2R R146, SRZ ;  /* 0x0000000000927805 */ /* 0x000fe4000001ff00 */
[----:B------:R-:W-:Y:S02]  /*12400*/  CS2R R144, SRZ ;  /* 0x0000000000907805 */ /* 0x000fe4000001ff00 */
[----:B------:R-:W-:Y:S02]  /*12410*/  CS2R R142, SRZ ;  /* 0x00000000008e7805 */ /* 0x000fe4000001ff00 */
[----:B------:R-:W-:-:S02]  /*12420*/  ISETP.GE.AND P4, PT, R4, R12, PT ;  /* 0x0000000c0400720c */ /* 0x000fc40003f86270 */
        /* <DEDUP_REMOVED lines=13> */
[----:B-----5:R-:W-:Y:S02]  /*12500*/  CS2R R114, SRZ ;  /* 0x0000000000727805 */ /* 0x020fe4000001ff00 */
        /* <DEDUP_REMOVED lines=13> */
[----:B------:R-:W-:Y:S06]  /*125e0*/  @!P4 BRA `(.L_x_8533) ;  /* 0x0000003800a0c947 */ /* 0x000fec0003800000 */
[----:B------:R-:W-:-:S07]  /*125f0*/  IMAD.MOV.U32 R151, RZ, RZ, RZ ;  /* 0x000000ffff977224 */ /* 0x000fce00078e00ff */
.L_x_8551:
[----:B------:R-:W-:Y:S01]  /*12600*/  VIADD R13, R22, 0x1 ;  /* 0x00000001160d7836 */ /* 0x000fe20000000000 */
[----:B------:R-:W-:Y:S05]  /*12610*/  YIELD ;  /* 0x0000000000007946 */ /* 0x000fea0003800000 */
[----:B------:R-:W-:-:S04]  /*12620*/  ISETP.NE.AND P4, PT, R13, 0x2, PT ;  /* 0x000000020d00780c */ /* 0x000fc80003f85270 */
[----:B------:R-:W-:Y:S02]  /*12630*/  SEL R7, RZ, 0x1, P4 ;  /* 0x00000001ff077807 */ /* 0x000fe40002000000 */
[----:B------:R-:W-:Y:S02]  /*12640*/  SEL R13, R13, RZ, P4 ;  /* 0x000000ff0d0d7207 */ /* 0x000fe40002000000 */
[----:B------:R-:W-:Y:S02]  /*12650*/  ISETP.NE.AND P4, PT, R194, RZ, PT ;  /* 0x000000ffc200720c */ /* 0x000fe40003f85270 */
[----:B------:R-:W-:-:S11]  /*12660*/  LOP3.LUT R14, R186, R7, RZ, 0x3c, !PT ;  /* 0x00000007ba0e7212 */ /* 0x000fd600078e3cff */
[----:B------:R-:W-:Y:S05]  /*12670*/  @P4 BRA `(.L_x_8534) ;  /* 0x0000000000304947 */ /* 0x000fea0003800000 */
[----:B------:R-:W-:Y:S05]  /*12680*/  @!P0 BRA `(.L_x_8535) ;  /* 0x0000000000048947 */ /* 0x000fea0003800000 */
[----:B------:R-:W-:Y:S01]  /*12690*/  BPT.TRAP 0x1 ;  /* 0x000000040000795c */ /* 0x000fe20000300000 */
.L_x_8535:
[----:B------:R-:W-:Y:S01]  /*126a0*/  IMAD R7, R13, 0x8, R2 ;  /* 0x000000080d077824 */ /* 0x000fe200078e0202 */
[----:B------:R-:W-:-:S04]  /*126b0*/  SHF.L.U32 R6, R14, 0x1f, RZ ;  /* 0x0000001f0e067819 */ /* 0x000fc800000006ff */
[----:B------:R0:W1:Y:S01]  /*126c0*/  SYNCS.PHASECHK.TRANS64.TRYWAIT P5, [R7+URZ+0x28830], R6 ;  /* 0x02883006070075a7 */ /* 0x00006200080a017f */
[----:B------:R-:W-:Y:S05]  /*126d0*/  @!P0 BRA `(.L_x_8536) ;  /* 0x0000000000048947 */ /* 0x000fea0003800000 */
[----:B------:R-:W-:Y:S01]  /*126e0*/  BPT.TRAP 0x1 ;  /* 0x000000040000795c */ /* 0x000fe20000300000 */
.L_x_8536:
[----:B------:R-:W-:Y:S04]  /*126f0*/  BSSY B0, `(.L_x_8534) ;  /* 0x0000004000007945 */ /* 0x000fe80003800000 */
[----:B-1----:R-:W-:Y:S05]  /*12700*/  @P5 BRA `(.L_x_8537) ;  /* 0x0000000000085947 */ /* 0x002fea0003800000 */
[----:B------:R-:W1:Y:S02]  /*12710*/  SYNCS.PHASECHK.TRANS64.TRYWAIT P5, [R7+URZ+0x28830], R6 ;  /* 0x02883006070075a7 */ /* 0x000e6400080a017f */
[----:B-1----:R-:W-:Y:S05]  /*12720*/  @!P5 BRA `(.L_x_8538) ;  /* 0x0000015c0054d947 */ /* 0x002fea0003800000 */
.L_x_8537:
[----:B------:R-:W-:Y:S05]  /*12730*/  BSYNC B0 ;  /* 0x0000000000007941 */ /* 0x000fea0003800000 */
.L_x_8534:
[----:B------:R-:W2:Y:S01]  /*12740*/  S2R R8, SR_TID.X ;  /* 0x0000000000087919 */ /* 0x000ea20000002100 */
[----:B01----:R-:W-:Y:S01]  /*12750*/  IMAD.MOV.U32 R7, RZ, RZ, 0x40000040 ;  /* 0x40000040ff077424 */ /* 0x003fe200078e00ff */
[----:B------:R-:W-:Y:S05]  /*12760*/  WARPSYNC.ALL ;  /* 0x0000000000007948 */ /* 0x000fea0003800000 */
[----:B------:R-:W-:Y:S01]  /*12770*/  R2UR UR47, R7 ;  /* 0x00000000072f72ca */ /* 0x000fe200000e0000 */
[----:B------:R-:W-:Y:S02]  /*12780*/  IMAD R6, R13, 0x800, R5 ;  /* 0x000008000d067824 */ /* 0x000fe400078e0205 */
[----:B------:R-:W-:-:S03]  /*12790*/  IMAD.MOV.U32 R9, RZ, RZ, 0x40000040 ;  /* 0x40000040ff097424 */ /* 0x000fc600078e00ff */
[----:B------:R-:W-:Y:S02]  /*127a0*/  R2UR UR46, R6 ;  /* 0x00000000062e72ca */ /* 0x000fe400000e0000 */
[----:B------:R-:W-:Y:S01]  /*127b0*/  R2UR UR11, R9 ;  /* 0x00000000090b72ca */ /* 0x000fe200000e0000 */
[----:B------:R-:W-:-:S05]  /*127c0*/  IMAD.MOV.U32 R9, RZ, RZ, 0x40000040 ;  /* 0x40000040ff097424 */ /* 0x000fca00078e00ff */
[----:B------:R-:W-:Y:S01]  /*127d0*/  R2UR UR15, R9 ;  /* 0x00000000090f72ca */ /* 0x000fe200000e0000 */
[----:B------:R-:W-:-:S05]  /*127e0*/  IMAD.MOV.U32 R9, RZ, RZ, 0x40000040 ;  /* 0x40000040ff097424 */ /* 0x000fca00078e00ff */
[----:B------:R-:W-:Y:S01]  /*127f0*/  R2UR UR19, R9 ;  /* 0x00000000091372ca */ /* 0x000fe200000e0000 */
[----:B------:R-:W-:Y:S01]  /*12800*/  IMAD.MOV.U32 R9, RZ, RZ, 0x40000040 ;  /* 0x40000040ff097424 */ /* 0x000fe200078e00ff */
[----:B--2---:R-:W-:-:S04]  /*12810*/  SHF.R.U32.HI R8, RZ, 0x7, R8 ;  /* 0x00000007ff087819 */ /* 0x004fc80000011608 */
[----:B------:R-:W-:Y:S01]  /*12820*/  R2UR UR23, R9 ;  /* 0x00000000091772ca */ /* 0x000fe200000e0000 */
[----:B------:R-:W-:Y:S02]  /*12830*/  IMAD.MOV.U32 R9, RZ, RZ, 0x40000040 ;  /* 0x40000040ff097424 */ /* 0x000fe400078e00ff */
[----:B------:R-:W-:Y:S02]  /*12840*/  VIADD R7, R8, 0x8 ;  /* 0x0000000808077836 */ /* 0x000fe40000000000 */
[----:B------:R-:W-:Y:S01]  /*12850*/  VIADD R8, R6, 0x2 ;  /* 0x0000000206087836 */ /* 0x000fe20000000000 */
[----:B------:R-:W-:Y:S01]  /*12860*/  R2UR UR27, R9 ;  /* 0x00000000091b72ca */ /* 0x000fe200000e0000 */
[----:B------:R-:W-:Y:S01]  /*12870*/  IMAD.MOV.U32 R9, RZ, RZ, 0x40000040 ;  /* 0x40000040ff097424 */ /* 0x000fe200078e00ff */
[----:B------:R0:W-:Y:S02]  /*12880*/  BAR.SYNC.DEFER_BLOCKING R7, 0x100 ;  /* 0x000400070000751d */ /* 0x0001e40000010000 */
[----:B------:R-:W-:Y:S01]  /*12890*/  R2UR UR10, R8 ;  /* 0x00000000080a72ca */ /* 0x000fe200000e0000 */
[----:B------:R-:W-:Y:S01]  /*128a0*/  VIADD R8, R6, 0x4 ;  /* 0x0000000406087836 */ /* 0x000fe20000000000 */
[----:B------:R-:W-:-:S04]  /*128b0*/  R2UR UR31, R9 ;  /* 0x00000000091f72ca */ /* 0x000fc800000e0000 */
[----:B------:R-:W-:Y:S01]  /*128c0*/  R2UR UR14, R8 ;  /* 0x00000000080e72ca */ /* 0x000fe200000e0000 */
[----:B------:R-:W-:Y:S02]  /*128d0*/  VIADD R8, R6, 0x6 ;  /* 0x0000000606087836 */ /* 0x000fe40000000000 */
[----:B0-----:R-:W-:-:S03]  /*128e0*/  IMAD.MOV.U32 R7, RZ, RZ, 0x40000040 ;  /* 0x40000040ff077424 */ /* 0x001fc600078e00ff */
[----:B------:R-:W-:Y:S01]  /*128f0*/  R2UR UR18, R8 ;  /* 0x00000000081272ca */ /* 0x000fe200000e0000 */
[----:B------:R-:W-:Y:S01]  /*12900*/  VIADD R8, R6, 0x400 ;  /* 0x0000040006087836 */ /* 0x000fe20000000000 */
[----:B------:R-:W-:-:S04]  /*12910*/  R2UR UR35, R7 ;  /* 0x00000000072372ca */ /* 0x000fc800000e0000 */
[----:B------:R-:W-:Y:S01]  /*12920*/  R2UR UR22, R8 ;  /* 0x00000000081672ca */ /* 0x000fe200000e0000 */
[----:B------:R-:W-:Y:S01]  /*12930*/  VIADD R8, R6, 0x402 ;  /* 0x0000040206087836 */ /* 0x000fe20000000000 */
[----:B------:R-:W-:-:S04]  /*12940*/  WARPGROUP.ARRIVE ;  /* 0x00000000000079c5 */ /* 0x000fc80000000000 */
[----:B------:R-:W-:Y:S01]  /*12950*/  R2UR UR26, R8 ;  /* 0x00000000081a72ca */ /* 0x000fe200000e0000 */
[C---:B------:R-:W-:Y:S02]  /*12960*/  VIADD R8, R6.reuse, 0x404 ;  /* 0x0000040406087836 */ /* 0x040fe40000000000 */
[----:B------:R-:W-:Y:S01]  /*12970*/  VIADD R6, R6, 0x406 ;  /* 0x0000040606067836 */ /* 0x000fe20000000000 */
[----:B------:R-:W-:Y:S02]  /*12980*/  HGMMA.64x128x16.F32.BF16 R24, gdesc[UR44], RZ, !UPT, gsb0 ;  /* 0x01e000002c1879f0 */ /* 0x000fe4000c0018ff */
[----:B------:R-:W-:Y:S02]  /*12990*/  R2UR UR30, R8 ;  /* 0x00000000081e72ca */ /* 0x000fe400000e0000 */
[----:B------:R-:W-:Y:S01]  /*129a0*/  R2UR UR34, R6 ;  /* 0x00000000062272ca */ /* 0x000fe200000e0000 */
        /* <DEDUP_REMOVED lines=22> */
[----:B------:R-:W-:Y:S05]  /*12b10*/  @P4 BRA `(.L_x_8539) ;  /* 0x0000000000284947 */ /* 0x000fea0003800000 */
[----:B------:R-:W-:Y:S05]  /*12b20*/  @!P0 BRA `(.L_x_8540) ;  /* 0x0000000000048947 */ /* 0x000fea0003800000 */
[----:B------:R-:W-:Y:S01]  /*12b30*/  BPT.TRAP 0x1 ;  /* 0x000000040000795c */ /* 0x000fe20000300000 */
.L_x_8540:
[----:B------:R-:W-:Y:S01]  /*12b40*/  SHF.L.U32 R6, R186, 0x1f, RZ ;  /* 0x0000001fba067819 */ /* 0x000fe200000006ff */
[----:B------:R-:W-:-:S04]  /*12b50*/  IMAD R7, R22, 0x8, R2 ;  /* 0x0000000816077824 */ /* 0x000fc800078e0202 */
[----:B------:R0:W1:Y:S01]  /*12b60*/  SYNCS.PHASECHK.TRANS64.TRYWAIT P4, [R7+URZ+0x28850], R6 ;  /* 0x02885006070075a7 */ /* 0x000062000808017f */
[----:B------:R-:W-:Y:S05]  /*12b70*/  @!P0 BRA `(.L_x_8541) ;  /* 0x0000000000048947 */ /* 0x000fea0003800000 */
[----:B------:R-:W-:Y:S01]  /*12b80*/  BPT.TRAP 0x1 ;  /* 0x000000040000795c */ /* 0x000fe20000300000 */
.L_x_8541:
[----:B-1----:R-:W-:Y:S05]  /*12b90*/  @P4 BRA `(.L_x_8539) ;  /* 0x0000000000084947 */ /* 0x002fea0003800000 */
[----:B------:R-:W1:Y:S02]  /*12ba0*/  SYNCS.PHASECHK.TRANS64.TRYWAIT P4, [R7+URZ+0x28850], R6 ;  /* 0x02885006070075a7 */ /* 0x000e64000808017f */
[----:B-1----:R-:W-:Y:S05]  /*12bb0*/  @!P4 BRA `(.L_x_8542) ;  /* 0x000001580044c947 */ /* 0x002fea0003800000 */
.L_x_8539:
[----:B01----:R-:W-:Y:S01]  /*12bc0*/  VIADD R6, R2, 0x400 ;  /* 0x0000040002067836 */ /* 0x003fe20000000000 */
[----:B------:R-:W-:Y:S05]  /*12bd0*/  WARPSYNC.ALL ;  /* 0x0000000000007948 */ /* 0x000fea0003800000 */
[----:B------:R-:W-:Y:S01]  /*12be0*/  SHF.R.U32.HI R6, RZ, 0x4, R6 ;  /* 0x00000004ff067819 */ /* 0x000fe20000011606 */
[----:B------:R-:W-:Y:S01]  /*12bf0*/  WARPGROUP.ARRIVE ;  /* 0x00000000000079c5 */ /* 0x000fe20000000000 */
[----:B------:R-:W-:Y:S02]  /*12c00*/  IMAD.MOV.U32 R9, RZ, RZ, 0x40000040 ;  /* 0x40000040ff097424 */ /* 0x000fe400078e00ff */
        /* <DEDUP_REMOVED lines=11> */
[----:B------:R-:W0:Y:S01]  /*12cc0*/  S2R R186, SR_TID.X ;  /* 0x0000000000ba7919 */ /* 0x000e220000002100 */
[----:B------:R-:W-:-:S02]  /*12cd0*/  IMAD.MOV.U32 R7, RZ, RZ, 0x40000040 ;  /* 0x40000040ff077424 */ /* 0x000fc400078e00ff */
[----:B------:R-:W-:Y:S01]  /*12ce0*/  FMUL.FTZ R41, R46, UR49 ;  /* 0x000000312e297c20 */ /* 0x000fe20008410000 */
[C---:B------:R-:W-:Y:S01]  /*12cf0*/  VIADD R8, R6.reuse, 0x80 ;  /* 0x0000008006087836 */ /* 0x040fe20000000000 */
[----:B------:R-:W-:Y:S01]  /*12d00*/  R2UR UR10, R6 ;  /* 0x00000000060a72ca */ /* 0x000fe200000e0000 */
[----:B------:R-:W-:Y:S01]  /*12d10*/  FMUL.FTZ R46, R51, UR49 ;  /* 0x00000031332e7c20 */ /* 0x000fe20008410000 */
[----:B------:R-:W-:Y:S01]  /*12d20*/  R2UR UR11, R7 ;  /* 0x00000000070b72ca */ /* 0x000fe200000e0000 */
[----:B------:R-:W-:Y:S02]  /*12d30*/  IMAD.MOV.U32 R7, RZ, RZ, 0x40000040 ;  /* 0x40000040ff077424 */ /* 0x000fe400078e00ff */
[----:B------:R-:W-:Y:S01]  /*12d40*/  FMUL.FTZ R51, R53, UR49 ;  /* 0x0000003135337c20 */ /* 0x000fe20008410000 */
[----:B------:R-:W-:Y:S01]  /*12d50*/  FMUL.FTZ R53, R59, UR49 ;  /* 0x000000313b357c20 */ /* 0x000fe20008410000 */
[----:B------:R-:W-:Y:S01]  /*12d60*/  FMUL.FTZ R59, R66, UR49 ;  /* 0x00000031423b7c20 */ /* 0x000fe20008410000 */
[----:B------:R-:W-:Y:S01]  /*12d70*/  FMUL.FTZ R66, R75, UR49 ;  /* 0x000000314b427c20 */ /* 0x000fe20008410000 */
[----:B------:R-:W-:-:S02]  /*12d80*/  IMAD.IADD R75, R195, 0x1, R193 ;  /* 0x00000001c34b7824 */ /* 0x000fc400078e02c1 */
        /* <DEDUP_REMOVED lines=10> */
[----:B------:R-:W-:-:S02]  /*12e30*/  IMAD.MOV.U32 R9, RZ, RZ, 0x40000040 ;  /* 0x40000040ff097424 */ /* 0x000fc400078e00ff */
        /* <DEDUP_REMOVED lines=22> */
[----:B0-----:R-:W-:Y:S01]  /*12fa0*/  SHF.R.U32.HI R186, RZ, 0x7, R186 ;  /* 0x00000007ffba7819 */ /* 0x001fe200000116ba */
        /* <DEDUP_REMOVED lines=19> */
[----:B------:R-:W-:Y:S01]  /*130e0*/  R2UR UR10, R8 ;  /* 0x00000000080a72ca */ /* 0x000fe200000e0000 */
[----:B------:R-:W-:Y:S01]  /*130f0*/  VIADD R8, R6, 0x180 ;  /* 0x0000018006087836 */ /* 0x000fe20000000000 */
[----:B------:R-:W-:Y:S01]  /*13100*/  R2UR UR11, R9 ;  /* 0x00000000090b72ca */ /* 0x000fe200000e0000 */
[----:B------:R-:W-:-:S03]  /*13110*/  IMAD.MOV.U32 R9, RZ, RZ, 0x40000040 ;  /* 0x40000040ff097424 */ /* 0x000fc600078e00ff */
        /* <DEDUP_REMOVED lines=20> */
[----:B------:R-:W-:-:S03]  /*13260*/  FMUL.FTZ R176, R81, UR49 ;  /* 0x0000003151b07c20 */ /* 0x000fc60008410000 */
        /* <DEDUP_REMOVED lines=19> */
[----:B------:R-:W-:-:S04]  /*133a0*/  FMUL.FTZ R172, R84, UR49 ;  /* 0x0000003154ac7c20 */ /* 0x000fc80008410000 */
[----:B------:R-:W-:Y:S01]  /*133b0*/  HGMMA.64x128x16.F32.BF16 R88, R168, gdesc[UR8].tnspB, R88, gsb0 ;  /* 0x41e00008a8587df0 */ /* 0x000fe20008001858 */
[----:B------:R-:W-:Y:S01]  /*133c0*/  R2UR UR10, R8 ;  /* 0x00000000080a72ca */ /* 0x000fe200000e0000 */
[----:B------:R-:W-:Y:S01]  /*133d0*/  VIADD R8, R6, 0x280 ;  /* 0x0000028006087836 */ /* 0x000fe20000000000 */
[----:B------:R-:W-:Y:S01]  /*133e0*/  R2UR UR11, R9 ;  /* 0x00000000090b72ca */ /* 0x000fe200000e0000 */
[----:B------:R-:W-:Y:S01]  /*133f0*/  IMAD.MOV.U32 R9, RZ, RZ, 0x40000040 ;  /* 0x40000040ff097424 */ /* 0x000fe200078e00ff */
        /* <DEDUP_REMOVED lines=8> */
[C---:B------:R-:W-:Y:S01]  /*13480*/  VIADD R8, R6.reuse, 0x300 ;  /* 0x0000030006087836 */ /* 0x040fe20000000000 */
[----:B------:R-:W-:Y:S01]  /*13490*/  R2UR UR11, R9 ;  /* 0x00000000090b72ca */ /* 0x000fe200000e0000 */
[----:B------:R-:W-:Y:S01]  /*134a0*/  IMAD.MOV.U32 R9, RZ, RZ, 0x40000040 ;  /* 0x40000040ff097424 */ /* 0x000fe200078e00ff */
[----:B------:R-:W0:Y:S01]  /*134b0*/  MUFU.TANH R168, R168 ;  /* 0x000000a800a87308 */ /* 0x000e220000002400 */
[----:B------:R-:W-:-:S07]  /*134c0*/  VIADD R6, R6, 0x380 ;  /* 0x0000038006067836 */ /* 0x000fce0000000000 */
[----:B------:R-:W0:Y:S01]  /*134d0*/  MUFU.TANH R170, R170 ;  /* 0x000000aa00aa7308 */ /* 0x000e220000002400 */
[----:B------:R-:W-:Y:S02]  /*134e0*/  WARPGROUP.DEPBAR.LE gsb0, 0x0 ;  /* 0x00008000000079c5 */ /* 0x000fe40000010000 */
[----:B------:R-:W-:Y:S01]  /*134f0*/  WARPGROUP.ARRIVE ;  /* 0x00000000000079c5 */ /* 0x000fe20000000000 */
[----:B------:R-:W-:Y:S01]  /*13500*/  FMUL.FTZ R166, R73, UR49 ;  /* 0x0000003149a67c20 */ /* 0x000fe20008410000 */
[----:B------:R-:W-:Y:S02]  /*13510*/  IMAD.SHL.U32 R73, R4, 0x80, RZ ;  /* 0x0000008004497824 */ /* 0x000fe400078e00ff */
[----:B------:R-:W-:Y:S01]  /*13520*/  FMUL.FTZ R164, R72, UR49 ;  /* 0x0000003148a47c20 */ /* 0x000fe20008410000 */
[----:B------:R-:W-:Y:S01]  /*13530*/  FMUL.FTZ R72, R87, UR49 ;  /* 0x0000003157487c20 */ /* 0x000fe20008410000 */
[----:B------:R-:W-:Y:S01]  /*13540*/  HGMMA.64x128x16.F32.BF16 R88, R160, gdesc[UR8].tnspB, R88, gsb0 ;  /* 0x41e00008a0587df0 */ /* 0x000fe20008001858 */
[----:B------:R-:W-:Y:S01]  /*13550*/  R2UR UR10, R8 ;  /* 0x00000000080a72ca */ /* 0x000fe200000e0000 */
[----:B------:R-:W-:Y:S01]  /*13560*/  FMUL.FTZ R8, R55, UR49 ;  /* 0x0000003137087c20 */ /* 0x000fe20008410000 */
[----:B------:R-:W-:Y:S01]  /*13570*/  R2UR UR11, R9 ;  /* 0x00000000090b72ca */ /* 0x000fe200000e0000 */
[----:B------:R-:W-:Y:S01]  /*13580*/  FMUL.FTZ R55, R62, UR49 ;  /* 0x000000313e377c20 */ /* 0x000fe20008410000 */
[----:B------:R-:W-:Y:S01]  /*13590*/  FMUL.FTZ R62, R64, UR49 ;  /* 0x00000031403e7c20 */ /* 0x000fe20008410000 */
[----:B------:R-:W-:Y:S01]  /*135a0*/  FMUL.FTZ R64, R71, UR49 ;  /* 0x0000003147407c20 */ /* 0x000fe20008410000 */
[----:B------:R-:W-:Y:S01]  /*135b0*/  FMUL.FTZ R9, R56, UR49 ;  /* 0x0000003138097c20 */ /* 0x000fe20008410000 */
[----:B------:R-:W5:Y:S01]  /*135c0*/  @P2 LDC R71, c[0x0][0x450] ;  /* 0x00011400ff472b82 */ /* 0x000f620000000800 */
[----:B------:R-:W-:Y:S01]  /*135d0*/  FMUL.FTZ R56, R63, UR49 ;  /* 0x000000313f387c20 */ /* 0x000fe20008410000 */
[----:B------:R-:W-:Y:S01]  /*135e0*/  FMUL.FTZ R63, R70, UR49 ;  /* 0x00000031463f7c20 */ /* 0x000fe20008410000 */
[----:B------:R-:W-:Y:S01]  /*135f0*/  IADD3 R74, -R73, 0x1, RZ ;  /* 0x00000001494a7810 */ /* 0x000fe20007ffe1ff */
[----:B------:R-:W-:Y:S01]  /*13600*/  FMUL.FTZ R70, R82, UR49 ;  /* 0x0000003152467c20 */ /* 0x000fe20008410000 */
[----:B------:R-:W0:Y:S03]  /*13610*/  MUFU.TANH R8, R8 ;  /* 0x0000000800087308 */ /* 0x000e260000002400 */
[----:B------:R-:W-:-:S05]  /*13620*/  IMAD R74, R189, -0x2, R74 ;  /* 0xfffffffebd4a7824 */ /* 0x000fca00078e024a */
[----:B------:R-:W0:Y:S01]  /*13630*/  MUFU.TANH R9, R9 ;  /* 0x0000000900097308 */ /* 0x000e220000002400 */
[----:B------:R-:W-:-:S05]  /*13640*/  IADD3 R74, -R187, R74, R188 ;  /* 0x0000004abb4a7210 */ /* 0x000fca0007ffe1bc */
        /* <DEDUP_REMOVED lines=12> */
[----:B------:R-:W-:Y:S01]  /*13710*/  HGMMA.64x128x16.F32.BF16 R88, R156, gdesc[UR8].tnspB, R88, gsb0 ;  /* 0x41e000089c587df0 */ /* 0x000fe20008001858 */
[----:B------:R-:W-:Y:S02]  /*13720*/  R2UR UR10, R6 ;  /* 0x00000000060a72ca */ /* 0x000fe400000e0000 */
[----:B------:R-:W-:Y:S01]  /*13730*/  R2UR UR11, R7 ;  /* 0x00000000070b72ca */ /* 0x000fe200000e0000 */
[----:B------:R-:W1:Y:S01]  /*13740*/  @P2 LDC R6, c[0x0][0x44c] ;  /* 0x00011300ff062b82 */ /* 0x000e620000000800 */
[----:B------:R-:W-:-:S04]  /*13750*/  @!P1 IMAD R7, R13, 0x8, R2 ;  /* 0x000000080d079824 */ /* 0x000fc800078e0202 */
[----:B------:R-:W-:-:S05]  /*13760*/  @!P1 VIADD R7, R7, 0x28840 ;  /* 0x0002884007079836 */ /* 0x000fca0000000000 */
[----:B------:R-:W-:Y:S01]  /*13770*/  @!P1 PRMT R7, RZ, 0x654, R7 ;  /* 0x00000654ff079816 */ /* 0x000fe20000000007 */
[----:B-1----:R-:W-:-:S05]  /*13780*/  @P2 IMAD.HI.U32 R6, R75, R6, RZ ;  /* 0x000000064b062227 */ /* 0x002fca00078e00ff */
[----:B-----5:R-:W-:Y:S01]  /*13790*/  @P2 SHF.R.U32.HI R75, RZ, R71, R6 ;  /* 0x00000047ff4b2219 */ /* 0x020fe20000011606 */
[----:B------:R-:W-:Y:S01]  /*137a0*/  FMUL.FTZ R71, R86, UR49 ;  /* 0x0000003156477c20 */ /* 0x000fe20008410000 */
[----:B------:R-:W-:-:S03]  /*137b0*/  IADD3 R6, -R186, 0xb, RZ ;  /* 0x0000000bba067810 */ /* 0x000fc60007ffe1ff */
[----:B------:R-:W1:Y:S02]  /*137c0*/  SHFL.IDX PT, R76, R75, RZ, 0x1c1f ;  /* 0x001c1fff4b4c7589 */ /* 0x000e6400000e0000 */
[----:B------:R-:W0:Y:S01]  /*137d0*/  MUFU.TANH R71, R71 ;  /* 0x0000004700477308 */ /* 0x000e220000002400 */
[--C-:B-1----:R-:W-:Y:S01]  /*137e0*/  IMAD.IADD R81, R77, 0x1, R76.reuse ;  /* 0x000000014d517824 */ /* 0x102fe200078e024c */
[----:B------:R-:W-:Y:S02]  /*137f0*/  WARPGROUP.DEPBAR.LE gsb0, 0x0 ;  /* 0x00008000000079c5 */ /* 0x000fe40000010000 */
[----:B------:R-:W-:Y:S01]  /*13800*/  WARPGROUP.ARRIVE ;  /* 0x00000000000079c5 */ /* 0x000fe20000000000 */
[----:B------:R-:W-:Y:S01]  /*13810*/  FMUL.FTZ R158, R68, UR49 ;  /* 0x00000031449e7c20 */ /* 0x000fe20008410000 */
[----:B------:R-:W-:Y:S01]  /*13820*/  FMUL.FTZ R157, R69, UR49 ;  /* 0x00000031459d7c20 */ /* 0x000fe20008410000 */
[----:B------:R-:W-:Y:S01]  /*13830*/  FMUL.FTZ R68, R79, UR49 ;  /* 0x000000314f447c20 */ /* 0x000fe20008410000 */
[----:B------:R-:W-:Y:S01]  /*13840*/  FMUL.FTZ R69, R83, UR49 ;  /* 0x0000003153457c20 */ /* 0x000fe20008410000 */
[----:B------:R-:W-:Y:S01]  /*13850*/  VIADD R79, R74, UR50 ;  /* 0x000000324a4f7c36 */ /* 0x000fe20008000000 */
[----:B------:R-:W-:Y:S01]  /*13860*/  HGMMA.64x128x16.F32.BF16 R88, R152, gdesc[UR8].tnspB, R88, gsb0 ;  /* 0x41e0000898587df0 */ /* 0x000fe20008001858 */
[----:B------:R-:W1:Y:S02]  /*13870*/  MUFU.TANH R158, R158 ;  /* 0x0000009e009e7308 */ /* 0x000e640000002400 */
[----:B------:R-:W-:-:S06]  /*13880*/  IMAD.IADD R83, R79, 0x1, R76 ;  /* 0x000000014f537824 */ /* 0x000fcc00078e024c */
[----:B------:R-:W0:Y:S08]  /*13890*/  MUFU.TANH R157, R157 ;  /* 0x0000009d009d7308 */ /* 0x000e300000002400 */
[----:B------:R-:W0:Y:S08]  /*138a0*/  MUFU.TANH R68, R68 ;  /* 0x0000004400447308 */ /* 0x000e300000002400 */
[----:B------:R-:W0:Y:S01]  /*138b0*/  MUFU.TANH R69, R69 ;  /* 0x0000004500457308 */ /* 0x000e220000002400 */
[----:B------:R-:W-:-:S02]  /*138c0*/  WARPGROUP.DEPBAR.LE gsb0, 0x0 ;  /* 0x00008000000079c5 */ /* 0x000fc40000010000 */
[----:B------:R0:W-:Y:S06]  /*138d0*/  BAR.ARV R6, 0x100 ;  /* 0x000400060000751d */ /* 0x0001ec0000002000 */
[----:B------:R0:W-:Y:S01]  /*138e0*/  @!P1 SYNCS.ARRIVE.TRANS64.RED.A1T0 RZ, [R7+URZ], RZ ;  /* 0x000000ff07ff99a7 */ /* 0x0001e2000810043f */
[----:B-1234-:R-:W-:Y:S05]  /*138f0*/  @!P3 BRA `(.L_x_8543) ;  /* 0x000000000058b947 */ /* 0x01efea0003800000 */
        /* <DEDUP_REMOVED lines=12> */
.L_x_8545:
[----:B------:R-:W-:-:S05]  /*139c0*/  IMAD.U32 R76, RZ, RZ, UR4 ;  /* 0x00000004ff4c7e24 */ /* 0x000fca000f8e00ff */
[----:B------:R-:W-:-:S13]  /*139d0*/  ISETP.NE.AND P4, PT, R76, 0x1, PT ;  /* 0x000000014c00780c */ /* 0x000fda0003f85270 */
[----:B0-----:R-:W0:Y:S02]  /*139e0*/  @P4 LDC.64 R6, c[0x0][0x9e8] ;  /* 0x00027a00ff064b82 */ /* 0x001e240000000a00 */
[----:B0-----:R-:W-:-:S05]  /*139f0*/  @P4 IMAD.HI.U32 R6, R74, R6, RZ ;  /* 0x000000064a064227 */ /* 0x001fca00078e00ff */
[----:B------:R-:W-:-:S07]  /*13a00*/  @P4 SHF.R.U32.HI R74, RZ, R7, R6 ;  /* 0x00000007ff4a4219 */ /* 0x000fce0000011606 */
.L_x_8546:
[----:B------:R-:W-:Y:S05]  /*13a10*/  BSYNC B0 ;  /* 0x0000000000007941 */ /* 0x000fea0003800000 */
.L_x_8544:
[----:B------:R-:W-:-:S04]  /*13a20*/  IMAD R74, R74, R76, -R73 ;  /* 0x0000004c4a4a7224 */ /* 0x000fc800078e0a49 */
[----:B------:R-:W-:-:S05]  /*13a30*/  IMAD R74, R189, -0x2, R74 ;  /* 0xfffffffebd4a7824 */ /* 0x000fca00078e024a */
[----:B------:R-:W-:Y:S02]  /*13a40*/  VIADDMNMX R81, R74, R76, R81, PT ;  /* 0x0000004c4a517246 */ /* 0x000fe40003800151 */
[----:B------:R-:W-:-:S07]  /*13a50*/  VIMNMX R83, R83, R74, !PT ;  /* 0x0000004a53537248 */ /* 0x000fce0007fe0100 */
.L_x_8543:
[----:B------:R-:W-:Y:S01]  /*13a60*/  ISETP.GT.AND P4, PT, R4, -0x1, PT ;  /* 0xffffffff0400780c */ /* 0x000fe20003f84270 */
[----:B0-----:R-:W0:Y:S03]  /*13a70*/  SHFL.IDX PT, R6, R75, 0x1, 0x1c1f ;  /* 0x003c1f004b067f89 */ /* 0x001e2600000e0000 */
[----:B------:R-:W-:-:S04]  /*13a80*/  ISETP.GT.AND P5, PT, R83, RZ, P4 ;  /* 0x000000ff5300720c */ /* 0x000fc800027a4270 */
[----:B------:R-:W-:-:S04]  /*13a90*/  ISETP.LT.OR P5, PT, R81, 0x1, P5 ;  /* 0x000000015100780c */ /* 0x000fc80002fa1670 */
[----:B------:R-:W-:Y:S02]  /*13aa0*/  FSEL R74, R21, -INF , !P5 ;  /* 0xff800000154a7808 */ /* 0x000fe40006800000 */
[----:B------:R-:W-:-:S04]  /*13ab0*/  ISETP.GT.AND P5, PT, R83, 0x1, P4 ;  /* 0x000000015300780c */ /* 0x000fc800027a4270 */
[----:B------:R-:W-:-:S04]  /*13ac0*/  ISETP.LT.OR P5, PT, R81, 0x2, P5 ;  /* 0x000000025100780c */ /* 0x000fc80002fa1670 */
[----:B------:R-:W-:Y:S02]  /*13ad0*/  FSEL R24, R24, -INF , !P5 ;  /* 0xff80000018187808 */ /* 0x000fe40006800000 */
[----:B------:R-:W-:Y:S01]  /*13ae0*/  ISETP.GT.AND P5, PT, R83, 0x8, P4 ;  /* 0x000000085300780c */ /* 0x000fe200027a4270 */
[----:B0-----:R-:W-:-:S03]  /*13af0*/  IMAD.IADD R21, R77, 0x1, R6 ;  /* 0x000000014d157824 */ /* 0x001fc600078e0206 */
[----:B------:R-:W-:-:S04]  /*13b00*/  ISETP.LT.OR P5, PT, R81, 0x9, P5 ;  /* 0x000000095100780c */ /* 0x000fc80002fa1670 */
[----:B------:R-:W-:Y:S02]  /*13b10*/  FSEL R76, R27, -INF , !P5 ;  /* 0xff8000001b4c7808 */ /* 0x000fe40006800000 */
[----:B------:R-:W-:-:S04]  /*13b20*/  ISETP.GT.AND P5, PT, R83, 0x9, P4 ;  /* 0x000000095300780c */ /* 0x000fc800027a4270 */
        /* <DEDUP_REMOVED lines=40> */
[----:B------:R-:W-:Y:S01]  /*13db0*/  FSEL R154, R9, -INF , !P5 ;  /* 0xff800000099a7808 */ /* 0x000fe20006800000 */
[----:B------:R-:W-:Y:S01]  /*13dc0*/  IMAD.IADD R9, R79, 0x1, R6 ;  /* 0x000000014f097824 */ /* 0x000fe200078e0206 */
        /* <DEDUP_REMOVED lines=45> */
[----:B------:R-:W-:Y:S08]  /*140a0*/  @!P3 BRA `(.L_x_8547) ;  /* 0x000000000058b947 */ /* 0x000ff00003800000 */
        /* <DEDUP_REMOVED lines=12> */
.L_x_8549:
[----:B------:R-:W-:-:S05]  /*14170*/  IMAD.U32 R180, RZ, RZ, UR4 ;  /* 0x00000004ffb47e24 */ /* 0x000fca000f8e00ff */
[----:B------:R-:W-:-:S13]  /*14180*/  ISETP.NE.AND P5, PT, R180, 0x1, PT ;  /* 0x00000001b400780c */ /* 0x000fda0003fa5270 */
[----:B------:R-:W0:Y:S02]  /*14190*/  @P5 LDC.64 R6, c[0x0][0x9e8] ;  /* 0x00027a00ff065b82 */ /* 0x000e240000000a00 */
[----:B0-----:R-:W-:-:S05]  /*141a0*/  @P5 IMAD.HI.U32 R6, R27, R6, RZ ;  /* 0x000000061b065227 */ /* 0x001fca00078e00ff */
[----:B------:R-:W-:-:S07]  /*141b0*/  @P5 SHF.R.U32.HI R27, RZ, R7, R6 ;  /* 0x00000007ff1b5219 */ /* 0x000fce0000011606 */
.L_x_8550:
[----:B------:R-:W-:Y:S05]  /*141c0*/  BSYNC B0 ;  /* 0x0000000000007941 */ /* 0x000fea0003800000 */
.L_x_8548:
[----:B------:R-:W-:-:S04]  /*141d0*/  IMAD R6, R27, R180, -R73 ;  /* 0x000000b41b067224 */ /* 0x000fc800078e0a49 */
[----:B------:R-:W-:-:S05]  /*141e0*/  IMAD R6, R189, -0x2, R6 ;  /* 0xfffffffebd067824 */ /* 0x000fca00078e0206 */
[----:B------:R-:W-:Y:S02]  /*141f0*/  VIADDMNMX R21, R6, R180, R21, PT ;  /* 0x000000b406157246 */ /* 0x000fe40003800115 */
[----:B------:R-:W-:-:S07]  /*14200*/  VIMNMX R9, R9, R6, !PT ;  /* 0x0000000609097248 */ /* 0x000fce0007fe0100 */
.L_x_8547:
[----:B------:R-:W-:Y:S01]  /*14210*/  ISETP.GT.AND P5, PT, R9, 0x1, P4 ;  /* 0x000000010900780c */ /* 0x000fe200027a4270 */
[----:B------:R-:W-:Y:S01]  /*14220*/  @!P1 IMAD R61, R22, 0x8, R2 ;  /* 0x00000008163d9824 */ /* 0x000fe200078e0202 */
[----:B------:R-:W-:Y:S02]  /*14230*/  FMNMX.FTZ R7, R74, R11, !PT ;  /* 0x0000000b4a077209 */ /* 0x000fe40007810000 */
[----:B------:R-:W-:Y:S02]  /*14240*/  ISETP.LT.OR P5, PT, R21, 0x2, P5 ;  /* 0x000000021500780c */ /* 0x000fe40002fa1670 */
[----:B------:R-:W-:Y:S02]  /*14250*/  FMNMX.FTZ R7, R24, R7, !PT ;  /* 0x0000000718077209 */ /* 0x000fe40007810000 */
[----:B------:R-:W-:Y:S02]  /*14260*/  FSEL R20, R20, -INF , !P5 ;  /* 0xff80000014147808 */ /* 0x000fe40006800000 */
[----:B------:R-:W-:-:S02]  /*14270*/  ISETP.GT.AND P5, PT, R9, 0x8, P4 ;  /* 0x000000080900780c */ /* 0x000fc400027a4270 */
[----:B------:R-:W-:Y:S02]  /*14280*/  FMNMX.FTZ R7, R76, R7, !PT ;  /* 0x000000074c077209 */ /* 0x000fe40007810000 */
[----:B------:R-:W-:Y:S02]  /*14290*/  ISETP.LT.OR P5, PT, R21, 0x9, P5 ;  /* 0x000000091500780c */ /* 0x000fe40002fa1670 */
[----:B------:R-:W-:Y:S02]  /*142a0*/  FMNMX.FTZ R7, R28, R7, !PT ;  /* 0x000000071c077209 */ /* 0x000fe40007810000 */
[----:B------:R-:W-:Y:S02]  /*142b0*/  FSEL R180, R25, -INF , !P5 ;  /* 0xff80000019b47808 */ /* 0x000fe40006800000 */
[----:B------:R-:W-:Y:S02]  /*142c0*/  ISETP.GT.AND P5, PT, R9, 0x9, P4 ;  /* 0x000000090900780c */ /* 0x000fe400027a4270 */
[----:B------:R-:W-:-:S02]  /*142d0*/  FMNMX.FTZ R7, R78, R7, !PT ;  /* 0x000000074e077209 */ /* 0x000fc40007810000 */
[----:B------:R-:W-:Y:S02]  /*142e0*/  ISETP.LT.OR P5, PT, R21, 0xa, P5 ;  /* 0x0000000a1500780c */ /* 0x000fe40002fa1670 */
[----:B------:R-:W-:Y:S02]  /*142f0*/  FMNMX.FTZ R7, R32, R7, !PT ;  /* 0x0000000720077209 */ /* 0x000fe40007810000 */
[----:B------:R-:W-:Y:S02]  /*14300*/  FSEL R26, R26, -INF , !P5 ;  /* 0xff8000001a1a7808 */ /* 0x000fe40006800000 */
[----:B------:R-:W-:Y:S02]  /*14310*/  ISETP.GT.AND P5, PT, R9, 0x10, P4 ;  /* 0x000000100900780c */ /* 0x000fe400027a4270 */
[----:B------:R-:W-:Y:S02]  /*14320*/  FMNMX.FTZ R7, R34, R7, !PT ;  /* 0x0000000722077209 */ /* 0x000fe40007810000 */
[----:B------:R-:W-:-:S02]  /*14330*/  ISETP.LT.OR P5, PT, R21, 0x11, P5 ;  /* 0x000000111500780c */ /* 0x000fc40002fa1670 */
[----:B------:R-:W-:Y:S02]  /*14340*/  FMNMX.FTZ R7, R80, R7, !PT ;  /* 0x0000000750077209 */ /* 0x000fe40007810000 */
[----:B------:R-:W-:Y:S02]  /*14350*/  FSEL R182, R29, -INF , !P5 ;  /* 0xff8000001db67808 */ /* 0x000fe40006800000 */
[----:B------:R-:W-:Y:S02]  /*14360*/  ISETP.GT.AND P5, PT, R9, 0x11, P4 ;  /* 0x000000110900780c */ /* 0x000fe400027a4270 */
[----:B------:R-:W-:Y:S02]  /*14370*/  FMNMX.FTZ R7, R82, R7, !PT ;  /* 0x0000000752077209 */ /* 0x000fe40007810000 */
[----:B------:R-:W-:Y:S02]  /*14380*/  ISETP.LT.OR P5, PT, R21, 0x12, P5 ;  /* 0x000000121500780c */ /* 0x000fe40002fa1670 */
[----:B------:R-:W-:-:S02]  /*14390*/  FMNMX.FTZ R7, R40, R7, !PT ;  /* 0x0000000728077209 */ /* 0x000fc40007810000 */
[----:B------:R-:W-:Y:S02]  /*143a0*/  FSEL R30, R30, -INF , !P5 ;  /* 0xff8000001e1e7808 */ /* 0x000fe40006800000 */
[----:B------:R-:W-:Y:S02]  /*143b0*/  ISETP.GT.AND P5, PT, R9, 0x18, P4 ;  /* 0x000000180900780c */ /* 0x000fe400027a4270 */
[----:B------:R-:W-:Y:S02]  /*143c0*/  FMNMX.FTZ R7, R84, R7, !PT ;  /* 0x0000000754077209 */ /* 0x000fe40007810000 */
[----:B------:R-:W-:Y:S02]  /*143d0*/  ISETP.LT.OR P5, PT, R21, 0x19, P5 ;  /* 0x000000191500780c */ /* 0x000fe40002fa1670 */
[----:B------:R-:W-:Y:S02]  /*143e0*/  FMNMX.FTZ R7, R44, R7, !PT ;  /* 0x000000072c077209 */ /* 0x000fe40007810000 */
[----:B------:R-:W-:-:S02]  /*143f0*/  FSEL R186, R33, -INF , !P5 ;  /* 0xff80000021ba7808 */ /* 0x000fc40006800000 */
[----:B------:R-:W-:Y:S02]  /*14400*/  ISETP.GT.AND P5, PT, R9, 0x19, P4 ;  /* 0x000000190900780c */ /* 0x000fe400027a4270 */
        /* <DEDUP_REMOVED lines=49> */
[----:B------:R-:W-:Y:S01]  /*14720*/  ISETP.GT.AND P5, PT, R9, 0x41, P4 ;  /* 0x000000410900780c */ /* 0x000fe200027a4270 */
[----:B------:R-:W0:Y:S03]  /*14730*/  SHFL.BFLY PT, R6, R25, 0x2, 0x1f ;  /* 0x0c401f0019067f89 */ /* 0x000e2600000e0000 */
[----:B------:R-:W-:-:S04]  /*14740*/  ISETP.LT.OR P5, PT, R21, 0x42, P5 ;  /* 0x000000421500780c */ /* 0x000fc80002fa1670 */
[----:B------:R-:W-:Y:S02]  /*14750*/  FSEL R53, R53, -INF , !P5 ;  /* 0xff80000035357808 */ /* 0x000fe40006800000 */
[----:B------:R-:W-:-:S04]  /*14760*/  ISETP.GT.AND P5, PT, R9, 0x48, P4 ;  /* 0x000000480900780c */ /* 0x000fc800027a4270 */
[----:B------:R-:W-:-:S04]  /*14770*/  ISETP.LT.OR P5, PT, R21, 0x49, P5 ;  /* 0x000000491500780c */ /* 0x000fc80002fa1670 */
[----:B------:R-:W-:Y:S02]  /*14780*/  FSEL R55, R55, -INF , !P5 ;  /* 0xff80000037377808 */ /* 0x000fe40006800000 */
[----:B------:R-:W-:-:S04]  /*14790*/  ISETP.GT.AND P5, PT, R9, 0x49, P4 ;  /* 0x000000490900780c */ /* 0x000fc800027a4270 */
[----:B------:R-:W-:Y:S02]  /*147a0*/  ISETP.LT.OR P5, PT, R21, 0x4a, P5 ;  /* 0x0000004a1500780c */ /* 0x000fe40002fa1670 */
[----:B0-----:R-:W-:Y:S02]  /*147b0*/  FMNMX.FTZ R27, R25, R6, !PT ;  /* 0x00000006191b7209 */ /* 0x001fe40007810000 */
[----:B------:R-:W-:Y:S02]  /*147c0*/  FSEL R56, R56, -INF , !P5 ;  /* 0xff80000038387808 */ /* 0x000fe40006800000 */
[----:B------:R-:W-:Y:S01]  /*147d0*/  ISETP.GT.AND P5, PT, R9, 0x50, P4 ;  /* 0x000000500900780c */ /* 0x000fe200027a4270 */
[----:B------:R-:W0:Y:S03]  /*147e0*/  SHFL.BFLY PT, R6, R27, 0x1, 0x1f ;  /* 0x0c201f001b067f89 */ /* 0x000e2600000e0000 */
[----:B------:R-:W-:-:S04]  /*147f0*/  ISETP.LT.OR P5, PT, R21, 0x51, P5 ;  /* 0x000000511500780c */ /* 0x000fc80002fa1670 */
[----:B------:R-:W-:Y:S02]  /*14800*/  FSEL R7, R59, -INF , !P5 ;  /* 0xff8000003b077808 */ /* 0x000fe40006800000 */
[----:B------:R-:W-:Y:S01]  /*14810*/  ISETP.GT.AND P5, PT, R9, 0x51, P4 ;  /* 0x000000510900780c */ /* 0x000fe200027a4270 */
[----:B------:R-:W1:Y:S03]  /*14820*/  LDC R59, c[0x0][0x988] ;  /* 0x00026200ff3b7b82 */ /* 0x000e660000000800 */
[----:B------:R-:W-:-:S04]  /*14830*/  ISETP.LT.OR P5, PT, R21, 0x52, P5 ;  /* 0x000000521500780c */ /* 0x000fc80002fa1670 */
[----:B------:R-:W-:Y:S02]  /*14840*/  FSEL R60, R60, -INF , !P5 ;  /* 0xff8000003c3c7808 */ /* 0x000fe40006800000 */
[----:B------:R-:W-:-:S04]  /*14850*/  ISETP.GT.AND P5, PT, R9, 0x58, P4 ;  /* 0x000000580900780c */ /* 0x000fc800027a4270 */
[----:B------:R-:W-:Y:S02]  /*14860*/  ISETP.LT.OR P5, PT, R21, 0x59, P5 ;  /* 0x000000591500780c */ /* 0x000fe40002fa1670 */
[----:B0-----:R-:W-:Y:S02]  /*14870*/  FMNMX.FTZ R6, R27, R6, !PT ;  /* 0x000000061b067209 */ /* 0x001fe40007810000 */
[----:B------:R-:W-:Y:S02]  /*14880*/  FSEL R63, R63, -INF , !P5 ;  /* 0xff8000003f3f7808 */ /* 0x000fe40006800000 */
[----:B------:R-:W-:-:S04]  /*14890*/  ISETP.GT.AND P5, PT, R9, 0x59, P4 ;  /* 0x000000590900780c */ /* 0x000fc800027a4270 */
[----:B------:R-:W-:Y:S01]  /*148a0*/  ISETP.LT.OR P5, PT, R21, 0x5a, P5 ;  /* 0x0000005a1500780c */ /* 0x000fe20002fa1670 */
[----:B-1----:R-:W-:-:S03]  /*148b0*/  FMUL.FTZ R49, R6, R59 ;  /* 0x0000003b06317220 */ /* 0x002fc60000410000 */
        /* <DEDUP_REMOVED lines=22> */
[C---:B------:R-:W-:Y:S02]  /*14a20*/  ISETP.GT.AND P5, PT, R9.reuse, RZ, P4 ;  /* 0x000000ff0900720c */ /* 0x040fe400027a4270 */
[----:B------:R-:W-:Y:S02]  /*14a30*/  ISETP.GT.AND P4, PT, R9, 0x79, P4 ;  /* 0x000000790900780c */ /* 0x000fe40002784270 */
[C---:B------:R-:W-:Y:S02]  /*14a40*/  ISETP.LT.OR P5, PT, R21.reuse, 0x1, P5 ;  /* 0x000000011500780c */ /* 0x040fe40002fa1670 */
[----:B------:R-:W-:Y:S02]  /*14a50*/  ISETP.LT.OR P4, PT, R21, 0x7a, P4 ;  /* 0x0000007a1500780c */ /* 0x000fe40002781670 */
[----:B------:R-:W-:-:S02]  /*14a60*/  FSEL R51, R15, -INF , !P5 ;  /* 0xff8000000f337808 */ /* 0x000fc40006800000 */
[----:B------:R-:W-:Y:S02]  /*14a70*/  FSETP.NEU.FTZ.AND P5, PT, R6, -INF , PT ;  /* 0xff8000000600780b */ /* 0x000fe40003fbd000 */
[----:B------:R-:W-:Y:S02]  /*14a80*/  FMNMX.FTZ R27, R51, R10, !PT ;  /* 0x0000000a331b7209 */ /* 0x000fe40007810000 */
[----:B------:R-:W-:Y:S02]  /*14a90*/  FSEL R49, R49, RZ, P5 ;  /* 0x000000ff31317208 */ /* 0x000fe40002800000 */
[----:B------:R-:W-:Y:S02]  /*14aa0*/  FMNMX.FTZ R29, R20, R27, !PT ;  /* 0x0000001b141d7209 */ /* 0x000fe40007810000 */
[----:B------:R-:W-:Y:S01]  /*14ab0*/  FSEL R72, R72, -INF , !P4 ;  /* 0xff80000048487808 */ /* 0x000fe20006000000 */
        /* <DEDUP_REMOVED lines=44> */
[----:B------:R-:W-:Y:S02]  /*14d80*/  FMNMX.FTZ R35, R8, R35, !PT ;  /* 0x0000002308237209 */ /* 0x000fe40007810000 */
[----:B------:R-:W1:Y:S02]  /*14d90*/  MUFU.EX2 R32, R32 ;  /* 0x0000002000207308 */ /* 0x000e640000000800 */
[----:B0-----:R-:W-:Y:S01]  /*14da0*/  FMNMX.FTZ R24, R52, R35, !PT ;  /* 0x0000002334187209 */ /* 0x001fe20007810000 */
[----:B------:R-:W-:-:S03]  /*14db0*/  FFMA.FTZ R35, R86, R59, -R49 ;  /* 0x0000003b56237223 */ /* 0x000fc60000010831 */
[----:B------:R-:W-:Y:S02]  /*14dc0*/  FMNMX.FTZ R24, R53, R24, !PT ;  /* 0x0000001835187209 */ /* 0x000fe40007810000 */
[----:B------:R-:W0:Y:S02]  /*14dd0*/  MUFU.EX2 R34, R34 ;  /* 0x0000002200227308 */ /* 0x000e240000000800 */
[----:B------:R-:W-:-:S04]  /*14de0*/  FMNMX.FTZ R37, R55, R24, !PT ;  /* 0x0000001837257209 */ /* 0x000fc80007810000 */
[----:B------:R-:W-:Y:S02]  /*14df0*/  FMNMX.FTZ R24, R56, R37, !PT ;  /* 0x0000002538187209 */ /* 0x000fe40007810000 */
[----:B------:R-:W-:Y:S01]  /*14e00*/  MUFU.EX2 R31, R82 ;  /* 0x00000052001f7308 */ /* 0x000fe20000000800 */
[----:B-1----:R-:W-:Y:S02]  /*14e10*/  F2FP.BF16.F32.PACK_AB R176, R32, R27 ;  /* 0x0000001b20b0723e */ /* 0x002fe400000010ff */
[----:B------:R-:W-:-:S04]  /*14e20*/  FMNMX.FTZ R37, R7, R24, !PT ;  /* 0x0000001807257209 */ /* 0x000fc80007810000 */
[----:B------:R-:W-:Y:S01]  /*14e30*/  FMNMX.FTZ R24, R60, R37, !PT ;  /* 0x000000253c187209 */ /* 0x000fe20007810000 */
[----:B------:R-:W-:Y:S01]  /*14e40*/  MUFU.EX2 R40, R40 ;  /* 0x0000002800287308 */ /* 0x000fe20000000800 */
[----:B0-----:R-:W-:Y:S02]  /*14e50*/  F2FP.BF16.F32.PACK_AB R178, R34, R29 ;  /* 0x0000001d22b2723e */ /* 0x001fe400000010ff */
        /* <DEDUP_REMOVED lines=9> */
[----:B------:R-:W-:Y:S01]  /*14ef0*/  FMNMX.FTZ R24, R70, R41, !PT ;  /* 0x0000002946187209 */ /* 0x000fe20007810000 */
[-CC-:B------:R-:W-:Y:S01]  /*14f00*/  FFMA.FTZ R41, R158, R59.reuse, -R49.reuse ;  /* 0x0000003b9e297223 */ /* 0x180fe20000010831 */
[----:B------:R-:W-:Y:S02]  /*14f10*/  FFMA.FTZ R158, R168, R59, -R49 ;  /* 0x0000003ba89e7223 */ /* 0x000fe40000010831 */
[----:B------:R-:W-:Y:S01]  /*14f20*/  FMNMX.FTZ R24, R69, R24, !PT ;  /* 0x0000001845187209 */ /* 0x000fe20007810000 */
[----:B------:R-:W-:Y:S03]  /*14f30*/  MUFU.EX2 R35, R35 ;  /* 0x0000002300237308 */ /* 0x000fe60000000800 */
[----:B------:R-:W-:-:S04]  /*14f40*/  FMNMX.FTZ R21, R71, R24, !PT ;  /* 0x0000001847157209 */ /* 0x000fc80007810000 */
[----:B------:R-:W-:Y:S01]  /*14f50*/  FMNMX.FTZ R24, R72, R21, !PT ;  /* 0x0000001548187209 */ /* 0x000fe20007810000 */
[----:B------:R-:W-:Y:S01]  /*14f60*/  FFMA.FTZ R21, R62, R59, -R49 ;  /* 0x0000003b3e157223 */ /* 0x000fe20000010831 */
[----:B------:R-:W-:Y:S01]  /*14f70*/  FSEL R62, R6, RZ, P5 ;  /* 0x000000ff063e7208 */ /* 0x000fe20002800000 */
[----:B------:R-:W1:Y:S01]  /*14f80*/  MUFU.EX2 R48, R48 ;  /* 0x0000003000307308 */ /* 0x000e620000000800 */
[----:B0-----:R-:W-:Y:S01]  /*14f90*/  F2FP.BF16.F32.PACK_AB R174, R44, R33 ;  /* 0x000000212cae723e */ /* 0x001fe200000010ff */
[----:B------:R-:W0:Y:S02]  /*14fa0*/  SHFL.BFLY PT, R43, R24, 0x2, 0x1f ;  /* 0x0c401f00182b7f89 */ /* 0x000e2400000e0000 */
[----:B------:R-:W-:-:S04]  /*14fb0*/  FADD.FTZ R62, -R62, R11 ;  /* 0x0000000b3e3e7221 */ /* 0x000fc80000010100 */
[----:B------:R-:W-:Y:S01]  /*14fc0*/  FMUL.FTZ R11, R62, R59 ;  /* 0x0000003b3e0b7220 */ /* 0x000fe20000410000 */
[----:B------:R-:W-:Y:S08]  /*14fd0*/  MUFU.EX2 R50, R50 ;  /* 0x0000003200327308 */ /* 0x000ff00000000800 */
[----:B------:R-:W2:Y:S01]  /*14fe0*/  MUFU.EX2 R11, R11 ;  /* 0x0000000b000b7308 */ /* 0x000ea20000000800 */
[----:B-1----:R-:W-:-:S07]  /*14ff0*/  F2FP.BF16.F32.PACK_AB R168, R48, R35 ;  /* 0x0000002330a8723e */ /* 0x002fce00000010ff */
[----:B------:R1:W3:Y:S01]  /*15000*/  MUFU.EX2 R39, R154 ;  /* 0x0000009a00277308 */ /* 0x0002e20000000800 */
[----:B0-----:R-:W-:Y:S01]  /*15010*/  FMNMX.FTZ R57, R24, R43, !PT ;  /* 0x0000002b18397209 */ /* 0x001fe20007810000 */
[----:B------:R-:W-:-:S04]  /*15020*/  FFMA.FTZ R43, R166, R59, -R49 ;  /* 0x0000003ba62b7223 */ /* 0x000fc80000010831 */
[----:B------:R-:W0:Y:S02]  /*15030*/  SHFL.BFLY PT, R24, R57, 0x1, 0x1f ;  /* 0x0c201f0039187f89 */ /* 0x000e2400000e0000 */
[----:B------:R-:W4:Y:S01]  /*15040*/  MUFU.EX2 R54, R54 ;  /* 0x0000003600367308 */ /* 0x000f220000000800 */
[----:B--2---:R-:W-:Y:S01]  /*15050*/  FFMA.FTZ R62, R11, R3, R74 ;  /* 0x000000030b3e7223 */ /* 0x004fe2000001004a */
[-CC-:B-1----:R-:W-:Y:S01]  /*15060*/  FFMA.FTZ R154, R172, R59.reuse, -R49.reuse ;  /* 0x0000003bac9a7223 */ /* 0x182fe20000010831 */
[----:B------:R-:W-:Y:S01]  /*15070*/  FFMA.FTZ R49, R170, R59, -R49 ;  /* 0x0000003baa317223 */ /* 0x000fe20000010831 */
[----:B------:R-:W-:Y:S01]  /*15080*/  F2FP.BF16.F32.PACK_AB R172, R40, R31 ;  /* 0x0000001f28ac723e */ /* 0x000fe200000010ff */
        /* <DEDUP_REMOVED lines=17> */
[----:B0-----:R-:W-:Y:S01]  /*151a0*/  FMNMX.FTZ R24, R57, R24, !PT ;  /* 0x0000001839187209 */ /* 0x001fe20007810000 */
[----:B------:R-:W-:Y:S01]  /*151b0*/  FMUL.FTZ R108, R108, R11 ;  /* 0x0000000b6c6c7220 */ /* 0x000fe20000410000 */
[----:B------:R-:W-:Y:S01]  /*151c0*/  MUFU.EX2 R21, R21 ;  /* 0x0000001500157308 */ /* 0x000fe20000000800 */
[----:B------:R-:W-:Y:S01]  /*151d0*/  FADD.FTZ R3, R29, R62 ;  /* 0x0000003e1d037221 */ /* 0x000fe20000010000 */
[C---:B------:R-:W-:Y:S01]  /*151e0*/  FSETP.NEU.FTZ.AND P4, PT, R24.reuse, -INF , PT ;  /* 0xff8000001800780b */ /* 0x040fe20003f9d000 */
[----:B------:R-:W-:Y:S01]  /*151f0*/  FMUL.FTZ R57, R24, R59 ;  /* 0x0000003b18397220 */ /* 0x000fe20000410000 */
[-C--:B------:R-:W-:Y:S01]  /*15200*/  FMUL.FTZ R109, R109, R11.reuse ;  /* 0x0000000b6d6d7220 */ /* 0x080fe20000410000 */
[----:B------:R-:W-:Y:S01]  /*15210*/  FADD.FTZ R62, R34, R3 ;  /* 0x00000003223e7221 */ /* 0x000fe20000010000 */
[-C--:B------:R-:W-:Y:S01]  /*15220*/  FMUL.FTZ R112, R112, R11.reuse ;  /* 0x0000000b70707220 */ /* 0x080fe20000410000 */
[-C--:B------:R-:W-:Y:S01]  /*15230*/  FMUL.FTZ R113, R113, R11.reuse ;  /* 0x0000000b71717220 */ /* 0x080fe20000410000 */
[----:B------:R-:W-:Y:S01]  /*15240*/  FSEL R57, R57, RZ, P4 ;  /* 0x000000ff39397208 */ /* 0x000fe20002000000 */
[----:B------:R-:W-:Y:S01]  /*15250*/  FADD.FTZ R3, R31, R62 ;  /* 0x0000003e1f037221 */ /* 0x000fe20000010000 */
[----:B------:R-:W-:Y:S01]  /*15260*/  MUFU.EX2 R160, R160 ;  /* 0x000000a000a07308 */ /* 0x000fe20000000800 */
[-C--:B------:R-:W-:Y:S01]  /*15270*/  FMUL.FTZ R116, R116, R11.reuse ;  /* 0x0000000b74747220 */ /* 0x080fe20000410000 */
[----:B------:R-:W-:Y:S01]  /*15280*/  FMUL.FTZ R117, R117, R11 ;  /* 0x0000000b75757220 */ /* 0x000fe20000410000 */
[----:B------:R-:W-:Y:S01]  /*15290*/  FADD.FTZ R62, R40, R3 ;  /* 0x00000003283e7221 */ /* 0x000fe20000010000 */
[-CC-:B------:R-:W-:Y:S01]  /*152a0*/  FFMA.FTZ R181, R51, R59.reuse, -R57.reuse ;  /* 0x0000003b33b57223 */ /* 0x180fe20000010839 */
[----:B------:R-:W-:Y:S01]  /*152b0*/  FSEL R3, R24, RZ, P4 ;  /* 0x000000ff18037208 */ /* 0x000fe20002000000 */
[-CC-:B------:R-:W-:Y:S01]  /*152c0*/  FFMA.FTZ R22, R8, R59.reuse, -R57.reuse ;  /* 0x0000003b08167223 */ /* 0x180fe20000010839 */
[----:B------:R-:W-:Y:S01]  /*152d0*/  FADD.FTZ R51, R33, R62 ;  /* 0x0000003e21337221 */ /* 0x000fe20000010000 */
[-CC-:B------:R-:W-:Y:S01]  /*152e0*/  FFMA.FTZ R20, R20, R59.reuse, -R57.reuse ;  /* 0x0000003b14147223 */ /* 0x180fe20000010839 */
[-C--:B------:R-:W-:Y:S01]  /*152f0*/  FFMA.FTZ R183, R180, R59.reuse, -R57 ;  /* 0x0000003bb4b77223 */ /* 0x080fe20000010839 */
[----:B------:R-:W-:Y:S01]  /*15300*/  FADD.FTZ R8, -R3, R10 ;  /* 0x0000000a03087221 */ /* 0x000fe20000010100 */
[----:B------:R-:W-:Y:S01]  /*15310*/  FADD.FTZ R62, R44, R51 ;  /* 0x000000332c3e7221 */ /* 0x000fe20000010000 */
[----:B------:R-:W-:Y:S01]  /*15320*/  MUFU.EX2 R181, R181 ;  /* 0x000000b500b57308 */ /* 0x000fe20000000800 */
[-CC-:B------:R-:W-:Y:S01]  /*15330*/  FFMA.FTZ R26, R26, R59.reuse, -R57.reuse ;  /* 0x0000003b1a1a7223 */ /* 0x180fe20000010839 */
[-C--:B------:R-:W-:Y:S01]  /*15340*/  FMUL.FTZ R8, R8, R59.reuse ;  /* 0x0000003b08087220 */ /* 0x080fe20000410000 */
[----:B------:R-:W-:Y:S01]  /*15350*/  FADD.FTZ R3, R35, R62 ;  /* 0x0000003e23037221 */ /* 0x000fe20000010000 */
[-CC-:B------:R-:W-:Y:S01]  /*15360*/  FFMA.FTZ R177, R182, R59.reuse, -R57.reuse ;  /* 0x0000003bb6b17223 */ /* 0x180fe20000010839 */
[-CC-:B------:R-:W-:Y:S01]  /*15370*/  FFMA.FTZ R165, R52, R59.reuse, -R57.reuse ;  /* 0x0000003b34a57223 */ /* 0x180fe20000010839 */
[-C--:B------:R-:W-:Y:S01]  /*15380*/  FFMA.FTZ R30, R30, R59.reuse, -R57 ;  /* 0x0000003b1e1e7223 */ /* 0x080fe20000010839 */
[----:B------:R-:W-:Y:S01]  /*15390*/  FADD.FTZ R62, R48, R3 ;  /* 0x00000003303e7221 */ /* 0x000fe20000010000 */
[----:B------:R-:W0:Y:S01]  /*153a0*/  MUFU.EX2 R8, R8 ;  /* 0x0000000800087308 */ /* 0x000e220000000800 */
[-CC-:B------:R-:W-:Y:S01]  /*153b0*/  FFMA.FTZ R161, R7, R59.reuse, -R57.reuse ;  /* 0x0000003b07a17223 */ /* 0x180fe20000010839 */
[-CC-:B------:R-:W-:Y:S01]  /*153c0*/  FFMA.FTZ R179, R186, R59.reuse, -R57.reuse ;  /* 0x0000003bbab37223 */ /* 0x180fe20000010839 */
[----:B------:R-:W-:Y:S01]  /*153d0*/  FADD.FTZ R3, R37, R62 ;  /* 0x0000003e25037221 */ /* 0x000fe20000010000 */
[-CC-:B------:R-:W-:Y:S01]  /*153e0*/  FFMA.FTZ R36, R36, R59.reuse, -R57.reuse ;  /* 0x0000003b24247223 */ /* 0x180fe20000010839 */
[-CC-:B------:R-:W-:Y:S01]  /*153f0*/  FFMA.FTZ R173, R230, R59.reuse, -R57.reuse ;  /* 0x0000003be6ad7223 */ /* 0x180fe20000010839 */
[-CC-:B------:R-:W-:Y:S01]  /*15400*/  FFMA.FTZ R38, R38, R59.reuse, -R57.reuse ;  /* 0x0000003b26267223 */ /* 0x180fe20000010839 */
[--C-:B------:R-:W-:Y:S01]  /*15410*/  FFMA.FTZ R175, R232, R59, -R57.reuse ;  /* 0x0000003be8af7223 */ /* 0x100fe20000010839 */
[----:B------:R1:W-:Y:S01]  /*15420*/  MUFU.EX2 R10, R22 ;  /* 0x00000016000a7308 */ /* 0x0003e20000000800 */
[----:B------:R-:W-:Y:S01]  /*15430*/  F2FP.BF16.F32.PACK_AB R182, R28, R25 ;  /* 0x000000191cb6723e */ /* 0x000fe200000010ff */
[-CC-:B------:R-:W-:Y:S01]  /*15440*/  FFMA.FTZ R42, R42, R59.reuse, -R57.reuse ;  /* 0x0000003b2a2a7223 */ /* 0x180fe20000010839 */
[-CC-:B------:R-:W-:Y:S01]  /*15450*/  FFMA.FTZ R169, R234, R59.reuse, -R57.reuse ;  /* 0x0000003beaa97223 */ /* 0x180fe20000010839 */
[-CC-:B------:R-:W-:Y:S01]  /*15460*/  FFMA.FTZ R46, R46, R59.reuse, -R57.reuse ;  /* 0x0000003b2e2e7223 */ /* 0x180fe20000010839 */
[-CC-:B------:R-:W-:Y:S01]  /*15470*/  FFMA.FTZ R171, R236, R59.reuse, -R57.reuse ;  /* 0x0000003becab7223 */ /* 0x180fe20000010839 */
[-CC-:B------:R-:W-:Y:S01]  /*15480*/  FFMA.FTZ R53, R53, R59.reuse, -R57.reuse ;  /* 0x0000003b35357223 */ /* 0x180fe20000010839 */
[-C--:B------:R-:W-:Y:S01]  /*15490*/  FFMA.FTZ R167, R55, R59.reuse, -R57 ;  /* 0x0000003b37a77223 */ /* 0x080fe20000010839 */
[----:B------:R-:W2:Y:S01]  /*154a0*/  MUFU.EX2 R20, R20 ;  /* 0x0000001400147308 */ /* 0x000ea20000000800 */
[----:B-1----:R-:W-:Y:S01]  /*154b0*/  FADD.FTZ R22, R50, R3 ;  /* 0x0000000332167221 */ /* 0x002fe20000010000 */
        /* <DEDUP_REMOVED lines=8> */
[----:B0-----:R-:W-:Y:S01]  /*15540*/  FFMA.FTZ R3, R8, R0, R181 ;  /* 0x0000000008037223 */ /* 0x001fe200000100b5 */
[-CC-:B------:R-:W-:Y:S01]  /*15550*/  FFMA.FTZ R66, R66, R59.reuse, -R57.reuse ;  /* 0x0000003b42427223 */ /* 0x180fe20000010839 */
[-CC-:B------:R-:W-:Y:S01]  /*15560*/  FFMA.FTZ R67, R67, R59.reuse, -R57.reuse ;  /* 0x0000003b43437223 */ /* 0x180fe20000010839 */
[----:B------:R-:W-:Y:S01]  /*15570*/  FADD.FTZ R7, R9, R52 ;  /* 0x0000003409077221 */ /* 0x000fe20000010000 */
[-CC-:B------:R-:W-:Y:S01]  /*15580*/  FFMA.FTZ R68, R68, R59.reuse, -R57.reuse ;  /* 0x0000003b44447223 */ /* 0x180fe20000010839 */
[-C--:B------:R-:W-:Y:S01]  /*15590*/  FFMA.FTZ R70, R70, R59.reuse, -R57 ;  /* 0x0000003b46467223 */ /* 0x080fe20000010839 */
[----:B------:R-:W0:Y:S01]  /*155a0*/  MUFU.EX2 R26, R26 ;  /* 0x0000001a001a7308 */ /* 0x000e220000000800 */
[----:B------:R-:W-:Y:S01]  /*155b0*/  FADD.FTZ R52, R58, R7 ;  /* 0x000000073a347221 */ /* 0x000fe20000010000 */
[----:B--2---:R-:W-:Y:S01]  /*155c0*/  FADD.FTZ R0, R20, R3 ;  /* 0x0000000314007221 */ /* 0x004fe20000010000 */
[-CC-:B------:R-:W-:Y:S01]  /*155d0*/  FFMA.FTZ R69, R69, R59.reuse, -R57.reuse ;  /* 0x0000003b45457223 */ /* 0x180fe20000010839 */
[-CC-:B------:R-:W-:Y:S01]  /*155e0*/  FFMA.FTZ R71, R71, R59.reuse, -R57.reuse ;  /* 0x0000003b47477223 */ /* 0x180fe20000010839 */
[----:B------:R-:W-:Y:S01]  /*155f0*/  FADD.FTZ R7, R21, R52 ;  /* 0x0000003415077221 */ /* 0x000fe20000010000 */
[----:B------:R-:W-:Y:S01]  /*15600*/  FFMA.FTZ R57, R72, R59, -R57 ;  /* 0x0000003b48397223 */ /* 0x000fe20000010839 */
[----:B------:R-:W-:Y:S01]  /*15610*/  ISETP.GT.AND P4, PT, R4, R12, PT ;  /* 0x0000000c0400720c */ /* 0x000fe20003f84270 */
[----:B------:R-:W2:Y:S01]  /*15620*/  MUFU.EX2 R41, R41 ;  /* 0x0000002900297308 */ /* 0x000ea20000000800 */
[----:B-1----:R-:W-:Y:S01]  /*15630*/  FADD.FTZ R3, R183, R0 ;  /* 0x00000000b7037221 */ /* 0x002fe20000010000 */
[----:B------:R-:W-:Y:S01]  /*15640*/  FADD.FTZ R62, R160, R7 ;  /* 0x00000007a03e7221 */ /* 0x000fe20000010000 */
[----:B------:R-:W-:-:S02]  /*15650*/  @!P1 VIADD R51, R61, 0x28860 ;  /* 0x000288603d339836 */ /* 0x000fc40000000000 */
[-C--:B------:R-:W-:Y:S01]  /*15660*/  FMUL.FTZ R120, R120, R11.reuse ;  /* 0x0000000b78787220 */ /* 0x080fe20000410000 */
[-C--:B------:R-:W-:Y:S01]  /*15670*/  FMUL.FTZ R121, R121, R11.reuse ;  /* 0x0000000b79797220 */ /* 0x080fe20000410000 */
[-C--:B------:R-:W-:Y:S01]  /*15680*/  FMUL.FTZ R124, R124, R11.reuse ;  /* 0x0000000b7c7c7220 */ /* 0x080fe20000410000 */
[-C--:B------:R-:W-:Y:S01]  /*15690*/  FMUL.FTZ R125, R125, R11.reuse ;  /* 0x0000000b7d7d7220 */ /* 0x080fe20000410000 */
[----:B------:R-:W1:Y:S01]  /*156a0*/  MUFU.EX2 R177, R177 ;  /* 0x000000b100b17308 */ /* 0x000e620000000800 */
[----:B0-----:R-:W-:Y:S01]  /*156b0*/  FADD.FTZ R52, R26, R3 ;  /* 0x000000031a347221 */ /* 0x001fe20000010000 */
[----:B------:R-:W-:Y:S01]  /*156c0*/  @!P1 PRMT R51, RZ, 0x654, R51 ;  /* 0x00000654ff339816 */ /* 0x000fe20000000033 */
[-C--:B------:R-:W-:Y:S01]  /*156d0*/  FMUL.FTZ R128, R128, R11.reuse ;  /* 0x0000000b80807220 */ /* 0x080fe20000410000 */
[-C--:B------:R-:W-:Y:S01]  /*156e0*/  FMUL.FTZ R129, R129, R11.reuse ;  /* 0x0000000b81817220 */ /* 0x080fe20000410000 */
[-C--:B------:R-:W-:Y:S01]  /*156f0*/  FMUL.FTZ R132, R132, R11.reuse ;  /* 0x0000000b84847220 */ /* 0x080fe20000410000 */
[----:B------:R0:W-:Y:S01]  /*15700*/  @!P1 SYNCS.ARRIVE.TRANS64.RED.A1T0 RZ, [R51+URZ], RZ ;  /* 0x000000ff33ff99a7 */ /* 0x0001e2000810043f */
[-C--:B------:R-:W-:Y:S01]  /*15710*/  FMUL.FTZ R133, R133, R11.reuse ;  /* 0x0000000b85857220 */ /* 0x080fe20000410000 */
[----:B------:R-:W3:Y:S01]  /*15720*/  MUFU.EX2 R162, R162 ;  /* 0x000000a200a27308 */ /* 0x000ee20000000800 */
        /* <DEDUP_REMOVED lines=10> */
[----:B------:R-:W-:Y:S01]  /*157d0*/  FMUL.FTZ R149, R149, R11 ;  /* 0x0000000b95957220 */ /* 0x000fe20000410000 */
[----:B------:R-:W-:Y:S01]  /*157e0*/  F2FP.BF16.F32.PACK_AB R180, R15, R74 ;  /* 0x0000004a0fb4723e */ /* 0x000fe200000010ff */
[----:B------:R-:W-:Y:S01]  /*157f0*/  VIADD R4, R4, 0xffffffff ;  /* 0xffffffff04047836 */ /* 0x000fe20000000000 */
[----:B------:R-:W-:Y:S01]  /*15800*/  F2FP.BF16.F32.PACK_AB R170, R50, R37 ;  /* 0x0000002532aa723e */ /* 0x000fe200000010ff */
[-C--:B------:R-:W-:Y:S01]  /*15810*/  FMUL.FTZ R90, R90, R8.reuse ;  /* 0x000000085a5a7220 */ /* 0x080fe20000410000 */
[----:B------:R-:W1:Y:S01]  /*15820*/  MUFU.EX2 R156, R156 ;  /* 0x0000009c009c7308 */ /* 0x000e620000000800 */
[----:B---3--:R-:W-:Y:S01]  /*15830*/  FADD.FTZ R7, R162, R7 ;  /* 0x00000007a2077221 */ /* 0x008fe20000010000 */
[----:B------:R-:W-:Y:S01]  /*15840*/  F2FP.BF16.F32.PACK_AB R164, R54, R39 ;  /* 0x0000002736a4723e */ /* 0x000fe200000010ff */
[-C--:B------:R-:W-:Y:S01]  /*15850*/  FMUL.FTZ R91, R91, R8.reuse ;  /* 0x000000085b5b7220 */ /* 0x080fe20000410000 */
[----:B------:R-:W-:Y:S01]  /*15860*/  F2FP.BF16.F32.PACK_AB R166, R58, R9 ;  /* 0x000000093aa6723e */ /* 0x000fe200000010ff */
[-C--:B------:R-:W-:Y:S01]  /*15870*/  FMUL.FTZ R94, R94, R8.reuse ;  /* 0x000000085e5e7220 */ /* 0x080fe20000410000 */
[----:B------:R-:W-:Y:S01]  /*15880*/  F2FP.BF16.F32.PACK_AB R160, R160, R21 ;  /* 0x00000015a0a0723e */ /* 0x000fe200000010ff */
[-C--:B------:R-:W-:Y:S01]  /*15890*/  FMUL.FTZ R95, R95, R8.reuse ;  /* 0x000000085f5f7220 */ /* 0x080fe20000410000 */
[----:B------:R-:W3:Y:S01]  /*158a0*/  MUFU.EX2 R179, R179 ;  /* 0x000000b300b37308 */ /* 0x000ee20000000800 */
[----:B--2---:R-:W-:Y:S01]  /*158b0*/  FADD.FTZ R28, R30, R3 ;  /* 0x000000031e1c7221 */ /* 0x004fe20000010000 */
[----:B------:R-:W-:Y:S01]  /*158c0*/  F2FP.BF16.F32.PACK_AB R162, R162, R41 ;  /* 0x00000029a2a2723e */ /* 0x000fe200000010ff */
[-C--:B------:R-:W-:Y:S01]  /*158d0*/  FMUL.FTZ R98, R98, R8.reuse ;  /* 0x0000000862627220 */ /* 0x080fe20000410000 */
[----:B------:R-:W-:Y:S01]  /*158e0*/  F2FP.BF16.F32.PACK_AB R181, R20, R181 ;  /* 0x000000b514b5723e */ /* 0x000fe200000010ff */
[-C--:B------:R-:W-:Y:S01]  /*158f0*/  FMUL.FTZ R99, R99, R8.reuse ;  /* 0x0000000863637220 */ /* 0x080fe20000410000 */
[----:B------:R-:W-:Y:S01]  /*15900*/  F2FP.BF16.F32.PACK_AB R183, R26, R183 ;  /* 0x000000b71ab7723e */ /* 0x000fe200000010ff */
[-C--:B------:R-:W-:Y:S01]  /*15910*/  FMUL.FTZ R102, R102, R8.reuse ;  /* 0x0000000866667220 */ /* 0x080fe20000410000 */
[----:B------:R-:W2:Y:S01]  /*15920*/  MUFU.EX2 R43, R43 ;  /* 0x0000002b002b7308 */ /* 0x000ea20000000800 */
[----:B-1----:R-:W-:Y:S01]  /*15930*/  FADD.FTZ R32, R156, R7 ;  /* 0x000000079c207221 */ /* 0x002fe20000010000 */
[----:B------:R-:W-:Y:S01]  /*15940*/  F2FP.BF16.F32.PACK_AB R177, R30, R177 ;  /* 0x000000b11eb1723e */ /* 0x000fe200000010ff */
[-C--:B------:R-:W-:Y:S01]  /*15950*/  FMUL.FTZ R103, R103, R8.reuse ;  /* 0x0000000867677220 */ /* 0x080fe20000410000 */
[-C--:B------:R-:W-:Y:S01]  /*15960*/  FMUL.FTZ R106, R106, R8.reuse ;  /* 0x000000086a6a7220 */ /* 0x080fe20000410000 */
[-C--:B------:R-:W-:Y:S01]  /*15970*/  FMUL.FTZ R107, R107, R8.reuse ;  /* 0x000000086b6b7220 */ /* 0x080fe20000410000 */
[-C--:B------:R-:W-:Y:S01]  /*15980*/  FMUL.FTZ R110, R110, R8.reuse ;  /* 0x000000086e6e7220 */ /* 0x080fe20000410000 */
[-C--:B------:R-:W-:Y:S01]  /*15990*/  FMUL.FTZ R111, R111, R8.reuse ;  /* 0x000000086f6f7220 */ /* 0x080fe20000410000 */
[----:B------:R-:W1:Y:S01]  /*159a0*/  MUFU.EX2 R36, R36 ;  /* 0x0000002400247308 */ /* 0x000e620000000800 */
[----:B---3--:R-:W-:Y:S01]  /*159b0*/  FADD.FTZ R3, R179, R28 ;  /* 0x0000001cb3037221 */ /* 0x008fe20000010000 */
[-C--:B------:R-:W-:Y:S01]  /*159c0*/  FMUL.FTZ R114, R114, R8.reuse ;  /* 0x0000000872727220 */ /* 0x080fe20000410000 */
[-C--:B------:R-:W-:Y:S01]  /*159d0*/  FMUL.FTZ R115, R115, R8.reuse ;  /* 0x0000000873737220 */ /* 0x080fe20000410000 */
[-C--:B------:R-:W-:Y:S01]  /*159e0*/  FMUL.FTZ R118, R118, R8.reuse ;  /* 0x0000000876767220 */ /* 0x080fe20000410000 */
[-C--:B------:R-:W-:Y:S01]  /*159f0*/  FMUL.FTZ R119, R119, R8.reuse ;  /* 0x0000000877777220 */ /* 0x080fe20000410000 */
[-C--:B------:R-:W-:Y:S01]  /*15a00*/  FMUL.FTZ R122, R122, R8.reuse ;  /* 0x000000087a7a7220 */ /* 0x080fe20000410000 */
[----:B------:R-:W-:Y:S01]  /*15a10*/  FMUL.FTZ R123, R123, R8 ;  /* 0x000000087b7b7220 */ /* 0x000fe20000410000 */
[----:B------:R-:W3:Y:S01]  /*15a20*/  MUFU.EX2 R158, R158 ;  /* 0x0000009e009e7308 */ /* 0x000ee20000000800 */
[C---:B--2---:R-:W-:Y:S01]  /*15a30*/  FADD.FTZ R7, R43.reuse, R32 ;  /* 0x000000202b077221 */ /* 0x044fe20000010000 */
[----:B------:R-:W-:Y:S01]  /*15a40*/  F2FP.BF16.F32.PACK_AB R156, R43, R156 ;  /* 0x0000009c2b9c723e */ /* 0x000fe200000010ff */
[-C--:B------:R-:W-:Y:S01]  /*15a50*/  FMUL.FTZ R126, R126, R8.reuse ;  /* 0x000000087e7e7220 */ /* 0x080fe20000410000 */
[-C--:B------:R-:W-:Y:S01]  /*15a60*/  FMUL.FTZ R127, R127, R8.reuse ;  /* 0x000000087f7f7220 */ /* 0x080fe20000410000 */
[-C--:B------:R-:W-:Y:S01]  /*15a70*/  FMUL.FTZ R130, R130, R8.reuse ;  /* 0x0000000882827220 */ /* 0x080fe20000410000 */
[-C--:B------:R-:W-:Y:S01]  /*15a80*/  FMUL.FTZ R131, R131, R8.reuse ;  /* 0x0000000883837220 */ /* 0x080fe20000410000 */
[-C--:B------:R-:W-:Y:S01]  /*15a90*/  FMUL.FTZ R134, R134, R8.reuse ;  /* 0x0000000886867220 */ /* 0x080fe20000410000 */
[----:B------:R-:W2:Y:S01]  /*15aa0*/  MUFU.EX2 R173, R173 ;  /* 0x000000ad00ad7308 */ /* 0x000ea20000000800 */
[C---:B-1----:R-:W-:Y:S01]  /*15ab0*/  FADD.FTZ R32, R36.reuse, R3 ;  /* 0x0000000324207221 */ /* 0x042fe20000010000 */
        /* <DEDUP_REMOVED lines=11> */
[----:B------:R-:W-:Y:S01]  /*15b70*/  FMUL.FTZ R151, R151, R8 ;  /* 0x0000000897977220 */ /* 0x000fe20000410000 */
[----:B------:R-:W-:-:S02]  /*15b80*/  IMAD.MOV.U32 R186, RZ, RZ, R14 ;  /* 0x000000ffffba7224 */ /* 0x000fc400078e000e */
[----:B------:R-:W3:Y:S01]  /*15b90*/  MUFU.EX2 R38, R38 ;  /* 0x0000002600267308 */ /* 0x000ee20000000800 */
[----:B--2---:R-:W-:Y:S01]  /*15ba0*/  FADD.FTZ R3, R173, R32 ;  /* 0x00000020ad037221 */ /* 0x004fe20000010000 */
[----:B------:R-:W-:-:S06]  /*15bb0*/  IMAD.MOV.U32 R11, RZ, RZ, R6 ;  /* 0x000000ffff0b7224 */ /* 0x000fcc00078e0006 */
        /* <DEDUP_REMOVED lines=24> */
[----:B-1----:R-:W-:Y:S01]  /*15d40*/  FADD.FTZ R7, R171, R32 ;  /* 0x00000020ab077221 */ /* 0x002fe20000010000 */
[----:B------:R-:W-:-:S03]  /*15d50*/  F2FP.BF16.F32.PACK_AB R171, R10, R171 ;  /* 0x000000ab0aab723e */ /* 0x000fc600000010ff */
[----:B------:R-:W-:Y:S01]  /*15d60*/  FADD.FTZ R32, R10, R7 ;  /* 0x000000070a207221 */ /* 0x000fe20000010000 */
[----:B------:R-:W-:Y:S02]  /*15d70*/  IMAD.MOV.U32 R10, RZ, RZ, R24 ;  /* 0x000000ffff0a7224 */ /* 0x000fe400078e0018 */
[----:B------:R-:W1:Y:S01]  /*15d80*/  MUFU.EX2 R167, R167 ;  /* 0x000000a700a77308 */ /* 0x000e620000000800 */
[----:B---3--:R-:W-:-:S07]  /*15d90*/  FADD.FTZ R7, R165, R32 ;  /* 0x00000020a5077221 */ /* 0x008fce0000010000 */
[----:B------:R-:W3:Y:S01]  /*15da0*/  MUFU.EX2 R0, R56 ;  /* 0x0000003800007308 */ /* 0x000ee20000000800 */
[C---:B--2---:R-:W-:Y:S01]  /*15db0*/  FADD.FTZ R32, R22.reuse, R7 ;  /* 0x0000000716207221 */ /* 0x044fe20000010000 */
[----:B------:R-:W-:Y:S01]  /*15dc0*/  F2FP.BF16.F32.PACK_AB R165, R22, R165 ;  /* 0x000000a516a5723e */ /* 0x000fe200000010ff */
[----:B------:R-:W-:-:S05]  /*15dd0*/  IMAD.MOV.U32 R22, RZ, RZ, R13 ;  /* 0x000000ffff167224 */ /* 0x000fca00078e000d */
        /* <DEDUP_REMOVED lines=32> */
[----:B------:R-:W-:-:S03]  /*15fe0*/  F2FP.BF16.F32.PACK_AB R153, R69, R70 ;  /* 0x000000464599723e */ /* 0x000fc600000010ff */
[----:B---3--:R-:W-:-:S04]  /*15ff0*/  FADD.FTZ R7, R32, R7 ;  /* 0x0000000720077221 */ /* 0x008fc80000010000 */
[C---:B--2---:R-:W-:Y:S01]  /*16000*/  FADD.FTZ R0, R57.reuse, R7 ;  /* 0x0000000739007221 */ /* 0x044fe20000010000 */
[----:B------:R-:W-:Y:S01]  /*16010*/  F2FP.BF16.F32.PACK_AB R155, R57, R32 ;  /* 0x00000020399b723e */ /* 0x000fe200000010ff */
[----:B0-----:R-:W-:Y:S06]  /*16020*/  @P4 BRA `(.L_x_8551) ;  /* 0xffffffc400744947 */ /* 0x001fec000383ffff */
[----:B------:R-:W-:Y:S02]  /*16030*/  IMAD.MOV.U32 R10, RZ, RZ, R24 ;  /* 0x000000ffff0a7224 */ /* 0x000fe400078e0018 */
[----:B------:R-:W-:Y:S02]  /*16040*/  IMAD.MOV.U32 R11, RZ, RZ, R6 ;  /* 0x000000ffff0b7224 */ /* 0x000fe400078e0006 */
[----:B------:R-:W-:Y:S02]  /*16050*/  IMAD.MOV.U32 R22, RZ, RZ, R13 ;  /* 0x000000ffff167224 */ /* 0x000fe400078e000d */
[----:B------:R-:W-:-:S07]  /*16060*/  IMAD.MOV.U32 R186, RZ, RZ, R14 ;  /* 0x000000ffffba7224 */ /* 0x000fce00078e000e */
.L_x_8533:
[----:B------:R-:W0:Y:S01]  /*16070*/  LDC R6, c[0x0][0x448] ;  /* 0x00011200ff067b82 */ /* 0x000e220000000800 */
[----:B------:R-:W-:Y:S01]  /*16080*/  IADD3 R9, R188, 0x1, -R187 ;  /* 0x00000001bc097810 */ /* 0x000fe20007ffe8bb */
[----:B------:R-:W-:-:S06]  /*16090*/  ULDC UR10, c[0x0][0x9dc] ;  /* 0x00027700000a7ab9 */ /* 0x000fcc0000000800 */
[----:B------:R-:W1:Y:S01]  /*160a0*/  LDC R13, c[0x0][0x9e4] ;  /* 0x00027900ff0d7b82 */ /* 0x000e620000000800 */
[----:B0-----:R-:W-:Y:S01]  /*160b0*/  ISETP.NE.AND P4, PT, R6, 0x1, PT ;  /* 0x000000010600780c */ /* 0x001fe20003f85270 */
[----:B------:R-:W-:Y:S01]  /*160c0*/  VIADD R6, R193, 0x7f ;  /* 0x0000007fc1067836 */ /* 0x000fe20000000000 */
[----:B-1----:R-:W-:-:S11]  /*160d0*/  ISETP.GE.AND P5, PT, R13, 0x1, PT ;  /* 0x000000010d00780c */ /* 0x002fd60003fa6270 */
[----:B------:R-:W0:Y:S08]  /*160e0*/  @P4 LDC R7, c[0x0][0x44c] ;  /* 0x00011300ff074b82 */ /* 0x000e300000000800 */
        /* <DEDUP_REMOVED lines=16> */
.L_x_8554:
[----:B------:R-:W-:-:S13]  /*161f0*/  ISETP.NE.AND P2, PT, R13, 0x1, PT ;  /* 0x000000010d00780c */ /* 0x000fda0003f45270 */
[----:B------:R-:W0:Y:S02]  /*16200*/  @P2 LDC.64 R8, c[0x0][0x9e8] ;  /* 0x00027a00ff082b82 */ /* 0x000e240000000a00 */
[----:B0-----:R-:W-:-:S05]  /*16210*/  @P2 IMAD.HI.U32 R8, R6, R8, RZ ;  /* 0x0000000806082227 */ /* 0x001fca00078e00ff */
[----:B------:R-:W-:-:S07]  /*16220*/  @P2 SHF.R.U32.HI R6, RZ, R9, R8 ;  /* 0x00000009ff062219 */ /* 0x000fce0000011608 */
.L_x_8555:
[----:B------:R-:W-:Y:S05]  /*16230*/  BSYNC B0 ;  /* 0x0000000000007941 */ /* 0x000fea0003800000 */
.L_x_8553:
[----:B------:R-:W-:-:S05]  /*16240*/  IMAD R6, R6, R13, RZ ;  /* 0x0000000d06067224 */ /* 0x000fca00078e02ff */
[----:B------:R-:W-:-:S07]  /*16250*/  VIMNMX R7, R7, R6, !PT ;  /* 0x0000000607077248 */ /* 0x000fce0007fe0100 */
.L_x_8552:
[----:B------:R-:W-:-:S05]  /*16260*/  VIADD R7, R7, 0x7f ;  /* 0x0000007f07077836 */ /* 0x000fca0000000000 */
[----:B------:R-:W-:-:S04]  /*16270*/  SHF.R.S32.HI R6, RZ, 0x1f, R7 ;  /* 0x0000001fff067819 */ /* 0x000fc80000011407 */
[----:B------:R-:W-:-:S04]  /*16280*/  LEA.HI R6, R6, R7, RZ, 0x7 ;  /* 0x0000000706067211 */ /* 0x000fc800078f38ff */
[----:B------:R-:W-:-:S04]  /*16290*/  SHF.R.S32.HI R7, RZ, 0x7, R6 ;  /* 0x00000007ff077819 */ /* 0x000fc80000011406 */
[----:B------:R-:W-:-:S04]  /*162a0*/  VIMNMX R14, R196, R7, !PT ;  /* 0x00000007c40e7248 */ /* 0x000fc80007fe0100 */
[----:B------:R-:W-:-:S13]  /*162b0*/  ISETP.GE.AND P2, PT, R4, R14, PT ;  /* 0x0000000e0400720c */ /* 0x000fda0003f46270 */
[----:B------:R-:W-:Y:S05]  /*162c0*/  @!P2 BRA `(.L_x_8556) ;  /* 0x000000280084a947 */ /* 0x000fea0003800000 */
[----:B------:R-:W-:Y:S02]  /*162d0*/  IMAD.MOV.U32 R13, RZ, RZ, R10 ;  /* 0x000000ffff0d7224 */ /* 0x000fe400078e000a */
[----:B------:R-:W-:Y:S02]  /*162e0*/  IMAD.MOV.U32 R12, RZ, RZ, R11 ;  /* 0x000000ffff0c7224 */ /* 0x000fe400078e000b */
[----:B------:R-:W-:Y:S02]  /*162f0*/  IMAD.MOV.U32 R20, RZ, RZ, R186 ;  /* 0x000000ffff147224 */ /* 0x000fe400078e00ba */
[----:B------:R-:W-:-:S07]  /*16300*/  IMAD.MOV.U32 R15, RZ, RZ, R22 ;  /* 0x000000ffff0f7224 */ /* 0x000fce00078e0016 */
.L_x_8566:
        /* <DEDUP_REMOVED lines=10> */
.L_x_8558:
[----:B------:R-:W-:Y:S01]  /*163b0*/  IMAD R6, R22, 0x8, R2 ;  /* 0x0000000816067824 */ /* 0x000fe200078e0202 */
[----:B------:R-:W-:-:S04]  /*163c0*/  SHF.L.U32 R7, R186, 0x1f, RZ ;  /* 0x0000001fba077819 */ /* 0x000fc800000006ff */
[----:B------:R0:W1:Y:S01]  /*163d0*/  SYNCS.PHASECHK.TRANS64.TRYWAIT P3, [R6+URZ+0x28830], R7 ;  /* 0x02883007060075a7 */ /* 0x000062000806017f */
[----:B------:R-:W-:Y:S05]  /*163e0*/  @!P0 BRA `(.L_x_8559) ;  /* 0x0000000000048947 */ /* 0x000fea0003800000 */
[----:B------:R-:W-:Y:S01]  /*163f0*/  BPT.TRAP 0x1 ;  /* 0x000000040000795c */ /* 0x000fe20000300000 */
.L_x_8559:
[----:B------:R-:W-:Y:S04]  /*16400*/  BSSY B0, `(.L_x_8557) ;  /* 0x0000004000007945 */ /* 0x000fe80003800000 */
[----:B-1----:R-:W-:Y:S05]  /*16410*/  @P3 BRA `(.L_x_8560) ;  /* 0x0000000000083947 */ /* 0x002fea0003800000 */
[----:B------:R-:W1:Y:S02]  /*16420*/  SYNCS.PHASECHK.TRANS64.TRYWAIT P3, [R6+URZ+0x28830], R7 ;  /* 0x02883007060075a7 */ /* 0x000e64000806017f */
[----:B-1----:R-:W-:Y:S05]  /*16430*/  @!P3 BRA `(.L_x_8561) ;  /* 0x000001200038b947 */ /* 0x002fea0003800000 */
.L_x_8560:
[----:B------:R-:W-:Y:S05]  /*16440*/  BSYNC B0 ;  /* 0x0000000000007941 */ /* 0x000fea0003800000 */
.L_x_8557:
        /* <DEDUP_REMOVED lines=64> */
.L_x_8563:
[----:B------:R-:W-:Y:S01]  /*16850*/  SHF.L.U32 R6, R20, 0x1f, RZ ;  /* 0x0000001f14067819 */ /* 0x000fe200000006ff */
[----:B------:R-:W-:-:S04]  /*16860*/  IMAD R7, R15, 0x8, R2 ;  /* 0x000000080f077824 */ /* 0x000fc800078e0202 */
[----:B------:R0:W1:Y:S01]  /*16870*/  SYNCS.PHASECHK.TRANS64.TRYWAIT P2, [R7+URZ+0x28850], R6 ;  /* 0x02885006070075a7 */ /* 0x000062000804017f */
[----:B------:R-:W-:Y:S05]  /*16880*/  @!P0 BRA `(.L_x_8564) ;  /* 0x0000000000048947 */ /* 0x000fea0003800000 */
[----:B------:R-:W-:Y:S01]  /*16890*/  BPT.TRAP 0x1 ;  /* 0x000000040000795c */ /* 0x000fe20000300000 */
.L_x_8564:
[----:B-1----:R-:W-:Y:S05]  /*168a0*/  @P2 BRA `(.L_x_8562) ;  /* 0x0000000000082947 */ /* 0x002fea0003800000 */
[----:B------:R-:W1:Y:S02]  /*168b0*/  SYNCS.PHASECHK.TRANS64.TRYWAIT P2, [R7+URZ+0x28850], R6 ;  /* 0x02885006070075a7 */ /* 0x000e64000804017f */
[----:B-1----:R-:W-:Y:S05]  /*168c0*/  @!P2 BRA `(.L_x_8565) ;  /* 0x0000011c0028a947 */ /* 0x002fea0003800000 */
.L_x_8562:
[----:B01----:R-:W-:Y:S01]  /*168d0*/  VIADD R6, R2, 0x400 ;  /* 0x0000040002067836 */ /* 0x003fe20000000000 */
[----:B------:R-:W-:Y:S05]  /*168e0*/  WARPSYNC.ALL ;  /* 0x0000000000007948 */ /* 0x000fea0003800000 */
[----:B------:R-:W-:-:S04]  /*168f0*/  SHF.R.U32.HI R6, RZ, 0x4, R6 ;  /* 0x00000004ff067819 */ /* 0x000fc80000011606 */
[----:B------:R-:W-:-:S04]  /*16900*/  LOP3.LUT R6, R6, 0x3fff, RZ, 0xc0, !PT ;  /* 0x00003fff06067812 */ /* 0x000fc800078ec0ff */
[----:B------:R-:W-:-:S05]  /*16910*/  LOP3.LUT R6, R6, 0x4000000, RZ, 0xfc, !PT ;  /* 0x0400000006067812 */ /* 0x000fca00078efcff */
[----:B------:R-:W-:Y:S01]  /*16920*/  IMAD R6, R15, 0x800, R6 ;  /* 0x000008000f067824 */ /* 0x000fe200078e0206 */
[----:B------:R-:W-:Y:S01]  /*16930*/  WARPGROUP.ARRIVE ;  /* 0x00000000000079c5 */ /* 0x000fe20000000000 */
[----:B------:R-:W-:Y:S02]  /*16940*/  IMAD.MOV.U32 R7, RZ, RZ, 0x40000040 ;  /* 0x40000040ff077424 */ /* 0x000fe400078e00ff */
[----:B------:R-:W-:Y:S01]  /*16950*/  FMUL.FTZ R21, R24, UR37 ;  /* 0x0000002518157c20 */ /* 0x000fe20008410000 */
[C---:B------:R-:W-:Y:S01]  /*16960*/  VIADD R8, R6.reuse, 0x80 ;  /* 0x0000008006087836 */ /* 0x040fe20000000000 */
[----:B------:R-:W-:Y:S01]  /*16970*/  R2UR UR10, R6 ;  /* 0x00000000060a72ca */ /* 0x000fe200000e0000 */
[----:B------:R-:W-:Y:S01]  /*16980*/  IMAD.MOV.U32 R9, RZ, RZ, 0x40000040 ;  /* 0x40000040ff097424 */ /* 0x000fe200078e00ff */
[----:B------:R-:W-:Y:S01]  /*16990*/  R2UR UR11, R7 ;  /* 0x00000000070b72ca */ /* 0x000fe200000e0000 */
        /* <DEDUP_REMOVED lines=12> */
[----:B------:R-:W-:Y:S01]  /*16a60*/  HGMMA.64x128x16.F32.BF16 R88, R180, gdesc[UR8].tnspB, R88, gsb0 ;  /* 0x41e00008b4587df0 */ /* 0x000fe20008001858 */
[----:B------:R-:W-:Y:S01]  /*16a70*/  R2UR UR10, R8 ;  /* 0x00000000080a72ca */ /* 0x000fe200000e0000 */
[----:B------:R-:W-:Y:S01]  /*16a80*/  VIADD R8, R6, 0x100 ;  /* 0x0000010006087836 */ /* 0x000fe20000000000 */
[----:B------:R-:W-:Y:S01]  /*16a90*/  R2UR UR11, R9 ;  /* 0x00000000090b72ca */ /* 0x000fe200000e0000 */
[----:B------:R-:W-:Y:S01]  /*16aa0*/  IMAD.MOV.U32 R9, RZ, RZ, 0x40000040 ;  /* 0x40000040ff097424 */ /* 0x000fe200078e00ff */
        /* <DEDUP_REMOVED lines=47> */
[----:B------:R-:W1:Y:S01]  /*16da0*/  LDC R59, c[0x0][0x988] ;  /* 0x00026200ff3b7b82 */ /* 0x000e620000000800 */
        /* <DEDUP_REMOVED lines=9> */
[----:B------:R-:W-:Y:S01]  /*16e40*/  FMUL.FTZ R234, R87, UR37 ;  /* 0x0000002557ea7c20 */ /* 0x000fe20008410000 */
[----:B------:R-:W5:Y:S01]  /*16e50*/  S2R R231, SR_TID.X ;  /* 0x0000000000e77919 */ /* 0x000f620000002100 */
[----:B------:R-:W-:Y:S01]  /*16e60*/  @!P1 IMAD R15, R15, 0x8, R2 ;  /* 0x000000080f0f9824 */ /* 0x000fe200078e0202 */
[C---:B------:R-:W-:Y:S01]  /*16e70*/  ISETP.GT.AND P2, PT, R4.reuse, R14, PT ;  /* 0x0000000e0400720c */ /* 0x040fe20003f44270 */
[----:B------:R-:W-:-:S02]  /*16e80*/  VIADD R4, R4, 0xffffffff ;  /* 0xffffffff04047836 */ /* 0x000fc40000000000 */
[----:B------:R-:W-:Y:S01]  /*16e90*/  @!P1 VIADD R15, R15, 0x28860 ;  /* 0x000288600f0f9836 */ /* 0x000fe20000000000 */
[----:B------:R-:W4:Y:S04]  /*16ea0*/  MUFU.TANH R41, R41 ;  /* 0x0000002900297308 */ /* 0x000f280000002400 */
[----:B------:R-:W-:-:S04]  /*16eb0*/  @!P1 PRMT R15, RZ, 0x654, R15 ;  /* 0x00000654ff0f9816 */ /* 0x000fc8000000000f */
[----:B------:R-:W1:Y:S08]  /*16ec0*/  MUFU.TANH R42, R42 ;  /* 0x0000002a002a7308 */ /* 0x000e700000002400 */
[----:B------:R-:W1:Y:S08]  /*16ed0*/  MUFU.TANH R46, R46 ;  /* 0x0000002e002e7308 */ /* 0x000e700000002400 */
[----:B------:R-:W1:Y:S01]  /*16ee0*/  MUFU.TANH R47, R47 ;  /* 0x0000002f002f7308 */ /* 0x000e620000002400 */
[----:B-----5:R-:W-:-:S07]  /*16ef0*/  SHF.R.U32.HI R231, RZ, 0x7, R231 ;  /* 0x00000007ffe77819 */ /* 0x020fce00000116e7 */
        /* <DEDUP_REMOVED lines=9> */
[----:B------:R-:W-:-:S03]  /*16f90*/  FMUL.FTZ R182, R75, UR37 ;  /* 0x000000254bb67c20 */ /* 0x000fc60008410000 */
[----:B------:R-:W5:Y:S01]  /*16fa0*/  MUFU.TANH R60, R60 ;  /* 0x0000003c003c7308 */ /* 0x000f620000002400 */
[----:B------:R-:W-:Y:S01]  /*16fb0*/  HGMMA.64x128x16.F32.BF16 R88, R176, gdesc[UR8].tnspB, R88, gsb0 ;  /* 0x41e00008b0587df0 */ /* 0x000fe20008001858 */
[----:B------:R-:W-:Y:S02]  /*16fc0*/  R2UR UR10, R8 ;  /* 0x00000000080a72ca */ /* 0x000fe400000e0000 */
[----:B------:R-:W-:Y:S02]  /*16fd0*/  R2UR UR11, R9 ;  /* 0x00000000090b72ca */ /* 0x000fe400000e0000 */
[----:B--2---:R-:W-:Y:S02]  /*16fe0*/  FMNMX.FTZ R8, R32, R11, !PT ;  /* 0x0000000b20087209 */ /* 0x004fe40007810000 */
[----:B------:R-:W2:Y:S02]  /*16ff0*/  MUFU.TANH R62, R62 ;  /* 0x0000003e003e7308 */ /* 0x000ea40000002400 */
[----:B0-----:R-:W-:-:S04]  /*17000*/  FMNMX.FTZ R9, R35, R8, !PT ;  /* 0x0000000823097209 */ /* 0x001fc80007810000 */
[----:B---3--:R-:W-:Y:S02]  /*17010*/  FMNMX.FTZ R8, R38, R9, !PT ;  /* 0x0000000926087209 */ /* 0x008fe40007810000 */
[----:B------:R-:W0:Y:S02]  /*17020*/  MUFU.TANH R64, R64 ;  /* 0x0000004000407308 */ /* 0x000e240000002400 */
[----:B----4-:R-:W-:-:S04]  /*17030*/  FMNMX.FTZ R8, R39, R8, !PT ;  /* 0x0000000827087209 */ /* 0x010fc80007810000 */
[----:B------:R-:W-:Y:S02]  /*17040*/  FMNMX.FTZ R9, R41, R8, !PT ;  /* 0x0000000829097209 */ /* 0x000fe40007810000 */
[----:B------:R-:W3:Y:S02]  /*17050*/  MUFU.TANH R68, R68 ;  /* 0x0000004400447308 */ /* 0x000ee40000002400 */
[----:B-1----:R-:W-:-:S04]  /*17060*/  FMNMX.FTZ R9, R42, R9, !PT ;  /* 0x000000092a097209 */ /* 0x002fc80007810000 */
[----:B------:R-:W-:Y:S02]  /*17070*/  FMNMX.FTZ R8, R46, R9, !PT ;  /* 0x000000092e087209 */ /* 0x000fe40007810000 */
[----:B------:R-:W1:Y:S02]  /*17080*/  MUFU.TANH R72, R72 ;  /* 0x0000004800487308 */ /* 0x000e640000002400 */
[----:B------:R-:W-:-:S04]  /*17090*/  FMNMX.FTZ R9, R47, R8, !PT ;  /* 0x000000082f097209 */ /* 0x000fc80007810000 */
[----:B-----5:R-:W-:Y:S02]  /*170a0*/  FMNMX.FTZ R8, R50, R9, !PT ;  /* 0x0000000932087209 */ /* 0x020fe40007810000 */
[----:B------:R-:W-:Y:S02]  /*170b0*/  MUFU.TANH R76, R76 ;  /* 0x0000004c004c7308 */ /* 0x000fe40000002400 */
[----:B------:R-:W-:-:S04]  /*170c0*/  FMNMX.FTZ R9, R51, R8, !PT ;  /* 0x0000000833097209 */ /* 0x000fc80007810000 */
[----:B------:R-:W-:Y:S02]  /*170d0*/  FMNMX.FTZ R8, R54, R9, !PT ;  /* 0x0000000936087209 */ /* 0x000fe40007810000 */
[----:B------:R-:W-:Y:S02]  /*170e0*/  MUFU.TANH R20, R20 ;  /* 0x0000001400147308 */ /* 0x000fe40000002400 */
[----:B------:R-:W-:-:S04]  /*170f0*/  FMNMX.FTZ R8, R55, R8, !PT ;  /* 0x0000000837087209 */ /* 0x000fc80007810000 */
[----:B------:R-:W-:Y:S01]  /*17100*/  FMNMX.FTZ R9, R57, R8, !PT ;  /* 0x0000000839097209 */ /* 0x000fe20007810000 */
[----:B------:R-:W-:Y:S01]  /*17110*/  VIADD R8, R6, 0x180 ;  /* 0x0000018006087836 */ /* 0x000fe20000000000 */
[----:B------:R-:W-:Y:S02]  /*17120*/  MUFU.TANH R24, R24 ;  /* 0x0000001800187308 */ /* 0x000fe40000002400 */
[----:B------:R-:W-:-:S04]  /*17130*/  FMNMX.FTZ R9, R58, R9, !PT ;  /* 0x000000093a097209 */ /* 0x000fc80007810000 */
[----:B------:R-:W-:Y:S02]  /*17140*/  FMNMX.FTZ R9, R60, R9, !PT ;  /* 0x000000093c097209 */ /* 0x000fe40007810000 */
[----:B------:R-:W-:Y:S02]  /*17150*/  MUFU.TANH R25, R25 ;  /* 0x0000001900197308 */ /* 0x000fe40000002400 */
[----:B--2---:R-:W-:-:S04]  /*17160*/  FMNMX.FTZ R9, R62, R9, !PT ;  /* 0x000000093e097209 */ /* 0x004fc80007810000 */
[----:B0-----:R-:W-:Y:S02]  /*17170*/  FMNMX.FTZ R9, R64, R9, !PT ;  /* 0x0000000940097209 */ /* 0x001fe40007810000 */
[----:B------:R-:W-:Y:S02]  /*17180*/  MUFU.TANH R27, R27 ;  /* 0x0000001b001b7308 */ /* 0x000fe40000002400 */
[----:B---3--:R-:W-:-:S04]  /*17190*/  FMNMX.FTZ R9, R68, R9, !PT ;  /* 0x0000000944097209 */ /* 0x008fc80007810000 */
[----:B-1----:R-:W-:Y:S02]  /*171a0*/  FMNMX.FTZ R9, R72, R9, !PT ;  /* 0x0000000948097209 */ /* 0x002fe40007810000 */
        /* <DEDUP_REMOVED lines=15> */
[----:B------:R-:W-:Y:S01]  /*172a0*/  HGMMA.64x128x16.F32.BF16 R88, R172, gdesc[UR8].tnspB, R88, gsb0 ;  /* 0x41e00008ac587df0 */ /* 0x000fe20008001858 */
[----:B------:R-:W-:-:S06]  /*172b0*/  R2UR UR10, R8 ;  /* 0x00000000080a72ca */ /* 0x000fcc00000e0000 */
        /* <DEDUP_REMOVED lines=18> */
[----:B------:R-:W-:Y:S01]  /*173e0*/  FMUL.FTZ R172, R73, UR37 ;  /* 0x0000002549ac7c20 */ /* 0x000fe20008410000 */
[----:B------:R-:W-:Y:S01]  /*173f0*/  FMUL.FTZ R174, R77, UR37 ;  /* 0x000000254dae7c20 */ /* 0x000fe20008410000 */
[----:B------:R-:W-:-:S03]  /*17400*/  WARPGROUP.ARRIVE ;  /* 0x00000000000079c5 */ /* 0x000fc60000000000 */
[----:B------:R-:W-:Y:S08]  /*17410*/  MUFU.TANH R82, R82 ;  /* 0x0000005200527308 */ /* 0x000ff00000002400 */
[----:B------:R-:W0:Y:S08]  /*17420*/  MUFU.TANH R172, R172 ;  /* 0x000000ac00ac7308 */ /* 0x000e300000002400 */
[----:B------:R-:W1:Y:S08]  /*17430*/  MUFU.TANH R174, R174 ;  /* 0x000000ae00ae7308 */ /* 0x000e700000002400 */
[----:B------:R-:W-:Y:S01]  /*17440*/  MUFU.TANH R232, R232 ;  /* 0x000000e800e87308 */ /* 0x000fe20000002400 */
[----:B0-----:R-:W-:-:S04]  /*17450*/  FMNMX.FTZ R9, R172, R9, !PT ;  /* 0x00000009ac097209 */ /* 0x001fc80007810000 */
[----:B------:R-:W-:Y:S01]  /*17460*/  FMNMX.FTZ R11, R76, R9, !PT ;  /* 0x000000094c0b7209 */ /* 0x000fe20007810000 */
[----:B------:R-:W-:Y:S02]  /*17470*/  IMAD.MOV.U32 R9, RZ, RZ, 0x40000040 ;  /* 0x40000040ff097424 */ /* 0x000fe400078e00ff */
[----:B------:R-:W-:Y:S01]  /*17480*/  MUFU.TANH R86, R86 ;  /* 0x0000005600567308 */ /* 0x000fe20000002400 */
[----:B-1----:R-:W-:Y:S02]  /*17490*/  FMNMX.FTZ R11, R174, R11, !PT ;  /* 0x0000000bae0b7209 */ /* 0x002fe40007810000 */
[----:B------:R-:W-:Y:S01]  /*174a0*/  R2UR UR11, R9 ;  /* 0x00000000090b72ca */ /* 0x000fe200000e0000 */
[----:B------:R-:W-:Y:S01]  /*174b0*/  IMAD.MOV.U32 R9, RZ, RZ, 0x40000040 ;  /* 0x40000040ff097424 */ /* 0x000fe200078e00ff */
[----:B------:R-:W-:-:S03]  /*174c0*/  FMNMX.FTZ R11, R176, R11, !PT ;  /* 0x0000000bb00b7209 */ /* 0x000fc60007810000 */
[----:B------:R-:W-:Y:S01]  /*174d0*/  MUFU.TANH R234, R234 ;  /* 0x000000ea00ea7308 */ /* 0x000fe20000002400 */
[----:B------:R-:W-:-:S04]  /*174e0*/  FMNMX.FTZ R11, R80, R11, !PT ;  /* 0x0000000b500b7209 */ /* 0x000fc80007810000 */
[----:B------:R-:W-:-:S03]  /*174f0*/  FMNMX.FTZ R11, R178, R11, !PT ;  /* 0x0000000bb20b7209 */ /* 0x000fc60007810000 */
[----:B------:R-:W-:Y:S01]  /*17500*/  HGMMA.64x128x16.F32.BF16 R88, R168, gdesc[UR8].tnspB, R88, gsb0 ;  /* 0x41e00008a8587df0 */ /* 0x000fe20008001858 */
[----:B------:R-:W-:Y:S02]  /*17510*/  FMNMX.FTZ R11, R84, R11, !PT ;  /* 0x0000000b540b7209 */ /* 0x000fe40007810000 */
[----:B------:R-:W-:Y:S01]  /*17520*/  R2UR UR11, R9 ;  /* 0x00000000090b72ca */ /* 0x000fe200000e0000 */
[----:B------:R-:W-:Y:S02]  /*17530*/  IMAD.MOV.U32 R9, RZ, RZ, 0x40000040 ;  /* 0x40000040ff097424 */ /* 0x000fe400078e00ff */
[----:B------:R-:W0:Y:S02]  /*17540*/  SHFL.BFLY PT, R8, R11, 0x2, 0x1f ;  /* 0x0c401f000b087f89 */ /* 0x000e2400000e0000 */
[----:B0-----:R-:W-:-:S05]  /*17550*/  FMNMX.FTZ R8, R11, R8, !PT ;  /* 0x000000080b087209 */ /* 0x001fca0007810000 */
[----:B------:R-:W0:Y:S02]  /*17560*/  SHFL.BFLY PT, R11, R8, 0x1, 0x1f ;  /* 0x0c201f00080b7f89 */ /* 0x000e2400000e0000 */
[----:B0-----:R-:W-:-:S05]  /*17570*/  FMNMX.FTZ R11, R8, R11, !PT ;  /* 0x0000000b080b7209 */ /* 0x001fca0007810000 */
[C---:B------:R-:W-:Y:S01]  /*17580*/  FADD.FTZ R8, -R11.reuse, R12 ;  /* 0x0000000c0b087221 */ /* 0x040fe20000010100 */
[----:B------:R-:W-:-:S03]  /*17590*/  FMUL.FTZ R61, R11, R59 ;  /* 0x0000003b0b3d7220 */ /* 0x000fc60000410000 */
[-C--:B------:R-:W-:Y:S01]  /*175a0*/  FMUL.FTZ R12, R8, R59.reuse ;  /* 0x0000003b080c7220 */ /* 0x080fe20000410000 */
[----:B------:R-:W-:Y:S02]  /*175b0*/  VIADD R8, R6, 0x200 ;  /* 0x0000020006087836 */ /* 0x000fe40000000000 */
[--C-:B------:R-:W-:Y:S01]  /*175c0*/  FFMA.FTZ R236, R7, R59, -R61.reuse ;  /* 0x0000003b07ec7223 */ /* 0x100fe2000001083d */
[----:B------:R-:W-:Y:S01]  /*175d0*/  FMNMX.FTZ R7, R20, R13, !PT ;  /* 0x0000000d14077209 */ /* 0x000fe20007810000 */
[-CC-:B------:R-:W-:Y:S01]  /*175e0*/  FFMA.FTZ R63, R10, R59.reuse, -R61.reuse ;  /* 0x0000003b0a3f7223 */ /* 0x180fe2000001083d */
[-CC-:B------:R-:W-:Y:S01]  /*175f0*/  FFMA.FTZ R65, R32, R59.reuse, -R61.reuse ;  /* 0x0000003b20417223 */ /* 0x180fe2000001083d */
[----:B------:R-:W-:Y:S01]  /*17600*/  R2UR UR10, R8 ;  /* 0x00000000080a72ca */ /* 0x000fe200000e0000 */
[--C-:B------:R-:W-:Y:S01]  /*17610*/  FFMA.FTZ R32, R38, R59, -R61.reuse ;  /* 0x0000003b26207223 */ /* 0x100fe2000001083d */
[----:B------:R-:W-:Y:S01]  /*17620*/  FMNMX.FTZ R8, R24, R7, !PT ;  /* 0x0000000718087209 */ /* 0x000fe20007810000 */
[-CC-:B------:R-:W-:Y:S01]  /*17630*/  FFMA.FTZ R38, R50, R59.reuse, -R61.reuse ;  /* 0x0000003b32267223 */ /* 0x180fe2000001083d */
        /* <DEDUP_REMOVED lines=19> */
[----:B------:R-:W-:Y:S01]  /*17770*/  FMNMX.FTZ R8, R40, R7, !PT ;  /* 0x0000000728087209 */ /* 0x000fe20007810000 */
[----:B0-----:R-:W-:-:S03]  /*17780*/  FFMA.FTZ R3, R12, R3, R21 ;  /* 0x000000030c037223 */ /* 0x001fc60000010015 */
        /* <DEDUP_REMOVED lines=10> */
[----:B------:R-:W-:Y:S01]  /*17830*/  VIADD R8, R6, 0x280 ;  /* 0x0000028006087836 */ /* 0x000fe20000000000 */
[----:B------:R-:W-:Y:S02]  /*17840*/  WARPGROUP.DEPBAR.LE gsb0, 0x0 ;  /* 0x00008000000079c5 */ /* 0x000fe40000010000 */
[----:B------:R-:W-:Y:S01]  /*17850*/  WARPGROUP.ARRIVE ;  /* 0x00000000000079c5 */ /* 0x000fe20000000000 */
[----:B------:R-:W-:Y:S01]  /*17860*/  FMUL.FTZ R168, R67, UR37 ;  /* 0x0000002543a87c20 */ /* 0x000fe20008410000 */
[----:B------:R-:W-:Y:S01]  /*17870*/  FMUL.FTZ R170, R71, UR37 ;  /* 0x0000002547aa7c20 */ /* 0x000fe20008410000 */
[----:B------:R-:W-:Y:S01]  /*17880*/  FMNMX.FTZ R7, R56, R7, !PT ;  /* 0x0000000738077209 */ /* 0x000fe20007810000 */
[-CC-:B------:R-:W-:Y:S01]  /*17890*/  FFMA.FTZ R67, R28, R59.reuse, -R61.reuse ;  /* 0x0000003b1c437223 */ /* 0x180fe2000001083d */
[--C-:B------:R-:W-:Y:S01]  /*178a0*/  FFMA.FTZ R28, R46, R59, -R61.reuse ;  /* 0x0000003b2e1c7223 */ /* 0x100fe2000001083d */
[----:B------:R-:W-:Y:S01]  /*178b0*/  HGMMA.64x128x16.F32.BF16 R88, R164, gdesc[UR8].tnspB, R88, gsb0 ;  /* 0x41e00008a4587df0 */ /* 0x000fe20008001858 */
[----:B------:R-:W-:Y:S01]  /*178c0*/  R2UR UR10, R8 ;  /* 0x00000000080a72ca */ /* 0x000fe200000e0000 */
[----:B------:R-:W0:Y:S01]  /*178d0*/  MUFU.TANH R168, R168 ;  /* 0x000000a800a87308 */ /* 0x000e220000002400 */
[----:B------:R-:W-:Y:S01]  /*178e0*/  R2UR UR11, R9 ;  /* 0x00000000090b72ca */ /* 0x000fe200000e0000 */
[----:B------:R-:W-:Y:S01]  /*178f0*/  IMAD.MOV.U32 R9, RZ, RZ, 0x40000040 ;  /* 0x40000040ff097424 */ /* 0x000fe200078e00ff */
[----:B------:R-:W-:Y:S01]  /*17900*/  FMNMX.FTZ R7, R180, R7, !PT ;  /* 0x00000007b4077209 */ /* 0x000fe20007810000 */
[-CC-:B------:R-:W-:Y:S01]  /*17910*/  FFMA.FTZ R46, R54, R59.reuse, -R61.reuse ;  /* 0x0000003b362e7223 */ /* 0x180fe2000001083d */
[-CC-:B------:R-:W-:Y:S01]  /*17920*/  FFMA.FTZ R71, R68, R59.reuse, -R61.reuse ;  /* 0x0000003b44477223 */ /* 0x180fe2000001083d */
[----:B------:R-:W-:Y:S01]  /*17930*/  FFMA.FTZ R54, R76, R59, -R61 ;  /* 0x0000003b4c367223 */ /* 0x000fe2000001083d */
[----:B------:R-:W-:Y:S01]  /*17940*/  FMNMX.FTZ R7, R66, R7, !PT ;  /* 0x0000000742077209 */ /* 0x000fe20007810000 */
[----:B------:R-:W1:Y:S08]  /*17950*/  MUFU.TANH R170, R170 ;  /* 0x000000aa00aa7308 */ /* 0x000e700000002400 */
[----:B------:R-:W-:Y:S01]  /*17960*/  MUFU.EX2 R67, R67 ;  /* 0x0000004300437308 */ /* 0x000fe20000000800 */
[----:B0-----:R-:W-:-:S04]  /*17970*/  FMNMX.FTZ R7, R168, R7, !PT ;  /* 0x00000007a8077209 */ /* 0x001fc80007810000 */
[----:B------:R-:W-:-:S03]  /*17980*/  FMNMX.FTZ R7, R70, R7, !PT ;  /* 0x0000000746077209 */ /* 0x000fc60007810000 */
[----:B------:R-:W0:Y:S01]  /*17990*/  MUFU.EX2 R39, R39 ;  /* 0x0000002700277308 */ /* 0x000e220000000800 */
[----:B-1----:R-:W-:-:S04]  /*179a0*/  FMNMX.FTZ R7, R170, R7, !PT ;  /* 0x00000007aa077209 */ /* 0x002fc80007810000 */
[----:B------:R-:W-:-:S03]  /*179b0*/  FMNMX.FTZ R7, R74, R7, !PT ;  /* 0x000000074a077209 */ /* 0x000fc60007810000 */
[----:B------:R-:W-:Y:S01]  /*179c0*/  MUFU.EX2 R28, R28 ;  /* 0x0000001c001c7308 */ /* 0x000fe20000000800 */
[----:B------:R-:W-:-:S04]  /*179d0*/  FMNMX.FTZ R7, R182, R7, !PT ;  /* 0x00000007b6077209 */ /* 0x000fc80007810000 */
[----:B------:R-:W-:-:S03]  /*179e0*/  FMNMX.FTZ R7, R78, R7, !PT ;  /* 0x000000074e077209 */ /* 0x000fc60007810000 */
[----:B------:R-:W-:Y:S01]  /*179f0*/  MUFU.EX2 R38, R38 ;  /* 0x0000002600267308 */ /* 0x000fe20000000800 */
[----:B------:R-:W-:Y:S02]  /*17a00*/  FMNMX.FTZ R7, R230, R7, !PT ;  /* 0x00000007e6077209 */ /* 0x000fe40007810000 */
[----:B0-----:R-:W-:Y:S02]  /*17a10*/  F2FP.BF16.F32.PACK_AB R172, R39, R32 ;  /* 0x0000002027ac723e */ /* 0x001fe400000010ff */
[----:B------:R-:W-:-:S03]  /*17a20*/  FMNMX.FTZ R7, R82, R7, !PT ;  /* 0x0000000752077209 */ /* 0x000fc60007810000 */
[----:B------:R-:W-:Y:S01]  /*17a30*/  MUFU.EX2 R46, R46 ;  /* 0x0000002e002e7308 */ /* 0x000fe20000000800 */
[----:B------:R-:W-:-:S04]  /*17a40*/  FMNMX.FTZ R7, R232, R7, !PT ;  /* 0x00000007e8077209 */ /* 0x000fc80007810000 */
[----:B------:R-:W-:-:S03]  /*17a50*/  FMNMX.FTZ R7, R86, R7, !PT ;  /* 0x0000000756077209 */ /* 0x000fc60007810000 */
[----:B------:R-:W-:Y:S01]  /*17a60*/  MUFU.EX2 R71, R71 ;  /* 0x0000004700477308 */ /* 0x000fe20000000800 */
[----:B------:R-:W-:-:S05]  /*17a70*/  FMNMX.FTZ R7, R234, R7, !PT ;  /* 0x00000007ea077209 */ /* 0x000fca0007810000 */
[----:B------:R-:W0:Y:S02]  /*17a80*/  SHFL.BFLY PT, R8, R7, 0x2, 0x1f ;  /* 0x0c401f0007087f89 */ /* 0x000e2400000e0000 */
[----:B------:R-:W-:Y:S08]  /*17a90*/  MUFU.EX2 R50, R50 ;  /* 0x0000003200327308 */ /* 0x000ff00000000800 */
[----:B------:R-:W-:Y:S08]  /*17aa0*/  MUFU.EX2 R69, R69 ;  /* 0x0000004500457308 */ /* 0x000ff00000000800 */
[----:B------:R-:W-:Y:S01]  /*17ab0*/  MUFU.EX2 R54, R54 ;  /* 0x0000003600367308 */ /* 0x000fe20000000800 */
[----:B0-----:R-:W-:Y:S01]  /*17ac0*/  FMNMX.FTZ R10, R7, R8, !PT ;  /* 0x00000008070a7209 */ /* 0x001fe20007810000 */
[----:B------:R-:W-:-:S06]  /*17ad0*/  VIADD R8, R6, 0x300 ;  /* 0x0000030006087836 */ /* 0x000fcc0000000000 */
[----:B------:R-:W-:Y:S01]  /*17ae0*/  MUFU.EX2 R73, R73 ;  /* 0x0000004900497308 */ /* 0x000fe20000000800 */
[----:B------:R-:W-:Y:S01]  /*17af0*/  VIADD R6, R6, 0x380 ;  /* 0x0000038006067836 */ /* 0x000fe20000000000 */
[----:B------:R-:W0:Y:S06]  /*17b00*/  SHFL.BFLY PT, R7, R10, 0x1, 0x1f ;  /* 0x0c201f000a077f89 */ /* 0x000e2c00000e0000 */
[----:B------:R-:W-:Y:S01]  /*17b10*/  MUFU.EX2 R75, R75 ;  /* 0x0000004b004b7308 */ /* 0x000fe20000000800 */
[----:B0-----:R-:W-:Y:S01]  /*17b20*/  FMNMX.FTZ R10, R10, R7, !PT ;  /* 0x000000070a0a7209 */ /* 0x001fe20007810000 */
[----:B------:R-:W-:Y:S01]  /*17b30*/  IMAD.MOV.U32 R7, RZ, RZ, 0x40000040 ;  /* 0x40000040ff077424 */ /* 0x000fe200078e00ff */
[----:B------:R-:W-:-:S02]  /*17b40*/  WARPGROUP.DEPBAR.LE gsb0, 0x0 ;  /* 0x00008000000079c5 */ /* 0x000fc40000010000 */
[----:B------:R-:W-:Y:S01]  /*17b50*/  WARPGROUP.ARRIVE ;  /* 0x00000000000079c5 */ /* 0x000fe20000000000 */
[-CC-:B------:R-:W-:Y:S01]  /*17b60*/  FFMA.FTZ R164, R30, R59.reuse, -R61.reuse ;  /* 0x0000003b1ea47223 */ /* 0x180fe2000001083d */
[-CC-:B------:R-:W-:Y:S01]  /*17b70*/  FFMA.FTZ R30, R41, R59.reuse, -R61.reuse ;  /* 0x0000003b291e7223 */ /* 0x180fe2000001083d */
[-CC-:B------:R-:W-:Y:S01]  /*17b80*/  FFMA.FTZ R41, R47, R59.reuse, -R61.reuse ;  /* 0x0000003b2f297223 */ /* 0x180fe2000001083d */
[-CC-:B------:R-:W-:Y:S01]  /*17b90*/  FFMA.FTZ R166, R35, R59.reuse, -R61.reuse ;  /* 0x0000003b23a67223 */ /* 0x180fe2000001083d */
[-CC-:B------:R-:W-:Y:S01]  /*17ba0*/  FFMA.FTZ R47, R51, R59.reuse, -R61.reuse ;  /* 0x0000003b332f7223 */ /* 0x180fe2000001083d */
[----:B------:R-:W-:Y:S01]  /*17bb0*/  HGMMA.64x128x16.F32.BF16 R88, R160, gdesc[UR8].tnspB, R88, gsb0 ;  /* 0x41e00008a0587df0 */ /* 0x000fe20008001858 */
[----:B------:R-:W-:Y:S01]  /*17bc0*/  R2UR UR10, R8 ;  /* 0x00000000080a72ca */ /* 0x000fe200000e0000 */
[-CC-:B------:R-:W-:Y:S01]  /*17bd0*/  FFMA.FTZ R35, R42, R59.reuse, -R61.reuse ;  /* 0x0000003b2a237223 */ /* 0x180fe2000001083d */
[----:B------:R-:W-:Y:S01]  /*17be0*/  R2UR UR11, R9 ;  /* 0x00000000090b72ca */ /* 0x000fe200000e0000 */
[-CC-:B------:R-:W-:Y:S01]  /*17bf0*/  FFMA.FTZ R51, R55, R59.reuse, -R61.reuse ;  /* 0x0000003b37337223 */ /* 0x180fe2000001083d */
[-CC-:B------:R-:W-:Y:S01]  /*17c00*/  FFMA.FTZ R42, R57, R59.reuse, -R61.reuse ;  /* 0x0000003b392a7223 */ /* 0x180fe2000001083d */
[-CC-:B------:R-:W-:Y:S01]  /*17c10*/  FFMA.FTZ R55, R58, R59.reuse, -R61.reuse ;  /* 0x0000003b3a377223 */ /* 0x180fe2000001083d */
[-CC-:B------:R-:W-:Y:S01]  /*17c20*/  FFMA.FTZ R57, R62, R59.reuse, -R61.reuse ;  /* 0x0000003b3e397223 */ /* 0x180fe2000001083d */
[-CC-:B------:R-:W-:Y:S01]  /*17c30*/  FFMA.FTZ R58, R176, R59.reuse, -R61.reuse ;  /* 0x0000003bb03a7223 */ /* 0x180fe2000001083d */
[-CC-:B------:R-:W-:Y:S01]  /*17c40*/  FFMA.FTZ R8, R178, R59.reuse, -R61.reuse ;  /* 0x0000003bb2087223 */ /* 0x180fe2000001083d */
[----:B------:R-:W-:Y:S01]  /*17c50*/  FFMA.FTZ R9, R84, R59, -R61 ;  /* 0x0000003b54097223 */ /* 0x000fe2000001083d */
[----:B------:R-:W0:Y:S08]  /*17c60*/  MUFU.EX2 R164, R164 ;  /* 0x000000a400a47308 */ /* 0x000e300000000800 */
[----:B------:R-:W1:Y:S08]  /*17c70*/  MUFU.EX2 R166, R166 ;  /* 0x000000a600a67308 */ /* 0x000e700000000800 */
[----:B------:R-:W-:Y:S01]  /*17c80*/  MUFU.EX2 R30, R30 ;  /* 0x0000001e001e7308 */ /* 0x000fe20000000800 */
[----:B0-----:R-:W-:-:S07]  /*17c90*/  F2FP.BF16.F32.PACK_AB R176, R164, R67 ;  /* 0x00000043a4b0723e */ /* 0x001fce00000010ff */
[----:B------:R-:W0:Y:S01]  /*17ca0*/  MUFU.EX2 R35, R35 ;  /* 0x0000002300237308 */ /* 0x000e220000000800 */
[----:B-1----:R-:W-:-:S07]  /*17cb0*/  F2FP.BF16.F32.PACK_AB R178, R166, R65 ;  /* 0x00000041a6b2723e */ /* 0x002fce00000010ff */
        /* <DEDUP_REMOVED lines=14> */
[C---:B------:R-:W-:Y:S01]  /*17da0*/  FADD.FTZ R60, -R10.reuse, R13 ;  /* 0x0000000d0a3c7221 */ /* 0x040fe20000010100 */
[-C--:B------:R-:W-:Y:S02]  /*17db0*/  FMUL.FTZ R61, R10, R59.reuse ;  /* 0x0000003b0a3d7220 */ /* 0x080fe40000410000 */
[----:B------:R-:W-:Y:S01]  /*17dc0*/  HGMMA.64x128x16.F32.BF16 R88, R156, gdesc[UR8].tnspB, R88, gsb0 ;  /* 0x41e000089c587df0 */ /* 0x000fe20008001858 */
[----:B------:R-:W-:Y:S01]  /*17dd0*/  R2UR UR10, R6 ;  /* 0x00000000060a72ca */ /* 0x000fe200000e0000 */
[-C--:B------:R-:W-:Y:S01]  /*17de0*/  FMUL.FTZ R13, R60, R59.reuse ;  /* 0x0000003b3c0d7220 */ /* 0x080fe20000410000 */
[----:B------:R-:W-:Y:S01]  /*17df0*/  R2UR UR11, R7 ;  /* 0x00000000070b72ca */ /* 0x000fe200000e0000 */
[-CC-:B------:R-:W-:Y:S01]  /*17e00*/  FFMA.FTZ R20, R20, R59.reuse, -R61.reuse ;  /* 0x0000003b14147223 */ /* 0x180fe2000001083d */
[-CC-:B------:R-:W-:Y:S01]  /*17e10*/  FFMA.FTZ R181, R24, R59.reuse, -R61.reuse ;  /* 0x0000003b18b57223 */ /* 0x180fe2000001083d */
[-CC-:B------:R-:W-:Y:S01]  /*17e20*/  FFMA.FTZ R183, R25, R59.reuse, -R61.reuse ;  /* 0x0000003b19b77223 */ /* 0x180fe2000001083d */
[-CC-:B------:R-:W-:Y:S01]  /*17e30*/  FFMA.FTZ R24, R27, R59.reuse, -R61.reuse ;  /* 0x0000003b1b187223 */ /* 0x180fe2000001083d */
[----:B------:R-:W-:Y:S01]  /*17e40*/  MUFU.EX2 R13, R13 ;  /* 0x0000000d000d7308 */ /* 0x000fe20000000800 */
[----:B------:R-:W-:Y:S01]  /*17e50*/  FFMA.FTZ R177, R29, R59, -R61 ;  /* 0x0000003b1db17223 */ /* 0x000fe2000001083d */
[----:B------:R-:W-:-:S02]  /*17e60*/  @!P1 IMAD R7, R22, 0x8, R2 ;  /* 0x0000000816079824 */ /* 0x000fc400078e0202 */
[-CC-:B------:R-:W-:Y:S01]  /*17e70*/  FFMA.FTZ R60, R31, R59.reuse, -R61.reuse ;  /* 0x0000003b1f3c7223 */ /* 0x180fe2000001083d */
[-CC-:B------:R-:W-:Y:S01]  /*17e80*/  FFMA.FTZ R179, R33, R59.reuse, -R61.reuse ;  /* 0x0000003b21b37223 */ /* 0x180fe2000001083d */
[----:B------:R-:W-:Y:S01]  /*17e90*/  IADD3 R25, -R231, 0xb, RZ ;  /* 0x0000000be7197810 */ /* 0x000fe20007ffe1ff */
[----:B------:R-:W-:Y:S02]  /*17ea0*/  @!P1 VIADD R7, R7, 0x28840 ;  /* 0x0002884007079836 */ /* 0x000fe40000000000 */
[-CC-:B------:R-:W-:Y:S01]  /*17eb0*/  FFMA.FTZ R165, R52, R59.reuse, -R61.reuse ;  /* 0x0000003b34a57223 */ /* 0x180fe2000001083d */
[----:B------:R-:W0:Y:S01]  /*17ec0*/  MUFU.EX2 R20, R20 ;  /* 0x0000001400147308 */ /* 0x000e220000000800 */
[-C--:B------:R-:W-:Y:S01]  /*17ed0*/  FFMA.FTZ R167, R56, R59.reuse, -R61 ;  /* 0x0000003b38a77223 */ /* 0x080fe2000001083d */
[----:B------:R-:W-:Y:S01]  /*17ee0*/  FADD.FTZ R52, R236, R3 ;  /* 0x00000003ec347221 */ /* 0x000fe20000010000 */
[----:B------:R-:W-:Y:S01]  /*17ef0*/  @!P1 PRMT R7, RZ, 0x654, R7 ;  /* 0x00000654ff079816 */ /* 0x000fe20000000007 */
        /* <DEDUP_REMOVED lines=10> */
[----:B------:R-:W-:Y:S01]  /*17fa0*/  FADD.FTZ R3, R67, R52 ;  /* 0x0000003443037221 */ /* 0x000fe20000010000 */
[-CC-:B------:R-:W-:Y:S01]  /*17fb0*/  FFMA.FTZ R171, R48, R59.reuse, -R61.reuse ;  /* 0x0000003b30ab7223 */ /* 0x180fe2000001083d */
[----:B------:R-:W2:Y:S01]  /*17fc0*/  MUFU.EX2 R183, R183 ;  /* 0x000000b700b77308 */ /* 0x000ea20000000800 */
[----:B0-----:R-:W-:Y:S01]  /*17fd0*/  FFMA.FTZ R0, R13, R0, R20 ;  /* 0x000000000d007223 */ /* 0x001fe20000010014 */
[-CC-:B------:R-:W-:Y:S01]  /*17fe0*/  FFMA.FTZ R6, R49, R59.reuse, -R61.reuse ;  /* 0x0000003b31067223 */ /* 0x180fe2000001083d */
[-CC-:B------:R-:W-:Y:S01]  /*17ff0*/  FFMA.FTZ R48, R53, R59.reuse, -R61.reuse ;  /* 0x0000003b35307223 */ /* 0x180fe2000001083d */
[-CC-:B------:R-:W-:Y:S01]  /*18000*/  FFMA.FTZ R161, R66, R59.reuse, -R61.reuse ;  /* 0x0000003b42a17223 */ /* 0x180fe2000001083d */
[-CC-:B------:R-:W-:Y:S01]  /*18010*/  FFMA.FTZ R52, R168, R59.reuse, -R61.reuse ;  /* 0x0000003ba8347223 */ /* 0x180fe2000001083d */
[-CC-:B------:R-:W-:Y:S01]  /*18020*/  FFMA.FTZ R163, R70, R59.reuse, -R61.reuse ;  /* 0x0000003b46a37223 */ /* 0x180fe2000001083d */
[-CC-:B------:R-:W-:Y:S01]  /*18030*/  FFMA.FTZ R78, R78, R59.reuse, -R61.reuse ;  /* 0x0000003b4e4e7223 */ /* 0x180fe2000001083d */
[----:B------:R-:W0:Y:S01]  /*18040*/  MUFU.EX2 R24, R24 ;  /* 0x0000001800187308 */ /* 0x000e220000000800 */
[C---:B-1----:R-:W-:Y:S01]  /*18050*/  FADD.FTZ R56, R181.reuse, R0 ;  /* 0x00000000b5387221 */ /* 0x042fe20000010000 */
[-CC-:B------:R-:W-:Y:S01]  /*18060*/  FFMA.FTZ R0, R180, R59.reuse, -R61.reuse ;  /* 0x0000003bb4007223 */ /* 0x180fe2000001083d */
[----:B------:R-:W-:Y:S01]  /*18070*/  F2FP.BF16.F32.PACK_AB R181, R181, R20 ;  /* 0x00000014b5b5723e */ /* 0x000fe200000010ff */
[-CC-:B------:R-:W-:Y:S01]  /*18080*/  FFMA.FTZ R230, R230, R59.reuse, -R61.reuse ;  /* 0x0000003be6e67223 */ /* 0x180fe2000001083d */
[-CC-:B------:R-:W-:Y:S01]  /*18090*/  FFMA.FTZ R82, R82, R59.reuse, -R61.reuse ;  /* 0x0000003b52527223 */ /* 0x180fe2000001083d */
[-CC-:B------:R-:W-:Y:S01]  /*180a0*/  FFMA.FTZ R232, R232, R59.reuse, -R61.reuse ;  /* 0x0000003be8e87223 */ /* 0x180fe2000001083d */
[----:B------:R-:W-:Y:S01]  /*180b0*/  FFMA.FTZ R86, R86, R59, -R61 ;  /* 0x0000003b56567223 */ /* 0x000fe2000001083d */
[----:B------:R-:W1:Y:S01]  /*180c0*/  MUFU.EX2 R177, R177 ;  /* 0x000000b100b17308 */ /* 0x000e620000000800 */
[----:B------:R-:W-:-:S02]  /*180d0*/  F2FP.BF16.F32.PACK_AB R180, R236, R21 ;  /* 0x00000015ecb4723e */ /* 0x000fc400000010ff */
[----:B------:R-:W-:-:S05]  /*180e0*/  F2FP.BF16.F32.PACK_AB R168, R41, R28 ;  /* 0x0000001c29a8723e */ /* 0x000fca00000010ff */
[----:B------:R-:W3:Y:S08]  /*180f0*/  MUFU.EX2 R60, R60 ;  /* 0x0000003c003c7308 */ /* 0x000ef00000000800 */
[----:B------:R-:W4:Y:S08]  /*18100*/  MUFU.EX2 R179, R179 ;  /* 0x000000b300b37308 */ /* 0x000f300000000800 */
[----:B------:R-:W5:Y:S08]  /*18110*/  MUFU.EX2 R34, R34 ;  /* 0x0000002200227308 */ /* 0x000f700000000800 */
[----:B------:R-:W5:Y:S08]  /*18120*/  MUFU.EX2 R173, R173 ;  /* 0x000000ad00ad7308 */ /* 0x000f700000000800 */
[----:B------:R-:W5:Y:S08]  /*18130*/  MUFU.EX2 R36, R36 ;  /* 0x0000002400247308 */ /* 0x000f700000000800 */
[----:B------:R-:W5:Y:S08]  /*18140*/  MUFU.EX2 R175, R175 ;  /* 0x000000af00af7308 */ /* 0x000f700000000800 */
[----:B------:R-:W5:Y:S08]  /*18150*/  MUFU.EX2 R40, R40 ;  /* 0x0000002800287308 */ /* 0x000f700000000800 */
[----:B------:R-:W5:Y:S08]  /*18160*/  MUFU.EX2 R169, R169 ;  /* 0x000000a900a97308 */ /* 0x000f700000000800 */
[----:B------:R-:W5:Y:S08]  /*18170*/  MUFU.EX2 R44, R44 ;  /* 0x0000002c002c7308 */ /* 0x000f700000000800 */
[----:B------:R-:W5:Y:S08]  /*18180*/  MUFU.EX2 R171, R171 ;  /* 0x000000ab00ab7308 */ /* 0x000f700000000800 */
[----:B------:R-:W5:Y:S01]  /*18190*/  MUFU.EX2 R6, R6 ;  /* 0x0000000600067308 */ /* 0x000f620000000800 */
[----:B------:R-:W-:-:S02]  /*181a0*/  WARPGROUP.DEPBAR.LE gsb0, 0x0 ;  /* 0x00008000000079c5 */ /* 0x000fc40000010000 */
[----:B------:R-:W-:-:S05]  /*181b0*/  WARPGROUP.ARRIVE ;  /* 0x00000000000079c5 */ /* 0x000fca0000000000 */
[----:B------:R-:W5:Y:S01]  /*181c0*/  MUFU.EX2 R165, R165 ;  /* 0x000000a500a57308 */ /* 0x000f620000000800 */
[----:B------:R-:W-:Y:S01]  /*181d0*/  FFMA.FTZ R157, R74, R59, -R61 ;  /* 0x0000003b4a9d7223 */ /* 0x000fe2000001083d */
[----:B------:R-:W-:Y:S02]  /*181e0*/  F2FP.BF16.F32.PACK_AB R156, R69, R50 ;  /* 0x00000032459c723e */ /* 0x000fe400000010ff */
[----:B------:R-:W-:Y:S01]  /*181f0*/  F2FP.BF16.F32.PACK_AB R158, R73, R54 ;  /* 0x00000036499e723e */ /* 0x000fe200000010ff */
[----:B------:R-:W-:Y:S03]  /*18200*/  HGMMA.64x128x16.F32.BF16 R88, R152, gdesc[UR8].tnspB, R88, gsb0 ;  /* 0x41e0000898587df0 */ /* 0x000fe60008001858 */
        /* <DEDUP_REMOVED lines=16> */
[----:B------:R-:W-:Y:S01]  /*18310*/  MUFU.EX2 R153, R232 ;  /* 0x000000e800997308 */ /* 0x000fe20000000800 */
[-C--:B------:R-:W-:Y:S01]  /*18320*/  FMUL.FTZ R88, R88, R12.reuse ;  /* 0x0000000c58587220 */ /* 0x080fe20000410000 */
[-C--:B------:R-:W-:Y:S01]  /*18330*/  FMUL.FTZ R89, R89, R12.reuse ;  /* 0x0000000c59597220 */ /* 0x080fe20000410000 */
[-C--:B------:R-:W-:Y:S01]  /*18340*/  FMUL.FTZ R92, R92, R12.reuse ;  /* 0x0000000c5c5c7220 */ /* 0x080fe20000410000 */
[-C--:B------:R-:W-:Y:S01]  /*18350*/  FMUL.FTZ R93, R93, R12.reuse ;  /* 0x0000000c5d5d7220 */ /* 0x080fe20000410000 */
[-C--:B------:R-:W-:Y:S01]  /*18360*/  FMUL.FTZ R96, R96, R12.reuse ;  /* 0x0000000c60607220 */ /* 0x080fe20000410000 */
[-C--:B------:R-:W-:Y:S01]  /*18370*/  FMUL.FTZ R97, R97, R12.reuse ;  /* 0x0000000c61617220 */ /* 0x080fe20000410000 */
[----:B--2---:R-:W-:Y:S01]  /*18380*/  FADD.FTZ R7, R183, R56 ;  /* 0x00000038b7077221 */ /* 0x004fe20000010000 */
[----:B------:R2:W-:Y:S01]  /*18390*/  @!P1 SYNCS.ARRIVE.TRANS64.RED.A1T0 RZ, [R15+URZ], RZ ;  /* 0x000000ff0fff99a7 */ /* 0x0005e2000810043f */
[----:B0-----:R-:W-:Y:S01]  /*183a0*/  F2FP.BF16.F32.PACK_AB R183, R24, R183 ;  /* 0x000000b718b7723e */ /* 0x001fe200000010ff */
[-C--:B------:R-:W-:Y:S01]  /*183b0*/  FMUL.FTZ R100, R100, R12.reuse ;  /* 0x0000000c64647220 */ /* 0x080fe20000410000 */
[----:B------:R-:W-:Y:S01]  /*183c0*/  FADD.FTZ R56, R24, R7 ;  /* 0x0000000718387221 */ /* 0x000fe20000010000 */
[-C--:B------:R-:W-:Y:S01]  /*183d0*/  FMUL.FTZ R101, R101, R12.reuse ;  /* 0x0000000c65657220 */ /* 0x080fe20000410000 */
[-C--:B------:R-:W-:Y:S01]  /*183e0*/  FMUL.FTZ R104, R104, R12.reuse ;  /* 0x0000000c68687220 */ /* 0x080fe20000410000 */
[-C--:B------:R-:W-:Y:S01]  /*183f0*/  FMUL.FTZ R105, R105, R12.reuse ;  /* 0x0000000c69697220 */ /* 0x080fe20000410000 */
[----:B-1----:R-:W-:Y:S01]  /*18400*/  FADD.FTZ R7, R177, R56 ;  /* 0x00000038b1077221 */ /* 0x002fe20000010000 */
[----:B------:R-:W-:Y:S01]  /*18410*/  FADD.FTZ R56, R164, R3 ;  /* 0x00000003a4387221 */ /* 0x000fe20000010000 */
[-C--:B------:R-:W-:Y:S01]  /*18420*/  FMUL.FTZ R108, R108, R12.reuse ;  /* 0x0000000c6c6c7220 */ /* 0x080fe20000410000 */
[-C--:B------:R-:W-:Y:S01]  /*18430*/  FMUL.FTZ R109, R109, R12.reuse ;  /* 0x0000000c6d6d7220 */ /* 0x080fe20000410000 */
[----:B---3--:R-:W-:Y:S01]  /*18440*/  FADD.FTZ R62, R60, R7 ;  /* 0x000000073c3e7221 */ /* 0x008fe20000010000 */
[----:B------:R-:W-:Y:S01]  /*18450*/  FADD.FTZ R3, R65, R56 ;  /* 0x0000003841037221 */ /* 0x000fe20000010000 */
[-C--:B------:R-:W-:Y:S01]  /*18460*/  FFMA.FTZ R56, R170, R59.reuse, -R61 ;  /* 0x0000003baa387223 */ /* 0x080fe2000001083d */
[-C--:B------:R-:W-:Y:S01]  /*18470*/  FMUL.FTZ R112, R112, R12.reuse ;  /* 0x0000000c70707220 */ /* 0x080fe20000410000 */
[----:B----4-:R-:W-:Y:S01]  /*18480*/  FADD.FTZ R7, R179, R62 ;  /* 0x0000003eb3077221 */ /* 0x010fe20000010000 */
[----:B--2---:R-:W-:Y:S01]  /*18490*/  FADD.FTZ R15, R166, R3 ;  /* 0x00000003a60f7221 */ /* 0x004fe20000010000 */
[----:B------:R-:W-:Y:S01]  /*184a0*/  FFMA.FTZ R3, R182, R59, -R61 ;  /* 0x0000003bb6037223 */ /* 0x000fe2000001083d */
[----:B------:R-:W-:Y:S01]  /*184b0*/  F2FP.BF16.F32.PACK_AB R182, R26, R63 ;  /* 0x0000003f1ab6723e */ /* 0x000fe200000010ff */
[----:B-----5:R-:W-:Y:S01]  /*184c0*/  FADD.FTZ R62, R34, R7 ;  /* 0x00000007223e7221 */ /* 0x020fe20000010000 */
[----:B------:R-:W-:Y:S01]  /*184d0*/  FADD.FTZ R64, R32, R15 ;  /* 0x0000000f20407221 */ /* 0x000fe20000010000 */
[----:B------:R-:W0:Y:S01]  /*184e0*/  MUFU.EX2 R56, R56 ;  /* 0x0000003800387308 */ /* 0x000e220000000800 */
[----:B------:R-:W-:Y:S01]  /*184f0*/  FFMA.FTZ R61, R234, R59, -R61 ;  /* 0x0000003bea3d7223 */ /* 0x000fe2000001083d */
[----:B------:R-:W-:Y:S01]  /*18500*/  FADD.FTZ R7, R173, R62 ;  /* 0x0000003ead077221 */ /* 0x000fe20000010000 */
[----:B------:R-:W-:Y:S01]  /*18510*/  FADD.FTZ R15, R39, R64 ;  /* 0x00000040270f7221 */ /* 0x000fe20000010000 */
[-C--:B------:R-:W-:Y:S01]  /*18520*/  FMUL.FTZ R113, R113, R12.reuse ;  /* 0x0000000c71717220 */ /* 0x080fe20000410000 */
[-C--:B------:R-:W-:Y:S01]  /*18530*/  FMUL.FTZ R116, R116, R12.reuse ;  /* 0x0000000c74747220 */ /* 0x080fe20000410000 */
[----:B------:R-:W-:Y:S01]  /*18540*/  FADD.FTZ R62, R36, R7 ;  /* 0x00000007243e7221 */ /* 0x000fe20000010000 */
[----:B------:R-:W-:Y:S01]  /*18550*/  FADD.FTZ R64, R30, R15 ;  /* 0x0000000f1e407221 */ /* 0x000fe20000010000 */
[----:B------:R-:W-:Y:S01]  /*18560*/  MUFU.EX2 R61, R61 ;  /* 0x0000003d003d7308 */ /* 0x000fe20000000800 */
        /* <DEDUP_REMOVED lines=20> */
[----:B------:R1:W2:Y:S01]  /*186b0*/  MUFU.EX2 R20, R3 ;  /* 0x0000000300147308 */ /* 0x0002a20000000800 */
        /* <DEDUP_REMOVED lines=12> */
[----:B-1----:R-:W-:Y:S01]  /*18780*/  FADD.FTZ R3, R167, R24 ;  /* 0x00000018a7037221 */ /* 0x002fe20000010000 */
[----:B------:R-:W-:Y:S01]  /*18790*/  FADD.FTZ R7, R55, R26 ;  /* 0x0000001a37077221 */ /* 0x000fe20000010000 */
[----:B------:R-:W-:Y:S01]  /*187a0*/  F2FP.BF16.F32.PACK_AB R167, R0, R167 ;  /* 0x000000a700a7723e */ /* 0x000fe200000010ff */
[-C--:B------:R-:W-:Y:S01]  /*187b0*/  FMUL.FTZ R148, R148, R12.reuse ;  /* 0x0000000c94947220 */ /* 0x080fe20000410000 */
[----:B------:R-:W-:Y:S01]  /*187c0*/  FADD.FTZ R24, R0, R3 ;  /* 0x0000000300187221 */ /* 0x000fe20000010000 */
[----:B------:R-:W-:Y:S01]  /*187d0*/  FADD.FTZ R26, R160, R7 ;  /* 0x00000007a01a7221 */ /* 0x000fe20000010000 */
[----:B------:R-:W-:Y:S01]  /*187e0*/  FMUL.FTZ R149, R149, R12 ;  /* 0x0000000c95957220 */ /* 0x000fe20000410000 */
        /* <DEDUP_REMOVED lines=13> */
[----:B0-----:R-:W-:Y:S01]  /*188c0*/  FADD.FTZ R6, R56, R3 ;  /* 0x0000000338067221 */ /* 0x001fe20000010000 */
[----:B------:R-:W-:Y:S01]  /*188d0*/  FADD.FTZ R24, R50, R7 ;  /* 0x0000000732187221 */ /* 0x000fe20000010000 */
[-C--:B------:R-:W-:Y:S01]  /*188e0*/  FMUL.FTZ R103, R103, R13.reuse ;  /* 0x0000000d67677220 */ /* 0x080fe20000410000 */
[----:B------:R-:W-:Y:S01]  /*188f0*/  FMUL.FTZ R106, R106, R13 ;  /* 0x0000000d6a6a7220 */ /* 0x000fe20000410000 */
[----:B------:R-:W-:Y:S01]  /*18900*/  FADD.FTZ R3, R157, R6 ;  /* 0x000000069d037221 */ /* 0x000fe20000010000 */
[----:B------:R-:W-:Y:S01]  /*18910*/  FADD.FTZ R7, R69, R24 ;  /* 0x0000001845077221 */ /* 0x000fe20000010000 */
[C---:B--2---:R-:W-:Y:S01]  /*18920*/  F2FP.BF16.F32.PACK_AB R157, R20.reuse, R157 ;  /* 0x0000009d149d723e */ /* 0x044fe200000010ff */
        /* <DEDUP_REMOVED lines=57> */
[----:B------:R-:W-:Y:S01]  /*18cc0*/  F2FP.BF16.F32.PACK_AB R155, R61, R86 ;  /* 0x000000563d9b723e */ /* 0x000fe200000010ff */
[----:B------:R-:W-:Y:S06]  /*18cd0*/  @P2 BRA `(.L_x_8566) ;  /* 0xffffffd4008c2947 */ /* 0x000fec000383ffff */
.L_x_8556:
[----:B------:R-:W-:-:S13]  /*18ce0*/  ISETP.GE.AND P2, PT, R4, R196, PT ;  /* 0x000000c40400720c */ /* 0x000fda0003f46270 */
[----:B------:R-:W-:Y:S05]  /*18cf0*/  @!P2 BRA `(.L_x_8567) ;  /* 0x00000038009ca947 */ /* 0x000fea0003800000 */
[----:B------:R-:W-:Y:S02]  /*18d00*/  IMAD.MOV.U32 R12, RZ, RZ, R10 ;  /* 0x000000ffff0c7224 */ /* 0x000fe400078e000a */
[----:B------:R-:W-:Y:S02]  /*18d10*/  IMAD.MOV.U32 R13, RZ, RZ, R11 ;  /* 0x000000ffff0d7224 */ /* 0x000fe400078e000b */
[----:B------:R-:W-:Y:S02]  /*18d20*/  IMAD.MOV.U32 R15, RZ, RZ, R186 ;  /* 0x000000ffff0f7224 */ /* 0x000fe400078e00ba */
[----:B------:R-:W-:-:S07]  /*18d30*/  IMAD.MOV.U32 R14, RZ, RZ, R22 ;  /* 0x000000ffff0e7224 */ /* 0x000fce00078e0016 */
.L_x_8585:
        /* <DEDUP_REMOVED lines=10> */
.L_x_8569:
[----:B------:R-:W-:Y:S01]  /*18de0*/  IMAD R6, R22, 0x8, R2 ;  /* 0x0000000816067824 */ /* 0x000fe200078e0202 */
[----:B------:R-:W-:-:S04]  /*18df0*/  SHF.L.U32 R7, R186, 0x1f, RZ ;  /* 0x0000001fba077819 */ /* 0x000fc800000006ff */
[----:B------:R0:W1:Y:S01]  /*18e00*/  SYNCS.PHASECHK.TRANS64.TRYWAIT P3, [R6+URZ+0x28830], R7 ;  /* 0x02883007060075a7 */ /* 0x000062000806017f */
[----:B------:R-:W-:Y:S05]  /*18e10*/  @!P0 BRA `(.L_x_8570) ;  /* 0x0000000000048947 */ /* 0x000fea0003800000 */
[----:B------:R-:W-:Y:S01]  /*18e20*/  BPT.TRAP 0x1 ;  /* 0x000000040000795c */ /* 0x000fe20000300000 */
.L_x_8570:
[----:B------:R-:W-:Y:S04]  /*18e30*/  BSSY B0, `(.L_x_8568) ;  /* 0x0000004000007945 */ /* 0x000fe80003800000 */
[----:B-1----:R-:W-:Y:S05]  /*18e40*/  @P3 BRA `(.L_x_8571) ;  /* 0x0000000000083947 */ /* 0x002fea0003800000 */
[----:B------:R-:W1:Y:S02]  /*18e50*/  SYNCS.PHASECHK.TRANS64.TRYWAIT P3, [R6+URZ+0x28830], R7 ;  /* 0x02883007060075a7 */ /* 0x000e64000806017f */
[----:B-1----:R-:W-:Y:S05]  /*18e60*/  @!P3 BRA `(.L_x_8572) ;  /* 0x000000f400d4b947 */ /* 0x002fea0003800000 */
.L_x_8571:
[----:B------:R-:W-:Y:S05]  /*18e70*/  BSYNC B0 ;  /* 0x0000000000007941 */ /* 0x000fea0003800000 */
.L_x_8568:
        /* <DEDUP_REMOVED lines=64> */
.L_x_8574:
[----:B------:R-:W-:Y:S01]  /*19280*/  SHF.L.U32 R6, R15, 0x1f, RZ ;  /* 0x0000001f0f067819 */ /* 0x000fe200000006ff */
[----:B------:R-:W-:-:S04]  /*19290*/  IMAD R7, R14, 0x8, R2 ;  /* 0x000000080e077824 */ /* 0x000fc800078e0202 */
[----:B------:R0:W1:Y:S01]  /*192a0*/  SYNCS.PHASECHK.TRANS64.TRYWAIT P2, [R7+URZ+0x28850], R6 ;  /* 0x02885006070075a7 */ /* 0x000062000804017f */
[----:B------:R-:W-:Y:S05]  /*192b0*/  @!P0 BRA `(.L_x_8575) ;  /* 0x0000000000048947 */ /* 0x000fea0003800000 */
[----:B------:R-:W-:Y:S01]  /*192c0*/  BPT.TRAP 0x1 ;  /* 0x000000040000795c */ /* 0x000fe20000300000 */
.L_x_8575:
[----:B-1----:R-:W-:Y:S05]  /*192d0*/  @P2 BRA `(.L_x_8573) ;  /* 0x0000000000082947 */ /* 0x002fea0003800000 */
[----:B------:R-:W1:Y:S02]  /*192e0*/  SYNCS.PHASECHK.TRANS64.TRYWAIT P2, [R7+URZ+0x28850], R6 ;  /* 0x02885006070075a7 */ /* 0x000e64000804017f */
[----:B-1----:R-:W-:Y:S05]  /*192f0*/  @!P2 BRA `(.L_x_8576) ;  /* 0x000000f000c4a947 */ /* 0x002fea0003800000 */
.L_x_8573:
[----:B01----:R-:W-:Y:S01]  /*19300*/  VIADD R6, R2, 0x400 ;  /* 0x0000040002067836 */ /* 0x003fe20000000000 */
[----:B------:R-:W-:Y:S05]  /*19310*/  WARPSYNC.ALL ;  /* 0x0000000000007948 */ /* 0x000fea0003800000 */
[----:B------:R-:W-:Y:S01]  /*19320*/  SHF.R.U32.HI R6, RZ, 0x4, R6 ;  /* 0x00000004ff067819 */ /* 0x000fe20000011606 */
[----:B------:R-:W-:Y:S01]  /*19330*/  WARPGROUP.ARRIVE ;  /* 0x00000000000079c5 */ /* 0x000fe20000000000 */
[----:B------:R-:W-:-:S05]  /*19340*/  IMAD.MOV.U32 R9, RZ, RZ, 0x40000040 ;  /* 0x40000040ff097424 */ /* 0x000fca00078e00ff */
[----:B------:R-:W0:Y:S01]  /*19350*/  S2R R230, SR_TID.X ;  /* 0x0000000000e67919 */ /* 0x000e220000002100 */
        /* <DEDUP_REMOVED lines=11> */
[----:B------:R-:W-:Y:S02]  /*19410*/  IMAD.MOV.U32 R7, RZ, RZ, 0x40000040 ;  /* 0x40000040ff077424 */ /* 0x000fe400078e00ff */
        /* <DEDUP_REMOVED lines=22> */
[----:B0-----:R-:W-:Y:S01]  /*19580*/  SHF.R.U32.HI R230, RZ, 0x7, R230 ;  /* 0x00000007ffe67819 */ /* 0x001fe200000116e6 */
[----:B------:R-:W-:Y:S01]  /*19590*/  FMUL.FTZ R60, R71, UR7 ;  /* 0x00000007473c7c20 */ /* 0x000fe20008410000 */
[----:B------:R-:W-:Y:S01]  /*195a0*/  FMUL.FTZ R29, R32, UR7 ;  /* 0x00000007201d7c20 */ /* 0x000fe20008410000 */
[----:B------:R-:W-:Y:S01]  /*195b0*/  FMUL.FTZ R27, R34, UR7 ;  /* 0x00000007221b7c20 */ /* 0x000fe20008410000 */
[----:B------:R-:W-:Y:S01]  /*195c0*/  FMUL.FTZ R31, R38, UR7 ;  /* 0x00000007261f7c20 */ /* 0x000fe20008410000 */
        /* <DEDUP_REMOVED lines=104> */
[----:B------:R-:W-:Y:S02]  /*19c50*/  IMAD.IADD R73, R195, 0x1, R193 ;  /* 0x00000001c3497824 */ /* 0x000fe400078e02c1 */
[----:B------:R-:W-:Y:S02]  /*19c60*/  FMUL.FTZ R164, R76, UR7 ;  /* 0x000000074ca47c20 */ /* 0x000fe40008410000 */
        /* <DEDUP_REMOVED lines=23> */
[----:B------:R-:W0:Y:S01]  /*19de0*/  MUFU.TANH R160, R160 ;  /* 0x000000a000a07308 */ /* 0x000e220000002400 */
[----:B------:R-:W-:Y:S01]  /*19df0*/  R2UR UR11, R7 ;  /* 0x00000000070b72ca */ /* 0x000fe200000e0000 */
[----:B------:R-:W5:Y:S06]  /*19e00*/  @P4 LDC R6, c[0x0][0x44c] ;  /* 0x00011300ff064b82 */ /* 0x000f6c0000000800 */
[----:B------:R-:W0:Y:S02]  /*19e10*/  MUFU.TANH R162, R162 ;  /* 0x000000a200a27308 */ /* 0x000e240000002400 */
[----:B------:R-:W1:Y:S01]  /*19e20*/  @P4 LDC R7, c[0x0][0x450] ;  /* 0x00011400ff074b82 */ /* 0x000e620000000800 */
[----:B-----5:R-:W-:-:S05]  /*19e30*/  @P4 IMAD.HI.U32 R6, R73, R6, RZ ;  /* 0x0000000649064227 */ /* 0x020fca00078e00ff */
[----:B-1----:R-:W-:Y:S01]  /*19e40*/  @P4 SHF.R.U32.HI R73, RZ, R7, R6 ;  /* 0x00000007ff494219 */ /* 0x002fe20000011606 */
[----:B------:R-:W-:Y:S01]  /*19e50*/  @!P1 IMAD R6, R22, 0x8, R2 ;  /* 0x0000000816069824 */ /* 0x000fe200078e0202 */
[----:B------:R-:W-:-:S03]  /*19e60*/  IADD3 R7, -R230, 0xb, RZ ;  /* 0x0000000be6077810 */ /* 0x000fc60007ffe1ff */
[----:B------:R-:W1:Y:S01]  /*19e70*/  SHFL.IDX PT, R70, R73, RZ, 0x1c1f ;  /* 0x001c1fff49467589 */ /* 0x000e6200000e0000 */
[----:B------:R-:W-:Y:S02]  /*19e80*/  WARPGROUP.DEPBAR.LE gsb0, 0x0 ;  /* 0x00008000000079c5 */ /* 0x000fe40000010000 */
[----:B------:R-:W-:Y:S01]  /*19e90*/  WARPGROUP.ARRIVE ;  /* 0x00000000000079c5 */ /* 0x000fe20000000000 */
[----:B------:R-:W-:Y:S01]  /*19ea0*/  FMUL.FTZ R158, R68, UR7 ;  /* 0x00000007449e7c20 */ /* 0x000fe20008410000 */
[----:B------:R-:W-:Y:S02]  /*19eb0*/  @!P1 VIADD R68, R6, 0x28840 ;  /* 0x0002884006449836 */ /* 0x000fe40000000000 */
[----:B------:R-:W-:Y:S01]  /*19ec0*/  FMUL.FTZ R157, R64, UR7 ;  /* 0x00000007409d7c20 */ /* 0x000fe20008410000 */
[----:B------:R-:W-:Y:S01]  /*19ed0*/  FMUL.FTZ R156, R65, UR7 ;  /* 0x00000007419c7c20 */ /* 0x000fe20008410000 */
[----:B------:R-:W-:Y:S01]  /*19ee0*/  IADD3 R6, -R71, 0x1, RZ ;  /* 0x0000000147067810 */ /* 0x000fe20007ffe1ff */
[----:B------:R-:W-:Y:S01]  /*19ef0*/  HGMMA.64x128x16.F32.BF16 R88, R152, gdesc[UR8].tnspB, R88, gsb0 ;  /* 0x41e0000898587df0 */ /* 0x000fe20008001858 */
[----:B------:R-:W-:Y:S01]  /*19f00*/  @!P1 PRMT R68, RZ, 0x654, R68 ;  /* 0x00000654ff449816 */ /* 0x000fe20000000044 */
[----:B------:R-:W-:Y:S01]  /*19f10*/  FMUL.FTZ R64, R79, UR7 ;  /* 0x000000074f407c20 */ /* 0x000fe20008410000 */
[----:B------:R-:W-:Y:S01]  /*19f20*/  FMUL.FTZ R65, R83, UR7 ;  /* 0x0000000753417c20 */ /* 0x000fe20008410000 */
[----:B------:R-:W-:Y:S01]  /*19f30*/  IMAD R6, R189, -0x2, R6 ;  /* 0xfffffffebd067824 */ /* 0x000fe200078e0206 */
[----:B------:R-:W0:Y:S04]  /*19f40*/  MUFU.TANH R157, R157 ;  /* 0x0000009d009d7308 */ /* 0x000e280000002400 */
[----:B------:R-:W-:-:S04]  /*19f50*/  IADD3 R6, -R187, R6, R188 ;  /* 0x00000006bb067210 */ /* 0x000fc80007ffe1bc */
[----:B------:R-:W0:Y:S01]  /*19f60*/  MUFU.TANH R156, R156 ;  /* 0x0000009c009c7308 */ /* 0x000e220000002400 */
[C---:B------:R-:W-:Y:S02]  /*19f70*/  VIADD R75, R6.reuse, UR6 ;  /* 0x00000006064b7c36 */ /* 0x040fe40008000000 */
[----:B------:R-:W-:Y:S02]  /*19f80*/  VIADD R77, R6, UR50 ;  /* 0x00000032064d7c36 */ /* 0x000fe40008000000 */
[--C-:B-1----:R-:W-:Y:S02]  /*19f90*/  IMAD.IADD R79, R75, 0x1, R70.reuse ;  /* 0x000000014b4f7824 */ /* 0x102fe400078e0246 */
[----:B------:R-:W-:Y:S01]  /*19fa0*/  IMAD.IADD R81, R77, 0x1, R70 ;  /* 0x000000014d517824 */ /* 0x000fe200078e0246 */
[----:B------:R-:W1:Y:S08]  /*19fb0*/  MUFU.TANH R158, R158 ;  /* 0x0000009e009e7308 */ /* 0x000e700000002400 */
[----:B------:R-:W0:Y:S08]  /*19fc0*/  MUFU.TANH R64, R64 ;  /* 0x0000004000407308 */ /* 0x000e300000002400 */
[----:B------:R-:W0:Y:S01]  /*19fd0*/  MUFU.TANH R65, R65 ;  /* 0x0000004100417308 */ /* 0x000e220000002400 */
[----:B------:R-:W-:-:S02]  /*19fe0*/  WARPGROUP.DEPBAR.LE gsb0, 0x0 ;  /* 0x00008000000079c5 */ /* 0x000fc40000010000 */
[----:B------:R0:W-:Y:S06]  /*19ff0*/  BAR.ARV R7, 0x100 ;  /* 0x000400070000751d */ /* 0x0001ec0000002000 */
[----:B------:R5:W-:Y:S02]  /*1a000*/  @!P1 SYNCS.ARRIVE.TRANS64.RED.A1T0 RZ, [R68+URZ], RZ ;  /* 0x000000ff44ff99a7 */ /* 0x000be4000810043f */
[----:B-----5:R-:W-:-:S06]  /*1a010*/  FMUL.FTZ R68, R87, UR7 ;  /* 0x0000000757447c20 */ /* 0x020fcc0008410000 */
[----:B------:R-:W0:Y:S01]  /*1a020*/  MUFU.TANH R68, R68 ;  /* 0x0000004400447308 */ /* 0x000e220000002400 */
        /* <DEDUP_REMOVED lines=13> */
.L_x_8579:
[----:B------:R-:W-:-:S05]  /*1a100*/  IMAD.U32 R72, RZ, RZ, UR5 ;  /* 0x00000005ff487e24 */ /* 0x000fca000f8e00ff */
[----:B------:R-:W-:-:S13]  /*1a110*/  ISETP.NE.AND P2, PT, R72, 0x1, PT ;  /* 0x000000014800780c */ /* 0x000fda0003f45270 */
[----:B0-----:R-:W0:Y:S02]  /*1a120*/  @P2 LDC.64 R6, c[0x0][0x9e8] ;  /* 0x00027a00ff062b82 */ /* 0x001e240000000a00 */
[----:B0-----:R-:W-:-:S05]  /*1a130*/  @P2 IMAD.HI.U32 R6, R70, R6, RZ ;  /* 0x0000000646062227 */ /* 0x001fca00078e00ff */
[----:B------:R-:W-:-:S07]  /*1a140*/  @P2 SHF.R.U32.HI R70, RZ, R7, R6 ;  /* 0x00000007ff462219 */ /* 0x000fce0000011606 */
.L_x_8580:
[----:B------:R-:W-:Y:S05]  /*1a150*/  BSYNC B0 ;  /* 0x0000000000007941 */ /* 0x000fea0003800000 */
.L_x_8578:
[----:B------:R-:W-:-:S04]  /*1a160*/  IMAD R70, R70, R72, -R71 ;  /* 0x0000004846467224 */ /* 0x000fc800078e0a47 */
[----:B------:R-:W-:-:S05]  /*1a170*/  IMAD R70, R189, -0x2, R70 ;  /* 0xfffffffebd467824 */ /* 0x000fca00078e0246 */
[----:B------:R-:W-:Y:S02]  /*1a180*/  VIADDMNMX R79, R70, R72, R79, PT ;  /* 0x00000048464f7246 */ /* 0x000fe4000380014f */
[----:B------:R-:W-:-:S07]  /*1a190*/  VIMNMX R81, R81, R70, !PT ;  /* 0x0000004651517248 */ /* 0x000fce0007fe0100 */
.L_x_8577:
[----:B------:R-:W-:Y:S01]  /*1a1a0*/  ISETP.GT.AND P2, PT, R4, -0x1, PT ;  /* 0xffffffff0400780c */ /* 0x000fe20003f44270 */
[----:B------:R-:W1:Y:S03]  /*1a1b0*/  SHFL.IDX PT, R6, R73, 0x1, 0x1c1f ;  /* 0x003c1f0049067f89 */ /* 0x000e6600000e0000 */
[----:B------:R-:W-:-:S04]  /*1a1c0*/  ISETP.GT.AND P3, PT, R81, RZ, P2 ;  /* 0x000000ff5100720c */ /* 0x000fc80001764270 */
[----:B------:R-:W-:-:S04]  /*1a1d0*/  ISETP.LT.OR P3, PT, R79, 0x1, P3 ;  /* 0x000000014f00780c */ /* 0x000fc80001f61670 */
[----:B0-----:R-:W-:Y:S02]  /*1a1e0*/  FSEL R70, R15, -INF , !P3 ;  /* 0xff8000000f467808 */ /* 0x001fe40005800000 */
[----:B------:R-:W-:-:S04]  /*1a1f0*/  ISETP.GT.AND P3, PT, R81, 0x1, P2 ;  /* 0x000000015100780c */ /* 0x000fc80001764270 */
[----:B------:R-:W-:-:S04]  /*1a200*/  ISETP.LT.OR P3, PT, R79, 0x2, P3 ;  /* 0x000000024f00780c */ /* 0x000fc80001f61670 */
[----:B------:R-:W-:Y:S02]  /*1a210*/  FSEL R20, R20, -INF , !P3 ;  /* 0xff80000014147808 */ /* 0x000fe40005800000 */
[----:B------:R-:W-:Y:S01]  /*1a220*/  ISETP.GT.AND P3, PT, R81, 0x8, P2 ;  /* 0x000000085100780c */ /* 0x000fe20001764270 */
[----:B-1----:R-:W-:-:S03]  /*1a230*/  IMAD.IADD R15, R75, 0x1, R6 ;  /* 0x000000014b0f7824 */ /* 0x002fc600078e0206 */
        /* <DEDUP_REMOVED lines=103> */
.L_x_8583:
[----:B------:R-:W-:-:S05]  /*1a8b0*/  IMAD.U32 R176, RZ, RZ, UR5 ;  /* 0x00000005ffb07e24 */ /* 0x000fca000f8e00ff */
[----:B------:R-:W-:-:S13]  /*1a8c0*/  ISETP.NE.AND P3, PT, R176, 0x1, PT ;  /* 0x00000001b000780c */ /* 0x000fda0003f65270 */
[----:B------:R-:W0:Y:S02]  /*1a8d0*/  @P3 LDC.64 R6, c[0x0][0x9e8] ;  /* 0x00027a00ff063b82 */ /* 0x000e240000000a00 */
[----:B0-----:R-:W-:-:S05]  /*1a8e0*/  @P3 IMAD.HI.U32 R6, R25, R6, RZ ;  /* 0x0000000619063227 */ /* 0x001fca00078e00ff */
[----:B------:R-:W-:-:S07]  /*1a8f0*/  @P3 SHF.R.U32.HI R25, RZ, R7, R6 ;  /* 0x00000007ff193219 */ /* 0x000fce0000011606 */
.L_x_8584:
[----:B------:R-:W-:Y:S05]  /*1a900*/  BSYNC B0 ;  /* 0x0000000000007941 */ /* 0x000fea0003800000 */
.L_x_8582:
[----:B------:R-:W-:-:S04]  /*1a910*/  IMAD R6, R25, R176, -R71 ;  /* 0x000000b019067224 */ /* 0x000fc800078e0a47 */
[----:B------:R-:W-:-:S05]  /*1a920*/  IMAD R6, R189, -0x2, R6 ;  /* 0xfffffffebd067824 */ /* 0x000fca00078e0206 */
[----:B------:R-:W-:Y:S02]  /*1a930*/  VIADDMNMX R15, R6, R176, R15, PT ;  /* 0x000000b0060f7246 */ /* 0x000fe4000380010f */
[----:B------:R-:W-:-:S07]  /*1a940*/  VIMNMX R9, R9, R6, !PT ;  /* 0x0000000609097248 */ /* 0x000fce0007fe0100 */
.L_x_8581:
        /* <DEDUP_REMOVED lines=104> */
[----:B------:R-:W0:Y:S03]  /*1afd0*/  LDC R59, c[0x0][0x988] ;  /* 0x00026200ff3b7b82 */ /* 0x000e260000000800 */
[----:B------:R-:W-:-:S04]  /*1afe0*/  ISETP.LT.OR P3, PT, R15, 0x5a, P3 ;  /* 0x0000005a0f00780c */ /* 0x000fc80001f61670 */
[----:B------:R-:W-:Y:S02]  /*1aff0*/  FSEL R60, R60, -INF , !P3 ;  /* 0xff8000003c3c7808 */ /* 0x000fe40005800000 */
[----:B------:R-:W-:-:S04]  /*1b000*/  ISETP.GT.AND P3, PT, R9, 0x60, P2 ;  /* 0x000000600900780c */ /* 0x000fc80001764270 */
[----:B------:R-:W-:-:S04]  /*1b010*/  ISETP.LT.OR P3, PT, R15, 0x61, P3 ;  /* 0x000000610f00780c */ /* 0x000fc80001f61670 */
[----:B------:R-:W-:Y:S02]  /*1b020*/  FSEL R61, R61, -INF , !P3 ;  /* 0xff8000003d3d7808 */ /* 0x000fe40005800000 */
[----:B------:R-:W-:-:S04]  /*1b030*/  ISETP.GT.AND P3, PT, R9, 0x61, P2 ;  /* 0x000000610900780c */ /* 0x000fc80001764270 */
[----:B------:R-:W-:Y:S01]  /*1b040*/  ISETP.LT.OR P3, PT, R15, 0x62, P3 ;  /* 0x000000620f00780c */ /* 0x000fe20001f61670 */
[----:B0-----:R-:W-:-:S03]  /*1b050*/  FMUL.FTZ R49, R11, R59 ;  /* 0x0000003b0b317220 */ /* 0x001fc60000410000 */
        /* <DEDUP_REMOVED lines=24> */
[----:B------:R-:W-:-:S03]  /*1b1e0*/  FMNMX.FTZ R27, R6, R27, !PT ;  /* 0x0000001b061b7209 */ /* 0x000fc60007810000 */
[--C-:B------:R-:W-:Y:S01]  /*1b1f0*/  FFMA.FTZ R10, R30, R59, -R49.reuse ;  /* 0x0000003b1e0a7223 */ /* 0x100fe20000010831 */
[----:B------:R-:W-:Y:S01]  /*1b200*/  FMNMX.FTZ R27, R176, R27, !PT ;  /* 0x0000001bb01b7209 */ /* 0x000fe20007810000 */
[-CC-:B------:R-:W-:Y:S01]  /*1b210*/  FFMA.FTZ R21, R20, R59.reuse, -R49.reuse ;  /* 0x0000003b14157223 */ /* 0x180fe20000010831 */
[-CC-:B------:R-:W-:Y:S01]  /*1b220*/  FFMA.FTZ R20, R72, R59.reuse, -R49.reuse ;  /* 0x0000003b48147223 */ /* 0x180fe20000010831 */
[----:B------:R-:W-:Y:S01]  /*1b230*/  FSEL R72, R68, -INF , !P2 ;  /* 0xff80000044487808 */ /* 0x000fe20005000000 */
[--C-:B------:R-:W-:Y:S01]  /*1b240*/  FFMA.FTZ R25, R26, R59, -R49.reuse ;  /* 0x0000003b1a197223 */ /* 0x100fe20000010831 */
[----:B------:R-:W-:Y:S01]  /*1b250*/  FMNMX.FTZ R29, R24, R27, !PT ;  /* 0x0000001b181d7209 */ /* 0x000fe20007810000 */
[-CC-:B------:R-:W-:Y:S01]  /*1b260*/  FFMA.FTZ R26, R74, R59.reuse, -R49.reuse ;  /* 0x0000003b4a1a7223 */ /* 0x180fe20000010831 */
[----:B------:R-:W-:Y:S01]  /*1b270*/  MUFU.EX2 R27, R10 ;  /* 0x0000000a001b7308 */ /* 0x000fe20000000800 */
[----:B------:R-:W-:Y:S01]  /*1b280*/  FSEL R74, R11, RZ, P3 ;  /* 0x000000ff0b4a7208 */ /* 0x000fe20001800000 */
[--C-:B------:R-:W-:Y:S01]  /*1b290*/  FFMA.FTZ R70, R70, R59, -R49.reuse ;  /* 0x0000003b46467223 */ /* 0x100fe20000010831 */
[----:B------:R-:W-:Y:S01]  /*1b2a0*/  FMNMX.FTZ R29, R178, R29, !PT ;  /* 0x0000001db21d7209 */ /* 0x000fe20007810000 */
[-CC-:B------:R-:W-:Y:S01]  /*1b2b0*/  FFMA.FTZ R32, R32, R59.reuse, -R49.reuse ;  /* 0x0000003b20207223 */ /* 0x180fe20000010831 */
[----:B------:R-:W-:Y:S01]  /*1b2c0*/  FFMA.FTZ R30, R34, R59, -R49 ;  /* 0x0000003b221e7223 */ /* 0x000fe20000010831 */
[----:B------:R-:W-:Y:S01]  /*1b2d0*/  FADD.FTZ R74, -R74, R13 ;  /* 0x0000000d4a4a7221 */ /* 0x000fe20000010100 */
[----:B------:R-:W-:Y:S01]  /*1b2e0*/  FMNMX.FTZ R31, R28, R29, !PT ;  /* 0x0000001d1c1f7209 */ /* 0x000fe20007810000 */
[----:B------:R-:W-:Y:S01]  /*1b2f0*/  MUFU.EX2 R70, R70 ;  /* 0x0000004600467308 */ /* 0x000fe20000000800 */
[-CC-:B------:R-:W-:Y:S01]  /*1b300*/  FFMA.FTZ R76, R76, R59.reuse, -R49.reuse ;  /* 0x0000003b4c4c7223 */ /* 0x180fe20000010831 */
[----:B------:R-:W-:Y:S01]  /*1b310*/  FMUL.FTZ R13, R74, R59 ;  /* 0x0000003b4a0d7220 */ /* 0x000fe20000410000 */
[----:B------:R-:W-:Y:S01]  /*1b320*/  FMNMX.FTZ R31, R180, R31, !PT ;  /* 0x0000001fb41f7209 */ /* 0x000fe20007810000 */
[-CC-:B------:R-:W-:Y:S01]  /*1b330*/  FFMA.FTZ R38, R38, R59.reuse, -R49.reuse ;  /* 0x0000003b26267223 */ /* 0x180fe20000010831 */
[-CC-:B------:R-:W-:Y:S01]  /*1b340*/  FFMA.FTZ R78, R78, R59.reuse, -R49.reuse ;  /* 0x0000003b4e4e7223 */ /* 0x180fe20000010831 */
        /* <DEDUP_REMOVED lines=22> */
[-C--:B0-----:R-:W-:Y:S01]  /*1b4b0*/  FMUL.FTZ R88, R88, R13.reuse ;  /* 0x0000000d58587220 */ /* 0x081fe20000410000 */
[-C--:B------:R-:W-:Y:S01]  /*1b4c0*/  FMUL.FTZ R89, R89, R13.reuse ;  /* 0x0000000d59597220 */ /* 0x080fe20000410000 */
[----:B------:R-:W-:Y:S01]  /*1b4d0*/  FMUL.FTZ R92, R92, R13 ;  /* 0x0000000d5c5c7220 */ /* 0x000fe20000410000 */
[----:B------:R-:W-:Y:S01]  /*1b4e0*/  FMNMX.FTZ R35, R44, R33, !PT ;  /* 0x000000212c237209 */ /* 0x000fe20007810000 */
[----:B------:R-:W-:Y:S01]  /*1b4f0*/  MUFU.EX2 R25, R25 ;  /* 0x0000001900197308 */ /* 0x000fe20000000800 */
[-C--:B------:R-:W-:Y:S01]  /*1b500*/  FMUL.FTZ R93, R93, R13.reuse ;  /* 0x0000000d5d5d7220 */ /* 0x080fe20000410000 */
[----:B------:R-:W-:Y:S01]  /*1b510*/  FMUL.FTZ R96, R96, R13 ;  /* 0x0000000d60607220 */ /* 0x000fe20000410000 */
[----:B------:R-:W-:Y:S01]  /*1b520*/  FMNMX.FTZ R35, R236, R35, !PT ;  /* 0x00000023ec237209 */ /* 0x000fe20007810000 */
[-C--:B------:R-:W-:Y:S01]  /*1b530*/  FMUL.FTZ R97, R97, R13.reuse ;  /* 0x0000000d61617220 */ /* 0x080fe20000410000 */
[-C--:B------:R-:W-:Y:S01]  /*1b540*/  FMUL.FTZ R100, R100, R13.reuse ;  /* 0x0000000d64647220 */ /* 0x080fe20000410000 */
[----:B------:R-:W-:Y:S01]  /*1b550*/  FMUL.FTZ R101, R101, R13 ;  /* 0x0000000d65657220 */ /* 0x000fe20000410000 */
[----:B------:R-:W-:Y:S01]  /*1b560*/  FMNMX.FTZ R10, R48, R35, !PT ;  /* 0x00000023300a7209 */ /* 0x000fe20007810000 */
[----:B------:R-:W-:Y:S01]  /*1b570*/  MUFU.EX2 R26, R26 ;  /* 0x0000001a001a7308 */ /* 0x000fe20000000800 */
[-C--:B------:R-:W-:Y:S01]  /*1b580*/  FMUL.FTZ R104, R104, R13.reuse ;  /* 0x0000000d68687220 */ /* 0x080fe20000410000 */
[-C--:B------:R-:W-:Y:S01]  /*1b590*/  FMUL.FTZ R105, R105, R13.reuse ;  /* 0x0000000d69697220 */ /* 0x080fe20000410000 */
        /* <DEDUP_REMOVED lines=29> */
[----:B------:R0:W1:Y:S01]  /*1b770*/  MUFU.EX2 R32, R38 ;  /* 0x0000002600207308 */ /* 0x0000620000000800 */
[-C--:B------:R-:W-:Y:S01]  /*1b780*/  FMUL.FTZ R144, R144, R13.reuse ;  /* 0x0000000d90907220 */ /* 0x080fe20000410000 */
[-C--:B------:R-:W-:Y:S01]  /*1b790*/  FMUL.FTZ R145, R145, R13.reuse ;  /* 0x0000000d91917220 */ /* 0x080fe20000410000 */
[----:B------:R-:W-:Y:S01]  /*1b7a0*/  FMNMX.FTZ R39, R61, R10, !PT ;  /* 0x0000000a3d277209 */ /* 0x000fe20007810000 */
[-C--:B------:R-:W-:Y:S01]  /*1b7b0*/  FMUL.FTZ R148, R148, R13.reuse ;  /* 0x0000000d94947220 */ /* 0x080fe20000410000 */
[----:B------:R-:W-:-:S02]  /*1b7c0*/  FMUL.FTZ R149, R149, R13 ;  /* 0x0000000d95957220 */ /* 0x000fc40000410000 */
[----:B------:R-:W-:Y:S01]  /*1b7d0*/  FMNMX.FTZ R10, R62, R39, !PT ;  /* 0x000000273e0a7209 */ /* 0x000fe20007810000 */
[----:B------:R-:W-:Y:S01]  /*1b7e0*/  MUFU.EX2 R33, R78 ;  /* 0x0000004e00217308 */ /* 0x000fe20000000800 */
[-CC-:B0-----:R-:W-:Y:S01]  /*1b7f0*/  FFMA.FTZ R38, R46, R59.reuse, -R49.reuse ;  /* 0x0000003b2e267223 */ /* 0x181fe20000010831 */
[-CC-:B------:R-:W-:Y:S01]  /*1b800*/  FFMA.FTZ R46, R56, R59.reuse, -R49.reuse ;  /* 0x0000003b382e7223 */ /* 0x180fe20000010831 */
[----:B------:R-:W-:Y:S01]  /*1b810*/  FMNMX.FTZ R39, R63, R10, !PT ;  /* 0x0000000a3f277209 */ /* 0x000fe20007810000 */
[-CC-:B------:R-:W-:Y:S01]  /*1b820*/  FFMA.FTZ R56, R154, R59.reuse, -R49.reuse ;  /* 0x0000003b9a387223 */ /* 0x180fe20000010831 */
[----:B------:R-:W-:Y:S02]  /*1b830*/  FFMA.FTZ R154, R168, R59, -R49 ;  /* 0x0000003ba89a7223 */ /* 0x000fe40000010831 */
[----:B------:R-:W-:Y:S01]  /*1b840*/  FMNMX.FTZ R39, R64, R39, !PT ;  /* 0x0000002740277209 */ /* 0x000fe20007810000 */
[----:B------:R-:W0:Y:S01]  /*1b850*/  MUFU.EX2 R34, R34 ;  /* 0x0000002200227308 */ /* 0x000e220000000800 */
[----:B-1----:R-:W-:-:S02]  /*1b860*/  F2FP.BF16.F32.PACK_AB R172, R32, R31 ;  /* 0x0000001f20ac723e */ /* 0x002fc400000010ff */
[----:B------:R-:W-:-:S04]  /*1b870*/  FMNMX.FTZ R10, R66, R39, !PT ;  /* 0x00000027420a7209 */ /* 0x000fc80007810000 */
[----:B------:R-:W-:Y:S01]  /*1b880*/  FMNMX.FTZ R10, R65, R10, !PT ;  /* 0x0000000a410a7209 */ /* 0x000fe20007810000 */
[----:B------:R-:W-:Y:S03]  /*1b890*/  MUFU.EX2 R35, R80 ;  /* 0x0000005000237308 */ /* 0x000fe60000000800 */
[----:B------:R-:W-:-:S04]  /*1b8a0*/  FMNMX.FTZ R39, R67, R10, !PT ;  /* 0x0000000a43277209 */ /* 0x000fc80007810000 */
[----:B------:R-:W-:Y:S01]  /*1b8b0*/  FMNMX.FTZ R10, R72, R39, !PT ;  /* 0x00000027480a7209 */ /* 0x000fe20007810000 */
[----:B------:R-:W1:Y:S01]  /*1b8c0*/  MUFU.EX2 R38, R38 ;  /* 0x0000002600267308 */ /* 0x000e620000000800 */
[-CC-:B------:R-:W-:Y:S01]  /*1b8d0*/  FFMA.FTZ R39, R152, R59.reuse, -R49.reuse ;  /* 0x0000003b98277223 */ /* 0x180fe20000010831 */
[----:B------:R-:W-:Y:S01]  /*1b8e0*/  FFMA.FTZ R152, R170, R59, -R49 ;  /* 0x0000003baa987223 */ /* 0x000fe20000010831 */
[----:B0-----:R-:W-:Y:S01]  /*1b8f0*/  F2FP.BF16.F32.PACK_AB R174, R34, R33 ;  /* 0x0000002122ae723e */ /* 0x001fe200000010ff */
[----:B------:R-:W0:Y:S04]  /*1b900*/  SHFL.BFLY PT, R43, R10, 0x2, 0x1f ;  /* 0x0c401f000a2b7f89 */ /* 0x000e2800000e0000 */
[----:B------:R-:W-:Y:S08]  /*1b910*/  MUFU.EX2 R37, R82 ;  /* 0x0000005200257308 */ /* 0x000ff00000000800 */
[----:B------:R-:W2:Y:S01]  /*1b920*/  MUFU.EX2 R42, R42 ;  /* 0x0000002a002a7308 */ /* 0x000ea20000000800 */
[----:B-1----:R-:W-:-:S07]  /*1b930*/  F2FP.BF16.F32.PACK_AB R168, R38, R35 ;  /* 0x0000002326a8723e */ /* 0x002fce00000010ff */
[----:B------:R-:W-:Y:S01]  /*1b940*/  MUFU.EX2 R8, R8 ;  /* 0x0000000800087308 */ /* 0x000fe20000000800 */
[----:B0-----:R-:W-:Y:S01]  /*1b950*/  FMNMX.FTZ R68, R10, R43, !PT ;  /* 0x0000002b0a447209 */ /* 0x001fe20007810000 */
[-CC-:B------:R-:W-:Y:S01]  /*1b960*/  FFMA.FTZ R43, R166, R59.reuse, -R49.reuse ;  /* 0x0000003ba62b7223 */ /* 0x180fe20000010831 */
[----:B------:R-:W-:-:S05]  /*1b970*/  FFMA.FTZ R49, R162, R59, -R49 ;  /* 0x0000003ba2317223 */ /* 0x000fca0000010831 */
[----:B------:R-:W0:Y:S01]  /*1b980*/  MUFU.EX2 R9, R84 ;  /* 0x0000005400097308 */ /* 0x000e220000000800 */
[----:B------:R-:W1:Y:S01]  /*1b990*/  SHFL.BFLY PT, R69, R68, 0x1, 0x1f ;  /* 0x0c201f0044457f89 */ /* 0x000e6200000e0000 */
[----:B--2---:R-:W-:-:S06]  /*1b9a0*/  F2FP.BF16.F32.PACK_AB R170, R42, R37 ;  /* 0x000000252aaa723e */ /* 0x004fcc00000010ff */
[----:B------:R-:W-:Y:S08]  /*1b9b0*/  MUFU.EX2 R15, R15 ;  /* 0x0000000f000f7308 */ /* 0x000ff00000000800 */
[----:B------:R-:W2:Y:S01]  /*1b9c0*/  MUFU.EX2 R46, R46 ;  /* 0x0000002e002e7308 */ /* 0x000ea20000000800 */
[----:B0-----:R-:W-:-:S07]  /*1b9d0*/  F2FP.BF16.F32.PACK_AB R164, R9, R8 ;  /* 0x0000000809a4723e */ /* 0x001fce00000010ff */
[----:B------:R-:W-:Y:S01]  /*1b9e0*/  MUFU.EX2 R39, R39 ;  /* 0x0000002700277308 */ /* 0x000fe20000000800 */
[----:B-1----:R-:W-:-:S04]  /*1b9f0*/  FMNMX.FTZ R10, R68, R69, !PT ;  /* 0x00000045440a7209 */ /* 0x002fc80007810000 */
[C---:B------:R-:W-:Y:S01]  /*1ba00*/  FSETP.NEU.FTZ.AND P2, PT, R10.reuse, -INF , PT ;  /* 0xff8000000a00780b */ /* 0x040fe20003f5d000 */
[----:B------:R-:W-:Y:S02]  /*1ba10*/  FMUL.FTZ R69, R10, R59 ;  /* 0x0000003b0a457220 */ /* 0x000fe40000410000 */
[----:B------:R-:W0:Y:S01]  /*1ba20*/  MUFU.EX2 R50, R50 ;  /* 0x0000003200327308 */ /* 0x000e220000000800 */
[----:B--2---:R-:W-:Y:S02]  /*1ba30*/  F2FP.BF16.F32.PACK_AB R166, R46, R15 ;  /* 0x0000000f2ea6723e */ /* 0x004fe400000010ff */
[----:B------:R-:W-:-:S05]  /*1ba40*/  FSEL R69, R69, RZ, P2 ;  /* 0x000000ff45457208 */ /* 0x000fca0001000000 */
[--C-:B------:R-:W-:Y:S01]  /*1ba50*/  FFMA.FTZ R68, R6, R59, -R69.reuse ;  /* 0x0000003b06447223 */ /* 0x100fe20000010845 */
[----:B------:R-:W-:Y:S01]  /*1ba60*/  FFMA.FTZ R6, R13, R3, R70 ;  /* 0x000000030d067223 */ /* 0x000fe20000010046 */
        /* <DEDUP_REMOVED lines=17> */
[----:B------:R-:W-:Y:S01]  /*1bb80*/  F2FP.BF16.F32.PACK_AB R180, R21, R70 ;  /* 0x0000004615b4723e */ /* 0x000fe200000010ff */
[-CC-:B------:R-:W-:Y:S01]  /*1bb90*/  FFMA.FTZ R175, R232, R59.reuse, -R69.reuse ;  /* 0x0000003be8af7223 */ /* 0x180fe20000010845 */
[----:B------:R-:W-:Y:S01]  /*1bba0*/  FADD.FTZ R6, R27, R6 ;  /* 0x000000061b067221 */ /* 0x000fe20000010000 */
[----:B------:R-:W-:Y:S01]  /*1bbb0*/  MUFU.EX2 R183, R183 ;  /* 0x000000b700b77308 */ /* 0x000fe20000000800 */
[----:B------:R-:W-:Y:S01]  /*1bbc0*/  F2FP.BF16.F32.PACK_AB R182, R25, R20 ;  /* 0x0000001419b6723e */ /* 0x000fe200000010ff */
[-CC-:B------:R-:W-:Y:S01]  /*1bbd0*/  FFMA.FTZ R40, R40, R59.reuse, -R69.reuse ;  /* 0x0000003b28287223 */ /* 0x180fe20000010845 */
[----:B------:R-:W-:Y:S01]  /*1bbe0*/  FADD.FTZ R3, R29, R6 ;  /* 0x000000061d037221 */ /* 0x000fe20000010000 */
[----:B------:R-:W-:Y:S01]  /*1bbf0*/  F2FP.BF16.F32.PACK_AB R176, R27, R26 ;  /* 0x0000001a1bb0723e */ /* 0x000fe200000010ff */
[-CC-:B------:R-:W-:Y:S01]  /*1bc00*/  FFMA.FTZ R169, R234, R59.reuse, -R69.reuse ;  /* 0x0000003beaa97223 */ /* 0x180fe20000010845 */
[-C--:B------:R-:W-:Y:S01]  /*1bc10*/  FFMA.FTZ R44, R44, R59.reuse, -R69 ;  /* 0x0000003b2c2c7223 */ /* 0x080fe20000010845 */
[----:B------:R-:W-:Y:S01]  /*1bc20*/  FADD.FTZ R6, R30, R3 ;  /* 0x000000031e067221 */ /* 0x000fe20000010000 */
[----:B------:R-:W-:Y:S01]  /*1bc30*/  MUFU.EX2 R24, R24 ;  /* 0x0000001800187308 */ /* 0x000fe20000000800 */
[--C-:B------:R-:W-:Y:S01]  /*1bc40*/  FFMA.FTZ R171, R236, R59, -R69.reuse ;  /* 0x0000003becab7223 */ /* 0x100fe20000010845 */
[----:B------:R-:W-:Y:S01]  /*1bc50*/  F2FP.BF16.F32.PACK_AB R178, R30, R29 ;  /* 0x0000001d1eb2723e */ /* 0x000fe200000010ff */
        /* <DEDUP_REMOVED lines=11> */
[-C--:B------:R-:W-:Y:S01]  /*1bd10*/  FFMA.FTZ R60, R60, R59.reuse, -R69 ;  /* 0x0000003b3c3c7223 */ /* 0x080fe20000010845 */
[----:B------:R-:W-:Y:S01]  /*1bd20*/  FADD.FTZ R14, R34, R55 ;  /* 0x00000037220e7221 */ /* 0x000fe20000010000 */
[-CC-:B------:R-:W-:Y:S01]  /*1bd30*/  FFMA.FTZ R61, R61, R59.reuse, -R69.reuse ;  /* 0x0000003b3d3d7223 */ /* 0x180fe20000010845 */
[-C--:B------:R-:W-:Y:S01]  /*1bd40*/  FMUL.FTZ R6, R6, R59.reuse ;  /* 0x0000003b06067220 */ /* 0x080fe20000410000 */
[----:B------:R1:W-:Y:S01]  /*1bd50*/  MUFU.EX2 R12, R48 ;  /* 0x00000030000c7308 */ /* 0x0003e20000000800 */
[----:B------:R-:W-:Y:S01]  /*1bd60*/  FADD.FTZ R3, R35, R14 ;  /* 0x0000000e23037221 */ /* 0x000fe20000010000 */
[-CC-:B------:R-:W-:Y:S01]  /*1bd70*/  FFMA.FTZ R62, R62, R59.reuse, -R69.reuse ;  /* 0x0000003b3e3e7223 */ /* 0x180fe20000010845 */
[-CC-:B------:R-:W-:Y:S01]  /*1bd80*/  FFMA.FTZ R63, R63, R59.reuse, -R69.reuse ;  /* 0x0000003b3f3f7223 */ /* 0x180fe20000010845 */
[-C--:B------:R-:W-:Y:S01]  /*1bd90*/  FFMA.FTZ R64, R64, R59.reuse, -R69 ;  /* 0x0000003b40407223 */ /* 0x080fe20000010845 */
[----:B------:R-:W-:Y:S01]  /*1bda0*/  FADD.FTZ R14, R38, R3 ;  /* 0x00000003260e7221 */ /* 0x000fe20000010000 */
[-CC-:B------:R-:W-:Y:S01]  /*1bdb0*/  FFMA.FTZ R66, R66, R59.reuse, -R69.reuse ;  /* 0x0000003b42427223 */ /* 0x180fe20000010845 */
[-CC-:B------:R-:W-:Y:S01]  /*1bdc0*/  FFMA.FTZ R65, R65, R59.reuse, -R69.reuse ;  /* 0x0000003b41417223 */ /* 0x180fe20000010845 */
[----:B------:R-:W2:Y:S01]  /*1bdd0*/  MUFU.EX2 R6, R6 ;  /* 0x0000000600067308 */ /* 0x000ea20000000800 */
[----:B------:R-:W-:Y:S01]  /*1bde0*/  FADD.FTZ R3, R37, R14 ;  /* 0x0000000e25037221 */ /* 0x000fe20000010000 */
[-CC-:B------:R-:W-:Y:S01]  /*1bdf0*/  FFMA.FTZ R14, R52, R59.reuse, -R69.reuse ;  /* 0x0000003b340e7223 */ /* 0x180fe20000010845 */
[-CC-:B------:R-:W-:Y:S01]  /*1be00*/  FFMA.FTZ R67, R67, R59.reuse, -R69.reuse ;  /* 0x0000003b43437223 */ /* 0x180fe20000010845 */
[----:B------:R-:W-:Y:S01]  /*1be10*/  FFMA.FTZ R69, R72, R59, -R69 ;  /* 0x0000003b48457223 */ /* 0x000fe20000010845 */
[----:B------:R-:W-:Y:S01]  /*1be20*/  FADD.FTZ R3, R42, R3 ;  /* 0x000000032a037221 */ /* 0x000fe20000010000 */
[----:B------:R-:W-:Y:S01]  /*1be30*/  ISETP.GT.AND P2, PT, R4, R196, PT ;  /* 0x000000c40400720c */ /* 0x000fe20003f44270 */
[----:B------:R-:W-:Y:S01]  /*1be40*/  @!P1 VIADD R55, R71, 0x28860 ;  /* 0x0002886047379836 */ /* 0x000fe20000000000 */
[----:B------:R-:W3:Y:S01]  /*1be50*/  MUFU.EX2 R177, R177 ;  /* 0x000000b100b17308 */ /* 0x000ee20000000800 */
[----:B-1----:R-:W-:Y:S01]  /*1be60*/  FADD.FTZ R48, R8, R3 ;  /* 0x0000000308307221 */ /* 0x002fe20000010000 */
[----:B0-----:R-:W-:Y:S01]  /*1be70*/  F2FP.BF16.F32.PACK_AB R160, R50, R39 ;  /* 0x0000002732a0723e */ /* 0x001fe200000010ff */
[----:B------:R-:W-:Y:S01]  /*1be80*/  VIADD R4, R4, 0xffffffff ;  /* 0xffffffff04047836 */ /* 0x000fe20000000000 */
[----:B------:R-:W-:Y:S01]  /*1be90*/  @!P1 PRMT R55, RZ, 0x654, R55 ;  /* 0x00000654ff379816 */ /* 0x000fe20000000037 */
[----:B------:R-:W-:Y:S01]  /*1bea0*/  FADD.FTZ R48, R9, R48 ;  /* 0x0000003009307221 */ /* 0x000fe20000010000 */
[----:B------:R-:W-:-:S02]  /*1beb0*/  IMAD.MOV.U32 R13, RZ, RZ, R11 ;  /* 0x000000ffff0d7224 */ /* 0x000fc400078e000b */
[----:B------:R-:W0:Y:S01]  /*1bec0*/  MUFU.EX2 R56, R56 ;  /* 0x0000003800387308 */ /* 0x000e220000000800 */
[----:B------:R-:W-:Y:S01]  /*1bed0*/  FADD.FTZ R51, R15, R48 ;  /* 0x000000300f337221 */ /* 0x000fe20000010000 */
[----:B--2---:R-:W-:Y:S01]  /*1bee0*/  FFMA.FTZ R3, R6, R0, R181 ;  /* 0x0000000006037223 */ /* 0x004fe200000100b5 */
[----:B------:R1:W-:Y:S01]  /*1bef0*/  @!P1 SYNCS.ARRIVE.TRANS64.RED.A1T0 RZ, [R55+URZ], RZ ;  /* 0x000000ff37ff99a7 */ /* 0x0003e2000810043f */
[----:B------:R-:W-:Y:S01]  /*1bf00*/  F2FP.BF16.F32.PACK_AB R181, R68, R181 ;  /* 0x000000b544b5723e */ /* 0x000fe200000010ff */
[----:B------:R-:W-:Y:S01]  /*1bf10*/  FADD.FTZ R48, R46, R51 ;  /* 0x000000332e307221 */ /* 0x000fe20000010000 */
[----:B------:R-:W-:Y:S01]  /*1bf20*/  FADD.FTZ R0, R68, R3 ;  /* 0x0000000344007221 */ /* 0x000fe20000010000 */
[-C--:B------:R-:W-:Y:S01]  /*1bf30*/  FMUL.FTZ R90, R90, R6.reuse ;  /* 0x000000065a5a7220 */ /* 0x080fe20000410000 */
[----:B------:R-:W2:Y:S01]  /*1bf40*/  MUFU.EX2 R28, R28 ;  /* 0x0000001c001c7308 */ /* 0x000ea20000000800 */
[----:B------:R-:W-:Y:S01]  /*1bf50*/  FADD.FTZ R51, R39, R48 ;  /* 0x0000003027337221 */ /* 0x000fe20000010000 */
[----:B------:R-:W-:Y:S01]  /*1bf60*/  FADD.FTZ R3, R183, R0 ;  /* 0x00000000b7037221 */ /* 0x000fe20000010000 */
[----:B------:R-:W-:Y:S01]  /*1bf70*/  F2FP.BF16.F32.PACK_AB R183, R24, R183 ;  /* 0x000000b718b7723e */ /* 0x000fe200000010ff */
[-C--:B------:R-:W-:Y:S01]  /*1bf80*/  FMUL.FTZ R91, R91, R6.reuse ;  /* 0x000000065b5b7220 */ /* 0x080fe20000410000 */
[----:B------:R-:W-:Y:S01]  /*1bf90*/  FADD.FTZ R52, R50, R51 ;  /* 0x0000003332347221 */ /* 0x000fe20000010000 */
[----:B------:R-:W-:Y:S01]  /*1bfa0*/  FADD.FTZ R48, R24, R3 ;  /* 0x0000000318307221 */ /* 0x000fe20000010000 */
[-C--:B------:R-:W-:Y:S01]  /*1bfb0*/  FMUL.FTZ R94, R94, R6.reuse ;  /* 0x000000065e5e7220 */ /* 0x080fe20000410000 */
[----:B------:R-:W4:Y:S01]  /*1bfc0*/  MUFU.EX2 R156, R156 ;  /* 0x0000009c009c7308 */ /* 0x000f220000000800 */
[----:B------:R-:W-:Y:S01]  /*1bfd0*/  FADD.FTZ R21, R41, R52 ;  /* 0x0000003429157221 */ /* 0x000fe20000010000 */
[----:B---3--:R-:W-:Y:S01]  /*1bfe0*/  FADD.FTZ R3, R177, R48 ;  /* 0x00000030b1037221 */ /* 0x008fe20000010000 */
[C---:B0-----:R-:W-:Y:S01]  /*1bff0*/  F2FP.BF16.F32.PACK_AB R162, R56.reuse, R41 ;  /* 0x0000002938a2723e */ /* 0x041fe200000010ff */
[-C--:B------:R-:W-:Y:S01]  /*1c000*/  FMUL.FTZ R95, R95, R6.reuse ;  /* 0x000000065f5f7220 */ /* 0x080fe20000410000 */
[----:B------:R-:W-:Y:S01]  /*1c010*/  FADD.FTZ R21, R56, R21 ;  /* 0x0000001538157221 */ /* 0x000fe20000010000 */
[-C--:B------:R-:W-:Y:S01]  /*1c020*/  FMUL.FTZ R98, R98, R6.reuse ;  /* 0x0000000662627220 */ /* 0x080fe20000410000 */
[-C--:B------:R-:W-:Y:S01]  /*1c030*/  FMUL.FTZ R99, R99, R6.reuse ;  /* 0x0000000663637220 */ /* 0x080fe20000410000 */
[----:B------:R-:W0:Y:S01]  /*1c040*/  MUFU.EX2 R179, R179 ;  /* 0x000000b300b37308 */ /* 0x000e220000000800 */
        /* <DEDUP_REMOVED lines=8> */
[----:B----4-:R-:W-:Y:S01]  /*1c0d0*/  FADD.FTZ R26, R156, R21 ;  /* 0x000000159c1a7221 */ /* 0x010fe20000010000 */
[-C--:B------:R-:W-:Y:S01]  /*1c0e0*/  FMUL.FTZ R111, R111, R6.reuse ;  /* 0x000000066f6f7220 */ /* 0x080fe20000410000 */
[-C--:B------:R-:W-:Y:S01]  /*1c0f0*/  FMUL.FTZ R114, R114, R6.reuse ;  /* 0x0000000672727220 */ /* 0x080fe20000410000 */
[-C--:B------:R-:W-:Y:S01]  /*1c100*/  FMUL.FTZ R115, R115, R6.reuse ;  /* 0x0000000673737220 */ /* 0x080fe20000410000 */
[-C--:B------:R-:W-:Y:S01]  /*1c110*/  FMUL.FTZ R118, R118, R6.reuse ;  /* 0x0000000676767220 */ /* 0x080fe20000410000 */
[-C--:B------:R-:W-:Y:S01]  /*1c120*/  FMUL.FTZ R119, R119, R6.reuse ;  /* 0x0000000677777220 */ /* 0x080fe20000410000 */
[-C--:B------:R-:W-:Y:S01]  /*1c130*/  FMUL.FTZ R122, R122, R6.reuse ;  /* 0x000000067a7a7220 */ /* 0x080fe20000410000 */
[----:B------:R-:W3:Y:S01]  /*1c140*/  MUFU.EX2 R74, R74 ;  /* 0x0000004a004a7308 */ /* 0x000ee20000000800 */
[----:B0-----:R-:W-:Y:S01]  /*1c150*/  FADD.FTZ R3, R179, R20 ;  /* 0x00000014b3037221 */ /* 0x001fe20000010000 */
[-C--:B------:R-:W-:Y:S01]  /*1c160*/  FMUL.FTZ R123, R123, R6.reuse ;  /* 0x000000067b7b7220 */ /* 0x080fe20000410000 */
[-C--:B------:R-:W-:Y:S01]  /*1c170*/  FMUL.FTZ R126, R126, R6.reuse ;  /* 0x000000067e7e7220 */ /* 0x080fe20000410000 */
[-C--:B------:R-:W-:Y:S01]  /*1c180*/  FMUL.FTZ R127, R127, R6.reuse ;  /* 0x000000067f7f7220 */ /* 0x080fe20000410000 */
[-C--:B------:R-:W-:Y:S01]  /*1c190*/  FMUL.FTZ R130, R130, R6.reuse ;  /* 0x0000000682827220 */ /* 0x080fe20000410000 */
[-C--:B------:R-:W-:Y:S01]  /*1c1a0*/  FMUL.FTZ R131, R131, R6.reuse ;  /* 0x0000000683837220 */ /* 0x080fe20000410000 */
[----:B------:R-:W-:Y:S01]  /*1c1b0*/  FMUL.FTZ R134, R134, R6 ;  /* 0x0000000686867220 */ /* 0x000fe20000410000 */
        /* <DEDUP_REMOVED lines=9> */
[C---:B---3--:R-:W-:Y:S01]  /*1c250*/  FADD.FTZ R26, R74.reuse, R3 ;  /* 0x000000034a1a7221 */ /* 0x048fe20000010000 */
[----:B------:R-:W-:Y:S01]  /*1c260*/  F2FP.BF16.F32.PACK_AB R179, R74, R179 ;  /* 0x000000b34ab3723e */ /* 0x000fe200000010ff */
[-C--:B------:R-:W-:Y:S01]  /*1c270*/  FMUL.FTZ R146, R146, R6.reuse ;  /* 0x0000000692927220 */ /* 0x080fe20000410000 */
[-C--:B------:R-:W-:Y:S01]  /*1c280*/  FMUL.FTZ R147, R147, R6.reuse ;  /* 0x0000000693937220 */ /* 0x080fe20000410000 */
[-C--:B------:R-:W-:Y:S01]  /*1c290*/  FMUL.FTZ R150, R150, R6.reuse ;  /* 0x0000000696967220 */ /* 0x080fe20000410000 */
[----:B------:R-:W-:Y:S01]  /*1c2a0*/  FMUL.FTZ R151, R151, R6 ;  /* 0x0000000697977220 */ /* 0x000fe20000410000 */
[----:B------:R-:W-:Y:S01]  /*1c2b0*/  IMAD.MOV.U32 R15, RZ, RZ, R186 ;  /* 0x000000ffff0f7224 */ /* 0x000fe200078e00ba */
        /* <DEDUP_REMOVED lines=9> */
[----:B------:R-:W0:Y:S01]  /*1c350*/  MUFU.EX2 R169, R169 ;  /* 0x000000a900a97308 */ /* 0x000e220000000800 */
[C---:B--2---:R-:W-:Y:S01]  /*1c360*/  FADD.FTZ R8, R40.reuse, R3 ;  /* 0x0000000328087221 */ /* 0x044fe20000010000 */
[----:B------:R-:W-:-:S06]  /*1c370*/  F2FP.BF16.F32.PACK_AB R175, R40, R175 ;  /* 0x000000af28af723e */ /* 0x000fcc00000010ff */
[----:B------:R-:W2:Y:S01]  /*1c380*/  MUFU.EX2 R44, R44 ;  /* 0x0000002c002c7308 */ /* 0x000ea20000000800 */
[C---:B---3--:R-:W-:Y:S01]  /*1c390*/  FADD.FTZ R9, R45.reuse, R30 ;  /* 0x0000001e2d097221 */ /* 0x048fe20000010000 */
[----:B------:R-:W-:-:S06]  /*1c3a0*/  F2FP.BF16.F32.PACK_AB R158, R45, R158 ;  /* 0x0000009e2d9e723e */ /* 0x000fcc00000010ff */
[----:B------:R-:W3:Y:S08]  /*1c3b0*/  MUFU.EX2 R171, R171 ;  /* 0x000000ab00ab7308 */ /* 0x000ef00000000800 */
[----:B------:R-:W4:Y:S08]  /*1c3c0*/  MUFU.EX2 R165, R165 ;  /* 0x000000a500a57308 */ /* 0x000f300000000800 */
[----:B------:R0:W-:Y:S08]  /*1c3d0*/  MUFU.EX2 R30, R7 ;  /* 0x00000007001e7308 */ /* 0x0001f00000000800 */
[----:B------:R-:W5:Y:S01]  /*1c3e0*/  MUFU.EX2 R152, R152 ;  /* 0x0000009800987308 */ /* 0x000f620000000800 */
[----:B0-----:R-:W-:Y:S01]  /*1c3f0*/  FADD.FTZ R7, R169, R8 ;  /* 0x00000008a9077221 */ /* 0x001fe20000010000 */
[----:B--2---:R-:W-:-:S03]  /*1c400*/  F2FP.BF16.F32.PACK_AB R169, R44, R169 ;  /* 0x000000a92ca9723e */ /* 0x004fc600000010ff */
[----:B------:R-:W-:-:S03]  /*1c410*/  FADD.FTZ R8, R44, R7 ;  /* 0x000000072c087221 */ /* 0x000fc60000010000 */
[----:B------:R-:W0:Y:S01]  /*1c420*/  MUFU.EX2 R14, R14 ;  /* 0x0000000e000e7308 */ /* 0x000e220000000800 */
[----:B---3--:R-:W-:Y:S01]  /*1c430*/  FADD.FTZ R7, R171, R8 ;  /* 0x00000008ab077221 */ /* 0x008fe20000010000 */
[----:B------:R-:W-:-:S03]  /*1c440*/  F2FP.BF16.F32.PACK_AB R171, R12, R171 ;  /* 0x000000ab0cab723e */ /* 0x000fc600000010ff */
[----:B------:R-:W-:Y:S01]  /*1c450*/  FADD.FTZ R8, R12, R7 ;  /* 0x000000070c087221 */ /* 0x000fe20000010000 */
[----:B------:R-:W-:Y:S02]  /*1c460*/  IMAD.MOV.U32 R12, RZ, RZ, R10 ;  /* 0x000000ffff0c7224 */ /* 0x000fe400078e000a */
[----:B------:R-:W2:Y:S01]  /*1c470*/  MUFU.EX2 R47, R47 ;  /* 0x0000002f002f7308 */ /* 0x000ea20000000800 */
[----:B----4-:R-:W-:Y:S01]  /*1c480*/  FADD.FTZ R7, R165, R8 ;  /* 0x00000008a5077221 */ /* 0x010fe20000010000 */
[----:B-----5:R-:W-:-:S06]  /*1c490*/  FADD.FTZ R26, R152, R9 ;  /* 0x00000009981a7221 */ /* 0x020fcc0000010000 */
[----:B------:R-:W3:Y:S01]  /*1c4a0*/  MUFU.EX2 R167, R167 ;  /* 0x000000a700a77308 */ /* 0x000ee20000000800 */
[C---:B0-----:R-:W-:Y:S01]  /*1c4b0*/  FADD.FTZ R8, R14.reuse, R7 ;  /* 0x000000070e087221 */ /* 0x041fe20000010000 */
[----:B------:R-:W-:Y:S01]  /*1c4c0*/  F2FP.BF16.F32.PACK_AB R165, R14, R165 ;  /* 0x000000a50ea5723e */ /* 0x000fe200000010ff */
[----:B------:R-:W-:-:S05]  /*1c4d0*/  IMAD.MOV.U32 R14, RZ, RZ, R22 ;  /* 0x000000ffff0e7224 */ /* 0x000fca00078e0016 */
        /* <DEDUP_REMOVED lines=13> */
[----:B------:R-:W3:Y:S01]  /*1c5b0*/  MUFU.EX2 R60, R60 ;  /* 0x0000003c003c7308 */ /* 0x000ee20000000800 */
[----:B0-----:R-:W-:-:S07]  /*1c5c0*/  FADD.FTZ R7, R161, R8 ;  /* 0x00000008a1077221 */ /* 0x001fce0000010000 */
[----:B------:R-:W0:Y:S01]  /*1c5d0*/  MUFU.EX2 R26, R61 ;  /* 0x0000003d001a7308 */ /* 0x000e220000000800 */
[C---:B--2---:R-:W-:Y:S01]  /*1c5e0*/  FADD.FTZ R7, R20.reuse, R7 ;  /* 0x0000000714077221 */ /* 0x044fe20000010000 */
[----:B------:R-:W-:-:S03]  /*1c5f0*/  F2FP.BF16.F32.PACK_AB R161, R20, R161 ;  /* 0x000000a114a1723e */ /* 0x000fc600000010ff */
[----:B------:R-:W-:-:S03]  /*1c600*/  FADD.FTZ R7, R30, R7 ;  /* 0x000000071e077221 */ /* 0x000fc60000010000 */
        /* <DEDUP_REMOVED lines=17> */
[----:B------:R-:W-:-:S03]  /*1c720*/  F2FP.BF16.F32.PACK_AB R153, R65, R66 ;  /* 0x000000424199723e */ /* 0x000fc600000010ff */
[----:B0-----:R-:W-:-:S04]  /*1c730*/  FADD.FTZ R7, R8, R7 ;  /* 0x0000000708077221 */ /* 0x001fc80000010000 */
[C---:B--2---:R-:W-:Y:S01]  /*1c740*/  FADD.FTZ R0, R69.reuse, R7 ;  /* 0x0000000745007221 */ /* 0x044fe20000010000 */
[----:B------:R-:W-:Y:S01]  /*1c750*/  F2FP.BF16.F32.PACK_AB R155, R69, R8 ;  /* 0x00000008459b723e */ /* 0x000fe200000010ff */
[----:B-1----:R-:W-:Y:S06]  /*1c760*/  @P2 BRA `(.L_x_8585) ;  /* 0xffffffc400742947 */ /* 0x002fec000383ffff */
.L_x_8567:
[----:B------:R-:W-:Y:S05]  /*1c770*/  WARPSYNC.ALL ;  /* 0x0000000000007948 */ /* 0x000fea0003800000 */
[----:B------:R-:W-:Y:S06]  /*1c780*/  BAR.ARV 0x8, 0x180 ;  /* 0x0206000000007b1d */ /* 0x000fec0000002000 */
[----:B------:R-:W-:Y:S05]  /*1c790*/  @!P0 BRA `(.L_x_8586) ;  /* 0x0000000000048947 */ /* 0x000fea0003800000 */
[----:B------:R-:W-:Y:S01]  /*1c7a0*/  BPT.TRAP 0x1 ;  /* 0x000000040000795c */ /* 0x000fe20000300000 */
.L_x_8586:
[----:B------:R-:W-:Y:S01]  /*1c7b0*/  IMAD R9, R22, 0x8, R2 ;  /* 0x0000000816097824 */ /* 0x000fe200078e0202 */
[----:B------:R-:W-:-:S04]  /*1c7c0*/  SHF.L.U32 R4, R186, 0x1f, RZ ;  /* 0x0000001fba047819 */ /* 0x000fc800000006ff */
[----:B------:R0:W1:Y:S01]  /*1c7d0*/  SYNCS.PHASECHK.TRANS64.TRYWAIT P2, [R9+URZ+0x28850], R4 ;  /* 0x02885004090075a7 */ /* 0x000062000804017f */
[----:B------:R-:W-:Y:S05]  /*1c7e0*/  @!P0 BRA `(.L_x_8587) ;  /* 0x0000000000048947 */ /* 0x000fea0003800000 */
[----:B------:R-:W-:Y:S01]  /*1c7f0*/  BPT.TRAP 0x1 ;  /* 0x000000040000795c */ /* 0x000fe20000300000 */
.L_x_8587:
[----:B------:R-:W-:-:S05]  /*1c800*/  VIADD R2, R2, 0x400 ;  /* 0x0000040002027836 */ /* 0x000fca0000000000 */
[----:B------:R-:W-:-:S04]  /*1c810*/  SHF.R.U32.HI R2, RZ, 0x4, R2 ;  /* 0x00000004ff027819 */ /* 0x000fc80000011602 */
[----:B------:R-:W-:-:S04]  /*1c820*/  LOP3.LUT R2, R2, 0x3fff, RZ, 0xc0, !PT ;  /* 0x00003fff02027812 */ /* 0x000fc800078ec0ff */
[----:B------:R-:W-:Y:S01]  /*1c830*/  LOP3.LUT R5, R2, 0x4000000, RZ, 0xfc, !PT ;  /* 0x0400000002057812 */ /* 0x000fe200078efcff */
[----:B-1----:R-:W-:Y:S06]  /*1c840*/  @P2 BRA `(.L_x_8588) ;  /* 0x0000000000082947 */ /* 0x002fec0003800000 */
[----:B------:R-:W1:Y:S02]  /*1c850*/  SYNCS.PHASECHK.TRANS64.TRYWAIT P0, [R9+URZ+0x28850], R4 ;  /* 0x02885004090075a7 */ /* 0x000e64000800017f */
[----:B-1----:R-:W-:Y:S05]  /*1c860*/  @!P0 BRA `(.L_x_8589) ;  /* 0x000000bc007c8947 */ /* 0x002fea0003800000 */
.L_x_8588:
[----:B01----:R-:W-:Y:S01]  /*1c870*/  IMAD R4, R22, 0x800, R5 ;  /* 0x0000080016047824 */ /* 0x003fe200078e0205 */
[----:B------:R-:W-:Y:S05]  /*1c880*/  WARPSYNC.ALL ;  /* 0x0000000000007948 */ /* 0x000fea0003800000 */
[----:B------:R-:W-:Y:S01]  /*1c890*/  IMAD.MOV.U32 R5, RZ, RZ, 0x40000040 ;  /* 0x40000040ff057424 */ /* 0x000fe200078e00ff */
[C---:B------:R-:W-:Y:S01]  /*1c8a0*/  R2UR UR6, R4.reuse ;  /* 0x00000000040672ca */ /* 0x040fe200000e0000 */
[----:B------:R-:W-:Y:S01]  /*1c8b0*/  WARPGROUP.ARRIVE ;  /* 0x00000000000079c5 */ /* 0x000fe20000000000 */
[----:B------:R-:W-:Y:S01]  /*1c8c0*/  VIADD R6, R4, 0x80 ;  /* 0x0000008004067836 */ /* 0x000fe20000000000 */
[----:B------:R-:W0:Y:S01]  /*1c8d0*/  SHFL.BFLY PT, R2, R3, 0x2, 0x1f ;  /* 0x0c401f0003027f89 */ /* 0x000e2200000e0000 */
[----:B------:R-:W-:Y:S01]  /*1c8e0*/  R2UR UR7, R5 ;  /* 0x00000000050772ca */ /* 0x000fe200000e0000 */
[----:B------:R-:W-:-:S02]  /*1c8f0*/  IMAD.MOV.U32 R7, RZ, RZ, 0x40000040 ;  /* 0x40000040ff077424 */ /* 0x000fc400078e00ff */
[----:B------:R-:W-:Y:S02]  /*1c900*/  IMAD.MOV.U32 R5, RZ, RZ, 0x40000040 ;  /* 0x40000040ff057424 */ /* 0x000fe400078e00ff */
[----:B------:R-:W-:Y:S02]  /*1c910*/  @!P1 VIADD R12, R9, 0x28860 ;  /* 0x00028860090c9836 */ /* 0x000fe40000000000 */
[----:B------:R-:W-:Y:S02]  /*1c920*/  VIADD R22, R22, 0x1 ;  /* 0x0000000116167836 */ /* 0x000fe40000000000 */
[----:B------:R-:W-:Y:S01]  /*1c930*/  VIADD R213, R213, 0x1 ;  /* 0x00000001d5d57836 */ /* 0x000fe20000000000 */
[----:B------:R-:W-:Y:S02]  /*1c940*/  @!P1 PRMT R12, RZ, 0x654, R12 ;  /* 0x00000654ff0c9816 */ /* 0x000fe4000000000c */
[----:B------:R-:W-:Y:S01]  /*1c950*/  ISETP.NE.AND P2, PT, R22, 0x2, PT ;  /* 0x000000021600780c */ /* 0x000fe20003f45270 */
[----:B------:R-:W-:Y:S01]  /*1c960*/  HGMMA.64x128x16.F32.BF16 R88, R180, gdesc[UR4].tnspB, R88, gsb0 ;  /* 0x41e00004b4587df0 */ /* 0x000fe20008001858 */
[----:B------:R-:W-:Y:S01]  /*1c970*/  R2UR UR6, R6 ;  /* 0x00000000060672ca */ /* 0x000fe200000e0000 */
[----:B------:R-:W-:Y:S01]  /*1c980*/  VIADD R6, R4, 0x100 ;  /* 0x0000010004067836 */ /* 0x000fe20000000000 */
[----:B------:R-:W-:Y:S01]  /*1c990*/  R2UR UR7, R7 ;  /* 0x00000000070772ca */ /* 0x000fe200000e0000 */
[----:B------:R-:W-:Y:S01]  /*1c9a0*/  IMAD.MOV.U32 R7, RZ, RZ, 0x40000040 ;  /* 0x40000040ff077424 */ /* 0x000fe200078e00ff */
[----:B------:R-:W-:Y:S01]  /*1c9b0*/  SEL R22, R22, RZ, P2 ;  /* 0x000000ff16167207 */ /* 0x000fe20001000000 */
[----:B0-----:R-:W-:Y:S01]  /*1c9c0*/  FADD.FTZ R2, R2, R3 ;  /* 0x0000000302027221 */ /* 0x001fe20000010000 */
[----:B------:R-:W-:-:S04]  /*1c9d0*/  SEL R3, RZ, 0x1, P2 ;  /* 0x00000001ff037807 */ /* 0x000fc80001000000 */
[----:B------:R-:W-:Y:S01]  /*1c9e0*/  LOP3.LUT R186, R186, R3, RZ, 0x3c, !PT ;  /* 0x00000003baba7212 */ /* 0x000fe200078e3cff */
[----:B------:R-:W-:Y:S01]  /*1c9f0*/  IMAD.MOV.U32 R3, RZ, RZ, -0x800000 ;  /* 0xff800000ff037424 */ /* 0x000fe200078e00ff */
        /* <DEDUP_REMOVED lines=34> */
[----:B------:R-:W-:Y:S02]  /*1cc20*/  WARPGROUP.DEPBAR.LE gsb0, 0x0 ;  /* 0x00008000000079c5 */ /* 0x000fe40000010000 */
[----:B------:R-:W-:-:S10]  /*1cc30*/  WARPGROUP.ARRIVE ;  /* 0x00000000000079c5 */ /* 0x000fd40000000000 */
[----:B------:R-:W-:Y:S01]  /*1cc40*/  HGMMA.64x128x16.F32.BF16 R88, R156, gdesc[UR4].tnspB, R88, gsb0 ;  /* 0x41e000049c587df0 */ /* 0x000fe20008001858 */
[----:B------:R-:W-:Y:S02]  /*1cc50*/  R2UR UR6, R4 ;  /* 0x00000000040672ca */ /* 0x000fe400000e0000 */
[----:B------:R-:W-:Y:S02]  /*1cc60*/  R2UR UR7, R5 ;  /* 0x00000000050772ca */ /* 0x000fe400000e0000 */
[----:B------:R-:W0:Y:S02]  /*1cc70*/  SHFL.BFLY PT, R5, R0, 0x2, 0x1f ;  /* 0x0c401f0000057f89 */ /* 0x000e2400000e0000 */
[----:B0-----:R-:W-:Y:S01]  /*1cc80*/  FADD.FTZ R4, R5, R0 ;  /* 0x0000000005047221 */ /* 0x001fe20000010000 */
[----:B------:R-:W-:Y:S01]  /*1cc90*/  IMAD.MOV.U32 R0, RZ, RZ, -0x800000 ;  /* 0xff800000ff007424 */ /* 0x000fe200078e00ff */
[----:B------:R-:W0:Y:S04]  /*1cca0*/  SHFL.BFLY PT, R5, R2, 0x1, 0x1f ;  /* 0x0c201f0002057f89 */ /* 0x000e2800000e0000 */
[----:B------:R-:W1:Y:S01]  /*1ccb0*/  SHFL.BFLY PT, R7, R4, 0x1, 0x1f ;  /* 0x0c201f0004077f89 */ /* 0x000e6200000e0000 */
[----:B0-----:R-:W-:Y:S01]  /*1ccc0*/  FADD.FTZ R13, R2, R5 ;  /* 0x00000005020d7221 */ /* 0x001fe20000010000 */
[----:B-1----:R-:W-:-:S04]  /*1ccd0*/  FADD.FTZ R14, R4, R7 ;  /* 0x00000007040e7221 */ /* 0x002fc80000010000 */
[----:B------:R-:W-:Y:S02]  /*1cce0*/  FSETP.NE.FTZ.AND P0, PT, R13, RZ, PT ;  /* 0x000000ff0d00720b */ /* 0x000fe40003f15000 */
[----:B------:R-:W-:Y:S02]  /*1ccf0*/  CS2R R4, SRZ ;  /* 0x0000000000047805 */ /* 0x000fe4000001ff00 */
        /* <DEDUP_REMOVED lines=81> */
.L_x_8463:
[----:B------:R-:W-:Y:S05]  /*1d210*/  WARPSYNC.ALL ;  /* 0x0000000000007948 */ /* 0x000fea0003800000 */
        /* <DEDUP_REMOVED lines=9> */
[----:B------:R-:W2:Y:S01]  /*1d2b0*/  S2R R5, SR_SWINHI ;  /* 0x0000000000057919 */ /* 0x000ea20000002f00 */
[----:B------:R-:W-:Y:S05]  /*1d2c0*/  WARPSYNC.ALL ;  /* 0x0000000000007948 */ /* 0x000fea0003800000 */
[----:B------:R-:W-:Y:S01]  /*1d2d0*/  BAR.SYNC.DEFER_BLOCKING 0x1, 0x100 ;  /* 0x0044000000007b1d */ /* 0x000fe20000010000 */
[----:B------:R-:W-:Y:S02]  /*1d2e0*/  F2FP.BF16.F32.PACK_AB R6, R93, R6 ;  /* 0x000000065d06723e */ /* 0x000fe400000010ff */
[----:B------:R-:W-:Y:S02]  /*1d2f0*/  F2FP.BF16.F32.PACK_AB R7, R7, R94 ;  /* 0x0000005e0707723e */ /* 0x000fe400000010ff */
[----:B------:R-:W-:Y:S01]  /*1d300*/  F2FP.BF16.F32.PACK_AB R34, R133, R34 ;  /* 0x000000228522723e */ /* 0x000fe200000010ff */
[----:B------:R-:W-:Y:S01]  /*1d310*/  ULDC.64 UR4, c[0x0][0xc00] ;  /* 0x0003000000047ab9 */ /* 0x000fe20000000a00 */
[----:B------:R-:W-:-:S02]  /*1d320*/  F2FP.BF16.F32.PACK_AB R36, R137, R36 ;  /* 0x000000248924723e */ /* 0x000fc400000010ff */
[----:B------:R-:W-:Y:S02]  /*1d330*/  F2FP.BF16.F32.PACK_AB R37, R37, R138 ;  /* 0x0000008a2525723e */ /* 0x000fe400000010ff */
[----:B------:R-:W-:Y:S02]  /*1d340*/  F2FP.BF16.F32.PACK_AB R38, R141, R38 ;  /* 0x000000268d26723e */ /* 0x000fe400000010ff */
[----:B------:R-:W-:Y:S02]  /*1d350*/  F2FP.BF16.F32.PACK_AB R39, R39, R142 ;  /* 0x0000008e2727723e */ /* 0x000fe400000010ff */
[----:B------:R-:W-:Y:S02]  /*1d360*/  MOV R20, R2 ;  /* 0x0000000200147202 */ /* 0x000fe40000000f00 */
[----:B--2---:R-:W-:-:S03]  /*1d370*/  MOV R21, R5 ;  /* 0x0000000500157202 */ /* 0x004fc60000000f00 */
[----:B------:R-:W-:-:S03]  /*1d380*/  IMAD.WIDE R4, R224, 0x2, R20 ;  /* 0x00000002e0047825 */ /* 0x000fc600078e0214 */
[C---:B------:R-:W-:Y:S02]  /*1d390*/  IADD3 R47, P0, R4.reuse, 0x40, RZ ;  /* 0x00000040042f7810 */ /* 0x040fe40007f1e0ff */
[C---:B------:R-:W-:Y:S02]  /*1d3a0*/  IADD3 R45, P5, R4.reuse, 0x20, RZ ;  /* 0x00000020042d7810 */ /* 0x040fe40007fbe0ff */
[C---:B------:R-:W-:Y:S01]  /*1d3b0*/  LOP3.LUT R33, R4.reuse, 0x380, RZ, 0xc0, !PT ;  /* 0x0000038004217812 */ /* 0x040fe200078ec0ff */
[--C-:B------:R-:W-:Y:S01]  /*1d3c0*/  IMAD.X R11, RZ, RZ, R5.reuse, P0 ;  /* 0x000000ffff0b7224 */ /* 0x100fe200000e0605 */
[----:B------:R-:W-:Y:S01]  /*1d3d0*/  ISETP.NE.U32.AND P0, PT, RZ, UR4, PT ;  /* 0x00000004ff007c0c */ /* 0x000fe2000bf05070 */
[----:B------:R-:W-:Y:S01]  /*1d3e0*/  IMAD.X R9, RZ, RZ, R5, P5 ;  /* 0x000000ffff097224 */ /* 0x000fe200028e0605 */
[C---:B------:R-:W-:Y:S02]  /*1d3f0*/  IADD3 R51, P2, R4.reuse, 0x4000, RZ ;  /* 0x0000400004337810 */ /* 0x040fe40007f5e0ff */
[----:B------:R-:W-:-:S02]  /*1d400*/  IADD3 R49, P1, R4, 0x60, RZ ;  /* 0x0000006004317810 */ /* 0x000fc40007f3e0ff */
[----:B------:R-:W-:Y:S01]  /*1d410*/  SHF.R.U64 R33, R33, 0x3, RZ ;  /* 0x0000000321217819 */ /* 0x000fe200000012ff */
[--C-:B------:R-:W-:Y:S01]  /*1d420*/  IMAD.X R15, RZ, RZ, R5.reuse, P2 ;  /* 0x000000ffff0f7224 */ /* 0x100fe200010e0605 */
[C---:B------:R-:W-:Y:S01]  /*1d430*/  IADD3 R53, P3, R4.reuse, 0x4020, RZ ;  /* 0x0000402004357810 */ /* 0x040fe20007f7e0ff */
[--C-:B------:R-:W-:Y:S01]  /*1d440*/  IMAD.X R13, RZ, RZ, R5.reuse, P1 ;  /* 0x000000ffff0d7224 */ /* 0x100fe200008e0605 */
[C---:B------:R-:W-:Y:S02]  /*1d450*/  IADD3 R55, P4, R4.reuse, 0x4040, RZ ;  /* 0x0000404004377810 */ /* 0x040fe40007f9e0ff */
[----:B------:R-:W-:Y:S01]  /*1d460*/  IADD3 R57, P5, R4, 0x4060, RZ ;  /* 0x0000406004397810 */ /* 0x000fe20007fbe0ff */
[--C-:B------:R-:W-:Y:S01]  /*1d470*/  IMAD.X R25, RZ, RZ, R5.reuse, P3 ;  /* 0x000000ffff197224 */ /* 0x100fe200018e0605 */
[----:B------:R-:W-:Y:S01]  /*1d480*/  LOP3.LUT R8, R45, 0x380, RZ, 0xc0, !PT ;  /* 0x000003802d087812 */ /* 0x000fe200078ec0ff */
[----:B------:R-:W-:Y:S01]  /*1d490*/  IMAD.X R27, RZ, RZ, R5, P4 ;  /* 0x000000ffff1b7224 */ /* 0x000fe200020e0605 */
[----:B------:R-:W-:-:S02]  /*1d4a0*/  LOP3.LUT R10, R47, 0x380, RZ, 0xc0, !PT ;  /* 0x000003802f0a7812 */ /* 0x000fc400078ec0ff */
[----:B------:R-:W-:Y:S01]  /*1d4b0*/  ISETP.NE.AND.EX P0, PT, RZ, UR5, PT, P0 ;  /* 0x00000005ff007c0c */ /* 0x000fe2000bf05300 */
[----:B------:R-:W-:Y:S01]  /*1d4c0*/  ULDC.64 UR4, c[0x0][0xc08] ;  /* 0x0003020000047ab9 */ /* 0x000fe20000000a00 */
[----:B------:R-:W-:Y:S02]  /*1d4d0*/  LOP3.LUT R12, R49, 0x380, RZ, 0xc0, !PT ;  /* 0x00000380310c7812 */ /* 0x000fe400078ec0ff */
[----:B------:R-:W-:Y:S01]  /*1d4e0*/  LOP3.LUT R4, R33, R4, RZ, 0x3c, !PT ;  /* 0x0000000421047212 */ /* 0x000fe200078e3cff */
[----:B------:R-:W-:Y:S01]  /*1d4f0*/  IMAD.X R33, RZ, RZ, R5, P5 ;  /* 0x000000ffff217224 */ /* 0x000fe200028e0605 */
[----:B------:R-:W-:Y:S02]  /*1d500*/  LOP3.LUT R14, R51, 0x380, RZ, 0xc0, !PT ;  /* 0x00000380330e7812 */ /* 0x000fe400078ec0ff */
[----:B------:R-:W-:Y:S02]  /*1d510*/  SHF.R.U64 R8, R8, 0x3, RZ ;  /* 0x0000000308087819 */ /* 0x000fe400000012ff */
[----:B------:R-:W-:-:S02]  /*1d520*/  SHF.R.U64 R10, R10, 0x3, RZ ;  /* 0x000000030a0a7819 */ /* 0x000fc400000012ff */
[----:B------:R-:W-:Y:S02]  /*1d530*/  LOP3.LUT R24, R53, 0x380, RZ, 0xc0, !PT ;  /* 0x0000038035187812 */ /* 0x000fe400078ec0ff */
[----:B------:R-:W-:Y:S02]  /*1d540*/  LOP3.LUT R26, R55, 0x380, RZ, 0xc0, !PT ;  /* 0x00000380371a7812 */ /* 0x000fe400078ec0ff */
[----:B-1----:R-:W-:Y:S02]  /*1d550*/  LOP3.LUT R28, R57, 0x380, RZ, 0xc0, !PT ;  /* 0x00000380391c7812 */ /* 0x002fe400078ec0ff */
[----:B------:R-:W-:Y:S02]  /*1d560*/  ISETP.NE.U32.AND P2, PT, RZ, UR4, PT ;  /* 0x00000004ff007c0c */ /* 0x000fe4000bf45070 */
[----:B------:R-:W-:Y:S02]  /*1d570*/  SHF.R.U64 R12, R12, 0x3, RZ ;  /* 0x000000030c0c7819 */ /* 0x000fe400000012ff */
[----:B------:R-:W-:-:S02]  /*1d580*/  SHF.R.U64 R14, R14, 0x3, RZ ;  /* 0x000000030e0e7819 */ /* 0x000fc400000012ff */
[----:B------:R-:W-:Y:S02]  /*1d590*/  MOV R50, R4 ;  /* 0x0000000400327202 */ /* 0x000fe40000000f00 */
[----:B------:R-:W-:Y:S02]  /*1d5a0*/  LOP3.LUT R8, R8, R45, RZ, 0x3c, !PT ;  /* 0x0000002d08087212 */ /* 0x000fe400078e3cff */
[----:B------:R-:W-:Y:S02]  /*1d5b0*/  LOP3.LUT R10, R10, R47, RZ, 0x3c, !PT ;  /* 0x0000002f0a0a7212 */ /* 0x000fe400078e3cff */
[----:B------:R-:W-:Y:S02]  /*1d5c0*/  SHF.R.U64 R24, R24, 0x3, RZ ;  /* 0x0000000318187819 */ /* 0x000fe400000012ff */
[----:B------:R-:W-:Y:S02]  /*1d5d0*/  SHF.R.U64 R26, R26, 0x3, RZ ;  /* 0x000000031a1a7819 */ /* 0x000fe400000012ff */
[----:B------:R-:W-:-:S02]  /*1d5e0*/  SHF.R.U64 R28, R28, 0x3, RZ ;  /* 0x000000031c1c7819 */ /* 0x000fc400000012ff */
[----:B------:R-:W-:Y:S02]  /*1d5f0*/  F2FP.BF16.F32.PACK_AB R4, R89, R88 ;  /* 0x000000585904723e */ /* 0x000fe400000010ff */
[----:B------:R-:W-:Y:S02]  /*1d600*/  F2FP.BF16.F32.PACK_AB R5, R91, R90 ;  /* 0x0000005a5b05723e */ /* 0x000fe400000010ff */
[----:B------:R-:W-:Y:S02]  /*1d610*/  ISETP.NE.AND.EX P2, PT, RZ, UR5, PT, P2 ;  /* 0x00000005ff007c0c */ /* 0x000fe4000bf45320 */
[----:B------:R-:W-:Y:S01]  /*1d620*/  LOP3.LUT R12, R12, R49, RZ, 0x3c, !PT ;  /* 0x000000310c0c7212 */ /* 0x000fe200078e3cff */
[----:B------:R1:W-:Y:S01]  /*1d630*/  STSM.16.M88.4 [R50], R4 ;  /* 0x0000000432007844 */ /* 0x0003e20000000200 */
[----:B------:R-:W-:Y:S02]  /*1d640*/  LOP3.LUT R14, R14, R51, RZ, 0x3c, !PT ;  /* 0x000000330e0e7212 */ /* 0x000fe400078e3cff */
[----:B------:R-:W-:-:S02]  /*1d650*/  LOP3.LUT R24, R24, R53, RZ, 0x3c, !PT ;  /* 0x0000003518187212 */ /* 0x000fc400078e3cff */
[----:B------:R-:W-:Y:S02]  /*1d660*/  LOP3.LUT R26, R26, R55, RZ, 0x3c, !PT ;  /* 0x000000371a1a7212 */ /* 0x000fe400078e3cff */
[----:B------:R-:W-:Y:S01]  /*1d670*/  LOP3.LUT R32, R28, R57, RZ, 0x3c, !PT ;  /* 0x000000391c207212 */ /* 0x000fe200078e3cff */
[----:B------:R-:W-:Y:S01]  /*1d680*/  ULDC UR4, c[0x0][0xa88] ;  /* 0x0002a20000047ab9 */ /* 0x000fe20000000800 */
[----:B------:R-:W-:Y:S01]  /*1d690*/  MOV R49, R8 ;  /* 0x0000000800317202 */ /* 0x000fe20000000f00 */
[----:B------:R-:W2:Y:S01]  /*1d6a0*/  LDC R55, c[0x0][0xbe8] ;  /* 0x0002fa00ff377b82 */ /* 0x000ea20000000800 */
[----:B------:R-:W-:Y:S02]  /*1d6b0*/  MOV R48, R10 ;  /* 0x0000000a00307202 */ /* 0x000fe40000000f00 */
[----:B------:R-:W-:Y:S02]  /*1d6c0*/  F2FP.BF16.F32.PACK_AB R8, R97, R96 ;  /* 0x000000606108723e */ /* 0x000fe400000010ff */
[----:B------:R-:W-:-:S02]  /*1d6d0*/  F2FP.BF16.F32.PACK_AB R9, R99, R98 ;  /* 0x000000626309723e */ /* 0x000fc400000010ff */
[----:B------:R-:W-:Y:S02]  /*1d6e0*/  F2FP.BF16.F32.PACK_AB R10, R101, R100 ;  /* 0x00000064650a723e */ /* 0x000fe400000010ff */
[----:B------:R-:W-:Y:S02]  /*1d6f0*/  F2FP.BF16.F32.PACK_AB R11, R103, R102 ;  /* 0x00000066670b723e */ /* 0x000fe400000010ff */
[----:B-1----:R-:W-:Y:S02]  /*1d700*/  F2FP.BF16.F32.PACK_AB R4, R105, R104 ;  /* 0x000000686904723e */ /* 0x002fe400000010ff */
[----:B------:R-:W-:Y:S01]  /*1d710*/  F2FP.BF16.F32.PACK_AB R5, R107, R106 ;  /* 0x0000006a6b05723e */ /* 0x000fe200000010ff */
[----:B------:R1:W-:Y:S01]  /*1d720*/  STSM.16.M88.4 [R49], R8 ;  /* 0x0000000831007844 */ /* 0x0003e20000000200 */
[----:B------:R-:W-:Y:S02]  /*1d730*/  F2FP.BF16.F32.PACK_AB R6, R109, R108 ;  /* 0x0000006c6d06723e */ /* 0x000fe400000010ff */
[----:B------:R-:W-:-:S02]  /*1d740*/  F2FP.BF16.F32.PACK_AB R7, R111, R110 ;  /* 0x0000006e6f07723e */ /* 0x000fc400000010ff */
[----:B------:R-:W-:Y:S02]  /*1d750*/  MOV R47, R12 ;  /* 0x0000000c002f7202 */ /* 0x000fe40000000f00 */
[----:B------:R-:W-:Y:S01]  /*1d760*/  MOV R46, R14 ;  /* 0x0000000e002e7202 */ /* 0x000fe20000000f00 */
[----:B------:R3:W-:Y:S01]  /*1d770*/  STSM.16.M88.4 [R48], R4 ;  /* 0x0000000430007844 */ /* 0x0007e20000000200 */
[----:B------:R-:W-:Y:S02]  /*1d780*/  MOV R45, R24 ;  /* 0x00000018002d7202 */ /* 0x000fe40000000f00 */
[----:B------:R-:W-:Y:S02]  /*1d790*/  MOV R44, R26 ;  /* 0x0000001a002c7202 */ /* 0x000fe40000000f00 */
[----:B------:R-:W-:Y:S02]  /*1d7a0*/  MOV R28, R32 ;  /* 0x00000020001c7202 */ /* 0x000fe40000000f00 */
[----:B------:R-:W-:Y:S01]  /*1d7b0*/  F2FP.BF16.F32.PACK_AB R12, R113, R112 ;  /* 0x00000070710c723e */ /* 0x000fe200000010ff */
[----:B-1----:R-:W1:Y:S01]  /*1d7c0*/  @P2 LDC.64 R8, c[0x0][0xc08] ;  /* 0x00030200ff082b82 */ /* 0x002e620000000a00 */
[----:B------:R-:W-:-:S02]  /*1d7d0*/  F2FP.BF16.F32.PACK_AB R13, R40, R41 ;  /* 0x00000029280d723e */ /* 0x000fc400000010ff */
[----:B------:R-:W-:Y:S02]  /*1d7e0*/  F2FP.BF16.F32.PACK_AB R14, R117, R116 ;  /* 0x00000074750e723e */ /* 0x000fe400000010ff */
[----:B------:R-:W-:Y:S02]  /*1d7f0*/  F2FP.BF16.F32.PACK_AB R15, R119, R118 ;  /* 0x00000076770f723e */ /* 0x000fe400000010ff */
[----:B------:R-:W-:Y:S01]  /*1d800*/  F2FP.BF16.F32.PACK_AB R24, R121, R120 ;  /* 0x000000787918723e */ /* 0x000fe200000010ff */
[----:B------:R-:W4:Y:S01]  /*1d810*/  LDC.64 R40, c[0x0][0xc00] ;  /* 0x00030000ff287b82 */ /* 0x000f220000000a00 */
[----:B------:R-:W-:Y:S01]  /*1d820*/  F2FP.BF16.F32.PACK_AB R25, R123, R122 ;  /* 0x0000007a7b19723e */ /* 0x000fe200000010ff */
[----:B------:R-:W-:Y:S01]  /*1d830*/  STSM.16.M88.4 [R47], R12 ;  /* 0x0000000c2f007844 */ /* 0x000fe20000000200 */
[----:B------:R-:W-:Y:S01]  /*1d840*/  F2FP.BF16.F32.PACK_AB R26, R125, R124 ;  /* 0x0000007c7d1a723e */ /* 0x000fe200000010ff */
[----:B---3--:R-:W-:Y:S01]  /*1d850*/  IMAD.MOV.U32 R48, RZ, RZ, RZ ;  /* 0x000000ffff307224 */ /* 0x008fe200078e00ff */
[----:B------:R-:W-:-:S02]  /*1d860*/  F2FP.BF16.F32.PACK_AB R27, R42, R43 ;  /* 0x0000002b2a1b723e */ /* 0x000fc400000010ff */
        /* <DEDUP_REMOVED lines=8> */
[----:B------:R-:W-:Y:S01]  /*1d8f0*/  F2FP.BF16.F32.PACK_AB R7, R151, R150 ;  /* 0x000000969707723e */ /* 0x000fe200000010ff */
[----:B------:R-:W-:Y:S04]  /*1d900*/  STSM.16.M88.4 [R44], R36 ;  /* 0x000000242c007844 */ /* 0x000fe80000000200 */
[----:B------:R3:W-:Y:S01]  /*1d910*/  STSM.16.M88.4 [R28], R4 ;  /* 0x000000041c007844 */ /* 0x0007e20000000200 */
[----:B----4-:R-:W-:Y:S01]  /*1d920*/  IMAD.WIDE R40, R209, 0x4, R40 ;  /* 0x00000004d1287825 */ /* 0x010fe200078e0228 */
[----:B------:R-:W-:Y:S03]  /*1d930*/  BAR.SYNC.DEFER_BLOCKING 0x1, 0x100 ;  /* 0x0044000000007b1d */ /* 0x000fe60000010000 */
[----:B---3--:R-:W-:-:S02]  /*1d940*/  IMAD.U32 R6, RZ, RZ, UR4 ;  /* 0x00000004ff067e24 */ /* 0x008fc4000f8e00ff */
[----:B-1----:R-:W-:Y:S01]  /*1d950*/  @P2 IMAD.WIDE R4, R209, 0x4, R8 ;  /* 0x00000004d1042825 */ /* 0x002fe200078e0208 */
[----:B------:R1:W5:Y:S01]  /*1d960*/  @P0 LDG.E R48, desc[UR38][R40.64] ;  /* 0x0000002628300981 */ /* 0x000362000c1e1900 */
[----:B--2---:R-:W-:Y:S02]  /*1d970*/  ISETP.NE.AND P1, PT, R55, 0x1, PT ;  /* 0x000000013700780c */ /* 0x004fe40003f25270 */
[----:B------:R-:W-:Y:S01]  /*1d980*/  IMAD.IADD R13, R195, 0x1, R193 ;  /* 0x00000001c30d7824 */ /* 0x000fe200078e02c1 */
[----:B------:R1:W5:Y:S10]  /*1d990*/  @P2 LDG.E R6, desc[UR38][R4.64] ;  /* 0x0000002604062981 */ /* 0x000374000c1e1900 */
[----:B------:R-:W2:Y:S08]  /*1d9a0*/  @P1 LDC R10, c[0x0][0xbec] ;  /* 0x0002fb00ff0a1b82 */ /* 0x000eb00000000800 */
[----:B------:R-:W3:Y:S01]  /*1d9b0*/  @P1 LDC R11, c[0x0][0xbf0] ;  /* 0x0002fc00ff0b1b82 */ /* 0x000ee20000000800 */
[----:B-1----:R-:W-:Y:S05]  /*1d9c0*/  @P2 BRA `(.L_x_8592) ;  /* 0x0000000000102947 */ /* 0x002fea0003800000 */
[----:B------:R-:W-:Y:S05]  /*1d9d0*/  @!P0 BRA `(.L_x_8592) ;  /* 0x00000000000c8947 */ /* 0x000fea0003800000 */
[----:B------:R-:W4:Y:S04]  /*1d9e0*/  LDG.E R5, desc[UR38][R40.64] ;  /* 0x0000002628057981 */ /* 0x000f28000c1e1900 */
[----:B-----5:R-:W4:Y:S02]  /*1d9f0*/  LDG.E R6, desc[UR38][R40.64+0x4] ;  /* 0x0000042628067981 */ /* 0x020f24000c1e1900 */
[----:B----4-:R-:W-:-:S07]  /*1da00*/  IMAD.IADD R6, R6, 0x1, -R5 ;  /* 0x0000000106067824 */ /* 0x010fce00078e0a05 */
.L_x_8592:
[----:B------:R-:W-:Y:S01]  /*1da10*/  SHF.R.S32.HI R54, RZ, 0x1f, R208 ;  /* 0x0000001fff367819 */ /* 0x000fe200000114d0 */
[----:B--2---:R-:W-:Y:S01]  /*1da20*/  @P1 IMAD.HI.U32 R4, R13, R10, RZ ;  /* 0x0000000a0d041227 */ /* 0x004fe200078e00ff */
[----:B------:R-:W-:Y:S01]  /*1da30*/  ULDC.64 UR4, c[0x0][0xb90] ;  /* 0x0002e40000047ab9 */ /* 0x000fe20000000a00 */
[----:B-----5:R-:W-:Y:S02]  /*1da40*/  SHF.R.S32.HI R49, RZ, 0x1f, R48 ;  /* 0x0000001fff317819 */ /* 0x020fe40000011430 */
[----:B------:R-:W-:Y:S01]  /*1da50*/  IMAD R9, R54, UR4, RZ ;  /* 0x0000000436097c24 */ /* 0x000fe2000f8e02ff */
[----:B------:R-:W-:Y:S01]  /*1da60*/  SHF.R.S32.HI R8, RZ, 0x1f, R209 ;  /* 0x0000001fff087819 */ /* 0x000fe200000114d1 */
[----:B------:R-:W-:Y:S01]  /*1da70*/  IMAD.MOV.U32 R7, RZ, RZ, R13 ;  /* 0x000000ffff077224 */ /* 0x000fe200078e000d */
[----:B---3--:R-:W-:Y:S01]  /*1da80*/  @P1 SHF.R.U32.HI R7, RZ, R11, R4 ;  /* 0x0000000bff071219 */ /* 0x008fe20000011604 */
[----:B------:R-:W-:Y:S01]  /*1da90*/  IMAD.WIDE.U32 R4, R208, UR4, R48 ;  /* 0x00000004d0047c25 */ /* 0x000fe2000f8e0030 */
[----:B------:R-:W-:-:S02]  /*1daa0*/  SEL R28, R8, RZ, !P0 ;  /* 0x000000ff081c7207 */ /* 0x000fc40004000000 */
[----:B------:R-:W-:Y:S01]  /*1dab0*/  SEL R57, R209, RZ, !P0 ;  /* 0x000000ffd1397207 */ /* 0x000fe20004000000 */
[----:B------:R-:W-:Y:S01]  /*1dac0*/  IMAD R9, R208, UR5, R9 ;  /* 0x00000005d0097c24 */ /* 0x000fe2000f8e0209 */
[----:B------:R-:W-:Y:S01]  /*1dad0*/  ULDC.64 UR4, c[0x0][0xb98] ;  /* 0x0002e60000047ab9 */ /* 0x000fe20000000a00 */
[----:B------:R-:W-:Y:S02]  /*1dae0*/  IMAD.MOV R10, RZ, RZ, -R7 ;  /* 0x000000ffff0a7224 */ /* 0x000fe400078e0a07 */
[----:B------:R-:W-:Y:S02]  /*1daf0*/  IMAD.IADD R5, R5, 0x1, R9 ;  /* 0x0000000105057824 */ /* 0x000fe400078e0209 */
[----:B------:R-:W-:Y:S02]  /*1db00*/  IMAD.IADD R11, R16, 0x1, R225 ;  /* 0x00000001100b7824 */ /* 0x000fe400078e02e1 */
[----:B------:R-:W-:Y:S02]  /*1db10*/  IMAD R9, R55, R10, R13 ;  /* 0x0000000a37097224 */ /* 0x000fe400078e020d */
[----:B------:R-:W-:-:S02]  /*1db20*/  IMAD R8, R28, UR4, RZ ;  /* 0x000000041c087c24 */ /* 0x000fc4000f8e02ff */
[----:B------:R-:W-:-:S04]  /*1db30*/  IMAD.WIDE.U32 R4, R57, UR4, R4 ;  /* 0x0000000439047c25 */ /* 0x000fc8000f8e0004 */
[----:B------:R-:W-:Y:S01]  /*1db40*/  IMAD.WIDE R20, R11, 0x2, R20 ;  /* 0x000000020b147825 */ /* 0x000fe200078e0214 */
[----:B------:R-:W-:Y:S02]  /*1db50*/  SHF.R.S32.HI R11, RZ, 0x1f, R7 ;  /* 0x0000001fff0b7819 */ /* 0x000fe40000011407 */
[----:B------:R-:W-:Y:S01]  /*1db60*/  IADD3 R4, P2, R7, R4, RZ ;  /* 0x0000000407047210 */ /* 0x000fe20007f5e0ff */
[----:B------:R-:W-:Y:S01]  /*1db70*/  IMAD R10, R57, UR5, R8 ;  /* 0x00000005390a7c24 */ /* 0x000fe2000f8e0208 */
[----:B------:R-:W-:Y:S01]  /*1db80*/  SHF.R.S32.HI R8, RZ, 0x1f, R9 ;  /* 0x0000001fff087819 */ /* 0x000fe20000011409 */
[----:B------:R-:W-:Y:S01]  /*1db90*/  ULDC.64 UR4, c[0x0][0xb88] ;  /* 0x0002e20000047ab9 */ /* 0x000fe20000000a00 */
[----:B------:R-:W-:Y:S01]  /*1dba0*/  IADD3 R7, P0, R20, 0x1000, RZ ;  /* 0x0000100014077810 */ /* 0x000fe20007f1e0ff */
[----:B------:R-:W-:Y:S01]  /*1dbb0*/  IMAD R59, R6, R55, RZ ;  /* 0x00000037063b7224 */ /* 0x000fe200078e02ff */
[----:B------:R-:W-:Y:S01]  /*1dbc0*/  IADD3.X R5, R11, R5, R10, P2, !PT ;  /* 0x000000050b057210 */ /* 0x000fe200017fe40a */
[----:B------:R-:W-:Y:S01]  /*1dbd0*/  IMAD R12, R8, UR4, RZ ;  /* 0x00000004080c7c24 */ /* 0x000fe2000f8e02ff */
[----:B------:R-:W-:-:S02]  /*1dbe0*/  IADD3 R33, P3, R20, 0x4000, RZ ;  /* 0x0000400014217810 */ /* 0x000fc40007f7e0ff */
[----:B------:R-:W-:Y:S01]  /*1dbf0*/  IADD3 R13, P4, R20, 0x2000, RZ ;  /* 0x00002000140d7810 */ /* 0x000fe20007f9e0ff */
[----:B------:R-:W-:Y:S01]  /*1dc00*/  IMAD R11, R9, UR5, R12 ;  /* 0x00000005090b7c24 */ /* 0x000fe2000f8e020c */
[----:B------:R-:W-:Y:S01]  /*1dc10*/  LOP3.LUT R32, R33, 0x380, RZ, 0xc0, !PT ;  /* 0x0000038021207812 */ /* 0x000fe200078ec0ff */
[----:B------:R-:W-:Y:S01]  /*1dc20*/  IMAD.WIDE.U32 R4, R9, UR4, R4 ;  /* 0x0000000409047c25 */ /* 0x000fe2000f8e0004 */
[----:B------:R-:W-:Y:S01]  /*1dc30*/  ULDC.64 UR4, c[0x0][0xb50] ;  /* 0x0002d40000047ab9 */ /* 0x000fe20000000a00 */
[----:B------:R-:W-:Y:S02]  /*1dc40*/  LOP3.LUT R12, R13, 0x380, RZ, 0xc0, !PT ;  /* 0x000003800d0c7812 */ /* 0x000fe400078ec0ff */
[----:B------:R-:W-:Y:S01]  /*1dc50*/  IMAD.IADD R5, R5, 0x1, R11 ;  /* 0x0000000105057824 */ /* 0x000fe200078e020b */
[----:B------:R-:W-:Y:S01]  /*1dc60*/  LEA R10, P2, R4, UR4, 0x2 ;  /* 0x00000004040a7c11 */ /* 0x000fe2000f8410ff */
[----:B------:R-:W-:Y:S01]  /*1dc70*/  IMAD.X R9, RZ, RZ, R21, P0 ;  /* 0x000000ffff097224 */ /* 0x000fe200000e0615 */
[----:B------:R-:W-:-:S02]  /*1dc80*/  LOP3.LUT P0, RZ, R218, 0x3, RZ, 0xc0, !PT ;  /* 0x00000003daff7812 */ /* 0x000fc4000780c0ff */
[----:B------:R-:W-:Y:S01]  /*1dc90*/  LEA.HI.X R11, R4, UR5, R5, 0x2, P2 ;  /* 0x00000005040b7c11 */ /* 0x000fe200090f1405 */
[----:B------:R-:W-:Y:S01]  /*1dca0*/  SHFL.IDX PT, R50, R10, RZ, 0x1c1f ;  /* 0x001c1fff0a327589 */ /* 0x000fe200000e0000 */
[----:B------:R-:W-:Y:S01]  /*1dcb0*/  IADD3 R25, P2, R20, 0x3000, RZ ;  /* 0x0000300014197810 */ /* 0x000fe20007f5e0ff */
[----:B------:R-:W-:Y:S01]  /*1dcc0*/  IMAD.IADD R4, R223, 0x1, R193 ;  /* 0x00000001df047824 */ /* 0x000fe200078e02c1 */
[----:B------:R-:W-:Y:S01]  /*1dcd0*/  LOP3.LUT R8, R7, 0x380, RZ, 0xc0, !PT ;  /* 0x0000038007087812 */ /* 0x000fe200078ec0ff */
[----:B------:R-:W1:Y:S01]  /*1dce0*/  SHFL.IDX PT, R51, R11, RZ, 0x1c1f ;  /* 0x001c1fff0b337589 */ /* 0x000e6200000e0000 */
[----:B------:R-:W-:Y:S01]  /*1dcf0*/  LOP3.LUT R24, R25, 0x380, RZ, 0xc0, !PT ;  /* 0x0000038019187812 */ /* 0x000fe200078ec0ff */
[----:B------:R-:W-:Y:S01]  /*1dd00*/  ULDC.64 UR4, c[0x0][0xaa0] ;  /* 0x0002a80000047ab9 */ /* 0x000fe20000000a00 */
[----:B------:R-:W-:Y:S01]  /*1dd10*/  SHF.R.U64 R32, R32, 0x3, RZ ;  /* 0x0000000320207819 */ /* 0x000fe200000012ff */
[----:B------:R-:W-:Y:S01]  /*1dd20*/  SHFL.IDX PT, R52, R10, 0x1, 0x1c1f ;  /* 0x003c1f000a347f89 */ /* 0x000fe200000e0000 */
[----:B------:R-:W-:-:S02]  /*1dd30*/  SHF.R.U64 R24, R24, 0x3, RZ ;  /* 0x0000000318187819 */ /* 0x000fc400000012ff */
[----:B------:R-:W-:Y:S01]  /*1dd40*/  SHF.R.U64 R12, R12, 0x3, RZ ;  /* 0x000000030c0c7819 */ /* 0x000fe200000012ff */
[----:B------:R-:W2:Y:S01]  /*1dd50*/  SHFL.IDX PT, R53, R11, 0x1, 0x1c1f ;  /* 0x003c1f000b357f89 */ /* 0x000ea200000e0000 */
[----:B------:R-:W-:Y:S01]  /*1dd60*/  LOP3.LUT R24, R24, R25, RZ, 0x3c, !PT ;  /* 0x0000001918187212 */ /* 0x000fe200078e3cff */
[--C-:B------:R-:W-:Y:S01]  /*1dd70*/  IMAD.X R25, RZ, RZ, R21.reuse, P2 ;  /* 0x000000ffff197224 */ /* 0x100fe200010e0615 */
[C---:B------:R-:W-:Y:S01]  /*1dd80*/  ISETP.GE.OR P2, PT, R4.reuse, R59, P0 ;  /* 0x0000003b0400720c */ /* 0x040fe20000746670 */
[----:B------:R-:W-:Y:S01]  /*1dd90*/  VIADD R4, R4, 0x8 ;  /* 0x0000000804047836 */ /* 0x000fe20000000000 */
[----:B------:R-:W-:Y:S02]  /*1dda0*/  SHF.R.U64 R8, R8, 0x3, RZ ;  /* 0x0000000308087819 */ /* 0x000fe400000012ff */
[----:B------:R-:W-:Y:S01]  /*1ddb0*/  LOP3.LUT R32, R32, R33, RZ, 0x3c, !PT ;  /* 0x0000002120207212 */ /* 0x000fe200078e3cff */
[--C-:B------:R-:W-:Y:S01]  /*1ddc0*/  IMAD.X R33, RZ, RZ, R21.reuse, P3 ;  /* 0x000000ffff217224 */ /* 0x100fe200018e0615 */
[----:B------:R-:W-:Y:S01]  /*1ddd0*/  LOP3.LUT R12, R12, R13, RZ, 0x3c, !PT ;  /* 0x0000000d0c0c7212 */ /* 0x000fe200078e3cff */
[----:B------:R-:W-:Y:S01]  /*1dde0*/  IMAD.X R13, RZ, RZ, R21, P4 ;  /* 0x000000ffff0d7224 */ /* 0x000fe200020e0615 */
[----:B------:R-:W-:-:S02]  /*1ddf0*/  LOP3.LUT R8, R8, R7, RZ, 0x3c, !PT ;  /* 0x0000000708087212 */ /* 0x000fc400078e3cff */
[----:B------:R-:W-:Y:S02]  /*1de00*/  IADD3 R5, P3, R20, 0x7000, RZ ;  /* 0x0000700014057810 */ /* 0x000fe40007f7e0ff */
[----:B------:R-:W-:Y:S01]  /*1de10*/  ISETP.GE.OR P0, PT, R4, R59, P0 ;  /* 0x0000003b0400720c */ /* 0x000fe20000706670 */
[----:B-1----:R1:W-:Y:S01]  /*1de20*/  @!P2 ST.E desc[UR38][R50.64], R3 ;  /* 0x000000033200a985 */ /* 0x0023e2000c101926 */
[C---:B------:R-:W-:Y:S01]  /*1de30*/  IADD3 R37, P5, R20.reuse, 0x5000, RZ ;  /* 0x0000500014257810 */ /* 0x040fe20007fbe0ff */
[----:B------:R-:W-:Y:S01]  /*1de40*/  IMAD.X R45, RZ, RZ, R21, P3 ;  /* 0x000000ffff2d7224 */ /* 0x000fe200018e0615 */
[C---:B------:R-:W-:Y:S02]  /*1de50*/  IADD3 R41, P4, R20.reuse, 0x6000, RZ ;  /* 0x0000600014297810 */ /* 0x040fe40007f9e0ff */
[----:B------:R-:W-:Y:S02]  /*1de60*/  LOP3.LUT R7, R20, 0x380, RZ, 0xc0, !PT ;  /* 0x0000038014077812 */ /* 0x000fe400078ec0ff */
[----:B------:R-:W-:-:S02]  /*1de70*/  LOP3.LUT R4, R5, 0x380, RZ, 0xc0, !PT ;  /* 0x0000038005047812 */ /* 0x000fc400078ec0ff */
[----:B------:R-:W-:Y:S02]  /*1de80*/  LOP3.LUT R36, R37, 0x380, RZ, 0xc0, !PT ;  /* 0x0000038025247812 */ /* 0x000fe400078ec0ff */
[----:B------:R-:W-:Y:S01]  /*1de90*/  LOP3.LUT R40, R41, 0x380, RZ, 0xc0, !PT ;  /* 0x0000038029287812 */ /* 0x000fe200078ec0ff */
[----:B-1----:R-:W1:Y:S01]  /*1dea0*/  @P1 LDC R51, c[0x0][0xbec] ;  /* 0x0002fb00ff331b82 */ /* 0x002e620000000800 */
[----:B------:R-:W-:Y:S01]  /*1deb0*/  SHF.R.U64 R7, R7, 0x3, RZ ;  /* 0x0000000307077819 */ /* 0x000fe200000012ff */
[----:B------:R-:W-:Y:S01]  /*1dec0*/  IMAD R3, R49, UR4, RZ ;  /* 0x0000000431037c24 */ /* 0x000fe2000f8e02ff */
[----:B------:R-:W-:Y:S01]  /*1ded0*/  SHF.R.U64 R4, R4, 0x3, RZ ;  /* 0x0000000304047819 */ /* 0x000fe200000012ff */
[----:B--2---:R2:W-:Y:S01]  /*1dee0*/  @!P0 ST.E desc[UR38][R52.64], R0 ;  /* 0x0000000034008985 */ /* 0x0045e2000c101926 */
[----:B------:R-:W-:Y:S02]  /*1def0*/  SHF.R.U64 R36, R36, 0x3, RZ ;  /* 0x0000000324247819 */ /* 0x000fe400000012ff */
[----:B------:R-:W-:Y:S01]  /*1df00*/  SHF.R.U64 R40, R40, 0x3, RZ ;  /* 0x0000000328287819 */ /* 0x000fe200000012ff */
[----:B------:R-:W3:Y:S01]  /*1df10*/  @P1 LDC R49, c[0x0][0xbf0] ;  /* 0x0002fc00ff311b82 */ /* 0x000ee20000000800 */
[----:B------:R-:W-:Y:S01]  /*1df20*/  LOP3.LUT R20, R7, R20, RZ, 0x3c, !PT ;  /* 0x0000001407147212 */ /* 0x000fe200078e3cff */
[----:B------:R-:W-:Y:S01]  /*1df30*/  IMAD R3, R48, UR5, R3 ;  /* 0x0000000530037c24 */ /* 0x000fe2000f8e0203 */
[----:B------:R-:W-:Y:S01]  /*1df40*/  LOP3.LUT R36, R36, R37, RZ, 0x3c, !PT ;  /* 0x0000002524247212 */ /* 0x000fe200078e3cff */
[--C-:B------:R-:W-:Y:S01]  /*1df50*/  IMAD.X R37, RZ, RZ, R21.reuse, P5 ;  /* 0x000000ffff257224 */ /* 0x100fe200028e0615 */
[----:B------:R-:W-:Y:S01]  /*1df60*/  LOP3.LUT R40, R40, R41, RZ, 0x3c, !PT ;  /* 0x0000002928287212 */ /* 0x000fe200078e3cff */
[----:B------:R-:W-:Y:S01]  /*1df70*/  IMAD.X R41, RZ, RZ, R21, P4 ;  /* 0x000000ffff297224 */ /* 0x000fe200020e0615 */
[----:B------:R-:W-:Y:S01]  /*1df80*/  LOP3.LUT R44, R4, R5, RZ, 0x3c, !PT ;  /* 0x00000005042c7212 */ /* 0x000fe200078e3cff */
[----:B--2---:R-:W-:Y:S01]  /*1df90*/  IMAD R0, R207, 0x20, R23 ;  /* 0x00000020cf007824 */ /* 0x004fe200078e0217 */
[----:B------:R2:W5:Y:S04]  /*1dfa0*/  LD.E.128 R4, desc[UR38][R20.64] ;  /* 0x0000002614047980 */ /* 0x000568000c101d00 */
[----:B------:R-:W5:Y:S04]  /*1dfb0*/  LD.E.128 R8, desc[UR38][R8.64] ;  /* 0x0000002608087980 */ /* 0x000f68000c101d00 */
[----:B------:R-:W5:Y:S01]  /*1dfc0*/  LD.E.128 R12, desc[UR38][R12.64] ;  /* 0x000000260c0c7980 */ /* 0x000f62000c101d00 */
[----:B--2---:R-:W-:Y:S01]  /*1dfd0*/  IMAD.WIDE.U32 R20, R48, UR4, RZ ;  /* 0x0000000430147c25 */ /* 0x004fe2000f8e00ff */
[----:B------:R-:W-:-:S02]  /*1dfe0*/  ULDC.64 UR4, c[0x0][0xae8] ;  /* 0x0002ba0000047ab9 */ /* 0x000fc40000000a00 */
[----:B------:R-:W5:Y:S01]  /*1dff0*/  LD.E.128 R24, desc[UR38][R24.64] ;  /* 0x0000002618187980 */ /* 0x000f62000c101d00 */
[----:B------:R-:W-:Y:S02]  /*1e000*/  IMAD.IADD R21, R21, 0x1, R3 ;  /* 0x0000000115157824 */ /* 0x000fe400078e0203 */
[----:B------:R-:W-:Y:S01]  /*1e010*/  IMAD R3, R54, UR4, RZ ;  /* 0x0000000436037c24 */ /* 0x000fe2000f8e02ff */
[----:B------:R-:W5:Y:S01]  /*1e020*/  LD.E.128 R32, desc[UR38][R32.64] ;  /* 0x0000002620207980 */ /* 0x000f62000c101d00 */
[----:B------:R-:W-:Y:S02]  /*1e030*/  IMAD.IADD R48, R193, 0x1, R0 ;  /* 0x00000001c1307824 */ /* 0x000fe400078e0200 */
[C---:B------:R-:W-:Y:S01]  /*1e040*/  IMAD R3, R208.reuse, UR5, R3 ;  /* 0x00000005d0037c24 */ /* 0x040fe2000f8e0203 */
[----:B------:R-:W5:Y:S01]  /*1e050*/  LD.E.128 R36, desc[UR38][R36.64] ;  /* 0x0000002624247980 */ /* 0x000f62000c101d00 */
[----:B------:R-:W-:Y:S01]  /*1e060*/  IMAD.WIDE.U32 R20, R208, UR4, R20 ;  /* 0x00000004d0147c25 */ /* 0x000fe2000f8e0014 */
[----:B------:R-:W-:-:S02]  /*1e070*/  ULDC.64 UR4, c[0x0][0xaf0] ;  /* 0x0002bc0000047ab9 */ /* 0x000fc40000000a00 */
[----:B------:R-:W5:Y:S01]  /*1e080*/  LD.E.128 R40, desc[UR38][R40.64] ;  /* 0x0000002628287980 */ /* 0x000f62000c101d00 */
[----:B-1----:R-:W-:-:S03]  /*1e090*/  @P1 IMAD.HI.U32 R0, R48, R51, RZ ;  /* 0x0000003330001227 */ /* 0x002fc600078e00ff */
[----:B------:R-:W5:Y:S01]  /*1e0a0*/  LD.E.128 R44, desc[UR38][R44.64] ;  /* 0x000000262c2c7980 */ /* 0x000f62000c101d00 */
[----:B------:R-:W-:Y:S01]  /*1e0b0*/  IMAD.IADD R21, R21, 0x1, R3 ;  /* 0x0000000115157824 */ /* 0x000fe200078e0203 */
[----:B------:R-:W-:Y:S01]  /*1e0c0*/  BSSY B1, `(.L_x_8593) ;  /* 0x0000033000017945 */ /* 0x000fe20003800000 */
[----:B------:R-:W-:Y:S01]  /*1e0d0*/  IMAD.MOV.U32 R3, RZ, RZ, R48 ;  /* 0x000000ffff037224 */ /* 0x000fe200078e0030 */
[----:B---3--:R-:W-:Y:S01]  /*1e0e0*/  @P1 SHF.R.U32.HI R3, RZ, R49, R0 ;  /* 0x00000031ff031219 */ /* 0x008fe20000011600 */
[----:B------:R-:W-:Y:S01]  /*1e0f0*/  IMAD R28, R28, UR4, RZ ;  /* 0x000000041c1c7c24 */ /* 0x000fe2000f8e02ff */
[----:B------:R-:W-:Y:S01]  /*1e100*/  @!PT LDS RZ, [RZ] ;  /* 0x00000000fffff984 */ /* 0x000fe20000000800 */
[----:B------:R-:W-:Y:S01]  /*1e110*/  @!PT LDS RZ, [RZ] ;  /* 0x00000000fffff984 */ /* 0x000fe20000000800 */
[----:B------:R-:W-:Y:S01]  /*1e120*/  @!PT LDS RZ, [RZ] ;  /* 0x00000000fffff984 */ /* 0x000fe20000000800 */
[----:B------:R-:W-:Y:S01]  /*1e130*/  @!PT LDS RZ, [RZ] ;  /* 0x00000000fffff984 */ /* 0x000fe20000000800 */
[----:B------:R1:W-:Y:S06]  /*1e140*/  MEMBAR.ALL.CTA ;  /* 0x0000000000007992 */ /* 0x0003ec0000008000 */
[----:B-1----:R-:W1:Y:S01]  /*1e150*/  FENCE.VIEW.ASYNC.S ;  /* 0x00000000000073c6 */ /* 0x002e620000000000 */
        /* <DEDUP_REMOVED lines=12> */
[----:B------:R-:W-:Y:S02]  /*1e220*/  IMAD.IADD R50, R23, 0x1, R193 ;  /* 0x0000000117327824 */ /* 0x000fe400078e02c1 */
[----:B------:R-:W-:Y:S02]  /*1e230*/  IMAD.IADD R21, R21, 0x1, R51 ;  /* 0x0000000115157824 */ /* 0x000fe400078e0233 */
[----:B------:R-:W-:Y:S01]  /*1e240*/  IMAD R28, R0, UR4, RZ ;  /* 0x00000004001c7c24 */ /* 0x000fe2000f8e02ff */
[C---:B------:R-:W-:Y:S01]  /*1e250*/  ISETP.GE.AND P2, PT, R50.reuse, R59, PT ;  /* 0x0000003b3200720c */ /* 0x040fe20003f46270 */
[----:B------:R-:W-:-:S02]  /*1e260*/  VIADD R0, R50, 0x20 ;  /* 0x0000002032007836 */ /* 0x000fc40000000000 */
[C---:B------:R-:W-:Y:S02]  /*1e270*/  IMAD R51, R49.reuse, UR5, R28 ;  /* 0x0000000531337c24 */ /* 0x040fe4000f8e021c */
[----:B------:R-:W-:Y:S01]  /*1e280*/  IMAD.WIDE.U32 R20, R49, UR4, R20 ;  /* 0x0000000431147c25 */ /* 0x000fe2000f8e0014 */
[----:B------:R-:W-:Y:S01]  /*1e290*/  ULDC.64 UR4, c[0x0][0xa80] ;  /* 0x0002a00000047ab9 */ /* 0x000fe20000000a00 */
[-C--:B------:R-:W-:Y:S02]  /*1e2a0*/  ISETP.GE.AND P0, PT, R0, R59.reuse, PT ;  /* 0x0000003b0000720c */ /* 0x080fe40003f06270 */
[----:B------:R-:W-:Y:S01]  /*1e2b0*/  VIADD R3, R50, 0x40 ;  /* 0x0000004032037836 */ /* 0x000fe20000000000 */
[----:B------:R-:W-:Y:S01]  /*1e2c0*/  LEA R28, P3, R20, UR4, 0x1 ;  /* 0x00000004141c7c11 */ /* 0x000fe2000f8608ff */
[----:B------:R-:W-:Y:S02]  /*1e2d0*/  IMAD.IADD R21, R21, 0x1, R51 ;  /* 0x0000000115157824 */ /* 0x000fe400078e0233 */
[----:B------:R-:W-:Y:S01]  /*1e2e0*/  VIADD R0, R2, 0x28820 ;  /* 0x0002882002007836 */ /* 0x000fe20000000000 */
[----:B------:R-:W-:-:S02]  /*1e2f0*/  ISETP.GE.AND P1, PT, R3, R59, PT ;  /* 0x0000003b0300720c */ /* 0x000fc40003f26270 */
[----:B------:R-:W-:Y:S02]  /*1e300*/  LEA.HI.X R3, R20, UR5, R21, 0x1, P3 ;  /* 0x0000000514037c11 */ /* 0x000fe400098f0c15 */
[----:B------:R-:W-:Y:S01]  /*1e310*/  PRMT R0, RZ, 0x654, R0 ;  /* 0x00000654ff007816 */ /* 0x000fe20000000000 */
[----:B-1----:R1:W2:Y:S03]  /*1e320*/  SHFL.IDX PT, R21, R28, RZ, 0x181f ;  /* 0x00181fff1c157589 */ /* 0x0022a600000e0000 */
[----:B------:R1:W-:Y:S01]  /*1e330*/  SYNCS.ARRIVE.TRANS64.RED.A1T0 RZ, [R0+URZ], RZ ;  /* 0x000000ff00ff79a7 */ /* 0x0003e2000810043f */
[----:B------:R1:W3:Y:S01]  /*1e340*/  SHFL.IDX PT, R49, R3, RZ, 0x181f ;  /* 0x00181fff03317589 */ /* 0x0002e200000e0000 */
[----:B------:R-:W-:Y:S05]  /*1e350*/  @P2 BRA `(.L_x_8594) ;  /* 0x0000000000242947 */ /* 0x000fea0003800000 */
[----:B------:R-:W-:Y:S02]  /*1e360*/  ULDC UR4, c[0x0][0xac8] ;  /* 0x0002b20000047ab9 */ /* 0x000fe40000000800 */
[----:B------:R-:W-:Y:S02]  /*1e370*/  ISETP.GE.AND P2, PT, R16, UR4, PT ;  /* 0x0000000410007c0c */ /* 0x000fe4000bf46270 */
[----:B------:R-:W-:-:S11]  /*1e380*/  ISETP.GE.AND P3, PT, R190, UR4, PT ;  /* 0x00000004be007c0c */ /* 0x000fd6000bf66270 */
[-C--:B--2---:R-:W-:Y:S02]  /*1e390*/  @!P2 LEA R20, P4, R16, R21.reuse, 0x1 ;  /* 0x000000151014a211 */ /* 0x084fe400078808ff */
[----:B------:R-:W-:Y:S02]  /*1e3a0*/  @!P3 LEA R48, P5, R190, R21, 0x1 ;  /* 0x00000015be30b211 */ /* 0x000fe400078a08ff */
[-C--:B---3--:R-:W-:Y:S02]  /*1e3b0*/  @!P2 LEA.HI.X R21, R16, R49.reuse, R17, 0x1, P4 ;  /* 0x000000311015a211 */ /* 0x088fe400020f0c11 */
[----:B------:R-:W-:-:S03]  /*1e3c0*/  @!P3 LEA.HI.X R49, R190, R49, R214, 0x1, P5 ;  /* 0x00000031be31b211 */ /* 0x000fc600028f0cd6 */
[----:B-----5:R4:W-:Y:S04]  /*1e3d0*/  @!P2 ST.E.128 desc[UR38][R20.64], R4 ;  /* 0x000000041400a985 */ /* 0x0209e8000c101d26 */
[----:B------:R4:W-:Y:S02]  /*1e3e0*/  @!P3 ST.E.128 desc[UR38][R48.64], R32 ;  /* 0x000000203000b985 */ /* 0x0009e4000c101d26 */
.L_x_8594:
[----:B------:R-:W-:Y:S05]  /*1e3f0*/  BSYNC B1 ;  /* 0x0000000000017941 */ /* 0x000fea0003800000 */
.L_x_8593:
[----:B----45:R4:W0:Y:S01]  /*1e400*/  SHFL.IDX PT, R7, R3, 0x1, 0x181f ;  /* 0x00381f0003077f89 */ /* 0x03082200000e0000 */
[----:B------:R-:W-:Y:S03]  /*1e410*/  BSSY B1, `(.L_x_8595) ;  /* 0x000000c000017945 */ /* 0x000fe60003800000 */
[----:B------:R4:W0:Y:S01]  /*1e420*/  SHFL.IDX PT, R5, R28, 0x1, 0x181f ;  /* 0x00381f001c057f89 */ /* 0x00082200000e0000 */
[----:B------:R-:W-:Y:S05]  /*1e430*/  @P0 BRA `(.L_x_8596) ;  /* 0x0000000000240947 */ /* 0x000fea0003800000 */
[----:B------:R-:W-:Y:S02]  /*1e440*/  ULDC UR4, c[0x0][0xac8] ;  /* 0x0002b20000047ab9 */ /* 0x000fe40000000800 */
[----:B------:R-:W-:Y:S02]  /*1e450*/  ISETP.GE.AND P3, PT, R16, UR4, PT ;  /* 0x0000000410007c0c */ /* 0x000fe4000bf66270 */
[----:B------:R-:W-:-:S11]  /*1e460*/  ISETP.GE.AND P4, PT, R190, UR4, PT ;  /* 0x00000004be007c0c */ /* 0x000fd6000bf86270 */
[-C--:B0-----:R-:W-:Y:S02]  /*1e470*/  @!P3 LEA R4, P0, R16, R5.reuse, 0x1 ;  /* 0x000000051004b211 */ /* 0x081fe400078008ff */
[----:B------:R-:W-:Y:S02]  /*1e480*/  @!P4 LEA R6, P2, R190, R5, 0x1 ;  /* 0x00000005be06c211 */ /* 0x000fe400078408ff */
[-C--:B------:R-:W-:Y:S02]  /*1e490*/  @!P3 LEA.HI.X R5, R16, R7.reuse, R17, 0x1, P0 ;  /* 0x000000071005b211 */ /* 0x080fe400000f0c11 */
[----:B------:R-:W-:-:S03]  /*1e4a0*/  @!P4 LEA.HI.X R7, R190, R7, R214, 0x1, P2 ;  /* 0x00000007be07c211 */ /* 0x000fc600010f0cd6 */
[----:B------:R0:W-:Y:S04]  /*1e4b0*/  @!P3 ST.E.128 desc[UR38][R4.64], R8 ;  /* 0x000000080400b985 */ /* 0x0001e8000c101d26 */
[----:B------:R0:W-:Y:S02]  /*1e4c0*/  @!P4 ST.E.128 desc[UR38][R6.64], R36 ;  /* 0x000000240600c985 */ /* 0x0001e4000c101d26 */
.L_x_8596:
[----:B------:R-:W-:Y:S05]  /*1e4d0*/  BSYNC B1 ;  /* 0x0000000000017941 */ /* 0x000fea0003800000 */
.L_x_8595:
[----:B0-----:R0:W0:Y:S01]  /*1e4e0*/  SHFL.IDX PT, R7, R3, 0x2, 0x181f ;  /* 0x00581f0003077f89 */ /* 0x00102200000e0000 */
        /* <DEDUP_REMOVED lines=12> */
.L_x_8598:
[----:B------:R-:W-:Y:S05]  /*1e5b0*/  BSYNC B1 ;  /* 0x0000000000017941 */ /* 0x000fea0003800000 */
.L_x_8597:
[----:B-1----:R-:W-:Y:S01]  /*1e5c0*/  VIADD R0, R50, 0x60 ;  /* 0x0000006032007836 */ /* 0x002fe20000000000 */
[----:B0---4-:R-:W0:Y:S04]  /*1e5d0*/  SHFL.IDX PT, R3, R3, 0x3, 0x181f ;  /* 0x00781f0003037f89 */ /* 0x011e2800000e0000 */
[----:B------:R-:W-:Y:S01]  /*1e5e0*/  ISETP.GE.AND P0, PT, R0, R59, PT ;  /* 0x0000003b0000720c */ /* 0x000fe20003f06270 */
[----:B------:R1:W4:-:S12]  /*1e5f0*/  SHFL.IDX PT, R7, R28, 0x3, 0x181f ;  /* 0x00781f001c077f89 */ /* 0x00031800000e0000 */
[----:B-1----:R-:W-:Y:S05]  /*1e600*/  @P0 BRA `(.L_x_8599) ;  /* 0x0000000800fc0947 */ /* 0x002fea0003800000 */
[----:B------:R-:W-:Y:S02]  /*1e610*/  ULDC UR4, c[0x0][0xac8] ;  /* 0x0002b20000047ab9 */ /* 0x000fe40000000800 */
[----:B------:R-:W-:-:S13]  /*1e620*/  ISETP.GE.AND P1, PT, R16, UR4, PT ;  /* 0x0000000410007c0c */ /* 0x000fda000bf26270 */
[----:B----4-:R-:W-:-:S04]  /*1e630*/  @!P1 LEA R4, P0, R16, R7, 0x1 ;  /* 0x0000000710049211 */ /* 0x010fc800078008ff */
[----:B0-----:R-:W-:Y:S02]  /*1e640*/  @!P1 LEA.HI.X R5, R16, R3, R17, 0x1, P0 ;  /* 0x0000000310059211 */ /* 0x001fe400000f0c11 */
[----:B------:R-:W-:-:S03]  /*1e650*/  ISETP.GE.AND P0, PT, R190, UR4, PT ;  /* 0x00000004be007c0c */ /* 0x000fc6000bf06270 */
[----:B------:R1:W-:Y:S10]  /*1e660*/  @!P1 ST.E.128 desc[UR38][R4.64], R24 ;  /* 0x0000001804009985 */ /* 0x0003f4000c101d26 */
[----:B------:R-:W-:Y:S05]  /*1e670*/  @P0 BRA `(.L_x_8599) ;  /* 0x0000000800e00947 */ /* 0x000fea0003800000 */
[----:B-1----:R-:W-:-:S04]  /*1e680*/  LEA R4, P0, R190, R7, 0x1 ;  /* 0x00000007be047211 */ /* 0x002fc800078008ff */
[----:B------:R-:W-:-:S05]  /*1e690*/  LEA.HI.X R5, R190, R3, R214, 0x1, P0 ;  /* 0x00000003be057211 */ /* 0x000fca00000f0cd6 */
[----:B------:R0:W-:Y:S01]  /*1e6a0*/  ST.E.128 desc[UR38][R4.64], R44 ;  /* 0x0000002c04007985 */ /* 0x0001e2000c101d26 */
[----:B------:R-:W-:Y:S05]  /*1e6b0*/  BRA `(.L_x_8599) ;  /* 0x0000000800d07947 */ /* 0x000fea0003800000 */
.L_x_8591:
[----:B------:R-:W-:Y:S01]  /*1e6c0*/  ULDC.64 UR4, c[0x0][0xc00] ;  /* 0x0003000000047ab9 */ /* 0x000fe20000000a00 */
[----:B------:R-:W2:Y:S01]  /*1e6d0*/  LDC.64 R4, c[0x0][0xc00] ;  /* 0x00030000ff047b82 */ /* 0x000ea20000000a00 */
[----:B------:R-:W-:Y:S01]  /*1e6e0*/  ISETP.NE.U32.AND P0, PT, RZ, UR4, PT ;  /* 0x00000004ff007c0c */ /* 0x000fe2000bf05070 */
[----:B------:R-:W-:-:S03]  /*1e6f0*/  IMAD.MOV.U32 R0, RZ, RZ, RZ ;  /* 0x000000ffff007224 */ /* 0x000fc600078e00ff */
[----:B------:R-:W-:Y:S01]  /*1e700*/  ISETP.NE.AND.EX P0, PT, RZ, UR5, PT, P0 ;  /* 0x00000005ff007c0c */ /* 0x000fe2000bf05300 */
[----:B------:R-:W-:Y:S02]  /*1e710*/  ULDC.64 UR4, c[0x0][0xc08] ;  /* 0x0003020000047ab9 */ /* 0x000fe40000000a00 */
[----:B------:R-:W-:Y:S01]  /*1e720*/  ISETP.NE.U32.AND P1, PT, RZ, UR4, PT ;  /* 0x00000004ff007c0c */ /* 0x000fe2000bf25070 */
[----:B------:R-:W3:Y:S03]  /*1e730*/  LDC R25, c[0x0][0xbe8] ;  /* 0x0002fa00ff197b82 */ /* 0x000ee60000000800 */
[----:B------:R-:W-:Y:S01]  /*1e740*/  ISETP.NE.AND.EX P1, PT, RZ, UR5, PT, P1 ;  /* 0x00000005ff007c0c */ /* 0x000fe2000bf25310 */
[----:B--2---:R-:W-:-:S12]  /*1e750*/  IMAD.WIDE R4, R209, 0x4, R4 ;  /* 0x00000004d1047825 */ /* 0x004fd800078e0204 */
[----:B------:R-:W2:Y:S01]  /*1e760*/  @P1 LDC.64 R6, c[0x0][0xc08] ;  /* 0x00030200ff061b82 */ /* 0x000ea20000000a00 */
[----:B------:R-:W-:Y:S02]  /*1e770*/  ULDC UR4, c[0x0][0xa88] ;  /* 0x0002a20000047ab9 */ /* 0x000fe40000000800 */
[----:B------:R-:W-:Y:S01]  /*1e780*/  IMAD.U32 R8, RZ, RZ, UR4 ;  /* 0x00000004ff087e24 */ /* 0x000fe2000f8e00ff */
[----:B------:R4:W5:Y:S01]  /*1e790*/  @P0 LDG.E R0, desc[UR38][R4.64] ;  /* 0x0000002604000981 */ /* 0x000962000c1e1900 */
[----:B--2---:R-:W-:-:S05]  /*1e7a0*/  @P1 IMAD.WIDE R6, R209, 0x4, R6 ;  /* 0x00000004d1061825 */ /* 0x004fca00078e0206 */
[----:B------:R4:W5:Y:S01]  /*1e7b0*/  @P1 LDG.E R8, desc[UR38][R6.64] ;  /* 0x0000002606081981 */ /* 0x000962000c1e1900 */
[----:B---3--:R-:W-:Y:S02]  /*1e7c0*/  ISETP.NE.AND P2, PT, R25, 0x1, PT ;  /* 0x000000011900780c */ /* 0x008fe40003f45270 */
[----:B------:R-:W-:Y:S02]  /*1e7d0*/  ISETP.GE.AND P3, PT, R229, 0x80, PT ;  /* 0x00000080e500780c */ /* 0x000fe40003f66270 */
[----:B------:R-:W-:-:S09]  /*1e7e0*/  SHF.R.S32.HI R9, RZ, 0x1f, R209 ;  /* 0x0000001fff097819 */ /* 0x000fd200000114d1 */
[----:B------:R-:W2:Y:S01]  /*1e7f0*/  @P2 LDC R27, c[0x0][0xbec] ;  /* 0x0002fb00ff1b2b82 */ /* 0x000ea20000000800 */
[----:B----4-:R-:W-:Y:S05]  /*1e800*/  @P1 BRA `(.L_x_8600) ;  /* 0x0000000000101947 */ /* 0x010fea0003800000 */
[----:B------:R-:W-:Y:S05]  /*1e810*/  @!P0 BRA `(.L_x_8600) ;  /* 0x00000000000c8947 */ /* 0x000fea0003800000 */
[----:B------:R-:W3:Y:S04]  /*1e820*/  LDG.E R3, desc[UR38][R4.64] ;  /* 0x0000002604037981 */ /* 0x000ee8000c1e1900 */
[----:B-----5:R-:W3:Y:S02]  /*1e830*/  LDG.E R8, desc[UR38][R4.64+0x4] ;  /* 0x0000042604087981 */ /* 0x020ee4000c1e1900 */
[----:B---3--:R-:W-:-:S07]  /*1e840*/  IMAD.IADD R8, R8, 0x1, -R3 ;  /* 0x0000000108087824 */ /* 0x008fce00078e0a03 */
.L_x_8600:
[----:B------:R-:W-:Y:S01]  /*1e850*/  BSSY B1, `(.L_x_8601) ;  /* 0x000002d000017945 */ /* 0x000fe20003800000 */
[----:B------:R-:W-:Y:S02]  /*1e860*/  SHF.R.S32.HI R12, RZ, 0x1f, R208 ;  /* 0x0000001fff0c7819 */ /* 0x000fe400000114d0 */
[----:B------:R-:W-:Y:S02]  /*1e870*/  SEL R13, R209, RZ, !P0 ;  /* 0x000000ffd10d7207 */ /* 0x000fe40004000000 */
[----:B------:R-:W-:Y:S02]  /*1e880*/  SEL R14, R9, RZ, !P0 ;  /* 0x000000ff090e7207 */ /* 0x000fe40004000000 */
[----:B-----5:R-:W-:Y:S01]  /*1e890*/  SHF.R.S32.HI R11, RZ, 0x1f, R0 ;  /* 0x0000001fff0b7819 */ /* 0x020fe20000011400 */
[----:B------:R-:W-:Y:S06]  /*1e8a0*/  @P3 BRA `(.L_x_8602) ;  /* 0x00000000009c3947 */ /* 0x000fec0003800000 */
[----:B------:R-:W3:Y:S01]  /*1e8b0*/  S2R R10, SR_TID.X ;  /* 0x00000000000a7919 */ /* 0x000ee20000002100 */
[----:B------:R-:W4:Y:S02]  /*1e8c0*/  LDC R9, c[0x0][0xbe8] ;  /* 0x0002fa00ff097b82 */ /* 0x000f240000000800 */
[----:B----4-:R-:W-:Y:S01]  /*1e8d0*/  IMAD R3, R8, R9, RZ ;  /* 0x0000000908037224 */ /* 0x010fe200078e02ff */
[----:B---3--:R-:W-:-:S04]  /*1e8e0*/  IADD3 R10, R193, -0x80, R10 ;  /* 0xffffff80c10a7810 */ /* 0x008fc80007ffe00a */
        /* <DEDUP_REMOVED lines=9> */
[----:B------:R-:W3:Y:S01]  /*1e980*/  @P0 LDC R15, c[0x0][0xbec] ;  /* 0x0002fb00ff0f0b82 */ /* 0x000ee20000000800 */
[----:B------:R-:W-:Y:S01]  /*1e990*/  IMAD R7, R208, UR5, R7 ;  /* 0x00000005d0077c24 */ /* 0x000fe2000f8e0207 */
[----:B------:R-:W-:-:S03]  /*1e9a0*/  ULDC.64 UR4, c[0x0][0xb98] ;  /* 0x0002e60000047ab9 */ /* 0x000fc60000000a00 */
[----:B------:R-:W-:-:S03]  /*1e9b0*/  IMAD.IADD R5, R5, 0x1, R7 ;  /* 0x0000000105057824 */ /* 0x000fc600078e0207 */
[----:B------:R-:W4:Y:S01]  /*1e9c0*/  @P0 LDC R21, c[0x0][0xbf0] ;  /* 0x0002fc00ff150b82 */ /* 0x000f220000000800 */
[----:B------:R-:W-:-:S04]  /*1e9d0*/  IMAD.WIDE.U32 R4, R13, UR4, R4 ;  /* 0x000000040d047c25 */ /* 0x000fc8000f8e0004 */
[----:B---3--:R-:W-:-:S05]  /*1e9e0*/  @P0 IMAD.HI.U32 R6, R10, R15, RZ ;  /* 0x0000000f0a060227 */ /* 0x008fca00078e00ff */
[----:B----4-:R-:W-:Y:S01]  /*1e9f0*/  @P0 SHF.R.U32.HI R3, RZ, R21, R6 ;  /* 0x00000015ff030219 */ /* 0x010fe20000011606 */
[----:B------:R-:W-:-:S03]  /*1ea00*/  IMAD R6, R14, UR4, RZ ;  /* 0x000000040e067c24 */ /* 0x000fc6000f8e02ff */
[----:B------:R-:W-:Y:S01]  /*1ea10*/  IADD3 R4, P0, R3, R4, RZ ;  /* 0x0000000403047210 */ /* 0x000fe20007f1e0ff */
[--C-:B------:R-:W-:Y:S02]  /*1ea20*/  IMAD.MOV R7, RZ, RZ, -R3.reuse ;  /* 0x000000ffff077224 */ /* 0x100fe400078e0a03 */
        /* <DEDUP_REMOVED lines=15> */
.L_x_8602:
[----:B------:R-:W-:Y:S05]  /*1eb20*/  BSYNC B1 ;  /* 0x0000000000017941 */ /* 0x000fea0003800000 */
.L_x_8601:
[----:B------:R-:W4:Y:S01]  /*1eb30*/  @P2 LDC R9, c[0x0][0xbf0] ;  /* 0x0002fc00ff092b82 */ /* 0x000f220000000800 */
[----:B------:R-:W-:Y:S02]  /*1eb40*/  ULDC.64 UR4, c[0x0][0xaa0] ;  /* 0x0002a80000047ab9 */ /* 0x000fe40000000a00 */
[----:B---3--:R-:W-:Y:S02]  /*1eb50*/  IMAD R3, R11, UR4, RZ ;  /* 0x000000040b037c24 */ /* 0x008fe4000f8e02ff */
[----:B------:R-:W-:-:S04]  /*1eb60*/  IMAD.WIDE.U32 R4, R0, UR4, RZ ;  /* 0x0000000400047c25 */ /* 0x000fc8000f8e00ff */
[----:B------:R-:W-:Y:S01]  /*1eb70*/  IMAD R3, R0, UR5, R3 ;  /* 0x0000000500037c24 */ /* 0x000fe2000f8e0203 */
[----:B------:R-:W-:Y:S01]  /*1eb80*/  ULDC.64 UR4, c[0x0][0xae8] ;  /* 0x0002ba0000047ab9 */ /* 0x000fe20000000a00 */
[----:B------:R-:W-:Y:S02]  /*1eb90*/  IMAD R0, R207, 0x20, R23 ;  /* 0x00000020cf007824 */ /* 0x000fe400078e0217 */
[----:B------:R-:W-:Y:S02]  /*1eba0*/  IMAD.IADD R5, R5, 0x1, R3 ;  /* 0x0000000105057824 */ /* 0x000fe400078e0203 */
[----:B------:R-:W-:Y:S02]  /*1ebb0*/  IMAD.IADD R10, R193, 0x1, R0 ;  /* 0x00000001c10a7824 */ /* 0x000fe400078e0200 */
[----:B------:R-:W-:Y:S02]  /*1ebc0*/  IMAD R3, R12, UR4, RZ ;  /* 0x000000040c037c24 */ /* 0x000fe4000f8e02ff */
[----:B--2---:R-:W-:-:S04]  /*1ebd0*/  @P2 IMAD.HI.U32 R0, R10, R27, RZ ;  /* 0x0000001b0a002227 */ /* 0x004fc800078e00ff */
[C---:B------:R-:W-:Y:S02]  /*1ebe0*/  IMAD R7, R208.reuse, UR5, R3 ;  /* 0x00000005d0077c24 */ /* 0x040fe4000f8e0203 */
[----:B------:R-:W-:Y:S01]  /*1ebf0*/  IMAD.WIDE.U32 R4, R208, UR4, R4 ;  /* 0x00000004d0047c25 */ /* 0x000fe2000f8e0004 */
[----:B------:R-:W-:-:S03]  /*1ec00*/  ULDC.64 UR4, c[0x0][0xaf0] ;  /* 0x0002bc0000047ab9 */ /* 0x000fc60000000a00 */
[----:B------:R-:W-:Y:S01]  /*1ec10*/  IMAD.MOV.U32 R3, RZ, RZ, R10 ;  /* 0x000000ffff037224 */ /* 0x000fe200078e000a */
[----:B----4-:R-:W-:Y:S01]  /*1ec20*/  @P2 SHF.R.U32.HI R3, RZ, R9, R0 ;  /* 0x00000009ff032219 */ /* 0x010fe20000011600 */
        /* <DEDUP_REMOVED lines=11> */
[C---:B------:R-:W-:Y:S02]  /*1ece0*/  IMAD R9, R3.reuse, UR5, R6 ;  /* 0x0000000503097c24 */ /* 0x040fe4000f8e0206 */
        /* <DEDUP_REMOVED lines=8> */
[C---:B------:R-:W-:Y:S01]  /*1ed70*/  LEA R0, P0, R4.reuse, UR4, 0x1 ;  /* 0x0000000404007c11 */ /* 0x040fe2000f8008ff */
[----:B------:R-:W-:Y:S01]  /*1ed80*/  UMOV UR4, 0xffffffff ;  /* 0xffffffff00047882 */ /* 0x000fe20000000000 */
[----:B------:R-:W-:Y:S02]  /*1ed90*/  IMAD.IADD R193, R23, 0x1, R193 ;  /* 0x0000000117c17824 */ /* 0x000fe400078e02c1 */
[----:B------:R-:W-:Y:S01]  /*1eda0*/  LEA.HI.X R4, R4, UR5, R3, 0x1, P0 ;  /* 0x0000000504047c11 */ /* 0x000fe200080f0c03 */
[----:B------:R-:W-:Y:S08]  /*1edb0*/  BRA.DIV UR4, `(.L_x_8603) ;  /* 0x0000009a043c7947 */ /* 0x000ff0000b800000 */
[----:B------:R2:W3:Y:S04]  /*1edc0*/  SHFL.IDX PT, R3, R4, RZ, 0x181f ;  /* 0x00181fff04037589 */ /* 0x0004e800000e0000 */
[----:B------:R2:W4:Y:S02]  /*1edd0*/  SHFL.IDX PT, R14, R0, RZ, 0x181f ;  /* 0x00181fff000e7589 */ /* 0x00052400000e0000 */
.L_x_8844:
[----:B------:R-:W-:Y:S01]  /*1ede0*/  IMAD R8, R8, R25, RZ ;  /* 0x0000001908087224 */ /* 0x000fe200078e02ff */
[----:B------:R-:W-:Y:S04]  /*1edf0*/  BSSY B1, `(.L_x_8604) ;  /* 0x000000c000017945 */ /* 0x000fe80003800000 */
[----:B------:R-:W-:-:S13]  /*1ee00*/  ISETP.GE.AND P0, PT, R193, R8, PT ;  /* 0x00000008c100720c */ /* 0x000fda0003f06270 */
[----:B------:R-:W-:Y:S05]  /*1ee10*/  @P0 BRA `(.L_x_8605) ;  /* 0x0000000000240947 */ /* 0x000fea0003800000 */
[----:B------:R-:W-:Y:S02]  /*1ee20*/  ULDC UR4, c[0x0][0xac8] ;  /* 0x0002b20000047ab9 */ /* 0x000fe40000000800 */
[----:B------:R-:W-:Y:S02]  /*1ee30*/  ISETP.GE.AND P2, PT, R16, UR4, PT ;  /* 0x0000000410007c0c */ /* 0x000fe4000bf46270 */
[----:B------:R-:W-:-:S11]  /*1ee40*/  ISETP.GE.AND P3, PT, R190, UR4, PT ;  /* 0x00000004be007c0c */ /* 0x000fd6000bf66270 */
[-C--:B----4-:R-:W-:Y:S02]  /*1ee50*/  @!P2 LEA R6, P0, R16, R14.reuse, 0x1 ;  /* 0x0000000e1006a211 */ /* 0x090fe400078008ff */
[----:B------:R-:W-:Y:S02]  /*1ee60*/  @!P3 LEA R14, P1, R190, R14, 0x1 ;  /* 0x0000000ebe0eb211 */ /* 0x000fe400078208ff */
[-C--:B---3--:R-:W-:Y:S02]  /*1ee70*/  @!P2 LEA.HI.X R7, R16, R3.reuse, R17, 0x1, P0 ;  /* 0x000000031007a211 */ /* 0x088fe400000f0c11 */
[----:B------:R-:W-:-:S03]  /*1ee80*/  @!P3 LEA.HI.X R15, R190, R3, R214, 0x1, P1 ;  /* 0x00000003be0fb211 */ /* 0x000fc600008f0cd6 */
[----:B------:R3:W-:Y:S04]  /*1ee90*/  @!P2 ST.E.128 desc[UR38][R6.64], RZ ;  /* 0x000000ff0600a985 */ /* 0x0007e8000c101d26 */
[----:B------:R3:W-:Y:S02]  /*1eea0*/  @!P3 ST.E.128 desc[UR38][R14.64], RZ ;  /* 0x000000ff0e00b985 */ /* 0x0007e4000c101d26 */
.L_x_8605:
[----:B------:R-:W-:Y:S05]  /*1eeb0*/  BSYNC B1 ;  /* 0x0000000000017941 */ /* 0x000fea0003800000 */
.L_x_8604:
[----:B------:R-:W-:-:S03]  /*1eec0*/  UMOV UR4, 0xffffffff ;  /* 0xffffffff00047882 */ /* 0x000fc60000000000 */
[----:B------:R-:W-:Y:S05]  /*1eed0*/  BRA.DIV UR4, `(.L_x_8606) ;  /* 0x0000009a04287947 */ /* 0x000fea000b800000 */
[----:B---3--:R3:W0:Y:S04]  /*1eee0*/  SHFL.IDX PT, R3, R4, 0x1, 0x181f ;  /* 0x00381f0004037f89 */ /* 0x00862800000e0000 */
[----:B----4-:R3:W4:Y:S02]  /*1eef0*/  SHFL.IDX PT, R14, R0, 0x1, 0x181f ;  /* 0x00381f00000e7f89 */ /* 0x01072400000e0000 */
.L_x_8848:
[----:B------:R-:W-:Y:S01]  /*1ef00*/  VIADD R5, R193, 0x20 ;  /* 0x00000020c1057836 */ /* 0x000fe20000000000 */
        /* <DEDUP_REMOVED lines=8> */
[-C--:B0-----:R-:W-:Y:S02]  /*1ef90*/  @!P2 LEA.HI.X R7, R16, R3.reuse, R17, 0x1, P0 ;  /* 0x000000031007a211 */ /* 0x081fe400000f0c11 */
[----:B------:R-:W-:-:S03]  /*1efa0*/  @!P3 LEA.HI.X R15, R190, R3, R214, 0x1, P1 ;  /* 0x00000003be0fb211 */ /* 0x000fc600008f0cd6 */
[----:B------:R0:W-:Y:S04]  /*1efb0*/  @!P2 ST.E.128 desc[UR38][R6.64], RZ ;  /* 0x000000ff0600a985 */ /* 0x0001e8000c101d26 */
[----:B------:R0:W-:Y:S02]  /*1efc0*/  @!P3 ST.E.128 desc[UR38][R14.64], RZ ;  /* 0x000000ff0e00b985 */ /* 0x0001e4000c101d26 */
.L_x_8608:
[----:B------:R-:W-:Y:S05]  /*1efd0*/  BSYNC B1 ;  /* 0x0000000000017941 */ /* 0x000fea0003800000 */
.L_x_8607:
[----:B------:R-:W-:-:S03]  /*1efe0*/  UMOV UR4, 0xffffffff ;  /* 0xffffffff00047882 */ /* 0x000fc60000000000 */
[----:B------:R-:W-:Y:S05]  /*1eff0*/  BRA.DIV UR4, `(.L_x_8609) ;  /* 0x0000009a04287947 */ /* 0x000fea000b800000 */
[----:B0-----:R0:W0:Y:S04]  /*1f000*/  SHFL.IDX PT, R3, R4, 0x2, 0x181f ;  /* 0x00581f0004037f89 */ /* 0x00102800000e0000 */
[----:B----4-:R4:W0:Y:S02]  /*1f010*/  SHFL.IDX PT, R14, R0, 0x2, 0x181f ;  /* 0x00581f00000e7f89 */ /* 0x01082400000e0000 */
.L_x_8852:
[----:B------:R-:W-:Y:S01]  /*1f020*/  VIADD R5, R193, 0x40 ;  /* 0x00000040c1057836 */ /* 0x000fe20000000000 */
[----:B------:R-:W-:Y:S04]  /*1f030*/  BSSY B1, `(.L_x_8610) ;  /* 0x000000c000017945 */ /* 0x000fe80003800000 */
[----:B------:R-:W-:-:S13]  /*1f040*/  ISETP.GE.AND P0, PT, R5, R8, PT ;  /* 0x000000080500720c */ /* 0x000fda0003f06270 */
        /* <DEDUP_REMOVED lines=10> */
.L_x_8611:
[----:B------:R-:W-:Y:S05]  /*1f0f0*/  BSYNC B1 ;  /* 0x0000000000017941 */ /* 0x000fea0003800000 */
.L_x_8610:
[----:B------:R-:W-:-:S03]  /*1f100*/  UMOV UR4, 0xffffffff ;  /* 0xffffffff00047882 */ /* 0x000fc60000000000 */
[----:B------:R-:W-:Y:S05]  /*1f110*/  BRA.DIV UR4, `(.L_x_8612) ;  /* 0x0000009a04287947 */ /* 0x000fea000b800000 */
[----:B0-----:R0:W0:Y:S04]  /*1f120*/  SHFL.IDX PT, R3, R4, 0x3, 0x181f ;  /* 0x00781f0004037f89 */ /* 0x00102800000e0000 */
[----:B------:R0:W0:Y:S02]  /*1f130*/  SHFL.IDX PT, R14, R0, 0x3, 0x181f ;  /* 0x00781f00000e7f89 */ /* 0x00002400000e0000 */
.L_x_8856:
[----:B0-234-:R-:W-:-:S05]  /*1f140*/  VIADD R0, R193, 0x60 ;  /* 0x00000060c1007836 */ /* 0x01dfca0000000000 */
[----:B------:R-:W-:-:S13]  /*1f150*/  ISETP.GE.AND P0, PT, R0, R8, PT ;  /* 0x000000080000720c */ /* 0x000fda0003f06270 */
[----:B------:R-:W-:Y:S05]  /*1f160*/  @P0 BRA `(.L_x_8599) ;  /* 0x0000000000240947 */ /* 0x000fea0003800000 */
[----:B------:R-:W-:Y:S02]  /*1f170*/  ULDC UR4, c[0x0][0xac8] ;  /* 0x0002b20000047ab9 */ /* 0x000fe40000000800 */
[----:B------:R-:W-:Y:S02]  /*1f180*/  ISETP.GE.AND P2, PT, R16, UR4, PT ;  /* 0x0000000410007c0c */ /* 0x000fe4000bf46270 */
[----:B------:R-:W-:-:S11]  /*1f190*/  ISETP.GE.AND P3, PT, R190, UR4, PT ;  /* 0x00000004be007c0c */ /* 0x000fd6000bf66270 */
[-C--:B------:R-:W-:Y:S02]  /*1f1a0*/  @!P2 LEA R4, P0, R16, R14.reuse, 0x1 ;  /* 0x0000000e1004a211 */ /* 0x080fe400078008ff */
[----:B------:R-:W-:Y:S02]  /*1f1b0*/  @!P3 LEA R14, P1, R190, R14, 0x1 ;  /* 0x0000000ebe0eb211 */ /* 0x000fe400078208ff */
[-C--:B------:R-:W-:Y:S02]  /*1f1c0*/  @!P2 LEA.HI.X R5, R16, R3.reuse, R17, 0x1, P0 ;  /* 0x000000031005a211 */ /* 0x080fe400000f0c11 */
[----:B------:R-:W-:-:S03]  /*1f1d0*/  @!P3 LEA.HI.X R15, R190, R3, R214, 0x1, P1 ;  /* 0x00000003be0fb211 */ /* 0x000fc600008f0cd6 */
[----:B------:R0:W-:Y:S04]  /*1f1e0*/  @!P2 ST.E.128 desc[UR38][R4.64], RZ ;  /* 0x000000ff0400a985 */ /* 0x0001e8000c101d26 */
[----:B------:R0:W-:Y:S02]  /*1f1f0*/  @!P3 ST.E.128 desc[UR38][R14.64], RZ ;  /* 0x000000ff0e00b985 */ /* 0x0001e4000c101d26 */
.L_x_8599:
[----:B------:R-:W-:Y:S05]  /*1f200*/  BSYNC B0 ;  /* 0x0000000000007941 */ /* 0x000fea0003800000 */
.L_x_8590:
[----:B------:R-:W-:Y:S02]  /*1f210*/  ULDC UR4, c[0x0][0xc3c] ;  /* 0x00030f0000047ab9 */ /* 0x000fe40000000800 */
[----:B-1----:R-:W-:-:S13]  /*1f220*/  ISETP.GE.AND P0, PT, R31, UR4, PT ;  /* 0x000000041f007c0c */ /* 0x002fda000bf06270 */
[----:B------:R-:W-:Y:S05]  /*1f230*/  @!P0 BRA `(.L_x_8613) ;  /* 0xfffffe1c00cc8947 */ /* 0x000fea000383ffff */
[----:B------:R-:W-:Y:S05]  /*1f240*/  BRA `(.L_x_8351) ;  /* 0x0000007c00307947 */ /* 0x000fea0003800000 */
.L_x_8349:
[----:B------:R-:W-:-:S08]  /*1f250*/  NOP ;  /* 0x0000000000007918 */ /* 0x000fd00000000000 */
[----:B--2---:R-:W0:-:S00]  /*1f260*/  USETMAXREG.DEALLOC.CTAPOOL 0x18 ;  /* 0x00000018000079c8 */ /* 0x004e0000080e0500 */
        /* <DEDUP_REMOVED lines=16> */
.L_x_8614:
        /* <DEDUP_REMOVED lines=41> */
.L_x_8620:
        /* <DEDUP_REMOVED lines=12> */
.L_x_8619:
[----:B------:R-:W-:Y:S05]  /*1f6c0*/  BSYNC B0 ;  /* 0x0000000000007941 */ /* 0x000fea0003800000 */
.L_x_8618:
        /* <DEDUP_REMOVED lines=21> */
.L_x_8616:
        /* <DEDUP_REMOVED lines=20> */
.L_x_8621:
        /* <DEDUP_REMOVED lines=56> */
.L_x_8617:
[----:B------:R-:W-:Y:S02]  /*1fce0*/  IMAD.MOV.U32 R17, RZ, RZ, RZ ;  /* 0x000000ffff117224 */ /* 0x000fe400078e00ff */
[----:B------:R-:W-:Y:S02]  /*1fcf0*/  IMAD.U32 R16, RZ, RZ, UR6 ;  /* 0x00000006ff107e24 */ /* 0x000fe4000f8e00ff */
[----:B------:R-:W-:-:S07]  /*1fd00*/  IMAD.MOV.U32 R18, RZ, RZ, RZ ;  /* 0x000000ffff127224 */ /* 0x000fce00078e00ff */
.L_x_8622:
[----:B------:R-:W-:-:S13]  /*1fd10*/  ISETP.NE.AND P0, PT, R0, RZ, PT ;  /* 0x000000ff0000720c */ /* 0x000fda0003f05270 */
[----:B------:R-:W1:Y:S01]  /*1fd20*/  @!P0 S2R R3, SR_CgaCtaId ;  /* 0x0000000000038919 */ /* 0x000e620000008800 */
[----:B------:R-:W-:-:S04]  /*1fd30*/  @!P0 MOV R0, 0x400 ;  /* 0x0000040000008802 */ /* 0x000fc80000000f00 */
[----:B-1----:R-:W-:-:S05]  /*1fd40*/  @!P0 LEA R0, R3, R0, 0x18 ;  /* 0x0000000003008211 */ /* 0x002fca00078ec0ff */
[----:B------:R1:W-:Y:S01]  /*1fd50*/  @!P0 STS.128 [R0+0x288d0], R16 ;  /* 0x0288d01000008388 */ /* 0x0003e20000000c00 */
[----:B------:R-:W-:Y:S06]  /*1fd60*/  BAR.ARV 0x5, 0x180 ;  /* 0x0146000000007b1d */ /* 0x000fec0000002000 */
.L_x_8615:
        /* <DEDUP_REMOVED lines=20> */
[----:B------:R-:W-:-:S02]  /*1feb0*/  LOP3.LUT R0, R0, 0x38, RZ, 0xc0, !PT ;  /* 0x0000003800007812 */ /* 0x000fc400078ec0ff */
[----:B------:R-:W-:Y:S02]  /*1fec0*/  LOP3.LUT R2, R3, 0x200, R2, 0xf8, !PT ;  /* 0x0000020003027812 */ /* 0x000fe400078ef802 */
[C---:B------:R-:W-:Y:S01]  /*1fed0*/  LOP3.LUT P0, R3, R4.reuse, 0x1f, RZ, 0xc0, !PT ;  /* 0x0000001f04037812 */ /* 0x040fe2000780c0ff */
[----:B------:R-:W-:Y:S01]  /*1fee0*/  IMAD.SHL.U32 R4, R4, 0x10, RZ ;  /* 0x0000001004047824 */ /* 0x000fe200078e00ff */
[----:B------:R-:W-:Y:S02]  /*1fef0*/  SHF.R.U32.HI R7, RZ, 0x3, R8 ;  /* 0x00000003ff077819 */ /* 0x000fe40000011608 */
[----:B------:R-:W-:Y:S01]  /*1ff00*/  LOP3.LUT R0, R0, 0x40, RZ, 0xfc, !PT ;  /* 0x0000004000007812 */ /* 0x000fe200078efcff */
[----:B------:R0:W-:Y:S01]  /*1ff10*/  STL [R1+0x28], R3 ;  /* 0x0000280301007387 */ /* 0x0001e20000100800 */
[----:B------:R-:W-:Y:S01]  /*1ff20*/  LOP3.LUT R4, R7, 0x70, R4, 0xf8, !PT ;  /* 0x0000007007047812 */ /* 0x000fe200078ef804 */
        /* <DEDUP_REMOVED lines=13> */
[----:B------:R-:W-:-:S11]  /*20000*/  LOP3.LUT R6, R6, 0xfffffff7, RZ, 0xc0, !PT ;  /* 0xfffffff706067812 */ /* 0x000fd600078ec0ff */
[----:B------:R-:W-:-:S05]  /*20010*/  @P0 LOP3.LUT R6, R6, 0x8, RZ, 0xfc, !PT ;  /* 0x0000000806060812 */ /* 0x000fca00078efcff */
[----:B------:R0:W-:Y:S04]  /*20020*/  STL [R1+0x4], R6 ;  /* 0x0000040601007387 */ /* 0x0001e80000100800 */
[----:B------:R0:W-:Y:S04]  /*20030*/  STL [R1+0x54], RZ ;  /* 0x000054ff01007387 */ /* 0x0001e80000100800 */
[----:B------:R0:W-:Y:S04]  /*20040*/  STL [R1+0x20], R2 ;  /* 0x0000200201007387 */ /* 0x0001e80000100800 */
[----:B------:R0:W-:Y:S04]  /*20050*/  STL [R1+0x1c], RZ ;  /* 0x00001cff01007387 */ /* 0x0001e80000100800 */
[----:B------:R0:W-:Y:S04]  /*20060*/  STL [R1+0x8], RZ ;  /* 0x000008ff01007387 */ /* 0x0001e80000100800 */
[----:B------:R0:W-:Y:S02]  /*20070*/  STL [R1+0x14], R2 ;  /* 0x0000140201007387 */ /* 0x0001e40000100800 */
.L_x_8778:
[----:B-1----:R-:W1:Y:S01]  /*20080*/  LDC.64 R12, c[0x0][0xa00] ;  /* 0x00028000ff0c7b82 */ /* 0x002e620000000a00 */
[----:B------:R-:W-:Y:S05]  /*20090*/  YIELD ;  /* 0x0000000000007946 */ /* 0x000fea0003800000 */
[----:B------:R-:W-:Y:S01]  /*200a0*/  ULDC.64 UR4, c[0x0][0xa28] ;  /* 0x00028a0000047ab9 */ /* 0x000fe20000000a00 */
[----:B0-----:R-:W-:Y:S02]  /*200b0*/  CS2R R6, SRZ ;  /* 0x0000000000067805 */ /* 0x001fe4000001ff00 */
[----:B------:R-:W-:Y:S01]  /*200c0*/  ISETP.NE.U32.AND P0, PT, RZ, UR4, PT ;  /* 0x00000004ff007c0c */ /* 0x000fe2000bf05070 */
[----:B------:R-:W-:Y:S01]  /*200d0*/  ULDC.64 UR8, c[0x0][0xa18] ;  /* 0x0002860000087ab9 */ /* 0x000fe20000000a00 */
[----:B------:R-:W0:Y:S01]  /*200e0*/  LDC.64 R4, c[0x0][0xa08] ;  /* 0x00028200ff047b82 */ /* 0x000e220000000a00 */
[----:B------:R-:W-:Y:S01]  /*200f0*/  ULDC.64 UR6, c[0x0][0xa08] ;  /* 0x0002820000067ab9 */ /* 0x000fe20000000a00 */
[----:B------:R-:W-:Y:S01]  /*20100*/  ISETP.NE.AND.EX P0, PT, RZ, UR5, PT, P0 ;  /* 0x00000005ff007c0c */ /* 0x000fe2000bf05300 */
[----:B------:R-:W-:-:S02]  /*20110*/  ULDC.64 UR4, c[0x0][0xa00] ;  /* 0x0002800000047ab9 */ /* 0x000fc40000000a00 */
[----:B------:R-:W-:-:S04]  /*20120*/  ISETP.NE.U32.AND P1, PT, RZ, UR4, PT ;  /* 0x00000004ff007c0c */ /* 0x000fc8000bf25070 */
[----:B------:R-:W-:Y:S01]  /*20130*/  ISETP.NE.AND.EX P1, PT, RZ, UR5, PT, P1 ;  /* 0x00000005ff007c0c */ /* 0x000fe2000bf25310 */
[----:B------:R-:W-:Y:S01]  /*20140*/  ULDC.64 UR4, c[0x0][0xa10] ;  /* 0x0002840000047ab9 */ /* 0x000fe20000000a00 */
[----:B-1----:R-:W-:-:S04]  /*20150*/  IMAD.WIDE R12, R19, 0x4, R12 ;  /* 0x00000004130c7825 */ /* 0x002fc800078e020c */
[----:B---3--:R-:W1:Y:S07]  /*20160*/  @P0 LDC.64 R2, c[0x0][0xa28] ;  /* 0x00028a00ff020b82 */ /* 0x008e6e0000000a00 */
[----:B------:R-:W2:Y:S01]  /*20170*/  @P1 LDG.E R7, desc[UR38][R12.64] ;  /* 0x000000260c071981 */ /* 0x000ea2000c1e1900 */
[----:B------:R-:W-:-:S04]  /*20180*/  ISETP.NE.U32.AND P3, PT, RZ, UR8, PT ;  /* 0x00000008ff007c0c */ /* 0x000fc8000bf65070 */
[----:B------:R-:W-:Y:S01]  /*20190*/  ISETP.NE.AND.EX P3, PT, RZ, UR9, PT, P3 ;  /* 0x00000009ff007c0c */ /* 0x000fe2000bf65330 */
[----:B-1----:R-:W-:-:S12]  /*201a0*/  @P0 IMAD.WIDE R2, R19, 0x4, R2 ;  /* 0x0000000413020825 */ /* 0x002fd800078e0202 */
[----:B------:R-:W1:Y:S01]  /*201b0*/  @P3 LDC.64 R10, c[0x0][0xa18] ;  /* 0x00028600ff0a3b82 */ /* 0x000e620000000a00 */
[----:B-----5:R3:W5:Y:S01]  /*201c0*/  @P0 LDG.E R6, desc[UR38][R2.64] ;  /* 0x0000002602060981 */ /* 0x020762000c1e1900 */
[----:B------:R-:W-:Y:S01]  /*201d0*/  ISETP.NE.U32.AND P2, PT, RZ, UR6, PT ;  /* 0x00000006ff007c0c */ /* 0x000fe2000bf45070 */
[----:B------:R-:W-:Y:S01]  /*201e0*/  IMAD.MOV.U32 R8, RZ, RZ, RZ ;  /* 0x000000ffff087224 */ /* 0x000fe200078e00ff */
[----:B------:R-:W-:Y:S01]  /*201f0*/  ISETP.NE.U32.AND P0, PT, RZ, UR4, PT ;  /* 0x00000004ff007c0c */ /* 0x000fe2000bf05070 */
[----:B------:R-:W-:Y:S02]  /*20200*/  IMAD.MOV.U32 R0, RZ, RZ, RZ ;  /* 0x000000ffff007224 */ /* 0x000fe400078e00ff */
[----:B0-----:R-:W-:Y:S01]  /*20210*/  IMAD.WIDE R4, R19, 0x4, R4 ;  /* 0x0000000413047825 */ /* 0x001fe200078e0204 */
[----:B---3--:R-:W0:Y:S01]  /*20220*/  LDC.64 R2, c[0x0][0xa10] ;  /* 0x00028400ff027b82 */ /* 0x008e220000000a00 */
[----:B------:R-:W-:Y:S01]  /*20230*/  ULDC UR4, c[0x0][0x288] ;  /* 0x0000a20000047ab9 */ /* 0x000fe20000000800 */
[----:B------:R-:W-:-:S02]  /*20240*/  ISETP.NE.AND.EX P2, PT, RZ, UR7, PT, P2 ;  /* 0x00000007ff007c0c */ /* 0x000fc4000bf45320 */
[----:B------:R-:W-:Y:S01]  /*20250*/  ISETP.NE.AND.EX P0, PT, RZ, UR5, PT, P0 ;  /* 0x00000005ff007c0c */ /* 0x000fe2000bf05300 */
[----:B-1----:R-:W-:-:S10]  /*20260*/  @P3 IMAD.WIDE R10, R19, 0x4, R10 ;  /* 0x00000004130a3825 */ /* 0x002fd400078e020a */
        /* <DEDUP_REMOVED lines=24> */
.L_x_8624:
[----:B-----5:R-:W-:Y:S01]  /*203f0*/  IMAD.IADD R8, R8, 0x1, R6 ;  /* 0x0000000108087824 */ /* 0x020fe200078e0206 */
[----:B------:R-:W-:Y:S02]  /*20400*/  ULDC.64 UR4, c[0x0][0xa20] ;  /* 0x0002880000047ab9 */ /* 0x000fe40000000a00 */
[----:B------:R-:W-:Y:S02]  /*20410*/  ISETP.NE.U32.AND P1, PT, RZ, UR4, PT ;  /* 0x00000004ff007c0c */ /* 0x000fe4000bf25070 */
[----:B------:R1:W-:Y:S02]  /*20420*/  STL [R1+0x18], R8 ;  /* 0x0000180801007387 */ /* 0x0003e40000100800 */
[----:B------:R-:W-:-:S13]  /*20430*/  ISETP.NE.AND.EX P1, PT, RZ, UR5, PT, P1 ;  /* 0x00000005ff007c0c */ /* 0x000fda000bf25310 */
[----:B-1----:R-:W-:Y:S05]  /*20440*/  @!P1 BRA `(.L_x_8625) ;  /* 0x0000000000109947 */ /* 0x002fea0003800000 */
[----:B------:R-:W1:Y:S02]  /*20450*/  LDC.64 R4, c[0x0][0xa20] ;  /* 0x00028800ff047b82 */ /* 0x000e640000000a00 */
[----:B-1----:R-:W-:-:S05]  /*20460*/  IMAD.WIDE R4, R19, 0x4, R4 ;  /* 0x0000000413047825 */ /* 0x002fca00078e0204 */
[----:B------:R1:W5:Y:S01]  /*20470*/  LDG.E R7, desc[UR38][R4.64] ;  /* 0x0000002604077981 */ /* 0x000362000c1e1900 */
[----:B------:R-:W-:Y:S05]  /*20480*/  BRA `(.L_x_8626) ;  /* 0x0000000000107947 */ /* 0x000fea0003800000 */
.L_x_8625:
[----:B------:R-:W-:Y:S05]  /*20490*/  @!P2 BRA `(.L_x_8626) ;  /* 0x00000000000ca947 */ /* 0x000fea0003800000 */
[----:B------:R-:W2:Y:S04]  /*204a0*/  LDG.E R7, desc[UR38][R4.64] ;  /* 0x0000002604077981 */ /* 0x000ea8000c1e1900 */
[----:B------:R-:W2:Y:S02]  /*204b0*/  LDG.E R4, desc[UR38][R4.64+0x4] ;  /* 0x0000042604047981 */ /* 0x000ea4000c1e1900 */
[----:B--2---:R-:W-:-:S07]  /*204c0*/  IMAD.IADD R7, R4, 0x1, -R7 ;  /* 0x0000000104077824 */ /* 0x004fce00078e0a07 */
.L_x_8626:
        /* <DEDUP_REMOVED lines=15> */
[----:B------:R-:W-:-:S04]  /*205c0*/  IADD3 R17, R7, 0x1, -R11 ;  /* 0x0000000107117810 */ /* 0x000fc80007ffe80b */
[----:B------:R-:W-:Y:S01]  /*205d0*/  SHF.R.S32.HI R3, RZ, 0x1f, R2 ;  /* 0x0000001fff037819 */ /* 0x000fe20000011402 */
[----:B------:R-:W-:-:S03]  /*205e0*/  IMAD.IADD R6, R17, 0x1, R6 ;  /* 0x0000000111067824 */ /* 0x000fc600078e0206 */
[----:B------:R-:W-:Y:S02]  /*205f0*/  LEA.HI R21, R3, R2, RZ, 0x7 ;  /* 0x0000000203157211 */ /* 0x000fe400078f38ff */
[----:B------:R-:W1:Y:S02]  /*20600*/  LDC.64 R2, c[0x0][0x9e0] ;  /* 0x00027800ff027b82 */ /* 0x000e640000000a00 */
[----:B------:R-:W-:Y:S02]  /*20610*/  SHF.R.S32.HI R21, RZ, 0x7, R21 ;  /* 0x00000007ff157819 */ /* 0x000fe40000011415 */
        /* <DEDUP_REMOVED lines=14> */
.L_x_8629:
[----:B------:R-:W-:-:S13]  /*20700*/  ISETP.NE.AND P3, PT, R3, 0x1, PT ;  /* 0x000000010300780c */ /* 0x000fda0003f65270 */
[----:B------:R-:W1:Y:S02]  /*20710*/  @P3 LDC.64 R4, c[0x0][0x9e8] ;  /* 0x00027a00ff043b82 */ /* 0x000e640000000a00 */
[----:B-1----:R-:W-:-:S05]  /*20720*/  @P3 IMAD.HI.U32 R4, R2, R4, RZ ;  /* 0x0000000402043227 */ /* 0x002fca00078e00ff */
[----:B------:R-:W-:-:S07]  /*20730*/  @P3 SHF.R.U32.HI R2, RZ, R5, R4 ;  /* 0x00000005ff023219 */ /* 0x000fce0000011604 */
.L_x_8630:
[----:B------:R-:W-:Y:S05]  /*20740*/  BSYNC B0 ;  /* 0x0000000000007941 */ /* 0x000fea0003800000 */
.L_x_8628:
[----:B------:R-:W-:-:S05]  /*20750*/  IMAD R2, R2, R3, R3 ;  /* 0x0000000302027224 */ /* 0x000fca00078e0203 */
[----:B------:R-:W-:-:S07]  /*20760*/  VIMNMX R8, R8, R2, PT ;  /* 0x0000000208087248 */ /* 0x000fce0003fe0100 */
.L_x_8627:
        /* <DEDUP_REMOVED lines=20> */
.L_x_8633:
[----:B------:R-:W-:-:S13]  /*208b0*/  ISETP.NE.AND P1, PT, R3, 0x1, PT ;  /* 0x000000010300780c */ /* 0x000fda0003f25270 */
[----:B------:R-:W1:Y:S02]  /*208c0*/  @P1 LDC.64 R4, c[0x0][0x9e8] ;  /* 0x00027a00ff041b82 */ /* 0x000e640000000a00 */
[----:B-1----:R-:W-:-:S05]  /*208d0*/  @P1 IMAD.HI.U32 R4, R6, R4, RZ ;  /* 0x0000000406041227 */ /* 0x002fca00078e00ff */
[----:B------:R-:W-:-:S07]  /*208e0*/  @P1 SHF.R.U32.HI R6, RZ, R5, R4 ;  /* 0x00000005ff061219 */ /* 0x000fce0000011604 */
.L_x_8634:
[----:B------:R-:W-:Y:S05]  /*208f0*/  BSYNC B0 ;  /* 0x0000000000007941 */ /* 0x000fea0003800000 */
.L_x_8632:
[----:B------:R-:W-:-:S05]  /*20900*/  IMAD R3, R6, R3, RZ ;  /* 0x0000000306037224 */ /* 0x000fca00078e02ff */
[----:B------:R-:W-:-:S07]  /*20910*/  VIMNMX R2, R2, R3, !PT ;  /* 0x0000000302027248 */ /* 0x000fce0007fe0100 */
.L_x_8631:
        /* <DEDUP_REMOVED lines=31> */
.L_x_8859:
[----:B--2---:R-:W-:Y:S02]  /*20b10*/  ISETP.NE.AND P0, PT, R14, RZ, PT ;  /* 0x000000ff0e00720c */ /* 0x004fe40003f05270 */
[----:B------:R-:W-:-:S11]  /*20b20*/  PLOP3.LUT P1, PT, PT, PT, PT, 0x8, 0x0 ;  /* 0x000000000000781c */ /* 0x000fd60003f2e170 */
[----:B------:R-:W-:Y:S05]  /*20b30*/  @P0 BRA `(.L_x_8638) ;  /* 0x00000000000c0947 */ /* 0x000fea0003800000 */
[----:B------:R-:W-:-:S03]  /*20b40*/  UMOV UR4, 0xffffffff ;  /* 0xffffffff00047882 */ /* 0x000fc60000000000 */
[----:B------:R-:W-:Y:S05]  /*20b50*/  BRA.DIV UR4, `(.L_x_8639) ;  /* 0x0000008204147947 */ /* 0x000fea000b800000 */
[----:B------:R-:W-:-:S13]  /*20b60*/  ELECT P1, URZ, PT ;  /* 0x00000000003f782f */ /* 0x000fda0003820000 */
.L_x_8638:
[----:B-1----:R-:W2:Y:S04]  /*20b70*/  LDL R5, [R1+0x54] ;  /* 0x0000540001057983 */ /* 0x002ea80000100800 */
[----:B------:R-:W3:Y:S01]  /*20b80*/  LDL R7, [R1] ;  /* 0x0000000001077983 */ /* 0x000ee20000100800 */
        /* <DEDUP_REMOVED lines=8> */
.L_x_8862:
[----:B------:R-:W-:Y:S05]  /*20c10*/  BSYNC B1 ;  /* 0x0000000000017941 */ /* 0x000fea0003800000 */
.L_x_8640:
[----:B------:R-:W-:Y:S04]  /*20c20*/  BSSY B1, `(.L_x_8642) ;  /* 0x0000072000017945 */ /* 0x000fe80003800000 */
[----:B------:R-:W-:Y:S05]  /*20c30*/  @!P1 BRA `(.L_x_8643) ;  /* 0x0000000400c09947 */ /* 0x000fea0003800000 */
[----:B------:R-:W2:Y:S04]  /*20c40*/  LDL R9, [R1] ;  /* 0x0000000001097983 */ /* 0x000ea80000100800 */
        /* <DEDUP_REMOVED lines=10> */
.L_x_8863:
[----:B------:R-:W-:Y:S05]  /*20cf0*/  BSYNC B2 ;  /* 0x0000000000027941 */ /* 0x000fea0003800000 */
.L_x_8644:
        /* <DEDUP_REMOVED lines=8> */
.L_x_8647:
[----:B------:R-:W-:Y:S05]  /*20d80*/  BSYNC B2 ;  /* 0x0000000000027941 */ /* 0x000fea0003800000 */
.L_x_8646:
[----:B------:R-:W3:Y:S04]  /*20d90*/  LDL R8, [R1] ;  /* 0x0000000001087983 */ /* 0x000ee80000100800 */
        /* <DEDUP_REMOVED lines=11> */
[----:B0-----:R-:W-:Y:S02]  /*20e50*/  IMAD.SHL.U32 R11, R5, 0x4000, RZ ;  /* 0x00004000050b7824 */ /* 0x001fe400078e00ff */
[----:B------:R-:W-:Y:S02]  /*20e60*/  VIADD R5, R7, 0x28890 ;  /* 0x0002889007057836 */ /* 0x000fe40000000000 */
[----:B------:R-:W-:-:S07]  /*20e70*/  VIADD R8, R9, 0x18400 ;  /* 0x0001840009087836 */ /* 0x000fce0000000000 */
.L_x_8648:
        /* <DEDUP_REMOVED lines=16> */
.L_x_8649:
        /* <DEDUP_REMOVED lines=10> */
[----:B------:R-:W0:Y:S01]  /*21020*/  SYNCS.PHASECHK.TRANS64.TRYWAIT P0, [R7+URZ+0x288c0], R10 ;  /* 0x0288c00a070075a7 */ /* 0x000e22000800017f */
[----:B------:R-:W-:Y:S04]  /*21030*/  BSSY B2, `(.L_x_8650) ;  /* 0x0000002000027945 */ /* 0x000fe80003800000 */
[----:B0-----:R-:W-:Y:S05]  /*21040*/  @!P0 BRA `(.L_x_8651) ;  /* 0x0000007c00288947 */ /* 0x001fea0003800000 */
.L_x_8864:
[----:B------:R-:W-:Y:S05]  /*21050*/  BSYNC B2 ;  /* 0x0000000000027941 */ /* 0x000fea0003800000 */
.L_x_8650:
        /* <DEDUP_REMOVED lines=10> */
.L_x_8653:
[----:B------:R-:W-:Y:S05]  /*21100*/  BSYNC B2 ;  /* 0x0000000000027941 */ /* 0x000fea0003800000 */
.L_x_8652:
[----:B--2---:R-:W2:Y:S01]  /*21110*/  LDL R5, [R1] ;  /* 0x0000000001057983 */ /* 0x004ea20000100800 */
[----:B------:R-:W-:Y:S01]  /*21120*/  R2UR UR10, R14 ;  /* 0x000000000e0a72ca */ /* 0x000fe200000e0000 */
[----:B------:R-:W-:Y:S01]  /*21130*/  UIADD3 UR4, UP0, UR40, 0x670, URZ ;  /* 0x0000067028047890 */ /* 0x000fe2000ff1e03f */
[----:B------:R-:W-:Y:S01]  /*21140*/  R2UR UR6, R12 ;  /* 0x000000000c0672ca */ /* 0x000fe200000e0000 */
[----:B01----:R-:W-:Y:S01]  /*21150*/  VIADD R7, R7, 0x288b0 ;  /* 0x000288b007077836 */ /* 0x003fe20000000000 */
[----:B------:R-:W-:Y:S01]  /*21160*/  R2UR UR7, R13 ;  /* 0x000000000d0772ca */ /* 0x000fe200000e0000 */
[----:B------:R-:W-:Y:S01]  /*21170*/  UIADD3.X UR5, URZ, UR41, URZ, UP0, !UPT ;  /* 0x000000293f057290 */ /* 0x000fe200087fe43f */
[----:B------:R-:W-:Y:S01]  /*21180*/  PLOP3.LUT P0, PT, PT, PT, PT, 0x80, 0x0 ;  /* 0x000000000000781c */ /* 0x000fe20003f0f070 */
[----:B--2---:R-:W-:-:S04]  /*21190*/  IMAD R8, R11, 0x2, R5 ;  /* 0x000000020b087824 */ /* 0x004fc800078e0205 */
[----:B------:R-:W-:-:S08]  /*211a0*/  VIADD R5, R8, 0x400 ;  /* 0x0000040008057836 */ /* 0x000fd00000000000 */
.L_x_8654:
        /* <DEDUP_REMOVED lines=15> */
.L_x_8655:
        /* <DEDUP_REMOVED lines=10> */
.L_x_8643:
[----:B------:R-:W-:Y:S05]  /*21340*/  BSYNC B1 ;  /* 0x0000000000017941 */ /* 0x000fea0003800000 */
.L_x_8642:
[----:B------:R-:W1:Y:S04]  /*21350*/  LDL.LU R9, [R1+0x1c] ;  /* 0x00001c0001097983 */ /* 0x000e680000300800 */
[----:B------:R-:W2:Y:S01]  /*21360*/  LDL.LU R8, [R1+0x20] ;  /* 0x0000200001087983 */ /* 0x000ea20000300800 */
[----:B------:R-:W-:Y:S01]  /*21370*/  PLOP3.LUT P5, PT, PT, PT, PT, 0x8, 0x0 ;  /* 0x000000000000781c */ /* 0x000fe20003fae170 */
[----:B-1----:R-:W-:Y:S02]  /*21380*/  VIADD R5, R9, 0x1 ;  /* 0x0000000109057836 */ /* 0x002fe40000000000 */
        /* <DEDUP_REMOVED lines=9> */
.L_x_8670:
[----:B------:R-:W-:Y:S05]  /*21420*/  YIELD ;  /* 0x0000000000007946 */ /* 0x000fea0003800000 */
[----:B------:R-:W-:Y:S04]  /*21430*/  BSSY B1, `(.L_x_8656) ;  /* 0x000006e000017945 */ /* 0x000fe80003800000 */
[----:B--2---:R-:W-:Y:S05]  /*21440*/  @!P1 BRA `(.L_x_8657) ;  /* 0x0000000400b09947 */ /* 0x004fea0003800000 */
        /* <DEDUP_REMOVED lines=11> */
.L_x_8865:
[----:B------:R-:W-:Y:S05]  /*21500*/  BSYNC B2 ;  /* 0x0000000000027941 */ /* 0x000fea0003800000 */
.L_x_8658:
        /* <DEDUP_REMOVED lines=8> */
.L_x_8661:
[----:B------:R-:W-:Y:S05]  /*21590*/  BSYNC B2 ;  /* 0x0000000000027941 */ /* 0x000fea0003800000 */
.L_x_8660:
[----:B------:R-:W3:Y:S04]  /*215a0*/  LDL R5, [R1] ;  /* 0x0000000001057983 */ /* 0x000ee80000100800 */
        /* <DEDUP_REMOVED lines=12> */
.L_x_8662:
        /* <DEDUP_REMOVED lines=16> */
.L_x_8663:
        /* <DEDUP_REMOVED lines=13> */
.L_x_8866:
[----:B------:R-:W-:Y:S05]  /*21840*/  BSYNC B2 ;  /* 0x0000000000027941 */ /* 0x000fea0003800000 */
.L_x_8664:
        /* <DEDUP_REMOVED lines=10> */
.L_x_8667:
[----:B------:R-:W-:Y:S05]  /*218f0*/  BSYNC B2 ;  /* 0x0000000000027941 */ /* 0x000fea0003800000 */
.L_x_8666:
        /* <DEDUP_REMOVED lines=8> */
.L_x_8668:
        /* <DEDUP_REMOVED lines=15> */
.L_x_8669:
        /* <DEDUP_REMOVED lines=10> */
.L_x_8657:
[----:B------:R-:W-:Y:S05]  /*21b10*/  BSYNC B1 ;  /* 0x0000000000017941 */ /* 0x000fea0003800000 */
.L_x_8656:
        /* <DEDUP_REMOVED lines=12> */
.L_x_8636:
[----:B------:R-:W-:Y:S05]  /*21be0*/  BSYNC B0 ;  /* 0x0000000000007941 */ /* 0x000fea0003800000 */
.L_x_8635:
        /* <DEDUP_REMOVED lines=9> */
[----:B----4-:R-:W-:Y:S02]  /*21c80*/  @P0 SHF.R.U32.HI R0, RZ, R3, R2 ;  /* 0x00000003ff000219 */ /* 0x010fe40000011602 */
[----:B------:R-:W2:Y:S03]  /*21c90*/  LDC.64 R2, c[0x0][0x9e0] ;  /* 0x00027800ff027b82 */ /* 0x000ea60000000a00 */
[----:B------:R-:W-:Y:S01]  /*21ca0*/  IMAD.IADD R0, R17, 0x1, R0 ;  /* 0x0000000111007824 */ /* 0x000fe200078e0200 */
[----:B--2---:R-:W-:-:S03]  /*21cb0*/  ISETP.GE.AND P1, PT, R3, 0x1, PT ;  /* 0x000000010300780c */ /* 0x004fc60003f26270 */
        /* <DEDUP_REMOVED lines=13> */
.L_x_8673:
[----:B------:R-:W-:-:S13]  /*21d90*/  ISETP.NE.AND P2, PT, R3, 0x1, PT ;  /* 0x000000010300780c */ /* 0x000fda0003f45270 */
[----:B-1----:R-:W1:Y:S02]  /*21da0*/  @P2 LDC.64 R4, c[0x0][0x9e8] ;  /* 0x00027a00ff042b82 */ /* 0x002e640000000a00 */
[----:B-1----:R-:W-:-:S05]  /*21db0*/  @P2 IMAD.HI.U32 R4, R6, R4, RZ ;  /* 0x0000000406042227 */ /* 0x002fca00078e00ff */
[----:B------:R-:W-:-:S07]  /*21dc0*/  @P2 SHF.R.U32.HI R6, RZ, R5, R4 ;  /* 0x00000005ff062219 */ /* 0x000fce0000011604 */
.L_x_8674:
[----:B------:R-:W-:Y:S05]  /*21dd0*/  BSYNC B0 ;  /* 0x0000000000007941 */ /* 0x000fea0003800000 */
.L_x_8672:
[----:B------:R-:W-:-:S05]  /*21de0*/  IMAD R6, R6, R3, R3 ;  /* 0x0000000306067224 */ /* 0x000fca00078e0203 */
[----:B------:R-:W-:-:S07]  /*21df0*/  VIMNMX R2, R2, R6, PT ;  /* 0x0000000602027248 */ /* 0x000fce0003fe0100 */
.L_x_8671:
[----:B------:R-:W-:Y:S01]  /*21e00*/  VIADD R2, R2, 0x7f ;  /* 0x0000007f02027836 */ /* 0x000fe20000000000 */
[----:B-1----:R-:W1:Y:S01]  /*21e10*/  @P0 LDC R4, c[0x0][0x450] ;  /* 0x00011400ff040b82 */ /* 0x002e620000000800 */
[----:B------:R-:W-:-:S03]  /*21e20*/  ULDC UR4, c[0x0][0x9dc] ;  /* 0x0002770000047ab9 */ /* 0x000fc60000000800 */
[----:B------:R-:W-:-:S04]  /*21e30*/  SHF.R.S32.HI R0, RZ, 0x1f, R2 ;  /* 0x0000001fff007819 */ /* 0x000fc80000011402 */
[----:B------:R-:W-:Y:S02]  /*21e40*/  LEA.HI R0, R0, R2, RZ, 0x7 ;  /* 0x0000000200007211 */ /* 0x000fe400078f38ff */
[----:B------:R-:W2:Y:S02]  /*21e50*/  @P0 LDC R2, c[0x0][0x44c] ;  /* 0x00011300ff020b82 */ /* 0x000ea40000000800 */
[----:B------:R-:W-:-:S04]  /*21e60*/  SHF.R.S32.HI R0, RZ, 0x7, R0 ;  /* 0x00000007ff007819 */ /* 0x000fc80000011400 */
        /* <DEDUP_REMOVED lines=18> */
.L_x_8677:
[----:B------:R-:W-:-:S13]  /*21f90*/  ISETP.NE.AND P0, PT, R3, 0x1, PT ;  /* 0x000000010300780c */ /* 0x000fda0003f05270 */
[----:B------:R-:W1:Y:S02]  /*21fa0*/  @P0 LDC.64 R4, c[0x0][0x9e8] ;  /* 0x00027a00ff040b82 */ /* 0x000e640000000a00 */
[----:B-1----:R-:W-:-:S05]  /*21fb0*/  @P0 IMAD.HI.U32 R4, R2, R4, RZ ;  /* 0x0000000402040227 */ /* 0x002fca00078e00ff */
[----:B------:R-:W-:-:S07]  /*21fc0*/  @P0 SHF.R.U32.HI R2, RZ, R5, R4 ;  /* 0x00000005ff020219 */ /* 0x000fce0000011604 */
.L_x_8678:
[----:B------:R-:W-:Y:S05]  /*21fd0*/  BSYNC B0 ;  /* 0x0000000000007941 */ /* 0x000fea0003800000 */
.L_x_8676:
[----:B------:R-:W-:-:S05]  /*21fe0*/  IMAD R2, R2, R3, RZ ;  /* 0x0000000302027224 */ /* 0x000fca00078e02ff */
[----:B------:R-:W-:-:S07]  /*21ff0*/  VIMNMX R0, R0, R2, !PT ;  /* 0x0000000200007248 */ /* 0x000fce0007fe0100 */
.L_x_8675:
[----:B------:R-:W-:Y:S01]  /*22000*/  SHF.R.S32.HI R2, RZ, 0x1f, R0 ;  /* 0x0000001fff027819 */ /* 0x000fe20000011400 */
[----:B------:R-:W-:Y:S03]  /*22010*/  BSSY B7, `(.L_x_8679) ;  /* 0x00003ee000077945 */ /* 0x000fe60003800000 */
[----:B------:R-:W-:-:S04]  /*22020*/  LEA.HI R2, R2, R0, RZ, 0x7 ;  /* 0x0000000002027211 */ /* 0x000fc800078f38ff */
[----:B------:R-:W-:-:S04]  /*22030*/  SHF.R.S32.HI R2, RZ, 0x7, R2 ;  /* 0x00000007ff027819 */ /* 0x000fc80000011402 */
        /* <DEDUP_REMOVED lines=11> */
[----:B------:R-:W1:Y:S08]  /*220f0*/  FLO.U32 R0, UR4 ;  /* 0x0000000400007d00 */ /* 0x000e7000080e0000 */
        /* <DEDUP_REMOVED lines=9> */
.L_x_8680:
        /* <DEDUP_REMOVED lines=21> */
.L_x_8683:
[----:B------:R-:W-:Y:S05]  /*222e0*/  BSYNC B6 ;  /* 0x0000000000067941 */ /* 0x000fea0003800000 */
.L_x_8682:
        /* <DEDUP_REMOVED lines=20> */
.L_x_8686:
        /* <DEDUP_REMOVED lines=15> */
.L_x_8685:
[----:B------:R-:W-:Y:S05]  /*22520*/  BSYNC B6 ;  /* 0x0000000000067941 */ /* 0x000fea0003800000 */
.L_x_8684:
[----:B------:R-:W-:Y:S01]  /*22530*/  ULDC.64 UR4, c[0x0][0x9f8] ;  /* 0x00027e0000047ab9 */ /* 0x000fe20000000a00 */
[----:B------:R-:W2:Y:S01]  /*22540*/  LDL R17, [R1+0x38] ;  /* 0x0000380001117983 */ /* 0x000ea20000100800 */
[----:B------:R-:W-:Y:S01]  /*22550*/  ISETP.NE.U32.AND P0, PT, RZ, UR4, PT ;  /* 0x00000004ff007c0c */ /* 0x000fe2000bf05070 */
[----:B------:R-:W-:-:S03]  /*22560*/  IMAD.MOV.U32 R7, RZ, RZ, R19 ;  /* 0x000000ffff077224 */ /* 0x000fc600078e0013 */
        /* <DEDUP_REMOVED lines=19> */
.L_x_8869:
        /* <DEDUP_REMOVED lines=11> */
.L_x_8872:
[----:B------:R-:W-:Y:S05]  /*22750*/  @!P6 BRA `(.L_x_8688) ;  /* 0x000000040018e947 */ /* 0x000fea0003800000 */
[----:B------:R-:W-:-:S04]  /*22760*/  ISETP.NE.U32.AND P0, PT, R2, RZ, PT ;  /* 0x000000ff0200720c */ /* 0x000fc80003f05070 */
[----:B------:R-:W-:-:S13]  /*22770*/  ISETP.NE.AND.EX P0, PT, R3, RZ, PT, P0 ;  /* 0x000000ff0300720c */ /* 0x000fda0003f05300 */
[----:B------:R-:W-:Y:S05]  /*22780*/  @!P0 BRA `(.L_x_8690) ;  /* 0x0000000000508947 */ /* 0x000fea0003800000 */
[----:B------:R-:W2:Y:S01]  /*22790*/  LDC R6, c[0x0][0x43c] ;  /* 0x00010f00ff067b82 */ /* 0x000ea20000000800 */
[----:B------:R-:W-:Y:S01]  /*227a0*/  IMAD.MOV.U32 R9, RZ, RZ, R0 ;  /* 0x000000ffff097224 */ /* 0x000fe200078e0000 */
[----:B------:R-:W-:-:S03]  /*227b0*/  ULDC.64 UR4, c[0x0][0x428] ;  /* 0x00010a0000047ab9 */ /* 0x000fc60000000a00 */
        /* <DEDUP_REMOVED lines=17> */
.L_x_8690:
[----:B-1----:R-:W4:Y:S04]  /*228d0*/  LDL R7, [R1] ;  /* 0x0000000001077983 */ /* 0x002f280000100800 */
[----:B---3--:R-:W4:Y:S04]  /*228e0*/  LDL R0, [R1+0x8] ;  /* 0x0000080001007983 */ /* 0x008f280000100800 */
[----:B--2---:R-:W2:Y:S01]  /*228f0*/  LDL R2, [R1+0x14] ;  /* 0x0000140001027983 */ /* 0x004ea20000100800 */
[----:B----4-:R-:W-:Y:S01]  /*22900*/  IMAD R0, R0, 0x8, R7 ;  /* 0x0000000800007824 */ /* 0x010fe200078e0207 */
[----:B--2---:R-:W-:-:S04]  /*22910*/  SHF.L.U32 R2, R2, 0x1f, RZ ;  /* 0x0000001f02027819 */ /* 0x004fc800000006ff */
[----:B------:R-:W1:Y:S02]  /*22920*/  SYNCS.PHASECHK.TRANS64.TRYWAIT P0, [R0+URZ+0x28840], R2 ;  /* 0x02884002000075a7 */ /* 0x000e64000800017f */
[----:B-1----:R-:W-:Y:S05]  /*22930*/  @!P0 BRA `(.L_x_8691) ;  /* 0x00000064007c8947 */ /* 0x002fea0003800000 */
.L_x_8873:
        /* <DEDUP_REMOVED lines=10> */
.L_x_8692:
[----:B------:R-:W3:Y:S04]  /*229e0*/  LDL R5, [R1] ;  /* 0x0000000001057983 */ /* 0x000ee80000100800 */
[----:B------:R-:W3:Y:S04]  /*229f0*/  LDL R4, [R1+0x8] ;  /* 0x0000080001047983 */ /* 0x000ee80000100800 */
[----:B------:R-:W4:Y:S04]  /*22a00*/  LDL R6, [R1+0xc] ;  /* 0x00000c0001067983 */ /* 0x000f280000100800 */
[----:B-12---:R-:W2:Y:S01]  /*22a10*/  LDL R2, [R1+0x18] ;  /* 0x0000180001027983 */ /* 0x006ea20000100800 */
[----:B------:R-:W-:-:S02]  /*22a20*/  R2UR UR9, R0 ;  /* 0x00000000000972ca */ /* 0x000fc400000e0000 */
[----:B------:R-:W-:Y:S01]  /*22a30*/  PLOP3.LUT P0, PT, PT, PT, PT, 0x80, 0x0 ;  /* 0x000000000000781c */ /* 0x000fe20003f0f070 */
[----:B------:R-:W-:Y:S01]  /*22a40*/  UIADD3 UR4, UP0, UR40, 0x370, URZ ;  /* 0x0000037028047890 */ /* 0x000fe2000ff1e03f */
[----:B------:R-:W-:Y:S02]  /*22a50*/  R2UR UR12, R18 ;  /* 0x00000000120c72ca */ /* 0x000fe400000e0000 */
[----:B-----5:R-:W-:Y:S02]  /*22a60*/  R2UR UR13, R17 ;  /* 0x00000000110d72ca */ /* 0x020fe400000e0000 */
[----:B------:R-:W-:-:S05]  /*22a70*/  LOP3.LUT R3, R3, 0xfffffffb, RZ, 0xc0, !PT ;  /* 0xfffffffb03037812 */ /* 0x000fca00078ec0ff */
[----:B------:R-:W-:Y:S01]  /*22a80*/  UIADD3 UR9, UR9, 0x28830, URZ ;  /* 0x0002883009097890 */ /* 0x000fe2000fffe03f */
[----:B------:R-:W-:Y:S01]  /*22a90*/  UMOV UR10, URZ ;  /* 0x0000003f000a7c82 */ /* 0x000fe20008000000 */
[----:B------:R-:W-:Y:S01]  /*22aa0*/  UMOV UR7, 0x14f00000 ;  /* 0x14f0000000077882 */ /* 0x000fe20000000000 */
[----:B------:R-:W-:Y:S01]  /*22ab0*/  @P0 LOP3.LUT R3, R3, 0x4, RZ, 0xfc, !PT ;  /* 0x0000000403030812 */ /* 0x000fe200078efcff */
[----:B------:R-:W-:-:S04]  /*22ac0*/  UMOV UR15, 0x40 ;  /* 0x00000040000f7882 */ /* 0x000fc80000000000 */
[----:B------:R1:W-:Y:S01]  /*22ad0*/  STL [R1+0x4], R3 ;  /* 0x0000040301007387 */ /* 0x0003e20000100800 */
[----:B---3--:R-:W-:Y:S01]  /*22ae0*/  IMAD R0, R4, 0x8000, R5 ;  /* 0x0000800004007824 */ /* 0x008fe200078e0205 */
[----:B----4-:R-:W-:-:S04]  /*22af0*/  R2UR UR11, R6 ;  /* 0x00000000060b72ca */ /* 0x010fc800000e0000 */
[----:B------:R-:W-:Y:S02]  /*22b00*/  R2UR UR6, R0 ;  /* 0x00000000000672ca */ /* 0x000fe400000e0000 */
[----:B--2---:R-:W-:-:S11]  /*22b10*/  R2UR UR5, R2 ;  /* 0x00000000020572ca */ /* 0x004fd600000e0000 */
[----:B------:R-:W-:Y:S02]  /*22b20*/  UIADD3 UR8, UR6, 0x18400, URZ ;  /* 0x0001840006087890 */ /* 0x000fe4000fffe03f */
[----:B------:R-:W-:Y:S02]  /*22b30*/  ULEA UR11, UR11, UR5, 0x7 ;  /* 0x000000050b0b7291 */ /* 0x000fe4000f8e383f */
[----:B------:R-:W-:Y:S02]  /*22b40*/  UIADD3.X UR5, URZ, UR41, URZ, UP0, !UPT ;  /* 0x000000293f057290 */ /* 0x000fe400087fe43f */
[----:B------:R-:W-:-:S03]  /*22b50*/  UIADD3 UR14, UR6, 0x1c400, URZ ;  /* 0x0001c400060e7890 */ /* 0x000fc6000fffe03f */
[----:B------:R-:W-:-:S04]  /*22b60*/  UMOV UR6, 0x0 ;  /* 0x0000000000067882 */ /* 0x000fc80000000000 */
[----:B------:R2:W-:Y:S02]  /*22b70*/  UTMALDG.4D [UR8], [UR4], desc[UR6] ;  /* 0x00000608040075b4 */ /* 0x0005e40008019000 */
[----:B--2---:R-:W-:Y:S01]  /*22b80*/  UMOV UR8, UR14 ;  /* 0x0000000e00087c82 */ /* 0x004fe20008000000 */
[----:B------:R-:W-:Y:S02]  /*22b90*/  UMOV UR10, UR15 ;  /* 0x0000000f000a7c82 */ /* 0x000fe40008000000 */
[----:B------:R1:W-:Y:S02]  /*22ba0*/  UTMALDG.4D [UR8], [UR4], desc[UR6] ;  /* 0x00000608040075b4 */ /* 0x0003e40008019000 */
[----:B-1----:R-:W-:Y:S01]  /*22bb0*/  NOP ;  /* 0x0000000000007918 */ /* 0x002fe20000000000 */
.L_x_8688:
[----:B---3--:R-:W2:Y:S04]  /*22bc0*/  LDL R4, [R1] ;  /* 0x0000000001047983 */ /* 0x008ea80000100800 */
        /* <DEDUP_REMOVED lines=31> */
.L_x_8694:
[----:B------:R-:W-:Y:S05]  /*22dc0*/  BSYNC B6 ;  /* 0x0000000000067941 */ /* 0x000fea0003800000 */
.L_x_8693:
[----:B--2---:R-:W2:Y:S01]  /*22dd0*/  LDL.LU R0, [R1+0x44] ;  /* 0x0000440001007983 */ /* 0x004ea20000300800 */
[----:B-1----:R-:W1:Y:S01]  /*22de0*/  LDC R7, c[0x0][0x448] ;  /* 0x00011200ff077b82 */ /* 0x002e620000000800 */
[----:B------:R-:W-:Y:S02]  /*22df0*/  ULDC.64 UR4, c[0x0][0x2d8] ;  /* 0x0000b60000047ab9 */ /* 0x000fe40000000a00 */
[----:B------:R-:W2:Y:S04]  /*22e00*/  LDL.LU.64 R2, [R1+0x48] ;  /* 0x0000480001027983 */ /* 0x000ea80000300a00 */
[----:B------:R-:W3:Y:S01]  /*22e10*/  LDL R12, [R1+0x34] ;  /* 0x00003400010c7983 */ /* 0x000ee20000100800 */
[----:B------:R-:W4:Y:S01]  /*22e20*/  S2R R5, SR_TID.X ;  /* 0x0000000000057919 */ /* 0x000f220000002100 */
[----:B------:R-:W0:Y:S01]  /*22e30*/  S2R R8, SR_TID.X ;  /* 0x0000000000087919 */ /* 0x000e220000002100 */
[----:B----4-:R-:W-:-:S04]  /*22e40*/  LOP3.LUT R5, R5, 0x7f, RZ, 0xc0, !PT ;  /* 0x0000007f05057812 */ /* 0x010fc800078ec0ff */
[----:B------:R-:W-:Y:S01]  /*22e50*/  SHF.R.U32.HI R5, RZ, 0x3, R5 ;  /* 0x00000003ff057819 */ /* 0x000fe20000011605 */
[----:B0-----:R-:W-:-:S05]  /*22e60*/  IMAD.SHL.U32 R8, R8, 0x10, RZ ;  /* 0x0000001008087824 */ /* 0x001fca00078e00ff */
[----:B------:R-:W-:Y:S01]  /*22e70*/  LOP3.LUT R8, R5, 0x70, R8, 0xf8, !PT ;  /* 0x0000007005087812 */ /* 0x000fe200078ef808 */
        /* <DEDUP_REMOVED lines=40> */
[----:B------:R-:W-:Y:S01]  /*23100*/  ULDC.64 UR4, c[0x0][0x280] ;  /* 0x0000a00000047ab9 */ /* 0x000fe20000000a00 */
[----:B------:R-:W-:Y:S02]  /*23110*/  LOP3.LUT R8, R8, 0x40, RZ, 0xfc, !PT ;  /* 0x0000004008087812 */ /* 0x000fe400078efcff */
[----:B------:R-:W-:Y:S01]  /*23120*/  IMAD.IADD R3, R3, 0x1, R4 ;  /* 0x0000000103037824 */ /* 0x000fe200078e0204 */
[----:B------:R-:W-:Y:S01]  /*23130*/  LEA R4, P0, R2, UR4, 0x1 ;  /* 0x0000000402047c11 */ /* 0x000fe2000f8008ff */
[----:B------:R-:W-:Y:S02]  /*23140*/  ULDC UR4, c[0x0][0x2b8] ;  /* 0x0000ae0000047ab9 */ /* 0x000fe40000000800 */
[----:B------:R-:W-:Y:S02]  /*23150*/  ISETP.GE.AND P1, PT, R8, UR4, PT ;  /* 0x0000000408007c0c */ /* 0x000fe4000bf26270 */
[----:B------:R0:W5:Y:S01]  /*23160*/  LDL R8, [R1+0x30] ;  /* 0x0000300001087983 */ /* 0x0001620000100800 */
[----:B------:R-:W1:Y:S01]  /*23170*/  S2R R9, SR_TID.X ;  /* 0x0000000000097919 */ /* 0x000e620000002100 */
[----:B------:R-:W2:Y:S01]  /*23180*/  S2R R10, SR_TID.X ;  /* 0x00000000000a7919 */ /* 0x000ea20000002100 */
[----:B------:R-:W-:Y:S01]  /*23190*/  LEA.HI.X R3, R2, UR5, R3, 0x1, P0 ;  /* 0x0000000502037c11 */ /* 0x000fe200080f0c03 */
[----:B-1----:R-:W-:-:S05]  /*231a0*/  IMAD.SHL.U32 R9, R9, 0x8, RZ ;  /* 0x0000000809097824 */ /* 0x002fca00078e00ff */
[----:B------:R-:W-:Y:S02]  /*231b0*/  LOP3.LUT R9, R9, 0x38, RZ, 0xc0, !PT ;  /* 0x0000003809097812 */ /* 0x000fe400078ec0ff */
[----:B--2---:R-:W-:Y:S02]  /*231c0*/  LOP3.LUT R10, R10, 0x7f, RZ, 0xc0, !PT ;  /* 0x0000007f0a0a7812 */ /* 0x004fe400078ec0ff */
[----:B------:R-:W-:Y:S01]  /*231d0*/  ISETP.GE.AND P0, PT, R9, UR4, PT ;  /* 0x0000000409007c0c */ /* 0x000fe2000bf06270 */
[----:B------:R-:W-:Y:S01]  /*231e0*/  UMOV UR4, 0xffffffff ;  /* 0xffffffff00047882 */ /* 0x000fe20000000000 */
[----:B------:R-:W-:Y:S02]  /*231f0*/  SHF.R.U32.HI R10, RZ, 0x3, R10 ;  /* 0x00000003ff0a7819 */ /* 0x000fe4000001160a */
[----:B0-----:R-:W-:Y:S09]  /*23200*/  BRA.DIV UR4, `(.L_x_8695) ;  /* 0x0000005e045c7947 */ /* 0x001ff2000b800000 */
[----:B------:R-:W2:Y:S04]  /*23210*/  LDL.LU R6, [R1+0x40] ;  /* 0x0000400001067983 */ /* 0x000ea80000300800 */
[----:B------:R-:W3:Y:S01]  /*23220*/  LDL.LU R11, [R1+0x34] ;  /* 0x00003400010b7983 */ /* 0x000ee20000300800 */
[----:B--2---:R-:W-:-:S03]  /*23230*/  IMAD R2, R6, R7, RZ ;  /* 0x0000000706027224 */ /* 0x004fc600078e02ff */
        /* <DEDUP_REMOVED lines=73> */
[----:B------:R0:W2:Y:S02]  /*236d0*/  SHFL.IDX PT, R3, R4, 0x7, 0x181f ;  /* 0x00f81f0004037f89 */ /* 0x0000a400000e0000 */
.L_x_8890:
[----:B------:R-:W-:Y:S01]  /*236e0*/  VIADD R0, R0, 0x70 ;  /* 0x0000007000007836 */ /* 0x000fe20000000000 */
[----:B------:R-:W-:Y:S04]  /*236f0*/  BSSY B0, `(.L_x_8696) ;  /* 0x000000a000007945 */ /* 0x000fe80003800000 */
[----:B------:R-:W-:-:S13]  /*23700*/  ISETP.GE.AND P2, PT, R0, R2, PT ;  /* 0x000000020000720c */ /* 0x000fda0003f46270 */
[----:B------:R-:W-:Y:S05]  /*23710*/  @P2 BRA `(.L_x_8697) ;  /* 0x00000000001c2947 */ /* 0x000fea0003800000 */
[----:B--2---:R-:W-:-:S05]  /*23720*/  LEA R2, P2, R9, R3, 0x1 ;  /* 0x0000000309027211 */ /* 0x004fca00078408ff */
[----:B01----:R-:W-:-:S05]  /*23730*/  IMAD.X R3, RZ, RZ, R5, P2 ;  /* 0x000000ffff037224 */ /* 0x003fca00010e0605 */
[----:B------:R-:W-:Y:S01]  /*23740*/  @!PT LDS RZ, [RZ] ;  /* 0x00000000fffff984 */ /* 0x000fe20000000800 */
[----:B------:R-:W-:Y:S01]  /*23750*/  @!PT LDS RZ, [RZ] ;  /* 0x00000000fffff984 */ /* 0x000fe20000000800 */
[----:B------:R-:W-:Y:S01]  /*23760*/  @!PT LDS RZ, [RZ] ;  /* 0x00000000fffff984 */ /* 0x000fe20000000800 */
[----:B------:R3:W-:Y:S04]  /*23770*/  LDGSTS.E.BYPASS.LTC128B.128 [R8+0x13c00], desc[UR38][R2.64], !P0 ;  /* 0x13c0000002087fae */ /* 0x0007e8000c101d66 */
[----:B------:R3:W-:Y:S02]  /*23780*/  LDGSTS.E.BYPASS.LTC128B.128 [R8+0x17c00], desc[UR38][R2.64+0x80], !P1 ;  /* 0x17c0008002087fae */ /* 0x0007e4000c901d66 */
.L_x_8697:
[----:B------:R-:W-:Y:S05]  /*23790*/  BSYNC B0 ;  /* 0x0000000000007941 */ /* 0x000fea0003800000 */
.L_x_8696:
[----:B0--3--:R0:W5:Y:S01]  /*237a0*/  LDL R8, [R1] ;  /* 0x0000000001087983 */ /* 0x0091620000100800 */
[----:B------:R-:W-:Y:S01]  /*237b0*/  PLOP3.LUT P0, PT, PT, PT, PT, 0x80, 0x0 ;  /* 0x000000000000781c */ /* 0x000fe20003f0f070 */
[----:B------:R-:W-:-:S12]  /*237c0*/  NOP ;  /* 0x0000000000007918 */ /* 0x000fd80000000000 */
.L_x_8698:
[----:B------:R-:W3:Y:S01]  /*237d0*/  LDL R2, [R1] ;  /* 0x0000000001027983 */ /* 0x000ee20000100800 */
[----:B------:R-:W-:Y:S02]  /*237e0*/  PLOP3.LUT P1, PT, P1, P0, PT, 0xa2, 0x0 ;  /* 0x000000000000781c */ /* 0x000fe40000f21472 */
[----:B---3--:R-:W-:-:S08]  /*237f0*/  @P0 R2UR P1, UR4, R2 ;  /* 0x00000000020402ca */ /* 0x008fd00000020000 */
[----:B------:R-:W-:-:S05]  /*23800*/  @P0 PLOP3.LUT P0, PT, P1, PT, PT, 0x80, 0x0 ;  /* 0x000000000000081c */ /* 0x000fca0000f0f070 */
[----:B------:R-:W-:Y:S01]  /*23810*/  @!P1 SYNCS.ARRIVE.TRANS64.RED.A0T1 RZ, [UR4+0x28800], RZ ;  /* 0x028800ffffff99a7 */ /* 0x000fe20008200404 */
[----:B------:R-:W-:Y:S07]  /*23820*/  @!P1 ARRIVES.LDGSTSBAR.64.TRANSCNT [UR4+0x28800] ;  /* 0x02880000ff0099b0 */ /* 0x000fee0008000a84 */
[----:B------:R-:W-:Y:S05]  /*23830*/  @P0 BRA.U.ANY `(.L_x_8698) ;  /* 0xfffffffd00e40947 */ /* 0x000fea000393ffff */
[----:B--2---:R-:W2:Y:S02]  /*23840*/  LDL.LU R3, [R1+0x54] ;  /* 0x0000540001037983 */ /* 0x004ea40000300800 */
        /* <DEDUP_REMOVED lines=10> */
[----:B--23--:R-:W-:Y:S05]  /*238f0*/  @!P0 BRA `(.L_x_8700) ;  /* 0x0000006000508947 */ /* 0x00cfea0003800000 */
.L_x_8891:
[----:B------:R-:W-:Y:S05]  /*23900*/  BSYNC B0 ;  /* 0x0000000000007941 */ /* 0x000fea0003800000 */
.L_x_8699:
[----:B------:R-:W3:Y:S04]  /*23910*/  LDL R3, [R1+0x38] ;  /* 0x0000380001037983 */ /* 0x000ee80000100800 */
[----:B--2---:R-:W2:Y:S01]  /*23920*/  LDL R2, [R1+0x2c] ;  /* 0x00002c0001027983 */ /* 0x004ea20000100800 */
[----:B------:R-:W-:Y:S01]  /*23930*/  BSSY B0, `(.L_x_8701) ;  /* 0x00001fb000007945 */ /* 0x000fe20003800000 */
[----:B---3--:R-:W-:-:S05]  /*23940*/  VIADD R0, R3, 0xfffffffe ;  /* 0xfffffffe03007836 */ /* 0x008fca0000000000 */
[----:B--2---:R-:W-:-:S13]  /*23950*/  ISETP.GE.AND P0, PT, R0, R2, PT ;  /* 0x000000020000720c */ /* 0x004fda0003f06270 */
        /* <DEDUP_REMOVED lines=44> */
.L_x_8707:
[----:B------:R-:W2:Y:S01]  /*23c20*/  LDL R2, [R1] ;  /* 0x0000000001027983 */ /* 0x000ea20000100800 */
[----:B------:R-:W-:Y:S01]  /*23c30*/  BSSY B3, `(.L_x_8708) ;  /* 0x0000005000037945 */ /* 0x000fe20003800000 */
[----:B--2---:R-:W-:Y:S01]  /*23c40*/  IMAD R3, R6, 0x8, R2 ;  /* 0x0000000806037824 */ /* 0x004fe200078e0202 */
[----:B------:R-:W-:-:S04]  /*23c50*/  SHF.L.U32 R2, R9, 0x1f, RZ ;  /* 0x0000001f09027819 */ /* 0x000fc800000006ff */
[----:B------:R-:W2:Y:S02]  /*23c60*/  SYNCS.PHASECHK.TRANS64.TRYWAIT P0, [R3+URZ+0x28840], R2 ;  /* 0x02884002030075a7 */ /* 0x000ea4000800017f */
[----:B--2---:R-:W-:Y:S05]  /*23c70*/  @!P0 BRA `(.L_x_8709) ;  /* 0x0000005c00888947 */ /* 0x004fea0003800000 */
.L_x_8892:
[----:B------:R-:W-:Y:S05]  /*23c80*/  BSYNC B3 ;  /* 0x0000000000037941 */ /* 0x000fea0003800000 */
.L_x_8708:
        /* <DEDUP_REMOVED lines=11> */
.L_x_8711:
[----:B------:R-:W-:Y:S05]  /*23d40*/  BSYNC B3 ;  /* 0x0000000000037941 */ /* 0x000fea0003800000 */
.L_x_8710:
[----:B------:R-:W3:Y:S04]  /*23d50*/  LDL R5, [R1] ;  /* 0x0000000001057983 */ /* 0x000ee80000100800 */
        /* <DEDUP_REMOVED lines=12> */
.L_x_8712:
        /* <DEDUP_REMOVED lines=16> */
.L_x_8713:
        /* <DEDUP_REMOVED lines=11> */
[----:B------:R-:W3:Y:S04]  /*23fd0*/  LDL R12, [R1] ;  /* 0x00000000010c7983 */ /* 0x000ee80000100800 */
[----:B------:R-:W3:Y:S01]  /*23fe0*/  LDL R7, [R1+0x8] ;  /* 0x0000080001077983 */ /* 0x000ee20000100800 */
[----:B------:R-:W-:Y:S01]  /*23ff0*/  BSSY B3, `(.L_x_8714) ;  /* 0x0000005000037945 */ /* 0x000fe20003800000 */
[----:B--2---:R-:W-:Y:S01]  /*24000*/  SHF.L.U32 R3, R13, 0x1f, RZ ;  /* 0x0000001f0d037819 */ /* 0x004fe200000006ff */
[----:B---3--:R-:W-:-:S04]  /*24010*/  IMAD R2, R7, 0x8, R12 ;  /* 0x0000000807027824 */ /* 0x008fc800078e020c */
[----:B------:R-:W1:Y:S02]  /*24020*/  SYNCS.PHASECHK.TRANS64.TRYWAIT P0, [R2+URZ+0x28860], R3 ;  /* 0x02886003020075a7 */ /* 0x000e64000800017f */
[----:B-1----:R-:W-:Y:S05]  /*24030*/  @!P0 BRA `(.L_x_8715) ;  /* 0x0000005800ac8947 */ /* 0x002fea0003800000 */
.L_x_8893:
[----:B------:R-:W-:Y:S05]  /*24040*/  BSYNC B3 ;  /* 0x0000000000037941 */ /* 0x000fea0003800000 */
.L_x_8714:
[----:B------:R-:W2:Y:S01]  /*24050*/  LDL R5, [R1+0x3c] ;  /* 0x00003c0001057983 */ /* 0x000ea20000100800 */
[----:B------:R-:W3:Y:S02]  /*24060*/  S2R R7, SR_TID.X ;  /* 0x0000000000077919 */ /* 0x000ee40000002100 */
[----:B---3--:R-:W-:-:S04]  /*24070*/  LOP3.LUT R7, R7, 0x7f, RZ, 0xc0, !PT ;  /* 0x0000007f07077812 */ /* 0x008fc800078ec0ff */
[----:B------:R-:W-:-:S13]  /*24080*/  ISETP.NE.AND P0, PT, R7, RZ, PT ;  /* 0x000000ff0700720c */ /* 0x000fda0003f05270 */
[----:B-1----:R-:W-:-:S04]  /*24090*/  @!P0 IMAD.MOV.U32 R3, RZ, RZ, 0x8000 ;  /* 0x00008000ff038424 */ /* 0x002fc800078e00ff */
[----:B------:R2:W-:Y:S02]  /*240a0*/  @!P0 SYNCS.ARRIVE.TRANS64 RZ, [R2+URZ+0x28850], R3 ;  /* 0x0288500302ff89a7 */ /* 0x0005e4000800003f */
[----:B--2---:R-:W-:-:S04]  /*240b0*/  PRMT R3, R5, 0x9910, RZ ;  /* 0x0000991005037816 */ /* 0x004fc800000000ff */
[----:B------:R-:W-:-:S13]  /*240c0*/  ISETP.NE.AND P0, PT, R3, 0x2, PT ;  /* 0x000000020300780c */ /* 0x000fda0003f05270 */
[----:B------:R-:W-:Y:S05]  /*240d0*/  @P0 BRA `(.L_x_8716) ;  /* 0x0000000000040947 */ /* 0x000fea0003800000 */
[----:B------:R-:W-:Y:S01]  /*240e0*/  BPT.TRAP 0x1 ;  /* 0x000000040000795c */ /* 0x000fe20000300000 */
.L_x_8716:
[----:B------:R-:W2:Y:S01]  /*240f0*/  LDL R3, [R1+0x4] ;  /* 0x0000040001037983 */ /* 0x000ea20000100800 */
[----:B------:R-:W-:Y:S01]  /*24100*/  BSSY B3, `(.L_x_8717) ;  /* 0x0000004000037945 */ /* 0x000fe20003800000 */
[----:B--2---:R-:W-:-:S13]  /*24110*/  LOP3.LUT P0, RZ, R3, 0x8, RZ, 0xc0, !PT ;  /* 0x0000000803ff7812 */ /* 0x004fda000780c0ff */
[----:B------:R-:W-:Y:S05]  /*24120*/  @P0 BRA `(.L_x_8718) ;  /* 0x0000000000040947 */ /* 0x000fea0003800000 */
[----:B------:R-:W-:Y:S01]  /*24130*/  BPT.TRAP 0x1 ;  /* 0x000000040000795c */ /* 0x000fe20000300000 */
.L_x_8718:
[----:B------:R-:W-:Y:S05]  /*24140*/  BSYNC B3 ;  /* 0x0000000000037941 */ /* 0x000fea0003800000 */
.L_x_8717:
        /* <DEDUP_REMOVED lines=14> */
.L_x_8719:
        /* <DEDUP_REMOVED lines=10> */
[----:B------:R-:W-:Y:S01]  /*242d0*/  R2UR UR10, R11 ;  /* 0x000000000b0a72ca */ /* 0x000fe200000e0000 */
[----:B------:R-:W-:Y:S01]  /*242e0*/  VIADD R5, R7, 0x4400 ;  /* 0x0000440007057836 */ /* 0x000fe20000000000 */
[----:B------:R-:W-:Y:S01]  /*242f0*/  PLOP3.LUT P0, PT, PT, PT, PT, 0x80, 0x0 ;  /* 0x000000000000781c */ /* 0x000fe20003f0f070 */
[----:B------:R-:W-:Y:S01]  /*24300*/  UMOV UR6, 0x0 ;  /* 0x0000000000067882 */ /* 0x000fe20000000000 */
[----:B------:R-:W-:-:S11]  /*24310*/  UMOV UR7, 0x14f00000 ;  /* 0x14f0000000077882 */ /* 0x000fd60000000000 */
.L_x_8720:
        /* <DEDUP_REMOVED lines=10> */
[----:B------:R1:W-:Y:S01]  /*243c0*/  STL [R1+0xc], R0 ;  /* 0x00000c0001007387 */ /* 0x0003e20000100800 */
[----:B------:R-:W-:-:S07]  /*243d0*/  IMAD.MOV.U32 R17, RZ, RZ, R4 ;  /* 0x000000ffff117224 */ /* 0x000fce00078e0004 */
.L_x_8706:
[----:B------:R-:W-:Y:S05]  /*243e0*/  BSYNC B1 ;  /* 0x0000000000017941 */ /* 0x000fea0003800000 */
.L_x_8705:
[----:B-1----:R-:W2:Y:S04]  /*243f0*/  LDL R0, [R1+0x38] ;  /* 0x0000380001007983 */ /* 0x002ea80000100800 */
[----:B------:R3:W-:Y:S04]  /*24400*/  STL [R1+0x8], R6 ;  /* 0x0000080601007387 */ /* 0x0007e80000100800 */
[----:B------:R3:W-:Y:S02]  /*24410*/  STL [R1+0x14], R9 ;  /* 0x0000140901007387 */ /* 0x0007e40000100800 */
[----:B--23--:R-:W-:-:S07]  /*24420*/  VIADD R0, R0, 0xfffffffd ;  /* 0xfffffffd00007836 */ /* 0x00cfce0000000000 */
.L_x_8704:
[----:B------:R-:W-:Y:S05]  /*24430*/  BSYNC B2 ;  /* 0x0000000000027941 */ /* 0x000fea0003800000 */
.L_x_8703:
[----:B------:R-:W2:Y:S01]  /*24440*/  LDL.LU R2, [R1+0x38] ;  /* 0x0000380001027983 */ /* 0x000ea20000300800 */
[----:B------:R-:W-:Y:S01]  /*24450*/  VIADD R8, R8, 0xfffffffe ;  /* 0xfffffffe08087836 */ /* 0x000fe20000000000 */
[----:B--2---:R-:W-:-:S04]  /*24460*/  LOP3.LUT R2, RZ, R2, RZ, 0x33, !PT ;  /* 0x00000002ff027212 */ /* 0x004fc800078e33ff */
[----:B------:R-:W-:-:S13]  /*24470*/  ISETP.NE.AND P0, PT, R8, R2, PT ;  /* 0x000000020800720c */ /* 0x000fda0003f05270 */
[----:B------:R-:W-:Y:S05]  /*24480*/  @!P0 BRA `(.L_x_8702) ;  /* 0x0000001400148947 */ /* 0x000fea0003800000 */
[----:B------:R-:W-:-:S07]  /*24490*/  IMAD.MOV.U32 R8, RZ, RZ, R17 ;  /* 0x000000ffff087224 */ /* 0x000fce00078e0011 */
.L_x_8753:
        /* <DEDUP_REMOVED lines=36> */
.L_x_8723:
[----:B------:R-:W2:Y:S01]  /*246e0*/  LDL R2, [R1] ;  /* 0x0000000001027983 */ /* 0x000ea20000100800 */
[----:B------:R-:W-:Y:S01]  /*246f0*/  BSSY B2, `(.L_x_8724) ;  /* 0x0000005000027945 */ /* 0x000fe20003800000 */
[----:B--2---:R-:W-:Y:S01]  /*24700*/  IMAD R3, R4, 0x8, R2 ;  /* 0x0000000804037824 */ /* 0x004fe200078e0202 */
[----:B------:R-:W-:-:S04]  /*24710*/  SHF.L.U32 R2, R5, 0x1f, RZ ;  /* 0x0000001f05027819 */ /* 0x000fc800000006ff */
[----:B------:R-:W2:Y:S02]  /*24720*/  SYNCS.PHASECHK.TRANS64.TRYWAIT P0, [R3+URZ+0x28840], R2 ;  /* 0x02884002030075a7 */ /* 0x000ea4000800017f */
[----:B--2---:R-:W-:Y:S05]  /*24730*/  @!P0 BRA `(.L_x_8725) ;  /* 0x0000005400008947 */ /* 0x004fea0003800000 */
.L_x_8894:
[----:B------:R-:W-:Y:S05]  /*24740*/  BSYNC B2 ;  /* 0x0000000000027941 */ /* 0x000fea0003800000 */
.L_x_8724:
        /* <DEDUP_REMOVED lines=11> */
.L_x_8727:
[----:B------:R-:W-:Y:S05]  /*24800*/  BSYNC B2 ;  /* 0x0000000000027941 */ /* 0x000fea0003800000 */
.L_x_8726:
        /* <DEDUP_REMOVED lines=12> */
[----:B-1----:R-:W-:-:S08]  /*248d0*/  VIADD R9, R2, 0x18400 ;  /* 0x0001840002097836 */ /* 0x002fd00000000000 */
.L_x_8728:
        /* <DEDUP_REMOVED lines=16> */
.L_x_8729:
        /* <DEDUP_REMOVED lines=18> */
.L_x_8895:
[----:B------:R-:W-:Y:S05]  /*24b00*/  BSYNC B2 ;  /* 0x0000000000027941 */ /* 0x000fea0003800000 */
.L_x_8730:
        /* <DEDUP_REMOVED lines=10> */
.L_x_8732:
[----:B------:R-:W2:Y:S01]  /*24bb0*/  LDL R3, [R1+0x4] ;  /* 0x0000040001037983 */ /* 0x000ea20000100800 */
[----:B------:R-:W-:Y:S01]  /*24bc0*/  BSSY B2, `(.L_x_8733) ;  /* 0x0000004000027945 */ /* 0x000fe20003800000 */
[----:B--2---:R-:W-:-:S13]  /*24bd0*/  LOP3.LUT P0, RZ, R3, 0x8, RZ, 0xc0, !PT ;  /* 0x0000000803ff7812 */ /* 0x004fda000780c0ff */
[----:B------:R-:W-:Y:S05]  /*24be0*/  @P0 BRA `(.L_x_8734) ;  /* 0x0000000000040947 */ /* 0x000fea0003800000 */
[----:B------:R-:W-:Y:S01]  /*24bf0*/  BPT.TRAP 0x1 ;  /* 0x000000040000795c */ /* 0x000fe20000300000 */
.L_x_8734:
[----:B------:R-:W-:Y:S05]  /*24c00*/  BSYNC B2 ;  /* 0x0000000000027941 */ /* 0x000fea0003800000 */
.L_x_8733:
        /* <DEDUP_REMOVED lines=14> */
.L_x_8735:
        /* <DEDUP_REMOVED lines=15> */
.L_x_8736:
        /* <DEDUP_REMOVED lines=12> */
.L_x_8722:
[----:B------:R-:W-:Y:S05]  /*24ea0*/  BSYNC B1 ;  /* 0x0000000000017941 */ /* 0x000fea0003800000 */
.L_x_8721:
[----:B------:R-:W2:Y:S01]  /*24eb0*/  LDL R2, [R1+0x4] ;  /* 0x0000040001027983 */ /* 0x000ea20000100800 */
[----:B------:R-:W-:Y:S01]  /*24ec0*/  VIADD R3, R4, 0x1 ;  /* 0x0000000104037836 */ /* 0x000fe20000000000 */
[----:B------:R-:W-:Y:S01]  /*24ed0*/  BSSY B1, `(.L_x_8737) ;  /* 0x000009c000017945 */ /* 0x000fe20003800000 */
[----:B-1----:R-:W-:-:S03]  /*24ee0*/  VIADD R6, R0, 0xffffffff ;  /* 0xffffffff00067836 */ /* 0x002fc60000000000 */
        /* <DEDUP_REMOVED lines=32> */
.L_x_8739:
[----:B------:R-:W3:Y:S01]  /*250f0*/  LDL R2, [R1] ;  /* 0x0000000001027983 */ /* 0x000ee20000100800 */
[----:B------:R-:W-:Y:S01]  /*25100*/  SHF.L.U32 R3, R10, 0x1f, RZ ;  /* 0x0000001f0a037819 */ /* 0x000fe200000006ff */
[----:B------:R-:W-:Y:S01]  /*25110*/  BSSY B2, `(.L_x_8740) ;  /* 0x0000004000027945 */ /* 0x000fe20003800000 */
[----:B---3--:R-:W-:-:S04]  /*25120*/  IMAD R2, R11, 0x8, R2 ;  /* 0x000000080b027824 */ /* 0x008fc800078e0202 */
[----:B------:R-:W3:Y:S02]  /*25130*/  SYNCS.PHASECHK.TRANS64.TRYWAIT P0, [R2+URZ+0x28840], R3 ;  /* 0x02884003020075a7 */ /* 0x000ee4000800017f */
[----:B---3--:R-:W-:Y:S05]  /*25140*/  @!P0 BRA `(.L_x_8741) ;  /* 0x0000004800a48947 */ /* 0x008fea0003800000 */
.L_x_8896:
[----:B------:R-:W-:Y:S05]  /*25150*/  BSYNC B2 ;  /* 0x0000000000027941 */ /* 0x000fea0003800000 */
.L_x_8740:
[----:B--2---:R-:W2:Y:S01]  /*25160*/  S2R R9, SR_TID.X ;  /* 0x0000000000097919 */ /* 0x004ea20000002100 */
[----:B------:R-:W-:Y:S01]  /*25170*/  BSSY B2, `(.L_x_8742) ;  /* 0x000000a000027945 */ /* 0x000fe20003800000 */
[----:B--2---:R-:W-:-:S04]  /*25180*/  LOP3.LUT R9, R9, 0x7f, RZ, 0xc0, !PT ;  /* 0x0000007f09097812 */ /* 0x004fc800078ec0ff */
[----:B------:R-:W-:-:S13]  /*25190*/  ISETP.NE.AND P0, PT, R9, RZ, PT ;  /* 0x000000ff0900720c */ /* 0x000fda0003f05270 */
[----:B------:R-:W-:Y:S05]  /*251a0*/  @P0 BRA `(.L_x_8743) ;  /* 0x0000000000180947 */ /* 0x000fea0003800000 */
[----:B------:R-:W2:Y:S01]  /*251b0*/  LDL R9, [R1+0x4] ;  /* 0x0000040001097983 */ /* 0x000ea20000100800 */
[----:B---3--:R-:W-:-:S04]  /*251c0*/  IMAD.MOV.U32 R3, RZ, RZ, 0x8000 ;  /* 0x00008000ff037424 */ /* 0x008fc800078e00ff */
[----:B------:R4:W-:Y:S01]  /*251d0*/  SYNCS.ARRIVE.TRANS64 RZ, [R2+URZ+0x28830], R3 ;  /* 0x0288300302ff79a7 */ /* 0x0009e2000800003f */
[----:B--2---:R-:W-:-:S13]  /*251e0*/  LOP3.LUT P1, RZ, R9, 0x1, RZ, 0xc0, !PT ;  /* 0x0000000109ff7812 */ /* 0x004fda000782c0ff */
[----:B----4-:R-:W-:Y:S05]  /*251f0*/  @!P1 BRA `(.L_x_8743) ;  /* 0x0000000000049947 */ /* 0x010fea0003800000 */
[----:B------:R-:W-:Y:S01]  /*25200*/  BPT.TRAP 0x1 ;  /* 0x000000040000795c */ /* 0x000fe20000300000 */
.L_x_8743:
[----:B------:R-:W-:Y:S05]  /*25210*/  BSYNC B2 ;  /* 0x0000000000027941 */ /* 0x000fea0003800000 */
.L_x_8742:
[----:B-1----:R-:W2:Y:S04]  /*25220*/  LDL R10, [R1] ;  /* 0x00000000010a7983 */ /* 0x002ea80000100800 */
        /* <DEDUP_REMOVED lines=13> */
.L_x_8744:
        /* <DEDUP_REMOVED lines=16> */
.L_x_8745:
        /* <DEDUP_REMOVED lines=10> */
[----:B------:R-:W2:Y:S01]  /*254a0*/  LDL R12, [R1] ;  /* 0x00000000010c7983 */ /* 0x000ea20000100800 */
[----:B------:R-:W-:Y:S01]  /*254b0*/  SHF.L.U32 R5, R5, 0x1f, RZ ;  /* 0x0000001f05057819 */ /* 0x000fe200000006ff */
[----:B------:R-:W-:Y:S01]  /*254c0*/  BSSY B2, `(.L_x_8746) ;  /* 0x0000004000027945 */ /* 0x000fe20003800000 */
[----:B--2---:R-:W-:-:S04]  /*254d0*/  IMAD R2, R4, 0x8, R12 ;  /* 0x0000000804027824 */ /* 0x004fc800078e020c */
[----:B------:R-:W1:Y:S02]  /*254e0*/  SYNCS.PHASECHK.TRANS64.TRYWAIT P0, [R2+URZ+0x28860], R5 ;  /* 0x02886005020075a7 */ /* 0x000e64000800017f */
[----:B-1----:R-:W-:Y:S05]  /*254f0*/  @!P0 BRA `(.L_x_8747) ;  /* 0x0000004400cc8947 */ /* 0x002fea0003800000 */
.L_x_8897:
[----:B------:R-:W-:Y:S05]  /*25500*/  BSYNC B2 ;  /* 0x0000000000027941 */ /* 0x000fea0003800000 */
.L_x_8746:
[----:B------:R-:W2:Y:S01]  /*25510*/  LDL R10, [R1+0x3c] ;  /* 0x00003c00010a7983 */ /* 0x000ea20000100800 */
[----:B------:R-:W3:Y:S02]  /*25520*/  S2R R3, SR_TID.X ;  /* 0x0000000000037919 */ /* 0x000ee40000002100 */
[----:B---3--:R-:W-:-:S04]  /*25530*/  LOP3.LUT R3, R3, 0x7f, RZ, 0xc0, !PT ;  /* 0x0000007f03037812 */ /* 0x008fc800078ec0ff */
[----:B------:R-:W-:-:S13]  /*25540*/  ISETP.NE.AND P0, PT, R3, RZ, PT ;  /* 0x000000ff0300720c */ /* 0x000fda0003f05270 */
[----:B------:R-:W-:-:S04]  /*25550*/  @!P0 IMAD.MOV.U32 R3, RZ, RZ, 0x8000 ;  /* 0x00008000ff038424 */ /* 0x000fc800078e00ff */
[----:B------:R2:W-:Y:S02]  /*25560*/  @!P0 SYNCS.ARRIVE.TRANS64 RZ, [R2+URZ+0x28850], R3 ;  /* 0x0288500302ff89a7 */ /* 0x0005e4000800003f */
[----:B--2---:R-:W-:-:S04]  /*25570*/  PRMT R3, R10, 0x9910, RZ ;  /* 0x000099100a037816 */ /* 0x004fc800000000ff */
[----:B------:R-:W-:-:S13]  /*25580*/  ISETP.NE.AND P0, PT, R3, 0x2, PT ;  /* 0x000000020300780c */ /* 0x000fda0003f05270 */
[----:B------:R-:W-:Y:S05]  /*25590*/  @P0 BRA `(.L_x_8748) ;  /* 0x0000000000040947 */ /* 0x000fea0003800000 */
[----:B------:R-:W-:Y:S01]  /*255a0*/  BPT.TRAP 0x1 ;  /* 0x000000040000795c */ /* 0x000fe20000300000 */
.L_x_8748:
[----:B------:R-:W2:Y:S01]  /*255b0*/  LDL R3, [R1+0x4] ;  /* 0x0000040001037983 */ /* 0x000ea20000100800 */
[----:B------:R-:W-:Y:S01]  /*255c0*/  BSSY B2, `(.L_x_8749) ;  /* 0x0000004000027945 */ /* 0x000fe20003800000 */
[----:B--2---:R-:W-:-:S13]  /*255d0*/  LOP3.LUT P0, RZ, R3, 0x8, RZ, 0xc0, !PT ;  /* 0x0000000803ff7812 */ /* 0x004fda000780c0ff */
[----:B------:R-:W-:Y:S05]  /*255e0*/  @P0 BRA `(.L_x_8750) ;  /* 0x0000000000040947 */ /* 0x000fea0003800000 */
[----:B------:R-:W-:Y:S01]  /*255f0*/  BPT.TRAP 0x1 ;  /* 0x000000040000795c */ /* 0x000fe20000300000 */
.L_x_8750:
[----:B------:R-:W-:Y:S05]  /*25600*/  BSYNC B2 ;  /* 0x0000000000027941 */ /* 0x000fea0003800000 */
.L_x_8749:
[----:B------:R-:W2:Y:S04]  /*25610*/  LDL R10, [R1] ;  /* 0x00000000010a7983 */ /* 0x000ea80000100800 */
        /* <DEDUP_REMOVED lines=12> */
.L_x_8751:
        /* <DEDUP_REMOVED lines=15> */
.L_x_8752:
        /* <DEDUP_REMOVED lines=12> */
.L_x_8738:
[----:B------:R-:W-:Y:S05]  /*25890*/  BSYNC B1 ;  /* 0x0000000000017941 */ /* 0x000fea0003800000 */
.L_x_8737:
[----:B------:R-:W3:Y:S01]  /*258a0*/  LDL R2, [R1+0x2c] ;  /* 0x00002c0001027983 */ /* 0x000ee20000100800 */
[----:B------:R-:W-:Y:S01]  /*258b0*/  VIADD R0, R0, 0xfffffffe ;  /* 0xfffffffe00007836 */ /* 0x000fe20000000000 */
[----:B---3--:R-:W-:-:S13]  /*258c0*/  ISETP.GT.AND P0, PT, R6, R2, PT ;  /* 0x000000020600720c */ /* 0x008fda0003f04270 */
[----:B------:R-:W-:Y:S05]  /*258d0*/  @P0 BRA `(.L_x_8753) ;  /* 0xffffffe800f00947 */ /* 0x000fea000383ffff */
.L_x_8702:
[----:B------:R-:W-:Y:S05]  /*258e0*/  BSYNC B0 ;  /* 0x0000000000007941 */ /* 0x000fea0003800000 */
.L_x_8701:
[----:B------:R-:W3:Y:S01]  /*258f0*/  S2R R2, SR_TID.X ;  /* 0x0000000000027919 */ /* 0x000ee20000002100 */
[----:B------:R-:W-:Y:S01]  /*25900*/  BSSY B0, `(.L_x_8754) ;  /* 0x0000010000007945 */ /* 0x000fe20003800000 */
[----:B---3--:R-:W-:-:S04]  /*25910*/  LOP3.LUT R2, R2, 0x7f, RZ, 0xc0, !PT ;  /* 0x0000007f02027812 */ /* 0x008fc800078ec0ff */
[----:B------:R-:W-:-:S13]  /*25920*/  ISETP.NE.AND P0, PT, R2, RZ, PT ;  /* 0x000000ff0200720c */ /* 0x000fda0003f05270 */
[----:B------:R-:W-:Y:S05]  /*25930*/  @P0 BRA `(.L_x_8755) ;  /* 0x0000000000300947 */ /* 0x000fea0003800000 */
[----:B------:R-:W3:Y:S01]  /*25940*/  S2R R2, SR_LANEID ;  /* 0x0000000000027919 */ /* 0x000ee20000000000 */
[----:B------:R-:W-:Y:S01]  /*25950*/  VOTEU.ANY UR4, UPT, PT ;  /* 0x0000000000047886 */ /* 0x000fe200038e0100 */
[----:B-1----:R-:W1:Y:S01]  /*25960*/  LDC.64 R4, c[0x0][0xc60] ;  /* 0x00031800ff047b82 */ /* 0x002e620000000a00 */
[----:B------:R-:W3:Y:S02]  /*25970*/  FLO.U32 R0, UR4 ;  /* 0x0000000400007d00 */ /* 0x000ee400080e0000 */
[----:B---3--:R-:W-:-:S06]  /*25980*/  ISETP.EQ.U32.AND P0, PT, R0, R2, PT ;  /* 0x000000020000720c */ /* 0x008fcc0003f02070 */
[----:B------:R-:W1:Y:S07]  /*25990*/  POPC R2, UR4 ;  /* 0x0000000400027d09 */ /* 0x000e6e0008000000 */
[----:B-1----:R-:W3:Y:S04]  /*259a0*/  @P0 ATOMG.E.ADD.STRONG.GPU PT, R2, desc[UR38][R4.64], R2 ;  /* 0x00000002040209a8 */ /* 0x002ee800081ee1e6 */
[----:B---3--:R1:W3:Y:S02]  /*259b0*/  SHFL.IDX PT, R2, R2, R0, 0x1f ;  /* 0x00001f0002027589 */ /* 0x0082e400000e0000 */
[----:B-1----:R-:W1:Y:S02]  /*259c0*/  S2R R0, SR_LTMASK ;  /* 0x0000000000007919 */ /* 0x002e640000003900 */
[----:B-1----:R-:W-:-:S06]  /*259d0*/  LOP3.LUT R0, R0, UR4, RZ, 0xc0, !PT ;  /* 0x0000000400007c12 */ /* 0x002fcc000f8ec0ff */
[----:B------:R-:W3:Y:S02]  /*259e0*/  POPC R0, R0 ;  /* 0x0000000000007309 */ /* 0x000ee40000000000 */
[----:B---3--:R-:W-:-:S07]  /*259f0*/  IADD3 R16, R2, UR36, R0 ;  /* 0x0000002402107c10 */ /* 0x008fce000fffe000 */
.L_x_8755:
[----:B------:R-:W-:Y:S05]  /*25a00*/  BSYNC B0 ;  /* 0x0000000000007941 */ /* 0x000fea0003800000 */
.L_x_8754:
        /* <DEDUP_REMOVED lines=12> */
.L_x_8898:
[----:B------:R-:W-:Y:S05]  /*25ad0*/  BSYNC B1 ;  /* 0x0000000000017941 */ /* 0x000fea0003800000 */
.L_x_8758:
        /* <DEDUP_REMOVED lines=10> */
.L_x_8760:
[----:B------:R-:W3:Y:S01]  /*25b80*/  LDL R2, [R1+0x4] ;  /* 0x0000040001027983 */ /* 0x000ee20000100800 */
[----:B------:R-:W-:Y:S01]  /*25b90*/  BSSY B1, `(.L_x_8761) ;  /* 0x0000004000017945 */ /* 0x000fe20003800000 */
[----:B---3--:R-:W-:-:S13]  /*25ba0*/  LOP3.LUT P0, RZ, R2, 0x8, RZ, 0xc0, !PT ;  /* 0x0000000802ff7812 */ /* 0x008fda000780c0ff */
[----:B------:R-:W-:Y:S05]  /*25bb0*/  @P0 BRA `(.L_x_8762) ;  /* 0x0000000000040947 */ /* 0x000fea0003800000 */
[----:B------:R-:W-:Y:S01]  /*25bc0*/  BPT.TRAP 0x1 ;  /* 0x000000040000795c */ /* 0x000fe20000300000 */
.L_x_8762:
[----:B------:R-:W-:Y:S05]  /*25bd0*/  BSYNC B1 ;  /* 0x0000000000017941 */ /* 0x000fea0003800000 */
.L_x_8761:
[----:B-1----:R-:W3:Y:S04]  /*25be0*/  LDL.LU R5, [R1+0x18] ;  /* 0x0000180001057983 */ /* 0x002ee80000300800 */
[----:B------:R-:W3:Y:S04]  /*25bf0*/  LDL.LU R3, [R1+0xc] ;  /* 0x00000c0001037983 */ /* 0x000ee80000300800 */
[----:B------:R-:W4:Y:S04]  /*25c00*/  LDL R4, [R1] ;  /* 0x0000000001047983 */ /* 0x000f280000100800 */
        /* <DEDUP_REMOVED lines=8> */
[----:B---3--:R-:W-:-:S02]  /*25c90*/  IMAD R3, R3, 0x80, R5 ;  /* 0x0000008003037824 */ /* 0x008fc400078e0205 */
[----:B----4-:R-:W-:-:S04]  /*25ca0*/  IMAD R2, R2, 0x8000, R4 ;  /* 0x0000800002027824 */ /* 0x010fc800078e0204 */
[----:B------:R-:W-:-:S07]  /*25cb0*/  VIADD R4, R2, 0x400 ;  /* 0x0000040002047836 */ /* 0x000fce0000000000 */
.L_x_8763:
        /* <DEDUP_REMOVED lines=15> */
.L_x_8764:
        /* <DEDUP_REMOVED lines=10> */
.L_x_8757:
[----:B------:R-:W-:Y:S05]  /*25e50*/  BSYNC B0 ;  /* 0x0000000000007941 */ /* 0x000fea0003800000 */
.L_x_8756:
[----:B-1----:R-:W3:Y:S04]  /*25e60*/  LDL.LU R5, [R1+0x8] ;  /* 0x0000080001057983 */ /* 0x002ee80000300800 */
        /* <DEDUP_REMOVED lines=8> */
.L_x_8681:
[----:B------:R-:W-:Y:S05]  /*25ef0*/  BSYNC B7 ;  /* 0x0000000000077941 */ /* 0x000fea0003800000 */
.L_x_8679:
        /* <DEDUP_REMOVED lines=10> */
[----:B------:R1:W-:Y:S01]  /*25fa0*/  STL [R1], R0 ;  /* 0x0000000001007387 */ /* 0x0003e20000100800 */
[----:B------:R-:W-:Y:S06]  /*25fb0*/  BAR.ARV 0x4, 0x180 ;  /* 0x0106000000007b1d */ /* 0x000fec0000002000 */
[----:B------:R-:W-:Y:S05]  /*25fc0*/  BRA `(.L_x_8766) ;  /* 0x0000000800d87947 */ /* 0x000fea0003800000 */
.L_x_8765:
        /* <DEDUP_REMOVED lines=8> */
[----:B------:R-:W1:Y:S02]  /*26050*/  @!P0 LDC.64 R2, c[0x0][0xc80] ;  /* 0x00032000ff028b82 */ /* 0x000e640000000a00 */
[----:B-1----:R-:W-:-:S06]  /*26060*/  @!P0 IMAD.WIDE R2, R0, 0x4, R2 ;  /* 0x0000000400028825 */ /* 0x002fcc00078e0202 */
[----:B------:R1:W2:Y:S01]  /*26070*/  @!P0 LDG.E R3, desc[UR38][R2.64] ;  /* 0x0000002602038981 */ /* 0x0002a2000c1e1900 */
[C---:B------:R-:W-:Y:S02]  /*26080*/  ISETP.GE.U32.AND P1, PT, R6.reuse, 0x4, PT ;  /* 0x000000040600780c */ /* 0x040fe40003f26070 */
[C---:B------:R-:W-:Y:S01]  /*26090*/  ISETP.GE.U32.AND P2, PT, R6.reuse, 0x8, PT ;  /* 0x000000080600780c */ /* 0x040fe20003f46070 */
[----:B------:R-:W-:Y:S01]  /*260a0*/  SHFL.IDX PT, R0, R16, RZ, 0x1f ;  /* 0x00001fff10007589 */ /* 0x000fe200000e0000 */
[C---:B------:R-:W-:Y:S01]  /*260b0*/  ISETP.GE.U32.AND P3, PT, R6.reuse, 0x10, PT ;  /* 0x000000100600780c */ /* 0x040fe20003f66070 */
[----:B-1----:R-:W-:Y:S02]  /*260c0*/  IMAD.MOV.U32 R2, RZ, RZ, RZ ;  /* 0x000000ffff027224 */ /* 0x002fe400078e00ff */
[----:B--2---:R-:W-:Y:S01]  /*260d0*/  @!P0 IMAD.MOV.U32 R2, RZ, RZ, R3 ;  /* 0x000000ffff028224 */ /* 0x004fe200078e0003 */
[----:B------:R-:W-:-:S04]  /*260e0*/  ISETP.GE.U32.AND P0, PT, R6, 0x2, PT ;  /* 0x000000020600780c */ /* 0x000fc80003f06070 */
[----:B------:R-:W1:Y:S02]  /*260f0*/  SHFL.UP PT, R3, R2, 0x1, RZ ;  /* 0x0420000002037989 */ /* 0x000e6400000e00ff */
[----:B-1----:R-:W-:-:S05]  /*26100*/  SEL R5, R3, RZ, P4 ;  /* 0x000000ff03057207 */ /* 0x002fca0002000000 */
[----:B------:R-:W-:Y:S02]  /*26110*/  IMAD.IADD R3, R2, 0x1, R5 ;  /* 0x0000000102037824 */ /* 0x000fe400078e0205 */
[----:B------:R-:W-:Y:S04]  /*26120*/  SHFL.IDX PT, R5, R16, 0x1, 0x1f ;  /* 0x00201f0010057f89 */ /* 0x000fe800000e0000 */
        /* <DEDUP_REMOVED lines=13> */
.L_x_8908:
[----:B------:R-:W-:Y:S02]  /*26200*/  ULDC UR4, c[0x0][0xc38] ;  /* 0x00030e0000047ab9 */ /* 0x000fe40000000800 */
[----:B------:R-:W-:-:S04]  /*26210*/  IMAD.U32 R4, RZ, RZ, UR4 ;  /* 0x00000004ff047e24 */ /* 0x000fc8000f8e00ff */
[----:B--2---:R-:W-:-:S04]  /*26220*/  IMAD R16, R16, R4, RZ ;  /* 0x0000000410107224 */ /* 0x004fc800078e02ff */
[----:B------:R-:W-:-:S05]  /*26230*/  IMAD.IADD R5, R5, 0x1, R16 ;  /* 0x0000000105057824 */ /* 0x000fca00078e0210 */
[----:B------:R-:W-:-:S13]  /*26240*/  ISETP.GT.AND P4, PT, R5, R0, PT ;  /* 0x000000000500720c */ /* 0x000fda0003f84270 */
[----:B------:R-:W-:Y:S05]  /*26250*/  @P4 BRA `(.L_x_8768) ;  /* 0x0000000000a04947 */ /* 0x000fea0003800000 */
.L_x_8773:
[----:B------:R-:W2:Y:S01]  /*26260*/  LDC R2, c[0x0][0xc3c] ;  /* 0x00030f00ff027b82 */ /* 0x000ea20000000800 */
[----:B------:R-:W-:-:S05]  /*26270*/  VIADD R19, R19, 0x1f ;  /* 0x0000001f13137836 */ /* 0x000fca0000000000 */
[----:B--2---:R-:W-:-:S13]  /*26280*/  ISETP.GE.AND P4, PT, R19, R2, PT ;  /* 0x000000021300720c */ /* 0x004fda0003f86270 */
[----:B------:R-:W-:Y:S05]  /*26290*/  @P4 BRA `(.L_x_8769) ;  /* 0x0000000400dc4947 */ /* 0x000fea0003800000 */
[----:B-1----:R-:W2:Y:S01]  /*262a0*/  LDL R3, [R1+0x28] ;  /* 0x0000280001037983 */ /* 0x002ea20000100800 */
[----:B------:R-:W-:Y:S01]  /*262b0*/  BSSY B0, `(.L_x_8770) ;  /* 0x0000008000007945 */ /* 0x000fe20003800000 */
[----:B--2---:R-:W-:-:S05]  /*262c0*/  IMAD.IADD R4, R19, 0x1, R3 ;  /* 0x0000000113047824 */ /* 0x004fca00078e0203 */
[----:B------:R-:W-:Y:S01]  /*262d0*/  ISETP.GE.OR P4, PT, R4, R2, !P5 ;  /* 0x000000020400720c */ /* 0x000fe20006f86670 */
[----:B------:R-:W-:-:S12]  /*262e0*/  IMAD.MOV.U32 R2, RZ, RZ, RZ ;  /* 0x000000ffff027224 */ /* 0x000fd800078e00ff */
[----:B------:R-:W-:Y:S05]  /*262f0*/  @P4 BRA `(.L_x_8771) ;  /* 0x00000000000c4947 */ /* 0x000fea0003800000 */
[----:B------:R-:W1:Y:S02]  /*26300*/  LDC.64 R2, c[0x0][0xc80] ;  /* 0x00032000ff027b82 */ /* 0x000e640000000a00 */
[----:B-1----:R-:W-:-:S06]  /*26310*/  IMAD.WIDE R2, R4, 0x4, R2 ;  /* 0x0000000404027825 */ /* 0x002fcc00078e0202 */
[----:B------:R1:W5:Y:S02]  /*26320*/  LDG.E R2, desc[UR38][R2.64] ;  /* 0x0000002602027981 */ /* 0x000364000c1e1900 */
.L_x_8771:
[----:B------:R-:W-:Y:S05]  /*26330*/  BSYNC B0 ;  /* 0x0000000000007941 */ /* 0x000fea0003800000 */
.L_x_8770:
        /* <DEDUP_REMOVED lines=20> */
.L_x_8916:
[----:B------:R-:W-:Y:S02]  /*26480*/  ULDC UR4, c[0x0][0xc38] ;  /* 0x00030e0000047ab9 */ /* 0x000fe40000000800 */
[----:B------:R-:W-:-:S04]  /*26490*/  IMAD.U32 R4, RZ, RZ, UR4 ;  /* 0x00000004ff047e24 */ /* 0x000fc8000f8e00ff */
[----:B--2---:R-:W-:-:S04]  /*264a0*/  IMAD R16, R16, R4, RZ ;  /* 0x0000000410107224 */ /* 0x004fc800078e02ff */
[----:B------:R-:W-:-:S05]  /*264b0*/  IMAD.IADD R5, R16, 0x1, R5 ;  /* 0x0000000110057824 */ /* 0x000fca00078e0205 */
[----:B------:R-:W-:-:S13]  /*264c0*/  ISETP.GT.AND P4, PT, R5, R0, PT ;  /* 0x000000000500720c */ /* 0x000fda0003f84270 */
[----:B------:R-:W-:Y:S05]  /*264d0*/  @!P4 BRA `(.L_x_8773) ;  /* 0xfffffffc0060c947 */ /* 0x000fea000383ffff */
.L_x_8768:
        /* <DEDUP_REMOVED lines=8> */
.L_x_8920:
[----:B------:R-:W-:Y:S01]  /*26560*/  ISETP.NE.AND P0, PT, R6, RZ, PT ;  /* 0x000000ff0600720c */ /* 0x000fe20003f05270 */
[----:B------:R-:W-:-:S12]  /*26570*/  IMAD.MOV.U32 R6, RZ, RZ, RZ ;  /* 0x000000ffff067224 */ /* 0x000fd800078e00ff */
[----:B------:R-:W-:Y:S05]  /*26580*/  @!P0 BRA `(.L_x_8775) ;  /* 0x0000000000148947 */ /* 0x000fea0003800000 */
[----:B------:R-:W-:Y:S01]  /*26590*/  UMOV UR4, 0xffffffff ;  /* 0xffffffff00047882 */ /* 0x000fe20000000000 */
[----:B------:R-:W-:Y:S02]  /*265a0*/  VIADD R12, R5, 0xffffffff ;  /* 0xffffffff050c7836 */ /* 0x000fe40000000000 */
[----:B------:R-:W-:Y:S05]  /*265b0*/  BRA.DIV UR4, `(.L_x_8776) ;  /* 0x0000004204287947 */ /* 0x000fea000b800000 */
[----:B-1----:R1:W4:Y:S02]  /*265c0*/  SHFL.IDX PT, R3, R3, R12, 0x1f ;  /* 0x00001f0c03037589 */ /* 0x00232400000e0000 */
.L_x_8923:
[----:B----4-:R-:W-:-:S07]  /*265d0*/  IMAD.MOV.U32 R6, RZ, RZ, R3 ;  /* 0x000000ffff067224 */ /* 0x010fce00078e0003 */
.L_x_8775:
[----:B-12---:R-:W1:Y:S01]  /*265e0*/  LDC.64 R2, c[0x0][0xc90] ;  /* 0x00032400ff027b82 */ /* 0x006e620000000a00 */
[----:B------:R-:W-:-:S04]  /*265f0*/  IMAD.IADD R19, R5, 0x1, R19 ;  /* 0x0000000105137824 */ /* 0x000fc800078e0213 */
        /* <DEDUP_REMOVED lines=65> */
.L_x_8769:
[----:B------:R-:W-:Y:S01]  /*26a10*/  UMOV UR4, URZ ;  /* 0x0000003f00047c82 */ /* 0x000fe20008000000 */
[----:B------:R-:W-:Y:S01]  /*26a20*/  UMOV UR5, URZ ;  /* 0x0000003f00057c82 */ /* 0x000fe20008000000 */
[----:B------:R-:W-:Y:S01]  /*26a30*/  ULDC UR6, c[0x0][0xc3c] ;  /* 0x00030f0000067ab9 */ /* 0x000fe20000000800 */
[----:B------:R-:W-:Y:S02]  /*26a40*/  IMAD.MOV.U32 R16, RZ, RZ, R0 ;  /* 0x000000ffff107224 */ /* 0x000fe400078e0000 */
[----:B------:R-:W-:Y:S02]  /*26a50*/  IMAD.U32 R17, RZ, RZ, UR4 ;  /* 0x00000004ff117e24 */ /* 0x000fe4000f8e00ff */
[----:B------:R-:W-:Y:S02]  /*26a60*/  IMAD.U32 R18, RZ, RZ, UR5 ;  /* 0x00000005ff127e24 */ /* 0x000fe4000f8e00ff */
[----:B------:R-:W-:-:S07]  /*26a70*/  IMAD.U32 R19, RZ, RZ, UR6 ;  /* 0x00000006ff137e24 */ /* 0x000fce000f8e00ff */
.L_x_8777:
[----:B------:R-:W2:Y:S04]  /*26a80*/  LDL R0, [R1+0x28] ;  /* 0x0000280001007983 */ /* 0x000ea80000100800 */
[----:B-1----:R3:W4:Y:S01]  /*26a90*/  LDL R3, [R1] ;  /* 0x0000000001037983 */ /* 0x0027220000100800 */
        /* <DEDUP_REMOVED lines=9> */
.L_x_8766:
[----:B------:R-:W-:Y:S02]  /*26b30*/  ULDC UR4, c[0x0][0xc3c] ;  /* 0x00030f0000047ab9 */ /* 0x000fe40000000800 */
[----:B--2---:R-:W-:-:S13]  /*26b40*/  ISETP.GE.AND P0, PT, R19, UR4, PT ;  /* 0x0000000413007c0c */ /* 0x004fda000bf06270 */
[----:B------:R-:W-:Y:S05]  /*26b50*/  @!P0 BRA `(.L_x_8778) ;  /* 0xffffff9400488947 */ /* 0x000fea000383ffff */
[----:B------:R-:W-:Y:S05]  /*26b60*/  BSYNC B8 ;  /* 0x0000000000087941 */ /* 0x000fea0003800000 */
.L_x_8623:
        /* <DEDUP_REMOVED lines=12> */
.L_x_8924:
[----:B------:R-:W-:Y:S05]  /*26c30*/  BSYNC B0 ;  /* 0x0000000000007941 */ /* 0x000fea0003800000 */
.L_x_8779:
[----:B------:R-:W-:-:S03]  /*26c40*/  UMOV UR4, 0xffffffff ;  /* 0xffffffff00047882 */ /* 0x000fc60000000000 */
[----:B------:R-:W-:Y:S05]  /*26c50*/  BRA.DIV UR4, `(.L_x_8781) ;  /* 0x0000003a04bc7947 */ /* 0x000fea000b800000 */
[----:B------:R-:W1:Y:S02]  /*26c60*/  S2R R2, SR_TID.X ;  /* 0x0000000000027919 */ /* 0x000e640000002100 */
[----:B-1----:R-:W-:-:S04]  /*26c70*/  SHF.R.U32.HI R2, RZ, 0x5, R2 ;  /* 0x00000005ff027819 */ /* 0x002fc80000011602 */
[----:B------:R-:W-:-:S05]  /*26c80*/  LOP3.LUT R2, R2, 0x3, RZ, 0xc0, !PT ;  /* 0x0000000302027812 */ /* 0x000fca00078ec0ff */
[----:B------:R1:W2:Y:S02]  /*26c90*/  SHFL.IDX PT, R14, R2, RZ, 0x1f ;  /* 0x00001fff020e7589 */ /* 0x0002a400000e0000 */
.L_x_8927:
[----:B--2---:R-:W-:-:S13]  /*26ca0*/  ISETP.NE.AND P0, PT, R14, RZ, PT ;  /* 0x000000ff0e00720c */ /* 0x004fda0003f05270 */
[----:B------:R-:W-:Y:S05]  /*26cb0*/  @P0 BRA `(.L_x_8351) ;  /* 0x0000000000940947 */ /* 0x000fea0003800000 */
[----:B------:R-:W-:-:S03]  /*26cc0*/  UMOV UR4, 0xffffffff ;  /* 0xffffffff00047882 */ /* 0x000fc60000000000 */
[----:B------:R-:W-:Y:S05]  /*26cd0*/  BRA.DIV UR4, `(.L_x_8782) ;  /* 0x0000003a04d07947 */ /* 0x000fea000b800000 */
[----:B------:R-:W-:-:S13]  /*26ce0*/  ELECT P6, URZ, PT ;  /* 0x00000000003f782f */ /* 0x000fda00038c0000 */
.L_x_8930:
[----:B------:R-:W-:Y:S05]  /*26cf0*/  @!P6 BRA `(.L_x_8351) ;  /* 0x000000000084e947 */ /* 0x000fea0003800000 */
[----:B-1----:R-:W2:Y:S02]  /*26d00*/  LDL.LU R2, [R1+0x50] ;  /* 0x0000500001027983 */ /* 0x002ea40000300800 */
[----:B--2---:R-:W-:-:S04]  /*26d10*/  LOP3.LUT R2, R2, 0x2, RZ, 0xfc, !PT ;  /* 0x0000000202027812 */ /* 0x004fc800078efcff */
[----:B------:R-:W-:-:S13]  /*26d20*/  ISETP.NE.AND P2, PT, R2, 0x3, PT ;  /* 0x000000030200780c */ /* 0x000fda0003f45270 */
[----:B------:R-:W-:Y:S05]  /*26d30*/  @!P2 BRA `(.L_x_8783) ;  /* 0x000000000004a947 */ /* 0x000fea0003800000 */
[----:B------:R-:W-:Y:S01]  /*26d40*/  BPT.TRAP 0x1 ;  /* 0x000000040000795c */ /* 0x000fe20000300000 */
.L_x_8783:
        /* <DEDUP_REMOVED lines=14> */
.L_x_8931:
[----:B------:R-:W1:Y:S02]  /*26e30*/  SYNCS.PHASECHK.TRANS64.TRYWAIT P0, [R7+URZ], R2 ;  /* 0x00000002070075a7 */ /* 0x000e64000800017f */
[----:B-1----:R-:W-:Y:S05]  /*26e40*/  @!P0 BRA `(.L_x_8785) ;  /* 0x0000003800a88947 */ /* 0x002fea0003800000 */
.L_x_8932:
[----:B------:R-:W-:Y:S05]  /*26e50*/  @!P2 BRA `(.L_x_8786) ;  /* 0x000000000004a947 */ /* 0x000fea0003800000 */
[----:B------:R-:W-:Y:S01]  /*26e60*/  BPT.TRAP 0x1 ;  /* 0x000000040000795c */ /* 0x000fe20000300000 */
.L_x_8786:
[----:B------:R-:W2:Y:S01]  /*26e70*/  LDL.LU R4, [R1+0x8] ;  /* 0x0000080001047983 */ /* 0x000ea20000300800 */
[----:B------:R-:W-:-:S04]  /*26e80*/  VIADD R0, R0, 0x28860 ;  /* 0x0002886000007836 */ /* 0x000fc80000000000 */
[----:B--2---:R-:W-:-:S04]  /*26e90*/  IMAD R4, R4, 0x8, R0 ;  /* 0x0000000804047824 */ /* 0x004fc800078e0200 */
[----:B------:R-:W2:Y:S02]  /*26ea0*/  SYNCS.PHASECHK.TRANS64.TRYWAIT P0, [R4+URZ], R5 ;  /* 0x00000005040075a7 */ /* 0x000ea4000800017f */
[----:B--2---:R-:W-:Y:S05]  /*26eb0*/  @!P0 BRA `(.L_x_8787) ;  /* 0x0000003800a08947 */ /* 0x004fea0003800000 */
.L_x_8933:
[----:B------:R-:W-:-:S07]  /*26ec0*/  IMAD R3, R3, 0x8, R0 ;  /* 0x0000000803037824 */ /* 0x000fce00078e0200 */
.L_x_8788:
[----:B---3--:R3:W4:Y:S02]  /*26ed0*/  SYNCS.PHASECHK.TRANS64.TRYWAIT P0, [R3+URZ], R2 ;  /* 0x00000002030075a7 */ /* 0x008724000800017f */
[----:B----4-:R-:W-:Y:S05]  /*26ee0*/  @!P0 NANOSLEEP.SYNCS 0x989680 ;  /* 0x009896800000895d */ /* 0x010fea0003900000 */
[----:B------:R-:W4:Y:S02]  /*26ef0*/  @!P0 SYNCS.PHASECHK.TRANS64 P0, [R3+URZ], R2 ;  /* 0x00000002030085a7 */ /* 0x000f24000800007f */
[----:B----4-:R-:W-:Y:S05]  /*26f00*/  @!P0 BRA `(.L_x_8788) ;  /* 0xfffffffc00f08947 */ /* 0x010fea000383ffff */
.L_x_8351:
[----:B------:R-:W-:Y:S05]  /*26f10*/  BSYNC B9 ;  /* 0x0000000000097941 */ /* 0x000fea0003800000 */
.L_x_8348:
[----:B------:R-:W-:Y:S05]  /*26f20*/  EXIT ;  /* 0x000000000000794d */ /* 0x000fea0003800000 */
.L_x_8381:
[----:B0-----:R0:W1:Y:S02]  /*26f30*/  SYNCS.PHASECHK.TRANS64.TRYWAIT P6, [R106+URZ+0x28890], R119 ;  /* 0x028890776a0075a7 */ /* 0x00106400080c017f */
[----:B-1----:R-:W-:Y:S05]  /*26f40*/  @!P6 NANOSLEEP.SYNCS 0x989680 ;  /* 0x009896800000e95d */ /* 0x002fea0003900000 */
[----:B------:R-:W1:Y:S02]  /*26f50*/  @!P6 SYNCS.PHASECHK.TRANS64 P6, [R106+URZ+0x28890], R119 ;  /* 0x028890776a00e5a7 */ /* 0x000e6400080c007f */
[----:B-1----:R-:W-:Y:S05]  /*26f60*/  @!P6 BRA `(.L_x_8381) ;  /* 0xfffffffc00f0e947 */ /* 0x002fea000383ffff */
[----:B------:R-:W-:Y:S05]  /*26f70*/  BRA `(.L_x_8789) ;  /* 0xfffffdc400587947 */ /* 0x000fea000383ffff */
.L_x_8417:
[----:B0-----:R0:W1:Y:S02]  /*26f80*/  SYNCS.PHASECHK.TRANS64.TRYWAIT P4, [R106+URZ+0x28890], R119 ;  /* 0x028890776a0075a7 */ /* 0x001064000808017f */
[----:B-1----:R-:W-:Y:S05]  /*26f90*/  @!P4 NANOSLEEP.SYNCS 0x989680 ;  /* 0x009896800000c95d */ /* 0x002fea0003900000 */
[----:B------:R-:W1:Y:S02]  /*26fa0*/  @!P4 SYNCS.PHASECHK.TRANS64 P4, [R106+URZ+0x28890], R119 ;  /* 0x028890776a00c5a7 */ /* 0x000e64000808007f */
[----:B-1----:R-:W-:Y:S05]  /*26fb0*/  @!P4 BRA `(.L_x_8417) ;  /* 0xfffffffc00f0c947 */ /* 0x002fea000383ffff */
[----:B------:R-:W-:Y:S05]  /*26fc0*/  BRA `(.L_x_8790) ;  /* 0xfffffdec00787947 */ /* 0x000fea000383ffff */
.L_x_8434:
[----:B0-----:R0:W1:Y:S02]  /*26fd0*/  SYNCS.PHASECHK.TRANS64.TRYWAIT P3, [R106+URZ+0x28890], R119 ;  /* 0x028890776a0075a7 */ /* 0x001064000806017f */
[----:B-1----:R-:W-:Y:S05]  /*26fe0*/  @!P3 NANOSLEEP.SYNCS 0x989680 ;  /* 0x009896800000b95d */ /* 0x002fea0003900000 */
[----:B------:R-:W1:Y:S02]  /*26ff0*/  @!P3 SYNCS.PHASECHK.TRANS64 P3, [R106+URZ+0x28890], R119 ;  /* 0x028890776a00b5a7 */ /* 0x000e64000806007f */
[----:B-1----:R-:W-:Y:S05]  /*27000*/  @!P3 BRA `(.L_x_8434) ;  /* 0xfffffffc00f0b947 */ /* 0x002fea000383ffff */
[----:B------:R-:W-:Y:S05]  /*27010*/  BRA `(.L_x_8791) ;  /* 0xfffffe0c00f87947 */ /* 0x000fea000383ffff */
.L_x_8444:
[----:B--2---:R2:W3:Y:S02]  /*27020*/  SYNCS.PHASECHK.TRANS64.TRYWAIT P0, [R106+URZ+0x288b0], R119 ;  /* 0x0288b0776a0075a7 */ /* 0x0044e4000800017f */
[----:B---3--:R-:W-:Y:S05]  /*27030*/  @!P0 NANOSLEEP.SYNCS 0x989680 ;  /* 0x009896800000895d */ /* 0x008fea0003900000 */
[----:B------:R-:W3:Y:S02]  /*27040*/  @!P0 SYNCS.PHASECHK.TRANS64 P0, [R106+URZ+0x288b0], R119 ;  /* 0x0288b0776a0085a7 */ /* 0x000ee4000800007f */
[----:B---3--:R-:W-:Y:S05]  /*27050*/  @!P0 BRA `(.L_x_8444) ;  /* 0xfffffffc00f08947 */ /* 0x008fea000383ffff */
[----:B------:R-:W-:Y:S05]  /*27060*/  BRA `(.L_x_8792) ;  /* 0xfffffe1400947947 */ /* 0x000fea000383ffff */
.L_x_8464:
        /* <DEDUP_REMOVED lines=8> */
.L_x_8794:
[----:B------:R-:W-:Y:S05]  /*270f0*/  BSYNC B0 ;  /* 0x0000000000007941 */ /* 0x000fea0003800000 */
.L_x_8793:
[----:B------:R-:W-:Y:S01]  /*27100*/  IMAD.MOV.U32 R194, RZ, RZ, R14 ;  /* 0x000000ffffc27224 */ /* 0x000fe200078e000e */
[----:B------:R-:W-:Y:S06]  /*27110*/  BRA `(.L_x_8795) ;  /* 0xfffffe2000c87947 */ /* 0x000fec000383ffff */
.L_x_8474:
[----:B------:R-:W-:Y:S01]  /*27120*/  BSSY B1, `(.L_x_8796) ;  /* 0x0000008000017945 */ /* 0x000fe20003800000 */
[----:B------:R-:W-:Y:S02]  /*27130*/  IMAD.MOV.U32 R13, RZ, RZ, R6 ;  /* 0x000000ffff0d7224 */ /* 0x000fe400078e0006 */
[----:B------:R-:W-:Y:S02]  /*27140*/  IMAD.MOV.U32 R12, RZ, RZ, RZ ;  /* 0x000000ffff0c7224 */ /* 0x000fe400078e00ff */
[----:B------:R-:W-:Y:S02]  /*27150*/  IMAD.MOV.U32 R11, RZ, RZ, 0x181f ;  /* 0x0000181fff0b7424 */ /* 0x000fe400078e00ff */
[----:B------:R-:W-:-:S07]  /*27160*/  IMAD.MOV.U32 R15, RZ, RZ, -0x1 ;  /* 0xffffffffff0f7424 */ /* 0x000fce00078e00ff */
[----:B0-----:R-:W-:Y:S05]  /*27170*/  WARPSYNC.COLLECTIVE R15, `(.L_x_8797) ;  /* 0x000000000f087348 */ /* 0x001fea0003c00000 */
[----:B------:R1:W2:Y:S02]  /*27180*/  SHFL.IDX P6, R14, R13, R12, R11 ;  /* 0x0000000c0d0e7389 */ /* 0x0002a400000c000b */
[----:B012---:R-:W-:Y:S01]  /*27190*/  ENDCOLLECTIVE ;  /* 0x000000000000791b */ /* 0x007fe20003800000 */
.L_x_8797:
[----:B------:R-:W-:Y:S05]  /*271a0*/  BSYNC B1 ;  /* 0x0000000000017941 */ /* 0x000fea0003800000 */
.L_x_8796:
        /* <DEDUP_REMOVED lines=8> */
.L_x_8798:
[----:B------:R-:W-:Y:S02]  /*27230*/  IMAD.MOV.U32 R13, RZ, RZ, R8 ;  /* 0x000000ffff0d7224 */ /* 0x000fe400078e0008 */
[----:B------:R-:W-:-:S07]  /*27240*/  IMAD.MOV.U32 R3, RZ, RZ, R14 ;  /* 0x000000ffff037224 */ /* 0x000fce00078e000e */
[----:B------:R-:W-:Y:S05]  /*27250*/  WARPSYNC.COLLECTIVE R15, `(.L_x_8799) ;  /* 0x000000000f087348 */ /* 0x000fea0003c00000 */
[----:B------:R0:W1:Y:S02]  /*27260*/  SHFL.IDX P6, R14, R13, R12, R11 ;  /* 0x0000000c0d0e7389 */ /* 0x00006400000c000b */
[----:B01----:R-:W-:Y:S01]  /*27270*/  ENDCOLLECTIVE ;  /* 0x000000000000791b */ /* 0x003fe20003800000 */
.L_x_8799:
[----:B------:R-:W-:Y:S02]  /*27280*/  IMAD.MOV.U32 R13, RZ, RZ, R7 ;  /* 0x000000ffff0d7224 */ /* 0x000fe400078e0007 */
[----:B------:R-:W-:-:S07]  /*27290*/  IMAD.MOV.U32 R4, RZ, RZ, R14 ;  /* 0x000000ffff047224 */ /* 0x000fce00078e000e */
[----:B------:R-:W-:Y:S05]  /*272a0*/  WARPSYNC.COLLECTIVE R15, `(.L_x_8800) ;  /* 0x000000000f087348 */ /* 0x000fea0003c00000 */
[----:B------:R0:W1:Y:S02]  /*272b0*/  SHFL.IDX P6, R14, R13, R12, R11 ;  /* 0x0000000c0d0e7389 */ /* 0x00006400000c000b */
[----:B01----:R-:W-:Y:S01]  /*272c0*/  ENDCOLLECTIVE ;  /* 0x000000000000791b */ /* 0x003fe20003800000 */
.L_x_8800:
[----:B------:R-:W-:Y:S05]  /*272d0*/  BRA `(.L_x_8801) ;  /* 0xfffffe2800147947 */ /* 0x000fea000383ffff */
.L_x_8477:
[----:B------:R-:W-:Y:S01]  /*272e0*/  BSSY B1, `(.L_x_8802) ;  /* 0x0000008000017945 */ /* 0x000fe20003800000 */
[----:B0-----:R-:W-:Y:S02]  /*272f0*/  IMAD.MOV.U32 R13, RZ, RZ, R6 ;  /* 0x000000ffff0d7224 */ /* 0x001fe400078e0006 */
[----:B------:R-:W-:Y:S02]  /*27300*/  IMAD.MOV.U32 R12, RZ, RZ, 0x1 ;  /* 0x00000001ff0c7424 */ /* 0x000fe400078e00ff */
[----:B------:R-:W-:Y:S02]  /*27310*/  IMAD.MOV.U32 R11, RZ, RZ, 0x181f ;  /* 0x0000181fff0b7424 */ /* 0x000fe400078e00ff */
[----:B------:R-:W-:-:S07]  /*27320*/  IMAD.MOV.U32 R15, RZ, RZ, -0x1 ;  /* 0xffffffffff0f7424 */ /* 0x000fce00078e00ff */
[----:B-1----:R-:W-:Y:S05]  /*27330*/  WARPSYNC.COLLECTIVE R15, `(.L_x_8803) ;  /* 0x000000000f087348 */ /* 0x002fea0003c00000 */
[----:B------:R0:W2:Y:S02]  /*27340*/  SHFL.IDX P6, R14, R13, R12, R11 ;  /* 0x0000000c0d0e7389 */ /* 0x0000a400000c000b */
[----:B012---:R-:W-:Y:S01]  /*27350*/  ENDCOLLECTIVE ;  /* 0x000000000000791b */ /* 0x007fe20003800000 */
.L_x_8803:
[----:B------:R-:W-:Y:S05]  /*27360*/  BSYNC B1 ;  /* 0x0000000000017941 */ /* 0x000fea0003800000 */
.L_x_8802:
        /* <DEDUP_REMOVED lines=8> */
.L_x_8804:
[----:B------:R-:W-:Y:S02]  /*273f0*/  IMAD.MOV.U32 R13, RZ, RZ, R8 ;  /* 0x000000ffff0d7224 */ /* 0x000fe400078e0008 */
[----:B------:R-:W-:-:S07]  /*27400*/  IMAD.MOV.U32 R3, RZ, RZ, R14 ;  /* 0x000000ffff037224 */ /* 0x000fce00078e000e */
[----:B------:R-:W-:Y:S05]  /*27410*/  WARPSYNC.COLLECTIVE R15, `(.L_x_8805) ;  /* 0x000000000f087348 */ /* 0x000fea0003c00000 */
[----:B------:R0:W1:Y:S02]  /*27420*/  SHFL.IDX P6, R14, R13, R12, R11 ;  /* 0x0000000c0d0e7389 */ /* 0x00006400000c000b */
[----:B01----:R-:W-:Y:S01]  /*27430*/  ENDCOLLECTIVE ;  /* 0x000000000000791b */ /* 0x003fe20003800000 */
.L_x_8805:
[----:B------:R-:W-:Y:S02]  /*27440*/  IMAD.MOV.U32 R13, RZ, RZ, R7 ;  /* 0x000000ffff0d7224 */ /* 0x000fe400078e0007 */
[----:B------:R-:W-:-:S07]  /*27450*/  IMAD.MOV.U32 R4, RZ, RZ, R14 ;  /* 0x000000ffff047224 */ /* 0x000fce00078e000e */
[----:B------:R-:W-:Y:S05]  /*27460*/  WARPSYNC.COLLECTIVE R15, `(.L_x_8806) ;  /* 0x000000000f087348 */ /* 0x000fea0003c00000 */
[----:B------:R0:W1:Y:S02]  /*27470*/  SHFL.IDX P6, R14, R13, R12, R11 ;  /* 0x0000000c0d0e7389 */ /* 0x00006400000c000b */
[----:B01----:R-:W-:Y:S01]  /*27480*/  ENDCOLLECTIVE ;  /* 0x000000000000791b */ /* 0x003fe20003800000 */
.L_x_8806:
[----:B------:R-:W-:Y:S05]  /*27490*/  BRA `(.L_x_8807) ;  /* 0xfffffe2800807947 */ /* 0x000fea000383ffff */
.L_x_8480:
[----:B------:R-:W-:Y:S01]  /*274a0*/  BSSY B1, `(.L_x_8808) ;  /* 0x0000008000017945 */ /* 0x000fe20003800000 */
[----:B0-----:R-:W-:Y:S02]  /*274b0*/  IMAD.MOV.U32 R13, RZ, RZ, R6 ;  /* 0x000000ffff0d7224 */ /* 0x001fe400078e0006 */
[----:B------:R-:W-:Y:S02]  /*274c0*/  IMAD.MOV.U32 R12, RZ, RZ, 0x2 ;  /* 0x00000002ff0c7424 */ /* 0x000fe400078e00ff */
[----:B------:R-:W-:Y:S02]  /*274d0*/  IMAD.MOV.U32 R11, RZ, RZ, 0x181f ;  /* 0x0000181fff0b7424 */ /* 0x000fe400078e00ff */
[----:B------:R-:W-:-:S07]  /*274e0*/  IMAD.MOV.U32 R15, RZ, RZ, -0x1 ;  /* 0xffffffffff0f7424 */ /* 0x000fce00078e00ff */
[----:B--2---:R-:W-:Y:S05]  /*274f0*/  WARPSYNC.COLLECTIVE R15, `(.L_x_8809) ;  /* 0x000000000f087348 */ /* 0x004fea0003c00000 */
[----:B------:R0:W1:Y:S02]  /*27500*/  SHFL.IDX P6, R14, R13, R12, R11 ;  /* 0x0000000c0d0e7389 */ /* 0x00006400000c000b */
[----:B012---:R-:W-:Y:S01]  /*27510*/  ENDCOLLECTIVE ;  /* 0x000000000000791b */ /* 0x007fe20003800000 */
.L_x_8809:
[----:B------:R-:W-:Y:S05]  /*27520*/  BSYNC B1 ;  /* 0x0000000000017941 */ /* 0x000fea0003800000 */
.L_x_8808:
        /* <DEDUP_REMOVED lines=8> */
.L_x_8810:
[----:B------:R-:W-:Y:S02]  /*275b0*/  IMAD.MOV.U32 R13, RZ, RZ, R8 ;  /* 0x000000ffff0d7224 */ /* 0x000fe400078e0008 */
[----:B------:R-:W-:-:S07]  /*275c0*/  IMAD.MOV.U32 R3, RZ, RZ, R14 ;  /* 0x000000ffff037224 */ /* 0x000fce00078e000e */
[----:B------:R-:W-:Y:S05]  /*275d0*/  WARPSYNC.COLLECTIVE R15, `(.L_x_8811) ;  /* 0x000000000f087348 */ /* 0x000fea0003c00000 */
[----:B------:R0:W1:Y:S02]  /*275e0*/  SHFL.IDX P6, R14, R13, R12, R11 ;  /* 0x0000000c0d0e7389 */ /* 0x00006400000c000b */
[----:B01----:R-:W-:Y:S01]  /*275f0*/  ENDCOLLECTIVE ;  /* 0x000000000000791b */ /* 0x003fe20003800000 */
.L_x_8811:
[----:B------:R-:W-:Y:S02]  /*27600*/  IMAD.MOV.U32 R13, RZ, RZ, R7 ;  /* 0x000000ffff0d7224 */ /* 0x000fe400078e0007 */
[----:B------:R-:W-:-:S07]  /*27610*/  IMAD.MOV.U32 R4, RZ, RZ, R14 ;  /* 0x000000ffff047224 */ /* 0x000fce00078e000e */
[----:B------:R-:W-:Y:S05]  /*27620*/  WARPSYNC.COLLECTIVE R15, `(.L_x_8812) ;  /* 0x000000000f087348 */ /* 0x000fea0003c00000 */
[----:B------:R0:W1:Y:S02]  /*27630*/  SHFL.IDX P6, R14, R13, R12, R11 ;  /* 0x0000000c0d0e7389 */ /* 0x00006400000c000b */
[----:B01----:R-:W-:Y:S01]  /*27640*/  ENDCOLLECTIVE ;  /* 0x000000000000791b */ /* 0x003fe20003800000 */
.L_x_8812:
[----:B------:R-:W-:Y:S05]  /*27650*/  BRA `(.L_x_8813) ;  /* 0xfffffe2800e47947 */ /* 0x000fea000383ffff */
.L_x_8483:
[----:B------:R-:W-:Y:S01]  /*27660*/  BSSY B1, `(.L_x_8814) ;  /* 0x0000008000017945 */ /* 0x000fe20003800000 */
[----:B------:R-:W-:Y:S02]  /*27670*/  IMAD.MOV.U32 R13, RZ, RZ, R6 ;  /* 0x000000ffff0d7224 */ /* 0x000fe400078e0006 */
[----:B------:R-:W-:Y:S02]  /*27680*/  IMAD.MOV.U32 R12, RZ, RZ, 0x3 ;  /* 0x00000003ff0c7424 */ /* 0x000fe400078e00ff */
[----:B------:R-:W-:Y:S02]  /*27690*/  IMAD.MOV.U32 R11, RZ, RZ, 0x181f ;  /* 0x0000181fff0b7424 */ /* 0x000fe400078e00ff */
[----:B------:R-:W-:-:S07]  /*276a0*/  IMAD.MOV.U32 R15, RZ, RZ, -0x1 ;  /* 0xffffffffff0f7424 */ /* 0x000fce00078e00ff */
[----:B--2---:R-:W-:Y:S05]  /*276b0*/  WARPSYNC.COLLECTIVE R15, `(.L_x_8815) ;  /* 0x000000000f087348 */ /* 0x004fea0003c00000 */
[----:B------:R0:W1:Y:S02]  /*276c0*/  SHFL.IDX P6, R14, R13, R12, R11 ;  /* 0x0000000c0d0e7389 */ /* 0x00006400000c000b */
[----:B012---:R-:W-:Y:S01]  /*276d0*/  ENDCOLLECTIVE ;  /* 0x000000000000791b */ /* 0x007fe20003800000 */
.L_x_8815:
[----:B------:R-:W-:Y:S05]  /*276e0*/  BSYNC B1 ;  /* 0x0000000000017941 */ /* 0x000fea0003800000 */
.L_x_8814:
        /* <DEDUP_REMOVED lines=8> */
.L_x_8816:
[----:B------:R-:W-:Y:S02]  /*27770*/  IMAD.MOV.U32 R13, RZ, RZ, R8 ;  /* 0x000000ffff0d7224 */ /* 0x000fe400078e0008 */
[----:B------:R-:W-:-:S07]  /*27780*/  IMAD.MOV.U32 R3, RZ, RZ, R14 ;  /* 0x000000ffff037224 */ /* 0x000fce00078e000e */
[----:B------:R-:W-:Y:S05]  /*27790*/  WARPSYNC.COLLECTIVE R15, `(.L_x_8817) ;  /* 0x000000000f087348 */ /* 0x000fea0003c00000 */
[----:B------:R0:W1:Y:S02]  /*277a0*/  SHFL.IDX P6, R14, R13, R12, R11 ;  /* 0x0000000c0d0e7389 */ /* 0x00006400000c000b */
[----:B01----:R-:W-:Y:S01]  /*277b0*/  ENDCOLLECTIVE ;  /* 0x000000000000791b */ /* 0x003fe20003800000 */
.L_x_8817:
[----:B------:R-:W-:Y:S02]  /*277c0*/  IMAD.MOV.U32 R13, RZ, RZ, R7 ;  /* 0x000000ffff0d7224 */ /* 0x000fe400078e0007 */
[----:B------:R-:W-:-:S07]  /*277d0*/  IMAD.MOV.U32 R4, RZ, RZ, R14 ;  /* 0x000000ffff047224 */ /* 0x000fce00078e000e */
[----:B------:R-:W-:Y:S05]  /*277e0*/  WARPSYNC.COLLECTIVE R15, `(.L_x_8818) ;  /* 0x000000000f087348 */ /* 0x000fea0003c00000 */
[----:B------:R0:W1:Y:S02]  /*277f0*/  SHFL.IDX P6, R14, R13, R12, R11 ;  /* 0x0000000c0d0e7389 */ /* 0x00006400000c000b */
[----:B01----:R-:W-:Y:S01]  /*27800*/  ENDCOLLECTIVE ;  /* 0x000000000000791b */ /* 0x003fe20003800000 */
.L_x_8818:
[----:B------:R-:W-:Y:S05]  /*27810*/  BRA `(.L_x_8819) ;  /* 0xfffffe2c00507947 */ /* 0x000fea000383ffff */
.L_x_8487:
[----:B0-----:R0:W1:Y:S02]  /*27820*/  SYNCS.PHASECHK.TRANS64.TRYWAIT P0, [R2+URZ+0x28800], R5 ;  /* 0x02880005020075a7 */ /* 0x001064000800017f */
[----:B-1----:R-:W-:Y:S05]  /*27830*/  @!P0 NANOSLEEP.SYNCS 0x989680 ;  /* 0x009896800000895d */ /* 0x002fea0003900000 */
[----:B------:R-:W1:Y:S02]  /*27840*/  @!P0 SYNCS.PHASECHK.TRANS64 P0, [R2+URZ+0x28800], R5 ;  /* 0x02880005020085a7 */ /* 0x000e64000800007f */
[----:B-1----:R-:W-:Y:S05]  /*27850*/  @!P0 BRA `(.L_x_8487) ;  /* 0xfffffffc00f08947 */ /* 0x002fea000383ffff */
[----:B------:R-:W-:Y:S05]  /*27860*/  BRA `(.L_x_8820) ;  /* 0xfffffe3000107947 */ /* 0x000fea000383ffff */
.L_x_8503:
[----:B------:R-:W1:Y:S01]  /*27870*/  LDC R56, c[0x0][0x3f4] ;  /* 0x0000fd00ff387b82 */ /* 0x000e620000000800 */
        /* <DEDUP_REMOVED lines=8> */
.L_x_8822:
[----:B------:R-:W-:Y:S05]  /*27900*/  BSYNC B1 ;  /* 0x0000000000017941 */ /* 0x000fea0003800000 */
.L_x_8821:
[----:B------:R-:W-:Y:S01]  /*27910*/  IMAD.MOV.U32 R13, RZ, RZ, R32 ;  /* 0x000000ffff0d7224 */ /* 0x000fe200078e0020 */
[----:B------:R-:W-:Y:S01]  /*27920*/  ISETP.GE.AND P0, PT, R16, R56, PT ;  /* 0x000000381000720c */ /* 0x000fe20003f06270 */
[----:B------:R-:W-:Y:S02]  /*27930*/  IMAD.MOV.U32 R12, RZ, RZ, RZ ;  /* 0x000000ffff0c7224 */ /* 0x000fe400078e00ff */
[----:B------:R-:W-:Y:S02]  /*27940*/  IMAD.MOV.U32 R11, RZ, RZ, 0x181f ;  /* 0x0000181fff0b7424 */ /* 0x000fe400078e00ff */
[----:B------:R-:W-:Y:S02]  /*27950*/  IMAD.MOV.U32 R15, RZ, RZ, -0x1 ;  /* 0xffffffffff0f7424 */ /* 0x000fe400078e00ff */
[----:B------:R-:W-:Y:S02]  /*27960*/  IMAD.MOV.U32 R3, RZ, RZ, R14 ;  /* 0x000000ffff037224 */ /* 0x000fe400078e000e */
[----:B------:R-:W-:-:S07]  /*27970*/  IMAD R0, R187, R0, RZ ;  /* 0x00000000bb007224 */ /* 0x000fce00078e02ff */
[----:B------:R-:W-:Y:S05]  /*27980*/  WARPSYNC.COLLECTIVE R15, `(.L_x_8823) ;  /* 0x000000000f087348 */ /* 0x000fea0003c00000 */
[----:B------:R0:W1:Y:S02]  /*27990*/  SHFL.IDX P6, R14, R13, R12, R11 ;  /* 0x0000000c0d0e7389 */ /* 0x00006400000c000b */
[----:B01----:R-:W-:Y:S01]  /*279a0*/  ENDCOLLECTIVE ;  /* 0x000000000000791b */ /* 0x003fe20003800000 */
.L_x_8823:
[----:B------:R-:W-:Y:S01]  /*279b0*/  ISETP.GE.OR P1, PT, R57, R0, P0 ;  /* 0x000000003900720c */ /* 0x000fe20000726670 */
[----:B------:R-:W-:-:S12]  /*279c0*/  IMAD.MOV.U32 R13, RZ, RZ, R33 ;  /* 0x000000ffff0d7224 */ /* 0x000fd800078e0021 */
[C---:B------:R-:W-:Y:S01]  /*279d0*/  @!P1 IMAD.SHL.U32 R7, R16.reuse, 0x2, RZ ;  /* 0x0000000210079824 */ /* 0x040fe200078e00ff */
[----:B------:R-:W-:Y:S01]  /*279e0*/  @!P1 SHF.L.U64.HI R6, R16, 0x1, R17 ;  /* 0x0000000110069819 */ /* 0x000fe20000010211 */
[----:B------:R-:W-:-:S07]  /*279f0*/  IMAD.MOV.U32 R4, RZ, RZ, R14 ;  /* 0x000000ffff047224 */ /* 0x000fce00078e000e */
[----:B------:R-:W-:Y:S05]  /*27a00*/  WARPSYNC.COLLECTIVE R15, `(.L_x_8824) ;  /* 0x000000000f087348 */ /* 0x000fea0003c00000 */
[----:B------:R0:W1:Y:S02]  /*27a10*/  SHFL.IDX P6, R14, R13, R12, R11 ;  /* 0x0000000c0d0e7389 */ /* 0x00006400000c000b */
[----:B01----:R-:W-:Y:S01]  /*27a20*/  ENDCOLLECTIVE ;  /* 0x000000000000791b */ /* 0x003fe20003800000 */
.L_x_8824:
[----:B------:R-:W-:-:S05]  /*27a30*/  @!P1 IADD3 R4, P2, R4, R7, RZ ;  /* 0x0000000704049210 */ /* 0x000fca0007f5e0ff */
[----:B------:R-:W-:Y:S02]  /*27a40*/  @!P1 IMAD.X R3, R3, 0x1, R6, P2 ;  /* 0x0000000103039824 */ /* 0x000fe400010e0606 */
[----:B------:R-:W-:Y:S02]  /*27a50*/  @!P1 IMAD.MOV.U32 R24, RZ, RZ, R4 ;  /* 0x000000ffff189224 */ /* 0x000fe400078e0004 */
[----:B------:R-:W-:Y:S02]  /*27a60*/  @!P1 IMAD.MOV.U32 R25, RZ, RZ, R3 ;  /* 0x000000ffff199224 */ /* 0x000fe400078e0003 */
[----:B------:R-:W-:-:S04]  /*27a70*/  IMAD.MOV.U32 R13, RZ, RZ, R34 ;  /* 0x000000ffff0d7224 */ /* 0x000fc800078e0022 */
[----:B------:R-:W5:Y:S01]  /*27a80*/  @!P1 LD.E.128 R24, desc[UR38][R24.64] ;  /* 0x0000002618189980 */ /* 0x000f62000c101d00 */
[----:B------:R-:W-:-:S07]  /*27a90*/  IMAD.MOV.U32 R5, RZ, RZ, R14 ;  /* 0x000000ffff057224 */ /* 0x000fce00078e000e */
[----:B-----5:R-:W-:Y:S05]  /*27aa0*/  WARPSYNC.COLLECTIVE R15, `(.L_x_8825) ;  /* 0x000000000f087348 */ /* 0x020fea0003c00000 */
[----:B------:R0:W1:Y:S02]  /*27ab0*/  SHFL.IDX P6, R14, R13, R12, R11 ;  /* 0x0000000c0d0e7389 */ /* 0x00006400000c000b */
[----:B01---5:R-:W-:Y:S01]  /*27ac0*/  ENDCOLLECTIVE ;  /* 0x000000000000791b */ /* 0x023fe20003800000 */
.L_x_8825:
[----:B------:R-:W-:-:S05]  /*27ad0*/  @!P1 IADD3 R14, P2, R14, R7, RZ ;  /* 0x000000070e0e9210 */ /* 0x000fca0007f5e0ff */
[----:B------:R-:W-:Y:S02]  /*27ae0*/  @!P1 IMAD.X R5, R5, 0x1, R6, P2 ;  /* 0x0000000105059824 */ /* 0x000fe400010e0606 */
[----:B------:R-:W-:-:S06]  /*27af0*/  @!P1 IMAD.MOV.U32 R4, RZ, RZ, R14 ;  /* 0x000000ffff049224 */ /* 0x000fcc00078e000e */
[----:B------:R-:W5:Y:S01]  /*27b00*/  @!P1 LD.E.128 R4, desc[UR38][R4.64] ;  /* 0x0000002604049980 */ /* 0x000f62000c101d00 */
[----:B------:R-:W-:Y:S02]  /*27b10*/  IMAD.MOV.U32 R13, RZ, RZ, R35 ;  /* 0x000000ffff0d7224 */ /* 0x000fe400078e0023 */
[----:B------:R-:W-:-:S07]  /*27b20*/  IMAD.MOV.U32 R12, RZ, RZ, 0x1 ;  /* 0x00000001ff0c7424 */ /* 0x000fce00078e00ff */
[----:B-----5:R-:W-:Y:S05]  /*27b30*/  WARPSYNC.COLLECTIVE R15, `(.L_x_8826) ;  /* 0x000000000f087348 */ /* 0x020fea0003c00000 */
[----:B------:R0:W1:Y:S02]  /*27b40*/  SHFL.IDX P6, R14, R13, R12, R11 ;  /* 0x0000000c0d0e7389 */ /* 0x00006400000c000b */
[----:B01---5:R-:W-:Y:S01]  /*27b50*/  ENDCOLLECTIVE ;  /* 0x000000000000791b */ /* 0x023fe20003800000 */
.L_x_8826:
[----:B------:R-:W-:Y:S01]  /*27b60*/  CS2R R48, SRZ ;  /* 0x0000000000307805 */ /* 0x000fe2000001ff00 */
[----:B------:R-:W-:Y:S01]  /*27b70*/  IMAD.MOV.U32 R13, RZ, RZ, R32 ;  /* 0x000000ffff0d7224 */ /* 0x000fe200078e0020 */
[----:B------:R-:W-:Y:S02]  /*27b80*/  CS2R R50, SRZ ;  /* 0x0000000000327805 */ /* 0x000fe4000001ff00 */
[----:B------:R-:W-:Y:S02]  /*27b90*/  CS2R R20, SRZ ;  /* 0x0000000000147805 */ /* 0x000fe4000001ff00 */
[----:B------:R-:W-:Y:S01]  /*27ba0*/  CS2R R36, SRZ ;  /* 0x0000000000247805 */ /* 0x000fe2000001ff00 */
[----:B------:R-:W-:-:S04]  /*27bb0*/  @!P1 IMAD.MOV.U32 R48, RZ, RZ, R24 ;  /* 0x000000ffff309224 */ /* 0x000fc800078e0018 */
[----:B------:R-:W-:-:S05]  /*27bc0*/  IMAD.MOV.U32 R3, RZ, RZ, R48 ;  /* 0x000000ffff037224 */ /* 0x000fca00078e0030 */
[----:B------:R-:W-:Y:S01]  /*27bd0*/  PRMT R46, R46, 0x5410, R3 ;  /* 0x000054102e2e7816 */ /* 0x000fe20000000003 */
[----:B------:R-:W-:-:S07]  /*27be0*/  IMAD.MOV.U32 R3, RZ, RZ, R14 ;  /* 0x000000ffff037224 */ /* 0x000fce00078e000e */
[----:B------:R-:W-:Y:S05]  /*27bf0*/  WARPSYNC.COLLECTIVE R15, `(.L_x_8827) ;  /* 0x000000000f087348 */ /* 0x000fea0003c00000 */
[----:B------:R0:W1:Y:S02]  /*27c00*/  SHFL.IDX P6, R14, R13, R12, R11 ;  /* 0x0000000c0d0e7389 */ /* 0x00006400000c000b */
[----:B01----:R-:W-:Y:S01]  /*27c10*/  ENDCOLLECTIVE ;  /* 0x000000000000791b */ /* 0x003fe20003800000 */
.L_x_8827:
[----:B------:R-:W-:-:S04]  /*27c20*/  @!P1 IMAD.MOV.U32 R49, RZ, RZ, R25 ;  /* 0x000000ffff319224 */ /* 0x000fc800078e0019 */
[----:B------:R-:W-:-:S05]  /*27c30*/  IMAD.MOV.U32 R8, RZ, RZ, R49 ;  /* 0x000000ffff087224 */ /* 0x000fca00078e0031 */
[----:B------:R-:W-:Y:S01]  /*27c40*/  PRMT R83, R8, 0x7610, R83 ;  /* 0x0000761008537816 */ /* 0x000fe20000000053 */
[----:B------:R-:W-:Y:S02]  /*27c50*/  IMAD.MOV.U32 R13, RZ, RZ, R33 ;  /* 0x000000ffff0d7224 */ /* 0x000fe400078e0021 */
[----:B------:R-:W-:-:S07]  /*27c60*/  IMAD.MOV.U32 R8, RZ, RZ, R14 ;  /* 0x000000ffff087224 */ /* 0x000fce00078e000e */
[----:B------:R-:W-:Y:S05]  /*27c70*/  WARPSYNC.COLLECTIVE R15, `(.L_x_8828) ;  /* 0x000000000f087348 */ /* 0x000fea0003c00000 */
[----:B------:R0:W1:Y:S02]  /*27c80*/  SHFL.IDX P6, R14, R13, R12, R11 ;  /* 0x0000000c0d0e7389 */ /* 0x00006400000c000b */
[----:B01----:R-:W-:Y:S01]  /*27c90*/  ENDCOLLECTIVE ;  /* 0x000000000000791b */ /* 0x003fe20003800000 */
.L_x_8828:
[----:B------:R-:W-:Y:S02]  /*27ca0*/  @!P1 IMAD.MOV.U32 R50, RZ, RZ, R26 ;  /* 0x000000ffff329224 */ /* 0x000fe400078e001a */
[----:B------:R-:W-:Y:S02]  /*27cb0*/  IMAD.MOV.U32 R13, RZ, RZ, R34 ;  /* 0x000000ffff0d7224 */ /* 0x000fe400078e0022 */
[----:B------:R-:W-:Y:S02]  /*27cc0*/  @!P1 IMAD.MOV.U32 R51, RZ, RZ, R27 ;  /* 0x000000ffff339224 */ /* 0x000fe400078e001b */
[----:B------:R-:W-:-:S07]  /*27cd0*/  IMAD.MOV.U32 R9, RZ, RZ, R14 ;  /* 0x000000ffff097224 */ /* 0x000fce00078e000e */
[----:B------:R-:W-:Y:S05]  /*27ce0*/  WARPSYNC.COLLECTIVE R15, `(.L_x_8829) ;  /* 0x000000000f087348 */ /* 0x000fea0003c00000 */
[----:B------:R0:W1:Y:S02]  /*27cf0*/  SHFL.IDX P6, R14, R13, R12, R11 ;  /* 0x0000000c0d0e7389 */ /* 0x00006400000c000b */
[----:B01----:R-:W-:Y:S01]  /*27d00*/  ENDCOLLECTIVE ;  /* 0x000000000000791b */ /* 0x003fe20003800000 */
.L_x_8829:
[----:B------:R-:W-:Y:S02]  /*27d10*/  IMAD.MOV.U32 R10, RZ, RZ, R50 ;  /* 0x000000ffff0a7224 */ /* 0x000fe400078e0032 */
[----:B------:R-:W-:Y:S02]  /*27d20*/  IMAD.MOV.U32 R25, RZ, RZ, R51 ;  /* 0x000000ffff197224 */ /* 0x000fe400078e0033 */
[----:B------:R-:W-:Y:S02]  /*27d30*/  @!P1 IMAD.MOV.U32 R20, RZ, RZ, R4 ;  /* 0x000000ffff149224 */ /* 0x000fe400078e0004 */
[----:B------:R-:W-:Y:S02]  /*27d40*/  @!P1 IMAD.MOV.U32 R21, RZ, RZ, R5 ;  /* 0x000000ffff159224 */ /* 0x000fe400078e0005 */
[----:B------:R-:W-:Y:S02]  /*27d50*/  @!P1 IMAD.MOV.U32 R36, RZ, RZ, R6 ;  /* 0x000000ffff249224 */ /* 0x000fe400078e0006 */
[----:B------:R-:W-:Y:S01]  /*27d60*/  @!P1 IMAD.MOV.U32 R37, RZ, RZ, R7 ;  /* 0x000000ffff259224 */ /* 0x000fe200078e0007 */
[----:B------:R-:W-:Y:S01]  /*27d70*/  PRMT R43, R10, 0x7610, R43 ;  /* 0x000076100a2b7816 */ /* 0x000fe2000000002b */
[----:B------:R-:W-:Y:S01]  /*27d80*/  IMAD.MOV.U32 R4, RZ, RZ, R20 ;  /* 0x000000ffff047224 */ /* 0x000fe200078e0014 */
[----:B------:R-:W-:Y:S01]  /*27d90*/  PRMT R44, R25, 0x7610, R44 ;  /* 0x00007610192c7816 */ /* 0x000fe2000000002c */
[----:B------:R-:W-:-:S02]  /*27da0*/  IMAD.MOV.U32 R5, RZ, RZ, R21 ;  /* 0x000000ffff057224 */ /* 0x000fc400078e0015 */
[----:B------:R-:W-:Y:S02]  /*27db0*/  IMAD.MOV.U32 R6, RZ, RZ, R36 ;  /* 0x000000ffff067224 */ /* 0x000fe400078e0024 */
[----:B------:R-:W-:Y:S01]  /*27dc0*/  IMAD.MOV.U32 R7, RZ, RZ, R37 ;  /* 0x000000ffff077224 */ /* 0x000fe200078e0025 */
[----:B------:R-:W-:Y:S02]  /*27dd0*/  PRMT R43, R43, 0x5410, R4 ;  /* 0x000054102b2b7816 */ /* 0x000fe40000000004 */
[----:B------:R-:W-:Y:S02]  /*27de0*/  CS2R R24, SRZ ;  /* 0x0000000000187805 */ /* 0x000fe4000001ff00 */
[----:B------:R-:W-:Y:S02]  /*27df0*/  PRMT R44, R44, 0x5410, R5 ;  /* 0x000054102c2c7816 */ /* 0x000fe40000000005 */
[----:B------:R-:W-:Y:S02]  /*27e00*/  PRMT R45, R45, 0x5410, R6 ;  /* 0x000054102d2d7816 */ /* 0x000fe40000000006 */
[----:B------:R-:W-:Y:S01]  /*27e10*/  PRMT R81, R7, 0x7610, R81 ;  /* 0x0000761007517816 */ /* 0x000fe20000000051 */
[----:B------:R-:W-:Y:S06]  /*27e20*/  BRA `(.L_x_8830) ;  /* 0xfffffe4800507947 */ /* 0x000fec000383ffff */
.L_x_8506:
[----:B------:R-:W-:Y:S01]  /*27e30*/  BSSY B1, `(.L_x_8831) ;  /* 0x0000008000017945 */ /* 0x000fe20003800000 */
[----:B------:R-:W-:Y:S02]  /*27e40*/  IMAD.MOV.U32 R13, RZ, RZ, R35 ;  /* 0x000000ffff0d7224 */ /* 0x000fe400078e0023 */
[----:B------:R-:W-:Y:S02]  /*27e50*/  IMAD.MOV.U32 R12, RZ, RZ, 0x2 ;  /* 0x00000002ff0c7424 */ /* 0x000fe400078e00ff */
[----:B------:R-:W-:Y:S02]  /*27e60*/  IMAD.MOV.U32 R11, RZ, RZ, 0x181f ;  /* 0x0000181fff0b7424 */ /* 0x000fe400078e00ff */
[----:B-1----:R-:W-:-:S07]  /*27e70*/  IMAD.MOV.U32 R15, RZ, RZ, -0x1 ;  /* 0xffffffffff0f7424 */ /* 0x002fce00078e00ff */
[----:B------:R-:W-:Y:S05]  /*27e80*/  WARPSYNC.COLLECTIVE R15, `(.L_x_8832) ;  /* 0x000000000f087348 */ /* 0x000fea0003c00000 */
[----:B------:R0:W1:Y:S02]  /*27e90*/  SHFL.IDX P6, R14, R13, R12, R11 ;  /* 0x0000000c0d0e7389 */ /* 0x00006400000c000b */
[----:B01----:R-:W-:Y:S01]  /*27ea0*/  ENDCOLLECTIVE ;  /* 0x000000000000791b */ /* 0x003fe20003800000 */
.L_x_8832:
[----:B------:R-:W-:Y:S05]  /*27eb0*/  BSYNC B1 ;  /* 0x0000000000017941 */ /* 0x000fea0003800000 */
.L_x_8831:
[----:B------:R-:W-:Y:S02]  /*27ec0*/  IMAD.MOV.U32 R13, RZ, RZ, R32 ;  /* 0x000000ffff0d7224 */ /* 0x000fe400078e0020 */
[----:B------:R-:W-:Y:S02]  /*27ed0*/  IMAD.MOV.U32 R12, RZ, RZ, 0x2 ;  /* 0x00000002ff0c7424 */ /* 0x000fe400078e00ff */
[----:B------:R-:W-:Y:S02]  /*27ee0*/  IMAD.MOV.U32 R11, RZ, RZ, 0x181f ;  /* 0x0000181fff0b7424 */ /* 0x000fe400078e00ff */
[----:B------:R-:W-:Y:S02]  /*27ef0*/  IMAD.MOV.U32 R15, RZ, RZ, -0x1 ;  /* 0xffffffffff0f7424 */ /* 0x000fe400078e00ff */
[----:B------:R-:W-:Y:S02]  /*27f00*/  IMAD.MOV.U32 R3, RZ, RZ, R14 ;  /* 0x000000ffff037224 */ /* 0x000fe400078e000e */
[----:B------:R-:W-:-:S07]  /*27f10*/  VIADD R9, R57, 0x40 ;  /* 0x0000004039097836 */ /* 0x000fce0000000000 */
[----:B------:R-:W-:Y:S05]  /*27f20*/  WARPSYNC.COLLECTIVE R15, `(.L_x_8833) ;  /* 0x000000000f087348 */ /* 0x000fea0003c00000 */
[----:B------:R0:W1:Y:S02]  /*27f30*/  SHFL.IDX P6, R14, R13, R12, R11 ;  /* 0x0000000c0d0e7389 */ /* 0x00006400000c000b */
[----:B01----:R-:W-:Y:S01]  /*27f40*/  ENDCOLLECTIVE ;  /* 0x000000000000791b */ /* 0x003fe20003800000 */
.L_x_8833:
        /* <DEDUP_REMOVED lines=8> */
.L_x_8834:
[----:B------:R-:W-:-:S05]  /*27fd0*/  @!P1 IADD3 R8, P2, R8, R31, RZ ;  /* 0x0000001f08089210 */ /* 0x000fca0007f5e0ff */
[----:B------:R-:W-:Y:S02]  /*27fe0*/  @!P1 IMAD.X R9, R3, 0x1, R29, P2 ;  /* 0x0000000103099824 */ /* 0x000fe400010e061d */
[----:B------:R-:W-:Y:S02]  /*27ff0*/  IMAD.MOV.U32 R13, RZ, RZ, R34 ;  /* 0x000000ffff0d7224 */ /* 0x000fe400078e0022 */
[----:B------:R-:W-:-:S07]  /*28000*/  IMAD.MOV.U32 R28, RZ, RZ, R14 ;  /* 0x000000ffff1c7224 */ /* 0x000fce00078e000e */
[----:B------:R-:W-:Y:S05]  /*28010*/  WARPSYNC.COLLECTIVE R15, `(.L_x_8835) ;  /* 0x000000000f087348 */ /* 0x000fea0003c00000 */
[----:B------:R0:W1:Y:S02]  /*28020*/  SHFL.IDX P6, R14, R13, R12, R11 ;  /* 0x0000000c0d0e7389 */ /* 0x00006400000c000b */
[----:B01----:R-:W-:Y:S01]  /*28030*/  ENDCOLLECTIVE ;  /* 0x000000000000791b */ /* 0x003fe20003800000 */
.L_x_8835:
[----:B------:R-:W2:Y:S01]  /*28040*/  @!P1 LD.E.128 R8, desc[UR38][R8.64] ;  /* 0x0000002608089980 */ /* 0x000ea2000c101d00 */
[----:B------:R-:W-:-:S05]  /*28050*/  @!P1 IADD3 R14, P2, R14, R31, RZ ;  /* 0x0000001f0e0e9210 */ /* 0x000fca0007f5e0ff */
[----:B------:R-:W-:-:S04]  /*28060*/  @!P1 IMAD.X R3, R28, 0x1, R29, P2 ;  /* 0x000000011c039824 */ /* 0x000fc800010e061d */
[----:B------:R-:W-:-:S05]  /*28070*/  @!P1 IMAD.MOV.U32 R15, RZ, RZ, R3 ;  /* 0x000000ffff0f9224 */ /* 0x000fca00078e0003 */
[----:B------:R0:W5:Y:S01]  /*28080*/  @!P1 LD.E.128 R28, desc[UR38][R14.64] ;  /* 0x000000260e1c9980 */ /* 0x000162000c101d00 */
[----:B------:R-:W-:Y:S02]  /*28090*/  CS2R R52, SRZ ;  /* 0x0000000000347805 */ /* 0x000fe4000001ff00 */
[----:B------:R-:W-:Y:S01]  /*280a0*/  CS2R R54, SRZ ;  /* 0x0000000000367805 */ /* 0x000fe2000001ff00 */
[----:B------:R-:W-:Y:S01]  /*280b0*/  IMAD.MOV.U32 R13, RZ, RZ, R35 ;  /* 0x000000ffff0d7224 */ /* 0x000fe200078e0023 */
[----:B------:R-:W-:Y:S02]  /*280c0*/  CS2R R38, SRZ ;  /* 0x0000000000267805 */ /* 0x000fe4000001ff00 */
[----:B------:R-:W-:Y:S01]  /*280d0*/  CS2R R40, SRZ ;  /* 0x0000000000287805 */ /* 0x000fe2000001ff00 */
[----:B0-----:R-:W-:Y:S02]  /*280e0*/  IMAD.MOV.U32 R15, RZ, RZ, -0x1 ;  /* 0xffffffffff0f7424 */ /* 0x001fe400078e00ff */
[----:B--2---:R-:W-:-:S02]  /*280f0*/  @!P1 IMAD.MOV.U32 R53, RZ, RZ, R9 ;  /* 0x000000ffff359224 */ /* 0x004fc400078e0009 */
[----:B------:R-:W-:Y:S02]  /*28100*/  @!P1 IMAD.MOV.U32 R55, RZ, RZ, R11 ;  /* 0x000000ffff379224 */ /* 0x000fe400078e000b */
[----:B------:R-:W-:Y:S02]  /*28110*/  IMAD.MOV.U32 R12, RZ, RZ, R53 ;  /* 0x000000ffff0c7224 */ /* 0x000fe400078e0035 */
[----:B------:R-:W-:Y:S02]  /*28120*/  IMAD.MOV.U32 R11, RZ, RZ, 0x181f ;  /* 0x0000181fff0b7424 */ /* 0x000fe400078e00ff */
[----:B------:R-:W-:Y:S01]  /*28130*/  @!P1 IMAD.MOV.U32 R52, RZ, RZ, R8 ;  /* 0x000000ffff349224 */ /* 0x000fe200078e0008 */
[----:B------:R-:W-:Y:S01]  /*28140*/  PRMT R66, R12, 0x7610, R66 ;  /* 0x000076100c427816 */ /* 0x000fe20000000042 */
[----:B------:R-:W-:Y:S02]  /*28150*/  IMAD.MOV.U32 R12, RZ, RZ, 0x3 ;  /* 0x00000003ff0c7424 */ /* 0x000fe400078e00ff */
[----:B------:R-:W-:-:S02]  /*28160*/  IMAD.MOV.U32 R3, RZ, RZ, R52 ;  /* 0x000000ffff037224 */ /* 0x000fc400078e0034 */
[----:B------:R-:W-:-:S07]  /*28170*/  @!P1 IMAD.MOV.U32 R54, RZ, RZ, R10 ;  /* 0x000000ffff369224 */ /* 0x000fce00078e000a */
[----:B-----5:R-:W-:Y:S05]  /*28180*/  WARPSYNC.COLLECTIVE R15, `(.L_x_8836) ;  /* 0x000000000f087348 */ /* 0x020fea0003c00000 */
[----:B------:R0:W1:Y:S02]  /*28190*/  SHFL.IDX P6, R14, R13, R12, R11 ;  /* 0x0000000c0d0e7389 */ /* 0x00006400000c000b */
[----:B01---5:R-:W-:Y:S01]  /*281a0*/  ENDCOLLECTIVE ;  /* 0x000000000000791b */ /* 0x023fe20003800000 */
.L_x_8836:
[----:B------:R-:W-:Y:S01]  /*281b0*/  IMAD.MOV.U32 R9, RZ, RZ, R55 ;  /* 0x000000ffff097224 */ /* 0x000fe200078e0037 */
[----:B------:R-:W-:Y:S01]  /*281c0*/  PRMT R65, R3, 0x7610, R65 ;  /* 0x0000761003417816 */ /* 0x000fe20000000041 */
[----:B------:R-:W-:-:S03]  /*281d0*/  IMAD.MOV.U32 R8, RZ, RZ, R54 ;  /* 0x000000ffff087224 */ /* 0x000fc600078e0036 */
[----:B------:R-:W-:Y:S02]  /*281e0*/  PRMT R46, R9, 0x7610, R46 ;  /* 0x00007610092e7816 */ /* 0x000fe4000000002e */
[----:B------:R-:W-:Y:S01]  /*281f0*/  PRMT R45, R8, 0x7610, R45 ;  /* 0x00007610082d7816 */ /* 0x000fe2000000002d */
[----:B------:R-:W-:Y:S02]  /*28200*/  @!P1 IMAD.MOV.U32 R38, RZ, RZ, R28 ;  /* 0x000000ffff269224 */ /* 0x000fe400078e001c */
[----:B------:R-:W-:Y:S02]  /*28210*/  @!P1 IMAD.MOV.U32 R39, RZ, RZ, R29 ;  /* 0x000000ffff279224 */ /* 0x000fe400078e001d */
[----:B------:R-:W-:Y:S02]  /*28220*/  @!P1 IMAD.MOV.U32 R40, RZ, RZ, R30 ;  /* 0x000000ffff289224 */ /* 0x000fe400078e001e */
[----:B------:R-:W-:Y:S02]  /*28230*/  IMAD.MOV.U32 R13, RZ, RZ, R32 ;  /* 0x000000ffff0d7224 */ /* 0x000fe400078e0020 */
[----:B------:R-:W-:-:S02]  /*28240*/  @!P1 IMAD.MOV.U32 R41, RZ, RZ, R31 ;  /* 0x000000ffff299224 */ /* 0x000fc400078e001f */
[----:B------:R-:W-:Y:S02]  /*28250*/  IMAD.MOV.U32 R8, RZ, RZ, R38 ;  /* 0x000000ffff087224 */ /* 0x000fe400078e0026 */
[----:B------:R-:W-:Y:S02]  /*28260*/  IMAD.MOV.U32 R9, RZ, RZ, R39 ;  /* 0x000000ffff097224 */ /* 0x000fe400078e0027 */
[----:B------:R-:W-:Y:S01]  /*28270*/  IMAD.MOV.U32 R10, RZ, RZ, R40 ;  /* 0x000000ffff0a7224 */ /* 0x000fe200078e0028 */
[----:B------:R-:W-:Y:S01]  /*28280*/  PRMT R72, R8, 0x7610, R72 ;  /* 0x0000761008487816 */ /* 0x000fe20000000048 */
[----:B------:R-:W-:Y:S01]  /*28290*/  IMAD.MOV.U32 R3, RZ, RZ, R14 ;  /* 0x000000ffff037224 */ /* 0x000fe200078e000e */
[----:B------:R-:W-:-:S07]  /*282a0*/  PRMT R73, R9, 0x7610, R73 ;  /* 0x0000761009497816 */ /* 0x000fce0000000049 */
[----:B------:R-:W-:Y:S05]  /*282b0*/  WARPSYNC.COLLECTIVE R15, `(.L_x_8837) ;  /* 0x000000000f087348 */ /* 0x000fea0003c00000 */
[----:B------:R0:W1:Y:S02]  /*282c0*/  SHFL.IDX P6, R14, R13, R12, R11 ;  /* 0x0000000c0d0e7389 */ /* 0x00006400000c000b */
[----:B01----:R-:W-:Y:S01]  /*282d0*/  ENDCOLLECTIVE ;  /* 0x000000000000791b */ /* 0x003fe20003800000 */
.L_x_8837:
[----:B------:R-:W-:Y:S02]  /*282e0*/  PRMT R74, R10, 0x7610, R74 ;  /* 0x000076100a4a7816 */ /* 0x000fe4000000004a */
[----:B------:R-:W-:Y:S01]  /*282f0*/  CS2R R8, SRZ ;  /* 0x0000000000087805 */ /* 0x000fe2000001ff00 */
[----:B------:R-:W-:Y:S02]  /*28300*/  IMAD.MOV.U32 R13, RZ, RZ, R33 ;  /* 0x000000ffff0d7224 */ /* 0x000fe400078e0021 */
[----:B------:R-:W-:-:S07]  /*28310*/  IMAD.MOV.U32 R32, RZ, RZ, R14 ;  /* 0x000000ffff207224 */ /* 0x000fce00078e000e */
[----:B------:R-:W-:Y:S05]  /*28320*/  WARPSYNC.COLLECTIVE R15, `(.L_x_8838) ;  /* 0x000000000f087348 */ /* 0x000fea0003c00000 */
[----:B------:R0:W1:Y:S02]  /*28330*/  SHFL.IDX P6, R14, R13, R12, R11 ;  /* 0x0000000c0d0e7389 */ /* 0x00006400000c000b */
[----:B01----:R-:W-:Y:S01]  /*28340*/  ENDCOLLECTIVE ;  /* 0x000000000000791b */ /* 0x003fe20003800000 */
.L_x_8838:
[----:B------:R-:W-:Y:S02]  /*28350*/  IMAD.MOV.U32 R13, RZ, RZ, R34 ;  /* 0x000000ffff0d7224 */ /* 0x000fe400078e0022 */
[----:B------:R-:W-:-:S07]  /*28360*/  IMAD.MOV.U32 R33, RZ, RZ, R14 ;  /* 0x000000ffff217224 */ /* 0x000fce00078e000e */
[----:B------:R-:W-:Y:S05]  /*28370*/  WARPSYNC.COLLECTIVE R15, `(.L_x_8839) ;  /* 0x000000000f087348 */ /* 0x000fea0003c00000 */
[----:B------:R0:W1:Y:S02]  /*28380*/  SHFL.IDX P6, R14, R13, R12, R11 ;  /* 0x0000000c0d0e7389 */ /* 0x00006400000c000b */
[----:B01----:R-:W-:Y:S01]  /*28390*/  ENDCOLLECTIVE ;  /* 0x000000000000791b */ /* 0x003fe20003800000 */
.L_x_8839:
[----:B------:R-:W-:-:S05]  /*283a0*/  IMAD.MOV.U32 R11, RZ, RZ, R41 ;  /* 0x000000ffff0b7224 */ /* 0x000fca00078e0029 */
[----:B------:R-:W-:Y:S01]  /*283b0*/  PRMT R75, R11, 0x7610, R75 ;  /* 0x000076100b4b7816 */ /* 0x000fe2000000004b */
[----:B------:R-:W-:Y:S01]  /*283c0*/  IMAD.MOV.U32 R34, RZ, RZ, R14 ;  /* 0x000000ffff227224 */ /* 0x000fe200078e000e */
[----:B------:R-:W-:Y:S06]  /*283d0*/  BRA `(.L_x_8840) ;  /* 0xfffffe48003c7947 */ /* 0x000fec000383ffff */
.L_x_8510:
[----:B0-----:R0:W1:Y:S02]  /*283e0*/  SYNCS.PHASECHK.TRANS64.TRYWAIT P4, [R2+URZ+0x28800], R29 ;  /* 0x0288001d020075a7 */ /* 0x001064000808017f */
[----:B-1----:R-:W-:Y:S05]  /*283f0*/  @!P4 NANOSLEEP.SYNCS 0x989680 ;  /* 0x009896800000c95d */ /* 0x002fea0003900000 */
[----:B------:R-:W1:Y:S02]  /*28400*/  @!P4 SYNCS.PHASECHK.TRANS64 P4, [R2+URZ+0x28800], R29 ;  /* 0x0288001d0200c5a7 */ /* 0x000e64000808007f */
[----:B-1----:R-:W-:Y:S05]  /*28410*/  @!P4 BRA `(.L_x_8510) ;  /* 0xfffffffc00f0c947 */ /* 0x002fea000383ffff */
[----:B------:R-:W-:Y:S05]  /*28420*/  BRA `(.L_x_8841) ;  /* 0xfffffe4800e07947 */ /* 0x000fea000383ffff */
.L_x_8520:
[----:B--2---:R2:W4:Y:S02]  /*28430*/  SYNCS.PHASECHK.TRANS64.TRYWAIT P2, [R8+URZ+0x28830], R3 ;  /* 0x02883003080075a7 */ /* 0x004524000804017f */
[----:B----4-:R-:W-:Y:S05]  /*28440*/  @!P2 NANOSLEEP.SYNCS 0x989680 ;  /* 0x009896800000a95d */ /* 0x010fea0003900000 */
[----:B------:R-:W4:Y:S02]  /*28450*/  @!P2 SYNCS.PHASECHK.TRANS64 P2, [R8+URZ+0x28830], R3 ;  /* 0x028830030800a5a7 */ /* 0x000f24000804007f */
[----:B----4-:R-:W-:Y:S05]  /*28460*/  @!P2 BRA `(.L_x_8520) ;  /* 0xfffffffc00f0a947 */ /* 0x010fea000383ffff */
[----:B------:R-:W-:Y:S05]  /*28470*/  BRA `(.L_x_8519) ;  /* 0xfffffe6400bc7947 */ /* 0x000fea000383ffff */
.L_x_8538:
[----:B-1----:R1:W2:Y:S02]  /*28480*/  SYNCS.PHASECHK.TRANS64.TRYWAIT P5, [R7+URZ+0x28830], R6 ;  /* 0x02883006070075a7 */ /* 0x0022a400080a017f */
[----:B--2---:R-:W-:Y:S05]  /*28490*/  @!P5 NANOSLEEP.SYNCS 0x989680 ;  /* 0x009896800000d95d */ /* 0x004fea0003900000 */
[----:B------:R-:W2:Y:S02]  /*284a0*/  @!P5 SYNCS.PHASECHK.TRANS64 P5, [R7+URZ+0x28830], R6 ;  /* 0x028830060700d5a7 */ /* 0x000ea400080a007f */
[----:B--2---:R-:W-:Y:S05]  /*284b0*/  @!P5 BRA `(.L_x_8538) ;  /* 0xfffffffc00f0d947 */ /* 0x004fea000383ffff */
[----:B------:R-:W-:Y:S05]  /*284c0*/  BRA `(.L_x_8537) ;  /* 0xfffffea000987947 */ /* 0x000fea000383ffff */
.L_x_8542:
[----:B-1----:R1:W2:Y:S02]  /*284d0*/  SYNCS.PHASECHK.TRANS64.TRYWAIT P4, [R7+URZ+0x28850], R6 ;  /* 0x02885006070075a7 */ /* 0x0022a4000808017f */
[----:B--2---:R-:W-:Y:S05]  /*284e0*/  @!P4 NANOSLEEP.SYNCS 0x989680 ;  /* 0x009896800000c95d */ /* 0x004fea0003900000 */
[----:B------:R-:W2:Y:S02]  /*284f0*/  @!P4 SYNCS.PHASECHK.TRANS64 P4, [R7+URZ+0x28850], R6 ;  /* 0x028850060700c5a7 */ /* 0x000ea4000808007f */
[----:B--2---:R-:W-:Y:S05]  /*28500*/  @!P4 BRA `(.L_x_8542) ;  /* 0xfffffffc00f0c947 */ /* 0x004fea000383ffff */
[----:B------:R-:W-:Y:S05]  /*28510*/  BRA `(.L_x_8539) ;  /* 0xfffffea400a87947 */ /* 0x000fea000383ffff */
.L_x_8561:
[----:B-1----:R1:W2:Y:S02]  /*28520*/  SYNCS.PHASECHK.TRANS64.TRYWAIT P3, [R6+URZ+0x28830], R7 ;  /* 0x02883007060075a7 */ /* 0x0022a4000806017f */
[----:B--2---:R-:W-:Y:S05]  /*28530*/  @!P3 NANOSLEEP.SYNCS 0x989680 ;  /* 0x009896800000b95d */ /* 0x004fea0003900000 */
[----:B------:R-:W2:Y:S02]  /*28540*/  @!P3 SYNCS.PHASECHK.TRANS64 P3, [R6+URZ+0x28830], R7 ;  /* 0x028830070600b5a7 */ /* 0x000ea4000806007f */
[----:B--2---:R-:W-:Y:S05]  /*28550*/  @!P3 BRA `(.L_x_8561) ;  /* 0xfffffffc00f0b947 */ /* 0x004fea000383ffff */
[----:B------:R-:W-:Y:S05]  /*28560*/  BRA `(.L_x_8560) ;  /* 0xfffffedc00b47947 */ /* 0x000fea000383ffff */
.L_x_8565:
[----:B-1----:R1:W2:Y:S02]  /*28570*/  SYNCS.PHASECHK.TRANS64.TRYWAIT P2, [R7+URZ+0x28850], R6 ;  /* 0x02885006070075a7 */ /* 0x0022a4000804017f */
[----:B--2---:R-:W-:Y:S05]  /*28580*/  @!P2 NANOSLEEP.SYNCS 0x989680 ;  /* 0x009896800000a95d */ /* 0x004fea0003900000 */
[----:B------:R-:W2:Y:S02]  /*28590*/  @!P2 SYNCS.PHASECHK.TRANS64 P2, [R7+URZ+0x28850], R6 ;  /* 0x028850060700a5a7 */ /* 0x000ea4000804007f */
[----:B--2---:R-:W-:Y:S05]  /*285a0*/  @!P2 BRA `(.L_x_8565) ;  /* 0xfffffffc00f0a947 */ /* 0x004fea000383ffff */
[----:B------:R-:W-:Y:S05]  /*285b0*/  BRA `(.L_x_8562) ;  /* 0xfffffee000c47947 */ /* 0x000fea000383ffff */
.L_x_8572:
[----:B-1----:R1:W2:Y:S02]  /*285c0*/  SYNCS.PHASECHK.TRANS64.TRYWAIT P3, [R6+URZ+0x28830], R7 ;  /* 0x02883007060075a7 */ /* 0x0022a4000806017f */
[----:B--2---:R-:W-:Y:S05]  /*285d0*/  @!P3 NANOSLEEP.SYNCS 0x989680 ;  /* 0x009896800000b95d */ /* 0x004fea0003900000 */
[----:B------:R-:W2:Y:S02]  /*285e0*/  @!P3 SYNCS.PHASECHK.TRANS64 P3, [R6+URZ+0x28830], R7 ;  /* 0x028830070600b5a7 */ /* 0x000ea4000806007f */
[----:B--2---:R-:W-:Y:S05]  /*285f0*/  @!P3 BRA `(.L_x_8572) ;  /* 0xfffffffc00f0b947 */ /* 0x004fea000383ffff */
[----:B------:R-:W-:Y:S05]  /*28600*/  BRA `(.L_x_8571) ;  /* 0xffffff0800187947 */ /* 0x000fea000383ffff */
.L_x_8576:
[----:B-1----:R1:W2:Y:S02]  /*28610*/  SYNCS.PHASECHK.TRANS64.TRYWAIT P2, [R7+URZ+0x28850], R6 ;  /* 0x02885006070075a7 */ /* 0x0022a4000804017f */
[----:B--2---:R-:W-:Y:S05]  /*28620*/  @!P2 NANOSLEEP.SYNCS 0x989680 ;  /* 0x009896800000a95d */ /* 0x004fea0003900000 */
[----:B------:R-:W2:Y:S02]  /*28630*/  @!P2 SYNCS.PHASECHK.TRANS64 P2, [R7+URZ+0x28850], R6 ;  /* 0x028850060700a5a7 */ /* 0x000ea4000804007f */
[----:B--2---:R-:W-:Y:S05]  /*28640*/  @!P2 BRA `(.L_x_8576) ;  /* 0xfffffffc00f0a947 */ /* 0x004fea000383ffff */
[----:B------:R-:W-:Y:S05]  /*28650*/  BRA `(.L_x_8573) ;  /* 0xffffff0c00287947 */ /* 0x000fea000383ffff */
.L_x_8589:
[----:B-1----:R1:W2:Y:S02]  /*28660*/  SYNCS.PHASECHK.TRANS64.TRYWAIT P0, [R9+URZ+0x28850], R4 ;  /* 0x02885004090075a7 */ /* 0x0022a4000800017f */
[----:B--2---:R-:W-:Y:S05]  /*28670*/  @!P0 NANOSLEEP.SYNCS 0x989680 ;  /* 0x009896800000895d */ /* 0x004fea0003900000 */
[----:B------:R-:W2:Y:S02]  /*28680*/  @!P0 SYNCS.PHASECHK.TRANS64 P0, [R9+URZ+0x28850], R4 ;  /* 0x02885004090085a7 */ /* 0x000ea4000800007f */
[----:B--2---:R-:W-:Y:S05]  /*28690*/  @!P0 BRA `(.L_x_8589) ;  /* 0xfffffffc00f08947 */ /* 0x004fea000383ffff */
[----:B------:R-:W-:Y:S05]  /*286a0*/  BRA `(.L_x_8588) ;  /* 0xffffff4000707947 */ /* 0x000fea000383ffff */
.L_x_8603:
[----:B------:R-:W-:Y:S02]  /*286b0*/  IMAD.MOV.U32 R13, RZ, RZ, R4 ;  /* 0x000000ffff0d7224 */ /* 0x000fe400078e0004 */
[----:B------:R-:W-:Y:S02]  /*286c0*/  IMAD.MOV.U32 R12, RZ, RZ, RZ ;  /* 0x000000ffff0c7224 */ /* 0x000fe400078e00ff */
[----:B------:R-:W-:Y:S02]  /*286d0*/  IMAD.MOV.U32 R11, RZ, RZ, 0x181f ;  /* 0x0000181fff0b7424 */ /* 0x000fe400078e00ff */
[----:B------:R-:W-:-:S07]  /*286e0*/  IMAD.MOV.U32 R15, RZ, RZ, -0x1 ;  /* 0xffffffffff0f7424 */ /* 0x000fce00078e00ff */
[----:B01----:R-:W-:Y:S05]  /*286f0*/  WARPSYNC.COLLECTIVE R15, `(.L_x_8842) ;  /* 0x000000000f087348 */ /* 0x003fea0003c00000 */
[----:B------:R2:W3:Y:S02]  /*28700*/  SHFL.IDX P6, R14, R13, R12, R11 ;  /* 0x0000000c0d0e7389 */ /* 0x0004e400000c000b */
[----:B0123--:R-:W-:Y:S01]  /*28710*/  ENDCOLLECTIVE ;  /* 0x000000000000791b */ /* 0x00ffe20003800000 */
.L_x_8842:
[----:B------:R-:W-:Y:S02]  /*28720*/  IMAD.MOV.U32 R13, RZ, RZ, R0 ;  /* 0x000000ffff0d7224 */ /* 0x000fe400078e0000 */
[----:B------:R-:W-:-:S07]  /*28730*/  IMAD.MOV.U32 R3, RZ, RZ, R14 ;  /* 0x000000ffff037224 */ /* 0x000fce00078e000e */
[----:B------:R-:W-:Y:S05]  /*28740*/  WARPSYNC.COLLECTIVE R15, `(.L_x_8843) ;  /* 0x000000000f087348 */ /* 0x000fea0003c00000 */
[----:B------:R0:W1:Y:S02]  /*28750*/  SHFL.IDX P6, R14, R13, R12, R11 ;  /* 0x0000000c0d0e7389 */ /* 0x00006400000c000b */
[----:B01----:R-:W-:Y:S01]  /*28760*/  ENDCOLLECTIVE ;  /* 0x000000000000791b */ /* 0x003fe20003800000 */
.L_x_8843:
[----:B------:R-:W-:Y:S05]  /*28770*/  BRA `(.L_x_8844) ;  /* 0xffffff6400987947 */ /* 0x000fea000383ffff */
.L_x_8606:
[----:B------:R-:W-:Y:S01]  /*28780*/  BSSY B1, `(.L_x_8845) ;  /* 0x0000008000017945 */ /* 0x000fe20003800000 */
[----:B------:R-:W-:Y:S02]  /*28790*/  IMAD.MOV.U32 R13, RZ, RZ, R4 ;  /* 0x000000ffff0d7224 */ /* 0x000fe400078e0004 */
[----:B------:R-:W-:Y:S02]  /*287a0*/  IMAD.MOV.U32 R12, RZ, RZ, 0x1 ;  /* 0x00000001ff0c7424 */ /* 0x000fe400078e00ff */
[----:B------:R-:W-:Y:S02]  /*287b0*/  IMAD.MOV.U32 R11, RZ, RZ, 0x181f ;  /* 0x0000181fff0b7424 */ /* 0x000fe400078e00ff */
[----:B---3--:R-:W-:-:S07]  /*287c0*/  IMAD.MOV.U32 R15, RZ, RZ, -0x1 ;  /* 0xffffffffff0f7424 */ /* 0x008fce00078e00ff */
[----:B012-4-:R-:W-:Y:S05]  /*287d0*/  WARPSYNC.COLLECTIVE R15, `(.L_x_8846) ;  /* 0x000000000f087348 */ /* 0x017fea0003c00000 */
[----:B----4-:R3:W4:Y:S02]  /*287e0*/  SHFL.IDX P6, R14, R13, R12, R11 ;  /* 0x0000000c0d0e7389 */ /* 0x01072400000c000b */
[----:B01234-:R-:W-:Y:S01]  /*287f0*/  ENDCOLLECTIVE ;  /* 0x000000000000791b */ /* 0x01ffe20003800000 */
.L_x_8846:
[----:B------:R-:W-:Y:S05]  /*28800*/  BSYNC B1 ;  /* 0x0000000000017941 */ /* 0x000fea0003800000 */
.L_x_8845:
        /* <DEDUP_REMOVED lines=8> */
.L_x_8847:
[----:B------:R-:W-:Y:S05]  /*28890*/  BRA `(.L_x_8848) ;  /* 0xffffff6400987947 */ /* 0x000fea000383ffff */
.L_x_8609:
[----:B------:R-:W-:Y:S01]  /*288a0*/  BSSY B1, `(.L_x_8849) ;  /* 0x0000008000017945 */ /* 0x000fe20003800000 */
[----:B------:R-:W-:Y:S02]  /*288b0*/  IMAD.MOV.U32 R13, RZ, RZ, R4 ;  /* 0x000000ffff0d7224 */ /* 0x000fe400078e0004 */
[----:B------:R-:W-:Y:S02]  /*288c0*/  IMAD.MOV.U32 R12, RZ, RZ, 0x2 ;  /* 0x00000002ff0c7424 */ /* 0x000fe400078e00ff */
[----:B------:R-:W-:Y:S02]  /*288d0*/  IMAD.MOV.U32 R11, RZ, RZ, 0x181f ;  /* 0x0000181fff0b7424 */ /* 0x000fe400078e00ff */
[----:B0-----:R-:W-:-:S07]  /*288e0*/  IMAD.MOV.U32 R15, RZ, RZ, -0x1 ;  /* 0xffffffffff0f7424 */ /* 0x001fce00078e00ff */
[----:B-1234-:R-:W-:Y:S05]  /*288f0*/  WARPSYNC.COLLECTIVE R15, `(.L_x_8850) ;  /* 0x000000000f087348 */ /* 0x01efea0003c00000 */
[----:B----4-:R0:W4:Y:S02]  /*28900*/  SHFL.IDX P6, R14, R13, R12, R11 ;  /* 0x0000000c0d0e7389 */ /* 0x01012400000c000b */
[----:B01234-:R-:W-:Y:S01]  /*28910*/  ENDCOLLECTIVE ;  /* 0x000000000000791b */ /* 0x01ffe20003800000 */
.L_x_8850:
[----:B------:R-:W-:Y:S05]  /*28920*/  BSYNC B1 ;  /* 0x0000000000017941 */ /* 0x000fea0003800000 */
.L_x_8849:
        /* <DEDUP_REMOVED lines=8> */
.L_x_8851:
[----:B------:R-:W-:Y:S05]  /*289b0*/  BRA `(.L_x_8852) ;  /* 0xffffff6400987947 */ /* 0x000fea000383ffff */
.L_x_8612:
[----:B------:R-:W-:Y:S01]  /*289c0*/  BSSY B1, `(.L_x_8853) ;  /* 0x0000008000017945 */ /* 0x000fe20003800000 */
[----:B------:R-:W-:Y:S02]  /*289d0*/  IMAD.MOV.U32 R13, RZ, RZ, R4 ;  /* 0x000000ffff0d7224 */ /* 0x000fe400078e0004 */
[----:B------:R-:W-:Y:S02]  /*289e0*/  IMAD.MOV.U32 R12, RZ, RZ, 0x3 ;  /* 0x00000003ff0c7424 */ /* 0x000fe400078e00ff */
[----:B------:R-:W-:Y:S02]  /*289f0*/  IMAD.MOV.U32 R11, RZ, RZ, 0x181f ;  /* 0x0000181fff0b7424 */ /* 0x000fe400078e00ff */
[----:B0-----:R-:W-:-:S07]  /*28a00*/  IMAD.MOV.U32 R15, RZ, RZ, -0x1 ;  /* 0xffffffffff0f7424 */ /* 0x001fce00078e00ff */
[----:B-1234-:R-:W-:Y:S05]  /*28a10*/  WARPSYNC.COLLECTIVE R15, `(.L_x_8854) ;  /* 0x000000000f087348 */ /* 0x01efea0003c00000 */
[----:B------:R0:W0:Y:S02]  /*28a20*/  SHFL.IDX P6, R14, R13, R12, R11 ;  /* 0x0000000c0d0e7389 */ /* 0x00002400000c000b */
[----:B01234-:R-:W-:Y:S01]  /*28a30*/  ENDCOLLECTIVE ;  /* 0x000000000000791b */ /* 0x01ffe20003800000 */
.L_x_8854:
[----:B------:R-:W-:Y:S05]  /*28a40*/  BSYNC B1 ;  /* 0x0000000000017941 */ /* 0x000fea0003800000 */
.L_x_8853:
        /* <DEDUP_REMOVED lines=8> */
.L_x_8855:
[----:B------:R-:W-:Y:S05]  /*28ad0*/  BRA `(.L_x_8856) ;  /* 0xffffff6400987947 */ /* 0x000fea000383ffff */
.L_x_8637:
        /* <DEDUP_REMOVED lines=11> */
.L_x_8858:
[----:B------:R-:W-:Y:S05]  /*28b90*/  BSYNC B1 ;  /* 0x0000000000017941 */ /* 0x000fea0003800000 */
.L_x_8857:
[----:B------:R-:W-:Y:S05]  /*28ba0*/  BRA `(.L_x_8859) ;  /* 0xffffff7c00d87947 */ /* 0x000fea000383ffff */
.L_x_8639:
[----:B------:R-:W-:Y:S01]  /*28bb0*/  BSSY B1, `(.L_x_8860) ;  /* 0x0000006000017945 */ /* 0x000fe20003800000 */
[----:B------:R-:W-:-:S07]  /*28bc0*/  IMAD.MOV.U32 R15, RZ, RZ, -0x1 ;  /* 0xffffffffff0f7424 */ /* 0x000fce00078e00ff */
[----:B01----:R-:W-:Y:S05]  /*28bd0*/  WARPSYNC.COLLECTIVE R15, `(.L_x_8861) ;  /* 0x000000000f0c7348 */ /* 0x003fea0003c00000 */
[----:B------:R-:W-:Y:S02]  /*28be0*/  ELECT P6, UR62, PT ;  /* 0x00000000003e782f */ /* 0x000fe400038c0000 */
[----:B------:R-:W-:Y:S01]  /*28bf0*/  MOV R14, UR62 ;  /* 0x0000003e000e7c02 */ /* 0x000fe20008000f00 */
[----:B01----:R-:W-:Y:S10]  /*28c00*/  ENDCOLLECTIVE ;  /* 0x000000000000791b */ /* 0x003ff40003800000 */
.L_x_8861:
[----:B------:R-:W-:Y:S05]  /*28c10*/  BSYNC B1 ;  /* 0x0000000000017941 */ /* 0x000fea0003800000 */
.L_x_8860:
[----:B------:R-:W-:Y:S01]  /*28c20*/  PLOP3.LUT P1, PT, P6, PT, PT, 0x80, 0x0 ;  /* 0x000000000000781c */ /* 0x000fe2000372f070 */
[----:B------:R-:W-:-:S12]  /*28c30*/  BRA `(.L_x_8638) ;  /* 0xffffff7c00cc7947 */ /* 0x000fd8000383ffff */
.L_x_8641:
[----:B-1----:R-:W2:Y:S02]  /*28c40*/  LDL R6, [R1] ;  /* 0x0000000001067983 */ /* 0x002ea40000100800 */
[----:B--2---:R1:W2:Y:S02]  /*28c50*/  SYNCS.PHASECHK.TRANS64.TRYWAIT P0, [R6+URZ+0x28820], R5 ;  /* 0x02882005060075a7 */ /* 0x0042a4000800017f */
[----:B--2---:R-:W-:Y:S05]  /*28c60*/  @!P0 NANOSLEEP.SYNCS 0x989680 ;  /* 0x009896800000895d */ /* 0x004fea0003900000 */
[----:B------:R-:W2:Y:S02]  /*28c70*/  @!P0 SYNCS.PHASECHK.TRANS64 P0, [R6+URZ+0x28820], R5 ;  /* 0x02882005060085a7 */ /* 0x000ea4000800007f */
[----:B--2---:R-:W-:Y:S05]  /*28c80*/  @!P0 BRA `(.L_x_8641) ;  /* 0xfffffffc00ec8947 */ /* 0x004fea000383ffff */
[----:B------:R-:W-:Y:S05]  /*28c90*/  BRA `(.L_x_8862) ;  /* 0xffffff7c00dc7947 */ /* 0x000fea000383ffff */
.L_x_8645:
[----:B-1----:R1:W2:Y:S02]  /*28ca0*/  SYNCS.PHASECHK.TRANS64.TRYWAIT P0, [R7+URZ+0x288a0], R10 ;  /* 0x0288a00a070075a7 */ /* 0x0022a4000800017f */
[----:B--2---:R-:W-:Y:S05]  /*28cb0*/  @!P0 NANOSLEEP.SYNCS 0x989680 ;  /* 0x009896800000895d */ /* 0x004fea0003900000 */
[----:B------:R-:W2:Y:S02]  /*28cc0*/  @!P0 SYNCS.PHASECHK.TRANS64 P0, [R7+URZ+0x288a0], R10 ;  /* 0x0288a00a070085a7 */ /* 0x000ea4000800007f */
[----:B--2---:R-:W-:Y:S05]  /*28cd0*/  @!P0 BRA `(.L_x_8645) ;  /* 0xfffffffc00f08947 */ /* 0x004fea000383ffff */
[----:B------:R-:W-:Y:S05]  /*28ce0*/  BRA `(.L_x_8863) ;  /* 0xffffff8000007947 */ /* 0x000fea000383ffff */
.L_x_8651:
[----:B0-----:R0:W2:Y:S02]  /*28cf0*/  SYNCS.PHASECHK.TRANS64.TRYWAIT P0, [R7+URZ+0x288c0], R10 ;  /* 0x0288c00a070075a7 */ /* 0x0010a4000800017f */
[----:B--2---:R-:W-:Y:S05]  /*28d00*/  @!P0 NANOSLEEP.SYNCS 0x989680 ;  /* 0x009896800000895d */ /* 0x004fea0003900000 */
[----:B------:R-:W2:Y:S02]  /*28d10*/  @!P0 SYNCS.PHASECHK.TRANS64 P0, [R7+URZ+0x288c0], R10 ;  /* 0x0288c00a070085a7 */ /* 0x000ea4000800007f */
[----:B--2---:R-:W-:Y:S05]  /*28d20*/  @!P0 BRA `(.L_x_8651) ;  /* 0xfffffffc00f08947 */ /* 0x004fea000383ffff */
[----:B------:R-:W-:Y:S05]  /*28d30*/  BRA `(.L_x_8864) ;  /* 0xffffff8000c47947 */ /* 0x000fea000383ffff */
.L_x_8659:
[----:B-1----:R1:W2:Y:S02]  /*28d40*/  SYNCS.PHASECHK.TRANS64.TRYWAIT P0, [R8+URZ+0x288a0], R7 ;  /* 0x0288a007080075a7 */ /* 0x0022a4000800017f */
[----:B--2---:R-:W-:Y:S05]  /*28d50*/  @!P0 NANOSLEEP.SYNCS 0x989680 ;  /* 0x009896800000895d */ /* 0x004fea0003900000 */
[----:B------:R-:W2:Y:S02]  /*28d60*/  @!P0 SYNCS.PHASECHK.TRANS64 P0, [R8+URZ+0x288a0], R7 ;  /* 0x0288a007080085a7 */ /* 0x000ea4000800007f */
[----:B--2---:R-:W-:Y:S05]  /*28d70*/  @!P0 BRA `(.L_x_8659) ;  /* 0xfffffffc00f08947 */ /* 0x004fea000383ffff */
[----:B------:R-:W-:Y:S05]  /*28d80*/  BRA `(.L_x_8865) ;  /* 0xffffff8400dc7947 */ /* 0x000fea000383ffff */
.L_x_8665:
[----:B--2---:R2:W3:Y:S02]  /*28d90*/  SYNCS.PHASECHK.TRANS64.TRYWAIT P0, [R8+URZ+0x288c0], R7 ;  /* 0x0288c007080075a7 */ /* 0x0044e4000800017f */
[----:B---3--:R-:W-:Y:S05]  /*28da0*/  @!P0 NANOSLEEP.SYNCS 0x989680 ;  /* 0x009896800000895d */ /* 0x008fea0003900000 */
[----:B------:R-:W3:Y:S02]  /*28db0*/  @!P0 SYNCS.PHASECHK.TRANS64 P0, [R8+URZ+0x288c0], R7 ;  /* 0x0288c007080085a7 */ /* 0x000ee4000800007f */
[----:B---3--:R-:W-:Y:S05]  /*28dc0*/  @!P0 BRA `(.L_x_8665) ;  /* 0xfffffffc00f08947 */ /* 0x008fea000383ffff */
[----:B------:R-:W-:Y:S05]  /*28dd0*/  BRA `(.L_x_8866) ;  /* 0xffffff8800987947 */ /* 0x000fea000383ffff */
.L_x_8687:
        /* <DEDUP_REMOVED lines=11> */
.L_x_8868:
[----:B------:R-:W-:Y:S05]  /*28e90*/  BSYNC B0 ;  /* 0x0000000000007941 */ /* 0x000fea0003800000 */
.L_x_8867:
[----:B------:R-:W-:Y:S05]  /*28ea0*/  BRA `(.L_x_8869) ;  /* 0xffffff9400fc7947 */ /* 0x000fea000383ffff */
.L_x_8689:
[----:B------:R-:W-:Y:S01]  /*28eb0*/  BSSY B0, `(.L_x_8870) ;  /* 0x0000006000007945 */ /* 0x000fe20003800000 */
[----:B------:R-:W-:-:S07]  /*28ec0*/  IMAD.MOV.U32 R15, RZ, RZ, -0x1 ;  /* 0xffffffffff0f7424 */ /* 0x000fce00078e00ff */
[----:B01-3--:R-:W-:Y:S05]  /*28ed0*/  WARPSYNC.COLLECTIVE R15, `(.L_x_8871) ;  /* 0x000000000f0c7348 */ /* 0x00bfea0003c00000 */
[----:B------:R-:W-:Y:S02]  /*28ee0*/  ELECT P6, UR62, PT ;  /* 0x00000000003e782f */ /* 0x000fe400038c0000 */
[----:B------:R-:W-:Y:S01]  /*28ef0*/  MOV R14, UR62 ;  /* 0x0000003e000e7c02 */ /* 0x000fe20008000f00 */
[----:B01-3--:R-:W-:Y:S10]  /*28f00*/  ENDCOLLECTIVE ;  /* 0x000000000000791b */ /* 0x00bff40003800000 */
.L_x_8871:
[----:B------:R-:W-:Y:S05]  /*28f10*/  BSYNC B0 ;  /* 0x0000000000007941 */ /* 0x000fea0003800000 */
.L_x_8870:
[----:B------:R-:W-:Y:S05]  /*28f20*/  BRA `(.L_x_8872) ;  /* 0xffffff9800087947 */ /* 0x000fea000383ffff */
.L_x_8691:
[----:B-1----:R1:W2:Y:S02]  /*28f30*/  SYNCS.PHASECHK.TRANS64.TRYWAIT P0, [R0+URZ+0x28840], R2 ;  /* 0x02884002000075a7 */ /* 0x0022a4000800017f */
[----:B--2---:R-:W-:Y:S05]  /*28f40*/  @!P0 NANOSLEEP.SYNCS 0x989680 ;  /* 0x009896800000895d */ /* 0x004fea0003900000 */
[----:B------:R-:W2:Y:S02]  /*28f50*/  @!P0 SYNCS.PHASECHK.TRANS64 P0, [R0+URZ+0x28840], R2 ;  /* 0x02884002000085a7 */ /* 0x000ea4000800007f */
[----:B--2---:R-:W-:Y:S05]  /*28f60*/  @!P0 BRA `(.L_x_8691) ;  /* 0xfffffffc00f08947 */ /* 0x004fea000383ffff */
[----:B------:R-:W-:Y:S05]  /*28f70*/  BRA `(.L_x_8873) ;  /* 0xffffff9800707947 */ /* 0x000fea000383ffff */
.L_x_8695:
[----:B------:R-:W2:Y:S01]  /*28f80*/  LDL.LU R11, [R1+0x40] ;  /* 0x00004000010b7983 */ /* 0x000ea20000300800 */
[----:B------:R-:W-:Y:S02]  /*28f90*/  IMAD.MOV.U32 R5, RZ, RZ, R12 ;  /* 0x000000ffff057224 */ /* 0x000fe400078e000c */
        /* <DEDUP_REMOVED lines=11> */
.L_x_8874:
[----:B------:R-:W-:Y:S02]  /*29050*/  IMAD.MOV.U32 R13, RZ, RZ, R4 ;  /* 0x000000ffff0d7224 */ /* 0x000fe400078e0004 */
[----:B------:R-:W-:-:S07]  /*29060*/  IMAD.MOV.U32 R6, RZ, RZ, R14 ;  /* 0x000000ffff067224 */ /* 0x000fce00078e000e */
[----:B------:R-:W-:Y:S05]  /*29070*/  WARPSYNC.COLLECTIVE R15, `(.L_x_8875) ;  /* 0x000000000f087348 */ /* 0x000fea0003c00000 */
[----:B------:R0:W1:Y:S02]  /*29080*/  SHFL.IDX P6, R14, R13, R12, R11 ;  /* 0x0000000c0d0e7389 */ /* 0x00006400000c000b */
[----:B01----:R-:W-:Y:S01]  /*29090*/  ENDCOLLECTIVE ;  /* 0x000000000000791b */ /* 0x003fe20003800000 */
.L_x_8875:
[----:B------:R-:W-:Y:S02]  /*290a0*/  IMAD.MOV.U32 R13, RZ, RZ, R3 ;  /* 0x000000ffff0d7224 */ /* 0x000fe400078e0003 */
[----:B------:R-:W-:Y:S02]  /*290b0*/  IMAD.MOV.U32 R12, RZ, RZ, 0x1 ;  /* 0x00000001ff0c7424 */ /* 0x000fe400078e00ff */
[----:B------:R-:W-:-:S07]  /*290c0*/  IMAD.MOV.U32 R7, RZ, RZ, R14 ;  /* 0x000000ffff077224 */ /* 0x000fce00078e000e */
[----:B------:R-:W-:Y:S05]  /*290d0*/  WARPSYNC.COLLECTIVE R15, `(.L_x_8876) ;  /* 0x000000000f087348 */ /* 0x000fea0003c00000 */
[----:B------:R0:W1:Y:S02]  /*290e0*/  SHFL.IDX P6, R14, R13, R12, R11 ;  /* 0x0000000c0d0e7389 */ /* 0x00006400000c000b */
[----:B01----:R-:W-:Y:S01]  /*290f0*/  ENDCOLLECTIVE ;  /* 0x000000000000791b */ /* 0x003fe20003800000 */
.L_x_8876:
        /* <DEDUP_REMOVED lines=16> */
.L_x_8877:
[----:B------:R-:W-:Y:S02]  /*29200*/  IMAD.MOV.U32 R13, RZ, RZ, R3 ;  /* 0x000000ffff0d7224 */ /* 0x000fe400078e0003 */
[----:B------:R-:W-:Y:S02]  /*29210*/  IMAD.MOV.U32 R12, RZ, RZ, 0x2 ;  /* 0x00000002ff0c7424 */ /* 0x000fe400078e00ff */
[----:B------:R-:W-:-:S07]  /*29220*/  IMAD.MOV.U32 R5, RZ, RZ, R14 ;  /* 0x000000ffff057224 */ /* 0x000fce00078e000e */
[----:B------:R-:W-:Y:S05]  /*29230*/  WARPSYNC.COLLECTIVE R15, `(.L_x_8878) ;  /* 0x000000000f087348 */ /* 0x000fea0003c00000 */
[----:B------:R0:W1:Y:S02]  /*29240*/  SHFL.IDX P6, R14, R13, R12, R11 ;  /* 0x0000000c0d0e7389 */ /* 0x00006400000c000b */
[----:B01----:R-:W-:Y:S01]  /*29250*/  ENDCOLLECTIVE ;  /* 0x000000000000791b */ /* 0x003fe20003800000 */
.L_x_8878:
        /* <DEDUP_REMOVED lines=16> */
.L_x_8879:
[----:B------:R-:W-:Y:S02]  /*29360*/  IMAD.MOV.U32 R13, RZ, RZ, R3 ;  /* 0x000000ffff0d7224 */ /* 0x000fe400078e0003 */
[----:B------:R-:W-:Y:S02]  /*29370*/  IMAD.MOV.U32 R12, RZ, RZ, 0x3 ;  /* 0x00000003ff0c7424 */ /* 0x000fe400078e00ff */
[----:B------:R-:W-:-:S07]  /*29380*/  IMAD.MOV.U32 R5, RZ, RZ, R14 ;  /* 0x000000ffff057224 */ /* 0x000fce00078e000e */
[----:B------:R-:W-:Y:S05]  /*29390*/  WARPSYNC.COLLECTIVE R15, `(.L_x_8880) ;  /* 0x000000000f087348 */ /* 0x000fea0003c00000 */
[----:B------:R0:W1:Y:S02]  /*293a0*/  SHFL.IDX P6, R14, R13, R12, R11 ;  /* 0x0000000c0d0e7389 */ /* 0x00006400000c000b */
[----:B01----:R-:W-:Y:S01]  /*293b0*/  ENDCOLLECTIVE ;  /* 0x000000000000791b */ /* 0x003fe20003800000 */
.L_x_8880:
        /* <DEDUP_REMOVED lines=16> */
.L_x_8881:
[----:B------:R-:W-:Y:S02]  /*294c0*/  IMAD.MOV.U32 R13, RZ, RZ, R3 ;  /* 0x000000ffff0d7224 */ /* 0x000fe400078e0003 */
[----:B------:R-:W-:Y:S02]  /*294d0*/  IMAD.MOV.U32 R12, RZ, RZ, 0x4 ;  /* 0x00000004ff0c7424 */ /* 0x000fe400078e00ff */
[----:B------:R-:W-:-:S07]  /*294e0*/  IMAD.MOV.U32 R5, RZ, RZ, R14 ;  /* 0x000000ffff057224 */ /* 0x000fce00078e000e */
[----:B------:R-:W-:Y:S05]  /*294f0*/  WARPSYNC.COLLECTIVE R15, `(.L_x_8882) ;  /* 0x000000000f087348 */ /* 0x000fea0003c00000 */
[----:B------:R0:W1:Y:S02]  /*29500*/  SHFL.IDX P6, R14, R13, R12, R11 ;  /* 0x0000000c0d0e7389 */ /* 0x00006400000c000b */
[----:B01----:R-:W-:Y:S01]  /*29510*/  ENDCOLLECTIVE ;  /* 0x000000000000791b */ /* 0x003fe20003800000 */
.L_x_8882:
        /* <DEDUP_REMOVED lines=16> */
.L_x_8883:
[----:B------:R-:W-:Y:S02]  /*29620*/  IMAD.MOV.U32 R13, RZ, RZ, R3 ;  /* 0x000000ffff0d7224 */ /* 0x000fe400078e0003 */
[----:B------:R-:W-:Y:S02]  /*29630*/  IMAD.MOV.U32 R12, RZ, RZ, 0x5 ;  /* 0x00000005ff0c7424 */ /* 0x000fe400078e00ff */
[----:B------:R-:W-:-:S07]  /*29640*/  IMAD.MOV.U32 R5, RZ, RZ, R14 ;  /* 0x000000ffff057224 */ /* 0x000fce00078e000e */
[----:B------:R-:W-:Y:S05]  /*29650*/  WARPSYNC.COLLECTIVE R15, `(.L_x_8884) ;  /* 0x000000000f087348 */ /* 0x000fea0003c00000 */
[----:B------:R0:W1:Y:S02]  /*29660*/  SHFL.IDX P6, R14, R13, R12, R11 ;  /* 0x0000000c0d0e7389 */ /* 0x00006400000c000b */
[----:B01----:R-:W-:Y:S01]  /*29670*/  ENDCOLLECTIVE ;  /* 0x000000000000791b */ /* 0x003fe20003800000 */
.L_x_8884:
        /* <DEDUP_REMOVED lines=16> */
.L_x_8885:
[----:B------:R-:W-:Y:S02]  /*29780*/  IMAD.MOV.U32 R13, RZ, RZ, R3 ;  /* 0x000000ffff0d7224 */ /* 0x000fe400078e0003 */
[----:B------:R-:W-:Y:S02]  /*29790*/  IMAD.MOV.U32 R12, RZ, RZ, 0x6 ;  /* 0x00000006ff0c7424 */ /* 0x000fe400078e00ff */
[----:B------:R-:W-:-:S07]  /*297a0*/  IMAD.MOV.U32 R5, RZ, RZ, R14 ;  /* 0x000000ffff057224 */ /* 0x000fce00078e000e */
[----:B------:R-:W-:Y:S05]  /*297b0*/  WARPSYNC.COLLECTIVE R15, `(.L_x_8886) ;  /* 0x000000000f087348 */ /* 0x000fea0003c00000 */
[----:B------:R0:W1:Y:S02]  /*297c0*/  SHFL.IDX P6, R14, R13, R12, R11 ;  /* 0x0000000c0d0e7389 */ /* 0x00006400000c000b */
[----:B01----:R-:W-:Y:S01]  /*297d0*/  ENDCOLLECTIVE ;  /* 0x000000000000791b */ /* 0x003fe20003800000 */
.L_x_8886:
        /* <DEDUP_REMOVED lines=16> */
.L_x_8887:
[----:B------:R-:W-:Y:S02]  /*298e0*/  IMAD.MOV.U32 R13, RZ, RZ, R3 ;  /* 0x000000ffff0d7224 */ /* 0x000fe400078e0003 */
[----:B------:R-:W-:Y:S02]  /*298f0*/  IMAD.MOV.U32 R12, RZ, RZ, 0x7 ;  /* 0x00000007ff0c7424 */ /* 0x000fe400078e00ff */
[----:B------:R-:W-:-:S07]  /*29900*/  IMAD.MOV.U32 R5, RZ, RZ, R14 ;  /* 0x000000ffff057224 */ /* 0x000fce00078e000e */
[----:B------:R-:W-:Y:S05]  /*29910*/  WARPSYNC.COLLECTIVE R15, `(.L_x_8888) ;  /* 0x000000000f087348 */ /* 0x000fea0003c00000 */
[----:B------:R0:W1:Y:S02]  /*29920*/  SHFL.IDX P6, R14, R13, R12, R11 ;  /* 0x0000000c0d0e7389 */ /* 0x00006400000c000b */
[----:B01----:R-:W-:Y:S01]  /*29930*/  ENDCOLLECTIVE ;  /* 0x000000000000791b */ /* 0x003fe20003800000 */
.L_x_8888:
        /* <DEDUP_REMOVED lines=14> */
.L_x_8889:
[----:B------:R-:W-:Y:S01]  /*29a20*/  IMAD.MOV.U32 R3, RZ, RZ, R14 ;  /* 0x000000ffff037224 */ /* 0x000fe200078e000e */
[----:B------:R-:W-:Y:S06]  /*29a30*/  BRA `(.L_x_8890) ;  /* 0xffffff9c00287947 */ /* 0x000fec000383ffff */
.L_x_8700:
[----:B--2---:R-:W2:Y:S02]  /*29a40*/  LDL R2, [R1] ;  /* 0x0000000001027983 */ /* 0x004ea40000100800 */
[----:B--2---:R2:W3:Y:S02]  /*29a50*/  SYNCS.PHASECHK.TRANS64.TRYWAIT P0, [R2+URZ+0x28820], R0 ;  /* 0x02882000020075a7 */ /* 0x0044e4000800017f */
[----:B---3--:R-:W-:Y:S05]  /*29a60*/  @!P0 NANOSLEEP.SYNCS 0x989680 ;  /* 0x009896800000895d */ /* 0x008fea0003900000 */
[----:B------:R-:W3:Y:S02]  /*29a70*/  @!P0 SYNCS.PHASECHK.TRANS64 P0, [R2+URZ+0x28820], R0 ;  /* 0x02882000020085a7 */ /* 0x000ee4000800007f */
[----:B---3--:R-:W-:Y:S05]  /*29a80*/  @!P0 BRA `(.L_x_8700) ;  /* 0xfffffffc00ec8947 */ /* 0x008fea000383ffff */
[----:B------:R-:W-:Y:S05]  /*29a90*/  BRA `(.L_x_8891) ;  /* 0xffffff9c00987947 */ /* 0x000fea000383ffff */
.L_x_8709:
[----:B--2---:R2:W3:Y:S02]  /*29aa0*/  SYNCS.PHASECHK.TRANS64.TRYWAIT P0, [R3+URZ+0x28840], R2 ;  /* 0x02884002030075a7 */ /* 0x0044e4000800017f */
[----:B---3--:R-:W-:Y:S05]  /*29ab0*/  @!P0 NANOSLEEP.SYNCS 0x989680 ;  /* 0x009896800000895d */ /* 0x008fea0003900000 */
[----:B------:R-:W3:Y:S02]  /*29ac0*/  @!P0 SYNCS.PHASECHK.TRANS64 P0, [R3+URZ+0x28840], R2 ;  /* 0x02884002030085a7 */ /* 0x000ee4000800007f */
[----:B---3--:R-:W-:Y:S05]  /*29ad0*/  @!P0 BRA `(.L_x_8709) ;  /* 0xfffffffc00f08947 */ /* 0x008fea000383ffff */
[----:B------:R-:W-:Y:S05]  /*29ae0*/  BRA `(.L_x_8892) ;  /* 0xffffffa000647947 */ /* 0x000fea000383ffff */
.L_x_8715:
[----:B-1----:R1:W2:Y:S02]  /*29af0*/  SYNCS.PHASECHK.TRANS64.TRYWAIT P0, [R2+URZ+0x28860], R3 ;  /* 0x02886003020075a7 */ /* 0x0022a4000800017f */
[----:B--2---:R-:W-:Y:S05]  /*29b00*/  @!P0 NANOSLEEP.SYNCS 0x989680 ;  /* 0x009896800000895d */ /* 0x004fea0003900000 */
[----:B------:R-:W2:Y:S02]  /*29b10*/  @!P0 SYNCS.PHASECHK.TRANS64 P0, [R2+URZ+0x28860], R3 ;  /* 0x02886003020085a7 */ /* 0x000ea4000800007f */
[----:B--2---:R-:W-:Y:S05]  /*29b20*/  @!P0 BRA `(.L_x_8715) ;  /* 0xfffffffc00f08947 */ /* 0x004fea000383ffff */
[----:B------:R-:W-:Y:S05]  /*29b30*/  BRA `(.L_x_8893) ;  /* 0xffffffa400407947 */ /* 0x000fea000383ffff */
.L_x_8725:
[----:B--2---:R2:W3:Y:S02]  /*29b40*/  SYNCS.PHASECHK.TRANS64.TRYWAIT P0, [R3+URZ+0x28840], R2 ;  /* 0x02884002030075a7 */ /* 0x0044e4000800017f */
[----:B---3--:R-:W-:Y:S05]  /*29b50*/  @!P0 NANOSLEEP.SYNCS 0x989680 ;  /* 0x009896800000895d */ /* 0x008fea0003900000 */
[----:B------:R-:W3:Y:S02]  /*29b60*/  @!P0 SYNCS.PHASECHK.TRANS64 P0, [R3+URZ+0x28840], R2 ;  /* 0x02884002030085a7 */ /* 0x000ee4000800007f */
[----:B---3--:R-:W-:Y:S05]  /*29b70*/  @!P0 BRA `(.L_x_8725) ;  /* 0xfffffffc00f08947 */ /* 0x008fea000383ffff */
[----:B------:R-:W-:Y:S05]  /*29b80*/  BRA `(.L_x_8894) ;  /* 0xffffffa800ec7947 */ /* 0x000fea000383ffff */
.L_x_8731:
[----:B-1----:R1:W2:Y:S02]  /*29b90*/  SYNCS.PHASECHK.TRANS64.TRYWAIT P0, [R2+URZ+0x28860], R3 ;  /* 0x02886003020075a7 */ /* 0x0022a4000800017f */
[----:B--2---:R-:W-:Y:S05]  /*29ba0*/  @!P0 NANOSLEEP.SYNCS 0x989680 ;  /* 0x009896800000895d */ /* 0x004fea0003900000 */
[----:B------:R-:W2:Y:S02]  /*29bb0*/  @!P0 SYNCS.PHASECHK.TRANS64 P0, [R2+URZ+0x28860], R3 ;  /* 0x02886003020085a7 */ /* 0x000ea4000800007f */
[----:B--2---:R-:W-:Y:S05]  /*29bc0*/  @!P0 BRA `(.L_x_8731) ;  /* 0xfffffffc00f08947 */ /* 0x004fea000383ffff */
[----:B------:R-:W-:Y:S05]  /*29bd0*/  BRA `(.L_x_8895) ;  /* 0xffffffac00c87947 */ /* 0x000fea000383ffff */
.L_x_8741:
[----:B---3--:R3:W4:Y:S02]  /*29be0*/  SYNCS.PHASECHK.TRANS64.TRYWAIT P0, [R2+URZ+0x28840], R3 ;  /* 0x02884003020075a7 */ /* 0x008724000800017f */
[----:B----4-:R-:W-:Y:S05]  /*29bf0*/  @!P0 NANOSLEEP.SYNCS 0x989680 ;  /* 0x009896800000895d */ /* 0x010fea0003900000 */
[----:B------:R-:W4:Y:S02]  /*29c00*/  @!P0 SYNCS.PHASECHK.TRANS64 P0, [R2+URZ+0x28840], R3 ;  /* 0x02884003020085a7 */ /* 0x000f24000800007f */
[----:B----4-:R-:W-:Y:S05]  /*29c10*/  @!P0 BRA `(.L_x_8741) ;  /* 0xfffffffc00f08947 */ /* 0x010fea000383ffff */
[----:B------:R-:W-:Y:S05]  /*29c20*/  BRA `(.L_x_8896) ;  /* 0xffffffb400487947 */ /* 0x000fea000383ffff */
.L_x_8747:
[----:B-1----:R1:W2:Y:S02]  /*29c30*/  SYNCS.PHASECHK.TRANS64.TRYWAIT P0, [R2+URZ+0x28860], R5 ;  /* 0x02886005020075a7 */ /* 0x0022a4000800017f */
[----:B--2---:R-:W-:Y:S05]  /*29c40*/  @!P0 NANOSLEEP.SYNCS 0x989680 ;  /* 0x009896800000895d */ /* 0x004fea0003900000 */
[----:B------:R-:W2:Y:S02]  /*29c50*/  @!P0 SYNCS.PHASECHK.TRANS64 P0, [R2+URZ+0x28860], R5 ;  /* 0x02886005020085a7 */ /* 0x000ea4000800007f */
[----:B--2---:R-:W-:Y:S05]  /*29c60*/  @!P0 BRA `(.L_x_8747) ;  /* 0xfffffffc00f08947 */ /* 0x004fea000383ffff */
[----:B------:R-:W-:Y:S05]  /*29c70*/  BRA `(.L_x_8897) ;  /* 0xffffffb800207947 */ /* 0x000fea000383ffff */
.L_x_8759:
[----:B---3--:R3:W4:Y:S02]  /*29c80*/  SYNCS.PHASECHK.TRANS64.TRYWAIT P0, [R0+URZ+0x28860], R2 ;  /* 0x02886002000075a7 */ /* 0x008724000800017f */
[----:B----4-:R-:W-:Y:S05]  /*29c90*/  @!P0 NANOSLEEP.SYNCS 0x989680 ;  /* 0x009896800000895d */ /* 0x010fea0003900000 */
[----:B------:R-:W4:Y:S02]  /*29ca0*/  @!P0 SYNCS.PHASECHK.TRANS64 P0, [R0+URZ+0x28860], R2 ;  /* 0x02886002000085a7 */ /* 0x000f24000800007f */
[----:B----4-:R-:W-:Y:S05]  /*29cb0*/  @!P0 BRA `(.L_x_8759) ;  /* 0xfffffffc00f08947 */ /* 0x010fea000383ffff */
[----:B------:R-:W-:Y:S05]  /*29cc0*/  BRA `(.L_x_8898) ;  /* 0xffffffbc00807947 */ /* 0x000fea000383ffff */
.L_x_8767:
[----:B------:R-:W-:Y:S01]  /*29cd0*/  BSSY B0, `(.L_x_8899) ;  /* 0x0000008000007945 */ /* 0x000fe20003800000 */
[----:B------:R-:W-:Y:S02]  /*29ce0*/  IMAD.MOV.U32 R13, RZ, RZ, R16 ;  /* 0x000000ffff0d7224 */ /* 0x000fe400078e0010 */
[----:B------:R-:W-:Y:S02]  /*29cf0*/  IMAD.MOV.U32 R12, RZ, RZ, RZ ;  /* 0x000000ffff0c7224 */ /* 0x000fe400078e00ff */
[----:B0-----:R-:W-:Y:S02]  /*29d00*/  IMAD.MOV.U32 R11, RZ, RZ, 0x1f ;  /* 0x0000001fff0b7424 */ /* 0x001fe400078e00ff */
[----:B------:R-:W-:-:S07]  /*29d10*/  IMAD.MOV.U32 R15, RZ, RZ, -0x1 ;  /* 0xffffffffff0f7424 */ /* 0x000fce00078e00ff */
[----:B-1---5:R-:W-:Y:S05]  /*29d20*/  WARPSYNC.COLLECTIVE R15, `(.L_x_8900) ;  /* 0x000000000f087348 */ /* 0x022fea0003c00000 */
[----:B------:R0:W2:Y:S02]  /*29d30*/  SHFL.IDX P6, R14, R13, R12, R11 ;  /* 0x0000000c0d0e7389 */ /* 0x0000a400000c000b */
[----:B012--5:R-:W-:Y:S01]  /*29d40*/  ENDCOLLECTIVE ;  /* 0x000000000000791b */ /* 0x027fe20003800000 */
.L_x_8900:
[----:B------:R-:W-:Y:S05]  /*29d50*/  BSYNC B0 ;  /* 0x0000000000007941 */ /* 0x000fea0003800000 */
.L_x_8899:
        /* <DEDUP_REMOVED lines=10> */
.L_x_8901:
        /* <DEDUP_REMOVED lines=16> */
.L_x_8902:
        /* <DEDUP_REMOVED lines=9> */
.L_x_8903:
        /* <DEDUP_REMOVED lines=8> */
.L_x_8904:
        /* <DEDUP_REMOVED lines=8> */
.L_x_8905:
        /* <DEDUP_REMOVED lines=8> */
.L_x_8906:
        /* <DEDUP_REMOVED lines=9> */
.L_x_8907:
[----:B------:R-:W-:Y:S01]  /*2a1a0*/  IMAD.MOV.U32 R16, RZ, RZ, R14 ;  /* 0x000000ffff107224 */ /* 0x000fe200078e000e */
[----:B------:R-:W-:Y:S06]  /*2a1b0*/  BRA `(.L_x_8908) ;  /* 0xffffffc000107947 */ /* 0x000fec000383ffff */
.L_x_8772:
[----:B------:R-:W-:Y:S01]  /*2a1c0*/  BSSY B0, `(.L_x_8909) ;  /* 0x0000008000007945 */ /* 0x000fe20003800000 */
[----:B-----5:R-:W-:Y:S02]  /*2a1d0*/  IMAD.MOV.U32 R13, RZ, RZ, R2 ;  /* 0x000000ffff0d7224 */ /* 0x020fe400078e0002 */
[----:B------:R-:W-:Y:S02]  /*2a1e0*/  IMAD.MOV.U32 R12, RZ, RZ, 0x1 ;  /* 0x00000001ff0c7424 */ /* 0x000fe400078e00ff */
[----:B0-----:R-:W-:Y:S02]  /*2a1f0*/  IMAD.MOV.U32 R11, RZ, RZ, RZ ;  /* 0x000000ffff0b7224 */ /* 0x001fe400078e00ff */
[----:B------:R-:W-:-:S07]  /*2a200*/  IMAD.MOV.U32 R15, RZ, RZ, -0x1 ;  /* 0xffffffffff0f7424 */ /* 0x000fce00078e00ff */
[----:B-1----:R-:W-:Y:S05]  /*2a210*/  WARPSYNC.COLLECTIVE R15, `(.L_x_8910) ;  /* 0x000000000f087348 */ /* 0x002fea0003c00000 */
[----:B------:R0:W2:Y:S02]  /*2a220*/  SHFL.UP P6, R14, R13, R12, R11 ;  /* 0x0400000c0d0e7389 */ /* 0x0000a400000c000b */
[----:B012---:R-:W-:Y:S01]  /*2a230*/  ENDCOLLECTIVE ;  /* 0x000000000000791b */ /* 0x007fe20003800000 */
.L_x_8910:
[----:B------:R-:W-:Y:S05]  /*2a240*/  BSYNC B0 ;  /* 0x0000000000007941 */ /* 0x000fea0003800000 */
.L_x_8909:
        /* <DEDUP_REMOVED lines=12> */
.L_x_8911:
        /* <DEDUP_REMOVED lines=8> */
.L_x_8912:
        /* <DEDUP_REMOVED lines=8> */
.L_x_8913:
        /* <DEDUP_REMOVED lines=8> */
.L_x_8914:
        /* <DEDUP_REMOVED lines=9> */
.L_x_8915:
[----:B------:R-:W-:Y:S01]  /*2a520*/  IMAD.MOV.U32 R16, RZ, RZ, R14 ;  /* 0x000000ffff107224 */ /* 0x000fe200078e000e */
[----:B------:R-:W-:Y:S06]  /*2a530*/  BRA `(.L_x_8916) ;  /* 0xffffffbc00d07947 */ /* 0x000fec000383ffff */
.L_x_8774:
[----:B------:R-:W-:Y:S01]  /*2a540*/  BSSY B0, `(.L_x_8917) ;  /* 0x0000006000007945 */ /* 0x000fe20003800000 */
[----:B------:R-:W-:Y:S01]  /*2a550*/  PLOP3.LUT P6, PT, P6, PT, PT, 0x8, 0x0 ;  /* 0x000000000000781c */ /* 0x000fe200037ce170 */
[----:B------:R-:W-:-:S12]  /*2a560*/  IMAD.MOV.U32 R15, RZ, RZ, -0x1 ;  /* 0xffffffffff0f7424 */ /* 0x000fd800078e00ff */
[----:B01---5:R-:W-:Y:S05]  /*2a570*/  WARPSYNC.COLLECTIVE R15, `(.L_x_8918) ;  /* 0x000000000f087348 */ /* 0x023fea0003c00000 */
[----:B------:R-:W-:Y:S01]  /*2a580*/  VOTE.ANY R14, PT, P6 ;  /* 0x00000000000e7806 */ /* 0x000fe200030e0100 */
[----:B01---5:R-:W-:Y:S06]  /*2a590*/  ENDCOLLECTIVE ;  /* 0x000000000000791b */ /* 0x023fec0003800000 */
.L_x_8918:
[----:B------:R-:W-:Y:S05]  /*2a5a0*/  BSYNC B0 ;  /* 0x0000000000007941 */ /* 0x000fea0003800000 */
.L_x_8917:
        /* <DEDUP_REMOVED lines=9> */
.L_x_8919:
[----:B------:R-:W-:Y:S01]  /*2a640*/  IMAD.MOV.U32 R17, RZ, RZ, R14 ;  /* 0x000000ffff117224 */ /* 0x000fe200078e000e */
[----:B------:R-:W-:Y:S06]  /*2a650*/  BRA `(.L_x_8920) ;  /* 0xffffffbc00c07947 */ /* 0x000fec000383ffff */
.L_x_8776:
[----:B------:R-:W-:Y:S01]  /*2a660*/  BSSY B0, `(.L_x_8921) ;  /* 0x0000007000007945 */ /* 0x000fe20003800000 */
[----:B------:R-:W-:Y:S02]  /*2a670*/  IMAD.MOV.U32 R13, RZ, RZ, R3 ;  /* 0x000000ffff0d7224 */ /* 0x000fe400078e0003 */
[----:B0-----:R-:W-:Y:S02]  /*2a680*/  IMAD.MOV.U32 R11, RZ, RZ, 0x1f ;  /* 0x0000001fff0b7424 */ /* 0x001fe400078e00ff */
[----:B------:R-:W-:-:S07]  /*2a690*/  IMAD.MOV.U32 R15, RZ, RZ, -0x1 ;  /* 0xffffffffff0f7424 */ /* 0x000fce00078e00ff */
[----:B-123-5:R-:W-:Y:S05]  /*2a6a0*/  WARPSYNC.COLLECTIVE R15, `(.L_x_8922) ;  /* 0x000000000f087348 */ /* 0x02efea0003c00000 */
[----:B------:R0:W4:Y:S02]  /*2a6b0*/  SHFL.IDX P6, R14, R13, R12, R11 ;  /* 0x0000000c0d0e7389 */ /* 0x00012400000c000b */
[----:B012345:R-:W-:Y:S01]  /*2a6c0*/  ENDCOLLECTIVE ;  /* 0x000000000000791b */ /* 0x03ffe20003800000 */
.L_x_8922:
[----:B------:R-:W-:Y:S05]  /*2a6d0*/  BSYNC B0 ;  /* 0x0000000000007941 */ /* 0x000fea0003800000 */
.L_x_8921:
[----:B------:R-:W-:Y:S01]  /*2a6e0*/  IMAD.MOV.U32 R3, RZ, RZ, R14 ;  /* 0x000000ffff037224 */ /* 0x000fe200078e000e */
[----:B------:R-:W-:Y:S06]  /*2a6f0*/  BRA `(.L_x_8923) ;  /* 0xffffffbc00b47947 */ /* 0x000fec000383ffff */
.L_x_8780:
[----:B0-----:R0:W1:Y:S02]  /*2a700*/  SYNCS.PHASECHK.TRANS64.TRYWAIT P0, [R0+URZ+0x28820], R3 ;  /* 0x02882003000075a7 */ /* 0x001064000800017f */
[----:B-1----:R-:W-:Y:S05]  /*2a710*/  @!P0 NANOSLEEP.SYNCS 0x989680 ;  /* 0x009896800000895d */ /* 0x002fea0003900000 */
[----:B------:R-:W1:Y:S02]  /*2a720*/  @!P0 SYNCS.PHASECHK.TRANS64 P0, [R0+URZ+0x28820], R3 ;  /* 0x02882003000085a7 */ /* 0x000e64000800007f */
[----:B-1----:R-:W-:Y:S05]  /*2a730*/  @!P0 BRA `(.L_x_8780) ;  /* 0xfffffffc00f08947 */ /* 0x002fea000383ffff */
[----:B------:R-:W-:Y:S05]  /*2a740*/  BRA `(.L_x_8924) ;  /* 0xffffffc400387947 */ /* 0x000fea000383ffff */
.L_x_8781:
        /* <DEDUP_REMOVED lines=11> */
.L_x_8926:
[----:B------:R-:W-:Y:S05]  /*2a800*/  BSYNC B0 ;  /* 0x0000000000007941 */ /* 0x000fea0003800000 */
.L_x_8925:
[----:B------:R-:W-:Y:S05]  /*2a810*/  BRA `(.L_x_8927) ;  /* 0xffffffc400207947 */ /* 0x000fea000383ffff */
.L_x_8782:
[----:B------:R-:W-:Y:S01]  /*2a820*/  BSSY B0, `(.L_x_8928) ;  /* 0x0000006000007945 */ /* 0x000fe20003800000 */
[----:B------:R-:W-:-:S07]  /*2a830*/  IMAD.MOV.U32 R15, RZ, RZ, -0x1 ;  /* 0xffffffffff0f7424 */ /* 0x000fce00078e00ff */
[----:B01---5:R-:W-:Y:S05]  /*2a840*/  WARPSYNC.COLLECTIVE R15, `(.L_x_8929) ;  /* 0x000000000f0c7348 */ /* 0x023fea0003c00000 */
[----:B------:R-:W-:Y:S02]  /*2a850*/  ELECT P6, UR62, PT ;  /* 0x00000000003e782f */ /* 0x000fe400038c0000 */
[----:B------:R-:W-:Y:S01]  /*2a860*/  MOV R14, UR62 ;  /* 0x0000003e000e7c02 */ /* 0x000fe20008000f00 */
[----:B01---5:R-:W-:Y:S10]  /*2a870*/  ENDCOLLECTIVE ;  /* 0x000000000000791b */ /* 0x023ff40003800000 */
.L_x_8929:
[----:B------:R-:W-:Y:S05]  /*2a880*/  BSYNC B0 ;  /* 0x0000000000007941 */ /* 0x000fea0003800000 */
.L_x_8928:
[----:B------:R-:W-:Y:S05]  /*2a890*/  BRA `(.L_x_8930) ;  /* 0xffffffc400147947 */ /* 0x000fea000383ffff */
.L_x_8784:
[----:B0-----:R0:W1:Y:S02]  /*2a8a0*/  SYNCS.PHASECHK.TRANS64.TRYWAIT P0, [R6+URZ], R5 ;  /* 0x00000005060075a7 */ /* 0x001064000800017f */
[----:B-1----:R-:W-:Y:S05]  /*2a8b0*/  @!P0 NANOSLEEP.SYNCS 0x989680 ;  /* 0x009896800000895d */ /* 0x002fea0003900000 */
[----:B------:R-:W1:Y:S02]  /*2a8c0*/  @!P0 SYNCS.PHASECHK.TRANS64 P0, [R6+URZ], R5 ;  /* 0x00000005060085a7 */ /* 0x000e64000800007f */
[----:B-1----:R-:W-:Y:S05]  /*2a8d0*/  @!P0 BRA `(.L_x_8784) ;  /* 0xfffffffc00f08947 */ /* 0x002fea000383ffff */
[----:B------:R-:W-:Y:S05]  /*2a8e0*/  BRA `(.L_x_8931) ;  /* 0xffffffc400507947 */ /* 0x000fea000383ffff */
.L_x_8785:
[----:B-1----:R1:W2:Y:S02]  /*2a8f0*/  SYNCS.PHASECHK.TRANS64.TRYWAIT P0, [R7+URZ], R2 ;  /* 0x00000002070075a7 */ /* 0x0022a4000800017f */
[----:B--2---:R-:W-:Y:S05]  /*2a900*/  @!P0 NANOSLEEP.SYNCS 0x989680 ;  /* 0x009896800000895d */ /* 0x004fea0003900000 */
[----:B------:R-:W2:Y:S02]  /*2a910*/  @!P0 SYNCS.PHASECHK.TRANS64 P0, [R7+URZ], R2 ;  /* 0x00000002070085a7 */ /* 0x000ea4000800007f */
[----:B--2---:R-:W-:Y:S05]  /*2a920*/  @!P0 BRA `(.L_x_8785) ;  /* 0xfffffffc00f08947 */ /* 0x004fea000383ffff */
[----:B------:R-:W-:Y:S05]  /*2a930*/  BRA `(.L_x_8932) ;  /* 0xffffffc400447947 */ /* 0x000fea000383ffff */
.L_x_8787:
[----:B--2---:R2:W3:Y:S02]  /*2a940*/  SYNCS.PHASECHK.TRANS64.TRYWAIT P0, [R4+URZ], R5 ;  /* 0x00000005040075a7 */ /* 0x0044e4000800017f */
[----:B---3--:R-:W-:Y:S05]  /*2a950*/  @!P0 NANOSLEEP.SYNCS 0x989680 ;  /* 0x009896800000895d */ /* 0x008fea0003900000 */
[----:B------:R-:W3:Y:S02]  /*2a960*/  @!P0 SYNCS.PHASECHK.TRANS64 P0, [R4+URZ], R5 ;  /* 0x00000005040085a7 */ /* 0x000ee4000800007f */
[----:B---3--:R-:W-:Y:S05]  /*2a970*/  @!P0 BRA `(.L_x_8787) ;  /* 0xfffffffc00f08947 */ /* 0x008fea000383ffff */
[----:B------:R-:W-:Y:S05]  /*2a980*/  BRA `(.L_x_8933) ;  /* 0xffffffc4004c7947 */ /* 0x000fea000383ffff */
.L_x_8934:
        /* <DEDUP_REMOVED lines=15> */
.L_x_15315:


//--------------------- .text._ZN7cutlass13device_kernelIN5flash11enable_sm90INS1_16FlashAttnFwdSm90INS1_25CollectiveMainloopFwdSm90ILi2EN4cute5tupleIJNS5_1CILi1EEES8_S8_EEENS6_IJNS7_ILi128EEESA_SA_EEELi128ENS_10bfloat16_tEfNS_4arch4Sm90ELb1ELb0ELb1ELb0ELb0ELb0ELb0ELb1ELb1ELb1ELb0ELb0EEENS1_21CollectiveEpilogueFwdISB_S9_SC_SE_Li256ELb0ELb1ELb0ELb0EEENS1_30DynamicPersistentTileSchedulerILi256ELi128ELb0ELb1ELb1EEEEEEEEEvNT_6ParamsE --------------------------
	.section	.text._ZN7cutlass13device_kernelIN5flash11enable_sm90INS1_16FlashAttnFwdSm90INS1_25CollectiveMainloopFwdSm90ILi2EN4cute5tupleIJNS5_1CILi1EEES8_S8_EEENS6_IJNS7_ILi128EEESA_SA_EEELi128ENS_10bfloat16_tEfNS_4arch4Sm90ELb1ELb0ELb1ELb0ELb0ELb0ELb0ELb1ELb1ELb1ELb0ELb0EEENS1_21CollectiveEpilogueFwdISB_S9_SC_SE_Li256ELb0ELb1ELb0ELb0EEENS1_30DynamicPersistentTileSchedulerILi256ELi128ELb0ELb1ELb1EEEEEEEEEvNT_6ParamsE,"ax",@progbits
	.align	128
.text._ZN7cutlass13device_kernelIN5flash11enable_sm90INS1_16FlashAttnFwdSm90INS1_25CollectiveMainloopFwdSm90ILi2EN4cute5tupleIJNS5_1CILi1EEES8_S8_EEENS6_IJNS7_ILi128EEESA_SA_EEELi128ENS_10bfloat16_tEfNS_4arch4Sm90ELb1ELb0ELb1ELb0ELb0ELb0ELb0ELb1ELb1ELb1ELb0ELb0EEENS1_21CollectiveEpilogueFwdISB_S9_SC_SE_Li256ELb0ELb1ELb0ELb0EEENS1_30DynamicPersistentTileSchedulerILi256ELi128ELb0ELb1ELb1EEEEEEEEEvNT_6ParamsE:
        .type           _ZN7cutlass13device_kernelIN5flash11enable_sm90INS1_16FlashAttnFwdSm90INS1_25CollectiveMainloopFwdSm90ILi2EN4cute5tupleIJNS5_1CILi1EEES8_S8_EEENS6_IJNS7_ILi128EEESA_SA_EEELi128ENS_10bfloat16_tEfNS_4arch4Sm90ELb1ELb0ELb1ELb0ELb0ELb0ELb0ELb1ELb1ELb1ELb0ELb0EEENS1_21CollectiveEpilogueFwdISB_S9_SC_SE_Li256ELb0ELb1ELb0ELb0EEENS1_30DynamicPersistentTileSchedulerILi256ELi128ELb0ELb1ELb1EEEEEEEEEvNT_6ParamsE,@function
        .size           _ZN7cutlass13device_kernelIN5flash11enable_sm90INS1_16FlashAttnFwdSm90INS1_25CollectiveMainloopFwdSm90ILi2EN4cute5tupleIJNS5_1CILi1EEES8_S8_EEENS6_IJNS7_ILi128EEESA_SA_EEELi128ENS_10bfloat16_tEfNS_4arch4Sm90ELb1ELb0ELb1ELb0ELb0ELb0ELb0ELb1ELb1ELb1ELb0ELb0EEENS1_21CollectiveEpilogueFwdISB_S9_SC_SE_Li256ELb0ELb1ELb0ELb0EEENS1_30DynamicPersistentTileSchedulerILi256ELi128ELb0ELb1ELb1EEEEEEEEEvNT_6ParamsE,(.L_x_15316 - _ZN7cutlass13device_kernelIN5flash11enable_sm90INS1_16FlashAttnFwdSm90INS1_25CollectiveMainloopFwdSm90ILi2EN4cute5tupleIJNS5_1CILi1EEES8_S8_EEENS6_IJNS7_ILi128EEESA_SA_EEELi128ENS_10bfloat16_tEfNS_4arch4Sm90ELb1ELb0ELb1ELb0ELb0ELb0ELb0ELb1ELb1ELb1ELb0ELb0EEENS1_21CollectiveEpilogueFwdISB_S9_SC_SE_Li256ELb0ELb1ELb0ELb0EEENS1_30DynamicPersistentTileSchedulerILi256ELi128ELb0ELb1ELb1EEEEEEEEEvNT_6ParamsE)
        .other          _ZN7cutlass13device_kernelIN5flash11enable_sm90INS1_16FlashAttnFwdSm90INS1_25CollectiveMainloopFwdSm90ILi2EN4cute5tupleIJNS5_1CILi1EEES8_S8_EEENS6_IJNS7_ILi128EEESA_SA_EEELi128ENS_10bfloat16_tEfNS_4arch4Sm90ELb1ELb0ELb1ELb0ELb0ELb0ELb0ELb1ELb1ELb1ELb0ELb0EEENS1_21CollectiveEpilogueFwdISB_S9_SC_SE_Li256ELb0ELb1ELb0ELb0EEENS1_30DynamicPersistentTileSchedulerILi256ELi128ELb0ELb1ELb1EEEEEEEEEvNT_6ParamsE,@"STO_CUDA_ENTRY STV_DEFAULT"
_ZN7cutlass13device_kernelIN5flash11enable_sm90INS1_16FlashAttnFwdSm90INS1_25CollectiveMainloopFwdSm90ILi2EN4cute5tupleIJNS5_1CILi1EEES8_S8_EEENS6_IJNS7_ILi128EEESA_SA_EEELi128ENS_10bfloat16_tEfNS_4arch4Sm90ELb1ELb0ELb1ELb0ELb0ELb0ELb0ELb1ELb1ELb1ELb0ELb0EEENS1_21CollectiveEpilogueFwdISB_S9_SC_SE_Li256ELb0ELb1ELb0ELb0EEENS1_30DynamicPersistentTileSchedulerILi256ELi128ELb0ELb1ELb1EEEEEEEEEvNT_6ParamsE:
        /* <DEDUP_REMOVED lines=18> */
.L_x_8936:
[----:B------:R-:W-:Y:S05]  /*0120*/  BSYNC B0 ;  /* 0x0000000000007941 */ /* 0x000fea0003800000 */
.L_x_8935:
        /* <DEDUP_REMOVED lines=41> */
.L_x_8937:
        /* <DEDUP_REMOVED lines=22> */
.L_x_8938:
        /* <DEDUP_REMOVED lines=18> */
.L_x_8939:
        /* <DEDUP_REMOVED lines=22> */
.L_x_8940:
        /* <DEDUP_REMOVED lines=22> */
.L_x_8941:
[----:B------:R-:W-:Y:S01]  /*0900*/  PLOP3.LUT P0, PT, PT, PT, UP0, 0x80, 0x0 ;  /* 0x000000000000781c */ /* 0x000fe20003f0f008 */
[----:B------:R-:W-:Y:S01]  /*0910*/  UMOV UR38, 0x1 ;  /* 0x0000000100267882 */ /* 0x000fe20000000000 */
[----:B------:R-:W-:Y:S01]  /*0920*/  NOP ;  /* 0x0000000000007918 */ /* 0x000fe20000000000 */
[----:B------:R-:W-:Y:S01]  /*0930*/  USEL UR38, UR38, 0x2, !UP0 ;  /* 0x0000000226267887 */ /* 0x000fe2000c000000 */
[----:B------:R-:W-:Y:S01]  /*0940*/  ULDC.64 UR46, c[0x0][0x208] ;  /* 0x00008200002e7ab9 */ /* 0x000fe20000000a00 */
[----:B012-4-:R-:W-:Y:S08]  /*0950*/  BAR.SYNC.DEFER_BLOCKING 0x0 ;  /* 0x0000000000007b1d */ /* 0x017ff00000010000 */
[----:B------:R-:W-:Y:S05]  /*0960*/  @!P0 BRA `(.L_x_8942) ;  /* 0x000000b8007c8947 */ /* 0x000fea0003800000 */
.L_x_8943:
        /* <DEDUP_REMOVED lines=21> */
[CC--:B------:R-:W-:Y:S02]  /*0ac0*/  LEA.HI R4, R3.reuse, R190.reuse, RZ, 0x5 ;  /* 0x000000be03047211 */ /* 0x0c0fe400078f28ff */
[----:B------:R-:W-:Y:S02]  /*0ad0*/  LOP3.LUT R5, R0, 0xffffff80, RZ, 0xc0, !PT ;  /* 0xffffff8000057812 */ /* 0x000fe400078ec0ff */
[----:B------:R-:W-:Y:S01]  /*0ae0*/  LEA.HI R2, R3, R190, RZ, 0x4 ;  /* 0x000000be03027211 */ /* 0x000fe200078f20ff */
[----:B------:R-:W-:Y:S01]  /*0af0*/  IMAD.SHL.U32 R4, R4, 0x20, RZ ;  /* 0x0000002004047824 */ /* 0x000fe200078e00ff */
[----:B------:R-:W-:Y:S01]  /*0b00*/  SHF.R.S32.HI R185, RZ, 0x7, R0 ;  /* 0x00000007ffb97819 */ /* 0x000fe20000011400 */
[----:B------:R-:W-:Y:S01]  /*0b10*/  IMAD.IADD R184, R190, 0x1, -R5 ;  /* 0x00000001beb87824 */ /* 0x000fe200078e0a05 */
[----:B------:R-:W-:-:S02]  /*0b20*/  SHF.R.S32.HI R7, RZ, 0x4, R2 ;  /* 0x00000004ff077819 */ /* 0x000fc40000011402 */
[----:B------:R-:W-:Y:S02]  /*0b30*/  LOP3.LUT R5, R2, 0x3fffff0, RZ, 0xc0, !PT ;  /* 0x03fffff002057812 */ /* 0x000fe400078ec0ff */
[----:B------:R-:W-:Y:S02]  /*0b40*/  LOP3.LUT R4, R4, 0xfffffc00, RZ, 0xc0, !PT ;  /* 0xfffffc0004047812 */ /* 0x000fe400078ec0ff */
[----:B------:R-:W-:Y:S01]  /*0b50*/  LEA.HI R2, R2, R7, RZ, 0x1 ;  /* 0x0000000702027211 */ /* 0x000fe200078f08ff */
[----:B------:R-:W-:Y:S01]  /*0b60*/  IMAD.IADD R5, R190, 0x1, -R5 ;  /* 0x00000001be057824 */ /* 0x000fe200078e0a05 */
[----:B------:R-:W-:Y:S02]  /*0b70*/  SHF.R.S32.HI R9, RZ, 0x1f, R184 ;  /* 0x0000001fff097819 */ /* 0x000fe400000114b8 */
[----:B------:R-:W-:Y:S01]  /*0b80*/  LOP3.LUT R2, R2, 0x1ffffffe, RZ, 0xc0, !PT ;  /* 0x1ffffffe02027812 */ /* 0x000fe200078ec0ff */
[----:B------:R-:W-:Y:S01]  /*0b90*/  IMAD R5, R5, 0x40, R4 ;  /* 0x0000004005057824 */ /* 0x000fe200078e0204 */
[----:B------:R-:W-:-:S02]  /*0ba0*/  LEA.HI R4, R3, R190, RZ, 0x2 ;  /* 0x000000be03047211 */ /* 0x000fc400078f10ff */
[----:B------:R-:W-:Y:S01]  /*0bb0*/  LEA.HI R6, R9, R184, RZ, 0x2 ;  /* 0x000000b809067211 */ /* 0x000fe200078f10ff */
[----:B------:R-:W-:Y:S01]  /*0bc0*/  IMAD.IADD R2, R7, 0x1, -R2 ;  /* 0x0000000107027824 */ /* 0x000fe200078e0a02 */
[----:B------:R-:W-:Y:S02]  /*0bd0*/  LOP3.LUT R7, R4, 0xfffffffc, RZ, 0xc0, !PT ;  /* 0xfffffffc04077812 */ /* 0x000fe400078ec0ff */
[--C-:B------:R-:W-:Y:S01]  /*0be0*/  SHF.R.S32.HI R8, RZ, 0x2, R6.reuse ;  /* 0x00000002ff087819 */ /* 0x100fe20000011406 */
[----:B------:R-:W-:Y:S01]  /*0bf0*/  IMAD R187, R2, 0x8, R5 ;  /* 0x0000000802bb7824 */ /* 0x000fe200078e0205 */
[----:B------:R-:W-:Y:S01]  /*0c00*/  SHF.R.S32.HI R11, RZ, 0x1f, R6 ;  /* 0x0000001fff0b7819 */ /* 0x000fe20000011406 */
[----:B------:R-:W-:Y:S01]  /*0c10*/  IMAD.IADD R7, R190, 0x1, -R7 ;  /* 0x00000001be077824 */ /* 0x000fe200078e0a07 */
[----:B------:R-:W-:Y:S02]  /*0c20*/  LEA.HI R3, R3, R190, RZ, 0x3 ;  /* 0x000000be03037211 */ /* 0x000fe400078f18ff */
[----:B------:R-:W-:-:S02]  /*0c30*/  LEA.HI R11, R11, R8, RZ, 0x3 ;  /* 0x000000080b0b7211 */ /* 0x000fc400078f18ff */
[----:B------:R-:W-:Y:S02]  /*0c40*/  LEA.HI R2, R7, R7, RZ, 0x1 ;  /* 0x0000000707027211 */ /* 0x000fe400078f08ff */
[----:B------:R-:W-:Y:S02]  /*0c50*/  LOP3.LUT R19, R3, 0xfffffff8, RZ, 0xc0, !PT ;  /* 0xfffffff803137812 */ /* 0x000fe400078ec0ff */
[----:B------:R-:W-:Y:S02]  /*0c60*/  LOP3.LUT R11, R11, 0xfffffff8, RZ, 0xc0, !PT ;  /* 0xfffffff80b0b7812 */ /* 0x000fe400078ec0ff */
[----:B------:R-:W-:Y:S01]  /*0c70*/  LEA.HI R9, R9, R184, RZ, 0x5 ;  /* 0x000000b809097211 */ /* 0x000fe200078f28ff */
[----:B------:R-:W-:Y:S01]  /*0c80*/  IMAD.IADD R19, R190, 0x1, -R19 ;  /* 0x00000001be137824 */ /* 0x000fe200078e0a13 */
[----:B------:R-:W-:Y:S01]  /*0c90*/  LEA.HI R0, R0, R185, RZ, 0x1 ;  /* 0x000000b900007211 */ /* 0x000fe200078f08ff */
[----:B------:R-:W-:Y:S01]  /*0ca0*/  IMAD.IADD R8, R8, 0x1, -R11 ;  /* 0x0000000108087824 */ /* 0x000fe200078e0a0b */
[----:B------:R-:W-:-:S02]  /*0cb0*/  LOP3.LUT R2, R2, 0x1ffffffe, RZ, 0xc0, !PT ;  /* 0x1ffffffe02027812 */ /* 0x000fc400078ec0ff */
[----:B------:R-:W-:Y:S02]  /*0cc0*/  SHF.R.S32.HI R9, RZ, 0x5, R9 ;  /* 0x00000005ff097819 */ /* 0x000fe40000011409 */
[----:B------:R-:W-:Y:S01]  /*0cd0*/  LOP3.LUT R0, R0, 0x3fffffe, RZ, 0xc0, !PT ;  /* 0x03fffffe00007812 */ /* 0x000fe200078ec0ff */
[----:B------:R-:W-:Y:S01]  /*0ce0*/  IMAD.IADD R17, R7, 0x1, -R2 ;  /* 0x0000000107117824 */ /* 0x000fe200078e0a02 */
[----:B------:R-:W-:Y:S01]  /*0cf0*/  LOP3.LUT R5, R6, 0x7ffffffc, RZ, 0xc0, !PT ;  /* 0x7ffffffc06057812 */ /* 0x000fe200078ec0ff */
[----:B------:R-:W-:Y:S01]  /*0d00*/  IMAD.SHL.U32 R2, R19, 0x8, RZ ;  /* 0x0000000813027824 */ /* 0x000fe200078e00ff */
[----:B------:R-:W-:Y:S01]  /*0d10*/  SHF.R.S32.HI R22, RZ, 0x3, R3 ;  /* 0x00000003ff167819 */ /* 0x000fe20000011403 */
[----:B------:R-:W-:Y:S02]  /*0d20*/  IMAD R9, R9, 0x10, R8 ;  /* 0x0000001009097824 */ /* 0x000fe400078e0208 */
[----:B------:R-:W-:Y:S01]  /*0d30*/  IMAD.IADD R0, R185, 0x1, -R0 ;  /* 0x00000001b9007824 */ /* 0x000fe200078e0a00 */
[----:B------:R-:W-:Y:S01]  /*0d40*/  SHF.R.S32.HI R189, RZ, 0x1f, R2 ;  /* 0x0000001fffbd7819 */ /* 0x000fe20000011402 */
[----:B------:R-:W-:-:S02]  /*0d50*/  VIADD R18, R2, 0x40 ;  /* 0x0000004002127836 */ /* 0x000fc40000000000 */
[----:B------:R-:W-:Y:S02]  /*0d60*/  IMAD R186, R0, 0x40, R9 ;  /* 0x0000004000ba7824 */ /* 0x000fe400078e0209 */
[----:B------:R-:W-:Y:S01]  /*0d70*/  IMAD.IADD R16, R184, 0x1, -R5 ;  /* 0x00000001b8107824 */ /* 0x000fe200078e0a05 */
[----:B------:R-:W-:Y:S01]  /*0d80*/  SHF.R.S32.HI R188, RZ, 0x1f, R18 ;  /* 0x0000001fffbc7819 */ /* 0x000fe20000011412 */
[----:B------:R-:W-:-:S07]  /*0d90*/  IMAD R17, R17, 0x8, R186 ;  /* 0x0000000811117824 */ /* 0x000fce00078e02ba */
.L_x_8994:
        /* <DEDUP_REMOVED lines=21> */
.L_x_8944:
[----:B------:R-:W-:Y:S01]  /*0ef0*/  ULDC UR7, c[0x0][0xc54] ;  /* 0x0003150000077ab9 */ /* 0x000fe20000000800 */
[----:B------:R-:W-:Y:S01]  /*0f00*/  UMOV UR6, UR9 ;  /* 0x0000000900067c82 */ /* 0x000fe20008000000 */
[----:B------:R-:W-:-:S11]  /*0f10*/  UISETP.NE.AND UP0, UPT, UR7, 0x1, UPT ;  /* 0x000000010700788c */ /* 0x000fd6000bf05270 */
[----:B------:R-:W-:Y:S02]  /*0f20*/  @UP0 ULDC.64 UR10, c[0x0][0xc58] ;  /* 0x00031600000a0ab9 */ /* 0x000fe40000000a00 */
[----:B------:R-:W-:-:S04]  /*0f30*/  UIMAD.WIDE.U32 UR4, UR9, UR10, URZ ;  /* 0x0000000a090472a5 */ /* 0x000fc8000f8e003f */
[----:B------:R-:W-:-:S04]  /*0f40*/  @UP0 USHF.R.U32.HI UR6, URZ, UR11, UR5 ;  /* 0x0000000b3f060299 */ /* 0x000fc80008011605 */
[----:B------:R-:W-:-:S12]  /*0f50*/  UIMAD UR4, UR6, UR7, URZ ;  /* 0x00000007060472a4 */ /* 0x000fd8000f8e023f */
.L_x_8945:
[----:B------:R-:W-:Y:S01]  /*0f60*/  ULDC.64 UR10, c[0x0][0x418] ;  /* 0x00010600000a7ab9 */ /* 0x000fe20000000a00 */
[----:B------:R-:W-:Y:S01]  /*0f70*/  ULOP3.LUT UR6, URZ, UR6, URZ, 0x33, !UPT ;  /* 0x000000063f067292 */ /* 0x000fe2000f8e333f */
[----:B------:R-:W-:Y:S01]  /*0f80*/  PLOP3.LUT P0, PT, PT, PT, PT, 0x80, 0x0 ;  /* 0x000000000000781c */ /* 0x000fe20003f0f070 */
[----:B------:R-:W-:Y:S01]  /*0f90*/  UISETP.NE.U32.AND UP0, UPT, UR10, URZ, UPT ;  /* 0x0000003f0a00728c */ /* 0x000fe2000bf05070 */
[----:B------:R-:W-:Y:S01]  /*0fa0*/  IMAD.MOV.U32 R0, RZ, RZ, RZ ;  /* 0x000000ffff007224 */ /* 0x000fe200078e00ff */
[----:B------:R-:W-:Y:S01]  /*0fb0*/  ULDC UR5, c[0x0][0xc3c] ;  /* 0x00030f0000057ab9 */ /* 0x000fe20000000800 */
[----:B------:R-:W-:Y:S01]  /*0fc0*/  UIADD3 UR4, UR9, -UR4, URZ ;  /* 0x8000000409047290 */ /* 0x000fe2000fffe03f */
[----:B------:R-:W-:Y:S01]  /*0fd0*/  IMAD.MOV.U32 R3, RZ, RZ, RZ ;  /* 0x000000ffff037224 */ /* 0x000fe200078e00ff */
[----:B------:R-:W-:Y:S01]  /*0fe0*/  UISETP.NE.AND.EX UP0, UPT, UR11, URZ, UPT, UP0 ;  /* 0x0000003f0b00728c */ /* 0x000fe2000bf05300 */
[----:B------:R-:W-:Y:S01]  /*0ff0*/  CS2R R150, SRZ ;  /* 0x0000000000967805 */ /* 0x000fe2000001ff00 */
[----:B------:R-:W-:Y:S01]  /*1000*/  UIADD3 UR6, UR6, UR5, URZ ;  /* 0x0000000506067290 */ /* 0x000fe2000fffe03f */
[----:B------:R-:W-:Y:S01]  /*1010*/  CS2R R148, SRZ ;  /* 0x0000000000947805 */ /* 0x000fe2000001ff00 */
[----:B------:R-:W-:Y:S01]  /*1020*/  ULDC UR11, c[0x0][0x448] ;  /* 0x00011200000b7ab9 */ /* 0x000fe20000000800 */
[----:B------:R-:W-:Y:S01]  /*1030*/  ULDC UR10, c[0x0][0xc54] ;  /* 0x00031500000a7ab9 */ /* 0x000fe20000000800 */
[----:B------:R-:W-:Y:S01]  /*1040*/  UISETP.NE.AND UP2, UPT, UR11, 0x1, UPT ;  /* 0x000000010b00788c */ /* 0x000fe2000bf45270 */
[----:B------:R-:W-:Y:S01]  /*1050*/  CS2R R146, SRZ ;  /* 0x0000000000927805 */ /* 0x000fe2000001ff00 */
[----:B------:R-:W-:Y:S01]  /*1060*/  USHF.L.U32 UR36, UR6, 0x7, URZ ;  /* 0x0000000706247899 */ /* 0x000fe2000800063f */
[----:B------:R-:W-:Y:S01]  /*1070*/  CS2R R144, SRZ ;  /* 0x0000000000907805 */ /* 0x000fe2000001ff00 */
[----:B------:R-:W-:Y:S01]  /*1080*/  UIMAD UR10, UR8, UR10, UR4 ;  /* 0x0000000a080a72a4 */ /* 0x000fe2000f8e0204 */
[----:B------:R-:W-:Y:S01]  /*1090*/  CS2R R142, SRZ ;  /* 0x00000000008e7805 */ /* 0x000fe2000001ff00 */
[----:B------:R-:W-:Y:S01]  /*10a0*/  UIADD3 UR6, UR36, 0x7f, URZ ;  /* 0x0000007f24067890 */ /* 0x000fe2000fffe03f */
[----:B------:R-:W-:Y:S01]  /*10b0*/  CS2R R140, SRZ ;  /* 0x00000000008c7805 */ /* 0x000fe2000001ff00 */
[----:B------:R-:W-:Y:S01]  /*10c0*/  ULDC UR49, c[0x0][0x424] ;  /* 0x0001090000317ab9 */ /* 0x000fe20000000800 */
[----:B------:R-:W-:Y:S01]  /*10d0*/  ULDC UR7, c[0x0][0x288] ;  /* 0x0000a20000077ab9 */ /* 0x000fe20000000800 */
[----:B------:R-:W-:Y:S01]  /*10e0*/  USEL UR49, UR49, 0x1, UP0 ;  /* 0x0000000131317887 */ /* 0x000fe20008000000 */
[----:B------:R-:W-:Y:S01]  /*10f0*/  CS2R R138, SRZ ;  /* 0x00000000008a7805 */ /* 0x000fe2000001ff00 */
[----:B------:R-:W-:Y:S01]  /*1100*/  @UP2 ULDC UR4, c[0x0][0x44c] ;  /* 0x0001130000042ab9 */ /* 0x000fe20000000800 */
[----:B------:R-:W-:Y:S01]  /*1110*/  UIADD3 UR7, -UR7, 0x80, URZ ;  /* 0x0000008007077890 */ /* 0x000fe2000fffe13f */
[----:B------:R-:W-:Y:S01]  /*1120*/  CS2R R136, SRZ ;  /* 0x0000000000887805 */ /* 0x000fe2000001ff00 */
[----:B------:R-:W-:Y:S01]  /*1130*/  UIMAD.WIDE.U32 UR4, UR6, UR4, URZ ;  /* 0x00000004060472a5 */ /* 0x000fe2000f8e003f */
[----:B------:R-:W-:Y:S01]  /*1140*/  CS2R R134, SRZ ;  /* 0x0000000000867805 */ /* 0x000fe2000001ff00 */
[----:B------:R-:W-:Y:S01]  /*1150*/  ULDC UR9, c[0x0][0x2f0] ;  /* 0x0000bc0000097ab9 */ /* 0x000fe20000000800 */
[----:B------:R-:W-:Y:S01]  /*1160*/  @UP2 ULDC UR11, c[0x0][0x450] ;  /* 0x00011400000b2ab9 */ /* 0x000fe20000000800 */
[----:B------:R-:W-:Y:S01]  /*1170*/  UIMAD UR7, UR49, UR9, UR7 ;  /* 0x00000009310772a4 */ /* 0x000fe2000f8e0207 */
[----:B------:R-:W-:Y:S01]  /*1180*/  CS2R R132, SRZ ;  /* 0x0000000000847805 */ /* 0x000fe2000001ff00 */
[----:B------:R-:W-:Y:S01]  /*1190*/  @UP2 USHF.R.U32.HI UR6, URZ, UR11, UR5 ;  /* 0x0000000b3f062299 */ /* 0x000fe20008011605 */
[----:B------:R-:W-:Y:S01]  /*11a0*/  CS2R R130, SRZ ;  /* 0x0000000000827805 */ /* 0x000fe2000001ff00 */
[----:B------:R-:W-:Y:S01]  /*11b0*/  UIMAD UR4, UR49, UR9, 0x7f ;  /* 0x0000007f310474a4 */ /* 0x000fe2000f8e0209 */
[----:B------:R-:W-:Y:S01]  /*11c0*/  CS2R R128, SRZ ;  /* 0x0000000000807805 */ /* 0x000fe2000001ff00 */
[----:B------:R-:W-:Y:S01]  /*11d0*/  UIADD3 UR6, UR7, UR6, URZ ;  /* 0x0000000607067290 */ /* 0x000fe2000fffe03f */
[----:B------:R-:W-:Y:S01]  /*11e0*/  CS2R R126, SRZ ;  /* 0x00000000007e7805 */ /* 0x000fe2000001ff00 */
[----:B------:R-:W-:Y:S01]  /*11f0*/  USHF.R.S32.HI UR5, URZ, 0x1f, UR4 ;  /* 0x0000001f3f057899 */ /* 0x000fe20008011404 */
[----:B------:R-:W-:Y:S01]  /*1200*/  CS2R R124, SRZ ;  /* 0x00000000007c7805 */ /* 0x000fe2000001ff00 */
[----:B------:R-:W-:Y:S01]  /*1210*/  USHF.R.S32.HI UR7, URZ, 0x1f, UR6 ;  /* 0x0000001f3f077899 */ /* 0x000fe20008011406 */
[----:B------:R-:W-:Y:S01]  /*1220*/  CS2R R122, SRZ ;  /* 0x00000000007a7805 */ /* 0x000fe2000001ff00 */
[----:B------:R-:W-:Y:S01]  /*1230*/  ULEA.HI UR5, UR5, UR4, URZ, 0x7 ;  /* 0x0000000405057291 */ /* 0x000fe2000f8f383f */
[----:B------:R-:W-:Y:S01]  /*1240*/  CS2R R120, SRZ ;  /* 0x0000000000787805 */ /* 0x000fe2000001ff00 */
[----:B------:R-:W-:Y:S01]  /*1250*/  ULEA.HI UR7, UR7, UR6, URZ, 0x7 ;  /* 0x0000000607077291 */ /* 0x000fe2000f8f383f */
[----:B------:R-:W-:Y:S01]  /*1260*/  CS2R R118, SRZ ;  /* 0x0000000000767805 */ /* 0x000fe2000001ff00 */
[----:B------:R-:W-:Y:S01]  /*1270*/  USHF.R.S32.HI UR54, URZ, 0x7, UR5 ;  /* 0x000000073f367899 */ /* 0x000fe20008011405 */
[----:B------:R-:W-:Y:S01]  /*1280*/  CS2R R116, SRZ ;  /* 0x0000000000747805 */ /* 0x000fe2000001ff00 */
[----:B------:R-:W-:Y:S01]  /*1290*/  USHF.R.S32.HI UR7, URZ, 0x7, UR7 ;  /* 0x000000073f077899 */ /* 0x000fe20008011407 */
[----:B------:R-:W-:Y:S01]  /*12a0*/  CS2R R114, SRZ ;  /* 0x0000000000727805 */ /* 0x000fe2000001ff00 */
[----:B------:R-:W-:Y:S01]  /*12b0*/  ULDC UR39, c[0x0][0xc48] ;  /* 0x0003120000277ab9 */ /* 0x000fe20000000800 */
[----:B------:R-:W-:Y:S01]  /*12c0*/  UMOV UR37, UR10 ;  /* 0x0000000a00257c82 */ /* 0x000fe20008000000 */
[----:B------:R-:W-:Y:S01]  /*12d0*/  UISETP.LT.AND UP0, UPT, UR54, UR7, UPT ;  /* 0x000000073600728c */ /* 0x000fe2000bf01270 */
[----:B------:R-:W-:Y:S01]  /*12e0*/  CS2R R112, SRZ ;  /* 0x0000000000707805 */ /* 0x000fe2000001ff00 */
[----:B------:R-:W-:Y:S01]  /*12f0*/  UISETP.NE.AND UP1, UPT, UR39, 0x1, UPT ;  /* 0x000000012700788c */ /* 0x000fe2000bf25270 */
        /* <DEDUP_REMOVED lines=9> */
[----:B------:R-:W-:Y:S01]  /*1390*/  CS2R R96, SRZ ;  /* 0x0000000000607805 */ /* 0x000fe2000001ff00 */
[----:B------:R-:W-:Y:S01]  /*13a0*/  @UP1 ULDC UR8, c[0x0][0xc4c] ;  /* 0x0003130000081ab9 */ /* 0x000fe20000000800 */
[----:B------:R-:W-:Y:S01]  /*13b0*/  PLOP3.LUT P1, PT, PT, PT, UP0, 0x80, 0x0 ;  /* 0x000000000000781c */ /* 0x000fe20003f2f008 */
[----:B------:R-:W-:Y:S01]  /*13c0*/  UIMAD.WIDE.U32 UR4, UR10, UR8, URZ ;  /* 0x000000080a0472a5 */ /* 0x000fe2000f8e003f */
[----:B------:R-:W-:Y:S01]  /*13d0*/  CS2R R6, SRZ ;  /* 0x0000000000067805 */ /* 0x000fe2000001ff00 */
[----:B------:R-:W-:Y:S01]  /*13e0*/  @UP1 ULDC UR6, c[0x0][0xc50] ;  /* 0x0003140000061ab9 */ /* 0x000fe20000000800 */
[----:B------:R-:W-:Y:S01]  /*13f0*/  IMAD.MOV.U32 R94, RZ, RZ, RZ ;  /* 0x000000ffff5e7224 */ /* 0x000fe200078e00ff */
[----:B------:R-:W-:Y:S01]  /*1400*/  @UP1 USHF.R.U32.HI UR37, URZ, UR6, UR5 ;  /* 0x000000063f251299 */ /* 0x000fe20008011605 */
[----:B------:R-:W-:Y:S01]  /*1410*/  IMAD.MOV.U32 R93, RZ, RZ, RZ ;  /* 0x000000ffff5d7224 */ /* 0x000fe200078e00ff */
[----:B------:R-:W-:-:S02]  /*1420*/  CS2R R90, SRZ ;  /* 0x00000000005a7805 */ /* 0x000fc4000001ff00 */
[----:B------:R-:W-:Y:S01]  /*1430*/  CS2R R88, SRZ ;  /* 0x0000000000587805 */ /* 0x000fe2000001ff00 */
[----:B------:R-:W-:-:S04]  /*1440*/  UIADD3 UR4, -UR37, URZ, URZ ;  /* 0x0000003f25047290 */ /* 0x000fc8000fffe13f */
[----:B------:R-:W-:Y:S01]  /*1450*/  UIMAD UR39, UR39, UR4, UR10 ;  /* 0x00000004272772a4 */ /* 0x000fe2000f8e020a */
[----:B------:R-:W-:Y:S11]  /*1460*/  @!P1 BRA `(.L_x_8946) ;  /* 0x0000009000889947 */ /* 0x000ff60003800000 */
        /* <DEDUP_REMOVED lines=31> */
.L_x_8947:
        /* <DEDUP_REMOVED lines=9> */
.L_x_9095:
[----:B------:R-:W-:Y:S05]  /*16f0*/  @!P0 BRA `(.L_x_8949) ;  /* 0x0000000000048947 */ /* 0x000fea0003800000 */
[----:B------:R-:W-:Y:S01]  /*1700*/  BPT.TRAP 0x1 ;  /* 0x000000040000795c */ /* 0x000fe20000300000 */
.L_x_8949:
[----:B0-----:R-:W-:Y:S02]  /*1710*/  IMAD.U32 R0, RZ, RZ, UR42 ;  /* 0x0000002aff007e24 */ /* 0x001fe4000f8e00ff */
[----:B------:R-:W-:-:S03]  /*1720*/  IMAD.U32 R3, RZ, RZ, UR43 ;  /* 0x0000002bff037e24 */ /* 0x000fc6000f8e00ff */
[----:B------:R-:W-:Y:S02]  /*1730*/  LEA R0, R0, UR41, 0x3 ;  /* 0x0000002900007c11 */ /* 0x000fe4000f8e18ff */
[----:B------:R-:W-:-:S04]  /*1740*/  SHF.L.U32 R3, R3, 0x1f, RZ ;  /* 0x0000001f03037819 */ /* 0x000fc800000006ff */
[----:B------:R0:W1:Y:S01]  /*1750*/  SYNCS.PHASECHK.TRANS64.TRYWAIT P2, [R0+URZ+0x28830], R3 ;  /* 0x02883003000075a7 */ /* 0x000062000804017f */
[----:B------:R-:W-:Y:S05]  /*1760*/  @!P0 BRA `(.L_x_8950) ;  /* 0x0000000000048947 */ /* 0x000fea0003800000 */
[----:B------:R-:W-:Y:S01]  /*1770*/  BPT.TRAP 0x1 ;  /* 0x000000040000795c */ /* 0x000fe20000300000 */
.L_x_8950:
[----:B------:R-:W2:Y:S02]  /*1780*/  S2R R4, SR_TID.X ;  /* 0x0000000000047919 */ /* 0x000ea40000002100 */
[----:B--2---:R-:W-:Y:S01]  /*1790*/  LOP3.LUT P1, RZ, R4, 0x7f, RZ, 0xc0, !PT ;  /* 0x0000007f04ff7812 */ /* 0x004fe2000782c0ff */
[----:B-1----:R-:W-:-:S12]  /*17a0*/  @P2 BRA `(.L_x_8951) ;  /* 0x0000000000082947 */ /* 0x002fd80003800000 */
[----:B------:R-:W1:Y:S02]  /*17b0*/  SYNCS.PHASECHK.TRANS64.TRYWAIT P2, [R0+URZ+0x28830], R3 ;  /* 0x02883003000075a7 */ /* 0x000e64000804017f */
[----:B-1----:R-:W-:Y:S05]  /*17c0*/  @!P2 BRA `(.L_x_8952) ;  /* 0x000000f0006ca947 */ /* 0x002fea0003800000 */
.L_x_8951:
[----:B------:R-:W-:Y:S05]  /*17d0*/  WARPSYNC.ALL ;  /* 0x0000000000007948 */ /* 0x000fea0003800000 */
[----:B------:R-:W-:Y:S01]  /*17e0*/  UIADD3 UR4, UR41, 0x18400, URZ ;  /* 0x0001840029047890 */ /* 0x000fe2000fffe03f */
[----:B------:R-:W-:Y:S01]  /*17f0*/  WARPGROUP.ARRIVE ;  /* 0x00000000000079c5 */ /* 0x000fe20000000000 */
[----:B------:R-:W-:Y:S01]  /*1800*/  ULOP3.LUT UR32, UR50, 0x10000, URZ, 0xfc, !UPT ;  /* 0x0001000032207892 */ /* 0x000fe2000f8efc3f */
[----:B------:R-:W-:Y:S01]  /*1810*/  VIADD R4, R17, UR36 ;  /* 0x0000002411047c36 */ /* 0x000fe20008000000 */
[----:B------:R-:W-:Y:S01]  /*1820*/  USHF.R.U32.HI UR4, URZ, 0x4, UR4 ;  /* 0x000000043f047899 */ /* 0x000fe20008011604 */
[----:B01----:R-:W-:Y:S01]  /*1830*/  @!P1 VIADD R0, R0, 0x28840 ;  /* 0x0002884000009836 */ /* 0x003fe20000000000 */
[----:B------:R-:W-:Y:S01]  /*1840*/  UMOV UR33, 0x40000040 ;  /* 0x4000004000217882 */ /* 0x000fe20000000000 */
[----:B------:R-:W-:Y:S01]  /*1850*/  UMOV UR35, 0x40000040 ;  /* 0x4000004000237882 */ /* 0x000fe20000000000 */
[----:B------:R-:W-:Y:S01]  /*1860*/  ULOP3.LUT UR4, UR4, 0x3fff, URZ, 0xc0, !UPT ;  /* 0x00003fff04047892 */ /* 0x000fe2000f8ec03f */
[----:B------:R-:W-:Y:S01]  /*1870*/  CS2R R150, SRZ ;  /* 0x0000000000967805 */ /* 0x000fe2000001ff00 */
[----:B------:R-:W-:Y:S01]  /*1880*/  UMOV UR5, 0x40000040 ;  /* 0x4000004000057882 */ /* 0x000fe20000000000 */
[----:B------:R-:W-:Y:S01]  /*1890*/  UMOV UR7, 0x40000040 ;  /* 0x4000004000077882 */ /* 0x000fe20000000000 */
[----:B------:R-:W-:Y:S01]  /*18a0*/  ULOP3.LUT UR48, UR4, 0x10000, URZ, 0xfc, !UPT ;  /* 0x0001000004307892 */ /* 0x000fe2000f8efc3f */
[----:B------:R-:W-:Y:S01]  /*18b0*/  @!P1 PRMT R0, RZ, 0x654, R0 ;  /* 0x00000654ff009816 */ /* 0x000fe20000000000 */
[----:B------:R-:W-:Y:S01]  /*18c0*/  UIADD3 UR4, UR32, 0x2, URZ ;  /* 0x0000000220047890 */ /* 0x000fe2000fffe03f */
[----:B------:R-:W-:Y:S01]  /*18d0*/  CS2R R148, SRZ ;  /* 0x0000000000947805 */ /* 0x000fe2000001ff00 */
[----:B------:R-:W-:Y:S01]  /*18e0*/  ULEA UR34, UR42, UR48, 0xb ;  /* 0x000000302a227291 */ /* 0x000fe2000f8e583f */
        /* <DEDUP_REMOVED lines=8> */
[----:B------:R-:W-:Y:S01]  /*1970*/  HGMMA.64x128x16.F32.BF16 R24, gdesc[UR32], RZ, !UPT, gsb0 ;  /* 0x01e00000201879f0 */ /* 0x000fe2000c0018ff */
[----:B------:R-:W-:Y:S01]  /*1980*/  UMOV UR11, 0x40000040 ;  /* 0x40000040000b7882 */ /* 0x000fe20000000000 */
[----:B------:R-:W-:Y:S01]  /*1990*/  UIADD3 UR12, UR32, 0x6, URZ ;  /* 0x00000006200c7890 */ /* 0x000fe2000fffe03f */
[----:B------:R-:W-:Y:S01]  /*19a0*/  CS2R R138, SRZ ;  /* 0x00000000008a7805 */ /* 0x000fe2000001ff00 */
[----:B------:R-:W-:Y:S01]  /*19b0*/  UIADD3 UR14, UR34, 0x6, URZ ;  /* 0x00000006220e7890 */ /* 0x000fe2000fffe03f */
[----:B------:R-:W-:Y:S01]  /*19c0*/  CS2R R136, SRZ ;  /* 0x0000000000887805 */ /* 0x000fe2000001ff00 */
[----:B------:R-:W-:Y:S01]  /*19d0*/  UMOV UR13, 0x40000040 ;  /* 0x40000040000d7882 */ /* 0x000fe20000000000 */
        /* <DEDUP_REMOVED lines=25> */
[----:B------:R-:W-:-:S02]  /*1b70*/  CS2R R118, SRZ ;  /* 0x0000000000767805 */ /* 0x000fc4000001ff00 */
[----:B------:R-:W-:Y:S02]  /*1b80*/  CS2R R116, SRZ ;  /* 0x0000000000747805 */ /* 0x000fe4000001ff00 */
[----:B------:R-:W-:Y:S02]  /*1b90*/  CS2R R114, SRZ ;  /* 0x0000000000727805 */ /* 0x000fe4000001ff00 */
[----:B------:R-:W-:Y:S01]  /*1ba0*/  CS2R R112, SRZ ;  /* 0x0000000000707805 */ /* 0x000fe2000001ff00 */
[----:B------:R-:W-:Y:S02]  /*1bb0*/  WARPGROUP.DEPBAR.LE gsb0, 0x0 ;  /* 0x00008000000079c5 */ /* 0x000fe40000010000 */
[----:B------:R-:W-:-:S06]  /*1bc0*/  WARPGROUP.ARRIVE ;  /* 0x00000000000079c5 */ /* 0x000fcc0000000000 */
[----:B------:R-:W-:Y:S01]  /*1bd0*/  HGMMA.64x128x16.F32.BF16 R24, gdesc[UR4], R24, gsb0 ;  /* 0x01e00000041879f0 */ /* 0x000fe20008001818 */
[----:B------:R-:W-:Y:S02]  /*1be0*/  ULDC UR6, c[0x0][0x448] ;  /* 0x0001120000067ab9 */ /* 0x000fe40000000800 */
[----:B------:R-:W-:-:S06]  /*1bf0*/  UISETP.NE.AND UP0, UPT, UR6, 0x1, UPT ;  /* 0x000000010600788c */ /* 0x000fcc000bf05270 */
[----:B------:R-:W-:-:S05]  /*1c00*/  PLOP3.LUT P2, PT, PT, PT, UP0, 0x80, 0x0 ;  /* 0x000000000000781c */ /* 0x000fca0003f4f008 */
[----:B------:R-:W-:-:S08]  /*1c10*/  @UP0 ULDC UR6, c[0x0][0x44c] ;  /* 0x0001130000060ab9 */ /* 0x000fd00000000800 */
[----:B------:R-:W-:Y:S01]  /*1c20*/  @P2 IMAD.HI.U32 R7, R4, UR6, RZ ;  /* 0x0000000604072c27 */ /* 0x000fe2000f8e00ff */
[----:B------:R-:W-:Y:S01]  /*1c30*/  @UP0 ULDC UR6, c[0x0][0x450] ;  /* 0x0001140000060ab9 */ /* 0x000fe20000000800 */
[----:B------:R-:W-:Y:S02]  /*1c40*/  WARPGROUP.DEPBAR.LE gsb0, 0x0 ;  /* 0x00008000000079c5 */ /* 0x000fe40000010000 */
[----:B------:R-:W-:-:S06]  /*1c50*/  WARPGROUP.ARRIVE ;  /* 0x00000000000079c5 */ /* 0x000fcc0000000000 */
[----:B------:R-:W-:Y:S01]  /*1c60*/  HGMMA.64x128x16.F32.BF16 R24, gdesc[UR8], R24, gsb0 ;  /* 0x01e00000081879f0 */ /* 0x000fe20008001818 */
[----:B------:R-:W-:Y:S01]  /*1c70*/  ULDC UR10, c[0x0][0x9d8] ;  /* 0x00027600000a7ab9 */ /* 0x000fe20000000800 */
[----:B------:R-:W-:Y:S01]  /*1c80*/  ULDC UR11, c[0x0][0x2f0] ;  /* 0x0000bc00000b7ab9 */ /* 0x000fe20000000800 */
[----:B------:R-:W-:Y:S02]  /*1c90*/  WARPGROUP.DEPBAR.LE gsb0, 0x0 ;  /* 0x00008000000079c5 */ /* 0x000fe40000010000 */
[----:B------:R-:W-:-:S07]  /*1ca0*/  WARPGROUP.ARRIVE ;  /* 0x00000000000079c5 */ /* 0x000fce0000000000 */
        /* <DEDUP_REMOVED lines=22> */
[----:B------:R-:W-:-:S02]  /*1e10*/  IMAD.U32 R33, RZ, RZ, UR11 ;  /* 0x0000000bff217e24 */ /* 0x000fc4000f8e00ff */
[----:B------:R-:W-:Y:S01]  /*1e20*/  FMUL.FTZ R21, R24, UR10 ;  /* 0x0000000a18157c20 */ /* 0x000fe20008410000 */
[----:B------:R-:W-:Y:S01]  /*1e30*/  FMUL.FTZ R24, R32, UR10 ;  /* 0x0000000a20187c20 */ /* 0x000fe20008410000 */
[----:B------:R-:W-:Y:S01]  /*1e40*/  FMUL.FTZ R30, R30, UR10 ;  /* 0x0000000a1e1e7c20 */ /* 0x000fe20008410000 */
[----:B------:R-:W-:Y:S01]  /*1e50*/  FMUL.FTZ R31, R31, UR10 ;  /* 0x0000000a1f1f7c20 */ /* 0x000fe20008410000 */
[----:B------:R-:W2:Y:S01]  /*1e60*/  MUFU.TANH R27, R27 ;  /* 0x0000001b001b7308 */ /* 0x000ea20000002400 */
[----:B0-----:R-:W-:Y:S01]  /*1e70*/  IMAD.MOV.U32 R26, RZ, RZ, R4 ;  /* 0x000000ffff1a7224 */ /* 0x001fe200078e0004 */
[----:B------:R-:W-:Y:S01]  /*1e80*/  @P2 SHF.R.U32.HI R26, RZ, UR6, R7 ;  /* 0x00000006ff1a2c19 */ /* 0x000fe20008011607 */
[----:B------:R-:W-:Y:S01]  /*1e90*/  UMOV UR6, 0xffffff80 ;  /* 0xffffff8000067882 */ /* 0x000fe20000000000 */
[----:B------:R-:W-:Y:S01]  /*1ea0*/  FMUL.FTZ R34, R34, UR10 ;  /* 0x0000000a22227c20 */ /* 0x000fe20008410000 */
[----:B------:R-:W-:Y:S01]  /*1eb0*/  UIMAD UR6, UR54, UR6, 0x80 ;  /* 0x00000080360674a4 */ /* 0x000fe2000f8e0206 */
[----:B------:R-:W-:Y:S01]  /*1ec0*/  FMUL.FTZ R35, R35, UR10 ;  /* 0x0000000a23237c20 */ /* 0x000fe20008410000 */
[----:B------:R-:W0:Y:S01]  /*1ed0*/  SHFL.IDX PT, R7, R26, 0x1, 0x1c1f ;  /* 0x003c1f001a077f89 */ /* 0x000e2200000e0000 */
[----:B------:R3:W4:Y:S01]  /*1ee0*/  MUFU.TANH R95, R30 ;  /* 0x0000001e005f7308 */ /* 0x0007220000002400 */
[----:B------:R-:W-:Y:S01]  /*1ef0*/  UIADD3 UR7, UR6, 0x1, URZ ;  /* 0x0000000106077890 */ /* 0x000fe2000fffe03f */
[----:B------:R-:W-:Y:S01]  /*1f00*/  FMUL.FTZ R38, R38, UR10 ;  /* 0x0000000a26267c20 */ /* 0x000fe20008410000 */
[----:B------:R-:W-:Y:S01]  /*1f10*/  UIMAD UR6, UR49, UR11, UR6 ;  /* 0x0000000b310672a4 */ /* 0x000fe2000f8e0206 */
[----:B------:R-:W-:Y:S01]  /*1f20*/  FMUL.FTZ R39, R39, UR10 ;  /* 0x0000000a27277c20 */ /* 0x000fe20008410000 */
[----:B------:R-:W-:Y:S01]  /*1f30*/  FMUL.FTZ R42, R42, UR10 ;  /* 0x0000000a2a2a7c20 */ /* 0x000fe20008410000 */
[----:B------:R-:W-:Y:S01]  /*1f40*/  FMUL.FTZ R43, R43, UR10 ;  /* 0x0000000a2b2b7c20 */ /* 0x000fe20008410000 */
[----:B------:R-:W-:Y:S01]  /*1f50*/  IMAD.U32 R29, RZ, RZ, UR7 ;  /* 0x00000007ff1d7e24 */ /* 0x000fe2000f8e00ff */
[----:B------:R-:W5:Y:S01]  /*1f60*/  MUFU.TANH R31, R31 ;  /* 0x0000001f001f7308 */ /* 0x000f620000002400 */
[----:B------:R-:W-:Y:S01]  /*1f70*/  FMUL.FTZ R46, R46, UR10 ;  /* 0x0000000a2e2e7c20 */ /* 0x000fe20008410000 */
[----:B------:R-:W-:Y:S01]  /*1f80*/  FMUL.FTZ R47, R47, UR10 ;  /* 0x0000000a2f2f7c20 */ /* 0x000fe20008410000 */
[----:B------:R-:W-:-:S02]  /*1f90*/  IMAD R4, R16, -0x2, R29 ;  /* 0xfffffffe10047824 */ /* 0x000fc400078e021d */
[----:B------:R-:W-:Y:S01]  /*1fa0*/  FMUL.FTZ R50, R50, UR10 ;  /* 0x0000000a32327c20 */ /* 0x000fe20008410000 */
[----:B------:R-:W-:Y:S02]  /*1fb0*/  IMAD.U32 R29, RZ, RZ, UR6 ;  /* 0x00000006ff1d7e24 */ /* 0x000fe4000f8e00ff */
[----:B------:R-:W-:Y:S01]  /*1fc0*/  FMUL.FTZ R51, R51, UR10 ;  /* 0x0000000a33337c20 */ /* 0x000fe20008410000 */
[----:B------:R-:W-:Y:S01]  /*1fd0*/  IMAD R32, R33, UR49, R4 ;  /* 0x0000003121207c24 */ /* 0x000fe2000f8e0204 */
[----:B------:R2:W5:Y:S01]  /*1fe0*/  MUFU.TANH R99, R34 ;  /* 0x0000002200637308 */ /* 0x0005620000002400 */
[----:B---3--:R-:W-:Y:S02]  /*1ff0*/  IMAD R30, R16, -0x2, R29 ;  /* 0xfffffffe101e7824 */ /* 0x008fe400078e021d */
[----:B------:R-:W-:Y:S01]  /*2000*/  FMUL.FTZ R54, R54, UR10 ;  /* 0x0000000a36367c20 */ /* 0x000fe20008410000 */
[----:B------:R-:W-:Y:S01]  /*2010*/  FMUL.FTZ R20, R36, UR10 ;  /* 0x0000000a24147c20 */ /* 0x000fe20008410000 */
[----:B------:R-:W-:Y:S01]  /*2020*/  FMUL.FTZ R55, R55, UR10 ;  /* 0x0000000a37377c20 */ /* 0x000fe20008410000 */
[----:B------:R-:W-:Y:S01]  /*2030*/  FMUL.FTZ R58, R58, UR10 ;  /* 0x0000000a3a3a7c20 */ /* 0x000fe20008410000 */
[----:B------:R-:W-:Y:S01]  /*2040*/  FMUL.FTZ R5, R57, UR10 ;  /* 0x0000000a39057c20 */ /* 0x000fe20008410000 */
[----:B0-----:R-:W-:Y:S01]  /*2050*/  IADD3 R7, R7, -UR14, R32 ;  /* 0x8000000e07077c10 */ /* 0x001fe2000fffe020 */
[----:B------:R-:W0:Y:S01]  /*2060*/  MUFU.TANH R35, R35 ;  /* 0x0000002300237308 */ /* 0x000e220000002400 */
[----:B------:R-:W-:Y:S01]  /*2070*/  FMUL.FTZ R59, R59, UR10 ;  /* 0x0000000a3b3b7c20 */ /* 0x000fe20008410000 */
[----:B------:R-:W-:Y:S01]  /*2080*/  FMUL.FTZ R67, R67, UR10 ;  /* 0x0000000a43437c20 */ /* 0x000fe20008410000 */
[----:B------:R-:W-:Y:S01]  /*2090*/  VIMNMX R7, R30, R7, PT ;  /* 0x000000071e077248 */ /* 0x000fe20003fe0100 */
[----:B------:R-:W-:Y:S01]  /*20a0*/  FMUL.FTZ R62, R62, UR10 ;  /* 0x0000000a3e3e7c20 */ /* 0x000fe20008410000 */
[----:B------:R-:W-:Y:S01]  /*20b0*/  FMUL.FTZ R6, R53, UR10 ;  /* 0x0000000a35067c20 */ /* 0x000fe20008410000 */
[----:B------:R-:W-:Y:S01]  /*20c0*/  FMUL.FTZ R63, R63, UR10 ;  /* 0x0000000a3f3f7c20 */ /* 0x000fe20008410000 */
[C---:B------:R-:W-:Y:S01]  /*20d0*/  ISETP.GT.AND P3, PT, R7.reuse, RZ, PT ;  /* 0x000000ff0700720c */ /* 0x040fe20003f64270 */
[----:B------:R-:W3:Y:S01]  /*20e0*/  MUFU.TANH R38, R38 ;  /* 0x0000002600267308 */ /* 0x000ee20000002400 */
[----:B------:R-:W-:Y:S01]  /*20f0*/  ISETP.GT.AND P4, PT, R7, 0x1, PT ;  /* 0x000000010700780c */ /* 0x000fe20003f84270 */
[----:B------:R-:W-:Y:S01]  /*2100*/  FMUL.FTZ R11, R45, UR10 ;  /* 0x0000000a2d0b7c20 */ /* 0x000fe20008410000 */
[----:B------:R-:W-:Y:S01]  /*2110*/  ISETP.GT.AND P5, PT, R7, 0x8, PT ;  /* 0x000000080700780c */ /* 0x000fe20003fa4270 */
[----:B------:R-:W-:Y:S01]  /*2120*/  FMUL.FTZ R66, R66, UR10 ;  /* 0x0000000a42427c20 */ /* 0x000fe20008410000 */
[----:B-1----:R-:W-:Y:S01]  /*2130*/  FSEL R93, R93, -INF , P3 ;  /* 0xff8000005d5d7808 */ /* 0x002fe20001800000 */
[----:B------:R-:W-:Y:S01]  /*2140*/  FMUL.FTZ R70, R70, UR10 ;  /* 0x0000000a46467c20 */ /* 0x000fe20008410000 */
[----:B--2---:R-:W-:Y:S01]  /*2150*/  FSEL R34, R27, -INF , P4 ;  /* 0xff8000001b227808 */ /* 0x004fe20002000000 */
[----:B------:R-:W1:Y:S01]  /*2160*/  MUFU.TANH R39, R39 ;  /* 0x0000002700277308 */ /* 0x000e620000002400 */
[----:B------:R-:W-:Y:S01]  /*2170*/  ISETP.GT.AND P3, PT, R7, 0x9, PT ;  /* 0x000000090700780c */ /* 0x000fe20003f64270 */
[----:B------:R-:W-:Y:S01]  /*2180*/  FMUL.FTZ R10, R49, UR10 ;  /* 0x0000000a310a7c20 */ /* 0x000fe20008410000 */
[----:B----4-:R-:W-:Y:S01]  /*2190*/  FSEL R95, R95, -INF , P5 ;  /* 0xff8000005f5f7808 */ /* 0x010fe20002800000 */
[----:B------:R-:W-:Y:S01]  /*21a0*/  FMUL.FTZ R74, R74, UR10 ;  /* 0x0000000a4a4a7c20 */ /* 0x000fe20008410000 */
[----:B------:R-:W-:Y:S01]  /*21b0*/  FMNMX.FTZ R4, R93, R34, !PT ;  /* 0x000000225d047209 */ /* 0x000fe20007810000 */
[----:B------:R-:W-:Y:S01]  /*21c0*/  FMUL.FTZ R75, R75, UR10 ;  /* 0x0000000a4b4b7c20 */ /* 0x000fe20008410000 */
[----:B------:R-:W-:Y:S01]  /*21d0*/  ISETP.GT.AND P4, PT, R7, 0x10, PT ;  /* 0x000000100700780c */ /* 0x000fe20003f84270 */
[----:B------:R-:W2:Y:S01]  /*21e0*/  MUFU.TANH R42, R42 ;  /* 0x0000002a002a7308 */ /* 0x000ea20000002400 */
[----:B-----5:R-:W-:Y:S01]  /*21f0*/  FSEL R97, R31, -INF , P3 ;  /* 0xff8000001f617808 */ /* 0x020fe20001800000 */
[----:B------:R-:W-:Y:S01]  /*2200*/  FMUL.FTZ R14, R41, UR10 ;  /* 0x0000000a290e7c20 */ /* 0x000fe20008410000 */
[----:B------:R-:W-:Y:S01]  /*2210*/  FMNMX.FTZ R4, R95, R4, !PT ;  /* 0x000000045f047209 */ /* 0x000fe20007810000 */
[----:B------:R-:W-:Y:S01]  /*2220*/  FMUL.FTZ R78, R78, UR10 ;  /* 0x0000000a4e4e7c20 */ /* 0x000fe20008410000 */
[----:B------:R-:W-:Y:S01]  /*2230*/  ISETP.GT.AND P3, PT, R7, 0x11, PT ;  /* 0x000000110700780c */ /* 0x000fe20003f64270 */
[----:B------:R-:W-:Y:S01]  /*2240*/  FMUL.FTZ R79, R79, UR10 ;  /* 0x0000000a4f4f7c20 */ /* 0x000fe20008410000 */
[----:B------:R-:W-:Y:S01]  /*2250*/  FSEL R99, R99, -INF , P4 ;  /* 0xff80000063637808 */ /* 0x000fe20002000000 */
[----:B------:R-:W4:Y:S01]  /*2260*/  MUFU.TANH R43, R43 ;  /* 0x0000002b002b7308 */ /* 0x000f220000002400 */
[----:B------:R-:W-:Y:S01]  /*2270*/  FMNMX.FTZ R4, R97, R4, !PT ;  /* 0x0000000461047209 */ /* 0x000fe20007810000 */
[----:B------:R-:W-:Y:S01]  /*2280*/  FMUL.FTZ R82, R82, UR10 ;  /* 0x0000000a52527c20 */ /* 0x000fe20008410000 */
[----:B------:R-:W-:Y:S01]  /*2290*/  ISETP.GT.AND P4, PT, R7, 0x18, PT ;  /* 0x000000180700780c */ /* 0x000fe20003f84270 */
[----:B------:R-:W-:Y:S01]  /*22a0*/  FMUL.FTZ R83, R83, UR10 ;  /* 0x0000000a53537c20 */ /* 0x000fe20008410000 */
[----:B0-----:R-:W-:Y:S01]  /*22b0*/  FSEL R101, R35, -INF , P3 ;  /* 0xff80000023657808 */ /* 0x001fe20001800000 */
[----:B------:R-:W-:Y:S01]  /*22c0*/  FMUL.FTZ R15, R37, UR10 ;  /* 0x0000000a250f7c20 */ /* 0x000fe20008410000 */
[----:B------:R-:W-:Y:S01]  /*22d0*/  FMNMX.FTZ R4, R99, R4, !PT ;  /* 0x0000000463047209 */ /* 0x000fe20007810000 */
[----:B------:R-:W0:Y:S01]  /*22e0*/  MUFU.TANH R46, R46 ;  /* 0x0000002e002e7308 */ /* 0x000e220000002400 */
[----:B------:R-:W-:Y:S01]  /*22f0*/  ISETP.GT.AND P3, PT, R7, 0x19, PT ;  /* 0x000000190700780c */ /* 0x000fe20003f64270 */
[----:B------:R-:W-:Y:S01]  /*2300*/  FMUL.FTZ R86, R86, UR10 ;  /* 0x0000000a56567c20 */ /* 0x000fe20008410000 */
[----:B---3--:R-:W-:Y:S01]  /*2310*/  FSEL R103, R38, -INF , P4 ;  /* 0xff80000026677808 */ /* 0x008fe20002000000 */
[----:B------:R-:W-:Y:S01]  /*2320*/  FMUL.FTZ R87, R87, UR10 ;  /* 0x0000000a57577c20 */ /* 0x000fe20008410000 */
[----:B------:R-:W-:Y:S01]  /*2330*/  FMNMX.FTZ R4, R101, R4, !PT ;  /* 0x0000000465047209 */ /* 0x000fe20007810000 */
[----:B------:R-:W3:Y:S01]  /*2340*/  SHFL.IDX PT, R26, R26, RZ, 0x1c1f ;  /* 0x001c1fff1a1a7589 */ /* 0x000ee200000e0000 */
[----:B------:R-:W-:Y:S01]  /*2350*/  ISETP.GT.AND P4, PT, R7, 0x20, PT ;  /* 0x000000200700780c */ /* 0x000fe20003f84270 */
[----:B------:R-:W5:Y:S01]  /*2360*/  MUFU.TANH R47, R47 ;  /* 0x0000002f002f7308 */ /* 0x000f620000002400 */
[----:B-1----:R-:W-:Y:S01]  /*2370*/  FSEL R105, R39, -INF , P3 ;  /* 0xff80000027697808 */ /* 0x002fe20001800000 */
[----:B------:R-:W-:Y:S01]  /*2380*/  FMUL.FTZ R61, R61, UR10 ;  /* 0x0000000a3d3d7c20 */ /* 0x000fe20008410000 */
[----:B------:R-:W-:Y:S01]  /*2390*/  FMNMX.FTZ R4, R103, R4, !PT ;  /* 0x0000000467047209 */ /* 0x000fe20007810000 */
[----:B------:R-:W-:Y:S01]  /*23a0*/  ULDC UR6, c[0x0][0x988] ;  /* 0x0002620000067ab9 */ /* 0x000fe20000000800 */
[----:B------:R-:W-:Y:S01]  /*23b0*/  ISETP.GT.AND P3, PT, R7, 0x21, PT ;  /* 0x000000210700780c */ /* 0x000fe20003f64270 */
[----:B------:R-:W-:Y:S01]  /*23c0*/  FMUL.FTZ R65, R65, UR10 ;  /* 0x0000000a41417c20 */ /* 0x000fe20008410000 */
[----:B--2---:R-:W-:Y:S01]  /*23d0*/  FSEL R107, R42, -INF , P4 ;  /* 0xff8000002a6b7808 */ /* 0x004fe20002000000 */
[----:B------:R-:W1:Y:S01]  /*23e0*/  MUFU.TANH R50, R50 ;  /* 0x0000003200327308 */ /* 0x000e620000002400 */
[----:B------:R-:W-:Y:S01]  /*23f0*/  FMNMX.FTZ R4, R105, R4, !PT ;  /* 0x0000000469047209 */ /* 0x000fe20007810000 */
[----:B------:R-:W-:Y:S01]  /*2400*/  FMUL.FTZ R13, R40, UR10 ;  /* 0x0000000a280d7c20 */ /* 0x000fe20008410000 */
[----:B------:R-:W-:Y:S01]  /*2410*/  ISETP.GT.AND P4, PT, R7, 0x28, PT ;  /* 0x000000280700780c */ /* 0x000fe20003f84270 */
[----:B------:R-:W-:Y:S01]  /*2420*/  FMUL.FTZ R69, R69, UR10 ;  /* 0x0000000a45457c20 */ /* 0x000fe20008410000 */
[----:B----4-:R-:W-:Y:S01]  /*2430*/  FSEL R109, R43, -INF , P3 ;  /* 0xff8000002b6d7808 */ /* 0x010fe20001800000 */
[----:B------:R-:W-:Y:S01]  /*2440*/  FMUL.FTZ R73, R73, UR10 ;  /* 0x0000000a49497c20 */ /* 0x000fe20008410000 */
[----:B------:R-:W-:Y:S01]  /*2450*/  FMNMX.FTZ R36, R107, R4, !PT ;  /* 0x000000046b247209 */ /* 0x000fe20007810000 */
[----:B------:R-:W2:Y:S01]  /*2460*/  MUFU.TANH R51, R51 ;  /* 0x0000003300337308 */ /* 0x000ea20000002400 */
[----:B------:R-:W-:Y:S01]  /*2470*/  ISETP.GT.AND P3, PT, R7, 0x29, PT ;  /* 0x000000290700780c */ /* 0x000fe20003f64270 */
[----:B------:R-:W-:Y:S01]  /*2480*/  FMUL.FTZ R4, R71, UR10 ;  /* 0x0000000a47047c20 */ /* 0x000fe20008410000 */
[----:B0-----:R-:W-:Y:S01]  /*2490*/  FSEL R111, R46, -INF , P4 ;  /* 0xff8000002e6f7808 */ /* 0x001fe20002000000 */
[----:B------:R-:W-:Y:S01]  /*24a0*/  FMUL.FTZ R12, R44, UR10 ;  /* 0x0000000a2c0c7c20 */ /* 0x000fe20008410000 */
[----:B------:R-:W-:Y:S01]  /*24b0*/  FMNMX.FTZ R36, R109, R36, !PT ;  /* 0x000000246d247209 */ /* 0x000fe20007810000 */
[----:B------:R-:W-:Y:S01]  /*24c0*/  FMUL.FTZ R9, R48, UR10 ;  /* 0x0000000a30097c20 */ /* 0x000fe20008410000 */
[----:B------:R-:W-:Y:S01]  /*24d0*/  ISETP.GT.AND P4, PT, R7, 0x30, PT ;  /* 0x000000300700780c */ /* 0x000fe20003f84270 */
[----:B------:R-:W-:Y:S01]  /*24e0*/  MUFU.TANH R54, R54 ;  /* 0x0000003600367308 */ /* 0x000fe20000002400 */
[----:B-----5:R-:W-:Y:S01]  /*24f0*/  FSEL R91, R47, -INF , P3 ;  /* 0xff8000002f5b7808 */ /* 0x020fe20001800000 */
[----:B------:R-:W-:Y:S01]  /*2500*/  FMUL.FTZ R77, R77, UR10 ;  /* 0x0000000a4d4d7c20 */ /* 0x000fe20008410000 */
[----:B------:R-:W-:Y:S01]  /*2510*/  FMNMX.FTZ R36, R111, R36, !PT ;  /* 0x000000246f247209 */ /* 0x000fe20007810000 */
[----:B------:R-:W-:Y:S01]  /*2520*/  FMUL.FTZ R8, R52, UR10 ;  /* 0x0000000a34087c20 */ /* 0x000fe20008410000 */
[----:B------:R-:W-:Y:S01]  /*2530*/  ISETP.GT.AND P3, PT, R7, 0x31, PT ;  /* 0x000000310700780c */ /* 0x000fe20003f64270 */
[----:B------:R-:W-:Y:S01]  /*2540*/  FMUL.FTZ R3, R56, UR10 ;  /* 0x0000000a38037c20 */ /* 0x000fe20008410000 */
[----:B-1----:R-:W-:Y:S01]  /*2550*/  FSEL R71, R50, -INF , P4 ;  /* 0xff80000032477808 */ /* 0x002fe20002000000 */
[----:B------:R-:W0:Y:S01]  /*2560*/  MUFU.TANH R55, R55 ;  /* 0x0000003700377308 */ /* 0x000e220000002400 */
[----:B------:R-:W-:Y:S01]  /*2570*/  FMNMX.FTZ R36, R91, R36, !PT ;  /* 0x000000245b247209 */ /* 0x000fe20007810000 */
[----:B------:R-:W-:Y:S01]  /*2580*/  FMUL.FTZ R81, R81, UR10 ;  /* 0x0000000a51517c20 */ /* 0x000fe20008410000 */
[----:B------:R-:W-:Y:S01]  /*2590*/  ISETP.GT.AND P4, PT, R7, 0x38, PT ;  /* 0x000000380700780c */ /* 0x000fe20003f84270 */
[----:B------:R-:W-:Y:S01]  /*25a0*/  FMUL.FTZ R60, R60, UR10 ;  /* 0x0000000a3c3c7c20 */ /* 0x000fe20008410000 */
[----:B------:R-:W-:Y:S01]  /*25b0*/  FMNMX.FTZ R36, R71, R36, !PT ;  /* 0x0000002447247209 */ /* 0x000fe20007810000 */
        /* <DEDUP_REMOVED lines=8> */
[----:B------:R1:W-:Y:S01]  /*2640*/  @!P1 SYNCS.ARRIVE.TRANS64.RED.A1T0 RZ, [R0+URZ], RZ ;  /* 0x000000ff00ff99a7 */ /* 0x0003e2000810043f */
[----:B------:R-:W-:Y:S01]  /*2650*/  UIMAD UR11, UR49, UR11, -UR14 ;  /* 0x0000000b310b72a4 */ /* 0x000fe2000f8e0a0e */
[----:B------:R-:W4:Y:S01]  /*2660*/  MUFU.TANH R29, R59 ;  /* 0x0000003b001d7308 */ /* 0x000f220000002400 */
[----:B------:R-:W-:Y:S01]  /*2670*/  UMOV UR10, UR36 ;  /* 0x00000024000a7c82 */ /* 0x000fe20008000000 */
[----:B------:R-:W-:-:S06]  /*2680*/  UIADD3 UR54, UR54, -0x2, URZ ;  /* 0xfffffffe36367890 */ /* 0x000fcc000fffe03f */
[----:B------:R2:W-:Y:S08]  /*2690*/  MUFU.TANH R53, R67 ;  /* 0x0000004300357308 */ /* 0x0005f00000002400 */
[----:B------:R-:W5:Y:S01]  /*26a0*/  MUFU.TANH R62, R62 ;  /* 0x0000003e003e7308 */ /* 0x000f620000002400 */
[----:B--2---:R-:W-:Y:S02]  /*26b0*/  FSEL R67, R51, -INF , P3 ;  /* 0xff80000033437808 */ /* 0x004fe40001800000 */
[----:B------:R-:W-:-:S02]  /*26c0*/  ISETP.GT.AND P3, PT, R7, 0x39, PT ;  /* 0x000000390700780c */ /* 0x000fc40003f64270 */
[----:B------:R-:W-:Y:S02]  /*26d0*/  FMNMX.FTZ R36, R67, R36, !PT ;  /* 0x0000002443247209 */ /* 0x000fe40007810000 */
[----:B0-----:R-:W-:Y:S01]  /*26e0*/  FSEL R59, R55, -INF , P3 ;  /* 0xff800000373b7808 */ /* 0x001fe20001800000 */
[----:B------:R0:W2:Y:S01]  /*26f0*/  MUFU.TANH R45, R63 ;  /* 0x0000003f002d7308 */ /* 0x0000a20000002400 */
[----:B------:R-:W-:-:S04]  /*2700*/  ISETP.GT.AND P3, PT, R7, 0x41, PT ;  /* 0x000000410700780c */ /* 0x000fc80003f64270 */
[----:B----4-:R-:W-:Y:S02]  /*2710*/  FSEL R55, R29, -INF , P3 ;  /* 0xff8000001d377808 */ /* 0x010fe40001800000 */
[C---:B------:R-:W-:Y:S01]  /*2720*/  ISETP.GT.AND P3, PT, R7.reuse, 0x49, PT ;  /* 0x000000490700780c */ /* 0x040fe20003f64270 */
[----:B------:R-:W4:Y:S01]  /*2730*/  MUFU.TANH R66, R66 ;  /* 0x0000004200427308 */ /* 0x000f220000002400 */
[----:B0-----:R-:W-:Y:S02]  /*2740*/  FSEL R63, R54, -INF , P4 ;  /* 0xff800000363f7808 */ /* 0x001fe40002000000 */
[----:B------:R-:W-:Y:S02]  /*2750*/  ISETP.GT.AND P4, PT, R7, 0x40, PT ;  /* 0x000000400700780c */ /* 0x000fe40003f84270 */
[----:B------:R-:W-:Y:S02]  /*2760*/  FMNMX.FTZ R36, R63, R36, !PT ;  /* 0x000000243f247209 */ /* 0x000fe40007810000 */
[----:B------:R-:W-:Y:S01]  /*2770*/  FSEL R57, R57, -INF , P4 ;  /* 0xff80000039397808 */ /* 0x000fe20002000000 */
[----:B------:R-:W0:Y:S01]  /*2780*/  MUFU.TANH R49, R70 ;  /* 0x0000004600317308 */ /* 0x000e220000002400 */
[----:B------:R-:W-:-:S02]  /*2790*/  FMNMX.FTZ R36, R59, R36, !PT ;  /* 0x000000243b247209 */ /* 0x000fc40007810000 */
[----:B------:R-:W-:Y:S02]  /*27a0*/  ISETP.GT.AND P4, PT, R7, 0x48, PT ;  /* 0x000000480700780c */ /* 0x000fe40003f84270 */
[----:B------:R-:W-:Y:S02]  /*27b0*/  FMNMX.FTZ R36, R57, R36, !PT ;  /* 0x0000002439247209 */ /* 0x000fe40007810000 */
[----:B-----5:R-:W-:Y:S01]  /*27c0*/  FSEL R43, R62, -INF , P4 ;  /* 0xff8000003e2b7808 */ /* 0x020fe20002000000 */
[----:B------:R-:W5:Y:S01]  /*27d0*/  MUFU.TANH R4, R4 ;  /* 0x0000000400047308 */ /* 0x000f620000002400 */
[----:B------:R-:W-:Y:S02]  /*27e0*/  FMNMX.FTZ R36, R55, R36, !PT ;  /* 0x0000002437247209 */ /* 0x000fe40007810000 */
[----:B------:R-:W-:Y:S02]  /*27f0*/  ISETP.GT.AND P4, PT, R7, 0x50, PT ;  /* 0x000000500700780c */ /* 0x000fe40003f84270 */
[----:B--2---:R-:W-:-:S02]  /*2800*/  FSEL R45, R45, -INF , P3 ;  /* 0xff8000002d2d7808 */ /* 0x004fc40001800000 */
[----:B------:R-:W-:Y:S01]  /*2810*/  FMNMX.FTZ R36, R43, R36, !PT ;  /* 0x000000242b247209 */ /* 0x000fe20007810000 */
[----:B------:R-:W2:Y:S01]  /*2820*/  MUFU.TANH R41, R74 ;  /* 0x0000004a00297308 */ /* 0x000ea20000002400 */
[----:B------:R-:W-:Y:S02]  /*2830*/  ISETP.GT.AND P3, PT, R7, 0x51, PT ;  /* 0x000000510700780c */ /* 0x000fe40003f64270 */
[----:B----4-:R-:W-:Y:S02]  /*2840*/  FSEL R47, R66, -INF , P4 ;  /* 0xff800000422f7808 */ /* 0x010fe40002000000 */
[----:B------:R-:W-:Y:S02]  /*2850*/  FMNMX.FTZ R36, R45, R36, !PT ;  /* 0x000000242d247209 */ /* 0x000fe40007810000 */
[----:B------:R-:W-:Y:S01]  /*2860*/  ISETP.GT.AND P4, PT, R7, 0x58, PT ;  /* 0x000000580700780c */ /* 0x000fe20003f84270 */
[----:B------:R-:W4:Y:S01]  /*2870*/  MUFU.TANH R75, R75 ;  /* 0x0000004b004b7308 */ /* 0x000f220000002400 */
[----:B------:R-:W-:-:S02]  /*2880*/  FSEL R53, R53, -INF , P3 ;  /* 0xff80000035357808 */ /* 0x000fc40001800000 */
[----:B------:R-:W-:Y:S02]  /*2890*/  FMNMX.FTZ R36, R47, R36, !PT ;  /* 0x000000242f247209 */ /* 0x000fe40007810000 */
[----:B------:R-:W-:Y:S02]  /*28a0*/  ISETP.GT.AND P3, PT, R7, 0x59, PT ;  /* 0x000000590700780c */ /* 0x000fe40003f64270 */
[----:B0-----:R-:W-:Y:S01]  /*28b0*/  FSEL R49, R49, -INF , P4 ;  /* 0xff80000031317808 */ /* 0x001fe20002000000 */
[----:B------:R-:W0:Y:S01]  /*28c0*/  MUFU.TANH R35, R78 ;  /* 0x0000004e00237308 */ /* 0x000e220000002400 */
[----:B------:R-:W-:Y:S02]  /*28d0*/  FMNMX.FTZ R36, R53, R36, !PT ;  /* 0x0000002435247209 */ /* 0x000fe40007810000 */
[----:B------:R-:W-:Y:S02]  /*28e0*/  ISETP.GT.AND P4, PT, R7, 0x60, PT ;  /* 0x000000600700780c */ /* 0x000fe40003f84270 */
[----:B-----5:R-:W-:-:S02]  /*28f0*/  FSEL R51, R4, -INF , P3 ;  /* 0xff80000004337808 */ /* 0x020fc40001800000 */
[----:B------:R-:W-:Y:S01]  /*2900*/  FMNMX.FTZ R36, R49, R36, !PT ;  /* 0x0000002431247209 */ /* 0x000fe20007810000 */
[----:B------:R-:W5:Y:S01]  /*2910*/  MUFU.TANH R39, R79 ;  /* 0x0000004f00277308 */ /* 0x000f620000002400 */
[----:B------:R-:W-:Y:S02]  /*2920*/  ISETP.GT.AND P3, PT, R7, 0x61, PT ;  /* 0x000000610700780c */ /* 0x000fe40003f64270 */
[----:B--2---:R-:W-:Y:S02]  /*2930*/  FSEL R41, R41, -INF , P4 ;  /* 0xff80000029297808 */ /* 0x004fe40002000000 */
[----:B------:R-:W-:Y:S02]  /*2940*/  FMNMX.FTZ R36, R51, R36, !PT ;  /* 0x0000002433247209 */ /* 0x000fe40007810000 */
[----:B------:R-:W-:Y:S01]  /*2950*/  ISETP.GT.AND P4, PT, R7, 0x68, PT ;  /* 0x000000680700780c */ /* 0x000fe20003f84270 */
[----:B------:R-:W2:Y:S01]  /*2960*/  MUFU.TANH R31, R82 ;  /* 0x00000052001f7308 */ /* 0x000ea20000002400 */
[----:B----4-:R-:W-:-:S02]  /*2970*/  FSEL R29, R75, -INF , P3 ;  /* 0xff8000004b1d7808 */ /* 0x010fc40001800000 */
        /* <DEDUP_REMOVED lines=8> */
[----:B------:R-:W4:Y:S01]  /*2a00*/  MUFU.TANH R33, R86 ;  /* 0x0000005600217308 */ /* 0x000f220000002400 */
[----:B------:R-:W-:Y:S02]  /*2a10*/  ISETP.GT.AND P3, PT, R7, 0x71, PT ;  /* 0x000000710700780c */ /* 0x000fe40003f64270 */
[----:B--2---:R-:W-:Y:S02]  /*2a20*/  FSEL R31, R31, -INF , P4 ;  /* 0xff8000001f1f7808 */ /* 0x004fe40002000000 */
[----:B------:R-:W-:Y:S02]  /*2a30*/  FMNMX.FTZ R36, R39, R36, !PT ;  /* 0x0000002427247209 */ /* 0x000fe40007810000 */
[----:B------:R-:W-:Y:S01]  /*2a40*/  ISETP.GT.AND P4, PT, R7, 0x78, PT ;  /* 0x000000780700780c */ /* 0x000fe20003f84270 */
[----:B------:R-:W2:Y:S01]  /*2a50*/  MUFU.TANH R27, R87 ;  /* 0x00000057001b7308 */ /* 0x000ea20000002400 */
[----:B0-----:R-:W-:-:S02]  /*2a60*/  FSEL R37, R37, -INF , P3 ;  /* 0xff80000025257808 */ /* 0x001fc40001800000 */
[----:B------:R-:W-:Y:S02]  /*2a70*/  FMNMX.FTZ R36, R31, R36, !PT ;  /* 0x000000241f247209 */ /* 0x000fe40007810000 */
[----:B------:R-:W-:Y:S02]  /*2a80*/  ISETP.GT.AND P3, PT, R7, 0x79, PT ;  /* 0x000000790700780c */ /* 0x000fe40003f64270 */
[----:B------:R-:W-:Y:S01]  /*2a90*/  FMNMX.FTZ R36, R37, R36, !PT ;  /* 0x0000002425247209 */ /* 0x000fe20007810000 */
[----:B------:R-:W-:Y:S01]  /*2aa0*/  MUFU.TANH R21, R21 ;  /* 0x0000001500157308 */ /* 0x000fe20000002400 */
[----:B----4-:R-:W-:-:S04]  /*2ab0*/  FSEL R33, R33, -INF , P4 ;  /* 0xff80000021217808 */ /* 0x010fc80002000000 */
[----:B------:R-:W-:-:S03]  /*2ac0*/  FMNMX.FTZ R36, R33, R36, !PT ;  /* 0x0000002421247209 */ /* 0x000fc60007810000 */
[----:B------:R-:W0:Y:S01]  /*2ad0*/  MUFU.TANH R88, R88 ;  /* 0x0000005800587308 */ /* 0x000e220000002400 */
[----:B--2---:R-:W-:-:S04]  /*2ae0*/  FSEL R27, R27, -INF , P3 ;  /* 0xff8000001b1b7808 */ /* 0x004fc80001800000 */
[----:B------:R-:W-:-:S03]  /*2af0*/  FMNMX.FTZ R36, R27, R36, !PT ;  /* 0x000000241b247209 */ /* 0x000fc60007810000 */
[----:B------:R2:W-:Y:S02]  /*2b00*/  MUFU.TANH R38, R61 ;  /* 0x0000003d00267308 */ /* 0x0005e40000002400 */
[----:B------:R-:W4:Y:S06]  /*2b10*/  SHFL.BFLY PT, R7, R36, 0x2, 0x1f ;  /* 0x0c401f0024077f89 */ /* 0x000f2c00000e0000 */
[----:B------:R-:W5:Y:S01]  /*2b20*/  MUFU.TANH R89, R89 ;  /* 0x0000005900597308 */ /* 0x000f620000002400 */
[----:B--2---:R-:W-:Y:S01]  /*2b30*/  VIADD R61, R32, -UR14 ;  /* 0x8000000e203d7c36 */ /* 0x004fe20008000000 */
[----:B------:R-:W-:-:S04]  /*2b40*/  @UP0 ULDC UR14, c[0x0][0x450] ;  /* 0x00011400000e0ab9 */ /* 0x000fc80000000800 */
[----:B---3--:R-:W-:Y:S02]  /*2b50*/  VIADDMNMX R61, R26, R61, R30, PT ;  /* 0x0000003d1a3d7246 */ /* 0x008fe4000380011e */
[----:B------:R-:W2:Y:S02]  /*2b60*/  MUFU.TANH R28, R28 ;  /* 0x0000001c001c7308 */ /* 0x000ea40000002400 */
[C---:B------:R-:W-:Y:S02]  /*2b70*/  ISETP.GT.AND P4, PT, R61.reuse, 0x1, PT ;  /* 0x000000013d00780c */ /* 0x040fe40003f84270 */
[----:B------:R-:W-:Y:S02]  /*2b80*/  ISETP.GT.AND P5, PT, R61, 0x8, PT ;  /* 0x000000083d00780c */ /* 0x000fe40003fa4270 */
[----:B0-----:R-:W-:Y:S02]  /*2b90*/  FSEL R88, R88, -INF , P4 ;  /* 0xff80000058587808 */ /* 0x001fe40002000000 */
[----:B------:R-:W-:Y:S01]  /*2ba0*/  MUFU.TANH R24, R24 ;  /* 0x0000001800187308 */ /* 0x000fe20000002400 */
[----:B-----5:R-:W-:-:S02]  /*2bb0*/  FSEL R89, R89, -INF , P5 ;  /* 0xff80000059597808 */ /* 0x020fc40002800000 */
[----:B----4-:R-:W-:Y:S02]  /*2bc0*/  FMNMX.FTZ R4, R36, R7, !PT ;  /* 0x0000000724047209 */ /* 0x010fe40007810000 */
[----:B------:R-:W-:-:S03]  /*2bd0*/  ISETP.GT.AND P4, PT, R61, 0x10, PT ;  /* 0x000000103d00780c */ /* 0x000fc60003f84270 */
[----:B------:R-:W0:Y:S01]  /*2be0*/  SHFL.BFLY PT, R7, R4, 0x1, 0x1f ;  /* 0x0c201f0004077f89 */ /* 0x000e2200000e0000 */
[----:B------:R-:W3:Y:S08]  /*2bf0*/  MUFU.TANH R25, R25 ;  /* 0x0000001900197308 */ /* 0x000ef00000002400 */
[----:B------:R4:W-:Y:S08]  /*2c00*/  MUFU.TANH R40, R65 ;  /* 0x0000004100287308 */ /* 0x0009f00000002400 */
[----:B------:R-:W5:Y:S01]  /*2c10*/  MUFU.TANH R20, R20 ;  /* 0x0000001400147308 */ /* 0x000f620000002400 */
[----:B0-----:R-:W-:Y:S01]  /*2c20*/  FMNMX.FTZ R7, R4, R7, !PT ;  /* 0x0000000704077209 */ /* 0x001fe20007810000 */
[----:B------:R-:W-:-:S06]  /*2c30*/  IMAD.U32 R4, RZ, RZ, UR6 ;  /* 0x00000006ff047e24 */ /* 0x000fcc000f8e00ff */
[----:B------:R-:W0:Y:S01]  /*2c40*/  MUFU.TANH R15, R15 ;  /* 0x0000000f000f7308 */ /* 0x000e220000002400 */
[----:B------:R-:W-:Y:S01]  /*2c50*/  @UP0 ULDC UR6, c[0x0][0x44c] ;  /* 0x0001130000060ab9 */ /* 0x000fe20000000800 */
[C---:B------:R-:W-:Y:S01]  /*2c60*/  FSETP.NEU.FTZ.AND P3, PT, R7.reuse, -INF , PT ;  /* 0xff8000000700780b */ /* 0x040fe20003f7d000 */
[----:B------:R-:W-:Y:S01]  /*2c70*/  FMUL.FTZ R36, R7, R4 ;  /* 0x0000000407247220 */ /* 0x000fe20000410000 */
[----:B------:R-:W-:-:S04]  /*2c80*/  UIMAD.WIDE.U32 UR6, UR36, UR6, URZ ;  /* 0x00000006240672a5 */ /* 0x000fc8000f8e003f */
[----:B------:R-:W-:Y:S01]  /*2c90*/  FSEL R36, R36, RZ, P3 ;  /* 0x000000ff24247208 */ /* 0x000fe20001800000 */
[----:B------:R2:W-:Y:S01]  /*2ca0*/  MUFU.TANH R42, R69 ;  /* 0x00000045002a7308 */ /* 0x0005e20000002400 */
[----:B------:R-:W-:Y:S01]  /*2cb0*/  ISETP.GT.AND P3, PT, R61, RZ, PT ;  /* 0x000000ff3d00720c */ /* 0x000fe20003f64270 */
[----:B------:R-:W-:Y:S02]  /*2cc0*/  @UP0 USHF.R.U32.HI UR10, URZ, UR14, UR7 ;  /* 0x0000000e3f0a0299 */ /* 0x000fe40008011607 */
[-CC-:B------:R-:W-:Y:S01]  /*2cd0*/  FFMA.FTZ R181, R93, R4.reuse, -R36.reuse ;  /* 0x000000045db57223 */ /* 0x180fe20000010824 */
[----:B----4-:R-:W-:Y:S01]  /*2ce0*/  FSEL R65, R21, -INF , P3 ;  /* 0xff80000015417808 */ /* 0x010fe20001800000 */
[--C-:B------:R-:W-:Y:S01]  /*2cf0*/  FFMA.FTZ R169, R71, R4, -R36.reuse ;  /* 0x0000000447a97223 */ /* 0x100fe20000010824 */
[----:B------:R-:W-:Y:S01]  /*2d00*/  ISETP.GT.AND P3, PT, R61, 0x9, PT ;  /* 0x000000093d00780c */ /* 0x000fe20003f64270 */
[----:B------:R-:W4:Y:S01]  /*2d10*/  MUFU.TANH R13, R13 ;  /* 0x0000000d000d7308 */ /* 0x000f220000002400 */
[----:B------:R-:W-:Y:S01]  /*2d20*/  FMNMX.FTZ R30, R65, R88, !PT ;  /* 0x00000058411e7209 */ /* 0x000fe20007810000 */
[-CC-:B------:R-:W-:Y:S01]  /*2d30*/  FFMA.FTZ R183, R95, R4.reuse, -R36.reuse ;  /* 0x000000045fb77223 */ /* 0x180fe20000010824 */
[----:B--2---:R-:W-:Y:S01]  /*2d40*/  FSEL R69, R28, -INF , P3 ;  /* 0xff8000001c457808 */ /* 0x004fe20001800000 */
[--C-:B------:R-:W-:Y:S01]  /*2d50*/  FFMA.FTZ R97, R97, R4, -R36.reuse ;  /* 0x0000000461617223 */ /* 0x100fe20000010824 */
[----:B------:R-:W-:Y:S01]  /*2d60*/  FMNMX.FTZ R30, R89, R30, !PT ;  /* 0x0000001e591e7209 */ /* 0x000fe20007810000 */
[--C-:B------:R-:W-:Y:S01]  /*2d70*/  FFMA.FTZ R171, R63, R4, -R36.reuse ;  /* 0x000000043fab7223 */ /* 0x100fe20000010824 */
[----:B------:R-:W-:Y:S01]  /*2d80*/  ISETP.GT.AND P3, PT, R61, 0x11, PT ;  /* 0x000000113d00780c */ /* 0x000fe20003f64270 */
[----:B------:R2:W-:Y:S01]  /*2d90*/  MUFU.TANH R44, R73 ;  /* 0x00000049002c7308 */ /* 0x0005e20000002400 */
[----:B------:R-:W-:Y:S01]  /*2da0*/  FMNMX.FTZ R30, R69, R30, !PT ;  /* 0x0000001e451e7209 */ /* 0x000fe20007810000 */
[-CC-:B------:R-:W-:Y:S01]  /*2db0*/  FFMA.FTZ R177, R99, R4.reuse, -R36.reuse ;  /* 0x0000000463b17223 */ /* 0x180fe20000010824 */
[----:B---3--:R-:W-:Y:S01]  /*2dc0*/  FSEL R25, R25, -INF , P3 ;  /* 0xff80000019197808 */ /* 0x008fe20001800000 */
[-CC-:B------:R-:W-:Y:S01]  /*2dd0*/  FFMA.FTZ R153, R57, R4.reuse, -R36.reuse ;  /* 0x0000000439997223 */ /* 0x180fe20000010824 */
[----:B------:R-:W-:Y:S01]  /*2de0*/  ISETP.GT.AND P3, PT, R61, 0x19, PT ;  /* 0x000000193d00780c */ /* 0x000fe20003f64270 */
[-CC-:B------:R-:W-:Y:S01]  /*2df0*/  FFMA.FTZ R34, R34, R4.reuse, -R36.reuse ;  /* 0x0000000422227223 */ /* 0x180fe20000010824 */
[-CC-:B------:R-:W-:Y:S01]  /*2e00*/  FFMA.FTZ R179, R103, R4.reuse, -R36.reuse ;  /* 0x0000000467b37223 */ /* 0x180fe20000010824 */
[----:B------:R-:W-:Y:S01]  /*2e10*/  MUFU.TANH R14, R14 ;  /* 0x0000000e000e7308 */ /* 0x000fe20000002400 */
[----:B--2---:R-:W-:Y:S01]  /*2e20*/  FSEL R73, R24, -INF , P4 ;  /* 0xff80000018497808 */ /* 0x004fe20002000000 */
[-CC-:B------:R-:W-:Y:S01]  /*2e30*/  FFMA.FTZ R24, R55, R4.reuse, -R36.reuse ;  /* 0x0000000437187223 */ /* 0x180fe20000010824 */
[----:B------:R-:W-:Y:S01]  /*2e40*/  ISETP.GT.AND P4, PT, R61, 0x18, PT ;  /* 0x000000183d00780c */ /* 0x000fe20003f84270 */
[--C-:B------:R-:W-:Y:S01]  /*2e50*/  FFMA.FTZ R173, R107, R4, -R36.reuse ;  /* 0x000000046bad7223 */ /* 0x100fe20000010824 */
[----:B------:R-:W-:Y:S01]  /*2e60*/  FMNMX.FTZ R30, R73, R30, !PT ;  /* 0x0000001e491e7209 */ /* 0x000fe20007810000 */
[--C-:B------:R-:W-:Y:S01]  /*2e70*/  FFMA.FTZ R109, R109, R4, -R36.reuse ;  /* 0x000000046d6d7223 */ /* 0x100fe20000010824 */
[----:B-----5:R-:W-:Y:S01]  /*2e80*/  FSEL R75, R20, -INF , P4 ;  /* 0xff800000144b7808 */ /* 0x020fe20002000000 */
[----:B------:R-:W2:Y:S01]  /*2e90*/  MUFU.TANH R12, R12 ;  /* 0x0000000c000c7308 */ /* 0x000ea20000002400 */
[----:B------:R-:W-:Y:S01]  /*2ea0*/  FMNMX.FTZ R30, R25, R30, !PT ;  /* 0x0000001e191e7209 */ /* 0x000fe20007810000 */
[-CC-:B------:R-:W-:Y:S01]  /*2eb0*/  FFMA.FTZ R20, R101, R4.reuse, -R36.reuse ;  /* 0x0000000465147223 */ /* 0x180fe20000010824 */
[----:B------:R-:W-:Y:S01]  /*2ec0*/  ISETP.GT.AND P4, PT, R61, 0x20, PT ;  /* 0x000000203d00780c */ /* 0x000fe20003f84270 */
[-CC-:B------:R-:W-:Y:S01]  /*2ed0*/  FFMA.FTZ R175, R111, R4.reuse, -R36.reuse ;  /* 0x000000046faf7223 */ /* 0x180fe20000010824 */
[----:B0-----:R-:W-:Y:S01]  /*2ee0*/  FSEL R15, R15, -INF , P3 ;  /* 0xff8000000f0f7808 */ /* 0x001fe20001800000 */
[--C-:B------:R-:W-:Y:S01]  /*2ef0*/  FFMA.FTZ R43, R43, R4, -R36.reuse ;  /* 0x000000042b2b7223 */ /* 0x100fe20000010824 */
[----:B------:R-:W-:Y:S01]  /*2f00*/  FMNMX.FTZ R30, R75, R30, !PT ;  /* 0x0000001e4b1e7209 */ /* 0x000fe20007810000 */
[----:B------:R-:W-:Y:S01]  /*2f10*/  MUFU.TANH R11, R11 ;  /* 0x0000000b000b7308 */ /* 0x000fe20000002400 */
[----:B------:R-:W-:Y:S01]  /*2f20*/  ISETP.GT.AND P3, PT, R61, 0x21, PT ;  /* 0x000000213d00780c */ /* 0x000fe20003f64270 */
[-CC-:B------:R-:W-:Y:S01]  /*2f30*/  FFMA.FTZ R45, R45, R4.reuse, -R36.reuse ;  /* 0x000000042d2d7223 */ /* 0x180fe20000010824 */
[----:B----4-:R-:W-:Y:S01]  /*2f40*/  FSEL R13, R13, -INF , P4 ;  /* 0xff8000000d0d7808 */ /* 0x010fe20002000000 */
[--C-:B------:R-:W-:Y:S01]  /*2f50*/  FFMA.FTZ R47, R47, R4, -R36.reuse ;  /* 0x000000042f2f7223 */ /* 0x100fe20000010824 */
[----:B------:R-:W-:Y:S01]  /*2f60*/  FMNMX.FTZ R30, R15, R30, !PT ;  /* 0x0000001e0f1e7209 */ /* 0x000fe20007810000 */
[--C-:B------:R-:W-:Y:S01]  /*2f70*/  FFMA.FTZ R53, R53, R4, -R36.reuse ;  /* 0x0000000435357223 */ /* 0x100fe20000010824 */
[----:B------:R-:W-:Y:S01]  /*2f80*/  ISETP.GT.AND P4, PT, R61, 0x28, PT ;  /* 0x000000283d00780c */ /* 0x000fe20003f84270 */
[----:B------:R-:W0:Y:S01]  /*2f90*/  MUFU.TANH R9, R9 ;  /* 0x0000000900097308 */ /* 0x000e220000002400 */
[----:B------:R-:W-:Y:S01]  /*2fa0*/  FMNMX.FTZ R30, R13, R30, !PT ;  /* 0x0000001e0d1e7209 */ /* 0x000fe20007810000 */
[-CC-:B------:R-:W-:Y:S01]  /*2fb0*/  FFMA.FTZ R49, R49, R4.reuse, -R36.reuse ;  /* 0x0000000431317223 */ /* 0x180fe20000010824 */
[----:B--2---:R-:W-:Y:S01]  /*2fc0*/  FSEL R79, R12, -INF , P4 ;  /* 0xff8000000c4f7808 */ /* 0x004fe20002000000 */
[-CC-:B------:R-:W-:Y:S01]  /*2fd0*/  FFMA.FTZ R12, R105, R4.reuse, -R36.reuse ;  /* 0x00000004690c7223 */ /* 0x180fe20000010824 */
[----:B------:R-:W-:Y:S01]  /*2fe0*/  ISETP.GT.AND P4, PT, R61, 0x30, PT ;  /* 0x000000303d00780c */ /* 0x000fe20003f84270 */
        /* <DEDUP_REMOVED lines=9> */
[----:B------:R-:W-:Y:S01]  /*3080*/  UIADD3 UR11, UR11, UR10, URZ ;  /* 0x0000000a0b0b7290 */ /* 0x000fe2000fffe03f */
[----:B------:R2:W-:Y:S01]  /*3090*/  MUFU.TANH R46, R77 ;  /* 0x0000004d002e7308 */ /* 0x0005e20000002400 */
[----:B0-----:R-:W-:Y:S01]  /*30a0*/  FSEL R9, R9, -INF , P4 ;  /* 0xff80000009097808 */ /* 0x001fe20002000000 */
[----:B------:R-:W-:Y:S01]  /*30b0*/  FFMA.FTZ R27, R27, R4, -R36 ;  /* 0x000000041b1b7223 */ /* 0x000fe20000010824 */
[----:B------:R-:W-:Y:S01]  /*30c0*/  ISETP.GT.AND P4, PT, R61, 0x38, PT ;  /* 0x000000383d00780c */ /* 0x000fe20003f84270 */
[----:B------:R-:W-:Y:S01]  /*30d0*/  USHF.R.S32.HI UR6, URZ, 0x1f, UR11 ;  /* 0x0000001f3f067899 */ /* 0x000fe2000801140b */
[----:B------:R-:W-:-:S02]  /*30e0*/  CS2R R110, SRZ ;  /* 0x00000000006e7805 */ /* 0x000fc4000001ff00 */
[----:B------:R-:W-:Y:S02]  /*30f0*/  CS2R R106, SRZ ;  /* 0x00000000006a7805 */ /* 0x000fe4000001ff00 */
[----:B------:R-:W-:Y:S01]  /*3100*/  CS2R R104, SRZ ;  /* 0x0000000000687805 */ /* 0x000fe2000001ff00 */
[----:B------:R-:W0:Y:S01]  /*3110*/  MUFU.TANH R8, R8 ;  /* 0x0000000800087308 */ /* 0x000e220000002400 */
[----:B--2---:R-:W-:Y:S01]  /*3120*/  FSEL R77, R14, -INF , P3 ;  /* 0xff8000000e4d7808 */ /* 0x004fe20001800000 */
[----:B------:R-:W-:Y:S01]  /*3130*/  FFMA.FTZ R14, R59, R4, -R36 ;  /* 0x000000043b0e7223 */ /* 0x000fe20000010824 */
[----:B------:R-:W-:Y:S01]  /*3140*/  ISETP.GT.AND P3, PT, R61, 0x29, PT ;  /* 0x000000293d00780c */ /* 0x000fe20003f64270 */
[----:B------:R-:W-:Y:S01]  /*3150*/  ULEA.HI UR6, UR6, UR11, URZ, 0x7 ;  /* 0x0000000b06067291 */ /* 0x000fe2000f8f383f */
[----:B------:R-:W-:Y:S02]  /*3160*/  FMNMX.FTZ R30, R77, R30, !PT ;  /* 0x0000001e4d1e7209 */ /* 0x000fe40007810000 */
[----:B------:R-:W-:-:S02]  /*3170*/  CS2R R102, SRZ ;  /* 0x0000000000667805 */ /* 0x000fc4000001ff00 */
[----:B------:R-:W-:Y:S01]  /*3180*/  FSEL R11, R11, -INF , P3 ;  /* 0xff8000000b0b7808 */ /* 0x000fe20001800000 */
[----:B------:R-:W-:Y:S01]  /*3190*/  MUFU.TANH R6, R6 ;  /* 0x0000000600067308 */ /* 0x000fe20000002400 */
[----:B------:R-:W-:Y:S01]  /*31a0*/  FMNMX.FTZ R30, R79, R30, !PT ;  /* 0x0000001e4f1e7209 */ /* 0x000fe20007810000 */
[----:B------:R-:W-:Y:S01]  /*31b0*/  USHF.R.S32.HI UR6, URZ, 0x7, UR6 ;  /* 0x000000073f067899 */ /* 0x000fe20008011406 */
[----:B------:R-:W-:Y:S02]  /*31c0*/  ISETP.GT.AND P3, PT, R61, 0x31, PT ;  /* 0x000000313d00780c */ /* 0x000fe40003f64270 */
[----:B------:R-:W-:Y:S01]  /*31d0*/  FMNMX.FTZ R30, R11, R30, !PT ;  /* 0x0000001e0b1e7209 */ /* 0x000fe20007810000 */
[----:B------:R-:W-:Y:S02]  /*31e0*/  UISETP.LT.AND UP1, UPT, URZ, UR6, UPT ;  /* 0x000000063f00728c */ /* 0x000fe4000bf21270 */
[----:B------:R-:W2:Y:S01]  /*31f0*/  MUFU.TANH R3, R3 ;  /* 0x0000000300037308 */ /* 0x000ea20000002400 */
[----:B------:R-:W-:Y:S01]  /*3200*/  FMNMX.FTZ R30, R9, R30, !PT ;  /* 0x0000001e091e7209 */ /* 0x000fe20007810000 */
[----:B------:R-:W-:Y:S01]  /*3210*/  USEL UR52, URZ, UR6, !UP1 ;  /* 0x000000063f347287 */ /* 0x000fe2000c800000 */
[----:B0-----:R-:W-:Y:S01]  /*3220*/  FSEL R83, R8, -INF , P4 ;  /* 0xff80000008537808 */ /* 0x001fe20002000000 */
[----:B------:R-:W-:Y:S01]  /*3230*/  FFMA.FTZ R8, R91, R4, -R36 ;  /* 0x000000045b087223 */ /* 0x000fe20000010824 */
[----:B------:R-:W-:Y:S01]  /*3240*/  ISETP.GT.AND P4, PT, R61, 0x40, PT ;  /* 0x000000403d00780c */ /* 0x000fe20003f84270 */
[----:B------:R-:W-:-:S02]  /*3250*/  UISETP.GE.AND UP1, UPT, UR54, UR52, UPT ;  /* 0x000000343600728c */ /* 0x000fc4000bf26270 */
[----:B------:R-:W0:Y:S08]  /*3260*/  MUFU.TANH R5, R5 ;  /* 0x0000000500057308 */ /* 0x000e300000002400 */
[----:B------:R3:W-:Y:S01]  /*3270*/  MUFU.TANH R48, R81 ;  /* 0x0000005100307308 */ /* 0x0007e20000002400 */
[----:B--2---:R-:W-:Y:S02]  /*3280*/  FSEL R3, R3, -INF , P4 ;  /* 0xff80000003037808 */ /* 0x004fe40002000000 */
[----:B------:R-:W-:-:S05]  /*3290*/  ISETP.GT.AND P4, PT, R61, 0x48, PT ;  /* 0x000000483d00780c */ /* 0x000fca0003f84270 */
[----:B------:R-:W2:Y:S01]  /*32a0*/  MUFU.TANH R60, R60 ;  /* 0x0000003c003c7308 */ /* 0x000ea20000002400 */
[----:B---3--:R-:W-:Y:S01]  /*32b0*/  FSEL R81, R10, -INF , P3 ;  /* 0xff8000000a517808 */ /* 0x008fe20001800000 */
[----:B------:R-:W-:Y:S01]  /*32c0*/  FFMA.FTZ R10, R67, R4, -R36 ;  /* 0x00000004430a7223 */ /* 0x000fe20000010824 */
[----:B------:R-:W-:Y:S02]  /*32d0*/  ISETP.GT.AND P3, PT, R61, 0x39, PT ;  /* 0x000000393d00780c */ /* 0x000fe40003f64270 */
[----:B------:R-:W-:-:S03]  /*32e0*/  FMNMX.FTZ R30, R81, R30, !PT ;  /* 0x0000001e511e7209 */ /* 0x000fc60007810000 */
[----:B------:R3:W-:Y:S01]  /*32f0*/  MUFU.TANH R50, R85 ;  /* 0x0000005500327308 */ /* 0x0007e20000002400 */
[----:B------:R-:W-:-:S07]  /*3300*/  FMNMX.FTZ R30, R83, R30, !PT ;  /* 0x0000001e531e7209 */ /* 0x000fce0007810000 */
[----:B------:R-:W4:Y:S01]  /*3310*/  MUFU.TANH R64, R64 ;  /* 0x0000004000407308 */ /* 0x000f220000002400 */
[----:B---3--:R-:W-:Y:S02]  /*3320*/  FSEL R85, R6, -INF , P3 ;  /* 0xff80000006557808 */ /* 0x008fe40001800000 */
[----:B------:R-:W-:Y:S02]  /*3330*/  ISETP.GT.AND P3, PT, R61, 0x41, PT ;  /* 0x000000413d00780c */ /* 0x000fe40003f64270 */
[----:B------:R-:W-:Y:S02]  /*3340*/  FMNMX.FTZ R30, R85, R30, !PT ;  /* 0x0000001e551e7209 */ /* 0x000fe40007810000 */
[----:B0-----:R-:W-:Y:S01]  /*3350*/  FSEL R5, R5, -INF , P3 ;  /* 0xff80000005057808 */ /* 0x001fe20001800000 */
[----:B------:R-:W0:Y:S01]  /*3360*/  MUFU.TANH R68, R68 ;  /* 0x0000004400447308 */ /* 0x000e220000002400 */
[----:B------:R-:W-:Y:S02]  /*3370*/  FMNMX.FTZ R30, R3, R30, !PT ;  /* 0x0000001e031e7209 */ /* 0x000fe40007810000 */
[----:B------:R-:W-:-:S02]  /*3380*/  ISETP.GT.AND P3, PT, R61, 0x49, PT ;  /* 0x000000493d00780c */ /* 0x000fc40003f64270 */
[----:B--2---:R-:W-:Y:S02]  /*3390*/  FSEL R87, R60, -INF , P4 ;  /* 0xff8000003c577808 */ /* 0x004fe40002000000 */
[----:B------:R-:W-:Y:S01]  /*33a0*/  FMNMX.FTZ R30, R5, R30, !PT ;  /* 0x0000001e051e7209 */ /* 0x000fe20007810000 */
[----:B------:R-:W2:Y:S01]  /*33b0*/  MUFU.TANH R72, R72 ;  /* 0x0000004800487308 */ /* 0x000ea20000002400 */
[----:B------:R-:W-:Y:S02]  /*33c0*/  ISETP.GT.AND P4, PT, R61, 0x50, PT ;  /* 0x000000503d00780c */ /* 0x000fe40003f84270 */
[----:B------:R-:W-:Y:S02]  /*33d0*/  FSEL R91, R38, -INF , P3 ;  /* 0xff800000265b7808 */ /* 0x000fe40001800000 */
[----:B------:R-:W-:Y:S02]  /*33e0*/  FMNMX.FTZ R30, R87, R30, !PT ;  /* 0x0000001e571e7209 */ /* 0x000fe40007810000 */
[----:B------:R-:W-:Y:S01]  /*33f0*/  ISETP.GT.AND P3, PT, R61, 0x51, PT ;  /* 0x000000513d00780c */ /* 0x000fe20003f64270 */
[----:B------:R-:W3:Y:S01]  /*3400*/  MUFU.TANH R76, R76 ;  /* 0x0000004c004c7308 */ /* 0x000ee20000002400 */
[----:B----4-:R-:W-:-:S02]  /*3410*/  FSEL R93, R64, -INF , P4 ;  /* 0xff800000405d7808 */ /* 0x010fc40002000000 */
[----:B------:R-:W-:Y:S02]  /*3420*/  FMNMX.FTZ R30, R91, R30, !PT ;  /* 0x0000001e5b1e7209 */ /* 0x000fe40007810000 */
[----:B------:R-:W-:Y:S02]  /*3430*/  ISETP.GT.AND P4, PT, R61, 0x58, PT ;  /* 0x000000583d00780c */ /* 0x000fe40003f84270 */
[----:B------:R-:W-:Y:S01]  /*3440*/  FSEL R71, R40, -INF , P3 ;  /* 0xff80000028477808 */ /* 0x000fe20001800000 */
[----:B------:R-:W4:Y:S01]  /*3450*/  MUFU.TANH R80, R80 ;  /* 0x0000005000507308 */ /* 0x000f220000002400 */
[----:B------:R-:W-:Y:S02]  /*3460*/  FMNMX.FTZ R30, R93, R30, !PT ;  /* 0x0000001e5d1e7209 */ /* 0x000fe40007810000 */
[----:B------:R-:W-:Y:S02]  /*3470*/  ISETP.GT.AND P3, PT, R61, 0x59, PT ;  /* 0x000000593d00780c */ /* 0x000fe40003f64270 */
[----:B0-----:R-:W-:-:S02]  /*3480*/  FSEL R95, R68, -INF , P4 ;  /* 0xff800000445f7808 */ /* 0x001fc40002000000 */
[----:B------:R-:W-:Y:S01]  /*3490*/  FMNMX.FTZ R30, R71, R30, !PT ;  /* 0x0000001e471e7209 */ /* 0x000fe20007810000 */
[----:B------:R2:W-:Y:S01]  /*34a0*/  MUFU.EX2 R28, R97 ;  /* 0x00000061001c7308 */ /* 0x0005e20000000800 */
[----:B------:R-:W-:Y:S02]  /*34b0*/  ISETP.GT.AND P4, PT, R61, 0x60, PT ;  /* 0x000000603d00780c */ /* 0x000fe40003f84270 */
[----:B------:R-:W-:Y:S02]  /*34c0*/  FSEL R67, R42, -INF , P3 ;  /* 0xff8000002a437808 */ /* 0x000fe40001800000 */
[----:B------:R-:W-:Y:S02]  /*34d0*/  FMNMX.FTZ R30, R95, R30, !PT ;  /* 0x0000001e5f1e7209 */ /* 0x000fe40007810000 */
[----:B------:R-:W-:Y:S01]  /*34e0*/  ISETP.GT.AND P3, PT, R61, 0x61, PT ;  /* 0x000000613d00780c */ /* 0x000fe20003f64270 */
[----:B------:R-:W0:Y:S01]  /*34f0*/  MUFU.TANH R84, R84 ;  /* 0x0000005400547308 */ /* 0x000e220000002400 */
[----:B--2---:R-:W-:-:S02]  /*3500*/  FSEL R97, R72, -INF , P4 ;  /* 0xff80000048617808 */ /* 0x004fc40002000000 */
[----:B------:R-:W-:Y:S02]  /*3510*/  FMNMX.FTZ R30, R67, R30, !PT ;  /* 0x0000001e431e7209 */ /* 0x000fe40007810000 */
[----:B------:R-:W-:Y:S02]  /*3520*/  ISETP.GT.AND P4, PT, R61, 0x68, PT ;  /* 0x000000683d00780c */ /* 0x000fe40003f84270 */
[----:B------:R-:W-:Y:S01]  /*3530*/  FSEL R63, R44, -INF , P3 ;  /* 0xff8000002c3f7808 */ /* 0x000fe20001800000 */
[----:B------:R-:W-:Y:S01]  /*3540*/  MUFU.EX2 R32, R24 ;  /* 0x0000001800207308 */ /* 0x000fe20000000800 */
[----:B------:R-:W-:Y:S02]  /*3550*/  FMNMX.FTZ R30, R97, R30, !PT ;  /* 0x0000001e611e7209 */ /* 0x000fe40007810000 */
[----:B------:R-:W-:Y:S02]  /*3560*/  ISETP.GT.AND P3, PT, R61, 0x69, PT ;  /* 0x000000693d00780c */ /* 0x000fe40003f64270 */
[----:B---3--:R-:W-:-:S02]  /*3570*/  FSEL R99, R76, -INF , P4 ;  /* 0xff8000004c637808 */ /* 0x008fc40002000000 */
[----:B------:R-:W-:Y:S01]  /*3580*/  FMNMX.FTZ R30, R63, R30, !PT ;  /* 0x0000001e3f1e7209 */ /* 0x000fe20007810000 */
[----:B------:R-:W-:Y:S01]  /*3590*/  MUFU.EX2 R181, R181 ;  /* 0x000000b500b57308 */ /* 0x000fe20000000800 */
[----:B------:R-:W-:Y:S02]  /*35a0*/  ISETP.GT.AND P4, PT, R61, 0x70, PT ;  /* 0x000000703d00780c */ /* 0x000fe40003f84270 */
[----:B------:R-:W-:Y:S02]  /*35b0*/  FSEL R59, R46, -INF , P3 ;  /* 0xff8000002e3b7808 */ /* 0x000fe40001800000 */
[----:B------:R-:W-:Y:S02]  /*35c0*/  FMNMX.FTZ R30, R99, R30, !PT ;  /* 0x0000001e631e7209 */ /* 0x000fe40007810000 */
[----:B------:R-:W-:Y:S01]  /*35d0*/  ISETP.GT.AND P3, PT, R61, 0x71, PT ;  /* 0x000000713d00780c */ /* 0x000fe20003f64270 */
[----:B------:R-:W2:Y:S01]  /*35e0*/  MUFU.EX2 R26, R34 ;  /* 0x00000022001a7308 */ /* 0x000ea20000000800 */
[----:B----4-:R-:W-:-:S02]  /*35f0*/  FSEL R101, R80, -INF , P4 ;  /* 0xff80000050657808 */ /* 0x010fc40002000000 */
[----:B------:R-:W-:Y:S02]  /*3600*/  FMNMX.FTZ R30, R59, R30, !PT ;  /* 0x0000001e3b1e7209 */ /* 0x000fe40007810000 */
[----:B------:R-:W-:Y:S02]  /*3610*/  ISETP.GT.AND P4, PT, R61, 0x78, PT ;  /* 0x000000783d00780c */ /* 0x000fe40003f84270 */
[----:B------:R-:W-:Y:S01]  /*3620*/  FSEL R57, R48, -INF , P3 ;  /* 0xff80000030397808 */ /* 0x000fe20001800000 */
[----:B------:R-:W3:Y:S01]  /*3630*/  MUFU.EX2 R183, R183 ;  /* 0x000000b700b77308 */ /* 0x000ee20000000800 */
[----:B------:R-:W-:Y:S02]  /*3640*/  FMNMX.FTZ R30, R101, R30, !PT ;  /* 0x0000001e651e7209 */ /* 0x000fe40007810000 */
[----:B------:R-:W-:Y:S02]  /*3650*/  ISETP.GT.AND P3, PT, R61, 0x79, PT ;  /* 0x000000793d00780c */ /* 0x000fe40003f64270 */
[----:B0-----:R-:W-:-:S02]  /*3660*/  FSEL R61, R84, -INF , P4 ;  /* 0xff800000543d7808 */ /* 0x001fc40002000000 */
[----:B------:R-:W-:Y:S01]  /*3670*/  FMNMX.FTZ R30, R57, R30, !PT ;  /* 0x0000001e391e7209 */ /* 0x000fe20007810000 */
[----:B------:R-:W0:Y:S01]  /*3680*/  MUFU.EX2 R177, R177 ;  /* 0x000000b100b17308 */ /* 0x000e220000000800 */
[----:B------:R-:W-:Y:S01]  /*3690*/  FSEL R55, R50, -INF , P3 ;  /* 0xff80000032377808 */ /* 0x000fe20001800000 */
[----:B--2---:R-:W-:Y:S01]  /*36a0*/  FADD.FTZ R46, R181, R26 ;  /* 0x0000001ab52e7221 */ /* 0x004fe20000010000 */
[----:B------:R-:W-:Y:S02]  /*36b0*/  FMNMX.FTZ R30, R61, R30, !PT ;  /* 0x0000001e3d1e7209 */ /* 0x000fe40007810000 */
[----:B------:R-:W-:Y:S02]  /*36c0*/  F2FP.BF16.F32.PACK_AB R181, R26, R181 ;  /* 0x000000b51ab5723e */ /* 0x000fe400000010ff */
[----:B------:R-:W-:Y:S01]  /*36d0*/  FMNMX.FTZ R30, R55, R30, !PT ;  /* 0x0000001e371e7209 */ /* 0x000fe20007810000 */
[----:B------:R-:W2:Y:S04]  /*36e0*/  MUFU.EX2 R20, R20 ;  /* 0x0000001400147308 */ /* 0x000ea80000000800 */
[----:B------:R-:W4:Y:S04]  /*36f0*/  SHFL.BFLY PT, R21, R30, 0x2, 0x1f ;  /* 0x0c401f001e157f89 */ /* 0x000f2800000e0000 */
[----:B------:R-:W5:Y:S08]  /*3700*/  MUFU.EX2 R179, R179 ;  /* 0x000000b300b37308 */ /* 0x000f700000000800 */
[----:B------:R-:W1:Y:S08]  /*3710*/  MUFU.EX2 R12, R12 ;  /* 0x0000000c000c7308 */ /* 0x000e700000000800 */
[----:B------:R-:W-:Y:S01]  /*3720*/  MUFU.EX2 R173, R173 ;  /* 0x000000ad00ad7308 */ /* 0x000fe20000000800 */
[----:B----4-:R-:W-:-:S07]  /*3730*/  FMNMX.FTZ R24, R30, R21, !PT ;  /* 0x000000151e187209 */ /* 0x010fce0007810000 */
[----:B------:R4:W-:Y:S01]  /*3740*/  MUFU.EX2 R6, R109 ;  /* 0x0000006d00067308 */ /* 0x0009e20000000800 */
[----:B------:R-:W3:Y:S07]  /*3750*/  SHFL.BFLY PT, R21, R24, 0x1, 0x1f ;  /* 0x0c201f0018157f89 */ /* 0x000eee00000e0000 */
[----:B------:R-:W-:Y:S01]  /*3760*/  MUFU.EX2 R175, R175 ;  /* 0x000000af00af7308 */ /* 0x000fe20000000800 */
[----:B----4-:R-:W-:-:S07]  /*3770*/  CS2R R108, SRZ ;  /* 0x00000000006c7805 */ /* 0x010fce000001ff00 */
[----:B------:R-:W-:Y:S08]  /*3780*/  MUFU.EX2 R8, R8 ;  /* 0x0000000800087308 */ /* 0x000ff00000000800 */
[----:B------:R-:W-:Y:S01]  /*3790*/  MUFU.EX2 R169, R169 ;  /* 0x000000a900a97308 */ /* 0x000fe20000000800 */
[----:B---3--:R-:W-:-:S04]  /*37a0*/  FMNMX.FTZ R21, R24, R21, !PT ;  /* 0x0000001518157209 */ /* 0x008fc80007810000 */
[C---:B------:R-:W-:Y:S01]  /*37b0*/  FSETP.NEU.FTZ.AND P3, PT, R21.reuse, -INF , PT ;  /* 0xff8000001500780b */ /* 0x040fe20003f7d000 */
[----:B------:R-:W-:Y:S02]  /*37c0*/  FMUL.FTZ R24, R21, R4 ;  /* 0x0000000415187220 */ /* 0x000fe40000410000 */
[----:B------:R-:W-:Y:S03]  /*37d0*/  MUFU.EX2 R10, R10 ;  /* 0x0000000a000a7308 */ /* 0x000fe60000000800 */
[----:B------:R-:W-:Y:S02]  /*37e0*/  FSEL R24, R24, RZ, P3 ;  /* 0x000000ff18187208 */ /* 0x000fe40001800000 */
[----:B------:R-:W-:-:S03]  /*37f0*/  PLOP3.LUT P3, PT, PT, PT, UP1, 0x80, 0x0 ;  /* 0x000000000000781c */ /* 0x000fc60003f6f018 */
        /* <DEDUP_REMOVED lines=13> */
[-C--:B------:R-:W-:Y:S01]  /*38d0*/  FFMA.FTZ R79, R79, R4.reuse, -R24 ;  /* 0x000000044f4f7223 */ /* 0x080fe20000010818 */
[----:B------:R-:W-:Y:S01]  /*38e0*/  MUFU.EX2 R65, R65 ;  /* 0x0000004100417308 */ /* 0x000fe20000000800 */
[----:B---3--:R-:W-:Y:S01]  /*38f0*/  FADD.FTZ R11, R183, R46 ;  /* 0x0000002eb70b7221 */ /* 0x008fe20000010000 */
[-CC-:B------:R-:W-:Y:S01]  /*3900*/  FFMA.FTZ R9, R9, R4.reuse, -R24.reuse ;  /* 0x0000000409097223 */ /* 0x180fe20000010818 */
[-CC-:B------:R-:W-:Y:S01]  /*3910*/  FFMA.FTZ R81, R81, R4.reuse, -R24.reuse ;  /* 0x0000000451517223 */ /* 0x180fe20000010818 */
[-CC-:B------:R-:W-:Y:S01]  /*3920*/  FFMA.FTZ R83, R83, R4.reuse, -R24.reuse ;  /* 0x0000000453537223 */ /* 0x180fe20000010818 */
[----:B------:R-:W-:Y:S01]  /*3930*/  FADD.FTZ R46, R28, R11 ;  /* 0x0000000b1c2e7221 */ /* 0x000fe20000010000 */
[-CC-:B------:R-:W-:Y:S01]  /*3940*/  FFMA.FTZ R85, R85, R4.reuse, -R24.reuse ;  /* 0x0000000455557223 */ /* 0x180fe20000010818 */
[-C--:B------:R-:W-:Y:S01]  /*3950*/  FFMA.FTZ R3, R3, R4.reuse, -R24 ;  /* 0x0000000403037223 */ /* 0x080fe20000010818 */
[----:B------:R-:W3:Y:S01]  /*3960*/  MUFU.EX2 R88, R88 ;  /* 0x0000005800587308 */ /* 0x000ee20000000800 */
[----:B0-----:R-:W-:Y:S01]  /*3970*/  FADD.FTZ R11, R177, R46 ;  /* 0x0000002eb10b7221 */ /* 0x001fe20000010000 */
[-CC-:B------:R-:W-:Y:S01]  /*3980*/  FFMA.FTZ R87, R87, R4.reuse, -R24.reuse ;  /* 0x0000000457577223 */ /* 0x180fe20000010818 */
[-CC-:B------:R-:W-:Y:S01]  /*3990*/  FFMA.FTZ R91, R91, R4.reuse, -R24.reuse ;  /* 0x000000045b5b7223 */ /* 0x180fe20000010818 */
[-CC-:B------:R-:W-:Y:S01]  /*39a0*/  FFMA.FTZ R93, R93, R4.reuse, -R24.reuse ;  /* 0x000000045d5d7223 */ /* 0x180fe20000010818 */
[C---:B--2---:R-:W-:Y:S01]  /*39b0*/  FADD.FTZ R46, R20.reuse, R11 ;  /* 0x0000000b142e7221 */ /* 0x044fe20000010000 */
[-CC-:B------:R-:W-:Y:S01]  /*39c0*/  FFMA.FTZ R71, R71, R4.reuse, -R24.reuse ;  /* 0x0000000447477223 */ /* 0x180fe20000010818 */
[-C--:B------:R-:W-:Y:S01]  /*39d0*/  FFMA.FTZ R95, R95, R4.reuse, -R24 ;  /* 0x000000045f5f7223 */ /* 0x080fe20000010818 */
[----:B------:R-:W0:Y:S01]  /*39e0*/  MUFU.EX2 R89, R89 ;  /* 0x0000005900597308 */ /* 0x000e220000000800 */
[----:B-----5:R-:W-:Y:S01]  /*39f0*/  FADD.FTZ R11, R179, R46 ;  /* 0x0000002eb30b7221 */ /* 0x020fe20000010000 */
[----:B------:R-:W-:Y:S01]  /*3a00*/  F2FP.BF16.F32.PACK_AB R177, R20, R177 ;  /* 0x000000b114b1723e */ /* 0x000fe200000010ff */
[-CC-:B------:R-:W-:Y:S01]  /*3a10*/  FFMA.FTZ R67, R67, R4.reuse, -R24.reuse ;  /* 0x0000000443437223 */ /* 0x180fe20000010818 */
[-CC-:B------:R-:W-:Y:S01]  /*3a20*/  FFMA.FTZ R97, R97, R4.reuse, -R24.reuse ;  /* 0x0000000461617223 */ /* 0x180fe20000010818 */
[----:B-1----:R-:W-:Y:S01]  /*3a30*/  FADD.FTZ R48, R12, R11 ;  /* 0x0000000b0c307221 */ /* 0x002fe20000010000 */
[-CC-:B------:R-:W-:Y:S01]  /*3a40*/  FFMA.FTZ R63, R63, R4.reuse, -R24.reuse ;  /* 0x000000043f3f7223 */ /* 0x180fe20000010818 */
[-C--:B------:R-:W-:Y:S01]  /*3a50*/  FFMA.FTZ R99, R99, R4.reuse, -R24 ;  /* 0x0000000463637223 */ /* 0x080fe20000010818 */
[----:B------:R-:W1:Y:S01]  /*3a60*/  MUFU.EX2 R182, R69 ;  /* 0x0000004500b67308 */ /* 0x000e620000000800 */
[----:B---3--:R-:W-:Y:S01]  /*3a70*/  FADD.FTZ R46, R65, R88 ;  /* 0x00000058412e7221 */ /* 0x008fe20000010000 */
        /* <DEDUP_REMOVED lines=8> */
[----:B------:R-:W-:-:S02]  /*3b00*/  F2FP.BF16.F32.PACK_AB R183, R28, R183 ;  /* 0x000000b71cb7723e */ /* 0x000fc400000010ff */
[----:B------:R-:W-:-:S04]  /*3b10*/  F2FP.BF16.F32.PACK_AB R179, R12, R179 ;  /* 0x000000b30cb3723e */ /* 0x000fc800000010ff */
[----:B------:R-:W0:Y:S01]  /*3b20*/  MUFU.EX2 R176, R25 ;  /* 0x0000001900b07308 */ /* 0x000e220000000800 */
[C---:B-1----:R-:W-:Y:S01]  /*3b30*/  FADD.FTZ R46, R182.reuse, R11 ;  /* 0x0000000bb62e7221 */ /* 0x042fe20000010000 */
[----:B------:R-:W-:Y:S02]  /*3b40*/  F2FP.BF16.F32.PACK_AB R182, R182, R89 ;  /* 0x00000059b6b6723e */ /* 0x000fe400000010ff */
[----:B------:R-:W-:-:S04]  /*3b50*/  CS2R R88, SRZ ;  /* 0x0000000000587805 */ /* 0x000fc8000001ff00 */
[----:B------:R-:W1:Y:S08]  /*3b60*/  MUFU.EX2 R75, R75 ;  /* 0x0000004b004b7308 */ /* 0x000e700000000800 */
[----:B------:R3:W4:Y:S08]  /*3b70*/  MUFU.EX2 R178, R15 ;  /* 0x0000000f00b27308 */ /* 0x0007300000000800 */
[----:B------:R-:W5:Y:S01]  /*3b80*/  MUFU.EX2 R13, R13 ;  /* 0x0000000d000d7308 */ /* 0x000f620000000800 */
[----:B---3--:R-:W-:Y:S01]  /*3b90*/  FADD.FTZ R15, R173, R48 ;  /* 0x00000030ad0f7221 */ /* 0x008fe20000010000 */
[----:B------:R-:W-:-:S03]  /*3ba0*/  F2FP.BF16.F32.PACK_AB R173, R6, R173 ;  /* 0x000000ad06ad723e */ /* 0x000fc600000010ff */
[----:B------:R-:W-:-:S03]  /*3bb0*/  FADD.FTZ R48, R6, R15 ;  /* 0x0000000f06307221 */ /* 0x000fc60000010000 */
[----:B------:R2:W-:Y:S01]  /*3bc0*/  MUFU.EX2 R152, R5 ;  /* 0x0000000500987308 */ /* 0x0005e20000000800 */
[----:B------:R-:W-:Y:S01]  /*3bd0*/  FADD.FTZ R11, R175, R48 ;  /* 0x00000030af0b7221 */ /* 0x000fe20000010000 */
[----:B------:R-:W-:-:S03]  /*3be0*/  F2FP.BF16.F32.PACK_AB R175, R8, R175 ;  /* 0x000000af08af723e */ /* 0x000fc600000010ff */
[----:B------:R-:W-:-:S03]  /*3bf0*/  FADD.FTZ R48, R8, R11 ;  /* 0x0000000b08307221 */ /* 0x000fc60000010000 */
[----:B------:R-:W3:Y:S01]  /*3c00*/  MUFU.EX2 R171, R171 ;  /* 0x000000ab00ab7308 */ /* 0x000ee20000000800 */
[----:B--2---:R-:W-:Y:S01]  /*3c10*/  FADD.FTZ R5, R73, R46 ;  /* 0x0000002e49057221 */ /* 0x004fe20000010000 */
[----:B------:R-:W-:Y:S01]  /*3c20*/  FADD.FTZ R11, R169, R48 ;  /* 0x00000030a90b7221 */ /* 0x000fe20000010000 */
[----:B------:R-:W-:Y:S02]  /*3c30*/  F2FP.BF16.F32.PACK_AB R169, R10, R169 ;  /* 0x000000a90aa9723e */ /* 0x000fe400000010ff */
[----:B0-----:R-:W-:Y:S01]  /*3c40*/  FADD.FTZ R46, R176, R5 ;  /* 0x00000005b02e7221 */ /* 0x001fe20000010000 */
[----:B------:R-:W-:Y:S01]  /*3c50*/  FADD.FTZ R48, R10, R11 ;  /* 0x0000000b0a307221 */ /* 0x000fe20000010000 */
[----:B------:R-:W-:Y:S01]  /*3c60*/  F2FP.BF16.F32.PACK_AB R176, R176, R73 ;  /* 0x00000049b0b0723e */ /* 0x000fe200000010ff */
[----:B------:R-:W0:Y:S01]  /*3c70*/  MUFU.EX2 R172, R77 ;  /* 0x0000004d00ac7308 */ /* 0x000e220000000800 */
[----:B-1----:R-:W-:-:S04]  /*3c80*/  FADD.FTZ R5, R75, R46 ;  /* 0x0000002e4b057221 */ /* 0x002fc80000010000 */
[C---:B----4-:R-:W-:Y:S01]  /*3c90*/  FADD.FTZ R46, R178.reuse, R5 ;  /* 0x00000005b22e7221 */ /* 0x050fe20000010000 */
[----:B------:R-:W-:Y:S02]  /*3ca0*/  F2FP.BF16.F32.PACK_AB R178, R178, R75 ;  /* 0x0000004bb2b2723e */ /* 0x000fe400000010ff */
[----:B------:R-:W1:Y:S01]  /*3cb0*/  MUFU.EX2 R14, R14 ;  /* 0x0000000e000e7308 */ /* 0x000e620000000800 */
[----:B-----5:R-:W-:Y:S01]  /*3cc0*/  FADD.FTZ R5, R13, R46 ;  /* 0x0000002e0d057221 */ /* 0x020fe20000010000 */
[----:B---3--:R-:W-:-:S06]  /*3cd0*/  FADD.FTZ R11, R171, R48 ;  /* 0x00000030ab0b7221 */ /* 0x008fcc0000010000 */
[----:B------:R-:W2:Y:S01]  /*3ce0*/  MUFU.EX2 R79, R79 ;  /* 0x0000004f004f7308 */ /* 0x000ea20000000800 */
[C---:B0-----:R-:W-:Y:S01]  /*3cf0*/  FADD.FTZ R0, R172.reuse, R5 ;  /* 0x00000005ac007221 */ /* 0x041fe20000010000 */
[----:B------:R-:W-:-:S06]  /*3d00*/  F2FP.BF16.F32.PACK_AB R172, R172, R13 ;  /* 0x0000000dacac723e */ /* 0x000fcc00000010ff */
[----:B------:R-:W0:Y:S01]  /*3d10*/  MUFU.EX2 R153, R153 ;  /* 0x0000009900997308 */ /* 0x000e220000000800 */
[C---:B-1----:R-:W-:Y:S01]  /*3d20*/  FADD.FTZ R46, R14.reuse, R11 ;  /* 0x0000000b0e2e7221 */ /* 0x042fe20000010000 */
[----:B------:R-:W-:-:S06]  /*3d30*/  F2FP.BF16.F32.PACK_AB R171, R14, R171 ;  /* 0x000000ab0eab723e */ /* 0x000fcc00000010ff */
[----:B------:R-:W1:Y:S01]  /*3d40*/  MUFU.EX2 R9, R9 ;  /* 0x0000000900097308 */ /* 0x000e620000000800 */
[----:B--2---:R-:W-:-:S04]  /*3d50*/  FADD.FTZ R5, R79, R0 ;  /* 0x000000004f057221 */ /* 0x004fc80000010000 */
[C---:B------:R-:W-:Y:S01]  /*3d60*/  FADD.FTZ R0, R174.reuse, R5 ;  /* 0x00000005ae007221 */ /* 0x040fe20000010000 */
[----:B------:R-:W-:Y:S02]  /*3d70*/  F2FP.BF16.F32.PACK_AB R174, R174, R79 ;  /* 0x0000004faeae723e */ /* 0x000fe400000010ff */
[----:B------:R-:W2:Y:S01]  /*3d80*/  MUFU.EX2 R43, R43 ;  /* 0x0000002b002b7308 */ /* 0x000ea20000000800 */
[----:B0-----:R-:W-:Y:S01]  /*3d90*/  FADD.FTZ R11, R153, R46 ;  /* 0x0000002e990b7221 */ /* 0x001fe20000010000 */
[----:B------:R-:W-:-:S03]  /*3da0*/  F2FP.BF16.F32.PACK_AB R153, R32, R153 ;  /* 0x000000992099723e */ /* 0x000fc600000010ff */
[----:B------:R-:W-:-:S03]  /*3db0*/  FADD.FTZ R46, R32, R11 ;  /* 0x0000000b202e7221 */ /* 0x000fc60000010000 */
        /* <DEDUP_REMOVED lines=21> */
[----:B0-----:R-:W-:-:S04]  /*3f10*/  FADD.FTZ R5, R3, R0 ;  /* 0x0000000003057221 */ /* 0x001fc80000010000 */
[C---:B------:R-:W-:Y:S01]  /*3f20*/  FADD.FTZ R0, R152.reuse, R5 ;  /* 0x0000000598007221 */ /* 0x040fe20000010000 */
[----:B------:R-:W-:Y:S02]  /*3f30*/  F2FP.BF16.F32.PACK_AB R152, R152, R3 ;  /* 0x000000039898723e */ /* 0x000fe400000010ff */
        /* <DEDUP_REMOVED lines=8> */
[----:B-1----:R-:W-:Y:S01]  /*3fc0*/  FADD.FTZ R11, R41, R20 ;  /* 0x00000014290b7221 */ /* 0x002fe20000010000 */
[----:B--2---:R-:W-:-:S06]  /*3fd0*/  CS2R R90, SRZ ;  /* 0x00000000005a7805 */ /* 0x004fcc000001ff00 */
[----:B------:R-:W1:Y:S01]  /*3fe0*/  MUFU.EX2 R93, R93 ;  /* 0x0000005d005d7308 */ /* 0x000e620000000800 */
[C---:B---3--:R-:W-:Y:S01]  /*3ff0*/  FADD.FTZ R0, R154.reuse, R5 ;  /* 0x000000059a007221 */ /* 0x048fe20000010000 */
        /* <DEDUP_REMOVED lines=47> */
[----:B-1----:R-:W-:Y:S01]  /*42f0*/  FADD.FTZ R3, R61, R6 ;  /* 0x000000063d037221 */ /* 0x002fe20000010000 */
[C---:B--2---:R-:W-:Y:S01]  /*4300*/  FADD.FTZ R0, R36.reuse, R11 ;  /* 0x0000000b24007221 */ /* 0x044fe20000010000 */
[----:B------:R-:W-:Y:S02]  /*4310*/  F2FP.BF16.F32.PACK_AB R167, R36, R33 ;  /* 0x0000002124a7723e */ /* 0x000fe400000010ff */
[C---:B0-----:R-:W-:Y:S01]  /*4320*/  FADD.FTZ R3, R24.reuse, R3 ;  /* 0x0000000318037221 */ /* 0x041fe20000010000 */
[----:B------:R-:W-:Y:S01]  /*4330*/  F2FP.BF16.F32.PACK_AB R166, R24, R61 ;  /* 0x0000003d18a6723e */ /* 0x000fe200000010ff */
[----:B------:R-:W-:Y:S06]  /*4340*/  @!P3 BRA `(.L_x_8953) ;  /* 0x000000300058b947 */ /* 0x000fec0003800000 */
[----:B------:R-:W-:Y:S01]  /*4350*/  IMAD.MOV.U32 R6, RZ, RZ, R7 ;  /* 0x000000ffff067224 */ /* 0x000fe200078e0007 */
[----:B------:R-:W-:Y:S01]  /*4360*/  UMOV UR55, UR43 ;  /* 0x0000002b00377c82 */ /* 0x000fe20008000000 */
[----:B------:R-:W-:Y:S01]  /*4370*/  IMAD.MOV.U32 R5, RZ, RZ, R21 ;  /* 0x000000ffff057224 */ /* 0x000fe200078e0015 */
[----:B------:R-:W-:Y:S01]  /*4380*/  UMOV UR53, UR42 ;  /* 0x0000002a00357c82 */ /* 0x000fe20008000000 */
[----:B------:R-:W-:Y:S01]  /*4390*/  IMAD.MOV.U32 R151, RZ, RZ, RZ ;  /* 0x000000ffff977224 */ /* 0x000fe200078e00ff */
[----:B------:R-:W-:Y:S01]  /*43a0*/  ULDC UR50, c[0x0][0x288] ;  /* 0x0000a20000327ab9 */ /* 0x000fe20000000800 */
[----:B------:R-:W-:-:S05]  /*43b0*/  ULDC UR51, c[0x0][0x9d8] ;  /* 0x0002760000337ab9 */ /* 0x000fca0000000800 */
.L_x_8962:
        /* <DEDUP_REMOVED lines=9> */
.L_x_8955:
[----:B------:R-:W-:Y:S01]  /*4450*/  ULEA UR6, UR42, UR41, 0x3 ;  /* 0x000000292a067291 */ /* 0x000fe2000f8e183f */
[----:B------:R-:W-:-:S05]  /*4460*/  IMAD.U32 R4, RZ, RZ, UR43 ;  /* 0x0000002bff047e24 */ /* 0x000fca000f8e00ff */
[----:B------:R-:W-:-:S04]  /*4470*/  SHF.L.U32 R4, R4, 0x1f, RZ ;  /* 0x0000001f04047819 */ /* 0x000fc800000006ff */
[----:B------:R0:W1:Y:S01]  /*4480*/  SYNCS.PHASECHK.TRANS64.TRYWAIT P3, [UR6+0x28830], R4 ;  /* 0x02883004ff0075a7 */ /* 0x0000620008060146 */
[----:B------:R-:W-:Y:S05]  /*4490*/  @!P0 BRA `(.L_x_8956) ;  /* 0x0000000000048947 */ /* 0x000fea0003800000 */
[----:B------:R-:W-:Y:S01]  /*44a0*/  BPT.TRAP 0x1 ;  /* 0x000000040000795c */ /* 0x000fe20000300000 */
.L_x_8956:
[----:B-1----:R-:W-:Y:S05]  /*44b0*/  @P3 BRA `(.L_x_8954) ;  /* 0x0000000000083947 */ /* 0x002fea0003800000 */
[----:B------:R-:W1:Y:S02]  /*44c0*/  SYNCS.PHASECHK.TRANS64.TRYWAIT P3, [UR6+0x28830], R4 ;  /* 0x02883004ff0075a7 */ /* 0x000e640008060146 */
[----:B-1----:R-:W-:Y:S05]  /*44d0*/  @!P3 BRA `(.L_x_8957) ;  /* 0x000000c4003cb947 */ /* 0x002fea0003800000 */
.L_x_8954:
        /* <DEDUP_REMOVED lines=45> */
.L_x_8959:
[----:B------:R-:W-:Y:S01]  /*47b0*/  ULEA UR6, UR53, UR41, 0x3 ;  /* 0x0000002935067291 */ /* 0x000fe2000f8e183f */
[----:B------:R-:W-:-:S05]  /*47c0*/  IMAD.U32 R4, RZ, RZ, UR55 ;  /* 0x00000037ff047e24 */ /* 0x000fca000f8e00ff */
[----:B------:R-:W-:-:S04]  /*47d0*/  SHF.L.U32 R4, R4, 0x1f, RZ ;  /* 0x0000001f04047819 */ /* 0x000fc800000006ff */
[----:B------:R0:W1:Y:S01]  /*47e0*/  SYNCS.PHASECHK.TRANS64.TRYWAIT P3, [UR6+0x28850], R4 ;  /* 0x02885004ff0075a7 */ /* 0x0000620008060146 */
[----:B------:R-:W-:Y:S05]  /*47f0*/  @!P0 BRA `(.L_x_8960) ;  /* 0x0000000000048947 */ /* 0x000fea0003800000 */
[----:B------:R-:W-:Y:S01]  /*4800*/  BPT.TRAP 0x1 ;  /* 0x000000040000795c */ /* 0x000fe20000300000 */
.L_x_8960:
[----:B-1----:R-:W-:Y:S05]  /*4810*/  @P3 BRA `(.L_x_8958) ;  /* 0x0000000000083947 */ /* 0x002fea0003800000 */
[----:B------:R-:W1:Y:S02]  /*4820*/  SYNCS.PHASECHK.TRANS64.TRYWAIT P3, [UR6+0x28850], R4 ;  /* 0x02885004ff0075a7 */ /* 0x000e640008060146 */
[----:B-1----:R-:W-:Y:S05]  /*4830*/  @!P3 BRA `(.L_x_8961) ;  /* 0x000000c0007cb947 */ /* 0x002fea0003800000 */
.L_x_8958:
[----:B------:R-:W-:Y:S01]  /*4840*/  UIADD3 UR6, UR41, 0x400, URZ ;  /* 0x0000040029067890 */ /* 0x000fe2000fffe03f */
[----:B------:R-:W-:Y:S01]  /*4850*/  WARPGROUP.ARRIVE ;  /* 0x00000000000079c5 */ /* 0x000fe20000000000 */
[----:B------:R-:W-:Y:S01]  /*4860*/  UMOV UR7, 0x40000040 ;  /* 0x4000004000077882 */ /* 0x000fe20000000000 */
[----:B------:R-:W-:Y:S01]  /*4870*/  FMUL.FTZ R43, R43, UR51 ;  /* 0x000000332b2b7c20 */ /* 0x000fe20008410000 */
[----:B------:R-:W-:Y:S01]  /*4880*/  USHF.R.U32.HI UR6, URZ, 0x4, UR6 ;  /* 0x000000043f067899 */ /* 0x000fe20008011606 */
[----:B------:R-:W-:Y:S01]  /*4890*/  FMUL.FTZ R10, R25, UR51 ;  /* 0x00000033190a7c20 */ /* 0x000fe20008410000 */
[----:B------:R-:W2:Y:S01]  /*48a0*/  LDC R14, c[0x0][0x2f0] ;  /* 0x0000bc00ff0e7b82 */ /* 0x000ea20000000800 */
[----:B------:R3:W-:Y:S01]  /*48b0*/  MUFU.TANH R11, R43 ;  /* 0x0000002b000b7308 */ /* 0x0007e20000002400 */
[----:B------:R-:W-:Y:S01]  /*48c0*/  ULOP3.LUT UR6, UR6, 0x3fff, URZ, 0xc0, !UPT ;  /* 0x00003fff06067892 */ /* 0x000fe2000f8ec03f */
[----:B------:R-:W-:Y:S01]  /*48d0*/  FMUL.FTZ R192, R26, UR51 ;  /* 0x000000331ac07c20 */ /* 0x000fe20008410000 */
[----:B------:R-:W-:Y:S01]  /*48e0*/  FMUL.FTZ R38, R38, UR51 ;  /* 0x0000003326267c20 */ /* 0x000fe20008410000 */
[----:B------:R-:W-:Y:S01]  /*48f0*/  FMUL.FTZ R39, R39, UR51 ;  /* 0x0000003327277c20 */ /* 0x000fe20008410000 */
[----:B------:R-:W-:Y:S01]  /*4900*/  ULOP3.LUT UR6, UR6, 0x4000000, URZ, 0xfc, !UPT ;  /* 0x0400000006067892 */ /* 0x000fe2000f8efc3f */
[----:B------:R-:W-:Y:S01]  /*4910*/  FMUL.FTZ R42, R42, UR51 ;  /* 0x000000332a2a7c20 */ /* 0x000fe20008410000 */
[----:B------:R-:W-:Y:S01]  /*4920*/  FMUL.FTZ R46, R46, UR51 ;  /* 0x000000332e2e7c20 */ /* 0x000fe20008410000 */
[----:B------:R-:W4:Y:S01]  /*4930*/  MUFU.TANH R192, R192 ;  /* 0x000000c000c07308 */ /* 0x000f220000002400 */
[----:B------:R-:W-:Y:S01]  /*4940*/  ULEA UR10, UR53, UR6, 0xb ;  /* 0x00000006350a7291 */ /* 0x000fe2000f8e583f */
[----:B---3--:R-:W-:-:S02]  /*4950*/  VIADD R43, R17, UR36 ;  /* 0x00000024112b7c36 */ /* 0x008fc40008000000 */
[----:B------:R-:W-:Y:S01]  /*4960*/  FMUL.FTZ R47, R47, UR51 ;  /* 0x000000332f2f7c20 */ /* 0x000fe20008410000 */
[----:B------:R-:W-:Y:S01]  /*4970*/  FMUL.FTZ R50, R50, UR51 ;  /* 0x0000003332327c20 */ /* 0x000fe20008410000 */
[----:B------:R-:W-:Y:S01]  /*4980*/  FMUL.FTZ R51, R51, UR51 ;  /* 0x0000003333337c20 */ /* 0x000fe20008410000 */
[----:B------:R-:W-:Y:S01]  /*4990*/  FMUL.FTZ R54, R54, UR51 ;  /* 0x0000003336367c20 */ /* 0x000fe20008410000 */
[----:B------:R-:W-:Y:S01]  /*49a0*/  FMUL.FTZ R55, R55, UR51 ;  /* 0x0000003337377c20 */ /* 0x000fe20008410000 */
[----:B------:R-:W-:Y:S01]  /*49b0*/  UMOV UR6, UR10 ;  /* 0x0000000a00067c82 */ /* 0x000fe20008000000 */
[----:B------:R-:W-:Y:S01]  /*49c0*/  MUFU.TANH R38, R38 ;  /* 0x0000002600267308 */ /* 0x000fe20000002400 */
[----:B------:R-:W-:Y:S01]  /*49d0*/  HGMMA.64x128x16.F32.BF16 R88, R180, gdesc[UR4].tnspB, R88, gsb0 ;  /* 0x41e00004b4587df0 */ /* 0x000fe20008001858 */
[----:B------:R-:W-:Y:S01]  /*49e0*/  UIADD3 UR6, UR10, 0x80, URZ ;  /* 0x000000800a067890 */ /* 0x000fe2000fffe03f */
[----:B------:R-:W-:Y:S01]  /*49f0*/  FMUL.FTZ R58, R58, UR51 ;  /* 0x000000333a3a7c20 */ /* 0x000fe20008410000 */
[----:B------:R-:W-:Y:S01]  /*4a00*/  UMOV UR7, 0x40000040 ;  /* 0x4000004000077882 */ /* 0x000fe20000000000 */
        /* <DEDUP_REMOVED lines=12> */
[----:B---3--:R-:W-:Y:S01]  /*4ad0*/  FMUL.FTZ R39, R56, UR51 ;  /* 0x0000003338277c20 */ /* 0x008fe20008410000 */
        /* <DEDUP_REMOVED lines=16> */
[----:B------:R-:W-:Y:S01]  /*4be0*/  UISETP.GT.AND UP1, UPT, UR54, UR52, UPT ;  /* 0x000000343600728c */ /* 0x000fe2000bf24270 */
[----:B------:R-:W-:-:S05]  /*4bf0*/  UMOV UR55, UR43 ;  /* 0x0000002b00377c82 */ /* 0x000fca0008000000 */
        /* <DEDUP_REMOVED lines=22> */
[----:B------:R-:W3:Y:S01]  /*4d60*/  MUFU.TANH R182, R182 ;  /* 0x000000b600b67308 */ /* 0x000ee20000002400 */
[----:B------:R-:W-:Y:S01]  /*4d70*/  UMOV UR7, 0x40000040 ;  /* 0x4000004000077882 */ /* 0x000fe20000000000 */
[----:B------:R-:W-:Y:S01]  /*4d80*/  FMUL.FTZ R41, R57, UR51 ;  /* 0x0000003339297c20 */ /* 0x000fe20008410000 */
[----:B------:R-:W-:-:S05]  /*4d90*/  FMUL.FTZ R57, R68, UR51 ;  /* 0x0000003344397c20 */ /* 0x000fca0008410000 */
[----:B------:R-:W5:Y:S08]  /*4da0*/  MUFU.TANH R180, R180 ;  /* 0x000000b400b47308 */ /* 0x000f700000002400 */
[----:B------:R0:W-:Y:S08]  /*4db0*/  MUFU.TANH R44, R67 ;  /* 0x00000043002c7308 */ /* 0x0001f00000002400 */
[----:B------:R-:W-:Y:S01]  /*4dc0*/  MUFU.TANH R10, R10 ;  /* 0x0000000a000a7308 */ /* 0x000fe20000002400 */
[----:B0-----:R-:W-:-:S07]  /*4dd0*/  FMUL.FTZ R67, R80, UR51 ;  /* 0x0000003350437c20 */ /* 0x001fce0008410000 */
        /* <DEDUP_REMOVED lines=20> */
[----:B------:R0:W-:Y:S01]  /*4f20*/  MUFU.TANH R40, R71 ;  /* 0x0000004700287308 */ /* 0x0001e20000002400 */
[----:B------:R-:W-:Y:S01]  /*4f30*/  HGMMA.64x128x16.F32.BF16 R88, R172, gdesc[UR4].tnspB, R88, gsb0 ;  /* 0x41e00004ac587df0 */ /* 0x000fe20008001858 */
[----:B------:R-:W-:Y:S01]  /*4f40*/  UIADD3 UR6, UR10, 0x180, URZ ;  /* 0x000001800a067890 */ /* 0x000fe2000fffe03f */
[----:B------:R-:W-:-:S05]  /*4f50*/  UMOV UR7, 0x40000040 ;  /* 0x4000004000077882 */ /* 0x000fca0000000000 */
[----:B------:R-:W5:Y:S01]  /*4f60*/  MUFU.TANH R178, R178 ;  /* 0x000000b200b27308 */ /* 0x000f620000002400 */
[----:B0-----:R-:W-:-:S07]  /*4f70*/  FMUL.FTZ R71, R85, UR51 ;  /* 0x0000003355477c20 */ /* 0x001fce0008410000 */
[----:B------:R-:W0:Y:S08]  /*4f80*/  MUFU.TANH R176, R176 ;  /* 0x000000b000b07308 */ /* 0x000e300000002400 */
        /* <DEDUP_REMOVED lines=9> */
[----:B------:R4:W-:Y:S01]  /*5020*/  MUFU.TANH R48, R63 ;  /* 0x0000003f00307308 */ /* 0x0009e20000002400 */
[----:B------:R-:W-:Y:S01]  /*5030*/  HGMMA.64x128x16.F32.BF16 R88, R168, gdesc[UR4].tnspB, R88, gsb0 ;  /* 0x41e00004a8587df0 */ /* 0x000fe20008001858 */
[----:B------:R-:W-:Y:S01]  /*5040*/  @UP0 ULDC UR6, c[0x0][0x44c] ;  /* 0x0001130000060ab9 */ /* 0x000fe20000000800 */
[----:B------:R-:W-:Y:S01]  /*5050*/  UMOV UR7, 0x40000040 ;  /* 0x4000004000077882 */ /* 0x000fe20000000000 */
[----:B-1----:R-:W-:Y:S01]  /*5060*/  @P2 IMAD.HI.U32 R4, R43, UR6, RZ ;  /* 0x000000062b042c27 */ /* 0x002fe2000f8e00ff */
[----:B------:R-:W-:-:S03]  /*5070*/  @UP0 ULDC UR6, c[0x0][0x450] ;  /* 0x0001140000060ab9 */ /* 0x000fc60000000800 */
[----:B------:R-:W1:Y:S01]  /*5080*/  MUFU.TANH R174, R174 ;  /* 0x000000ae00ae7308 */ /* 0x000e620000002400 */
[----:B----4-:R-:W-:Y:S01]  /*5090*/  FMUL.FTZ R63, R77, UR51 ;  /* 0x000000334d3f7c20 */ /* 0x010fe20008410000 */
[----:B------:R-:W-:Y:S01]  /*50a0*/  @P2 SHF.R.U32.HI R43, RZ, UR6, R4 ;  /* 0x00000006ff2b2c19 */ /* 0x000fe20008011604 */
[----:B------:R-:W-:Y:S02]  /*50b0*/  UMOV UR6, 0xffffff80 ;  /* 0xffffff8000067882 */ /* 0x000fe40000000000 */
[----:B------:R-:W-:Y:S02]  /*50c0*/  UIMAD UR6, UR54, UR6, 0x1 ;  /* 0x00000001360674a4 */ /* 0x000fe4000f8e0206 */
[----:B------:R-:W4:Y:S01]  /*50d0*/  SHFL.IDX PT, R4, R43, 0x1, 0x1c1f ;  /* 0x003c1f002b047f89 */ /* 0x000f2200000e0000 */
[----:B------:R-:W-:Y:S01]  /*50e0*/  MUFU.TANH R35, R35 ;  /* 0x0000002300237308 */ /* 0x000fe20000002400 */
[----:B------:R-:W-:Y:S02]  /*50f0*/  UIADD3 UR54, UR54, -0x1, URZ ;  /* 0xffffffff36367890 */ /* 0x000fe4000fffe03f */
[----:B------:R-:W-:Y:S01]  /*5100*/  IMAD.U32 R25, RZ, RZ, UR6 ;  /* 0x00000006ff197e24 */ /* 0x000fe2000f8e00ff */
[----:B------:R-:W-:-:S03]  /*5110*/  UIADD3 UR6, UR10, 0x200, URZ ;  /* 0x000002000a067890 */ /* 0x000fc6000fffe03f */
[----:B------:R-:W-:Y:S01]  /*5120*/  IMAD R25, R16, -0x2, R25 ;  /* 0xfffffffe10197824 */ /* 0x000fe200078e0219 */
[----:B------:R-:W-:Y:S03]  /*5130*/  MUFU.TANH R63, R63 ;  /* 0x0000003f003f7308 */ /* 0x000fe60000002400 */
[----:B--2---:R-:W-:-:S05]  /*5140*/  IMAD R25, R14, UR49, R25 ;  /* 0x000000310e197c24 */ /* 0x004fca000f8e0219 */
[----:B------:R-:W-:Y:S01]  /*5150*/  MUFU.TANH R14, R78 ;  /* 0x0000004e000e7308 */ /* 0x000fe20000002400 */
[----:B----4-:R-:W-:-:S04]  /*5160*/  IADD3 R4, R4, -UR50, R25 ;  /* 0x8000003204047c10 */ /* 0x010fc8000fffe019 */
[C---:B------:R-:W-:Y:S02]  /*5170*/  ISETP.GT.AND P3, PT, R4.reuse, RZ, PT ;  /* 0x000000ff0400720c */ /* 0x040fe40003f64270 */
[----:B------:R-:W-:Y:S02]  /*5180*/  ISETP.GT.AND P4, PT, R4, 0x1, PT ;  /* 0x000000010400780c */ /* 0x000fe40003f84270 */
[----:B------:R-:W-:Y:S02]  /*5190*/  FSEL R192, R192, -INF , P3 ;  /* 0xff800000c0c07808 */ /* 0x000fe40001800000 */
[----:B------:R-:W-:Y:S02]  /*51a0*/  ISETP.GT.AND P3, PT, R4, 0x8, PT ;  /* 0x000000080400780c */ /* 0x000fe40003f64270 */
[----:B---3--:R-:W-:Y:S02]  /*51b0*/  FSEL R182, R182, -INF , P4 ;  /* 0xff800000b6b67808 */ /* 0x008fe40002000000 */
[----:B------:R-:W-:-:S02]  /*51c0*/  FMNMX.FTZ R7, R192, R6, !PT ;  /* 0x00000006c0077209 */ /* 0x000fc40007810000 */
[----:B------:R-:W-:Y:S02]  /*51d0*/  ISETP.GT.AND P4, PT, R4, 0x9, PT ;  /* 0x000000090400780c */ /* 0x000fe40003f84270 */
[----:B-----5:R-:W-:Y:S02]  /*51e0*/  FSEL R180, R180, -INF , P3 ;  /* 0xff800000b4b47808 */ /* 0x020fe40001800000 */
[----:B------:R-:W-:Y:S02]  /*51f0*/  FMNMX.FTZ R7, R182, R7, !PT ;  /* 0x00000007b6077209 */ /* 0x000fe40007810000 */
[----:B------:R-:W-:Y:S02]  /*5200*/  ISETP.GT.AND P3, PT, R4, 0x10, PT ;  /* 0x000000100400780c */ /* 0x000fe40003f64270 */
[----:B------:R-:W-:Y:S02]  /*5210*/  FSEL R178, R178, -INF , P4 ;  /* 0xff800000b2b27808 */ /* 0x000fe40002000000 */
[----:B------:R-:W-:-:S02]  /*5220*/  FMNMX.FTZ R7, R180, R7, !PT ;  /* 0x00000007b4077209 */ /* 0x000fc40007810000 */
[----:B------:R-:W-:Y:S02]  /*5230*/  ISETP.GT.AND P4, PT, R4, 0x11, PT ;  /* 0x000000110400780c */ /* 0x000fe40003f84270 */
[----:B0-----:R-:W-:Y:S02]  /*5240*/  FSEL R176, R176, -INF , P3 ;  /* 0xff800000b0b07808 */ /* 0x001fe40001800000 */
[----:B------:R-:W-:Y:S02]  /*5250*/  FMNMX.FTZ R7, R178, R7, !PT ;  /* 0x00000007b2077209 */ /* 0x000fe40007810000 */
[----:B------:R-:W-:Y:S02]  /*5260*/  ISETP.GT.AND P3, PT, R4, 0x18, PT ;  /* 0x000000180400780c */ /* 0x000fe40003f64270 */
[----:B-1----:R-:W-:Y:S02]  /*5270*/  FSEL R174, R174, -INF , P4 ;  /* 0xff800000aeae7808 */ /* 0x002fe40002000000 */
[----:B------:R-:W-:-:S02]  /*5280*/  FMNMX.FTZ R7, R176, R7, !PT ;  /* 0x00000007b0077209 */ /* 0x000fc40007810000 */
[----:B------:R-:W-:Y:S02]  /*5290*/  ISETP.GT.AND P4, PT, R4, 0x19, PT ;  /* 0x000000190400780c */ /* 0x000fe40003f84270 */
[----:B------:R-:W-:Y:S02]  /*52a0*/  FSEL R172, R38, -INF , P3 ;  /* 0xff80000026ac7808 */ /* 0x000fe40001800000 */
[----:B------:R-:W-:Y:S01]  /*52b0*/  FMNMX.FTZ R7, R174, R7, !PT ;  /* 0x00000007ae077209 */ /* 0x000fe20007810000 */
[----:B------:R0:W-:Y:S01]  /*52c0*/  MUFU.TANH R38, R74 ;  /* 0x0000004a00267308 */ /* 0x0001e20000002400 */
[----:B------:R-:W-:Y:S01]  /*52d0*/  ISETP.GT.AND P3, PT, R4, 0x20, PT ;  /* 0x000000200400780c */ /* 0x000fe20003f64270 */
[----:B0-----:R-:W-:Y:S01]  /*52e0*/  FMUL.FTZ R74, R60, UR51 ;  /* 0x000000333c4a7c20 */ /* 0x001fe20008410000 */
[----:B------:R-:W-:Y:S02]  /*52f0*/  FMUL.FTZ R60, R72, UR51 ;  /* 0x00000033483c7c20 */ /* 0x000fe40008410000 */
[----:B------:R-:W0:Y:S03]  /*5300*/  SHFL.IDX PT, R72, R43, RZ, 0x1c1f ;  /* 0x001c1fff2b487589 */ /* 0x000e2600000e0000 */
[----:B------:R-:W-:Y:S08]  /*5310*/  MUFU.TANH R74, R74 ;  /* 0x0000004a004a7308 */ /* 0x000ff00000002400 */
[----:B------:R-:W-:Y:S01]  /*5320*/  MUFU.TANH R60, R60 ;  /* 0x0000003c003c7308 */ /* 0x000fe20000002400 */
[----:B0-----:R-:W-:-:S04]  /*5330*/  IADD3 R72, R72, -UR50, R25 ;  /* 0x8000003248487c10 */ /* 0x001fc8000fffe019 */
        /* <DEDUP_REMOVED lines=8> */
[----:B------:R-:W-:Y:S01]  /*53c0*/  FMNMX.FTZ R9, R172, R7, !PT ;  /* 0x00000007ac097209 */ /* 0x000fe20007810000 */
[----:B------:R-:W-:Y:S01]  /*53d0*/  FMUL.FTZ R7, R70, UR51 ;  /* 0x0000003346077c20 */ /* 0x000fe20008410000 */
[----:B------:R-:W-:Y:S01]  /*53e0*/  ISETP.GT.AND P4, PT, R4, 0x21, PT ;  /* 0x000000210400780c */ /* 0x000fe20003f84270 */
[----:B------:R-:W-:Y:S01]  /*53f0*/  HGMMA.64x128x16.F32.BF16 R88, R152, gdesc[UR4].tnspB, R88, gsb0 ;  /* 0x41e0000498587df0 */ /* 0x000fe20008001858 */
[----:B------:R-:W-:Y:S01]  /*5400*/  FSEL R168, R42, -INF , P3 ;  /* 0xff8000002aa87808 */ /* 0x000fe20001800000 */
[----:B------:R-:W-:Y:S01]  /*5410*/  UIADD3 UR6, UR10, 0x280, URZ ;  /* 0x000002800a067890 */ /* 0x000fe2000fffe03f */
[----:B------:R-:W-:Y:S01]  /*5420*/  FMNMX.FTZ R9, R170, R9, !PT ;  /* 0x00000009aa097209 */ /* 0x000fe20007810000 */
[----:B------:R-:W0:Y:S01]  /*5430*/  MUFU.TANH R7, R7 ;  /* 0x0000000700077308 */ /* 0x000e220000002400 */
[----:B------:R-:W-:Y:S01]  /*5440*/  ISETP.GT.AND P3, PT, R4, 0x28, PT ;  /* 0x000000280400780c */ /* 0x000fe20003f64270 */
[----:B------:R-:W-:Y:S01]  /*5450*/  UMOV UR7, 0x40000040 ;  /* 0x4000004000077882 */ /* 0x000fe20000000000 */
[----:B------:R-:W-:Y:S01]  /*5460*/  FMNMX.FTZ R9, R168, R9, !PT ;  /* 0x00000009a8097209 */ /* 0x000fe20007810000 */
[----:B------:R-:W-:-:S02]  /*5470*/  WARPGROUP.DEPBAR.LE gsb0, 0x0 ;  /* 0x00008000000079c5 */ /* 0x000fc40000010000 */
[----:B------:R-:W-:Y:S01]  /*5480*/  FSEL R154, R11, -INF , P4 ;  /* 0xff8000000b9a7808 */ /* 0x000fe20002000000 */
[----:B------:R-:W-:Y:S01]  /*5490*/  WARPGROUP.ARRIVE ;  /* 0x00000000000079c5 */ /* 0x000fe20000000000 */
[----:B------:R-:W-:Y:S01]  /*54a0*/  ISETP.GT.AND P4, PT, R4, 0x29, PT ;  /* 0x000000290400780c */ /* 0x000fe20003f84270 */
[----:B------:R-:W1:Y:S01]  /*54b0*/  MUFU.TANH R11, R86 ;  /* 0x00000056000b7308 */ /* 0x000e620000002400 */
[----:B------:R-:W-:Y:S02]  /*54c0*/  FSEL R152, R46, -INF , P3 ;  /* 0xff8000002e987808 */ /* 0x000fe40001800000 */
[----:B------:R-:W-:Y:S01]  /*54d0*/  FMNMX.FTZ R9, R154, R9, !PT ;  /* 0x000000099a097209 */ /* 0x000fe20007810000 */
[----:B------:R-:W-:Y:S01]  /*54e0*/  HGMMA.64x128x16.F32.BF16 R88, R156, gdesc[UR4].tnspB, R88, gsb0 ;  /* 0x41e000049c587df0 */ /* 0x000fe20008001858 */
[----:B------:R-:W-:Y:S01]  /*54f0*/  ISETP.GT.AND P3, PT, R4, 0x30, PT ;  /* 0x000000300400780c */ /* 0x000fe20003f64270 */
[----:B------:R-:W-:Y:S01]  /*5500*/  UIADD3 UR6, UR10, 0x300, URZ ;  /* 0x000003000a067890 */ /* 0x000fe2000fffe03f */
[----:B------:R-:W-:Y:S01]  /*5510*/  FSEL R70, R47, -INF , P4 ;  /* 0xff8000002f467808 */ /* 0x000fe20002000000 */
[----:B------:R-:W-:Y:S01]  /*5520*/  UMOV UR7, 0x40000040 ;  /* 0x4000004000077882 */ /* 0x000fe20000000000 */
[----:B------:R-:W-:-:S02]  /*5530*/  FMNMX.FTZ R9, R152, R9, !PT ;  /* 0x0000000998097209 */ /* 0x000fc40007810000 */
[----:B------:R-:W-:Y:S02]  /*5540*/  ISETP.GT.AND P4, PT, R4, 0x31, PT ;  /* 0x000000310400780c */ /* 0x000fe40003f84270 */
[----:B------:R-:W-:Y:S02]  /*5550*/  FSEL R66, R50, -INF , P3 ;  /* 0xff80000032427808 */ /* 0x000fe40001800000 */
[----:B------:R-:W-:Y:S02]  /*5560*/  FMNMX.FTZ R9, R70, R9, !PT ;  /* 0x0000000946097209 */ /* 0x000fe40007810000 */
[----:B------:R-:W-:Y:S02]  /*5570*/  ISETP.GT.AND P3, PT, R4, 0x38, PT ;  /* 0x000000380400780c */ /* 0x000fe40003f64270 */
[----:B------:R-:W-:Y:S01]  /*5580*/  FSEL R62, R51, -INF , P4 ;  /* 0xff800000333e7808 */ /* 0x000fe20002000000 */
[----:B------:R-:W-:Y:S01]  /*5590*/  FMUL.FTZ R51, R65, UR51 ;  /* 0x0000003341337c20 */ /* 0x000fe20008410000 */
[----:B------:R-:W-:-:S02]  /*55a0*/  FMNMX.FTZ R9, R66, R9, !PT ;  /* 0x0000000942097209 */ /* 0x000fc40007810000 */
[----:B------:R-:W-:Y:S02]  /*55b0*/  ISETP.GT.AND P4, PT, R4, 0x39, PT ;  /* 0x000000390400780c */ /* 0x000fe40003f84270 */
[----:B------:R-:W-:Y:S01]  /*55c0*/  FSEL R58, R54, -INF , P3 ;  /* 0xff800000363a7808 */ /* 0x000fe20001800000 */
[----:B------:R-:W-:Y:S01]  /*55d0*/  MUFU.TANH R51, R51 ;  /* 0x0000003300337308 */ /* 0x000fe20000002400 */
        /* <DEDUP_REMOVED lines=20> */
[----:B------:R-:W-:Y:S01]  /*5720*/  FMNMX.FTZ R9, R48, R9, !PT ;  /* 0x0000000930097209 */ /* 0x000fe20007810000 */
[----:B------:R-:W2:Y:S01]  /*5730*/  MUFU.TANH R13, R87 ;  /* 0x00000057000d7308 */ /* 0x000ea20000002400 */
[----:B------:R-:W-:Y:S02]  /*5740*/  ISETP.GT.AND P3, PT, R4, 0x58, PT ;  /* 0x000000580400780c */ /* 0x000fe40003f64270 */
[----:B------:R-:W-:Y:S02]  /*5750*/  FSEL R44, R44, -INF , P4 ;  /* 0xff8000002c2c7808 */ /* 0x000fe40002000000 */
[----:B------:R-:W-:-:S02]  /*5760*/  FMNMX.FTZ R9, R46, R9, !PT ;  /* 0x000000092e097209 */ /* 0x000fc40007810000 */
[----:B------:R-:W-:Y:S02]  /*5770*/  ISETP.GT.AND P4, PT, R4, 0x59, PT ;  /* 0x000000590400780c */ /* 0x000fe40003f84270 */
[----:B0-----:R-:W-:Y:S02]  /*5780*/  FSEL R42, R7, -INF , P3 ;  /* 0xff800000072a7808 */ /* 0x001fe40001800000 */
        /* <DEDUP_REMOVED lines=10> */
[----:B------:R-:W-:Y:S01]  /*5830*/  FMNMX.FTZ R9, R38, R9, !PT ;  /* 0x0000000926097209 */ /* 0x000fe20007810000 */
[----:B------:R-:W-:Y:S01]  /*5840*/  FMUL.FTZ R61, R76, UR51 ;  /* 0x000000334c3d7c20 */ /* 0x000fe20008410000 */
[----:B------:R-:W-:-:S02]  /*5850*/  ISETP.GT.AND P4, PT, R4, 0x69, PT ;  /* 0x000000690400780c */ /* 0x000fc40003f84270 */
[----:B------:R-:W-:Y:S01]  /*5860*/  FSEL R14, R14, -INF , P3 ;  /* 0xff8000000e0e7808 */ /* 0x000fe20001800000 */
[----:B------:R-:W0:Y:S01]  /*5870*/  MUFU.TANH R75, R75 ;  /* 0x0000004b004b7308 */ /* 0x000e220000002400 */
[----:B------:R-:W-:Y:S02]  /*5880*/  FMNMX.FTZ R9, R12, R9, !PT ;  /* 0x000000090c097209 */ /* 0x000fe40007810000 */
[----:B------:R-:W-:Y:S02]  /*5890*/  ISETP.GT.AND P3, PT, R4, 0x70, PT ;  /* 0x000000700400780c */ /* 0x000fe40003f64270 */
[----:B------:R-:W-:Y:S02]  /*58a0*/  FSEL R21, R21, -INF , P4 ;  /* 0xff80000015157808 */ /* 0x000fe40002000000 */
[----:B------:R-:W-:Y:S01]  /*58b0*/  FMNMX.FTZ R78, R14, R9, !PT ;  /* 0x000000090e4e7209 */ /* 0x000fe20007810000 */
[----:B------:R-:W-:Y:S01]  /*58c0*/  MUFU.TANH R61, R61 ;  /* 0x0000003d003d7308 */ /* 0x000fe20000002400 */
[----:B------:R-:W-:-:S02]  /*58d0*/  ISETP.GT.AND P4, PT, R4, 0x71, PT ;  /* 0x000000710400780c */ /* 0x000fc40003f84270 */
[----:B------:R-:W-:Y:S02]  /*58e0*/  FSEL R15, R15, -INF , P3 ;  /* 0xff8000000f0f7808 */ /* 0x000fe40001800000 */
[----:B------:R-:W-:Y:S02]  /*58f0*/  FMNMX.FTZ R78, R21, R78, !PT ;  /* 0x0000004e154e7209 */ /* 0x000fe40007810000 */
[C---:B------:R-:W-:Y:S02]  /*5900*/  ISETP.GT.AND P3, PT, R4.reuse, 0x78, PT ;  /* 0x000000780400780c */ /* 0x040fe40003f64270 */
[----:B------:R-:W-:Y:S02]  /*5910*/  FSEL R9, R83, -INF , P4 ;  /* 0xff80000053097808 */ /* 0x000fe40002000000 */
[----:B------:R-:W-:Y:S02]  /*5920*/  FMNMX.FTZ R78, R15, R78, !PT ;  /* 0x0000004e0f4e7209 */ /* 0x000fe40007810000 */
[----:B------:R-:W-:-:S02]  /*5930*/  ISETP.GT.AND P4, PT, R4, 0x79, PT ;  /* 0x000000790400780c */ /* 0x000fc40003f84270 */
[----:B-1----:R-:W-:Y:S02]  /*5940*/  FSEL R11, R11, -INF , P3 ;  /* 0xff8000000b0b7808 */ /* 0x002fe40001800000 */
[----:B------:R-:W-:Y:S02]  /*5950*/  FMNMX.FTZ R78, R9, R78, !PT ;  /* 0x0000004e094e7209 */ /* 0x000fe40007810000 */
[----:B--2---:R-:W-:Y:S02]  /*5960*/  FSEL R13, R13, -INF , P4 ;  /* 0xff8000000d0d7808 */ /* 0x004fe40002000000 */
[----:B------:R-:W-:Y:S01]  /*5970*/  FMNMX.FTZ R4, R11, R78, !PT ;  /* 0x0000004e0b047209 */ /* 0x000fe20007810000 */
[----:B------:R-:W-:Y:S01]  /*5980*/  FMUL.FTZ R78, R64, UR51 ;  /* 0x00000033404e7c20 */ /* 0x000fe20008410000 */
[----:B------:R-:W-:Y:S01]  /*5990*/  ISETP.GT.AND P4, PT, R72, RZ, PT ;  /* 0x000000ff4800720c */ /* 0x000fe20003f84270 */
[----:B------:R-:W-:Y:S01]  /*59a0*/  FMUL.FTZ R64, R81, UR51 ;  /* 0x0000003351407c20 */ /* 0x000fe20008410000 */
[----:B------:R-:W-:-:S02]  /*59b0*/  FMNMX.FTZ R4, R13, R4, !PT ;  /* 0x000000040d047209 */ /* 0x000fc40007810000 */
[----:B------:R-:W-:Y:S01]  /*59c0*/  FSEL R55, R26, -INF , P5 ;  /* 0xff8000001a377808 */ /* 0x000fe20002800000 */
[----:B------:R-:W1:Y:S01]  /*59d0*/  MUFU.TANH R78, R78 ;  /* 0x0000004e004e7308 */ /* 0x000e620000002400 */
[----:B------:R-:W-:Y:S01]  /*59e0*/  ISETP.GT.AND P5, PT, R72, 0x19, PT ;  /* 0x000000194800780c */ /* 0x000fe20003fa4270 */
[----:B------:R-:W2:Y:S03]  /*59f0*/  SHFL.BFLY PT, R7, R4, 0x2, 0x1f ;  /* 0x0c401f0004077f89 */ /* 0x000ea600000e0000 */
[----:B------:R-:W-:Y:S02]  /*5a00*/  FSEL R65, R28, -INF , P5 ;  /* 0xff8000001c417808 */ /* 0x000fe40002800000 */
[----:B------:R-:W-:Y:S01]  /*5a10*/  ISETP.GT.AND P5, PT, R72, 0x21, PT ;  /* 0x000000214800780c */ /* 0x000fe20003fa4270 */
[----:B------:R-:W3:Y:S03]  /*5a20*/  MUFU.TANH R64, R64 ;  /* 0x0000004000407308 */ /* 0x000ee60000002400 */
[----:B------:R-:W-:Y:S01]  /*5a30*/  FSEL R69, R30, -INF , P5 ;  /* 0xff8000001e457808 */ /* 0x000fe20002800000 */
[----:B------:R-:W-:-:S02]  /*5a40*/  WARPGROUP.DEPBAR.LE gsb0, 0x0 ;  /* 0x00008000000079c5 */ /* 0x000fc40000010000 */
[----:B------:R-:W-:Y:S01]  /*5a50*/  WARPGROUP.ARRIVE ;  /* 0x00000000000079c5 */ /* 0x000fe20000000000 */
[----:B------:R-:W-:-:S04]  /*5a60*/  ISETP.GT.AND P5, PT, R72, 0x29, PT ;  /* 0x000000294800780c */ /* 0x000fc80003fa4270 */
[----:B------:R-:W-:Y:S01]  /*5a70*/  FSEL R33, R33, -INF , P5 ;  /* 0xff80000021217808 */ /* 0x000fe20002800000 */
[----:B------:R-:W-:Y:S01]  /*5a80*/  HGMMA.64x128x16.F32.BF16 R88, R160, gdesc[UR4].tnspB, R88, gsb0 ;  /* 0x41e00004a0587df0 */ /* 0x000fe20008001858 */
[----:B------:R-:W-:Y:S01]  /*5a90*/  ISETP.GT.AND P5, PT, R72, 0x31, PT ;  /* 0x000000314800780c */ /* 0x000fe20003fa4270 */
[----:B------:R-:W-:Y:S01]  /*5aa0*/  UIADD3 UR6, UR10, 0x380, URZ ;  /* 0x000003800a067890 */ /* 0x000fe2000fffe03f */
[----:B------:R-:W-:Y:S02]  /*5ab0*/  UMOV UR7, 0x40000040 ;  /* 0x4000004000077882 */ /* 0x000fe40000000000 */
[----:B------:R-:W-:Y:S02]  /*5ac0*/  FSEL R77, R34, -INF , P5 ;  /* 0xff800000224d7808 */ /* 0x000fe40002800000 */
[----:B--2---:R-:W-:Y:S02]  /*5ad0*/  FMNMX.FTZ R7, R4, R7, !PT ;  /* 0x0000000704077209 */ /* 0x004fe40007810000 */
[----:B------:R-:W2:Y:S01]  /*5ae0*/  LDC R4, c[0x0][0x988] ;  /* 0x00026200ff047b82 */ /* 0x000ea20000000800 */
[----:B------:R-:W-:-:S02]  /*5af0*/  ISETP.GT.AND P5, PT, R72, 0x39, PT ;  /* 0x000000394800780c */ /* 0x000fc40003fa4270 */
[----:B------:R-:W4:Y:S02]  /*5b00*/  SHFL.BFLY PT, R68, R7, 0x1, 0x1f ;  /* 0x0c201f0007447f89 */ /* 0x000f2400000e0000 */
[----:B------:R-:W-:Y:S02]  /*5b10*/  FSEL R81, R36, -INF , P5 ;  /* 0xff80000024517808 */ /* 0x000fe40002800000 */
[----:B------:R-:W-:-:S04]  /*5b20*/  ISETP.GT.AND P5, PT, R72, 0x41, PT ;  /* 0x000000414800780c */ /* 0x000fc80003fa4270 */
[----:B------:R-:W-:Y:S02]  /*5b30*/  FSEL R41, R41, -INF , P5 ;  /* 0xff80000029297808 */ /* 0x000fe40002800000 */
[----:B------:R-:W-:-:S04]  /*5b40*/  ISETP.GT.AND P5, PT, R72, 0x49, PT ;  /* 0x000000494800780c */ /* 0x000fc80003fa4270 */
[----:B0-----:R-:W-:Y:S02]  /*5b50*/  FSEL R75, R75, -INF , P5 ;  /* 0xff8000004b4b7808 */ /* 0x001fe40002800000 */
[----:B------:R-:W-:-:S04]  /*5b60*/  ISETP.GT.AND P5, PT, R72, 0x51, PT ;  /* 0x000000514800780c */ /* 0x000fc80003fa4270 */
[----:B------:R-:W-:Y:S02]  /*5b70*/  FSEL R51, R51, -INF , P5 ;  /* 0xff80000033337808 */ /* 0x000fe40002800000 */
[----:B------:R-:W-:Y:S02]  /*5b80*/  ISETP.GT.AND P5, PT, R72, 0x59, PT ;  /* 0x000000594800780c */ /* 0x000fe40003fa4270 */
[----:B----4-:R-:W-:Y:S01]  /*5b90*/  FMNMX.FTZ R7, R7, R68, !PT ;  /* 0x0000004407077209 */ /* 0x010fe20007810000 */
[----:B------:R-:W-:Y:S01]  /*5ba0*/  FMUL.FTZ R68, R84, UR51 ;  /* 0x0000003354447c20 */ /* 0x000fe20008410000 */
[----:B------:R-:W-:Y:S02]  /*5bb0*/  FSEL R53, R53, -INF , P5 ;  /* 0xff80000035357808 */ /* 0x000fe40002800000 */
[C---:B------:R-:W-:Y:S01]  /*5bc0*/  FSETP.NEU.FTZ.AND P3, PT, R7.reuse, -INF , PT ;  /* 0xff8000000700780b */ /* 0x040fe20003f7d000 */
[----:B--2---:R-:W-:Y:S01]  /*5bd0*/  FMUL.FTZ R45, R7, R4 ;  /* 0x00000004072d7220 */ /* 0x004fe20000410000 */
[----:B------:R-:W-:Y:S01]  /*5be0*/  ISETP.GT.AND P5, PT, R72, 0x61, PT ;  /* 0x000000614800780c */ /* 0x000fe20003fa4270 */
[----:B------:R-:W0:Y:S03]  /*5bf0*/  MUFU.TANH R68, R68 ;  /* 0x0000004400447308 */ /* 0x000e260000002400 */
[----:B------:R-:W-:-:S02]  /*5c00*/  FSEL R25, R45, RZ, P3 ;  /* 0x000000ff2d197208 */ /* 0x000fc40001800000 */
[----:B------:R-:W-:Y:S02]  /*5c10*/  FSEL R45, R8, -INF , P4 ;  /* 0xff800000082d7808 */ /* 0x000fe40002000000 */
[----:B------:R-:W-:Y:S01]  /*5c20*/  ISETP.GT.AND P4, PT, R72, 0x8, PT ;  /* 0x000000084800780c */ /* 0x000fe20003f84270 */
[-CC-:B------:R-:W-:Y:S01]  /*5c30*/  FFMA.FTZ R153, R54, R4.reuse, -R25.reuse ;  /* 0x0000000436997223 */ /* 0x180fe20000010819 */
        /* <DEDUP_REMOVED lines=9> */
[--C-:B------:R-:W-:Y:S01]  /*5cd0*/  FFMA.FTZ R8, R182, R4, -R25.reuse ;  /* 0x00000004b6087223 */ /* 0x100fe20000010819 */
[----:B------:R-:W-:Y:S01]  /*5ce0*/  FSEL R27, R27, -INF , P4 ;  /* 0xff8000001b1b7808 */ /* 0x000fe20002000000 */
[----:B------:R-:W-:Y:S01]  /*5cf0*/  MUFU.EX2 R181, R181 ;  /* 0x000000b500b57308 */ /* 0x000fe20000000800 */
        /* <DEDUP_REMOVED lines=53> */
[----:B------:R-:W-:Y:S01]  /*6050*/  FFMA.FTZ R13, R13, R4, -R25 ;  /* 0x000000040d0d7223 */ /* 0x000fe20000010819 */
[----:B------:R-:W-:Y:S01]  /*6060*/  FSEL R39, R74, -INF , P4 ;  /* 0xff8000004a277808 */ /* 0x000fe20002000000 */
[----:B------:R2:W-:Y:S01]  /*6070*/  MUFU.EX2 R26, R154 ;  /* 0x0000009a001a7308 */ /* 0x0005e20000000800 */
[----:B------:R-:W-:-:S02]  /*6080*/  FMNMX.FTZ R28, R41, R28, !PT ;  /* 0x0000001c291c7209 */ /* 0x000fc40007810000 */
[----:B------:R-:W-:Y:S02]  /*6090*/  ISETP.GT.AND P4, PT, R72, 0x50, PT ;  /* 0x000000504800780c */ /* 0x000fe40003f84270 */
[----:B------:R-:W-:Y:S02]  /*60a0*/  FMNMX.FTZ R28, R39, R28, !PT ;  /* 0x0000001c271c7209 */ /* 0x000fe40007810000 */
[----:B-1----:R-:W-:Y:S01]  /*60b0*/  FSEL R79, R78, -INF , P4 ;  /* 0xff8000004e4f7808 */ /* 0x002fe20002000000 */
[----:B------:R1:W-:Y:S01]  /*60c0*/  MUFU.EX2 R24, R170 ;  /* 0x000000aa00187308 */ /* 0x0003e20000000800 */
[----:B------:R-:W-:Y:S02]  /*60d0*/  FMNMX.FTZ R28, R75, R28, !PT ;  /* 0x0000001c4b1c7209 */ /* 0x000fe40007810000 */
[----:B------:R-:W-:Y:S02]  /*60e0*/  ISETP.GT.AND P4, PT, R72, 0x58, PT ;  /* 0x000000584800780c */ /* 0x000fe40003f84270 */
[----:B------:R-:W-:-:S02]  /*60f0*/  FMNMX.FTZ R30, R79, R28, !PT ;  /* 0x0000001c4f1e7209 */ /* 0x000fc40007810000 */
[----:B------:R-:W-:Y:S01]  /*6100*/  FSEL R57, R57, -INF , P4 ;  /* 0xff80000039397808 */ /* 0x000fe20002000000 */
[----:B------:R-:W-:Y:S01]  /*6110*/  MUFU.EX2 R173, R173 ;  /* 0x000000ad00ad7308 */ /* 0x000fe20000000800 */
[----:B------:R-:W-:Y:S02]  /*6120*/  FMNMX.FTZ R30, R51, R30, !PT ;  /* 0x0000001e331e7209 */ /* 0x000fe40007810000 */
[----:B------:R-:W-:Y:S02]  /*6130*/  ISETP.GT.AND P4, PT, R72, 0x60, PT ;  /* 0x000000604800780c */ /* 0x000fe40003f84270 */
[----:B------:R-:W-:Y:S02]  /*6140*/  FMNMX.FTZ R30, R57, R30, !PT ;  /* 0x0000001e391e7209 */ /* 0x000fe40007810000 */
[----:B------:R-:W-:Y:S01]  /*6150*/  FSEL R85, R60, -INF , P4 ;  /* 0xff8000003c557808 */ /* 0x000fe20002000000 */
[----:B------:R-:W-:Y:S02]  /*6160*/  WARPGROUP.DEPBAR.LE gsb0, 0x0 ;  /* 0x00008000000079c5 */ /* 0x000fe40000010000 */
[----:B------:R-:W-:Y:S01]  /*6170*/  FMNMX.FTZ R30, R53, R30, !PT ;  /* 0x0000001e351e7209 */ /* 0x000fe20007810000 */
[----:B------:R-:W-:Y:S01]  /*6180*/  WARPGROUP.ARRIVE ;  /* 0x00000000000079c5 */ /* 0x000fe20000000000 */
[----:B------:R-:W-:Y:S01]  /*6190*/  ISETP.GT.AND P4, PT, R72, 0x68, PT ;  /* 0x000000684800780c */ /* 0x000fe20003f84270 */
[----:B------:R-:W-:Y:S01]  /*61a0*/  MUFU.EX2 R175, R175 ;  /* 0x000000af00af7308 */ /* 0x000fe20000000800 */
[----:B------:R-:W-:-:S02]  /*61b0*/  FSEL R59, R59, -INF , P5 ;  /* 0xff8000003b3b7808 */ /* 0x000fc40002800000 */
[----:B------:R-:W-:Y:S01]  /*61c0*/  FMNMX.FTZ R32, R85, R30, !PT ;  /* 0x0000001e55207209 */ /* 0x000fe20007810000 */
[----:B------:R-:W-:Y:S01]  /*61d0*/  HGMMA.64x128x16.F32.BF16 R88, R164, gdesc[UR4].tnspB, R88, gsb0 ;  /* 0x41e00004a4587df0 */ /* 0x000fe20008001858 */
[C---:B------:R-:W-:Y:S02]  /*61e0*/  ISETP.GT.AND P5, PT, R72.reuse, 0x69, PT ;  /* 0x000000694800780c */ /* 0x040fe40003fa4270 */
[----:B------:R-:W-:Y:S01]  /*61f0*/  FSEL R61, R61, -INF , P4 ;  /* 0xff8000003d3d7808 */ /* 0x000fe20002000000 */
[----:B------:R-:W-:Y:S01]  /*6200*/  MUFU.EX2 R28, R70 ;  /* 0x00000046001c7308 */ /* 0x000fe20000000800 */
[----:B------:R-:W-:Y:S02]  /*6210*/  FMNMX.FTZ R32, R59, R32, !PT ;  /* 0x000000203b207209 */ /* 0x000fe40007810000 */
[----:B------:R-:W-:Y:S02]  /*6220*/  ISETP.GT.AND P4, PT, R72, 0x70, PT ;  /* 0x000000704800780c */ /* 0x000fe40003f84270 */
        /* <DEDUP_REMOVED lines=8> */
[----:B---3--:R-:W-:-:S02]  /*62b0*/  FSEL R191, R64, -INF , P5 ;  /* 0xff80000040bf7808 */ /* 0x008fc40002800000 */
[----:B------:R-:W-:Y:S02]  /*62c0*/  FMNMX.FTZ R34, R87, R32, !PT ;  /* 0x0000002057227209 */ /* 0x000fe40007810000 */
[----:B------:R-:W-:Y:S02]  /*62d0*/  ISETP.GT.AND P5, PT, R72, 0x79, PT ;  /* 0x000000794800780c */ /* 0x000fe40003fa4270 */
[----:B0-----:R-:W-:Y:S01]  /*62e0*/  FSEL R193, R68, -INF , P4 ;  /* 0xff80000044c17808 */ /* 0x001fe20002000000 */
[----:B------:R-:W-:Y:S01]  /*62f0*/  MUFU.EX2 R171, R171 ;  /* 0x000000ab00ab7308 */ /* 0x000fe20000000800 */
[----:B------:R-:W-:Y:S02]  /*6300*/  FMNMX.FTZ R34, R191, R34, !PT ;  /* 0x00000022bf227209 */ /* 0x000fe40007810000 */
[----:B------:R-:W-:Y:S01]  /*6310*/  FSEL R195, R71, -INF , P5 ;  /* 0xff80000047c37808 */ /* 0x000fe20002800000 */
[----:B------:R-:W-:Y:S01]  /*6320*/  FFMA.FTZ R71, R21, R4, -R25 ;  /* 0x0000000415477223 */ /* 0x000fe20000010819 */
[----:B------:R-:W-:-:S02]  /*6330*/  FMNMX.FTZ R34, R193, R34, !PT ;  /* 0x00000022c1227209 */ /* 0x000fc40007810000 */
[----:B------:R-:W-:Y:S01]  /*6340*/  IADD3 R44, -R23, 0xb, RZ ;  /* 0x0000000b172c7810 */ /* 0x000fe20007ffe1ff */
[----:B------:R-:W-:Y:S01]  /*6350*/  MUFU.EX2 R32, R56 ;  /* 0x0000003800207308 */ /* 0x000fe20000000800 */
[----:B------:R-:W-:Y:S01]  /*6360*/  FMNMX.FTZ R54, R195, R34, !PT ;  /* 0x00000022c3367209 */ /* 0x000fe20007810000 */
[----:B------:R-:W-:-:S04]  /*6370*/  FFMA.FTZ R34, R50, R4, -R25 ;  /* 0x0000000432227223 */ /* 0x000fc80000010819 */
[----:B------:R-:W0:Y:S02]  /*6380*/  SHFL.BFLY PT, R67, R54, 0x2, 0x1f ;  /* 0x0c401f0036437f89 */ /* 0x000e2400000e0000 */
        /* <DEDUP_REMOVED lines=26> */
[-C--:B------:R-:W-:Y:S01]  /*6530*/  FFMA.FTZ R27, R55, R4.reuse, -R42 ;  /* 0x00000004371b7223 */ /* 0x080fe2000001082a */
[----:B------:R-:W-:Y:S01]  /*6540*/  FMUL.FTZ R46, R45, R4 ;  /* 0x000000042d2e7220 */ /* 0x000fe20000410000 */
[----:B------:R-:W-:-:S02]  /*6550*/  IMAD.U32 R45, RZ, RZ, UR42 ;  /* 0x0000002aff2d7e24 */ /* 0x000fc4000f8e00ff */
[----:B------:R-:W-:Y:S01]  /*6560*/  FADD.FTZ R5, -R6, R5 ;  /* 0x0000000506057221 */ /* 0x000fe20000010100 */
[-CC-:B--2---:R-:W-:Y:S01]  /*6570*/  FFMA.FTZ R154, R39, R4.reuse, -R42.reuse ;  /* 0x00000004279a7223 */ /* 0x184fe2000001082a */
[-CC-:B------:R-:W-:Y:S01]  /*6580*/  FFMA.FTZ R178, R29, R4.reuse, -R42.reuse ;  /* 0x000000041db27223 */ /* 0x180fe2000001082a */
[-CC-:B------:R-:W-:Y:S01]  /*6590*/  FFMA.FTZ R29, R65, R4.reuse, -R42.reuse ;  /* 0x00000004411d7223 */ /* 0x180fe2000001082a */
[-C--:B------:R-:W-:Y:S01]  /*65a0*/  FMUL.FTZ R5, R5, R4.reuse ;  /* 0x0000000405057220 */ /* 0x080fe20000410000 */
[----:B------:R-:W0:Y:S01]  /*65b0*/  MUFU.EX2 R6, R46 ;  /* 0x0000002e00067308 */ /* 0x000e220000000800 */
[----:B------:R-:W-:Y:S01]  /*65c0*/  @!P1 LEA R45, R45, UR41, 0x3 ;  /* 0x000000292d2d9c11 */ /* 0x000fe2000f8e18ff */
[-CC-:B------:R-:W-:Y:S01]  /*65d0*/  FFMA.FTZ R172, R31, R4.reuse, -R42.reuse ;  /* 0x000000041fac7223 */ /* 0x180fe2000001082a */
[-CC-:B------:R-:W-:Y:S01]  /*65e0*/  FFMA.FTZ R31, R69, R4.reuse, -R42.reuse ;  /* 0x00000004451f7223 */ /* 0x180fe2000001082a */
[-CC-:B------:R-:W-:Y:S01]  /*65f0*/  FFMA.FTZ R174, R73, R4.reuse, -R42.reuse ;  /* 0x0000000449ae7223 */ /* 0x180fe2000001082a */
[----:B------:R-:W-:Y:S01]  /*6600*/  FFMA.FTZ R33, R33, R4, -R42 ;  /* 0x0000000421217223 */ /* 0x000fe2000001082a */
[----:B------:R-:W-:-:S02]  /*6610*/  @!P1 VIADD R45, R45, 0x28840 ;  /* 0x000288402d2d9836 */ /* 0x000fc40000000000 */
[-CC-:B------:R-:W-:Y:S01]  /*6620*/  FFMA.FTZ R168, R35, R4.reuse, -R42.reuse ;  /* 0x0000000423a87223 */ /* 0x180fe2000001082a */
[----:B------:R-:W2:Y:S01]  /*6630*/  MUFU.EX2 R5, R5 ;  /* 0x0000000500057308 */ /* 0x000ea20000000800 */
[-CC-:B------:R-:W-:Y:S01]  /*6640*/  FFMA.FTZ R35, R77, R4.reuse, -R42.reuse ;  /* 0x000000044d237223 */ /* 0x180fe2000001082a */
[-CC-:B-1----:R-:W-:Y:S01]  /*6650*/  FFMA.FTZ R170, R37, R4.reuse, -R42.reuse ;  /* 0x0000000425aa7223 */ /* 0x182fe2000001082a */
[----:B------:R-:W-:Y:S01]  /*6660*/  @!P1 PRMT R45, RZ, 0x654, R45 ;  /* 0x00000654ff2d9816 */ /* 0x000fe2000000002d */
[-CC-:B------:R-:W-:Y:S01]  /*6670*/  FFMA.FTZ R37, R81, R4.reuse, -R42.reuse ;  /* 0x0000000451257223 */ /* 0x180fe2000001082a */
[-CC-:B------:R-:W-:Y:S01]  /*6680*/  FFMA.FTZ R152, R83, R4.reuse, -R42.reuse ;  /* 0x0000000453987223 */ /* 0x180fe2000001082a */
[----:B------:R-:W-:Y:S01]  /*6690*/  FFMA.FTZ R41, R41, R4, -R42 ;  /* 0x0000000429297223 */ /* 0x000fe2000001082a */
[----:B------:R-:W-:Y:S02]  /*66a0*/  WARPGROUP.DEPBAR.LE gsb0, 0x0 ;  /* 0x00008000000079c5 */ /* 0x000fe40000010000 */
[----:B------:R-:W1:Y:S01]  /*66b0*/  MUFU.EX2 R15, R15 ;  /* 0x0000000f000f7308 */ /* 0x000e620000000800 */
[----:B0-----:R-:W-:Y:S01]  /*66c0*/  FFMA.FTZ R39, R6, R0, R181 ;  /* 0x0000000006277223 */ /* 0x001fe200000100b5 */
[----:B------:R0:W-:Y:S06]  /*66d0*/  BAR.ARV R44, 0x100 ;  /* 0x0004002c0000751d */ /* 0x0001ec0000002000 */
[----:B------:R-:W0:Y:S01]  /*66e0*/  MUFU.EX2 R182, R182 ;  /* 0x000000b600b67308 */ /* 0x000e220000000800 */
[----:B--2---:R-:W-:Y:S01]  /*66f0*/  FFMA.FTZ R46, R5, R3, R180 ;  /* 0x00000003052e7223 */ /* 0x004fe200000100b4 */
[----:B------:R2:W-:Y:S01]  /*6700*/  @!P1 SYNCS.ARRIVE.TRANS64.RED.A1T0 RZ, [R45+URZ], RZ ;  /* 0x000000ff2dff99a7 */ /* 0x0005e2000810043f */
[C---:B------:R-:W-:Y:S01]  /*6710*/  FADD.FTZ R0, R8.reuse, R39 ;  /* 0x0000002708007221 */ /* 0x040fe20000010000 */
[-CC-:B------:R-:W-:Y:S01]  /*6720*/  FFMA.FTZ R3, R75, R4.reuse, -R42.reuse ;  /* 0x000000044b037223 */ /* 0x180fe2000001082a */
[----:B------:R-:W-:Y:S01]  /*6730*/  F2FP.BF16.F32.PACK_AB R181, R8, R181 ;  /* 0x000000b508b5723e */ /* 0x000fe200000010ff */
[----:B------:R-:W-:Y:S01]  /*6740*/  FFMA.FTZ R156, R79, R4, -R42 ;  /* 0x000000044f9c7223 */ /* 0x000fe2000001082a */
[----:B------:R-:W-:Y:S01]  /*6750*/  FADD.FTZ R39, R183, R0 ;  /* 0x00000000b7277221 */ /* 0x000fe20000010000 */
[----:B------:R-:W3:Y:S01]  /*6760*/  MUFU.EX2 R43, R43 ;  /* 0x0000002b002b7308 */ /* 0x000ee20000000800 */
[C---:B-1----:R-:W-:Y:S01]  /*6770*/  F2FP.BF16.F32.PACK_AB R180, R15.reuse, R180 ;  /* 0x000000b40fb4723e */ /* 0x042fe200000010ff */
[----:B--2---:R-:W-:Y:S01]  /*6780*/  FADD.FTZ R45, R15, R46 ;  /* 0x0000002e0f2d7221 */ /* 0x004fe20000010000 */
[----:B------:R-:W-:Y:S01]  /*6790*/  FADD.FTZ R0, R10, R39 ;  /* 0x000000270a007221 */ /* 0x000fe20000010000 */
[-CC-:B------:R-:W-:Y:S01]  /*67a0*/  FFMA.FTZ R51, R51, R4.reuse, -R42.reuse ;  /* 0x0000000433337223 */ /* 0x180fe2000001082a */
[-CC-:B------:R-:W-:Y:S01]  /*67b0*/  FFMA.FTZ R57, R57, R4.reuse, -R42.reuse ;  /* 0x0000000439397223 */ /* 0x180fe2000001082a */
[-C--:B------:R-:W-:Y:S01]  /*67c0*/  FFMA.FTZ R53, R53, R4.reuse, -R42 ;  /* 0x0000000435357223 */ /* 0x080fe2000001082a */
[----:B------:R-:W-:Y:S01]  /*67d0*/  FADD.FTZ R39, R177, R0 ;  /* 0x00000000b1277221 */ /* 0x000fe20000010000 */
[----:B------:R-:W1:Y:S01]  /*67e0*/  MUFU.EX2 R176, R176 ;  /* 0x000000b000b07308 */ /* 0x000e620000000800 */
[----:B0-----:R-:W-:Y:S01]  /*67f0*/  FADD.FTZ R44, R182, R45 ;  /* 0x0000002db62c7221 */ /* 0x001fe20000010000 */
[-CC-:B------:R-:W-:Y:S01]  /*6800*/  FFMA.FTZ R85, R85, R4.reuse, -R42.reuse ;  /* 0x0000000455557223 */ /* 0x180fe2000001082a */
[----:B------:R-:W-:Y:S01]  /*6810*/  FADD.FTZ R0, R20, R39 ;  /* 0x0000002714007221 */ /* 0x000fe20000010000 */
[-CC-:B------:R-:W-:Y:S01]  /*6820*/  FFMA.FTZ R59, R59, R4.reuse, -R42.reuse ;  /* 0x000000043b3b7223 */ /* 0x180fe2000001082a */
[-CC-:B------:R-:W-:Y:S01]  /*6830*/  FFMA.FTZ R61, R61, R4.reuse, -R42.reuse ;  /* 0x000000043d3d7223 */ /* 0x180fe2000001082a */
[-CC-:B------:R-:W-:Y:S01]  /*6840*/  FFMA.FTZ R63, R63, R4.reuse, -R42.reuse ;  /* 0x000000043f3f7223 */ /* 0x180fe2000001082a */
[-C--:B------:R-:W-:Y:S01]  /*6850*/  FFMA.FTZ R87, R87, R4.reuse, -R42 ;  /* 0x0000000457577223 */ /* 0x080fe2000001082a */
[----:B------:R-:W0:Y:S01]  /*6860*/  MUFU.EX2 R27, R27 ;  /* 0x0000001b001b7308 */ /* 0x000e220000000800 */
[----:B---3--:R-:W-:Y:S01]  /*6870*/  FADD.FTZ R45, R43, R44 ;  /* 0x0000002c2b2d7221 */ /* 0x008fe20000010000 */
[-CC-:B------:R-:W-:Y:S01]  /*6880*/  FFMA.FTZ R191, R191, R4.reuse, -R42.reuse ;  /* 0x00000004bfbf7223 */ /* 0x180fe2000001082a */
[-CC-:B------:R-:W-:Y:S01]  /*6890*/  FFMA.FTZ R193, R193, R4.reuse, -R42.reuse ;  /* 0x00000004c1c17223 */ /* 0x180fe2000001082a */
[----:B------:R-:W-:Y:S01]  /*68a0*/  FFMA.FTZ R42, R195, R4, -R42 ;  /* 0x00000004c32a7223 */ /* 0x000fe2000001082a */
[----:B------:R-:W-:Y:S01]  /*68b0*/  IMAD.U32 R47, RZ, RZ, UR53 ;  /* 0x00000035ff2f7e24 */ /* 0x000fe2000f8e00ff */
[----:B------:R-:W-:Y:S01]  /*68c0*/  PLOP3.LUT P3, PT, PT, PT, UP1, 0x80, 0x0 ;  /* 0x000000000000781c */ /* 0x000fe20003f6f018 */
[----:B------:R-:W-:Y:S01]  /*68d0*/  UMOV UR53, UR42 ;  /* 0x0000002a00357c82 */ /* 0x000fe20008000000 */
[----:B------:R-:W2:Y:S01]  /*68e0*/  MUFU.EX2 R178, R178 ;  /* 0x000000b200b27308 */ /* 0x000ea20000000800 */
[----:B-1----:R-:W-:Y:S01]  /*68f0*/  FADD.FTZ R44, R176, R45 ;  /* 0x0000002db02c7221 */ /* 0x002fe20000010000 */
[----:B------:R-:W-:Y:S01]  /*6900*/  @!P1 LEA R47, R47, UR41, 0x3 ;  /* 0x000000292f2f9c11 */ /* 0x000fe2000f8e18ff */
[-C--:B------:R-:W-:Y:S01]  /*6910*/  FMUL.FTZ R88, R88, R5.reuse ;  /* 0x0000000558587220 */ /* 0x080fe20000410000 */
[-C--:B------:R-:W-:Y:S01]  /*6920*/  FMUL.FTZ R89, R89, R5.reuse ;  /* 0x0000000559597220 */ /* 0x080fe20000410000 */
[-C--:B------:R-:W-:Y:S01]  /*6930*/  FMUL.FTZ R92, R92, R5.reuse ;  /* 0x000000055c5c7220 */ /* 0x080fe20000410000 */
[-C--:B------:R-:W-:Y:S01]  /*6940*/  FMUL.FTZ R93, R93, R5.reuse ;  /* 0x000000055d5d7220 */ /* 0x080fe20000410000 */
[----:B------:R-:W-:Y:S01]  /*6950*/  @!P1 VIADD R46, R47, 0x28860 ;  /* 0x000288602f2e9836 */ /* 0x000fe20000000000 */
[----:B------:R-:W1:Y:S01]  /*6960*/  MUFU.EX2 R29, R29 ;  /* 0x0000001d001d7308 */ /* 0x000e620000000800 */
[----:B0-----:R-:W-:Y:S01]  /*6970*/  FADD.FTZ R25, R27, R44 ;  /* 0x0000002c1b197221 */ /* 0x001fe20000010000 */
[-C--:B------:R-:W-:Y:S01]  /*6980*/  FMUL.FTZ R96, R96, R5.reuse ;  /* 0x0000000560607220 */ /* 0x080fe20000410000 */
[-C--:B------:R-:W-:Y:S01]  /*6990*/  FMUL.FTZ R97, R97, R5.reuse ;  /* 0x0000000561617220 */ /* 0x080fe20000410000 */
[----:B------:R-:W-:Y:S01]  /*69a0*/  @!P1 PRMT R46, RZ, 0x654, R46 ;  /* 0x00000654ff2e9816 */ /* 0x000fe2000000002e */
[-C--:B------:R-:W-:Y:S01]  /*69b0*/  FMUL.FTZ R100, R100, R5.reuse ;  /* 0x0000000564647220 */ /* 0x080fe20000410000 */
[-C--:B------:R-:W-:Y:S01]  /*69c0*/  FMUL.FTZ R101, R101, R5.reuse ;  /* 0x0000000565657220 */ /* 0x080fe20000410000 */
[-C--:B------:R-:W-:Y:S01]  /*69d0*/  FMUL.FTZ R104, R104, R5.reuse ;  /* 0x0000000568687220 */ /* 0x080fe20000410000 */
[----:B------:R-:W0:Y:S01]  /*69e0*/  MUFU.EX2 R172, R172 ;  /* 0x000000ac00ac7308 */ /* 0x000e220000000800 */
[----:B--2---:R-:W-:Y:S01]  /*69f0*/  FADD.FTZ R44, R178, R25 ;  /* 0x00000019b22c7221 */ /* 0x004fe20000010000 */
[----:B------:R-:W-:Y:S01]  /*6a00*/  FADD.FTZ R25, R179, R0 ;  /* 0x00000000b3197221 */ /* 0x000fe20000010000 */
[----:B------:R2:W-:Y:S01]  /*6a10*/  @!P1 SYNCS.ARRIVE.TRANS64.RED.A1T0 RZ, [R46+URZ], RZ ;  /* 0x000000ff2eff99a7 */ /* 0x0005e2000810043f */
[-C--:B------:R-:W-:Y:S01]  /*6a20*/  FMUL.FTZ R105, R105, R5.reuse ;  /* 0x0000000569697220 */ /* 0x080fe20000410000 */
[-C--:B------:R-:W-:Y:S01]  /*6a30*/  FMUL.FTZ R108, R108, R5.reuse ;  /* 0x000000056c6c7220 */ /* 0x080fe20000410000 */
[----:B------:R-:W-:Y:S01]  /*6a40*/  FADD.FTZ R0, R24, R25 ;  /* 0x0000001918007221 */ /* 0x000fe20000010000 */
[-C--:B------:R-:W-:Y:S01]  /*6a50*/  FMUL.FTZ R109, R109, R5.reuse ;  /* 0x000000056d6d7220 */ /* 0x080fe20000410000 */
[----:B------:R-:W3:Y:S01]  /*6a60*/  MUFU.EX2 R31, R31 ;  /* 0x0000001f001f7308 */ /* 0x000ee20000000800 */
[----:B-1----:R-:W-:Y:S01]  /*6a70*/  FADD.FTZ R39, R29, R44 ;  /* 0x0000002c1d277221 */ /* 0x002fe20000010000 */
[----:B------:R-:W-:Y:S01]  /*6a80*/  FADD.FTZ R25, R173, R0 ;  /* 0x00000000ad197221 */ /* 0x000fe20000010000 */
[-C--:B------:R-:W-:Y:S01]  /*6a90*/  FMUL.FTZ R112, R112, R5.reuse ;  /* 0x0000000570707220 */ /* 0x080fe20000410000 */
[-C--:B------:R-:W-:Y:S01]  /*6aa0*/  FMUL.FTZ R113, R113, R5.reuse ;  /* 0x0000000571717220 */ /* 0x080fe20000410000 */
[-C--:B------:R-:W-:Y:S01]  /*6ab0*/  FMUL.FTZ R116, R116, R5.reuse ;  /* 0x0000000574747220 */ /* 0x080fe20000410000 */
[----:B------:R-:W-:Y:S01]  /*6ac0*/  FADD.FTZ R0, R26, R25 ;  /* 0x000000191a007221 */ /* 0x000fe20000010000 */
[-C--:B------:R-:W-:Y:S01]  /*6ad0*/  FMUL.FTZ R117, R117, R5.reuse ;  /* 0x0000000575757220 */ /* 0x080fe20000410000 */
[----:B------:R-:W1:Y:S01]  /*6ae0*/  MUFU.EX2 R174, R174 ;  /* 0x000000ae00ae7308 */ /* 0x000e620000000800 */
[----:B0-----:R-:W-:Y:S01]  /*6af0*/  FADD.FTZ R44, R172, R39 ;  /* 0x00000027ac2c7221 */ /* 0x001fe20000010000 */
[----:B------:R-:W-:Y:S01]  /*6b00*/  FADD.FTZ R25, R175, R0 ;  /* 0x00000000af197221 */ /* 0x000fe20000010000 */
[-C--:B------:R-:W-:Y:S01]  /*6b10*/  FMUL.FTZ R120, R120, R5.reuse ;  /* 0x0000000578787220 */ /* 0x080fe20000410000 */
[-C--:B------:R-:W-:Y:S01]  /*6b20*/  FMUL.FTZ R121, R121, R5.reuse ;  /* 0x0000000579797220 */ /* 0x080fe20000410000 */
[-C--:B------:R-:W-:Y:S01]  /*6b30*/  FMUL.FTZ R124, R124, R5.reuse ;  /* 0x000000057c7c7220 */ /* 0x080fe20000410000 */
        /* <DEDUP_REMOVED lines=25> */
[----:B------:R-:W-:Y:S01]  /*6cd0*/  FMUL.FTZ R149, R149, R5 ;  /* 0x0000000595957220 */ /* 0x000fe20000410000 */
        /* <DEDUP_REMOVED lines=51> */
[----:B------:R-:W-:Y:S01]  /*7010*/  FMUL.FTZ R151, R151, R6 ;  /* 0x0000000697977220 */ /* 0x000fe20000410000 */
[----:B------:R-:W-:Y:S01]  /*7020*/  F2FP.BF16.F32.PACK_AB R183, R10, R183 ;  /* 0x000000b70ab7723e */ /* 0x000fe200000010ff */
[----:B------:R-:W-:Y:S01]  /*7030*/  IMAD.MOV.U32 R6, RZ, RZ, R7 ;  /* 0x000000ffff067224 */ /* 0x000fe200078e0007 */
[----:B------:R-:W-:Y:S01]  /*7040*/  F2FP.BF16.F32.PACK_AB R177, R20, R177 ;  /* 0x000000b114b1723e */ /* 0x000fe200000010ff */
[----:B------:R-:W-:Y:S01]  /*7050*/  IMAD.MOV.U32 R5, RZ, RZ, R21 ;  /* 0x000000ffff057224 */ /* 0x000fe200078e0015 */
[----:B------:R-:W3:Y:S01]  /*7060*/  MUFU.EX2 R51, R51 ;  /* 0x0000003300337308 */ /* 0x000ee20000000800 */
[C---:B-1----:R-:W-:Y:S01]  /*7070*/  FADD.FTZ R25, R3.reuse, R8 ;  /* 0x0000000803197221 */ /* 0x042fe20000010000 */
[----:B------:R-:W-:-:S02]  /*7080*/  F2FP.BF16.F32.PACK_AB R154, R3, R154 ;  /* 0x0000009a039a723e */ /* 0x000fc400000010ff */
[----:B------:R-:W-:Y:S02]  /*7090*/  F2FP.BF16.F32.PACK_AB R182, R43, R182 ;  /* 0x000000b62bb6723e */ /* 0x000fe400000010ff */
[----:B------:R-:W-:Y:S02]  /*70a0*/  F2FP.BF16.F32.PACK_AB R176, R27, R176 ;  /* 0x000000b01bb0723e */ /* 0x000fe400000010ff */
[----:B------:R-:W1:Y:S01]  /*70b0*/  MUFU.EX2 R158, R57 ;  /* 0x00000039009e7308 */ /* 0x000e620000000800 */
[----:B0-----:R-:W-:Y:S01]  /*70c0*/  FADD.FTZ R25, R156, R25 ;  /* 0x000000199c197221 */ /* 0x001fe20000010000 */
[----:B------:R-:W-:Y:S02]  /*70d0*/  F2FP.BF16.F32.PACK_AB R178, R29, R178 ;  /* 0x000000b21db2723e */ /* 0x000fe400000010ff */
[----:B------:R-:W-:Y:S02]  /*70e0*/  F2FP.BF16.F32.PACK_AB R179, R24, R179 ;  /* 0x000000b318b3723e */ /* 0x000fe400000010ff */
[----:B------:R-:W-:-:S02]  /*70f0*/  F2FP.BF16.F32.PACK_AB R172, R31, R172 ;  /* 0x000000ac1fac723e */ /* 0x000fc400000010ff */
[----:B------:R-:W0:Y:S01]  /*7100*/  MUFU.EX2 R53, R53 ;  /* 0x0000003500357308 */ /* 0x000e220000000800 */
[----:B---3--:R-:W-:Y:S01]  /*7110*/  FADD.FTZ R25, R51, R25 ;  /* 0x0000001933197221 */ /* 0x008fe20000010000 */
[----:B------:R-:W-:Y:S02]  /*7120*/  F2FP.BF16.F32.PACK_AB R173, R26, R173 ;  /* 0x000000ad1aad723e */ /* 0x000fe400000010ff */
[----:B------:R-:W-:Y:S02]  /*7130*/  F2FP.BF16.F32.PACK_AB R174, R33, R174 ;  /* 0x000000ae21ae723e */ /* 0x000fe400000010ff */
[----:B------:R-:W-:Y:S02]  /*7140*/  F2FP.BF16.F32.PACK_AB R175, R28, R175 ;  /* 0x000000af1caf723e */ /* 0x000fe400000010ff */
[----:B------:R-:W3:Y:S01]  /*7150*/  MUFU.EX2 R38, R38 ;  /* 0x0000002600267308 */ /* 0x000ee20000000800 */
[----:B-1----:R-:W-:Y:S01]  /*7160*/  FADD.FTZ R25, R158, R25 ;  /* 0x000000199e197221 */ /* 0x002fe20000010000 */
        /* <DEDUP_REMOVED lines=16> */
[----:B------:R-:W-:-:S04]  /*7270*/  F2FP.BF16.F32.PACK_AB R159, R40, R159 ;  /* 0x0000009f289f723e */ /* 0x000fc800000010ff */
        /* <DEDUP_REMOVED lines=29> */
[----:B-1----:R-:W-:-:S04]  /*7450*/  FADD.FTZ R25, R166, R25 ;  /* 0x00000019a6197221 */ /* 0x002fc80000010000 */
[C---:B0-----:R-:W-:Y:S01]  /*7460*/  FADD.FTZ R3, R42.reuse, R25 ;  /* 0x000000192a037221 */ /* 0x041fe20000010000 */
[----:B------:R-:W-:Y:S01]  /*7470*/  F2FP.BF16.F32.PACK_AB R166, R42, R166 ;  /* 0x000000a62aa6723e */ /* 0x000fe200000010ff */
[C---:B---3--:R-:W-:Y:S01]  /*7480*/  FADD.FTZ R0, R13.reuse, R0 ;  /* 0x000000000d007221 */ /* 0x048fe20000010000 */
[----:B------:R-:W-:Y:S01]  /*7490*/  F2FP.BF16.F32.PACK_AB R167, R13, R11 ;  /* 0x0000000b0da7723e */ /* 0x000fe200000010ff */
[----:B--2---:R-:W-:Y:S06]  /*74a0*/  @P3 BRA `(.L_x_8962) ;  /* 0xffffffcc00c43947 */ /* 0x004fec000383ffff */
.L_x_8953:
[----:B------:R-:W-:-:S13]  /*74b0*/  ISETP.LE.AND P2, PT, RZ, UR54, PT ;  /* 0x00000036ff007c0c */ /* 0x000fda000bf43270 */
[----:B------:R-:W-:Y:S05]  /*74c0*/  @!P2 BRA `(.L_x_8963) ;  /* 0x0000002400fca947 */ /* 0x000fea0003800000 */
[----:B------:R-:W-:Y:S01]  /*74d0*/  IMAD.MOV.U32 R6, RZ, RZ, R7 ;  /* 0x000000ffff067224 */ /* 0x000fe200078e0007 */
[----:B------:R-:W-:Y:S01]  /*74e0*/  UMOV UR51, UR43 ;  /* 0x0000002b00337c82 */ /* 0x000fe20008000000 */
[----:B------:R-:W-:Y:S01]  /*74f0*/  IMAD.MOV.U32 R8, RZ, RZ, R21 ;  /* 0x000000ffff087224 */ /* 0x000fe200078e0015 */
[----:B------:R-:W-:Y:S01]  /*7500*/  UMOV UR50, UR42 ;  /* 0x0000002a00327c82 */ /* 0x000fe20008000000 */
[----:B------:R-:W-:-:S05]  /*7510*/  ULDC UR49, c[0x0][0x9d8] ;  /* 0x0002760000317ab9 */ /* 0x000fca0000000800 */
.L_x_8972:
        /* <DEDUP_REMOVED lines=9> */
.L_x_8965:
[----:B------:R-:W-:Y:S01]  /*75b0*/  ULEA UR6, UR42, UR41, 0x3 ;  /* 0x000000292a067291 */ /* 0x000fe2000f8e183f */
[----:B------:R-:W-:-:S05]  /*75c0*/  IMAD.U32 R4, RZ, RZ, UR43 ;  /* 0x0000002bff047e24 */ /* 0x000fca000f8e00ff */
[----:B------:R-:W-:-:S04]  /*75d0*/  SHF.L.U32 R4, R4, 0x1f, RZ ;  /* 0x0000001f04047819 */ /* 0x000fc800000006ff */
[----:B------:R0:W1:Y:S01]  /*75e0*/  SYNCS.PHASECHK.TRANS64.TRYWAIT P2, [UR6+0x28830], R4 ;  /* 0x02883004ff0075a7 */ /* 0x0000620008040146 */
[----:B------:R-:W-:Y:S05]  /*75f0*/  @!P0 BRA `(.L_x_8966) ;  /* 0x0000000000048947 */ /* 0x000fea0003800000 */
[----:B------:R-:W-:Y:S01]  /*7600*/  BPT.TRAP 0x1 ;  /* 0x000000040000795c */ /* 0x000fe20000300000 */
.L_x_8966:
[----:B-1----:R-:W-:Y:S05]  /*7610*/  @P2 BRA `(.L_x_8964) ;  /* 0x0000000000082947 */ /* 0x002fea0003800000 */
[----:B------:R-:W1:Y:S02]  /*7620*/  SYNCS.PHASECHK.TRANS64.TRYWAIT P2, [UR6+0x28830], R4 ;  /* 0x02883004ff0075a7 */ /* 0x000e640008040146 */
[----:B-1----:R-:W-:Y:S05]  /*7630*/  @!P2 BRA `(.L_x_8967) ;  /* 0x000000940014a947 */ /* 0x002fea0003800000 */
.L_x_8964:
        /* <DEDUP_REMOVED lines=45> */
.L_x_8969:
[----:B------:R-:W-:Y:S01]  /*7910*/  ULEA UR6, UR50, UR41, 0x3 ;  /* 0x0000002932067291 */ /* 0x000fe2000f8e183f */
[----:B------:R-:W-:-:S05]  /*7920*/  IMAD.U32 R4, RZ, RZ, UR51 ;  /* 0x00000033ff047e24 */ /* 0x000fca000f8e00ff */
[----:B------:R-:W-:-:S04]  /*7930*/  SHF.L.U32 R4, R4, 0x1f, RZ ;  /* 0x0000001f04047819 */ /* 0x000fc800000006ff */
[----:B------:R0:W1:Y:S01]  /*7940*/  SYNCS.PHASECHK.TRANS64.TRYWAIT P2, [UR6+0x28850], R4 ;  /* 0x02885004ff0075a7 */ /* 0x0000620008040146 */
[----:B------:R-:W-:Y:S05]  /*7950*/  @!P0 BRA `(.L_x_8970) ;  /* 0x0000000000048947 */ /* 0x000fea0003800000 */
[----:B------:R-:W-:Y:S01]  /*7960*/  BPT.TRAP 0x1 ;  /* 0x000000040000795c */ /* 0x000fe20000300000 */
.L_x_8970:
[----:B-1----:R-:W-:Y:S05]  /*7970*/  @P2 BRA `(.L_x_8968) ;  /* 0x0000000000082947 */ /* 0x002fea0003800000 */
[----:B------:R-:W1:Y:S02]  /*7980*/  SYNCS.PHASECHK.TRANS64.TRYWAIT P2, [UR6+0x28850], R4 ;  /* 0x02885004ff0075a7 */ /* 0x000e640008040146 */
[----:B-1----:R-:W-:Y:S05]  /*7990*/  @!P2 BRA `(.L_x_8971) ;  /* 0x000000900054a947 */ /* 0x002fea0003800000 */
.L_x_8968:
        /* <DEDUP_REMOVED lines=77> */
[----:B------:R-:W-:Y:S01]  /*7e70*/  ISETP.LT.AND P2, PT, RZ, UR54, PT ;  /* 0x00000036ff007c0c */ /* 0x000fe2000bf41270 */
[----:B------:R-:W-:-:S05]  /*7e80*/  UMOV UR51, UR43 ;  /* 0x0000002b00337c82 */ /* 0x000fca0008000000 */
        /* <DEDUP_REMOVED lines=13> */
[----:B0-----:R-:W-:Y:S01]  /*7f60*/  FMNMX.FTZ R12, R15, R12, !PT ;  /* 0x0000000c0f0c7209 */ /* 0x001fe20007810000 */
[----:B------:R-:W-:-:S02]  /*7f70*/  WARPGROUP.DEPBAR.LE gsb0, 0x0 ;  /* 0x00008000000079c5 */ /* 0x000fc40000010000 */
[----:B------:R-:W-:Y:S01]  /*7f80*/  WARPGROUP.ARRIVE ;  /* 0x00000000000079c5 */ /* 0x000fe20000000000 */
[----:B------:R-:W-:Y:S01]  /*7f90*/  FMUL.FTZ R183, R32, UR49 ;  /* 0x0000003120b77c20 */ /* 0x000fe20008410000 */
[----:B------:R-:W-:Y:S02]  /*7fa0*/  FMUL.FTZ R181, R33, UR49 ;  /* 0x0000003121b57c20 */ /* 0x000fe40008410000 */
[----:B------:R-:W0:Y:S01]  /*7fb0*/  MUFU.TANH R29, R29 ;  /* 0x0000001d001d7308 */ /* 0x000e220000002400 */
[----:B------:R-:W-:Y:S01]  /*7fc0*/  FMUL.FTZ R33, R38, UR49 ;  /* 0x0000003126217c20 */ /* 0x000fe20008410000 */
[----:B------:R-:W-:Y:S01]  /*7fd0*/  HGMMA.64x128x16.F32.BF16 R88, R176, gdesc[UR4].tnspB, R88, gsb0 ;  /* 0x41e00004b0587df0 */ /* 0x000fe20008001858 */
[----:B------:R-:W-:Y:S01]  /*7fe0*/  UIADD3 UR6, UR10, 0x100, URZ ;  /* 0x000001000a067890 */ /* 0x000fe2000fffe03f */
[----:B------:R-:W-:-:S04]  /*7ff0*/  UMOV UR7, 0x40000040 ;  /* 0x4000004000077882 */ /* 0x000fc80000000000 */
[----:B------:R-:W2:Y:S01]  /*8000*/  MUFU.TANH R183, R183 ;  /* 0x000000b700b77308 */ /* 0x000ea20000002400 */
[----:B-1----:R-:W-:-:S07]  /*8010*/  FMNMX.FTZ R12, R27, R12, !PT ;  /* 0x0000000c1b0c7209 */ /* 0x002fce0007810000 */
[----:B------:R-:W1:Y:S01]  /*8020*/  MUFU.TANH R181, R181 ;  /* 0x000000b500b57308 */ /* 0x000e620000002400 */
[----:B0-----:R-:W-:-:S07]  /*8030*/  FMNMX.FTZ R12, R29, R12, !PT ;  /* 0x0000000c1d0c7209 */ /* 0x001fce0007810000 */
[----:B------:R-:W0:Y:S01]  /*8040*/  MUFU.TANH R31, R31 ;  /* 0x0000001f001f7308 */ /* 0x000e220000002400 */
[----:B--2---:R-:W-:-:S07]  /*8050*/  FMNMX.FTZ R4, R183, R4, !PT ;  /* 0x00000004b7047209 */ /* 0x004fce0007810000 */
[----:B------:R-:W-:Y:S01]  /*8060*/  MUFU.TANH R215, R215 ;  /* 0x000000d700d77308 */ /* 0x000fe20000002400 */
[----:B-1----:R-:W-:-:S04]  /*8070*/  FMNMX.FTZ R4, R181, R4, !PT ;  /* 0x00000004b5047209 */ /* 0x002fc80007810000 */
[----:B------:R-:W-:-:S03]  /*8080*/  FMNMX.FTZ R4, R191, R4, !PT ;  /* 0x00000004bf047209 */ /* 0x000fc60007810000 */
[----:B------:R-:W1:Y:S01]  /*8090*/  MUFU.TANH R33, R33 ;  /* 0x0000002100217308 */ /* 0x000e620000002400 */
[----:B------:R-:W-:Y:S02]  /*80a0*/  FMNMX.FTZ R4, R193, R4, !PT ;  /* 0x00000004c1047209 */ /* 0x000fe40007810000 */
[----:B0-----:R-:W-:Y:S02]  /*80b0*/  FMNMX.FTZ R12, R31, R12, !PT ;  /* 0x0000000c1f0c7209 */ /* 0x001fe40007810000 */
[----:B------:R-:W-:-:S03]  /*80c0*/  FMNMX.FTZ R4, R195, R4, !PT ;  /* 0x00000004c3047209 */ /* 0x000fc60007810000 */
[----:B------:R-:W-:Y:S01]  /*80d0*/  MUFU.TANH R69, R69 ;  /* 0x0000004500457308 */ /* 0x000fe20000002400 */
[----:B------:R-:W-:-:S04]  /*80e0*/  FMNMX.FTZ R4, R197, R4, !PT ;  /* 0x00000004c5047209 */ /* 0x000fc80007810000 */
[----:B------:R-:W-:-:S03]  /*80f0*/  FMNMX.FTZ R4, R199, R4, !PT ;  /* 0x00000004c7047209 */ /* 0x000fc60007810000 */
        /* <DEDUP_REMOVED lines=15> */
[----:B------:R-:W-:Y:S01]  /*81f0*/  MUFU.TANH R223, R223 ;  /* 0x000000df00df7308 */ /* 0x000fe20000002400 */
[----:B0-----:R-:W-:-:S07]  /*8200*/  FMNMX.FTZ R12, R43, R12, !PT ;  /* 0x0000000c2b0c7209 */ /* 0x001fce0007810000 */
[----:B------:R-:W-:Y:S01]  /*8210*/  MUFU.TANH R47, R47 ;  /* 0x0000002f002f7308 */ /* 0x000fe20000002400 */
[----:B------:R-:W-:Y:S02]  /*8220*/  WARPGROUP.DEPBAR.LE gsb0, 0x0 ;  /* 0x00008000000079c5 */ /* 0x000fe40000010000 */
        /* <DEDUP_REMOVED lines=8> */
[----:B------:R-:W0:Y:S08]  /*82b0*/  MUFU.TANH R177, R177 ;  /* 0x000000b100b17308 */ /* 0x000e300000002400 */
[----:B------:R-:W1:Y:S08]  /*82c0*/  MUFU.TANH R179, R179 ;  /* 0x000000b300b37308 */ /* 0x000e700000002400 */
[----:B------:R-:W2:Y:S01]  /*82d0*/  MUFU.TANH R45, R45 ;  /* 0x0000002d002d7308 */ /* 0x000ea20000002400 */
[----:B0-----:R-:W-:-:S07]  /*82e0*/  FMNMX.FTZ R4, R177, R4, !PT ;  /* 0x00000004b1047209 */ /* 0x001fce0007810000 */
[----:B------:R-:W0:Y:S01]  /*82f0*/  MUFU.TANH R49, R49 ;  /* 0x0000003100317308 */ /* 0x000e220000002400 */
[----:B-1----:R-:W-:-:S04]  /*8300*/  FMNMX.FTZ R4, R179, R4, !PT ;  /* 0x00000004b3047209 */ /* 0x002fc80007810000 */
[----:B------:R-:W-:-:S03]  /*8310*/  FMNMX.FTZ R4, R201, R4, !PT ;  /* 0x00000004c9047209 */ /* 0x000fc60007810000 */
[----:B------:R-:W-:Y:S01]  /*8320*/  MUFU.TANH R85, R85 ;  /* 0x0000005500557308 */ /* 0x000fe20000002400 */
[----:B------:R-:W-:Y:S02]  /*8330*/  FMNMX.FTZ R4, R203, R4, !PT ;  /* 0x00000004cb047209 */ /* 0x000fe40007810000 */
[----:B--2---:R-:W-:Y:S02]  /*8340*/  FMNMX.FTZ R12, R45, R12, !PT ;  /* 0x0000000c2d0c7209 */ /* 0x004fe40007810000 */
[----:B------:R-:W-:Y:S02]  /*8350*/  FMNMX.FTZ R4, R205, R4, !PT ;  /* 0x00000004cd047209 */ /* 0x000fe40007810000 */
[----:B------:R-:W-:Y:S01]  /*8360*/  FMNMX.FTZ R12, R47, R12, !PT ;  /* 0x0000000c2f0c7209 */ /* 0x000fe20007810000 */
[----:B------:R-:W1:Y:S01]  /*8370*/  MUFU.TANH R51, R51 ;  /* 0x0000003300337308 */ /* 0x000e620000002400 */
[----:B------:R-:W-:Y:S02]  /*8380*/  FMNMX.FTZ R4, R207, R4, !PT ;  /* 0x00000004cf047209 */ /* 0x000fe40007810000 */
[----:B0-----:R-:W-:-:S02]  /*8390*/  FMNMX.FTZ R12, R49, R12, !PT ;  /* 0x0000000c310c7209 */ /* 0x001fc40007810000 */
[----:B------:R-:W-:-:S03]  /*83a0*/  FMNMX.FTZ R4, R209, R4, !PT ;  /* 0x00000004d1047209 */ /* 0x000fc60007810000 */
[----:B------:R-:W0:Y:S01]  /*83b0*/  MUFU.TANH R53, R53 ;  /* 0x0000003500357308 */ /* 0x000e220000002400 */
[----:B------:R-:W-:-:S04]  /*83c0*/  FMNMX.FTZ R4, R211, R4, !PT ;  /* 0x00000004d3047209 */ /* 0x000fc80007810000 */
[----:B------:R-:W-:-:S03]  /*83d0*/  FMNMX.FTZ R4, R213, R4, !PT ;  /* 0x00000004d5047209 */ /* 0x000fc60007810000 */
        /* <DEDUP_REMOVED lines=10> */
[----:B------:R-:W-:Y:S01]  /*8480*/  MUFU.TANH R67, R67 ;  /* 0x0000004300437308 */ /* 0x000fe20000002400 */
[----:B--2---:R-:W-:-:S07]  /*8490*/  FMNMX.FTZ R12, R61, R12, !PT ;  /* 0x0000000c3d0c7209 */ /* 0x004fce0007810000 */
        /* <DEDUP_REMOVED lines=18> */
[----:B------:R-:W-:Y:S01]  /*85c0*/  MUFU.TANH R87, R87 ;  /* 0x0000005700577308 */ /* 0x000fe20000002400 */
[----:B-1----:R-:W-:-:S04]  /*85d0*/  FMNMX.FTZ R4, R175, R4, !PT ;  /* 0x00000004af047209 */ /* 0x002fc80007810000 */
[----:B------:R-:W-:-:S04]  /*85e0*/  FMNMX.FTZ R4, R215, R4, !PT ;  /* 0x00000004d7047209 */ /* 0x000fc80007810000 */
[----:B------:R-:W-:Y:S02]  /*85f0*/  FMNMX.FTZ R4, R69, R4, !PT ;  /* 0x0000000445047209 */ /* 0x000fe40007810000 */
[----:B--2---:R-:W-:Y:S02]  /*8600*/  FMNMX.FTZ R12, R65, R12, !PT ;  /* 0x0000000c410c7209 */ /* 0x004fe40007810000 */
        /* <DEDUP_REMOVED lines=35> */
[-C--:B------:R-:W-:Y:S01]  /*8840*/  FMUL.FTZ R8, R227, R4.reuse ;  /* 0x00000004e3087220 */ /* 0x080fe20000410000 */
        /* <DEDUP_REMOVED lines=12> */
[-CC-:B------:R-:W-:Y:S01]  /*8910*/  FFMA.FTZ R225, R225, R4.reuse, -R10.reuse ;  /* 0x00000004e1e17223 */ /* 0x180fe2000001080a */
[----:B------:R-:W-:Y:S01]  /*8920*/  FFMA.FTZ R85, R85, R4, -R10 ;  /* 0x0000000455557223 */ /* 0x000fe2000001080a */
[----:B0-----:R-:W-:Y:S01]  /*8930*/  FMNMX.FTZ R12, R169, R12, !PT ;  /* 0x0000000ca90c7209 */ /* 0x001fe20007810000 */
[----:B------:R-:W-:Y:S03]  /*8940*/  MUFU.EX2 R8, R8 ;  /* 0x0000000800087308 */ /* 0x000fe60000000800 */
[----:B------:R-:W-:-:S04]  /*8950*/  FMNMX.FTZ R12, R83, R12, !PT ;  /* 0x0000000c530c7209 */ /* 0x000fc80007810000 */
[----:B-1----:R-:W-:Y:S01]  /*8960*/  FMNMX.FTZ R12, R171, R12, !PT ;  /* 0x0000000cab0c7209 */ /* 0x002fe20007810000 */
[----:B------:R-:W0:Y:S03]  /*8970*/  MUFU.EX2 R5, R5 ;  /* 0x0000000500057308 */ /* 0x000e260000000800 */
[----:B------:R-:W-:Y:S01]  /*8980*/  FMNMX.FTZ R7, R87, R12, !PT ;  /* 0x0000000c57077209 */ /* 0x000fe20007810000 */
[----:B------:R-:W-:-:S04]  /*8990*/  FFMA.FTZ R12, R217, R4, -R10 ;  /* 0x00000004d90c7223 */ /* 0x000fc8000001080a */
[----:B------:R-:W1:Y:S01]  /*89a0*/  SHFL.BFLY PT, R14, R7, 0x2, 0x1f ;  /* 0x0c401f00070e7f89 */ /* 0x000e6200000e0000 */
[----:B------:R-:W2:Y:S08]  /*89b0*/  MUFU.EX2 R180, R180 ;  /* 0x000000b400b47308 */ /* 0x000eb00000000800 */
[----:B------:R-:W3:Y:S01]  /*89c0*/  MUFU.EX2 R182, R182 ;  /* 0x000000b600b67308 */ /* 0x000ee20000000800 */
[----:B0-----:R-:W-:-:S07]  /*89d0*/  FFMA.FTZ R3, R8, R3, R5 ;  /* 0x0000000308037223 */ /* 0x001fce0000010005 */
[----:B------:R-:W0:Y:S01]  /*89e0*/  MUFU.EX2 R13, R13 ;  /* 0x0000000d000d7308 */ /* 0x000e220000000800 */
[C---:B--2---:R-:W-:Y:S01]  /*89f0*/  FADD.FTZ R3, R180.reuse, R3 ;  /* 0x00000003b4037221 */ /* 0x044fe20000010000 */
[----:B------:R-:W-:Y:S02]  /*8a00*/  F2FP.BF16.F32.PACK_AB R180, R180, R5 ;  /* 0x00000005b4b4723e */ /* 0x000fe400000010ff */
[----:B-1----:R-:W-:Y:S01]  /*8a10*/  FMNMX.FTZ R24, R7, R14, !PT ;  /* 0x0000000e07187209 */ /* 0x002fe20007810000 */
[----:B------:R-:W-:-:S03]  /*8a20*/  FFMA.FTZ R14, R219, R4, -R10 ;  /* 0x00000004db0e7223 */ /* 0x000fc6000001080a */
[----:B------:R-:W-:Y:S01]  /*8a30*/  MUFU.EX2 R176, R176 ;  /* 0x000000b000b07308 */ /* 0x000fe20000000800 */
[----:B---3--:R-:W-:Y:S01]  /*8a40*/  FADD.FTZ R44, R182, R3 ;  /* 0x00000003b62c7221 */ /* 0x008fe20000010000 */
[----:B------:R-:W1:Y:S06]  /*8a50*/  SHFL.BFLY PT, R7, R24, 0x1, 0x1f ;  /* 0x0c201f0018077f89 */ /* 0x000e6c00000e0000 */
[----:B------:R-:W-:Y:S01]  /*8a60*/  MUFU.EX2 R25, R25 ;  /* 0x0000001900197308 */ /* 0x000fe20000000800 */
[----:B0-----:R-:W-:-:S07]  /*8a70*/  F2FP.BF16.F32.PACK_AB R182, R13, R182 ;  /* 0x000000b60db6723e */ /* 0x001fce00000010ff */
[----:B------:R-:W-:Y:S08]  /*8a80*/  MUFU.EX2 R178, R178 ;  /* 0x000000b200b27308 */ /* 0x000ff00000000800 */
[----:B------:R-:W-:Y:S01]  /*8a90*/  MUFU.EX2 R172, R172 ;  /* 0x000000ac00ac7308 */ /* 0x000fe20000000800 */
[----:B-1----:R-:W-:-:S05]  /*8aa0*/  FMNMX.FTZ R7, R24, R7, !PT ;  /* 0x0000000718077209 */ /* 0x002fca0007810000 */
[-C--:B------:R-:W-:Y:S02]  /*8ab0*/  FMUL.FTZ R40, R7, R4.reuse ;  /* 0x0000000407287220 */ /* 0x080fe40000410000 */
[----:B------:R-:W-:Y:S02]  /*8ac0*/  MUFU.EX2 R174, R174 ;  /* 0x000000ae00ae7308 */ /* 0x000fe40000000800 */
[-CC-:B------:R-:W-:Y:S01]  /*8ad0*/  FFMA.FTZ R183, R15, R4.reuse, -R40.reuse ;  /* 0x000000040fb77223 */ /* 0x180fe20000010828 */
[----:B------:R-:W-:Y:S02]  /*8ae0*/  IMAD.U32 R15, RZ, RZ, UR42 ;  /* 0x0000002aff0f7e24 */ /* 0x000fe4000f8e00ff */
[-CC-:B------:R-:W-:Y:S01]  /*8af0*/  FFMA.FTZ R181, R11, R4.reuse, -R40.reuse ;  /* 0x000000040bb57223 */ /* 0x180fe20000010828 */
[-CC-:B------:R-:W-:Y:S01]  /*8b00*/  FFMA.FTZ R177, R29, R4.reuse, -R40.reuse ;  /* 0x000000041db17223 */ /* 0x180fe20000010828 */
[-CC-:B------:R-:W-:Y:S01]  /*8b10*/  FFMA.FTZ R32, R27, R4.reuse, -R40.reuse ;  /* 0x000000041b207223 */ /* 0x180fe20000010828 */
[----:B------:R-:W-:Y:S01]  /*8b20*/  IADD3 R27, -R23, 0xb, RZ ;  /* 0x0000000b171b7810 */ /* 0x000fe20007ffe1ff */
        /* <DEDUP_REMOVED lines=31> */
[-CC-:B------:R-:W-:Y:S01]  /*8d20*/  FFMA.FTZ R155, R197, R4.reuse, -R10.reuse ;  /* 0x00000004c59b7223 */ /* 0x180fe2000001080a */
[-CC-:B------:R-:W-:Y:S01]  /*8d30*/  FFMA.FTZ R193, R201, R4.reuse, -R10.reuse ;  /* 0x00000004c9c17223 */ /* 0x180fe2000001080a */
[-CC-:B------:R-:W-:Y:S01]  /*8d40*/  FFMA.FTZ R152, R207, R4.reuse, -R10.reuse ;  /* 0x00000004cf987223 */ /* 0x180fe2000001080a */
[-CC-:B------:R-:W-:Y:S01]  /*8d50*/  FFMA.FTZ R154, R211, R4.reuse, -R10.reuse ;  /* 0x00000004d39a7223 */ /* 0x180fe2000001080a */
[----:B------:R-:W-:Y:S01]  /*8d60*/  HGMMA.64x128x16.F32.BF16 R88, R156, gdesc[UR4].tnspB, R88, gsb0 ;  /* 0x41e000049c587df0 */ /* 0x000fe20008001858 */
[----:B------:R-:W-:Y:S01]  /*8d70*/  UIADD3 UR6, UR10, 0x300, URZ ;  /* 0x000003000a067890 */ /* 0x000fe2000fffe03f */
[-C--:B------:R-:W-:Y:S01]  /*8d80*/  FFMA.FTZ R197, R175, R4.reuse, -R10 ;  /* 0x00000004afc57223 */ /* 0x080fe2000001080a */
[----:B------:R-:W-:Y:S01]  /*8d90*/  UMOV UR7, 0x40000040 ;  /* 0x4000004000077882 */ /* 0x000fe20000000000 */
[----:B------:R-:W-:Y:S01]  /*8da0*/  MUFU.EX2 R179, R179 ;  /* 0x000000b300b37308 */ /* 0x000fe20000000800 */
[----:B------:R-:W-:-:S07]  /*8db0*/  FFMA.FTZ R175, R41, R4, -R40 ;  /* 0x0000000429af7223 */ /* 0x000fce0000010828 */
        /* <DEDUP_REMOVED lines=23> */
[-CC-:B------:R-:W-:Y:S01]  /*8f30*/  FFMA.FTZ R10, R9, R4.reuse, -R40.reuse ;  /* 0x00000004090a7223 */ /* 0x180fe20000010828 */
[----:B------:R-:W-:Y:S01]  /*8f40*/  HGMMA.64x128x16.F32.BF16 R88, R160, gdesc[UR4].tnspB, R88, gsb0 ;  /* 0x41e00004a0587df0 */ /* 0x000fe20008001858 */
[----:B------:R-:W-:Y:S01]  /*8f50*/  UIADD3 UR6, UR10, 0x380, URZ ;  /* 0x000003800a067890 */ /* 0x000fe2000fffe03f */
[-CC-:B------:R-:W-:Y:S01]  /*8f60*/  FFMA.FTZ R173, R37, R4.reuse, -R40.reuse ;  /* 0x0000000425ad7223 */ /* 0x180fe20000010828 */
[----:B------:R-:W-:Y:S01]  /*8f70*/  UMOV UR7, 0x40000040 ;  /* 0x4000004000077882 */ /* 0x000fe20000000000 */
        /* <DEDUP_REMOVED lines=19> */
[----:B------:R-:W-:-:S02]  /*90b0*/  WARPGROUP.DEPBAR.LE gsb0, 0x0 ;  /* 0x00008000000079c5 */ /* 0x000fc40000010000 */
[----:B------:R-:W-:Y:S01]  /*90c0*/  WARPGROUP.ARRIVE ;  /* 0x00000000000079c5 */ /* 0x000fe20000000000 */
[----:B------:R-:W-:Y:S01]  /*90d0*/  FADD.FTZ R161, -R7, R6 ;  /* 0x0000000607a17221 */ /* 0x000fe20000010100 */
[----:B------:R-:W-:Y:S01]  /*90e0*/  FFMA.FTZ R6, R49, R4, -R40 ;  /* 0x0000000431067223 */ /* 0x000fe20000010828 */
[----:B0-----:R-:W-:Y:S02]  /*90f0*/  F2FP.BF16.F32.PACK_AB R160, R73, R12 ;  /* 0x0000000c49a0723e */ /* 0x001fe400000010ff */
[----:B------:R-:W-:Y:S01]  /*9100*/  FMUL.FTZ R161, R161, R4 ;  /* 0x00000004a1a17220 */ /* 0x000fe20000410000 */
[----:B------:R-:W-:Y:S01]  /*9110*/  HGMMA.64x128x16.F32.BF16 R88, R164, gdesc[UR4].tnspB, R88, gsb0 ;  /* 0x41e00004a4587df0 */ /* 0x000fe20008001858 */
[----:B------:R-:W0:Y:S01]  /*9120*/  MUFU.EX2 R77, R77 ;  /* 0x0000004d004d7308 */ /* 0x000e220000000800 */
[----:B------:R-:W-:-:S07]  /*9130*/  UIADD3 UR6, UR54, -0x1, URZ ;  /* 0xffffffff36067890 */ /* 0x000fce000fffe03f */
[----:B------:R-:W1:Y:S01]  /*9140*/  MUFU.EX2 R201, R161 ;  /* 0x000000a100c97308 */ /* 0x000e620000000800 */
[----:B------:R-:W-:-:S07]  /*9150*/  UMOV UR54, UR6 ;  /* 0x0000000600367c82 */ /* 0x000fce0008000000 */
[----:B------:R-:W-:Y:S01]  /*9160*/  MUFU.EX2 R6, R6 ;  /* 0x0000000600067308 */ /* 0x000fe20000000800 */
[----:B0-----:R-:W-:-:S07]  /*9170*/  F2FP.BF16.F32.PACK_AB R162, R77, R14 ;  /* 0x0000000e4da2723e */ /* 0x001fce00000010ff */
[----:B------:R-:W-:Y:S01]  /*9180*/  MUFU.EX2 R79, R79 ;  /* 0x0000004f004f7308 */ /* 0x000fe20000000800 */
[----:B-1----:R-:W-:-:S04]  /*9190*/  FFMA.FTZ R42, R201, R0, R10 ;  /* 0x00000000c92a7223 */ /* 0x002fc8000001000a */
[C---:B------:R-:W-:Y:S01]  /*91a0*/  FADD.FTZ R42, R181.reuse, R42 ;  /* 0x0000002ab52a7221 */ /* 0x040fe20000010000 */
[----:B------:R-:W-:Y:S02]  /*91b0*/  F2FP.BF16.F32.PACK_AB R181, R181, R10 ;  /* 0x0000000ab5b5723e */ /* 0x000fe400000010ff */
        /* <DEDUP_REMOVED lines=15> */
[----:B------:R-:W-:Y:S01]  /*92b0*/  FADD.FTZ R42, R30, R3 ;  /* 0x000000031e2a7221 */ /* 0x000fe20000010000 */
[----:B------:R-:W-:Y:S01]  /*92c0*/  FFMA.FTZ R3, R169, R4, -R40 ;  /* 0x00000004a9037223 */ /* 0x000fe20000010828 */
[----:B------:R-:W-:Y:S01]  /*92d0*/  F2FP.BF16.F32.PACK_AB R169, R28, R9 ;  /* 0x000000091ca9723e */ /* 0x000fe200000010ff */
[----:B------:R-:W-:Y:S08]  /*92e0*/  MUFU.EX2 R24, R225 ;  /* 0x000000e100187308 */ /* 0x000ff00000000800 */
[----:B------:R-:W-:Y:S01]  /*92f0*/  MUFU.EX2 R85, R85 ;  /* 0x0000005500557308 */ /* 0x000fe20000000800 */
[----:B------:R-:W-:-:S02]  /*9300*/  WARPGROUP.DEPBAR.LE gsb0, 0x0 ;  /* 0x00008000000079c5 */ /* 0x000fc40000010000 */
[----:B------:R1:W-:Y:S06]  /*9310*/  BAR.ARV R27, 0x100 ;  /* 0x0004001b0000751d */ /* 0x0003ec0000002000 */
        /* <DEDUP_REMOVED lines=8> */
[----:B--2---:R-:W-:Y:S01]  /*93a0*/  IMAD.U32 R29, RZ, RZ, UR50 ;  /* 0x00000032ff1d7e24 */ /* 0x004fe2000f8e00ff */
[----:B------:R-:W-:Y:S01]  /*93b0*/  UMOV UR50, UR42 ;  /* 0x0000002a00327c82 */ /* 0x000fe20008000000 */
[-C--:B------:R-:W-:Y:S01]  /*93c0*/  FMUL.FTZ R101, R101, R8.reuse ;  /* 0x0000000865657220 */ /* 0x080fe20000410000 */
[-C--:B------:R-:W-:Y:S01]  /*93d0*/  FMUL.FTZ R104, R104, R8.reuse ;  /* 0x0000000868687220 */ /* 0x080fe20000410000 */
[-C--:B------:R-:W-:Y:S01]  /*93e0*/  FMUL.FTZ R105, R105, R8.reuse ;  /* 0x0000000869697220 */ /* 0x080fe20000410000 */
[----:B------:R-:W-:Y:S01]  /*93f0*/  @!P1 LEA R29, R29, UR41, 0x3 ;  /* 0x000000291d1d9c11 */ /* 0x000fe2000f8e18ff */
[-C--:B------:R-:W-:Y:S01]  /*9400*/  FMUL.FTZ R108, R108, R8.reuse ;  /* 0x000000086c6c7220 */ /* 0x080fe20000410000 */
[-C--:B------:R-:W-:Y:S01]  /*9410*/  FMUL.FTZ R109, R109, R8.reuse ;  /* 0x000000086d6d7220 */ /* 0x080fe20000410000 */
[-C--:B------:R-:W-:Y:S01]  /*9420*/  FMUL.FTZ R112, R112, R8.reuse ;  /* 0x0000000870707220 */ /* 0x080fe20000410000 */
[----:B------:R-:W-:Y:S01]  /*9430*/  FMUL.FTZ R113, R113, R8 ;  /* 0x0000000871717220 */ /* 0x000fe20000410000 */
[----:B-1----:R-:W-:-:S02]  /*9440*/  @!P1 VIADD R27, R29, 0x28860 ;  /* 0x000288601d1b9836 */ /* 0x002fc40000000000 */
[-C--:B------:R-:W-:Y:S01]  /*9450*/  FMUL.FTZ R116, R116, R8.reuse ;  /* 0x0000000874747220 */ /* 0x080fe20000410000 */
[-C--:B------:R-:W-:Y:S01]  /*9460*/  FMUL.FTZ R117, R117, R8.reuse ;  /* 0x0000000875757220 */ /* 0x080fe20000410000 */
[-C--:B------:R-:W-:Y:S01]  /*9470*/  FMUL.FTZ R120, R120, R8.reuse ;  /* 0x0000000878787220 */ /* 0x080fe20000410000 */
[-C--:B------:R-:W-:Y:S01]  /*9480*/  FMUL.FTZ R121, R121, R8.reuse ;  /* 0x0000000879797220 */ /* 0x080fe20000410000 */
[----:B------:R-:W-:Y:S01]  /*9490*/  @!P1 PRMT R29, RZ, 0x654, R27 ;  /* 0x00000654ff1d9816 */ /* 0x000fe2000000001b */
[----:B------:R-:W-:Y:S01]  /*94a0*/  FADD.FTZ R27, R13, R44 ;  /* 0x0000002c0d1b7221 */ /* 0x000fe20000010000 */
[-C--:B------:R-:W-:Y:S01]  /*94b0*/  FMUL.FTZ R124, R124, R8.reuse ;  /* 0x000000087c7c7220 */ /* 0x080fe20000410000 */
[-C--:B------:R-:W-:Y:S01]  /*94c0*/  FMUL.FTZ R125, R125, R8.reuse ;  /* 0x000000087d7d7220 */ /* 0x080fe20000410000 */
[----:B------:R1:W-:Y:S01]  /*94d0*/  @!P1 SYNCS.ARRIVE.TRANS64.RED.A1T0 RZ, [R29+URZ], RZ ;  /* 0x000000ff1dff99a7 */ /* 0x0003e2000810043f */
[----:B------:R-:W-:Y:S01]  /*94e0*/  FADD.FTZ R44, R176, R27 ;  /* 0x0000001bb02c7221 */ /* 0x000fe20000010000 */
[-C--:B------:R-:W-:Y:S01]  /*94f0*/  FMUL.FTZ R128, R128, R8.reuse ;  /* 0x0000000880807220 */ /* 0x080fe20000410000 */
[-C--:B------:R-:W-:Y:S01]  /*9500*/  FMUL.FTZ R129, R129, R8.reuse ;  /* 0x0000000881817220 */ /* 0x080fe20000410000 */
[-C--:B------:R-:W-:Y:S01]  /*9510*/  FMUL.FTZ R132, R132, R8.reuse ;  /* 0x0000000884847220 */ /* 0x080fe20000410000 */
[----:B------:R-:W-:Y:S01]  /*9520*/  FADD.FTZ R27, R25, R44 ;  /* 0x0000002c191b7221 */ /* 0x000fe20000010000 */
[-C--:B------:R-:W-:Y:S01]  /*9530*/  FMUL.FTZ R133, R133, R8.reuse ;  /* 0x0000000885857220 */ /* 0x080fe20000410000 */
[-C--:B------:R-:W-:Y:S01]  /*9540*/  FMUL.FTZ R136, R136, R8.reuse ;  /* 0x0000000888887220 */ /* 0x080fe20000410000 */
[----:B-1----:R-:W-:Y:S01]  /*9550*/  FADD.FTZ R29, R175, R42 ;  /* 0x0000002aaf1d7221 */ /* 0x002fe20000010000 */
[----:B------:R-:W-:Y:S01]  /*9560*/  FADD.FTZ R44, R178, R27 ;  /* 0x0000001bb22c7221 */ /* 0x000fe20000010000 */
[C---:B------:R-:W-:Y:S01]  /*9570*/  F2FP.BF16.F32.PACK_AB R175, R26.reuse, R175 ;  /* 0x000000af1aaf723e */ /* 0x040fe200000010ff */
[----:B------:R-:W-:Y:S01]  /*9580*/  FMUL.FTZ R137, R137, R8 ;  /* 0x0000000889897220 */ /* 0x000fe20000410000 */
[----:B------:R-:W-:Y:S01]  /*9590*/  FADD.FTZ R42, R26, R29 ;  /* 0x0000001d1a2a7221 */ /* 0x000fe20000010000 */
[C---:B------:R-:W-:Y:S01]  /*95a0*/  FADD.FTZ R27, R153.reuse, R44 ;  /* 0x0000002c991b7221 */ /* 0x040fe20000010000 */
[----:B------:R-:W-:Y:S01]  /*95b0*/  MUFU.EX2 R26, R3 ;  /* 0x00000003001a7308 */ /* 0x000fe20000000800 */
[----:B------:R-:W-:Y:S01]  /*95c0*/  F2FP.BF16.F32.PACK_AB R178, R153, R178 ;  /* 0x000000b299b2723e */ /* 0x000fe200000010ff */
[----:B------:R-:W-:Y:S01]  /*95d0*/  FADD.FTZ R5, R9, R42 ;  /* 0x0000002a09057221 */ /* 0x000fe20000010000 */
[----:B------:R-:W-:Y:S01]  /*95e0*/  FADD.FTZ R44, R172, R27 ;  /* 0x0000001bac2c7221 */ /* 0x000fe20000010000 */
[C---:B------:R-:W-:Y:S01]  /*95f0*/  F2FP.BF16.F32.PACK_AB R172, R155.reuse, R172 ;  /* 0x000000ac9bac723e */ /* 0x040fe200000010ff */
[----:B------:R-:W-:Y:S01]  /*9600*/  FMUL.FTZ R140, R140, R8 ;  /* 0x000000088c8c7220 */ /* 0x000fe20000410000 */
[----:B------:R-:W-:Y:S01]  /*9610*/  FADD.FTZ R5, R28, R5 ;  /* 0x000000051c057221 */ /* 0x000fe20000010000 */
[----:B------:R-:W-:Y:S01]  /*9620*/  FADD.FTZ R27, R155, R44 ;  /* 0x0000002c9b1b7221 */ /* 0x000fe20000010000 */
[----:B0-----:R-:W-:Y:S01]  /*9630*/  F2FP.BF16.F32.PACK_AB R155, R59, R0 ;  /* 0x000000003b9b723e */ /* 0x001fe200000010ff */
[----:B------:R-:W-:Y:S01]  /*9640*/  FMUL.FTZ R141, R141, R8 ;  /* 0x000000088d8d7220 */ /* 0x000fe20000410000 */
[----:B------:R-:W-:Y:S01]  /*9650*/  FADD.FTZ R10, R6, R5 ;  /* 0x00000005060a7221 */ /* 0x000fe20000010000 */
[----:B------:R-:W-:Y:S01]  /*9660*/  FADD.FTZ R44, R174, R27 ;  /* 0x0000001bae2c7221 */ /* 0x000fe20000010000 */
[----:B------:R-:W-:Y:S01]  /*9670*/  FFMA.FTZ R27, R171, R4, -R40 ;  /* 0x00000004ab1b7223 */ /* 0x000fe20000010828 */
[C---:B------:R-:W-:Y:S01]  /*9680*/  F2FP.BF16.F32.PACK_AB R171, R11.reuse, R6 ;  /* 0x000000060bab723e */ /* 0x040fe200000010ff */
[----:B------:R-:W-:Y:S01]  /*9690*/  FADD.FTZ R10, R11, R10 ;  /* 0x0000000a0b0a7221 */ /* 0x000fe20000010000 */
[----:B------:R-:W-:Y:S01]  /*96a0*/  FADD.FTZ R31, R191, R44 ;  /* 0x0000002cbf1f7221 */ /* 0x000fe20000010000 */
[----:B------:R-:W-:Y:S01]  /*96b0*/  FFMA.FTZ R40, R87, R4, -R40 ;  /* 0x0000000457287223 */ /* 0x000fe20000010828 */
[-C--:B------:R-:W-:Y:S01]  /*96c0*/  FMUL.FTZ R144, R144, R8.reuse ;  /* 0x0000000890907220 */ /* 0x080fe20000410000 */
[-C--:B------:R-:W-:Y:S01]  /*96d0*/  FMUL.FTZ R145, R145, R8.reuse ;  /* 0x0000000891917220 */ /* 0x080fe20000410000 */
[----:B------:R-:W-:Y:S01]  /*96e0*/  FADD.FTZ R44, R168, R31 ;  /* 0x0000001fa82c7221 */ /* 0x000fe20000010000 */
[-C--:B------:R-:W-:Y:S01]  /*96f0*/  FMUL.FTZ R148, R148, R8.reuse ;  /* 0x0000000894947220 */ /* 0x080fe20000410000 */
[----:B------:R-:W-:Y:S01]  /*9700*/  FMUL.FTZ R149, R149, R8 ;  /* 0x0000000895957220 */ /* 0x000fe20000410000 */
[----:B------:R-:W-:Y:S01]  /*9710*/  MUFU.EX2 R40, R40 ;  /* 0x0000002800287308 */ /* 0x000fe20000000800 */
[----:B------:R-:W-:Y:S01]  /*9720*/  FADD.FTZ R13, R193, R44 ;  /* 0x0000002cc10d7221 */ /* 0x000fe20000010000 */
[----:B------:R-:W-:Y:S01]  /*9730*/  F2FP.BF16.F32.PACK_AB R176, R25, R176 ;  /* 0x000000b019b0723e */ /* 0x000fe200000010ff */
[-C--:B------:R-:W-:Y:S01]  /*9740*/  FMUL.FTZ R90, R90, R201.reuse ;  /* 0x000000c95a5a7220 */ /* 0x080fe20000410000 */
[----:B------:R-:W-:Y:S01]  /*9750*/  F2FP.BF16.F32.PACK_AB R174, R191, R174 ;  /* 0x000000aebfae723e */ /* 0x000fe200000010ff */
[----:B------:R-:W-:Y:S01]  /*9760*/  FADD.FTZ R42, R170, R13 ;  /* 0x0000000daa2a7221 */ /* 0x000fe20000010000 */
[----:B------:R-:W-:Y:S01]  /*9770*/  F2FP.BF16.F32.PACK_AB R170, R157, R170 ;  /* 0x000000aa9daa723e */ /* 0x000fe200000010ff */
[-C--:B------:R-:W-:Y:S01]  /*9780*/  FMUL.FTZ R91, R91, R201.reuse ;  /* 0x000000c95b5b7220 */ /* 0x080fe20000410000 */
[----:B------:R-:W0:Y:S01]  /*9790*/  MUFU.EX2 R44, R71 ;  /* 0x00000047002c7308 */ /* 0x000e220000000800 */
[----:B------:R-:W-:Y:S01]  /*97a0*/  FADD.FTZ R5, R157, R42 ;  /* 0x0000002a9d057221 */ /* 0x000fe20000010000 */
[----:B------:R-:W-:Y:S01]  /*97b0*/  F2FP.BF16.F32.PACK_AB R168, R193, R168 ;  /* 0x000000a8c1a8723e */ /* 0x000fe200000010ff */
        /* <DEDUP_REMOVED lines=8> */
[----:B------:R-:W1:Y:S01]  /*9840*/  MUFU.EX2 R32, R81 ;  /* 0x0000005100207308 */ /* 0x000e620000000800 */
[----:B------:R-:W-:Y:S01]  /*9850*/  F2FP.BF16.F32.PACK_AB R157, R63, R46 ;  /* 0x0000002e3f9d723e */ /* 0x000fe200000010ff */
[----:B------:R-:W-:Y:S01]  /*9860*/  FADD.FTZ R10, R154, R13 ;  /* 0x0000000d9a0a7221 */ /* 0x000fe20000010000 */
[----:B------:R-:W-:Y:S01]  /*9870*/  FADD.FTZ R5, R0, R5 ;  /* 0x0000000500057221 */ /* 0x000fe20000010000 */
[C---:B------:R-:W-:Y:S01]  /*9880*/  F2FP.BF16.F32.PACK_AB R154, R195.reuse, R154 ;  /* 0x0000009ac39a723e */ /* 0x040fe200000010ff */
[-C--:B------:R-:W-:Y:S01]  /*9890*/  FMUL.FTZ R98, R98, R201.reuse ;  /* 0x000000c962627220 */ /* 0x080fe20000410000 */
[----:B------:R-:W-:Y:S01]  /*98a0*/  FADD.FTZ R13, R195, R10 ;  /* 0x0000000ac30d7221 */ /* 0x000fe20000010000 */
[----:B------:R-:W-:Y:S01]  /*98b0*/  FADD.FTZ R5, R59, R5 ;  /* 0x000000053b057221 */ /* 0x000fe20000010000 */
[----:B------:R-:W-:Y:S01]  /*98c0*/  F2FP.BF16.F32.PACK_AB R159, R67, R48 ;  /* 0x00000030439f723e */ /* 0x000fe200000010ff */
[-C--:B------:R-:W-:Y:S01]  /*98d0*/  FMUL.FTZ R99, R99, R201.reuse ;  /* 0x000000c963637220 */ /* 0x080fe20000410000 */
[----:B------:R-:W-:Y:S01]  /*98e0*/  FADD.FTZ R10, R156, R13 ;  /* 0x0000000d9c0a7221 */ /* 0x000fe20000010000 */
[----:B------:R-:W-:Y:S01]  /*98f0*/  FADD.FTZ R5, R46, R5 ;  /* 0x000000052e057221 */ /* 0x000fe20000010000 */
[C---:B------:R-:W-:Y:S01]  /*9900*/  F2FP.BF16.F32.PACK_AB R156, R197.reuse, R156 ;  /* 0x0000009cc59c723e */ /* 0x040fe200000010ff */
[-C--:B------:R-:W-:Y:S01]  /*9910*/  FMUL.FTZ R102, R102, R201.reuse ;  /* 0x000000c966667220 */ /* 0x080fe20000410000 */
[----:B------:R-:W-:Y:S01]  /*9920*/  FADD.FTZ R9, R197, R10 ;  /* 0x0000000ac5097221 */ /* 0x000fe20000010000 */
[----:B------:R-:W-:Y:S01]  /*9930*/  FADD.FTZ R5, R63, R5 ;  /* 0x000000053f057221 */ /* 0x000fe20000010000 */
[----:B0-----:R-:W-:Y:S01]  /*9940*/  F2FP.BF16.F32.PACK_AB R161, R75, R44 ;  /* 0x0000002c4ba1723e */ /* 0x001fe200000010ff */
[-C--:B------:R-:W-:Y:S01]  /*9950*/  FMUL.FTZ R103, R103, R201.reuse ;  /* 0x000000c967677220 */ /* 0x080fe20000410000 */
[----:B------:R-:W-:Y:S01]  /*9960*/  FADD.FTZ R10, R158, R9 ;  /* 0x000000099e0a7221 */ /* 0x000fe20000010000 */
[----:B------:R-:W-:Y:S01]  /*9970*/  FADD.FTZ R5, R48, R5 ;  /* 0x0000000530057221 */ /* 0x000fe20000010000 */
[C---:B------:R-:W-:Y:S01]  /*9980*/  F2FP.BF16.F32.PACK_AB R158, R69.reuse, R158 ;  /* 0x0000009e459e723e */ /* 0x040fe200000010ff */
[-C--:B------:R-:W-:Y:S01]  /*9990*/  FMUL.FTZ R106, R106, R201.reuse ;  /* 0x000000c96a6a7220 */ /* 0x080fe20000410000 */
[----:B------:R-:W-:Y:S01]  /*99a0*/  FADD.FTZ R9, R69, R10 ;  /* 0x0000000a45097221 */ /* 0x000fe20000010000 */
[----:B------:R-:W-:Y:S01]  /*99b0*/  FADD.FTZ R5, R67, R5 ;  /* 0x0000000543057221 */ /* 0x000fe20000010000 */
[----:B-1----:R-:W-:Y:S01]  /*99c0*/  F2FP.BF16.F32.PACK_AB R163, R79, R32 ;  /* 0x000000204fa3723e */ /* 0x002fe200000010ff */
[-C--:B------:R-:W-:Y:S01]  /*99d0*/  FMUL.FTZ R107, R107, R201.reuse ;  /* 0x000000c96b6b7220 */ /* 0x080fe20000410000 */
[----:B------:R-:W-:Y:S01]  /*99e0*/  FADD.FTZ R6, R12, R9 ;  /* 0x000000090c067221 */ /* 0x000fe20000010000 */
[----:B------:R-:W-:Y:S01]  /*99f0*/  FADD.FTZ R5, R44, R5 ;  /* 0x000000052c057221 */ /* 0x000fe20000010000 */
[----:B------:R-:W-:Y:S01]  /*9a00*/  F2FP.BF16.F32.PACK_AB R164, R199, R20 ;  /* 0x00000014c7a4723e */ /* 0x000fe200000010ff */
[-C--:B------:R-:W-:Y:S01]  /*9a10*/  FMUL.FTZ R110, R110, R201.reuse ;  /* 0x000000c96e6e7220 */ /* 0x080fe20000410000 */
[----:B------:R-:W-:Y:S01]  /*9a20*/  FADD.FTZ R3, R73, R6 ;  /* 0x0000000649037221 */ /* 0x000fe20000010000 */
[----:B------:R-:W-:Y:S01]  /*9a30*/  FADD.FTZ R5, R75, R5 ;  /* 0x000000054b057221 */ /* 0x000fe20000010000 */
[----:B------:R-:W0:Y:S01]  /*9a40*/  MUFU.EX2 R6, R27 ;  /* 0x0000001b00067308 */ /* 0x000e220000000800 */
[----:B------:R-:W-:Y:S01]  /*9a50*/  F2FP.BF16.F32.PACK_AB R165, R83, R26 ;  /* 0x0000001a53a5723e */ /* 0x000fe200000010ff */
        /* <DEDUP_REMOVED lines=15> */
[----:B0-----:R-:W-:Y:S01]  /*9b50*/  F2FP.BF16.F32.PACK_AB R167, R40, R6 ;  /* 0x0000000628a7723e */ /* 0x001fe200000010ff */
        /* <DEDUP_REMOVED lines=22> */
.L_x_8963:
[----:B------:R-:W-:Y:S06]  /*9cc0*/  BAR.ARV 0x8, 0x180 ;  /* 0x0206000000007b1d */ /* 0x000fec0000002000 */
[----:B------:R-:W-:Y:S05]  /*9cd0*/  @!P0 BRA `(.L_x_8973) ;  /* 0x0000000000048947 */ /* 0x000fea0003800000 */
[----:B------:R-:W-:Y:S01]  /*9ce0*/  BPT.TRAP 0x1 ;  /* 0x000000040000795c */ /* 0x000fe20000300000 */
.L_x_8973:
[----:B------:R-:W-:Y:S01]  /*9cf0*/  ULEA UR5, UR42, UR41, 0x3 ;  /* 0x000000292a057291 */ /* 0x000fe2000f8e183f */
[----:B------:R-:W-:-:S05]  /*9d00*/  IMAD.U32 R5, RZ, RZ, UR43 ;  /* 0x0000002bff057e24 */ /* 0x000fca000f8e00ff */
[----:B------:R-:W-:-:S04]  /*9d10*/  SHF.L.U32 R5, R5, 0x1f, RZ ;  /* 0x0000001f05057819 */ /* 0x000fc800000006ff */
[----:B------:R0:W1:Y:S01]  /*9d20*/  SYNCS.PHASECHK.TRANS64.TRYWAIT P2, [UR5+0x28850], R5 ;  /* 0x02885005ff0075a7 */ /* 0x0000620008040145 */
[----:B------:R-:W-:Y:S05]  /*9d30*/  @!P0 BRA `(.L_x_8974) ;  /* 0x0000000000048947 */ /* 0x000fea0003800000 */
[----:B------:R-:W-:Y:S01]  /*9d40*/  BPT.TRAP 0x1 ;  /* 0x000000040000795c */ /* 0x000fe20000300000 */
.L_x_8974:
[----:B-1----:R-:W-:Y:S05]  /*9d50*/  @P2 BRA `(.L_x_8975) ;  /* 0x0000000000082947 */ /* 0x002fea0003800000 */
[----:B------:R-:W1:Y:S02]  /*9d60*/  SYNCS.PHASECHK.TRANS64.TRYWAIT P0, [UR5+0x28850], R5 ;  /* 0x02885005ff0075a7 */ /* 0x000e640008000145 */
[----:B-1----:R-:W-:Y:S05]  /*9d70*/  @!P0 BRA `(.L_x_8976) ;  /* 0x0000006c00748947 */ /* 0x002fea0003800000 */
.L_x_8975:
[----:B------:R-:W-:Y:S01]  /*9d80*/  UIADD3 UR41, UR41, 0x400, URZ ;  /* 0x0000040029297890 */ /* 0x000fe2000fffe03f */
[----:B------:R-:W-:Y:S01]  /*9d90*/  WARPGROUP.ARRIVE ;  /* 0x00000000000079c5 */ /* 0x000fe20000000000 */
[----:B------:R-:W-:Y:S01]  /*9da0*/  UMOV UR7, 0x40000040 ;  /* 0x4000004000077882 */ /* 0x000fe20000000000 */
[----:B-1----:R-:W1:Y:S01]  /*9db0*/  SHFL.BFLY PT, R6, R3, 0x2, 0x1f ;  /* 0x0c401f0003067f89 */ /* 0x002e6200000e0000 */
[----:B------:R-:W-:Y:S01]  /*9dc0*/  USHF.R.U32.HI UR41, URZ, 0x4, UR41 ;  /* 0x000000043f297899 */ /* 0x000fe20008011629 */
[----:B------:R-:W-:Y:S01]  /*9dd0*/  IMAD.MOV.U32 R10, RZ, RZ, RZ ;  /* 0x000000ffff0a7224 */ /* 0x000fe200078e00ff */
[----:B------:R-:W-:Y:S01]  /*9de0*/  UIADD3 UR44, UR44, 0x1, URZ ;  /* 0x000000012c2c7890 */ /* 0x000fe2000fffe03f */
[----:B0-----:R-:W0:Y:S01]  /*9df0*/  SHFL.BFLY PT, R5, R0, 0x2, 0x1f ;  /* 0x0c401f0000057f89 */ /* 0x001e2200000e0000 */
        /* <DEDUP_REMOVED lines=8> */
[----:B-1----:R-:W-:Y:S01]  /*9e80*/  FADD.FTZ R6, R6, R3 ;  /* 0x0000000306067221 */ /* 0x002fe20000010000 */
[----:B------:R-:W-:Y:S01]  /*9e90*/  UMOV UR7, 0x40000040 ;  /* 0x4000004000077882 */ /* 0x000fe20000000000 */
[----:B------:R-:W-:Y:S02]  /*9ea0*/  IMAD.MOV.U32 R3, RZ, RZ, -0x800000 ;  /* 0xff800000ff037424 */ /* 0x000fe400078e00ff */
[----:B0-----:R-:W-:Y:S01]  /*9eb0*/  FADD.FTZ R8, R5, R0 ;  /* 0x0000000005087221 */ /* 0x001fe20000010000 */
[----:B------:R-:W-:Y:S01]  /*9ec0*/  IMAD.MOV.U32 R0, RZ, RZ, -0x800000 ;  /* 0xff800000ff007424 */ /* 0x000fe200078e00ff */
[----:B------:R-:W0:Y:S01]  /*9ed0*/  SHFL.BFLY PT, R5, R6, 0x1, 0x1f ;  /* 0x0c201f0006057f89 */ /* 0x000e2200000e0000 */
[----:B------:R-:W-:-:S03]  /*9ee0*/  USEL UR42, UR42, URZ, UP0 ;  /* 0x0000003f2a2a7287 */ /* 0x000fc60008000000 */
[----:B------:R-:W1:Y:S01]  /*9ef0*/  SHFL.BFLY PT, R9, R8, 0x1, 0x1f ;  /* 0x0c201f0008097f89 */ /* 0x000e6200000e0000 */
[----:B0-----:R-:W-:Y:S01]  /*9f00*/  FADD.FTZ R12, R6, R5 ;  /* 0x00000005060c7221 */ /* 0x001fe20000010000 */
[----:B------:R-:W-:Y:S01]  /*9f10*/  MOV R5, RZ ;  /* 0x000000ff00057202 */ /* 0x000fe20000000f00 */
[----:B-1----:R-:W-:-:S03]  /*9f20*/  FADD.FTZ R13, R8, R9 ;  /* 0x00000009080d7221 */ /* 0x002fc60000010000 */
[----:B------:R-:W-:Y:S01]  /*9f30*/  FSETP.NE.FTZ.AND P0, PT, R12, RZ, PT ;  /* 0x000000ff0c00720b */ /* 0x000fe20003f15000 */
[----:B------:R-:W-:Y:S01]  /*9f40*/  IMAD.U32 R8, RZ, RZ, UR5 ;  /* 0x00000005ff087e24 */ /* 0x000fe2000f8e00ff */
[----:B------:R-:W-:-:S03]  /*9f50*/  FSETP.NE.FTZ.AND P2, PT, R13, RZ, PT ;  /* 0x000000ff0d00720b */ /* 0x000fc60003f55000 */
[----:B------:R-:W-:-:S05]  /*9f60*/  @!P1 VIADD R8, R8, 0x28860 ;  /* 0x0002886008089836 */ /* 0x000fca0000000000 */
[----:B------:R-:W-:-:S03]  /*9f70*/  @!P1 PRMT R8, RZ, 0x654, R8 ;  /* 0x00000654ff089816 */ /* 0x000fc60000000008 */
[----:B------:R-:W0:Y:S01]  /*9f80*/  @P0 MUFU.LG2 R9, R12 ;  /* 0x0000000c00090308 */ /* 0x000e220000000c00 */
[C---:B------:R-:W-:Y:S01]  /*9f90*/  @P0 FMUL.FTZ R6, R4.reuse, 0.69314718246459960938 ;  /* 0x3f31721804060820 */ /* 0x040fe20000410000 */
[----:B------:R-:W-:-:S06]  /*9fa0*/  @P2 FMUL.FTZ R15, R4, 0.69314718246459960938 ;  /* 0x3f317218040f2820 */ /* 0x000fcc0000410000 */
        /* <DEDUP_REMOVED lines=110> */
.L_x_8946:
        /* <DEDUP_REMOVED lines=10> */
[----:B------:R-:W1:Y:S01]  /*a730*/  LDC R39, c[0x0][0xbe8] ;  /* 0x0002fa00ff277b82 */ /* 0x000e620000000800 */
[----:B------:R-:W-:Y:S01]  /*a740*/  IMAD R9, R22, 0x40, R2 ;  /* 0x0000004016097824 */ /* 0x000fe200078e0202 */
        /* <DEDUP_REMOVED lines=18> */
[----:B------:R-:W-:Y:S01]  /*a870*/  UIMAD UR8, UR37, UR11, UR8 ;  /* 0x0000000b250872a4 */ /* 0x000fe2000f8e0208 */
[----:B------:R-:W-:Y:S01]  /*a880*/  F2FP.BF16.F32.PACK_AB R147, R151, R150 ;  /* 0x000000969793723e */ /* 0x000fe200000010ff */
[----:B------:R-:W-:Y:S01]  /*a890*/  UIMAD.WIDE.U32 UR6, UR37, UR10, UR6 ;  /* 0x0000000a250672a5 */ /* 0x000fe2000f8e0006 */
[----:B------:R-:W-:-:S02]  /*a8a0*/  ULDC UR5, c[0x0][0xa88] ;  /* 0x0002a20000057ab9 */ /* 0x000fc40000000800 */
[----:B------:R-:W-:Y:S01]  /*a8b0*/  ULDC.64 UR10, c[0x0][0xaf0] ;  /* 0x0002bc00000a7ab9 */ /* 0x000fe20000000a00 */
[----:B-1----:R-:W-:Y:S01]  /*a8c0*/  IMAD R64, R39, UR5, RZ ;  /* 0x0000000527407c24 */ /* 0x002fe2000f8e02ff */
[----:B------:R-:W-:Y:S02]  /*a8d0*/  MOV R36, R38 ;  /* 0x0000002600247202 */ /* 0x000fe40000000f00 */
[----:B0-----:R-:W-:-:S03]  /*a8e0*/  MOV R37, R5 ;  /* 0x0000000500257202 */ /* 0x001fc60000000f00 */
[----:B------:R-:W-:-:S04]  /*a8f0*/  IMAD.WIDE R4, R187, 0x2, R36 ;  /* 0x00000002bb047825 */ /* 0x000fc800078e0224 */
[----:B------:R-:W-:Y:S01]  /*a900*/  IMAD.WIDE R36, R9, 0x2, R36 ;  /* 0x0000000209247825 */ /* 0x000fe200078e0224 */
[C---:B------:R-:W-:Y:S02]  /*a910*/  IADD3 R21, P6, R4.reuse, 0x20, RZ ;  /* 0x0000002004157810 */ /* 0x040fe40007fde0ff */
[C---:B------:R-:W-:Y:S02]  /*a920*/  IADD3 R33, P1, R4.reuse, 0x4040, RZ ;  /* 0x0000404004217810 */ /* 0x040fe40007f3e0ff */
[----:B------:R-:W-:Y:S01]  /*a930*/  IADD3 R45, P0, R4, 0x4060, RZ ;  /* 0x00004060042d7810 */ /* 0x000fe20007f1e0ff */
[--C-:B------:R-:W-:Y:S01]  /*a940*/  IMAD.X R13, RZ, RZ, R5.reuse, P6 ;  /* 0x000000ffff0d7224 */ /* 0x100fe200030e0605 */
[----:B------:R-:W-:Y:S01]  /*a950*/  IADD3 R35, P6, R36, 0x1000, RZ ;  /* 0x0000100024237810 */ /* 0x000fe20007fde0ff */
[----:B------:R-:W-:Y:S01]  /*a960*/  IMAD.X R43, RZ, RZ, R5, P1 ;  /* 0x000000ffff2b7224 */ /* 0x000fe200008e0605 */
[----:B------:R-:W-:Y:S02]  /*a970*/  ISETP.NE.AND P1, PT, R39, 0x1, PT ;  /* 0x000000012700780c */ /* 0x000fe40003f25270 */
[----:B------:R-:W-:-:S02]  /*a980*/  LOP3.LUT R34, R35, 0x380, RZ, 0xc0, !PT ;  /* 0x0000038023227812 */ /* 0x000fc400078ec0ff */
[----:B------:R-:W-:Y:S02]  /*a990*/  IADD3 R31, P2, R4, 0x4020, RZ ;  /* 0x00004020041f7810 */ /* 0x000fe40007f5e0ff */
[----:B------:R-:W-:Y:S02]  /*a9a0*/  SHF.R.U64 R34, R34, 0x3, RZ ;  /* 0x0000000322227819 */ /* 0x000fe400000012ff */
[----:B------:R-:W-:Y:S01]  /*a9b0*/  LOP3.LUT R9, R4, 0x380, RZ, 0xc0, !PT ;  /* 0x0000038004097812 */ /* 0x000fe200078ec0ff */
[----:B------:R-:W-:Y:S01]  /*a9c0*/  IMAD.X R41, RZ, RZ, R5, P2 ;  /* 0x000000ffff297224 */ /* 0x000fe200010e0605 */
[----:B------:R-:W-:Y:S01]  /*a9d0*/  LOP3.LUT R34, R34, R35, RZ, 0x3c, !PT ;  /* 0x0000002322227212 */ /* 0x000fe200078e3cff */
[----:B------:R-:W-:Y:S01]  /*a9e0*/  IMAD.X R35, RZ, RZ, R37, P6 ;  /* 0x000000ffff237224 */ /* 0x000fe200030e0625 */
[----:B------:R-:W-:Y:S01]  /*a9f0*/  IADD3 R47, P6, R36, 0x7000, RZ ;  /* 0x00007000242f7810 */ /* 0x000fe20007fde0ff */
[----:B------:R-:W0:Y:S01]  /*aa00*/  @P1 LDC R48, c[0x0][0xbf0] ;  /* 0x0002fc00ff301b82 */ /* 0x000e220000000800 */
[----:B------:R-:W-:-:S02]  /*aa10*/  LOP3.LUT R14, R33, 0x380, RZ, 0xc0, !PT ;  /* 0x00000380210e7812 */ /* 0x000fc400078ec0ff */
[----:B------:R-:W-:Y:S02]  /*aa20*/  LOP3.LUT R20, R47, 0x380, RZ, 0xc0, !PT ;  /* 0x000003802f147812 */ /* 0x000fe400078ec0ff */
[----:B------:R-:W-:Y:S02]  /*aa30*/  LOP3.LUT R44, R45, 0x380, RZ, 0xc0, !PT ;  /* 0x000003802d2c7812 */ /* 0x000fe400078ec0ff */
[----:B------:R-:W-:Y:S02]  /*aa40*/  SHF.R.U64 R20, R20, 0x3, RZ ;  /* 0x0000000314147819 */ /* 0x000fe400000012ff */
[----:B------:R-:W-:Y:S02]  /*aa50*/  LOP3.LUT R12, R31, 0x380, RZ, 0xc0, !PT ;  /* 0x000003801f0c7812 */ /* 0x000fe400078ec0ff */
[----:B------:R-:W-:Y:S02]  /*aa60*/  LOP3.LUT R20, R20, R47, RZ, 0x3c, !PT ;  /* 0x0000002f14147212 */ /* 0x000fe400078e3cff */
[----:B------:R-:W1:Y:S01]  /*aa70*/  @P1 LDC R47, c[0x0][0xbec] ;  /* 0x0002fb00ff2f1b82 */ /* 0x000e620000000800 */
[----:B------:R-:W-:-:S02]  /*aa80*/  SHF.R.U64 R9, R9, 0x3, RZ ;  /* 0x0000000309097819 */ /* 0x000fc400000012ff */
[----:B------:R-:W-:Y:S02]  /*aa90*/  LOP3.LUT R8, R21, 0x380, RZ, 0xc0, !PT ;  /* 0x0000038015087812 */ /* 0x000fe400078ec0ff */
[----:B------:R-:W-:Y:S02]  /*aaa0*/  SHF.R.U64 R14, R14, 0x3, RZ ;  /* 0x000000030e0e7819 */ /* 0x000fe400000012ff */
[----:B------:R-:W-:Y:S02]  /*aab0*/  SHF.R.U64 R44, R44, 0x3, RZ ;  /* 0x000000032c2c7819 */ /* 0x000fe400000012ff */
[C---:B------:R-:W-:Y:S02]  /*aac0*/  IADD3 R29, P3, R4.reuse, 0x4000, RZ ;  /* 0x00004000041d7810 */ /* 0x040fe40007f7e0ff */
[C---:B------:R-:W-:Y:S02]  /*aad0*/  IADD3 R27, P4, R4.reuse, 0x60, RZ ;  /* 0x00000060041b7810 */ /* 0x040fe40007f9e0ff */
[----:B------:R-:W-:Y:S01]  /*aae0*/  IADD3 R25, P5, R4, 0x40, RZ ;  /* 0x0000004004197810 */ /* 0x000fe20007fbe0ff */
[--C-:B------:R-:W-:Y:S01]  /*aaf0*/  IMAD.X R15, RZ, RZ, R5.reuse, P3 ;  /* 0x000000ffff0f7224 */ /* 0x100fe200018e0605 */
[----:B------:R-:W-:Y:S01]  /*ab00*/  SHF.R.U64 R12, R12, 0x3, RZ ;  /* 0x000000030c0c7819 */ /* 0x000fe200000012ff */
[--C-:B------:R-:W-:Y:S01]  /*ab10*/  IMAD.X R11, RZ, RZ, R5.reuse, P4 ;  /* 0x000000ffff0b7224 */ /* 0x100fe200020e0605 */
[----:B------:R-:W-:Y:S01]  /*ab20*/  LOP3.LUT R4, R9, R4, RZ, 0x3c, !PT ;  /* 0x0000000409047212 */ /* 0x000fe200078e3cff */
[----:B------:R-:W-:Y:S01]  /*ab30*/  IMAD.X R9, RZ, RZ, R5, P5 ;  /* 0x000000ffff097224 */ /* 0x000fe200028e0605 */
[----:B------:R-:W-:-:S02]  /*ab40*/  SHF.R.U64 R8, R8, 0x3, RZ ;  /* 0x0000000308087819 */ /* 0x000fc400000012ff */
[----:B------:R-:W-:Y:S02]  /*ab50*/  LOP3.LUT R42, R14, R33, RZ, 0x3c, !PT ;  /* 0x000000210e2a7212 */ /* 0x000fe400078e3cff */
[----:B------:R-:W-:Y:S01]  /*ab60*/  LOP3.LUT R44, R44, R45, RZ, 0x3c, !PT ;  /* 0x0000002d2c2c7212 */ /* 0x000fe200078e3cff */
[----:B------:R-:W-:Y:S01]  /*ab70*/  IMAD.X R45, RZ, RZ, R5, P0 ;  /* 0x000000ffff2d7224 */ /* 0x000fe200000e0605 */
[----:B------:R-:W-:Y:S02]  /*ab80*/  LOP3.LUT R10, R29, 0x380, RZ, 0xc0, !PT ;  /* 0x000003801d0a7812 */ /* 0x000fe400078ec0ff */
[----:B------:R-:W-:Y:S02]  /*ab90*/  LOP3.LUT R40, R12, R31, RZ, 0x3c, !PT ;  /* 0x0000001f0c287212 */ /* 0x000fe400078e3cff */
[----:B------:R-:W-:Y:S02]  /*aba0*/  LOP3.LUT R12, R8, R21, RZ, 0x3c, !PT ;  /* 0x00000015080c7212 */ /* 0x000fe400078e3cff */
[----:B------:R-:W-:-:S02]  /*abb0*/  MOV R46, R4 ;  /* 0x00000004002e7202 */ /* 0x000fc40000000f00 */
[----:B------:R-:W-:Y:S02]  /*abc0*/  LOP3.LUT R8, R25, 0x380, RZ, 0xc0, !PT ;  /* 0x0000038019087812 */ /* 0x000fe400078ec0ff */
[----:B------:R-:W-:Y:S02]  /*abd0*/  F2FP.BF16.F32.PACK_AB R4, R89, R88 ;  /* 0x000000585904723e */ /* 0x000fe400000010ff */
[----:B------:R-:W-:Y:S01]  /*abe0*/  F2FP.BF16.F32.PACK_AB R5, R91, R90 ;  /* 0x0000005a5b05723e */ /* 0x000fe200000010ff */
[----:B------:R-:W-:Y:S01]  /*abf0*/  BAR.SYNC.DEFER_BLOCKING 0x1, 0x100 ;  /* 0x0044000000007b1d */ /* 0x000fe20000010000 */
[----:B------:R-:W-:Y:S01]  /*ac00*/  MOV R66, R42 ;  /* 0x0000002a00427202 */ /* 0x000fe20000000f00 */
[----:B------:R-:W-:Y:S01]  /*ac10*/  VIADD R42, R17, UR36 ;  /* 0x00000024112a7c36 */ /* 0x000fe20008000000 */
[----:B------:R-:W-:Y:S01]  /*ac20*/  SHF.R.U64 R10, R10, 0x3, RZ ;  /* 0x000000030a0a7819 */ /* 0x000fe200000012ff */
[----:B------:R-:W-:Y:S01]  /*ac30*/  VIADD R43, R186, UR36 ;  /* 0x00000024ba2b7c36 */ /* 0x000fe20008000000 */
[----:B------:R-:W-:-:S02]  /*ac40*/  SHF.R.U64 R8, R8, 0x3, RZ ;  /* 0x0000000308087819 */ /* 0x000fc400000012ff */
[----:B------:R-:W-:Y:S02]  /*ac50*/  LOP3.LUT R14, R10, R29, RZ, 0x3c, !PT ;  /* 0x0000001d0a0e7212 */ /* 0x000fe400078e3cff */
[----:B------:R-:W-:Y:S02]  /*ac60*/  LOP3.LUT R10, R27, 0x380, RZ, 0xc0, !PT ;  /* 0x000003801b0a7812 */ /* 0x000fe400078ec0ff */
[----:B------:R-:W-:Y:S02]  /*ac70*/  LOP3.LUT R8, R8, R25, RZ, 0x3c, !PT ;  /* 0x0000001908087212 */ /* 0x000fe400078e3cff */
[----:B------:R-:W-:Y:S02]  /*ac80*/  IADD3 R25, P0, R36, 0x6000, RZ ;  /* 0x0000600024197810 */ /* 0x000fe40007f1e0ff */
[----:B------:R-:W-:Y:S02]  /*ac90*/  SHF.R.U64 R10, R10, 0x3, RZ ;  /* 0x000000030a0a7819 */ /* 0x000fe400000012ff */
[----:B------:R-:W-:-:S02]  /*aca0*/  LOP3.LUT R24, R25, 0x380, RZ, 0xc0, !PT ;  /* 0x0000038019187812 */ /* 0x000fc400078ec0ff */
[----:B------:R-:W-:Y:S02]  /*acb0*/  LOP3.LUT R10, R10, R27, RZ, 0x3c, !PT ;  /* 0x0000001b0a0a7212 */ /* 0x000fe400078e3cff */
[----:B------:R-:W-:Y:S02]  /*acc0*/  SHF.R.U64 R24, R24, 0x3, RZ ;  /* 0x0000000318187819 */ /* 0x000fe400000012ff */
[----:B------:R-:W-:Y:S01]  /*acd0*/  MOV R54, R10 ;  /* 0x0000000a00367202 */ /* 0x000fe20000000f00 */
[----:B------:R1:W-:Y:S01]  /*ace0*/  STSM.16.M88.4 [R46], R4 ;  /* 0x000000042e007844 */ /* 0x0003e20000000200 */
[----:B------:R-:W-:Y:S01]  /*acf0*/  LOP3.LUT R24, R24, R25, RZ, 0x3c, !PT ;  /* 0x0000001918187212 */ /* 0x000fe200078e3cff */
[----:B------:R-:W-:Y:S01]  /*ad00*/  IMAD.X R25, RZ, RZ, R37, P0 ;  /* 0x000000ffff197224 */ /* 0x000fe200000e0625 */
[----:B------:R-:W-:Y:S01]  /*ad10*/  MOV R53, R14 ;  /* 0x0000000e00357202 */ /* 0x000fe20000000f00 */
[----:B------:R-:W-:Y:S01]  /*ad20*/  IMAD.U32 R14, RZ, RZ, UR8 ;  /* 0x00000008ff0e7e24 */ /* 0x000fe2000f8e00ff */
[----:B------:R-:W-:Y:S01]  /*ad30*/  MOV R15, R12 ;  /* 0x0000000c000f7202 */ /* 0x000fe20000000f00 */
[----:B------:R-:W-:Y:S01]  /*ad40*/  ULDC.64 UR8, c[0x0][0xae8] ;  /* 0x0002ba0000087ab9 */ /* 0x000fe20000000a00 */
[----:B------:R-:W-:-:S02]  /*ad50*/  IADD3 R29, P3, R36, 0x4000, RZ ;  /* 0x00004000241d7810 */ /* 0x000fc40007f7e0ff */
[----:B------:R-:W-:Y:S02]  /*ad60*/  IADD3 R27, P2, R36, 0x5000, RZ ;  /* 0x00005000241b7810 */ /* 0x000fe40007f5e0ff */
[----:B------:R-:W-:Y:S02]  /*ad70*/  LOP3.LUT R28, R29, 0x380, RZ, 0xc0, !PT ;  /* 0x000003801d1c7812 */ /* 0x000fe400078ec0ff */
[----:B------:R-:W-:Y:S02]  /*ad80*/  LOP3.LUT R26, R27, 0x380, RZ, 0xc0, !PT ;  /* 0x000003801b1a7812 */ /* 0x000fe400078ec0ff */
[----:B------:R-:W-:Y:S01]  /*ad90*/  SHF.R.U64 R28, R28, 0x3, RZ ;  /* 0x000000031c1c7819 */ /* 0x000fe200000012ff */
[----:B-1----:R-:W-:Y:S01]  /*ada0*/  @P1 IMAD.HI.U32 R5, R42, R47, RZ ;  /* 0x0000002f2a051227 */ /* 0x002fe200078e00ff */
[----:B------:R-:W-:Y:S02]  /*adb0*/  F2FP.BF16.F32.PACK_AB R7, R103, R102 ;  /* 0x000000666707723e */ /* 0x000fe400000010ff */
[----:B------:R-:W-:Y:S01]  /*adc0*/  MOV R52, R40 ;  /* 0x0000002800347202 */ /* 0x000fe20000000f00 */
[----:B------:R-:W-:Y:S01]  /*add0*/  IMAD.MOV.U32 R4, RZ, RZ, R42 ;  /* 0x000000ffff047224 */ /* 0x000fe200078e002a */
[----:B0-----:R-:W-:-:S02]  /*ade0*/  @P1 SHF.R.U32.HI R4, RZ, R48, R5 ;  /* 0x00000030ff041219 */ /* 0x001fc40000011605 */
[----:B------:R-:W-:Y:S02]  /*adf0*/  SHF.R.U64 R26, R26, 0x3, RZ ;  /* 0x000000031a1a7819 */ /* 0x000fe400000012ff */
[--C-:B------:R-:W-:Y:S01]  /*ae00*/  SHF.R.S32.HI R5, RZ, 0x1f, R4.reuse ;  /* 0x0000001fff057819 */ /* 0x100fe20000011404 */
[----:B------:R-:W-:Y:S01]  /*ae10*/  IMAD.MOV R6, RZ, RZ, -R4 ;  /* 0x000000ffff067224 */ /* 0x000fe200078e0a04 */
[----:B------:R-:W-:Y:S02]  /*ae20*/  IADD3 R12, P0, R4, UR6, RZ ;  /* 0x00000006040c7c10 */ /* 0x000fe4000ff1e0ff */
        /* <DEDUP_REMOVED lines=8> */
[----:B------:R-:W-:Y:S01]  /*aeb0*/  LOP3.LUT R28, R28, R29, RZ, 0x3c, !PT ;  /* 0x0000001d1c1c7212 */ /* 0x000fe200078e3cff */
[----:B------:R-:W-:Y:S01]  /*aec0*/  IMAD R10, R10, UR6, RZ ;  /* 0x000000060a0a7c24 */ /* 0x000fe2000f8e02ff */
[----:B------:R-:W-:Y:S01]  /*aed0*/  MOV R14, R8 ;  /* 0x00000008000e7202 */ /* 0x000fe20000000f00 */
[----:B------:R0:W-:Y:S01]  /*aee0*/  STSM.16.M88.4 [R15], R4 ;  /* 0x000000040f007844 */ /* 0x0001e20000000200 */
[----:B------:R-:W-:Y:S01]  /*aef0*/  IMAD.X R29, RZ, RZ, R37, P3 ;  /* 0x000000ffff1d7224 */ /* 0x000fe200018e0625 */
[----:B------:R-:W-:Y:S01]  /*af00*/  LOP3.LUT P0, RZ, R184, 0x3, RZ, 0xc0, !PT ;  /* 0x00000003b8ff7812 */ /* 0x000fe2000780c0ff */
[----:B------:R-:W-:Y:S01]  /*af10*/  IMAD R41, R11, UR7, R10 ;  /* 0x000000070b297c24 */ /* 0x000fe2000f8e020a */
[----:B------:R-:W-:Y:S01]  /*af20*/  ULDC.64 UR6, c[0x0][0xb50] ;  /* 0x0002d40000067ab9 */ /* 0x000fe20000000a00 */
[----:B------:R-:W-:-:S02]  /*af30*/  F2FP.BF16.F32.PACK_AB R8, R105, R104 ;  /* 0x000000686908723e */ /* 0x000fc400000010ff */
[----:B------:R-:W-:Y:S02]  /*af40*/  F2FP.BF16.F32.PACK_AB R9, R107, R106 ;  /* 0x0000006a6b09723e */ /* 0x000fe400000010ff */
[----:B------:R-:W-:Y:S02]  /*af50*/  F2FP.BF16.F32.PACK_AB R10, R109, R108 ;  /* 0x0000006c6d0a723e */ /* 0x000fe400000010ff */
[----:B------:R-:W-:Y:S02]  /*af60*/  F2FP.BF16.F32.PACK_AB R11, R111, R110 ;  /* 0x0000006e6f0b723e */ /* 0x000fe400000010ff */
[----:B------:R-:W-:Y:S02]  /*af70*/  LEA R40, P3, R12, UR6, 0x2 ;  /* 0x000000060c287c11 */ /* 0x000fe4000f8610ff */
[----:B------:R-:W-:Y:S01]  /*af80*/  LOP3.LUT R26, R26, R27, RZ, 0x3c, !PT ;  /* 0x0000001b1a1a7212 */ /* 0x000fe200078e3cff */
[----:B0-----:R-:W-:Y:S01]  /*af90*/  VIADD R5, R43, 0x8 ;  /* 0x000000082b057836 */ /* 0x001fe20000000000 */
[----:B------:R0:W-:Y:S01]  /*afa0*/  STSM.16.M88.4 [R14], R8 ;  /* 0x000000080e007844 */ /* 0x0001e20000000200 */
[----:B------:R-:W-:Y:S01]  /*afb0*/  IMAD.IADD R7, R13, 0x1, R41 ;  /* 0x000000010d077824 */ /* 0x000fe200078e0229 */
[----:B------:R-:W-:Y:S01]  /*afc0*/  F2FP.BF16.F32.PACK_AB R4, R113, R112 ;  /* 0x000000707104723e */ /* 0x000fe200000010ff */
[----:B------:R-:W-:Y:S01]  /*afd0*/  IMAD.X R27, RZ, RZ, R37, P2 ;  /* 0x000000ffff1b7224 */ /* 0x000fe200010e0625 */
[-C--:B------:R-:W-:Y:S01]  /*afe0*/  ISETP.GE.OR P2, PT, R43, R64.reuse, P0 ;  /* 0x000000402b00720c */ /* 0x080fe20000746670 */
[----:B------:R-:W-:Y:S01]  /*aff0*/  SHFL.IDX PT, R60, R40, RZ, 0x1c1f ;  /* 0x001c1fff283c7589 */ /* 0x000fe200000e0000 */
[----:B------:R-:W-:-:S02]  /*b000*/  ISETP.GE.OR P0, PT, R5, R64, P0 ;  /* 0x000000400500720c */ /* 0x000fc40000706670 */
[----:B------:R-:W-:Y:S01]  /*b010*/  LEA.HI.X R41, R12, UR7, R7, 0x2, P3 ;  /* 0x000000070c297c11 */ /* 0x000fe200098f1407 */
[----:B------:R-:W-:Y:S01]  /*b020*/  SHFL.IDX PT, R62, R40, 0x1, 0x1c1f ;  /* 0x003c1f00283e7f89 */ /* 0x000fe200000e0000 */
[----:B------:R-:W-:Y:S02]  /*b030*/  F2FP.BF16.F32.PACK_AB R5, R115, R114 ;  /* 0x000000727305723e */ /* 0x000fe400000010ff */
[----:B------:R-:W-:Y:S01]  /*b040*/  F2FP.BF16.F32.PACK_AB R6, R117, R116 ;  /* 0x000000747506723e */ /* 0x000fe200000010ff */
[----:B------:R-:W1:Y:S01]  /*b050*/  SHFL.IDX PT, R61, R41, RZ, 0x1c1f ;  /* 0x001c1fff293d7589 */ /* 0x000e6200000e0000 */
[----:B------:R-:W-:Y:S02]  /*b060*/  F2FP.BF16.F32.PACK_AB R7, R119, R118 ;  /* 0x000000767707723e */ /* 0x000fe400000010ff */
[----:B------:R-:W-:Y:S01]  /*b070*/  F2FP.BF16.F32.PACK_AB R12, R121, R120 ;  /* 0x00000078790c723e */ /* 0x000fe200000010ff */
[----:B------:R-:W2:Y:S01]  /*b080*/  SHFL.IDX PT, R63, R41, 0x1, 0x1c1f ;  /* 0x003c1f00293f7f89 */ /* 0x000ea200000e0000 */
[----:B------:R-:W-:-:S02]  /*b090*/  F2FP.BF16.F32.PACK_AB R13, R123, R122 ;  /* 0x0000007a7b0d723e */ /* 0x000fc400000010ff */
[----:B0-----:R-:W-:Y:S01]  /*b0a0*/  F2FP.BF16.F32.PACK_AB R14, R125, R124 ;  /* 0x0000007c7d0e723e */ /* 0x001fe200000010ff */
[----:B------:R-:W-:Y:S01]  /*b0b0*/  STSM.16.M88.4 [R54], R4 ;  /* 0x0000000436007844 */ /* 0x000fe20000000200 */
[----:B------:R-:W-:Y:S02]  /*b0c0*/  F2FP.BF16.F32.PACK_AB R15, R127, R126 ;  /* 0x0000007e7f0f723e */ /* 0x000fe400000010ff */
[----:B------:R-:W-:Y:S02]  /*b0d0*/  F2FP.BF16.F32.PACK_AB R8, R129, R128 ;  /* 0x000000808108723e */ /* 0x000fe400000010ff */
[----:B------:R-:W-:Y:S01]  /*b0e0*/  F2FP.BF16.F32.PACK_AB R9, R131, R130 ;  /* 0x000000828309723e */ /* 0x000fe200000010ff */
[----:B------:R-:W-:Y:S01]  /*b0f0*/  STSM.16.M88.4 [R53], R12 ;  /* 0x0000000c35007844 */ /* 0x000fe20000000200 */
[----:B------:R-:W-:Y:S02]  /*b100*/  F2FP.BF16.F32.PACK_AB R10, R133, R132 ;  /* 0x00000084850a723e */ /* 0x000fe400000010ff */
[----:B------:R-:W-:-:S02]  /*b110*/  F2FP.BF16.F32.PACK_AB R11, R135, R134 ;  /* 0x00000086870b723e */ /* 0x000fc400000010ff */
[----:B------:R-:W-:Y:S02]  /*b120*/  MOV R65, R44 ;  /* 0x0000002c00417202 */ /* 0x000fe40000000f00 */
[C---:B------:R-:W-:Y:S01]  /*b130*/  IADD3 R33, P5, R36.reuse, 0x2000, RZ ;  /* 0x0000200024217810 */ /* 0x040fe20007fbe0ff */
[----:B------:R-:W-:Y:S01]  /*b140*/  STSM.16.M88.4 [R52], R8 ;  /* 0x0000000834007844 */ /* 0x000fe20000000200 */
[----:B------:R-:W-:Y:S01]  /*b150*/  UIMAD UR5, UR12, UR8, URZ ;  /* 0x000000080c0572a4 */ /* 0x000fe2000f8e023f */
[C---:B------:R-:W-:Y:S02]  /*b160*/  IADD3 R31, P4, R36.reuse, 0x3000, RZ ;  /* 0x00003000241f7810 */ /* 0x040fe40007f9e0ff */
[----:B------:R0:W-:Y:S01]  /*b170*/  STSM.16.M88.4 [R66], R136 ;  /* 0x0000008842007844 */ /* 0x0001e20000000200 */
[----:B------:R-:W-:Y:S01]  /*b180*/  UIMAD.WIDE.U32 UR6, UR39, UR8, URZ ;  /* 0x00000008270672a5 */ /* 0x000fe2000f8e003f */
[----:B------:R-:W-:Y:S02]  /*b190*/  LOP3.LUT R21, R36, 0x380, RZ, 0xc0, !PT ;  /* 0x0000038024157812 */ /* 0x000fe400078ec0ff */
[----:B------:R-:W-:Y:S01]  /*b1a0*/  STSM.16.M88.4 [R65], R144 ;  /* 0x0000009041007844 */ /* 0x000fe20000000200 */
[----:B------:R-:W-:Y:S01]  /*b1b0*/  UIMAD UR5, UR39, UR9, UR5 ;  /* 0x00000009270572a4 */ /* 0x000fe2000f8e0205 */
[----:B------:R-:W-:Y:S01]  /*b1c0*/  LOP3.LUT R32, R33, 0x380, RZ, 0xc0, !PT ;  /* 0x0000038021207812 */ /* 0x000fe200078ec0ff */
[----:B------:R-:W-:Y:S01]  /*b1d0*/  BAR.SYNC.DEFER_BLOCKING 0x1, 0x100 ;  /* 0x0044000000007b1d */ /* 0x000fe20000010000 */
[----:B------:R-:W-:-:S07]  /*b1e0*/  LOP3.LUT R30, R31, 0x380, RZ, 0xc0, !PT ;  /* 0x000003801f1e7812 */ /* 0x000fce00078ec0ff */
[----:B0-----:R-:W0:Y:S01]  /*b1f0*/  @P1 LDC R66, c[0x0][0xbec] ;  /* 0x0002fb00ff421b82 */ /* 0x001e220000000800 */
[----:B------:R-:W-:Y:S01]  /*b200*/  UIMAD UR8, UR13, UR10, URZ ;  /* 0x0000000a0d0872a4 */ /* 0x000fe2000f8e023f */
[----:B------:R-:W-:Y:S01]  /*b210*/  SHF.R.U64 R21, R21, 0x3, RZ ;  /* 0x0000000315157819 */ /* 0x000fe200000012ff */
[----:B------:R-:W-:Y:S01]  /*b220*/  UIADD3 UR7, UR7, UR5, URZ ;  /* 0x0000000507077290 */ /* 0x000fe2000fffe03f */
[----:B------:R-:W-:Y:S01]  /*b230*/  SHF.R.U64 R32, R32, 0x3, RZ ;  /* 0x0000000320207819 */ /* 0x000fe200000012ff */
[----:B-1----:R1:W-:Y:S01]  /*b240*/  @!P2 ST.E desc[UR46][R60.64], R3 ;  /* 0x000000033c00a985 */ /* 0x0023e2000c10192e */
[----:B------:R-:W-:Y:S01]  /*b250*/  UIMAD UR5, UR37, UR11, UR8 ;  /* 0x0000000b250572a4 */ /* 0x000fe2000f8e0208 */
[----:B------:R-:W-:Y:S02]  /*b260*/  SHF.R.U64 R30, R30, 0x3, RZ ;  /* 0x000000031e1e7819 */ /* 0x000fe400000012ff */
[----:B--2---:R2:W-:Y:S01]  /*b270*/  @!P0 ST.E desc[UR46][R62.64], R0 ;  /* 0x000000003e008985 */ /* 0x0045e2000c10192e */
[----:B------:R-:W-:Y:S01]  /*b280*/  UIMAD.WIDE.U32 UR6, UR37, UR10, UR6 ;  /* 0x0000000a250672a5 */ /* 0x000fe2000f8e0006 */
[----:B------:R-:W-:Y:S01]  /*b290*/  LOP3.LUT R36, R21, R36, RZ, 0x3c, !PT ;  /* 0x0000002415247212 */ /* 0x000fe200078e3cff */
[--C-:B------:R-:W-:Y:S01]  /*b2a0*/  IMAD.X R21, RZ, RZ, R37.reuse, P6 ;  /* 0x000000ffff157224 */ /* 0x100fe200030e0625 */
[----:B------:R3:W5:Y:S01]  /*b2b0*/  LD.E.128 R12, desc[UR46][R24.64] ;  /* 0x0000002e180c7980 */ /* 0x000762000c101d00 */
[----:B------:R-:W-:Y:S01]  /*b2c0*/  LOP3.LUT R32, R32, R33, RZ, 0x3c, !PT ;  /* 0x0000002120207212 */ /* 0x000fe200078e3cff */
[----:B------:R-:W-:Y:S01]  /*b2d0*/  ULDC.64 UR8, c[0x0][0xae0] ;  /* 0x0002b80000087ab9 */ /* 0x000fe20000000a00 */
[----:B------:R-:W-:Y:S01]  /*b2e0*/  LOP3.LUT R30, R30, R31, RZ, 0x3c, !PT ;  /* 0x0000001f1e1e7212 */ /* 0x000fe200078e3cff */
[----:B-1----:R-:W1:Y:S01]  /*b2f0*/  @P1 LDC R61, c[0x0][0xbf0] ;  /* 0x0002fc00ff3d1b82 */ /* 0x002e620000000800 */
[----:B--2---:R-:W-:Y:S01]  /*b300*/  IMAD R0, R19, 0x20, R22 ;  /* 0x0000002013007824 */ /* 0x004fe200078e0216 */
[----:B------:R-:W-:Y:S01]  /*b310*/  UIADD3 UR5, UR7, UR5, URZ ;  /* 0x0000000507057290 */ /* 0x000fe2000fffe03f */
[----:B------:R-:W-:Y:S01]  /*b320*/  IMAD.X R33, RZ, RZ, R37, P5 ;  /* 0x000000ffff217224 */ /* 0x000fe200028e0625 */
[----:B------:R2:W5:Y:S01]  /*b330*/  LD.E.128 R8, desc[UR46][R20.64] ;  /* 0x0000002e14087980 */ /* 0x000562000c101d00 */
[----:B---3--:R-:W-:-:S02]  /*b340*/  VIADD R25, R0, UR36 ;  /* 0x0000002400197c36 */ /* 0x008fc40008000000 */
[----:B------:R-:W-:Y:S01]  /*b350*/  IMAD.X R31, RZ, RZ, R37, P4 ;  /* 0x000000ffff1f7224 */ /* 0x000fe200020e0625 */
[----:B------:R-:W5:Y:S01]  /*b360*/  LD.E.128 R48, desc[UR46][R36.64] ;  /* 0x0000002e24307980 */ /* 0x000f62000c101d00 */
[----:B0-----:R-:W-:-:S03]  /*b370*/  @P1 IMAD.HI.U32 R0, R25, R66, RZ ;  /* 0x0000004219001227 */ /* 0x001fc600078e00ff */
[----:B------:R-:W5:Y:S01]  /*b380*/  LD.E.128 R44, desc[UR46][R34.64] ;  /* 0x0000002e222c7980 */ /* 0x000f62000c101d00 */
[----:B------:R-:W-:Y:S02]  /*b390*/  IMAD.MOV.U32 R3, RZ, RZ, R25 ;  /* 0x000000ffff037224 */ /* 0x000fe400078e0019 */
[----:B--2---:R-:W-:Y:S01]  /*b3a0*/  IMAD.U32 R21, RZ, RZ, UR7 ;  /* 0x00000007ff157e24 */ /* 0x004fe2000f8e00ff */
[----:B------:R-:W5:Y:S01]  /*b3b0*/  LD.E.128 R40, desc[UR46][R32.64] ;  /* 0x0000002e20287980 */ /* 0x000f62000c101d00 */
[----:B------:R-:W-:Y:S01]  /*b3c0*/  IMAD.U32 R20, RZ, RZ, UR6 ;  /* 0x00000006ff147e24 */ /* 0x000fe2000f8e00ff */
[----:B------:R-:W-:Y:S02]  /*b3d0*/  ULDC.64 UR6, c[0x0][0xad8] ;  /* 0x0002b60000067ab9 */ /* 0x000fe40000000a00 */
[----:B------:R-:W5:Y:S01]  /*b3e0*/  LD.E.128 R4, desc[UR46][R30.64] ;  /* 0x0000002e1e047980 */ /* 0x000f62000c101d00 */
[----:B-1----:R-:W-:-:S03]  /*b3f0*/  @P1 SHF.R.U32.HI R3, RZ, R61, R0 ;  /* 0x0000003dff031219 */ /* 0x002fc60000011600 */
[----:B------:R-:W5:Y:S01]  /*b400*/  LD.E.128 R56, desc[UR46][R28.64] ;  /* 0x0000002e1c387980 */ /* 0x000f62000c101d00 */
[--C-:B------:R-:W-:Y:S01]  /*b410*/  SHF.R.S32.HI R0, RZ, 0x1f, R3.reuse ;  /* 0x0000001fff007819 */ /* 0x100fe20000011403 */
[----:B------:R-:W-:Y:S02]  /*b420*/  IMAD.MOV R24, RZ, RZ, -R3 ;  /* 0x000000ffff187224 */ /* 0x000fe400078e0a03 */
[----:B------:R-:W-:Y:S01]  /*b430*/  IMAD.U32 R21, RZ, RZ, UR5 ;  /* 0x00000005ff157e24 */ /* 0x000fe2000f8e00ff */
[----:B------:R0:W5:Y:S01]  /*b440*/  LD.E.128 R52, desc[UR46][R26.64] ;  /* 0x0000002e1a347980 */ /* 0x000162000c101d00 */
[----:B------:R-:W-:Y:S02]  /*b450*/  IMAD R0, R0, UR8, RZ ;  /* 0x0000000800007c24 */ /* 0x000fe4000f8e02ff */
[----:B------:R-:W-:Y:S01]  /*b460*/  IMAD R39, R39, R24, R25 ;  /* 0x0000001827277224 */ /* 0x000fe200078e0219 */
[----:B------:R-:W-:Y:S01]  /*b470*/  @!PT LDS RZ, [RZ] ;  /* 0x00000000fffff984 */ /* 0x000fe20000000800 */
[----:B------:R-:W-:Y:S01]  /*b480*/  @!PT LDS RZ, [RZ] ;  /* 0x00000000fffff984 */ /* 0x000fe20000000800 */
[----:B------:R-:W-:Y:S01]  /*b490*/  @!PT LDS RZ, [RZ] ;  /* 0x00000000fffff984 */ /* 0x000fe20000000800 */
[----:B------:R-:W-:Y:S01]  /*b4a0*/  @!PT LDS RZ, [RZ] ;  /* 0x00000000fffff984 */ /* 0x000fe20000000800 */
[----:B------:R1:W-:Y:S06]  /*b4b0*/  MEMBAR.ALL.CTA ;  /* 0x0000000000007992 */ /* 0x0003ec0000008000 */
[----:B-1----:R-:W1:Y:S01]  /*b4c0*/  FENCE.VIEW.ASYNC.S ;  /* 0x00000000000073c6 */ /* 0x002e620000000000 */
[----:B------:R-:W-:-:S02]  /*b4d0*/  IMAD R25, R3, UR9, R0 ;  /* 0x0000000903197c24 */ /* 0x000fc4000f8e0200 */
[----:B------:R-:W-:Y:S01]  /*b4e0*/  IMAD.WIDE.U32 R20, R3, UR8, R20 ;  /* 0x0000000803147c25 */ /* 0x000fe2000f8e0014 */
[----:B------:R-:W-:-:S03]  /*b4f0*/  SHF.R.S32.HI R0, RZ, 0x1f, R39 ;  /* 0x0000001fff007819 */ /* 0x000fc60000011427 */
[----:B------:R-:W-:Y:S02]  /*b500*/  IMAD.IADD R21, R21, 0x1, R25 ;  /* 0x0000000115157824 */ /* 0x000fe400078e0219 */
[----:B------:R-:W-:Y:S02]  /*b510*/  IMAD R0, R0, UR6, RZ ;  /* 0x0000000600007c24 */ /* 0x000fe4000f8e02ff */
[----:B0-----:R-:W-:Y:S02]  /*b520*/  VIADD R27, R22, UR36 ;  /* 0x00000024161b7c36 */ /* 0x001fe40008000000 */
        /* <DEDUP_REMOVED lines=21> */
[-C--:B-1----:R-:W-:Y:S02]  /*b680*/  @!P2 LEA R20, P4, R2, R25.reuse, 0x1 ;  /* 0x000000190214a211 */ /* 0x082fe400078808ff */
[----:B------:R-:W-:Y:S02]  /*b690*/  @!P3 LEA R24, P5, R18, R25, 0x1 ;  /* 0x000000191218b211 */ /* 0x000fe400078a08ff */
[-C--:B--2---:R-:W-:Y:S02]  /*b6a0*/  @!P2 LEA.HI.X R21, R2, R3.reuse, R189, 0x1, P4 ;  /* 0x000000030215a211 */ /* 0x084fe400020f0cbd */
[----:B------:R-:W-:-:S03]  /*b6b0*/  @!P3 LEA.HI.X R25, R18, R3, R188, 0x1, P5 ;  /* 0x000000031219b211 */ /* 0x000fc600028f0cbc */
[----:B-----5:R3:W-:Y:S04]  /*b6c0*/  @!P2 ST.E.128 desc[UR46][R20.64], R48 ;  /* 0x000000301400a985 */ /* 0x0207e8000c101d2e */
[----:B------:R3:W-:Y:S02]  /*b6d0*/  @!P3 ST.E.128 desc[UR46][R24.64], R56 ;  /* 0x000000381800b985 */ /* 0x0007e4000c101d2e */
.L_x_8980:
[----:B------:R-:W-:Y:S05]  /*b6e0*/  BSYNC B1 ;  /* 0x0000000000017941 */ /* 0x000fea0003800000 */
.L_x_8979:
[----:B--2---:R2:W4:Y:S01]  /*b6f0*/  SHFL.IDX PT, R3, R26, 0x1, 0x181f ;  /* 0x00381f001a037f89 */ /* 0x00452200000e0000 */
[----:B------:R-:W-:Y:S03]  /*b700*/  BSSY B1, `(.L_x_8981) ;  /* 0x000000c000017945 */ /* 0x000fe60003800000 */
[----:B-1-3--:R2:W1:Y:S01]  /*b710*/  SHFL.IDX PT, R25, R0, 0x1, 0x181f ;  /* 0x00381f0000197f89 */ /* 0x00a46200000e0000 */
[----:B------:R-:W-:Y:S05]  /*b720*/  @P0 BRA `(.L_x_8982) ;  /* 0x0000000000240947 */ /* 0x000fea0003800000 */
[----:B------:R-:W-:Y:S02]  /*b730*/  ULDC UR5, c[0x0][0xac8] ;  /* 0x0002b20000057ab9 */ /* 0x000fe40000000800 */
[----:B------:R-:W-:Y:S02]  /*b740*/  ISETP.GE.AND P3, PT, R2, UR5, PT ;  /* 0x0000000502007c0c */ /* 0x000fe4000bf66270 */
[----:B------:R-:W-:-:S11]  /*b750*/  ISETP.GE.AND P4, PT, R18, UR5, PT ;  /* 0x0000000512007c0c */ /* 0x000fd6000bf86270 */
[-C--:B-1----:R-:W-:Y:S02]  /*b760*/  @!P3 LEA R20, P0, R2, R25.reuse, 0x1 ;  /* 0x000000190214b211 */ /* 0x082fe400078008ff */
[----:B------:R-:W-:Y:S02]  /*b770*/  @!P4 LEA R24, P2, R18, R25, 0x1 ;  /* 0x000000191218c211 */ /* 0x000fe400078408ff */
[-C--:B----4-:R-:W-:Y:S02]  /*b780*/  @!P3 LEA.HI.X R21, R2, R3.reuse, R189, 0x1, P0 ;  /* 0x000000030215b211 */ /* 0x090fe400000f0cbd */
[----:B------:R-:W-:-:S03]  /*b790*/  @!P4 LEA.HI.X R25, R18, R3, R188, 0x1, P2 ;  /* 0x000000031219c211 */ /* 0x000fc600010f0cbc */
[----:B-----5:R3:W-:Y:S04]  /*b7a0*/  @!P3 ST.E.128 desc[UR46][R20.64], R44 ;  /* 0x0000002c1400b985 */ /* 0x0207e8000c101d2e */
[----:B------:R3:W-:Y:S02]  /*b7b0*/  @!P4 ST.E.128 desc[UR46][R24.64], R52 ;  /* 0x000000341800c985 */ /* 0x0007e4000c101d2e */
.L_x_8982:
[----:B------:R-:W-:Y:S05]  /*b7c0*/  BSYNC B1 ;  /* 0x0000000000017941 */ /* 0x000fea0003800000 */
.L_x_8981:
[----:B----4-:R4:W0:Y:S01]  /*b7d0*/  SHFL.IDX PT, R3, R26, 0x2, 0x181f ;  /* 0x00581f001a037f89 */ /* 0x01082200000e0000 */
        /* <DEDUP_REMOVED lines=8> */
[-C--:B0-----:R-:W-:Y:S02]  /*b860*/  @!P2 LEA.HI.X R21, R2, R3.reuse, R189, 0x1, P0 ;  /* 0x000000030215a211 */ /* 0x081fe400000f0cbd */
[----:B------:R-:W-:-:S03]  /*b870*/  @!P3 LEA.HI.X R25, R18, R3, R188, 0x1, P1 ;  /* 0x000000031219b211 */ /* 0x000fc600008f0cbc */
[----:B-----5:R3:W-:Y:S04]  /*b880*/  @!P2 ST.E.128 desc[UR46][R20.64], R40 ;  /* 0x000000281400a985 */ /* 0x0207e8000c101d2e */
[----:B------:R3:W-:Y:S02]  /*b890*/  @!P3 ST.E.128 desc[UR46][R24.64], R12 ;  /* 0x0000000c1800b985 */ /* 0x0007e4000c101d2e */
.L_x_8984:
[----:B------:R-:W-:Y:S05]  /*b8a0*/  BSYNC B1 ;  /* 0x0000000000017941 */ /* 0x000fea0003800000 */
.L_x_8983:
[----:B0-----:R-:W-:Y:S01]  /*b8b0*/  VIADD R3, R27, 0x60 ;  /* 0x000000601b037836 */ /* 0x001fe20000000000 */
[----:B---3-5:R0:W3:Y:S04]  /*b8c0*/  SHFL.IDX PT, R15, R26, 0x3, 0x181f ;  /* 0x00781f001a0f7f89 */ /* 0x0280e800000e0000 */
[----:B------:R-:W-:Y:S01]  /*b8d0*/  ISETP.GE.AND P0, PT, R3, R64, PT ;  /* 0x000000400300720c */ /* 0x000fe20003f06270 */
[----:B------:R0:W0:-:S12]  /*b8e0*/  SHFL.IDX PT, R21, R0, 0x3, 0x181f ;  /* 0x00781f0000157f89 */ /* 0x00001800000e0000 */
[----:B------:R-:W-:Y:S05]  /*b8f0*/  @P0 BRA `(.L_x_8985) ;  /* 0x0000000800800947 */ /* 0x000fea0003800000 */
[----:B------:R-:W-:Y:S02]  /*b900*/  ULDC UR5, c[0x0][0xac8] ;  /* 0x0002b20000057ab9 */ /* 0x000fe40000000800 */
[----:B------:R-:W-:-:S13]  /*b910*/  ISETP.GE.AND P1, PT, R2, UR5, PT ;  /* 0x0000000502007c0c */ /* 0x000fda000bf26270 */
[----:B0-----:R-:W-:-:S04]  /*b920*/  @!P1 LEA R12, P0, R2, R21, 0x1 ;  /* 0x00000015020c9211 */ /* 0x001fc800078008ff */
[----:B---3--:R-:W-:Y:S02]  /*b930*/  @!P1 LEA.HI.X R13, R2, R15, R189, 0x1, P0 ;  /* 0x0000000f020d9211 */ /* 0x008fe400000f0cbd */
[----:B------:R-:W-:-:S03]  /*b940*/  ISETP.GE.AND P0, PT, R18, UR5, PT ;  /* 0x0000000512007c0c */ /* 0x000fc6000bf06270 */
[----:B------:R0:W-:Y:S10]  /*b950*/  @!P1 ST.E.128 desc[UR46][R12.64], R4 ;  /* 0x000000040c009985 */ /* 0x0001f4000c101d2e */
[----:B------:R-:W-:Y:S05]  /*b960*/  @P0 BRA `(.L_x_8985) ;  /* 0x0000000800640947 */ /* 0x000fea0003800000 */
[----:B0-----:R-:W-:-:S04]  /*b970*/  LEA R4, P0, R18, R21, 0x1 ;  /* 0x0000001512047211 */ /* 0x001fc800078008ff */
[----:B------:R-:W-:-:S05]  /*b980*/  LEA.HI.X R5, R18, R15, R188, 0x1, P0 ;  /* 0x0000000f12057211 */ /* 0x000fca00000f0cbc */
[----:B------:R0:W-:Y:S01]  /*b990*/  ST.E.128 desc[UR46][R4.64], R8 ;  /* 0x0000000804007985 */ /* 0x0001e2000c101d2e */
[----:B------:R-:W-:Y:S05]  /*b9a0*/  BRA `(.L_x_8985) ;  /* 0x0000000800547947 */ /* 0x000fea0003800000 */
.L_x_8978:
        /* <DEDUP_REMOVED lines=50> */
.L_x_8987:
[----:B------:R-:W-:Y:S05]  /*bcd0*/  BSYNC B1 ;  /* 0x0000000000017941 */ /* 0x000fea0003800000 */
.L_x_8986:
        /* <DEDUP_REMOVED lines=37> */
[----:B------:R-:W-:Y:S02]  /*bf30*/  IADD3 R3, R5, R3, RZ ;  /* 0x0000000305037210 */ /* 0x000fe40007ffe0ff */
[----:B------:R-:W-:Y:S02]  /*bf40*/  LEA R6, P3, R4, UR6, 0x1 ;  /* 0x0000000604067c11 */ /* 0x000fe4000f8608ff */
[-C--:B------:R-:W-:Y:S01]  /*bf50*/  ISETP.GE.AND P1, PT, R0, R9.reuse, PT ;  /* 0x000000090000720c */ /* 0x080fe20003f26270 */
[----:B------:R-:W-:Y:S01]  /*bf60*/  VIADD R0, R8, 0x40 ;  /* 0x0000004008007836 */ /* 0x000fe20000000000 */
[----:B------:R-:W-:Y:S01]  /*bf70*/  LEA.HI.X R7, R4, UR7, R3, 0x1, P3 ;  /* 0x0000000704077c11 */ /* 0x000fe200098f0c03 */
[----:B------:R0:W1:Y:S03]  /*bf80*/  SHFL.IDX PT, R5, R6, RZ, 0x181f ;  /* 0x00181fff06057589 */ /* 0x00006600000e0000 */
[----:B------:R-:W-:Y:S01]  /*bf90*/  ISETP.GE.AND P0, PT, R0, R9, PT ;  /* 0x000000090000720c */ /* 0x000fe20003f06270 */
[----:B------:R0:W2:Y:S01]  /*bfa0*/  SHFL.IDX PT, R3, R7, RZ, 0x181f ;  /* 0x00181fff07037589 */ /* 0x0000a200000e0000 */
[----:B------:R-:W-:Y:S11]  /*bfb0*/  @P2 BRA `(.L_x_8989) ;  /* 0x0000000000242947 */ /* 0x000ff60003800000 */
[----:B------:R-:W-:Y:S02]  /*bfc0*/  ULDC UR5, c[0x0][0xac8] ;  /* 0x0002b20000057ab9 */ /* 0x000fe40000000800 */
[----:B------:R-:W-:Y:S02]  /*bfd0*/  ISETP.GE.AND P4, PT, R2, UR5, PT ;  /* 0x0000000502007c0c */ /* 0x000fe4000bf86270 */
[----:B------:R-:W-:-:S11]  /*bfe0*/  ISETP.GE.AND P5, PT, R18, UR5, PT ;  /* 0x0000000512007c0c */ /* 0x000fd6000bfa6270 */
[-C--:B-1----:R-:W-:Y:S02]  /*bff0*/  @!P4 LEA R10, P2, R2, R5.reuse, 0x1 ;  /* 0x00000005020ac211 */ /* 0x082fe400078408ff */
[----:B------:R-:W-:Y:S02]  /*c000*/  @!P5 LEA R4, P3, R18, R5, 0x1 ;  /* 0x000000051204d211 */ /* 0x000fe400078608ff */
[-C--:B--2---:R-:W-:Y:S02]  /*c010*/  @!P4 LEA.HI.X R11, R2, R3.reuse, R189, 0x1, P2 ;  /* 0x00000003020bc211 */ /* 0x084fe400010f0cbd */
[----:B------:R-:W-:-:S03]  /*c020*/  @!P5 LEA.HI.X R5, R18, R3, R188, 0x1, P3 ;  /* 0x000000031205d211 */ /* 0x000fc600018f0cbc */
[----:B------:R3:W-:Y:S04]  /*c030*/  @!P4 ST.E.128 desc[UR46][R10.64], RZ ;  /* 0x000000ff0a00c985 */ /* 0x0007e8000c101d2e */
[----:B------:R3:W-:Y:S02]  /*c040*/  @!P5 ST.E.128 desc[UR46][R4.64], RZ ;  /* 0x000000ff0400d985 */ /* 0x0007e4000c101d2e */
.L_x_8989:
[----:B------:R-:W-:Y:S05]  /*c050*/  BSYNC B1 ;  /* 0x0000000000017941 */ /* 0x000fea0003800000 */
.L_x_8988:
        /* <DEDUP_REMOVED lines=11> */
[----:B------:R3:W-:Y:S04]  /*c110*/  @!P3 ST.E.128 desc[UR46][R10.64], RZ ;  /* 0x000000ff0a00b985 */ /* 0x0007e8000c101d2e */
[----:B------:R3:W-:Y:S02]  /*c120*/  @!P4 ST.E.128 desc[UR46][R4.64], RZ ;  /* 0x000000ff0400c985 */ /* 0x0007e4000c101d2e */
.L_x_8991:
[----:B------:R-:W-:Y:S05]  /*c130*/  BSYNC B1 ;  /* 0x0000000000017941 */ /* 0x000fea0003800000 */
.L_x_8990:
        /* <DEDUP_REMOVED lines=11> */
[----:B------:R3:W-:Y:S04]  /*c1f0*/  @!P2 ST.E.128 desc[UR46][R10.64], RZ ;  /* 0x000000ff0a00a985 */ /* 0x0007e8000c101d2e */
[----:B------:R3:W-:Y:S02]  /*c200*/  @!P3 ST.E.128 desc[UR46][R4.64], RZ ;  /* 0x000000ff0400b985 */ /* 0x0007e4000c101d2e */
.L_x_8993:
[----:B------:R-:W-:Y:S05]  /*c210*/  BSYNC B1 ;  /* 0x0000000000017941 */ /* 0x000fea0003800000 */
.L_x_8992:
[----:B------:R-:W-:Y:S01]  /*c220*/  VIADD R0, R8, 0x60 ;  /* 0x0000006008007836 */ /* 0x000fe20000000000 */
[----:B0-----:R0:W0:Y:S04]  /*c230*/  SHFL.IDX PT, R3, R7, 0x3, 0x181f ;  /* 0x00781f0007037f89 */ /* 0x00102800000e0000 */
[----:B------:R-:W-:Y:S01]  /*c240*/  ISETP.GE.AND P0, PT, R0, R9, PT ;  /* 0x000000090000720c */ /* 0x000fe20003f06270 */
[----:B-1-3--:R1:W3:-:S12]  /*c250*/  SHFL.IDX PT, R5, R6, 0x3, 0x181f ;  /* 0x00781f0006057f89 */ /* 0x00a2d800000e0000 */
[----:B-1----:R-:W-:Y:S05]  /*c260*/  @P0 BRA `(.L_x_8985) ;  /* 0x0000000000240947 */ /* 0x002fea0003800000 */
[----:B------:R-:W-:Y:S02]  /*c270*/  ULDC UR5, c[0x0][0xac8] ;  /* 0x0002b20000057ab9 */ /* 0x000fe40000000800 */
[----:B------:R-:W-:Y:S02]  /*c280*/  ISETP.GE.AND P2, PT, R2, UR5, PT ;  /* 0x0000000502007c0c */ /* 0x000fe4000bf46270 */
[----:B------:R-:W-:-:S11]  /*c290*/  ISETP.GE.AND P3, PT, R18, UR5, PT ;  /* 0x0000000512007c0c */ /* 0x000fd6000bf66270 */
[-C--:B--234-:R-:W-:Y:S02]  /*c2a0*/  @!P2 LEA R6, P0, R2, R5.reuse, 0x1 ;  /* 0x000000050206a211 */ /* 0x09cfe400078008ff */
[----:B------:R-:W-:Y:S02]  /*c2b0*/  @!P3 LEA R4, P1, R18, R5, 0x1 ;  /* 0x000000051204b211 */ /* 0x000fe400078208ff */
[-C--:B0-----:R-:W-:Y:S02]  /*c2c0*/  @!P2 LEA.HI.X R7, R2, R3.reuse, R189, 0x1, P0 ;  /* 0x000000030207a211 */ /* 0x081fe400000f0cbd */
[----:B------:R-:W-:-:S03]  /*c2d0*/  @!P3 LEA.HI.X R5, R18, R3, R188, 0x1, P1 ;  /* 0x000000031205b211 */ /* 0x000fc600008f0cbc */
[----:B------:R0:W-:Y:S04]  /*c2e0*/  @!P2 ST.E.128 desc[UR46][R6.64], RZ ;  /* 0x000000ff0600a985 */ /* 0x0001e8000c101d2e */
[----:B------:R0:W-:Y:S02]  /*c2f0*/  @!P3 ST.E.128 desc[UR46][R4.64], RZ ;  /* 0x000000ff0400b985 */ /* 0x0001e4000c101d2e */
.L_x_8985:
[----:B------:R-:W-:Y:S05]  /*c300*/  BSYNC B0 ;  /* 0x0000000000007941 */ /* 0x000fea0003800000 */
.L_x_8977:
[----:B------:R-:W-:Y:S02]  /*c310*/  ULDC UR5, c[0x0][0xc38] ;  /* 0x00030e0000057ab9 */ /* 0x000fe40000000800 */
[----:B------:R-:W-:-:S06]  /*c320*/  UISETP.GE.AND UP0, UPT, UR4, UR5, UPT ;  /* 0x000000050400728c */ /* 0x000fcc000bf06270 */
[----:B------:R-:W-:-:S13]  /*c330*/  PLOP3.LUT P0, PT, PT, PT, UP0, 0x80, 0x0 ;  /* 0x000000000000781c */ /* 0x000fda0003f0f008 */
[----:B------:R-:W-:Y:S05]  /*c340*/  @!P0 BRA `(.L_x_8994) ;  /* 0xffffff4800948947 */ /* 0x000fea000383ffff */
[----:B------:R-:W-:Y:S05]  /*c350*/  EXIT ;  /* 0x000000000000794d */ /* 0x000fea0003800000 */
.L_x_8942:
[----:B------:R-:W-:-:S08]  /*c360*/  NOP ;  /* 0x0000000000007918 */ /* 0x000fd00000000000 */
[----:B------:R-:W0:-:S00]  /*c370*/  USETMAXREG.DEALLOC.CTAPOOL 0x18 ;  /* 0x00000018000079c8 */ /* 0x000e0000080e0500 */
        /* <DEDUP_REMOVED lines=38> */
[----:B------:R0:W-:Y:S04]  /*c5e0*/  STL [R1+0x4], R2 ;  /* 0x0000040201007387 */ /* 0x0001e80000100800 */
[----:B------:R0:W-:Y:S02]  /*c5f0*/  STL [R1+0x1c], RZ ;  /* 0x00001cff01007387 */ /* 0x0001e40000100800 */
.L_x_9082:
        /* <DEDUP_REMOVED lines=14> */
[----:B-1----:R-:W-:Y:S05]  /*c6e0*/  @!P0 BRA `(.L_x_8996) ;  /* 0x0000000000208947 */ /* 0x002fea0003800000 */
        /* <DEDUP_REMOVED lines=8> */
.L_x_8996:
[----:B------:R-:W-:Y:S01]  /*c770*/  ULDC UR8, c[0x0][0xc54] ;  /* 0x0003150000087ab9 */ /* 0x000fe20000000800 */
[----:B------:R-:W-:Y:S01]  /*c780*/  UMOV UR7, UR9 ;  /* 0x0000000900077c82 */ /* 0x000fe20008000000 */
[----:B------:R-:W-:-:S11]  /*c790*/  UISETP.NE.AND UP0, UPT, UR8, 0x1, UPT ;  /* 0x000000010800788c */ /* 0x000fd6000bf05270 */
[----:B------:R-:W-:Y:S02]  /*c7a0*/  @UP0 ULDC.64 UR10, c[0x0][0xc58] ;  /* 0x00031600000a0ab9 */ /* 0x000fe40000000a00 */
[----:B------:R-:W-:-:S04]  /*c7b0*/  UIMAD.WIDE.U32 UR4, UR9, UR10, URZ ;  /* 0x0000000a090472a5 */ /* 0x000fc8000f8e003f */
[----:B------:R-:W-:-:S04]  /*c7c0*/  @UP0 USHF.R.U32.HI UR7, URZ, UR11, UR5 ;  /* 0x0000000b3f070299 */ /* 0x000fc80008011605 */
[----:B------:R-:W-:-:S12]  /*c7d0*/  UIMAD UR8, UR7, UR8, URZ ;  /* 0x00000008070872a4 */ /* 0x000fd8000f8e023f */
.L_x_8997:
[----:B------:R-:W-:Y:S01]  /*c7e0*/  ULOP3.LUT UR40, URZ, UR7, URZ, 0x33, !UPT ;  /* 0x000000073f287292 */ /* 0x000fe2000f8e333f */
[----:B------:R-:W-:Y:S01]  /*c7f0*/  BSSY B7, `(.L_x_8998) ;  /* 0x00003ba000077945 */ /* 0x000fe20003800000 */
[----:B------:R-:W-:Y:S01]  /*c800*/  ULDC UR5, c[0x0][0x448] ;  /* 0x0001120000057ab9 */ /* 0x000fe20000000800 */
[----:B------:R-:W-:Y:S01]  /*c810*/  ULDC UR4, c[0x0][0xc3c] ;  /* 0x00030f0000047ab9 */ /* 0x000fe20000000800 */
[----:B------:R-:W-:Y:S02]  /*c820*/  UISETP.NE.AND UP1, UPT, UR5, 0x1, UPT ;  /* 0x000000010500788c */ /* 0x000fe4000bf25270 */
[----:B------:R-:W-:Y:S01]  /*c830*/  UIADD3 UR40, UR40, UR4, URZ ;  /* 0x0000000428287290 */ /* 0x000fe2000fffe03f */
[----:B------:R-:W-:Y:S01]  /*c840*/  ULDC.64 UR10, c[0x0][0x418] ;  /* 0x00010600000a7ab9 */ /* 0x000fe20000000a00 */
[----:B------:R-:W-:Y:S01]  /*c850*/  ULDC UR5, c[0x0][0x288] ;  /* 0x0000a20000057ab9 */ /* 0x000fe20000000800 */
[----:B------:R-:W-:Y:S02]  /*c860*/  UISETP.NE.U32.AND UP0, UPT, UR10, URZ, UPT ;  /* 0x0000003f0a00728c */ /* 0x000fe4000bf05070 */
[----:B------:R-:W-:-:S02]  /*c870*/  USHF.L.U32 UR7, UR40, 0x7, URZ ;  /* 0x0000000728077899 */ /* 0x000fc4000800063f */
[----:B------:R-:W-:Y:S02]  /*c880*/  UISETP.NE.AND.EX UP0, UPT, UR11, URZ, UPT, UP0 ;  /* 0x0000003f0b00728c */ /* 0x000fe4000bf05300 */
        /* <DEDUP_REMOVED lines=12> */
[----:B------:R-:W-:Y:S02]  /*c950*/  UIADD3 UR8, UR9, -UR8, URZ ;  /* 0x8000000809087290 */ /* 0x000fe4000fffe03f */
[----:B------:R-:W-:Y:S02]  /*c960*/  USHF.R.S32.HI UR9, URZ, 0x1f, UR11 ;  /* 0x0000001f3f097899 */ /* 0x000fe4000801140b */
[----:B------:R-:W-:-:S02]  /*c970*/  USHF.R.S32.HI UR4, URZ, 0x1f, UR7 ;  /* 0x0000001f3f047899 */ /* 0x000fc40008011407 */
[----:B------:R-:W-:Y:S02]  /*c980*/  ULEA.HI UR9, UR9, UR11, URZ, 0x7 ;  /* 0x0000000b09097291 */ /* 0x000fe4000f8f383f */
[----:B------:R-:W-:Y:S01]  /*c990*/  ULEA.HI UR7, UR4, UR7, URZ, 0x7 ;  /* 0x0000000704077291 */ /* 0x000fe2000f8f383f */
[----:B------:R-:W-:Y:S01]  /*c9a0*/  ULDC UR10, c[0x0][0xc48] ;  /* 0x00031200000a7ab9 */ /* 0x000fe20000000800 */
[----:B------:R-:W-:Y:S02]  /*c9b0*/  USHF.R.S32.HI UR9, URZ, 0x7, UR9 ;  /* 0x000000073f097899 */ /* 0x000fe40008011409 */
[----:B------:R-:W-:Y:S02]  /*c9c0*/  USHF.R.S32.HI UR7, URZ, 0x7, UR7 ;  /* 0x000000073f077899 */ /* 0x000fe40008011407 */
        /* <DEDUP_REMOVED lines=32> */
.L_x_8999:
        /* <DEDUP_REMOVED lines=20> */
.L_x_9002:
[----:B------:R-:W-:Y:S05]  /*cd10*/  BSYNC B6 ;  /* 0x0000000000067941 */ /* 0x000fea0003800000 */
.L_x_9001:
        /* <DEDUP_REMOVED lines=20> */
.L_x_9005:
        /* <DEDUP_REMOVED lines=15> */
.L_x_9004:
[----:B------:R-:W-:Y:S05]  /*cf50*/  BSYNC B6 ;  /* 0x0000000000067941 */ /* 0x000fea0003800000 */
.L_x_9003:
        /* <DEDUP_REMOVED lines=27> */
.L_x_9097:
        /* <DEDUP_REMOVED lines=8> */
.L_x_9100:
[----:B------:R-:W-:Y:S05]  /*d190*/  @!P6 BRA `(.L_x_9007) ;  /* 0x0000000000f0e947 */ /* 0x000fea0003800000 */
[----:B------:R-:W-:Y:S01]  /*d1a0*/  IMAD.MOV.U32 R16, RZ, RZ, R7 ;  /* 0x000000ffff107224 */ /* 0x000fe200078e0007 */
[----:B------:R-:W-:Y:S06]  /*d1b0*/  @!P1 BRA `(.L_x_9009) ;  /* 0x0000000000449947 */ /* 0x000fec0003800000 */
[----:B------:R-:W2:Y:S01]  /*d1c0*/  LDC R6, c[0x0][0x43c] ;  /* 0x00010f00ff067b82 */ /* 0x000ea20000000800 */
        /* <DEDUP_REMOVED lines=16> */
.L_x_9009:
[----:B--2---:R-:W2:Y:S01]  /*d2d0*/  LDL R2, [R1+0x4] ;  /* 0x0000040001027983 */ /* 0x004ea20000100800 */
[----:B-1----:R-:W-:Y:S01]  /*d2e0*/  IMAD R0, R18, 0x8, R17 ;  /* 0x0000000812007824 */ /* 0x002fe200078e0211 */
[----:B--2---:R-:W-:-:S04]  /*d2f0*/  SHF.L.U32 R3, R2, 0x1f, RZ ;  /* 0x0000001f02037819 */ /* 0x004fc800000006ff */
[----:B------:R-:W1:Y:S02]  /*d300*/  SYNCS.PHASECHK.TRANS64.TRYWAIT P0, [R0+URZ+0x28840], R3 ;  /* 0x02884003000075a7 */ /* 0x000e64000800017f */
[----:B-1----:R-:W-:Y:S05]  /*d310*/  @!P0 BRA `(.L_x_9010) ;  /* 0x0000003800648947 */ /* 0x002fea0003800000 */
.L_x_9101:
        /* <DEDUP_REMOVED lines=11> */
.L_x_9011:
        /* <DEDUP_REMOVED lines=14> */
[----:B------:R-:W-:Y:S01]  /*d4b0*/  USHF.L.U32 UR35, UR35, 0x7, URZ ;  /* 0x0000000723237899 */ /* 0x000fe2000800063f */
[----:B------:R-:W-:Y:S01]  /*d4c0*/  UMOV UR12, UR36 ;  /* 0x00000024000c7c82 */ /* 0x000fe20008000000 */
[----:B------:R-:W-:Y:S02]  /*d4d0*/  UMOV UR13, UR37 ;  /* 0x00000025000d7c82 */ /* 0x000fe40008000000 */
[----:B------:R-:W-:Y:S01]  /*d4e0*/  UIADD3 UR32, UR8, 0x18400, URZ ;  /* 0x0001840008207890 */ /* 0x000fe2000fffe03f */
[----:B------:R2:W-:Y:S01]  /*d4f0*/  STL [R1+0xc], R0 ;  /* 0x00000c0001007387 */ /* 0x0005e20000100800 */
[----:B------:R-:W-:Y:S01]  /*d500*/  UIADD3 UR8, UR8, 0x1c400, URZ ;  /* 0x0001c40008087890 */ /* 0x000fe2000fffe03f */
[----:B------:R-:W-:Y:S01]  /*d510*/  UMOV UR9, UR33 ;  /* 0x0000002100097c82 */ /* 0x000fe20008000000 */
[----:B------:R-:W-:-:S05]  /*d520*/  UMOV UR11, UR35 ;  /* 0x00000023000b7c82 */ /* 0x000fca0008000000 */
[----:B------:R2:W-:Y:S02]  /*d530*/  UTMALDG.4D [UR32], [UR4], desc[UR6] ;  /* 0x00000620040075b4 */ /* 0x0005e40008019000 */
[----:B------:R2:W-:Y:S02]  /*d540*/  UTMALDG.4D [UR8], [UR4], desc[UR6] ;  /* 0x00000608040075b4 */ /* 0x0005e40008019000 */
[----:B--2---:R-:W-:Y:S01]  /*d550*/  NOP ;  /* 0x0000000000007918 */ /* 0x004fe20000000000 */
.L_x_9007:
        /* <DEDUP_REMOVED lines=10> */
[----:B0-----:R-:W-:Y:S01]  /*d600*/  IMAD.U32 R4, RZ, RZ, UR4 ;  /* 0x00000004ff047e24 */ /* 0x001fe2000f8e00ff */
        /* <DEDUP_REMOVED lines=11> */
.L_x_9013:
[----:B------:R-:W-:Y:S05]  /*d6c0*/  BSYNC B6 ;  /* 0x0000000000067941 */ /* 0x000fea0003800000 */
.L_x_9012:
        /* <DEDUP_REMOVED lines=30> */
[----:B------:R-:W-:Y:S01]  /*d8b0*/  LOP3.LUT R9, R9, 0x40, RZ, 0xfc, !PT ;  /* 0x0000004009097812 */ /* 0x000fe200078efcff */
[----:B------:R-:W-:Y:S01]  /*d8c0*/  IMAD.U32 R4, RZ, RZ, UR4 ;  /* 0x00000004ff047e24 */ /* 0x000fe2000f8e00ff */
[----:B------:R-:W-:Y:S01]  /*d8d0*/  ULDC.64 UR4, c[0x0][0x2d0] ;  /* 0x0000b40000047ab9 */ /* 0x000fe20000000a00 */
        /* <DEDUP_REMOVED lines=29> */
[----:B------:R-:W-:Y:S01]  /*dab0*/  IMAD.U32 R2, RZ, RZ, UR40 ;  /* 0x00000028ff027e24 */ /* 0x000fe2000f8e00ff */
[----:B------:R-:W-:Y:S02]  /*dac0*/  ULDC UR4, c[0x0][0x288] ;  /* 0x0000a20000047ab9 */ /* 0x000fe40000000800 */
[----:B------:R-:W-:Y:S01]  /*dad0*/  IMAD R3, R7, UR4, RZ ;  /* 0x0000000407037c24 */ /* 0x000fe2000f8e02ff */
[----:B------:R-:W1:Y:S04]  /*dae0*/  SHFL.IDX PT, R6, R0, RZ, 0x181f ;  /* 0x00181fff00067589 */ /* 0x000e6800000e0000 */
[----:B------:R-:W-:Y:S01]  /*daf0*/  SHFL.IDX PT, R8, R4, 0x1, 0x181f ;  /* 0x00381f0004087f89 */ /* 0x000fe200000e0000 */
[----:B0-----:R-:W-:-:S04]  /*db00*/  LOP3.LUT R5, R5, 0x7f, RZ, 0xc0, !PT ;  /* 0x0000007f05057812 */ /* 0x001fc800078ec0ff */
[----:B------:R-:W-:-:S05]  /*db10*/  SHF.R.U32.HI R5, RZ, 0x3, R5 ;  /* 0x00000003ff057819 */ /* 0x000fca0000011605 */
[----:B------:R-:W-:-:S04]  /*db20*/  IMAD R2, R2, 0x80, R5 ;  /* 0x0000008002027824 */ /* 0x000fc800078e0205 */
[C---:B------:R-:W-:Y:S01]  /*db30*/  VIADD R5, R2.reuse, 0x10 ;  /* 0x0000001002057836 */ /* 0x040fe20000000000 */
[----:B------:R-:W-:-:S04]  /*db40*/  ISETP.GE.AND P3, PT, R2, R3, PT ;  /* 0x000000030200720c */ /* 0x000fc80003f66270 */
[----:B------:R-:W-:Y:S02]  /*db50*/  ISETP.GE.AND P2, PT, R5, R3, PT ;  /* 0x000000030500720c */ /* 0x000fe40003f46270 */
[----:B------:R-:W0:Y:S07]  /*db60*/  SHFL.IDX PT, R5, R4, RZ, 0x181f ;  /* 0x00181fff04057589 */ /* 0x000e2e00000e0000 */
[----:B-1----:R-:W-:-:S05]  /*db70*/  @!P3 LEA R6, P4, R10, R6, 0x1 ;  /* 0x000000060a06b211 */ /* 0x002fca00078808ff */
[----:B0-----:R-:W-:Y:S02]  /*db80*/  @!P3 IMAD.X R7, RZ, RZ, R5, P4 ;  /* 0x000000ffff07b224 */ /* 0x001fe400020e0605 */
[----:B------:R-:W0:Y:S04]  /*db90*/  SHFL.IDX PT, R5, R0, 0x1, 0x181f ;  /* 0x00381f0000057f89 */ /* 0x000e2800000e0000 */
[----:B-----5:R-:W-:Y:S04]  /*dba0*/  @!P3 LDGSTS.E.BYPASS.LTC128B.128 [R9+0x10400], desc[UR46][R6.64], !P1 ;  /* 0x104000000609bfae */ /* 0x020fe8000c901d6e */
[----:B------:R1:W-:Y:S01]  /*dbb0*/  @!P3 LDGSTS.E.BYPASS.LTC128B.128 [R9+0x14400], desc[UR46][R6.64+0x80], !P0 ;  /* 0x144000800609bfae */ /* 0x0003e2000c101d6e */
[----:B0-----:R-:W-:-:S05]  /*dbc0*/  @!P2 LEA R5, P4, R10, R5, 0x1 ;  /* 0x000000050a05a211 */ /* 0x001fca00078808ff */
[----:B------:R-:W-:Y:S02]  /*dbd0*/  @!P2 IMAD.X R8, RZ, RZ, R8, P4 ;  /* 0x000000ffff08a224 */ /* 0x000fe400020e0608 */
[----:B-1----:R-:W-:Y:S02]  /*dbe0*/  @!P2 IMAD.MOV.U32 R6, RZ, RZ, R5 ;  /* 0x000000ffff06a224 */ /* 0x002fe400078e0005 */
        /* <DEDUP_REMOVED lines=50> */
.L_x_9118:
        /* <DEDUP_REMOVED lines=11> */
.L_x_9016:
[----:B------:R-:W-:Y:S05]  /*dfc0*/  BSYNC B0 ;  /* 0x0000000000007941 */ /* 0x000fea0003800000 */
.L_x_9015:
[----:B------:R-:W-:Y:S01]  /*dfd0*/  NOP ;  /* 0x0000000000007918 */ /* 0x000fe20000000000 */
[----:B------:R-:W-:Y:S01]  /*dfe0*/  PLOP3.LUT P0, PT, PT, PT, PT, 0x80, 0x0 ;  /* 0x000000000000781c */ /* 0x000fe20003f0f070 */
[----:B0-----:R-:W-:-:S12]  /*dff0*/  VIADD R6, R17, 0x28800 ;  /* 0x0002880011067836 */ /* 0x001fd80000000000 */
.L_x_9017:
        /* <DEDUP_REMOVED lines=18> */
.L_x_9119:
[----:B------:R-:W-:Y:S05]  /*e120*/  BSYNC B0 ;  /* 0x0000000000007941 */ /* 0x000fea0003800000 */
.L_x_9018:
        /* <DEDUP_REMOVED lines=22> */
[----:B--2---:R-:W-:Y:S01]  /*e290*/  ISETP.NE.AND P1, PT, R2, RZ, PT ;  /* 0x000000ff0200720c */ /* 0x004fe20003f25270 */
[----:B------:R-:W-:-:S12]  /*e2a0*/  IMAD.MOV.U32 R2, RZ, RZ, R16 ;  /* 0x000000ffff027224 */ /* 0x000fd800078e0010 */
[----:B------:R-:W-:Y:S05]  /*e2b0*/  @!P1 BRA `(.L_x_9024) ;  /* 0x0000000000509947 */ /* 0x000fea0003800000 */
[----:B------:R-:W2:Y:S01]  /*e2c0*/  LDL R10, [R1+0x8] ;  /* 0x00000800010a7983 */ /* 0x000ea20000100800 */
[----:B------:R-:W0:Y:S03]  /*e2d0*/  LDC R5, c[0x0][0x43c] ;  /* 0x00010f00ff057b82 */ /* 0x000e260000000800 */
[----:B------:R-:W3:Y:S01]  /*e2e0*/  LDL R11, [R1] ;  /* 0x00000000010b7983 */ /* 0x000ee20000100800 */
[----:B------:R-:W-:Y:S01]  /*e2f0*/  IMAD.MOV.U32 R4, RZ, RZ, R7 ;  /* 0x000000ffff047224 */ /* 0x000fe200078e0007 */
        /* <DEDUP_REMOVED lines=16> */
.L_x_9024:
[----:B------:R-:W-:Y:S01]  /*e400*/  IMAD R4, R0, 0x8, R17 ;  /* 0x0000000800047824 */ /* 0x000fe200078e0211 */
[----:B0-----:R-:W-:Y:S01]  /*e410*/  SHF.L.U32 R3, R9, 0x1f, RZ ;  /* 0x0000001f09037819 */ /* 0x001fe200000006ff */
[----:B------:R-:W-:Y:S03]  /*e420*/  BSSY B1, `(.L_x_9025) ;  /* 0x0000003000017945 */ /* 0x000fe60003800000 */
[----:B------:R-:W0:Y:S02]  /*e430*/  SYNCS.PHASECHK.TRANS64.TRYWAIT P0, [R4+URZ+0x28840], R3 ;  /* 0x02884003040075a7 */ /* 0x000e24000800017f */
[----:B0-----:R-:W-:Y:S05]  /*e440*/  @!P0 BRA `(.L_x_9026) ;  /* 0x0000003000d88947 */ /* 0x001fea0003800000 */
.L_x_9120:
[----:B------:R-:W-:Y:S05]  /*e450*/  BSYNC B1 ;  /* 0x0000000000017941 */ /* 0x000fea0003800000 */
.L_x_9025:
        /* <DEDUP_REMOVED lines=12> */
.L_x_9028:
[----:B------:R-:W-:Y:S05]  /*e520*/  BSYNC B1 ;  /* 0x0000000000017941 */ /* 0x000fea0003800000 */
.L_x_9027:
        /* <DEDUP_REMOVED lines=11> */
[----:B------:R-:W-:-:S12]  /*e5e0*/  USHF.L.U32 UR11, UR11, 0x7, URZ ;  /* 0x000000070b0b7899 */ /* 0x000fd8000800063f */
.L_x_9029:
        /* <DEDUP_REMOVED lines=15> */
.L_x_9030:
        /* <DEDUP_REMOVED lines=15> */
.L_x_9121:
[----:B------:R-:W-:Y:S05]  /*e7d0*/  BSYNC B1 ;  /* 0x0000000000017941 */ /* 0x000fea0003800000 */
.L_x_9031:
        /* <DEDUP_REMOVED lines=12> */
.L_x_9034:
[----:B------:R-:W-:Y:S05]  /*e8a0*/  BSYNC B1 ;  /* 0x0000000000017941 */ /* 0x000fea0003800000 */
.L_x_9033:
[----:B------:R-:W-:Y:S01]  /*e8b0*/  R2UR UR6, R12 ;  /* 0x000000000c0672ca */ /* 0x000fe200000e0000 */
[C-C-:B0-----:R-:W-:Y:S01]  /*e8c0*/  IMAD R3, R18.reuse, 0x8, R17.reuse ;  /* 0x0000000812037824 */ /* 0x141fe200078e0211 */
[----:B------:R-:W-:Y:S01]  /*e8d0*/  R2UR UR7, R13 ;  /* 0x000000000d0772ca */ /* 0x000fe200000e0000 */
[----:B------:R-:W-:Y:S01]  /*e8e0*/  IMAD R4, R18, 0x8000, R17 ;  /* 0x0000800012047824 */ /* 0x000fe200078e0211 */
[----:B------:R-:W-:Y:S01]  /*e8f0*/  R2UR UR10, R10 ;  /* 0x000000000a0a72ca */ /* 0x000fe200000e0000 */
[----:B------:R-:W-:Y:S01]  /*e900*/  UIADD3 UR4, UP0, UR44, 0x470, URZ ;  /* 0x000004702c047890 */ /* 0x000fe2000ff1e03f */
[----:B------:R-:W-:Y:S01]  /*e910*/  PLOP3.LUT P0, PT, PT, PT, PT, 0x80, 0x0 ;  /* 0x000000000000781c */ /* 0x000fe20003f0f070 */
[----:B------:R-:W-:Y:S02]  /*e920*/  IMAD.SHL.U32 R5, R19, 0x80, RZ ;  /* 0x0000008013057824 */ /* 0x000fe400078e00ff */
[----:B------:R-:W-:Y:S01]  /*e930*/  VIADD R3, R3, 0x28850 ;  /* 0x0002885003037836 */ /* 0x000fe20000000000 */
[----:B------:R-:W-:Y:S01]  /*e940*/  UIADD3.X UR5, URZ, UR45, URZ, UP0, !UPT ;  /* 0x0000002d3f057290 */ /* 0x000fe200087fe43f */
[----:B------:R-:W-:-:S11]  /*e950*/  VIADD R10, R4, 0x400 ;  /* 0x00000400040a7836 */ /* 0x000fd60000000000 */
.L_x_9035:
        /* <DEDUP_REMOVED lines=15> */
.L_x_9036:
        /* <DEDUP_REMOVED lines=12> */
.L_x_9023:
[----:B------:R-:W-:Y:S05]  /*eb10*/  BSYNC B0 ;  /* 0x0000000000007941 */ /* 0x000fea0003800000 */
.L_x_9022:
[----:B------:R0:W-:Y:S01]  /*eb20*/  STL [R1+0x4], R9 ;  /* 0x0000040901007387 */ /* 0x0001e20000100800 */
[----:B------:R-:W-:Y:S01]  /*eb30*/  UIADD3 UR4, UR39, -0x3, URZ ;  /* 0xfffffffd27047890 */ /* 0x000fe2000fffe03f */
[----:B------:R-:W-:-:S05]  /*eb40*/  IMAD.MOV.U32 R18, RZ, RZ, R0 ;  /* 0x000000ffff127224 */ /* 0x000fca00078e0000 */
[----:B------:R-:W-:-:S07]  /*eb50*/  IMAD.U32 R0, RZ, RZ, UR4 ;  /* 0x00000004ff007e24 */ /* 0x000fce000f8e00ff */
.L_x_9021:
[----:B------:R-:W-:Y:S01]  /*eb60*/  ISETP.NE.AND P0, PT, R7, RZ, PT ;  /* 0x000000ff0700720c */ /* 0x000fe20003f05270 */
[----:B------:R-:W-:-:S12]  /*eb70*/  BSSY B0, `(.L_x_9020) ;  /* 0x000012d000007945 */ /* 0x000fd80003800000 */
[----:B------:R-:W-:Y:S05]  /*eb80*/  @!P0 BRA `(.L_x_9037) ;  /* 0x0000001000ac8947 */ /* 0x000fea0003800000 */
[----:B------:R-:W-:-:S07]  /*eb90*/  IMAD.MOV.U32 R8, RZ, RZ, R16 ;  /* 0x000000ffff087224 */ /* 0x000fce00078e0010 */
.L_x_9068:
        /* <DEDUP_REMOVED lines=10> */
[----:B-1----:R-:W-:Y:S05]  /*ec40*/  @!P1 BRA `(.L_x_9039) ;  /* 0x0000000800209947 */ /* 0x002fea0003800000 */
        /* <DEDUP_REMOVED lines=24> */
.L_x_9040:
[----:B------:R-:W-:Y:S01]  /*edd0*/  IMAD R3, R4, 0x8, R17 ;  /* 0x0000000804037824 */ /* 0x000fe200078e0211 */
[----:B------:R-:W-:Y:S01]  /*ede0*/  SHF.L.U32 R2, R5, 0x1f, RZ ;  /* 0x0000001f05027819 */ /* 0x000fe200000006ff */
[----:B------:R-:W-:Y:S03]  /*edf0*/  BSSY B2, `(.L_x_9041) ;  /* 0x0000003000027945 */ /* 0x000fe60003800000 */
[----:B------:R-:W2:Y:S02]  /*ee00*/  SYNCS.PHASECHK.TRANS64.TRYWAIT P0, [R3+URZ+0x28840], R2 ;  /* 0x02884002030075a7 */ /* 0x000ea4000800017f */
[----:B--2---:R-:W-:Y:S05]  /*ee10*/  @!P0 BRA `(.L_x_9042) ;  /* 0x00000028008c8947 */ /* 0x004fea0003800000 */
.L_x_9122:
[----:B------:R-:W-:Y:S05]  /*ee20*/  BSYNC B2 ;  /* 0x0000000000027941 */ /* 0x000fea0003800000 */
.L_x_9041:
        /* <DEDUP_REMOVED lines=12> */
.L_x_9044:
[----:B------:R-:W-:Y:S05]  /*eef0*/  BSYNC B2 ;  /* 0x0000000000027941 */ /* 0x000fea0003800000 */
.L_x_9043:
        /* <DEDUP_REMOVED lines=11> */
.L_x_9045:
        /* <DEDUP_REMOVED lines=16> */
.L_x_9046:
        /* <DEDUP_REMOVED lines=16> */
.L_x_9123:
[----:B------:R-:W-:Y:S05]  /*f1b0*/  BSYNC B2 ;  /* 0x0000000000027941 */ /* 0x000fea0003800000 */
.L_x_9047:
        /* <DEDUP_REMOVED lines=11> */
.L_x_9050:
[----:B------:R-:W-:Y:S05]  /*f270*/  BSYNC B2 ;  /* 0x0000000000027941 */ /* 0x000fea0003800000 */
.L_x_9049:
[----:B------:R-:W-:Y:S01]  /*f280*/  R2UR UR10, R12 ;  /* 0x000000000c0a72ca */ /* 0x000fe200000e0000 */
[----:B------:R-:W-:Y:S01]  /*f290*/  IMAD R18, R18, 0x8000, R17 ;  /* 0x0000800012127824 */ /* 0x000fe200078e0211 */
[----:B------:R-:W-:Y:S01]  /*f2a0*/  R2UR UR6, R10 ;  /* 0x000000000a0672ca */ /* 0x000fe200000e0000 */
[----:B------:R-:W-:Y:S01]  /*f2b0*/  UIADD3 UR4, UP0, UR44, 0x470, URZ ;  /* 0x000004702c047890 */ /* 0x000fe2000ff1e03f */
[----:B------:R-:W-:Y:S01]  /*f2c0*/  R2UR UR7, R11 ;  /* 0x000000000b0772ca */ /* 0x000fe200000e0000 */
[----:B0-----:R-:W-:Y:S01]  /*f2d0*/  IMAD.SHL.U32 R3, R19, 0x80, RZ ;  /* 0x0000008013037824 */ /* 0x001fe200078e00ff */
[----:B------:R-:W-:Y:S01]  /*f2e0*/  PLOP3.LUT P0, PT, PT, PT, PT, 0x80, 0x0 ;  /* 0x000000000000781c */ /* 0x000fe20003f0f070 */
[----:B------:R-:W-:Y:S01]  /*f2f0*/  VIADD R2, R2, 0x50 ;  /* 0x0000005002027836 */ /* 0x000fe20000000000 */
[----:B------:R-:W-:Y:S01]  /*f300*/  UIADD3.X UR5, URZ, UR45, URZ, UP0, !UPT ;  /* 0x0000002d3f057290 */ /* 0x000fe200087fe43f */
[----:B------:R-:W-:-:S11]  /*f310*/  VIADD R9, R18, 0x400 ;  /* 0x0000040012097836 */ /* 0x000fd60000000000 */
.L_x_9051:
        /* <DEDUP_REMOVED lines=15> */
.L_x_9052:
        /* <DEDUP_REMOVED lines=12> */
.L_x_9039:
[----:B------:R-:W-:Y:S05]  /*f4d0*/  BSYNC B1 ;  /* 0x0000000000017941 */ /* 0x000fea0003800000 */
.L_x_9038:
        /* <DEDUP_REMOVED lines=34> */
.L_x_9055:
[----:B------:R-:W-:Y:S01]  /*f700*/  IMAD R2, R18, 0x8, R17 ;  /* 0x0000000812027824 */ /* 0x000fe200078e0211 */
[----:B------:R-:W-:Y:S01]  /*f710*/  SHF.L.U32 R3, R10, 0x1f, RZ ;  /* 0x0000001f0a037819 */ /* 0x000fe200000006ff */
[----:B------:R-:W-:Y:S03]  /*f720*/  BSSY B2, `(.L_x_9056) ;  /* 0x0000003000027945 */ /* 0x000fe60003800000 */
[----:B------:R-:W3:Y:S02]  /*f730*/  SYNCS.PHASECHK.TRANS64.TRYWAIT P0, [R2+URZ+0x28840], R3 ;  /* 0x02884003020075a7 */ /* 0x000ee4000800017f */
[----:B---3--:R-:W-:Y:S05]  /*f740*/  @!P0 BRA `(.L_x_9057) ;  /* 0x0000002000688947 */ /* 0x008fea0003800000 */
.L_x_9124:
[----:B------:R-:W-:Y:S05]  /*f750*/  BSYNC B2 ;  /* 0x0000000000027941 */ /* 0x000fea0003800000 */
.L_x_9056:
        /* <DEDUP_REMOVED lines=12> */
.L_x_9059:
[----:B------:R-:W-:Y:S05]  /*f820*/  BSYNC B2 ;  /* 0x0000000000027941 */ /* 0x000fea0003800000 */
.L_x_9058:
        /* <DEDUP_REMOVED lines=8> */
[----:B------:R-:W-:Y:S01]  /*f8b0*/  IMAD.SHL.U32 R9, R7, 0x80, RZ ;  /* 0x0000008007097824 */ /* 0x000fe200078e00ff */
[----:B------:R-:W-:Y:S01]  /*f8c0*/  UMOV UR6, 0x0 ;  /* 0x0000000000067882 */ /* 0x000fe20000000000 */
[----:B-1----:R-:W-:Y:S01]  /*f8d0*/  VIADD R10, R2, 0x18400 ;  /* 0x00018400020a7836 */ /* 0x002fe20000000000 */
[----:B------:R-:W-:-:S09]  /*f8e0*/  UMOV UR7, 0x14f00000 ;  /* 0x14f0000000077882 */ /* 0x000fd20000000000 */
.L_x_9060:
        /* <DEDUP_REMOVED lines=16> */
.L_x_9061:
        /* <DEDUP_REMOVED lines=11> */
[----:B------:R-:W-:Y:S01]  /*faa0*/  BSSY B2, `(.L_x_9062) ;  /* 0x0000004000027945 */ /* 0x000fe20003800000 */
[----:B------:R-:W-:-:S04]  /*fab0*/  LEA R2, R4, R6, 0x3 ;  /* 0x0000000604027211 */ /* 0x000fc800078e18ff */
[----:B------:R-:W0:Y:S02]  /*fac0*/  SYNCS.PHASECHK.TRANS64.TRYWAIT P0, [R2+URZ+0x60], R5 ;  /* 0x00006005020075a7 */ /* 0x000e24000800017f */
[----:B0-----:R-:W-:Y:S05]  /*fad0*/  @!P0 BRA `(.L_x_9063) ;  /* 0x0000001c00988947 */ /* 0x001fea0003800000 */
.L_x_9125:
[----:B------:R-:W-:Y:S05]  /*fae0*/  BSYNC B2 ;  /* 0x0000000000027941 */ /* 0x000fea0003800000 */
.L_x_9062:
        /* <DEDUP_REMOVED lines=11> */
.L_x_9065:
[----:B------:R-:W-:Y:S05]  /*fba0*/  BSYNC B2 ;  /* 0x0000000000027941 */ /* 0x000fea0003800000 */
.L_x_9064:
[----:B------:R-:W-:Y:S01]  /*fbb0*/  R2UR UR10, R12 ;  /* 0x000000000c0a72ca */ /* 0x000fe200000e0000 */
[----:B------:R-:W-:Y:S01]  /*fbc0*/  IMAD R4, R4, 0x8000, R17 ;  /* 0x0000800004047824 */ /* 0x000fe200078e0211 */
[----:B------:R-:W-:Y:S01]  /*fbd0*/  R2UR UR6, R10 ;  /* 0x000000000a0672ca */ /* 0x000fe200000e0000 */
[----:B------:R-:W-:Y:S01]  /*fbe0*/  UIADD3 UR4, UP0, UR44, 0x470, URZ ;  /* 0x000004702c047890 */ /* 0x000fe2000ff1e03f */
[----:B------:R-:W-:Y:S01]  /*fbf0*/  R2UR UR7, R11 ;  /* 0x000000000b0772ca */ /* 0x000fe200000e0000 */
[----:B------:R-:W-:Y:S01]  /*fc00*/  IMAD.SHL.U32 R3, R19, 0x80, RZ ;  /* 0x0000008013037824 */ /* 0x000fe200078e00ff */
[----:B------:R-:W-:Y:S01]  /*fc10*/  PLOP3.LUT P0, PT, PT, PT, PT, 0x80, 0x0 ;  /* 0x000000000000781c */ /* 0x000fe20003f0f070 */
[----:B0-----:R-:W-:Y:S01]  /*fc20*/  VIADD R2, R2, 0x50 ;  /* 0x0000005002027836 */ /* 0x001fe20000000000 */
[----:B------:R-:W-:Y:S01]  /*fc30*/  UIADD3.X UR5, URZ, UR45, URZ, UP0, !UPT ;  /* 0x0000002d3f057290 */ /* 0x000fe200087fe43f */
[----:B------:R-:W-:-:S11]  /*fc40*/  VIADD R5, R4, 0x400 ;  /* 0x0000040004057836 */ /* 0x000fd60000000000 */
.L_x_9066:
        /* <DEDUP_REMOVED lines=15> */
.L_x_9067:
        /* <DEDUP_REMOVED lines=12> */
.L_x_9054:
[----:B------:R-:W-:Y:S05]  /*fe00*/  BSYNC B1 ;  /* 0x0000000000017941 */ /* 0x000fea0003800000 */
.L_x_9053:
[C---:B------:R-:W-:Y:S01]  /*fe10*/  ISETP.GT.AND P0, PT, R0.reuse, 0x1, PT ;  /* 0x000000010000780c */ /* 0x040fe20003f04270 */
[----:B------:R-:W-:-:S12]  /*fe20*/  VIADD R0, R0, 0xfffffffe ;  /* 0xfffffffe00007836 */ /* 0x000fd80000000000 */
[----:B------:R-:W-:Y:S05]  /*fe30*/  @P0 BRA `(.L_x_9068) ;  /* 0xffffffec00580947 */ /* 0x000fea000383ffff */
.L_x_9037:
[----:B------:R-:W-:Y:S05]  /*fe40*/  BSYNC B0 ;  /* 0x0000000000007941 */ /* 0x000fea0003800000 */
.L_x_9020:
[----:B0-----:R-:W0:Y:S01]  /*fe50*/  S2R R0, SR_TID.X ;  /* 0x0000000000007919 */ /* 0x001e220000002100 */
[----:B------:R-:W-:Y:S01]  /*fe60*/  BSSY B0, `(.L_x_9069) ;  /* 0x0000011000007945 */ /* 0x000fe20003800000 */
[----:B0-----:R-:W-:-:S04]  /*fe70*/  LOP3.LUT R6, R0, 0x7f, RZ, 0xc0, !PT ;  /* 0x0000007f00067812 */ /* 0x001fc800078ec0ff */
[----:B------:R-:W-:-:S13]  /*fe80*/  ISETP.NE.AND P1, PT, R6, RZ, PT ;  /* 0x000000ff0600720c */ /* 0x000fda0003f25270 */
[----:B------:R-:W-:Y:S05]  /*fe90*/  @P1 BRA `(.L_x_9070) ;  /* 0x0000000000341947 */ /* 0x000fea0003800000 */
[----:B------:R-:W0:Y:S01]  /*fea0*/  S2R R5, SR_LANEID ;  /* 0x0000000000057919 */ /* 0x000e220000000000 */
[----:B------:R-:W-:Y:S01]  /*feb0*/  VOTEU.ANY UR4, UPT, PT ;  /* 0x0000000000047886 */ /* 0x000fe200038e0100 */
[----:B------:R-:W2:Y:S01]  /*fec0*/  LDC.64 R2, c[0x0][0xc80] ;  /* 0x00032000ff027b82 */ /* 0x000ea20000000a00 */
[----:B------:R-:W0:Y:S02]  /*fed0*/  FLO.U32 R0, UR4 ;  /* 0x0000000400007d00 */ /* 0x000e2400080e0000 */
[----:B0-----:R-:W-:-:S06]  /*fee0*/  ISETP.EQ.U32.AND P0, PT, R0, R5, PT ;  /* 0x000000050000720c */ /* 0x001fcc0003f02070 */
[----:B------:R-:W2:Y:S07]  /*fef0*/  POPC R5, UR4 ;  /* 0x0000000400057d09 */ /* 0x000eae0008000000 */
[----:B--2---:R-:W2:Y:S01]  /*ff00*/  @P0 ATOMG.E.ADD.STRONG.GPU PT, R3, desc[UR46][R2.64], R5 ;  /* 0x00000005020309a8 */ /* 0x004ea200081ee1ee */
[----:B------:R-:W0:Y:S02]  /*ff10*/  S2R R4, SR_LTMASK ;  /* 0x0000000000047919 */ /* 0x000e240000003900 */
[----:B0-----:R-:W-:-:S04]  /*ff20*/  LOP3.LUT R4, R4, UR4, RZ, 0xc0, !PT ;  /* 0x0000000404047c12 */ /* 0x001fc8000f8ec0ff */
[----:B------:R-:W0:Y:S01]  /*ff30*/  POPC R7, R4 ;  /* 0x0000000400077309 */ /* 0x000e220000000000 */
[----:B--2---:R-:W0:Y:S02]  /*ff40*/  SHFL.IDX PT, R0, R3, R0, 0x1f ;  /* 0x00001f0003007589 */ /* 0x004e2400000e0000 */
[----:B0-----:R-:W-:-:S05]  /*ff50*/  IADD3 R0, R0, UR41, R7 ;  /* 0x0000002900007c10 */ /* 0x001fca000fffe007 */
[----:B------:R0:W-:Y:S02]  /*ff60*/  STL [R1+0x18], R0 ;  /* 0x0000180001007387 */ /* 0x0001e40000100800 */
.L_x_9070:
[----:B------:R-:W-:Y:S05]  /*ff70*/  BSYNC B0 ;  /* 0x0000000000007941 */ /* 0x000fea0003800000 */
.L_x_9069:
        /* <DEDUP_REMOVED lines=11> */
.L_x_9126:
[----:B------:R-:W-:Y:S05]  /*10030*/  BSYNC B1 ;  /* 0x0000000000017941 */ /* 0x000fea0003800000 */
.L_x_9073:
        /* <DEDUP_REMOVED lines=9> */
.L_x_9076:
[----:B------:R-:W-:Y:S05]  /*100d0*/  BSYNC B1 ;  /* 0x0000000000017941 */ /* 0x000fea0003800000 */
.L_x_9075:
[----:B0-----:R-:W-:Y:S01]  /*100e0*/  IMAD R0, R18, 0x8000, R17 ;  /* 0x0000800012007824 */ /* 0x001fe200078e0211 */
[----:B------:R-:W-:Y:S01]  /*100f0*/  UIADD3 UR4, UP0, UR44, 0x470, URZ ;  /* 0x000004702c047890 */ /* 0x000fe2000ff1e03f */
[----:B------:R-:W-:Y:S01]  /*10100*/  VIADD R2, R3, 0x28850 ;  /* 0x0002885003027836 */ /* 0x000fe20000000000 */
[----:B------:R-:W-:Y:S01]  /*10110*/  PLOP3.LUT P0, PT, PT, PT, PT, 0x80, 0x0 ;  /* 0x000000000000781c */ /* 0x000fe20003f0f070 */
[----:B------:R-:W-:Y:S01]  /*10120*/  IMAD.SHL.U32 R19, R19, 0x80, RZ ;  /* 0x0000008013137824 */ /* 0x000fe200078e00ff */
[----:B------:R-:W-:Y:S01]  /*10130*/  UIADD3.X UR5, URZ, UR45, URZ, UP0, !UPT ;  /* 0x0000002d3f057290 */ /* 0x000fe200087fe43f */
[----:B------:R-:W-:Y:S01]  /*10140*/  VIADD R3, R0, 0x400 ;  /* 0x0000040000037836 */ /* 0x000fe20000000000 */
[----:B------:R-:W-:Y:S01]  /*10150*/  UMOV UR6, 0x0 ;  /* 0x0000000000067882 */ /* 0x000fe20000000000 */
[----:B------:R-:W-:Y:S01]  /*10160*/  UMOV UR7, 0x14f00000 ;  /* 0x14f0000000077882 */ /* 0x000fe20000000000 */
[----:B------:R-:W-:-:S08]  /*10170*/  UMOV UR10, URZ ;  /* 0x0000003f000a7c82 */ /* 0x000fd00008000000 */
.L_x_9077:
        /* <DEDUP_REMOVED lines=15> */
.L_x_9078:
        /* <DEDUP_REMOVED lines=10> */
.L_x_9072:
[----:B------:R-:W-:Y:S05]  /*10310*/  BSYNC B0 ;  /* 0x0000000000007941 */ /* 0x000fea0003800000 */
.L_x_9071:
[----:B------:R-:W2:Y:S01]  /*10320*/  LDL.LU R3, [R1+0x4] ;  /* 0x0000040001037983 */ /* 0x000ea20000300800 */
[----:B------:R-:W-:-:S05]  /*10330*/  VIADD R18, R18, 0x1 ;  /* 0x0000000112127836 */ /* 0x000fca0000000000 */
[----:B------:R-:W-:-:S04]  /*10340*/  ISETP.NE.AND P0, PT, R18, 0x2, PT ;  /* 0x000000021200780c */ /* 0x000fc80003f05270 */
[----:B------:R-:W-:Y:S02]  /*10350*/  SEL R0, RZ, 0x1, P0 ;  /* 0x00000001ff007807 */ /* 0x000fe40000000000 */
[----:B------:R-:W-:Y:S02]  /*10360*/  SEL R18, R18, RZ, P0 ;  /* 0x000000ff12127207 */ /* 0x000fe40000000000 */
[----:B--2---:R-:W-:-:S05]  /*10370*/  LOP3.LUT R3, R3, R0, RZ, 0x3c, !PT ;  /* 0x0000000003037212 */ /* 0x004fca00078e3cff */
[----:B------:R0:W-:Y:S02]  /*10380*/  STL [R1+0x4], R3 ;  /* 0x0000040301007387 */ /* 0x0001e40000100800 */
.L_x_9000:
[----:B------:R-:W-:Y:S05]  /*10390*/  BSYNC B7 ;  /* 0x0000000000077941 */ /* 0x000fea0003800000 */
.L_x_8998:
[----:B--2---:R-:W2:Y:S04]  /*103a0*/  LDL R0, [R1+0x20] ;  /* 0x0000200001007983 */ /* 0x004ea80000100800 */
[----:B0-----:R0:W5:Y:S01]  /*103b0*/  LDL R2, [R1+0x18] ;  /* 0x0000180001027983 */ /* 0x0011620000100800 */
        /* <DEDUP_REMOVED lines=12> */
.L_x_9079:
[----:B------:R-:W-:-:S03]  /*10480*/  UMOV UR4, 0xffffffff ;  /* 0xffffffff00047882 */ /* 0x000fc60000000000 */
[----:B------:R-:W-:Y:S05]  /*10490*/  BRA.DIV UR4, `(.L_x_9081) ;  /* 0x0000001604507947 */ /* 0x000fea000b800000 */
[----:B-----5:R0:W2:Y:S02]  /*104a0*/  SHFL.IDX PT, R14, R2, RZ, 0x1f ;  /* 0x00001fff020e7589 */ /* 0x0200a400000e0000 */
.L_x_9129:
[----:B------:R-:W3:Y:S01]  /*104b0*/  @!P1 S2R R3, SR_CgaCtaId ;  /* 0x0000000000039919 */ /* 0x000ee20000008800 */
[----:B------:R-:W-:Y:S05]  /*104c0*/  WARPSYNC.ALL ;  /* 0x0000000000007948 */ /* 0x000fea0003800000 */
[----:B------:R-:W-:Y:S01]  /*104d0*/  BAR.SYNC.DEFER_BLOCKING 0x4, 0x180 ;  /* 0x0106000000007b1d */ /* 0x000fe20000010000 */
[----:B------:R-:W-:-:S05]  /*104e0*/  @!P1 MOV R0, 0x400 ;  /* 0x0000040000009802 */ /* 0x000fca0000000f00 */
[----:B--2---:R2:W-:Y:S01]  /*104f0*/  STL [R1+0x18], R14 ;  /* 0x0000180e01007387 */ /* 0x0045e20000100800 */
[----:B---3--:R-:W-:-:S05]  /*10500*/  @!P1 LEA R17, R3, R0, 0x18 ;  /* 0x0000000003119211 */ /* 0x008fca00078ec0ff */
[----:B------:R2:W-:Y:S01]  /*10510*/  @!P1 STS [R17+0x288d0], R2 ;  /* 0x0288d00211009388 */ /* 0x0005e20000000800 */
[----:B------:R-:W-:Y:S06]  /*10520*/  BAR.ARV 0x5, 0x180 ;  /* 0x0146000000007b1d */ /* 0x000fec0000002000 */
.L_x_9080:
[----:B------:R-:W3:Y:S01]  /*10530*/  LDL R0, [R1+0x18] ;  /* 0x0000180001007983 */ /* 0x000ee20000100800 */
[----:B------:R-:W-:Y:S02]  /*10540*/  ULDC UR4, c[0x0][0xc38] ;  /* 0x00030e0000047ab9 */ /* 0x000fe40000000800 */
[----:B---3--:R-:W-:-:S13]  /*10550*/  ISETP.GE.AND P0, PT, R0, UR4, PT ;  /* 0x0000000400007c0c */ /* 0x008fda000bf06270 */
[----:B------:R-:W-:Y:S05]  /*10560*/  @!P0 BRA `(.L_x_9082) ;  /* 0xffffffc000248947 */ /* 0x000fea000383ffff */
.L_x_8995:
[----:B-1----:R-:W3:Y:S01]  /*10570*/  LDL.LU R0, [R1+0x1c] ;  /* 0x00001c0001007983 */ /* 0x002ee20000300800 */
[----:B------:R-:W-:Y:S01]  /*10580*/  BSSY B0, `(.L_x_9083) ;  /* 0x000000b000007945 */ /* 0x000fe20003800000 */
[----:B------:R-:W1:Y:S01]  /*10590*/  S2R R5, SR_CgaCtaId ;  /* 0x0000000000057919 */ /* 0x000e620000008800 */
[----:B---3--:R-:W-:-:S05]  /*105a0*/  VIADD R0, R0, 0x1 ;  /* 0x0000000100007836 */ /* 0x008fca0000000000 */
[----:B0-2---:R-:W-:-:S04]  /*105b0*/  LEA.HI R2, R0, R0, RZ, 0x1 ;  /* 0x0000000000027211 */ /* 0x005fc800078f08ff */
[----:B------:R-:W-:-:S05]  /*105c0*/  LOP3.LUT R3, R2, 0xfffffffe, RZ, 0xc0, !PT ;  /* 0xfffffffe02037812 */ /* 0x000fca00078ec0ff */
[----:B------:R-:W-:Y:S01]  /*105d0*/  IMAD.IADD R3, R0, 0x1, -R3 ;  /* 0x0000000100037824 */ /* 0x000fe200078e0a03 */
[----:B------:R-:W-:-:S04]  /*105e0*/  MOV R0, 0x400 ;  /* 0x0000040000007802 */ /* 0x000fc80000000f00 */
[----:B-1----:R-:W-:Y:S02]  /*105f0*/  LEA R0, R5, R0, 0x18 ;  /* 0x0000000005007211 */ /* 0x002fe400078ec0ff */
[----:B------:R-:W-:-:S04]  /*10600*/  SHF.L.U32 R3, R3, 0x1f, RZ ;  /* 0x0000001f03037819 */ /* 0x000fc800000006ff */
[----:B------:R-:W0:Y:S02]  /*10610*/  SYNCS.PHASECHK.TRANS64.TRYWAIT P0, [R0+URZ+0x28820], R3 ;  /* 0x02882003000075a7 */ /* 0x000e24000800017f */
[----:B0-----:R-:W-:Y:S05]  /*10620*/  @!P0 BRA `(.L_x_9084) ;  /* 0x0000001400148947 */ /* 0x001fea0003800000 */
.L_x_9130:
[----:B------:R-:W-:Y:S05]  /*10630*/  BSYNC B0 ;  /* 0x0000000000007941 */ /* 0x000fea0003800000 */
.L_x_9083:
[----:B------:R-:W-:-:S03]  /*10640*/  UMOV UR4, 0xffffffff ;  /* 0xffffffff00047882 */ /* 0x000fc60000000000 */
[----:B------:R-:W-:Y:S05]  /*10650*/  BRA.DIV UR4, `(.L_x_9085) ;  /* 0x00000016041c7947 */ /* 0x000fea000b800000 */
[----:B------:R-:W1:Y:S02]  /*10660*/  S2R R2, SR_TID.X ;  /* 0x0000000000027919 */ /* 0x000e640000002100 */
[----:B-1----:R-:W-:-:S04]  /*10670*/  SHF.R.U32.HI R2, RZ, 0x5, R2 ;  /* 0x00000005ff027819 */ /* 0x002fc80000011602 */
[----:B------:R-:W-:-:S05]  /*10680*/  LOP3.LUT R2, R2, 0x3, RZ, 0xc0, !PT ;  /* 0x0000000302027812 */ /* 0x000fca00078ec0ff */
[----:B------:R1:W2:Y:S02]  /*10690*/  SHFL.IDX PT, R14, R2, RZ, 0x1f ;  /* 0x00001fff020e7589 */ /* 0x0002a400000e0000 */
.L_x_9133:
[----:B--2---:R-:W-:Y:S01]  /*106a0*/  ISETP.NE.AND P0, PT, R14, RZ, PT ;  /* 0x000000ff0e00720c */ /* 0x004fe20003f05270 */
[----:B------:R-:W-:-:S12]  /*106b0*/  BSSY B0, `(.L_x_9086) ;  /* 0x0000025000007945 */ /* 0x000fd80003800000 */
[----:B------:R-:W-:Y:S05]  /*106c0*/  @P0 BRA `(.L_x_9087) ;  /* 0x00000000008c0947 */ /* 0x000fea0003800000 */
[----:B------:R-:W-:-:S03]  /*106d0*/  UMOV UR4, 0xffffffff ;  /* 0xffffffff00047882 */ /* 0x000fc60000000000 */
[----:B------:R-:W-:Y:S05]  /*106e0*/  BRA.DIV UR4, `(.L_x_9088) ;  /* 0x00000016042c7947 */ /* 0x000fea000b800000 */
[----:B------:R-:W-:-:S13]  /*106f0*/  ELECT P6, URZ, PT ;  /* 0x00000000003f782f */ /* 0x000fda00038c0000 */
.L_x_9136:
[----:B------:R-:W-:Y:S05]  /*10700*/  @!P6 BRA `(.L_x_9087) ;  /* 0x00000000007ce947 */ /* 0x000fea0003800000 */
[----:B------:R-:W-:-:S06]  /*10710*/  ULOP3.LUT UR4, UR38, 0x2, URZ, 0xfc, !UPT ;  /* 0x0000000226047892 */ /* 0x000fcc000f8efc3f */
[----:B-1----:R-:W-:-:S05]  /*10720*/  IMAD.U32 R2, RZ, RZ, UR4 ;  /* 0x00000004ff027e24 */ /* 0x002fca000f8e00ff */
[----:B------:R-:W-:-:S13]  /*10730*/  ISETP.NE.AND P2, PT, R2, 0x3, PT ;  /* 0x000000030200780c */ /* 0x000fda0003f45270 */
[----:B------:R-:W-:Y:S05]  /*10740*/  @!P2 BRA `(.L_x_9089) ;  /* 0x000000000004a947 */ /* 0x000fea0003800000 */
[----:B------:R-:W-:Y:S01]  /*10750*/  BPT.TRAP 0x1 ;  /* 0x000000040000795c */ /* 0x000fe20000300000 */
.L_x_9089:
        /* <DEDUP_REMOVED lines=13> */
.L_x_9137:
[----:B------:R-:W1:Y:S02]  /*10830*/  SYNCS.PHASECHK.TRANS64.TRYWAIT P0, [R3+URZ], R2 ;  /* 0x00000002030075a7 */ /* 0x000e64000800017f */
[----:B-1----:R-:W-:Y:S05]  /*10840*/  @!P0 BRA `(.L_x_9091) ;  /* 0x0000001400088947 */ /* 0x002fea0003800000 */
.L_x_9138:
[----:B------:R-:W-:Y:S05]  /*10850*/  @!P2 BRA `(.L_x_9092) ;  /* 0x000000000004a947 */ /* 0x000fea0003800000 */
[----:B------:R-:W-:Y:S01]  /*10860*/  BPT.TRAP 0x1 ;  /* 0x000000040000795c */ /* 0x000fe20000300000 */
.L_x_9092:
[----:B-1----:R-:W-:-:S04]  /*10870*/  VIADD R3, R0, 0x28860 ;  /* 0x0002886000037836 */ /* 0x002fc80000000000 */
[----:B------:R-:W-:-:S04]  /*10880*/  IMAD R18, R18, 0x8, R3 ;  /* 0x0000000812127824 */ /* 0x000fc800078e0203 */
[----:B------:R-:W1:Y:S02]  /*10890*/  SYNCS.PHASECHK.TRANS64.TRYWAIT P0, [R18+URZ], R5 ;  /* 0x00000005120075a7 */ /* 0x000e64000800017f */
[----:B-1----:R-:W-:Y:S05]  /*108a0*/  @!P0 BRA `(.L_x_9093) ;  /* 0x0000001400048947 */ /* 0x002fea0003800000 */
.L_x_9139:
[----:B------:R-:W-:-:S07]  /*108b0*/  IMAD R3, R4, 0x8, R3 ;  /* 0x0000000804037824 */ /* 0x000fce00078e0203 */
.L_x_9094:
[----:B--2---:R2:W3:Y:S02]  /*108c0*/  SYNCS.PHASECHK.TRANS64.TRYWAIT P0, [R3+URZ], R2 ;  /* 0x00000002030075a7 */ /* 0x0044e4000800017f */
[----:B---3--:R-:W-:Y:S05]  /*108d0*/  @!P0 NANOSLEEP.SYNCS 0x989680 ;  /* 0x009896800000895d */ /* 0x008fea0003900000 */
[----:B------:R-:W3:Y:S02]  /*108e0*/  @!P0 SYNCS.PHASECHK.TRANS64 P0, [R3+URZ], R2 ;  /* 0x00000002030085a7 */ /* 0x000ee4000800007f */
[----:B---3--:R-:W-:Y:S05]  /*108f0*/  @!P0 BRA `(.L_x_9094) ;  /* 0xfffffffc00f08947 */ /* 0x008fea000383ffff */
.L_x_9087:
[----:B------:R-:W-:Y:S05]  /*10900*/  BSYNC B0 ;  /* 0x0000000000007941 */ /* 0x000fea0003800000 */
.L_x_9086:
[----:B------:R-:W-:Y:S05]  /*10910*/  EXIT ;  /* 0x000000000000794d */ /* 0x000fea0003800000 */
.L_x_8948:
[----:B0-----:R-:W-:-:S04]  /*10920*/  IMAD.U32 R3, RZ, RZ, UR41 ;  /* 0x00000029ff037e24 */ /* 0x001fc8000f8e00ff */
[----:B------:R0:W1:Y:S03]  /*10930*/  SYNCS.PHASECHK.TRANS64.TRYWAIT P1, [R3+URZ+0x28800], R0 ;  /* 0x02880000030075a7 */ /* 0x000066000802017f */
[----:B-1----:R-:W-:Y:S05]  /*10940*/  @!P1 NANOSLEEP.SYNCS 0x989680 ;  /* 0x009896800000995d */ /* 0x002fea0003900000 */
[----:B------:R-:W1:Y:S02]  /*10950*/  @!P1 SYNCS.PHASECHK.TRANS64 P1, [R3+URZ+0x28800], R0 ;  /* 0x02880000030095a7 */ /* 0x000e64000802007f */
[----:B-1----:R-:W-:Y:S05]  /*10960*/  @!P1 BRA `(.L_x_8948) ;  /* 0xfffffffc00ec9947 */ /* 0x002fea000383ffff */
[----:B------:R-:W-:Y:S05]  /*10970*/  BRA `(.L_x_9095) ;  /* 0xffffff0c005c7947 */ /* 0x000fea000383ffff */
.L_x_8952:
[----:B-1----:R1:W2:Y:S02]  /*10980*/  SYNCS.PHASECHK.TRANS64.TRYWAIT P2, [R0+URZ+0x28830], R3 ;  /* 0x02883003000075a7 */ /* 0x0022a4000804017f */
[----:B--2---:R-:W-:Y:S05]  /*10990*/  @!P2 NANOSLEEP.SYNCS 0x989680 ;  /* 0x009896800000a95d */ /* 0x004fea0003900000 */
[----:B------:R-:W2:Y:S02]  /*109a0*/  @!P2 SYNCS.PHASECHK.TRANS64 P2, [R0+URZ+0x28830], R3 ;  /* 0x028830030000a5a7 */ /* 0x000ea4000804007f */
[----:B--2---:R-:W-:Y:S05]  /*109b0*/  @!P2 BRA `(.L_x_8952) ;  /* 0xfffffffc00f0a947 */ /* 0x004fea000383ffff */
[----:B------:R-:W-:Y:S05]  /*109c0*/  BRA `(.L_x_8951) ;  /* 0xffffff0c00807947 */ /* 0x000fea000383ffff */
.L_x_8957:
[----:B-1----:R-:W-:-:S04]  /*109d0*/  IMAD.U32 R7, RZ, RZ, UR6 ;  /* 0x00000006ff077e24 */ /* 0x002fc8000f8e00ff */
[----:B------:R1:W2:Y:S03]  /*109e0*/  SYNCS.PHASECHK.TRANS64.TRYWAIT P3, [R7+URZ+0x28830], R4 ;  /* 0x02883004070075a7 */ /* 0x0002a6000806017f */
[----:B--2---:R-:W-:Y:S05]  /*109f0*/  @!P3 NANOSLEEP.SYNCS 0x989680 ;  /* 0x009896800000b95d */ /* 0x004fea0003900000 */
[----:B------:R-:W2:Y:S02]  /*10a00*/  @!P3 SYNCS.PHASECHK.TRANS64 P3, [R7+URZ+0x28830], R4 ;  /* 0x028830040700b5a7 */ /* 0x000ea4000806007f */
[----:B--2---:R-:W-:Y:S05]  /*10a10*/  @!P3 BRA `(.L_x_8957) ;  /* 0xfffffffc00ecb947 */ /* 0x004fea000383ffff */
[----:B------:R-:W-:Y:S05]  /*10a20*/  BRA `(.L_x_8954) ;  /* 0xffffff3800ac7947 */ /* 0x000fea000383ffff */
.L_x_8961:
[----:B-1----:R-:W-:-:S04]  /*10a30*/  IMAD.U32 R7, RZ, RZ, UR6 ;  /* 0x00000006ff077e24 */ /* 0x002fc8000f8e00ff */
[----:B------:R1:W2:Y:S03]  /*10a40*/  SYNCS.PHASECHK.TRANS64.TRYWAIT P3, [R7+URZ+0x28850], R4 ;  /* 0x02885004070075a7 */ /* 0x0002a6000806017f */
[----:B--2---:R-:W-:Y:S05]  /*10a50*/  @!P3 NANOSLEEP.SYNCS 0x989680 ;  /* 0x009896800000b95d */ /* 0x004fea0003900000 */
[----:B------:R-:W2:Y:S02]  /*10a60*/  @!P3 SYNCS.PHASECHK.TRANS64 P3, [R7+URZ+0x28850], R4 ;  /* 0x028850040700b5a7 */ /* 0x000ea4000806007f */
[----:B--2---:R-:W-:Y:S05]  /*10a70*/  @!P3 BRA `(.L_x_8961) ;  /* 0xfffffffc00ecb947 */ /* 0x004fea000383ffff */
[----:B------:R-:W-:Y:S05]  /*10a80*/  BRA `(.L_x_8958) ;  /* 0xffffff3c006c7947 */ /* 0x000fea000383ffff */
.L_x_8967:
[----:B-1----:R-:W-:-:S04]  /*10a90*/  IMAD.U32 R5, RZ, RZ, UR6 ;  /* 0x00000006ff057e24 */ /* 0x002fc8000f8e00ff */
[----:B------:R1:W2:Y:S03]  /*10aa0*/  SYNCS.PHASECHK.TRANS64.TRYWAIT P2, [R5+URZ+0x28830], R4 ;  /* 0x02883004050075a7 */ /* 0x0002a6000804017f */
[----:B--2---:R-:W-:Y:S05]  /*10ab0*/  @!P2 NANOSLEEP.SYNCS 0x989680 ;  /* 0x009896800000a95d */ /* 0x004fea0003900000 */
[----:B------:R-:W2:Y:S02]  /*10ac0*/  @!P2 SYNCS.PHASECHK.TRANS64 P2, [R5+URZ+0x28830], R4 ;  /* 0x028830040500a5a7 */ /* 0x000ea4000804007f */
[----:B--2---:R-:W-:Y:S05]  /*10ad0*/  @!P2 BRA `(.L_x_8967) ;  /* 0xfffffffc00eca947 */ /* 0x004fea000383ffff */
[----:B------:R-:W-:Y:S05]  /*10ae0*/  BRA `(.L_x_8964) ;  /* 0xffffff6800d47947 */ /* 0x000fea000383ffff */
.L_x_8971:
[----:B-1----:R-:W-:-:S04]  /*10af0*/  IMAD.U32 R5, RZ, RZ, UR6 ;  /* 0x00000006ff057e24 */ /* 0x002fc8000f8e00ff */
[----:B------:R1:W2:Y:S03]  /*10b00*/  SYNCS.PHASECHK.TRANS64.TRYWAIT P2, [R5+URZ+0x28850], R4 ;  /* 0x02885004050075a7 */ /* 0x0002a6000804017f */
[----:B--2---:R-:W-:Y:S05]  /*10b10*/  @!P2 NANOSLEEP.SYNCS 0x989680 ;  /* 0x009896800000a95d */ /* 0x004fea0003900000 */
[----:B------:R-:W2:Y:S02]  /*10b20*/  @!P2 SYNCS.PHASECHK.TRANS64 P2, [R5+URZ+0x28850], R4 ;  /* 0x028850040500a5a7 */ /* 0x000ea4000804007f */
[----:B--2---:R-:W-:Y:S05]  /*10b30*/  @!P2 BRA `(.L_x_8971) ;  /* 0xfffffffc00eca947 */ /* 0x004fea000383ffff */
[----:B------:R-:W-:Y:S05]  /*10b40*/  BRA `(.L_x_8968) ;  /* 0xffffff6c00947947 */ /* 0x000fea000383ffff */
.L_x_8976:
[----:B-1----:R-:W-:-:S04]  /*10b50*/  IMAD.U32 R6, RZ, RZ, UR5 ;  /* 0x00000005ff067e24 */ /* 0x002fc8000f8e00ff */
[----:B------:R1:W2:Y:S03]  /*10b60*/  SYNCS.PHASECHK.TRANS64.TRYWAIT P0, [R6+URZ+0x28850], R5 ;  /* 0x02885005060075a7 */ /* 0x0002a6000800017f */
[----:B--2---:R-:W-:Y:S05]  /*10b70*/  @!P0 NANOSLEEP.SYNCS 0x989680 ;  /* 0x009896800000895d */ /* 0x004fea0003900000 */
[----:B------:R-:W2:Y:S02]  /*10b80*/  @!P0 SYNCS.PHASECHK.TRANS64 P0, [R6+URZ+0x28850], R5 ;  /* 0x02885005060085a7 */ /* 0x000ea4000800007f */
[----:B--2---:R-:W-:Y:S05]  /*10b90*/  @!P0 BRA `(.L_x_8976) ;  /* 0xfffffffc00ec8947 */ /* 0x004fea000383ffff */
[----:B------:R-:W-:Y:S05]  /*10ba0*/  BRA `(.L_x_8975) ;  /* 0xffffff9000747947 */ /* 0x000fea000383ffff */
.L_x_9006:
[----:B------:R-:W-:Y:S02]  /*10bb0*/  IMAD.MOV.U32 R13, RZ, RZ, R0 ;  /* 0x000000ffff0d7224 */ /* 0x000fe400078e0000 */
[----:B------:R-:W-:Y:S02]  /*10bc0*/  IMAD.MOV.U32 R12, RZ, RZ, RZ ;  /* 0x000000ffff0c7224 */ /* 0x000fe400078e00ff */
[----:B------:R-:W-:Y:S02]  /*10bd0*/  IMAD.MOV.U32 R11, RZ, RZ, 0x1f ;  /* 0x0000001fff0b7424 */ /* 0x000fe400078e00ff */
[----:B------:R-:W-:-:S07]  /*10be0*/  IMAD.MOV.U32 R15, RZ, RZ, -0x1 ;  /* 0xffffffffff0f7424 */ /* 0x000fce00078e00ff */
[----:B0-----:R-:W-:Y:S05]  /*10bf0*/  WARPSYNC.COLLECTIVE R15, `(.L_x_9096) ;  /* 0x000000000f087348 */ /* 0x001fea0003c00000 */
[----:B------:R1:W2:Y:S02]  /*10c00*/  SHFL.IDX P6, R14, R13, R12, R11 ;  /* 0x0000000c0d0e7389 */ /* 0x0002a400000c000b */
[----:B012---:R-:W-:Y:S01]  /*10c10*/  ENDCOLLECTIVE ;  /* 0x000000000000791b */ /* 0x007fe20003800000 */
.L_x_9096:
[----:B------:R-:W-:Y:S05]  /*10c20*/  BRA `(.L_x_9097) ;  /* 0xffffffc400387947 */ /* 0x000fea000383ffff */
.L_x_9008:
[----:B------:R-:W-:Y:S01]  /*10c30*/  BSSY B0, `(.L_x_9098) ;  /* 0x0000006000007945 */ /* 0x000fe20003800000 */
[----:B------:R-:W-:-:S07]  /*10c40*/  IMAD.MOV.U32 R15, RZ, RZ, -0x1 ;  /* 0xffffffffff0f7424 */ /* 0x000fce00078e00ff */
[----:B01----:R-:W-:Y:S05]  /*10c50*/  WARPSYNC.COLLECTIVE R15, `(.L_x_9099) ;  /* 0x000000000f0c7348 */ /* 0x003fea0003c00000 */
[----:B------:R-:W-:Y:S02]  /*10c60*/  ELECT P6, UR62, PT ;  /* 0x00000000003e782f */ /* 0x000fe400038c0000 */
[----:B------:R-:W-:Y:S01]  /*10c70*/  MOV R14, UR62 ;  /* 0x0000003e000e7c02 */ /* 0x000fe20008000f00 */
[----:B01----:R-:W-:Y:S10]  /*10c80*/  ENDCOLLECTIVE ;  /* 0x000000000000791b */ /* 0x003ff40003800000 */
.L_x_9099:
[----:B------:R-:W-:Y:S05]  /*10c90*/  BSYNC B0 ;  /* 0x0000000000007941 */ /* 0x000fea0003800000 */
.L_x_9098:
[----:B------:R-:W-:Y:S05]  /*10ca0*/  BRA `(.L_x_9100) ;  /* 0xffffffc400387947 */ /* 0x000fea000383ffff */
.L_x_9010:
[----:B-1----:R1:W2:Y:S02]  /*10cb0*/  SYNCS.PHASECHK.TRANS64.TRYWAIT P0, [R0+URZ+0x28840], R3 ;  /* 0x02884003000075a7 */ /* 0x0022a4000800017f */
[----:B--2---:R-:W-:Y:S05]  /*10cc0*/  @!P0 NANOSLEEP.SYNCS 0x989680 ;  /* 0x009896800000895d */ /* 0x004fea0003900000 */
[----:B------:R-:W2:Y:S02]  /*10cd0*/  @!P0 SYNCS.PHASECHK.TRANS64 P0, [R0+URZ+0x28840], R3 ;  /* 0x02884003000085a7 */ /* 0x000ea4000800007f */
[----:B--2---:R-:W-:Y:S05]  /*10ce0*/  @!P0 BRA `(.L_x_9010) ;  /* 0xfffffffc00f08947 */ /* 0x004fea000383ffff */
[----:B------:R-:W-:Y:S05]  /*10cf0*/  BRA `(.L_x_9101) ;  /* 0xffffffc400887947 */ /* 0x000fea000383ffff */
.L_x_9014:
[----:B------:R-:W-:Y:S01]  /*10d00*/  IMAD.MOV.U32 R13, RZ, RZ, R4 ;  /* 0x000000ffff0d7224 */ /* 0x000fe200078e0004 */
[----:B------:R-:W-:Y:S01]  /*10d10*/  LOP3.LUT R8, R8, 0x7f, RZ, 0xc0, !PT ;  /* 0x0000007f08087812 */ /* 0x000fe200078ec0ff */
[----:B------:R-:W-:Y:S02]  /*10d20*/  IMAD.MOV.U32 R12, RZ, RZ, RZ ;  /* 0x000000ffff0c7224 */ /* 0x000fe400078e00ff */
[----:B------:R-:W-:Y:S01]  /*10d30*/  IMAD.MOV.U32 R11, RZ, RZ, 0x181f ;  /* 0x0000181fff0b7424 */ /* 0x000fe200078e00ff */
[----:B------:R-:W-:Y:S01]  /*10d40*/  SHF.R.U32.HI R8, RZ, 0x3, R8 ;  /* 0x00000003ff087819 */ /* 0x000fe20000011608 */
[----:B------:R-:W-:Y:S02]  /*10d50*/  IMAD.MOV.U32 R15, RZ, RZ, -0x1 ;  /* 0xffffffffff0f7424 */ /* 0x000fe400078e00ff */
[----:B------:R-:W-:-:S07]  /*10d60*/  IMAD.U32 R2, RZ, RZ, UR40 ;  /* 0x00000028ff027e24 */ /* 0x000fce000f8e00ff */
[----:B-----5:R-:W-:Y:S05]  /*10d70*/  WARPSYNC.COLLECTIVE R15, `(.L_x_9102) ;  /* 0x000000000f087348 */ /* 0x020fea0003c00000 */
[----:B------:R0:W1:Y:S02]  /*10d80*/  SHFL.IDX P6, R14, R13, R12, R11 ;  /* 0x0000000c0d0e7389 */ /* 0x00006400000c000b */
[----:B01---5:R-:W-:Y:S01]  /*10d90*/  ENDCOLLECTIVE ;  /* 0x000000000000791b */ /* 0x023fe20003800000 */
.L_x_9102:
[----:B------:R-:W-:Y:S02]  /*10da0*/  IMAD R2, R2, 0x80, R8 ;  /* 0x0000008002027824 */ /* 0x000fe400078e0208 */
[----:B------:R-:W-:Y:S02]  /*10db0*/  IMAD.MOV.U32 R13, RZ, RZ, R0 ;  /* 0x000000ffff0d7224 */ /* 0x000fe400078e0000 */
[----:B------:R-:W-:-:S07]  /*10dc0*/  IMAD.MOV.U32 R5, RZ, RZ, R14 ;  /* 0x000000ffff057224 */ /* 0x000fce00078e000e */
[----:B------:R-:W-:Y:S05]  /*10dd0*/  WARPSYNC.COLLECTIVE R15, `(.L_x_9103) ;  /* 0x000000000f087348 */ /* 0x000fea0003c00000 */
[----:B------:R0:W1:Y:S02]  /*10de0*/  SHFL.IDX P6, R14, R13, R12, R11 ;  /* 0x0000000c0d0e7389 */ /* 0x00006400000c000b */
[----:B01----:R-:W-:Y:S01]  /*10df0*/  ENDCOLLECTIVE ;  /* 0x000000000000791b */ /* 0x003fe20003800000 */
.L_x_9103:
        /* <DEDUP_REMOVED lines=9> */
.L_x_9104:
        /* <DEDUP_REMOVED lines=14> */
.L_x_9105:
[----:B------:R-:W-:Y:S02]  /*10f70*/  IMAD.MOV.U32 R13, RZ, RZ, R4 ;  /* 0x000000ffff0d7224 */ /* 0x000fe400078e0004 */
[----:B------:R-:W-:Y:S02]  /*10f80*/  IMAD.MOV.U32 R12, RZ, RZ, 0x2 ;  /* 0x00000002ff0c7424 */ /* 0x000fe400078e00ff */
[----:B------:R-:W-:-:S07]  /*10f90*/  IMAD.MOV.U32 R5, RZ, RZ, R14 ;  /* 0x000000ffff057224 */ /* 0x000fce00078e000e */
[----:B------:R-:W-:Y:S05]  /*10fa0*/  WARPSYNC.COLLECTIVE R15, `(.L_x_9106) ;  /* 0x000000000f087348 */ /* 0x000fea0003c00000 */
[----:B------:R0:W1:Y:S02]  /*10fb0*/  SHFL.IDX P6, R14, R13, R12, R11 ;  /* 0x0000000c0d0e7389 */ /* 0x00006400000c000b */
[----:B01----:R-:W-:Y:S01]  /*10fc0*/  ENDCOLLECTIVE ;  /* 0x000000000000791b */ /* 0x003fe20003800000 */
.L_x_9106:
[----:B------:R-:W-:-:S04]  /*10fd0*/  @!P2 LEA R5, P4, R10, R5, 0x1 ;  /* 0x000000050a05a211 */ /* 0x000fc800078808ff */
[----:B------:R-:W-:Y:S01]  /*10fe0*/  @!P2 IADD3.X R8, RZ, R8, RZ, P4, !PT ;  /* 0x00000008ff08a210 */ /* 0x000fe200027fe4ff */
[----:B------:R-:W-:Y:S02]  /*10ff0*/  @!P2 IMAD.MOV.U32 R6, RZ, RZ, R5 ;  /* 0x000000ffff06a224 */ /* 0x000fe400078e0005 */
[C---:B------:R-:W-:Y:S02]  /*11000*/  VIADD R5, R2.reuse, 0x20 ;  /* 0x0000002002057836 */ /* 0x040fe40000000000 */
[----:B------:R-:W-:Y:S02]  /*11010*/  @!P2 IMAD.MOV.U32 R7, RZ, RZ, R8 ;  /* 0x000000ffff07a224 */ /* 0x000fe400078e0008 */
[----:B------:R-:W-:Y:S02]  /*11020*/  IMAD.MOV.U32 R13, RZ, RZ, R0 ;  /* 0x000000ffff0d7224 */ /* 0x000fe400078e0000 */
[----:B------:R-:W-:Y:S01]  /*11030*/  VIADD R8, R2, 0x60 ;  /* 0x0000006002087836 */ /* 0x000fe20000000000 */
        /* <DEDUP_REMOVED lines=10> */
.L_x_9107:
[----:B------:R-:W-:Y:S02]  /*110e0*/  IMAD.MOV.U32 R13, RZ, RZ, R4 ;  /* 0x000000ffff0d7224 */ /* 0x000fe400078e0004 */
[----:B------:R-:W-:Y:S02]  /*110f0*/  IMAD.MOV.U32 R12, RZ, RZ, 0x3 ;  /* 0x00000003ff0c7424 */ /* 0x000fe400078e00ff */
[----:B------:R-:W-:-:S07]  /*11100*/  IMAD.MOV.U32 R6, RZ, RZ, R14 ;  /* 0x000000ffff067224 */ /* 0x000fce00078e000e */
[----:B------:R-:W-:Y:S05]  /*11110*/  WARPSYNC.COLLECTIVE R15, `(.L_x_9108) ;  /* 0x000000000f087348 */ /* 0x000fea0003c00000 */
[----:B------:R0:W1:Y:S02]  /*11120*/  SHFL.IDX P6, R14, R13, R12, R11 ;  /* 0x0000000c0d0e7389 */ /* 0x00006400000c000b */
[----:B01----:R-:W-:Y:S01]  /*11130*/  ENDCOLLECTIVE ;  /* 0x000000000000791b */ /* 0x003fe20003800000 */
.L_x_9108:
        /* <DEDUP_REMOVED lines=15> */
.L_x_9109:
[----:B------:R-:W-:Y:S02]  /*11230*/  IMAD.MOV.U32 R13, RZ, RZ, R4 ;  /* 0x000000ffff0d7224 */ /* 0x000fe400078e0004 */
[----:B------:R-:W-:Y:S02]  /*11240*/  IMAD.MOV.U32 R12, RZ, RZ, 0x4 ;  /* 0x00000004ff0c7424 */ /* 0x000fe400078e00ff */
[----:B------:R-:W-:-:S07]  /*11250*/  IMAD.MOV.U32 R6, RZ, RZ, R14 ;  /* 0x000000ffff067224 */ /* 0x000fce00078e000e */
[----:B------:R-:W-:Y:S05]  /*11260*/  WARPSYNC.COLLECTIVE R15, `(.L_x_9110) ;  /* 0x000000000f087348 */ /* 0x000fea0003c00000 */
[----:B------:R0:W1:Y:S02]  /*11270*/  SHFL.IDX P6, R14, R13, R12, R11 ;  /* 0x0000000c0d0e7389 */ /* 0x00006400000c000b */
[----:B01----:R-:W-:Y:S01]  /*11280*/  ENDCOLLECTIVE ;  /* 0x000000000000791b */ /* 0x003fe20003800000 */
.L_x_9110:
        /* <DEDUP_REMOVED lines=15> */
.L_x_9111:
[----:B------:R-:W-:Y:S02]  /*11380*/  IMAD.MOV.U32 R13, RZ, RZ, R4 ;  /* 0x000000ffff0d7224 */ /* 0x000fe400078e0004 */
[----:B------:R-:W-:Y:S02]  /*11390*/  IMAD.MOV.U32 R12, RZ, RZ, 0x5 ;  /* 0x00000005ff0c7424 */ /* 0x000fe400078e00ff */
[----:B------:R-:W-:-:S07]  /*113a0*/  IMAD.MOV.U32 R6, RZ, RZ, R14 ;  /* 0x000000ffff067224 */ /* 0x000fce00078e000e */
[----:B------:R-:W-:Y:S05]  /*113b0*/  WARPSYNC.COLLECTIVE R15, `(.L_x_9112) ;  /* 0x000000000f087348 */ /* 0x000fea0003c00000 */
[----:B------:R0:W1:Y:S02]  /*113c0*/  SHFL.IDX P6, R14, R13, R12, R11 ;  /* 0x0000000c0d0e7389 */ /* 0x00006400000c000b */
[----:B01----:R-:W-:Y:S01]  /*113d0*/  ENDCOLLECTIVE ;  /* 0x000000000000791b */ /* 0x003fe20003800000 */
.L_x_9112:
        /* <DEDUP_REMOVED lines=15> */
.L_x_9113:
[----:B------:R-:W-:Y:S02]  /*114d0*/  IMAD.MOV.U32 R13, RZ, RZ, R4 ;  /* 0x000000ffff0d7224 */ /* 0x000fe400078e0004 */
[----:B------:R-:W-:Y:S02]  /*114e0*/  IMAD.MOV.U32 R12, RZ, RZ, 0x6 ;  /* 0x00000006ff0c7424 */ /* 0x000fe400078e00ff */
[----:B------:R-:W-:-:S07]  /*114f0*/  IMAD.MOV.U32 R6, RZ, RZ, R14 ;  /* 0x000000ffff067224 */ /* 0x000fce00078e000e */
[----:B------:R-:W-:Y:S05]  /*11500*/  WARPSYNC.COLLECTIVE R15, `(.L_x_9114) ;  /* 0x000000000f087348 */ /* 0x000fea0003c00000 */
[----:B------:R0:W1:Y:S02]  /*11510*/  SHFL.IDX P6, R14, R13, R12, R11 ;  /* 0x0000000c0d0e7389 */ /* 0x00006400000c000b */
[----:B01----:R-:W-:Y:S01]  /*11520*/  ENDCOLLECTIVE ;  /* 0x000000000000791b */ /* 0x003fe20003800000 */
.L_x_9114:
        /* <DEDUP_REMOVED lines=14> */
.L_x_9115:
[----:B------:R-:W-:Y:S02]  /*11610*/  IMAD.MOV.U32 R13, RZ, RZ, R4 ;  /* 0x000000ffff0d7224 */ /* 0x000fe400078e0004 */
[----:B------:R-:W-:Y:S02]  /*11620*/  IMAD.MOV.U32 R12, RZ, RZ, 0x7 ;  /* 0x00000007ff0c7424 */ /* 0x000fe400078e00ff */
[----:B------:R-:W-:-:S07]  /*11630*/  IMAD.MOV.U32 R6, RZ, RZ, R14 ;  /* 0x000000ffff067224 */ /* 0x000fce00078e000e */
[----:B------:R-:W-:Y:S05]  /*11640*/  WARPSYNC.COLLECTIVE R15, `(.L_x_9116) ;  /* 0x000000000f087348 */ /* 0x000fea0003c00000 */
[----:B------:R0:W1:Y:S02]  /*11650*/  SHFL.IDX P6, R14, R13, R12, R11 ;  /* 0x0000000c0d0e7389 */ /* 0x00006400000c000b */
[----:B01----:R-:W-:Y:S01]  /*11660*/  ENDCOLLECTIVE ;  /* 0x000000000000791b */ /* 0x003fe20003800000 */
.L_x_9116:
        /* <DEDUP_REMOVED lines=13> */
.L_x_9117:
[----:B------:R-:W-:Y:S01]  /*11740*/  IMAD.MOV.U32 R0, RZ, RZ, R14 ;  /* 0x000000ffff007224 */ /* 0x000fe200078e000e */
[----:B------:R-:W-:Y:S06]  /*11750*/  BRA `(.L_x_9118) ;  /* 0xffffffc400ec7947 */ /* 0x000fec000383ffff */
.L_x_9019:
[----:B0-----:R0:W1:Y:S02]  /*11760*/  SYNCS.PHASECHK.TRANS64.TRYWAIT P0, [R17+URZ+0x28820], R0 ;  /* 0x02882000110075a7 */ /* 0x001064000800017f */
[----:B-1----:R-:W-:Y:S05]  /*11770*/  @!P0 NANOSLEEP.SYNCS 0x989680 ;  /* 0x009896800000895d */ /* 0x002fea0003900000 */
[----:B------:R-:W1:Y:S02]  /*11780*/  @!P0 SYNCS.PHASECHK.TRANS64 P0, [R17+URZ+0x28820], R0 ;  /* 0x02882000110085a7 */ /* 0x000e64000800007f */
[----:B-1----:R-:W-:Y:S05]  /*11790*/  @!P0 BRA `(.L_x_9019) ;  /* 0xfffffffc00f08947 */ /* 0x002fea000383ffff */
[----:B------:R-:W-:Y:S05]  /*117a0*/  BRA `(.L_x_9119) ;  /* 0xffffffc8005c7947 */ /* 0x000fea000383ffff */
.L_x_9026:
[----:B0-----:R0:W1:Y:S02]  /*117b0*/  SYNCS.PHASECHK.TRANS64.TRYWAIT P0, [R4+URZ+0x28840], R3 ;  /* 0x02884003040075a7 */ /* 0x001064000800017f */
[----:B-1----:R-:W-:Y:S05]  /*117c0*/  @!P0 NANOSLEEP.SYNCS 0x989680 ;  /* 0x009896800000895d */ /* 0x002fea0003900000 */
[----:B------:R-:W1:Y:S02]  /*117d0*/  @!P0 SYNCS.PHASECHK.TRANS64 P0, [R4+URZ+0x28840], R3 ;  /* 0x02884003040085a7 */ /* 0x000e64000800007f */
[----:B-1----:R-:W-:Y:S05]  /*117e0*/  @!P0 BRA `(.L_x_9026) ;  /* 0xfffffffc00f08947 */ /* 0x002fea000383ffff */
[----:B------:R-:W-:Y:S05]  /*117f0*/  BRA `(.L_x_9120) ;  /* 0xffffffcc00147947 */ /* 0x000fea000383ffff */
.L_x_9032:
[----:B0-----:R0:W1:Y:S02]  /*11800*/  SYNCS.PHASECHK.TRANS64.TRYWAIT P0, [R4+URZ+0x60], R3 ;  /* 0x00006003040075a7 */ /* 0x001064000800017f */
[----:B-1----:R-:W-:Y:S05]  /*11810*/  @!P0 NANOSLEEP.SYNCS 0x989680 ;  /* 0x009896800000895d */ /* 0x002fea0003900000 */
[----:B------:R-:W1:Y:S02]  /*11820*/  @!P0 SYNCS.PHASECHK.TRANS64 P0, [R4+URZ+0x60], R3 ;  /* 0x00006003040085a7 */ /* 0x000e64000800007f */
[----:B-1----:R-:W-:Y:S05]  /*11830*/  @!P0 BRA `(.L_x_9032) ;  /* 0xfffffffc00f08947 */ /* 0x002fea000383ffff */
[----:B------:R-:W-:Y:S05]  /*11840*/  BRA `(.L_x_9121) ;  /* 0xffffffcc00e07947 */ /* 0x000fea000383ffff */
.L_x_9042:
[----:B--2---:R2:W3:Y:S02]  /*11850*/  SYNCS.PHASECHK.TRANS64.TRYWAIT P0, [R3+URZ+0x28840], R2 ;  /* 0x02884002030075a7 */ /* 0x0044e4000800017f */
[----:B---3--:R-:W-:Y:S05]  /*11860*/  @!P0 NANOSLEEP.SYNCS 0x989680 ;  /* 0x009896800000895d */ /* 0x008fea0003900000 */
[----:B------:R-:W3:Y:S02]  /*11870*/  @!P0 SYNCS.PHASECHK.TRANS64 P0, [R3+URZ+0x28840], R2 ;  /* 0x02884002030085a7 */ /* 0x000ee4000800007f */
[----:B---3--:R-:W-:Y:S05]  /*11880*/  @!P0 BRA `(.L_x_9042) ;  /* 0xfffffffc00f08947 */ /* 0x008fea000383ffff */
[----:B------:R-:W-:Y:S05]  /*11890*/  BRA `(.L_x_9122) ;  /* 0xffffffd400607947 */ /* 0x000fea000383ffff */
.L_x_9048:
[----:B0-----:R0:W1:Y:S02]  /*118a0*/  SYNCS.PHASECHK.TRANS64.TRYWAIT P0, [R2+URZ+0x60], R3 ;  /* 0x00006003020075a7 */ /* 0x001064000800017f */
[----:B-1----:R-:W-:Y:S05]  /*118b0*/  @!P0 NANOSLEEP.SYNCS 0x989680 ;  /* 0x009896800000895d */ /* 0x002fea0003900000 */
[----:B------:R-:W1:Y:S02]  /*118c0*/  @!P0 SYNCS.PHASECHK.TRANS64 P0, [R2+URZ+0x60], R3 ;  /* 0x00006003020085a7 */ /* 0x000e64000800007f */
[----:B-1----:R-:W-:Y:S05]  /*118d0*/  @!P0 BRA `(.L_x_9048) ;  /* 0xfffffffc00f08947 */ /* 0x002fea000383ffff */
[----:B------:R-:W-:Y:S05]  /*118e0*/  BRA `(.L_x_9123) ;  /* 0xffffffd800307947 */ /* 0x000fea000383ffff */
.L_x_9057:
[----:B---3--:R3:W4:Y:S02]  /*118f0*/  SYNCS.PHASECHK.TRANS64.TRYWAIT P0, [R2+URZ+0x28840], R3 ;  /* 0x02884003020075a7 */ /* 0x008724000800017f */
[----:B----4-:R-:W-:Y:S05]  /*11900*/  @!P0 NANOSLEEP.SYNCS 0x989680 ;  /* 0x009896800000895d */ /* 0x010fea0003900000 */
[----:B------:R-:W4:Y:S02]  /*11910*/  @!P0 SYNCS.PHASECHK.TRANS64 P0, [R2+URZ+0x28840], R3 ;  /* 0x02884003020085a7 */ /* 0x000f24000800007f */
[----:B----4-:R-:W-:Y:S05]  /*11920*/  @!P0 BRA `(.L_x_9057) ;  /* 0xfffffffc00f08947 */ /* 0x010fea000383ffff */
[----:B------:R-:W-:Y:S05]  /*11930*/  BRA `(.L_x_9124) ;  /* 0xffffffdc00847947 */ /* 0x000fea000383ffff */
.L_x_9063:
[----:B0-----:R0:W1:Y:S02]  /*11940*/  SYNCS.PHASECHK.TRANS64.TRYWAIT P0, [R2+URZ+0x60], R5 ;  /* 0x00006005020075a7 */ /* 0x001064000800017f */
[----:B-1----:R-:W-:Y:S05]  /*11950*/  @!P0 NANOSLEEP.SYNCS 0x989680 ;  /* 0x009896800000895d */ /* 0x002fea0003900000 */
[----:B------:R-:W1:Y:S02]  /*11960*/  @!P0 SYNCS.PHASECHK.TRANS64 P0, [R2+URZ+0x60], R5 ;  /* 0x00006005020085a7 */ /* 0x000e64000800007f */
[----:B-1----:R-:W-:Y:S05]  /*11970*/  @!P0 BRA `(.L_x_9063) ;  /* 0xfffffffc00f08947 */ /* 0x002fea000383ffff */
[----:B------:R-:W-:Y:S05]  /*11980*/  BRA `(.L_x_9125) ;  /* 0xffffffe000547947 */ /* 0x000fea000383ffff */
.L_x_9074:
[----:B0-----:R0:W2:Y:S02]  /*11990*/  SYNCS.PHASECHK.TRANS64.TRYWAIT P0, [R3+URZ+0x28860], R0 ;  /* 0x02886000030075a7 */ /* 0x0010a4000800017f */
[----:B--2---:R-:W-:Y:S05]  /*119a0*/  @!P0 NANOSLEEP.SYNCS 0x989680 ;  /* 0x009896800000895d */ /* 0x004fea0003900000 */
[----:B------:R-:W2:Y:S02]  /*119b0*/  @!P0 SYNCS.PHASECHK.TRANS64 P0, [R3+URZ+0x28860], R0 ;  /* 0x02886000030085a7 */ /* 0x000ea4000800007f */
[----:B--2---:R-:W-:Y:S05]  /*119c0*/  @!P0 BRA `(.L_x_9074) ;  /* 0xfffffffc00f08947 */ /* 0x004fea000383ffff */
[----:B------:R-:W-:Y:S05]  /*119d0*/  BRA `(.L_x_9126) ;  /* 0xffffffe400947947 */ /* 0x000fea000383ffff */
.L_x_9081:
        /* <DEDUP_REMOVED lines=8> */
.L_x_9128:
[----:B------:R-:W-:Y:S05]  /*11a60*/  BSYNC B0 ;  /* 0x0000000000007941 */ /* 0x000fea0003800000 */
.L_x_9127:
[----:B------:R-:W-:Y:S05]  /*11a70*/  BRA `(.L_x_9129) ;  /* 0xffffffe8008c7947 */ /* 0x000fea000383ffff */
.L_x_9084:
[----:B0-----:R0:W1:Y:S02]  /*11a80*/  SYNCS.PHASECHK.TRANS64.TRYWAIT P0, [R0+URZ+0x28820], R3 ;  /* 0x02882003000075a7 */ /* 0x001064000800017f */
[----:B-1----:R-:W-:Y:S05]  /*11a90*/  @!P0 NANOSLEEP.SYNCS 0x989680 ;  /* 0x009896800000895d */ /* 0x002fea0003900000 */
[----:B------:R-:W1:Y:S02]  /*11aa0*/  @!P0 SYNCS.PHASECHK.TRANS64 P0, [R0+URZ+0x28820], R3 ;  /* 0x02882003000085a7 */ /* 0x000e64000800007f */
[----:B-1----:R-:W-:Y:S05]  /*11ab0*/  @!P0 BRA `(.L_x_9084) ;  /* 0xfffffffc00f08947 */ /* 0x002fea000383ffff */
[----:B------:R-:W-:Y:S05]  /*11ac0*/  BRA `(.L_x_9130) ;  /* 0xffffffe800d87947 */ /* 0x000fea000383ffff */
.L_x_9085:
        /* <DEDUP_REMOVED lines=11> */
.L_x_9132:
[----:B------:R-:W-:Y:S05]  /*11b80*/  BSYNC B0 ;  /* 0x0000000000007941 */ /* 0x000fea0003800000 */
.L_x_9131:
[----:B------:R-:W-:Y:S05]  /*11b90*/  BRA `(.L_x_9133) ;  /* 0xffffffe800c07947 */ /* 0x000fea000383ffff */
.L_x_9088:
[----:B------:R-:W-:Y:S01]  /*11ba0*/  BSSY B1, `(.L_x_9134) ;  /* 0x0000006000017945 */ /* 0x000fe20003800000 */
[----:B------:R-:W-:-:S07]  /*11bb0*/  IMAD.MOV.U32 R15, RZ, RZ, -0x1 ;  /* 0xffffffffff0f7424 */ /* 0x000fce00078e00ff */
[----:B01----:R-:W-:Y:S05]  /*11bc0*/  WARPSYNC.COLLECTIVE R15, `(.L_x_9135) ;  /* 0x000000000f0c7348 */ /* 0x003fea0003c00000 */
[----:B------:R-:W-:Y:S02]  /*11bd0*/  ELECT P6, UR62, PT ;  /* 0x00000000003e782f */ /* 0x000fe400038c0000 */
[----:B------:R-:W-:Y:S01]  /*11be0*/  MOV R14, UR62 ;  /* 0x0000003e000e7c02 */ /* 0x000fe20008000f00 */
[----:B01----:R-:W-:Y:S10]  /*11bf0*/  ENDCOLLECTIVE ;  /* 0x000000000000791b */ /* 0x003ff40003800000 */
.L_x_9135:
[----:B------:R-:W-:Y:S05]  /*11c00*/  BSYNC B1 ;  /* 0x0000000000017941 */ /* 0x000fea0003800000 */
.L_x_9134:
[----:B------:R-:W-:Y:S05]  /*11c10*/  BRA `(.L_x_9136) ;  /* 0xffffffe800b87947 */ /* 0x000fea000383ffff */
.L_x_9090:
[----:B0-----:R0:W1:Y:S02]  /*11c20*/  SYNCS.PHASECHK.TRANS64.TRYWAIT P0, [R6+URZ], R5 ;  /* 0x00000005060075a7 */ /* 0x001064000800017f */
[----:B-1----:R-:W-:Y:S05]  /*11c30*/  @!P0 NANOSLEEP.SYNCS 0x989680 ;  /* 0x009896800000895d */ /* 0x002fea0003900000 */
[----:B------:R-:W1:Y:S02]  /*11c40*/  @!P0 SYNCS.PHASECHK.TRANS64 P0, [R6+URZ], R5 ;  /* 0x00000005060085a7 */ /* 0x000e64000800007f */
[----:B-1----:R-:W-:Y:S05]  /*11c50*/  @!P0 BRA `(.L_x_9090) ;  /* 0xfffffffc00f08947 */ /* 0x002fea000383ffff */
[----:B------:R-:W-:Y:S05]  /*11c60*/  BRA `(.L_x_9137) ;  /* 0xffffffe800f07947 */ /* 0x000fea000383ffff */
.L_x_9091:
[----:B-1----:R1:W2:Y:S02]  /*11c70*/  SYNCS.PHASECHK.TRANS64.TRYWAIT P0, [R3+URZ], R2 ;  /* 0x00000002030075a7 */ /* 0x0022a4000800017f */
[----:B--2---:R-:W-:Y:S05]  /*11c80*/  @!P0 NANOSLEEP.SYNCS 0x989680 ;  /* 0x009896800000895d */ /* 0x004fea0003900000 */
[----:B------:R-:W2:Y:S02]  /*11c90*/  @!P0 SYNCS.PHASECHK.TRANS64 P0, [R3+URZ], R2 ;  /* 0x00000002030085a7 */ /* 0x000ea4000800007f */
[----:B--2---:R-:W-:Y:S05]  /*11ca0*/  @!P0 BRA `(.L_x_9091) ;  /* 0xfffffffc00f08947 */ /* 0x004fea000383ffff */
[----:B------:R-:W-:Y:S05]  /*11cb0*/  BRA `(.L_x_9138) ;  /* 0xffffffe800e47947 */ /* 0x000fea000383ffff */
.L_x_9093:
[----:B-1----:R1:W2:Y:S02]  /*11cc0*/  SYNCS.PHASECHK.TRANS64.TRYWAIT P0, [R18+URZ], R5 ;  /* 0x00000005120075a7 */ /* 0x0022a4000800017f */
[----:B--2---:R-:W-:Y:S05]  /*11cd0*/  @!P0 NANOSLEEP.SYNCS 0x989680 ;  /* 0x009896800000895d */ /* 0x004fea0003900000 */
[----:B------:R-:W2:Y:S02]  /*11ce0*/  @!P0 SYNCS.PHASECHK.TRANS64 P0, [R18+URZ], R5 ;  /* 0x00000005120085a7 */ /* 0x000ea4000800007f */
[----:B--2---:R-:W-:Y:S05]  /*11cf0*/  @!P0 BRA `(.L_x_9093) ;  /* 0xfffffffc00f08947 */ /* 0x004fea000383ffff */
[----:B------:R-:W-:Y:S05]  /*11d00*/  BRA `(.L_x_9139) ;  /* 0xffffffe800e87947 */ /* 0x000fea000383ffff */
.L_x_9140:
        /* <DEDUP_REMOVED lines=15> */
.L_x_15316:


//--------------------- .text._ZN7cutlass13device_kernelIN5flash11enable_sm90INS1_16FlashAttnFwdSm90INS1_25CollectiveMainloopFwdSm90ILi2EN4cute5tupleIJNS5_1CILi1EEES8_S8_EEENS6_IJNS7_ILi128EEESA_SA_EEELi128ENS_10bfloat16_tEfNS_4arch4Sm90ELb1ELb0ELb1ELb1ELb0ELb0ELb0ELb1ELb1ELb1ELb0ELb0EEENS1_21CollectiveEpilogueFwdISB_S9_SC_SE_Li256ELb1ELb1ELb0ELb0EEENS1_36VarlenDynamicPersistentTileSchedulerILi128ELi128ELi256ELi128ELb0ELb1ELb1ELb1ELb1ELb1EEEEEEEEEvNT_6ParamsE --------------------------
	.section	.text._ZN7cutlass13device_kernelIN5flash11enable_sm90INS1_16FlashAttnFwdSm90INS1_25CollectiveMainloopFwdSm90ILi2EN4cute5tupleIJNS5_1CILi1EEES8_S8_EEENS6_IJNS7_ILi128EEESA_SA_EEELi128ENS_10bfloat16_tEfNS_4arch4Sm90ELb1ELb0ELb1ELb1ELb0ELb0ELb0ELb1ELb1ELb1ELb0ELb0EEENS1_21CollectiveEpilogueFwdISB_S9_SC_SE_Li256ELb1ELb1ELb0ELb0EEENS1_36VarlenDynamicPersistentTileSchedulerILi128ELi128ELi256ELi128ELb0ELb1ELb1ELb1ELb1ELb1EEEEEEEEEvNT_6ParamsE,"ax",@progbits
	.align	128
.text._ZN7cutlass13device_kernelIN5flash11enable_sm90INS1_16FlashAttnFwdSm90INS1_25CollectiveMainloopFwdSm90ILi2EN4cute5tupleIJNS5_1CILi1EEES8_S8_EEENS6_IJNS7_ILi128EEESA_SA_EEELi128ENS_10bfloat16_tEfNS_4arch4Sm90ELb1ELb0ELb1ELb1ELb0ELb0ELb0ELb1ELb1ELb1ELb0ELb0EEENS1_21CollectiveEpilogueFwdISB_S9_SC_SE_Li256ELb1ELb1ELb0ELb0EEENS1_36VarlenDynamicPersistentTileSchedulerILi128ELi128ELi256ELi128ELb0ELb1ELb1ELb1ELb1ELb1EEEEEEEEEvNT_6ParamsE:
        .type           _ZN7cutlass13device_kernelIN5flash11enable_sm90INS1_16FlashAttnFwdSm90INS1_25CollectiveMainloopFwdSm90ILi2EN4cute5tupleIJNS5_1CILi1EEES8_S8_EEENS6_IJNS7_ILi128EEESA_SA_EEELi128ENS_10bfloat16_tEfNS_4arch4Sm90ELb1ELb0ELb1ELb1ELb0ELb0ELb0ELb1ELb1ELb1ELb0ELb0EEENS1_21CollectiveEpilogueFwdISB_S9_SC_SE_Li256ELb1ELb1ELb0ELb0EEENS1_36VarlenDynamicPersistentTileSchedulerILi128ELi128ELi256ELi128ELb0ELb1ELb1ELb1ELb1ELb1EEEEEEEEEvNT_6ParamsE,@function
        .size           _ZN7cutlass13device_kernelIN5flash11enable_sm90INS1_16FlashAttnFwdSm90INS1_25CollectiveMainloopFwdSm90ILi2EN4cute5tupleIJNS5_1CILi1EEES8_S8_EEENS6_IJNS7_ILi128EEESA_SA_EEELi128ENS_10bfloat16_tEfNS_4arch4Sm90ELb1ELb0ELb1ELb1ELb0ELb0ELb0ELb1ELb1ELb1ELb0ELb0EEENS1_21CollectiveEpilogueFwdISB_S9_SC_SE_Li256ELb1ELb1ELb0ELb0EEENS1_36VarlenDynamicPersistentTileSchedulerILi128ELi128ELi256ELi128ELb0ELb1ELb1ELb1ELb1ELb1EEEEEEEEEvNT_6ParamsE,(.L_x_15317 - _ZN7cutlass13device_kernelIN5flash11enable_sm90INS1_16FlashAttnFwdSm90INS1_25CollectiveMainloopFwdSm90ILi2EN4cute5tupleIJNS5_1CILi1EEES8_S8_EEENS6_IJNS7_ILi128EEESA_SA_EEELi128ENS_10bfloat16_tEfNS_4arch4Sm90ELb1ELb0ELb1ELb1ELb0ELb0ELb0ELb1ELb1ELb1ELb0ELb0EEENS1_21CollectiveEpilogueFwdISB_S9_SC_SE_Li256ELb1ELb1ELb0ELb0EEENS1_36VarlenDynamicPersistentTileSchedulerILi128ELi128ELi256ELi128ELb0ELb1ELb1ELb1ELb1ELb1EEEEEEEEEvNT_6ParamsE)
        .other          _ZN7cutlass13device_kernelIN5flash11enable_sm90INS1_16FlashAttnFwdSm90INS1_25CollectiveMainloopFwdSm90ILi2EN4cute5tupleIJNS5_1CILi1EEES8_S8_EEENS6_IJNS7_ILi128EEESA_SA_EEELi128ENS_10bfloat16_tEfNS_4arch4Sm90ELb1ELb0ELb1ELb1ELb0ELb0ELb0ELb1ELb1ELb1ELb0ELb0EEENS1_21CollectiveEpilogueFwdISB_S9_SC_SE_Li256ELb1ELb1ELb0ELb0EEENS1_36VarlenDynamicPersistentTileSchedulerILi128ELi128ELi256ELi128ELb0ELb1ELb1ELb1ELb1ELb1EEEEEEEEEvNT_6ParamsE,@"STO_CUDA_ENTRY STV_DEFAULT"
_ZN7cutlass13device_kernelIN5flash11enable_sm90INS1_16FlashAttnFwdSm90INS1_25CollectiveMainloopFwdSm90ILi2EN4cute5tupleIJNS5_1CILi1EEES8_S8_EEENS6_IJNS7_ILi128EEESA_SA_EEELi128ENS_10bfloat16_tEfNS_4arch4Sm90ELb1ELb0ELb1ELb1ELb0ELb0ELb0ELb1ELb1ELb1ELb0ELb0EEENS1_21CollectiveEpilogueFwdISB_S9_SC_SE_Li256ELb1ELb1ELb0ELb0EEENS1_36VarlenDynamicPersistentTileSchedulerILi128ELi128ELi256ELi128ELb0ELb1ELb1ELb1ELb1ELb1EEEEEEEEEvNT_6ParamsE:
        /* <DEDUP_REMOVED lines=17> */
.L_x_9142:
[----:B------:R-:W-:Y:S05]  /*0110*/  BSYNC B0 ;  /* 0x0000000000007941 */ /* 0x000fea0003800000 */
.L_x_9141:
        /* <DEDUP_REMOVED lines=40> */
.L_x_9143:
        /* <DEDUP_REMOVED lines=22> */
.L_x_9144:
        /* <DEDUP_REMOVED lines=18> */
.L_x_9145:
        /* <DEDUP_REMOVED lines=22> */
.L_x_9146:
        /* <DEDUP_REMOVED lines=22> */
.L_x_9147:
[----:B--2---:R-:W-:Y:S01]  /*08e0*/  ISETP.NE.AND P0, PT, R2, RZ, PT ;  /* 0x000000ff0200720c */ /* 0x004fe20003f05270 */
[----:B------:R-:W-:Y:S01]  /*08f0*/  IMAD.MOV.U32 R2, RZ, RZ, 0x1 ;  /* 0x00000001ff027424 */ /* 0x000fe200078e00ff */
[----:B------:R-:W-:Y:S01]  /*0900*/  NOP ;  /* 0x0000000000007918 */ /* 0x000fe20000000000 */
[----:B------:R-:W-:-:S03]  /*0910*/  ULDC.64 UR40, c[0x0][0x208] ;  /* 0x0000820000287ab9 */ /* 0x000fc60000000a00 */
[----:B------:R-:W-:-:S05]  /*0920*/  SEL R2, R2, 0x2, !P0 ;  /* 0x0000000202027807 */ /* 0x000fca0004000000 */
[----:B------:R2:W-:Y:S01]  /*0930*/  STL [R1+0x54], R2 ;  /* 0x0000540201007387 */ /* 0x0005e20000100800 */
[----:B01-34-:R-:W-:Y:S06]  /*0940*/  BAR.SYNC.DEFER_BLOCKING 0x0 ;  /* 0x0000000000007b1d */ /* 0x01bfec0000010000 */
[----:B------:R-:W-:Y:S05]  /*0950*/  @!P0 BRA `(.L_x_9148) ;  /* 0x000000bc00208947 */ /* 0x000fea0003800000 */
.L_x_9149:
        /* <DEDUP_REMOVED lines=24> */
[----:B------:R-:W-:Y:S02]  /*0ae0*/  IMAD.IADD R191, R197, 0x1, -R2 ;  /* 0x00000001c5bf7824 */ /* 0x000fe400078e0a02 */
[----:B------:R-:W-:-:S03]  /*0af0*/  IMAD.SHL.U32 R6, R4, 0x20, RZ ;  /* 0x0000002004067824 */ /* 0x000fc600078e00ff */
[----:B------:R-:W-:Y:S02]  /*0b00*/  SHF.R.S32.HI R8, RZ, 0x1f, R191 ;  /* 0x0000001fff087819 */ /* 0x000fe400000114bf */
[----:B------:R-:W-:Y:S02]  /*0b10*/  LEA.HI R2, R0, R197, RZ, 0x4 ;  /* 0x000000c500027211 */ /* 0x000fe400078f20ff */
[----:B------:R-:W-:Y:S02]  /*0b20*/  LEA.HI R9, R8, R191, RZ, 0x2 ;  /* 0x000000bf08097211 */ /* 0x000fe400078f10ff */
[----:B------:R-:W-:Y:S02]  /*0b30*/  LEA.HI R10, R0, R197, RZ, 0x2 ;  /* 0x000000c5000a7211 */ /* 0x000fe400078f10ff */
[----:B------:R-:W-:Y:S02]  /*0b40*/  LOP3.LUT R7, R6, 0xfffffc00, RZ, 0xc0, !PT ;  /* 0xfffffc0006077812 */ /* 0x000fe400078ec0ff */
[----:B------:R-:W-:-:S02]  /*0b50*/  SHF.R.S32.HI R6, RZ, 0x2, R9 ;  /* 0x00000002ff067819 */ /* 0x000fc40000011409 */
[----:B------:R-:W-:Y:S02]  /*0b60*/  SHF.R.S32.HI R11, RZ, 0x1f, R9 ;  /* 0x0000001fff0b7819 */ /* 0x000fe40000011409 */
[----:B------:R-:W-:Y:S02]  /*0b70*/  SHF.R.S32.HI R5, RZ, 0x4, R2 ;  /* 0x00000004ff057819 */ /* 0x000fe40000011402 */
[----:B------:R-:W-:Y:S02]  /*0b80*/  LOP3.LUT R4, R2, 0x3fffff0, RZ, 0xc0, !PT ;  /* 0x03fffff002047812 */ /* 0x000fe400078ec0ff */
[----:B------:R-:W-:Y:S02]  /*0b90*/  LOP3.LUT R10, R10, 0xfffffffc, RZ, 0xc0, !PT ;  /* 0xfffffffc0a0a7812 */ /* 0x000fe400078ec0ff */
[----:B------:R-:W-:Y:S02]  /*0ba0*/  LEA.HI R0, R0, R197, RZ, 0x3 ;  /* 0x000000c500007211 */ /* 0x000fe400078f18ff */
[----:B------:R-:W-:-:S02]  /*0bb0*/  LEA.HI R11, R11, R6, RZ, 0x3 ;  /* 0x000000060b0b7211 */ /* 0x000fc400078f18ff */
[----:B------:R-:W-:Y:S01]  /*0bc0*/  SHF.R.S32.HI R192, RZ, 0x7, R3 ;  /* 0x00000007ffc07819 */ /* 0x000fe20000011403 */
[C---:B------:R-:W-:Y:S01]  /*0bd0*/  IMAD.IADD R4, R197.reuse, 0x1, -R4 ;  /* 0x00000001c5047824 */ /* 0x040fe200078e0a04 */
[----:B------:R-:W-:Y:S01]  /*0be0*/  LEA.HI R2, R2, R5, RZ, 0x1 ;  /* 0x0000000502027211 */ /* 0x000fe200078f08ff */
[----:B------:R-:W-:Y:S01]  /*0bf0*/  IMAD.IADD R10, R197, 0x1, -R10 ;  /* 0x00000001c50a7824 */ /* 0x000fe200078e0a0a */
[----:B------:R-:W-:Y:S02]  /*0c00*/  LOP3.LUT R186, R0, 0xfffffff8, RZ, 0xc0, !PT ;  /* 0xfffffff800ba7812 */ /* 0x000fe400078ec0ff */
[----:B------:R-:W-:Y:S02]  /*0c10*/  LOP3.LUT R11, R11, 0xfffffff8, RZ, 0xc0, !PT ;  /* 0xfffffff80b0b7812 */ /* 0x000fe400078ec0ff */
[----:B------:R-:W-:Y:S02]  /*0c20*/  LEA.HI R8, R8, R191, RZ, 0x5 ;  /* 0x000000bf08087211 */ /* 0x000fe400078f28ff */
[----:B------:R-:W-:Y:S01]  /*0c30*/  LEA.HI R3, R3, R192, RZ, 0x1 ;  /* 0x000000c003037211 */ /* 0x000fe200078f08ff */
[----:B------:R-:W-:Y:S01]  /*0c40*/  IMAD R7, R4, 0x40, R7 ;  /* 0x0000004004077824 */ /* 0x000fe200078e0207 */
[----:B------:R-:W-:Y:S01]  /*0c50*/  LOP3.LUT R2, R2, 0x1ffffffe, RZ, 0xc0, !PT ;  /* 0x1ffffffe02027812 */ /* 0x000fe200078ec0ff */
[----:B------:R-:W-:Y:S01]  /*0c60*/  IMAD.IADD R186, R197, 0x1, -R186 ;  /* 0x00000001c5ba7824 */ /* 0x000fe200078e0aba */
[----:B------:R-:W-:Y:S01]  /*0c70*/  SHF.R.S32.HI R8, RZ, 0x5, R8 ;  /* 0x00000005ff087819 */ /* 0x000fe20000011408 */
[----:B------:R-:W-:Y:S01]  /*0c80*/  IMAD.IADD R11, R6, 0x1, -R11 ;  /* 0x00000001060b7824 */ /* 0x000fe200078e0a0b */
[----:B------:R-:W-:-:S02]  /*0c90*/  LEA.HI R4, R10, R10, RZ, 0x1 ;  /* 0x0000000a0a047211 */ /* 0x000fc400078f08ff */
[----:B------:R-:W-:Y:S01]  /*0ca0*/  LOP3.LUT R3, R3, 0x3fffffe, RZ, 0xc0, !PT ;  /* 0x03fffffe03037812 */ /* 0x000fe200078ec0ff */
[----:B------:R-:W-:Y:S01]  /*0cb0*/  IMAD.IADD R2, R5, 0x1, -R2 ;  /* 0x0000000105027824 */ /* 0x000fe200078e0a02 */
[----:B------:R-:W-:Y:S01]  /*0cc0*/  LOP3.LUT R5, R4, 0x1ffffffe, RZ, 0xc0, !PT ;  /* 0x1ffffffe04057812 */ /* 0x000fe200078ec0ff */
[----:B------:R-:W-:Y:S02]  /*0cd0*/  IMAD.SHL.U32 R19, R186, 0x8, RZ ;  /* 0x00000008ba137824 */ /* 0x000fe400078e00ff */
[----:B------:R-:W-:Y:S02]  /*0ce0*/  IMAD R8, R8, 0x10, R11 ;  /* 0x0000001008087824 */ /* 0x000fe400078e020b */
[----:B------:R-:W-:Y:S01]  /*0cf0*/  IMAD.IADD R3, R192, 0x1, -R3 ;  /* 0x00000001c0037824 */ /* 0x000fe200078e0a03 */
[----:B------:R-:W-:Y:S01]  /*0d00*/  LOP3.LUT R22, R9, 0x7ffffffc, RZ, 0xc0, !PT ;  /* 0x7ffffffc09167812 */ /* 0x000fe200078ec0ff */
[----:B------:R-:W-:Y:S02]  /*0d10*/  VIADD R185, R19, 0x40 ;  /* 0x0000004013b97836 */ /* 0x000fe40000000000 */
[----:B------:R-:W-:-:S02]  /*0d20*/  IMAD.IADD R10, R10, 0x1, -R5 ;  /* 0x000000010a0a7824 */ /* 0x000fc400078e0a05 */
[----:B------:R-:W-:Y:S01]  /*0d30*/  IMAD R193, R3, 0x40, R8 ;  /* 0x0000004003c17824 */ /* 0x000fe200078e0208 */
[----:B------:R-:W-:Y:S01]  /*0d40*/  SHF.R.S32.HI R189, RZ, 0x3, R0 ;  /* 0x00000003ffbd7819 */ /* 0x000fe20000011400 */
[----:B------:R-:W-:Y:S01]  /*0d50*/  IMAD R194, R2, 0x8, R7 ;  /* 0x0000000802c27824 */ /* 0x000fe200078e0207 */
[----:B------:R-:W-:Y:S01]  /*0d60*/  SHF.R.S32.HI R196, RZ, 0x1f, R19 ;  /* 0x0000001fffc47819 */ /* 0x000fe20000011413 */
[----:B------:R-:W-:Y:S01]  /*0d70*/  IMAD.MOV.U32 R190, RZ, RZ, RZ ;  /* 0x000000ffffbe7224 */ /* 0x000fe200078e00ff */
[----:B------:R-:W-:Y:S01]  /*0d80*/  SHF.R.S32.HI R195, RZ, 0x1f, R185 ;  /* 0x0000001fffc37819 */ /* 0x000fe200000114b9 */
[----:B------:R-:W-:Y:S02]  /*0d90*/  IMAD.IADD R22, R191, 0x1, -R22 ;  /* 0x00000001bf167824 */ /* 0x000fe400078e0a16 */
[----:B------:R-:W-:Y:S01]  /*0da0*/  IMAD R23, R10, 0x8, R193 ;  /* 0x000000080a177824 */ /* 0x000fe200078e02c1 */
[----:B------:R-:W-:Y:S01]  /*0db0*/  UMOV UR36, URZ ;  /* 0x0000003f00247c82 */ /* 0x000fe20008000000 */
[----:B------:R-:W-:Y:S01]  /*0dc0*/  UMOV UR37, URZ ;  /* 0x0000003f00257c82 */ /* 0x000fe20008000000 */
[----:B--2---:R-:W-:-:S07]  /*0dd0*/  LOP3.LUT R18, R12, 0x1, RZ, 0xfc, !PT ;  /* 0x000000010c127812 */ /* 0x004fce00078efcff */
.L_x_9203:
[----:B0-2---:R-:W0:Y:S01]  /*0de0*/  LDC.64 R2, c[0x0][0xc88] ;  /* 0x00032200ff027b82 */ /* 0x005e220000000a00 */
[----:B------:R-:W-:Y:S01]  /*0df0*/  ULDC.64 UR4, c[0x0][0xa28] ;  /* 0x00028a0000047ab9 */ /* 0x000fe20000000a00 */
[----:B------:R-:W-:Y:S01]  /*0e00*/  ULDC.64 UR6, c[0x0][0xa18] ;  /* 0x0002860000067ab9 */ /* 0x000fe20000000a00 */
[----:B------:R-:W-:Y:S01]  /*0e10*/  IMAD.MOV.U32 R7, RZ, RZ, RZ ;  /* 0x000000ffff077224 */ /* 0x000fe200078e00ff */
[----:B------:R-:W-:Y:S01]  /*0e20*/  ULDC.64 UR8, c[0x0][0xa20] ;  /* 0x0002880000087ab9 */ /* 0x000fe20000000a00 */
[----:B0-----:R-:W-:-:S05]  /*0e30*/  IMAD.WIDE R2, R47, 0x4, R2 ;  /* 0x000000042f027825 */ /* 0x001fca00078e0202 */
[----:B------:R-:W2:Y:S01]  /*0e40*/  LDG.E R184, desc[UR40][R2.64] ;  /* 0x0000002802b87981 */ /* 0x000ea2000c1e1900 */
[----:B------:R-:W-:Y:S02]  /*0e50*/  ISETP.NE.U32.AND P0, PT, RZ, UR4, PT ;  /* 0x00000004ff007c0c */ /* 0x000fe4000bf05070 */
[----:B------:R-:W-:Y:S02]  /*0e60*/  ISETP.NE.U32.AND P1, PT, RZ, UR6, PT ;  /* 0x00000006ff007c0c */ /* 0x000fe4000bf25070 */
[----:B------:R-:W-:Y:S02]  /*0e70*/  ISETP.NE.AND.EX P0, PT, RZ, UR5, PT, P0 ;  /* 0x00000005ff007c0c */ /* 0x000fe4000bf05300 */
[----:B------:R-:W-:Y:S02]  /*0e80*/  ISETP.NE.AND.EX P1, PT, RZ, UR7, PT, P1 ;  /* 0x00000007ff007c0c */ /* 0x000fe4000bf25310 */
[----:B--2---:R-:W-:-:S09]  /*0e90*/  SHF.R.S32.HI R188, RZ, 0x1f, R184 ;  /* 0x0000001fffbc7819 */ /* 0x004fd200000114b8 */
[----:B---34-:R-:W-:Y:S01]  /*0ea0*/  @P0 LEA R4, P2, R184, UR4, 0x2 ;  /* 0x00000004b8040c11 */ /* 0x018fe2000f8410ff */
[----:B------:R-:W-:-:S03]  /*0eb0*/  ULDC UR4, c[0x0][0x288] ;  /* 0x0000a20000047ab9 */ /* 0x000fc60000000800 */
[C-C-:B------:R-:W-:Y:S02]  /*0ec0*/  @P0 LEA.HI.X R5, R184.reuse, UR5, R188.reuse, 0x2, P2 ;  /* 0x00000005b8050c11 */ /* 0x140fe400090f14bc */
[C---:B------:R-:W-:Y:S01]  /*0ed0*/  @P1 LEA R2, P2, R184.reuse, UR6, 0x2 ;  /* 0x00000006b8021c11 */ /* 0x040fe2000f8410ff */
[----:B------:R-:W-:Y:S01]  /*0ee0*/  IMAD.U32 R17, RZ, RZ, UR4 ;  /* 0x00000004ff117e24 */ /* 0x000fe2000f8e00ff */
[----:B------:R-:W-:Y:S01]  /*0ef0*/  ULDC.64 UR4, c[0x0][0x418] ;  /* 0x0001060000047ab9 */ /* 0x000fe20000000a00 */
[----:B------:R0:W5:Y:S01]  /*0f00*/  @P0 LDG.E R7, desc[UR40][R4.64] ;  /* 0x0000002804070981 */ /* 0x000162000c1e1900 */
[----:B------:R-:W-:-:S05]  /*0f10*/  @P1 LEA.HI.X R3, R184, UR7, R188, 0x2, P2 ;  /* 0x00000007b8031c11 */ /* 0x000fca00090f14bc */
[----:B------:R0:W5:Y:S01]  /*0f20*/  @P1 LDG.E R17, desc[UR40][R2.64] ;  /* 0x0000002802111981 */ /* 0x000162000c1e1900 */
[----:B------:R-:W-:Y:S01]  /*0f30*/  UISETP.NE.U32.AND UP0, UPT, UR4, URZ, UPT ;  /* 0x0000003f0400728c */ /* 0x000fe2000bf05070 */
[----:B------:R-:W-:Y:S02]  /*0f40*/  ISETP.NE.U32.AND P2, PT, RZ, UR8, PT ;  /* 0x00000008ff007c0c */ /* 0x000fe4000bf45070 */
[----:B------:R-:W-:Y:S01]  /*0f50*/  ULDC UR4, c[0x0][0x424] ;  /* 0x0001090000047ab9 */ /* 0x000fe20000000800 */
[----:B------:R-:W-:Y:S01]  /*0f60*/  UISETP.NE.AND.EX UP0, UPT, UR5, URZ, UPT, UP0 ;  /* 0x0000003f0500728c */ /* 0x000fe2000bf05300 */
[----:B------:R-:W-:Y:S02]  /*0f70*/  ISETP.NE.AND.EX P2, PT, RZ, UR9, PT, P2 ;  /* 0x00000009ff007c0c */ /* 0x000fe4000bf45320 */
[----:B------:R-:W-:Y:S01]  /*0f80*/  ULDC UR5, c[0x0][0x2f0] ;  /* 0x0000bc0000057ab9 */ /* 0x000fe20000000800 */
[----:B------:R-:W-:-:S04]  /*0f90*/  USEL UR4, UR4, 0x1, UP0 ;  /* 0x0000000104047887 */ /* 0x000fc80008000000 */
[----:B------:R-:W-:Y:S01]  /*0fa0*/  UIMAD UR4, UR4, UR5, URZ ;  /* 0x00000005040472a4 */ /* 0x000fe2000f8e023f */
[----:B0-----:R-:W-:Y:S11]  /*0fb0*/  @P1 BRA `(.L_x_9150) ;  /* 0x0000000000241947 */ /* 0x001ff60003800000 */
        /* <DEDUP_REMOVED lines=9> */
.L_x_9150:
[----:B------:R-:W-:Y:S02]  /*1050*/  IMAD.U32 R16, RZ, RZ, UR4 ;  /* 0x00000004ff107e24 */ /* 0x000fe4000f8e00ff */
[----:B------:R-:W-:Y:S01]  /*1060*/  IMAD.MOV.U32 R187, RZ, RZ, R46 ;  /* 0x000000ffffbb7224 */ /* 0x000fe200078e002e */
[----:B------:R-:W-:Y:S06]  /*1070*/  @!P2 BRA `(.L_x_9151) ;  /* 0x000000000010a947 */ /* 0x000fec0003800000 */
[----:B------:R-:W-:-:S04]  /*1080*/  LEA R2, P0, R184, UR8, 0x2 ;  /* 0x00000008b8027c11 */ /* 0x000fc8000f8010ff */
[----:B------:R-:W-:-:S05]  /*1090*/  LEA.HI.X R3, R184, UR9, R188, 0x2, P0 ;  /* 0x00000009b8037c11 */ /* 0x000fca00080f14bc */
[----:B------:R0:W5:Y:S01]  /*10a0*/  LDG.E R16, desc[UR40][R2.64] ;  /* 0x0000002802107981 */ /* 0x000162000c1e1900 */
[----:B------:R-:W-:Y:S05]  /*10b0*/  BRA `(.L_x_9152) ;  /* 0x0000000000247947 */ /* 0x000fea0003800000 */
.L_x_9151:
[----:B------:R-:W-:Y:S02]  /*10c0*/  ULDC.64 UR4, c[0x0][0xa08] ;  /* 0x0002820000047ab9 */ /* 0x000fe40000000a00 */
[----:B------:R-:W-:-:S04]  /*10d0*/  ISETP.NE.U32.AND P0, PT, RZ, UR4, PT ;  /* 0x00000004ff007c0c */ /* 0x000fc8000bf05070 */
[----:B------:R-:W-:-:S13]  /*10e0*/  ISETP.NE.AND.EX P0, PT, RZ, UR5, PT, P0 ;  /* 0x00000005ff007c0c */ /* 0x000fda000bf05300 */
[----:B------:R-:W-:Y:S05]  /*10f0*/  @!P0 BRA `(.L_x_9152) ;  /* 0x0000000000148947 */ /* 0x000fea0003800000 */
[----:B------:R-:W0:Y:S02]  /*1100*/  LDC.64 R2, c[0x0][0xa08] ;  /* 0x00028200ff027b82 */ /* 0x000e240000000a00 */
[----:B0-----:R-:W-:-:S05]  /*1110*/  IMAD.WIDE R2, R184, 0x4, R2 ;  /* 0x00000004b8027825 */ /* 0x001fca00078e0202 */
[----:B------:R-:W2:Y:S04]  /*1120*/  LDG.E R16, desc[UR40][R2.64] ;  /* 0x0000002802107981 */ /* 0x000ea8000c1e1900 */
[----:B------:R-:W2:Y:S02]  /*1130*/  LDG.E R5, desc[UR40][R2.64+0x4] ;  /* 0x0000042802057981 */ /* 0x000ea4000c1e1900 */
[----:B--2---:R-:W-:-:S07]  /*1140*/  IMAD.IADD R16, R5, 0x1, -R16 ;  /* 0x0000000105107824 */ /* 0x004fce00078e0a10 */
.L_x_9152:
[----:B------:R-:W1:Y:S01]  /*1150*/  LDC R0, c[0x0][0x448] ;  /* 0x00011200ff007b82 */ /* 0x000e620000000800 */
[----:B0-----:R-:W-:Y:S01]  /*1160*/  IMAD.SHL.U32 R2, R45, 0x80, RZ ;  /* 0x000000802d027824 */ /* 0x001fe200078e00ff */
[----:B------:R-:W-:Y:S01]  /*1170*/  CS2R R150, SRZ ;  /* 0x0000000000967805 */ /* 0x000fe2000001ff00 */
[----:B-----5:R-:W-:Y:S01]  /*1180*/  IMAD.IADD R16, R16, 0x1, -R7 ;  /* 0x0000000110107824 */ /* 0x020fe200078e0a07 */
[----:B------:R-:W-:Y:S02]  /*1190*/  CS2R R148, SRZ ;  /* 0x0000000000947805 */ /* 0x000fe4000001ff00 */
[----:B------:R-:W-:Y:S02]  /*11a0*/  CS2R R146, SRZ ;  /* 0x0000000000927805 */ /* 0x000fe4000001ff00 */
[----:B------:R-:W-:Y:S02]  /*11b0*/  CS2R R144, SRZ ;  /* 0x0000000000907805 */ /* 0x000fe4000001ff00 */
[----:B------:R-:W-:-:S02]  /*11c0*/  CS2R R142, SRZ ;  /* 0x00000000008e7805 */ /* 0x000fc4000001ff00 */
[----:B------:R-:W-:Y:S02]  /*11d0*/  IADD3 R5, R16, 0x80, -R17 ;  /* 0x0000008010057810 */ /* 0x000fe40007ffe811 */
        /* <DEDUP_REMOVED lines=15> */
[----:B-1----:R-:W-:Y:S01]  /*12d0*/  ISETP.NE.AND P0, PT, R0, 0x1, PT ;  /* 0x000000010000780c */ /* 0x002fe20003f05270 */
[----:B------:R-:W-:Y:S01]  /*12e0*/  VIADD R0, R2, 0x7f ;  /* 0x0000007f02007836 */ /* 0x000fe20000000000 */
        /* <DEDUP_REMOVED lines=10> */
[----:B------:R-:W-:Y:S01]  /*1390*/  CS2R R90, SRZ ;  /* 0x00000000005a7805 */ /* 0x000fe2000001ff00 */
[----:B------:R-:W0:Y:S01]  /*13a0*/  @P0 LDC R3, c[0x0][0x44c] ;  /* 0x00011300ff030b82 */ /* 0x000e220000000800 */
[----:B------:R-:W-:Y:S02]  /*13b0*/  IMAD.MOV.U32 R21, RZ, RZ, RZ ;  /* 0x000000ffff157224 */ /* 0x000fe400078e00ff */
[----:B------:R-:W-:Y:S02]  /*13c0*/  IMAD.MOV.U32 R89, RZ, RZ, RZ ;  /* 0x000000ffff597224 */ /* 0x000fe400078e00ff */
[----:B------:R-:W-:-:S03]  /*13d0*/  IMAD.MOV.U32 R8, RZ, RZ, RZ ;  /* 0x000000ffff087224 */ /* 0x000fc600078e00ff */
[----:B------:R-:W1:Y:S01]  /*13e0*/  @P0 LDC R4, c[0x0][0x450] ;  /* 0x00011400ff040b82 */ /* 0x000e620000000800 */
[----:B0-----:R-:W-:-:S05]  /*13f0*/  @P0 IMAD.HI.U32 R3, R0, R3, RZ ;  /* 0x0000000300030227 */ /* 0x001fca00078e00ff */
[----:B-1----:R-:W-:Y:S01]  /*1400*/  @P0 SHF.R.U32.HI R0, RZ, R4, R3 ;  /* 0x00000004ff000219 */ /* 0x002fe20000011603 */
[----:B------:R-:W-:Y:S01]  /*1410*/  VIADD R3, R16, 0x7f ;  /* 0x0000007f10037836 */ /* 0x000fe20000000000 */
[----:B------:R-:W-:-:S03]  /*1420*/  PLOP3.LUT P0, PT, PT, PT, PT, 0x80, 0x0 ;  /* 0x000000000000781c */ /* 0x000fc60003f0f070 */
[----:B------:R-:W-:Y:S01]  /*1430*/  IMAD.IADD R5, R5, 0x1, R0 ;  /* 0x0000000105057824 */ /* 0x000fe200078e0200 */
[----:B------:R-:W-:-:S04]  /*1440*/  SHF.R.S32.HI R0, RZ, 0x1f, R3 ;  /* 0x0000001fff007819 */ /* 0x000fc80000011403 */
[----:B------:R-:W-:Y:S02]  /*1450*/  SHF.R.S32.HI R4, RZ, 0x1f, R5 ;  /* 0x0000001fff047819 */ /* 0x000fe40000011405 */
[----:B------:R-:W-:Y:S02]  /*1460*/  LEA.HI R0, R0, R3, RZ, 0x7 ;  /* 0x0000000300007211 */ /* 0x000fe400078f38ff */
[----:B------:R-:W-:Y:S02]  /*1470*/  LEA.HI R4, R4, R5, RZ, 0x7 ;  /* 0x0000000504047211 */ /* 0x000fe400078f38ff */
[----:B------:R-:W-:Y:S01]  /*1480*/  SHF.R.S32.HI R88, RZ, 0x7, R0 ;  /* 0x00000007ff587819 */ /* 0x000fe20000011400 */
[----:B------:R-:W-:Y:S01]  /*1490*/  IMAD.MOV.U32 R0, RZ, RZ, RZ ;  /* 0x000000ffff007224 */ /* 0x000fe200078e00ff */
[----:B------:R-:W-:-:S04]  /*14a0*/  SHF.R.S32.HI R3, RZ, 0x7, R4 ;  /* 0x00000007ff037819 */ /* 0x000fc80000011404 */
[----:B------:R-:W-:Y:S01]  /*14b0*/  VIMNMX R88, R88, R3, PT ;  /* 0x0000000358587248 */ /* 0x000fe20003fe0100 */
[----:B------:R-:W-:-:S03]  /*14c0*/  IMAD.MOV.U32 R3, RZ, RZ, RZ ;  /* 0x000000ffff037224 */ /* 0x000fc600078e00ff */
[----:B------:R-:W-:-:S13]  /*14d0*/  ISETP.GE.AND P1, PT, R88, 0x1, PT ;  /* 0x000000015800780c */ /* 0x000fda0003f26270 */
        /* <DEDUP_REMOVED lines=32> */
.L_x_9154:
[----:B------:R-:W-:Y:S02]  /*16e0*/  LEA.HI R0, R190, R190, RZ, 0x1 ;  /* 0x000000bebe007211 */ /* 0x000fe400078f08ff */
[----:B------:R-:W-:Y:S02]  /*16f0*/  ISETP.NE.AND P0, PT, R18, 0x3, PT ;  /* 0x000000031200780c */ /* 0x000fe40003f05270 */
[----:B------:R-:W-:-:S05]  /*1700*/  LOP3.LUT R3, R0, 0xfffffffe, RZ, 0xc0, !PT ;  /* 0xfffffffe00037812 */ /* 0x000fca00078ec0ff */
[----:B------:R-:W-:-:S05]  /*1710*/  IMAD.IADD R0, R190, 0x1, -R3 ;  /* 0x00000001be007824 */ /* 0x000fca00078e0a03 */
[----:B------:R-:W-:-:S04]  /*1720*/  SHF.L.U32 R0, R0, 0x1f, RZ ;  /* 0x0000001f00007819 */ /* 0x000fc800000006ff */
[----:B------:R-:W0:Y:S02]  /*1730*/  SYNCS.PHASECHK.TRANS64.TRYWAIT P1, [UR38+0x28800], R0 ;  /* 0x02880000ff0075a7 */ /* 0x000e240008020166 */
[----:B0-----:R-:W-:Y:S05]  /*1740*/  @!P1 BRA `(.L_x_9155) ;  /* 0x0000011000209947 */ /* 0x001fea0003800000 */
.L_x_9325:
[----:B------:R-:W-:Y:S05]  /*1750*/  @!P0 BRA `(.L_x_9156) ;  /* 0x0000000000048947 */ /* 0x000fea0003800000 */
[----:B------:R-:W-:Y:S01]  /*1760*/  BPT.TRAP 0x1 ;  /* 0x000000040000795c */ /* 0x000fe20000300000 */
.L_x_9156:
[----:B0-----:R-:W-:Y:S02]  /*1770*/  IMAD.U32 R0, RZ, RZ, UR37 ;  /* 0x00000025ff007e24 */ /* 0x001fe4000f8e00ff */
[----:B------:R-:W-:-:S03]  /*1780*/  IMAD.U32 R3, RZ, RZ, UR36 ;  /* 0x00000024ff037e24 */ /* 0x000fc6000f8e00ff */
[----:B------:R-:W-:Y:S02]  /*1790*/  LEA R0, R0, UR38, 0x3 ;  /* 0x0000002600007c11 */ /* 0x000fe4000f8e18ff */
[----:B------:R-:W-:-:S04]  /*17a0*/  SHF.L.U32 R3, R3, 0x1f, RZ ;  /* 0x0000001f03037819 */ /* 0x000fc800000006ff */
[----:B------:R0:W1:Y:S01]  /*17b0*/  SYNCS.PHASECHK.TRANS64.TRYWAIT P2, [R0+URZ+0x28830], R3 ;  /* 0x02883003000075a7 */ /* 0x000062000804017f */
[----:B------:R-:W-:Y:S05]  /*17c0*/  @!P0 BRA `(.L_x_9157) ;  /* 0x0000000000048947 */ /* 0x000fea0003800000 */
[----:B------:R-:W-:Y:S01]  /*17d0*/  BPT.TRAP 0x1 ;  /* 0x000000040000795c */ /* 0x000fe20000300000 */
.L_x_9157:
[----:B------:R-:W2:Y:S02]  /*17e0*/  S2R R4, SR_TID.X ;  /* 0x0000000000047919 */ /* 0x000ea40000002100 */
[----:B--2---:R-:W-:Y:S01]  /*17f0*/  LOP3.LUT P1, RZ, R4, 0x7f, RZ, 0xc0, !PT ;  /* 0x0000007f04ff7812 */ /* 0x004fe2000782c0ff */
[----:B-1----:R-:W-:-:S12]  /*1800*/  @P2 BRA `(.L_x_9158) ;  /* 0x0000000000082947 */ /* 0x002fd80003800000 */
[----:B------:R-:W1:Y:S02]  /*1810*/  SYNCS.PHASECHK.TRANS64.TRYWAIT P2, [R0+URZ+0x28830], R3 ;  /* 0x02883003000075a7 */ /* 0x000e64000804017f */
[----:B-1----:R-:W-:Y:S05]  /*1820*/  @!P2 BRA `(.L_x_9159) ;  /* 0x000001100000a947 */ /* 0x002fea0003800000 */
.L_x_9158:
[----:B------:R-:W-:Y:S05]  /*1830*/  WARPSYNC.ALL ;  /* 0x0000000000007948 */ /* 0x000fea0003800000 */
[----:B------:R-:W-:Y:S01]  /*1840*/  UIADD3 UR4, UR38, 0x18400, URZ ;  /* 0x0001840026047890 */ /* 0x000fe2000fffe03f */
[----:B------:R-:W-:Y:S01]  /*1850*/  WARPGROUP.ARRIVE ;  /* 0x00000000000079c5 */ /* 0x000fe20000000000 */
[----:B------:R-:W-:Y:S01]  /*1860*/  ULOP3.LUT UR32, UR43, 0x10000, URZ, 0xfc, !UPT ;  /* 0x000100002b207892 */ /* 0x000fe2000f8efc3f */
[----:B------:R-:W2:Y:S01]  /*1870*/  LDC R8, c[0x0][0x448] ;  /* 0x00011200ff087b82 */ /* 0x000ea20000000800 */
        /* <DEDUP_REMOVED lines=24> */
[----:B--2---:R-:W-:Y:S01]  /*1a00*/  ISETP.NE.AND P2, PT, R8, 0x1, PT ;  /* 0x000000010800780c */ /* 0x004fe20003f45270 */
[----:B------:R-:W-:Y:S01]  /*1a10*/  UIADD3 UR14, UR34, 0x6, URZ ;  /* 0x00000006220e7890 */ /* 0x000fe2000fffe03f */
[----:B------:R-:W-:Y:S01]  /*1a20*/  IMAD.IADD R8, R23, 0x1, R2 ;  /* 0x0000000117087824 */ /* 0x000fe200078e0202 */
        /* <DEDUP_REMOVED lines=11> */
[----:B------:R-:W0:Y:S01]  /*1ae0*/  @P2 LDC R9, c[0x0][0x44c] ;  /* 0x00011300ff092b82 */ /* 0x000e220000000800 */
        /* <DEDUP_REMOVED lines=17> */
[----:B------:R-:W-:Y:S02]  /*1c00*/  CS2R R118, SRZ ;  /* 0x0000000000767805 */ /* 0x000fe4000001ff00 */
[----:B------:R-:W-:Y:S02]  /*1c10*/  CS2R R116, SRZ ;  /* 0x0000000000747805 */ /* 0x000fe4000001ff00 */
[----:B------:R-:W-:Y:S01]  /*1c20*/  CS2R R114, SRZ ;  /* 0x0000000000727805 */ /* 0x000fe2000001ff00 */
[----:B0-----:R-:W-:Y:S01]  /*1c30*/  @P2 IMAD.HI.U32 R9, R8, R9, RZ ;  /* 0x0000000908092227 */ /* 0x001fe200078e00ff */
[----:B------:R-:W-:-:S02]  /*1c40*/  WARPGROUP.DEPBAR.LE gsb0, 0x0 ;  /* 0x00008000000079c5 */ /* 0x000fc40000010000 */
[----:B------:R-:W-:-:S06]  /*1c50*/  WARPGROUP.ARRIVE ;  /* 0x00000000000079c5 */ /* 0x000fcc0000000000 */
[----:B------:R-:W-:Y:S01]  /*1c60*/  HGMMA.64x128x16.F32.BF16 R24, gdesc[UR4], R24, gsb0 ;  /* 0x01e00000041879f0 */ /* 0x000fe20008001818 */
[----:B------:R-:W-:Y:S01]  /*1c70*/  ULDC UR6, c[0x0][0x9d8] ;  /* 0x0002760000067ab9 */ /* 0x000fe20000000800 */
[----:B------:R-:W-:Y:S01]  /*1c80*/  ULDC UR7, c[0x0][0x988] ;  /* 0x0002620000077ab9 */ /* 0x000fe20000000800 */
        /* <DEDUP_REMOVED lines=32> */
[----:B0-----:R-:W0:Y:S01]  /*1e90*/  @P2 LDC R30, c[0x0][0x450] ;  /* 0x00011400ff1e2b82 */ /* 0x001e220000000800 */
[----:B------:R-:W-:Y:S01]  /*1ea0*/  FMUL.FTZ R43, R43, UR6 ;  /* 0x000000062b2b7c20 */ /* 0x000fe20008410000 */
[----:B------:R-:W-:Y:S01]  /*1eb0*/  FMUL.FTZ R46, R46, UR6 ;  /* 0x000000062e2e7c20 */ /* 0x000fe20008410000 */
[----:B------:R-:W-:Y:S01]  /*1ec0*/  FMUL.FTZ R47, R47, UR6 ;  /* 0x000000062f2f7c20 */ /* 0x000fe20008410000 */
[----:B------:R-:W-:Y:S01]  /*1ed0*/  FMUL.FTZ R50, R50, UR6 ;  /* 0x0000000632327c20 */ /* 0x000fe20008410000 */
[----:B------:R-:W-:Y:S01]  /*1ee0*/  FMUL.FTZ R51, R51, UR6 ;  /* 0x0000000633337c20 */ /* 0x000fe20008410000 */
[----:B------:R-:W-:Y:S01]  /*1ef0*/  FMUL.FTZ R54, R54, UR6 ;  /* 0x0000000636367c20 */ /* 0x000fe20008410000 */
[----:B------:R3:W4:Y:S01]  /*1f00*/  MUFU.TANH R32, R27 ;  /* 0x0000001b00207308 */ /* 0x0007220000002400 */
[----:B-1----:R-:W-:-:S02]  /*1f10*/  IMAD.MOV.U32 R26, RZ, RZ, R8 ;  /* 0x000000ffff1a7224 */ /* 0x002fc400078e0008 */
        /* <DEDUP_REMOVED lines=14> */
[----:B------:R-:W5:Y:S01]  /*2000*/  MUFU.TANH R34, R34 ;  /* 0x0000002200227308 */ /* 0x000f620000002400 */
[----:B0-----:R-:W-:Y:S01]  /*2010*/  @P2 SHF.R.U32.HI R26, RZ, R30, R9 ;  /* 0x0000001eff1a2219 */ /* 0x001fe20000011609 */
[----:B------:R-:W-:-:S02]  /*2020*/  IMAD.MOV.U32 R9, RZ, RZ, -0x80 ;  /* 0xffffff80ff097424 */ /* 0x000fc400078e00ff */
[----:B------:R-:W-:Y:S01]  /*2030*/  FMUL.FTZ R74, R74, UR6 ;  /* 0x000000064a4a7c20 */ /* 0x000fe20008410000 */
[----:B------:R-:W-:Y:S01]  /*2040*/  FMUL.FTZ R75, R75, UR6 ;  /* 0x000000064b4b7c20 */ /* 0x000fe20008410000 */
[----:B------:R-:W-:Y:S01]  /*2050*/  FMUL.FTZ R15, R37, UR6 ;  /* 0x00000006250f7c20 */ /* 0x000fe20008410000 */
[----:B------:R-:W0:Y:S01]  /*2060*/  SHFL.IDX PT, R8, R26, 0x1, 0x1c1f ;  /* 0x003c1f001a087f89 */ /* 0x000e2200000e0000 */
[----:B------:R-:W-:Y:S01]  /*2070*/  IMAD R9, R88, R9, 0x80 ;  /* 0x0000008058097424 */ /* 0x000fe200078e0209 */
[----:B------:R-:W5:Y:S01]  /*2080*/  MUFU.TANH R35, R35 ;  /* 0x0000002300237308 */ /* 0x000f620000002400 */
[----:B------:R-:W-:Y:S01]  /*2090*/  FMUL.FTZ R78, R78, UR6 ;  /* 0x000000064e4e7c20 */ /* 0x000fe20008410000 */
[----:B------:R-:W-:Y:S01]  /*20a0*/  FMUL.FTZ R79, R79, UR6 ;  /* 0x000000064f4f7c20 */ /* 0x000fe20008410000 */
[----:B---3--:R-:W-:Y:S02]  /*20b0*/  VIADD R27, R9, 0x1 ;  /* 0x00000001091b7836 */ /* 0x008fe40000000000 */
[----:B------:R-:W-:Y:S01]  /*20c0*/  FMUL.FTZ R11, R45, UR6 ;  /* 0x000000062d0b7c20 */ /* 0x000fe20008410000 */
[----:B------:R-:W-:-:S02]  /*20d0*/  IMAD.IADD R9, R16, 0x1, R9 ;  /* 0x0000000110097824 */ /* 0x000fc400078e0209 */
[----:B------:R-:W-:Y:S01]  /*20e0*/  FMUL.FTZ R14, R41, UR6 ;  /* 0x00000006290e7c20 */ /* 0x000fe20008410000 */
[C---:B------:R-:W-:Y:S01]  /*20f0*/  IMAD R27, R22.reuse, -0x2, R27 ;  /* 0xfffffffe161b7824 */ /* 0x040fe200078e021b */
[----:B------:R-:W3:Y:S01]  /*2100*/  MUFU.TANH R38, R38 ;  /* 0x0000002600267308 */ /* 0x000ee20000002400 */
[----:B------:R-:W-:Y:S02]  /*2110*/  IMAD R30, R22, -0x2, R9 ;  /* 0xfffffffe161e7824 */ /* 0x000fe400078e0209 */
[----:B------:R-:W-:Y:S01]  /*2120*/  FMUL.FTZ R82, R82, UR6 ;  /* 0x0000000652527c20 */ /* 0x000fe20008410000 */
[----:B------:R-:W-:Y:S01]  /*2130*/  FMUL.FTZ R83, R83, UR6 ;  /* 0x0000000653537c20 */ /* 0x000fe20008410000 */
[----:B------:R-:W-:Y:S01]  /*2140*/  IADD3 R97, -R17, R27, R16 ;  /* 0x0000001b11617210 */ /* 0x000fe20007ffe110 */
[----:B------:R-:W-:Y:S01]  /*2150*/  FMUL.FTZ R10, R49, UR6 ;  /* 0x00000006310a7c20 */ /* 0x000fe20008410000 */
[----:B------:R-:W-:Y:S01]  /*2160*/  FMUL.FTZ R86, R86, UR6 ;  /* 0x0000000656567c20 */ /* 0x000fe20008410000 */
[----:B------:R-:W-:Y:S01]  /*2170*/  FMUL.FTZ R5, R53, UR6 ;  /* 0x0000000635057c20 */ /* 0x000fe20008410000 */
[----:B------:R-:W3:Y:S01]  /*2180*/  MUFU.TANH R39, R39 ;  /* 0x0000002700277308 */ /* 0x000ee20000002400 */
[----:B------:R-:W-:Y:S01]  /*2190*/  FMUL.FTZ R87, R87, UR6 ;  /* 0x0000000657577c20 */ /* 0x000fe20008410000 */
[----:B------:R-:W3:Y:S01]  /*21a0*/  SHFL.IDX PT, R26, R26, RZ, 0x1c1f ;  /* 0x001c1fff1a1a7589 */ /* 0x000ee200000e0000 */
[----:B------:R-:W-:Y:S01]  /*21b0*/  FMUL.FTZ R20, R36, UR6 ;  /* 0x0000000624147c20 */ /* 0x000fe20008410000 */
[----:B------:R-:W-:Y:S01]  /*21c0*/  FMUL.FTZ R61, R61, UR6 ;  /* 0x000000063d3d7c20 */ /* 0x000fe20008410000 */
[----:B------:R-:W-:Y:S01]  /*21d0*/  FMUL.FTZ R65, R65, UR6 ;  /* 0x0000000641417c20 */ /* 0x000fe20008410000 */
[----:B0-----:R-:W-:Y:S01]  /*21e0*/  VIADDMNMX R9, R8, R97, R30, PT ;  /* 0x0000006108097246 */ /* 0x001fe2000380011e */
[----:B------:R-:W-:Y:S01]  /*21f0*/  FMUL.FTZ R13, R40, UR6 ;  /* 0x00000006280d7c20 */ /* 0x000fe20008410000 */
[----:B------:R-:W0:Y:S01]  /*2200*/  MUFU.TANH R42, R42 ;  /* 0x0000002a002a7308 */ /* 0x000e220000002400 */
[----:B------:R-:W-:Y:S01]  /*2210*/  FMUL.FTZ R69, R69, UR6 ;  /* 0x0000000645457c20 */ /* 0x000fe20008410000 */
[C---:B------:R-:W-:Y:S01]  /*2220*/  ISETP.GT.AND P3, PT, R9.reuse, RZ, PT ;  /* 0x000000ff0900720c */ /* 0x040fe20003f64270 */
[----:B------:R-:W-:Y:S01]  /*2230*/  FMUL.FTZ R12, R44, UR6 ;  /* 0x000000062c0c7c20 */ /* 0x000fe20008410000 */
[----:B------:R-:W-:Y:S01]  /*2240*/  ISETP.GT.AND P4, PT, R9, 0x1, PT ;  /* 0x000000010900780c */ /* 0x000fe20003f84270 */
[----:B------:R-:W-:Y:S01]  /*2250*/  FMUL.FTZ R73, R73, UR6 ;  /* 0x0000000649497c20 */ /* 0x000fe20008410000 */
[----:B------:R-:W-:Y:S01]  /*2260*/  ISETP.GT.AND P5, PT, R9, 0x8, PT ;  /* 0x000000080900780c */ /* 0x000fe20003fa4270 */
[----:B------:R-:W-:Y:S01]  /*2270*/  FMUL.FTZ R7, R48, UR6 ;  /* 0x0000000630077c20 */ /* 0x000fe20008410000 */
[----:B--2---:R-:W-:Y:S01]  /*2280*/  FSEL R99, R99, -INF , P3 ;  /* 0xff80000063637808 */ /* 0x004fe20001800000 */
[----:B------:R-:W2:Y:S01]  /*2290*/  MUFU.TANH R43, R43 ;  /* 0x0000002b002b7308 */ /* 0x000ea20000002400 */
[----:B----4-:R-:W-:Y:S01]  /*22a0*/  FSEL R32, R32, -INF , P4 ;  /* 0xff80000020207808 */ /* 0x010fe20002000000 */
[----:B------:R-:W-:Y:S01]  /*22b0*/  FMUL.FTZ R6, R52, UR6 ;  /* 0x0000000634067c20 */ /* 0x000fe20008410000 */
[----:B------:R-:W-:Y:S01]  /*22c0*/  ISETP.GT.AND P3, PT, R9, 0x9, PT ;  /* 0x000000090900780c */ /* 0x000fe20003f64270 */
[----:B------:R-:W-:Y:S01]  /*22d0*/  FMUL.FTZ R77, R77, UR6 ;  /* 0x000000064d4d7c20 */ /* 0x000fe20008410000 */
[----:B------:R-:W-:Y:S01]  /*22e0*/  FSEL R101, R101, -INF , P5 ;  /* 0xff80000065657808 */ /* 0x000fe20002800000 */
[----:B------:R-:W-:Y:S01]  /*22f0*/  FMUL.FTZ R3, R56, UR6 ;  /* 0x0000000638037c20 */ /* 0x000fe20008410000 */
[----:B------:R-:W-:Y:S01]  /*2300*/  FMNMX.FTZ R8, R99, R32, !PT ;  /* 0x0000002063087209 */ /* 0x000fe20007810000 */
[----:B------:R-:W4:Y:S01]  /*2310*/  MUFU.TANH R46, R46 ;  /* 0x0000002e002e7308 */ /* 0x000f220000002400 */
[----:B------:R-:W-:Y:S01]  /*2320*/  ISETP.GT.AND P4, PT, R9, 0x10, PT ;  /* 0x000000100900780c */ /* 0x000fe20003f84270 */
[----:B------:R-:W-:Y:S01]  /*2330*/  FMUL.FTZ R81, R81, UR6 ;  /* 0x0000000651517c20 */ /* 0x000fe20008410000 */
[----:B-1----:R-:W-:Y:S01]  /*2340*/  FSEL R103, R31, -INF , P3 ;  /* 0xff8000001f677808 */ /* 0x002fe20001800000 */
[----:B------:R-:W-:Y:S01]  /*2350*/  FMUL.FTZ R60, R60, UR6 ;  /* 0x000000063c3c7c20 */ /* 0x000fe20008410000 */
[----:B------:R-:W-:Y:S01]  /*2360*/  FMNMX.FTZ R8, R101, R8, !PT ;  /* 0x0000000865087209 */ /* 0x000fe20007810000 */
[----:B------:R-:W-:Y:S01]  /*2370*/  FMUL.FTZ R64, R64, UR6 ;  /* 0x0000000640407c20 */ /* 0x000fe20008410000 */
[----:B------:R-:W-:Y:S01]  /*2380*/  ISETP.GT.AND P3, PT, R9, 0x11, PT ;  /* 0x000000110900780c */ /* 0x000fe20003f64270 */
[----:B------:R-:W1:Y:S01]  /*2390*/  MUFU.TANH R47, R47 ;  /* 0x0000002f002f7308 */ /* 0x000e620000002400 */
[----:B-----5:R-:W-:Y:S01]  /*23a0*/  FSEL R105, R34, -INF , P4 ;  /* 0xff80000022697808 */ /* 0x020fe20002000000 */
[----:B------:R-:W-:Y:S01]  /*23b0*/  FMUL.FTZ R85, R85, UR6 ;  /* 0x0000000655557c20 */ /* 0x000fe20008410000 */
[----:B------:R-:W-:Y:S01]  /*23c0*/  FMNMX.FTZ R8, R103, R8, !PT ;  /* 0x0000000867087209 */ /* 0x000fe20007810000 */
[----:B------:R-:W-:Y:S01]  /*23d0*/  FMUL.FTZ R68, R68, UR6 ;  /* 0x0000000644447c20 */ /* 0x000fe20008410000 */
[----:B------:R-:W-:Y:S01]  /*23e0*/  ISETP.GT.AND P4, PT, R9, 0x18, PT ;  /* 0x000000180900780c */ /* 0x000fe20003f84270 */
[----:B------:R-:W-:Y:S01]  /*23f0*/  FMUL.FTZ R72, R72, UR6 ;  /* 0x0000000648487c20 */ /* 0x000fe20008410000 */
[----:B------:R-:W-:Y:S01]  /*2400*/  FSEL R107, R35, -INF , P3 ;  /* 0xff800000236b7808 */ /* 0x000fe20001800000 */
[----:B------:R-:W5:Y:S01]  /*2410*/  MUFU.TANH R50, R50 ;  /* 0x0000003200327308 */ /* 0x000f620000002400 */
[----:B------:R-:W-:Y:S01]  /*2420*/  FMNMX.FTZ R8, R105, R8, !PT ;  /* 0x0000000869087209 */ /* 0x000fe20007810000 */
[----:B------:R-:W-:Y:S01]  /*2430*/  FMUL.FTZ R76, R76, UR6 ;  /* 0x000000064c4c7c20 */ /* 0x000fe20008410000 */
[----:B------:R-:W-:Y:S01]  /*2440*/  ISETP.GT.AND P3, PT, R9, 0x19, PT ;  /* 0x000000190900780c */ /* 0x000fe20003f64270 */
[----:B------:R-:W-:Y:S01]  /*2450*/  FMUL.FTZ R80, R80, UR6 ;  /* 0x0000000650507c20 */ /* 0x000fe20008410000 */
[----:B---3--:R-:W-:Y:S01]  /*2460*/  FSEL R109, R38, -INF , P4 ;  /* 0xff800000266d7808 */ /* 0x008fe20002000000 */
[----:B------:R-:W-:Y:S01]  /*2470*/  FMUL.FTZ R84, R84, UR6 ;  /* 0x0000000654547c20 */ /* 0x000fe20008410000 */
[----:B------:R-:W-:Y:S01]  /*2480*/  FMNMX.FTZ R8, R107, R8, !PT ;  /* 0x000000086b087209 */ /* 0x000fe20007810000 */
[----:B------:R-:W3:Y:S01]  /*2490*/  MUFU.TANH R51, R51 ;  /* 0x0000003300337308 */ /* 0x000ee20000002400 */
[----:B------:R-:W-:Y:S01]  /*24a0*/  ISETP.GT.AND P4, PT, R9, 0x20, PT ;  /* 0x000000200900780c */ /* 0x000fe20003f84270 */
[----:B------:R3:W-:Y:S01]  /*24b0*/  @!P1 SYNCS.ARRIVE.TRANS64.RED.A1T0 RZ, [R0+URZ], RZ ;  /* 0x000000ff00ff99a7 */ /* 0x0007e2000810043f */
[----:B------:R-:W-:-:S02]  /*24c0*/  FSEL R111, R39, -INF , P3 ;  /* 0xff800000276f7808 */ /* 0x000fc40001800000 */
[----:B------:R-:W-:Y:S02]  /*24d0*/  FMNMX.FTZ R8, R109, R8, !PT ;  /* 0x000000086d087209 */ /* 0x000fe40007810000 */
[----:B------:R-:W-:Y:S01]  /*24e0*/  ISETP.GT.AND P3, PT, R9, 0x21, PT ;  /* 0x000000210900780c */ /* 0x000fe20003f64270 */
[----:B------:R-:W-:Y:S01]  /*24f0*/  MUFU.TANH R54, R54 ;  /* 0x0000003600367308 */ /* 0x000fe20000002400 */
[----:B0-----:R-:W-:Y:S02]  /*2500*/  FSEL R113, R42, -INF , P4 ;  /* 0xff8000002a717808 */ /* 0x001fe40002000000 */
[----:B------:R-:W-:Y:S02]  /*2510*/  FMNMX.FTZ R8, R111, R8, !PT ;  /* 0x000000086f087209 */ /* 0x000fe40007810000 */
[----:B------:R-:W-:Y:S02]  /*2520*/  ISETP.GT.AND P4, PT, R9, 0x28, PT ;  /* 0x000000280900780c */ /* 0x000fe40003f84270 */
[----:B--2---:R-:W-:Y:S01]  /*2530*/  FSEL R95, R43, -INF , P3 ;  /* 0xff8000002b5f7808 */ /* 0x004fe20001800000 */
[----:B------:R-:W0:Y:S01]  /*2540*/  MUFU.TANH R55, R55 ;  /* 0x0000003700377308 */ /* 0x000e220000002400 */
[----:B------:R-:W-:Y:S01]  /*2550*/  FMNMX.FTZ R34, R113, R8, !PT ;  /* 0x0000000871227209 */ /* 0x000fe20007810000 */
[----:B------:R-:W-:Y:S01]  /*2560*/  FMUL.FTZ R8, R71, UR6 ;  /* 0x0000000647087c20 */ /* 0x000fe20008410000 */
[----:B------:R-:W-:-:S02]  /*2570*/  ISETP.GT.AND P3, PT, R9, 0x29, PT ;  /* 0x000000290900780c */ /* 0x000fc40003f64270 */
[----:B----4-:R-:W-:Y:S02]  /*2580*/  FSEL R93, R46, -INF , P4 ;  /* 0xff8000002e5d7808 */ /* 0x010fe40002000000 */
[----:B------:R-:W-:Y:S01]  /*2590*/  FMNMX.FTZ R34, R95, R34, !PT ;  /* 0x000000225f227209 */ /* 0x000fe20007810000 */
[----:B------:R-:W-:Y:S01]  /*25a0*/  MUFU.TANH R57, R58 ;  /* 0x0000003a00397308 */ /* 0x000fe20000002400 */
[----:B------:R-:W-:Y:S02]  /*25b0*/  ISETP.GT.AND P4, PT, R9, 0x30, PT ;  /* 0x000000300900780c */ /* 0x000fe40003f84270 */
[----:B-1----:R-:W-:Y:S02]  /*25c0*/  FSEL R91, R47, -INF , P3 ;  /* 0xff8000002f5b7808 */ /* 0x002fe40001800000 */
[----:B------:R-:W-:Y:S02]  /*25d0*/  FMNMX.FTZ R34, R93, R34, !PT ;  /* 0x000000225d227209 */ /* 0x000fe40007810000 */
[----:B------:R-:W-:Y:S01]  /*25e0*/  ISETP.GT.AND P3, PT, R9, 0x31, PT ;  /* 0x000000310900780c */ /* 0x000fe20003f64270 */
[----:B------:R-:W1:Y:S01]  /*25f0*/  MUFU.TANH R27, R59 ;  /* 0x0000003b001b7308 */ /* 0x000e620000002400 */
[----:B-----5:R-:W-:-:S02]  /*2600*/  FSEL R71, R50, -INF , P4 ;  /* 0xff80000032477808 */ /* 0x020fc40002000000 */
[----:B------:R-:W-:Y:S01]  /*2610*/  FMNMX.FTZ R34, R91, R34, !PT ;  /* 0x000000225b227209 */ /* 0x000fe20007810000 */
[----:B------:R-:W2:Y:S01]  /*2620*/  @P2 LDC R50, c[0x0][0x450] ;  /* 0x00011400ff322b82 */ /* 0x000ea20000000800 */
[----:B------:R-:W-:Y:S02]  /*2630*/  ISETP.GT.AND P4, PT, R9, 0x38, PT ;  /* 0x000000380900780c */ /* 0x000fe40003f84270 */
[----:B------:R-:W-:Y:S01]  /*2640*/  FMNMX.FTZ R34, R71, R34, !PT ;  /* 0x0000002247227209 */ /* 0x000fe20007810000 */
[----:B------:R3:W-:Y:S01]  /*2650*/  MUFU.TANH R33, R67 ;  /* 0x0000004300217308 */ /* 0x0007e20000002400 */
[----:B------:R-:W-:-:S04]  /*2660*/  VIADDMNMX R30, R26, R97, R30, PT ;  /* 0x000000611a1e7246 */ /* 0x000fc8000380011e */
[----:B------:R-:W-:-:S03]  /*2670*/  ISETP.GT.AND P5, PT, R30, 0x8, PT ;  /* 0x000000081e00780c */ /* 0x000fc60003fa4270 */
[----:B------:R-:W4:Y:S01]  /*2680*/  MUFU.TANH R62, R62 ;  /* 0x0000003e003e7308 */ /* 0x000f220000002400 */
[----:B---3--:R-:W-:Y:S02]  /*2690*/  FSEL R67, R51, -INF , P3 ;  /* 0xff80000033437808 */ /* 0x008fe40001800000 */
[----:B------:R-:W-:Y:S02]  /*26a0*/  ISETP.GT.AND P3, PT, R9, 0x39, PT ;  /* 0x000000390900780c */ /* 0x000fe40003f64270 */
[----:B------:R-:W-:Y:S02]  /*26b0*/  FMNMX.FTZ R34, R67, R34, !PT ;  /* 0x0000002243227209 */ /* 0x000fe40007810000 */
[----:B0-----:R-:W-:Y:S01]  /*26c0*/  FSEL R59, R55, -INF , P3 ;  /* 0xff800000373b7808 */ /* 0x001fe20001800000 */
[----:B------:R0:W3:Y:S01]  /*26d0*/  MUFU.TANH R29, R63 ;  /* 0x0000003f001d7308 */ /* 0x0000e20000002400 */
[----:B------:R-:W-:-:S04]  /*26e0*/  ISETP.GT.AND P3, PT, R9, 0x41, PT ;  /* 0x000000410900780c */ /* 0x000fc80003f64270 */
[----:B-1----:R-:W-:Y:S02]  /*26f0*/  FSEL R55, R27, -INF , P3 ;  /* 0xff8000001b377808 */ /* 0x002fe40001800000 */
[C---:B------:R-:W-:Y:S01]  /*2700*/  ISETP.GT.AND P3, PT, R9.reuse, 0x49, PT ;  /* 0x000000490900780c */ /* 0x040fe20003f64270 */
[----:B------:R-:W1:Y:S01]  /*2710*/  MUFU.TANH R66, R66 ;  /* 0x0000004200427308 */ /* 0x000e620000002400 */
        /* <DEDUP_REMOVED lines=8> */
[----:B----4-:R-:W-:Y:S01]  /*27a0*/  FSEL R27, R62, -INF , P4 ;  /* 0xff8000003e1b7808 */ /* 0x010fe20002000000 */
[----:B------:R-:W4:Y:S01]  /*27b0*/  MUFU.TANH R8, R8 ;  /* 0x0000000800087308 */ /* 0x000f220000002400 */
[----:B------:R-:W-:Y:S02]  /*27c0*/  FMNMX.FTZ R34, R55, R34, !PT ;  /* 0x0000002237227209 */ /* 0x000fe40007810000 */
[----:B------:R-:W-:Y:S02]  /*27d0*/  ISETP.GT.AND P4, PT, R9, 0x50, PT ;  /* 0x000000500900780c */ /* 0x000fe40003f84270 */
[----:B---3--:R-:W-:-:S02]  /*27e0*/  FSEL R31, R29, -INF , P3 ;  /* 0xff8000001d1f7808 */ /* 0x008fc40001800000 */
[----:B------:R-:W-:Y:S01]  /*27f0*/  FMNMX.FTZ R34, R27, R34, !PT ;  /* 0x000000221b227209 */ /* 0x000fe20007810000 */
[----:B------:R-:W3:Y:S01]  /*2800*/  MUFU.TANH R39, R74 ;  /* 0x0000004a00277308 */ /* 0x000ee20000002400 */
[----:B------:R-:W-:Y:S02]  /*2810*/  ISETP.GT.AND P3, PT, R9, 0x51, PT ;  /* 0x000000510900780c */ /* 0x000fe40003f64270 */
[----:B-1----:R-:W-:Y:S02]  /*2820*/  FSEL R29, R66, -INF , P4 ;  /* 0xff800000421d7808 */ /* 0x002fe40002000000 */
[----:B------:R-:W-:Y:S02]  /*2830*/  FMNMX.FTZ R34, R31, R34, !PT ;  /* 0x000000221f227209 */ /* 0x000fe40007810000 */
[----:B------:R-:W-:Y:S01]  /*2840*/  ISETP.GT.AND P4, PT, R9, 0x58, PT ;  /* 0x000000580900780c */ /* 0x000fe20003f84270 */
[----:B------:R-:W1:Y:S01]  /*2850*/  MUFU.TANH R37, R75 ;  /* 0x0000004b00257308 */ /* 0x000e620000002400 */
[----:B------:R-:W-:-:S02]  /*2860*/  FSEL R33, R33, -INF , P3 ;  /* 0xff80000021217808 */ /* 0x000fc40001800000 */
[----:B------:R-:W-:Y:S02]  /*2870*/  FMNMX.FTZ R34, R29, R34, !PT ;  /* 0x000000221d227209 */ /* 0x000fe40007810000 */
[----:B------:R-:W-:Y:S02]  /*2880*/  ISETP.GT.AND P3, PT, R9, 0x59, PT ;  /* 0x000000590900780c */ /* 0x000fe40003f64270 */
[----:B0-----:R-:W-:Y:S01]  /*2890*/  FSEL R35, R35, -INF , P4 ;  /* 0xff80000023237808 */ /* 0x001fe20002000000 */
[----:B------:R-:W0:Y:S01]  /*28a0*/  MUFU.TANH R43, R78 ;  /* 0x0000004e002b7308 */ /* 0x000e220000002400 */
[----:B------:R-:W-:Y:S02]  /*28b0*/  FMNMX.FTZ R34, R33, R34, !PT ;  /* 0x0000002221227209 */ /* 0x000fe40007810000 */
[----:B------:R-:W-:Y:S02]  /*28c0*/  ISETP.GT.AND P4, PT, R9, 0x60, PT ;  /* 0x000000600900780c */ /* 0x000fe40003f84270 */
[----:B----4-:R-:W-:-:S02]  /*28d0*/  FSEL R41, R8, -INF , P3 ;  /* 0xff80000008297808 */ /* 0x010fc40001800000 */
[----:B------:R-:W-:Y:S01]  /*28e0*/  FMNMX.FTZ R34, R35, R34, !PT ;  /* 0x0000002223227209 */ /* 0x000fe20007810000 */
[----:B------:R-:W4:Y:S01]  /*28f0*/  MUFU.TANH R45, R79 ;  /* 0x0000004f002d7308 */ /* 0x000f220000002400 */
[----:B------:R-:W-:Y:S02]  /*2900*/  ISETP.GT.AND P3, PT, R9, 0x61, PT ;  /* 0x000000610900780c */ /* 0x000fe40003f64270 */
[----:B---3--:R-:W-:Y:S02]  /*2910*/  FSEL R39, R39, -INF , P4 ;  /* 0xff80000027277808 */ /* 0x008fe40002000000 */
[----:B------:R-:W-:Y:S02]  /*2920*/  FMNMX.FTZ R34, R41, R34, !PT ;  /* 0x0000002229227209 */ /* 0x000fe40007810000 */
[----:B------:R-:W-:Y:S01]  /*2930*/  ISETP.GT.AND P4, PT, R9, 0x68, PT ;  /* 0x000000680900780c */ /* 0x000fe20003f84270 */
[----:B------:R-:W3:Y:S01]  /*2940*/  MUFU.TANH R47, R82 ;  /* 0x00000052002f7308 */ /* 0x000ee20000002400 */
[----:B-1----:R-:W-:-:S02]  /*2950*/  FSEL R37, R37, -INF , P3 ;  /* 0xff80000025257808 */ /* 0x002fc40001800000 */
        /* <DEDUP_REMOVED lines=8> */
[----:B------:R-:W1:Y:S01]  /*29e0*/  MUFU.TANH R53, R86 ;  /* 0x0000005600357308 */ /* 0x000e620000002400 */
[----:B------:R-:W-:Y:S02]  /*29f0*/  ISETP.GT.AND P3, PT, R9, 0x71, PT ;  /* 0x000000710900780c */ /* 0x000fe40003f64270 */
[----:B---3--:R-:W-:Y:S02]  /*2a00*/  FSEL R47, R47, -INF , P4 ;  /* 0xff8000002f2f7808 */ /* 0x008fe40002000000 */
[----:B------:R-:W-:Y:S02]  /*2a10*/  FMNMX.FTZ R34, R45, R34, !PT ;  /* 0x000000222d227209 */ /* 0x000fe40007810000 */
[----:B------:R-:W-:Y:S01]  /*2a20*/  ISETP.GT.AND P4, PT, R9, 0x78, PT ;  /* 0x000000780900780c */ /* 0x000fe20003f84270 */
[----:B------:R-:W3:Y:S01]  /*2a30*/  MUFU.TANH R51, R87 ;  /* 0x0000005700337308 */ /* 0x000ee20000002400 */
[----:B0-----:R-:W-:-:S02]  /*2a40*/  FSEL R49, R49, -INF , P3 ;  /* 0xff80000031317808 */ /* 0x001fc40001800000 */
[----:B------:R-:W-:Y:S02]  /*2a50*/  FMNMX.FTZ R34, R47, R34, !PT ;  /* 0x000000222f227209 */ /* 0x000fe40007810000 */
[----:B------:R-:W-:Y:S02]  /*2a60*/  ISETP.GT.AND P3, PT, R9, 0x79, PT ;  /* 0x000000790900780c */ /* 0x000fe40003f64270 */
[----:B------:R-:W-:Y:S01]  /*2a70*/  FMNMX.FTZ R34, R49, R34, !PT ;  /* 0x0000002231227209 */ /* 0x000fe20007810000 */
[----:B------:R-:W-:Y:S01]  /*2a80*/  MUFU.TANH R21, R21 ;  /* 0x0000001500157308 */ /* 0x000fe20000002400 */
[----:B-1----:R-:W-:Y:S02]  /*2a90*/  FSEL R53, R53, -INF , P4 ;  /* 0xff80000035357808 */ /* 0x002fe40002000000 */
[----:B------:R-:W-:Y:S02]  /*2aa0*/  ISETP.GT.AND P4, PT, R30, 0x1, PT ;  /* 0x000000011e00780c */ /* 0x000fe40003f84270 */
[----:B------:R-:W-:-:S03]  /*2ab0*/  FMNMX.FTZ R34, R53, R34, !PT ;  /* 0x0000002235227209 */ /* 0x000fc60007810000 */
[----:B------:R-:W0:Y:S01]  /*2ac0*/  MUFU.TANH R89, R89 ;  /* 0x0000005900597308 */ /* 0x000e220000002400 */
[----:B---3--:R-:W-:-:S04]  /*2ad0*/  FSEL R51, R51, -INF , P3 ;  /* 0xff80000033337808 */ /* 0x008fc80001800000 */
[----:B------:R-:W-:-:S03]  /*2ae0*/  FMNMX.FTZ R34, R51, R34, !PT ;  /* 0x0000002233227209 */ /* 0x000fc60007810000 */
[----:B------:R-:W1:Y:S02]  /*2af0*/  MUFU.TANH R90, R90 ;  /* 0x0000005a005a7308 */ /* 0x000e640000002400 */
[----:B------:R-:W3:Y:S06]  /*2b00*/  SHFL.BFLY PT, R9, R34, 0x2, 0x1f ;  /* 0x0c401f0022097f89 */ /* 0x000eec00000e0000 */
[----:B------:R-:W4:Y:S01]  /*2b10*/  MUFU.TANH R28, R28 ;  /* 0x0000001c001c7308 */ /* 0x000f220000002400 */
[----:B0-----:R-:W-:Y:S02]  /*2b20*/  FSEL R89, R89, -INF , P4 ;  /* 0xff80000059597808 */ /* 0x001fe40002000000 */
[----:B------:R-:W-:-:S05]  /*2b30*/  ISETP.GT.AND P4, PT, R30, 0x10, PT ;  /* 0x000000101e00780c */ /* 0x000fca0003f84270 */
[----:B------:R-:W-:Y:S08]  /*2b40*/  MUFU.TANH R24, R24 ;  /* 0x0000001800187308 */ /* 0x000ff00000002400 */
[----:B------:R-:W0:Y:S01]  /*2b50*/  MUFU.TANH R25, R25 ;  /* 0x0000001900197308 */ /* 0x000e220000002400 */
[----:B---3--:R-:W-:-:S05]  /*2b60*/  FMNMX.FTZ R9, R34, R9, !PT ;  /* 0x0000000922097209 */ /* 0x008fca0007810000 */
[----:B------:R-:W3:Y:S02]  /*2b70*/  SHFL.BFLY PT, R8, R9, 0x1, 0x1f ;  /* 0x0c201f0009087f89 */ /* 0x000ee400000e0000 */
[----:B------:R-:W-:Y:S08]  /*2b80*/  MUFU.TANH R20, R20 ;  /* 0x0000001400147308 */ /* 0x000ff00000002400 */
[----:B------:R1:W-:Y:S08]  /*2b90*/  MUFU.TANH R36, R61 ;  /* 0x0000003d00247308 */ /* 0x0003f00000002400 */
[----:B------:R-:W5:Y:S01]  /*2ba0*/  MUFU.TANH R15, R15 ;  /* 0x0000000f000f7308 */ /* 0x000f620000002400 */
[----:B-1----:R-:W-:-:S02]  /*2bb0*/  FSEL R61, R90, -INF , P5 ;  /* 0xff8000005a3d7808 */ /* 0x002fc40002800000 */
[----:B---3--:R-:W-:Y:S01]  /*2bc0*/  FMNMX.FTZ R9, R9, R8, !PT ;  /* 0x0000000809097209 */ /* 0x008fe20007810000 */
[----:B------:R-:W-:-:S04]  /*2bd0*/  IMAD.U32 R8, RZ, RZ, UR7 ;  /* 0x00000007ff087e24 */ /* 0x000fc8000f8e00ff */
[----:B------:R4:W-:Y:S01]  /*2be0*/  MUFU.TANH R38, R65 ;  /* 0x0000004100267308 */ /* 0x0009e20000002400 */
[C---:B------:R-:W-:Y:S01]  /*2bf0*/  FSETP.NEU.FTZ.AND P3, PT, R9.reuse, -INF , PT ;  /* 0xff8000000900780b */ /* 0x040fe20003f7d000 */
[----:B------:R-:W-:-:S05]  /*2c00*/  FMUL.FTZ R34, R9, R8 ;  /* 0x0000000809227220 */ /* 0x000fca0000410000 */
[----:B------:R-:W-:Y:S01]  /*2c10*/  FSEL R42, R34, RZ, P3 ;  /* 0x000000ff222a7208 */ /* 0x000fe20001800000 */
[----:B------:R-:W-:Y:S01]  /*2c20*/  MUFU.TANH R13, R13 ;  /* 0x0000000d000d7308 */ /* 0x000fe20000002400 */
[----:B------:R-:W-:-:S03]  /*2c30*/  ISETP.GT.AND P3, PT, R30, RZ, PT ;  /* 0x000000ff1e00720c */ /* 0x000fc60003f64270 */
[-CC-:B------:R-:W-:Y:S01]  /*2c40*/  FFMA.FTZ R32, R32, R8.reuse, -R42.reuse ;  /* 0x0000000820207223 */ /* 0x180fe2000001082a */
[----:B------:R-:W-:Y:S01]  /*2c50*/  FSEL R21, R21, -INF , P3 ;  /* 0xff80000015157808 */ /* 0x000fe20001800000 */
[-CC-:B------:R-:W-:Y:S01]  /*2c60*/  FFMA.FTZ R175, R93, R8.reuse, -R42.reuse ;  /* 0x000000085daf7223 */ /* 0x180fe2000001082a */
[----:B------:R-:W-:Y:S01]  /*2c70*/  ISETP.GT.AND P3, PT, R30, 0x9, PT ;  /* 0x000000091e00780c */ /* 0x000fe20003f64270 */
[----:B------:R1:W-:Y:S01]  /*2c80*/  MUFU.EX2 R26, R32 ;  /* 0x00000020001a7308 */ /* 0x0003e20000000800 */
[-CC-:B------:R-:W-:Y:S01]  /*2c90*/  FFMA.FTZ R169, R71, R8.reuse, -R42.reuse ;  /* 0x0000000847a97223 */ /* 0x180fe2000001082a */
[-CC-:B------:R-:W-:Y:S01]  /*2ca0*/  FFMA.FTZ R171, R63, R8.reuse, -R42.reuse ;  /* 0x000000083fab7223 */ /* 0x180fe2000001082a */
[----:B----4-:R-:W-:Y:S01]  /*2cb0*/  FSEL R65, R28, -INF , P3 ;  /* 0xff8000001c417808 */ /* 0x010fe20001800000 */
[-CC-:B------:R-:W-:Y:S01]  /*2cc0*/  FFMA.FTZ R181, R99, R8.reuse, -R42.reuse ;  /* 0x0000000863b57223 */ /* 0x180fe2000001082a */
[C---:B------:R-:W-:Y:S01]  /*2cd0*/  ISETP.GT.AND P3, PT, R30.reuse, 0x11, PT ;  /* 0x000000111e00780c */ /* 0x040fe20003f64270 */
[-CC-:B------:R-:W-:Y:S01]  /*2ce0*/  FFMA.FTZ R183, R101, R8.reuse, -R42.reuse ;  /* 0x0000000865b77223 */ /* 0x180fe2000001082a */
[-CC-:B------:R-:W-:Y:S01]  /*2cf0*/  FFMA.FTZ R103, R103, R8.reuse, -R42.reuse ;  /* 0x0000000867677223 */ /* 0x180fe2000001082a */
[----:B------:R3:W-:Y:S01]  /*2d00*/  MUFU.TANH R40, R69 ;  /* 0x0000004500287308 */ /* 0x0007e20000002400 */
[----:B-1----:R-:W-:Y:S01]  /*2d10*/  FMNMX.FTZ R32, R21, R89, !PT ;  /* 0x0000005915207209 */ /* 0x002fe20007810000 */
[-CC-:B------:R-:W-:Y:S01]  /*2d20*/  FFMA.FTZ R153, R57, R8.reuse, -R42.reuse ;  /* 0x0000000839997223 */ /* 0x180fe2000001082a */
[----:B0-----:R-:W-:Y:S01]  /*2d30*/  FSEL R25, R25, -INF , P3 ;  /* 0xff80000019197808 */ /* 0x001fe20001800000 */
[--C-:B------:R-:W-:Y:S01]  /*2d40*/  FFMA.FTZ R155, R27, R8, -R42.reuse ;  /* 0x000000081b9b7223 */ /* 0x100fe2000001082a */
[----:B------:R-:W-:Y:S01]  /*2d50*/  FMNMX.FTZ R32, R61, R32, !PT ;  /* 0x000000203d207209 */ /* 0x000fe20007810000 */
[-CC-:B------:R-:W-:Y:S01]  /*2d60*/  FFMA.FTZ R177, R105, R8.reuse, -R42.reuse ;  /* 0x0000000869b17223 */ /* 0x180fe2000001082a */
[----:B------:R-:W-:Y:S01]  /*2d70*/  ISETP.GT.AND P3, PT, R30, 0x19, PT ;  /* 0x000000191e00780c */ /* 0x000fe20003f64270 */
[----:B------:R-:W0:Y:S01]  /*2d80*/  MUFU.TANH R14, R14 ;  /* 0x0000000e000e7308 */ /* 0x000e220000002400 */
[----:B---3--:R-:W-:Y:S01]  /*2d90*/  FSEL R69, R24, -INF , P4 ;  /* 0xff80000018457808 */ /* 0x008fe20002000000 */
[--C-:B------:R-:W-:Y:S01]  /*2da0*/  FFMA.FTZ R24, R55, R8, -R42.reuse ;  /* 0x0000000837187223 */ /* 0x100fe2000001082a */
[----:B------:R-:W-:Y:S01]  /*2db0*/  FMNMX.FTZ R32, R65, R32, !PT ;  /* 0x0000002041207209 */ /* 0x000fe20007810000 */
[-CC-:B------:R-:W-:Y:S01]  /*2dc0*/  FFMA.FTZ R179, R109, R8.reuse, -R42.reuse ;  /* 0x000000086db37223 */ /* 0x180fe2000001082a */
[C---:B------:R-:W-:Y:S01]  /*2dd0*/  ISETP.GT.AND P4, PT, R30.reuse, 0x18, PT ;  /* 0x000000181e00780c */ /* 0x040fe20003f84270 */
[--C-:B------:R-:W-:Y:S01]  /*2de0*/  FFMA.FTZ R173, R113, R8, -R42.reuse ;  /* 0x0000000871ad7223 */ /* 0x100fe2000001082a */
[----:B------:R-:W-:Y:S01]  /*2df0*/  FMNMX.FTZ R32, R69, R32, !PT ;  /* 0x0000002045207209 */ /* 0x000fe20007810000 */
[----:B------:R-:W-:Y:S01]  /*2e00*/  MUFU.TANH R12, R12 ;  /* 0x0000000c000c7308 */ /* 0x000fe20000002400 */
[----:B-----5:R-:W-:Y:S01]  /*2e10*/  FSEL R15, R15, -INF , P3 ;  /* 0xff8000000f0f7808 */ /* 0x020fe20001800000 */
[--C-:B------:R-:W-:Y:S01]  /*2e20*/  FFMA.FTZ R157, R29, R8, -R42.reuse ;  /* 0x000000081d9d7223 */ /* 0x100fe2000001082a */
[----:B------:R-:W-:Y:S01]  /*2e30*/  FMNMX.FTZ R32, R25, R32, !PT ;  /* 0x0000002019207209 */ /* 0x000fe20007810000 */
[-CC-:B------:R-:W-:Y:S01]  /*2e40*/  FFMA.FTZ R159, R35, R8.reuse, -R42.reuse ;  /* 0x00000008239f7223 */ /* 0x180fe2000001082a */
[----:B------:R-:W-:Y:S01]  /*2e50*/  ISETP.GT.AND P3, PT, R30, 0x21, PT ;  /* 0x000000211e00780c */ /* 0x000fe20003f64270 */
[-CC-:B------:R-:W-:Y:S01]  /*2e60*/  FFMA.FTZ R161, R39, R8.reuse, -R42.reuse ;  /* 0x0000000827a17223 */ /* 0x180fe2000001082a */
[-CC-:B------:R-:W-:Y:S01]  /*2e70*/  FFMA.FTZ R163, R43, R8.reuse, -R42.reuse ;  /* 0x000000082ba37223 */ /* 0x180fe2000001082a */
[----:B------:R1:W-:Y:S01]  /*2e80*/  MUFU.TANH R44, R73 ;  /* 0x00000049002c7308 */ /* 0x0003e20000002400 */
[----:B0-----:R-:W-:Y:S01]  /*2e90*/  FSEL R75, R14, -INF , P3 ;  /* 0xff8000000e4b7808 */ /* 0x001fe20001800000 */
[-CC-:B------:R-:W-:Y:S01]  /*2ea0*/  FFMA.FTZ R14, R59, R8.reuse, -R42.reuse ;  /* 0x000000083b0e7223 */ /* 0x180fe2000001082a */
[----:B------:R-:W-:Y:S01]  /*2eb0*/  ISETP.GT.AND P3, PT, R30, 0x29, PT ;  /* 0x000000291e00780c */ /* 0x000fe20003f64270 */
[-CC-:B------:R-:W-:Y:S01]  /*2ec0*/  FFMA.FTZ R165, R47, R8.reuse, -R42.reuse ;  /* 0x000000082fa57223 */ /* 0x180fe2000001082a */
[-CC-:B------:R-:W-:Y:S01]  /*2ed0*/  FFMA.FTZ R49, R49, R8.reuse, -R42.reuse ;  /* 0x0000000831317223 */ /* 0x180fe2000001082a */
[-CC-:B------:R-:W-:Y:S01]  /*2ee0*/  FFMA.FTZ R167, R53, R8.reuse, -R42.reuse ;  /* 0x0000000835a77223 */ /* 0x180fe2000001082a */
[-CC-:B------:R-:W-:Y:S01]  /*2ef0*/  FFMA.FTZ R51, R51, R8.reuse, -R42.reuse ;  /* 0x0000000833337223 */ /* 0x180fe2000001082a */
[----:B------:R-:W0:Y:S01]  /*2f00*/  MUFU.TANH R11, R11 ;  /* 0x0000000b000b7308 */ /* 0x000e220000002400 */
[----:B-1----:R-:W-:Y:S01]  /*2f10*/  FSEL R73, R20, -INF , P4 ;  /* 0xff80000014497808 */ /* 0x002fe20002000000 */
[----:B------:R-:W-:Y:S01]  /*2f20*/  FFMA.FTZ R20, R107, R8, -R42 ;  /* 0x000000086b147223 */ /* 0x000fe2000001082a */
[----:B------:R-:W-:-:S02]  /*2f30*/  ISETP.GT.AND P4, PT, R30, 0x20, PT ;  /* 0x000000201e00780c */ /* 0x000fc40003f84270 */
[----:B------:R-:W-:Y:S02]  /*2f40*/  CS2R R112, SRZ ;  /* 0x0000000000707805 */ /* 0x000fe4000001ff00 */
[----:B------:R-:W-:Y:S02]  /*2f50*/  FMNMX.FTZ R32, R73, R32, !PT ;  /* 0x0000002049207209 */ /* 0x000fe40007810000 */
[----:B------:R-:W-:Y:S02]  /*2f60*/  CS2R R108, SRZ ;  /* 0x00000000006c7805 */ /* 0x000fe4000001ff00 */
[----:B------:R-:W-:Y:S01]  /*2f70*/  FSEL R13, R13, -INF , P4 ;  /* 0xff8000000d0d7808 */ /* 0x000fe20002000000 */
[----:B------:R-:W1:Y:S01]  /*2f80*/  MUFU.TANH R7, R7 ;  /* 0x0000000700077308 */ /* 0x000e620000002400 */
[----:B------:R-:W-:Y:S02]  /*2f90*/  FMNMX.FTZ R32, R15, R32, !PT ;  /* 0x000000200f207209 */ /* 0x000fe40007810000 */
[----:B------:R-:W-:-:S02]  /*2fa0*/  CS2R R106, SRZ ;  /* 0x00000000006a7805 */ /* 0x000fc4000001ff00 */
[----:B------:R-:W-:Y:S02]  /*2fb0*/  ISETP.GT.AND P4, PT, R30, 0x28, PT ;  /* 0x000000281e00780c */ /* 0x000fe40003f84270 */
[----:B------:R-:W-:Y:S02]  /*2fc0*/  CS2R R104, SRZ ;  /* 0x0000000000687805 */ /* 0x000fe4000001ff00 */
[----:B------:R-:W-:Y:S01]  /*2fd0*/  FMNMX.FTZ R32, R13, R32, !PT ;  /* 0x000000200d207209 */ /* 0x000fe20007810000 */
[----:B------:R-:W-:Y:S03]  /*2fe0*/  MUFU.TANH R10, R10 ;  /* 0x0000000a000a7308 */ /* 0x000fe60000002400 */
[----:B------:R-:W-:Y:S02]  /*2ff0*/  FMNMX.FTZ R32, R75, R32, !PT ;  /* 0x000000204b207209 */ /* 0x000fe40007810000 */
[----:B0-----:R-:W-:-:S02]  /*3000*/  FSEL R79, R11, -INF , P3 ;  /* 0xff8000000b4f7808 */ /* 0x001fc40001800000 */
[----:B------:R-:W-:Y:S01]  /*3010*/  ISETP.GT.AND P3, PT, R30, 0x31, PT ;  /* 0x000000311e00780c */ /* 0x000fe20003f64270 */
[----:B------:R-:W0:Y:S08]  /*3020*/  MUFU.TANH R6, R6 ;  /* 0x0000000600067308 */ /* 0x000e300000002400 */
[----:B------:R3:W-:Y:S08]  /*3030*/  MUFU.TANH R46, R77 ;  /* 0x0000004d002e7308 */ /* 0x0007f00000002400 */
[----:B------:R-:W-:Y:S01]  /*3040*/  MUFU.TANH R5, R5 ;  /* 0x0000000500057308 */ /* 0x000fe20000002400 */
[----:B---3--:R-:W-:Y:S01]  /*3050*/  FSEL R77, R12, -INF , P4 ;  /* 0xff8000000c4d7808 */ /* 0x008fe20002000000 */
[----:B------:R-:W-:Y:S01]  /*3060*/  FFMA.FTZ R12, R111, R8, -R42 ;  /* 0x000000086f0c7223 */ /* 0x000fe2000001082a */
[----:B------:R-:W-:-:S02]  /*3070*/  ISETP.GT.AND P4, PT, R30, 0x30, PT ;  /* 0x000000301e00780c */ /* 0x000fc40003f84270 */
[----:B------:R-:W-:Y:S02]  /*3080*/  CS2R R110, SRZ ;  /* 0x00000000006e7805 */ /* 0x000fe4000001ff00 */
[----:B------:R-:W-:Y:S02]  /*3090*/  FMNMX.FTZ R32, R77, R32, !PT ;  /* 0x000000204d207209 */ /* 0x000fe40007810000 */
[----:B-1----:R-:W-:Y:S01]  /*30a0*/  FSEL R7, R7, -INF , P4 ;  /* 0xff80000007077808 */ /* 0x002fe20002000000 */
[----:B------:R-:W1:Y:S01]  /*30b0*/  MUFU.TANH R3, R3 ;  /* 0x0000000300037308 */ /* 0x000e620000002400 */
[----:B------:R-:W-:Y:S02]  /*30c0*/  FMNMX.FTZ R32, R79, R32, !PT ;  /* 0x000000204f207209 */ /* 0x000fe40007810000 */
[----:B------:R-:W-:Y:S02]  /*30d0*/  ISETP.GT.AND P4, PT, R30, 0x38, PT ;  /* 0x000000381e00780c */ /* 0x000fe40003f84270 */
[----:B------:R-:W-:-:S02]  /*30e0*/  FMNMX.FTZ R32, R7, R32, !PT ;  /* 0x0000002007207209 */ /* 0x000fc40007810000 */
[----:B0-----:R-:W-:Y:S01]  /*30f0*/  FSEL R83, R6, -INF , P4 ;  /* 0xff80000006537808 */ /* 0x001fe20002000000 */
[----:B------:R-:W-:Y:S01]  /*3100*/  MUFU.TANH R4, R4 ;  /* 0x0000000400047308 */ /* 0x000fe20000002400 */
[----:B------:R-:W-:Y:S01]  /*3110*/  ISETP.GT.AND P4, PT, R30, 0x40, PT ;  /* 0x000000401e00780c */ /* 0x000fe20003f84270 */
[----:B------:R-:W-:-:S06]  /*3120*/  FFMA.FTZ R6, R95, R8, -R42 ;  /* 0x000000085f067223 */ /* 0x000fcc000001082a */
[----:B------:R0:W-:Y:S01]  /*3130*/  MUFU.TANH R48, R81 ;  /* 0x0000005100307308 */ /* 0x0001e20000002400 */
[----:B-1----:R-:W-:Y:S02]  /*3140*/  FSEL R3, R3, -INF , P4 ;  /* 0xff80000003037808 */ /* 0x002fe40002000000 */
[----:B------:R-:W-:-:S05]  /*3150*/  ISETP.GT.AND P4, PT, R30, 0x48, PT ;  /* 0x000000481e00780c */ /* 0x000fca0003f84270 */
[----:B------:R-:W1:Y:S01]  /*3160*/  MUFU.TANH R60, R60 ;  /* 0x0000003c003c7308 */ /* 0x000e620000002400 */
[----:B0-----:R-:W-:Y:S01]  /*3170*/  FSEL R81, R10, -INF , P3 ;  /* 0xff8000000a517808 */ /* 0x001fe20001800000 */
[----:B------:R-:W-:Y:S01]  /*3180*/  FFMA.FTZ R10, R67, R8, -R42 ;  /* 0x00000008430a7223 */ /* 0x000fe2000001082a */
[C---:B------:R-:W-:Y:S02]  /*3190*/  ISETP.GT.AND P3, PT, R30.reuse, 0x39, PT ;  /* 0x000000391e00780c */ /* 0x040fe40003f64270 */
[----:B------:R-:W-:Y:S02]  /*31a0*/  FMNMX.FTZ R32, R81, R32, !PT ;  /* 0x0000002051207209 */ /* 0x000fe40007810000 */
[----:B------:R-:W-:Y:S01]  /*31b0*/  FSEL R5, R5, -INF , P3 ;  /* 0xff80000005057808 */ /* 0x000fe20001800000 */
[----:B------:R-:W0:Y:S01]  /*31c0*/  MUFU.TANH R64, R64 ;  /* 0x0000004000407308 */ /* 0x000e220000002400 */
[----:B------:R-:W-:Y:S02]  /*31d0*/  FMNMX.FTZ R32, R83, R32, !PT ;  /* 0x0000002053207209 */ /* 0x000fe40007810000 */
[----:B------:R-:W-:-:S02]  /*31e0*/  ISETP.GT.AND P3, PT, R30, 0x41, PT ;  /* 0x000000411e00780c */ /* 0x000fc40003f64270 */
[----:B------:R-:W-:-:S03]  /*31f0*/  FMNMX.FTZ R32, R5, R32, !PT ;  /* 0x0000002005207209 */ /* 0x000fc60007810000 */
[----:B------:R3:W-:Y:S01]  /*3200*/  MUFU.TANH R34, R85 ;  /* 0x0000005500227308 */ /* 0x0007e20000002400 */
[----:B------:R-:W-:Y:S02]  /*3210*/  FMNMX.FTZ R32, R3, R32, !PT ;  /* 0x0000002003207209 */ /* 0x000fe40007810000 */
[----:B-1----:R-:W-:Y:S02]  /*3220*/  FSEL R87, R60, -INF , P4 ;  /* 0xff8000003c577808 */ /* 0x002fe40002000000 */
[----:B------:R-:W-:-:S03]  /*3230*/  ISETP.GT.AND P4, PT, R30, 0x50, PT ;  /* 0x000000501e00780c */ /* 0x000fc60003f84270 */
[----:B------:R-:W1:Y:S01]  /*3240*/  MUFU.TANH R68, R68 ;  /* 0x0000004400447308 */ /* 0x000e620000002400 */
[----:B---3--:R-:W-:Y:S01]  /*3250*/  FSEL R85, R4, -INF , P3 ;  /* 0xff80000004557808 */ /* 0x008fe20001800000 */
[----:B------:R-:W-:Y:S01]  /*3260*/  FFMA.FTZ R4, R91, R8, -R42 ;  /* 0x000000085b047223 */ /* 0x000fe2000001082a */
[----:B------:R-:W-:Y:S02]  /*3270*/  ISETP.GT.AND P3, PT, R30, 0x49, PT ;  /* 0x000000491e00780c */ /* 0x000fe40003f64270 */
[----:B------:R-:W-:Y:S02]  /*3280*/  FMNMX.FTZ R32, R85, R32, !PT ;  /* 0x0000002055207209 */ /* 0x000fe40007810000 */
[----:B------:R-:W-:Y:S01]  /*3290*/  FSEL R91, R36, -INF , P3 ;  /* 0xff800000245b7808 */ /* 0x000fe20001800000 */
[----:B------:R-:W3:Y:S01]  /*32a0*/  MUFU.TANH R72, R72 ;  /* 0x0000004800487308 */ /* 0x000ee20000002400 */
[----:B------:R-:W-:Y:S02]  /*32b0*/  FMNMX.FTZ R32, R87, R32, !PT ;  /* 0x0000002057207209 */ /* 0x000fe40007810000 */
[----:B------:R-:W-:-:S02]  /*32c0*/  ISETP.GT.AND P3, PT, R30, 0x51, PT ;  /* 0x000000511e00780c */ /* 0x000fc40003f64270 */
[----:B0-----:R-:W-:Y:S02]  /*32d0*/  FSEL R93, R64, -INF , P4 ;  /* 0xff800000405d7808 */ /* 0x001fe40002000000 */
[----:B------:R-:W-:Y:S01]  /*32e0*/  FMNMX.FTZ R32, R91, R32, !PT ;  /* 0x000000205b207209 */ /* 0x000fe20007810000 */
[----:B------:R-:W0:Y:S01]  /*32f0*/  MUFU.TANH R76, R76 ;  /* 0x0000004c004c7308 */ /* 0x000e220000002400 */
[----:B------:R-:W-:Y:S02]  /*3300*/  ISETP.GT.AND P4, PT, R30, 0x58, PT ;  /* 0x000000581e00780c */ /* 0x000fe40003f84270 */
[----:B------:R-:W-:Y:S01]  /*3310*/  FSEL R71, R38, -INF , P3 ;  /* 0xff80000026477808 */ /* 0x000fe20001800000 */
[----:B------:R-:W-:Y:S01]  /*3320*/  FFMA.FTZ R38, R45, R8, -R42 ;  /* 0x000000082d267223 */ /* 0x000fe2000001082a */
[----:B------:R-:W-:Y:S02]  /*3330*/  FMNMX.FTZ R32, R93, R32, !PT ;  /* 0x000000205d207209 */ /* 0x000fe40007810000 */
[----:B------:R-:W-:Y:S01]  /*3340*/  ISETP.GT.AND P3, PT, R30, 0x59, PT ;  /* 0x000000591e00780c */ /* 0x000fe20003f64270 */
[----:B------:R-:W4:Y:S01]  /*3350*/  MUFU.TANH R80, R80 ;  /* 0x0000005000507308 */ /* 0x000f220000002400 */
[----:B-1----:R-:W-:-:S02]  /*3360*/  FSEL R95, R68, -INF , P4 ;  /* 0xff800000445f7808 */ /* 0x002fc40002000000 */
[----:B------:R-:W-:Y:S02]  /*3370*/  FMNMX.FTZ R32, R71, R32, !PT ;  /* 0x0000002047207209 */ /* 0x000fe40007810000 */
[----:B------:R-:W-:Y:S02]  /*3380*/  ISETP.GT.AND P4, PT, R30, 0x60, PT ;  /* 0x000000601e00780c */ /* 0x000fe40003f84270 */
[----:B------:R-:W-:Y:S01]  /*3390*/  FSEL R67, R40, -INF , P3 ;  /* 0xff80000028437808 */ /* 0x000fe20001800000 */
[----:B------:R-:W-:Y:S01]  /*33a0*/  MUFU.TANH R84, R84 ;  /* 0x0000005400547308 */ /* 0x000fe20000002400 */
        /* <DEDUP_REMOVED lines=9> */
[----:B------:R-:W1:Y:S01]  /*3440*/  MUFU.EX2 R181, R181 ;  /* 0x000000b500b57308 */ /* 0x000e620000000800 */
[----:B0-----:R-:W-:-:S02]  /*3450*/  FSEL R99, R76, -INF , P4 ;  /* 0xff8000004c637808 */ /* 0x001fc40002000000 */
[----:B------:R-:W-:Y:S02]  /*3460*/  FMNMX.FTZ R32, R63, R32, !PT ;  /* 0x000000203f207209 */ /* 0x000fe40007810000 */
[----:B------:R-:W-:Y:S02]  /*3470*/  ISETP.GT.AND P4, PT, R30, 0x70, PT ;  /* 0x000000701e00780c */ /* 0x000fe40003f84270 */
[----:B------:R-:W-:Y:S01]  /*3480*/  FSEL R59, R46, -INF , P3 ;  /* 0xff8000002e3b7808 */ /* 0x000fe20001800000 */
[----:B------:R-:W0:Y:S01]  /*3490*/  MUFU.EX2 R183, R183 ;  /* 0x000000b700b77308 */ /* 0x000e220000000800 */
[----:B------:R-:W-:Y:S02]  /*34a0*/  FMNMX.FTZ R32, R99, R32, !PT ;  /* 0x0000002063207209 */ /* 0x000fe40007810000 */
[----:B------:R-:W-:Y:S02]  /*34b0*/  ISETP.GT.AND P3, PT, R30, 0x71, PT ;  /* 0x000000711e00780c */ /* 0x000fe40003f64270 */
[----:B----4-:R-:W-:-:S02]  /*34c0*/  FSEL R101, R80, -INF , P4 ;  /* 0xff80000050657808 */ /* 0x010fc40002000000 */
[----:B------:R-:W-:Y:S01]  /*34d0*/  FMNMX.FTZ R32, R59, R32, !PT ;  /* 0x000000203b207209 */ /* 0x000fe20007810000 */
[----:B------:R-:W3:Y:S01]  /*34e0*/  MUFU.EX2 R177, R177 ;  /* 0x000000b100b17308 */ /* 0x000ee20000000800 */
[----:B------:R-:W-:Y:S01]  /*34f0*/  ISETP.GT.AND P4, PT, R30, 0x78, PT ;  /* 0x000000781e00780c */ /* 0x000fe20003f84270 */
[----:B-1----:R-:W-:Y:S01]  /*3500*/  FADD.FTZ R46, R181, R26 ;  /* 0x0000001ab52e7221 */ /* 0x002fe20000010000 */
[----:B------:R-:W-:Y:S02]  /*3510*/  FSEL R57, R48, -INF , P3 ;  /* 0xff80000030397808 */ /* 0x000fe40001800000 */
[----:B------:R-:W-:Y:S02]  /*3520*/  FMNMX.FTZ R32, R101, R32, !PT ;  /* 0x0000002065207209 */ /* 0x000fe40007810000 */
[----:B------:R-:W-:Y:S01]  /*3530*/  ISETP.GT.AND P3, PT, R30, 0x79, PT ;  /* 0x000000791e00780c */ /* 0x000fe20003f64270 */
[----:B------:R-:W-:Y:S01]  /*3540*/  FFMA.FTZ R30, R31, R8, -R42 ;  /* 0x000000081f1e7223 */ /* 0x000fe2000001082a */
[----:B------:R-:W-:Y:S01]  /*3550*/  FSEL R103, R84, -INF , P4 ;  /* 0xff80000054677808 */ /* 0x000fe20002000000 */
[----:B------:R-:W1:Y:S01]  /*3560*/  MUFU.EX2 R20, R20 ;  /* 0x0000001400147308 */ /* 0x000e620000000800 */
[----:B------:R-:W-:-:S02]  /*3570*/  FMNMX.FTZ R32, R57, R32, !PT ;  /* 0x0000002039207209 */ /* 0x000fc40007810000 */
[----:B------:R-:W-:Y:S01]  /*3580*/  FSEL R55, R34, -INF , P3 ;  /* 0xff80000022377808 */ /* 0x000fe20001800000 */
[--C-:B------:R-:W-:Y:S01]  /*3590*/  FFMA.FTZ R34, R41, R8, -R42.reuse ;  /* 0x0000000829227223 */ /* 0x100fe2000001082a */
[----:B------:R-:W-:Y:S02]  /*35a0*/  FMNMX.FTZ R32, R103, R32, !PT ;  /* 0x0000002067207209 */ /* 0x000fe40007810000 */
[----:B------:R-:W-:Y:S01]  /*35b0*/  F2FP.BF16.F32.PACK_AB R181, R26, R181 ;  /* 0x000000b51ab5723e */ /* 0x000fe200000010ff */
[----:B------:R-:W4:Y:S01]  /*35c0*/  MUFU.EX2 R179, R179 ;  /* 0x000000b300b37308 */ /* 0x000f220000000800 */
[----:B------:R-:W-:Y:S01]  /*35d0*/  FMNMX.FTZ R11, R55, R32, !PT ;  /* 0x00000020370b7209 */ /* 0x000fe20007810000 */
[----:B------:R-:W-:-:S04]  /*35e0*/  FFMA.FTZ R32, R33, R8, -R42 ;  /* 0x0000000821207223 */ /* 0x000fc8000001082a */
[----:B------:R-:W5:Y:S02]  /*35f0*/  SHFL.BFLY PT, R36, R11, 0x2, 0x1f ;  /* 0x0c401f000b247f89 */ /* 0x000f6400000e0000 */
[----:B------:R-:W-:Y:S08]  /*3600*/  MUFU.EX2 R12, R12 ;  /* 0x0000000c000c7308 */ /* 0x000ff00000000800 */
[----:B------:R-:W-:Y:S08]  /*3610*/  MUFU.EX2 R173, R173 ;  /* 0x000000ad00ad7308 */ /* 0x000ff00000000800 */
[----:B------:R-:W-:Y:S01]  /*3620*/  MUFU.EX2 R6, R6 ;  /* 0x0000000600067308 */ /* 0x000fe20000000800 */
[----:B-----5:R-:W-:Y:S01]  /*3630*/  FMNMX.FTZ R27, R11, R36, !PT ;  /* 0x000000240b1b7209 */ /* 0x020fe20007810000 */
[----:B------:R-:W-:-:S06]  /*3640*/  FFMA.FTZ R36, R37, R8, -R42 ;  /* 0x0000000825247223 */ /* 0x000fcc000001082a */
[----:B------:R-:W-:Y:S01]  /*3650*/  MUFU.EX2 R175, R175 ;  /* 0x000000af00af7308 */ /* 0x000fe20000000800 */
[----:B------:R-:W5:Y:S07]  /*3660*/  SHFL.BFLY PT, R40, R27, 0x1, 0x1f ;  /* 0x0c201f001b287f89 */ /* 0x000f6e00000e0000 */
[----:B------:R-:W-:Y:S08]  /*3670*/  MUFU.EX2 R4, R4 ;  /* 0x0000000400047308 */ /* 0x000ff00000000800 */
[----:B------:R-:W-:Y:S08]  /*3680*/  MUFU.EX2 R169, R169 ;  /* 0x000000a900a97308 */ /* 0x000ff00000000800 */
[----:B------:R-:W-:Y:S01]  /*3690*/  MUFU.EX2 R10, R10 ;  /* 0x0000000a000a7308 */ /* 0x000fe20000000800 */
[----:B-----5:R-:W-:-:S04]  /*36a0*/  FMNMX.FTZ R11, R27, R40, !PT ;  /* 0x000000281b0b7209 */ /* 0x020fc80007810000 */
[C---:B------:R-:W-:Y:S01]  /*36b0*/  FSETP.NEU.FTZ.AND P3, PT, R11.reuse, -INF , PT ;  /* 0xff8000000b00780b */ /* 0x040fe20003f7d000 */
[-C--:B------:R-:W-:Y:S02]  /*36c0*/  FMUL.FTZ R27, R11, R8.reuse ;  /* 0x000000080b1b7220 */ /* 0x080fe40000410000 */
[----:B------:R-:W-:Y:S03]  /*36d0*/  MUFU.EX2 R171, R171 ;  /* 0x000000ab00ab7308 */ /* 0x000fe60000000800 */
[----:B------:R-:W-:Y:S02]  /*36e0*/  FSEL R42, R27, RZ, P3 ;  /* 0x000000ff1b2a7208 */ /* 0x000fe40001800000 */
[----:B------:R-:W5:Y:S03]  /*36f0*/  @P2 LDC R27, c[0x0][0x44c] ;  /* 0x00011300ff1b2b82 */ /* 0x000f660000000800 */
        /* <DEDUP_REMOVED lines=17> */
[----:B0-----:R-:W-:Y:S01]  /*3810*/  FADD.FTZ R15, R183, R46 ;  /* 0x0000002eb70f7221 */ /* 0x001fe20000010000 */
[-CC-:B------:R-:W-:Y:S01]  /*3820*/  FFMA.FTZ R81, R81, R8.reuse, -R42.reuse ;  /* 0x0000000851517223 */ /* 0x180fe2000001082a */
[-CC-:B------:R-:W-:Y:S01]  /*3830*/  FFMA.FTZ R83, R83, R8.reuse, -R42.reuse ;  /* 0x0000000853537223 */ /* 0x180fe2000001082a */
[-CC-:B------:R-:W-:Y:S01]  /*3840*/  FFMA.FTZ R3, R3, R8.reuse, -R42.reuse ;  /* 0x0000000803037223 */ /* 0x180fe2000001082a */
[----:B------:R-:W-:Y:S01]  /*3850*/  FADD.FTZ R46, R28, R15 ;  /* 0x0000000f1c2e7221 */ /* 0x000fe20000010000 */
[-CC-:B------:R-:W-:Y:S01]  /*3860*/  FFMA.FTZ R85, R85, R8.reuse, -R42.reuse ;  /* 0x0000000855557223 */ /* 0x180fe2000001082a */
[-C--:B------:R-:W-:Y:S01]  /*3870*/  FFMA.FTZ R87, R87, R8.reuse, -R42 ;  /* 0x0000000857577223 */ /* 0x080fe2000001082a */
[----:B------:R-:W0:Y:S01]  /*3880*/  MUFU.EX2 R180, R89 ;  /* 0x0000005900b47308 */ /* 0x000e220000000800 */
[----:B---3--:R-:W-:Y:S01]  /*3890*/  FADD.FTZ R15, R177, R46 ;  /* 0x0000002eb10f7221 */ /* 0x008fe20000010000 */
[-CC-:B------:R-:W-:Y:S01]  /*38a0*/  FFMA.FTZ R91, R91, R8.reuse, -R42.reuse ;  /* 0x000000085b5b7223 */ /* 0x180fe2000001082a */
[-CC-:B------:R-:W-:Y:S01]  /*38b0*/  FFMA.FTZ R93, R93, R8.reuse, -R42.reuse ;  /* 0x000000085d5d7223 */ /* 0x180fe2000001082a */
[-CC-:B------:R-:W-:Y:S01]  /*38c0*/  FFMA.FTZ R71, R71, R8.reuse, -R42.reuse ;  /* 0x0000000847477223 */ /* 0x180fe2000001082a */
[C---:B-1----:R-:W-:Y:S01]  /*38d0*/  FADD.FTZ R46, R20.reuse, R15 ;  /* 0x0000000f142e7221 */ /* 0x042fe20000010000 */
[-CC-:B------:R-:W-:Y:S01]  /*38e0*/  FFMA.FTZ R95, R95, R8.reuse, -R42.reuse ;  /* 0x000000085f5f7223 */ /* 0x180fe2000001082a */
[----:B------:R-:W-:Y:S01]  /*38f0*/  F2FP.BF16.F32.PACK_AB R177, R20, R177 ;  /* 0x000000b114b1723e */ /* 0x000fe200000010ff */
        /* <DEDUP_REMOVED lines=8> */
[----:B------:R-:W3:Y:S01]  /*3980*/  MUFU.EX2 R182, R65 ;  /* 0x0000004100b67308 */ /* 0x000ee20000000800 */
[----:B-----5:R-:W-:-:S04]  /*3990*/  @P2 IMAD.HI.U32 R27, R2, R27, RZ ;  /* 0x0000001b021b2227 */ /* 0x020fc800078e00ff */
[-CC-:B------:R-:W-:Y:S01]  /*39a0*/  FFMA.FTZ R103, R103, R8.reuse, -R42.reuse ;  /* 0x0000000867677223 */ /* 0x180fe2000001082a */
[----:B------:R-:W-:Y:S01]  /*39b0*/  FFMA.FTZ R42, R55, R8, -R42 ;  /* 0x00000008372a7223 */ /* 0x000fe2000001082a */
[----:B------:R-:W-:Y:S01]  /*39c0*/  F2FP.BF16.F32.PACK_AB R183, R28, R183 ;  /* 0x000000b71cb7723e */ /* 0x000fe200000010ff */
[----:B------:R-:W5:Y:S08]  /*39d0*/  MUFU.EX2 R69, R69 ;  /* 0x0000004500457308 */ /* 0x000f700000000800 */
[----:B------:R4:W-:Y:S08]  /*39e0*/  MUFU.EX2 R170, R5 ;  /* 0x0000000500aa7308 */ /* 0x0009f00000000800 */
[----:B------:R2:W5:Y:S01]  /*39f0*/  MUFU.EX2 R176, R25 ;  /* 0x0000001900b07308 */ /* 0x0005620000000800 */
[----:B----4-:R-:W-:Y:S01]  /*3a00*/  FADD.FTZ R5, R179, R46 ;  /* 0x0000002eb3057221 */ /* 0x010fe20000010000 */
[----:B0-----:R-:W-:Y:S01]  /*3a10*/  FADD.FTZ R46, R21, R180 ;  /* 0x000000b4152e7221 */ /* 0x001fe20000010000 */
[----:B------:R-:W-:-:S02]  /*3a20*/  F2FP.BF16.F32.PACK_AB R179, R12, R179 ;  /* 0x000000b30cb3723e */ /* 0x000fc400000010ff */
[----:B------:R-:W-:Y:S01]  /*3a30*/  FADD.FTZ R48, R12, R5 ;  /* 0x000000050c307221 */ /* 0x000fe20000010000 */
[----:B-1----:R-:W-:Y:S01]  /*3a40*/  FADD.FTZ R5, R61, R46 ;  /* 0x0000002e3d057221 */ /* 0x002fe20000010000 */
[----:B------:R-:W-:Y:S01]  /*3a50*/  F2FP.BF16.F32.PACK_AB R180, R180, R21 ;  /* 0x00000015b4b4723e */ /* 0x000fe200000010ff */
[----:B------:R-:W0:Y:S01]  /*3a60*/  MUFU.EX2 R73, R73 ;  /* 0x0000004900497308 */ /* 0x000e220000000800 */
[----:B------:R-:W-:Y:S01]  /*3a70*/  FADD.FTZ R15, R173, R48 ;  /* 0x00000030ad0f7221 */ /* 0x000fe20000010000 */
[----:B---3--:R-:W-:Y:S01]  /*3a80*/  FADD.FTZ R0, R182, R5 ;  /* 0x00000005b6007221 */ /* 0x008fe20000010000 */
[----:B--2---:R-:W-:Y:S01]  /*3a90*/  IMAD.MOV.U32 R25, RZ, RZ, R2 ;  /* 0x000000ffff197224 */ /* 0x004fe200078e0002 */
[----:B------:R-:W-:Y:S01]  /*3aa0*/  @P2 SHF.R.U32.HI R25, RZ, R50, R27 ;  /* 0x00000032ff192219 */ /* 0x000fe2000001161b */
[C---:B------:R-:W-:Y:S01]  /*3ab0*/  FADD.FTZ R46, R6.reuse, R15 ;  /* 0x0000000f062e7221 */ /* 0x040fe20000010000 */
[----:B-----5:R-:W-:Y:S01]  /*3ac0*/  FADD.FTZ R5, R69, R0 ;  /* 0x0000000045057221 */ /* 0x020fe20000010000 */
[----:B------:R-:W-:Y:S01]  /*3ad0*/  F2FP.BF16.F32.PACK_AB R173, R6, R173 ;  /* 0x000000ad06ad723e */ /* 0x000fe200000010ff */
[----:B------:R-:W1:Y:S01]  /*3ae0*/  MUFU.EX2 R13, R13 ;  /* 0x0000000d000d7308 */ /* 0x000e620000000800 */
[----:B------:R-:W-:Y:S01]  /*3af0*/  FADD.FTZ R15, R175, R46 ;  /* 0x0000002eaf0f7221 */ /* 0x000fe20000010000 */
[----:B------:R-:W-:Y:S01]  /*3b00*/  FADD.FTZ R0, R176, R5 ;  /* 0x00000005b0007221 */ /* 0x000fe20000010000 */
[----:B------:R-:W-:-:S02]  /*3b10*/  F2FP.BF16.F32.PACK_AB R175, R4, R175 ;  /* 0x000000af04af723e */ /* 0x000fc400000010ff */
[----:B------:R-:W-:Y:S01]  /*3b20*/  FADD.FTZ R46, R4, R15 ;  /* 0x0000000f042e7221 */ /* 0x000fe20000010000 */
[----:B------:R-:W-:Y:S02]  /*3b30*/  IADD3 R25, R25, R16, -R17 ;  /* 0x0000001019197210 */ /* 0x000fe40007ffe811 */
[----:B------:R-:W2:Y:S01]  /*3b40*/  MUFU.EX2 R172, R75 ;  /* 0x0000004b00ac7308 */ /* 0x000ea20000000800 */
[----:B0-----:R-:W-:Y:S01]  /*3b50*/  FADD.FTZ R5, R73, R0 ;  /* 0x0000000049057221 */ /* 0x001fe20000010000 */
[----:B------:R-:W-:Y:S01]  /*3b60*/  FADD.FTZ R15, R169, R46 ;  /* 0x0000002ea90f7221 */ /* 0x000fe20000010000 */
[----:B------:R-:W-:Y:S02]  /*3b70*/  SHF.R.S32.HI R48, RZ, 0x1f, R25 ;  /* 0x0000001fff307819 */ /* 0x000fe40000011419 */
[----:B------:R-:W-:Y:S01]  /*3b80*/  FADD.FTZ R0, R178, R5 ;  /* 0x00000005b2007221 */ /* 0x000fe20000010000 */
[----:B------:R-:W-:Y:S01]  /*3b90*/  FADD.FTZ R46, R10, R15 ;  /* 0x0000000f0a2e7221 */ /* 0x000fe20000010000 */
[----:B------:R-:W-:Y:S01]  /*3ba0*/  LEA.HI R48, R48, R25, RZ, 0x7 ;  /* 0x0000001930307211 */ /* 0x000fe200078f38ff */
[----:B------:R-:W0:Y:S01]  /*3bb0*/  MUFU.EX2 R77, R77 ;  /* 0x0000004d004d7308 */ /* 0x000e220000000800 */
[----:B-1----:R-:W-:Y:S01]  /*3bc0*/  FADD.FTZ R5, R13, R0 ;  /* 0x000000000d057221 */ /* 0x002fe20000010000 */
[----:B------:R-:W-:Y:S01]  /*3bd0*/  FADD.FTZ R15, R171, R46 ;  /* 0x0000002eab0f7221 */ /* 0x000fe20000010000 */
[----:B------:R-:W-:-:S02]  /*3be0*/  F2FP.BF16.F32.PACK_AB R169, R10, R169 ;  /* 0x000000a90aa9723e */ /* 0x000fc400000010ff */
[C---:B------:R-:W-:Y:S01]  /*3bf0*/  F2FP.BF16.F32.PACK_AB R171, R14.reuse, R171 ;  /* 0x000000ab0eab723e */ /* 0x040fe200000010ff */
[----:B------:R-:W-:Y:S01]  /*3c00*/  FADD.FTZ R46, R14, R15 ;  /* 0x0000000f0e2e7221 */ /* 0x000fe20000010000 */
[----:B------:R-:W-:Y:S01]  /*3c10*/  F2FP.BF16.F32.PACK_AB R182, R182, R61 ;  /* 0x0000003db6b6723e */ /* 0x000fe200000010ff */
[----:B------:R-:W1:Y:S01]  /*3c20*/  MUFU.EX2 R153, R153 ;  /* 0x0000009900997308 */ /* 0x000e620000000800 */
[----:B--2---:R-:W-:Y:S01]  /*3c30*/  FADD.FTZ R0, R172, R5 ;  /* 0x00000005ac007221 */ /* 0x004fe20000010000 */
[----:B------:R-:W-:Y:S02]  /*3c40*/  F2FP.BF16.F32.PACK_AB R176, R176, R69 ;  /* 0x00000045b0b0723e */ /* 0x000fe400000010ff */
[----:B------:R-:W-:Y:S02]  /*3c50*/  F2FP.BF16.F32.PACK_AB R178, R178, R73 ;  /* 0x00000049b2b2723e */ /* 0x000fe400000010ff */
[----:B------:R-:W-:Y:S02]  /*3c60*/  F2FP.BF16.F32.PACK_AB R172, R172, R13 ;  /* 0x0000000dacac723e */ /* 0x000fe400000010ff */
        /* <DEDUP_REMOVED lines=17> */
[----:B------:R-:W-:-:S04]  /*3d80*/  SHF.R.S32.HI R7, RZ, 0x7, R48 ;  /* 0x00000007ff077819 */ /* 0x000fc80000011430 */
[----:B------:R-:W0:Y:S01]  /*3d90*/  MUFU.EX2 R157, R157 ;  /* 0x0000009d009d7308 */ /* 0x000e220000000800 */
[C---:B-1----:R-:W-:Y:S01]  /*3da0*/  FADD.FTZ R46, R30.reuse, R15 ;  /* 0x0000000f1e2e7221 */ /* 0x042fe20000010000 */
[----:B------:R-:W-:Y:S02]  /*3db0*/  VIMNMX R7, RZ, R7, !PT ;  /* 0x00000007ff077248 */ /* 0x000fe40007fe0100 */
[----:B------:R-:W-:-:S04]  /*3dc0*/  F2FP.BF16.F32.PACK_AB R155, R30, R155 ;  /* 0x0000009b1e9b723e */ /* 0x000fc800000010ff */
[----:B------:R-:W1:Y:S01]  /*3dd0*/  MUFU.EX2 R32, R32 ;  /* 0x0000002000207308 */ /* 0x000e620000000800 */
[----:B--2---:R-:W-:-:S04]  /*3de0*/  FADD.FTZ R5, R83, R0 ;  /* 0x0000000053057221 */ /* 0x004fc80000010000 */
[C---:B------:R-:W-:Y:S01]  /*3df0*/  FADD.FTZ R0, R170.reuse, R5 ;  /* 0x00000005aa007221 */ /* 0x040fe20000010000 */
[----:B------:R-:W-:Y:S02]  /*3e00*/  F2FP.BF16.F32.PACK_AB R170, R170, R83 ;  /* 0x00000053aaaa723e */ /* 0x000fe400000010ff */
        /* <DEDUP_REMOVED lines=70> */
[----:B------:R-:W-:Y:S01]  /*4270*/  VIADD R4, R88, 0xfffffffe ;  /* 0xfffffffe58047836 */ /* 0x000fe20000000000 */
[----:B------:R-:W-:-:S04]  /*4280*/  CS2R R88, SRZ ;  /* 0x0000000000587805 */ /* 0x000fc8000001ff00 */
[----:B------:R-:W-:Y:S02]  /*4290*/  ISETP.GE.AND P3, PT, R4, R7, PT ;  /* 0x000000070400720c */ /* 0x000fe40003f66270 */
[C---:B--2---:R-:W-:Y:S01]  /*42a0*/  F2FP.BF16.F32.PACK_AB R166, R42.reuse, R103 ;  /* 0x000000672aa6723e */ /* 0x044fe200000010ff */
[----:B------:R-:W-:Y:S01]  /*42b0*/  FADD.FTZ R3, R42, R3 ;  /* 0x000000032a037221 */ /* 0x000fe20000010000 */
[----:B------:R-:W-:Y:S01]  /*42c0*/  CS2R R102, SRZ ;  /* 0x0000000000667805 */ /* 0x000fe2000001ff00 */
[C---:B0-----:R-:W-:Y:S01]  /*42d0*/  FADD.FTZ R0, R44.reuse, R15 ;  /* 0x0000000f2c007221 */ /* 0x041fe20000010000 */
[----:B------:R-:W-:-:S07]  /*42e0*/  F2FP.BF16.F32.PACK_AB R167, R44, R167 ;  /* 0x000000a72ca7723e */ /* 0x000fce00000010ff */
[----:B------:R-:W-:Y:S05]  /*42f0*/  @!P3 BRA `(.L_x_9160) ;  /* 0x000000300054b947 */ /* 0x000fea0003800000 */
[----:B------:R-:W-:Y:S01]  /*4300*/  IMAD.MOV.U32 R6, RZ, RZ, R9 ;  /* 0x000000ffff067224 */ /* 0x000fe200078e0009 */
[----:B------:R-:W-:Y:S01]  /*4310*/  UMOV UR43, UR36 ;  /* 0x00000024002b7c82 */ /* 0x000fe20008000000 */
[----:B------:R-:W-:Y:S01]  /*4320*/  IMAD.MOV.U32 R5, RZ, RZ, R11 ;  /* 0x000000ffff057224 */ /* 0x000fe200078e000b */
[----:B------:R-:W-:Y:S01]  /*4330*/  UMOV UR44, UR37 ;  /* 0x00000025002c7c82 */ /* 0x000fe20008000000 */
[----:B------:R-:W-:Y:S01]  /*4340*/  IMAD.MOV.U32 R151, RZ, RZ, RZ ;  /* 0x000000ffff977224 */ /* 0x000fe200078e00ff */
[----:B------:R-:W-:-:S06]  /*4350*/  ULDC UR45, c[0x0][0x9d8] ;  /* 0x00027600002d7ab9 */ /* 0x000fcc0000000800 */
.L_x_9169:
        /* <DEDUP_REMOVED lines=9> */
.L_x_9162:
[----:B------:R-:W-:Y:S01]  /*43f0*/  ULEA UR6, UR37, UR38, 0x3 ;  /* 0x0000002625067291 */ /* 0x000fe2000f8e183f */
[----:B------:R-:W-:-:S05]  /*4400*/  IMAD.U32 R8, RZ, RZ, UR36 ;  /* 0x00000024ff087e24 */ /* 0x000fca000f8e00ff */
[----:B------:R-:W-:-:S04]  /*4410*/  SHF.L.U32 R8, R8, 0x1f, RZ ;  /* 0x0000001f08087819 */ /* 0x000fc800000006ff */
[----:B------:R0:W1:Y:S01]  /*4420*/  SYNCS.PHASECHK.TRANS64.TRYWAIT P3, [UR6+0x28830], R8 ;  /* 0x02883008ff0075a7 */ /* 0x0000620008060146 */
[----:B------:R-:W-:Y:S05]  /*4430*/  @!P0 BRA `(.L_x_9163) ;  /* 0x0000000000048947 */ /* 0x000fea0003800000 */
[----:B------:R-:W-:Y:S01]  /*4440*/  BPT.TRAP 0x1 ;  /* 0x000000040000795c */ /* 0x000fe20000300000 */
.L_x_9163:
[----:B-1----:R-:W-:Y:S05]  /*4450*/  @P3 BRA `(.L_x_9161) ;  /* 0x0000000000083947 */ /* 0x002fea0003800000 */
[----:B------:R-:W1:Y:S02]  /*4460*/  SYNCS.PHASECHK.TRANS64.TRYWAIT P3, [UR6+0x28830], R8 ;  /* 0x02883008ff0075a7 */ /* 0x000e640008060146 */
[----:B-1----:R-:W-:Y:S05]  /*4470*/  @!P3 BRA `(.L_x_9164) ;  /* 0x000000e40000b947 */ /* 0x002fea0003800000 */
.L_x_9161:
[----:B-1----:R-:W1:Y:S01]  /*4480*/  S2R R9, SR_TID.X ;  /* 0x0000000000097919 */ /* 0x002e620000002100 */
[----:B------:R-:W-:Y:S01]  /*4490*/  ULEA UR34, UR37, UR42, 0xb ;  /* 0x0000002a25227291 */ /* 0x000fe2000f8e583f */
[----:B------:R-:W-:Y:S01]  /*44a0*/  UMOV UR35, 0x40000040 ;  /* 0x4000004000237882 */ /* 0x000fe20000000000 */
[----:B------:R-:W-:Y:S02]  /*44b0*/  UMOV UR7, 0x40000040 ;  /* 0x4000004000077882 */ /* 0x000fe40000000000 */
        /* <DEDUP_REMOVED lines=13> */
[----:B-1----:R-:W-:-:S05]  /*4590*/  SHF.R.U32.HI R9, RZ, 0x7, R9 ;  /* 0x00000007ff097819 */ /* 0x002fca0000011609 */
[----:B0-----:R-:W-:-:S05]  /*45a0*/  VIADD R8, R9, 0x8 ;  /* 0x0000000809087836 */ /* 0x001fca0000000000 */
[----:B------:R0:W-:Y:S06]  /*45b0*/  BAR.SYNC.DEFER_BLOCKING R8, 0x100 ;  /* 0x000400080000751d */ /* 0x0001ec0000010000 */
        /* <DEDUP_REMOVED lines=27> */
.L_x_9166:
[----:B------:R-:W-:Y:S01]  /*4770*/  ULEA UR6, UR44, UR38, 0x3 ;  /* 0x000000262c067291 */ /* 0x000fe2000f8e183f */
[----:B------:R-:W-:-:S05]  /*4780*/  IMAD.U32 R8, RZ, RZ, UR43 ;  /* 0x0000002bff087e24 */ /* 0x000fca000f8e00ff */
[----:B------:R-:W-:-:S04]  /*4790*/  SHF.L.U32 R8, R8, 0x1f, RZ ;  /* 0x0000001f08087819 */ /* 0x000fc800000006ff */
[----:B------:R0:W1:Y:S01]  /*47a0*/  SYNCS.PHASECHK.TRANS64.TRYWAIT P3, [UR6+0x28850], R8 ;  /* 0x02885008ff0075a7 */ /* 0x0000620008060146 */
[----:B------:R-:W-:Y:S05]  /*47b0*/  @!P0 BRA `(.L_x_9167) ;  /* 0x0000000000048947 */ /* 0x000fea0003800000 */
[----:B------:R-:W-:Y:S01]  /*47c0*/  BPT.TRAP 0x1 ;  /* 0x000000040000795c */ /* 0x000fe20000300000 */
.L_x_9167:
[----:B-1----:R-:W-:Y:S05]  /*47d0*/  @P3 BRA `(.L_x_9165) ;  /* 0x0000000000083947 */ /* 0x002fea0003800000 */
[----:B------:R-:W1:Y:S02]  /*47e0*/  SYNCS.PHASECHK.TRANS64.TRYWAIT P3, [UR6+0x28850], R8 ;  /* 0x02885008ff0075a7 */ /* 0x000e640008060146 */
[----:B-1----:R-:W-:Y:S05]  /*47f0*/  @!P3 BRA `(.L_x_9168) ;  /* 0x000000e00038b947 */ /* 0x002fea0003800000 */
.L_x_9165:
[----:B------:R-:W-:Y:S01]  /*4800*/  UIADD3 UR6, UR38, 0x400, URZ ;  /* 0x0000040026067890 */ /* 0x000fe2000fffe03f */
[----:B------:R-:W-:Y:S01]  /*4810*/  WARPGROUP.ARRIVE ;  /* 0x00000000000079c5 */ /* 0x000fe20000000000 */
[----:B------:R-:W-:Y:S01]  /*4820*/  UMOV UR7, 0x40000040 ;  /* 0x4000004000077882 */ /* 0x000fe20000000000 */
[----:B------:R-:W-:Y:S01]  /*4830*/  UMOV UR11, 0x40000040 ;  /* 0x40000040000b7882 */ /* 0x000fe20000000000 */
[----:B------:R-:W-:Y:S01]  /*4840*/  USHF.R.U32.HI UR6, URZ, 0x4, UR6 ;  /* 0x000000043f067899 */ /* 0x000fe20008011606 */
[----:B------:R-:W-:Y:S01]  /*4850*/  FMUL.FTZ R14, R33, UR45 ;  /* 0x0000002d210e7c20 */ /* 0x000fe20008410000 */
[----:B------:R-:W-:Y:S01]  /*4860*/  FMUL.FTZ R15, R32, UR45 ;  /* 0x0000002d200f7c20 */ /* 0x000fe20008410000 */
[----:B------:R-:W2:Y:S01]  /*4870*/  @P2 LDC R33, c[0x0][0x44c] ;  /* 0x00011300ff212b82 */ /* 0x000ea20000000800 */
[----:B------:R-:W-:Y:S01]  /*4880*/  ULOP3.LUT UR6, UR6, 0x3fff, URZ, 0xc0, !UPT ;  /* 0x00003fff06067892 */ /* 0x000fe2000f8ec03f */
[----:B------:R-:W-:Y:S01]  /*4890*/  FMUL.FTZ R10, R24, UR45 ;  /* 0x0000002d180a7c20 */ /* 0x000fe20008410000 */
[----:B------:R-:W-:Y:S01]  /*48a0*/  FMUL.FTZ R24, R41, UR45 ;  /* 0x0000002d29187c20 */ /* 0x000fe20008410000 */
[----:B------:R-:W-:Y:S01]  /*48b0*/  FMUL.FTZ R199, R39, UR45 ;  /* 0x0000002d27c77c20 */ /* 0x000fe20008410000 */
[----:B------:R-:W-:Y:S01]  /*48c0*/  ULOP3.LUT UR6, UR6, 0x4000000, URZ, 0xfc, !UPT ;  /* 0x0400000006067892 */ /* 0x000fe2000f8efc3f */
[----:B------:R-:W-:-:S02]  /*48d0*/  IMAD.MOV.U32 R39, RZ, RZ, -0x80 ;  /* 0xffffff80ff277424 */ /* 0x000fc400078e00ff */
[----:B01----:R-:W-:Y:S01]  /*48e0*/  FMUL.FTZ R8, R26, UR45 ;  /* 0x0000002d1a087c20 */ /* 0x003fe20008410000 */
[----:B------:R-:W0:Y:S01]  /*48f0*/  @P2 LDC R32, c[0x0][0x450] ;  /* 0x00011400ff202b82 */ /* 0x000e220000000800 */
[----:B------:R-:W-:Y:S01]  /*4900*/  ULEA UR6, UR44, UR6, 0xb ;  /* 0x000000062c067291 */ /* 0x000fe2000f8e583f */
[----:B------:R-:W-:Y:S02]  /*4910*/  IMAD R39, R4, R39, 0x1 ;  /* 0x0000000104277424 */ /* 0x000fe400078e0227 */
[----:B------:R-:W-:Y:S01]  /*4920*/  FMUL.FTZ R21, R36, UR45 ;  /* 0x0000002d24157c20 */ /* 0x000fe20008410000 */
[----:B------:R-:W-:Y:S01]  /*4930*/  FMUL.FTZ R9, R27, UR45 ;  /* 0x0000002d1b097c20 */ /* 0x000fe20008410000 */
[----:B------:R-:W-:Y:S01]  /*4940*/  UIADD3 UR10, UR6, 0x80, URZ ;  /* 0x00000080060a7890 */ /* 0x000fe2000fffe03f */
[----:B------:R-:W-:Y:S01]  /*4950*/  IMAD R36, R22, -0x2, R39 ;  /* 0xfffffffe16247824 */ /* 0x000fe200078e0227 */
[----:B------:R-:W1:Y:S01]  /*4960*/  MUFU.TANH R8, R8 ;  /* 0x0000000800087308 */ /* 0x000e620000002400 */
[----:B------:R-:W-:Y:S01]  /*4970*/  FMUL.FTZ R11, R25, UR45 ;  /* 0x0000002d190b7c20 */ /* 0x000fe20008410000 */
[----:B------:R-:W-:Y:S01]  /*4980*/  FMUL.FTZ R203, R31, UR45 ;  /* 0x0000002d1fcb7c20 */ /* 0x000fe20008410000 */
[----:B------:R-:W-:Y:S01]  /*4990*/  HGMMA.64x128x16.F32.BF16 R88, R180, gdesc[UR4].tnspB, R88, gsb0 ;  /* 0x41e00004b4587df0 */ /* 0x000fe20008001858 */
[----:B------:R-:W-:Y:S01]  /*49a0*/  IADD3 R36, -R17, R36, R16 ;  /* 0x0000002411247210 */ /* 0x000fe20007ffe110 */
        /* <DEDUP_REMOVED lines=39> */
[----:B------:R-:W-:Y:S01]  /*4c20*/  UMOV UR7, 0x40000040 ;  /* 0x4000004000077882 */ /* 0x000fe20000000000 */
[----:B------:R-:W1:Y:S01]  /*4c30*/  S2R R198, SR_TID.X ;  /* 0x0000000000c67919 */ /* 0x000e620000002100 */
[----:B------:R-:W-:-:S02]  /*4c40*/  UMOV UR43, UR36 ;  /* 0x00000024002b7c82 */ /* 0x000fc40008000000 */
[----:B------:R-:W-:Y:S08]  /*4c50*/  MUFU.TANH R35, R35 ;  /* 0x0000002300237308 */ /* 0x000ff00000002400 */
[----:B------:R-:W-:Y:S08]  /*4c60*/  MUFU.TANH R54, R54 ;  /* 0x0000003600367308 */ /* 0x000ff00000002400 */
[----:B------:R-:W-:Y:S08]  /*4c70*/  MUFU.TANH R55, R55 ;  /* 0x0000003700377308 */ /* 0x000ff00000002400 */
[----:B------:R3:W-:Y:S01]  /*4c80*/  MUFU.TANH R49, R58 ;  /* 0x0000003a00317308 */ /* 0x0007e20000002400 */
[----:B-1----:R-:W-:-:S07]  /*4c90*/  SHF.R.U32.HI R198, RZ, 0x7, R198 ;  /* 0x00000007ffc67819 */ /* 0x002fce00000116c6 */
[----:B------:R-:W-:Y:S01]  /*4ca0*/  MUFU.TANH R59, R59 ;  /* 0x0000003b003b7308 */ /* 0x000fe20000002400 */
[----:B---3--:R-:W-:-:S07]  /*4cb0*/  FMUL.FTZ R58, R80, UR45 ;  /* 0x0000002d503a7c20 */ /* 0x008fce0008410000 */
        /* <DEDUP_REMOVED lines=34> */
[----:B------:R-:W-:Y:S02]  /*4ee0*/  IMAD.IADD R34, R23, 0x1, R2 ;  /* 0x0000000117227824 */ /* 0x000fe400078e0202 */
[----:B------:R-:W-:Y:S01]  /*4ef0*/  FMUL.FTZ R179, R38, UR45 ;  /* 0x0000002d26b37c20 */ /* 0x000fe20008410000 */
[----:B------:R-:W-:Y:S01]  /*4f00*/  MUFU.TANH R52, R52 ;  /* 0x0000003400347308 */ /* 0x000fe20000002400 */
[----:B------:R-:W-:Y:S01]  /*4f10*/  HGMMA.64x128x16.F32.BF16 R88, R172, gdesc[UR8].tnspB, R88, gsb0 ;  /* 0x41e00008ac587df0 */ /* 0x000fe20008001858 */
[----:B------:R-:W-:Y:S01]  /*4f20*/  UIADD3 UR10, UR6, 0x180, URZ ;  /* 0x00000180060a7890 */ /* 0x000fe2000fffe03f */
[----:B--2---:R-:W-:Y:S01]  /*4f30*/  @P2 IMAD.HI.U32 R33, R34, R33, RZ ;  /* 0x0000002122212227 */ /* 0x004fe200078e00ff */
[----:B------:R-:W-:-:S04]  /*4f40*/  UMOV UR11, 0x40000040 ;  /* 0x40000040000b7882 */ /* 0x000fc80000000000 */
[----:B------:R-:W-:Y:S01]  /*4f50*/  MUFU.TANH R177, R177 ;  /* 0x000000b100b17308 */ /* 0x000fe20000002400 */
[----:B0-----:R-:W-:Y:S01]  /*4f60*/  @P2 SHF.R.U32.HI R34, RZ, R32, R33 ;  /* 0x00000020ff222219 */ /* 0x001fe20000011621 */
[----:B------:R-:W-:Y:S01]  /*4f70*/  FMUL.FTZ R33, R57, UR45 ;  /* 0x0000002d39217c20 */ /* 0x000fe20008410000 */
[----:B------:R-:W-:Y:S01]  /*4f80*/  FMUL.FTZ R32, R56, UR45 ;  /* 0x0000002d38207c20 */ /* 0x000fe20008410000 */
[----:B------:R-:W-:Y:S02]  /*4f90*/  FMUL.FTZ R56, R77, UR45 ;  /* 0x0000002d4d387c20 */ /* 0x000fe40008410000 */
[----:B------:R-:W0:Y:S02]  /*4fa0*/  SHFL.IDX PT, R41, R34, 0x1, 0x1c1f ;  /* 0x003c1f0022297f89 */ /* 0x000e2400000e0000 */
[----:B------:R-:W-:Y:S08]  /*4fb0*/  MUFU.TANH R179, R179 ;  /* 0x000000b300b37308 */ /* 0x000ff00000002400 */
[----:B------:R-:W-:Y:S08]  /*4fc0*/  MUFU.TANH R57, R82 ;  /* 0x0000005200397308 */ /* 0x000ff00000002400 */
[----:B------:R-:W-:Y:S01]  /*4fd0*/  MUFU.TANH R32, R32 ;  /* 0x0000002000207308 */ /* 0x000fe20000002400 */
[----:B0-----:R-:W-:-:S07]  /*4fe0*/  IMAD.IADD R40, R36, 0x1, R41 ;  /* 0x0000000124287824 */ /* 0x001fce00078e0229 */
[----:B------:R-:W-:Y:S01]  /*4ff0*/  MUFU.TANH R33, R33 ;  /* 0x0000002100217308 */ /* 0x000fe20000002400 */
[C---:B------:R-:W-:Y:S02]  /*5000*/  ISETP.GT.AND P3, PT, R40.reuse, RZ, PT ;  /* 0x000000ff2800720c */ /* 0x040fe40003f64270 */
[----:B------:R-:W-:Y:S02]  /*5010*/  ISETP.GT.AND P4, PT, R40, 0x1, PT ;  /* 0x000000012800780c */ /* 0x000fe40003f84270 */
[----:B------:R-:W-:-:S03]  /*5020*/  FSEL R181, R8, -INF , P3 ;  /* 0xff80000008b57808 */ /* 0x000fc60001800000 */
[----:B------:R-:W-:Y:S01]  /*5030*/  MUFU.TANH R50, R50 ;  /* 0x0000003200327308 */ /* 0x000fe20000002400 */
[C---:B------:R-:W-:Y:S02]  /*5040*/  ISETP.GT.AND P3, PT, R40.reuse, 0x8, PT ;  /* 0x000000082800780c */ /* 0x040fe40003f64270 */
[----:B------:R-:W-:Y:S02]  /*5050*/  FSEL R205, R9, -INF , P4 ;  /* 0xff80000009cd7808 */ /* 0x000fe40002000000 */
[----:B------:R-:W-:Y:S02]  /*5060*/  FMNMX.FTZ R8, R181, R6, !PT ;  /* 0x00000006b5087209 */ /* 0x000fe40007810000 */
[----:B------:R-:W-:Y:S01]  /*5070*/  ISETP.GT.AND P4, PT, R40, 0x9, PT ;  /* 0x000000092800780c */ /* 0x000fe20003f84270 */
[----:B------:R-:W-:Y:S01]  /*5080*/  MUFU.TANH R56, R56 ;  /* 0x0000003800387308 */ /* 0x000fe20000002400 */
[----:B------:R-:W-:Y:S02]  /*5090*/  FMNMX.FTZ R8, R205, R8, !PT ;  /* 0x00000008cd087209 */ /* 0x000fe40007810000 */
[----:B----4-:R-:W-:-:S02]  /*50a0*/  FSEL R203, R203, -INF , P4 ;  /* 0xff800000cbcb7808 */ /* 0x010fc40002000000 */
[----:B------:R-:W-:-:S03]  /*50b0*/  ISETP.GT.AND P4, PT, R40, 0x11, PT ;  /* 0x000000112800780c */ /* 0x000fc60003f84270 */
[----:B------:R-:W-:Y:S01]  /*50c0*/  MUFU.TANH R58, R58 ;  /* 0x0000003a003a7308 */ /* 0x000fe20000002400 */
[----:B-----5:R-:W-:Y:S02]  /*50d0*/  FSEL R201, R201, -INF , P4 ;  /* 0xff800000c9c97808 */ /* 0x020fe40002000000 */
[----:B------:R-:W-:-:S04]  /*50e0*/  ISETP.GT.AND P4, PT, R40, 0x19, PT ;  /* 0x000000192800780c */ /* 0x000fc80003f84270 */
[----:B------:R-:W-:Y:S01]  /*50f0*/  FSEL R199, R199, -INF , P4 ;  /* 0xff800000c7c77808 */ /* 0x000fe20002000000 */
[----:B------:R-:W-:Y:S01]  /*5100*/  MUFU.TANH R64, R64 ;  /* 0x0000004000407308 */ /* 0x000fe20000002400 */
[----:B------:R-:W-:Y:S01]  /*5110*/  ISETP.GT.AND P4, PT, R40, 0x21, PT ;  /* 0x000000212800780c */ /* 0x000fe20003f84270 */
[----:B------:R-:W-:Y:S02]  /*5120*/  WARPGROUP.DEPBAR.LE gsb0, 0x0 ;  /* 0x00008000000079c5 */ /* 0x000fe40000010000 */
[----:B------:R-:W-:Y:S01]  /*5130*/  WARPGROUP.ARRIVE ;  /* 0x00000000000079c5 */ /* 0x000fe20000000000 */
[----:B------:R-:W-:Y:S01]  /*5140*/  FMUL.FTZ R172, R30, UR45 ;  /* 0x0000002d1eac7c20 */ /* 0x000fe20008410000 */
[----:B------:R-:W-:Y:S01]  /*5150*/  FMUL.FTZ R173, R42, UR45 ;  /* 0x0000002d2aad7c20 */ /* 0x000fe20008410000 */
[----:B------:R-:W-:Y:S01]  /*5160*/  FMUL.FTZ R175, R43, UR45 ;  /* 0x0000002d2baf7c20 */ /* 0x000fe20008410000 */
[----:B------:R-:W-:Y:S01]  /*5170*/  FMUL.FTZ R30, R53, UR45 ;  /* 0x0000002d351e7c20 */ /* 0x000fe20008410000 */
[----:B------:R-:W-:Y:S01]  /*5180*/  MUFU.TANH R43, R70 ;  /* 0x00000046002b7308 */ /* 0x000fe20000002400 */
[----:B------:R-:W-:Y:S01]  /*5190*/  HGMMA.64x128x16.F32.BF16 R88, R168, gdesc[UR8].tnspB, R88, gsb0 ;  /* 0x41e00008a8587df0 */ /* 0x000fe20008001858 */
[----:B------:R-:W-:Y:S01]  /*51a0*/  UIADD3 UR10, UR6, 0x200, URZ ;  /* 0x00000200060a7890 */ /* 0x000fe2000fffe03f */
[----:B------:R-:W-:Y:S01]  /*51b0*/  FMUL.FTZ R42, R65, UR45 ;  /* 0x0000002d412a7c20 */ /* 0x000fe20008410000 */
[----:B------:R-:W-:Y:S01]  /*51c0*/  UMOV UR11, 0x40000040 ;  /* 0x40000040000b7882 */ /* 0x000fe20000000000 */
[----:B------:R-:W0:Y:S03]  /*51d0*/  SHFL.IDX PT, R65, R34, RZ, 0x1c1f ;  /* 0x001c1fff22417589 */ /* 0x000e2600000e0000 */
[----:B------:R-:W1:Y:S08]  /*51e0*/  MUFU.TANH R172, R172 ;  /* 0x000000ac00ac7308 */ /* 0x000e700000002400 */
[----:B------:R-:W2:Y:S08]  /*51f0*/  MUFU.TANH R173, R173 ;  /* 0x000000ad00ad7308 */ /* 0x000eb00000002400 */
[----:B------:R-:W3:Y:S01]  /*5200*/  MUFU.TANH R175, R175 ;  /* 0x000000af00af7308 */ /* 0x000ee20000002400 */
[----:B-1----:R-:W-:-:S02]  /*5210*/  FSEL R183, R172, -INF , P3 ;  /* 0xff800000acb77808 */ /* 0x002fc40001800000 */
[C---:B------:R-:W-:Y:S02]  /*5220*/  ISETP.GT.AND P3, PT, R40.reuse, 0x10, PT ;  /* 0x000000102800780c */ /* 0x040fe40003f64270 */
[----:B------:R-:W-:Y:S02]  /*5230*/  FMNMX.FTZ R8, R183, R8, !PT ;  /* 0x00000008b7087209 */ /* 0x000fe40007810000 */
[----:B------:R-:W-:Y:S01]  /*5240*/  FSEL R177, R177, -INF , P3 ;  /* 0xff800000b1b17808 */ /* 0x000fe20001800000 */
[----:B------:R-:W-:Y:S01]  /*5250*/  MUFU.TANH R53, R74 ;  /* 0x0000004a00357308 */ /* 0x000fe20000002400 */
[----:B------:R-:W-:Y:S02]  /*5260*/  FMNMX.FTZ R8, R203, R8, !PT ;  /* 0x00000008cb087209 */ /* 0x000fe40007810000 */
[----:B------:R-:W-:Y:S02]  /*5270*/  ISETP.GT.AND P3, PT, R40, 0x18, PT ;  /* 0x000000182800780c */ /* 0x000fe40003f64270 */
[----:B------:R-:W-:-:S02]  /*5280*/  FMNMX.FTZ R8, R177, R8, !PT ;  /* 0x00000008b1087209 */ /* 0x000fc40007810000 */
[----:B------:R-:W-:Y:S01]  /*5290*/  FSEL R179, R179, -INF , P3 ;  /* 0xff800000b3b37808 */ /* 0x000fe20001800000 */
[----:B------:R-:W-:Y:S01]  /*52a0*/  MUFU.TANH R30, R30 ;  /* 0x0000001e001e7308 */ /* 0x000fe20000002400 */
[----:B------:R-:W-:Y:S02]  /*52b0*/  FMNMX.FTZ R8, R201, R8, !PT ;  /* 0x00000008c9087209 */ /* 0x000fe40007810000 */
[----:B------:R-:W-:Y:S02]  /*52c0*/  ISETP.GT.AND P3, PT, R40, 0x20, PT ;  /* 0x000000202800780c */ /* 0x000fe40003f64270 */
[----:B------:R-:W-:Y:S02]  /*52d0*/  FMNMX.FTZ R8, R179, R8, !PT ;  /* 0x00000008b3087209 */ /* 0x000fe40007810000 */
[----:B--2---:R-:W-:Y:S01]  /*52e0*/  FSEL R173, R173, -INF , P3 ;  /* 0xff800000adad7808 */ /* 0x004fe20001800000 */
[----:B------:R-:W-:Y:S01]  /*52f0*/  MUFU.TANH R42, R42 ;  /* 0x0000002a002a7308 */ /* 0x000fe20000002400 */
[----:B------:R-:W-:-:S02]  /*5300*/  FMNMX.FTZ R8, R199, R8, !PT ;  /* 0x00000008c7087209 */ /* 0x000fc40007810000 */
[C---:B------:R-:W-:Y:S02]  /*5310*/  ISETP.GT.AND P3, PT, R40.reuse, 0x28, PT ;  /* 0x000000282800780c */ /* 0x040fe40003f64270 */
[----:B---3--:R-:W-:Y:S02]  /*5320*/  FSEL R175, R175, -INF , P4 ;  /* 0xff800000afaf7808 */ /* 0x008fe40002000000 */
[----:B------:R-:W-:Y:S02]  /*5330*/  FMNMX.FTZ R8, R173, R8, !PT ;  /* 0x00000008ad087209 */ /* 0x000fe40007810000 */
[----:B------:R-:W-:Y:S02]  /*5340*/  ISETP.GT.AND P4, PT, R40, 0x29, PT ;  /* 0x000000292800780c */ /* 0x000fe40003f84270 */
[----:B------:R-:W-:Y:S01]  /*5350*/  FMNMX.FTZ R8, R175, R8, !PT ;  /* 0x00000008af087209 */ /* 0x000fe20007810000 */
[----:B------:R-:W-:Y:S02]  /*5360*/  WARPGROUP.DEPBAR.LE gsb0, 0x0 ;  /* 0x00008000000079c5 */ /* 0x000fe40000010000 */
[----:B------:R-:W-:Y:S01]  /*5370*/  WARPGROUP.ARRIVE ;  /* 0x00000000000079c5 */ /* 0x000fe20000000000 */
[----:B------:R-:W-:Y:S01]  /*5380*/  FMUL.FTZ R171, R46, UR45 ;  /* 0x0000002d2eab7c20 */ /* 0x000fe20008410000 */
[----:B------:R-:W-:Y:S01]  /*5390*/  FMUL.FTZ R169, R47, UR45 ;  /* 0x0000002d2fa97c20 */ /* 0x000fe20008410000 */
[----:B------:R-:W-:Y:S01]  /*53a0*/  FMUL.FTZ R46, R68, UR45 ;  /* 0x0000002d442e7c20 */ /* 0x000fe20008410000 */
[----:B------:R0:W-:Y:S02]  /*53b0*/  MUFU.TANH R47, R66 ;  /* 0x00000042002f7308 */ /* 0x0001e40000002400 */
[----:B------:R-:W-:Y:S01]  /*53c0*/  HGMMA.64x128x16.F32.BF16 R88, R152, gdesc[UR8].tnspB, R88, gsb0 ;  /* 0x41e0000898587df0 */ /* 0x000fe20008001858 */
[----:B------:R-:W-:Y:S01]  /*53d0*/  UIADD3 UR10, UR6, 0x280, URZ ;  /* 0x00000280060a7890 */ /* 0x000fe2000fffe03f */
[----:B------:R-:W-:-:S04]  /*53e0*/  UMOV UR11, 0x40000040 ;  /* 0x40000040000b7882 */ /* 0x000fc80000000000 */
[----:B------:R-:W1:Y:S01]  /*53f0*/  MUFU.TANH R171, R171 ;  /* 0x000000ab00ab7308 */ /* 0x000e620000002400 */
[----:B0-----:R-:W-:-:S05]  /*5400*/  IMAD.IADD R66, R36, 0x1, R65 ;  /* 0x0000000124427824 */ /* 0x001fca00078e0241 */
[C---:B------:R-:W-:Y:S02]  /*5410*/  ISETP.GT.AND P5, PT, R66.reuse, 0x1, PT ;  /* 0x000000014200780c */ /* 0x040fe40003fa4270 */
[----:B------:R-:W0:Y:S02]  /*5420*/  MUFU.TANH R169, R169 ;  /* 0x000000a900a97308 */ /* 0x000e240000002400 */
[----:B------:R-:W-:Y:S02]  /*5430*/  FSEL R65, R11, -INF , P5 ;  /* 0xff8000000b417808 */ /* 0x000fe40002800000 */
[----:B------:R-:W-:-:S04]  /*5440*/  ISETP.GT.AND P5, PT, R66, 0x9, PT ;  /* 0x000000094200780c */ /* 0x000fc80003fa4270 */
[----:B------:R-:W-:Y:S01]  /*5450*/  FSEL R69, R12, -INF , P5 ;  /* 0xff8000000c457808 */ /* 0x000fe20002800000 */
[----:B------:R-:W-:Y:S01]  /*5460*/  MUFU.TANH R46, R46 ;  /* 0x0000002e002e7308 */ /* 0x000fe20000002400 */
[----:B-1----:R-:W-:Y:S02]  /*5470*/  FSEL R171, R171, -INF , P3 ;  /* 0xff800000abab7808 */ /* 0x002fe40001800000 */
[----:B------:R-:W-:Y:S02]  /*5480*/  ISETP.GT.AND P3, PT, R40, 0x30, PT ;  /* 0x000000302800780c */ /* 0x000fe40003f64270 */
[----:B------:R-:W-:Y:S02]  /*5490*/  FMNMX.FTZ R8, R171, R8, !PT ;  /* 0x00000008ab087209 */ /* 0x000fe40007810000 */
[----:B------:R-:W-:Y:S02]  /*54a0*/  ISETP.GT.AND P5, PT, R66, 0x11, PT ;  /* 0x000000114200780c */ /* 0x000fe40003fa4270 */
[----:B0-----:R-:W-:-:S02]  /*54b0*/  FSEL R169, R169, -INF , P4 ;  /* 0xff800000a9a97808 */ /* 0x001fc40002000000 */
[----:B------:R-:W-:Y:S02]  /*54c0*/  ISETP.GT.AND P4, PT, R40, 0x31, PT ;  /* 0x000000312800780c */ /* 0x000fe40003f84270 */
[----:B------:R-:W-:Y:S02]  /*54d0*/  FMNMX.FTZ R8, R169, R8, !PT ;  /* 0x00000008a9087209 */ /* 0x000fe40007810000 */
[----:B------:R-:W-:Y:S02]  /*54e0*/  FSEL R73, R14, -INF , P5 ;  /* 0xff8000000e497808 */ /* 0x000fe40002800000 */
[----:B------:R-:W-:-:S04]  /*54f0*/  ISETP.GT.AND P5, PT, R66, 0x19, PT ;  /* 0x000000194200780c */ /* 0x000fc80003fa4270 */
[----:B------:R-:W-:Y:S02]  /*5500*/  FSEL R77, R20, -INF , P5 ;  /* 0xff800000144d7808 */ /* 0x000fe40002800000 */
[----:B------:R-:W-:Y:S01]  /*5510*/  ISETP.GT.AND P5, PT, R66, 0x21, PT ;  /* 0x000000214200780c */ /* 0x000fe20003fa4270 */
[----:B------:R-:W-:Y:S02]  /*5520*/  WARPGROUP.DEPBAR.LE gsb0, 0x0 ;  /* 0x00008000000079c5 */ /* 0x000fe40000010000 */
[----:B------:R-:W-:Y:S01]  /*5530*/  FSEL R155, R37, -INF , P3 ;  /* 0xff800000259b7808 */ /* 0x000fe20001800000 */
[----:B------:R-:W-:Y:S01]  /*5540*/  WARPGROUP.ARRIVE ;  /* 0x00000000000079c5 */ /* 0x000fe20000000000 */
[C---:B------:R-:W-:Y:S02]  /*5550*/  ISETP.GT.AND P3, PT, R40.reuse, 0x38, PT ;  /* 0x000000382800780c */ /* 0x040fe40003f64270 */
        /* <DEDUP_REMOVED lines=11> */
[----:B------:R-:W-:Y:S01]  /*5610*/  FSEL R41, R55, -INF , P4 ;  /* 0xff80000037297808 */ /* 0x000fe20002000000 */
[----:B------:R-:W-:Y:S01]  /*5620*/  FMUL.FTZ R54, R76, UR45 ;  /* 0x0000002d4c367c20 */ /* 0x000fe20008410000 */
[----:B------:R-:W-:Y:S01]  /*5630*/  FMNMX.FTZ R38, R75, R38, !PT ;  /* 0x000000264b267209 */ /* 0x000fe20007810000 */
[----:B------:R-:W-:Y:S01]  /*5640*/  UIADD3 UR6, UR6, 0x380, URZ ;  /* 0x0000038006067890 */ /* 0x000fe2000fffe03f */
[----:B------:R-:W-:-:S02]  /*5650*/  ISETP.GT.AND P4, PT, R40, 0x41, PT ;  /* 0x000000412800780c */ /* 0x000fc40003f84270 */
[----:B------:R-:W-:Y:S01]  /*5660*/  FSEL R49, R49, -INF , P3 ;  /* 0xff80000031317808 */ /* 0x000fe20001800000 */
[----:B------:R-:W-:Y:S01]  /*5670*/  MUFU.TANH R54, R54 ;  /* 0x0000003600367308 */ /* 0x000fe20000002400 */
        /* <DEDUP_REMOVED lines=26> */
[----:B0-----:R-:W-:Y:S02]  /*5820*/  FSEL R55, R8, -INF , P4 ;  /* 0xff80000008377808 */ /* 0x001fe40002000000 */
[----:B------:R-:W-:Y:S02]  /*5830*/  FMNMX.FTZ R38, R53, R38, !PT ;  /* 0x0000002635267209 */ /* 0x000fe40007810000 */
[----:B------:R-:W-:-:S02]  /*5840*/  ISETP.GT.AND P4, PT, R40, 0x69, PT ;  /* 0x000000692800780c */ /* 0x000fc40003f84270 */
[----:B------:R-:W-:Y:S02]  /*5850*/  FSEL R59, R78, -INF , P3 ;  /* 0xff8000004e3b7808 */ /* 0x000fe40001800000 */
[----:B------:R-:W-:Y:S02]  /*5860*/  FMNMX.FTZ R38, R55, R38, !PT ;  /* 0x0000002637267209 */ /* 0x000fe40007810000 */
[----:B------:R-:W-:Y:S02]  /*5870*/  ISETP.GT.AND P3, PT, R40, 0x70, PT ;  /* 0x000000702800780c */ /* 0x000fe40003f64270 */
[----:B------:R-:W-:Y:S02]  /*5880*/  FSEL R67, R79, -INF , P4 ;  /* 0xff8000004f437808 */ /* 0x000fe40002000000 */
[----:B------:R-:W-:Y:S01]  /*5890*/  FMNMX.FTZ R8, R59, R38, !PT ;  /* 0x000000263b087209 */ /* 0x000fe20007810000 */
[----:B------:R-:W-:Y:S01]  /*58a0*/  FMUL.FTZ R38, R60, UR45 ;  /* 0x0000002d3c267c20 */ /* 0x000fe20008410000 */
[----:B------:R-:W-:Y:S01]  /*58b0*/  ISETP.GT.AND P4, PT, R40, 0x71, PT ;  /* 0x000000712800780c */ /* 0x000fe20003f84270 */
[----:B------:R-:W-:Y:S01]  /*58c0*/  FMUL.FTZ R60, R81, UR45 ;  /* 0x0000002d513c7c20 */ /* 0x000fe20008410000 */
[----:B------:R-:W-:-:S02]  /*58d0*/  FSEL R57, R57, -INF , P3 ;  /* 0xff80000039397808 */ /* 0x000fc40001800000 */
[----:B------:R-:W-:Y:S01]  /*58e0*/  FMNMX.FTZ R8, R67, R8, !PT ;  /* 0x0000000843087209 */ /* 0x000fe20007810000 */
[----:B------:R-:W0:Y:S01]  /*58f0*/  MUFU.TANH R38, R38 ;  /* 0x0000002600267308 */ /* 0x000e220000002400 */
[C---:B------:R-:W-:Y:S02]  /*5900*/  ISETP.GT.AND P3, PT, R40.reuse, 0x78, PT ;  /* 0x000000782800780c */ /* 0x040fe40003f64270 */
[----:B------:R-:W-:Y:S02]  /*5910*/  FSEL R63, R63, -INF , P4 ;  /* 0xff8000003f3f7808 */ /* 0x000fe40002000000 */
[----:B------:R-:W-:Y:S02]  /*5920*/  FMNMX.FTZ R8, R57, R8, !PT ;  /* 0x0000000839087209 */ /* 0x000fe40007810000 */
[----:B------:R-:W-:Y:S01]  /*5930*/  ISETP.GT.AND P4, PT, R40, 0x79, PT ;  /* 0x000000792800780c */ /* 0x000fe20003f84270 */
[----:B------:R-:W-:Y:S01]  /*5940*/  FMUL.FTZ R40, R61, UR45 ;  /* 0x0000002d3d287c20 */ /* 0x000fe20008410000 */
[----:B------:R-:W-:Y:S01]  /*5950*/  FSEL R61, R86, -INF , P3 ;  /* 0xff800000563d7808 */ /* 0x000fe20001800000 */
[----:B------:R-:W-:Y:S01]  /*5960*/  MUFU.TANH R60, R60 ;  /* 0x0000003c003c7308 */ /* 0x000fe20000002400 */
[----:B------:R-:W-:-:S02]  /*5970*/  FMNMX.FTZ R8, R63, R8, !PT ;  /* 0x000000083f087209 */ /* 0x000fc40007810000 */
[----:B------:R-:W-:Y:S02]  /*5980*/  FSEL R71, R71, -INF , P4 ;  /* 0xff80000047477808 */ /* 0x000fe40002000000 */
[----:B------:R-:W-:Y:S02]  /*5990*/  FMNMX.FTZ R8, R61, R8, !PT ;  /* 0x000000083d087209 */ /* 0x000fe40007810000 */
[----:B------:R-:W-:Y:S01]  /*59a0*/  ISETP.GT.AND P4, PT, R66, RZ, PT ;  /* 0x000000ff4200720c */ /* 0x000fe20003f84270 */
[----:B------:R-:W1:Y:S01]  /*59b0*/  MUFU.TANH R40, R40 ;  /* 0x0000002800287308 */ /* 0x000e620000002400 */
[----:B------:R-:W-:Y:S02]  /*59c0*/  FMNMX.FTZ R8, R71, R8, !PT ;  /* 0x0000000847087209 */ /* 0x000fe40007810000 */
[----:B------:R-:W-:Y:S02]  /*59d0*/  FSEL R36, R10, -INF , P4 ;  /* 0xff8000000a247808 */ /* 0x000fe40002000000 */
[----:B------:R-:W-:Y:S01]  /*59e0*/  ISETP.GT.AND P4, PT, R66, 0x8, PT ;  /* 0x000000084200780c */ /* 0x000fe20003f84270 */
[----:B------:R-:W2:Y:S01]  /*59f0*/  SHFL.BFLY PT, R9, R8, 0x2, 0x1f ;  /* 0x0c401f0008097f89 */ /* 0x000ea200000e0000 */
[----:B------:R-:W-:-:S02]  /*5a00*/  FSEL R79, R24, -INF , P5 ;  /* 0xff800000184f7808 */ /* 0x000fc40002800000 */
[----:B------:R-:W-:Y:S02]  /*5a10*/  FSEL R13, R13, -INF , P4 ;  /* 0xff8000000d0d7808 */ /* 0x000fe40002000000 */
[C---:B------:R-:W-:Y:S02]  /*5a20*/  ISETP.GT.AND P4, PT, R66.reuse, 0x10, PT ;  /* 0x000000104200780c */ /* 0x040fe40003f84270 */
[C---:B------:R-:W-:Y:S02]  /*5a30*/  ISETP.GT.AND P5, PT, R66.reuse, 0x29, PT ;  /* 0x000000294200780c */ /* 0x040fe40003fa4270 */
[----:B------:R-:W-:Y:S02]  /*5a40*/  FSEL R15, R15, -INF , P4 ;  /* 0xff8000000f0f7808 */ /* 0x000fe40002000000 */
[----:B------:R-:W-:Y:S02]  /*5a50*/  ISETP.GT.AND P4, PT, R66, 0x18, PT ;  /* 0x000000184200780c */ /* 0x000fe40003f84270 */
[----:B------:R-:W-:-:S02]  /*5a60*/  FSEL R27, R27, -INF , P5 ;  /* 0xff8000001b1b7808 */ /* 0x000fc40002800000 */
[----:B------:R-:W-:Y:S02]  /*5a70*/  FSEL R21, R21, -INF , P4 ;  /* 0xff80000015157808 */ /* 0x000fe40002000000 */
[C---:B------:R-:W-:Y:S02]  /*5a80*/  ISETP.GT.AND P4, PT, R66.reuse, 0x20, PT ;  /* 0x000000204200780c */ /* 0x040fe40003f84270 */
[C---:B------:R-:W-:Y:S02]  /*5a90*/  ISETP.GT.AND P5, PT, R66.reuse, 0x31, PT ;  /* 0x000000314200780c */ /* 0x040fe40003fa4270 */
[----:B------:R-:W-:Y:S02]  /*5aa0*/  FSEL R25, R25, -INF , P4 ;  /* 0xff80000019197808 */ /* 0x000fe40002000000 */
[----:B------:R-:W-:Y:S02]  /*5ab0*/  ISETP.GT.AND P4, PT, R66, 0x28, PT ;  /* 0x000000284200780c */ /* 0x000fe40003f84270 */
[----:B--2---:R-:W-:-:S02]  /*5ac0*/  FMNMX.FTZ R9, R8, R9, !PT ;  /* 0x0000000908097209 */ /* 0x004fc40007810000 */
[----:B------:R-:W2:Y:S01]  /*5ad0*/  LDC R8, c[0x0][0x988] ;  /* 0x00026200ff087b82 */ /* 0x000ea20000000800 */
[----:B------:R-:W-:Y:S02]  /*5ae0*/  FSEL R81, R26, -INF , P4 ;  /* 0xff8000001a517808 */ /* 0x000fe40002000000 */
[----:B------:R-:W3:Y:S01]  /*5af0*/  SHFL.BFLY PT, R62, R9, 0x1, 0x1f ;  /* 0x0c201f00093e7f89 */ /* 0x000ee200000e0000 */
[----:B------:R-:W-:Y:S02]  /*5b00*/  WARPGROUP.DEPBAR.LE gsb0, 0x0 ;  /* 0x00008000000079c5 */ /* 0x000fe40000010000 */
[----:B------:R-:W-:Y:S01]  /*5b10*/  WARPGROUP.ARRIVE ;  /* 0x00000000000079c5 */ /* 0x000fe20000000000 */
[----:B------:R-:W-:Y:S02]  /*5b20*/  ISETP.GT.AND P4, PT, R66, 0x30, PT ;  /* 0x000000304200780c */ /* 0x000fe40003f84270 */
[----:B------:R-:W-:Y:S02]  /*5b30*/  FSEL R83, R28, -INF , P5 ;  /* 0xff8000001c537808 */ /* 0x000fe40002800000 */
[----:B------:R-:W-:Y:S01]  /*5b40*/  FSEL R29, R29, -INF , P4 ;  /* 0xff8000001d1d7808 */ /* 0x000fe20002000000 */
[----:B------:R-:W-:Y:S01]  /*5b50*/  HGMMA.64x128x16.F32.BF16 R88, R160, gdesc[UR8].tnspB, R88, gsb0 ;  /* 0x41e00008a0587df0 */ /* 0x000fe20008001858 */
[----:B------:R-:W-:-:S02]  /*5b60*/  ISETP.GT.AND P4, PT, R66, 0x38, PT ;  /* 0x000000384200780c */ /* 0x000fc40003f84270 */
[C---:B------:R-:W-:Y:S02]  /*5b70*/  ISETP.GT.AND P5, PT, R66.reuse, 0x39, PT ;  /* 0x000000394200780c */ /* 0x040fe40003fa4270 */
[----:B------:R-:W-:Y:S02]  /*5b80*/  FSEL R31, R31, -INF , P4 ;  /* 0xff8000001f1f7808 */ /* 0x000fe40002000000 */
[----:B------:R-:W-:Y:S02]  /*5b90*/  ISETP.GT.AND P4, PT, R66, 0x40, PT ;  /* 0x000000404200780c */ /* 0x000fe40003f84270 */
[----:B------:R-:W-:Y:S02]  /*5ba0*/  FSEL R85, R30, -INF , P5 ;  /* 0xff8000001e557808 */ /* 0x000fe40002800000 */
[----:B------:R-:W-:Y:S02]  /*5bb0*/  ISETP.GT.AND P5, PT, R66, 0x41, PT ;  /* 0x000000414200780c */ /* 0x000fe40003fa4270 */
[----:B------:R-:W-:-:S02]  /*5bc0*/  FSEL R159, R32, -INF , P4 ;  /* 0xff800000209f7808 */ /* 0x000fc40002000000 */
[----:B---3--:R-:W-:Y:S01]  /*5bd0*/  FMNMX.FTZ R9, R9, R62, !PT ;  /* 0x0000003e09097209 */ /* 0x008fe20007810000 */
[----:B------:R-:W-:Y:S01]  /*5be0*/  FMUL.FTZ R62, R84, UR45 ;  /* 0x0000002d543e7c20 */ /* 0x000fe20008410000 */
[C---:B------:R-:W-:Y:S02]  /*5bf0*/  ISETP.GT.AND P4, PT, R66.reuse, 0x48, PT ;  /* 0x000000484200780c */ /* 0x040fe40003f84270 */
[C---:B------:R-:W-:Y:S01]  /*5c00*/  FSETP.NEU.FTZ.AND P3, PT, R9.reuse, -INF , PT ;  /* 0xff8000000900780b */ /* 0x040fe20003f7d000 */
[----:B--2---:R-:W-:Y:S01]  /*5c10*/  FMUL.FTZ R68, R9, R8 ;  /* 0x0000000809447220 */ /* 0x004fe20000410000 */
[----:B------:R-:W-:Y:S01]  /*5c20*/  FSEL R33, R33, -INF , P5 ;  /* 0xff80000021217808 */ /* 0x000fe20002800000 */
[----:B------:R-:W2:Y:S01]  /*5c30*/  MUFU.TANH R62, R62 ;  /* 0x0000003e003e7308 */ /* 0x000ea20000002400 */
[----:B------:R-:W-:Y:S02]  /*5c40*/  ISETP.GT.AND P5, PT, R66, 0x49, PT ;  /* 0x000000494200780c */ /* 0x000fe40003fa4270 */
[----:B------:R-:W-:-:S02]  /*5c50*/  FSEL R34, R68, RZ, P3 ;  /* 0x000000ff44227208 */ /* 0x000fc40001800000 */
[----:B------:R-:W-:Y:S02]  /*5c60*/  FMNMX.FTZ R68, R36, R5, !PT ;  /* 0x0000000524447209 */ /* 0x000fe40007810000 */
[----:B0-----:R-:W-:Y:S01]  /*5c70*/  FSEL R87, R38, -INF , P4 ;  /* 0xff80000026577808 */ /* 0x001fe20002000000 */
[--C-:B------:R-:W-:Y:S01]  /*5c80*/  FFMA.FTZ R24, R175, R8, -R34.reuse ;  /* 0x00000008af187223 */ /* 0x100fe20000010822 */
[----:B------:R-:W-:Y:S01]  /*5c90*/  FMNMX.FTZ R68, R65, R68, !PT ;  /* 0x0000004441447209 */ /* 0x000fe20007810000 */
[-CC-:B------:R-:W-:Y:S01]  /*5ca0*/  FFMA.FTZ R175, R171, R8.reuse, -R34.reuse ;  /* 0x00000008abaf7223 */ /* 0x180fe20000010822 */
[----:B------:R-:W-:Y:S01]  /*5cb0*/  ISETP.GT.AND P4, PT, R66, 0x50, PT ;  /* 0x000000504200780c */ /* 0x000fe20003f84270 */
[--C-:B------:R-:W-:Y:S01]  /*5cc0*/  FFMA.FTZ R20, R199, R8, -R34.reuse ;  /* 0x00000008c7147223 */ /* 0x100fe20000010822 */
[----:B------:R-:W-:Y:S01]  /*5cd0*/  FMNMX.FTZ R68, R13, R68, !PT ;  /* 0x000000440d447209 */ /* 0x000fe20007810000 */
[-CC-:B------:R-:W-:Y:S01]  /*5ce0*/  FFMA.FTZ R14, R201, R8.reuse, -R34.reuse ;  /* 0x00000008c90e7223 */ /* 0x180fe20000010822 */
[----:B-1----:R-:W-:Y:S01]  /*5cf0*/  FSEL R157, R40, -INF , P5 ;  /* 0xff800000289d7808 */ /* 0x002fe20002800000 */
        /* <DEDUP_REMOVED lines=40> */
[----:B------:R-:W-:Y:S01]  /*5f80*/  IMAD.U32 R52, RZ, RZ, UR37 ;  /* 0x00000025ff347e24 */ /* 0x000fe2000f8e00ff */
[----:B------:R-:W-:Y:S01]  /*5f90*/  FMNMX.FTZ R68, R83, R68, !PT ;  /* 0x0000004453447209 */ /* 0x000fe20007810000 */
[----:B------:R-:W-:Y:S01]  /*5fa0*/  MUFU.EX2 R183, R183 ;  /* 0x000000b700b77308 */ /* 0x000fe20000000800 */
[----:B------:R-:W-:Y:S01]  /*5fb0*/  ISETP.GT.AND P4, PT, R66, 0x68, PT ;  /* 0x000000684200780c */ /* 0x000fe20003f84270 */
[--C-:B------:R-:W-:Y:S01]  /*5fc0*/  FFMA.FTZ R153, R49, R8, -R34.reuse ;  /* 0x0000000831997223 */ /* 0x100fe20000010822 */
[----:B------:R-:W-:Y:S01]  /*5fd0*/  FMNMX.FTZ R68, R31, R68, !PT ;  /* 0x000000441f447209 */ /* 0x000fe20007810000 */
[-CC-:B------:R-:W-:Y:S01]  /*5fe0*/  FFMA.FTZ R38, R35, R8.reuse, -R34.reuse ;  /* 0x0000000823267223 */ /* 0x180fe20000010822 */
[----:B------:R-:W-:Y:S01]  /*5ff0*/  FSEL R205, R50, -INF , P5 ;  /* 0xff80000032cd7808 */ /* 0x000fe20002800000 */
[--C-:B------:R-:W-:Y:S01]  /*6000*/  FFMA.FTZ R35, R45, R8, -R34.reuse ;  /* 0x000000082d237223 */ /* 0x100fe20000010822 */
        /* <DEDUP_REMOVED lines=11> */
[----:B------:R-:W-:Y:S01]  /*60c0*/  FFMA.FTZ R49, R61, R8, -R34 ;  /* 0x000000083d317223 */ /* 0x000fe20000010822 */
[----:B------:R-:W-:Y:S01]  /*60d0*/  FMNMX.FTZ R68, R87, R68, !PT ;  /* 0x0000004457447209 */ /* 0x000fe20007810000 */
[----:B------:R-:W-:Y:S01]  /*60e0*/  IMAD.U32 R54, RZ, RZ, UR44 ;  /* 0x0000002cff367e24 */ /* 0x000fe2000f8e00ff */
[----:B------:R-:W-:Y:S01]  /*60f0*/  FSEL R209, R56, -INF , P5 ;  /* 0xff80000038d17808 */ /* 0x000fe20002800000 */
[----:B------:R-:W-:Y:S01]  /*6100*/  UMOV UR44, UR37 ;  /* 0x00000025002c7c82 */ /* 0x000fe20008000000 */
[----:B------:R-:W-:Y:S01]  /*6110*/  FMNMX.FTZ R68, R157, R68, !PT ;  /* 0x000000449d447209 */ /* 0x000fe20007810000 */
[----:B------:R-:W-:Y:S01]  /*6120*/  MUFU.EX2 R14, R14 ;  /* 0x0000000e000e7308 */ /* 0x000fe20000000800 */
[----:B------:R-:W-:-:S02]  /*6130*/  ISETP.GT.AND P5, PT, R66, 0x71, PT ;  /* 0x000000714200780c */ /* 0x000fc40003fa4270 */
[----:B------:R-:W-:Y:S02]  /*6140*/  FMNMX.FTZ R68, R171, R68, !PT ;  /* 0x00000044ab447209 */ /* 0x000fe40007810000 */
[----:B------:R-:W-:Y:S02]  /*6150*/  FSEL R75, R58, -INF , P4 ;  /* 0xff8000003a4b7808 */ /* 0x000fe40002000000 */
[----:B------:R-:W-:Y:S01]  /*6160*/  FMNMX.FTZ R68, R199, R68, !PT ;  /* 0x00000044c7447209 */ /* 0x000fe20007810000 */
[----:B------:R-:W-:Y:S01]  /*6170*/  MUFU.EX2 R179, R179 ;  /* 0x000000b300b37308 */ /* 0x000fe20000000800 */
[----:B------:R-:W-:Y:S02]  /*6180*/  ISETP.GT.AND P4, PT, R66, 0x78, PT ;  /* 0x000000784200780c */ /* 0x000fe40003f84270 */
[----:B------:R-:W-:Y:S02]  /*6190*/  FMNMX.FTZ R68, R201, R68, !PT ;  /* 0x00000044c9447209 */ /* 0x000fe40007810000 */
[----:B------:R-:W-:-:S02]  /*61a0*/  FSEL R211, R60, -INF , P5 ;  /* 0xff8000003cd37808 */ /* 0x000fc40002800000 */
[----:B------:R-:W-:Y:S01]  /*61b0*/  FMNMX.FTZ R68, R203, R68, !PT ;  /* 0x00000044cb447209 */ /* 0x000fe20007810000 */
[----:B------:R-:W-:Y:S01]  /*61c0*/  MUFU.EX2 R20, R20 ;  /* 0x0000001400147308 */ /* 0x000fe20000000800 */
[----:B------:R-:W-:Y:S02]  /*61d0*/  ISETP.GT.AND P5, PT, R66, 0x79, PT ;  /* 0x000000794200780c */ /* 0x000fe40003fa4270 */
[----:B------:R-:W-:Y:S02]  /*61e0*/  FMNMX.FTZ R68, R155, R68, !PT ;  /* 0x000000449b447209 */ /* 0x000fe40007810000 */
[----:B--2---:R-:W-:Y:S02]  /*61f0*/  FSEL R213, R62, -INF , P4 ;  /* 0xff8000003ed57808 */ /* 0x004fe40002000000 */
[----:B------:R-:W-:Y:S01]  /*6200*/  FMNMX.FTZ R68, R205, R68, !PT ;  /* 0x00000044cd447209 */ /* 0x000fe20007810000 */
[----:B------:R-:W-:Y:S01]  /*6210*/  MUFU.EX2 R173, R173 ;  /* 0x000000ad00ad7308 */ /* 0x000fe20000000800 */
[----:B------:R-:W-:-:S02]  /*6220*/  FSEL R215, R64, -INF , P5 ;  /* 0xff80000040d77808 */ /* 0x000fc40002800000 */
[----:B------:R-:W-:Y:S02]  /*6230*/  FMNMX.FTZ R68, R207, R68, !PT ;  /* 0x00000044cf447209 */ /* 0x000fe40007810000 */
[----:B------:R-:W-:Y:S02]  /*6240*/  FSEL R53, R9, RZ, P3 ;  /* 0x000000ff09357208 */ /* 0x000fe40001800000 */
[----:B------:R-:W-:Y:S01]  /*6250*/  FMNMX.FTZ R68, R209, R68, !PT ;  /* 0x00000044d1447209 */ /* 0x000fe20007810000 */
[----:B------:R-:W-:Y:S01]  /*6260*/  MUFU.EX2 R24, R24 ;  /* 0x0000001800187308 */ /* 0x000fe20000000800 */
[----:B------:R-:W-:Y:S01]  /*6270*/  @!P1 LEA R52, R52, UR38, 0x3 ;  /* 0x0000002634349c11 */ /* 0x000fe2000f8e18ff */
[----:B------:R-:W-:Y:S01]  /*6280*/  FADD.FTZ R53, -R53, R6 ;  /* 0x0000000635357221 */ /* 0x000fe20000010100 */
[----:B------:R-:W-:Y:S02]  /*6290*/  FMNMX.FTZ R68, R75, R68, !PT ;  /* 0x000000444b447209 */ /* 0x000fe40007810000 */
[----:B------:R-:W-:Y:S01]  /*62a0*/  @!P1 LEA R54, R54, UR38, 0x3 ;  /* 0x0000002636369c11 */ /* 0x000fe2000f8e18ff */
[----:B------:R-:W-:-:S02]  /*62b0*/  WARPGROUP.DEPBAR.LE gsb0, 0x0 ;  /* 0x00008000000079c5 */ /* 0x000fc40000010000 */
[----:B------:R-:W-:Y:S01]  /*62c0*/  WARPGROUP.ARRIVE ;  /* 0x00000000000079c5 */ /* 0x000fe20000000000 */
[----:B------:R-:W-:Y:S01]  /*62d0*/  FMNMX.FTZ R68, R211, R68, !PT ;  /* 0x00000044d3447209 */ /* 0x000fe20007810000 */
[----:B------:R-:W-:Y:S01]  /*62e0*/  FMUL.FTZ R53, R53, R8 ;  /* 0x0000000835357220 */ /* 0x000fe20000410000 */
[----:B------:R-:W-:Y:S01]  /*62f0*/  @!P1 VIADD R52, R52, 0x28840 ;  /* 0x0002884034349836 */ /* 0x000fe20000000000 */
[----:B------:R-:W-:Y:S01]  /*6300*/  MUFU.EX2 R175, R175 ;  /* 0x000000af00af7308 */ /* 0x000fe20000000800 */
[----:B------:R-:W-:Y:S01]  /*6310*/  FMNMX.FTZ R68, R213, R68, !PT ;  /* 0x00000044d5447209 */ /* 0x000fe20007810000 */
[----:B------:R-:W-:Y:S01]  /*6320*/  HGMMA.64x128x16.F32.BF16 R88, R164, gdesc[UR4].tnspB, R88, gsb0 ;  /* 0x41e00004a4587df0 */ /* 0x000fe20008001858 */
[C---:B------:R-:W-:Y:S01]  /*6330*/  ISETP.GT.AND P3, PT, R4.reuse, R7, PT ;  /* 0x000000070400720c */ /* 0x040fe20003f64270 */
[----:B------:R-:W-:Y:S01]  /*6340*/  VIADD R4, R4, 0xffffffff ;  /* 0xffffffff04047836 */ /* 0x000fe20000000000 */
[----:B------:R-:W-:Y:S02]  /*6350*/  FMNMX.FTZ R68, R215, R68, !PT ;  /* 0x00000044d7447209 */ /* 0x000fe40007810000 */
[----:B------:R-:W-:Y:S01]  /*6360*/  @!P1 PRMT R52, RZ, 0x654, R52 ;  /* 0x00000654ff349816 */ /* 0x000fe20000000034 */
        /* <DEDUP_REMOVED lines=11> */
[----:B------:R-:W-:-:S06]  /*6420*/  FFMA.FTZ R47, R57, R8, -R34 ;  /* 0x00000008392f7223 */ /* 0x000fcc0000010822 */
[----:B------:R-:W-:Y:S01]  /*6430*/  MUFU.EX2 R35, R35 ;  /* 0x0000002300237308 */ /* 0x000fe20000000800 */
[-CC-:B------:R-:W-:Y:S01]  /*6440*/  FFMA.FTZ R48, R63, R8.reuse, -R34.reuse ;  /* 0x000000083f307223 */ /* 0x180fe20000010822 */
[C---:B------:R-:W-:Y:S01]  /*6450*/  FSETP.NEU.FTZ.AND P4, PT, R11.reuse, -INF , PT ;  /* 0xff8000000b00780b */ /* 0x040fe20003f9d000 */
[-C--:B------:R-:W-:Y:S01]  /*6460*/  FMUL.FTZ R50, R11, R8.reuse ;  /* 0x000000080b327220 */ /* 0x080fe20000410000 */
[----:B------:R-:W-:Y:S02]  /*6470*/  FFMA.FTZ R34, R71, R8, -R34 ;  /* 0x0000000847227223 */ /* 0x000fe40000010822 */
[----:B------:R-:W-:Y:S02]  /*6480*/  FSEL R6, R11, RZ, P4 ;  /* 0x000000ff0b067208 */ /* 0x000fe40002000000 */
[----:B------:R-:W-:Y:S01]  /*6490*/  FSEL R50, R50, RZ, P4 ;  /* 0x000000ff32327208 */ /* 0x000fe20002000000 */
[----:B------:R-:W-:Y:S02]  /*64a0*/  MUFU.EX2 R40, R40 ;  /* 0x0000002800287308 */ /* 0x000fe40000000800 */
[----:B------:R-:W-:-:S02]  /*64b0*/  FADD.FTZ R5, -R6, R5 ;  /* 0x0000000506057221 */ /* 0x000fc40000010100 */
[-CC-:B------:R-:W-:Y:S01]  /*64c0*/  FFMA.FTZ R180, R36, R8.reuse, -R50.reuse ;  /* 0x0000000824b47223 */ /* 0x180fe20000010832 */
[-CC-:B------:R-:W-:Y:S01]  /*64d0*/  FFMA.FTZ R51, R65, R8.reuse, -R50.reuse ;  /* 0x0000000841337223 */ /* 0x180fe20000010832 */
[-C--:B------:R-:W-:Y:S01]  /*64e0*/  FMUL.FTZ R5, R5, R8.reuse ;  /* 0x0000000805057220 */ /* 0x080fe20000410000 */
[-CC-:B------:R-:W-:Y:S01]  /*64f0*/  FFMA.FTZ R182, R13, R8.reuse, -R50.reuse ;  /* 0x000000080db67223 */ /* 0x180fe20000010832 */
[----:B------:R-:W0:Y:S01]  /*6500*/  MUFU.EX2 R6, R53 ;  /* 0x0000003500067308 */ /* 0x000e220000000800 */
[-CC-:B------:R-:W-:Y:S01]  /*6510*/  FFMA.FTZ R13, R69, R8.reuse, -R50.reuse ;  /* 0x00000008450d7223 */ /* 0x180fe20000010832 */
[-CC-:B------:R-:W-:Y:S01]  /*6520*/  FFMA.FTZ R176, R15, R8.reuse, -R50.reuse ;  /* 0x000000080fb07223 */ /* 0x180fe20000010832 */
[----:B------:R-:W-:Y:S01]  /*6530*/  IADD3 R36, -R198, 0xb, RZ ;  /* 0x0000000bc6247810 */ /* 0x000fe20007ffe1ff */
        /* <DEDUP_REMOVED lines=11> */
[--C-:B------:R-:W-:Y:S01]  /*65f0*/  FFMA.FTZ R31, R85, R8, -R50.reuse ;  /* 0x00000008551f7223 */ /* 0x100fe20000010832 */
[----:B------:R-:W1:Y:S01]  /*6600*/  MUFU.EX2 R5, R5 ;  /* 0x0000000500057308 */ /* 0x000e620000000800 */
[----:B0-----:R-:W-:Y:S01]  /*6610*/  FFMA.FTZ R53, R6, R0, R181 ;  /* 0x0000000006357223 */ /* 0x001fe200000100b5 */
[-CC-:B------:R-:W-:Y:S01]  /*6620*/  FFMA.FTZ R152, R159, R8.reuse, -R50.reuse ;  /* 0x000000089f987223 */ /* 0x180fe20000010832 */
[-CC-:B------:R-:W-:Y:S01]  /*6630*/  FFMA.FTZ R33, R33, R8.reuse, -R50.reuse ;  /* 0x0000000821217223 */ /* 0x180fe20000010832 */
[-CC-:B------:R-:W-:Y:S01]  /*6640*/  FFMA.FTZ R154, R87, R8.reuse, -R50.reuse ;  /* 0x00000008579a7223 */ /* 0x180fe20000010832 */
[C---:B------:R-:W-:Y:S01]  /*6650*/  FADD.FTZ R0, R10.reuse, R53 ;  /* 0x000000350a007221 */ /* 0x040fe20000010000 */
[----:B------:R-:W-:Y:S01]  /*6660*/  F2FP.BF16.F32.PACK_AB R181, R10, R181 ;  /* 0x000000b50ab5723e */ /* 0x000fe200000010ff */
[-C--:B------:R-:W-:Y:S01]  /*6670*/  FFMA.FTZ R156, R171, R8.reuse, -R50 ;  /* 0x00000008ab9c7223 */ /* 0x080fe20000010832 */
[----:B------:R-:W0:Y:S01]  /*6680*/  MUFU.EX2 R51, R51 ;  /* 0x0000003300337308 */ /* 0x000e220000000800 */
[----:B------:R-:W-:Y:S01]  /*6690*/  FADD.FTZ R53, R183, R0 ;  /* 0x00000000b7357221 */ /* 0x000fe20000010000 */
[-CC-:B------:R-:W-:Y:S01]  /*66a0*/  FFMA.FTZ R158, R201, R8.reuse, -R50.reuse ;  /* 0x00000008c99e7223 */ /* 0x180fe20000010832 */
[-CC-:B------:R-:W-:Y:S01]  /*66b0*/  FFMA.FTZ R203, R203, R8.reuse, -R50.reuse ;  /* 0x00000008cbcb7223 */ /* 0x180fe20000010832 */
[-CC-:B------:R-:W-:Y:S01]  /*66c0*/  FFMA.FTZ R155, R155, R8.reuse, -R50.reuse ;  /* 0x000000089b9b7223 */ /* 0x180fe20000010832 */
[C---:B------:R-:W-:Y:S01]  /*66d0*/  FADD.FTZ R0, R12.reuse, R53 ;  /* 0x000000350c007221 */ /* 0x040fe20000010000 */
[-CC-:B------:R-:W-:Y:S01]  /*66e0*/  FFMA.FTZ R53, R199, R8.reuse, -R50.reuse ;  /* 0x00000008c7357223 */ /* 0x180fe20000010832 */
[-CC-:B------:R-:W-:Y:S01]  /*66f0*/  FFMA.FTZ R205, R205, R8.reuse, -R50.reuse ;  /* 0x00000008cdcd7223 */ /* 0x180fe20000010832 */
[----:B------:R-:W2:Y:S01]  /*6700*/  MUFU.EX2 R182, R182 ;  /* 0x000000b600b67308 */ /* 0x000ea20000000800 */
[-CC-:B------:R-:W-:Y:S01]  /*6710*/  FFMA.FTZ R207, R207, R8.reuse, -R50.reuse ;  /* 0x00000008cfcf7223 */ /* 0x180fe20000010832 */
[-CC-:B------:R-:W-:Y:S01]  /*6720*/  FFMA.FTZ R209, R209, R8.reuse, -R50.reuse ;  /* 0x00000008d1d17223 */ /* 0x180fe20000010832 */
[-CC-:B------:R-:W-:Y:S01]  /*6730*/  FFMA.FTZ R75, R75, R8.reuse, -R50.reuse ;  /* 0x000000084b4b7223 */ /* 0x180fe20000010832 */
[-CC-:B------:R-:W-:Y:S01]  /*6740*/  FFMA.FTZ R211, R211, R8.reuse, -R50.reuse ;  /* 0x00000008d3d37223 */ /* 0x180fe20000010832 */
[----:B------:R-:W-:Y:S01]  /*6750*/  FFMA.FTZ R213, R213, R8, -R50 ;  /* 0x00000008d5d57223 */ /* 0x000fe20000010832 */
[----:B------:R-:W-:-:S02]  /*6760*/  F2FP.BF16.F32.PACK_AB R183, R12, R183 ;  /* 0x000000b70cb7723e */ /* 0x000fc400000010ff */
[----:B------:R-:W3:Y:S01]  /*6770*/  MUFU.EX2 R13, R13 ;  /* 0x0000000d000d7308 */ /* 0x000ee20000000800 */
[----:B------:R-:W-:-:S07]  /*6780*/  F2FP.BF16.F32.PACK_AB R171, R41, R30 ;  /* 0x0000001e29ab723e */ /* 0x000fce00000010ff */
[----:B------:R-:W4:Y:S08]  /*6790*/  MUFU.EX2 R176, R176 ;  /* 0x000000b000b07308 */ /* 0x000f300000000800 */
[----:B------:R-:W5:Y:S01]  /*67a0*/  MUFU.EX2 R15, R15 ;  /* 0x0000000f000f7308 */ /* 0x000f620000000800 */
[----:B------:R-:W-:Y:S02]  /*67b0*/  WARPGROUP.DEPBAR.LE gsb0, 0x0 ;  /* 0x00008000000079c5 */ /* 0x000fe40000010000 */
[----:B------:R2:W-:Y:S06]  /*67c0*/  BAR.ARV R36, 0x100 ;  /* 0x000400240000751d */ /* 0x0005ec0000002000 */
[----:B------:R0:W-:Y:S01]  /*67d0*/  @!P1 SYNCS.ARRIVE.TRANS64.RED.A1T0 RZ, [R52+URZ], RZ ;  /* 0x000000ff34ff99a7 */ /* 0x0001e2000810043f */
[----:B------:R-:W5:Y:S01]  /*67e0*/  MUFU.EX2 R178, R178 ;  /* 0x000000b200b27308 */ /* 0x000f620000000800 */
[-C--:B-1----:R-:W-:Y:S01]  /*67f0*/  FMUL.FTZ R88, R88, R5.reuse ;  /* 0x0000000558587220 */ /* 0x082fe20000410000 */
[-C--:B------:R-:W-:Y:S01]  /*6800*/  FMUL.FTZ R89, R89, R5.reuse ;  /* 0x0000000559597220 */ /* 0x080fe20000410000 */
[-C--:B------:R-:W-:Y:S01]  /*6810*/  FMUL.FTZ R92, R92, R5.reuse ;  /* 0x000000055c5c7220 */ /* 0x080fe20000410000 */
[-C--:B------:R-:W-:Y:S01]  /*6820*/  FMUL.FTZ R93, R93, R5.reuse ;  /* 0x000000055d5d7220 */ /* 0x080fe20000410000 */
[-C--:B------:R-:W-:Y:S01]  /*6830*/  FMUL.FTZ R96, R96, R5.reuse ;  /* 0x0000000560607220 */ /* 0x080fe20000410000 */
[----:B------:R-:W-:Y:S01]  /*6840*/  FMUL.FTZ R97, R97, R5 ;  /* 0x0000000561617220 */ /* 0x000fe20000410000 */
[----:B0-----:R-:W-:Y:S01]  /*6850*/  FFMA.FTZ R52, R5, R3, R180 ;  /* 0x0000000305347223 */ /* 0x001fe200000100b4 */
[----:B------:R-:W0:Y:S01]  /*6860*/  MUFU.EX2 R21, R21 ;  /* 0x0000001500157308 */ /* 0x000e220000000800 */
[-CC-:B------:R-:W-:Y:S01]  /*6870*/  FFMA.FTZ R3, R157, R8.reuse, -R50.reuse ;  /* 0x000000089d037223 */ /* 0x180fe20000010832 */
[----:B------:R-:W-:Y:S01]  /*6880*/  FFMA.FTZ R50, R215, R8, -R50 ;  /* 0x00000008d7327223 */ /* 0x000fe20000010832 */
[----:B------:R-:W-:Y:S01]  /*6890*/  FADD.FTZ R55, R51, R52 ;  /* 0x0000003433377221 */ /* 0x000fe20000010000 */
[----:B------:R-:W-:-:S02]  /*68a0*/  @!P1 VIADD R52, R54, 0x28860 ;  /* 0x0002886036349836 */ /* 0x000fc40000000000 */
[-C--:B------:R-:W-:Y:S01]  /*68b0*/  FMUL.FTZ R100, R100, R5.reuse ;  /* 0x0000000564647220 */ /* 0x080fe20000410000 */
[-C--:B------:R-:W-:Y:S01]  /*68c0*/  FMUL.FTZ R101, R101, R5.reuse ;  /* 0x0000000565657220 */ /* 0x080fe20000410000 */
[----:B--2---:R-:W-:Y:S01]  /*68d0*/  FADD.FTZ R36, R182, R55 ;  /* 0x00000037b6247221 */ /* 0x004fe20000010000 */
[----:B------:R-:W1:Y:S01]  /*68e0*/  MUFU.EX2 R172, R172 ;  /* 0x000000ac00ac7308 */ /* 0x000e620000000800 */
[C---:B---3--:R-:W-:Y:S01]  /*68f0*/  F2FP.BF16.F32.PACK_AB R182, R13.reuse, R182 ;  /* 0x000000b60db6723e */ /* 0x048fe200000010ff */
[-C--:B------:R-:W-:Y:S01]  /*6900*/  FMUL.FTZ R104, R104, R5.reuse ;  /* 0x0000000568687220 */ /* 0x080fe20000410000 */
[----:B------:R-:W-:Y:S01]  /*6910*/  FADD.FTZ R55, R13, R36 ;  /* 0x000000240d377221 */ /* 0x000fe20000010000 */
[----:B------:R-:W-:Y:S01]  /*6920*/  @!P1 PRMT R52, RZ, 0x654, R52 ;  /* 0x00000654ff349816 */ /* 0x000fe20000000034 */
[-C--:B------:R-:W-:Y:S01]  /*6930*/  FMUL.FTZ R105, R105, R5.reuse ;  /* 0x0000000569697220 */ /* 0x080fe20000410000 */
[-C--:B------:R-:W-:Y:S01]  /*6940*/  FMUL.FTZ R108, R108, R5.reuse ;  /* 0x000000056c6c7220 */ /* 0x080fe20000410000 */
[----:B----4-:R-:W-:Y:S01]  /*6950*/  FADD.FTZ R36, R176, R55 ;  /* 0x00000037b0247221 */ /* 0x010fe20000010000 */
[----:B------:R-:W-:Y:S01]  /*6960*/  FADD.FTZ R55, R177, R0 ;  /* 0x00000000b1377221 */ /* 0x000fe20000010000 */
[----:B------:R-:W2:Y:S01]  /*6970*/  MUFU.EX2 R25, R25 ;  /* 0x0000001900197308 */ /* 0x000ea20000000800 */
[C---:B-----5:R-:W-:Y:S01]  /*6980*/  F2FP.BF16.F32.PACK_AB R176, R15.reuse, R176 ;  /* 0x000000b00fb0723e */ /* 0x060fe200000010ff */
[----:B------:R-:W-:Y:S01]  /*6990*/  FADD.FTZ R57, R15, R36 ;  /* 0x000000240f397221 */ /* 0x000fe20000010000 */
[----:B------:R-:W-:Y:S01]  /*69a0*/  FADD.FTZ R0, R14, R55 ;  /* 0x000000370e007221 */ /* 0x000fe20000010000 */
[----:B------:R3:W-:Y:S01]  /*69b0*/  @!P1 SYNCS.ARRIVE.TRANS64.RED.A1T0 RZ, [R52+URZ], RZ ;  /* 0x000000ff34ff99a7 */ /* 0x0007e2000810043f */
[-C--:B------:R-:W-:Y:S01]  /*69c0*/  FMUL.FTZ R109, R109, R5.reuse ;  /* 0x000000056d6d7220 */ /* 0x080fe20000410000 */
[----:B------:R-:W-:Y:S01]  /*69d0*/  FADD.FTZ R36, R178, R57 ;  /* 0x00000039b2247221 */ /* 0x000fe20000010000 */
[----:B------:R-:W-:Y:S01]  /*69e0*/  FADD.FTZ R55, R179, R0 ;  /* 0x00000000b3377221 */ /* 0x000fe20000010000 */
[----:B------:R-:W4:Y:S01]  /*69f0*/  MUFU.EX2 R174, R174 ;  /* 0x000000ae00ae7308 */ /* 0x000f220000000800 */
[-C--:B------:R-:W-:Y:S01]  /*6a00*/  FMUL.FTZ R112, R112, R5.reuse ;  /* 0x0000000570707220 */ /* 0x080fe20000410000 */
[----:B0-----:R-:W-:Y:S01]  /*6a10*/  FADD.FTZ R57, R21, R36 ;  /* 0x0000002415397221 */ /* 0x001fe20000010000 */
[----:B------:R-:W-:Y:S01]  /*6a20*/  FADD.FTZ R0, R20, R55 ;  /* 0x0000003714007221 */ /* 0x000fe20000010000 */
[-C--:B------:R-:W-:Y:S01]  /*6a30*/  FMUL.FTZ R113, R113, R5.reuse ;  /* 0x0000000571717220 */ /* 0x080fe20000410000 */
[-C--:B------:R-:W-:Y:S01]  /*6a40*/  FMUL.FTZ R116, R116, R5.reuse ;  /* 0x0000000574747220 */ /* 0x080fe20000410000 */
[----:B-1----:R-:W-:Y:S01]  /*6a50*/  FADD.FTZ R36, R172, R57 ;  /* 0x00000039ac247221 */ /* 0x002fe20000010000 */
[----:B------:R-:W-:Y:S01]  /*6a60*/  FADD.FTZ R55, R173, R0 ;  /* 0x00000000ad377221 */ /* 0x000fe20000010000 */
[----:B------:R-:W0:Y:S01]  /*6a70*/  MUFU.EX2 R27, R27 ;  /* 0x0000001b001b7308 */ /* 0x000e220000000800 */
[-C--:B------:R-:W-:Y:S01]  /*6a80*/  FMUL.FTZ R117, R117, R5.reuse ;  /* 0x0000000575757220 */ /* 0x080fe20000410000 */
[----:B--2---:R-:W-:Y:S01]  /*6a90*/  FADD.FTZ R57, R25, R36 ;  /* 0x0000002419397221 */ /* 0x004fe20000010000 */
[----:B------:R-:W-:Y:S01]  /*6aa0*/  FADD.FTZ R0, R24, R55 ;  /* 0x0000003718007221 */ /* 0x000fe20000010000 */
[-C--:B------:R-:W-:Y:S01]  /*6ab0*/  FMUL.FTZ R120, R120, R5.reuse ;  /* 0x0000000578787220 */ /* 0x080fe20000410000 */
[-C--:B------:R-:W-:Y:S01]  /*6ac0*/  FMUL.FTZ R121, R121, R5.reuse ;  /* 0x0000000579797220 */ /* 0x080fe20000410000 */
[-C--:B------:R-:W-:Y:S01]  /*6ad0*/  FMUL.FTZ R124, R124, R5.reuse ;  /* 0x000000057c7c7220 */ /* 0x080fe20000410000 */
[----:B------:R-:W-:Y:S01]  /*6ae0*/  FADD.FTZ R55, R175, R0 ;  /* 0x00000000af377221 */ /* 0x000fe20000010000 */
[----:B------:R-:W1:Y:S01]  /*6af0*/  MUFU.EX2 R168, R168 ;  /* 0x000000a800a87308 */ /* 0x000e620000000800 */
[----:B----4-:R-:W-:Y:S01]  /*6b00*/  FADD.FTZ R36, R174, R57 ;  /* 0x00000039ae247221 */ /* 0x010fe20000010000 */
[-C--:B------:R-:W-:Y:S01]  /*6b10*/  FMUL.FTZ R125, R125, R5.reuse ;  /* 0x000000057d7d7220 */ /* 0x080fe20000410000 */
[----:B------:R-:W-:Y:S01]  /*6b20*/  FADD.FTZ R0, R26, R55 ;  /* 0x000000371a007221 */ /* 0x000fe20000010000 */
[-C--:B------:R-:W-:Y:S01]  /*6b30*/  FMUL.FTZ R128, R128, R5.reuse ;  /* 0x0000000580807220 */ /* 0x080fe20000410000 */
[-C--:B------:R-:W-:Y:S01]  /*6b40*/  FMUL.FTZ R129, R129, R5.reuse ;  /* 0x0000000581817220 */ /* 0x080fe20000410000 */
[-C--:B------:R-:W-:Y:S01]  /*6b50*/  FMUL.FTZ R132, R132, R5.reuse ;  /* 0x0000000584847220 */ /* 0x080fe20000410000 */
[----:B------:R-:W-:Y:S01]  /*6b60*/  FADD.FTZ R55, R169, R0 ;  /* 0x00000000a9377221 */ /* 0x000fe20000010000 */
[----:B------:R-:W2:Y:S01]  /*6b70*/  MUFU.EX2 R29, R29 ;  /* 0x0000001d001d7308 */ /* 0x000ea20000000800 */
[----:B0-----:R-:W-:Y:S01]  /*6b80*/  FADD.FTZ R57, R27, R36 ;  /* 0x000000241b397221 */ /* 0x001fe20000010000 */
[-C--:B------:R-:W-:Y:S01]  /*6b90*/  FMUL.FTZ R133, R133, R5.reuse ;  /* 0x0000000585857220 */ /* 0x080fe20000410000 */
[----:B------:R-:W-:Y:S01]  /*6ba0*/  FADD.FTZ R55, R28, R55 ;  /* 0x000000371c377221 */ /* 0x000fe20000010000 */
[-C--:B------:R-:W-:Y:S01]  /*6bb0*/  FMUL.FTZ R136, R136, R5.reuse ;  /* 0x0000000588887220 */ /* 0x080fe20000410000 */
[-C--:B------:R-:W-:Y:S01]  /*6bc0*/  FMUL.FTZ R137, R137, R5.reuse ;  /* 0x0000000589897220 */ /* 0x080fe20000410000 */
[-C--:B------:R-:W-:Y:S01]  /*6bd0*/  FMUL.FTZ R140, R140, R5.reuse ;  /* 0x000000058c8c7220 */ /* 0x080fe20000410000 */
[----:B------:R-:W-:Y:S01]  /*6be0*/  FADD.FTZ R10, R30, R55 ;  /* 0x000000371e0a7221 */ /* 0x000fe20000010000 */
[----:B------:R-:W0:Y:S01]  /*6bf0*/  MUFU.EX2 R170, R170 ;  /* 0x000000aa00aa7308 */ /* 0x000e220000000800 */
[----:B-1----:R-:W-:Y:S01]  /*6c00*/  FADD.FTZ R36, R168, R57 ;  /* 0x00000039a8247221 */ /* 0x002fe20000010000 */
[-C--:B------:R-:W-:Y:S01]  /*6c10*/  FMUL.FTZ R141, R141, R5.reuse ;  /* 0x000000058d8d7220 */ /* 0x080fe20000410000 */
[----:B------:R-:W-:Y:S01]  /*6c20*/  FADD.FTZ R10, R41, R10 ;  /* 0x0000000a290a7221 */ /* 0x000fe20000010000 */
[-C--:B------:R-:W-:Y:S01]  /*6c30*/  FMUL.FTZ R144, R144, R5.reuse ;  /* 0x0000000590907220 */ /* 0x080fe20000410000 */
[-C--:B------:R-:W-:Y:S01]  /*6c40*/  FMUL.FTZ R145, R145, R5.reuse ;  /* 0x0000000591917220 */ /* 0x080fe20000410000 */
[-C--:B------:R-:W-:Y:S01]  /*6c50*/  FMUL.FTZ R148, R148, R5.reuse ;  /* 0x0000000594947220 */ /* 0x080fe20000410000 */
[----:B------:R-:W-:Y:S01]  /*6c60*/  FMUL.FTZ R149, R149, R5 ;  /* 0x0000000595957220 */ /* 0x000fe20000410000 */
        /* <DEDUP_REMOVED lines=25> */
[----:B--2---:R-:W-:Y:S01]  /*6e00*/  FADD.FTZ R0, R152, R13 ;  /* 0x0000000d98007221 */ /* 0x004fe20000010000 */
[----:B------:R-:W-:Y:S01]  /*6e10*/  FADD.FTZ R13, R153, R10 ;  /* 0x0000000a990d7221 */ /* 0x000fe20000010000 */
[-C--:B------:R-:W-:Y:S01]  /*6e20*/  FMUL.FTZ R126, R126, R6.reuse ;  /* 0x000000067e7e7220 */ /* 0x080fe20000410000 */
[-C--:B------:R-:W-:Y:S01]  /*6e30*/  FMUL.FTZ R127, R127, R6.reuse ;  /* 0x000000067f7f7220 */ /* 0x080fe20000410000 */
[-C--:B------:R-:W-:Y:S01]  /*6e40*/  FMUL.FTZ R130, R130, R6.reuse ;  /* 0x0000000682827220 */ /* 0x080fe20000410000 */
[-C--:B------:R-:W-:Y:S01]  /*6e50*/  FMUL.FTZ R131, R131, R6.reuse ;  /* 0x0000000683837220 */ /* 0x080fe20000410000 */
[-C--:B------:R-:W-:Y:S01]  /*6e60*/  FMUL.FTZ R134, R134, R6.reuse ;  /* 0x0000000686867220 */ /* 0x080fe20000410000 */
[----:B------:R-:W2:Y:S01]  /*6e70*/  MUFU.EX2 R3, R3 ;  /* 0x0000000300037308 */ /* 0x000ea20000000800 */
        /* <DEDUP_REMOVED lines=8> */
[----:B-1----:R-:W-:Y:S01]  /*6f00*/  FADD.FTZ R10, R154, R15 ;  /* 0x0000000f9a0a7221 */ /* 0x002fe20000010000 */
[----:B------:R-:W-:Y:S01]  /*6f10*/  FADD.FTZ R13, R40, R13 ;  /* 0x0000000d280d7221 */ /* 0x000fe20000010000 */
        /* <DEDUP_REMOVED lines=8> */
[----:B------:R-:W-:Y:S01]  /*6fa0*/  IMAD.MOV.U32 R6, RZ, RZ, R9 ;  /* 0x000000ffff067224 */ /* 0x000fe200078e0009 */
[----:B------:R-:W-:Y:S01]  /*6fb0*/  F2FP.BF16.F32.PACK_AB R177, R14, R177 ;  /* 0x000000b10eb1723e */ /* 0x000fe200000010ff */
[----:B------:R-:W-:Y:S01]  /*6fc0*/  IMAD.MOV.U32 R5, RZ, RZ, R11 ;  /* 0x000000ffff057224 */ /* 0x000fe200078e000b */
[----:B------:R-:W-:-:S02]  /*6fd0*/  F2FP.BF16.F32.PACK_AB R180, R51, R180 ;  /* 0x000000b433b4723e */ /* 0x000fc400000010ff */
[----:B------:R-:W2:Y:S01]  /*6fe0*/  MUFU.EX2 R37, R37 ;  /* 0x0000002500257308 */ /* 0x000ea20000000800 */
[----:B0-----:R-:W-:Y:S01]  /*6ff0*/  FADD.FTZ R10, R32, R13 ;  /* 0x0000000d200a7221 */ /* 0x001fe20000010000 */
[----:B------:R-:W-:Y:S02]  /*7000*/  F2FP.BF16.F32.PACK_AB R178, R21, R178 ;  /* 0x000000b215b2723e */ /* 0x000fe400000010ff */
[----:B------:R-:W-:Y:S02]  /*7010*/  F2FP.BF16.F32.PACK_AB R179, R20, R179 ;  /* 0x000000b314b3723e */ /* 0x000fe400000010ff */
[----:B------:R-:W-:Y:S02]  /*7020*/  F2FP.BF16.F32.PACK_AB R172, R25, R172 ;  /* 0x000000ac19ac723e */ /* 0x000fe400000010ff */
[----:B------:R-:W0:Y:S01]  /*7030*/  MUFU.EX2 R53, R53 ;  /* 0x0000003500357308 */ /* 0x000e220000000800 */
[----:B-1----:R-:W-:Y:S01]  /*7040*/  FADD.FTZ R0, R156, R15 ;  /* 0x0000000f9c007221 */ /* 0x002fe20000010000 */
[----:B------:R-:W-:-:S02]  /*7050*/  F2FP.BF16.F32.PACK_AB R173, R24, R173 ;  /* 0x000000ad18ad723e */ /* 0x000fc400000010ff */
[----:B------:R-:W-:Y:S02]  /*7060*/  F2FP.BF16.F32.PACK_AB R174, R27, R174 ;  /* 0x000000ae1bae723e */ /* 0x000fe400000010ff */
[----:B------:R-:W-:Y:S02]  /*7070*/  F2FP.BF16.F32.PACK_AB R175, R26, R175 ;  /* 0x000000af1aaf723e */ /* 0x000fe400000010ff */
[----:B------:R-:W1:Y:S01]  /*7080*/  MUFU.EX2 R39, R39 ;  /* 0x0000002700277308 */ /* 0x000e620000000800 */
[----:B--2---:R-:W-:Y:S01]  /*7090*/  FADD.FTZ R10, R37, R10 ;  /* 0x0000000a250a7221 */ /* 0x004fe20000010000 */
[----:B------:R-:W-:Y:S02]  /*70a0*/  F2FP.BF16.F32.PACK_AB R168, R29, R168 ;  /* 0x000000a81da8723e */ /* 0x000fe400000010ff */
[----:B------:R-:W-:Y:S02]  /*70b0*/  F2FP.BF16.F32.PACK_AB R169, R28, R169 ;  /* 0x000000a91ca9723e */ /* 0x000fe400000010ff */
        /* <DEDUP_REMOVED lines=8> */
[----:B------:R-:W-:-:S06]  /*7140*/  F2FP.BF16.F32.PACK_AB R157, R37, R32 ;  /* 0x00000020259d723e */ /* 0x000fcc00000010ff */
[----:B------:R-:W1:Y:S01]  /*7150*/  MUFU.EX2 R203, R203 ;  /* 0x000000cb00cb7308 */ /* 0x000e620000000800 */
[----:B--2---:R-:W-:-:S07]  /*7160*/  FADD.FTZ R13, R158, R13 ;  /* 0x0000000d9e0d7221 */ /* 0x004fce0000010000 */
[----:B------:R-:W2:Y:S01]  /*7170*/  MUFU.EX2 R43, R43 ;  /* 0x0000002b002b7308 */ /* 0x000ea20000000800 */
[C---:B0-----:R-:W-:Y:S01]  /*7180*/  FADD.FTZ R0, R42.reuse, R15 ;  /* 0x0000000f2a007221 */ /* 0x041fe20000010000 */
[----:B------:R-:W-:-:S06]  /*7190*/  F2FP.BF16.F32.PACK_AB R159, R42, R39 ;  /* 0x000000272a9f723e */ /* 0x000fcc00000010ff */
[----:B------:R0:W4:Y:S01]  /*71a0*/  MUFU.EX2 R160, R155 ;  /* 0x0000009b00a07308 */ /* 0x0001220000000800 */
[C---:B-1----:R-:W-:Y:S01]  /*71b0*/  FADD.FTZ R13, R203.reuse, R13 ;  /* 0x0000000dcb0d7221 */ /* 0x042fe20000010000 */
[----:B------:R-:W-:-:S06]  /*71c0*/  F2FP.BF16.F32.PACK_AB R158, R203, R158 ;  /* 0x0000009ecb9e723e */ /* 0x000fcc00000010ff */
[----:B------:R-:W1:Y:S01]  /*71d0*/  MUFU.EX2 R44, R44 ;  /* 0x0000002c002c7308 */ /* 0x000e620000000800 */
[----:B--2---:R-:W-:Y:S01]  /*71e0*/  FADD.FTZ R3, R43, R0 ;  /* 0x000000002b037221 */ /* 0x004fe20000010000 */
[----:B0-----:R-:W-:-:S06]  /*71f0*/  F2FP.BF16.F32.PACK_AB R155, R40, R35 ;  /* 0x00000023289b723e */ /* 0x001fcc00000010ff */
[----:B------:R-:W0:Y:S01]  /*7200*/  MUFU.EX2 R205, R205 ;  /* 0x000000cd00cd7308 */ /* 0x000e220000000800 */
[----:B----4-:R-:W-:-:S07]  /*7210*/  FADD.FTZ R13, R160, R13 ;  /* 0x0000000da00d7221 */ /* 0x010fce0000010000 */
        /* <DEDUP_REMOVED lines=29> */
[----:B--2---:R-:W-:-:S04]  /*73f0*/  FADD.FTZ R13, R166, R13 ;  /* 0x0000000da60d7221 */ /* 0x004fc80000010000 */
[C---:B-1----:R-:W-:Y:S01]  /*7400*/  FADD.FTZ R3, R50.reuse, R13 ;  /* 0x0000000d32037221 */ /* 0x042fe20000010000 */
[----:B------:R-:W-:Y:S01]  /*7410*/  F2FP.BF16.F32.PACK_AB R166, R50, R166 ;  /* 0x000000a632a6723e */ /* 0x000fe200000010ff */
[C---:B0-----:R-:W-:Y:S01]  /*7420*/  FADD.FTZ R0, R34.reuse, R0 ;  /* 0x0000000022007221 */ /* 0x041fe20000010000 */
[----:B------:R-:W-:Y:S01]  /*7430*/  F2FP.BF16.F32.PACK_AB R167, R34, R49 ;  /* 0x0000003122a7723e */ /* 0x000fe200000010ff */
[----:B---3--:R-:W-:Y:S06]  /*7440*/  @P3 BRA `(.L_x_9169) ;  /* 0xffffffcc00c43947 */ /* 0x008fec000383ffff */
.L_x_9160:
[----:B------:R-:W-:-:S13]  /*7450*/  ISETP.GE.AND P2, PT, R4, RZ, PT ;  /* 0x000000ff0400720c */ /* 0x000fda0003f46270 */
[----:B------:R-:W-:Y:S05]  /*7460*/  @!P2 BRA `(.L_x_9170) ;  /* 0x000000280004a947 */ /* 0x000fea0003800000 */
[----:B------:R-:W-:Y:S01]  /*7470*/  IMAD.MOV.U32 R6, RZ, RZ, R9 ;  /* 0x000000ffff067224 */ /* 0x000fe200078e0009 */
[----:B------:R-:W-:Y:S01]  /*7480*/  UMOV UR43, UR36 ;  /* 0x00000024002b7c82 */ /* 0x000fe20008000000 */
[----:B------:R-:W-:Y:S01]  /*7490*/  IMAD.MOV.U32 R10, RZ, RZ, R11 ;  /* 0x000000ffff0a7224 */ /* 0x000fe200078e000b */
[----:B------:R-:W-:Y:S01]  /*74a0*/  UMOV UR44, UR37 ;  /* 0x00000025002c7c82 */ /* 0x000fe20008000000 */
[----:B------:R-:W-:-:S05]  /*74b0*/  ULDC UR45, c[0x0][0x9d8] ;  /* 0x00027600002d7ab9 */ /* 0x000fca0000000800 */
.L_x_9179:
        /* <DEDUP_REMOVED lines=9> */
.L_x_9172:
[----:B------:R-:W-:Y:S01]  /*7550*/  ULEA UR6, UR37, UR38, 0x3 ;  /* 0x0000002625067291 */ /* 0x000fe2000f8e183f */
[----:B------:R-:W-:-:S05]  /*7560*/  IMAD.U32 R5, RZ, RZ, UR36 ;  /* 0x00000024ff057e24 */ /* 0x000fca000f8e00ff */
[----:B------:R-:W-:-:S04]  /*7570*/  SHF.L.U32 R5, R5, 0x1f, RZ ;  /* 0x0000001f05057819 */ /* 0x000fc800000006ff */
[----:B------:R0:W1:Y:S01]  /*7580*/  SYNCS.PHASECHK.TRANS64.TRYWAIT P2, [UR6+0x28830], R5 ;  /* 0x02883005ff0075a7 */ /* 0x0000620008040146 */
[----:B------:R-:W-:Y:S05]  /*7590*/  @!P0 BRA `(.L_x_9173) ;  /* 0x0000000000048947 */ /* 0x000fea0003800000 */
[----:B------:R-:W-:Y:S01]  /*75a0*/  BPT.TRAP 0x1 ;  /* 0x000000040000795c */ /* 0x000fe20000300000 */
.L_x_9173:
[----:B-1----:R-:W-:Y:S05]  /*75b0*/  @P2 BRA `(.L_x_9171) ;  /* 0x0000000000082947 */ /* 0x002fea0003800000 */
[----:B------:R-:W1:Y:S02]  /*75c0*/  SYNCS.PHASECHK.TRANS64.TRYWAIT P2, [UR6+0x28830], R5 ;  /* 0x02883005ff0075a7 */ /* 0x000e640008040146 */
[----:B-1----:R-:W-:Y:S05]  /*75d0*/  @!P2 BRA `(.L_x_9174) ;  /* 0x000000b000d8a947 */ /* 0x002fea0003800000 */
.L_x_9171:
[----:B------:R-:W2:Y:S01]  /*75e0*/  S2R R7, SR_TID.X ;  /* 0x0000000000077919 */ /* 0x000ea20000002100 */
        /* <DEDUP_REMOVED lines=16> */
[----:B--2---:R-:W-:-:S05]  /*76f0*/  SHF.R.U32.HI R7, RZ, 0x7, R7 ;  /* 0x00000007ff077819 */ /* 0x004fca0000011607 */
[----:B01----:R-:W-:-:S05]  /*7700*/  VIADD R5, R7, 0x8 ;  /* 0x0000000807057836 */ /* 0x003fca0000000000 */
        /* <DEDUP_REMOVED lines=28> */
.L_x_9176:
[----:B------:R-:W-:Y:S01]  /*78d0*/  ULEA UR6, UR44, UR38, 0x3 ;  /* 0x000000262c067291 */ /* 0x000fe2000f8e183f */
[----:B------:R-:W-:-:S05]  /*78e0*/  IMAD.U32 R5, RZ, RZ, UR43 ;  /* 0x0000002bff057e24 */ /* 0x000fca000f8e00ff */
[----:B------:R-:W-:-:S04]  /*78f0*/  SHF.L.U32 R5, R5, 0x1f, RZ ;  /* 0x0000001f05057819 */ /* 0x000fc800000006ff */
[----:B------:R0:W1:Y:S01]  /*7900*/  SYNCS.PHASECHK.TRANS64.TRYWAIT P2, [UR6+0x28850], R5 ;  /* 0x02885005ff0075a7 */ /* 0x0000620008040146 */
[----:B------:R-:W-:Y:S05]  /*7910*/  @!P0 BRA `(.L_x_9177) ;  /* 0x0000000000048947 */ /* 0x000fea0003800000 */
[----:B------:R-:W-:Y:S01]  /*7920*/  BPT.TRAP 0x1 ;  /* 0x000000040000795c */ /* 0x000fe20000300000 */
.L_x_9177:
[----:B-1----:R-:W-:Y:S05]  /*7930*/  @P2 BRA `(.L_x_9175) ;  /* 0x0000000000082947 */ /* 0x002fea0003800000 */
[----:B------:R-:W1:Y:S02]  /*7940*/  SYNCS.PHASECHK.TRANS64.TRYWAIT P2, [UR6+0x28850], R5 ;  /* 0x02885005ff0075a7 */ /* 0x000e640008040146 */
[----:B-1----:R-:W-:Y:S05]  /*7950*/  @!P2 BRA `(.L_x_9178) ;  /* 0x000000b00010a947 */ /* 0x002fea0003800000 */
.L_x_9175:
[----:B------:R-:W-:Y:S01]  /*7960*/  UIADD3 UR6, UR38, 0x400, URZ ;  /* 0x0000040026067890 */ /* 0x000fe2000fffe03f */
[----:B------:R-:W-:Y:S01]  /*7970*/  WARPGROUP.ARRIVE ;  /* 0x00000000000079c5 */ /* 0x000fe20000000000 */
[----:B------:R-:W-:Y:S01]  /*7980*/  UMOV UR7, 0x40000040 ;  /* 0x4000004000077882 */ /* 0x000fe20000000000 */
[----:B------:R-:W-:Y:S01]  /*7990*/  UMOV UR11, 0x40000040 ;  /* 0x40000040000b7882 */ /* 0x000fe20000000000 */
[----:B------:R-:W-:Y:S01]  /*79a0*/  USHF.R.U32.HI UR6, URZ, 0x4, UR6 ;  /* 0x000000043f067899 */ /* 0x000fe20008011606 */
[----:B01----:R-:W-:Y:S01]  /*79b0*/  FMUL.FTZ R5, R24, UR45 ;  /* 0x0000002d18057c20 */ /* 0x003fe20008410000 */
[----:B------:R-:W-:Y:S01]  /*79c0*/  FMUL.FTZ R7, R25, UR45 ;  /* 0x0000002d19077c20 */ /* 0x000fe20008410000 */
[----:B------:R-:W-:Y:S01]  /*79d0*/  FMUL.FTZ R9, R28, UR45 ;  /* 0x0000002d1c097c20 */ /* 0x000fe20008410000 */
[----:B------:R-:W-:Y:S01]  /*79e0*/  ULOP3.LUT UR6, UR6, 0x3fff, URZ, 0xc0, !UPT ;  /* 0x00003fff06067892 */ /* 0x000fe2000f8ec03f */
[----:B------:R-:W-:Y:S01]  /*79f0*/  FMUL.FTZ R21, R29, UR45 ;  /* 0x0000002d1d157c20 */ /* 0x000fe20008410000 */
[----:B------:R-:W-:Y:S01]  /*7a00*/  FMUL.FTZ R15, R27, UR45 ;  /* 0x0000002d1b0f7c20 */ /* 0x000fe20008410000 */
[----:B------:R-:W0:Y:S01]  /*7a10*/  MUFU.TANH R5, R5 ;  /* 0x0000000500057308 */ /* 0x000e220000002400 */
[----:B------:R-:W-:Y:S01]  /*7a20*/  ULOP3.LUT UR6, UR6, 0x4000000, URZ, 0xfc, !UPT ;  /* 0x0400000006067892 */ /* 0x000fe2000f8efc3f */
[----:B------:R-:W-:Y:S01]  /*7a30*/  FMUL.FTZ R27, R32, UR45 ;  /* 0x0000002d201b7c20 */ /* 0x000fe20008410000 */
[----:B------:R-:W-:Y:S01]  /*7a40*/  FMUL.FTZ R29, R33, UR45 ;  /* 0x0000002d211d7c20 */ /* 0x000fe20008410000 */
[----:B------:R-:W-:Y:S01]  /*7a50*/  FMUL.FTZ R33, R35, UR45 ;  /* 0x0000002d23217c20 */ /* 0x000fe20008410000 */
[----:B------:R-:W-:Y:S01]  /*7a60*/  ULEA UR6, UR44, UR6, 0xb ;  /* 0x000000062c067291 */ /* 0x000fe2000f8e583f */
[----:B------:R-:W-:Y:S01]  /*7a70*/  FMUL.FTZ R35, R36, UR45 ;  /* 0x0000002d24237c20 */ /* 0x000fe20008410000 */
[----:B------:R-:W-:Y:S01]  /*7a80*/  FMUL.FTZ R37, R37, UR45 ;  /* 0x0000002d25257c20 */ /* 0x000fe20008410000 */
[----:B------:R-:W1:Y:S01]  /*7a90*/  MUFU.TANH R7, R7 ;  /* 0x0000000700077308 */ /* 0x000e620000002400 */
[----:B------:R-:W-:Y:S01]  /*7aa0*/  UIADD3 UR10, UR6, 0x80, URZ ;  /* 0x00000080060a7890 */ /* 0x000fe2000fffe03f */
[----:B------:R-:W-:Y:S01]  /*7ab0*/  FMUL.FTZ R41, R41, UR45 ;  /* 0x0000002d29297c20 */ /* 0x000fe20008410000 */
[----:B------:R-:W-:Y:S01]  /*7ac0*/  FMUL.FTZ R201, R44, UR45 ;  /* 0x0000002d2cc97c20 */ /* 0x000fe20008410000 */
[----:B------:R-:W-:Y:S01]  /*7ad0*/  FMUL.FTZ R203, R49, UR45 ;  /* 0x0000002d31cb7c20 */ /* 0x000fe20008410000 */
[----:B------:R-:W-:Y:S01]  /*7ae0*/  FMUL.FTZ R205, R52, UR45 ;  /* 0x0000002d34cd7c20 */ /* 0x000fe20008410000 */
[----:B------:R-:W-:Y:S01]  /*7af0*/  HGMMA.64x128x16.F32.BF16 R88, R180, gdesc[UR4].tnspB, R88, gsb0 ;  /* 0x41e00004b4587df0 */ /* 0x000fe20008001858 */
        /* <DEDUP_REMOVED lines=55> */
[----:B------:R-:W-:Y:S01]  /*7e70*/  UMOV UR7, 0x40000040 ;  /* 0x4000004000077882 */ /* 0x000fe20000000000 */
[----:B------:R-:W0:Y:S01]  /*7e80*/  S2R R198, SR_TID.X ;  /* 0x0000000000c67919 */ /* 0x000e220000002100 */
[----:B------:R-:W-:Y:S01]  /*7e90*/  MUFU.TANH R201, R201 ;  /* 0x000000c900c97308 */ /* 0x000fe20000002400 */
[----:B-1----:R-:W-:Y:S01]  /*7ea0*/  FMNMX.FTZ R8, R37, R8, !PT ;  /* 0x0000000825087209 */ /* 0x002fe20007810000 */
[----:B------:R-:W-:Y:S01]  /*7eb0*/  UMOV UR43, UR36 ;  /* 0x00000024002b7c82 */ /* 0x000fe20008000000 */
[C---:B------:R-:W-:Y:S01]  /*7ec0*/  ISETP.GT.AND P2, PT, R4.reuse, RZ, PT ;  /* 0x000000ff0400720c */ /* 0x040fe20003f44270 */
[----:B------:R-:W-:-:S04]  /*7ed0*/  VIADD R4, R4, 0xffffffff ;  /* 0xffffffff04047836 */ /* 0x000fc80000000000 */
[----:B------:R-:W-:Y:S08]  /*7ee0*/  MUFU.TANH R203, R203 ;  /* 0x000000cb00cb7308 */ /* 0x000ff00000002400 */
[----:B------:R-:W-:Y:S08]  /*7ef0*/  MUFU.TANH R205, R205 ;  /* 0x000000cd00cd7308 */ /* 0x000ff00000002400 */
[----:B------:R-:W-:Y:S01]  /*7f00*/  MUFU.TANH R207, R207 ;  /* 0x000000cf00cf7308 */ /* 0x000fe20000002400 */
[----:B0-----:R-:W-:-:S07]  /*7f10*/  SHF.R.U32.HI R198, RZ, 0x7, R198 ;  /* 0x00000007ffc67819 */ /* 0x001fce00000116c6 */
        /* <DEDUP_REMOVED lines=8> */
[----:B------:R-:W-:Y:S01]  /*7fa0*/  MUFU.TANH R215, R215 ;  /* 0x000000d700d77308 */ /* 0x000fe20000002400 */
[----:B------:R-:W-:Y:S02]  /*7fb0*/  WARPGROUP.DEPBAR.LE gsb0, 0x0 ;  /* 0x00008000000079c5 */ /* 0x000fe40000010000 */
[----:B------:R-:W-:Y:S01]  /*7fc0*/  WARPGROUP.ARRIVE ;  /* 0x00000000000079c5 */ /* 0x000fe20000000000 */
[----:B------:R-:W-:-:S04]  /*7fd0*/  FMUL.FTZ R183, R40, UR45 ;  /* 0x0000002d28b77c20 */ /* 0x000fc80008410000 */
[----:B------:R-:W1:Y:S01]  /*7fe0*/  MUFU.TANH R25, R25 ;  /* 0x0000001900197308 */ /* 0x000e620000002400 */
[----:B------:R-:W-:Y:S01]  /*7ff0*/  FMUL.FTZ R181, R38, UR45 ;  /* 0x0000002d26b57c20 */ /* 0x000fe20008410000 */
[----:B0-----:R-:W-:Y:S01]  /*8000*/  FMNMX.FTZ R14, R17, R14, !PT ;  /* 0x0000000e110e7209 */ /* 0x001fe20007810000 */
[----:B------:R-:W-:Y:S01]  /*8010*/  HGMMA.64x128x16.F32.BF16 R88, R176, gdesc[UR8].tnspB, R88, gsb0 ;  /* 0x41e00008b0587df0 */ /* 0x000fe20008001858 */
[----:B------:R-:W-:Y:S01]  /*8020*/  UIADD3 UR10, UR6, 0x100, URZ ;  /* 0x00000100060a7890 */ /* 0x000fe2000fffe03f */
[----:B------:R-:W-:-:S03]  /*8030*/  UMOV UR11, 0x40000040 ;  /* 0x40000040000b7882 */ /* 0x000fc60000000000 */
[----:B------:R-:W0:Y:S08]  /*8040*/  MUFU.TANH R183, R183 ;  /* 0x000000b700b77308 */ /* 0x000e300000002400 */
[----:B------:R-:W2:Y:S01]  /*8050*/  MUFU.TANH R31, R31 ;  /* 0x0000001f001f7308 */ /* 0x000ea20000002400 */
[----:B-1----:R-:W-:-:S07]  /*8060*/  FMNMX.FTZ R14, R25, R14, !PT ;  /* 0x0000000e190e7209 */ /* 0x002fce0007810000 */
[----:B------:R-:W1:Y:S01]  /*8070*/  MUFU.TANH R33, R33 ;  /* 0x0000002100217308 */ /* 0x000e620000002400 */
[----:B0-----:R-:W-:-:S04]  /*8080*/  FMNMX.FTZ R8, R183, R8, !PT ;  /* 0x00000008b7087209 */ /* 0x001fc80007810000 */
[----:B------:R-:W-:-:S03]  /*8090*/  FMNMX.FTZ R8, R41, R8, !PT ;  /* 0x0000000829087209 */ /* 0x000fc60007810000 */
[----:B------:R-:W-:Y:S01]  /*80a0*/  MUFU.TANH R217, R217 ;  /* 0x000000d900d97308 */ /* 0x000fe20000002400 */
[----:B------:R-:W-:Y:S02]  /*80b0*/  FMNMX.FTZ R8, R201, R8, !PT ;  /* 0x00000008c9087209 */ /* 0x000fe40007810000 */
[----:B--2---:R-:W-:-:S05]  /*80c0*/  FMNMX.FTZ R14, R31, R14, !PT ;  /* 0x0000000e1f0e7209 */ /* 0x004fca0007810000 */
        /* <DEDUP_REMOVED lines=42> */
[----:B------:R-:W-:-:S02]  /*8370*/  FMNMX.FTZ R14, R49, R14, !PT ;  /* 0x0000000e310e7209 */ /* 0x000fc40007810000 */
[----:B------:R-:W-:Y:S02]  /*8380*/  FMNMX.FTZ R8, R211, R8, !PT ;  /* 0x00000008d3087209 */ /* 0x000fe40007810000 */
[----:B------:R-:W-:Y:S01]  /*8390*/  FMNMX.FTZ R14, R51, R14, !PT ;  /* 0x0000000e330e7209 */ /* 0x000fe20007810000 */
[----:B------:R-:W2:Y:S01]  /*83a0*/  MUFU.TANH R57, R57 ;  /* 0x0000003900397308 */ /* 0x000ea20000002400 */
[----:B------:R-:W-:Y:S02]  /*83b0*/  FMNMX.FTZ R8, R213, R8, !PT ;  /* 0x00000008d5087209 */ /* 0x000fe40007810000 */
[----:B0-----:R-:W-:Y:S02]  /*83c0*/  FMNMX.FTZ R14, R53, R14, !PT ;  /* 0x0000000e350e7209 */ /* 0x001fe40007810000 */
[----:B------:R-:W-:-:S03]  /*83d0*/  FMNMX.FTZ R8, R215, R8, !PT ;  /* 0x00000008d7087209 */ /* 0x000fc60007810000 */
[----:B------:R-:W0:Y:S01]  /*83e0*/  MUFU.TANH R59, R59 ;  /* 0x0000003b003b7308 */ /* 0x000e220000002400 */
[----:B-1----:R-:W-:-:S07]  /*83f0*/  FMNMX.FTZ R14, R55, R14, !PT ;  /* 0x0000000e370e7209 */ /* 0x002fce0007810000 */
[----:B------:R-:W1:Y:S01]  /*8400*/  MUFU.TANH R61, R61 ;  /* 0x0000003d003d7308 */ /* 0x000e620000002400 */
[----:B--2---:R-:W-:-:S07]  /*8410*/  FMNMX.FTZ R14, R57, R14, !PT ;  /* 0x0000000e390e7209 */ /* 0x004fce0007810000 */
[----:B------:R-:W2:Y:S01]  /*8420*/  MUFU.TANH R63, R63 ;  /* 0x0000003f003f7308 */ /* 0x000ea20000002400 */
[----:B0-----:R-:W-:-:S07]  /*8430*/  FMNMX.FTZ R14, R59, R14, !PT ;  /* 0x0000000e3b0e7209 */ /* 0x001fce0007810000 */
[----:B------:R-:W-:Y:S01]  /*8440*/  MUFU.TANH R67, R67 ;  /* 0x0000004300437308 */ /* 0x000fe20000002400 */
[----:B-1----:R-:W-:-:S07]  /*8450*/  FMNMX.FTZ R14, R61, R14, !PT ;  /* 0x0000000e3d0e7209 */ /* 0x002fce0007810000 */
[----:B------:R-:W-:Y:S01]  /*8460*/  MUFU.TANH R69, R69 ;  /* 0x0000004500457308 */ /* 0x000fe20000002400 */
[----:B--2---:R-:W-:-:S07]  /*8470*/  FMNMX.FTZ R14, R63, R14, !PT ;  /* 0x0000000e3f0e7209 */ /* 0x004fce0007810000 */
        /* <DEDUP_REMOVED lines=39> */
[----:B------:R-:W-:-:S03]  /*86f0*/  FMNMX.FTZ R14, R85, R14, !PT ;  /* 0x0000000e550e7209 */ /* 0x000fc60007810000 */
[----:B------:R-:W1:Y:S01]  /*8700*/  SHFL.BFLY PT, R11, R8, 0x2, 0x1f ;  /* 0x0c401f00080b7f89 */ /* 0x000e6200000e0000 */
[----:B0-----:R-:W-:Y:S02]  /*8710*/  FMNMX.FTZ R14, R83, R14, !PT ;  /* 0x0000000e530e7209 */ /* 0x001fe40007810000 */
[----:B-1----:R-:W-:Y:S02]  /*8720*/  FMNMX.FTZ R11, R8, R11, !PT ;  /* 0x0000000b080b7209 */ /* 0x002fe40007810000 */
[----:B------:R-:W0:Y:S03]  /*8730*/  LDC R8, c[0x0][0x988] ;  /* 0x00026200ff087b82 */ /* 0x000e260000000800 */
[----:B------:R-:W1:Y:S02]  /*8740*/  SHFL.BFLY PT, R12, R11, 0x1, 0x1f ;  /* 0x0c201f000b0c7f89 */ /* 0x000e6400000e0000 */
[----:B-1----:R-:W-:-:S05]  /*8750*/  FMNMX.FTZ R11, R11, R12, !PT ;  /* 0x0000000c0b0b7209 */ /* 0x002fca0007810000 */
[----:B0-----:R-:W-:-:S04]  /*8760*/  FMUL.FTZ R12, R11, R8 ;  /* 0x000000080b0c7220 */ /* 0x001fc80000410000 */
[-CC-:B------:R-:W-:Y:S01]  /*8770*/  FFMA.FTZ R182, R9, R8.reuse, -R12.reuse ;  /* 0x0000000809b67223 */ /* 0x180fe2000001080c */
[-CC-:B------:R-:W-:Y:S01]  /*8780*/  FFMA.FTZ R180, R7, R8.reuse, -R12.reuse ;  /* 0x0000000807b47223 */ /* 0x180fe2000001080c */
[-CC-:B------:R-:W-:Y:S01]  /*8790*/  FFMA.FTZ R7, R21, R8.reuse, -R12.reuse ;  /* 0x0000000815077223 */ /* 0x180fe2000001080c */
[-CC-:B------:R-:W-:Y:S01]  /*87a0*/  FFMA.FTZ R176, R27, R8.reuse, -R12.reuse ;  /* 0x000000081bb07223 */ /* 0x180fe2000001080c */
[----:B------:R-:W-:Y:S02]  /*87b0*/  WARPGROUP.DEPBAR.LE gsb0, 0x0 ;  /* 0x00008000000079c5 */ /* 0x000fe40000010000 */
[----:B------:R-:W-:Y:S01]  /*87c0*/  WARPGROUP.ARRIVE ;  /* 0x00000000000079c5 */ /* 0x000fe20000000000 */
[----:B------:R-:W-:Y:S01]  /*87d0*/  FMUL.FTZ R169, R86, UR45 ;  /* 0x0000002d56a97c20 */ /* 0x000fe20008410000 */
[-CC-:B------:R-:W-:Y:S01]  /*87e0*/  FFMA.FTZ R21, R29, R8.reuse, -R12.reuse ;  /* 0x000000081d157223 */ /* 0x180fe2000001080c */
        /* <DEDUP_REMOVED lines=21> */
[----:B------:R-:W-:Y:S01]  /*8940*/  FADD.FTZ R171, -R11, R10 ;  /* 0x0000000a0bab7221 */ /* 0x000fe20000010100 */
[----:B0-----:R-:W-:Y:S01]  /*8950*/  FMNMX.FTZ R14, R169, R14, !PT ;  /* 0x0000000ea90e7209 */ /* 0x001fe20007810000 */
[----:B------:R-:W-:Y:S02]  /*8960*/  MUFU.EX2 R5, R5 ;  /* 0x0000000500057308 */ /* 0x000fe40000000800 */
[----:B------:R-:W-:Y:S01]  /*8970*/  FMUL.FTZ R10, R171, R8 ;  /* 0x00000008ab0a7220 */ /* 0x000fe20000410000 */
[----:B------:R-:W-:Y:S01]  /*8980*/  FMNMX.FTZ R9, R87, R14, !PT ;  /* 0x0000000e57097209 */ /* 0x000fe20007810000 */
[----:B------:R-:W-:-:S04]  /*8990*/  FFMA.FTZ R14, R221, R8, -R12 ;  /* 0x00000008dd0e7223 */ /* 0x000fc8000001080c */
[----:B------:R-:W0:Y:S01]  /*89a0*/  SHFL.BFLY PT, R16, R9, 0x2, 0x1f ;  /* 0x0c401f0009107f89 */ /* 0x000e2200000e0000 */
[----:B------:R-:W1:Y:S08]  /*89b0*/  MUFU.EX2 R10, R10 ;  /* 0x0000000a000a7308 */ /* 0x000e700000000800 */
[----:B------:R-:W2:Y:S08]  /*89c0*/  MUFU.EX2 R180, R180 ;  /* 0x000000b400b47308 */ /* 0x000eb00000000800 */
[----:B------:R-:W3:Y:S01]  /*89d0*/  MUFU.EX2 R182, R182 ;  /* 0x000000b600b67308 */ /* 0x000ee20000000800 */
[----:B-1----:R-:W-:Y:S01]  /*89e0*/  FFMA.FTZ R3, R10, R3, R5 ;  /* 0x000000030a037223 */ /* 0x002fe20000010005 */
[----:B0-----:R-:W-:Y:S01]  /*89f0*/  FMNMX.FTZ R24, R9, R16, !PT ;  /* 0x0000001009187209 */ /* 0x001fe20007810000 */
[----:B------:R-:W-:-:S05]  /*8a00*/  FFMA.FTZ R16, R225, R8, -R12 ;  /* 0x00000008e1107223 */ /* 0x000fca000001080c */
[----:B------:R-:W0:Y:S01]  /*8a10*/  MUFU.EX2 R7, R7 ;  /* 0x0000000700077308 */ /* 0x000e220000000800 */
[C---:B--2---:R-:W-:Y:S01]  /*8a20*/  FADD.FTZ R3, R180.reuse, R3 ;  /* 0x00000003b4037221 */ /* 0x044fe20000010000 */
[----:B------:R-:W-:Y:S01]  /*8a30*/  F2FP.BF16.F32.PACK_AB R180, R180, R5 ;  /* 0x00000005b4b4723e */ /* 0x000fe200000010ff */
[----:B------:R-:W1:Y:S05]  /*8a40*/  SHFL.BFLY PT, R9, R24, 0x1, 0x1f ;  /* 0x0c201f0018097f89 */ /* 0x000e6a00000e0000 */
[----:B------:R-:W-:Y:S01]  /*8a50*/  MUFU.EX2 R176, R176 ;  /* 0x000000b000b07308 */ /* 0x000fe20000000800 */
[----:B---3--:R-:W-:-:S07]  /*8a60*/  FADD.FTZ R44, R182, R3 ;  /* 0x00000003b62c7221 */ /* 0x008fce0000010000 */
[----:B------:R-:W-:Y:S01]  /*8a70*/  MUFU.EX2 R21, R21 ;  /* 0x0000001500157308 */ /* 0x000fe20000000800 */
[----:B0-----:R-:W-:-:S07]  /*8a80*/  F2FP.BF16.F32.PACK_AB R182, R7, R182 ;  /* 0x000000b607b6723e */ /* 0x001fce00000010ff */
[----:B------:R-:W-:Y:S01]  /*8a90*/  MUFU.EX2 R178, R178 ;  /* 0x000000b200b27308 */ /* 0x000fe20000000800 */
[----:B-1----:R-:W-:-:S07]  /*8aa0*/  FMNMX.FTZ R9, R24, R9, !PT ;  /* 0x0000000918097209 */ /* 0x002fce0007810000 */
        /* <DEDUP_REMOVED lines=12> */
[----:B------:R-:W-:Y:S01]  /*8b70*/  FFMA.FTZ R155, R215, R8, -R12 ;  /* 0x00000008d79b7223 */ /* 0x000fe2000001080c */
[----:B------:R-:W-:Y:S01]  /*8b80*/  MUFU.EX2 R170, R170 ;  /* 0x000000aa00aa7308 */ /* 0x000fe20000000800 */
[----:B------:R-:W-:Y:S01]  /*8b90*/  HGMMA.64x128x16.F32.BF16 R88, R156, gdesc[UR8].tnspB, R88, gsb0 ;  /* 0x41e000089c587df0 */ /* 0x000fe20008001858 */
[----:B------:R-:W-:Y:S01]  /*8ba0*/  UIADD3 UR10, UR6, 0x300, URZ ;  /* 0x00000300060a7890 */ /* 0x000fe2000fffe03f */
[----:B------:R-:W-:Y:S01]  /*8bb0*/  UMOV UR11, 0x40000040 ;  /* 0x40000040000b7882 */ /* 0x000fe20000000000 */
[----:B------:R-:W-:-:S04]  /*8bc0*/  UIADD3 UR6, UR6, 0x380, URZ ;  /* 0x0000038006067890 */ /* 0x000fc8000fffe03f */
        /* <DEDUP_REMOVED lines=8> */
[----:B------:R-:W1:Y:S08]  /*8c50*/  MUFU.EX2 R203, R203 ;  /* 0x000000cb00cb7308 */ /* 0x000e700000000800 */
        /* <DEDUP_REMOVED lines=10> */
[-C--:B------:R-:W-:Y:S01]  /*8d00*/  FMUL.FTZ R12, R9, R8.reuse ;  /* 0x00000008090c7220 */ /* 0x080fe20000410000 */
[----:B------:R-:W-:Y:S01]  /*8d10*/  HGMMA.64x128x16.F32.BF16 R88, R160, gdesc[UR8].tnspB, R88, gsb0 ;  /* 0x41e00008a0587df0 */ /* 0x000fe20008001858 */
[----:B------:R-:W-:Y:S02]  /*8d20*/  MUFU.EX2 R156, R156 ;  /* 0x0000009c009c7308 */ /* 0x000fe40000000800 */
[----:B------:R-:W-:Y:S01]  /*8d30*/  FFMA.FTZ R183, R17, R8, -R12 ;  /* 0x0000000811b77223 */ /* 0x000fe2000001080c */
[----:B------:R-:W-:-:S02]  /*8d40*/  IMAD.U32 R17, RZ, RZ, UR37 ;  /* 0x00000025ff117e24 */ /* 0x000fc4000f8e00ff */
[-CC-:B------:R-:W-:Y:S01]  /*8d50*/  FFMA.FTZ R177, R31, R8.reuse, -R12.reuse ;  /* 0x000000081fb17223 */ /* 0x180fe2000001080c */
[-CC-:B------:R-:W-:Y:S01]  /*8d60*/  FFMA.FTZ R26, R25, R8.reuse, -R12.reuse ;  /* 0x00000008191a7223 */ /* 0x180fe2000001080c */
[----:B------:R-:W-:Y:S01]  /*8d70*/  IADD3 R25, -R198, 0xb, RZ ;  /* 0x0000000bc6197810 */ /* 0x000fe20007ffe1ff */
[-CC-:B------:R-:W-:Y:S01]  /*8d80*/  FFMA.FTZ R28, R33, R8.reuse, -R12.reuse ;  /* 0x00000008211c7223 */ /* 0x180fe2000001080c */
[----:B------:R-:W-:Y:S01]  /*8d90*/  @!P1 LEA R17, R17, UR38, 0x3 ;  /* 0x0000002611119c11 */ /* 0x000fe2000f8e18ff */
[----:B------:R-:W-:Y:S01]  /*8da0*/  MUFU.EX2 R183, R183 ;  /* 0x000000b700b77308 */ /* 0x000fe20000000800 */
[-CC-:B------:R-:W-:Y:S01]  /*8db0*/  FFMA.FTZ R179, R181, R8.reuse, -R12.reuse ;  /* 0x00000008b5b37223 */ /* 0x180fe2000001080c */
[-CC-:B------:R-:W-:Y:S01]  /*8dc0*/  FFMA.FTZ R30, R39, R8.reuse, -R12.reuse ;  /* 0x00000008271e7223 */ /* 0x180fe2000001080c */
[-CC-:B------:R-:W-:Y:S01]  /*8dd0*/  FFMA.FTZ R173, R199, R8.reuse, -R12.reuse ;  /* 0x00000008c7ad7223 */ /* 0x180fe2000001080c */
[----:B------:R-:W-:Y:S02]  /*8de0*/  @!P1 VIADD R31, R17, 0x28840 ;  /* 0x00028840111f9836 */ /* 0x000fe40000000000 */
[-CC-:B------:R-:W-:Y:S01]  /*8df0*/  FFMA.FTZ R32, R43, R8.reuse, -R12.reuse ;  /* 0x000000082b207223 */ /* 0x180fe2000001080c */
[-CC-:B------:R-:W-:Y:S01]  /*8e00*/  FFMA.FTZ R175, R45, R8.reuse, -R12.reuse ;  /* 0x000000082daf7223 */ /* 0x180fe2000001080c */
[-CC-:B------:R-:W-:Y:S01]  /*8e10*/  FFMA.FTZ R34, R47, R8.reuse, -R12.reuse ;  /* 0x000000082f227223 */ /* 0x180fe2000001080c */
[----:B------:R-:W-:Y:S01]  /*8e20*/  MUFU.EX2 R26, R26 ;  /* 0x0000001a001a7308 */ /* 0x000fe20000000800 */
[----:B------:R-:W-:Y:S01]  /*8e30*/  @!P1 PRMT R31, RZ, 0x654, R31 ;  /* 0x00000654ff1f9816 */ /* 0x000fe2000000001f */
        /* <DEDUP_REMOVED lines=33> */
[----:B------:R-:W-:Y:S01]  /*9050*/  FADD.FTZ R161, -R9, R6 ;  /* 0x0000000609a17221 */ /* 0x000fe20000010100 */
[-CC-:B------:R-:W-:Y:S01]  /*9060*/  FFMA.FTZ R6, R13, R8.reuse, -R12.reuse ;  /* 0x000000080d067223 */ /* 0x180fe2000001080c */
[-CC-:B------:R-:W-:Y:S01]  /*9070*/  FFMA.FTZ R13, R15, R8.reuse, -R12.reuse ;  /* 0x000000080f0d7223 */ /* 0x180fe2000001080c */
[-C--:B------:R-:W-:Y:S01]  /*9080*/  FFMA.FTZ R15, R49, R8.reuse, -R12 ;  /* 0x00000008310f7223 */ /* 0x080fe2000001080c */
[----:B------:R-:W-:Y:S01]  /*9090*/  FMUL.FTZ R161, R161, R8 ;  /* 0x00000008a1a17220 */ /* 0x000fe20000410000 */
[----:B------:R-:W-:Y:S01]  /*90a0*/  HGMMA.64x128x16.F32.BF16 R88, R164, gdesc[UR4].tnspB, R88, gsb0 ;  /* 0x41e00004a4587df0 */ /* 0x000fe20008001858 */
[----:B------:R-:W-:Y:S01]  /*90b0*/  MUFU.EX2 R67, R67 ;  /* 0x0000004300437308 */ /* 0x000fe20000000800 */
[----:B0-----:R-:W-:Y:S02]  /*90c0*/  F2FP.BF16.F32.PACK_AB R160, R201, R14 ;  /* 0x0000000ec9a0723e */ /* 0x001fe400000010ff */
[----:B-1----:R-:W-:-:S05]  /*90d0*/  F2FP.BF16.F32.PACK_AB R162, R203, R16 ;  /* 0x00000010cba2723e */ /* 0x002fca00000010ff */
        /* <DEDUP_REMOVED lines=22> */
[----:B------:R1:W-:Y:S01]  /*9240*/  @!P1 SYNCS.ARRIVE.TRANS64.RED.A1T0 RZ, [R31+URZ], RZ ;  /* 0x000000ff1fff99a7 */ /* 0x0003e2000810043f */
[-C--:B------:R-:W-:Y:S01]  /*9250*/  FMUL.FTZ R88, R88, R10.reuse ;  /* 0x0000000a58587220 */ /* 0x080fe20000410000 */
[----:B0-----:R-:W-:Y:S01]  /*9260*/  FADD.FTZ R25, R183, R42 ;  /* 0x0000002ab7197221 */ /* 0x001fe20000010000 */
[----:B------:R-:W-:Y:S01]  /*9270*/  F2FP.BF16.F32.PACK_AB R183, R26, R183 ;  /* 0x000000b71ab7723e */ /* 0x000fe200000010ff */
[-C--:B------:R-:W-:Y:S01]  /*9280*/  FMUL.FTZ R89, R89, R10.reuse ;  /* 0x0000000a59597220 */ /* 0x080fe20000410000 */
[----:B------:R-:W-:Y:S01]  /*9290*/  FMUL.FTZ R92, R92, R10 ;  /* 0x0000000a5c5c7220 */ /* 0x000fe20000410000 */
[----:B------:R-:W-:Y:S01]  /*92a0*/  FADD.FTZ R42, R26, R25 ;  /* 0x000000191a2a7221 */ /* 0x000fe20000010000 */
[----:B------:R-:W-:Y:S01]  /*92b0*/  FFMA.FTZ R25, R65, R8, -R12 ;  /* 0x0000000841197223 */ /* 0x000fe2000001080c */
[----:B-1----:R-:W-:Y:S01]  /*92c0*/  IMAD.U32 R31, RZ, RZ, UR44 ;  /* 0x0000002cff1f7e24 */ /* 0x002fe2000f8e00ff */
[----:B------:R-:W-:Y:S01]  /*92d0*/  UMOV UR44, UR37 ;  /* 0x00000025002c7c82 */ /* 0x000fe20008000000 */
[-C--:B------:R-:W-:Y:S01]  /*92e0*/  FMUL.FTZ R93, R93, R10.reuse ;  /* 0x0000000a5d5d7220 */ /* 0x080fe20000410000 */
[-C--:B------:R-:W-:Y:S01]  /*92f0*/  FMUL.FTZ R96, R96, R10.reuse ;  /* 0x0000000a60607220 */ /* 0x080fe20000410000 */
[-C--:B------:R-:W-:Y:S01]  /*9300*/  FMUL.FTZ R97, R97, R10.reuse ;  /* 0x0000000a61617220 */ /* 0x080fe20000410000 */
[----:B------:R-:W-:Y:S01]  /*9310*/  @!P1 LEA R31, R31, UR38, 0x3 ;  /* 0x000000261f1f9c11 */ /* 0x000fe2000f8e18ff */
[----:B------:R-:W0:Y:S01]  /*9320*/  MUFU.EX2 R25, R25 ;  /* 0x0000001900197308 */ /* 0x000e220000000800 */
[-C--:B------:R-:W-:Y:S01]  /*9330*/  FMUL.FTZ R100, R100, R10.reuse ;  /* 0x0000000a64647220 */ /* 0x080fe20000410000 */
[-C--:B------:R-:W-:Y:S01]  /*9340*/  FMUL.FTZ R101, R101, R10.reuse ;  /* 0x0000000a65657220 */ /* 0x080fe20000410000 */
[----:B------:R-:W-:Y:S01]  /*9350*/  FMUL.FTZ R104, R104, R10 ;  /* 0x0000000a68687220 */ /* 0x000fe20000410000 */
[----:B------:R-:W-:-:S02]  /*9360*/  @!P1 VIADD R31, R31, 0x28860 ;  /* 0x000288601f1f9836 */ /* 0x000fc40000000000 */
        /* <DEDUP_REMOVED lines=10> */
[----:B------:R-:W-:Y:S01]  /*9410*/  FADD.FTZ R31, R177, R42 ;  /* 0x0000002ab11f7221 */ /* 0x000fe20000010000 */
[-C--:B------:R-:W-:Y:S01]  /*9420*/  FMUL.FTZ R117, R117, R10.reuse ;  /* 0x0000000a75757220 */ /* 0x080fe20000410000 */
[-C--:B------:R-:W-:Y:S01]  /*9430*/  FMUL.FTZ R120, R120, R10.reuse ;  /* 0x0000000a78787220 */ /* 0x080fe20000410000 */
        /* <DEDUP_REMOVED lines=16> */
[----:B------:R-:W-:Y:S01]  /*9540*/  FMUL.FTZ R137, R137, R10 ;  /* 0x0000000a89897220 */ /* 0x000fe20000410000 */
[----:B------:R-:W-:Y:S01]  /*9550*/  FADD.FTZ R42, R32, R31 ;  /* 0x0000001f202a7221 */ /* 0x000fe20000010000 */
[-C--:B------:R-:W-:Y:S01]  /*9560*/  FFMA.FTZ R31, R169, R8.reuse, -R12 ;  /* 0x00000008a91f7223 */ /* 0x080fe2000001080c */
[----:B------:R-:W-:Y:S01]  /*9570*/  FADD.FTZ R33, R29, R44 ;  /* 0x0000002c1d217221 */ /* 0x000fe20000010000 */
[----:B------:R-:W-:Y:S01]  /*9580*/  FFMA.FTZ R12, R87, R8, -R12 ;  /* 0x00000008570c7223 */ /* 0x000fe2000001080c */
        /* <DEDUP_REMOVED lines=12> */
[----:B------:R-:W2:Y:S01]  /*9650*/  MUFU.EX2 R12, R12 ;  /* 0x0000000c000c7308 */ /* 0x000ea20000000800 */
        /* <DEDUP_REMOVED lines=26> */
[C---:B------:R-:W-:Y:S01]  /*9800*/  FADD.FTZ R26, R3.reuse, R26 ;  /* 0x0000001a031a7221 */ /* 0x040fe20000010000 */
[----:B------:R-:W-:Y:S01]  /*9810*/  F2FP.BF16.F32.PACK_AB R155, R3, R0 ;  /* 0x00000000039b723e */ /* 0x000fe200000010ff */
[-C--:B------:R-:W-:Y:S01]  /*9820*/  FMUL.FTZ R102, R102, R207.reuse ;  /* 0x000000cf66667220 */ /* 0x080fe20000410000 */
[----:B------:R-:W-:Y:S01]  /*9830*/  FADD.FTZ R6, R156, R5 ;  /* 0x000000059c067221 */ /* 0x000fe20000010000 */
[----:B0-----:R-:W-:Y:S01]  /*9840*/  FADD.FTZ R26, R25, R26 ;  /* 0x0000001a191a7221 */ /* 0x001fe20000010000 */
        /* <DEDUP_REMOVED lines=39> */
[----:B-1----:R-:W-:Y:S01]  /*9ac0*/  FADD.FTZ R26, R31, R26 ;  /* 0x0000001a1f1a7221 */ /* 0x002fe20000010000 */
[----:B------:R-:W-:Y:S01]  /*9ad0*/  F2FP.BF16.F32.PACK_AB R153, R40, R17 ;  /* 0x000000112899723e */ /* 0x000fe200000010ff */
[----:B------:R-:W-:Y:S01]  /*9ae0*/  FMUL.FTZ R123, R123, R207 ;  /* 0x000000cf7b7b7220 */ /* 0x000fe20000410000 */
[----:B------:R-:W-:Y:S01]  /*9af0*/  FADD.FTZ R3, R205, R0 ;  /* 0x00000000cd037221 */ /* 0x000fe20000010000 */
[----:B------:R-:W-:Y:S01]  /*9b00*/  F2FP.BF16.F32.PACK_AB R157, R67, R25 ;  /* 0x00000019439d723e */ /* 0x000fe200000010ff */
[----:B--2---:R-:W-:Y:S01]  /*9b10*/  FADD.FTZ R0, R12, R26 ;  /* 0x0000001a0c007221 */ /* 0x004fe20000010000 */
        /* <DEDUP_REMOVED lines=22> */
.L_x_9170:
[----:B------:R-:W-:Y:S06]  /*9c80*/  BAR.ARV 0x8, 0x180 ;  /* 0x0206000000007b1d */ /* 0x000fec0000002000 */
[----:B------:R-:W-:Y:S05]  /*9c90*/  @!P0 BRA `(.L_x_9180) ;  /* 0x0000000000048947 */ /* 0x000fea0003800000 */
[----:B------:R-:W-:Y:S01]  /*9ca0*/  BPT.TRAP 0x1 ;  /* 0x000000040000795c */ /* 0x000fe20000300000 */
.L_x_9180:
[----:B------:R-:W-:Y:S01]  /*9cb0*/  ULEA UR5, UR37, UR38, 0x3 ;  /* 0x0000002625057291 */ /* 0x000fe2000f8e183f */
[----:B------:R-:W-:-:S05]  /*9cc0*/  IMAD.U32 R4, RZ, RZ, UR36 ;  /* 0x00000024ff047e24 */ /* 0x000fca000f8e00ff */
[----:B------:R-:W-:-:S04]  /*9cd0*/  SHF.L.U32 R4, R4, 0x1f, RZ ;  /* 0x0000001f04047819 */ /* 0x000fc800000006ff */
[----:B------:R0:W1:Y:S01]  /*9ce0*/  SYNCS.PHASECHK.TRANS64.TRYWAIT P2, [UR5+0x28850], R4 ;  /* 0x02885004ff0075a7 */ /* 0x0000620008040145 */
[----:B------:R-:W-:Y:S05]  /*9cf0*/  @!P0 BRA `(.L_x_9181) ;  /* 0x0000000000048947 */ /* 0x000fea0003800000 */
[----:B------:R-:W-:Y:S01]  /*9d00*/  BPT.TRAP 0x1 ;  /* 0x000000040000795c */ /* 0x000fe20000300000 */
.L_x_9181:
[----:B-1----:R-:W-:Y:S05]  /*9d10*/  @P2 BRA `(.L_x_9182) ;  /* 0x0000000000082947 */ /* 0x002fea0003800000 */
[----:B------:R-:W1:Y:S02]  /*9d20*/  SYNCS.PHASECHK.TRANS64.TRYWAIT P0, [UR5+0x28850], R4 ;  /* 0x02885004ff0075a7 */ /* 0x000e640008000145 */
[----:B-1----:R-:W-:Y:S05]  /*9d30*/  @!P0 BRA `(.L_x_9183) ;  /* 0x0000008c00308947 */ /* 0x002fea0003800000 */
.L_x_9182:
[----:B------:R-:W-:Y:S01]  /*9d40*/  UIADD3 UR38, UR38, 0x400, URZ ;  /* 0x0000040026267890 */ /* 0x000fe2000fffe03f */
[----:B------:R-:W-:Y:S01]  /*9d50*/  WARPGROUP.ARRIVE ;  /* 0x00000000000079c5 */ /* 0x000fe20000000000 */
[----:B------:R-:W-:Y:S01]  /*9d60*/  UMOV UR7, 0x40000040 ;  /* 0x4000004000077882 */ /* 0x000fe20000000000 */
[----:B01----:R-:W0:Y:S01]  /*9d70*/  SHFL.BFLY PT, R4, R3, 0x2, 0x1f ;  /* 0x0c401f0003047f89 */ /* 0x003e2200000e0000 */
[----:B------:R-:W-:Y:S01]  /*9d80*/  USHF.R.U32.HI UR38, URZ, 0x4, UR38 ;  /* 0x000000043f267899 */ /* 0x000fe20008011626 */
[----:B------:R-:W-:Y:S02]  /*9d90*/  IMAD.MOV.U32 R10, RZ, RZ, RZ ;  /* 0x000000ffff0a7224 */ /* 0x000fe400078e00ff */
[----:B------:R-:W1:Y:S01]  /*9da0*/  SHFL.BFLY PT, R5, R0, 0x2, 0x1f ;  /* 0x0c401f0000057f89 */ /* 0x000e6200000e0000 */
[----:B------:R-:W-:Y:S01]  /*9db0*/  ULOP3.LUT UR38, UR38, 0x3fff, URZ, 0xc0, !UPT ;  /* 0x00003fff26267892 */ /* 0x000fe2000f8ec03f */
[----:B------:R-:W-:-:S03]  /*9dc0*/  VIADD R190, R190, 0x1 ;  /* 0x00000001bebe7836 */ /* 0x000fc60000000000 */
        /* <DEDUP_REMOVED lines=16> */
[----:B------:R-:W-:Y:S02]  /*9ed0*/  IMAD.MOV.U32 R5, RZ, RZ, RZ ;  /* 0x000000ffff057224 */ /* 0x000fe400078e00ff */
[----:B-1----:R-:W-:Y:S02]  /*9ee0*/  FADD.FTZ R14, R6, R7 ;  /* 0x00000007060e7221 */ /* 0x002fe40000010000 */
[----:B------:R-:W-:Y:S01]  /*9ef0*/  FSETP.NE.FTZ.AND P0, PT, R13, RZ, PT ;  /* 0x000000ff0d00720b */ /* 0x000fe20003f15000 */
[----:B------:R-:W-:Y:S02]  /*9f00*/  IMAD.U32 R6, RZ, RZ, UR5 ;  /* 0x00000005ff067e24 */ /* 0x000fe4000f8e00ff */
[----:B------:R-:W-:Y:S02]  /*9f10*/  FSETP.NE.FTZ.AND P2, PT, R14, RZ, PT ;  /* 0x000000ff0e00720b */ /* 0x000fe40003f55000 */
[----:B------:R-:W-:-:S08]  /*9f20*/  @!P1 VIADD R6, R6, 0x28860 ;  /* 0x0002886006069836 */ /* 0x000fd00000000000 */
[----:B------:R-:W0:Y:S01]  /*9f30*/  @P0 MUFU.LG2 R7, R13 ;  /* 0x0000000d00070308 */ /* 0x000e220000000c00 */
[C---:B------:R-:W-:Y:S02]  /*9f40*/  @P0 FMUL.FTZ R4, R8.reuse, 0.69314718246459960938 ;  /* 0x3f31721808040820 */ /* 0x040fe40000410000 */
[----:B------:R-:W-:-:S05]  /*9f50*/  @P2 FMUL.FTZ R15, R8, 0.69314718246459960938 ;  /* 0x3f317218080f2820 */ /* 0x000fca0000410000 */
        /* <DEDUP_REMOVED lines=111> */
.L_x_9153:
        /* <DEDUP_REMOVED lines=12> */
[----:B------:R-:W-:Y:S01]  /*a710*/  IMAD.MOV.U32 R48, RZ, RZ, RZ ;  /* 0x000000ffff307224 */ /* 0x000fe200078e00ff */
[----:B------:R-:W-:Y:S01]  /*a720*/  F2FP.BF16.F32.PACK_AB R128, R129, R128 ;  /* 0x000000808180723e */ /* 0x000fe200000010ff */
[----:B-1----:R-:W1:Y:S01]  /*a730*/  LDC R44, c[0x0][0xbe8] ;  /* 0x0002fa00ff2c7b82 */ /* 0x002e620000000800 */
        /* <DEDUP_REMOVED lines=12> */
[----:B--2---:R-:W-:-:S03]  /*a800*/  MOV R17, R5 ;  /* 0x0000000500117202 */ /* 0x004fc60000000f00 */
[----:B------:R-:W-:-:S03]  /*a810*/  IMAD.WIDE R4, R194, 0x2, R16 ;  /* 0x00000002c2047825 */ /* 0x000fc600078e0210 */
[C---:B------:R-:W-:Y:S02]  /*a820*/  LOP3.LUT R9, R4.reuse, 0x380, RZ, 0xc0, !PT ;  /* 0x0000038004097812 */ /* 0x040fe400078ec0ff */
[C---:B------:R-:W-:Y:S02]  /*a830*/  IADD3 R31, P6, R4.reuse, 0x20, RZ ;  /* 0x00000020041f7810 */ /* 0x040fe40007fde0ff */
[C---:B------:R-:W-:Y:S02]  /*a840*/  IADD3 R33, P5, R4.reuse, 0x40, RZ ;  /* 0x0000004004217810 */ /* 0x040fe40007fbe0ff */
[----:B------:R-:W-:Y:S01]  /*a850*/  SHF.R.U64 R9, R9, 0x3, RZ ;  /* 0x0000000309097819 */ /* 0x000fe200000012ff */
[--C-:B------:R-:W-:Y:S01]  /*a860*/  IMAD.X R29, RZ, RZ, R5.reuse, P6 ;  /* 0x000000ffff1d7224 */ /* 0x100fe200030e0605 */
[----:B------:R-:W-:Y:S01]  /*a870*/  LOP3.LUT R10, R31, 0x380, RZ, 0xc0, !PT ;  /* 0x000003801f0a7812 */ /* 0x000fe200078ec0ff */
[----:B------:R-:W-:Y:S01]  /*a880*/  IMAD.X R27, RZ, RZ, R5, P5 ;  /* 0x000000ffff1b7224 */ /* 0x000fe200028e0605 */
[----:B------:R-:W-:Y:S01]  /*a890*/  LOP3.LUT R12, R33, 0x380, RZ, 0xc0, !PT ;  /* 0x00000380210c7812 */ /* 0x000fe200078ec0ff */
[----:B------:R-:W-:Y:S01]  /*a8a0*/  BAR.SYNC.DEFER_BLOCKING 0x1, 0x100 ;  /* 0x0044000000007b1d */ /* 0x000fe20000010000 */
[----:B------:R-:W-:-:S02]  /*a8b0*/  IADD3 R35, P4, R4, 0x60, RZ ;  /* 0x0000006004237810 */ /* 0x000fc40007f9e0ff */
        /* <DEDUP_REMOVED lines=12> */
[----:B------:R-:W-:Y:S02]  /*a980*/  MOV R36, R4 ;  /* 0x0000000400247202 */ /* 0x000fe40000000f00 */
[----:B------:R-:W-:Y:S02]  /*a990*/  F2FP.BF16.F32.PACK_AB R4, R89, R8 ;  /* 0x000000085904723e */ /* 0x000fe400000010ff */
[----:B------:R-:W-:Y:S02]  /*a9a0*/  LOP3.LUT R28, R10, R31, RZ, 0x3c, !PT ;  /* 0x0000001f0a1c7212 */ /* 0x000fe400078e3cff */
[----:B------:R-:W-:Y:S02]  /*a9b0*/  LOP3.LUT R26, R12, R33, RZ, 0x3c, !PT ;  /* 0x000000210c1a7212 */ /* 0x000fe400078e3cff */
[----:B------:R-:W-:Y:S02]  /*a9c0*/  LOP3.LUT R8, R39, 0x380, RZ, 0xc0, !PT ;  /* 0x0000038027087812 */ /* 0x000fe400078ec0ff */
        /* <DEDUP_REMOVED lines=8> */
[----:B------:R-:W-:Y:S02]  /*aa50*/  SHF.R.U64 R30, R30, 0x3, RZ ;  /* 0x000000031e1e7819 */ /* 0x000fe400000012ff */
[----:B------:R-:W-:Y:S02]  /*aa60*/  LOP3.LUT R12, R8, R39, RZ, 0x3c, !PT ;  /* 0x00000027080c7212 */ /* 0x000fe400078e3cff */
[----:B------:R-:W-:Y:S01]  /*aa70*/  F2FP.BF16.F32.PACK_AB R5, R91, R90 ;  /* 0x0000005a5b05723e */ /* 0x000fe200000010ff */
[----:B------:R-:W2:Y:S01]  /*aa80*/  LDC.64 R38, c[0x0][0xc00] ;  /* 0x00030000ff267b82 */ /* 0x000ea20000000a00 */
[----:B------:R-:W-:Y:S02]  /*aa90*/  LOP3.LUT R10, R10, R41, RZ, 0x3c, !PT ;  /* 0x000000290a0a7212 */ /* 0x000fe400078e3cff */
[----:B------:R-:W-:Y:S01]  /*aaa0*/  LOP3.LUT R8, R21, R32, RZ, 0x3c, !PT ;  /* 0x0000002015087212 */ /* 0x000fe200078e3cff */
[----:B------:R3:W-:Y:S01]  /*aab0*/  STSM.16.M88.4 [R36], R4 ;  /* 0x0000000424007844 */ /* 0x0007e20000000200 */
[----:B------:R-:W-:-:S02]  /*aac0*/  LOP3.LUT R24, R14, R35, RZ, 0x3c, !PT ;  /* 0x000000230e187212 */ /* 0x000fc400078e3cff */
[----:B------:R-:W-:Y:S02]  /*aad0*/  LOP3.LUT R14, R30, R37, RZ, 0x3c, !PT ;  /* 0x000000251e0e7212 */ /* 0x000fe400078e3cff */
        /* <DEDUP_REMOVED lines=9> */
[----:B------:R-:W-:Y:S01]  /*ab70*/  MOV R32, R14 ;  /* 0x0000000e00207202 */ /* 0x000fe20000000f00 */
[----:B------:R-:W-:Y:S01]  /*ab80*/  STSM.16.M88.4 [R35], R8 ;  /* 0x0000000823007844 */ /* 0x000fe20000000200 */
[----:B------:R-:W-:Y:S02]  /*ab90*/  MOV R31, R12 ;  /* 0x0000000c001f7202 */ /* 0x000fe40000000f00 */
[----:B---3--:R-:W-:-:S02]  /*aba0*/  F2FP.BF16.F32.PACK_AB R4, R105, R104 ;  /* 0x000000686904723e */ /* 0x008fc400000010ff */
[----:B------:R-:W-:Y:S02]  /*abb0*/  F2FP.BF16.F32.PACK_AB R5, R107, R106 ;  /* 0x0000006a6b05723e */ /* 0x000fe400000010ff */
[----:B------:R-:W-:Y:S02]  /*abc0*/  F2FP.BF16.F32.PACK_AB R6, R109, R108 ;  /* 0x0000006c6d06723e */ /* 0x000fe400000010ff */
[----:B------:R-:W-:Y:S02]  /*abd0*/  F2FP.BF16.F32.PACK_AB R7, R111, R110 ;  /* 0x0000006e6f07723e */ /* 0x000fe400000010ff */
[----:B------:R-:W-:Y:S02]  /*abe0*/  MOV R33, R24 ;  /* 0x0000001800217202 */ /* 0x000fe40000000f00 */
[----:B------:R-:W-:Y:S01]  /*abf0*/  F2FP.BF16.F32.PACK_AB R12, R113, R112 ;  /* 0x00000070710c723e */ /* 0x000fe200000010ff */
[----:B------:R3:W-:Y:S01]  /*ac00*/  STSM.16.M88.4 [R34], R4 ;  /* 0x0000000422007844 */ /* 0x0007e20000000200 */
[----:B------:R-:W-:Y:S01]  /*ac10*/  F2FP.BF16.F32.PACK_AB R13, R115, R114 ;  /* 0x00000072730d723e */ /* 0x000fe200000010ff */
[----:B----4-:R-:W-:Y:S01]  /*ac20*/  IMAD.WIDE R28, R184, 0x4, R28 ;  /* 0x00000004b81c7825 */ /* 0x010fe200078e021c */
[----:B------:R-:W-:-:S02]  /*ac30*/  F2FP.BF16.F32.PACK_AB R14, R117, R116 ;  /* 0x00000074750e723e */ /* 0x000fc400000010ff */
[----:B------:R-:W-:Y:S02]  /*ac40*/  F2FP.BF16.F32.PACK_AB R15, R119, R118 ;  /* 0x00000076770f723e */ /* 0x000fe400000010ff */
[----:B------:R-:W-:Y:S02]  /*ac50*/  F2FP.BF16.F32.PACK_AB R24, R121, R120 ;  /* 0x000000787918723e */ /* 0x000fe400000010ff */
[----:B------:R-:W-:Y:S01]  /*ac60*/  F2FP.BF16.F32.PACK_AB R25, R123, R122 ;  /* 0x0000007a7b19723e */ /* 0x000fe200000010ff */
[----:B------:R4:W-:Y:S01]  /*ac70*/  STSM.16.M88.4 [R33], R12 ;  /* 0x0000000c21007844 */ /* 0x0009e20000000200 */
[----:B------:R-:W-:Y:S02]  /*ac80*/  F2FP.BF16.F32.PACK_AB R26, R125, R124 ;  /* 0x0000007c7d1a723e */ /* 0x000fe400000010ff */
[----:B------:R-:W-:Y:S02]  /*ac90*/  F2FP.BF16.F32.PACK_AB R27, R127, R126 ;  /* 0x0000007e7f1b723e */ /* 0x000fe400000010ff */
[----:B------:R-:W-:-:S02]  /*aca0*/  ISETP.NE.U32.AND P2, PT, RZ, UR4, PT ;  /* 0x00000004ff007c0c */ /* 0x000fc4000bf45070 */
[----:B--2---:R-:W-:Y:S01]  /*acb0*/  ISETP.NE.U32.AND P0, PT, R38, RZ, PT ;  /* 0x000000ff2600720c */ /* 0x004fe20003f05070 */
[----:B------:R4:W-:Y:S01]  /*acc0*/  STSM.16.M88.4 [R32], R24 ;  /* 0x0000001820007844 */ /* 0x0009e20000000200 */
[----:B------:R-:W-:Y:S02]  /*acd0*/  ISETP.NE.AND.EX P2, PT, RZ, UR5, PT, P2 ;  /* 0x00000005ff007c0c */ /* 0x000fe4000bf45320 */
[----:B------:R-:W-:Y:S01]  /*ace0*/  ISETP.NE.AND.EX P0, PT, R39, RZ, PT, P0 ;  /* 0x000000ff2700720c */ /* 0x000fe20003f05300 */
[----:B------:R4:W-:Y:S04]  /*acf0*/  STSM.16.M88.4 [R31], R128 ;  /* 0x000000801f007844 */ /* 0x0009e80000000200 */
[----:B------:R4:W-:Y:S04]  /*ad00*/  STSM.16.M88.4 [R30], R136 ;  /* 0x000000881e007844 */ /* 0x0009e80000000200 */
[----:B------:R4:W-:Y:S01]  /*ad10*/  STSM.16.M88.4 [R21], R144 ;  /* 0x0000009015007844 */ /* 0x0009e20000000200 */
[----:B------:R-:W-:Y:S01]  /*ad20*/  BAR.SYNC.DEFER_BLOCKING 0x1, 0x100 ;  /* 0x0044000000007b1d */ /* 0x000fe20000010000 */
[----:B---3--:R-:W-:-:S05]  /*ad30*/  @P2 LEA R4, P3, R184, UR4, 0x2 ;  /* 0x00000004b8042c11 */ /* 0x008fca000f8610ff */
[----:B------:R-:W-:Y:S01]  /*ad40*/  ULDC UR4, c[0x0][0xa88] ;  /* 0x0002a20000047ab9 */ /* 0x000fe20000000800 */
[----:B------:R-:W-:Y:S01]  /*ad50*/  @P2 LEA.HI.X R5, R184, UR5, R188, 0x2, P3 ;  /* 0x00000005b8052c11 */ /* 0x000fe200098f14bc */
[----:B------:R-:W-:Y:S01]  /*ad60*/  IMAD.U32 R7, RZ, RZ, UR4 ;  /* 0x00000004ff077e24 */ /* 0x000fe2000f8e00ff */
[----:B------:R4:W5:Y:S01]  /*ad70*/  @P0 LDG.E R48, desc[UR40][R28.64] ;  /* 0x000000281c300981 */ /* 0x000962000c1e1900 */
[----:B-1----:R-:W-:-:S04]  /*ad80*/  ISETP.NE.AND P1, PT, R44, 0x1, PT ;  /* 0x000000012c00780c */ /* 0x002fc80003f25270 */
[----:B------:R4:W5:Y:S09]  /*ad90*/  @P2 LDG.E R7, desc[UR40][R4.64] ;  /* 0x0000002804072981 */ /* 0x000972000c1e1900 */
[----:B------:R-:W1:Y:S08]  /*ada0*/  @P1 LDC R6, c[0x0][0xbec] ;  /* 0x0002fb00ff061b82 */ /* 0x000e700000000800 */
[----:B------:R-:W2:Y:S01]  /*adb0*/  @P1 LDC R11, c[0x0][0xbf0] ;  /* 0x0002fc00ff0b1b82 */ /* 0x000ea20000000800 */
[----:B----4-:R-:W-:Y:S05]  /*adc0*/  @P2 BRA `(.L_x_9186) ;  /* 0x0000000000102947 */ /* 0x010fea0003800000 */
[----:B------:R-:W-:Y:S05]  /*add0*/  @!P0 BRA `(.L_x_9186) ;  /* 0x00000000000c8947 */ /* 0x000fea0003800000 */
[----:B------:R-:W3:Y:S04]  /*ade0*/  LDG.E R4, desc[UR40][R28.64] ;  /* 0x000000281c047981 */ /* 0x000ee8000c1e1900 */
[----:B-----5:R-:W3:Y:S02]  /*adf0*/  LDG.E R7, desc[UR40][R28.64+0x4] ;  /* 0x000004281c077981 */ /* 0x020ee4000c1e1900 */
[----:B---3--:R-:W-:-:S07]  /*ae00*/  IMAD.IADD R7, R7, 0x1, -R4 ;  /* 0x0000000107077824 */ /* 0x008fce00078e0a04 */
.L_x_9186:
[----:B------:R-:W-:Y:S01]  /*ae10*/  SHF.R.S32.HI R21, RZ, 0x1f, R187 ;  /* 0x0000001fff157819 */ /* 0x000fe200000114bb */
[----:B------:R-:W-:Y:S01]  /*ae20*/  IMAD.IADD R15, R23, 0x1, R2 ;  /* 0x00000001170f7824 */ /* 0x000fe200078e0202 */
[----:B------:R-:W-:Y:S01]  /*ae30*/  ULDC.64 UR4, c[0x0][0xb90] ;  /* 0x0002e40000047ab9 */ /* 0x000fe20000000a00 */
[----:B-----5:R-:W-:Y:S01]  /*ae40*/  SHF.R.S32.HI R49, RZ, 0x1f, R48 ;  /* 0x0000001fff317819 */ /* 0x020fe20000011430 */
[----:B------:R-:W-:Y:S01]  /*ae50*/  IMAD.IADD R24, R193, 0x1, R2 ;  /* 0x00000001c1187824 */ /* 0x000fe200078e0202 */
[----:B------:R-:W-:Y:S01]  /*ae60*/  SEL R188, R188, RZ, !P0 ;  /* 0x000000ffbcbc7207 */ /* 0x000fe20004000000 */
[----:B------:R-:W-:Y:S01]  /*ae70*/  IMAD R4, R21, UR4, RZ ;  /* 0x0000000415047c24 */ /* 0x000fe2000f8e02ff */
[----:B------:R-:W-:Y:S01]  /*ae80*/  SEL R55, R184, RZ, !P0 ;  /* 0x000000ffb8377207 */ /* 0x000fe20004000000 */
[----:B-1----:R-:W-:-:S04]  /*ae90*/  @P1 IMAD.HI.U32 R6, R15, R6, RZ ;  /* 0x000000060f061227 */ /* 0x002fc800078e00ff */
[----:B------:R-:W-:Y:S01]  /*aea0*/  IMAD.MOV.U32 R9, RZ, RZ, R15 ;  /* 0x000000ffff097224 */ /* 0x000fe200078e000f */
[----:B--2---:R-:W-:Y:S01]  /*aeb0*/  @P1 SHF.R.U32.HI R9, RZ, R11, R6 ;  /* 0x0000000bff091219 */ /* 0x004fe20000011606 */
[C---:B------:R-:W-:Y:S02]  /*aec0*/  IMAD R13, R187.reuse, UR5, R4 ;  /* 0x00000005bb0d7c24 */ /* 0x040fe4000f8e0204 */
        /* <DEDUP_REMOVED lines=21> */
[----:B------:R-:W-:Y:S01]  /*b020*/  IADD3 R15, P0, R16, 0x1000, RZ ;  /* 0x00001000100f7810 */ /* 0x000fe20007f1e0ff */
[----:B------:R-:W-:Y:S01]  /*b030*/  IMAD.WIDE.U32 R4, R11, UR4, R4 ;  /* 0x000000040b047c25 */ /* 0x000fe2000f8e0004 */
[----:B------:R-:W-:Y:S02]  /*b040*/  LOP3.LUT R8, R9, 0x380, RZ, 0xc0, !PT ;  /* 0x0000038009087812 */ /* 0x000fe400078ec0ff */
        /* <DEDUP_REMOVED lines=32> */
[----:B------:R-:W-:Y:S01]  /*b250*/  SHF.R.U64 R32, R32, 0x3, RZ ;  /* 0x0000000320207819 */ /* 0x000fe200000012ff */
[----:B-1----:R1:W-:Y:S01]  /*b260*/  @!P2 ST.E desc[UR40][R50.64], R3 ;  /* 0x000000033200a985 */ /* 0x0023e2000c101928 */
[----:B------:R-:W-:Y:S02]  /*b270*/  LOP3.LUT R16, R11, R16, RZ, 0x3c, !PT ;  /* 0x000000100b107212 */ /* 0x000fe400078e3cff */
[----:B------:R-:W-:Y:S01]  /*b280*/  LOP3.LUT R40, R40, R41, RZ, 0x3c, !PT ;  /* 0x0000002928287212 */ /* 0x000fe200078e3cff */
[----:B--2---:R2:W-:Y:S01]  /*b290*/  @!P0 ST.E desc[UR40][R52.64], R0 ;  /* 0x0000000034008985 */ /* 0x0045e2000c101928 */
[----:B------:R-:W-:Y:S01]  /*b2a0*/  LOP3.LUT R36, R36, R37, RZ, 0x3c, !PT ;  /* 0x0000002524247212 */ /* 0x000fe200078e3cff */
[--C-:B------:R-:W-:Y:S01]  /*b2b0*/  IMAD.X R41, RZ, RZ, R17.reuse, P6 ;  /* 0x000000ffff297224 */ /* 0x100fe200030e0611 */
[----:B------:R-:W-:Y:S01]  /*b2c0*/  LOP3.LUT R32, R32, R33, RZ, 0x3c, !PT ;  /* 0x0000002120207212 */ /* 0x000fe200078e3cff */
[--C-:B------:R-:W-:Y:S01]  /*b2d0*/  IMAD.X R37, RZ, RZ, R17.reuse, P5 ;  /* 0x000000ffff257224 */ /* 0x100fe200028e0611 */
[----:B------:R3:W5:Y:S01]  /*b2e0*/  LD.E.128 R24, desc[UR40][R16.64] ;  /* 0x0000002810187980 */ /* 0x000762000c101d00 */
[----:B------:R-:W-:Y:S01]  /*b2f0*/  IMAD.X R33, RZ, RZ, R17, P4 ;  /* 0x000000ffff217224 */ /* 0x000fe200020e0611 */
[----:B------:R-:W-:Y:S01]  /*b300*/  LOP3.LUT R12, R15, 0x380, RZ, 0xc0, !PT ;  /* 0x000003800f0c7812 */ /* 0x000fe200078ec0ff */
[----:B-1----:R-:W1:Y:S01]  /*b310*/  @P1 LDC R51, c[0x0][0xbec] ;  /* 0x0002fb00ff331b82 */ /* 0x002e620000000800 */
[----:B------:R-:W-:Y:S01]  /*b320*/  IMAD R3, R49, UR4, RZ ;  /* 0x0000000431037c24 */ /* 0x000fe2000f8e02ff */
[----:B------:R-:W-:Y:S01]  /*b330*/  LOP3.LUT R4, R5, 0x380, RZ, 0xc0, !PT ;  /* 0x0000038005047812 */ /* 0x000fe200078ec0ff */
[----:B------:R-:W5:Y:S01]  /*b340*/  LD.E.128 R8, desc[UR40][R8.64] ;  /* 0x0000002808087980 */ /* 0x000f62000c101d00 */
[----:B------:R-:W-:Y:S01]  /*b350*/  SHF.R.U64 R12, R12, 0x3, RZ ;  /* 0x000000030c0c7819 */ /* 0x000fe200000012ff */
[----:B---3--:R-:W-:-:S03]  /*b360*/  IMAD.WIDE.U32 R16, R48, UR4, RZ ;  /* 0x0000000430107c25 */ /* 0x008fc6000f8e00ff */
[----:B------:R-:W3:Y:S01]  /*b370*/  @P1 LDC R49, c[0x0][0xbf0] ;  /* 0x0002fc00ff311b82 */ /* 0x000ee20000000800 */
[----:B------:R-:W-:Y:S01]  /*b380*/  SHF.R.U64 R4, R4, 0x3, RZ ;  /* 0x0000000304047819 */ /* 0x000fe200000012ff */
[----:B------:R-:W5:Y:S01]  /*b390*/  LD.E.128 R40, desc[UR40][R40.64] ;  /* 0x0000002828287980 */ /* 0x000f62000c101d00 */
[----:B------:R-:W-:Y:S01]  /*b3a0*/  IMAD R3, R48, UR5, R3 ;  /* 0x0000000530037c24 */ /* 0x000fe2000f8e0203 */
[----:B------:R-:W-:Y:S01]  /*b3b0*/  ULDC.64 UR4, c[0x0][0xae8] ;  /* 0x0002ba0000047ab9 */ /* 0x000fe20000000a00 */
[----:B------:R-:W-:Y:S01]  /*b3c0*/  LOP3.LUT R12, R12, R15, RZ, 0x3c, !PT ;  /* 0x0000000f0c0c7212 */ /* 0x000fe200078e3cff */
[----:B------:R-:W5:Y:S01]  /*b3d0*/  LD.E.128 R36, desc[UR40][R36.64] ;  /* 0x0000002824247980 */ /* 0x000f62000c101d00 */
[----:B------:R-:W-:Y:S01]  /*b3e0*/  IMAD.IADD R17, R17, 0x1, R3 ;  /* 0x0000000111117824 */ /* 0x000fe200078e0203 */
[----:B------:R-:W-:Y:S01]  /*b3f0*/  LOP3.LUT R28, R4, R5, RZ, 0x3c, !PT ;  /* 0x00000005041c7212 */ /* 0x000fe200078e3cff */
[----:B------:R-:W-:Y:S01]  /*b400*/  IMAD R3, R186, 0x20, R189 ;  /* 0x00000020ba037824 */ /* 0x000fe200078e02bd */
[----:B------:R-:W5:Y:S01]  /*b410*/  LD.E.128 R4, desc[UR40][R6.64] ;  /* 0x0000002806047980 */ /* 0x000f62000c101d00 */
[----:B--2---:R-:W-:-:S02]  /*b420*/  IMAD R0, R21, UR4, RZ ;  /* 0x0000000415007c24 */ /* 0x004fc4000f8e02ff */
        /* <DEDUP_REMOVED lines=26> */
[----:B------:R-:W-:-:S03]  /*b5d0*/  IMAD R49, R3, UR5, R0 ;  /* 0x0000000503317c24 */ /* 0x000fc6000f8e0200 */
[----:B------:R-:W-:Y:S01]  /*b5e0*/  SHF.R.S32.HI R0, RZ, 0x1f, R21 ;  /* 0x0000001fff007819 */ /* 0x000fe20000011415 */
[----:B------:R-:W-:Y:S01]  /*b5f0*/  IMAD.WIDE.U32 R16, R3, UR4, R16 ;  /* 0x0000000403107c25 */ /* 0x000fe2000f8e0010 */
[----:B------:R-:W-:-:S03]  /*b600*/  ULDC.64 UR4, c[0x0][0xad8] ;  /* 0x0002b60000047ab9 */ /* 0x000fc60000000a00 */
[----:B------:R-:W-:Y:S02]  /*b610*/  IMAD.IADD R48, R189, 0x1, R2 ;  /* 0x00000001bd307824 */ /* 0x000fe400078e0202 */
[----:B------:R-:W-:Y:S02]  /*b620*/  IMAD R2, R0, UR4, RZ ;  /* 0x0000000400027c24 */ /* 0x000fe4000f8e02ff */
[----:B------:R-:W-:Y:S02]  /*b630*/  IMAD.IADD R17, R17, 0x1, R49 ;  /* 0x0000000111117824 */ /* 0x000fe400078e0231 */
[C---:B------:R-:W-:Y:S02]  /*b640*/  IMAD R49, R21.reuse, UR5, R2 ;  /* 0x0000000515317c24 */ /* 0x040fe4000f8e0202 */
[----:B------:R-:W-:Y:S01]  /*b650*/  IMAD.WIDE.U32 R2, R21, UR4, R16 ;  /* 0x0000000415027c25 */ /* 0x000fe2000f8e0010 */
[----:B------:R-:W-:Y:S01]  /*b660*/  ISETP.GE.AND P2, PT, R48, R57, PT ;  /* 0x000000393000720c */ /* 0x000fe20003f46270 */
[----:B------:R-:W-:-:S02]  /*b670*/  ULDC.64 UR4, c[0x0][0xa80] ;  /* 0x0002a00000047ab9 */ /* 0x000fc40000000a00 */
[----:B------:R-:W-:Y:S01]  /*b680*/  VIADD R0, R48, 0x20 ;  /* 0x0000002030007836 */ /* 0x000fe20000000000 */
[----:B------:R-:W-:Y:S01]  /*b690*/  LEA R21, P3, R2, UR4, 0x1 ;  /* 0x0000000402157c11 */ /* 0x000fe2000f8608ff */
[----:B------:R-:W-:Y:S02]  /*b6a0*/  IMAD.IADD R3, R3, 0x1, R49 ;  /* 0x0000000103037824 */ /* 0x000fe400078e0231 */
[----:B0-----:R-:W-:Y:S01]  /*b6b0*/  VIADD R20, R20, 0x28820 ;  /* 0x0002882014147836 */ /* 0x001fe20000000000 */
        /* <DEDUP_REMOVED lines=19> */
.L_x_9188:
[----:B------:R-:W-:Y:S05]  /*b7f0*/  BSYNC B1 ;  /* 0x0000000000017941 */ /* 0x000fea0003800000 */
.L_x_9187:
        /* <DEDUP_REMOVED lines=13> */
.L_x_9190:
[----:B------:R-:W-:Y:S05]  /*b8d0*/  BSYNC B1 ;  /* 0x0000000000017941 */ /* 0x000fea0003800000 */
.L_x_9189:
[----:B----4-:R4:W0:Y:S01]  /*b8e0*/  SHFL.IDX PT, R0, R44, 0x2, 0x181f ;  /* 0x00581f002c007f89 */ /* 0x01082200000e0000 */
[----:B------:R-:W-:Y:S03]  /*b8f0*/  BSSY B1, `(.L_x_9191) ;  /* 0x000000c000017945 */ /* 0x000fe60003800000 */
[----:B---3-5:R4:W3:Y:S01]  /*b900*/  SHFL.IDX PT, R12, R21, 0x2, 0x181f ;  /* 0x00581f00150c7f89 */ /* 0x0288e200000e0000 */
[----:B------:R-:W-:Y:S05]  /*b910*/  @P1 BRA `(.L_x_9192) ;  /* 0x0000000000241947 */ /* 0x000fea0003800000 */
[----:B------:R-:W-:Y:S02]  /*b920*/  ULDC UR4, c[0x0][0xac8] ;  /* 0x0002b20000047ab9 */ /* 0x000fe40000000800 */
        /* <DEDUP_REMOVED lines=8> */
.L_x_9192:
[----:B------:R-:W-:Y:S05]  /*b9b0*/  BSYNC B1 ;  /* 0x0000000000017941 */ /* 0x000fea0003800000 */
.L_x_9191:
[----:B0-----:R-:W-:Y:S01]  /*b9c0*/  VIADD R0, R48, 0x60 ;  /* 0x0000006030007836 */ /* 0x001fe20000000000 */
[----:B--2-4-:R-:W0:Y:S04]  /*b9d0*/  SHFL.IDX PT, R44, R44, 0x3, 0x181f ;  /* 0x00781f002c2c7f89 */ /* 0x014e2800000e0000 */
[----:B------:R-:W-:Y:S01]  /*b9e0*/  ISETP.GE.AND P0, PT, R0, R57, PT ;  /* 0x000000390000720c */ /* 0x000fe20003f06270 */
[----:B------:R2:W4:-:S12]  /*b9f0*/  SHFL.IDX PT, R4, R21, 0x3, 0x181f ;  /* 0x00781f0015047f89 */ /* 0x00051800000e0000 */
[----:B--2---:R-:W-:Y:S05]  /*ba00*/  @P0 BRA `(.L_x_9193) ;  /* 0x0000000800e00947 */ /* 0x004fea0003800000 */
[----:B------:R-:W-:Y:S02]  /*ba10*/  ULDC UR4, c[0x0][0xac8] ;  /* 0x0002b20000047ab9 */ /* 0x000fe40000000800 */
[----:B------:R-:W-:-:S13]  /*ba20*/  ISETP.GE.AND P1, PT, R19, UR4, PT ;  /* 0x0000000413007c0c */ /* 0x000fda000bf26270 */
[----:B----4-:R-:W-:-:S04]  /*ba30*/  @!P1 LEA R2, P0, R19, R4, 0x1 ;  /* 0x0000000413029211 */ /* 0x010fc800078008ff */
[----:B0-----:R-:W-:Y:S02]  /*ba40*/  @!P1 LEA.HI.X R3, R19, R44, R196, 0x1, P0 ;  /* 0x0000002c13039211 */ /* 0x001fe400000f0cc4 */
[----:B------:R-:W-:-:S03]  /*ba50*/  ISETP.GE.AND P0, PT, R185, UR4, PT ;  /* 0x00000004b9007c0c */ /* 0x000fc6000bf06270 */
[----:B------:R2:W-:Y:S10]  /*ba60*/  @!P1 ST.E.128 desc[UR40][R2.64], R8 ;  /* 0x0000000802009985 */ /* 0x0005f4000c101d28 */
[----:B------:R-:W-:Y:S05]  /*ba70*/  @P0 BRA `(.L_x_9193) ;  /* 0x0000000800c40947 */ /* 0x000fea0003800000 */
[----:B--2---:R-:W-:-:S04]  /*ba80*/  LEA R2, P0, R185, R4, 0x1 ;  /* 0x00000004b9027211 */ /* 0x004fc800078008ff */
[----:B------:R-:W-:-:S05]  /*ba90*/  LEA.HI.X R3, R185, R44, R195, 0x1, P0 ;  /* 0x0000002cb9037211 */ /* 0x000fca00000f0cc3 */
[----:B------:R0:W-:Y:S01]  /*baa0*/  ST.E.128 desc[UR40][R2.64], R28 ;  /* 0x0000001c02007985 */ /* 0x0001e2000c101d28 */
[----:B------:R-:W-:Y:S05]  /*bab0*/  BRA `(.L_x_9193) ;  /* 0x0000000800b47947 */ /* 0x000fea0003800000 */
.L_x_9185:
        /* <DEDUP_REMOVED lines=27> */
.L_x_9194:
        /* <DEDUP_REMOVED lines=8> */
[----:B-----5:R-:W-:Y:S01]  /*bcf0*/  IMAD R4, R0, R14, RZ ;  /* 0x0000000e00047224 */ /* 0x020fe200078e02ff */
        /* <DEDUP_REMOVED lines=36> */
.L_x_9196:
[----:B------:R-:W-:Y:S05]  /*bf40*/  BSYNC B1 ;  /* 0x0000000000017941 */ /* 0x000fea0003800000 */
.L_x_9195:
[----:B------:R-:W-:Y:S01]  /*bf50*/  ULDC.64 UR4, c[0x0][0xaa0] ;  /* 0x0002a80000047ab9 */ /* 0x000fe20000000a00 */
[----:B------:R-:W-:Y:S01]  /*bf60*/  BSSY B1, `(.L_x_9197) ;  /* 0x0000038000017945 */ /* 0x000fe20003800000 */
[----:B------:R-:W-:-:S04]  /*bf70*/  IMAD R4, R10, UR4, RZ ;  /* 0x000000040a047c24 */ /* 0x000fc8000f8e02ff */
[C---:B--2---:R-:W-:Y:S02]  /*bf80*/  IMAD R7, R3.reuse, UR5, R4 ;  /* 0x0000000503077c24 */ /* 0x044fe4000f8e0204 */
[----:B------:R-:W-:Y:S01]  /*bf90*/  IMAD.WIDE.U32 R4, R3, UR4, RZ ;  /* 0x0000000403047c25 */ /* 0x000fe2000f8e00ff */
[----:B------:R-:W-:-:S03]  /*bfa0*/  ULDC.64 UR4, c[0x0][0xae8] ;  /* 0x0002ba0000047ab9 */ /* 0x000fc60000000a00 */
[----:B------:R-:W-:Y:S02]  /*bfb0*/  IMAD R3, R186, 0x20, R189 ;  /* 0x00000020ba037824 */ /* 0x000fe400078e02bd */
[----:B------:R-:W-:Y:S02]  /*bfc0*/  IMAD.IADD R5, R5, 0x1, R7 ;  /* 0x0000000105057824 */ /* 0x000fe400078e0207 */
        /* <DEDUP_REMOVED lines=49> */
.L_x_9198:
[----:B------:R-:W-:Y:S05]  /*c2e0*/  BSYNC B1 ;  /* 0x0000000000017941 */ /* 0x000fea0003800000 */
.L_x_9197:
[----:B----4-:R4:W0:Y:S01]  /*c2f0*/  SHFL.IDX PT, R0, R5, 0x1, 0x181f ;  /* 0x00381f0005007f89 */ /* 0x01082200000e0000 */
[----:B------:R-:W-:Y:S03]  /*c300*/  BSSY B1, `(.L_x_9199) ;  /* 0x000000c000017945 */ /* 0x000fe60003800000 */
[----:B---3--:R4:W3:Y:S01]  /*c310*/  SHFL.IDX PT, R2, R4, 0x1, 0x181f ;  /* 0x00381f0004027f89 */ /* 0x0088e200000e0000 */
        /* <DEDUP_REMOVED lines=10> */
.L_x_9200:
[----:B------:R-:W-:Y:S05]  /*c3c0*/  BSYNC B1 ;  /* 0x0000000000017941 */ /* 0x000fea0003800000 */
.L_x_9199:
[----:B0-----:R0:W0:Y:S01]  /*c3d0*/  SHFL.IDX PT, R0, R5, 0x2, 0x181f ;  /* 0x00581f0005007f89 */ /* 0x00102200000e0000 */
[----:B------:R-:W-:Y:S03]  /*c3e0*/  BSSY B1, `(.L_x_9201) ;  /* 0x000000c000017945 */ /* 0x000fe60003800000 */
[----:B---3--:R3:W0:Y:S01]  /*c3f0*/  SHFL.IDX PT, R2, R4, 0x2, 0x181f ;  /* 0x00581f0004027f89 */ /* 0x00862200000e0000 */
        /* <DEDUP_REMOVED lines=10> */
.L_x_9202:
[----:B------:R-:W-:Y:S05]  /*c4a0*/  BSYNC B1 ;  /* 0x0000000000017941 */ /* 0x000fea0003800000 */
.L_x_9201:
[----:B0-----:R-:W-:Y:S01]  /*c4b0*/  VIADD R0, R8, 0x60 ;  /* 0x0000006008007836 */ /* 0x001fe20000000000 */
[----:B------:R0:W0:Y:S04]  /*c4c0*/  SHFL.IDX PT, R6, R5, 0x3, 0x181f ;  /* 0x00781f0005067f89 */ /* 0x00002800000e0000 */
[----:B------:R-:W-:Y:S01]  /*c4d0*/  ISETP.GE.AND P0, PT, R0, R17, PT ;  /* 0x000000110000720c */ /* 0x000fe20003f06270 */
[----:B------:R0:W0:-:S12]  /*c4e0*/  SHFL.IDX PT, R2, R4, 0x3, 0x181f ;  /* 0x00781f0004027f89 */ /* 0x00001800000e0000 */
[----:B------:R-:W-:Y:S05]  /*c4f0*/  @P0 BRA `(.L_x_9193) ;  /* 0x0000000000240947 */ /* 0x000fea0003800000 */
[----:B------:R-:W-:Y:S02]  /*c500*/  ULDC UR4, c[0x0][0xac8] ;  /* 0x0002b20000047ab9 */ /* 0x000fe40000000800 */
        /* <DEDUP_REMOVED lines=8> */
.L_x_9193:
[----:B------:R-:W-:Y:S05]  /*c590*/  BSYNC B0 ;  /* 0x0000000000007941 */ /* 0x000fea0003800000 */
.L_x_9184:
[----:B------:R-:W-:Y:S02]  /*c5a0*/  ULDC UR4, c[0x0][0xc3c] ;  /* 0x00030f0000047ab9 */ /* 0x000fe40000000800 */
[----:B-1----:R-:W-:-:S13]  /*c5b0*/  ISETP.GE.AND P0, PT, R47, UR4, PT ;  /* 0x000000042f007c0c */ /* 0x002fda000bf06270 */
[----:B------:R-:W-:Y:S05]  /*c5c0*/  @!P0 BRA `(.L_x_9203) ;  /* 0xffffff4800048947 */ /* 0x000fea000383ffff */
[----:B------:R-:W-:Y:S05]  /*c5d0*/  EXIT ;  /* 0x000000000000794d */ /* 0x000fea0003800000 */
.L_x_9148:
[----:B------:R-:W-:-:S08]  /*c5e0*/  NOP ;  /* 0x0000000000007918 */ /* 0x000fd00000000000 */
[----:B--2---:R-:W0:-:S00]  /*c5f0*/  USETMAXREG.DEALLOC.CTAPOOL 0x18 ;  /* 0x00000018000079c8 */ /* 0x004e0000080e0500 */
        /* <DEDUP_REMOVED lines=14> */
.L_x_9204:
        /* <DEDUP_REMOVED lines=42> */
.L_x_9210:
        /* <DEDUP_REMOVED lines=12> */
.L_x_9209:
[----:B------:R-:W-:Y:S05]  /*ca40*/  BSYNC B0 ;  /* 0x0000000000007941 */ /* 0x000fea0003800000 */
.L_x_9208:
        /* <DEDUP_REMOVED lines=21> */
.L_x_9206:
        /* <DEDUP_REMOVED lines=20> */
.L_x_9211:
        /* <DEDUP_REMOVED lines=57> */
.L_x_9207:
[----:B------:R-:W-:Y:S02]  /*d070*/  IMAD.MOV.U32 R17, RZ, RZ, RZ ;  /* 0x000000ffff117224 */ /* 0x000fe400078e00ff */
[----:B------:R-:W-:Y:S02]  /*d080*/  IMAD.U32 R16, RZ, RZ, UR6 ;  /* 0x00000006ff107e24 */ /* 0x000fe4000f8e00ff */
[----:B------:R-:W-:-:S07]  /*d090*/  IMAD.MOV.U32 R18, RZ, RZ, RZ ;  /* 0x000000ffff127224 */ /* 0x000fce00078e00ff */
.L_x_9212:
[----:B------:R-:W-:-:S13]  /*d0a0*/  ISETP.NE.AND P0, PT, R0, RZ, PT ;  /* 0x000000ff0000720c */ /* 0x000fda0003f05270 */
[----:B------:R-:W1:Y:S01]  /*d0b0*/  @!P0 S2R R3, SR_CgaCtaId ;  /* 0x0000000000038919 */ /* 0x000e620000008800 */
[----:B------:R-:W-:-:S04]  /*d0c0*/  @!P0 MOV R0, 0x400 ;  /* 0x0000040000008802 */ /* 0x000fc80000000f00 */
[----:B-1----:R-:W-:-:S05]  /*d0d0*/  @!P0 LEA R0, R3, R0, 0x18 ;  /* 0x0000000003008211 */ /* 0x002fca00078ec0ff */
[----:B------:R2:W-:Y:S01]  /*d0e0*/  @!P0 STS.128 [R0+0x288d0], R16 ;  /* 0x0288d01000008388 */ /* 0x0005e20000000c00 */
[----:B------:R-:W-:Y:S06]  /*d0f0*/  BAR.ARV 0x5, 0x180 ;  /* 0x0146000000007b1d */ /* 0x000fec0000002000 */
.L_x_9205:
        /* <DEDUP_REMOVED lines=33> */
.L_x_9312:
[----:B0---4-:R-:W0:Y:S02]  /*d310*/  LDC.64 R2, c[0x0][0xc88] ;  /* 0x00032200ff027b82 */ /* 0x011e240000000a00 */
[----:B0-----:R-:W-:-:S05]  /*d320*/  IMAD.WIDE R2, R19, 0x4, R2 ;  /* 0x0000000413027825 */ /* 0x001fca00078e0202 */
[----:B--2---:R-:W2:Y:S01]  /*d330*/  LDG.E R12, desc[UR40][R2.64] ;  /* 0x00000028020c7981 */ /* 0x004ea2000c1e1900 */
        /* <DEDUP_REMOVED lines=53> */
.L_x_9214:
        /* <DEDUP_REMOVED lines=8> */
[----:B------:R-:W-:-:S04]  /*d710*/  IADD3 R6, P0, R11, UR4, RZ ;  /* 0x000000040b067c10 */ /* 0x000fc8000ff1e0ff */
[----:B------:R-:W-:-:S05]  /*d720*/  IADD3.X R7, R10, UR5, RZ, P0, !PT ;  /* 0x000000050a077c10 */ /* 0x000fca00087fe4ff */
[----:B------:R2:W5:Y:S01]  /*d730*/  LDG.E R6, desc[UR40][R6.64] ;  /* 0x0000002806067981 */ /* 0x000562000c1e1900 */
[----:B------:R-:W-:Y:S05]  /*d740*/  BRA `(.L_x_9216) ;  /* 0x0000000000107947 */ /* 0x000fea0003800000 */
.L_x_9215:
[----:B------:R-:W-:Y:S05]  /*d750*/  @!P0 BRA `(.L_x_9216) ;  /* 0x00000000000c8947 */ /* 0x000fea0003800000 */
[----:B------:R-:W2:Y:S04]  /*d760*/  LDG.E R6, desc[UR40][R4.64] ;  /* 0x0000002804067981 */ /* 0x000ea8000c1e1900 */
[----:B------:R-:W2:Y:S02]  /*d770*/  LDG.E R4, desc[UR40][R4.64+0x4] ;  /* 0x0000042804047981 */ /* 0x000ea4000c1e1900 */
[----:B--2---:R-:W-:-:S07]  /*d780*/  IMAD.IADD R6, R4, 0x1, -R6 ;  /* 0x0000000104067824 */ /* 0x004fce00078e0a06 */
.L_x_9216:
[----:B-----5:R-:W-:Y:S01]  /*d790*/  IMAD.IADD R6, R6, 0x1, -R0 ;  /* 0x0000000106067824 */ /* 0x020fe200078e0a00 */
[----:B------:R-:W-:Y:S01]  /*d7a0*/  BSSY B7, `(.L_x_9217) ;  /* 0x00003ff000077945 */ /* 0x000fe20003800000 */
[----:B------:R-:W3:Y:S02]  /*d7b0*/  LDC R0, c[0x0][0x448] ;  /* 0x00011200ff007b82 */ /* 0x000ee40000000800 */
[----:B---3--:R-:W-:Y:S01]  /*d7c0*/  ISETP.NE.AND P0, PT, R0, 0x1, PT ;  /* 0x000000010000780c */ /* 0x008fe20003f05270 */
[----:B------:R-:W-:-:S04]  /*d7d0*/  IMAD.SHL.U32 R0, R17, 0x80, RZ ;  /* 0x0000008011007824 */ /* 0x000fc800078e00ff */
[----:B------:R-:W-:-:S08]  /*d7e0*/  VIADD R0, R0, 0x7f ;  /* 0x0000007f00007836 */ /* 0x000fd00000000000 */
[----:B------:R-:W3:Y:S08]  /*d7f0*/  @P0 LDC R2, c[0x0][0x44c] ;  /* 0x00011300ff020b82 */ /* 0x000ef00000000800 */
[----:B------:R-:W4:Y:S01]  /*d800*/  @P0 LDC R3, c[0x0][0x450] ;  /* 0x00011400ff030b82 */ /* 0x000f220000000800 */
[----:B---3--:R-:W-:-:S05]  /*d810*/  @P0 IMAD.HI.U32 R2, R0, R2, RZ ;  /* 0x0000000200020227 */ /* 0x008fca00078e00ff */
[----:B----4-:R-:W-:Y:S02]  /*d820*/  @P0 SHF.R.U32.HI R0, RZ, R3, R2 ;  /* 0x00000003ff000219 */ /* 0x010fe40000011602 */
[C---:B------:R-:W-:Y:S01]  /*d830*/  IADD3 R2, R6.reuse, 0x80, -R9 ;  /* 0x0000008006027810 */ /* 0x040fe20007ffe809 */
[----:B------:R-:W-:-:S04]  /*d840*/  VIADD R6, R6, 0x7f ;  /* 0x0000007f06067836 */ /* 0x000fc80000000000 */
[----:B------:R-:W-:Y:S01]  /*d850*/  IMAD.IADD R0, R2, 0x1, R0 ;  /* 0x0000000102007824 */ /* 0x000fe200078e0200 */
[----:B------:R-:W-:-:S04]  /*d860*/  SHF.R.S32.HI R2, RZ, 0x1f, R6 ;  /* 0x0000001fff027819 */ /* 0x000fc80000011406 */
[----:B------:R-:W-:Y:S02]  /*d870*/  SHF.R.S32.HI R3, RZ, 0x1f, R0 ;  /* 0x0000001fff037819 */ /* 0x000fe40000011400 */
[----:B------:R-:W-:Y:S02]  /*d880*/  LEA.HI R2, R2, R6, RZ, 0x7 ;  /* 0x0000000602027211 */ /* 0x000fe400078f38ff */
[----:B------:R-:W-:Y:S02]  /*d890*/  LEA.HI R3, R3, R0, RZ, 0x7 ;  /* 0x0000000003037211 */ /* 0x000fe400078f38ff */
[----:B------:R-:W-:Y:S02]  /*d8a0*/  SHF.R.S32.HI R2, RZ, 0x7, R2 ;  /* 0x00000007ff027819 */ /* 0x000fe40000011402 */
[----:B------:R-:W-:-:S04]  /*d8b0*/  SHF.R.S32.HI R3, RZ, 0x7, R3 ;  /* 0x00000007ff037819 */ /* 0x000fc80000011403 */
[----:B------:R-:W-:-:S04]  /*d8c0*/  VIMNMX R4, R2, R3, PT ;  /* 0x0000000302047248 */ /* 0x000fc80003fe0100 */
[----:B------:R-:W-:Y:S01]  /*d8d0*/  ISETP.GT.AND P0, PT, R4, RZ, PT ;  /* 0x000000ff0400720c */ /* 0x000fe20003f04270 */
        /* <DEDUP_REMOVED lines=19> */
.L_x_9218:
        /* <DEDUP_REMOVED lines=21> */
.L_x_9221:
[----:B------:R-:W-:Y:S05]  /*db60*/  BSYNC B6 ;  /* 0x0000000000067941 */ /* 0x000fea0003800000 */
.L_x_9220:
        /* <DEDUP_REMOVED lines=21> */
.L_x_9224:
        /* <DEDUP_REMOVED lines=16> */
.L_x_9223:
[----:B------:R-:W-:Y:S05]  /*ddc0*/  BSYNC B6 ;  /* 0x0000000000067941 */ /* 0x000fea0003800000 */
.L_x_9222:
[----:B------:R-:W3:Y:S01]  /*ddd0*/  LDL.LU R2, [R1] ;  /* 0x0000000001027983 */ /* 0x000ee20000300800 */
[----:B------:R-:W-:-:S03]  /*dde0*/  ULDC.64 UR4, c[0x0][0x9f8] ;  /* 0x00027e0000047ab9 */ /* 0x000fc60000000a00 */
[----:B------:R-:W4:Y:S04]  /*ddf0*/  LDL.LU R4, [R1+0xc] ;  /* 0x00000c0001047983 */ /* 0x000f280000300800 */
[----:B--2---:R-:W2:Y:S01]  /*de00*/  LDL R7, [R1+0x10] ;  /* 0x0000100001077983 */ /* 0x004ea20000100800 */
[----:B------:R-:W-:-:S03]  /*de10*/  ISETP.NE.U32.AND P0, PT, RZ, UR4, PT ;  /* 0x00000004ff007c0c */ /* 0x000fc6000bf05070 */
[----:B------:R-:W5:Y:S01]  /*de20*/  LDL R0, [R1+0x2c] ;  /* 0x00002c0001007983 */ /* 0x000f620000100800 */
[----:B------:R-:W-:-:S13]  /*de30*/  ISETP.NE.AND.EX P0, PT, RZ, UR5, PT, P0 ;  /* 0x00000005ff007c0c */ /* 0x000fda000bf05300 */
[----:B---3--:R-:W-:-:S04]  /*de40*/  @P0 IADD3 R2, P1, R2, UR4, RZ ;  /* 0x0000000402020c10 */ /* 0x008fc8000ff3e0ff */
[----:B----4-:R-:W-:Y:S01]  /*de50*/  @P0 IADD3.X R3, R4, UR5, RZ, P1, !PT ;  /* 0x0000000504030c10 */ /* 0x010fe20008ffe4ff */
[----:B------:R-:W-:-:S04]  /*de60*/  ULDC.64 UR4, c[0x0][0xa08] ;  /* 0x0002820000047ab9 */ /* 0x000fc80000000a00 */
[----:B--2---:R2:W3:Y:S02]  /*de70*/  @P0 LDG.E R7, desc[UR40][R2.64] ;  /* 0x0000002802070981 */ /* 0x0044e4000c1e1900 */
        /* <DEDUP_REMOVED lines=14> */
.L_x_9328:
        /* <DEDUP_REMOVED lines=10> */
.L_x_9331:
[----:B------:R-:W-:Y:S05]  /*e000*/  @!P6 BRA `(.L_x_9226) ;  /* 0x000000040020e947 */ /* 0x000fea0003800000 */
[----:B------:R-:W-:-:S04]  /*e010*/  ISETP.NE.U32.AND P0, PT, R2, RZ, PT ;  /* 0x000000ff0200720c */ /* 0x000fc80003f05070 */
[----:B------:R-:W-:-:S13]  /*e020*/  ISETP.NE.AND.EX P0, PT, R3, RZ, PT, P0 ;  /* 0x000000ff0300720c */ /* 0x000fda0003f05300 */
[----:B------:R-:W-:Y:S05]  /*e030*/  @!P0 BRA `(.L_x_9228) ;  /* 0x0000000000548947 */ /* 0x000fea0003800000 */
[----:B------:R-:W4:Y:S01]  /*e040*/  LDC R6, c[0x0][0x43c] ;  /* 0x00010f00ff067b82 */ /* 0x000f220000000800 */
[----:B01----:R-:W-:Y:S01]  /*e050*/  IMAD.MOV.U32 R9, RZ, RZ, R4 ;  /* 0x000000ffff097224 */ /* 0x003fe200078e0004 */
[----:B------:R-:W-:-:S03]  /*e060*/  ULDC.64 UR4, c[0x0][0x428] ;  /* 0x00010a0000047ab9 */ /* 0x000fc60000000a00 */
        /* <DEDUP_REMOVED lines=18> */
.L_x_9228:
[----:B------:R-:W5:Y:S04]  /*e190*/  LDL R7, [R1+0x4] ;  /* 0x0000040001077983 */ /* 0x000f680000100800 */
[----:B---34-:R-:W5:Y:S04]  /*e1a0*/  LDL R0, [R1+0x8] ;  /* 0x0000080001007983 */ /* 0x018f680000100800 */
[----:B------:R-:W3:Y:S01]  /*e1b0*/  LDL R2, [R1+0x14] ;  /* 0x0000140001027983 */ /* 0x000ee20000100800 */
[----:B-----5:R-:W-:Y:S01]  /*e1c0*/  IMAD R0, R0, 0x8, R7 ;  /* 0x0000000800007824 */ /* 0x020fe200078e0207 */
[----:B---3--:R-:W-:-:S04]  /*e1d0*/  SHF.L.U32 R2, R2, 0x1f, RZ ;  /* 0x0000001f02027819 */ /* 0x008fc800000006ff */
[----:B------:R-:W3:Y:S02]  /*e1e0*/  SYNCS.PHASECHK.TRANS64.TRYWAIT P0, [R0+URZ+0x28840], R2 ;  /* 0x02884002000075a7 */ /* 0x000ee4000800017f */
[----:B---3--:R-:W-:Y:S05]  /*e1f0*/  @!P0 BRA `(.L_x_9229) ;  /* 0x00000048006c8947 */ /* 0x008fea0003800000 */
.L_x_9332:
        /* <DEDUP_REMOVED lines=11> */
.L_x_9230:
[----:B--2---:R-:W2:Y:S04]  /*e2b0*/  LDL R5, [R1+0x4] ;  /* 0x0000040001057983 */ /* 0x004ea80000100800 */
[----:B------:R-:W2:Y:S04]  /*e2c0*/  LDL R4, [R1+0x8] ;  /* 0x0000080001047983 */ /* 0x000ea80000100800 */
[----:B------:R-:W4:Y:S04]  /*e2d0*/  LDL R6, [R1+0xc] ;  /* 0x00000c0001067983 */ /* 0x000f280000100800 */
[----:B------:R-:W5:Y:S04]  /*e2e0*/  LDL R3, [R1+0x18] ;  /* 0x0000180001037983 */ /* 0x000f680000100800 */
[----:B---3--:R-:W3:Y:S01]  /*e2f0*/  LDL R2, [R1] ;  /* 0x0000000001027983 */ /* 0x008ee20000100800 */
[----:B------:R-:W-:Y:S01]  /*e300*/  R2UR UR9, R0 ;  /* 0x00000000000972ca */ /* 0x000fe200000e0000 */
[----:B------:R-:W-:Y:S01]  /*e310*/  UIADD3 UR4, UP0, UR38, 0x370, URZ ;  /* 0x0000037026047890 */ /* 0x000fe2000ff1e03f */
[----:B------:R-:W-:-:S02]  /*e320*/  R2UR UR12, R18 ;  /* 0x00000000120c72ca */ /* 0x000fc400000e0000 */
[----:B------:R-:W-:Y:S01]  /*e330*/  PLOP3.LUT P0, PT, PT, PT, PT, 0x80, 0x0 ;  /* 0x000000000000781c */ /* 0x000fe20003f0f070 */
[----:B------:R-:W-:Y:S01]  /*e340*/  UMOV UR10, URZ ;  /* 0x0000003f000a7c82 */ /* 0x000fe20008000000 */
[----:B------:R-:W-:-:S07]  /*e350*/  UMOV UR7, 0x14f00000 ;  /* 0x14f0000000077882 */ /* 0x000fce0000000000 */
[----:B------:R-:W-:Y:S01]  /*e360*/  UIADD3 UR9, UR9, 0x28830, URZ ;  /* 0x0002883009097890 */ /* 0x000fe2000fffe03f */
[----:B------:R-:W-:Y:S01]  /*e370*/  UMOV UR15, 0x40 ;  /* 0x00000040000f7882 */ /* 0x000fe20000000000 */
[----:B--2---:R-:W-:Y:S01]  /*e380*/  IMAD R0, R4, 0x8000, R5 ;  /* 0x0000800004007824 */ /* 0x004fe200078e0205 */
[----:B----4-:R-:W-:-:S04]  /*e390*/  R2UR UR11, R6 ;  /* 0x00000000060b72ca */ /* 0x010fc800000e0000 */
[----:B------:R-:W-:Y:S02]  /*e3a0*/  R2UR UR6, R0 ;  /* 0x00000000000672ca */ /* 0x000fe400000e0000 */
[----:B-----5:R-:W-:Y:S02]  /*e3b0*/  R2UR UR5, R3 ;  /* 0x00000000030572ca */ /* 0x020fe400000e0000 */
[----:B---3--:R-:W-:-:S09]  /*e3c0*/  R2UR UR13, R2 ;  /* 0x00000000020d72ca */ /* 0x008fd200000e0000 */
[----:B------:R-:W-:Y:S02]  /*e3d0*/  UIADD3 UR8, UR6, 0x18400, URZ ;  /* 0x0001840006087890 */ /* 0x000fe4000fffe03f */
[----:B------:R-:W-:Y:S02]  /*e3e0*/  ULEA UR11, UR11, UR5, 0x7 ;  /* 0x000000050b0b7291 */ /* 0x000fe4000f8e383f */
[----:B------:R-:W-:Y:S02]  /*e3f0*/  UIADD3.X UR5, URZ, UR39, URZ, UP0, !UPT ;  /* 0x000000273f057290 */ /* 0x000fe400087fe43f */
[----:B------:R-:W-:Y:S01]  /*e400*/  UIADD3 UR14, UR6, 0x1c400, URZ ;  /* 0x0001c400060e7890 */ /* 0x000fe2000fffe03f */
[----:B------:R-:W-:Y:S02]  /*e410*/  P2R R0, PR, RZ, 0x1 ;  /* 0x00000001ff007803 */ /* 0x000fe40000000000 */
[----:B------:R-:W-:-:S04]  /*e420*/  UMOV UR6, 0x0 ;  /* 0x0000000000067882 */ /* 0x000fc80000000000 */
[----:B------:R2:W-:Y:S01]  /*e430*/  UTMALDG.4D [UR8], [UR4], desc[UR6] ;  /* 0x00000608040075b4 */ /* 0x0005e20008019000 */
[----:B------:R4:W-:Y:S01]  /*e440*/  STL [R1+0x20], R0 ;  /* 0x0000200001007387 */ /* 0x0009e20000100800 */
[----:B--2---:R-:W-:Y:S01]  /*e450*/  UMOV UR8, UR14 ;  /* 0x0000000e00087c82 */ /* 0x004fe20008000000 */
[----:B------:R-:W-:Y:S02]  /*e460*/  UMOV UR10, UR15 ;  /* 0x0000000f000a7c82 */ /* 0x000fe40008000000 */
[----:B------:R4:W-:Y:S01]  /*e470*/  UTMALDG.4D [UR8], [UR4], desc[UR6] ;  /* 0x00000608040075b4 */ /* 0x0009e20008019000 */
[----:B------:R-:W-:Y:S02]  /*e480*/  NOP ;  /* 0x0000000000007918 */ /* 0x000fe40000000000 */
.L_x_9226:
[----:B------:R-:W5:Y:S04]  /*e490*/  LDL R2, [R1+0x4] ;  /* 0x0000040001027983 */ /* 0x000f680000100800 */
[----:B------:R-:W5:Y:S04]  /*e4a0*/  LDL.LU R3, [R1+0x30] ;  /* 0x0000300001037983 */ /* 0x000f680000300800 */
[----:B--2---:R-:W2:Y:S04]  /*e4b0*/  LDL.LU R5, [R1+0x28] ;  /* 0x0000280001057983 */ /* 0x004ea80000300800 */
[----:B---3--:R-:W3:Y:S01]  /*e4c0*/  LDL.LU R4, [R1+0x38] ;  /* 0x0000380001047983 */ /* 0x008ee20000300800 */
[----:B------:R-:W-:Y:S05]  /*e4d0*/  WARPSYNC.ALL ;  /* 0x0000000000007948 */ /* 0x000fea0003800000 */
[----:B----4-:R-:W-:Y:S01]  /*e4e0*/  ULDC.64 UR4, c[0x0][0x298] ;  /* 0x0000a60000047ab9 */ /* 0x010fe20000000a00 */
[----:B------:R-:W-:Y:S01]  /*e4f0*/  ULDC.64 UR6, c[0x0][0xa00] ;  /* 0x0002800000067ab9 */ /* 0x000fe20000000a00 */
[----:B------:R-:W-:Y:S01]  /*e500*/  BSSY B6, `(.L_x_9231) ;  /* 0x0000024000067945 */ /* 0x000fe20003800000 */
[----:B------:R-:W-:Y:S01]  /*e510*/  BAR.SYNC.DEFER_BLOCKING 0x8, 0x180 ;  /* 0x0206000000007b1d */ /* 0x000fe20000010000 */
[----:B------:R-:W-:-:S04]  /*e520*/  ISETP.NE.U32.AND P0, PT, RZ, UR6, PT ;  /* 0x00000006ff007c0c */ /* 0x000fc8000bf05070 */
[----:B------:R-:W-:Y:S01]  /*e530*/  ISETP.NE.AND.EX P0, PT, RZ, UR7, PT, P0 ;  /* 0x00000007ff007c0c */ /* 0x000fe2000bf05300 */
[----:B-----5:R-:W-:Y:S01]  /*e540*/  VIADD R2, R2, 0x10400 ;  /* 0x0001040002027836 */ /* 0x020fe20000000000 */
[----:B------:R-:W-:-:S04]  /*e550*/  SHF.R.S32.HI R0, RZ, 0x1f, R3 ;  /* 0x0000001fff007819 */ /* 0x000fc80000011403 */
        /* <DEDUP_REMOVED lines=30> */
.L_x_9232:
[----:B------:R-:W-:Y:S05]  /*e740*/  BSYNC B6 ;  /* 0x0000000000067941 */ /* 0x000fea0003800000 */
.L_x_9231:
        /* <DEDUP_REMOVED lines=8> */
[----:B01----:R-:W0:Y:S03]  /*e7d0*/  S2R R9, SR_TID.X ;  /* 0x0000000000097919 */ /* 0x003e260000002100 */
[----:B------:R1:W5:Y:S01]  /*e7e0*/  LDL R10, [R1+0x34] ;  /* 0x00003400010a7983 */ /* 0x0003620000100800 */
[----:B---3--:R-:W-:Y:S01]  /*e7f0*/  ISETP.NE.AND P0, PT, R7, 0x1, PT ;  /* 0x000000010700780c */ /* 0x008fe20003f05270 */
[----:B0-----:R-:W-:-:S05]  /*e800*/  IMAD.SHL.U32 R8, R9, 0x8, RZ ;  /* 0x0000000809087824 */ /* 0x001fca00078e00ff */
[----:B------:R-:W-:-:S04]  /*e810*/  LOP3.LUT R8, R8, 0x38, RZ, 0xc0, !PT ;  /* 0x0000003808087812 */ /* 0x000fc800078ec0ff */
        /* <DEDUP_REMOVED lines=10> */
[----:B------:R-:W2:Y:S03]  /*e8c0*/  @P0 LDC R6, c[0x0][0x450] ;  /* 0x00011400ff060b82 */ /* 0x000ea60000000800 */
[----:B------:R-:W-:Y:S01]  /*e8d0*/  IMAD R0, R4, UR5, R0 ;  /* 0x0000000504007c24 */ /* 0x000fe2000f8e0200 */
[----:B------:R-:W-:Y:S01]  /*e8e0*/  ULDC.64 UR4, c[0x0][0x2d0] ;  /* 0x0000b40000047ab9 */ /* 0x000fe20000000a00 */
[----:B------:R-:W3:Y:S02]  /*e8f0*/  S2R R4, SR_TID.X ;  /* 0x0000000000047919 */ /* 0x000ee40000002100 */
[----:B------:R-:W-:Y:S01]  /*e900*/  IMAD.IADD R3, R3, 0x1, R0 ;  /* 0x0000000103037824 */ /* 0x000fe200078e0200 */
[----:B0-----:R-:W-:-:S04]  /*e910*/  LOP3.LUT R5, R5, 0x7f, RZ, 0xc0, !PT ;  /* 0x0000007f05057812 */ /* 0x001fc800078ec0ff */
[----:B------:R-:W-:Y:S01]  /*e920*/  SHF.R.U32.HI R5, RZ, 0x3, R5 ;  /* 0x00000003ff057819 */ /* 0x000fe20000011605 */
[----:B---3--:R-:W-:-:S05]  /*e930*/  IMAD.SHL.U32 R4, R4, 0x10, RZ ;  /* 0x0000001004047824 */ /* 0x008fca00078e00ff */
[----:B------:R-:W-:Y:S02]  /*e940*/  LOP3.LUT R4, R5, 0x70, R4, 0xf8, !PT ;  /* 0x0000007005047812 */ /* 0x000fe400078ef804 */
[----:B------:R-:W0:Y:S03]  /*e950*/  @P0 LDC R5, c[0x0][0x44c] ;  /* 0x00011300ff050b82 */ /* 0x000e260000000800 */
[----:B------:R-:W-:-:S04]  /*e960*/  IMAD R0, R17, 0x80, R4 ;  /* 0x0000008011007824 */ /* 0x000fc800078e0204 */
[----:B------:R-:W-:Y:S02]  /*e970*/  IMAD.MOV.U32 R4, RZ, RZ, R0 ;  /* 0x000000ffff047224 */ /* 0x000fe400078e0000 */
[----:B0-----:R-:W-:-:S05]  /*e980*/  @P0 IMAD.HI.U32 R5, R0, R5, RZ ;  /* 0x0000000500050227 */ /* 0x001fca00078e00ff */
[----:B--2---:R-:W-:-:S05]  /*e990*/  @P0 SHF.R.U32.HI R4, RZ, R6, R5 ;  /* 0x00000006ff040219 */ /* 0x004fca0000011605 */
        /* <DEDUP_REMOVED lines=12> */
[----:B------:R-:W-:Y:S02]  /*ea60*/  ISETP.GE.AND P1, PT, R8, UR4, PT ;  /* 0x0000000408007c0c */ /* 0x000fe4000bf26270 */
[----:B------:R1:W5:Y:S01]  /*ea70*/  LDL R8, [R1+0x24] ;  /* 0x0000240001087983 */ /* 0x0003620000100800 */
[----:B------:R-:W-:Y:S02]  /*ea80*/  IMAD.SHL.U32 R9, R9, 0x8, RZ ;  /* 0x0000000809097824 */ /* 0x000fe400078e00ff */
[----:B------:R-:W-:-:S03]  /*ea90*/  IMAD R0, R0, UR5, R6 ;  /* 0x0000000500007c24 */ /* 0x000fc6000f8e0206 */
[----:B------:R-:W-:Y:S01]  /*eaa0*/  LOP3.LUT R9, R9, 0x38, RZ, 0xc0, !PT ;  /* 0x0000003809097812 */ /* 0x000fe200078ec0ff */
[----:B------:R-:W-:Y:S01]  /*eab0*/  IMAD.IADD R0, R5, 0x1, R0 ;  /* 0x0000000105007824 */ /* 0x000fe200078e0200 */
[C---:B------:R-:W-:Y:S02]  /*eac0*/  LEA R3, P2, R4.reuse, UR6, 0x1 ;  /* 0x0000000604037c11 */ /* 0x040fe4000f8408ff */
[----:B------:R-:W-:Y:S01]  /*ead0*/  ISETP.GE.AND P0, PT, R9, UR4, PT ;  /* 0x0000000409007c0c */ /* 0x000fe2000bf06270 */
[----:B------:R-:W-:Y:S01]  /*eae0*/  UMOV UR4, 0xffffffff ;  /* 0xffffffff00047882 */ /* 0x000fe20000000000 */
[----:B------:R-:W-:Y:S02]  /*eaf0*/  LEA.HI.X R0, R4, UR7, R0, 0x1, P2 ;  /* 0x0000000704007c11 */ /* 0x000fe400090f0c00 */
[----:B-1----:R-:W-:Y:S09]  /*eb00*/  BRA.DIV UR4, `(.L_x_9233) ;  /* 0x00000042043c7947 */ /* 0x002ff2000b800000 */
[----:B------:R-:W0:Y:S01]  /*eb10*/  S2R R4, SR_TID.X ;  /* 0x0000000000047919 */ /* 0x000e220000002100 */
[----:B-----5:R-:W-:Y:S01]  /*eb20*/  IMAD R2, R10, R7, RZ ;  /* 0x000000070a027224 */ /* 0x020fe200078e02ff */
[----:B------:R-:W1:Y:S04]  /*eb30*/  SHFL.IDX PT, R5, R3, RZ, 0x181f ;  /* 0x00181fff03057589 */ /* 0x000e6800000e0000 */
[----:B------:R-:W-:Y:S04]  /*eb40*/  SHFL.IDX PT, R6, R3, 0x1, 0x181f ;  /* 0x00381f0003067f89 */ /* 0x000fe800000e0000 */
        /* <DEDUP_REMOVED lines=9> */
[----:B0-----:R-:W-:-:S05]  /*ebe0*/  @!P4 IMAD.X R4, RZ, RZ, R4, P3 ;  /* 0x000000ffff04c224 */ /* 0x001fca00018e0604 */
[----:B------:R-:W-:-:S04]  /*ebf0*/  @!P4 LOP3.LUT R5, R5, R4, RZ, 0x3c, !PT ;  /* 0x000000040505c212 */ /* 0x000fc800078e3cff */
[----:B------:R-:W-:-:S04]  /*ec00*/  @!P4 LOP3.LUT R4, R5, R4, RZ, 0x3c, !PT ;  /* 0x000000040504c212 */ /* 0x000fc800078e3cff */
[----:B------:R-:W-:-:S05]  /*ec10*/  @!P4 LOP3.LUT R5, R5, R4, RZ, 0x3c, !PT ;  /* 0x000000040505c212 */ /* 0x000fca00078e3cff */
[----:B------:R-:W-:Y:S04]  /*ec20*/  @!P4 LDGSTS.E.BYPASS.LTC128B.128 [R8+0x10400], desc[UR40][R4.64], !P0 ;  /* 0x104000000408cfae */ /* 0x000fe8000c101d68 */
[----:B------:R0:W-:Y:S02]  /*ec30*/  @!P4 LDGSTS.E.BYPASS.LTC128B.128 [R8+0x14400], desc[UR40][R4.64+0x80], !P1 ;  /* 0x144000800408cfae */ /* 0x0001e4000c901d68 */
[----:B0-----:R-:W-:-:S05]  /*ec40*/  @!P2 LEA R5, P3, R9, R6, 0x1 ;  /* 0x000000060905a211 */ /* 0x001fca00078608ff */
[----:B------:R-:W-:-:S05]  /*ec50*/  @!P2 IMAD.X R4, RZ, RZ, R7, P3 ;  /* 0x000000ffff04a224 */ /* 0x000fca00018e0607 */
[----:B------:R-:W-:-:S04]  /*ec60*/  @!P2 LOP3.LUT R5, R5, R4, RZ, 0x3c, !PT ;  /* 0x000000040505a212 */ /* 0x000fc800078e3cff */
[----:B------:R-:W-:-:S04]  /*ec70*/  @!P2 LOP3.LUT R4, R5, R4, RZ, 0x3c, !PT ;  /* 0x000000040504a212 */ /* 0x000fc800078e3cff */
[----:B------:R-:W-:-:S05]  /*ec80*/  @!P2 LOP3.LUT R5, R5, R4, RZ, 0x3c, !PT ;  /* 0x000000040505a212 */ /* 0x000fca00078e3cff */
[----:B------:R-:W-:Y:S04]  /*ec90*/  @!P2 LDGSTS.E.BYPASS.LTC128B.128 [R8+0x10c00], desc[UR40][R4.64], !P0 ;  /* 0x10c000000408afae */ /* 0x000fe8000c101d68 */
[----:B------:R0:W-:Y:S02]  /*eca0*/  @!P2 LDGSTS.E.BYPASS.LTC128B.128 [R8+0x14c00], desc[UR40][R4.64+0x80], !P1 ;  /* 0x14c000800408afae */ /* 0x0001e4000c901d68 */
[----:B0-----:R-:W-:Y:S02]  /*ecb0*/  VIADD R4, R17, 0x20 ;  /* 0x0000002011047836 */ /* 0x001fe40000000000 */
[----:B------:R-:W0:Y:S03]  /*ecc0*/  SHFL.IDX PT, R5, R3, 0x2, 0x181f ;  /* 0x00581f0003057f89 */ /* 0x000e2600000e0000 */
[----:B------:R-:W-:-:S02]  /*ecd0*/  ISETP.GE.AND P2, PT, R4, R2, PT ;  /* 0x000000020400720c */ /* 0x000fc40003f46270 */
[----:B------:R-:W1:Y:S11]  /*ece0*/  SHFL.IDX PT, R4, R0, 0x2, 0x181f ;  /* 0x00581f0000047f89 */ /* 0x000e7600000e0000 */
[----:B0-----:R-:W-:-:S05]  /*ecf0*/  @!P2 LEA R5, P3, R9, R5, 0x1 ;  /* 0x000000050905a211 */ /* 0x001fca00078608ff */
[----:B-1----:R-:W-:-:S05]  /*ed00*/  @!P2 IMAD.X R4, RZ, RZ, R4, P3 ;  /* 0x000000ffff04a224 */ /* 0x002fca00018e0604 */
        /* <DEDUP_REMOVED lines=50> */
[----:B--2---:R1:W-:Y:S02]  /*f030*/  @!P2 LDGSTS.E.BYPASS.LTC128B.128 [R8+0x17400], desc[UR40][R4.64+0x80], !P1 ;  /* 0x174000800408afae */ /* 0x0043e4000c901d68 */
.L_x_9349:
        /* <DEDUP_REMOVED lines=11> */
.L_x_9235:
[----:B------:R-:W-:Y:S05]  /*f0f0*/  BSYNC B0 ;  /* 0x0000000000007941 */ /* 0x000fea0003800000 */
.L_x_9234:
[----:B012---:R-:W2:Y:S01]  /*f100*/  LDL R8, [R1+0x4] ;  /* 0x0000040001087983 */ /* 0x007ea20000100800 */
[----:B------:R-:W-:Y:S01]  /*f110*/  PLOP3.LUT P0, PT, PT, PT, PT, 0x80, 0x0 ;  /* 0x000000000000781c */ /* 0x000fe20003f0f070 */
[----:B------:R-:W-:Y:S01]  /*f120*/  NOP ;  /* 0x0000000000007918 */ /* 0x000fe20000000000 */
[----:B--2---:R-:W-:-:S11]  /*f130*/  VIADD R6, R8, 0x28800 ;  /* 0x0002880008067836 */ /* 0x004fd60000000000 */
.L_x_9236:
        /* <DEDUP_REMOVED lines=19> */
.L_x_9350:
[----:B------:R-:W-:Y:S05]  /*f270*/  BSYNC B0 ;  /* 0x0000000000007941 */ /* 0x000fea0003800000 */
.L_x_9237:
        /* <DEDUP_REMOVED lines=47> */
.L_x_9245:
[----:B------:R-:W2:Y:S01]  /*f570*/  LDL R0, [R1+0x4] ;  /* 0x0000040001007983 */ /* 0x000ea20000100800 */
[----:B------:R-:W-:Y:S01]  /*f580*/  BSSY B3, `(.L_x_9246) ;  /* 0x0000005000037945 */ /* 0x000fe20003800000 */
[----:B--2---:R-:W-:Y:S01]  /*f590*/  IMAD R2, R8, 0x8, R0 ;  /* 0x0000000808027824 */ /* 0x004fe200078e0200 */
[----:B------:R-:W-:-:S04]  /*f5a0*/  SHF.L.U32 R0, R12, 0x1f, RZ ;  /* 0x0000001f0c007819 */ /* 0x000fc800000006ff */
[----:B------:R-:W1:Y:S02]  /*f5b0*/  SYNCS.PHASECHK.TRANS64.TRYWAIT P0, [R2+URZ+0x28840], R0 ;  /* 0x02884000020075a7 */ /* 0x000e64000800017f */
[----:B-1----:R-:W-:Y:S05]  /*f5c0*/  @!P0 BRA `(.L_x_9247) ;  /* 0x0000004000708947 */ /* 0x002fea0003800000 */
.L_x_9351:
[----:B------:R-:W-:Y:S05]  /*f5d0*/  BSYNC B3 ;  /* 0x0000000000037941 */ /* 0x000fea0003800000 */
.L_x_9246:
        /* <DEDUP_REMOVED lines=12> */
.L_x_9249:
[----:B------:R-:W-:Y:S05]  /*f6a0*/  BSYNC B3 ;  /* 0x0000000000037941 */ /* 0x000fea0003800000 */
.L_x_9248:
        /* <DEDUP_REMOVED lines=13> */
.L_x_9250:
        /* <DEDUP_REMOVED lines=16> */
.L_x_9251:
        /* <DEDUP_REMOVED lines=17> */
.L_x_9352:
[----:B------:R-:W-:Y:S05]  /*f990*/  BSYNC B3 ;  /* 0x0000000000037941 */ /* 0x000fea0003800000 */
.L_x_9252:
        /* <DEDUP_REMOVED lines=14> */
.L_x_9255:
[----:B------:R-:W-:Y:S05]  /*fa80*/  BSYNC B3 ;  /* 0x0000000000037941 */ /* 0x000fea0003800000 */
.L_x_9254:
        /* <DEDUP_REMOVED lines=8> */
[----:B------:R-:W-:Y:S01]  /*fb10*/  PLOP3.LUT P0, PT, PT, PT, PT, 0x80, 0x0 ;  /* 0x000000000000781c */ /* 0x000fe20003f0f070 */
[----:B------:R-:W-:-:S02]  /*fb20*/  VIADD R5, R5, 0x28850 ;  /* 0x0002885005057836 */ /* 0x000fc40000000000 */
[----:B------:R-:W-:Y:S01]  /*fb30*/  UIADD3.X UR5, URZ, UR39, URZ, UP0, !UPT ;  /* 0x000000273f057290 */ /* 0x000fe200087fe43f */
[----:B--2---:R-:W-:Y:S02]  /*fb40*/  IMAD R2, R2, 0x80, R9 ;  /* 0x0000008002027824 */ /* 0x004fe400078e0209 */
[----:B------:R-:W-:-:S09]  /*fb50*/  VIADD R9, R0, 0x400 ;  /* 0x0000040000097836 */ /* 0x000fd20000000000 */
.L_x_9256:
        /* <DEDUP_REMOVED lines=16> */
.L_x_9257:
        /* <DEDUP_REMOVED lines=13> */
.L_x_9244:
[----:B------:R-:W-:Y:S05]  /*fd30*/  BSYNC B1 ;  /* 0x0000000000017941 */ /* 0x000fea0003800000 */
.L_x_9243:
[----:B------:R-:W2:Y:S04]  /*fd40*/  LDL.LU R0, [R1+0x2c] ;  /* 0x00002c0001007983 */ /* 0x000ea80000300800 */
[----:B------:R3:W-:Y:S04]  /*fd50*/  STL [R1+0x8], R8 ;  /* 0x0000080801007387 */ /* 0x0007e80000100800 */
[----:B------:R3:W-:Y:S02]  /*fd60*/  STL [R1+0x14], R12 ;  /* 0x0000140c01007387 */ /* 0x0007e40000100800 */
[----:B--23--:R-:W-:-:S07]  /*fd70*/  VIADD R0, R0, 0xfffffffd ;  /* 0xfffffffd00007836 */ /* 0x00cfce0000000000 */
.L_x_9242:
[----:B------:R-:W-:Y:S05]  /*fd80*/  BSYNC B2 ;  /* 0x0000000000027941 */ /* 0x000fea0003800000 */
.L_x_9241:
[----:B------:R-:W-:-:S13]  /*fd90*/  ISETP.NE.AND P0, PT, R4, RZ, PT ;  /* 0x000000ff0400720c */ /* 0x000fda0003f05270 */
[----:B------:R-:W-:Y:S05]  /*fda0*/  @!P0 BRA `(.L_x_9240) ;  /* 0x0000001400008947 */ /* 0x000fea0003800000 */
[----:B------:R2:W5:Y:S02]  /*fdb0*/  LDL R8, [R1] ;  /* 0x0000000001087983 */ /* 0x0005640000100800 */
.L_x_9288:
[----:B---3--:R-:W3:Y:S04]  /*fdc0*/  LDL R4, [R1+0x20] ;  /* 0x0000200001047983 */ /* 0x008ee80000100800 */
[----:B0-----:R-:W4:Y:S04]  /*fdd0*/  LDL R3, [R1+0x8] ;  /* 0x0000080001037983 */ /* 0x001f280000100800 */
[----:B--2---:R-:W2:Y:S01]  /*fde0*/  LDL R2, [R1+0x14] ;  /* 0x0000140001027983 */ /* 0x004ea20000100800 */
[----:B------:R-:W-:Y:S05]  /*fdf0*/  YIELD ;  /* 0x0000000000007946 */ /* 0x000fea0003800000 */
[----:B------:R-:W-:Y:S01]  /*fe00*/  BSSY B1, `(.L_x_9258) ;  /* 0x000009a000017945 */ /* 0x000fe20003800000 */
[----:B---3--:R-:W-:Y:S01]  /*fe10*/  ISETP.NE.AND P1, PT, R4, RZ, PT ;  /* 0x000000ff0400720c */ /* 0x008fe20003f25270 */
        /* <DEDUP_REMOVED lines=12> */
[----:B-----5:R-:W0:Y:S01]  /*fee0*/  LDC R8, c[0x0][0x43c] ;  /* 0x00010f00ff087b82 */ /* 0x020e220000000800 */
        /* <DEDUP_REMOVED lines=17> */
.L_x_9260:
[----:B------:R-:W2:Y:S01]  /*10000*/  LDL R2, [R1+0x4] ;  /* 0x0000040001027983 */ /* 0x000ea20000100800 */
[----:B------:R-:W-:Y:S01]  /*10010*/  BSSY B2, `(.L_x_9261) ;  /* 0x0000005000027945 */ /* 0x000fe20003800000 */
[----:B--2---:R-:W-:Y:S01]  /*10020*/  IMAD R3, R4, 0x8, R2 ;  /* 0x0000000804037824 */ /* 0x004fe200078e0202 */
[----:B------:R-:W-:-:S04]  /*10030*/  SHF.L.U32 R2, R5, 0x1f, RZ ;  /* 0x0000001f05027819 */ /* 0x000fc800000006ff */
[----:B------:R-:W2:Y:S02]  /*10040*/  SYNCS.PHASECHK.TRANS64.TRYWAIT P0, [R3+URZ+0x28840], R2 ;  /* 0x02884002030075a7 */ /* 0x000ea4000800017f */
[----:B--2---:R-:W-:Y:S05]  /*10050*/  @!P0 BRA `(.L_x_9262) ;  /* 0x0000003400f48947 */ /* 0x004fea0003800000 */
.L_x_9353:
[----:B------:R-:W-:Y:S05]  /*10060*/  BSYNC B2 ;  /* 0x0000000000027941 */ /* 0x000fea0003800000 */
.L_x_9261:
        /* <DEDUP_REMOVED lines=12> */
.L_x_9264:
[----:B------:R-:W-:Y:S05]  /*10130*/  BSYNC B2 ;  /* 0x0000000000027941 */ /* 0x000fea0003800000 */
.L_x_9263:
[----:B--2---:R-:W2:Y:S04]  /*10140*/  LDL R2, [R1+0x4] ;  /* 0x0000040001027983 */ /* 0x004ea80000100800 */
        /* <DEDUP_REMOVED lines=12> */
.L_x_9265:
        /* <DEDUP_REMOVED lines=16> */
.L_x_9266:
        /* <DEDUP_REMOVED lines=17> */
.L_x_9354:
[----:B------:R-:W-:Y:S05]  /*10420*/  BSYNC B2 ;  /* 0x0000000000027941 */ /* 0x000fea0003800000 */
.L_x_9267:
        /* <DEDUP_REMOVED lines=11> */
.L_x_9270:
[----:B------:R-:W-:Y:S05]  /*104e0*/  BSYNC B2 ;  /* 0x0000000000027941 */ /* 0x000fea0003800000 */
.L_x_9269:
[----:B------:R-:W2:Y:S04]  /*104f0*/  LDL R15, [R1+0x4] ;  /* 0x00000400010f7983 */ /* 0x000ea80000100800 */
        /* <DEDUP_REMOVED lines=13> */
.L_x_9271:
        /* <DEDUP_REMOVED lines=16> */
.L_x_9272:
        /* <DEDUP_REMOVED lines=13> */
.L_x_9259:
[----:B------:R-:W-:Y:S05]  /*107a0*/  BSYNC B1 ;  /* 0x0000000000017941 */ /* 0x000fea0003800000 */
.L_x_9258:
        /* <DEDUP_REMOVED lines=17> */
[----:B------:R-:W0:Y:S01]  /*108c0*/  LDC R9, c[0x0][0x43c] ;  /* 0x00010f00ff097b82 */ /* 0x000e220000000800 */
[----:B------:R-:W-:Y:S02]  /*108d0*/  ULDC.64 UR6, c[0x0][0x428] ;  /* 0x00010a0000067ab9 */ /* 0x000fe40000000a00 */
[----:B------:R-:W4:Y:S01]  /*108e0*/  LDL R12, [R1+0x10] ;  /* 0x00001000010c7983 */ /* 0x000f220000100800 */
        /* <DEDUP_REMOVED lines=15> */
.L_x_9275:
[----:B------:R-:W3:Y:S01]  /*109e0*/  LDL R2, [R1+0x4] ;  /* 0x0000040001027983 */ /* 0x000ee20000100800 */
[----:B------:R-:W-:Y:S01]  /*109f0*/  SHF.L.U32 R3, R10, 0x1f, RZ ;  /* 0x0000001f0a037819 */ /* 0x000fe200000006ff */
[----:B------:R-:W-:Y:S01]  /*10a00*/  BSSY B2, `(.L_x_9276) ;  /* 0x0000004000027945 */ /* 0x000fe20003800000 */
[----:B---3--:R-:W-:-:S04]  /*10a10*/  IMAD R2, R11, 0x8, R2 ;  /* 0x000000080b027824 */ /* 0x008fc800078e0202 */
[----:B------:R-:W3:Y:S02]  /*10a20*/  SYNCS.PHASECHK.TRANS64.TRYWAIT P0, [R2+URZ+0x28840], R3 ;  /* 0x02884003020075a7 */ /* 0x000ee4000800017f */
[----:B---3--:R-:W-:Y:S05]  /*10a30*/  @!P0 BRA `(.L_x_9277) ;  /* 0x0000002c00a48947 */ /* 0x008fea0003800000 */
.L_x_9355:
[----:B------:R-:W-:Y:S05]  /*10a40*/  BSYNC B2 ;  /* 0x0000000000027941 */ /* 0x000fea0003800000 */
.L_x_9276:
[----:B0-----:R-:W0:Y:S01]  /*10a50*/  S2R R9, SR_TID.X ;  /* 0x0000000000097919 */ /* 0x001e220000002100 */
        /* <DEDUP_REMOVED lines=9> */
[----:B----4-:R-:W-:Y:S05]  /*10af0*/  @!P0 BRA `(.L_x_9279) ;  /* 0x0000000000048947 */ /* 0x010fea0003800000 */
[----:B------:R-:W-:Y:S01]  /*10b00*/  BPT.TRAP 0x1 ;  /* 0x000000040000795c */ /* 0x000fe20000300000 */
.L_x_9279:
[----:B------:R-:W-:Y:S05]  /*10b10*/  BSYNC B2 ;  /* 0x0000000000027941 */ /* 0x000fea0003800000 */
.L_x_9278:
[----:B---3--:R-:W3:Y:S04]  /*10b20*/  LDL R2, [R1+0x8] ;  /* 0x0000080001027983 */ /* 0x008ee80000100800 */
[----:B--2---:R-:W2:Y:S04]  /*10b30*/  LDL R10, [R1+0x4] ;  /* 0x00000400010a7983 */ /* 0x004ea80000100800 */
        /* <DEDUP_REMOVED lines=13> */
.L_x_9280:
        /* <DEDUP_REMOVED lines=16> */
.L_x_9281:
        /* <DEDUP_REMOVED lines=15> */
.L_x_9356:
[----:B------:R-:W-:Y:S05]  /*10e00*/  BSYNC B2 ;  /* 0x0000000000027941 */ /* 0x000fea0003800000 */
.L_x_9282:
        /* <DEDUP_REMOVED lines=11> */
.L_x_9285:
[----:B------:R-:W-:Y:S05]  /*10ec0*/  BSYNC B2 ;  /* 0x0000000000027941 */ /* 0x000fea0003800000 */
.L_x_9284:
[----:B------:R-:W2:Y:S04]  /*10ed0*/  LDL R9, [R1+0x4] ;  /* 0x0000040001097983 */ /* 0x000ea80000100800 */
        /* <DEDUP_REMOVED lines=12> */
.L_x_9286:
        /* <DEDUP_REMOVED lines=16> */
.L_x_9287:
        /* <DEDUP_REMOVED lines=13> */
.L_x_9274:
[----:B------:R-:W-:Y:S05]  /*11170*/  BSYNC B1 ;  /* 0x0000000000017941 */ /* 0x000fea0003800000 */
.L_x_9273:
[C---:B------:R-:W-:Y:S01]  /*11180*/  ISETP.GT.AND P0, PT, R0.reuse, 0x1, PT ;  /* 0x000000010000780c */ /* 0x040fe20003f04270 */
[----:B------:R-:W-:-:S12]  /*11190*/  VIADD R0, R0, 0xfffffffe ;  /* 0xfffffffe00007836 */ /* 0x000fd80000000000 */
[----:B------:R-:W-:Y:S05]  /*111a0*/  @P0 BRA `(.L_x_9288) ;  /* 0xffffffec00040947 */ /* 0x000fea000383ffff */
.L_x_9240:
[----:B------:R-:W-:Y:S05]  /*111b0*/  BSYNC B0 ;  /* 0x0000000000007941 */ /* 0x000fea0003800000 */
.L_x_9239:
[----:B------:R-:W0:Y:S01]  /*111c0*/  S2R R2, SR_TID.X ;  /* 0x0000000000027919 */ /* 0x000e220000002100 */
[----:B------:R-:W-:Y:S01]  /*111d0*/  BSSY B0, `(.L_x_9289) ;  /* 0x0000010000007945 */ /* 0x000fe20003800000 */
[----:B0-----:R-:W-:-:S04]  /*111e0*/  LOP3.LUT R3, R2, 0x7f, RZ, 0xc0, !PT ;  /* 0x0000007f02037812 */ /* 0x001fc800078ec0ff */
[----:B------:R-:W-:-:S13]  /*111f0*/  ISETP.NE.AND P0, PT, R3, RZ, PT ;  /* 0x000000ff0300720c */ /* 0x000fda0003f05270 */
[----:B------:R-:W-:Y:S05]  /*11200*/  @P0 BRA `(.L_x_9290) ;  /* 0x0000000000300947 */ /* 0x000fea0003800000 */
[----:B------:R-:W0:Y:S01]  /*11210*/  S2R R2, SR_LANEID ;  /* 0x0000000000027919 */ /* 0x000e220000000000 */
[----:B------:R-:W-:Y:S01]  /*11220*/  VOTEU.ANY UR4, UPT, PT ;  /* 0x0000000000047886 */ /* 0x000fe200038e0100 */
[----:B------:R-:W4:Y:S01]  /*11230*/  LDC.64 R4, c[0x0][0xc60] ;  /* 0x00031800ff047b82 */ /* 0x000f220000000a00 */
[----:B------:R-:W0:Y:S02]  /*11240*/  FLO.U32 R0, UR4 ;  /* 0x0000000400007d00 */ /* 0x000e2400080e0000 */
[----:B0-----:R-:W-:-:S06]  /*11250*/  ISETP.EQ.U32.AND P0, PT, R0, R2, PT ;  /* 0x000000020000720c */ /* 0x001fcc0003f02070 */
[----:B------:R-:W4:Y:S07]  /*11260*/  POPC R2, UR4 ;  /* 0x0000000400027d09 */ /* 0x000f2e0008000000 */
[----:B----4-:R-:W4:Y:S04]  /*11270*/  @P0 ATOMG.E.ADD.STRONG.GPU PT, R2, desc[UR40][R4.64], R2 ;  /* 0x00000002040209a8 */ /* 0x010f2800081ee1e8 */
[----:B----4-:R0:W4:Y:S02]  /*11280*/  SHFL.IDX PT, R2, R2, R0, 0x1f ;  /* 0x00001f0002027589 */ /* 0x01012400000e0000 */
[----:B0-----:R-:W0:Y:S02]  /*11290*/  S2R R0, SR_LTMASK ;  /* 0x0000000000007919 */ /* 0x001e240000003900 */
[----:B0-----:R-:W-:-:S06]  /*112a0*/  LOP3.LUT R0, R0, UR4, RZ, 0xc0, !PT ;  /* 0x0000000400007c12 */ /* 0x001fcc000f8ec0ff */
[----:B------:R-:W4:Y:S02]  /*112b0*/  POPC R0, R0 ;  /* 0x0000000000007309 */ /* 0x000f240000000000 */
[----:B----4-:R-:W-:-:S07]  /*112c0*/  IADD3 R16, R2, UR36, R0 ;  /* 0x0000002402107c10 */ /* 0x010fce000fffe000 */
.L_x_9290:
[----:B------:R-:W-:Y:S05]  /*112d0*/  BSYNC B0 ;  /* 0x0000000000007941 */ /* 0x000fea0003800000 */
.L_x_9289:
        /* <DEDUP_REMOVED lines=11> */
[----:B------:R-:W0:Y:S02]  /*11390*/  SYNCS.PHASECHK.TRANS64.TRYWAIT P0, [R0+URZ+0x28860], R2 ;  /* 0x02886002000075a7 */ /* 0x000e24000800017f */
[----:B0-----:R-:W-:Y:S05]  /*113a0*/  @!P0 BRA `(.L_x_9294) ;  /* 0x0000002400708947 */ /* 0x001fea0003800000 */
.L_x_9357:
[----:B------:R-:W-:Y:S05]  /*113b0*/  BSYNC B1 ;  /* 0x0000000000017941 */ /* 0x000fea0003800000 */
.L_x_9293:
        /* <DEDUP_REMOVED lines=9> */
.L_x_9296:
[----:B------:R-:W-:Y:S05]  /*11450*/  BSYNC B1 ;  /* 0x0000000000017941 */ /* 0x000fea0003800000 */
.L_x_9295:
[----:B------:R-:W2:Y:S04]  /*11460*/  LDL.LU R5, [R1+0x18] ;  /* 0x0000180001057983 */ /* 0x000ea80000300800 */
[----:B------:R-:W2:Y:S04]  /*11470*/  LDL.LU R3, [R1+0xc] ;  /* 0x00000c0001037983 */ /* 0x000ea80000300800 */
[----:B------:R-:W4:Y:S04]  /*11480*/  LDL R4, [R1+0x4] ;  /* 0x0000040001047983 */ /* 0x000f280000100800 */
[----:B0-----:R-:W4:Y:S01]  /*11490*/  LDL R2, [R1+0x8] ;  /* 0x0000080001027983 */ /* 0x001f220000100800 */
        /* <DEDUP_REMOVED lines=10> */
.L_x_9297:
        /* <DEDUP_REMOVED lines=16> */
.L_x_9298:
        /* <DEDUP_REMOVED lines=11> */
.L_x_9292:
[----:B------:R-:W-:Y:S05]  /*116f0*/  BSYNC B0 ;  /* 0x0000000000007941 */ /* 0x000fea0003800000 */
.L_x_9291:
[----:B------:R-:W4:Y:S04]  /*11700*/  LDL.LU R5, [R1+0x8] ;  /* 0x0000080001057983 */ /* 0x000f280000300800 */
        /* <DEDUP_REMOVED lines=8> */
.L_x_9219:
[----:B------:R-:W-:Y:S05]  /*11790*/  BSYNC B7 ;  /* 0x0000000000077941 */ /* 0x000fea0003800000 */
.L_x_9217:
[----:B----4-:R-:W4:Y:S02]  /*117a0*/  LDL R0, [R1+0x50] ;  /* 0x0000500001007983 */ /* 0x010f240000100800 */
[----:B----4-:R-:W-:-:S13]  /*117b0*/  ISETP.NE.AND P0, PT, R0, RZ, PT ;  /* 0x000000ff0000720c */ /* 0x010fda0003f05270 */
[----:B------:R-:W-:Y:S05]  /*117c0*/  @!P0 BRA `(.L_x_9299) ;  /* 0x0000000000288947 */ /* 0x000fea0003800000 */
[----:B------:R-:W-:Y:S05]  /*117d0*/  WARPSYNC.ALL ;  /* 0x0000000000007948 */ /* 0x000fea0003800000 */
[----:B------:R-:W4:Y:S08]  /*117e0*/  S2UR UR5, SR_CgaCtaId ;  /* 0x00000000000579c3 */ /* 0x000f300000008800 */
[----:B------:R-:W-:Y:S06]  /*117f0*/  BAR.SYNC.DEFER_BLOCKING 0x5, 0x180 ;  /* 0x0146000000007b1d */ /* 0x000fec0000010000 */
[----:B------:R-:W-:-:S02]  /*11800*/  UMOV UR4, 0x400 ;  /* 0x0000040000047882 */ /* 0x000fc40000000000 */
[----:B----4-:R-:W-:-:S06]  /*11810*/  ULEA UR4, UR5, UR4, 0x18 ;  /* 0x0000000405047291 */ /* 0x010fcc000f8ec03f */
[----:B------:R-:W-:-:S05]  /*11820*/  IMAD.U32 R0, RZ, RZ, UR4 ;  /* 0x00000004ff007e24 */ /* 0x000fca000f8e00ff */
[----:B------:R4:W0:Y:S04]  /*11830*/  LDS.128 R16, [R0+0x288d0] ;  /* 0x0288d00000107984 */ /* 0x0008280000000c00 */
[----:B------:R4:W-:Y:S01]  /*11840*/  STL [R1+0x4], R0 ;  /* 0x0000040001007387 */ /* 0x0009e20000100800 */
[----:B------:R-:W-:Y:S06]  /*11850*/  BAR.ARV 0x4, 0x180 ;  /* 0x0106000000007b1d */ /* 0x000fec0000002000 */
[----:B------:R-:W-:Y:S05]  /*11860*/  BRA `(.L_x_9300) ;  /* 0x0000000800d47947 */ /* 0x000fea0003800000 */
.L_x_9299:
[----:B------:R-:W4:Y:S01]  /*11870*/  S2R R0, SR_TID.X ;  /* 0x0000000000007919 */ /* 0x000f220000002100 */
[----:B------:R-:W-:Y:S01]  /*11880*/  UMOV UR4, 0xffffffff ;  /* 0xffffffff00047882 */ /* 0x000fe20000000000 */
[----:B----4-:R-:W-:-:S04]  /*11890*/  LOP3.LUT R4, R0, 0x1f, RZ, 0xc0, !PT ;  /* 0x0000001f00047812 */ /* 0x010fc800078ec0ff */
[----:B------:R-:W-:Y:S01]  /*118a0*/  ISETP.NE.AND P0, PT, R4, 0x1f, PT ;  /* 0x0000001f0400780c */ /* 0x000fe20003f05270 */
[----:B------:R-:W-:-:S12]  /*118b0*/  BRA.DIV UR4, `(.L_x_9301) ;  /* 0x0000002204407947 */ /* 0x000fd8000b800000 */
[----:B------:R-:W-:Y:S01]  /*118c0*/  IMAD.IADD R5, R19, 0x1, R4 ;  /* 0x0000000113057824 */ /* 0x000fe200078e0204 */
[----:B------:R-:W-:-:S04]  /*118d0*/  ULDC UR4, c[0x0][0xc3c] ;  /* 0x00030f0000047ab9 */ /* 0x000fc80000000800 */
[----:B------:R-:W-:-:S13]  /*118e0*/  ISETP.GE.OR P1, PT, R5, UR4, !P0 ;  /* 0x0000000405007c0c */ /* 0x000fda000c726670 */
[----:B------:R-:W4:Y:S02]  /*118f0*/  @!P1 LDC.64 R2, c[0x0][0xc80] ;  /* 0x00032000ff029b82 */ /* 0x000f240000000a00 */
[----:B----4-:R-:W-:-:S06]  /*11900*/  @!P1 IMAD.WIDE R2, R5, 0x4, R2 ;  /* 0x0000000405029825 */ /* 0x010fcc00078e0202 */
[----:B------:R4:W2:Y:S01]  /*11910*/  @!P1 LDG.E R3, desc[UR40][R2.64] ;  /* 0x0000002802039981 */ /* 0x0008a2000c1e1900 */
[C---:B------:R-:W-:Y:S02]  /*11920*/  ISETP.GE.U32.AND P2, PT, R4.reuse, 0x2, PT ;  /* 0x000000020400780c */ /* 0x040fe40003f46070 */
[C---:B------:R-:W-:Y:S01]  /*11930*/  ISETP.GE.U32.AND P3, PT, R4.reuse, 0x4, PT ;  /* 0x000000040400780c */ /* 0x040fe20003f66070 */
[----:B------:R-:W-:Y:S01]  /*11940*/  SHFL.IDX PT, R0, R16, RZ, 0x1f ;  /* 0x00001fff10007589 */ /* 0x000fe200000e0000 */
[C---:B------:R-:W-:Y:S02]  /*11950*/  ISETP.GE.U32.AND P4, PT, R4.reuse, 0x8, PT ;  /* 0x000000080400780c */ /* 0x040fe40003f86070 */
[C---:B------:R-:W-:Y:S01]  /*11960*/  ISETP.GE.U32.AND P5, PT, R4.reuse, 0x10, PT ;  /* 0x000000100400780c */ /* 0x040fe20003fa6070 */
[----:B----4-:R-:W-:Y:S02]  /*11970*/  IMAD.MOV.U32 R2, RZ, RZ, RZ ;  /* 0x000000ffff027224 */ /* 0x010fe400078e00ff */
[----:B--2---:R-:W-:Y:S01]  /*11980*/  @!P1 IMAD.MOV.U32 R2, RZ, RZ, R3 ;  /* 0x000000ffff029224 */ /* 0x004fe200078e0003 */
        /* <DEDUP_REMOVED lines=18> */
.L_x_9367:
[----:B------:R-:W-:Y:S02]  /*11ab0*/  ULDC UR4, c[0x0][0xc38] ;  /* 0x00030e0000047ab9 */ /* 0x000fe40000000800 */
[----:B------:R-:W-:-:S04]  /*11ac0*/  IMAD.U32 R4, RZ, RZ, UR4 ;  /* 0x00000004ff047e24 */ /* 0x000fc8000f8e00ff */
[----:B----4-:R-:W-:-:S04]  /*11ad0*/  IMAD R16, R14, R4, RZ ;  /* 0x000000040e107224 */ /* 0x010fc800078e02ff */
[----:B------:R-:W-:-:S05]  /*11ae0*/  IMAD.IADD R5, R5, 0x1, R16 ;  /* 0x0000000105057824 */ /* 0x000fca00078e0210 */
[----:B------:R-:W-:-:S13]  /*11af0*/  ISETP.GT.AND P6, PT, R5, R0, PT ;  /* 0x000000000500720c */ /* 0x000fda0003fc4270 */
[----:B------:R-:W-:Y:S05]  /*11b00*/  @P6 BRA `(.L_x_9302) ;  /* 0x00000000009c6947 */ /* 0x000fea0003800000 */
.L_x_9307:
[----:B------:R-:W4:Y:S01]  /*11b10*/  LDC R2, c[0x0][0xc3c] ;  /* 0x00030f00ff027b82 */ /* 0x000f220000000800 */
[----:B------:R-:W-:-:S05]  /*11b20*/  VIADD R19, R19, 0x1f ;  /* 0x0000001f13137836 */ /* 0x000fca0000000000 */
[----:B----4-:R-:W-:-:S13]  /*11b30*/  ISETP.GE.AND P6, PT, R19, R2, PT ;  /* 0x000000021300720c */ /* 0x010fda0003fc6270 */
[----:B------:R-:W-:Y:S05]  /*11b40*/  @P6 BRA `(.L_x_9303) ;  /* 0x0000000400d06947 */ /* 0x000fea0003800000 */
[----:B--2---:R-:W2:Y:S01]  /*11b50*/  S2R R3, SR_TID.X ;  /* 0x0000000000037919 */ /* 0x004ea20000002100 */
[----:B------:R-:W-:Y:S01]  /*11b60*/  BSSY B0, `(.L_x_9304) ;  /* 0x0000009000007945 */ /* 0x000fe20003800000 */
[----:B--2---:R-:W-:-:S05]  /*11b70*/  LOP3.LUT R3, R3, 0x1f, RZ, 0xc0, !PT ;  /* 0x0000001f03037812 */ /* 0x004fca00078ec0ff */
[----:B---3--:R-:W-:-:S05]  /*11b80*/  IMAD.IADD R7, R19, 0x1, R3 ;  /* 0x0000000113077824 */ /* 0x008fca00078e0203 */
[----:B------:R-:W-:Y:S01]  /*11b90*/  ISETP.GE.OR P6, PT, R7, R2, !P0 ;  /* 0x000000020700720c */ /* 0x000fe200047c6670 */
[----:B------:R-:W-:-:S12]  /*11ba0*/  IMAD.MOV.U32 R2, RZ, RZ, RZ ;  /* 0x000000ffff027224 */ /* 0x000fd800078e00ff */
[----:B------:R-:W-:Y:S05]  /*11bb0*/  @P6 BRA `(.L_x_9305) ;  /* 0x00000000000c6947 */ /* 0x000fea0003800000 */
[----:B------:R-:W2:Y:S02]  /*11bc0*/  LDC.64 R2, c[0x0][0xc80] ;  /* 0x00032000ff027b82 */ /* 0x000ea40000000a00 */
[----:B--2---:R-:W-:-:S06]  /*11bd0*/  IMAD.WIDE R2, R7, 0x4, R2 ;  /* 0x0000000407027825 */ /* 0x004fcc00078e0202 */
[----:B------:R2:W5:Y:S02]  /*11be0*/  LDG.E R2, desc[UR40][R2.64] ;  /* 0x0000002802027981 */ /* 0x000564000c1e1900 */
.L_x_9305:
[----:B------:R-:W-:Y:S05]  /*11bf0*/  BSYNC B0 ;  /* 0x0000000000007941 */ /* 0x000fea0003800000 */
.L_x_9304:
[----:B------:R-:W-:-:S03]  /*11c00*/  UMOV UR4, 0xffffffff ;  /* 0xffffffff00047882 */ /* 0x000fc60000000000 */
[----:B------:R-:W-:Y:S05]  /*11c10*/  BRA.DIV UR4, `(.L_x_9306) ;  /* 0x00000022048c7947 */ /* 0x000fea000b800000 */
[----:B-----5:R-:W2:Y:S02]  /*11c20*/  SHFL.UP PT, R14, R2, 0x1, RZ ;  /* 0x04200000020e7989 */ /* 0x020ea400000e00ff */
        /* <DEDUP_REMOVED lines=15> */
.L_x_9375:
[----:B------:R-:W-:Y:S02]  /*11d20*/  ULDC UR4, c[0x0][0xc38] ;  /* 0x00030e0000047ab9 */ /* 0x000fe40000000800 */
[----:B------:R-:W-:-:S04]  /*11d30*/  IMAD.U32 R4, RZ, RZ, UR4 ;  /* 0x00000004ff047e24 */ /* 0x000fc8000f8e00ff */
[----:B---3--:R-:W-:-:S04]  /*11d40*/  IMAD R16, R14, R4, RZ ;  /* 0x000000040e107224 */ /* 0x008fc800078e02ff */
[----:B------:R-:W-:-:S05]  /*11d50*/  IMAD.IADD R5, R16, 0x1, R5 ;  /* 0x0000000110057824 */ /* 0x000fca00078e0205 */
[----:B------:R-:W-:-:S13]  /*11d60*/  ISETP.GT.AND P6, PT, R5, R0, PT ;  /* 0x000000000500720c */ /* 0x000fda0003fc4270 */
[----:B------:R-:W-:Y:S05]  /*11d70*/  @!P6 BRA `(.L_x_9307) ;  /* 0xfffffffc0064e947 */ /* 0x000fea000383ffff */
.L_x_9302:
        /* <DEDUP_REMOVED lines=8> */
.L_x_9379:
[----:B------:R-:W-:Y:S01]  /*11e00*/  ISETP.NE.AND P0, PT, R5, RZ, PT ;  /* 0x000000ff0500720c */ /* 0x000fe20003f05270 */
[----:B------:R-:W-:-:S12]  /*11e10*/  IMAD.MOV.U32 R5, RZ, RZ, RZ ;  /* 0x000000ffff057224 */ /* 0x000fd800078e00ff */
[----:B------:R-:W-:Y:S05]  /*11e20*/  @!P0 BRA `(.L_x_9309) ;  /* 0x0000000000108947 */ /* 0x000fea0003800000 */
[----:B------:R-:W-:Y:S01]  /*11e30*/  UMOV UR4, 0xffffffff ;  /* 0xffffffff00047882 */ /* 0x000fe20000000000 */
[----:B------:R-:W-:Y:S02]  /*11e40*/  VIADD R12, R6, 0xffffffff ;  /* 0xffffffff060c7836 */ /* 0x000fe40000000000 */
[----:B------:R-:W-:Y:S05]  /*11e50*/  BRA.DIV UR4, `(.L_x_9310) ;  /* 0x0000002604047947 */ /* 0x000fea000b800000 */
[----:B------:R0:W0:Y:S02]  /*11e60*/  SHFL.IDX PT, R5, R3, R12, 0x1f ;  /* 0x00001f0c03057589 */ /* 0x00002400000e0000 */
.L_x_9309:
[----:B0-2-4-:R-:W0:Y:S01]  /*11e70*/  LDC.64 R2, c[0x0][0xc90] ;  /* 0x00032400ff027b82 */ /* 0x015e220000000a00 */
[----:B------:R-:W-:-:S04]  /*11e80*/  IMAD.IADD R19, R6, 0x1, R19 ;  /* 0x0000000106137824 */ /* 0x000fc800078e0213 */
[----:B0-----:R-:W-:-:S05]  /*11e90*/  IMAD.WIDE R2, R19, 0x4, R2 ;  /* 0x0000000413027825 */ /* 0x001fca00078e0202 */
[----:B---3--:R-:W2:Y:S01]  /*11ea0*/  LDG.E R7, desc[UR40][R2.64] ;  /* 0x0000002802077981 */ /* 0x008ea2000c1e1900 */
        /* <DEDUP_REMOVED lines=62> */
.L_x_9303:
[----:B------:R-:W-:Y:S01]  /*12290*/  UMOV UR4, URZ ;  /* 0x0000003f00047c82 */ /* 0x000fe20008000000 */
[----:B------:R-:W-:Y:S01]  /*122a0*/  UMOV UR5, URZ ;  /* 0x0000003f00057c82 */ /* 0x000fe20008000000 */
[----:B------:R-:W-:Y:S01]  /*122b0*/  ULDC UR6, c[0x0][0xc3c] ;  /* 0x00030f0000067ab9 */ /* 0x000fe20000000800 */
[----:B------:R-:W-:Y:S02]  /*122c0*/  IMAD.MOV.U32 R16, RZ, RZ, R0 ;  /* 0x000000ffff107224 */ /* 0x000fe400078e0000 */
[----:B------:R-:W-:Y:S02]  /*122d0*/  IMAD.U32 R17, RZ, RZ, UR4 ;  /* 0x00000004ff117e24 */ /* 0x000fe4000f8e00ff */
[----:B------:R-:W-:Y:S02]  /*122e0*/  IMAD.U32 R18, RZ, RZ, UR5 ;  /* 0x00000005ff127e24 */ /* 0x000fe4000f8e00ff */
[----:B------:R-:W-:-:S07]  /*122f0*/  IMAD.U32 R19, RZ, RZ, UR6 ;  /* 0x00000006ff137e24 */ /* 0x000fce000f8e00ff */
.L_x_9311:
[----:B------:R4:W3:Y:S01]  /*12300*/  LDL R2, [R1+0x4] ;  /* 0x0000040001027983 */ /* 0x0008e20000100800 */
[----:B------:R-:W0:Y:S01]  /*12310*/  S2R R0, SR_TID.X ;  /* 0x0000000000007919 */ /* 0x000e220000002100 */
[----:B------:R-:W-:Y:S05]  /*12320*/  WARPSYNC.ALL ;  /* 0x0000000000007948 */ /* 0x000fea0003800000 */
[----:B0-----:R-:W-:Y:S01]  /*12330*/  LOP3.LUT R0, R0, 0x1f, RZ, 0xc0, !PT ;  /* 0x0000001f00007812 */ /* 0x001fe200078ec0ff */
[----:B------:R-:W-:Y:S03]  /*12340*/  BAR.SYNC.DEFER_BLOCKING 0x4, 0x180 ;  /* 0x0106000000007b1d */ /* 0x000fe60000010000 */
[----:B------:R-:W-:-:S13]  /*12350*/  ISETP.NE.AND P0, PT, R0, RZ, PT ;  /* 0x000000ff0000720c */ /* 0x000fda0003f05270 */
[----:B--2---:R-:W3:Y:S01]  /*12360*/  @!P0 S2R R3, SR_CgaCtaId ;  /* 0x0000000000038919 */ /* 0x004ee20000008800 */
[----:B------:R-:W-:-:S04]  /*12370*/  @!P0 MOV R0, 0x400 ;  /* 0x0000040000008802 */ /* 0x000fc80000000f00 */
[----:B---3--:R-:W-:-:S05]  /*12380*/  @!P0 LEA R2, R3, R0, 0x18 ;  /* 0x0000000003028211 */ /* 0x008fca00078ec0ff */
[----:B------:R4:W-:Y:S04]  /*12390*/  @!P0 STS.128 [R2+0x288d0], R16 ;  /* 0x0288d01002008388 */ /* 0x0009e80000000c00 */
[----:B------:R4:W-:Y:S01]  /*123a0*/  @!P0 STL [R1+0x4], R2 ;  /* 0x0000040201008387 */ /* 0x0009e20000100800 */
[----:B------:R-:W-:Y:S06]  /*123b0*/  BAR.ARV 0x5, 0x180 ;  /* 0x0146000000007b1d */ /* 0x000fec0000002000 */
.L_x_9300:
[----:B------:R-:W-:Y:S02]  /*123c0*/  ULDC UR4, c[0x0][0xc3c] ;  /* 0x00030f0000047ab9 */ /* 0x000fe40000000800 */
[----:B0-----:R-:W-:-:S13]  /*123d0*/  ISETP.GE.AND P0, PT, R19, UR4, PT ;  /* 0x0000000413007c0c */ /* 0x001fda000bf06270 */
[----:B------:R-:W-:Y:S05]  /*123e0*/  @!P0 BRA `(.L_x_9312) ;  /* 0xffffffac00c88947 */ /* 0x000fea000383ffff */
[----:B------:R-:W-:Y:S05]  /*123f0*/  BSYNC B8 ;  /* 0x0000000000087941 */ /* 0x000fea0003800000 */
.L_x_9213:
        /* <DEDUP_REMOVED lines=12> */
.L_x_9382:
[----:B------:R-:W-:Y:S05]  /*124c0*/  BSYNC B0 ;  /* 0x0000000000007941 */ /* 0x000fea0003800000 */
.L_x_9313:
[----:B------:R-:W-:-:S03]  /*124d0*/  UMOV UR4, 0xffffffff ;  /* 0xffffffff00047882 */ /* 0x000fc60000000000 */
[----:B------:R-:W-:Y:S05]  /*124e0*/  BRA.DIV UR4, `(.L_x_9315) ;  /* 0x0000001e049c7947 */ /* 0x000fea000b800000 */
[----:B------:R-:W4:Y:S02]  /*124f0*/  S2R R2, SR_TID.X ;  /* 0x0000000000027919 */ /* 0x000f240000002100 */
[----:B----4-:R-:W-:-:S04]  /*12500*/  SHF.R.U32.HI R2, RZ, 0x5, R2 ;  /* 0x00000005ff027819 */ /* 0x010fc80000011602 */
[----:B------:R-:W-:-:S05]  /*12510*/  LOP3.LUT R2, R2, 0x3, RZ, 0xc0, !PT ;  /* 0x0000000302027812 */ /* 0x000fca00078ec0ff */
[----:B------:R4:W0:Y:S02]  /*12520*/  SHFL.IDX PT, R14, R2, RZ, 0x1f ;  /* 0x00001fff020e7589 */ /* 0x00082400000e0000 */
.L_x_9385:
[----:B0-----:R-:W-:Y:S01]  /*12530*/  ISETP.NE.AND P0, PT, R14, RZ, PT ;  /* 0x000000ff0e00720c */ /* 0x001fe20003f05270 */
[----:B------:R-:W-:-:S12]  /*12540*/  BSSY B0, `(.L_x_9316) ;  /* 0x0000027000007945 */ /* 0x000fd80003800000 */
[----:B------:R-:W-:Y:S05]  /*12550*/  @P0 BRA `(.L_x_9317) ;  /* 0x0000000000940947 */ /* 0x000fea0003800000 */
[----:B------:R-:W-:-:S03]  /*12560*/  UMOV UR4, 0xffffffff ;  /* 0xffffffff00047882 */ /* 0x000fc60000000000 */
[----:B------:R-:W-:Y:S05]  /*12570*/  BRA.DIV UR4, `(.L_x_9318) ;  /* 0x0000001e04ac7947 */ /* 0x000fea000b800000 */
[----:B------:R-:W-:-:S13]  /*12580*/  ELECT P6, URZ, PT ;  /* 0x00000000003f782f */ /* 0x000fda00038c0000 */
.L_x_9388:
[----:B------:R-:W-:Y:S05]  /*12590*/  @!P6 BRA `(.L_x_9317) ;  /* 0x000000000084e947 */ /* 0x000fea0003800000 */
[----:B----4-:R-:W4:Y:S02]  /*125a0*/  LDL.LU R2, [R1+0x54] ;  /* 0x0000540001027983 */ /* 0x010f240000300800 */
[----:B----4-:R-:W-:-:S04]  /*125b0*/  LOP3.LUT R2, R2, 0x2, RZ, 0xfc, !PT ;  /* 0x0000000202027812 */ /* 0x010fc800078efcff */
[----:B------:R-:W-:-:S13]  /*125c0*/  ISETP.NE.AND P2, PT, R2, 0x3, PT ;  /* 0x000000030200780c */ /* 0x000fda0003f45270 */
[----:B------:R-:W-:Y:S05]  /*125d0*/  @!P2 BRA `(.L_x_9319) ;  /* 0x000000000004a947 */ /* 0x000fea0003800000 */
[----:B------:R-:W-:Y:S01]  /*125e0*/  BPT.TRAP 0x1 ;  /* 0x000000040000795c */ /* 0x000fe20000300000 */
.L_x_9319:
[----:B------:R-:W4:Y:S04]  /*125f0*/  LDL R3, [R1+0x8] ;  /* 0x0000080001037983 */ /* 0x000f280000100800 */
[----:B--23--:R-:W2:Y:S01]  /*12600*/  LDL.LU R7, [R1+0x14] ;  /* 0x0000140001077983 */ /* 0x00cea20000300800 */
[----:B------:R-:W-:-:S04]  /*12610*/  VIADD R2, R0, 0x28840 ;  /* 0x0002884000027836 */ /* 0x000fc80000000000 */
[C---:B----4-:R-:W-:Y:S02]  /*12620*/  IMAD R6, R3.reuse, 0x8, R2 ;  /* 0x0000000803067824 */ /* 0x050fe400078e0202 */
        /* <DEDUP_REMOVED lines=10> */
.L_x_9389:
[----:B------:R-:W2:Y:S02]  /*126d0*/  SYNCS.PHASECHK.TRANS64.TRYWAIT P0, [R7+URZ], R2 ;  /* 0x00000002070075a7 */ /* 0x000ea4000800017f */
[----:B--2---:R-:W-:Y:S05]  /*126e0*/  @!P0 BRA `(.L_x_9321) ;  /* 0x0000001c00848947 */ /* 0x004fea0003800000 */
.L_x_9390:
[----:B------:R-:W-:Y:S05]  /*126f0*/  @!P2 BRA `(.L_x_9322) ;  /* 0x000000000004a947 */ /* 0x000fea0003800000 */
[----:B------:R-:W-:Y:S01]  /*12700*/  BPT.TRAP 0x1 ;  /* 0x000000040000795c */ /* 0x000fe20000300000 */
.L_x_9322:
[----:B------:R-:W3:Y:S01]  /*12710*/  LDL.LU R4, [R1+0x8] ;  /* 0x0000080001047983 */ /* 0x000ee20000300800 */
[----:B------:R-:W-:-:S04]  /*12720*/  VIADD R0, R0, 0x28860 ;  /* 0x0002886000007836 */ /* 0x000fc80000000000 */
[----:B---3--:R-:W-:-:S04]  /*12730*/  IMAD R4, R4, 0x8, R0 ;  /* 0x0000000804047824 */ /* 0x008fc800078e0200 */
[----:B------:R-:W3:Y:S02]  /*12740*/  SYNCS.PHASECHK.TRANS64.TRYWAIT P0, [R4+URZ], R5 ;  /* 0x00000005040075a7 */ /* 0x000ee4000800017f */
[----:B---3--:R-:W-:Y:S05]  /*12750*/  @!P0 BRA `(.L_x_9323) ;  /* 0x0000001c007c8947 */ /* 0x008fea0003800000 */
.L_x_9391:
[----:B------:R-:W-:-:S07]  /*12760*/  IMAD R3, R3, 0x8, R0 ;  /* 0x0000000803037824 */ /* 0x000fce00078e0200 */
.L_x_9324:
[----:B----4-:R4:W0:Y:S02]  /*12770*/  SYNCS.PHASECHK.TRANS64.TRYWAIT P0, [R3+URZ], R2 ;  /* 0x00000002030075a7 */ /* 0x010824000800017f */
[----:B0-----:R-:W-:Y:S05]  /*12780*/  @!P0 NANOSLEEP.SYNCS 0x989680 ;  /* 0x009896800000895d */ /* 0x001fea0003900000 */
[----:B------:R-:W0:Y:S02]  /*12790*/  @!P0 SYNCS.PHASECHK.TRANS64 P0, [R3+URZ], R2 ;  /* 0x00000002030085a7 */ /* 0x000e24000800007f */
[----:B0-----:R-:W-:Y:S05]  /*127a0*/  @!P0 BRA `(.L_x_9324) ;  /* 0xfffffffc00f08947 */ /* 0x001fea000383ffff */
.L_x_9317:
[----:B------:R-:W-:Y:S05]  /*127b0*/  BSYNC B0 ;  /* 0x0000000000007941 */ /* 0x000fea0003800000 */
.L_x_9316:
[----:B------:R-:W-:Y:S05]  /*127c0*/  EXIT ;  /* 0x000000000000794d */ /* 0x000fea0003800000 */
.L_x_9155:
[----:B0-----:R-:W-:-:S04]  /*127d0*/  IMAD.U32 R3, RZ, RZ, UR38 ;  /* 0x00000026ff037e24 */ /* 0x001fc8000f8e00ff */
[----:B------:R0:W1:Y:S03]  /*127e0*/  SYNCS.PHASECHK.TRANS64.TRYWAIT P1, [R3+URZ+0x28800], R0 ;  /* 0x02880000030075a7 */ /* 0x000066000802017f */
[----:B-1----:R-:W-:Y:S05]  /*127f0*/  @!P1 NANOSLEEP.SYNCS 0x989680 ;  /* 0x009896800000995d */ /* 0x002fea0003900000 */
[----:B------:R-:W1:Y:S02]  /*12800*/  @!P1 SYNCS.PHASECHK.TRANS64 P1, [R3+URZ+0x28800], R0 ;  /* 0x02880000030095a7 */ /* 0x000e64000802007f */
[----:B-1----:R-:W-:Y:S05]  /*12810*/  @!P1 BRA `(.L_x_9155) ;  /* 0xfffffffc00ec9947 */ /* 0x002fea000383ffff */
[----:B------:R-:W-:Y:S05]  /*12820*/  BRA `(.L_x_9325) ;  /* 0xfffffeec00c87947 */ /* 0x000fea000383ffff */
.L_x_9159:
[----:B-1----:R1:W2:Y:S02]  /*12830*/  SYNCS.PHASECHK.TRANS64.TRYWAIT P2, [R0+URZ+0x28830], R3 ;  /* 0x02883003000075a7 */ /* 0x0022a4000804017f */
[----:B--2---:R-:W-:Y:S05]  /*12840*/  @!P2 NANOSLEEP.SYNCS 0x989680 ;  /* 0x009896800000a95d */ /* 0x004fea0003900000 */
[----:B------:R-:W2:Y:S02]  /*12850*/  @!P2 SYNCS.PHASECHK.TRANS64 P2, [R0+URZ+0x28830], R3 ;  /* 0x028830030000a5a7 */ /* 0x000ea4000804007f */
[----:B--2---:R-:W-:Y:S05]  /*12860*/  @!P2 BRA `(.L_x_9159) ;  /* 0xfffffffc00f0a947 */ /* 0x004fea000383ffff */
[----:B------:R-:W-:Y:S05]  /*12870*/  BRA `(.L_x_9158) ;  /* 0xfffffeec00ec7947 */ /* 0x000fea000383ffff */
.L_x_9164:
[----:B-1----:R-:W-:-:S04]  /*12880*/  IMAD.U32 R9, RZ, RZ, UR6 ;  /* 0x00000006ff097e24 */ /* 0x002fc8000f8e00ff */
[----:B------:R1:W2:Y:S03]  /*12890*/  SYNCS.PHASECHK.TRANS64.TRYWAIT P3, [R9+URZ+0x28830], R8 ;  /* 0x02883008090075a7 */ /* 0x0002a6000806017f */
[----:B--2---:R-:W-:Y:S05]  /*128a0*/  @!P3 NANOSLEEP.SYNCS 0x989680 ;  /* 0x009896800000b95d */ /* 0x004fea0003900000 */
[----:B------:R-:W2:Y:S02]  /*128b0*/  @!P3 SYNCS.PHASECHK.TRANS64 P3, [R9+URZ+0x28830], R8 ;  /* 0x028830080900b5a7 */ /* 0x000ea4000806007f */
[----:B--2---:R-:W-:Y:S05]  /*128c0*/  @!P3 BRA `(.L_x_9164) ;  /* 0xfffffffc00ecb947 */ /* 0x004fea000383ffff */
[----:B------:R-:W-:Y:S05]  /*128d0*/  BRA `(.L_x_9161) ;  /* 0xffffff1800e87947 */ /* 0x000fea000383ffff */
.L_x_9168:
[----:B-1----:R-:W-:-:S04]  /*128e0*/  IMAD.U32 R9, RZ, RZ, UR6 ;  /* 0x00000006ff097e24 */ /* 0x002fc8000f8e00ff */
[----:B------:R1:W2:Y:S03]  /*128f0*/  SYNCS.PHASECHK.TRANS64.TRYWAIT P3, [R9+URZ+0x28850], R8 ;  /* 0x02885008090075a7 */ /* 0x0002a6000806017f */
[----:B--2---:R-:W-:Y:S05]  /*12900*/  @!P3 NANOSLEEP.SYNCS 0x989680 ;  /* 0x009896800000b95d */ /* 0x004fea0003900000 */
[----:B------:R-:W2:Y:S02]  /*12910*/  @!P3 SYNCS.PHASECHK.TRANS64 P3, [R9+URZ+0x28850], R8 ;  /* 0x028850080900b5a7 */ /* 0x000ea4000806007f */
[----:B--2---:R-:W-:Y:S05]  /*12920*/  @!P3 BRA `(.L_x_9168) ;  /* 0xfffffffc00ecb947 */ /* 0x004fea000383ffff */
[----:B------:R-:W-:Y:S05]  /*12930*/  BRA `(.L_x_9165) ;  /* 0xffffff1c00b07947 */ /* 0x000fea000383ffff */
.L_x_9174:
[----:B-1----:R-:W-:-:S04]  /*12940*/  IMAD.U32 R8, RZ, RZ, UR6 ;  /* 0x00000006ff087e24 */ /* 0x002fc8000f8e00ff */
[----:B------:R1:W2:Y:S03]  /*12950*/  SYNCS.PHASECHK.TRANS64.TRYWAIT P2, [R8+URZ+0x28830], R5 ;  /* 0x02883005080075a7 */ /* 0x0002a6000804017f */
[----:B--2---:R-:W-:Y:S05]  /*12960*/  @!P2 NANOSLEEP.SYNCS 0x989680 ;  /* 0x009896800000a95d */ /* 0x004fea0003900000 */
[----:B------:R-:W2:Y:S02]  /*12970*/  @!P2 SYNCS.PHASECHK.TRANS64 P2, [R8+URZ+0x28830], R5 ;  /* 0x028830050800a5a7 */ /* 0x000ea4000804007f */
[----:B--2---:R-:W-:Y:S05]  /*12980*/  @!P2 BRA `(.L_x_9174) ;  /* 0xfffffffc00eca947 */ /* 0x004fea000383ffff */
[----:B------:R-:W-:Y:S05]  /*12990*/  BRA `(.L_x_9171) ;  /* 0xffffff4c00107947 */ /* 0x000fea000383ffff */
.L_x_9178:
[----:B-1----:R-:W-:-:S04]  /*129a0*/  IMAD.U32 R8, RZ, RZ, UR6 ;  /* 0x00000006ff087e24 */ /* 0x002fc8000f8e00ff */
[----:B------:R1:W2:Y:S03]  /*129b0*/  SYNCS.PHASECHK.TRANS64.TRYWAIT P2, [R8+URZ+0x28850], R5 ;  /* 0x02885005080075a7 */ /* 0x0002a6000804017f */
[----:B--2---:R-:W-:Y:S05]  /*129c0*/  @!P2 NANOSLEEP.SYNCS 0x989680 ;  /* 0x009896800000a95d */ /* 0x004fea0003900000 */
[----:B------:R-:W2:Y:S02]  /*129d0*/  @!P2 SYNCS.PHASECHK.TRANS64 P2, [R8+URZ+0x28850], R5 ;  /* 0x028850050800a5a7 */ /* 0x000ea4000804007f */
[----:B--2---:R-:W-:Y:S05]  /*129e0*/  @!P2 BRA `(.L_x_9178) ;  /* 0xfffffffc00eca947 */ /* 0x004fea000383ffff */
[----:B------:R-:W-:Y:S05]  /*129f0*/  BRA `(.L_x_9175) ;  /* 0xffffff4c00d87947 */ /* 0x000fea000383ffff */
.L_x_9183:
[----:B-1----:R-:W-:-:S04]  /*12a00*/  IMAD.U32 R5, RZ, RZ, UR5 ;  /* 0x00000005ff057e24 */ /* 0x002fc8000f8e00ff */
[----:B------:R1:W2:Y:S03]  /*12a10*/  SYNCS.PHASECHK.TRANS64.TRYWAIT P0, [R5+URZ+0x28850], R4 ;  /* 0x02885004050075a7 */ /* 0x0002a6000800017f */
[----:B--2---:R-:W-:Y:S05]  /*12a20*/  @!P0 NANOSLEEP.SYNCS 0x989680 ;  /* 0x009896800000895d */ /* 0x004fea0003900000 */
[----:B------:R-:W2:Y:S02]  /*12a30*/  @!P0 SYNCS.PHASECHK.TRANS64 P0, [R5+URZ+0x28850], R4 ;  /* 0x02885004050085a7 */ /* 0x000ea4000800007f */
[----:B--2---:R-:W-:Y:S05]  /*12a40*/  @!P0 BRA `(.L_x_9183) ;  /* 0xfffffffc00ec8947 */ /* 0x004fea000383ffff */
[----:B------:R-:W-:Y:S05]  /*12a50*/  BRA `(.L_x_9182) ;  /* 0xffffff7000b87947 */ /* 0x000fea000383ffff */
.L_x_9225:
        /* <DEDUP_REMOVED lines=11> */
.L_x_9327:
[----:B------:R-:W-:Y:S05]  /*12b10*/  BSYNC B0 ;  /* 0x0000000000007941 */ /* 0x000fea0003800000 */
.L_x_9326:
[----:B------:R-:W-:Y:S05]  /*12b20*/  BRA `(.L_x_9328) ;  /* 0xffffffb4000c7947 */ /* 0x000fea000383ffff */
.L_x_9227:
[----:B------:R-:W-:Y:S01]  /*12b30*/  BSSY B0, `(.L_x_9329) ;  /* 0x0000006000007945 */ /* 0x000fe20003800000 */
[----:B------:R-:W-:-:S07]  /*12b40*/  IMAD.MOV.U32 R15, RZ, RZ, -0x1 ;  /* 0xffffffffff0f7424 */ /* 0x000fce00078e00ff */
[----:B0123--:R-:W-:Y:S05]  /*12b50*/  WARPSYNC.COLLECTIVE R15, `(.L_x_9330) ;  /* 0x000000000f0c7348 */ /* 0x00ffea0003c00000 */
[----:B------:R-:W-:Y:S02]  /*12b60*/  ELECT P6, UR62, PT ;  /* 0x00000000003e782f */ /* 0x000fe400038c0000 */
[----:B------:R-:W-:Y:S01]  /*12b70*/  MOV R14, UR62 ;  /* 0x0000003e000e7c02 */ /* 0x000fe20008000f00 */
[----:B0123--:R-:W-:Y:S10]  /*12b80*/  ENDCOLLECTIVE ;  /* 0x000000000000791b */ /* 0x00fff40003800000 */
.L_x_9330:
[----:B------:R-:W-:Y:S05]  /*12b90*/  BSYNC B0 ;  /* 0x0000000000007941 */ /* 0x000fea0003800000 */
.L_x_9329:
[----:B------:R-:W-:Y:S05]  /*12ba0*/  BRA `(.L_x_9331) ;  /* 0xffffffb400147947 */ /* 0x000fea000383ffff */
.L_x_9229:
[----:B---3--:R3:W4:Y:S02]  /*12bb0*/  SYNCS.PHASECHK.TRANS64.TRYWAIT P0, [R0+URZ+0x28840], R2 ;  /* 0x02884002000075a7 */ /* 0x008724000800017f */
[----:B----4-:R-:W-:Y:S05]  /*12bc0*/  @!P0 NANOSLEEP.SYNCS 0x989680 ;  /* 0x009896800000895d */ /* 0x010fea0003900000 */
[----:B------:R-:W4:Y:S02]  /*12bd0*/  @!P0 SYNCS.PHASECHK.TRANS64 P0, [R0+URZ+0x28840], R2 ;  /* 0x02884002000085a7 */ /* 0x000f24000800007f */
[----:B----4-:R-:W-:Y:S05]  /*12be0*/  @!P0 BRA `(.L_x_9229) ;  /* 0xfffffffc00f08947 */ /* 0x010fea000383ffff */
[----:B------:R-:W-:Y:S05]  /*12bf0*/  BRA `(.L_x_9332) ;  /* 0xffffffb400807947 */ /* 0x000fea000383ffff */
.L_x_9233:
[----:B------:R-:W-:Y:S01]  /*12c00*/  IMAD.MOV.U32 R13, RZ, RZ, R0 ;  /* 0x000000ffff0d7224 */ /* 0x000fe200078e0000 */
[----:B------:R-:W0:Y:S01]  /*12c10*/  S2R R6, SR_TID.X ;  /* 0x0000000000067919 */ /* 0x000e220000002100 */
[----:B------:R-:W-:Y:S02]  /*12c20*/  IMAD.MOV.U32 R12, RZ, RZ, RZ ;  /* 0x000000ffff0c7224 */ /* 0x000fe400078e00ff */
[----:B------:R-:W-:Y:S02]  /*12c30*/  IMAD.MOV.U32 R11, RZ, RZ, 0x181f ;  /* 0x0000181fff0b7424 */ /* 0x000fe400078e00ff */
[----:B------:R-:W-:Y:S02]  /*12c40*/  IMAD.MOV.U32 R15, RZ, RZ, -0x1 ;  /* 0xffffffffff0f7424 */ /* 0x000fe400078e00ff */
[----:B-----5:R-:W-:-:S07]  /*12c50*/  IMAD R2, R10, R7, RZ ;  /* 0x000000070a027224 */ /* 0x020fce00078e02ff */
[----:B0-----:R-:W-:Y:S05]  /*12c60*/  WARPSYNC.COLLECTIVE R15, `(.L_x_9333) ;  /* 0x000000000f087348 */ /* 0x001fea0003c00000 */
[----:B------:R1:W2:Y:S02]  /*12c70*/  SHFL.IDX P6, R14, R13, R12, R11 ;  /* 0x0000000c0d0e7389 */ /* 0x0002a400000c000b */
[----:B012---:R-:W-:Y:S01]  /*12c80*/  ENDCOLLECTIVE ;  /* 0x000000000000791b */ /* 0x007fe20003800000 */
.L_x_9333:
[----:B------:R-:W-:Y:S01]  /*12c90*/  IMAD.MOV.U32 R13, RZ, RZ, R3 ;  /* 0x000000ffff0d7224 */ /* 0x000fe200078e0003 */
[----:B------:R-:W-:Y:S01]  /*12ca0*/  LOP3.LUT R6, R6, 0x7f, RZ, 0xc0, !PT ;  /* 0x0000007f06067812 */ /* 0x000fe200078ec0ff */
[----:B------:R-:W-:-:S07]  /*12cb0*/  IMAD.MOV.U32 R4, RZ, RZ, R14 ;  /* 0x000000ffff047224 */ /* 0x000fce00078e000e */
[----:B------:R-:W-:Y:S05]  /*12cc0*/  WARPSYNC.COLLECTIVE R15, `(.L_x_9334) ;  /* 0x000000000f087348 */ /* 0x000fea0003c00000 */
[----:B------:R0:W1:Y:S02]  /*12cd0*/  SHFL.IDX P6, R14, R13, R12, R11 ;  /* 0x0000000c0d0e7389 */ /* 0x00006400000c000b */
[----:B01----:R-:W-:Y:S01]  /*12ce0*/  ENDCOLLECTIVE ;  /* 0x000000000000791b */ /* 0x003fe20003800000 */
.L_x_9334:
[----:B------:R-:W-:-:S05]  /*12cf0*/  SHF.R.U32.HI R6, RZ, 0x3, R6 ;  /* 0x00000003ff067819 */ /* 0x000fca0000011606 */
[----:B------:R-:W-:-:S05]  /*12d00*/  IMAD R17, R17, 0x80, R6 ;  /* 0x0000008011117824 */ /* 0x000fca00078e0206 */
[----:B------:R-:W-:Y:S01]  /*12d10*/  ISETP.GE.AND P2, PT, R17, R2, PT ;  /* 0x000000021100720c */ /* 0x000fe20003f46270 */
[----:B------:R-:W-:Y:S02]  /*12d20*/  IMAD.MOV.U32 R13, RZ, RZ, R0 ;  /* 0x000000ffff0d7224 */ /* 0x000fe400078e0000 */
[----:B------:R-:W-:Y:S02]  /*12d30*/  IMAD.MOV.U32 R12, RZ, RZ, 0x1 ;  /* 0x00000001ff0c7424 */ /* 0x000fe400078e00ff */
[----:B------:R-:W-:-:S08]  /*12d40*/  IMAD.MOV.U32 R5, RZ, RZ, R14 ;  /* 0x000000ffff057224 */ /* 0x000fd000078e000e */
[----:B------:R-:W-:Y:S05]  /*12d50*/  WARPSYNC.COLLECTIVE R15, `(.L_x_9335) ;  /* 0x000000000f087348 */ /* 0x000fea0003c00000 */
[----:B------:R0:W1:Y:S02]  /*12d60*/  SHFL.IDX P6, R14, R13, R12, R11 ;  /* 0x0000000c0d0e7389 */ /* 0x00006400000c000b */
[----:B01----:R-:W-:Y:S01]  /*12d70*/  ENDCOLLECTIVE ;  /* 0x000000000000791b */ /* 0x003fe20003800000 */
.L_x_9335:
        /* <DEDUP_REMOVED lines=10> */
.L_x_9336:
[----:B------:R-:W-:Y:S01]  /*12e20*/  @!PT LDS RZ, [RZ] ;  /* 0x00000000fffff984 */ /* 0x000fe20000000800 */
[----:B------:R-:W-:Y:S01]  /*12e30*/  @!PT LDS RZ, [RZ] ;  /* 0x00000000fffff984 */ /* 0x000fe20000000800 */
[----:B------:R-:W-:Y:S01]  /*12e40*/  @!PT LDS RZ, [RZ] ;  /* 0x00000000fffff984 */ /* 0x000fe20000000800 */
[----:B------:R-:W-:Y:S04]  /*12e50*/  @!P2 LDGSTS.E.BYPASS.LTC128B.128 [R8+0x10400], desc[UR40][R4.64], !P0 ;  /* 0x104000000408afae */ /* 0x000fe8000c101d68 */
[----:B------:R0:W-:Y:S01]  /*12e60*/  @!P2 LDGSTS.E.BYPASS.LTC128B.128 [R8+0x14400], desc[UR40][R4.64+0x80], !P1 ;  /* 0x144000800408afae */ /* 0x0001e2000c901d68 */
[----:B------:R-:W-:Y:S02]  /*12e70*/  IMAD.MOV.U32 R13, RZ, RZ, R0 ;  /* 0x000000ffff0d7224 */ /* 0x000fe400078e0000 */
[----:B------:R-:W-:Y:S02]  /*12e80*/  IMAD.MOV.U32 R12, RZ, RZ, 0x2 ;  /* 0x00000002ff0c7424 */ /* 0x000fe400078e00ff */
[----:B0-----:R-:W-:Y:S02]  /*12e90*/  VIADD R4, R17, 0x10 ;  /* 0x0000001011047836 */ /* 0x001fe40000000000 */
[----:B------:R-:W-:-:S03]  /*12ea0*/  IMAD.MOV.U32 R6, RZ, RZ, R14 ;  /* 0x000000ffff067224 */ /* 0x000fc600078e000e */
[----:B------:R-:W-:-:S13]  /*12eb0*/  ISETP.GE.AND P2, PT, R4, R2, PT ;  /* 0x000000020400720c */ /* 0x000fda0003f46270 */
[----:B------:R-:W-:Y:S05]  /*12ec0*/  WARPSYNC.COLLECTIVE R15, `(.L_x_9337) ;  /* 0x000000000f087348 */ /* 0x000fea0003c00000 */
[----:B------:R0:W1:Y:S02]  /*12ed0*/  SHFL.IDX P6, R14, R13, R12, R11 ;  /* 0x0000000c0d0e7389 */ /* 0x00006400000c000b */
[----:B01----:R-:W-:Y:S01]  /*12ee0*/  ENDCOLLECTIVE ;  /* 0x000000000000791b */ /* 0x003fe20003800000 */
.L_x_9337:
[----:B------:R-:W-:Y:S01]  /*12ef0*/  @!P2 LEA R5, P3, R9, R6, 0x1 ;  /* 0x000000060905a211 */ /* 0x000fe200078608ff */
[----:B------:R-:W-:-:S04]  /*12f00*/  IMAD.MOV.U32 R13, RZ, RZ, R3 ;  /* 0x000000ffff0d7224 */ /* 0x000fc800078e0003 */
        /* <DEDUP_REMOVED lines=8> */
[----:B------:R-:W-:Y:S04]  /*12f90*/  @!P2 LDGSTS.E.BYPASS.LTC128B.128 [R8+0x10c00], desc[UR40][R4.64], !P0 ;  /* 0x10c000000408afae */ /* 0x000fe8000c101d68 */
[----:B------:R0:W-:Y:S02]  /*12fa0*/  @!P2 LDGSTS.E.BYPASS.LTC128B.128 [R8+0x14c00], desc[UR40][R4.64+0x80], !P1 ;  /* 0x14c000800408afae */ /* 0x0001e4000c901d68 */
[----:B0-----:R-:W-:-:S05]  /*12fb0*/  VIADD R4, R17, 0x20 ;  /* 0x0000002011047836 */ /* 0x001fca0000000000 */
[----:B------:R-:W-:Y:S01]  /*12fc0*/  ISETP.GE.AND P2, PT, R4, R2, PT ;  /* 0x000000020400720c */ /* 0x000fe20003f46270 */
[----:B------:R-:W-:-:S12]  /*12fd0*/  IMAD.MOV.U32 R4, RZ, RZ, R14 ;  /* 0x000000ffff047224 */ /* 0x000fd800078e000e */
[----:B------:R-:W-:Y:S05]  /*12fe0*/  WARPSYNC.COLLECTIVE R15, `(.L_x_9338) ;  /* 0x000000000f087348 */ /* 0x000fea0003c00000 */
[----:B------:R0:W1:Y:S02]  /*12ff0*/  SHFL.IDX P6, R14, R13, R12, R11 ;  /* 0x0000000c0d0e7389 */ /* 0x00006400000c000b */
[----:B01----:R-:W-:Y:S01]  /*13000*/  ENDCOLLECTIVE ;  /* 0x000000000000791b */ /* 0x003fe20003800000 */
.L_x_9338:
[----:B------:R-:W-:Y:S02]  /*13010*/  IMAD.MOV.U32 R13, RZ, RZ, R0 ;  /* 0x000000ffff0d7224 */ /* 0x000fe400078e0000 */
[----:B------:R-:W-:Y:S02]  /*13020*/  IMAD.MOV.U32 R12, RZ, RZ, 0x3 ;  /* 0x00000003ff0c7424 */ /* 0x000fe400078e00ff */
[----:B------:R-:W-:-:S07]  /*13030*/  IMAD.MOV.U32 R5, RZ, RZ, R14 ;  /* 0x000000ffff057224 */ /* 0x000fce00078e000e */
[----:B------:R-:W-:Y:S05]  /*13040*/  WARPSYNC.COLLECTIVE R15, `(.L_x_9339) ;  /* 0x000000000f087348 */ /* 0x000fea0003c00000 */
[----:B------:R0:W1:Y:S02]  /*13050*/  SHFL.IDX P6, R14, R13, R12, R11 ;  /* 0x0000000c0d0e7389 */ /* 0x00006400000c000b */
[----:B01----:R-:W-:Y:S01]  /*13060*/  ENDCOLLECTIVE ;  /* 0x000000000000791b */ /* 0x003fe20003800000 */
.L_x_9339:
        /* <DEDUP_REMOVED lines=17> */
.L_x_9340:
[----:B------:R-:W-:Y:S02]  /*13180*/  IMAD.MOV.U32 R13, RZ, RZ, R0 ;  /* 0x000000ffff0d7224 */ /* 0x000fe400078e0000 */
[----:B------:R-:W-:Y:S02]  /*13190*/  IMAD.MOV.U32 R12, RZ, RZ, 0x4 ;  /* 0x00000004ff0c7424 */ /* 0x000fe400078e00ff */
[----:B------:R-:W-:-:S07]  /*131a0*/  IMAD.MOV.U32 R5, RZ, RZ, R14 ;  /* 0x000000ffff057224 */ /* 0x000fce00078e000e */
[----:B------:R-:W-:Y:S05]  /*131b0*/  WARPSYNC.COLLECTIVE R15, `(.L_x_9341) ;  /* 0x000000000f087348 */ /* 0x000fea0003c00000 */
[----:B------:R0:W1:Y:S02]  /*131c0*/  SHFL.IDX P6, R14, R13, R12, R11 ;  /* 0x0000000c0d0e7389 */ /* 0x00006400000c000b */
[----:B01----:R-:W-:Y:S01]  /*131d0*/  ENDCOLLECTIVE ;  /* 0x000000000000791b */ /* 0x003fe20003800000 */
.L_x_9341:
        /* <DEDUP_REMOVED lines=17> */
.L_x_9342:
[----:B------:R-:W-:Y:S02]  /*132f0*/  IMAD.MOV.U32 R13, RZ, RZ, R0 ;  /* 0x000000ffff0d7224 */ /* 0x000fe400078e0000 */
[----:B------:R-:W-:Y:S02]  /*13300*/  IMAD.MOV.U32 R12, RZ, RZ, 0x5 ;  /* 0x00000005ff0c7424 */ /* 0x000fe400078e00ff */
[----:B------:R-:W-:-:S07]  /*13310*/  IMAD.MOV.U32 R5, RZ, RZ, R14 ;  /* 0x000000ffff057224 */ /* 0x000fce00078e000e */
[----:B------:R-:W-:Y:S05]  /*13320*/  WARPSYNC.COLLECTIVE R15, `(.L_x_9343) ;  /* 0x000000000f087348 */ /* 0x000fea0003c00000 */
[----:B------:R0:W1:Y:S02]  /*13330*/  SHFL.IDX P6, R14, R13, R12, R11 ;  /* 0x0000000c0d0e7389 */ /* 0x00006400000c000b */
[----:B01----:R-:W-:Y:S01]  /*13340*/  ENDCOLLECTIVE ;  /* 0x000000000000791b */ /* 0x003fe20003800000 */
.L_x_9343:
        /* <DEDUP_REMOVED lines=17> */
.L_x_9344:
[----:B------:R-:W-:Y:S02]  /*13460*/  IMAD.MOV.U32 R13, RZ, RZ, R0 ;  /* 0x000000ffff0d7224 */ /* 0x000fe400078e0000 */
[----:B------:R-:W-:Y:S02]  /*13470*/  IMAD.MOV.U32 R12, RZ, RZ, 0x6 ;  /* 0x00000006ff0c7424 */ /* 0x000fe400078e00ff */
[----:B------:R-:W-:-:S07]  /*13480*/  IMAD.MOV.U32 R5, RZ, RZ, R14 ;  /* 0x000000ffff057224 */ /* 0x000fce00078e000e */
[----:B------:R-:W-:Y:S05]  /*13490*/  WARPSYNC.COLLECTIVE R15, `(.L_x_9345) ;  /* 0x000000000f087348 */ /* 0x000fea0003c00000 */
[----:B------:R0:W1:Y:S02]  /*134a0*/  SHFL.IDX P6, R14, R13, R12, R11 ;  /* 0x0000000c0d0e7389 */ /* 0x00006400000c000b */
[----:B01----:R-:W-:Y:S01]  /*134b0*/  ENDCOLLECTIVE ;  /* 0x000000000000791b */ /* 0x003fe20003800000 */
.L_x_9345:
        /* <DEDUP_REMOVED lines=16> */
.L_x_9346:
[----:B------:R-:W-:Y:S02]  /*135c0*/  IMAD.MOV.U32 R13, RZ, RZ, R0 ;  /* 0x000000ffff0d7224 */ /* 0x000fe400078e0000 */
[----:B------:R-:W-:Y:S02]  /*135d0*/  IMAD.MOV.U32 R12, RZ, RZ, 0x7 ;  /* 0x00000007ff0c7424 */ /* 0x000fe400078e00ff */
[----:B------:R-:W-:-:S07]  /*135e0*/  IMAD.MOV.U32 R5, RZ, RZ, R14 ;  /* 0x000000ffff057224 */ /* 0x000fce00078e000e */
[----:B------:R-:W-:Y:S05]  /*135f0*/  WARPSYNC.COLLECTIVE R15, `(.L_x_9347) ;  /* 0x000000000f087348 */ /* 0x000fea0003c00000 */
[----:B------:R0:W1:Y:S02]  /*13600*/  SHFL.IDX P6, R14, R13, R12, R11 ;  /* 0x0000000c0d0e7389 */ /* 0x00006400000c000b */
[----:B01----:R-:W-:Y:S01]  /*13610*/  ENDCOLLECTIVE ;  /* 0x000000000000791b */ /* 0x003fe20003800000 */
.L_x_9347:
        /* <DEDUP_REMOVED lines=10> */
.L_x_9348:
[----:B------:R-:W-:Y:S01]  /*136c0*/  @!PT LDS RZ, [RZ] ;  /* 0x00000000fffff984 */ /* 0x000fe20000000800 */
[----:B------:R-:W-:Y:S01]  /*136d0*/  @!PT LDS RZ, [RZ] ;  /* 0x00000000fffff984 */ /* 0x000fe20000000800 */
[----:B------:R-:W-:Y:S01]  /*136e0*/  @!PT LDS RZ, [RZ] ;  /* 0x00000000fffff984 */ /* 0x000fe20000000800 */
[----:B------:R0:W-:Y:S04]  /*136f0*/  @!P2 LDGSTS.E.BYPASS.LTC128B.128 [R8+0x13400], desc[UR40][R4.64], !P0 ;  /* 0x134000000408afae */ /* 0x0001e8000c101d68 */
[----:B------:R0:W-:Y:S01]  /*13700*/  @!P2 LDGSTS.E.BYPASS.LTC128B.128 [R8+0x17400], desc[UR40][R4.64+0x80], !P1 ;  /* 0x174000800408afae */ /* 0x0001e2000c901d68 */
[----:B------:R-:W-:Y:S01]  /*13710*/  IMAD.MOV.U32 R3, RZ, RZ, R14 ;  /* 0x000000ffff037224 */ /* 0x000fe200078e000e */
[----:B------:R-:W-:Y:S06]  /*13720*/  BRA `(.L_x_9349) ;  /* 0xffffffb800447947 */ /* 0x000fec000383ffff */
.L_x_9238:
[----:B0-----:R-:W2:Y:S02]  /*13730*/  LDL R2, [R1+0x4] ;  /* 0x0000040001027983 */ /* 0x001ea40000100800 */
[----:B--2---:R0:W1:Y:S02]  /*13740*/  SYNCS.PHASECHK.TRANS64.TRYWAIT P0, [R2+URZ+0x28820], R0 ;  /* 0x02882000020075a7 */ /* 0x004064000800017f */
[----:B-1----:R-:W-:Y:S05]  /*13750*/  @!P0 NANOSLEEP.SYNCS 0x989680 ;  /* 0x009896800000895d */ /* 0x002fea0003900000 */
[----:B------:R-:W1:Y:S02]  /*13760*/  @!P0 SYNCS.PHASECHK.TRANS64 P0, [R2+URZ+0x28820], R0 ;  /* 0x02882000020085a7 */ /* 0x000e64000800007f */
[----:B-1----:R-:W-:Y:S05]  /*13770*/  @!P0 BRA `(.L_x_9238) ;  /* 0xfffffffc00ec8947 */ /* 0x002fea000383ffff */
[----:B------:R-:W-:Y:S05]  /*13780*/  BRA `(.L_x_9350) ;  /* 0xffffffb800b87947 */ /* 0x000fea000383ffff */
.L_x_9247:
[----:B-1----:R1:W2:Y:S02]  /*13790*/  SYNCS.PHASECHK.TRANS64.TRYWAIT P0, [R2+URZ+0x28840], R0 ;  /* 0x02884000020075a7 */ /* 0x0022a4000800017f */
[----:B--2---:R-:W-:Y:S05]  /*137a0*/  @!P0 NANOSLEEP.SYNCS 0x989680 ;  /* 0x009896800000895d */ /* 0x004fea0003900000 */
[----:B------:R-:W2:Y:S02]  /*137b0*/  @!P0 SYNCS.PHASECHK.TRANS64 P0, [R2+URZ+0x28840], R0 ;  /* 0x02884000020085a7 */ /* 0x000ea4000800007f */
[----:B--2---:R-:W-:Y:S05]  /*137c0*/  @!P0 BRA `(.L_x_9247) ;  /* 0xfffffffc00f08947 */ /* 0x004fea000383ffff */
[----:B------:R-:W-:Y:S05]  /*137d0*/  BRA `(.L_x_9351) ;  /* 0xffffffbc007c7947 */ /* 0x000fea000383ffff */
.L_x_9253:
[----:B0-----:R0:W1:Y:S02]  /*137e0*/  SYNCS.PHASECHK.TRANS64.TRYWAIT P0, [R2+URZ+0x60], R0 ;  /* 0x00006000020075a7 */ /* 0x001064000800017f */
[----:B-1----:R-:W-:Y:S05]  /*137f0*/  @!P0 NANOSLEEP.SYNCS 0x989680 ;  /* 0x009896800000895d */ /* 0x002fea0003900000 */
[----:B------:R-:W1:Y:S02]  /*13800*/  @!P0 SYNCS.PHASECHK.TRANS64 P0, [R2+URZ+0x60], R0 ;  /* 0x00006000020085a7 */ /* 0x000e64000800007f */
[----:B-1----:R-:W-:Y:S05]  /*13810*/  @!P0 BRA `(.L_x_9253) ;  /* 0xfffffffc00f08947 */ /* 0x002fea000383ffff */
[----:B------:R-:W-:Y:S05]  /*13820*/  BRA `(.L_x_9352) ;  /* 0xffffffc000587947 */ /* 0x000fea000383ffff */
.L_x_9262:
[----:B--2---:R2:W3:Y:S02]  /*13830*/  SYNCS.PHASECHK.TRANS64.TRYWAIT P0, [R3+URZ+0x28840], R2 ;  /* 0x02884002030075a7 */ /* 0x0044e4000800017f */
[----:B---3--:R-:W-:Y:S05]  /*13840*/  @!P0 NANOSLEEP.SYNCS 0x989680 ;  /* 0x009896800000895d */ /* 0x008fea0003900000 */
[----:B------:R-:W3:Y:S02]  /*13850*/  @!P0 SYNCS.PHASECHK.TRANS64 P0, [R3+URZ+0x28840], R2 ;  /* 0x02884002030085a7 */ /* 0x000ee4000800007f */
[----:B---3--:R-:W-:Y:S05]  /*13860*/  @!P0 BRA `(.L_x_9262) ;  /* 0xfffffffc00f08947 */ /* 0x008fea000383ffff */
[----:B------:R-:W-:Y:S05]  /*13870*/  BRA `(.L_x_9353) ;  /* 0xffffffc400f87947 */ /* 0x000fea000383ffff */
.L_x_9268:
[----:B0-----:R0:W2:Y:S02]  /*13880*/  SYNCS.PHASECHK.TRANS64.TRYWAIT P0, [R2+URZ+0x60], R3 ;  /* 0x00006003020075a7 */ /* 0x0010a4000800017f */
[----:B--2---:R-:W-:Y:S05]  /*13890*/  @!P0 NANOSLEEP.SYNCS 0x989680 ;  /* 0x009896800000895d */ /* 0x004fea0003900000 */
[----:B------:R-:W2:Y:S02]  /*138a0*/  @!P0 SYNCS.PHASECHK.TRANS64 P0, [R2+URZ+0x60], R3 ;  /* 0x00006003020085a7 */ /* 0x000ea4000800007f */
[----:B--2---:R-:W-:Y:S05]  /*138b0*/  @!P0 BRA `(.L_x_9268) ;  /* 0xfffffffc00f08947 */ /* 0x004fea000383ffff */
[----:B------:R-:W-:Y:S05]  /*138c0*/  BRA `(.L_x_9354) ;  /* 0xffffffc800d47947 */ /* 0x000fea000383ffff */
.L_x_9277:
[----:B---3--:R3:W4:Y:S02]  /*138d0*/  SYNCS.PHASECHK.TRANS64.TRYWAIT P0, [R2+URZ+0x28840], R3 ;  /* 0x02884003020075a7 */ /* 0x008724000800017f */
[----:B----4-:R-:W-:Y:S05]  /*138e0*/  @!P0 NANOSLEEP.SYNCS 0x989680 ;  /* 0x009896800000895d */ /* 0x010fea0003900000 */
[----:B------:R-:W4:Y:S02]  /*138f0*/  @!P0 SYNCS.PHASECHK.TRANS64 P0, [R2+URZ+0x28840], R3 ;  /* 0x02884003020085a7 */ /* 0x000f24000800007f */
[----:B----4-:R-:W-:Y:S05]  /*13900*/  @!P0 BRA `(.L_x_9277) ;  /* 0xfffffffc00f08947 */ /* 0x010fea000383ffff */
[----:B------:R-:W-:Y:S05]  /*13910*/  BRA `(.L_x_9355) ;  /* 0xffffffd000487947 */ /* 0x000fea000383ffff */
.L_x_9283:
[----:B0-----:R0:W2:Y:S02]  /*13920*/  SYNCS.PHASECHK.TRANS64.TRYWAIT P0, [R2+URZ+0x60], R5 ;  /* 0x00006005020075a7 */ /* 0x0010a4000800017f */
[----:B--2---:R-:W-:Y:S05]  /*13930*/  @!P0 NANOSLEEP.SYNCS 0x989680 ;  /* 0x009896800000895d */ /* 0x004fea0003900000 */
[----:B------:R-:W2:Y:S02]  /*13940*/  @!P0 SYNCS.PHASECHK.TRANS64 P0, [R2+URZ+0x60], R5 ;  /* 0x00006005020085a7 */ /* 0x000ea4000800007f */
[----:B--2---:R-:W-:Y:S05]  /*13950*/  @!P0 BRA `(.L_x_9283) ;  /* 0xfffffffc00f08947 */ /* 0x004fea000383ffff */
[----:B------:R-:W-:Y:S05]  /*13960*/  BRA `(.L_x_9356) ;  /* 0xffffffd400247947 */ /* 0x000fea000383ffff */
.L_x_9294:
[----:B0-----:R0:W2:Y:S02]  /*13970*/  SYNCS.PHASECHK.TRANS64.TRYWAIT P0, [R0+URZ+0x28860], R2 ;  /* 0x02886002000075a7 */ /* 0x0010a4000800017f */
[----:B--2---:R-:W-:Y:S05]  /*13980*/  @!P0 NANOSLEEP.SYNCS 0x989680 ;  /* 0x009896800000895d */ /* 0x004fea0003900000 */
[----:B------:R-:W2:Y:S02]  /*13990*/  @!P0 SYNCS.PHASECHK.TRANS64 P0, [R0+URZ+0x28860], R2 ;  /* 0x02886002000085a7 */ /* 0x000ea4000800007f */
[----:B--2---:R-:W-:Y:S05]  /*139a0*/  @!P0 BRA `(.L_x_9294) ;  /* 0xfffffffc00f08947 */ /* 0x004fea000383ffff */
[----:B------:R-:W-:Y:S05]  /*139b0*/  BRA `(.L_x_9357) ;  /* 0xffffffd8007c7947 */ /* 0x000fea000383ffff */
.L_x_9301:
[----:B------:R-:W-:Y:S01]  /*139c0*/  BSSY B0, `(.L_x_9358) ;  /* 0x0000008000007945 */ /* 0x000fe20003800000 */
[----:B------:R-:W-:Y:S02]  /*139d0*/  IMAD.MOV.U32 R13, RZ, RZ, R16 ;  /* 0x000000ffff0d7224 */ /* 0x000fe400078e0010 */
[----:B------:R-:W-:Y:S02]  /*139e0*/  IMAD.MOV.U32 R12, RZ, RZ, RZ ;  /* 0x000000ffff0c7224 */ /* 0x000fe400078e00ff */
[----:B------:R-:W-:Y:S02]  /*139f0*/  IMAD.MOV.U32 R11, RZ, RZ, 0x1f ;  /* 0x0000001fff0b7424 */ /* 0x000fe400078e00ff */
[----:B------:R-:W-:-:S07]  /*13a00*/  IMAD.MOV.U32 R15, RZ, RZ, -0x1 ;  /* 0xffffffffff0f7424 */ /* 0x000fce00078e00ff */
[----:B0123-5:R-:W-:Y:S05]  /*13a10*/  WARPSYNC.COLLECTIVE R15, `(.L_x_9359) ;  /* 0x000000000f087348 */ /* 0x02ffea0003c00000 */
[----:B------:R4:W0:Y:S02]  /*13a20*/  SHFL.IDX P6, R14, R13, R12, R11 ;  /* 0x0000000c0d0e7389 */ /* 0x00082400000c000b */
[----:B012345:R-:W-:Y:S01]  /*13a30*/  ENDCOLLECTIVE ;  /* 0x000000000000791b */ /* 0x03ffe20003800000 */
.L_x_9359:
[----:B------:R-:W-:Y:S05]  /*13a40*/  BSYNC B0 ;  /* 0x0000000000007941 */ /* 0x000fea0003800000 */
.L_x_9358:
        /* <DEDUP_REMOVED lines=9> */
.L_x_9360:
        /* <DEDUP_REMOVED lines=18> */
.L_x_9361:
[----:B------:R-:W-:Y:S01]  /*13c00*/  IMAD.MOV.U32 R12, RZ, RZ, 0x2 ;  /* 0x00000002ff0c7424 */ /* 0x000fe200078e00ff */
[----:B------:R-:W-:-:S05]  /*13c10*/  SEL R7, R14, RZ, P1 ;  /* 0x000000ff0e077207 */ /* 0x000fca0000800000 */
[----:B------:R-:W-:-:S04]  /*13c20*/  IMAD.IADD R3, R2, 0x1, R7 ;  /* 0x0000000102037824 */ /* 0x000fc800078e0207 */
[----:B------:R-:W-:-:S07]  /*13c30*/  IMAD.MOV.U32 R13, RZ, RZ, R3 ;  /* 0x000000ffff0d7224 */ /* 0x000fce00078e0003 */
[----:B------:R-:W-:Y:S05]  /*13c40*/  WARPSYNC.COLLECTIVE R15, `(.L_x_9362) ;  /* 0x000000000f087348 */ /* 0x000fea0003c00000 */
[----:B------:R0:W1:Y:S02]  /*13c50*/  SHFL.UP P6, R14, R13, R12, R11 ;  /* 0x0400000c0d0e7389 */ /* 0x00006400000c000b */
[----:B01----:R-:W-:Y:S01]  /*13c60*/  ENDCOLLECTIVE ;  /* 0x000000000000791b */ /* 0x003fe20003800000 */
.L_x_9362:
[----:B------:R-:W-:Y:S01]  /*13c70*/  IMAD.MOV.U32 R12, RZ, RZ, 0x4 ;  /* 0x00000004ff0c7424 */ /* 0x000fe200078e00ff */
[----:B------:R-:W-:-:S05]  /*13c80*/  SEL R14, R14, RZ, P2 ;  /* 0x000000ff0e0e7207 */ /* 0x000fca0001000000 */
[----:B------:R-:W-:-:S04]  /*13c90*/  IMAD.IADD R3, R3, 0x1, R14 ;  /* 0x0000000103037824 */ /* 0x000fc800078e020e */
[----:B------:R-:W-:-:S07]  /*13ca0*/  IMAD.MOV.U32 R13, RZ, RZ, R3 ;  /* 0x000000ffff0d7224 */ /* 0x000fce00078e0003 */
[----:B------:R-:W-:Y:S05]  /*13cb0*/  WARPSYNC.COLLECTIVE R15, `(.L_x_9363) ;  /* 0x000000000f087348 */ /* 0x000fea0003c00000 */
[----:B------:R0:W1:Y:S02]  /*13cc0*/  SHFL.UP P6, R14, R13, R12, R11 ;  /* 0x0400000c0d0e7389 */ /* 0x00006400000c000b */
[----:B01----:R-:W-:Y:S01]  /*13cd0*/  ENDCOLLECTIVE ;  /* 0x000000000000791b */ /* 0x003fe20003800000 */
.L_x_9363:
[----:B------:R-:W-:Y:S01]  /*13ce0*/  IMAD.MOV.U32 R12, RZ, RZ, 0x8 ;  /* 0x00000008ff0c7424 */ /* 0x000fe200078e00ff */
[----:B------:R-:W-:-:S05]  /*13cf0*/  SEL R14, R14, RZ, P3 ;  /* 0x000000ff0e0e7207 */ /* 0x000fca0001800000 */
[----:B------:R-:W-:-:S04]  /*13d00*/  IMAD.IADD R3, R3, 0x1, R14 ;  /* 0x0000000103037824 */ /* 0x000fc800078e020e */
[----:B------:R-:W-:-:S07]  /*13d10*/  IMAD.MOV.U32 R13, RZ, RZ, R3 ;  /* 0x000000ffff0d7224 */ /* 0x000fce00078e0003 */
[----:B------:R-:W-:Y:S05]  /*13d20*/  WARPSYNC.COLLECTIVE R15, `(.L_x_9364) ;  /* 0x000000000f087348 */ /* 0x000fea0003c00000 */
[----:B------:R0:W1:Y:S02]  /*13d30*/  SHFL.UP P6, R14, R13, R12, R11 ;  /* 0x0400000c0d0e7389 */ /* 0x00006400000c000b */
[----:B01----:R-:W-:Y:S01]  /*13d40*/  ENDCOLLECTIVE ;  /* 0x000000000000791b */ /* 0x003fe20003800000 */
.L_x_9364:
[----:B------:R-:W-:Y:S01]  /*13d50*/  IMAD.MOV.U32 R12, RZ, RZ, 0x10 ;  /* 0x00000010ff0c7424 */ /* 0x000fe200078e00ff */
[----:B------:R-:W-:-:S05]  /*13d60*/  SEL R14, R14, RZ, P4 ;  /* 0x000000ff0e0e7207 */ /* 0x000fca0002000000 */
[----:B------:R-:W-:-:S04]  /*13d70*/  IMAD.IADD R3, R3, 0x1, R14 ;  /* 0x0000000103037824 */ /* 0x000fc800078e020e */
[----:B------:R-:W-:-:S07]  /*13d80*/  IMAD.MOV.U32 R13, RZ, RZ, R3 ;  /* 0x000000ffff0d7224 */ /* 0x000fce00078e0003 */
[----:B------:R-:W-:Y:S05]  /*13d90*/  WARPSYNC.COLLECTIVE R15, `(.L_x_9365) ;  /* 0x000000000f087348 */ /* 0x000fea0003c00000 */
[----:B------:R0:W1:Y:S02]  /*13da0*/  SHFL.UP P6, R14, R13, R12, R11 ;  /* 0x0400000c0d0e7389 */ /* 0x00006400000c000b */
[----:B01----:R-:W-:Y:S01]  /*13db0*/  ENDCOLLECTIVE ;  /* 0x000000000000791b */ /* 0x003fe20003800000 */
.L_x_9365:
        /* <DEDUP_REMOVED lines=8> */
.L_x_9366:
[----:B------:R-:W-:Y:S05]  /*13e40*/  BRA `(.L_x_9367) ;  /* 0xffffffdc00187947 */ /* 0x000fea000383ffff */
.L_x_9306:
[----:B------:R-:W-:Y:S01]  /*13e50*/  BSSY B0, `(.L_x_9368) ;  /* 0x0000008000007945 */ /* 0x000fe20003800000 */
[----:B-----5:R-:W-:Y:S02]  /*13e60*/  IMAD.MOV.U32 R13, RZ, RZ, R2 ;  /* 0x000000ffff0d7224 */ /* 0x020fe400078e0002 */
[----:B------:R-:W-:Y:S02]  /*13e70*/  IMAD.MOV.U32 R12, RZ, RZ, 0x1 ;  /* 0x00000001ff0c7424 */ /* 0x000fe400078e00ff */
[----:B------:R-:W-:Y:S02]  /*13e80*/  IMAD.MOV.U32 R11, RZ, RZ, RZ ;  /* 0x000000ffff0b7224 */ /* 0x000fe400078e00ff */
[----:B------:R-:W-:-:S07]  /*13e90*/  IMAD.MOV.U32 R15, RZ, RZ, -0x1 ;  /* 0xffffffffff0f7424 */ /* 0x000fce00078e00ff */
[----:B012---:R-:W-:Y:S05]  /*13ea0*/  WARPSYNC.COLLECTIVE R15, `(.L_x_9369) ;  /* 0x000000000f087348 */ /* 0x007fea0003c00000 */
[----:B------:R3:W4:Y:S02]  /*13eb0*/  SHFL.UP P6, R14, R13, R12, R11 ;  /* 0x0400000c0d0e7389 */ /* 0x00072400000c000b */
[----:B01234-:R-:W-:Y:S01]  /*13ec0*/  ENDCOLLECTIVE ;  /* 0x000000000000791b */ /* 0x01ffe20003800000 */
.L_x_9369:
[----:B------:R-:W-:Y:S05]  /*13ed0*/  BSYNC B0 ;  /* 0x0000000000007941 */ /* 0x000fea0003800000 */
.L_x_9368:
        /* <DEDUP_REMOVED lines=9> */
.L_x_9370:
[----:B------:R-:W-:Y:S01]  /*13f70*/  IMAD.MOV.U32 R12, RZ, RZ, 0x4 ;  /* 0x00000004ff0c7424 */ /* 0x000fe200078e00ff */
[----:B------:R-:W-:-:S05]  /*13f80*/  SEL R14, R14, RZ, P2 ;  /* 0x000000ff0e0e7207 */ /* 0x000fca0001000000 */
[----:B------:R-:W-:-:S04]  /*13f90*/  IMAD.IADD R3, R3, 0x1, R14 ;  /* 0x0000000103037824 */ /* 0x000fc800078e020e */
[----:B------:R-:W-:-:S07]  /*13fa0*/  IMAD.MOV.U32 R13, RZ, RZ, R3 ;  /* 0x000000ffff0d7224 */ /* 0x000fce00078e0003 */
[----:B------:R-:W-:Y:S05]  /*13fb0*/  WARPSYNC.COLLECTIVE R15, `(.L_x_9371) ;  /* 0x000000000f087348 */ /* 0x000fea0003c00000 */
[----:B------:R0:W1:Y:S02]  /*13fc0*/  SHFL.UP P6, R14, R13, R12, R11 ;  /* 0x0400000c0d0e7389 */ /* 0x00006400000c000b */
[----:B01----:R-:W-:Y:S01]  /*13fd0*/  ENDCOLLECTIVE ;  /* 0x000000000000791b */ /* 0x003fe20003800000 */
.L_x_9371:
[----:B------:R-:W-:Y:S01]  /*13fe0*/  IMAD.MOV.U32 R12, RZ, RZ, 0x8 ;  /* 0x00000008ff0c7424 */ /* 0x000fe200078e00ff */
[----:B------:R-:W-:-:S05]  /*13ff0*/  SEL R14, R14, RZ, P3 ;  /* 0x000000ff0e0e7207 */ /* 0x000fca0001800000 */
[----:B------:R-:W-:-:S04]  /*14000*/  IMAD.IADD R3, R3, 0x1, R14 ;  /* 0x0000000103037824 */ /* 0x000fc800078e020e */
[----:B------:R-:W-:-:S07]  /*14010*/  IMAD.MOV.U32 R13, RZ, RZ, R3 ;  /* 0x000000ffff0d7224 */ /* 0x000fce00078e0003 */
[----:B------:R-:W-:Y:S05]  /*14020*/  WARPSYNC.COLLECTIVE R15, `(.L_x_9372) ;  /* 0x000000000f087348 */ /* 0x000fea0003c00000 */
[----:B------:R0:W1:Y:S02]  /*14030*/  SHFL.UP P6, R14, R13, R12, R11 ;  /* 0x0400000c0d0e7389 */ /* 0x00006400000c000b */
[----:B01----:R-:W-:Y:S01]  /*14040*/  ENDCOLLECTIVE ;  /* 0x000000000000791b */ /* 0x003fe20003800000 */
.L_x_9372:
[----:B------:R-:W-:Y:S01]  /*14050*/  IMAD.MOV.U32 R12, RZ, RZ, 0x10 ;  /* 0x00000010ff0c7424 */ /* 0x000fe200078e00ff */
[----:B------:R-:W-:-:S05]  /*14060*/  SEL R14, R14, RZ, P4 ;  /* 0x000000ff0e0e7207 */ /* 0x000fca0002000000 */
[----:B------:R-:W-:-:S04]  /*14070*/  IMAD.IADD R3, R3, 0x1, R14 ;  /* 0x0000000103037824 */ /* 0x000fc800078e020e */
[----:B------:R-:W-:-:S07]  /*14080*/  IMAD.MOV.U32 R13, RZ, RZ, R3 ;  /* 0x000000ffff0d7224 */ /* 0x000fce00078e0003 */
[----:B------:R-:W-:Y:S05]  /*14090*/  WARPSYNC.COLLECTIVE R15, `(.L_x_9373) ;  /* 0x000000000f087348 */ /* 0x000fea0003c00000 */
[----:B------:R0:W1:Y:S02]  /*140a0*/  SHFL.UP P6, R14, R13, R12, R11 ;  /* 0x0400000c0d0e7389 */ /* 0x00006400000c000b */
[----:B01----:R-:W-:Y:S01]  /*140b0*/  ENDCOLLECTIVE ;  /* 0x000000000000791b */ /* 0x003fe20003800000 */
.L_x_9373:
        /* <DEDUP_REMOVED lines=8> */
.L_x_9374:
[----:B------:R-:W-:Y:S05]  /*14140*/  BRA `(.L_x_9375) ;  /* 0xffffffd800f47947 */ /* 0x000fea000383ffff */
.L_x_9308:
[----:B------:R-:W-:Y:S01]  /*14150*/  BSSY B0, `(.L_x_9376) ;  /* 0x0000006000007945 */ /* 0x000fe20003800000 */
[----:B------:R-:W-:Y:S01]  /*14160*/  PLOP3.LUT P6, PT, P6, PT, PT, 0x8, 0x0 ;  /* 0x000000000000781c */ /* 0x000fe200037ce170 */
[----:B------:R-:W-:-:S12]  /*14170*/  IMAD.MOV.U32 R15, RZ, RZ, -0x1 ;  /* 0xffffffffff0f7424 */ /* 0x000fd800078e00ff */
[----:B0123-5:R-:W-:Y:S05]  /*14180*/  WARPSYNC.COLLECTIVE R15, `(.L_x_9377) ;  /* 0x000000000f087348 */ /* 0x02ffea0003c00000 */
[----:B------:R-:W-:Y:S01]  /*14190*/  VOTE.ANY R14, PT, P6 ;  /* 0x00000000000e7806 */ /* 0x000fe200030e0100 */
[----:B0123-5:R-:W-:Y:S06]  /*141a0*/  ENDCOLLECTIVE ;  /* 0x000000000000791b */ /* 0x02ffec0003800000 */
.L_x_9377:
[----:B------:R-:W-:Y:S05]  /*141b0*/  BSYNC B0 ;  /* 0x0000000000007941 */ /* 0x000fea0003800000 */
.L_x_9376:
        /* <DEDUP_REMOVED lines=9> */
.L_x_9378:
[----:B------:R-:W-:Y:S01]  /*14250*/  IMAD.MOV.U32 R17, RZ, RZ, R14 ;  /* 0x000000ffff117224 */ /* 0x000fe200078e000e */
[----:B------:R-:W-:Y:S06]  /*14260*/  BRA `(.L_x_9379) ;  /* 0xffffffd800e47947 */ /* 0x000fec000383ffff */
.L_x_9310:
[----:B------:R-:W-:Y:S01]  /*14270*/  BSSY B0, `(.L_x_9380) ;  /* 0x0000007000007945 */ /* 0x000fe20003800000 */
[----:B------:R-:W-:Y:S02]  /*14280*/  IMAD.MOV.U32 R13, RZ, RZ, R3 ;  /* 0x000000ffff0d7224 */ /* 0x000fe400078e0003 */
[----:B------:R-:W-:Y:S02]  /*14290*/  IMAD.MOV.U32 R11, RZ, RZ, 0x1f ;  /* 0x0000001fff0b7424 */ /* 0x000fe400078e00ff */
[----:B------:R-:W-:-:S07]  /*142a0*/  IMAD.MOV.U32 R15, RZ, RZ, -0x1 ;  /* 0xffffffffff0f7424 */ /* 0x000fce00078e00ff */
[----:B012345:R-:W-:Y:S05]  /*142b0*/  WARPSYNC.COLLECTIVE R15, `(.L_x_9381) ;  /* 0x000000000f087348 */ /* 0x03ffea0003c00000 */
[----:B------:R0:W0:Y:S02]  /*142c0*/  SHFL.IDX P6, R14, R13, R12, R11 ;  /* 0x0000000c0d0e7389 */ /* 0x00002400000c000b */
[----:B012345:R-:W-:Y:S01]  /*142d0*/  ENDCOLLECTIVE ;  /* 0x000000000000791b */ /* 0x03ffe20003800000 */
.L_x_9381:
[----:B------:R-:W-:Y:S05]  /*142e0*/  BSYNC B0 ;  /* 0x0000000000007941 */ /* 0x000fea0003800000 */
.L_x_9380:
[----:B------:R-:W-:Y:S01]  /*142f0*/  IMAD.MOV.U32 R5, RZ, RZ, R14 ;  /* 0x000000ffff057224 */ /* 0x000fe200078e000e */
[----:B------:R-:W-:Y:S06]  /*14300*/  BRA `(.L_x_9309) ;  /* 0xffffffd800d87947 */ /* 0x000fec000383ffff */
.L_x_9314:
[----:B0-----:R0:W4:Y:S02]  /*14310*/  SYNCS.PHASECHK.TRANS64.TRYWAIT P0, [R0+URZ+0x28820], R3 ;  /* 0x02882003000075a7 */ /* 0x001124000800017f */
[----:B----4-:R-:W-:Y:S05]  /*14320*/  @!P0 NANOSLEEP.SYNCS 0x989680 ;  /* 0x009896800000895d */ /* 0x010fea0003900000 */
[----:B------:R-:W4:Y:S02]  /*14330*/  @!P0 SYNCS.PHASECHK.TRANS64 P0, [R0+URZ+0x28820], R3 ;  /* 0x02882003000085a7 */ /* 0x000f24000800007f */
[----:B----4-:R-:W-:Y:S05]  /*14340*/  @!P0 BRA `(.L_x_9314) ;  /* 0xfffffffc00f08947 */ /* 0x010fea000383ffff */
[----:B------:R-:W-:Y:S05]  /*14350*/  BRA `(.L_x_9382) ;  /* 0xffffffe000587947 */ /* 0x000fea000383ffff */
.L_x_9315:
        /* <DEDUP_REMOVED lines=11> */
.L_x_9384:
[----:B------:R-:W-:Y:S05]  /*14410*/  BSYNC B0 ;  /* 0x0000000000007941 */ /* 0x000fea0003800000 */
.L_x_9383:
[----:B------:R-:W-:Y:S05]  /*14420*/  BRA `(.L_x_9385) ;  /* 0xffffffe000407947 */ /* 0x000fea000383ffff */
.L_x_9318:
[----:B------:R-:W-:Y:S01]  /*14430*/  BSSY B1, `(.L_x_9386) ;  /* 0x0000006000017945 */ /* 0x000fe20003800000 */
[----:B------:R-:W-:-:S07]  /*14440*/  IMAD.MOV.U32 R15, RZ, RZ, -0x1 ;  /* 0xffffffffff0f7424 */ /* 0x000fce00078e00ff */
[----:B-12345:R-:W-:Y:S05]  /*14450*/  WARPSYNC.COLLECTIVE R15, `(.L_x_9387) ;  /* 0x000000000f0c7348 */ /* 0x03efea0003c00000 */
[----:B------:R-:W-:Y:S02]  /*14460*/  ELECT P6, UR62, PT ;  /* 0x00000000003e782f */ /* 0x000fe400038c0000 */
[----:B------:R-:W-:Y:S01]  /*14470*/  MOV R14, UR62 ;  /* 0x0000003e000e7c02 */ /* 0x000fe20008000f00 */
[----:B-12345:R-:W-:Y:S10]  /*14480*/  ENDCOLLECTIVE ;  /* 0x000000000000791b */ /* 0x03eff40003800000 */
.L_x_9387:
[----:B------:R-:W-:Y:S05]  /*14490*/  BSYNC B1 ;  /* 0x0000000000017941 */ /* 0x000fea0003800000 */
.L_x_9386:
[----:B------:R-:W-:Y:S05]  /*144a0*/  BRA `(.L_x_9388) ;  /* 0xffffffe000387947 */ /* 0x000fea000383ffff */
.L_x_9320:
[----:B0-----:R0:W2:Y:S02]  /*144b0*/  SYNCS.PHASECHK.TRANS64.TRYWAIT P0, [R6+URZ], R5 ;  /* 0x00000005060075a7 */ /* 0x0010a4000800017f */
[----:B--2---:R-:W-:Y:S05]  /*144c0*/  @!P0 NANOSLEEP.SYNCS 0x989680 ;  /* 0x009896800000895d */ /* 0x004fea0003900000 */
[----:B------:R-:W2:Y:S02]  /*144d0*/  @!P0 SYNCS.PHASECHK.TRANS64 P0, [R6+URZ], R5 ;  /* 0x00000005060085a7 */ /* 0x000ea4000800007f */
[----:B--2---:R-:W-:Y:S05]  /*144e0*/  @!P0 BRA `(.L_x_9320) ;  /* 0xfffffffc00f08947 */ /* 0x004fea000383ffff */
[----:B------:R-:W-:Y:S05]  /*144f0*/  BRA `(.L_x_9389) ;  /* 0xffffffe000747947 */ /* 0x000fea000383ffff */
.L_x_9321:
[----:B--2---:R2:W3:Y:S02]  /*14500*/  SYNCS.PHASECHK.TRANS64.TRYWAIT P0, [R7+URZ], R2 ;  /* 0x00000002070075a7 */ /* 0x0044e4000800017f */
[----:B---3--:R-:W-:Y:S05]  /*14510*/  @!P0 NANOSLEEP.SYNCS 0x989680 ;  /* 0x009896800000895d */ /* 0x008fea0003900000 */
[----:B------:R-:W3:Y:S02]  /*14520*/  @!P0 SYNCS.PHASECHK.TRANS64 P0, [R7+URZ], R2 ;  /* 0x00000002070085a7 */ /* 0x000ee4000800007f */
[----:B---3--:R-:W-:Y:S05]  /*14530*/  @!P0 BRA `(.L_x_9321) ;  /* 0xfffffffc00f08947 */ /* 0x008fea000383ffff */
[----:B------:R-:W-:Y:S05]  /*14540*/  BRA `(.L_x_9390) ;  /* 0xffffffe000687947 */ /* 0x000fea000383ffff */
.L_x_9323:
[----:B---3--:R3:W4:Y:S02]  /*14550*/  SYNCS.PHASECHK.TRANS64.TRYWAIT P0, [R4+URZ], R5 ;  /* 0x00000005040075a7 */ /* 0x008724000800017f */
[----:B----4-:R-:W-:Y:S05]  /*14560*/  @!P0 NANOSLEEP.SYNCS 0x989680 ;  /* 0x009896800000895d */ /* 0x010fea0003900000 */
[----:B------:R-:W4:Y:S02]  /*14570*/  @!P0 SYNCS.PHASECHK.TRANS64 P0, [R4+URZ], R5 ;  /* 0x00000005040085a7 */ /* 0x000f24000800007f */
[----:B----4-:R-:W-:Y:S05]  /*14580*/  @!P0 BRA `(.L_x_9323) ;  /* 0xfffffffc00f08947 */ /* 0x010fea000383ffff */
[----:B------:R-:W-:Y:S05]  /*14590*/  BRA `(.L_x_9391) ;  /* 0xffffffe000707947 */ /* 0x000fea000383ffff */
.L_x_9392:
        /* <DEDUP_REMOVED lines=14> */
.L_x_15317:


//--------------------- .text._ZN7cutlass13device_kernelIN5flash11enable_sm90INS1_16FlashAttnFwdSm90INS1_25CollectiveMainloopFwdSm90ILi2EN4cute5tupleIJNS5_1CILi1EEES8_S8_EEENS6_IJNS7_ILi128EEESA_SA_EEELi128ENS_10bfloat16_tEfNS_4arch4Sm90ELb1ELb0ELb1ELb1ELb0ELb1ELb0ELb1ELb1ELb1ELb0ELb0EEENS1_21CollectiveEpilogueFwdISB_S9_SC_SE_Li256ELb1ELb1ELb0ELb0EEENS1_36VarlenDynamicPersistentTileSchedulerILi128ELi128ELi256ELi128ELb0ELb1ELb1ELb1ELb1ELb1EEEEEEEEEvNT_6ParamsE --------------------------
	.section	.text._ZN7cutlass13device_kernelIN5flash11enable_sm90INS1_16FlashAttnFwdSm90INS1_25CollectiveMainloopFwdSm90ILi2EN4cute5tupleIJNS5_1CILi1EEES8_S8_EEENS6_IJNS7_ILi128EEESA_SA_EEELi128ENS_10bfloat16_tEfNS_4arch4Sm90ELb1ELb0ELb1ELb1ELb0ELb1ELb0ELb1ELb1ELb1ELb0ELb0EEENS1_21CollectiveEpilogueFwdISB_S9_SC_SE_Li256ELb1ELb1ELb0ELb0EEENS1_36VarlenDynamicPersistentTileSchedulerILi128ELi128ELi256ELi128ELb0ELb1ELb1ELb1ELb1ELb1EEEEEEEEEvNT_6ParamsE,"ax",@progbits
	.align	128
.text._ZN7cutlass13device_kernelIN5flash11enable_sm90INS1_16FlashAttnFwdSm90INS1_25CollectiveMainloopFwdSm90ILi2EN4cute5tupleIJNS5_1CILi1EEES8_S8_EEENS6_IJNS7_ILi128EEESA_SA_EEELi128ENS_10bfloat16_tEfNS_4arch4Sm90ELb1ELb0ELb1ELb1ELb0ELb1ELb0ELb1ELb1ELb1ELb0ELb0EEENS1_21CollectiveEpilogueFwdISB_S9_SC_SE_Li256ELb1ELb1ELb0ELb0EEENS1_36VarlenDynamicPersistentTileSchedulerILi128ELi128ELi256ELi128ELb0ELb1ELb1ELb1ELb1ELb1EEEEEEEEEvNT_6ParamsE:
        .type           _ZN7cutlass13device_kernelIN5flash11enable_sm90INS1_16FlashAttnFwdSm90INS1_25CollectiveMainloopFwdSm90ILi2EN4cute5tupleIJNS5_1CILi1EEES8_S8_EEENS6_IJNS7_ILi128EEESA_SA_EEELi128ENS_10bfloat16_tEfNS_4arch4Sm90ELb1ELb0ELb1ELb1ELb0ELb1ELb0ELb1ELb1ELb1ELb0ELb0EEENS1_21CollectiveEpilogueFwdISB_S9_SC_SE_Li256ELb1ELb1ELb0ELb0EEENS1_36VarlenDynamicPersistentTileSchedulerILi128ELi128ELi256ELi128ELb0ELb1ELb1ELb1ELb1ELb1EEEEEEEEEvNT_6ParamsE,@function
        .size           _ZN7cutlass13device_kernelIN5flash11enable_sm90INS1_16FlashAttnFwdSm90INS1_25CollectiveMainloopFwdSm90ILi2EN4cute5tupleIJNS5_1CILi1EEES8_S8_EEENS6_IJNS7_ILi128EEESA_SA_EEELi128ENS_10bfloat16_tEfNS_4arch4Sm90ELb1ELb0ELb1ELb1ELb0ELb1ELb0ELb1ELb1ELb1ELb0ELb0EEENS1_21CollectiveEpilogueFwdISB_S9_SC_SE_Li256ELb1ELb1ELb0ELb0EEENS1_36VarlenDynamicPersistentTileSchedulerILi128ELi128ELi256ELi128ELb0ELb1ELb1ELb1ELb1ELb1EEEEEEEEEvNT_6ParamsE,(.L_x_15318 - _ZN7cutlass13device_kernelIN5flash11enable_sm90INS1_16FlashAttnFwdSm90INS1_25CollectiveMainloopFwdSm90ILi2EN4cute5tupleIJNS5_1CILi1EEES8_S8_EEENS6_IJNS7_ILi128EEESA_SA_EEELi128ENS_10bfloat16_tEfNS_4arch4Sm90ELb1ELb0ELb1ELb1ELb0ELb1ELb0ELb1ELb1ELb1ELb0ELb0EEENS1_21CollectiveEpilogueFwdISB_S9_SC_SE_Li256ELb1ELb1ELb0ELb0EEENS1_36VarlenDynamicPersistentTileSchedulerILi128ELi128ELi256ELi128ELb0ELb1ELb1ELb1ELb1ELb1EEEEEEEEEvNT_6ParamsE)
        .other          _ZN7cutlass13device_kernelIN5flash11enable_sm90INS1_16FlashAttnFwdSm90INS1_25CollectiveMainloopFwdSm90ILi2EN4cute5tupleIJNS5_1CILi1EEES8_S8_EEENS6_IJNS7_ILi128EEESA_SA_EEELi128ENS_10bfloat16_tEfNS_4arch4Sm90ELb1ELb0ELb1ELb1ELb0ELb1ELb0ELb1ELb1ELb1ELb0ELb0EEENS1_21CollectiveEpilogueFwdISB_S9_SC_SE_Li256ELb1ELb1ELb0ELb0EEENS1_36VarlenDynamicPersistentTileSchedulerILi128ELi128ELi256ELi128ELb0ELb1ELb1ELb1ELb1ELb1EEEEEEEEEvNT_6ParamsE,@"STO_CUDA_ENTRY STV_DEFAULT"
_ZN7cutlass13device_kernelIN5flash11enable_sm90INS1_16FlashAttnFwdSm90INS1_25CollectiveMainloopFwdSm90ILi2EN4cute5tupleIJNS5_1CILi1EEES8_S8_EEENS6_IJNS7_ILi128EEESA_SA_EEELi128ENS_10bfloat16_tEfNS_4arch4Sm90ELb1ELb0ELb1ELb1ELb0ELb1ELb0ELb1ELb1ELb1ELb0ELb0EEENS1_21CollectiveEpilogueFwdISB_S9_SC_SE_Li256ELb1ELb1ELb0ELb0EEENS1_36VarlenDynamicPersistentTileSchedulerILi128ELi128ELi256ELi128ELb0ELb1ELb1ELb1ELb1ELb1EEEEEEEEEvNT_6ParamsE:
        /* <DEDUP_REMOVED lines=23> */
.L_x_9394:
[----:B------:R-:W-:Y:S05]  /*0170*/  BSYNC B0 ;  /* 0x0000000000007941 */ /* 0x000fea0003800000 */
.L_x_9393:
        /* <DEDUP_REMOVED lines=40> */
.L_x_9395:
        /* <DEDUP_REMOVED lines=22> */
.L_x_9396:
        /* <DEDUP_REMOVED lines=18> */
.L_x_9397:
        /* <DEDUP_REMOVED lines=22> */
.L_x_9398:
        /* <DEDUP_REMOVED lines=22> */
.L_x_9399:
        /* <DEDUP_REMOVED lines=9> */
.L_x_9402:
        /* <DEDUP_REMOVED lines=38> */
[----:B------:R-:W-:-:S02]  /*0c30*/  LOP3.LUT R12, R12, 0xfffffffc, RZ, 0xc0, !PT ;  /* 0xfffffffc0c0c7812 */ /* 0x000fc400078ec0ff */
[----:B------:R-:W-:Y:S02]  /*0c40*/  LEA.HI R8, R9, R220, RZ, 0x2 ;  /* 0x000000dc09087211 */ /* 0x000fe400078f10ff */
[CC--:B------:R-:W-:Y:S01]  /*0c50*/  LEA.HI R22, R0.reuse, R231.reuse, RZ, 0x3 ;  /* 0x000000e700167211 */ /* 0x0c0fe200078f18ff */
[----:B------:R-:W-:Y:S01]  /*0c60*/  IMAD.IADD R12, R231, 0x1, -R12 ;  /* 0x00000001e70c7824 */ /* 0x000fe200078e0a0c */
[--C-:B------:R-:W-:Y:S02]  /*0c70*/  SHF.R.S32.HI R10, RZ, 0x2, R8.reuse ;  /* 0x00000002ff0a7819 */ /* 0x100fe40000011408 */
[----:B------:R-:W-:Y:S02]  /*0c80*/  SHF.R.S32.HI R7, RZ, 0x1f, R8 ;  /* 0x0000001fff077819 */ /* 0x000fe40000011408 */
[----:B------:R-:W-:Y:S02]  /*0c90*/  LEA.HI R0, R0, R231, RZ, 0x6 ;  /* 0x000000e700007211 */ /* 0x000fe400078f30ff */
[----:B------:R-:W-:-:S02]  /*0ca0*/  LEA.HI R7, R7, R10, RZ, 0x3 ;  /* 0x0000000a07077211 */ /* 0x000fc400078f18ff */
[----:B------:R-:W-:Y:S01]  /*0cb0*/  LOP3.LUT R206, R22, 0xfffffff8, RZ, 0xc0, !PT ;  /* 0xfffffff816ce7812 */ /* 0x000fe200078ec0ff */
[----:B------:R-:W-:Y:S01]  /*0cc0*/  IMAD.SHL.U32 R0, R0, 0x8, RZ ;  /* 0x0000000800007824 */ /* 0x000fe200078e00ff */
[----:B------:R-:W-:Y:S01]  /*0cd0*/  LOP3.LUT R11, R7, 0xfffffff8, RZ, 0xc0, !PT ;  /* 0xfffffff8070b7812 */ /* 0x000fe200078ec0ff */
[----:B------:R-:W-:Y:S01]  /*0ce0*/  IMAD R7, R6, 0x40, R5 ;  /* 0x0000004006077824 */ /* 0x000fe200078e0205 */
[----:B------:R-:W-:Y:S01]  /*0cf0*/  SHF.R.S32.HI R5, RZ, 0x4, R4 ;  /* 0x00000004ff057819 */ /* 0x000fe20000011404 */
[----:B------:R-:W-:Y:S01]  /*0d00*/  IMAD.IADD R206, R231, 0x1, -R206 ;  /* 0x00000001e7ce7824 */ /* 0x000fe200078e0ace */
[----:B------:R-:W-:Y:S01]  /*0d10*/  LEA.HI R6, R12, R12, RZ, 0x1 ;  /* 0x0000000c0c067211 */ /* 0x000fe200078f08ff */
[----:B------:R-:W-:Y:S01]  /*0d20*/  IMAD.IADD R10, R10, 0x1, -R11 ;  /* 0x000000010a0a7824 */ /* 0x000fe200078e0a0b */
[----:B------:R-:W-:Y:S01]  /*0d30*/  LEA.HI R4, R4, R5, RZ, 0x1 ;  /* 0x0000000504047211 */ /* 0x000fe200078f08ff */
[C---:B------:R-:W-:Y:S01]  /*0d40*/  IMAD.SHL.U32 R16, R206.reuse, 0x8, RZ ;  /* 0x00000008ce107824 */ /* 0x040fe200078e00ff */
[----:B------:R-:W-:Y:S01]  /*0d50*/  SHF.R.S32.HI R22, RZ, 0x3, R22 ;  /* 0x00000003ff167819 */ /* 0x000fe20000011416 */
[----:B------:R-:W-:Y:S01]  /*0d60*/  IMAD.SHL.U32 R18, R206, 0x4, RZ ;  /* 0x00000004ce127824 */ /* 0x000fe200078e00ff */
[----:B------:R-:W-:Y:S01]  /*0d70*/  LOP3.LUT R4, R4, 0x1ffffffe, RZ, 0xc0, !PT ;  /* 0x1ffffffe04047812 */ /* 0x000fe200078ec0ff */
[----:B------:R-:W-:Y:S01]  /*0d80*/  VIADD R187, R16, 0x40 ;  /* 0x0000004010bb7836 */ /* 0x000fe20000000000 */
[----:B------:R-:W-:Y:S01]  /*0d90*/  SHF.R.S32.HI R224, RZ, 0x7, R3 ;  /* 0x00000007ffe07819 */ /* 0x000fe20000011403 */
[----:B------:R-:W-:Y:S01]  /*0da0*/  VIADD R213, R22, 0x20 ;  /* 0x0000002016d57836 */ /* 0x000fe20000000000 */
[----:B------:R-:W-:Y:S01]  /*0db0*/  LEA.HI R9, R9, R220, RZ, 0x5 ;  /* 0x000000dc09097211 */ /* 0x000fe200078f28ff */
[----:B------:R-:W-:Y:S01]  /*0dc0*/  IMAD.IADD R4, R5, 0x1, -R4 ;  /* 0x0000000105047824 */ /* 0x000fe200078e0a04 */
[----:B------:R-:W-:Y:S01]  /*0dd0*/  LOP3.LUT R5, R6, 0x1ffffffe, RZ, 0xc0, !PT ;  /* 0x1ffffffe06057812 */ /* 0x000fe200078ec0ff */
[C---:B------:R-:W-:Y:S01]  /*0de0*/  VIADD R212, R22.reuse, 0x40 ;  /* 0x0000004016d47836 */ /* 0x040fe20000000000 */
[----:B------:R-:W-:Y:S01]  /*0df0*/  LEA.HI R3, R3, R224, RZ, 0x1 ;  /* 0x000000e003037211 */ /* 0x000fe200078f08ff */
[----:B------:R-:W-:Y:S01]  /*0e00*/  VIADD R211, R22, 0x60 ;  /* 0x0000006016d37836 */ /* 0x000fe20000000000 */
[----:B------:R-:W-:Y:S01]  /*0e10*/  SHF.R.S32.HI R9, RZ, 0x5, R9 ;  /* 0x00000005ff097819 */ /* 0x000fe20000011409 */
[----:B------:R-:W-:Y:S01]  /*0e20*/  IMAD R226, R4, 0x8, R7 ;  /* 0x0000000804e27824 */ /* 0x000fe200078e0207 */
[----:B------:R-:W-:Y:S01]  /*0e30*/  LOP3.LUT R3, R3, 0x3fffffe, RZ, 0xc0, !PT ;  /* 0x03fffffe03037812 */ /* 0x000fe200078ec0ff */
[----:B------:R-:W-:Y:S01]  /*0e40*/  IMAD.IADD R204, R12, 0x1, -R5 ;  /* 0x000000010ccc7824 */ /* 0x000fe200078e0a05 */
[----:B------:R-:W-:Y:S01]  /*0e50*/  LOP3.LUT R201, R0, 0xfffffe00, RZ, 0xc0, !PT ;  /* 0xfffffe0000c97812 */ /* 0x000fe200078ec0ff */
[----:B------:R-:W-:Y:S01]  /*0e60*/  IMAD R10, R9, 0x10, R10 ;  /* 0x00000010090a7824 */ /* 0x000fe200078e020a */
[----:B------:R-:W-:Y:S01]  /*0e70*/  SHF.R.S32.HI R0, RZ, 0x1f, R213 ;  /* 0x0000001fff007819 */ /* 0x000fe200000114d5 */
[----:B------:R-:W-:Y:S01]  /*0e80*/  IMAD.IADD R3, R224, 0x1, -R3 ;  /* 0x00000001e0037824 */ /* 0x000fe200078e0a03 */
        /* <DEDUP_REMOVED lines=9> */
[----:B------:R-:W-:Y:S01]  /*0f20*/  IMAD R225, R3, 0x40, R10 ;  /* 0x0000004003e17824 */ /* 0x000fe200078e020a */
        /* <DEDUP_REMOVED lines=9> */
[----:B------:R-:W-:Y:S01]  /*0fc0*/  IMAD R204, R204, 0x8, R225 ;  /* 0x00000008cccc7824 */ /* 0x000fe200078e02e1 */
[----:B------:R-:W-:-:S02]  /*0fd0*/  LOP3.LUT R205, R3, 0x38, R16, 0xf8, !PT ;  /* 0x0000003803cd7812 */ /* 0x000fc400078ef810 */
[----:B------:R-:W-:Y:S02]  /*0fe0*/  SHF.R.U32.HI R230, RZ, 0x3, R196 ;  /* 0x00000003ffe67819 */ /* 0x000fe400000116c4 */
[--C-:B------:R-:W-:Y:S02]  /*0ff0*/  LOP3.LUT R3, R196, 0x38, R16.reuse, 0xf8, !PT ;  /* 0x00000038c4037812 */ /* 0x100fe400078ef810 */
[----:B------:R-:W-:Y:S02]  /*1000*/  SHF.R.U32.HI R229, RZ, 0x3, R195 ;  /* 0x00000003ffe57819 */ /* 0x000fe400000116c3 */
[----:B------:R-:W-:Y:S02]  /*1010*/  LOP3.LUT R6, R195, 0x38, R16, 0xf8, !PT ;  /* 0x00000038c3067812 */ /* 0x000fe400078ef810 */
[----:B------:R-:W-:Y:S02]  /*1020*/  SHF.R.U32.HI R228, RZ, 0x3, R194 ;  /* 0x00000003ffe47819 */ /* 0x000fe400000116c2 */
[----:B------:R-:W-:-:S02]  /*1030*/  LOP3.LUT R7, R194, 0x38, R16, 0xf8, !PT ;  /* 0x00000038c2077812 */ /* 0x000fc400078ef810 */
[----:B------:R-:W-:Y:S02]  /*1040*/  LOP3.LUT R199, R0, 0xfffffe00, RZ, 0xc0, !PT ;  /* 0xfffffe0000c77812 */ /* 0x000fe400078ec0ff */
[----:B------:R-:W-:Y:S02]  /*1050*/  LOP3.LUT R198, R5, 0xfffffe00, RZ, 0xc0, !PT ;  /* 0xfffffe0005c67812 */ /* 0x000fe400078ec0ff */
[----:B------:R-:W-:Y:S02]  /*1060*/  LOP3.LUT R197, R4, 0xfffffe00, RZ, 0xc0, !PT ;  /* 0xfffffe0004c57812 */ /* 0x000fe400078ec0ff */
[----:B------:R-:W-:Y:S02]  /*1070*/  LOP3.LUT R203, R8, 0x7ffffffc, RZ, 0xc0, !PT ;  /* 0x7ffffffc08cb7812 */ /* 0x000fe400078ec0ff */
[----:B------:R-:W-:Y:S02]  /*1080*/  LOP3.LUT R205, R201, R205, R200, 0xf6, !PT ;  /* 0x000000cdc9cd7212 */ /* 0x000fe400078ef6c8 */
[----:B------:R-:W-:Y:S01]  /*1090*/  LOP3.LUT R0, R199, R3, R230, 0xf6, !PT ;  /* 0x00000003c7007212 */ /* 0x000fe200078ef6e6 */
[----:B------:R-:W-:Y:S01]  /*10a0*/  IMAD.IADD R203, R220, 0x1, -R203 ;  /* 0x00000001dccb7824 */ /* 0x000fe200078e0acb */
        /* <DEDUP_REMOVED lines=10> */
[----:B------:R-:W-:Y:S02]  /*1150*/  SHF.R.S32.HI R215, RZ, 0x1f, R187 ;  /* 0x0000001fffd77819 */ /* 0x000fe400000114bb */
[----:B--2---:R-:W-:-:S07]  /*1160*/  LOP3.LUT R189, R13, 0x1, RZ, 0xfc, !PT ;  /* 0x000000010dbd7812 */ /* 0x004fce00078efcff */
.L_x_9606:
[----:B0---4-:R-:W0:Y:S02]  /*1170*/  LDC.64 R4, c[0x0][0xc88] ;  /* 0x00032200ff047b82 */ /* 0x011e240000000a00 */
[----:B0-----:R-:W-:-:S05]  /*1180*/  IMAD.WIDE R4, R31, 0x4, R4 ;  /* 0x000000041f047825 */ /* 0x001fca00078e0204 */
[----:B--2---:R-:W2:Y:S01]  /*1190*/  LDG.E R210, desc[UR40][R4.64] ;  /* 0x0000002804d27981 */ /* 0x004ea2000c1e1900 */
[----:B------:R-:W-:Y:S05]  /*11a0*/  YIELD ;  /* 0x0000000000007946 */ /* 0x000fea0003800000 */
[----:B------:R-:W-:Y:S01]  /*11b0*/  ULDC.64 UR4, c[0x0][0xa28] ;  /* 0x00028a0000047ab9 */ /* 0x000fe20000000a00 */
[----:B------:R-:W-:Y:S01]  /*11c0*/  ULDC.64 UR8, c[0x0][0xa18] ;  /* 0x0002860000087ab9 */ /* 0x000fe20000000a00 */
[----:B------:R-:W-:Y:S01]  /*11d0*/  ISETP.NE.U32.AND P1, PT, RZ, UR4, PT ;  /* 0x00000004ff007c0c */ /* 0x000fe2000bf25070 */
[----:B------:R-:W-:Y:S01]  /*11e0*/  ULDC.64 UR6, c[0x0][0xa08] ;  /* 0x0002820000067ab9 */ /* 0x000fe20000000a00 */
[----:B------:R-:W-:Y:S01]  /*11f0*/  IMAD.MOV.U32 R3, RZ, RZ, RZ ;  /* 0x000000ffff037224 */ /* 0x000fe200078e00ff */
[----:B------:R-:W-:Y:S01]  /*1200*/  ISETP.NE.U32.AND P0, PT, RZ, UR6, PT ;  /* 0x00000006ff007c0c */ /* 0x000fe2000bf05070 */
[----:B------:R-:W-:Y:S01]  /*1210*/  IMAD.MOV.U32 R31, RZ, RZ, RZ ;  /* 0x000000ffff1f7224 */ /* 0x000fe200078e00ff */
[----:B------:R-:W-:-:S02]  /*1220*/  ISETP.NE.AND.EX P1, PT, RZ, UR5, PT, P1 ;  /* 0x00000005ff007c0c */ /* 0x000fc4000bf25310 */
[----:B------:R-:W-:Y:S02]  /*1230*/  ISETP.NE.AND.EX P0, PT, RZ, UR7, PT, P0 ;  /* 0x00000007ff007c0c */ /* 0x000fe4000bf05300 */
[----:B--2---:R-:W-:Y:S01]  /*1240*/  SHF.R.S32.HI R217, RZ, 0x1f, R210 ;  /* 0x0000001fffd97819 */ /* 0x004fe200000114d2 */
[----:B------:R-:W-:-:S08]  /*1250*/  IMAD.SHL.U32 R208, R210, 0x4, RZ ;  /* 0x00000004d2d07824 */ /* 0x000fd000078e00ff */
[C---:B------:R-:W-:Y:S02]  /*1260*/  @P1 LEA R6, P2, R210.reuse, UR4, 0x2 ;  /* 0x00000004d2061c11 */ /* 0x040fe4000f8410ff */
[C-C-:B------:R-:W-:Y:S02]  /*1270*/  SHF.L.U64.HI R209, R210.reuse, 0x2, R217.reuse ;  /* 0x00000002d2d17819 */ /* 0x140fe400000102d9 */
[----:B------:R-:W-:Y:S02]  /*1280*/  @P1 LEA.HI.X R7, R210, UR5, R217, 0x2, P2 ;  /* 0x00000005d2071c11 */ /* 0x000fe400090f14d9 */
[----:B------:R-:W-:Y:S01]  /*1290*/  ISETP.NE.U32.AND P2, PT, RZ, UR8, PT ;  /* 0x00000008ff007c0c */ /* 0x000fe2000bf45070 */
[----:B------:R-:W-:Y:S01]  /*12a0*/  ULDC UR4, c[0x0][0x288] ;  /* 0x0000a20000047ab9 */ /* 0x000fe20000000800 */
[----:B------:R-:W-:Y:S01]  /*12b0*/  IADD3 R8, P3, R208, UR6, RZ ;  /* 0x00000006d0087c10 */ /* 0x000fe2000ff7e0ff */
[----:B------:R0:W5:Y:S01]  /*12c0*/  @P1 LDG.E R3, desc[UR40][R6.64] ;  /* 0x0000002806031981 */ /* 0x000162000c1e1900 */
[----:B------:R-:W-:Y:S01]  /*12d0*/  ISETP.NE.AND.EX P2, PT, RZ, UR9, PT, P2 ;  /* 0x00000009ff007c0c */ /* 0x000fe2000bf45320 */
[----:B------:R-:W-:Y:S01]  /*12e0*/  IMAD.U32 R192, RZ, RZ, UR4 ;  /* 0x00000004ffc07e24 */ /* 0x000fe2000f8e00ff */
[----:B------:R-:W-:Y:S01]  /*12f0*/  IADD3.X R9, R209, UR7, RZ, P3, !PT ;  /* 0x00000007d1097c10 */ /* 0x000fe20009ffe4ff */
[----:B------:R-:W-:-:S04]  /*1300*/  ULDC.64 UR4, c[0x0][0x418] ;  /* 0x0001060000047ab9 */ /* 0x000fc80000000a00 */
[----:B------:R0:W5:Y:S06]  /*1310*/  @P0 LDG.E R31, desc[UR40][R8.64] ;  /* 0x00000028081f0981 */ /* 0x00016c000c1e1900 */
[----:B------:R-:W-:-:S04]  /*1320*/  @P2 IADD3 R4, P1, R208, UR8, RZ ;  /* 0x00000008d0042c10 */ /* 0x000fc8000ff3e0ff */
[----:B------:R-:W-:-:S05]  /*1330*/  @P2 IADD3.X R5, R209, UR9, RZ, P1, !PT ;  /* 0x00000009d1052c10 */ /* 0x000fca0008ffe4ff */
        /* <DEDUP_REMOVED lines=9> */
[----:B------:R-:W-:Y:S02]  /*13d0*/  IMAD.U32 R28, RZ, RZ, UR4 ;  /* 0x00000004ff1c7e24 */ /* 0x000fe4000f8e00ff */
[----:B------:R-:W-:Y:S01]  /*13e0*/  IMAD.MOV.U32 R27, RZ, RZ, R210 ;  /* 0x000000ffff1b7224 */ /* 0x000fe200078e00d2 */
[----:B0--3--:R-:W-:Y:S06]  /*13f0*/  @P2 BRA `(.L_x_9404) ;  /* 0x0000000000242947 */ /* 0x009fec0003800000 */
        /* <DEDUP_REMOVED lines=9> */
.L_x_9404:
[----:B------:R-:W-:Y:S01]  /*1490*/  ULDC.64 UR4, c[0x0][0xa20] ;  /* 0x0002880000047ab9 */ /* 0x000fe20000000a00 */
[----:B------:R-:W-:Y:S01]  /*14a0*/  IMAD.MOV.U32 R207, RZ, RZ, R30 ;  /* 0x000000ffffcf7224 */ /* 0x000fe200078e001e */
[----:B------:R-:W-:-:S04]  /*14b0*/  ISETP.NE.U32.AND P1, PT, RZ, UR4, PT ;  /* 0x00000004ff007c0c */ /* 0x000fc8000bf25070 */
[----:B------:R-:W-:-:S13]  /*14c0*/  ISETP.NE.AND.EX P1, PT, RZ, UR5, PT, P1 ;  /* 0x00000005ff007c0c */ /* 0x000fda000bf25310 */
[----:B------:R-:W-:Y:S05]  /*14d0*/  @!P1 BRA `(.L_x_9405) ;  /* 0x0000000000109947 */ /* 0x000fea0003800000 */
[----:B------:R-:W-:-:S04]  /*14e0*/  IADD3 R4, P0, R208, UR4, RZ ;  /* 0x00000004d0047c10 */ /* 0x000fc8000ff1e0ff */
[----:B------:R-:W-:-:S05]  /*14f0*/  IADD3.X R5, R209, UR5, RZ, P0, !PT ;  /* 0x00000005d1057c10 */ /* 0x000fca00087fe4ff */
[----:B------:R0:W5:Y:S01]  /*1500*/  LDG.E R28, desc[UR40][R4.64] ;  /* 0x00000028041c7981 */ /* 0x000162000c1e1900 */
[----:B------:R-:W-:Y:S05]  /*1510*/  BRA `(.L_x_9406) ;  /* 0x0000000000107947 */ /* 0x000fea0003800000 */
.L_x_9405:
[----:B------:R-:W-:Y:S05]  /*1520*/  @!P0 BRA `(.L_x_9406) ;  /* 0x00000000000c8947 */ /* 0x000fea0003800000 */
[----:B------:R-:W2:Y:S04]  /*1530*/  LDG.E R5, desc[UR40][R8.64] ;  /* 0x0000002808057981 */ /* 0x000ea8000c1e1900 */
[----:B------:R-:W2:Y:S02]  /*1540*/  LDG.E R28, desc[UR40][R8.64+0x4] ;  /* 0x00000428081c7981 */ /* 0x000ea4000c1e1900 */
[----:B--2---:R-:W-:-:S07]  /*1550*/  IMAD.IADD R28, R28, 0x1, -R5 ;  /* 0x000000011c1c7824 */ /* 0x004fce00078e0a05 */
.L_x_9406:
        /* <DEDUP_REMOVED lines=16> */
[----:B------:R-:W-:-:S04]  /*1660*/  IMAD.SHL.U32 R191, R29, 0x80, RZ ;  /* 0x000000801dbf7824 */ /* 0x000fc800078e00ff */
[----:B0-----:R-:W-:-:S08]  /*1670*/  VIADD R4, R191, 0x7f ;  /* 0x0000007fbf047836 */ /* 0x001fd00000000000 */
[----:B------:R-:W0:Y:S08]  /*1680*/  @P1 LDC R11, c[0x0][0x44c] ;  /* 0x00011300ff0b1b82 */ /* 0x000e300000000800 */
[----:B------:R-:W1:Y:S01]  /*1690*/  @P1 LDC R5, c[0x0][0x450] ;  /* 0x00011400ff051b82 */ /* 0x000e620000000800 */
[----:B--2---:R-:W-:Y:S02]  /*16a0*/  @P0 IMAD.IADD R24, R9, 0x1, -R0 ;  /* 0x0000000109180824 */ /* 0x004fe400078e0a00 */
[----:B------:R-:W-:-:S02]  /*16b0*/  IMAD.IADD R9, R28, 0x1, -R3 ;  /* 0x000000011c097824 */ /* 0x000fc400078e0a03 */
[----:B0-----:R-:W-:-:S04]  /*16c0*/  @P1 IMAD.HI.U32 R0, R4, R11, RZ ;  /* 0x0000000b04001227 */ /* 0x001fc800078e00ff */
[----:B------:R-:W-:Y:S01]  /*16d0*/  IMAD.IADD R193, R9, 0x1, R24 ;  /* 0x0000000109c17824 */ /* 0x000fe200078e0218 */
[----:B-1----:R-:W-:Y:S01]  /*16e0*/  @P1 SHF.R.U32.HI R4, RZ, R5, R0 ;  /* 0x00000005ff041219 */ /* 0x002fe20000011600 */
[----:B------:R-:W-:Y:S02]  /*16f0*/  IMAD.MOV R25, RZ, RZ, -R9 ;  /* 0x000000ffff197224 */ /* 0x000fe400078e0a09 */
[C---:B------:R-:W-:Y:S01]  /*1700*/  VIADD R0, R193.reuse, 0x7f ;  /* 0x0000007fc1007836 */ /* 0x040fe20000000000 */
[----:B------:R-:W-:Y:S02]  /*1710*/  IADD3 R128, R193, 0x80, -R192 ;  /* 0x00000080c1807810 */ /* 0x000fe40007ffe8c0 */
[----:B------:R-:W-:Y:S02]  /*1720*/  VIMNMX R25, RZ, R25, !PT ;  /* 0x00000019ff197248 */ /* 0x000fe40007fe0100 */
[----:B------:R-:W-:Y:S01]  /*1730*/  SHF.R.S32.HI R3, RZ, 0x1f, R0 ;  /* 0x0000001fff037819 */ /* 0x000fe20000011400 */
[----:B------:R-:W-:-:S03]  /*1740*/  IMAD.IADD R4, R128, 0x1, R4 ;  /* 0x0000000180047824 */ /* 0x000fc600078e0204 */
[----:B------:R-:W-:Y:S02]  /*1750*/  LEA.HI R3, R3, R0, RZ, 0x7 ;  /* 0x0000000003037211 */ /* 0x000fe400078f38ff */
[----:B------:R-:W-:Y:S02]  /*1760*/  SHF.R.S32.HI R5, RZ, 0x1f, R4 ;  /* 0x0000001fff057819 */ /* 0x000fe40000011404 */
[----:B------:R-:W-:Y:S02]  /*1770*/  SHF.R.S32.HI R129, RZ, 0x7, R3 ;  /* 0x00000007ff817819 */ /* 0x000fe40000011403 */
[----:B------:R-:W-:-:S04]  /*1780*/  LEA.HI R5, R5, R4, RZ, 0x7 ;  /* 0x0000000405057211 */ /* 0x000fc800078f38ff */
[----:B------:R-:W-:-:S04]  /*1790*/  SHF.R.S32.HI R0, RZ, 0x7, R5 ;  /* 0x00000007ff007819 */ /* 0x000fc80000011405 */
[----:B------:R-:W-:-:S05]  /*17a0*/  VIMNMX R0, R129, R0, PT ;  /* 0x0000000081007248 */ /* 0x000fca0003fe0100 */
[----:B------:R-:W-:-:S05]  /*17b0*/  IMAD R3, R0, 0x80, -R9 ;  /* 0x0000008000037824 */ /* 0x000fca00078e0a09 */
[----:B------:R-:W-:-:S04]  /*17c0*/  VIMNMX R0, R3, R24, PT ;  /* 0x0000001803007248 */ /* 0x000fc80003fe0100 */
[----:B------:R-:W-:Y:S02]  /*17d0*/  ISETP.GT.AND P0, PT, R0, R25, PT ;  /* 0x000000190000720c */ /* 0x000fe40003f04270 */
[----:B------:R-:W-:-:S05]  /*17e0*/  SHF.R.U32.HI R25, RZ, 0x7, R25 ;  /* 0x00000007ff197819 */ /* 0x000fca0000011619 */
[----:B------:R-:W-:-:S06]  /*17f0*/  IMAD.MOV.U32 R26, RZ, RZ, R25 ;  /* 0x000000ffff1a7224 */ /* 0x000fcc00078e0019 */
[----:B------:R-:W-:-:S05]  /*1800*/  @P0 VIADD R0, R0, 0x7f ;  /* 0x0000007f00000836 */ /* 0x000fca0000000000 */
[----:B------:R-:W-:-:S04]  /*1810*/  @P0 SHF.R.S32.HI R3, RZ, 0x1f, R0 ;  /* 0x0000001fff030819 */ /* 0x000fc80000011400 */
[----:B------:R-:W-:-:S04]  /*1820*/  @P0 LEA.HI R3, R3, R0, RZ, 0x7 ;  /* 0x0000000003030211 */ /* 0x000fc800078f38ff */
[----:B------:R-:W-:Y:S02]  /*1830*/  @P0 SHF.R.S32.HI R26, RZ, 0x7, R3 ;  /* 0x00000007ff1a0819 */ /* 0x000fe40000011403 */
[----:B------:R-:W-:Y:S02]  /*1840*/  PLOP3.LUT P0, PT, PT, PT, PT, 0x80, 0x0 ;  /* 0x000000000000781c */ /* 0x000fe40003f0f070 */
        /* <DEDUP_REMOVED lines=22> */
.L_x_9409:
[----:B------:R-:W-:Y:S05]  /*19b0*/  BSYNC B6 ;  /* 0x0000000000067941 */ /* 0x000fea0003800000 */
.L_x_9408:
        /* <DEDUP_REMOVED lines=20> */
.L_x_9411:
[----:B------:R-:W-:Y:S05]  /*1b00*/  BSYNC B6 ;  /* 0x0000000000067941 */ /* 0x000fea0003800000 */
.L_x_9410:
[----:B------:R-:W-:Y:S01]  /*1b10*/  ULDC.64 UR4, c[0x0][0x9f8] ;  /* 0x00027e0000047ab9 */ /* 0x000fe20000000a00 */
[----:B------:R-:W0:Y:S01]  /*1b20*/  S2R R33, SR_TID.X ;  /* 0x0000000000217919 */ /* 0x000e220000002100 */
[----:B------:R-:W-:Y:S01]  /*1b30*/  ISETP.NE.U32.AND P0, PT, RZ, UR4, PT ;  /* 0x00000004ff007c0c */ /* 0x000fe2000bf05070 */
[----:B------:R-:W1:Y:S01]  /*1b40*/  LDC.64 R102, c[0x0][0x300] ;  /* 0x0000c000ff667b82 */ /* 0x000e620000000a00 */
[----:B------:R-:W-:Y:S01]  /*1b50*/  IMAD.IADD R47, R31, 0x1, R28 ;  /* 0x000000011f2f7824 */ /* 0x000fe200078e021c */
[----:B------:R-:W-:Y:S01]  /*1b60*/  ULDC.64 UR6, c[0x0][0xa08] ;  /* 0x0002820000067ab9 */ /* 0x000fe20000000a00 */
[----:B------:R-:W-:Y:S02]  /*1b70*/  ISETP.NE.AND.EX P0, PT, RZ, UR5, PT, P0 ;  /* 0x00000005ff007c0c */ /* 0x000fe4000bf05300 */
[----:B------:R-:W-:-:S03]  /*1b80*/  SHF.R.S32.HI R8, RZ, 0x1f, R30 ;  /* 0x0000001fff087819 */ /* 0x000fc6000001141e */
[----:B------:R-:W2:Y:S08]  /*1b90*/  LDC R39, c[0x0][0x3f4] ;  /* 0x0000fd00ff277b82 */ /* 0x000eb00000000800 */
[----:B------:R-:W-:Y:S01]  /*1ba0*/  @P0 IADD3 R4, P1, R208, UR4, RZ ;  /* 0x00000004d0040c10 */ /* 0x000fe2000ff3e0ff */
[----:B------:R-:W3:Y:S03]  /*1bb0*/  LDC.64 R12, c[0x0][0x3f8] ;  /* 0x0000fe00ff0c7b82 */ /* 0x000ee60000000a00 */
[----:B------:R-:W-:Y:S01]  /*1bc0*/  @P0 IADD3.X R5, R209, UR5, RZ, P1, !PT ;  /* 0x00000005d1050c10 */ /* 0x000fe20008ffe4ff */
[----:B------:R-:W-:-:S04]  /*1bd0*/  ULDC.64 UR4, c[0x0][0x308] ;  /* 0x0000c20000047ab9 */ /* 0x000fc80000000a00 */
[----:B------:R4:W4:Y:S01]  /*1be0*/  @P0 LDG.E R27, desc[UR40][R4.64] ;  /* 0x00000028041b0981 */ /* 0x000922000c1e1900 */
[----:B------:R-:W-:Y:S01]  /*1bf0*/  SHF.R.S32.HI R43, RZ, 0x1f, R47 ;  /* 0x0000001fff2b7819 */ /* 0x000fe2000001142f */
[-C--:B-1----:R-:W-:Y:S01]  /*1c00*/  IMAD.WIDE.U32 R6, R47, R102.reuse, RZ ;  /* 0x000000662f067225 */ /* 0x082fe200078e00ff */
[----:B------:R-:W-:Y:S02]  /*1c10*/  ISETP.NE.U32.AND P0, PT, RZ, UR6, PT ;  /* 0x00000006ff007c0c */ /* 0x000fe4000bf05070 */
[----:B0-----:R-:W-:Y:S01]  /*1c20*/  SHF.R.U32.HI R33, RZ, 0x7, R33 ;  /* 0x00000007ff217819 */ /* 0x001fe20000011621 */
[-C--:B------:R-:W-:Y:S01]  /*1c30*/  IMAD R0, R43, R102.reuse, RZ ;  /* 0x000000662b007224 */ /* 0x080fe200078e02ff */
[----:B------:R-:W-:Y:S01]  /*1c40*/  ISETP.NE.AND.EX P0, PT, RZ, UR7, PT, P0 ;  /* 0x00000007ff007c0c */ /* 0x000fe2000bf05300 */
[----:B------:R-:W-:Y:S01]  /*1c50*/  IMAD.SHL.U32 R92, R102, 0x20, RZ ;  /* 0x00000020665c7824 */ /* 0x000fe200078e00ff */
[----:B------:R-:W-:Y:S01]  /*1c60*/  ISETP.NE.AND P6, PT, R33, 0x1, PT ;  /* 0x000000012100780c */ /* 0x000fe20003fc5270 */
[----:B------:R-:W-:Y:S01]  /*1c70*/  IMAD R3, R47, R103, R0 ;  /* 0x000000672f037224 */ /* 0x000fe200078e0200 */
[----:B--2---:R-:W-:Y:S01]  /*1c80*/  ISETP.GE.AND P2, PT, R16, R39, PT ;  /* 0x000000271000720c */ /* 0x004fe20003f46270 */
[----:B------:R-:W-:Y:S01]  /*1c90*/  IMAD.WIDE.U32 R44, R22, R102, R16 ;  /* 0x00000066162c7225 */ /* 0x000fe200078e0010 */
[----:B-----5:R-:W-:-:S02]  /*1ca0*/  SHF.R.S32.HI R31, RZ, 0x1f, R113 ;  /* 0x0000001fff1f7819 */ /* 0x020fc40000011471 */
[----:B------:R-:W-:Y:S01]  /*1cb0*/  SHF.L.U64.HI R93, R102, 0x5, R103 ;  /* 0x00000005665d7819 */ /* 0x000fe20000010267 */
[----:B------:R-:W-:Y:S01]  /*1cc0*/  IMAD.IADD R7, R7, 0x1, R3 ;  /* 0x0000000107077824 */ /* 0x000fe200078e0203 */
[----:B---3--:R-:W-:Y:S01]  /*1cd0*/  SHF.L.U64.HI R21, R12, 0x5, R13 ;  /* 0x000000050c157819 */ /* 0x008fe2000001020d */
[----:B------:R-:W-:Y:S01]  /*1ce0*/  IMAD R3, R8, UR4, RZ ;  /* 0x0000000408037c24 */ /* 0x000fe2000f8e02ff */
[----:B------:R-:W-:Y:S01]  /*1cf0*/  SHF.R.S32.HI R118, RZ, 0x1f, R213 ;  /* 0x0000001fff767819 */ /* 0x000fe200000114d5 */
[C---:B----4-:R-:W-:Y:S01]  /*1d00*/  IMAD.WIDE.U32 R4, R30.reuse, UR4, R6 ;  /* 0x000000041e047c25 */ /* 0x050fe2000f8e0006 */
[----:B------:R-:W-:Y:S01]  /*1d10*/  SHF.R.S32.HI R117, RZ, 0x1f, R212 ;  /* 0x0000001fff757819 */ /* 0x000fe200000114d4 */
[----:B------:R-:W0:Y:S01]  /*1d20*/  LDC.64 R6, c[0x0][0x408] ;  /* 0x00010200ff067b82 */ /* 0x000e220000000a00 */
[----:B------:R-:W-:Y:S01]  /*1d30*/  SHF.R.S32.HI R116, RZ, 0x1f, R211 ;  /* 0x0000001fff747819 */ /* 0x000fe200000114d3 */
[----:B------:R-:W-:Y:S01]  /*1d40*/  IMAD R3, R30, UR5, R3 ;  /* 0x000000051e037c24 */ /* 0x000fe2000f8e0203 */
[----:B------:R-:W-:Y:S01]  /*1d50*/  ULDC.64 UR4, c[0x0][0x310] ;  /* 0x0000c40000047ab9 */ /* 0x000fe20000000a00 */
[----:B------:R-:W-:-:S04]  /*1d60*/  IMAD.WIDE.U32 R10, R22, R12, R16 ;  /* 0x0000000c160a7225 */ /* 0x000fc800078e0010 */
[----:B------:R-:W-:Y:S02]  /*1d70*/  IMAD.IADD R5, R5, 0x1, R3 ;  /* 0x0000000105057824 */ /* 0x000fe400078e0203 */
[----:B------:R-:W-:-:S04]  /*1d80*/  IMAD.WIDE.U32 R130, R22, R102, R92 ;  /* 0x0000006616827225 */ /* 0x000fc800078e005c */
[----:B------:R-:W-:Y:S02]  /*1d90*/  IMAD R32, R31, R12, RZ ;  /* 0x0000000c1f207224 */ /* 0x000fe400078e02ff */
[----:B------:R-:W-:Y:S02]  /*1da0*/  IMAD.SHL.U32 R112, R39, 0x2, RZ ;  /* 0x0000000227707824 */ /* 0x000fe400078e00ff */
[----:B------:R-:W-:Y:S02]  /*1db0*/  IMAD R37, R113, R13, R32 ;  /* 0x0000000d71257224 */ /* 0x000fe400078e0220 */
        /* <DEDUP_REMOVED lines=10> */
[----:B------:R-:W-:Y:S01]  /*1e60*/  IADD3 R42, P4, R100, 0x40, RZ ;  /* 0x00000040642a7810 */ /* 0x000fe20007f9e0ff */
[----:B------:R-:W-:Y:S02]  /*1e70*/  IMAD.X R47, R216, 0x1, R43, P0 ;  /* 0x00000001d82f7824 */ /* 0x000fe400000e062b */
        /* <DEDUP_REMOVED lines=11> */
[----:B------:R-:W-:Y:S01]  /*1f30*/  IMAD R0, R9, UR4, RZ ;  /* 0x0000000409007c24 */ /* 0x000fe2000f8e02ff */
[----:B------:R-:W-:Y:S01]  /*1f40*/  @!P6 BAR.SYNC.DEFER_BLOCKING 0x9, 0x100 ;  /* 0x024400000000eb1d */ /* 0x000fe20000010000 */
[----:B------:R-:W-:Y:S01]  /*1f50*/  IMAD.WIDE.U32 R8, R22, R6, R18 ;  /* 0x0000000616087225 */ /* 0x000fe200078e0012 */
[----:B------:R-:W-:-:S03]  /*1f60*/  IADD3 R39, P0, R100, R44, RZ ;  /* 0x0000002c64277210 */ /* 0x000fc60007f1e0ff */
[----:B------:R-:W-:Y:S01]  /*1f70*/  IMAD.IADD R3, R16, 0x1, R3 ;  /* 0x0000000110037824 */ /* 0x000fe200078e0203 */
[----:B------:R-:W-:Y:S01]  /*1f80*/  IADD3 R43, P3, R39, 0x40, RZ ;  /* 0x00000040272b7810 */ /* 0x000fe20007f7e0ff */
[C---:B------:R-:W-:Y:S02]  /*1f90*/  IMAD R109, R99.reuse, UR5, R0 ;  /* 0x00000005636d7c24 */ /* 0x040fe4000f8e0200 */
[-C--:B------:R-:W-:Y:S01]  /*1fa0*/  IMAD R0, R216, R12.reuse, RZ ;  /* 0x0000000cd8007224 */ /* 0x080fe200078e02ff */
[----:B------:R-:W-:Y:S01]  /*1fb0*/  SHF.R.S32.HI R20, RZ, 0x1f, R3 ;  /* 0x0000001fff147819 */ /* 0x000fe20000011403 */
[----:B------:R-:W-:Y:S01]  /*1fc0*/  IMAD.WIDE.U32 R98, R99, UR4, R4 ;  /* 0x0000000463627c25 */ /* 0x000fe2000f8e0004 */
[----:B------:R-:W-:Y:S02]  /*1fd0*/  ULDC UR4, c[0x0][0x2f4] ;  /* 0x0000bd0000047ab9 */ /* 0x000fe40000000800 */
[CC--:B------:R-:W-:Y:S01]  /*1fe0*/  LEA.HI R105, R20.reuse, R3.reuse, RZ, 0x3 ;  /* 0x0000000314697211 */ /* 0x0c0fe200078f18ff */
[----:B------:R-:W-:Y:S01]  /*1ff0*/  IMAD.MOV.U32 R90, RZ, RZ, R8 ;  /* 0x000000ffff5a7224 */ /* 0x000fe200078e0008 */
[----:B------:R-:W-:Y:S01]  /*2000*/  LEA.HI R8, R20, R3, RZ, 0x6 ;  /* 0x0000000314087211 */ /* 0x000fe200078f30ff */
[----:B------:R-:W-:Y:S01]  /*2010*/  IMAD.WIDE.U32 R4, R22, R12, R18 ;  /* 0x0000000c16047225 */ /* 0x000fe200078e0012 */
[----:B------:R-:W-:-:S02]  /*2020*/  LOP3.LUT R20, R195, 0x38, R105, 0xf8, !PT ;  /* 0x00000038c3147812 */ /* 0x000fc400078ef869 */
[C---:B------:R-:W-:Y:S01]  /*2030*/  LOP3.LUT R40, R105.reuse, 0xfffffff8, RZ, 0xc0, !PT ;  /* 0xfffffff869287812 */ /* 0x040fe200078ec0ff */
[----:B------:R-:W-:Y:S01]  /*2040*/  IMAD R15, R22, R13, R0 ;  /* 0x0000000d160f7224 */ /* 0x000fe200078e0200 */
[----:B------:R-:W-:Y:S01]  /*2050*/  LOP3.LUT R29, R20, R229, RZ, 0x3c, !PT ;  /* 0x000000e5141d7212 */ /* 0x000fe200078e3cff */
[----:B------:R-:W-:Y:S01]  /*2060*/  IMAD.SHL.U32 R3, R8, 0x80, RZ ;  /* 0x0000008008037824 */ /* 0x000fe200078e00ff */
[----:B------:R-:W-:Y:S01]  /*2070*/  LOP3.LUT R8, R105, 0x38, RZ, 0xc0, !PT ;  /* 0x0000003869087812 */ /* 0x000fe200078ec0ff */
[----:B------:R-:W-:Y:S01]  /*2080*/  IMAD.IADD R5, R5, 0x1, R15 ;  /* 0x0000000105057824 */ /* 0x000fe200078e020f */
[----:B------:R-:W-:Y:S01]  /*2090*/  SHF.L.U64.HI R20, R12, 0x6, R13 ;  /* 0x000000060c147819 */ /* 0x000fe2000001020d */
[----:B------:R-:W-:Y:S01]  /*20a0*/  IMAD.IADD R11, R15, 0x1, R11 ;  /* 0x000000010f0b7824 */ /* 0x000fe200078e020b */
[----:B------:R-:W-:Y:S01]  /*20b0*/  P2R R0, PR, RZ, 0x4 ;  /* 0x00000004ff007803 */ /* 0x000fe20000000000 */
[----:B------:R-:W-:Y:S01]  /*20c0*/  IMAD.WIDE.U32 R14, R22, R6, R16 ;  /* 0x00000006160e7225 */ /* 0x000fe200078e0010 */
[----:B------:R-:W-:-:S02]  /*20d0*/  ISETP.GE.AND P2, PT, R16, UR4, PT ;  /* 0x0000000410007c0c */ /* 0x000fc4000bf46270 */
[----:B------:R-:W-:Y:S01]  /*20e0*/  SHF.R.S32.HI R106, RZ, 0x1f, R40 ;  /* 0x0000001fff6a7819 */ /* 0x000fe20000011428 */
[----:B------:R-:W-:Y:S01]  /*20f0*/  IMAD.MOV.U32 R88, RZ, RZ, R14 ;  /* 0x000000ffff587224 */ /* 0x000fe200078e000e */
[----:B------:R-:W-:Y:S01]  /*2100*/  LOP3.LUT R14, R3, 0xffffe000, RZ, 0xc0, !PT ;  /* 0xffffe000030e7812 */ /* 0x000fe200078ec0ff */
[----:B------:R-:W-:Y:S01]  /*2110*/  IMAD.WIDE.U32 R96, R113, R12, R4 ;  /* 0x0000000c71607225 */ /* 0x000fe200078e0004 */
[----:B------:R-:W-:Y:S02]  /*2120*/  LOP3.LUT R3, R8, 0x1c0, R227, 0xf8, !PT ;  /* 0x000001c008037812 */ /* 0x000fe400078ef8e3 */
[----:B------:R-:W-:Y:S01]  /*2130*/  IADD3 R29, R29, R14, R198 ;  /* 0x0000000e1d1d7210 */ /* 0x000fe20007ffe0c6 */
[----:B------:R-:W-:Y:S01]  /*2140*/  IMAD R4, R31, R6, RZ ;  /* 0x000000061f047224 */ /* 0x000fe200078e02ff */
[----:B------:R-:W-:Y:S01]  /*2150*/  LOP3.LUT R3, R3, R200, RZ, 0x3c, !PT ;  /* 0x000000c803037212 */ /* 0x000fe200078e3cff */
[----:B------:R-:W-:Y:S01]  /*2160*/  IMAD.IADD R91, R9, 0x1, R89 ;  /* 0x00000001095b7824 */ /* 0x000fe200078e0259 */
[----:B------:R-:W-:Y:S01]  /*2170*/  LOP3.LUT R9, R196, 0x38, R105, 0xf8, !PT ;  /* 0x00000038c4097812 */ /* 0x000fe200078ef869 */
[----:B------:R-:W-:Y:S01]  /*2180*/  IMAD R49, R113, R7, R4 ;  /* 0x0000000771317224 */ /* 0x000fe200078e0204 */
[----:B------:R-:W-:Y:S01]  /*2190*/  IADD3 R27, R3, R14, R201 ;  /* 0x0000000e031b7210 */ /* 0x000fe20007ffe0c9 */
[----:B------:R-:W-:Y:S01]  /*21a0*/  IMAD R3, R216, R102, RZ ;  /* 0x00000066d8037224 */ /* 0x000fe200078e02ff */
[----:B------:R-:W-:Y:S01]  /*21b0*/  IADD3 R4, P1, R92, R130, RZ ;  /* 0x000000825c047210 */ /* 0x000fe20007f3e0ff */
[----:B------:R-:W-:Y:S01]  /*21c0*/  IMAD.IADD R89, R89, 0x1, R15 ;  /* 0x0000000159597824 */ /* 0x000fe200078e020f */
[----:B------:R-:W-:Y:S01]  /*21d0*/  LOP3.LUT R15, R194, 0x38, R105, 0xf8, !PT ;  /* 0x00000038c20f7812 */ /* 0x000fe200078ef869 */
[----:B------:R-:W-:Y:S01]  /*21e0*/  IMAD R35, R22, R103, R3 ;  /* 0x0000006716237224 */ /* 0x000fe200078e0203 */
[----:B------:R-:W-:Y:S01]  /*21f0*/  LOP3.LUT R9, R9, R230, RZ, 0x3c, !PT ;  /* 0x000000e609097212 */ /* 0x000fe200078e3cff */
[----:B------:R-:W-:Y:S01]  /*2200*/  IMAD.WIDE.U32 R94, R113, R12, R10 ;  /* 0x0000000c715e7225 */ /* 0x000fe200078e000a */
[----:B------:R-:W-:-:S02]  /*2210*/  LOP3.LUT R15, R15, R228, RZ, 0x3c, !PT ;  /* 0x000000e40f0f7212 */ /* 0x000fc400078e3cff */
[C---:B------:R-:W-:Y:S01]  /*2220*/  SHF.L.U64.HI R3, R102.reuse, 0x7, R103 ;  /* 0x0000000766037819 */ /* 0x040fe20000010267 */
[----:B------:R-:W-:Y:S01]  /*2230*/  IMAD.IADD R5, R35, 0x1, R131 ;  /* 0x0000000123057824 */ /* 0x000fe200078e0283 */
[----:B------:R-:W-:Y:S01]  /*2240*/  SHF.L.U64.HI R31, R102, 0x6, R103 ;  /* 0x00000006661f7819 */ /* 0x000fe20000010267 */
[----:B------:R-:W-:Y:S01]  /*2250*/  IMAD.IADD R34, R45, 0x1, R35 ;  /* 0x000000012d227824 */ /* 0x000fe200078e0223 */
[----:B------:R-:W-:Y:S01]  /*2260*/  IADD3 R30, R9, R14, R199 ;  /* 0x0000000e091e7210 */ /* 0x000fe20007ffe0c7 */
[----:B------:R-:W-:Y:S01]  /*2270*/  IMAD.X R32, R5, 0x1, R93, P1 ;  /* 0x0000000105207824 */ /* 0x000fe200008e065d */
[----:B------:R-:W-:Y:S01]  /*2280*/  IADD3 R33, P1, R4, R92, RZ ;  /* 0x0000005c04217210 */ /* 0x000fe20007f3e0ff */
[----:B------:R-:W-:Y:S01]  /*2290*/  IMAD.WIDE.U32 R90, R113, R6, R90 ;  /* 0x00000006715a7225 */ /* 0x000fe200078e005a */
[----:B------:R-:W-:Y:S02]  /*22a0*/  IADD3 R28, R15, R14, R197 ;  /* 0x0000000e0f1c7210 */ /* 0x000fe40007ffe0c5 */
[----:B------:R-:W-:Y:S01]  /*22b0*/  SHF.L.U64.HI R15, R12, 0x7, R13 ;  /* 0x000000070c0f7819 */ /* 0x000fe2000001020d */
[----:B------:R-:W-:Y:S01]  /*22c0*/  IMAD.WIDE.U32 R88, R113, R6, R88 ;  /* 0x0000000671587225 */ /* 0x000fe200078e0058 */
[----:B------:R-:W-:-:S02]  /*22d0*/  SHF.L.U64.HI R11, R6, 0x5, R7 ;  /* 0x00000005060b7819 */ /* 0x000fc40000010207 */
[----:B------:R-:W-:Y:S01]  /*22e0*/  SHF.L.U64.HI R10, R6, 0x6, R7 ;  /* 0x00000006060a7819 */ /* 0x000fe20000010207 */
[----:B------:R-:W-:Y:S01]  /*22f0*/  IMAD.X R103, R34, 0x1, R41, P0 ;  /* 0x0000000122677824 */ /* 0x000fe200000e0629 */
[----:B------:R-:W-:Y:S01]  /*2300*/  SHF.L.U64.HI R9, R6, 0x7, R7 ;  /* 0x0000000706097819 */ /* 0x000fe20000010207 */
[C---:B------:R-:W-:Y:S01]  /*2310*/  IMAD.SHL.U32 R14, R12.reuse, 0x20, RZ ;  /* 0x000000200c0e7824 */ /* 0x040fe200078e00ff */
[----:B------:R-:W-:Y:S01]  /*2320*/  SHF.R.S32.HI R105, RZ, 0x3, R105 ;  /* 0x00000003ff697819 */ /* 0x000fe20000011469 */
[----:B------:R-:W-:Y:S02]  /*2330*/  IMAD.SHL.U32 R13, R12, 0x40, RZ ;  /* 0x000000400c0d7824 */ /* 0x000fe400078e00ff */
[C---:B------:R-:W-:Y:S02]  /*2340*/  IMAD.SHL.U32 R8, R6.reuse, 0x20, RZ ;  /* 0x0000002006087824 */ /* 0x040fe400078e00ff */
[----:B------:R-:W-:Y:S02]  /*2350*/  IMAD.SHL.U32 R7, R6, 0x40, RZ ;  /* 0x0000004006077824 */ /* 0x000fe400078e00ff */
[----:B------:R-:W-:Y:S01]  /*2360*/  IMAD.X R35, R32, 0x1, R93, P1 ;  /* 0x0000000120237824 */ /* 0x000fe200008e065d */
[----:B------:R-:W-:Y:S01]  /*2370*/  ISETP.GE.AND P1, PT, R187, UR4, PT ;  /* 0x00000004bb007c0c */ /* 0x000fe2000bf26270 */
[----:B------:R-:W-:-:S02]  /*2380*/  IMAD.IADD R36, R97, 0x1, R37 ;  /* 0x0000000161247824 */ /* 0x000fc400078e0225 */
[----:B------:R-:W-:Y:S02]  /*2390*/  IMAD.SHL.U32 R12, R12, 0x80, RZ ;  /* 0x000000800c0c7824 */ /* 0x000fe400078e00ff */
[----:B------:R-:W-:Y:S02]  /*23a0*/  IMAD.SHL.U32 R6, R6, 0x80, RZ ;  /* 0x0000008006067824 */ /* 0x000fe400078e00ff */
[----:B------:R-:W-:Y:S02]  /*23b0*/  IMAD.IADD R37, R37, 0x1, R95 ;  /* 0x0000000125257824 */ /* 0x000fe400078e025f */
[----:B------:R-:W-:Y:S02]  /*23c0*/  IMAD.IADD R38, R91, 0x1, R49 ;  /* 0x000000015b267824 */ /* 0x000fe400078e0231 */
[----:B------:R-:W-:Y:S02]  /*23d0*/  IMAD.IADD R104, R49, 0x1, R89 ;  /* 0x0000000131687824 */ /* 0x000fe400078e0259 */
[----:B------:R-:W-:-:S02]  /*23e0*/  IMAD.X R108, RZ, RZ, R103, P3 ;  /* 0x000000ffff6c7224 */ /* 0x000fc400018e0667 */
[----:B------:R-:W-:-:S07]  /*23f0*/  IMAD.IADD R109, R99, 0x1, R109 ;  /* 0x00000001636d7824 */ /* 0x000fce00078e026d */
.L_x_9497:
        /* <DEDUP_REMOVED lines=56> */
.L_x_9416:
[----:B------:R-:W-:Y:S05]  /*2780*/  BSYNC B1 ;  /* 0x0000000000017941 */ /* 0x000fea0003800000 */
.L_x_9415:
        /* <DEDUP_REMOVED lines=42> */
.L_x_9418:
[----:B------:R-:W-:Y:S05]  /*2a30*/  BSYNC B1 ;  /* 0x0000000000017941 */ /* 0x000fea0003800000 */
.L_x_9417:
        /* <DEDUP_REMOVED lines=48> */
.L_x_9420:
[----:B------:R-:W-:Y:S05]  /*2d40*/  BSYNC B1 ;  /* 0x0000000000017941 */ /* 0x000fea0003800000 */
.L_x_9419:
        /* <DEDUP_REMOVED lines=31> */
.L_x_9422:
[----:B------:R-:W-:Y:S05]  /*2f40*/  BSYNC B1 ;  /* 0x0000000000017941 */ /* 0x000fea0003800000 */
.L_x_9421:
        /* <DEDUP_REMOVED lines=35> */
.L_x_9423:
[----:B------:R-:W-:Y:S01]  /*3180*/  IMAD R110, R23, 0x8, R2 ;  /* 0x00000008176e7824 */ /* 0x000fe200078e0202 */
[----:B------:R-:W-:Y:S01]  /*3190*/  SHF.L.U32 R119, R188, 0x1f, RZ ;  /* 0x0000001fbc777819 */ /* 0x000fe200000006ff */
[----:B------:R-:W-:Y:S03]  /*31a0*/  BSSY B1, `(.L_x_9424) ;  /* 0x0000003000017945 */ /* 0x000fe60003800000 */
[----:B------:R-:W0:Y:S02]  /*31b0*/  SYNCS.PHASECHK.TRANS64.TRYWAIT P6, [R110+URZ+0x28890], R119 ;  /* 0x028890776e0075a7 */ /* 0x000e2400080c017f */
[----:B0-----:R-:W-:Y:S05]  /*31c0*/  @!P6 BRA `(.L_x_9425) ;  /* 0x000001dc00e4e947 */ /* 0x001fea0003800000 */
.L_x_9766:
[----:B------:R-:W-:Y:S05]  /*31d0*/  BSYNC B1 ;  /* 0x0000000000017941 */ /* 0x000fea0003800000 */
.L_x_9424:
        /* <DEDUP_REMOVED lines=12> */
[----:B------:R-:W-:Y:S02]  /*32a0*/  SHF.R.U64 R166, R86, 0x10, R87 ;  /* 0x0000001056a67819 */ /* 0x000fe40000001257 */
[----:B------:R-:W-:Y:S01]  /*32b0*/  SHF.R.U64 R165, R84, 0x10, R85 ;  /* 0x0000001054a57819 */ /* 0x000fe20000001255 */
[----:B--2---:R-:W-:Y:S01]  /*32c0*/  IMAD.U32 R84, R50, 0x10000, RZ ;  /* 0x0001000032547824 */ /* 0x004fe200078e00ff */
[----:B------:R-:W-:Y:S02]  /*32d0*/  SHF.R.U32.HI R164, RZ, 0x10, R87 ;  /* 0x00000010ffa47819 */ /* 0x000fe40000011657 */
[----:B------:R-:W-:Y:S02]  /*32e0*/  PRMT R161, R161, 0x5410, R166 ;  /* 0x00005410a1a17816 */ /* 0x000fe400000000a6 */
[----:B------:R-:W-:Y:S02]  /*32f0*/  PRMT R162, R162, 0x5410, R165 ;  /* 0x00005410a2a27816 */ /* 0x000fe400000000a5 */
[----:B------:R-:W-:-:S02]  /*3300*/  SHF.R.U32.HI R168, RZ, 0x10, R85 ;  /* 0x00000010ffa87819 */ /* 0x000fc40000011655 */
[----:B------:R-:W-:Y:S02]  /*3310*/  PRMT R159, R159, 0x5410, R164 ;  /* 0x000054109f9f7816 */ /* 0x000fe400000000a4 */
[----:B------:R-:W-:Y:S02]  /*3320*/  LOP3.LUT R85, R49, 0xffff0000, RZ, 0xc0, !PT ;  /* 0xffff000031557812 */ /* 0x000fe400078ec0ff */
        /* <DEDUP_REMOVED lines=9> */
[----:B------:R-:W-:-:S02]  /*33c0*/  IMAD.U32 R51, R49, 0x10000, RZ ;  /* 0x0001000031337824 */ /* 0x000fc400078e00ff */
[-C--:B------:R-:W-:Y:S01]  /*33d0*/  FMUL.FTZ R85, R85, R164.reuse ;  /* 0x000000a455557220 */ /* 0x080fe20000410000 */
[----:B------:R-:W-:Y:S02]  /*33e0*/  IMAD.U32 R87, R163, 0x10000, RZ ;  /* 0x00010000a3577824 */ /* 0x000fe400078e00ff */
[----:B------:R-:W-:Y:S01]  /*33f0*/  FMUL.FTZ R167, R86, R165 ;  /* 0x000000a556a77220 */ /* 0x000fe20000410000 */
[C---:B------:R-:W-:Y:S01]  /*3400*/  FFMA.FTZ R168, R51.reuse, R164, -R168 ;  /* 0x000000a433a87223 */ /* 0x040fe200000108a8 */
[----:B------:R-:W-:Y:S01]  /*3410*/  FFMA.FTZ R85, R51, R166, R85 ;  /* 0x000000a633557223 */ /* 0x000fe20000010055 */
        /* <DEDUP_REMOVED lines=21> */
.L_x_9431:
[----:B------:R-:W-:Y:S05]  /*3570*/  BSYNC B3 ;  /* 0x0000000000037941 */ /* 0x000fea0003800000 */
.L_x_9430:
[----:B------:R-:W-:Y:S02]  /*3580*/  ULDC.64 UR4, c[0x0][0x2e8] ;  /* 0x0000ba0000047ab9 */ /* 0x000fe40000000a00 */
[----:B------:R-:W-:-:S04]  /*3590*/  LEA R80, P3, R81, UR4, 0x1 ;  /* 0x0000000451507c11 */ /* 0x000fc8000f8608ff */
[----:B------:R-:W-:-:S05]  /*35a0*/  LEA.HI.X R81, R81, UR5, R160, 0x1, P3 ;  /* 0x0000000551517c11 */ /* 0x000fca00098f0ca0 */
[----:B--2---:R1:W-:Y:S04]  /*35b0*/  STG.E.128 desc[UR40][R80.64], R48 ;  /* 0x0000003050007986 */ /* 0x0043e8000c101d28 */
.L_x_9429:
[----:B------:R-:W-:Y:S05]  /*35c0*/  BSYNC B2 ;  /* 0x0000000000027941 */ /* 0x000fea0003800000 */
.L_x_9428:
[----:B------:R-:W-:Y:S05]  /*35d0*/  @P1 BRA `(.L_x_9427) ;  /* 0x0000000000e41947 */ /* 0x000fea0003800000 */
        /* <DEDUP_REMOVED lines=52> */
.L_x_9433:
[----:B------:R-:W-:Y:S05]  /*3920*/  BSYNC B2 ;  /* 0x0000000000027941 */ /* 0x000fea0003800000 */
.L_x_9432:
[----:B------:R-:W-:Y:S02]  /*3930*/  ULDC.64 UR4, c[0x0][0x2e8] ;  /* 0x0000ba0000047ab9 */ /* 0x000fe40000000a00 */
[----:B------:R-:W-:-:S04]  /*3940*/  LEA R76, P3, R157, UR4, 0x1 ;  /* 0x000000049d4c7c11 */ /* 0x000fc8000f8608ff */
[----:B------:R-:W-:-:S05]  /*3950*/  LEA.HI.X R77, R157, UR5, R158, 0x1, P3 ;  /* 0x000000059d4d7c11 */ /* 0x000fca00098f0c9e */
[----:B--2---:R2:W-:Y:S04]  /*3960*/  STG.E.128 desc[UR40][R76.64], R48 ;  /* 0x000000304c007986 */ /* 0x0045e8000c101d28 */
.L_x_9427:
[----:B------:R-:W-:Y:S05]  /*3970*/  BSYNC B1 ;  /* 0x0000000000017941 */ /* 0x000fea0003800000 */
.L_x_9426:
        /* <DEDUP_REMOVED lines=58> */
.L_x_9439:
[----:B------:R-:W-:Y:S05]  /*3d20*/  BSYNC B3 ;  /* 0x0000000000037941 */ /* 0x000fea0003800000 */
.L_x_9438:
[----:B------:R-:W-:Y:S02]  /*3d30*/  ULDC.64 UR4, c[0x0][0x2e8] ;  /* 0x0000ba0000047ab9 */ /* 0x000fe40000000a00 */
[----:B------:R-:W-:-:S04]  /*3d40*/  LEA R72, P3, R78, UR4, 0x1 ;  /* 0x000000044e487c11 */ /* 0x000fc8000f8608ff */
[----:B------:R-:W-:-:S05]  /*3d50*/  LEA.HI.X R73, R78, UR5, R79, 0x1, P3 ;  /* 0x000000054e497c11 */ /* 0x000fca00098f0c4f */
[----:B--2---:R2:W-:Y:S04]  /*3d60*/  STG.E.128 desc[UR40][R72.64], R48 ;  /* 0x0000003048007986 */ /* 0x0045e8000c101d28 */
.L_x_9437:
[----:B------:R-:W-:Y:S05]  /*3d70*/  BSYNC B2 ;  /* 0x0000000000027941 */ /* 0x000fea0003800000 */
.L_x_9436:
        /* <DEDUP_REMOVED lines=53> */
.L_x_9441:
[----:B------:R-:W-:Y:S05]  /*40d0*/  BSYNC B2 ;  /* 0x0000000000027941 */ /* 0x000fea0003800000 */
.L_x_9440:
[----:B------:R-:W-:Y:S02]  /*40e0*/  ULDC.64 UR4, c[0x0][0x2e8] ;  /* 0x0000ba0000047ab9 */ /* 0x000fe40000000a00 */
[----:B------:R-:W-:-:S04]  /*40f0*/  LEA R68, P3, R78, UR4, 0x1 ;  /* 0x000000044e447c11 */ /* 0x000fc8000f8608ff */
[----:B------:R-:W-:-:S05]  /*4100*/  LEA.HI.X R69, R78, UR5, R81, 0x1, P3 ;  /* 0x000000054e457c11 */ /* 0x000fca00098f0c51 */
[----:B--2---:R3:W-:Y:S04]  /*4110*/  STG.E.128 desc[UR40][R68.64], R48 ;  /* 0x0000003044007986 */ /* 0x0047e8000c101d28 */
.L_x_9435:
[----:B------:R-:W-:Y:S05]  /*4120*/  BSYNC B1 ;  /* 0x0000000000017941 */ /* 0x000fea0003800000 */
.L_x_9434:
        /* <DEDUP_REMOVED lines=59> */
.L_x_9447:
[----:B------:R-:W-:Y:S05]  /*44e0*/  BSYNC B3 ;  /* 0x0000000000037941 */ /* 0x000fea0003800000 */
.L_x_9446:
[----:B------:R-:W-:Y:S02]  /*44f0*/  ULDC.64 UR4, c[0x0][0x2e8] ;  /* 0x0000ba0000047ab9 */ /* 0x000fe40000000a00 */
[----:B------:R-:W-:-:S04]  /*4500*/  LEA R64, P3, R72, UR4, 0x1 ;  /* 0x0000000448407c11 */ /* 0x000fc8000f8608ff */
[----:B------:R-:W-:-:S05]  /*4510*/  LEA.HI.X R65, R72, UR5, R77, 0x1, P3 ;  /* 0x0000000548417c11 */ /* 0x000fca00098f0c4d */
[----:B--2---:R4:W-:Y:S04]  /*4520*/  STG.E.128 desc[UR40][R64.64], R48 ;  /* 0x0000003040007986 */ /* 0x0049e8000c101d28 */
.L_x_9445:
[----:B------:R-:W-:Y:S05]  /*4530*/  BSYNC B2 ;  /* 0x0000000000027941 */ /* 0x000fea0003800000 */
.L_x_9444:
        /* <DEDUP_REMOVED lines=53> */
.L_x_9449:
[----:B------:R-:W-:Y:S05]  /*4890*/  BSYNC B2 ;  /* 0x0000000000027941 */ /* 0x000fea0003800000 */
.L_x_9448:
[----:B------:R-:W-:Y:S02]  /*48a0*/  ULDC.64 UR4, c[0x0][0x2e8] ;  /* 0x0000ba0000047ab9 */ /* 0x000fe40000000a00 */
[----:B------:R-:W-:-:S04]  /*48b0*/  LEA R60, P3, R68, UR4, 0x1 ;  /* 0x00000004443c7c11 */ /* 0x000fc8000f8608ff */
[----:B------:R-:W-:-:S05]  /*48c0*/  LEA.HI.X R61, R68, UR5, R73, 0x1, P3 ;  /* 0x00000005443d7c11 */ /* 0x000fca00098f0c49 */
[----:B--2---:R1:W-:Y:S04]  /*48d0*/  STG.E.128 desc[UR40][R60.64], R48 ;  /* 0x000000303c007986 */ /* 0x0043e8000c101d28 */
.L_x_9443:
[----:B------:R-:W-:Y:S05]  /*48e0*/  BSYNC B1 ;  /* 0x0000000000017941 */ /* 0x000fea0003800000 */
.L_x_9442:
        /* <DEDUP_REMOVED lines=56> */
.L_x_9454:
[----:B------:R-:W-:Y:S05]  /*4c70*/  BSYNC B2 ;  /* 0x0000000000027941 */ /* 0x000fea0003800000 */
.L_x_9453:
[----:B------:R-:W-:Y:S01]  /*4c80*/  ULDC.64 UR4, c[0x0][0x2e8] ;  /* 0x0000ba0000047ab9 */ /* 0x000fe20000000a00 */
[----:B------:R-:W-:Y:S01]  /*4c90*/  IMAD.X R57, R122, 0x1, R41, P3 ;  /* 0x000000017a397824 */ /* 0x000fe200018e0629 */
[----:B------:R-:W-:-:S04]  /*4ca0*/  LEA R56, P3, R64, UR4, 0x1 ;  /* 0x0000000440387c11 */ /* 0x000fc8000f8608ff */
[----:B------:R-:W-:-:S05]  /*4cb0*/  LEA.HI.X R57, R64, UR5, R57, 0x1, P3 ;  /* 0x0000000540397c11 */ /* 0x000fca00098f0c39 */
[----:B--2---:R1:W-:Y:S04]  /*4cc0*/  STG.E.128 desc[UR40][R56.64], R48 ;  /* 0x0000003038007986 */ /* 0x0043e8000c101d28 */
.L_x_9452:
[----:B------:R-:W-:Y:S05]  /*4cd0*/  BSYNC B1 ;  /* 0x0000000000017941 */ /* 0x000fea0003800000 */
.L_x_9451:
        /* <DEDUP_REMOVED lines=52> */
.L_x_9456:
[----:B------:R-:W-:Y:S05]  /*5020*/  BSYNC B1 ;  /* 0x0000000000017941 */ /* 0x000fea0003800000 */
.L_x_9455:
[----:B------:R-:W-:Y:S01]  /*5030*/  ULDC.64 UR4, c[0x0][0x2e8] ;  /* 0x0000ba0000047ab9 */ /* 0x000fe20000000a00 */
[----:B------:R-:W-:Y:S01]  /*5040*/  IMAD.X R53, R122, 0x1, R107, P3 ;  /* 0x000000017a357824 */ /* 0x000fe200018e066b */
[----:B------:R-:W-:-:S04]  /*5050*/  LEA R52, P3, R60, UR4, 0x1 ;  /* 0x000000043c347c11 */ /* 0x000fc8000f8608ff */
[----:B------:R-:W-:-:S05]  /*5060*/  LEA.HI.X R53, R60, UR5, R53, 0x1, P3 ;  /* 0x000000053c357c11 */ /* 0x000fca00098f0c35 */
[----:B--2---:R1:W-:Y:S01]  /*5070*/  STG.E.128 desc[UR40][R52.64], R48 ;  /* 0x0000003034007986 */ /* 0x0043e2000c101d28 */
[----:B------:R-:W-:Y:S05]  /*5080*/  BRA `(.L_x_9450) ;  /* 0x00000030006c7947 */ /* 0x000fea0003800000 */
.L_x_9414:
        /* <DEDUP_REMOVED lines=84> */
.L_x_9458:
[----:B------:R-:W-:Y:S05]  /*55d0*/  BSYNC B1 ;  /* 0x0000000000017941 */ /* 0x000fea0003800000 */
.L_x_9457:
        /* <DEDUP_REMOVED lines=67> */
.L_x_9459:
        /* <DEDUP_REMOVED lines=9> */
.L_x_9767:
[----:B------:R-:W-:Y:S05]  /*5aa0*/  BSYNC B1 ;  /* 0x0000000000017941 */ /* 0x000fea0003800000 */
.L_x_9460:
        /* <DEDUP_REMOVED lines=33> */
[----:B------:R-:W-:Y:S01]  /*5cc0*/  SHF.R.U32.HI R163, RZ, 0x10, R49 ;  /* 0x00000010ffa37819 */ /* 0x000fe20000011631 */
[----:B------:R-:W-:Y:S01]  /*5cd0*/  IMAD.U32 R171, R87, 0x10000, RZ ;  /* 0x0001000057ab7824 */ /* 0x000fe200078e00ff */
[----:B------:R-:W-:Y:S02]  /*5ce0*/  PRMT R168, R136, 0x5432, R168 ;  /* 0x0000543288a87816 */ /* 0x000fe400000000a8 */
[----:B------:R-:W-:Y:S02]  /*5cf0*/  SHF.R.U32.HI R166, RZ, 0x10, R51 ;  /* 0x00000010ffa67819 */ /* 0x000fe40000011633 */
[----:B------:R-:W-:Y:S01]  /*5d00*/  PRMT R173, R173, 0x5410, R163 ;  /* 0x00005410adad7816 */ /* 0x000fe200000000a3 */
[----:B------:R-:W-:Y:S01]  /*5d10*/  IMAD.U32 R174, R168, 0x10000, RZ ;  /* 0x00010000a8ae7824 */ /* 0x000fe200078e00ff */
[----:B------:R-:W-:-:S02]  /*5d20*/  SHF.R.U64 R54, R54, 0x10, R55 ;  /* 0x0000001036367819 */ /* 0x000fc40000001237 */
[----:B------:R-:W-:Y:S01]  /*5d30*/  SHF.R.U32.HI R167, RZ, 0x10, R55 ;  /* 0x00000010ffa77819 */ /* 0x000fe20000011637 */
[----:B-1----:R-:W-:Y:S01]  /*5d40*/  IMAD.U32 R55, R81, 0x10000, RZ ;  /* 0x0001000051377824 */ /* 0x002fe200078e00ff */
[----:B------:R-:W-:Y:S01]  /*5d50*/  PRMT R163, R134, 0x5432, R166 ;  /* 0x0000543286a37816 */ /* 0x000fe200000000a6 */
[----:B------:R-:W-:Y:S01]  /*5d60*/  IMAD.U32 R166, R173, 0x10000, RZ ;  /* 0x00010000ada67824 */ /* 0x000fe200078e00ff */
[----:B------:R-:W-:Y:S01]  /*5d70*/  SHF.R.U64 R164, R50, 0x10, R51 ;  /* 0x0000001032a47819 */ /* 0x000fe20000001233 */
[----:B------:R-:W-:Y:S01]  /*5d80*/  FMUL.FTZ R176, R169, R174 ;  /* 0x000000aea9b07220 */ /* 0x000fe20000410000 */
[----:B------:R-:W-:Y:S01]  /*5d90*/  SHF.R.U64 R165, R52, 0x10, R53 ;  /* 0x0000001034a57819 */ /* 0x000fe20000001235 */
[----:B------:R-:W-:Y:S01]  /*5da0*/  IMAD.U32 R53, R86, 0x10000, RZ ;  /* 0x0001000056357824 */ /* 0x000fe200078e00ff */
[----:B------:R-:W-:Y:S01]  /*5db0*/  LOP3.LUT R51, R81, 0xffff0000, RZ, 0xc0, !PT ;  /* 0xffff000051337812 */ /* 0x000fe200078ec0ff */
[----:B------:R-:W-:Y:S01]  /*5dc0*/  IMAD.U32 R81, R83, 0x10000, RZ ;  /* 0x0001000053517824 */ /* 0x000fe200078e00ff */
[----:B------:R-:W-:Y:S01]  /*5dd0*/  LOP3.LUT R85, R85, 0xffff0000, RZ, 0xc0, !PT ;  /* 0xffff000055557812 */ /* 0x000fe200078ec0ff */
[----:B------:R-:W-:Y:S01]  /*5de0*/  IMAD.U32 R50, R82, 0x10000, RZ ;  /* 0x0001000052327824 */ /* 0x000fe200078e00ff */
[----:B------:R-:W-:-:S02]  /*5df0*/  LOP3.LUT R52, R83, 0xffff0000, RZ, 0xc0, !PT ;  /* 0xffff000053347812 */ /* 0x000fc400078ec0ff */
[----:B------:R-:W-:Y:S02]  /*5e00*/  LOP3.LUT R168, R168, 0xffff0000, RZ, 0xc0, !PT ;  /* 0xffff0000a8a87812 */ /* 0x000fe400078ec0ff */
[----:B------:R-:W-:Y:S01]  /*5e10*/  LOP3.LUT R83, R87, 0xffff0000, RZ, 0xc0, !PT ;  /* 0xffff000057537812 */ /* 0x000fe200078ec0ff */
[-C--:B------:R-:W-:Y:S01]  /*5e20*/  FFMA.FTZ R87, R55, R166.reuse, -R176 ;  /* 0x000000a637577223 */ /* 0x080fe200000108b0 */
[----:B------:R-:W-:Y:S01]  /*5e30*/  PRMT R167, R170, 0x5410, R167 ;  /* 0x00005410aaa77816 */ /* 0x000fe200000000a7 */
[----:B------:R-:W-:Y:S01]  /*5e40*/  FMUL.FTZ R170, R169, R166 ;  /* 0x000000a6a9aa7220 */ /* 0x000fe20000410000 */
[----:B------:R-:W-:Y:S01]  /*5e50*/  LOP3.LUT R166, R173, 0xffff0000, RZ, 0xc0, !PT ;  /* 0xffff0000ada67812 */ /* 0x000fe200078ec0ff */
[----:B------:R-:W-:Y:S01]  /*5e60*/  FMUL.FTZ R178, R85, R168 ;  /* 0x000000a855b27220 */ /* 0x000fe20000410000 */
[----:B------:R-:W-:Y:S01]  /*5e70*/  SHF.R.U64 R162, R48, 0x10, R49 ;  /* 0x0000001030a27819 */ /* 0x000fe20000001231 */
[----:B------:R-:W-:Y:S02]  /*5e80*/  IMAD.U32 R176, R167, 0x10000, RZ ;  /* 0x00010000a7b07824 */ /* 0x000fe400078e00ff */
[----:B------:R-:W-:Y:S01]  /*5e90*/  FFMA.FTZ R55, R55, R174, R170 ;  /* 0x000000ae37377223 */ /* 0x000fe200000100aa */
[----:B------:R-:W-:Y:S01]  /*5ea0*/  IMAD.U32 R170, R163, 0x10000, RZ ;  /* 0x00010000a3aa7824 */ /* 0x000fe200078e00ff */
[----:B------:R-:W-:Y:S01]  /*5eb0*/  LOP3.LUT R167, R167, 0xffff0000, RZ, 0xc0, !PT ;  /* 0xffff0000a7a77812 */ /* 0x000fe200078ec0ff */
[-C--:B------:R-:W-:Y:S01]  /*5ec0*/  FMUL.FTZ R174, R85, R166.reuse ;  /* 0x000000a655ae7220 */ /* 0x080fe20000410000 */
[----:B------:R-:W-:Y:S01]  /*5ed0*/  FFMA.FTZ R166, R51, R166, -R178 ;  /* 0x000000a633a67223 */ /* 0x000fe200000108b2 */
[C---:B------:R-:W-:Y:S01]  /*5ee0*/  FMUL.FTZ R178, R171.reuse, R176 ;  /* 0x000000b0abb27220 */ /* 0x040fe20000410000 */
[----:B------:R-:W-:Y:S01]  /*5ef0*/  PRMT R162, R138, 0x5432, R162 ;  /* 0x000054328aa27816 */ /* 0x000fe200000000a2 */
[----:B------:R-:W-:Y:S01]  /*5f00*/  FMUL.FTZ R171, R171, R170 ;  /* 0x000000aaabab7220 */ /* 0x000fe20000410000 */
[----:B------:R-:W-:Y:S01]  /*5f10*/  LOP3.LUT R163, R163, 0xffff0000, RZ, 0xc0, !PT ;  /* 0xffff0000a3a37812 */ /* 0x000fe200078ec0ff */
[----:B------:R-:W-:Y:S01]  /*5f20*/  FMUL.FTZ R169, R83, R167 ;  /* 0x000000a753a97220 */ /* 0x000fe20000410000 */
[----:B------:R-:W-:Y:S01]  /*5f30*/  PRMT R172, R172, 0x5410, R165 ;  /* 0x00005410acac7816 */ /* 0x000fe200000000a5 */
[----:B------:R-:W-:Y:S01]  /*5f40*/  FFMA.FTZ R168, R51, R168, R174 ;  /* 0x000000a833a87223 */ /* 0x000fe200000100ae */
[C---:B------:R-:W-:Y:S01]  /*5f50*/  FFMA.FTZ R51, R81.reuse, R170, -R178 ;  /* 0x000000aa51337223 */ /* 0x040fe200000108b2 */
[----:B------:R-:W-:Y:S01]  /*5f60*/  FFMA.FTZ R81, R81, R176, R171 ;  /* 0x000000b051517223 */ /* 0x000fe200000100ab */
[----:B------:R-:W-:-:S02]  /*5f70*/  IMAD.U32 R49, R84, 0x10000, RZ ;  /* 0x0001000054317824 */ /* 0x000fc400078e00ff */
[-C--:B------:R-:W-:Y:S01]  /*5f80*/  FMUL.FTZ R171, R83, R163.reuse ;  /* 0x000000a353ab7220 */ /* 0x080fe20000410000 */
[----:B------:R-:W-:Y:S02]  /*5f90*/  IMAD.U32 R85, R162, 0x10000, RZ ;  /* 0x00010000a2557824 */ /* 0x000fe400078e00ff */
[----:B------:R-:W-:Y:S01]  /*5fa0*/  FFMA.FTZ R170, R52, R163, -R169 ;  /* 0x000000a334aa7223 */ /* 0x000fe200000108a9 */
        /* <DEDUP_REMOVED lines=10> */
[----:B------:R-:W-:Y:S01]  /*6050*/  PRMT R54, R132, 0x5432, R54 ;  /* 0x0000543284367816 */ /* 0x000fe20000000036 */
[----:B------:R-:W-:Y:S01]  /*6060*/  FFMA.FTZ R162, R48, R165, R162 ;  /* 0x000000a530a27223 */ /* 0x000fe200000100a2 */
[----:B------:R-:W-:Y:S01]  /*6070*/  FMUL.FTZ R165, R84, R83 ;  /* 0x0000005354a57220 */ /* 0x000fe20000410000 */
[----:B------:R-:W-:Y:S01]  /*6080*/  FFMA.FTZ R169, R48, R85, -R169 ;  /* 0x0000005530a97223 */ /* 0x000fe200000108a9 */
[----:B------:R-:W-:Y:S01]  /*6090*/  FFMA.FTZ R84, R80, R83, -R49 ;  /* 0x0000005350547223 */ /* 0x000fe20000010831 */
        /* <DEDUP_REMOVED lines=9> */
[----:B------:R-:W-:Y:S01]  /*6130*/  FMUL.FTZ R53, R86, R85 ;  /* 0x0000005556357220 */ /* 0x000fe20000410000 */
[----:B------:R-:W-:Y:S01]  /*6140*/  FFMA.FTZ R52, R52, R167, R171 ;  /* 0x000000a734347223 */ /* 0x000fe200000100ab */
[----:B------:R-:W-:Y:S01]  /*6150*/  FMUL.FTZ R86, R86, R49 ;  /* 0x0000003156567220 */ /* 0x000fe20000410000 */
[C---:B------:R-:W-:Y:S01]  /*6160*/  FFMA.FTZ R163, R50.reuse, R48, -R163 ;  /* 0x0000003032a37223 */ /* 0x040fe200000108a3 */
[----:B------:R-:W-:Y:S01]  /*6170*/  FFMA.FTZ R54, R50, R83, R54 ;  /* 0x0000005332367223 */ /* 0x000fe20000010036 */
[----:B------:R-:W-:Y:S01]  /*6180*/  F2FP.BF16.F32.PACK_AB R87, R166, R87 ;  /* 0x00000057a657723e */ /* 0x000fe200000010ff */
[C---:B------:R-:W-:Y:S01]  /*6190*/  FFMA.FTZ R85, R82.reuse, R85, R86 ;  /* 0x0000005552557223 */ /* 0x040fe20000010056 */
[----:B------:R-:W-:Y:S01]  /*61a0*/  FFMA.FTZ R48, R82, R49, -R53 ;  /* 0x0000003152307223 */ /* 0x000fe20000010835 */
[----:B------:R-:W-:-:S02]  /*61b0*/  F2FP.BF16.F32.PACK_AB R55, R168, R55 ;  /* 0x00000037a837723e */ /* 0x000fc400000010ff */
[----:B------:R-:W-:Y:S01]  /*61c0*/  F2FP.BF16.F32.PACK_AB R52, R52, R81 ;  /* 0x000000513434723e */ /* 0x000fe200000010ff */
[----:B------:R-:W-:Y:S01]  /*61d0*/  IMAD.MOV.U32 R81, RZ, RZ, R87 ;  /* 0x000000ffff517224 */ /* 0x000fe200078e0057 */
[----:B------:R-:W-:Y:S02]  /*61e0*/  F2FP.BF16.F32.PACK_AB R80, R84, R169 ;  /* 0x000000a95450723e */ /* 0x000fe400000010ff */
[----:B------:R-:W-:Y:S01]  /*61f0*/  F2FP.BF16.F32.PACK_AB R86, R85, R54 ;  /* 0x000000365556723e */ /* 0x000fe200000010ff */
[----:B------:R-:W-:Y:S01]  /*6200*/  IMAD.MOV.U32 R85, RZ, RZ, R55 ;  /* 0x000000ffff557224 */ /* 0x000fe200078e0037 */
[----:B------:R-:W-:Y:S01]  /*6210*/  F2FP.BF16.F32.PACK_AB R83, R170, R51 ;  /* 0x00000033aa53723e */ /* 0x000fe200000010ff */
[----:B------:R-:W-:Y:S01]  /*6220*/  IMAD.MOV.U32 R87, RZ, RZ, R52 ;  /* 0x000000ffff577224 */ /* 0x000fe200078e0034 */
[----:B------:R-:W-:Y:S02]  /*6230*/  F2FP.BF16.F32.PACK_AB R84, R165, R162 ;  /* 0x000000a2a554723e */ /* 0x000fe400000010ff */
[----:B------:R-:W-:-:S07]  /*6240*/  F2FP.BF16.F32.PACK_AB R82, R48, R163 ;  /* 0x000000a33052723e */ /* 0x000fce00000010ff */
.L_x_9465:
[----:B------:R-:W-:Y:S05]  /*6250*/  BSYNC B2 ;  /* 0x0000000000027941 */ /* 0x000fea0003800000 */
.L_x_9464:
        /* <DEDUP_REMOVED lines=11> */
.L_x_9463:
[----:B------:R-:W-:Y:S05]  /*6310*/  BSYNC B1 ;  /* 0x0000000000017941 */ /* 0x000fea0003800000 */
.L_x_9462:
        /* <DEDUP_REMOVED lines=20> */
[----:B------:R-:W-:Y:S01]  /*6460*/  LOP3.LUT R48, R49, R230, RZ, 0x3c, !PT ;  /* 0x000000e631307212 */ /* 0x000fe200078e3cff */
[----:B------:R-:W-:-:S03]  /*6470*/  IMAD R49, R23, 0x4000, R30 ;  /* 0x0000400017317824 */ /* 0x000fc600078e021e */
[----:B------:R-:W-:Y:S01]  /*6480*/  LOP3.LUT R50, R50, 0x7fffe000, RZ, 0xc0, !PT ;  /* 0x7fffe00032327812 */ /* 0x000fe200078ec0ff */
[----:B------:R-:W-:-:S03]  /*6490*/  IMAD R49, R49, 0x2, R2 ;  /* 0x0000000231317824 */ /* 0x000fc600078e0202 */
[----:B------:R-:W-:-:S05]  /*64a0*/  IADD3 R48, R48, R50, R199 ;  /* 0x0000003230307210 */ /* 0x000fca0007ffe0c7 */
[----:B------:R-:W-:-:S04]  /*64b0*/  IMAD R51, R23, 0x4000, R48 ;  /* 0x0000400017337824 */ /* 0x000fc800078e0230 */
[----:B------:R-:W-:Y:S02]  /*64c0*/  IMAD R52, R51, 0x2, R2 ;  /* 0x0000000233347824 */ /* 0x000fe400078e0202 */
        /* <DEDUP_REMOVED lines=13> */
[----:B------:R-:W-:Y:S01]  /*65a0*/  IMAD.U32 R63, R53, 0x10000, RZ ;  /* 0x00010000353f7824 */ /* 0x000fe200078e00ff */
[----:B------:R-:W-:Y:S01]  /*65b0*/  LOP3.LUT R59, R55, 0xffff0000, RZ, 0xc0, !PT ;  /* 0xffff0000373b7812 */ /* 0x000fe200078ec0ff */
[----:B------:R-:W-:Y:S01]  /*65c0*/  IMAD.U32 R55, R161, 0x10000, RZ ;  /* 0x00010000a1377824 */ /* 0x000fe200078e00ff */
[----:B------:R-:W-:Y:S01]  /*65d0*/  LOP3.LUT R86, R53, 0xffff0000, RZ, 0xc0, !PT ;  /* 0xffff000035567812 */ /* 0x000fe200078ec0ff */
[----:B------:R-:W-:Y:S01]  /*65e0*/  IMAD.U32 R53, R157, 0x10000, RZ ;  /* 0x000100009d357824 */ /* 0x000fe200078e00ff */
[----:B------:R-:W-:Y:S01]  /*65f0*/  PRMT R158, R158, 0x5410, R125 ;  /* 0x000054109e9e7816 */ /* 0x000fe2000000007d */
[----:B------:R-:W-:Y:S01]  /*6600*/  FMUL.FTZ R125, R63, R55 ;  /* 0x000000373f7d7220 */ /* 0x000fe20000410000 */
[----:B------:R-:W-:Y:S01]  /*6610*/  SHF.R.U64 R151, R60, 0x10, R61 ;  /* 0x000000103c977819 */ /* 0x000fe2000000123d */
[----:B------:R-:W-:Y:S01]  /*6620*/  IMAD.U32 R60, R49, 0x10000, RZ ;  /* 0x00010000313c7824 */ /* 0x000fe200078e00ff */
[----:B------:R-:W-:Y:S01]  /*6630*/  PRMT R159, R159, 0x5410, R124 ;  /* 0x000054109f9f7816 */ /* 0x000fe2000000007c */
[-C--:B------:R-:W-:Y:S01]  /*6640*/  FMUL.FTZ R63, R63, R53.reuse ;  /* 0x000000353f3f7220 */ /* 0x080fe20000410000 */
[----:B------:R-:W-:Y:S01]  /*6650*/  PRMT R155, R155, 0x5410, R152 ;  /* 0x000054109b9b7816 */ /* 0x000fe20000000098 */
[----:B------:R-:W-:Y:S01]  /*6660*/  FFMA.FTZ R53, R60, R53, -R125 ;  /* 0x000000353c357223 */ /* 0x000fe2000001087d */
[----:B------:R-:W-:Y:S01]  /*6670*/  LOP3.LUT R161, R161, 0xffff0000, RZ, 0xc0, !PT ;  /* 0xffff0000a1a17812 */ /* 0x000fe200078ec0ff */
[----:B------:R-:W-:-:S02]  /*6680*/  IMAD.U32 R124, R159, 0x10000, RZ ;  /* 0x000100009f7c7824 */ /* 0x000fc400078e00ff */
[----:B------:R-:W-:Y:S01]  /*6690*/  FFMA.FTZ R55, R60, R55, R63 ;  /* 0x000000373c377223 */ /* 0x000fe2000001003f */
[----:B------:R-:W-:Y:S01]  /*66a0*/  IMAD.U32 R63, R155, 0x10000, RZ ;  /* 0x000100009b3f7824 */ /* 0x000fe200078e00ff */
[----:B------:R-:W-:Y:S01]  /*66b0*/  LOP3.LUT R61, R49, 0xffff0000, RZ, 0xc0, !PT ;  /* 0xffff0000313d7812 */ /* 0x000fe200078ec0ff */
[----:B------:R-:W-:Y:S01]  /*66c0*/  FMUL.FTZ R150, R86, R161 ;  /* 0x000000a156967220 */ /* 0x000fe20000410000 */
[----:B------:R-:W-:Y:S01]  /*66d0*/  LOP3.LUT R157, R157, 0xffff0000, RZ, 0xc0, !PT ;  /* 0xffff00009d9d7812 */ /* 0x000fe200078ec0ff */
[CC--:B------:R-:W-:Y:S01]  /*66e0*/  FMUL.FTZ R125, R87.reuse, R124.reuse ;  /* 0x0000007c577d7220 */ /* 0x0c0fe20000410000 */
[----:B------:R-:W-:Y:S01]  /*66f0*/  SHF.R.U64 R163, R56, 0x10, R57 ;  /* 0x0000001038a37819 */ /* 0x000fe20000001239 */
[----:B------:R-:W-:Y:S01]  /*6700*/  FMUL.FTZ R87, R87, R63 ;  /* 0x0000003f57577220 */ /* 0x000fe20000410000 */
[----:B------:R-:W-:Y:S01]  /*6710*/  LOP3.LUT R159, R159, 0xffff0000, RZ, 0xc0, !PT ;  /* 0xffff00009f9f7812 */ /* 0x000fe200078ec0ff */
[-C--:B------:R-:W-:Y:S01]  /*6720*/  FFMA.FTZ R60, R61, R157.reuse, -R150 ;  /* 0x0000009d3d3c7223 */ /* 0x080fe20000010896 */
[----:B------:R-:W-:Y:S01]  /*6730*/  PRMT R160, R160, 0x5410, R151 ;  /* 0x00005410a0a07816 */ /* 0x000fe20000000097 */
[----:B------:R-:W-:Y:S01]  /*6740*/  FMUL.FTZ R86, R86, R157 ;  /* 0x0000009d56567220 */ /* 0x000fe20000410000 */
[----:B------:R-:W-:Y:S01]  /*6750*/  LOP3.LUT R155, R155, 0xffff0000, RZ, 0xc0, !PT ;  /* 0xffff00009b9b7812 */ /* 0x000fe200078ec0ff */
[C---:B------:R-:W-:Y:S01]  /*6760*/  FFMA.FTZ R150, R62.reuse, R63, -R125 ;  /* 0x0000003f3e967223 */ /* 0x040fe2000001087d */
[----:B------:R-:W-:Y:S01]  /*6770*/  LOP3.LUT R58, R51, 0xffff0000, RZ, 0xc0, !PT ;  /* 0xffff0000333a7812 */ /* 0x000fe200078ec0ff */
[----:B------:R-:W-:Y:S01]  /*6780*/  FFMA.FTZ R124, R62, R124, R87 ;  /* 0x0000007c3e7c7223 */ /* 0x000fe20000010057 */
[----:B------:R-:W-:Y:S01]  /*6790*/  PRMT R156, R156, 0x5410, R163 ;  /* 0x000054109c9c7816 */ /* 0x000fe200000000a3 */
[----:B------:R-:W-:Y:S01]  /*67a0*/  FMUL.FTZ R63, R59, R159 ;  /* 0x0000009f3b3f7220 */ /* 0x000fe20000410000 */
[----:B------:R-:W-:-:S02]  /*67b0*/  IMAD.U32 R57, R52, 0x10000, RZ ;  /* 0x0001000034397824 */ /* 0x000fc400078e00ff */
[----:B------:R-:W-:Y:S01]  /*67c0*/  FFMA.FTZ R86, R61, R161, R86 ;  /* 0x000000a13d567223 */ /* 0x000fe20000010056 */
[----:B------:R-:W-:Y:S02]  /*67d0*/  IMAD.U32 R62, R160, 0x10000, RZ ;  /* 0x00010000a03e7824 */ /* 0x000fe400078e00ff */
[-C--:B------:R-:W-:Y:S01]  /*67e0*/  FMUL.FTZ R125, R59, R155.reuse ;  /* 0x0000009b3b7d7220 */ /* 0x080fe20000410000 */
[----:B------:R-:W-:Y:S02]  /*67f0*/  IMAD.U32 R61, R156, 0x10000, RZ ;  /* 0x000100009c3d7824 */ /* 0x000fe400078e00ff */
[----:B------:R-:W-:Y:S01]  /*6800*/  FFMA.FTZ R155, R58, R155, -R63 ;  /* 0x0000009b3a9b7223 */ /* 0x000fe2000001083f */
[----:B------:R-:W-:Y:S01]  /*6810*/  IMAD.U32 R56, R48, 0x10000, RZ ;  /* 0x0001000030387824 */ /* 0x000fe200078e00ff */
[----:B------:R-:W-:Y:S01]  /*6820*/  LOP3.LUT R52, R52, 0xffff0000, RZ, 0xc0, !PT ;  /* 0xffff000034347812 */ /* 0x000fe200078ec0ff */
[C---:B------:R-:W-:Y:S01]  /*6830*/  FMUL.FTZ R87, R57.reuse, R62 ;  /* 0x0000003e39577220 */ /* 0x040fe20000410000 */
[----:B------:R-:W-:Y:S01]  /*6840*/  LOP3.LUT R63, R160, 0xffff0000, RZ, 0xc0, !PT ;  /* 0xffff0000a03f7812 */ /* 0x000fe200078ec0ff */
[----:B------:R-:W-:Y:S01]  /*6850*/  FMUL.FTZ R57, R57, R61 ;  /* 0x0000003d39397220 */ /* 0x000fe20000410000 */
[----:B------:R-:W-:Y:S01]  /*6860*/  LOP3.LUT R59, R156, 0xffff0000, RZ, 0xc0, !PT ;  /* 0xffff00009c3b7812 */ /* 0x000fe200078ec0ff */
[----:B------:R-:W-:Y:S01]  /*6870*/  FFMA.FTZ R159, R58, R159, R125 ;  /* 0x0000009f3a9f7223 */ /* 0x000fe2000001007d */
[----:B------:R-:W-:Y:S01]  /*6880*/  PRMT R154, R154, 0x5410, R153 ;  /* 0x000054109a9a7816 */ /* 0x000fe20000000099 */
[----:B------:R-:W-:Y:S01]  /*6890*/  FFMA.FTZ R87, R56, R61, -R87 ;  /* 0x0000003d38577223 */ /* 0x000fe20000010857 */
        /* <DEDUP_REMOVED lines=8> */
[----:B------:R-:W-:Y:S01]  /*6920*/  FFMA.FTZ R57, R56, R62, R57 ;  /* 0x0000003e38397223 */ /* 0x000fe20000010039 */
[----:B------:R-:W-:Y:S01]  /*6930*/  LOP3.LUT R154, R154, 0xffff0000, RZ, 0xc0, !PT ;  /* 0xffff00009a9a7812 */ /* 0x000fe200078ec0ff */
[C---:B------:R-:W-:Y:S01]  /*6940*/  IMAD.U32 R56, R158.reuse, 0x10000, RZ ;  /* 0x000100009e387824 */ /* 0x040fe200078e00ff */
[----:B------:R-:W-:Y:S01]  /*6950*/  LOP3.LUT R158, R158, 0xffff0000, RZ, 0xc0, !PT ;  /* 0xffff00009e9e7812 */ /* 0x000fe200078ec0ff */
[C---:B------:R-:W-:Y:S01]  /*6960*/  FFMA.FTZ R58, R48.reuse, R59, -R125 ;  /* 0x0000003b303a7223 */ /* 0x040fe2000001087d */
[----:B------:R-:W-:Y:S01]  /*6970*/  FFMA.FTZ R48, R48, R63, R61 ;  /* 0x0000003f30307223 */ /* 0x000fe2000001003d */
[----:B------:R-:W-:Y:S01]  /*6980*/  FMUL.FTZ R59, R50, R52 ;  /* 0x00000034323b7220 */ /* 0x000fe20000410000 */
[----:B------:R-:W-:Y:S01]  /*6990*/  FMUL.FTZ R61, R54, R154 ;  /* 0x0000009a363d7220 */ /* 0x000fe20000410000 */
[----:B------:R-:W-:Y:S01]  /*69a0*/  FMUL.FTZ R62, R50, R56 ;  /* 0x00000038323e7220 */ /* 0x000fe20000410000 */
[----:B------:R-:W-:Y:S01]  /*69b0*/  FMUL.FTZ R50, R54, R158 ;  /* 0x0000009e36327220 */ /* 0x000fe20000410000 */
[----:B------:R-:W-:Y:S01]  /*69c0*/  FFMA.FTZ R59, R49, R56, R59 ;  /* 0x00000038313b7223 */ /* 0x000fe2000001003b */
[----:B------:R-:W-:Y:S01]  /*69d0*/  FFMA.FTZ R158, R51, R158, R61 ;  /* 0x0000009e339e7223 */ /* 0x000fe2000001003d */
[----:B------:R-:W-:Y:S01]  /*69e0*/  FFMA.FTZ R62, R49, R52, -R62 ;  /* 0x00000034313e7223 */ /* 0x000fe2000001083e */
[----:B------:R-:W-:Y:S01]  /*69f0*/  FFMA.FTZ R49, R51, R154, -R50 ;  /* 0x0000009a33317223 */ /* 0x000fe20000010832 */
[----:B------:R-:W-:-:S02]  /*6a00*/  F2FP.BF16.F32.PACK_AB R53, R60, R53 ;  /* 0x000000353c35723e */ /* 0x000fc400000010ff */
[----:B------:R-:W-:Y:S02]  /*6a10*/  F2FP.BF16.F32.PACK_AB R52, R58, R87 ;  /* 0x000000573a34723e */ /* 0x000fe400000010ff */
        /* <DEDUP_REMOVED lines=12> */
.L_x_9469:
[----:B------:R-:W-:Y:S05]  /*6ae0*/  BSYNC B2 ;  /* 0x0000000000027941 */ /* 0x000fea0003800000 */
.L_x_9468:
        /* <DEDUP_REMOVED lines=11> */
.L_x_9467:
[----:B------:R-:W-:Y:S05]  /*6ba0*/  BSYNC B1 ;  /* 0x0000000000017941 */ /* 0x000fea0003800000 */
.L_x_9466:
        /* <DEDUP_REMOVED lines=36> */
[--C-:B------:R-:W-:Y:S01]  /*6df0*/  SHF.R.U64 R85, R66, 0x10, R67.reuse ;  /* 0x0000001042557819 */ /* 0x100fe20000001243 */
[----:B------:R-:W-:Y:S01]  /*6e00*/  IMAD.U32 R80, R149, 0x10000, RZ ;  /* 0x0001000095507824 */ /* 0x000fe200078e00ff */
[----:B------:R-:W-:Y:S01]  /*6e10*/  SHF.R.U32.HI R82, RZ, 0x10, R67 ;  /* 0x00000010ff527819 */ /* 0x000fe20000011643 */
[----:B--2---:R-:W-:Y:S01]  /*6e20*/  IMAD.U32 R67, R53, 0x10000, RZ ;  /* 0x0001000035437824 */ /* 0x004fe200078e00ff */
[--C-:B------:R-:W-:Y:S01]  /*6e30*/  SHF.R.U32.HI R84, RZ, 0x10, R71.reuse ;  /* 0x00000010ff547819 */ /* 0x100fe20000011647 */
[----:B------:R-:W-:Y:S01]  /*6e40*/  IMAD.U32 R66, R52, 0x10000, RZ ;  /* 0x0001000034427824 */ /* 0x000fe200078e00ff */
[----:B------:R-:W-:Y:S01]  /*6e50*/  SHF.R.U64 R81, R70, 0x10, R71 ;  /* 0x0000001046517819 */ /* 0x000fe20000001247 */
        /* <DEDUP_REMOVED lines=8> */
[----:B------:R-:W-:Y:S01]  /*6ee0*/  IMAD.U32 R69, R55, 0x10000, RZ ;  /* 0x0001000037457824 */ /* 0x000fe200078e00ff */
[----:B------:R-:W-:Y:S01]  /*6ef0*/  LOP3.LUT R149, R149, 0xffff0000, RZ, 0xc0, !PT ;  /* 0xffff000095957812 */ /* 0x000fe200078ec0ff */
[----:B------:R-:W-:Y:S01]  /*6f00*/  IMAD.U32 R82, R147, 0x10000, RZ ;  /* 0x0001000093527824 */ /* 0x000fe200078e00ff */
[----:B------:R-:W-:Y:S01]  /*6f10*/  LOP3.LUT R145, R145, 0xffff0000, RZ, 0xc0, !PT ;  /* 0xffff000091917812 */ /* 0x000fe200078ec0ff */
[----:B------:R-:W-:Y:S01]  /*6f20*/  FFMA.FTZ R84, R63, R80, R84 ;  /* 0x000000503f547223 */ /* 0x000fe20000010054 */
[----:B------:R-:W-:Y:S01]  /*6f30*/  SHF.R.U64 R87, R64, 0x10, R65 ;  /* 0x0000001040577819 */ /* 0x000fe20000001241 */
[----:B------:R-:W-:Y:S01]  /*6f40*/  IMAD.U32 R70, R143, 0x10000, RZ ;  /* 0x000100008f467824 */ /* 0x000fe200078e00ff */
[----:B------:R-:W-:Y:S01]  /*6f50*/  LOP3.LUT R64, R49, 0xffff0000, RZ, 0xc0, !PT ;  /* 0xffff000031407812 */ /* 0x000fe200078ec0ff */
[C---:B------:R-:W-:Y:S01]  /*6f60*/  FMUL.FTZ R71, R68.reuse, R149 ;  /* 0x0000009544477220 */ /* 0x040fe20000410000 */
[-C--:B------:R-:W-:Y:S01]  /*6f70*/  FMUL.FTZ R63, R68, R145.reuse ;  /* 0x00000091443f7220 */ /* 0x080fe20000410000 */
[----:B------:R-:W-:Y:S01]  /*6f80*/  PRMT R148, R148, 0x5410, R83 ;  /* 0x0000541094947816 */ /* 0x000fe20000000053 */
[----:B------:R-:W-:Y:S01]  /*6f90*/  FMUL.FTZ R86, R69, R82 ;  /* 0x0000005245567220 */ /* 0x000fe20000410000 */
[----:B------:R-:W-:Y:S01]  /*6fa0*/  IMAD.U32 R53, R51, 0x10000, RZ ;  /* 0x0001000033357824 */ /* 0x000fe200078e00ff */
[----:B------:R-:W-:Y:S01]  /*6fb0*/  PRMT R144, R144, 0x5410, R87 ;  /* 0x0000541090907816 */ /* 0x000fe20000000057 */
[-C--:B------:R-:W-:Y:S01]  /*6fc0*/  FMUL.FTZ R69, R69, R70.reuse ;  /* 0x0000004645457220 */ /* 0x080fe20000410000 */
[C---:B------:R-:W-:Y:S01]  /*6fd0*/  FFMA.FTZ R80, R64.reuse, R145, -R71 ;  /* 0x0000009140507223 */ /* 0x040fe20000010847 */
[----:B------:R-:W-:Y:S01]  /*6fe0*/  FFMA.FTZ R149, R64, R149, R63 ;  /* 0x0000009540957223 */ /* 0x000fe2000001003f */
[----:B------:R-:W-:Y:S01]  /*6ff0*/  LOP3.LUT R55, R55, 0xffff0000, RZ, 0xc0, !PT ;  /* 0xffff000037377812 */ /* 0x000fe200078ec0ff */
[----:B------:R-:W-:Y:S01]  /*7000*/  FFMA.FTZ R86, R53, R70, -R86 ;  /* 0x0000004635567223 */ /* 0x000fe20000010856 */
[----:B------:R-:W-:Y:S01]  /*7010*/  LOP3.LUT R68, R147, 0xffff0000, RZ, 0xc0, !PT ;  /* 0xffff000093447812 */ /* 0x000fe200078ec0ff */
[----:B------:R-:W-:Y:S01]  /*7020*/  FFMA.FTZ R82, R53, R82, R69 ;  /* 0x0000005235527223 */ /* 0x000fe20000010045 */
[----:B------:R-:W-:Y:S01]  /*7030*/  LOP3.LUT R64, R143, 0xffff0000, RZ, 0xc0, !PT ;  /* 0xffff00008f407812 */ /* 0x000fe200078ec0ff */
[----:B------:R-:W-:Y:S01]  /*7040*/  IMAD.U32 R63, R148, 0x10000, RZ ;  /* 0x00010000943f7824 */ /* 0x000fe200078e00ff */
[----:B------:R-:W-:Y:S01]  /*7050*/  LOP3.LUT R65, R51, 0xffff0000, RZ, 0xc0, !PT ;  /* 0xffff000033417812 */ /* 0x000fe200078ec0ff */
[----:B------:R-:W-:-:S02]  /*7060*/  IMAD.U32 R53, R144, 0x10000, RZ ;  /* 0x0001000090357824 */ /* 0x000fc400078e00ff */
        /* <DEDUP_REMOVED lines=8> */
[----:B------:R-:W-:Y:S01]  /*70f0*/  PRMT R142, R142, 0x5410, R85 ;  /* 0x000054108e8e7816 */ /* 0x000fe20000000055 */
[----:B------:R-:W-:Y:S01]  /*7100*/  FFMA.FTZ R64, R62, R53, -R55 ;  /* 0x000000353e407223 */ /* 0x000fe20000010837 */
[----:B------:R-:W-:Y:S01]  /*7110*/  PRMT R146, R146, 0x5410, R81 ;  /* 0x0000541092927816 */ /* 0x000fe20000000051 */
[----:B------:R-:W-:Y:S01]  /*7120*/  FFMA.FTZ R81, R65, R68, R124 ;  /* 0x0000004441517223 */ /* 0x000fe2000001007c */
[----:B------:R-:W-:Y:S01]  /*7130*/  LOP3.LUT R49, R48, 0xffff0000, RZ, 0xc0, !PT ;  /* 0xffff000030317812 */ /* 0x000fe200078ec0ff */
[----:B------:R-:W-:Y:S01]  /*7140*/  FMUL.FTZ R68, R52, R148 ;  /* 0x0000009434447220 */ /* 0x000fe20000410000 */
[----:B------:R-:W-:Y:S01]  /*7150*/  FFMA.FTZ R66, R62, R63, R66 ;  /* 0x0000003f3e427223 */ /* 0x000fe20000010042 */
[----:B------:R-:W-:-:S02]  /*7160*/  IMAD.U32 R51, R54, 0x10000, RZ ;  /* 0x0001000036337824 */ /* 0x000fc400078e00ff */
[-C--:B------:R-:W-:Y:S01]  /*7170*/  FMUL.FTZ R62, R52, R144.reuse ;  /* 0x00000090343e7220 */ /* 0x080fe20000410000 */
[----:B------:R-:W-:Y:S01]  /*7180*/  LOP3.LUT R54, R54, 0xffff0000, RZ, 0xc0, !PT ;  /* 0xffff000036367812 */ /* 0x000fe200078ec0ff */
[C---:B------:R-:W-:Y:S01]  /*7190*/  IMAD.U32 R55, R146.reuse, 0x10000, RZ ;  /* 0x0001000092377824 */ /* 0x040fe200078e00ff */
[----:B------:R-:W-:Y:S01]  /*71a0*/  LOP3.LUT R63, R146, 0xffff0000, RZ, 0xc0, !PT ;  /* 0xffff0000923f7812 */ /* 0x000fe200078ec0ff */
[C---:B------:R-:W-:Y:S01]  /*71b0*/  IMAD.U32 R52, R142.reuse, 0x10000, RZ ;  /* 0x000100008e347824 */ /* 0x040fe200078e00ff */
        /* <DEDUP_REMOVED lines=23> */
.L_x_9473:
[----:B------:R-:W-:Y:S05]  /*7330*/  BSYNC B2 ;  /* 0x0000000000027941 */ /* 0x000fea0003800000 */
.L_x_9472:
        /* <DEDUP_REMOVED lines=11> */
.L_x_9471:
[----:B------:R-:W-:Y:S05]  /*73f0*/  BSYNC B1 ;  /* 0x0000000000017941 */ /* 0x000fea0003800000 */
.L_x_9470:
[C---:B------:R-:W-:Y:S01]  /*7400*/  ISETP.GE.OR P4, PT, R211.reuse, R115, P2 ;  /* 0x00000073d300720c */ /* 0x040fe20001786670 */
        /* <DEDUP_REMOVED lines=31> */
[--C-:B------:R-:W-:Y:S01]  /*7600*/  SHF.R.U64 R71, R76, 0x10, R77.reuse ;  /* 0x000000104c477819 */ /* 0x100fe2000000124d */
[----:B--2---:R-:W-:Y:S01]  /*7610*/  IMAD.U32 R66, R53, 0x10000, RZ ;  /* 0x0001000035427824 */ /* 0x004fe200078e00ff */
[----:B------:R-:W-:Y:S01]  /*7620*/  SHF.R.U32.HI R76, RZ, 0x10, R77 ;  /* 0x00000010ff4c7819 */ /* 0x000fe2000001164d */
[----:B-1----:R-:W-:Y:S01]  /*7630*/  IMAD.U32 R62, R49, 0x10000, RZ ;  /* 0x00010000313e7824 */ /* 0x002fe200078e00ff */
[--C-:B------:R-:W-:Y:S01]  /*7640*/  SHF.R.U64 R83, R72, 0x10, R73.reuse ;  /* 0x0000001048537819 */ /* 0x100fe20000001249 */
[----:B------:R-:W-:Y:S01]  /*7650*/  IMAD.U32 R68, R55, 0x10000, RZ ;  /* 0x0001000037447824 */ /* 0x000fe200078e00ff */
[----:B------:R-:W-:Y:S01]  /*7660*/  SHF.R.U32.HI R72, RZ, 0x10, R73 ;  /* 0x00000010ff487819 */ /* 0x000fe20000011649 */
[----:B------:R-:W-:Y:S01]  /*7670*/  IMAD.U32 R64, R52, 0x10000, RZ ;  /* 0x0001000034407824 */ /* 0x000fe200078e00ff */
[----:B------:R-:W-:Y:S02]  /*7680*/  SHF.R.U64 R73, R74, 0x10, R75 ;  /* 0x000000104a497819 */ /* 0x000fe4000000124b */
[----:B------:R-:W-:-:S02]  /*7690*/  PRMT R141, R141, 0x5410, R76 ;  /* 0x000054108d8d7816 */ /* 0x000fc4000000004c */
[----:B------:R-:W-:Y:S02]  /*76a0*/  PRMT R137, R137, 0x5410, R72 ;  /* 0x0000541089897816 */ /* 0x000fe40000000048 */
[----:B------:R-:W-:Y:S02]  /*76b0*/  SHF.R.U32.HI R81, RZ, 0x10, R75 ;  /* 0x00000010ff517819 */ /* 0x000fe4000001164b */
[----:B------:R-:W-:Y:S02]  /*76c0*/  SHF.R.U64 R75, R78, 0x10, R79 ;  /* 0x000000104e4b7819 */ /* 0x000fe4000000124f */
[----:B------:R-:W-:Y:S01]  /*76d0*/  PRMT R132, R132, 0x5410, R73 ;  /* 0x0000541084847816 */ /* 0x000fe20000000049 */
[----:B------:R-:W-:Y:S01]  /*76e0*/  IMAD.U32 R73, R141, 0x10000, RZ ;  /* 0x000100008d497824 */ /* 0x000fe200078e00ff */
[----:B------:R-:W-:Y:S02]  /*76f0*/  SHF.R.U32.HI R78, RZ, 0x10, R79 ;  /* 0x00000010ff4e7819 */ /* 0x000fe4000001164f */
[----:B------:R-:W-:Y:S01]  /*7700*/  PRMT R140, R140, 0x5410, R71 ;  /* 0x000054108c8c7816 */ /* 0x000fe20000000047 */
[----:B------:R-:W-:Y:S01]  /*7710*/  IMAD.U32 R71, R137, 0x10000, RZ ;  /* 0x0001000089477824 */ /* 0x000fe200078e00ff */
[----:B------:R-:W-:Y:S01]  /*7720*/  PRMT R138, R138, 0x5410, R75 ;  /* 0x000054108a8a7816 */ /* 0x000fe2000000004b */
[C---:B------:R-:W-:Y:S01]  /*7730*/  FMUL.FTZ R75, R66.reuse, R73 ;  /* 0x00000049424b7220 */ /* 0x040fe20000410000 */
[----:B------:R-:W-:Y:S01]  /*7740*/  LOP3.LUT R67, R53, 0xffff0000, RZ, 0xc0, !PT ;  /* 0xffff000035437812 */ /* 0x000fe200078ec0ff */
[-C--:B------:R-:W-:Y:S01]  /*7750*/  FMUL.FTZ R77, R66, R71.reuse ;  /* 0x00000047424d7220 */ /* 0x080fe20000410000 */
[----:B------:R-:W-:Y:S01]  /*7760*/  PRMT R139, R139, 0x5410, R78 ;  /* 0x000054108b8b7816 */ /* 0x000fe2000000004e */
[C---:B------:R-:W-:Y:S01]  /*7770*/  FFMA.FTZ R72, R62.reuse, R71, -R75 ;  /* 0x000000473e487223 */ /* 0x040fe2000001084b */
[----:B------:R-:W-:Y:S01]  /*7780*/  LOP3.LUT R70, R141, 0xffff0000, RZ, 0xc0, !PT ;  /* 0xffff00008d467812 */ /* 0x000fe200078ec0ff */
[----:B------:R-:W-:Y:S01]  /*7790*/  FFMA.FTZ R77, R62, R73, R77 ;  /* 0x000000493e4d7223 */ /* 0x000fe2000001004d */
        /* <DEDUP_REMOVED lines=8> */
[C---:B------:R-:W-:Y:S01]  /*7820*/  FMUL.FTZ R67, R68.reuse, R75 ;  /* 0x0000004b44437220 */ /* 0x040fe20000410000 */
[----:B------:R-:W-:Y:S01]  /*7830*/  FFMA.FTZ R73, R63, R66, -R74 ;  /* 0x000000423f497223 */ /* 0x000fe2000001084a */
[----:B------:R-:W-:Y:S01]  /*7840*/  IMAD.U32 R52, R51, 0x10000, RZ ;  /* 0x0001000033347824 */ /* 0x000fe200078e00ff */
[----:B------:R-:W-:Y:S01]  /*7850*/  LOP3.LUT R69, R55, 0xffff0000, RZ, 0xc0, !PT ;  /* 0xffff000037457812 */ /* 0x000fe200078ec0ff */
[----:B------:R-:W-:Y:S01]  /*7860*/  FMUL.FTZ R68, R68, R71 ;  /* 0x0000004744447220 */ /* 0x000fe20000410000 */
[----:B------:R-:W-:Y:S01]  /*7870*/  LOP3.LUT R66, R139, 0xffff0000, RZ, 0xc0, !PT ;  /* 0xffff00008b427812 */ /* 0x000fe200078ec0ff */
[----:B------:R-:W-:Y:S01]  /*7880*/  FFMA.FTZ R70, R63, R70, R62 ;  /* 0x000000463f467223 */ /* 0x000fe2000001003e */
[----:B------:R-:W-:Y:S01]  /*7890*/  LOP3.LUT R134, R134, 0xffff0000, RZ, 0xc0, !PT ;  /* 0xffff000086867812 */ /* 0x000fe200078ec0ff */
[----:B------:R-:W-:Y:S01]  /*78a0*/  FFMA.FTZ R75, R52, R75, R68 ;  /* 0x0000004b344b7223 */ /* 0x000fe20000010044 */
[----:B------:R-:W-:Y:S01]  /*78b0*/  PRMT R136, R136, 0x5410, R83 ;  /* 0x0000541088887816 */ /* 0x000fe20000000053 */
[C---:B------:R-:W-:Y:S01]  /*78c0*/  IMAD.U32 R62, R140.reuse, 0x10000, RZ ;  /* 0x000100008c3e7824 */ /* 0x040fe200078e00ff */
[----:B------:R-:W-:Y:S01]  /*78d0*/  LOP3.LUT R53, R51, 0xffff0000, RZ, 0xc0, !PT ;  /* 0xffff000033357812 */ /* 0x000fe200078ec0ff */
[C---:B------:R-:W-:Y:S01]  /*78e0*/  FMUL.FTZ R68, R69.reuse, R66 ;  /* 0x0000004245447220 */ /* 0x040fe20000410000 */
[-C--:B------:R-:W-:Y:S01]  /*78f0*/  FMUL.FTZ R74, R69, R134.reuse ;  /* 0x00000086454a7220 */ /* 0x080fe20000410000 */
[----:B------:R-:W-:Y:S01]  /*7900*/  LOP3.LUT R140, R140, 0xffff0000, RZ, 0xc0, !PT ;  /* 0xffff00008c8c7812 */ /* 0x000fe200078ec0ff */
[----:B------:R-:W-:Y:S01]  /*7910*/  FFMA.FTZ R71, R52, R71, -R67 ;  /* 0x0000004734477223 */ /* 0x000fe20000010843 */
[C---:B------:R-:W-:Y:S01]  /*7920*/  IMAD.U32 R52, R136.reuse, 0x10000, RZ ;  /* 0x0001000088347824 */ /* 0x040fe200078e00ff */
[----:B------:R-:W-:Y:S01]  /*7930*/  LOP3.LUT R136, R136, 0xffff0000, RZ, 0xc0, !PT ;  /* 0xffff000088887812 */ /* 0x000fe200078ec0ff */
[C---:B------:R-:W-:Y:S01]  /*7940*/  IMAD.U32 R49, R48.reuse, 0x10000, RZ ;  /* 0x0001000030317824 */ /* 0x040fe200078e00ff */
[----:B------:R-:W-:Y:S01]  /*7950*/  LOP3.LUT R48, R48, 0xffff0000, RZ, 0xc0, !PT ;  /* 0xffff000030307812 */ /* 0x000fe200078ec0ff */
[C---:B------:R-:W-:Y:S01]  /*7960*/  FFMA.FTZ R134, R53.reuse, R134, -R68 ;  /* 0x0000008635867223 */ /* 0x040fe20000010844 */
[----:B------:R-:W-:Y:S01]  /*7970*/  FFMA.FTZ R74, R53, R66, R74 ;  /* 0x00000042354a7223 */ /* 0x000fe2000001004a */
[C---:B------:R-:W-:Y:S01]  /*7980*/  FMUL.FTZ R53, R65.reuse, R140 ;  /* 0x0000008c41357220 */ /* 0x040fe20000410000 */
[C---:B------:R-:W-:Y:S01]  /*7990*/  FMUL.FTZ R68, R64.reuse, R62 ;  /* 0x0000003e40447220 */ /* 0x040fe20000410000 */
[----:B------:R-:W-:Y:S01]  /*79a0*/  FMUL.FTZ R63, R64, R52 ;  /* 0x00000034403f7220 */ /* 0x000fe20000410000 */
[----:B------:R-:W-:Y:S01]  /*79b0*/  FMUL.FTZ R67, R65, R136 ;  /* 0x0000008841437220 */ /* 0x000fe20000410000 */
[----:B------:R-:W-:-:S02]  /*79c0*/  IMAD.U32 R55, R54, 0x10000, RZ ;  /* 0x0001000036377824 */ /* 0x000fc400078e00ff */
[----:B------:R-:W-:Y:S01]  /*79d0*/  FFMA.FTZ R65, R48, R136, -R53 ;  /* 0x0000008830417223 */ /* 0x000fe20000010835 */
[----:B------:R-:W-:Y:S01]  /*79e0*/  LOP3.LUT R54, R54, 0xffff0000, RZ, 0xc0, !PT ;  /* 0xffff000036367812 */ /* 0x000fe200078ec0ff */
[C---:B------:R-:W-:Y:S01]  /*79f0*/  FFMA.FTZ R68, R49.reuse, R52, -R68 ;  /* 0x0000003431447223 */ /* 0x040fe20000010844 */
[----:B------:R-:W-:Y:S01]  /*7a00*/  FFMA.FTZ R63, R49, R62, R63 ;  /* 0x0000003e313f7223 */ /* 0x000fe2000001003f */
[C---:B------:R-:W-:Y:S01]  /*7a10*/  LOP3.LUT R53, R138.reuse, 0xffff0000, RZ, 0xc0, !PT ;  /* 0xffff00008a357812 */ /* 0x040fe200078ec0ff */
[----:B------:R-:W-:Y:S01]  /*7a20*/  IMAD.U32 R62, R138, 0x10000, RZ ;  /* 0x000100008a3e7824 */ /* 0x000fe200078e00ff */
[C---:B------:R-:W-:Y:S01]  /*7a30*/  LOP3.LUT R49, R132.reuse, 0xffff0000, RZ, 0xc0, !PT ;  /* 0xffff000084317812 */ /* 0x040fe200078ec0ff */
[----:B------:R-:W-:Y:S02]  /*7a40*/  IMAD.U32 R52, R132, 0x10000, RZ ;  /* 0x0001000084347824 */ /* 0x000fe400078e00ff */
        /* <DEDUP_REMOVED lines=21> */
.L_x_9475:
[----:B------:R-:W-:Y:S05]  /*7ba0*/  BSYNC B1 ;  /* 0x0000000000017941 */ /* 0x000fea0003800000 */
.L_x_9474:
        /* <DEDUP_REMOVED lines=10> */
.L_x_9413:
[----:B------:R-:W-:-:S13]  /*7c50*/  ISETP.NE.AND P0, PT, R189, 0x3, PT ;  /* 0x00000003bd00780c */ /* 0x000fda0003f05270 */
[----:B------:R-:W-:Y:S05]  /*7c60*/  @!P0 BRA `(.L_x_9476) ;  /* 0x0000000000048947 */ /* 0x000fea0003800000 */
[----:B------:R-:W-:Y:S01]  /*7c70*/  BPT.TRAP 0x1 ;  /* 0x000000040000795c */ /* 0x000fe20000300000 */
.L_x_9476:
        /* <DEDUP_REMOVED lines=9> */
.L_x_9768:
[----:B------:R-:W-:Y:S05]  /*7d10*/  BSYNC B1 ;  /* 0x0000000000017941 */ /* 0x000fea0003800000 */
.L_x_9477:
        /* <DEDUP_REMOVED lines=20> */
.L_x_9480:
[----:B------:R-:W-:Y:S05]  /*7e60*/  BSYNC B1 ;  /* 0x0000000000017941 */ /* 0x000fea0003800000 */
.L_x_9479:
        /* <DEDUP_REMOVED lines=19> */
.L_x_9482:
[----:B------:R-:W-:Y:S05]  /*7fa0*/  BSYNC B1 ;  /* 0x0000000000017941 */ /* 0x000fea0003800000 */
.L_x_9481:
        /* <DEDUP_REMOVED lines=19> */
.L_x_9484:
[----:B------:R-:W-:Y:S05]  /*80e0*/  BSYNC B1 ;  /* 0x0000000000017941 */ /* 0x000fea0003800000 */
.L_x_9483:
        /* <DEDUP_REMOVED lines=21> */
.L_x_9450:
[----:B------:R-:W-:Y:S05]  /*8240*/  BSYNC B0 ;  /* 0x0000000000007941 */ /* 0x000fea0003800000 */
.L_x_9412:
        /* <DEDUP_REMOVED lines=17> */
.L_x_9486:
[----:B------:R-:W-:Y:S05]  /*8360*/  BSYNC B0 ;  /* 0x0000000000007941 */ /* 0x000fea0003800000 */
.L_x_9485:
[----:B------:R-:W2:Y:S01]  /*8370*/  SYNCS.PHASECHK.TRANS64.TRYWAIT P0, [R110+URZ+0x288b0], R119 ;  /* 0x0288b0776e0075a7 */ /* 0x000ea2000800017f */
[----:B------:R-:W-:Y:S01]  /*8380*/  ULDC UR36, c[0x0][0x2f4] ;  /* 0x0000bd0000247ab9 */ /* 0x000fe20000000800 */
[----:B------:R-:W-:Y:S01]  /*8390*/  ULDC.64 UR38, c[0x0][0x328] ;  /* 0x0000ca0000267ab9 */ /* 0x000fe20000000a00 */
[----:B------:R-:W-:Y:S01]  /*83a0*/  ULDC.64 UR42, c[0x0][0x318] ;  /* 0x0000c600002a7ab9 */ /* 0x000fe20000000a00 */
[----:B------:R-:W-:Y:S04]  /*83b0*/  BSSY B0, `(.L_x_9487) ;  /* 0x0000002000007945 */ /* 0x000fe80003800000 */
[----:B--2---:R-:W-:Y:S05]  /*83c0*/  @!P0 BRA `(.L_x_9488) ;  /* 0x0000018c00a08947 */ /* 0x004fea0003800000 */
.L_x_9769:
[----:B------:R-:W-:Y:S05]  /*83d0*/  BSYNC B0 ;  /* 0x0000000000007941 */ /* 0x000fea0003800000 */
.L_x_9487:
        /* <DEDUP_REMOVED lines=18> */
.L_x_9490:
[----:B------:R-:W-:Y:S05]  /*8500*/  BSYNC B0 ;  /* 0x0000000000007941 */ /* 0x000fea0003800000 */
.L_x_9489:
        /* <DEDUP_REMOVED lines=19> */
.L_x_9492:
[----:B------:R-:W-:Y:S05]  /*8640*/  BSYNC B0 ;  /* 0x0000000000007941 */ /* 0x000fea0003800000 */
.L_x_9491:
        /* <DEDUP_REMOVED lines=19> */
.L_x_9494:
[----:B------:R-:W-:Y:S05]  /*8780*/  BSYNC B0 ;  /* 0x0000000000007941 */ /* 0x000fea0003800000 */
.L_x_9493:
        /* <DEDUP_REMOVED lines=19> */
.L_x_9496:
[----:B------:R-:W-:Y:S05]  /*88c0*/  BSYNC B0 ;  /* 0x0000000000007941 */ /* 0x000fea0003800000 */
.L_x_9495:
        /* <DEDUP_REMOVED lines=22> */
.L_x_9407:
[----:B------:R-:W1:Y:S01]  /*8a30*/  LDC R0, c[0x0][0x448] ;  /* 0x00011200ff007b82 */ /* 0x000e620000000800 */
[----:B------:R-:W-:Y:S01]  /*8a40*/  VIADD R3, R191, 0x7f ;  /* 0x0000007fbf037836 */ /* 0x000fe20000000000 */
        /* <DEDUP_REMOVED lines=22> */
[----:B-1----:R-:W-:Y:S02]  /*8bb0*/  ISETP.NE.AND P1, PT, R0, 0x1, PT ;  /* 0x000000010000780c */ /* 0x002fe40003f25270 */
[----:B0-----:R-:W-:Y:S02]  /*8bc0*/  CS2R R110, SRZ ;  /* 0x00000000006e7805 */ /* 0x001fe4000001ff00 */
        /* <DEDUP_REMOVED lines=11> */
[----:B------:R-:W0:Y:S08]  /*8c80*/  @P1 LDC R0, c[0x0][0x44c] ;  /* 0x00011300ff001b82 */ /* 0x000e300000000800 */
[----:B------:R-:W1:Y:S01]  /*8c90*/  @P1 LDC R5, c[0x0][0x450] ;  /* 0x00011400ff051b82 */ /* 0x000e620000000800 */
[----:B0-----:R-:W-:-:S05]  /*8ca0*/  @P1 IMAD.HI.U32 R0, R3, R0, RZ ;  /* 0x0000000003001227 */ /* 0x001fca00078e00ff */
[----:B-1----:R-:W-:Y:S02]  /*8cb0*/  @P1 SHF.R.U32.HI R3, RZ, R5, R0 ;  /* 0x00000005ff031219 */ /* 0x002fe40000011600 */
[----:B------:R-:W-:-:S03]  /*8cc0*/  PLOP3.LUT P1, PT, PT, PT, PT, 0x80, 0x0 ;  /* 0x000000000000781c */ /* 0x000fc60003f2f070 */
[----:B------:R-:W-:Y:S02]  /*8cd0*/  IMAD.IADD R3, R128, 0x1, R3 ;  /* 0x0000000180037824 */ /* 0x000fe400078e0203 */
[----:B------:R-:W-:-:S03]  /*8ce0*/  IMAD.MOV.U32 R128, RZ, RZ, RZ ;  /* 0x000000ffff807224 */ /* 0x000fc600078e00ff */
[----:B------:R-:W-:-:S04]  /*8cf0*/  SHF.R.S32.HI R0, RZ, 0x1f, R3 ;  /* 0x0000001fff007819 */ /* 0x000fc80000011403 */
[----:B------:R-:W-:Y:S01]  /*8d00*/  LEA.HI R0, R0, R3, RZ, 0x7 ;  /* 0x0000000300007211 */ /* 0x000fe200078f38ff */
[----:B------:R-:W-:-:S03]  /*8d10*/  IMAD.MOV.U32 R3, RZ, RZ, RZ ;  /* 0x000000ffff037224 */ /* 0x000fc600078e00ff */
[----:B------:R-:W-:Y:S01]  /*8d20*/  SHF.R.S32.HI R4, RZ, 0x7, R0 ;  /* 0x00000007ff047819 */ /* 0x000fe20000011400 */
[----:B------:R-:W-:-:S03]  /*8d30*/  IMAD.MOV.U32 R0, RZ, RZ, RZ ;  /* 0x000000ffff007224 */ /* 0x000fc600078e00ff */
[----:B------:R-:W-:-:S04]  /*8d40*/  VIMNMX R129, R129, R4, PT ;  /* 0x0000000481817248 */ /* 0x000fc80003fe0100 */
[----:B------:R-:W-:Y:S01]  /*8d50*/  ISETP.GE.AND P2, PT, R129, 0x1, PT ;  /* 0x000000018100780c */ /* 0x000fe20003f46270 */
[----:B------:R-:W-:-:S12]  /*8d60*/  @P0 BRA `(.L_x_9498) ;  /* 0x00000000000c0947 */ /* 0x000fd80003800000 */
[----:B------:R-:W0:Y:S01]  /*8d70*/  FENCE.VIEW.ASYNC.G ;  /* 0x00000000000073c6 */ /* 0x000e220000000100 */
[----:B------:R-:W-:Y:S05]  /*8d80*/  WARPSYNC.ALL ;  /* 0x0000000000007948 */ /* 0x000fea0003800000 */
[----:B0-----:R-:W-:Y:S06]  /*8d90*/  BAR.ARV 0xc, 0x180 ;  /* 0x0306000000007b1d */ /* 0x001fec0000002000 */
.L_x_9498:
[----:B------:R-:W-:Y:S01]  /*8da0*/  CS2R R88, SRZ ;  /* 0x0000000000587805 */ /* 0x000fe2000001ff00 */
[----:B------:R-:W-:Y:S06]  /*8db0*/  @!P2 BRA `(.L_x_9499) ;  /* 0x000000e800e4a947 */ /* 0x000fec0003800000 */
[----:B------:R-:W-:-:S03]  /*8dc0*/  UMOV UR4, 0xffffffff ;  /* 0xffffffff00047882 */ /* 0x000fc60000000000 */
[----:B------:R-:W-:Y:S05]  /*8dd0*/  BRA.DIV UR4, `(.L_x_9500) ;  /* 0x0000018604307947 */ /* 0x000fea000b800000 */
[----:B------:R0:W1:Y:S02]  /*8de0*/  SHFL.IDX PT, R190, R224, RZ, 0x1f ;  /* 0x00001fffe0be7589 */ /* 0x00006400000e0000 */
.L_x_9772:
        /* <DEDUP_REMOVED lines=25> */
.L_x_9501:
        /* <DEDUP_REMOVED lines=12> */
.L_x_9505:
[----:B--2---:R2:W3:Y:S02]  /*9040*/  SYNCS.PHASECHK.TRANS64.TRYWAIT P0, [R2+URZ+0x28800], R3 ;  /* 0x02880003020075a7 */ /* 0x0044e4000800017f */
[----:B---3--:R-:W-:Y:S05]  /*9050*/  @!P0 NANOSLEEP.SYNCS 0x989680 ;  /* 0x009896800000895d */ /* 0x008fea0003900000 */
[----:B------:R-:W3:Y:S02]  /*9060*/  @!P0 SYNCS.PHASECHK.TRANS64 P0, [R2+URZ+0x28800], R3 ;  /* 0x02880003020085a7 */ /* 0x000ee4000800007f */
[----:B---3--:R-:W-:Y:S05]  /*9070*/  @!P0 BRA `(.L_x_9505) ;  /* 0xfffffffc00f08947 */ /* 0x008fea000383ffff */
.L_x_9504:
[----:B------:R-:W-:Y:S05]  /*9080*/  BSYNC B0 ;  /* 0x0000000000007941 */ /* 0x000fea0003800000 */
.L_x_9503:
[----:B------:R-:W-:Y:S05]  /*9090*/  BRA `(.L_x_9506) ;  /* 0x0000005000e87947 */ /* 0x000fea0003800000 */
.L_x_9502:
        /* <DEDUP_REMOVED lines=29> */
.L_x_9507:
        /* <DEDUP_REMOVED lines=39> */
.L_x_9778:
        /* <DEDUP_REMOVED lines=31> */
.L_x_9512:
[----:B------:R-:W-:Y:S05]  /*96d0*/  BSYNC B1 ;  /* 0x0000000000017941 */ /* 0x000fea0003800000 */
.L_x_9511:
        /* <DEDUP_REMOVED lines=23> */
.L_x_9784:
        /* <DEDUP_REMOVED lines=30> */
.L_x_9515:
[----:B------:R-:W-:Y:S05]  /*9a30*/  BSYNC B1 ;  /* 0x0000000000017941 */ /* 0x000fea0003800000 */
.L_x_9514:
        /* <DEDUP_REMOVED lines=22> */
.L_x_9790:
        /* <DEDUP_REMOVED lines=31> */
.L_x_9518:
[----:B------:R-:W-:Y:S05]  /*9d90*/  BSYNC B1 ;  /* 0x0000000000017941 */ /* 0x000fea0003800000 */
.L_x_9517:
        /* <DEDUP_REMOVED lines=23> */
.L_x_9796:
        /* <DEDUP_REMOVED lines=34> */
.L_x_9521:
[----:B------:R-:W-:Y:S05]  /*a130*/  BSYNC B1 ;  /* 0x0000000000017941 */ /* 0x000fea0003800000 */
.L_x_9520:
        /* <DEDUP_REMOVED lines=18> */
.L_x_9797:
[----:B------:R-:W-:Y:S05]  /*a260*/  BSYNC B1 ;  /* 0x0000000000017941 */ /* 0x000fea0003800000 */
.L_x_9522:
        /* <DEDUP_REMOVED lines=55> */
.L_x_9527:
[----:B------:R-:W-:Y:S05]  /*a5e0*/  BSYNC B2 ;  /* 0x0000000000027941 */ /* 0x000fea0003800000 */
.L_x_9526:
        /* <DEDUP_REMOVED lines=47> */
.L_x_9525:
[----:B------:R-:W-:Y:S05]  /*a8e0*/  BSYNC B1 ;  /* 0x0000000000017941 */ /* 0x000fea0003800000 */
.L_x_9524:
        /* <DEDUP_REMOVED lines=54> */
.L_x_9531:
[----:B------:R-:W-:Y:S05]  /*ac50*/  BSYNC B2 ;  /* 0x0000000000027941 */ /* 0x000fea0003800000 */
.L_x_9530:
        /* <DEDUP_REMOVED lines=47> */
.L_x_9529:
[----:B------:R-:W-:Y:S05]  /*af50*/  BSYNC B1 ;  /* 0x0000000000017941 */ /* 0x000fea0003800000 */
.L_x_9528:
        /* <DEDUP_REMOVED lines=54> */
.L_x_9535:
[----:B------:R-:W-:Y:S05]  /*b2c0*/  BSYNC B2 ;  /* 0x0000000000027941 */ /* 0x000fea0003800000 */
.L_x_9534:
        /* <DEDUP_REMOVED lines=47> */
.L_x_9533:
[----:B------:R-:W-:Y:S05]  /*b5c0*/  BSYNC B1 ;  /* 0x0000000000017941 */ /* 0x000fea0003800000 */
.L_x_9532:
        /* <DEDUP_REMOVED lines=53> */
.L_x_9538:
[----:B------:R-:W-:Y:S05]  /*b920*/  BSYNC B1 ;  /* 0x0000000000017941 */ /* 0x000fea0003800000 */
.L_x_9537:
        /* <DEDUP_REMOVED lines=48> */
.L_x_9509:
        /* <DEDUP_REMOVED lines=79> */
.L_x_9807:
        /* <DEDUP_REMOVED lines=19> */
.L_x_9541:
[----:B------:R-:W-:Y:S05]  /*c250*/  BSYNC B1 ;  /* 0x0000000000017941 */ /* 0x000fea0003800000 */
.L_x_9540:
        /* <DEDUP_REMOVED lines=66> */
.L_x_9817:
        /* <DEDUP_REMOVED lines=23> */
.L_x_9544:
[----:B------:R-:W-:Y:S05]  /*c7f0*/  BSYNC B1 ;  /* 0x0000000000017941 */ /* 0x000fea0003800000 */
.L_x_9543:
        /* <DEDUP_REMOVED lines=22> */
.L_x_9818:
[----:B------:R-:W-:Y:S05]  /*c960*/  BSYNC B1 ;  /* 0x0000000000017941 */ /* 0x000fea0003800000 */
.L_x_9545:
        /* <DEDUP_REMOVED lines=105> */
.L_x_9548:
[----:B------:R-:W-:Y:S05]  /*d000*/  BSYNC B1 ;  /* 0x0000000000017941 */ /* 0x000fea0003800000 */
.L_x_9547:
[----:B------:R-:W-:Y:S04]  /*d010*/  BSSY B1, `(.L_x_9549) ;  /* 0x0000068000017945 */ /* 0x000fe80003800000 */
[----:B------:R-:W-:Y:S05]  /*d020*/  @P2 BRA `(.L_x_9550) ;  /* 0x0000000400982947 */ /* 0x000fea0003800000 */
[----:B------:R-:W-:Y:S02]  /*d030*/  LEA.HI R20, R47, R206, RZ, 0x1d ;  /* 0x000000ce2f147211 */ /* 0x000fe400078fe8ff */
[----:B------:R-:W-:Y:S02]  /*d040*/  SHF.R.U32.HI R37, RZ, 0x10, R5 ;  /* 0x00000010ff257819 */ /* 0x000fe40000011605 */
[----:B01----:R-:W-:Y:S01]  /*d050*/  SHF.R.S32.HI R29, RZ, 0x1f, R20 ;  /* 0x0000001fff1d7819 */ /* 0x003fe20000011414 */
        /* <DEDUP_REMOVED lines=9> */
[----:B------:R-:W0:Y:S01]  /*d0f0*/  LDS.128 R28, [R223] ;  /* 0x00000000df1c7984 */ /* 0x000e220000000c00 */
[----:B------:R-:W-:Y:S02]  /*d100*/  PRMT R64, R64, 0x5410, R7 ;  /* 0x0000541040407816 */ /* 0x000fe40000000007 */
[----:B------:R-:W-:-:S02]  /*d110*/  IADD3 R21, R20, R21, R199 ;  /* 0x0000001514157210 */ /* 0x000fc40007ffe0c7 */
[----:B------:R-:W-:Y:S02]  /*d120*/  SHF.R.U64 R20, R4, 0x10, R5 ;  /* 0x0000001004147819 */ /* 0x000fe40000001205 */
[--C-:B------:R-:W-:Y:S01]  /*d130*/  SHF.R.U64 R5, R24, 0x10, R25.reuse ;  /* 0x0000001018057819 */ /* 0x100fe20000001219 */
[----:B------:R-:W-:Y:S01]  /*d140*/  IMAD R21, R21, 0x2, R2 ;  /* 0x0000000215157824 */ /* 0x000fe200078e0202 */
[----:B------:R-:W-:Y:S02]  /*d150*/  SHF.R.U32.HI R25, RZ, 0x10, R25 ;  /* 0x00000010ff197819 */ /* 0x000fe40000011619 */
[----:B------:R-:W-:Y:S02]  /*d160*/  SHF.R.U64 R4, R26, 0x10, R27 ;  /* 0x000000101a047819 */ /* 0x000fe4000000121b */
[----:B------:R-:W1:Y:S01]  /*d170*/  LDS.128 R32, [R21+0x10400] ;  /* 0x0104000015207984 */ /* 0x000e620000000c00 */
[----:B------:R-:W-:Y:S02]  /*d180*/  PRMT R56, R56, 0x5410, R5 ;  /* 0x0000541038387816 */ /* 0x000fe40000000005 */
[----:B------:R-:W-:-:S02]  /*d190*/  SHF.R.U32.HI R27, RZ, 0x10, R27 ;  /* 0x00000010ff1b7819 */ /* 0x000fc4000001161b */
[----:B------:R-:W-:Y:S01]  /*d1a0*/  PRMT R61, R61, 0x5410, R20 ;  /* 0x000054103d3d7816 */ /* 0x000fe20000000014 */
[----:B------:R-:W-:Y:S01]  /*d1b0*/  IMAD.U32 R37, R56, 0x10000, RZ ;  /* 0x0001000038257824 */ /* 0x000fe200078e00ff */
[----:B------:R-:W-:Y:S02]  /*d1c0*/  PRMT R58, R58, 0x5410, R25 ;  /* 0x000054103a3a7816 */ /* 0x000fe40000000019 */
[----:B------:R-:W-:Y:S01]  /*d1d0*/  PRMT R59, R59, 0x5410, R4 ;  /* 0x000054103b3b7816 */ /* 0x000fe20000000004 */
[----:B------:R-:W-:Y:S01]  /*d1e0*/  IMAD.U32 R36, R61, 0x10000, RZ ;  /* 0x000100003d247824 */ /* 0x000fe200078e00ff */
[----:B------:R-:W-:Y:S02]  /*d1f0*/  PRMT R63, R63, 0x5410, R6 ;  /* 0x000054103f3f7816 */ /* 0x000fe40000000006 */
[----:B------:R-:W-:Y:S02]  /*d200*/  PRMT R60, R60, 0x5410, R27 ;  /* 0x000054103c3c7816 */ /* 0x000fe4000000001b */
[----:B------:R-:W-:-:S02]  /*d210*/  LOP3.LUT R56, R56, 0xffff0000, RZ, 0xc0, !PT ;  /* 0xffff000038387812 */ /* 0x000fc400078ec0ff */
        /* <DEDUP_REMOVED lines=45> */
[----:B------:R-:W-:Y:S01]  /*d4f0*/  FMUL.FTZ R28, R29, R4 ;  /* 0x000000041d1c7220 */ /* 0x000fe20000410000 */
        /* <DEDUP_REMOVED lines=25> */
.L_x_9550:
[----:B------:R-:W-:Y:S05]  /*d690*/  BSYNC B1 ;  /* 0x0000000000017941 */ /* 0x000fea0003800000 */
.L_x_9549:
        /* <DEDUP_REMOVED lines=104> */
.L_x_9552:
[----:B------:R-:W-:Y:S05]  /*dd20*/  BSYNC B1 ;  /* 0x0000000000017941 */ /* 0x000fea0003800000 */
.L_x_9551:
[----:B------:R-:W-:Y:S01]  /*dd30*/  PRMT R20, R3, 0x5410, R0 ;  /* 0x0000541003147816 */ /* 0x000fe20000000000 */
[----:B------:R-:W-:Y:S06]  /*dd40*/  @P0 BRA `(.L_x_9536) ;  /* 0x0000000400980947 */ /* 0x000fec0003800000 */
[----:B------:R-:W-:Y:S02]  /*dd50*/  LEA.HI R47, R47, R206, RZ, 0x1d ;  /* 0x000000ce2f2f7211 */ /* 0x000fe400078fe8ff */
[----:B--23--:R-:W-:Y:S02]  /*dd60*/  SHF.R.U64 R21, R12, 0x10, R13 ;  /* 0x000000100c157819 */ /* 0x00cfe4000000120d */
[----:B------:R-:W-:Y:S01]  /*dd70*/  SHF.R.S32.HI R0, RZ, 0x1f, R47 ;  /* 0x0000001fff007819 */ /* 0x000fe2000001142f */
[----:B------:R-:W-:Y:S01]  /*dd80*/  IMAD.SHL.U32 R3, R47, 0x8, RZ ;  /* 0x000000082f037824 */ /* 0x000fe200078e00ff */
[----:B------:R-:W-:Y:S02]  /*dd90*/  SHF.R.U32.HI R12, RZ, 0x10, R13 ;  /* 0x00000010ff0c7819 */ /* 0x000fe4000001160d */
[----:B------:R-:W-:Y:S02]  /*dda0*/  LEA.HI R0, R0, R47, RZ, 0x3 ;  /* 0x0000002f00007211 */ /* 0x000fe400078f18ff */
[----:B------:R-:W-:-:S02]  /*ddb0*/  LOP3.LUT R3, R194, 0x38, R3, 0xf8, !PT ;  /* 0x00000038c2037812 */ /* 0x000fc400078ef803 */
[----:B------:R-:W-:Y:S01]  /*ddc0*/  PRMT R71, R71, 0x5410, R12 ;  /* 0x0000541047477816 */ /* 0x000fe2000000000c */
[----:B------:R-:W-:Y:S01]  /*ddd0*/  IMAD.SHL.U32 R4, R0, 0x400, RZ ;  /* 0x0000040000047824 */ /* 0x000fe200078e00ff */
[----:B------:R-:W-:Y:S02]  /*dde0*/  LOP3.LUT R0, R3, R228, RZ, 0x3c, !PT ;  /* 0x000000e403007212 */ /* 0x000fe400078e3cff */
[--C-:B-1----:R-:W-:Y:S02]  /*ddf0*/  SHF.R.U64 R28, R14, 0x10, R15.reuse ;  /* 0x000000100e1c7819 */ /* 0x102fe4000000120f */
[----:B------:R-:W-:Y:S02]  /*de00*/  LOP3.LUT R3, R4, 0x7fffe000, RZ, 0xc0, !PT ;  /* 0x7fffe00004037812 */ /* 0x000fe400078ec0ff */
[----:B------:R-:W1:Y:S01]  /*de10*/  LDS.128 R4, [R221] ;  /* 0x00000000dd047984 */ /* 0x000e620000000c00 */
[----:B0-----:R-:W-:Y:S02]  /*de20*/  SHF.R.U32.HI R29, RZ, 0x10, R15 ;  /* 0x00000010ff1d7819 */ /* 0x001fe4000001160f */
[----:B------:R-:W-:-:S02]  /*de30*/  IADD3 R3, R0, R3, R197 ;  /* 0x0000000300037210 */ /* 0x000fc40007ffe0c5 */
[--C-:B------:R-:W-:Y:S02]  /*de40*/  SHF.R.U64 R0, R8, 0x10, R9.reuse ;  /* 0x0000001008007819 */ /* 0x100fe40000001209 */
[----:B------:R-:W-:Y:S01]  /*de50*/  SHF.R.U32.HI R8, RZ, 0x10, R9 ;  /* 0x00000010ff087819 */ /* 0x000fe20000011609 */
[----:B------:R-:W-:Y:S01]  /*de60*/  IMAD R3, R3, 0x2, R2 ;  /* 0x0000000203037824 */ /* 0x000fe200078e0202 */
[----:B------:R-:W-:Y:S02]  /*de70*/  PRMT R57, R57, 0x5410, R0 ;  /* 0x0000541039397816 */ /* 0x000fe40000000000 */
[--C-:B------:R-:W-:Y:S02]  /*de80*/  SHF.R.U64 R9, R10, 0x10, R11.reuse ;  /* 0x000000100a097819 */ /* 0x100fe4000000120b */
[----:B------:R-:W0:Y:S01]  /*de90*/  LDS.128 R24, [R3+0x10400] ;  /* 0x0104000003187984 */ /* 0x000e220000000c00 */
[----:B------:R-:W-:Y:S02]  /*dea0*/  SHF.R.U32.HI R10, RZ, 0x10, R11 ;  /* 0x00000010ff0a7819 */ /* 0x000fe4000001160b */
[----:B------:R-:W-:-:S02]  /*deb0*/  PRMT R70, R70, 0x5410, R21 ;  /* 0x0000541046467816 */ /* 0x000fc40000000015 */
[----:B------:R-:W-:Y:S02]  /*dec0*/  PRMT R67, R67, 0x5410, R8 ;  /* 0x0000541043437816 */ /* 0x000fe40000000008 */
[----:B------:R-:W-:Y:S01]  /*ded0*/  PRMT R28, R20, 0x5432, R28 ;  /* 0x00005432141c7816 */ /* 0x000fe2000000001c */
[----:B------:R-:W-:Y:S01]  /*dee0*/  IMAD.U32 R21, R70, 0x10000, RZ ;  /* 0x0001000046157824 */ /* 0x000fe200078e00ff */
[----:B------:R-:W-:Y:S02]  /*def0*/  PRMT R29, R20, 0x5410, R29 ;  /* 0x00005410141d7816 */ /* 0x000fe4000000001d */
[----:B------:R-:W-:Y:S02]  /*df00*/  PRMT R69, R69, 0x5410, R10 ;  /* 0x0000541045457816 */ /* 0x000fe4000000000a */
        /* <DEDUP_REMOVED lines=74> */
.L_x_9536:
[----:B------:R-:W-:Y:S05]  /*e3b0*/  BSYNC B0 ;  /* 0x0000000000007941 */ /* 0x000fea0003800000 */
.L_x_9508:
        /* <DEDUP_REMOVED lines=8> */
.L_x_9506:
[----:B------:R-:W-:-:S13]  /*e440*/  ISETP.NE.AND P0, PT, R189, 0x3, PT ;  /* 0x00000003bd00780c */ /* 0x000fda0003f05270 */
[----:B------:R-:W-:Y:S05]  /*e450*/  @!P0 BRA `(.L_x_9553) ;  /* 0x0000000000048947 */ /* 0x000fea0003800000 */
[----:B------:R-:W-:Y:S01]  /*e460*/  BPT.TRAP 0x1 ;  /* 0x000000040000795c */ /* 0x000fe20000300000 */
.L_x_9553:
[----:B------:R-:W-:Y:S01]  /*e470*/  IMAD R0, R184, 0x8, R2 ;  /* 0x00000008b8007824 */ /* 0x000fe200078e0202 */
[----:B012---:R-:W-:-:S04]  /*e480*/  SHF.L.U32 R3, R186, 0x1f, RZ ;  /* 0x0000001fba037819 */ /* 0x007fc800000006ff */
[----:B------:R0:W1:Y:S01]  /*e490*/  SYNCS.PHASECHK.TRANS64.TRYWAIT P2, [R0+URZ+0x28830], R3 ;  /* 0x02883003000075a7 */ /* 0x000062000804017f */
[----:B------:R-:W-:Y:S05]  /*e4a0*/  @!P0 BRA `(.L_x_9554) ;  /* 0x0000000000048947 */ /* 0x000fea0003800000 */
[----:B------:R-:W-:Y:S01]  /*e4b0*/  BPT.TRAP 0x1 ;  /* 0x000000040000795c */ /* 0x000fe20000300000 */
.L_x_9554:
[----:B---34-:R-:W2:Y:S02]  /*e4c0*/  S2R R4, SR_TID.X ;  /* 0x0000000000047919 */ /* 0x018ea40000002100 */
[----:B--2---:R-:W-:-:S04]  /*e4d0*/  LOP3.LUT R4, R4, 0x7f, RZ, 0xc0, !PT ;  /* 0x0000007f04047812 */ /* 0x004fc800078ec0ff */
[----:B------:R-:W-:Y:S01]  /*e4e0*/  ISETP.NE.AND P1, PT, R4, RZ, PT ;  /* 0x000000ff0400720c */ /* 0x000fe20003f25270 */
[----:B-1----:R-:W-:-:S12]  /*e4f0*/  @P2 BRA `(.L_x_9555) ;  /* 0x0000000000082947 */ /* 0x002fd80003800000 */
[----:B------:R-:W1:Y:S02]  /*e500*/  SYNCS.PHASECHK.TRANS64.TRYWAIT P2, [R0+URZ+0x28830], R3 ;  /* 0x02883003000075a7 */ /* 0x000e64000804017f */
[----:B-1----:R-:W-:Y:S05]  /*e510*/  @!P2 BRA `(.L_x_9556) ;  /* 0x000001400050a947 */ /* 0x002fea0003800000 */
.L_x_9555:
        /* <DEDUP_REMOVED lines=51> */
[----:B------:R-:W0:Y:S01]  /*e850*/  LDC R7, c[0x0][0x448] ;  /* 0x00011200ff077b82 */ /* 0x000e220000000800 */
[----:B------:R-:W-:Y:S01]  /*e860*/  ULDC UR4, c[0x0][0x9d8] ;  /* 0x0002760000047ab9 */ /* 0x000fe20000000800 */
[----:B------:R-:W-:Y:S01]  /*e870*/  R2UR UR26, R8 ;  /* 0x00000000081a72ca */ /* 0x000fe200000e0000 */
[C---:B------:R-:W-:Y:S01]  /*e880*/  VIADD R8, R6.reuse, 0x404 ;  /* 0x0000040406087836 */ /* 0x040fe20000000000 */
[----:B------:R-:W-:Y:S01]  /*e890*/  ULDC UR5, c[0x0][0x988] ;  /* 0x0002620000057ab9 */ /* 0x000fe20000000800 */
[----:B------:R-:W-:Y:S01]  /*e8a0*/  VIADD R6, R6, 0x406 ;  /* 0x0000040606067836 */ /* 0x000fe20000000000 */
[----:B------:R-:W-:Y:S01]  /*e8b0*/  ULDC UR6, c[0x0][0x9d8] ;  /* 0x0002760000067ab9 */ /* 0x000fe20000000800 */
[----:B------:R-:W-:Y:S01]  /*e8c0*/  @!P1 VIADD R0, R0, 0x28840 ;  /* 0x0002884000009836 */ /* 0x000fe20000000000 */
[----:B------:R-:W-:Y:S01]  /*e8d0*/  R2UR UR30, R8 ;  /* 0x00000000081e72ca */ /* 0x000fe200000e0000 */
[----:B------:R-:W-:Y:S01]  /*e8e0*/  ULDC UR7, c[0x0][0x9d8] ;  /* 0x0002760000077ab9 */ /* 0x000fe20000000800 */
[----:B------:R-:W-:-:S02]  /*e8f0*/  R2UR UR34, R6 ;  /* 0x00000000062272ca */ /* 0x000fc400000e0000 */
[----:B------:R-:W-:Y:S02]  /*e900*/  CS2R R150, SRZ ;  /* 0x0000000000967805 */ /* 0x000fe4000001ff00 */
[----:B------:R-:W-:Y:S02]  /*e910*/  @!P1 PRMT R0, RZ, 0x654, R0 ;  /* 0x00000654ff009816 */ /* 0x000fe40000000000 */
        /* <DEDUP_REMOVED lines=11> */
[----:B0-----:R-:W-:Y:S02]  /*e9d0*/  ISETP.NE.AND P2, PT, R7, 0x1, PT ;  /* 0x000000010700780c */ /* 0x001fe40003f45270 */
[----:B------:R-:W-:Y:S02]  /*e9e0*/  CS2R R124, SRZ ;  /* 0x00000000007c7805 */ /* 0x000fe4000001ff00 */
[----:B------:R-:W-:Y:S02]  /*e9f0*/  CS2R R122, SRZ ;  /* 0x00000000007a7805 */ /* 0x000fe4000001ff00 */
[----:B------:R-:W-:Y:S02]  /*ea00*/  CS2R R120, SRZ ;  /* 0x0000000000787805 */ /* 0x000fe4000001ff00 */
[----:B------:R-:W-:-:S02]  /*ea10*/  CS2R R118, SRZ ;  /* 0x0000000000767805 */ /* 0x000fc4000001ff00 */
[----:B------:R-:W-:Y:S02]  /*ea20*/  CS2R R116, SRZ ;  /* 0x0000000000747805 */ /* 0x000fe4000001ff00 */
[----:B------:R-:W-:Y:S01]  /*ea30*/  CS2R R114, SRZ ;  /* 0x0000000000727805 */ /* 0x000fe2000001ff00 */
[----:B------:R-:W0:Y:S01]  /*ea40*/  @P2 LDC R7, c[0x0][0x44c] ;  /* 0x00011300ff072b82 */ /* 0x000e220000000800 */
        /* <DEDUP_REMOVED lines=34> */
[----:B-----5:R2:W3:Y:S01]  /*ec70*/  MUFU.TANH R113, R26 ;  /* 0x0000001a00717308 */ /* 0x0204e20000002400 */
[----:B-1----:R-:W1:Y:S01]  /*ec80*/  @P2 LDC R30, c[0x0][0x450] ;  /* 0x00011400ff1e2b82 */ /* 0x002e620000000800 */
[----:B------:R-:W-:Y:S01]  /*ec90*/  FMUL.FTZ R46, R46, UR4 ;  /* 0x000000042e2e7c20 */ /* 0x000fe20008410000 */
[----:B------:R-:W-:Y:S01]  /*eca0*/  FMUL.FTZ R47, R47, UR4 ;  /* 0x000000042f2f7c20 */ /* 0x000fe20008410000 */
[----:B------:R-:W-:Y:S01]  /*ecb0*/  FMUL.FTZ R50, R50, UR4 ;  /* 0x0000000432327c20 */ /* 0x000fe20008410000 */
[----:B------:R-:W-:Y:S01]  /*ecc0*/  FMUL.FTZ R51, R51, UR4 ;  /* 0x0000000433337c20 */ /* 0x000fe20008410000 */
[----:B------:R-:W-:Y:S01]  /*ecd0*/  FMUL.FTZ R54, R54, UR4 ;  /* 0x0000000436367c20 */ /* 0x000fe20008410000 */
[----:B------:R-:W-:Y:S01]  /*ece0*/  FMUL.FTZ R6, R28, UR4 ;  /* 0x000000041c067c20 */ /* 0x000fe20008410000 */
[----:B------:R4:W-:Y:S01]  /*ecf0*/  MUFU.TANH R103, R34 ;  /* 0x0000002200677308 */ /* 0x0009e20000002400 */
[----:B--2---:R-:W-:-:S02]  /*ed00*/  IMAD.IADD R26, R204, 0x1, R191 ;  /* 0x00000001cc1a7824 */ /* 0x004fc400078e02bf */
[----:B------:R-:W-:Y:S01]  /*ed10*/  FMUL.FTZ R55, R55, UR4 ;  /* 0x0000000437377c20 */ /* 0x000fe20008410000 */
[----:B------:R-:W-:Y:S01]  /*ed20*/  FMUL.FTZ R28, R53, UR4 ;  /* 0x00000004351c7c20 */ /* 0x000fe20008410000 */
[----:B------:R-:W-:Y:S01]  /*ed30*/  FMUL.FTZ R58, R58, UR4 ;  /* 0x000000043a3a7c20 */ /* 0x000fe20008410000 */
[----:B0-----:R-:W-:-:S04]  /*ed40*/  @P2 IMAD.HI.U32 R7, R26, R7, RZ ;  /* 0x000000071a072227 */ /* 0x001fc800078e00ff */
        /* <DEDUP_REMOVED lines=11> */
[----:B-1----:R-:W-:Y:S01]  /*ee00*/  @P2 SHF.R.U32.HI R26, RZ, R30, R7 ;  /* 0x0000001eff1a2219 */ /* 0x002fe20000011607 */
[----:B------:R-:W-:-:S02]  /*ee10*/  IMAD.MOV.U32 R30, RZ, RZ, -0x80 ;  /* 0xffffff80ff1e7424 */ /* 0x000fc400078e00ff */
[----:B------:R-:W-:Y:S01]  /*ee20*/  FMUL.FTZ R74, R74, UR4 ;  /* 0x000000044a4a7c20 */ /* 0x000fe20008410000 */
[----:B------:R-:W-:Y:S01]  /*ee30*/  FMUL.FTZ R75, R75, UR4 ;  /* 0x000000044b4b7c20 */ /* 0x000fe20008410000 */
[----:B------:R-:W-:Y:S01]  /*ee40*/  FMUL.FTZ R5, R25, UR4 ;  /* 0x0000000419057c20 */ /* 0x000fe20008410000 */
[----:B------:R-:W1:Y:S01]  /*ee50*/  SHFL.IDX PT, R7, R26, 0x1, 0x1c1f ;  /* 0x003c1f001a077f89 */ /* 0x000e6200000e0000 */
[----:B------:R-:W-:Y:S01]  /*ee60*/  IMAD R30, R129, R30, 0x80 ;  /* 0x00000080811e7424 */ /* 0x000fe200078e021e */
[----:B------:R-:W2:Y:S01]  /*ee70*/  MUFU.TANH R35, R35 ;  /* 0x0000002300237308 */ /* 0x000ea20000002400 */
[----:B------:R-:W-:Y:S01]  /*ee80*/  FMUL.FTZ R25, R49, UR4 ;  /* 0x0000000431197c20 */ /* 0x000fe20008410000 */
[----:B------:R-:W-:Y:S01]  /*ee90*/  FMUL.FTZ R78, R78, UR4 ;  /* 0x000000044e4e7c20 */ /* 0x000fe20008410000 */
[----:B----4-:R-:W-:Y:S02]  /*eea0*/  VIADD R34, R30, 0x1 ;  /* 0x000000011e227836 */ /* 0x010fe40000000000 */
[----:B------:R-:W-:Y:S01]  /*eeb0*/  FMUL.FTZ R79, R79, UR4 ;  /* 0x000000044f4f7c20 */ /* 0x000fe20008410000 */
[----:B------:R-:W-:-:S02]  /*eec0*/  IMAD.IADD R36, R193, 0x1, R30 ;  /* 0x00000001c1247824 */ /* 0x000fc400078e021e */
[----:B------:R-:W-:Y:S01]  /*eed0*/  FMUL.FTZ R20, R45, UR4 ;  /* 0x000000042d147c20 */ /* 0x000fe20008410000 */
[C---:B------:R-:W-:Y:S01]  /*eee0*/  IMAD R34, R203.reuse, -0x2, R34 ;  /* 0xfffffffecb227824 */ /* 0x040fe200078e0222 */
[----:B------:R-:W4:Y:S01]  /*eef0*/  MUFU.TANH R38, R38 ;  /* 0x0000002600267308 */ /* 0x000f220000002400 */
[----:B------:R-:W-:Y:S02]  /*ef00*/  IMAD R36, R203, -0x2, R36 ;  /* 0xfffffffecb247824 */ /* 0x000fe400078e0224 */
[----:B------:R-:W-:Y:S01]  /*ef10*/  FMUL.FTZ R82, R82, UR4 ;  /* 0x0000000452527c20 */ /* 0x000fe20008410000 */
[----:B------:R-:W-:Y:S01]  /*ef20*/  FMUL.FTZ R9, R32, UR4 ;  /* 0x0000000420097c20 */ /* 0x000fe20008410000 */
[----:B------:R-:W-:Y:S01]  /*ef30*/  IADD3 R105, -R192, R34, R193 ;  /* 0x00000022c0697210 */ /* 0x000fe20007ffe1c1 */
[----:B------:R-:W-:Y:S01]  /*ef40*/  FMUL.FTZ R32, R57, UR4 ;  /* 0x0000000439207c20 */ /* 0x000fe20008410000 */
[----:B------:R-:W-:Y:S01]  /*ef50*/  FMUL.FTZ R83, R83, UR4 ;  /* 0x0000000453537c20 */ /* 0x000fe20008410000 */
[----:B------:R-:W-:Y:S01]  /*ef60*/  FMUL.FTZ R86, R86, UR4 ;  /* 0x0000000456567c20 */ /* 0x000fe20008410000 */
[----:B------:R-:W4:Y:S01]  /*ef70*/  MUFU.TANH R39, R39 ;  /* 0x0000002700277308 */ /* 0x000f220000002400 */
[----:B------:R-:W-:Y:S01]  /*ef80*/  FMUL.FTZ R87, R87, UR4 ;  /* 0x0000000457577c20 */ /* 0x000fe20008410000 */
[----:B------:R-:W4:Y:S01]  /*ef90*/  SHFL.IDX PT, R26, R26, RZ, 0x1c1f ;  /* 0x001c1fff1a1a7589 */ /* 0x000f2200000e0000 */
[----:B------:R-:W-:Y:S01]  /*efa0*/  FMUL.FTZ R3, R24, UR4 ;  /* 0x0000000418037c20 */ /* 0x000fe20008410000 */
[----:B------:R-:W-:Y:S01]  /*efb0*/  FMUL.FTZ R8, R29, UR4 ;  /* 0x000000041d087c20 */ /* 0x000fe20008410000 */
[----:B------:R-:W-:Y:S01]  /*efc0*/  FMUL.FTZ R13, R40, UR4 ;  /* 0x00000004280d7c20 */ /* 0x000fe20008410000 */
[----:B-1----:R-:W-:Y:S01]  /*efd0*/  VIADDMNMX R30, R7, R105, R36, PT ;  /* 0x00000069071e7246 */ /* 0x002fe20003800124 */
[----:B------:R-:W-:Y:S01]  /*efe0*/  FMUL.FTZ R7, R71, UR4 ;  /* 0x0000000447077c20 */ /* 0x000fe20008410000 */
[----:B------:R-:W1:Y:S01]  /*eff0*/  MUFU.TANH R42, R42 ;  /* 0x0000002a002a7308 */ /* 0x000e620000002400 */
[----:B------:R-:W-:Y:S01]  /*f000*/  FMUL.FTZ R65, R65, UR4 ;  /* 0x0000000441417c20 */ /* 0x000fe20008410000 */
[----:B------:R-:W-:Y:S01]  /*f010*/  ISETP.GT.AND P4, PT, R30, RZ, PT ;  /* 0x000000ff1e00720c */ /* 0x000fe20003f84270 */
[----:B------:R-:W-:Y:S01]  /*f020*/  FMUL.FTZ R14, R44, UR4 ;  /* 0x000000042c0e7c20 */ /* 0x000fe20008410000 */
[C---:B------:R-:W-:Y:S01]  /*f030*/  ISETP.GT.AND P5, PT, R30.reuse, 0x1, PT ;  /* 0x000000011e00780c */ /* 0x040fe20003fa4270 */
[----:B------:R-:W-:Y:S01]  /*f040*/  FMUL.FTZ R69, R69, UR4 ;  /* 0x0000000445457c20 */ /* 0x000fe20008410000 */
[----:B------:R-:W-:Y:S01]  /*f050*/  ISETP.GT.AND P3, PT, R30, 0x8, PT ;  /* 0x000000081e00780c */ /* 0x000fe20003f64270 */
[----:B------:R-:W-:Y:S01]  /*f060*/  FMUL.FTZ R73, R73, UR4 ;  /* 0x0000000449497c20 */ /* 0x000fe20008410000 */
[----:B---3--:R-:W-:Y:S01]  /*f070*/  FSEL R113, R113, -INF , P4 ;  /* 0xff80000071717808 */ /* 0x008fe20002000000 */
[----:B------:R-:W3:Y:S01]  /*f080*/  MUFU.TANH R43, R43 ;  /* 0x0000002b002b7308 */ /* 0x000ee20000002400 */
[----:B0-----:R-:W-:Y:S01]  /*f090*/  FSEL R111, R27, -INF , P5 ;  /* 0xff8000001b6f7808 */ /* 0x001fe20002800000 */
[----:B------:R-:W-:Y:S01]  /*f0a0*/  FMUL.FTZ R21, R48, UR4 ;  /* 0x0000000430157c20 */ /* 0x000fe20008410000 */
[----:B------:R-:W-:Y:S01]  /*f0b0*/  ISETP.GT.AND P4, PT, R30, 0x9, PT ;  /* 0x000000091e00780c */ /* 0x000fe20003f84270 */
[----:B------:R-:W-:Y:S01]  /*f0c0*/  FMUL.FTZ R81, R81, UR4 ;  /* 0x0000000451517c20 */ /* 0x000fe20008410000 */
[----:B------:R-:W-:Y:S01]  /*f0d0*/  FSEL R109, R109, -INF , P3 ;  /* 0xff8000006d6d7808 */ /* 0x000fe20001800000 */
[----:B------:R-:W-:Y:S01]  /*f0e0*/  FMUL.FTZ R24, R52, UR4 ;  /* 0x0000000434187c20 */ /* 0x000fe20008410000 */
[----:B------:R-:W-:Y:S01]  /*f0f0*/  FMNMX.FTZ R34, R113, R111, !PT ;  /* 0x0000006f71227209 */ /* 0x000fe20007810000 */
[----:B------:R-:W0:Y:S01]  /*f100*/  MUFU.TANH R46, R46 ;  /* 0x0000002e002e7308 */ /* 0x000e220000002400 */
[----:B------:R-:W-:Y:S01]  /*f110*/  ISETP.GT.AND P3, PT, R30, 0x10, PT ;  /* 0x000000101e00780c */ /* 0x000fe20003f64270 */
[----:B------:R-:W-:Y:S01]  /*f120*/  FMUL.FTZ R85, R85, UR4 ;  /* 0x0000000455557c20 */ /* 0x000fe20008410000 */
[----:B--2---:R-:W-:Y:S01]  /*f130*/  FSEL R107, R31, -INF , P4 ;  /* 0xff8000001f6b7808 */ /* 0x004fe20002000000 */
[----:B------:R-:W-:Y:S01]  /*f140*/  FMUL.FTZ R29, R56, UR4 ;  /* 0x00000004381d7c20 */ /* 0x000fe20008410000 */
[----:B------:R-:W-:Y:S01]  /*f150*/  FMNMX.FTZ R34, R109, R34, !PT ;  /* 0x000000226d227209 */ /* 0x000fe20007810000 */
[----:B------:R-:W-:Y:S01]  /*f160*/  FMUL.FTZ R60, R60, UR4 ;  /* 0x000000043c3c7c20 */ /* 0x000fe20008410000 */
[----:B------:R-:W-:Y:S01]  /*f170*/  ISETP.GT.AND P4, PT, R30, 0x11, PT ;  /* 0x000000111e00780c */ /* 0x000fe20003f84270 */
[----:B------:R-:W2:Y:S01]  /*f180*/  MUFU.TANH R47, R47 ;  /* 0x0000002f002f7308 */ /* 0x000ea20000002400 */
[----:B------:R-:W-:Y:S01]  /*f190*/  FSEL R103, R103, -INF , P3 ;  /* 0xff80000067677808 */ /* 0x000fe20001800000 */
[----:B------:R-:W-:Y:S01]  /*f1a0*/  FMUL.FTZ R64, R64, UR4 ;  /* 0x0000000440407c20 */ /* 0x000fe20008410000 */
[----:B------:R-:W-:Y:S01]  /*f1b0*/  FMNMX.FTZ R34, R107, R34, !PT ;  /* 0x000000226b227209 */ /* 0x000fe20007810000 */
[----:B------:R-:W-:Y:S01]  /*f1c0*/  FMUL.FTZ R68, R68, UR4 ;  /* 0x0000000444447c20 */ /* 0x000fe20008410000 */
[----:B------:R-:W-:Y:S01]  /*f1d0*/  ISETP.GT.AND P3, PT, R30, 0x18, PT ;  /* 0x000000181e00780c */ /* 0x000fe20003f64270 */
[----:B------:R-:W-:Y:S01]  /*f1e0*/  FMUL.FTZ R72, R72, UR4 ;  /* 0x0000000448487c20 */ /* 0x000fe20008410000 */
[----:B------:R-:W-:Y:S01]  /*f1f0*/  FSEL R101, R35, -INF , P4 ;  /* 0xff80000023657808 */ /* 0x000fe20002000000 */
[----:B------:R-:W2:Y:S01]  /*f200*/  MUFU.TANH R50, R50 ;  /* 0x0000003200327308 */ /* 0x000ea20000002400 */
[----:B------:R-:W-:Y:S01]  /*f210*/  FMNMX.FTZ R34, R103, R34, !PT ;  /* 0x0000002267227209 */ /* 0x000fe20007810000 */
[----:B------:R-:W-:Y:S01]  /*f220*/  FMUL.FTZ R76, R76, UR4 ;  /* 0x000000044c4c7c20 */ /* 0x000fe20008410000 */
[----:B------:R-:W-:Y:S01]  /*f230*/  ISETP.GT.AND P4, PT, R30, 0x19, PT ;  /* 0x000000191e00780c */ /* 0x000fe20003f84270 */
[----:B------:R-:W-:Y:S01]  /*f240*/  FMUL.FTZ R77, R77, UR4 ;  /* 0x000000044d4d7c20 */ /* 0x000fe20008410000 */
[----:B----4-:R-:W-:Y:S01]  /*f250*/  FSEL R99, R38, -INF , P3 ;  /* 0xff80000026637808 */ /* 0x010fe20001800000 */
[----:B------:R-:W-:Y:S01]  /*f260*/  FMUL.FTZ R80, R80, UR4 ;  /* 0x0000000450507c20 */ /* 0x000fe20008410000 */
[----:B------:R-:W-:Y:S01]  /*f270*/  FMNMX.FTZ R34, R101, R34, !PT ;  /* 0x0000002265227209 */ /* 0x000fe20007810000 */
[----:B------:R-:W-:Y:S01]  /*f280*/  MUFU.TANH R51, R51 ;  /* 0x0000003300337308 */ /* 0x000fe20000002400 */
[----:B------:R-:W-:Y:S01]  /*f290*/  ISETP.GT.AND P3, PT, R30, 0x20, PT ;  /* 0x000000201e00780c */ /* 0x000fe20003f64270 */
[----:B------:R-:W-:Y:S01]  /*f2a0*/  FMUL.FTZ R84, R84, UR4 ;  /* 0x0000000454547c20 */ /* 0x000fe20008410000 */
[----:B------:R-:W-:Y:S01]  /*f2b0*/  FSEL R97, R39, -INF , P4 ;  /* 0xff80000027617808 */ /* 0x000fe20002000000 */
[----:B------:R4:W-:Y:S01]  /*f2c0*/  @!P1 SYNCS.ARRIVE.TRANS64.RED.A1T0 RZ, [R0+URZ], RZ ;  /* 0x000000ff00ff99a7 */ /* 0x0009e2000810043f */
[----:B------:R-:W-:-:S02]  /*f2d0*/  FMNMX.FTZ R34, R99, R34, !PT ;  /* 0x0000002263227209 */ /* 0x000fc40007810000 */
[----:B------:R-:W-:Y:S01]  /*f2e0*/  ISETP.GT.AND P4, PT, R30, 0x21, PT ;  /* 0x000000211e00780c */ /* 0x000fe20003f84270 */
[----:B------:R0:W4:Y:S01]  /*f2f0*/  MUFU.TANH R53, R54 ;  /* 0x0000003600357308 */ /* 0x0001220000002400 */
[----:B-1----:R-:W-:Y:S02]  /*f300*/  FSEL R95, R42, -INF , P3 ;  /* 0xff8000002a5f7808 */ /* 0x002fe40001800000 */
[----:B------:R-:W-:Y:S01]  /*f310*/  FMNMX.FTZ R34, R97, R34, !PT ;  /* 0x0000002261227209 */ /* 0x000fe20007810000 */
[----:B------:R-:W1:Y:S01]  /*f320*/  @P2 LDC R52, c[0x0][0x44c] ;  /* 0x00011300ff342b82 */ /* 0x000e620000000800 */
[----:B------:R-:W-:Y:S02]  /*f330*/  ISETP.GT.AND P3, PT, R30, 0x28, PT ;  /* 0x000000281e00780c */ /* 0x000fe40003f64270 */
[----:B---3--:R-:W-:Y:S01]  /*f340*/  FSEL R93, R43, -INF , P4 ;  /* 0xff8000002b5d7808 */ /* 0x008fe20002000000 */
[----:B------:R-:W-:Y:S01]  /*f350*/  MUFU.TANH R55, R55 ;  /* 0x0000003700377308 */ /* 0x000fe20000002400 */
[----:B------:R-:W-:-:S02]  /*f360*/  FMNMX.FTZ R34, R95, R34, !PT ;  /* 0x000000225f227209 */ /* 0x000fc40007810000 */
[----:B------:R-:W-:Y:S01]  /*f370*/  ISETP.GT.AND P4, PT, R30, 0x29, PT ;  /* 0x000000291e00780c */ /* 0x000fe20003f84270 */
[----:B0-----:R-:W0:Y:S01]  /*f380*/  @P2 LDC R54, c[0x0][0x450] ;  /* 0x00011400ff362b82 */ /* 0x001e220000000800 */
[----:B------:R-:W-:Y:S02]  /*f390*/  FSEL R91, R46, -INF , P3 ;  /* 0xff8000002e5b7808 */ /* 0x000fe40001800000 */
[----:B------:R-:W-:Y:S01]  /*f3a0*/  FMNMX.FTZ R34, R93, R34, !PT ;  /* 0x000000225d227209 */ /* 0x000fe20007810000 */
[----:B------:R-:W3:Y:S01]  /*f3b0*/  MUFU.TANH R33, R58 ;  /* 0x0000003a00217308 */ /* 0x000ee20000002400 */
[----:B------:R-:W-:Y:S02]  /*f3c0*/  ISETP.GT.AND P3, PT, R30, 0x30, PT ;  /* 0x000000301e00780c */ /* 0x000fe40003f64270 */
[----:B--2---:R-:W-:Y:S02]  /*f3d0*/  FSEL R89, R47, -INF , P4 ;  /* 0xff8000002f597808 */ /* 0x004fe40002000000 */
[----:B------:R-:W-:-:S02]  /*f3e0*/  FMNMX.FTZ R34, R91, R34, !PT ;  /* 0x000000225b227209 */ /* 0x000fc40007810000 */
[----:B------:R-:W-:Y:S01]  /*f3f0*/  ISETP.GT.AND P4, PT, R30, 0x31, PT ;  /* 0x000000311e00780c */ /* 0x000fe20003f84270 */
[----:B------:R-:W2:Y:S01]  /*f400*/  MUFU.TANH R59, R59 ;  /* 0x0000003b003b7308 */ /* 0x000ea20000002400 */
[----:B------:R-:W-:Y:S02]  /*f410*/  FSEL R71, R50, -INF , P3 ;  /* 0xff80000032477808 */ /* 0x000fe40001800000 */
[----:B------:R-:W-:Y:S02]  /*f420*/  FMNMX.FTZ R34, R89, R34, !PT ;  /* 0x0000002259227209 */ /* 0x000fe40007810000 */
[----:B------:R-:W-:Y:S02]  /*f430*/  ISETP.GT.AND P3, PT, R30, 0x38, PT ;  /* 0x000000381e00780c */ /* 0x000fe40003f64270 */
[----:B------:R-:W-:Y:S01]  /*f440*/  FMNMX.FTZ R34, R71, R34, !PT ;  /* 0x0000002247227209 */ /* 0x000fe20007810000 */
[----:B------:R2:W-:Y:S01]  /*f450*/  MUFU.TANH R41, R67 ;  /* 0x0000004300297308 */ /* 0x0005e20000002400 */
[----:B----4-:R-:W-:-:S02]  /*f460*/  FSEL R53, R53, -INF , P3 ;  /* 0xff80000035357808 */ /* 0x010fc40001800000 */
[----:B------:R-:W-:Y:S02]  /*f470*/  ISETP.GT.AND P3, PT, R30, 0x40, PT ;  /* 0x000000401e00780c */ /* 0x000fe40003f64270 */
[----:B------:R-:W-:Y:S02]  /*f480*/  VIADDMNMX R105, R26, R105, R36, PT ;  /* 0x000000691a697246 */ /* 0x000fe40003800124 */
[----:B---3--:R-:W-:Y:S01]  /*f490*/  FSEL R33, R33, -INF , P3 ;  /* 0xff80000021217808 */ /* 0x008fe20001800000 */
[----:B------:R-:W3:Y:S01]  /*f4a0*/  MUFU.TANH R62, R62 ;  /* 0x0000003e003e7308 */ /* 0x000ee20000002400 */
[----:B--2---:R-:W-:Y:S02]  /*f4b0*/  FSEL R67, R51, -INF , P4 ;  /* 0xff80000033437808 */ /* 0x004fe40002000000 */
[----:B------:R-:W-:Y:S02]  /*f4c0*/  ISETP.GT.AND P4, PT, R30, 0x39, PT ;  /* 0x000000391e00780c */ /* 0x000fe40003f84270 */
[----:B------:R-:W-:-:S02]  /*f4d0*/  FMNMX.FTZ R34, R67, R34, !PT ;  /* 0x0000002243227209 */ /* 0x000fc40007810000 */
[----:B------:R-:W-:Y:S01]  /*f4e0*/  FSEL R39, R55, -INF , P4 ;  /* 0xff80000037277808 */ /* 0x000fe20002000000 */
[----:B------:R-:W2:Y:S01]  /*f4f0*/  MUFU.TANH R63, R63 ;  /* 0x0000003f003f7308 */ /* 0x000ea20000002400 */
[----:B------:R-:W-:Y:S02]  /*f500*/  FMNMX.FTZ R34, R53, R34, !PT ;  /* 0x0000002235227209 */ /* 0x000fe40007810000 */
[C---:B------:R-:W-:Y:S02]  /*f510*/  ISETP.GT.AND P4, PT, R30.reuse, 0x41, PT ;  /* 0x000000411e00780c */ /* 0x040fe40003f84270 */
[----:B------:R-:W-:Y:S02]  /*f520*/  FMNMX.FTZ R34, R39, R34, !PT ;  /* 0x0000002227227209 */ /* 0x000fe40007810000 */
[----:B------:R-:W-:Y:S01]  /*f530*/  ISETP.GT.AND P3, PT, R30, 0x48, PT ;  /* 0x000000481e00780c */ /* 0x000fe20003f64270 */
[----:B------:R-:W4:Y:S01]  /*f540*/  MUFU.TANH R37, R66 ;  /* 0x0000004200257308 */ /* 0x000f220000002400 */
[----:B------:R-:W-:-:S02]  /*f550*/  FSEL R31, R59, -INF , P4 ;  /* 0xff8000003b1f7808 */ /* 0x000fc40002000000 */
[----:B------:R-:W-:Y:S02]  /*f560*/  FMNMX.FTZ R34, R33, R34, !PT ;  /* 0x0000002221227209 */ /* 0x000fe40007810000 */
[----:B------:R-:W-:Y:S02]  /*f570*/  ISETP.GT.AND P4, PT, R30, 0x49, PT ;  /* 0x000000491e00780c */ /* 0x000fe40003f84270 */
[----:B---3--:R-:W-:Y:S01]  /*f580*/  FSEL R27, R62, -INF , P3 ;  /* 0xff8000003e1b7808 */ /* 0x008fe20001800000 */
[----:B------:R-:W3:Y:S01]  /*f590*/  MUFU.TANH R70, R70 ;  /* 0x0000004600467308 */ /* 0x000ee20000002400 */
[----:B------:R-:W-:Y:S02]  /*f5a0*/  FMNMX.FTZ R34, R31, R34, !PT ;  /* 0x000000221f227209 */ /* 0x000fe40007810000 */
[----:B------:R-:W-:Y:S02]  /*f5b0*/  ISETP.GT.AND P3, PT, R30, 0x50, PT ;  /* 0x000000501e00780c */ /* 0x000fe40003f64270 */
[----:B--2---:R-:W-:-:S02]  /*f5c0*/  FSEL R35, R63, -INF , P4 ;  /* 0xff8000003f237808 */ /* 0x004fc40002000000 */
[----:B------:R-:W-:Y:S01]  /*f5d0*/  FMNMX.FTZ R34, R27, R34, !PT ;  /* 0x000000221b227209 */ /* 0x000fe20007810000 */
[----:B------:R-:W2:Y:S01]  /*f5e0*/  MUFU.TANH R7, R7 ;  /* 0x0000000700077308 */ /* 0x000ea20000002400 */
[C---:B------:R-:W-:Y:S02]  /*f5f0*/  ISETP.GT.AND P4, PT, R30.reuse, 0x51, PT ;  /* 0x000000511e00780c */ /* 0x040fe40003f84270 */
[----:B----4-:R-:W-:Y:S02]  /*f600*/  FSEL R37, R37, -INF , P3 ;  /* 0xff80000025257808 */ /* 0x010fe40001800000 */
        /* <DEDUP_REMOVED lines=9> */
[C---:B------:R-:W-:Y:S02]  /*f6a0*/  ISETP.GT.AND P3, PT, R30.reuse, 0x60, PT ;  /* 0x000000601e00780c */ /* 0x040fe40003f64270 */
[----:B--2---:R-:W-:Y:S01]  /*f6b0*/  FSEL R45, R7, -INF , P4 ;  /* 0xff800000072d7808 */ /* 0x004fe20002000000 */
[----:B------:R-:W-:Y:S01]  /*f6c0*/  FMUL.FTZ R7, R61, UR4 ;  /* 0x000000043d077c20 */ /* 0x000fe20008410000 */
[----:B------:R-:W-:Y:S01]  /*f6d0*/  FMNMX.FTZ R34, R43, R34, !PT ;  /* 0x000000222b227209 */ /* 0x000fe20007810000 */
[----:B------:R-:W2:Y:S01]  /*f6e0*/  MUFU.TANH R51, R78 ;  /* 0x0000004e00337308 */ /* 0x000ea20000002400 */
[----:B------:R-:W-:Y:S01]  /*f6f0*/  ISETP.GT.AND P4, PT, R30, 0x61, PT ;  /* 0x000000611e00780c */ /* 0x000fe20003f84270 */
[----:B------:R-:W-:Y:S01]  /*f700*/  ULDC UR4, c[0x0][0x988] ;  /* 0x0002620000047ab9 */ /* 0x000fe20000000800 */
[----:B----4-:R-:W-:-:S02]  /*f710*/  FSEL R47, R47, -INF , P3 ;  /* 0xff8000002f2f7808 */ /* 0x010fc40001800000 */
[----:B------:R-:W-:Y:S02]  /*f720*/  FMNMX.FTZ R34, R45, R34, !PT ;  /* 0x000000222d227209 */ /* 0x000fe40007810000 */
[C---:B------:R-:W-:Y:S01]  /*f730*/  ISETP.GT.AND P3, PT, R30.reuse, 0x68, PT ;  /* 0x000000681e00780c */ /* 0x040fe20003f64270 */
[----:B------:R-:W4:Y:S01]  /*f740*/  MUFU.TANH R55, R79 ;  /* 0x0000004f00377308 */ /* 0x000f220000002400 */
[----:B---3--:R-:W-:Y:S02]  /*f750*/  FSEL R49, R49, -INF , P4 ;  /* 0xff80000031317808 */ /* 0x008fe40002000000 */
[----:B------:R-:W-:Y:S02]  /*f760*/  FMNMX.FTZ R34, R47, R34, !PT ;  /* 0x000000222f227209 */ /* 0x000fe40007810000 */
[----:B------:R-:W-:Y:S02]  /*f770*/  ISETP.GT.AND P4, PT, R30, 0x69, PT ;  /* 0x000000691e00780c */ /* 0x000fe40003f84270 */
[----:B------:R-:W-:Y:S01]  /*f780*/  FMNMX.FTZ R34, R49, R34, !PT ;  /* 0x0000002231227209 */ /* 0x000fe20007810000 */
[----:B------:R-:W3:Y:S01]  /*f790*/  MUFU.TANH R57, R82 ;  /* 0x0000005200397308 */ /* 0x000ee20000002400 */
[----:B--2---:R-:W-:-:S02]  /*f7a0*/  FSEL R51, R51, -INF , P3 ;  /* 0xff80000033337808 */ /* 0x004fc40001800000 */
[C---:B------:R-:W-:Y:S02]  /*f7b0*/  ISETP.GT.AND P3, PT, R30.reuse, 0x70, PT ;  /* 0x000000701e00780c */ /* 0x040fe40003f64270 */
[----:B------:R-:W-:Y:S02]  /*f7c0*/  FMNMX.FTZ R34, R51, R34, !PT ;  /* 0x0000002233227209 */ /* 0x000fe40007810000 */
[----:B------:R-:W-:Y:S01]  /*f7d0*/  ISETP.GT.AND P5, PT, R105, 0x1, PT ;  /* 0x000000016900780c */ /* 0x000fe20003fa4270 */
[----:B------:R-:W2:Y:S01]  /*f7e0*/  MUFU.TANH R59, R83 ;  /* 0x00000053003b7308 */ /* 0x000ea20000002400 */
[----:B----4-:R-:W-:Y:S02]  /*f7f0*/  FSEL R55, R55, -INF , P4 ;  /* 0xff80000037377808 */ /* 0x010fe40002000000 */
[----:B------:R-:W-:Y:S02]  /*f800*/  ISETP.GT.AND P4, PT, R30, 0x71, PT ;  /* 0x000000711e00780c */ /* 0x000fe40003f84270 */
[----:B------:R-:W-:-:S03]  /*f810*/  FMNMX.FTZ R34, R55, R34, !PT ;  /* 0x0000002237227209 */ /* 0x000fc60007810000 */
[----:B------:R-:W4:Y:S01]  /*f820*/  MUFU.TANH R86, R86 ;  /* 0x0000005600567308 */ /* 0x000f220000002400 */
[----:B---3--:R-:W-:Y:S02]  /*f830*/  FSEL R57, R57, -INF , P3 ;  /* 0xff80000039397808 */ /* 0x008fe40001800000 */
[----:B------:R-:W-:Y:S02]  /*f840*/  ISETP.GT.AND P3, PT, R30, 0x78, PT ;  /* 0x000000781e00780c */ /* 0x000fe40003f64270 */
[----:B------:R-:W-:-:S03]  /*f850*/  FMNMX.FTZ R34, R57, R34, !PT ;  /* 0x0000002239227209 */ /* 0x000fc60007810000 */
[----:B------:R-:W3:Y:S01]  /*f860*/  MUFU.TANH R63, R87 ;  /* 0x00000057003f7308 */ /* 0x000ee20000002400 */
[----:B--2---:R-:W-:Y:S02]  /*f870*/  FSEL R59, R59, -INF , P4 ;  /* 0xff8000003b3b7808 */ /* 0x004fe40002000000 */
[----:B------:R-:W-:Y:S02]  /*f880*/  ISETP.GT.AND P4, PT, R30, 0x79, PT ;  /* 0x000000791e00780c */ /* 0x000fe40003f84270 */
[----:B------:R-:W-:-:S03]  /*f890*/  FMNMX.FTZ R34, R59, R34, !PT ;  /* 0x000000223b227209 */ /* 0x000fc60007810000 */
[----:B------:R-:W-:Y:S01]  /*f8a0*/  MUFU.TANH R3, R3 ;  /* 0x0000000300037308 */ /* 0x000fe20000002400 */
[----:B----4-:R-:W-:-:S04]  /*f8b0*/  FSEL R61, R86, -INF , P3 ;  /* 0xff800000563d7808 */ /* 0x010fc80001800000 */
[----:B------:R-:W-:-:S03]  /*f8c0*/  FMNMX.FTZ R34, R61, R34, !PT ;  /* 0x000000223d227209 */ /* 0x000fc60007810000 */
[----:B------:R-:W2:Y:S01]  /*f8d0*/  MUFU.TANH R5, R5 ;  /* 0x0000000500057308 */ /* 0x000ea20000002400 */
[----:B---3--:R-:W-:Y:S02]  /*f8e0*/  FSEL R63, R63, -INF , P4 ;  /* 0xff8000003f3f7808 */ /* 0x008fe40002000000 */
[----:B------:R-:W-:Y:S02]  /*f8f0*/  ISETP.GT.AND P4, PT, R105, RZ, PT ;  /* 0x000000ff6900720c */ /* 0x000fe40003f84270 */
[----:B------:R-:W-:-:S03]  /*f900*/  FMNMX.FTZ R34, R63, R34, !PT ;  /* 0x000000223f227209 */ /* 0x000fc60007810000 */
[----:B------:R-:W-:Y:S02]  /*f910*/  MUFU.TANH R6, R6 ;  /* 0x0000000600067308 */ /* 0x000fe40000002400 */
[----:B------:R-:W3:Y:S06]  /*f920*/  SHFL.BFLY PT, R75, R34, 0x2, 0x1f ;  /* 0x0c401f00224b7f89 */ /* 0x000eec00000e0000 */
[----:B------:R-:W-:Y:S01]  /*f930*/  MUFU.TANH R40, R7 ;  /* 0x0000000700287308 */ /* 0x000fe20000002400 */
[----:B--2---:R-:W-:-:S07]  /*f940*/  FSEL R36, R5, -INF , P5 ;  /* 0xff80000005247808 */ /* 0x004fce0002800000 */
[----:B------:R-:W2:Y:S08]  /*f950*/  MUFU.TANH R8, R8 ;  /* 0x0000000800087308 */ /* 0x000eb00000002400 */
[----:B------:R-:W-:Y:S01]  /*f960*/  MUFU.TANH R9, R9 ;  /* 0x0000000900097308 */ /* 0x000fe20000002400 */
[----:B---3--:R-:W-:Y:S01]  /*f970*/  FMNMX.FTZ R75, R34, R75, !PT ;  /* 0x0000004b224b7209 */ /* 0x008fe20007810000 */
[----:B------:R-:W-:Y:S01]  /*f980*/  IMAD.U32 R34, RZ, RZ, UR5 ;  /* 0x00000005ff227e24 */ /* 0x000fe2000f8e00ff */
[----:B------:R-:W-:-:S03]  /*f990*/  ULDC UR5, c[0x0][0x988] ;  /* 0x0002620000057ab9 */ /* 0x000fc60000000800 */
[----:B------:R-:W3:Y:S02]  /*f9a0*/  SHFL.BFLY PT, R30, R75, 0x1, 0x1f ;  /* 0x0c201f004b1e7f89 */ /* 0x000ee400000e0000 */
[----:B------:R-:W4:Y:S08]  /*f9b0*/  MUFU.TANH R11, R11 ;  /* 0x0000000b000b7308 */ /* 0x000f300000002400 */
[----:B------:R1:W-:Y:S08]  /*f9c0*/  MUFU.TANH R42, R65 ;  /* 0x00000041002a7308 */ /* 0x0003f00000002400 */
[----:B------:R-:W0:Y:S01]  /*f9d0*/  MUFU.TANH R10, R10 ;  /* 0x0000000a000a7308 */ /* 0x000e220000002400 */
[----:B-1----:R-:W-:-:S02]  /*f9e0*/  FSEL R65, R3, -INF , P4 ;  /* 0xff80000003417808 */ /* 0x002fc40002000000 */
[----:B------:R-:W-:Y:S02]  /*f9f0*/  ISETP.GT.AND P4, PT, R105, 0x9, PT ;  /* 0x000000096900780c */ /* 0x000fe40003f84270 */
[----:B------:R-:W-:Y:S02]  /*fa00*/  FMNMX.FTZ R38, R65, R36, !PT ;  /* 0x0000002441267209 */ /* 0x000fe40007810000 */
[----:B---3--:R-:W-:Y:S01]  /*fa10*/  FMNMX.FTZ R7, R75, R30, !PT ;  /* 0x0000001e4b077209 */ /* 0x008fe20007810000 */
[----:B------:R-:W-:Y:S01]  /*fa20*/  MUFU.TANH R12, R12 ;  /* 0x0000000c000c7308 */ /* 0x000fe20000002400 */
[----:B--2---:R-:W-:Y:S02]  /*fa30*/  FSEL R5, R8, -INF , P4 ;  /* 0xff80000008057808 */ /* 0x004fe40002000000 */
[C---:B------:R-:W-:Y:S01]  /*fa40*/  FSETP.NEU.FTZ.AND P3, PT, R7.reuse, -INF , PT ;  /* 0xff8000000700780b */ /* 0x040fe20003f7d000 */
[----:B------:R-:W-:Y:S01]  /*fa50*/  FMUL.FTZ R30, R7, R34 ;  /* 0x00000022071e7220 */ /* 0x000fe20000410000 */
[----:B------:R-:W-:-:S03]  /*fa60*/  ISETP.GT.AND P4, PT, R105, 0x11, PT ;  /* 0x000000116900780c */ /* 0x000fc60003f84270 */
[----:B------:R-:W1:Y:S01]  /*fa70*/  MUFU.TANH R13, R13 ;  /* 0x0000000d000d7308 */ /* 0x000e620000002400 */
[----:B------:R-:W-:Y:S02]  /*fa80*/  FSEL R30, R30, RZ, P3 ;  /* 0x000000ff1e1e7208 */ /* 0x000fe40001800000 */
[----:B------:R-:W-:Y:S02]  /*fa90*/  ISETP.GT.AND P3, PT, R105, 0x8, PT ;  /* 0x000000086900780c */ /* 0x000fe40003f64270 */
[----:B----4-:R-:W-:Y:S01]  /*faa0*/  FSEL R11, R11, -INF , P4 ;  /* 0xff8000000b0b7808 */ /* 0x010fe20002000000 */
[-CC-:B------:R-:W-:Y:S01]  /*fab0*/  FFMA.FTZ R173, R95, R34.reuse, -R30.reuse ;  /* 0x000000225fad7223 */ /* 0x180fe2000001081e */
[----:B------:R-:W-:Y:S01]  /*fac0*/  FSEL R3, R6, -INF , P3 ;  /* 0xff80000006037808 */ /* 0x000fe20001800000 */
[----:B------:R-:W-:Y:S01]  /*fad0*/  MUFU.TANH R15, R15 ;  /* 0x0000000f000f7308 */ /* 0x000fe20000002400 */
[----:B------:R-:W-:Y:S01]  /*fae0*/  ISETP.GT.AND P3, PT, R105, 0x10, PT ;  /* 0x000000106900780c */ /* 0x000fe20003f64270 */
[--C-:B------:R-:W-:Y:S01]  /*faf0*/  FFMA.FTZ R179, R99, R34, -R30.reuse ;  /* 0x0000002263b37223 */ /* 0x100fe2000001081e */
[----:B------:R-:W-:Y:S01]  /*fb00*/  FMNMX.FTZ R38, R3, R38, !PT ;  /* 0x0000002603267209 */ /* 0x000fe20007810000 */
[-CC-:B------:R-:W-:Y:S01]  /*fb10*/  FFMA.FTZ R8, R101, R34.reuse, -R30.reuse ;  /* 0x0000002265087223 */ /* 0x180fe2000001081e */
[----:B------:R-:W-:Y:S01]  /*fb20*/  FSEL R9, R9, -INF , P3 ;  /* 0xff80000009097808 */ /* 0x000fe20001800000 */
[--C-:B------:R-:W-:Y:S01]  /*fb30*/  FFMA.FTZ R175, R91, R34, -R30.reuse ;  /* 0x000000225baf7223 */ /* 0x100fe2000001081e */
[----:B------:R-:W-:Y:S01]  /*fb40*/  FMNMX.FTZ R38, R5, R38, !PT ;  /* 0x0000002605267209 */ /* 0x000fe20007810000 */
[----:B------:R-:W2:Y:S01]  /*fb50*/  MUFU.TANH R14, R14 ;  /* 0x0000000e000e7308 */ /* 0x000ea20000002400 */
[----:B------:R-:W-:Y:S01]  /*fb60*/  ISETP.GT.AND P3, PT, R105, 0x18, PT ;  /* 0x000000186900780c */ /* 0x000fe20003f64270 */
[--C-:B------:R-:W-:Y:S01]  /*fb70*/  FFMA.FTZ R171, R53, R34, -R30.reuse ;  /* 0x0000002235ab7223 */ /* 0x100fe2000001081e */
[----:B------:R-:W-:Y:S01]  /*fb80*/  FMNMX.FTZ R38, R9, R38, !PT ;  /* 0x0000002609267209 */ /* 0x000fe20007810000 */
[-CC-:B------:R-:W-:Y:S01]  /*fb90*/  FFMA.FTZ R169, R71, R34.reuse, -R30.reuse ;  /* 0x0000002247a97223 */ /* 0x180fe2000001081e */
[----:B------:R-:W-:Y:S01]  /*fba0*/  ISETP.GT.AND P4, PT, R105, 0x19, PT ;  /* 0x000000196900780c */ /* 0x000fe20003f84270 */
[--C-:B------:R-:W-:Y:S01]  /*fbb0*/  FFMA.FTZ R153, R33, R34, -R30.reuse ;  /* 0x0000002221997223 */ /* 0x100fe2000001081e */
[----:B------:R-:W-:Y:S01]  /*fbc0*/  FMNMX.FTZ R38, R11, R38, !PT ;  /* 0x000000260b267209 */ /* 0x000fe20007810000 */
[----:B------:R0:W-:Y:S01]  /*fbd0*/  MUFU.TANH R44, R69 ;  /* 0x00000045002c7308 */ /* 0x0001e20000002400 */
        /* <DEDUP_REMOVED lines=8> */
[----:B0-----:R-:W-:Y:S01]  /*fc60*/  FSEL R69, R10, -INF , P3 ;  /* 0xff8000000a457808 */ /* 0x001fe20001800000 */
[-CC-:B------:R-:W-:Y:S01]  /*fc70*/  FFMA.FTZ R10, R97, R34.reuse, -R30.reuse ;  /* 0x00000022610a7223 */ /* 0x180fe2000001081e */
[----:B------:R-:W-:Y:S01]  /*fc80*/  ISETP.GT.AND P3, PT, R105, 0x20, PT ;  /* 0x000000206900780c */ /* 0x000fe20003f64270 */
[--C-:B------:R-:W-:Y:S01]  /*fc90*/  FFMA.FTZ R161, R47, R34, -R30.reuse ;  /* 0x000000222fa17223 */ /* 0x100fe2000001081e */
[----:B------:R-:W-:Y:S01]  /*fca0*/  FMNMX.FTZ R38, R69, R38, !PT ;  /* 0x0000002645267209 */ /* 0x000fe20007810000 */
[-CC-:B------:R-:W-:Y:S01]  /*fcb0*/  FFMA.FTZ R159, R43, R34.reuse, -R30.reuse ;  /* 0x000000222b9f7223 */ /* 0x180fe2000001081e */
[----:B-1----:R-:W-:Y:S01]  /*fcc0*/  FSEL R79, R13, -INF , P3 ;  /* 0xff8000000d4f7808 */ /* 0x002fe20001800000 */
[----:B------:R0:W-:Y:S01]  /*fcd0*/  MUFU.TANH R46, R73 ;  /* 0x00000049002e7308 */ /* 0x0001e20000002400 */
[----:B------:R-:W-:Y:S01]  /*fce0*/  ISETP.GT.AND P3, PT, R105, 0x28, PT ;  /* 0x000000286900780c */ /* 0x000fe20003f64270 */
[-CC-:B------:R-:W-:Y:S01]  /*fcf0*/  FFMA.FTZ R163, R51, R34.reuse, -R30.reuse ;  /* 0x0000002233a37223 */ /* 0x180fe2000001081e */
[-CC-:B------:R-:W-:Y:S01]  /*fd00*/  FFMA.FTZ R165, R57, R34.reuse, -R30.reuse ;  /* 0x0000002239a57223 */ /* 0x180fe2000001081e */
[-CC-:B------:R-:W-:Y:S01]  /*fd10*/  FFMA.FTZ R59, R59, R34.reuse, -R30.reuse ;  /* 0x000000223b3b7223 */ /* 0x180fe2000001081e */
[----:B--2---:R-:W-:Y:S01]  /*fd20*/  FSEL R83, R14, -INF , P3 ;  /* 0xff8000000e537808 */ /* 0x004fe20001800000 */
[-CC-:B------:R-:W-:Y:S01]  /*fd30*/  FFMA.FTZ R14, R89, R34.reuse, -R30.reuse ;  /* 0x00000022590e7223 */ /* 0x180fe2000001081e */
[----:B------:R-:W-:Y:S01]  /*fd40*/  ISETP.GT.AND P3, PT, R105, 0x30, PT ;  /* 0x000000306900780c */ /* 0x000fe20003f64270 */
[----:B------:R-:W1:Y:S01]  /*fd50*/  MUFU.TANH R21, R21 ;  /* 0x0000001500157308 */ /* 0x000e620000002400 */
[----:B0-----:R-:W-:Y:S01]  /*fd60*/  FSEL R73, R12, -INF , P4 ;  /* 0xff8000000c497808 */ /* 0x001fe20002000000 */
[-CC-:B------:R-:W-:Y:S01]  /*fd70*/  FFMA.FTZ R12, R93, R34.reuse, -R30.reuse ;  /* 0x000000225d0c7223 */ /* 0x180fe2000001081e */
[----:B------:R-:W-:Y:S01]  /*fd80*/  ISETP.GT.AND P4, PT, R105, 0x21, PT ;  /* 0x000000216900780c */ /* 0x000fe20003f84270 */
[----:B------:R-:W-:Y:S01]  /*fd90*/  FFMA.FTZ R167, R61, R34, -R30 ;  /* 0x000000223da77223 */ /* 0x000fe2000001081e */
[----:B------:R-:W-:Y:S01]  /*fda0*/  FMNMX.FTZ R38, R73, R38, !PT ;  /* 0x0000002649267209 */ /* 0x000fe20007810000 */
[----:B------:R-:W-:Y:S01]  /*fdb0*/  @P2 IMAD.HI.U32 R51, R191, R52, RZ ;  /* 0x00000034bf332227 */ /* 0x000fe200078e00ff */
[----:B------:R-:W-:Y:S01]  /*fdc0*/  CS2R R112, SRZ ;  /* 0x0000000000707805 */ /* 0x000fe2000001ff00 */
[----:B------:R-:W-:Y:S01]  /*fdd0*/  MUFU.TANH R25, R25 ;  /* 0x0000001900197308 */ /* 0x000fe20000002400 */
[----:B------:R-:W-:-:S02]  /*fde0*/  FMNMX.FTZ R38, R79, R38, !PT ;  /* 0x000000264f267209 */ /* 0x000fc40007810000 */
[----:B------:R-:W-:Y:S02]  /*fdf0*/  CS2R R108, SRZ ;  /* 0x00000000006c7805 */ /* 0x000fe4000001ff00 */
[----:B------:R-:W-:Y:S02]  /*fe00*/  CS2R R106, SRZ ;  /* 0x00000000006a7805 */ /* 0x000fe4000001ff00 */
[----:B------:R-:W-:Y:S02]  /*fe10*/  CS2R R102, SRZ ;  /* 0x0000000000667805 */ /* 0x000fe4000001ff00 */
[----:B------:R-:W-:Y:S01]  /*fe20*/  CS2R R88, SRZ ;  /* 0x0000000000587805 */ /* 0x000fe2000001ff00 */
[----:B------:R0:W-:Y:S01]  /*fe30*/  MUFU.TANH R48, R81 ;  /* 0x0000005100307308 */ /* 0x0001e20000002400 */
[----:B-1----:R-:W-:Y:S02]  /*fe40*/  FSEL R87, R21, -INF , P3 ;  /* 0xff80000015577808 */ /* 0x002fe40001800000 */
[----:B------:R-:W-:-:S05]  /*fe50*/  ISETP.GT.AND P3, PT, R105, 0x38, PT ;  /* 0x000000386900780c */ /* 0x000fca0003f64270 */
[----:B------:R-:W1:Y:S01]  /*fe60*/  MUFU.TANH R24, R24 ;  /* 0x0000001800187308 */ /* 0x000e620000002400 */
[----:B0-----:R-:W-:Y:S02]  /*fe70*/  FSEL R81, R15, -INF , P4 ;  /* 0xff8000000f517808 */ /* 0x001fe40002000000 */
[----:B------:R-:W-:Y:S02]  /*fe80*/  ISETP.GT.AND P4, PT, R105, 0x29, PT ;  /* 0x000000296900780c */ /* 0x000fe40003f84270 */
[----:B------:R-:W-:-:S03]  /*fe90*/  FMNMX.FTZ R38, R81, R38, !PT ;  /* 0x0000002651267209 */ /* 0x000fc60007810000 */
[----:B------:R-:W0:Y:S01]  /*fea0*/  MUFU.TANH R28, R28 ;  /* 0x0000001c001c7308 */ /* 0x000e220000002400 */
[----:B------:R-:W-:-:S07]  /*feb0*/  FMNMX.FTZ R38, R83, R38, !PT ;  /* 0x0000002653267209 */ /* 0x000fce0007810000 */
[----:B------:R2:W-:Y:S01]  /*fec0*/  MUFU.TANH R50, R85 ;  /* 0x0000005500327308 */ /* 0x0005e20000002400 */
[----:B-1----:R-:W-:Y:S01]  /*fed0*/  FSEL R97, R24, -INF , P3 ;  /* 0xff80000018617808 */ /* 0x002fe20001800000 */
[----:B------:R-:W-:Y:S01]  /*fee0*/  FFMA.FTZ R24, R39, R34, -R30 ;  /* 0x0000002227187223 */ /* 0x000fe2000001081e */
[----:B------:R-:W-:-:S05]  /*fef0*/  ISETP.GT.AND P3, PT, R105, 0x40, PT ;  /* 0x000000406900780c */ /* 0x000fca0003f64270 */
[----:B------:R-:W1:Y:S01]  /*ff00*/  MUFU.TANH R29, R29 ;  /* 0x0000001d001d7308 */ /* 0x000e620000002400 */
[----:B--2---:R-:W-:Y:S01]  /*ff10*/  FSEL R85, R20, -INF , P4 ;  /* 0xff80000014557808 */ /* 0x004fe20002000000 */
[----:B------:R-:W-:Y:S01]  /*ff20*/  FFMA.FTZ R20, R67, R34, -R30 ;  /* 0x0000002243147223 */ /* 0x000fe2000001081e */
[----:B------:R-:W-:Y:S02]  /*ff30*/  ISETP.GT.AND P4, PT, R105, 0x31, PT ;  /* 0x000000316900780c */ /* 0x000fe40003f84270 */
[----:B------:R-:W-:Y:S02]  /*ff40*/  FMNMX.FTZ R38, R85, R38, !PT ;  /* 0x0000002655267209 */ /* 0x000fe40007810000 */
[----:B------:R-:W-:Y:S01]  /*ff50*/  FSEL R95, R25, -INF , P4 ;  /* 0xff800000195f7808 */ /* 0x000fe20002000000 */
[----:B------:R-:W2:Y:S01]  /*ff60*/  MUFU.TANH R32, R32 ;  /* 0x0000002000207308 */ /* 0x000ea20000002400 */
[----:B------:R-:W-:Y:S02]  /*ff70*/  FMNMX.FTZ R38, R87, R38, !PT ;  /* 0x0000002657267209 */ /* 0x000fe40007810000 */
[----:B------:R-:W-:-:S02]  /*ff80*/  ISETP.GT.AND P4, PT, R105, 0x39, PT ;  /* 0x000000396900780c */ /* 0x000fc40003f84270 */
[----:B------:R-:W-:Y:S02]  /*ff90*/  FMNMX.FTZ R38, R95, R38, !PT ;  /* 0x000000265f267209 */ /* 0x000fe40007810000 */
[----:B0-----:R-:W-:Y:S01]  /*ffa0*/  FSEL R99, R28, -INF , P4 ;  /* 0xff8000001c637808 */ /* 0x001fe20002000000 */
[----:B------:R-:W0:Y:S01]  /*ffb0*/  MUFU.TANH R60, R60 ;  /* 0x0000003c003c7308 */ /* 0x000e220000002400 */
[----:B------:R-:W-:Y:S01]  /*ffc0*/  FMNMX.FTZ R38, R97, R38, !PT ;  /* 0x0000002661267209 */ /* 0x000fe20007810000 */
[----:B------:R-:W-:Y:S01]  /*ffd0*/  FFMA.FTZ R28, R31, R34, -R30 ;  /* 0x000000221f1c7223 */ /* 0x000fe2000001081e */
[----:B------:R-:W-:Y:S02]  /*ffe0*/  ISETP.GT.AND P4, PT, R105, 0x41, PT ;  /* 0x000000416900780c */ /* 0x000fe40003f84270 */
[----:B-1----:R-:W-:Y:S02]  /*fff0*/  FSEL R101, R29, -INF , P3 ;  /* 0xff8000001d657808 */ /* 0x002fe40001800000 */
[----:B------:R-:W-:Y:S01]  /*10000*/  FMNMX.FTZ R38, R99, R38, !PT ;  /* 0x0000002663267209 */ /* 0x000fe20007810000 */
[----:B------:R-:W1:Y:S01]  /*10010*/  MUFU.TANH R64, R64 ;  /* 0x0000004000407308 */ /* 0x000e620000002400 */
[----:B------:R-:W-:-:S02]  /*10020*/  ISETP.GT.AND P3, PT, R105, 0x48, PT ;  /* 0x000000486900780c */ /* 0x000fc40003f64270 */
[----:B--2---:R-:W-:Y:S01]  /*10030*/  FSEL R93, R32, -INF , P4 ;  /* 0xff800000205d7808 */ /* 0x004fe20002000000 */
[----:B------:R-:W-:Y:S01]  /*10040*/  FFMA.FTZ R32, R35, R34, -R30 ;  /* 0x0000002223207223 */ /* 0x000fe2000001081e */
[----:B------:R-:W-:Y:S02]  /*10050*/  FMNMX.FTZ R38, R101, R38, !PT ;  /* 0x0000002665267209 */ /* 0x000fe40007810000 */
[----:B------:R-:W-:Y:S01]  /*10060*/  ISETP.GT.AND P4, PT, R105, 0x49, PT ;  /* 0x000000496900780c */ /* 0x000fe20003f84270 */
[----:B------:R-:W2:Y:S01]  /*10070*/  MUFU.TANH R68, R68 ;  /* 0x0000004400447308 */ /* 0x000ea20000002400 */
[----:B0-----:R-:W-:Y:S02]  /*10080*/  FSEL R91, R60, -INF , P3 ;  /* 0xff8000003c5b7808 */ /* 0x001fe40001800000 */
[----:B------:R-:W-:Y:S02]  /*10090*/  FMNMX.FTZ R38, R93, R38, !PT ;  /* 0x000000265d267209 */ /* 0x000fe40007810000 */
[----:B------:R-:W-:-:S02]  /*100a0*/  ISETP.GT.AND P3, PT, R105, 0x50, PT ;  /* 0x000000506900780c */ /* 0x000fc40003f64270 */
[----:B------:R-:W-:Y:S01]  /*100b0*/  FSEL R75, R40, -INF , P4 ;  /* 0xff800000284b7808 */ /* 0x000fe20002000000 */
        /* <DEDUP_REMOVED lines=8> */
[----:B------:R-:W-:Y:S02]  /*10140*/  FSEL R13, R42, -INF , P4 ;  /* 0xff8000002a0d7808 */ /* 0x000fe40002000000 */
[----:B------:R-:W-:Y:S02]  /*10150*/  FMNMX.FTZ R38, R29, R38, !PT ;  /* 0x000000261d267209 */ /* 0x000fe40007810000 */
[----:B------:R-:W-:Y:S01]  /*10160*/  ISETP.GT.AND P4, PT, R105, 0x59, PT ;  /* 0x000000596900780c */ /* 0x000fe20003f84270 */
[----:B------:R-:W3:Y:S01]  /*10170*/  MUFU.TANH R77, R77 ;  /* 0x0000004d004d7308 */ /* 0x000ee20000002400 */
[----:B--2---:R-:W-:Y:S02]  /*10180*/  FSEL R15, R68, -INF , P3 ;  /* 0xff800000440f7808 */ /* 0x004fe40001800000 */
[----:B------:R-:W-:Y:S02]  /*10190*/  FMNMX.FTZ R38, R13, R38, !PT ;  /* 0x000000260d267209 */ /* 0x000fe40007810000 */
[----:B------:R-:W-:-:S02]  /*101a0*/  ISETP.GT.AND P3, PT, R105, 0x60, PT ;  /* 0x000000606900780c */ /* 0x000fc40003f64270 */
[----:B------:R-:W-:Y:S01]  /*101b0*/  FSEL R25, R44, -INF , P4 ;  /* 0xff8000002c197808 */ /* 0x000fe20002000000 */
[----:B------:R-:W2:Y:S01]  /*101c0*/  MUFU.TANH R80, R80 ;  /* 0x0000005000507308 */ /* 0x000ea20000002400 */
[----:B------:R-:W-:Y:S01]  /*101d0*/  FMNMX.FTZ R38, R15, R38, !PT ;  /* 0x000000260f267209 */ /* 0x000fe20007810000 */
[----:B------:R-:W-:Y:S01]  /*101e0*/  FFMA.FTZ R44, R55, R34, -R30 ;  /* 0x00000022372c7223 */ /* 0x000fe2000001081e */
[----:B------:R-:W-:Y:S02]  /*101f0*/  ISETP.GT.AND P4, PT, R105, 0x61, PT ;  /* 0x000000616900780c */ /* 0x000fe40003f84270 */
[----:B0-----:R-:W-:Y:S02]  /*10200*/  FSEL R21, R72, -INF , P3 ;  /* 0xff80000048157808 */ /* 0x001fe40001800000 */
[----:B------:R-:W-:Y:S01]  /*10210*/  FMNMX.FTZ R38, R25, R38, !PT ;  /* 0x0000002619267209 */ /* 0x000fe20007810000 */
[----:B------:R-:W0:Y:S01]  /*10220*/  MUFU.TANH R84, R84 ;  /* 0x0000005400547308 */ /* 0x000e220000002400 */
[----:B------:R-:W-:-:S02]  /*10230*/  ISETP.GT.AND P3, PT, R105, 0x68, PT ;  /* 0x000000686900780c */ /* 0x000fc40003f64270 */
[----:B------:R-:W-:Y:S02]  /*10240*/  FSEL R53, R46, -INF , P4 ;  /* 0xff8000002e357808 */ /* 0x000fe40002000000 */
[----:B------:R-:W-:Y:S02]  /*10250*/  FMNMX.FTZ R38, R21, R38, !PT ;  /* 0x0000002615267209 */ /* 0x000fe40007810000 */
[----:B------:R-:W-:Y:S01]  /*10260*/  ISETP.GT.AND P4, PT, R105, 0x69, PT ;  /* 0x000000696900780c */ /* 0x000fe20003f84270 */
[----:B------:R-:W-:Y:S01]  /*10270*/  MUFU.EX2 R181, R181 ;  /* 0x000000b500b57308 */ /* 0x000fe20000000800 */
[----:B-1----:R-:W-:Y:S02]  /*10280*/  FSEL R67, R76, -INF , P3 ;  /* 0xff8000004c437808 */ /* 0x002fe40001800000 */
[----:B------:R-:W-:Y:S02]  /*10290*/  FMNMX.FTZ R38, R53, R38, !PT ;  /* 0x0000002635267209 */ /* 0x000fe40007810000 */
[----:B------:R-:W-:-:S02]  /*102a0*/  ISETP.GT.AND P3, PT, R105, 0x70, PT ;  /* 0x000000706900780c */ /* 0x000fc40003f64270 */
[----:B---3--:R-:W-:Y:S01]  /*102b0*/  FSEL R39, R77, -INF , P4 ;  /* 0xff8000004d277808 */ /* 0x008fe20002000000 */
[----:B------:R1:W3:Y:S01]  /*102c0*/  MUFU.EX2 R26, R111 ;  /* 0x0000006f001a7308 */ /* 0x0002e20000000800 */
[----:B------:R-:W-:Y:S02]  /*102d0*/  FMNMX.FTZ R38, R67, R38, !PT ;  /* 0x0000002643267209 */ /* 0x000fe40007810000 */
[----:B------:R-:W-:Y:S02]  /*102e0*/  ISETP.GT.AND P4, PT, R105, 0x71, PT ;  /* 0x000000716900780c */ /* 0x000fe40003f84270 */
[----:B--2---:R-:W-:Y:S02]  /*102f0*/  FSEL R71, R80, -INF , P3 ;  /* 0xff80000050477808 */ /* 0x004fe40001800000 */
[----:B------:R-:W-:Y:S01]  /*10300*/  FMNMX.FTZ R38, R39, R38, !PT ;  /* 0x0000002627267209 */ /* 0x000fe20007810000 */
[----:B------:R-:W2:Y:S01]  /*10310*/  MUFU.EX2 R183, R183 ;  /* 0x000000b700b77308 */ /* 0x000ea20000000800 */
[----:B------:R-:W-:-:S02]  /*10320*/  ISETP.GT.AND P3, PT, R105, 0x78, PT ;  /* 0x000000786900780c */ /* 0x000fc40003f64270 */
[----:B-1----:R-:W-:Y:S02]  /*10330*/  CS2R R110, SRZ ;  /* 0x00000000006e7805 */ /* 0x002fe4000001ff00 */
[----:B------:R-:W-:Y:S02]  /*10340*/  FSEL R33, R48, -INF , P4 ;  /* 0xff80000030217808 */ /* 0x000fe40002000000 */
[----:B------:R-:W-:Y:S02]  /*10350*/  FMNMX.FTZ R38, R71, R38, !PT ;  /* 0x0000002647267209 */ /* 0x000fe40007810000 */
[----:B------:R-:W-:Y:S01]  /*10360*/  ISETP.GT.AND P4, PT, R105, 0x79, PT ;  /* 0x000000796900780c */ /* 0x000fe20003f84270 */
[----:B------:R-:W1:Y:S01]  /*10370*/  MUFU.EX2 R6, R6 ;  /* 0x0000000600067308 */ /* 0x000e620000000800 */
[----:B0-----:R-:W-:Y:S02]  /*10380*/  FSEL R77, R84, -INF , P3 ;  /* 0xff800000544d7808 */ /* 0x001fe40001800000 */
[----:B------:R-:W-:-:S02]  /*10390*/  CS2R R104, SRZ ;  /* 0x0000000000687805 */ /* 0x000fc4000001ff00 */
[----:B------:R-:W-:Y:S02]  /*103a0*/  FMNMX.FTZ R38, R33, R38, !PT ;  /* 0x0000002621267209 */ /* 0x000fe40007810000 */
[----:B------:R-:W-:Y:S02]  /*103b0*/  FSEL R31, R50, -INF , P4 ;  /* 0xff800000321f7808 */ /* 0x000fe40002000000 */
[----:B------:R-:W-:Y:S01]  /*103c0*/  FMNMX.FTZ R38, R77, R38, !PT ;  /* 0x000000264d267209 */ /* 0x000fe20007810000 */
[----:B------:R-:W0:Y:S03]  /*103d0*/  MUFU.EX2 R177, R177 ;  /* 0x000000b100b17308 */ /* 0x000e260000000800 */
[----:B------:R-:W-:Y:S01]  /*103e0*/  FMNMX.FTZ R27, R31, R38, !PT ;  /* 0x000000261f1b7209 */ /* 0x000fe20007810000 */
[----:B------:R-:W-:-:S04]  /*103f0*/  FFMA.FTZ R38, R41, R34, -R30 ;  /* 0x0000002229267223 */ /* 0x000fc8000001081e */
[----:B------:R-:W4:Y:S01]  /*10400*/  SHFL.BFLY PT, R42, R27, 0x2, 0x1f ;  /* 0x0c401f001b2a7f89 */ /* 0x000f2200000e0000 */
[----:B------:R-:W0:Y:S08]  /*10410*/  MUFU.EX2 R8, R8 ;  /* 0x0000000800087308 */ /* 0x000e300000000800 */
[----:B------:R-:W0:Y:S08]  /*10420*/  MUFU.EX2 R179, R179 ;  /* 0x000000b300b37308 */ /* 0x000e300000000800 */
[----:B------:R-:W0:Y:S01]  /*10430*/  MUFU.EX2 R10, R10 ;  /* 0x0000000a000a7308 */ /* 0x000e220000000800 */
[----:B----4-:R-:W-:-:S07]  /*10440*/  FMNMX.FTZ R37, R27, R42, !PT ;  /* 0x0000002a1b257209 */ /* 0x010fce0007810000 */
[----:B------:R-:W4:Y:S01]  /*10450*/  MUFU.EX2 R173, R173 ;  /* 0x000000ad00ad7308 */ /* 0x000f220000000800 */
[-CC-:B------:R-:W-:Y:S01]  /*10460*/  FFMA.FTZ R42, R49, R34.reuse, -R30.reuse ;  /* 0x00000022312a7223 */ /* 0x180fe2000001081e */
[----:B------:R-:W-:Y:S01]  /*10470*/  FFMA.FTZ R30, R63, R34, -R30 ;  /* 0x000000223f1e7223 */ /* 0x000fe2000001081e */
[----:B------:R-:W3:Y:S05]  /*10480*/  SHFL.BFLY PT, R46, R37, 0x1, 0x1f ;  /* 0x0c201f00252e7f89 */ /* 0x000eea00000e0000 */
[----:B------:R-:W-:Y:S08]  /*10490*/  MUFU.EX2 R12, R12 ;  /* 0x0000000c000c7308 */ /* 0x000ff00000000800 */
[----:B------:R-:W-:Y:S08]  /*104a0*/  MUFU.EX2 R175, R175 ;  /* 0x000000af00af7308 */ /* 0x000ff00000000800 */
[----:B------:R-:W-:Y:S01]  /*104b0*/  MUFU.EX2 R14, R14 ;  /* 0x0000000e000e7308 */ /* 0x000fe20000000800 */
[----:B---3--:R-:W-:-:S04]  /*104c0*/  FMNMX.FTZ R35, R37, R46, !PT ;  /* 0x0000002e25237209 */ /* 0x008fc80007810000 */
        /* <DEDUP_REMOVED lines=15> */
[----:B-1----:R-:W-:Y:S01]  /*105c0*/  FADD.FTZ R36, R6, R45 ;  /* 0x0000002d06247221 */ /* 0x002fe20000010000 */
[-CC-:B------:R-:W-:Y:S01]  /*105d0*/  FFMA.FTZ R9, R73, R34.reuse, -R48.reuse ;  /* 0x0000002249097223 */ /* 0x180fe20000010830 */
[-CC-:B------:R-:W-:Y:S01]  /*105e0*/  FFMA.FTZ R172, R79, R34.reuse, -R48.reuse ;  /* 0x000000224fac7223 */ /* 0x180fe20000010830 */
[-C--:B------:R-:W-:Y:S01]  /*105f0*/  FFMA.FTZ R11, R81, R34.reuse, -R48 ;  /* 0x00000022510b7223 */ /* 0x080fe20000010830 */
[----:B0-----:R-:W-:Y:S01]  /*10600*/  FADD.FTZ R47, R177, R36 ;  /* 0x00000024b12f7221 */ /* 0x001fe20000010000 */
[----:B------:R-:W0:Y:S01]  /*10610*/  MUFU.EX2 R27, R27 ;  /* 0x0000001b001b7308 */ /* 0x000e220000000800 */
[-CC-:B------:R-:W-:Y:S01]  /*10620*/  FFMA.FTZ R174, R83, R34.reuse, -R48.reuse ;  /* 0x0000002253ae7223 */ /* 0x180fe20000010830 */
[-CC-:B------:R-:W-:Y:S01]  /*10630*/  FFMA.FTZ R37, R85, R34.reuse, -R48.reuse ;  /* 0x0000002255257223 */ /* 0x180fe20000010830 */
[----:B------:R-:W-:Y:S01]  /*10640*/  FADD.FTZ R36, R8, R47 ;  /* 0x0000002f08247221 */ /* 0x000fe20000010000 */
[-CC-:B------:R-:W-:Y:S01]  /*10650*/  FFMA.FTZ R168, R87, R34.reuse, -R48.reuse ;  /* 0x0000002257a87223 */ /* 0x180fe20000010830 */
[-CC-:B------:R-:W-:Y:S01]  /*10660*/  FFMA.FTZ R41, R95, R34.reuse, -R48.reuse ;  /* 0x000000225f297223 */ /* 0x180fe20000010830 */
[-C--:B------:R-:W-:Y:S01]  /*10670*/  FFMA.FTZ R170, R97, R34.reuse, -R48 ;  /* 0x0000002261aa7223 */ /* 0x080fe20000010830 */
[----:B------:R-:W-:Y:S01]  /*10680*/  FADD.FTZ R49, R179, R36 ;  /* 0x00000024b3317221 */ /* 0x000fe20000010000 */
[----:B------:R-:W1:Y:S01]  /*10690*/  MUFU.EX2 R182, R182 ;  /* 0x000000b600b67308 */ /* 0x000e620000000800 */
[-CC-:B------:R-:W-:Y:S01]  /*106a0*/  FFMA.FTZ R43, R99, R34.reuse, -R48.reuse ;  /* 0x00000022632b7223 */ /* 0x180fe20000010830 */
[-CC-:B------:R-:W-:Y:S01]  /*106b0*/  FFMA.FTZ R13, R13, R34.reuse, -R48.reuse ;  /* 0x000000220d0d7223 */ /* 0x180fe20000010830 */
[----:B------:R-:W-:Y:S01]  /*106c0*/  FADD.FTZ R50, R10, R49 ;  /* 0x000000310a327221 */ /* 0x000fe20000010000 */
[-CC-:B------:R-:W-:Y:S01]  /*106d0*/  FFMA.FTZ R152, R101, R34.reuse, -R48.reuse ;  /* 0x0000002265987223 */ /* 0x180fe20000010830 */
[-CC-:B------:R-:W-:Y:S01]  /*106e0*/  FFMA.FTZ R45, R93, R34.reuse, -R48.reuse ;  /* 0x000000225d2d7223 */ /* 0x180fe20000010830 */
[-C--:B------:R-:W-:Y:S01]  /*106f0*/  FFMA.FTZ R154, R91, R34.reuse, -R48 ;  /* 0x000000225b9a7223 */ /* 0x080fe20000010830 */
[----:B----4-:R-:W-:Y:S01]  /*10700*/  FADD.FTZ R49, R173, R50 ;  /* 0x00000032ad317221 */ /* 0x010fe20000010000 */
[----:B------:R-:W2:Y:S01]  /*10710*/  MUFU.EX2 R3, R3 ;  /* 0x0000000300037308 */ /* 0x000ea20000000800 */
[----:B0-----:R-:W-:Y:S01]  /*10720*/  FADD.FTZ R47, R180, R27 ;  /* 0x0000001bb42f7221 */ /* 0x001fe20000010000 */
[-CC-:B------:R-:W-:Y:S01]  /*10730*/  FFMA.FTZ R75, R75, R34.reuse, -R48.reuse ;  /* 0x000000224b4b7223 */ /* 0x180fe20000010830 */
[-CC-:B------:R-:W-:Y:S01]  /*10740*/  FFMA.FTZ R25, R25, R34.reuse, -R48.reuse ;  /* 0x0000002219197223 */ /* 0x180fe20000010830 */
[-CC-:B------:R-:W-:Y:S01]  /*10750*/  FFMA.FTZ R29, R29, R34.reuse, -R48.reuse ;  /* 0x000000221d1d7223 */ /* 0x180fe20000010830 */
[-CC-:B------:R-:W-:Y:S01]  /*10760*/  FFMA.FTZ R15, R15, R34.reuse, -R48.reuse ;  /* 0x000000220f0f7223 */ /* 0x180fe20000010830 */
[----:B------:R-:W-:Y:S01]  /*10770*/  F2FP.BF16.F32.PACK_AB R183, R6, R183 ;  /* 0x000000b706b7723e */ /* 0x000fe200000010ff */
[-CC-:B------:R-:W-:Y:S01]  /*10780*/  FFMA.FTZ R21, R21, R34.reuse, -R48.reuse ;  /* 0x0000002215157223 */ /* 0x180fe20000010830 */
[----:B------:R-:W0:Y:S01]  /*10790*/  MUFU.EX2 R176, R176 ;  /* 0x000000b000b07308 */ /* 0x000e220000000800 */
[----:B-1----:R-:W-:Y:S01]  /*107a0*/  FADD.FTZ R36, R182, R47 ;  /* 0x0000002fb6247221 */ /* 0x002fe20000010000 */
[-CC-:B------:R-:W-:Y:S01]  /*107b0*/  FFMA.FTZ R53, R53, R34.reuse, -R48.reuse ;  /* 0x0000002235357223 */ /* 0x180fe20000010830 */
[--C-:B------:R-:W-:Y:S01]  /*107c0*/  FFMA.FTZ R67, R67, R34, -R48.reuse ;  /* 0x0000002243437223 */ /* 0x100fe20000010830 */
[----:B------:R-:W-:Y:S01]  /*107d0*/  IMAD.MOV.U32 R50, RZ, RZ, R191 ;  /* 0x000000ffff327224 */ /* 0x000fe200078e00bf */
[----:B------:R-:W-:Y:S01]  /*107e0*/  @P2 SHF.R.U32.HI R50, RZ, R54, R51 ;  /* 0x00000036ff322219 */ /* 0x000fe20000011633 */
[-CC-:B------:R-:W-:Y:S01]  /*107f0*/  FFMA.FTZ R39, R39, R34.reuse, -R48.reuse ;  /* 0x0000002227277223 */ /* 0x180fe20000010830 */
[-C--:B------:R-:W-:Y:S01]  /*10800*/  FFMA.FTZ R71, R71, R34.reuse, -R48 ;  /* 0x0000002247477223 */ /* 0x080fe20000010830 */
[----:B------:R-:W1:Y:S01]  /*10810*/  MUFU.EX2 R5, R5 ;  /* 0x0000000500057308 */ /* 0x000e620000000800 */
[----:B--2---:R-:W-:Y:S01]  /*10820*/  FADD.FTZ R47, R3, R36 ;  /* 0x00000024032f7221 */ /* 0x004fe20000010000 */
[----:B------:R-:W-:Y:S01]  /*10830*/  FADD.FTZ R36, R12, R49 ;  /* 0x000000310c247221 */ /* 0x000fe20000010000 */
[----:B------:R-:W-:Y:S01]  /*10840*/  IADD3 R50, R50, R193, -R192 ;  /* 0x000000c132327210 */ /* 0x000fe20007ffe8c0 */
[-CC-:B------:R-:W-:Y:S01]  /*10850*/  FFMA.FTZ R33, R33, R34.reuse, -R48.reuse ;  /* 0x0000002221217223 */ /* 0x180fe20000010830 */
[-C--:B------:R-:W-:Y:S01]  /*10860*/  FFMA.FTZ R77, R77, R34.reuse, -R48 ;  /* 0x000000224d4d7223 */ /* 0x080fe20000010830 */
[----:B------:R-:W-:Y:S01]  /*10870*/  FADD.FTZ R49, R175, R36 ;  /* 0x00000024af317221 */ /* 0x000fe20000010000 */
[----:B------:R-:W-:Y:S01]  /*10880*/  SHF.R.S32.HI R51, RZ, 0x1f, R50 ;  /* 0x0000001fff337819 */ /* 0x000fe20000011432 */
[----:B------:R-:W2:Y:S01]  /*10890*/  MUFU.EX2 R178, R178 ;  /* 0x000000b200b27308 */ /* 0x000ea20000000800 */
[----:B0-----:R-:W-:Y:S01]  /*108a0*/  FADD.FTZ R0, R176, R47 ;  /* 0x0000002fb0007221 */ /* 0x001fe20000010000 */
[----:B------:R-:W-:Y:S01]  /*108b0*/  FADD.FTZ R36, R14, R49 ;  /* 0x000000310e247221 */ /* 0x000fe20000010000 */
[----:B------:R-:W-:Y:S01]  /*108c0*/  FFMA.FTZ R31, R31, R34, -R48 ;  /* 0x000000221f1f7223 */ /* 0x000fe20000010830 */
[----:B------:R-:W-:Y:S01]  /*108d0*/  F2FP.BF16.F32.PACK_AB R173, R12, R173 ;  /* 0x000000ad0cad723e */ /* 0x000fe200000010ff */
[----:B------:R-:W-:-:S02]  /*108e0*/  VIADD R12, R129, 0xfffffffe ;  /* 0xfffffffe810c7836 */ /* 0x000fc40000000000 */
[----:B------:R-:W-:Y:S01]  /*108f0*/  FADD.FTZ R49, R169, R36 ;  /* 0x00000024a9317221 */ /* 0x000fe20000010000 */
[----:B------:R-:W-:Y:S01]  /*10900*/  F2FP.BF16.F32.PACK_AB R182, R3, R182 ;  /* 0x000000b603b6723e */ /* 0x000fe200000010ff */
[----:B------:R-:W0:Y:S01]  /*10910*/  MUFU.EX2 R9, R9 ;  /* 0x0000000900097308 */ /* 0x000e220000000800 */
[C---:B-1----:R-:W-:Y:S01]  /*10920*/  FADD.FTZ R47, R5.reuse, R0 ;  /* 0x00000000052f7221 */ /* 0x042fe20000010000 */
[----:B------:R-:W-:Y:S01]  /*10930*/  FADD.FTZ R36, R20, R49 ;  /* 0x0000003114247221 */ /* 0x000fe20000010000 */
[----:B------:R-:W-:Y:S02]  /*10940*/  F2FP.BF16.F32.PACK_AB R176, R5, R176 ;  /* 0x000000b005b0723e */ /* 0x000fe400000010ff */
[----:B------:R-:W-:Y:S02]  /*10950*/  CS2R R128, SRZ ;  /* 0x0000000000807805 */ /* 0x000fe4000001ff00 */
[----:B------:R-:W-:Y:S02]  /*10960*/  F2FP.BF16.F32.PACK_AB R181, R26, R181 ;  /* 0x000000b51ab5723e */ /* 0x000fe400000010ff */
[----:B------:R-:W-:-:S02]  /*10970*/  CS2R R100, SRZ ;  /* 0x0000000000647805 */ /* 0x000fc4000001ff00 */
[----:B------:R-:W-:Y:S01]  /*10980*/  F2FP.BF16.F32.PACK_AB R177, R8, R177 ;  /* 0x000000b108b1723e */ /* 0x000fe200000010ff */
        /* <DEDUP_REMOVED lines=10> */
[----:B------:R-:W-:Y:S02]  /*10a30*/  F2FP.BF16.F32.PACK_AB R180, R27, R180 ;  /* 0x000000b41bb4723e */ /* 0x000fe400000010ff */
[----:B------:R-:W-:Y:S02]  /*10a40*/  CS2R R92, SRZ ;  /* 0x00000000005c7805 */ /* 0x000fe4000001ff00 */
[----:B------:R-:W-:Y:S02]  /*10a50*/  F2FP.BF16.F32.PACK_AB R178, R9, R178 ;  /* 0x000000b209b2723e */ /* 0x000fe400000010ff */
[----:B------:R-:W-:Y:S01]  /*10a60*/  CS2R R90, SRZ ;  /* 0x00000000005a7805 */ /* 0x000fe2000001ff00 */
        /* <DEDUP_REMOVED lines=14> */
[----:B------:R-:W-:Y:S01]  /*10b50*/  MUFU.EX2 R168, R168 ;  /* 0x000000a800a87308 */ /* 0x000fe20000000800 */
[----:B-1----:R-:W-:-:S07]  /*10b60*/  F2FP.BF16.F32.PACK_AB R174, R37, R174 ;  /* 0x000000ae25ae723e */ /* 0x002fce00000010ff */
[----:B------:R-:W0:Y:S01]  /*10b70*/  MUFU.EX2 R155, R155 ;  /* 0x0000009b009b7308 */ /* 0x000e220000000800 */
[C---:B--2---:R-:W-:Y:S01]  /*10b80*/  FADD.FTZ R36, R28.reuse, R47 ;  /* 0x0000002f1c247221 */ /* 0x044fe20000010000 */
[----:B------:R-:W-:-:S06]  /*10b90*/  F2FP.BF16.F32.PACK_AB R153, R28, R153 ;  /* 0x000000991c99723e */ /* 0x000fcc00000010ff */
[----:B------:R-:W-:Y:S08]  /*10ba0*/  MUFU.EX2 R41, R41 ;  /* 0x0000002900297308 */ /* 0x000ff00000000800 */
[----:B------:R-:W1:Y:S01]  /*10bb0*/  MUFU.EX2 R32, R32 ;  /* 0x0000002000207308 */ /* 0x000e620000000800 */
[----:B0-----:R-:W-:-:S07]  /*10bc0*/  FADD.FTZ R47, R155, R36 ;  /* 0x000000249b2f7221 */ /* 0x001fce0000010000 */
[----:B------:R-:W-:Y:S08]  /*10bd0*/  MUFU.EX2 R170, R170 ;  /* 0x000000aa00aa7308 */ /* 0x000ff00000000800 */
[----:B------:R-:W0:Y:S01]  /*10be0*/  MUFU.EX2 R157, R157 ;  /* 0x0000009d009d7308 */ /* 0x000e220000000800 */
[C---:B-1----:R-:W-:Y:S01]  /*10bf0*/  FADD.FTZ R36, R32.reuse, R47 ;  /* 0x0000002f20247221 */ /* 0x042fe20000010000 */
[----:B------:R-:W-:-:S06]  /*10c00*/  F2FP.BF16.F32.PACK_AB R155, R32, R155 ;  /* 0x0000009b209b723e */ /* 0x000fcc00000010ff */
[----:B------:R-:W-:Y:S08]  /*10c10*/  MUFU.EX2 R43, R43 ;  /* 0x0000002b002b7308 */ /* 0x000ff00000000800 */
[----:B------:R1:W-:Y:S01]  /*10c20*/  MUFU.EX2 R156, R13 ;  /* 0x0000000d009c7308 */ /* 0x0003e20000000800 */
[----:B0-----:R-:W-:-:S07]  /*10c30*/  FADD.FTZ R47, R157, R36 ;  /* 0x000000249d2f7221 */ /* 0x001fce0000010000 */
[----:B------:R-:W0:Y:S01]  /*10c40*/  MUFU.EX2 R38, R38 ;  /* 0x0000002600267308 */ /* 0x000e220000000800 */
[----:B-1----:R-:W-:-:S04]  /*10c50*/  FADD.FTZ R13, R37, R0 ;  /* 0x00000000250d7221 */ /* 0x002fc80000010000 */
[----:B------:R-:W-:Y:S01]  /*10c60*/  FADD.FTZ R0, R168, R13 ;  /* 0x0000000da8007221 */ /* 0x000fe20000010000 */
[C---:B------:R-:W-:Y:S02]  /*10c70*/  F2FP.BF16.F32.PACK_AB R168, R41.reuse, R168 ;  /* 0x000000a829a8723e */ /* 0x040fe400000010ff */
[----:B------:R-:W-:Y:S01]  /*10c80*/  MUFU.EX2 R152, R152 ;  /* 0x0000009800987308 */ /* 0x000fe20000000800 */
[----:B------:R-:W-:-:S04]  /*10c90*/  FADD.FTZ R13, R41, R0 ;  /* 0x00000000290d7221 */ /* 0x000fc80000010000 */
[----:B------:R-:W-:Y:S01]  /*10ca0*/  FADD.FTZ R0, R170, R13 ;  /* 0x0000000daa007221 */ /* 0x000fe20000010000 */
[----:B------:R-:W-:Y:S02]  /*10cb0*/  LEA.HI R13, R51, R50, RZ, 0x7 ;  /* 0x00000032330d7211 */ /* 0x000fe400078f38ff */
[----:B------:R-:W1:Y:S01]  /*10cc0*/  MUFU.EX2 R159, R159 ;  /* 0x0000009f009f7308 */ /* 0x000e620000000800 */
[C---:B0-----:R-:W-:Y:S01]  /*10cd0*/  FADD.FTZ R36, R38.reuse, R47 ;  /* 0x0000002f26247221 */ /* 0x041fe20000010000 */
[----:B------:R-:W-:Y:S02]  /*10ce0*/  SHF.R.S32.HI R5, RZ, 0x7, R13 ;  /* 0x00000007ff057819 */ /* 0x000fe4000001140d */
[----:B------:R-:W-:Y:S02]  /*10cf0*/  F2FP.BF16.F32.PACK_AB R157, R38, R157 ;  /* 0x0000009d269d723e */ /* 0x000fe400000010ff */
[----:B------:R-:W-:Y:S02]  /*10d00*/  VIMNMX R5, RZ, R5, !PT ;  /* 0x00000005ff057248 */ /* 0x000fe40007fe0100 */
[----:B------:R-:W-:Y:S01]  /*10d10*/  MUFU.EX2 R45, R45 ;  /* 0x0000002d002d7308 */ /* 0x000fe20000000800 */
[----:B------:R-:W-:-:S02]  /*10d20*/  F2FP.BF16.F32.PACK_AB R170, R43, R170 ;  /* 0x000000aa2baa723e */ /* 0x000fc400000010ff */
[----:B------:R-:W-:-:S05]  /*10d30*/  ISETP.GE.AND P3, PT, R12, R5, PT ;  /* 0x000000050c00720c */ /* 0x000fca0003f66270 */
[----:B------:R-:W0:Y:S01]  /*10d40*/  MUFU.EX2 R40, R40 ;  /* 0x0000002800287308 */ /* 0x000e220000000800 */
[----:B-1----:R-:W-:-:S07]  /*10d50*/  FADD.FTZ R47, R159, R36 ;  /* 0x000000249f2f7221 */ /* 0x002fce0000010000 */
[----:B------:R-:W1:Y:S08]  /*10d60*/  MUFU.EX2 R154, R154 ;  /* 0x0000009a009a7308 */ /* 0x000e700000000800 */
[----:B------:R-:W2:Y:S01]  /*10d70*/  MUFU.EX2 R161, R161 ;  /* 0x000000a100a17308 */ /* 0x000ea20000000800 */
[C---:B0-----:R-:W-:Y:S01]  /*10d80*/  FADD.FTZ R6, R40.reuse, R47 ;  /* 0x0000002f28067221 */ /* 0x041fe20000010000 */
[----:B------:R-:W-:-:S06]  /*10d90*/  F2FP.BF16.F32.PACK_AB R159, R40, R159 ;  /* 0x0000009f289f723e */ /* 0x000fcc00000010ff */
[----:B------:R-:W0:Y:S08]  /*10da0*/  MUFU.EX2 R75, R75 ;  /* 0x0000004b004b7308 */ /* 0x000e300000000800 */
[----:B------:R3:W-:Y:S08]  /*10db0*/  MUFU.EX2 R158, R25 ;  /* 0x00000019009e7308 */ /* 0x0007f00000000800 */
[----:B------:R-:W4:Y:S01]  /*10dc0*/  MUFU.EX2 R42, R42 ;  /* 0x0000002a002a7308 */ /* 0x000f220000000800 */
[----:B---3--:R-:W-:-:S04]  /*10dd0*/  FADD.FTZ R25, R43, R0 ;  /* 0x000000002b197221 */ /* 0x008fc80000010000 */
[----:B------:R-:W-:Y:S01]  /*10de0*/  FADD.FTZ R0, R152, R25 ;  /* 0x0000001998007221 */ /* 0x000fe20000010000 */
[C---:B------:R-:W-:Y:S02]  /*10df0*/  F2FP.BF16.F32.PACK_AB R152, R45.reuse, R152 ;  /* 0x000000982d98723e */ /* 0x040fe400000010ff */
[----:B------:R-:W3:Y:S01]  /*10e00*/  MUFU.EX2 R29, R29 ;  /* 0x0000001d001d7308 */ /* 0x000ee20000000800 */
[----:B------:R-:W-:-:S04]  /*10e10*/  FADD.FTZ R25, R45, R0 ;  /* 0x000000002d197221 */ /* 0x000fc80000010000 */
[----:B-1----:R-:W-:Y:S01]  /*10e20*/  FADD.FTZ R0, R154, R25 ;  /* 0x000000199a007221 */ /* 0x002fe20000010000 */
[----:B--2---:R-:W-:Y:S01]  /*10e30*/  FADD.FTZ R25, R161, R6 ;  /* 0x00000006a1197221 */ /* 0x004fe20000010000 */
[C---:B0-----:R-:W-:Y:S01]  /*10e40*/  F2FP.BF16.F32.PACK_AB R154, R75.reuse, R154 ;  /* 0x0000009a4b9a723e */ /* 0x041fe200000010ff */
[----:B------:R-:W0:Y:S01]  /*10e50*/  MUFU.EX2 R163, R163 ;  /* 0x000000a300a37308 */ /* 0x000e220000000800 */
[----:B------:R-:W-:Y:S01]  /*10e60*/  FADD.FTZ R0, R75, R0 ;  /* 0x000000004b007221 */ /* 0x000fe20000010000 */
[C---:B----4-:R-:W-:Y:S01]  /*10e70*/  FADD.FTZ R6, R42.reuse, R25 ;  /* 0x000000192a067221 */ /* 0x050fe20000010000 */
[----:B------:R-:W-:-:S05]  /*10e80*/  F2FP.BF16.F32.PACK_AB R161, R42, R161 ;  /* 0x000000a12aa1723e */ /* 0x000fca00000010ff */
[----:B------:R-:W1:Y:S01]  /*10e90*/  MUFU.EX2 R44, R44 ;  /* 0x0000002c002c7308 */ /* 0x000e620000000800 */
[----:B---3--:R-:W-:-:S04]  /*10ea0*/  FADD.FTZ R25, R29, R0 ;  /* 0x000000001d197221 */ /* 0x008fc80000010000 */
[C---:B------:R-:W-:Y:S01]  /*10eb0*/  FADD.FTZ R0, R156.reuse, R25 ;  /* 0x000000199c007221 */ /* 0x040fe20000010000 */
[----:B------:R-:W-:Y:S02]  /*10ec0*/  F2FP.BF16.F32.PACK_AB R156, R156, R29 ;  /* 0x0000001d9c9c723e */ /* 0x000fe400000010ff */
[----:B------:R-:W2:Y:S01]  /*10ed0*/  MUFU.EX2 R15, R15 ;  /* 0x0000000f000f7308 */ /* 0x000ea20000000800 */
[----:B0-----:R-:W-:-:S07]  /*10ee0*/  FADD.FTZ R47, R163, R6 ;  /* 0x00000006a32f7221 */ /* 0x001fce0000010000 */
[----:B------:R-:W-:Y:S01]  /*10ef0*/  MUFU.EX2 R165, R165 ;  /* 0x000000a500a57308 */ /* 0x000fe20000000800 */
[C---:B-1----:R-:W-:Y:S01]  /*10f00*/  FADD.FTZ R6, R44.reuse, R47 ;  /* 0x0000002f2c067221 */ /* 0x042fe20000010000 */
[----:B------:R-:W-:-:S06]  /*10f10*/  F2FP.BF16.F32.PACK_AB R163, R44, R163 ;  /* 0x000000a32ca3723e */ /* 0x000fcc00000010ff */
[----:B------:R-:W-:Y:S01]  /*10f20*/  MUFU.EX2 R46, R59 ;  /* 0x0000003b002e7308 */ /* 0x000fe20000000800 */
[----:B--2---:R-:W-:-:S04]  /*10f30*/  FADD.FTZ R25, R15, R0 ;  /* 0x000000000f197221 */ /* 0x004fc80000010000 */
[C---:B------:R-:W-:Y:S01]  /*10f40*/  FADD.FTZ R0, R158.reuse, R25 ;  /* 0x000000199e007221 */ /* 0x040fe20000010000 */
[----:B------:R-:W-:Y:S02]  /*10f50*/  F2FP.BF16.F32.PACK_AB R158, R158, R15 ;  /* 0x0000000f9e9e723e */ /* 0x000fe400000010ff */
[----:B------:R-:W0:Y:S08]  /*10f60*/  MUFU.EX2 R21, R21 ;  /* 0x0000001500157308 */ /* 0x000e300000000800 */
[----:B------:R-:W1:Y:S08]  /*10f70*/  MUFU.EX2 R167, R167 ;  /* 0x000000a700a77308 */ /* 0x000e700000000800 */
[----:B------:R-:W2:Y:S01]  /*10f80*/  MUFU.EX2 R160, R53 ;  /* 0x0000003500a07308 */ /* 0x000ea20000000800 */
[----:B0-----:R-:W-:-:S07]  /*10f90*/  FADD.FTZ R25, R21, R0 ;  /* 0x0000000015197221 */ /* 0x001fce0000010000 */
[----:B------:R-:W0:Y:S08]  /*10fa0*/  MUFU.EX2 R67, R67 ;  /* 0x0000004300437308 */ /* 0x000e300000000800 */
[----:B------:R3:W4:Y:S08]  /*10fb0*/  MUFU.EX2 R162, R39 ;  /* 0x0000002700a27308 */ /* 0x0007300000000800 */
[----:B------:R-:W4:Y:S01]  /*10fc0*/  MUFU.EX2 R71, R71 ;  /* 0x0000004700477308 */ /* 0x000f220000000800 */
[----:B---3--:R-:W-:Y:S01]  /*10fd0*/  FADD.FTZ R39, R165, R6 ;  /* 0x00000006a5277221 */ /* 0x008fe20000010000 */
[----:B------:R-:W-:-:S03]  /*10fe0*/  F2FP.BF16.F32.PACK_AB R165, R46, R165 ;  /* 0x000000a52ea5723e */ /* 0x000fc600000010ff */
[----:B------:R-:W-:-:S03]  /*10ff0*/  FADD.FTZ R6, R46, R39 ;  /* 0x000000272e067221 */ /* 0x000fc60000010000 */
[----:B------:R-:W3:Y:S01]  /*11000*/  MUFU.EX2 R164, R33 ;  /* 0x0000002100a47308 */ /* 0x000ee20000000800 */
[----:B-1----:R-:W-:Y:S01]  /*11010*/  FADD.FTZ R39, R167, R6 ;  /* 0x00000006a7277221 */ /* 0x002fe20000010000 */
[C---:B--2---:R-:W-:Y:S01]  /*11020*/  FADD.FTZ R6, R160.reuse, R25 ;  /* 0x00000019a0067221 */ /* 0x044fe20000010000 */
[----:B------:R-:W-:-:S03]  /*11030*/  F2FP.BF16.F32.PACK_AB R160, R160, R21 ;  /* 0x00000015a0a0723e */ /* 0x000fc600000010ff */
[----:B0-----:R-:W-:Y:S02]  /*11040*/  FADD.FTZ R25, R67, R6 ;  /* 0x0000000643197221 */ /* 0x001fe40000010000 */
[----:B------:R-:W0:Y:S02]  /*11050*/  MUFU.EX2 R77, R77 ;  /* 0x0000004d004d7308 */ /* 0x000e240000000800 */
[C---:B----4-:R-:W-:Y:S01]  /*11060*/  FADD.FTZ R6, R162.reuse, R25 ;  /* 0x00000019a2067221 */ /* 0x050fe20000010000 */
[----:B------:R-:W-:-:S03]  /*11070*/  F2FP.BF16.F32.PACK_AB R162, R162, R67 ;  /* 0x00000043a2a2723e */ /* 0x000fc600000010ff */
[----:B------:R-:W-:Y:S02]  /*11080*/  FADD.FTZ R3, R71, R6 ;  /* 0x0000000647037221 */ /* 0x000fe40000010000 */
[----:B------:R-:W1:Y:S02]  /*11090*/  MUFU.EX2 R166, R31 ;  /* 0x0000001f00a67308 */ /* 0x000e640000000800 */
[C---:B---3--:R-:W-:Y:S01]  /*110a0*/  FADD.FTZ R6, R164.reuse, R3 ;  /* 0x00000003a4067221 */ /* 0x048fe20000010000 */
[----:B------:R-:W-:-:S05]  /*110b0*/  F2FP.BF16.F32.PACK_AB R164, R164, R71 ;  /* 0x00000047a4a4723e */ /* 0x000fca00000010ff */
[----:B------:R-:W2:Y:S01]  /*110c0*/  MUFU.EX2 R30, R30 ;  /* 0x0000001e001e7308 */ /* 0x000ea20000000800 */
[----:B0-----:R-:W-:-:S04]  /*110d0*/  FADD.FTZ R3, R77, R6 ;  /* 0x000000064d037221 */ /* 0x001fc80000010000 */
[C---:B-1----:R-:W-:Y:S01]  /*110e0*/  FADD.FTZ R3, R166.reuse, R3 ;  /* 0x00000003a6037221 */ /* 0x042fe20000010000 */
[----:B------:R-:W-:Y:S01]  /*110f0*/  F2FP.BF16.F32.PACK_AB R166, R166, R77 ;  /* 0x0000004da6a6723e */ /* 0x000fe200000010ff */
[C---:B--2---:R-:W-:Y:S01]  /*11100*/  FADD.FTZ R0, R30.reuse, R39 ;  /* 0x000000271e007221 */ /* 0x044fe20000010000 */
[----:B------:R-:W-:Y:S01]  /*11110*/  F2FP.BF16.F32.PACK_AB R167, R30, R167 ;  /* 0x000000a71ea7723e */ /* 0x000fe200000010ff */
[----:B------:R-:W-:Y:S06]  /*11120*/  @!P3 BRA `(.L_x_9557) ;  /* 0x0000003000d4b947 */ /* 0x000fec0003800000 */
[----:B------:R-:W-:Y:S02]  /*11130*/  IMAD.MOV.U32 R10, RZ, RZ, R7 ;  /* 0x000000ffff0a7224 */ /* 0x000fe400078e0007 */
[----:B------:R-:W-:Y:S02]  /*11140*/  IMAD.MOV.U32 R11, RZ, RZ, R35 ;  /* 0x000000ffff0b7224 */ /* 0x000fe400078e0023 */
[----:B------:R-:W-:Y:S02]  /*11150*/  IMAD.MOV.U32 R14, RZ, RZ, R186 ;  /* 0x000000ffff0e7224 */ /* 0x000fe400078e00ba */
[----:B------:R-:W-:Y:S02]  /*11160*/  IMAD.MOV.U32 R13, RZ, RZ, R184 ;  /* 0x000000ffff0d7224 */ /* 0x000fe400078e00b8 */
[----:B------:R-:W-:-:S07]  /*11170*/  IMAD.MOV.U32 R151, RZ, RZ, RZ ;  /* 0x000000ffff977224 */ /* 0x000fce00078e00ff */
.L_x_9567:
[----:B------:R-:W-:Y:S01]  /*11180*/  ISETP.NE.AND P3, PT, R190, RZ, PT ;  /* 0x000000ffbe00720c */ /* 0x000fe20003f65270 */
[----:B------:R-:W-:Y:S01]  /*11190*/  VIADD R184, R13, 0x1 ;  /* 0x000000010db87836 */ /* 0x000fe20000000000 */
[----:B------:R-:W-:Y:S05]  /*111a0*/  YIELD ;  /* 0x0000000000007946 */ /* 0x000fea0003800000 */
[----:B------:R-:W-:-:S04]  /*111b0*/  ISETP.NE.AND P4, PT, R184, 0x2, PT ;  /* 0x00000002b800780c */ /* 0x000fc80003f85270 */
[----:B------:R-:W-:Y:S02]  /*111c0*/  SEL R7, RZ, 0x1, P4 ;  /* 0x00000001ff077807 */ /* 0x000fe40002000000 */
[----:B------:R-:W-:Y:S02]  /*111d0*/  SEL R184, R184, RZ, P4 ;  /* 0x000000ffb8b87207 */ /* 0x000fe40002000000 */
[----:B------:R-:W-:Y:S01]  /*111e0*/  LOP3.LUT R186, R14, R7, RZ, 0x3c, !PT ;  /* 0x000000070eba7212 */ /* 0x000fe200078e3cff */
[----:B------:R-:W-:Y:S06]  /*111f0*/  @P3 BRA `(.L_x_9558) ;  /* 0x0000000000303947 */ /* 0x000fec0003800000 */
[----:B------:R-:W-:Y:S05]  /*11200*/  @!P0 BRA `(.L_x_9559) ;  /* 0x0000000000048947 */ /* 0x000fea0003800000 */
[----:B------:R-:W-:Y:S01]  /*11210*/  BPT.TRAP 0x1 ;  /* 0x000000040000795c */ /* 0x000fe20000300000 */
.L_x_9559:
[----:B------:R-:W-:Y:S01]  /*11220*/  IMAD R6, R184, 0x8, R2 ;  /* 0x00000008b8067824 */ /* 0x000fe200078e0202 */
[----:B------:R-:W-:-:S04]  /*11230*/  SHF.L.U32 R7, R186, 0x1f, RZ ;  /* 0x0000001fba077819 */ /* 0x000fc800000006ff */
[----:B------:R0:W1:Y:S01]  /*11240*/  SYNCS.PHASECHK.TRANS64.TRYWAIT P4, [R6+URZ+0x28830], R7 ;  /* 0x02883007060075a7 */ /* 0x000062000808017f */
[----:B------:R-:W-:Y:S05]  /*11250*/  @!P0 BRA `(.L_x_9560) ;  /* 0x0000000000048947 */ /* 0x000fea0003800000 */
[----:B------:R-:W-:Y:S01]  /*11260*/  BPT.TRAP 0x1 ;  /* 0x000000040000795c */ /* 0x000fe20000300000 */
.L_x_9560:
[----:B------:R-:W-:Y:S04]  /*11270*/  BSSY B0, `(.L_x_9558) ;  /* 0x0000004000007945 */ /* 0x000fe80003800000 */
[----:B-1----:R-:W-:Y:S05]  /*11280*/  @P4 BRA `(.L_x_9561) ;  /* 0x0000000000084947 */ /* 0x002fea0003800000 */
[----:B------:R-:W1:Y:S02]  /*11290*/  SYNCS.PHASECHK.TRANS64.TRYWAIT P4, [R6+URZ+0x28830], R7 ;  /* 0x02883007060075a7 */ /* 0x000e64000808017f */
[----:B-1----:R-:W-:Y:S05]  /*112a0*/  @!P4 BRA `(.L_x_9562) ;  /* 0x000001140000c947 */ /* 0x002fea0003800000 */
.L_x_9561:
[----:B------:R-:W-:Y:S05]  /*112b0*/  BSYNC B0 ;  /* 0x0000000000007941 */ /* 0x000fea0003800000 */
.L_x_9558:
        /* <DEDUP_REMOVED lines=64> */
.L_x_9564:
[----:B------:R-:W-:Y:S01]  /*116c0*/  SHF.L.U32 R6, R14, 0x1f, RZ ;  /* 0x0000001f0e067819 */ /* 0x000fe200000006ff */
[----:B------:R-:W-:-:S04]  /*116d0*/  IMAD R7, R13, 0x8, R2 ;  /* 0x000000080d077824 */ /* 0x000fc800078e0202 */
[----:B------:R0:W1:Y:S01]  /*116e0*/  SYNCS.PHASECHK.TRANS64.TRYWAIT P3, [R7+URZ+0x28850], R6 ;  /* 0x02885006070075a7 */ /* 0x000062000806017f */
[----:B------:R-:W-:Y:S05]  /*116f0*/  @!P0 BRA `(.L_x_9565) ;  /* 0x0000000000048947 */ /* 0x000fea0003800000 */
[----:B------:R-:W-:Y:S01]  /*11700*/  BPT.TRAP 0x1 ;  /* 0x000000040000795c */ /* 0x000fe20000300000 */
.L_x_9565:
[----:B-1----:R-:W-:Y:S05]  /*11710*/  @P3 BRA `(.L_x_9563) ;  /* 0x0000000000083947 */ /* 0x002fea0003800000 */
[----:B------:R-:W1:Y:S02]  /*11720*/  SYNCS.PHASECHK.TRANS64.TRYWAIT P3, [R7+URZ+0x28850], R6 ;  /* 0x02885006070075a7 */ /* 0x000e64000806017f */
[----:B-1----:R-:W-:Y:S05]  /*11730*/  @!P3 BRA `(.L_x_9566) ;  /* 0x0000010c00f0b947 */ /* 0x002fea0003800000 */
.L_x_9563:
[----:B01----:R-:W-:Y:S01]  /*11740*/  VIADD R6, R2, 0x400 ;  /* 0x0000040002067836 */ /* 0x003fe20000000000 */
[----:B------:R-:W-:Y:S05]  /*11750*/  WARPSYNC.ALL ;  /* 0x0000000000007948 */ /* 0x000fea0003800000 */
[----:B------:R-:W-:Y:S01]  /*11760*/  SHF.R.U32.HI R6, RZ, 0x4, R6 ;  /* 0x00000004ff067819 */ /* 0x000fe20000011606 */
[----:B------:R-:W-:Y:S01]  /*11770*/  IMAD.MOV.U32 R7, RZ, RZ, 0x40000040 ;  /* 0x40000040ff077424 */ /* 0x000fe200078e00ff */
[----:B------:R-:W-:Y:S01]  /*11780*/  WARPGROUP.ARRIVE ;  /* 0x00000000000079c5 */ /* 0x000fe20000000000 */
[----:B------:R-:W-:Y:S01]  /*11790*/  IMAD.MOV.U32 R9, RZ, RZ, 0x40000040 ;  /* 0x40000040ff097424 */ /* 0x000fe200078e00ff */
[----:B------:R-:W-:Y:S01]  /*117a0*/  LOP3.LUT R6, R6, 0x3fff, RZ, 0xc0, !PT ;  /* 0x00003fff06067812 */ /* 0x000fe200078ec0ff */
[----:B------:R-:W-:Y:S01]  /*117b0*/  FMUL.FTZ R14, R25, UR7 ;  /* 0x00000007190e7c20 */ /* 0x000fe20008410000 */
        /* <DEDUP_REMOVED lines=25> */
[----:B------:R-:W-:Y:S01]  /*11950*/  HGMMA.64x128x16.F32.BF16 R88, R180, gdesc[UR8].tnspB, R88, gsb0 ;  /* 0x41e00008b4587df0 */ /* 0x000fe20008001858 */
[----:B------:R-:W-:Y:S01]  /*11960*/  R2UR UR10, R8 ;  /* 0x00000000080a72ca */ /* 0x000fe200000e0000 */
[----:B------:R-:W-:Y:S01]  /*11970*/  VIADD R8, R6, 0x100 ;  /* 0x0000010006087836 */ /* 0x000fe20000000000 */
[----:B------:R-:W-:Y:S01]  /*11980*/  R2UR UR11, R9 ;  /* 0x00000000090b72ca */ /* 0x000fe200000e0000 */
[----:B------:R-:W-:Y:S01]  /*11990*/  IMAD.MOV.U32 R9, RZ, RZ, 0x40000040 ;  /* 0x40000040ff097424 */ /* 0x000fe200078e00ff */
        /* <DEDUP_REMOVED lines=29> */
[----:B------:R-:W4:Y:S01]  /*11b70*/  S2R R232, SR_TID.X ;  /* 0x0000000000e87919 */ /* 0x000f220000002100 */
[----:B------:R-:W-:-:S02]  /*11b80*/  @!P1 IMAD R13, R13, 0x8, R2 ;  /* 0x000000080d0d9824 */ /* 0x000fc400078e0202 */
[----:B------:R-:W5:Y:S02]  /*11b90*/  MUFU.TANH R30, R30 ;  /* 0x0000001e001e7308 */ /* 0x000f640000002400 */
[----:B------:R-:W-:-:S06]  /*11ba0*/  @!P1 VIADD R13, R13, 0x28860 ;  /* 0x000288600d0d9836 */ /* 0x000fcc0000000000 */
[----:B------:R-:W5:Y:S08]  /*11bb0*/  MUFU.TANH R32, R32 ;  /* 0x0000002000207308 */ /* 0x000f700000002400 */
[----:B------:R-:W5:Y:S08]  /*11bc0*/  MUFU.TANH R34, R34 ;  /* 0x0000002200227308 */ /* 0x000f700000002400 */
[----:B------:R-:W5:Y:S01]  /*11bd0*/  MUFU.TANH R35, R35 ;  /* 0x0000002300237308 */ /* 0x000f620000002400 */
[----:B----4-:R-:W-:-:S07]  /*11be0*/  SHF.R.U32.HI R232, RZ, 0x7, R232 ;  /* 0x00000007ffe87819 */ /* 0x010fce00000116e8 */
[----:B------:R-:W4:Y:S08]  /*11bf0*/  MUFU.TANH R36, R36 ;  /* 0x0000002400247308 */ /* 0x000f300000002400 */
        /* <DEDUP_REMOVED lines=17> */
[----:B------:R-:W-:Y:S02]  /*11d10*/  R2UR UR10, R8 ;  /* 0x00000000080a72ca */ /* 0x000fe400000e0000 */
[----:B------:R-:W-:Y:S01]  /*11d20*/  R2UR UR11, R9 ;  /* 0x00000000090b72ca */ /* 0x000fe200000e0000 */
[----:B------:R-:W0:Y:S03]  /*11d30*/  @P2 LDC R8, c[0x0][0x44c] ;  /* 0x00011300ff082b82 */ /* 0x000e260000000800 */
[----:B------:R-:W4:Y:S05]  /*11d40*/  MUFU.TANH R181, R181 ;  /* 0x000000b500b57308 */ /* 0x000f2a0000002400 */
[----:B------:R-:W1:Y:S03]  /*11d50*/  @P2 LDC R9, c[0x0][0x450] ;  /* 0x00011400ff092b82 */ /* 0x000e660000000800 */
[----:B------:R-:W-:Y:S08]  /*11d60*/  MUFU.TANH R183, R183 ;  /* 0x000000b700b77308 */ /* 0x000ff00000002400 */
[----:B------:R-:W-:Y:S01]  /*11d70*/  MUFU.TANH R237, R237 ;  /* 0x000000ed00ed7308 */ /* 0x000fe20000002400 */
[----:B0-----:R-:W-:-:S07]  /*11d80*/  @P2 IMAD.HI.U32 R8, R49, R8, RZ ;  /* 0x0000000831082227 */ /* 0x001fce00078e00ff */
[----:B------:R-:W-:Y:S01]  /*11d90*/  MUFU.TANH R80, R80 ;  /* 0x0000005000507308 */ /* 0x000fe20000002400 */
[----:B-1----:R-:W-:Y:S01]  /*11da0*/  @P2 SHF.R.U32.HI R49, RZ, R9, R8 ;  /* 0x00000009ff312219 */ /* 0x002fe20000011608 */
[----:B------:R-:W-:Y:S02]  /*11db0*/  IMAD.MOV.U32 R9, RZ, RZ, -0x80 ;  /* 0xffffff80ff097424 */ /* 0x000fe400078e00ff */
[----:B------:R-:W-:-:S04]  /*11dc0*/  VIADD R8, R6, 0x180 ;  /* 0x0000018006087836 */ /* 0x000fc80000000000 */
[----:B------:R-:W-:Y:S01]  /*11dd0*/  MUFU.TANH R84, R84 ;  /* 0x0000005400547308 */ /* 0x000fe20000002400 */
[----:B------:R-:W-:Y:S02]  /*11de0*/  IMAD R54, R12, R9, 0x1 ;  /* 0x000000010c367424 */ /* 0x000fe400078e0209 */
[----:B------:R-:W-:Y:S02]  /*11df0*/  IMAD.MOV.U32 R9, RZ, RZ, 0x40000040 ;  /* 0x40000040ff097424 */ /* 0x000fe400078e00ff */
[----:B------:R-:W-:-:S03]  /*11e00*/  IMAD R54, R203, -0x2, R54 ;  /* 0xfffffffecb367824 */ /* 0x000fc600078e0236 */
[----:B------:R-:W-:Y:S02]  /*11e10*/  MUFU.TANH R15, R15 ;  /* 0x0000000f000f7308 */ /* 0x000fe40000002400 */
[----:B------:R-:W-:-:S06]  /*11e20*/  IADD3 R54, -R192, R54, R193 ;  /* 0x00000036c0367210 */ /* 0x000fcc0007ffe1c1 */
        /* <DEDUP_REMOVED lines=16> */
[----:B------:R-:W-:Y:S01]  /*11f30*/  VIADD R8, R6, 0x200 ;  /* 0x0000020006087836 */ /* 0x000fe20000000000 */
[----:B------:R-:W-:Y:S01]  /*11f40*/  R2UR UR11, R9 ;  /* 0x00000000090b72ca */ /* 0x000fe200000e0000 */
[----:B------:R-:W-:-:S03]  /*11f50*/  IMAD.MOV.U32 R9, RZ, RZ, 0x40000040 ;  /* 0x40000040ff097424 */ /* 0x000fc600078e00ff */
[----:B------:R-:W-:Y:S01]  /*11f60*/  MUFU.TANH R44, R44 ;  /* 0x0000002c002c7308 */ /* 0x000fe20000002400 */
[----:B------:R-:W-:Y:S01]  /*11f70*/  R2UR UR14, R8 ;  /* 0x00000000080e72ca */ /* 0x000fe200000e0000 */
[----:B------:R-:W-:Y:S01]  /*11f80*/  FMUL.FTZ R8, R61, UR7 ;  /* 0x000000073d087c20 */ /* 0x000fe20008410000 */
[----:B------:R-:W-:Y:S01]  /*11f90*/  R2UR UR15, R9 ;  /* 0x00000000090f72ca */ /* 0x000fe200000e0000 */
[----:B------:R-:W-:Y:S01]  /*11fa0*/  FMUL.FTZ R9, R68, UR7 ;  /* 0x0000000744097c20 */ /* 0x000fe20008410000 */
[----:B------:R-:W-:-:S03]  /*11fb0*/  FMUL.FTZ R68, R83, UR7 ;  /* 0x0000000753447c20 */ /* 0x000fc60008410000 */
[----:B------:R-:W-:Y:S08]  /*11fc0*/  MUFU.TANH R47, R47 ;  /* 0x0000002f002f7308 */ /* 0x000ff00000002400 */
        /* <DEDUP_REMOVED lines=13> */
[----:B------:R-:W2:Y:S05]  /*120a0*/  SHFL.IDX PT, R173, R49, RZ, 0x1c1f ;  /* 0x001c1fff31ad7589 */ /* 0x000eaa00000e0000 */
[----:B------:R-:W-:Y:S01]  /*120b0*/  HGMMA.64x128x16.F32.BF16 R88, R168, gdesc[UR8].tnspB, R88, gsb0 ;  /* 0x41e00008a8587df0 */ /* 0x000fe20008001858 */
[----:B--2---:R-:W-:-:S05]  /*120c0*/  IMAD.IADD R57, R54, 0x1, R173 ;  /* 0x0000000136397824 */ /* 0x004fca00078e02ad */
[C---:B------:R-:W-:Y:S02]  /*120d0*/  ISETP.GT.AND P3, PT, R57.reuse, RZ, PT ;  /* 0x000000ff3900720c */ /* 0x040fe40003f64270 */
[----:B------:R-:W-:Y:S02]  /*120e0*/  ISETP.GT.AND P4, PT, R57, 0x1, PT ;  /* 0x000000013900780c */ /* 0x000fe40003f84270 */
[----:B------:R-:W-:Y:S02]  /*120f0*/  FSEL R7, R7, -INF , P3 ;  /* 0xff80000007077808 */ /* 0x000fe40001800000 */
[----:B------:R-:W-:Y:S02]  /*12100*/  FSEL R59, R14, -INF , P4 ;  /* 0xff8000000e3b7808 */ /* 0x000fe40002000000 */
[----:B------:R-:W-:Y:S02]  /*12110*/  ISETP.GT.AND P3, PT, R57, 0x8, PT ;  /* 0x000000083900780c */ /* 0x000fe40003f64270 */
[----:B------:R-:W-:-:S02]  /*12120*/  FMNMX.FTZ R14, R7, R11, !PT ;  /* 0x0000000b070e7209 */ /* 0x000fc40007810000 */
[----:B------:R-:W-:Y:S02]  /*12130*/  ISETP.GT.AND P4, PT, R57, 0x9, PT ;  /* 0x000000093900780c */ /* 0x000fe40003f84270 */
[----:B------:R-:W-:Y:S02]  /*12140*/  FSEL R21, R21, -INF , P3 ;  /* 0xff80000015157808 */ /* 0x000fe40001800000 */
[----:B------:R-:W-:Y:S02]  /*12150*/  FMNMX.FTZ R14, R59, R14, !PT ;  /* 0x0000000e3b0e7209 */ /* 0x000fe40007810000 */
[----:B------:R-:W-:Y:S02]  /*12160*/  ISETP.GT.AND P3, PT, R57, 0x10, PT ;  /* 0x000000103900780c */ /* 0x000fe40003f64270 */
[----:B------:R-:W-:Y:S02]  /*12170*/  FSEL R25, R25, -INF , P4 ;  /* 0xff80000019197808 */ /* 0x000fe40002000000 */
[----:B------:R-:W-:-:S02]  /*12180*/  FMNMX.FTZ R14, R21, R14, !PT ;  /* 0x0000000e150e7209 */ /* 0x000fc40007810000 */
[----:B------:R-:W-:Y:S02]  /*12190*/  ISETP.GT.AND P4, PT, R57, 0x11, PT ;  /* 0x000000113900780c */ /* 0x000fe40003f84270 */
[----:B---3--:R-:W-:Y:S02]  /*121a0*/  FSEL R27, R27, -INF , P3 ;  /* 0xff8000001b1b7808 */ /* 0x008fe40001800000 */
[----:B------:R-:W-:Y:S02]  /*121b0*/  FMNMX.FTZ R14, R25, R14, !PT ;  /* 0x0000000e190e7209 */ /* 0x000fe40007810000 */
[----:B------:R-:W-:Y:S02]  /*121c0*/  ISETP.GT.AND P3, PT, R57, 0x18, PT ;  /* 0x000000183900780c */ /* 0x000fe40003f64270 */
[----:B-----5:R-:W-:Y:S02]  /*121d0*/  FSEL R61, R30, -INF , P4 ;  /* 0xff8000001e3d7808 */ /* 0x020fe40002000000 */
[----:B------:R-:W-:-:S02]  /*121e0*/  FMNMX.FTZ R14, R27, R14, !PT ;  /* 0x0000000e1b0e7209 */ /* 0x000fc40007810000 */
[----:B------:R-:W-:Y:S02]  /*121f0*/  ISETP.GT.AND P4, PT, R57, 0x19, PT ;  /* 0x000000193900780c */ /* 0x000fe40003f84270 */
[----:B------:R-:W-:Y:S02]  /*12200*/  FSEL R65, R32, -INF , P3 ;  /* 0xff80000020417808 */ /* 0x000fe40001800000 */
[----:B------:R-:W-:Y:S02]  /*12210*/  FMNMX.FTZ R14, R61, R14, !PT ;  /* 0x0000000e3d0e7209 */ /* 0x000fe40007810000 */
[----:B------:R-:W-:Y:S02]  /*12220*/  ISETP.GT.AND P3, PT, R57, 0x20, PT ;  /* 0x000000203900780c */ /* 0x000fe40003f64270 */
[----:B------:R-:W-:Y:S01]  /*12230*/  FMNMX.FTZ R14, R65, R14, !PT ;  /* 0x0000000e410e7209 */ /* 0x000fe20007810000 */
[----:B------:R-:W-:Y:S02]  /*12240*/  WARPGROUP.DEPBAR.LE gsb0, 0x0 ;  /* 0x00008000000079c5 */ /* 0x000fe40000010000 */
[----:B------:R-:W-:Y:S01]  /*12250*/  FSEL R169, R34, -INF , P4 ;  /* 0xff80000022a97808 */ /* 0x000fe20002000000 */
[----:B------:R-:W-:Y:S01]  /*12260*/  WARPGROUP.ARRIVE ;  /* 0x00000000000079c5 */ /* 0x000fe20000000000 */
[----:B------:R-:W-:-:S02]  /*12270*/  ISETP.GT.AND P4, PT, R57, 0x21, PT ;  /* 0x000000213900780c */ /* 0x000fc40003f84270 */
[----:B------:R-:W-:Y:S02]  /*12280*/  FSEL R171, R35, -INF , P3 ;  /* 0xff80000023ab7808 */ /* 0x000fe40001800000 */
[----:B------:R-:W-:Y:S01]  /*12290*/  FMNMX.FTZ R14, R169, R14, !PT ;  /* 0x0000000ea90e7209 */ /* 0x000fe20007810000 */
[----:B------:R-:W-:Y:S01]  /*122a0*/  HGMMA.64x128x16.F32.BF16 R88, R152, gdesc[UR12].tnspB, R88, gsb0 ;  /* 0x41e0000c98587df0 */ /* 0x000fe20008001858 */
[----:B------:R-:W-:Y:S02]  /*122b0*/  ISETP.GT.AND P3, PT, R57, 0x28, PT ;  /* 0x000000283900780c */ /* 0x000fe40003f64270 */
[----:B----4-:R-:W-:Y:S01]  /*122c0*/  FSEL R173, R36, -INF , P4 ;  /* 0xff80000024ad7808 */ /* 0x010fe20002000000 */
[----:B------:R-:W-:Y:S01]  /*122d0*/  FMUL.FTZ R36, R62, UR7 ;  /* 0x000000073e247c20 */ /* 0x000fe20008410000 */
[----:B------:R-:W-:Y:S01]  /*122e0*/  FMNMX.FTZ R14, R171, R14, !PT ;  /* 0x0000000eab0e7209 */ /* 0x000fe20007810000 */
[----:B------:R-:W-:Y:S01]  /*122f0*/  FMUL.FTZ R62, R75, UR7 ;  /* 0x000000074b3e7c20 */ /* 0x000fe20008410000 */
[----:B------:R-:W-:Y:S01]  /*12300*/  ISETP.GT.AND P4, PT, R57, 0x29, PT ;  /* 0x000000293900780c */ /* 0x000fe20003f84270 */
[----:B------:R-:W2:Y:S01]  /*12310*/  SHFL.IDX PT, R75, R49, 0x1, 0x1c1f ;  /* 0x003c1f00314b7f89 */ /* 0x000ea200000e0000 */
[----:B------:R-:W-:Y:S01]  /*12320*/  FSEL R39, R39, -INF , P3 ;  /* 0xff80000027277808 */ /* 0x000fe20001800000 */
[----:B------:R-:W-:Y:S01]  /*12330*/  MUFU.TANH R36, R36 ;  /* 0x0000002400247308 */ /* 0x000fe20000002400 */
[----:B------:R-:W-:-:S02]  /*12340*/  FMNMX.FTZ R14, R173, R14, !PT ;  /* 0x0000000ead0e7209 */ /* 0x000fc40007810000 */
[----:B------:R-:W-:Y:S02]  /*12350*/  ISETP.GT.AND P3, PT, R57, 0x30, PT ;  /* 0x000000303900780c */ /* 0x000fe40003f64270 */
[----:B------:R-:W-:Y:S02]  /*12360*/  FSEL R69, R42, -INF , P4 ;  /* 0xff8000002a457808 */ /* 0x000fe40002000000 */
[----:B------:R-:W-:Y:S01]  /*12370*/  FMNMX.FTZ R14, R39, R14, !PT ;  /* 0x0000000e270e7209 */ /* 0x000fe20007810000 */
[----:B------:R-:W-:Y:S01]  /*12380*/  MUFU.TANH R62, R62 ;  /* 0x0000003e003e7308 */ /* 0x000fe20000002400 */
[----:B------:R-:W-:Y:S02]  /*12390*/  ISETP.GT.AND P4, PT, R57, 0x31, PT ;  /* 0x000000313900780c */ /* 0x000fe40003f84270 */
[----:B------:R-:W-:Y:S02]  /*123a0*/  FSEL R45, R45, -INF , P3 ;  /* 0xff8000002d2d7808 */ /* 0x000fe40001800000 */
[----:B------:R-:W-:-:S02]  /*123b0*/  FMNMX.FTZ R14, R69, R14, !PT ;  /* 0x0000000e450e7209 */ /* 0x000fc40007810000 */
[----:B------:R-:W-:Y:S02]  /*123c0*/  ISETP.GT.AND P3, PT, R57, 0x38, PT ;  /* 0x000000383900780c */ /* 0x000fe40003f64270 */
[----:B------:R-:W-:Y:S01]  /*123d0*/  FSEL R175, R46, -INF , P4 ;  /* 0xff8000002eaf7808 */ /* 0x000fe20002000000 */
[----:B------:R-:W-:Y:S01]  /*123e0*/  FMUL.FTZ R46, R63, UR7 ;  /* 0x000000073f2e7c20 */ /* 0x000fe20008410000 */
[----:B------:R-:W-:Y:S01]  /*123f0*/  FMNMX.FTZ R30, R45, R14, !PT ;  /* 0x0000000e2d1e7209 */ /* 0x000fe20007810000 */
[----:B------:R-:W-:Y:S01]  /*12400*/  FMUL.FTZ R14, R73, UR7 ;  /* 0x00000007490e7c20 */ /* 0x000fe20008410000 */
[----:B------:R-:W-:Y:S01]  /*12410*/  ISETP.GT.AND P4, PT, R57, 0x39, PT ;  /* 0x000000393900780c */ /* 0x000fe20003f84270 */
[----:B--2---:R-:W-:Y:S01]  /*12420*/  IMAD.IADD R54, R54, 0x1, R75 ;  /* 0x0000000136367824 */ /* 0x004fe200078e024b */
[----:B------:R-:W-:Y:S01]  /*12430*/  FSEL R73, R50, -INF , P3 ;  /* 0xff80000032497808 */ /* 0x000fe20001800000 */
[----:B------:R-:W-:Y:S01]  /*12440*/  FMUL.FTZ R50, R66, UR7 ;  /* 0x0000000742327c20 */ /* 0x000fe20008410000 */
[----:B------:R-:W-:Y:S01]  /*12450*/  FMNMX.FTZ R30, R175, R30, !PT ;  /* 0x0000001eaf1e7209 */ /* 0x000fe20007810000 */
[----:B------:R-:W2:Y:S01]  /*12460*/  MUFU.TANH R14, R14 ;  /* 0x0000000e000e7308 */ /* 0x000ea20000002400 */
[----:B------:R-:W-:Y:S01]  /*12470*/  ISETP.GT.AND P3, PT, R57, 0x40, PT ;  /* 0x000000403900780c */ /* 0x000fe20003f64270 */
[----:B------:R-:W-:Y:S01]  /*12480*/  FMUL.FTZ R66, R79, UR7 ;  /* 0x000000074f427c20 */ /* 0x000fe20008410000 */
[----:B------:R-:W-:-:S02]  /*12490*/  FSEL R51, R51, -INF , P4 ;  /* 0xff80000033337808 */ /* 0x000fc40002000000 */
[----:B------:R-:W-:Y:S01]  /*124a0*/  FMNMX.FTZ R32, R73, R30, !PT ;  /* 0x0000001e49207209 */ /* 0x000fe20007810000 */
[----:B------:R-:W-:Y:S01]  /*124b0*/  FMUL.FTZ R30, R76, UR7 ;  /* 0x000000074c1e7c20 */ /* 0x000fe20008410000 */
[----:B------:R-:W-:Y:S01]  /*124c0*/  ISETP.GT.AND P4, PT, R57, 0x41, PT ;  /* 0x000000413900780c */ /* 0x000fe20003f84270 */
[----:B------:R-:W-:Y:S01]  /*124d0*/  MUFU.TANH R46, R46 ;  /* 0x0000002e002e7308 */ /* 0x000fe20000002400 */
[----:B------:R-:W-:Y:S01]  /*124e0*/  FSEL R177, R52, -INF , P3 ;  /* 0xff80000034b17808 */ /* 0x000fe20001800000 */
[----:B------:R-:W-:Y:S01]  /*124f0*/  FMUL.FTZ R52, R67, UR7 ;  /* 0x0000000743347c20 */ /* 0x000fe20008410000 */
[----:B------:R-:W-:Y:S01]  /*12500*/  FMNMX.FTZ R32, R51, R32, !PT ;  /* 0x0000002033207209 */ /* 0x000fe20007810000 */
[----:B------:R-:W-:Y:S01]  /*12510*/  FMUL.FTZ R67, R82, UR7 ;  /* 0x0000000752437c20 */ /* 0x000fe20008410000 */
[----:B------:R-:W-:Y:S02]  /*12520*/  ISETP.GT.AND P3, PT, R57, 0x48, PT ;  /* 0x000000483900780c */ /* 0x000fe40003f64270 */
[----:B------:R-:W-:Y:S01]  /*12530*/  FSEL R179, R56, -INF , P4 ;  /* 0xff80000038b37808 */ /* 0x000fe20002000000 */
[----:B------:R-:W3:Y:S01]  /*12540*/  MUFU.TANH R30, R30 ;  /* 0x0000001e001e7308 */ /* 0x000ee20000002400 */
[----:B------:R-:W-:Y:S01]  /*12550*/  FMNMX.FTZ R34, R177, R32, !PT ;  /* 0x00000020b1227209 */ /* 0x000fe20007810000 */
[----:B------:R-:W-:Y:S01]  /*12560*/  FMUL.FTZ R32, R77, UR7 ;  /* 0x000000074d207c20 */ /* 0x000fe20008410000 */
[----:B------:R-:W-:Y:S01]  /*12570*/  ISETP.GT.AND P4, PT, R57, 0x49, PT ;  /* 0x000000493900780c */ /* 0x000fe20003f84270 */
[----:B------:R-:W-:Y:S01]  /*12580*/  FMUL.FTZ R56, R70, UR7 ;  /* 0x0000000746387c20 */ /* 0x000fe20008410000 */
[----:B------:R-:W-:-:S02]  /*12590*/  FSEL R181, R181, -INF , P3 ;  /* 0xff800000b5b57808 */ /* 0x000fc40001800000 */
[----:B------:R-:W-:Y:S01]  /*125a0*/  FMNMX.FTZ R34, R179, R34, !PT ;  /* 0x00000022b3227209 */ /* 0x000fe20007810000 */
[----:B------:R-:W4:Y:S01]  /*125b0*/  MUFU.TANH R32, R32 ;  /* 0x0000002000207308 */ /* 0x000f220000002400 */
[----:B------:R-:W-:Y:S02]  /*125c0*/  ISETP.GT.AND P3, PT, R57, 0x50, PT ;  /* 0x000000503900780c */ /* 0x000fe40003f64270 */
[----:B0-----:R-:W-:Y:S01]  /*125d0*/  FSEL R77, R8, -INF , P4 ;  /* 0xff800000084d7808 */ /* 0x001fe20002000000 */
[----:B------:R-:W-:Y:S01]  /*125e0*/  FMUL.FTZ R8, R81, UR7 ;  /* 0x0000000751087c20 */ /* 0x000fe20008410000 */
[----:B------:R-:W-:Y:S02]  /*125f0*/  FMNMX.FTZ R34, R181, R34, !PT ;  /* 0x00000022b5227209 */ /* 0x000fe40007810000 */
[----:B------:R-:W-:Y:S01]  /*12600*/  ISETP.GT.AND P4, PT, R57, 0x51, PT ;  /* 0x000000513900780c */ /* 0x000fe20003f84270 */
[----:B------:R0:W5:Y:S01]  /*12610*/  MUFU.TANH R42, R8 ;  /* 0x00000008002a7308 */ /* 0x0001620000002400 */
[----:B------:R-:W-:-:S02]  /*12620*/  FSEL R183, R183, -INF , P3 ;  /* 0xff800000b7b77808 */ /* 0x000fc40001800000 */
[----:B------:R-:W-:Y:S02]  /*12630*/  FMNMX.FTZ R34, R77, R34, !PT ;  /* 0x000000224d227209 */ /* 0x000fe40007810000 */
[----:B------:R-:W-:Y:S02]  /*12640*/  ISETP.GT.AND P3, PT, R57, 0x58, PT ;  /* 0x000000583900780c */ /* 0x000fe40003f64270 */
[----:B------:R-:W-:Y:S01]  /*12650*/  FSEL R233, R233, -INF , P4 ;  /* 0xff800000e9e97808 */ /* 0x000fe20002000000 */
[----:B------:R-:W-:Y:S01]  /*12660*/  MUFU.TANH R50, R50 ;  /* 0x0000003200327308 */ /* 0x000fe20000002400 */
[----:B------:R-:W-:Y:S01]  /*12670*/  FMNMX.FTZ R34, R183, R34, !PT ;  /* 0x00000022b7227209 */ /* 0x000fe20007810000 */
[----:B0-----:R-:W-:Y:S01]  /*12680*/  FMUL.FTZ R8, R85, UR7 ;  /* 0x0000000755087c20 */ /* 0x001fe20008410000 */
[----:B------:R-:W-:Y:S02]  /*12690*/  ISETP.GT.AND P4, PT, R57, 0x59, PT ;  /* 0x000000593900780c */ /* 0x000fe40003f84270 */
[----:B-1----:R-:W-:-:S02]  /*126a0*/  FSEL R81, R9, -INF , P3 ;  /* 0xff80000009517808 */ /* 0x002fc40001800000 */
[----:B------:R-:W-:Y:S01]  /*126b0*/  FMNMX.FTZ R34, R233, R34, !PT ;  /* 0x00000022e9227209 */ /* 0x000fe20007810000 */
[----:B------:R0:W1:Y:S01]  /*126c0*/  MUFU.TANH R35, R8 ;  /* 0x0000000800237308 */ /* 0x0000620000002400 */
[----:B------:R-:W-:Y:S02]  /*126d0*/  ISETP.GT.AND P3, PT, R57, 0x60, PT ;  /* 0x000000603900780c */ /* 0x000fe40003f64270 */
[----:B------:R-:W-:Y:S02]  /*126e0*/  FSEL R235, R235, -INF , P4 ;  /* 0xff800000ebeb7808 */ /* 0x000fe40002000000 */
[----:B------:R-:W-:Y:S02]  /*126f0*/  FMNMX.FTZ R34, R81, R34, !PT ;  /* 0x0000002251227209 */ /* 0x000fe40007810000 */
[----:B------:R-:W-:Y:S01]  /*12700*/  ISETP.GT.AND P4, PT, R57, 0x61, PT ;  /* 0x000000613900780c */ /* 0x000fe20003f84270 */
[----:B------:R-:W1:Y:S01]  /*12710*/  MUFU.TANH R52, R52 ;  /* 0x0000003400347308 */ /* 0x000e620000002400 */
[----:B------:R-:W-:-:S02]  /*12720*/  FSEL R237, R237, -INF , P3 ;  /* 0xff800000eded7808 */ /* 0x000fc40001800000 */
[----:B------:R-:W-:Y:S02]  /*12730*/  FMNMX.FTZ R34, R235, R34, !PT ;  /* 0x00000022eb227209 */ /* 0x000fe40007810000 */
[----:B------:R-:W-:Y:S02]  /*12740*/  ISETP.GT.AND P3, PT, R57, 0x68, PT ;  /* 0x000000683900780c */ /* 0x000fe40003f64270 */
[----:B--2---:R-:W-:Y:S01]  /*12750*/  FSEL R14, R14, -INF , P4 ;  /* 0xff8000000e0e7808 */ /* 0x004fe20002000000 */
[----:B------:R-:W2:Y:S01]  /*12760*/  MUFU.TANH R56, R56 ;  /* 0x0000003800387308 */ /* 0x000ea20000002400 */
[----:B------:R-:W-:Y:S02]  /*12770*/  FMNMX.FTZ R9, R237, R34, !PT ;  /* 0x00000022ed097209 */ /* 0x000fe40007810000 */
[----:B------:R-:W-:Y:S02]  /*12780*/  ISETP.GT.AND P4, PT, R57, 0x69, PT ;  /* 0x000000693900780c */ /* 0x000fe40003f84270 */
[----:B---3--:R-:W-:-:S02]  /*12790*/  FSEL R85, R30, -INF , P3 ;  /* 0xff8000001e557808 */ /* 0x008fc40001800000 */
[----:B------:R-:W-:Y:S01]  /*127a0*/  FMNMX.FTZ R34, R14, R9, !PT ;  /* 0x000000090e227209 */ /* 0x000fe20007810000 */
[----:B------:R-:W3:Y:S01]  /*127b0*/  MUFU.TANH R66, R66 ;  /* 0x0000004200427308 */ /* 0x000ee20000002400 */
[----:B------:R-:W-:Y:S02]  /*127c0*/  ISETP.GT.AND P3, PT, R57, 0x70, PT ;  /* 0x000000703900780c */ /* 0x000fe40003f64270 */
[----:B----4-:R-:W-:Y:S02]  /*127d0*/  FSEL R30, R32, -INF , P4 ;  /* 0xff800000201e7808 */ /* 0x010fe40002000000 */
[----:B------:R-:W-:Y:S01]  /*127e0*/  FMNMX.FTZ R9, R85, R34, !PT ;  /* 0x0000002255097209 */ /* 0x000fe20007810000 */
[----:B------:R-:W-:Y:S01]  /*127f0*/  IMAD.U32 R34, RZ, RZ, UR5 ;  /* 0x00000005ff227e24 */ /* 0x000fe2000f8e00ff */
[----:B------:R-:W-:Y:S01]  /*12800*/  ISETP.GT.AND P4, PT, R57, 0x71, PT ;  /* 0x000000713900780c */ /* 0x000fe20003f84270 */
[----:B------:R-:W4:Y:S01]  /*12810*/  MUFU.TANH R67, R67 ;  /* 0x0000004300437308 */ /* 0x000f220000002400 */
[----:B------:R-:W-:-:S02]  /*12820*/  FSEL R32, R80, -INF , P3 ;  /* 0xff80000050207808 */ /* 0x000fc40001800000 */
[----:B------:R-:W-:Y:S02]  /*12830*/  FMNMX.FTZ R9, R30, R9, !PT ;  /* 0x000000091e097209 */ /* 0x000fe40007810000 */
[C---:B------:R-:W-:Y:S02]  /*12840*/  ISETP.GT.AND P3, PT, R57.reuse, 0x78, PT ;  /* 0x000000783900780c */ /* 0x040fe40003f64270 */
[----:B-----5:R-:W-:Y:S02]  /*12850*/  FSEL R42, R42, -INF , P4 ;  /* 0xff8000002a2a7808 */ /* 0x020fe40002000000 */
[----:B------:R-:W-:Y:S02]  /*12860*/  FMNMX.FTZ R9, R32, R9, !PT ;  /* 0x0000000920097209 */ /* 0x000fe40007810000 */
[----:B------:R-:W-:Y:S02]  /*12870*/  ISETP.GT.AND P4, PT, R57, 0x79, PT ;  /* 0x000000793900780c */ /* 0x000fe40003f84270 */
[----:B------:R-:W-:-:S02]  /*12880*/  FSEL R57, R84, -INF , P3 ;  /* 0xff80000054397808 */ /* 0x000fc40001800000 */
[----:B0-----:R-:W-:Y:S02]  /*12890*/  FMNMX.FTZ R8, R42, R9, !PT ;  /* 0x000000092a087209 */ /* 0x001fe40007810000 */
[----:B-1----:R-:W-:Y:S02]  /*128a0*/  FSEL R63, R35, -INF , P4 ;  /* 0xff800000233f7808 */ /* 0x002fe40002000000 */
[----:B------:R-:W-:Y:S02]  /*128b0*/  FMNMX.FTZ R8, R57, R8, !PT ;  /* 0x0000000839087209 */ /* 0x000fe40007810000 */
[C---:B------:R-:W-:Y:S02]  /*128c0*/  ISETP.GT.AND P5, PT, R54.reuse, RZ, PT ;  /* 0x000000ff3600720c */ /* 0x040fe40003fa4270 */
[----:B------:R-:W-:Y:S02]  /*128d0*/  FMNMX.FTZ R8, R63, R8, !PT ;  /* 0x000000083f087209 */ /* 0x000fe40007810000 */
[----:B------:R-:W-:Y:S01]  /*128e0*/  ISETP.GT.AND P4, PT, R54, 0x1, PT ;  /* 0x000000013600780c */ /* 0x000fe20003f84270 */
[----:B------:R-:W-:-:S02]  /*128f0*/  WARPGROUP.DEPBAR.LE gsb0, 0x0 ;  /* 0x00008000000079c5 */ /* 0x000fc40000010000 */
[----:B------:R-:W0:Y:S01]  /*12900*/  SHFL.BFLY PT, R9, R8, 0x2, 0x1f ;  /* 0x0c401f0008097f89 */ /* 0x000e2200000e0000 */
[----:B------:R-:W-:Y:S01]  /*12910*/  WARPGROUP.ARRIVE ;  /* 0x00000000000079c5 */ /* 0x000fe20000000000 */
[----:B------:R-:W-:Y:S02]  /*12920*/  FSEL R15, R15, -INF , P5 ;  /* 0xff8000000f0f7808 */ /* 0x000fe40002800000 */
[----:B------:R-:W-:Y:S02]  /*12930*/  ISETP.GT.AND P5, PT, R54, 0x8, PT ;  /* 0x000000083600780c */ /* 0x000fe40003fa4270 */
[----:B0-----:R-:W-:-:S05]  /*12940*/  FMNMX.FTZ R9, R8, R9, !PT ;  /* 0x0000000908097209 */ /* 0x001fca0007810000 */
[----:B------:R-:W0:Y:S02]  /*12950*/  SHFL.BFLY PT, R8, R9, 0x1, 0x1f ;  /* 0x0c201f0009087f89 */ /* 0x000e2400000e0000 */
[----:B0-----:R-:W-:Y:S01]  /*12960*/  FMNMX.FTZ R35, R9, R8, !PT ;  /* 0x0000000809237209 */ /* 0x001fe20007810000 */
[----:B------:R-:W-:Y:S02]  /*12970*/  VIADD R8, R6, 0x280 ;  /* 0x0000028006087836 */ /* 0x000fe40000000000 */
[----:B------:R-:W-:Y:S01]  /*12980*/  IMAD.MOV.U32 R9, RZ, RZ, 0x40000040 ;  /* 0x40000040ff097424 */ /* 0x000fe200078e00ff */
[C---:B------:R-:W-:Y:S01]  /*12990*/  FSETP.NEU.FTZ.AND P3, PT, R35.reuse, -INF , PT ;  /* 0xff8000002300780b */ /* 0x040fe20003f7d000 */
[----:B------:R-:W-:Y:S01]  /*129a0*/  FMUL.FTZ R70, R35, R34 ;  /* 0x0000002223467220 */ /* 0x000fe20000410000 */
[----:B------:R-:W-:Y:S02]  /*129b0*/  R2UR UR10, R8 ;  /* 0x00000000080a72ca */ /* 0x000fe400000e0000 */
[----:B------:R-:W-:Y:S01]  /*129c0*/  R2UR UR11, R9 ;  /* 0x00000000090b72ca */ /* 0x000fe200000e0000 */
[----:B------:R-:W-:Y:S01]  /*129d0*/  IMAD.MOV.U32 R9, RZ, RZ, 0x40000040 ;  /* 0x40000040ff097424 */ /* 0x000fe200078e00ff */
[----:B------:R-:W-:-:S02]  /*129e0*/  FSEL R70, R70, RZ, P3 ;  /* 0x000000ff46467208 */ /* 0x000fc40001800000 */
[----:B------:R-:W-:-:S03]  /*129f0*/  FMNMX.FTZ R8, R15, R10, !PT ;  /* 0x0000000a0f087209 */ /* 0x000fc60007810000 */
[-CC-:B------:R-:W-:Y:S01]  /*12a00*/  FFMA.FTZ R49, R59, R34.reuse, -R70.reuse ;  /* 0x000000223b317223 */ /* 0x180fe20000010846 */
[----:B------:R-:W-:Y:S01]  /*12a10*/  FSEL R59, R20, -INF , P4 ;  /* 0xff800000143b7808 */ /* 0x000fe20002000000 */
[-CC-:B------:R-:W-:Y:S01]  /*12a20*/  FFMA.FTZ R182, R21, R34.reuse, -R70.reuse ;  /* 0x0000002215b67223 */ /* 0x180fe20000010846 */
[-CC-:B------:R-:W-:Y:S01]  /*12a30*/  FFMA.FTZ R21, R25, R34.reuse, -R70.reuse ;  /* 0x0000002219157223 */ /* 0x180fe20000010846 */
[----:B------:R-:W-:Y:S01]  /*12a40*/  ISETP.GT.AND P4, PT, R54, 0x9, PT ;  /* 0x000000093600780c */ /* 0x000fe20003f84270 */
[-CC-:B------:R-:W-:Y:S01]  /*12a50*/  FFMA.FTZ R176, R27, R34.reuse, -R70.reuse ;  /* 0x000000221bb07223 */ /* 0x180fe20000010846 */
[----:B------:R-:W-:Y:S01]  /*12a60*/  HGMMA.64x128x16.F32.BF16 R88, R156, gdesc[UR8].tnspB, R88, gsb0 ;  /* 0x41e000089c587df0 */ /* 0x000fe20008001858 */
[----:B------:R-:W-:Y:S01]  /*12a70*/  FSEL R25, R24, -INF , P5 ;  /* 0xff80000018197808 */ /* 0x000fe20002800000 */
[--C-:B------:R-:W-:Y:S01]  /*12a80*/  FFMA.FTZ R27, R61, R34, -R70.reuse ;  /* 0x000000223d1b7223 */ /* 0x100fe20000010846 */
[----:B------:R-:W-:Y:S01]  /*12a90*/  FMNMX.FTZ R8, R59, R8, !PT ;  /* 0x000000083b087209 */ /* 0x000fe20007810000 */
[-CC-:B------:R-:W-:Y:S01]  /*12aa0*/  FFMA.FTZ R178, R65, R34.reuse, -R70.reuse ;  /* 0x0000002241b27223 */ /* 0x180fe20000010846 */
[----:B------:R-:W-:Y:S01]  /*12ab0*/  ISETP.GT.AND P5, PT, R54, 0x10, PT ;  /* 0x000000103600780c */ /* 0x000fe20003fa4270 */
[-CC-:B------:R-:W-:Y:S01]  /*12ac0*/  FFMA.FTZ R174, R39, R34.reuse, -R70.reuse ;  /* 0x0000002227ae7223 */ /* 0x180fe20000010846 */
        /* <DEDUP_REMOVED lines=22> */
[C---:B------:R-:W-:Y:S01]  /*12c30*/  ISETP.GT.AND P5, PT, R54.reuse, 0x20, PT ;  /* 0x000000203600780c */ /* 0x040fe20003fa4270 */
        /* <DEDUP_REMOVED lines=12> */
[----:B------:R-:W-:Y:S01]  /*12d00*/  FFMA.FTZ R20, R237, R34, -R70 ;  /* 0x00000022ed147223 */ /* 0x000fe20000010846 */
[----:B------:R-:W-:-:S02]  /*12d10*/  FSEL R65, R38, -INF , P4 ;  /* 0xff80000026417808 */ /* 0x000fc40002000000 */
[----:B------:R-:W-:Y:S02]  /*12d20*/  FMNMX.FTZ R8, R61, R8, !PT ;  /* 0x000000083d087209 */ /* 0x000fe40007810000 */
[----:B------:R-:W-:Y:S01]  /*12d30*/  ISETP.GT.AND P4, PT, R54, 0x29, PT ;  /* 0x000000293600780c */ /* 0x000fe20003f84270 */
[----:B------:R-:W-:Y:S01]  /*12d40*/  MUFU.EX2 R21, R21 ;  /* 0x0000001500157308 */ /* 0x000fe20000000800 */
[----:B------:R-:W-:Y:S02]  /*12d50*/  FSEL R87, R40, -INF , P5 ;  /* 0xff80000028577808 */ /* 0x000fe40002800000 */
[----:B------:R-:W-:Y:S02]  /*12d60*/  FMNMX.FTZ R8, R65, R8, !PT ;  /* 0x0000000841087209 */ /* 0x000fe40007810000 */
[----:B------:R-:W-:Y:S02]  /*12d70*/  ISETP.GT.AND P5, PT, R54, 0x30, PT ;  /* 0x000000303600780c */ /* 0x000fe40003fa4270 */
[----:B------:R-:W-:Y:S01]  /*12d80*/  FSEL R41, R41, -INF , P4 ;  /* 0xff80000029297808 */ /* 0x000fe20002000000 */
[----:B------:R-:W-:Y:S01]  /*12d90*/  MUFU.EX2 R176, R176 ;  /* 0x000000b000b07308 */ /* 0x000fe20000000800 */
[----:B------:R-:W-:-:S02]  /*12da0*/  FMNMX.FTZ R8, R87, R8, !PT ;  /* 0x0000000857087209 */ /* 0x000fc40007810000 */
[C---:B------:R-:W-:Y:S02]  /*12db0*/  ISETP.GT.AND P4, PT, R54.reuse, 0x31, PT ;  /* 0x000000313600780c */ /* 0x040fe40003f84270 */
[----:B------:R-:W-:Y:S02]  /*12dc0*/  FSEL R43, R43, -INF , P5 ;  /* 0xff8000002b2b7808 */ /* 0x000fe40002800000 */
[----:B------:R-:W-:Y:S01]  /*12dd0*/  FMNMX.FTZ R8, R41, R8, !PT ;  /* 0x0000000829087209 */ /* 0x000fe20007810000 */
[----:B------:R-:W-:Y:S01]  /*12de0*/  MUFU.EX2 R27, R27 ;  /* 0x0000001b001b7308 */ /* 0x000fe20000000800 */
[----:B------:R-:W-:Y:S02]  /*12df0*/  ISETP.GT.AND P5, PT, R54, 0x38, PT ;  /* 0x000000383600780c */ /* 0x000fe40003fa4270 */
[----:B------:R-:W-:Y:S02]  /*12e00*/  FSEL R153, R44, -INF , P4 ;  /* 0xff8000002c997808 */ /* 0x000fe40002000000 */
[----:B------:R-:W-:-:S02]  /*12e10*/  FMNMX.FTZ R8, R43, R8, !PT ;  /* 0x000000082b087209 */ /* 0x000fc40007810000 */
[C---:B------:R-:W-:Y:S01]  /*12e20*/  ISETP.GT.AND P4, PT, R54.reuse, 0x39, PT ;  /* 0x000000393600780c */ /* 0x040fe20003f84270 */
        /* <DEDUP_REMOVED lines=14> */
[----:B------:R-:W-:Y:S01]  /*12f10*/  ISETP.GT.AND P4, PT, R54, 0x49, PT ;  /* 0x000000493600780c */ /* 0x000fe20003f84270 */
[----:B------:R-:W-:Y:S01]  /*12f20*/  MUFU.EX2 R37, R37 ;  /* 0x0000002500257308 */ /* 0x000fe20000000800 */
[----:B------:R-:W-:Y:S02]  /*12f30*/  FSEL R69, R36, -INF , P5 ;  /* 0xff80000024457808 */ /* 0x000fe40002800000 */
[----:B------:R-:W-:Y:S02]  /*12f40*/  FMNMX.FTZ R8, R55, R8, !PT ;  /* 0x0000000837087209 */ /* 0x000fe40007810000 */
[----:B------:R-:W-:Y:S02]  /*12f50*/  ISETP.GT.AND P5, PT, R54, 0x50, PT ;  /* 0x000000503600780c */ /* 0x000fe40003fa4270 */
[----:B------:R-:W-:Y:S01]  /*12f60*/  FMNMX.FTZ R8, R69, R8, !PT ;  /* 0x0000000845087209 */ /* 0x000fe20007810000 */
[----:B------:R-:W-:Y:S01]  /*12f70*/  MUFU.EX2 R174, R174 ;  /* 0x000000ae00ae7308 */ /* 0x000fe20000000800 */
[----:B------:R-:W-:Y:S01]  /*12f80*/  R2UR UR11, R9 ;  /* 0x00000000090b72ca */ /* 0x000fe200000e0000 */
[----:B------:R-:W-:Y:S01]  /*12f90*/  IMAD.MOV.U32 R9, RZ, RZ, 0x40000040 ;  /* 0x40000040ff097424 */ /* 0x000fe200078e00ff */
[----:B------:R-:W-:-:S02]  /*12fa0*/  FSEL R48, R35, RZ, P3 ;  /* 0x000000ff23307208 */ /* 0x000fc40001800000 */
[C---:B------:R-:W-:Y:S01]  /*12fb0*/  ISETP.GT.AND P3, PT, R12.reuse, R5, PT ;  /* 0x000000050c00720c */ /* 0x040fe20003f64270 */
[----:B------:R-:W-:Y:S02]  /*12fc0*/  VIADD R12, R12, 0xffffffff ;  /* 0xffffffff0c0c7836 */ /* 0x000fe40000000000 */
[----:B------:R-:W-:Y:S01]  /*12fd0*/  FADD.FTZ R11, -R48, R11 ;  /* 0x0000000b300b7221 */ /* 0x000fe20000010100 */
[----:B------:R-:W-:Y:S03]  /*12fe0*/  MUFU.EX2 R39, R39 ;  /* 0x0000002700277308 */ /* 0x000fe60000000800 */
[----:B------:R-:W-:-:S05]  /*12ff0*/  FMUL.FTZ R11, R11, R34 ;  /* 0x000000220b0b7220 */ /* 0x000fca0000410000 */
[----:B------:R-:W-:Y:S08]  /*13000*/  MUFU.EX2 R168, R168 ;  /* 0x000000a800a87308 */ /* 0x000ff00000000800 */
[----:B------:R-:W-:Y:S08]  /*13010*/  MUFU.EX2 R11, R11 ;  /* 0x0000000b000b7308 */ /* 0x000ff00000000800 */
[----:B------:R-:W-:Y:S01]  /*13020*/  MUFU.EX2 R45, R45 ;  /* 0x0000002d002d7308 */ /* 0x000fe20000000800 */
[----:B------:R-:W-:-:S02]  /*13030*/  WARPGROUP.DEPBAR.LE gsb0, 0x0 ;  /* 0x00008000000079c5 */ /* 0x000fc40000010000 */
[----:B------:R-:W-:Y:S01]  /*13040*/  FSEL R157, R46, -INF , P4 ;  /* 0xff8000002e9d7808 */ /* 0x000fe20002000000 */
[----:B------:R-:W-:Y:S01]  /*13050*/  WARPGROUP.ARRIVE ;  /* 0x00000000000079c5 */ /* 0x000fe20000000000 */
        /* <DEDUP_REMOVED lines=9> */
[----:B------:R-:W-:Y:S01]  /*130f0*/  FFMA.FTZ R156, R183, R34, -R70 ;  /* 0x00000022b79c7223 */ /* 0x000fe20000010846 */
[----:B------:R-:W-:Y:S01]  /*13100*/  FMNMX.FTZ R8, R159, R8, !PT ;  /* 0x000000089f087209 */ /* 0x000fe20007810000 */
[----:B------:R-:W-:Y:S01]  /*13110*/  MUFU.EX2 R170, R170 ;  /* 0x000000aa00aa7308 */ /* 0x000fe20000000800 */
[----:B------:R-:W-:-:S02]  /*13120*/  ISETP.GT.AND P4, PT, R54, 0x59, PT ;  /* 0x000000593600780c */ /* 0x000fc40003f84270 */
[----:B--2---:R-:W-:Y:S02]  /*13130*/  FSEL R171, R56, -INF , P5 ;  /* 0xff80000038ab7808 */ /* 0x004fe40002800000 */
[----:B------:R-:W-:Y:S02]  /*13140*/  FMNMX.FTZ R8, R169, R8, !PT ;  /* 0x00000008a9087209 */ /* 0x000fe40007810000 */
[----:B------:R-:W-:Y:S01]  /*13150*/  ISETP.GT.AND P5, PT, R54, 0x60, PT ;  /* 0x000000603600780c */ /* 0x000fe20003fa4270 */
[----:B------:R-:W-:Y:S01]  /*13160*/  MUFU.EX2 R51, R51 ;  /* 0x0000003300337308 */ /* 0x000fe20000000800 */
[----:B------:R-:W-:Y:S02]  /*13170*/  FSEL R173, R58, -INF , P4 ;  /* 0xff8000003aad7808 */ /* 0x000fe40002000000 */
        /* <DEDUP_REMOVED lines=14> */
[----:B---3--:R-:W-:Y:S02]  /*13260*/  FSEL R66, R66, -INF , P4 ;  /* 0xff80000042427808 */ /* 0x008fe40002000000 */
[----:B------:R-:W-:Y:S02]  /*13270*/  FMNMX.FTZ R7, R64, R7, !PT ;  /* 0x0000000740077209 */ /* 0x000fe40007810000 */
[----:B------:R-:W-:-:S02]  /*13280*/  ISETP.GT.AND P4, PT, R54, 0x71, PT ;  /* 0x000000713600780c */ /* 0x000fc40003f84270 */
[----:B----4-:R-:W-:Y:S01]  /*13290*/  FSEL R177, R67, -INF , P5 ;  /* 0xff80000043b17808 */ /* 0x010fe20002800000 */
[--C-:B------:R-:W-:Y:S01]  /*132a0*/  FFMA.FTZ R67, R179, R34, -R70.reuse ;  /* 0x00000022b3437223 */ /* 0x100fe20000010846 */
[----:B------:R-:W-:Y:S01]  /*132b0*/  FMNMX.FTZ R8, R66, R7, !PT ;  /* 0x0000000742087209 */ /* 0x000fe20007810000 */
[----:B------:R-:W-:Y:S01]  /*132c0*/  MUFU.EX2 R73, R73 ;  /* 0x0000004900497308 */ /* 0x000fe20000000800 */
[----:B------:R-:W-:Y:S02]  /*132d0*/  ISETP.GT.AND P5, PT, R54, 0x78, PT ;  /* 0x000000783600780c */ /* 0x000fe40003fa4270 */
[----:B------:R-:W-:Y:S02]  /*132e0*/  FSEL R68, R68, -INF , P4 ;  /* 0xff80000044447808 */ /* 0x000fe40002000000 */
[----:B------:R-:W-:Y:S02]  /*132f0*/  FMNMX.FTZ R7, R177, R8, !PT ;  /* 0x00000008b1077209 */ /* 0x000fe40007810000 */
[----:B------:R-:W-:Y:S01]  /*13300*/  ISETP.GT.AND P4, PT, R54, 0x79, PT ;  /* 0x000000793600780c */ /* 0x000fe20003f84270 */
[----:B------:R-:W-:Y:S01]  /*13310*/  MUFU.EX2 R67, R67 ;  /* 0x0000004300437308 */ /* 0x000fe20000000800 */
[----:B------:R-:W-:Y:S01]  /*13320*/  FSEL R179, R71, -INF , P5 ;  /* 0xff80000047b37808 */ /* 0x000fe20002800000 */
[-CC-:B------:R-:W-:Y:S01]  /*13330*/  FFMA.FTZ R71, R77, R34.reuse, -R70.reuse ;  /* 0x000000224d477223 */ /* 0x180fe20000010846 */
[----:B------:R-:W-:Y:S01]  /*13340*/  FMNMX.FTZ R8, R68, R7, !PT ;  /* 0x0000000744087209 */ /* 0x000fe20007810000 */
[----:B------:R-:W-:Y:S01]  /*13350*/  FFMA.FTZ R77, R235, R34, -R70 ;  /* 0x00000022eb4d7223 */ /* 0x000fe20000010846 */
[----:B------:R-:W-:-:S02]  /*13360*/  FSEL R72, R72, -INF , P4 ;  /* 0xff80000048487808 */ /* 0x000fc40002000000 */
[----:B------:R-:W-:Y:S01]  /*13370*/  FMNMX.FTZ R7, R179, R8, !PT ;  /* 0x00000008b3077209 */ /* 0x000fe20007810000 */
[----:B------:R-:W-:Y:S03]  /*13380*/  MUFU.EX2 R71, R71 ;  /* 0x0000004700477308 */ /* 0x000fe60000000800 */
[----:B------:R-:W-:-:S05]  /*13390*/  FMNMX.FTZ R7, R72, R7, !PT ;  /* 0x0000000748077209 */ /* 0x000fca0007810000 */
[----:B------:R-:W0:Y:S01]  /*133a0*/  SHFL.BFLY PT, R8, R7, 0x2, 0x1f ;  /* 0x0c401f0007087f89 */ /* 0x000e2200000e0000 */
[----:B------:R-:W-:Y:S08]  /*133b0*/  MUFU.EX2 R158, R158 ;  /* 0x0000009e009e7308 */ /* 0x000ff00000000800 */
[----:B------:R-:W-:Y:S08]  /*133c0*/  MUFU.EX2 R77, R77 ;  /* 0x0000004d004d7308 */ /* 0x000ff00000000800 */
[----:B------:R-:W-:Y:S01]  /*133d0*/  MUFU.EX2 R20, R20 ;  /* 0x0000001400147308 */ /* 0x000fe20000000800 */
[----:B0-----:R-:W-:Y:S01]  /*133e0*/  FMNMX.FTZ R26, R7, R8, !PT ;  /* 0x00000008071a7209 */ /* 0x001fe20007810000 */
[----:B------:R-:W-:-:S06]  /*133f0*/  VIADD R8, R6, 0x300 ;  /* 0x0000030006087836 */ /* 0x000fcc0000000000 */
[----:B------:R-:W-:Y:S01]  /*13400*/  MUFU.EX2 R81, R81 ;  /* 0x0000005100517308 */ /* 0x000fe20000000800 */
[----:B------:R-:W0:Y:S01]  /*13410*/  SHFL.BFLY PT, R7, R26, 0x1, 0x1f ;  /* 0x0c201f001a077f89 */ /* 0x000e2200000e0000 */
[----:B------:R-:W-:Y:S01]  /*13420*/  R2UR UR10, R8 ;  /* 0x00000000080a72ca */ /* 0x000fe200000e0000 */
[----:B------:R-:W-:Y:S02]  /*13430*/  VIADD R8, R6, 0x380 ;  /* 0x0000038006087836 */ /* 0x000fe40000000000 */
[----:B------:R-:W-:-:S03]  /*13440*/  @!P1 IMAD R6, R184, 0x8, R2 ;  /* 0x00000008b8069824 */ /* 0x000fc600078e0202 */
[----:B------:R-:W-:Y:S01]  /*13450*/  MUFU.EX2 R14, R14 ;  /* 0x0000000e000e7308 */ /* 0x000fe20000000800 */
[----:B------:R-:W-:-:S07]  /*13460*/  @!P1 VIADD R6, R6, 0x28840 ;  /* 0x0002884006069836 */ /* 0x000fce0000000000 */
[----:B------:R-:W-:Y:S01]  /*13470*/  MUFU.EX2 R85, R85 ;  /* 0x0000005500557308 */ /* 0x000fe20000000800 */
[----:B------:R-:W-:Y:S01]  /*13480*/  HGMMA.64x128x16.F32.BF16 R88, R160, gdesc[UR8].tnspB, R88, gsb0 ;  /* 0x41e00008a0587df0 */ /* 0x000fe20008001858 */
[----:B------:R-:W-:Y:S02]  /*13490*/  R2UR UR10, R8 ;  /* 0x00000000080a72ca */ /* 0x000fe400000e0000 */
[----:B------:R-:W-:Y:S02]  /*134a0*/  R2UR UR11, R9 ;  /* 0x00000000090b72ca */ /* 0x000fe400000e0000 */
[----:B------:R-:W-:Y:S02]  /*134b0*/  IADD3 R8, -R232, 0xb, RZ ;  /* 0x0000000be8087810 */ /* 0x000fe40007ffe1ff */
[----:B------:R-:W-:Y:S01]  /*134c0*/  MUFU.EX2 R24, R24 ;  /* 0x0000001800187308 */ /* 0x000fe20000000800 */
[----:B0-----:R-:W-:Y:S01]  /*134d0*/  FMNMX.FTZ R7, R26, R7, !PT ;  /* 0x000000071a077209 */ /* 0x001fe20007810000 */
[-CC-:B------:R-:W-:Y:S01]  /*134e0*/  FFMA.FTZ R26, R57, R34.reuse, -R70.reuse ;  /* 0x00000022391a7223 */ /* 0x180fe20000010846 */
[----:B------:R-:W-:-:S02]  /*134f0*/  FFMA.FTZ R57, R63, R34, -R70 ;  /* 0x000000223f397223 */ /* 0x000fc40000010846 */
        /* <DEDUP_REMOVED lines=12> */
[-C--:B------:R-:W-:Y:S01]  /*135c0*/  FFMA.FTZ R38, R79, R34.reuse, -R30 ;  /* 0x000000224f267223 */ /* 0x080fe2000001081e */
[----:B------:R-:W-:Y:S01]  /*135d0*/  MUFU.EX2 R28, R28 ;  /* 0x0000001c001c7308 */ /* 0x000fe20000000800 */
[----:B------:R-:W-:Y:S01]  /*135e0*/  @!P1 PRMT R10, RZ, 0x654, R6 ;  /* 0x00000654ff0a9816 */ /* 0x000fe20000000006 */
[-C--:B------:R-:W-:Y:S01]  /*135f0*/  FMUL.FTZ R9, R41, R34.reuse ;  /* 0x0000002229097220 */ /* 0x080fe20000410000 */
        /* <DEDUP_REMOVED lines=18> */
[----:B------:R-:W-:-:S03]  /*13720*/  FFMA.FTZ R68, R68, R34, -R30 ;  /* 0x0000002244447223 */ /* 0x000fc6000001081e */
[----:B------:R-:W-:Y:S01]  /*13730*/  MUFU.EX2 R183, R183 ;  /* 0x000000b700b77308 */ /* 0x000fe20000000800 */
[----:B0-----:R-:W-:-:S07]  /*13740*/  FFMA.FTZ R0, R9, R0, R28 ;  /* 0x0000000009007223 */ /* 0x001fce000001001c */
        /* <DEDUP_REMOVED lines=11> */
[----:B------:R-:W-:-:S05]  /*13800*/  WARPGROUP.ARRIVE ;  /* 0x00000000000079c5 */ /* 0x000fca0000000000 */
[----:B------:R-:W-:Y:S01]  /*13810*/  MUFU.EX2 R44, R44 ;  /* 0x0000002c002c7308 */ /* 0x000fe20000000800 */
[----:B------:R-:W-:Y:S01]  /*13820*/  FFMA.FTZ R161, R175, R34, -R30 ;  /* 0x00000022afa17223 */ /* 0x000fe2000001081e */
[----:B------:R-:W-:Y:S02]  /*13830*/  F2FP.BF16.F32.PACK_AB R162, R85, R14 ;  /* 0x0000000e55a2723e */ /* 0x000fe400000010ff */
[----:B0-----:R-:W-:Y:S01]  /*13840*/  F2FP.BF16.F32.PACK_AB R175, R40, R31 ;  /* 0x0000001f28af723e */ /* 0x001fe200000010ff */
[----:B------:R-:W-:Y:S01]  /*13850*/  HGMMA.64x128x16.F32.BF16 R88, R164, gdesc[UR8].tnspB, R88, gsb0 ;  /* 0x41e00008a4587df0 */ /* 0x000fe20008001858 */
[----:B------:R-:W-:Y:S02]  /*13860*/  F2FP.BF16.F32.PACK_AB R160, R81, R20 ;  /* 0x0000001451a0723e */ /* 0x000fe400000010ff */
        /* <DEDUP_REMOVED lines=10> */
[----:B0-----:R-:W-:Y:S01]  /*13910*/  F2FP.BF16.F32.PACK_AB R163, R66, R64 ;  /* 0x0000004042a3723e */ /* 0x001fe200000010ff */
[----:B------:R-:W-:-:S02]  /*13920*/  WARPGROUP.DEPBAR.LE gsb0, 0x0 ;  /* 0x00008000000079c5 */ /* 0x000fc40000010000 */
[----:B------:R0:W-:Y:S06]  /*13930*/  BAR.ARV R8, 0x100 ;  /* 0x000400080000751d */ /* 0x0001ec0000002000 */
[----:B------:R1:W-:Y:S01]  /*13940*/  @!P1 SYNCS.ARRIVE.TRANS64.RED.A1T0 RZ, [R10+URZ], RZ ;  /* 0x000000ff0aff99a7 */ /* 0x0003e2000810043f */
[-C--:B------:R-:W-:Y:S01]  /*13950*/  FMUL.FTZ R88, R88, R11.reuse ;  /* 0x0000000b58587220 */ /* 0x080fe20000410000 */
[----:B0-----:R-:W-:Y:S01]  /*13960*/  @!P1 PRMT R8, RZ, 0x654, R13 ;  /* 0x00000654ff089816 */ /* 0x001fe2000000000d */
[-C--:B------:R-:W-:Y:S01]  /*13970*/  FMUL.FTZ R89, R89, R11.reuse ;  /* 0x0000000b59597220 */ /* 0x080fe20000410000 */
[-C--:B------:R-:W-:Y:S01]  /*13980*/  FMUL.FTZ R92, R92, R11.reuse ;  /* 0x0000000b5c5c7220 */ /* 0x080fe20000410000 */
[-C--:B------:R-:W-:Y:S01]  /*13990*/  FMUL.FTZ R93, R93, R11.reuse ;  /* 0x0000000b5d5d7220 */ /* 0x080fe20000410000 */
[-C--:B------:R-:W-:Y:S01]  /*139a0*/  FMUL.FTZ R96, R96, R11.reuse ;  /* 0x0000000b60607220 */ /* 0x080fe20000410000 */
[----:B------:R-:W-:Y:S01]  /*139b0*/  FMUL.FTZ R97, R97, R11 ;  /* 0x0000000b61617220 */ /* 0x000fe20000410000 */
[----:B-1----:R-:W-:Y:S01]  /*139c0*/  FFMA.FTZ R10, R11, R3, R180 ;  /* 0x000000030b0a7223 */ /* 0x002fe200000100b4 */
[----:B------:R0:W-:Y:S01]  /*139d0*/  @!P1 SYNCS.ARRIVE.TRANS64.RED.A1T0 RZ, [R8+URZ], RZ ;  /* 0x000000ff08ff99a7 */ /* 0x0001e2000810043f */
        /* <DEDUP_REMOVED lines=8> */
[----:B------:R-:W-:Y:S01]  /*13a60*/  F2FP.BF16.F32.PACK_AB R182, R21, R182 ;  /* 0x000000b615b6723e */ /* 0x000fe200000010ff */
[----:B------:R-:W-:Y:S01]  /*13a70*/  FFMA.FTZ R157, R159, R34, -R30 ;  /* 0x000000229f9d7223 */ /* 0x000fe2000001081e */
[----:B------:R-:W-:Y:S01]  /*13a80*/  FADD.FTZ R13, R21, R48 ;  /* 0x00000030150d7221 */ /* 0x000fe20000010000 */
[C---:B------:R-:W-:Y:S01]  /*13a90*/  FADD.FTZ R3, R46.reuse, R3 ;  /* 0x000000032e037221 */ /* 0x040fe20000010000 */
[----:B------:R-:W1:Y:S01]  /*13aa0*/  MUFU.EX2 R0, R0 ;  /* 0x0000000000007308 */ /* 0x000e620000000800 */
[----:B------:R-:W-:Y:S01]  /*13ab0*/  F2FP.BF16.F32.PACK_AB R183, R46, R183 ;  /* 0x000000b72eb7723e */ /* 0x000fe200000010ff */
[----:B------:R-:W-:Y:S01]  /*13ac0*/  FADD.FTZ R10, R176, R13 ;  /* 0x0000000db00a7221 */ /* 0x000fe20000010000 */
[----:B------:R-:W-:Y:S01]  /*13ad0*/  FADD.FTZ R48, R38, R3 ;  /* 0x0000000326307221 */ /* 0x000fe20000010000 */
[----:B------:R-:W-:Y:S01]  /*13ae0*/  F2FP.BF16.F32.PACK_AB R176, R27, R176 ;  /* 0x000000b01bb0723e */ /* 0x000fe200000010ff */
[-C--:B0-----:R-:W-:Y:S01]  /*13af0*/  FFMA.FTZ R8, R169, R34.reuse, -R30 ;  /* 0x00000022a9087223 */ /* 0x081fe2000001081e */
[----:B------:R-:W-:Y:S01]  /*13b00*/  FADD.FTZ R3, R27, R10 ;  /* 0x0000000a1b037221 */ /* 0x000fe20000010000 */
[----:B------:R-:W-:Y:S01]  /*13b10*/  FADD.FTZ R13, R59, R48 ;  /* 0x000000303b0d7221 */ /* 0x000fe20000010000 */
[----:B------:R-:W0:Y:S01]  /*13b20*/  MUFU.EX2 R157, R157 ;  /* 0x0000009d009d7308 */ /* 0x000e220000000800 */
[-CC-:B------:R-:W-:Y:S01]  /*13b30*/  FFMA.FTZ R159, R171, R34.reuse, -R30.reuse ;  /* 0x00000022ab9f7223 */ /* 0x180fe2000001081e */
[----:B------:R-:W-:Y:S01]  /*13b40*/  FADD.FTZ R48, R178, R3 ;  /* 0x00000003b2307221 */ /* 0x000fe20000010000 */
[----:B------:R-:W-:Y:S01]  /*13b50*/  FADD.FTZ R50, R36, R13 ;  /* 0x0000000d24327221 */ /* 0x000fe20000010000 */
[----:B------:R-:W-:Y:S01]  /*13b60*/  FFMA.FTZ R10, R173, R34, -R30 ;  /* 0x00000022ad0a7223 */ /* 0x000fe2000001081e */
[----:B------:R-:W-:Y:S01]  /*13b70*/  F2FP.BF16.F32.PACK_AB R173, R33, R32 ;  /* 0x0000002021ad723e */ /* 0x000fe200000010ff */
[----:B------:R-:W-:Y:S01]  /*13b80*/  FADD.FTZ R3, R29, R48 ;  /* 0x000000301d037221 */ /* 0x000fe20000010000 */
[----:B------:R-:W-:Y:S01]  /*13b90*/  FADD.FTZ R13, R63, R50 ;  /* 0x000000323f0d7221 */ /* 0x000fe20000010000 */
[----:B------:R-:W2:Y:S01]  /*13ba0*/  MUFU.EX2 R8, R8 ;  /* 0x0000000800087308 */ /* 0x000ea20000000800 */
[----:B------:R-:W-:Y:S01]  /*13bb0*/  F2FP.BF16.F32.PACK_AB R169, R44, R25 ;  /* 0x000000192ca9723e */ /* 0x000fe200000010ff */
[----:B------:R-:W-:Y:S01]  /*13bc0*/  FADD.FTZ R48, R172, R3 ;  /* 0x00000003ac307221 */ /* 0x000fe20000010000 */
[----:B------:R-:W-:Y:S01]  /*13bd0*/  FADD.FTZ R50, R32, R13 ;  /* 0x0000000d20327221 */ /* 0x000fe20000010000 */
[----:B------:R-:W-:Y:S01]  /*13be0*/  FFMA.FTZ R13, R177, R34, -R30 ;  /* 0x00000022b10d7223 */ /* 0x000fe2000001081e */
[----:B------:R-:W-:Y:S01]  /*13bf0*/  F2FP.BF16.F32.PACK_AB R177, R59, R38 ;  /* 0x000000263bb1723e */ /* 0x000fe200000010ff */
[----:B------:R-:W-:Y:S01]  /*13c00*/  FADD.FTZ R3, R37, R48 ;  /* 0x0000003025037221 */ /* 0x000fe20000010000 */
[----:B------:R-:W-:Y:S01]  /*13c10*/  FADD.FTZ R50, R33, R50 ;  /* 0x0000003221327221 */ /* 0x000fe20000010000 */
[----:B------:R-:W3:Y:S01]  /*13c20*/  MUFU.EX2 R159, R159 ;  /* 0x0000009f009f7308 */ /* 0x000ee20000000800 */
[----:B------:R-:W-:Y:S01]  /*13c30*/  F2FP.BF16.F32.PACK_AB R171, R42, R15 ;  /* 0x0000000f2aab723e */ /* 0x000fe200000010ff */
[----:B------:R-:W-:Y:S01]  /*13c40*/  FADD.FTZ R48, R174, R3 ;  /* 0x00000003ae307221 */ /* 0x000fe20000010000 */
[----:B------:R-:W-:Y:S01]  /*13c50*/  FADD.FTZ R41, R31, R50 ;  /* 0x000000321f297221 */ /* 0x000fe20000010000 */
[----:B------:R-:W-:Y:S01]  /*13c60*/  FFMA.FTZ R3, R179, R34, -R30 ;  /* 0x00000022b3037223 */ /* 0x000fe2000001081e */
[----:B------:R-:W-:Y:S01]  /*13c70*/  F2FP.BF16.F32.PACK_AB R179, R63, R36 ;  /* 0x000000243fb3723e */ /* 0x000fe200000010ff */
[----:B------:R-:W-:Y:S01]  /*13c80*/  FADD.FTZ R43, R39, R48 ;  /* 0x00000030272b7221 */ /* 0x000fe20000010000 */
[----:B------:R-:W-:Y:S01]  /*13c90*/  FADD.FTZ R48, R40, R41 ;  /* 0x0000002928307221 */ /* 0x000fe20000010000 */
[----:B------:R-:W4:Y:S01]  /*13ca0*/  MUFU.EX2 R10, R10 ;  /* 0x0000000a000a7308 */ /* 0x000f220000000800 */
        /* <DEDUP_REMOVED lines=15> */
[----:B------:R-:W5:Y:S01]  /*13da0*/  MUFU.EX2 R28, R62 ;  /* 0x0000003e001c7308 */ /* 0x000f620000000800 */
[----:B------:R-:W-:Y:S01]  /*13db0*/  FMUL.FTZ R113, R113, R11 ;  /* 0x0000000b71717220 */ /* 0x000fe20000410000 */
[----:B------:R-:W-:Y:S01]  /*13dc0*/  FADD.FTZ R38, R152, R27 ;  /* 0x0000001b98267221 */ /* 0x000fe20000010000 */
[----:B------:R-:W-:Y:S01]  /*13dd0*/  FADD.FTZ R21, R153, R46 ;  /* 0x0000002e99157221 */ /* 0x000fe20000010000 */
[----:B------:R-:W-:Y:S01]  /*13de0*/  F2FP.BF16.F32.PACK_AB R153, R6, R153 ;  /* 0x000000990699723e */ /* 0x000fe200000010ff */
[-C--:B------:R-:W-:Y:S01]  /*13df0*/  FMUL.FTZ R116, R116, R11.reuse ;  /* 0x0000000b74747220 */ /* 0x080fe20000410000 */
[----:B------:R-:W-:Y:S01]  /*13e00*/  FADD.FTZ R27, R67, R38 ;  /* 0x00000026431b7221 */ /* 0x000fe20000010000 */
[----:B------:R-:W-:Y:S01]  /*13e10*/  FADD.FTZ R36, R6, R21 ;  /* 0x0000001506247221 */ /* 0x000fe20000010000 */
[-C--:B------:R-:W-:Y:S01]  /*13e20*/  FMUL.FTZ R117, R117, R11.reuse ;  /* 0x0000000b75757220 */ /* 0x080fe20000410000 */
[----:B------:R-:W-:Y:S01]  /*13e30*/  FMUL.FTZ R120, R120, R11 ;  /* 0x0000000b78787220 */ /* 0x000fe20000410000 */
[----:B------:R-:W-:Y:S01]  /*13e40*/  FADD.FTZ R38, R154, R27 ;  /* 0x0000001b9a267221 */ /* 0x000fe20000010000 */
[----:B------:R-:W-:Y:S01]  /*13e50*/  FADD.FTZ R21, R155, R36 ;  /* 0x000000249b157221 */ /* 0x000fe20000010000 */
[C---:B-1----:R-:W-:Y:S01]  /*13e60*/  F2FP.BF16.F32.PACK_AB R155, R0.reuse, R155 ;  /* 0x0000009b009b723e */ /* 0x042fe200000010ff */
[-C--:B------:R-:W-:Y:S01]  /*13e70*/  FMUL.FTZ R121, R121, R11.reuse ;  /* 0x0000000b79797220 */ /* 0x080fe20000410000 */
[----:B------:R-:W-:Y:S01]  /*13e80*/  FADD.FTZ R27, R71, R38 ;  /* 0x00000026471b7221 */ /* 0x000fe20000010000 */
[----:B------:R-:W-:Y:S01]  /*13e90*/  FADD.FTZ R32, R0, R21 ;  /* 0x0000001500207221 */ /* 0x000fe20000010000 */
[----:B------:R1:W5:Y:S01]  /*13ea0*/  MUFU.EX2 R38, R13 ;  /* 0x0000000d00267308 */ /* 0x0003620000000800 */
[-C--:B------:R-:W-:Y:S01]  /*13eb0*/  FMUL.FTZ R124, R124, R11.reuse ;  /* 0x0000000b7c7c7220 */ /* 0x080fe20000410000 */
[----:B------:R-:W-:Y:S01]  /*13ec0*/  FADD.FTZ R36, R156, R27 ;  /* 0x0000001b9c247221 */ /* 0x000fe20000010000 */
[----:B0-----:R-:W-:Y:S01]  /*13ed0*/  FADD.FTZ R21, R157, R32 ;  /* 0x000000209d157221 */ /* 0x001fe20000010000 */
[-C--:B------:R-:W-:Y:S01]  /*13ee0*/  FMUL.FTZ R125, R125, R11.reuse ;  /* 0x0000000b7d7d7220 */ /* 0x080fe20000410000 */
[-C--:B------:R-:W-:Y:S01]  /*13ef0*/  FMUL.FTZ R128, R128, R11.reuse ;  /* 0x0000000b80807220 */ /* 0x080fe20000410000 */
[----:B------:R-:W-:Y:S01]  /*13f00*/  FADD.FTZ R25, R73, R36 ;  /* 0x0000002449197221 */ /* 0x000fe20000010000 */
[----:B--2---:R-:W-:Y:S01]  /*13f10*/  FADD.FTZ R32, R8, R21 ;  /* 0x0000001508207221 */ /* 0x004fe20000010000 */
[-C--:B------:R-:W-:Y:S01]  /*13f20*/  FMUL.FTZ R129, R129, R11.reuse ;  /* 0x0000000b81817220 */ /* 0x080fe20000410000 */
[----:B------:R-:W-:Y:S01]  /*13f30*/  FMUL.FTZ R132, R132, R11 ;  /* 0x0000000b84847220 */ /* 0x000fe20000410000 */
[----:B------:R-:W-:Y:S01]  /*13f40*/  FADD.FTZ R36, R158, R25 ;  /* 0x000000199e247221 */ /* 0x000fe20000010000 */
[----:B---3--:R-:W-:Y:S01]  /*13f50*/  FADD.FTZ R15, R159, R32 ;  /* 0x000000209f0f7221 */ /* 0x008fe20000010000 */
[C---:B----4-:R-:W-:Y:S01]  /*13f60*/  F2FP.BF16.F32.PACK_AB R159, R10.reuse, R159 ;  /* 0x0000009f0a9f723e */ /* 0x050fe200000010ff */
[-C--:B------:R-:W-:Y:S01]  /*13f70*/  FMUL.FTZ R133, R133, R11.reuse ;  /* 0x0000000b85857220 */ /* 0x080fe20000410000 */
[----:B------:R-:W-:Y:S01]  /*13f80*/  FADD.FTZ R21, R77, R36 ;  /* 0x000000244d157221 */ /* 0x000fe20000010000 */
[----:B------:R-:W-:Y:S01]  /*13f90*/  FADD.FTZ R32, R10, R15 ;  /* 0x0000000f0a207221 */ /* 0x000fe20000010000 */
[-C--:B------:R-:W-:Y:S01]  /*13fa0*/  FMUL.FTZ R136, R136, R11.reuse ;  /* 0x0000000b88887220 */ /* 0x080fe20000410000 */
[-C--:B------:R-:W-:Y:S01]  /*13fb0*/  FMUL.FTZ R137, R137, R11.reuse ;  /* 0x0000000b89897220 */ /* 0x080fe20000410000 */
[----:B------:R-:W-:Y:S01]  /*13fc0*/  FADD.FTZ R6, R20, R21 ;  /* 0x0000001514067221 */ /* 0x000fe20000010000 */
[----:B-1----:R-:W-:Y:S01]  /*13fd0*/  FADD.FTZ R13, R161, R32 ;  /* 0x00000020a10d7221 */ /* 0x002fe20000010000 */
[-C--:B------:R-:W-:Y:S01]  /*13fe0*/  FMUL.FTZ R140, R140, R11.reuse ;  /* 0x0000000b8c8c7220 */ /* 0x080fe20000410000 */
[-C--:B------:R-:W-:Y:S01]  /*13ff0*/  FMUL.FTZ R141, R141, R11.reuse ;  /* 0x0000000b8d8d7220 */ /* 0x080fe20000410000 */
[----:B------:R-:W-:Y:S01]  /*14000*/  FADD.FTZ R15, R81, R6 ;  /* 0x00000006510f7221 */ /* 0x000fe20000010000 */
[----:B-----5:R-:W-:Y:S01]  /*14010*/  FADD.FTZ R13, R28, R13 ;  /* 0x0000000d1c0d7221 */ /* 0x020fe20000010000 */
[----:B------:R0:W1:Y:S01]  /*14020*/  MUFU.EX2 R6, R3 ;  /* 0x0000000300067308 */ /* 0x0000620000000800 */
        /* <DEDUP_REMOVED lines=13> */
[----:B0-----:R-:W-:Y:S01]  /*14100*/  FADD.FTZ R3, R233, R0 ;  /* 0x00000000e9037221 */ /* 0x001fe20000010000 */
[----:B------:R-:W-:Y:S01]  /*14110*/  FADD.FTZ R13, R68, R13 ;  /* 0x0000000d440d7221 */ /* 0x000fe20000010000 */
[----:B------:R-:W-:Y:S01]  /*14120*/  F2FP.BF16.F32.PACK_AB R172, R37, R172 ;  /* 0x000000ac25ac723e */ /* 0x000fe200000010ff */
[-C--:B------:R-:W-:Y:S01]  /*14130*/  FMUL.FTZ R91, R91, R9.reuse ;  /* 0x000000095b5b7220 */ /* 0x080fe20000410000 */
[----:B------:R-:W-:Y:S01]  /*14140*/  FADD.FTZ R0, R26, R3 ;  /* 0x000000031a007221 */ /* 0x000fe20000010000 */
[----:B-1----:R-:W-:Y:S01]  /*14150*/  FADD.FTZ R13, R6, R13 ;  /* 0x0000000d060d7221 */ /* 0x002fe20000010000 */
[----:B------:R-:W-:Y:S01]  /*14160*/  F2FP.BF16.F32.PACK_AB R174, R39, R174 ;  /* 0x000000ae27ae723e */ /* 0x000fe200000010ff */
[-C--:B------:R-:W-:Y:S01]  /*14170*/  FMUL.FTZ R94, R94, R9.reuse ;  /* 0x000000095e5e7220 */ /* 0x080fe20000410000 */
[----:B------:R-:W-:Y:S01]  /*14180*/  FADD.FTZ R3, R57, R0 ;  /* 0x0000000039037221 */ /* 0x000fe20000010000 */
        /* <DEDUP_REMOVED lines=43> */
[----:B------:R-:W-:Y:S02]  /*14440*/  IMAD.MOV.U32 R13, RZ, RZ, R184 ;  /* 0x000000ffff0d7224 */ /* 0x000fe400078e00b8 */
[----:B------:R-:W-:Y:S02]  /*14450*/  IMAD.MOV.U32 R10, RZ, RZ, R7 ;  /* 0x000000ffff0a7224 */ /* 0x000fe400078e0007 */
[----:B------:R-:W-:Y:S01]  /*14460*/  IMAD.MOV.U32 R11, RZ, RZ, R35 ;  /* 0x000000ffff0b7224 */ /* 0x000fe200078e0023 */
[----:B------:R-:W-:Y:S06]  /*14470*/  @P3 BRA `(.L_x_9567) ;  /* 0xffffffcc00403947 */ /* 0x000fec000383ffff */
.L_x_9557:
[----:B------:R-:W-:-:S13]  /*14480*/  ISETP.GE.AND P2, PT, R12, RZ, PT ;  /* 0x000000ff0c00720c */ /* 0x000fda0003f46270 */
[----:B------:R-:W-:Y:S05]  /*14490*/  @!P2 BRA `(.L_x_9568) ;  /* 0x000000280084a947 */ /* 0x000fea0003800000 */
[----:B------:R-:W-:Y:S02]  /*144a0*/  IMAD.MOV.U32 R5, RZ, RZ, R7 ;  /* 0x000000ffff057224 */ /* 0x000fe400078e0007 */
[----:B------:R-:W-:Y:S02]  /*144b0*/  IMAD.MOV.U32 R10, RZ, RZ, R35 ;  /* 0x000000ffff0a7224 */ /* 0x000fe400078e0023 */
[----:B------:R-:W-:Y:S02]  /*144c0*/  IMAD.MOV.U32 R13, RZ, RZ, R186 ;  /* 0x000000ffff0d7224 */ /* 0x000fe400078e00ba */
[----:B------:R-:W-:-:S07]  /*144d0*/  IMAD.MOV.U32 R11, RZ, RZ, R184 ;  /* 0x000000ffff0b7224 */ /* 0x000fce00078e00b8 */
.L_x_9578:
        /* <DEDUP_REMOVED lines=10> */
.L_x_9570:
[----:B------:R-:W-:Y:S01]  /*14580*/  IMAD R6, R184, 0x8, R2 ;  /* 0x00000008b8067824 */ /* 0x000fe200078e0202 */
[----:B------:R-:W-:-:S04]  /*14590*/  SHF.L.U32 R7, R186, 0x1f, RZ ;  /* 0x0000001fba077819 */ /* 0x000fc800000006ff */
[----:B------:R0:W1:Y:S01]  /*145a0*/  SYNCS.PHASECHK.TRANS64.TRYWAIT P3, [R6+URZ+0x28830], R7 ;  /* 0x02883007060075a7 */ /* 0x000062000806017f */
[----:B------:R-:W-:Y:S05]  /*145b0*/  @!P0 BRA `(.L_x_9571) ;  /* 0x0000000000048947 */ /* 0x000fea0003800000 */
[----:B------:R-:W-:Y:S01]  /*145c0*/  BPT.TRAP 0x1 ;  /* 0x000000040000795c */ /* 0x000fe20000300000 */
.L_x_9571:
[----:B------:R-:W-:Y:S04]  /*145d0*/  BSSY B0, `(.L_x_9569) ;  /* 0x0000004000007945 */ /* 0x000fe80003800000 */
[----:B-1----:R-:W-:Y:S05]  /*145e0*/  @P3 BRA `(.L_x_9572) ;  /* 0x0000000000083947 */ /* 0x002fea0003800000 */
[----:B------:R-:W1:Y:S02]  /*145f0*/  SYNCS.PHASECHK.TRANS64.TRYWAIT P3, [R6+URZ+0x28830], R7 ;  /* 0x02883007060075a7 */ /* 0x000e64000806017f */
[----:B-1----:R-:W-:Y:S05]  /*14600*/  @!P3 BRA `(.L_x_9573) ;  /* 0x000000e00050b947 */ /* 0x002fea0003800000 */
.L_x_9572:
[----:B------:R-:W-:Y:S05]  /*14610*/  BSYNC B0 ;  /* 0x0000000000007941 */ /* 0x000fea0003800000 */
.L_x_9569:
        /* <DEDUP_REMOVED lines=64> */
.L_x_9575:
[----:B------:R-:W-:Y:S01]  /*14a20*/  SHF.L.U32 R6, R13, 0x1f, RZ ;  /* 0x0000001f0d067819 */ /* 0x000fe200000006ff */
[----:B------:R-:W-:-:S04]  /*14a30*/  IMAD R7, R11, 0x8, R2 ;  /* 0x000000080b077824 */ /* 0x000fc800078e0202 */
[----:B------:R0:W1:Y:S01]  /*14a40*/  SYNCS.PHASECHK.TRANS64.TRYWAIT P2, [R7+URZ+0x28850], R6 ;  /* 0x02885006070075a7 */ /* 0x000062000804017f */
[----:B------:R-:W-:Y:S05]  /*14a50*/  @!P0 BRA `(.L_x_9576) ;  /* 0x0000000000048947 */ /* 0x000fea0003800000 */
[----:B------:R-:W-:Y:S01]  /*14a60*/  BPT.TRAP 0x1 ;  /* 0x000000040000795c */ /* 0x000fe20000300000 */
.L_x_9576:
[----:B-1----:R-:W-:Y:S05]  /*14a70*/  @P2 BRA `(.L_x_9574) ;  /* 0x0000000000082947 */ /* 0x002fea0003800000 */
[----:B------:R-:W1:Y:S02]  /*14a80*/  SYNCS.PHASECHK.TRANS64.TRYWAIT P2, [R7+URZ+0x28850], R6 ;  /* 0x02885006070075a7 */ /* 0x000e64000804017f */
[----:B-1----:R-:W-:Y:S05]  /*14a90*/  @!P2 BRA `(.L_x_9577) ;  /* 0x000000dc0040a947 */ /* 0x002fea0003800000 */
.L_x_9574:
        /* <DEDUP_REMOVED lines=13> */
[----:B------:R-:W0:Y:S01]  /*14b70*/  MUFU.TANH R13, R13 ;  /* 0x0000000d000d7308 */ /* 0x000e220000002400 */
[----:B------:R-:W-:Y:S01]  /*14b80*/  FMUL.FTZ R21, R29, UR6 ;  /* 0x000000061d157c20 */ /* 0x000fe20008410000 */
[----:B------:R-:W-:-:S02]  /*14b90*/  IMAD R6, R11, 0x800, R6 ;  /* 0x000008000b067824 */ /* 0x000fc400078e0206 */
[----:B------:R-:W-:Y:S01]  /*14ba0*/  FMUL.FTZ R14, R26, UR6 ;  /* 0x000000061a0e7c20 */ /* 0x000fe20008410000 */
[----:B------:R-:W-:Y:S01]  /*14bb0*/  FMUL.FTZ R26, R32, UR6 ;  /* 0x00000006201a7c20 */ /* 0x000fe20008410000 */
[----:B------:R-:W-:Y:S01]  /*14bc0*/  FMUL.FTZ R15, R27, UR6 ;  /* 0x000000061b0f7c20 */ /* 0x000fe20008410000 */
[C---:B------:R-:W-:Y:S01]  /*14bd0*/  VIADD R8, R6.reuse, 0x80 ;  /* 0x0000008006087836 */ /* 0x040fe20000000000 */
[----:B------:R-:W-:Y:S01]  /*14be0*/  R2UR UR10, R6 ;  /* 0x00000000060a72ca */ /* 0x000fe200000e0000 */
        /* <DEDUP_REMOVED lines=12> */
[----:B------:R-:W-:Y:S01]  /*14cb0*/  HGMMA.64x128x16.F32.BF16 R88, R180, gdesc[UR8].tnspB, R88, gsb0 ;  /* 0x41e00008b4587df0 */ /* 0x000fe20008001858 */
[----:B------:R-:W-:Y:S01]  /*14cc0*/  R2UR UR10, R8 ;  /* 0x00000000080a72ca */ /* 0x000fe200000e0000 */
[----:B------:R-:W-:Y:S01]  /*14cd0*/  FMUL.FTZ R36, R60, UR6 ;  /* 0x000000063c247c20 */ /* 0x000fe20008410000 */
[----:B------:R-:W-:Y:S01]  /*14ce0*/  R2UR UR11, R9 ;  /* 0x00000000090b72ca */ /* 0x000fe200000e0000 */
[----:B------:R-:W3:Y:S01]  /*14cf0*/  MUFU.TANH R21, R21 ;  /* 0x0000001500157308 */ /* 0x000ee20000002400 */
[----:B0-----:R-:W-:Y:S01]  /*14d00*/  FMNMX.FTZ R8, R13, R10, !PT ;  /* 0x0000000a0d087209 */ /* 0x001fe20007810000 */
[----:B------:R-:W-:Y:S01]  /*14d10*/  FMUL.FTZ R25, R31, UR6 ;  /* 0x000000061f197c20 */ /* 0x000fe20008410000 */
[----:B------:R-:W-:Y:S01]  /*14d20*/  FMUL.FTZ R31, R38, UR6 ;  /* 0x00000006261f7c20 */ /* 0x000fe20008410000 */
[----:B------:R-:W-:Y:S01]  /*14d30*/  FMUL.FTZ R38, R61, UR6 ;  /* 0x000000063d267c20 */ /* 0x000fe20008410000 */
[----:B-1----:R-:W-:Y:S01]  /*14d40*/  FMNMX.FTZ R9, R7, R8, !PT ;  /* 0x0000000807097209 */ /* 0x002fe20007810000 */
[----:B------:R-:W-:-:S02]  /*14d50*/  VIADD R8, R6, 0x100 ;  /* 0x0000010006087836 */ /* 0x000fc40000000000 */
[----:B------:R-:W-:Y:S01]  /*14d60*/  FMUL.FTZ R40, R64, UR6 ;  /* 0x0000000640287c20 */ /* 0x000fe20008410000 */
[----:B------:R-:W0:Y:S01]  /*14d70*/  MUFU.TANH R26, R26 ;  /* 0x0000001a001a7308 */ /* 0x000e220000002400 */
[----:B--2---:R-:W-:Y:S01]  /*14d80*/  FMNMX.FTZ R34, R20, R9, !PT ;  /* 0x0000000914227209 */ /* 0x004fe20007810000 */
[----:B------:R-:W-:Y:S02]  /*14d90*/  IMAD.MOV.U32 R9, RZ, RZ, 0x40000040 ;  /* 0x40000040ff097424 */ /* 0x000fe400078e00ff */
        /* <DEDUP_REMOVED lines=27> */
[----:B------:R-:W5:Y:S01]  /*14f50*/  S2R R192, SR_TID.X ;  /* 0x0000000000c07919 */ /* 0x000f620000002100 */
[C---:B------:R-:W-:Y:S01]  /*14f60*/  ISETP.GT.AND P2, PT, R12.reuse, RZ, PT ;  /* 0x000000ff0c00720c */ /* 0x040fe20003f44270 */
[----:B------:R-:W4:Y:S01]  /*14f70*/  MUFU.TANH R37, R37 ;  /* 0x0000002500257308 */ /* 0x000f220000002400 */
[----:B------:R-:W-:-:S07]  /*14f80*/  VIADD R12, R12, 0xffffffff ;  /* 0xffffffff0c0c7836 */ /* 0x000fce0000000000 */
[----:B------:R-:W4:Y:S08]  /*14f90*/  MUFU.TANH R41, R41 ;  /* 0x0000002900297308 */ /* 0x000f300000002400 */
[----:B------:R-:W-:Y:S08]  /*14fa0*/  MUFU.TANH R193, R193 ;  /* 0x000000c100c17308 */ /* 0x000ff00000002400 */
[----:B------:R-:W-:Y:S01]  /*14fb0*/  MUFU.TANH R233, R233 ;  /* 0x000000e900e97308 */ /* 0x000fe20000002400 */
[----:B-----5:R-:W-:-:S07]  /*14fc0*/  SHF.R.U32.HI R192, RZ, 0x7, R192 ;  /* 0x00000007ffc07819 */ /* 0x020fce00000116c0 */
        /* <DEDUP_REMOVED lines=17> */
[----:B------:R-:W-:Y:S01]  /*150e0*/  R2UR UR10, R8 ;  /* 0x00000000080a72ca */ /* 0x000fe200000e0000 */
[----:B------:R-:W5:Y:S01]  /*150f0*/  MUFU.TANH R181, R181 ;  /* 0x000000b500b57308 */ /* 0x000f620000002400 */
[----:B------:R-:W-:Y:S01]  /*15100*/  R2UR UR11, R9 ;  /* 0x00000000090b72ca */ /* 0x000fe200000e0000 */
[----:B------:R-:W-:Y:S01]  /*15110*/  FMUL.FTZ R77, R81, UR6 ;  /* 0x00000006514d7c20 */ /* 0x000fe20008410000 */
[----:B---3--:R-:W-:Y:S01]  /*15120*/  FMNMX.FTZ R9, R21, R34, !PT ;  /* 0x0000002215097209 */ /* 0x008fe20007810000 */
[----:B------:R-:W-:Y:S01]  /*15130*/  FMUL.FTZ R81, R85, UR6 ;  /* 0x0000000655517c20 */ /* 0x000fe20008410000 */
[----:B------:R-:W-:-:S02]  /*15140*/  IMAD.U32 R34, RZ, RZ, UR4 ;  /* 0x00000004ff227e24 */ /* 0x000fc4000f8e00ff */
[----:B------:R-:W-:Y:S01]  /*15150*/  FMUL.FTZ R85, R66, UR6 ;  /* 0x0000000642557c20 */ /* 0x000fe20008410000 */
[----:B0-----:R-:W-:Y:S01]  /*15160*/  FMNMX.FTZ R8, R26, R9, !PT ;  /* 0x000000091a087209 */ /* 0x001fe20007810000 */
[----:B------:R-:W0:Y:S03]  /*15170*/  MUFU.TANH R183, R183 ;  /* 0x000000b700b77308 */ /* 0x000e260000002400 */
[----:B-1----:R-:W-:-:S04]  /*15180*/  FMNMX.FTZ R9, R27, R8, !PT ;  /* 0x000000081b097209 */ /* 0x002fc80007810000 */
[----:B--2---:R-:W-:Y:S01]  /*15190*/  FMNMX.FTZ R9, R30, R9, !PT ;  /* 0x000000091e097209 */ /* 0x004fe20007810000 */
[----:B------:R-:W-:Y:S03]  /*151a0*/  MUFU.TANH R44, R44 ;  /* 0x0000002c002c7308 */ /* 0x000fe60000002400 */
[----:B----4-:R-:W-:-:S04]  /*151b0*/  FMNMX.FTZ R8, R32, R9, !PT ;  /* 0x0000000920087209 */ /* 0x010fc80007810000 */
[----:B------:R-:W-:Y:S01]  /*151c0*/  FMNMX.FTZ R8, R37, R8, !PT ;  /* 0x0000000825087209 */ /* 0x000fe20007810000 */
[----:B------:R-:W-:Y:S03]  /*151d0*/  MUFU.TANH R46, R46 ;  /* 0x0000002e002e7308 */ /* 0x000fe60000002400 */
[----:B------:R-:W-:-:S04]  /*151e0*/  FMNMX.FTZ R8, R41, R8, !PT ;  /* 0x0000000829087209 */ /* 0x000fc80007810000 */
[----:B-----5:R-:W-:Y:S01]  /*151f0*/  FMNMX.FTZ R8, R181, R8, !PT ;  /* 0x00000008b5087209 */ /* 0x020fe20007810000 */
[----:B------:R-:W-:Y:S03]  /*15200*/  MUFU.TANH R77, R77 ;  /* 0x0000004d004d7308 */ /* 0x000fe60000002400 */
[----:B0-----:R-:W-:-:S05]  /*15210*/  FMNMX.FTZ R8, R183, R8, !PT ;  /* 0x00000008b7087209 */ /* 0x001fca0007810000 */
        /* <DEDUP_REMOVED lines=21> */
[----:B------:R-:W-:-:S06]  /*15370*/  FMUL.FTZ R50, R78, UR6 ;  /* 0x000000064e327c20 */ /* 0x000fcc0008410000 */
[----:B------:R-:W0:Y:S08]  /*15380*/  MUFU.TANH R177, R177 ;  /* 0x000000b100b17308 */ /* 0x000e300000002400 */
[----:B------:R-:W1:Y:S08]  /*15390*/  MUFU.TANH R179, R179 ;  /* 0x000000b300b37308 */ /* 0x000e700000002400 */
[----:B------:R-:W-:Y:S01]  /*153a0*/  MUFU.TANH R48, R48 ;  /* 0x0000003000307308 */ /* 0x000fe20000002400 */
[----:B0-----:R-:W-:-:S07]  /*153b0*/  FMNMX.FTZ R8, R177, R8, !PT ;  /* 0x00000008b1087209 */ /* 0x001fce0007810000 */
[----:B------:R-:W-:Y:S01]  /*153c0*/  MUFU.TANH R49, R49 ;  /* 0x0000003100317308 */ /* 0x000fe20000002400 */
[----:B-1----:R-:W-:-:S04]  /*153d0*/  FMNMX.FTZ R8, R179, R8, !PT ;  /* 0x00000008b3087209 */ /* 0x002fc80007810000 */
[----:B------:R-:W-:-:S03]  /*153e0*/  FMNMX.FTZ R8, R193, R8, !PT ;  /* 0x00000008c1087209 */ /* 0x000fc60007810000 */
[----:B------:R-:W-:Y:S01]  /*153f0*/  MUFU.TANH R53, R53 ;  /* 0x0000003500357308 */ /* 0x000fe20000002400 */
[----:B------:R-:W-:-:S04]  /*15400*/  FMNMX.FTZ R8, R233, R8, !PT ;  /* 0x00000008e9087209 */ /* 0x000fc80007810000 */
        /* <DEDUP_REMOVED lines=8> */
[----:B------:R-:W-:-:S07]  /*15490*/  FMNMX.FTZ R8, R65, R8, !PT ;  /* 0x0000000841087209 */ /* 0x000fce0007810000 */
        /* <DEDUP_REMOVED lines=18> */
[----:B------:R-:W-:-:S03]  /*155c0*/  FMNMX.FTZ R8, R69, R8, !PT ;  /* 0x0000000845087209 */ /* 0x000fc60007810000 */
[----:B------:R-:W-:Y:S01]  /*155d0*/  MUFU.TANH R87, R87 ;  /* 0x0000005700577308 */ /* 0x000fe20000002400 */
[----:B-1----:R-:W-:-:S04]  /*155e0*/  FMNMX.FTZ R8, R175, R8, !PT ;  /* 0x00000008af087209 */ /* 0x002fc80007810000 */
[----:B------:R-:W-:Y:S01]  /*155f0*/  FMNMX.FTZ R9, R73, R8, !PT ;  /* 0x0000000849097209 */ /* 0x000fe20007810000 */
[----:B------:R-:W-:-:S03]  /*15600*/  VIADD R8, R6, 0x180 ;  /* 0x0000018006087836 */ /* 0x000fc60000000000 */
[----:B------:R-:W-:Y:S01]  /*15610*/  FMNMX.FTZ R35, R42, R9, !PT ;  /* 0x000000092a237209 */ /* 0x000fe20007810000 */
[----:B------:R-:W-:Y:S01]  /*15620*/  IMAD.MOV.U32 R9, RZ, RZ, 0x40000040 ;  /* 0x40000040ff097424 */ /* 0x000fe200078e00ff */
[----:B------:R-:W-:Y:S02]  /*15630*/  R2UR UR10, R8 ;  /* 0x00000000080a72ca */ /* 0x000fe400000e0000 */
[----:B------:R-:W-:Y:S02]  /*15640*/  FMNMX.FTZ R35, R44, R35, !PT ;  /* 0x000000232c237209 */ /* 0x000fe40007810000 */
[----:B------:R-:W-:Y:S02]  /*15650*/  R2UR UR11, R9 ;  /* 0x00000000090b72ca */ /* 0x000fe400000e0000 */
[----:B------:R-:W-:-:S04]  /*15660*/  FMNMX.FTZ R8, R46, R35, !PT ;  /* 0x000000232e087209 */ /* 0x000fc80007810000 */
[----:B------:R-:W-:-:S04]  /*15670*/  FMNMX.FTZ R9, R77, R8, !PT ;  /* 0x000000084d097209 */ /* 0x000fc80007810000 */
[----:B------:R-:W-:-:S03]  /*15680*/  FMNMX.FTZ R8, R48, R9, !PT ;  /* 0x0000000930087209 */ /* 0x000fc60007810000 */
[----:B------:R-:W-:Y:S01]  /*15690*/  HGMMA.64x128x16.F32.BF16 R88, R168, gdesc[UR8].tnspB, R88, gsb0 ;  /* 0x41e00008a8587df0 */ /* 0x000fe20008001858 */
[----:B------:R-:W-:-:S05]  /*156a0*/  FMNMX.FTZ R8, R81, R8, !PT ;  /* 0x0000000851087209 */ /* 0x000fca0007810000 */
[----:B------:R-:W0:Y:S02]  /*156b0*/  SHFL.BFLY PT, R9, R8, 0x2, 0x1f ;  /* 0x0c401f0008097f89 */ /* 0x000e2400000e0000 */
[----:B0-----:R-:W-:-:S05]  /*156c0*/  FMNMX.FTZ R9, R8, R9, !PT ;  /* 0x0000000908097209 */ /* 0x001fca0007810000 */
[----:B------:R-:W0:Y:S02]  /*156d0*/  SHFL.BFLY PT, R8, R9, 0x1, 0x1f ;  /* 0x0c201f0009087f89 */ /* 0x000e2400000e0000 */
[----:B0-----:R-:W-:Y:S01]  /*156e0*/  FMNMX.FTZ R35, R9, R8, !PT ;  /* 0x0000000809237209 */ /* 0x001fe20007810000 */
[----:B------:R-:W-:-:S04]  /*156f0*/  VIADD R8, R6, 0x200 ;  /* 0x0000020006087836 */ /* 0x000fc80000000000 */
[C---:B------:R-:W-:Y:S01]  /*15700*/  FADD.FTZ R9, -R35.reuse, R10 ;  /* 0x0000000a23097221 */ /* 0x040fe20000010100 */
[----:B------:R-:W-:Y:S01]  /*15710*/  R2UR UR10, R8 ;  /* 0x00000000080a72ca */ /* 0x000fe200000e0000 */
[-C--:B------:R-:W-:Y:S01]  /*15720*/  FMUL.FTZ R56, R35, R34.reuse ;  /* 0x0000002223387220 */ /* 0x080fe20000410000 */
[----:B------:R-:W-:Y:S01]  /*15730*/  FMNMX.FTZ R8, R14, R5, !PT ;  /* 0x000000050e087209 */ /* 0x000fe20007810000 */
[-C--:B------:R-:W-:Y:S01]  /*15740*/  FMUL.FTZ R10, R9, R34.reuse ;  /* 0x00000022090a7220 */ /* 0x080fe20000410000 */
[----:B------:R-:W-:Y:S02]  /*15750*/  IMAD.MOV.U32 R9, RZ, RZ, 0x40000040 ;  /* 0x40000040ff097424 */ /* 0x000fe400078e00ff */
[--C-:B------:R-:W-:Y:S01]  /*15760*/  FFMA.FTZ R180, R7, R34, -R56.reuse ;  /* 0x0000002207b47223 */ /* 0x100fe20000010838 */
[----:B------:R-:W-:Y:S01]  /*15770*/  FMNMX.FTZ R7, R15, R8, !PT ;  /* 0x000000080f077209 */ /* 0x000fe20007810000 */
[-CC-:B------:R-:W-:Y:S01]  /*15780*/  FFMA.FTZ R182, R20, R34.reuse, -R56.reuse ;  /* 0x0000002214b67223 */ /* 0x180fe20000010838 */
[-CC-:B------:R-:W-:Y:S01]  /*15790*/  FFMA.FTZ R172, R37, R34.reuse, -R56.reuse ;  /* 0x0000002225ac7223 */ /* 0x180fe20000010838 */
[----:B------:R-:W-:Y:S01]  /*157a0*/  R2UR UR11, R9 ;  /* 0x00000000090b72ca */ /* 0x000fe200000e0000 */
[----:B------:R-:W-:Y:S01]  /*157b0*/  IMAD.MOV.U32 R9, RZ, RZ, 0x40000040 ;  /* 0x40000040ff097424 */ /* 0x000fe200078e00ff */
[----:B------:R-:W-:Y:S01]  /*157c0*/  FMNMX.FTZ R8, R24, R7, !PT ;  /* 0x0000000718087209 */ /* 0x000fe20007810000 */
[-CC-:B------:R-:W-:Y:S01]  /*157d0*/  FFMA.FTZ R176, R26, R34.reuse, -R56.reuse ;  /* 0x000000221ab07223 */ /* 0x180fe20000010838 */
[-CC-:B------:R-:W-:Y:S01]  /*157e0*/  FFMA.FTZ R178, R30, R34.reuse, -R56.reuse ;  /* 0x000000221eb27223 */ /* 0x180fe20000010838 */
        /* <DEDUP_REMOVED lines=21> */
[----:B------:R-:W-:Y:S01]  /*15940*/  MUFU.EX2 R182, R182 ;  /* 0x000000b600b67308 */ /* 0x000fe20000000800 */
[----:B------:R-:W-:Y:S01]  /*15950*/  FMNMX.FTZ R8, R49, R8, !PT ;  /* 0x0000000831087209 */ /* 0x000fe20007810000 */
[----:B0-----:R-:W-:-:S03]  /*15960*/  FFMA.FTZ R3, R10, R3, R13 ;  /* 0x000000030a037223 */ /* 0x001fc6000001000d */
[----:B------:R-:W-:-:S03]  /*15970*/  FMNMX.FTZ R8, R51, R8, !PT ;  /* 0x0000000833087209 */ /* 0x000fc60007810000 */
[----:B------:R-:W-:Y:S01]  /*15980*/  MUFU.EX2 R21, R21 ;  /* 0x0000001500157308 */ /* 0x000fe20000000800 */
[----:B------:R-:W-:Y:S01]  /*15990*/  FMNMX.FTZ R8, R53, R8, !PT ;  /* 0x0000000835087209 */ /* 0x000fe20007810000 */
[C---:B-1----:R-:W-:Y:S01]  /*159a0*/  FADD.FTZ R3, R180.reuse, R3 ;  /* 0x00000003b4037221 */ /* 0x042fe20000010000 */
[----:B------:R-:W-:Y:S02]  /*159b0*/  F2FP.BF16.F32.PACK_AB R180, R180, R13 ;  /* 0x0000000db4b4723e */ /* 0x000fe400000010ff */
[----:B------:R-:W-:-:S03]  /*159c0*/  FMNMX.FTZ R8, R55, R8, !PT ;  /* 0x0000000837087209 */ /* 0x000fc60007810000 */
[----:B------:R-:W-:Y:S01]  /*159d0*/  MUFU.EX2 R176, R176 ;  /* 0x000000b000b07308 */ /* 0x000fe20000000800 */
[----:B------:R-:W-:-:S04]  /*159e0*/  FMNMX.FTZ R8, R57, R8, !PT ;  /* 0x0000000839087209 */ /* 0x000fc80007810000 */
[----:B------:R-:W-:Y:S01]  /*159f0*/  FMNMX.FTZ R20, R59, R8, !PT ;  /* 0x000000083b147209 */ /* 0x000fe20007810000 */
[----:B------:R-:W-:Y:S02]  /*15a00*/  VIADD R8, R6, 0x280 ;  /* 0x0000028006087836 */ /* 0x000fe40000000000 */
[----:B------:R-:W-:Y:S01]  /*15a10*/  MUFU.EX2 R178, R178 ;  /* 0x000000b200b27308 */ /* 0x000fe20000000800 */
[----:B------:R-:W-:Y:S01]  /*15a20*/  FMNMX.FTZ R20, R61, R20, !PT ;  /* 0x000000143d147209 */ /* 0x000fe20007810000 */
        /* <DEDUP_REMOVED lines=14> */
[----:B------:R-:W-:-:S02]  /*15b10*/  FFMA.FTZ R233, R237, R34, -R56 ;  /* 0x00000022ede97223 */ /* 0x000fc40000010838 */
[----:B------:R-:W-:Y:S01]  /*15b20*/  FMNMX.FTZ R20, R67, R20, !PT ;  /* 0x0000001443147209 */ /* 0x000fe20007810000 */
[----:B------:R-:W1:Y:S08]  /*15b30*/  MUFU.TANH R171, R171 ;  /* 0x000000ab00ab7308 */ /* 0x000e700000002400 */
[----:B------:R-:W-:Y:S01]  /*15b40*/  MUFU.EX2 R172, R172 ;  /* 0x000000ac00ac7308 */ /* 0x000fe20000000800 */
[----:B0-----:R-:W-:-:S04]  /*15b50*/  FMNMX.FTZ R20, R169, R20, !PT ;  /* 0x00000014a9147209 */ /* 0x001fc80007810000 */
[----:B------:R-:W-:-:S03]  /*15b60*/  FMNMX.FTZ R20, R71, R20, !PT ;  /* 0x0000001447147209 */ /* 0x000fc60007810000 */
[----:B------:R-:W-:Y:S01]  /*15b70*/  MUFU.EX2 R37, R37 ;  /* 0x0000002500257308 */ /* 0x000fe20000000800 */
[----:B-1----:R-:W-:-:S04]  /*15b80*/  FMNMX.FTZ R20, R171, R20, !PT ;  /* 0x00000014ab147209 */ /* 0x002fc80007810000 */
[----:B------:R-:W-:Y:S01]  /*15b90*/  FMNMX.FTZ R7, R75, R20, !PT ;  /* 0x000000144b077209 */ /* 0x000fe20007810000 */
[----:B------:R-:W-:Y:S02]  /*15ba0*/  FFMA.FTZ R20, R175, R34, -R56 ;  /* 0x00000022af147223 */ /* 0x000fe40000010838 */
        /* <DEDUP_REMOVED lines=14> */
[----:B0-----:R-:W-:Y:S01]  /*15c90*/  FMNMX.FTZ R7, R8, R7, !PT ;  /* 0x0000000708077209 */ /* 0x001fe20007810000 */
[----:B------:R-:W-:-:S06]  /*15ca0*/  VIADD R8, R6, 0x300 ;  /* 0x0000030006087836 */ /* 0x000fcc0000000000 */
        /* <DEDUP_REMOVED lines=8> */
[----:B------:R-:W0:Y:S01]  /*15d30*/  SHFL.BFLY PT, R36, R7, 0x1, 0x1f ;  /* 0x0c201f0007247f89 */ /* 0x000e2200000e0000 */
[-CC-:B------:R-:W-:Y:S01]  /*15d40*/  FFMA.FTZ R27, R32, R34.reuse, -R56.reuse ;  /* 0x00000022201b7223 */ /* 0x180fe20000010838 */
[-CC-:B------:R-:W-:Y:S01]  /*15d50*/  FFMA.FTZ R155, R183, R34.reuse, -R56.reuse ;  /* 0x00000022b79b7223 */ /* 0x180fe20000010838 */
[----:B------:R-:W-:Y:S01]  /*15d60*/  HGMMA.64x128x16.F32.BF16 R88, R156, gdesc[UR8].tnspB, R88, gsb0 ;  /* 0x41e000089c587df0 */ /* 0x000fe20008001858 */
[----:B------:R-:W-:Y:S01]  /*15d70*/  R2UR UR10, R8 ;  /* 0x00000000080a72ca */ /* 0x000fe200000e0000 */
[-CC-:B------:R-:W-:Y:S01]  /*15d80*/  FFMA.FTZ R152, R235, R34.reuse, -R56.reuse ;  /* 0x00000022eb987223 */ /* 0x180fe20000010838 */
[----:B------:R-:W-:Y:S01]  /*15d90*/  R2UR UR11, R9 ;  /* 0x00000000090b72ca */ /* 0x000fe200000e0000 */
[----:B------:R-:W-:Y:S01]  /*15da0*/  FFMA.FTZ R32, R48, R34, -R56 ;  /* 0x0000002230207223 */ /* 0x000fe20000010838 */
[----:B------:R-:W-:Y:S01]  /*15db0*/  VIADD R8, R6, 0x380 ;  /* 0x0000038006087836 */ /* 0x000fe20000000000 */
[----:B------:R-:W-:Y:S01]  /*15dc0*/  MUFU.EX2 R153, R153 ;  /* 0x0000009900997308 */ /* 0x000fe20000000800 */
[----:B------:R-:W-:Y:S01]  /*15dd0*/  FADD.FTZ R48, R182, R3 ;  /* 0x00000003b6307221 */ /* 0x000fe20000010000 */
[----:B------:R-:W-:-:S06]  /*15de0*/  F2FP.BF16.F32.PACK_AB R182, R21, R182 ;  /* 0x000000b615b6723e */ /* 0x000fcc00000010ff */
[----:B------:R-:W-:Y:S01]  /*15df0*/  MUFU.EX2 R27, R27 ;  /* 0x0000001b001b7308 */ /* 0x000fe20000000800 */
[----:B0-----:R-:W-:-:S07]  /*15e00*/  FMNMX.FTZ R7, R7, R36, !PT ;  /* 0x0000002407077209 */ /* 0x001fce0007810000 */
[----:B------:R-:W-:Y:S01]  /*15e10*/  MUFU.EX2 R155, R155 ;  /* 0x0000009b009b7308 */ /* 0x000fe20000000800 */
[C---:B------:R-:W-:Y:S01]  /*15e20*/  FADD.FTZ R9, -R7.reuse, R5 ;  /* 0x0000000507097221 */ /* 0x040fe20000010100 */
[----:B------:R-:W-:-:S03]  /*15e30*/  FMUL.FTZ R36, R7, R34 ;  /* 0x0000002207247220 */ /* 0x000fc60000410000 */
[-C--:B------:R-:W-:Y:S01]  /*15e40*/  FMUL.FTZ R9, R9, R34.reuse ;  /* 0x0000002209097220 */ /* 0x080fe20000410000 */
[-CC-:B------:R-:W-:Y:S01]  /*15e50*/  FFMA.FTZ R14, R14, R34.reuse, -R36.reuse ;  /* 0x000000220e0e7223 */ /* 0x180fe20000010824 */
[-CC-:B------:R-:W-:Y:S01]  /*15e60*/  FFMA.FTZ R181, R15, R34.reuse, -R36.reuse ;  /* 0x000000220fb57223 */ /* 0x180fe20000010824 */
[-CC-:B------:R-:W-:Y:S01]  /*15e70*/  FFMA.FTZ R183, R24, R34.reuse, -R36.reuse ;  /* 0x0000002218b77223 */ /* 0x180fe20000010824 */
[-C--:B------:R-:W-:Y:S01]  /*15e80*/  FFMA.FTZ R24, R25, R34.reuse, -R36 ;  /* 0x0000002219187223 */ /* 0x080fe20000010824 */
[----:B------:R-:W-:Y:S02]  /*15e90*/  @!P1 IMAD R25, R184, 0x8, R2 ;  /* 0x00000008b8199824 */ /* 0x000fe400078e0202 */
[-CC-:B------:R-:W-:Y:S01]  /*15ea0*/  FFMA.FTZ R177, R28, R34.reuse, -R36.reuse ;  /* 0x000000221cb17223 */ /* 0x180fe20000010824 */
[----:B------:R-:W-:Y:S01]  /*15eb0*/  MUFU.EX2 R14, R14 ;  /* 0x0000000e000e7308 */ /* 0x000fe20000000800 */
[----:B------:R-:W-:Y:S01]  /*15ec0*/  FFMA.FTZ R28, R29, R34, -R36 ;  /* 0x000000221d1c7223 */ /* 0x000fe20000010824 */
[----:B------:R-:W-:-:S02]  /*15ed0*/  @!P1 VIADD R29, R25, 0x28840 ;  /* 0x00028840191d9836 */ /* 0x000fc40000000000 */
[-CC-:B------:R-:W-:Y:S01]  /*15ee0*/  FFMA.FTZ R179, R31, R34.reuse, -R36.reuse ;  /* 0x000000221fb37223 */ /* 0x180fe20000010824 */
[----:B------:R-:W-:Y:S01]  /*15ef0*/  IADD3 R31, -R192, 0xb, RZ ;  /* 0x0000000bc01f7810 */ /* 0x000fe20007ffe1ff */
[-CC-:B------:R-:W-:Y:S01]  /*15f00*/  FFMA.FTZ R175, R45, R34.reuse, -R36.reuse ;  /* 0x000000222daf7223 */ /* 0x180fe20000010824 */
[-CC-:B------:R-:W-:Y:S01]  /*15f10*/  FFMA.FTZ R42, R47, R34.reuse, -R36.reuse ;  /* 0x000000222f2a7223 */ /* 0x180fe20000010824 */
[----:B------:R-:W-:Y:S01]  /*15f20*/  @!P1 PRMT R29, RZ, 0x654, R29 ;  /* 0x00000654ff1d9816 */ /* 0x000fe2000000001d */
        /* <DEDUP_REMOVED lines=12> */
[----:B------:R-:W-:-:S04]  /*15ff0*/  FFMA.FTZ R54, R54, R34, -R36 ;  /* 0x0000002236367223 */ /* 0x000fc80000010824 */
        /* <DEDUP_REMOVED lines=19> */
[-CC-:B------:R-:W-:Y:S01]  /*16130*/  FFMA.FTZ R73, R44, R34.reuse, -R56.reuse ;  /* 0x000000222c497223 */ /* 0x180fe20000010838 */
[-C--:B------:R-:W-:Y:S01]  /*16140*/  FFMA.FTZ R56, R81, R34.reuse, -R56 ;  /* 0x0000002251387223 */ /* 0x080fe20000010838 */
[----:B------:R-:W-:Y:S01]  /*16150*/  R2UR UR10, R8 ;  /* 0x00000000080a72ca */ /* 0x000fe200000e0000 */
[----:B------:R0:W1:Y:S01]  /*16160*/  MUFU.EX2 R81, R9 ;  /* 0x0000000900517308 */ /* 0x0000620000000800 */
[-CC-:B------:R-:W-:Y:S01]  /*16170*/  FFMA.FTZ R38, R33, R34.reuse, -R36.reuse ;  /* 0x0000002221267223 */ /* 0x180fe20000010824 */
[-CC-:B------:R-:W-:Y:S01]  /*16180*/  FFMA.FTZ R173, R39, R34.reuse, -R36.reuse ;  /* 0x0000002227ad7223 */ /* 0x180fe20000010824 */
[-CC-:B------:R-:W-:Y:S01]  /*16190*/  FFMA.FTZ R40, R43, R34.reuse, -R36.reuse ;  /* 0x000000222b287223 */ /* 0x180fe20000010824 */
[-CC-:B------:R-:W-:Y:S01]  /*161a0*/  FFMA.FTZ R44, R51, R34.reuse, -R36.reuse ;  /* 0x00000022332c7223 */ /* 0x180fe20000010824 */
[----:B------:R-:W-:-:S03]  /*161b0*/  FFMA.FTZ R8, R57, R34, -R36 ;  /* 0x0000002239087223 */ /* 0x000fc60000010824 */
[----:B------:R-:W-:Y:S01]  /*161c0*/  MUFU.EX2 R38, R38 ;  /* 0x0000002600267308 */ /* 0x000fe20000000800 */
[----:B0-----:R-:W-:-:S05]  /*161d0*/  IMAD.MOV.U32 R9, RZ, RZ, 0x40000040 ;  /* 0x40000040ff097424 */ /* 0x001fca00078e00ff */
[----:B------:R-:W-:Y:S01]  /*161e0*/  R2UR UR11, R9 ;  /* 0x00000000090b72ca */ /* 0x000fe200000e0000 */
[----:B------:R-:W-:Y:S01]  /*161f0*/  FFMA.FTZ R9, R55, R34, -R36 ;  /* 0x0000002237097223 */ /* 0x000fe20000010824 */
[----:B------:R-:W-:Y:S01]  /*16200*/  MUFU.EX2 R173, R173 ;  /* 0x000000ad00ad7308 */ /* 0x000fe20000000800 */
[----:B-1----:R-:W-:-:S04]  /*16210*/  FFMA.FTZ R46, R81, R0, R14 ;  /* 0x00000000512e7223 */ /* 0x002fc8000001000e */
[C---:B------:R-:W-:Y:S01]  /*16220*/  FADD.FTZ R46, R181.reuse, R46 ;  /* 0x0000002eb52e7221 */ /* 0x040fe20000010000 */
[----:B------:R-:W-:Y:S02]  /*16230*/  F2FP.BF16.F32.PACK_AB R181, R181, R14 ;  /* 0x0000000eb5b5723e */ /* 0x000fe400000010ff */
[----:B------:R-:W-:Y:S08]  /*16240*/  MUFU.EX2 R5, R56 ;  /* 0x0000003800057308 */ /* 0x000ff00000000800 */
[----:B------:R-:W-:Y:S08]  /*16250*/  MUFU.EX2 R40, R40 ;  /* 0x0000002800287308 */ /* 0x000ff00000000800 */
[----:B------:R-:W-:Y:S08]  /*16260*/  MUFU.EX2 R44, R44 ;  /* 0x0000002c002c7308 */ /* 0x000ff00000000800 */
[----:B------:R-:W0:Y:S08]  /*16270*/  MUFU.EX2 R9, R9 ;  /* 0x0000000900097308 */ /* 0x000e300000000800 */
[----:B------:R-:W-:Y:S08]  /*16280*/  MUFU.EX2 R8, R8 ;  /* 0x0000000800087308 */ /* 0x000ff00000000800 */
[----:B------:R-:W-:Y:S08]  /*16290*/  MUFU.EX2 R0, R61 ;  /* 0x0000003d00007308 */ /* 0x000ff00000000800 */
[----:B------:R-:W-:Y:S08]  /*162a0*/  MUFU.EX2 R157, R157 ;  /* 0x0000009d009d7308 */ /* 0x000ff00000000800 */
[----:B------:R-:W-:Y:S08]  /*162b0*/  MUFU.EX2 R3, R3 ;  /* 0x0000000300037308 */ /* 0x000ff00000000800 */
[----:B------:R-:W-:Y:S08]  /*162c0*/  MUFU.EX2 R156, R156 ;  /* 0x0000009c009c7308 */ /* 0x000ff00000000800 */
[----:B------:R-:W-:Y:S08]  /*162d0*/  MUFU.EX2 R158, R158 ;  /* 0x0000009e009e7308 */ /* 0x000ff00000000800 */
[----:B------:R-:W-:Y:S08]  /*162e0*/  MUFU.EX2 R159, R159 ;  /* 0x0000009f009f7308 */ /* 0x000ff00000000800 */
[----:B------:R-:W1:Y:S08]  /*162f0*/  MUFU.EX2 R69, R69 ;  /* 0x0000004500457308 */ /* 0x000e700000000800 */
[----:B------:R-:W-:Y:S08]  /*16300*/  MUFU.EX2 R50, R50 ;  /* 0x0000003200327308 */ /* 0x000ff00000000800 */
[----:B------:R-:W2:Y:S08]  /*16310*/  MUFU.EX2 R73, R73 ;  /* 0x0000004900497308 */ /* 0x000eb00000000800 */
[----:B------:R-:W3:Y:S01]  /*16320*/  MUFU.EX2 R79, R79 ;  /* 0x0000004f004f7308 */ /* 0x000ee20000000800 */
[----:B------:R-:W-:-:S02]  /*16330*/  WARPGROUP.DEPBAR.LE gsb0, 0x0 ;  /* 0x00008000000079c5 */ /* 0x000fc40000010000 */
[----:B------:R-:W-:Y:S01]  /*16340*/  WARPGROUP.ARRIVE ;  /* 0x00000000000079c5 */ /* 0x000fe20000000000 */
[----:B------:R-:W-:Y:S01]  /*16350*/  FFMA.FTZ R161, R171, R34, -R36 ;  /* 0x00000022aba17223 */ /* 0x000fe20000010824 */
[----:B0-----:R-:W-:-:S03]  /*16360*/  F2FP.BF16.F32.PACK_AB R171, R9, R6 ;  /* 0x0000000609ab723e */ /* 0x001fc600000010ff */
[----:B------:R-:W-:Y:S01]  /*16370*/  MUFU.EX2 R52, R52 ;  /* 0x0000003400347308 */ /* 0x000fe20000000800 */
[----:B-1----:R-:W-:Y:S01]  /*16380*/  F2FP.BF16.F32.PACK_AB R160, R69, R20 ;  /* 0x0000001445a0723e */ /* 0x002fe200000010ff */
[----:B------:R-:W-:Y:S01]  /*16390*/  HGMMA.64x128x16.F32.BF16 R88, R164, gdesc[UR8].tnspB, R88, gsb0 ;  /* 0x41e00008a4587df0 */ /* 0x000fe20008001858 */
[----:B--2---:R-:W-:-:S05]  /*163a0*/  F2FP.BF16.F32.PACK_AB R162, R73, R26 ;  /* 0x0000001a49a2723e */ /* 0x004fca00000010ff */
[----:B------:R-:W-:Y:S01]  /*163b0*/  MUFU.EX2 R161, R161 ;  /* 0x000000a100a17308 */ /* 0x000fe20000000800 */
[----:B---3--:R-:W-:-:S07]  /*163c0*/  F2FP.BF16.F32.PACK_AB R163, R79, R50 ;  /* 0x000000324fa3723e */ /* 0x008fce00000010ff */
[----:B------:R-:W-:Y:S08]  /*163d0*/  MUFU.EX2 R83, R83 ;  /* 0x0000005300537308 */ /* 0x000ff00000000800 */
[----:B------:R-:W0:Y:S08]  /*163e0*/  MUFU.EX2 R32, R32 ;  /* 0x0000002000207308 */ /* 0x000e300000000800 */
[----:B------:R-:W-:Y:S01]  /*163f0*/  MUFU.EX2 R54, R54 ;  /* 0x0000003600367308 */ /* 0x000fe20000000800 */
[----:B------:R-:W-:-:S02]  /*16400*/  WARPGROUP.DEPBAR.LE gsb0, 0x0 ;  /* 0x00008000000079c5 */ /* 0x000fc40000010000 */
[----:B------:R1:W-:Y:S06]  /*16410*/  BAR.ARV R31, 0x100 ;  /* 0x0004001f0000751d */ /* 0x0003ec0000002000 */
[----:B------:R2:W-:Y:S01]  /*16420*/  @!P1 SYNCS.ARRIVE.TRANS64.RED.A1T0 RZ, [R29+URZ], RZ ;  /* 0x000000ff1dff99a7 */ /* 0x0005e2000810043f */
[----:B0-----:R-:W-:Y:S01]  /*16430*/  F2FP.BF16.F32.PACK_AB R166, R5, R32 ;  /* 0x0000002005a6723e */ /* 0x001fe200000010ff */
[-C--:B------:R-:W-:Y:S01]  /*16440*/  FMUL.FTZ R88, R88, R10.reuse ;  /* 0x0000000a58587220 */ /* 0x080fe20000410000 */
[-C--:B------:R-:W-:Y:S01]  /*16450*/  FMUL.FTZ R89, R89, R10.reuse ;  /* 0x0000000a59597220 */ /* 0x080fe20000410000 */
[-C--:B------:R-:W-:Y:S01]  /*16460*/  FMUL.FTZ R92, R92, R10.reuse ;  /* 0x0000000a5c5c7220 */ /* 0x080fe20000410000 */
[-C--:B------:R-:W-:Y:S01]  /*16470*/  FMUL.FTZ R93, R93, R10.reuse ;  /* 0x0000000a5d5d7220 */ /* 0x080fe20000410000 */
[-C--:B------:R-:W-:Y:S01]  /*16480*/  FMUL.FTZ R96, R96, R10.reuse ;  /* 0x0000000a60607220 */ /* 0x080fe20000410000 */
[----:B------:R-:W-:Y:S01]  /*16490*/  FMUL.FTZ R97, R97, R10 ;  /* 0x0000000a61617220 */ /* 0x000fe20000410000 */
[----:B--2---:R-:W-:-:S02]  /*164a0*/  @!P1 IMAD R29, R11, 0x8, R2 ;  /* 0x000000080b1d9824 */ /* 0x004fc400078e0202 */
[----:B------:R-:W-:Y:S01]  /*164b0*/  FADD.FTZ R11, R183, R46 ;  /* 0x0000002eb70b7221 */ /* 0x000fe20000010000 */
[----:B------:R-:W-:Y:S01]  /*164c0*/  F2FP.BF16.F32.PACK_AB R183, R24, R183 ;  /* 0x000000b718b7723e */ /* 0x000fe200000010ff */
[----:B------:R-:W-:Y:S01]  /*164d0*/  FMUL.FTZ R100, R100, R10 ;  /* 0x0000000a64647220 */ /* 0x000fe20000410000 */
[----:B------:R-:W-:Y:S02]  /*164e0*/  @!P1 VIADD R29, R29, 0x28860 ;  /* 0x000288601d1d9836 */ /* 0x000fe40000000000 */
[----:B------:R-:W-:Y:S01]  /*164f0*/  FADD.FTZ R46, R24, R11 ;  /* 0x0000000b182e7221 */ /* 0x000fe20000010000 */
[----:B------:R-:W-:Y:S01]  /*16500*/  FFMA.FTZ R11, R85, R34, -R36 ;  /* 0x00000022550b7223 */ /* 0x000fe20000010824 */
[-C--:B------:R-:W-:Y:S01]  /*16510*/  FMUL.FTZ R101, R101, R10.reuse ;  /* 0x0000000a65657220 */ /* 0x080fe20000410000 */
[-C--:B------:R-:W-:Y:S01]  /*16520*/  FMUL.FTZ R104, R104, R10.reuse ;  /* 0x0000000a68687220 */ /* 0x080fe20000410000 */
[----:B-1----:R-:W-:Y:S01]  /*16530*/  @!P1 PRMT R31, RZ, 0x654, R29 ;  /* 0x00000654ff1f9816 */ /* 0x002fe2000000001d */
[----:B------:R-:W-:Y:S01]  /*16540*/  FADD.FTZ R29, R21, R48 ;  /* 0x00000030151d7221 */ /* 0x000fe20000010000 */
[----:B------:R-:W-:Y:S01]  /*16550*/  FMUL.FTZ R105, R105, R10 ;  /* 0x0000000a69697220 */ /* 0x000fe20000410000 */
[----:B------:R-:W-:Y:S01]  /*16560*/  MUFU.EX2 R11, R11 ;  /* 0x0000000b000b7308 */ /* 0x000fe20000000800 */
[----:B------:R0:W-:Y:S01]  /*16570*/  @!P1 SYNCS.ARRIVE.TRANS64.RED.A1T0 RZ, [R31+URZ], RZ ;  /* 0x000000ff1fff99a7 */ /* 0x0001e2000810043f */
[----:B------:R-:W-:Y:S01]  /*16580*/  FADD.FTZ R48, R176, R29 ;  /* 0x0000001db0307221 */ /* 0x000fe20000010000 */
[----:B------:R-:W-:Y:S01]  /*16590*/  FADD.FTZ R29, R177, R46 ;  /* 0x0000002eb11d7221 */ /* 0x000fe20000010000 */
[--C-:B------:R-:W-:Y:S01]  /*165a0*/  FFMA.FTZ R46, R67, R34, -R36.reuse ;  /* 0x00000022432e7223 */ /* 0x100fe20000010824 */
[----:B------:R-:W-:Y:S01]  /*165b0*/  F2FP.BF16.F32.PACK_AB R177, R28, R177 ;  /* 0x000000b11cb1723e */ /* 0x000fe200000010ff */
[----:B------:R-:W-:Y:S01]  /*165c0*/  FMUL.FTZ R108, R108, R10 ;  /* 0x0000000a6c6c7220 */ /* 0x000fe20000410000 */
[----:B------:R-:W-:Y:S01]  /*165d0*/  FADD.FTZ R56, R28, R29 ;  /* 0x0000001d1c387221 */ /* 0x000fe20000010000 */
[-C--:B------:R-:W-:Y:S01]  /*165e0*/  FFMA.FTZ R29, R169, R34.reuse, -R36 ;  /* 0x00000022a91d7223 */ /* 0x080fe20000010824 */
[----:B0-----:R-:W-:Y:S01]  /*165f0*/  FADD.FTZ R31, R153, R48 ;  /* 0x00000030991f7221 */ /* 0x001fe20000010000 */
[----:B------:R-:W0:Y:S01]  /*16600*/  MUFU.EX2 R46, R46 ;  /* 0x0000002e002e7308 */ /* 0x000e220000000800 */
[----:B------:R-:W-:Y:S01]  /*16610*/  FFMA.FTZ R48, R71, R34, -R36 ;  /* 0x0000002247307223 */ /* 0x000fe20000010824 */
[----:B------:R-:W-:Y:S01]  /*16620*/  F2FP.BF16.F32.PACK_AB R169, R44, R15 ;  /* 0x0000000f2ca9723e */ /* 0x000fe200000010ff */
[----:B------:R-:W-:Y:S01]  /*16630*/  FADD.FTZ R58, R178, R31 ;  /* 0x0000001fb23a7221 */ /* 0x000fe20000010000 */
[----:B------:R-:W-:Y:S01]  /*16640*/  FADD.FTZ R31, R179, R56 ;  /* 0x00000038b31f7221 */ /* 0x000fe20000010000 */
[----:B------:R-:W-:Y:S01]  /*16650*/  F2FP.BF16.F32.PACK_AB R176, R153, R176 ;  /* 0x000000b099b0723e */ /* 0x000fe200000010ff */
[----:B------:R-:W-:Y:S01]  /*16660*/  FFMA.FTZ R36, R87, R34, -R36 ;  /* 0x0000002257247223 */ /* 0x000fe20000010824 */
[----:B------:R-:W-:Y:S01]  /*16670*/  FADD.FTZ R33, R27, R58 ;  /* 0x0000003a1b217221 */ /* 0x000fe20000010000 */
[----:B------:R-:W-:Y:S01]  /*16680*/  FADD.FTZ R56, R38, R31 ;  /* 0x0000001f26387221 */ /* 0x000fe20000010000 */
[----:B------:R-:W1:Y:S01]  /*16690*/  MUFU.EX2 R29, R29 ;  /* 0x0000001d001d7308 */ /* 0x000e620000000800 */
[----:B------:R-:W-:Y:S01]  /*166a0*/  F2FP.BF16.F32.PACK_AB R153, R25, R8 ;  /* 0x000000081999723e */ /* 0x000fe200000010ff */
        /* <DEDUP_REMOVED lines=10> */
[C---:B------:R-:W-:Y:S01]  /*16750*/  F2FP.BF16.F32.PACK_AB R174, R155.reuse, R174 ;  /* 0x000000ae9bae723e */ /* 0x040fe200000010ff */
[----:B------:R-:W-:Y:S01]  /*16760*/  FMUL.FTZ R116, R116, R10 ;  /* 0x0000000a74747220 */ /* 0x000fe20000410000 */
[----:B------:R-:W-:Y:S01]  /*16770*/  FADD.FTZ R33, R155, R58 ;  /* 0x0000003a9b217221 */ /* 0x000fe20000010000 */
[----:B------:R-:W-:Y:S01]  /*16780*/  FADD.FTZ R56, R42, R31 ;  /* 0x0000001f2a387221 */ /* 0x000fe20000010000 */
[----:B------:R-:W-:Y:S01]  /*16790*/  F2FP.BF16.F32.PACK_AB R155, R3, R0 ;  /* 0x00000000039b723e */ /* 0x000fe200000010ff */
[----:B------:R-:W-:Y:S01]  /*167a0*/  MUFU.EX2 R36, R36 ;  /* 0x0000002400247308 */ /* 0x000fe20000000800 */
        /* <DEDUP_REMOVED lines=41> */
[----:B-1----:R-:W-:Y:S01]  /*16a40*/  FADD.FTZ R9, R29, R24 ;  /* 0x000000181d097221 */ /* 0x002fe20000010000 */
[C---:B------:R-:W-:Y:S01]  /*16a50*/  F2FP.BF16.F32.PACK_AB R158, R159.reuse, R158 ;  /* 0x0000009e9f9e723e */ /* 0x040fe200000010ff */
[-C--:B------:R-:W-:Y:S01]  /*16a60*/  FMUL.FTZ R90, R90, R81.reuse ;  /* 0x000000515a5a7220 */ /* 0x080fe20000410000 */
[----:B------:R-:W-:Y:S01]  /*16a70*/  FADD.FTZ R13, R159, R28 ;  /* 0x0000001c9f0d7221 */ /* 0x000fe20000010000 */
[----:B--2---:R-:W-:Y:S01]  /*16a80*/  FADD.FTZ R6, R48, R9 ;  /* 0x0000000930067221 */ /* 0x004fe20000010000 */
[----:B------:R-:W-:Y:S01]  /*16a90*/  F2FP.BF16.F32.PACK_AB R178, R27, R178 ;  /* 0x000000b21bb2723e */ /* 0x000fe200000010ff */
[----:B------:R-:W-:Y:S01]  /*16aa0*/  FMUL.FTZ R91, R91, R81 ;  /* 0x000000515b5b7220 */ /* 0x000fe20000410000 */
[----:B------:R-:W-:Y:S01]  /*16ab0*/  FADD.FTZ R8, R20, R13 ;  /* 0x0000000d14087221 */ /* 0x000fe20000010000 */
[----:B------:R-:W-:Y:S01]  /*16ac0*/  FADD.FTZ R9, R161, R6 ;  /* 0x00000006a1097221 */ /* 0x000fe20000010000 */
[----:B------:R-:W-:Y:S01]  /*16ad0*/  F2FP.BF16.F32.PACK_AB R179, R38, R179 ;  /* 0x000000b326b3723e */ /* 0x000fe200000010ff */
[-C--:B------:R-:W-:Y:S01]  /*16ae0*/  FMUL.FTZ R94, R94, R81.reuse ;  /* 0x000000515e5e7220 */ /* 0x080fe20000410000 */
[----:B------:R-:W-:Y:S01]  /*16af0*/  FADD.FTZ R3, R69, R8 ;  /* 0x0000000845037221 */ /* 0x000fe20000010000 */
[----:B---3--:R-:W-:Y:S01]  /*16b00*/  FADD.FTZ R9, R14, R9 ;  /* 0x000000090e097221 */ /* 0x008fe20000010000 */
        /* <DEDUP_REMOVED lines=24> */
[----:B------:R-:W-:Y:S01]  /*16c90*/  FADD.FTZ R0, R36, R9 ;  /* 0x0000000924007221 */ /* 0x000fe20000010000 */
        /* <DEDUP_REMOVED lines=33> */
.L_x_9568:
[----:B------:R-:W-:Y:S05]  /*16eb0*/  WARPSYNC.ALL ;  /* 0x0000000000007948 */ /* 0x000fea0003800000 */
[----:B------:R-:W-:Y:S06]  /*16ec0*/  BAR.ARV 0x8, 0x180 ;  /* 0x0206000000007b1d */ /* 0x000fec0000002000 */
[----:B------:R-:W-:Y:S05]  /*16ed0*/  @!P0 BRA `(.L_x_9579) ;  /* 0x0000000000048947 */ /* 0x000fea0003800000 */
[----:B------:R-:W-:Y:S01]  /*16ee0*/  BPT.TRAP 0x1 ;  /* 0x000000040000795c */ /* 0x000fe20000300000 */
.L_x_9579:
[----:B------:R-:W-:Y:S01]  /*16ef0*/  IMAD R11, R184, 0x8, R2 ;  /* 0x00000008b80b7824 */ /* 0x000fe200078e0202 */
[----:B------:R-:W-:-:S04]  /*16f00*/  SHF.L.U32 R4, R186, 0x1f, RZ ;  /* 0x0000001fba047819 */ /* 0x000fc800000006ff */
[----:B------:R0:W1:Y:S01]  /*16f10*/  SYNCS.PHASECHK.TRANS64.TRYWAIT P2, [R11+URZ+0x28850], R4 ;  /* 0x028850040b0075a7 */ /* 0x000062000804017f */
[----:B------:R-:W-:Y:S05]  /*16f20*/  @!P0 BRA `(.L_x_9580) ;  /* 0x0000000000048947 */ /* 0x000fea0003800000 */
[----:B------:R-:W-:Y:S01]  /*16f30*/  BPT.TRAP 0x1 ;  /* 0x000000040000795c */ /* 0x000fe20000300000 */
.L_x_9580:
[----:B------:R-:W-:-:S05]  /*16f40*/  VIADD R2, R2, 0x400 ;  /* 0x0000040002027836 */ /* 0x000fca0000000000 */
[----:B------:R-:W-:-:S04]  /*16f50*/  SHF.R.U32.HI R2, RZ, 0x4, R2 ;  /* 0x00000004ff027819 */ /* 0x000fc80000011602 */
[----:B------:R-:W-:-:S04]  /*16f60*/  LOP3.LUT R2, R2, 0x3fff, RZ, 0xc0, !PT ;  /* 0x00003fff02027812 */ /* 0x000fc800078ec0ff */
[----:B------:R-:W-:Y:S01]  /*16f70*/  LOP3.LUT R5, R2, 0x4000000, RZ, 0xfc, !PT ;  /* 0x0400000002057812 */ /* 0x000fe200078efcff */
[----:B-1----:R-:W-:Y:S06]  /*16f80*/  @P2 BRA `(.L_x_9581) ;  /* 0x0000000000082947 */ /* 0x002fec0003800000 */
[----:B------:R-:W1:Y:S02]  /*16f90*/  SYNCS.PHASECHK.TRANS64.TRYWAIT P0, [R11+URZ+0x28850], R4 ;  /* 0x028850040b0075a7 */ /* 0x000e64000800017f */
[----:B-1----:R-:W-:Y:S05]  /*16fa0*/  @!P0 BRA `(.L_x_9582) ;  /* 0x000000b800108947 */ /* 0x002fea0003800000 */
.L_x_9581:
        /* <DEDUP_REMOVED lines=10> */
[----:B------:R-:W-:Y:S02]  /*17050*/  VIADD R184, R184, 0x1 ;  /* 0x00000001b8b87836 */ /* 0x000fe40000000000 */
[----:B------:R-:W-:Y:S02]  /*17060*/  @!P1 VIADD R10, R11, 0x28860 ;  /* 0x000288600b0a9836 */ /* 0x000fe40000000000 */
[----:B------:R-:W-:Y:S01]  /*17070*/  VIADD R214, R214, 0x1 ;  /* 0x00000001d6d67836 */ /* 0x000fe20000000000 */
[----:B------:R-:W-:Y:S02]  /*17080*/  ISETP.NE.AND P0, PT, R184, 0x2, PT ;  /* 0x00000002b800780c */ /* 0x000fe40003f05270 */
[----:B------:R-:W-:Y:S01]  /*17090*/  @!P1 PRMT R10, RZ, 0x654, R10 ;  /* 0x00000654ff0a9816 */ /* 0x000fe2000000000a */
        /* <DEDUP_REMOVED lines=106> */
[----:B------:R-:W-:Y:S01]  /*17740*/  PLOP3.LUT P1, PT, PT, PT, PT, 0x8, 0x0 ;  /* 0x000000000000781c */ /* 0x000fe20003f2e170 */
        /* <DEDUP_REMOVED lines=32> */
.L_x_9499:
        /* <DEDUP_REMOVED lines=13> */
[----:B------:R-:W-:Y:S01]  /*17a20*/  F2FP.BF16.F32.PACK_AB R10, R93, R10 ;  /* 0x0000000a5d0a723e */ /* 0x000fe200000010ff */
[----:B------:R-:W-:Y:S01]  /*17a30*/  IMAD.MOV.U32 R48, RZ, RZ, RZ ;  /* 0x000000ffff307224 */ /* 0x000fe200078e00ff */
[----:B------:R-:W-:Y:S02]  /*17a40*/  F2FP.BF16.F32.PACK_AB R11, R11, R94 ;  /* 0x0000005e0b0b723e */ /* 0x000fe400000010ff */
[----:B------:R-:W-:Y:S01]  /*17a50*/  F2FP.BF16.F32.PACK_AB R34, R133, R34 ;  /* 0x000000228522723e */ /* 0x000fe200000010ff */
[----:B------:R-:W-:Y:S01]  /*17a60*/  ULDC.64 UR4, c[0x0][0xc00] ;  /* 0x0003000000047ab9 */ /* 0x000fe20000000a00 */
[----:B------:R-:W-:Y:S01]  /*17a70*/  F2FP.BF16.F32.PACK_AB R36, R137, R36 ;  /* 0x000000248924723e */ /* 0x000fe200000010ff */
[----:B------:R-:W3:Y:S01]  /*17a80*/  LDC R55, c[0x0][0xbe8] ;  /* 0x0002fa00ff377b82 */ /* 0x000ee20000000800 */
[----:B------:R-:W-:-:S02]  /*17a90*/  F2FP.BF16.F32.PACK_AB R38, R141, R38 ;  /* 0x000000268d26723e */ /* 0x000fc400000010ff */
[----:B------:R-:W-:Y:S02]  /*17aa0*/  F2FP.BF16.F32.PACK_AB R39, R39, R142 ;  /* 0x0000008e2727723e */ /* 0x000fe400000010ff */
[----:B------:R-:W-:Y:S02]  /*17ab0*/  MOV R20, R2 ;  /* 0x0000000200147202 */ /* 0x000fe40000000f00 */
[----:B--2---:R-:W-:-:S03]  /*17ac0*/  MOV R21, R5 ;  /* 0x0000000500157202 */ /* 0x004fc60000000f00 */
[----:B------:R-:W-:-:S03]  /*17ad0*/  IMAD.WIDE R8, R226, 0x2, R20 ;  /* 0x00000002e2087825 */ /* 0x000fc600078e0214 */
[C---:B------:R-:W-:Y:S02]  /*17ae0*/  IADD3 R41, P5, R8.reuse, 0x20, RZ ;  /* 0x0000002008297810 */ /* 0x040fe40007fbe0ff */
[C---:B------:R-:W-:Y:S02]  /*17af0*/  LOP3.LUT R33, R8.reuse, 0x380, RZ, 0xc0, !PT ;  /* 0x0000038008217812 */ /* 0x040fe400078ec0ff */
[C---:B------:R-:W-:Y:S01]  /*17b00*/  IADD3 R43, P0, R8.reuse, 0x40, RZ ;  /* 0x00000040082b7810 */ /* 0x040fe20007f1e0ff */
[--C-:B------:R-:W-:Y:S01]  /*17b10*/  IMAD.X R5, RZ, RZ, R9.reuse, P5 ;  /* 0x000000ffff057224 */ /* 0x100fe200028e0609 */
[C---:B------:R-:W-:Y:S02]  /*17b20*/  IADD3 R53, P5, R8.reuse, 0x4060, RZ ;  /* 0x0000406008357810 */ /* 0x040fe40007fbe0ff */
[----:B------:R-:W-:Y:S01]  /*17b30*/  IADD3 R45, P1, R8, 0x60, RZ ;  /* 0x00000060082d7810 */ /* 0x000fe20007f3e0ff */
[----:B------:R-:W-:Y:S01]  /*17b40*/  IMAD.X R7, RZ, RZ, R9, P0 ;  /* 0x000000ffff077224 */ /* 0x000fe200000e0609 */
[----:B-1----:R-:W-:-:S02]  /*17b50*/  LOP3.LUT R28, R53, 0x380, RZ, 0xc0, !PT ;  /* 0x00000380351c7812 */ /* 0x002fc400078ec0ff */
[----:B------:R-:W-:Y:S01]  /*17b60*/  SHF.R.U64 R33, R33, 0x3, RZ ;  /* 0x0000000321217819 */ /* 0x000fe200000012ff */
[--C-:B------:R-:W-:Y:S01]  /*17b70*/  IMAD.X R13, RZ, RZ, R9.reuse, P1 ;  /* 0x000000ffff0d7224 */ /* 0x100fe200008e0609 */
[----:B------:R-:W-:Y:S02]  /*17b80*/  LOP3.LUT R4, R41, 0x380, RZ, 0xc0, !PT ;  /* 0x0000038029047812 */ /* 0x000fe400078ec0ff */
[----:B------:R-:W-:Y:S02]  /*17b90*/  LOP3.LUT R6, R43, 0x380, RZ, 0xc0, !PT ;  /* 0x000003802b067812 */ /* 0x000fe400078ec0ff */
[C---:B------:R-:W-:Y:S02]  /*17ba0*/  IADD3 R47, P2, R8.reuse, 0x4000, RZ ;  /* 0x00004000082f7810 */ /* 0x040fe40007f5e0ff */
[C---:B------:R-:W-:Y:S02]  /*17bb0*/  IADD3 R49, P3, R8.reuse, 0x4020, RZ ;  /* 0x0000402008317810 */ /* 0x040fe40007f7e0ff */
[----:B------:R-:W-:Y:S01]  /*17bc0*/  IADD3 R51, P4, R8, 0x4040, RZ ;  /* 0x0000404008337810 */ /* 0x000fe20007f9e0ff */
[--C-:B------:R-:W-:Y:S01]  /*17bd0*/  IMAD.X R15, RZ, RZ, R9.reuse, P2 ;  /* 0x000000ffff0f7224 */ /* 0x100fe200010e0609 */
[----:B------:R-:W-:Y:S01]  /*17be0*/  SHF.R.U64 R28, R28, 0x3, RZ ;  /* 0x000000031c1c7819 */ /* 0x000fe200000012ff */
[--C-:B------:R-:W-:Y:S01]  /*17bf0*/  IMAD.X R25, RZ, RZ, R9.reuse, P3 ;  /* 0x000000ffff197224 */ /* 0x100fe200018e0609 */
[----:B------:R-:W-:Y:S01]  /*17c00*/  LOP3.LUT R12, R45, 0x380, RZ, 0xc0, !PT ;  /* 0x000003802d0c7812 */ /* 0x000fe200078ec0ff */
[--C-:B------:R-:W-:Y:S01]  /*17c10*/  IMAD.X R27, RZ, RZ, R9.reuse, P4 ;  /* 0x000000ffff1b7224 */ /* 0x100fe200020e0609 */
[----:B------:R-:W-:Y:S01]  /*17c20*/  LOP3.LUT R8, R33, R8, RZ, 0x3c, !PT ;  /* 0x0000000821087212 */ /* 0x000fe200078e3cff */
[----:B------:R-:W-:Y:S01]  /*17c30*/  IMAD.X R33, RZ, RZ, R9, P5 ;  /* 0x000000ffff217224 */ /* 0x000fe200028e0609 */
[----:B------:R-:W-:-:S02]  /*17c40*/  SHF.R.U64 R4, R4, 0x3, RZ ;  /* 0x0000000304047819 */ /* 0x000fc400000012ff */
[----:B------:R-:W-:Y:S02]  /*17c50*/  SHF.R.U64 R6, R6, 0x3, RZ ;  /* 0x0000000306067819 */ /* 0x000fe400000012ff */
[----:B------:R-:W-:Y:S02]  /*17c60*/  LOP3.LUT R14, R47, 0x380, RZ, 0xc0, !PT ;  /* 0x000003802f0e7812 */ /* 0x000fe400078ec0ff */
[----:B------:R-:W-:Y:S02]  /*17c70*/  LOP3.LUT R32, R28, R53, RZ, 0x3c, !PT ;  /* 0x000000351c207212 */ /* 0x000fe400078e3cff */
[----:B------:R-:W-:Y:S02]  /*17c80*/  SHF.R.U64 R12, R12, 0x3, RZ ;  /* 0x000000030c0c7819 */ /* 0x000fe400000012ff */
[----:B------:R-:W-:Y:S02]  /*17c90*/  LOP3.LUT R24, R49, 0x380, RZ, 0xc0, !PT ;  /* 0x0000038031187812 */ /* 0x000fe400078ec0ff */
[----:B------:R-:W-:-:S02]  /*17ca0*/  LOP3.LUT R26, R51, 0x380, RZ, 0xc0, !PT ;  /* 0x00000380331a7812 */ /* 0x000fc400078ec0ff */
[----:B------:R-:W-:Y:S02]  /*17cb0*/  MOV R28, R8 ;  /* 0x00000008001c7202 */ /* 0x000fe40000000f00 */
[----:B------:R-:W-:Y:S02]  /*17cc0*/  LOP3.LUT R4, R4, R41, RZ, 0x3c, !PT ;  /* 0x0000002904047212 */ /* 0x000fe400078e3cff */
[----:B------:R-:W-:Y:S02]  /*17cd0*/  LOP3.LUT R6, R6, R43, RZ, 0x3c, !PT ;  /* 0x0000002b06067212 */ /* 0x000fe400078e3cff */
[----:B------:R-:W-:Y:S02]  /*17ce0*/  F2FP.BF16.F32.PACK_AB R8, R89, R88 ;  /* 0x000000585908723e */ /* 0x000fe400000010ff */
[----:B------:R-:W-:Y:S02]  /*17cf0*/  F2FP.BF16.F32.PACK_AB R9, R91, R90 ;  /* 0x0000005a5b09723e */ /* 0x000fe400000010ff */
[----:B------:R-:W-:-:S02]  /*17d00*/  SHF.R.U64 R14, R14, 0x3, RZ ;  /* 0x000000030e0e7819 */ /* 0x000fc400000012ff */
[----:B------:R-:W-:Y:S01]  /*17d10*/  LOP3.LUT R12, R12, R45, RZ, 0x3c, !PT ;  /* 0x0000002d0c0c7212 */ /* 0x000fe200078e3cff */
[----:B------:R1:W-:Y:S01]  /*17d20*/  STSM.16.M88.4 [R28], R8 ;  /* 0x000000081c007844 */ /* 0x0003e20000000200 */
[----:B------:R-:W-:Y:S02]  /*17d30*/  SHF.R.U64 R24, R24, 0x3, RZ ;  /* 0x0000000318187819 */ /* 0x000fe400000012ff */
[----:B------:R-:W-:Y:S02]  /*17d40*/  SHF.R.U64 R26, R26, 0x3, RZ ;  /* 0x000000031a1a7819 */ /* 0x000fe400000012ff */
[----:B------:R-:W-:Y:S02]  /*17d50*/  MOV R45, R4 ;  /* 0x00000004002d7202 */ /* 0x000fe40000000f00 */
[----:B------:R-:W-:Y:S02]  /*17d60*/  MOV R44, R6 ;  /* 0x00000006002c7202 */ /* 0x000fe40000000f00 */
[----:B------:R-:W-:-:S02]  /*17d70*/  F2FP.BF16.F32.PACK_AB R4, R97, R96 ;  /* 0x000000606104723e */ /* 0x000fc400000010ff */
[----:B------:R-:W-:Y:S02]  /*17d80*/  F2FP.BF16.F32.PACK_AB R5, R99, R98 ;  /* 0x000000626305723e */ /* 0x000fe400000010ff */
[----:B------:R-:W-:Y:S02]  /*17d90*/  F2FP.BF16.F32.PACK_AB R6, R101, R100 ;  /* 0x000000646506723e */ /* 0x000fe400000010ff */
[----:B------:R-:W-:Y:S02]  /*17da0*/  F2FP.BF16.F32.PACK_AB R7, R103, R102 ;  /* 0x000000666707723e */ /* 0x000fe400000010ff */
[----:B------:R-:W-:Y:S02]  /*17db0*/  LOP3.LUT R14, R14, R47, RZ, 0x3c, !PT ;  /* 0x0000002f0e0e7212 */ /* 0x000fe400078e3cff */
[----:B-1----:R-:W-:Y:S01]  /*17dc0*/  F2FP.BF16.F32.PACK_AB R8, R105, R104 ;  /* 0x000000686908723e */ /* 0x002fe200000010ff */
[----:B------:R-:W-:Y:S01]  /*17dd0*/  STSM.16.M88.4 [R45], R4 ;  /* 0x000000042d007844 */ /* 0x000fe20000000200 */
[----:B------:R-:W-:-:S02]  /*17de0*/  F2FP.BF16.F32.PACK_AB R9, R107, R106 ;  /* 0x0000006a6b09723e */ /* 0x000fc400000010ff */
[----:B------:R-:W-:Y:S02]  /*17df0*/  F2FP.BF16.F32.PACK_AB R10, R109, R108 ;  /* 0x0000006c6d0a723e */ /* 0x000fe400000010ff */
[----:B------:R-:W-:Y:S02]  /*17e00*/  F2FP.BF16.F32.PACK_AB R11, R111, R110 ;  /* 0x0000006e6f0b723e */ /* 0x000fe400000010ff */
[----:B------:R-:W-:Y:S02]  /*17e10*/  LOP3.LUT R24, R24, R49, RZ, 0x3c, !PT ;  /* 0x0000003118187212 */ /* 0x000fe400078e3cff */
[----:B------:R-:W-:Y:S01]  /*17e20*/  LOP3.LUT R26, R26, R51, RZ, 0x3c, !PT ;  /* 0x000000331a1a7212 */ /* 0x000fe200078e3cff */
[----:B------:R1:W-:Y:S01]  /*17e30*/  STSM.16.M88.4 [R44], R8 ;  /* 0x000000082c007844 */ /* 0x0003e20000000200 */
[----:B------:R-:W-:Y:S02]  /*17e40*/  MOV R43, R12 ;  /* 0x0000000c002b7202 */ /* 0x000fe40000000f00 */
[----:B------:R-:W-:-:S02]  /*17e50*/  MOV R42, R14 ;  /* 0x0000000e002a7202 */ /* 0x000fc40000000f00 */
[----:B------:R-:W-:Y:S02]  /*17e60*/  MOV R41, R24 ;  /* 0x0000001800297202 */ /* 0x000fe40000000f00 */
[----:B------:R-:W-:Y:S02]  /*17e70*/  MOV R40, R26 ;  /* 0x0000001a00287202 */ /* 0x000fe40000000f00 */
[----:B------:R-:W-:Y:S02]  /*17e80*/  F2FP.BF16.F32.PACK_AB R12, R37, R112 ;  /* 0x00000070250c723e */ /* 0x000fe400000010ff */
[----:B------:R-:W-:Y:S02]  /*17e90*/  F2FP.BF16.F32.PACK_AB R13, R115, R114 ;  /* 0x00000072730d723e */ /* 0x000fe400000010ff */
[----:B------:R-:W-:Y:S02]  /*17ea0*/  F2FP.BF16.F32.PACK_AB R14, R117, R116 ;  /* 0x00000074750e723e */ /* 0x000fe400000010ff */
[----:B------:R-:W-:-:S02]  /*17eb0*/  F2FP.BF16.F32.PACK_AB R15, R119, R118 ;  /* 0x00000076770f723e */ /* 0x000fc400000010ff */
[----:B------:R-:W-:Y:S02]  /*17ec0*/  MOV R28, R32 ;  /* 0x00000020001c7202 */ /* 0x000fe40000000f00 */
[----:B------:R-:W-:Y:S01]  /*17ed0*/  F2FP.BF16.F32.PACK_AB R24, R121, R120 ;  /* 0x000000787918723e */ /* 0x000fe200000010ff */
[----:B------:R-:W-:Y:S01]  /*17ee0*/  STSM.16.M88.4 [R43], R12 ;  /* 0x0000000c2b007844 */ /* 0x000fe20000000200 */
[----:B------:R-:W-:Y:S02]  /*17ef0*/  F2FP.BF16.F32.PACK_AB R25, R123, R122 ;  /* 0x0000007a7b19723e */ /* 0x000fe400000010ff */
[----:B------:R-:W-:Y:S02]  /*17f00*/  F2FP.BF16.F32.PACK_AB R26, R125, R124 ;  /* 0x0000007c7d1a723e */ /* 0x000fe400000010ff */
[----:B------:R-:W-:Y:S02]  /*17f10*/  F2FP.BF16.F32.PACK_AB R27, R127, R126 ;  /* 0x0000007e7f1b723e */ /* 0x000fe400000010ff */
[----:B------:R-:W-:-:S02]  /*17f20*/  F2FP.BF16.F32.PACK_AB R32, R35, R128 ;  /* 0x000000802320723e */ /* 0x000fc400000010ff */
[----:B------:R-:W-:Y:S01]  /*17f30*/  ISETP.NE.U32.AND P0, PT, RZ, UR4, PT ;  /* 0x00000004ff007c0c */ /* 0x000fe2000bf05070 */
[----:B------:R-:W-:Y:S01]  /*17f40*/  STSM.16.M88.4 [R42], R24 ;  /* 0x000000182a007844 */ /* 0x000fe20000000200 */
[----:B-1----:R-:W-:Y:S02]  /*17f50*/  IADD3 R8, P1, R208, UR4, RZ ;  /* 0x00000004d0087c10 */ /* 0x002fe4000ff3e0ff */
        /* <DEDUP_REMOVED lines=9> */
[----:B------:R-:W-:Y:S02]  /*17ff0*/  ISETP.NE.AND.EX P0, PT, RZ, UR5, PT, P0 ;  /* 0x00000005ff007c0c */ /* 0x000fe4000bf05300 */
[----:B------:R-:W-:Y:S01]  /*18000*/  IADD3.X R9, R209, UR5, RZ, P1, !PT ;  /* 0x00000005d1097c10 */ /* 0x000fe20008ffe4ff */
[----:B------:R-:W-:Y:S01]  /*18010*/  ULDC.64 UR4, c[0x0][0xc08] ;  /* 0x0003020000047ab9 */ /* 0x000fe20000000a00 */
[----:B------:R1:W-:Y:S01]  /*18020*/  STSM.16.M88.4 [R28], R4 ;  /* 0x000000041c007844 */ /* 0x0003e20000000200 */
[----:B------:R-:W-:Y:S01]  /*18030*/  BAR.SYNC.DEFER_BLOCKING 0x1, 0x100 ;  /* 0x0044000000007b1d */ /* 0x000fe20000010000 */
[----:B------:R-:W-:-:S04]  /*18040*/  ISETP.NE.U32.AND P2, PT, RZ, UR4, PT ;  /* 0x00000004ff007c0c */ /* 0x000fc8000bf45070 */
[----:B------:R-:W-:-:S13]  /*18050*/  ISETP.NE.AND.EX P2, PT, RZ, UR5, PT, P2 ;  /* 0x00000005ff007c0c */ /* 0x000fda000bf45320 */
[----:B------:R-:W-:Y:S01]  /*18060*/  @P2 IADD3 R208, P3, R208, UR4, RZ ;  /* 0x00000004d0d02c10 */ /* 0x000fe2000ff7e0ff */
[----:B------:R-:W-:Y:S02]  /*18070*/  ULDC UR4, c[0x0][0xa88] ;  /* 0x0002a20000047ab9 */ /* 0x000fe40000000800 */
[----:B-1----:R-:W-:Y:S01]  /*18080*/  IMAD.U32 R6, RZ, RZ, UR4 ;  /* 0x00000004ff067e24 */ /* 0x002fe2000f8e00ff */
[----:B------:R-:W-:Y:S01]  /*18090*/  @P2 IADD3.X R209, R209, UR5, RZ, P3, !PT ;  /* 0x00000005d1d12c10 */ /* 0x000fe20009ffe4ff */
[----:B------:R1:W5:Y:S01]  /*180a0*/  @P0 LDG.E R48, desc[UR40][R8.64] ;  /* 0x0000002808300981 */ /* 0x000362000c1e1900 */
[----:B---3--:R-:W-:Y:S01]  /*180b0*/  ISETP.NE.AND P1, PT, R55, 0x1, PT ;  /* 0x000000013700780c */ /* 0x008fe20003f25270 */
[----:B------:R-:W-:Y:S02]  /*180c0*/  IMAD.IADD R13, R204, 0x1, R191 ;  /* 0x00000001cc0d7824 */ /* 0x000fe400078e02bf */
        /* <DEDUP_REMOVED lines=8> */
.L_x_9585:
[----:B------:R-:W-:Y:S01]  /*18150*/  SHF.R.S32.HI R28, RZ, 0x1f, R207 ;  /* 0x0000001fff1c7819 */ /* 0x000fe200000114cf */
[----:B--2---:R-:W-:Y:S01]  /*18160*/  @P1 IMAD.HI.U32 R4, R13, R10, RZ ;  /* 0x0000000a0d041227 */ /* 0x004fe200078e00ff */
[----:B------:R-:W-:Y:S01]  /*18170*/  ULDC.64 UR4, c[0x0][0xb90] ;  /* 0x0002e40000047ab9 */ /* 0x000fe20000000a00 */
[----:B-----5:R-:W-:Y:S02]  /*18180*/  SHF.R.S32.HI R49, RZ, 0x1f, R48 ;  /* 0x0000001fff317819 */ /* 0x020fe40000011430 */
[----:B------:R-:W-:Y:S01]  /*18190*/  IMAD R8, R28, UR4, RZ ;  /* 0x000000041c087c24 */ /* 0x000fe2000f8e02ff */
[----:B------:R-:W-:Y:S01]  /*181a0*/  SEL R217, R217, RZ, !P0 ;  /* 0x000000ffd9d97207 */ /* 0x000fe20004000000 */
[----:B------:R-:W-:Y:S01]  /*181b0*/  IMAD.MOV.U32 R7, RZ, RZ, R13 ;  /* 0x000000ffff077224 */ /* 0x000fe200078e000d */
[----:B---3--:R-:W-:Y:S01]  /*181c0*/  @P1 SHF.R.U32.HI R7, RZ, R11, R4 ;  /* 0x0000000bff071219 */ /* 0x008fe20000011604 */
[----:B------:R-:W-:Y:S01]  /*181d0*/  IMAD.WIDE.U32 R4, R207, UR4, R48 ;  /* 0x00000004cf047c25 */ /* 0x000fe2000f8e0030 */
[----:B------:R-:W-:-:S03]  /*181e0*/  SEL R57, R210, RZ, !P0 ;  /* 0x000000ffd2397207 */ /* 0x000fc60004000000 */
[----:B------:R-:W-:Y:S01]  /*181f0*/  IMAD R9, R207, UR5, R8 ;  /* 0x00000005cf097c24 */ /* 0x000fe2000f8e0208 */
[----:B------:R-:W-:Y:S01]  /*18200*/  ULDC.64 UR4, c[0x0][0xb98] ;  /* 0x0002e60000047ab9 */ /* 0x000fe20000000a00 */
[----:B------:R-:W-:Y:S02]  /*18210*/  IMAD.MOV R8, RZ, RZ, -R7 ;  /* 0x000000ffff087224 */ /* 0x000fe400078e0a07 */
[----:B------:R-:W-:Y:S02]  /*18220*/  IMAD.IADD R5, R5, 0x1, R9 ;  /* 0x0000000105057824 */ /* 0x000fe400078e0209 */
[----:B------:R-:W-:Y:S02]  /*18230*/  IMAD R9, R55, R8, R13 ;  /* 0x0000000837097224 */ /* 0x000fe400078e020d */
[----:B------:R-:W-:Y:S02]  /*18240*/  IMAD.IADD R11, R16, 0x1, R227 ;  /* 0x00000001100b7824 */ /* 0x000fe400078e02e3 */
        /* <DEDUP_REMOVED lines=57> */
[----:B------:R-:W-:Y:S01]  /*185e0*/  IMAD R3, R49, UR4, RZ ;  /* 0x0000000431037c24 */ /* 0x000fe2000f8e02ff */
[----:B------:R-:W-:Y:S01]  /*185f0*/  SHF.R.U64 R7, R7, 0x3, RZ ;  /* 0x0000000307077819 */ /* 0x000fe200000012ff */
[----:B--2---:R2:W-:Y:S01]  /*18600*/  @!P0 ST.E desc[UR40][R52.64], R0 ;  /* 0x0000000034008985 */ /* 0x0045e2000c101928 */
[----:B------:R-:W-:Y:S02]  /*18610*/  SHF.R.U64 R4, R4, 0x3, RZ ;  /* 0x0000000304047819 */ /* 0x000fe400000012ff */
[----:B------:R-:W-:Y:S02]  /*18620*/  SHF.R.U64 R36, R36, 0x3, RZ ;  /* 0x0000000324247819 */ /* 0x000fe400000012ff */
[----:B------:R-:W3:Y:S01]  /*18630*/  @P1 LDC R49, c[0x0][0xbf0] ;  /* 0x0002fc00ff311b82 */ /* 0x000ee20000000800 */
[----:B------:R-:W-:Y:S01]  /*18640*/  SHF.R.U64 R40, R40, 0x3, RZ ;  /* 0x0000000328287819 */ /* 0x000fe200000012ff */
[----:B------:R-:W-:Y:S01]  /*18650*/  IMAD R3, R48, UR5, R3 ;  /* 0x0000000530037c24 */ /* 0x000fe2000f8e0203 */
[----:B------:R-:W-:Y:S01]  /*18660*/  LOP3.LUT R20, R7, R20, RZ, 0x3c, !PT ;  /* 0x0000001407147212 */ /* 0x000fe200078e3cff */
[----:B------:R-:W5:Y:S01]  /*18670*/  LD.E.128 R8, desc[UR40][R8.64] ;  /* 0x0000002808087980 */ /* 0x000f62000c101d00 */
        /* <DEDUP_REMOVED lines=21> */
[----:B-1----:R-:W-:Y:S01]  /*187d0*/  @P1 IMAD.HI.U32 R0, R48, R51, RZ ;  /* 0x0000003330001227 */ /* 0x002fe200078e00ff */
[----:B------:R-:W-:Y:S01]  /*187e0*/  @!PT LDS RZ, [RZ] ;  /* 0x00000000fffff984 */ /* 0x000fe20000000800 */
[----:B------:R-:W-:Y:S01]  /*187f0*/  @!PT LDS RZ, [RZ] ;  /* 0x00000000fffff984 */ /* 0x000fe20000000800 */
[----:B------:R-:W-:Y:S01]  /*18800*/  @!PT LDS RZ, [RZ] ;  /* 0x00000000fffff984 */ /* 0x000fe20000000800 */
[----:B------:R-:W-:Y:S01]  /*18810*/  @!PT LDS RZ, [RZ] ;  /* 0x00000000fffff984 */ /* 0x000fe20000000800 */
[----:B------:R1:W-:Y:S06]  /*18820*/  MEMBAR.ALL.CTA ;  /* 0x0000000000007992 */ /* 0x0003ec0000008000 */
[----:B-1----:R-:W1:Y:S01]  /*18830*/  FENCE.VIEW.ASYNC.S ;  /* 0x00000000000073c6 */ /* 0x002e620000000000 */
[----:B------:R-:W-:Y:S02]  /*18840*/  IMAD.IADD R21, R21, 0x1, R3 ;  /* 0x0000000115157824 */ /* 0x000fe400078e0203 */
[----:B------:R-:W-:Y:S01]  /*18850*/  IMAD.MOV.U32 R3, RZ, RZ, R48 ;  /* 0x000000ffff037224 */ /* 0x000fe200078e0030 */
[----:B---3--:R-:W-:Y:S01]  /*18860*/  @P1 SHF.R.U32.HI R3, RZ, R49, R0 ;  /* 0x00000031ff031219 */ /* 0x008fe20000011600 */
[----:B------:R-:W-:-:S02]  /*18870*/  IMAD R28, R217, UR4, RZ ;  /* 0x00000004d91c7c24 */ /* 0x000fc4000f8e02ff */
        /* <DEDUP_REMOVED lines=14> */
[----:B------:R-:W-:Y:S02]  /*18960*/  IMAD R28, R0, UR4, RZ ;  /* 0x00000004001c7c24 */ /* 0x000fe4000f8e02ff */
[----:B------:R-:W-:-:S02]  /*18970*/  VIADD R0, R50, 0x20 ;  /* 0x0000002032007836 */ /* 0x000fc40000000000 */
[C---:B------:R-:W-:Y:S02]  /*18980*/  IMAD R51, R49.reuse, UR5, R28 ;  /* 0x0000000531337c24 */ /* 0x040fe4000f8e021c */
[----:B------:R-:W-:Y:S01]  /*18990*/  IMAD.WIDE.U32 R20, R49, UR4, R20 ;  /* 0x0000000431147c25 */ /* 0x000fe2000f8e0014 */
[-C--:B------:R-:W-:Y:S01]  /*189a0*/  ISETP.GE.AND P0, PT, R0, R59.reuse, PT ;  /* 0x0000003b0000720c */ /* 0x080fe20003f06270 */
[----:B------:R-:W-:Y:S01]  /*189b0*/  ULDC.64 UR4, c[0x0][0xa80] ;  /* 0x0002a00000047ab9 */ /* 0x000fe20000000a00 */
[----:B------:R-:W-:Y:S01]  /*189c0*/  ISETP.GE.AND P2, PT, R50, R59, PT ;  /* 0x0000003b3200720c */ /* 0x000fe20003f46270 */
[----:B------:R-:W-:Y:S02]  /*189d0*/  VIADD R0, R2, 0x28820 ;  /* 0x0002882002007836 */ /* 0x000fe40000000000 */
[----:B------:R-:W-:Y:S01]  /*189e0*/  VIADD R3, R50, 0x40 ;  /* 0x0000004032037836 */ /* 0x000fe20000000000 */
[----:B------:R-:W-:Y:S01]  /*189f0*/  LEA R28, P3, R20, UR4, 0x1 ;  /* 0x00000004141c7c11 */ /* 0x000fe2000f8608ff */
[----:B------:R-:W-:Y:S01]  /*18a00*/  IMAD.IADD R21, R21, 0x1, R51 ;  /* 0x0000000115157824 */ /* 0x000fe200078e0233 */
[----:B------:R-:W-:-:S02]  /*18a10*/  PRMT R0, RZ, 0x654, R0 ;  /* 0x00000654ff007816 */ /* 0x000fc40000000000 */
[----:B------:R-:W-:Y:S02]  /*18a20*/  ISETP.GE.AND P1, PT, R3, R59, PT ;  /* 0x0000003b0300720c */ /* 0x000fe40003f26270 */
[----:B------:R-:W-:Y:S01]  /*18a30*/  LEA.HI.X R3, R20, UR5, R21, 0x1, P3 ;  /* 0x0000000514037c11 */ /* 0x000fe200098f0c15 */
[----:B-1----:R1:W-:Y:S01]  /*18a40*/  SYNCS.ARRIVE.TRANS64.RED.A1T0 RZ, [R0+URZ], RZ ;  /* 0x000000ff00ff79a7 */ /* 0x0023e2000810043f */
[----:B------:R2:W3:Y:S01]  /*18a50*/  SHFL.IDX PT, R48, R28, RZ, 0x181f ;  /* 0x00181fff1c307589 */ /* 0x0004e200000e0000 */
[----:B------:R-:W-:Y:S03]  /*18a60*/  BSSY B1, `(.L_x_9586) ;  /* 0x000000c000017945 */ /* 0x000fe60003800000 */
[----:B-1----:R2:W1:Y:S01]  /*18a70*/  SHFL.IDX PT, R0, R3, RZ, 0x181f ;  /* 0x00181fff03007589 */ /* 0x00246200000e0000 */
[----:B------:R-:W-:Y:S05]  /*18a80*/  @P2 BRA `(.L_x_9587) ;  /* 0x0000000000242947 */ /* 0x000fea0003800000 */
[----:B------:R-:W-:Y:S02]  /*18a90*/  ULDC UR4, c[0x0][0xac8] ;  /* 0x0002b20000047ab9 */ /* 0x000fe40000000800 */
[----:B------:R-:W-:Y:S02]  /*18aa0*/  ISETP.GE.AND P2, PT, R16, UR4, PT ;  /* 0x0000000410007c0c */ /* 0x000fe4000bf46270 */
[----:B------:R-:W-:-:S11]  /*18ab0*/  ISETP.GE.AND P3, PT, R187, UR4, PT ;  /* 0x00000004bb007c0c */ /* 0x000fd6000bf66270 */
[CC--:B---3--:R-:W-:Y:S02]  /*18ac0*/  @!P2 LEA R20, P4, R16.reuse, R48.reuse, 0x1 ;  /* 0x000000301014a211 */ /* 0x0c8fe400078808ff */
[C---:B------:R-:W-:Y:S02]  /*18ad0*/  @!P3 LEA R48, P5, R187.reuse, R48, 0x1 ;  /* 0x00000030bb30b211 */ /* 0x040fe400078a08ff */
[-C--:B-1----:R-:W-:Y:S02]  /*18ae0*/  @!P2 LEA.HI.X R21, R16, R0.reuse, R17, 0x1, P4 ;  /* 0x000000001015a211 */ /* 0x082fe400020f0c11 */
[----:B------:R-:W-:-:S03]  /*18af0*/  @!P3 LEA.HI.X R49, R187, R0, R215, 0x1, P5 ;  /* 0x00000000bb31b211 */ /* 0x000fc600028f0cd7 */
[----:B-----5:R4:W-:Y:S04]  /*18b00*/  @!P2 ST.E.128 desc[UR40][R20.64], R4 ;  /* 0x000000041400a985 */ /* 0x0209e8000c101d28 */
[----:B------:R4:W-:Y:S02]  /*18b10*/  @!P3 ST.E.128 desc[UR40][R48.64], R32 ;  /* 0x000000203000b985 */ /* 0x0009e4000c101d28 */
.L_x_9587:
[----:B------:R-:W-:Y:S05]  /*18b20*/  BSYNC B1 ;  /* 0x0000000000017941 */ /* 0x000fea0003800000 */
.L_x_9586:
[----:B-1----:R1:W0:Y:S01]  /*18b30*/  SHFL.IDX PT, R0, R3, 0x1, 0x181f ;  /* 0x00381f0003007f89 */ /* 0x00222200000e0000 */
[----:B------:R-:W-:Y:S03]  /*18b40*/  BSSY B1, `(.L_x_9588) ;  /* 0x000000c000017945 */ /* 0x000fe60003800000 */
[----:B----45:R1:W4:Y:S01]  /*18b50*/  SHFL.IDX PT, R6, R28, 0x1, 0x181f ;  /* 0x00381f001c067f89 */ /* 0x03032200000e0000 */
[----:B------:R-:W-:Y:S05]  /*18b60*/  @P0 BRA `(.L_x_9589) ;  /* 0x0000000000240947 */ /* 0x000fea0003800000 */
[----:B------:R-:W-:Y:S02]  /*18b70*/  ULDC UR4, c[0x0][0xac8] ;  /* 0x0002b20000047ab9 */ /* 0x000fe40000000800 */
[----:B------:R-:W-:Y:S02]  /*18b80*/  ISETP.GE.AND P3, PT, R16, UR4, PT ;  /* 0x0000000410007c0c */ /* 0x000fe4000bf66270 */
[----:B------:R-:W-:-:S11]  /*18b90*/  ISETP.GE.AND P4, PT, R187, UR4, PT ;  /* 0x00000004bb007c0c */ /* 0x000fd6000bf86270 */
[CC--:B----4-:R-:W-:Y:S02]  /*18ba0*/  @!P3 LEA R4, P0, R16.reuse, R6.reuse, 0x1 ;  /* 0x000000061004b211 */ /* 0x0d0fe400078008ff */
[C---:B------:R-:W-:Y:S02]  /*18bb0*/  @!P4 LEA R6, P2, R187.reuse, R6, 0x1 ;  /* 0x00000006bb06c211 */ /* 0x040fe400078408ff */
[-C--:B0-----:R-:W-:Y:S02]  /*18bc0*/  @!P3 LEA.HI.X R5, R16, R0.reuse, R17, 0x1, P0 ;  /* 0x000000001005b211 */ /* 0x081fe400000f0c11 */
[----:B------:R-:W-:-:S03]  /*18bd0*/  @!P4 LEA.HI.X R7, R187, R0, R215, 0x1, P2 ;  /* 0x00000000bb07c211 */ /* 0x000fc600010f0cd7 */
[----:B------:R0:W-:Y:S04]  /*18be0*/  @!P3 ST.E.128 desc[UR40][R4.64], R8 ;  /* 0x000000080400b985 */ /* 0x0001e8000c101d28 */
[----:B------:R0:W-:Y:S02]  /*18bf0*/  @!P4 ST.E.128 desc[UR40][R6.64], R36 ;  /* 0x000000240600c985 */ /* 0x0001e4000c101d28 */
.L_x_9589:
[----:B------:R-:W-:Y:S05]  /*18c00*/  BSYNC B1 ;  /* 0x0000000000017941 */ /* 0x000fea0003800000 */
.L_x_9588:
[----:B0-----:R0:W0:Y:S01]  /*18c10*/  SHFL.IDX PT, R0, R3, 0x2, 0x181f ;  /* 0x00581f0003007f89 */ /* 0x00102200000e0000 */
[----:B------:R-:W-:Y:S03]  /*18c20*/  BSSY B1, `(.L_x_9590) ;  /* 0x000000c000017945 */ /* 0x000fe60003800000 */
[----:B----4-:R4:W0:Y:S01]  /*18c30*/  SHFL.IDX PT, R6, R28, 0x2, 0x181f ;  /* 0x00581f001c067f89 */ /* 0x01082200000e0000 */
[----:B------:R-:W-:Y:S05]  /*18c40*/  @P1 BRA `(.L_x_9591) ;  /* 0x0000000000241947 */ /* 0x000fea0003800000 */
[----:B------:R-:W-:Y:S02]  /*18c50*/  ULDC UR4, c[0x0][0xac8] ;  /* 0x0002b20000047ab9 */ /* 0x000fe40000000800 */
[----:B------:R-:W-:Y:S02]  /*18c60*/  ISETP.GE.AND P2, PT, R16, UR4, PT ;  /* 0x0000000410007c0c */ /* 0x000fe4000bf46270 */
[----:B------:R-:W-:-:S11]  /*18c70*/  ISETP.GE.AND P3, PT, R187, UR4, PT ;  /* 0x00000004bb007c0c */ /* 0x000fd6000bf66270 */
[CC--:B0-----:R-:W-:Y:S02]  /*18c80*/  @!P2 LEA R4, P0, R16.reuse, R6.reuse, 0x1 ;  /* 0x000000061004a211 */ /* 0x0c1fe400078008ff */
[C---:B------:R-:W-:Y:S02]  /*18c90*/  @!P3 LEA R6, P1, R187.reuse, R6, 0x1 ;  /* 0x00000006bb06b211 */ /* 0x040fe400078208ff */
[-C--:B------:R-:W-:Y:S02]  /*18ca0*/  @!P2 LEA.HI.X R5, R16, R0.reuse, R17, 0x1, P0 ;  /* 0x000000001005a211 */ /* 0x080fe400000f0c11 */
[----:B------:R-:W-:-:S03]  /*18cb0*/  @!P3 LEA.HI.X R7, R187, R0, R215, 0x1, P1 ;  /* 0x00000000bb07b211 */ /* 0x000fc600008f0cd7 */
[----:B------:R0:W-:Y:S04]  /*18cc0*/  @!P2 ST.E.128 desc[UR40][R4.64], R12 ;  /* 0x0000000c0400a985 */ /* 0x0001e8000c101d28 */
[----:B------:R0:W-:Y:S02]  /*18cd0*/  @!P3 ST.E.128 desc[UR40][R6.64], R40 ;  /* 0x000000280600b985 */ /* 0x0001e4000c101d28 */
.L_x_9591:
[----:B------:R-:W-:Y:S05]  /*18ce0*/  BSYNC B1 ;  /* 0x0000000000017941 */ /* 0x000fea0003800000 */
.L_x_9590:
[----:B0-----:R-:W-:Y:S01]  /*18cf0*/  VIADD R0, R50, 0x60 ;  /* 0x0000006032007836 */ /* 0x001fe20000000000 */
[----:B------:R0:W0:Y:S04]  /*18d00*/  SHFL.IDX PT, R6, R3, 0x3, 0x181f ;  /* 0x00781f0003067f89 */ /* 0x00002800000e0000 */
[----:B------:R-:W-:Y:S01]  /*18d10*/  ISETP.GE.AND P0, PT, R0, R59, PT ;  /* 0x0000003b0000720c */ /* 0x000fe20003f06270 */
[----:B-12-4-:R-:W2:-:S12]  /*18d20*/  SHFL.IDX PT, R28, R28, 0x3, 0x181f ;  /* 0x00781f001c1c7f89 */ /* 0x016e9800000e0000 */
        /* <DEDUP_REMOVED lines=12> */
.L_x_9584:
        /* <DEDUP_REMOVED lines=16> */
[----:B--2---:R-:W-:Y:S02]  /*18ef0*/  ISETP.NE.AND P2, PT, R25, 0x1, PT ;  /* 0x000000011900780c */ /* 0x004fe40003f45270 */
[----:B------:R-:W-:-:S11]  /*18f00*/  ISETP.GE.AND P3, PT, R231, 0x80, PT ;  /* 0x00000080e700780c */ /* 0x000fd60003f66270 */
[----:B------:R-:W2:Y:S01]  /*18f10*/  @P2 LDC R27, c[0x0][0xbec] ;  /* 0x0002fb00ff1b2b82 */ /* 0x000ea20000000800 */
[----:B---3--:R-:W-:Y:S05]  /*18f20*/  @P1 BRA `(.L_x_9593) ;  /* 0x0000000000101947 */ /* 0x008fea0003800000 */
[----:B------:R-:W-:Y:S05]  /*18f30*/  @!P0 BRA `(.L_x_9593) ;  /* 0x00000000000c8947 */ /* 0x000fea0003800000 */
[----:B------:R-:W3:Y:S04]  /*18f40*/  LDG.E R3, desc[UR40][R4.64] ;  /* 0x0000002804037981 */ /* 0x000ee8000c1e1900 */
[----:B-----5:R-:W3:Y:S02]  /*18f50*/  LDG.E R8, desc[UR40][R4.64+0x4] ;  /* 0x0000042804087981 */ /* 0x020ee4000c1e1900 */
[----:B---3--:R-:W-:-:S07]  /*18f60*/  IMAD.IADD R8, R8, 0x1, -R3 ;  /* 0x0000000108087824 */ /* 0x008fce00078e0a03 */
.L_x_9593:
        /* <DEDUP_REMOVED lines=19> */
[----:B------:R-:W3:Y:S08]  /*190a0*/  @P0 LDC R7, c[0x0][0xbec] ;  /* 0x0002fb00ff070b82 */ /* 0x000ef00000000800 */
[----:B------:R-:W4:Y:S01]  /*190b0*/  @P0 LDC R21, c[0x0][0xbf0] ;  /* 0x0002fc00ff150b82 */ /* 0x000f220000000800 */
[----:B---3--:R-:W-:-:S04]  /*190c0*/  @P0 IMAD.HI.U32 R6, R12, R7, RZ ;  /* 0x000000070c060227 */ /* 0x008fc800078e00ff */
[----:B------:R-:W-:Y:S01]  /*190d0*/  IMAD R7, R207, UR5, R10 ;  /* 0x00000005cf077c24 */ /* 0x000fe2000f8e020a */
[----:B------:R-:W-:Y:S01]  /*190e0*/  ULDC.64 UR4, c[0x0][0xb98] ;  /* 0x0002e60000047ab9 */ /* 0x000fe20000000a00 */
[----:B----4-:R-:W-:Y:S02]  /*190f0*/  @P0 SHF.R.U32.HI R3, RZ, R21, R6 ;  /* 0x00000015ff030219 */ /* 0x010fe40000011606 */
        /* <DEDUP_REMOVED lines=20> */
.L_x_9595:
[----:B------:R-:W-:Y:S05]  /*19240*/  BSYNC B1 ;  /* 0x0000000000017941 */ /* 0x000fea0003800000 */
.L_x_9594:
[----:B------:R-:W4:Y:S01]  /*19250*/  @P2 LDC R9, c[0x0][0xbf0] ;  /* 0x0002fc00ff092b82 */ /* 0x000f220000000800 */
[----:B------:R-:W-:Y:S01]  /*19260*/  ULDC.64 UR4, c[0x0][0xaa0] ;  /* 0x0002a80000047ab9 */ /* 0x000fe20000000a00 */
[----:B---3--:R-:W-:Y:S02]  /*19270*/  IMAD R6, R206, 0x20, R22 ;  /* 0x00000020ce067824 */ /* 0x008fe400078e0216 */
[----:B------:R-:W-:Y:S02]  /*19280*/  IMAD R3, R11, UR4, RZ ;  /* 0x000000040b037c24 */ /* 0x000fe4000f8e02ff */
[----:B------:R-:W-:-:S04]  /*19290*/  IMAD.WIDE.U32 R4, R0, UR4, RZ ;  /* 0x0000000400047c25 */ /* 0x000fc8000f8e00ff */
[----:B------:R-:W-:Y:S01]  /*192a0*/  IMAD R3, R0, UR5, R3 ;  /* 0x0000000500037c24 */ /* 0x000fe2000f8e0203 */
[----:B------:R-:W-:Y:S01]  /*192b0*/  ULDC.64 UR4, c[0x0][0xae8] ;  /* 0x0002ba0000047ab9 */ /* 0x000fe20000000a00 */
[----:B------:R-:W-:Y:S02]  /*192c0*/  IMAD.IADD R10, R191, 0x1, R6 ;  /* 0x00000001bf0a7824 */ /* 0x000fe400078e0206 */
[----:B------:R-:W-:Y:S02]  /*192d0*/  IMAD R0, R13, UR4, RZ ;  /* 0x000000040d007c24 */ /* 0x000fe4000f8e02ff */
[----:B------:R-:W-:Y:S02]  /*192e0*/  IMAD.IADD R5, R5, 0x1, R3 ;  /* 0x0000000105057824 */ /* 0x000fe400078e0203 */
[----:B------:R-:W-:Y:S02]  /*192f0*/  IMAD R7, R207, UR5, R0 ;  /* 0x00000005cf077c24 */ /* 0x000fe4000f8e0200 */
[----:B--2---:R-:W-:-:S04]  /*19300*/  @P2 IMAD.HI.U32 R0, R10, R27, RZ ;  /* 0x0000001b0a002227 */ /* 0x004fc800078e00ff */
        /* <DEDUP_REMOVED lines=25> */
[----:B------:R-:W-:Y:S01]  /*194a0*/  UMOV UR4, 0xffffffff ;  /* 0xffffffff00047882 */ /* 0x000fe20000000000 */
[----:B------:R-:W-:Y:S02]  /*194b0*/  IMAD.IADD R191, R22, 0x1, R191 ;  /* 0x0000000116bf7824 */ /* 0x000fe400078e02bf */
[----:B------:R-:W-:Y:S01]  /*194c0*/  LEA.HI.X R4, R4, UR5, R5, 0x1, P0 ;  /* 0x0000000504047c11 */ /* 0x000fe200080f0c05 */
[----:B------:R-:W-:Y:S08]  /*194d0*/  BRA.DIV UR4, `(.L_x_9596) ;  /* 0x0000009204d87947 */ /* 0x000ff0000b800000 */
[----:B------:R2:W3:Y:S04]  /*194e0*/  SHFL.IDX PT, R0, R4, RZ, 0x181f ;  /* 0x00181fff04007589 */ /* 0x0004e800000e0000 */
[----:B------:R2:W4:Y:S02]  /*194f0*/  SHFL.IDX PT, R14, R3, RZ, 0x181f ;  /* 0x00181fff030e7589 */ /* 0x00052400000e0000 */
.L_x_9821:
[----:B------:R-:W-:Y:S01]  /*19500*/  IMAD R8, R8, R25, RZ ;  /* 0x0000001908087224 */ /* 0x000fe200078e02ff */
[----:B------:R-:W-:Y:S04]  /*19510*/  BSSY B1, `(.L_x_9597) ;  /* 0x000000c000017945 */ /* 0x000fe80003800000 */
[----:B------:R-:W-:-:S13]  /*19520*/  ISETP.GE.AND P0, PT, R191, R8, PT ;  /* 0x00000008bf00720c */ /* 0x000fda0003f06270 */
[----:B------:R-:W-:Y:S05]  /*19530*/  @P0 BRA `(.L_x_9598) ;  /* 0x0000000000240947 */ /* 0x000fea0003800000 */
[----:B------:R-:W-:Y:S02]  /*19540*/  ULDC UR4, c[0x0][0xac8] ;  /* 0x0002b20000047ab9 */ /* 0x000fe40000000800 */
[----:B------:R-:W-:Y:S02]  /*19550*/  ISETP.GE.AND P2, PT, R16, UR4, PT ;  /* 0x0000000410007c0c */ /* 0x000fe4000bf46270 */
[----:B------:R-:W-:-:S11]  /*19560*/  ISETP.GE.AND P3, PT, R187, UR4, PT ;  /* 0x00000004bb007c0c */ /* 0x000fd6000bf66270 */
[CC--:B----4-:R-:W-:Y:S02]  /*19570*/  @!P2 LEA R6, P0, R16.reuse, R14.reuse, 0x1 ;  /* 0x0000000e1006a211 */ /* 0x0d0fe400078008ff */
[C---:B------:R-:W-:Y:S02]  /*19580*/  @!P3 LEA R14, P1, R187.reuse, R14, 0x1 ;  /* 0x0000000ebb0eb211 */ /* 0x040fe400078208ff */
[-C--:B---3--:R-:W-:Y:S02]  /*19590*/  @!P2 LEA.HI.X R7, R16, R0.reuse, R17, 0x1, P0 ;  /* 0x000000001007a211 */ /* 0x088fe400000f0c11 */
[----:B------:R-:W-:-:S03]  /*195a0*/  @!P3 LEA.HI.X R15, R187, R0, R215, 0x1, P1 ;  /* 0x00000000bb0fb211 */ /* 0x000fc600008f0cd7 */
[----:B------:R3:W-:Y:S04]  /*195b0*/  @!P2 ST.E.128 desc[UR40][R6.64], RZ ;  /* 0x000000ff0600a985 */ /* 0x0007e8000c101d28 */
[----:B------:R3:W-:Y:S02]  /*195c0*/  @!P3 ST.E.128 desc[UR40][R14.64], RZ ;  /* 0x000000ff0e00b985 */ /* 0x0007e4000c101d28 */
.L_x_9598:
[----:B------:R-:W-:Y:S05]  /*195d0*/  BSYNC B1 ;  /* 0x0000000000017941 */ /* 0x000fea0003800000 */
.L_x_9597:
[----:B------:R-:W-:-:S03]  /*195e0*/  UMOV UR4, 0xffffffff ;  /* 0xffffffff00047882 */ /* 0x000fc60000000000 */
[----:B------:R-:W-:Y:S05]  /*195f0*/  BRA.DIV UR4, `(.L_x_9599) ;  /* 0x0000009204c47947 */ /* 0x000fea000b800000 */
[----:B---3--:R3:W0:Y:S04]  /*19600*/  SHFL.IDX PT, R0, R4, 0x1, 0x181f ;  /* 0x00381f0004007f89 */ /* 0x00862800000e0000 */
[----:B----4-:R3:W4:Y:S02]  /*19610*/  SHFL.IDX PT, R14, R3, 0x1, 0x181f ;  /* 0x00381f00030e7f89 */ /* 0x01072400000e0000 */
.L_x_9825:
[----:B------:R-:W-:Y:S01]  /*19620*/  VIADD R5, R191, 0x20 ;  /* 0x00000020bf057836 */ /* 0x000fe20000000000 */
        /* <DEDUP_REMOVED lines=10> */
[----:B------:R0:W-:Y:S04]  /*196d0*/  @!P2 ST.E.128 desc[UR40][R6.64], RZ ;  /* 0x000000ff0600a985 */ /* 0x0001e8000c101d28 */
[----:B------:R0:W-:Y:S02]  /*196e0*/  @!P3 ST.E.128 desc[UR40][R14.64], RZ ;  /* 0x000000ff0e00b985 */ /* 0x0001e4000c101d28 */
.L_x_9601:
[----:B------:R-:W-:Y:S05]  /*196f0*/  BSYNC B1 ;  /* 0x0000000000017941 */ /* 0x000fea0003800000 */
.L_x_9600:
[----:B------:R-:W-:-:S03]  /*19700*/  UMOV UR4, 0xffffffff ;  /* 0xffffffff00047882 */ /* 0x000fc60000000000 */
[----:B------:R-:W-:Y:S05]  /*19710*/  BRA.DIV UR4, `(.L_x_9602) ;  /* 0x0000009204c47947 */ /* 0x000fea000b800000 */
[----:B0-----:R0:W0:Y:S04]  /*19720*/  SHFL.IDX PT, R0, R4, 0x2, 0x181f ;  /* 0x00581f0004007f89 */ /* 0x00102800000e0000 */
[----:B----4-:R4:W0:Y:S02]  /*19730*/  SHFL.IDX PT, R14, R3, 0x2, 0x181f ;  /* 0x00581f00030e7f89 */ /* 0x01082400000e0000 */
.L_x_9829:
[----:B------:R-:W-:Y:S01]  /*19740*/  VIADD R5, R191, 0x40 ;  /* 0x00000040bf057836 */ /* 0x000fe20000000000 */
[----:B------:R-:W-:Y:S04]  /*19750*/  BSSY B1, `(.L_x_9603) ;  /* 0x000000c000017945 */ /* 0x000fe80003800000 */
[----:B------:R-:W-:-:S13]  /*19760*/  ISETP.GE.AND P0, PT, R5, R8, PT ;  /* 0x000000080500720c */ /* 0x000fda0003f06270 */
        /* <DEDUP_REMOVED lines=8> */
[----:B------:R0:W-:Y:S04]  /*197f0*/  @!P2 ST.E.128 desc[UR40][R6.64], RZ ;  /* 0x000000ff0600a985 */ /* 0x0001e8000c101d28 */
[----:B------:R0:W-:Y:S02]  /*19800*/  @!P3 ST.E.128 desc[UR40][R14.64], RZ ;  /* 0x000000ff0e00b985 */ /* 0x0001e4000c101d28 */
.L_x_9604:
[----:B------:R-:W-:Y:S05]  /*19810*/  BSYNC B1 ;  /* 0x0000000000017941 */ /* 0x000fea0003800000 */
.L_x_9603:
[----:B------:R-:W-:-:S03]  /*19820*/  UMOV UR4, 0xffffffff ;  /* 0xffffffff00047882 */ /* 0x000fc60000000000 */
[----:B------:R-:W-:Y:S05]  /*19830*/  BRA.DIV UR4, `(.L_x_9605) ;  /* 0x0000009204c47947 */ /* 0x000fea000b800000 */
[----:B0-----:R0:W0:Y:S04]  /*19840*/  SHFL.IDX PT, R0, R4, 0x3, 0x181f ;  /* 0x00781f0004007f89 */ /* 0x00102800000e0000 */
[----:B------:R0:W0:Y:S02]  /*19850*/  SHFL.IDX PT, R14, R3, 0x3, 0x181f ;  /* 0x00781f00030e7f89 */ /* 0x00002400000e0000 */
.L_x_9833:
[----:B0-234-:R-:W-:-:S05]  /*19860*/  VIADD R3, R191, 0x60 ;  /* 0x00000060bf037836 */ /* 0x01dfca0000000000 */
[----:B------:R-:W-:-:S13]  /*19870*/  ISETP.GE.AND P0, PT, R3, R8, PT ;  /* 0x000000080300720c */ /* 0x000fda0003f06270 */
[----:B------:R-:W-:Y:S05]  /*19880*/  @P0 BRA `(.L_x_9592) ;  /* 0x0000000000240947 */ /* 0x000fea0003800000 */
[----:B------:R-:W-:Y:S02]  /*19890*/  ULDC UR4, c[0x0][0xac8] ;  /* 0x0002b20000047ab9 */ /* 0x000fe40000000800 */
[----:B------:R-:W-:Y:S02]  /*198a0*/  ISETP.GE.AND P2, PT, R16, UR4, PT ;  /* 0x0000000410007c0c */ /* 0x000fe4000bf46270 */
[----:B------:R-:W-:-:S11]  /*198b0*/  ISETP.GE.AND P3, PT, R187, UR4, PT ;  /* 0x00000004bb007c0c */ /* 0x000fd6000bf66270 */
[CC--:B------:R-:W-:Y:S02]  /*198c0*/  @!P2 LEA R4, P0, R16.reuse, R14.reuse, 0x1 ;  /* 0x0000000e1004a211 */ /* 0x0c0fe400078008ff */
[C---:B------:R-:W-:Y:S02]  /*198d0*/  @!P3 LEA R14, P1, R187.reuse, R14, 0x1 ;  /* 0x0000000ebb0eb211 */ /* 0x040fe400078208ff */
[-C--:B------:R-:W-:Y:S02]  /*198e0*/  @!P2 LEA.HI.X R5, R16, R0.reuse, R17, 0x1, P0 ;  /* 0x000000001005a211 */ /* 0x080fe400000f0c11 */
[----:B------:R-:W-:-:S03]  /*198f0*/  @!P3 LEA.HI.X R15, R187, R0, R215, 0x1, P1 ;  /* 0x00000000bb0fb211 */ /* 0x000fc600008f0cd7 */
[----:B------:R0:W-:Y:S04]  /*19900*/  @!P2 ST.E.128 desc[UR40][R4.64], RZ ;  /* 0x000000ff0400a985 */ /* 0x0001e8000c101d28 */
[----:B------:R0:W-:Y:S02]  /*19910*/  @!P3 ST.E.128 desc[UR40][R14.64], RZ ;  /* 0x000000ff0e00b985 */ /* 0x0001e4000c101d28 */
.L_x_9592:
[----:B------:R-:W-:Y:S05]  /*19920*/  BSYNC B0 ;  /* 0x0000000000007941 */ /* 0x000fea0003800000 */
.L_x_9583:
[----:B------:R-:W-:Y:S02]  /*19930*/  ULDC UR4, c[0x0][0xc3c] ;  /* 0x00030f0000047ab9 */ /* 0x000fe40000000800 */
[----:B-1----:R-:W-:-:S13]  /*19940*/  ISETP.GE.AND P0, PT, R31, UR4, PT ;  /* 0x000000041f007c0c */ /* 0x002fda000bf06270 */
[----:B------:R-:W-:Y:S05]  /*19950*/  @!P0 BRA `(.L_x_9606) ;  /* 0xfffffe7800048947 */ /* 0x000fea000383ffff */
[----:B------:R-:W-:Y:S05]  /*19960*/  BRA `(.L_x_9403) ;  /* 0x0000007400f47947 */ /* 0x000fea0003800000 */
.L_x_9401:
        /* <DEDUP_REMOVED lines=18> */
.L_x_9607:
        /* <DEDUP_REMOVED lines=41> */
.L_x_9613:
        /* <DEDUP_REMOVED lines=12> */
.L_x_9612:
[----:B------:R-:W-:Y:S05]  /*19de0*/  BSYNC B0 ;  /* 0x0000000000007941 */ /* 0x000fea0003800000 */
.L_x_9611:
        /* <DEDUP_REMOVED lines=21> */
.L_x_9609:
        /* <DEDUP_REMOVED lines=20> */
.L_x_9614:
        /* <DEDUP_REMOVED lines=56> */
.L_x_9610:
[----:B------:R-:W-:Y:S02]  /*1a400*/  IMAD.MOV.U32 R17, RZ, RZ, RZ ;  /* 0x000000ffff117224 */ /* 0x000fe400078e00ff */
[----:B------:R-:W-:Y:S02]  /*1a410*/  IMAD.U32 R16, RZ, RZ, UR6 ;  /* 0x00000006ff107e24 */ /* 0x000fe4000f8e00ff */
[----:B------:R-:W-:-:S07]  /*1a420*/  IMAD.MOV.U32 R18, RZ, RZ, RZ ;  /* 0x000000ffff127224 */ /* 0x000fce00078e00ff */
.L_x_9615:
[----:B------:R-:W-:-:S13]  /*1a430*/  ISETP.NE.AND P0, PT, R0, RZ, PT ;  /* 0x000000ff0000720c */ /* 0x000fda0003f05270 */
[----:B------:R-:W1:Y:S01]  /*1a440*/  @!P0 S2R R3, SR_CgaCtaId ;  /* 0x0000000000038919 */ /* 0x000e620000008800 */
[----:B------:R-:W-:-:S04]  /*1a450*/  @!P0 MOV R0, 0x400 ;  /* 0x0000040000008802 */ /* 0x000fc80000000f00 */
[----:B-1----:R-:W-:-:S05]  /*1a460*/  @!P0 LEA R0, R3, R0, 0x18 ;  /* 0x0000000003008211 */ /* 0x002fca00078ec0ff */
[----:B------:R1:W-:Y:S01]  /*1a470*/  @!P0 STS.128 [R0+0x288d0], R16 ;  /* 0x0288d01000008388 */ /* 0x0003e20000000c00 */
[----:B------:R-:W-:Y:S06]  /*1a480*/  BAR.ARV 0x5, 0x180 ;  /* 0x0146000000007b1d */ /* 0x000fec0000002000 */
.L_x_9608:
        /* <DEDUP_REMOVED lines=31> */
[----:B------:R-:W-:Y:S04]  /*1a680*/  STL [R1+0x4], R3 ;  /* 0x0000040301007387 */ /* 0x000fe80000100800 */
        /* <DEDUP_REMOVED lines=17> */
.L_x_9755:
        /* <DEDUP_REMOVED lines=9> */
[----:B-1----:R-:W-:Y:S01]  /*1a830*/  IMAD.MOV.U32 R0, RZ, RZ, RZ ;  /* 0x000000ffff007224 */ /* 0x002fe200078e00ff */
        /* <DEDUP_REMOVED lines=55> */
.L_x_9617:
        /* <DEDUP_REMOVED lines=12> */
.L_x_9618:
[----:B------:R-:W-:Y:S05]  /*1ac70*/  @!P2 BRA `(.L_x_9619) ;  /* 0x00000000000ca947 */ /* 0x000fea0003800000 */
[----:B------:R-:W2:Y:S04]  /*1ac80*/  LDG.E R9, desc[UR40][R6.64] ;  /* 0x0000002806097981 */ /* 0x000ea8000c1e1900 */
[----:B------:R-:W2:Y:S02]  /*1ac90*/  LDG.E R6, desc[UR40][R6.64+0x4] ;  /* 0x0000042806067981 */ /* 0x000ea4000c1e1900 */
[----:B--2---:R-:W-:-:S07]  /*1aca0*/  IMAD.IADD R9, R6, 0x1, -R9 ;  /* 0x0000000106097824 */ /* 0x004fce00078e0a09 */
.L_x_9619:
[----:B-1----:R-:W2:Y:S01]  /*1acb0*/  @P0 LDG.E R2, desc[UR40][R4.64] ;  /* 0x0000002804020981 */ /* 0x002ea2000c1e1900 */
[----:B------:R-:W1:Y:S01]  /*1acc0*/  LDC R3, c[0x0][0x448] ;  /* 0x00011200ff037b82 */ /* 0x000e620000000800 */
[----:B-----5:R-:W-:Y:S02]  /*1acd0*/  IMAD.IADD R0, R9, 0x1, -R0 ;  /* 0x0000000109007824 */ /* 0x020fe400078e0a00 */
[----:B------:R3:W2:Y:S01]  /*1ace0*/  @P0 LDG.E R4, desc[UR40][R4.64+0x4] ;  /* 0x0000042804040981 */ /* 0x0006a2000c1e1900 */
[----:B-1----:R-:W-:-:S13]  /*1acf0*/  ISETP.NE.AND P1, PT, R3, 0x1, PT ;  /* 0x000000010300780c */ /* 0x002fda0003f25270 */
[----:B---3--:R-:W1:Y:S01]  /*1ad00*/  @P1 LDC R5, c[0x0][0x450] ;  /* 0x00011400ff051b82 */ /* 0x008e620000000800 */
[----:B------:R-:W-:-:S05]  /*1ad10*/  IMAD.MOV R9, RZ, RZ, -R0 ;  /* 0x000000ffff097224 */ /* 0x000fca00078e0a00 */
[----:B------:R-:W-:Y:S01]  /*1ad20*/  VIMNMX R9, RZ, R9, !PT ;  /* 0x00000009ff097248 */ /* 0x000fe20007fe0100 */
[----:B------:R-:W-:Y:S01]  /*1ad30*/  BSSY B0, `(.L_x_9620) ;  /* 0x0000133000007945 */ /* 0x000fe20003800000 */
[----:B------:R-:W-:Y:S01]  /*1ad40*/  PLOP3.LUT P5, PT, PT, PT, PT, 0x80, 0x0 ;  /* 0x000000000000781c */ /* 0x000fe20003faf070 */
[----:B--2---:R-:W-:Y:S02]  /*1ad50*/  @P0 IMAD.IADD R8, R4, 0x1, -R2 ;  /* 0x0000000104080824 */ /* 0x004fe400078e0a02 */
        /* <DEDUP_REMOVED lines=8> */
[----:B------:R-:W-:-:S05]  /*1ade0*/  IADD3 R21, R2, 0x80, -R13 ;  /* 0x0000008002157810 */ /* 0x000fca0007ffe80d */
[----:B------:R-:W-:Y:S01]  /*1adf0*/  IMAD.IADD R2, R21, 0x1, R3 ;  /* 0x0000000115027824 */ /* 0x000fe200078e0203 */
[----:B------:R-:W-:-:S04]  /*1ae00*/  SHF.R.S32.HI R3, RZ, 0x1f, R4 ;  /* 0x0000001fff037819 */ /* 0x000fc80000011404 */
[----:B------:R-:W-:Y:S02]  /*1ae10*/  LEA.HI R20, R3, R4, RZ, 0x7 ;  /* 0x0000000403147211 */ /* 0x000fe400078f38ff */
[----:B------:R-:W-:-:S04]  /*1ae20*/  SHF.R.S32.HI R3, RZ, 0x1f, R2 ;  /* 0x0000001fff037819 */ /* 0x000fc80000011402 */
[----:B------:R-:W-:Y:S02]  /*1ae30*/  LEA.HI R2, R3, R2, RZ, 0x7 ;  /* 0x0000000203027211 */ /* 0x000fe400078f38ff */
[----:B------:R-:W-:Y:S02]  /*1ae40*/  SHF.R.S32.HI R20, RZ, 0x7, R20 ;  /* 0x00000007ff147819 */ /* 0x000fe40000011414 */
[----:B------:R-:W-:-:S04]  /*1ae50*/  SHF.R.S32.HI R2, RZ, 0x7, R2 ;  /* 0x00000007ff027819 */ /* 0x000fc80000011402 */
[----:B------:R-:W-:-:S05]  /*1ae60*/  VIMNMX R2, R20, R2, PT ;  /* 0x0000000214027248 */ /* 0x000fca0003fe0100 */
[----:B------:R-:W-:-:S05]  /*1ae70*/  IMAD R2, R2, 0x80, -R0 ;  /* 0x0000008002027824 */ /* 0x000fca00078e0a00 */
[----:B------:R-:W-:-:S04]  /*1ae80*/  VIMNMX R8, R2, R8, PT ;  /* 0x0000000802087248 */ /* 0x000fc80003fe0100 */
[----:B------:R-:W-:Y:S02]  /*1ae90*/  ISETP.GT.AND P1, PT, R8, R9, PT ;  /* 0x000000090800720c */ /* 0x000fe40003f24270 */
[----:B------:R-:W-:-:S11]  /*1aea0*/  SHF.R.U32.HI R9, RZ, 0x7, R9 ;  /* 0x00000007ff097819 */ /* 0x000fd60000011609 */
[----:B------:R-:W-:-:S05]  /*1aeb0*/  @P1 VIADD R8, R8, 0x7f ;  /* 0x0000007f08081836 */ /* 0x000fca0000000000 */
[----:B------:R-:W-:Y:S01]  /*1aec0*/  @P1 SHF.R.S32.HI R0, RZ, 0x1f, R8 ;  /* 0x0000001fff001819 */ /* 0x000fe20000011408 */
[----:B------:R-:W-:-:S03]  /*1aed0*/  IMAD.MOV.U32 R6, RZ, RZ, R9 ;  /* 0x000000ffff067224 */ /* 0x000fc600078e0009 */
[----:B------:R-:W-:-:S04]  /*1aee0*/  @P1 LEA.HI R8, R0, R8, RZ, 0x7 ;  /* 0x0000000800081211 */ /* 0x000fc800078f38ff */
        /* <DEDUP_REMOVED lines=10> */
.L_x_9836:
[----:B--2---:R-:W-:Y:S02]  /*1af90*/  ISETP.NE.AND P0, PT, R14, RZ, PT ;  /* 0x000000ff0e00720c */ /* 0x004fe40003f05270 */
[----:B------:R-:W-:-:S11]  /*1afa0*/  PLOP3.LUT P1, PT, PT, PT, PT, 0x8, 0x0 ;  /* 0x000000000000781c */ /* 0x000fd60003f2e170 */
[----:B------:R-:W-:Y:S05]  /*1afb0*/  @P0 BRA `(.L_x_9623) ;  /* 0x00000000000c0947 */ /* 0x000fea0003800000 */
[----:B------:R-:W-:-:S03]  /*1afc0*/  UMOV UR4, 0xffffffff ;  /* 0xffffffff00047882 */ /* 0x000fc60000000000 */
[----:B------:R-:W-:Y:S05]  /*1afd0*/  BRA.DIV UR4, `(.L_x_9624) ;  /* 0x0000007e04587947 */ /* 0x000fea000b800000 */
[----:B------:R-:W-:-:S13]  /*1afe0*/  ELECT P1, URZ, PT ;  /* 0x00000000003f782f */ /* 0x000fda0003820000 */
.L_x_9623:
        /* <DEDUP_REMOVED lines=10> */
.L_x_9839:
[----:B------:R-:W-:Y:S05]  /*1b090*/  BSYNC B1 ;  /* 0x0000000000017941 */ /* 0x000fea0003800000 */
.L_x_9625:
        /* <DEDUP_REMOVED lines=13> */
.L_x_9840:
[----:B------:R-:W-:Y:S05]  /*1b170*/  BSYNC B2 ;  /* 0x0000000000027941 */ /* 0x000fea0003800000 */
.L_x_9629:
        /* <DEDUP_REMOVED lines=8> */
.L_x_9632:
[----:B------:R-:W-:Y:S05]  /*1b200*/  BSYNC B2 ;  /* 0x0000000000027941 */ /* 0x000fea0003800000 */
.L_x_9631:
        /* <DEDUP_REMOVED lines=12> */
[----:B------:R-:W-:Y:S02]  /*1b2d0*/  IMAD.SHL.U32 R11, R2, 0x4000, RZ ;  /* 0x00004000020b7824 */ /* 0x000fe400078e00ff */
[----:B------:R-:W-:Y:S02]  /*1b2e0*/  VIADD R2, R4, 0x28890 ;  /* 0x0002889004027836 */ /* 0x000fe40000000000 */
[----:B------:R-:W-:-:S07]  /*1b2f0*/  VIADD R5, R7, 0x18400 ;  /* 0x0001840007057836 */ /* 0x000fce0000000000 */
.L_x_9633:
        /* <DEDUP_REMOVED lines=16> */
.L_x_9634:
        /* <DEDUP_REMOVED lines=13> */
.L_x_9841:
[----:B------:R-:W-:Y:S05]  /*1b4d0*/  BSYNC B2 ;  /* 0x0000000000027941 */ /* 0x000fea0003800000 */
.L_x_9635:
        /* <DEDUP_REMOVED lines=10> */
.L_x_9638:
[----:B------:R-:W-:Y:S05]  /*1b580*/  BSYNC B2 ;  /* 0x0000000000027941 */ /* 0x000fea0003800000 */
.L_x_9637:
[----:B0-----:R-:W3:Y:S01]  /*1b590*/  LDL R2, [R1+0x4] ;  /* 0x0000040001027983 */ /* 0x001ee20000100800 */
[----:B------:R-:W-:Y:S01]  /*1b5a0*/  R2UR UR10, R14 ;  /* 0x000000000e0a72ca */ /* 0x000fe200000e0000 */
[----:B------:R-:W-:Y:S01]  /*1b5b0*/  UIADD3 UR4, UP0, UR38, 0x670, URZ ;  /* 0x0000067026047890 */ /* 0x000fe2000ff1e03f */
[----:B------:R-:W-:Y:S01]  /*1b5c0*/  R2UR UR6, R12 ;  /* 0x000000000c0672ca */ /* 0x000fe200000e0000 */
[----:B-12---:R-:W-:Y:S01]  /*1b5d0*/  VIADD R4, R4, 0x288b0 ;  /* 0x000288b004047836 */ /* 0x006fe20000000000 */
[----:B------:R-:W-:Y:S01]  /*1b5e0*/  R2UR UR7, R13 ;  /* 0x000000000d0772ca */ /* 0x000fe200000e0000 */
[----:B------:R-:W-:Y:S01]  /*1b5f0*/  UIADD3.X UR5, URZ, UR39, URZ, UP0, !UPT ;  /* 0x000000273f057290 */ /* 0x000fe200087fe43f */
[----:B------:R-:W-:Y:S01]  /*1b600*/  PLOP3.LUT P0, PT, PT, PT, PT, 0x80, 0x0 ;  /* 0x000000000000781c */ /* 0x000fe20003f0f070 */
[----:B---3--:R-:W-:-:S04]  /*1b610*/  IMAD R5, R11, 0x2, R2 ;  /* 0x000000020b057824 */ /* 0x008fc800078e0202 */
[----:B------:R-:W-:-:S08]  /*1b620*/  VIADD R2, R5, 0x400 ;  /* 0x0000040005027836 */ /* 0x000fd00000000000 */
.L_x_9639:
        /* <DEDUP_REMOVED lines=15> */
.L_x_9640:
        /* <DEDUP_REMOVED lines=10> */
.L_x_9628:
[----:B------:R-:W-:Y:S05]  /*1b7c0*/  BSYNC B1 ;  /* 0x0000000000017941 */ /* 0x000fea0003800000 */
.L_x_9627:
[----:B------:R-:W1:Y:S04]  /*1b7d0*/  LDL.LU R7, [R1+0x20] ;  /* 0x0000200001077983 */ /* 0x000e680000300800 */
[----:B------:R-:W2:Y:S01]  /*1b7e0*/  LDL.LU R5, [R1+0x24] ;  /* 0x0000240001057983 */ /* 0x000ea20000300800 */
[----:B------:R-:W-:Y:S01]  /*1b7f0*/  PLOP3.LUT P5, PT, PT, PT, PT, 0x8, 0x0 ;  /* 0x000000000000781c */ /* 0x000fe20003fae170 */
[----:B-1----:R-:W-:Y:S02]  /*1b800*/  VIADD R2, R7, 0x1 ;  /* 0x0000000107027836 */ /* 0x002fe40000000000 */
[----:B------:R-:W-:-:S03]  /*1b810*/  VIADD R7, R6, 0xfffffffe ;  /* 0xfffffffe06077836 */ /* 0x000fc60000000000 */
        /* <DEDUP_REMOVED lines=8> */
.L_x_9655:
        /* <DEDUP_REMOVED lines=14> */
.L_x_9842:
[----:B------:R-:W-:Y:S05]  /*1b980*/  BSYNC B2 ;  /* 0x0000000000027941 */ /* 0x000fea0003800000 */
.L_x_9643:
        /* <DEDUP_REMOVED lines=8> */
.L_x_9646:
[----:B------:R-:W-:Y:S05]  /*1ba10*/  BSYNC B2 ;  /* 0x0000000000027941 */ /* 0x000fea0003800000 */
.L_x_9645:
        /* <DEDUP_REMOVED lines=13> */
.L_x_9647:
        /* <DEDUP_REMOVED lines=16> */
.L_x_9648:
        /* <DEDUP_REMOVED lines=13> */
.L_x_9843:
[----:B------:R-:W-:Y:S05]  /*1bcc0*/  BSYNC B2 ;  /* 0x0000000000027941 */ /* 0x000fea0003800000 */
.L_x_9649:
        /* <DEDUP_REMOVED lines=10> */
.L_x_9652:
[----:B------:R-:W-:Y:S05]  /*1bd70*/  BSYNC B2 ;  /* 0x0000000000027941 */ /* 0x000fea0003800000 */
.L_x_9651:
        /* <DEDUP_REMOVED lines=8> */
.L_x_9653:
        /* <DEDUP_REMOVED lines=15> */
.L_x_9654:
        /* <DEDUP_REMOVED lines=10> */
.L_x_9642:
[----:B------:R-:W-:Y:S05]  /*1bf90*/  BSYNC B1 ;  /* 0x0000000000017941 */ /* 0x000fea0003800000 */
.L_x_9641:
        /* <DEDUP_REMOVED lines=12> */
.L_x_9621:
[----:B------:R-:W-:Y:S05]  /*1c060*/  BSYNC B0 ;  /* 0x0000000000007941 */ /* 0x000fea0003800000 */
.L_x_9620:
        /* <DEDUP_REMOVED lines=10> */
[----:B------:R-:W-:-:S05]  /*1c110*/  IMAD.IADD R0, R21, 0x1, R0 ;  /* 0x0000000115007824 */ /* 0x000fca00078e0200 */
[----:B------:R-:W-:-:S04]  /*1c120*/  SHF.R.S32.HI R2, RZ, 0x1f, R0 ;  /* 0x0000001fff027819 */ /* 0x000fc80000011400 */
[----:B------:R-:W-:-:S04]  /*1c130*/  LEA.HI R0, R2, R0, RZ, 0x7 ;  /* 0x0000000002007211 */ /* 0x000fc800078f38ff */
[----:B------:R-:W-:-:S04]  /*1c140*/  SHF.R.S32.HI R0, RZ, 0x7, R0 ;  /* 0x00000007ff007819 */ /* 0x000fc80000011400 */
        /* <DEDUP_REMOVED lines=21> */
.L_x_9657:
        /* <DEDUP_REMOVED lines=21> */
.L_x_9660:
[----:B------:R-:W-:Y:S05]  /*1c3f0*/  BSYNC B6 ;  /* 0x0000000000067941 */ /* 0x000fea0003800000 */
.L_x_9659:
        /* <DEDUP_REMOVED lines=21> */
.L_x_9663:
        /* <DEDUP_REMOVED lines=16> */
.L_x_9662:
[----:B------:R-:W-:Y:S05]  /*1c650*/  BSYNC B6 ;  /* 0x0000000000067941 */ /* 0x000fea0003800000 */
.L_x_9661:
        /* <DEDUP_REMOVED lines=25> */
.L_x_9846:
        /* <DEDUP_REMOVED lines=12> */
.L_x_9849:
        /* <DEDUP_REMOVED lines=25> */
.L_x_9667:
[----:B------:R-:W3:Y:S04]  /*1ca40*/  LDL R7, [R1+0x4] ;  /* 0x0000040001077983 */ /* 0x000ee80000100800 */
[----:B-12---:R-:W3:Y:S04]  /*1ca50*/  LDL R0, [R1+0xc] ;  /* 0x00000c0001007983 */ /* 0x006ee80000100800 */
[----:B------:R-:W2:Y:S01]  /*1ca60*/  LDL R2, [R1+0x18] ;  /* 0x0000180001027983 */ /* 0x000ea20000100800 */
[----:B---3--:R-:W-:Y:S01]  /*1ca70*/  IMAD R0, R0, 0x8, R7 ;  /* 0x0000000800007824 */ /* 0x008fe200078e0207 */
[----:B--2---:R-:W-:-:S04]  /*1ca80*/  SHF.L.U32 R2, R2, 0x1f, RZ ;  /* 0x0000001f02027819 */ /* 0x004fc800000006ff */
[----:B------:R-:W1:Y:S02]  /*1ca90*/  SYNCS.PHASECHK.TRANS64.TRYWAIT P0, [R0+URZ+0x28840], R2 ;  /* 0x02884002000075a7 */ /* 0x000e64000800017f */
[----:B-1----:R-:W-:Y:S05]  /*1caa0*/  @!P0 BRA `(.L_x_9668) ;  /* 0x0000006400848947 */ /* 0x002fea0003800000 */
.L_x_9850:
        /* <DEDUP_REMOVED lines=10> */
.L_x_9669:
[----:B------:R-:W3:Y:S04]  /*1cb50*/  LDL R6, [R1+0x4] ;  /* 0x0000040001067983 */ /* 0x000ee80000100800 */
[----:B------:R-:W3:Y:S04]  /*1cb60*/  LDL R5, [R1+0xc] ;  /* 0x00000c0001057983 */ /* 0x000ee80000100800 */
[----:B------:R-:W4:Y:S04]  /*1cb70*/  LDL R7, [R1+0x10] ;  /* 0x0000100001077983 */ /* 0x000f280000100800 */
[----:B------:R-:W4:Y:S04]  /*1cb80*/  LDL R4, [R1+0x1c] ;  /* 0x00001c0001047983 */ /* 0x000f280000100800 */
[----:B-12---:R-:W2:Y:S01]  /*1cb90*/  LDL R2, [R1] ;  /* 0x0000000001027983 */ /* 0x006ea20000100800 */
[----:B------:R-:W-:-:S02]  /*1cba0*/  R2UR UR9, R0 ;  /* 0x00000000000972ca */ /* 0x000fc400000e0000 */
[----:B------:R-:W-:Y:S01]  /*1cbb0*/  PLOP3.LUT P0, PT, PT, PT, PT, 0x80, 0x0 ;  /* 0x000000000000781c */ /* 0x000fe20003f0f070 */
[----:B------:R-:W-:Y:S01]  /*1cbc0*/  UIADD3 UR4, UP0, UR38, 0x370, URZ ;  /* 0x0000037026047890 */ /* 0x000fe2000ff1e03f */
[----:B------:R-:W-:Y:S02]  /*1cbd0*/  R2UR UR12, R18 ;  /* 0x00000000120c72ca */ /* 0x000fe400000e0000 */
[----:B-----5:R-:W-:-:S07]  /*1cbe0*/  LOP3.LUT R3, R3, 0xfffffffb, RZ, 0xc0, !PT ;  /* 0xfffffffb03037812 */ /* 0x020fce00078ec0ff */
        /* <DEDUP_REMOVED lines=9> */
[----:B------:R-:W-:Y:S02]  /*1cc80*/  R2UR UR5, R4 ;  /* 0x00000000040572ca */ /* 0x000fe400000e0000 */
[----:B--2---:R-:W-:-:S09]  /*1cc90*/  R2UR UR13, R2 ;  /* 0x00000000020d72ca */ /* 0x004fd200000e0000 */
        /* <DEDUP_REMOVED lines=10> */
.L_x_9665:
        /* <DEDUP_REMOVED lines=43> */
.L_x_9671:
[----:B------:R-:W-:Y:S05]  /*1cff0*/  BSYNC B6 ;  /* 0x0000000000067941 */ /* 0x000fea0003800000 */
.L_x_9670:
[----:B------:R-:W3:Y:S01]  /*1d000*/  LDL.LU R6, [R1+0x40] ;  /* 0x0000400001067983 */ /* 0x000ee20000300800 */
[----:B------:R-:W-:Y:S01]  /*1d010*/  ULDC.64 UR4, c[0x0][0x2d8] ;  /* 0x0000b60000047ab9 */ /* 0x000fe20000000a00 */
[----:B------:R-:W1:Y:S02]  /*1d020*/  LDC R7, c[0x0][0x448] ;  /* 0x00011200ff077b82 */ /* 0x000e640000000800 */
[----:B--2---:R-:W3:Y:S04]  /*1d030*/  LDL.LU.64 R2, [R1+0x50] ;  /* 0x0000500001027983 */ /* 0x004ee80000300a00 */
[----:B------:R-:W2:Y:S04]  /*1d040*/  LDL.LU R0, [R1+0x4c] ;  /* 0x00004c0001007983 */ /* 0x000ea80000300800 */
[----:B------:R-:W4:Y:S04]  /*1d050*/  LDL.LU R4, [R1+0x5c] ;  /* 0x00005c0001047983 */ /* 0x000f280000300800 */
[----:B------:R-:W4:Y:S01]  /*1d060*/  LDL.LU R5, [R1+0x34] ;  /* 0x0000340001057983 */ /* 0x000f220000300800 */
        /* <DEDUP_REMOVED lines=8> */
[----:B------:R-:W-:Y:S02]  /*1d0f0*/  LOP3.LUT R8, R8, 0x40, RZ, 0xfc, !PT ;  /* 0x0000004008087812 */ /* 0x000fe400078efcff */
[----:B------:R-:W-:Y:S01]  /*1d100*/  LOP3.LUT R9, R9, 0x38, RZ, 0xc0, !PT ;  /* 0x0000003809097812 */ /* 0x000fe200078ec0ff */
[----:B---3--:R-:W-:Y:S02]  /*1d110*/  IMAD.MOV.U32 R3, RZ, RZ, R6 ;  /* 0x000000ffff037224 */ /* 0x008fe400078e0006 */
[----:B------:R-:W0:Y:S01]  /*1d120*/  @P0 LDC R6, c[0x0][0x450] ;  /* 0x00011400ff060b82 */ /* 0x000e220000000800 */
[----:B--2---:R-:W-:-:S02]  /*1d130*/  IMAD R0, R0, UR4, RZ ;  /* 0x0000000400007c24 */ /* 0x004fc4000f8e02ff */
[----:B------:R-:W-:-:S04]  /*1d140*/  IMAD.WIDE.U32 R2, R18, UR4, R2 ;  /* 0x0000000412027c25 */ /* 0x000fc8000f8e0002 */
[----:B------:R-:W-:Y:S01]  /*1d150*/  IMAD R0, R18, UR5, R0 ;  /* 0x0000000512007c24 */ /* 0x000fe2000f8e0200 */
[----:B------:R-:W-:-:S03]  /*1d160*/  ULDC.64 UR4, c[0x0][0x2e0] ;  /* 0x0000b80000047ab9 */ /* 0x000fc60000000a00 */
[----:B------:R-:W-:Y:S02]  /*1d170*/  IMAD.IADD R3, R3, 0x1, R0 ;  /* 0x0000000103037824 */ /* 0x000fe400078e0200 */
[----:B----4-:R-:W-:Y:S02]  /*1d180*/  IMAD R0, R4, UR4, RZ ;  /* 0x0000000404007c24 */ /* 0x010fe4000f8e02ff */
[----:B------:R-:W1:Y:S01]  /*1d190*/  S2R R4, SR_TID.X ;  /* 0x0000000000047919 */ /* 0x000e620000002100 */
[----:B------:R-:W-:-:S04]  /*1d1a0*/  IMAD.WIDE.U32 R2, R5, UR4, R2 ;  /* 0x0000000405027c25 */ /* 0x000fc8000f8e0002 */
        /* <DEDUP_REMOVED lines=37> */
[----:B------:R-:W-:-:S03]  /*1d400*/  IMAD R17, R17, 0x80, R10 ;  /* 0x0000008011117824 */ /* 0x000fc600078e020a */
[----:B------:R-:W-:Y:S04]  /*1d410*/  SHFL.IDX PT, R4, R2, RZ, 0x181f ;  /* 0x00181fff02047589 */ /* 0x000fe800000e0000 */
[----:B------:R-:W-:Y:S01]  /*1d420*/  SHFL.IDX PT, R6, R2, 0x1, 0x181f ;  /* 0x00381f0002067f89 */ /* 0x000fe200000e0000 */
[----:B--2---:R-:W-:-:S03]  /*1d430*/  IMAD R0, R5, R7, RZ ;  /* 0x0000000705007224 */ /* 0x004fc600078e02ff */
[----:B------:R-:W1:Y:S02]  /*1d440*/  SHFL.IDX PT, R5, R3, RZ, 0x181f ;  /* 0x00181fff03057589 */ /* 0x000e6400000e0000 */
[----:B------:R-:W-:-:S13]  /*1d450*/  ISETP.GE.AND P2, PT, R17, R0, PT ;  /* 0x000000001100720c */ /* 0x000fda0003f46270 */
[----:B-1----:R-:W-:-:S05]  /*1d460*/  @!P2 LEA R5, P3, R9, R5, 0x1 ;  /* 0x000000050905a211 */ /* 0x002fca00078608ff */
[----:B------:R-:W-:-:S05]  /*1d470*/  @!P2 IMAD.X R4, RZ, RZ, R4, P3 ;  /* 0x000000ffff04a224 */ /* 0x000fca00018e0604 */
[----:B------:R-:W-:-:S04]  /*1d480*/  @!P2 LOP3.LUT R5, R5, R4, RZ, 0x3c, !PT ;  /* 0x000000040505a212 */ /* 0x000fc800078e3cff */
[----:B------:R-:W-:-:S04]  /*1d490*/  @!P2 LOP3.LUT R4, R5, R4, RZ, 0x3c, !PT ;  /* 0x000000040504a212 */ /* 0x000fc800078e3cff */
[----:B------:R-:W-:-:S05]  /*1d4a0*/  @!P2 LOP3.LUT R5, R5, R4, RZ, 0x3c, !PT ;  /* 0x000000040505a212 */ /* 0x000fca00078e3cff */
[----:B-----5:R-:W-:Y:S04]  /*1d4b0*/  @!P2 LDGSTS.E.BYPASS.LTC128B.128 [R8+0x10400], desc[UR40][R4.64], !P0 ;  /* 0x104000000408afae */ /* 0x020fe8000c101d68 */
[----:B------:R1:W-:Y:S02]  /*1d4c0*/  @!P2 LDGSTS.E.BYPASS.LTC128B.128 [R8+0x14400], desc[UR40][R4.64+0x80], !P1 ;  /* 0x144000800408afae */ /* 0x0003e4000c901d68 */
[----:B-1----:R-:W-:-:S05]  /*1d4d0*/  VIADD R4, R17, 0x10 ;  /* 0x0000001011047836 */ /* 0x002fca0000000000 */
[----:B------:R-:W-:Y:S02]  /*1d4e0*/  ISETP.GE.AND P2, PT, R4, R0, PT ;  /* 0x000000000400720c */ /* 0x000fe40003f46270 */
[----:B------:R-:W1:Y:S11]  /*1d4f0*/  SHFL.IDX PT, R4, R3, 0x1, 0x181f ;  /* 0x00381f0003047f89 */ /* 0x000e7600000e0000 */
[----:B-1----:R-:W-:-:S05]  /*1d500*/  @!P2 LEA R5, P3, R9, R4, 0x1 ;  /* 0x000000040905a211 */ /* 0x002fca00078608ff */
[----:B------:R-:W-:Y:S02]  /*1d510*/  @!P2 IMAD.X R4, RZ, RZ, R6, P3 ;  /* 0x000000ffff04a224 */ /* 0x000fe400018e0606 */
[----:B------:R-:W-:Y:S03]  /*1d520*/  SHFL.IDX PT, R6, R2, 0x2, 0x181f ;  /* 0x00581f0002067f89 */ /* 0x000fe600000e0000 */
[----:B------:R-:W-:-:S04]  /*1d530*/  @!P2 LOP3.LUT R5, R5, R4, RZ, 0x3c, !PT ;  /* 0x000000040505a212 */ /* 0x000fc800078e3cff */
[----:B------:R-:W-:-:S04]  /*1d540*/  @!P2 LOP3.LUT R4, R5, R4, RZ, 0x3c, !PT ;  /* 0x000000040504a212 */ /* 0x000fc800078e3cff */
[----:B------:R-:W-:-:S05]  /*1d550*/  @!P2 LOP3.LUT R5, R5, R4, RZ, 0x3c, !PT ;  /* 0x000000040505a212 */ /* 0x000fca00078e3cff */
[----:B------:R-:W-:Y:S04]  /*1d560*/  @!P2 LDGSTS.E.BYPASS.LTC128B.128 [R8+0x10c00], desc[UR40][R4.64], !P0 ;  /* 0x10c000000408afae */ /* 0x000fe8000c101d68 */
        /* <DEDUP_REMOVED lines=47> */
[----:B------:R-:W1:Y:S04]  /*1d860*/  SHFL.IDX PT, R4, R3, 0x6, 0x181f ;  /* 0x00d81f0003047f89 */ /* 0x000e6800000e0000 */
[----:B------:R-:W2:Y:S07]  /*1d870*/  SHFL.IDX PT, R3, R3, 0x7, 0x181f ;  /* 0x00f81f0003037f89 */ /* 0x000eae00000e0000 */
[----:B-1----:R-:W-:-:S05]  /*1d880*/  @!P2 LEA R5, P3, R9, R4, 0x1 ;  /* 0x000000040905a211 */ /* 0x002fca00078608ff */
[----:B------:R-:W-:-:S05]  /*1d890*/  @!P2 IMAD.X R4, RZ, RZ, R6, P3 ;  /* 0x000000ffff04a224 */ /* 0x000fca00018e0606 */
[----:B------:R-:W-:-:S04]  /*1d8a0*/  @!P2 LOP3.LUT R5, R5, R4, RZ, 0x3c, !PT ;  /* 0x000000040505a212 */ /* 0x000fc800078e3cff */
[----:B------:R-:W-:-:S04]  /*1d8b0*/  @!P2 LOP3.LUT R4, R5, R4, RZ, 0x3c, !PT ;  /* 0x000000040504a212 */ /* 0x000fc800078e3cff */
[----:B------:R-:W-:-:S05]  /*1d8c0*/  @!P2 LOP3.LUT R5, R5, R4, RZ, 0x3c, !PT ;  /* 0x000000040505a212 */ /* 0x000fca00078e3cff */
[----:B------:R-:W-:Y:S04]  /*1d8d0*/  @!P2 LDGSTS.E.BYPASS.LTC128B.128 [R8+0x13400], desc[UR40][R4.64], !P0 ;  /* 0x134000000408afae */ /* 0x000fe8000c101d68 */
[----:B------:R1:W-:Y:S04]  /*1d8e0*/  @!P2 LDGSTS.E.BYPASS.LTC128B.128 [R8+0x17400], desc[UR40][R4.64+0x80], !P1 ;  /* 0x174000800408afae */ /* 0x0003e8000c901d68 */
[----:B-12---:R1:W3:Y:S02]  /*1d8f0*/  SHFL.IDX PT, R4, R2, 0x7, 0x181f ;  /* 0x00f81f0002047f89 */ /* 0x0062e400000e0000 */
.L_x_9867:
[----:B------:R-:W-:Y:S01]  /*1d900*/  VIADD R17, R17, 0x70 ;  /* 0x0000007011117836 */ /* 0x000fe20000000000 */
[----:B------:R-:W-:Y:S04]  /*1d910*/  BSSY B0, `(.L_x_9673) ;  /* 0x000000a000007945 */ /* 0x000fe80003800000 */
[----:B------:R-:W-:-:S13]  /*1d920*/  ISETP.GE.AND P2, PT, R17, R0, PT ;  /* 0x000000001100720c */ /* 0x000fda0003f46270 */
[----:B------:R-:W-:Y:S05]  /*1d930*/  @P2 BRA `(.L_x_9674) ;  /* 0x00000000001c2947 */ /* 0x000fea0003800000 */
[----:B-1----:R-:W-:-:S05]  /*1d940*/  LEA R2, P2, R9, R3, 0x1 ;  /* 0x0000000309027211 */ /* 0x002fca00078408ff */
[----:B---3--:R-:W-:-:S05]  /*1d950*/  IMAD.X R3, RZ, RZ, R4, P2 ;  /* 0x000000ffff037224 */ /* 0x008fca00010e0604 */
[----:B------:R-:W-:Y:S01]  /*1d960*/  @!PT LDS RZ, [RZ] ;  /* 0x00000000fffff984 */ /* 0x000fe20000000800 */
[----:B------:R-:W-:Y:S01]  /*1d970*/  @!PT LDS RZ, [RZ] ;  /* 0x00000000fffff984 */ /* 0x000fe20000000800 */
[----:B------:R-:W-:Y:S01]  /*1d980*/  @!PT LDS RZ, [RZ] ;  /* 0x00000000fffff984 */ /* 0x000fe20000000800 */
[----:B------:R2:W-:Y:S04]  /*1d990*/  LDGSTS.E.BYPASS.LTC128B.128 [R8+0x13c00], desc[UR40][R2.64], !P0 ;  /* 0x13c0000002087fae */ /* 0x0005e8000c101d68 */
[----:B------:R2:W-:Y:S02]  /*1d9a0*/  LDGSTS.E.BYPASS.LTC128B.128 [R8+0x17c00], desc[UR40][R2.64+0x80], !P1 ;  /* 0x17c0008002087fae */ /* 0x0005e4000c901d68 */
.L_x_9674:
[----:B------:R-:W-:Y:S05]  /*1d9b0*/  BSYNC B0 ;  /* 0x0000000000007941 */ /* 0x000fea0003800000 */
.L_x_9673:
[----:B--2---:R2:W5:Y:S01]  /*1d9c0*/  LDL R8, [R1+0x4] ;  /* 0x0000040001087983 */ /* 0x0045620000100800 */
[----:B------:R-:W-:Y:S01]  /*1d9d0*/  PLOP3.LUT P0, PT, PT, PT, PT, 0x80, 0x0 ;  /* 0x000000000000781c */ /* 0x000fe20003f0f070 */
[----:B------:R-:W-:-:S12]  /*1d9e0*/  NOP ;  /* 0x0000000000007918 */ /* 0x000fd80000000000 */
.L_x_9675:
[----:B-1----:R-:W4:Y:S01]  /*1d9f0*/  LDL R2, [R1+0x4] ;  /* 0x0000040001027983 */ /* 0x002f220000100800 */
        /* <DEDUP_REMOVED lines=17> */
[----:B-1--4-:R-:W-:Y:S05]  /*1db10*/  @!P0 BRA `(.L_x_9677) ;  /* 0x0000006000408947 */ /* 0x012fea0003800000 */
.L_x_9868:
[----:B------:R-:W-:Y:S05]  /*1db20*/  BSYNC B0 ;  /* 0x0000000000007941 */ /* 0x000fea0003800000 */
.L_x_9676:
[----:B-1----:R-:W4:Y:S01]  /*1db30*/  LDL R2, [R1+0x38] ;  /* 0x0000380001027983 */ /* 0x002f220000100800 */
        /* <DEDUP_REMOVED lines=10> */
[----:B---3--:R-:W3:Y:S04]  /*1dbe0*/  LDL R4, [R1+0xc] ;  /* 0x00000c0001047983 */ /* 0x008ee80000100800 */
[----:B------:R-:W2:Y:S01]  /*1dbf0*/  LDL R3, [R1+0x18] ;  /* 0x0000180001037983 */ /* 0x000ea20000100800 */
[----:B------:R-:W-:Y:S01]  /*1dc00*/  BSSY B1, `(.L_x_9682) ;  /* 0x00000a0000017945 */ /* 0x000fe20003800000 */
[----:B----4-:R-:W-:Y:S01]  /*1dc10*/  LOP3.LUT P1, RZ, R5, 0x4, RZ, 0xc0, !PT ;  /* 0x0000000405ff7812 */ /* 0x010fe2000782c0ff */
[----:B---3--:R-:W-:-:S05]  /*1dc20*/  VIADD R7, R4, 0x1 ;  /* 0x0000000104077836 */ /* 0x008fca0000000000 */
        /* <DEDUP_REMOVED lines=10> */
[----:B-1----:R-:W-:Y:S05]  /*1dcd0*/  @!P0 BRA `(.L_x_9684) ;  /* 0x0000000000508947 */ /* 0x002fea0003800000 */
[----:B------:R-:W2:Y:S01]  /*1dce0*/  LDL R9, [R1+0x28] ;  /* 0x0000280001097983 */ /* 0x000ea20000100800 */
[----:B------:R-:W1:Y:S03]  /*1dcf0*/  LDC R3, c[0x0][0x43c] ;  /* 0x00010f00ff037b82 */ /* 0x000e660000000800 */
[----:B-----5:R-:W3:Y:S01]  /*1dd00*/  LDL R8, [R1+0x14] ;  /* 0x0000140001087983 */ /* 0x020ee20000100800 */
[----:B------:R-:W-:Y:S01]  /*1dd10*/  IMAD.MOV.U32 R0, RZ, RZ, R2 ;  /* 0x000000ffff007224 */ /* 0x000fe200078e0002 */
[----:B------:R-:W-:Y:S01]  /*1dd20*/  ULDC.64 UR6, c[0x0][0x428] ;  /* 0x00010a0000067ab9 */ /* 0x000fe20000000a00 */
[----:B-1----:R-:W-:-:S13]  /*1dd30*/  ISETP.NE.AND P0, PT, R3, 0x1, PT ;  /* 0x000000010300780c */ /* 0x002fda0003f05270 */
[----:B------:R-:W1:Y:S02]  /*1dd40*/  @P0 LDC.64 R4, c[0x0][0x440] ;  /* 0x00011000ff040b82 */ /* 0x000e640000000a00 */
[----:B-1----:R-:W-:-:S05]  /*1dd50*/  @P0 IMAD.HI.U32 R4, R2, R4, RZ ;  /* 0x0000000402040227 */ /* 0x002fca00078e00ff */
        /* <DEDUP_REMOVED lines=12> */
.L_x_9684:
[----:B------:R-:W2:Y:S01]  /*1de20*/  LDL R0, [R1+0x4] ;  /* 0x0000040001007983 */ /* 0x000ea20000100800 */
[----:B------:R-:W-:Y:S01]  /*1de30*/  BSSY B3, `(.L_x_9685) ;  /* 0x0000005000037945 */ /* 0x000fe20003800000 */
[----:B--2---:R-:W-:Y:S01]  /*1de40*/  IMAD R3, R7, 0x8, R0 ;  /* 0x0000000807037824 */ /* 0x004fe200078e0200 */
[----:B------:R-:W-:-:S04]  /*1de50*/  SHF.L.U32 R0, R10, 0x1f, RZ ;  /* 0x0000001f0a007819 */ /* 0x000fc800000006ff */
[----:B------:R-:W2:Y:S02]  /*1de60*/  SYNCS.PHASECHK.TRANS64.TRYWAIT P0, [R3+URZ+0x28840], R0 ;  /* 0x02884000030075a7 */ /* 0x000ea4000800017f */
[----:B--2---:R-:W-:Y:S05]  /*1de70*/  @!P0 BRA `(.L_x_9686) ;  /* 0x0000005c00808947 */ /* 0x004fea0003800000 */
.L_x_9869:
[----:B------:R-:W-:Y:S05]  /*1de80*/  BSYNC B3 ;  /* 0x0000000000037941 */ /* 0x000fea0003800000 */
.L_x_9685:
        /* <DEDUP_REMOVED lines=11> */
.L_x_9688:
[----:B------:R-:W-:Y:S05]  /*1df40*/  BSYNC B3 ;  /* 0x0000000000037941 */ /* 0x000fea0003800000 */
.L_x_9687:
[----:B------:R-:W3:Y:S04]  /*1df50*/  LDL R5, [R1+0x4] ;  /* 0x0000040001057983 */ /* 0x000ee80000100800 */
[----:B--2---:R-:W2:Y:S01]  /*1df60*/  LDL R0, [R1+0x1c] ;  /* 0x00001c0001007983 */ /* 0x004ea20000100800 */
[----:B-1----:R-:W-:Y:S01]  /*1df70*/  IMAD.MOV.U32 R9, RZ, RZ, RZ ;  /* 0x000000ffff097224 */ /* 0x002fe200078e00ff */
[----:B------:R-:W-:Y:S01]  /*1df80*/  UIADD3 UR4, UP0, UR38, 0x370, URZ ;  /* 0x0000037026047890 */ /* 0x000fe2000ff1e03f */
[----:B------:R-:W-:Y:S01]  /*1df90*/  PLOP3.LUT P0, PT, PT, PT, PT, 0x80, 0x0 ;  /* 0x000000000000781c */ /* 0x000fe20003f0f070 */
[----:B------:R-:W-:Y:S01]  /*1dfa0*/  VIADD R3, R3, 0x28830 ;  /* 0x0002883003037836 */ /* 0x000fe20000000000 */
[----:B------:R-:W-:Y:S01]  /*1dfb0*/  UMOV UR6, 0x0 ;  /* 0x0000000000067882 */ /* 0x000fe20000000000 */
[----:B------:R-:W-:Y:S01]  /*1dfc0*/  R2UR UR10, R9 ;  /* 0x00000000090a72ca */ /* 0x000fe200000e0000 */
[----:B------:R-:W-:Y:S01]  /*1dfd0*/  UIADD3.X UR5, URZ, UR39, URZ, UP0, !UPT ;  /* 0x000000273f057290 */ /* 0x000fe200087fe43f */
[----:B------:R-:W-:Y:S01]  /*1dfe0*/  UMOV UR7, 0x14f00000 ;  /* 0x14f0000000077882 */ /* 0x000fe20000000000 */
[----:B---3-5:R-:W-:-:S02]  /*1dff0*/  IMAD R8, R7, 0x8000, R5 ;  /* 0x0000800007087824 */ /* 0x028fc400078e0205 */
[----:B--2---:R-:W-:Y:S02]  /*1e000*/  IMAD R0, R6, 0x80, R0 ;  /* 0x0000008006007824 */ /* 0x004fe400078e0200 */
[----:B------:R-:W-:-:S08]  /*1e010*/  VIADD R5, R8, 0x18400 ;  /* 0x0001840008057836 */ /* 0x000fd00000000000 */
.L_x_9689:
        /* <DEDUP_REMOVED lines=16> */
.L_x_9690:
        /* <DEDUP_REMOVED lines=18> */
.L_x_9870:
[----:B------:R-:W-:Y:S05]  /*1e240*/  BSYNC B3 ;  /* 0x0000000000037941 */ /* 0x000fea0003800000 */
.L_x_9691:
        /* <DEDUP_REMOVED lines=10> */
.L_x_9693:
[----:B------:R-:W2:Y:S01]  /*1e2f0*/  LDL R3, [R1+0x8] ;  /* 0x0000080001037983 */ /* 0x000ea20000100800 */
[----:B------:R-:W-:Y:S01]  /*1e300*/  BSSY B3, `(.L_x_9694) ;  /* 0x0000004000037945 */ /* 0x000fe20003800000 */
[----:B--2---:R-:W-:-:S13]  /*1e310*/  LOP3.LUT P0, RZ, R3, 0x8, RZ, 0xc0, !PT ;  /* 0x0000000803ff7812 */ /* 0x004fda000780c0ff */
[----:B------:R-:W-:Y:S05]  /*1e320*/  @P0 BRA `(.L_x_9695) ;  /* 0x0000000000040947 */ /* 0x000fea0003800000 */
[----:B------:R-:W-:Y:S01]  /*1e330*/  BPT.TRAP 0x1 ;  /* 0x000000040000795c */ /* 0x000fe20000300000 */
.L_x_9695:
[----:B------:R-:W-:Y:S05]  /*1e340*/  BSYNC B3 ;  /* 0x0000000000037941 */ /* 0x000fea0003800000 */
.L_x_9694:
        /* <DEDUP_REMOVED lines=14> */
.L_x_9696:
        /* <DEDUP_REMOVED lines=16> */
.L_x_9697:
        /* <DEDUP_REMOVED lines=11> */
[----:B------:R1:W-:Y:S04]  /*1e5e0*/  STL [R1], R4 ;  /* 0x0000000401007387 */ /* 0x0003e80000100800 */
[----:B------:R1:W-:Y:S02]  /*1e5f0*/  STL [R1+0x10], R6 ;  /* 0x0000100601007387 */ /* 0x0003e40000100800 */
.L_x_9683:
[----:B------:R-:W-:Y:S05]  /*1e600*/  BSYNC B1 ;  /* 0x0000000000017941 */ /* 0x000fea0003800000 */
.L_x_9682:
[----:B------:R-:W2:Y:S04]  /*1e610*/  LDL.LU R0, [R1+0x38] ;  /* 0x0000380001007983 */ /* 0x000ea80000300800 */
[----:B------:R4:W-:Y:S04]  /*1e620*/  STL [R1+0x18], R10 ;  /* 0x0000180a01007387 */ /* 0x0009e80000100800 */
[----:B------:R4:W-:Y:S02]  /*1e630*/  STL [R1+0xc], R7 ;  /* 0x00000c0701007387 */ /* 0x0009e40000100800 */
[----:B--2-4-:R-:W-:-:S07]  /*1e640*/  VIADD R0, R0, 0xfffffffd ;  /* 0xfffffffd00007836 */ /* 0x014fce0000000000 */
.L_x_9681:
[----:B------:R-:W-:Y:S05]  /*1e650*/  BSYNC B2 ;  /* 0x0000000000027941 */ /* 0x000fea0003800000 */
.L_x_9680:
[----:B------:R-:W-:-:S13]  /*1e660*/  ISETP.NE.AND P0, PT, R2, RZ, PT ;  /* 0x000000ff0200720c */ /* 0x000fda0003f05270 */
[----:B------:R-:W-:Y:S05]  /*1e670*/  @!P0 BRA `(.L_x_9679) ;  /* 0x00000014001c8947 */ /* 0x000fea0003800000 */
[----:B-----5:R4:W5:Y:S02]  /*1e680*/  LDL R8, [R1] ;  /* 0x0000000001087983 */ /* 0x0209640000100800 */
.L_x_9730:
[----:B-1-3--:R-:W3:Y:S04]  /*1e690*/  LDL R4, [R1+0x8] ;  /* 0x0000080001047983 */ /* 0x00aee80000100800 */
[----:B--2---:R-:W2:Y:S04]  /*1e6a0*/  LDL R3, [R1+0xc] ;  /* 0x00000c0001037983 */ /* 0x004ea80000100800 */
[----:B------:R-:W4:Y:S01]  /*1e6b0*/  LDL R2, [R1+0x18] ;  /* 0x0000180001027983 */ /* 0x000f220000100800 */
[----:B------:R-:W-:Y:S05]  /*1e6c0*/  YIELD ;  /* 0x0000000000007946 */ /* 0x000fea0003800000 */
        /* <DEDUP_REMOVED lines=32> */
.L_x_9700:
[----:B------:R-:W2:Y:S01]  /*1e8d0*/  LDL R2, [R1+0x4] ;  /* 0x0000040001027983 */ /* 0x000ea20000100800 */
[----:B------:R-:W-:Y:S01]  /*1e8e0*/  BSSY B2, `(.L_x_9701) ;  /* 0x0000005000027945 */ /* 0x000fe20003800000 */
[----:B--2---:R-:W-:Y:S01]  /*1e8f0*/  IMAD R3, R4, 0x8, R2 ;  /* 0x0000000804037824 */ /* 0x004fe200078e0202 */
[----:B------:R-:W-:-:S04]  /*1e900*/  SHF.L.U32 R2, R5, 0x1f, RZ ;  /* 0x0000001f05027819 */ /* 0x000fc800000006ff */
[----:B------:R-:W2:Y:S02]  /*1e910*/  SYNCS.PHASECHK.TRANS64.TRYWAIT P0, [R3+URZ+0x28840], R2 ;  /* 0x02884002030075a7 */ /* 0x000ea4000800017f */
[----:B--2---:R-:W-:Y:S05]  /*1e920*/  @!P0 BRA `(.L_x_9702) ;  /* 0x0000005000fc8947 */ /* 0x004fea0003800000 */
.L_x_9871:
[----:B------:R-:W-:Y:S05]  /*1e930*/  BSYNC B2 ;  /* 0x0000000000027941 */ /* 0x000fea0003800000 */
.L_x_9701:
        /* <DEDUP_REMOVED lines=11> */
.L_x_9704:
[----:B------:R-:W-:Y:S05]  /*1e9f0*/  BSYNC B2 ;  /* 0x0000000000027941 */ /* 0x000fea0003800000 */
.L_x_9703:
        /* <DEDUP_REMOVED lines=13> */
.L_x_9705:
        /* <DEDUP_REMOVED lines=16> */
.L_x_9706:
        /* <DEDUP_REMOVED lines=18> */
.L_x_9872:
[----:B------:R-:W-:Y:S05]  /*1ecf0*/  BSYNC B2 ;  /* 0x0000000000027941 */ /* 0x000fea0003800000 */
.L_x_9707:
        /* <DEDUP_REMOVED lines=10> */
.L_x_9709:
[----:B------:R-:W2:Y:S01]  /*1eda0*/  LDL R3, [R1+0x8] ;  /* 0x0000080001037983 */ /* 0x000ea20000100800 */
[----:B------:R-:W-:Y:S01]  /*1edb0*/  BSSY B2, `(.L_x_9710) ;  /* 0x0000004000027945 */ /* 0x000fe20003800000 */
[----:B--2---:R-:W-:-:S13]  /*1edc0*/  LOP3.LUT P0, RZ, R3, 0x8, RZ, 0xc0, !PT ;  /* 0x0000000803ff7812 */ /* 0x004fda000780c0ff */
[----:B------:R-:W-:Y:S05]  /*1edd0*/  @P0 BRA `(.L_x_9711) ;  /* 0x0000000000040947 */ /* 0x000fea0003800000 */
[----:B------:R-:W-:Y:S01]  /*1ede0*/  BPT.TRAP 0x1 ;  /* 0x000000040000795c */ /* 0x000fe20000300000 */
.L_x_9711:
[----:B------:R-:W-:Y:S05]  /*1edf0*/  BSYNC B2 ;  /* 0x0000000000027941 */ /* 0x000fea0003800000 */
.L_x_9710:
        /* <DEDUP_REMOVED lines=14> */
.L_x_9712:
        /* <DEDUP_REMOVED lines=16> */
.L_x_9713:
        /* <DEDUP_REMOVED lines=13> */
.L_x_9699:
[----:B------:R-:W-:Y:S05]  /*1f0b0*/  BSYNC B1 ;  /* 0x0000000000017941 */ /* 0x000fea0003800000 */
.L_x_9698:
        /* <DEDUP_REMOVED lines=35> */
.L_x_9716:
[----:B------:R-:W3:Y:S01]  /*1f2f0*/  LDL R2, [R1+0x4] ;  /* 0x0000040001027983 */ /* 0x000ee20000100800 */
[----:B------:R-:W-:Y:S01]  /*1f300*/  BSSY B2, `(.L_x_9717) ;  /* 0x0000005000027945 */ /* 0x000fe20003800000 */
[----:B---3--:R-:W-:Y:S01]  /*1f310*/  IMAD R3, R11, 0x8, R2 ;  /* 0x000000080b037824 */ /* 0x008fe200078e0202 */
[----:B------:R-:W-:-:S04]  /*1f320*/  SHF.L.U32 R2, R10, 0x1f, RZ ;  /* 0x0000001f0a027819 */ /* 0x000fc800000006ff */
[----:B------:R-:W3:Y:S02]  /*1f330*/  SYNCS.PHASECHK.TRANS64.TRYWAIT P0, [R3+URZ+0x28840], R2 ;  /* 0x02884002030075a7 */ /* 0x000ee4000800017f */
[----:B---3--:R-:W-:Y:S05]  /*1f340*/  @!P0 BRA `(.L_x_9718) ;  /* 0x00000048009c8947 */ /* 0x008fea0003800000 */
.L_x_9873:
[----:B------:R-:W-:Y:S05]  /*1f350*/  BSYNC B2 ;  /* 0x0000000000027941 */ /* 0x000fea0003800000 */
.L_x_9717:
        /* <DEDUP_REMOVED lines=11> */
.L_x_9720:
[----:B------:R-:W-:Y:S05]  /*1f410*/  BSYNC B2 ;  /* 0x0000000000027941 */ /* 0x000fea0003800000 */
.L_x_9719:
[----:B-1----:R-:W4:Y:S04]  /*1f420*/  LDL R9, [R1+0x4] ;  /* 0x0000040001097983 */ /* 0x002f280000100800 */
[----:B---3--:R-:W4:Y:S04]  /*1f430*/  LDL R2, [R1+0xc] ;  /* 0x00000c0001027983 */ /* 0x008f280000100800 */
[----:B------:R-:W3:Y:S01]  /*1f440*/  LDL R7, [R1+0x1c] ;  /* 0x00001c0001077983 */ /* 0x000ee20000100800 */
        /* <DEDUP_REMOVED lines=11> */
.L_x_9721:
        /* <DEDUP_REMOVED lines=16> */
.L_x_9722:
        /* <DEDUP_REMOVED lines=16> */
.L_x_9874:
[----:B------:R-:W-:Y:S05]  /*1f700*/  BSYNC B2 ;  /* 0x0000000000027941 */ /* 0x000fea0003800000 */
.L_x_9723:
        /* <DEDUP_REMOVED lines=10> */
.L_x_9725:
[----:B------:R-:W2:Y:S01]  /*1f7b0*/  LDL R3, [R1+0x8] ;  /* 0x0000080001037983 */ /* 0x000ea20000100800 */
[----:B------:R-:W-:Y:S01]  /*1f7c0*/  BSSY B2, `(.L_x_9726) ;  /* 0x0000004000027945 */ /* 0x000fe20003800000 */
[----:B--2---:R-:W-:-:S13]  /*1f7d0*/  LOP3.LUT P0, RZ, R3, 0x8, RZ, 0xc0, !PT ;  /* 0x0000000803ff7812 */ /* 0x004fda000780c0ff */
[----:B------:R-:W-:Y:S05]  /*1f7e0*/  @P0 BRA `(.L_x_9727) ;  /* 0x0000000000040947 */ /* 0x000fea0003800000 */
[----:B------:R-:W-:Y:S01]  /*1f7f0*/  BPT.TRAP 0x1 ;  /* 0x000000040000795c */ /* 0x000fe20000300000 */
.L_x_9727:
[----:B------:R-:W-:Y:S05]  /*1f800*/  BSYNC B2 ;  /* 0x0000000000027941 */ /* 0x000fea0003800000 */
.L_x_9726:
        /* <DEDUP_REMOVED lines=13> */
.L_x_9728:
        /* <DEDUP_REMOVED lines=16> */
.L_x_9729:
        /* <DEDUP_REMOVED lines=13> */
.L_x_9715:
[----:B------:R-:W-:Y:S05]  /*1fab0*/  BSYNC B1 ;  /* 0x0000000000017941 */ /* 0x000fea0003800000 */
.L_x_9714:
[C---:B------:R-:W-:Y:S01]  /*1fac0*/  ISETP.GT.AND P0, PT, R0.reuse, 0x1, PT ;  /* 0x000000010000780c */ /* 0x040fe20003f04270 */
[----:B------:R-:W-:-:S12]  /*1fad0*/  VIADD R0, R0, 0xfffffffe ;  /* 0xfffffffe00007836 */ /* 0x000fd80000000000 */
[----:B------:R-:W-:Y:S05]  /*1fae0*/  @P0 BRA `(.L_x_9730) ;  /* 0xffffffe800e80947 */ /* 0x000fea000383ffff */
.L_x_9679:
[----:B------:R-:W-:Y:S05]  /*1faf0*/  BSYNC B0 ;  /* 0x0000000000007941 */ /* 0x000fea0003800000 */
.L_x_9678:
[----:B------:R-:W4:Y:S01]  /*1fb00*/  S2R R2, SR_TID.X ;  /* 0x0000000000027919 */ /* 0x000f220000002100 */
[----:B------:R-:W-:Y:S01]  /*1fb10*/  BSSY B0, `(.L_x_9731) ;  /* 0x0000010000007945 */ /* 0x000fe20003800000 */
[----:B----4-:R-:W-:-:S04]  /*1fb20*/  LOP3.LUT R2, R2, 0x7f, RZ, 0xc0, !PT ;  /* 0x0000007f02027812 */ /* 0x010fc800078ec0ff */
[----:B------:R-:W-:-:S13]  /*1fb30*/  ISETP.NE.AND P0, PT, R2, RZ, PT ;  /* 0x000000ff0200720c */ /* 0x000fda0003f05270 */
[----:B------:R-:W-:Y:S05]  /*1fb40*/  @P0 BRA `(.L_x_9732) ;  /* 0x0000000000300947 */ /* 0x000fea0003800000 */
[----:B------:R-:W4:Y:S01]  /*1fb50*/  S2R R2, SR_LANEID ;  /* 0x0000000000027919 */ /* 0x000f220000000000 */
[----:B------:R-:W-:Y:S01]  /*1fb60*/  VOTEU.ANY UR4, UPT, PT ;  /* 0x0000000000047886 */ /* 0x000fe200038e0100 */
[----:B-1-3--:R-:W1:Y:S01]  /*1fb70*/  LDC.64 R4, c[0x0][0xc60] ;  /* 0x00031800ff047b82 */ /* 0x00ae620000000a00 */
[----:B------:R-:W4:Y:S02]  /*1fb80*/  FLO.U32 R0, UR4 ;  /* 0x0000000400007d00 */ /* 0x000f2400080e0000 */
[----:B----4-:R-:W-:-:S06]  /*1fb90*/  ISETP.EQ.U32.AND P0, PT, R0, R2, PT ;  /* 0x000000020000720c */ /* 0x010fcc0003f02070 */
[----:B------:R-:W1:Y:S07]  /*1fba0*/  POPC R2, UR4 ;  /* 0x0000000400027d09 */ /* 0x000e6e0008000000 */
[----:B-1----:R-:W3:Y:S04]  /*1fbb0*/  @P0 ATOMG.E.ADD.STRONG.GPU PT, R2, desc[UR40][R4.64], R2 ;  /* 0x00000002040209a8 */ /* 0x002ee800081ee1e8 */
[----:B---3--:R1:W3:Y:S02]  /*1fbc0*/  SHFL.IDX PT, R2, R2, R0, 0x1f ;  /* 0x00001f0002027589 */ /* 0x0082e400000e0000 */
[----:B-1----:R-:W1:Y:S02]  /*1fbd0*/  S2R R0, SR_LTMASK ;  /* 0x0000000000007919 */ /* 0x002e640000003900 */
[----:B-1----:R-:W-:-:S06]  /*1fbe0*/  LOP3.LUT R0, R0, UR4, RZ, 0xc0, !PT ;  /* 0x0000000400007c12 */ /* 0x002fcc000f8ec0ff */
[----:B------:R-:W3:Y:S02]  /*1fbf0*/  POPC R0, R0 ;  /* 0x0000000000007309 */ /* 0x000ee40000000000 */
[----:B---3--:R-:W-:-:S07]  /*1fc00*/  IADD3 R16, R2, UR36, R0 ;  /* 0x0000002402107c10 */ /* 0x008fce000fffe000 */
.L_x_9732:
[----:B------:R-:W-:Y:S05]  /*1fc10*/  BSYNC B0 ;  /* 0x0000000000007941 */ /* 0x000fea0003800000 */
.L_x_9731:
        /* <DEDUP_REMOVED lines=12> */
.L_x_9875:
[----:B------:R-:W-:Y:S05]  /*1fce0*/  BSYNC B1 ;  /* 0x0000000000017941 */ /* 0x000fea0003800000 */
.L_x_9735:
[----:B------:R-:W4:Y:S01]  /*1fcf0*/  LDL R3, [R1+0x3c] ;  /* 0x00003c0001037983 */ /* 0x000f220000100800 */
[----:B-1-3--:R-:W1:Y:S02]  /*1fd00*/  S2R R4, SR_TID.X ;  /* 0x0000000000047919 */ /* 0x00ae640000002100 */
[----:B-1----:R-:W-:-:S04]  /*1fd10*/  LOP3.LUT R4, R4, 0x7f, RZ, 0xc0, !PT ;  /* 0x0000007f04047812 */ /* 0x002fc800078ec0ff */
[----:B------:R-:W-:-:S13]  /*1fd20*/  ISETP.NE.AND P0, PT, R4, RZ, PT ;  /* 0x000000ff0400720c */ /* 0x000fda0003f05270 */
[----:B--2---:R-:W-:-:S04]  /*1fd30*/  @!P0 IMAD.MOV.U32 R2, RZ, RZ, 0x8000 ;  /* 0x00008000ff028424 */ /* 0x004fc800078e00ff */
[----:B------:R4:W-:Y:S02]  /*1fd40*/  @!P0 SYNCS.ARRIVE.TRANS64 RZ, [R0+URZ+0x28850], R2 ;  /* 0x0288500200ff89a7 */ /* 0x0009e4000800003f */
[----:B----4-:R-:W-:-:S04]  /*1fd50*/  PRMT R2, R3, 0x9910, RZ ;  /* 0x0000991003027816 */ /* 0x010fc800000000ff */
[----:B------:R-:W-:-:S13]  /*1fd60*/  ISETP.NE.AND P0, PT, R2, 0x2, PT ;  /* 0x000000020200780c */ /* 0x000fda0003f05270 */
[----:B------:R-:W-:Y:S05]  /*1fd70*/  @P0 BRA `(.L_x_9737) ;  /* 0x0000000000040947 */ /* 0x000fea0003800000 */
[----:B------:R-:W-:Y:S01]  /*1fd80*/  BPT.TRAP 0x1 ;  /* 0x000000040000795c */ /* 0x000fe20000300000 */
.L_x_9737:
[----:B------:R-:W2:Y:S01]  /*1fd90*/  LDL R2, [R1+0x8] ;  /* 0x0000080001027983 */ /* 0x000ea20000100800 */
[----:B------:R-:W-:Y:S01]  /*1fda0*/  BSSY B1, `(.L_x_9738) ;  /* 0x0000004000017945 */ /* 0x000fe20003800000 */
[----:B--2---:R-:W-:-:S13]  /*1fdb0*/  LOP3.LUT P0, RZ, R2, 0x8, RZ, 0xc0, !PT ;  /* 0x0000000802ff7812 */ /* 0x004fda000780c0ff */
[----:B------:R-:W-:Y:S05]  /*1fdc0*/  @P0 BRA `(.L_x_9739) ;  /* 0x0000000000040947 */ /* 0x000fea0003800000 */
[----:B------:R-:W-:Y:S01]  /*1fdd0*/  BPT.TRAP 0x1 ;  /* 0x000000040000795c */ /* 0x000fe20000300000 */
.L_x_9739:
[----:B------:R-:W-:Y:S05]  /*1fde0*/  BSYNC B1 ;  /* 0x0000000000017941 */ /* 0x000fea0003800000 */
.L_x_9738:
[----:B------:R-:W2:Y:S04]  /*1fdf0*/  LDL.LU R5, [R1+0x1c] ;  /* 0x00001c0001057983 */ /* 0x000ea80000300800 */
[----:B------:R-:W2:Y:S04]  /*1fe00*/  LDL.LU R3, [R1+0x10] ;  /* 0x0000100001037983 */ /* 0x000ea80000300800 */
[----:B------:R-:W3:Y:S04]  /*1fe10*/  LDL R4, [R1+0x4] ;  /* 0x0000040001047983 */ /* 0x000ee80000100800 */
        /* <DEDUP_REMOVED lines=11> */
.L_x_9740:
        /* <DEDUP_REMOVED lines=16> */
.L_x_9741:
        /* <DEDUP_REMOVED lines=11> */
.L_x_9734:
[----:B------:R-:W-:Y:S05]  /*20080*/  BSYNC B0 ;  /* 0x0000000000007941 */ /* 0x000fea0003800000 */
.L_x_9733:
[----:B------:R-:W4:Y:S04]  /*20090*/  LDL.LU R5, [R1+0xc] ;  /* 0x00000c0001057983 */ /* 0x000f280000300800 */
[----:B-1-3--:R-:W3:Y:S01]  /*200a0*/  LDL.LU R4, [R1+0x18] ;  /* 0x0000180001047983 */ /* 0x00aee20000300800 */
[----:B----4-:R-:W-:-:S05]  /*200b0*/  VIADD R0, R5, 0x1 ;  /* 0x0000000105007836 */ /* 0x010fca0000000000 */
[----:B------:R-:W-:-:S04]  /*200c0*/  ISETP.NE.AND P0, PT, R0, 0x2, PT ;  /* 0x000000020000780c */ /* 0x000fc80003f05270 */
[----:B------:R-:W-:Y:S02]  /*200d0*/  SEL R2, RZ, 0x1, P0 ;  /* 0x00000001ff027807 */ /* 0x000fe40000000000 */
[----:B------:R-:W-:Y:S02]  /*200e0*/  SEL R0, R0, RZ, P0 ;  /* 0x000000ff00007207 */ /* 0x000fe40000000000 */
[----:B---3--:R-:W-:-:S03]  /*200f0*/  LOP3.LUT R4, R4, R2, RZ, 0x3c, !PT ;  /* 0x0000000204047212 */ /* 0x008fc600078e3cff */
[----:B------:R1:W-:Y:S04]  /*20100*/  STL [R1+0xc], R0 ;  /* 0x00000c0001007387 */ /* 0x0003e80000100800 */
[----:B------:R1:W-:Y:S02]  /*20110*/  STL [R1+0x18], R4 ;  /* 0x0000180401007387 */ /* 0x0003e40000100800 */
.L_x_9658:
[----:B------:R-:W-:Y:S05]  /*20120*/  BSYNC B7 ;  /* 0x0000000000077941 */ /* 0x000fea0003800000 */
.L_x_9656:
[----:B------:R-:W3:Y:S02]  /*20130*/  LDL R7, [R1+0x8] ;  /* 0x0000080001077983 */ /* 0x000ee40000100800 */
[----:B---3--:R-:W-:-:S13]  /*20140*/  LOP3.LUT P0, RZ, R7, 0x10, RZ, 0xc0, !PT ;  /* 0x0000001007ff7812 */ /* 0x008fda000780c0ff */
[----:B------:R-:W-:Y:S05]  /*20150*/  @!P0 BRA `(.L_x_9742) ;  /* 0x0000000000288947 */ /* 0x000fea0003800000 */
[----:B------:R-:W-:Y:S05]  /*20160*/  WARPSYNC.ALL ;  /* 0x0000000000007948 */ /* 0x000fea0003800000 */
[----:B------:R-:W3:Y:S08]  /*20170*/  S2UR UR5, SR_CgaCtaId ;  /* 0x00000000000579c3 */ /* 0x000ef00000008800 */
[----:B------:R-:W-:Y:S06]  /*20180*/  BAR.SYNC.DEFER_BLOCKING 0x5, 0x180 ;  /* 0x0146000000007b1d */ /* 0x000fec0000010000 */
[----:B------:R-:W-:-:S02]  /*20190*/  UMOV UR4, 0x400 ;  /* 0x0000040000047882 */ /* 0x000fc40000000000 */
[----:B---3--:R-:W-:-:S06]  /*201a0*/  ULEA UR4, UR5, UR4, 0x18 ;  /* 0x0000000405047291 */ /* 0x008fcc000f8ec03f */
[----:B-1----:R-:W-:-:S05]  /*201b0*/  IMAD.U32 R0, RZ, RZ, UR4 ;  /* 0x00000004ff007e24 */ /* 0x002fca000f8e00ff */
[----:B------:R1:W3:Y:S04]  /*201c0*/  LDS.128 R16, [R0+0x288d0] ;  /* 0x0288d00000107984 */ /* 0x0002e80000000c00 */
[----:B------:R1:W-:Y:S01]  /*201d0*/  STL [R1+0x4], R0 ;  /* 0x0000040001007387 */ /* 0x0003e20000100800 */
[----:B------:R-:W-:Y:S06]  /*201e0*/  BAR.ARV 0x4, 0x180 ;  /* 0x0106000000007b1d */ /* 0x000fec0000002000 */
[----:B------:R-:W-:Y:S05]  /*201f0*/  BRA `(.L_x_9743) ;  /* 0x0000000800d87947 */ /* 0x000fea0003800000 */
.L_x_9742:
[----:B------:R-:W3:Y:S01]  /*20200*/  LDL R6, [R1+0x2c] ;  /* 0x00002c0001067983 */ /* 0x000ee20000100800 */
[----:B------:R-:W-:Y:S01]  /*20210*/  UMOV UR4, 0xffffffff ;  /* 0xffffffff00047882 */ /* 0x000fe20000000000 */
[----:B---3--:R-:W-:Y:S02]  /*20220*/  ISETP.NE.AND P5, PT, R6, 0x1f, PT ;  /* 0x0000001f0600780c */ /* 0x008fe40003fa5270 */
[----:B------:R-:W-:Y:S11]  /*20230*/  BRA.DIV UR4, `(.L_x_9744) ;  /* 0x0000003e041c7947 */ /* 0x000ff6000b800000 */
[----:B-1----:R-:W-:Y:S01]  /*20240*/  IMAD.IADD R0, R19, 0x1, R6 ;  /* 0x0000000113007824 */ /* 0x002fe200078e0206 */
[----:B------:R-:W-:Y:S01]  /*20250*/  ULDC UR4, c[0x0][0xc3c] ;  /* 0x00030f0000047ab9 */ /* 0x000fe20000000800 */
[----:B------:R-:W-:-:S03]  /*20260*/  LOP3.LUT P4, RZ, R7, 0x1, RZ, 0xc0, !PT ;  /* 0x0000000107ff7812 */ /* 0x000fc6000788c0ff */
[----:B------:R-:W-:-:S13]  /*20270*/  ISETP.GE.OR P0, PT, R0, UR4, !P5 ;  /* 0x0000000400007c0c */ /* 0x000fda000ef06670 */
[----:B------:R-:W1:Y:S02]  /*20280*/  @!P0 LDC.64 R2, c[0x0][0xc80] ;  /* 0x00032000ff028b82 */ /* 0x000e640000000a00 */
[----:B-1----:R-:W-:-:S06]  /*20290*/  @!P0 IMAD.WIDE R2, R0, 0x4, R2 ;  /* 0x0000000400028825 */ /* 0x002fcc00078e0202 */
[----:B------:R1:W3:Y:S01]  /*202a0*/  @!P0 LDG.E R3, desc[UR40][R2.64] ;  /* 0x0000002802038981 */ /* 0x0002e2000c1e1900 */
[C---:B------:R-:W-:Y:S02]  /*202b0*/  ISETP.GE.U32.AND P1, PT, R6.reuse, 0x4, PT ;  /* 0x000000040600780c */ /* 0x040fe40003f26070 */
[C---:B------:R-:W-:Y:S01]  /*202c0*/  ISETP.GE.U32.AND P2, PT, R6.reuse, 0x8, PT ;  /* 0x000000080600780c */ /* 0x040fe20003f46070 */
[----:B------:R-:W-:Y:S01]  /*202d0*/  SHFL.IDX PT, R0, R16, RZ, 0x1f ;  /* 0x00001fff10007589 */ /* 0x000fe200000e0000 */
[C---:B------:R-:W-:Y:S01]  /*202e0*/  ISETP.GE.U32.AND P3, PT, R6.reuse, 0x10, PT ;  /* 0x000000100600780c */ /* 0x040fe20003f66070 */
[----:B-1----:R-:W-:Y:S02]  /*202f0*/  IMAD.MOV.U32 R2, RZ, RZ, RZ ;  /* 0x000000ffff027224 */ /* 0x002fe400078e00ff */
[----:B---3--:R-:W-:Y:S01]  /*20300*/  @!P0 IMAD.MOV.U32 R2, RZ, RZ, R3 ;  /* 0x000000ffff028224 */ /* 0x008fe200078e0003 */
        /* <DEDUP_REMOVED lines=17> */
[----:B------:R1:W3:Y:S02]  /*20420*/  SHFL.IDX PT, R16, R3, 0x1f, 0x1f ;  /* 0x03e01f0003107f89 */ /* 0x0002e400000e0000 */
.L_x_9885:
[----:B------:R-:W-:Y:S02]  /*20430*/  ULDC UR4, c[0x0][0xc38] ;  /* 0x00030e0000047ab9 */ /* 0x000fe40000000800 */
[----:B------:R-:W-:-:S04]  /*20440*/  IMAD.U32 R4, RZ, RZ, UR4 ;  /* 0x00000004ff047e24 */ /* 0x000fc8000f8e00ff */
[----:B---3--:R-:W-:-:S04]  /*20450*/  IMAD R16, R16, R4, RZ ;  /* 0x0000000410107224 */ /* 0x008fc800078e02ff */
[----:B------:R-:W-:-:S05]  /*20460*/  IMAD.IADD R5, R5, 0x1, R16 ;  /* 0x0000000105057824 */ /* 0x000fca00078e0210 */
[----:B------:R-:W-:-:S13]  /*20470*/  ISETP.GT.AND P4, PT, R5, R0, PT ;  /* 0x000000000500720c */ /* 0x000fda0003f84270 */
[----:B------:R-:W-:Y:S05]  /*20480*/  @P4 BRA `(.L_x_9745) ;  /* 0x0000000000a04947 */ /* 0x000fea0003800000 */
.L_x_9750:
[----:B------:R-:W3:Y:S01]  /*20490*/  LDC R2, c[0x0][0xc3c] ;  /* 0x00030f00ff027b82 */ /* 0x000ee20000000800 */
[----:B------:R-:W-:-:S05]  /*204a0*/  VIADD R19, R19, 0x1f ;  /* 0x0000001f13137836 */ /* 0x000fca0000000000 */
[----:B---3--:R-:W-:-:S13]  /*204b0*/  ISETP.GE.AND P4, PT, R19, R2, PT ;  /* 0x000000021300720c */ /* 0x008fda0003f86270 */
[----:B------:R-:W-:Y:S05]  /*204c0*/  @P4 BRA `(.L_x_9746) ;  /* 0x0000000400dc4947 */ /* 0x000fea0003800000 */
[----:B-1----:R-:W3:Y:S01]  /*204d0*/  LDL R3, [R1+0x2c] ;  /* 0x00002c0001037983 */ /* 0x002ee20000100800 */
[----:B------:R-:W-:Y:S01]  /*204e0*/  BSSY B0, `(.L_x_9747) ;  /* 0x0000008000007945 */ /* 0x000fe20003800000 */
[----:B---3--:R-:W-:-:S05]  /*204f0*/  IMAD.IADD R4, R19, 0x1, R3 ;  /* 0x0000000113047824 */ /* 0x008fca00078e0203 */
[----:B------:R-:W-:Y:S01]  /*20500*/  ISETP.GE.OR P4, PT, R4, R2, !P5 ;  /* 0x000000020400720c */ /* 0x000fe20006f86670 */
[----:B------:R-:W-:-:S12]  /*20510*/  IMAD.MOV.U32 R2, RZ, RZ, RZ ;  /* 0x000000ffff027224 */ /* 0x000fd800078e00ff */
[----:B------:R-:W-:Y:S05]  /*20520*/  @P4 BRA `(.L_x_9748) ;  /* 0x00000000000c4947 */ /* 0x000fea0003800000 */
[----:B------:R-:W1:Y:S02]  /*20530*/  LDC.64 R2, c[0x0][0xc80] ;  /* 0x00032000ff027b82 */ /* 0x000e640000000a00 */
[----:B-1----:R-:W-:-:S06]  /*20540*/  IMAD.WIDE R2, R4, 0x4, R2 ;  /* 0x0000000404027825 */ /* 0x002fcc00078e0202 */
[----:B------:R1:W5:Y:S02]  /*20550*/  LDG.E R2, desc[UR40][R2.64] ;  /* 0x0000002802027981 */ /* 0x000364000c1e1900 */
.L_x_9748:
[----:B------:R-:W-:Y:S05]  /*20560*/  BSYNC B0 ;  /* 0x0000000000007941 */ /* 0x000fea0003800000 */
.L_x_9747:
[----:B------:R-:W-:-:S03]  /*20570*/  UMOV UR4, 0xffffffff ;  /* 0xffffffff00047882 */ /* 0x000fc60000000000 */
[----:B------:R-:W-:Y:S05]  /*20580*/  BRA.DIV UR4, `(.L_x_9749) ;  /* 0x0000003e04847947 */ /* 0x000fea000b800000 */
[----:B------:R-:W3:Y:S04]  /*20590*/  LDL R4, [R1+0x8] ;  /* 0x0000080001047983 */ /* 0x000ee80000100800 */
[----:B-1---5:R-:W1:Y:S01]  /*205a0*/  SHFL.UP PT, R3, R2, 0x1, RZ ;  /* 0x0420000002037989 */ /* 0x022e6200000e00ff */
[----:B---3--:R-:W-:-:S04]  /*205b0*/  LOP3.LUT P4, RZ, R4, 0x1, RZ, 0xc0, !PT ;  /* 0x0000000104ff7812 */ /* 0x008fc8000788c0ff */
        /* <DEDUP_REMOVED lines=15> */
.L_x_9893:
[----:B------:R-:W-:Y:S02]  /*206b0*/  ULDC UR4, c[0x0][0xc38] ;  /* 0x00030e0000047ab9 */ /* 0x000fe40000000800 */
[----:B------:R-:W-:-:S04]  /*206c0*/  IMAD.U32 R4, RZ, RZ, UR4 ;  /* 0x00000004ff047e24 */ /* 0x000fc8000f8e00ff */
[----:B---3--:R-:W-:-:S04]  /*206d0*/  IMAD R16, R16, R4, RZ ;  /* 0x0000000410107224 */ /* 0x008fc800078e02ff */
[----:B------:R-:W-:-:S05]  /*206e0*/  IMAD.IADD R5, R16, 0x1, R5 ;  /* 0x0000000110057824 */ /* 0x000fca00078e0205 */
[----:B------:R-:W-:-:S13]  /*206f0*/  ISETP.GT.AND P4, PT, R5, R0, PT ;  /* 0x000000000500720c */ /* 0x000fda0003f84270 */
[----:B------:R-:W-:Y:S05]  /*20700*/  @!P4 BRA `(.L_x_9750) ;  /* 0xfffffffc0060c947 */ /* 0x000fea000383ffff */
.L_x_9745:
        /* <DEDUP_REMOVED lines=8> */
.L_x_9897:
[----:B------:R-:W-:Y:S01]  /*20790*/  ISETP.NE.AND P0, PT, R6, RZ, PT ;  /* 0x000000ff0600720c */ /* 0x000fe20003f05270 */
[----:B------:R-:W-:-:S12]  /*207a0*/  IMAD.MOV.U32 R6, RZ, RZ, RZ ;  /* 0x000000ffff067224 */ /* 0x000fd800078e00ff */
[----:B------:R-:W-:Y:S05]  /*207b0*/  @!P0 BRA `(.L_x_9752) ;  /* 0x0000000000148947 */ /* 0x000fea0003800000 */
[----:B------:R-:W-:Y:S01]  /*207c0*/  UMOV UR4, 0xffffffff ;  /* 0xffffffff00047882 */ /* 0x000fe20000000000 */
[----:B------:R-:W-:Y:S02]  /*207d0*/  VIADD R12, R5, 0xffffffff ;  /* 0xffffffff050c7836 */ /* 0x000fe40000000000 */
[----:B------:R-:W-:Y:S05]  /*207e0*/  BRA.DIV UR4, `(.L_x_9753) ;  /* 0x0000004204147947 */ /* 0x000fea000b800000 */
[----:B-1----:R1:W0:Y:S02]  /*207f0*/  SHFL.IDX PT, R3, R3, R12, 0x1f ;  /* 0x00001f0c03037589 */ /* 0x00222400000e0000 */
.L_x_9900:
[----:B0-----:R-:W-:-:S07]  /*20800*/  IMAD.MOV.U32 R6, RZ, RZ, R3 ;  /* 0x000000ffff067224 */ /* 0x001fce00078e0003 */
.L_x_9752:
[----:B-1-3--:R-:W1:Y:S01]  /*20810*/  LDC.64 R2, c[0x0][0xc90] ;  /* 0x00032400ff027b82 */ /* 0x00ae620000000a00 */
[----:B------:R-:W-:-:S04]  /*20820*/  IMAD.IADD R19, R5, 0x1, R19 ;  /* 0x0000000105137824 */ /* 0x000fc800078e0213 */
[----:B-1----:R-:W-:-:S05]  /*20830*/  IMAD.WIDE R2, R19, 0x4, R2 ;  /* 0x0000000413027825 */ /* 0x002fca00078e0202 */
[----:B------:R-:W4:Y:S01]  /*20840*/  LDG.E R7, desc[UR40][R2.64] ;  /* 0x0000002802077981 */ /* 0x000f22000c1e1900 */
[----:B------:R-:W-:-:S04]  /*20850*/  IMAD R16, R6, R4, R16 ;  /* 0x0000000406107224 */ /* 0x000fc800078e0210 */
[----:B------:R-:W-:Y:S02]  /*20860*/  IMAD.IADD R0, R0, 0x1, -R16 ;  /* 0x0000000100007824 */ /* 0x000fe400078e0a10 */
[----:B----4-:R-:W-:-:S05]  /*20870*/  IMAD R5, R17, R7, RZ ;  /* 0x0000000711057224 */ /* 0x010fca00078e02ff */
        /* <DEDUP_REMOVED lines=60> */
.L_x_9746:
[----:B------:R-:W-:Y:S01]  /*20c40*/  UMOV UR4, URZ ;  /* 0x0000003f00047c82 */ /* 0x000fe20008000000 */
[----:B------:R-:W-:Y:S01]  /*20c50*/  UMOV UR5, URZ ;  /* 0x0000003f00057c82 */ /* 0x000fe20008000000 */
[----:B------:R-:W-:Y:S01]  /*20c60*/  ULDC UR6, c[0x0][0xc3c] ;  /* 0x00030f0000067ab9 */ /* 0x000fe20000000800 */
[----:B------:R-:W-:Y:S02]  /*20c70*/  IMAD.MOV.U32 R16, RZ, RZ, R0 ;  /* 0x000000ffff107224 */ /* 0x000fe400078e0000 */
[----:B------:R-:W-:Y:S02]  /*20c80*/  IMAD.U32 R17, RZ, RZ, UR4 ;  /* 0x00000004ff117e24 */ /* 0x000fe4000f8e00ff */
[----:B------:R-:W-:Y:S02]  /*20c90*/  IMAD.U32 R18, RZ, RZ, UR5 ;  /* 0x00000005ff127e24 */ /* 0x000fe4000f8e00ff */
[----:B------:R-:W-:-:S07]  /*20ca0*/  IMAD.U32 R19, RZ, RZ, UR6 ;  /* 0x00000006ff137e24 */ /* 0x000fce000f8e00ff */
.L_x_9754:
[----:B------:R-:W3:Y:S04]  /*20cb0*/  LDL R0, [R1+0x2c] ;  /* 0x00002c0001007983 */ /* 0x000ee80000100800 */
[----:B-1----:R4:W2:Y:S01]  /*20cc0*/  LDL R3, [R1+0x4] ;  /* 0x0000040001037983 */ /* 0x0028a20000100800 */
[----:B------:R-:W-:Y:S05]  /*20cd0*/  WARPSYNC.ALL ;  /* 0x0000000000007948 */ /* 0x000fea0003800000 */
[----:B------:R-:W-:Y:S01]  /*20ce0*/  BAR.SYNC.DEFER_BLOCKING 0x4, 0x180 ;  /* 0x0106000000007b1d */ /* 0x000fe20000010000 */
[----:B---3--:R-:W-:-:S13]  /*20cf0*/  ISETP.NE.AND P0, PT, R0, RZ, PT ;  /* 0x000000ff0000720c */ /* 0x008fda0003f05270 */
[----:B------:R-:W2:Y:S01]  /*20d00*/  @!P0 S2R R0, SR_CgaCtaId ;  /* 0x0000000000008919 */ /* 0x000ea20000008800 */
[----:B------:R-:W-:-:S04]  /*20d10*/  @!P0 MOV R2, 0x400 ;  /* 0x0000040000028802 */ /* 0x000fc80000000f00 */
[----:B--2---:R-:W-:-:S05]  /*20d20*/  @!P0 LEA R3, R0, R2, 0x18 ;  /* 0x0000000200038211 */ /* 0x004fca00078ec0ff */
[----:B------:R4:W-:Y:S04]  /*20d30*/  @!P0 STS.128 [R3+0x288d0], R16 ;  /* 0x0288d01003008388 */ /* 0x0009e80000000c00 */
[----:B------:R4:W-:Y:S01]  /*20d40*/  @!P0 STL [R1+0x4], R3 ;  /* 0x0000040301008387 */ /* 0x0009e20000100800 */
[----:B------:R-:W-:Y:S06]  /*20d50*/  BAR.ARV 0x5, 0x180 ;  /* 0x0146000000007b1d */ /* 0x000fec0000002000 */
.L_x_9743:
[----:B------:R-:W-:Y:S02]  /*20d60*/  ULDC UR4, c[0x0][0xc3c] ;  /* 0x00030f0000047ab9 */ /* 0x000fe40000000800 */
[----:B---3--:R-:W-:-:S13]  /*20d70*/  ISETP.GE.AND P0, PT, R19, UR4, PT ;  /* 0x0000000413007c0c */ /* 0x008fda000bf06270 */
[----:B------:R-:W-:Y:S05]  /*20d80*/  @!P0 BRA `(.L_x_9755) ;  /* 0xffffff9800848947 */ /* 0x000fea000383ffff */
[----:B------:R-:W-:Y:S05]  /*20d90*/  BSYNC B8 ;  /* 0x0000000000087941 */ /* 0x000fea0003800000 */
.L_x_9616:
[----:B-1----:R-:W3:Y:S01]  /*20da0*/  LDL.LU R0, [R1+0x58] ;  /* 0x0000580001007983 */ /* 0x002ee20000300800 */
[----:B------:R-:W-:Y:S01]  /*20db0*/  BSSY B0, `(.L_x_9756) ;  /* 0x000000b000007945 */ /* 0x000fe20003800000 */
[----:B------:R-:W1:Y:S01]  /*20dc0*/  S2R R5, SR_CgaCtaId ;  /* 0x0000000000057919 */ /* 0x000e620000008800 */
[----:B---3--:R-:W-:-:S05]  /*20dd0*/  VIADD R0, R0, 0x1 ;  /* 0x0000000100007836 */ /* 0x008fca0000000000 */
[----:B0-----:R-:W-:-:S04]  /*20de0*/  LEA.HI R2, R0, R0, RZ, 0x1 ;  /* 0x0000000000027211 */ /* 0x001fc800078f08ff */
[----:B----4-:R-:W-:-:S05]  /*20df0*/  LOP3.LUT R3, R2, 0xfffffffe, RZ, 0xc0, !PT ;  /* 0xfffffffe02037812 */ /* 0x010fca00078ec0ff */
[----:B------:R-:W-:Y:S01]  /*20e00*/  IMAD.IADD R3, R0, 0x1, -R3 ;  /* 0x0000000100037824 */ /* 0x000fe200078e0a03 */
[----:B------:R-:W-:-:S04]  /*20e10*/  MOV R0, 0x400 ;  /* 0x0000040000007802 */ /* 0x000fc80000000f00 */
[----:B-1----:R-:W-:Y:S02]  /*20e20*/  LEA R0, R5, R0, 0x18 ;  /* 0x0000000005007211 */ /* 0x002fe400078ec0ff */
[----:B------:R-:W-:-:S04]  /*20e30*/  SHF.L.U32 R3, R3, 0x1f, RZ ;  /* 0x0000001f03037819 */ /* 0x000fc800000006ff */
[----:B------:R-:W0:Y:S02]  /*20e40*/  SYNCS.PHASECHK.TRANS64.TRYWAIT P0, [R0+URZ+0x28820], R3 ;  /* 0x02882003000075a7 */ /* 0x000e24000800017f */
[----:B0-----:R-:W-:Y:S05]  /*20e50*/  @!P0 BRA `(.L_x_9757) ;  /* 0x0000003800a08947 */ /* 0x001fea0003800000 */
.L_x_9901:
[----:B------:R-:W-:Y:S05]  /*20e60*/  BSYNC B0 ;  /* 0x0000000000007941 */ /* 0x000fea0003800000 */
.L_x_9756:
[----:B------:R-:W-:-:S03]  /*20e70*/  UMOV UR4, 0xffffffff ;  /* 0xffffffff00047882 */ /* 0x000fc60000000000 */
[----:B------:R-:W-:Y:S05]  /*20e80*/  BRA.DIV UR4, `(.L_x_9758) ;  /* 0x0000003a04a87947 */ /* 0x000fea000b800000 */
[----:B------:R-:W1:Y:S02]  /*20e90*/  S2R R2, SR_TID.X ;  /* 0x0000000000027919 */ /* 0x000e640000002100 */
[----:B-1----:R-:W-:-:S04]  /*20ea0*/  SHF.R.U32.HI R2, RZ, 0x5, R2 ;  /* 0x00000005ff027819 */ /* 0x002fc80000011602 */
[----:B------:R-:W-:-:S05]  /*20eb0*/  LOP3.LUT R2, R2, 0x3, RZ, 0xc0, !PT ;  /* 0x0000000302027812 */ /* 0x000fca00078ec0ff */
[----:B------:R1:W3:Y:S02]  /*20ec0*/  SHFL.IDX PT, R14, R2, RZ, 0x1f ;  /* 0x00001fff020e7589 */ /* 0x0002e400000e0000 */
.L_x_9904:
[----:B---3--:R-:W-:-:S13]  /*20ed0*/  ISETP.NE.AND P0, PT, R14, RZ, PT ;  /* 0x000000ff0e00720c */ /* 0x008fda0003f05270 */
[----:B------:R-:W-:Y:S05]  /*20ee0*/  @P0 BRA `(.L_x_9403) ;  /* 0x0000000000940947 */ /* 0x000fea0003800000 */
[----:B------:R-:W-:-:S03]  /*20ef0*/  UMOV UR4, 0xffffffff ;  /* 0xffffffff00047882 */ /* 0x000fc60000000000 */
[----:B------:R-:W-:Y:S05]  /*20f00*/  BRA.DIV UR4, `(.L_x_9759) ;  /* 0x0000003a04bc7947 */ /* 0x000fea000b800000 */
[----:B------:R-:W-:-:S13]  /*20f10*/  ELECT P6, URZ, PT ;  /* 0x00000000003f782f */ /* 0x000fda00038c0000 */
.L_x_9907:
[----:B------:R-:W-:Y:S05]  /*20f20*/  @!P6 BRA `(.L_x_9403) ;  /* 0x000000000084e947 */ /* 0x000fea0003800000 */
[----:B-1----:R-:W3:Y:S02]  /*20f30*/  LDL.LU R2, [R1+0x48] ;  /* 0x0000480001027983 */ /* 0x002ee40000300800 */
[----:B---3--:R-:W-:-:S04]  /*20f40*/  LOP3.LUT R2, R2, 0x2, RZ, 0xfc, !PT ;  /* 0x0000000202027812 */ /* 0x008fc800078efcff */
[----:B------:R-:W-:-:S13]  /*20f50*/  ISETP.NE.AND P2, PT, R2, 0x3, PT ;  /* 0x000000030200780c */ /* 0x000fda0003f45270 */
[----:B------:R-:W-:Y:S05]  /*20f60*/  @!P2 BRA `(.L_x_9760) ;  /* 0x000000000004a947 */ /* 0x000fea0003800000 */
[----:B------:R-:W-:Y:S01]  /*20f70*/  BPT.TRAP 0x1 ;  /* 0x000000040000795c */ /* 0x000fe20000300000 */
.L_x_9760:
[----:B0-----:R-:W3:Y:S04]  /*20f80*/  LDL R3, [R1+0xc] ;  /* 0x00000c0001037983 */ /* 0x001ee80000100800 */
[----:B------:R-:W4:Y:S01]  /*20f90*/  LDL.LU R7, [R1+0x18] ;  /* 0x0000180001077983 */ /* 0x000f220000300800 */
[----:B------:R-:W-:-:S04]  /*20fa0*/  VIADD R2, R0, 0x28840 ;  /* 0x0002884000027836 */ /* 0x000fc80000000000 */
[C---:B---3--:R-:W-:Y:S02]  /*20fb0*/  IMAD R6, R3.reuse, 0x8, R2 ;  /* 0x0000000803067824 */ /* 0x048fe400078e0202 */
[----:B------:R-:W-:Y:S01]  /*20fc0*/  VIADD R3, R3, 0x1 ;  /* 0x0000000103037836 */ /* 0x000fe20000000000 */
[----:B----4-:R-:W-:-:S04]  /*20fd0*/  SHF.L.U32 R5, R7, 0x1f, RZ ;  /* 0x0000001f07057819 */ /* 0x010fc800000006ff */
        /* <DEDUP_REMOVED lines=8> */
.L_x_9908:
[----:B------:R-:W1:Y:S02]  /*21060*/  SYNCS.PHASECHK.TRANS64.TRYWAIT P0, [R7+URZ], R2 ;  /* 0x00000002070075a7 */ /* 0x000e64000800017f */
[----:B-1----:R-:W-:Y:S05]  /*21070*/  @!P0 BRA `(.L_x_9762) ;  /* 0x0000003800948947 */ /* 0x002fea0003800000 */
.L_x_9909:
[----:B------:R-:W-:Y:S05]  /*21080*/  @!P2 BRA `(.L_x_9763) ;  /* 0x000000000004a947 */ /* 0x000fea0003800000 */
[----:B------:R-:W-:Y:S01]  /*21090*/  BPT.TRAP 0x1 ;  /* 0x000000040000795c */ /* 0x000fe20000300000 */
.L_x_9763:
[----:B------:R-:W3:Y:S01]  /*210a0*/  LDL.LU R4, [R1+0xc] ;  /* 0x00000c0001047983 */ /* 0x000ee20000300800 */
[----:B------:R-:W-:-:S04]  /*210b0*/  VIADD R0, R0, 0x28860 ;  /* 0x0002886000007836 */ /* 0x000fc80000000000 */
[----:B---3--:R-:W-:-:S04]  /*210c0*/  IMAD R4, R4, 0x8, R0 ;  /* 0x0000000804047824 */ /* 0x008fc800078e0200 */
[----:B------:R-:W3:Y:S02]  /*210d0*/  SYNCS.PHASECHK.TRANS64.TRYWAIT P0, [R4+URZ], R5 ;  /* 0x00000005040075a7 */ /* 0x000ee4000800017f */
[----:B---3--:R-:W-:Y:S05]  /*210e0*/  @!P0 BRA `(.L_x_9764) ;  /* 0x00000038008c8947 */ /* 0x008fea0003800000 */
.L_x_9910:
[----:B------:R-:W-:-:S07]  /*210f0*/  IMAD R3, R3, 0x8, R0 ;  /* 0x0000000803037824 */ /* 0x000fce00078e0200 */
.L_x_9765:
[----:B----4-:R4:W0:Y:S02]  /*21100*/  SYNCS.PHASECHK.TRANS64.TRYWAIT P0, [R3+URZ], R2 ;  /* 0x00000002030075a7 */ /* 0x010824000800017f */
[----:B0-----:R-:W-:Y:S05]  /*21110*/  @!P0 NANOSLEEP.SYNCS 0x989680 ;  /* 0x009896800000895d */ /* 0x001fea0003900000 */
[----:B------:R-:W0:Y:S02]  /*21120*/  @!P0 SYNCS.PHASECHK.TRANS64 P0, [R3+URZ], R2 ;  /* 0x00000002030085a7 */ /* 0x000e24000800007f */
[----:B0-----:R-:W-:Y:S05]  /*21130*/  @!P0 BRA `(.L_x_9765) ;  /* 0xfffffffc00f08947 */ /* 0x001fea000383ffff */
.L_x_9403:
[----:B------:R-:W-:Y:S05]  /*21140*/  BSYNC B9 ;  /* 0x0000000000097941 */ /* 0x000fea0003800000 */
.L_x_9400:
[----:B------:R-:W-:Y:S05]  /*21150*/  EXIT ;  /* 0x000000000000794d */ /* 0x000fea0003800000 */
.L_x_9425:
[----:B0-----:R0:W1:Y:S02]  /*21160*/  SYNCS.PHASECHK.TRANS64.TRYWAIT P6, [R110+URZ+0x28890], R119 ;  /* 0x028890776e0075a7 */ /* 0x00106400080c017f */
[----:B-1----:R-:W-:Y:S05]  /*21170*/  @!P6 NANOSLEEP.SYNCS 0x989680 ;  /* 0x009896800000e95d */ /* 0x002fea0003900000 */
[----:B------:R-:W1:Y:S02]  /*21180*/  @!P6 SYNCS.PHASECHK.TRANS64 P6, [R110+URZ+0x28890], R119 ;  /* 0x028890776e00e5a7 */ /* 0x000e6400080c007f */
[----:B-1----:R-:W-:Y:S05]  /*21190*/  @!P6 BRA `(.L_x_9425) ;  /* 0xfffffffc00f0e947 */ /* 0x002fea000383ffff */
[----:B------:R-:W-:Y:S05]  /*211a0*/  BRA `(.L_x_9766) ;  /* 0xfffffe2000087947 */ /* 0x000fea000383ffff */
.L_x_9461:
[----:B0-----:R0:W1:Y:S02]  /*211b0*/  SYNCS.PHASECHK.TRANS64.TRYWAIT P4, [R110+URZ+0x28890], R119 ;  /* 0x028890776e0075a7 */ /* 0x001064000808017f */
[----:B-1----:R-:W-:Y:S05]  /*211c0*/  @!P4 NANOSLEEP.SYNCS 0x989680 ;  /* 0x009896800000c95d */ /* 0x002fea0003900000 */
[----:B------:R-:W1:Y:S02]  /*211d0*/  @!P4 SYNCS.PHASECHK.TRANS64 P4, [R110+URZ+0x28890], R119 ;  /* 0x028890776e00c5a7 */ /* 0x000e64000808007f */
[----:B-1----:R-:W-:Y:S05]  /*211e0*/  @!P4 BRA `(.L_x_9461) ;  /* 0xfffffffc00f0c947 */ /* 0x002fea000383ffff */
[----:B------:R-:W-:Y:S05]  /*211f0*/  BRA `(.L_x_9767) ;  /* 0xfffffe4800287947 */ /* 0x000fea000383ffff */
.L_x_9478:
[----:B0-----:R0:W1:Y:S02]  /*21200*/  SYNCS.PHASECHK.TRANS64.TRYWAIT P3, [R110+URZ+0x28890], R119 ;  /* 0x028890776e0075a7 */ /* 0x001064000806017f */
[----:B-1----:R-:W-:Y:S05]  /*21210*/  @!P3 NANOSLEEP.SYNCS 0x989680 ;  /* 0x009896800000b95d */ /* 0x002fea0003900000 */
[----:B------:R-:W1:Y:S02]  /*21220*/  @!P3 SYNCS.PHASECHK.TRANS64 P3, [R110+URZ+0x28890], R119 ;  /* 0x028890776e00b5a7 */ /* 0x000e64000806007f */
[----:B-1----:R-:W-:Y:S05]  /*21230*/  @!P3 BRA `(.L_x_9478) ;  /* 0xfffffffc00f0b947 */ /* 0x002fea000383ffff */
[----:B------:R-:W-:Y:S05]  /*21240*/  BRA `(.L_x_9768) ;  /* 0xfffffe6800b07947 */ /* 0x000fea000383ffff */
.L_x_9488:
[----:B--2---:R2:W3:Y:S02]  /*21250*/  SYNCS.PHASECHK.TRANS64.TRYWAIT P0, [R110+URZ+0x288b0], R119 ;  /* 0x0288b0776e0075a7 */ /* 0x0044e4000800017f */
[----:B---3--:R-:W-:Y:S05]  /*21260*/  @!P0 NANOSLEEP.SYNCS 0x989680 ;  /* 0x009896800000895d */ /* 0x008fea0003900000 */
[----:B------:R-:W3:Y:S02]  /*21270*/  @!P0 SYNCS.PHASECHK.TRANS64 P0, [R110+URZ+0x288b0], R119 ;  /* 0x0288b0776e0085a7 */ /* 0x000ee4000800007f */
[----:B---3--:R-:W-:Y:S05]  /*21280*/  @!P0 BRA `(.L_x_9488) ;  /* 0xfffffffc00f08947 */ /* 0x008fea000383ffff */
[----:B------:R-:W-:Y:S05]  /*21290*/  BRA `(.L_x_9769) ;  /* 0xfffffe70004c7947 */ /* 0x000fea000383ffff */
.L_x_9500:
        /* <DEDUP_REMOVED lines=8> */
.L_x_9771:
[----:B------:R-:W-:Y:S05]  /*21320*/  BSYNC B0 ;  /* 0x0000000000007941 */ /* 0x000fea0003800000 */
.L_x_9770:
[----:B------:R-:W-:Y:S01]  /*21330*/  IMAD.MOV.U32 R190, RZ, RZ, R14 ;  /* 0x000000ffffbe7224 */ /* 0x000fe200078e000e */
[----:B------:R-:W-:Y:S06]  /*21340*/  BRA `(.L_x_9772) ;  /* 0xfffffe7800a87947 */ /* 0x000fec000383ffff */
.L_x_9510:
        /* <DEDUP_REMOVED lines=8> */
.L_x_9774:
[----:B------:R-:W-:Y:S05]  /*213d0*/  BSYNC B1 ;  /* 0x0000000000017941 */ /* 0x000fea0003800000 */
.L_x_9773:
        /* <DEDUP_REMOVED lines=8> */
.L_x_9775:
[----:B------:R-:W-:Y:S02]  /*21460*/  IMAD.MOV.U32 R13, RZ, RZ, R8 ;  /* 0x000000ffff0d7224 */ /* 0x000fe400078e0008 */
[----:B------:R-:W-:-:S07]  /*21470*/  IMAD.MOV.U32 R3, RZ, RZ, R14 ;  /* 0x000000ffff037224 */ /* 0x000fce00078e000e */
[----:B------:R-:W-:Y:S05]  /*21480*/  WARPSYNC.COLLECTIVE R15, `(.L_x_9776) ;  /* 0x000000000f087348 */ /* 0x000fea0003c00000 */
[----:B------:R0:W1:Y:S02]  /*21490*/  SHFL.IDX P6, R14, R13, R12, R11 ;  /* 0x0000000c0d0e7389 */ /* 0x00006400000c000b */
[----:B01----:R-:W-:Y:S01]  /*214a0*/  ENDCOLLECTIVE ;  /* 0x000000000000791b */ /* 0x003fe20003800000 */
.L_x_9776:
[----:B------:R-:W-:Y:S02]  /*214b0*/  IMAD.MOV.U32 R13, RZ, RZ, R7 ;  /* 0x000000ffff0d7224 */ /* 0x000fe400078e0007 */
[----:B------:R-:W-:-:S07]  /*214c0*/  IMAD.MOV.U32 R4, RZ, RZ, R14 ;  /* 0x000000ffff047224 */ /* 0x000fce00078e000e */
[----:B------:R-:W-:Y:S05]  /*214d0*/  WARPSYNC.COLLECTIVE R15, `(.L_x_9777) ;  /* 0x000000000f087348 */ /* 0x000fea0003c00000 */
[----:B------:R0:W1:Y:S02]  /*214e0*/  SHFL.IDX P6, R14, R13, R12, R11 ;  /* 0x0000000c0d0e7389 */ /* 0x00006400000c000b */
[----:B01----:R-:W-:Y:S01]  /*214f0*/  ENDCOLLECTIVE ;  /* 0x000000000000791b */ /* 0x003fe20003800000 */
.L_x_9777:
[----:B------:R-:W-:Y:S05]  /*21500*/  BRA `(.L_x_9778) ;  /* 0xfffffe7c00f47947 */ /* 0x000fea000383ffff */
.L_x_9513:
        /* <DEDUP_REMOVED lines=8> */
.L_x_9780:
[----:B------:R-:W-:Y:S05]  /*21590*/  BSYNC B1 ;  /* 0x0000000000017941 */ /* 0x000fea0003800000 */
.L_x_9779:
        /* <DEDUP_REMOVED lines=8> */
.L_x_9781:
[----:B------:R-:W-:Y:S02]  /*21620*/  IMAD.MOV.U32 R13, RZ, RZ, R8 ;  /* 0x000000ffff0d7224 */ /* 0x000fe400078e0008 */
[----:B------:R-:W-:-:S07]  /*21630*/  IMAD.MOV.U32 R3, RZ, RZ, R14 ;  /* 0x000000ffff037224 */ /* 0x000fce00078e000e */
[----:B------:R-:W-:Y:S05]  /*21640*/  WARPSYNC.COLLECTIVE R15, `(.L_x_9782) ;  /* 0x000000000f087348 */ /* 0x000fea0003c00000 */
[----:B------:R0:W1:Y:S02]  /*21650*/  SHFL.IDX P6, R14, R13, R12, R11 ;  /* 0x0000000c0d0e7389 */ /* 0x00006400000c000b */
[----:B01----:R-:W-:Y:S01]  /*21660*/  ENDCOLLECTIVE ;  /* 0x000000000000791b */ /* 0x003fe20003800000 */
.L_x_9782:
[----:B------:R-:W-:Y:S02]  /*21670*/  IMAD.MOV.U32 R13, RZ, RZ, R7 ;  /* 0x000000ffff0d7224 */ /* 0x000fe400078e0007 */
[----:B------:R-:W-:-:S07]  /*21680*/  IMAD.MOV.U32 R4, RZ, RZ, R14 ;  /* 0x000000ffff047224 */ /* 0x000fce00078e000e */
[----:B------:R-:W-:Y:S05]  /*21690*/  WARPSYNC.COLLECTIVE R15, `(.L_x_9783) ;  /* 0x000000000f087348 */ /* 0x000fea0003c00000 */
[----:B------:R0:W1:Y:S02]  /*216a0*/  SHFL.IDX P6, R14, R13, R12, R11 ;  /* 0x0000000c0d0e7389 */ /* 0x00006400000c000b */
[----:B01----:R-:W-:Y:S01]  /*216b0*/  ENDCOLLECTIVE ;  /* 0x000000000000791b */ /* 0x003fe20003800000 */
.L_x_9783:
[----:B------:R-:W-:Y:S05]  /*216c0*/  BRA `(.L_x_9784) ;  /* 0xfffffe8000607947 */ /* 0x000fea000383ffff */
.L_x_9516:
        /* <DEDUP_REMOVED lines=8> */
.L_x_9786:
[----:B------:R-:W-:Y:S05]  /*21750*/  BSYNC B1 ;  /* 0x0000000000017941 */ /* 0x000fea0003800000 */
.L_x_9785:
        /* <DEDUP_REMOVED lines=8> */
.L_x_9787:
[----:B------:R-:W-:Y:S02]  /*217e0*/  IMAD.MOV.U32 R13, RZ, RZ, R8 ;  /* 0x000000ffff0d7224 */ /* 0x000fe400078e0008 */
[----:B------:R-:W-:-:S07]  /*217f0*/  IMAD.MOV.U32 R3, RZ, RZ, R14 ;  /* 0x000000ffff037224 */ /* 0x000fce00078e000e */
[----:B------:R-:W-:Y:S05]  /*21800*/  WARPSYNC.COLLECTIVE R15, `(.L_x_9788) ;  /* 0x000000000f087348 */ /* 0x000fea0003c00000 */
[----:B------:R0:W1:Y:S02]  /*21810*/  SHFL.IDX P6, R14, R13, R12, R11 ;  /* 0x0000000c0d0e7389 */ /* 0x00006400000c000b */
[----:B01----:R-:W-:Y:S01]  /*21820*/  ENDCOLLECTIVE ;  /* 0x000000000000791b */ /* 0x003fe20003800000 */
.L_x_9788:
[----:B------:R-:W-:Y:S02]  /*21830*/  IMAD.MOV.U32 R13, RZ, RZ, R7 ;  /* 0x000000ffff0d7224 */ /* 0x000fe400078e0007 */
[----:B------:R-:W-:-:S07]  /*21840*/  IMAD.MOV.U32 R4, RZ, RZ, R14 ;  /* 0x000000ffff047224 */ /* 0x000fce00078e000e */
[----:B------:R-:W-:Y:S05]  /*21850*/  WARPSYNC.COLLECTIVE R15, `(.L_x_9789) ;  /* 0x000000000f087348 */ /* 0x000fea0003c00000 */
[----:B------:R0:W1:Y:S02]  /*21860*/  SHFL.IDX P6, R14, R13, R12, R11 ;  /* 0x0000000c0d0e7389 */ /* 0x00006400000c000b */
[----:B01----:R-:W-:Y:S01]  /*21870*/  ENDCOLLECTIVE ;  /* 0x000000000000791b */ /* 0x003fe20003800000 */
.L_x_9789:
[----:B------:R-:W-:Y:S05]  /*21880*/  BRA `(.L_x_9790) ;  /* 0xfffffe8000c47947 */ /* 0x000fea000383ffff */
.L_x_9519:
        /* <DEDUP_REMOVED lines=8> */
.L_x_9792:
[----:B------:R-:W-:Y:S05]  /*21910*/  BSYNC B1 ;  /* 0x0000000000017941 */ /* 0x000fea0003800000 */
.L_x_9791:
        /* <DEDUP_REMOVED lines=8> */
.L_x_9793:
[----:B------:R-:W-:Y:S02]  /*219a0*/  IMAD.MOV.U32 R13, RZ, RZ, R8 ;  /* 0x000000ffff0d7224 */ /* 0x000fe400078e0008 */
[----:B------:R-:W-:-:S07]  /*219b0*/  IMAD.MOV.U32 R3, RZ, RZ, R14 ;  /* 0x000000ffff037224 */ /* 0x000fce00078e000e */
[----:B------:R-:W-:Y:S05]  /*219c0*/  WARPSYNC.COLLECTIVE R15, `(.L_x_9794) ;  /* 0x000000000f087348 */ /* 0x000fea0003c00000 */
[----:B------:R0:W1:Y:S02]  /*219d0*/  SHFL.IDX P6, R14, R13, R12, R11 ;  /* 0x0000000c0d0e7389 */ /* 0x00006400000c000b */
[----:B01----:R-:W-:Y:S01]  /*219e0*/  ENDCOLLECTIVE ;  /* 0x000000000000791b */ /* 0x003fe20003800000 */
.L_x_9794:
[----:B------:R-:W-:Y:S02]  /*219f0*/  IMAD.MOV.U32 R13, RZ, RZ, R7 ;  /* 0x000000ffff0d7224 */ /* 0x000fe400078e0007 */
[----:B------:R-:W-:-:S07]  /*21a00*/  IMAD.MOV.U32 R4, RZ, RZ, R14 ;  /* 0x000000ffff047224 */ /* 0x000fce00078e000e */
[----:B------:R-:W-:Y:S05]  /*21a10*/  WARPSYNC.COLLECTIVE R15, `(.L_x_9795) ;  /* 0x000000000f087348 */ /* 0x000fea0003c00000 */
[----:B------:R0:W1:Y:S02]  /*21a20*/  SHFL.IDX P6, R14, R13, R12, R11 ;  /* 0x0000000c0d0e7389 */ /* 0x00006400000c000b */
[----:B01----:R-:W-:Y:S01]  /*21a30*/  ENDCOLLECTIVE ;  /* 0x000000000000791b */ /* 0x003fe20003800000 */
.L_x_9795:
[----:B------:R-:W-:Y:S05]  /*21a40*/  BRA `(.L_x_9796) ;  /* 0xfffffe8400307947 */ /* 0x000fea000383ffff */
.L_x_9523:
[----:B0-----:R0:W1:Y:S02]  /*21a50*/  SYNCS.PHASECHK.TRANS64.TRYWAIT P0, [R2+URZ+0x28800], R5 ;  /* 0x02880005020075a7 */ /* 0x001064000800017f */
[----:B-1----:R-:W-:Y:S05]  /*21a60*/  @!P0 NANOSLEEP.SYNCS 0x989680 ;  /* 0x009896800000895d */ /* 0x002fea0003900000 */
[----:B------:R-:W1:Y:S02]  /*21a70*/  @!P0 SYNCS.PHASECHK.TRANS64 P0, [R2+URZ+0x28800], R5 ;  /* 0x02880005020085a7 */ /* 0x000e64000800007f */
[----:B-1----:R-:W-:Y:S05]  /*21a80*/  @!P0 BRA `(.L_x_9523) ;  /* 0xfffffffc00f08947 */ /* 0x002fea000383ffff */
[----:B------:R-:W-:Y:S05]  /*21a90*/  BRA `(.L_x_9797) ;  /* 0xfffffe8400f07947 */ /* 0x000fea000383ffff */
.L_x_9539:
        /* <DEDUP_REMOVED lines=9> */
.L_x_9799:
[----:B------:R-:W-:Y:S05]  /*21b30*/  BSYNC B1 ;  /* 0x0000000000017941 */ /* 0x000fea0003800000 */
.L_x_9798:
        /* <DEDUP_REMOVED lines=10> */
.L_x_9800:
        /* <DEDUP_REMOVED lines=8> */
.L_x_9801:
        /* <DEDUP_REMOVED lines=10> */
.L_x_9802:
        /* <DEDUP_REMOVED lines=9> */
.L_x_9803:
        /* <DEDUP_REMOVED lines=12> */
.L_x_9804:
        /* <DEDUP_REMOVED lines=8> */
.L_x_9805:
[----:B------:R-:W-:Y:S02]  /*21ed0*/  @!P1 IMAD.MOV.U32 R50, RZ, RZ, R26 ;  /* 0x000000ffff329224 */ /* 0x000fe400078e001a */
[----:B------:R-:W-:Y:S02]  /*21ee0*/  IMAD.MOV.U32 R13, RZ, RZ, R34 ;  /* 0x000000ffff0d7224 */ /* 0x000fe400078e0022 */
[----:B------:R-:W-:Y:S02]  /*21ef0*/  @!P1 IMAD.MOV.U32 R51, RZ, RZ, R27 ;  /* 0x000000ffff339224 */ /* 0x000fe400078e001b */
[----:B------:R-:W-:-:S07]  /*21f00*/  IMAD.MOV.U32 R9, RZ, RZ, R14 ;  /* 0x000000ffff097224 */ /* 0x000fce00078e000e */
[----:B------:R-:W-:Y:S05]  /*21f10*/  WARPSYNC.COLLECTIVE R15, `(.L_x_9806) ;  /* 0x000000000f087348 */ /* 0x000fea0003c00000 */
[----:B------:R0:W1:Y:S02]  /*21f20*/  SHFL.IDX P6, R14, R13, R12, R11 ;  /* 0x0000000c0d0e7389 */ /* 0x00006400000c000b */
[----:B01----:R-:W-:Y:S01]  /*21f30*/  ENDCOLLECTIVE ;  /* 0x000000000000791b */ /* 0x003fe20003800000 */
.L_x_9806:
        /* <DEDUP_REMOVED lines=18> */
.L_x_9542:
        /* <DEDUP_REMOVED lines=8> */
.L_x_9809:
[----:B------:R-:W-:Y:S05]  /*220e0*/  BSYNC B1 ;  /* 0x0000000000017941 */ /* 0x000fea0003800000 */
.L_x_9808:
        /* <DEDUP_REMOVED lines=9> */
.L_x_9810:
        /* <DEDUP_REMOVED lines=8> */
.L_x_9811:
[----:B------:R-:W-:-:S05]  /*22200*/  @!P1 IADD3 R8, P2, R8, R31, RZ ;  /* 0x0000001f08089210 */ /* 0x000fca0007f5e0ff */
[----:B------:R-:W-:Y:S02]  /*22210*/  @!P1 IMAD.X R9, R3, 0x1, R29, P2 ;  /* 0x0000000103099824 */ /* 0x000fe400010e061d */
[----:B------:R-:W-:Y:S02]  /*22220*/  IMAD.MOV.U32 R13, RZ, RZ, R34 ;  /* 0x000000ffff0d7224 */ /* 0x000fe400078e0022 */
[----:B------:R-:W-:-:S07]  /*22230*/  IMAD.MOV.U32 R28, RZ, RZ, R14 ;  /* 0x000000ffff1c7224 */ /* 0x000fce00078e000e */
[----:B------:R-:W-:Y:S05]  /*22240*/  WARPSYNC.COLLECTIVE R15, `(.L_x_9812) ;  /* 0x000000000f087348 */ /* 0x000fea0003c00000 */
[----:B------:R0:W1:Y:S02]  /*22250*/  SHFL.IDX P6, R14, R13, R12, R11 ;  /* 0x0000000c0d0e7389 */ /* 0x00006400000c000b */
[----:B01----:R-:W-:Y:S01]  /*22260*/  ENDCOLLECTIVE ;  /* 0x000000000000791b */ /* 0x003fe20003800000 */
.L_x_9812:
        /* <DEDUP_REMOVED lines=23> */
.L_x_9813:
        /* <DEDUP_REMOVED lines=19> */
.L_x_9814:
[----:B------:R-:W-:Y:S02]  /*22510*/  PRMT R74, R10, 0x7610, R74 ;  /* 0x000076100a4a7816 */ /* 0x000fe4000000004a */
[----:B------:R-:W-:Y:S01]  /*22520*/  CS2R R8, SRZ ;  /* 0x0000000000087805 */ /* 0x000fe2000001ff00 */
[----:B------:R-:W-:Y:S02]  /*22530*/  IMAD.MOV.U32 R13, RZ, RZ, R33 ;  /* 0x000000ffff0d7224 */ /* 0x000fe400078e0021 */
[----:B------:R-:W-:-:S07]  /*22540*/  IMAD.MOV.U32 R32, RZ, RZ, R14 ;  /* 0x000000ffff207224 */ /* 0x000fce00078e000e */
[----:B------:R-:W-:Y:S05]  /*22550*/  WARPSYNC.COLLECTIVE R15, `(.L_x_9815) ;  /* 0x000000000f087348 */ /* 0x000fea0003c00000 */
[----:B------:R0:W1:Y:S02]  /*22560*/  SHFL.IDX P6, R14, R13, R12, R11 ;  /* 0x0000000c0d0e7389 */ /* 0x00006400000c000b */
[----:B01----:R-:W-:Y:S01]  /*22570*/  ENDCOLLECTIVE ;  /* 0x000000000000791b */ /* 0x003fe20003800000 */
.L_x_9815:
[----:B------:R-:W-:Y:S02]  /*22580*/  IMAD.MOV.U32 R13, RZ, RZ, R34 ;  /* 0x000000ffff0d7224 */ /* 0x000fe400078e0022 */
[----:B------:R-:W-:-:S07]  /*22590*/  IMAD.MOV.U32 R33, RZ, RZ, R14 ;  /* 0x000000ffff217224 */ /* 0x000fce00078e000e */
[----:B------:R-:W-:Y:S05]  /*225a0*/  WARPSYNC.COLLECTIVE R15, `(.L_x_9816) ;  /* 0x000000000f087348 */ /* 0x000fea0003c00000 */
[----:B------:R0:W1:Y:S02]  /*225b0*/  SHFL.IDX P6, R14, R13, R12, R11 ;  /* 0x0000000c0d0e7389 */ /* 0x00006400000c000b */
[----:B01----:R-:W-:Y:S01]  /*225c0*/  ENDCOLLECTIVE ;  /* 0x000000000000791b */ /* 0x003fe20003800000 */
.L_x_9816:
[----:B------:R-:W-:-:S05]  /*225d0*/  IMAD.MOV.U32 R11, RZ, RZ, R41 ;  /* 0x000000ffff0b7224 */ /* 0x000fca00078e0029 */
[----:B------:R-:W-:Y:S01]  /*225e0*/  PRMT R75, R11, 0x7610, R75 ;  /* 0x000076100b4b7816 */ /* 0x000fe2000000004b */
[----:B------:R-:W-:Y:S01]  /*225f0*/  IMAD.MOV.U32 R34, RZ, RZ, R14 ;  /* 0x000000ffff227224 */ /* 0x000fe200078e000e */
[----:B------:R-:W-:Y:S06]  /*22600*/  BRA `(.L_x_9817) ;  /* 0xfffffea0001c7947 */ /* 0x000fec000383ffff */
.L_x_9546:
[----:B0-----:R0:W1:Y:S02]  /*22610*/  SYNCS.PHASECHK.TRANS64.TRYWAIT P4, [R2+URZ+0x28800], R29 ;  /* 0x0288001d020075a7 */ /* 0x001064000808017f */
[----:B-1----:R-:W-:Y:S05]  /*22620*/  @!P4 NANOSLEEP.SYNCS 0x989680 ;  /* 0x009896800000c95d */ /* 0x002fea0003900000 */
[----:B------:R-:W1:Y:S02]  /*22630*/  @!P4 SYNCS.PHASECHK.TRANS64 P4, [R2+URZ+0x28800], R29 ;  /* 0x0288001d0200c5a7 */ /* 0x000e64000808007f */
[----:B-1----:R-:W-:Y:S05]  /*22640*/  @!P4 BRA `(.L_x_9546) ;  /* 0xfffffffc00f0c947 */ /* 0x002fea000383ffff */
[----:B------:R-:W-:Y:S05]  /*22650*/  BRA `(.L_x_9818) ;  /* 0xfffffea000c07947 */ /* 0x000fea000383ffff */
.L_x_9556:
[----:B-1----:R1:W2:Y:S02]  /*22660*/  SYNCS.PHASECHK.TRANS64.TRYWAIT P2, [R0+URZ+0x28830], R3 ;  /* 0x02883003000075a7 */ /* 0x0022a4000804017f */
[----:B--2---:R-:W-:Y:S05]  /*22670*/  @!P2 NANOSLEEP.SYNCS 0x989680 ;  /* 0x009896800000a95d */ /* 0x004fea0003900000 */
[----:B------:R-:W2:Y:S02]  /*22680*/  @!P2 SYNCS.PHASECHK.TRANS64 P2, [R0+URZ+0x28830], R3 ;  /* 0x028830030000a5a7 */ /* 0x000ea4000804007f */
[----:B--2---:R-:W-:Y:S05]  /*22690*/  @!P2 BRA `(.L_x_9556) ;  /* 0xfffffffc00f0a947 */ /* 0x004fea000383ffff */
[----:B------:R-:W-:Y:S05]  /*226a0*/  BRA `(.L_x_9555) ;  /* 0xfffffebc009c7947 */ /* 0x000fea000383ffff */
.L_x_9562:
[----:B-1----:R1:W2:Y:S02]  /*226b0*/  SYNCS.PHASECHK.TRANS64.TRYWAIT P4, [R6+URZ+0x28830], R7 ;  /* 0x02883007060075a7 */ /* 0x0022a4000808017f */
[----:B--2---:R-:W-:Y:S05]  /*226c0*/  @!P4 NANOSLEEP.SYNCS 0x989680 ;  /* 0x009896800000c95d */ /* 0x004fea0003900000 */
[----:B------:R-:W2:Y:S02]  /*226d0*/  @!P4 SYNCS.PHASECHK.TRANS64 P4, [R6+URZ+0x28830], R7 ;  /* 0x028830070600c5a7 */ /* 0x000ea4000808007f */
[----:B--2---:R-:W-:Y:S05]  /*226e0*/  @!P4 BRA `(.L_x_9562) ;  /* 0xfffffffc00f0c947 */ /* 0x004fea000383ffff */
[----:B------:R-:W-:Y:S05]  /*226f0*/  BRA `(.L_x_9561) ;  /* 0xfffffee800ec7947 */ /* 0x000fea000383ffff */
.L_x_9566:
[----:B-1----:R1:W2:Y:S02]  /*22700*/  SYNCS.PHASECHK.TRANS64.TRYWAIT P3, [R7+URZ+0x28850], R6 ;  /* 0x02885006070075a7 */ /* 0x0022a4000806017f */
[----:B--2---:R-:W-:Y:S05]  /*22710*/  @!P3 NANOSLEEP.SYNCS 0x989680 ;  /* 0x009896800000b95d */ /* 0x004fea0003900000 */
[----:B------:R-:W2:Y:S02]  /*22720*/  @!P3 SYNCS.PHASECHK.TRANS64 P3, [R7+URZ+0x28850], R6 ;  /* 0x028850060700b5a7 */ /* 0x000ea4000806007f */
[----:B--2---:R-:W-:Y:S05]  /*22730*/  @!P3 BRA `(.L_x_9566) ;  /* 0xfffffffc00f0b947 */ /* 0x004fea000383ffff */
[----:B------:R-:W-:Y:S05]  /*22740*/  BRA `(.L_x_9563) ;  /* 0xfffffeec00fc7947 */ /* 0x000fea000383ffff */
.L_x_9573:
[----:B-1----:R1:W2:Y:S02]  /*22750*/  SYNCS.PHASECHK.TRANS64.TRYWAIT P3, [R6+URZ+0x28830], R7 ;  /* 0x02883007060075a7 */ /* 0x0022a4000806017f */
[----:B--2---:R-:W-:Y:S05]  /*22760*/  @!P3 NANOSLEEP.SYNCS 0x989680 ;  /* 0x009896800000b95d */ /* 0x004fea0003900000 */
[----:B------:R-:W2:Y:S02]  /*22770*/  @!P3 SYNCS.PHASECHK.TRANS64 P3, [R6+URZ+0x28830], R7 ;  /* 0x028830070600b5a7 */ /* 0x000ea4000806007f */
[----:B--2---:R-:W-:Y:S05]  /*22780*/  @!P3 BRA `(.L_x_9573) ;  /* 0xfffffffc00f0b947 */ /* 0x004fea000383ffff */
[----:B------:R-:W-:Y:S05]  /*22790*/  BRA `(.L_x_9572) ;  /* 0xffffff1c009c7947 */ /* 0x000fea000383ffff */
.L_x_9577:
[----:B-1----:R1:W2:Y:S02]  /*227a0*/  SYNCS.PHASECHK.TRANS64.TRYWAIT P2, [R7+URZ+0x28850], R6 ;  /* 0x02885006070075a7 */ /* 0x0022a4000804017f */
[----:B--2---:R-:W-:Y:S05]  /*227b0*/  @!P2 NANOSLEEP.SYNCS 0x989680 ;  /* 0x009896800000a95d */ /* 0x004fea0003900000 */
[----:B------:R-:W2:Y:S02]  /*227c0*/  @!P2 SYNCS.PHASECHK.TRANS64 P2, [R7+URZ+0x28850], R6 ;  /* 0x028850060700a5a7 */ /* 0x000ea4000804007f */
[----:B--2---:R-:W-:Y:S05]  /*227d0*/  @!P2 BRA `(.L_x_9577) ;  /* 0xfffffffc00f0a947 */ /* 0x004fea000383ffff */
[----:B------:R-:W-:Y:S05]  /*227e0*/  BRA `(.L_x_9574) ;  /* 0xffffff2000ac7947 */ /* 0x000fea000383ffff */
.L_x_9582:
[----:B-1----:R1:W2:Y:S02]  /*227f0*/  SYNCS.PHASECHK.TRANS64.TRYWAIT P0, [R11+URZ+0x28850], R4 ;  /* 0x028850040b0075a7 */ /* 0x0022a4000800017f */
[----:B--2---:R-:W-:Y:S05]  /*22800*/  @!P0 NANOSLEEP.SYNCS 0x989680 ;  /* 0x009896800000895d */ /* 0x004fea0003900000 */
[----:B------:R-:W2:Y:S02]  /*22810*/  @!P0 SYNCS.PHASECHK.TRANS64 P0, [R11+URZ+0x28850], R4 ;  /* 0x028850040b0085a7 */ /* 0x000ea4000800007f */
[----:B--2---:R-:W-:Y:S05]  /*22820*/  @!P0 BRA `(.L_x_9582) ;  /* 0xfffffffc00f08947 */ /* 0x004fea000383ffff */
[----:B------:R-:W-:Y:S05]  /*22830*/  BRA `(.L_x_9581) ;  /* 0xffffff4400dc7947 */ /* 0x000fea000383ffff */
.L_x_9596:
[----:B------:R-:W-:Y:S02]  /*22840*/  IMAD.MOV.U32 R13, RZ, RZ, R4 ;  /* 0x000000ffff0d7224 */ /* 0x000fe400078e0004 */
[----:B------:R-:W-:Y:S02]  /*22850*/  IMAD.MOV.U32 R12, RZ, RZ, RZ ;  /* 0x000000ffff0c7224 */ /* 0x000fe400078e00ff */
[----:B------:R-:W-:Y:S02]  /*22860*/  IMAD.MOV.U32 R11, RZ, RZ, 0x181f ;  /* 0x0000181fff0b7424 */ /* 0x000fe400078e00ff */
[----:B------:R-:W-:-:S07]  /*22870*/  IMAD.MOV.U32 R15, RZ, RZ, -0x1 ;  /* 0xffffffffff0f7424 */ /* 0x000fce00078e00ff */
[----:B01----:R-:W-:Y:S05]  /*22880*/  WARPSYNC.COLLECTIVE R15, `(.L_x_9819) ;  /* 0x000000000f087348 */ /* 0x003fea0003c00000 */
[----:B------:R2:W3:Y:S02]  /*22890*/  SHFL.IDX P6, R14, R13, R12, R11 ;  /* 0x0000000c0d0e7389 */ /* 0x0004e400000c000b */
[----:B0123--:R-:W-:Y:S01]  /*228a0*/  ENDCOLLECTIVE ;  /* 0x000000000000791b */ /* 0x00ffe20003800000 */
.L_x_9819:
[----:B------:R-:W-:Y:S02]  /*228b0*/  IMAD.MOV.U32 R13, RZ, RZ, R3 ;  /* 0x000000ffff0d7224 */ /* 0x000fe400078e0003 */
[----:B------:R-:W-:-:S07]  /*228c0*/  IMAD.MOV.U32 R0, RZ, RZ, R14 ;  /* 0x000000ffff007224 */ /* 0x000fce00078e000e */
[----:B------:R-:W-:Y:S05]  /*228d0*/  WARPSYNC.COLLECTIVE R15, `(.L_x_9820) ;  /* 0x000000000f087348 */ /* 0x000fea0003c00000 */
[----:B------:R0:W1:Y:S02]  /*228e0*/  SHFL.IDX P6, R14, R13, R12, R11 ;  /* 0x0000000c0d0e7389 */ /* 0x00006400000c000b */
[----:B01----:R-:W-:Y:S01]  /*228f0*/  ENDCOLLECTIVE ;  /* 0x000000000000791b */ /* 0x003fe20003800000 */
.L_x_9820:
[----:B------:R-:W-:Y:S05]  /*22900*/  BRA `(.L_x_9821) ;  /* 0xffffff6800fc7947 */ /* 0x000fea000383ffff */
.L_x_9599:
        /* <DEDUP_REMOVED lines=8> */
.L_x_9823:
[----:B------:R-:W-:Y:S05]  /*22990*/  BSYNC B1 ;  /* 0x0000000000017941 */ /* 0x000fea0003800000 */
.L_x_9822:
        /* <DEDUP_REMOVED lines=8> */
.L_x_9824:
[----:B------:R-:W-:Y:S05]  /*22a20*/  BRA `(.L_x_9825) ;  /* 0xffffff6800fc7947 */ /* 0x000fea000383ffff */
.L_x_9602:
        /* <DEDUP_REMOVED lines=8> */
.L_x_9827:
[----:B------:R-:W-:Y:S05]  /*22ab0*/  BSYNC B1 ;  /* 0x0000000000017941 */ /* 0x000fea0003800000 */
.L_x_9826:
        /* <DEDUP_REMOVED lines=8> */
.L_x_9828:
[----:B------:R-:W-:Y:S05]  /*22b40*/  BRA `(.L_x_9829) ;  /* 0xffffff6800fc7947 */ /* 0x000fea000383ffff */
.L_x_9605:
        /* <DEDUP_REMOVED lines=8> */
.L_x_9831:
[----:B------:R-:W-:Y:S05]  /*22bd0*/  BSYNC B1 ;  /* 0x0000000000017941 */ /* 0x000fea0003800000 */
.L_x_9830:
        /* <DEDUP_REMOVED lines=8> */
.L_x_9832:
[----:B------:R-:W-:Y:S05]  /*22c60*/  BRA `(.L_x_9833) ;  /* 0xffffff6800fc7947 */ /* 0x000fea000383ffff */
.L_x_9622:
        /* <DEDUP_REMOVED lines=11> */
.L_x_9835:
[----:B------:R-:W-:Y:S05]  /*22d20*/  BSYNC B1 ;  /* 0x0000000000017941 */ /* 0x000fea0003800000 */
.L_x_9834:
[----:B------:R-:W-:Y:S05]  /*22d30*/  BRA `(.L_x_9836) ;  /* 0xffffff8000947947 */ /* 0x000fea000383ffff */
.L_x_9624:
[----:B------:R-:W-:Y:S01]  /*22d40*/  BSSY B1, `(.L_x_9837) ;  /* 0x0000006000017945 */ /* 0x000fe20003800000 */
[----:B------:R-:W-:-:S07]  /*22d50*/  IMAD.MOV.U32 R15, RZ, RZ, -0x1 ;  /* 0xffffffffff0f7424 */ /* 0x000fce00078e00ff */
[----:B01----:R-:W-:Y:S05]  /*22d60*/  WARPSYNC.COLLECTIVE R15, `(.L_x_9838) ;  /* 0x000000000f0c7348 */ /* 0x003fea0003c00000 */
[----:B------:R-:W-:Y:S02]  /*22d70*/  ELECT P6, UR62, PT ;  /* 0x00000000003e782f */ /* 0x000fe400038c0000 */
[----:B------:R-:W-:Y:S01]  /*22d80*/  MOV R14, UR62 ;  /* 0x0000003e000e7c02 */ /* 0x000fe20008000f00 */
[----:B01----:R-:W-:Y:S10]  /*22d90*/  ENDCOLLECTIVE ;  /* 0x000000000000791b */ /* 0x003ff40003800000 */
.L_x_9838:
[----:B------:R-:W-:Y:S05]  /*22da0*/  BSYNC B1 ;  /* 0x0000000000017941 */ /* 0x000fea0003800000 */
.L_x_9837:
[----:B------:R-:W-:Y:S01]  /*22db0*/  PLOP3.LUT P1, PT, P6, PT, PT, 0x80, 0x0 ;  /* 0x000000000000781c */ /* 0x000fe2000372f070 */
[----:B------:R-:W-:-:S12]  /*22dc0*/  BRA `(.L_x_9623) ;  /* 0xffffff8000887947 */ /* 0x000fd8000383ffff */
.L_x_9626:
[----:B-1----:R-:W2:Y:S02]  /*22dd0*/  LDL R3, [R1+0x4] ;  /* 0x0000040001037983 */ /* 0x002ea40000100800 */
[----:B--2---:R1:W2:Y:S02]  /*22de0*/  SYNCS.PHASECHK.TRANS64.TRYWAIT P0, [R3+URZ+0x28820], R2 ;  /* 0x02882002030075a7 */ /* 0x0042a4000800017f */
[----:B--2---:R-:W-:Y:S05]  /*22df0*/  @!P0 NANOSLEEP.SYNCS 0x989680 ;  /* 0x009896800000895d */ /* 0x004fea0003900000 */
[----:B------:R-:W2:Y:S02]  /*22e00*/  @!P0 SYNCS.PHASECHK.TRANS64 P0, [R3+URZ+0x28820], R2 ;  /* 0x02882002030085a7 */ /* 0x000ea4000800007f */
[----:B--2---:R-:W-:Y:S05]  /*22e10*/  @!P0 BRA `(.L_x_9626) ;  /* 0xfffffffc00ec8947 */ /* 0x004fea000383ffff */
[----:B------:R-:W-:Y:S05]  /*22e20*/  BRA `(.L_x_9839) ;  /* 0xffffff8000987947 */ /* 0x000fea000383ffff */
.L_x_9630:
[----:B-1----:R1:W2:Y:S02]  /*22e30*/  SYNCS.PHASECHK.TRANS64.TRYWAIT P0, [R4+URZ+0x288a0], R8 ;  /* 0x0288a008040075a7 */ /* 0x0022a4000800017f */
[----:B--2---:R-:W-:Y:S05]  /*22e40*/  @!P0 NANOSLEEP.SYNCS 0x989680 ;  /* 0x009896800000895d */ /* 0x004fea0003900000 */
[----:B------:R-:W2:Y:S02]  /*22e50*/  @!P0 SYNCS.PHASECHK.TRANS64 P0, [R4+URZ+0x288a0], R8 ;  /* 0x0288a008040085a7 */ /* 0x000ea4000800007f */
[----:B--2---:R-:W-:Y:S05]  /*22e60*/  @!P0 BRA `(.L_x_9630) ;  /* 0xfffffffc00f08947 */ /* 0x004fea000383ffff */
[----:B------:R-:W-:Y:S05]  /*22e70*/  BRA `(.L_x_9840) ;  /* 0xffffff8000bc7947 */ /* 0x000fea000383ffff */
.L_x_9636:
[----:B--2---:R2:W3:Y:S02]  /*22e80*/  SYNCS.PHASECHK.TRANS64.TRYWAIT P0, [R4+URZ+0x288c0], R8 ;  /* 0x0288c008040075a7 */ /* 0x0044e4000800017f */
[----:B---3--:R-:W-:Y:S05]  /*22e90*/  @!P0 NANOSLEEP.SYNCS 0x989680 ;  /* 0x009896800000895d */ /* 0x008fea0003900000 */
[----:B------:R-:W3:Y:S02]  /*22ea0*/  @!P0 SYNCS.PHASECHK.TRANS64 P0, [R4+URZ+0x288c0], R8 ;  /* 0x0288c008040085a7 */ /* 0x000ee4000800007f */
[----:B---3--:R-:W-:Y:S05]  /*22eb0*/  @!P0 BRA `(.L_x_9636) ;  /* 0xfffffffc00f08947 */ /* 0x008fea000383ffff */
[----:B------:R-:W-:Y:S05]  /*22ec0*/  BRA `(.L_x_9841) ;  /* 0xffffff8400807947 */ /* 0x000fea000383ffff */
.L_x_9644:
[----:B-1----:R1:W2:Y:S02]  /*22ed0*/  SYNCS.PHASECHK.TRANS64.TRYWAIT P0, [R6+URZ+0x288a0], R5 ;  /* 0x0288a005060075a7 */ /* 0x0022a4000800017f */
[----:B--2---:R-:W-:Y:S05]  /*22ee0*/  @!P0 NANOSLEEP.SYNCS 0x989680 ;  /* 0x009896800000895d */ /* 0x004fea0003900000 */
[----:B------:R-:W2:Y:S02]  /*22ef0*/  @!P0 SYNCS.PHASECHK.TRANS64 P0, [R6+URZ+0x288a0], R5 ;  /* 0x0288a005060085a7 */ /* 0x000ea4000800007f */
[----:B--2---:R-:W-:Y:S05]  /*22f00*/  @!P0 BRA `(.L_x_9644) ;  /* 0xfffffffc00f08947 */ /* 0x004fea000383ffff */
[----:B------:R-:W-:Y:S05]  /*22f10*/  BRA `(.L_x_9842) ;  /* 0xffffff8800987947 */ /* 0x000fea000383ffff */
.L_x_9650:
[----:B--2---:R2:W3:Y:S02]  /*22f20*/  SYNCS.PHASECHK.TRANS64.TRYWAIT P0, [R6+URZ+0x288c0], R5 ;  /* 0x0288c005060075a7 */ /* 0x0044e4000800017f */
[----:B---3--:R-:W-:Y:S05]  /*22f30*/  @!P0 NANOSLEEP.SYNCS 0x989680 ;  /* 0x009896800000895d */ /* 0x008fea0003900000 */
[----:B------:R-:W3:Y:S02]  /*22f40*/  @!P0 SYNCS.PHASECHK.TRANS64 P0, [R6+URZ+0x288c0], R5 ;  /* 0x0288c005060085a7 */ /* 0x000ee4000800007f */
[----:B---3--:R-:W-:Y:S05]  /*22f50*/  @!P0 BRA `(.L_x_9650) ;  /* 0xfffffffc00f08947 */ /* 0x008fea000383ffff */
[----:B------:R-:W-:Y:S05]  /*22f60*/  BRA `(.L_x_9843) ;  /* 0xffffff8c00547947 */ /* 0x000fea000383ffff */
.L_x_9664:
        /* <DEDUP_REMOVED lines=11> */
.L_x_9845:
[----:B------:R-:W-:Y:S05]  /*23020*/  BSYNC B0 ;  /* 0x0000000000007941 */ /* 0x000fea0003800000 */
.L_x_9844:
[----:B------:R-:W-:Y:S05]  /*23030*/  BRA `(.L_x_9846) ;  /* 0xffffff9400ec7947 */ /* 0x000fea000383ffff */
.L_x_9666:
[----:B------:R-:W-:Y:S01]  /*23040*/  BSSY B0, `(.L_x_9847) ;  /* 0x0000006000007945 */ /* 0x000fe20003800000 */
[----:B------:R-:W-:-:S07]  /*23050*/  IMAD.MOV.U32 R15, RZ, RZ, -0x1 ;  /* 0xffffffffff0f7424 */ /* 0x000fce00078e00ff */
[----:B01----:R-:W-:Y:S05]  /*23060*/  WARPSYNC.COLLECTIVE R15, `(.L_x_9848) ;  /* 0x000000000f0c7348 */ /* 0x003fea0003c00000 */
[----:B------:R-:W-:Y:S02]  /*23070*/  ELECT P6, UR62, PT ;  /* 0x00000000003e782f */ /* 0x000fe400038c0000 */
[----:B------:R-:W-:Y:S01]  /*23080*/  MOV R14, UR62 ;  /* 0x0000003e000e7c02 */ /* 0x000fe20008000f00 */
[----:B01----:R-:W-:Y:S10]  /*23090*/  ENDCOLLECTIVE ;  /* 0x000000000000791b */ /* 0x003ff40003800000 */
.L_x_9848:
[----:B------:R-:W-:Y:S05]  /*230a0*/  BSYNC B0 ;  /* 0x0000000000007941 */ /* 0x000fea0003800000 */
.L_x_9847:
[----:B------:R-:W-:Y:S05]  /*230b0*/  BRA `(.L_x_9849) ;  /* 0xffffff9400fc7947 */ /* 0x000fea000383ffff */
.L_x_9668:
[----:B-1----:R1:W2:Y:S02]  /*230c0*/  SYNCS.PHASECHK.TRANS64.TRYWAIT P0, [R0+URZ+0x28840], R2 ;  /* 0x02884002000075a7 */ /* 0x0022a4000800017f */
[----:B--2---:R-:W-:Y:S05]  /*230d0*/  @!P0 NANOSLEEP.SYNCS 0x989680 ;  /* 0x009896800000895d */ /* 0x004fea0003900000 */
[----:B------:R-:W2:Y:S02]  /*230e0*/  @!P0 SYNCS.PHASECHK.TRANS64 P0, [R0+URZ+0x28840], R2 ;  /* 0x02884002000085a7 */ /* 0x000ea4000800007f */
[----:B--2---:R-:W-:Y:S05]  /*230f0*/  @!P0 BRA `(.L_x_9668) ;  /* 0xfffffffc00f08947 */ /* 0x004fea000383ffff */
[----:B------:R-:W-:Y:S05]  /*23100*/  BRA `(.L_x_9850) ;  /* 0xffffff9800687947 */ /* 0x000fea000383ffff */
.L_x_9672:
        /* <DEDUP_REMOVED lines=9> */
[----:B0----5:R-:W-:Y:S05]  /*231a0*/  WARPSYNC.COLLECTIVE R15, `(.L_x_9851) ;  /* 0x000000000f087348 */ /* 0x021fea0003c00000 */
[----:B------:R1:W2:Y:S02]  /*231b0*/  SHFL.IDX P6, R14, R13, R12, R11 ;  /* 0x0000000c0d0e7389 */ /* 0x0002a400000c000b */
[----:B012--5:R-:W-:Y:S01]  /*231c0*/  ENDCOLLECTIVE ;  /* 0x000000000000791b */ /* 0x027fe20003800000 */
.L_x_9851:
[----:B------:R-:W-:Y:S02]  /*231d0*/  IMAD.MOV.U32 R13, RZ, RZ, R3 ;  /* 0x000000ffff0d7224 */ /* 0x000fe400078e0003 */
[----:B------:R-:W-:-:S07]  /*231e0*/  IMAD.MOV.U32 R4, RZ, RZ, R14 ;  /* 0x000000ffff047224 */ /* 0x000fce00078e000e */
[----:B------:R-:W-:Y:S05]  /*231f0*/  WARPSYNC.COLLECTIVE R15, `(.L_x_9852) ;  /* 0x000000000f087348 */ /* 0x000fea0003c00000 */
[----:B------:R0:W1:Y:S02]  /*23200*/  SHFL.IDX P6, R14, R13, R12, R11 ;  /* 0x0000000c0d0e7389 */ /* 0x00006400000c000b */
[----:B01----:R-:W-:Y:S01]  /*23210*/  ENDCOLLECTIVE ;  /* 0x000000000000791b */ /* 0x003fe20003800000 */
.L_x_9852:
[----:B------:R-:W-:Y:S02]  /*23220*/  IMAD.MOV.U32 R13, RZ, RZ, R2 ;  /* 0x000000ffff0d7224 */ /* 0x000fe400078e0002 */
[----:B------:R-:W-:Y:S02]  /*23230*/  IMAD.MOV.U32 R12, RZ, RZ, 0x1 ;  /* 0x00000001ff0c7424 */ /* 0x000fe400078e00ff */
[----:B------:R-:W-:-:S07]  /*23240*/  IMAD.MOV.U32 R5, RZ, RZ, R14 ;  /* 0x000000ffff057224 */ /* 0x000fce00078e000e */
[----:B------:R-:W-:Y:S05]  /*23250*/  WARPSYNC.COLLECTIVE R15, `(.L_x_9853) ;  /* 0x000000000f087348 */ /* 0x000fea0003c00000 */
[----:B------:R0:W1:Y:S02]  /*23260*/  SHFL.IDX P6, R14, R13, R12, R11 ;  /* 0x0000000c0d0e7389 */ /* 0x00006400000c000b */
[----:B01----:R-:W-:Y:S01]  /*23270*/  ENDCOLLECTIVE ;  /* 0x000000000000791b */ /* 0x003fe20003800000 */
.L_x_9853:
        /* <DEDUP_REMOVED lines=10> */
.L_x_9854:
[----:B------:R-:W-:Y:S01]  /*23320*/  @!PT LDS RZ, [RZ] ;  /* 0x00000000fffff984 */ /* 0x000fe20000000800 */
[----:B------:R-:W-:Y:S01]  /*23330*/  @!PT LDS RZ, [RZ] ;  /* 0x00000000fffff984 */ /* 0x000fe20000000800 */
[----:B------:R-:W-:Y:S01]  /*23340*/  @!PT LDS RZ, [RZ] ;  /* 0x00000000fffff984 */ /* 0x000fe20000000800 */
[----:B------:R-:W-:Y:S04]  /*23350*/  @!P2 LDGSTS.E.BYPASS.LTC128B.128 [R8+0x10400], desc[UR40][R4.64], !P0 ;  /* 0x104000000408afae */ /* 0x000fe8000c101d68 */
[----:B------:R0:W-:Y:S01]  /*23360*/  @!P2 LDGSTS.E.BYPASS.LTC128B.128 [R8+0x14400], desc[UR40][R4.64+0x80], !P1 ;  /* 0x144000800408afae */ /* 0x0001e2000c901d68 */
[----:B------:R-:W-:Y:S01]  /*23370*/  ISETP.GE.AND P2, PT, R7, R0, PT ;  /* 0x000000000700720c */ /* 0x000fe20003f46270 */
[----:B------:R-:W-:Y:S02]  /*23380*/  IMAD.MOV.U32 R13, RZ, RZ, R2 ;  /* 0x000000ffff0d7224 */ /* 0x000fe400078e0002 */
[----:B------:R-:W-:Y:S02]  /*23390*/  IMAD.MOV.U32 R12, RZ, RZ, 0x2 ;  /* 0x00000002ff0c7424 */ /* 0x000fe400078e00ff */
[----:B0-----:R-:W-:-:S08]  /*233a0*/  IMAD.MOV.U32 R4, RZ, RZ, R14 ;  /* 0x000000ffff047224 */ /* 0x001fd000078e000e */
[----:B------:R-:W-:Y:S05]  /*233b0*/  WARPSYNC.COLLECTIVE R15, `(.L_x_9855) ;  /* 0x000000000f087348 */ /* 0x000fea0003c00000 */
[----:B------:R0:W1:Y:S02]  /*233c0*/  SHFL.IDX P6, R14, R13, R12, R11 ;  /* 0x0000000c0d0e7389 */ /* 0x00006400000c000b */
[----:B01----:R-:W-:Y:S01]  /*233d0*/  ENDCOLLECTIVE ;  /* 0x000000000000791b */ /* 0x003fe20003800000 */
.L_x_9855:
        /* <DEDUP_REMOVED lines=10> */
.L_x_9856:
[----:B------:R-:W-:Y:S01]  /*23480*/  @!PT LDS RZ, [RZ] ;  /* 0x00000000fffff984 */ /* 0x000fe20000000800 */
[----:B------:R-:W-:Y:S01]  /*23490*/  @!PT LDS RZ, [RZ] ;  /* 0x00000000fffff984 */ /* 0x000fe20000000800 */
[----:B------:R-:W-:Y:S01]  /*234a0*/  @!PT LDS RZ, [RZ] ;  /* 0x00000000fffff984 */ /* 0x000fe20000000800 */
[----:B------:R-:W-:Y:S04]  /*234b0*/  @!P2 LDGSTS.E.BYPASS.LTC128B.128 [R8+0x10c00], desc[UR40][R4.64], !P0 ;  /* 0x10c000000408afae */ /* 0x000fe8000c101d68 */
[----:B------:R0:W-:Y:S01]  /*234c0*/  @!P2 LDGSTS.E.BYPASS.LTC128B.128 [R8+0x14c00], desc[UR40][R4.64+0x80], !P1 ;  /* 0x14c000800408afae */ /* 0x0001e2000c901d68 */
[----:B------:R-:W-:Y:S02]  /*234d0*/  IMAD.MOV.U32 R13, RZ, RZ, R2 ;  /* 0x000000ffff0d7224 */ /* 0x000fe400078e0002 */
[----:B------:R-:W-:Y:S02]  /*234e0*/  IMAD.MOV.U32 R12, RZ, RZ, 0x3 ;  /* 0x00000003ff0c7424 */ /* 0x000fe400078e00ff */
[----:B0-----:R-:W-:-:S05]  /*234f0*/  VIADD R4, R17, 0x20 ;  /* 0x0000002011047836 */ /* 0x001fca0000000000 */
[----:B------:R-:W-:Y:S01]  /*23500*/  ISETP.GE.AND P2, PT, R4, R0, PT ;  /* 0x000000000400720c */ /* 0x000fe20003f46270 */
[----:B------:R-:W-:-:S12]  /*23510*/  IMAD.MOV.U32 R4, RZ, RZ, R14 ;  /* 0x000000ffff047224 */ /* 0x000fd800078e000e */
[----:B------:R-:W-:Y:S05]  /*23520*/  WARPSYNC.COLLECTIVE R15, `(.L_x_9857) ;  /* 0x000000000f087348 */ /* 0x000fea0003c00000 */
[----:B------:R0:W1:Y:S02]  /*23530*/  SHFL.IDX P6, R14, R13, R12, R11 ;  /* 0x0000000c0d0e7389 */ /* 0x00006400000c000b */
[----:B01----:R-:W-:Y:S01]  /*23540*/  ENDCOLLECTIVE ;  /* 0x000000000000791b */ /* 0x003fe20003800000 */
.L_x_9857:
        /* <DEDUP_REMOVED lines=9> */
.L_x_9858:
[----:B------:R-:W-:-:S05]  /*235e0*/  @!P2 LOP3.LUT R5, R5, R4, RZ, 0x3c, !PT ;  /* 0x000000040505a212 */ /* 0x000fca00078e3cff */
        /* <DEDUP_REMOVED lines=13> */
.L_x_9859:
        /* <DEDUP_REMOVED lines=9> */
.L_x_9860:
        /* <DEDUP_REMOVED lines=14> */
.L_x_9861:
        /* <DEDUP_REMOVED lines=9> */
.L_x_9862:
        /* <DEDUP_REMOVED lines=14> */
.L_x_9863:
        /* <DEDUP_REMOVED lines=9> */
.L_x_9864:
        /* <DEDUP_REMOVED lines=14> */
.L_x_9865:
        /* <DEDUP_REMOVED lines=15> */
.L_x_9866:
[----:B------:R-:W-:Y:S01]  /*23c00*/  IMAD.MOV.U32 R3, RZ, RZ, R14 ;  /* 0x000000ffff037224 */ /* 0x000fe200078e000e */
[----:B------:R-:W-:Y:S06]  /*23c10*/  BRA `(.L_x_9867) ;  /* 0xffffff9c00387947 */ /* 0x000fec000383ffff */
.L_x_9677:
[----:B-1----:R-:W4:Y:S02]  /*23c20*/  LDL R2, [R1+0x4] ;  /* 0x0000040001027983 */ /* 0x002f240000100800 */
[----:B----4-:R1:W4:Y:S02]  /*23c30*/  SYNCS.PHASECHK.TRANS64.TRYWAIT P0, [R2+URZ+0x28820], R0 ;  /* 0x02882000020075a7 */ /* 0x010324000800017f */
[----:B----4-:R-:W-:Y:S05]  /*23c40*/  @!P0 NANOSLEEP.SYNCS 0x989680 ;  /* 0x009896800000895d */ /* 0x010fea0003900000 */
[----:B------:R-:W4:Y:S02]  /*23c50*/  @!P0 SYNCS.PHASECHK.TRANS64 P0, [R2+URZ+0x28820], R0 ;  /* 0x02882000020085a7 */ /* 0x000f24000800007f */
[----:B----4-:R-:W-:Y:S05]  /*23c60*/  @!P0 BRA `(.L_x_9677) ;  /* 0xfffffffc00ec8947 */ /* 0x010fea000383ffff */
[----:B------:R-:W-:Y:S05]  /*23c70*/  BRA `(.L_x_9868) ;  /* 0xffffff9c00a87947 */ /* 0x000fea000383ffff */
.L_x_9686:
[----:B--2---:R2:W3:Y:S02]  /*23c80*/  SYNCS.PHASECHK.TRANS64.TRYWAIT P0, [R3+URZ+0x28840], R0 ;  /* 0x02884000030075a7 */ /* 0x0044e4000800017f */
[----:B---3--:R-:W-:Y:S05]  /*23c90*/  @!P0 NANOSLEEP.SYNCS 0x989680 ;  /* 0x009896800000895d */ /* 0x008fea0003900000 */
[----:B------:R-:W3:Y:S02]  /*23ca0*/  @!P0 SYNCS.PHASECHK.TRANS64 P0, [R3+URZ+0x28840], R0 ;  /* 0x02884000030085a7 */ /* 0x000ee4000800007f */
[----:B---3--:R-:W-:Y:S05]  /*23cb0*/  @!P0 BRA `(.L_x_9686) ;  /* 0xfffffffc00f08947 */ /* 0x008fea000383ffff */
[----:B------:R-:W-:Y:S05]  /*23cc0*/  BRA `(.L_x_9869) ;  /* 0xffffffa0006c7947 */ /* 0x000fea000383ffff */
.L_x_9692:
[----:B-1----:R1:W2:Y:S02]  /*23cd0*/  SYNCS.PHASECHK.TRANS64.TRYWAIT P0, [R0+URZ+0x28860], R3 ;  /* 0x02886003000075a7 */ /* 0x0022a4000800017f */
[----:B--2---:R-:W-:Y:S05]  /*23ce0*/  @!P0 NANOSLEEP.SYNCS 0x989680 ;  /* 0x009896800000895d */ /* 0x004fea0003900000 */
[----:B------:R-:W2:Y:S02]  /*23cf0*/  @!P0 SYNCS.PHASECHK.TRANS64 P0, [R0+URZ+0x28860], R3 ;  /* 0x02886003000085a7 */ /* 0x000ea4000800007f */
[----:B--2---:R-:W-:Y:S05]  /*23d00*/  @!P0 BRA `(.L_x_9692) ;  /* 0xfffffffc00f08947 */ /* 0x004fea000383ffff */
[----:B------:R-:W-:Y:S05]  /*23d10*/  BRA `(.L_x_9870) ;  /* 0xffffffa400487947 */ /* 0x000fea000383ffff */
.L_x_9702:
[----:B--2---:R2:W3:Y:S02]  /*23d20*/  SYNCS.PHASECHK.TRANS64.TRYWAIT P0, [R3+URZ+0x28840], R2 ;  /* 0x02884002030075a7 */ /* 0x0044e4000800017f */
[----:B---3--:R-:W-:Y:S05]  /*23d30*/  @!P0 NANOSLEEP.SYNCS 0x989680 ;  /* 0x009896800000895d */ /* 0x008fea0003900000 */
[----:B------:R-:W3:Y:S02]  /*23d40*/  @!P0 SYNCS.PHASECHK.TRANS64 P0, [R3+URZ+0x28840], R2 ;  /* 0x02884002030085a7 */ /* 0x000ee4000800007f */
[----:B---3--:R-:W-:Y:S05]  /*23d50*/  @!P0 BRA `(.L_x_9702) ;  /* 0xfffffffc00f08947 */ /* 0x008fea000383ffff */
[----:B------:R-:W-:Y:S05]  /*23d60*/  BRA `(.L_x_9871) ;  /* 0xffffffa800f07947 */ /* 0x000fea000383ffff */
.L_x_9708:
[----:B-1----:R1:W2:Y:S02]  /*23d70*/  SYNCS.PHASECHK.TRANS64.TRYWAIT P0, [R2+URZ+0x28860], R3 ;  /* 0x02886003020075a7 */ /* 0x0022a4000800017f */
[----:B--2---:R-:W-:Y:S05]  /*23d80*/  @!P0 NANOSLEEP.SYNCS 0x989680 ;  /* 0x009896800000895d */ /* 0x004fea0003900000 */
[----:B------:R-:W2:Y:S02]  /*23d90*/  @!P0 SYNCS.PHASECHK.TRANS64 P0, [R2+URZ+0x28860], R3 ;  /* 0x02886003020085a7 */ /* 0x000ea4000800007f */
[----:B--2---:R-:W-:Y:S05]  /*23da0*/  @!P0 BRA `(.L_x_9708) ;  /* 0xfffffffc00f08947 */ /* 0x004fea000383ffff */
[----:B------:R-:W-:Y:S05]  /*23db0*/  BRA `(.L_x_9872) ;  /* 0xffffffac00cc7947 */ /* 0x000fea000383ffff */
.L_x_9718:
[----:B---3--:R3:W4:Y:S02]  /*23dc0*/  SYNCS.PHASECHK.TRANS64.TRYWAIT P0, [R3+URZ+0x28840], R2 ;  /* 0x02884002030075a7 */ /* 0x008724000800017f */
[----:B----4-:R-:W-:Y:S05]  /*23dd0*/  @!P0 NANOSLEEP.SYNCS 0x989680 ;  /* 0x009896800000895d */ /* 0x010fea0003900000 */
[----:B------:R-:W4:Y:S02]  /*23de0*/  @!P0 SYNCS.PHASECHK.TRANS64 P0, [R3+URZ+0x28840], R2 ;  /* 0x02884002030085a7 */ /* 0x000f24000800007f */
[----:B----4-:R-:W-:Y:S05]  /*23df0*/  @!P0 BRA `(.L_x_9718) ;  /* 0xfffffffc00f08947 */ /* 0x010fea000383ffff */
[----:B------:R-:W-:Y:S05]  /*23e00*/  BRA `(.L_x_9873) ;  /* 0xffffffb400507947 */ /* 0x000fea000383ffff */
.L_x_9724:
[----:B-1----:R1:W2:Y:S02]  /*23e10*/  SYNCS.PHASECHK.TRANS64.TRYWAIT P0, [R2+URZ+0x28860], R5 ;  /* 0x02886005020075a7 */ /* 0x0022a4000800017f */
[----:B--2---:R-:W-:Y:S05]  /*23e20*/  @!P0 NANOSLEEP.SYNCS 0x989680 ;  /* 0x009896800000895d */ /* 0x004fea0003900000 */
[----:B------:R-:W2:Y:S02]  /*23e30*/  @!P0 SYNCS.PHASECHK.TRANS64 P0, [R2+URZ+0x28860], R5 ;  /* 0x02886005020085a7 */ /* 0x000ea4000800007f */
[----:B--2---:R-:W-:Y:S05]  /*23e40*/  @!P0 BRA `(.L_x_9724) ;  /* 0xfffffffc00f08947 */ /* 0x004fea000383ffff */
[----:B------:R-:W-:Y:S05]  /*23e50*/  BRA `(.L_x_9874) ;  /* 0xffffffb800287947 */ /* 0x000fea000383ffff */
.L_x_9736:
[----:B--2---:R2:W4:Y:S02]  /*23e60*/  SYNCS.PHASECHK.TRANS64.TRYWAIT P0, [R0+URZ+0x28860], R2 ;  /* 0x02886002000075a7 */ /* 0x004524000800017f */
[----:B----4-:R-:W-:Y:S05]  /*23e70*/  @!P0 NANOSLEEP.SYNCS 0x989680 ;  /* 0x009896800000895d */ /* 0x010fea0003900000 */
[----:B------:R-:W4:Y:S02]  /*23e80*/  @!P0 SYNCS.PHASECHK.TRANS64 P0, [R0+URZ+0x28860], R2 ;  /* 0x02886002000085a7 */ /* 0x000f24000800007f */
[----:B----4-:R-:W-:Y:S05]  /*23e90*/  @!P0 BRA `(.L_x_9736) ;  /* 0xfffffffc00f08947 */ /* 0x010fea000383ffff */
[----:B------:R-:W-:Y:S05]  /*23ea0*/  BRA `(.L_x_9875) ;  /* 0xffffffbc008c7947 */ /* 0x000fea000383ffff */
.L_x_9744:
[----:B------:R-:W-:Y:S01]  /*23eb0*/  BSSY B0, `(.L_x_9876) ;  /* 0x0000008000007945 */ /* 0x000fe20003800000 */
[----:B0-----:R-:W-:Y:S02]  /*23ec0*/  IMAD.MOV.U32 R13, RZ, RZ, R16 ;  /* 0x000000ffff0d7224 */ /* 0x001fe400078e0010 */
[----:B------:R-:W-:Y:S02]  /*23ed0*/  IMAD.MOV.U32 R12, RZ, RZ, RZ ;  /* 0x000000ffff0c7224 */ /* 0x000fe400078e00ff */
[----:B--2---:R-:W-:Y:S02]  /*23ee0*/  IMAD.MOV.U32 R11, RZ, RZ, 0x1f ;  /* 0x0000001fff0b7424 */ /* 0x004fe400078e00ff */
[----:B------:R-:W-:-:S07]  /*23ef0*/  IMAD.MOV.U32 R15, RZ, RZ, -0x1 ;  /* 0xffffffffff0f7424 */ /* 0x000fce00078e00ff */
[----:B-1---5:R-:W-:Y:S05]  /*23f00*/  WARPSYNC.COLLECTIVE R15, `(.L_x_9877) ;  /* 0x000000000f087348 */ /* 0x022fea0003c00000 */
[----:B------:R0:W2:Y:S02]  /*23f10*/  SHFL.IDX P6, R14, R13, R12, R11 ;  /* 0x0000000c0d0e7389 */ /* 0x0000a400000c000b */
[----:B012--5:R-:W-:Y:S01]  /*23f20*/  ENDCOLLECTIVE ;  /* 0x000000000000791b */ /* 0x027fe20003800000 */
.L_x_9877:
[----:B------:R-:W-:Y:S05]  /*23f30*/  BSYNC B0 ;  /* 0x0000000000007941 */ /* 0x000fea0003800000 */
.L_x_9876:
        /* <DEDUP_REMOVED lines=10> */
.L_x_9878:
        /* <DEDUP_REMOVED lines=16> */
.L_x_9879:
        /* <DEDUP_REMOVED lines=9> */
.L_x_9880:
        /* <DEDUP_REMOVED lines=8> */
.L_x_9881:
        /* <DEDUP_REMOVED lines=8> */
.L_x_9882:
        /* <DEDUP_REMOVED lines=8> */
.L_x_9883:
        /* <DEDUP_REMOVED lines=9> */
.L_x_9884:
[----:B------:R-:W-:Y:S01]  /*24380*/  IMAD.MOV.U32 R16, RZ, RZ, R14 ;  /* 0x000000ffff107224 */ /* 0x000fe200078e000e */
[----:B------:R-:W-:Y:S06]  /*24390*/  BRA `(.L_x_9885) ;  /* 0xffffffc000247947 */ /* 0x000fec000383ffff */
.L_x_9749:
[----:B------:R-:W-:Y:S01]  /*243a0*/  BSSY B0, `(.L_x_9886) ;  /* 0x0000008000007945 */ /* 0x000fe20003800000 */
[----:B0----5:R-:W-:Y:S02]  /*243b0*/  IMAD.MOV.U32 R13, RZ, RZ, R2 ;  /* 0x000000ffff0d7224 */ /* 0x021fe400078e0002 */
[----:B------:R-:W-:Y:S02]  /*243c0*/  IMAD.MOV.U32 R12, RZ, RZ, 0x1 ;  /* 0x00000001ff0c7424 */ /* 0x000fe400078e00ff */
[----:B--2---:R-:W-:Y:S02]  /*243d0*/  IMAD.MOV.U32 R11, RZ, RZ, RZ ;  /* 0x000000ffff0b7224 */ /* 0x004fe400078e00ff */
[----:B------:R-:W-:-:S07]  /*243e0*/  IMAD.MOV.U32 R15, RZ, RZ, -0x1 ;  /* 0xffffffffff0f7424 */ /* 0x000fce00078e00ff */
[----:B-1----:R-:W-:Y:S05]  /*243f0*/  WARPSYNC.COLLECTIVE R15, `(.L_x_9887) ;  /* 0x000000000f087348 */ /* 0x002fea0003c00000 */
[----:B------:R0:W2:Y:S02]  /*24400*/  SHFL.UP P6, R14, R13, R12, R11 ;  /* 0x0400000c0d0e7389 */ /* 0x0000a400000c000b */
[----:B012---:R-:W-:Y:S01]  /*24410*/  ENDCOLLECTIVE ;  /* 0x000000000000791b */ /* 0x007fe20003800000 */
.L_x_9887:
[----:B------:R-:W-:Y:S05]  /*24420*/  BSYNC B0 ;  /* 0x0000000000007941 */ /* 0x000fea0003800000 */
.L_x_9886:
        /* <DEDUP_REMOVED lines=12> */
.L_x_9888:
        /* <DEDUP_REMOVED lines=8> */
.L_x_9889:
        /* <DEDUP_REMOVED lines=8> */
.L_x_9890:
        /* <DEDUP_REMOVED lines=8> */
.L_x_9891:
        /* <DEDUP_REMOVED lines=9> */
.L_x_9892:
[----:B------:R-:W-:Y:S01]  /*24700*/  IMAD.MOV.U32 R16, RZ, RZ, R14 ;  /* 0x000000ffff107224 */ /* 0x000fe200078e000e */
[----:B------:R-:W-:Y:S06]  /*24710*/  BRA `(.L_x_9893) ;  /* 0xffffffbc00e47947 */ /* 0x000fec000383ffff */
.L_x_9751:
[----:B------:R-:W-:Y:S01]  /*24720*/  BSSY B0, `(.L_x_9894) ;  /* 0x0000006000007945 */ /* 0x000fe20003800000 */
[----:B------:R-:W-:Y:S01]  /*24730*/  PLOP3.LUT P6, PT, P6, PT, PT, 0x8, 0x0 ;  /* 0x000000000000781c */ /* 0x000fe200037ce170 */
[----:B------:R-:W-:-:S12]  /*24740*/  IMAD.MOV.U32 R15, RZ, RZ, -0x1 ;  /* 0xffffffffff0f7424 */ /* 0x000fd800078e00ff */
[----:B012--5:R-:W-:Y:S05]  /*24750*/  WARPSYNC.COLLECTIVE R15, `(.L_x_9895) ;  /* 0x000000000f087348 */ /* 0x027fea0003c00000 */
[----:B------:R-:W-:Y:S01]  /*24760*/  VOTE.ANY R14, PT, P6 ;  /* 0x00000000000e7806 */ /* 0x000fe200030e0100 */
[----:B012--5:R-:W-:Y:S06]  /*24770*/  ENDCOLLECTIVE ;  /* 0x000000000000791b */ /* 0x027fec0003800000 */
.L_x_9895:
[----:B------:R-:W-:Y:S05]  /*24780*/  BSYNC B0 ;  /* 0x0000000000007941 */ /* 0x000fea0003800000 */
.L_x_9894:
        /* <DEDUP_REMOVED lines=9> */
.L_x_9896:
[----:B------:R-:W-:Y:S01]  /*24820*/  IMAD.MOV.U32 R17, RZ, RZ, R14 ;  /* 0x000000ffff117224 */ /* 0x000fe200078e000e */
[----:B------:R-:W-:Y:S06]  /*24830*/  BRA `(.L_x_9897) ;  /* 0xffffffbc00d47947 */ /* 0x000fec000383ffff */
.L_x_9753:
[----:B------:R-:W-:Y:S01]  /*24840*/  BSSY B0, `(.L_x_9898) ;  /* 0x0000007000007945 */ /* 0x000fe20003800000 */
[----:B0-----:R-:W-:Y:S02]  /*24850*/  IMAD.MOV.U32 R13, RZ, RZ, R3 ;  /* 0x000000ffff0d7224 */ /* 0x001fe400078e0003 */
[----:B--2---:R-:W-:Y:S02]  /*24860*/  IMAD.MOV.U32 R11, RZ, RZ, 0x1f ;  /* 0x0000001fff0b7424 */ /* 0x004fe400078e00ff */
[----:B------:R-:W-:-:S07]  /*24870*/  IMAD.MOV.U32 R15, RZ, RZ, -0x1 ;  /* 0xffffffffff0f7424 */ /* 0x000fce00078e00ff */
[----:B-1-345:R-:W-:Y:S05]  /*24880*/  WARPSYNC.COLLECTIVE R15, `(.L_x_9899) ;  /* 0x000000000f087348 */ /* 0x03afea0003c00000 */
[----:B------:R0:W2:Y:S02]  /*24890*/  SHFL.IDX P6, R14, R13, R12, R11 ;  /* 0x0000000c0d0e7389 */ /* 0x0000a400000c000b */
[----:B012345:R-:W-:Y:S01]  /*248a0*/  ENDCOLLECTIVE ;  /* 0x000000000000791b */ /* 0x03ffe20003800000 */
.L_x_9899:
[----:B------:R-:W-:Y:S05]  /*248b0*/  BSYNC B0 ;  /* 0x0000000000007941 */ /* 0x000fea0003800000 */
.L_x_9898:
[----:B------:R-:W-:Y:S01]  /*248c0*/  IMAD.MOV.U32 R3, RZ, RZ, R14 ;  /* 0x000000ffff037224 */ /* 0x000fe200078e000e */
[----:B------:R-:W-:Y:S06]  /*248d0*/  BRA `(.L_x_9900) ;  /* 0xffffffbc00c87947 */ /* 0x000fec000383ffff */
.L_x_9757:
[----:B0-----:R0:W1:Y:S02]  /*248e0*/  SYNCS.PHASECHK.TRANS64.TRYWAIT P0, [R0+URZ+0x28820], R3 ;  /* 0x02882003000075a7 */ /* 0x001064000800017f */
[----:B-1----:R-:W-:Y:S05]  /*248f0*/  @!P0 NANOSLEEP.SYNCS 0x989680 ;  /* 0x009896800000895d */ /* 0x002fea0003900000 */
[----:B------:R-:W1:Y:S02]  /*24900*/  @!P0 SYNCS.PHASECHK.TRANS64 P0, [R0+URZ+0x28820], R3 ;  /* 0x02882003000085a7 */ /* 0x000e64000800007f */
[----:B-1----:R-:W-:Y:S05]  /*24910*/  @!P0 BRA `(.L_x_9757) ;  /* 0xfffffffc00f08947 */ /* 0x002fea000383ffff */
[----:B------:R-:W-:Y:S05]  /*24920*/  BRA `(.L_x_9901) ;  /* 0xffffffc4004c7947 */ /* 0x000fea000383ffff */
.L_x_9758:
[----:B------:R-:W1:Y:S01]  /*24930*/  S2R R2, SR_TID.X ;  /* 0x0000000000027919 */ /* 0x000e620000002100 */
[----:B------:R-:W-:Y:S01]  /*24940*/  BSSY B0, `(.L_x_9902) ;  /* 0x000000a000007945 */ /* 0x000fe20003800000 */
[----:B------:R-:W-:Y:S02]  /*24950*/  IMAD.MOV.U32 R12, RZ, RZ, RZ ;  /* 0x000000ffff0c7224 */ /* 0x000fe400078e00ff */
[----:B--2---:R-:W-:Y:S02]  /*24960*/  IMAD.MOV.U32 R11, RZ, RZ, 0x1f ;  /* 0x0000001fff0b7424 */ /* 0x004fe400078e00ff */
[----:B------:R-:W-:Y:S01]  /*24970*/  IMAD.MOV.U32 R15, RZ, RZ, -0x1 ;  /* 0xffffffffff0f7424 */ /* 0x000fe200078e00ff */
[----:B-1----:R-:W-:-:S04]  /*24980*/  SHF.R.U32.HI R2, RZ, 0x5, R2 ;  /* 0x00000005ff027819 */ /* 0x002fc80000011602 */
[----:B------:R-:W-:-:S05]  /*24990*/  LOP3.LUT R2, R2, 0x3, RZ, 0xc0, !PT ;  /* 0x0000000302027812 */ /* 0x000fca00078ec0ff */
[----:B------:R-:W-:-:S07]  /*249a0*/  IMAD.MOV.U32 R13, RZ, RZ, R2 ;  /* 0x000000ffff0d7224 */ /* 0x000fce00078e0002 */
[----:B0----5:R-:W-:Y:S05]  /*249b0*/  WARPSYNC.COLLECTIVE R15, `(.L_x_9903) ;  /* 0x000000000f087348 */ /* 0x021fea0003c00000 */
[----:B------:R1:W2:Y:S02]  /*249c0*/  SHFL.IDX P6, R14, R13, R12, R11 ;  /* 0x0000000c0d0e7389 */ /* 0x0002a400000c000b */
[----:B012--5:R-:W-:Y:S01]  /*249d0*/  ENDCOLLECTIVE ;  /* 0x000000000000791b */ /* 0x027fe20003800000 */
.L_x_9903:
[----:B------:R-:W-:Y:S05]  /*249e0*/  BSYNC B0 ;  /* 0x0000000000007941 */ /* 0x000fea0003800000 */
.L_x_9902:
[----:B------:R-:W-:Y:S05]  /*249f0*/  BRA `(.L_x_9904) ;  /* 0xffffffc400347947 */ /* 0x000fea000383ffff */
.L_x_9759:
[----:B------:R-:W-:Y:S01]  /*24a00*/  BSSY B0, `(.L_x_9905) ;  /* 0x0000006000007945 */ /* 0x000fe20003800000 */
[----:B------:R-:W-:-:S07]  /*24a10*/  IMAD.MOV.U32 R15, RZ, RZ, -0x1 ;  /* 0xffffffffff0f7424 */ /* 0x000fce00078e00ff */
[----:B012--5:R-:W-:Y:S05]  /*24a20*/  WARPSYNC.COLLECTIVE R15, `(.L_x_9906) ;  /* 0x000000000f0c7348 */ /* 0x027fea0003c00000 */
[----:B------:R-:W-:Y:S02]  /*24a30*/  ELECT P6, UR62, PT ;  /* 0x00000000003e782f */ /* 0x000fe400038c0000 */
[----:B------:R-:W-:Y:S01]  /*24a40*/  MOV R14, UR62 ;  /* 0x0000003e000e7c02 */ /* 0x000fe20008000f00 */
[----:B012--5:R-:W-:Y:S10]  /*24a50*/  ENDCOLLECTIVE ;  /* 0x000000000000791b */ /* 0x027ff40003800000 */
.L_x_9906:
[----:B------:R-:W-:Y:S05]  /*24a60*/  BSYNC B0 ;  /* 0x0000000000007941 */ /* 0x000fea0003800000 */
.L_x_9905:
[----:B------:R-:W-:Y:S05]  /*24a70*/  BRA `(.L_x_9907) ;  /* 0xffffffc400287947 */ /* 0x000fea000383ffff */
.L_x_9761:
[----:B0-----:R0:W1:Y:S02]  /*24a80*/  SYNCS.PHASECHK.TRANS64.TRYWAIT P0, [R6+URZ], R5 ;  /* 0x00000005060075a7 */ /* 0x001064000800017f */
[----:B-1----:R-:W-:Y:S05]  /*24a90*/  @!P0 NANOSLEEP.SYNCS 0x989680 ;  /* 0x009896800000895d */ /* 0x002fea0003900000 */
[----:B------:R-:W1:Y:S02]  /*24aa0*/  @!P0 SYNCS.PHASECHK.TRANS64 P0, [R6+URZ], R5 ;  /* 0x00000005060085a7 */ /* 0x000e64000800007f */
[----:B-1----:R-:W-:Y:S05]  /*24ab0*/  @!P0 BRA `(.L_x_9761) ;  /* 0xfffffffc00f08947 */ /* 0x002fea000383ffff */
[----:B------:R-:W-:Y:S05]  /*24ac0*/  BRA `(.L_x_9908) ;  /* 0xffffffc400647947 */ /* 0x000fea000383ffff */
.L_x_9762:
[----:B-1----:R1:W3:Y:S02]  /*24ad0*/  SYNCS.PHASECHK.TRANS64.TRYWAIT P0, [R7+URZ], R2 ;  /* 0x00000002070075a7 */ /* 0x0022e4000800017f */
[----:B---3--:R-:W-:Y:S05]  /*24ae0*/  @!P0 NANOSLEEP.SYNCS 0x989680 ;  /* 0x009896800000895d */ /* 0x008fea0003900000 */
[----:B------:R-:W3:Y:S02]  /*24af0*/  @!P0 SYNCS.PHASECHK.TRANS64 P0, [R7+URZ], R2 ;  /* 0x00000002070085a7 */ /* 0x000ee4000800007f */
[----:B---3--:R-:W-:Y:S05]  /*24b00*/  @!P0 BRA `(.L_x_9762) ;  /* 0xfffffffc00f08947 */ /* 0x008fea000383ffff */
[----:B------:R-:W-:Y:S05]  /*24b10*/  BRA `(.L_x_9909) ;  /* 0xffffffc400587947 */ /* 0x000fea000383ffff */
.L_x_9764:
[----:B---3--:R3:W4:Y:S02]  /*24b20*/  SYNCS.PHASECHK.TRANS64.TRYWAIT P0, [R4+URZ], R5 ;  /* 0x00000005040075a7 */ /* 0x008724000800017f */
[----:B----4-:R-:W-:Y:S05]  /*24b30*/  @!P0 NANOSLEEP.SYNCS 0x989680 ;  /* 0x009896800000895d */ /* 0x010fea0003900000 */
[----:B------:R-:W4:Y:S02]  /*24b40*/  @!P0 SYNCS.PHASECHK.TRANS64 P0, [R4+URZ], R5 ;  /* 0x00000005040085a7 */ /* 0x000f24000800007f */
[----:B----4-:R-:W-:Y:S05]  /*24b50*/  @!P0 BRA `(.L_x_9764) ;  /* 0xfffffffc00f08947 */ /* 0x010fea000383ffff */
[----:B------:R-:W-:Y:S05]  /*24b60*/  BRA `(.L_x_9910) ;  /* 0xffffffc400607947 */ /* 0x000fea000383ffff */
.L_x_9911:
        /* <DEDUP_REMOVED lines=9> */
.L_x_15318:


//--------------------- .text._ZN7cutlass13device_kernelIN5flash11enable_sm90INS1_16FlashAttnFwdSm90INS1_25CollectiveMainloopFwdSm90ILi2EN4cute5tupleIJNS5_1CILi1EEES8_S8_EEENS6_IJNS7_ILi192EEENS7_ILi144EEENS7_ILi96EEEEEELi96ENS_10bfloat16_tEfNS_4arch4Sm90ELb0ELb0ELb1ELb0ELb0ELb0ELb0ELb0ELb1ELb1ELb0ELb0EEENS1_21CollectiveEpilogueFwdINS6_IJSA_SC_SB_EEES9_SE_SG_Li384ELb0ELb1ELb0ELb0EEENS1_29StaticPersistentTileSchedulerILb0EEEEEEEEEvNT_6ParamsE --------------------------
	.section	.text._ZN7cutlass13device_kernelIN5flash11enable_sm90INS1_16FlashAttnFwdSm90INS1_25CollectiveMainloopFwdSm90ILi2EN4cute5tupleIJNS5_1CILi1EEES8_S8_EEENS6_IJNS7_ILi192EEENS7_ILi144EEENS7_ILi96EEEEEELi96ENS_10bfloat16_tEfNS_4arch4Sm90ELb0ELb0ELb1ELb0ELb0ELb0ELb0ELb0ELb1ELb1ELb0ELb0EEENS1_21CollectiveEpilogueFwdINS6_IJSA_SC_SB_EEES9_SE_SG_Li384ELb0ELb1ELb0ELb0EEENS1_29StaticPersistentTileSchedulerILb0EEEEEEEEEvNT_6ParamsE,"ax",@progbits
	.align	128
.text._ZN7cutlass13device_kernelIN5flash11enable_sm90INS1_16FlashAttnFwdSm90INS1_25CollectiveMainloopFwdSm90ILi2EN4cute5tupleIJNS5_1CILi1EEES8_S8_EEENS6_IJNS7_ILi192EEENS7_ILi144EEENS7_ILi96EEEEEELi96ENS_10bfloat16_tEfNS_4arch4Sm90ELb0ELb0ELb1ELb0ELb0ELb0ELb0ELb0ELb1ELb1ELb0ELb0EEENS1_21CollectiveEpilogueFwdINS6_IJSA_SC_SB_EEES9_SE_SG_Li384ELb0ELb1ELb0ELb0EEENS1_29StaticPersistentTileSchedulerILb0EEEEEEEEEvNT_6ParamsE:
        .type           _ZN7cutlass13device_kernelIN5flash11enable_sm90INS1_16FlashAttnFwdSm90INS1_25CollectiveMainloopFwdSm90ILi2EN4cute5tupleIJNS5_1CILi1EEES8_S8_EEENS6_IJNS7_ILi192EEENS7_ILi144EEENS7_ILi96EEEEEELi96ENS_10bfloat16_tEfNS_4arch4Sm90ELb0ELb0ELb1ELb0ELb0ELb0ELb0ELb0ELb1ELb1ELb0ELb0EEENS1_21CollectiveEpilogueFwdINS6_IJSA_SC_SB_EEES9_SE_SG_Li384ELb0ELb1ELb0ELb0EEENS1_29StaticPersistentTileSchedulerILb0EEEEEEEEEvNT_6ParamsE,@function
        .size           _ZN7cutlass13device_kernelIN5flash11enable_sm90INS1_16FlashAttnFwdSm90INS1_25CollectiveMainloopFwdSm90ILi2EN4cute5tupleIJNS5_1CILi1EEES8_S8_EEENS6_IJNS7_ILi192EEENS7_ILi144EEENS7_ILi96EEEEEELi96ENS_10bfloat16_tEfNS_4arch4Sm90ELb0ELb0ELb1ELb0ELb0ELb0ELb0ELb0ELb1ELb1ELb0ELb0EEENS1_21CollectiveEpilogueFwdINS6_IJSA_SC_SB_EEES9_SE_SG_Li384ELb0ELb1ELb0ELb0EEENS1_29StaticPersistentTileSchedulerILb0EEEEEEEEEvNT_6ParamsE,(.L_x_15319 - _ZN7cutlass13device_kernelIN5flash11enable_sm90INS1_16FlashAttnFwdSm90INS1_25CollectiveMainloopFwdSm90ILi2EN4cute5tupleIJNS5_1CILi1EEES8_S8_EEENS6_IJNS7_ILi192EEENS7_ILi144EEENS7_ILi96EEEEEELi96ENS_10bfloat16_tEfNS_4arch4Sm90ELb0ELb0ELb1ELb0ELb0ELb0ELb0ELb0ELb1ELb1ELb0ELb0EEENS1_21CollectiveEpilogueFwdINS6_IJSA_SC_SB_EEES9_SE_SG_Li384ELb0ELb1ELb0ELb0EEENS1_29StaticPersistentTileSchedulerILb0EEEEEEEEEvNT_6ParamsE)
        .other          _ZN7cutlass13device_kernelIN5flash11enable_sm90INS1_16FlashAttnFwdSm90INS1_25CollectiveMainloopFwdSm90ILi2EN4cute5tupleIJNS5_1CILi1EEES8_S8_EEENS6_IJNS7_ILi192EEENS7_ILi144EEENS7_ILi96EEEEEELi96ENS_10bfloat16_tEfNS_4arch4Sm90ELb0ELb0ELb1ELb0ELb0ELb0ELb0ELb0ELb1ELb1ELb0ELb0EEENS1_21CollectiveEpilogueFwdINS6_IJSA_SC_SB_EEES9_SE_SG_Li384ELb0ELb1ELb0ELb0EEENS1_29StaticPersistentTileSchedulerILb0EEEEEEEEEvNT_6ParamsE,@"STO_CUDA_ENTRY STV_DEFAULT"
_ZN7cutlass13device_kernelIN5flash11enable_sm90INS1_16FlashAttnFwdSm90INS1_25CollectiveMainloopFwdSm90ILi2EN4cute5tupleIJNS5_1CILi1EEES8_S8_EEENS6_IJNS7_ILi192EEENS7_ILi144EEENS7_ILi96EEEEEELi96ENS_10bfloat16_tEfNS_4arch4Sm90ELb0ELb0ELb1ELb0ELb0ELb0ELb0ELb0ELb1ELb1ELb0ELb0EEENS1_21CollectiveEpilogueFwdINS6_IJSA_SC_SB_EEES9_SE_SG_Li384ELb0ELb1ELb0ELb0EEENS1_29StaticPersistentTileSchedulerILb0EEEEEEEEEvNT_6ParamsE:
        /* <DEDUP_REMOVED lines=17> */
.L_x_9913:
[----:B------:R-:W-:Y:S05]  /*0110*/  BSYNC B0 ;  /* 0x0000000000007941 */ /* 0x000fea0003800000 */
.L_x_9912:
        /* <DEDUP_REMOVED lines=40> */
.L_x_9914:
        /* <DEDUP_REMOVED lines=22> */
.L_x_9915:
        /* <DEDUP_REMOVED lines=18> */
.L_x_9916:
        /* <DEDUP_REMOVED lines=22> */
.L_x_9917:
        /* <DEDUP_REMOVED lines=22> */
.L_x_9918:
        /* <DEDUP_REMOVED lines=8> */
.L_x_9920:
[----:B------:R-:W-:-:S08]  /*0960*/  NOP ;  /* 0x0000000000007918 */ /* 0x000fd00000000000 */
[----:B------:R-:W0:Y:S02]  /*0970*/  USETMAXREG.TRY_ALLOC.CTAPOOL UP0, 0xa0 ;  /* 0x000000a0000079c8 */ /* 0x000e240008000600 */
[----:B0-----:R-:W-:-:S13]  /*0980*/  PLOP3.LUT P0, PT, PT, PT, UP0, 0x80, 0x0 ;  /* 0x000000000000781c */ /* 0x001fda0003f0f008 */
[----:B------:R-:W-:Y:S05]  /*0990*/  @!P0 BRA `(.L_x_9920) ;  /* 0xfffffffc00f08947 */ /* 0x000fea000383ffff */
[----:B--2---:R-:W0:Y:S01]  /*09a0*/  S2R R2, SR_TID.X ;  /* 0x0000000000027919 */ /* 0x004e220000002100 */
[----:B------:R-:W1:Y:S08]  /*09b0*/  S2UR UR4, SR_CTAID.X ;  /* 0x00000000000479c3 */ /* 0x000e700000002500 */
[----:B------:R-:W-:Y:S06]  /*09c0*/  BAR.ARV 0x8, 0x200 ;  /* 0x0208000000007b1d */ /* 0x000fec0000002000 */
[----:B0-----:R-:W-:-:S04]  /*09d0*/  LOP3.LUT R0, R2, 0xffffff80, RZ, 0xc0, !PT ;  /* 0xffffff8002007812 */ /* 0x001fc800078ec0ff */
[----:B------:R-:W-:Y:S02]  /*09e0*/  ISETP.NE.AND P0, PT, R0, 0x80, PT ;  /* 0x000000800000780c */ /* 0x000fe40003f05270 */
[----:B------:R-:W1:Y:S11]  /*09f0*/  LDC R0, c[0x0][0xc34] ;  /* 0x00030d00ff007b82 */ /* 0x000e760000000800 */
[----:B------:R-:W-:Y:S06]  /*0a00*/  @!P0 BAR.ARV 0x9, 0x100 ;  /* 0x0244000000008b1d */ /* 0x000fec0000002000 */
[----:B-1----:R-:W-:-:S13]  /*0a10*/  ISETP.LE.AND P0, PT, R0, UR4, PT ;  /* 0x0000000400007c0c */ /* 0x002fda000bf03270 */
        /* <DEDUP_REMOVED lines=8> */
[CC--:B------:R-:W-:Y:S02]  /*0aa0*/  LEA.HI R148, R0.reuse, R147.reuse, RZ, 0x2 ;  /* 0x0000009300947211 */ /* 0x0c0fe400078f10ff */
[----:B------:R-:W-:Y:S02]  /*0ab0*/  LEA.HI R0, R0, R147, RZ, 0x5 ;  /* 0x0000009300007211 */ /* 0x000fe400078f28ff */
[----:B------:R-:W-:Y:S02]  /*0ac0*/  SHF.R.S32.HI R3, RZ, 0x1f, R4 ;  /* 0x0000001fff037819 */ /* 0x000fe40000011404 */
[----:B------:R-:W-:Y:S02]  /*0ad0*/  LOP3.LUT R6, R153, 0xffffff80, RZ, 0xc0, !PT ;  /* 0xffffff8099067812 */ /* 0x000fe400078ec0ff */
[----:B------:R-:W-:Y:S02]  /*0ae0*/  SHF.R.S32.HI R9, RZ, 0x5, R0 ;  /* 0x00000005ff097819 */ /* 0x000fe40000011400 */
[----:B------:R-:W-:Y:S01]  /*0af0*/  LEA.HI R0, R3, R4, RZ, 0x3 ;  /* 0x0000000403007211 */ /* 0x000fe200078f18ff */
[----:B------:R-:W-:Y:S01]  /*0b00*/  IMAD.IADD R149, R147, 0x1, -R6 ;  /* 0x0000000193957824 */ /* 0x000fe200078e0a06 */
[----:B------:R-:W-:-:S02]  /*0b10*/  SHF.R.S32.HI R5, RZ, 0x4, R2 ;  /* 0x00000004ff057819 */ /* 0x000fc40000011402 */
[----:B------:R-:W-:Y:S01]  /*0b20*/  LOP3.LUT R8, R148, 0xfffffffc, RZ, 0xc0, !PT ;  /* 0xfffffffc94087812 */ /* 0x000fe200078ec0ff */
[----:B------:R-:W-:Y:S01]  /*0b30*/  IMAD.SHL.U32 R0, R0, 0x10, RZ ;  /* 0x0000001000007824 */ /* 0x000fe200078e00ff */
[----:B------:R-:W-:Y:S02]  /*0b40*/  LEA.HI R3, R3, R4, RZ, 0x2 ;  /* 0x0000000403037211 */ /* 0x000fe400078f10ff */
[----:B------:R-:W-:Y:S02]  /*0b50*/  SHF.R.S32.HI R6, RZ, 0x1f, R149 ;  /* 0x0000001fff067819 */ /* 0x000fe40000011495 */
[----:B------:R-:W-:Y:S01]  /*0b60*/  LEA.HI R2, R2, R5, RZ, 0x1 ;  /* 0x0000000502027211 */ /* 0x000fe200078f08ff */
[----:B------:R-:W-:Y:S01]  /*0b70*/  IMAD.IADD R147, R147, 0x1, -R8 ;  /* 0x0000000193937824 */ /* 0x000fe200078e0a08 */
[----:B------:R-:W-:Y:S01]  /*0b80*/  LOP3.LUT R7, R3, 0x7fffffc, RZ, 0xc0, !PT ;  /* 0x07fffffc03077812 */ /* 0x000fe200078ec0ff */
[----:B------:R-:W0:Y:S01]  /*0b90*/  S2UR UR5, SR_CgaCtaId ;  /* 0x00000000000579c3 */ /* 0x000e220000008800 */
[----:B------:R-:W-:-:S02]  /*0ba0*/  LOP3.LUT R0, R0, 0x7fffff80, RZ, 0xc0, !PT ;  /* 0x7fffff8000007812 */ /* 0x000fc400078ec0ff */
[----:B------:R-:W-:Y:S02]  /*0bb0*/  LEA.HI R8, R6, R149, RZ, 0x2 ;  /* 0x0000009506087211 */ /* 0x000fe400078f10ff */
[----:B------:R-:W-:Y:S02]  /*0bc0*/  LOP3.LUT R2, R2, 0x1ffffffe, RZ, 0xc0, !PT ;  /* 0x1ffffffe02027812 */ /* 0x000fe400078ec0ff */
[----:B------:R-:W-:Y:S01]  /*0bd0*/  SHF.R.S32.HI R3, RZ, 0x2, R3 ;  /* 0x00000002ff037819 */ /* 0x000fe20000011403 */
[----:B------:R-:W-:Y:S01]  /*0be0*/  IMAD.IADD R7, R4, 0x1, -R7 ;  /* 0x0000000104077824 */ /* 0x000fe200078e0a07 */
[----:B------:R-:W-:Y:S01]  /*0bf0*/  SHF.R.S32.HI R153, RZ, 0x7, R153 ;  /* 0x00000007ff997819 */ /* 0x000fe20000011499 */
[----:B------:R-:W-:Y:S01]  /*0c00*/  IMAD R0, R9, 0x100, R0 ;  /* 0x0000010009007824 */ /* 0x000fe200078e0200 */
[----:B------:R-:W-:Y:S01]  /*0c10*/  SHF.R.S32.HI R10, RZ, 0x2, R8 ;  /* 0x00000002ff0a7819 */ /* 0x000fe20000011408 */
[----:B------:R-:W-:Y:S01]  /*0c20*/  IMAD.IADD R2, R5, 0x1, -R2 ;  /* 0x0000000105027824 */ /* 0x000fe200078e0a02 */
[----:B------:R-:W-:Y:S01]  /*0c30*/  SHF.R.S32.HI R11, RZ, 0x1f, R8 ;  /* 0x0000001fff0b7819 */ /* 0x000fe20000011408 */
[----:B------:R-:W-:-:S02]  /*0c40*/  IMAD.SHL.U32 R3, R3, 0x40, RZ ;  /* 0x0000004003037824 */ /* 0x000fc400078e00ff */
[----:B------:R-:W-:Y:S01]  /*0c50*/  IMAD R7, R7, 0x10, R0 ;  /* 0x0000001007077824 */ /* 0x000fe200078e0200 */
[----:B------:R-:W-:Y:S01]  /*0c60*/  LEA.HI R11, R11, R10, RZ, 0x3 ;  /* 0x0000000a0b0b7211 */ /* 0x000fe200078f18ff */
[----:B------:R-:W-:Y:S01]  /*0c70*/  IMAD.HI R0, R153, 0x55555556, RZ ;  /* 0x5555555699007827 */ /* 0x000fe200078e02ff */
[----:B------:R-:W-:-:S03]  /*0c80*/  LOP3.LUT R3, R3, 0x40, RZ, 0xc0, !PT ;  /* 0x0000004003037812 */ /* 0x000fc600078ec0ff */
[----:B------:R-:W-:Y:S01]  /*0c90*/  IMAD.SHL.U32 R2, R2, 0x8, RZ ;  /* 0x0000000802027824 */ /* 0x000fe200078e00ff */
[----:B------:R-:W-:Y:S01]  /*0ca0*/  LOP3.LUT R11, R11, 0xfffffff8, RZ, 0xc0, !PT ;  /* 0xfffffff80b0b7812 */ /* 0x000fe200078ec0ff */
[----:B------:R-:W-:Y:S01]  /*0cb0*/  IMAD R13, R9, 0x10, R4 ;  /* 0x00000010090d7824 */ /* 0x000fe200078e0204 */
[----:B------:R-:W-:Y:S02]  /*0cc0*/  LEA.HI R6, R6, R149, RZ, 0x5 ;  /* 0x0000009506067211 */ /* 0x000fe400078f28ff */
[----:B------:R-:W-:Y:S01]  /*0cd0*/  LEA.HI R4, R0, R0, RZ, 0x1 ;  /* 0x0000000000047211 */ /* 0x000fe200078f08ff */
[--C-:B------:R-:W-:Y:S01]  /*0ce0*/  IMAD.U32 R156, R13, 0x20, R2.reuse ;  /* 0x000000200d9c7824 */ /* 0x100fe200078e0002 */
[----:B------:R-:W-:Y:S02]  /*0cf0*/  LOP3.LUT R0, R3, 0x8, R2, 0xf8, !PT ;  /* 0x0000000803007812 */ /* 0x000fe400078ef802 */
[----:B------:R-:W-:Y:S01]  /*0d00*/  SHF.R.U32.HI R3, RZ, 0x3, R3 ;  /* 0x00000003ff037819 */ /* 0x000fe20000011603 */
[----:B------:R-:W-:Y:S01]  /*0d10*/  IMAD.IADD R11, R10, 0x1, -R11 ;  /* 0x000000010a0b7824 */ /* 0x000fe200078e0a0b */
[----:B------:R-:W-:-:S02]  /*0d20*/  SHF.R.S32.HI R6, RZ, 0x5, R6 ;  /* 0x00000005ff067819 */ /* 0x000fc40000011406 */
[C---:B------:R-:W-:Y:S01]  /*0d30*/  LEA.HI R2, R147.reuse, R147, RZ, 0x1 ;  /* 0x0000009393027211 */ /* 0x040fe200078f08ff */
[----:B------:R-:W-:Y:S01]  /*0d40*/  IMAD.SHL.U32 R18, R147, 0x8, RZ ;  /* 0x0000000893127824 */ /* 0x000fe200078e00ff */
[----:B------:R-:W-:Y:S01]  /*0d50*/  LOP3.LUT R0, R0, R3, RZ, 0x3c, !PT ;  /* 0x0000000300007212 */ /* 0x000fe200078e3cff */
[----:B------:R-:W-:Y:S01]  /*0d60*/  IMAD R4, R4, -0x3, R153 ;  /* 0xfffffffd04047824 */ /* 0x000fe200078e0299 */
[----:B------:R-:W-:Y:S01]  /*0d70*/  LOP3.LUT R8, R8, 0x7ffffffc, RZ, 0xc0, !PT ;  /* 0x7ffffffc08087812 */ /* 0x000fe200078ec0ff */
[----:B------:R-:W-:Y:S01]  /*0d80*/  IMAD R11, R6, 0x10, R11 ;  /* 0x00000010060b7824 */ /* 0x000fe200078e020b */
[----:B------:R-:W-:Y:S01]  /*0d90*/  LOP3.LUT R2, R2, 0x1ffffffe, RZ, 0xc0, !PT ;  /* 0x1ffffffe02027812 */ /* 0x000fe200078ec0ff */
[----:B------:R-:W-:Y:S01]  /*0da0*/  UMOV UR37, 0x400 ;  /* 0x0000040000257882 */ /* 0x000fe20000000000 */
[----:B------:R-:W-:Y:S01]  /*0db0*/  IMAD.IADD R0, R0, 0x1, R7 ;  /* 0x0000000100007824 */ /* 0x000fe200078e0207 */
[----:B0-----:R-:W-:Y:S01]  /*0dc0*/  ULEA UR37, UR5, UR37, 0x18 ;  /* 0x0000002505257291 */ /* 0x001fe2000f8ec03f */
[----:B------:R-:W-:-:S02]  /*0dd0*/  VIADD R145, R18, 0x20 ;  /* 0x0000002012917836 */ /* 0x000fc40000000000 */
[----:B------:R-:W-:Y:S02]  /*0de0*/  VIADD R144, R18, 0x40 ;  /* 0x0000004012907836 */ /* 0x000fe40000000000 */
[----:B------:R-:W-:Y:S02]  /*0df0*/  IMAD.MOV.U32 R157, RZ, RZ, -0x2 ;  /* 0xfffffffeff9d7424 */ /* 0x000fe400078e00ff */
[----:B------:R-:W-:Y:S02]  /*0e00*/  IMAD.IADD R8, R149, 0x1, -R8 ;  /* 0x0000000195087824 */ /* 0x000fe400078e0a08 */
[----:B------:R-:W-:Y:S02]  /*0e10*/  IMAD R154, R4, 0x40, R11 ;  /* 0x00000040049a7824 */ /* 0x000fe400078e020b */
[----:B------:R-:W-:Y:S01]  /*0e20*/  IMAD.IADD R155, R147, 0x1, -R2 ;  /* 0x00000001939b7824 */ /* 0x000fe200078e0a02 */
[----:B------:R-:W-:Y:S01]  /*0e30*/  SHF.R.S32.HI R148, RZ, 0x2, R148 ;  /* 0x00000002ff947819 */ /* 0x000fe20000011494 */
[----:B------:R-:W-:Y:S01]  /*0e40*/  IMAD R157, R8, R157, 0x90 ;  /* 0x00000090089d7424 */ /* 0x000fe200078e029d */
[----:B------:R-:W-:Y:S01]  /*0e50*/  SHF.R.S32.HI R4, RZ, 0x1f, R145 ;  /* 0x0000001fff047819 */ /* 0x000fe20000011491 */
[----:B------:R-:W-:Y:S01]  /*0e60*/  IMAD.MOV.U32 R146, RZ, RZ, RZ ;  /* 0x000000ffff927224 */ /* 0x000fe200078e00ff */
[----:B------:R-:W-:Y:S01]  /*0e70*/  SHF.R.S32.HI R3, RZ, 0x1f, R144 ;  /* 0x0000001fff037819 */ /* 0x000fe20000011490 */
[----:B------:R-:W-:Y:S01]  /*0e80*/  IMAD.MOV.U32 R16, RZ, RZ, RZ ;  /* 0x000000ffff107224 */ /* 0x000fe200078e00ff */
[----:B------:R-:W-:Y:S01]  /*0e90*/  LEA R2, R0, UR37, 0x1 ;  /* 0x0000002500027c11 */ /* 0x000fe2000f8e08ff */
[----:B------:R-:W-:-:S02]  /*0ea0*/  IMAD R155, R155, 0x8, R154 ;  /* 0x000000089b9b7824 */ /* 0x000fc400078e029a */
[----:B------:R-:W-:Y:S01]  /*0eb0*/  IMAD.U32 R19, RZ, RZ, UR4 ;  /* 0x00000004ff137e24 */ /* 0x000fe2000f8e00ff */
[----:B------:R-:W-:Y:S01]  /*0ec0*/  UMOV UR36, URZ ;  /* 0x0000003f00247c82 */ /* 0x000fe20008000000 */
[----:B--2---:R-:W-:-:S07]  /*0ed0*/  LOP3.LUT R17, R12, 0x1, RZ, 0xfc, !PT ;  /* 0x000000010c117812 */ /* 0x004fce00078efcff */
.L_x_9945:
[----:B0-----:R-:W0:Y:S01]  /*0ee0*/  SHFL.IDX PT, R0, R153, RZ, 0x1f ;  /* 0x00001fff99007589 */ /* 0x001e2200000e0000 */
[----:B-1----:R-:W1:Y:S01]  /*0ef0*/  LDC R64, c[0x0][0x2f0] ;  /* 0x0000bc00ff407b82 */ /* 0x002e620000000800 */
[----:B------:R-:W-:Y:S01]  /*0f00*/  ULDC UR4, c[0x0][0xc38] ;  /* 0x00030e0000047ab9 */ /* 0x000fe20000000800 */
[----:B------:R-:W-:Y:S01]  /*0f10*/  R2UR UR11, R19 ;  /* 0x00000000130b72ca */ /* 0x000fe200000e0000 */
[----:B------:R-:W-:Y:S01]  /*0f20*/  UISETP.NE.AND UP1, UPT, UR4, 0x1, UPT ;  /* 0x000000010400788c */ /* 0x000fe2000bf25270 */
[----:B------:R-:W-:Y:S02]  /*0f30*/  ULDC.64 UR6, c[0x0][0x418] ;  /* 0x0001060000067ab9 */ /* 0x000fe40000000a00 */
[----:B------:R-:W-:Y:S01]  /*0f40*/  ULDC UR4, c[0x0][0xc44] ;  /* 0x0003110000047ab9 */ /* 0x000fe20000000800 */
[----:B------:R-:W-:Y:S02]  /*0f50*/  UISETP.NE.U32.AND UP0, UPT, UR6, URZ, UPT ;  /* 0x0000003f0600728c */ /* 0x000fe4000bf05070 */
[----:B------:R-:W-:-:S02]  /*0f60*/  UISETP.NE.AND UP2, UPT, UR4, 0x1, UPT ;  /* 0x000000010400788c */ /* 0x000fc4000bf45270 */
[----:B------:R-:W-:Y:S01]  /*0f70*/  UISETP.NE.AND.EX UP0, UPT, UR7, URZ, UPT, UP0 ;  /* 0x0000003f0700728c */ /* 0x000fe2000bf05300 */
[----:B------:R-:W-:Y:S01]  /*0f80*/  ULDC UR8, c[0x0][0x424] ;  /* 0x0001090000087ab9 */ /* 0x000fe20000000800 */
[----:B------:R-:W-:Y:S01]  /*0f90*/  UIADD3 UR9, UR37, 0x24300, URZ ;  /* 0x0002430025097890 */ /* 0x000fe2000fffe03f */
[----:B------:R-:W-:Y:S01]  /*0fa0*/  @UP1 ULDC UR4, c[0x0][0xc3c] ;  /* 0x00030f0000041ab9 */ /* 0x000fe20000000800 */
[----:B------:R-:W-:Y:S02]  /*0fb0*/  USEL UR8, UR8, 0x1, UP0 ;  /* 0x0000000108087887 */ /* 0x000fe40008000000 */
[----:B------:R-:W-:Y:S02]  /*0fc0*/  UIMAD.WIDE.U32 UR4, UR11, UR4, URZ ;  /* 0x000000040b0472a5 */ /* 0x000fe4000f8e003f */
[----:B------:R-:W-:Y:S01]  /*0fd0*/  ULOP3.LUT UP0, URZ, UR9, 0x9f, URZ, 0xc0, !UPT ;  /* 0x0000009f093f7892 */ /* 0x000fe2000f80c03f */
[----:B0-----:R-:W-:Y:S01]  /*0fe0*/  R2UR UR38, R0 ;  /* 0x00000000002672ca */ /* 0x001fe200000e0000 */
[----:B------:R-:W-:Y:S01]  /*0ff0*/  @UP1 ULDC UR10, c[0x0][0xc40] ;  /* 0x00031000000a1ab9 */ /* 0x000fe20000000800 */
[----:B------:R-:W-:Y:S01]  /*1000*/  UMOV UR12, UR11 ;  /* 0x0000000b000c7c82 */ /* 0x000fe20008000000 */
[----:B-1----:R-:W-:Y:S01]  /*1010*/  IMAD R64, R64, UR8, RZ ;  /* 0x0000000840407c24 */ /* 0x002fe2000f8e02ff */
[----:B------:R-:W-:Y:S01]  /*1020*/  @UP1 USHF.R.U32.HI UR12, URZ, UR10, UR5 ;  /* 0x0000000a3f0c1299 */ /* 0x000fe20008011605 */
[----:B------:R-:W-:-:S02]  /*1030*/  PLOP3.LUT P0, PT, PT, PT, UP0, 0x80, 0x0 ;  /* 0x000000000000781c */ /* 0x000fc40003f0f008 */
[----:B------:R-:W-:-:S03]  /*1040*/  VIADD R0, R64, 0x8f ;  /* 0x0000008f40007836 */ /* 0x000fc60000000000 */
[----:B------:R-:W-:Y:S01]  /*1050*/  IMAD.U32 R152, RZ, RZ, UR12 ;  /* 0x0000000cff987e24 */ /* 0x000fe2000f8e00ff */
[----:B------:R-:W-:Y:S01]  /*1060*/  UMOV UR8, UR12 ;  /* 0x0000000c00087c82 */ /* 0x000fe20008000000 */
[----:B------:R-:W-:Y:S01]  /*1070*/  IMAD.HI R0, R0, 0x38e38e39, RZ ;  /* 0x38e38e3900007827 */ /* 0x000fe200078e02ff */
[----:B------:R-:W-:-:S04]  /*1080*/  UIMAD.WIDE UR6, UR38, 0x55555556, URZ ;  /* 0x55555556260678a5 */ /* 0x000fc8000f8e023f */
[----:B------:R-:W-:Y:S01]  /*1090*/  ULEA.HI UR7, UR7, UR7, URZ, 0x1 ;  /* 0x0000000707077291 */ /* 0x000fe2000f8f083f */
[----:B------:R-:W-:-:S03]  /*10a0*/  SHF.R.U32.HI R3, RZ, 0x1f, R0 ;  /* 0x0000001fff037819 */ /* 0x000fc60000011600 */
[----:B------:R-:W-:Y:S01]  /*10b0*/  UIMAD UR40, UR7, -0x3, UR38 ;  /* 0xfffffffd072878a4 */ /* 0x000fe2000f8e0226 */
[----:B-----5:R-:W-:Y:S02]  /*10c0*/  LEA.HI.SX32 R22, R0, R3, 0x1b ;  /* 0x0000000300167211 */ /* 0x020fe400078fdaff */
[----:B------:R-:W-:Y:S02]  /*10d0*/  @UP2 ULDC.64 UR6, c[0x0][0xc48] ;  /* 0x0003120000062ab9 */ /* 0x000fe40000000a00 */
[----:B------:R-:W-:Y:S02]  /*10e0*/  UIMAD.WIDE.U32 UR4, UR12, UR6, URZ ;  /* 0x000000060c0472a5 */ /* 0x000fe4000f8e003f */
[----:B------:R-:W-:Y:S02]  /*10f0*/  ULEA UR6, UR40, UR9, 0xb ;  /* 0x0000000928067291 */ /* 0x000fe4000f8e583f */
[----:B------:R-:W-:Y:S02]  /*1100*/  @UP2 USHF.R.U32.HI UR8, URZ, UR7, UR5 ;  /* 0x000000073f082299 */ /* 0x000fe40008011605 */
[----:B------:R-:W-:Y:S01]  /*1110*/  USHF.R.U32.HI UR6, URZ, 0x4, UR6 ;  /* 0x000000043f067899 */ /* 0x000fe20008011606 */
[----:B------:R-:W-:-:S03]  /*1120*/  UMOV UR4, UR11 ;  /* 0x0000000b00047c82 */ /* 0x000fc60008000000 */
[----:B------:R-:W-:Y:S01]  /*1130*/  ULOP3.LUT UR39, UR6, 0x3fff, URZ, 0xc0, !UPT ;  /* 0x00003fff06277892 */ /* 0x000fe2000f8ec03f */
[----:B------:R-:W-:Y:S02]  /*1140*/  IMAD.U32 R151, RZ, RZ, UR8 ;  /* 0x00000008ff977e24 */ /* 0x000fe4000f8e00ff */
[----:B------:R-:W-:Y:S01]  /*1150*/  IMAD.U32 R150, RZ, RZ, UR4 ;  /* 0x00000004ff967e24 */ /* 0x000fe2000f8e00ff */
[----:B---34-:R-:W-:Y:S08]  /*1160*/  @!P0 BRA `(.L_x_9921) ;  /* 0x0000000000408947 */ /* 0x018ff00003800000 */
        /* <DEDUP_REMOVED lines=16> */
.L_x_9921:
[----:B------:R-:W-:Y:S02]  /*1270*/  LOP3.LUT R0, R146, 0x1, RZ, 0xc0, !PT ;  /* 0x0000000192007812 */ /* 0x000fe400078ec0ff */
[----:B------:R-:W-:Y:S02]  /*1280*/  ISETP.NE.AND P0, PT, R17, 0x3, PT ;  /* 0x000000031100780c */ /* 0x000fe40003f05270 */
[----:B------:R-:W-:-:S04]  /*1290*/  SHF.L.U32 R0, R0, 0x1f, RZ ;  /* 0x0000001f00007819 */ /* 0x000fc800000006ff */
[----:B------:R-:W0:Y:S02]  /*12a0*/  SYNCS.PHASECHK.TRANS64.TRYWAIT P1, [UR37+0x31c00], R0 ;  /* 0x031c0000ff0075a7 */ /* 0x000e240008020165 */
[----:B0-----:R-:W-:Y:S05]  /*12b0*/  @!P1 BRA `(.L_x_9922) ;  /* 0x000000dc00c49947 */ /* 0x001fea0003800000 */
.L_x_10037:
[----:B------:R-:W-:Y:S05]  /*12c0*/  @!P0 BRA `(.L_x_9923) ;  /* 0x0000000000048947 */ /* 0x000fea0003800000 */
[----:B------:R-:W-:Y:S01]  /*12d0*/  BPT.TRAP 0x1 ;  /* 0x000000040000795c */ /* 0x000fe20000300000 */
.L_x_9923:
[----:B0-----:R-:W-:Y:S01]  /*12e0*/  IMAD.U32 R0, RZ, RZ, UR36 ;  /* 0x00000024ff007e24 */ /* 0x001fe2000f8e00ff */
[----:B------:R-:W-:-:S04]  /*12f0*/  SHF.L.U32 R3, R16, 0x1f, RZ ;  /* 0x0000001f10037819 */ /* 0x000fc800000006ff */
[----:B------:R-:W-:-:S04]  /*1300*/  LEA R0, R0, UR37, 0x3 ;  /* 0x0000002500007c11 */ /* 0x000fc8000f8e18ff */
[----:B------:R0:W1:Y:S01]  /*1310*/  SYNCS.PHASECHK.TRANS64.TRYWAIT P2, [R0+URZ+0x31c30], R3 ;  /* 0x031c3003000075a7 */ /* 0x000062000804017f */
[----:B------:R-:W-:Y:S05]  /*1320*/  @!P0 BRA `(.L_x_9924) ;  /* 0x0000000000048947 */ /* 0x000fea0003800000 */
[----:B------:R-:W-:Y:S01]  /*1330*/  BPT.TRAP 0x1 ;  /* 0x000000040000795c */ /* 0x000fe20000300000 */
.L_x_9924:
[----:B------:R-:W2:Y:S01]  /*1340*/  S2R R4, SR_TID.X ;  /* 0x0000000000047919 */ /* 0x000ea20000002100 */
[----:B------:R-:W-:Y:S01]  /*1350*/  IMAD.MOV.U32 R71, RZ, RZ, RZ ;  /* 0x000000ffff477224 */ /* 0x000fe200078e00ff */
[----:B--2---:R-:W-:Y:S01]  /*1360*/  LOP3.LUT P1, RZ, R4, 0x7f, RZ, 0xc0, !PT ;  /* 0x0000007f04ff7812 */ /* 0x004fe2000782c0ff */
[----:B-1----:R-:W-:-:S12]  /*1370*/  @P2 BRA `(.L_x_9925) ;  /* 0x0000000000082947 */ /* 0x002fd80003800000 */
[----:B------:R-:W1:Y:S02]  /*1380*/  SYNCS.PHASECHK.TRANS64.TRYWAIT P2, [R0+URZ+0x31c30], R3 ;  /* 0x031c3003000075a7 */ /* 0x000e64000804017f */
[----:B-1----:R-:W-:Y:S05]  /*1390*/  @!P2 BRA `(.L_x_9926) ;  /* 0x000000dc00a4a947 */ /* 0x002fea0003800000 */
.L_x_9925:
[----:B------:R-:W-:Y:S05]  /*13a0*/  WARPSYNC.ALL ;  /* 0x0000000000007948 */ /* 0x000fea0003800000 */
[----:B------:R-:W-:Y:S01]  /*13b0*/  UIADD3 UR4, UR37, 0x16a00, URZ ;  /* 0x00016a0025047890 */ /* 0x000fe2000fffe03f */
[----:B------:R-:W-:Y:S01]  /*13c0*/  WARPGROUP.ARRIVE ;  /* 0x00000000000079c5 */ /* 0x000fe20000000000 */
[----:B------:R-:W-:Y:S01]  /*13d0*/  ULEA UR40, UR40, UR37, 0xc ;  /* 0x0000002528287291 */ /* 0x000fe2000f8e603f */
[----:B------:R-:W-:Y:S01]  /*13e0*/  P2R R68, PR, RZ, 0x1 ;  /* 0x00000001ff447803 */ /* 0x000fe20000000000 */
[----:B------:R-:W-:Y:S01]  /*13f0*/  USHF.R.U32.HI UR4, URZ, 0x4, UR4 ;  /* 0x000000043f047899 */ /* 0x000fe20008011604 */
[----:B01----:R-:W-:Y:S01]  /*1400*/  @!P1 VIADD R0, R0, 0x31c40 ;  /* 0x00031c4000009836 */ /* 0x003fe20000000000 */
[----:B------:R-:W-:-:S02]  /*1410*/  UIADD3 UR40, UR40, 0xda00, URZ ;  /* 0x0000da0028287890 */ /* 0x000fc4000fffe03f */
[----:B------:R-:W-:Y:S02]  /*1420*/  ULOP3.LUT UR4, UR4, 0x3fff, URZ, 0xc0, !UPT ;  /* 0x00003fff04047892 */ /* 0x000fe4000f8ec03f */
[----:B------:R-:W-:Y:S02]  /*1430*/  USHF.R.U32.HI UR40, URZ, 0x4, UR40 ;  /* 0x000000043f287899 */ /* 0x000fe40008011628 */
[----:B------:R-:W-:Y:S02]  /*1440*/  ULOP3.LUT UR7, UR4, 0x10000, URZ, 0xfc, !UPT ;  /* 0x0001000004077892 */ /* 0x000fe4000f8efc3f */
[----:B------:R-:W-:Y:S02]  /*1450*/  ULOP3.LUT UR5, UR40, 0x3fff, URZ, 0xc0, !UPT ;  /* 0x00003fff28057892 */ /* 0x000fe4000f8ec03f */
[----:B------:R-:W-:Y:S02]  /*1460*/  UIMAD UR4, UR36, 0x6c0, UR7 ;  /* 0x000006c0240478a4 */ /* 0x000fe4000f8e0207 */
[----:B------:R-:W-:Y:S01]  /*1470*/  ULOP3.LUT UR5, UR5, 0x10000, URZ, 0xfc, !UPT ;  /* 0x0001000005057892 */ /* 0x000fe2000f8efc3f */
[----:B------:R-:W-:Y:S01]  /*1480*/  UMOV UR31, 0x80000020 ;  /* 0x80000020001f7882 */ /* 0x000fe20000000000 */
[----:B------:R-:W-:Y:S01]  /*1490*/  UMOV UR29, 0x80000020 ;  /* 0x80000020001d7882 */ /* 0x000fe20000000000 */
[----:B------:R-:W-:-:S02]  /*14a0*/  UIADD3 UR6, UR4, 0x80, URZ ;  /* 0x0000008004067890 */ /* 0x000fc4000fffe03f */
[----:B------:R-:W-:Y:S02]  /*14b0*/  UMOV UR30, UR4 ;  /* 0x00000004001e7c82 */ /* 0x000fe40008000000 */
        /* <DEDUP_REMOVED lines=8> */
[----:B------:R-:W-:-:S02]  /*1540*/  UIADD3 UR12, UR4, 0xc2, URZ ;  /* 0x000000c2040c7890 */ /* 0x000fc4000fffe03f */
[----:B------:R-:W-:Y:S02]  /*1550*/  UIADD3 UR13, UR4, 0x102, URZ ;  /* 0x00000102040d7890 */ /* 0x000fe4000fffe03f */
[----:B------:R-:W-:Y:S01]  /*1560*/  UIADD3 UR14, UR4, 0x142, URZ ;  /* 0x00000142040e7890 */ /* 0x000fe2000fffe03f */
        /* <DEDUP_REMOVED lines=49> */
[----:B------:R-:W-:Y:S01]  /*1880*/  UMOV UR10, UR6 ;  /* 0x00000006000a7c82 */ /* 0x000fe20008000000 */
        /* <DEDUP_REMOVED lines=51> */
[----:B------:R-:W-:Y:S01]  /*1bc0*/  UMOV UR14, UR6 ;  /* 0x00000006000e7c82 */ /* 0x000fe20008000000 */
        /* <DEDUP_REMOVED lines=214> */
[----:B------:R-:W2:Y:S01]  /*2930*/  MUFU.TANH R70, R70 ;  /* 0x0000004600467308 */ /* 0x000ea20000002400 */
[----:B------:R-:W-:Y:S01]  /*2940*/  UMOV UR27, 0x80000020 ;  /* 0x80000020001b7882 */ /* 0x000fe20000000000 */
[----:B------:R-:W-:Y:S01]  /*2950*/  FMUL.FTZ R81, R84, UR5 ;  /* 0x0000000554517c20 */ /* 0x000fe20008410000 */
[----:B------:R-:W-:Y:S01]  /*2960*/  FMUL.FTZ R85, R85, UR5 ;  /* 0x0000000555557c20 */ /* 0x000fe20008410000 */
[----:B------:R-:W-:-:S04]  /*2970*/  FMUL.FTZ R84, R86, UR5 ;  /* 0x0000000556547c20 */ /* 0x000fc80008410000 */
[----:B------:R-:W-:Y:S08]  /*2980*/  MUFU.TANH R80, R80 ;  /* 0x0000005000507308 */ /* 0x000ff00000002400 */
[----:B------:R-:W3:Y:S08]  /*2990*/  MUFU.TANH R90, R90 ;  /* 0x0000005a005a7308 */ /* 0x000ef00000002400 */
        /* <DEDUP_REMOVED lines=50> */
[----:B------:R-:W-:Y:S01]  /*2cc0*/  UIADD3 UR26, UR4, 0x642, URZ ;  /* 0x00000642041a7890 */ /* 0x000fe2000fffe03f */
[----:B------:R-:W-:Y:S01]  /*2cd0*/  IMAD R6, R22, -0x90, R51 ;  /* 0xffffff7016067824 */ /* 0x000fe200078e0233 */
[----:B------:R-:W-:Y:S01]  /*2ce0*/  UMOV UR27, 0x80000020 ;  /* 0x80000020001b7882 */ /* 0x000fe20000000000 */
[----:B------:R-:W-:Y:S01]  /*2cf0*/  FMUL.FTZ R54, R54, UR5 ;  /* 0x0000000536367c20 */ /* 0x000fe20008410000 */
[----:B------:R-:W-:Y:S01]  /*2d00*/  FMUL.FTZ R50, R52, UR5 ;  /* 0x0000000534327c20 */ /* 0x000fe20008410000 */
[----:B------:R-:W5:Y:S01]  /*2d10*/  MUFU.TANH R56, R56 ;  /* 0x0000003800387308 */ /* 0x000f620000002400 */
[----:B------:R-:W-:Y:S01]  /*2d20*/  ISETP.GT.AND P4, PT, R6, 0x9, PT ;  /* 0x000000090600780c */ /* 0x000fe20003f84270 */
[----:B------:R-:W-:Y:S01]  /*2d30*/  FMUL.FTZ R48, R48, UR5 ;  /* 0x0000000530307c20 */ /* 0x000fe20008410000 */
[C---:B------:R-:W-:Y:S01]  /*2d40*/  ISETP.GT.AND P3, PT, R6.reuse, 0x10, PT ;  /* 0x000000100600780c */ /* 0x040fe20003f64270 */
[----:B------:R-:W-:Y:S01]  /*2d50*/  FMUL.FTZ R53, R53, UR5 ;  /* 0x0000000535357c20 */ /* 0x000fe20008410000 */
[----:B------:R-:W-:-:S02]  /*2d60*/  ISETP.GT.AND P2, PT, R6, RZ, PT ;  /* 0x000000ff0600720c */ /* 0x000fc40003f44270 */
[C---:B------:R-:W-:Y:S01]  /*2d70*/  ISETP.GT.AND P6, PT, R6.reuse, 0x1, PT ;  /* 0x000000010600780c */ /* 0x040fe20003fc4270 */
[----:B------:R-:W5:Y:S01]  /*2d80*/  MUFU.TANH R75, R75 ;  /* 0x0000004b004b7308 */ /* 0x000f620000002400 */
[----:B0-----:R-:W-:Y:S02]  /*2d90*/  FSEL R61, R9, -INF , P4 ;  /* 0xff800000093d7808 */ /* 0x001fe40002000000 */
[----:B-1----:R-:W-:Y:S02]  /*2da0*/  FSEL R9, R69, -INF , P3 ;  /* 0xff80000045097808 */ /* 0x002fe40001800000 */
[----:B------:R-:W-:Y:S02]  /*2db0*/  FSEL R63, R11, -INF , P3 ;  /* 0xff8000000b3f7808 */ /* 0x000fe40001800000 */
[C---:B------:R-:W-:Y:S01]  /*2dc0*/  ISETP.GT.AND P3, PT, R6.reuse, 0x21, PT ;  /* 0x000000210600780c */ /* 0x040fe20003f64270 */
[----:B------:R-:W0:Y:S01]  /*2dd0*/  MUFU.TANH R10, R10 ;  /* 0x0000000a000a7308 */ /* 0x000e220000002400 */
[----:B------:R-:W-:-:S02]  /*2de0*/  ISETP.GT.AND P5, PT, R6, 0x8, PT ;  /* 0x000000080600780c */ /* 0x000fc40003fa4270 */
[----:B------:R-:W-:Y:S02]  /*2df0*/  FSEL R55, R4, -INF , P2 ;  /* 0xff80000004377808 */ /* 0x000fe40001000000 */
[----:B------:R-:W-:Y:S02]  /*2e00*/  FSEL R8, R8, -INF , P6 ;  /* 0xff80000008087808 */ /* 0x000fe40003000000 */
[----:B--2---:R-:W-:Y:S01]  /*2e10*/  FSEL R79, R70, -INF , P3 ;  /* 0xff800000464f7808 */ /* 0x004fe20001800000 */
[----:B------:R-:W1:Y:S01]  /*2e20*/  MUFU.TANH R58, R58 ;  /* 0x0000003a003a7308 */ /* 0x000e620000002400 */
[----:B------:R-:W-:Y:S02]  /*2e30*/  FSEL R59, R7, -INF , P5 ;  /* 0xff800000073b7808 */ /* 0x000fe40002800000 */
[----:B------:R-:W-:Y:S02]  /*2e40*/  FMNMX.FTZ R70, R55, R8, !PT ;  /* 0x0000000837467209 */ /* 0x000fe40007810000 */
[----:B------:R-:W-:-:S02]  /*2e50*/  FSEL R3, R3, -INF , P2 ;  /* 0xff80000003037808 */ /* 0x000fc40001000000 */
[----:B------:R-:W-:Y:S01]  /*2e60*/  FMNMX.FTZ R70, R59, R70, !PT ;  /* 0x000000463b467209 */ /* 0x000fe20007810000 */
[----:B------:R-:W2:Y:S01]  /*2e70*/  MUFU.TANH R48, R48 ;  /* 0x0000003000307308 */ /* 0x000ea20000002400 */
[C---:B------:R-:W-:Y:S02]  /*2e80*/  ISETP.GT.AND P2, PT, R6.reuse, 0x11, PT ;  /* 0x000000110600780c */ /* 0x040fe40003f44270 */
[----:B------:R-:W-:Y:S02]  /*2e90*/  FMNMX.FTZ R70, R61, R70, !PT ;  /* 0x000000463d467209 */ /* 0x000fe40007810000 */
[----:B------:R-:W-:Y:S02]  /*2ea0*/  FSEL R4, R5, -INF , P6 ;  /* 0xff80000005047808 */ /* 0x000fe40003000000 */
[----:B------:R-:W-:Y:S01]  /*2eb0*/  ISETP.GT.AND P6, PT, R6, 0x18, PT ;  /* 0x000000180600780c */ /* 0x000fe20003fc4270 */
[----:B------:R-:W2:Y:S01]  /*2ec0*/  MUFU.TANH R57, R57 ;  /* 0x0000003900397308 */ /* 0x000ea20000002400 */
[----:B------:R-:W-:-:S02]  /*2ed0*/  FSEL R5, R15, -INF , P5 ;  /* 0xff8000000f057808 */ /* 0x000fc40002800000 */
[----:B------:R-:W-:Y:S02]  /*2ee0*/  FSEL R65, R65, -INF , P2 ;  /* 0xff80000041417808 */ /* 0x000fe40001000000 */
[----:B------:R-:W-:Y:S01]  /*2ef0*/  FMNMX.FTZ R70, R63, R70, !PT ;  /* 0x000000463f467209 */ /* 0x000fe20007810000 */
[----:B------:R-:W-:Y:S02]  /*2f00*/  WARPGROUP.DEPBAR.LE gsb0, 0x0 ;  /* 0x00008000000079c5 */ /* 0x000fe40000010000 */
[----:B------:R-:W-:Y:S01]  /*2f10*/  WARPGROUP.ARRIVE ;  /* 0x00000000000079c5 */ /* 0x000fe20000000000 */
[C---:B------:R-:W-:Y:S01]  /*2f20*/  ISETP.GT.AND P5, PT, R6.reuse, 0x19, PT ;  /* 0x000000190600780c */ /* 0x040fe20003fa4270 */
[----:B------:R-:W-:Y:S01]  /*2f30*/  FMUL.FTZ R92, R47, UR5 ;  /* 0x000000052f5c7c20 */ /* 0x000fe20008410000 */
[----:B------:R-:W-:Y:S01]  /*2f40*/  FSEL R7, R13, -INF , P4 ;  /* 0xff8000000d077808 */ /* 0x000fe20002000000 */
[----:B------:R-:W-:Y:S01]  /*2f50*/  FMUL.FTZ R52, R41, UR5 ;  /* 0x0000000529347c20 */ /* 0x000fe20008410000 */
[----:B------:R-:W-:Y:S01]  /*2f60*/  ISETP.GT.AND P4, PT, R6, 0x20, PT ;  /* 0x000000200600780c */ /* 0x000fe20003f84270 */
[----:B------:R-:W-:Y:S01]  /*2f70*/  HGMMA.64x16x16.F32.BF16 R32, gdesc[UR24], R32, gsb0 ;  /* 0x00200000182079f0 */ /* 0x000fe20008001820 */
[----:B------:R-:W-:Y:S01]  /*2f80*/  FSEL R67, R67, -INF , P6 ;  /* 0xff80000043437808 */ /* 0x000fe20003000000 */
[----:B------:R-:W-:Y:S01]  /*2f90*/  UIADD3 UR26, UR4, 0x682, URZ ;  /* 0x00000682041a7890 */ /* 0x000fe2000fffe03f */
[----:B------:R-:W-:Y:S01]  /*2fa0*/  FMNMX.FTZ R70, R65, R70, !PT ;  /* 0x0000004641467209 */ /* 0x000fe20007810000 */
[----:B------:R-:W-:Y:S01]  /*2fb0*/  UMOV UR27, 0x80000020 ;  /* 0x80000020001b7882 */ /* 0x000fe20000000000 */
[----:B------:R-:W-:Y:S01]  /*2fc0*/  FSEL R73, R21, -INF , P5 ;  /* 0xff80000015497808 */ /* 0x000fe20002800000 */
[----:B------:R-:W-:Y:S01]  /*2fd0*/  FMUL.FTZ R43, R43, UR5 ;  /* 0x000000052b2b7c20 */ /* 0x000fe20008410000 */
[----:B---3--:R-:W-:Y:S01]  /*2fe0*/  FSEL R21, R90, -INF , P4 ;  /* 0xff8000005a157808 */ /* 0x008fe20002000000 */
[----:B------:R-:W-:Y:S01]  /*2ff0*/  FMUL.FTZ R95, R42, UR5 ;  /* 0x000000052a5f7c20 */ /* 0x000fe20008410000 */
[----:B------:R-:W-:Y:S01]  /*3000*/  FSEL R77, R80, -INF , P4 ;  /* 0xff800000504d7808 */ /* 0x000fe20002000000 */
[----:B------:R-:W-:Y:S01]  /*3010*/  MUFU.TANH R42, R54 ;  /* 0x00000036002a7308 */ /* 0x000fe20000002400 */
[----:B------:R-:W-:Y:S01]  /*3020*/  ISETP.GT.AND P4, PT, R6, 0x31, PT ;  /* 0x000000310600780c */ /* 0x000fe20003f84270 */
[----:B------:R-:W-:Y:S01]  /*3030*/  FMUL.FTZ R133, R45, UR5 ;  /* 0x000000052d857c20 */ /* 0x000fe20008410000 */
[----:B------:R-:W-:Y:S01]  /*3040*/  FMNMX.FTZ R70, R67, R70, !PT ;  /* 0x0000004643467209 */ /* 0x000fe20007810000 */
[----:B------:R-:W-:Y:S01]  /*3050*/  FMUL.FTZ R131, R44, UR5 ;  /* 0x000000052c837c20 */ /* 0x000fe20008410000 */
[----:B----4-:R-:W-:Y:S01]  /*3060*/  FSEL R47, R72, -INF , P4 ;  /* 0xff800000482f7808 */ /* 0x010fe20002000000 */
[----:B------:R-:W-:Y:S01]  /*3070*/  FMUL.FTZ R51, R40, UR5 ;  /* 0x0000000528337c20 */ /* 0x000fe20008410000 */
[----:B------:R-:W-:Y:S01]  /*3080*/  FMNMX.FTZ R72, R73, R70, !PT ;  /* 0x0000004649487209 */ /* 0x000fe20007810000 */
[----:B------:R3:W-:Y:S01]  /*3090*/  MUFU.TANH R54, R43 ;  /* 0x0000002b00367308 */ /* 0x0007e20000002400 */
[----:B------:R-:W-:Y:S01]  /*30a0*/  FSEL R11, R23, -INF , P2 ;  /* 0xff800000170b7808 */ /* 0x000fe20001000000 */
[----:B------:R-:W-:Y:S01]  /*30b0*/  FMUL.FTZ R101, R46, UR5 ;  /* 0x000000052e657c20 */ /* 0x000fe20008410000 */
[----:B------:R-:W-:Y:S01]  /*30c0*/  ISETP.GT.AND P2, PT, R6, 0x28, PT ;  /* 0x000000280600780c */ /* 0x000fe20003f44270 */
[----:B------:R-:W-:Y:S01]  /*30d0*/  ULDC UR4, c[0x0][0x988] ;  /* 0x0002620000047ab9 */ /* 0x000fe20000000800 */
[----:B------:R-:W-:-:S02]  /*30e0*/  FMNMX.FTZ R72, R77, R72, !PT ;  /* 0x000000484d487209 */ /* 0x000fc40007810000 */
[----:B------:R-:W-:Y:S01]  /*30f0*/  FSEL R13, R89, -INF , P6 ;  /* 0xff800000590d7808 */ /* 0x000fe20003000000 */
[----:B------:R-:W4:Y:S01]  /*3100*/  MUFU.TANH R20, R20 ;  /* 0x0000001400147308 */ /* 0x000f220000002400 */
[----:B------:R-:W-:Y:S02]  /*3110*/  ISETP.GT.AND P6, PT, R6, 0x29, PT ;  /* 0x000000290600780c */ /* 0x000fe40003fc4270 */
[----:B------:R-:W-:Y:S02]  /*3120*/  FSEL R81, R81, -INF , P2 ;  /* 0xff80000051517808 */ /* 0x000fe40001000000 */
[----:B------:R-:W-:Y:S02]  /*3130*/  FMNMX.FTZ R72, R79, R72, !PT ;  /* 0x000000484f487209 */ /* 0x000fe40007810000 */
[----:B------:R-:W-:Y:S01]  /*3140*/  FSEL R15, R88, -INF , P5 ;  /* 0xff800000580f7808 */ /* 0x000fe20002800000 */
[----:B------:R-:W4:Y:S01]  /*3150*/  MUFU.TANH R62, R62 ;  /* 0x0000003e003e7308 */ /* 0x000f220000002400 */
[----:B------:R-:W-:-:S02]  /*3160*/  ISETP.GT.AND P5, PT, R6, 0x30, PT ;  /* 0x000000300600780c */ /* 0x000fc40003fa4270 */
[----:B------:R-:W-:Y:S02]  /*3170*/  FSEL R85, R85, -INF , P6 ;  /* 0xff80000055557808 */ /* 0x000fe40003000000 */
[----:B------:R-:W-:Y:S02]  /*3180*/  FMNMX.FTZ R72, R81, R72, !PT ;  /* 0x0000004851487209 */ /* 0x000fe40007810000 */
[----:B-----5:R-:W-:Y:S01]  /*3190*/  FSEL R87, R87, -INF , P5 ;  /* 0xff80000057577808 */ /* 0x020fe20002800000 */
[----:B------:R5:W-:Y:S01]  /*31a0*/  MUFU.TANH R44, R49 ;  /* 0x00000031002c7308 */ /* 0x000be20000002400 */
[----:B------:R-:W-:Y:S02]  /*31b0*/  FMNMX.FTZ R72, R85, R72, !PT ;  /* 0x0000004855487209 */ /* 0x000fe40007810000 */
[----:B------:R-:W-:Y:S02]  /*31c0*/  FSEL R23, R82, -INF , P3 ;  /* 0xff80000052177808 */ /* 0x000fe40001800000 */
[----:B------:R-:W-:-:S02]  /*31d0*/  ISETP.GT.AND P3, PT, R6, 0x38, PT ;  /* 0x000000380600780c */ /* 0x000fc40003f64270 */
[----:B------:R-:W-:Y:S01]  /*31e0*/  FSEL R91, R91, -INF , P4 ;  /* 0xff8000005b5b7808 */ /* 0x000fe20002000000 */
[----:B------:R-:W4:Y:S01]  /*31f0*/  MUFU.TANH R50, R50 ;  /* 0x0000003200327308 */ /* 0x000f220000002400 */
[----:B------:R-:W-:Y:S01]  /*3200*/  FMNMX.FTZ R72, R87, R72, !PT ;  /* 0x0000004857487209 */ /* 0x000fe20007810000 */
[----:B------:R-:W-:Y:S02]  /*3210*/  WARPGROUP.DEPBAR.LE gsb0, 0x0 ;  /* 0x00008000000079c5 */ /* 0x000fe40000010000 */
[----:B------:R-:W-:Y:S01]  /*3220*/  WARPGROUP.ARRIVE ;  /* 0x00000000000079c5 */ /* 0x000fe20000000000 */
[----:B------:R-:W-:Y:S01]  /*3230*/  FSEL R41, R84, -INF , P2 ;  /* 0xff80000054297808 */ /* 0x000fe20001000000 */
[----:B------:R-:W-:Y:S01]  /*3240*/  FMUL.FTZ R135, R32, UR5 ;  /* 0x0000000520877c20 */ /* 0x000fe20008410000 */
[----:B------:R-:W-:Y:S01]  /*3250*/  ISETP.GT.AND P2, PT, R6, 0x39, PT ;  /* 0x000000390600780c */ /* 0x000fe20003f44270 */
[----:B------:R-:W4:Y:S01]  /*3260*/  MUFU.TANH R60, R60 ;  /* 0x0000003c003c7308 */ /* 0x000f220000002400 */
[----:B------:R-:W-:Y:S01]  /*3270*/  FSEL R93, R93, -INF , P3 ;  /* 0xff8000005d5d7808 */ /* 0x000fe20001800000 */
[----:B------:R-:W-:Y:S01]  /*3280*/  HGMMA.64x16x16.F32.BF16 R24, gdesc[UR24], R24, gsb0 ;  /* 0x00200000181879f0 */ /* 0x000fe20008001818 */
[----:B------:R-:W-:Y:S01]  /*3290*/  FMNMX.FTZ R72, R91, R72, !PT ;  /* 0x000000485b487209 */ /* 0x000fe20007810000 */
[----:B------:R-:W-:Y:S01]  /*32a0*/  FMUL.FTZ R36, R36, UR5 ;  /* 0x0000000524247c20 */ /* 0x000fe20008410000 */
[----:B---3--:R-:W-:Y:S01]  /*32b0*/  FSEL R43, R83, -INF , P6 ;  /* 0xff800000532b7808 */ /* 0x008fe20003000000 */
[----:B------:R-:W-:Y:S01]  /*32c0*/  FMUL.FTZ R105, R34, UR5 ;  /* 0x0000000522697c20 */ /* 0x000fe20008410000 */
[----:B------:R-:W-:Y:S01]  /*32d0*/  ISETP.GT.AND P6, PT, R6, 0x40, PT ;  /* 0x000000400600780c */ /* 0x000fe20003fc4270 */
[----:B------:R3:W-:Y:S01]  /*32e0*/  MUFU.TANH R46, R51 ;  /* 0x00000033002e7308 */ /* 0x0007e20000002400 */
[----:B------:R-:W-:Y:S01]  /*32f0*/  FSEL R97, R14, -INF , P2 ;  /* 0xff8000000e617808 */ /* 0x000fe20001000000 */
[----:B------:R-:W-:Y:S01]  /*3300*/  FMUL.FTZ R14, R33, UR5 ;  /* 0x00000005210e7c20 */ /* 0x000fe20008410000 */
[----:B------:R-:W-:Y:S01]  /*3310*/  FMNMX.FTZ R72, R93, R72, !PT ;  /* 0x000000485d487209 */ /* 0x000fe20007810000 */
[----:B------:R-:W-:Y:S01]  /*3320*/  FMUL.FTZ R38, R38, UR5 ;  /* 0x0000000526267c20 */ /* 0x000fe20008410000 */
[----:B------:R-:W-:Y:S01]  /*3330*/  FSEL R45, R74, -INF , P5 ;  /* 0xff8000004a2d7808 */ /* 0x000fe20002800000 */
[----:B------:R-:W-:Y:S01]  /*3340*/  FMUL.FTZ R34, R39, UR5 ;  /* 0x0000000527227c20 */ /* 0x000fe20008410000 */
[----:B------:R-:W-:Y:S01]  /*3350*/  ISETP.GT.AND P5, PT, R6, 0x41, PT ;  /* 0x000000410600780c */ /* 0x000fe20003fa4270 */
[----:B------:R1:W4:Y:S01]  /*3360*/  MUFU.TANH R40, R53 ;  /* 0x0000003500287308 */ /* 0x0003220000002400 */
[----:B------:R-:W-:Y:S01]  /*3370*/  FSEL R99, R66, -INF , P6 ;  /* 0xff80000042637808 */ /* 0x000fe20003000000 */
[----:B------:R-:W-:Y:S01]  /*3380*/  IMAD.U32 R74, RZ, RZ, UR4 ;  /* 0x00000004ff4a7e24 */ /* 0x000fe2000f8e00ff */
[----:B------:R-:W-:-:S02]  /*3390*/  FMNMX.FTZ R72, R97, R72, !PT ;  /* 0x0000004861487209 */ /* 0x000fc40007810000 */
[----:B------:R-:W-:Y:S02]  /*33a0*/  ISETP.GT.AND P4, PT, R6, 0x48, PT ;  /* 0x000000480600780c */ /* 0x000fe40003f84270 */
[----:B------:R-:W-:Y:S01]  /*33b0*/  FSEL R113, R12, -INF , P5 ;  /* 0xff8000000c717808 */ /* 0x000fe20002800000 */
[----:B------:R-:W4:Y:S01]  /*33c0*/  MUFU.TANH R86, R86 ;  /* 0x0000005600567308 */ /* 0x000f220000002400 */
[----:B------:R-:W-:Y:S01]  /*33d0*/  FMNMX.FTZ R72, R99, R72, !PT ;  /* 0x0000004863487209 */ /* 0x000fe20007810000 */
[----:B------:R-:W-:Y:S01]  /*33e0*/  FMUL.FTZ R12, R35, UR5 ;  /* 0x00000005230c7c20 */ /* 0x000fe20008410000 */
[----:B-----5:R-:W-:Y:S02]  /*33f0*/  FSEL R49, R76, -INF , P3 ;  /* 0xff8000004c317808 */ /* 0x020fe40001800000 */
[----:B------:R-:W-:Y:S02]  /*3400*/  ISETP.GT.AND P3, PT, R6, 0x49, PT ;  /* 0x000000490600780c */ /* 0x000fe40003f64270 */
[----:B------:R-:W-:Y:S01]  /*3410*/  FSEL R115, R56, -INF , P4 ;  /* 0xff80000038737808 */ /* 0x000fe20002000000 */
[----:B------:R-:W5:Y:S01]  /*3420*/  MUFU.TANH R78, R78 ;  /* 0x0000004e004e7308 */ /* 0x000f620000002400 */
[----:B------:R-:W-:-:S02]  /*3430*/  FMNMX.FTZ R72, R113, R72, !PT ;  /* 0x0000004871487209 */ /* 0x000fc40007810000 */
[----:B---3--:R-:W-:Y:S02]  /*3440*/  FSEL R51, R75, -INF , P2 ;  /* 0xff8000004b337808 */ /* 0x008fe40001000000 */
[----:B------:R-:W-:Y:S02]  /*3450*/  ISETP.GT.AND P2, PT, R6, 0x50, PT ;  /* 0x000000500600780c */ /* 0x000fe40003f44270 */
[----:B0-----:R-:W-:Y:S01]  /*3460*/  FSEL R117, R10, -INF , P3 ;  /* 0xff8000000a757808 */ /* 0x001fe20001800000 */
[----:B------:R-:W0:Y:S01]  /*3470*/  MUFU.TANH R52, R52 ;  /* 0x0000003400347308 */ /* 0x000e220000002400 */
[----:B------:R-:W-:Y:S01]  /*3480*/  FMNMX.FTZ R72, R115, R72, !PT ;  /* 0x0000004873487209 */ /* 0x000fe20007810000 */
[----:B------:R-:W-:Y:S01]  /*3490*/  FMUL.FTZ R10, R37, UR5 ;  /* 0x00000005250a7c20 */ /* 0x000fe20008410000 */
[----:B-1----:R-:W-:Y:S02]  /*34a0*/  FSEL R53, R58, -INF , P6 ;  /* 0xff8000003a357808 */ /* 0x002fe40003000000 */
[----:B------:R-:W-:-:S02]  /*34b0*/  ISETP.GT.AND P6, PT, R6, 0x51, PT ;  /* 0x000000510600780c */ /* 0x000fc40003fc4270 */
[----:B--2---:R-:W-:Y:S01]  /*34c0*/  FSEL R119, R48, -INF , P2 ;  /* 0xff80000030777808 */ /* 0x004fe20001000000 */
[----:B------:R-:W1:Y:S01]  /*34d0*/  MUFU.TANH R131, R131 ;  /* 0x0000008300837308 */ /* 0x000e620000002400 */
[----:B------:R-:W-:Y:S02]  /*34e0*/  FMNMX.FTZ R72, R117, R72, !PT ;  /* 0x0000004875487209 */ /* 0x000fe40007810000 */
[----:B------:R-:W-:Y:S02]  /*34f0*/  FSEL R33, R57, -INF , P5 ;  /* 0xff80000039217808 */ /* 0x000fe40002800000 */
[----:B------:R-:W-:Y:S01]  /*3500*/  ISETP.GT.AND P5, PT, R6, 0x58, PT ;  /* 0x000000580600780c */ /* 0x000fe20003fa4270 */
[----:B------:R-:W-:Y:S02]  /*3510*/  WARPGROUP.DEPBAR.LE gsb0, 0x0 ;  /* 0x00008000000079c5 */ /* 0x000fe40000010000 */
[----:B----4-:R-:W-:Y:S01]  /*3520*/  FSEL R121, R20, -INF , P6 ;  /* 0xff80000014797808 */ /* 0x010fe20003000000 */
[----:B------:R-:W2:Y:S01]  /*3530*/  MUFU.TANH R133, R133 ;  /* 0x0000008500857308 */ /* 0x000ea20000002400 */
[----:B------:R-:W-:Y:S01]  /*3540*/  FMNMX.FTZ R72, R119, R72, !PT ;  /* 0x0000004877487209 */ /* 0x000fe20007810000 */
[----:B------:R-:W-:Y:S01]  /*3550*/  FMUL.FTZ R24, R24, UR5 ;  /* 0x0000000518187c20 */ /* 0x000fe20008410000 */
[----:B------:R-:W-:Y:S01]  /*3560*/  FSEL R57, R62, -INF , P4 ;  /* 0xff8000003e397808 */ /* 0x000fe20002000000 */
[----:B------:R-:W-:Y:S01]  /*3570*/  FMUL.FTZ R20, R25, UR5 ;  /* 0x0000000519147c20 */ /* 0x000fe20008410000 */
[----:B------:R-:W-:Y:S01]  /*3580*/  ISETP.GT.AND P4, PT, R6, 0x59, PT ;  /* 0x000000590600780c */ /* 0x000fe20003f84270 */
[----:B------:R-:W-:Y:S01]  /*3590*/  FMUL.FTZ R28, R28, UR5 ;  /* 0x000000051c1c7c20 */ /* 0x000fe20008410000 */
[----:B------:R-:W-:Y:S01]  /*35a0*/  FSEL R123, R50, -INF , P5 ;  /* 0xff800000327b7808 */ /* 0x000fe20002800000 */
[----:B------:R-:W3:Y:S01]  /*35b0*/  MUFU.TANH R95, R95 ;  /* 0x0000005f005f7308 */ /* 0x000ee20000002400 */
[----:B------:R-:W-:Y:S01]  /*35c0*/  FMNMX.FTZ R72, R121, R72, !PT ;  /* 0x0000004879487209 */ /* 0x000fe20007810000 */
[----:B------:R-:W-:Y:S01]  /*35d0*/  FMUL.FTZ R32, R26, UR5 ;  /* 0x000000051a207c20 */ /* 0x000fe20008410000 */
[----:B------:R-:W-:-:S02]  /*35e0*/  FSEL R35, R60, -INF , P3 ;  /* 0xff8000003c237808 */ /* 0x000fc40001800000 */
[----:B------:R-:W-:Y:S02]  /*35f0*/  ISETP.GT.AND P3, PT, R6, 0x60, PT ;  /* 0x000000600600780c */ /* 0x000fe40003f64270 */
[----:B------:R-:W-:Y:S01]  /*3600*/  FSEL R125, R40, -INF , P4 ;  /* 0xff800000287d7808 */ /* 0x000fe20002000000 */
[----:B------:R-:W4:Y:S01]  /*3610*/  MUFU.TANH R135, R135 ;  /* 0x0000008700877308 */ /* 0x000f220000002400 */
[----:B------:R-:W-:Y:S01]  /*3620*/  FMNMX.FTZ R72, R123, R72, !PT ;  /* 0x000000487b487209 */ /* 0x000fe20007810000 */
[----:B------:R-:W-:Y:S01]  /*3630*/  FMUL.FTZ R40, R31, UR5 ;  /* 0x000000051f287c20 */ /* 0x000fe20008410000 */
[----:B------:R-:W-:Y:S02]  /*3640*/  FSEL R69, R86, -INF , P2 ;  /* 0xff80000056457808 */ /* 0x000fe40001000000 */
[----:B------:R-:W-:Y:S02]  /*3650*/  ISETP.GT.AND P2, PT, R6, 0x61, PT ;  /* 0x000000610600780c */ /* 0x000fe40003f44270 */
[----:B------:R-:W-:Y:S01]  /*3660*/  FSEL R127, R46, -INF , P3 ;  /* 0xff8000002e7f7808 */ /* 0x000fe20001800000 */
[----:B------:R-:W4:Y:S01]  /*3670*/  MUFU.TANH R14, R14 ;  /* 0x0000000e000e7308 */ /* 0x000f220000002400 */
[----:B------:R-:W-:-:S02]  /*3680*/  FMNMX.FTZ R72, R125, R72, !PT ;  /* 0x000000487d487209 */ /* 0x000fc40007810000 */
[----:B-----5:R-:W-:Y:S02]  /*3690*/  FSEL R83, R78, -INF , P6 ;  /* 0xff8000004e537808 */ /* 0x020fe40003000000 */
[----:B------:R-:W-:Y:S02]  /*36a0*/  ISETP.GT.AND P6, PT, R6, 0x68, PT ;  /* 0x000000680600780c */ /* 0x000fe40003fc4270 */
[----:B0-----:R-:W-:Y:S01]  /*36b0*/  FSEL R129, R52, -INF , P2 ;  /* 0xff80000034817808 */ /* 0x001fe20001000000 */
[----:B------:R-:W0:Y:S01]  /*36c0*/  MUFU.TANH R101, R101 ;  /* 0x0000006500657308 */ /* 0x000e220000002400 */
[----:B------:R-:W-:Y:S02]  /*36d0*/  FMNMX.FTZ R72, R127, R72, !PT ;  /* 0x000000487f487209 */ /* 0x000fe40007810000 */
[----:B------:R-:W-:Y:S02]  /*36e0*/  FSEL R37, R42, -INF , P5 ;  /* 0xff8000002a257808 */ /* 0x000fe40002800000 */
[----:B------:R-:W-:-:S02]  /*36f0*/  ISETP.GT.AND P5, PT, R6, 0x69, PT ;  /* 0x000000690600780c */ /* 0x000fc40003fa4270 */
[----:B-1----:R-:W-:Y:S01]  /*3700*/  FSEL R131, R131, -INF , P6 ;  /* 0xff80000083837808 */ /* 0x002fe20003000000 */
[----:B------:R-:W1:Y:S01]  /*3710*/  MUFU.TANH R36, R36 ;  /* 0x0000002400247308 */ /* 0x000e620000002400 */
[----:B------:R-:W-:Y:S02]  /*3720*/  FMNMX.FTZ R72, R129, R72, !PT ;  /* 0x0000004881487209 */ /* 0x000fe40007810000 */
[----:B------:R-:W-:Y:S02]  /*3730*/  FSEL R89, R44, -INF , P4 ;  /* 0xff8000002c597808 */ /* 0x000fe40002000000 */
[----:B------:R-:W-:Y:S02]  /*3740*/  ISETP.GT.AND P4, PT, R6, 0x70, PT ;  /* 0x000000700600780c */ /* 0x000fe40003f84270 */
[----:B--2---:R-:W-:Y:S01]  /*3750*/  FSEL R133, R133, -INF , P5 ;  /* 0xff80000085857808 */ /* 0x004fe20002800000 */
[----:B------:R-:W2:Y:S01]  /*3760*/  MUFU.TANH R70, R92 ;  /* 0x0000005c00467308 */ /* 0x000ea20000002400 */
[----:B------:R-:W-:-:S02]  /*3770*/  FMNMX.FTZ R72, R131, R72, !PT ;  /* 0x0000004883487209 */ /* 0x000fc40007810000 */
[----:B---3--:R-:W-:Y:S02]  /*3780*/  FSEL R95, R95, -INF , P3 ;  /* 0xff8000005f5f7808 */ /* 0x008fe40001800000 */
[----:B------:R-:W-:Y:S02]  /*3790*/  ISETP.GT.AND P3, PT, R6, 0x71, PT ;  /* 0x000000710600780c */ /* 0x000fe40003f64270 */
[----:B----4-:R-:W-:Y:S01]  /*37a0*/  FSEL R135, R135, -INF , P4 ;  /* 0xff80000087877808 */ /* 0x010fe20002000000 */
[----:B------:R-:W3:Y:S01]  /*37b0*/  MUFU.TANH R10, R10 ;  /* 0x0000000a000a7308 */ /* 0x000ee20000002400 */
[----:B------:R-:W-:Y:S02]  /*37c0*/  FMNMX.FTZ R72, R133, R72, !PT ;  /* 0x0000004885487209 */ /* 0x000fe40007810000 */
[----:B------:R-:W-:Y:S02]  /*37d0*/  FSEL R25, R54, -INF , P2 ;  /* 0xff80000036197808 */ /* 0x000fe40001000000 */
[----:B------:R-:W-:-:S02]  /*37e0*/  ISETP.GT.AND P2, PT, R6, 0x78, PT ;  /* 0x000000780600780c */ /* 0x000fc40003f44270 */
[----:B------:R-:W-:Y:S01]  /*37f0*/  FSEL R137, R14, -INF , P3 ;  /* 0xff8000000e897808 */ /* 0x000fe20001800000 */
[----:B------:R-:W4:Y:S01]  /*3800*/  MUFU.TANH R105, R105 ;  /* 0x0000006900697308 */ /* 0x000f220000002400 */
[----:B------:R-:W-:Y:S01]  /*3810*/  FMNMX.FTZ R72, R135, R72, !PT ;  /* 0x0000004887487209 */ /* 0x000fe20007810000 */
[----:B------:R-:W-:Y:S01]  /*3820*/  FMUL.FTZ R14, R29, UR5 ;  /* 0x000000051d0e7c20 */ /* 0x000fe20008410000 */
[----:B0-----:R-:W-:Y:S02]  /*3830*/  FSEL R101, R101, -INF , P6 ;  /* 0xff80000065657808 */ /* 0x001fe40003000000 */
[----:B------:R-:W-:Y:S02]  /*3840*/  ISETP.GT.AND P6, PT, R6, 0x79, PT ;  /* 0x000000790600780c */ /* 0x000fe40003fc4270 */
[----:B-1----:R-:W-:Y:S01]  /*3850*/  FSEL R139, R36, -INF , P2 ;  /* 0xff800000248b7808 */ /* 0x002fe20001000000 */
[----:B------:R-:W0:Y:S01]  /*3860*/  MUFU.TANH R24, R24 ;  /* 0x0000001800187308 */ /* 0x000e220000002400 */
[----:B------:R-:W-:Y:S01]  /*3870*/  FMNMX.FTZ R72, R137, R72, !PT ;  /* 0x0000004889487209 */ /* 0x000fe20007810000 */
[----:B------:R-:W-:Y:S01]  /*3880*/  FMUL.FTZ R36, R27, UR5 ;  /* 0x000000051b247c20 */ /* 0x000fe20008410000 */
[----:B--2---:R-:W-:-:S02]  /*3890*/  FSEL R29, R70, -INF , P5 ;  /* 0xff800000461d7808 */ /* 0x004fc40002800000 */
[----:B------:R-:W-:Y:S02]  /*38a0*/  ISETP.GT.AND P5, PT, R6, 0x80, PT ;  /* 0x000000800600780c */ /* 0x000fe40003fa4270 */
[----:B---3--:R-:W-:Y:S01]  /*38b0*/  FSEL R141, R10, -INF , P6 ;  /* 0xff8000000a8d7808 */ /* 0x008fe20003000000 */
[----:B------:R-:W1:Y:S01]  /*38c0*/  MUFU.TANH R12, R12 ;  /* 0x0000000c000c7308 */ /* 0x000e620000002400 */
[----:B------:R-:W-:Y:S02]  /*38d0*/  FMNMX.FTZ R72, R139, R72, !PT ;  /* 0x000000488b487209 */ /* 0x000fe40007810000 */
[----:B----4-:R-:W-:Y:S02]  /*38e0*/  FSEL R105, R105, -INF , P4 ;  /* 0xff80000069697808 */ /* 0x010fe40002000000 */
[----:B------:R-:W-:Y:S02]  /*38f0*/  ISETP.GT.AND P4, PT, R6, 0x81, PT ;  /* 0x000000810600780c */ /* 0x000fe40003f84270 */
[----:B------:R-:W-:Y:S01]  /*3900*/  FMNMX.FTZ R72, R141, R72, !PT ;  /* 0x000000488d487209 */ /* 0x000fe20007810000 */
        /* <DEDUP_REMOVED lines=10> */
[----:B0-----:R-:W-:Y:S01]  /*39b0*/  FSEL R103, R38, -INF , P2 ;  /* 0xff80000026677808 */ /* 0x001fe20001000000 */
[----:B------:R-:W-:Y:S01]  /*39c0*/  FMUL.FTZ R38, R30, UR5 ;  /* 0x000000051e267c20 */ /* 0x000fe20008410000 */
[----:B------:R-:W-:-:S05]  /*39d0*/  ISETP.GT.AND P2, PT, R6, 0x89, PT ;  /* 0x000000890600780c */ /* 0x000fca0003f44270 */
[----:B------:R-:W-:Y:S01]  /*39e0*/  MUFU.TANH R34, R34 ;  /* 0x0000002200227308 */ /* 0x000fe20000002400 */
[----:B-1----:R-:W-:-:S04]  /*39f0*/  FSEL R50, R28, -INF , P3 ;  /* 0xff8000001c327808 */ /* 0x002fc80001800000 */
[----:B------:R-:W-:-:S03]  /*3a00*/  FMNMX.FTZ R75, R50, R75, !PT ;  /* 0x0000004b324b7209 */ /* 0x000fc60007810000 */
[----:B------:R-:W0:Y:S01]  /*3a10*/  MUFU.TANH R32, R32 ;  /* 0x0000002000207308 */ /* 0x000e220000002400 */
[----:B--2---:R-:W-:-:S04]  /*3a20*/  FSEL R52, R14, -INF , P2 ;  /* 0xff8000000e347808 */ /* 0x004fc80001000000 */
[----:B------:R-:W-:-:S03]  /*3a30*/  FMNMX.FTZ R6, R52, R75, !PT ;  /* 0x0000004b34067209 */ /* 0x000fc60007810000 */
[----:B------:R-:W-:Y:S02]  /*3a40*/  MUFU.TANH R36, R36 ;  /* 0x0000002400247308 */ /* 0x000fe40000002400 */
[----:B------:R-:W1:Y:S06]  /*3a50*/  SHFL.BFLY PT, R75, R6, 0x2, 0x1f ;  /* 0x0c401f00064b7f89 */ /* 0x000e6c00000e0000 */
[----:B------:R-:W2:Y:S08]  /*3a60*/  MUFU.TANH R38, R38 ;  /* 0x0000002600267308 */ /* 0x000eb00000002400 */
[----:B------:R-:W3:Y:S01]  /*3a70*/  MUFU.TANH R40, R40 ;  /* 0x0000002800287308 */ /* 0x000ee20000002400 */
[----:B-1----:R-:W-:-:S05]  /*3a80*/  FMNMX.FTZ R10, R6, R75, !PT ;  /* 0x0000004b060a7209 */ /* 0x002fca0007810000 */
[----:B------:R-:W1:Y:S02]  /*3a90*/  SHFL.BFLY PT, R75, R10, 0x1, 0x1f ;  /* 0x0c201f000a4b7f89 */ /* 0x000e6400000e0000 */
[----:B-1----:R-:W-:Y:S02]  /*3aa0*/  FMNMX.FTZ R75, R10, R75, !PT ;  /* 0x0000004b0a4b7209 */ /* 0x002fe40007810000 */
        /* <DEDUP_REMOVED lines=16> */
[-CC-:B------:R-:W-:Y:S01]  /*3bb0*/  FFMA.FTZ R115, R115, R74.reuse, -R48.reuse ;  /* 0x0000004a73737223 */ /* 0x180fe20000010830 */
[----:B--2---:R-:W-:Y:S01]  /*3bc0*/  FSEL R113, R38, -INF , P3 ;  /* 0xff80000026717808 */ /* 0x004fe20001800000 */
        /* <DEDUP_REMOVED lines=37> */
[----:B------:R0:W-:Y:S03]  /*3e20*/  MUFU.EX2 R12, R87 ;  /* 0x00000057000c7308 */ /* 0x0001e60000000800 */
[----:B------:R-:W-:-:S04]  /*3e30*/  FMNMX.FTZ R14, R57, R14, !PT ;  /* 0x0000000e390e7209 */ /* 0x000fc80007810000 */
[----:B------:R-:W-:Y:S01]  /*3e40*/  FMNMX.FTZ R24, R35, R14, !PT ;  /* 0x0000000e23187209 */ /* 0x000fe20007810000 */
[----:B------:R-:W1:Y:S01]  /*3e50*/  MUFU.EX2 R109, R109 ;  /* 0x0000006d006d7308 */ /* 0x000e620000000800 */
[----:B0-----:R-:W-:Y:S02]  /*3e60*/  FFMA.FTZ R87, R121, R74, -R48 ;  /* 0x0000004a79577223 */ /* 0x001fe40000010830 */
[----:B------:R-:W-:-:S04]  /*3e70*/  FMNMX.FTZ R24, R69, R24, !PT ;  /* 0x0000001845187209 */ /* 0x000fc80007810000 */
[----:B------:R-:W-:Y:S01]  /*3e80*/  FMNMX.FTZ R24, R83, R24, !PT ;  /* 0x0000001853187209 */ /* 0x000fe20007810000 */
[----:B------:R0:W-:Y:S03]  /*3e90*/  MUFU.EX2 R14, R93 ;  /* 0x0000005d000e7308 */ /* 0x0001e60000000800 */
[----:B------:R-:W-:-:S04]  /*3ea0*/  FMNMX.FTZ R24, R37, R24, !PT ;  /* 0x0000001825187209 */ /* 0x000fc80007810000 */
[----:B------:R-:W-:Y:S01]  /*3eb0*/  FMNMX.FTZ R26, R89, R24, !PT ;  /* 0x00000018591a7209 */ /* 0x000fe20007810000 */
[----:B------:R-:W-:Y:S01]  /*3ec0*/  MUFU.EX2 R30, R30 ;  /* 0x0000001e001e7308 */ /* 0x000fe20000000800 */
[----:B0-----:R-:W-:Y:S02]  /*3ed0*/  FSEL R93, R34, -INF , P6 ;  /* 0xff800000225d7808 */ /* 0x001fe40003000000 */
[----:B------:R-:W-:-:S04]  /*3ee0*/  FMNMX.FTZ R26, R95, R26, !PT ;  /* 0x0000001a5f1a7209 */ /* 0x000fc80007810000 */
[----:B------:R-:W-:Y:S01]  /*3ef0*/  FMNMX.FTZ R26, R25, R26, !PT ;  /* 0x0000001a191a7209 */ /* 0x000fe20007810000 */
[----:B------:R0:W-:Y:S03]  /*3f00*/  MUFU.EX2 R24, R99 ;  /* 0x0000006300187308 */ /* 0x0001e60000000800 */
[----:B------:R-:W-:-:S04]  /*3f10*/  FMNMX.FTZ R26, R101, R26, !PT ;  /* 0x0000001a651a7209 */ /* 0x000fc80007810000 */
[----:B------:R-:W-:Y:S01]  /*3f20*/  FMNMX.FTZ R42, R29, R26, !PT ;  /* 0x0000001a1d2a7209 */ /* 0x000fe20007810000 */
[----:B------:R-:W-:Y:S01]  /*3f30*/  MUFU.EX2 R111, R111 ;  /* 0x0000006f006f7308 */ /* 0x000fe20000000800 */
[----:B0-----:R-:W-:Y:S01]  /*3f40*/  FSEL R99, R36, -INF , P4 ;  /* 0xff80000024637808 */ /* 0x001fe20002000000 */
[----:B------:R-:W-:Y:S01]  /*3f50*/  FFMA.FTZ R36, R139, R74, -R48 ;  /* 0x0000004a8b247223 */ /* 0x000fe20000010830 */
[----:B------:R-:W-:-:S04]  /*3f60*/  FMNMX.FTZ R42, R105, R42, !PT ;  /* 0x0000002a692a7209 */ /* 0x000fc80007810000 */
[----:B------:R-:W-:Y:S01]  /*3f70*/  FMNMX.FTZ R42, R107, R42, !PT ;  /* 0x0000002a6b2a7209 */ /* 0x000fe20007810000 */
[----:B------:R3:W-:Y:S03]  /*3f80*/  MUFU.EX2 R26, R115 ;  /* 0x00000073001a7308 */ /* 0x0007e60000000800 */
[----:B------:R-:W-:-:S04]  /*3f90*/  FMNMX.FTZ R42, R103, R42, !PT ;  /* 0x0000002a672a7209 */ /* 0x000fc80007810000 */
[----:B------:R-:W-:Y:S01]  /*3fa0*/  FMNMX.FTZ R42, R93, R42, !PT ;  /* 0x0000002a5d2a7209 */ /* 0x000fe20007810000 */
[----:B------:R-:W-:Y:S01]  /*3fb0*/  MUFU.EX2 R8, R8 ;  /* 0x0000000800087308 */ /* 0x000fe20000000800 */
[----:B---3--:R-:W-:Y:S01]  /*3fc0*/  FSEL R115, R40, -INF , P2 ;  /* 0xff80000028737808 */ /* 0x008fe20001000000 */
[----:B------:R-:W-:Y:S01]  /*3fd0*/  FFMA.FTZ R40, R131, R74, -R48 ;  /* 0x0000004a83287223 */ /* 0x000fe20000010830 */
[----:B------:R-:W-:-:S04]  /*3fe0*/  FMNMX.FTZ R42, R97, R42, !PT ;  /* 0x0000002a612a7209 */ /* 0x000fc80007810000 */
[----:B------:R-:W-:Y:S01]  /*3ff0*/  FMNMX.FTZ R42, R99, R42, !PT ;  /* 0x0000002a632a7209 */ /* 0x000fe20007810000 */
[----:B------:R-:W-:Y:S03]  /*4000*/  MUFU.EX2 R63, R63 ;  /* 0x0000003f003f7308 */ /* 0x000fe60000000800 */
[----:B------:R-:W-:-:S04]  /*4010*/  FMNMX.FTZ R42, R113, R42, !PT ;  /* 0x0000002a712a7209 */ /* 0x000fc80007810000 */
[----:B------:R-:W-:Y:S01]  /*4020*/  FMNMX.FTZ R34, R115, R42, !PT ;  /* 0x0000002a73227209 */ /* 0x000fe20007810000 */
[-CC-:B------:R-:W-:Y:S01]  /*4030*/  FFMA.FTZ R42, R127, R74.reuse, -R48.reuse ;  /* 0x0000004a7f2a7223 */ /* 0x180fe20000010830 */
[----:B------:R-:W-:Y:S03]  /*4040*/  MUFU.EX2 R39, R39 ;  /* 0x0000002700277308 */ /* 0x000fe60000000800 */
[----:B------:R-:W0:Y:S05]  /*4050*/  SHFL.BFLY PT, R67, R34, 0x2, 0x1f ;  /* 0x0c401f0022437f89 */ /* 0x000e2a00000e0000 */
[----:B------:R-:W-:Y:S08]  /*4060*/  MUFU.EX2 R27, R27 ;  /* 0x0000001b001b7308 */ /* 0x000ff00000000800 */
[----:B------:R-:W-:Y:S08]  /*4070*/  MUFU.EX2 R28, R28 ;  /* 0x0000001c001c7308 */ /* 0x000ff00000000800 */
[----:B------:R-:W-:Y:S01]  /*4080*/  MUFU.EX2 R20, R20 ;  /* 0x0000001400147308 */ /* 0x000fe20000000800 */
[----:B0-----:R-:W-:Y:S01]  /*4090*/  FMNMX.FTZ R54, R34, R67, !PT ;  /* 0x0000004322367209 */ /* 0x001fe20007810000 */
[-CC-:B------:R-:W-:Y:S01]  /*40a0*/  FFMA.FTZ R67, R141, R74.reuse, -R48.reuse ;  /* 0x0000004a8d437223 */ /* 0x180fe20000010830 */
[----:B------:R-:W-:-:S03]  /*40b0*/  FFMA.FTZ R34, R143, R74, -R48 ;  /* 0x0000004a8f227223 */ /* 0x000fc60000010830 */
        /* <DEDUP_REMOVED lines=8> */
[----:B------:R0:W-:Y:S01]  /*4140*/  MUFU.EX2 R81, R56 ;  /* 0x0000003800517308 */ /* 0x0001e20000000800 */
[----:B------:R-:W-:Y:S02]  /*4150*/  FSEL R48, R50, RZ, P2 ;  /* 0x000000ff32307208 */ /* 0x000fe40001000000 */
[----:B------:R-:W-:-:S03]  /*4160*/  ISETP.GE.AND P2, PT, R64, 0x91, PT ;  /* 0x000000914000780c */ /* 0x000fc60003f46270 */
        /* <DEDUP_REMOVED lines=11> */
[-CC-:B0-----:R-:W-:Y:S01]  /*4220*/  FFMA.FTZ R56, R43, R74.reuse, -R48.reuse ;  /* 0x0000004a2b387223 */ /* 0x181fe20000010830 */
[----:B------:R0:W3:Y:S01]  /*4230*/  MUFU.EX2 R117, R4 ;  /* 0x0000000400757308 */ /* 0x0000e20000000800 */
[-CC-:B--2---:R-:W-:Y:S01]  /*4240*/  FFMA.FTZ R3, R21, R74.reuse, -R48.reuse ;  /* 0x0000004a15037223 */ /* 0x184fe20000010830 */
[-CC-:B------:R-:W-:Y:S01]  /*4250*/  FFMA.FTZ R15, R45, R74.reuse, -R48.reuse ;  /* 0x0000004a2d0f7223 */ /* 0x180fe20000010830 */
[-CC-:B------:R-:W-:Y:S01]  /*4260*/  FFMA.FTZ R58, R47, R74.reuse, -R48.reuse ;  /* 0x0000004a2f3a7223 */ /* 0x180fe20000010830 */
[-CC-:B------:R-:W-:Y:S01]  /*4270*/  FFMA.FTZ R23, R49, R74.reuse, -R48.reuse ;  /* 0x0000004a31177223 */ /* 0x180fe20000010830 */
[-CC-:B------:R-:W-:Y:S01]  /*4280*/  FFMA.FTZ R60, R51, R74.reuse, -R48.reuse ;  /* 0x0000004a333c7223 */ /* 0x180fe20000010830 */
[-CC-:B------:R-:W-:Y:S01]  /*4290*/  FFMA.FTZ R21, R53, R74.reuse, -R48.reuse ;  /* 0x0000004a35157223 */ /* 0x180fe20000010830 */
[-C--:B------:R-:W-:Y:S01]  /*42a0*/  FFMA.FTZ R62, R33, R74.reuse, -R48 ;  /* 0x0000004a213e7223 */ /* 0x080fe20000010830 */
[----:B------:R1:W2:Y:S01]  /*42b0*/  MUFU.EX2 R70, R5 ;  /* 0x0000000500467308 */ /* 0x0002a20000000800 */
[----:B0-----:R-:W-:Y:S01]  /*42c0*/  @!P1 PRMT R4, RZ, 0x654, R0 ;  /* 0x00000654ff049816 */ /* 0x001fe20000000000 */
[-CC-:B------:R-:W-:Y:S01]  /*42d0*/  FFMA.FTZ R33, R57, R74.reuse, -R48.reuse ;  /* 0x0000004a39217223 */ /* 0x180fe20000010830 */
[-CC-:B------:R-:W-:Y:S01]  /*42e0*/  FFMA.FTZ R66, R35, R74.reuse, -R48.reuse ;  /* 0x0000004a23427223 */ /* 0x180fe20000010830 */
[-CC-:B------:R-:W-:Y:S01]  /*42f0*/  FFMA.FTZ R69, R69, R74.reuse, -R48.reuse ;  /* 0x0000004a45457223 */ /* 0x180fe20000010830 */
[----:B------:R0:W-:Y:S01]  /*4300*/  @!P1 SYNCS.ARRIVE.TRANS64.RED.A1T0 RZ, [R4+URZ], RZ ;  /* 0x000000ff04ff99a7 */ /* 0x0001e2000810043f */
[-CC-:B------:R-:W-:Y:S01]  /*4310*/  FFMA.FTZ R35, R83, R74.reuse, -R48.reuse ;  /* 0x0000004a53237223 */ /* 0x180fe20000010830 */
[-CC-:B------:R-:W-:Y:S01]  /*4320*/  FFMA.FTZ R89, R89, R74.reuse, -R48.reuse ;  /* 0x0000004a59597223 */ /* 0x180fe20000010830 */
[----:B------:R-:W4:Y:S01]  /*4330*/  MUFU.EX2 R7, R7 ;  /* 0x0000000700077308 */ /* 0x000f220000000800 */
[----:B-1----:R-:W-:Y:S01]  /*4340*/  FADD.FTZ R5, R6, R109 ;  /* 0x0000006d06057221 */ /* 0x002fe20000010000 */
[----:B---3--:R-:W-:Y:S01]  /*4350*/  FADD.FTZ R41, R68, R117 ;  /* 0x0000007544297221 */ /* 0x008fe20000010000 */
[-CC-:B------:R-:W-:Y:S01]  /*4360*/  FFMA.FTZ R105, R105, R74.reuse, -R48.reuse ;  /* 0x0000004a69697223 */ /* 0x180fe20000010830 */
[--C-:B------:R-:W-:Y:S01]  /*4370*/  FFMA.FTZ R107, R107, R74, -R48.reuse ;  /* 0x0000004a6b6b7223 */ /* 0x100fe20000010830 */
[----:B------:R-:W-:Y:S01]  /*4380*/  FADD.FTZ R64, R30, R5 ;  /* 0x000000051e407221 */ /* 0x000fe20000010000 */
[----:B------:R-:W-:Y:S01]  /*4390*/  F2FP.BF16.F32.PACK_AB R5, R117, R68 ;  /* 0x000000447505723e */ /* 0x000fe200000010ff */
[----:B------:R-:W-:Y:S01]  /*43a0*/  FFMA.FTZ R103, R103, R74, -R48 ;  /* 0x0000004a67677223 */ /* 0x000fe20000010830 */
[----:B------:R-:W1:Y:S01]  /*43b0*/  MUFU.EX2 R9, R9 ;  /* 0x0000000900097308 */ /* 0x000e620000000800 */
[----:B--2---:R-:W-:Y:S01]  /*43c0*/  FADD.FTZ R76, R70, R41 ;  /* 0x00000029464c7221 */ /* 0x004fe20000010000 */
[----:B------:R-:W-:Y:S01]  /*43d0*/  FADD.FTZ R41, R111, R64 ;  /* 0x000000406f297221 */ /* 0x000fe20000010000 */
[----:B0-----:R-:W-:Y:S01]  /*43e0*/  F2FP.BF16.F32.PACK_AB R4, R109, R6 ;  /* 0x000000066d04723e */ /* 0x001fe200000010ff */
[--C-:B------:R-:W-:Y:S01]  /*43f0*/  FFMA.FTZ R64, R25, R74, -R48.reuse ;  /* 0x0000004a19407223 */ /* 0x100fe20000010830 */
[----:B------:R-:W-:Y:S01]  /*4400*/  F2FP.BF16.F32.PACK_AB R6, R111, R30 ;  /* 0x0000001e6f06723e */ /* 0x000fe200000010ff */
[----:B------:R-:W-:Y:S01]  /*4410*/  FADD.FTZ R68, R8, R41 ;  /* 0x0000002908447221 */ /* 0x000fe20000010000 */
[----:B------:R-:W-:Y:S01]  /*4420*/  FFMA.FTZ R30, R37, R74, -R48 ;  /* 0x0000004a251e7223 */ /* 0x000fe20000010830 */
[----:B------:R-:W0:Y:S01]  /*4430*/  MUFU.EX2 R50, R50 ;  /* 0x0000003200327308 */ /* 0x000e220000000800 */
[----:B----4-:R-:W-:Y:S01]  /*4440*/  FADD.FTZ R76, R7, R76 ;  /* 0x0000004c074c7221 */ /* 0x010fe20000010000 */
[----:B------:R-:W-:Y:S01]  /*4450*/  FADD.FTZ R45, R63, R68 ;  /* 0x000000443f2d7221 */ /* 0x000fe20000010000 */
[----:B------:R-:W-:Y:S01]  /*4460*/  F2FP.BF16.F32.PACK_AB R7, R7, R70 ;  /* 0x000000460707723e */ /* 0x000fe200000010ff */
[-CC-:B------:R-:W-:Y:S01]  /*4470*/  FFMA.FTZ R25, R29, R74.reuse, -R48.reuse ;  /* 0x0000004a1d197223 */ /* 0x180fe20000010830 */
[-CC-:B------:R-:W-:Y:S01]  /*4480*/  FFMA.FTZ R37, R95, R74.reuse, -R48.reuse ;  /* 0x0000004a5f257223 */ /* 0x180fe20000010830 */
[----:B------:R-:W-:Y:S01]  /*4490*/  FADD.FTZ R70, R10, R45 ;  /* 0x0000002d0a467221 */ /* 0x000fe20000010000 */
[----:B------:R-:W-:Y:S01]  /*44a0*/  FFMA.FTZ R41, R101, R74, -R48 ;  /* 0x0000004a65297223 */ /* 0x000fe20000010830 */
[----:B------:R-:W2:Y:S01]  /*44b0*/  MUFU.EX2 R11, R11 ;  /* 0x0000000b000b7308 */ /* 0x000ea20000000800 */
[----:B-1----:R-:W-:Y:S01]  /*44c0*/  FADD.FTZ R43, R9, R76 ;  /* 0x0000004c092b7221 */ /* 0x002fe20000010000 */
[----:B------:R-:W-:Y:S01]  /*44d0*/  FADD.FTZ R70, R39, R70 ;  /* 0x0000004627467221 */ /* 0x000fe20000010000 */
[----:B------:R1:W-:Y:S01]  /*44e0*/  STSM.16.M88.4 [R2+0x24300], R4 ;  /* 0x0243000402007844 */ /* 0x0003e20000000200 */
[----:B------:R-:W-:Y:S01]  /*44f0*/  F2FP.BF16.F32.PACK_AB R8, R63, R8 ;  /* 0x000000083f08723e */ /* 0x000fe200000010ff */
[--C-:B------:R-:W-:Y:S01]  /*4500*/  FFMA.FTZ R93, R93, R74, -R48.reuse ;  /* 0x0000004a5d5d7223 */ /* 0x100fe20000010830 */
[----:B------:R-:W-:Y:S01]  /*4510*/  F2FP.BF16.F32.PACK_AB R10, R39, R10 ;  /* 0x0000000a270a723e */ /* 0x000fe200000010ff */
[-CC-:B------:R-:W-:Y:S01]  /*4520*/  FFMA.FTZ R97, R97, R74.reuse, -R48.reuse ;  /* 0x0000004a61617223 */ /* 0x180fe20000010830 */
[----:B------:R-:W3:Y:S01]  /*4530*/  MUFU.EX2 R52, R52 ;  /* 0x0000003400347308 */ /* 0x000ee20000000800 */
[C---:B0-----:R-:W-:Y:S01]  /*4540*/  FADD.FTZ R68, R50.reuse, R43 ;  /* 0x0000002b32447221 */ /* 0x041fe20000010000 */
[----:B------:R-:W-:Y:S01]  /*4550*/  F2FP.BF16.F32.PACK_AB R9, R50, R9 ;  /* 0x000000093209723e */ /* 0x000fe200000010ff */
[-CC-:B------:R-:W-:Y:S01]  /*4560*/  FFMA.FTZ R99, R99, R74.reuse, -R48.reuse ;  /* 0x0000004a63637223 */ /* 0x180fe20000010830 */
[-CC-:B------:R-:W-:Y:S01]  /*4570*/  FFMA.FTZ R113, R113, R74.reuse, -R48.reuse ;  /* 0x0000004a71717223 */ /* 0x180fe20000010830 */
[----:B------:R-:W-:Y:S01]  /*4580*/  FFMA.FTZ R48, R115, R74, -R48 ;  /* 0x0000004a73307223 */ /* 0x000fe20000010830 */
[----:B------:R-:W-:-:S02]  /*4590*/  IMAD.MOV.U32 R63, RZ, RZ, R71 ;  /* 0x000000ffff3f7224 */ /* 0x000fc400078e0047 */
[----:B------:R-:W0:Y:S01]  /*45a0*/  MUFU.EX2 R3, R3 ;  /* 0x0000000300037308 */ /* 0x000e220000000800 */
[----:B--2---:R-:W-:Y:S01]  /*45b0*/  FADD.FTZ R43, R11, R68 ;  /* 0x000000440b2b7221 */ /* 0x004fe20000010000 */
[--C-:B------:R-:W-:Y:S01]  /*45c0*/  IMAD.MOV.U32 R57, RZ, RZ, R71.reuse ;  /* 0x000000ffff397224 */ /* 0x100fe200078e0047 */
[----:B-1----:R-:W-:Y:S01]  /*45d0*/  F2FP.BF16.F32.PACK_AB R4, R28, R27 ;  /* 0x0000001b1c04723e */ /* 0x002fe200000010ff */
[--C-:B------:R-:W-:Y:S02]  /*45e0*/  IMAD.MOV.U32 R53, RZ, RZ, R71.reuse ;  /* 0x000000ffff357224 */ /* 0x100fe400078e0047 */
[----:B------:R-:W-:Y:S02]  /*45f0*/  IMAD.MOV.U32 R51, RZ, RZ, R71 ;  /* 0x000000ffff337224 */ /* 0x000fe400078e0047 */
[----:B------:R-:W1:Y:S01]  /*4600*/  MUFU.EX2 R54, R54 ;  /* 0x0000003600367308 */ /* 0x000e620000000800 */
[C---:B---3--:R-:W-:Y:S01]  /*4610*/  FADD.FTZ R68, R52.reuse, R43 ;  /* 0x0000002b34447221 */ /* 0x048fe20000010000 */
[----:B------:R-:W-:Y:S01]  /*4620*/  FADD.FTZ R43, R27, R70 ;  /* 0x000000461b2b7221 */ /* 0x000fe20000010000 */
[----:B------:R-:W-:Y:S01]  /*4630*/  F2FP.BF16.F32.PACK_AB R11, R52, R11 ;  /* 0x0000000b340b723e */ /* 0x000fe200000010ff */
[----:B------:R-:W-:-:S02]  /*4640*/  IMAD.MOV.U32 R49, RZ, RZ, R71 ;  /* 0x000000ffff317224 */ /* 0x000fc400078e0047 */
[----:B------:R-:W-:Y:S01]  /*4650*/  FADD.FTZ R43, R28, R43 ;  /* 0x0000002b1c2b7221 */ /* 0x000fe20000010000 */
[----:B------:R-:W-:Y:S01]  /*4660*/  IMAD.MOV.U32 R47, RZ, RZ, R71 ;  /* 0x000000ffff2f7224 */ /* 0x000fe200078e0047 */
[----:B------:R-:W2:Y:S01]  /*4670*/  MUFU.EX2 R13, R13 ;  /* 0x0000000d000d7308 */ /* 0x000ea20000000800 */
[----:B0-----:R-:W-:Y:S01]  /*4680*/  FADD.FTZ R45, R3, R68 ;  /* 0x00000044032d7221 */ /* 0x001fe20000010000 */
[----:B------:R-:W-:Y:S01]  /*4690*/  FADD.FTZ R70, R20, R43 ;  /* 0x0000002b14467221 */ /* 0x000fe20000010000 */
[----:B------:R-:W-:Y:S01]  /*46a0*/  STSM.16.M88.4 [R2+0x25b00], R8 ;  /* 0x025b000802007844 */ /* 0x000fe20000000200 */
[----:B------:R-:W-:-:S04]  /*46b0*/  IMAD.MOV.U32 R39, RZ, RZ, R71 ;  /* 0x000000ffff277224 */ /* 0x000fc800078e0047 */
[----:B------:R-:W0:Y:S01]  /*46c0*/  MUFU.EX2 R56, R56 ;  /* 0x0000003800387308 */ /* 0x000e220000000800 */
[C---:B-1----:R-:W-:Y:S01]  /*46d0*/  FADD.FTZ R68, R54.reuse, R45 ;  /* 0x0000002d36447221 */ /* 0x042fe20000010000 */
[----:B------:R-:W-:Y:S01]  /*46e0*/  FADD.FTZ R45, R61, R70 ;  /* 0x000000463d2d7221 */ /* 0x000fe20000010000 */
[----:B------:R-:W-:-:S03]  /*46f0*/  F2FP.BF16.F32.PACK_AB R5, R54, R3 ;  /* 0x000000033605723e */ /* 0x000fc600000010ff */
[----:B------:R-:W-:Y:S01]  /*4700*/  FADD.FTZ R70, R12, R45 ;  /* 0x0000002d0c467221 */ /* 0x000fe20000010000 */
[----:B------:R-:W-:Y:S01]  /*4710*/  F2FP.BF16.F32.PACK_AB R12, R55, R12 ;  /* 0x0000000c370c723e */ /* 0x000fe200000010ff */
[----:B------:R-:W1:Y:S01]  /*4720*/  MUFU.EX2 R15, R15 ;  /* 0x0000000f000f7308 */ /* 0x000e620000000800 */
[----:B--2---:R-:W-:Y:S01]  /*4730*/  FADD.FTZ R43, R13, R68 ;  /* 0x000000440d2b7221 */ /* 0x004fe20000010000 */
[----:B------:R-:W-:Y:S01]  /*4740*/  FADD.FTZ R45, R55, R70 ;  /* 0x00000046372d7221 */ /* 0x000fe20000010000 */
[--C-:B------:R-:W-:Y:S02]  /*4750*/  IMAD.MOV.U32 R70, RZ, RZ, R71.reuse ;  /* 0x000000ffff467224 */ /* 0x100fe400078e0047 */
[----:B------:R-:W-:Y:S02]  /*4760*/  IMAD.MOV.U32 R55, RZ, RZ, R71 ;  /* 0x000000ffff377224 */ /* 0x000fe400078e0047 */
[----:B------:R-:W-:Y:S01]  /*4770*/  FADD.FTZ R6, R14, R45 ;  /* 0x0000002d0e067221 */ /* 0x000fe20000010000 */
[C---:B------:R-:W-:Y:S01]  /*4780*/  F2FP.BF16.F32.PACK_AB R14, R31.reuse, R14 ;  /* 0x0000000e1f0e723e */ /* 0x040fe200000010ff */
[----:B------:R-:W2:Y:S01]  /*4790*/  MUFU.EX2 R58, R58 ;  /* 0x0000003a003a7308 */ /* 0x000ea20000000800 */
[----:B0-----:R-:W-:Y:S01]  /*47a0*/  FADD.FTZ R68, R56, R43 ;  /* 0x0000002b38447221 */ /* 0x001fe20000010000 */
[----:B------:R-:W-:Y:S01]  /*47b0*/  FADD.FTZ R27, R31, R6 ;  /* 0x000000061f1b7221 */ /* 0x000fe20000010000 */
[----:B------:R-:W-:Y:S01]  /*47c0*/  F2FP.BF16.F32.PACK_AB R6, R61, R20 ;  /* 0x000000143d06723e */ /* 0x000fe200000010ff */
[----:B------:R-:W-:-:S02]  /*47d0*/  IMAD.MOV.U32 R61, RZ, RZ, R71 ;  /* 0x000000ffff3d7224 */ /* 0x000fc400078e0047 */
[----:B------:R-:W-:Y:S01]  /*47e0*/  FADD.FTZ R52, R24, R27 ;  /* 0x0000001b18347221 */ /* 0x000fe20000010000 */
[----:B------:R-:W-:Y:S01]  /*47f0*/  F2FP.BF16.F32.PACK_AB R24, R59, R24 ;  /* 0x000000183b18723e */ /* 0x000fe200000010ff */
[----:B------:R-:W0:Y:S01]  /*4800*/  MUFU.EX2 R23, R23 ;  /* 0x0000001700177308 */ /* 0x000e220000000800 */
[----:B-1----:R-:W-:Y:S01]  /*4810*/  FADD.FTZ R43, R15, R68 ;  /* 0x000000440f2b7221 */ /* 0x002fe20000010000 */
[--C-:B------:R-:W-:Y:S02]  /*4820*/  IMAD.MOV.U32 R45, RZ, RZ, R71.reuse ;  /* 0x000000ffff2d7224 */ /* 0x100fe400078e0047 */
[----:B------:R-:W-:-:S04]  /*4830*/  IMAD.MOV.U32 R31, RZ, RZ, R71 ;  /* 0x000000ffff1f7224 */ /* 0x000fc800078e0047 */
[----:B------:R-:W1:Y:S01]  /*4840*/  MUFU.EX2 R60, R60 ;  /* 0x0000003c003c7308 */ /* 0x000e620000000800 */
[----:B--2---:R-:W-:Y:S01]  /*4850*/  FADD.FTZ R68, R58, R43 ;  /* 0x0000002b3a447221 */ /* 0x004fe20000010000 */
[----:B------:R-:W-:-:S06]  /*4860*/  IMAD.MOV.U32 R43, RZ, RZ, R71 ;  /* 0x000000ffff2b7224 */ /* 0x000fcc00078e0047 */
[----:B------:R-:W2:Y:S01]  /*4870*/  MUFU.EX2 R21, R21 ;  /* 0x0000001500157308 */ /* 0x000ea20000000800 */
[----:B0-----:R-:W-:Y:S01]  /*4880*/  FADD.FTZ R7, R23, R68 ;  /* 0x0000004417077221 */ /* 0x001fe20000010000 */
[----:B------:R-:W-:-:S06]  /*4890*/  IMAD.MOV.U32 R68, RZ, RZ, R71 ;  /* 0x000000ffff447224 */ /* 0x000fcc00078e0047 */
[----:B------:R-:W0:Y:S01]  /*48a0*/  MUFU.EX2 R62, R62 ;  /* 0x0000003e003e7308 */ /* 0x000e220000000800 */
[----:B-1----:R-:W-:Y:S01]  /*48b0*/  FADD.FTZ R28, R60, R7 ;  /* 0x000000073c1c7221 */ /* 0x002fe20000010000 */
[----:B------:R-:W-:Y:S01]  /*48c0*/  F2FP.BF16.F32.PACK_AB R7, R56, R13 ;  /* 0x0000000d3807723e */ /* 0x000fe200000010ff */
[----:B------:R-:W-:Y:S01]  /*48d0*/  FADD.FTZ R13, R59, R52 ;  /* 0x000000343b0d7221 */ /* 0x000fe20000010000 */
[--C-:B------:R-:W-:Y:S02]  /*48e0*/  IMAD.MOV.U32 R59, RZ, RZ, R71.reuse ;  /* 0x000000ffff3b7224 */ /* 0x100fe400078e0047 */
[----:B------:R-:W-:Y:S02]  /*48f0*/  IMAD.MOV.U32 R56, RZ, RZ, R71 ;  /* 0x000000ffff387224 */ /* 0x000fe400078e0047 */
[----:B------:R-:W-:Y:S01]  /*4900*/  FADD.FTZ R52, R26, R13 ;  /* 0x0000000d1a347221 */ /* 0x000fe20000010000 */
[----:B------:R-:W1:Y:S01]  /*4910*/  MUFU.EX2 R33, R33 ;  /* 0x0000002100217308 */ /* 0x000e620000000800 */
[----:B--2---:R-:W-:Y:S01]  /*4920*/  FADD.FTZ R3, R21, R28 ;  /* 0x0000001c15037221 */ /* 0x004fe20000010000 */
[----:B------:R-:W-:Y:S01]  /*4930*/  F2FP.BF16.F32.PACK_AB R13, R58, R15 ;  /* 0x0000000f3a0d723e */ /* 0x000fe200000010ff */
[----:B------:R2:W-:Y:S01]  /*4940*/  STSM.16.M88.4 [R2+0x27300], R4 ;  /* 0x0273000402007844 */ /* 0x0005e20000000200 */
[----:B------:R-:W-:Y:S01]  /*4950*/  F2FP.BF16.F32.PACK_AB R15, R60, R23 ;  /* 0x000000173c0f723e */ /* 0x000fe200000010ff */
[----:B------:R-:W-:-:S02]  /*4960*/  IMAD.MOV.U32 R60, RZ, RZ, R71 ;  /* 0x000000ffff3c7224 */ /* 0x000fc400078e0047 */
[----:B------:R-:W-:Y:S01]  /*4970*/  IMAD.MOV.U32 R58, RZ, RZ, R71 ;  /* 0x000000ffff3a7224 */ /* 0x000fe200078e0047 */
[----:B------:R-:W3:Y:S01]  /*4980*/  MUFU.EX2 R65, R65 ;  /* 0x0000004100417308 */ /* 0x000ee20000000800 */
[----:B0-----:R-:W-:Y:S01]  /*4990*/  FADD.FTZ R28, R62, R3 ;  /* 0x000000033e1c7221 */ /* 0x001fe20000010000 */
[----:B------:R0:W-:Y:S06]  /*49a0*/  STSM.16.M88.4 [R2+0x28b00], R12 ;  /* 0x028b000c02007844 */ /* 0x0001ec0000000200 */
[----:B------:R-:W4:Y:S01]  /*49b0*/  MUFU.EX2 R66, R66 ;  /* 0x0000004200427308 */ /* 0x000f220000000800 */
[----:B-1----:R-:W-:-:S07]  /*49c0*/  FADD.FTZ R3, R33, R28 ;  /* 0x0000001c21037221 */ /* 0x002fce0000010000 */
[----:B------:R-:W-:Y:S01]  /*49d0*/  MUFU.EX2 R32, R32 ;  /* 0x0000002000207308 */ /* 0x000fe20000000800 */
[----:B---3--:R-:W-:-:S07]  /*49e0*/  F2FP.BF16.F32.PACK_AB R26, R65, R26 ;  /* 0x0000001a411a723e */ /* 0x008fce00000010ff */
[----:B------:R1:W-:Y:S01]  /*49f0*/  MUFU.EX2 R0, R69 ;  /* 0x0000004500007308 */ /* 0x0003e20000000800 */
[C---:B----4-:R-:W-:Y:S01]  /*4a00*/  FADD.FTZ R3, R66.reuse, R3 ;  /* 0x0000000342037221 */ /* 0x050fe20000010000 */
[----:B------:R-:W-:Y:S01]  /*4a10*/  F2FP.BF16.F32.PACK_AB R27, R66, R33 ;  /* 0x00000021421b723e */ /* 0x000fe200000010ff */
[--C-:B------:R-:W-:Y:S02]  /*4a20*/  IMAD.MOV.U32 R66, RZ, RZ, R71.reuse ;  /* 0x000000ffff427224 */ /* 0x100fe400078e0047 */
[----:B------:R-:W-:-:S03]  /*4a30*/  IMAD.MOV.U32 R33, RZ, RZ, R71 ;  /* 0x000000ffff217224 */ /* 0x000fc600078e0047 */
[----:B------:R-:W2:Y:S01]  /*4a40*/  MUFU.EX2 R87, R87 ;  /* 0x0000005700577308 */ /* 0x000ea20000000800 */
[----:B-1----:R-:W-:-:S07]  /*4a50*/  IMAD.MOV.U32 R69, RZ, RZ, R71 ;  /* 0x000000ffff457224 */ /* 0x002fce00078e0047 */
[----:B------:R-:W1:Y:S08]  /*4a60*/  MUFU.EX2 R35, R35 ;  /* 0x0000002300237308 */ /* 0x000e700000000800 */
[----:B------:R-:W-:Y:S01]  /*4a70*/  MUFU.EX2 R44, R44 ;  /* 0x0000002c002c7308 */ /* 0x000fe20000000800 */
[----:B--2---:R-:W-:-:S07]  /*4a80*/  F2FP.BF16.F32.PACK_AB R4, R87, R32 ;  /* 0x000000205704723e */ /* 0x004fce00000010ff */
[----:B------:R-:W-:Y:S01]  /*4a90*/  MUFU.EX2 R85, R85 ;  /* 0x0000005500557308 */ /* 0x000fe20000000800 */
[----:B-1----:R-:W-:-:S07]  /*4aa0*/  F2FP.BF16.F32.PACK_AB R5, R35, R0 ;  /* 0x000000002305723e */ /* 0x002fce00000010ff */
[----:B------:R-:W1:Y:S08]  /*4ab0*/  MUFU.EX2 R30, R30 ;  /* 0x0000001e001e7308 */ /* 0x000e700000000800 */
[----:B------:R2:W-:Y:S08]  /*4ac0*/  MUFU.EX2 R50, R25 ;  /* 0x0000001900327308 */ /* 0x0005f00000000800 */
[----:B------:R-:W3:Y:S01]  /*4ad0*/  MUFU.EX2 R42, R42 ;  /* 0x0000002a002a7308 */ /* 0x000ee20000000800 */
[----:B--2---:R-:W-:Y:S01]  /*4ae0*/  FADD.FTZ R25, R65, R52 ;  /* 0x0000003441197221 */ /* 0x004fe20000010000 */
[----:B------:R-:W-:Y:S01]  /*4af0*/  FADD.FTZ R52, R0, R3 ;  /* 0x0000000300347221 */ /* 0x000fe20000010000 */
[----:B------:R-:W-:-:S02]  /*4b00*/  IMAD.MOV.U32 R65, RZ, RZ, R71 ;  /* 0x000000ffff417224 */ /* 0x000fc400078e0047 */
[----:B------:R-:W-:Y:S01]  /*4b10*/  FADD.FTZ R28, R32, R25 ;  /* 0x00000019201c7221 */ /* 0x000fe20000010000 */
[----:B------:R-:W-:Y:S01]  /*4b20*/  FADD.FTZ R23, R35, R52 ;  /* 0x0000003423177221 */ /* 0x000fe20000010000 */
[----:B------:R-:W-:Y:S01]  /*4b30*/  F2FP.BF16.F32.PACK_AB R25, R62, R21 ;  /* 0x000000153e19723e */ /* 0x000fe200000010ff */
[----:B------:R-:W2:Y:S01]  /*4b40*/  MUFU.EX2 R29, R89 ;  /* 0x00000059001d7308 */ /* 0x000ea20000000800 */
[----:B------:R-:W-:Y:S01]  /*4b50*/  FADD.FTZ R3, R87, R28 ;  /* 0x0000001c57037221 */ /* 0x000fe20000010000 */
[----:B-1----:R-:W-:Y:S01]  /*4b60*/  FADD.FTZ R54, R30, R23 ;  /* 0x000000171e367221 */ /* 0x002fe20000010000 */
[----:B------:R-:W-:Y:S01]  /*4b70*/  IMAD.MOV.U32 R62, RZ, RZ, R71 ;  /* 0x000000ffff3e7224 */ /* 0x000fe200078e0047 */
[----:B------:R-:W-:Y:S01]  /*4b80*/  STSM.16.M88.4 [R2+0x2a300], R24 ;  /* 0x02a3001802007844 */ /* 0x000fe20000000200 */
[----:B------:R-:W-:Y:S01]  /*4b90*/  FADD.FTZ R52, R44, R3 ;  /* 0x000000032c347221 */ /* 0x000fe20000010000 */
[--C-:B------:R-:W-:Y:S02]  /*4ba0*/  IMAD.MOV.U32 R35, RZ, RZ, R71.reuse ;  /* 0x000000ffff237224 */ /* 0x100fe400078e0047 */
[----:B------:R-:W1:Y:S01]  /*4bb0*/  MUFU.EX2 R73, R73 ;  /* 0x0000004900497308 */ /* 0x000e620000000800 */
[----:B------:R-:W-:Y:S01]  /*4bc0*/  FADD.FTZ R3, R85, R52 ;  /* 0x0000003455037221 */ /* 0x000fe20000010000 */
[----:B------:R-:W-:-:S02]  /*4bd0*/  IMAD.MOV.U32 R52, RZ, RZ, R71 ;  /* 0x000000ffff347224 */ /* 0x000fc400078e0047 */
[----:B------:R-:W-:Y:S02]  /*4be0*/  IMAD.MOV.U32 R32, RZ, RZ, R71 ;  /* 0x000000ffff207224 */ /* 0x000fe400078e0047 */
[----:B---3--:R-:W-:Y:S02]  /*4bf0*/  FADD.FTZ R6, R42, R3 ;  /* 0x000000032a067221 */ /* 0x008fe40000010000 */
[----:B------:R-:W3:Y:S01]  /*4c00*/  MUFU.EX2 R37, R37 ;  /* 0x0000002500257308 */ /* 0x000ee20000000800 */
[----:B--2---:R-:W-:-:S07]  /*4c10*/  FADD.FTZ R54, R29, R54 ;  /* 0x000000361d367221 */ /* 0x004fce0000010000 */
[----:B------:R-:W2:Y:S01]  /*4c20*/  MUFU.EX2 R40, R40 ;  /* 0x0000002800287308 */ /* 0x000ea20000000800 */
[----:B-1----:R-:W-:Y:S01]  /*4c30*/  FADD.FTZ R7, R73, R6 ;  /* 0x0000000649077221 */ /* 0x002fe20000010000 */
[----:B------:R-:W-:Y:S01]  /*4c40*/  F2FP.BF16.F32.PACK_AB R6, R85, R44 ;  /* 0x0000002c5506723e */ /* 0x000fe200000010ff */
[----:B------:R-:W-:-:S05]  /*4c50*/  IMAD.MOV.U32 R44, RZ, RZ, R71 ;  /* 0x000000ffff2c7224 */ /* 0x000fca00078e0047 */
[----:B------:R-:W1:Y:S01]  /*4c60*/  MUFU.EX2 R64, R64 ;  /* 0x0000004000407308 */ /* 0x000e620000000800 */
[----:B---3--:R-:W-:Y:S01]  /*4c70*/  FADD.FTZ R3, R37, R54 ;  /* 0x0000003625037221 */ /* 0x008fe20000010000 */
[----:B------:R-:W-:-:S06]  /*4c80*/  IMAD.MOV.U32 R54, RZ, RZ, R71 ;  /* 0x000000ffff367224 */ /* 0x000fcc00078e0047 */
[----:B------:R-:W3:Y:S01]  /*4c90*/  MUFU.EX2 R77, R77 ;  /* 0x0000004d004d7308 */ /* 0x000ee20000000800 */
[----:B--2---:R-:W-:Y:S01]  /*4ca0*/  FADD.FTZ R10, R40, R7 ;  /* 0x00000007280a7221 */ /* 0x004fe20000010000 */
[----:B------:R-:W-:Y:S01]  /*4cb0*/  F2FP.BF16.F32.PACK_AB R7, R29, R30 ;  /* 0x0000001e1d07723e */ /* 0x000fe200000010ff */
[--C-:B------:R-:W-:Y:S02]  /*4cc0*/  IMAD.MOV.U32 R30, RZ, RZ, R71.reuse ;  /* 0x000000ffff1e7224 */ /* 0x100fe400078e0047 */
[----:B------:R-:W-:Y:S02]  /*4cd0*/  IMAD.MOV.U32 R29, RZ, RZ, R71 ;  /* 0x000000ffff1d7224 */ /* 0x000fe400078e0047 */
[----:B------:R2:W-:Y:S01]  /*4ce0*/  STSM.16.M88.4 [R2+0x2bb00], R4 ;  /* 0x02bb000402007844 */ /* 0x0005e20000000200 */
[----:B------:R-:W4:Y:S01]  /*4cf0*/  MUFU.EX2 R41, R41 ;  /* 0x0000002900297308 */ /* 0x000f220000000800 */
[----:B-1----:R-:W-:-:S07]  /*4d00*/  FADD.FTZ R8, R64, R3 ;  /* 0x0000000340087221 */ /* 0x002fce0000010000 */
[----:B------:R-:W1:Y:S01]  /*4d10*/  MUFU.EX2 R38, R38 ;  /* 0x0000002600267308 */ /* 0x000e620000000800 */
[----:B---3--:R-:W-:-:S07]  /*4d20*/  FADD.FTZ R9, R77, R10 ;  /* 0x0000000a4d097221 */ /* 0x008fce0000010000 */
[----:B------:R-:W3:Y:S01]  /*4d30*/  MUFU.EX2 R79, R79 ;  /* 0x0000004f004f7308 */ /* 0x000ee20000000800 */
[----:B----4-:R-:W-:-:S04]  /*4d40*/  FADD.FTZ R3, R41, R8 ;  /* 0x0000000829037221 */ /* 0x010fc80000010000 */
[----:B------:R-:W-:-:S03]  /*4d50*/  FADD.FTZ R8, R50, R3 ;  /* 0x0000000332087221 */ /* 0x000fc60000010000 */
[----:B------:R-:W4:Y:S01]  /*4d60*/  MUFU.EX2 R105, R105 ;  /* 0x0000006900697308 */ /* 0x000f220000000800 */
[----:B-1----:R-:W-:Y:S01]  /*4d70*/  FADD.FTZ R10, R38, R9 ;  /* 0x00000009260a7221 */ /* 0x002fe20000010000 */
[----:B------:R-:W-:Y:S01]  /*4d80*/  F2FP.BF16.F32.PACK_AB R9, R64, R37 ;  /* 0x000000254009723e */ /* 0x000fe200000010ff */
[--C-:B------:R-:W-:Y:S02]  /*4d90*/  IMAD.MOV.U32 R64, RZ, RZ, R71.reuse ;  /* 0x000000ffff407224 */ /* 0x100fe400078e0047 */
[----:B------:R-:W-:-:S03]  /*4da0*/  IMAD.MOV.U32 R37, RZ, RZ, R71 ;  /* 0x000000ffff257224 */ /* 0x000fc600078e0047 */
[----:B------:R-:W0:Y:S01]  /*4db0*/  MUFU.EX2 R36, R36 ;  /* 0x0000002400247308 */ /* 0x000e220000000800 */
[----:B---3--:R-:W-:Y:S01]  /*4dc0*/  FADD.FTZ R11, R79, R10 ;  /* 0x0000000a4f0b7221 */ /* 0x008fe20000010000 */
[----:B------:R-:W-:Y:S01]  /*4dd0*/  F2FP.BF16.F32.PACK_AB R10, R77, R40 ;  /* 0x000000284d0a723e */ /* 0x000fe200000010ff */
[----:B------:R-:W-:-:S05]  /*4de0*/  IMAD.MOV.U32 R40, RZ, RZ, R71 ;  /* 0x000000ffff287224 */ /* 0x000fca00078e0047 */
[----:B------:R-:W1:Y:S01]  /*4df0*/  MUFU.EX2 R20, R107 ;  /* 0x0000006b00147308 */ /* 0x000e620000000800 */
[----:B----4-:R-:W-:Y:S01]  /*4e00*/  FADD.FTZ R3, R105, R8 ;  /* 0x0000000869037221 */ /* 0x010fe20000010000 */
[----:B------:R-:W-:Y:S01]  /*4e10*/  F2FP.BF16.F32.PACK_AB R8, R73, R42 ;  /* 0x0000002a4908723e */ /* 0x000fe200000010ff */
[----:B------:R-:W-:-:S05]  /*4e20*/  IMAD.MOV.U32 R42, RZ, RZ, R71 ;  /* 0x000000ffff2a7224 */ /* 0x000fca00078e0047 */
[----:B------:R-:W2:Y:S01]  /*4e30*/  MUFU.EX2 R67, R67 ;  /* 0x0000004300437308 */ /* 0x000ea20000000800 */
[----:B0-----:R-:W-:Y:S01]  /*4e40*/  FADD.FTZ R14, R36, R11 ;  /* 0x0000000b240e7221 */ /* 0x001fe20000010000 */
[----:B------:R-:W-:Y:S01]  /*4e50*/  F2FP.BF16.F32.PACK_AB R11, R50, R41 ;  /* 0x00000029320b723e */ /* 0x000fe200000010ff */
[--C-:B------:R-:W-:Y:S02]  /*4e60*/  IMAD.MOV.U32 R50, RZ, RZ, R71.reuse ;  /* 0x000000ffff327224 */ /* 0x100fe400078e0047 */
[----:B------:R-:W-:Y:S02]  /*4e70*/  IMAD.MOV.U32 R41, RZ, RZ, R71 ;  /* 0x000000ffff297224 */ /* 0x000fe400078e0047 */
[----:B------:R-:W-:Y:S01]  /*4e80*/  STSM.16.M88.4 [R2+0x2d300], R8 ;  /* 0x02d3000802007844 */ /* 0x000fe20000000200 */
[----:B------:R-:W0:Y:S01]  /*4e90*/  MUFU.EX2 R103, R103 ;  /* 0x0000006700677308 */ /* 0x000e220000000800 */
[C---:B-1----:R-:W-:Y:S01]  /*4ea0*/  FADD.FTZ R12, R20.reuse, R3 ;  /* 0x00000003140c7221 */ /* 0x042fe20000010000 */
[----:B------:R-:W-:-:S06]  /*4eb0*/  F2FP.BF16.F32.PACK_AB R13, R20, R105 ;  /* 0x00000069140d723e */ /* 0x000fcc00000010ff */
[----:B------:R-:W1:Y:S01]  /*4ec0*/  MUFU.EX2 R28, R93 ;  /* 0x0000005d001c7308 */ /* 0x000e620000000800 */
[C---:B--2---:R-:W-:Y:S01]  /*4ed0*/  FADD.FTZ R5, R67.reuse, R14 ;  /* 0x0000000e43057221 */ /* 0x044fe20000010000 */
[----:B------:R-:W-:Y:S01]  /*4ee0*/  F2FP.BF16.F32.PACK_AB R14, R67, R36 ;  /* 0x00000024430e723e */ /* 0x000fe200000010ff */
[--C-:B------:R-:W-:Y:S02]  /*4ef0*/  IMAD.MOV.U32 R67, RZ, RZ, R71.reuse ;  /* 0x000000ffff437224 */ /* 0x100fe400078e0047 */
[----:B------:R-:W-:-:S03]  /*4f00*/  IMAD.MOV.U32 R36, RZ, RZ, R71 ;  /* 0x000000ffff247224 */ /* 0x000fc600078e0047 */
[----:B------:R-:W2:Y:S01]  /*4f10*/  MUFU.EX2 R34, R34 ;  /* 0x0000002200227308 */ /* 0x000ea20000000800 */
[----:B0-----:R-:W-:Y:S01]  /*4f20*/  FADD.FTZ R3, R103, R12 ;  /* 0x0000000c67037221 */ /* 0x001fe20000010000 */
[----:B------:R-:W-:Y:S01]  /*4f30*/  F2FP.BF16.F32.PACK_AB R12, R79, R38 ;  /* 0x000000264f0c723e */ /* 0x000fe200000010ff */
[----:B------:R-:W-:-:S05]  /*4f40*/  IMAD.MOV.U32 R38, RZ, RZ, R71 ;  /* 0x000000ffff267224 */ /* 0x000fca00078e0047 */
[----:B------:R-:W-:Y:S01]  /*4f50*/  MUFU.EX2 R46, R46 ;  /* 0x0000002e002e7308 */ /* 0x000fe20000000800 */
[C---:B-1----:R-:W-:Y:S01]  /*4f60*/  F2FP.BF16.F32.PACK_AB R15, R28.reuse, R103 ;  /* 0x000000671c0f723e */ /* 0x042fe200000010ff */
[----:B------:R-:W-:Y:S01]  /*4f70*/  FADD.FTZ R4, R28, R3 ;  /* 0x000000031c047221 */ /* 0x000fe20000010000 */
[----:B------:R-:W-:-:S03]  /*4f80*/  IMAD.MOV.U32 R28, RZ, RZ, R71 ;  /* 0x000000ffff1c7224 */ /* 0x000fc600078e0047 */
[----:B------:R-:W-:Y:S02]  /*4f90*/  STSM.16.M88.4 [R2+0x2eb00], R12 ;  /* 0x02eb000c02007844 */ /* 0x000fe40000000200 */
[----:B------:R-:W0:Y:S01]  /*4fa0*/  MUFU.EX2 R91, R91 ;  /* 0x0000005b005b7308 */ /* 0x000e220000000800 */
[----:B--2---:R-:W-:Y:S01]  /*4fb0*/  F2FP.BF16.F32.PACK_AB R24, R81, R34 ;  /* 0x000000225118723e */ /* 0x004fe200000010ff */
[----:B------:R-:W-:Y:S01]  /*4fc0*/  FADD.FTZ R6, R34, R5 ;  /* 0x0000000522067221 */ /* 0x000fe20000010000 */
[----:B------:R-:W-:-:S03]  /*4fd0*/  IMAD.MOV.U32 R34, RZ, RZ, R71 ;  /* 0x000000ffff227224 */ /* 0x000fc600078e0047 */
[----:B------:R-:W-:Y:S02]  /*4fe0*/  FADD.FTZ R5, R81, R6 ;  /* 0x0000000651057221 */ /* 0x000fe40000010000 */
[----:B------:R-:W1:Y:S08]  /*4ff0*/  MUFU.EX2 R97, R97 ;  /* 0x0000006100617308 */ /* 0x000e700000000800 */
[----:B------:R-:W2:Y:S01]  /*5000*/  MUFU.EX2 R0, R99 ;  /* 0x0000006300007308 */ /* 0x000ea20000000800 */
[----:B0-----:R-:W-:Y:S01]  /*5010*/  F2FP.BF16.F32.PACK_AB R26, R91, R46 ;  /* 0x0000002e5b1a723e */ /* 0x001fe200000010ff */
[----:B------:R-:W-:-:S06]  /*5020*/  FADD.FTZ R46, R46, R5 ;  /* 0x000000052e2e7221 */ /* 0x000fcc0000010000 */
[----:B------:R-:W0:Y:S01]  /*5030*/  MUFU.EX2 R113, R113 ;  /* 0x0000007100717308 */ /* 0x000e220000000800 */
[----:B-1----:R-:W-:-:S07]  /*5040*/  FADD.FTZ R3, R97, R4 ;  /* 0x0000000461037221 */ /* 0x002fce0000010000 */
[----:B------:R-:W1:Y:S01]  /*5050*/  MUFU.EX2 R48, R48 ;  /* 0x0000003000307308 */ /* 0x000e620000000800 */
[C---:B--2---:R-:W-:Y:S01]  /*5060*/  F2FP.BF16.F32.PACK_AB R25, R0.reuse, R97 ;  /* 0x000000610019723e */ /* 0x044fe200000010ff */
[----:B------:R-:W-:-:S04]  /*5070*/  FADD.FTZ R4, R0, R3 ;  /* 0x0000000300047221 */ /* 0x000fc80000010000 */
[----:B0-----:R-:W-:Y:S01]  /*5080*/  FADD.FTZ R3, R113, R4 ;  /* 0x0000000471037221 */ /* 0x001fe20000010000 */
[----:B------:R-:W-:Y:S01]  /*5090*/  FADD.FTZ R4, R91, R46 ;  /* 0x0000002e5b047221 */ /* 0x000fe20000010000 */
[----:B------:R-:W-:Y:S01]  /*50a0*/  IMAD.MOV.U32 R46, RZ, RZ, R71 ;  /* 0x000000ffff2e7224 */ /* 0x000fe200078e0047 */
[C---:B-1----:R-:W-:Y:S01]  /*50b0*/  F2FP.BF16.F32.PACK_AB R27, R48.reuse, R113 ;  /* 0x00000071301b723e */ /* 0x042fe200000010ff */
[----:B------:R-:W-:Y:S01]  /*50c0*/  FADD.FTZ R3, R48, R3 ;  /* 0x0000000330037221 */ /* 0x000fe20000010000 */
[----:B------:R-:W-:-:S03]  /*50d0*/  IMAD.MOV.U32 R48, RZ, RZ, R71 ;  /* 0x000000ffff307224 */ /* 0x000fc600078e0047 */
[----:B------:R0:W-:Y:S01]  /*50e0*/  STSM.16.M88.4 [R2+0x30300], R24 ;  /* 0x0303001802007844 */ /* 0x0001e20000000200 */
[----:B------:R1:W-:Y:S06]  /*50f0*/  MEMBAR.ALL.CTA ;  /* 0x0000000000007992 */ /* 0x0003ec0000008000 */
[----:B-1----:R-:W1:Y:S01]  /*5100*/  FENCE.VIEW.ASYNC.S ;  /* 0x00000000000073c6 */ /* 0x002e620000000000 */
[--C-:B0-----:R-:W-:Y:S02]  /*5110*/  IMAD.MOV.U32 R27, RZ, RZ, R71.reuse ;  /* 0x000000ffff1b7224 */ /* 0x101fe400078e0047 */
[----:B------:R-:W-:-:S02]  /*5120*/  IMAD.MOV.U32 R26, RZ, RZ, R71 ;  /* 0x000000ffff1a7224 */ /* 0x000fc400078e0047 */
[--C-:B------:R-:W-:Y:S02]  /*5130*/  IMAD.MOV.U32 R25, RZ, RZ, R71.reuse ;  /* 0x000000ffff197224 */ /* 0x100fe400078e0047 */
[----:B------:R-:W-:Y:S01]  /*5140*/  IMAD.MOV.U32 R24, RZ, RZ, R71 ;  /* 0x000000ffff187224 */ /* 0x000fe200078e0047 */
[----:B-1----:R-:W-:Y:S01]  /*5150*/  NOP ;  /* 0x0000000000007918 */ /* 0x002fe20000000000 */
[----:B------:R-:W-:Y:S05]  /*5160*/  @!P2 BRA `(.L_x_9927) ;  /* 0x000000400070a947 */ /* 0x000fea0003800000 */
        /* <DEDUP_REMOVED lines=29> */
[----:B------:R-:W-:-:S05]  /*5340*/  ULDC UR5, c[0x0][0x9d8] ;  /* 0x0002760000057ab9 */ /* 0x000fca0000000800 */
.L_x_9936:
[----:B------:R-:W-:Y:S01]  /*5350*/  UIADD3 UR36, UR6, 0x1, URZ ;  /* 0x0000000106247890 */ /* 0x000fe2000fffe03f */
[----:B------:R-:W-:-:S03]  /*5360*/  ISETP.NE.AND P3, PT, RZ, UR38, PT ;  /* 0x00000026ff007c0c */ /* 0x000fc6000bf65270 */
[----:B------:R-:W-:-:S04]  /*5370*/  UISETP.NE.AND UP0, UPT, UR36, 0x2, UPT ;  /* 0x000000022400788c */ /* 0x000fc8000bf05270 */
[----:B------:R-:W-:Y:S02]  /*5380*/  USEL UR4, URZ, 0x1, UP0 ;  /* 0x000000013f047887 */ /* 0x000fe40008000000 */
[----:B------:R-:W-:-:S04]  /*5390*/  USEL UR36, UR36, URZ, UP0 ;  /* 0x0000003f24247287 */ /* 0x000fc80008000000 */
[----:B------:R-:W-:Y:S01]  /*53a0*/  LOP3.LUT R16, R7, UR4, RZ, 0x3c, !PT ;  /* 0x0000000407107c12 */ /* 0x000fe2000f8e3cff */
[----:B------:R-:W-:Y:S07]  /*53b0*/  @P3 BRA `(.L_x_9928) ;  /* 0x0000000000283947 */ /* 0x000fee0003800000 */
[----:B------:R-:W-:Y:S05]  /*53c0*/  @!P0 BRA `(.L_x_9929) ;  /* 0x0000000000048947 */ /* 0x000fea0003800000 */
[----:B------:R-:W-:Y:S01]  /*53d0*/  BPT.TRAP 0x1 ;  /* 0x000000040000795c */ /* 0x000fe20000300000 */
.L_x_9929:
[----:B------:R-:W-:Y:S01]  /*53e0*/  ULEA UR4, UR36, UR37, 0x3 ;  /* 0x0000002524047291 */ /* 0x000fe2000f8e183f */
[----:B------:R-:W-:-:S08]  /*53f0*/  SHF.L.U32 R8, R16, 0x1f, RZ ;  /* 0x0000001f10087819 */ /* 0x000fd000000006ff */
[----:B------:R0:W1:Y:S01]  /*5400*/  SYNCS.PHASECHK.TRANS64.TRYWAIT P2, [UR4+0x31c30], R8 ;  /* 0x031c3008ff0075a7 */ /* 0x0000620008040144 */
[----:B------:R-:W-:Y:S05]  /*5410*/  @!P0 BRA `(.L_x_9930) ;  /* 0x0000000000048947 */ /* 0x000fea0003800000 */
[----:B------:R-:W-:Y:S01]  /*5420*/  BPT.TRAP 0x1 ;  /* 0x000000040000795c */ /* 0x000fe20000300000 */
.L_x_9930:
[----:B-1----:R-:W-:Y:S05]  /*5430*/  @P2 BRA `(.L_x_9928) ;  /* 0x0000000000082947 */ /* 0x002fea0003800000 */
[----:B------:R-:W1:Y:S02]  /*5440*/  SYNCS.PHASECHK.TRANS64.TRYWAIT P2, [UR4+0x31c30], R8 ;  /* 0x031c3008ff0075a7 */ /* 0x000e640008040144 */
[----:B-1----:R-:W-:Y:S05]  /*5450*/  @!P2 BRA `(.L_x_9931) ;  /* 0x0000009c0088a947 */ /* 0x002fea0003800000 */
.L_x_9928:
[----:B-1----:R-:W1:Y:S01]  /*5460*/  S2R R9, SR_TID.X ;  /* 0x0000000000097919 */ /* 0x002e620000002100 */
[----:B------:R-:W-:Y:S01]  /*5470*/  UIMAD UR4, UR36, 0x6c0, UR7 ;  /* 0x000006c0240478a4 */ /* 0x000fe2000f8e0207 */
[----:B------:R-:W-:Y:S01]  /*5480*/  UMOV UR31, 0x80000020 ;  /* 0x80000020001f7882 */ /* 0x000fe20000000000 */
[----:B------:R-:W-:Y:S02]  /*5490*/  UMOV UR32, UR28 ;  /* 0x0000001c00207c82 */ /* 0x000fe40008000000 */
[----:B------:R-:W-:Y:S01]  /*54a0*/  UIADD3 UR34, UR4, 0x40, URZ ;  /* 0x0000004004227890 */ /* 0x000fe2000fffe03f */
[----:B------:R-:W-:Y:S02]  /*54b0*/  UMOV UR33, UR29 ;  /* 0x0000001d00217c82 */ /* 0x000fe40008000000 */
        /* <DEDUP_REMOVED lines=19> */
[----:B-1----:R-:W-:Y:S01]  /*55f0*/  SHF.R.U32.HI R9, RZ, 0x7, R9 ;  /* 0x00000007ff097819 */ /* 0x002fe20000011609 */
[----:B------:R-:W-:Y:S01]  /*5600*/  UMOV UR56, UR28 ;  /* 0x0000001c00387c82 */ /* 0x000fe20008000000 */
[----:B------:R-:W-:Y:S01]  /*5610*/  UMOV UR57, UR29 ;  /* 0x0000001d00397c82 */ /* 0x000fe20008000000 */
[----:B------:R-:W-:Y:S01]  /*5620*/  UMOV UR59, 0x80000020 ;  /* 0x80000020003b7882 */ /* 0x000fe20000000000 */
[----:B------:R-:W-:Y:S01]  /*5630*/  UIADD3 UR10, UR4, 0x200, URZ ;  /* 0x00000200040a7890 */ /* 0x000fe2000fffe03f */
[----:B0-----:R-:W-:Y:S01]  /*5640*/  VIADD R8, R9, 0x8 ;  /* 0x0000000809087836 */ /* 0x001fe20000000000 */
[----:B------:R-:W-:Y:S01]  /*5650*/  UMOV UR11, 0x80000020 ;  /* 0x80000020000b7882 */ /* 0x000fe20000000000 */
[----:B------:R-:W-:Y:S01]  /*5660*/  UIADD3 UR14, UR4, 0x202, URZ ;  /* 0x00000202040e7890 */ /* 0x000fe2000fffe03f */
[----:B------:R-:W-:-:S02]  /*5670*/  UMOV UR15, 0x80000020 ;  /* 0x80000020000f7882 */ /* 0x000fc40000000000 */
[----:B------:R0:W-:Y:S01]  /*5680*/  BAR.SYNC.DEFER_BLOCKING R8, 0x100 ;  /* 0x000400080000751d */ /* 0x0001e20000010000 */
[----:B------:R-:W-:Y:S02]  /*5690*/  UIADD3 UR18, UR4, 0x242, URZ ;  /* 0x0000024204127890 */ /* 0x000fe4000fffe03f */
[----:B------:R-:W-:Y:S02]  /*56a0*/  UIADD3 UR22, UR4, 0x480, URZ ;  /* 0x0000048004167890 */ /* 0x000fe4000fffe03f */
[----:B------:R-:W-:Y:S01]  /*56b0*/  UIADD3 UR26, UR4, 0x482, URZ ;  /* 0x00000482041a7890 */ /* 0x000fe2000fffe03f */
[----:B------:R-:W-:Y:S01]  /*56c0*/  UMOV UR19, 0x80000020 ;  /* 0x8000002000137882 */ /* 0x000fe20000000000 */
[----:B------:R-:W-:Y:S01]  /*56d0*/  UMOV UR23, 0x80000020 ;  /* 0x8000002000177882 */ /* 0x000fe20000000000 */
[----:B------:R-:W-:Y:S01]  /*56e0*/  UMOV UR27, 0x80000020 ;  /* 0x80000020001b7882 */ /* 0x000fe20000000000 */
        /* <DEDUP_REMOVED lines=315> */
.L_x_9933:
[----:B------:R-:W-:Y:S01]  /*6aa0*/  ULEA UR4, UR6, UR37, 0x3 ;  /* 0x0000002506047291 */ /* 0x000fe2000f8e183f */
[----:B------:R-:W-:-:S08]  /*6ab0*/  SHF.L.U32 R7, R7, 0x1f, RZ ;  /* 0x0000001f07077819 */ /* 0x000fd000000006ff */
[----:B------:R0:W1:Y:S01]  /*6ac0*/  SYNCS.PHASECHK.TRANS64.TRYWAIT P2, [UR4+0x31c50], R7 ;  /* 0x031c5007ff0075a7 */ /* 0x0000620008040144 */
[----:B------:R-:W-:Y:S05]  /*6ad0*/  @!P0 BRA `(.L_x_9934) ;  /* 0x0000000000048947 */ /* 0x000fea0003800000 */
[----:B------:R-:W-:Y:S01]  /*6ae0*/  BPT.TRAP 0x1 ;  /* 0x000000040000795c */ /* 0x000fe20000300000 */
.L_x_9934:
[----:B-1----:R-:W-:Y:S05]  /*6af0*/  @P2 BRA `(.L_x_9932) ;  /* 0x0000000000082947 */ /* 0x002fea0003800000 */
[----:B------:R-:W1:Y:S02]  /*6b00*/  SYNCS.PHASECHK.TRANS64.TRYWAIT P2, [UR4+0x31c50], R7 ;  /* 0x031c5007ff0075a7 */ /* 0x000e640008040144 */
[----:B-1----:R-:W-:Y:S05]  /*6b10*/  @!P2 BRA `(.L_x_9935) ;  /* 0x0000008400f0a947 */ /* 0x002fea0003800000 */
.L_x_9932:
        /* <DEDUP_REMOVED lines=14> */
[----:B------:R-:W-:Y:S01]  /*6c00*/  ULOP3.LUT UR4, UR39, 0x10000, URZ, 0xfc, !UPT ;  /* 0x0001000027047892 */ /* 0x000fe2000f8efc3f */
[----:B------:R-:W-:Y:S01]  /*6c10*/  FMUL.FTZ R22, R131, UR5 ;  /* 0x0000000583167c20 */ /* 0x000fe20008410000 */
[----:B------:R-:W-:Y:S01]  /*6c20*/  UIMAD UR10, UR6, 0x6c0, UR10 ;  /* 0x000006c0060a78a4 */ /* 0x000fe2000f8e020a */
[----:B------:R-:W-:Y:S01]  /*6c30*/  FMUL.FTZ R23, R132, UR5 ;  /* 0x0000000584177c20 */ /* 0x000fe20008410000 */
[----:B------:R-:W-:Y:S01]  /*6c40*/  FMUL.FTZ R128, R133, UR5 ;  /* 0x0000000585807c20 */ /* 0x000fe20008410000 */
[----:B------:R-:W1:Y:S01]  /*6c50*/  MUFU.TANH R8, R8 ;  /* 0x0000000800087308 */ /* 0x000e620000002400 */
[----:B------:R-:W-:Y:S01]  /*6c60*/  FMUL.FTZ R120, R120, UR5 ;  /* 0x0000000578787c20 */ /* 0x000fe20008410000 */
[----:B------:R-:W-:Y:S01]  /*6c70*/  UMOV UR32, UR4 ;  /* 0x0000000400207c82 */ /* 0x000fe20008000000 */
[----:B------:R-:W-:Y:S01]  /*6c80*/  FMUL.FTZ R121, R121, UR5 ;  /* 0x0000000579797c20 */ /* 0x000fe20008410000 */
[----:B------:R-:W-:Y:S01]  /*6c90*/  UMOV UR34, UR10 ;  /* 0x0000000a00227c82 */ /* 0x000fe20008000000 */
[----:B------:R-:W-:Y:S01]  /*6ca0*/  FMUL.FTZ R124, R124, UR5 ;  /* 0x000000057c7c7c20 */ /* 0x000fe20008410000 */
[----:B------:R-:W-:Y:S01]  /*6cb0*/  HGMMA.64x96x16.F32.BF16 R24, gdesc[UR32].tnspB, R24, gsb0 ;  /* 0x41600000201879f0 */ /* 0x000fe20008001818 */
[----:B------:R-:W-:Y:S01]  /*6cc0*/  UIADD3 UR32, UR4, 0x180, URZ ;  /* 0x0000018004207890 */ /* 0x000fe2000fffe03f */
[----:B------:R-:W2:Y:S01]  /*6cd0*/  MUFU.TANH R11, R11 ;  /* 0x0000000b000b7308 */ /* 0x000ea20000002400 */
[----:B------:R-:W-:Y:S01]  /*6ce0*/  UIADD3 UR34, UR10, 0x40, URZ ;  /* 0x000000400a227890 */ /* 0x000fe2000fffe03f */
[----:B0-----:R-:W-:Y:S01]  /*6cf0*/  FMNMX.FTZ R131, R7, R5, !PT ;  /* 0x0000000507837209 */ /* 0x001fe20007810000 */
[----:B------:R-:W-:Y:S01]  /*6d00*/  UMOV UR33, 0xc0000010 ;  /* 0xc000001000217882 */ /* 0x000fe20000000000 */
[----:B------:R-:W-:Y:S01]  /*6d10*/  UMOV UR35, 0x80000020 ;  /* 0x8000002000237882 */ /* 0x000fe20000000000 */
        /* <DEDUP_REMOVED lines=78> */
[----:B------:R-:W1:Y:S05]  /*7200*/  S2R R141, SR_TID.X ;  /* 0x00000000008d7919 */ /* 0x000e6a0000002100 */
[----:B------:R-:W3:Y:S01]  /*7210*/  MUFU.TANH R113, R113 ;  /* 0x0000007100717308 */ /* 0x000ee20000002400 */
[----:B--2---:R-:W-:-:S07]  /*7220*/  FMNMX.FTZ R131, R125, R132, !PT ;  /* 0x000000847d837209 */ /* 0x004fce0007810000 */
[----:B------:R-:W2:Y:S01]  /*7230*/  MUFU.TANH R116, R116 ;  /* 0x0000007400747308 */ /* 0x000ea20000002400 */
[----:B0-----:R-:W-:Y:S01]  /*7240*/  FMNMX.FTZ R132, R112, R131, !PT ;  /* 0x0000008370847209 */ /* 0x001fe20007810000 */
[----:B------:R-:W-:Y:S02]  /*7250*/  WARPGROUP.DEPBAR.LE gsb0, 0x0 ;  /* 0x00008000000079c5 */ /* 0x000fe40000010000 */
[----:B------:R-:W-:-:S04]  /*7260*/  WARPGROUP.ARRIVE ;  /* 0x00000000000079c5 */ /* 0x000fc80000000000 */
[----:B------:R-:W0:Y:S01]  /*7270*/  MUFU.TANH R117, R117 ;  /* 0x0000007500757308 */ /* 0x000e220000002400 */
[----:B---3--:R-:W-:Y:S01]  /*7280*/  FMNMX.FTZ R131, R113, R132, !PT ;  /* 0x0000008471837209 */ /* 0x008fe20007810000 */
[----:B------:R-:W-:Y:S01]  /*7290*/  HGMMA.64x96x16.F32.BF16 R24, gdesc[UR32].tnspB, R24, gsb0 ;  /* 0x41600000201879f0 */ /* 0x000fe20008001818 */
[----:B------:R-:W-:Y:S02]  /*72a0*/  UIADD3 UR32, UR4, 0x300, URZ ;  /* 0x0000030004207890 */ /* 0x000fe4000fffe03f */
[----:B------:R-:W-:-:S03]  /*72b0*/  UIADD3 UR34, UR10, 0x80, URZ ;  /* 0x000000800a227890 */ /* 0x000fc6000fffe03f */
[----:B------:R-:W3:Y:S01]  /*72c0*/  MUFU.TANH R104, R104 ;  /* 0x0000006800687308 */ /* 0x000ee20000002400 */
[----:B------:R-:W-:Y:S01]  /*72d0*/  UMOV UR33, 0xc0000010 ;  /* 0xc000001000217882 */ /* 0x000fe20000000000 */
[----:B------:R-:W-:Y:S01]  /*72e0*/  UMOV UR35, 0x80000020 ;  /* 0x8000002000237882 */ /* 0x000fe20000000000 */
[----:B--2---:R-:W-:Y:S02]  /*72f0*/  FMNMX.FTZ R132, R116, R131, !PT ;  /* 0x0000008374847209 */ /* 0x004fe40007810000 */
[----:B-1----:R-:W-:Y:S02]  /*7300*/  SHF.R.U32.HI R140, RZ, 0x7, R141 ;  /* 0x00000007ff8c7819 */ /* 0x002fe4000001168d */
[----:B------:R-:W-:Y:S01]  /*7310*/  ISETP.GE.U32.AND P2, PT, R141, 0x180, PT ;  /* 0x000001808d00780c */ /* 0x000fe20003f46070 */
[----:B------:R-:W1:Y:S01]  /*7320*/  MUFU.TANH R105, R105 ;  /* 0x0000006900697308 */ /* 0x000e620000002400 */
[----:B0-----:R-:W-:-:S07]  /*7330*/  FMNMX.FTZ R131, R117, R132, !PT ;  /* 0x0000008475837209 */ /* 0x001fce0007810000 */
[----:B------:R-:W0:Y:S01]  /*7340*/  MUFU.TANH R108, R108 ;  /* 0x0000006c006c7308 */ /* 0x000e220000002400 */
[----:B---3--:R-:W-:-:S07]  /*7350*/  FMNMX.FTZ R132, R104, R131, !PT ;  /* 0x0000008368847209 */ /* 0x008fce0007810000 */
        /* <DEDUP_REMOVED lines=20> */
[----:B------:R-:W-:Y:S02]  /*74a0*/  WARPGROUP.DEPBAR.LE gsb0, 0x0 ;  /* 0x00008000000079c5 */ /* 0x000fe40000010000 */
[----:B------:R-:W-:-:S04]  /*74b0*/  WARPGROUP.ARRIVE ;  /* 0x00000000000079c5 */ /* 0x000fc80000000000 */
[----:B------:R-:W1:Y:S01]  /*74c0*/  MUFU.TANH R81, R81 ;  /* 0x0000005100517308 */ /* 0x000e620000002400 */
[----:B0-----:R-:W-:Y:S01]  /*74d0*/  FMNMX.FTZ R131, R93, R132, !PT ;  /* 0x000000845d837209 */ /* 0x001fe20007810000 */
[----:B------:R-:W-:Y:S01]  /*74e0*/  HGMMA.64x96x16.F32.BF16 R24, gdesc[UR32].tnspB, R24, gsb0 ;  /* 0x41600000201879f0 */ /* 0x000fe20008001818 */
[----:B------:R-:W-:Y:S02]  /*74f0*/  UIADD3 UR32, UR4, 0x480, URZ ;  /* 0x0000048004207890 */ /* 0x000fe4000fffe03f */
[----:B------:R-:W-:Y:S01]  /*7500*/  UIADD3 UR34, UR10, 0xc0, URZ ;  /* 0x000000c00a227890 */ /* 0x000fe2000fffe03f */
[----:B------:R-:W-:Y:S01]  /*7510*/  UMOV UR33, 0xc0000010 ;  /* 0xc000001000217882 */ /* 0x000fe20000000000 */
[----:B------:R-:W-:Y:S01]  /*7520*/  UMOV UR35, 0x80000020 ;  /* 0x8000002000237882 */ /* 0x000fe20000000000 */
        /* <DEDUP_REMOVED lines=15> */
[----:B-1----:R-:W-:-:S05]  /*7620*/  FMNMX.FTZ R131, R77, R132, !PT ;  /* 0x000000844d837209 */ /* 0x002fca0007810000 */
[----:B------:R-:W1:Y:S02]  /*7630*/  SHFL.BFLY PT, R132, R131, 0x2, 0x1f ;  /* 0x0c401f0083847f89 */ /* 0x000e6400000e0000 */
[----:B------:R-:W3:Y:S08]  /*7640*/  MUFU.TANH R13, R13 ;  /* 0x0000000d000d7308 */ /* 0x000ef00000002400 */
[----:B------:R-:W4:Y:S08]  /*7650*/  MUFU.TANH R14, R14 ;  /* 0x0000000e000e7308 */ /* 0x000f300000002400 */
[----:B------:R-:W5:Y:S01]  /*7660*/  MUFU.TANH R21, R21 ;  /* 0x0000001500157308 */ /* 0x000f620000002400 */
[----:B-1----:R-:W-:Y:S01]  /*7670*/  FMNMX.FTZ R133, R131, R132, !PT ;  /* 0x0000008483857209 */ /* 0x002fe20007810000 */
[----:B------:R-:W-:Y:S01]  /*7680*/  FMUL.FTZ R131, R74, UR5 ;  /* 0x000000054a837c20 */ /* 0x000fe20008410000 */
[----:B------:R-:W-:Y:S01]  /*7690*/  FMUL.FTZ R132, R75, UR5 ;  /* 0x000000054b847c20 */ /* 0x000fe20008410000 */
[----:B------:R-:W1:Y:S04]  /*76a0*/  LDC R74, c[0x0][0x988] ;  /* 0x00026200ff4a7b82 */ /* 0x000e680000000800 */
[----:B------:R-:W5:Y:S01]  /*76b0*/  MUFU.TANH R22, R22 ;  /* 0x0000001600167308 */ /* 0x000f620000002400 */
[----:B------:R-:W0:Y:S01]  /*76c0*/  SHFL.BFLY PT, R134, R133, 0x1, 0x1f ;  /* 0x0c201f0085867f89 */ /* 0x000e2200000e0000 */
[----:B------:R-:W-:-:S02]  /*76d0*/  WARPGROUP.DEPBAR.LE gsb0, 0x0 ;  /* 0x00008000000079c5 */ /* 0x000fc40000010000 */
[----:B------:R-:W-:-:S04]  /*76e0*/  WARPGROUP.ARRIVE ;  /* 0x00000000000079c5 */ /* 0x000fc80000000000 */
[----:B------:R-:W5:Y:S02]  /*76f0*/  MUFU.TANH R129, R129 ;  /* 0x0000008100817308 */ /* 0x000f640000002400 */
[----:B------:R-:W-:Y:S01]  /*7700*/  HGMMA.64x96x16.F32.BF16 R24, gdesc[UR32].tnspB, R24, gsb0 ;  /* 0x41600000201879f0 */ /* 0x000fe20008001818 */
[----:B------:R-:W-:Y:S02]  /*7710*/  UIADD3 UR32, UR4, 0x600, URZ ;  /* 0x0000060004207890 */ /* 0x000fe4000fffe03f */
[----:B------:R-:W-:-:S03]  /*7720*/  UIADD3 UR34, UR10, 0x100, URZ ;  /* 0x000001000a227890 */ /* 0x000fc6000fffe03f */
[----:B------:R-:W5:Y:S01]  /*7730*/  MUFU.TANH R130, R130 ;  /* 0x0000008200827308 */ /* 0x000f620000002400 */
[----:B------:R-:W-:Y:S01]  /*7740*/  UMOV UR33, 0xc0000010 ;  /* 0xc000001000217882 */ /* 0x000fe20000000000 */
[----:B------:R-:W-:Y:S01]  /*7750*/  UMOV UR35, 0x80000020 ;  /* 0x8000002000237882 */ /* 0x000fe20000000000 */
[----:B0-----:R-:W-:-:S05]  /*7760*/  FMNMX.FTZ R75, R133, R134, !PT ;  /* 0x00000086854b7209 */ /* 0x001fca0007810000 */
[----:B------:R-:W0:Y:S01]  /*7770*/  MUFU.TANH R122, R122 ;  /* 0x0000007a007a7308 */ /* 0x000e220000002400 */
[----:B------:R-:W-:-:S04]  /*7780*/  FADD.FTZ R5, -R75, R5 ;  /* 0x000000054b057221 */ /* 0x000fc80000010100 */
[-C--:B-1----:R-:W-:Y:S01]  /*7790*/  FMUL.FTZ R133, R5, R74.reuse ;  /* 0x0000004a05857220 */ /* 0x082fe20000410000 */
[-C--:B------:R-:W-:Y:S02]  /*77a0*/  FMUL.FTZ R5, R75, R74.reuse ;  /* 0x0000004a4b057220 */ /* 0x080fe40000410000 */
[----:B------:R-:W1:Y:S02]  /*77b0*/  MUFU.TANH R123, R123 ;  /* 0x0000007b007b7308 */ /* 0x000e640000002400 */
[-CC-:B------:R-:W-:Y:S01]  /*77c0*/  FFMA.FTZ R136, R12, R74.reuse, -R5.reuse ;  /* 0x0000004a0c887223 */ /* 0x180fe20000010805 */
[--C-:B------:R-:W-:Y:S01]  /*77d0*/  FFMA.FTZ R12, R23, R74, -R5.reuse ;  /* 0x0000004a170c7223 */ /* 0x100fe20000010805 */
[----:B------:R-:W-:Y:S01]  /*77e0*/  FMNMX.FTZ R23, R9, R6, !PT ;  /* 0x0000000609177209 */ /* 0x000fe20007810000 */
[-CC-:B------:R-:W-:Y:S01]  /*77f0*/  FFMA.FTZ R134, R11, R74.reuse, -R5.reuse ;  /* 0x0000004a0b867223 */ /* 0x180fe20000010805 */
[-CC-:B------:R-:W-:Y:S01]  /*7800*/  FFMA.FTZ R11, R20, R74.reuse, -R5.reuse ;  /* 0x0000004a140b7223 */ /* 0x180fe20000010805 */
[-CC-:B------:R-:W-:Y:S01]  /*7810*/  FFMA.FTZ R135, R8, R74.reuse, -R5.reuse ;  /* 0x0000004a08877223 */ /* 0x180fe20000010805 */
[----:B--2---:R-:W-:Y:S01]  /*7820*/  FMNMX.FTZ R20, R10, R23, !PT ;  /* 0x000000170a147209 */ /* 0x004fe20007810000 */
[-CC-:B------:R-:W-:Y:S01]  /*7830*/  FFMA.FTZ R8, R15, R74.reuse, -R5.reuse ;  /* 0x0000004a0f087223 */ /* 0x180fe20000010805 */
[-CC-:B------:R-:W-:Y:S01]  /*7840*/  FFMA.FTZ R15, R128, R74.reuse, -R5.reuse ;  /* 0x0000004a800f7223 */ /* 0x180fe20000010805 */
[--C-:B------:R-:W-:Y:S01]  /*7850*/  FFMA.FTZ R128, R120, R74, -R5.reuse ;  /* 0x0000004a78807223 */ /* 0x100fe20000010805 */
[----:B---3--:R-:W-:Y:S01]  /*7860*/  FMNMX.FTZ R23, R13, R20, !PT ;  /* 0x000000140d177209 */ /* 0x008fe20007810000 */
[----:B------:R-:W2:Y:S01]  /*7870*/  MUFU.TANH R126, R126 ;  /* 0x0000007e007e7308 */ /* 0x000ea20000002400 */
[-CC-:B------:R-:W-:Y:S01]  /*7880*/  FFMA.FTZ R137, R124, R74.reuse, -R5.reuse ;  /* 0x0000004a7c897223 */ /* 0x180fe20000010805 */
[-CC-:B------:R-:W-:Y:S01]  /*7890*/  FFMA.FTZ R138, R125, R74.reuse, -R5.reuse ;  /* 0x0000004a7d8a7223 */ /* 0x180fe20000010805 */
[----:B----4-:R-:W-:Y:S01]  /*78a0*/  FMNMX.FTZ R120, R14, R23, !PT ;  /* 0x000000170e787209 */ /* 0x010fe20007810000 */
[-CC-:B------:R-:W-:Y:S01]  /*78b0*/  FFMA.FTZ R23, R121, R74.reuse, -R5.reuse ;  /* 0x0000004a79177223 */ /* 0x180fe20000010805 */
[-CC-:B------:R-:W-:Y:S01]  /*78c0*/  FFMA.FTZ R7, R7, R74.reuse, -R5.reuse ;  /* 0x0000004a07077223 */ /* 0x180fe20000010805 */
[--C-:B------:R-:W-:Y:S01]  /*78d0*/  FFMA.FTZ R112, R112, R74, -R5.reuse ;  /* 0x0000004a70707223 */ /* 0x100fe20000010805 */
[----:B-----5:R-:W-:Y:S01]  /*78e0*/  FMNMX.FTZ R121, R21, R120, !PT ;  /* 0x0000007815797209 */ /* 0x020fe20007810000 */
[----:B------:R-:W3:Y:S01]  /*78f0*/  MUFU.TANH R127, R127 ;  /* 0x0000007f007f7308 */ /* 0x000ee20000002400 */
[-CC-:B------:R-:W-:Y:S01]  /*7900*/  FFMA.FTZ R113, R113, R74.reuse, -R5.reuse ;  /* 0x0000004a71717223 */ /* 0x180fe20000010805 */
[-CC-:B------:R-:W-:Y:S01]  /*7910*/  FFMA.FTZ R116, R116, R74.reuse, -R5.reuse ;  /* 0x0000004a74747223 */ /* 0x180fe20000010805 */
[----:B------:R-:W-:Y:S01]  /*7920*/  FMNMX.FTZ R120, R22, R121, !PT ;  /* 0x0000007916787209 */ /* 0x000fe20007810000 */
[-CC-:B------:R-:W-:Y:S01]  /*7930*/  FFMA.FTZ R117, R117, R74.reuse, -R5.reuse ;  /* 0x0000004a75757223 */ /* 0x180fe20000010805 */
[-CC-:B------:R-:W-:Y:S01]  /*7940*/  FFMA.FTZ R104, R104, R74.reuse, -R5.reuse ;  /* 0x0000004a68687223 */ /* 0x180fe20000010805 */
[--C-:B------:R-:W-:Y:S01]  /*7950*/  FFMA.FTZ R105, R105, R74, -R5.reuse ;  /* 0x0000004a69697223 */ /* 0x100fe20000010805 */
[----:B------:R-:W-:Y:S01]  /*7960*/  FMNMX.FTZ R121, R129, R120, !PT ;  /* 0x0000007881797209 */ /* 0x000fe20007810000 */
[----:B------:R-:W4:Y:S01]  /*7970*/  MUFU.TANH R114, R114 ;  /* 0x0000007200727308 */ /* 0x000f220000002400 */
[-CC-:B------:R-:W-:Y:S01]  /*7980*/  FFMA.FTZ R108, R108, R74.reuse, -R5.reuse ;  /* 0x0000004a6c6c7223 */ /* 0x180fe20000010805 */
[-CC-:B------:R-:W-:Y:S01]  /*7990*/  FFMA.FTZ R109, R109, R74.reuse, -R5.reuse ;  /* 0x0000004a6d6d7223 */ /* 0x180fe20000010805 */
[----:B------:R-:W-:Y:S01]  /*79a0*/  FMNMX.FTZ R121, R130, R121, !PT ;  /* 0x0000007982797209 */ /* 0x000fe20007810000 */
[-CC-:B------:R-:W-:Y:S01]  /*79b0*/  FFMA.FTZ R96, R96, R74.reuse, -R5.reuse ;  /* 0x0000004a60607223 */ /* 0x180fe20000010805 */
[-CC-:B------:R-:W-:Y:S01]  /*79c0*/  FFMA.FTZ R97, R97, R74.reuse, -R5.reuse ;  /* 0x0000004a61617223 */ /* 0x180fe20000010805 */
[-CC-:B------:R-:W-:Y:S01]  /*79d0*/  FFMA.FTZ R100, R100, R74.reuse, -R5.reuse ;  /* 0x0000004a64647223 */ /* 0x180fe20000010805 */
[----:B0-----:R-:W-:Y:S01]  /*79e0*/  FMNMX.FTZ R124, R122, R121, !PT ;  /* 0x000000797a7c7209 */ /* 0x001fe20007810000 */
[----:B------:R-:W0:Y:S01]  /*79f0*/  MUFU.TANH R115, R115 ;  /* 0x0000007300737308 */ /* 0x000e220000002400 */
[-CC-:B------:R-:W-:Y:S01]  /*7a00*/  FFMA.FTZ R101, R101, R74.reuse, -R5.reuse ;  /* 0x0000004a65657223 */ /* 0x180fe20000010805 */
[--C-:B------:R-:W-:Y:S01]  /*7a10*/  FFMA.FTZ R88, R88, R74, -R5.reuse ;  /* 0x0000004a58587223 */ /* 0x100fe20000010805 */
[----:B-1----:R-:W-:Y:S01]  /*7a20*/  FMNMX.FTZ R125, R123, R124, !PT ;  /* 0x0000007c7b7d7209 */ /* 0x002fe20007810000 */
[-CC-:B------:R-:W-:Y:S01]  /*7a30*/  FFMA.FTZ R89, R89, R74.reuse, -R5.reuse ;  /* 0x0000004a59597223 */ /* 0x180fe20000010805 */
[-CC-:B------:R-:W-:Y:S01]  /*7a40*/  FFMA.FTZ R92, R92, R74.reuse, -R5.reuse ;  /* 0x0000004a5c5c7223 */ /* 0x180fe20000010805 */
[-CC-:B------:R-:W-:Y:S01]  /*7a50*/  FFMA.FTZ R93, R93, R74.reuse, -R5.reuse ;  /* 0x0000004a5d5d7223 */ /* 0x180fe20000010805 */
[----:B--2---:R-:W-:Y:S01]  /*7a60*/  FMNMX.FTZ R124, R126, R125, !PT ;  /* 0x0000007d7e7c7209 */ /* 0x004fe20007810000 */
[----:B------:R-:W1:Y:S01]  /*7a70*/  MUFU.TANH R118, R118 ;  /* 0x0000007600767308 */ /* 0x000e620000002400 */
[-CC-:B------:R-:W-:Y:S01]  /*7a80*/  FFMA.FTZ R80, R80, R74.reuse, -R5.reuse ;  /* 0x0000004a50507223 */ /* 0x180fe20000010805 */
[--C-:B------:R-:W-:Y:S01]  /*7a90*/  FFMA.FTZ R81, R81, R74, -R5.reuse ;  /* 0x0000004a51517223 */ /* 0x100fe20000010805 */
[----:B---3--:R-:W-:Y:S01]  /*7aa0*/  FMNMX.FTZ R125, R127, R124, !PT ;  /* 0x0000007c7f7d7209 */ /* 0x008fe20007810000 */
[-CC-:B------:R-:W-:Y:S01]  /*7ab0*/  FFMA.FTZ R84, R84, R74.reuse, -R5.reuse ;  /* 0x0000004a54547223 */ /* 0x180fe20000010805 */
[-CC-:B------:R-:W-:Y:S01]  /*7ac0*/  FFMA.FTZ R85, R85, R74.reuse, -R5.reuse ;  /* 0x0000004a55557223 */ /* 0x180fe20000010805 */
[-CC-:B------:R-:W-:Y:S01]  /*7ad0*/  FFMA.FTZ R73, R73, R74.reuse, -R5.reuse ;  /* 0x0000004a49497223 */ /* 0x180fe20000010805 */
[----:B----4-:R-:W-:Y:S01]  /*7ae0*/  FMNMX.FTZ R124, R114, R125, !PT ;  /* 0x0000007d727c7209 */ /* 0x010fe20007810000 */
[----:B------:R-:W2:Y:S01]  /*7af0*/  MUFU.TANH R119, R119 ;  /* 0x0000007700777308 */ /* 0x000ea20000002400 */
[-CC-:B------:R-:W-:Y:S01]  /*7b00*/  FFMA.FTZ R76, R76, R74.reuse, -R5.reuse ;  /* 0x0000004a4c4c7223 */ /* 0x180fe20000010805 */
[----:B------:R-:W-:Y:S01]  /*7b10*/  FFMA.FTZ R77, R77, R74, -R5 ;  /* 0x0000004a4d4d7223 */ /* 0x000fe20000010805 */
[----:B0-----:R-:W-:-:S05]  /*7b20*/  FMNMX.FTZ R125, R115, R124, !PT ;  /* 0x0000007c737d7209 */ /* 0x001fca0007810000 */
[----:B------:R-:W0:Y:S01]  /*7b30*/  MUFU.TANH R106, R106 ;  /* 0x0000006a006a7308 */ /* 0x000e220000002400 */
[----:B-1----:R-:W-:-:S07]  /*7b40*/  FMNMX.FTZ R124, R118, R125, !PT ;  /* 0x0000007d767c7209 */ /* 0x002fce0007810000 */
[----:B------:R-:W1:Y:S01]  /*7b50*/  MUFU.TANH R107, R107 ;  /* 0x0000006b006b7308 */ /* 0x000e620000002400 */
[----:B--2---:R-:W-:-:S07]  /*7b60*/  FMNMX.FTZ R125, R119, R124, !PT ;  /* 0x0000007c777d7209 */ /* 0x004fce0007810000 */
[----:B------:R-:W2:Y:S01]  /*7b70*/  MUFU.TANH R110, R110 ;  /* 0x0000006e006e7308 */ /* 0x000ea20000002400 */
[----:B------:R-:W-:Y:S02]  /*7b80*/  WARPGROUP.DEPBAR.LE gsb0, 0x0 ;  /* 0x00008000000079c5 */ /* 0x000fe40000010000 */
[----:B------:R-:W-:Y:S01]  /*7b90*/  WARPGROUP.ARRIVE ;  /* 0x00000000000079c5 */ /* 0x000fe20000000000 */
[----:B0-----:R-:W-:-:S04]  /*7ba0*/  FMNMX.FTZ R124, R106, R125, !PT ;  /* 0x0000007d6a7c7209 */ /* 0x001fc80007810000 */
[----:B------:R-:W0:Y:S01]  /*7bb0*/  MUFU.TANH R111, R111 ;  /* 0x0000006f006f7308 */ /* 0x000e220000002400 */
[----:B------:R-:W-:Y:S01]  /*7bc0*/  HGMMA.64x96x16.F32.BF16 R24, gdesc[UR32].tnspB, R24, gsb0 ;  /* 0x41600000201879f0 */ /* 0x000fe20008001818 */
[----:B------:R-:W-:Y:S01]  /*7bd0*/  UIADD3 UR32, UR4, 0x780, URZ ;  /* 0x0000078004207890 */ /* 0x000fe2000fffe03f */
[----:B-1----:R-:W-:Y:S01]  /*7be0*/  FMNMX.FTZ R125, R107, R124, !PT ;  /* 0x0000007c6b7d7209 */ /* 0x002fe20007810000 */
[----:B------:R-:W-:Y:S01]  /*7bf0*/  UIADD3 UR34, UR10, 0x140, URZ ;  /* 0x000001400a227890 */ /* 0x000fe2000fffe03f */
[----:B------:R-:W-:Y:S01]  /*7c00*/  UMOV UR33, 0xc0000010 ;  /* 0xc000001000217882 */ /* 0x000fe20000000000 */
[----:B------:R-:W-:Y:S02]  /*7c10*/  UMOV UR35, 0x80000020 ;  /* 0x8000002000237882 */ /* 0x000fe40000000000 */
        /* <DEDUP_REMOVED lines=24> */
[----:B------:R-:W-:Y:S02]  /*7da0*/  WARPGROUP.DEPBAR.LE gsb0, 0x0 ;  /* 0x00008000000079c5 */ /* 0x000fe40000010000 */
[----:B------:R-:W-:-:S04]  /*7db0*/  WARPGROUP.ARRIVE ;  /* 0x00000000000079c5 */ /* 0x000fc80000000000 */
[----:B------:R-:W1:Y:S01]  /*7dc0*/  MUFU.TANH R131, R131 ;  /* 0x0000008300837308 */ /* 0x000e620000002400 */
[----:B--2---:R-:W-:Y:S01]  /*7dd0*/  FMNMX.FTZ R124, R86, R125, !PT ;  /* 0x0000007d567c7209 */ /* 0x004fe20007810000 */
[----:B------:R-:W-:Y:S01]  /*7de0*/  HGMMA.64x96x16.F32.BF16 R24, gdesc[UR32].tnspB, R24, gsb0 ;  /* 0x41600000201879f0 */ /* 0x000fe20008001818 */
[----:B------:R-:W-:Y:S02]  /*7df0*/  UIADD3 UR32, UR4, 0x900, URZ ;  /* 0x0000090004207890 */ /* 0x000fe4000fffe03f */
[----:B0-----:R-:W-:Y:S01]  /*7e00*/  FMNMX.FTZ R124, R87, R124, !PT ;  /* 0x0000007c577c7209 */ /* 0x001fe20007810000 */
[----:B------:R-:W-:Y:S02]  /*7e10*/  UIADD3 UR34, UR10, 0x180, URZ ;  /* 0x000001800a227890 */ /* 0x000fe4000fffe03f */
[----:B------:R-:W0:Y:S01]  /*7e20*/  MUFU.TANH R132, R132 ;  /* 0x0000008400847308 */ /* 0x000e220000002400 */
[----:B------:R-:W-:Y:S01]  /*7e30*/  UMOV UR33, 0xc0000010 ;  /* 0xc000001000217882 */ /* 0x000fe20000000000 */
[----:B------:R-:W-:-:S06]  /*7e40*/  UMOV UR35, 0x80000020 ;  /* 0x8000002000237882 */ /* 0x000fcc0000000000 */
[----:B------:R-:W2:Y:S01]  /*7e50*/  MUFU.TANH R78, R78 ;  /* 0x0000004e004e7308 */ /* 0x000ea20000002400 */
[----:B-1----:R-:W-:-:S07]  /*7e60*/  FMNMX.FTZ R125, R131, R124, !PT ;  /* 0x0000007c837d7209 */ /* 0x002fce0007810000 */
[----:B------:R-:W1:Y:S01]  /*7e70*/  MUFU.TANH R79, R79 ;  /* 0x0000004f004f7308 */ /* 0x000e620000002400 */
[----:B0-----:R-:W-:-:S07]  /*7e80*/  FMNMX.FTZ R125, R132, R125, !PT ;  /* 0x0000007d847d7209 */ /* 0x001fce0007810000 */
[----:B------:R-:W-:Y:S01]  /*7e90*/  MUFU.EX2 R20, R128 ;  /* 0x0000008000147308 */ /* 0x000fe20000000800 */
[----:B--2---:R-:W-:-:S07]  /*7ea0*/  FMNMX.FTZ R124, R78, R125, !PT ;  /* 0x0000007d4e7c7209 */ /* 0x004fce0007810000 */
[----:B------:R-:W-:Y:S01]  /*7eb0*/  MUFU.EX2 R120, R137 ;  /* 0x0000008900787308 */ /* 0x000fe20000000800 */
[----:B-1----:R-:W-:-:S05]  /*7ec0*/  FMNMX.FTZ R124, R79, R124, !PT ;  /* 0x0000007c4f7c7209 */ /* 0x002fca0007810000 */
[----:B------:R-:W0:Y:S02]  /*7ed0*/  SHFL.BFLY PT, R125, R124, 0x2, 0x1f ;  /* 0x0c401f007c7d7f89 */ /* 0x000e2400000e0000 */
[----:B------:R-:W-:Y:S08]  /*7ee0*/  MUFU.EX2 R133, R133 ;  /* 0x0000008500857308 */ /* 0x000ff00000000800 */
[----:B------:R-:W1:Y:S08]  /*7ef0*/  MUFU.EX2 R7, R7 ;  /* 0x0000000700077308 */ /* 0x000e700000000800 */
[----:B------:R-:W2:Y:S01]  /*7f00*/  MUFU.EX2 R135, R135 ;  /* 0x0000008700877308 */ /* 0x000ea20000000800 */
[----:B0-----:R-:W-:Y:S01]  /*7f10*/  FMNMX.FTZ R125, R124, R125, !PT ;  /* 0x0000007d7c7d7209 */ /* 0x001fe20007810000 */
[----:B------:R-:W-:-:S06]  /*7f20*/  FFMA.FTZ R124, R72, R74, -R5 ;  /* 0x0000004a487c7223 */ /* 0x000fcc0000010805 */
[----:B------:R-:W0:Y:S01]  /*7f30*/  MUFU.EX2 R134, R134 ;  /* 0x0000008600867308 */ /* 0x000e220000000800 */
[----:B-1----:R-:W-:Y:S01]  /*7f40*/  FFMA.FTZ R4, R133, R4, R7 ;  /* 0x0000000485047223 */ /* 0x002fe20000010007 */
[----:B------:R-:W1:Y:S06]  /*7f50*/  SHFL.BFLY PT, R128, R125, 0x1, 0x1f ;  /* 0x0c201f007d807f89 */ /* 0x000e6c00000e0000 */
[----:B------:R3:W-:Y:S08]  /*7f60*/  MUFU.EX2 R121, R138 ;  /* 0x0000008a00797308 */ /* 0x0007f00000000800 */
[----:B------:R-:W-:Y:S08]  /*7f70*/  MUFU.EX2 R136, R136 ;  /* 0x0000008800887308 */ /* 0x000ff00000000800 */
[----:B------:R-:W-:Y:S01]  /*7f80*/  MUFU.EX2 R8, R8 ;  /* 0x0000000800087308 */ /* 0x000fe20000000800 */
[----:B-1----:R-:W-:-:S05]  /*7f90*/  FMNMX.FTZ R72, R125, R128, !PT ;  /* 0x000000807d487209 */ /* 0x002fca0007810000 */
[CC--:B------:R-:W-:Y:S01]  /*7fa0*/  FMUL.FTZ R137, R72.reuse, R74.reuse ;  /* 0x0000004a48897220 */ /* 0x0c0fe20000410000 */
[----:B------:R-:W-:Y:S01]  /*7fb0*/  FADD.FTZ R5, -R72, R6 ;  /* 0x0000000648057221 */ /* 0x000fe20000010100 */
[----:B------:R-:W-:Y:S02]  /*7fc0*/  WARPGROUP.DEPBAR.LE gsb0, 0x0 ;  /* 0x00008000000079c5 */ /* 0x000fe40000010000 */
[----:B------:R-:W-:Y:S01]  /*7fd0*/  WARPGROUP.ARRIVE ;  /* 0x00000000000079c5 */ /* 0x000fe20000000000 */
[-CC-:B------:R-:W-:Y:S01]  /*7fe0*/  FFMA.FTZ R128, R13, R74.reuse, -R137.reuse ;  /* 0x0000004a0d807223 */ /* 0x180fe20000010889 */
[----:B------:R-:W-:Y:S02]  /*7ff0*/  IMAD.U32 R13, RZ, RZ, UR36 ;  /* 0x00000024ff0d7e24 */ /* 0x000fe4000f8e00ff */
[-C--:B------:R-:W-:Y:S01]  /*8000*/  FMUL.FTZ R125, R5, R74.reuse ;  /* 0x0000004a057d7220 */ /* 0x080fe20000410000 */
[-CC-:B------:R-:W-:Y:S01]  /*8010*/  FFMA.FTZ R5, R9, R74.reuse, -R137.reuse ;  /* 0x0000004a09057223 */ /* 0x180fe20000010889 */
[-CC-:B------:R-:W-:Y:S01]  /*8020*/  FFMA.FTZ R9, R10, R74.reuse, -R137.reuse ;  /* 0x0000004a0a097223 */ /* 0x180fe20000010889 */
[----:B------:R-:W-:Y:S01]  /*8030*/  HGMMA.64x96x16.F32.BF16 R24, gdesc[UR32].tnspB, R24, gsb0 ;  /* 0x41600000201879f0 */ /* 0x000fe20008001818 */
[----:B------:R-:W-:Y:S01]  /*8040*/  UIADD3 UR32, UR4, 0xa80, URZ ;  /* 0x00000a8004207890 */ /* 0x000fe2000fffe03f */
[----:B------:R-:W-:Y:S01]  /*8050*/  @!P1 LEA R13, R13, UR37, 0x3 ;  /* 0x000000250d0d9c11 */ /* 0x000fe2000f8e18ff */
[----:B------:R-:W-:Y:S01]  /*8060*/  UIADD3 UR34, UR10, 0x1c0, URZ ;  /* 0x000001c00a227890 */ /* 0x000fe2000fffe03f */
[----:B------:R-:W-:Y:S01]  /*8070*/  VIADD R6, R140, 0x9 ;  /* 0x000000098c067836 */ /* 0x000fe20000000000 */
[----:B------:R-:W-:Y:S01]  /*8080*/  UMOV UR33, 0xc0000010 ;  /* 0xc000001000217882 */ /* 0x000fe20000000000 */
[----:B------:R-:W-:Y:S01]  /*8090*/  UMOV UR35, 0x80000020 ;  /* 0x8000002000237882 */ /* 0x000fe20000000000 */
[----:B------:R-:W-:Y:S01]  /*80a0*/  MUFU.EX2 R125, R125 ;  /* 0x0000007d007d7308 */ /* 0x000fe20000000800 */
[----:B------:R-:W-:Y:S01]  /*80b0*/  @!P1 VIADD R13, R13, 0x31c40 ;  /* 0x00031c400d0d9836 */ /* 0x000fe20000000000 */
[----:B------:R-:W-:Y:S01]  /*80c0*/  SEL R6, R6, 0x9, !P2 ;  /* 0x0000000906067807 */ /* 0x000fe20005000000 */
[-CC-:B---3--:R-:W-:Y:S01]  /*80d0*/  FFMA.FTZ R138, R14, R74.reuse, -R137.reuse ;  /* 0x0000004a0e8a7223 */ /* 0x188fe20000010889 */
[-CC-:B------:R-:W-:Y:S01]  /*80e0*/  FFMA.FTZ R14, R114, R74.reuse, -R137.reuse ;  /* 0x0000004a720e7223 */ /* 0x180fe20000010889 */
[-C--:B------:R-:W-:Y:S01]  /*80f0*/  FFMA.FTZ R114, R115, R74.reuse, -R137 ;  /* 0x0000004a73727223 */ /* 0x080fe20000010889 */
[----:B------:R-:W-:Y:S01]  /*8100*/  @!P1 PRMT R13, RZ, 0x654, R13 ;  /* 0x00000654ff0d9816 */ /* 0x000fe2000000000d */
[-CC-:B------:R-:W-:Y:S01]  /*8110*/  FFMA.FTZ R115, R118, R74.reuse, -R137.reuse ;  /* 0x0000004a76737223 */ /* 0x180fe20000010889 */
[----:B------:R-:W1:Y:S01]  /*8120*/  MUFU.EX2 R5, R5 ;  /* 0x0000000500057308 */ /* 0x000e620000000800 */
[-CC-:B------:R-:W-:Y:S01]  /*8130*/  FFMA.FTZ R10, R21, R74.reuse, -R137.reuse ;  /* 0x0000004a150a7223 */ /* 0x180fe20000010889 */
[-CC-:B------:R-:W-:Y:S01]  /*8140*/  FFMA.FTZ R118, R119, R74.reuse, -R137.reuse ;  /* 0x0000004a77767223 */ /* 0x180fe20000010889 */
[----:B--2---:R-:W-:Y:S01]  /*8150*/  FADD.FTZ R119, R135, R4 ;  /* 0x0000000487777221 */ /* 0x004fe20000010000 */
[-CC-:B------:R-:W-:Y:S01]  /*8160*/  FFMA.FTZ R139, R22, R74.reuse, -R137.reuse ;  /* 0x0000004a168b7223 */ /* 0x180fe20000010889 */
[-CC-:B------:R-:W-:Y:S01]  /*8170*/  FFMA.FTZ R22, R129, R74.reuse, -R137.reuse ;  /* 0x0000004a81167223 */ /* 0x180fe20000010889 */
[----:B------:R-:W-:Y:S01]  /*8180*/  F2FP.BF16.F32.PACK_AB R4, R135, R7 ;  /* 0x000000078704723e */ /* 0x000fe200000010ff */
        /* <DEDUP_REMOVED lines=14> */
[----:B------:R-:W-:Y:S01]  /*8270*/  FFMA.FTZ R78, R78, R74, -R137 ;  /* 0x0000004a4e4e7223 */ /* 0x000fe20000010889 */
[C---:B------:R-:W-:Y:S01]  /*8280*/  ISETP.GT.AND P2, PT, R0.reuse, RZ, PT ;  /* 0x000000ff0000720c */ /* 0x040fe20003f44270 */
[----:B------:R-:W-:Y:S01]  /*8290*/  VIADD R0, R0, 0xffffffff ;  /* 0xffffffff00007836 */ /* 0x000fe20000000000 */
[----:B------:R-:W-:Y:S08]  /*82a0*/  MUFU.EX2 R138, R138 ;  /* 0x0000008a008a7308 */ /* 0x000ff00000000800 */
[----:B------:R-:W-:Y:S08]  /*82b0*/  MUFU.EX2 R10, R10 ;  /* 0x0000000a000a7308 */ /* 0x000ff00000000800 */
[----:B------:R-:W4:Y:S08]  /*82c0*/  MUFU.EX2 R11, R11 ;  /* 0x0000000b000b7308 */ /* 0x000f300000000800 */
[----:B------:R-:W5:Y:S08]  /*82d0*/  MUFU.EX2 R139, R139 ;  /* 0x0000008b008b7308 */ /* 0x000f700000000800 */
[----:B------:R-:W5:Y:S08]  /*82e0*/  MUFU.EX2 R12, R12 ;  /* 0x0000000c000c7308 */ /* 0x000f700000000800 */
[----:B------:R-:W5:Y:S08]  /*82f0*/  MUFU.EX2 R22, R22 ;  /* 0x0000001600167308 */ /* 0x000f700000000800 */
[----:B------:R-:W5:Y:S08]  /*8300*/  MUFU.EX2 R15, R15 ;  /* 0x0000000f000f7308 */ /* 0x000f700000000800 */
[----:B------:R-:W5:Y:S01]  /*8310*/  MUFU.EX2 R129, R129 ;  /* 0x0000008100817308 */ /* 0x000f620000000800 */
[----:B------:R-:W-:-:S02]  /*8320*/  WARPGROUP.DEPBAR.LE gsb0, 0x0 ;  /* 0x00008000000079c5 */ /* 0x000fc40000010000 */
[----:B------:R-:W-:-:S05]  /*8330*/  WARPGROUP.ARRIVE ;  /* 0x00000000000079c5 */ /* 0x000fca0000000000 */
[----:B------:R-:W-:Y:S01]  /*8340*/  MUFU.EX2 R21, R21 ;  /* 0x0000001500157308 */ /* 0x000fe20000000800 */
[----:B------:R-:W-:Y:S01]  /*8350*/  HGMMA.64x96x16.F32.BF16 R24, gdesc[UR32].tnspB, R24, gsb0 ;  /* 0x41600000201879f0 */ /* 0x000fe20008001818 */
[----:B------:R-:W-:Y:S02]  /*8360*/  UIADD3 UR32, UR4, 0xc00, URZ ;  /* 0x00000c0004207890 */ /* 0x000fe4000fffe03f */
[----:B------:R-:W-:-:S04]  /*8370*/  UIADD3 UR34, UR10, 0x200, URZ ;  /* 0x000002000a227890 */ /* 0x000fc8000fffe03f */
[----:B------:R-:W5:Y:S01]  /*8380*/  MUFU.EX2 R23, R23 ;  /* 0x0000001700177308 */ /* 0x000f620000000800 */
[----:B------:R-:W-:Y:S01]  /*8390*/  UMOV UR33, 0xc0000010 ;  /* 0xc000001000217882 */ /* 0x000fe20000000000 */
[----:B------:R-:W-:-:S06]  /*83a0*/  UMOV UR35, 0x80000020 ;  /* 0x8000002000237882 */ /* 0x000fcc0000000000 */
        /* <DEDUP_REMOVED lines=9> */
[----:B------:R-:W5:Y:S08]  /*8440*/  MUFU.EX2 R117, R117 ;  /* 0x0000007500757308 */ /* 0x000f700000000800 */
[----:B------:R-:W5:Y:S08]  /*8450*/  MUFU.EX2 R118, R118 ;  /* 0x0000007600767308 */ /* 0x000f700000000800 */
[----:B------:R-:W5:Y:S01]  /*8460*/  MUFU.EX2 R104, R104 ;  /* 0x0000006800687308 */ /* 0x000f620000000800 */
[----:B------:R-:W-:-:S02]  /*8470*/  WARPGROUP.DEPBAR.LE gsb0, 0x0 ;  /* 0x00008000000079c5 */ /* 0x000fc40000010000 */
[----:B------:R-:W-:-:S05]  /*8480*/  WARPGROUP.ARRIVE ;  /* 0x00000000000079c5 */ /* 0x000fca0000000000 */
[----:B------:R-:W-:Y:S01]  /*8490*/  MUFU.EX2 R105, R105 ;  /* 0x0000006900697308 */ /* 0x000fe20000000800 */
[----:B------:R-:W-:Y:S07]  /*84a0*/  HGMMA.64x96x16.F32.BF16 R24, gdesc[UR32].tnspB, R24, gsb0 ;  /* 0x41600000201879f0 */ /* 0x000fee0008001818 */
        /* <DEDUP_REMOVED lines=16> */
[----:B0-----:R-:W-:Y:S01]  /*85b0*/  IMAD.U32 R6, RZ, RZ, UR6 ;  /* 0x00000006ff067e24 */ /* 0x001fe2000f8e00ff */
[----:B------:R-:W-:Y:S01]  /*85c0*/  UMOV UR6, UR36 ;  /* 0x0000002400067c82 */ /* 0x000fe20008000000 */
[-C--:B------:R-:W-:Y:S01]  /*85d0*/  FMUL.FTZ R24, R24, R133.reuse ;  /* 0x0000008518187220 */ /* 0x080fe20000410000 */
[-C--:B------:R-:W-:Y:S01]  /*85e0*/  FMUL.FTZ R25, R25, R133.reuse ;  /* 0x0000008519197220 */ /* 0x080fe20000410000 */
[----:B------:R-:W-:Y:S01]  /*85f0*/  FMUL.FTZ R28, R28, R133 ;  /* 0x000000851c1c7220 */ /* 0x000fe20000410000 */
[----:B------:R-:W-:Y:S01]  /*8600*/  @!P1 LEA R6, R6, UR37, 0x3 ;  /* 0x0000002506069c11 */ /* 0x000fe2000f8e18ff */
[-CC-:B-1----:R-:W-:Y:S01]  /*8610*/  FFMA.FTZ R13, R106, R74.reuse, -R137.reuse ;  /* 0x0000004a6a0d7223 */ /* 0x182fe20000010889 */
[-CC-:B------:R-:W-:Y:S01]  /*8620*/  FFMA.FTZ R106, R107, R74.reuse, -R137.reuse ;  /* 0x0000004a6b6a7223 */ /* 0x180fe20000010889 */
[-CC-:B------:R-:W-:Y:S01]  /*8630*/  FFMA.FTZ R107, R110, R74.reuse, -R137.reuse ;  /* 0x0000004a6e6b7223 */ /* 0x180fe20000010889 */
[-C--:B------:R-:W-:Y:S01]  /*8640*/  FFMA.FTZ R110, R111, R74.reuse, -R137 ;  /* 0x0000004a6f6e7223 */ /* 0x080fe20000010889 */
[----:B------:R-:W-:Y:S01]  /*8650*/  FADD.FTZ R111, R134, R119 ;  /* 0x00000077866f7221 */ /* 0x000fe20000010000 */
[-C--:B------:R-:W-:Y:S01]  /*8660*/  FFMA.FTZ R119, R98, R74.reuse, -R137 ;  /* 0x0000004a62777223 */ /* 0x080fe20000010889 */
[----:B------:R-:W-:Y:S01]  /*8670*/  FFMA.FTZ R98, R125, R3, R5 ;  /* 0x000000037d627223 */ /* 0x000fe20000010005 */
[C---:B--2---:R-:W-:Y:S01]  /*8680*/  F2FP.BF16.F32.PACK_AB R5, R9.reuse, R5 ;  /* 0x000000050905723e */ /* 0x044fe200000010ff */
[----:B------:R-:W-:Y:S01]  /*8690*/  FADD.FTZ R111, R136, R111 ;  /* 0x0000006f886f7221 */ /* 0x000fe20000010000 */
[----:B------:R5:W-:Y:S01]  /*86a0*/  MUFU.EX2 R3, R119 ;  /* 0x0000007700037308 */ /* 0x000be20000000800 */
[----:B------:R-:W-:Y:S01]  /*86b0*/  FADD.FTZ R7, R9, R98 ;  /* 0x0000006209077221 */ /* 0x000fe20000010000 */
[-C--:B------:R-:W-:Y:S01]  /*86c0*/  FFMA.FTZ R98, R99, R74.reuse, -R137 ;  /* 0x0000004a63627223 */ /* 0x080fe20000010889 */
[----:B------:R-:W-:Y:S01]  /*86d0*/  FADD.FTZ R90, R8, R111 ;  /* 0x0000006f085a7221 */ /* 0x000fe20000010000 */
[-C--:B------:R-:W-:Y:S01]  /*86e0*/  FFMA.FTZ R99, R102, R74.reuse, -R137 ;  /* 0x0000004a66637223 */ /* 0x080fe20000010889 */
[----:B---3--:R-:W-:Y:S01]  /*86f0*/  FADD.FTZ R7, R128, R7 ;  /* 0x0000000780077221 */ /* 0x008fe20000010000 */
[-CC-:B------:R-:W-:Y:S01]  /*8700*/  FFMA.FTZ R9, R91, R74.reuse, -R137.reuse ;  /* 0x0000004a5b097223 */ /* 0x180fe20000010889 */
[----:B----4-:R-:W-:Y:S01]  /*8710*/  FADD.FTZ R111, R11, R90 ;  /* 0x0000005a0b6f7221 */ /* 0x010fe20000010000 */
[----:B------:R-:W-:Y:S01]  /*8720*/  FFMA.FTZ R102, R95, R74, -R137 ;  /* 0x0000004a5f667223 */ /* 0x000fe20000010889 */
[C---:B------:R-:W-:Y:S01]  /*8730*/  FADD.FTZ R135, R138.reuse, R7 ;  /* 0x000000078a877221 */ /* 0x040fe20000010000 */
[----:B------:R-:W-:Y:S01]  /*8740*/  F2FP.BF16.F32.PACK_AB R7, R138, R128 ;  /* 0x000000808a07723e */ /* 0x000fe200000010ff */
[-CC-:B------:R-:W-:Y:S01]  /*8750*/  FFMA.FTZ R91, R94, R74.reuse, -R137.reuse ;  /* 0x0000004a5e5b7223 */ /* 0x180fe20000010889 */
[-C--:B------:R-:W-:Y:S01]  /*8760*/  FFMA.FTZ R95, R82, R74.reuse, -R137 ;  /* 0x0000004a525f7223 */ /* 0x080fe20000010889 */
[----:B------:R-:W-:Y:S01]  /*8770*/  FADD.FTZ R128, R10, R135 ;  /* 0x000000870a807221 */ /* 0x000fe20000010000 */
[----:B------:R-:W-:Y:S01]  /*8780*/  FFMA.FTZ R94, R83, R74, -R137 ;  /* 0x0000004a535e7223 */ /* 0x000fe20000010889 */
[----:B------:R-:W-:Y:S01]  /*8790*/  @!P1 VIADD R6, R6, 0x31c60 ;  /* 0x00031c6006069836 */ /* 0x000fe20000000000 */
[----:B------:R-:W0:Y:S01]  /*87a0*/  MUFU.EX2 R13, R13 ;  /* 0x0000000d000d7308 */ /* 0x000e220000000800 */
[----:B-----5:R-:W-:Y:S01]  /*87b0*/  FADD.FTZ R119, R139, R128 ;  /* 0x000000808b777221 */ /* 0x020fe20000010000 */
[----:B------:R-:W-:Y:S01]  /*87c0*/  FADD.FTZ R128, R12, R111 ;  /* 0x0000006f0c807221 */ /* 0x000fe20000010000 */
[----:B------:R-:W-:Y:S01]  /*87d0*/  F2FP.BF16.F32.PACK_AB R8, R11, R8 ;  /* 0x000000080b08723e */ /* 0x000fe200000010ff */
[----:B------:R-:W-:Y:S01]  /*87e0*/  FMUL.FTZ R29, R29, R133 ;  /* 0x000000851d1d7220 */ /* 0x000fe20000410000 */
[----:B------:R-:W-:Y:S01]  /*87f0*/  FADD.FTZ R82, R22, R119 ;  /* 0x0000007716527221 */ /* 0x000fe20000010000 */
[----:B------:R-:W-:Y:S01]  /*8800*/  FADD.FTZ R83, R15, R128 ;  /* 0x000000800f537221 */ /* 0x000fe20000010000 */
[----:B------:R-:W-:Y:S01]  /*8810*/  @!P1 PRMT R6, RZ, 0x654, R6 ;  /* 0x00000654ff069816 */ /* 0x000fe20000000006 */
[----:B------:R-:W1:Y:S01]  /*8820*/  MUFU.EX2 R106, R106 ;  /* 0x0000006a006a7308 */ /* 0x000e620000000800 */
[----:B------:R-:W-:Y:S01]  /*8830*/  FADD.FTZ R128, R129, R82 ;  /* 0x0000005281807221 */ /* 0x000fe20000010000 */
[----:B------:R-:W-:Y:S01]  /*8840*/  FADD.FTZ R130, R20, R83 ;  /* 0x0000005314827221 */ /* 0x000fe20000010000 */
[----:B------:R2:W-:Y:S01]  /*8850*/  @!P1 SYNCS.ARRIVE.TRANS64.RED.A1T0 RZ, [R6+URZ], RZ ;  /* 0x000000ff06ff99a7 */ /* 0x0005e2000810043f */
[----:B------:R-:W-:Y:S01]  /*8860*/  F2FP.BF16.F32.PACK_AB R20, R23, R20 ;  /* 0x000000141714723e */ /* 0x000fe200000010ff */
[----:B------:R-:W-:Y:S01]  /*8870*/  FADD.FTZ R128, R21, R128 ;  /* 0x0000008015807221 */ /* 0x000fe20000010000 */
[----:B------:R-:W-:Y:S01]  /*8880*/  FADD.FTZ R111, R23, R130 ;  /* 0x00000082176f7221 */ /* 0x000fe20000010000 */
[C---:B------:R-:W-:Y:S01]  /*8890*/  F2FP.BF16.F32.PACK_AB R21, R123.reuse, R21 ;  /* 0x000000157b15723e */ /* 0x040fe200000010ff */
[----:B------:R3:W-:Y:S01]  /*88a0*/  MUFU.EX2 R82, R103 ;  /* 0x0000006700527308 */ /* 0x0007e20000000800 */
[----:B------:R-:W-:Y:S01]  /*88b0*/  FADD.FTZ R119, R123, R128 ;  /* 0x000000807b777221 */ /* 0x000fe20000010000 */
[----:B------:R-:W-:Y:S01]  /*88c0*/  FADD.FTZ R128, R120, R111 ;  /* 0x0000006f78807221 */ /* 0x000fe20000010000 */
[----:B--2---:R-:W-:Y:S01]  /*88d0*/  F2FP.BF16.F32.PACK_AB R6, R136, R134 ;  /* 0x000000868806723e */ /* 0x004fe200000010ff */
[-C--:B------:R-:W-:Y:S01]  /*88e0*/  FMUL.FTZ R32, R32, R133.reuse ;  /* 0x0000008520207220 */ /* 0x080fe20000410000 */
[----:B------:R-:W-:Y:S01]  /*88f0*/  FADD.FTZ R119, R122, R119 ;  /* 0x000000777a777221 */ /* 0x000fe20000010000 */
[C---:B------:R-:W-:Y:S01]  /*8900*/  F2FP.BF16.F32.PACK_AB R23, R126.reuse, R122 ;  /* 0x0000007a7e17723e */ /* 0x040fe200000010ff */
[-C--:B------:R-:W-:Y:S01]  /*8910*/  FMUL.FTZ R33, R33, R133.reuse ;  /* 0x0000008521217220 */ /* 0x080fe20000410000 */
[----:B------:R2:W-:Y:S01]  /*8920*/  MUFU.EX2 R83, R9 ;  /* 0x0000000900537308 */ /* 0x0005e20000000800 */
[----:B---3--:R-:W-:Y:S01]  /*8930*/  FADD.FTZ R103, R121, R128 ;  /* 0x0000008079677221 */ /* 0x008fe20000010000 */
[----:B------:R-:W-:Y:S01]  /*8940*/  FADD.FTZ R119, R126, R119 ;  /* 0x000000777e777221 */ /* 0x000fe20000010000 */
[----:B------:R3:W-:Y:S01]  /*8950*/  STSM.16.M88.4 [R2+0x24300], R4 ;  /* 0x0243000402007844 */ /* 0x0007e20000000200 */
[-C--:B------:R-:W-:Y:S01]  /*8960*/  FMUL.FTZ R36, R36, R133.reuse ;  /* 0x0000008524247220 */ /* 0x080fe20000410000 */
[----:B------:R-:W-:Y:S01]  /*8970*/  FADD.FTZ R128, R112, R103 ;  /* 0x0000006770807221 */ /* 0x000fe20000010000 */
[----:B------:R-:W-:Y:S01]  /*8980*/  FADD.FTZ R119, R14, R119 ;  /* 0x000000770e777221 */ /* 0x000fe20000010000 */
[C---:B------:R-:W-:Y:S01]  /*8990*/  F2FP.BF16.F32.PACK_AB R112, R113.reuse, R112 ;  /* 0x000000707170723e */ /* 0x040fe200000010ff */
[----:B------:R-:W4:Y:S01]  /*89a0*/  MUFU.EX2 R107, R107 ;  /* 0x0000006b006b7308 */ /* 0x000f220000000800 */
[----:B------:R-:W-:Y:S01]  /*89b0*/  FADD.FTZ R11, R113, R128 ;  /* 0x00000080710b7221 */ /* 0x000fe20000010000 */
[----:B--2---:R-:W-:Y:S01]  /*89c0*/  F2FP.BF16.F32.PACK_AB R9, R139, R10 ;  /* 0x0000000a8b09723e */ /* 0x004fe200000010ff */
[-C--:B------:R-:W-:Y:S01]  /*89d0*/  FMUL.FTZ R37, R37, R133.reuse ;  /* 0x0000008525257220 */ /* 0x080fe20000410000 */
[----:B------:R-:W-:Y:S01]  /*89e0*/  F2FP.BF16.F32.PACK_AB R10, R15, R12 ;  /* 0x0000000c0f0a723e */ /* 0x000fe200000010ff */
[C---:B------:R-:W-:Y:S01]  /*89f0*/  FADD.FTZ R12, R114.reuse, R119 ;  /* 0x00000077720c7221 */ /* 0x040fe20000010000 */
[----:B------:R-:W-:Y:S01]  /*8a00*/  F2FP.BF16.F32.PACK_AB R113, R114, R14 ;  /* 0x0000000e7271723e */ /* 0x000fe200000010ff */
[-C--:B------:R-:W-:Y:S01]  /*8a10*/  FMUL.FTZ R40, R40, R133.reuse ;  /* 0x0000008528287220 */ /* 0x080fe20000410000 */
[----:B------:R-:W2:Y:S01]  /*8a20*/  MUFU.EX2 R110, R110 ;  /* 0x0000006e006e7308 */ /* 0x000ea20000000800 */
[----:B------:R-:W-:Y:S01]  /*8a30*/  F2FP.BF16.F32.PACK_AB R114, R117, R116 ;  /* 0x000000747572723e */ /* 0x000fe200000010ff */
[-C--:B------:R-:W-:Y:S01]  /*8a40*/  FMUL.FTZ R41, R41, R133.reuse ;  /* 0x0000008529297220 */ /* 0x080fe20000410000 */
[----:B---3--:R-:W-:Y:S01]  /*8a50*/  FADD.FTZ R6, R116, R11 ;  /* 0x0000000b74067221 */ /* 0x008fe20000010000 */
[----:B------:R-:W-:Y:S01]  /*8a60*/  FADD.FTZ R5, R115, R12 ;  /* 0x0000000c73057221 */ /* 0x000fe20000010000 */
[----:B------:R-:W-:Y:S01]  /*8a70*/  F2FP.BF16.F32.PACK_AB R11, R129, R22 ;  /* 0x00000016810b723e */ /* 0x000fe200000010ff */
[-C--:B------:R-:W-:Y:S01]  /*8a80*/  FMUL.FTZ R44, R44, R133.reuse ;  /* 0x000000852c2c7220 */ /* 0x080fe20000410000 */
[----:B------:R-:W-:Y:S01]  /*8a90*/  FADD.FTZ R7, R117, R6 ;  /* 0x0000000675077221 */ /* 0x000fe20000010000 */
[----:B------:R-:W-:Y:S01]  /*8aa0*/  FADD.FTZ R6, R118, R5 ;  /* 0x0000000576067221 */ /* 0x000fe20000010000 */
[----:B------:R-:W3:Y:S01]  /*8ab0*/  MUFU.EX2 R98, R98 ;  /* 0x0000006200627308 */ /* 0x000ee20000000800 */
[----:B------:R5:W-:Y:S01]  /*8ac0*/  STSM.16.M88.4 [R2+0x25b00], R8 ;  /* 0x025b000802007844 */ /* 0x000be20000000200 */
[----:B------:R-:W-:Y:S01]  /*8ad0*/  FADD.FTZ R12, R104, R7 ;  /* 0x00000007680c7221 */ /* 0x000fe20000010000 */
[----:B0-----:R-:W-:Y:S01]  /*8ae0*/  FADD.FTZ R5, R13, R6 ;  /* 0x000000060d057221 */ /* 0x001fe20000010000 */
[----:B------:R-:W-:Y:S01]  /*8af0*/  F2FP.BF16.F32.PACK_AB R22, R121, R120 ;  /* 0x000000787916723e */ /* 0x000fe200000010ff */
[----:B------:R-:W-:Y:S01]  /*8b00*/  FMUL.FTZ R45, R45, R133 ;  /* 0x000000852d2d7220 */ /* 0x000fe20000410000 */
[C---:B------:R-:W-:Y:S01]  /*8b10*/  FADD.FTZ R7, R105.reuse, R12 ;  /* 0x0000000c69077221 */ /* 0x040fe20000010000 */
[----:B-1----:R-:W-:Y:S01]  /*8b20*/  FADD.FTZ R6, R106, R5 ;  /* 0x000000056a067221 */ /* 0x002fe20000010000 */
[----:B------:R-:W0:Y:S01]  /*8b30*/  MUFU.EX2 R99, R99 ;  /* 0x0000006300637308 */ /* 0x000e220000000800 */
[----:B------:R-:W-:Y:S01]  /*8b40*/  F2FP.BF16.F32.PACK_AB R104, R105, R104 ;  /* 0x000000686968723e */ /* 0x000fe200000010ff */
[----:B------:R-:W-:Y:S01]  /*8b50*/  FADD.FTZ R12, R108, R7 ;  /* 0x000000076c0c7221 */ /* 0x000fe20000010000 */
[----:B----4-:R-:W-:Y:S01]  /*8b60*/  FADD.FTZ R5, R107, R6 ;  /* 0x000000066b057221 */ /* 0x010fe20000010000 */
[----:B------:R-:W-:Y:S01]  /*8b70*/  F2FP.BF16.F32.PACK_AB R115, R118, R115 ;  /* 0x000000737673723e */ /* 0x000fe200000010ff */
[----:B------:R-:W-:Y:S01]  /*8b80*/  STSM.16.M88.4 [R2+0x27300], R20 ;  /* 0x0273001402007844 */ /* 0x000fe20000000200 */
[----:B------:R-:W-:Y:S01]  /*8b90*/  FADD.FTZ R7, R109, R12 ;  /* 0x0000000c6d077221 */ /* 0x000fe20000010000 */
[----:B--2---:R-:W-:Y:S01]  /*8ba0*/  FADD.FTZ R6, R110, R5 ;  /* 0x000000056e067221 */ /* 0x004fe20000010000 */
[----:B------:R-:W1:Y:S01]  /*8bb0*/  MUFU.EX2 R90, R127 ;  /* 0x0000007f005a7308 */ /* 0x000e620000000800 */
[----:B------:R-:W-:Y:S01]  /*8bc0*/  F2FP.BF16.F32.PACK_AB R105, R106, R13 ;  /* 0x0000000d6a69723e */ /* 0x000fe200000010ff */
[----:B------:R-:W-:Y:S01]  /*8bd0*/  FADD.FTZ R12, R96, R7 ;  /* 0x00000007600c7221 */ /* 0x000fe20000010000 */
[----:B------:R-:W-:Y:S01]  /*8be0*/  FADD.FTZ R5, R3, R6 ;  /* 0x0000000603057221 */ /* 0x000fe20000010000 */
[C---:B------:R-:W-:Y:S01]  /*8bf0*/  F2FP.BF16.F32.PACK_AB R96, R97.reuse, R96 ;  /* 0x000000606160723e */ /* 0x040fe200000010ff */
[----:B------:R-:W-:Y:S01]  /*8c00*/  STSM.16.M88.4 [R2+0x28b00], R112 ;  /* 0x028b007002007844 */ /* 0x000fe20000000200 */
[----:B------:R-:W-:Y:S01]  /*8c10*/  FADD.FTZ R7, R97, R12 ;  /* 0x0000000c61077221 */ /* 0x000fe20000010000 */
[C---:B---3--:R-:W-:Y:S01]  /*8c20*/  FADD.FTZ R6, R98.reuse, R5 ;  /* 0x0000000562067221 */ /* 0x048fe20000010000 */
[----:B------:R-:W2:Y:S01]  /*8c30*/  MUFU.EX2 R91, R91 ;  /* 0x0000005b005b7308 */ /* 0x000ea20000000800 */
[----:B------:R-:W-:Y:S01]  /*8c40*/  F2FP.BF16.F32.PACK_AB R97, R98, R3 ;  /* 0x000000036261723e */ /* 0x000fe200000010ff */
[----:B------:R-:W-:Y:S01]  /*8c50*/  FADD.FTZ R12, R100, R7 ;  /* 0x00000007640c7221 */ /* 0x000fe20000010000 */
[----:B0-----:R-:W-:Y:S01]  /*8c60*/  FADD.FTZ R5, R99, R6 ;  /* 0x0000000663057221 */ /* 0x001fe20000010000 */
[----:B------:R-:W-:Y:S01]  /*8c70*/  F2FP.BF16.F32.PACK_AB R106, R109, R108 ;  /* 0x0000006c6d6a723e */ /* 0x000fe200000010ff */
[----:B------:R-:W-:Y:S01]  /*8c80*/  FMUL.FTZ R48, R48, R133 ;  /* 0x0000008530307220 */ /* 0x000fe20000410000 */
[C---:B------:R-:W-:Y:S01]  /*8c90*/  FADD.FTZ R7, R101.reuse, R12 ;  /* 0x0000000c65077221 */ /* 0x040fe20000010000 */
[----:B------:R-:W-:Y:S01]  /*8ca0*/  F2FP.BF16.F32.PACK_AB R107, R110, R107 ;  /* 0x0000006b6e6b723e */ /* 0x000fe200000010ff */
[----:B------:R-:W0:Y:S01]  /*8cb0*/  MUFU.EX2 R4, R102 ;  /* 0x0000006600047308 */ /* 0x000e220000000800 */
[----:B-1----:R-:W-:Y:S01]  /*8cc0*/  FADD.FTZ R5, R90, R5 ;  /* 0x000000055a057221 */ /* 0x002fe20000010000 */
[----:B------:R-:W-:Y:S01]  /*8cd0*/  FADD.FTZ R6, R88, R7 ;  /* 0x0000000758067221 */ /* 0x000fe20000010000 */
[----:B------:R-:W-:Y:S01]  /*8ce0*/  F2FP.BF16.F32.PACK_AB R98, R101, R100 ;  /* 0x000000646562723e */ /* 0x000fe200000010ff */
[----:B------:R-:W-:Y:S01]  /*8cf0*/  STSM.16.M88.4 [R2+0x2a300], R104 ;  /* 0x02a3006802007844 */ /* 0x000fe20000000200 */
[----:B-----5:R-:W-:Y:S01]  /*8d00*/  FADD.FTZ R8, R82, R5 ;  /* 0x0000000552087221 */ /* 0x020fe20000010000 */
[----:B------:R-:W-:Y:S01]  /*8d10*/  FADD.FTZ R5, R89, R6 ;  /* 0x0000000659057221 */ /* 0x000fe20000010000 */
[----:B------:R-:W-:Y:S01]  /*8d20*/  F2FP.BF16.F32.PACK_AB R99, R90, R99 ;  /* 0x000000635a63723e */ /* 0x000fe200000010ff */
[----:B------:R-:W1:Y:S01]  /*8d30*/  MUFU.EX2 R95, R95 ;  /* 0x0000005f005f7308 */ /* 0x000e620000000800 */
[----:B------:R-:W-:Y:S01]  /*8d40*/  FADD.FTZ R8, R83, R8 ;  /* 0x0000000853087221 */ /* 0x000fe20000010000 */
[----:B------:R-:W-:Y:S01]  /*8d50*/  FADD.FTZ R6, R92, R5 ;  /* 0x000000055c067221 */ /* 0x000fe20000010000 */
[----:B------:R-:W-:Y:S01]  /*8d60*/  F2FP.BF16.F32.PACK_AB R88, R89, R88 ;  /* 0x000000585958723e */ /* 0x000fe200000010ff */
[----:B------:R-:W-:Y:S01]  /*8d70*/  STSM.16.M88.4 [R2+0x2bb00], R96 ;  /* 0x02bb006002007844 */ /* 0x000fe20000000200 */
[----:B--2---:R-:W-:Y:S01]  /*8d80*/  FADD.FTZ R3, R91, R8 ;  /* 0x000000085b037221 */ /* 0x004fe20000010000 */
[----:B------:R-:W-:Y:S01]  /*8d90*/  FADD.FTZ R5, R93, R6 ;  /* 0x000000065d057221 */ /* 0x000fe20000010000 */
[----:B------:R-:W-:Y:S01]  /*8da0*/  F2FP.BF16.F32.PACK_AB R89, R83, R82 ;  /* 0x000000525359723e */ /* 0x000fe200000010ff */
[----:B------:R-:W2:Y:S01]  /*8db0*/  MUFU.EX2 R94, R94 ;  /* 0x0000005e005e7308 */ /* 0x000ea20000000800 */
[----:B0-----:R-:W-:Y:S01]  /*8dc0*/  FADD.FTZ R6, R4, R3 ;  /* 0x0000000304067221 */ /* 0x001fe20000010000 */
[----:B------:R-:W-:Y:S01]  /*8dd0*/  FADD.FTZ R8, R80, R5 ;  /* 0x0000000550087221 */ /* 0x000fe20000010000 */
[----:B------:R-:W-:Y:S01]  /*8de0*/  F2FP.BF16.F32.PACK_AB R91, R4, R91 ;  /* 0x0000005b045b723e */ /* 0x000fe200000010ff */
[-C--:B------:R-:W-:Y:S01]  /*8df0*/  FMUL.FTZ R49, R49, R133.reuse ;  /* 0x0000008531317220 */ /* 0x080fe20000410000 */
[----:B------:R-:W-:Y:S01]  /*8e00*/  F2FP.BF16.F32.PACK_AB R90, R93, R92 ;  /* 0x0000005c5d5a723e */ /* 0x000fe200000010ff */
[C---:B------:R-:W-:Y:S01]  /*8e10*/  FADD.FTZ R5, R81.reuse, R8 ;  /* 0x0000000851057221 */ /* 0x040fe20000010000 */
[----:B------:R-:W-:Y:S01]  /*8e20*/  F2FP.BF16.F32.PACK_AB R80, R81, R80 ;  /* 0x000000505150723e */ /* 0x000fe200000010ff */
[----:B------:R-:W0:Y:S01]  /*8e30*/  MUFU.EX2 R86, R86 ;  /* 0x0000005600567308 */ /* 0x000e220000000800 */
[----:B-1----:R-:W-:Y:S01]  /*8e40*/  FADD.FTZ R3, R95, R6 ;  /* 0x000000065f037221 */ /* 0x002fe20000010000 */
[----:B------:R-:W-:Y:S01]  /*8e50*/  FADD.FTZ R6, R84, R5 ;  /* 0x0000000554067221 */ /* 0x000fe20000010000 */
[----:B------:R-:W-:Y:S01]  /*8e60*/  STSM.16.M88.4 [R2+0x2d300], R88 ;  /* 0x02d3005802007844 */ /* 0x000fe20000000200 */
[-C--:B------:R-:W-:Y:S01]  /*8e70*/  FMUL.FTZ R52, R52, R133.reuse ;  /* 0x0000008534347220 */ /* 0x080fe20000410000 */
[-C--:B------:R-:W-:Y:S01]  /*8e80*/  FMUL.FTZ R53, R53, R133.reuse ;  /* 0x0000008535357220 */ /* 0x080fe20000410000 */
[-C--:B------:R-:W-:Y:S01]  /*8e90*/  FMUL.FTZ R56, R56, R133.reuse ;  /* 0x0000008538387220 */ /* 0x080fe20000410000 */
[----:B------:R-:W-:Y:S01]  /*8ea0*/  FMUL.FTZ R57, R57, R133 ;  /* 0x0000008539397220 */ /* 0x000fe20000410000 */
[----:B------:R-:W1:Y:S01]  /*8eb0*/  MUFU.EX2 R85, R85 ;  /* 0x0000005500557308 */ /* 0x000e620000000800 */
        /* <DEDUP_REMOVED lines=8> */
[----:B0-----:R-:W-:Y:S01]  /*8f40*/  FADD.FTZ R8, R86, R3 ;  /* 0x0000000356087221 */ /* 0x001fe20000010000 */
[----:B------:R-:W-:Y:S01]  /*8f50*/  FMUL.FTZ R69, R69, R133 ;  /* 0x0000008545457220 */ /* 0x000fe20000410000 */
[-C--:B------:R-:W-:Y:S01]  /*8f60*/  FMUL.FTZ R26, R26, R125.reuse ;  /* 0x0000007d1a1a7220 */ /* 0x080fe20000410000 */
[-C--:B------:R-:W-:Y:S01]  /*8f70*/  FMUL.FTZ R27, R27, R125.reuse ;  /* 0x0000007d1b1b7220 */ /* 0x080fe20000410000 */
[-C--:B------:R-:W-:Y:S01]  /*8f80*/  FMUL.FTZ R30, R30, R125.reuse ;  /* 0x0000007d1e1e7220 */ /* 0x080fe20000410000 */
[-C--:B------:R-:W-:Y:S01]  /*8f90*/  FMUL.FTZ R31, R31, R125.reuse ;  /* 0x0000007d1f1f7220 */ /* 0x080fe20000410000 */
[-C--:B------:R-:W-:Y:S01]  /*8fa0*/  FMUL.FTZ R34, R34, R125.reuse ;  /* 0x0000007d22227220 */ /* 0x080fe20000410000 */
        /* <DEDUP_REMOVED lines=16> */
[----:B------:R-:W-:Y:S01]  /*90b0*/  MUFU.EX2 R76, R76 ;  /* 0x0000004c004c7308 */ /* 0x000fe20000000800 */
[C---:B0-----:R-:W-:Y:S01]  /*90c0*/  FADD.FTZ R3, R73.reuse, R4 ;  /* 0x0000000449037221 */ /* 0x041fe20000010000 */
[----:B------:R-:W-:Y:S01]  /*90d0*/  F2FP.BF16.F32.PACK_AB R4, R73, R124 ;  /* 0x0000007c4904723e */ /* 0x000fe200000010ff */
[-C--:B------:R-:W-:Y:S01]  /*90e0*/  FMUL.FTZ R58, R58, R125.reuse ;  /* 0x0000007d3a3a7220 */ /* 0x080fe20000410000 */
[-C--:B------:R-:W-:Y:S01]  /*90f0*/  FMUL.FTZ R59, R59, R125.reuse ;  /* 0x0000007d3b3b7220 */ /* 0x080fe20000410000 */
[-C--:B------:R-:W-:Y:S01]  /*9100*/  FMUL.FTZ R62, R62, R125.reuse ;  /* 0x0000007d3e3e7220 */ /* 0x080fe20000410000 */
[-C--:B------:R-:W-:Y:S01]  /*9110*/  FMUL.FTZ R63, R63, R125.reuse ;  /* 0x0000007d3f3f7220 */ /* 0x080fe20000410000 */
[-C--:B------:R-:W-:Y:S01]  /*9120*/  FMUL.FTZ R66, R66, R125.reuse ;  /* 0x0000007d42427220 */ /* 0x080fe20000410000 */
[----:B------:R-:W0:Y:S01]  /*9130*/  MUFU.EX2 R77, R77 ;  /* 0x0000004d004d7308 */ /* 0x000e220000000800 */
[C---:B-1----:R-:W-:Y:S01]  /*9140*/  F2FP.BF16.F32.PACK_AB R83, R87.reuse, R86 ;  /* 0x000000565753723e */ /* 0x042fe200000010ff */
[----:B------:R-:W-:Y:S01]  /*9150*/  FADD.FTZ R8, R87, R8 ;  /* 0x0000000857087221 */ /* 0x000fe20000010000 */
[-C--:B------:R-:W-:Y:S01]  /*9160*/  FMUL.FTZ R67, R67, R125.reuse ;  /* 0x0000007d43437220 */ /* 0x080fe20000410000 */
[-C--:B------:R-:W-:Y:S01]  /*9170*/  FMUL.FTZ R70, R70, R125.reuse ;  /* 0x0000007d46467220 */ /* 0x080fe20000410000 */
[----:B------:R-:W-:Y:S01]  /*9180*/  FMUL.FTZ R71, R71, R125 ;  /* 0x0000007d47477220 */ /* 0x000fe20000410000 */
[----:B------:R-:W-:Y:S02]  /*9190*/  STSM.16.M88.4 [R2+0x2eb00], R80 ;  /* 0x02eb005002007844 */ /* 0x000fe40000000200 */
        /* <DEDUP_REMOVED lines=10> */
[----:B-1----:R-:W-:-:S03]  /*9240*/  F2FP.BF16.F32.PACK_AB R7, R79, R9 ;  /* 0x000000094f07723e */ /* 0x002fc600000010ff */
[----:B------:R-:W-:Y:S02]  /*9250*/  FADD.FTZ R3, R79, R8 ;  /* 0x000000084f037221 */ /* 0x000fe40000010000 */
[----:B------:R0:W-:Y:S01]  /*9260*/  STSM.16.M88.4 [R2+0x30300], R4 ;  /* 0x0303000402007844 */ /* 0x0001e20000000200 */
[----:B------:R-:W-:Y:S01]  /*9270*/  @!PT LDS RZ, [RZ] ;  /* 0x00000000fffff984 */ /* 0x000fe20000000800 */
[----:B------:R-:W-:Y:S01]  /*9280*/  @!PT LDS RZ, [RZ] ;  /* 0x00000000fffff984 */ /* 0x000fe20000000800 */
[----:B------:R-:W-:Y:S01]  /*9290*/  @!PT LDS RZ, [RZ] ;  /* 0x00000000fffff984 */ /* 0x000fe20000000800 */
[----:B------:R-:W-:Y:S01]  /*92a0*/  @!PT LDS RZ, [RZ] ;  /* 0x00000000fffff984 */ /* 0x000fe20000000800 */
[----:B------:R1:W-:Y:S06]  /*92b0*/  MEMBAR.ALL.CTA ;  /* 0x0000000000007992 */ /* 0x0003ec0000008000 */
[----:B-1----:R-:W1:Y:S01]  /*92c0*/  FENCE.VIEW.ASYNC.S ;  /* 0x00000000000073c6 */ /* 0x002e620000000000 */
[----:B0-----:R-:W-:Y:S01]  /*92d0*/  FADD.FTZ R4, R77, R76 ;  /* 0x0000004c4d047221 */ /* 0x001fe20000010000 */
[----:B------:R-:W-:-:S02]  /*92e0*/  IMAD.MOV.U32 R7, RZ, RZ, R16 ;  /* 0x000000ffff077224 */ /* 0x000fc400078e0010 */
[----:B------:R-:W-:Y:S02]  /*92f0*/  IMAD.MOV.U32 R6, RZ, RZ, R72 ;  /* 0x000000ffff067224 */ /* 0x000fe400078e0048 */
[----:B------:R-:W-:Y:S01]  /*9300*/  IMAD.MOV.U32 R5, RZ, RZ, R75 ;  /* 0x000000ffff057224 */ /* 0x000fe200078e004b */
[----:B-1----:R-:W-:Y:S01]  /*9310*/  NOP ;  /* 0x0000000000007918 */ /* 0x002fe20000000000 */
[----:B------:R-:W-:Y:S05]  /*9320*/  @P2 BRA `(.L_x_9936) ;  /* 0xffffffc000082947 */ /* 0x000fea000383ffff */
.L_x_9927:
[----:B------:R-:W-:Y:S06]  /*9330*/  BAR.ARV 0x8, 0x200 ;  /* 0x0208000000007b1d */ /* 0x000fec0000002000 */
[----:B------:R-:W-:Y:S05]  /*9340*/  @!P0 BRA `(.L_x_9937) ;  /* 0x0000000000048947 */ /* 0x000fea0003800000 */
[----:B------:R-:W-:Y:S01]  /*9350*/  BPT.TRAP 0x1 ;  /* 0x000000040000795c */ /* 0x000fe20000300000 */
.L_x_9937:
[----:B------:R-:W-:Y:S01]  /*9360*/  ULEA UR12, UR36, UR37, 0x3 ;  /* 0x00000025240c7291 */ /* 0x000fe2000f8e183f */
[----:B------:R-:W-:-:S08]  /*9370*/  SHF.L.U32 R0, R16, 0x1f, RZ ;  /* 0x0000001f10007819 */ /* 0x000fd000000006ff */
[----:B------:R0:W1:Y:S01]  /*9380*/  SYNCS.PHASECHK.TRANS64.TRYWAIT P2, [UR12+0x31c50], R0 ;  /* 0x031c5000ff0075a7 */ /* 0x000062000804014c */
[----:B------:R-:W-:Y:S05]  /*9390*/  @!P0 BRA `(.L_x_9938) ;  /* 0x0000000000048947 */ /* 0x000fea0003800000 */
[----:B------:R-:W-:Y:S01]  /*93a0*/  BPT.TRAP 0x1 ;  /* 0x000000040000795c */ /* 0x000fe20000300000 */
.L_x_9938:
[----:B-1----:R-:W-:Y:S05]  /*93b0*/  @P2 BRA `(.L_x_9939) ;  /* 0x0000000000082947 */ /* 0x002fea0003800000 */
[----:B------:R-:W1:Y:S02]  /*93c0*/  SYNCS.PHASECHK.TRANS64.TRYWAIT P0, [UR12+0x31c50], R0 ;  /* 0x031c5000ff0075a7 */ /* 0x000e64000800014c */
[----:B-1----:R-:W-:Y:S05]  /*93d0*/  @!P0 BRA `(.L_x_9940) ;  /* 0x0000005c00d88947 */ /* 0x002fea0003800000 */
.L_x_9939:
[----:B------:R-:W-:Y:S01]  /*93e0*/  UIADD3 UR4, UR37, 0x200, URZ ;  /* 0x0000020025047890 */ /* 0x000fe2000fffe03f */
[----:B------:R-:W-:Y:S01]  /*93f0*/  WARPGROUP.ARRIVE ;  /* 0x00000000000079c5 */ /* 0x000fe20000000000 */
[----:B------:R-:W-:Y:S01]  /*9400*/  ULOP3.LUT UR6, UR39, 0x10000, URZ, 0xfc, !UPT ;  /* 0x0001000027067892 */ /* 0x000fe2000f8efc3f */
[----:B-1----:R-:W1:Y:S01]  /*9410*/  SHFL.BFLY PT, R5, R4, 0x2, 0x1f ;  /* 0x0c401f0004057f89 */ /* 0x002e6200000e0000 */
[----:B------:R-:W-:-:S03]  /*9420*/  USHF.R.U32.HI UR4, URZ, 0x4, UR4 ;  /* 0x000000043f047899 */ /* 0x000fc60008011604 */
[----:B------:R-:W2:Y:S01]  /*9430*/  S2UR UR5, SR_SWINHI ;  /* 0x00000000000579c3 */ /* 0x000ea20000002f00 */
[----:B------:R-:W-:Y:S01]  /*9440*/  UMOV UR9, 0xc0000010 ;  /* 0xc000001000097882 */ /* 0x000fe20000000000 */
[----:B------:R-:W-:Y:S01]  /*9450*/  UMOV UR11, 0x80000020 ;  /* 0x80000020000b7882 */ /* 0x000fe20000000000 */
[----:B------:R-:W-:Y:S01]  /*9460*/  ULOP3.LUT UR4, UR4, 0x3fff, URZ, 0xc0, !UPT ;  /* 0x00003fff04047892 */ /* 0x000fe2000f8ec03f */
[----:B------:R-:W3:Y:S01]  /*9470*/  SHFL.BFLY PT, R6, R3, 0x2, 0x1f ;  /* 0x0c401f0003067f89 */ /* 0x000ee200000e0000 */
[----:B------:R-:W-:Y:S01]  /*9480*/  UMOV UR8, UR6 ;  /* 0x0000000600087c82 */ /* 0x000fe20008000000 */
[----:B------:R-:W-:Y:S01]  /*9490*/  R2UR UR15, R151 ;  /* 0x00000000970f72ca */ /* 0x000fe200000e0000 */
[----:B------:R-:W-:Y:S01]  /*94a0*/  ULOP3.LUT UR4, UR4, 0x2400000, URZ, 0xfc, !UPT ;  /* 0x0240000004047892 */ /* 0x000fe2000f8efc3f */
[----:B------:R-:W-:Y:S01]  /*94b0*/  R2UR UR17, R152 ;  /* 0x00000000981172ca */ /* 0x000fe200000e0000 */
[----:B------:R-:W-:Y:S01]  /*94c0*/  UIADD3 UR7, UR6, 0xc00, URZ ;  /* 0x00000c0006077890 */ /* 0x000fe2000fffe03f */
[----:B------:R-:W-:Y:S01]  /*94d0*/  IMAD.MOV.U32 R76, RZ, RZ, -0x800000 ;  /* 0xff800000ff4c7424 */ /* 0x000fe200078e00ff */
[----:B------:R-:W-:Y:S01]  /*94e0*/  UIMAD UR4, UR36, 0x6c0, UR4 ;  /* 0x000006c0240478a4 */ /* 0x000fe2000f8e0204 */
[----:B------:R-:W-:Y:S01]  /*94f0*/  CS2R R14, SRZ ;  /* 0x00000000000e7805 */ /* 0x000fe2000001ff00 */
[----:B------:R-:W-:Y:S01]  /*9500*/  ULDC UR13, c[0x0][0xc44] ;  /* 0x00031100000d7ab9 */ /* 0x000fe20000000800 */
[----:B------:R-:W-:Y:S01]  /*9510*/  IMAD.MOV.U32 R77, RZ, RZ, -0x800000 ;  /* 0xff800000ff4d7424 */ /* 0x000fe200078e00ff */
[----:B------:R-:W4:Y:S01]  /*9520*/  LDC R22, c[0x0][0xc38] ;  /* 0x00030e00ff167b82 */ /* 0x000f220000000800 */
[----:B------:R-:W-:-:S02]  /*9530*/  R2UR UR16, R150 ;  /* 0x00000000961072ca */ /* 0x000fc400000e0000 */
[----:B------:R-:W-:Y:S02]  /*9540*/  UMOV UR10, UR4 ;  /* 0x00000004000a7c82 */ /* 0x000fe40008000000 */
[----:B------:R-:W-:Y:S01]  /*9550*/  HGMMA.64x96x16.F32.BF16 R24, gdesc[UR8].tnspB, R24, gsb0 ;  /* 0x41600000081879f0 */ /* 0x000fe20008001818 */
[----:B------:R-:W-:Y:S01]  /*9560*/  UIADD3 UR8, UR6, 0x180, URZ ;  /* 0x0000018006087890 */ /* 0x000fe2000fffe03f */
[----:B-1----:R-:W-:Y:S01]  /*9570*/  FADD.FTZ R5, R5, R4 ;  /* 0x0000000405057221 */ /* 0x002fe20000010000 */
[----:B------:R-:W-:Y:S01]  /*9580*/  UIADD3 UR10, UR4, 0x40, URZ ;  /* 0x00000040040a7890 */ /* 0x000fe2000fffe03f */
[----:B------:R-:W-:Y:S01]  /*9590*/  UMOV UR9, 0xc0000010 ;  /* 0xc000001000097882 */ /* 0x000fe20000000000 */
[----:B------:R-:W-:Y:S02]  /*95a0*/  UMOV UR11, 0x80000020 ;  /* 0x80000020000b7882 */ /* 0x000fe40000000000 */
[----:B0-----:R-:W0:Y:S01]  /*95b0*/  SHFL.BFLY PT, R0, R5, 0x1, 0x1f ;  /* 0x0c201f0005007f89 */ /* 0x001e2200000e0000 */
[----:B---3--:R-:W-:-:S05]  /*95c0*/  FADD.FTZ R6, R6, R3 ;  /* 0x0000000306067221 */ /* 0x008fca0000010000 */
[----:B------:R-:W1:Y:S01]  /*95d0*/  SHFL.BFLY PT, R7, R6, 0x1, 0x1f ;  /* 0x0c201f0006077f89 */ /* 0x000e6200000e0000 */
[----:B0-----:R-:W-:Y:S01]  /*95e0*/  FADD.FTZ R8, R5, R0 ;  /* 0x0000000005087221 */ /* 0x001fe20000010000 */
[----:B------:R-:W-:-:S04]  /*95f0*/  IMAD R5, R148, 0x20, R18 ;  /* 0x0000002094057824 */ /* 0x000fc800078e0212 */
[----:B------:R-:W-:Y:S01]  /*9600*/  FSETP.NE.FTZ.AND P0, PT, R8, RZ, PT ;  /* 0x000000ff0800720b */ /* 0x000fe20003f15000 */
[----:B-1----:R-:W-:-:S05]  /*9610*/  FADD.FTZ R7, R6, R7 ;  /* 0x0000000706077221 */ /* 0x002fca0000010000 */
[----:B------:R-:W-:-:S07]  /*9620*/  FSETP.NE.FTZ.AND P2, PT, R7, RZ, PT ;  /* 0x000000ff0700720b */ /* 0x000fce0003f55000 */
[----:B------:R-:W0:Y:S01]  /*9630*/  @P0 MUFU.LG2 R3, R8 ;  /* 0x0000000800030308 */ /* 0x000e220000000c00 */
[----:B------:R-:W-:-:S05]  /*9640*/  @P0 FMUL.FTZ R0, R74, 0.69314718246459960938 ;  /* 0x3f3172184a000820 */ /* 0x000fca0000410000 */
[----:B------:R-:W-:Y:S02]  /*9650*/  @P2 FMUL.FTZ R74, R74, 0.69314718246459960938 ;  /* 0x3f3172184a4a2820 */ /* 0x000fe40000410000 */
[----:B------:R-:W1:Y:S08]  /*9660*/  @P2 MUFU.LG2 R4, R7 ;  /* 0x0000000700042308 */ /* 0x000e700000000c00 */
[----:B------:R-:W-:Y:S01]  /*9670*/  @P2 MUFU.RCP R14, R7 ;  /* 0x00000007000e2308 */ /* 0x000fe20000001000 */
[----:B0-----:R-:W-:-:S04]  /*9680*/  @P0 FMUL.FTZ R3, R3, 0.69314718246459960938 ;  /* 0x3f31721803030820 */ /* 0x001fc80000410000 */
[----:B------:R-:W-:Y:S02]  /*9690*/  @P0 FFMA.FTZ R76, R0, R75, R3 ;  /* 0x0000004b004c0223 */ /* 0x000fe40000010003 */
[----:B------:R-:W0:Y:S01]  /*96a0*/  LDC R0, c[0x0][0xbe8] ;  /* 0x0002fa00ff007b82 */ /* 0x000e220000000800 */
[----:B------:R3:W4:Y:S01]  /*96b0*/  @P0 MUFU.RCP R15, R8 ;  /* 0x00000008000f0308 */ /* 0x0007220000001000 */
[----:B-1----:R-:W-:-:S04]  /*96c0*/  @P2 FMUL.FTZ R3, R4, 0.69314718246459960938 ;  /* 0x3f31721804032820 */ /* 0x002fc80000410000 */
[----:B------:R-:W-:Y:S01]  /*96d0*/  @P2 FFMA.FTZ R77, R74, R72, R3 ;  /* 0x000000484a4d2223 */ /* 0x000fe20000010003 */
[----:B------:R-:W-:Y:S02]  /*96e0*/  WARPGROUP.DEPBAR.LE gsb0, 0x0 ;  /* 0x00008000000079c5 */ /* 0x000fe40000010000 */
[----:B------:R-:W-:-:S06]  /*96f0*/  WARPGROUP.ARRIVE ;  /* 0x00000000000079c5 */ /* 0x000fcc0000000000 */
[----:B------:R-:W-:Y:S01]  /*9700*/  HGMMA.64x96x16.F32.BF16 R24, gdesc[UR8].tnspB, R24, gsb0 ;  /* 0x41600000081879f0 */ /* 0x000fe20008001818 */
[----:B------:R-:W-:Y:S02]  /*9710*/  UIADD3 UR8, UR6, 0x300, URZ ;  /* 0x0000030006087890 */ /* 0x000fe4000fffe03f */
[----:B------:R-:W-:Y:S01]  /*9720*/  UIADD3 UR10, UR4, 0x80, URZ ;  /* 0x00000080040a7890 */ /* 0x000fe2000fffe03f */
[----:B------:R-:W-:Y:S01]  /*9730*/  UMOV UR9, 0xc0000010 ;  /* 0xc000001000097882 */ /* 0x000fe20000000000 */
[----:B------:R-:W-:Y:S01]  /*9740*/  UMOV UR11, 0x80000020 ;  /* 0x80000020000b7882 */ /* 0x000fe20000000000 */
        /* <DEDUP_REMOVED lines=35> */
[----:B------:R-:W-:-:S03]  /*9980*/  UIADD3 UR6, UR4, 0x200, URZ ;  /* 0x0000020004067890 */ /* 0x000fc6000fffe03f */
[----:B------:R-:W-:Y:S01]  /*9990*/  UMOV UR4, UR7 ;  /* 0x0000000700047c82 */ /* 0x000fe20008000000 */
[----:B------:R-:W-:Y:S01]  /*99a0*/  UMOV UR7, 0x80000020 ;  /* 0x8000002000077882 */ /* 0x000fe20000000000 */
[----:B------:R-:W-:Y:S02]  /*99b0*/  WARPGROUP.DEPBAR.LE gsb0, 0x0 ;  /* 0x00008000000079c5 */ /* 0x000fe40000010000 */
[----:B------:R-:W-:-:S06]  /*99c0*/  WARPGROUP.ARRIVE ;  /* 0x00000000000079c5 */ /* 0x000fcc0000000000 */
[----:B------:R-:W-:Y:S01]  /*99d0*/  HGMMA.64x96x16.F32.BF16 R24, gdesc[UR8].tnspB, R24, gsb0 ;  /* 0x41600000081879f0 */ /* 0x000fe20008001818 */
[----:B------:R-:W-:Y:S01]  /*99e0*/  UMOV UR8, UR37 ;  /* 0x0000002500087c82 */ /* 0x000fe20008000000 */
[----:B--2---:R-:W-:Y:S01]  /*99f0*/  UMOV UR9, UR5 ;  /* 0x0000000500097c82 */ /* 0x004fe20008000000 */
[----:B------:R-:W-:Y:S01]  /*9a00*/  UIADD3 UR5, -UR15, URZ, URZ ;  /* 0x0000003f0f057290 */ /* 0x000fe2000fffe13f */
[----:B------:R-:W-:Y:S01]  /*9a10*/  IMAD.U32 R20, RZ, RZ, UR8 ;  /* 0x00000008ff147e24 */ /* 0x000fe2000f8e00ff */
[----:B------:R-:W-:Y:S01]  /*9a20*/  ULDC.64 UR10, c[0x0][0xb90] ;  /* 0x0002e400000a7ab9 */ /* 0x000fe20000000a00 */
[----:B------:R-:W-:Y:S01]  /*9a30*/  IMAD.U32 R21, RZ, RZ, UR9 ;  /* 0x00000009ff157e24 */ /* 0x000fe2000f8e00ff */
[----:B------:R-:W-:-:S03]  /*9a40*/  UIMAD UR13, UR13, UR5, UR17 ;  /* 0x000000050d0d72a4 */ /* 0x000fc6000f8e0211 */
[----:B------:R-:W-:Y:S01]  /*9a50*/  UMOV UR5, 0xc0000010 ;  /* 0xc000001000057882 */ /* 0x000fe20000000000 */
[--C-:B------:R-:W-:Y:S01]  /*9a60*/  IMAD.WIDE R88, R156, 0x2, R20.reuse ;  /* 0x000000029c587825 */ /* 0x100fe200078e0214 */
[----:B------:R-:W-:Y:S02]  /*9a70*/  USHF.R.S32.HI UR14, URZ, 0x1f, UR13 ;  /* 0x0000001f3f0e7899 */ /* 0x000fe4000801140d */
[----:B------:R-:W-:Y:S01]  /*9a80*/  UIMAD.WIDE.U32 UR8, UR13, UR10, URZ ;  /* 0x0000000a0d0872a5 */ /* 0x000fe2000f8e003f */
[----:B------:R-:W-:Y:S01]  /*9a90*/  IMAD.WIDE R20, R5, 0x2, R20 ;  /* 0x0000000205147825 */ /* 0x000fe200078e0214 */
[C---:B------:R-:W-:Y:S01]  /*9aa0*/  IADD3 R10, P2, R88.reuse, 0x6000, RZ ;  /* 0x00006000580a7810 */ /* 0x040fe20007f5e0ff */
[----:B------:R-:W-:Y:S01]  /*9ab0*/  UIMAD UR10, UR14, UR10, URZ ;  /* 0x0000000a0e0a72a4 */ /* 0x000fe2000f8e023f */
[----:B------:R-:W-:Y:S02]  /*9ac0*/  LOP3.LUT R3, R88, 0x180, RZ, 0xc0, !PT ;  /* 0x0000018058037812 */ /* 0x000fe400078ec0ff */
[----:B------:R-:W-:Y:S01]  /*9ad0*/  LOP3.LUT R5, R10, 0x180, RZ, 0xc0, !PT ;  /* 0x000001800a057812 */ /* 0x000fe200078ec0ff */
[----:B------:R-:W-:Y:S01]  /*9ae0*/  IMAD.X R79, RZ, RZ, R89, P2 ;  /* 0x000000ffff4f7224 */ /* 0x000fe200010e0659 */
[----:B0-----:R-:W-:Y:S01]  /*9af0*/  ISETP.NE.AND P2, PT, R0, 0x1, PT ;  /* 0x000000010000780c */ /* 0x001fe20003f45270 */
[----:B------:R-:W-:Y:S01]  /*9b00*/  UIMAD UR10, UR13, UR11, UR10 ;  /* 0x0000000b0d0a72a4 */ /* 0x000fe2000f8e020a */
[----:B------:R-:W-:Y:S01]  /*9b10*/  SHF.R.U64 R3, R3, 0x3, RZ ;  /* 0x0000000303037819 */ /* 0x000fe200000012ff */
[----:B------:R-:W-:Y:S01]  /*9b20*/  IMAD.U32 R12, RZ, RZ, UR8 ;  /* 0x00000008ff0c7e24 */ /* 0x000fe2000f8e00ff */
[C---:B------:R-:W-:Y:S01]  /*9b30*/  IADD3 R87, P0, R88.reuse, 0x6020, RZ ;  /* 0x0000602058577810 */ /* 0x040fe20007f1e0ff */
[----:B------:R-:W-:Y:S01]  /*9b40*/  UIADD3 UR8, UR9, UR10, URZ ;  /* 0x0000000a09087290 */ /* 0x000fe2000fffe03f */
[C---:B---3--:R-:W-:Y:S01]  /*9b50*/  IADD3 R8, P3, R88.reuse, 0x3020, RZ ;  /* 0x0000302058087810 */ /* 0x048fe20007f7e0ff */
[----:B------:R-:W-:Y:S01]  /*9b60*/  IMAD.U32 R13, RZ, RZ, UR9 ;  /* 0x00000009ff0d7e24 */ /* 0x000fe2000f8e00ff */
[----:B------:R-:W-:-:S02]  /*9b70*/  IADD3 R6, P4, R88, 0x3000, RZ ;  /* 0x0000300058067810 */ /* 0x000fc40007f9e0ff */
[----:B------:R-:W-:Y:S01]  /*9b80*/  IADD3 R4, P5, R88, 0x20, RZ ;  /* 0x0000002058047810 */ /* 0x000fe20007fbe0ff */
[--C-:B------:R-:W-:Y:S01]  /*9b90*/  IMAD.X R85, RZ, RZ, R89.reuse, P3 ;  /* 0x000000ffff557224 */ /* 0x100fe200018e0659 */
[----:B------:R-:W-:Y:S01]  /*9ba0*/  LOP3.LUT R88, R3, R88, RZ, 0x3c, !PT ;  /* 0x0000005803587212 */ /* 0x000fe200078e3cff */
[----:B------:R-:W0:Y:S01]  /*9bb0*/  @P2 LDC R90, c[0x0][0xbec] ;  /* 0x0002fb00ff5a2b82 */ /* 0x000e220000000800 */
[----:B------:R-:W-:Y:S01]  /*9bc0*/  SHF.R.U64 R3, R5, 0x3, RZ ;  /* 0x0000000305037819 */ /* 0x000fe200000012ff */
[--C-:B------:R-:W-:Y:S01]  /*9bd0*/  IMAD.X R81, RZ, RZ, R89.reuse, P4 ;  /* 0x000000ffff517224 */ /* 0x100fe200020e0659 */
[----:B------:R-:W-:Y:S01]  /*9be0*/  LOP3.LUT R5, R6, 0x180, RZ, 0xc0, !PT ;  /* 0x0000018006057812 */ /* 0x000fe200078ec0ff */
[----:B------:R-:W-:Y:S01]  /*9bf0*/  IMAD.X R83, RZ, RZ, R89, P5 ;  /* 0x000000ffff537224 */ /* 0x000fe200028e0659 */
[----:B------:R-:W-:Y:S01]  /*9c00*/  LOP3.LUT R78, R3, R10, RZ, 0x3c, !PT ;  /* 0x0000000a034e7212 */ /* 0x000fe200078e3cff */
[----:B------:R-:W-:Y:S01]  /*9c10*/  IMAD.U32 R13, RZ, RZ, UR8 ;  /* 0x00000008ff0d7e24 */ /* 0x000fe2000f8e00ff */
[----:B------:R-:W-:Y:S01]  /*9c20*/  LOP3.LUT R3, R4, 0x180, RZ, 0xc0, !PT ;  /* 0x0000018004037812 */ /* 0x000fe200078ec0ff */
[----:B------:R-:W1:Y:S01]  /*9c30*/  @P2 LDC R91, c[0x0][0xbf0] ;  /* 0x0002fc00ff5b2b82 */ /* 0x000e620000000800 */
[----:B------:R-:W-:Y:S01]  /*9c40*/  LOP3.LUT R86, R87, 0x180, RZ, 0xc0, !PT ;  /* 0x0000018057567812 */ /* 0x000fe200078ec0ff */
[----:B------:R-:W-:Y:S01]  /*9c50*/  ULDC.64 UR8, c[0x0][0xae8] ;  /* 0x0002ba0000087ab9 */ /* 0x000fe20000000a00 */
[----:B------:R-:W-:-:S02]  /*9c60*/  SHF.R.U64 R3, R3, 0x3, RZ ;  /* 0x0000000303037819 */ /* 0x000fc400000012ff */
[----:B------:R-:W-:Y:S02]  /*9c70*/  SHF.R.U64 R5, R5, 0x3, RZ ;  /* 0x0000000305057819 */ /* 0x000fe400000012ff */
[----:B------:R-:W-:Y:S01]  /*9c80*/  LOP3.LUT R82, R3, R4, RZ, 0x3c, !PT ;  /* 0x0000000403527212 */ /* 0x000fe200078e3cff */
[----:B------:R-:W-:Y:S01]  /*9c90*/  IMAD R3, RZ, RZ, -UR17 ;  /* 0x80000011ff037e24 */ /* 0x000fe2000f8e02ff */
[----:B------:R-:W-:Y:S02]  /*9ca0*/  R2UR UR10, R19 ;  /* 0x00000000130a72ca */ /* 0x000fe400000e0000 */
[----:B------:R-:W-:Y:S01]  /*9cb0*/  IADD3 R19, P6, R20, 0x7800, RZ ;  /* 0x0000780014137810 */ /* 0x000fe20007fde0ff */
[----:B----4-:R-:W-:Y:S01]  /*9cc0*/  IMAD R3, R22, R3, UR16 ;  /* 0x0000001016037e24 */ /* 0x010fe2000f8e0203 */
[----:B------:R-:W-:Y:S01]  /*9cd0*/  LOP3.LUT R75, R20, 0x180, RZ, 0xc0, !PT ;  /* 0x00000180144b7812 */ /* 0x000fe200078ec0ff */
[----:B------:R-:W2:Y:S01]  /*9ce0*/  LDC.64 R22, c[0x0][0xb98] ;  /* 0x0002e600ff167b82 */ /* 0x000ea20000000a00 */
[----:B------:R-:W-:Y:S01]  /*9cf0*/  SHF.R.U64 R86, R86, 0x3, RZ ;  /* 0x0000000356567819 */ /* 0x000fe200000012ff */
[----:B------:R-:W-:Y:S01]  /*9d00*/  IMAD R93, R3, 0xc0, R155 ;  /* 0x000000c0035d7824 */ /* 0x000fe200078e029b */
[----:B------:R-:W-:-:S02]  /*9d10*/  LOP3.LUT R80, R5, R6, RZ, 0x3c, !PT ;  /* 0x0000000605507212 */ /* 0x000fc400078e3cff */
[----:B------:R-:W-:Y:S02]  /*9d20*/  LOP3.LUT R6, R19, 0x180, RZ, 0xc0, !PT ;  /* 0x0000018013067812 */ /* 0x000fe400078ec0ff */
[----:B------:R-:W-:Y:S02]  /*9d30*/  SHF.R.U64 R75, R75, 0x3, RZ ;  /* 0x000000034b4b7819 */ /* 0x000fe400000012ff */
[----:B------:R-:W-:Y:S01]  /*9d40*/  LOP3.LUT R86, R86, R87, RZ, 0x3c, !PT ;  /* 0x0000005756567212 */ /* 0x000fe200078e3cff */
[----:B------:R-:W-:Y:S01]  /*9d50*/  IMAD.X R87, RZ, RZ, R89, P0 ;  /* 0x000000ffff577224 */ /* 0x000fe200000e0659 */
[----:B------:R-:W-:Y:S02]  /*9d60*/  SHF.R.U64 R6, R6, 0x3, RZ ;  /* 0x0000000306067819 */ /* 0x000fe400000012ff */
[C---:B------:R-:W-:Y:S02]  /*9d70*/  IADD3 R73, P0, R20.reuse, 0x1800, RZ ;  /* 0x0000180014497810 */ /* 0x040fe40007f1e0ff */
[----:B------:R-:W-:-:S02]  /*9d80*/  IADD3 R11, P3, R20, 0x3000, RZ ;  /* 0x00003000140b7810 */ /* 0x000fc40007f7e0ff */
[C---:B------:R-:W-:Y:S02]  /*9d90*/  IADD3 R9, P4, R20.reuse, 0x4800, RZ ;  /* 0x0000480014097810 */ /* 0x040fe40007f9e0ff */
[----:B------:R-:W-:Y:S02]  /*9da0*/  IADD3 R5, P5, R20, 0x6000, RZ ;  /* 0x0000600014057810 */ /* 0x000fe40007fbe0ff */
[----:B------:R-:W-:Y:S01]  /*9db0*/  LOP3.LUT R74, R75, R20, RZ, 0x3c, !PT ;  /* 0x000000144b4a7212 */ /* 0x000fe200078e3cff */
[----:B0-----:R-:W-:Y:S01]  /*9dc0*/  @P2 IMAD.HI.U32 R20, R93, R90, RZ ;  /* 0x0000005a5d142227 */ /* 0x001fe200078e00ff */
[----:B------:R-:W-:Y:S02]  /*9dd0*/  LOP3.LUT R6, R6, R19, RZ, 0x3c, !PT ;  /* 0x0000001306067212 */ /* 0x000fe400078e3cff */
[----:B------:R-:W-:Y:S01]  /*9de0*/  MOV R19, R86 ;  /* 0x0000005600137202 */ /* 0x000fe20000000f00 */
[----:B------:R-:W-:Y:S01]  /*9df0*/  IMAD.MOV.U32 R87, RZ, RZ, R93 ;  /* 0x000000ffff577224 */ /* 0x000fe200078e005d */
[----:B-1----:R-:W-:Y:S01]  /*9e00*/  @P2 SHF.R.U32.HI R87, RZ, R91, R20 ;  /* 0x0000005bff572219 */ /* 0x002fe20000011614 */
[----:B------:R-:W-:Y:S01]  /*9e10*/  IMAD.U32 R20, RZ, RZ, UR12 ;  /* 0x0000000cff147e24 */ /* 0x000fe2000f8e00ff */
[----:B------:R-:W-:Y:S01]  /*9e20*/  LOP3.LUT R7, R8, 0x180, RZ, 0xc0, !PT ;  /* 0x0000018008077812 */ /* 0x000fe200078ec0ff */
[----:B--2---:R-:W-:Y:S01]  /*9e30*/  IMAD.WIDE.U32 R12, R22, UR15, R12 ;  /* 0x0000000f160c7c25 */ /* 0x004fe2000f8e000c */
[----:B------:R-:W-:-:S02]  /*9e40*/  LOP3.LUT R72, R73, 0x180, RZ, 0xc0, !PT ;  /* 0x0000018049487812 */ /* 0x000fc400078ec0ff */
[----:B------:R-:W-:Y:S01]  /*9e50*/  SHF.R.U64 R7, R7, 0x3, RZ ;  /* 0x0000000307077819 */ /* 0x000fe200000012ff */
[----:B------:R-:W-:Y:S01]  /*9e60*/  @!P1 VIADD R20, R20, 0x31c60 ;  /* 0x00031c6014149836 */ /* 0x000fe20000000000 */
[----:B------:R-:W-:Y:S01]  /*9e70*/  MOV R80, R80 ;  /* 0x0000005000507202 */ /* 0x000fe20000000f00 */
[----:B------:R-:W-:Y:S01]  /*9e80*/  IMAD.MOV R91, RZ, RZ, -R87 ;  /* 0x000000ffff5b7224 */ /* 0x000fe200078e0a57 */
[----:B------:R-:W-:Y:S01]  /*9e90*/  LOP3.LUT R84, R7, R8, RZ, 0x3c, !PT ;  /* 0x0000000807547212 */ /* 0x000fe200078e3cff */
[----:B------:R-:W-:Y:S01]  /*9ea0*/  IMAD.X R7, RZ, RZ, R21, P6 ;  /* 0x000000ffff077224 */ /* 0x000fe200030e0615 */
[----:B------:R-:W-:Y:S01]  /*9eb0*/  @!P1 PRMT R20, RZ, 0x654, R20 ;  /* 0x00000654ff149816 */ /* 0x000fe20000000014 */
[----:B------:R-:W-:Y:S01]  /*9ec0*/  IMAD R91, R0, R91, R93 ;  /* 0x0000005b005b7224 */ /* 0x000fe200078e025d */
[----:B------:R-:W-:Y:S01]  /*9ed0*/  SHF.R.U64 R72, R72, 0x3, RZ ;  /* 0x0000000348487819 */ /* 0x000fe200000012ff */
[----:B------:R-:W-:Y:S01]  /*9ee0*/  IMAD.MOV.U32 R75, RZ, RZ, R21 ;  /* 0x000000ffff4b7224 */ /* 0x000fe200078e0015 */
[----:B------:R-:W-:-:S02]  /*9ef0*/  LOP3.LUT R10, R11, 0x180, RZ, 0xc0, !PT ;  /* 0x000001800b0a7812 */ /* 0x000fc400078ec0ff */
[----:B------:R-:W-:Y:S01]  /*9f00*/  LOP3.LUT R8, R9, 0x180, RZ, 0xc0, !PT ;  /* 0x0000018009087812 */ /* 0x000fe200078ec0ff */
[----:B------:R-:W-:Y:S02]  /*9f10*/  WARPGROUP.DEPBAR.LE gsb0, 0x0 ;  /* 0x00008000000079c5 */ /* 0x000fe40000010000 */
[----:B------:R-:W-:Y:S01]  /*9f20*/  WARPGROUP.ARRIVE ;  /* 0x00000000000079c5 */ /* 0x000fe20000000000 */
[----:B------:R-:W-:Y:S02]  /*9f30*/  LOP3.LUT R4, R5, 0x180, RZ, 0xc0, !PT ;  /* 0x0000018005047812 */ /* 0x000fe400078ec0ff */
[----:B------:R-:W-:Y:S02]  /*9f40*/  MOV R81, R82 ;  /* 0x0000005200517202 */ /* 0x000fe40000000f00 */
[----:B------:R-:W-:Y:S01]  /*9f50*/  LOP3.LUT R72, R72, R73, RZ, 0x3c, !PT ;  /* 0x0000004948487212 */ /* 0x000fe200078e3cff */
[----:B------:R-:W-:Y:S01]  /*9f60*/  HGMMA.64x96x16.F32.BF16 R24, gdesc[UR4].tnspB, R24, gsb0 ;  /* 0x41600000041879f0 */ /* 0x000fe20008001818 */
[----:B------:R-:W-:Y:S01]  /*9f70*/  USHF.R.S32.HI UR7, URZ, 0x1f, UR15 ;  /* 0x0000001f3f077899 */ /* 0x000fe2000801140f */
[----:B------:R-:W-:Y:S01]  /*9f80*/  SHF.R.U64 R10, R10, 0x3, RZ ;  /* 0x000000030a0a7819 */ /* 0x000fe200000012ff */
[----:B------:R-:W-:Y:S01]  /*9f90*/  IMAD.X R73, RZ, RZ, R21, P0 ;  /* 0x000000ffff497224 */ /* 0x000fe200000e0615 */
[----:B------:R-:W-:Y:S01]  /*9fa0*/  SHF.R.U64 R8, R8, 0x3, RZ ;  /* 0x0000000308087819 */ /* 0x000fe200000012ff */
[----:B------:R-:W-:Y:S01]  /*9fb0*/  ULDC.64 UR4, c[0x0][0xb88] ;  /* 0x0002e20000047ab9 */ /* 0x000fe20000000a00 */
[----:B------:R-:W-:Y:S01]  /*9fc0*/  SHF.R.U64 R4, R4, 0x3, RZ ;  /* 0x0000000304047819 */ /* 0x000fe200000012ff */
[----:B------:R-:W-:Y:S01]  /*9fd0*/  IMAD R82, R22, UR7, RZ ;  /* 0x0000000716527c24 */ /* 0x000fe2000f8e02ff */
[----:B------:R-:W-:Y:S01]  /*9fe0*/  SHF.R.S32.HI R93, RZ, 0x1f, R87 ;  /* 0x0000001fff5d7819 */ /* 0x000fe20000011457 */
[----:B------:R-:W-:Y:S01]  /*9ff0*/  ULDC UR6, c[0x0][0xa88] ;  /* 0x0002a20000067ab9 */ /* 0x000fe20000000800 */
[----:B------:R-:W-:Y:S01]  /*a000*/  SHF.R.S32.HI R90, RZ, 0x1f, R91 ;  /* 0x0000001fff5a7819 */ /* 0x000fe2000001145b */
[----:B------:R-:W-:Y:S01]  /*a010*/  IMAD R92, R23, UR15, R82 ;  /* 0x0000000f175c7c24 */ /* 0x000fe2000f8e0252 */
[----:B------:R-:W-:-:S02]  /*a020*/  IADD3 R12, P0, R87, R12, RZ ;  /* 0x0000000c570c7210 */ /* 0x000fc40007f1e0ff */
[----:B------:R-:W-:Y:S01]  /*a030*/  LOP3.LUT R10, R10, R11, RZ, 0x3c, !PT ;  /* 0x0000000b0a0a7212 */ /* 0x000fe200078e3cff */
[--C-:B------:R-:W-:Y:S01]  /*a040*/  IMAD.X R11, RZ, RZ, R21.reuse, P3 ;  /* 0x000000ffff0b7224 */ /* 0x100fe200018e0615 */
[----:B------:R-:W-:Y:S01]  /*a050*/  LOP3.LUT R8, R8, R9, RZ, 0x3c, !PT ;  /* 0x0000000908087212 */ /* 0x000fe200078e3cff */
[--C-:B------:R-:W-:Y:S01]  /*a060*/  IMAD.X R9, RZ, RZ, R21.reuse, P4 ;  /* 0x000000ffff097224 */ /* 0x100fe200020e0615 */
[----:B------:R-:W-:Y:S01]  /*a070*/  LOP3.LUT R4, R4, R5, RZ, 0x3c, !PT ;  /* 0x0000000504047212 */ /* 0x000fe200078e3cff */
[----:B------:R-:W-:Y:S01]  /*a080*/  IMAD.X R5, RZ, RZ, R21, P5 ;  /* 0x000000ffff057224 */ /* 0x000fe200028e0615 */
[----:B------:R-:W-:Y:S01]  /*a090*/  MOV R78, R78 ;  /* 0x0000004e004e7202 */ /* 0x000fe20000000f00 */
[----:B------:R-:W-:Y:S01]  /*a0a0*/  IMAD R90, R90, UR4, RZ ;  /* 0x000000045a5a7c24 */ /* 0x000fe2000f8e02ff */
[----:B------:R-:W-:Y:S02]  /*a0b0*/  MOV R79, R84 ;  /* 0x00000054004f7202 */ /* 0x000fe40000000f00 */
[----:B------:R-:W-:-:S02]  /*a0c0*/  MOV R21, R88 ;  /* 0x0000005800157202 */ /* 0x000fc40000000f00 */
[----:B------:R-:W-:Y:S02]  /*a0d0*/  IADD3.X R13, R93, R13, R92, P0, !PT ;  /* 0x0000000d5d0d7210 */ /* 0x000fe400007fe45c */
[----:B------:R-:W-:Y:S01]  /*a0e0*/  LOP3.LUT P0, RZ, R149, 0x3, RZ, 0xc0, !PT ;  /* 0x0000000395ff7812 */ /* 0x000fe2000780c0ff */
[----:B------:R-:W-:Y:S01]  /*a0f0*/  IMAD.WIDE.U32 R12, R91, UR4, R12 ;  /* 0x000000045b0c7c25 */ /* 0x000fe2000f8e000c */
        /* <DEDUP_REMOVED lines=29> */
[----:B------:R-:W-:Y:S01]  /*a2d0*/  FMUL.FTZ R30, R30, R14 ;  /* 0x0000000e1e1e7220 */ /* 0x000fe20000410000 */
[----:B------:R-:W-:-:S02]  /*a2e0*/  IMAD R49, R91, UR5, R90 ;  /* 0x000000055b317c24 */ /* 0x000fc4000f8e025a */
[-C--:B------:R-:W-:Y:S01]  /*a2f0*/  FMUL.FTZ R31, R35, R14.reuse ;  /* 0x0000000e231f7220 */ /* 0x080fe20000410000 */
[----:B------:R-:W-:Y:S02]  /*a300*/  IMAD R57, R3, 0xc0, R154 ;  /* 0x000000c003397824 */ /* 0x000fe400078e029a */
[-C--:B------:R-:W-:Y:S01]  /*a310*/  FMUL.FTZ R35, R39, R14.reuse ;  /* 0x0000000e27237220 */ /* 0x080fe20000410000 */
[----:B------:R-:W-:Y:S01]  /*a320*/  FMUL.FTZ R52, R50, R14 ;  /* 0x0000000e32347220 */ /* 0x000fe20000410000 */
[----:B------:R-:W-:Y:S01]  /*a330*/  F2FP.BF16.F32.PACK_AB R24, R25, R24 ;  /* 0x000000181918723e */ /* 0x000fe200000010ff */
[----:B------:R-:W-:Y:S01]  /*a340*/  FMUL.FTZ R39, R43, R14 ;  /* 0x0000000e2b277220 */ /* 0x000fe20000410000 */
[----:B------:R-:W-:Y:S01]  /*a350*/  F2FP.BF16.F32.PACK_AB R25, R15, R26 ;  /* 0x0000001a0f19723e */ /* 0x000fe200000010ff */
[----:B------:R-:W-:Y:S01]  /*a360*/  ULDC.64 UR4, c[0x0][0xb50] ;  /* 0x0002d40000047ab9 */ /* 0x000fe20000000a00 */
[----:B------:R-:W-:Y:S02]  /*a370*/  IMAD R50, R0, UR6, RZ ;  /* 0x0000000600327c24 */ /* 0x000fe4000f8e02ff */
[----:B------:R-:W-:Y:S01]  /*a380*/  FMUL.FTZ R43, R47, R14 ;  /* 0x0000000e2f2b7220 */ /* 0x000fe20000410000 */
[----:B------:R-:W-:Y:S01]  /*a390*/  F2FP.BF16.F32.PACK_AB R27, R27, R30 ;  /* 0x0000001e1b1b723e */ /* 0x000fe200000010ff */
[----:B------:R-:W-:-:S02]  /*a3a0*/  VIADD R15, R57, 0x8 ;  /* 0x00000008390f7836 */ /* 0x000fc40000000000 */
[-C--:B------:R-:W-:Y:S01]  /*a3b0*/  FMUL.FTZ R34, R34, R14.reuse ;  /* 0x0000000e22227220 */ /* 0x080fe20000410000 */
[----:B------:R-:W-:Y:S02]  /*a3c0*/  IMAD.IADD R13, R13, 0x1, R49 ;  /* 0x000000010d0d7824 */ /* 0x000fe400078e0231 */
[-C--:B------:R-:W-:Y:S01]  /*a3d0*/  FMUL.FTZ R38, R38, R14.reuse ;  /* 0x0000000e26267220 */ /* 0x080fe20000410000 */
[----:B------:R-:W-:Y:S01]  /*a3e0*/  FMUL.FTZ R47, R51, R14 ;  /* 0x0000000e332f7220 */ /* 0x000fe20000410000 */
[----:B------:R-:W-:Y:S01]  /*a3f0*/  F2FP.BF16.F32.PACK_AB R26, R83, R84 ;  /* 0x00000054531a723e */ /* 0x000fe200000010ff */
[----:B------:R-:W-:Y:S01]  /*a400*/  BAR.SYNC.DEFER_BLOCKING 0x1, 0x180 ;  /* 0x0046000000007b1d */ /* 0x000fe20000010000 */
[----:B------:R-:W-:Y:S01]  /*a410*/  LEA R30, P3, R12, UR4, 0x2 ;  /* 0x000000040c1e7c11 */ /* 0x000fe2000f8610ff */
        /* <DEDUP_REMOVED lines=8> */
[----:B------:R-:W-:Y:S01]  /*a4a0*/  ISETP.GE.OR P1, PT, R57, R50, P0 ;  /* 0x000000323900720c */ /* 0x000fe20000726670 */
[-C--:B------:R-:W-:Y:S01]  /*a4b0*/  FMUL.FTZ R61, R67, R14.reuse ;  /* 0x0000000e433d7220 */ /* 0x080fe20000410000 */
[-C--:B------:R-:W-:Y:S01]  /*a4c0*/  FMUL.FTZ R62, R66, R14.reuse ;  /* 0x0000000e423e7220 */ /* 0x080fe20000410000 */
[-C--:B------:R-:W-:Y:S01]  /*a4d0*/  FMUL.FTZ R63, R71, R14.reuse ;  /* 0x0000000e473f7220 */ /* 0x080fe20000410000 */
[----:B------:R-:W-:Y:S01]  /*a4e0*/  FMUL.FTZ R70, R70, R14 ;  /* 0x0000000e46467220 */ /* 0x000fe20000410000 */
[----:B------:R-:W-:Y:S01]  /*a4f0*/  ISETP.GE.OR P0, PT, R15, R50, P0 ;  /* 0x000000320f00720c */ /* 0x000fe20000706670 */
[----:B------:R-:W-:Y:S01]  /*a500*/  SHFL.IDX PT, R48, R30, RZ, 0x1c1f ;  /* 0x001c1fff1e307589 */ /* 0x000fe200000e0000 */
[----:B------:R-:W-:-:S02]  /*a510*/  LEA.HI.X R64, R12, UR5, R13, 0x2, P3 ;  /* 0x000000050c407c11 */ /* 0x000fc400098f140d */
[----:B------:R-:W-:Y:S01]  /*a520*/  F2FP.BF16.F32.PACK_AB R12, R85, R86 ;  /* 0x00000056550c723e */ /* 0x000fe200000010ff */
[----:B------:R0:W-:Y:S01]  /*a530*/  SHFL.IDX PT, R56, R30, 0x1, 0x1c1f ;  /* 0x003c1f001e387f89 */ /* 0x0001e200000e0000 */
[----:B------:R-:W-:Y:S02]  /*a540*/  F2FP.BF16.F32.PACK_AB R13, R31, R34 ;  /* 0x000000221f0d723e */ /* 0x000fe400000010ff */
[----:B------:R-:W-:Y:S01]  /*a550*/  F2FP.BF16.F32.PACK_AB R14, R87, R88 ;  /* 0x00000058570e723e */ /* 0x000fe200000010ff */
[----:B------:R1:W-:Y:S01]  /*a560*/  STSM.16.M88.4 [R21], R24 ;  /* 0x0000001815007844 */ /* 0x0003e20000000200 */
[----:B------:R-:W-:Y:S02]  /*a570*/  F2FP.BF16.F32.PACK_AB R15, R35, R38 ;  /* 0x00000026230f723e */ /* 0x000fe400000010ff */
[----:B------:R-:W-:Y:S01]  /*a580*/  F2FP.BF16.F32.PACK_AB R22, R22, R23 ;  /* 0x000000171616723e */ /* 0x000fe200000010ff */
[----:B------:R-:W2:Y:S01]  /*a590*/  SHFL.IDX PT, R49, R64, RZ, 0x1c1f ;  /* 0x001c1fff40317589 */ /* 0x000ea200000e0000 */
[----:B------:R-:W-:-:S02]  /*a5a0*/  F2FP.BF16.F32.PACK_AB R20, R20, R89 ;  /* 0x000000591414723e */ /* 0x000fc400000010ff */
[----:B------:R-:W-:Y:S01]  /*a5b0*/  F2FP.BF16.F32.PACK_AB R23, R43, R46 ;  /* 0x0000002e2b17723e */ /* 0x000fe200000010ff */
[----:B------:R-:W-:Y:S01]  /*a5c0*/  STSM.16.M88.4 [R81], R12 ;  /* 0x0000000c51007844 */ /* 0x000fe20000000200 */
[----:B0-----:R-:W-:Y:S02]  /*a5d0*/  F2FP.BF16.F32.PACK_AB R30, R32, R41 ;  /* 0x00000029201e723e */ /* 0x001fe400000010ff */
[----:B------:R-:W-:Y:S01]  /*a5e0*/  F2FP.BF16.F32.PACK_AB R31, R59, R60 ;  /* 0x0000003c3b1f723e */ /* 0x000fe200000010ff */
[----:B------:R-:W0:Y:S01]  /*a5f0*/  SHFL.IDX PT, R57, R64, 0x1, 0x1c1f ;  /* 0x003c1f0040397f89 */ /* 0x000e2200000e0000 */
[----:B------:R-:W-:Y:S02]  /*a600*/  F2FP.BF16.F32.PACK_AB R32, R33, R40 ;  /* 0x000000282120723e */ /* 0x000fe400000010ff */
[----:B------:R-:W-:Y:S02]  /*a610*/  F2FP.BF16.F32.PACK_AB R33, R61, R62 ;  /* 0x0000003e3d21723e */ /* 0x000fe400000010ff */
[----:B-1----:R-:W-:-:S02]  /*a620*/  F2FP.BF16.F32.PACK_AB R21, R39, R42 ;  /* 0x0000002a2715723e */ /* 0x002fc400000010ff */
[----:B------:R-:W-:Y:S02]  /*a630*/  F2FP.BF16.F32.PACK_AB R26, R28, R45 ;  /* 0x0000002d1c1a723e */ /* 0x000fe400000010ff */
        /* <DEDUP_REMOVED lines=8> */
[----:B------:R-:W-:Y:S01]  /*a6c0*/  F2FP.BF16.F32.PACK_AB R35, R63, R70 ;  /* 0x000000463f23723e */ /* 0x000fe200000010ff */
[----:B------:R3:W-:Y:S04]  /*a6d0*/  STSM.16.M88.4 [R78], R28 ;  /* 0x0000001c4e007844 */ /* 0x0007e80000000200 */
[----:B------:R4:W-:Y:S01]  /*a6e0*/  STSM.16.M88.4 [R19], R32 ;  /* 0x0000002013007844 */ /* 0x0009e20000000200 */
[----:B------:R-:W-:Y:S08]  /*a6f0*/  BAR.SYNC.DEFER_BLOCKING 0x1, 0x180 ;  /* 0x0046000000007b1d */ /* 0x000ff00000010000 */
[----:B-1----:R-:W1:Y:S08]  /*a700*/  @P2 LDC R25, c[0x0][0xbec] ;  /* 0x0002fb00ff192b82 */ /* 0x002e700000000800 */
[----:B---3--:R-:W3:Y:S01]  /*a710*/  @P2 LDC R28, c[0x0][0xbf0] ;  /* 0x0002fc00ff1c2b82 */ /* 0x008ee20000000800 */
[----:B------:R-:W-:Y:S01]  /*a720*/  IMAD R24, R147, 0x60, R148 ;  /* 0x0000006093187824 */ /* 0x000fe200078e0294 */
[----:B------:R-:W-:-:S06]  /*a730*/  UIMAD UR6, UR14, UR8, URZ ;  /* 0x000000080e0672a4 */ /* 0x000fcc000f8e023f */
[----:B------:R-:W4:Y:S01]  /*a740*/  LDC.64 R26, c[0x0][0xae0] ;  /* 0x0002b800ff1a7b82 */ /* 0x000f220000000a00 */
[----:B------:R-:W-:Y:S01]  /*a750*/  IMAD R24, R3, 0xc0, R24 ;  /* 0x000000c003187824 */ /* 0x000fe200078e0218 */
[----:B--2---:R2:W-:Y:S01]  /*a760*/  @!P1 ST.E desc[UR60][R48.64], R76 ;  /* 0x0000004c30009985 */ /* 0x0045e2000c10193c */
[----:B------:R-:W-:-:S03]  /*a770*/  UIMAD.WIDE.U32 UR4, UR13, UR8, URZ ;  /* 0x000000080d0472a5 */ /* 0x000fc6000f8e003f */
[----:B0-----:R2:W-:Y:S01]  /*a780*/  @!P0 ST.E desc[UR60][R56.64], R77 ;  /* 0x0000004d38008985 */ /* 0x0015e2000c10193c */
[----:B------:R-:W-:-:S03]  /*a790*/  UIMAD UR6, UR13, UR9, UR6 ;  /* 0x000000090d0672a4 */ /* 0x000fc6000f8e0206 */
[----:B------:R1:W5:Y:S01]  /*a7a0*/  LD.E.128 R52, desc[UR60][R4.64] ;  /* 0x0000003c04347980 */ /* 0x000362000c101d00 */
[----:B------:R-:W-:Y:S01]  /*a7b0*/  ULDC.64 UR8, c[0x0][0xaf0] ;  /* 0x0002bc0000087ab9 */ /* 0x000fe20000000a00 */
[----:B------:R-:W-:Y:S02]  /*a7c0*/  UIADD3 UR5, UR5, UR6, URZ ;  /* 0x0000000605057290 */ /* 0x000fe4000fffe03f */
[----:B------:R-:W-:Y:S01]  /*a7d0*/  UIMAD UR6, UR7, UR8, URZ ;  /* 0x00000008070672a4 */ /* 0x000fe2000f8e023f */
[----:B------:R0:W5:Y:S04]  /*a7e0*/  LD.E.128 R20, desc[UR60][R6.64] ;  /* 0x0000003c06147980 */ /* 0x000168000c101d00 */
[----:B------:R-:W5:Y:S01]  /*a7f0*/  LD.E.128 R40, desc[UR60][R74.64] ;  /* 0x0000003c4a287980 */ /* 0x000f62000c101d00 */
[----:B-1----:R-:W-:-:S03]  /*a800*/  @P2 IMAD.HI.U32 R5, R24, R25, RZ ;  /* 0x0000001918052227 */ /* 0x002fc600078e00ff */
[----:B------:R-:W5:Y:S01]  /*a810*/  LD.E.128 R36, desc[UR60][R72.64] ;  /* 0x0000003c48247980 */ /* 0x000f62000c101d00 */
[----:B------:R-:W-:Y:S01]  /*a820*/  IMAD.MOV.U32 R4, RZ, RZ, R24 ;  /* 0x000000ffff047224 */ /* 0x000fe200078e0018 */
[----:B---3--:R-:W-:Y:S01]  /*a830*/  @P2 SHF.R.U32.HI R4, RZ, R28, R5 ;  /* 0x0000001cff042219 */ /* 0x008fe20000011605 */
[----:B------:R-:W-:Y:S01]  /*a840*/  UIMAD UR6, UR15, UR9, UR6 ;  /* 0x000000090f0672a4 */ /* 0x000fe2000f8e0206 */
[----:B------:R-:W5:Y:S01]  /*a850*/  LD.E.128 R44, desc[UR60][R10.64] ;  /* 0x0000003c0a2c7980 */ /* 0x000f62000c101d00 */
[----:B------:R-:W-:Y:S01]  /*a860*/  UIMAD.WIDE.U32 UR4, UR15, UR8, UR4 ;  /* 0x000000080f0472a5 */ /* 0x000fe2000f8e0004 */
[--C-:B------:R-:W-:Y:S01]  /*a870*/  SHF.R.S32.HI R5, RZ, 0x1f, R4.reuse ;  /* 0x0000001fff057819 */ /* 0x100fe20000011404 */
[----:B0-----:R-:W-:Y:S01]  /*a880*/  IMAD.MOV R7, RZ, RZ, -R4 ;  /* 0x000000ffff077224 */ /* 0x001fe200078e0a04 */
[----:B------:R0:W5:Y:S01]  /*a890*/  LD.E.128 R12, desc[UR60][R8.64] ;  /* 0x0000003c080c7980 */ /* 0x000162000c101d00 */
[----:B------:R-:W-:Y:S02]  /*a8a0*/  UIADD3 UR5, UR5, UR6, URZ ;  /* 0x0000000605057290 */ /* 0x000fe4000fffe03f */
[----:B------:R-:W-:Y:S01]  /*a8b0*/  IMAD R7, R0, R7, R24 ;  /* 0x0000000700077224 */ /* 0x000fe200078e0218 */
[----:B------:R-:W-:Y:S01]  /*a8c0*/  @!PT LDS RZ, [RZ] ;  /* 0x00000000fffff984 */ /* 0x000fe20000000800 */
[----:B------:R-:W-:Y:S01]  /*a8d0*/  @!PT LDS RZ, [RZ] ;  /* 0x00000000fffff984 */ /* 0x000fe20000000800 */
[----:B------:R-:W-:Y:S01]  /*a8e0*/  @!PT LDS RZ, [RZ] ;  /* 0x00000000fffff984 */ /* 0x000fe20000000800 */
[----:B------:R-:W-:Y:S01]  /*a8f0*/  @!PT LDS RZ, [RZ] ;  /* 0x00000000fffff984 */ /* 0x000fe20000000800 */
[----:B------:R1:W-:Y:S06]  /*a900*/  MEMBAR.ALL.CTA ;  /* 0x0000000000007992 */ /* 0x0003ec0000008000 */
[----:B-1----:R-:W1:Y:S01]  /*a910*/  FENCE.VIEW.ASYNC.S ;  /* 0x00000000000073c6 */ /* 0x002e620000000000 */
[-C--:B----4-:R-:W-:Y:S01]  /*a920*/  IMAD R5, R5, R26.reuse, RZ ;  /* 0x0000001a05057224 */ /* 0x090fe200078e02ff */
[----:B------:R-:W-:Y:S01]  /*a930*/  ULDC.64 UR6, c[0x0][0xad8] ;  /* 0x0002b60000067ab9 */ /* 0x000fe20000000a00 */
[----:B------:R-:W-:Y:S01]  /*a940*/  IMAD R25, R3, 0xc0, R148 ;  /* 0x000000c003197824 */ /* 0x000fe200078e0294 */
[----:B------:R-:W-:Y:S01]  /*a950*/  SHF.R.S32.HI R0, RZ, 0x1f, R7 ;  /* 0x0000001fff007819 */ /* 0x000fe20000011407 */
[----:B------:R-:W-:Y:S01]  /*a960*/  UIADD3 UR36, UR36, 0x1, URZ ;  /* 0x0000000124247890 */ /* 0x000fe2000fffe03f */
[C---:B0-----:R-:W-:Y:S01]  /*a970*/  IMAD R9, R4.reuse, R27, R5 ;  /* 0x0000001b04097224 */ /* 0x041fe200078e0205 */
[----:B------:R-:W-:Y:S01]  /*a980*/  ULDC.64 UR8, c[0x0][0xa80] ;  /* 0x0002a00000087ab9 */ /* 0x000fe20000000a00 */
[----:B------:R-:W-:-:S04]  /*a990*/  IMAD.WIDE.U32 R4, R4, R26, UR4 ;  /* 0x0000000404047e25 */ /* 0x000fc8000f8e001a */
[----:B------:R-:W-:Y:S02]  /*a9a0*/  IMAD.IADD R5, R5, 0x1, R9 ;  /* 0x0000000105057824 */ /* 0x000fe400078e0209 */
[----:B------:R-:W-:Y:S01]  /*a9b0*/  IMAD R0, R0, UR6, RZ ;  /* 0x0000000600007c24 */ /* 0x000fe2000f8e02ff */
[----:B------:R-:W-:Y:S01]  /*a9c0*/  UIADD3 UR4, UR37, 0x31c20, URZ ;  /* 0x00031c2025047890 */ /* 0x000fe2000fffe03f */
[----:B------:R-:W-:Y:S01]  /*a9d0*/  IMAD.WIDE.U32 R4, R7, UR6, R4 ;  /* 0x0000000607047c25 */ /* 0x000fe2000f8e0004 */
[----:B------:R-:W-:-:S03]  /*a9e0*/  ISETP.GE.AND P0, PT, R25, R50, PT ;  /* 0x000000321900720c */ /* 0x000fc60003f06270 */
[----:B------:R-:W-:Y:S01]  /*a9f0*/  IMAD R9, R7, UR7, R0 ;  /* 0x0000000707097c24 */ /* 0x000fe2000f8e0200 */
[----:B------:R-:W-:Y:S01]  /*aa00*/  UISETP.NE.AND UP0, UPT, UR36, 0x2, UPT ;  /* 0x000000022400788c */ /* 0x000fe2000bf05270 */
[C---:B------:R-:W-:Y:S01]  /*aa10*/  LEA R0, P1, R4.reuse, UR8, 0x1 ;  /* 0x0000000804007c11 */ /* 0x040fe2000f8208ff */
[----:B------:R-:W-:Y:S01]  /*aa20*/  UPRMT UR4, URZ, 0x654, UR4 ;  /* 0x000006543f047896 */ /* 0x000fe20008000004 */
[----:B------:R-:W-:Y:S01]  /*aa30*/  IMAD.IADD R3, R5, 0x1, R9 ;  /* 0x0000000105037824 */ /* 0x000fe200078e0209 */
[----:B------:R-:W-:Y:S01]  /*aa40*/  ULDC UR5, c[0x0][0xc] ;  /* 0x0000030000057ab9 */ /* 0x000fe20000000800 */
[----:B------:R-:W-:Y:S02]  /*aa50*/  USEL UR6, URZ, 0x1, UP0 ;  /* 0x000000013f067887 */ /* 0x000fe40008000000 */
[----:B------:R-:W-:Y:S01]  /*aa60*/  UIADD3 UR10, UR5, UR10, URZ ;  /* 0x0000000a050a7290 */ /* 0x000fe2000fffe03f */
[----:B------:R-:W-:Y:S01]  /*aa70*/  LEA.HI.X R24, R4, UR9, R3, 0x1, P1 ;  /* 0x0000000904187c11 */ /* 0x000fe200088f0c03 */
[----:B------:R-:W-:Y:S01]  /*aa80*/  USEL UR36, UR36, URZ, UP0 ;  /* 0x0000003f24247287 */ /* 0x000fe20008000000 */
[----:B-1----:R2:W0:Y:S01]  /*aa90*/  SHFL.IDX PT, R6, R0, RZ, 0x1c1f ;  /* 0x001c1fff00067589 */ /* 0x00242200000e0000 */
[----:B------:R-:W-:Y:S01]  /*aaa0*/  LOP3.LUT R16, R16, UR6, RZ, 0x3c, !PT ;  /* 0x0000000610107c12 */ /* 0x000fe2000f8e3cff */
[----:B------:R-:W-:Y:S01]  /*aab0*/  SYNCS.ARRIVE.TRANS64.RED.A1T0 RZ, [UR4], RZ ;  /* 0x000000ffffff79a7 */ /* 0x000fe20008100404 */
[----:B------:R-:W-:Y:S01]  /*aac0*/  IMAD.U32 R19, RZ, RZ, UR10 ;  /* 0x0000000aff137e24 */ /* 0x000fe2000f8e00ff */
[----:B------:R2:W1:Y:S01]  /*aad0*/  SHFL.IDX PT, R7, R24, RZ, 0x1c1f ;  /* 0x001c1fff18077589 */ /* 0x00046200000e0000 */
[----:B------:R-:W-:Y:S01]  /*aae0*/  BSSY B0, `(.L_x_9941) ;  /* 0x0000010000007945 */ /* 0x000fe20003800000 */
[----:B------:R-:W-:-:S02]  /*aaf0*/  SHF.R.S32.HI R94, RZ, 0x1f, R144 ;  /* 0x0000001fff5e7819 */ /* 0x000fc40000011490 */
[----:B------:R-:W-:Y:S01]  /*ab00*/  SHF.R.S32.HI R95, RZ, 0x1f, R145 ;  /* 0x0000001fff5f7819 */ /* 0x000fe20000011491 */
[----:B------:R-:W-:Y:S06]  /*ab10*/  @P0 BRA `(.L_x_9942) ;  /* 0x0000000000300947 */ /* 0x000fec0003800000 */
[----:B------:R-:W-:Y:S02]  /*ab20*/  ULDC UR4, c[0x0][0xac8] ;  /* 0x0002b20000047ab9 */ /* 0x000fe40000000800 */
[----:B------:R-:W-:Y:S02]  /*ab30*/  ISETP.GE.AND P1, PT, R145, UR4, PT ;  /* 0x0000000491007c0c */ /* 0x000fe4000bf26270 */
[----:B------:R-:W-:Y:S02]  /*ab40*/  ISETP.GE.AND P2, PT, R144, UR4, PT ;  /* 0x0000000490007c0c */ /* 0x000fe4000bf46270 */
[----:B------:R-:W-:-:S09]  /*ab50*/  ISETP.GE.AND P0, PT, R18, UR4, PT ;  /* 0x0000000412007c0c */ /* 0x000fd2000bf06270 */
[CC--:B0-----:R-:W-:Y:S02]  /*ab60*/  @!P1 LEA R8, P3, R145.reuse, R6.reuse, 0x1 ;  /* 0x0000000691089211 */ /* 0x0c1fe400078608ff */
[----:B------:R-:W-:Y:S02]  /*ab70*/  @!P2 LEA R10, P4, R144, R6, 0x1 ;  /* 0x00000006900aa211 */ /* 0x000fe400078808ff */
[----:B-1----:R-:W-:Y:S01]  /*ab80*/  @!P0 IMAD.WIDE R4, R18, 0x2, R6 ;  /* 0x0000000212048825 */ /* 0x002fe200078e0206 */
[-C--:B------:R-:W-:Y:S02]  /*ab90*/  @!P1 LEA.HI.X R9, R145, R7.reuse, R95, 0x1, P3 ;  /* 0x0000000791099211 */ /* 0x080fe400018f0c5f */
[----:B------:R-:W-:Y:S02]  /*aba0*/  @!P2 LEA.HI.X R11, R144, R7, R94, 0x1, P4 ;  /* 0x00000007900ba211 */ /* 0x000fe400020f0c5e */
[----:B-----5:R3:W-:Y:S04]  /*abb0*/  @!P0 ST.E.128 desc[UR60][R4.64], R40 ;  /* 0x0000002804008985 */ /* 0x0207e8000c101d3c */
[----:B------:R3:W-:Y:S04]  /*abc0*/  @!P1 ST.E.128 desc[UR60][R8.64], R44 ;  /* 0x0000002c08009985 */ /* 0x0007e8000c101d3c */
[----:B------:R3:W-:Y:S02]  /*abd0*/  @!P2 ST.E.128 desc[UR60][R10.64], R52 ;  /* 0x000000340a00a985 */ /* 0x0007e4000c101d3c */
.L_x_9942:
[----:B------:R-:W-:Y:S05]  /*abe0*/  BSYNC B0 ;  /* 0x0000000000007941 */ /* 0x000fea0003800000 */
.L_x_9941:
[----:B------:R-:W-:Y:S01]  /*abf0*/  VIADD R3, R25, 0x60 ;  /* 0x0000006019037836 */ /* 0x000fe20000000000 */
[----:B-1----:R1:W4:Y:S01]  /*ac00*/  SHFL.IDX PT, R7, R24, 0x1, 0x1c1f ;  /* 0x003c1f0018077f89 */ /* 0x00232200000e0000 */
[----:B------:R-:W-:Y:S01]  /*ac10*/  BSSY B0, `(.L_x_9943) ;  /* 0x0000011000007945 */ /* 0x000fe20003800000 */
[----:B------:R-:W-:Y:S02]  /*ac20*/  VIADD R146, R146, 0x1 ;  /* 0x0000000192927836 */ /* 0x000fe40000000000 */
[----:B------:R-:W-:Y:S01]  /*ac30*/  ISETP.GE.AND P0, PT, R3, R50, PT ;  /* 0x000000320300720c */ /* 0x000fe20003f06270 */
[----:B0-----:R1:W0:-:S12]  /*ac40*/  SHFL.IDX PT, R6, R0, 0x1, 0x1c1f ;  /* 0x003c1f0000067f89 */ /* 0x00121800000e0000 */
[----:B-1----:R-:W-:Y:S05]  /*ac50*/  @P0 BRA `(.L_x_9944) ;  /* 0x0000000000300947 */ /* 0x002fea0003800000 */
[----:B------:R-:W-:Y:S02]  /*ac60*/  ULDC UR4, c[0x0][0xac8] ;  /* 0x0002b20000047ab9 */ /* 0x000fe40000000800 */
[----:B------:R-:W-:Y:S02]  /*ac70*/  ISETP.GE.AND P3, PT, R145, UR4, PT ;  /* 0x0000000491007c0c */ /* 0x000fe4000bf66270 */
[----:B------:R-:W-:Y:S02]  /*ac80*/  ISETP.GE.AND P4, PT, R144, UR4, PT ;  /* 0x0000000490007c0c */ /* 0x000fe4000bf86270 */
[----:B------:R-:W-:-:S09]  /*ac90*/  ISETP.GE.AND P2, PT, R18, UR4, PT ;  /* 0x0000000412007c0c */ /* 0x000fd2000bf46270 */
[CC--:B0--3--:R-:W-:Y:S02]  /*aca0*/  @!P3 LEA R8, P0, R145.reuse, R6.reuse, 0x1 ;  /* 0x000000069108b211 */ /* 0x0c9fe400078008ff */
[----:B------:R-:W-:Y:S02]  /*acb0*/  @!P4 LEA R10, P1, R144, R6, 0x1 ;  /* 0x00000006900ac211 */ /* 0x000fe400078208ff */
[----:B----4-:R-:W-:Y:S01]  /*acc0*/  @!P2 IMAD.WIDE R4, R18, 0x2, R6 ;  /* 0x000000021204a825 */ /* 0x010fe200078e0206 */
[-C--:B------:R-:W-:Y:S02]  /*acd0*/  @!P3 LEA.HI.X R9, R145, R7.reuse, R95, 0x1, P0 ;  /* 0x000000079109b211 */ /* 0x080fe400000f0c5f */
[----:B------:R-:W-:Y:S02]  /*ace0*/  @!P4 LEA.HI.X R11, R144, R7, R94, 0x1, P1 ;  /* 0x00000007900bc211 */ /* 0x000fe400008f0c5e */
[----:B-----5:R1:W-:Y:S04]  /*acf0*/  @!P2 ST.E.128 desc[UR60][R4.64], R36 ;  /* 0x000000240400a985 */ /* 0x0203e8000c101d3c */
[----:B------:R1:W-:Y:S04]  /*ad00*/  @!P3 ST.E.128 desc[UR60][R8.64], R12 ;  /* 0x0000000c0800b985 */ /* 0x0003e8000c101d3c */
[----:B------:R1:W-:Y:S02]  /*ad10*/  @!P4 ST.E.128 desc[UR60][R10.64], R20 ;  /* 0x000000140a00c985 */ /* 0x0003e4000c101d3c */
.L_x_9944:
[----:B------:R-:W-:Y:S05]  /*ad20*/  BSYNC B0 ;  /* 0x0000000000007941 */ /* 0x000fea0003800000 */
.L_x_9943:
[----:B--2---:R-:W2:Y:S01]  /*ad30*/  LDC R0, c[0x0][0xc34] ;  /* 0x00030d00ff007b82 */ /* 0x004ea20000000800 */
[----:B------:R-:W-:-:S13]  /*ad40*/  R2UR UR4, R19 ;  /* 0x00000000130472ca */ /* 0x000fda00000e0000 */
[----:B--2---:R-:W-:-:S13]  /*ad50*/  ISETP.LE.AND P0, PT, R0, UR4, PT ;  /* 0x0000000400007c0c */ /* 0x004fda000bf03270 */
[----:B------:R-:W-:Y:S05]  /*ad60*/  @!P0 BRA `(.L_x_9945) ;  /* 0xffffff60005c8947 */ /* 0x000fea000383ffff */
[----:B------:R-:W-:Y:S05]  /*ad70*/  EXIT ;  /* 0x000000000000794d */ /* 0x000fea0003800000 */
.L_x_9919:
[----:B------:R-:W-:-:S08]  /*ad80*/  NOP ;  /* 0x0000000000007918 */ /* 0x000fd00000000000 */
[----:B--2---:R-:W0:-:S00]  /*ad90*/  USETMAXREG.DEALLOC.CTAPOOL 0x20 ;  /* 0x00000020000079c8 */ /* 0x004e0000080e0500 */
[----:B------:R-:W1:Y:S01]  /*ada0*/  S2UR UR5, SR_CTAID.X ;  /* 0x00000000000579c3 */ /* 0x000e620000002500 */
[----:B0-----:R-:W-:Y:S02]  /*adb0*/  IMAD.MOV.U32 R0, RZ, RZ, 0x1 ;  /* 0x00000001ff007424 */ /* 0x001fe400078e00ff */
[----:B------:R-:W-:Y:S02]  /*adc0*/  IMAD.MOV.U32 R16, RZ, RZ, RZ ;  /* 0x000000ffff107224 */ /* 0x000fe400078e00ff */
[----:B------:R-:W-:-:S03]  /*add0*/  IMAD.MOV.U32 R22, RZ, RZ, 0x1 ;  /* 0x00000001ff167424 */ /* 0x000fc600078e00ff */
[----:B------:R-:W1:Y:S02]  /*ade0*/  LDC R2, c[0x0][0xc34] ;  /* 0x00030d00ff027b82 */ /* 0x000e640000000800 */
[----:B-1----:R-:W-:-:S13]  /*adf0*/  ISETP.LE.AND P0, PT, R2, UR5, PT ;  /* 0x0000000502007c0c */ /* 0x002fda000bf03270 */
[----:B------:R-:W-:Y:S05]  /*ae00*/  @P0 BRA `(.L_x_9946) ;  /* 0x00000040001c0947 */ /* 0x000fea0003800000 */
[----:B------:R-:W0:Y:S01]  /*ae10*/  S2R R6, SR_TID.X ;  /* 0x0000000000067919 */ /* 0x000e220000002100 */
[----:B------:R-:W1:Y:S01]  /*ae20*/  S2UR UR4, SR_CgaCtaId ;  /* 0x00000000000479c3 */ /* 0x000e620000008800 */
[----:B------:R-:W-:Y:S01]  /*ae30*/  UMOV UR36, 0x400 ;  /* 0x0000040000247882 */ /* 0x000fe20000000000 */
[----:B------:R-:W-:Y:S01]  /*ae40*/  IMAD.MOV.U32 R22, RZ, RZ, 0x1 ;  /* 0x00000001ff167424 */ /* 0x000fe200078e00ff */
[----:B------:R-:W-:Y:S01]  /*ae50*/  ULDC.64 UR38, c[0x0][0x198] ;  /* 0x0000660000267ab9 */ /* 0x000fe20000000a00 */
[----:B------:R-:W-:Y:S01]  /*ae60*/  IMAD.MOV.U32 R16, RZ, RZ, RZ ;  /* 0x000000ffff107224 */ /* 0x000fe200078e00ff */
[----:B------:R-:W-:Y:S01]  /*ae70*/  ULDC UR37, c[0x0][0xc] ;  /* 0x0000030000257ab9 */ /* 0x000fe20000000800 */
[----:B-1----:R-:W-:Y:S01]  /*ae80*/  ULEA UR36, UR4, UR36, 0x18 ;  /* 0x0000002404247291 */ /* 0x002fe2000f8ec03f */
[C---:B0-----:R-:W-:Y:S01]  /*ae90*/  LOP3.LUT R5, R6.reuse, 0x7f, RZ, 0xc0, !PT ;  /* 0x0000007f06057812 */ /* 0x041fe200078ec0ff */
[----:B------:R-:W-:-:S04]  /*aea0*/  IMAD.SHL.U32 R0, R6, 0x8, RZ ;  /* 0x0000000806007824 */ /* 0x000fc800078e00ff */
[----:B------:R-:W-:Y:S01]  /*aeb0*/  IMAD.SHL.U32 R4, R5, 0x8, RZ ;  /* 0x0000000805047824 */ /* 0x000fe200078e00ff */
[C---:B------:R-:W-:Y:S02]  /*aec0*/  LOP3.LUT R3, R0.reuse, 0x20, RZ, 0xc0, !PT ;  /* 0x0000002000037812 */ /* 0x040fe400078ec0ff */
[----:B------:R-:W-:Y:S02]  /*aed0*/  LOP3.LUT R2, R0, 0xd8, RZ, 0xc0, !PT ;  /* 0x000000d800027812 */ /* 0x000fe400078ec0ff */
[----:B------:R-:W-:Y:S02]  /*aee0*/  LOP3.LUT R3, R3, 0x300, R4, 0xf8, !PT ;  /* 0x0000030003037812 */ /* 0x000fe400078ef804 */
[----:B------:R-:W-:Y:S01]  /*aef0*/  SHF.R.U32.HI R4, RZ, 0x2, R5 ;  /* 0x00000002ff047819 */ /* 0x000fe20000011605 */
[----:B------:R-:W-:Y:S01]  /*af00*/  IMAD.U32 R5, RZ, RZ, UR5 ;  /* 0x00000005ff057e24 */ /* 0x000fe2000f8e00ff */
[----:B------:R-:W-:Y:S02]  /*af10*/  LOP3.LUT R2, R2, 0x18, R6, 0x78, !PT ;  /* 0x0000001802027812 */ /* 0x000fe400078e7806 */
[----:B------:R-:W-:-:S02]  /*af20*/  LOP3.LUT R0, R0, 0x18, RZ, 0xc0, !PT ;  /* 0x0000001800007812 */ /* 0x000fc400078ec0ff */
[----:B------:R0:W-:Y:S01]  /*af30*/  STL [R1+0x8], R5 ;  /* 0x0000080501007387 */ /* 0x0001e20000100800 */
[----:B------:R-:W-:Y:S01]  /*af40*/  LOP3.LUT R3, R3, R2, RZ, 0xfc, !PT ;  /* 0x0000000203037212 */ /* 0x000fe200078efcff */
[----:B------:R-:W-:Y:S02]  /*af50*/  IMAD.SHL.U32 R2, R6, 0x20, RZ ;  /* 0x0000002006027824 */ /* 0x000fe400078e00ff */
[----:B------:R0:W-:Y:S01]  /*af60*/  STL [R1+0x1c], RZ ;  /* 0x00001cff01007387 */ /* 0x0001e20000100800 */
[----:B------:R-:W-:Y:S02]  /*af70*/  LEA R27, R3, UR36, 0x1 ;  /* 0x00000024031b7c11 */ /* 0x000fe4000f8e08ff */
[----:B------:R-:W-:Y:S02]  /*af80*/  LOP3.LUT R4, R4, 0x60, R2, 0xf8, !PT ;  /* 0x0000006004047812 */ /* 0x000fe400078ef802 */
[C---:B------:R-:W-:Y:S02]  /*af90*/  LOP3.LUT R2, R0.reuse, 0x20, RZ, 0xfc, !PT ;  /* 0x0000002000027812 */ /* 0x040fe400078efcff */
[----:B------:R-:W-:-:S07]  /*afa0*/  LOP3.LUT R0, R0, 0x40, RZ, 0xfc, !PT ;  /* 0x0000004000007812 */ /* 0x000fce00078efcff */
.L_x_10024:
[----:B------:R-:W2:Y:S01]  /*afb0*/  LDL R4, [R1+0x8] ;  /* 0x0000080001047983 */ /* 0x000ea20000100800 */
[----:B0-----:R-:W1:Y:S01]  /*afc0*/  LDC R0, c[0x0][0xc38] ;  /* 0x00030e00ff007b82 */ /* 0x001e620000000800 */
[----:B------:R-:W-:Y:S05]  /*afd0*/  YIELD ;  /* 0x0000000000007946 */ /* 0x000fea0003800000 */
[----:B------:R-:W-:Y:S02]  /*afe0*/  ULDC.64 UR4, c[0x0][0x418] ;  /* 0x0001060000047ab9 */ /* 0x000fe40000000a00 */
[----:B------:R-:W3:Y:S01]  /*aff0*/  LDC R17, c[0x0][0xc44] ;  /* 0x00031100ff117b82 */ /* 0x000ee20000000800 */
[----:B------:R-:W-:-:S03]  /*b000*/  UISETP.NE.U32.AND UP0, UPT, UR4, URZ, UPT ;  /* 0x0000003f0400728c */ /* 0x000fc6000bf05070 */
[----:B------:R-:W-:Y:S01]  /*b010*/  ULDC UR4, c[0x0][0x424] ;  /* 0x0001090000047ab9 */ /* 0x000fe20000000800 */
[----:B------:R-:W-:Y:S02]  /*b020*/  UISETP.NE.AND.EX UP0, UPT, UR5, URZ, UPT, UP0 ;  /* 0x0000003f0500728c */ /* 0x000fe4000bf05300 */
[----:B------:R-:W-:Y:S02]  /*b030*/  UIADD3 UR5, UR36, 0x16a00, URZ ;  /* 0x00016a0024057890 */ /* 0x000fe4000fffe03f */
[----:B------:R-:W-:Y:S02]  /*b040*/  USEL UR4, UR4, 0x1, UP0 ;  /* 0x0000000104047887 */ /* 0x000fe40008000000 */
[----:B------:R-:W-:Y:S01]  /*b050*/  ULOP3.LUT UP0, URZ, UR5, 0x1bf, URZ, 0xc0, !UPT ;  /* 0x000001bf053f7892 */ /* 0x000fe2000f80c03f */
[----:B-1----:R-:W-:Y:S02]  /*b060*/  ISETP.NE.AND P0, PT, R0, 0x1, PT ;  /* 0x000000010000780c */ /* 0x002fe40003f05270 */
[----:B---3--:R-:W-:-:S11]  /*b070*/  ISETP.NE.AND P1, PT, R17, 0x1, PT ;  /* 0x000000011100780c */ /* 0x008fd60003f25270 */
[----:B------:R-:W2:Y:S08]  /*b080*/  @P0 LDC R0, c[0x0][0xc3c] ;  /* 0x00030f00ff000b82 */ /* 0x000eb00000000800 */
[----:B0-----:R-:W0:Y:S08]  /*b090*/  @P0 LDC R5, c[0x0][0xc40] ;  /* 0x00031000ff050b82 */ /* 0x001e300000000800 */
[----:B------:R-:W1:Y:S01]  /*b0a0*/  @P1 LDC.64 R2, c[0x0][0xc48] ;  /* 0x00031200ff021b82 */ /* 0x000e620000000a00 */
[----:B--2---:R-:W-:-:S05]  /*b0b0*/  @P0 IMAD.HI.U32 R0, R4, R0, RZ ;  /* 0x0000000004000227 */ /* 0x004fca00078e00ff */
[----:B0-----:R-:W-:Y:S02]  /*b0c0*/  @P0 SHF.R.U32.HI R4, RZ, R5, R0 ;  /* 0x00000005ff040219 */ /* 0x001fe40000011600 */
[----:B------:R-:W0:Y:S01]  /*b0d0*/  LDC R0, c[0x0][0x2f0] ;  /* 0x0000bc00ff007b82 */ /* 0x000e220000000800 */
[----:B------:R-:W-:Y:S02]  /*b0e0*/  PLOP3.LUT P0, PT, PT, PT, UP0, 0x80, 0x0 ;  /* 0x000000000000781c */ /* 0x000fe40003f0f008 */
[----:B-1----:R-:W-:Y:S01]  /*b0f0*/  @P1 IMAD.HI.U32 R2, R4, R2, RZ ;  /* 0x0000000204021227 */ /* 0x002fe200078e00ff */
[----:B------:R1:W-:Y:S03]  /*b100*/  STL [R1], R4 ;  /* 0x0000000401007387 */ /* 0x0003e60000100800 */
[----:B------:R-:W-:Y:S01]  /*b110*/  IMAD.MOV.U32 R28, RZ, RZ, R4 ;  /* 0x000000ffff1c7224 */ /* 0x000fe200078e0004 */
[----:B------:R-:W-:Y:S01]  /*b120*/  @P1 SHF.R.U32.HI R28, RZ, R3, R2 ;  /* 0x00000003ff1c1219 */ /* 0x000fe20000011602 */
[----:B0-----:R-:W-:-:S04]  /*b130*/  IMAD R6, R0, UR4, RZ ;  /* 0x0000000400067c24 */ /* 0x001fc8000f8e02ff */
[----:B------:R-:W-:Y:S02]  /*b140*/  IMAD.MOV R0, RZ, RZ, -R28 ;  /* 0x000000ffff007224 */ /* 0x000fe400078e0a1c */
[----:B------:R-:W-:Y:S01]  /*b150*/  VIADD R2, R6, 0x8f ;  /* 0x0000008f06027836 */ /* 0x000fe20000000000 */
[----:B------:R1:W-:Y:S01]  /*b160*/  STL [R1+0x18], R6 ;  /* 0x0000180601007387 */ /* 0x0003e20000100800 */
[----:B------:R-:W-:Y:S02]  /*b170*/  IMAD R17, R17, R0, R4 ;  /* 0x0000000011117224 */ /* 0x000fe400078e0204 */
        /* <DEDUP_REMOVED lines=21> */
.L_x_9947:
        /* <DEDUP_REMOVED lines=9> */
[----:B-1----:R-:W-:Y:S02]  /*b360*/  IMAD.U32 R4, RZ, RZ, UR6 ;  /* 0x00000006ff047e24 */ /* 0x002fe4000f8e00ff */
        /* <DEDUP_REMOVED lines=9> */
[----:B--2---:R-:W-:Y:S05]  /*b400*/  CALL.ABS.NOINC R2 ;  /* 0x0000000002007343 */ /* 0x004fea0003c00000 */
.L_x_9949:
        /* <DEDUP_REMOVED lines=15> */
.L_x_9948:
[----:B------:R-:W-:Y:S01]  /*b500*/  ULDC.64 UR4, c[0x0][0x9f8] ;  /* 0x00027e0000047ab9 */ /* 0x000fe20000000a00 */
[----:B------:R-:W-:Y:S01]  /*b510*/  IMAD.MOV.U32 R19, RZ, RZ, R28 ;  /* 0x000000ffff137224 */ /* 0x000fe200078e001c */
[----:B------:R-:W-:-:S04]  /*b520*/  ISETP.NE.U32.AND P0, PT, RZ, UR4, PT ;  /* 0x00000004ff007c0c */ /* 0x000fc8000bf05070 */
[----:B------:R-:W-:-:S13]  /*b530*/  ISETP.NE.AND.EX P0, PT, RZ, UR5, PT, P0 ;  /* 0x00000005ff007c0c */ /* 0x000fda000bf05300 */
[----:B------:R-:W0:Y:S02]  /*b540*/  @P0 LDC.64 R2, c[0x0][0x9f8] ;  /* 0x00027e00ff020b82 */ /* 0x000e240000000a00 */
[----:B0-----:R-:W-:-:S05]  /*b550*/  @P0 IMAD.WIDE R2, R28, 0x4, R2 ;  /* 0x000000041c020825 */ /* 0x001fca00078e0202 */
[----:B------:R0:W1:Y:S01]  /*b560*/  @P0 LDG.E R19, desc[UR60][R2.64] ;  /* 0x0000003c02130981 */ /* 0x000062000c1e1900 */
[----:B------:R-:W-:Y:S01]  /*b570*/  UMOV UR4, 0xffffffff ;  /* 0xffffffff00047882 */ /* 0x000fe20000000000 */
[----:B------:R-:W-:Y:S01]  /*b580*/  VIADD R29, R24, 0xffffffff ;  /* 0xffffffff181d7836 */ /* 0x000fe20000000000 */
[----:B0-----:R-:W0:Y:S02]  /*b590*/  LDC.64 R2, c[0x0][0x418] ;  /* 0x00010600ff027b82 */ /* 0x001e240000000a00 */
[----:B0-----:R-:W-:-:S04]  /*b5a0*/  ISETP.NE.U32.AND P0, PT, R2, RZ, PT ;  /* 0x000000ff0200720c */ /* 0x001fc80003f05070 */
[----:B------:R-:W-:-:S04]  /*b5b0*/  ISETP.NE.AND.EX P1, PT, R3, RZ, PT, P0 ;  /* 0x000000ff0300720c */ /* 0x000fc80003f25300 */
[----:B------:R-:W-:Y:S02]  /*b5c0*/  P2R R26, PR, RZ, 0x2 ;  /* 0x00000002ff1a7803 */ /* 0x000fe40000000000 */
[----:B-1----:R-:W-:Y:S02]  /*b5d0*/  SHF.R.S32.HI R24, RZ, 0x1f, R19 ;  /* 0x0000001fff187819 */ /* 0x002fe40000011413 */
[----:B------:R-:W-:Y:S01]  /*b5e0*/  SEL R18, R19, RZ, !P1 ;  /* 0x000000ff13127207 */ /* 0x000fe20004800000 */
[----:B------:R-:W-:Y:S06]  /*b5f0*/  BRA.DIV UR4, `(.L_x_9950) ;  /* 0x0000003e04687947 */ /* 0x000fec000b800000 */
[----:B------:R-:W0:Y:S02]  /*b600*/  S2R R0, SR_TID.X ;  /* 0x0000000000007919 */ /* 0x000e240000002100 */
[----:B0-----:R-:W-:-:S04]  /*b610*/  SHF.R.U32.HI R0, RZ, 0x5, R0 ;  /* 0x00000005ff007819 */ /* 0x001fc80000011600 */
[----:B------:R-:W-:-:S05]  /*b620*/  LOP3.LUT R0, R0, 0x3, RZ, 0xc0, !PT ;  /* 0x0000000300007812 */ /* 0x000fca00078ec0ff */
[----:B------:R0:W1:Y:S02]  /*b630*/  SHFL.IDX PT, R14, R0, RZ, 0x1f ;  /* 0x00001fff000e7589 */ /* 0x00006400000e0000 */
.L_x_10040:
[----:B-1----:R-:W-:Y:S02]  /*b640*/  ISETP.NE.AND P0, PT, R14, RZ, PT ;  /* 0x000000ff0e00720c */ /* 0x002fe40003f05270 */
[----:B------:R-:W-:-:S04]  /*b650*/  PLOP3.LUT P2, PT, PT, PT, PT, 0x8, 0x0 ;  /* 0x000000000000781c */ /* 0x000fc80003f4e170 */
[----:B------:R-:W-:-:S07]  /*b660*/  P2R R25, PR, RZ, 0x4 ;  /* 0x00000004ff197803 */ /* 0x000fce0000000000 */
[----:B------:R-:W-:Y:S05]  /*b670*/  @P0 BRA `(.L_x_9951) ;  /* 0x0000000400100947 */ /* 0x000fea0003800000 */
[----:B------:R-:W-:-:S03]  /*b680*/  UMOV UR4, 0xffffffff ;  /* 0xffffffff00047882 */ /* 0x000fc60000000000 */
[----:B------:R-:W-:Y:S05]  /*b690*/  BRA.DIV UR4, `(.L_x_9952) ;  /* 0x0000003e04747947 */ /* 0x000fea000b800000 */
[----:B------:R-:W-:-:S13]  /*b6a0*/  ELECT P6, URZ, PT ;  /* 0x00000000003f782f */ /* 0x000fda00038c0000 */
.L_x_10043:
[----:B------:R-:W-:Y:S05]  /*b6b0*/  @!P6 BRA `(.L_x_9951) ;  /* 0x000000040000e947 */ /* 0x000fea0003800000 */
[----:B------:R-:W-:Y:S02]  /*b6c0*/  IMAD.MOV.U32 R23, RZ, RZ, R29 ;  /* 0x000000ffff177224 */ /* 0x000fe400078e001d */
[----:B------:R-:W-:Y:S01]  /*b6d0*/  IMAD.MOV.U32 R18, RZ, RZ, R19 ;  /* 0x000000ffff127224 */ /* 0x000fe200078e0013 */
[----:B------:R-:W-:Y:S06]  /*b6e0*/  @!P1 BRA `(.L_x_9953) ;  /* 0x0000000000449947 */ /* 0x000fec0003800000 */
[----:B0-----:R-:W0:Y:S01]  /*b6f0*/  LDC R0, c[0x0][0x43c] ;  /* 0x00010f00ff007b82 */ /* 0x001e220000000800 */
        /* <DEDUP_REMOVED lines=16> */
.L_x_9953:
[----:B0-----:R-:W0:Y:S01]  /*b800*/  S2R R0, SR_TID.X ;  /* 0x0000000000007919 */ /* 0x001e220000002100 */
[----:B-1----:R-:W-:Y:S02]  /*b810*/  LEA R3, R16, UR36, 0x3 ;  /* 0x0000002410037c11 */ /* 0x002fe4000f8e18ff */
[----:B0-----:R-:W-:Y:S02]  /*b820*/  LOP3.LUT R2, R0, 0x7f, RZ, 0xc0, !PT ;  /* 0x0000007f00027812 */ /* 0x001fe400078ec0ff */
[----:B------:R-:W-:Y:S02]  /*b830*/  SHF.L.U32 R0, R22, 0x1f, RZ ;  /* 0x0000001f16007819 */ /* 0x000fe400000006ff */
[----:B------:R-:W-:Y:S02]  /*b840*/  ISETP.NE.AND P1, PT, R2, RZ, PT ;  /* 0x000000ff0200720c */ /* 0x000fe40003f25270 */
[----:B------:R-:W0:Y:S02]  /*b850*/  SYNCS.PHASECHK.TRANS64.TRYWAIT P0, [R3+URZ+0x31c40], R0 ;  /* 0x031c4000030075a7 */ /* 0x000e24000800017f */
[----:B0-----:R-:W-:Y:S09]  /*b860*/  @!P0 BRA `(.L_x_9954) ;  /* 0x0000003c00208947 */ /* 0x001ff20003800000 */
.L_x_10044:
        /* <DEDUP_REMOVED lines=8> */
.L_x_9955:
[----:B------:R-:W-:Y:S01]  /*b8f0*/  R2UR UR8, R16 ;  /* 0x00000000100872ca */ /* 0x000fe200000e0000 */
[----:B------:R-:W-:Y:S01]  /*b900*/  UIADD3 UR4, UP0, UR38, 0x370, URZ ;  /* 0x0000037026047890 */ /* 0x000fe2000ff1e03f */
[----:B------:R-:W-:Y:S01]  /*b910*/  R2UR UR9, R3 ;  /* 0x00000000030972ca */ /* 0x000fe200000e0000 */
[----:B------:R-:W-:Y:S01]  /*b920*/  UMOV UR10, URZ ;  /* 0x0000003f000a7c82 */ /* 0x000fe20008000000 */
[----:B------:R-:W-:Y:S01]  /*b930*/  R2UR UR11, R23 ;  /* 0x00000000170b72ca */ /* 0x000fe200000e0000 */
[----:B------:R-:W-:Y:S01]  /*b940*/  UIADD3.X UR5, URZ, UR39, URZ, UP0, !UPT ;  /* 0x000000273f057290 */ /* 0x000fe200087fe43f */
[----:B------:R-:W-:Y:S01]  /*b950*/  R2UR UR12, R17 ;  /* 0x00000000110c72ca */ /* 0x000fe200000e0000 */
[----:B------:R-:W-:Y:S01]  /*b960*/  UMOV UR6, 0x0 ;  /* 0x0000000000067882 */ /* 0x000fe20000000000 */
[----:B-----5:R-:W-:Y:S01]  /*b970*/  R2UR UR13, R18 ;  /* 0x00000000120d72ca */ /* 0x020fe200000e0000 */
[----:B------:R-:W-:Y:S01]  /*b980*/  UMOV UR7, 0x14f00000 ;  /* 0x14f0000000077882 */ /* 0x000fe20000000000 */
[----:B------:R-:W-:Y:S01]  /*b990*/  UMOV UR16, 0x20 ;  /* 0x0000002000107882 */ /* 0x000fe20000000000 */
[----:B------:R-:W-:-:S02]  /*b9a0*/  PLOP3.LUT P0, PT, PT, PT, PT, 0x80, 0x0 ;  /* 0x000000000000781c */ /* 0x000fc40003f0f070 */
[----:B------:R-:W-:Y:S02]  /*b9b0*/  UIMAD UR8, UR8, 0x6c00, UR36 ;  /* 0x00006c00080878a4 */ /* 0x000fe4000f8e0224 */
[----:B------:R-:W-:Y:S01]  /*b9c0*/  UIADD3 UR9, UR9, 0x31c30, URZ ;  /* 0x00031c3009097890 */ /* 0x000fe2000fffe03f */
[----:B------:R-:W-:Y:S01]  /*b9d0*/  P2R R25, PR, RZ, 0x1 ;  /* 0x00000001ff197803 */ /* 0x000fe20000000000 */
[----:B------:R-:W-:Y:S02]  /*b9e0*/  UIMAD UR11, UR11, 0x90, URZ ;  /* 0x000000900b0b78a4 */ /* 0x000fe4000f8e023f */
[----:B------:R-:W-:Y:S02]  /*b9f0*/  UIADD3 UR14, UR8, 0x16a00, URZ ;  /* 0x00016a00080e7890 */ /* 0x000fe4000fffe03f */
[----:B------:R-:W-:Y:S02]  /*ba00*/  UIADD3 UR15, UR8, 0x18e00, URZ ;  /* 0x00018e00080f7890 */ /* 0x000fe4000fffe03f */
        /* <DEDUP_REMOVED lines=10> */
[----:B-1----:R-:W-:Y:S01]  /*bab0*/  NOP ;  /* 0x0000000000007918 */ /* 0x002fe20000000000 */
.L_x_9951:
[----:B------:R-:W-:Y:S05]  /*bac0*/  WARPSYNC.ALL ;  /* 0x0000000000007948 */ /* 0x000fea0003800000 */
[----:B------:R-:W-:Y:S01]  /*bad0*/  UIADD3 UR4, UR36, 0xda00, URZ ;  /* 0x0000da0024047890 */ /* 0x000fe2000fffe03f */
[----:B0-----:R-:W-:Y:S01]  /*bae0*/  SHF.R.S32.HI R0, RZ, 0x1f, R17 ;  /* 0x0000001fff007819 */ /* 0x001fe20000011411 */
[----:B------:R-:W-:Y:S02]  /*baf0*/  BAR.SYNC.DEFER_BLOCKING 0x8, 0x200 ;  /* 0x0208000000007b1d */ /* 0x000fe40000010000 */
[----:B------:R-:W-:-:S04]  /*bb00*/  ULOP3.LUT UP0, URZ, UR4, 0x1bf, URZ, 0xc0, !UPT ;  /* 0x000001bf043f7892 */ /* 0x000fc8000f80c03f */
[----:B------:R-:W-:Y:S02]  /*bb10*/  ULDC.64 UR4, c[0x0][0x2d8] ;  /* 0x0000b60000047ab9 */ /* 0x000fe40000000a00 */
[----:B------:R-:W-:Y:S01]  /*bb20*/  IMAD R0, R0, UR4, RZ ;  /* 0x0000000400007c24 */ /* 0x000fe2000f8e02ff */
[----:B------:R-:W-:Y:S01]  /*bb30*/  PLOP3.LUT P0, PT, PT, PT, UP0, 0x80, 0x0 ;  /* 0x000000000000781c */ /* 0x000fe20003f0f008 */
[----:B------:R-:W-:-:S04]  /*bb40*/  IMAD.WIDE.U32 R2, R17, UR4, RZ ;  /* 0x0000000411027c25 */ /* 0x000fc8000f8e00ff */
[----:B------:R-:W-:Y:S01]  /*bb50*/  IMAD R0, R17, UR5, R0 ;  /* 0x0000000511007c24 */ /* 0x000fe2000f8e0200 */
[----:B------:R0:W-:Y:S03]  /*bb60*/  STL.64 [R1+0x10], R2 ;  /* 0x0000100201007387 */ /* 0x0001e60000100a00 */
[----:B0-----:R-:W-:Y:S01]  /*bb70*/  IMAD.IADD R2, R3, 0x1, R0 ;  /* 0x0000000103027824 */ /* 0x001fe200078e0200 */
[----:B------:R-:W-:-:S05]  /*bb80*/  SHF.R.S32.HI R0, RZ, 0x1f, R28 ;  /* 0x0000001fff007819 */ /* 0x000fca000001141c */
[----:B------:R0:W-:Y:S04]  /*bb90*/  STL [R1+0x24], R0 ;  /* 0x0000240001007387 */ /* 0x0001e80000100800 */
[----:B------:R0:W-:Y:S01]  /*bba0*/  STL [R1+0x20], R2 ;  /* 0x0000200201007387 */ /* 0x0001e20000100800 */
        /* <DEDUP_REMOVED lines=17> */
.L_x_9956:
[----:B------:R-:W2:Y:S01]  /*bcc0*/  LDL.LU R20, [R1+0x20] ;  /* 0x0000200001147983 */ /* 0x000ea20000300800 */
[----:B------:R-:W1:Y:S01]  /*bcd0*/  LDC R10, c[0x0][0x448] ;  /* 0x00011200ff0a7b82 */ /* 0x000e620000000800 */
[----:B------:R-:W-:Y:S01]  /*bce0*/  ULDC.64 UR4, c[0x0][0x2e0] ;  /* 0x0000b80000047ab9 */ /* 0x000fe20000000a00 */
[----:B------:R-:W-:Y:S01]  /*bcf0*/  ULDC.64 UR6, c[0x0][0x2c8] ;  /* 0x0000b20000067ab9 */ /* 0x000fe20000000a00 */
[----:B0-----:R-:W2:Y:S01]  /*bd00*/  LDL.LU.64 R2, [R1+0x10] ;  /* 0x0000100001027983 */ /* 0x001ea20000300a00 */
[----:B------:R-:W-:-:S03]  /*bd10*/  ULDC.64 UR8, c[0x0][0x280] ;  /* 0x0000a00000087ab9 */ /* 0x000fc60000000a00 */
[----:B------:R-:W3:Y:S04]  /*bd20*/  LDL.LU R0, [R1+0x24] ;  /* 0x0000240001007983 */ /* 0x000ee80000300800 */
[----:B------:R-:W4:Y:S04]  /*bd30*/  LDL.LU R6, [R1] ;  /* 0x0000000001067983 */ /* 0x000f280000300800 */
[----:B------:R-:W5:Y:S01]  /*bd40*/  LDL R21, [R1+0x8] ;  /* 0x0000080001157983 */ /* 0x000f620000100800 */
[----:B------:R-:W0:Y:S01]  /*bd50*/  S2R R12, SR_TID.X ;  /* 0x00000000000c7919 */ /* 0x000e220000002100 */
[----:B------:R-:W0:Y:S01]  /*bd60*/  S2R R11, SR_TID.X ;  /* 0x00000000000b7919 */ /* 0x000e220000002100 */
[----:B-1----:R-:W-:-:S13]  /*bd70*/  ISETP.NE.AND P0, PT, R10, 0x1, PT ;  /* 0x000000010a00780c */ /* 0x002fda0003f05270 */
[----:B------:R-:W1:Y:S08]  /*bd80*/  @P0 LDC R4, c[0x0][0x450] ;  /* 0x00011400ff040b82 */ /* 0x000e700000000800 */
[----:B------:R-:W1:Y:S01]  /*bd90*/  @P0 LDC R9, c[0x0][0x44c] ;  /* 0x00011300ff090b82 */ /* 0x000e620000000800 */
[----:B--2---:R-:W-:Y:S02]  /*bda0*/  IMAD.MOV.U32 R3, RZ, RZ, R20 ;  /* 0x000000ffff037224 */ /* 0x004fe400078e0014 */
[----:B------:R-:W2:Y:S01]  /*bdb0*/  S2R R20, SR_TID.X ;  /* 0x0000000000147919 */ /* 0x000ea20000002100 */
[----:B---3--:R-:W-:-:S02]  /*bdc0*/  IMAD R0, R0, UR4, RZ ;  /* 0x0000000400007c24 */ /* 0x008fc4000f8e02ff */
[----:B------:R-:W-:Y:S01]  /*bdd0*/  IMAD.WIDE.U32 R2, R28, UR4, R2 ;  /* 0x000000041c027c25 */ /* 0x000fe2000f8e0002 */
[----:B------:R-:W-:-:S03]  /*bde0*/  ULDC UR4, c[0x0][0xc38] ;  /* 0x00030e0000047ab9 */ /* 0x000fc60000000800 */
[----:B------:R-:W-:Y:S02]  /*bdf0*/  IMAD R5, R28, UR5, R0 ;  /* 0x000000051c057c24 */ /* 0x000fe4000f8e0200 */
[----:B------:R-:W3:Y:S01]  /*be00*/  @P0 LDC R0, c[0x0][0x44c] ;  /* 0x00011300ff000b82 */ /* 0x000ee20000000800 */
[----:B----4-:R-:W-:Y:S02]  /*be10*/  IMAD.MOV R6, RZ, RZ, -R6 ;  /* 0x000000ffff067224 */ /* 0x010fe400078e0a06 */
[----:B------:R-:W-:Y:S02]  /*be20*/  IMAD.IADD R3, R3, 0x1, R5 ;  /* 0x0000000103037824 */ /* 0x000fe400078e0205 */
[----:B-----5:R-:W-:Y:S01]  /*be30*/  IMAD R6, R6, UR4, R21 ;  /* 0x0000000406067c24 */ /* 0x020fe2000f8e0215 */
[----:B------:R-:W-:Y:S01]  /*be40*/  ULDC.64 UR4, c[0x0][0x2d0] ;  /* 0x0000b40000047ab9 */ /* 0x000fe20000000a00 */
[----:B0-----:R-:W-:-:S05]  /*be50*/  IMAD.SHL.U32 R21, R12, 0x8, RZ ;  /* 0x000000080c157824 */ /* 0x001fca00078e00ff */
[----:B------:R-:W-:-:S04]  /*be60*/  LOP3.LUT R21, R21, 0x18, RZ, 0xc0, !PT ;  /* 0x0000001815157812 */ /* 0x000fc800078ec0ff */
[C---:B------:R-:W-:Y:S02]  /*be70*/  LOP3.LUT R13, R21.reuse, 0x20, RZ, 0xfc, !PT ;  /* 0x00000020150d7812 */ /* 0x040fe400078efcff */
[----:B------:R-:W-:Y:S02]  /*be80*/  LOP3.LUT R12, R21, 0x40, RZ, 0xfc, !PT ;  /* 0x00000040150c7812 */ /* 0x000fe400078efcff */
[----:B------:R-:W-:Y:S02]  /*be90*/  LOP3.LUT R21, R11, 0x7f, RZ, 0xc0, !PT ;  /* 0x0000007f0b157812 */ /* 0x000fe400078ec0ff */
[C---:B--2---:R-:W-:Y:S01]  /*bea0*/  LOP3.LUT R7, R20.reuse, 0x7f, RZ, 0xc0, !PT ;  /* 0x0000007f14077812 */ /* 0x044fe200078ec0ff */
[----:B------:R-:W-:-:S03]  /*beb0*/  IMAD.SHL.U32 R20, R20, 0x20, RZ ;  /* 0x0000002014147824 */ /* 0x000fc600078e00ff */
[----:B------:R-:W-:-:S04]  /*bec0*/  SHF.R.U32.HI R7, RZ, 0x2, R7 ;  /* 0x00000002ff077819 */ /* 0x000fc80000011607 */
[----:B------:R-:W-:-:S05]  /*bed0*/  LOP3.LUT R20, R7, 0x60, R20, 0xf8, !PT ;  /* 0x0000006007147812 */ /* 0x000fca00078ef814 */
[----:B------:R-:W-:Y:S02]  /*bee0*/  IMAD R7, R6, 0xc0, R20 ;  /* 0x000000c006077824 */ /* 0x000fe400078e0214 */
[----:B------:R-:W-:Y:S02]  /*bef0*/  IMAD.SHL.U32 R20, R11, 0x8, RZ ;  /* 0x000000080b147824 */ /* 0x000fe400078e00ff */
[----:B---3--:R-:W-:-:S03]  /*bf00*/  @P0 IMAD.HI.U32 R0, R7, R0, RZ ;  /* 0x0000000007000227 */ /* 0x008fc600078e00ff */
[----:B------:R-:W-:Y:S01]  /*bf10*/  LOP3.LUT R20, R20, 0x18, RZ, 0xc0, !PT ;  /* 0x0000001814147812 */ /* 0x000fe200078ec0ff */
[----:B------:R-:W-:Y:S01]  /*bf20*/  IMAD.MOV.U32 R5, RZ, RZ, R7 ;  /* 0x000000ffff057224 */ /* 0x000fe200078e0007 */
[----:B-1----:R-:W-:-:S04]  /*bf30*/  @P0 SHF.R.U32.HI R5, RZ, R4, R0 ;  /* 0x00000004ff050219 */ /* 0x002fc80000011600 */
[----:B------:R-:W-:-:S05]  /*bf40*/  SHF.R.S32.HI R0, RZ, 0x1f, R5 ;  /* 0x0000001fff007819 */ /* 0x000fca0000011405 */
[----:B------:R-:W-:-:S04]  /*bf50*/  IMAD R0, R0, UR4, RZ ;  /* 0x0000000400007c24 */ /* 0x000fc8000f8e02ff */
[C---:B------:R-:W-:Y:S02]  /*bf60*/  IMAD R8, R5.reuse, UR5, R0 ;  /* 0x0000000505087c24 */ /* 0x040fe4000f8e0200 */
[----:B------:R-:W-:Y:S02]  /*bf70*/  IMAD.MOV R0, RZ, RZ, -R5 ;  /* 0x000000ffff007224 */ /* 0x000fe400078e0a05 */
[----:B------:R-:W-:-:S04]  /*bf80*/  IMAD.WIDE.U32 R4, R5, UR4, R2 ;  /* 0x0000000405047c25 */ /* 0x000fc8000f8e0002 */
[----:B------:R-:W-:Y:S02]  /*bf90*/  IMAD R0, R10, R0, R7 ;  /* 0x000000000a007224 */ /* 0x000fe400078e0207 */
[----:B------:R-:W-:-:S03]  /*bfa0*/  IMAD.IADD R5, R5, 0x1, R8 ;  /* 0x0000000105057824 */ /* 0x000fc600078e0208 */
[----:B------:R-:W-:Y:S01]  /*bfb0*/  SHF.R.S32.HI R8, RZ, 0x1f, R0 ;  /* 0x0000001fff087819 */ /* 0x000fe20000011400 */
[----:B------:R-:W-:-:S04]  /*bfc0*/  IMAD.WIDE.U32 R4, R0, UR6, R4 ;  /* 0x0000000600047c25 */ /* 0x000fc8000f8e0004 */
[----:B------:R-:W-:-:S04]  /*bfd0*/  IMAD R8, R8, UR6, RZ ;  /* 0x0000000608087c24 */ /* 0x000fc8000f8e02ff */
[----:B------:R-:W-:Y:S01]  /*bfe0*/  IMAD R8, R0, UR7, R8 ;  /* 0x0000000700087c24 */ /* 0x000fe2000f8e0208 */
[----:B------:R-:W-:-:S03]  /*bff0*/  LEA R0, P1, R4, UR8, 0x1 ;  /* 0x0000000804007c11 */ /* 0x000fc6000f8208ff */
[----:B------:R-:W-:Y:S02]  /*c000*/  IMAD.IADD R5, R5, 0x1, R8 ;  /* 0x0000000105057824 */ /* 0x000fe400078e0208 */
[----:B------:R-:W-:-:S03]  /*c010*/  VIADD R8, R7, 0x80 ;  /* 0x0000008007087836 */ /* 0x000fc60000000000 */
[----:B------:R-:W-:Y:S01]  /*c020*/  LEA.HI.X R4, R4, UR9, R5, 0x1, P1 ;  /* 0x0000000904047c11 */ /* 0x000fe200088f0c05 */
[----:B------:R-:W-:Y:S01]  /*c030*/  @P0 IMAD.HI.U32 R9, R8, R9, RZ ;  /* 0x0000000908090227 */ /* 0x000fe200078e00ff */
[----:B------:R-:W0:Y:S03]  /*c040*/  @P0 LDC R5, c[0x0][0x450] ;  /* 0x00011400ff050b82 */ /* 0x000e260000000800 */
[----:B------:R-:W-:Y:S01]  /*c050*/  IMAD.MOV.U32 R7, RZ, RZ, R8 ;  /* 0x000000ffff077224 */ /* 0x000fe200078e0008 */
[----:B0-----:R-:W-:Y:S02]  /*c060*/  @P0 SHF.R.U32.HI R7, RZ, R5, R9 ;  /* 0x00000005ff070219 */ /* 0x001fe40000011609 */
[----:B------:R-:W-:-:S03]  /*c070*/  SHF.R.U32.HI R9, RZ, 0x2, R21 ;  /* 0x00000002ff097819 */ /* 0x000fc60000011615 */
[----:B------:R-:W-:Y:S02]  /*c080*/  IMAD.MOV R5, RZ, RZ, -R7 ;  /* 0x000000ffff057224 */ /* 0x000fe400078e0a07 */
[----:B------:R-:W-:-:S04]  /*c090*/  IMAD.WIDE.U32 R2, R7, UR4, R2 ;  /* 0x0000000407027c25 */ /* 0x000fc8000f8e0002 */
[----:B------:R-:W-:Y:S01]  /*c0a0*/  IMAD R5, R10, R5, R8 ;  /* 0x000000050a057224 */ /* 0x000fe200078e0208 */
[----:B------:R-:W-:-:S05]  /*c0b0*/  SHF.R.S32.HI R8, RZ, 0x1f, R7 ;  /* 0x0000001fff087819 */ /* 0x000fca0000011407 */
[----:B------:R-:W-:Y:S01]  /*c0c0*/  IMAD R8, R8, UR4, RZ ;  /* 0x0000000408087c24 */ /* 0x000fe2000f8e02ff */
[----:B------:R-:W-:Y:S02]  /*c0d0*/  ULDC UR4, c[0x0][0x2b8] ;  /* 0x0000ae0000047ab9 */ /* 0x000fe40000000800 */
[----:B------:R-:W-:Y:S01]  /*c0e0*/  ISETP.GE.AND P0, PT, R20, UR4, PT ;  /* 0x0000000414007c0c */ /* 0x000fe2000bf06270 */
[----:B------:R-:W-:Y:S01]  /*c0f0*/  IMAD R8, R7, UR5, R8 ;  /* 0x0000000507087c24 */ /* 0x000fe2000f8e0208 */
[----:B------:R-:W-:Y:S02]  /*c100*/  SHF.R.S32.HI R7, RZ, 0x1f, R5 ;  /* 0x0000001fff077819 */ /* 0x000fe40000011405 */
[----:B------:R-:W-:Y:S01]  /*c110*/  ISETP.GE.AND P1, PT, R13, UR4, PT ;  /* 0x000000040d007c0c */ /* 0x000fe2000bf26270 */
[----:B------:R-:W-:Y:S01]  /*c120*/  IMAD.IADD R3, R3, 0x1, R8 ;  /* 0x0000000103037824 */ /* 0x000fe200078e0208 */
[----:B------:R-:W-:Y:S01]  /*c130*/  ISETP.GE.AND P2, PT, R12, UR4, PT ;  /* 0x000000040c007c0c */ /* 0x000fe2000bf46270 */
[----:B------:R-:W-:Y:S01]  /*c140*/  IMAD R7, R7, UR6, RZ ;  /* 0x0000000607077c24 */ /* 0x000fe2000f8e02ff */
[----:B------:R-:W-:Y:S01]  /*c150*/  UMOV UR4, 0xffffffff ;  /* 0xffffffff00047882 */ /* 0x000fe20000000000 */
[----:B------:R-:W-:-:S04]  /*c160*/  IMAD.WIDE.U32 R2, R5, UR6, R2 ;  /* 0x0000000605027c25 */ /* 0x000fc8000f8e0002 */
[----:B------:R-:W-:Y:S01]  /*c170*/  IMAD R7, R5, UR7, R7 ;  /* 0x0000000705077c24 */ /* 0x000fe2000f8e0207 */
[----:B------:R-:W-:-:S03]  /*c180*/  LEA R8, P3, R2, UR8, 0x1 ;  /* 0x0000000802087c11 */ /* 0x000fc6000f8608ff */
[----:B------:R-:W-:-:S05]  /*c190*/  IMAD.IADD R7, R3, 0x1, R7 ;  /* 0x0000000103077824 */ /* 0x000fca00078e0207 */
[----:B------:R-:W-:Y:S01]  /*c1a0*/  LEA.HI.X R7, R2, UR9, R7, 0x1, P3 ;  /* 0x0000000902077c11 */ /* 0x000fe200098f0c07 */
[----:B------:R-:W-:Y:S06]  /*c1b0*/  BRA.DIV UR4, `(.L_x_9957) ;  /* 0x0000003204e07947 */ /* 0x000fec000b800000 */
[----:B------:R-:W0:Y:S01]  /*c1c0*/  SHFL.IDX PT, R3, R0, RZ, 0x1c1f ;  /* 0x001c1fff00037589 */ /* 0x000e2200000e0000 */
[----:B------:R-:W-:Y:S01]  /*c1d0*/  ULDC UR4, c[0x0][0x288] ;  /* 0x0000a20000047ab9 */ /* 0x000fe20000000800 */
[----:B------:R-:W-:Y:S02]  /*c1e0*/  IMAD R6, R6, 0xc0, R9 ;  /* 0x000000c006067824 */ /* 0x000fe400078e0209 */
        /* <DEDUP_REMOVED lines=27> */
[----:B------:R-:W1:Y:S04]  /*c3a0*/  SHFL.IDX PT, R2, R4, 0x2, 0x1c1f ;  /* 0x005c1f0004027f89 */ /* 0x000e6800000e0000 */
[----:B------:R-:W-:Y:S07]  /*c3b0*/  SHFL.IDX PT, R4, R4, 0x3, 0x1c1f ;  /* 0x007c1f0004047f89 */ /* 0x000fee00000e0000 */
[----:B0-----:R-:W-:-:S05]  /*c3c0*/  @!P3 LEA R3, P4, R20, R3, 0x1 ;  /* 0x000000031403b211 */ /* 0x001fca00078808ff */
[----:B-1----:R-:W-:-:S05]  /*c3d0*/  @!P3 IMAD.X R2, RZ, RZ, R2, P4 ;  /* 0x000000ffff02b224 */ /* 0x002fca00020e0602 */
[----:B------:R-:W-:-:S04]  /*c3e0*/  @!P3 LOP3.LUT R3, R3, R2, RZ, 0x3c, !PT ;  /* 0x000000020303b212 */ /* 0x000fc800078e3cff */
[----:B------:R-:W-:-:S04]  /*c3f0*/  @!P3 LOP3.LUT R2, R3, R2, RZ, 0x3c, !PT ;  /* 0x000000020302b212 */ /* 0x000fc800078e3cff */
[----:B------:R-:W-:-:S05]  /*c400*/  @!P3 LOP3.LUT R3, R3, R2, RZ, 0x3c, !PT ;  /* 0x000000020303b212 */ /* 0x000fca00078e3cff */
[----:B------:R-:W-:Y:S04]  /*c410*/  @!P3 LDGSTS.E.BYPASS.LTC128B.128 [R27+0xea00], desc[UR60][R2.64], !P0 ;  /* 0x0ea00000021bbfae */ /* 0x000fe8000c101d7c */
[----:B------:R-:W-:Y:S04]  /*c420*/  @!P3 LDGSTS.E.BYPASS.LTC128B.128 [R27+0x11a00], desc[UR60][R2.64+0x40], !P1 ;  /* 0x11a00040021bbfae */ /* 0x000fe8000c901d7c */
[----:B------:R0:W-:Y:S04]  /*c430*/  @!P3 LDGSTS.E.BYPASS.LTC128B.128 [R27+0x14a00], desc[UR60][R2.64+0x80], !P2 ;  /* 0x14a00080021bbfae */ /* 0x0001e8000d101d7c */
[----:B0-----:R0:W1:Y:S02]  /*c440*/  SHFL.IDX PT, R2, R0, 0x3, 0x1c1f ;  /* 0x007c1f0000027f89 */ /* 0x00106400000e0000 */
[----:B0-----:R-:W-:-:S05]  /*c450*/  VIADD R0, R6, 0x80 ;  /* 0x0000008006007836 */ /* 0x001fca0000000000 */
[----:B------:R-:W-:Y:S01]  /*c460*/  ISETP.GE.AND P3, PT, R0, R5, PT ;  /* 0x000000050000720c */ /* 0x000fe20003f66270 */
[----:B------:R-:W-:-:S05]  /*c470*/  VIADD R0, R6, 0x60 ;  /* 0x0000006006007836 */ /* 0x000fca0000000000 */
[----:B------:R-:W-:Y:S02]  /*c480*/  ISETP.GE.AND P4, PT, R0, R5, PT ;  /* 0x000000050000720c */ /* 0x000fe40003f86270 */
[----:B------:R-:W-:Y:S04]  /*c490*/  SHFL.IDX PT, R0, R7, RZ, 0x1c1f ;  /* 0x001c1fff07007589 */ /* 0x000fe800000e0000 */
[----:B------:R-:W-:Y:S07]  /*c4a0*/  SHFL.IDX PT, R7, R7, 0x1, 0x1c1f ;  /* 0x003c1f0007077f89 */ /* 0x000fee00000e0000 */
[----:B-1----:R-:W-:-:S05]  /*c4b0*/  @!P4 LEA R2, P5, R20, R2, 0x1 ;  /* 0x000000021402c211 */ /* 0x002fca00078a08ff */
[----:B------:R-:W-:Y:S02]  /*c4c0*/  @!P4 IMAD.X R3, RZ, RZ, R4, P5 ;  /* 0x000000ffff03c224 */ /* 0x000fe400028e0604 */
[----:B------:R-:W0:Y:S04]  /*c4d0*/  SHFL.IDX PT, R4, R8, RZ, 0x1c1f ;  /* 0x001c1fff08047589 */ /* 0x000e2800000e0000 */
[----:B------:R-:W-:Y:S04]  /*c4e0*/  @!P4 LDGSTS.E.BYPASS.LTC128B.128 [R27+0xf200], desc[UR60][R2.64], !P0 ;  /* 0x0f200000021bcfae */ /* 0x000fe8000c101d7c */
[----:B------:R-:W-:Y:S04]  /*c4f0*/  @!P4 LDGSTS.E.BYPASS.LTC128B.128 [R27+0x12200], desc[UR60][R2.64+0x40], !P1 ;  /* 0x12200040021bcfae */ /* 0x000fe8000c901d7c */
[----:B------:R1:W-:Y:S01]  /*c500*/  @!P4 LDGSTS.E.BYPASS.LTC128B.128 [R27+0x15200], desc[UR60][R2.64+0x80], !P2 ;  /* 0x15200080021bcfae */ /* 0x0003e2000d101d7c */
[----:B0-----:R-:W-:-:S05]  /*c510*/  @!P3 LEA R4, P5, R20, R4, 0x1 ;  /* 0x000000041404b211 */ /* 0x001fca00078a08ff */
[----:B------:R-:W-:Y:S02]  /*c520*/  @!P3 IMAD.X R0, RZ, RZ, R0, P5 ;  /* 0x000000ffff00b224 */ /* 0x000fe400028e0600 */
[----:B-1----:R-:W-:Y:S02]  /*c530*/  @!P3 IMAD.MOV.U32 R2, RZ, RZ, R4 ;  /* 0x000000ffff02b224 */ /* 0x002fe400078e0004 */
[----:B------:R-:W-:-:S05]  /*c540*/  @!P3 IMAD.MOV.U32 R3, RZ, RZ, R0 ;  /* 0x000000ffff03b224 */ /* 0x000fca00078e0000 */
[----:B------:R0:W-:Y:S04]  /*c550*/  @!P3 LDGSTS.E.BYPASS.LTC128B.128 [R27+0xfa00], desc[UR60][R2.64], !P0 ;  /* 0x0fa00000021bbfae */ /* 0x0001e8000c101d7c */
[----:B------:R0:W-:Y:S04]  /*c560*/  @!P3 LDGSTS.E.BYPASS.LTC128B.128 [R27+0x12a00], desc[UR60][R2.64+0x40], !P1 ;  /* 0x12a00040021bbfae */ /* 0x0001e8000c901d7c */
[----:B------:R0:W-:Y:S02]  /*c570*/  @!P3 LDGSTS.E.BYPASS.LTC128B.128 [R27+0x15a00], desc[UR60][R2.64+0x80], !P2 ;  /* 0x15a00080021bbfae */ /* 0x0001e4000d101d7c */
.L_x_10057:
[----:B------:R-:W2:Y:S01]  /*c580*/  LDL R0, [R1+0x1c] ;  /* 0x00001c0001007983 */ /* 0x000ea20000100800 */
[----:B------:R-:W-:-:S05]  /*c590*/  VIADD R6, R6, 0xa0 ;  /* 0x000000a006067836 */ /* 0x000fca0000000000 */
[----:B------:R-:W-:-:S13]  /*c5a0*/  ISETP.GE.AND P3, PT, R6, R5, PT ;  /* 0x000000050600720c */ /* 0x000fda0003f66270 */
[----:B0-----:R-:W-:-:S05]  /*c5b0*/  @!P3 LEA R2, P4, R20, R14, 0x1 ;  /* 0x0000000e1402b211 */ /* 0x001fca00078808ff */
[----:B------:R-:W-:-:S05]  /*c5c0*/  @!P3 IMAD.X R3, RZ, RZ, R7, P4 ;  /* 0x000000ffff03b224 */ /* 0x000fca00020e0607 */
[----:B------:R-:W-:Y:S01]  /*c5d0*/  @!PT LDS RZ, [RZ] ;  /* 0x00000000fffff984 */ /* 0x000fe20000000800 */
[----:B------:R-:W-:Y:S01]  /*c5e0*/  @!PT LDS RZ, [RZ] ;  /* 0x00000000fffff984 */ /* 0x000fe20000000800 */
[----:B------:R-:W-:Y:S01]  /*c5f0*/  @!PT LDS RZ, [RZ] ;  /* 0x00000000fffff984 */ /* 0x000fe20000000800 */
[----:B------:R0:W-:Y:S04]  /*c600*/  @!P3 LDGSTS.E.BYPASS.LTC128B.128 [R27+0x10200], desc[UR60][R2.64], !P0 ;  /* 0x10200000021bbfae */ /* 0x0001e8000c101d7c */
[----:B------:R0:W-:Y:S04]  /*c610*/  @!P3 LDGSTS.E.BYPASS.LTC128B.128 [R27+0x13200], desc[UR60][R2.64+0x40], !P1 ;  /* 0x13200040021bbfae */ /* 0x0001e8000c901d7c */
[----:B------:R0:W-:Y:S01]  /*c620*/  @!P3 LDGSTS.E.BYPASS.LTC128B.128 [R27+0x16200], desc[UR60][R2.64+0x80], !P2 ;  /* 0x16200080021bbfae */ /* 0x0001e2000d101d7c */
        /* <DEDUP_REMOVED lines=9> */
[----:B------:R-:W-:Y:S01]  /*c6c0*/  IMAD.U32 R9, RZ, RZ, UR36 ;  /* 0x00000024ff097e24 */ /* 0x000fe2000f8e00ff */
[----:B------:R-:W1:Y:S01]  /*c6d0*/  SYNCS.PHASECHK.TRANS64.TRYWAIT P0, [UR36+0x31c20], R0 ;  /* 0x031c2000ff0075a7 */ /* 0x000e620008000164 */
[----:B--2---:R-:W-:Y:S01]  /*c6e0*/  ISETP.GE.AND P1, PT, R8, 0x91, PT ;  /* 0x000000910800780c */ /* 0x004fe20003f26270 */
[----:B01----:R-:W-:-:S12]  /*c6f0*/  @!P0 BRA `(.L_x_9959) ;  /* 0x00000034009c8947 */ /* 0x003fd80003800000 */
.L_x_10058:
[----:B------:R-:W-:Y:S05]  /*c700*/  BSYNC B0 ;  /* 0x0000000000007941 */ /* 0x000fea0003800000 */
.L_x_9958:
[----:B------:R-:W-:Y:S01]  /*c710*/  VIADD R8, R9, 0x31c00 ;  /* 0x00031c0009087836 */ /* 0x000fe20000000000 */
[----:B------:R-:W-:Y:S06]  /*c720*/  @!P1 BRA `(.L_x_9960) ;  /* 0x0000002000749947 */ /* 0x000fec0003800000 */
[----:B------:R-:W2:Y:S01]  /*c730*/  LDL R2, [R1+0x4] ;  /* 0x0000040001027983 */ /* 0x000ea20000100800 */
[----:B------:R-:W-:Y:S02]  /*c740*/  IMAD.MOV.U32 R3, RZ, RZ, 0x1 ;  /* 0x00000001ff037424 */ /* 0x000fe400078e00ff */
[----:B--2---:R-:W-:-:S05]  /*c750*/  IMAD.MOV R6, RZ, RZ, -R2 ;  /* 0x000000ffff067224 */ /* 0x004fca00078e0a02 */
[----:B------:R-:W-:-:S05]  /*c760*/  VIADDMNMX R6, R6, R3, 0xffffffff, !PT ;  /* 0xffffffff06067446 */ /* 0x000fca0007800103 */
[----:B0-----:R-:W-:-:S05]  /*c770*/  IMAD.IADD R0, R2, 0x1, R6 ;  /* 0x0000000102007824 */ /* 0x001fca00078e0206 */
[----:B------:R-:W-:-:S04]  /*c780*/  LOP3.LUT R0, R0, 0x1, RZ, 0xc0, !PT ;  /* 0x0000000100007812 */ /* 0x000fc800078ec0ff */
[----:B------:R-:W-:Y:S01]  /*c790*/  ISETP.NE.U32.AND P0, PT, R0, 0x1, PT ;  /* 0x000000010000780c */ /* 0x000fe20003f05070 */
[----:B------:R-:W-:-:S12]  /*c7a0*/  VIADD R0, R2, 0xfffffffe ;  /* 0xfffffffe02007836 */ /* 0x000fd80000000000 */
[----:B------:R-:W-:Y:S05]  /*c7b0*/  @P0 BRA `(.L_x_9961) ;  /* 0x0000000800c80947 */ /* 0x000fea0003800000 */
[----:B------:R-:W-:Y:S01]  /*c7c0*/  ISETP.NE.AND P2, PT, R25, RZ, PT ;  /* 0x000000ff1900720c */ /* 0x000fe20003f45270 */
[----:B------:R-:W-:Y:S01]  /*c7d0*/  VIADD R7, R16, 0x1 ;  /* 0x0000000110077836 */ /* 0x000fe20000000000 */
[----:B------:R-:W-:Y:S04]  /*c7e0*/  BSSY B0, `(.L_x_9962) ;  /* 0x00000ab000007945 */ /* 0x000fe80003800000 */
[----:B------:R-:W-:-:S04]  /*c7f0*/  ISETP.NE.AND P0, PT, R7, 0x2, PT ;  /* 0x000000020700780c */ /* 0x000fc80003f05270 */
[----:B------:R-:W-:Y:S02]  /*c800*/  SEL R3, RZ, 0x1, P0 ;  /* 0x00000001ff037807 */ /* 0x000fe40000000000 */
[----:B------:R-:W-:Y:S02]  /*c810*/  SEL R7, R7, RZ, P0 ;  /* 0x000000ff07077207 */ /* 0x000fe40000000000 */
[----:B------:R-:W-:Y:S01]  /*c820*/  LOP3.LUT R10, R22, R3, RZ, 0x3c, !PT ;  /* 0x00000003160a7212 */ /* 0x000fe200078e3cff */
[----:B------:R-:W-:Y:S06]  /*c830*/  @!P2 BRA `(.L_x_9963) ;  /* 0x000000080094a947 */ /* 0x000fec0003800000 */
[----:B------:R-:W-:Y:S01]  /*c840*/  ISETP.NE.AND P2, PT, R26, RZ, PT ;  /* 0x000000ff1a00720c */ /* 0x000fe20003f45270 */
[----:B------:R-:W-:-:S12]  /*c850*/  IMAD.MOV.U32 R5, RZ, RZ, R18 ;  /* 0x000000ffff057224 */ /* 0x000fd800078e0012 */
[----:B------:R-:W-:Y:S05]  /*c860*/  @!P2 BRA `(.L_x_9964) ;  /* 0x000000000048a947 */ /* 0x000fea0003800000 */
[----:B------:R-:W0:Y:S01]  /*c870*/  LDC R5, c[0x0][0x43c] ;  /* 0x00010f00ff057b82 */ /* 0x000e220000000800 */
[----:B------:R-:W-:Y:S01]  /*c880*/  ULDC.64 UR4, c[0x0][0x428] ;  /* 0x00010a0000047ab9 */ /* 0x000fe20000000a00 */
[----:B0-----:R-:W-:-:S13]  /*c890*/  ISETP.NE.AND P0, PT, R5, 0x1, PT ;  /* 0x000000010500780c */ /* 0x001fda0003f05270 */
[----:B------:R-:W0:Y:S02]  /*c8a0*/  @P0 LDC.64 R2, c[0x0][0x440] ;  /* 0x00011000ff020b82 */ /* 0x000e240000000a00 */
[----:B0-----:R-:W-:-:S04]  /*c8b0*/  @P0 IMAD.HI.U32 R4, R0, R2, RZ ;  /* 0x0000000200040227 */ /* 0x001fc800078e00ff */
[----:B------:R-:W-:Y:S01]  /*c8c0*/  IMAD.MOV.U32 R2, RZ, RZ, R0 ;  /* 0x000000ffff027224 */ /* 0x000fe200078e0000 */
[----:B------:R-:W-:Y:S01]  /*c8d0*/  @P0 SHF.R.U32.HI R2, RZ, R3, R4 ;  /* 0x00000003ff020219 */ /* 0x000fe20000011604 */
[----:B------:R-:W-:-:S04]  /*c8e0*/  IMAD R4, R24, UR4, RZ ;  /* 0x0000000418047c24 */ /* 0x000fc8000f8e02ff */
[----:B------:R-:W-:Y:S02]  /*c8f0*/  IMAD.MOV R3, RZ, RZ, -R2 ;  /* 0x000000ffff037224 */ /* 0x000fe400078e0a02 */
[----:B------:R-:W-:Y:S02]  /*c900*/  IMAD R4, R19, UR5, R4 ;  /* 0x0000000513047c24 */ /* 0x000fe4000f8e0204 */
[----:B------:R-:W-:Y:S01]  /*c910*/  IMAD R0, R5, R3, R0 ;  /* 0x0000000305007224 */ /* 0x000fe200078e0200 */
[----:B------:R-:W-:-:S03]  /*c920*/  SHF.R.S32.HI R3, RZ, 0x1f, R2 ;  /* 0x0000001fff037819 */ /* 0x000fc60000011402 */
[----:B------:R-:W-:Y:S01]  /*c930*/  IMAD.WIDE.U32 R2, R19, UR4, R2 ;  /* 0x0000000413027c25 */ /* 0x000fe2000f8e0002 */
[----:B------:R-:W-:-:S03]  /*c940*/  ULDC.64 UR4, c[0x0][0x418] ;  /* 0x0001060000047ab9 */ /* 0x000fc60000000a00 */
[----:B------:R-:W-:Y:S01]  /*c950*/  IMAD.IADD R3, R4, 0x1, R3 ;  /* 0x0000000104037824 */ /* 0x000fe200078e0203 */
[----:B------:R-:W-:-:S04]  /*c960*/  LEA R4, P0, R2, UR4, 0x2 ;  /* 0x0000000402047c11 */ /* 0x000fc8000f8010ff */
[----:B------:R-:W-:-:S06]  /*c970*/  LEA.HI.X R5, R2, UR5, R3, 0x2, P0 ;  /* 0x0000000502057c11 */ /* 0x000fcc00080f1403 */
[----:B------:R0:W5:Y:S03]  /*c980*/  LDG.E R5, desc[UR60][R4.64] ;  /* 0x0000003c04057981 */ /* 0x000166000c1e1900 */
.L_x_9964:
[----:B------:R-:W-:Y:S01]  /*c990*/  LEA R3, R7, UR36, 0x3 ;  /* 0x0000002407037c11 */ /* 0x000fe2000f8e18ff */
[----:B------:R-:W-:Y:S01]  /*c9a0*/  BSSY B1, `(.L_x_9965) ;  /* 0x0000004000017945 */ /* 0x000fe20003800000 */
[----:B------:R-:W-:-:S04]  /*c9b0*/  SHF.L.U32 R2, R10, 0x1f, RZ ;  /* 0x0000001f0a027819 */ /* 0x000fc800000006ff */
[----:B------:R-:W1:Y:S02]  /*c9c0*/  SYNCS.PHASECHK.TRANS64.TRYWAIT P0, [R3+URZ+0x31c40], R2 ;  /* 0x031c4002030075a7 */ /* 0x000e64000800017f */
[----:B-1----:R-:W-:Y:S05]  /*c9d0*/  @!P0 BRA `(.L_x_9966) ;  /* 0x0000003000f88947 */ /* 0x002fea0003800000 */
.L_x_10059:
[----:B------:R-:W-:Y:S05]  /*c9e0*/  BSYNC B1 ;  /* 0x0000000000017941 */ /* 0x000fea0003800000 */
.L_x_9965:
        /* <DEDUP_REMOVED lines=12> */
.L_x_9968:
[----:B------:R-:W-:Y:S05]  /*cab0*/  BSYNC B1 ;  /* 0x0000000000017941 */ /* 0x000fea0003800000 */
.L_x_9967:
        /* <DEDUP_REMOVED lines=11> */
.L_x_9969:
        /* <DEDUP_REMOVED lines=16> */
.L_x_9970:
        /* <DEDUP_REMOVED lines=16> */
.L_x_9971:
        /* <DEDUP_REMOVED lines=15> */
.L_x_10060:
[----:B------:R-:W-:Y:S05]  /*ce60*/  BSYNC B1 ;  /* 0x0000000000017941 */ /* 0x000fea0003800000 */
.L_x_9972:
        /* <DEDUP_REMOVED lines=12> */
.L_x_9975:
[----:B------:R-:W-:Y:S05]  /*cf30*/  BSYNC B1 ;  /* 0x0000000000017941 */ /* 0x000fea0003800000 */
.L_x_9974:
[----:B------:R-:W-:Y:S01]  /*cf40*/  R2UR UR10, R14 ;  /* 0x000000000e0a72ca */ /* 0x000fe200000e0000 */
[----:B0-----:R-:W-:Y:S01]  /*cf50*/  IMAD R3, R16, 0x6c00, R9 ;  /* 0x00006c0010037824 */ /* 0x001fe200078e0209 */
[----:B------:R-:W-:Y:S01]  /*cf60*/  R2UR UR6, R12 ;  /* 0x000000000c0672ca */ /* 0x000fe200000e0000 */
[----:B------:R-:W-:Y:S01]  /*cf70*/  UIADD3 UR4, UP0, UR38, 0x470, URZ ;  /* 0x0000047026047890 */ /* 0x000fe2000ff1e03f */
[----:B------:R-:W-:Y:S01]  /*cf80*/  R2UR UR7, R13 ;  /* 0x000000000d0772ca */ /* 0x000fe200000e0000 */
[----:B------:R-:W-:Y:S01]  /*cf90*/  IMAD R4, R23, 0x90, RZ ;  /* 0x0000009017047824 */ /* 0x000fe200078e02ff */
[----:B------:R-:W-:Y:S01]  /*cfa0*/  LEA R2, R16, UR36, 0x3 ;  /* 0x0000002410027c11 */ /* 0x000fe2000f8e18ff */
[----:B------:R-:W-:Y:S01]  /*cfb0*/  VIADD R11, R3, 0x200 ;  /* 0x00000200030b7836 */ /* 0x000fe20000000000 */
[----:B------:R-:W-:Y:S01]  /*cfc0*/  PLOP3.LUT P0, PT, PT, PT, PT, 0x80, 0x0 ;  /* 0x000000000000781c */ /* 0x000fe20003f0f070 */
[----:B------:R-:W-:Y:S02]  /*cfd0*/  UIADD3.X UR5, URZ, UR39, URZ, UP0, !UPT ;  /* 0x000000273f057290 */ /* 0x000fe400087fe43f */
[----:B------:R-:W-:-:S10]  /*cfe0*/  VIADD R2, R2, 0x31c50 ;  /* 0x00031c5002027836 */ /* 0x000fd40000000000 */
.L_x_9976:
        /* <DEDUP_REMOVED lines=15> */
.L_x_9977:
        /* <DEDUP_REMOVED lines=15> */
.L_x_9978:
        /* <DEDUP_REMOVED lines=10> */
[----:B------:R-:W-:Y:S02]  /*d270*/  IMAD.MOV.U32 R18, RZ, RZ, R5 ;  /* 0x000000ffff127224 */ /* 0x000fe400078e0005 */
[----:B------:R-:W-:-:S07]  /*d280*/  IMAD.MOV.U32 R23, RZ, RZ, R0 ;  /* 0x000000ffff177224 */ /* 0x000fce00078e0000 */
.L_x_9963:
[----:B------:R-:W-:Y:S05]  /*d290*/  BSYNC B0 ;  /* 0x0000000000007941 */ /* 0x000fea0003800000 */
.L_x_9962:
[----:B------:R-:W2:Y:S01]  /*d2a0*/  LDL.LU R0, [R1+0x4] ;  /* 0x0000040001007983 */ /* 0x000ea20000300800 */
[----:B------:R-:W-:Y:S02]  /*d2b0*/  IMAD.MOV.U32 R16, RZ, RZ, R7 ;  /* 0x000000ffff107224 */ /* 0x000fe400078e0007 */
[----:B------:R-:W-:Y:S02]  /*d2c0*/  IMAD.MOV.U32 R22, RZ, RZ, R10 ;  /* 0x000000ffff167224 */ /* 0x000fe400078e000a */
[----:B--2---:R-:W-:-:S07]  /*d2d0*/  VIADD R0, R0, 0xfffffffd ;  /* 0xfffffffd00007836 */ /* 0x004fce0000000000 */
.L_x_9961:
[----:B------:R-:W-:Y:S01]  /*d2e0*/  IMAD.MOV R6, RZ, RZ, -R6 ;  /* 0x000000ffff067224 */ /* 0x000fe200078e0a06 */
[----:B------:R-:W-:Y:S04]  /*d2f0*/  BSSY B0, `(.L_x_9960) ;  /* 0x0000160000007945 */ /* 0x000fe80003800000 */
[----:B------:R-:W-:-:S13]  /*d300*/  ISETP.NE.AND P0, PT, R29, R6, PT ;  /* 0x000000061d00720c */ /* 0x000fda0003f05270 */
[----:B------:R-:W-:Y:S05]  /*d310*/  @!P0 BRA `(.L_x_9979) ;  /* 0x0000001400748947 */ /* 0x000fea0003800000 */
[----:B------:R-:W-:-:S07]  /*d320*/  IMAD.MOV.U32 R4, RZ, RZ, R18 ;  /* 0x000000ffff047224 */ /* 0x000fce00078e0012 */
.L_x_10014:
        /* <DEDUP_REMOVED lines=27> */
[----:B------:R-:W-:-:S05]  /*d4e0*/  LEA.HI.X R5, R2, UR5, R3, 0x2, P0 ;  /* 0x0000000502057c11 */ /* 0x000fca00080f1403 */
[----:B------:R0:W5:Y:S04]  /*d4f0*/  LDG.E R4, desc[UR60][R4.64] ;  /* 0x0000003c04047981 */ /* 0x000168000c1e1900 */
.L_x_9982:
[----:B------:R-:W-:Y:S01]  /*d500*/  LEA R3, R6, UR36, 0x3 ;  /* 0x0000002406037c11 */ /* 0x000fe2000f8e18ff */
[----:B------:R-:W-:Y:S01]  /*d510*/  BSSY B2, `(.L_x_9983) ;  /* 0x0000004000027945 */ /* 0x000fe20003800000 */
[----:B------:R-:W-:-:S04]  /*d520*/  SHF.L.U32 R2, R7, 0x1f, RZ ;  /* 0x0000001f07027819 */ /* 0x000fc800000006ff */
[----:B------:R-:W1:Y:S02]  /*d530*/  SYNCS.PHASECHK.TRANS64.TRYWAIT P0, [R3+URZ+0x31c40], R2 ;  /* 0x031c4002030075a7 */ /* 0x000e64000800017f */
[----:B-1----:R-:W-:Y:S05]  /*d540*/  @!P0 BRA `(.L_x_9984) ;  /* 0x0000002800448947 */ /* 0x002fea0003800000 */
.L_x_10061:
[----:B------:R-:W-:Y:S05]  /*d550*/  BSYNC B2 ;  /* 0x0000000000027941 */ /* 0x000fea0003800000 */
.L_x_9983:
        /* <DEDUP_REMOVED lines=12> */
.L_x_9986:
[----:B------:R-:W-:Y:S05]  /*d620*/  BSYNC B2 ;  /* 0x0000000000027941 */ /* 0x000fea0003800000 */
.L_x_9985:
        /* <DEDUP_REMOVED lines=11> */
.L_x_9987:
        /* <DEDUP_REMOVED lines=16> */
.L_x_9988:
        /* <DEDUP_REMOVED lines=16> */
.L_x_9989:
        /* <DEDUP_REMOVED lines=15> */
.L_x_10062:
[----:B------:R-:W-:Y:S05]  /*d9d0*/  BSYNC B2 ;  /* 0x0000000000027941 */ /* 0x000fea0003800000 */
.L_x_9990:
        /* <DEDUP_REMOVED lines=11> */
.L_x_9993:
[----:B------:R-:W-:Y:S05]  /*da90*/  BSYNC B2 ;  /* 0x0000000000027941 */ /* 0x000fea0003800000 */
.L_x_9992:
        /* <DEDUP_REMOVED lines=10> */
.L_x_9994:
        /* <DEDUP_REMOVED lines=12> */
[----:B------:R-:W-:Y:S01]  /*dc00*/  R2UR UR10, R11 ;  /* 0x000000000b0a72ca */ /* 0x000fe200000e0000 */
[----:B------:R-:W-:Y:S01]  /*dc10*/  VIADD R11, R16, 0x2600 ;  /* 0x00002600100b7836 */ /* 0x000fe20000000000 */
[----:B------:R-:W-:-:S13]  /*dc20*/  PLOP3.LUT P0, PT, PT, PT, PT, 0x80, 0x0 ;  /* 0x000000000000781c */ /* 0x000fda0003f0f070 */
.L_x_9995:
        /* <DEDUP_REMOVED lines=15> */
.L_x_9996:
        /* <DEDUP_REMOVED lines=12> */
.L_x_9981:
[----:B------:R-:W-:Y:S05]  /*dde0*/  BSYNC B1 ;  /* 0x0000000000017941 */ /* 0x000fea0003800000 */
.L_x_9980:
        /* <DEDUP_REMOVED lines=9> */
[----:B------:R-:W-:-:S12]  /*de80*/  VIADD R10, R0, 0xffffffff ;  /* 0xffffffff000a7836 */ /* 0x000fd80000000000 */
[----:B------:R-:W-:Y:S05]  /*de90*/  @!P1 BRA `(.L_x_9999) ;  /* 0x0000000000489947 */ /* 0x000fea0003800000 */
[----:B------:R-:W0:Y:S01]  /*dea0*/  LDC R4, c[0x0][0x43c] ;  /* 0x00010f00ff047b82 */ /* 0x000e220000000800 */
        /* <DEDUP_REMOVED lines=9> */
[----:B------:R-:W-:-:S04]  /*df40*/  IMAD R4, R24, UR4, RZ ;  /* 0x0000000418047c24 */ /* 0x000fc8000f8e02ff */
[C---:B------:R-:W-:Y:S02]  /*df50*/  IMAD R4, R19.reuse, UR5, R4 ;  /* 0x0000000513047c24 */ /* 0x040fe4000f8e0204 */
[----:B------:R-:W-:Y:S01]  /*df60*/  IMAD.WIDE.U32 R2, R19, UR4, R2 ;  /* 0x0000000413027c25 */ /* 0x000fe2000f8e0002 */
[----:B------:R-:W-:-:S03]  /*df70*/  ULDC.64 UR4, c[0x0][0x418] ;  /* 0x0001060000047ab9 */ /* 0x000fc60000000a00 */
[----:B------:R-:W-:Y:S01]  /*df80*/  IMAD.IADD R3, R4, 0x1, R3 ;  /* 0x0000000104037824 */ /* 0x000fe200078e0203 */
[----:B------:R-:W-:-:S04]  /*df90*/  LEA R4, P0, R2, UR4, 0x2 ;  /* 0x0000000402047c11 */ /* 0x000fc8000f8010ff */
[----:B------:R-:W-:-:S05]  /*dfa0*/  LEA.HI.X R5, R2, UR5, R3, 0x2, P0 ;  /* 0x0000000502057c11 */ /* 0x000fca00080f1403 */
[----:B------:R0:W5:Y:S04]  /*dfb0*/  LDG.E R4, desc[UR60][R4.64] ;  /* 0x0000003c04047981 */ /* 0x000168000c1e1900 */
.L_x_9999:
[----:B------:R-:W-:Y:S01]  /*dfc0*/  LEA R2, R16, UR36, 0x3 ;  /* 0x0000002410027c11 */ /* 0x000fe2000f8e18ff */
[----:B------:R-:W-:Y:S01]  /*dfd0*/  BSSY B2, `(.L_x_10000) ;  /* 0x0000004000027945 */ /* 0x000fe20003800000 */
[----:B------:R-:W-:-:S04]  /*dfe0*/  SHF.L.U32 R3, R22, 0x1f, RZ ;  /* 0x0000001f16037819 */ /* 0x000fc800000006ff */
[----:B------:R-:W1:Y:S02]  /*dff0*/  SYNCS.PHASECHK.TRANS64.TRYWAIT P0, [R2+URZ+0x31c40], R3 ;  /* 0x031c4003020075a7 */ /* 0x000e64000800017f */
[----:B-1----:R-:W-:Y:S05]  /*e000*/  @!P0 BRA `(.L_x_10001) ;  /* 0x0000001c00bc8947 */ /* 0x002fea0003800000 */
.L_x_10063:
[----:B------:R-:W-:Y:S05]  /*e010*/  BSYNC B2 ;  /* 0x0000000000027941 */ /* 0x000fea0003800000 */
.L_x_10000:
        /* <DEDUP_REMOVED lines=12> */
.L_x_10003:
[----:B------:R-:W-:Y:S05]  /*e0e0*/  BSYNC B2 ;  /* 0x0000000000027941 */ /* 0x000fea0003800000 */
.L_x_10002:
        /* <DEDUP_REMOVED lines=12> */
.L_x_10004:
        /* <DEDUP_REMOVED lines=16> */
.L_x_10005:
        /* <DEDUP_REMOVED lines=16> */
.L_x_10006:
        /* <DEDUP_REMOVED lines=15> */
.L_x_10064:
[----:B------:R-:W-:Y:S05]  /*e4a0*/  BSYNC B2 ;  /* 0x0000000000027941 */ /* 0x000fea0003800000 */
.L_x_10007:
        /* <DEDUP_REMOVED lines=11> */
.L_x_10010:
[----:B------:R-:W-:Y:S05]  /*e560*/  BSYNC B2 ;  /* 0x0000000000027941 */ /* 0x000fea0003800000 */
.L_x_10009:
        /* <DEDUP_REMOVED lines=10> */
.L_x_10011:
        /* <DEDUP_REMOVED lines=15> */
.L_x_10012:
        /* <DEDUP_REMOVED lines=15> */
.L_x_10013:
        /* <DEDUP_REMOVED lines=12> */
.L_x_9998:
[----:B------:R-:W-:Y:S05]  /*e8b0*/  BSYNC B1 ;  /* 0x0000000000017941 */ /* 0x000fea0003800000 */
.L_x_9997:
[C---:B------:R-:W-:Y:S01]  /*e8c0*/  ISETP.GT.AND P0, PT, R0.reuse, 0x1, PT ;  /* 0x000000010000780c */ /* 0x040fe20003f04270 */
[----:B------:R-:W-:-:S12]  /*e8d0*/  VIADD R0, R0, 0xfffffffe ;  /* 0xfffffffe00007836 */ /* 0x000fd80000000000 */
[----:B------:R-:W-:Y:S05]  /*e8e0*/  @P0 BRA `(.L_x_10014) ;  /* 0xffffffe800900947 */ /* 0x000fea000383ffff */
.L_x_9979:
[----:B------:R-:W-:Y:S05]  /*e8f0*/  BSYNC B0 ;  /* 0x0000000000007941 */ /* 0x000fea0003800000 */
.L_x_9960:
[----:B------:R-:W-:Y:S01]  /*e900*/  ISETP.NE.AND P0, PT, R25, RZ, PT ;  /* 0x000000ff1900720c */ /* 0x000fe20003f05270 */
[----:B------:R-:W-:-:S12]  /*e910*/  BSSY B0, `(.L_x_10015) ;  /* 0x0000047000007945 */ /* 0x000fd80003800000 */
[----:B------:R-:W-:Y:S05]  /*e920*/  @!P0 BRA `(.L_x_10016) ;  /* 0x0000000400148947 */ /* 0x000fea0003800000 */
[----:B0-----:R-:W0:Y:S01]  /*e930*/  S2R R0, SR_TID.X ;  /* 0x0000000000007919 */ /* 0x001e220000002100 */
[----:B------:R-:W-:Y:S01]  /*e940*/  LEA R3, R16, UR36, 0x3 ;  /* 0x0000002410037c11 */ /* 0x000fe2000f8e18ff */
[----:B------:R-:W-:Y:S01]  /*e950*/  BSSY B1, `(.L_x_10017) ;  /* 0x0000006000017945 */ /* 0x000fe20003800000 */
[----:B0-----:R-:W-:Y:S02]  /*e960*/  LOP3.LUT R2, R0, 0x7f, RZ, 0xc0, !PT ;  /* 0x0000007f00027812 */ /* 0x001fe400078ec0ff */
[----:B------:R-:W-:Y:S02]  /*e970*/  SHF.L.U32 R0, R22, 0x1f, RZ ;  /* 0x0000001f16007819 */ /* 0x000fe400000006ff */
[----:B------:R-:W-:Y:S02]  /*e980*/  ISETP.NE.AND P1, PT, R2, RZ, PT ;  /* 0x000000ff0200720c */ /* 0x000fe40003f25270 */
[----:B------:R-:W0:Y:S02]  /*e990*/  SYNCS.PHASECHK.TRANS64.TRYWAIT P0, [R3+URZ+0x31c60], R0 ;  /* 0x031c6000030075a7 */ /* 0x000e24000800017f */
[----:B0-----:R-:W-:Y:S09]  /*e9a0*/  @!P0 BRA `(.L_x_10018) ;  /* 0x00000014007c8947 */ /* 0x001ff20003800000 */
.L_x_10065:
[----:B------:R-:W-:Y:S05]  /*e9b0*/  BSYNC B1 ;  /* 0x0000000000017941 */ /* 0x000fea0003800000 */
.L_x_10017:
        /* <DEDUP_REMOVED lines=9> */
.L_x_10020:
[----:B------:R-:W-:Y:S05]  /*ea50*/  BSYNC B1 ;  /* 0x0000000000017941 */ /* 0x000fea0003800000 */
.L_x_10019:
[----:B------:R-:W-:Y:S01]  /*ea60*/  IMAD R9, R16, 0x6c00, R9 ;  /* 0x00006c0010097824 */ /* 0x000fe200078e0209 */
[----:B------:R-:W-:Y:S01]  /*ea70*/  UIADD3 UR4, UP0, UR38, 0x470, URZ ;  /* 0x0000047026047890 */ /* 0x000fe2000ff1e03f */
[----:B0-----:R-:W-:Y:S01]  /*ea80*/  VIADD R0, R3, 0x31c50 ;  /* 0x00031c5003007836 */ /* 0x001fe20000000000 */
[----:B------:R-:W-:Y:S01]  /*ea90*/  PLOP3.LUT P0, PT, PT, PT, PT, 0x80, 0x0 ;  /* 0x000000000000781c */ /* 0x000fe20003f0f070 */
[----:B------:R-:W-:Y:S01]  /*eaa0*/  IMAD R3, R23, 0x90, RZ ;  /* 0x0000009017037824 */ /* 0x000fe200078e02ff */
[----:B------:R-:W-:Y:S01]  /*eab0*/  UIADD3.X UR5, URZ, UR39, URZ, UP0, !UPT ;  /* 0x000000273f057290 */ /* 0x000fe200087fe43f */
[----:B------:R-:W-:Y:S01]  /*eac0*/  VIADD R2, R9, 0x200 ;  /* 0x0000020009027836 */ /* 0x000fe20000000000 */
[----:B------:R-:W-:Y:S01]  /*ead0*/  UMOV UR6, 0x0 ;  /* 0x0000000000067882 */ /* 0x000fe20000000000 */
[----:B------:R-:W-:Y:S01]  /*eae0*/  UMOV UR7, 0x14f00000 ;  /* 0x14f0000000077882 */ /* 0x000fe20000000000 */
[----:B------:R-:W-:-:S08]  /*eaf0*/  UMOV UR10, URZ ;  /* 0x0000003f000a7c82 */ /* 0x000fd00008000000 */
.L_x_10021:
        /* <DEDUP_REMOVED lines=15> */
.L_x_10022:
        /* <DEDUP_REMOVED lines=15> */
.L_x_10023:
        /* <DEDUP_REMOVED lines=10> */
.L_x_10016:
[----:B------:R-:W-:Y:S05]  /*ed80*/  BSYNC B0 ;  /* 0x0000000000007941 */ /* 0x000fea0003800000 */
.L_x_10015:
[----:B------:R-:W2:Y:S01]  /*ed90*/  LDL.LU R4, [R1+0x8] ;  /* 0x0000080001047983 */ /* 0x000ea20000300800 */
[----:B------:R-:W-:-:S03]  /*eda0*/  ULDC UR4, c[0x0][0xc34] ;  /* 0x00030d0000047ab9 */ /* 0x000fc60000000800 */
[----:B------:R-:W3:Y:S01]  /*edb0*/  LDL.LU R2, [R1+0x1c] ;  /* 0x00001c0001027983 */ /* 0x000ee20000300800 */
[----:B------:R-:W-:-:S05]  /*edc0*/  VIADD R16, R16, 0x1 ;  /* 0x0000000110107836 */ /* 0x000fca0000000000 */
[----:B------:R-:W-:-:S04]  /*edd0*/  ISETP.NE.AND P0, PT, R16, 0x2, PT ;  /* 0x000000021000780c */ /* 0x000fc80003f05270 */
[----:B------:R-:W-:Y:S02]  /*ede0*/  SEL R3, RZ, 0x1, P0 ;  /* 0x00000001ff037807 */ /* 0x000fe40000000000 */
[----:B------:R-:W-:Y:S02]  /*edf0*/  SEL R16, R16, RZ, P0 ;  /* 0x000000ff10107207 */ /* 0x000fe40000000000 */
[----:B------:R-:W-:Y:S01]  /*ee00*/  LOP3.LUT R22, R22, R3, RZ, 0x3c, !PT ;  /* 0x0000000316167212 */ /* 0x000fe200078e3cff */
[----:B--2---:R-:W-:Y:S02]  /*ee10*/  VIADD R4, R4, UR37 ;  /* 0x0000002504047c36 */ /* 0x004fe40008000000 */
[----:B---3--:R-:W-:-:S03]  /*ee20*/  VIADD R2, R2, 0x1 ;  /* 0x0000000102027836 */ /* 0x008fc60000000000 */
[----:B------:R1:W-:Y:S01]  /*ee30*/  STL [R1+0x8], R4 ;  /* 0x0000080401007387 */ /* 0x0003e20000100800 */
[----:B------:R-:W-:-:S03]  /*ee40*/  ISETP.GE.AND P1, PT, R4, UR4, PT ;  /* 0x0000000404007c0c */ /* 0x000fc6000bf26270 */
[----:B------:R1:W-:Y:S10]  /*ee50*/  STL [R1+0x1c], R2 ;  /* 0x00001c0201007387 */ /* 0x0003f40000100800 */
[----:B-1----:R-:W-:Y:S05]  /*ee60*/  @!P1 BRA `(.L_x_10024) ;  /* 0xffffffc000509947 */ /* 0x002fea000383ffff */
[----:B0-----:R-:W-:-:S07]  /*ee70*/  LOP3.LUT R0, R2, 0x1, RZ, 0xc, !PT ;  /* 0x0000000102007812 */ /* 0x001fce00078e0cff */
.L_x_9946:
[----:B------:R-:W0:Y:S01]  /*ee80*/  S2R R3, SR_CgaCtaId ;  /* 0x0000000000037919 */ /* 0x000e220000008800 */
[----:B------:R-:W-:Y:S01]  /*ee90*/  MOV R2, 0x400 ;  /* 0x0000040000027802 */ /* 0x000fe20000000f00 */
[----:B------:R-:W-:Y:S01]  /*eea0*/  BSSY B0, `(.L_x_10025) ;  /* 0x0000005000007945 */ /* 0x000fe20003800000 */
[----:B------:R-:W-:Y:S02]  /*eeb0*/  SHF.L.U32 R0, R0, 0x1f, RZ ;  /* 0x0000001f00007819 */ /* 0x000fe400000006ff */
[----:B0-----:R-:W-:-:S04]  /*eec0*/  LEA R9, R3, R2, 0x18 ;  /* 0x0000000203097211 */ /* 0x001fc800078ec0ff */
[----:B------:R-:W0:Y:S02]  /*eed0*/  SYNCS.PHASECHK.TRANS64.TRYWAIT P0, [R9+URZ+0x31c20], R0 ;  /* 0x031c2000090075a7 */ /* 0x000e24000800017f */
[----:B0-----:R-:W-:Y:S05]  /*eee0*/  @!P0 BRA `(.L_x_10026) ;  /* 0x0000001000408947 */ /* 0x001fea0003800000 */
.L_x_10066:
[----:B------:R-:W-:Y:S05]  /*eef0*/  BSYNC B0 ;  /* 0x0000000000007941 */ /* 0x000fea0003800000 */
.L_x_10025:
[----:B------:R-:W-:-:S03]  /*ef00*/  UMOV UR4, 0xffffffff ;  /* 0xffffffff00047882 */ /* 0x000fc60000000000 */
[----:B------:R-:W-:Y:S05]  /*ef10*/  BRA.DIV UR4, `(.L_x_10027) ;  /* 0x0000001204487947 */ /* 0x000fea000b800000 */
[----:B0-----:R-:W0:Y:S02]  /*ef20*/  S2R R0, SR_TID.X ;  /* 0x0000000000007919 */ /* 0x001e240000002100 */
[----:B0-----:R-:W-:-:S04]  /*ef30*/  SHF.R.U32.HI R0, RZ, 0x5, R0 ;  /* 0x00000005ff007819 */ /* 0x001fc80000011600 */
[----:B------:R-:W-:-:S05]  /*ef40*/  LOP3.LUT R0, R0, 0x3, RZ, 0xc0, !PT ;  /* 0x0000000300007812 */ /* 0x000fca00078ec0ff */
[----:B------:R0:W1:Y:S02]  /*ef50*/  SHFL.IDX PT, R14, R0, RZ, 0x1f ;  /* 0x00001fff000e7589 */ /* 0x00006400000e0000 */
.L_x_10069:
[----:B-1----:R-:W-:Y:S01]  /*ef60*/  ISETP.NE.AND P0, PT, R14, RZ, PT ;  /* 0x000000ff0e00720c */ /* 0x002fe20003f05270 */
[----:B------:R-:W-:-:S12]  /*ef70*/  BSSY B0, `(.L_x_10028) ;  /* 0x0000024000007945 */ /* 0x000fd80003800000 */
[----:B------:R-:W-:Y:S05]  /*ef80*/  @P0 BRA `(.L_x_10029) ;  /* 0x0000000000880947 */ /* 0x000fea0003800000 */
[----:B------:R-:W-:-:S03]  /*ef90*/  UMOV UR4, 0xffffffff ;  /* 0xffffffff00047882 */ /* 0x000fc60000000000 */
[----:B------:R-:W-:Y:S05]  /*efa0*/  BRA.DIV UR4, `(.L_x_10030) ;  /* 0x0000001204587947 */ /* 0x000fea000b800000 */
[----:B------:R-:W-:-:S13]  /*efb0*/  ELECT P6, URZ, PT ;  /* 0x00000000003f782f */ /* 0x000fda00038c0000 */
.L_x_10072:
[----:B------:R-:W-:Y:S05]  /*efc0*/  @!P6 BRA `(.L_x_10029) ;  /* 0x000000000078e947 */ /* 0x000fea0003800000 */
[----:B0-----:R-:W2:Y:S02]  /*efd0*/  LDL.LU R0, [R1+0x28] ;  /* 0x0000280001007983 */ /* 0x001ea40000300800 */
[----:B--2---:R-:W-:-:S04]  /*efe0*/  LOP3.LUT R0, R0, 0x2, RZ, 0xfc, !PT ;  /* 0x0000000200007812 */ /* 0x004fc800078efcff */
[----:B------:R-:W-:-:S13]  /*eff0*/  ISETP.NE.AND P2, PT, R0, 0x3, PT ;  /* 0x000000030000780c */ /* 0x000fda0003f45270 */
[----:B------:R-:W-:Y:S05]  /*f000*/  @!P2 BRA `(.L_x_10031) ;  /* 0x000000000004a947 */ /* 0x000fea0003800000 */
[----:B------:R-:W-:Y:S01]  /*f010*/  BPT.TRAP 0x1 ;  /* 0x000000040000795c */ /* 0x000fe20000300000 */
.L_x_10031:
[----:B------:R-:W-:Y:S01]  /*f020*/  VIADD R3, R9, 0x31c40 ;  /* 0x00031c4009037836 */ /* 0x000fe20000000000 */
[----:B------:R-:W-:Y:S01]  /*f030*/  SHF.L.U32 R2, R22, 0x1f, RZ ;  /* 0x0000001f16027819 */ /* 0x000fe200000006ff */
[C---:B------:R-:W-:Y:S02]  /*f040*/  VIADD R0, R16.reuse, 0x1 ;  /* 0x0000000110007836 */ /* 0x040fe40000000000 */
[----:B------:R-:W-:-:S03]  /*f050*/  IMAD R7, R16, 0x8, R3 ;  /* 0x0000000810077824 */ /* 0x000fc600078e0203 */
        /* <DEDUP_REMOVED lines=8> */
.L_x_10073:
[----:B------:R-:W1:Y:S02]  /*f0e0*/  SYNCS.PHASECHK.TRANS64.TRYWAIT P0, [R3+URZ], R0 ;  /* 0x00000000030075a7 */ /* 0x000e64000800017f */
[----:B-1----:R-:W-:Y:S05]  /*f0f0*/  @!P0 BRA `(.L_x_10033) ;  /* 0x0000001000388947 */ /* 0x002fea0003800000 */
.L_x_10074:
[----:B------:R-:W-:Y:S05]  /*f100*/  @!P2 BRA `(.L_x_10034) ;  /* 0x000000000004a947 */ /* 0x000fea0003800000 */
[----:B------:R-:W-:Y:S01]  /*f110*/  BPT.TRAP 0x1 ;  /* 0x000000040000795c */ /* 0x000fe20000300000 */
.L_x_10034:
[----:B-1----:R-:W-:-:S04]  /*f120*/  VIADD R3, R9, 0x31c60 ;  /* 0x00031c6009037836 */ /* 0x002fc80000000000 */
[----:B------:R-:W-:-:S04]  /*f130*/  IMAD R5, R16, 0x8, R3 ;  /* 0x0000000810057824 */ /* 0x000fc800078e0203 */
[----:B------:R-:W1:Y:S02]  /*f140*/  SYNCS.PHASECHK.TRANS64.TRYWAIT P0, [R5+URZ], R2 ;  /* 0x00000002050075a7 */ /* 0x000e64000800017f */
[----:B-1----:R-:W-:Y:S05]  /*f150*/  @!P0 BRA `(.L_x_10035) ;  /* 0x0000001000348947 */ /* 0x002fea0003800000 */
.L_x_10075:
[----:B------:R-:W-:-:S07]  /*f160*/  IMAD R3, R4, 0x8, R3 ;  /* 0x0000000804037824 */ /* 0x000fce00078e0203 */
.L_x_10036:
[----:B--2---:R2:W3:Y:S02]  /*f170*/  SYNCS.PHASECHK.TRANS64.TRYWAIT P0, [R3+URZ], R0 ;  /* 0x00000000030075a7 */ /* 0x0044e4000800017f */
[----:B---3--:R-:W-:Y:S05]  /*f180*/  @!P0 NANOSLEEP.SYNCS 0x989680 ;  /* 0x009896800000895d */ /* 0x008fea0003900000 */
[----:B------:R-:W3:Y:S02]  /*f190*/  @!P0 SYNCS.PHASECHK.TRANS64 P0, [R3+URZ], R0 ;  /* 0x00000000030085a7 */ /* 0x000ee4000800007f */
[----:B---3--:R-:W-:Y:S05]  /*f1a0*/  @!P0 BRA `(.L_x_10036) ;  /* 0xfffffffc00f08947 */ /* 0x008fea000383ffff */
.L_x_10029:
[----:B------:R-:W-:Y:S05]  /*f1b0*/  BSYNC B0 ;  /* 0x0000000000007941 */ /* 0x000fea0003800000 */
.L_x_10028:
[----:B------:R-:W-:Y:S05]  /*f1c0*/  EXIT ;  /* 0x000000000000794d */ /* 0x000fea0003800000 */
.L_x_9922:
[----:B0-----:R-:W-:-:S04]  /*f1d0*/  IMAD.U32 R3, RZ, RZ, UR37 ;  /* 0x00000025ff037e24 */ /* 0x001fc8000f8e00ff */
[----:B------:R0:W1:Y:S03]  /*f1e0*/  SYNCS.PHASECHK.TRANS64.TRYWAIT P1, [R3+URZ+0x31c00], R0 ;  /* 0x031c0000030075a7 */ /* 0x000066000802017f */
[----:B-1----:R-:W-:Y:S05]  /*f1f0*/  @!P1 NANOSLEEP.SYNCS 0x989680 ;  /* 0x009896800000995d */ /* 0x002fea0003900000 */
[----:B------:R-:W1:Y:S02]  /*f200*/  @!P1 SYNCS.PHASECHK.TRANS64 P1, [R3+URZ+0x31c00], R0 ;  /* 0x031c0000030095a7 */ /* 0x000e64000802007f */
[----:B-1----:R-:W-:Y:S05]  /*f210*/  @!P1 BRA `(.L_x_9922) ;  /* 0xfffffffc00ec9947 */ /* 0x002fea000383ffff */
[----:B------:R-:W-:Y:S05]  /*f220*/  BRA `(.L_x_10037) ;  /* 0xffffff2000247947 */ /* 0x000fea000383ffff */
.L_x_9926:
[----:B-1----:R1:W2:Y:S02]  /*f230*/  SYNCS.PHASECHK.TRANS64.TRYWAIT P2, [R0+URZ+0x31c30], R3 ;  /* 0x031c3003000075a7 */ /* 0x0022a4000804017f */
[----:B--2---:R-:W-:Y:S05]  /*f240*/  @!P2 NANOSLEEP.SYNCS 0x989680 ;  /* 0x009896800000a95d */ /* 0x004fea0003900000 */
[----:B------:R-:W2:Y:S02]  /*f250*/  @!P2 SYNCS.PHASECHK.TRANS64 P2, [R0+URZ+0x31c30], R3 ;  /* 0x031c30030000a5a7 */ /* 0x000ea4000804007f */
[----:B--2---:R-:W-:Y:S05]  /*f260*/  @!P2 BRA `(.L_x_9926) ;  /* 0xfffffffc00f0a947 */ /* 0x004fea000383ffff */
[----:B------:R-:W-:Y:S05]  /*f270*/  BRA `(.L_x_9925) ;  /* 0xffffff2000487947 */ /* 0x000fea000383ffff */
.L_x_9931:
[----:B-1----:R-:W-:-:S04]  /*f280*/  IMAD.U32 R9, RZ, RZ, UR4 ;  /* 0x00000004ff097e24 */ /* 0x002fc8000f8e00ff */
[----:B------:R1:W2:Y:S03]  /*f290*/  SYNCS.PHASECHK.TRANS64.TRYWAIT P2, [R9+URZ+0x31c30], R8 ;  /* 0x031c3008090075a7 */ /* 0x0002a6000804017f */
[----:B--2---:R-:W-:Y:S05]  /*f2a0*/  @!P2 NANOSLEEP.SYNCS 0x989680 ;  /* 0x009896800000a95d */ /* 0x004fea0003900000 */
[----:B------:R-:W2:Y:S02]  /*f2b0*/  @!P2 SYNCS.PHASECHK.TRANS64 P2, [R9+URZ+0x31c30], R8 ;  /* 0x031c30080900a5a7 */ /* 0x000ea4000804007f */
[----:B--2---:R-:W-:Y:S05]  /*f2c0*/  @!P2 BRA `(.L_x_9931) ;  /* 0xfffffffc00eca947 */ /* 0x004fea000383ffff */
[----:B------:R-:W-:Y:S05]  /*f2d0*/  BRA `(.L_x_9928) ;  /* 0xffffff6000607947 */ /* 0x000fea000383ffff */
.L_x_9935:
[----:B-1----:R-:W-:-:S04]  /*f2e0*/  IMAD.U32 R8, RZ, RZ, UR4 ;  /* 0x00000004ff087e24 */ /* 0x002fc8000f8e00ff */
[----:B------:R1:W2:Y:S03]  /*f2f0*/  SYNCS.PHASECHK.TRANS64.TRYWAIT P2, [R8+URZ+0x31c50], R7 ;  /* 0x031c5007080075a7 */ /* 0x0002a6000804017f */
[----:B--2---:R-:W-:Y:S05]  /*f300*/  @!P2 NANOSLEEP.SYNCS 0x989680 ;  /* 0x009896800000a95d */ /* 0x004fea0003900000 */
[----:B------:R-:W2:Y:S02]  /*f310*/  @!P2 SYNCS.PHASECHK.TRANS64 P2, [R8+URZ+0x31c50], R7 ;  /* 0x031c50070800a5a7 */ /* 0x000ea4000804007f */
[----:B--2---:R-:W-:Y:S05]  /*f320*/  @!P2 BRA `(.L_x_9935) ;  /* 0xfffffffc00eca947 */ /* 0x004fea000383ffff */
[----:B------:R-:W-:Y:S05]  /*f330*/  BRA `(.L_x_9932) ;  /* 0xffffff7400f87947 */ /* 0x000fea000383ffff */
.L_x_9940:
[----:B-1----:R-:W-:-:S04]  /*f340*/  IMAD.U32 R5, RZ, RZ, UR12 ;  /* 0x0000000cff057e24 */ /* 0x002fc8000f8e00ff */
[----:B------:R1:W2:Y:S03]  /*f350*/  SYNCS.PHASECHK.TRANS64.TRYWAIT P0, [R5+URZ+0x31c50], R0 ;  /* 0x031c5000050075a7 */ /* 0x0002a6000800017f */
[----:B--2---:R-:W-:Y:S05]  /*f360*/  @!P0 NANOSLEEP.SYNCS 0x989680 ;  /* 0x009896800000895d */ /* 0x004fea0003900000 */
[----:B------:R-:W2:Y:S02]  /*f370*/  @!P0 SYNCS.PHASECHK.TRANS64 P0, [R5+URZ+0x31c50], R0 ;  /* 0x031c5000050085a7 */ /* 0x000ea4000800007f */
[----:B--2---:R-:W-:Y:S05]  /*f380*/  @!P0 BRA `(.L_x_9940) ;  /* 0xfffffffc00ec8947 */ /* 0x004fea000383ffff */
[----:B------:R-:W-:Y:S05]  /*f390*/  BRA `(.L_x_9939) ;  /* 0xffffffa000107947 */ /* 0x000fea000383ffff */
.L_x_9950:
        /* <DEDUP_REMOVED lines=11> */
.L_x_10039:
[----:B------:R-:W-:Y:S05]  /*f450*/  BSYNC B0 ;  /* 0x0000000000007941 */ /* 0x000fea0003800000 */
.L_x_10038:
[----:B------:R-:W-:Y:S05]  /*f460*/  BRA `(.L_x_10040) ;  /* 0xffffffc000747947 */ /* 0x000fea000383ffff */
.L_x_9952:
[----:B------:R-:W-:Y:S01]  /*f470*/  BSSY B0, `(.L_x_10041) ;  /* 0x0000006000007945 */ /* 0x000fe20003800000 */
[----:B------:R-:W-:-:S07]  /*f480*/  IMAD.MOV.U32 R15, RZ, RZ, -0x1 ;  /* 0xffffffffff0f7424 */ /* 0x000fce00078e00ff */
[----:B0-----:R-:W-:Y:S05]  /*f490*/  WARPSYNC.COLLECTIVE R15, `(.L_x_10042) ;  /* 0x000000000f0c7348 */ /* 0x001fea0003c00000 */
[----:B------:R-:W-:Y:S02]  /*f4a0*/  ELECT P6, UR62, PT ;  /* 0x00000000003e782f */ /* 0x000fe400038c0000 */
[----:B------:R-:W-:Y:S01]  /*f4b0*/  MOV R14, UR62 ;  /* 0x0000003e000e7c02 */ /* 0x000fe20008000f00 */
[----:B0-----:R-:W-:Y:S10]  /*f4c0*/  ENDCOLLECTIVE ;  /* 0x000000000000791b */ /* 0x001ff40003800000 */
.L_x_10042:
[----:B------:R-:W-:Y:S05]  /*f4d0*/  BSYNC B0 ;  /* 0x0000000000007941 */ /* 0x000fea0003800000 */
.L_x_10041:
[----:B------:R-:W-:Y:S05]  /*f4e0*/  BRA `(.L_x_10043) ;  /* 0xffffffc000707947 */ /* 0x000fea000383ffff */
.L_x_9954:
[----:B0-----:R0:W1:Y:S02]  /*f4f0*/  SYNCS.PHASECHK.TRANS64.TRYWAIT P0, [R3+URZ+0x31c40], R0 ;  /* 0x031c4000030075a7 */ /* 0x001064000800017f */
[----:B-1----:R-:W-:Y:S05]  /*f500*/  @!P0 NANOSLEEP.SYNCS 0x989680 ;  /* 0x009896800000895d */ /* 0x002fea0003900000 */
[----:B------:R-:W1:Y:S02]  /*f510*/  @!P0 SYNCS.PHASECHK.TRANS64 P0, [R3+URZ+0x31c40], R0 ;  /* 0x031c4000030085a7 */ /* 0x000e64000800007f */
[----:B-1----:R-:W-:Y:S05]  /*f520*/  @!P0 BRA `(.L_x_9954) ;  /* 0xfffffffc00f08947 */ /* 0x002fea000383ffff */
[----:B------:R-:W-:Y:S05]  /*f530*/  BRA `(.L_x_10044) ;  /* 0xffffffc000cc7947 */ /* 0x000fea000383ffff */
.L_x_9957:
[----:B------:R-:W-:Y:S02]  /*f540*/  IMAD.MOV.U32 R13, RZ, RZ, R4 ;  /* 0x000000ffff0d7224 */ /* 0x000fe400078e0004 */
[----:B------:R-:W-:Y:S02]  /*f550*/  IMAD.MOV.U32 R12, RZ, RZ, RZ ;  /* 0x000000ffff0c7224 */ /* 0x000fe400078e00ff */
[----:B------:R-:W-:Y:S02]  /*f560*/  IMAD.MOV.U32 R11, RZ, RZ, 0x1c1f ;  /* 0x00001c1fff0b7424 */ /* 0x000fe400078e00ff */
[----:B------:R-:W-:Y:S02]  /*f570*/  IMAD.MOV.U32 R15, RZ, RZ, -0x1 ;  /* 0xffffffffff0f7424 */ /* 0x000fe400078e00ff */
[----:B------:R-:W-:-:S07]  /*f580*/  IMAD R6, R6, 0xc0, R9 ;  /* 0x000000c006067824 */ /* 0x000fce00078e0209 */
[----:B------:R-:W-:Y:S05]  /*f590*/  WARPSYNC.COLLECTIVE R15, `(.L_x_10045) ;  /* 0x000000000f087348 */ /* 0x000fea0003c00000 */
[----:B------:R0:W1:Y:S02]  /*f5a0*/  SHFL.IDX P6, R14, R13, R12, R11 ;  /* 0x0000000c0d0e7389 */ /* 0x00006400000c000b */
[----:B01----:R-:W-:Y:S01]  /*f5b0*/  ENDCOLLECTIVE ;  /* 0x000000000000791b */ /* 0x003fe20003800000 */
.L_x_10045:
[----:B------:R-:W-:Y:S02]  /*f5c0*/  IMAD.MOV.U32 R13, RZ, RZ, R0 ;  /* 0x000000ffff0d7224 */ /* 0x000fe400078e0000 */
[----:B------:R-:W-:-:S07]  /*f5d0*/  IMAD.MOV.U32 R2, RZ, RZ, R14 ;  /* 0x000000ffff027224 */ /* 0x000fce00078e000e */
[----:B------:R-:W-:Y:S05]  /*f5e0*/  WARPSYNC.COLLECTIVE R15, `(.L_x_10046) ;  /* 0x000000000f087348 */ /* 0x000fea0003c00000 */
[----:B------:R0:W1:Y:S02]  /*f5f0*/  SHFL.IDX P6, R14, R13, R12, R11 ;  /* 0x0000000c0d0e7389 */ /* 0x00006400000c000b */
[----:B01----:R-:W-:Y:S01]  /*f600*/  ENDCOLLECTIVE ;  /* 0x000000000000791b */ /* 0x003fe20003800000 */
.L_x_10046:
[----:B------:R-:W-:Y:S02]  /*f610*/  ULDC UR4, c[0x0][0x288] ;  /* 0x0000a20000047ab9 */ /* 0x000fe40000000800 */
[----:B------:R-:W-:Y:S02]  /*f620*/  IMAD R5, R10, UR4, RZ ;  /* 0x000000040a057c24 */ /* 0x000fe4000f8e02ff */
[----:B------:R-:W-:-:S03]  /*f630*/  VIADD R10, R6, 0x20 ;  /* 0x00000020060a7836 */ /* 0x000fc60000000000 */
[----:B------:R-:W-:Y:S01]  /*f640*/  ISETP.GE.AND P4, PT, R6, R5, PT ;  /* 0x000000050600720c */ /* 0x000fe20003f86270 */
[----:B------:R-:W-:Y:S02]  /*f650*/  IMAD.MOV.U32 R13, RZ, RZ, R4 ;  /* 0x000000ffff0d7224 */ /* 0x000fe400078e0004 */
[----:B------:R-:W-:Y:S02]  /*f660*/  IMAD.MOV.U32 R12, RZ, RZ, 0x1 ;  /* 0x00000001ff0c7424 */ /* 0x000fe400078e00ff */
[----:B------:R-:W-:-:S08]  /*f670*/  IMAD.MOV.U32 R3, RZ, RZ, R14 ;  /* 0x000000ffff037224 */ /* 0x000fd000078e000e */
[----:B------:R-:W-:Y:S05]  /*f680*/  WARPSYNC.COLLECTIVE R15, `(.L_x_10047) ;  /* 0x000000000f087348 */ /* 0x000fea0003c00000 */
[----:B------:R0:W1:Y:S02]  /*f690*/  SHFL.IDX P6, R14, R13, R12, R11 ;  /* 0x0000000c0d0e7389 */ /* 0x00006400000c000b */
[----:B01----:R-:W-:Y:S01]  /*f6a0*/  ENDCOLLECTIVE ;  /* 0x000000000000791b */ /* 0x003fe20003800000 */
.L_x_10047:
[----:B------:R-:W-:-:S05]  /*f6b0*/  @!P4 LEA R3, P3, R20, R3, 0x1 ;  /* 0x000000031403c211 */ /* 0x000fca00078608ff */
[----:B------:R-:W-:Y:S01]  /*f6c0*/  @!P4 IMAD.X R2, RZ, RZ, R2, P3 ;  /* 0x000000ffff02c224 */ /* 0x000fe200018e0602 */
[----:B------:R-:W-:-:S04]  /*f6d0*/  ISETP.GE.AND P3, PT, R10, R5, PT ;  /* 0x000000050a00720c */ /* 0x000fc80003f66270 */
        /* <DEDUP_REMOVED lines=14> */
.L_x_10048:
[----:B------:R-:W-:Y:S02]  /*f7c0*/  IMAD.MOV.U32 R13, RZ, RZ, R4 ;  /* 0x000000ffff0d7224 */ /* 0x000fe400078e0004 */
[----:B------:R-:W-:Y:S02]  /*f7d0*/  IMAD.MOV.U32 R12, RZ, RZ, 0x2 ;  /* 0x00000002ff0c7424 */ /* 0x000fe400078e00ff */
[----:B------:R-:W-:-:S07]  /*f7e0*/  IMAD.MOV.U32 R3, RZ, RZ, R14 ;  /* 0x000000ffff037224 */ /* 0x000fce00078e000e */
[----:B------:R-:W-:Y:S05]  /*f7f0*/  WARPSYNC.COLLECTIVE R15, `(.L_x_10049) ;  /* 0x000000000f087348 */ /* 0x000fea0003c00000 */
[----:B------:R0:W1:Y:S02]  /*f800*/  SHFL.IDX P6, R14, R13, R12, R11 ;  /* 0x0000000c0d0e7389 */ /* 0x00006400000c000b */
[----:B01----:R-:W-:Y:S01]  /*f810*/  ENDCOLLECTIVE ;  /* 0x000000000000791b */ /* 0x003fe20003800000 */
.L_x_10049:
        /* <DEDUP_REMOVED lines=18> */
.L_x_10050:
[----:B------:R-:W-:Y:S02]  /*f940*/  IMAD.MOV.U32 R13, RZ, RZ, R4 ;  /* 0x000000ffff0d7224 */ /* 0x000fe400078e0004 */
[----:B------:R-:W-:Y:S02]  /*f950*/  IMAD.MOV.U32 R12, RZ, RZ, 0x3 ;  /* 0x00000003ff0c7424 */ /* 0x000fe400078e00ff */
[----:B------:R-:W-:-:S07]  /*f960*/  IMAD.MOV.U32 R3, RZ, RZ, R14 ;  /* 0x000000ffff037224 */ /* 0x000fce00078e000e */
[----:B------:R-:W-:Y:S05]  /*f970*/  WARPSYNC.COLLECTIVE R15, `(.L_x_10051) ;  /* 0x000000000f087348 */ /* 0x000fea0003c00000 */
[----:B------:R0:W1:Y:S02]  /*f980*/  SHFL.IDX P6, R14, R13, R12, R11 ;  /* 0x0000000c0d0e7389 */ /* 0x00006400000c000b */
[----:B01----:R-:W-:Y:S01]  /*f990*/  ENDCOLLECTIVE ;  /* 0x000000000000791b */ /* 0x003fe20003800000 */
.L_x_10051:
[----:B------:R-:W-:-:S05]  /*f9a0*/  @!P3 LEA R3, P4, R20, R3, 0x1 ;  /* 0x000000031403b211 */ /* 0x000fca00078808ff */
[----:B------:R-:W-:-:S05]  /*f9b0*/  @!P3 IMAD.X R2, RZ, RZ, R2, P4 ;  /* 0x000000ffff02b224 */ /* 0x000fca00020e0602 */
[-C--:B------:R-:W-:Y:S01]  /*f9c0*/  @!P3 LOP3.LUT R3, R3, R2.reuse, RZ, 0x3c, !PT ;  /* 0x000000020303b212 */ /* 0x080fe200078e3cff */
[----:B------:R-:W-:Y:S02]  /*f9d0*/  IMAD.MOV.U32 R13, RZ, RZ, R0 ;  /* 0x000000ffff0d7224 */ /* 0x000fe400078e0000 */
[----:B------:R-:W-:Y:S01]  /*f9e0*/  VIADD R0, R6, 0x60 ;  /* 0x0000006006007836 */ /* 0x000fe20000000000 */
[----:B------:R-:W-:-:S04]  /*f9f0*/  @!P3 LOP3.LUT R2, R3, R2, RZ, 0x3c, !PT ;  /* 0x000000020302b212 */ /* 0x000fc800078e3cff */
[----:B------:R-:W-:Y:S01]  /*fa00*/  @!P3 LOP3.LUT R3, R3, R2, RZ, 0x3c, !PT ;  /* 0x000000020303b212 */ /* 0x000fe200078e3cff */
[----:B------:R-:W-:-:S07]  /*fa10*/  IMAD.MOV.U32 R4, RZ, RZ, R14 ;  /* 0x000000ffff047224 */ /* 0x000fce00078e000e */
[----:B------:R-:W-:Y:S05]  /*fa20*/  WARPSYNC.COLLECTIVE R15, `(.L_x_10052) ;  /* 0x000000000f087348 */ /* 0x000fea0003c00000 */
[----:B------:R0:W1:Y:S02]  /*fa30*/  SHFL.IDX P6, R14, R13, R12, R11 ;  /* 0x0000000c0d0e7389 */ /* 0x00006400000c000b */
[----:B01----:R-:W-:Y:S01]  /*fa40*/  ENDCOLLECTIVE ;  /* 0x000000000000791b */ /* 0x003fe20003800000 */
.L_x_10052:
[----:B------:R-:W-:Y:S01]  /*fa50*/  @!PT LDS RZ, [RZ] ;  /* 0x00000000fffff984 */ /* 0x000fe20000000800 */
[----:B------:R-:W-:Y:S01]  /*fa60*/  @!PT LDS RZ, [RZ] ;  /* 0x00000000fffff984 */ /* 0x000fe20000000800 */
[----:B------:R-:W-:Y:S01]  /*fa70*/  @!PT LDS RZ, [RZ] ;  /* 0x00000000fffff984 */ /* 0x000fe20000000800 */
[----:B------:R-:W-:Y:S04]  /*fa80*/  @!P3 LDGSTS.E.BYPASS.LTC128B.128 [R27+0xea00], desc[UR60][R2.64], !P0 ;  /* 0x0ea00000021bbfae */ /* 0x000fe8000c101d7c */
[----:B------:R-:W-:Y:S04]  /*fa90*/  @!P3 LDGSTS.E.BYPASS.LTC128B.128 [R27+0x11a00], desc[UR60][R2.64+0x40], !P1 ;  /* 0x11a00040021bbfae */ /* 0x000fe8000c901d7c */
[----:B------:R0:W-:Y:S01]  /*faa0*/  @!P3 LDGSTS.E.BYPASS.LTC128B.128 [R27+0x14a00], desc[UR60][R2.64+0x80], !P2 ;  /* 0x14a00080021bbfae */ /* 0x0001e2000d101d7c */
[----:B------:R-:W-:Y:S01]  /*fab0*/  ISETP.GE.AND P3, PT, R0, R5, PT ;  /* 0x000000050000720c */ /* 0x000fe20003f66270 */
[----:B------:R-:W-:-:S02]  /*fac0*/  IMAD.MOV.U32 R13, RZ, RZ, R7 ;  /* 0x000000ffff0d7224 */ /* 0x000fc400078e0007 */
[----:B------:R-:W-:Y:S02]  /*fad0*/  IMAD.MOV.U32 R12, RZ, RZ, RZ ;  /* 0x000000ffff0c7224 */ /* 0x000fe400078e00ff */
[----:B0-----:R-:W-:-:S08]  /*fae0*/  IMAD.MOV.U32 R2, RZ, RZ, R14 ;  /* 0x000000ffff027224 */ /* 0x001fd000078e000e */
[----:B------:R-:W-:Y:S05]  /*faf0*/  WARPSYNC.COLLECTIVE R15, `(.L_x_10053) ;  /* 0x000000000f087348 */ /* 0x000fea0003c00000 */
[----:B------:R0:W1:Y:S02]  /*fb00*/  SHFL.IDX P6, R14, R13, R12, R11 ;  /* 0x0000000c0d0e7389 */ /* 0x00006400000c000b */
[----:B01----:R-:W-:Y:S01]  /*fb10*/  ENDCOLLECTIVE ;  /* 0x000000000000791b */ /* 0x003fe20003800000 */
.L_x_10053:
[----:B------:R-:W-:-:S05]  /*fb20*/  @!P3 LEA R2, P5, R20, R2, 0x1 ;  /* 0x000000021402b211 */ /* 0x000fca00078a08ff */
[----:B------:R-:W-:-:S05]  /*fb30*/  @!P3 IMAD.X R3, RZ, RZ, R4, P5 ;  /* 0x000000ffff03b224 */ /* 0x000fca00028e0604 */
[----:B------:R-:W-:Y:S01]  /*fb40*/  @!PT LDS RZ, [RZ] ;  /* 0x00000000fffff984 */ /* 0x000fe20000000800 */
[----:B------:R-:W-:Y:S01]  /*fb50*/  @!PT LDS RZ, [RZ] ;  /* 0x00000000fffff984 */ /* 0x000fe20000000800 */
[----:B------:R-:W-:Y:S01]  /*fb60*/  @!PT LDS RZ, [RZ] ;  /* 0x00000000fffff984 */ /* 0x000fe20000000800 */
[----:B------:R0:W-:Y:S01]  /*fb70*/  @!P3 LDGSTS.E.BYPASS.LTC128B.128 [R27+0xf200], desc[UR60][R2.64], !P0 ;  /* 0x0f200000021bbfae */ /* 0x0001e2000c101d7c */
[----:B------:R-:W-:-:S03]  /*fb80*/  IMAD.MOV.U32 R13, RZ, RZ, R8 ;  /* 0x000000ffff0d7224 */ /* 0x000fc600078e0008 */
[----:B------:R0:W-:Y:S04]  /*fb90*/  @!P3 LDGSTS.E.BYPASS.LTC128B.128 [R27+0x12200], desc[UR60][R2.64+0x40], !P1 ;  /* 0x12200040021bbfae */ /* 0x0001e8000c901d7c */
[----:B------:R0:W-:Y:S01]  /*fba0*/  @!P3 LDGSTS.E.BYPASS.LTC128B.128 [R27+0x15200], desc[UR60][R2.64+0x80], !P2 ;  /* 0x15200080021bbfae */ /* 0x0001e2000d101d7c */
[----:B------:R-:W-:-:S07]  /*fbb0*/  IMAD.MOV.U32 R0, RZ, RZ, R14 ;  /* 0x000000ffff007224 */ /* 0x000fce00078e000e */
[----:B0-----:R-:W-:Y:S05]  /*fbc0*/  WARPSYNC.COLLECTIVE R15, `(.L_x_10054) ;  /* 0x000000000f087348 */ /* 0x001fea0003c00000 */
[----:B------:R1:W2:Y:S02]  /*fbd0*/  SHFL.IDX P6, R14, R13, R12, R11 ;  /* 0x0000000c0d0e7389 */ /* 0x0002a400000c000b */
[----:B012---:R-:W-:Y:S01]  /*fbe0*/  ENDCOLLECTIVE ;  /* 0x000000000000791b */ /* 0x007fe20003800000 */
.L_x_10054:
        /* <DEDUP_REMOVED lines=8> */
.L_x_10055:
[----:B------:R-:W-:-:S05]  /*fc70*/  @!P3 LEA R4, P5, R20, R4, 0x1 ;  /* 0x000000041404b211 */ /* 0x000fca00078a08ff */
[----:B------:R-:W-:Y:S02]  /*fc80*/  @!P3 IMAD.X R0, RZ, RZ, R0, P5 ;  /* 0x000000ffff00b224 */ /* 0x000fe400028e0600 */
[----:B------:R-:W-:Y:S02]  /*fc90*/  @!P3 IMAD.MOV.U32 R2, RZ, RZ, R4 ;  /* 0x000000ffff02b224 */ /* 0x000fe400078e0004 */
        /* <DEDUP_REMOVED lines=12> */
.L_x_10056:
[----:B------:R-:W-:Y:S05]  /*fd60*/  BRA `(.L_x_10057) ;  /* 0xffffffc800047947 */ /* 0x000fea000383ffff */
.L_x_9959:
[----:B0-----:R0:W1:Y:S02]  /*fd70*/  SYNCS.PHASECHK.TRANS64.TRYWAIT P0, [R9+URZ+0x31c20], R0 ;  /* 0x031c2000090075a7 */ /* 0x001064000800017f */
[----:B-1----:R-:W-:Y:S05]  /*fd80*/  @!P0 NANOSLEEP.SYNCS 0x989680 ;  /* 0x009896800000895d */ /* 0x002fea0003900000 */
[----:B------:R-:W1:Y:S02]  /*fd90*/  @!P0 SYNCS.PHASECHK.TRANS64 P0, [R9+URZ+0x31c20], R0 ;  /* 0x031c2000090085a7 */ /* 0x000e64000800007f */
[----:B-1----:R-:W-:Y:S05]  /*fda0*/  @!P0 BRA `(.L_x_9959) ;  /* 0xfffffffc00f08947 */ /* 0x002fea000383ffff */
[----:B------:R-:W-:Y:S05]  /*fdb0*/  BRA `(.L_x_10058) ;  /* 0xffffffc800507947 */ /* 0x000fea000383ffff */
.L_x_9966:
[----:B-1----:R1:W2:Y:S02]  /*fdc0*/  SYNCS.PHASECHK.TRANS64.TRYWAIT P0, [R3+URZ+0x31c40], R2 ;  /* 0x031c4002030075a7 */ /* 0x0022a4000800017f */
[----:B--2---:R-:W-:Y:S05]  /*fdd0*/  @!P0 NANOSLEEP.SYNCS 0x989680 ;  /* 0x009896800000895d */ /* 0x004fea0003900000 */
[----:B------:R-:W2:Y:S02]  /*fde0*/  @!P0 SYNCS.PHASECHK.TRANS64 P0, [R3+URZ+0x31c40], R2 ;  /* 0x031c4002030085a7 */ /* 0x000ea4000800007f */
[----:B--2---:R-:W-:Y:S05]  /*fdf0*/  @!P0 BRA `(.L_x_9966) ;  /* 0xfffffffc00f08947 */ /* 0x004fea000383ffff */
[----:B------:R-:W-:Y:S05]  /*fe00*/  BRA `(.L_x_10059) ;  /* 0xffffffc800f47947 */ /* 0x000fea000383ffff */
.L_x_9973:
[----:B0-----:R0:W1:Y:S02]  /*fe10*/  SYNCS.PHASECHK.TRANS64.TRYWAIT P0, [R3+URZ+0x60], R2 ;  /* 0x00006002030075a7 */ /* 0x001064000800017f */
[----:B-1----:R-:W-:Y:S05]  /*fe20*/  @!P0 NANOSLEEP.SYNCS 0x989680 ;  /* 0x009896800000895d */ /* 0x002fea0003900000 */
[----:B------:R-:W1:Y:S02]  /*fe30*/  @!P0 SYNCS.PHASECHK.TRANS64 P0, [R3+URZ+0x60], R2 ;  /* 0x00006002030085a7 */ /* 0x000e64000800007f */
[----:B-1----:R-:W-:Y:S05]  /*fe40*/  @!P0 BRA `(.L_x_9973) ;  /* 0xfffffffc00f08947 */ /* 0x002fea000383ffff */
[----:B------:R-:W-:Y:S05]  /*fe50*/  BRA `(.L_x_10060) ;  /* 0xffffffd000007947 */ /* 0x000fea000383ffff */
.L_x_9984:
[----:B-1----:R1:W2:Y:S02]  /*fe60*/  SYNCS.PHASECHK.TRANS64.TRYWAIT P0, [R3+URZ+0x31c40], R2 ;  /* 0x031c4002030075a7 */ /* 0x0022a4000800017f */
[----:B--2---:R-:W-:Y:S05]  /*fe70*/  @!P0 NANOSLEEP.SYNCS 0x989680 ;  /* 0x009896800000895d */ /* 0x004fea0003900000 */
[----:B------:R-:W2:Y:S02]  /*fe80*/  @!P0 SYNCS.PHASECHK.TRANS64 P0, [R3+URZ+0x31c40], R2 ;  /* 0x031c4002030085a7 */ /* 0x000ea4000800007f */
[----:B--2---:R-:W-:Y:S05]  /*fe90*/  @!P0 BRA `(.L_x_9984) ;  /* 0xfffffffc00f08947 */ /* 0x004fea000383ffff */
[----:B------:R-:W-:Y:S05]  /*fea0*/  BRA `(.L_x_10061) ;  /* 0xffffffd400a87947 */ /* 0x000fea000383ffff */
.L_x_9991:
[----:B0-----:R0:W1:Y:S02]  /*feb0*/  SYNCS.PHASECHK.TRANS64.TRYWAIT P0, [R13+URZ+0x60], R22 ;  /* 0x000060160d0075a7 */ /* 0x001064000800017f */
[----:B-1----:R-:W-:Y:S05]  /*fec0*/  @!P0 NANOSLEEP.SYNCS 0x989680 ;  /* 0x009896800000895d */ /* 0x002fea0003900000 */
[----:B------:R-:W1:Y:S02]  /*fed0*/  @!P0 SYNCS.PHASECHK.TRANS64 P0, [R13+URZ+0x60], R22 ;  /* 0x000060160d0085a7 */ /* 0x000e64000800007f */
[----:B-1----:R-:W-:Y:S05]  /*fee0*/  @!P0 BRA `(.L_x_9991) ;  /* 0xfffffffc00f08947 */ /* 0x002fea000383ffff */
[----:B------:R-:W-:Y:S05]  /*fef0*/  BRA `(.L_x_10062) ;  /* 0xffffffd800b47947 */ /* 0x000fea000383ffff */
.L_x_10001:
[----:B-1----:R1:W2:Y:S02]  /*ff00*/  SYNCS.PHASECHK.TRANS64.TRYWAIT P0, [R2+URZ+0x31c40], R3 ;  /* 0x031c4003020075a7 */ /* 0x0022a4000800017f */
[----:B--2---:R-:W-:Y:S05]  /*ff10*/  @!P0 NANOSLEEP.SYNCS 0x989680 ;  /* 0x009896800000895d */ /* 0x004fea0003900000 */
[----:B------:R-:W2:Y:S02]  /*ff20*/  @!P0 SYNCS.PHASECHK.TRANS64 P0, [R2+URZ+0x31c40], R3 ;  /* 0x031c4003020085a7 */ /* 0x000ea4000800007f */
[----:B--2---:R-:W-:Y:S05]  /*ff30*/  @!P0 BRA `(.L_x_10001) ;  /* 0xfffffffc00f08947 */ /* 0x004fea000383ffff */
[----:B------:R-:W-:Y:S05]  /*ff40*/  BRA `(.L_x_10063) ;  /* 0xffffffe000307947 */ /* 0x000fea000383ffff */
.L_x_10008:
[----:B0-----:R0:W1:Y:S02]  /*ff50*/  SYNCS.PHASECHK.TRANS64.TRYWAIT P0, [R7+URZ+0x60], R2 ;  /* 0x00006002070075a7 */ /* 0x001064000800017f */
[----:B-1----:R-:W-:Y:S05]  /*ff60*/  @!P0 NANOSLEEP.SYNCS 0x989680 ;  /* 0x009896800000895d */ /* 0x002fea0003900000 */
[----:B------:R-:W1:Y:S02]  /*ff70*/  @!P0 SYNCS.PHASECHK.TRANS64 P0, [R7+URZ+0x60], R2 ;  /* 0x00006002070085a7 */ /* 0x000e64000800007f */
[----:B-1----:R-:W-:Y:S05]  /*ff80*/  @!P0 BRA `(.L_x_10008) ;  /* 0xfffffffc00f08947 */ /* 0x002fea000383ffff */
[----:B------:R-:W-:Y:S05]  /*ff90*/  BRA `(.L_x_10064) ;  /* 0xffffffe400407947 */ /* 0x000fea000383ffff */
.L_x_10018:
[----:B0-----:R0:W1:Y:S02]  /*ffa0*/  SYNCS.PHASECHK.TRANS64.TRYWAIT P0, [R3+URZ+0x31c60], R0 ;  /* 0x031c6000030075a7 */ /* 0x001064000800017f */
[----:B-1----:R-:W-:Y:S05]  /*ffb0*/  @!P0 NANOSLEEP.SYNCS 0x989680 ;  /* 0x009896800000895d */ /* 0x002fea0003900000 */
[----:B------:R-:W1:Y:S02]  /*ffc0*/  @!P0 SYNCS.PHASECHK.TRANS64 P0, [R3+URZ+0x31c60], R0 ;  /* 0x031c6000030085a7 */ /* 0x000e64000800007f */
[----:B-1----:R-:W-:Y:S05]  /*ffd0*/  @!P0 BRA `(.L_x_10018) ;  /* 0xfffffffc00f08947 */ /* 0x002fea000383ffff */
[----:B------:R-:W-:Y:S05]  /*ffe0*/  BRA `(.L_x_10065) ;  /* 0xffffffe800707947 */ /* 0x000fea000383ffff */
.L_x_10026:
[----:B0-----:R0:W1:Y:S02]  /*fff0*/  SYNCS.PHASECHK.TRANS64.TRYWAIT P0, [R9+URZ+0x31c20], R0 ;  /* 0x031c2000090075a7 */ /* 0x001064000800017f */
[----:B-1----:R-:W-:Y:S05]  /*10000*/  @!P0 NANOSLEEP.SYNCS 0x989680 ;  /* 0x009896800000895d */ /* 0x002fea0003900000 */
[----:B------:R-:W1:Y:S02]  /*10010*/  @!P0 SYNCS.PHASECHK.TRANS64 P0, [R9+URZ+0x31c20], R0 ;  /* 0x031c2000090085a7 */ /* 0x000e64000800007f */
[----:B-1----:R-:W-:Y:S05]  /*10020*/  @!P0 BRA `(.L_x_10026) ;  /* 0xfffffffc00f08947 */ /* 0x002fea000383ffff */
[----:B------:R-:W-:Y:S05]  /*10030*/  BRA `(.L_x_10066) ;  /* 0xffffffec00ac7947 */ /* 0x000fea000383ffff */
.L_x_10027:
        /* <DEDUP_REMOVED lines=11> */
.L_x_10068:
[----:B------:R-:W-:Y:S05]  /*100f0*/  BSYNC B0 ;  /* 0x0000000000007941 */ /* 0x000fea0003800000 */
.L_x_10067:
[----:B------:R-:W-:Y:S05]  /*10100*/  BRA `(.L_x_10069) ;  /* 0xffffffec00947947 */ /* 0x000fea000383ffff */
.L_x_10030:
[----:B------:R-:W-:Y:S01]  /*10110*/  BSSY B1, `(.L_x_10070) ;  /* 0x0000006000017945 */ /* 0x000fe20003800000 */
[----:B------:R-:W-:-:S07]  /*10120*/  IMAD.MOV.U32 R15, RZ, RZ, -0x1 ;  /* 0xffffffffff0f7424 */ /* 0x000fce00078e00ff */
[----:B0-----:R-:W-:Y:S05]  /*10130*/  WARPSYNC.COLLECTIVE R15, `(.L_x_10071) ;  /* 0x000000000f0c7348 */ /* 0x001fea0003c00000 */
[----:B------:R-:W-:Y:S02]  /*10140*/  ELECT P6, UR62, PT ;  /* 0x00000000003e782f */ /* 0x000fe400038c0000 */
[----:B------:R-:W-:Y:S01]  /*10150*/  MOV R14, UR62 ;  /* 0x0000003e000e7c02 */ /* 0x000fe20008000f00 */
[----:B0-----:R-:W-:Y:S10]  /*10160*/  ENDCOLLECTIVE ;  /* 0x000000000000791b */ /* 0x001ff40003800000 */
.L_x_10071:
[----:B------:R-:W-:Y:S05]  /*10170*/  BSYNC B1 ;  /* 0x0000000000017941 */ /* 0x000fea0003800000 */
.L_x_10070:
[----:B------:R-:W-:Y:S05]  /*10180*/  BRA `(.L_x_10072) ;  /* 0xffffffec008c7947 */ /* 0x000fea000383ffff */
.L_x_10032:
[----:B0-----:R0:W1:Y:S02]  /*10190*/  SYNCS.PHASECHK.TRANS64.TRYWAIT P0, [R7+URZ], R2 ;  /* 0x00000002070075a7 */ /* 0x001064000800017f */
[----:B-1----:R-:W-:Y:S05]  /*101a0*/  @!P0 NANOSLEEP.SYNCS 0x989680 ;  /* 0x009896800000895d */ /* 0x002fea0003900000 */
[----:B------:R-:W1:Y:S02]  /*101b0*/  @!P0 SYNCS.PHASECHK.TRANS64 P0, [R7+URZ], R2 ;  /* 0x00000002070085a7 */ /* 0x000e64000800007f */
[----:B-1----:R-:W-:Y:S05]  /*101c0*/  @!P0 BRA `(.L_x_10032) ;  /* 0xfffffffc00f08947 */ /* 0x002fea000383ffff */
[----:B------:R-:W-:Y:S05]  /*101d0*/  BRA `(.L_x_10073) ;  /* 0xffffffec00c07947 */ /* 0x000fea000383ffff */
.L_x_10033:
[----:B-1----:R1:W2:Y:S02]  /*101e0*/  SYNCS.PHASECHK.TRANS64.TRYWAIT P0, [R3+URZ], R0 ;  /* 0x00000000030075a7 */ /* 0x0022a4000800017f */
[----:B--2---:R-:W-:Y:S05]  /*101f0*/  @!P0 NANOSLEEP.SYNCS 0x989680 ;  /* 0x009896800000895d */ /* 0x004fea0003900000 */
[----:B------:R-:W2:Y:S02]  /*10200*/  @!P0 SYNCS.PHASECHK.TRANS64 P0, [R3+URZ], R0 ;  /* 0x00000000030085a7 */ /* 0x000ea4000800007f */
[----:B--2---:R-:W-:Y:S05]  /*10210*/  @!P0 BRA `(.L_x_10033) ;  /* 0xfffffffc00f08947 */ /* 0x004fea000383ffff */
[----:B------:R-:W-:Y:S05]  /*10220*/  BRA `(.L_x_10074) ;  /* 0xffffffec00b47947 */ /* 0x000fea000383ffff */
.L_x_10035:
[----:B-1----:R1:W2:Y:S02]  /*10230*/  SYNCS.PHASECHK.TRANS64.TRYWAIT P0, [R5+URZ], R2 ;  /* 0x00000002050075a7 */ /* 0x0022a4000800017f */
[----:B--2---:R-:W-:Y:S05]  /*10240*/  @!P0 NANOSLEEP.SYNCS 0x989680 ;  /* 0x009896800000895d */ /* 0x004fea0003900000 */
[----:B------:R-:W2:Y:S02]  /*10250*/  @!P0 SYNCS.PHASECHK.TRANS64 P0, [R5+URZ], R2 ;  /* 0x00000002050085a7 */ /* 0x000ea4000800007f */
[----:B--2---:R-:W-:Y:S05]  /*10260*/  @!P0 BRA `(.L_x_10035) ;  /* 0xfffffffc00f08947 */ /* 0x004fea000383ffff */
[----:B------:R-:W-:Y:S05]  /*10270*/  BRA `(.L_x_10075) ;  /* 0xffffffec00b87947 */ /* 0x000fea000383ffff */
.L_x_10076:
        /* <DEDUP_REMOVED lines=16> */
.L_x_15319:


//--------------------- .text._ZN7cutlass13device_kernelIN5flash11enable_sm90INS1_16FlashAttnFwdSm90INS1_25CollectiveMainloopFwdSm90ILi2EN4cute5tupleIJNS5_1CILi1EEES8_S8_EEENS6_IJNS7_ILi192EEENS7_ILi144EEENS7_ILi96EEEEEELi96ENS_10bfloat16_tEfNS_4arch4Sm90ELb0ELb0ELb1ELb1ELb0ELb0ELb0ELb0ELb1ELb1ELb0ELb0EEENS1_21CollectiveEpilogueFwdINS6_IJSA_SC_SB_EEES9_SE_SG_Li384ELb1ELb1ELb0ELb0EEENS1_36VarlenDynamicPersistentTileSchedulerILi192ELi144ELi384ELi128ELb0ELb1ELb1ELb0ELb1ELb1EEEEEEEEEvNT_6ParamsE --------------------------
	.section	.text._ZN7cutlass13device_kernelIN5flash11enable_sm90INS1_16FlashAttnFwdSm90INS1_25CollectiveMainloopFwdSm90ILi2EN4cute5tupleIJNS5_1CILi1EEES8_S8_EEENS6_IJNS7_ILi192EEENS7_ILi144EEENS7_ILi96EEEEEELi96ENS_10bfloat16_tEfNS_4arch4Sm90ELb0ELb0ELb1ELb1ELb0ELb0ELb0ELb0ELb1ELb1ELb0ELb0EEENS1_21CollectiveEpilogueFwdINS6_IJSA_SC_SB_EEES9_SE_SG_Li384ELb1ELb1ELb0ELb0EEENS1_36VarlenDynamicPersistentTileSchedulerILi192ELi144ELi384ELi128ELb0ELb1ELb1ELb0ELb1ELb1EEEEEEEEEvNT_6ParamsE,"ax",@progbits
	.align	128
.text._ZN7cutlass13device_kernelIN5flash11enable_sm90INS1_16FlashAttnFwdSm90INS1_25CollectiveMainloopFwdSm90ILi2EN4cute5tupleIJNS5_1CILi1EEES8_S8_EEENS6_IJNS7_ILi192EEENS7_ILi144EEENS7_ILi96EEEEEELi96ENS_10bfloat16_tEfNS_4arch4Sm90ELb0ELb0ELb1ELb1ELb0ELb0ELb0ELb0ELb1ELb1ELb0ELb0EEENS1_21CollectiveEpilogueFwdINS6_IJSA_SC_SB_EEES9_SE_SG_Li384ELb1ELb1ELb0ELb0EEENS1_36VarlenDynamicPersistentTileSchedulerILi192ELi144ELi384ELi128ELb0ELb1ELb1ELb0ELb1ELb1EEEEEEEEEvNT_6ParamsE:
        .type           _ZN7cutlass13device_kernelIN5flash11enable_sm90INS1_16FlashAttnFwdSm90INS1_25CollectiveMainloopFwdSm90ILi2EN4cute5tupleIJNS5_1CILi1EEES8_S8_EEENS6_IJNS7_ILi192EEENS7_ILi144EEENS7_ILi96EEEEEELi96ENS_10bfloat16_tEfNS_4arch4Sm90ELb0ELb0ELb1ELb1ELb0ELb0ELb0ELb0ELb1ELb1ELb0ELb0EEENS1_21CollectiveEpilogueFwdINS6_IJSA_SC_SB_EEES9_SE_SG_Li384ELb1ELb1ELb0ELb0EEENS1_36VarlenDynamicPersistentTileSchedulerILi192ELi144ELi384ELi128ELb0ELb1ELb1ELb0ELb1ELb1EEEEEEEEEvNT_6ParamsE,@function
        .size           _ZN7cutlass13device_kernelIN5flash11enable_sm90INS1_16FlashAttnFwdSm90INS1_25CollectiveMainloopFwdSm90ILi2EN4cute5tupleIJNS5_1CILi1EEES8_S8_EEENS6_IJNS7_ILi192EEENS7_ILi144EEENS7_ILi96EEEEEELi96ENS_10bfloat16_tEfNS_4arch4Sm90ELb0ELb0ELb1ELb1ELb0ELb0ELb0ELb0ELb1ELb1ELb0ELb0EEENS1_21CollectiveEpilogueFwdINS6_IJSA_SC_SB_EEES9_SE_SG_Li384ELb1ELb1ELb0ELb0EEENS1_36VarlenDynamicPersistentTileSchedulerILi192ELi144ELi384ELi128ELb0ELb1ELb1ELb0ELb1ELb1EEEEEEEEEvNT_6ParamsE,(.L_x_15320 - _ZN7cutlass13device_kernelIN5flash11enable_sm90INS1_16FlashAttnFwdSm90INS1_25CollectiveMainloopFwdSm90ILi2EN4cute5tupleIJNS5_1CILi1EEES8_S8_EEENS6_IJNS7_ILi192EEENS7_ILi144EEENS7_ILi96EEEEEELi96ENS_10bfloat16_tEfNS_4arch4Sm90ELb0ELb0ELb1ELb1ELb0ELb0ELb0ELb0ELb1ELb1ELb0ELb0EEENS1_21CollectiveEpilogueFwdINS6_IJSA_SC_SB_EEES9_SE_SG_Li384ELb1ELb1ELb0ELb0EEENS1_36VarlenDynamicPersistentTileSchedulerILi192ELi144ELi384ELi128ELb0ELb1ELb1ELb0ELb1ELb1EEEEEEEEEvNT_6ParamsE)
        .other          _ZN7cutlass13device_kernelIN5flash11enable_sm90INS1_16FlashAttnFwdSm90INS1_25CollectiveMainloopFwdSm90ILi2EN4cute5tupleIJNS5_1CILi1EEES8_S8_EEENS6_IJNS7_ILi192EEENS7_ILi144EEENS7_ILi96EEEEEELi96ENS_10bfloat16_tEfNS_4arch4Sm90ELb0ELb0ELb1ELb1ELb0ELb0ELb0ELb0ELb1ELb1ELb0ELb0EEENS1_21CollectiveEpilogueFwdINS6_IJSA_SC_SB_EEES9_SE_SG_Li384ELb1ELb1ELb0ELb0EEENS1_36VarlenDynamicPersistentTileSchedulerILi192ELi144ELi384ELi128ELb0ELb1ELb1ELb0ELb1ELb1EEEEEEEEEvNT_6ParamsE,@"STO_CUDA_ENTRY STV_DEFAULT"
_ZN7cutlass13device_kernelIN5flash11enable_sm90INS1_16FlashAttnFwdSm90INS1_25CollectiveMainloopFwdSm90ILi2EN4cute5tupleIJNS5_1CILi1EEES8_S8_EEENS6_IJNS7_ILi192EEENS7_ILi144EEENS7_ILi96EEEEEELi96ENS_10bfloat16_tEfNS_4arch4Sm90ELb0ELb0ELb1ELb1ELb0ELb0ELb0ELb0ELb1ELb1ELb0ELb0EEENS1_21CollectiveEpilogueFwdINS6_IJSA_SC_SB_EEES9_SE_SG_Li384ELb1ELb1ELb0ELb0EEENS1_36VarlenDynamicPersistentTileSchedulerILi192ELi144ELi384ELi128ELb0ELb1ELb1ELb0ELb1ELb1EEEEEEEEEvNT_6ParamsE:
        /* <DEDUP_REMOVED lines=17> */
.L_x_10078:
[----:B------:R-:W-:Y:S05]  /*0110*/  BSYNC B0 ;  /* 0x0000000000007941 */ /* 0x000fea0003800000 */
.L_x_10077:
        /* <DEDUP_REMOVED lines=40> */
.L_x_10079:
        /* <DEDUP_REMOVED lines=22> */
.L_x_10080:
        /* <DEDUP_REMOVED lines=18> */
.L_x_10081:
        /* <DEDUP_REMOVED lines=22> */
.L_x_10082:
        /* <DEDUP_REMOVED lines=22> */
.L_x_10083:
        /* <DEDUP_REMOVED lines=8> */
.L_x_10085:
        /* <DEDUP_REMOVED lines=8> */
[----:B-1----:R-:W-:-:S03]  /*09e0*/  ULEA UR36, UR4, UR36, 0x18 ;  /* 0x0000002404247291 */ /* 0x002fc6000f8ec03f */
[----:B------:R-:W-:Y:S01]  /*09f0*/  ULDC UR4, c[0x0][0xc3c] ;  /* 0x00030f0000047ab9 */ /* 0x000fe20000000800 */
[----:B0-----:R-:W-:-:S04]  /*0a00*/  LOP3.LUT R0, R2, 0xffffff80, RZ, 0xc0, !PT ;  /* 0xffffff8002007812 */ /* 0x001fc800078ec0ff */
[----:B------:R-:W-:-:S13]  /*0a10*/  ISETP.NE.AND P0, PT, R0, 0x80, PT ;  /* 0x000000800000780c */ /* 0x000fda0003f05270 */
[----:B------:R-:W-:Y:S08]  /*0a20*/  @!P0 BAR.ARV 0x9, 0x100 ;  /* 0x0244000000008b1d */ /* 0x000ff00000002000 */
[----:B------:R-:W-:Y:S06]  /*0a30*/  BAR.SYNC.DEFER_BLOCKING 0x5, 0x200 ;  /* 0x0148000000007b1d */ /* 0x000fec0000010000 */
[----:B------:R-:W0:Y:S02]  /*0a40*/  LDS.128 R32, [UR36+0x31cd0] ;  /* 0x031cd024ff207984 */ /* 0x000e240008000c00 */
[----:B------:R-:W-:Y:S06]  /*0a50*/  BAR.ARV 0x4, 0x200 ;  /* 0x0108000000007b1d */ /* 0x000fec0000002000 */
[----:B0-----:R-:W-:-:S13]  /*0a60*/  ISETP.GE.AND P0, PT, R35, UR4, PT ;  /* 0x0000000423007c0c */ /* 0x001fda000bf06270 */
[----:B------:R-:W-:Y:S05]  /*0a70*/  @P0 EXIT ;  /* 0x000000000000094d */ /* 0x000fea0003800000 */
[----:B------:R-:W2:Y:S01]  /*0a80*/  LDL.LU R13, [R1+0x3c] ;  /* 0x00003c00010d7983 */ /* 0x000ea20000300800 */
[----:B------:R-:W-:-:S05]  /*0a90*/  VIADD R15, R2, 0xffffff80 ;  /* 0xffffff80020f7836 */ /* 0x000fca0000000000 */
[----:B------:R-:W-:-:S04]  /*0aa0*/  SHF.R.S32.HI R0, RZ, 0x1f, R15 ;  /* 0x0000001fff007819 */ /* 0x000fc8000001140f */
[----:B------:R-:W-:-:S04]  /*0ab0*/  LEA.HI R2, R0, R15, RZ, 0x4 ;  /* 0x0000000f00027211 */ /* 0x000fc800078f20ff */
[----:B------:R-:W-:Y:S02]  /*0ac0*/  SHF.R.S32.HI R5, RZ, 0x4, R2 ;  /* 0x00000004ff057819 */ /* 0x000fe40000011402 */
[C---:B------:R-:W-:Y:S02]  /*0ad0*/  LOP3.LUT R3, R2.reuse, 0xfffffff0, RZ, 0xc0, !PT ;  /* 0xfffffff002037812 */ /* 0x040fe400078ec0ff */
[----:B------:R-:W-:Y:S02]  /*0ae0*/  LEA.HI R2, R2, R5, RZ, 0x1 ;  /* 0x0000000502027211 */ /* 0x000fe400078f08ff */
[----:B------:R-:W-:Y:S01]  /*0af0*/  LEA.HI R151, R0, R15, RZ, 0x7 ;  /* 0x0000000f00977211 */ /* 0x000fe200078f38ff */
[----:B------:R-:W-:Y:S01]  /*0b00*/  IMAD.IADD R3, R15, 0x1, -R3 ;  /* 0x000000010f037824 */ /* 0x000fe200078e0a03 */
[----:B------:R-:W-:Y:S02]  /*0b10*/  LOP3.LUT R4, R2, 0x1ffffffe, RZ, 0xc0, !PT ;  /* 0x1ffffffe02047812 */ /* 0x000fe400078ec0ff */
[----:B------:R-:W-:-:S02]  /*0b20*/  LOP3.LUT R150, R151, 0xffffff80, RZ, 0xc0, !PT ;  /* 0xffffff8097967812 */ /* 0x000fc400078ec0ff */
[----:B------:R-:W-:Y:S01]  /*0b30*/  SHF.R.S32.HI R2, RZ, 0x1f, R3 ;  /* 0x0000001fff027819 */ /* 0x000fe20000011403 */
[----:B------:R-:W-:Y:S02]  /*0b40*/  IMAD.IADD R4, R5, 0x1, -R4 ;  /* 0x0000000105047824 */ /* 0x000fe400078e0a04 */
[----:B------:R-:W-:Y:S01]  /*0b50*/  IMAD.IADD R150, R15, 0x1, -R150 ;  /* 0x000000010f967824 */ /* 0x000fe200078e0a96 */
[CC--:B------:R-:W-:Y:S02]  /*0b60*/  LEA.HI R5, R2.reuse, R3.reuse, RZ, 0x3 ;  /* 0x0000000302057211 */ /* 0x0c0fe400078f18ff */
[----:B------:R-:W-:Y:S02]  /*0b70*/  LEA.HI R2, R2, R3, RZ, 0x2 ;  /* 0x0000000302027211 */ /* 0x000fe400078f10ff */
[----:B------:R-:W-:Y:S01]  /*0b80*/  LEA.HI R7, R0, R15, RZ, 0x5 ;  /* 0x0000000f00077211 */ /* 0x000fe200078f28ff */
[----:B------:R-:W-:Y:S01]  /*0b90*/  IMAD.SHL.U32 R5, R5, 0x10, RZ ;  /* 0x0000001005057824 */ /* 0x000fe200078e00ff */
[----:B------:R-:W-:-:S02]  /*0ba0*/  LOP3.LUT R6, R2, 0x7fffffc, RZ, 0xc0, !PT ;  /* 0x07fffffc02067812 */ /* 0x000fc400078ec0ff */
[----:B------:R-:W-:Y:S02]  /*0bb0*/  SHF.R.S32.HI R9, RZ, 0x1f, R150 ;  /* 0x0000001fff097819 */ /* 0x000fe40000011496 */
[----:B------:R-:W-:Y:S02]  /*0bc0*/  SHF.R.S32.HI R2, RZ, 0x2, R2 ;  /* 0x00000002ff027819 */ /* 0x000fe40000011402 */
[----:B------:R-:W-:Y:S02]  /*0bd0*/  SHF.R.S32.HI R8, RZ, 0x5, R7 ;  /* 0x00000005ff087819 */ /* 0x000fe40000011407 */
[----:B------:R-:W-:Y:S01]  /*0be0*/  LEA.HI R10, R9, R150, RZ, 0x2 ;  /* 0x00000096090a7211 */ /* 0x000fe200078f10ff */
[----:B------:R-:W-:Y:S01]  /*0bf0*/  IMAD.SHL.U32 R2, R2, 0x40, RZ ;  /* 0x0000004002027824 */ /* 0x000fe200078e00ff */
[----:B------:R-:W-:Y:S02]  /*0c00*/  LOP3.LUT R5, R5, 0x7fffff80, RZ, 0xc0, !PT ;  /* 0x7fffff8005057812 */ /* 0x000fe400078ec0ff */
[----:B------:R-:W-:Y:S01]  /*0c10*/  LEA.HI R0, R0, R15, RZ, 0x2 ;  /* 0x0000000f00007211 */ /* 0x000fe200078f10ff */
[----:B------:R-:W-:Y:S01]  /*0c20*/  IMAD.IADD R6, R3, 0x1, -R6 ;  /* 0x0000000103067824 */ /* 0x000fe200078e0a06 */
[--C-:B------:R-:W-:Y:S01]  /*0c30*/  SHF.R.S32.HI R11, RZ, 0x2, R10.reuse ;  /* 0x00000002ff0b7819 */ /* 0x100fe2000001140a */
[----:B------:R-:W-:Y:S01]  /*0c40*/  IMAD R14, R8, 0x10, R3 ;  /* 0x00000010080e7824 */ /* 0x000fe200078e0203 */
[----:B------:R-:W-:Y:S01]  /*0c50*/  SHF.R.S32.HI R12, RZ, 0x1f, R10 ;  /* 0x0000001fff0c7819 */ /* 0x000fe2000001140a */
[----:B------:R-:W-:Y:S01]  /*0c60*/  IMAD.SHL.U32 R3, R4, 0x8, RZ ;  /* 0x0000000804037824 */ /* 0x000fe200078e00ff */
[----:B------:R-:W-:Y:S01]  /*0c70*/  SHF.R.S32.HI R151, RZ, 0x7, R151 ;  /* 0x00000007ff977819 */ /* 0x000fe20000011497 */
[----:B------:R-:W-:Y:S01]  /*0c80*/  IMAD R5, R8, 0x100, R5 ;  /* 0x0000010008057824 */ /* 0x000fe200078e0205 */
[----:B------:R-:W-:-:S02]  /*0c90*/  LOP3.LUT R2, R2, 0x40, RZ, 0xc0, !PT ;  /* 0x0000004002027812 */ /* 0x000fc400078ec0ff */
[----:B------:R-:W-:Y:S01]  /*0ca0*/  LOP3.LUT R147, R0, 0xfffffffc, RZ, 0xc0, !PT ;  /* 0xfffffffc00937812 */ /* 0x000fe200078ec0ff */
[----:B------:R-:W-:Y:S01]  /*0cb0*/  IMAD.U32 R155, R14, 0x20, R3 ;  /* 0x000000200e9b7824 */ /* 0x000fe200078e0003 */
[----:B------:R-:W-:Y:S01]  /*0cc0*/  LEA.HI R12, R12, R11, RZ, 0x3 ;  /* 0x0000000b0c0c7211 */ /* 0x000fe200078f18ff */
[----:B------:R-:W-:Y:S01]  /*0cd0*/  IMAD R5, R6, 0x10, R5 ;  /* 0x0000001006057824 */ /* 0x000fe200078e0205 */
[----:B------:R-:W-:Y:S01]  /*0ce0*/  LOP3.LUT R3, R2, 0x8, R3, 0xf8, !PT ;  /* 0x0000000802037812 */ /* 0x000fe200078ef803 */
[----:B------:R-:W-:Y:S01]  /*0cf0*/  IMAD.HI R6, R151, 0x55555556, RZ ;  /* 0x5555555697067827 */ /* 0x000fe200078e02ff */
[----:B------:R-:W-:Y:S02]  /*0d00*/  SHF.R.U32.HI R2, RZ, 0x3, R2 ;  /* 0x00000003ff027819 */ /* 0x000fe40000011602 */
[----:B------:R-:W-:Y:S01]  /*0d10*/  LOP3.LUT R12, R12, 0xfffffff8, RZ, 0xc0, !PT ;  /* 0xfffffff80c0c7812 */ /* 0x000fe200078ec0ff */
[----:B------:R-:W-:Y:S01]  /*0d20*/  IMAD.IADD R147, R15, 0x1, -R147 ;  /* 0x000000010f937824 */ /* 0x000fe200078e0a93 */
[----:B------:R-:W-:-:S02]  /*0d30*/  LEA.HI R9, R9, R150, RZ, 0x5 ;  /* 0x0000009609097211 */ /* 0x000fc400078f28ff */
[----:B------:R-:W-:Y:S01]  /*0d40*/  LOP3.LUT R2, R3, R2, RZ, 0x3c, !PT ;  /* 0x0000000203027212 */ /* 0x000fe200078e3cff */
[----:B------:R-:W-:Y:S01]  /*0d50*/  IMAD.IADD R12, R11, 0x1, -R12 ;  /* 0x000000010b0c7824 */ /* 0x000fe200078e0a0c */
[----:B------:R-:W-:Y:S02]  /*0d60*/  LEA.HI R6, R6, R6, RZ, 0x1 ;  /* 0x0000000606067211 */ /* 0x000fe400078f08ff */
[----:B------:R-:W-:Y:S02]  /*0d70*/  SHF.R.S32.HI R9, RZ, 0x5, R9 ;  /* 0x00000005ff097819 */ /* 0x000fe40000011409 */
[C---:B------:R-:W-:Y:S02]  /*0d80*/  LEA.HI R3, R147.reuse, R147, RZ, 0x1 ;  /* 0x0000009393037211 */ /* 0x040fe400078f08ff */
[----:B------:R-:W-:Y:S01]  /*0d90*/  SHF.L.U32 R19, R147, 0x3, RZ ;  /* 0x0000000393137819 */ /* 0x000fe200000006ff */
[----:B------:R-:W-:Y:S01]  /*0da0*/  IMAD R6, R6, -0x3, R151 ;  /* 0xfffffffd06067824 */ /* 0x000fe200078e0297 */
[----:B------:R-:W-:Y:S01]  /*0db0*/  LOP3.LUT R7, R10, 0x7ffffffc, RZ, 0xc0, !PT ;  /* 0x7ffffffc0a077812 */ /* 0x000fe200078ec0ff */
[----:B------:R-:W-:Y:S01]  /*0dc0*/  IMAD R9, R9, 0x10, R12 ;  /* 0x0000001009097824 */ /* 0x000fe200078e020c */
[----:B------:R-:W-:Y:S01]  /*0dd0*/  LOP3.LUT R4, R3, 0x1ffffffe, RZ, 0xc0, !PT ;  /* 0x1ffffffe03047812 */ /* 0x000fe200078ec0ff */
[----:B------:R-:W-:-:S02]  /*0de0*/  IMAD.IADD R2, R2, 0x1, R5 ;  /* 0x0000000102027824 */ /* 0x000fc400078e0205 */
[C---:B------:R-:W-:Y:S02]  /*0df0*/  VIADD R144, R19.reuse, 0x20 ;  /* 0x0000002013907836 */ /* 0x040fe40000000000 */
        /* <DEDUP_REMOVED lines=12> */
[----:B------:R-:W-:Y:S01]  /*0ec0*/  IMAD R154, R3, 0x8, R152 ;  /* 0x00000008039a7824 */ /* 0x000fe200078e0298 */
[----:B------:R-:W-:Y:S01]  /*0ed0*/  UMOV UR39, URZ ;  /* 0x0000003f00277c82 */ /* 0x000fe20008000000 */
[----:B--2---:R-:W-:-:S07]  /*0ee0*/  LOP3.LUT R17, R13, 0x1, RZ, 0xfc, !PT ;  /* 0x000000010d117812 */ /* 0x004fce00078efcff */
.L_x_10119:
[----:B--2---:R-:W0:Y:S01]  /*0ef0*/  LDC.64 R4, c[0x0][0xc88] ;  /* 0x00032200ff047b82 */ /* 0x004e220000000a00 */
[----:B------:R-:W-:Y:S01]  /*0f00*/  ULDC.64 UR4, c[0x0][0xa28] ;  /* 0x00028a0000047ab9 */ /* 0x000fe20000000a00 */
[----:B-1----:R-:W-:Y:S01]  /*0f10*/  IMAD.MOV.U32 R3, RZ, RZ, RZ ;  /* 0x000000ffff037224 */ /* 0x002fe200078e00ff */
[----:B------:R-:W-:Y:S01]  /*0f20*/  ULDC.64 UR6, c[0x0][0xa20] ;  /* 0x0002880000067ab9 */ /* 0x000fe20000000a00 */
[----:B0-----:R-:W-:-:S05]  /*0f30*/  IMAD.WIDE R4, R35, 0x4, R4 ;  /* 0x0000000423047825 */ /* 0x001fca00078e0204 */
[----:B------:R-:W2:Y:S01]  /*0f40*/  LDG.E R18, desc[UR60][R4.64] ;  /* 0x0000003c04127981 */ /* 0x000ea2000c1e1900 */
[----:B------:R-:W-:-:S04]  /*0f50*/  ISETP.NE.U32.AND P0, PT, RZ, UR4, PT ;  /* 0x00000004ff007c0c */ /* 0x000fc8000bf05070 */
[----:B------:R-:W-:Y:S02]  /*0f60*/  ISETP.NE.AND.EX P0, PT, RZ, UR5, PT, P0 ;  /* 0x00000005ff007c0c */ /* 0x000fe4000bf05300 */
[----:B--2---:R-:W-:-:S11]  /*0f70*/  SHF.R.S32.HI R145, RZ, 0x1f, R18 ;  /* 0x0000001fff917819 */ /* 0x004fd60000011412 */
[----:B---3--:R-:W-:-:S04]  /*0f80*/  @P0 LEA R6, P1, R18, UR4, 0x2 ;  /* 0x0000000412060c11 */ /* 0x008fc8000f8210ff */
[----:B----4-:R-:W-:Y:S01]  /*0f90*/  @P0 LEA.HI.X R7, R18, UR5, R145, 0x2, P1 ;  /* 0x0000000512070c11 */ /* 0x010fe200088f1491 */
        /* <DEDUP_REMOVED lines=24> */
.L_x_10086:
[----:B-----5:R-:W-:Y:S01]  /*1120*/  IMAD.IADD R64, R64, 0x1, -R3 ;  /* 0x0000000140407824 */ /* 0x020fe200078e0a03 */
[----:B------:R-:W-:Y:S01]  /*1130*/  PLOP3.LUT P0, PT, PT, PT, PT, 0x80, 0x0 ;  /* 0x000000000000781c */ /* 0x000fe20003f0f070 */
[----:B------:R-:W-:Y:S01]  /*1140*/  IMAD.MOV.U32 R23, RZ, RZ, R33 ;  /* 0x000000ffff177224 */ /* 0x000fe200078e0021 */
[----:B------:R-:W-:Y:S01]  /*1150*/  CS2R R30, SRZ ;  /* 0x00000000001e7805 */ /* 0x000fe2000001ff00 */
[C---:B------:R-:W-:Y:S01]  /*1160*/  VIADD R0, R64.reuse, 0x8f ;  /* 0x0000008f40007836 */ /* 0x040fe20000000000 */
[----:B------:R-:W-:Y:S01]  /*1170*/  ISETP.GE.AND P1, PT, R64, 0x1, PT ;  /* 0x000000014000780c */ /* 0x000fe20003f26270 */
[----:B------:R-:W-:Y:S01]  /*1180*/  IMAD.MOV.U32 R22, RZ, RZ, R34 ;  /* 0x000000ffff167224 */ /* 0x000fe200078e0022 */
[----:B------:R-:W-:Y:S01]  /*1190*/  CS2R R56, SRZ ;  /* 0x0000000000387805 */ /* 0x000fe2000001ff00 */
[----:B------:R-:W-:Y:S01]  /*11a0*/  IMAD.HI R0, R0, 0x38e38e39, RZ ;  /* 0x38e38e3900007827 */ /* 0x000fe200078e02ff */
[----:B------:R-:W-:Y:S02]  /*11b0*/  CS2R R36, SRZ ;  /* 0x0000000000247805 */ /* 0x000fe4000001ff00 */
[----:B------:R-:W-:-:S02]  /*11c0*/  CS2R R38, SRZ ;  /* 0x0000000000267805 */ /* 0x000fc4000001ff00 */
[----:B------:R-:W-:Y:S01]  /*11d0*/  CS2R R52, SRZ ;  /* 0x0000000000347805 */ /* 0x000fe2000001ff00 */
[----:B------:R-:W-:Y:S01]  /*11e0*/  IMAD.MOV.U32 R71, RZ, RZ, RZ ;  /* 0x000000ffff477224 */ /* 0x000fe200078e00ff */
[----:B------:R-:W-:Y:S02]  /*11f0*/  SHF.R.U32.HI R3, RZ, 0x1f, R0 ;  /* 0x0000001fff037819 */ /* 0x000fe40000011600 */
[----:B------:R-:W-:Y:S02]  /*1200*/  CS2R R26, SRZ ;  /* 0x00000000001a7805 */ /* 0x000fe4000001ff00 */
[----:B------:R-:W-:Y:S02]  /*1210*/  CS2R R42, SRZ ;  /* 0x00000000002a7805 */ /* 0x000fe4000001ff00 */
[----:B------:R-:W-:Y:S02]  /*1220*/  CS2R R48, SRZ ;  /* 0x0000000000307805 */ /* 0x000fe4000001ff00 */
[----:B------:R-:W-:Y:S01]  /*1230*/  LEA.HI.SX32 R104, R0, R3, 0x1b ;  /* 0x0000000300687211 */ /* 0x000fe200078fdaff */
        /* <DEDUP_REMOVED lines=14> */
[----:B------:R-:W-:Y:S01]  /*1320*/  CS2R R80, SRZ ;  /* 0x0000000000507805 */ /* 0x000fe2000001ff00 */
[----:B------:R-:W-:Y:S01]  /*1330*/  IMAD.MOV.U32 R12, RZ, RZ, RZ ;  /* 0x000000ffff0c7224 */ /* 0x000fe200078e00ff */
[----:B0-----:R-:W-:Y:S01]  /*1340*/  CS2R R6, SRZ ;  /* 0x0000000000067805 */ /* 0x001fe2000001ff00 */
[----:B------:R-:W-:Y:S01]  /*1350*/  IMAD.MOV.U32 R14, RZ, RZ, RZ ;  /* 0x000000ffff0e7224 */ /* 0x000fe200078e00ff */
[----:B------:R-:W-:Y:S01]  /*1360*/  MOV R24, RZ ;  /* 0x000000ff00187202 */ /* 0x000fe20000000f00 */
[----:B------:R-:W-:Y:S02]  /*1370*/  IMAD.MOV.U32 R83, RZ, RZ, RZ ;  /* 0x000000ffff537224 */ /* 0x000fe400078e00ff */
[----:B------:R-:W-:Y:S01]  /*1380*/  IMAD.MOV.U32 R85, RZ, RZ, RZ ;  /* 0x000000ffff557224 */ /* 0x000fe200078e00ff */
[----:B------:R-:W-:Y:S06]  /*1390*/  @!P1 BRA `(.L_x_10087) ;  /* 0x0000008c00749947 */ /* 0x000fec0003800000 */
[----:B------:R-:W0:Y:S01]  /*13a0*/  SHFL.IDX PT, R0, R151, RZ, 0x1f ;  /* 0x00001fff97007589 */ /* 0x000e2200000e0000 */
[----:B------:R-:W-:-:S04]  /*13b0*/  UIADD3 UR6, UR36, 0x24300, URZ ;  /* 0x0002430024067890 */ /* 0x000fc8000fffe03f */
[----:B------:R-:W-:-:S06]  /*13c0*/  ULOP3.LUT UP0, URZ, UR6, 0x9f, URZ, 0xc0, !UPT ;  /* 0x0000009f063f7892 */ /* 0x000fcc000f80c03f */
[----:B------:R-:W-:Y:S02]  /*13d0*/  PLOP3.LUT P0, PT, PT, PT, UP0, 0x80, 0x0 ;  /* 0x000000000000781c */ /* 0x000fe40003f0f008 */
[----:B0-----:R-:W-:-:S13]  /*13e0*/  R2UR UR38, R0 ;  /* 0x00000000002672ca */ /* 0x001fda00000e0000 */
[----:B------:R-:W-:-:S04]  /*13f0*/  UIMAD.WIDE UR4, UR38, 0x55555556, URZ ;  /* 0x55555556260478a5 */ /* 0x000fc8000f8e023f */
[----:B------:R-:W-:-:S04]  /*1400*/  ULEA.HI UR5, UR5, UR5, URZ, 0x1 ;  /* 0x0000000505057291 */ /* 0x000fc8000f8f083f */
[----:B------:R-:W-:-:S04]  /*1410*/  UIMAD UR40, UR5, -0x3, UR38 ;  /* 0xfffffffd052878a4 */ /* 0x000fc8000f8e0226 */
        /* <DEDUP_REMOVED lines=20> */
.L_x_10088:
[----:B------:R-:W-:Y:S02]  /*1560*/  LEA.HI R0, R149, R149, RZ, 0x1 ;  /* 0x0000009595007211 */ /* 0x000fe400078f08ff */
[----:B------:R-:W-:Y:S02]  /*1570*/  ISETP.NE.AND P0, PT, R17, 0x3, PT ;  /* 0x000000031100780c */ /* 0x000fe40003f05270 */
[----:B------:R-:W-:-:S05]  /*1580*/  LOP3.LUT R0, R0, 0xfffffffe, RZ, 0xc0, !PT ;  /* 0xfffffffe00007812 */ /* 0x000fca00078ec0ff */
[----:B------:R-:W-:-:S05]  /*1590*/  IMAD.IADD R0, R149, 0x1, -R0 ;  /* 0x0000000195007824 */ /* 0x000fca00078e0a00 */
[----:B------:R-:W-:-:S04]  /*15a0*/  SHF.L.U32 R0, R0, 0x1f, RZ ;  /* 0x0000001f00007819 */ /* 0x000fc800000006ff */
[----:B------:R-:W0:Y:S02]  /*15b0*/  SYNCS.PHASECHK.TRANS64.TRYWAIT P1, [UR36+0x31c00], R0 ;  /* 0x031c0000ff0075a7 */ /* 0x000e240008020164 */
[----:B0-----:R-:W-:Y:S05]  /*15c0*/  @!P1 BRA `(.L_x_10089) ;  /* 0x0000010400389947 */ /* 0x001fea0003800000 */
.L_x_10246:
[----:B------:R-:W-:Y:S05]  /*15d0*/  @!P0 BRA `(.L_x_10090) ;  /* 0x0000000000048947 */ /* 0x000fea0003800000 */
[----:B------:R-:W-:Y:S01]  /*15e0*/  BPT.TRAP 0x1 ;  /* 0x000000040000795c */ /* 0x000fe20000300000 */
.L_x_10090:
[----:B0-----:R-:W-:Y:S01]  /*15f0*/  IMAD.U32 R0, RZ, RZ, UR39 ;  /* 0x00000027ff007e24 */ /* 0x001fe2000f8e00ff */
[----:B------:R-:W-:-:S04]  /*1600*/  SHF.L.U32 R3, R16, 0x1f, RZ ;  /* 0x0000001f10037819 */ /* 0x000fc800000006ff */
[----:B------:R-:W-:-:S04]  /*1610*/  LEA R0, R0, UR36, 0x3 ;  /* 0x0000002400007c11 */ /* 0x000fc8000f8e18ff */
[----:B------:R0:W1:Y:S01]  /*1620*/  SYNCS.PHASECHK.TRANS64.TRYWAIT P2, [R0+URZ+0x31c30], R3 ;  /* 0x031c3003000075a7 */ /* 0x000062000804017f */
[----:B------:R-:W-:Y:S05]  /*1630*/  @!P0 BRA `(.L_x_10091) ;  /* 0x0000000000048947 */ /* 0x000fea0003800000 */
[----:B------:R-:W-:Y:S01]  /*1640*/  BPT.TRAP 0x1 ;  /* 0x000000040000795c */ /* 0x000fe20000300000 */
.L_x_10091:
[----:B------:R-:W2:Y:S01]  /*1650*/  S2R R4, SR_TID.X ;  /* 0x0000000000047919 */ /* 0x000ea20000002100 */
[----:B------:R-:W-:Y:S01]  /*1660*/  IMAD.MOV.U32 R71, RZ, RZ, RZ ;  /* 0x000000ffff477224 */ /* 0x000fe200078e00ff */
[----:B--2---:R-:W-:Y:S01]  /*1670*/  LOP3.LUT P1, RZ, R4, 0x7f, RZ, 0xc0, !PT ;  /* 0x0000007f04ff7812 */ /* 0x004fe2000782c0ff */
[----:B-1----:R-:W-:-:S12]  /*1680*/  @P2 BRA `(.L_x_10092) ;  /* 0x0000000000082947 */ /* 0x002fd80003800000 */
[----:B------:R-:W1:Y:S02]  /*1690*/  SYNCS.PHASECHK.TRANS64.TRYWAIT P2, [R0+URZ+0x31c30], R3 ;  /* 0x031c3003000075a7 */ /* 0x000e64000804017f */
[----:B-1----:R-:W-:Y:S05]  /*16a0*/  @!P2 BRA `(.L_x_10093) ;  /* 0x000001040018a947 */ /* 0x002fea0003800000 */
.L_x_10092:
[----:B------:R-:W-:Y:S05]  /*16b0*/  WARPSYNC.ALL ;  /* 0x0000000000007948 */ /* 0x000fea0003800000 */
[----:B------:R-:W-:Y:S01]  /*16c0*/  UIADD3 UR4, UR36, 0x16a00, URZ ;  /* 0x00016a0024047890 */ /* 0x000fe2000fffe03f */
[----:B------:R-:W-:Y:S01]  /*16d0*/  WARPGROUP.ARRIVE ;  /* 0x00000000000079c5 */ /* 0x000fe20000000000 */
[----:B------:R-:W-:Y:S01]  /*16e0*/  ULEA UR40, UR40, UR36, 0xc ;  /* 0x0000002428287291 */ /* 0x000fe2000f8e603f */
[----:B------:R-:W-:Y:S01]  /*16f0*/  IMAD.IADD R5, R153, 0x1, R64 ;  /* 0x0000000199057824 */ /* 0x000fe200078e0240 */
[----:B------:R-:W-:Y:S01]  /*1700*/  USHF.R.U32.HI UR4, URZ, 0x4, UR4 ;  /* 0x000000043f047899 */ /* 0x000fe20008011604 */
[----:B------:R-:W-:Y:S01]  /*1710*/  P2R R67, PR, RZ, 0x1 ;  /* 0x00000001ff437803 */ /* 0x000fe20000000000 */
[----:B------:R-:W-:Y:S01]  /*1720*/  UIADD3 UR40, UR40, 0xda00, URZ ;  /* 0x0000da0028287890 */ /* 0x000fe2000fffe03f */
[----:B------:R-:W-:Y:S01]  /*1730*/  IMAD R5, R104, -0x90, R5 ;  /* 0xffffff7068057824 */ /* 0x000fe200078e0205 */
[----:B------:R-:W-:Y:S01]  /*1740*/  ULOP3.LUT UR4, UR4, 0x3fff, URZ, 0xc0, !UPT ;  /* 0x00003fff04047892 */ /* 0x000fe2000f8ec03f */
[----:B01----:R-:W-:Y:S01]  /*1750*/  @!P1 VIADD R0, R0, 0x31c40 ;  /* 0x00031c4000009836 */ /* 0x003fe20000000000 */
[----:B------:R-:W-:-:S02]  /*1760*/  USHF.R.U32.HI UR40, URZ, 0x4, UR40 ;  /* 0x000000043f287899 */ /* 0x000fc40008011628 */
[----:B------:R-:W-:Y:S01]  /*1770*/  ULOP3.LUT UR56, UR4, 0x10000, URZ, 0xfc, !UPT ;  /* 0x0001000004387892 */ /* 0x000fe2000f8efc3f */
[C---:B------:R-:W-:Y:S01]  /*1780*/  ISETP.GT.AND P3, PT, R5.reuse, RZ, PT ;  /* 0x000000ff0500720c */ /* 0x040fe20003f64270 */
[----:B------:R-:W-:Y:S01]  /*1790*/  ULOP3.LUT UR24, UR40, 0x3fff, URZ, 0xc0, !UPT ;  /* 0x00003fff28187892 */ /* 0x000fe2000f8ec03f */
[C---:B------:R-:W-:Y:S01]  /*17a0*/  ISETP.GT.AND P6, PT, R5.reuse, 0x1, PT ;  /* 0x000000010500780c */ /* 0x040fe20003fc4270 */
[----:B------:R-:W-:Y:S01]  /*17b0*/  UIMAD UR26, UR39, 0x6c0, UR56 ;  /* 0x000006c0271a78a4 */ /* 0x000fe2000f8e0238 */
[C---:B------:R-:W-:Y:S01]  /*17c0*/  ISETP.GT.AND P5, PT, R5.reuse, 0x8, PT ;  /* 0x000000080500780c */ /* 0x040fe20003fa4270 */
[----:B------:R-:W-:Y:S01]  /*17d0*/  ULOP3.LUT UR24, UR24, 0x10000, URZ, 0xfc, !UPT ;  /* 0x0001000018187892 */ /* 0x000fe2000f8efc3f */
[C---:B------:R-:W-:Y:S01]  /*17e0*/  ISETP.GT.AND P4, PT, R5.reuse, 0x9, PT ;  /* 0x000000090500780c */ /* 0x040fe20003f84270 */
[----:B------:R-:W-:Y:S01]  /*17f0*/  UMOV UR27, 0x80000020 ;  /* 0x80000020001b7882 */ /* 0x000fe20000000000 */
[----:B------:R-:W-:Y:S01]  /*1800*/  UMOV UR25, 0x80000020 ;  /* 0x8000002000197882 */ /* 0x000fe20000000000 */
[----:B------:R-:W-:Y:S01]  /*1810*/  UIADD3 UR6, UR26, 0x40, URZ ;  /* 0x000000401a067890 */ /* 0x000fe2000fffe03f */
[----:B------:R-:W-:Y:S01]  /*1820*/  ISETP.GT.AND P2, PT, R5, 0x10, PT ;  /* 0x000000100500780c */ /* 0x000fe20003f44270 */
[----:B------:R-:W-:Y:S01]  /*1830*/  UMOV UR5, UR25 ;  /* 0x0000001900057c82 */ /* 0x000fe20008000000 */
[----:B------:R-:W-:Y:S01]  /*1840*/  UMOV UR4, UR24 ;  /* 0x0000001800047c82 */ /* 0x000fe20008000000 */
[----:B------:R-:W-:Y:S01]  /*1850*/  UMOV UR7, 0x80000020 ;  /* 0x8000002000077882 */ /* 0x000fe20000000000 */
[----:B------:R-:W-:Y:S01]  /*1860*/  HGMMA.64x16x16.F32.BF16 R96, gdesc[UR24], RZ, !UPT, gsb0 ;  /* 0x00200000186079f0 */ /* 0x000fe2000c0018ff */
        /* <DEDUP_REMOVED lines=126> */
[----:B------:R-:W-:Y:S01]  /*2050*/  UMOV UR6, UR10 ;  /* 0x0000000a00067c82 */ /* 0x000fe20008000000 */
[----:B------:R-:W-:Y:S01]  /*2060*/  UMOV UR7, 0x80000020 ;  /* 0x8000002000077882 */ /* 0x000fe20000000000 */
[----:B------:R-:W-:Y:S01]  /*2070*/  UMOV UR10, UR12 ;  /* 0x0000000c000a7c82 */ /* 0x000fe20008000000 */
        /* <DEDUP_REMOVED lines=178> */
[----:B------:R-:W-:Y:S01]  /*2ba0*/  MUFU.TANH R10, R10 ;  /* 0x0000000a000a7308 */ /* 0x000fe20000002400 */
[----:B0-----:R-:W-:-:S07]  /*2bb0*/  FSEL R8, R8, -INF , P3 ;  /* 0xff80000008087808 */ /* 0x001fce0001800000 */
[----:B------:R-:W-:Y:S01]  /*2bc0*/  MUFU.TANH R12, R12 ;  /* 0x0000000c000c7308 */ /* 0x000fe20000002400 */
[----:B-1----:R-:W-:-:S07]  /*2bd0*/  FSEL R7, R7, -INF , P6 ;  /* 0xff80000007077808 */ /* 0x002fce0003000000 */
[----:B------:R-:W0:Y:S08]  /*2be0*/  MUFU.TANH R4, R4 ;  /* 0x0000000400047308 */ /* 0x000e300000002400 */
[----:B------:R-:W1:Y:S08]  /*2bf0*/  MUFU.TANH R3, R3 ;  /* 0x0000000300037308 */ /* 0x000e700000002400 */
[----:B------:R-:W2:Y:S01]  /*2c00*/  MUFU.TANH R6, R6 ;  /* 0x0000000600067308 */ /* 0x000ea20000002400 */
[----:B0-----:R-:W-:Y:S01]  /*2c10*/  FSEL R4, R4, -INF , P3 ;  /* 0xff80000004047808 */ /* 0x001fe20001800000 */
        /* <DEDUP_REMOVED lines=13> */
[----:B------:R-:W-:Y:S01]  /*2cf0*/  ISETP.GT.AND P3, PT, R5, 0x11, PT ;  /* 0x000000110500780c */ /* 0x000fe20003f64270 */
[----:B------:R-:W-:Y:S01]  /*2d00*/  FMUL.FTZ R91, R95, UR6 ;  /* 0x000000065f5b7c20 */ /* 0x000fe20008410000 */
[----:B-1----:R-:W-:-:S02]  /*2d10*/  FSEL R3, R3, -INF , P6 ;  /* 0xff80000003037808 */ /* 0x002fc40003000000 */
[----:B------:R-:W1:Y:S01]  /*2d20*/  MUFU.TANH R70, R70 ;  /* 0x0000004600467308 */ /* 0x000e620000002400 */
[----:B------:R-:W-:Y:S02]  /*2d30*/  ISETP.GT.AND P6, PT, R5, 0x18, PT ;  /* 0x000000180500780c */ /* 0x000fe40003fc4270 */
[----:B--2---:R-:W-:-:S05]  /*2d40*/  FSEL R6, R6, -INF , P5 ;  /* 0xff80000006067808 */ /* 0x004fca0002800000 */
[----:B------:R-:W2:Y:S01]  /*2d50*/  MUFU.TANH R69, R69 ;  /* 0x0000004500457308 */ /* 0x000ea20000002400 */
[----:B0-----:R-:W-:-:S07]  /*2d60*/  FSEL R66, R66, -INF , P2 ;  /* 0xff80000042427808 */ /* 0x001fce0001000000 */
[----:B------:R-:W0:Y:S01]  /*2d70*/  MUFU.TANH R14, R14 ;  /* 0x0000000e000e7308 */ /* 0x000e220000002400 */
[----:B-1----:R-:W-:-:S07]  /*2d80*/  FSEL R70, R70, -INF , P3 ;  /* 0xff80000046467808 */ /* 0x002fce0001800000 */
[----:B------:R-:W1:Y:S08]  /*2d90*/  MUFU.TANH R88, R88 ;  /* 0x0000005800587308 */ /* 0x000e700000002400 */
[----:B------:R-:W3:Y:S08]  /*2da0*/  MUFU.TANH R89, R89 ;  /* 0x0000005900597308 */ /* 0x000ef00000002400 */
        /* <DEDUP_REMOVED lines=24> */
[----:B------:R-:W-:Y:S01]  /*2f30*/  FMUL.FTZ R77, R79, UR6 ;  /* 0x000000064f4d7c20 */ /* 0x000fe20008410000 */
[----:B------:R-:W-:Y:S01]  /*2f40*/  FMUL.FTZ R87, R74, UR6 ;  /* 0x000000064a577c20 */ /* 0x000fe20008410000 */
[----:B--2---:R-:W-:Y:S01]  /*2f50*/  FSEL R74, R69, -INF , P6 ;  /* 0xff800000454a7808 */ /* 0x004fe20003000000 */
[----:B------:R-:W-:Y:S01]  /*2f60*/  FMUL.FTZ R72, R72, UR6 ;  /* 0x0000000648487c20 */ /* 0x000fe20008410000 */
[----:B------:R-:W-:Y:S01]  /*2f70*/  HGMMA.64x16x16.F32.BF16 R56, gdesc[UR20], R56, gsb0 ;  /* 0x00200000143879f0 */ /* 0x000fe20008001838 */
[----:B------:R-:W-:Y:S01]  /*2f80*/  UIADD3 UR22, UR26, 0x5c2, URZ ;  /* 0x000005c21a167890 */ /* 0x000fe2000fffe03f */
[----:B------:R-:W-:Y:S01]  /*2f90*/  FMUL.FTZ R94, R76, UR6 ;  /* 0x000000064c5e7c20 */ /* 0x000fe20008410000 */
[----:B------:R-:W-:Y:S01]  /*2fa0*/  UMOV UR23, 0x80000020 ;  /* 0x8000002000177882 */ /* 0x000fe20000000000 */
[----:B------:R-:W-:Y:S01]  /*2fb0*/  FMUL.FTZ R73, R73, UR6 ;  /* 0x0000000649497c20 */ /* 0x000fe20008410000 */
[----:B------:R-:W-:Y:S01]  /*2fc0*/  MUFU.TANH R72, R72 ;  /* 0x0000004800487308 */ /* 0x000fe20000002400 */
[----:B------:R-:W-:Y:S01]  /*2fd0*/  FMUL.FTZ R95, R78, UR6 ;  /* 0x000000064e5f7c20 */ /* 0x000fe20008410000 */
[----:B------:R-:W-:-:S06]  /*2fe0*/  FMUL.FTZ R75, R75, UR6 ;  /* 0x000000064b4b7c20 */ /* 0x000fcc0008410000 */
[----:B------:R-:W2:Y:S08]  /*2ff0*/  MUFU.TANH R82, R82 ;  /* 0x0000005200527308 */ /* 0x000eb00000002400 */
[----:B------:R-:W2:Y:S08]  /*3000*/  MUFU.TANH R73, R73 ;  /* 0x0000004900497308 */ /* 0x000eb00000002400 */
[----:B------:R-:W2:Y:S08]  /*3010*/  MUFU.TANH R85, R85 ;  /* 0x0000005500557308 */ /* 0x000eb00000002400 */
[----:B------:R-:W2:Y:S08]  /*3020*/  MUFU.TANH R94, R94 ;  /* 0x0000005e005e7308 */ /* 0x000eb00000002400 */
[----:B------:R-:W2:Y:S01]  /*3030*/  MUFU.TANH R83, R83 ;  /* 0x0000005300537308 */ /* 0x000ea20000002400 */
[----:B------:R-:W-:-:S02]  /*3040*/  WARPGROUP.DEPBAR.LE gsb0, 0x0 ;  /* 0x00008000000079c5 */ /* 0x000fc40000010000 */
[----:B------:R-:W-:Y:S01]  /*3050*/  WARPGROUP.ARRIVE ;  /* 0x00000000000079c5 */ /* 0x000fe20000000000 */
[----:B------:R-:W-:Y:S01]  /*3060*/  FMUL.FTZ R21, R60, UR6 ;  /* 0x000000063c157c20 */ /* 0x000fe20008410000 */
[----:B------:R-:W-:Y:S01]  /*3070*/  FSEL R60, R10, -INF , P5 ;  /* 0xff8000000a3c7808 */ /* 0x000fe20002800000 */
[----:B------:R-:W-:Y:S01]  /*3080*/  FMUL.FTZ R79, R58, UR6 ;  /* 0x000000063a4f7c20 */ /* 0x000fe20008410000 */
[----:B------:R-:W-:Y:S01]  /*3090*/  FMUL.FTZ R58, R59, UR6 ;  /* 0x000000063b3a7c20 */ /* 0x000fe20008410000 */
[----:B------:R-:W-:Y:S01]  /*30a0*/  FMUL.FTZ R59, R62, UR6 ;  /* 0x000000063e3b7c20 */ /* 0x000fe20008410000 */
[----:B------:R-:W-:Y:S01]  /*30b0*/  HGMMA.64x16x16.F32.BF16 R48, gdesc[UR20], R48, gsb0 ;  /* 0x00200000143079f0 */ /* 0x000fe20008001830 */
[----:B------:R-:W-:Y:S01]  /*30c0*/  UIADD3 UR22, UR26, 0x602, URZ ;  /* 0x000006021a167890 */ /* 0x000fe2000fffe03f */
[----:B------:R-:W-:Y:S01]  /*30d0*/  FSEL R62, R12, -INF , P4 ;  /* 0xff8000000c3e7808 */ /* 0x000fe20002000000 */
[----:B------:R-:W-:Y:S01]  /*30e0*/  UMOV UR23, 0x80000020 ;  /* 0x8000002000177882 */ /* 0x000fe20000000000 */
[----:B------:R-:W-:Y:S01]  /*30f0*/  FMUL.FTZ R68, R63, UR6 ;  /* 0x000000063f447c20 */ /* 0x000fe20008410000 */
[C---:B------:R-:W-:Y:S01]  /*3100*/  ISETP.GT.AND P5, PT, R5.reuse, 0x19, PT ;  /* 0x000000190500780c */ /* 0x040fe20003fa4270 */
[----:B------:R-:W-:Y:S01]  /*3110*/  FMUL.FTZ R65, R56, UR6 ;  /* 0x0000000638417c20 */ /* 0x000fe20008410000 */
[----:B0-----:R-:W-:Y:S01]  /*3120*/  FSEL R10, R14, -INF , P4 ;  /* 0xff8000000e0a7808 */ /* 0x001fe20002000000 */
[----:B------:R-:W0:Y:S01]  /*3130*/  MUFU.TANH R9, R9 ;  /* 0x0000000900097308 */ /* 0x000e220000002400 */
[----:B------:R-:W-:Y:S01]  /*3140*/  ISETP.GT.AND P4, PT, R5, 0x20, PT ;  /* 0x000000200500780c */ /* 0x000fe20003f84270 */
[----:B------:R-:W-:Y:S01]  /*3150*/  FMUL.FTZ R13, R57, UR6 ;  /* 0x00000006390d7c20 */ /* 0x000fe20008410000 */
[----:B-1----:R-:W-:Y:S01]  /*3160*/  FSEL R76, R88, -INF , P5 ;  /* 0xff800000584c7808 */ /* 0x002fe20002800000 */
[----:B------:R-:W-:Y:S01]  /*3170*/  FMUL.FTZ R11, R61, UR6 ;  /* 0x000000063d0b7c20 */ /* 0x000fe20008410000 */
[----:B---3--:R-:W-:-:S02]  /*3180*/  FSEL R12, R89, -INF , P2 ;  /* 0xff800000590c7808 */ /* 0x008fc40001000000 */
[C---:B------:R-:W-:Y:S01]  /*3190*/  ISETP.GT.AND P2, PT, R5.reuse, 0x21, PT ;  /* 0x000000210500780c */ /* 0x040fe20003f44270 */
[----:B------:R-:W1:Y:S01]  /*31a0*/  MUFU.TANH R87, R87 ;  /* 0x0000005700577308 */ /* 0x000e620000002400 */
[----:B----4-:R-:W-:Y:S02]  /*31b0*/  FSEL R78, R90, -INF , P4 ;  /* 0xff8000005a4e7808 */ /* 0x010fe40002000000 */
[----:B------:R-:W-:Y:S02]  /*31c0*/  FSEL R14, R20, -INF , P3 ;  /* 0xff800000140e7808 */ /* 0x000fe40001800000 */
[----:B------:R-:W-:Y:S02]  /*31d0*/  ISETP.GT.AND P3, PT, R5, 0x28, PT ;  /* 0x000000280500780c */ /* 0x000fe40003f64270 */
[----:B-----5:R-:W-:Y:S01]  /*31e0*/  FSEL R80, R80, -INF , P2 ;  /* 0xff80000050507808 */ /* 0x020fe20001000000 */
[----:B------:R-:W3:Y:S01]  /*31f0*/  MUFU.TANH R65, R65 ;  /* 0x0000004100417308 */ /* 0x000ee20000002400 */
[----:B------:R-:W-:-:S02]  /*3200*/  FSEL R20, R92, -INF , P6 ;  /* 0xff8000005c147808 */ /* 0x000fc40003000000 */
[----:B------:R-:W-:Y:S02]  /*3210*/  ISETP.GT.AND P6, PT, R5, 0x29, PT ;  /* 0x000000290500780c */ /* 0x000fe40003fc4270 */
[----:B------:R-:W-:Y:S02]  /*3220*/  FSEL R84, R84, -INF , P3 ;  /* 0xff80000054547808 */ /* 0x000fe40001800000 */
[----:B------:R-:W-:Y:S01]  /*3230*/  FSEL R88, R81, -INF , P6 ;  /* 0xff80000051587808 */ /* 0x000fe20003000000 */
[----:B------:R-:W4:Y:S08]  /*3240*/  MUFU.TANH R75, R75 ;  /* 0x0000004b004b7308 */ /* 0x000f300000002400 */
        /* <DEDUP_REMOVED lines=8> */
[----:B------:R-:W5:Y:S01]  /*32d0*/  MUFU.TANH R21, R21 ;  /* 0x0000001500157308 */ /* 0x000f620000002400 */
        /* <DEDUP_REMOVED lines=17> */
[----:B------:R2:W-:Y:S01]  /*33f0*/  MUFU.TANH R43, R55 ;  /* 0x00000037002b7308 */ /* 0x0005e20000002400 */
[----:B------:R-:W-:Y:S01]  /*3400*/  FMUL.FTZ R138, R45, UR6 ;  /* 0x000000062d8a7c20 */ /* 0x000fe20008410000 */
[----:B------:R-:W-:Y:S01]  /*3410*/  FMUL.FTZ R53, R42, UR6 ;  /* 0x000000062a357c20 */ /* 0x000fe20008410000 */
[----:B------:R-:W-:Y:S01]  /*3420*/  HGMMA.64x16x16.F32.BF16 R32, gdesc[UR20], R32, gsb0 ;  /* 0x00200000142079f0 */ /* 0x000fe20008001820 */
[----:B------:R-:W-:Y:S01]  /*3430*/  UIADD3 UR22, UR26, 0x682, URZ ;  /* 0x000006821a167890 */ /* 0x000fe2000fffe03f */
[----:B------:R-:W-:Y:S01]  /*3440*/  FSEL R42, R93, -INF , P4 ;  /* 0xff8000005d2a7808 */ /* 0x000fe20002000000 */
[----:B------:R-:W-:Y:S01]  /*3450*/  FMUL.FTZ R136, R44, UR6 ;  /* 0x000000062c887c20 */ /* 0x000fe20008410000 */
[----:B------:R-:W-:Y:S01]  /*3460*/  ISETP.GT.AND P4, PT, R5, 0x31, PT ;  /* 0x000000310500780c */ /* 0x000fe20003f84270 */
[----:B------:R0:W-:Y:S01]  /*3470*/  MUFU.TANH R45, R40 ;  /* 0x00000028002d7308 */ /* 0x0001e20000002400 */
[----:B--2---:R-:W-:Y:S01]  /*3480*/  FMNMX.FTZ R55, R8, R7, !PT ;  /* 0x0000000708377209 */ /* 0x004fe20007810000 */
[----:B------:R-:W-:Y:S01]  /*3490*/  UMOV UR23, 0x80000020 ;  /* 0x8000002000177882 */ /* 0x000fe20000000000 */
        /* <DEDUP_REMOVED lines=8> */
[----:B0-----:R-:W-:-:S02]  /*3520*/  FSEL R40, R91, -INF , P5 ;  /* 0xff8000005b287808 */ /* 0x001fc40002800000 */
[----:B------:R-:W-:Y:S02]  /*3530*/  FMNMX.FTZ R55, R66, R55, !PT ;  /* 0x0000003742377209 */ /* 0x000fe40007810000 */
[----:B------:R-:W-:Y:S02]  /*3540*/  ISETP.GT.AND P5, PT, R5, 0x30, PT ;  /* 0x000000300500780c */ /* 0x000fe40003fa4270 */
[----:B------:R-:W-:Y:S01]  /*3550*/  FMNMX.FTZ R63, R70, R55, !PT ;  /* 0x00000037463f7209 */ /* 0x000fe20007810000 */
[----:B------:R-:W0:Y:S01]  /*3560*/  MUFU.TANH R59, R59 ;  /* 0x0000003b003b7308 */ /* 0x000e220000002400 */
[----:B------:R-:W-:Y:S02]  /*3570*/  FSEL R90, R72, -INF , P5 ;  /* 0xff800000485a7808 */ /* 0x000fe40002800000 */
[----:B------:R-:W-:Y:S02]  /*3580*/  FMNMX.FTZ R63, R74, R63, !PT ;  /* 0x0000003f4a3f7209 */ /* 0x000fe40007810000 */
[----:B------:R-:W-:Y:S01]  /*3590*/  FSEL R92, R73, -INF , P4 ;  /* 0xff800000495c7808 */ /* 0x000fe20002000000 */
[----:B------:R-:W-:Y:S01]  /*35a0*/  IMAD.U32 R73, RZ, RZ, UR7 ;  /* 0x00000007ff497e24 */ /* 0x000fe2000f8e00ff */
[----:B------:R-:W-:Y:S01]  /*35b0*/  FMNMX.FTZ R63, R76, R63, !PT ;  /* 0x0000003f4c3f7209 */ /* 0x000fe20007810000 */
[----:B------:R0:W-:Y:S01]  /*35c0*/  MUFU.TANH R41, R54 ;  /* 0x0000003600297308 */ /* 0x0001e20000002400 */
[----:B------:R-:W-:-:S02]  /*35d0*/  FSEL R46, R85, -INF , P3 ;  /* 0xff800000552e7808 */ /* 0x000fc40001800000 */
[----:B------:R-:W-:Y:S02]  /*35e0*/  FMNMX.FTZ R63, R78, R63, !PT ;  /* 0x0000003f4e3f7209 */ /* 0x000fe40007810000 */
[----:B------:R-:W-:Y:S02]  /*35f0*/  ISETP.GT.AND P3, PT, R5, 0x39, PT ;  /* 0x000000390500780c */ /* 0x000fe40003f64270 */
[----:B------:R-:W-:Y:S01]  /*3600*/  FMNMX.FTZ R63, R80, R63, !PT ;  /* 0x0000003f503f7209 */ /* 0x000fe20007810000 */
[----:B------:R-:W0:Y:S01]  /*3610*/  MUFU.TANH R49, R49 ;  /* 0x0000003100317308 */ /* 0x000e220000002400 */
[----:B------:R-:W-:Y:S02]  /*3620*/  FSEL R94, R94, -INF , P2 ;  /* 0xff8000005e5e7808 */ /* 0x000fe40001000000 */
[----:B------:R-:W-:Y:S02]  /*3630*/  FMNMX.FTZ R63, R84, R63, !PT ;  /* 0x0000003f543f7209 */ /* 0x000fe40007810000 */
[----:B--2---:R-:W-:-:S02]  /*3640*/  FSEL R48, R83, -INF , P6 ;  /* 0xff80000053307808 */ /* 0x004fc40003000000 */
[----:B------:R-:W-:Y:S01]  /*3650*/  FMNMX.FTZ R63, R88, R63, !PT ;  /* 0x0000003f583f7209 */ /* 0x000fe20007810000 */
[----:B------:R-:W2:Y:S01]  /*3660*/  MUFU.TANH R68, R68 ;  /* 0x0000004400447308 */ /* 0x000ea20000002400 */
[----:B------:R-:W-:Y:S02]  /*3670*/  ISETP.GT.AND P6, PT, R5, 0x40, PT ;  /* 0x000000400500780c */ /* 0x000fe40003fc4270 */
[----:B------:R-:W-:Y:S01]  /*3680*/  FMNMX.FTZ R63, R90, R63, !PT ;  /* 0x0000003f5a3f7209 */ /* 0x000fe20007810000 */
[----:B------:R-:W-:Y:S02]  /*3690*/  WARPGROUP.DEPBAR.LE gsb0, 0x0 ;  /* 0x00008000000079c5 */ /* 0x000fe40000010000 */
[----:B------:R-:W-:Y:S01]  /*36a0*/  WARPGROUP.ARRIVE ;  /* 0x00000000000079c5 */ /* 0x000fe20000000000 */
[----:B------:R-:W-:Y:S01]  /*36b0*/  FMNMX.FTZ R63, R92, R63, !PT ;  /* 0x0000003f5c3f7209 */ /* 0x000fe20007810000 */
[----:B------:R2:W-:Y:S01]  /*36c0*/  MUFU.TANH R55, R56 ;  /* 0x0000003800377308 */ /* 0x0005e20000002400 */
[----:B------:R-:W-:Y:S01]  /*36d0*/  FSEL R96, R9, -INF , P3 ;  /* 0xff80000009607808 */ /* 0x000fe20001800000 */
[----:B------:R-:W-:Y:S01]  /*36e0*/  FMUL.FTZ R140, R32, UR6 ;  /* 0x00000006208c7c20 */ /* 0x000fe20008410000 */
[----:B------:R-:W-:Y:S01]  /*36f0*/  FMNMX.FTZ R63, R94, R63, !PT ;  /* 0x0000003f5e3f7209 */ /* 0x000fe20007810000 */
[----:B------:R-:W-:Y:S01]  /*3700*/  HGMMA.64x16x16.F32.BF16 R24, gdesc[UR20], R24, gsb0 ;  /* 0x00200000141879f0 */ /* 0x000fe20008001818 */
        /* <DEDUP_REMOVED lines=8> */
[----:B----4-:R-:W-:Y:S01]  /*3790*/  FSEL R52, R75, -INF , P4 ;  /* 0xff8000004b347808 */ /* 0x010fe20002000000 */
[----:B------:R-:W-:Y:S01]  /*37a0*/  FMUL.FTZ R35, R35, UR6 ;  /* 0x0000000623237c20 */ /* 0x000fe20008410000 */
[----:B------:R-:W-:Y:S01]  /*37b0*/  ISETP.GT.AND P4, PT, R5, 0x48, PT ;  /* 0x000000480500780c */ /* 0x000fe20003f84270 */
[----:B------:R-:W3:Y:S01]  /*37c0*/  MUFU.TANH R61, R61 ;  /* 0x0000003d003d7308 */ /* 0x000ee20000002400 */
[----:B-----5:R-:W-:Y:S01]  /*37d0*/  FSEL R102, R13, -INF , P5 ;  /* 0xff8000000d667808 */ /* 0x020fe20002800000 */
[----:B------:R-:W-:Y:S01]  /*37e0*/  FMUL.FTZ R37, R37, UR6 ;  /* 0x0000000625257c20 */ /* 0x000fe20008410000 */
[----:B------:R-:W-:-:S02]  /*37f0*/  FMNMX.FTZ R63, R100, R63, !PT ;  /* 0x0000003f643f7209 */ /* 0x000fc40007810000 */
[----:B0-----:R-:W-:Y:S02]  /*3800*/  FSEL R54, R95, -INF , P2 ;  /* 0xff8000005f367808 */ /* 0x001fe40001000000 */
[----:B------:R-:W-:Y:S01]  /*3810*/  ISETP.GT.AND P2, PT, R5, 0x49, PT ;  /* 0x000000490500780c */ /* 0x000fe20003f44270 */
[----:B------:R-:W0:Y:S01]  /*3820*/  MUFU.TANH R86, R86 ;  /* 0x0000005600567308 */ /* 0x000e220000002400 */
[----:B------:R-:W-:Y:S02]  /*3830*/  FSEL R120, R21, -INF , P4 ;  /* 0xff80000015787808 */ /* 0x000fe40002000000 */
[----:B------:R-:W-:Y:S02]  /*3840*/  FMNMX.FTZ R63, R102, R63, !PT ;  /* 0x0000003f663f7209 */ /* 0x000fe40007810000 */
[----:B--2---:R-:W-:Y:S02]  /*3850*/  FSEL R56, R77, -INF , P3 ;  /* 0xff8000004d387808 */ /* 0x004fe40001800000 */
[----:B------:R-:W-:Y:S01]  /*3860*/  ISETP.GT.AND P3, PT, R5, 0x50, PT ;  /* 0x000000500500780c */ /* 0x000fe20003f64270 */
[----:B------:R-:W2:Y:S01]  /*3870*/  MUFU.TANH R136, R136 ;  /* 0x0000008800887308 */ /* 0x000ea20000002400 */
[----:B------:R-:W-:Y:S01]  /*3880*/  FSEL R122, R11, -INF , P2 ;  /* 0xff8000000b7a7808 */ /* 0x000fe20001000000 */
[----:B------:R-:W-:Y:S01]  /*3890*/  FMUL.FTZ R11, R38, UR6 ;  /* 0x00000006260b7c20 */ /* 0x000fe20008410000 */
[----:B------:R-:W-:-:S02]  /*38a0*/  FMNMX.FTZ R63, R120, R63, !PT ;  /* 0x0000003f783f7209 */ /* 0x000fc40007810000 */
[----:B------:R-:W-:Y:S02]  /*38b0*/  FSEL R32, R79, -INF , P6 ;  /* 0xff8000004f207808 */ /* 0x000fe40003000000 */
[----:B------:R-:W-:Y:S01]  /*38c0*/  ISETP.GT.AND P6, PT, R5, 0x51, PT ;  /* 0x000000510500780c */ /* 0x000fe20003fc4270 */
[----:B------:R-:W4:Y:S01]  /*38d0*/  MUFU.TANH R138, R138 ;  /* 0x0000008a008a7308 */ /* 0x000f220000002400 */
        /* <DEDUP_REMOVED lines=10> */
[----:B------:R-:W-:Y:S01]  /*3980*/  FSEL R128, R49, -INF , P5 ;  /* 0xff80000031807808 */ /* 0x000fe20002800000 */
[----:B------:R-:W-:Y:S02]  /*3990*/  WARPGROUP.DEPBAR.LE gsb0, 0x0 ;  /* 0x00008000000079c5 */ /* 0x000fe40000010000 */
[----:B------:R-:W-:Y:S01]  /*39a0*/  FMNMX.FTZ R63, R126, R63, !PT ;  /* 0x0000003f7e3f7209 */ /* 0x000fe20007810000 */
[----:B------:R-:W-:Y:S01]  /*39b0*/  FMUL.FTZ R13, R24, UR6 ;  /* 0x00000006180d7c20 */ /* 0x000fe20008410000 */
[----:B------:R-:W-:Y:S01]  /*39c0*/  FSEL R68, R68, -INF , P2 ;  /* 0xff80000044447808 */ /* 0x000fe20001000000 */
[----:B------:R-:W-:Y:S01]  /*39d0*/  FMUL.FTZ R25, R25, UR6 ;  /* 0x0000000619197c20 */ /* 0x000fe20008410000 */
[----:B------:R-:W-:Y:S01]  /*39e0*/  ISETP.GT.AND P2, PT, R5, 0x60, PT ;  /* 0x000000600500780c */ /* 0x000fe20003f44270 */
[----:B------:R-:W5:Y:S01]  /*39f0*/  MUFU.TANH R53, R53 ;  /* 0x0000003500357308 */ /* 0x000f620000002400 */
[----:B-1----:R-:W-:Y:S01]  /*3a00*/  FSEL R130, R51, -INF , P4 ;  /* 0xff80000033827808 */ /* 0x002fe20002000000 */
[----:B------:R-:W-:Y:S01]  /*3a10*/  FMUL.FTZ R15, R28, UR6 ;  /* 0x000000061c0f7c20 */ /* 0x000fe20008410000 */
[----:B------:R-:W-:Y:S01]  /*3a20*/  FMNMX.FTZ R63, R128, R63, !PT ;  /* 0x0000003f803f7209 */ /* 0x000fe20007810000 */
[----:B------:R-:W-:Y:S01]  /*3a30*/  FMUL.FTZ R21, R29, UR6 ;  /* 0x000000061d157c20 */ /* 0x000fe20008410000 */
[----:B---3--:R-:W-:-:S02]  /*3a40*/  FSEL R36, R61, -INF , P3 ;  /* 0xff8000003d247808 */ /* 0x008fc40001800000 */
[----:B------:R-:W-:Y:S01]  /*3a50*/  ISETP.GT.AND P3, PT, R5, 0x61, PT ;  /* 0x000000610500780c */ /* 0x000fe20003f64270 */
[----:B------:R-:W1:Y:S01]  /*3a60*/  MUFU.TANH R33, R33 ;  /* 0x0000002100217308 */ /* 0x000e620000002400 */
[----:B------:R-:W-:Y:S02]  /*3a70*/  FSEL R132, R45, -INF , P2 ;  /* 0xff8000002d847808 */ /* 0x000fe40001000000 */
[----:B------:R-:W-:Y:S02]  /*3a80*/  FMNMX.FTZ R63, R130, R63, !PT ;  /* 0x0000003f823f7209 */ /* 0x000fe40007810000 */
[----:B0-----:R-:W-:Y:S02]  /*3a90*/  FSEL R86, R86, -INF , P6 ;  /* 0xff80000056567808 */ /* 0x001fe40003000000 */
[----:B------:R-:W-:Y:S01]  /*3aa0*/  ISETP.GT.AND P6, PT, R5, 0x68, PT ;  /* 0x000000680500780c */ /* 0x000fe20003fc4270 */
[----:B------:R-:W0:Y:S01]  /*3ab0*/  MUFU.TANH R9, R9 ;  /* 0x0000000900097308 */ /* 0x000e220000002400 */
[----:B------:R-:W-:-:S02]  /*3ac0*/  FSEL R134, R47, -INF , P3 ;  /* 0xff8000002f867808 */ /* 0x000fc40001800000 */
[----:B------:R-:W-:Y:S02]  /*3ad0*/  FMNMX.FTZ R63, R132, R63, !PT ;  /* 0x0000003f843f7209 */ /* 0x000fe40007810000 */
[----:B------:R-:W-:Y:S01]  /*3ae0*/  FSEL R82, R41, -INF , P5 ;  /* 0xff80000029527808 */ /* 0x000fe20002800000 */
[----:B------:R-:W-:Y:S01]  /*3af0*/  FMUL.FTZ R41, R30, UR6 ;  /* 0x000000061e297c20 */ /* 0x000fe20008410000 */
[----:B------:R-:W-:Y:S01]  /*3b00*/  ISETP.GT.AND P5, PT, R5, 0x69, PT ;  /* 0x000000690500780c */ /* 0x000fe20003fa4270 */
[----:B------:R-:W3:Y:S01]  /*3b10*/  MUFU.TANH R106, R106 ;  /* 0x0000006a006a7308 */ /* 0x000ee20000002400 */
[----:B--2---:R-:W-:Y:S02]  /*3b20*/  FSEL R136, R136, -INF , P6 ;  /* 0xff80000088887808 */ /* 0x004fe40003000000 */
[----:B------:R-:W-:Y:S02]  /*3b30*/  FMNMX.FTZ R63, R134, R63, !PT ;  /* 0x0000003f863f7209 */ /* 0x000fe40007810000 */
[----:B------:R-:W-:Y:S01]  /*3b40*/  FSEL R38, R43, -INF , P4 ;  /* 0xff8000002b267808 */ /* 0x000fe20002000000 */
[----:B------:R-:W-:Y:S01]  /*3b50*/  FMUL.FTZ R43, R31, UR6 ;  /* 0x000000061f2b7c20 */ /* 0x000fe20008410000 */
[----:B------:R-:W-:Y:S01]  /*3b60*/  ISETP.GT.AND P4, PT, R5, 0x70, PT ;  /* 0x000000700500780c */ /* 0x000fe20003f84270 */
[----:B------:R-:W-:Y:S01]  /*3b70*/  MUFU.TANH R112, R35 ;  /* 0x0000002300707308 */ /* 0x000fe20000002400 */
[----:B----4-:R-:W-:-:S02]  /*3b80*/  FSEL R138, R138, -INF , P5 ;  /* 0xff8000008a8a7808 */ /* 0x010fc40002800000 */
[----:B------:R-:W-:Y:S02]  /*3b90*/  FMNMX.FTZ R63, R136, R63, !PT ;  /* 0x0000003f883f7209 */ /* 0x000fe40007810000 */
[----:B-----5:R-:W-:Y:S02]  /*3ba0*/  FSEL R98, R98, -INF , P3 ;  /* 0xff80000062627808 */ /* 0x020fe40001800000 */
[----:B------:R-:W-:Y:S01]  /*3bb0*/  ISETP.GT.AND P3, PT, R5, 0x71, PT ;  /* 0x000000710500780c */ /* 0x000fe20003f64270 */
[----:B------:R2:W4:Y:S01]  /*3bc0*/  MUFU.TANH R35, R37 ;  /* 0x0000002500237308 */ /* 0x0005220000002400 */
[----:B------:R-:W-:Y:S02]  /*3bd0*/  FSEL R140, R140, -INF , P4 ;  /* 0xff8000008c8c7808 */ /* 0x000fe40002000000 */
[----:B------:R-:W-:Y:S02]  /*3be0*/  FMNMX.FTZ R63, R138, R63, !PT ;  /* 0x0000003f8a3f7209 */ /* 0x000fe40007810000 */
[----:B------:R-:W-:-:S02]  /*3bf0*/  FSEL R24, R53, -INF , P2 ;  /* 0xff80000035187808 */ /* 0x000fc40001000000 */
[----:B------:R-:W-:Y:S01]  /*3c00*/  ISETP.GT.AND P2, PT, R5, 0x78, PT ;  /* 0x000000780500780c */ /* 0x000fe20003f44270 */
[----:B------:R-:W5:Y:S01]  /*3c10*/  MUFU.TANH R110, R110 ;  /* 0x0000006e006e7308 */ /* 0x000f620000002400 */
[----:B-1----:R-:W-:Y:S01]  /*3c20*/  FSEL R142, R33, -INF , P3 ;  /* 0xff800000218e7808 */ /* 0x002fe20001800000 */
[----:B--2---:R-:W-:Y:S01]  /*3c30*/  FMUL.FTZ R37, R39, UR6 ;  /* 0x0000000627257c20 */ /* 0x004fe20008410000 */
[----:B------:R-:W-:Y:S01]  /*3c40*/  FMNMX.FTZ R63, R140, R63, !PT ;  /* 0x0000003f8c3f7209 */ /* 0x000fe20007810000 */
[----:B------:R-:W-:Y:S01]  /*3c50*/  FMUL.FTZ R33, R26, UR6 ;  /* 0x000000061a217c20 */ /* 0x000fe20008410000 */
[----:B------:R-:W-:Y:S01]  /*3c60*/  FSEL R28, R55, -INF , P6 ;  /* 0xff800000371c7808 */ /* 0x000fe20003000000 */
[----:B------:R-:W-:Y:S01]  /*3c70*/  FMUL.FTZ R39, R27, UR6 ;  /* 0x000000061b277c20 */ /* 0x000fe20008410000 */
[----:B------:R-:W-:Y:S01]  /*3c80*/  ISETP.GT.AND P6, PT, R5, 0x79, PT ;  /* 0x000000790500780c */ /* 0x000fe20003fc4270 */
[----:B------:R-:W1:Y:S01]  /*3c90*/  MUFU.TANH R13, R13 ;  /* 0x0000000d000d7308 */ /* 0x000e620000002400 */
[----:B0-----:R-:W-:-:S02]  /*3ca0*/  FSEL R29, R9, -INF , P2 ;  /* 0xff800000091d7808 */ /* 0x001fc40001000000 */
[----:B------:R-:W-:Y:S02]  /*3cb0*/  FMNMX.FTZ R72, R142, R63, !PT ;  /* 0x0000003f8e487209 */ /* 0x000fe40007810000 */
[----:B---3--:R-:W-:Y:S02]  /*3cc0*/  FSEL R106, R106, -INF , P5 ;  /* 0xff8000006a6a7808 */ /* 0x008fe40002800000 */
[----:B------:R-:W-:Y:S01]  /*3cd0*/  ISETP.GT.AND P5, PT, R5, 0x80, PT ;  /* 0x000000800500780c */ /* 0x000fe20003fa4270 */
[----:B------:R-:W0:Y:S01]  /*3ce0*/  MUFU.TANH R25, R25 ;  /* 0x0000001900197308 */ /* 0x000e220000002400 */
[----:B----4-:R-:W-:Y:S02]  /*3cf0*/  FSEL R35, R35, -INF , P6 ;  /* 0xff80000023237808 */ /* 0x010fe40003000000 */
[----:B------:R-:W-:Y:S02]  /*3d00*/  FMNMX.FTZ R72, R29, R72, !PT ;  /* 0x000000481d487209 */ /* 0x000fe40007810000 */
[----:B-----5:R-:W-:-:S02]  /*3d10*/  FSEL R110, R110, -INF , P4 ;  /* 0xff8000006e6e7808 */ /* 0x020fc40002000000 */
[----:B------:R-:W-:Y:S01]  /*3d20*/  ISETP.GT.AND P4, PT, R5, 0x81, PT ;  /* 0x000000810500780c */ /* 0x000fe20003f84270 */
[----:B------:R-:W2:Y:S01]  /*3d30*/  MUFU.TANH R11, R11 ;  /* 0x0000000b000b7308 */ /* 0x000ea20000002400 */
[----:B-1----:R-:W-:Y:S02]  /*3d40*/  FSEL R47, R13, -INF , P5 ;  /* 0xff8000000d2f7808 */ /* 0x002fe40002800000 */
[----:B------:R-:W-:Y:S02]  /*3d50*/  FMNMX.FTZ R72, R35, R72, !PT ;  /* 0x0000004823487209 */ /* 0x000fe40007810000 */
[----:B------:R-:W-:Y:S02]  /*3d60*/  FSEL R112, R112, -INF , P3 ;  /* 0xff80000070707808 */ /* 0x000fe40001800000 */
[----:B------:R-:W-:Y:S01]  /*3d70*/  ISETP.GT.AND P3, PT, R5, 0x88, PT ;  /* 0x000000880500780c */ /* 0x000fe20003f64270 */
[----:B------:R-:W1:Y:S01]  /*3d80*/  MUFU.TANH R15, R15 ;  /* 0x0000000f000f7308 */ /* 0x000e620000002400 */
[----:B0-----:R-:W-:-:S02]  /*3d90*/  FSEL R49, R25, -INF , P4 ;  /* 0xff80000019317808 */ /* 0x001fc40002000000 */
[----:B------:R-:W-:-:S04]  /*3da0*/  FMNMX.FTZ R72, R47, R72, !PT ;  /* 0x000000482f487209 */ /* 0x000fc80007810000 */
[----:B------:R-:W-:Y:S01]  /*3db0*/  FMNMX.FTZ R72, R49, R72, !PT ;  /* 0x0000004831487209 */ /* 0x000fe20007810000 */
[----:B------:R-:W0:Y:S01]  /*3dc0*/  MUFU.TANH R21, R21 ;  /* 0x0000001500157308 */ /* 0x000e220000002400 */
[----:B--2---:R-:W-:Y:S02]  /*3dd0*/  FSEL R108, R11, -INF , P2 ;  /* 0xff8000000b6c7808 */ /* 0x004fe40001000000 */
[----:B------:R-:W-:-:S05]  /*3de0*/  ISETP.GT.AND P2, PT, R5, 0x89, PT ;  /* 0x000000890500780c */ /* 0x000fca0003f44270 */
[----:B------:R-:W2:Y:S01]  /*3df0*/  MUFU.TANH R37, R37 ;  /* 0x0000002500257308 */ /* 0x000ea20000002400 */
[----:B-1----:R-:W-:-:S04]  /*3e00*/  FSEL R53, R15, -INF , P3 ;  /* 0xff8000000f357808 */ /* 0x002fc80001800000 */
[----:B------:R-:W-:-:S03]  /*3e10*/  FMNMX.FTZ R72, R53, R72, !PT ;  /* 0x0000004835487209 */ /* 0x000fc60007810000 */
[----:B------:R-:W-:Y:S01]  /*3e20*/  MUFU.TANH R33, R33 ;  /* 0x0000002100217308 */ /* 0x000fe20000002400 */
[----:B0-----:R-:W-:-:S04]  /*3e30*/  FSEL R55, R21, -INF , P2 ;  /* 0xff80000015377808 */ /* 0x001fc80001000000 */
[----:B------:R-:W-:-:S03]  /*3e40*/  FMNMX.FTZ R5, R55, R72, !PT ;  /* 0x0000004837057209 */ /* 0x000fc60007810000 */
[----:B------:R-:W0:Y:S02]  /*3e50*/  MUFU.TANH R39, R39 ;  /* 0x0000002700277308 */ /* 0x000e240000002400 */
[----:B------:R-:W1:Y:S06]  /*3e60*/  SHFL.BFLY PT, R72, R5, 0x2, 0x1f ;  /* 0x0c401f0005487f89 */ /* 0x000e6c00000e0000 */
[----:B------:R-:W3:Y:S08]  /*3e70*/  MUFU.TANH R41, R41 ;  /* 0x0000002900297308 */ /* 0x000ef00000002400 */
[----:B------:R-:W4:Y:S01]  /*3e80*/  MUFU.TANH R43, R43 ;  /* 0x0000002b002b7308 */ /* 0x000f220000002400 */
        /* <DEDUP_REMOVED lines=14> */
[----:B--2---:R-:W-:Y:S01]  /*3f70*/  FSEL R96, R37, -INF , P6 ;  /* 0xff80000025607808 */ /* 0x004fe20003000000 */
[--C-:B------:R-:W-:Y:S01]  /*3f80*/  FFMA.FTZ R13, R66, R73, -R51.reuse ;  /* 0x00000049420d7223 */ /* 0x100fe20000010833 */
[----:B------:R-:W-:Y:S01]  /*3f90*/  FMNMX.FTZ R9, R20, R9, !PT ;  /* 0x0000000914097209 */ /* 0x000fe20007810000 */
[-CC-:B------:R-:W-:Y:S01]  /*3fa0*/  FFMA.FTZ R66, R102, R73.reuse, -R51.reuse ;  /* 0x0000004966427223 */ /* 0x180fe20000010833 */
[----:B0-----:R-:W-:Y:S01]  /*3fb0*/  FSEL R102, R39, -INF , P4 ;  /* 0xff80000027667808 */ /* 0x001fe20002000000 */
[--C-:B------:R-:W-:Y:S01]  /*3fc0*/  FFMA.FTZ R30, R120, R73, -R51.reuse ;  /* 0x00000049781e7223 */ /* 0x100fe20000010833 */
[----:B------:R-:W-:Y:S01]  /*3fd0*/  FMNMX.FTZ R9, R40, R9, !PT ;  /* 0x0000000928097209 */ /* 0x000fe20007810000 */
[-CC-:B------:R-:W-:Y:S01]  /*3fe0*/  FFMA.FTZ R122, R122, R73.reuse, -R51.reuse ;  /* 0x000000497a7a7223 */ /* 0x180fe20000010833 */
[----:B---3--:R-:W-:Y:S01]  /*3ff0*/  FSEL R120, R41, -INF , P3 ;  /* 0xff80000029787808 */ /* 0x008fe20001800000 */
[--C-:B------:R-:W-:Y:S01]  /*4000*/  FFMA.FTZ R5, R8, R73, -R51.reuse ;  /* 0x0000004908057223 */ /* 0x100fe20000010833 */
        /* <DEDUP_REMOVED lines=48> */
[----:B------:R1:W-:Y:S01]  /*4310*/  MUFU.EX2 R9, R100 ;  /* 0x0000006400097308 */ /* 0x0003e20000000800 */
[----:B------:R-:W-:-:S04]  /*4320*/  FMNMX.FTZ R31, R24, R31, !PT ;  /* 0x0000001f181f7209 */ /* 0x000fc80007810000 */
[----:B------:R-:W-:-:S03]  /*4330*/  FMNMX.FTZ R31, R98, R31, !PT ;  /* 0x0000001f621f7209 */ /* 0x000fc60007810000 */
[----:B------:R-:W-:Y:S01]  /*4340*/  MUFU.EX2 R15, R15 ;  /* 0x0000000f000f7308 */ /* 0x000fe20000000800 */
[----:B------:R-:W-:Y:S02]  /*4350*/  FMNMX.FTZ R31, R28, R31, !PT ;  /* 0x0000001f1c1f7209 */ /* 0x000fe40007810000 */
[----:B-1----:R-:W-:Y:S01]  /*4360*/  FSEL R100, R33, -INF , P5 ;  /* 0xff80000021647808 */ /* 0x002fe20002800000 */
[----:B------:R-:W-:Y:S01]  /*4370*/  FFMA.FTZ R33, R124, R73, -R51 ;  /* 0x000000497c217223 */ /* 0x000fe20000010833 */
        /* <DEDUP_REMOVED lines=9> */
[----:B----4-:R-:W-:Y:S01]  /*4410*/  FSEL R122, R43, -INF , P2 ;  /* 0xff8000002b7a7808 */ /* 0x010fe20001000000 */
[----:B------:R-:W-:Y:S01]  /*4420*/  FFMA.FTZ R43, R132, R73, -R51 ;  /* 0x00000049842b7223 */ /* 0x000fe20000010833 */
[----:B------:R-:W-:-:S03]  /*4430*/  FMNMX.FTZ R45, R102, R45, !PT ;  /* 0x0000002d662d7209 */ /* 0x000fc60007810000 */
[----:B------:R-:W-:Y:S01]  /*4440*/  MUFU.EX2 R74, R74 ;  /* 0x0000004a004a7308 */ /* 0x000fe20000000800 */
[----:B------:R-:W-:-:S04]  /*4450*/  FMNMX.FTZ R45, R120, R45, !PT ;  /* 0x0000002d782d7209 */ /* 0x000fc80007810000 */
[----:B------:R-:W-:-:S03]  /*4460*/  FMNMX.FTZ R8, R122, R45, !PT ;  /* 0x0000002d7a087209 */ /* 0x000fc60007810000 */
[----:B------:R-:W-:Y:S02]  /*4470*/  MUFU.EX2 R21, R21 ;  /* 0x0000001500157308 */ /* 0x000fe40000000800 */
[----:B------:R-:W1:Y:S06]  /*4480*/  SHFL.BFLY PT, R37, R8, 0x2, 0x1f ;  /* 0x0c401f0008257f89 */ /* 0x000e6c00000e0000 */
[----:B------:R-:W-:Y:S08]  /*4490*/  MUFU.EX2 R70, R70 ;  /* 0x0000004600467308 */ /* 0x000ff00000000800 */
[----:B------:R-:W-:Y:S08]  /*44a0*/  MUFU.EX2 R11, R11 ;  /* 0x0000000b000b7308 */ /* 0x000ff00000000800 */
[----:B------:R-:W-:Y:S01]  /*44b0*/  MUFU.EX2 R62, R62 ;  /* 0x0000003e003e7308 */ /* 0x000fe20000000800 */
[----:B-1----:R-:W-:Y:S01]  /*44c0*/  FMNMX.FTZ R57, R8, R37, !PT ;  /* 0x0000002508397209 */ /* 0x002fe20007810000 */
[----:B------:R-:W-:-:S04]  /*44d0*/  FFMA.FTZ R37, R29, R73, -R51 ;  /* 0x000000491d257223 */ /* 0x000fc80000010833 */
[----:B------:R-:W1:Y:S02]  /*44e0*/  SHFL.BFLY PT, R8, R57, 0x1, 0x1f ;  /* 0x0c201f0039087f89 */ /* 0x000e6400000e0000 */
[----:B------:R-:W-:Y:S08]  /*44f0*/  MUFU.EX2 R26, R26 ;  /* 0x0000001a001a7308 */ /* 0x000ff00000000800 */
[----:B------:R-:W-:Y:S08]  /*4500*/  MUFU.EX2 R27, R27 ;  /* 0x0000001b001b7308 */ /* 0x000ff00000000800 */
[----:B------:R-:W-:Y:S01]  /*4510*/  MUFU.EX2 R66, R66 ;  /* 0x0000004200427308 */ /* 0x000fe20000000800 */
[----:B-1----:R-:W-:-:S07]  /*4520*/  FMNMX.FTZ R8, R57, R8, !PT ;  /* 0x0000000839087209 */ /* 0x002fce0007810000 */
        /* <DEDUP_REMOVED lines=20> */
[----:B-1----:R-:W-:Y:S01]  /*4670*/  @!P1 PRMT R4, RZ, 0x654, R0 ;  /* 0x00000654ff049816 */ /* 0x002fe20000000000 */
[-CC-:B------:R-:W-:Y:S01]  /*4680*/  FFMA.FTZ R57, R56, R73.reuse, -R29.reuse ;  /* 0x0000004938397223 */ /* 0x180fe2000001081d */
[-CC-:B------:R-:W-:Y:S01]  /*4690*/  FFMA.FTZ R36, R36, R73.reuse, -R29.reuse ;  /* 0x0000004924247223 */ /* 0x180fe2000001081d */
[-CC-:B------:R-:W-:Y:S01]  /*46a0*/  FFMA.FTZ R32, R32, R73.reuse, -R29.reuse ;  /* 0x0000004920207223 */ /* 0x180fe2000001081d */
[----:B------:R0:W-:Y:S01]  /*46b0*/  @!P1 SYNCS.ARRIVE.TRANS64.RED.A1T0 RZ, [R4+URZ], RZ ;  /* 0x000000ff04ff99a7 */ /* 0x0001e2000810043f */
[-CC-:B------:R-:W-:Y:S01]  /*46c0*/  FFMA.FTZ R59, R58, R73.reuse, -R29.reuse ;  /* 0x000000493a3b7223 */ /* 0x180fe2000001081d */
[-CC-:B------:R-:W-:Y:S01]  /*46d0*/  FFMA.FTZ R34, R34, R73.reuse, -R29.reuse ;  /* 0x0000004922227223 */ /* 0x180fe2000001081d */
[----:B------:R1:W4:Y:S01]  /*46e0*/  MUFU.EX2 R67, R6 ;  /* 0x0000000600437308 */ /* 0x0003220000000800 */
[-CC-:B--2---:R-:W-:Y:S01]  /*46f0*/  FFMA.FTZ R49, R40, R73.reuse, -R29.reuse ;  /* 0x0000004928317223 */ /* 0x184fe2000001081d */
[-CC-:B------:R-:W-:Y:S01]  /*4700*/  FFMA.FTZ R40, R46, R73.reuse, -R29.reuse ;  /* 0x000000492e287223 */ /* 0x180fe2000001081d */
[-CC-:B------:R-:W-:Y:S01]  /*4710*/  FFMA.FTZ R61, R68, R73.reuse, -R29.reuse ;  /* 0x00000049443d7223 */ /* 0x180fe2000001081d */
[--C-:B------:R-:W-:Y:S01]  /*4720*/  FFMA.FTZ R63, R86, R73, -R29.reuse ;  /* 0x00000049563f7223 */ /* 0x100fe2000001081d */
[----:B0-----:R-:W-:Y:S01]  /*4730*/  F2FP.BF16.F32.PACK_AB R4, R114, R5 ;  /* 0x000000057204723e */ /* 0x001fe200000010ff */
[-CC-:B------:R-:W-:Y:S01]  /*4740*/  FFMA.FTZ R106, R106, R73.reuse, -R29.reuse ;  /* 0x000000496a6a7223 */ /* 0x180fe2000001081d */
[--C-:B------:R-:W-:Y:S01]  /*4750*/  FFMA.FTZ R110, R110, R73, -R29.reuse ;  /* 0x000000496e6e7223 */ /* 0x100fe2000001081d */
[----:B------:R0:W2:Y:S01]  /*4760*/  MUFU.EX2 R126, R51 ;  /* 0x00000033007e7308 */ /* 0x0000a20000000800 */
[----:B-1----:R-:W-:Y:S01]  /*4770*/  FADD.FTZ R6, R5, R114 ;  /* 0x0000007205067221 */ /* 0x002fe20000010000 */
[----:B---3--:R-:W-:Y:S01]  /*4780*/  FADD.FTZ R12, R65, R124 ;  /* 0x0000007c410c7221 */ /* 0x008fe20000010000 */
[----:B------:R-:W-:Y:S01]  /*4790*/  F2FP.BF16.F32.PACK_AB R5, R124, R65 ;  /* 0x000000417c05723e */ /* 0x000fe200000010ff */
[-CC-:B------:R-:W-:Y:S01]  /*47a0*/  FFMA.FTZ R65, R38, R73.reuse, -R29.reuse ;  /* 0x0000004926417223 */ /* 0x180fe2000001081d */
[----:B------:R-:W-:Y:S01]  /*47b0*/  FADD.FTZ R69, R7, R6 ;  /* 0x0000000607457221 */ /* 0x000fe20000010000 */
[----:B------:R-:W-:Y:S01]  /*47c0*/  FFMA.FTZ R38, R24, R73, -R29 ;  /* 0x0000004918267223 */ /* 0x000fe2000001081d */
[C---:B------:R-:W-:Y:S01]  /*47d0*/  F2FP.BF16.F32.PACK_AB R6, R118.reuse, R7 ;  /* 0x000000077606723e */ /* 0x040fe200000010ff */
[----:B------:R-:W1:Y:S01]  /*47e0*/  MUFU.EX2 R3, R3 ;  /* 0x0000000300037308 */ /* 0x000e620000000800 */
[----:B----4-:R-:W-:Y:S01]  /*47f0*/  FADD.FTZ R75, R67, R12 ;  /* 0x0000000c434b7221 */ /* 0x010fe20000010000 */
[----:B------:R-:W-:Y:S01]  /*4800*/  FADD.FTZ R12, R118, R69 ;  /* 0x00000045760c7221 */ /* 0x000fe20000010000 */
[-CC-:B0-----:R-:W-:Y:S01]  /*4810*/  FFMA.FTZ R51, R44, R73.reuse, -R29.reuse ;  /* 0x000000492c337223 */ /* 0x181fe2000001081d */
[-CC-:B------:R-:W-:Y:S01]  /*4820*/  FFMA.FTZ R44, R54, R73.reuse, -R29.reuse ;  /* 0x00000049362c7223 */ /* 0x180fe2000001081d */
[-CC-:B------:R-:W-:Y:S01]  /*4830*/  FFMA.FTZ R112, R112, R73.reuse, -R29.reuse ;  /* 0x0000004970707223 */ /* 0x180fe2000001081d */
[----:B------:R-:W-:Y:S01]  /*4840*/  FADD.FTZ R69, R13, R12 ;  /* 0x0000000c0d457221 */ /* 0x000fe20000010000 */
[----:B------:R-:W-:Y:S01]  /*4850*/  FFMA.FTZ R108, R108, R73, -R29 ;  /* 0x000000496c6c7223 */ /* 0x000fe2000001081d */
[----:B------:R-:W0:Y:S01]  /*4860*/  MUFU.EX2 R14, R14 ;  /* 0x0000000e000e7308 */ /* 0x000e220000000800 */
[----:B--2---:R-:W-:Y:S01]  /*4870*/  FADD.FTZ R46, R126, R75 ;  /* 0x0000004b7e2e7221 */ /* 0x004fe20000010000 */
[----:B------:R-:W-:Y:S01]  /*4880*/  FADD.FTZ R12, R116, R69 ;  /* 0x00000045740c7221 */ /* 0x000fe20000010000 */
[----:B------:R-:W-:Y:S01]  /*4890*/  F2FP.BF16.F32.PACK_AB R7, R126, R67 ;  /* 0x000000437e07723e */ /* 0x000fe200000010ff */
[-CC-:B------:R-:W-:Y:S01]  /*48a0*/  FFMA.FTZ R67, R98, R73.reuse, -R29.reuse ;  /* 0x0000004962437223 */ /* 0x180fe2000001081d */
[-CC-:B------:R-:W-:Y:S01]  /*48b0*/  FFMA.FTZ R96, R96, R73.reuse, -R29.reuse ;  /* 0x0000004960607223 */ /* 0x180fe2000001081d */
[----:B------:R-:W-:Y:S01]  /*48c0*/  FADD.FTZ R69, R15, R12 ;  /* 0x0000000c0f457221 */ /* 0x000fe20000010000 */
[-C--:B------:R-:W-:Y:S01]  /*48d0*/  FFMA.FTZ R100, R100, R73.reuse, -R29 ;  /* 0x0000004964647223 */ /* 0x080fe2000001081d */
[----:B------:R-:W2:Y:S01]  /*48e0*/  MUFU.EX2 R10, R10 ;  /* 0x0000000a000a7308 */ /* 0x000ea20000000800 */
[----:B-1----:R-:W-:Y:S01]  /*48f0*/  FADD.FTZ R75, R3, R46 ;  /* 0x0000002e034b7221 */ /* 0x002fe20000010000 */
[----:B------:R-:W-:Y:S01]  /*4900*/  FADD.FTZ R24, R60, R69 ;  /* 0x000000453c187221 */ /* 0x000fe20000010000 */
[-CC-:B------:R-:W-:Y:S01]  /*4910*/  FFMA.FTZ R46, R28, R73.reuse, -R29.reuse ;  /* 0x000000491c2e7223 */ /* 0x180fe2000001081d */
[-CC-:B------:R-:W-:Y:S01]  /*4920*/  FFMA.FTZ R102, R102, R73.reuse, -R29.reuse ;  /* 0x0000004966667223 */ /* 0x180fe2000001081d */
[-CC-:B------:R-:W-:Y:S01]  /*4930*/  FFMA.FTZ R120, R120, R73.reuse, -R29.reuse ;  /* 0x0000004978787223 */ /* 0x180fe2000001081d */
[----:B------:R-:W-:Y:S01]  /*4940*/  FFMA.FTZ R122, R122, R73, -R29 ;  /* 0x000000497a7a7223 */ /* 0x000fe2000001081d */
[----:B------:R1:W-:Y:S01]  /*4950*/  STSM.16.M88.4 [R2+0x24300], R4 ;  /* 0x0243000402007844 */ /* 0x0003e20000000200 */
[----:B------:R-:W3:Y:S01]  /*4960*/  MUFU.EX2 R49, R49 ;  /* 0x0000003100317308 */ /* 0x000ee20000000800 */
[----:B0-----:R-:W-:Y:S01]  /*4970*/  FADD.FTZ R75, R14, R75 ;  /* 0x0000004b0e4b7221 */ /* 0x001fe20000010000 */
[----:B------:R-:W-:Y:S01]  /*4980*/  F2FP.BF16.F32.PACK_AB R28, R66, R9 ;  /* 0x00000009421c723e */ /* 0x000fe200000010ff */
[----:B------:R-:W-:-:S02]  /*4990*/  IMAD.MOV.U32 R68, RZ, RZ, R71 ;  /* 0x000000ffff447224 */ /* 0x000fc400078e0047 */
[--C-:B------:R-:W-:Y:S02]  /*49a0*/  IMAD.MOV.U32 R58, RZ, RZ, R71.reuse ;  /* 0x000000ffff3a7224 */ /* 0x100fe400078e0047 */
[----:B------:R-:W-:Y:S01]  /*49b0*/  IMAD.MOV.U32 R56, RZ, RZ, R71 ;  /* 0x000000ffff387224 */ /* 0x000fe200078e0047 */
[----:B------:R-:W0:Y:S01]  /*49c0*/  MUFU.EX2 R20, R20 ;  /* 0x0000001400147308 */ /* 0x000e220000000800 */
[----:B--2---:R-:W-:Y:S01]  /*49d0*/  FADD.FTZ R12, R10, R75 ;  /* 0x0000004b0a0c7221 */ /* 0x004fe20000010000 */
[----:B------:R-:W-:Y:S01]  /*49e0*/  FADD.FTZ R75, R25, R24 ;  /* 0x00000018194b7221 */ /* 0x000fe20000010000 */
[--C-:B------:R-:W-:Y:S02]  /*49f0*/  IMAD.MOV.U32 R54, RZ, RZ, R71.reuse ;  /* 0x000000ffff367224 */ /* 0x100fe400078e0047 */
[----:B------:R-:W-:Y:S02]  /*4a00*/  IMAD.MOV.U32 R52, RZ, RZ, R71 ;  /* 0x000000ffff347224 */ /* 0x000fe400078e0047 */
[C---:B------:R-:W-:Y:S01]  /*4a10*/  FADD.FTZ R24, R74.reuse, R75 ;  /* 0x0000004b4a187221 */ /* 0x040fe20000010000 */
[----:B-1----:R-:W-:Y:S01]  /*4a20*/  F2FP.BF16.F32.PACK_AB R4, R74, R25 ;  /* 0x000000194a04723e */ /* 0x002fe200000010ff */
[----:B------:R-:W1:Y:S01]  /*4a30*/  MUFU.EX2 R51, R51 ;  /* 0x0000003300337308 */ /* 0x000e620000000800 */
[----:B---3--:R-:W-:Y:S01]  /*4a40*/  FADD.FTZ R69, R49, R12 ;  /* 0x0000000c31457221 */ /* 0x008fe20000010000 */
[----:B------:R-:W-:Y:S01]  /*4a50*/  FADD.FTZ R75, R21, R24 ;  /* 0x00000018154b7221 */ /* 0x000fe20000010000 */
[----:B------:R-:W-:-:S02]  /*4a60*/  IMAD.MOV.U32 R50, RZ, RZ, R71 ;  /* 0x000000ffff327224 */ /* 0x000fc400078e0047 */
[----:B------:R-:W-:Y:S02]  /*4a70*/  IMAD.MOV.U32 R48, RZ, RZ, R71 ;  /* 0x000000ffff307224 */ /* 0x000fe400078e0047 */
[----:B------:R-:W-:Y:S01]  /*4a80*/  FADD.FTZ R24, R70, R75 ;  /* 0x0000004b46187221 */ /* 0x000fe20000010000 */
[----:B------:R-:W2:Y:S01]  /*4a90*/  MUFU.EX2 R40, R40 ;  /* 0x0000002800287308 */ /* 0x000ea20000000800 */
[----:B0-----:R-:W-:-:S07]  /*4aa0*/  FADD.FTZ R12, R20, R69 ;  /* 0x00000045140c7221 */ /* 0x001fce0000010000 */
[----:B------:R-:W0:Y:S01]  /*4ab0*/  MUFU.EX2 R53, R53 ;  /* 0x0000003500357308 */ /* 0x000e220000000800 */
[C---:B-1----:R-:W-:Y:S01]  /*4ac0*/  FADD.FTZ R69, R51.reuse, R12 ;  /* 0x0000000c33457221 */ /* 0x042fe20000010000 */
[----:B------:R-:W-:Y:S01]  /*4ad0*/  F2FP.BF16.F32.PACK_AB R5, R51, R20 ;  /* 0x000000143305723e */ /* 0x000fe200000010ff */
[----:B------:R-:W-:-:S05]  /*4ae0*/  IMAD.MOV.U32 R51, RZ, RZ, R71 ;  /* 0x000000ffff337224 */ /* 0x000fca00078e0047 */
[----:B------:R-:W1:Y:S01]  /*4af0*/  MUFU.EX2 R42, R42 ;  /* 0x0000002a002a7308 */ /* 0x000e620000000800 */
[----:B--2---:R-:W-:Y:S01]  /*4b00*/  FADD.FTZ R12, R40, R69 ;  /* 0x00000045280c7221 */ /* 0x004fe20000010000 */
[----:B------:R-:W-:-:S04]  /*4b10*/  FADD.FTZ R69, R11, R24 ;  /* 0x000000180b457221 */ /* 0x000fc80000010000 */
[----:B------:R-:W-:Y:S02]  /*4b20*/  FADD.FTZ R69, R62, R69 ;  /* 0x000000453e457221 */ /* 0x000fe40000010000 */
[----:B------:R-:W2:Y:S02]  /*4b30*/  MUFU.EX2 R55, R55 ;  /* 0x0000003700377308 */ /* 0x000ea40000000800 */
[----:B------:R-:W-:Y:S01]  /*4b40*/  FADD.FTZ R6, R26, R69 ;  /* 0x000000451a067221 */ /* 0x000fe20000010000 */
[C---:B------:R-:W-:Y:S01]  /*4b50*/  F2FP.BF16.F32.PACK_AB R26, R27.reuse, R26 ;  /* 0x0000001a1b1a723e */ /* 0x040fe200000010ff */
[--C-:B------:R-:W-:Y:S02]  /*4b60*/  IMAD.MOV.U32 R69, RZ, RZ, R71.reuse ;  /* 0x000000ffff457224 */ /* 0x100fe400078e0047 */
[----:B------:R-:W-:Y:S02]  /*4b70*/  FADD.FTZ R6, R27, R6 ;  /* 0x000000061b067221 */ /* 0x000fe40000010000 */
[----:B------:R-:W3:Y:S02]  /*4b80*/  MUFU.EX2 R44, R44 ;  /* 0x0000002c002c7308 */ /* 0x000ee40000000800 */
[----:B------:R-:W-:Y:S01]  /*4b90*/  FADD.FTZ R25, R9, R6 ;  /* 0x0000000609197221 */ /* 0x000fe20000010000 */
[----:B------:R-:W-:Y:S01]  /*4ba0*/  F2FP.BF16.F32.PACK_AB R6, R70, R21 ;  /* 0x000000154606723e */ /* 0x000fe200000010ff */
[----:B------:R-:W-:-:S02]  /*4bb0*/  IMAD.MOV.U32 R70, RZ, RZ, R71 ;  /* 0x000000ffff467224 */ /* 0x000fc400078e0047 */
[----:B------:R-:W-:Y:S01]  /*4bc0*/  FADD.FTZ R25, R66, R25 ;  /* 0x0000001942197221 */ /* 0x000fe20000010000 */
[----:B------:R-:W-:Y:S01]  /*4bd0*/  IMAD.MOV.U32 R66, RZ, RZ, R71 ;  /* 0x000000ffff427224 */ /* 0x000fe200078e0047 */
[----:B------:R4:W-:Y:S08]  /*4be0*/  MUFU.EX2 R0, R36 ;  /* 0x0000002400007308 */ /* 0x0009f00000000800 */
[----:B------:R-:W5:Y:S01]  /*4bf0*/  MUFU.EX2 R57, R57 ;  /* 0x0000003900397308 */ /* 0x000f620000000800 */
[----:B----4-:R-:W-:Y:S01]  /*4c00*/  FFMA.FTZ R36, R82, R73, -R29 ;  /* 0x0000004952247223 */ /* 0x010fe2000001081d */
[----:B0-----:R-:W-:Y:S01]  /*4c10*/  FADD.FTZ R29, R53, R12 ;  /* 0x0000000c351d7221 */ /* 0x001fe20000010000 */
[----:B------:R-:W-:-:S02]  /*4c20*/  F2FP.BF16.F32.PACK_AB R12, R116, R13 ;  /* 0x0000000d740c723e */ /* 0x000fc400000010ff */
[----:B------:R-:W-:Y:S01]  /*4c30*/  F2FP.BF16.F32.PACK_AB R13, R14, R3 ;  /* 0x000000030e0d723e */ /* 0x000fe200000010ff */
[----:B-1----:R-:W-:Y:S01]  /*4c40*/  FADD.FTZ R24, R42, R29 ;  /* 0x0000001d2a187221 */ /* 0x002fe20000010000 */
[----:B------:R-:W-:Y:S01]  /*4c50*/  F2FP.BF16.F32.PACK_AB R14, R60, R15 ;  /* 0x0000000f3c0e723e */ /* 0x000fe200000010ff */
[----:B------:R-:W0:Y:S01]  /*4c60*/  MUFU.EX2 R32, R32 ;  /* 0x0000002000207308 */ /* 0x000e220000000800 */
[----:B------:R-:W-:Y:S01]  /*4c70*/  F2FP.BF16.F32.PACK_AB R15, R49, R10 ;  /* 0x0000000a310f723e */ /* 0x000fe200000010ff */
[----:B--2---:R-:W-:Y:S01]  /*4c80*/  FADD.FTZ R29, R55, R24 ;  /* 0x00000018371d7221 */ /* 0x004fe20000010000 */
[----:B------:R-:W-:Y:S01]  /*4c90*/  F2FP.BF16.F32.PACK_AB R24, R62, R11 ;  /* 0x0000000b3e18723e */ /* 0x000fe200000010ff */
[----:B------:R-:W-:Y:S02]  /*4ca0*/  IMAD.MOV.U32 R62, RZ, RZ, R71 ;  /* 0x000000ffff3e7224 */ /* 0x000fe400078e0047 */
[----:B---3--:R-:W-:Y:S01]  /*4cb0*/  FADD.FTZ R10, R44, R29 ;  /* 0x0000001d2c0a7221 */ /* 0x008fe20000010000 */
[----:B------:R-:W-:Y:S01]  /*4cc0*/  STSM.16.M88.4 [R2+0x25b00], R12 ;  /* 0x025b000c02007844 */ /* 0x000fe20000000200 */
[----:B------:R-:W1:Y:S01]  /*4cd0*/  MUFU.EX2 R59, R59 ;  /* 0x0000003b003b7308 */ /* 0x000e620000000800 */
[C---:B-----5:R-:W-:Y:S01]  /*4ce0*/  F2FP.BF16.F32.PACK_AB R27, R57.reuse, R44 ;  /* 0x0000002c391b723e */ /* 0x060fe200000010ff */
[----:B------:R-:W-:Y:S01]  /*4cf0*/  FADD.FTZ R7, R57, R10 ;  /* 0x0000000a39077221 */ /* 0x000fe20000010000 */
[----:B------:R-:W-:-:S02]  /*4d00*/  IMAD.MOV.U32 R60, RZ, RZ, R71 ;  /* 0x000000ffff3c7224 */ /* 0x000fc400078e0047 */
[--C-:B------:R-:W-:Y:S02]  /*4d10*/  IMAD.MOV.U32 R57, RZ, RZ, R71.reuse ;  /* 0x000000ffff397224 */ /* 0x100fe400078e0047 */
[----:B------:R-:W-:Y:S01]  /*4d20*/  IMAD.MOV.U32 R49, RZ, RZ, R71 ;  /* 0x000000ffff317224 */ /* 0x000fe200078e0047 */
[----:B------:R-:W2:Y:S01]  /*4d30*/  MUFU.EX2 R34, R34 ;  /* 0x0000002200227308 */ /* 0x000ea20000000800 */
[----:B0-----:R-:W-:Y:S01]  /*4d40*/  FADD.FTZ R10, R32, R7 ;  /* 0x00000007200a7221 */ /* 0x001fe20000010000 */
[----:B------:R-:W-:Y:S01]  /*4d50*/  F2FP.BF16.F32.PACK_AB R7, R53, R40 ;  /* 0x000000283507723e */ /* 0x000fe200000010ff */
[--C-:B------:R-:W-:Y:S02]  /*4d60*/  IMAD.MOV.U32 R53, RZ, RZ, R71.reuse ;  /* 0x000000ffff357224 */ /* 0x100fe400078e0047 */
[----:B------:R-:W-:Y:S02]  /*4d70*/  IMAD.MOV.U32 R44, RZ, RZ, R71 ;  /* 0x000000ffff2c7224 */ /* 0x000fe400078e0047 */
[----:B------:R0:W-:Y:S01]  /*4d80*/  STSM.16.M88.4 [R2+0x27300], R4 ;  /* 0x0273000402007844 */ /* 0x0001e20000000200 */
[----:B------:R-:W3:Y:S01]  /*4d90*/  MUFU.EX2 R61, R61 ;  /* 0x0000003d003d7308 */ /* 0x000ee20000000800 */
[----:B-1----:R-:W-:Y:S01]  /*4da0*/  FADD.FTZ R11, R59, R10 ;  /* 0x0000000a3b0b7221 */ /* 0x002fe20000010000 */
[----:B------:R-:W-:Y:S01]  /*4db0*/  FADD.FTZ R10, R30, R25 ;  /* 0x000000191e0a7221 */ /* 0x000fe20000010000 */
[----:B------:R-:W-:Y:S01]  /*4dc0*/  F2FP.BF16.F32.PACK_AB R25, R55, R42 ;  /* 0x0000002a3719723e */ /* 0x000fe200000010ff */
[----:B------:R-:W-:Y:S01]  /*4dd0*/  IMAD.MOV.U32 R55, RZ, RZ, R71 ;  /* 0x000000ffff377224 */ /* 0x000fe200078e0047 */
[C---:B------:R-:W-:Y:S01]  /*4de0*/  F2FP.BF16.F32.PACK_AB R30, R31.reuse, R30 ;  /* 0x0000001e1f1e723e */ /* 0x040fe200000010ff */
[----:B------:R-:W-:Y:S01]  /*4df0*/  FADD.FTZ R10, R31, R10 ;  /* 0x0000000a1f0a7221 */ /* 0x000fe20000010000 */
[----:B------:R-:W-:Y:S01]  /*4e00*/  F2FP.BF16.F32.PACK_AB R29, R59, R32 ;  /* 0x000000203b1d723e */ /* 0x000fe200000010ff */
[----:B------:R-:W1:Y:S01]  /*4e10*/  MUFU.EX2 R92, R92 ;  /* 0x0000005c005c7308 */ /* 0x000e620000000800 */
[----:B--2---:R-:W-:Y:S01]  /*4e20*/  FADD.FTZ R20, R34, R11 ;  /* 0x0000000b22147221 */ /* 0x004fe20000010000 */
[----:B------:R-:W-:Y:S01]  /*4e30*/  FADD.FTZ R21, R33, R10 ;  /* 0x0000000a21157221 */ /* 0x000fe20000010000 */
[----:B------:R2:W-:Y:S01]  /*4e40*/  STSM.16.M88.4 [R2+0x28b00], R24 ;  /* 0x028b001802007844 */ /* 0x0005e20000000200 */
[----:B------:R-:W-:-:S02]  /*4e50*/  IMAD.MOV.U32 R59, RZ, RZ, R71 ;  /* 0x000000ffff3b7224 */ /* 0x000fc400078e0047 */
[--C-:B------:R-:W-:Y:S02]  /*4e60*/  IMAD.MOV.U32 R42, RZ, RZ, R71.reuse ;  /* 0x000000ffff2a7224 */ /* 0x100fe400078e0047 */
[----:B------:R-:W4:Y:S01]  /*4e70*/  MUFU.EX2 R45, R128 ;  /* 0x00000080002d7308 */ /* 0x000f220000000800 */
[C---:B---3--:R-:W-:Y:S01]  /*4e80*/  FADD.FTZ R11, R61.reuse, R20 ;  /* 0x000000143d0b7221 */ /* 0x048fe20000010000 */
[----:B------:R-:W-:Y:S01]  /*4e90*/  F2FP.BF16.F32.PACK_AB R31, R61, R34 ;  /* 0x000000223d1f723e */ /* 0x000fe200000010ff */
[----:B------:R-:W-:Y:S02]  /*4ea0*/  IMAD.MOV.U32 R61, RZ, RZ, R71 ;  /* 0x000000ffff3d7224 */ /* 0x000fe400078e0047 */
[----:B------:R-:W-:Y:S01]  /*4eb0*/  FADD.FTZ R10, R0, R11 ;  /* 0x0000000b000a7221 */ /* 0x000fe20000010000 */
[----:B------:R-:W-:Y:S01]  /*4ec0*/  IMAD.MOV.U32 R40, RZ, RZ, R71 ;  /* 0x000000ffff287224 */ /* 0x000fe200078e0047 */
[----:B------:R3:W-:Y:S01]  /*4ed0*/  STSM.16.M88.4 [R2+0x2a300], R28 ;  /* 0x02a3001c02007844 */ /* 0x0007e20000000200 */
[----:B------:R-:W5:Y:S01]  /*4ee0*/  MUFU.EX2 R63, R63 ;  /* 0x0000003f003f7308 */ /* 0x000f620000000800 */
[C---:B-1----:R-:W-:Y:S01]  /*4ef0*/  FADD.FTZ R20, R92.reuse, R21 ;  /* 0x000000155c147221 */ /* 0x042fe20000010000 */
[----:B0-----:R-:W-:Y:S01]  /*4f00*/  F2FP.BF16.F32.PACK_AB R4, R92, R33 ;  /* 0x000000215c04723e */ /* 0x001fe200000010ff */
[--C-:B------:R-:W-:Y:S01]  /*4f10*/  IMAD.MOV.U32 R34, RZ, RZ, R71.reuse ;  /* 0x000000ffff227224 */ /* 0x100fe200078e0047 */
[----:B--2---:R-:W-:Y:S01]  /*4f20*/  MOV R25, R71 ;  /* 0x0000004700197202 */ /* 0x004fe20000000f00 */
[----:B------:R-:W-:-:S02]  /*4f30*/  IMAD.MOV.U32 R33, RZ, RZ, R71 ;  /* 0x000000ffff217224 */ /* 0x000fc400078e0047 */
[--C-:B------:R-:W-:Y:S01]  /*4f40*/  IMAD.MOV.U32 R32, RZ, RZ, R71.reuse ;  /* 0x000000ffff207224 */ /* 0x100fe200078e0047 */
[----:B------:R-:W0:Y:S01]  /*4f50*/  MUFU.EX2 R90, R90 ;  /* 0x0000005a005a7308 */ /* 0x000e220000000800 */
[----:B----4-:R-:W-:Y:S01]  /*4f60*/  FADD.FTZ R21, R45, R20 ;  /* 0x000000142d157221 */ /* 0x010fe20000010000 */
[--C-:B------:R-:W-:Y:S02]  /*4f70*/  IMAD.MOV.U32 R27, RZ, RZ, R71.reuse ;  /* 0x000000ffff1b7224 */ /* 0x100fe400078e0047 */
[--C-:B------:R-:W-:Y:S02]  /*4f80*/  IMAD.MOV.U32 R26, RZ, RZ, R71.reuse ;  /* 0x000000ffff1a7224 */ /* 0x100fe400078e0047 */
[--C-:B------:R-:W-:Y:S02]  /*4f90*/  IMAD.MOV.U32 R24, RZ, RZ, R71.reuse ;  /* 0x000000ffff187224 */ /* 0x100fe400078e0047 */
[----:B------:R-:W1:Y:S01]  /*4fa0*/  MUFU.EX2 R36, R36 ;  /* 0x0000002400247308 */ /* 0x000e620000000800 */
[----:B-----5:R-:W-:Y:S01]  /*4fb0*/  FADD.FTZ R11, R63, R10 ;  /* 0x0000000a3f0b7221 */ /* 0x020fe20000010000 */
[----:B---3--:R-:W-:-:S02]  /*4fc0*/  IMAD.MOV.U32 R31, RZ, RZ, R71 ;  /* 0x000000ffff1f7224 */ /* 0x008fc400078e0047 */
[--C-:B------:R-:W-:Y:S02]  /*4fd0*/  IMAD.MOV.U32 R30, RZ, RZ, R71.reuse ;  /* 0x000000ffff1e7224 */ /* 0x100fe400078e0047 */
[----:B------:R-:W-:Y:S02]  /*4fe0*/  IMAD.MOV.U32 R29, RZ, RZ, R71 ;  /* 0x000000ffff1d7224 */ /* 0x000fe400078e0047 */
[----:B------:R-:W2:Y:S01]  /*4ff0*/  MUFU.EX2 R43, R43 ;  /* 0x0000002b002b7308 */ /* 0x000ea20000000800 */
[----:B0-----:R-:W-:Y:S01]  /*5000*/  FADD.FTZ R12, R90, R21 ;  /* 0x000000155a0c7221 */ /* 0x001fe20000010000 */
[----:B------:R-:W-:-:S06]  /*5010*/  IMAD.MOV.U32 R28, RZ, RZ, R71 ;  /* 0x000000ffff1c7224 */ /* 0x000fcc00078e0047 */
[----:B------:R-:W0:Y:S01]  /*5020*/  MUFU.EX2 R65, R65 ;  /* 0x0000004100417308 */ /* 0x000e220000000800 */
[----:B-1----:R-:W-:-:S07]  /*5030*/  FADD.FTZ R10, R36, R11 ;  /* 0x0000000b240a7221 */ /* 0x002fce0000010000 */
[----:B------:R-:W1:Y:S01]  /*5040*/  MUFU.EX2 R78, R78 ;  /* 0x0000004e004e7308 */ /* 0x000e620000000800 */
[----:B--2---:R-:W-:-:S07]  /*5050*/  FADD.FTZ R7, R43, R12 ;  /* 0x0000000c2b077221 */ /* 0x004fce0000010000 */
        /* <DEDUP_REMOVED lines=8> */
[----:B------:R-:W-:Y:S01]  /*50e0*/  F2FP.BF16.F32.PACK_AB R5, R63, R0 ;  /* 0x000000003f05723e */ /* 0x000fe200000010ff */
[----:B------:R-:W-:-:S05]  /*50f0*/  IMAD.MOV.U32 R63, RZ, RZ, R71 ;  /* 0x000000ffff3f7224 */ /* 0x000fca00078e0047 */
[----:B------:R-:W2:Y:S01]  /*5100*/  MUFU.EX2 R80, R80 ;  /* 0x0000005000507308 */ /* 0x000ea20000000800 */
[----:B0-----:R-:W-:-:S07]  /*5110*/  FADD.FTZ R9, R41, R10 ;  /* 0x0000000a29097221 */ /* 0x001fce0000010000 */
[----:B------:R-:W0:Y:S01]  /*5120*/  MUFU.EX2 R46, R46 ;  /* 0x0000002e002e7308 */ /* 0x000e220000000800 */
[C---:B-1----:R-:W-:Y:S01]  /*5130*/  FADD.FTZ R7, R67.reuse, R6 ;  /* 0x0000000643077221 */ /* 0x042fe20000010000 */
[----:B------:R-:W-:Y:S01]  /*5140*/  F2FP.BF16.F32.PACK_AB R6, R90, R45 ;  /* 0x0000002d5a06723e */ /* 0x000fe200000010ff */
[--C-:B------:R-:W-:Y:S01]  /*5150*/  IMAD.MOV.U32 R45, RZ, RZ, R71.reuse ;  /* 0x000000ffff2d7224 */ /* 0x100fe200078e0047 */
[----:B------:R-:W-:Y:S01]  /*5160*/  F2FP.BF16.F32.PACK_AB R13, R67, R38 ;  /* 0x00000026430d723e */ /* 0x000fe200000010ff */
[----:B------:R-:W-:Y:S01]  /*5170*/  IMAD.MOV.U32 R38, RZ, RZ, R71 ;  /* 0x000000ffff267224 */ /* 0x000fe200078e0047 */
[----:B------:R-:W-:Y:S02]  /*5180*/  MOV R67, R71 ;  /* 0x0000004700437202 */ /* 0x000fe40000000f00 */
[----:B------:R-:W1:Y:S01]  /*5190*/  MUFU.EX2 R39, R39 ;  /* 0x0000002700277308 */ /* 0x000e620000000800 */
[C---:B--2---:R-:W-:Y:S01]  /*51a0*/  FADD.FTZ R10, R80.reuse, R9 ;  /* 0x00000009500a7221 */ /* 0x044fe20000010000 */
[----:B------:R-:W-:Y:S01]  /*51b0*/  F2FP.BF16.F32.PACK_AB R14, R80, R41 ;  /* 0x00000029500e723e */ /* 0x000fe200000010ff */
[----:B------:R-:W-:-:S05]  /*51c0*/  IMAD.MOV.U32 R41, RZ, RZ, R71 ;  /* 0x000000ffff297224 */ /* 0x000fca00078e0047 */
[----:B------:R-:W2:Y:S01]  /*51d0*/  MUFU.EX2 R3, R106 ;  /* 0x0000006a00037308 */ /* 0x000ea20000000800 */
[----:B0-----:R-:W-:Y:S01]  /*51e0*/  FADD.FTZ R0, R46, R7 ;  /* 0x000000072e007221 */ /* 0x001fe20000010000 */
[----:B------:R-:W-:Y:S01]  /*51f0*/  F2FP.BF16.F32.PACK_AB R7, R65, R36 ;  /* 0x000000244107723e */ /* 0x000fe200000010ff */
[--C-:B------:R-:W-:Y:S02]  /*5200*/  IMAD.MOV.U32 R65, RZ, RZ, R71.reuse ;  /* 0x000000ffff417224 */ /* 0x100fe400078e0047 */
[----:B------:R-:W-:Y:S02]  /*5210*/  IMAD.MOV.U32 R36, RZ, RZ, R71 ;  /* 0x000000ffff247224 */ /* 0x000fe400078e0047 */
[----:B------:R0:W-:Y:S01]  /*5220*/  STSM.16.M88.4 [R2+0x2bb00], R4 ;  /* 0x02bb000402007844 */ /* 0x0001e20000000200 */
[----:B------:R-:W3:Y:S01]  /*5230*/  MUFU.EX2 R85, R110 ;  /* 0x0000006e00557308 */ /* 0x000ee20000000800 */
[----:B-1----:R-:W-:-:S07]  /*5240*/  FADD.FTZ R9, R39, R10 ;  /* 0x0000000a27097221 */ /* 0x002fce0000010000 */
[----:B------:R-:W1:Y:S01]  /*5250*/  MUFU.EX2 R84, R84 ;  /* 0x0000005400547308 */ /* 0x000e620000000800 */
[C---:B--2---:R-:W-:Y:S01]  /*5260*/  FADD.FTZ R0, R3.reuse, R0 ;  /* 0x0000000003007221 */ /* 0x044fe20000010000 */
[----:B------:R-:W-:Y:S02]  /*5270*/  F2FP.BF16.F32.PACK_AB R15, R3, R46 ;  /* 0x0000002e030f723e */ /* 0x000fe400000010ff */
[----:B------:R-:W-:-:S03]  /*5280*/  MOV R46, R71 ;  /* 0x00000047002e7202 */ /* 0x000fc60000000f00 */
[----:B------:R2:W-:Y:S01]  /*5290*/  STSM.16.M88.4 [R2+0x2d300], R12 ;  /* 0x02d3000c02007844 */ /* 0x0005e20000000200 */
[----:B------:R-:W4:Y:S01]  /*52a0*/  MUFU.EX2 R112, R112 ;  /* 0x0000007000707308 */ /* 0x000f220000000800 */
[----:B---3--:R-:W-:-:S07]  /*52b0*/  FADD.FTZ R11, R85, R0 ;  /* 0x00000000550b7221 */ /* 0x008fce0000010000 */
[----:B------:R-:W3:Y:S01]  /*52c0*/  MUFU.EX2 R37, R37 ;  /* 0x0000002500257308 */ /* 0x000ee20000000800 */
[C---:B-1----:R-:W-:Y:S01]  /*52d0*/  FADD.FTZ R0, R84.reuse, R9 ;  /* 0x0000000954007221 */ /* 0x042fe20000010000 */
[----:B------:R-:W-:Y:S01]  /*52e0*/  F2FP.BF16.F32.PACK_AB R84, R84, R39 ;  /* 0x000000275454723e */ /* 0x000fe200000010ff */
[----:B------:R-:W-:-:S05]  /*52f0*/  IMAD.MOV.U32 R39, RZ, RZ, R71 ;  /* 0x000000ffff277224 */ /* 0x000fca00078e0047 */
[----:B------:R-:W1:Y:S01]  /*5300*/  MUFU.EX2 R76, R76 ;  /* 0x0000004c004c7308 */ /* 0x000e620000000800 */
[C---:B----4-:R-:W-:Y:S01]  /*5310*/  FADD.FTZ R10, R112.reuse, R11 ;  /* 0x0000000b700a7221 */ /* 0x050fe20000010000 */
[----:B------:R-:W-:-:S06]  /*5320*/  F2FP.BF16.F32.PACK_AB R85, R112, R85 ;  /* 0x000000557055723e */ /* 0x000fcc00000010ff */
[----:B------:R-:W4:Y:S01]  /*5330*/  MUFU.EX2 R87, R108 ;  /* 0x0000006c00577308 */ /* 0x000f220000000800 */
[----:B---3--:R-:W-:-:S07]  /*5340*/  FADD.FTZ R11, R37, R0 ;  /* 0x00000000250b7221 */ /* 0x008fce0000010000 */
[----:B------:R-:W3:Y:S01]  /*5350*/  MUFU.EX2 R35, R35 ;  /* 0x0000002300237308 */ /* 0x000ee20000000800 */
[C---:B-1----:R-:W-:Y:S01]  /*5360*/  FADD.FTZ R0, R76.reuse, R11 ;  /* 0x0000000b4c007221 */ /* 0x042fe20000010000 */
[----:B------:R-:W-:Y:S01]  /*5370*/  F2FP.BF16.F32.PACK_AB R86, R76, R37 ;  /* 0x000000254c56723e */ /* 0x000fe200000010ff */
[----:B------:R-:W-:-:S05]  /*5380*/  IMAD.MOV.U32 R37, RZ, RZ, R71 ;  /* 0x000000ffff257224 */ /* 0x000fca00078e0047 */
[----:B------:R-:W0:Y:S01]  /*5390*/  MUFU.EX2 R96, R96 ;  /* 0x0000006000607308 */ /* 0x000e220000000800 */
[----:B----4-:R-:W-:-:S07]  /*53a0*/  FADD.FTZ R21, R87, R10 ;  /* 0x0000000a57157221 */ /* 0x010fce0000010000 */
[----:B------:R-:W1:Y:S01]  /*53b0*/  MUFU.EX2 R88, R88 ;  /* 0x0000005800587308 */ /* 0x000e620000000800 */
[----:B---3--:R-:W-:-:S07]  /*53c0*/  FADD.FTZ R3, R35, R0 ;  /* 0x0000000023037221 */ /* 0x008fce0000010000 */
[----:B------:R-:W3:Y:S01]  /*53d0*/  MUFU.EX2 R89, R100 ;  /* 0x0000006400597308 */ /* 0x000ee20000000800 */
[C---:B0-----:R-:W-:Y:S01]  /*53e0*/  FADD.FTZ R4, R96.reuse, R21 ;  /* 0x0000001560047221 */ /* 0x041fe20000010000 */
[----:B------:R-:W-:-:S05]  /*53f0*/  F2FP.BF16.F32.PACK_AB R87, R96, R87 ;  /* 0x000000576057723e */ /* 0x000fca00000010ff */
[----:B------:R2:W-:Y:S01]  /*5400*/  STSM.16.M88.4 [R2+0x2eb00], R84 ;  /* 0x02eb005402007844 */ /* 0x0005e20000000200 */
[----:B------:R-:W-:Y:S01]  /*5410*/  MUFU.EX2 R47, R47 ;  /* 0x0000002f002f7308 */ /* 0x000fe20000000800 */
[C---:B-1----:R-:W-:Y:S01]  /*5420*/  FADD.FTZ R0, R88.reuse, R3 ;  /* 0x0000000358007221 */ /* 0x042fe20000010000 */
[----:B------:R-:W-:Y:S01]  /*5430*/  F2FP.BF16.F32.PACK_AB R88, R88, R35 ;  /* 0x000000235858723e */ /* 0x000fe200000010ff */
[----:B------:R-:W-:-:S05]  /*5440*/  IMAD.MOV.U32 R35, RZ, RZ, R71 ;  /* 0x000000ffff237224 */ /* 0x000fca00078e0047 */
[----:B------:R-:W0:Y:S01]  /*5450*/  MUFU.EX2 R94, R94 ;  /* 0x0000005e005e7308 */ /* 0x000e220000000800 */
[----:B---3--:R-:W-:-:S07]  /*5460*/  FADD.FTZ R5, R89, R4 ;  /* 0x0000000459057221 */ /* 0x008fce0000010000 */
[----:B------:R-:W1:Y:S08]  /*5470*/  MUFU.EX2 R102, R102 ;  /* 0x0000006600667308 */ /* 0x000e700000000800 */
[----:B------:R-:W-:Y:S01]  /*5480*/  MUFU.EX2 R120, R120 ;  /* 0x0000007800787308 */ /* 0x000fe20000000800 */
[----:B0-----:R-:W-:Y:S01]  /*5490*/  F2FP.BF16.F32.PACK_AB R90, R94, R47 ;  /* 0x0000002f5e5a723e */ /* 0x001fe200000010ff */
[----:B------:R-:W-:-:S04]  /*54a0*/  FADD.FTZ R47, R47, R0 ;  /* 0x000000002f2f7221 */ /* 0x000fc80000010000 */
[----:B------:R-:W-:Y:S01]  /*54b0*/  FADD.FTZ R6, R94, R47 ;  /* 0x0000002f5e067221 */ /* 0x000fe20000010000 */
[----:B------:R-:W-:Y:S01]  /*54c0*/  IMAD.MOV.U32 R47, RZ, RZ, R71 ;  /* 0x000000ffff2f7224 */ /* 0x000fe200078e0047 */
[----:B------:R-:W0:Y:S01]  /*54d0*/  MUFU.EX2 R9, R122 ;  /* 0x0000007a00097308 */ /* 0x000e220000000800 */
[C---:B-1----:R-:W-:Y:S01]  /*54e0*/  F2FP.BF16.F32.PACK_AB R89, R102.reuse, R89 ;  /* 0x000000596659723e */ /* 0x042fe200000010ff */
[----:B------:R-:W-:Y:S01]  /*54f0*/  FADD.FTZ R5, R102, R5 ;  /* 0x0000000566057221 */ /* 0x000fe20000010000 */
[----:B0-----:R-:W-:-:S03]  /*5500*/  F2FP.BF16.F32.PACK_AB R91, R9, R120 ;  /* 0x00000078095b723e */ /* 0x001fc600000010ff */
[----:B------:R-:W-:Y:S02]  /*5510*/  FADD.FTZ R120, R120, R5 ;  /* 0x0000000578787221 */ /* 0x000fe40000010000 */
[----:B------:R2:W-:Y:S02]  /*5520*/  STSM.16.M88.4 [R2+0x30300], R88 ;  /* 0x0303005802007844 */ /* 0x0005e40000000200 */
[----:B------:R-:W-:Y:S01]  /*5530*/  FADD.FTZ R3, R9, R120 ;  /* 0x0000007809037221 */ /* 0x000fe20000010000 */
[----:B------:R0:W-:Y:S06]  /*5540*/  MEMBAR.ALL.CTA ;  /* 0x0000000000007992 */ /* 0x0001ec0000008000 */
[----:B0-----:R-:W0:Y:S02]  /*5550*/  FENCE.VIEW.ASYNC.S ;  /* 0x00000000000073c6 */ /* 0x001e240000000000 */
[----:B0-----:R-:W-:Y:S01]  /*5560*/  NOP ;  /* 0x0000000000007918 */ /* 0x001fe20000000000 */
        /* <DEDUP_REMOVED lines=31> */
.L_x_10103:
[----:B------:R-:W-:Y:S01]  /*5760*/  UIADD3 UR39, UR58, 0x1, URZ ;  /* 0x000000013a277890 */ /* 0x000fe2000fffe03f */
[----:B------:R-:W-:-:S03]  /*5770*/  ISETP.NE.AND P3, PT, RZ, UR38, PT ;  /* 0x00000026ff007c0c */ /* 0x000fc6000bf65270 */
[----:B------:R-:W-:-:S04]  /*5780*/  UISETP.NE.AND UP0, UPT, UR39, 0x2, UPT ;  /* 0x000000022700788c */ /* 0x000fc8000bf05270 */
[----:B------:R-:W-:Y:S02]  /*5790*/  USEL UR6, URZ, 0x1, UP0 ;  /* 0x000000013f067887 */ /* 0x000fe40008000000 */
[----:B------:R-:W-:-:S04]  /*57a0*/  USEL UR39, UR39, URZ, UP0 ;  /* 0x0000003f27277287 */ /* 0x000fc80008000000 */
[----:B------:R-:W-:Y:S01]  /*57b0*/  LOP3.LUT R16, R7, UR6, RZ, 0x3c, !PT ;  /* 0x0000000607107c12 */ /* 0x000fe2000f8e3cff */
[----:B0-----:R-:W-:Y:S07]  /*57c0*/  @P3 BRA `(.L_x_10095) ;  /* 0x0000000000283947 */ /* 0x001fee0003800000 */
[----:B------:R-:W-:Y:S05]  /*57d0*/  @!P0 BRA `(.L_x_10096) ;  /* 0x0000000000048947 */ /* 0x000fea0003800000 */
[----:B------:R-:W-:Y:S01]  /*57e0*/  BPT.TRAP 0x1 ;  /* 0x000000040000795c */ /* 0x000fe20000300000 */
.L_x_10096:
[----:B------:R-:W-:Y:S01]  /*57f0*/  ULEA UR6, UR39, UR36, 0x3 ;  /* 0x0000002427067291 */ /* 0x000fe2000f8e183f */
[----:B------:R-:W-:-:S08]  /*5800*/  SHF.L.U32 R8, R16, 0x1f, RZ ;  /* 0x0000001f10087819 */ /* 0x000fd000000006ff */
[----:B------:R0:W1:Y:S01]  /*5810*/  SYNCS.PHASECHK.TRANS64.TRYWAIT P2, [UR6+0x31c30], R8 ;  /* 0x031c3008ff0075a7 */ /* 0x0000620008040146 */
[----:B------:R-:W-:Y:S05]  /*5820*/  @!P0 BRA `(.L_x_10097) ;  /* 0x0000000000048947 */ /* 0x000fea0003800000 */
[----:B------:R-:W-:Y:S01]  /*5830*/  BPT.TRAP 0x1 ;  /* 0x000000040000795c */ /* 0x000fe20000300000 */
.L_x_10097:
[----:B-1----:R-:W-:Y:S05]  /*5840*/  @P2 BRA `(.L_x_10095) ;  /* 0x0000000000082947 */ /* 0x002fea0003800000 */
[----:B------:R-:W1:Y:S02]  /*5850*/  SYNCS.PHASECHK.TRANS64.TRYWAIT P2, [UR6+0x31c30], R8 ;  /* 0x031c3008ff0075a7 */ /* 0x000e640008040146 */
[----:B-1----:R-:W-:Y:S05]  /*5860*/  @!P2 BRA `(.L_x_10098) ;  /* 0x000000c000bca947 */ /* 0x002fea0003800000 */
.L_x_10095:
        /* <DEDUP_REMOVED lines=81> */
[----:B--2---:R-:W-:-:S06]  /*5d80*/  WARPGROUP.ARRIVE ;  /* 0x00000000000079c5 */ /* 0x004fcc0000000000 */
        /* <DEDUP_REMOVED lines=274> */
.L_x_10100:
[----:B------:R-:W-:Y:S01]  /*6eb0*/  ULEA UR6, UR58, UR36, 0x3 ;  /* 0x000000243a067291 */ /* 0x000fe2000f8e183f */
[----:B------:R-:W-:-:S08]  /*6ec0*/  SHF.L.U32 R7, R7, 0x1f, RZ ;  /* 0x0000001f07077819 */ /* 0x000fd000000006ff */
[----:B------:R0:W1:Y:S01]  /*6ed0*/  SYNCS.PHASECHK.TRANS64.TRYWAIT P2, [UR6+0x31c50], R7 ;  /* 0x031c5007ff0075a7 */ /* 0x0000620008040146 */
[----:B------:R-:W-:Y:S05]  /*6ee0*/  @!P0 BRA `(.L_x_10101) ;  /* 0x0000000000048947 */ /* 0x000fea0003800000 */
[----:B------:R-:W-:Y:S01]  /*6ef0*/  BPT.TRAP 0x1 ;  /* 0x000000040000795c */ /* 0x000fe20000300000 */
.L_x_10101:
[----:B-1----:R-:W-:Y:S05]  /*6f00*/  @P2 BRA `(.L_x_10099) ;  /* 0x0000000000082947 */ /* 0x002fea0003800000 */
[----:B------:R-:W1:Y:S02]  /*6f10*/  SYNCS.PHASECHK.TRANS64.TRYWAIT P2, [UR6+0x31c50], R7 ;  /* 0x031c5007ff0075a7 */ /* 0x000e640008040146 */
[----:B-1----:R-:W-:Y:S05]  /*6f20*/  @!P2 BRA `(.L_x_10102) ;  /* 0x000000ac0024a947 */ /* 0x002fea0003800000 */
.L_x_10099:
[----:B------:R-:W-:Y:S01]  /*6f30*/  UIADD3 UR6, UR36, 0x200, URZ ;  /* 0x0000020024067890 */ /* 0x000fe2000fffe03f */
[----:B------:R-:W-:Y:S01]  /*6f40*/  WARPGROUP.ARRIVE ;  /* 0x00000000000079c5 */ /* 0x000fe20000000000 */
[----:B------:R-:W-:Y:S01]  /*6f50*/  ULOP3.LUT UR7, UR37, 0x10000, URZ, 0xfc, !UPT ;  /* 0x0001000025077892 */ /* 0x000fe2000f8efc3f */
[----:B01----:R-:W-:Y:S01]  /*6f60*/  FMUL.FTZ R7, R136, UR57 ;  /* 0x0000003988077c20 */ /* 0x003fe20008410000 */
[----:B------:R-:W-:Y:S01]  /*6f70*/  USHF.R.U32.HI UR6, URZ, 0x4, UR6 ;  /* 0x000000043f067899 */ /* 0x000fe20008011606 */
[----:B------:R-:W-:Y:S01]  /*6f80*/  FMUL.FTZ R8, R137, UR57 ;  /* 0x0000003989087c20 */ /* 0x000fe20008410000 */
[----:B------:R-:W-:Y:S01]  /*6f90*/  UMOV UR29, 0xc0000010 ;  /* 0xc0000010001d7882 */ /* 0x000fe20000000000 */
[----:B------:R-:W-:Y:S01]  /*6fa0*/  UMOV UR31, 0x80000020 ;  /* 0x80000020001f7882 */ /* 0x000fe20000000000 */
[----:B------:R-:W-:Y:S01]  /*6fb0*/  ULOP3.LUT UR6, UR6, 0x3fff, URZ, 0xc0, !UPT ;  /* 0x00003fff06067892 */ /* 0x000fe2000f8ec03f */
[----:B------:R-:W0:Y:S01]  /*6fc0*/  MUFU.TANH R7, R7 ;  /* 0x0000000700077308 */ /* 0x000e220000002400 */
[----:B------:R-:W-:Y:S01]  /*6fd0*/  UMOV UR28, UR7 ;  /* 0x00000007001c7c82 */ /* 0x000fe20008000000 */
        /* <DEDUP_REMOVED lines=14> */
[----:B------:R-:W-:Y:S01]  /*70c0*/  HGMMA.64x96x16.F32.BF16 R24, gdesc[UR28].tnspB, R24, gsb0 ;  /* 0x416000001c1879f0 */ /* 0x000fe20008001818 */
[----:B------:R-:W-:Y:S01]  /*70d0*/  UIADD3 UR28, UR7, 0x180, URZ ;  /* 0x00000180071c7890 */ /* 0x000fe2000fffe03f */
[----:B------:R-:W2:Y:S01]  /*70e0*/  MUFU.TANH R11, R11 ;  /* 0x0000000b000b7308 */ /* 0x000ea20000002400 */
[----:B------:R-:W-:Y:S01]  /*70f0*/  UIADD3 UR30, UR6, 0x40, URZ ;  /* 0x00000040061e7890 */ /* 0x000fe2000fffe03f */
[----:B------:R-:W-:Y:S01]  /*7100*/  FMUL.FTZ R99, R103, UR57 ;  /* 0x0000003967637c20 */ /* 0x000fe20008410000 */
[----:B------:R-:W-:Y:S01]  /*7110*/  UMOV UR29, 0xc0000010 ;  /* 0xc0000010001d7882 */ /* 0x000fe20000000000 */
[----:B------:R-:W-:Y:S01]  /*7120*/  UMOV UR31, 0x80000020 ;  /* 0x80000020001f7882 */ /* 0x000fe20000000000 */
        /* <DEDUP_REMOVED lines=8> */
[----:B-1----:R-:W-:Y:S01]  /*71b0*/  FMNMX.FTZ R136, R8, R91, !PT ;  /* 0x0000005b08887209 */ /* 0x002fe20007810000 */
[----:B------:R-:W-:Y:S01]  /*71c0*/  FMUL.FTZ R108, R110, UR57 ;  /* 0x000000396e6c7c20 */ /* 0x000fe20008410000 */
[----:B------:R-:W-:Y:S01]  /*71d0*/  FMUL.FTZ R9, R138, UR57 ;  /* 0x000000398a097c20 */ /* 0x000fe20008410000 */
[----:B------:R-:W1:Y:S01]  /*71e0*/  MUFU.TANH R15, R15 ;  /* 0x0000000f000f7308 */ /* 0x000e620000002400 */
[----:B------:R-:W-:Y:S01]  /*71f0*/  FMUL.FTZ R110, R96, UR57 ;  /* 0x00000039606e7c20 */ /* 0x000fe20008410000 */
[----:B------:R-:W-:Y:S01]  /*7200*/  FMUL.FTZ R96, R98, UR57 ;  /* 0x0000003962607c20 */ /* 0x000fe20008410000 */
[----:B------:R-:W-:Y:S01]  /*7210*/  FMUL.FTZ R98, R102, UR57 ;  /* 0x0000003966627c20 */ /* 0x000fe20008410000 */
[----:B--2---:R-:W-:Y:S01]  /*7220*/  FMNMX.FTZ R91, R11, R136, !PT ;  /* 0x000000880b5b7209 */ /* 0x004fe20007810000 */
[----:B------:R-:W-:Y:S01]  /*7230*/  FMUL.FTZ R102, R88, UR57 ;  /* 0x0000003958667c20 */ /* 0x000fe20008410000 */
[----:B------:R-:W-:Y:S01]  /*7240*/  FMUL.FTZ R10, R139, UR57 ;  /* 0x000000398b0a7c20 */ /* 0x000fe20008410000 */
[----:B------:R-:W-:Y:S01]  /*7250*/  FMUL.FTZ R88, R90, UR57 ;  /* 0x000000395a587c20 */ /* 0x000fe20008410000 */
[----:B------:R-:W2:Y:S01]  /*7260*/  MUFU.TANH R20, R20 ;  /* 0x0000001400147308 */ /* 0x000ea20000002400 */
[----:B------:R-:W-:Y:S01]  /*7270*/  FMUL.FTZ R120, R120, UR57 ;  /* 0x0000003978787c20 */ /* 0x000fe20008410000 */
[----:B------:R-:W-:Y:S01]  /*7280*/  FMUL.FTZ R90, R94, UR57 ;  /* 0x000000395e5a7c20 */ /* 0x000fe20008410000 */
[----:B0-----:R-:W-:Y:S01]  /*7290*/  FMNMX.FTZ R94, R12, R91, !PT ;  /* 0x0000005b0c5e7209 */ /* 0x001fe20007810000 */
        /* <DEDUP_REMOVED lines=42> */
[----:B------:R-:W2:Y:S02]  /*7540*/  S2R R141, SR_TID.X ;  /* 0x00000000008d7919 */ /* 0x000ea40000002100 */
[----:B------:R-:W3:Y:S01]  /*7550*/  MUFU.TANH R13, R13 ;  /* 0x0000000d000d7308 */ /* 0x000ee20000002400 */
[----:B0-----:R-:W-:Y:S01]  /*7560*/  FMNMX.FTZ R80, R10, R95, !PT ;  /* 0x0000005f0a507209 */ /* 0x001fe20007810000 */
[----:B------:R-:W-:-:S06]  /*7570*/  FMUL.FTZ R95, R81, UR57 ;  /* 0x00000039515f7c20 */ /* 0x000fcc0008410000 */
[----:B------:R-:W0:Y:S01]  /*7580*/  MUFU.TANH R121, R121 ;  /* 0x0000007900797308 */ /* 0x000e220000002400 */
[----:B-1----:R-:W-:-:S07]  /*7590*/  FMNMX.FTZ R136, R120, R135, !PT ;  /* 0x0000008778887209 */ /* 0x002fce0007810000 */
[----:B------:R-:W1:Y:S01]  /*75a0*/  MUFU.TANH R14, R14 ;  /* 0x0000000e000e7308 */ /* 0x000e620000002400 */
[----:B---3--:R-:W-:Y:S01]  /*75b0*/  FMNMX.FTZ R81, R13, R80, !PT ;  /* 0x000000500d517209 */ /* 0x008fe20007810000 */
[----:B------:R-:W-:-:S06]  /*75c0*/  FMUL.FTZ R80, R82, UR57 ;  /* 0x0000003952507c20 */ /* 0x000fcc0008410000 */
[----:B------:R-:W3:Y:S01]  /*75d0*/  MUFU.TANH R124, R124 ;  /* 0x0000007c007c7308 */ /* 0x000ee20000002400 */
[----:B0-----:R-:W-:Y:S01]  /*75e0*/  FMNMX.FTZ R135, R121, R136, !PT ;  /* 0x0000008879877209 */ /* 0x001fe20007810000 */
[----:B------:R-:W-:Y:S02]  /*75f0*/  WARPGROUP.DEPBAR.LE gsb0, 0x0 ;  /* 0x00008000000079c5 */ /* 0x000fe40000010000 */
[----:B------:R-:W-:Y:S01]  /*7600*/  WARPGROUP.ARRIVE ;  /* 0x00000000000079c5 */ /* 0x000fe20000000000 */
[----:B--2---:R-:W-:-:S03]  /*7610*/  SHF.R.U32.HI R140, RZ, 0x7, R141 ;  /* 0x00000007ff8c7819 */ /* 0x004fc6000001168d */
[----:B------:R-:W0:Y:S01]  /*7620*/  MUFU.TANH R21, R21 ;  /* 0x0000001500157308 */ /* 0x000e220000002400 */
[----:B-1----:R-:W-:Y:S02]  /*7630*/  FMNMX.FTZ R136, R14, R81, !PT ;  /* 0x000000510e887209 */ /* 0x002fe40007810000 */
[----:B------:R-:W-:Y:S01]  /*7640*/  ISETP.GE.U32.AND P2, PT, R141, 0x180, PT ;  /* 0x000001808d00780c */ /* 0x000fe20003f46070 */
[----:B------:R-:W-:Y:S01]  /*7650*/  HGMMA.64x96x16.F32.BF16 R24, gdesc[UR28].tnspB, R24, gsb0 ;  /* 0x416000001c1879f0 */ /* 0x000fe20008001818 */
[----:B------:R-:W-:Y:S02]  /*7660*/  UIADD3 UR28, UR7, 0x300, URZ ;  /* 0x00000300071c7890 */ /* 0x000fe4000fffe03f */
[----:B------:R-:W-:Y:S01]  /*7670*/  UIADD3 UR30, UR6, 0x80, URZ ;  /* 0x00000080061e7890 */ /* 0x000fe2000fffe03f */
[----:B------:R-:W1:Y:S01]  /*7680*/  MUFU.TANH R125, R125 ;  /* 0x0000007d007d7308 */ /* 0x000e620000002400 */
[----:B------:R-:W-:Y:S01]  /*7690*/  UMOV UR29, 0xc0000010 ;  /* 0xc0000010001d7882 */ /* 0x000fe20000000000 */
[----:B------:R-:W-:Y:S01]  /*76a0*/  UMOV UR31, 0x80000020 ;  /* 0x80000020001f7882 */ /* 0x000fe20000000000 */
[----:B---3--:R-:W-:-:S05]  /*76b0*/  FMNMX.FTZ R138, R124, R135, !PT ;  /* 0x000000877c8a7209 */ /* 0x008fca0007810000 */
        /* <DEDUP_REMOVED lines=25> */
[----:B------:R-:W-:Y:S02]  /*7850*/  WARPGROUP.DEPBAR.LE gsb0, 0x0 ;  /* 0x00008000000079c5 */ /* 0x000fe40000010000 */
[----:B------:R-:W-:-:S04]  /*7860*/  WARPGROUP.ARRIVE ;  /* 0x00000000000079c5 */ /* 0x000fc80000000000 */
[----:B------:R-:W2:Y:S01]  /*7870*/  MUFU.TANH R127, R127 ;  /* 0x0000007f007f7308 */ /* 0x000ea20000002400 */
[----:B0-----:R-:W-:Y:S01]  /*7880*/  FMNMX.FTZ R82, R126, R83, !PT ;  /* 0x000000537e527209 */ /* 0x001fe20007810000 */
[----:B------:R-:W-:Y:S01]  /*7890*/  HGMMA.64x96x16.F32.BF16 R24, gdesc[UR28].tnspB, R24, gsb0 ;  /* 0x416000001c1879f0 */ /* 0x000fe20008001818 */
[----:B------:R-:W-:Y:S02]  /*78a0*/  UIADD3 UR28, UR7, 0x480, URZ ;  /* 0x00000480071c7890 */ /* 0x000fe4000fffe03f */
[----:B------:R-:W-:Y:S01]  /*78b0*/  UIADD3 UR30, UR6, 0xc0, URZ ;  /* 0x000000c0061e7890 */ /* 0x000fe2000fffe03f */
[----:B------:R-:W-:Y:S01]  /*78c0*/  UMOV UR29, 0xc0000010 ;  /* 0xc0000010001d7882 */ /* 0x000fe20000000000 */
[----:B------:R-:W-:Y:S01]  /*78d0*/  UMOV UR31, 0x80000020 ;  /* 0x80000020001f7882 */ /* 0x000fe20000000000 */
        /* <DEDUP_REMOVED lines=26> */
[----:B0-----:R-:W-:Y:S01]  /*7a80*/  FMNMX.FTZ R72, R106, R87, !PT ;  /* 0x000000576a487209 */ /* 0x001fe20007810000 */
[----:B------:R-:W-:Y:S02]  /*7a90*/  WARPGROUP.DEPBAR.LE gsb0, 0x0 ;  /* 0x00008000000079c5 */ /* 0x000fe40000010000 */
[----:B------:R-:W-:-:S04]  /*7aa0*/  WARPGROUP.ARRIVE ;  /* 0x00000000000079c5 */ /* 0x000fc80000000000 */
[----:B------:R-:W0:Y:S01]  /*7ab0*/  MUFU.TANH R102, R102 ;  /* 0x0000006600667308 */ /* 0x000e220000002400 */
[----:B-1----:R-:W-:Y:S01]  /*7ac0*/  FMNMX.FTZ R87, R101, R136, !PT ;  /* 0x0000008865577209 */ /* 0x002fe20007810000 */
[----:B------:R-:W-:Y:S01]  /*7ad0*/  HGMMA.64x96x16.F32.BF16 R24, gdesc[UR28].tnspB, R24, gsb0 ;  /* 0x416000001c1879f0 */ /* 0x000fe20008001818 */
[----:B------:R-:W-:Y:S01]  /*7ae0*/  UIADD3 UR28, UR7, 0x600, URZ ;  /* 0x00000600071c7890 */ /* 0x000fe2000fffe03f */
[----:B--2---:R-:W-:Y:S01]  /*7af0*/  FMNMX.FTZ R135, R107, R72, !PT ;  /* 0x000000486b877209 */ /* 0x004fe20007810000 */
[----:B------:R-:W-:-:S03]  /*7b00*/  UIADD3 UR30, UR6, 0x100, URZ ;  /* 0x00000100061e7890 */ /* 0x000fc6000fffe03f */
[----:B------:R-:W1:Y:S01]  /*7b10*/  MUFU.TANH R108, R108 ;  /* 0x0000006c006c7308 */ /* 0x000e620000002400 */
[----:B------:R-:W-:Y:S01]  /*7b20*/  UMOV UR29, 0xc0000010 ;  /* 0xc0000010001d7882 */ /* 0x000fe20000000000 */
[----:B------:R-:W-:-:S06]  /*7b30*/  UMOV UR31, 0x80000020 ;  /* 0x80000020001f7882 */ /* 0x000fcc0000000000 */
        /* <DEDUP_REMOVED lines=55> */
[----:B------:R-:W-:-:S06]  /*7eb0*/  FMUL.FTZ R77, R79, UR57 ;  /* 0x000000394f4d7c20 */ /* 0x000fcc0008410000 */
[----:B------:R-:W0:Y:S01]  /*7ec0*/  MUFU.TANH R82, R82 ;  /* 0x0000005200527308 */ /* 0x000e220000002400 */
[----:B-1----:R-:W-:Y:S02]  /*7ed0*/  FMNMX.FTZ R78, R80, R73, !PT ;  /* 0x00000049504e7209 */ /* 0x002fe40007810000 */
[----:B------:R-:W1:Y:S05]  /*7ee0*/  SHFL.BFLY PT, R73, R72, 0x2, 0x1f ;  /* 0x0c401f0048497f89 */ /* 0x000e6a00000e0000 */
[----:B------:R-:W3:Y:S01]  /*7ef0*/  MUFU.TANH R83, R83 ;  /* 0x0000005300537308 */ /* 0x000ee20000002400 */
[----:B--2---:R-:W-:-:S07]  /*7f00*/  FMNMX.FTZ R137, R81, R78, !PT ;  /* 0x0000004e51897209 */ /* 0x004fce0007810000 */
[----:B------:R-:W2:Y:S01]  /*7f10*/  MUFU.TANH R74, R74 ;  /* 0x0000004a004a7308 */ /* 0x000ea20000002400 */
[----:B0-----:R-:W-:Y:S01]  /*7f20*/  FMNMX.FTZ R78, R82, R137, !PT ;  /* 0x00000089524e7209 */ /* 0x001fe20007810000 */
[----:B------:R-:W-:Y:S02]  /*7f30*/  WARPGROUP.DEPBAR.LE gsb0, 0x0 ;  /* 0x00008000000079c5 */ /* 0x000fe40000010000 */
[----:B------:R-:W-:-:S04]  /*7f40*/  WARPGROUP.ARRIVE ;  /* 0x00000000000079c5 */ /* 0x000fc80000000000 */
[----:B------:R-:W0:Y:S01]  /*7f50*/  MUFU.TANH R75, R75 ;  /* 0x0000004b004b7308 */ /* 0x000e220000002400 */
[----:B---3--:R-:W-:Y:S02]  /*7f60*/  FMNMX.FTZ R79, R83, R78, !PT ;  /* 0x0000004e534f7209 */ /* 0x008fe40007810000 */
[----:B-1----:R-:W-:Y:S01]  /*7f70*/  FMNMX.FTZ R139, R72, R73, !PT ;  /* 0x00000049488b7209 */ /* 0x002fe20007810000 */
[----:B------:R-:W-:Y:S01]  /*7f80*/  HGMMA.64x96x16.F32.BF16 R24, gdesc[UR28].tnspB, R24, gsb0 ;  /* 0x416000001c1879f0 */ /* 0x000fe20008001818 */
[----:B------:R-:W-:Y:S01]  /*7f90*/  UIADD3 UR28, UR7, 0x900, URZ ;  /* 0x00000900071c7890 */ /* 0x000fe2000fffe03f */
[----:B--2---:R-:W-:Y:S01]  /*7fa0*/  FMNMX.FTZ R78, R74, R79, !PT ;  /* 0x0000004f4a4e7209 */ /* 0x004fe20007810000 */
[----:B------:R-:W-:Y:S01]  /*7fb0*/  UIADD3 UR30, UR6, 0x180, URZ ;  /* 0x00000180061e7890 */ /* 0x000fe2000fffe03f */
[----:B------:R-:W1:Y:S01]  /*7fc0*/  MUFU.TANH R76, R76 ;  /* 0x0000004c004c7308 */ /* 0x000e620000002400 */
[----:B------:R-:W-:Y:S01]  /*7fd0*/  UMOV UR29, 0xc0000010 ;  /* 0xc0000010001d7882 */ /* 0x000fe20000000000 */
[----:B------:R-:W-:Y:S01]  /*7fe0*/  UMOV UR31, 0x80000020 ;  /* 0x80000020001f7882 */ /* 0x000fe20000000000 */
[----:B------:R-:W2:Y:S01]  /*7ff0*/  SHFL.BFLY PT, R72, R139, 0x1, 0x1f ;  /* 0x0c201f008b487f89 */ /* 0x000ea200000e0000 */
[----:B------:R-:W3:Y:S04]  /*8000*/  LDC R73, c[0x0][0x988] ;  /* 0x00026200ff497b82 */ /* 0x000ee80000000800 */
[----:B------:R-:W4:Y:S01]  /*8010*/  MUFU.TANH R77, R77 ;  /* 0x0000004d004d7308 */ /* 0x000f220000002400 */
[----:B0-----:R-:W-:-:S04]  /*8020*/  FMNMX.FTZ R79, R75, R78, !PT ;  /* 0x0000004e4b4f7209 */ /* 0x001fc80007810000 */
[----:B-1----:R-:W-:-:S04]  /*8030*/  FMNMX.FTZ R78, R76, R79, !PT ;  /* 0x0000004f4c4e7209 */ /* 0x002fc80007810000 */
[----:B----4-:R-:W-:Y:S01]  /*8040*/  FMNMX.FTZ R138, R77, R78, !PT ;  /* 0x0000004e4d8a7209 */ /* 0x010fe20007810000 */
[----:B------:R-:W-:Y:S01]  /*8050*/  VIADD R78, R140, 0x9 ;  /* 0x000000098c4e7836 */ /* 0x000fe20000000000 */
[----:B--2---:R-:W-:Y:S01]  /*8060*/  FMNMX.FTZ R72, R139, R72, !PT ;  /* 0x000000488b487209 */ /* 0x004fe20007810000 */
[----:B------:R-:W-:Y:S02]  /*8070*/  IMAD.U32 R139, RZ, RZ, UR39 ;  /* 0x00000027ff8b7e24 */ /* 0x000fe4000f8e00ff */
[----:B------:R-:W0:Y:S01]  /*8080*/  SHFL.BFLY PT, R137, R138, 0x2, 0x1f ;  /* 0x0c401f008a897f89 */ /* 0x000e2200000e0000 */
[----:B------:R-:W-:Y:S01]  /*8090*/  SEL R79, R78, 0x9, !P2 ;  /* 0x000000094e4f7807 */ /* 0x000fe20005000000 */
[----:B------:R-:W-:Y:S01]  /*80a0*/  FADD.FTZ R78, -R72, R5 ;  /* 0x00000005484e7221 */ /* 0x000fe20000010100 */
[----:B------:R-:W-:Y:S02]  /*80b0*/  @!P1 LEA R139, R139, UR36, 0x3 ;  /* 0x000000248b8b9c11 */ /* 0x000fe4000f8e18ff */
[----:B------:R-:W-:Y:S01]  /*80c0*/  ISETP.GT.AND P2, PT, R0, RZ, PT ;  /* 0x000000ff0000720c */ /* 0x000fe20003f44270 */
[----:B---3--:R-:W-:Y:S01]  /*80d0*/  FMUL.FTZ R78, R78, R73 ;  /* 0x000000494e4e7220 */ /* 0x008fe20000410000 */
[----:B------:R-:W-:-:S05]  /*80e0*/  VIADD R0, R0, 0xffffffff ;  /* 0xffffffff00007836 */ /* 0x000fca0000000000 */
[----:B------:R-:W1:Y:S01]  /*80f0*/  MUFU.EX2 R78, R78 ;  /* 0x0000004e004e7308 */ /* 0x000e620000000800 */
[----:B0-----:R-:W-:Y:S01]  /*8100*/  FMNMX.FTZ R137, R138, R137, !PT ;  /* 0x000000898a897209 */ /* 0x001fe20007810000 */
[----:B------:R-:W-:-:S04]  /*8110*/  FMUL.FTZ R138, R72, R73 ;  /* 0x00000049488a7220 */ /* 0x000fc80000410000 */
[----:B------:R-:W0:Y:S01]  /*8120*/  SHFL.BFLY PT, R140, R137, 0x1, 0x1f ;  /* 0x0c201f00898c7f89 */ /* 0x000e2200000e0000 */
[-CC-:B------:R-:W-:Y:S01]  /*8130*/  FFMA.FTZ R5, R7, R73.reuse, -R138.reuse ;  /* 0x0000004907057223 */ /* 0x180fe2000001088a */
[----:B------:R-:W-:Y:S02]  /*8140*/  @!P1 VIADD R7, R139, 0x31c40 ;  /* 0x00031c408b079836 */ /* 0x000fe40000000000 */
[-CC-:B------:R-:W-:Y:S01]  /*8150*/  FFMA.FTZ R11, R11, R73.reuse, -R138.reuse ;  /* 0x000000490b0b7223 */ /* 0x180fe2000001088a */
[-CC-:B------:R-:W-:Y:S01]  /*8160*/  FFMA.FTZ R15, R15, R73.reuse, -R138.reuse ;  /* 0x000000490f0f7223 */ /* 0x180fe2000001088a */
        /* <DEDUP_REMOVED lines=33> */
[----:B------:R-:W-:Y:S01]  /*8380*/  FFMA.FTZ R87, R87, R73, -R138 ;  /* 0x0000004957577223 */ /* 0x000fe2000001088a */
[----:B------:R-:W-:-:S02]  /*8390*/  WARPGROUP.DEPBAR.LE gsb0, 0x0 ;  /* 0x00008000000079c5 */ /* 0x000fc40000010000 */
[----:B------:R-:W-:Y:S01]  /*83a0*/  WARPGROUP.ARRIVE ;  /* 0x00000000000079c5 */ /* 0x000fe20000000000 */
[----:B------:R-:W-:Y:S01]  /*83b0*/  MUFU.EX2 R129, R129 ;  /* 0x0000008100817308 */ /* 0x000fe20000000800 */
[-CC-:B------:R-:W-:Y:S01]  /*83c0*/  FFMA.FTZ R135, R135, R73.reuse, -R138.reuse ;  /* 0x0000004987877223 */ /* 0x180fe2000001088a */
[----:B------:R-:W-:-:S03]  /*83d0*/  FFMA.FTZ R136, R136, R73, -R138 ;  /* 0x0000004988887223 */ /* 0x000fc6000001088a */
[----:B------:R-:W-:Y:S01]  /*83e0*/  HGMMA.64x96x16.F32.BF16 R24, gdesc[UR28].tnspB, R24, gsb0 ;  /* 0x416000001c1879f0 */ /* 0x000fe20008001818 */
[----:B------:R-:W-:Y:S02]  /*83f0*/  UIADD3 UR28, UR7, 0xa80, URZ ;  /* 0x00000a80071c7890 */ /* 0x000fe4000fffe03f */
[----:B------:R-:W-:Y:S01]  /*8400*/  UIADD3 UR30, UR6, 0x1c0, URZ ;  /* 0x000001c0061e7890 */ /* 0x000fe2000fffe03f */
[----:B------:R-:W-:Y:S01]  /*8410*/  MUFU.EX2 R130, R130 ;  /* 0x0000008200827308 */ /* 0x000fe20000000800 */
[----:B------:R-:W-:Y:S01]  /*8420*/  UMOV UR29, 0xc0000010 ;  /* 0xc0000010001d7882 */ /* 0x000fe20000000000 */
[----:B------:R-:W-:-:S06]  /*8430*/  UMOV UR31, 0x80000020 ;  /* 0x80000020001f7882 */ /* 0x000fcc0000000000 */
        /* <DEDUP_REMOVED lines=15> */
[----:B------:R-:W-:Y:S01]  /*8530*/  HGMMA.64x96x16.F32.BF16 R24, gdesc[UR28].tnspB, R24, gsb0 ;  /* 0x416000001c1879f0 */ /* 0x000fe20008001818 */
[----:B------:R-:W-:Y:S02]  /*8540*/  UIADD3 UR28, UR7, 0xc00, URZ ;  /* 0x00000c00071c7890 */ /* 0x000fe4000fffe03f */
[----:B------:R-:W-:Y:S01]  /*8550*/  UIADD3 UR30, UR6, 0x200, URZ ;  /* 0x00000200061e7890 */ /* 0x000fe2000fffe03f */
[----:B------:R-:W-:Y:S01]  /*8560*/  UMOV UR29, 0xc0000010 ;  /* 0xc0000010001d7882 */ /* 0x000fe20000000000 */
        /* <DEDUP_REMOVED lines=16> */
[----:B------:R-:W-:Y:S07]  /*8670*/  HGMMA.64x96x16.F32.BF16 R24, gdesc[UR28].tnspB, R24, gsb0 ;  /* 0x416000001c1879f0 */ /* 0x000fee0008001818 */
[----:B------:R-:W-:Y:S08]  /*8680*/  MUFU.EX2 R135, R135 ;  /* 0x0000008700877308 */ /* 0x000ff00000000800 */
[----:B------:R-:W-:Y:S01]  /*8690*/  MUFU.EX2 R136, R136 ;  /* 0x0000008800887308 */ /* 0x000fe20000000800 */
[----:B------:R-:W-:-:S02]  /*86a0*/  WARPGROUP.DEPBAR.LE gsb0, 0x0 ;  /* 0x00008000000079c5 */ /* 0x000fc40000010000 */
[----:B------:R2:W-:Y:S06]  /*86b0*/  BAR.ARV R79, 0x100 ;  /* 0x0004004f0000751d */ /* 0x0005ec0000002000 */
[----:B------:R3:W-:Y:S01]  /*86c0*/  @!P1 SYNCS.ARRIVE.TRANS64.RED.A1T0 RZ, [R7+URZ], RZ ;  /* 0x000000ff07ff99a7 */ /* 0x0007e2000810043f */
[----:B-1----:R-:W-:Y:S01]  /*86d0*/  FMUL.FTZ R24, R24, R78 ;  /* 0x0000004e18187220 */ /* 0x002fe20000410000 */
[-CC-:B--2---:R-:W-:Y:S01]  /*86e0*/  FFMA.FTZ R79, R8, R73.reuse, -R138.reuse ;  /* 0x00000049084f7223 */ /* 0x184fe2000001088a */
[----:B0-----:R-:W-:Y:S01]  /*86f0*/  FMNMX.FTZ R8, R137, R140, !PT ;  /* 0x0000008c89087209 */ /* 0x001fe20007810000 */
[----:B------:R-:W-:Y:S01]  /*8700*/  FFMA.FTZ R137, R12, R73, -R138 ;  /* 0x000000490c897223 */ /* 0x000fe2000001088a */
[-C--:B------:R-:W-:Y:S01]  /*8710*/  FMUL.FTZ R25, R25, R78.reuse ;  /* 0x0000004e19197220 */ /* 0x080fe20000410000 */
[-C--:B------:R-:W-:Y:S01]  /*8720*/  FMUL.FTZ R28, R28, R78.reuse ;  /* 0x0000004e1c1c7220 */ /* 0x080fe20000410000 */
[----:B------:R-:W-:Y:S01]  /*8730*/  FMUL.FTZ R29, R29, R78 ;  /* 0x0000004e1d1d7220 */ /* 0x000fe20000410000 */
[----:B---3--:R-:W-:-:S02]  /*8740*/  IMAD.U32 R7, RZ, RZ, UR58 ;  /* 0x0000003aff077e24 */ /* 0x008fc4000f8e00ff */
[CC--:B------:R-:W-:Y:S01]  /*8750*/  FMUL.FTZ R140, R8.reuse, R73.reuse ;  /* 0x00000049088c7220 */ /* 0x0c0fe20000410000 */
[----:B------:R-:W-:Y:S01]  /*8760*/  FADD.FTZ R4, -R8, R4 ;  /* 0x0000000408047221 */ /* 0x000fe20000010100 */
[----:B------:R-:W0:Y:S01]  /*8770*/  MUFU.EX2 R79, R79 ;  /* 0x0000004f004f7308 */ /* 0x000e220000000800 */
[----:B------:R-:W-:Y:S01]  /*8780*/  UMOV UR58, UR39 ;  /* 0x00000027003a7c82 */ /* 0x000fe20008000000 */
[----:B------:R-:W-:Y:S01]  /*8790*/  @!P1 LEA R7, R7, UR36, 0x3 ;  /* 0x0000002407079c11 */ /* 0x000fe2000f8e18ff */
[-C--:B------:R-:W-:Y:S01]  /*87a0*/  FMUL.FTZ R4, R4, R73.reuse ;  /* 0x0000004904047220 */ /* 0x080fe20000410000 */
[-CC-:B------:R-:W-:Y:S01]  /*87b0*/  FFMA.FTZ R122, R122, R73.reuse, -R140.reuse ;  /* 0x000000497a7a7223 */ /* 0x180fe2000001088c */
[-CC-:B------:R-:W-:Y:S01]  /*87c0*/  FFMA.FTZ R114, R114, R73.reuse, -R140.reuse ;  /* 0x0000004972727223 */ /* 0x180fe2000001088c */
[-CC-:B------:R-:W-:Y:S01]  /*87d0*/  FFMA.FTZ R89, R89, R73.reuse, -R140.reuse ;  /* 0x0000004959597223 */ /* 0x180fe2000001088c */
[----:B------:R-:W-:Y:S01]  /*87e0*/  @!P1 VIADD R7, R7, 0x31c60 ;  /* 0x00031c6007079836 */ /* 0x000fe20000000000 */
[----:B------:R0:W-:Y:S01]  /*87f0*/  MUFU.EX2 R12, R4 ;  /* 0x00000004000c7308 */ /* 0x0001e20000000800 */
[-CC-:B------:R-:W-:Y:S01]  /*8800*/  FFMA.FTZ R90, R90, R73.reuse, -R140.reuse ;  /* 0x000000495a5a7223 */ /* 0x180fe2000001088c */
[-CC-:B------:R-:W-:Y:S01]  /*8810*/  FFMA.FTZ R98, R98, R73.reuse, -R140.reuse ;  /* 0x0000004962627223 */ /* 0x180fe2000001088c */
[-CC-:B------:R-:W-:Y:S01]  /*8820*/  FFMA.FTZ R91, R91, R73.reuse, -R140.reuse ;  /* 0x000000495b5b7223 */ /* 0x180fe2000001088c */
[----:B------:R-:W-:Y:S01]  /*8830*/  @!P1 PRMT R7, RZ, 0x654, R7 ;  /* 0x00000654ff079816 */ /* 0x000fe20000000007 */
[-CC-:B------:R-:W-:Y:S01]  /*8840*/  FFMA.FTZ R75, R75, R73.reuse, -R140.reuse ;  /* 0x000000494b4b7223 */ /* 0x180fe2000001088c */
[-CC-:B------:R-:W-:Y:S01]  /*8850*/  FFMA.FTZ R77, R77, R73.reuse, -R140.reuse ;  /* 0x000000494d4d7223 */ /* 0x180fe2000001088c */
[--C-:B------:R-:W-:Y:S01]  /*8860*/  FFMA.FTZ R82, R82, R73, -R140.reuse ;  /* 0x0000004952527223 */ /* 0x100fe2000001088c */
[----:B------:R1:W-:Y:S01]  /*8870*/  @!P1 SYNCS.ARRIVE.TRANS64.RED.A1T0 RZ, [R7+URZ], RZ ;  /* 0x000000ff07ff99a7 */ /* 0x0003e2000810043f */
[----:B------:R-:W2:Y:S01]  /*8880*/  MUFU.EX2 R137, R137 ;  /* 0x0000008900897308 */ /* 0x000ea20000000800 */
[----:B0-----:R-:W-:Y:S01]  /*8890*/  F2FP.BF16.F32.PACK_AB R4, R79, R5 ;  /* 0x000000054f04723e */ /* 0x001fe200000010ff */
[-CC-:B------:R-:W-:Y:S01]  /*88a0*/  FFMA.FTZ R74, R74, R73.reuse, -R140.reuse ;  /* 0x000000494a4a7223 */ /* 0x180fe2000001088c */
[-CC-:B------:R-:W-:Y:S01]  /*88b0*/  FFMA.FTZ R76, R76, R73.reuse, -R140.reuse ;  /* 0x000000494c4c7223 */ /* 0x180fe2000001088c */
[-C--:B------:R-:W-:Y:S01]  /*88c0*/  FMUL.FTZ R32, R32, R78.reuse ;  /* 0x0000004e20207220 */ /* 0x080fe20000410000 */
[-C--:B------:R-:W-:Y:S01]  /*88d0*/  FMUL.FTZ R33, R33, R78.reuse ;  /* 0x0000004e21217220 */ /* 0x080fe20000410000 */
[----:B------:R-:W-:Y:S01]  /*88e0*/  FMUL.FTZ R36, R36, R78 ;  /* 0x0000004e24247220 */ /* 0x000fe20000410000 */
[-CC-:B-1----:R-:W-:Y:S01]  /*88f0*/  FFMA.FTZ R7, R9, R73.reuse, -R140.reuse ;  /* 0x0000004909077223 */ /* 0x182fe2000001088c */
[-CC-:B------:R-:W-:Y:S01]  /*8900*/  FFMA.FTZ R9, R10, R73.reuse, -R140.reuse ;  /* 0x000000490a097223 */ /* 0x180fe2000001088c */
[-CC-:B------:R-:W-:Y:S01]  /*8910*/  FFMA.FTZ R10, R13, R73.reuse, -R140.reuse ;  /* 0x000000490d0a7223 */ /* 0x180fe2000001088c */
[-C--:B------:R-:W-:Y:S01]  /*8920*/  FFMA.FTZ R13, R14, R73.reuse, -R140 ;  /* 0x000000490e0d7223 */ /* 0x080fe2000001088c */
[----:B------:R-:W-:Y:S01]  /*8930*/  FFMA.FTZ R14, R78, R6, R5 ;  /* 0x000000064e0e7223 */ /* 0x000fe20000010005 */
[----:B------:R-:W-:Y:S01]  /*8940*/  MUFU.EX2 R122, R122 ;  /* 0x0000007a007a7308 */ /* 0x000fe20000000800 */
[-C--:B------:R-:W-:Y:S01]  /*8950*/  FMUL.FTZ R37, R37, R78.reuse ;  /* 0x0000004e25257220 */ /* 0x080fe20000410000 */
[-C--:B------:R-:W-:Y:S01]  /*8960*/  FMUL.FTZ R40, R40, R78.reuse ;  /* 0x0000004e28287220 */ /* 0x080fe20000410000 */
[----:B------:R-:W-:Y:S01]  /*8970*/  FADD.FTZ R14, R79, R14 ;  /* 0x0000000e4f0e7221 */ /* 0x000fe20000010000 */
[----:B------:R-:W-:Y:S01]  /*8980*/  FFMA.FTZ R79, R83, R73, -R140 ;  /* 0x00000049534f7223 */ /* 0x000fe2000001088c */
[----:B--2---:R-:W-:Y:S01]  /*8990*/  F2FP.BF16.F32.PACK_AB R6, R137, R11 ;  /* 0x0000000b8906723e */ /* 0x004fe200000010ff */
[-C--:B------:R-:W-:Y:S01]  /*89a0*/  FMUL.FTZ R41, R41, R78.reuse ;  /* 0x0000004e29297220 */ /* 0x080fe20000410000 */
[----:B------:R-:W-:Y:S01]  /*89b0*/  FADD.FTZ R14, R11, R14 ;  /* 0x0000000e0b0e7221 */ /* 0x000fe20000010000 */
[----:B------:R-:W0:Y:S01]  /*89c0*/  MUFU.EX2 R7, R7 ;  /* 0x0000000700077308 */ /* 0x000e220000000800 */
[-CC-:B------:R-:W-:Y:S01]  /*89d0*/  FFMA.FTZ R11, R88, R73.reuse, -R140.reuse ;  /* 0x00000049580b7223 */ /* 0x180fe2000001088c */
[-C--:B------:R-:W-:Y:S01]  /*89e0*/  FFMA.FTZ R88, R80, R73.reuse, -R140 ;  /* 0x0000004950587223 */ /* 0x080fe2000001088c */
[----:B------:R-:W-:Y:S01]  /*89f0*/  FADD.FTZ R137, R137, R14 ;  /* 0x0000000e89897221 */ /* 0x000fe20000010000 */
[-CC-:B------:R-:W-:Y:S01]  /*8a00*/  FFMA.FTZ R80, R81, R73.reuse, -R140.reuse ;  /* 0x0000004951507223 */ /* 0x180fe2000001088c */
[--C-:B------:R-:W-:Y:S01]  /*8a10*/  FFMA.FTZ R14, R99, R73, -R140.reuse ;  /* 0x00000049630e7223 */ /* 0x100fe2000001088c */
[-C--:B------:R-:W-:Y:S01]  /*8a20*/  FMUL.FTZ R44, R44, R78.reuse ;  /* 0x0000004e2c2c7220 */ /* 0x080fe20000410000 */
[----:B------:R-:W-:Y:S01]  /*8a30*/  FADD.FTZ R137, R15, R137 ;  /* 0x000000890f897221 */ /* 0x000fe20000010000 */
[----:B------:R-:W1:Y:S01]  /*8a40*/  MUFU.EX2 R9, R9 ;  /* 0x0000000900097308 */ /* 0x000e620000000800 */
        /* <DEDUP_REMOVED lines=8> */
[----:B0-----:R-:W-:Y:S01]  /*8ad0*/  FFMA.FTZ R3, R12, R3, R7 ;  /* 0x000000030c037223 */ /* 0x001fe20000010007 */
[-C--:B------:R-:W-:Y:S01]  /*8ae0*/  FMUL.FTZ R60, R60, R78.reuse ;  /* 0x0000004e3c3c7220 */ /* 0x080fe20000410000 */
[-C--:B------:R-:W-:Y:S01]  /*8af0*/  FMUL.FTZ R61, R61, R78.reuse ;  /* 0x0000004e3d3d7220 */ /* 0x080fe20000410000 */
[-C--:B------:R-:W-:Y:S01]  /*8b00*/  FMUL.FTZ R64, R64, R78.reuse ;  /* 0x0000004e40407220 */ /* 0x080fe20000410000 */
[-C--:B------:R-:W-:Y:S01]  /*8b10*/  FMUL.FTZ R65, R65, R78.reuse ;  /* 0x0000004e41417220 */ /* 0x080fe20000410000 */
[-C--:B------:R-:W-:Y:S01]  /*8b20*/  FMUL.FTZ R68, R68, R78.reuse ;  /* 0x0000004e44447220 */ /* 0x080fe20000410000 */
[----:B------:R-:W-:Y:S01]  /*8b30*/  FMUL.FTZ R69, R69, R78 ;  /* 0x0000004e45457220 */ /* 0x000fe20000410000 */
[----:B------:R-:W0:Y:S01]  /*8b40*/  MUFU.EX2 R13, R13 ;  /* 0x0000000d000d7308 */ /* 0x000e220000000800 */
[C---:B-1----:R-:W-:Y:S01]  /*8b50*/  F2FP.BF16.F32.PACK_AB R5, R9.reuse, R7 ;  /* 0x000000070905723e */ /* 0x042fe200000010ff */
[----:B------:R-:W-:Y:S01]  /*8b60*/  FADD.FTZ R9, R9, R3 ;  /* 0x0000000309097221 */ /* 0x000fe20000010000 */
[-CC-:B------:R-:W-:Y:S01]  /*8b70*/  FFMA.FTZ R3, R109, R73.reuse, -R140.reuse ;  /* 0x000000496d037223 */ /* 0x180fe2000001088c */
        /* <DEDUP_REMOVED lines=11> */
[----:B------:R-:W-:Y:S01]  /*8c30*/  FMUL.FTZ R46, R46, R12 ;  /* 0x0000000c2e2e7220 */ /* 0x000fe20000410000 */
[----:B------:R-:W-:Y:S01]  /*8c40*/  MUFU.EX2 R3, R3 ;  /* 0x0000000300037308 */ /* 0x000fe20000000800 */
[----:B0-----:R-:W-:Y:S01]  /*8c50*/  F2FP.BF16.F32.PACK_AB R7, R13, R10 ;  /* 0x0000000a0d07723e */ /* 0x001fe200000010ff */
[-C--:B------:R-:W-:Y:S01]  /*8c60*/  FMUL.FTZ R47, R47, R12.reuse ;  /* 0x0000000c2f2f7220 */ /* 0x080fe20000410000 */
[-C--:B------:R-:W-:Y:S01]  /*8c70*/  FMUL.FTZ R50, R50, R12.reuse ;  /* 0x0000000c32327220 */ /* 0x080fe20000410000 */
[-C--:B------:R-:W-:Y:S01]  /*8c80*/  FMUL.FTZ R51, R51, R12.reuse ;  /* 0x0000000c33337220 */ /* 0x080fe20000410000 */
[-C--:B------:R-:W-:Y:S01]  /*8c90*/  FMUL.FTZ R54, R54, R12.reuse ;  /* 0x0000000c36367220 */ /* 0x080fe20000410000 */
[----:B------:R0:W-:Y:S01]  /*8ca0*/  STSM.16.M88.4 [R2+0x24300], R4 ;  /* 0x0243000402007844 */ /* 0x0001e20000000200 */
        /* <DEDUP_REMOVED lines=10> */
[----:B------:R-:W-:Y:S01]  /*8d50*/  FMUL.FTZ R71, R71, R12 ;  /* 0x0000000c47477220 */ /* 0x000fe20000410000 */
[-CC-:B0-----:R-:W-:Y:S01]  /*8d60*/  FFMA.FTZ R5, R21, R73.reuse, -R140.reuse ;  /* 0x0000004915057223 */ /* 0x181fe2000001088c */
[-CC-:B------:R-:W-:Y:S01]  /*8d70*/  FFMA.FTZ R6, R128, R73.reuse, -R140.reuse ;  /* 0x0000004980067223 */ /* 0x180fe2000001088c */
[-CC-:B------:R-:W-:Y:S01]  /*8d80*/  FFMA.FTZ R7, R131, R73.reuse, -R140.reuse ;  /* 0x0000004983077223 */ /* 0x180fe2000001088c */
[-CC-:B------:R-:W-:Y:S01]  /*8d90*/  FFMA.FTZ R128, R132, R73.reuse, -R140.reuse ;  /* 0x0000004984807223 */ /* 0x180fe2000001088c */
[----:B------:R-:W-:Y:S01]  /*8da0*/  FADD.FTZ R4, R10, R9 ;  /* 0x000000090a047221 */ /* 0x000fe20000010000 */
[-CC-:B------:R-:W-:Y:S01]  /*8db0*/  FFMA.FTZ R131, R123, R73.reuse, -R140.reuse ;  /* 0x000000497b837223 */ /* 0x180fe2000001088c */
[----:B------:R-:W0:Y:S01]  /*8dc0*/  MUFU.EX2 R5, R5 ;  /* 0x0000000500057308 */ /* 0x000e220000000800 */
[-C--:B------:R-:W-:Y:S01]  /*8dd0*/  FFMA.FTZ R9, R96, R73.reuse, -R140 ;  /* 0x0000004960097223 */ /* 0x080fe2000001088c */
[----:B------:R-:W-:Y:S01]  /*8de0*/  FADD.FTZ R4, R13, R4 ;  /* 0x000000040d047221 */ /* 0x000fe20000010000 */
        /* <DEDUP_REMOVED lines=9> */
[----:B------:R-:W-:-:S04]  /*8e80*/  FFMA.FTZ R107, R108, R73, -R140 ;  /* 0x000000496c6b7223 */ /* 0x000fc8000001088c */
[----:B------:R-:W2:Y:S01]  /*8e90*/  MUFU.EX2 R7, R7 ;  /* 0x0000000700077308 */ /* 0x000ea20000000800 */
[----:B0-----:R-:W-:Y:S01]  /*8ea0*/  FADD.FTZ R81, R5, R4 ;  /* 0x0000000405517221 */ /* 0x001fe20000010000 */
[----:B------:R-:W-:-:S06]  /*8eb0*/  FADD.FTZ R4, R20, R137 ;  /* 0x0000008914047221 */ /* 0x000fcc0000010000 */
[----:B------:R-:W0:Y:S01]  /*8ec0*/  MUFU.EX2 R128, R128 ;  /* 0x0000008000807308 */ /* 0x000e220000000800 */
[C---:B-1----:R-:W-:Y:S01]  /*8ed0*/  FADD.FTZ R96, R6.reuse, R81 ;  /* 0x0000005106607221 */ /* 0x042fe20000010000 */
[----:B------:R-:W-:Y:S01]  /*8ee0*/  FADD.FTZ R81, R129, R4 ;  /* 0x0000000481517221 */ /* 0x000fe20000010000 */
[----:B------:R-:W-:Y:S02]  /*8ef0*/  F2FP.BF16.F32.PACK_AB R5, R6, R5 ;  /* 0x000000050605723e */ /* 0x000fe400000010ff */
[C---:B------:R-:W-:Y:S01]  /*8f00*/  F2FP.BF16.F32.PACK_AB R6, R130.reuse, R129 ;  /* 0x000000818206723e */ /* 0x040fe200000010ff */
[----:B------:R-:W-:Y:S02]  /*8f10*/  FADD.FTZ R97, R130, R81 ;  /* 0x0000005182617221 */ /* 0x000fe40000010000 */
[----:B------:R-:W1:Y:S01]  /*8f20*/  MUFU.EX2 R131, R131 ;  /* 0x0000008300837308 */ /* 0x000e620000000800 */
[----:B--2---:R-:W-:Y:S01]  /*8f30*/  FADD.FTZ R83, R7, R96 ;  /* 0x0000006007537221 */ /* 0x004fe20000010000 */
[----:B------:R-:W-:Y:S01]  /*8f40*/  FADD.FTZ R4, R120, R97 ;  /* 0x0000006178047221 */ /* 0x000fe20000010000 */
[----:B------:R-:W-:-:S05]  /*8f50*/  F2FP.BF16.F32.PACK_AB R120, R121, R120 ;  /* 0x000000787978723e */ /* 0x000fca00000010ff */
[----:B------:R-:W2:Y:S01]  /*8f60*/  MUFU.EX2 R123, R123 ;  /* 0x0000007b007b7308 */ /* 0x000ea20000000800 */
[C---:B0-----:R-:W-:Y:S01]  /*8f70*/  FADD.FTZ R83, R128.reuse, R83 ;  /* 0x0000005380537221 */ /* 0x041fe20000010000 */
[----:B------:R-:W-:-:S03]  /*8f80*/  F2FP.BF16.F32.PACK_AB R7, R128, R7 ;  /* 0x000000078007723e */ /* 0x000fc600000010ff */
[----:B------:R-:W-:Y:S01]  /*8f90*/  FADD.FTZ R96, R122, R83 ;  /* 0x000000537a607221 */ /* 0x000fe20000010000 */
[----:B------:R-:W-:Y:S02]  /*8fa0*/  FADD.FTZ R83, R121, R4 ;  /* 0x0000000479537221 */ /* 0x000fe40000010000 */
[----:B------:R-:W0:Y:S01]  /*8fb0*/  MUFU.EX2 R126, R126 ;  /* 0x0000007e007e7308 */ /* 0x000e220000000800 */
[C---:B-1----:R-:W-:Y:S01]  /*8fc0*/  FADD.FTZ R96, R131.reuse, R96 ;  /* 0x0000006083607221 */ /* 0x042fe20000010000 */
[----:B------:R-:W-:Y:S01]  /*8fd0*/  FADD.FTZ R4, R124, R83 ;  /* 0x000000537c047221 */ /* 0x000fe20000010000 */
[----:B------:R-:W-:Y:S02]  /*8fe0*/  F2FP.BF16.F32.PACK_AB R121, R131, R122 ;  /* 0x0000007a8379723e */ /* 0x000fe400000010ff */
[C---:B------:R-:W-:Y:S01]  /*8ff0*/  F2FP.BF16.F32.PACK_AB R122, R125.reuse, R124 ;  /* 0x0000007c7d7a723e */ /* 0x040fe200000010ff */
[----:B------:R-:W-:Y:S01]  /*9000*/  FADD.FTZ R97, R125, R4 ;  /* 0x000000047d617221 */ /* 0x000fe20000010000 */
[----:B------:R-:W-:Y:S01]  /*9010*/  F2FP.BF16.F32.PACK_AB R4, R20, R15 ;  /* 0x0000000f1404723e */ /* 0x000fe200000010ff */
[----:B------:R-:W1:Y:S01]  /*9020*/  MUFU.EX2 R127, R127 ;  /* 0x0000007f007f7308 */ /* 0x000e620000000800 */
[----:B--2---:R-:W-:Y:S01]  /*9030*/  FADD.FTZ R83, R123, R96 ;  /* 0x000000607b537221 */ /* 0x004fe20000010000 */
[----:B------:R-:W-:Y:S01]  /*9040*/  FADD.FTZ R96, R112, R97 ;  /* 0x0000006170607221 */ /* 0x000fe20000010000 */
[C---:B------:R-:W-:Y:S01]  /*9050*/  F2FP.BF16.F32.PACK_AB R112, R113.reuse, R112 ;  /* 0x000000707170723e */ /* 0x040fe200000010ff */
[----:B------:R2:W-:Y:S02]  /*9060*/  STSM.16.M88.4 [R2+0x25b00], R4 ;  /* 0x025b000402007844 */ /* 0x0005e40000000200 */
[----:B------:R-:W-:-:S02]  /*9070*/  FADD.FTZ R15, R113, R96 ;  /* 0x00000060710f7221 */ /* 0x000fc40000010000 */
[----:B------:R-:W3:Y:S01]  /*9080*/  MUFU.EX2 R115, R115 ;  /* 0x0000007300737308 */ /* 0x000ee20000000800 */
[----:B0-----:R-:W-:Y:S01]  /*9090*/  FADD.FTZ R99, R126, R83 ;  /* 0x000000537e637221 */ /* 0x001fe20000010000 */
[----:B------:R-:W-:Y:S01]  /*90a0*/  FADD.FTZ R96, R116, R15 ;  /* 0x0000000f74607221 */ /* 0x000fe20000010000 */
[----:B------:R-:W-:Y:S02]  /*90b0*/  F2FP.BF16.F32.PACK_AB R123, R126, R123 ;  /* 0x0000007b7e7b723e */ /* 0x000fe400000010ff */
[----:B------:R-:W-:-:S03]  /*90c0*/  FADD.FTZ R20, R114, R99 ;  /* 0x0000006372147221 */ /* 0x000fc60000010000 */
[----:B------:R-:W0:Y:S01]  /*90d0*/  MUFU.EX2 R118, R118 ;  /* 0x0000007600767308 */ /* 0x000e220000000800 */
[C---:B-1----:R-:W-:Y:S01]  /*90e0*/  FADD.FTZ R20, R127.reuse, R20 ;  /* 0x000000147f147221 */ /* 0x042fe20000010000 */
[----:B------:R-:W-:Y:S01]  /*90f0*/  F2FP.BF16.F32.PACK_AB R113, R127, R114 ;  /* 0x000000727f71723e */ /* 0x000fe200000010ff */
[----:B------:R-:W-:Y:S01]  /*9100*/  STSM.16.M88.4 [R2+0x27300], R120 ;  /* 0x0273007802007844 */ /* 0x000fe20000000200 */
[----:B------:R-:W-:-:S04]  /*9110*/  F2FP.BF16.F32.PACK_AB R114, R117, R116 ;  /* 0x000000747572723e */ /* 0x000fc800000010ff */
[----:B------:R-:W1:Y:S01]  /*9120*/  MUFU.EX2 R21, R21 ;  /* 0x0000001500157308 */ /* 0x000e620000000800 */
[----:B---3--:R-:W-:-:S07]  /*9130*/  FADD.FTZ R15, R115, R20 ;  /* 0x00000014730f7221 */ /* 0x008fce0000010000 */
[----:B------:R-:W3:Y:S01]  /*9140*/  MUFU.EX2 R106, R106 ;  /* 0x0000006a006a7308 */ /* 0x000ee20000000800 */
[C---:B0-----:R-:W-:Y:S01]  /*9150*/  FADD.FTZ R20, R118.reuse, R15 ;  /* 0x0000000f76147221 */ /* 0x041fe20000010000 */
[----:B------:R-:W-:-:S05]  /*9160*/  F2FP.BF16.F32.PACK_AB R115, R118, R115 ;  /* 0x000000737673723e */ /* 0x000fca00000010ff */
[----:B------:R-:W-:Y:S01]  /*9170*/  STSM.16.M88.4 [R2+0x28b00], R112 ;  /* 0x028b007002007844 */ /* 0x000fe20000000200 */
[----:B------:R-:W-:Y:S01]  /*9180*/  MUFU.EX2 R81, R11 ;  /* 0x0000000b00517308 */ /* 0x000fe20000000800 */
[----:B-1----:R-:W-:-:S07]  /*9190*/  FADD.FTZ R15, R21, R20 ;  /* 0x00000014150f7221 */ /* 0x002fce0000010000 */
[----:B------:R0:W-:Y:S01]  /*91a0*/  MUFU.EX2 R11, R89 ;  /* 0x00000059000b7308 */ /* 0x0001e20000000800 */
[----:B---3--:R-:W-:-:S07]  /*91b0*/  FADD.FTZ R20, R106, R15 ;  /* 0x0000000f6a147221 */ /* 0x008fce0000010000 */
[----:B------:R-:W1:Y:S01]  /*91c0*/  MUFU.EX2 R107, R107 ;  /* 0x0000006b006b7308 */ /* 0x000e620000000800 */
[----:B0-----:R-:W-:-:S07]  /*91d0*/  FADD.FTZ R89, R117, R96 ;  /* 0x0000006075597221 */ /* 0x001fce0000010000 */
[----:B------:R0:W-:Y:S08]  /*91e0*/  MUFU.EX2 R83, R90 ;  /* 0x0000005a00537308 */ /* 0x0001f00000000800 */
[----:B------:R-:W3:Y:S01]  /*91f0*/  MUFU.EX2 R9, R9 ;  /* 0x0000000900097308 */ /* 0x000ee20000000800 */
[----:B0-----:R-:W-:Y:S01]  /*9200*/  FADD.FTZ R90, R104, R89 ;  /* 0x00000059685a7221 */ /* 0x001fe20000010000 */
[----:B-1----:R-:W-:Y:S01]  /*9210*/  FADD.FTZ R20, R107, R20 ;  /* 0x000000146b147221 */ /* 0x002fe20000010000 */
[----:B------:R-:W-:-:S02]  /*9220*/  F2FP.BF16.F32.PACK_AB R107, R3, R107 ;  /* 0x0000006b036b723e */ /* 0x000fc400000010ff */
[C---:B------:R-:W-:Y:S01]  /*9230*/  FADD.FTZ R90, R105.reuse, R90 ;  /* 0x0000005a695a7221 */ /* 0x040fe20000010000 */
[----:B------:R-:W-:Y:S02]  /*9240*/  F2FP.BF16.F32.PACK_AB R104, R105, R104 ;  /* 0x000000686968723e */ /* 0x000fe400000010ff */
[----:B------:R-:W0:Y:S01]  /*9250*/  MUFU.EX2 R10, R10 ;  /* 0x0000000a000a7308 */ /* 0x000e220000000800 */
[----:B------:R-:W-:Y:S01]  /*9260*/  FADD.FTZ R89, R133, R90 ;  /* 0x0000005a85597221 */ /* 0x000fe20000010000 */
[----:B------:R-:W-:Y:S01]  /*9270*/  FADD.FTZ R90, R3, R20 ;  /* 0x00000014035a7221 */ /* 0x000fe20000010000 */
[----:B------:R-:W-:Y:S02]  /*9280*/  F2FP.BF16.F32.PACK_AB R105, R106, R21 ;  /* 0x000000156a69723e */ /* 0x000fe400000010ff */
[C---:B------:R-:W-:Y:S01]  /*9290*/  FADD.FTZ R89, R134.reuse, R89 ;  /* 0x0000005986597221 */ /* 0x040fe20000010000 */
[----:B------:R-:W-:Y:S02]  /*92a0*/  F2FP.BF16.F32.PACK_AB R106, R134, R133 ;  /* 0x00000085866a723e */ /* 0x000fe400000010ff */
[----:B------:R-:W1:Y:S01]  /*92b0*/  MUFU.EX2 R13, R98 ;  /* 0x00000062000d7308 */ /* 0x000e620000000800 */
[----:B------:R-:W-:Y:S01]  /*92c0*/  FADD.FTZ R96, R110, R89 ;  /* 0x000000596e607221 */ /* 0x000fe20000010000 */
[----:B---3--:R-:W-:Y:S01]  /*92d0*/  FADD.FTZ R89, R9, R90 ;  /* 0x0000005a09597221 */ /* 0x008fe20000010000 */
[----:B------:R-:W-:Y:S02]  /*92e0*/  STSM.16.M88.4 [R2+0x2a300], R104 ;  /* 0x02a3006802007844 */ /* 0x000fe40000000200 */
[----:B------:R-:W-:-:S03]  /*92f0*/  FADD.FTZ R97, R111, R96 ;  /* 0x000000606f617221 */ /* 0x000fc60000010000 */
[----:B------:R0:W-:Y:S01]  /*9300*/  MUFU.EX2 R15, R80 ;  /* 0x00000050000f7308 */ /* 0x0001e20000000800 */
[----:B------:R-:W-:-:S04]  /*9310*/  FADD.FTZ R90, R100, R97 ;  /* 0x00000061645a7221 */ /* 0x000fc80000010000 */
[----:B--2---:R-:W-:-:S03]  /*9320*/  FADD.FTZ R5, R101, R90 ;  /* 0x0000005a65057221 */ /* 0x004fc60000010000 */
[----:B------:R-:W2:Y:S01]  /*9330*/  MUFU.EX2 R88, R88 ;  /* 0x0000005800587308 */ /* 0x000ea20000000800 */
[----:B------:R-:W-:Y:S01]  /*9340*/  FADD.FTZ R6, R102, R5 ;  /* 0x0000000566067221 */ /* 0x000fe20000010000 */
[C---:B0-----:R-:W-:Y:S01]  /*9350*/  FADD.FTZ R80, R10.reuse, R89 ;  /* 0x000000590a507221 */ /* 0x041fe20000010000 */
[----:B------:R-:W-:Y:S02]  /*9360*/  F2FP.BF16.F32.PACK_AB R5, R10, R9 ;  /* 0x000000090a05723e */ /* 0x000fe400000010ff */
[----:B------:R-:W-:Y:S01]  /*9370*/  FADD.FTZ R3, R103, R6 ;  /* 0x0000000667037221 */ /* 0x000fe20000010000 */
[----:B-1----:R-:W-:Y:S01]  /*9380*/  FADD.FTZ R89, R13, R80 ;  /* 0x000000500d597221 */ /* 0x002fe20000010000 */
        /* <DEDUP_REMOVED lines=10> */
[C---:B------:R-:W-:Y:S01]  /*9430*/  FADD.FTZ R80, R11.reuse, R80 ;  /* 0x000000500b507221 */ /* 0x040fe20000010000 */
[----:B------:R-:W-:Y:S01]  /*9440*/  F2FP.BF16.F32.PACK_AB R81, R11, R81 ;  /* 0x000000510b51723e */ /* 0x000fe200000010ff */
[----:B------:R3:W-:Y:S01]  /*9450*/  STSM.16.M88.4 [R2+0x2bb00], R4 ;  /* 0x02bb000402007844 */ /* 0x0007e20000000200 */
[----:B------:R-:W-:Y:S01]  /*9460*/  FADD.FTZ R3, R95, R10 ;  /* 0x0000000a5f037221 */ /* 0x000fe20000010000 */
[----:B------:R-:W-:Y:S01]  /*9470*/  FADD.FTZ R80, R83, R80 ;  /* 0x0000005053507221 */ /* 0x000fe20000010000 */
[----:B0-----:R-:W-:Y:S01]  /*9480*/  F2FP.BF16.F32.PACK_AB R82, R93, R92 ;  /* 0x0000005c5d52723e */ /* 0x001fe200000010ff */
[----:B------:R-:W-:Y:S01]  /*9490*/  MUFU.EX2 R21, R74 ;  /* 0x0000004a00157308 */ /* 0x000fe20000000800 */
[----:B------:R-:W-:Y:S01]  /*94a0*/  FADD.FTZ R10, R84, R3 ;  /* 0x00000003540a7221 */ /* 0x000fe20000010000 */
[----:B------:R-:W-:Y:S01]  /*94b0*/  FADD.FTZ R9, R91, R80 ;  /* 0x000000505b097221 */ /* 0x000fe20000010000 */
[----:B------:R-:W-:-:S02]  /*94c0*/  F2FP.BF16.F32.PACK_AB R80, R103, R102 ;  /* 0x000000666750723e */ /* 0x000fc400000010ff */
[----:B------:R-:W-:Y:S01]  /*94d0*/  FADD.FTZ R3, R85, R10 ;  /* 0x0000000a55037221 */ /* 0x000fe20000010000 */
[----:B------:R-:W-:Y:S01]  /*94e0*/  F2FP.BF16.F32.PACK_AB R83, R91, R83 ;  /* 0x000000535b53723e */ /* 0x000fe200000010ff */
[----:B--2---:R-:W-:Y:S01]  /*94f0*/  FADD.FTZ R14, R88, R9 ;  /* 0x00000009580e7221 */ /* 0x004fe20000010000 */
[----:B------:R-:W0:Y:S01]  /*9500*/  MUFU.EX2 R75, R75 ;  /* 0x0000004b004b7308 */ /* 0x000e220000000800 */
[----:B------:R-:W-:Y:S02]  /*9510*/  FADD.FTZ R10, R86, R3 ;  /* 0x00000003560a7221 */ /* 0x000fe40000010000 */
[----:B------:R-:W-:Y:S01]  /*9520*/  STSM.16.M88.4 [R2+0x2d300], R80 ;  /* 0x02d3005002007844 */ /* 0x000fe20000000200 */
[----:B---3--:R-:W-:Y:S01]  /*9530*/  F2FP.BF16.F32.PACK_AB R6, R85, R84 ;  /* 0x000000545506723e */ /* 0x008fe200000010ff */
[----:B------:R-:W-:Y:S01]  /*9540*/  FADD.FTZ R10, R87, R10 ;  /* 0x0000000a570a7221 */ /* 0x000fe20000010000 */
[----:B------:R-:W-:Y:S01]  /*9550*/  F2FP.BF16.F32.PACK_AB R4, R95, R94 ;  /* 0x0000005e5f04723e */ /* 0x000fe200000010ff */
[C---:B------:R-:W-:Y:S01]  /*9560*/  FADD.FTZ R9, R15.reuse, R14 ;  /* 0x0000000e0f097221 */ /* 0x040fe20000010000 */
[----:B------:R-:W2:Y:S01]  /*9570*/  MUFU.EX2 R13, R76 ;  /* 0x0000004c000d7308 */ /* 0x000ea20000000800 */
[----:B------:R-:W-:-:S02]  /*9580*/  F2FP.BF16.F32.PACK_AB R5, R15, R88 ;  /* 0x000000580f05723e */ /* 0x000fc400000010ff */
[----:B-1----:R-:W-:Y:S01]  /*9590*/  F2FP.BF16.F32.PACK_AB R7, R79, R20 ;  /* 0x000000144f07723e */ /* 0x002fe200000010ff */
[----:B------:R-:W-:Y:S01]  /*95a0*/  FADD.FTZ R14, R20, R9 ;  /* 0x00000009140e7221 */ /* 0x000fe20000010000 */
[----:B------:R-:W-:Y:S02]  /*95b0*/  F2FP.BF16.F32.PACK_AB R84, R87, R86 ;  /* 0x000000565754723e */ /* 0x000fe400000010ff */
[----:B------:R-:W-:Y:S01]  /*95c0*/  F2FP.BF16.F32.PACK_AB R86, R136, R135 ;  /* 0x000000878856723e */ /* 0x000fe200000010ff */
[----:B------:R-:W1:Y:S01]  /*95d0*/  MUFU.EX2 R77, R77 ;  /* 0x0000004d004d7308 */ /* 0x000e620000000800 */
[----:B0-----:R-:W-:Y:S01]  /*95e0*/  F2FP.BF16.F32.PACK_AB R85, R75, R21 ;  /* 0x000000154b55723e */ /* 0x001fe200000010ff */
[----:B------:R0:W-:Y:S01]  /*95f0*/  STSM.16.M88.4 [R2+0x2eb00], R4 ;  /* 0x02eb000402007844 */ /* 0x0001e20000000200 */
[----:B------:R-:W-:Y:S01]  /*9600*/  FADD.FTZ R14, R79, R14 ;  /* 0x0000000e4f0e7221 */ /* 0x000fe20000010000 */
[----:B------:R-:W-:-:S03]  /*9610*/  FADD.FTZ R135, R135, R10 ;  /* 0x0000000a87877221 */ /* 0x000fc60000010000 */
[----:B------:R-:W-:-:S04]  /*9620*/  FADD.FTZ R14, R21, R14 ;  /* 0x0000000e150e7221 */ /* 0x000fc80000010000 */
[----:B------:R-:W-:-:S04]  /*9630*/  FADD.FTZ R14, R75, R14 ;  /* 0x0000000e4b0e7221 */ /* 0x000fc80000010000 */
[----:B--2---:R-:W-:Y:S01]  /*9640*/  FADD.FTZ R14, R13, R14 ;  /* 0x0000000e0d0e7221 */ /* 0x004fe20000010000 */
[C---:B-1----:R-:W-:Y:S01]  /*9650*/  F2FP.BF16.F32.PACK_AB R87, R77.reuse, R13 ;  /* 0x0000000d4d57723e */ /* 0x042fe200000010ff */
[----:B0-----:R-:W-:Y:S02]  /*9660*/  FADD.FTZ R6, R136, R135 ;  /* 0x0000008788067221 */ /* 0x001fe40000010000 */
[----:B------:R-:W-:Y:S01]  /*9670*/  FADD.FTZ R3, R77, R14 ;  /* 0x0000000e4d037221 */ /* 0x000fe20000010000 */
[----:B------:R-:W-:Y:S01]  /*9680*/  IMAD.MOV.U32 R7, RZ, RZ, R16 ;  /* 0x000000ffff077224 */ /* 0x000fe200078e0010 */
[----:B------:R0:W-:Y:S01]  /*9690*/  STSM.16.M88.4 [R2+0x30300], R84 ;  /* 0x0303005402007844 */ /* 0x0001e20000000200 */
[----:B------:R-:W-:Y:S02]  /*96a0*/  IMAD.MOV.U32 R4, RZ, RZ, R8 ;  /* 0x000000ffff047224 */ /* 0x000fe400078e0008 */
[----:B------:R-:W-:Y:S01]  /*96b0*/  IMAD.MOV.U32 R5, RZ, RZ, R72 ;  /* 0x000000ffff057224 */ /* 0x000fe200078e0048 */
[----:B------:R-:W-:Y:S01]  /*96c0*/  @!PT LDS RZ, [RZ] ;  /* 0x00000000fffff984 */ /* 0x000fe20000000800 */
[----:B------:R-:W-:Y:S01]  /*96d0*/  @!PT LDS RZ, [RZ] ;  /* 0x00000000fffff984 */ /* 0x000fe20000000800 */
[----:B------:R-:W-:Y:S01]  /*96e0*/  @!PT LDS RZ, [RZ] ;  /* 0x00000000fffff984 */ /* 0x000fe20000000800 */
[----:B------:R-:W-:Y:S01]  /*96f0*/  @!PT LDS RZ, [RZ] ;  /* 0x00000000fffff984 */ /* 0x000fe20000000800 */
[----:B------:R1:W-:Y:S06]  /*9700*/  MEMBAR.ALL.CTA ;  /* 0x0000000000007992 */ /* 0x0003ec0000008000 */
[----:B-1----:R-:W1:Y:S02]  /*9710*/  FENCE.VIEW.ASYNC.S ;  /* 0x00000000000073c6 */ /* 0x002e640000000000 */
[----:B-1----:R-:W-:Y:S01]  /*9720*/  NOP ;  /* 0x0000000000007918 */ /* 0x002fe20000000000 */
[----:B------:R-:W-:Y:S05]  /*9730*/  @P2 BRA `(.L_x_10103) ;  /* 0xffffffc000082947 */ /* 0x000fea000383ffff */
.L_x_10094:
[----:B------:R-:W-:Y:S06]  /*9740*/  BAR.ARV 0x8, 0x200 ;  /* 0x0208000000007b1d */ /* 0x000fec0000002000 */
[----:B------:R-:W-:Y:S05]  /*9750*/  @!P0 BRA `(.L_x_10104) ;  /* 0x0000000000048947 */ /* 0x000fea0003800000 */
[----:B------:R-:W-:Y:S01]  /*9760*/  BPT.TRAP 0x1 ;  /* 0x000000040000795c */ /* 0x000fe20000300000 */
.L_x_10104:
[----:B------:R-:W-:Y:S01]  /*9770*/  ULEA UR9, UR39, UR36, 0x3 ;  /* 0x0000002427097291 */ /* 0x000fe2000f8e183f */
[----:B------:R-:W-:-:S08]  /*9780*/  SHF.L.U32 R0, R16, 0x1f, RZ ;  /* 0x0000001f10007819 */ /* 0x000fd000000006ff */
[----:B------:R1:W3:Y:S01]  /*9790*/  SYNCS.PHASECHK.TRANS64.TRYWAIT P2, [UR9+0x31c50], R0 ;  /* 0x031c5000ff0075a7 */ /* 0x0002e20008040149 */
[----:B------:R-:W-:Y:S05]  /*97a0*/  @!P0 BRA `(.L_x_10105) ;  /* 0x0000000000048947 */ /* 0x000fea0003800000 */
[----:B------:R-:W-:Y:S01]  /*97b0*/  BPT.TRAP 0x1 ;  /* 0x000000040000795c */ /* 0x000fe20000300000 */
.L_x_10105:
[----:B---3--:R-:W-:Y:S05]  /*97c0*/  @P2 BRA `(.L_x_10106) ;  /* 0x0000000000082947 */ /* 0x008fea0003800000 */
[----:B------:R-:W3:Y:S02]  /*97d0*/  SYNCS.PHASECHK.TRANS64.TRYWAIT P0, [UR9+0x31c50], R0 ;  /* 0x031c5000ff0075a7 */ /* 0x000ee40008000149 */
[----:B---3--:R-:W-:Y:S05]  /*97e0*/  @!P0 BRA `(.L_x_10107) ;  /* 0x00000084000c8947 */ /* 0x008fea0003800000 */
.L_x_10106:
[----:B------:R-:W-:Y:S01]  /*97f0*/  UIADD3 UR36, UR36, 0x200, URZ ;  /* 0x0000020024247890 */ /* 0x000fe2000fffe03f */
[----:B------:R-:W-:Y:S01]  /*9800*/  WARPGROUP.ARRIVE ;  /* 0x00000000000079c5 */ /* 0x000fe20000000000 */
[----:B------:R-:W-:Y:S01]  /*9810*/  ULOP3.LUT UR37, UR37, 0x10000, URZ, 0xfc, !UPT ;  /* 0x0001000025257892 */ /* 0x000fe2000f8efc3f */
[----:B-1-3--:R-:W1:Y:S01]  /*9820*/  SHFL.BFLY PT, R0, R3, 0x2, 0x1f ;  /* 0x0c401f0003007f89 */ /* 0x00ae6200000e0000 */
[----:B------:R-:W-:Y:S01]  /*9830*/  USHF.R.U32.HI UR36, URZ, 0x4, UR36 ;  /* 0x000000043f247899 */ /* 0x000fe20008011624 */
[----:B------:R-:W-:Y:S01]  /*9840*/  IMAD.MOV.U32 R9, RZ, RZ, RZ ;  /* 0x000000ffff097224 */ /* 0x000fe200078e00ff */
[----:B------:R-:W-:Y:S01]  /*9850*/  UMOV UR5, 0xc0000010 ;  /* 0xc000001000057882 */ /* 0x000fe20000000000 */
[----:B------:R-:W-:Y:S01]  /*9860*/  UMOV UR7, 0x80000020 ;  /* 0x8000002000077882 */ /* 0x000fe20000000000 */
[----:B------:R-:W-:Y:S01]  /*9870*/  ULOP3.LUT UR36, UR36, 0x3fff, URZ, 0xc0, !UPT ;  /* 0x00003fff24247892 */ /* 0x000fe2000f8ec03f */
[----:B------:R-:W3:Y:S01]  /*9880*/  SHFL.BFLY PT, R5, R6, 0x2, 0x1f ;  /* 0x0c401f0006057f89 */ /* 0x000ee200000e0000 */
[----:B------:R-:W-:Y:S01]  /*9890*/  UMOV UR4, UR37 ;  /* 0x0000002500047c82 */ /* 0x000fe20008000000 */
[----:B------:R-:W-:Y:S01]  /*98a0*/  IMAD.MOV.U32 R10, RZ, RZ, RZ ;  /* 0x000000ffff0a7224 */ /* 0x000fe200078e00ff */
[----:B------:R-:W-:Y:S01]  /*98b0*/  ULOP3.LUT UR8, UR36, 0x2400000, URZ, 0xfc, !UPT ;  /* 0x0240000024087892 */ /* 0x000fe2000f8efc3f */
[----:B------:R-:W-:-:S03]  /*98c0*/  VIADD R149, R149, 0x1 ;  /* 0x0000000195957836 */ /* 0x000fc60000000000 */
[----:B------:R-:W-:Y:S02]  /*98d0*/  UIMAD UR8, UR39, 0x6c0, UR8 ;  /* 0x000006c0270878a4 */ /* 0x000fe4000f8e0208 */
[----:B------:R-:W-:-:S04]  /*98e0*/  UIADD3 UR39, UR39, 0x1, URZ ;  /* 0x0000000127277890 */ /* 0x000fc8000fffe03f */
[----:B------:R-:W-:Y:S01]  /*98f0*/  UISETP.NE.AND UP0, UPT, UR39, 0x2, UPT ;  /* 0x000000022700788c */ /* 0x000fe2000bf05270 */
[----:B------:R-:W-:Y:S02]  /*9900*/  UMOV UR6, UR8 ;  /* 0x0000000800067c82 */ /* 0x000fe40008000000 */
[----:B------:R-:W-:Y:S01]  /*9910*/  HGMMA.64x96x16.F32.BF16 R24, gdesc[UR4].tnspB, R24, gsb0 ;  /* 0x41600000041879f0 */ /* 0x000fe20008001818 */
[----:B------:R-:W-:Y:S01]  /*9920*/  UIADD3 UR4, UR37, 0x180, URZ ;  /* 0x0000018025047890 */ /* 0x000fe2000fffe03f */
[----:B-1----:R-:W-:Y:S01]  /*9930*/  FADD.FTZ R4, R0, R3 ;  /* 0x0000000300047221 */ /* 0x002fe20000010000 */
[----:B------:R-:W-:Y:S01]  /*9940*/  UIADD3 UR6, UR8, 0x40, URZ ;  /* 0x0000004008067890 */ /* 0x000fe2000fffe03f */
[----:B------:R-:W-:Y:S01]  /*9950*/  IMAD.MOV.U32 R3, RZ, RZ, -0x800000 ;  /* 0xff800000ff037424 */ /* 0x000fe200078e00ff */
[----:B------:R-:W-:Y:S01]  /*9960*/  UMOV UR5, 0xc0000010 ;  /* 0xc000001000057882 */ /* 0x000fe20000000000 */
[----:B------:R-:W-:Y:S01]  /*9970*/  UMOV UR7, 0x80000020 ;  /* 0x8000002000077882 */ /* 0x000fe20000000000 */
[----:B---3--:R-:W-:Y:S01]  /*9980*/  FADD.FTZ R5, R5, R6 ;  /* 0x0000000605057221 */ /* 0x008fe20000010000 */
[----:B------:R-:W2:Y:S01]  /*9990*/  SHFL.BFLY PT, R7, R4, 0x1, 0x1f ;  /* 0x0c201f0004077f89 */ /* 0x000ea200000e0000 */
[----:B------:R-:W-:-:S03]  /*99a0*/  USEL UR39, UR39, URZ, UP0 ;  /* 0x0000003f27277287 */ /* 0x000fc60008000000 */
[----:B------:R-:W1:Y:S01]  /*99b0*/  SHFL.BFLY PT, R0, R5, 0x1, 0x1f ;  /* 0x0c201f0005007f89 */ /* 0x000e6200000e0000 */
[----:B--2---:R-:W-:Y:S01]  /*99c0*/  FADD.FTZ R12, R4, R7 ;  /* 0x00000007040c7221 */ /* 0x004fe20000010000 */
[----:B------:R-:W-:Y:S02]  /*99d0*/  IMAD.U32 R4, RZ, RZ, UR9 ;  /* 0x00000009ff047e24 */ /* 0x000fe4000f8e00ff */
[----:B-1----:R-:W-:Y:S02]  /*99e0*/  FADD.FTZ R11, R5, R0 ;  /* 0x00000000050b7221 */ /* 0x002fe40000010000 */
[----:B------:R-:W-:Y:S01]  /*99f0*/  FSETP.NE.FTZ.AND P2, PT, R12, RZ, PT ;  /* 0x000000ff0c00720b */ /* 0x000fe20003f55000 */
[----:B------:R-:W-:Y:S01]  /*9a00*/  IMAD.MOV.U32 R0, RZ, RZ, -0x800000 ;  /* 0xff800000ff007424 */ /* 0x000fe200078e00ff */
[----:B------:R-:W-:Y:S02]  /*9a10*/  @!P1 IADD3 R4, R4, 0x31c60, RZ ;  /* 0x00031c6004049810 */ /* 0x000fe40007ffe0ff */
[----:B------:R-:W-:-:S02]  /*9a20*/  FSETP.NE.FTZ.AND P0, PT, R11, RZ, PT ;  /* 0x000000ff0b00720b */ /* 0x000fc40003f15000 */
[----:B------:R-:W-:-:S07]  /*9a30*/  @!P1 PRMT R4, RZ, 0x654, R4 ;  /* 0x00000654ff049816 */ /* 0x000fce0000000004 */
[----:B------:R-:W1:Y:S01]  /*9a40*/  @P2 MUFU.LG2 R7, R12 ;  /* 0x0000000c00072308 */ /* 0x000e620000000c00 */
[----:B------:R-:W-:-:S03]  /*9a50*/  @P2 FMUL.FTZ R14, R73, 0.69314718246459960938 ;  /* 0x3f317218490e2820 */ /* 0x000fc60000410000 */
[----:B------:R-:W-:-:S04]  /*9a60*/  @P0 FMUL.FTZ R5, R73, 0.69314718246459960938 ;  /* 0x3f31721849050820 */ /* 0x000fc80000410000 */
[----:B------:R-:W2:Y:S08]  /*9a70*/  @P0 MUFU.LG2 R6, R11 ;  /* 0x0000000b00060308 */ /* 0x000eb00000000c00 */
[----:B------:R-:W3:Y:S01]  /*9a80*/  @P0 MUFU.RCP R9, R11 ;  /* 0x0000000b00090308 */ /* 0x000ee20000001000 */
[----:B-1----:R-:W-:-:S04]  /*9a90*/  @P2 FMUL.FTZ R7, R7, 0.69314718246459960938 ;  /* 0x3f31721807072820 */ /* 0x002fc80000410000 */
[----:B------:R-:W-:-:S03]  /*9aa0*/  @P2 FFMA.FTZ R0, R14, R8, R7 ;  /* 0x000000080e002223 */ /* 0x000fc60000010007 */
[----:B------:R-:W1:Y:S01]  /*9ab0*/  @P2 MUFU.RCP R10, R12 ;  /* 0x0000000c000a2308 */ /* 0x000e620000001000 */
[----:B--2---:R-:W-:-:S04]  /*9ac0*/  @P0 FMUL.FTZ R6, R6, 0.69314718246459960938 ;  /* 0x3f31721806060820 */ /* 0x004fc80000410000 */
[----:B------:R-:W-:Y:S01]  /*9ad0*/  @P0 FFMA.FTZ R3, R5, R72, R6 ;  /* 0x0000004805030223 */ /* 0x000fe20000010006 */
[----:B------:R-:W-:Y:S01]  /*9ae0*/  PLOP3.LUT P0, PT, PT, PT, PT, 0x8, 0x0 ;  /* 0x000000000000781c */ /* 0x000fe20003f0e170 */
        /* <DEDUP_REMOVED lines=52> */
[----:B------:R-:W-:-:S06]  /*9e30*/  USEL UR4, URZ, 0x1, UP0 ;  /* 0x000000013f047887 */ /* 0x000fcc0008000000 */
[----:B------:R-:W-:Y:S01]  /*9e40*/  LOP3.LUT R16, R16, UR4, RZ, 0x3c, !PT ;  /* 0x0000000410107c12 */ /* 0x000fe2000f8e3cff */
        /* <DEDUP_REMOVED lines=49> */
[----:B--2---:R-:W-:-:S07]  /*a160*/  FMUL.FTZ R71, R71, R10 ;  /* 0x0000000a47477220 */ /* 0x004fce0000410000 */
.L_x_10087:
[----:B------:R-:W0:Y:S08]  /*a170*/  S2UR UR4, SR_CgaCtaId ;  /* 0x00000000000479c3 */ /* 0x000e300000008800 */
[----:B------:R-:W-:Y:S06]  /*a180*/  BAR.SYNC.DEFER_BLOCKING 0x5, 0x200 ;  /* 0x0148000000007b1d */ /* 0x000fec0000010000 */
[----:B------:R-:W-:Y:S01]  /*a190*/  UMOV UR36, 0x400 ;  /* 0x0000040000247882 */ /* 0x000fe20000000000 */
[----:B------:R-:W-:Y:S01]  /*a1a0*/  BSSY B0, `(.L_x_10108) ;  /* 0x00001a1000007945 */ /* 0x000fe20003800000 */
[----:B0-----:R-:W-:-:S09]  /*a1b0*/  ULEA UR36, UR4, UR36, 0x18 ;  /* 0x0000002404247291 */ /* 0x001fd2000f8ec03f */
[----:B------:R-:W0:Y:S01]  /*a1c0*/  LDS.128 R32, [UR36+0x31cd0] ;  /* 0x031cd024ff207984 */ /* 0x000e220008000c00 */
[----:B------:R-:W-:Y:S06]  /*a1d0*/  BAR.ARV 0x4, 0x200 ;  /* 0x0108000000007b1d */ /* 0x000fec0000002000 */
[----:B------:R-:W-:Y:S05]  /*a1e0*/  @P0 BRA `(.L_x_10109) ;  /* 0x0000001000180947 */ /* 0x000fea0003800000 */
[----:B------:R-:W1:Y:S08]  /*a1f0*/  S2UR UR6, SR_SWINHI ;  /* 0x00000000000679c3 */ /* 0x000e700000002f00 */
[----:B------:R-:W-:Y:S01]  /*a200*/  BAR.SYNC.DEFER_BLOCKING 0x1, 0x180 ;  /* 0x0046000000007b1d */ /* 0x000fe20000010000 */
[----:B------:R-:W-:-:S05]  /*a210*/  F2FP.BF16.F32.PACK_AB R27, R27, R42 ;  /* 0x0000002a1b1b723e */ /* 0x000fca00000010ff */
[----:B------:R-:W-:Y:S01]  /*a220*/  UMOV UR4, UR36 ;  /* 0x0000002400047c82 */ /* 0x000fe20008000000 */
[----:B-1----:R-:W-:Y:S01]  /*a230*/  UMOV UR5, UR6 ;  /* 0x0000000600057c82 */ /* 0x002fe20008000000 */
[----:B------:R-:W-:Y:S02]  /*a240*/  IMAD.U32 R20, RZ, RZ, UR4 ;  /* 0x00000004ff147e24 */ /* 0x000fe4000f8e00ff */
[----:B------:R-:W-:Y:S01]  /*a250*/  IMAD.U32 R21, RZ, RZ, UR5 ;  /* 0x00000005ff157e24 */ /* 0x000fe2000f8e00ff */
[----:B------:R-:W-:Y:S01]  /*a260*/  ULDC.64 UR4, c[0x0][0xc08] ;  /* 0x0003020000047ab9 */ /* 0x000fe20000000a00 */
[----:B------:R-:W-:-:S03]  /*a270*/  IMAD.WIDE R4, R155, 0x2, R20 ;  /* 0x000000029b047825 */ /* 0x000fc600078e0214 */
[C---:B------:R-:W-:Y:S02]  /*a280*/  IADD3 R51, P4, R4.reuse, 0x20, RZ ;  /* 0x0000002004337810 */ /* 0x040fe40007f9e0ff */
[C---:B------:R-:W-:Y:S02]  /*a290*/  LOP3.LUT R15, R4.reuse, 0x180, RZ, 0xc0, !PT ;  /* 0x00000180040f7812 */ /* 0x040fe400078ec0ff */
[----:B------:R-:W-:Y:S01]  /*a2a0*/  LOP3.LUT R8, R51, 0x180, RZ, 0xc0, !PT ;  /* 0x0000018033087812 */ /* 0x000fe200078ec0ff */
[----:B------:R-:W-:Y:S01]  /*a2b0*/  IMAD.X R9, RZ, RZ, R5, P4 ;  /* 0x000000ffff097224 */ /* 0x000fe200020e0605 */
[----:B------:R-:W-:Y:S02]  /*a2c0*/  SHF.R.U64 R15, R15, 0x3, RZ ;  /* 0x000000030f0f7819 */ /* 0x000fe400000012ff */
[C---:B------:R-:W-:Y:S02]  /*a2d0*/  IADD3 R55, P3, R4.reuse, 0x3000, RZ ;  /* 0x0000300004377810 */ /* 0x040fe40007f7e0ff */
[----:B------:R-:W-:-:S02]  /*a2e0*/  IADD3 R59, P2, R4, 0x3020, RZ ;  /* 0x00003020043b7810 */ /* 0x000fc40007f5e0ff */
[C---:B------:R-:W-:Y:S01]  /*a2f0*/  IADD3 R63, P1, R4.reuse, 0x6000, RZ ;  /* 0x00006000043f7810 */ /* 0x040fe20007f3e0ff */
[--C-:B------:R-:W-:Y:S01]  /*a300*/  IMAD.X R11, RZ, RZ, R5.reuse, P3 ;  /* 0x000000ffff0b7224 */ /* 0x100fe200018e0605 */
[----:B------:R-:W-:Y:S01]  /*a310*/  IADD3 R67, P0, R4, 0x6020, RZ ;  /* 0x0000602004437810 */ /* 0x000fe20007f1e0ff */
[--C-:B------:R-:W-:Y:S01]  /*a320*/  IMAD.X R13, RZ, RZ, R5.reuse, P2 ;  /* 0x000000ffff0d7224 */ /* 0x100fe200010e0605 */
[----:B------:R-:W-:Y:S02]  /*a330*/  SHF.R.U64 R8, R8, 0x3, RZ ;  /* 0x0000000308087819 */ /* 0x000fe400000012ff */
[----:B------:R-:W-:Y:S01]  /*a340*/  LOP3.LUT R4, R15, R4, RZ, 0x3c, !PT ;  /* 0x000000040f047212 */ /* 0x000fe200078e3cff */
[--C-:B------:R-:W-:Y:S01]  /*a350*/  IMAD.X R15, RZ, RZ, R5.reuse, P1 ;  /* 0x000000ffff0f7224 */ /* 0x100fe200008e0605 */
[----:B------:R-:W-:Y:S01]  /*a360*/  LOP3.LUT R8, R8, R51, RZ, 0x3c, !PT ;  /* 0x0000003308087212 */ /* 0x000fe200078e3cff */
[----:B------:R-:W-:Y:S01]  /*a370*/  IMAD.X R25, RZ, RZ, R5, P0 ;  /* 0x000000ffff197224 */ /* 0x000fe200000e0605 */
[----:B------:R-:W-:-:S02]  /*a380*/  MOV R51, R4 ;  /* 0x0000000400337202 */ /* 0x000fc40000000f00 */
[----:B------:R-:W-:Y:S02]  /*a390*/  LOP3.LUT R10, R55, 0x180, RZ, 0xc0, !PT ;  /* 0x00000180370a7812 */ /* 0x000fe400078ec0ff */
[----:B------:R-:W-:Y:S02]  /*a3a0*/  F2FP.BF16.F32.PACK_AB R4, R85, R6 ;  /* 0x000000065504723e */ /* 0x000fe400000010ff */
[----:B------:R-:W-:Y:S02]  /*a3b0*/  F2FP.BF16.F32.PACK_AB R6, R14, R7 ;  /* 0x000000070e06723e */ /* 0x000fe400000010ff */
[----:B------:R-:W-:Y:S02]  /*a3c0*/  F2FP.BF16.F32.PACK_AB R5, R24, R83 ;  /* 0x000000531805723e */ /* 0x000fe400000010ff */
[----:B------:R-:W-:Y:S02]  /*a3d0*/  LOP3.LUT R14, R59, 0x180, RZ, 0xc0, !PT ;  /* 0x000001803b0e7812 */ /* 0x000fe400078ec0ff */
[----:B------:R-:W-:-:S02]  /*a3e0*/  LOP3.LUT R24, R63, 0x180, RZ, 0xc0, !PT ;  /* 0x000001803f187812 */ /* 0x000fc400078ec0ff */
[----:B------:R-:W-:Y:S02]  /*a3f0*/  SHF.R.U64 R10, R10, 0x3, RZ ;  /* 0x000000030a0a7819 */ /* 0x000fe400000012ff */
[----:B0-----:R-:W-:Y:S02]  /*a400*/  LOP3.LUT R32, R67, 0x180, RZ, 0xc0, !PT ;  /* 0x0000018043207812 */ /* 0x001fe400078ec0ff */
[----:B------:R-:W-:Y:S02]  /*a410*/  SHF.R.U64 R14, R14, 0x3, RZ ;  /* 0x000000030e0e7819 */ /* 0x000fe400000012ff */
[----:B------:R-:W-:Y:S02]  /*a420*/  SHF.R.U64 R24, R24, 0x3, RZ ;  /* 0x0000000318187819 */ /* 0x000fe400000012ff */
[----:B------:R-:W-:Y:S02]  /*a430*/  LOP3.LUT R10, R10, R55, RZ, 0x3c, !PT ;  /* 0x000000370a0a7212 */ /* 0x000fe400078e3cff */
[----:B------:R-:W-:Y:S01]  /*a440*/  SHF.R.U64 R32, R32, 0x3, RZ ;  /* 0x0000000320207819 */ /* 0x000fe200000012ff */
[----:B------:R-:W0:Y:S01]  /*a450*/  LDC.64 R54, c[0x0][0xc00] ;  /* 0x00030000ff367b82 */ /* 0x000e220000000a00 */
[----:B------:R-:W-:-:S02]  /*a460*/  F2FP.BF16.F32.PACK_AB R7, R12, R81 ;  /* 0x000000510c07723e */ /* 0x000fc400000010ff */
[----:B------:R-:W-:Y:S02]  /*a470*/  LOP3.LUT R12, R14, R59, RZ, 0x3c, !PT ;  /* 0x0000003b0e0c7212 */ /* 0x000fe400078e3cff */
[----:B------:R-:W-:Y:S01]  /*a480*/  LOP3.LUT R14, R24, R63, RZ, 0x3c, !PT ;  /* 0x0000003f180e7212 */ /* 0x000fe200078e3cff */
[----:B------:R1:W-:Y:S01]  /*a490*/  STSM.16.M88.4 [R51], R4 ;  /* 0x0000000433007844 */ /* 0x0003e20000000200 */
[----:B------:R-:W-:Y:S02]  /*a4a0*/  LOP3.LUT R24, R32, R67, RZ, 0x3c, !PT ;  /* 0x0000004320187212 */ /* 0x000fe400078e3cff */
[----:B------:R-:W-:Y:S02]  /*a4b0*/  MOV R62, R8 ;  /* 0x00000008003e7202 */ /* 0x000fe40000000f00 */
[----:B------:R-:W-:Y:S02]  /*a4c0*/  MOV R32, R10 ;  /* 0x0000000a00207202 */ /* 0x000fe40000000f00 */
[----:B------:R-:W-:-:S02]  /*a4d0*/  F2FP.BF16.F32.PACK_AB R8, R78, R29 ;  /* 0x0000001d4e08723e */ /* 0x000fc400000010ff */
[----:B------:R-:W-:Y:S02]  /*a4e0*/  F2FP.BF16.F32.PACK_AB R9, R79, R80 ;  /* 0x000000504f09723e */ /* 0x000fe400000010ff */
[----:B------:R-:W-:Y:S02]  /*a4f0*/  F2FP.BF16.F32.PACK_AB R10, R77, R28 ;  /* 0x0000001c4d0a723e */ /* 0x000fe400000010ff */
[----:B------:R-:W-:Y:S01]  /*a500*/  F2FP.BF16.F32.PACK_AB R11, R68, R69 ;  /* 0x00000045440b723e */ /* 0x000fe200000010ff */
[----:B------:R-:W2:Y:S01]  /*a510*/  LDC.64 R28, c[0x0][0xc00] ;  /* 0x00030000ff1c7b82 */ /* 0x000ea20000000a00 */
[----:B------:R-:W-:Y:S02]  /*a520*/  MOV R59, R12 ;  /* 0x0000000c003b7202 */ /* 0x000fe40000000f00 */
[----:B------:R-:W-:Y:S01]  /*a530*/  MOV R58, R14 ;  /* 0x0000000e003a7202 */ /* 0x000fe20000000f00 */
[----:B------:R3:W-:Y:S01]  /*a540*/  STSM.16.M88.4 [R62], R8 ;  /* 0x000000083e007844 */ /* 0x0007e20000000200 */
[----:B------:R-:W-:-:S02]  /*a550*/  F2FP.BF16.F32.PACK_AB R12, R76, R73 ;  /* 0x000000494c0c723e */ /* 0x000fc400000010ff */
[----:B------:R-:W-:Y:S02]  /*a560*/  F2FP.BF16.F32.PACK_AB R13, R60, R65 ;  /* 0x000000413c0d723e */ /* 0x000fe400000010ff */
[----:B------:R-:W-:Y:S02]  /*a570*/  F2FP.BF16.F32.PACK_AB R14, R75, R74 ;  /* 0x0000004a4b0e723e */ /* 0x000fe400000010ff */
[----:B------:R-:W-:Y:S02]  /*a580*/  F2FP.BF16.F32.PACK_AB R15, R56, R61 ;  /* 0x0000003d380f723e */ /* 0x000fe400000010ff */
[----:B-1----:R-:W-:Y:S02]  /*a590*/  MOV R51, R24 ;  /* 0x0000001800337202 */ /* 0x002fe40000000f00 */
[----:B------:R-:W-:Y:S01]  /*a5a0*/  F2FP.BF16.F32.PACK_AB R4, R72, R45 ;  /* 0x0000002d4804723e */ /* 0x000fe200000010ff */
[----:B------:R1:W-:Y:S01]  /*a5b0*/  STSM.16.M88.4 [R32], R12 ;  /* 0x0000000c20007844 */ /* 0x0003e20000000200 */
[----:B------:R-:W-:-:S02]  /*a5c0*/  F2FP.BF16.F32.PACK_AB R5, R47, R50 ;  /* 0x000000322f05723e */ /* 0x000fc400000010ff */
[----:B------:R-:W-:Y:S02]  /*a5d0*/  F2FP.BF16.F32.PACK_AB R6, R53, R44 ;  /* 0x0000002c3506723e */ /* 0x000fe400000010ff */
[----:B------:R-:W-:Y:S02]  /*a5e0*/  F2FP.BF16.F32.PACK_AB R7, R43, R46 ;  /* 0x0000002e2b07723e */ /* 0x000fe400000010ff */
[----:B------:R-:W-:Y:S01]  /*a5f0*/  F2FP.BF16.F32.PACK_AB R25, R26, R39 ;  /* 0x000000271a19723e */ /* 0x000fe200000010ff */
[----:B--2---:R-:W-:Y:S01]  /*a600*/  IMAD.WIDE R28, R18, 0x4, R28 ;  /* 0x00000004121c7825 */ /* 0x004fe200078e021c */
[----:B------:R-:W-:Y:S01]  /*a610*/  F2FP.BF16.F32.PACK_AB R24, R48, R41 ;  /* 0x000000293018723e */ /* 0x000fe200000010ff */
[----:B------:R2:W-:Y:S01]  /*a620*/  STSM.16.M88.4 [R59], R4 ;  /* 0x000000043b007844 */ /* 0x0005e20000000200 */
[----:B------:R-:W-:Y:S01]  /*a630*/  F2FP.BF16.F32.PACK_AB R26, R49, R40 ;  /* 0x00000028311a723e */ /* 0x000fe200000010ff */
[----:B------:R-:W-:Y:S01]  /*a640*/  IMAD.MOV.U32 R40, RZ, RZ, RZ ;  /* 0x000000ffff287224 */ /* 0x000fe200078e00ff */
[----:B---3--:R-:W-:-:S02]  /*a650*/  F2FP.BF16.F32.PACK_AB R8, R52, R37 ;  /* 0x000000253408723e */ /* 0x008fc400000010ff */
[----:B------:R-:W-:Y:S01]  /*a660*/  F2FP.BF16.F32.PACK_AB R9, R31, R38 ;  /* 0x000000261f09723e */ /* 0x000fe200000010ff */
[----:B------:R3:W-:Y:S01]  /*a670*/  STSM.16.M88.4 [R58], R24 ;  /* 0x000000183a007844 */ /* 0x0007e20000000200 */
[----:B------:R-:W-:Y:S01]  /*a680*/  F2FP.BF16.F32.PACK_AB R10, R57, R36 ;  /* 0x00000024390a723e */ /* 0x000fe200000010ff */
[----:B-1----:R-:W1:Y:S01]  /*a690*/  LDC R32, c[0x0][0xbe8] ;  /* 0x0002fa00ff207b82 */ /* 0x002e620000000800 */
[----:B------:R-:W-:Y:S02]  /*a6a0*/  F2FP.BF16.F32.PACK_AB R11, R71, R30 ;  /* 0x0000001e470b723e */ /* 0x000fe400000010ff */
[----:B------:R-:W-:Y:S02]  /*a6b0*/  ISETP.NE.U32.AND P2, PT, RZ, UR4, PT ;  /* 0x00000004ff007c0c */ /* 0x000fe4000bf45070 */
[----:B0-----:R-:W-:Y:S01]  /*a6c0*/  ISETP.NE.U32.AND P0, PT, R54, RZ, PT ;  /* 0x000000ff3600720c */ /* 0x001fe20003f05070 */
[----:B------:R3:W-:Y:S02]  /*a6d0*/  STSM.16.M88.4 [R51], R8 ;  /* 0x0000000833007844 */ /* 0x0007e40000000200 */
[----:B------:R-:W-:Y:S01]  /*a6e0*/  BAR.SYNC.DEFER_BLOCKING 0x1, 0x180 ;  /* 0x0046000000007b1d */ /* 0x000fe20000010000 */
[----:B------:R-:W-:-:S02]  /*a6f0*/  ISETP.NE.AND.EX P2, PT, RZ, UR5, PT, P2 ;  /* 0x00000005ff007c0c */ /* 0x000fc4000bf45320 */
[----:B------:R-:W-:-:S11]  /*a700*/  ISETP.NE.AND.EX P0, PT, R55, RZ, PT, P0 ;  /* 0x000000ff3700720c */ /* 0x000fd60003f05300 */
[C---:B--2---:R-:W-:Y:S01]  /*a710*/  @P2 LEA R4, P3, R18.reuse, UR4, 0x2 ;  /* 0x0000000412042c11 */ /* 0x044fe2000f8610ff */
[----:B------:R-:W-:Y:S02]  /*a720*/  ULDC UR4, c[0x0][0xa88] ;  /* 0x0002a20000047ab9 */ /* 0x000fe40000000800 */
[----:B------:R-:W-:Y:S01]  /*a730*/  IMAD.U32 R7, RZ, RZ, UR4 ;  /* 0x00000004ff077e24 */ /* 0x000fe2000f8e00ff */
[----:B------:R-:W-:Y:S01]  /*a740*/  @P2 LEA.HI.X R5, R18, UR5, R145, 0x2, P3 ;  /* 0x0000000512052c11 */ /* 0x000fe200098f1491 */
[----:B------:R3:W5:Y:S01]  /*a750*/  @P0 LDG.E R40, desc[UR60][R28.64] ;  /* 0x0000003c1c280981 */ /* 0x000762000c1e1900 */
[----:B-1----:R-:W-:Y:S01]  /*a760*/  ISETP.NE.AND P1, PT, R32, 0x1, PT ;  /* 0x000000012000780c */ /* 0x002fe20003f25270 */
[----:B------:R-:W-:Y:S02]  /*a770*/  IMAD R15, R23, 0xc0, R154 ;  /* 0x000000c0170f7824 */ /* 0x000fe400078e029a */
[----:B------:R3:W5:Y:S10]  /*a780*/  @P2 LDG.E R7, desc[UR60][R4.64] ;  /* 0x0000003c04072981 */ /* 0x000774000c1e1900 */
[----:B------:R-:W0:Y:S08]  /*a790*/  @P1 LDC R12, c[0x0][0xbec] ;  /* 0x0002fb00ff0c1b82 */ /* 0x000e300000000800 */
[----:B------:R-:W1:Y:S01]  /*a7a0*/  @P1 LDC R13, c[0x0][0xbf0] ;  /* 0x0002fc00ff0d1b82 */ /* 0x000e620000000800 */
[----:B---3--:R-:W-:Y:S05]  /*a7b0*/  @P2 BRA `(.L_x_10110) ;  /* 0x0000000000102947 */ /* 0x008fea0003800000 */
[----:B------:R-:W-:Y:S05]  /*a7c0*/  @!P0 BRA `(.L_x_10110) ;  /* 0x00000000000c8947 */ /* 0x000fea0003800000 */
[----:B------:R-:W2:Y:S04]  /*a7d0*/  LDG.E R4, desc[UR60][R28.64] ;  /* 0x0000003c1c047981 */ /* 0x000ea8000c1e1900 */
[----:B-----5:R-:W2:Y:S02]  /*a7e0*/  LDG.E R7, desc[UR60][R28.64+0x4] ;  /* 0x0000043c1c077981 */ /* 0x020ea4000c1e1900 */
[----:B--2---:R-:W-:-:S07]  /*a7f0*/  IMAD.IADD R7, R7, 0x1, -R4 ;  /* 0x0000000107077824 */ /* 0x004fce00078e0a04 */
.L_x_10110:
[----:B------:R-:W-:Y:S01]  /*a800*/  SHF.R.S32.HI R46, RZ, 0x1f, R22 ;  /* 0x0000001fff2e7819 */ /* 0x000fe20000011416 */
[----:B0-----:R-:W-:Y:S01]  /*a810*/  @P1 IMAD.HI.U32 R4, R15, R12, RZ ;  /* 0x0000000c0f041227 */ /* 0x001fe200078e00ff */
[----:B------:R-:W-:Y:S01]  /*a820*/  ULDC.64 UR4, c[0x0][0xb90] ;  /* 0x0002e40000047ab9 */ /* 0x000fe20000000a00 */
[----:B-----5:R-:W-:Y:S01]  /*a830*/  SHF.R.S32.HI R41, RZ, 0x1f, R40 ;  /* 0x0000001fff297819 */ /* 0x020fe20000011428 */
[----:B------:R-:W0:Y:S01]  /*a840*/  @P1 LDC R51, c[0x0][0xbec] ;  /* 0x0002fb00ff331b82 */ /* 0x000e220000000800 */
[----:B------:R-:W-:Y:S01]  /*a850*/  IMAD R5, R46, UR4, RZ ;  /* 0x000000042e057c24 */ /* 0x000fe2000f8e02ff */
[----:B------:R-:W-:Y:S01]  /*a860*/  SEL R145, R145, RZ, !P0 ;  /* 0x000000ff91917207 */ /* 0x000fe20004000000 */
[----:B------:R-:W-:Y:S01]  /*a870*/  IMAD.MOV.U32 R9, RZ, RZ, R15 ;  /* 0x000000ffff097224 */ /* 0x000fe200078e000f */
[----:B-1----:R-:W-:Y:S01]  /*a880*/  @P1 SHF.R.U32.HI R9, RZ, R13, R4 ;  /* 0x0000000dff091219 */ /* 0x002fe20000011604 */
[----:B------:R-:W-:Y:S01]  /*a890*/  IMAD R11, R148, 0x20, R19 ;  /* 0x00000020940b7824 */ /* 0x000fe200078e0213 */
[----:B------:R-:W-:Y:S01]  /*a8a0*/  SEL R47, R18, RZ, !P0 ;  /* 0x000000ff122f7207 */ /* 0x000fe20004000000 */
[C---:B------:R-:W-:Y:S01]  /*a8b0*/  IMAD R13, R22.reuse, UR5, R5 ;  /* 0x00000005160d7c24 */ /* 0x040fe2000f8e0205 */
[----:B------:R-:W-:Y:S01]  /*a8c0*/  ULDC.64 UR6, c[0x0][0xa80] ;  /* 0x0002a00000067ab9 */ /* 0x000fe20000000a00 */
[----:B------:R-:W-:Y:S01]  /*a8d0*/  IMAD.WIDE.U32 R4, R22, UR4, R40 ;  /* 0x0000000416047c25 */ /* 0x000fe2000f8e0028 */
[----:B------:R-:W-:-:S03]  /*a8e0*/  ULDC.64 UR4, c[0x0][0xb98] ;  /* 0x0002e60000047ab9 */ /* 0x000fc60000000a00 */
[----:B------:R-:W-:-:S04]  /*a8f0*/  IMAD.WIDE R20, R11, 0x2, R20 ;  /* 0x000000020b147825 */ /* 0x000fc800078e0214 */
[----:B------:R-:W-:Y:S01]  /*a900*/  IMAD.MOV R11, RZ, RZ, -R9 ;  /* 0x000000ffff0b7224 */ /* 0x000fe200078e0a09 */
[----:B------:R-:W-:Y:S01]  /*a910*/  IADD3 R25, P5, R20, 0x4800, RZ ;  /* 0x0000480014197810 */ /* 0x000fe20007fbe0ff */
[----:B------:R-:W-:Y:S01]  /*a920*/  IMAD.IADD R5, R5, 0x1, R13 ;  /* 0x0000000105057824 */ /* 0x000fe200078e020d */
[----:B------:R-:W-:Y:S01]  /*a930*/  SHF.R.S32.HI R13, RZ, 0x1f, R9 ;  /* 0x0000001fff0d7819 */ /* 0x000fe20000011409 */
[----:B------:R-:W-:Y:S01]  /*a940*/  IMAD R11, R32, R11, R15 ;  /* 0x0000000b200b7224 */ /* 0x000fe200078e020f */
[C---:B------:R-:W-:Y:S01]  /*a950*/  IADD3 R15, P2, R20.reuse, 0x1800, RZ ;  /* 0x00001800140f7810 */ /* 0x040fe20007f5e0ff */
[----:B------:R-:W-:Y:S01]  /*a960*/  IMAD R6, R145, UR4, RZ ;  /* 0x0000000491067c24 */ /* 0x000fe2000f8e02ff */
[----:B------:R-:W-:Y:S01]  /*a970*/  IADD3 R29, P4, R20, 0x6000, RZ ;  /* 0x00006000141d7810 */ /* 0x000fe20007f9e0ff */
[----:B------:R-:W-:Y:S01]  /*a980*/  IMAD.WIDE.U32 R4, R47, UR4, R4 ;  /* 0x000000042f047c25 */ /* 0x000fe2000f8e0004 */
[----:B------:R-:W-:Y:S02]  /*a990*/  LOP3.LUT R24, R25, 0x180, RZ, 0xc0, !PT ;  /* 0x0000018019187812 */ /* 0x000fe400078ec0ff */
[----:B------:R-:W-:Y:S01]  /*a9a0*/  LOP3.LUT R28, R29, 0x180, RZ, 0xc0, !PT ;  /* 0x000001801d1c7812 */ /* 0x000fe200078ec0ff */
[----:B------:R-:W-:Y:S01]  /*a9b0*/  IMAD R10, R47, UR5, R6 ;  /* 0x000000052f0a7c24 */ /* 0x000fe2000f8e0206 */
[----:B------:R-:W-:Y:S01]  /*a9c0*/  SHF.R.S32.HI R6, RZ, 0x1f, R11 ;  /* 0x0000001fff067819 */ /* 0x000fe2000001140b */
[----:B------:R-:W-:Y:S01]  /*a9d0*/  ULDC.64 UR4, c[0x0][0xb88] ;  /* 0x0002e20000047ab9 */ /* 0x000fe20000000a00 */
[----:B------:R-:W-:Y:S01]  /*a9e0*/  IADD3 R4, P0, R9, R4, RZ ;  /* 0x0000000409047210 */ /* 0x000fe20007f1e0ff */
[----:B------:R-:W-:Y:S01]  /*a9f0*/  IMAD R14, R23, 0xc0, R152 ;  /* 0x000000c0170e7824 */ /* 0x000fe200078e0298 */
[----:B------:R-:W-:Y:S01]  /*aa00*/  SHF.R.U64 R24, R24, 0x3, RZ ;  /* 0x0000000318187819 */ /* 0x000fe200000012ff */
[----:B------:R-:W-:Y:S01]  /*aa10*/  IMAD R6, R6, UR4, RZ ;  /* 0x0000000406067c24 */ /* 0x000fe2000f8e02ff */
[----:B------:R-:W-:Y:S01]  /*aa20*/  IADD3.X R5, R13, R5, R10, P0, !PT ;  /* 0x000000050d057210 */ /* 0x000fe200007fe40a */
[----:B------:R-:W-:Y:S01]  /*aa30*/  IMAD R49, R7, R32, RZ ;  /* 0x0000002007317224 */ /* 0x000fe200078e02ff */
[C---:B------:R-:W-:Y:S01]  /*aa40*/  IADD3 R13, P6, R20.reuse, 0x3000, RZ ;  /* 0x00003000140d7810 */ /* 0x040fe20007fde0ff */
[C---:B------:R-:W-:Y:S01]  /*aa50*/  IMAD R9, R11.reuse, UR5, R6 ;  /* 0x000000050b097c24 */ /* 0x040fe2000f8e0206 */
[----:B------:R-:W-:Y:S01]  /*aa60*/  LOP3.LUT R7, R20, 0x180, RZ, 0xc0, !PT ;  /* 0x0000018014077812 */ /* 0x000fe200078ec0ff */
[----:B------:R-:W-:Y:S01]  /*aa70*/  IMAD.WIDE.U32 R4, R11, UR4, R4 ;  /* 0x000000040b047c25 */ /* 0x000fe2000f8e0004 */
[----:B------:R-:W-:Y:S01]  /*aa80*/  ULDC.64 UR4, c[0x0][0xb50] ;  /* 0x0002d40000047ab9 */ /* 0x000fe20000000a00 */
[----:B------:R-:W-:-:S02]  /*aa90*/  LOP3.LUT R12, R13, 0x180, RZ, 0xc0, !PT ;  /* 0x000001800d0c7812 */ /* 0x000fc400078ec0ff */
[----:B------:R-:W-:Y:S01]  /*aaa0*/  IMAD.IADD R5, R5, 0x1, R9 ;  /* 0x0000000105057824 */ /* 0x000fe200078e0209 */
[C---:B------:R-:W-:Y:S01]  /*aab0*/  LEA R6, P0, R4.reuse, UR4, 0x2 ;  /* 0x0000000404067c11 */ /* 0x040fe2000f8010ff */
[----:B------:R-:W-:Y:S01]  /*aac0*/  IMAD.X R9, RZ, RZ, R21, P2 ;  /* 0x000000ffff097224 */ /* 0x000fe200010e0615 */
[----:B------:R-:W-:Y:S02]  /*aad0*/  SHF.R.U64 R7, R7, 0x3, RZ ;  /* 0x0000000307077819 */ /* 0x000fe400000012ff */
[----:B------:R-:W-:Y:S01]  /*aae0*/  LEA.HI.X R10, R4, UR5, R5, 0x2, P0 ;  /* 0x00000005040a7c11 */ /* 0x000fe200080f1405 */
[----:B------:R-:W-:Y:S01]  /*aaf0*/  SHFL.IDX PT, R42, R6, RZ, 0x1c1f ;  /* 0x001c1fff062a7589 */ /* 0x000fe200000e0000 */
[----:B------:R-:W-:Y:S01]  /*ab00*/  LOP3.LUT P0, RZ, R150, 0x3, RZ, 0xc0, !PT ;  /* 0x0000000396ff7812 */ /* 0x000fe2000780c0ff */
[----:B------:R-:W-:Y:S01]  /*ab10*/  VIADD R4, R14, 0x8 ;  /* 0x000000080e047836 */ /* 0x000fe20000000000 */
[----:B------:R-:W-:Y:S01]  /*ab20*/  IADD3 R5, P3, R20, 0x7800, RZ ;  /* 0x0000780014057810 */ /* 0x000fe20007f7e0ff */
[----:B------:R-:W1:Y:S01]  /*ab30*/  SHFL.IDX PT, R43, R10, RZ, 0x1c1f ;  /* 0x001c1fff0a2b7589 */ /* 0x000e6200000e0000 */
[-C--:B------:R-:W-:Y:S01]  /*ab40*/  ISETP.GE.OR P2, PT, R14, R49.reuse, P0 ;  /* 0x000000310e00720c */ /* 0x080fe20000746670 */
[----:B------:R-:W-:Y:S01]  /*ab50*/  ULDC.64 UR4, c[0x0][0xaa0] ;  /* 0x0002a80000047ab9 */ /* 0x000fe20000000a00 */
[----:B------:R-:W-:Y:S01]  /*ab60*/  ISETP.GE.OR P0, PT, R4, R49, P0 ;  /* 0x000000310400720c */ /* 0x000fe20000706670 */
[----:B------:R-:W-:Y:S01]  /*ab70*/  SHFL.IDX PT, R44, R6, 0x1, 0x1c1f ;  /* 0x003c1f00062c7f89 */ /* 0x000fe200000e0000 */
[----:B------:R-:W-:-:S02]  /*ab80*/  LOP3.LUT R4, R5, 0x180, RZ, 0xc0, !PT ;  /* 0x0000018005047812 */ /* 0x000fc400078ec0ff */
[----:B------:R-:W-:Y:S01]  /*ab90*/  SHF.R.U64 R12, R12, 0x3, RZ ;  /* 0x000000030c0c7819 */ /* 0x000fe200000012ff */
[----:B------:R-:W2:Y:S01]  /*aba0*/  SHFL.IDX PT, R45, R10, 0x1, 0x1c1f ;  /* 0x003c1f000a2d7f89 */ /* 0x000ea200000e0000 */
[----:B------:R-:W-:Y:S01]  /*abb0*/  IMAD R41, R41, UR4, RZ ;  /* 0x0000000429297c24 */ /* 0x000fe2000f8e02ff */
[----:B------:R-:W-:Y:S01]  /*abc0*/  SHF.R.U64 R4, R4, 0x3, RZ ;  /* 0x0000000304047819 */ /* 0x000fe200000012ff */
[--C-:B------:R-:W-:Y:S01]  /*abd0*/  IMAD.X R37, RZ, RZ, R21.reuse, P3 ;  /* 0x000000ffff257224 */ /* 0x100fe200018e0615 */
[----:B------:R-:W-:Y:S02]  /*abe0*/  SHF.R.U64 R28, R28, 0x3, RZ ;  /* 0x000000031c1c7819 */ /* 0x000fe400000012ff */
[----:B------:R-:W-:Y:S02]  /*abf0*/  LOP3.LUT R20, R7, R20, RZ, 0x3c, !PT ;  /* 0x0000001407147212 */ /* 0x000fe400078e3cff */
[----:B------:R-:W-:Y:S01]  /*ac00*/  LOP3.LUT R12, R12, R13, RZ, 0x3c, !PT ;  /* 0x0000000d0c0c7212 */ /* 0x000fe200078e3cff */
[--C-:B------:R-:W-:Y:S01]  /*ac10*/  IMAD.X R13, RZ, RZ, R21.reuse, P6 ;  /* 0x000000ffff0d7224 */ /* 0x100fe200030e0615 */
[----:B------:R-:W-:Y:S01]  /*ac20*/  LOP3.LUT R24, R24, R25, RZ, 0x3c, !PT ;  /* 0x0000001918187212 */ /* 0x000fe200078e3cff */
[----:B------:R-:W-:Y:S01]  /*ac30*/  IMAD.X R25, RZ, RZ, R21, P5 ;  /* 0x000000ffff197224 */ /* 0x000fe200028e0615 */
[----:B------:R-:W-:-:S02]  /*ac40*/  LOP3.LUT R28, R28, R29, RZ, 0x3c, !PT ;  /* 0x0000001d1c1c7212 */ /* 0x000fc400078e3cff */
[----:B------:R-:W-:Y:S01]  /*ac50*/  LOP3.LUT R36, R4, R5, RZ, 0x3c, !PT ;  /* 0x0000000504247212 */ /* 0x000fe200078e3cff */
[----:B-1----:R1:W-:Y:S01]  /*ac60*/  @!P2 ST.E desc[UR60][R42.64], R3 ;  /* 0x000000032a00a985 */ /* 0x0023e2000c10193c */
[----:B------:R-:W-:Y:S02]  /*ac70*/  IADD3.X R29, RZ, R21, RZ, P4, !PT ;  /* 0x00000015ff1d7210 */ /* 0x000fe400027fe4ff */
[----:B------:R-:W-:-:S04]  /*ac80*/  LOP3.LUT R8, R15, 0x180, RZ, 0xc0, !PT ;  /* 0x000001800f087812 */ /* 0x000fc800078ec0ff */
[----:B------:R-:W-:Y:S01]  /*ac90*/  SHF.R.U64 R8, R8, 0x3, RZ ;  /* 0x0000000308087819 */ /* 0x000fe200000012ff */
[----:B--2---:R2:W-:Y:S03]  /*aca0*/  @!P0 ST.E desc[UR60][R44.64], R0 ;  /* 0x000000002c008985 */ /* 0x0045e6000c10193c */
[----:B------:R-:W-:Y:S01]  /*acb0*/  LOP3.LUT R8, R8, R15, RZ, 0x3c, !PT ;  /* 0x0000000f08087212 */ /* 0x000fe200078e3cff */
[----:B-1----:R-:W1:Y:S01]  /*acc0*/  @P1 LDC R43, c[0x0][0xbf0] ;  /* 0x0002fc00ff2b1b82 */ /* 0x002e620000000800 */
[C---:B------:R-:W-:Y:S01]  /*acd0*/  IMAD R3, R40.reuse, UR5, R41 ;  /* 0x0000000528037c24 */ /* 0x040fe2000f8e0229 */
[----:B------:R3:W5:Y:S01]  /*ace0*/  LD.E.128 R4, desc[UR60][R20.64] ;  /* 0x0000003c14047980 */ /* 0x000762000c101d00 */
[----:B------:R-:W-:Y:S01]  /*acf0*/  IMAD.WIDE.U32 R40, R40, UR4, RZ ;  /* 0x0000000428287c25 */ /* 0x000fe2000f8e00ff */
[----:B------:R-:W-:Y:S02]  /*ad00*/  ULDC.64 UR4, c[0x0][0xae8] ;  /* 0x0002ba0000047ab9 */ /* 0x000fe40000000a00 */
[----:B------:R-:W5:Y:S01]  /*ad10*/  LD.E.128 R8, desc[UR60][R8.64] ;  /* 0x0000003c08087980 */ /* 0x000f62000c101d00 */
[----:B--2---:R-:W-:-:S03]  /*ad20*/  IMAD R0, R147, 0x60, R148 ;  /* 0x0000006093007824 */ /* 0x004fc600078e0294 */
[----:B------:R-:W5:Y:S01]  /*ad30*/  LD.E.128 R12, desc[UR60][R12.64] ;  /* 0x0000003c0c0c7980 */ /* 0x000f62000c101d00 */
[----:B---3--:R-:W-:Y:S02]  /*ad40*/  IMAD.IADD R21, R41, 0x1, R3 ;  /* 0x0000000129157824 */ /* 0x008fe400078e0203 */
[----:B------:R-:W-:Y:S01]  /*ad50*/  IMAD R3, R46, UR4, RZ ;  /* 0x000000042e037c24 */ /* 0x000fe2000f8e02ff */
[----:B------:R-:W5:Y:S01]  /*ad60*/  LD.E.128 R24, desc[UR60][R24.64] ;  /* 0x0000003c18187980 */ /* 0x000f62000c101d00 */
[----:B------:R-:W-:Y:S02]  /*ad70*/  IMAD.MOV.U32 R20, RZ, RZ, R40 ;  /* 0x000000ffff147224 */ /* 0x000fe400078e0028 */
[C---:B------:R-:W-:Y:S01]  /*ad80*/  IMAD R3, R22.reuse, UR5, R3 ;  /* 0x0000000516037c24 */ /* 0x040fe2000f8e0203 */
[----:B------:R-:W5:Y:S01]  /*ad90*/  LD.E.128 R28, desc[UR60][R28.64] ;  /* 0x0000003c1c1c7980 */ /* 0x000f62000c101d00 */
[----:B------:R-:W-:Y:S01]  /*ada0*/  IMAD.WIDE.U32 R20, R22, UR4, R20 ;  /* 0x0000000416147c25 */ /* 0x000fe2000f8e0014 */
[----:B------:R-:W-:-:S02]  /*adb0*/  ULDC.64 UR4, c[0x0][0xaf0] ;  /* 0x0002bc0000047ab9 */ /* 0x000fc40000000a00 */
[----:B------:R-:W5:Y:S01]  /*adc0*/  LD.E.128 R36, desc[UR60][R36.64] ;  /* 0x0000003c24247980 */ /* 0x000f62000c101d00 */
[----:B------:R-:W-:Y:S01]  /*add0*/  IMAD R22, R23, 0xc0, R0 ;  /* 0x000000c017167824 */ /* 0x000fe200078e0200 */
[----:B------:R-:W-:Y:S01]  /*ade0*/  BSSY B1, `(.L_x_10111) ;  /* 0x0000033000017945 */ /* 0x000fe20003800000 */
[----:B------:R-:W-:Y:S01]  /*adf0*/  IMAD.IADD R21, R21, 0x1, R3 ;  /* 0x0000000115157824 */ /* 0x000fe200078e0203 */
[----:B------:R-:W-:Y:S01]  /*ae00*/  @!PT LDS RZ, [RZ] ;  /* 0x00000000fffff984 */ /* 0x000fe20000000800 */
[----:B------:R-:W-:Y:S01]  /*ae10*/  @!PT LDS RZ, [RZ] ;  /* 0x00000000fffff984 */ /* 0x000fe20000000800 */
[----:B------:R-:W-:Y:S01]  /*ae20*/  @!PT LDS RZ, [RZ] ;  /* 0x00000000fffff984 */ /* 0x000fe20000000800 */
[----:B------:R-:W-:Y:S01]  /*ae30*/  @!PT LDS RZ, [RZ] ;  /* 0x00000000fffff984 */ /* 0x000fe20000000800 */
[----:B------:R2:W-:Y:S06]  /*ae40*/  MEMBAR.ALL.CTA ;  /* 0x0000000000007992 */ /* 0x0005ec0000008000 */
[----:B--2---:R-:W2:Y:S01]  /*ae50*/  FENCE.VIEW.ASYNC.S ;  /* 0x00000000000073c6 */ /* 0x004ea20000000000 */
[----:B0-----:R-:W-:-:S04]  /*ae60*/  @P1 IMAD.HI.U32 R0, R22, R51, RZ ;  /* 0x0000003316001227 */ /* 0x001fc800078e00ff */
[----:B------:R-:W-:Y:S01]  /*ae70*/  IMAD.MOV.U32 R3, RZ, RZ, R22 ;  /* 0x000000ffff037224 */ /* 0x000fe200078e0016 */
[----:B-1----:R-:W-:Y:S01]  /*ae80*/  @P1 SHF.R.U32.HI R3, RZ, R43, R0 ;  /* 0x0000002bff031219 */ /* 0x002fe20000011600 */
[----:B------:R-:W-:Y:S02]  /*ae90*/  IMAD R18, R145, UR4, RZ ;  /* 0x0000000491127c24 */ /* 0x000fe4000f8e02ff */
        /* <DEDUP_REMOVED lines=13> */
[----:B------:R-:W-:Y:S02]  /*af70*/  IMAD R0, R0, UR4, RZ ;  /* 0x0000000400007c24 */ /* 0x000fe4000f8e02ff */
[----:B------:R-:W-:Y:S01]  /*af80*/  IMAD.WIDE.U32 R20, R41, UR4, R20 ;  /* 0x0000000429147c25 */ /* 0x000fe2000f8e0014 */
[----:B------:R-:W-:-:S03]  /*af90*/  UIADD3 UR4, UR36, 0x31c20, URZ ;  /* 0x00031c2024047890 */ /* 0x000fc6000fffe03f */
[----:B------:R-:W-:Y:S01]  /*afa0*/  IMAD R3, R41, UR5, R0 ;  /* 0x0000000529037c24 */ /* 0x000fe2000f8e0200 */
[----:B------:R-:W-:Y:S01]  /*afb0*/  LEA R18, P1, R20, UR6, 0x1 ;  /* 0x0000000614127c11 */ /* 0x000fe2000f8208ff */
[----:B------:R-:W-:Y:S01]  /*afc0*/  IMAD R0, R23, 0xc0, R148 ;  /* 0x000000c017007824 */ /* 0x000fe200078e0294 */
[----:B------:R-:W-:Y:S01]  /*afd0*/  UPRMT UR4, URZ, 0x654, UR4 ;  /* 0x000006543f047896 */ /* 0x000fe20008000004 */
[----:B------:R-:W-:Y:S02]  /*afe0*/  IMAD.IADD R3, R21, 0x1, R3 ;  /* 0x0000000115037824 */ /* 0x000fe400078e0203 */
[----:B--2---:R0:W1:Y:S01]  /*aff0*/  SHFL.IDX PT, R22, R18, RZ, 0x1c1f ;  /* 0x001c1fff12167589 */ /* 0x00406200000e0000 */
[----:B------:R-:W-:Y:S02]  /*b000*/  ISETP.GE.AND P0, PT, R0, R49, PT ;  /* 0x000000310000720c */ /* 0x000fe40003f06270 */
[----:B------:R-:W-:-:S03]  /*b010*/  LEA.HI.X R3, R20, UR7, R3, 0x1, P1 ;  /* 0x0000000714037c11 */ /* 0x000fc600088f0c03 */
[----:B------:R-:W-:Y:S02]  /*b020*/  SYNCS.ARRIVE.TRANS64.RED.A1T0 RZ, [UR4], RZ ;  /* 0x000000ffffff79a7 */ /* 0x000fe40008100404 */
[----:B------:R0:W2:Y:S06]  /*b030*/  SHFL.IDX PT, R23, R3, RZ, 0x1c1f ;  /* 0x001c1fff03177589 */ /* 0x0000ac00000e0000 */
[----:B------:R-:W-:Y:S05]  /*b040*/  @P0 BRA `(.L_x_10112) ;  /* 0x0000000000300947 */ /* 0x000fea0003800000 */
[----:B------:R-:W-:Y:S02]  /*b050*/  ULDC UR4, c[0x0][0xac8] ;  /* 0x0002b20000047ab9 */ /* 0x000fe40000000800 */
[----:B------:R-:W-:Y:S02]  /*b060*/  ISETP.GE.AND P1, PT, R144, UR4, PT ;  /* 0x0000000490007c0c */ /* 0x000fe4000bf26270 */
[----:B------:R-:W-:Y:S02]  /*b070*/  ISETP.GE.AND P2, PT, R146, UR4, PT ;  /* 0x0000000492007c0c */ /* 0x000fe4000bf46270 */
[----:B------:R-:W-:-:S09]  /*b080*/  ISETP.GE.AND P0, PT, R19, UR4, PT ;  /* 0x0000000413007c0c */ /* 0x000fd2000bf06270 */
[-C--:B-1----:R-:W-:Y:S02]  /*b090*/  @!P1 LEA R40, P3, R144, R22.reuse, 0x1 ;  /* 0x0000001690289211 */ /* 0x082fe400078608ff */
[----:B------:R-:W-:Y:S02]  /*b0a0*/  @!P2 LEA R42, P4, R146, R22, 0x1 ;  /* 0x00000016922aa211 */ /* 0x000fe400078808ff */
[----:B--2---:R-:W-:Y:S01]  /*b0b0*/  @!P0 IMAD.WIDE R20, R19, 0x2, R22 ;  /* 0x0000000213148825 */ /* 0x004fe200078e0216 */
[-C--:B------:R-:W-:Y:S02]  /*b0c0*/  @!P1 LEA.HI.X R41, R144, R23.reuse, R157, 0x1, P3 ;  /* 0x0000001790299211 */ /* 0x080fe400018f0c9d */
[----:B------:R-:W-:Y:S02]  /*b0d0*/  @!P2 LEA.HI.X R43, R146, R23, R156, 0x1, P4 ;  /* 0x00000017922ba211 */ /* 0x000fe400020f0c9c */
[----:B-----5:R3:W-:Y:S04]  /*b0e0*/  @!P0 ST.E.128 desc[UR60][R20.64], R4 ;  /* 0x0000000414008985 */ /* 0x0207e8000c101d3c */
[----:B------:R3:W-:Y:S04]  /*b0f0*/  @!P1 ST.E.128 desc[UR60][R40.64], R12 ;  /* 0x0000000c28009985 */ /* 0x0007e8000c101d3c */
[----:B------:R3:W-:Y:S02]  /*b100*/  @!P2 ST.E.128 desc[UR60][R42.64], R28 ;  /* 0x0000001c2a00a985 */ /* 0x0007e4000c101d3c */
.L_x_10112:
[----:B------:R-:W-:Y:S05]  /*b110*/  BSYNC B1 ;  /* 0x0000000000017941 */ /* 0x000fea0003800000 */
.L_x_10111:
[----:B------:R-:W-:Y:S01]  /*b120*/  VIADD R0, R0, 0x60 ;  /* 0x0000006000007836 */ /* 0x000fe20000000000 */
[----:B---3-5:R3:W4:Y:S04]  /*b130*/  SHFL.IDX PT, R7, R3, 0x1, 0x1c1f ;  /* 0x003c1f0003077f89 */ /* 0x02872800000e0000 */
[----:B------:R-:W-:Y:S01]  /*b140*/  ISETP.GE.AND P0, PT, R0, R49, PT ;  /* 0x000000310000720c */ /* 0x000fe20003f06270 */
[----:B------:R3:W0:-:S12]  /*b150*/  SHFL.IDX PT, R6, R18, 0x1, 0x1c1f ;  /* 0x003c1f0012067f89 */ /* 0x00061800000e0000 */
[----:B---3--:R-:W-:Y:S05]  /*b160*/  @P0 BRA `(.L_x_10113) ;  /* 0x0000000800900947 */ /* 0x008fea0003800000 */
[----:B------:R-:W-:Y:S02]  /*b170*/  ULDC UR4, c[0x0][0xac8] ;  /* 0x0002b20000047ab9 */ /* 0x000fe40000000800 */
[----:B------:R-:W-:Y:S02]  /*b180*/  ISETP.GE.AND P2, PT, R144, UR4, PT ;  /* 0x0000000490007c0c */ /* 0x000fe4000bf46270 */
[----:B------:R-:W-:-:S11]  /*b190*/  ISETP.GE.AND P1, PT, R19, UR4, PT ;  /* 0x0000000413007c0c */ /* 0x000fd6000bf26270 */
[C---:B0-----:R-:W-:Y:S02]  /*b1a0*/  @!P2 LEA R12, P0, R144.reuse, R6, 0x1 ;  /* 0x00000006900ca211 */ /* 0x041fe400078008ff */
[----:B----4-:R-:W-:Y:S02]  /*b1b0*/  @!P1 IMAD.WIDE R4, R19, 0x2, R6 ;  /* 0x0000000213049825 */ /* 0x010fe400078e0206 */
[----:B------:R-:W-:Y:S02]  /*b1c0*/  @!P2 LEA.HI.X R13, R144, R7, R157, 0x1, P0 ;  /* 0x00000007900da211 */ /* 0x000fe400000f0c9d */
[----:B------:R-:W-:Y:S01]  /*b1d0*/  ISETP.GE.AND P0, PT, R146, UR4, PT ;  /* 0x0000000492007c0c */ /* 0x000fe2000bf06270 */
[----:B------:R0:W-:Y:S04]  /*b1e0*/  @!P1 ST.E.128 desc[UR60][R4.64], R8 ;  /* 0x0000000804009985 */ /* 0x0001e8000c101d3c */
[----:B------:R0:W-:Y:S08]  /*b1f0*/  @!P2 ST.E.128 desc[UR60][R12.64], R24 ;  /* 0x000000180c00a985 */ /* 0x0001f0000c101d3c */
[----:B------:R-:W-:Y:S05]  /*b200*/  @P0 BRA `(.L_x_10113) ;  /* 0x0000000800680947 */ /* 0x000fea0003800000 */
[----:B0-----:R-:W-:-:S04]  /*b210*/  LEA R4, P0, R146, R6, 0x1 ;  /* 0x0000000692047211 */ /* 0x001fc800078008ff */
[----:B------:R-:W-:-:S05]  /*b220*/  LEA.HI.X R5, R146, R7, R156, 0x1, P0 ;  /* 0x0000000792057211 */ /* 0x000fca00000f0c9c */
[----:B------:R0:W-:Y:S01]  /*b230*/  ST.E.128 desc[UR60][R4.64], R36 ;  /* 0x0000002404007985 */ /* 0x0001e2000c101d3c */
[----:B------:R-:W-:Y:S05]  /*b240*/  BRA `(.L_x_10113) ;  /* 0x0000000800587947 */ /* 0x000fea0003800000 */
.L_x_10109:
[----:B------:R-:W1:Y:S01]  /*b250*/  LDC.64 R6, c[0x0][0xc00] ;  /* 0x00030000ff067b82 */ /* 0x000e620000000a00 */
[C---:B------:R-:W-:Y:S01]  /*b260*/  IMAD.SHL.U32 R5, R18.reuse, 0x4, RZ ;  /* 0x0000000412057824 */ /* 0x040fe200078e00ff */
[----:B------:R-:W-:Y:S01]  /*b270*/  SHF.L.U64.HI R0, R18, 0x2, R145 ;  /* 0x0000000212007819 */ /* 0x000fe20000010291 */
[----:B------:R-:W-:Y:S01]  /*b280*/  ULDC.64 UR4, c[0x0][0xc08] ;  /* 0x0003020000047ab9 */ /* 0x000fe20000000a00 */
[----:B------:R-:W-:-:S04]  /*b290*/  IMAD.MOV.U32 R3, RZ, RZ, RZ ;  /* 0x000000ffff037224 */ /* 0x000fc800078e00ff */
[----:B------:R-:W2:Y:S01]  /*b2a0*/  LDC R25, c[0x0][0xbe8] ;  /* 0x0002fa00ff197b82 */ /* 0x000ea20000000800 */
[----:B-1----:R-:W-:Y:S02]  /*b2b0*/  ISETP.NE.U32.AND P0, PT, R6, RZ, PT ;  /* 0x000000ff0600720c */ /* 0x002fe40003f05070 */
[----:B------:R-:W-:Y:S02]  /*b2c0*/  IADD3 R6, P1, R5, R6, RZ ;  /* 0x0000000605067210 */ /* 0x000fe40007f3e0ff */
[----:B------:R-:W-:-:S03]  /*b2d0*/  ISETP.NE.AND.EX P0, PT, R7, RZ, PT, P0 ;  /* 0x000000ff0700720c */ /* 0x000fc60003f05300 */
[----:B------:R-:W-:Y:S01]  /*b2e0*/  IMAD.X R7, R0, 0x1, R7, P1 ;  /* 0x0000000100077824 */ /* 0x000fe200008e0607 */
[----:B------:R-:W-:-:S04]  /*b2f0*/  ISETP.NE.U32.AND P1, PT, RZ, UR4, PT ;  /* 0x00000004ff007c0c */ /* 0x000fc8000bf25070 */
[----:B------:R-:W-:-:S05]  /*b300*/  ISETP.NE.AND.EX P1, PT, RZ, UR5, PT, P1 ;  /* 0x00000005ff007c0c */ /* 0x000fca000bf25310 */
[----:B------:R1:W5:Y:S01]  /*b310*/  @P0 LDG.E R3, desc[UR60][R6.64] ;  /* 0x0000003c06030981 */ /* 0x000362000c1e1900 */
[----:B------:R-:W3:Y:S07]  /*b320*/  S2R R8, SR_TID.X ;  /* 0x0000000000087919 */ /* 0x000eee0000002100 */
[----:B------:R-:W-:Y:S01]  /*b330*/  @P1 IADD3 R4, P2, R5, UR4, RZ ;  /* 0x0000000405041c10 */ /* 0x000fe2000ff5e0ff */
[----:B------:R-:W-:-:S03]  /*b340*/  ULDC UR4, c[0x0][0xa88] ;  /* 0x0002a20000047ab9 */ /* 0x000fc60000000800 */
[----:B------:R-:W-:Y:S01]  /*b350*/  @P1 IADD3.X R5, R0, UR5, RZ, P2, !PT ;  /* 0x0000000500051c10 */ /* 0x000fe200097fe4ff */
[----:B------:R-:W-:-:S06]  /*b360*/  IMAD.U32 R0, RZ, RZ, UR4 ;  /* 0x00000004ff007e24 */ /* 0x000fcc000f8e00ff */
[----:B------:R1:W5:Y:S01]  /*b370*/  @P1 LDG.E R0, desc[UR60][R4.64] ;  /* 0x0000003c04001981 */ /* 0x000362000c1e1900 */
[----:B--2---:R-:W-:-:S13]  /*b380*/  ISETP.NE.AND P2, PT, R25, 0x1, PT ;  /* 0x000000011900780c */ /* 0x004fda0003f45270 */
[----:B------:R-:W2:Y:S01]  /*b390*/  @P2 LDC R14, c[0x0][0xbec] ;  /* 0x0002fb00ff0e2b82 */ /* 0x000ea20000000800 */
[----:B---3--:R-:W-:-:S05]  /*b3a0*/  VIADD R8, R8, 0xffffff80 ;  /* 0xffffff8008087836 */ /* 0x008fca0000000000 */
[----:B------:R-:W-:Y:S01]  /*b3b0*/  ISETP.GE.AND P3, PT, R8, 0xc0, PT ;  /* 0x000000c00800780c */ /* 0x000fe20003f66270 */
[----:B-1----:R-:W-:-:S12]  /*b3c0*/  @P1 BRA `(.L_x_10114) ;  /* 0x0000000000101947 */ /* 0x002fd80003800000 */
[----:B------:R-:W-:Y:S05]  /*b3d0*/  @!P0 BRA `(.L_x_10114) ;  /* 0x00000000000c8947 */ /* 0x000fea0003800000 */
[----:B------:R-:W3:Y:S04]  /*b3e0*/  LDG.E R5, desc[UR60][R6.64] ;  /* 0x0000003c06057981 */ /* 0x000ee8000c1e1900 */
[----:B-----5:R-:W3:Y:S02]  /*b3f0*/  LDG.E R0, desc[UR60][R6.64+0x4] ;  /* 0x0000043c06007981 */ /* 0x020ee4000c1e1900 */
[----:B---3--:R-:W-:-:S07]  /*b400*/  IMAD.IADD R0, R0, 0x1, -R5 ;  /* 0x0000000100007824 */ /* 0x008fce00078e0a05 */
.L_x_10114:
[----:B------:R-:W-:Y:S01]  /*b410*/  BSSY B1, `(.L_x_10115) ;  /* 0x000002e000017945 */ /* 0x000fe20003800000 */
[----:B------:R-:W-:Y:S02]  /*b420*/  SHF.R.S32.HI R12, RZ, 0x1f, R22 ;  /* 0x0000001fff0c7819 */ /* 0x000fe40000011416 */
[----:B------:R-:W-:Y:S02]  /*b430*/  SEL R13, R18, RZ, !P0 ;  /* 0x000000ff120d7207 */ /* 0x000fe40004000000 */
[----:B------:R-:W-:Y:S02]  /*b440*/  SEL R145, R145, RZ, !P0 ;  /* 0x000000ff91917207 */ /* 0x000fe40004000000 */
[----:B-----5:R-:W-:Y:S01]  /*b450*/  SHF.R.S32.HI R10, RZ, 0x1f, R3 ;  /* 0x0000001fff0a7819 */ /* 0x020fe20000011403 */
[----:B------:R-:W-:Y:S06]  /*b460*/  @P3 BRA `(.L_x_10116) ;  /* 0x0000000000a03947 */ /* 0x000fec0003800000 */
[----:B------:R-:W1:Y:S01]  /*b470*/  S2R R4, SR_TID.X ;  /* 0x0000000000047919 */ /* 0x000e620000002100 */
[----:B------:R-:W3:Y:S02]  /*b480*/  LDC R11, c[0x0][0xbe8] ;  /* 0x0002fa00ff0b7b82 */ /* 0x000ee40000000800 */
[----:B---3--:R-:W-:Y:S02]  /*b490*/  IMAD R5, R0, R11, RZ ;  /* 0x0000000b00057224 */ /* 0x008fe400078e02ff */
[----:B-1----:R-:W-:-:S04]  /*b4a0*/  IMAD R4, R23, 0xc0, R4 ;  /* 0x000000c017047824 */ /* 0x002fc800078e0204 */
        /* <DEDUP_REMOVED lines=10> */
[----:B------:R-:W1:Y:S01]  /*b550*/  @P0 LDC R15, c[0x0][0xbec] ;  /* 0x0002fb00ff0f0b82 */ /* 0x000e620000000800 */
[----:B------:R-:W-:Y:S01]  /*b560*/  IMAD R9, R22, UR5, R9 ;  /* 0x0000000516097c24 */ /* 0x000fe2000f8e0209 */
[----:B------:R-:W-:-:S04]  /*b570*/  ULDC.64 UR4, c[0x0][0xb98] ;  /* 0x0002e60000047ab9 */ /* 0x000fc80000000a00 */
[----:B------:R-:W-:Y:S02]  /*b580*/  IADD3 R5, R5, R9, RZ ;  /* 0x0000000905057210 */ /* 0x000fe40007ffe0ff */
[----:B------:R-:W3:Y:S01]  /*b590*/  @P0 LDC R21, c[0x0][0xbf0] ;  /* 0x0002fc00ff150b82 */ /* 0x000ee20000000800 */
[----:B------:R-:W-:-:S04]  /*b5a0*/  IMAD.WIDE.U32 R4, R13, UR4, R4 ;  /* 0x000000040d047c25 */ /* 0x000fc8000f8e0004 */
[----:B-1----:R-:W-:-:S05]  /*b5b0*/  @P0 IMAD.HI.U32 R6, R8, R15, RZ ;  /* 0x0000000f08060227 */ /* 0x002fca00078e00ff */
        /* <DEDUP_REMOVED lines=19> */
.L_x_10116:
[----:B------:R-:W-:Y:S05]  /*b6f0*/  BSYNC B1 ;  /* 0x0000000000017941 */ /* 0x000fea0003800000 */
.L_x_10115:
[----:B------:R-:W3:Y:S01]  /*b700*/  @P2 LDC R9, c[0x0][0xbf0] ;  /* 0x0002fc00ff092b82 */ /* 0x000ee20000000800 */
[----:B------:R-:W-:Y:S01]  /*b710*/  ULDC.64 UR4, c[0x0][0xaa0] ;  /* 0x0002a80000047ab9 */ /* 0x000fe20000000a00 */
[----:B-1----:R-:W-:Y:S01]  /*b720*/  IMAD R6, R147, 0x60, R148 ;  /* 0x0000006093067824 */ /* 0x002fe200078e0294 */
        /* <DEDUP_REMOVED lines=8> */
[----:B--2---:R-:W-:-:S04]  /*b7b0*/  @P2 IMAD.HI.U32 R6, R11, R14, RZ ;  /* 0x0000000e0b062227 */ /* 0x004fc800078e00ff */
[C---:B------:R-:W-:Y:S02]  /*b7c0*/  IMAD R7, R22.reuse, UR5, R3 ;  /* 0x0000000516077c24 */ /* 0x040fe4000f8e0203 */
[----:B------:R-:W-:Y:S01]  /*b7d0*/  IMAD.WIDE.U32 R4, R22, UR4, R4 ;  /* 0x0000000416047c25 */ /* 0x000fe2000f8e0004 */
[----:B------:R-:W-:-:S03]  /*b7e0*/  ULDC.64 UR4, c[0x0][0xaf0] ;  /* 0x0002bc0000047ab9 */ /* 0x000fc60000000a00 */
[----:B------:R-:W-:Y:S01]  /*b7f0*/  IMAD.MOV.U32 R3, RZ, RZ, R11 ;  /* 0x000000ffff037224 */ /* 0x000fe200078e000b */
[----:B---3--:R-:W-:Y:S01]  /*b800*/  @P2 SHF.R.U32.HI R3, RZ, R9, R6 ;  /* 0x00000009ff032219 */ /* 0x008fe20000011606 */
        /* <DEDUP_REMOVED lines=16> */
[----:B------:R-:W-:Y:S02]  /*b910*/  IMAD R25, R0, R25, RZ ;  /* 0x0000001900197224 */ /* 0x000fe400078e02ff */
[----:B------:R-:W-:Y:S02]  /*b920*/  IMAD R0, R23, 0xc0, R148 ;  /* 0x000000c017007824 */ /* 0x000fe400078e0294 */
[C---:B------:R-:W-:Y:S02]  /*b930*/  IMAD R3, R7.reuse, UR5, R6 ;  /* 0x0000000507037c24 */ /* 0x040fe4000f8e0206 */
[----:B------:R-:W-:Y:S01]  /*b940*/  IMAD.WIDE.U32 R4, R7, UR4, R4 ;  /* 0x0000000407047c25 */ /* 0x000fe2000f8e0004 */
[----:B------:R-:W-:Y:S01]  /*b950*/  ISETP.GE.AND P0, PT, R0, R25, PT ;  /* 0x000000190000720c */ /* 0x000fe20003f06270 */
[----:B------:R-:W-:-:S02]  /*b960*/  ULDC.64 UR4, c[0x0][0xa80] ;  /* 0x0002a00000047ab9 */ /* 0x000fc40000000a00 */
[----:B------:R-:W-:Y:S01]  /*b970*/  IMAD.IADD R3, R5, 0x1, R3 ;  /* 0x0000000105037824 */ /* 0x000fe200078e0203 */
[----:B------:R-:W-:-:S04]  /*b980*/  LEA R6, P1, R4, UR4, 0x1 ;  /* 0x0000000404067c11 */ /* 0x000fc8000f8208ff */
[----:B------:R-:W-:Y:S02]  /*b990*/  LEA.HI.X R3, R4, UR5, R3, 0x1, P1 ;  /* 0x0000000504037c11 */ /* 0x000fe400088f0c03 */
[----:B------:R1:W2:Y:S04]  /*b9a0*/  SHFL.IDX PT, R4, R6, RZ, 0x1c1f ;  /* 0x001c1fff06047589 */ /* 0x0002a800000e0000 */
[----:B------:R1:W3:Y:S01]  /*b9b0*/  SHFL.IDX PT, R5, R3, RZ, 0x1c1f ;  /* 0x001c1fff03057589 */ /* 0x0002e200000e0000 */
[----:B------:R-:W-:Y:S05]  /*b9c0*/  @P0 BRA `(.L_x_10118) ;  /* 0x0000000000300947 */ /* 0x000fea0003800000 */
[----:B------:R-:W-:Y:S02]  /*b9d0*/  ULDC UR4, c[0x0][0xac8] ;  /* 0x0002b20000047ab9 */ /* 0x000fe40000000800 */
[----:B------:R-:W-:Y:S02]  /*b9e0*/  ISETP.GE.AND P3, PT, R144, UR4, PT ;  /* 0x0000000490007c0c */ /* 0x000fe4000bf66270 */
[----:B------:R-:W-:Y:S02]  /*b9f0*/  ISETP.GE.AND P4, PT, R146, UR4, PT ;  /* 0x0000000492007c0c */ /* 0x000fe4000bf86270 */
[----:B------:R-:W-:-:S09]  /*ba00*/  ISETP.GE.AND P2, PT, R19, UR4, PT ;  /* 0x0000000413007c0c */ /* 0x000fd2000bf46270 */
[-C--:B--2---:R-:W-:Y:S02]  /*ba10*/  @!P3 LEA R10, P0, R144, R4.reuse, 0x1 ;  /* 0x00000004900ab211 */ /* 0x084fe400078008ff */
[----:B------:R-:W-:Y:S02]  /*ba20*/  @!P4 LEA R12, P1, R146, R4, 0x1 ;  /* 0x00000004920cc211 */ /* 0x000fe400078208ff */
[----:B---3--:R-:W-:Y:S01]  /*ba30*/  @!P2 IMAD.WIDE R8, R19, 0x2, R4 ;  /* 0x000000021308a825 */ /* 0x008fe200078e0204 */
[-C--:B------:R-:W-:Y:S02]  /*ba40*/  @!P3 LEA.HI.X R11, R144, R5.reuse, R157, 0x1, P0 ;  /* 0x00000005900bb211 */ /* 0x080fe400000f0c9d */
[----:B------:R-:W-:Y:S02]  /*ba50*/  @!P4 LEA.HI.X R13, R146, R5, R156, 0x1, P1 ;  /* 0x00000005920dc211 */ /* 0x000fe400008f0c9c */
[----:B------:R4:W-:Y:S04]  /*ba60*/  @!P2 ST.E.128 desc[UR60][R8.64], RZ ;  /* 0x000000ff0800a985 */ /* 0x0009e8000c101d3c */
[----:B------:R4:W-:Y:S04]  /*ba70*/  @!P3 ST.E.128 desc[UR60][R10.64], RZ ;  /* 0x000000ff0a00b985 */ /* 0x0009e8000c101d3c */
[----:B------:R4:W-:Y:S02]  /*ba80*/  @!P4 ST.E.128 desc[UR60][R12.64], RZ ;  /* 0x000000ff0c00c985 */ /* 0x0009e4000c101d3c */
.L_x_10118:
[----:B------:R-:W-:Y:S05]  /*ba90*/  BSYNC B1 ;  /* 0x0000000000017941 */ /* 0x000fea0003800000 */
.L_x_10117:
[----:B------:R-:W-:Y:S01]  /*baa0*/  VIADD R0, R0, 0x60 ;  /* 0x0000006000007836 */ /* 0x000fe20000000000 */
[----:B---3--:R3:W0:Y:S04]  /*bab0*/  SHFL.IDX PT, R5, R3, 0x1, 0x1c1f ;  /* 0x003c1f0003057f89 */ /* 0x00862800000e0000 */
[----:B------:R-:W-:Y:S01]  /*bac0*/  ISETP.GE.AND P0, PT, R0, R25, PT ;  /* 0x000000190000720c */ /* 0x000fe20003f06270 */
[----:B--2---:R3:W2:-:S12]  /*bad0*/  SHFL.IDX PT, R4, R6, 0x1, 0x1c1f ;  /* 0x003c1f0006047f89 */ /* 0x00469800000e0000 */
[----:B---3--:R-:W-:Y:S05]  /*bae0*/  @P0 BRA `(.L_x_10113) ;  /* 0x0000000000300947 */ /* 0x008fea0003800000 */
[----:B------:R-:W-:Y:S02]  /*baf0*/  ULDC UR4, c[0x0][0xac8] ;  /* 0x0002b20000047ab9 */ /* 0x000fe40000000800 */
[----:B------:R-:W-:Y:S02]  /*bb00*/  ISETP.GE.AND P3, PT, R144, UR4, PT ;  /* 0x0000000490007c0c */ /* 0x000fe4000bf66270 */
[----:B------:R-:W-:Y:S02]  /*bb10*/  ISETP.GE.AND P4, PT, R146, UR4, PT ;  /* 0x0000000492007c0c */ /* 0x000fe4000bf86270 */
[----:B------:R-:W-:-:S09]  /*bb20*/  ISETP.GE.AND P2, PT, R19, UR4, PT ;  /* 0x0000000413007c0c */ /* 0x000fd2000bf46270 */
[-C--:B--2-4-:R-:W-:Y:S02]  /*bb30*/  @!P3 LEA R8, P0, R144, R4.reuse, 0x1 ;  /* 0x000000049008b211 */ /* 0x094fe400078008ff */
[----:B------:R-:W-:Y:S02]  /*bb40*/  @!P4 LEA R10, P1, R146, R4, 0x1 ;  /* 0x00000004920ac211 */ /* 0x000fe400078208ff */
[----:B01----:R-:W-:Y:S01]  /*bb50*/  @!P2 IMAD.WIDE R6, R19, 0x2, R4 ;  /* 0x000000021306a825 */ /* 0x003fe200078e0204 */
[-C--:B------:R-:W-:Y:S02]  /*bb60*/  @!P3 LEA.HI.X R9, R144, R5.reuse, R157, 0x1, P0 ;  /* 0x000000059009b211 */ /* 0x080fe400000f0c9d */
[----:B------:R-:W-:Y:S02]  /*bb70*/  @!P4 LEA.HI.X R11, R146, R5, R156, 0x1, P1 ;  /* 0x00000005920bc211 */ /* 0x000fe400008f0c9c */
[----:B------:R3:W-:Y:S04]  /*bb80*/  @!P2 ST.E.128 desc[UR60][R6.64], RZ ;  /* 0x000000ff0600a985 */ /* 0x0007e8000c101d3c */
[----:B------:R3:W-:Y:S04]  /*bb90*/  @!P3 ST.E.128 desc[UR60][R8.64], RZ ;  /* 0x000000ff0800b985 */ /* 0x0007e8000c101d3c */
[----:B------:R3:W-:Y:S02]  /*bba0*/  @!P4 ST.E.128 desc[UR60][R10.64], RZ ;  /* 0x000000ff0a00c985 */ /* 0x0007e4000c101d3c */
.L_x_10113:
[----:B------:R-:W-:Y:S05]  /*bbb0*/  BSYNC B0 ;  /* 0x0000000000007941 */ /* 0x000fea0003800000 */
.L_x_10108:
[----:B------:R-:W-:Y:S02]  /*bbc0*/  ULDC UR4, c[0x0][0xc3c] ;  /* 0x00030f0000047ab9 */ /* 0x000fe40000000800 */
[----:B0-----:R-:W-:-:S13]  /*bbd0*/  ISETP.GE.AND P0, PT, R35, UR4, PT ;  /* 0x0000000423007c0c */ /* 0x001fda000bf06270 */
[----:B------:R-:W-:Y:S05]  /*bbe0*/  @!P0 BRA `(.L_x_10119) ;  /* 0xffffff5000c08947 */ /* 0x000fea000383ffff */
[----:B------:R-:W-:Y:S05]  /*bbf0*/  EXIT ;  /* 0x000000000000794d */ /* 0x000fea0003800000 */
.L_x_10084:
        /* <DEDUP_REMOVED lines=16> */
.L_x_10120:
        /* <DEDUP_REMOVED lines=42> */
.L_x_10126:
[----:B------:R-:W-:Y:S01]  /*bfa0*/  UIADD3 UR4, UR4, 0x1f, URZ ;  /* 0x0000001f04047890 */ /* 0x000fe2000fffe03f */
[----:B------:R-:W-:-:S05]  /*bfb0*/  MOV R19, UR7 ;  /* 0x0000000700137c02 */ /* 0x000fca0008000f00 */
        /* <DEDUP_REMOVED lines=10> */
.L_x_10125:
[----:B------:R-:W-:Y:S05]  /*c060*/  BSYNC B0 ;  /* 0x0000000000007941 */ /* 0x000fea0003800000 */
.L_x_10124:
        /* <DEDUP_REMOVED lines=21> */
.L_x_10122:
        /* <DEDUP_REMOVED lines=11> */
[----:B------:R0:W1:Y:S01]  /*c270*/  F2I.FTZ.U32.TRUNC.NTZ R3, R2 ;  /* 0x0000000200037305 */ /* 0x000062000021f000 */
[----:B------:R-:W-:Y:S05]  /*c280*/  @!P0 BRA `(.L_x_10127) ;  /* 0x0000000000088947 */ /* 0x000fea0003800000 */
[----:B------:R-:W-:-:S06]  /*c290*/  VIADD R16, R19, 0xffffffff ;  /* 0xffffffff13107836 */ /* 0x000fcc0000000000 */
[----:B------:R2:W3:Y:S02]  /*c2a0*/  SHFL.IDX PT, R16, R7, R16, 0x1f ;  /* 0x00001f1007107589 */ /* 0x0004e400000e0000 */
.L_x_10127:
[----:B---3--:R-:W-:Y:S01]  /*c2b0*/  IMAD R16, R16, UR5, R9 ;  /* 0x0000000510107c24 */ /* 0x008fe2000f8e0209 */
[----:B0-----:R-:W-:Y:S01]  /*c2c0*/  IABS R2, R0 ;  /* 0x0000000000027213 */ /* 0x001fe20000000000 */
[----:B-12---:R-:W-:Y:S02]  /*c2d0*/  IMAD.MOV R7, RZ, RZ, -R3 ;  /* 0x000000ffff077224 */ /* 0x006fe400078e0a03 */
[----:B------:R-:W-:Y:S01]  /*c2e0*/  VIADD R19, R19, UR4 ;  /* 0x0000000413137c36 */ /* 0x000fe20008000000 */
[----:B------:R-:W-:Y:S01]  /*c2f0*/  IADD3 R9, -R16, UR6, RZ ;  /* 0x0000000610097c10 */ /* 0x000fe2000fffe1ff */
[----:B------:R-:W-:Y:S02]  /*c300*/  IMAD.MOV R8, RZ, RZ, -R2 ;  /* 0x000000ffff087224 */ /* 0x000fe400078e0a02 */
[----:B------:R-:W-:Y:S01]  /*c310*/  IMAD R7, R7, R4, RZ ;  /* 0x0000000407077224 */ /* 0x000fe200078e02ff */
[----:B------:R-:W-:Y:S01]  /*c320*/  IABS R6, R9 ;  /* 0x0000000900067213 */ /* 0x000fe20000000000 */
[----:B------:R-:W-:-:S04]  /*c330*/  IMAD.MOV.U32 R2, RZ, RZ, RZ ;  /* 0x000000ffff027224 */ /* 0x000fc800078e00ff */
[----:B------:R-:W-:-:S04]  /*c340*/  IMAD.HI.U32 R2, R3, R7, R2 ;  /* 0x0000000703027227 */ /* 0x000fc800078e0002 */
[----:B------:R-:W-:Y:S02]  /*c350*/  IMAD.MOV.U32 R3, RZ, RZ, R6 ;  /* 0x000000ffff037224 */ /* 0x000fe400078e0006 */
[----:B------:R-:W-:Y:S02]  /*c360*/  IMAD.MOV.U32 R6, RZ, RZ, R8 ;  /* 0x000000ffff067224 */ /* 0x000fe400078e0008 */
        /* <DEDUP_REMOVED lines=10> */
[----:B------:R-:W-:Y:S02]  /*c410*/  @!P2 IADD3 R2, -R2, RZ, RZ ;  /* 0x000000ff0202a210 */ /* 0x000fe40007ffe1ff */
[----:B------:R-:W-:-:S05]  /*c420*/  @!P1 LOP3.LUT R2, RZ, R0, RZ, 0x33, !PT ;  /* 0x00000000ff029212 */ /* 0x000fca00078e33ff */
[--C-:B------:R-:W-:Y:S02]  /*c430*/  IMAD.MOV R17, RZ, RZ, -R2.reuse ;  /* 0x000000ffff117224 */ /* 0x100fe400078e0a02 */
[----:B------:R-:W-:Y:S02]  /*c440*/  IMAD.MOV.U32 R18, RZ, RZ, R2 ;  /* 0x000000ffff127224 */ /* 0x000fe400078e0002 */
[----:B------:R-:W-:Y:S01]  /*c450*/  IMAD R17, R0, R17, R9 ;  /* 0x0000001100117224 */ /* 0x000fe200078e0209 */
[----:B------:R-:W-:Y:S06]  /*c460*/  BRA `(.L_x_10128) ;  /* 0x00000000000c7947 */ /* 0x000fec0003800000 */
.L_x_10123:
[----:B------:R-:W-:Y:S02]  /*c470*/  IMAD.MOV.U32 R17, RZ, RZ, RZ ;  /* 0x000000ffff117224 */ /* 0x000fe400078e00ff */
[----:B------:R-:W-:Y:S02]  /*c480*/  IMAD.U32 R16, RZ, RZ, UR6 ;  /* 0x00000006ff107e24 */ /* 0x000fe4000f8e00ff */
[----:B------:R-:W-:-:S07]  /*c490*/  IMAD.MOV.U32 R18, RZ, RZ, RZ ;  /* 0x000000ffff127224 */ /* 0x000fce00078e00ff */
.L_x_10128:
[----:B------:R-:W-:-:S13]  /*c4a0*/  ISETP.NE.AND P0, PT, R5, RZ, PT ;  /* 0x000000ff0500720c */ /* 0x000fda0003f05270 */
[----:B------:R-:W0:Y:S01]  /*c4b0*/  @!P0 S2R R3, SR_CgaCtaId ;  /* 0x0000000000038919 */ /* 0x000e220000008800 */
[----:B------:R-:W-:-:S04]  /*c4c0*/  @!P0 MOV R0, 0x400 ;  /* 0x0000040000008802 */ /* 0x000fc80000000f00 */
[----:B0-----:R-:W-:-:S05]  /*c4d0*/  @!P0 LEA R0, R3, R0, 0x18 ;  /* 0x0000000003008211 */ /* 0x001fca00078ec0ff */
[----:B------:R2:W-:Y:S01]  /*c4e0*/  @!P0 STS.128 [R0+0x31cd0], R16 ;  /* 0x031cd01000008388 */ /* 0x0005e20000000c00 */
[----:B------:R-:W-:Y:S06]  /*c4f0*/  BAR.ARV 0x5, 0x200 ;  /* 0x0148000000007b1d */ /* 0x000fec0000002000 */
.L_x_10121:
[----:B------:R3:W-:Y:S01]  /*c500*/  STL [R1+0x30], RZ ;  /* 0x000030ff01007387 */ /* 0x0007e20000100800 */
[----:B------:R-:W-:Y:S01]  /*c510*/  ULDC UR4, c[0x0][0xc3c] ;  /* 0x00030f0000047ab9 */ /* 0x000fe20000000800 */
[----:B------:R-:W-:Y:S01]  /*c520*/  IMAD.MOV.U32 R26, RZ, RZ, 0x1 ;  /* 0x00000001ff1a7424 */ /* 0x000fe200078e00ff */
[----:B-1----:R-:W-:Y:S01]  /*c530*/  ISETP.GE.AND P0, PT, R19, UR4, PT ;  /* 0x0000000413007c0c */ /* 0x002fe2000bf06270 */
[----:B------:R-:W-:-:S12]  /*c540*/  IMAD.MOV.U32 R23, RZ, RZ, RZ ;  /* 0x000000ffff177224 */ /* 0x000fd800078e00ff */
[----:B---3--:R-:W-:Y:S05]  /*c550*/  @P0 BRA `(.L_x_10129) ;  /* 0x00000050006c0947 */ /* 0x008fea0003800000 */
[----:B------:R-:W1:Y:S01]  /*c560*/  S2R R6, SR_TID.X ;  /* 0x0000000000067919 */ /* 0x000e620000002100 */
[----:B------:R-:W3:Y:S01]  /*c570*/  S2UR UR5, SR_CgaCtaId ;  /* 0x00000000000579c3 */ /* 0x000ee20000008800 */
[----:B------:R-:W-:Y:S01]  /*c580*/  UMOV UR4, 0x400 ;  /* 0x0000040000047882 */ /* 0x000fe20000000000 */
[----:B------:R-:W-:Y:S01]  /*c590*/  BSSY B8, `(.L_x_10129) ;  /* 0x0000517000087945 */ /* 0x000fe20003800000 */
[----:B------:R4:W-:Y:S01]  /*c5a0*/  STL [R1+0x30], RZ ;  /* 0x000030ff01007387 */ /* 0x0009e20000100800 */
[----:B------:R-:W-:Y:S01]  /*c5b0*/  IMAD.MOV.U32 R26, RZ, RZ, 0x1 ;  /* 0x00000001ff1a7424 */ /* 0x000fe200078e00ff */
[----:B------:R-:W-:Y:S01]  /*c5c0*/  ULDC UR36, c[0x0][0xc] ;  /* 0x0000030000247ab9 */ /* 0x000fe20000000800 */
[----:B------:R-:W-:Y:S01]  /*c5d0*/  IMAD.MOV.U32 R23, RZ, RZ, RZ ;  /* 0x000000ffff177224 */ /* 0x000fe200078e00ff */
[----:B------:R-:W-:Y:S01]  /*c5e0*/  ULDC.64 UR38, c[0x0][0x198] ;  /* 0x0000660000267ab9 */ /* 0x000fe20000000a00 */
[----:B---3--:R-:W-:-:S06]  /*c5f0*/  ULEA UR4, UR5, UR4, 0x18 ;  /* 0x0000000405047291 */ /* 0x008fcc000f8ec03f */
[----:B------:R-:W-:Y:S01]  /*c600*/  IMAD.U32 R22, RZ, RZ, UR4 ;  /* 0x00000004ff167e24 */ /* 0x000fe2000f8e00ff */
[C---:B-1----:R-:W-:Y:S01]  /*c610*/  LOP3.LUT R5, R6.reuse, 0x7f, RZ, 0xc0, !PT ;  /* 0x0000007f06057812 */ /* 0x042fe200078ec0ff */
[----:B--2---:R-:W-:-:S04]  /*c620*/  IMAD.SHL.U32 R0, R6, 0x8, RZ ;  /* 0x0000000806007824 */ /* 0x004fc800078e00ff */
[----:B------:R-:W-:Y:S01]  /*c630*/  IMAD.SHL.U32 R4, R5, 0x8, RZ ;  /* 0x0000000805047824 */ /* 0x000fe200078e00ff */
[C---:B------:R-:W-:Y:S02]  /*c640*/  LOP3.LUT R3, R0.reuse, 0x20, RZ, 0xc0, !PT ;  /* 0x0000002000037812 */ /* 0x040fe400078ec0ff */
[----:B0-----:R-:W-:Y:S02]  /*c650*/  LOP3.LUT R2, R0, 0xd8, RZ, 0xc0, !PT ;  /* 0x000000d800027812 */ /* 0x001fe400078ec0ff */
[----:B------:R-:W-:Y:S02]  /*c660*/  LOP3.LUT R3, R3, 0x300, R4, 0xf8, !PT ;  /* 0x0000030003037812 */ /* 0x000fe400078ef804 */
[----:B------:R-:W-:Y:S02]  /*c670*/  LOP3.LUT R2, R2, 0x18, R6, 0x78, !PT ;  /* 0x0000001802027812 */ /* 0x000fe400078e7806 */
[----:B------:R-:W-:Y:S02]  /*c680*/  SHF.R.U32.HI R4, RZ, 0x2, R5 ;  /* 0x00000002ff047819 */ /* 0x000fe40000011605 */
[----:B------:R-:W-:Y:S01]  /*c690*/  LOP3.LUT R3, R3, R2, RZ, 0xfc, !PT ;  /* 0x0000000203037212 */ /* 0x000fe200078efcff */
[----:B------:R-:W-:Y:S01]  /*c6a0*/  IMAD.SHL.U32 R2, R6, 0x20, RZ ;  /* 0x0000002006027824 */ /* 0x000fe200078e00ff */
[----:B------:R-:W-:-:S03]  /*c6b0*/  LOP3.LUT R0, R0, 0x18, RZ, 0xc0, !PT ;  /* 0x0000001800007812 */ /* 0x000fc600078ec0ff */
[----:B------:R-:W-:Y:S01]  /*c6c0*/  IMAD R3, R3, 0x2, R22 ;  /* 0x0000000203037824 */ /* 0x000fe200078e0216 */
[----:B------:R-:W-:Y:S02]  /*c6d0*/  LOP3.LUT R4, R4, 0x60, R2, 0xf8, !PT ;  /* 0x0000006004047812 */ /* 0x000fe400078ef802 */
[C---:B------:R-:W-:Y:S02]  /*c6e0*/  LOP3.LUT R2, R0.reuse, 0x20, RZ, 0xfc, !PT ;  /* 0x0000002000027812 */ /* 0x040fe400078efcff */
[----:B------:R4:W-:Y:S01]  /*c6f0*/  STL [R1+0x4], R3 ;  /* 0x0000040301007387 */ /* 0x0009e20000100800 */
[----:B------:R-:W-:-:S07]  /*c700*/  LOP3.LUT R0, R0, 0x40, RZ, 0xfc, !PT ;  /* 0x0000004000007812 */ /* 0x000fce00078efcff */
.L_x_10233:
[----:B0---4-:R-:W0:Y:S02]  /*c710*/  LDC.64 R2, c[0x0][0xc88] ;  /* 0x00032200ff027b82 */ /* 0x011e240000000a00 */
        /* <DEDUP_REMOVED lines=19> */
[----:B-1----:R1:W5:Y:S01]  /*c850*/  @P0 LDG.E R0, desc[UR60][R2.64] ;  /* 0x0000003c02000981 */ /* 0x002362000c1e1900 */
[----:B------:R-:W-:Y:S01]  /*c860*/  ISETP.NE.AND.EX P1, PT, RZ, UR5, PT, P1 ;  /* 0x00000005ff007c0c */ /* 0x000fe2000bf25310 */
[----:B------:R-:W-:Y:S01]  /*c870*/  IMAD.MOV.U32 R28, RZ, RZ, RZ ;  /* 0x000000ffff1c7224 */ /* 0x000fe200078e00ff */
[----:B------:R-:W-:Y:S02]  /*c880*/  ISETP.NE.U32.AND P2, PT, RZ, UR6, PT ;  /* 0x00000006ff007c0c */ /* 0x000fe4000bf45070 */
[----:B------:R-:W-:Y:S02]  /*c890*/  ISETP.NE.U32.AND P0, PT, RZ, UR8, PT ;  /* 0x00000008ff007c0c */ /* 0x000fe4000bf05070 */
[----:B------:R-:W-:Y:S02]  /*c8a0*/  ISETP.NE.AND.EX P2, PT, RZ, UR7, PT, P2 ;  /* 0x00000007ff007c0c */ /* 0x000fe4000bf45320 */
        /* <DEDUP_REMOVED lines=20> */
[----:B0-----:R-:W-:Y:S01]  /*c9f0*/  MOV R6, UR4 ;  /* 0x0000000400067c02 */ /* 0x001fe20008000f00 */
[----:B--2---:R0:W-:Y:S01]  /*ca00*/  STL [R1+0x2c], R9 ;  /* 0x00002c0901007387 */ /* 0x0041e20000100800 */
[----:B---3--:R-:W-:Y:S05]  /*ca10*/  @P2 BRA `(.L_x_10130) ;  /* 0x0000000000142947 */ /* 0x008fea0003800000 */
[----:B------:R-:W-:Y:S05]  /*ca20*/  @!P1 BRA `(.L_x_10130) ;  /* 0x0000000000109947 */ /* 0x000fea0003800000 */
[----:B------:R-:W2:Y:S04]  /*ca30*/  LDG.E R7, desc[UR60][R2.64] ;  /* 0x0000003c02077981 */ /* 0x000ea8000c1e1900 */
[----:B------:R-:W2:Y:S02]  /*ca40*/  LDG.E R2, desc[UR60][R2.64+0x4] ;  /* 0x0000043c02027981 */ /* 0x000ea4000c1e1900 */
[----:B--2---:R-:W-:-:S05]  /*ca50*/  IMAD.IADD R2, R2, 0x1, -R7 ;  /* 0x0000000102027824 */ /* 0x004fca00078e0a07 */
[----:B------:R1:W-:Y:S02]  /*ca60*/  STL [R1+0x2c], R2 ;  /* 0x00002c0201007387 */ /* 0x0003e40000100800 */
.L_x_10130:
[----:B------:R-:W-:Y:S01]  /*ca70*/  ULDC.64 UR4, c[0x0][0xa20] ;  /* 0x0002880000047ab9 */ /* 0x000fe20000000a00 */
[----:B-----5:R-:W-:Y:S01]  /*ca80*/  IMAD.IADD R28, R28, 0x1, R0 ;  /* 0x000000011c1c7824 */ /* 0x020fe200078e0200 */
[----:B------:R-:W-:Y:S01]  /*ca90*/  ISETP.NE.U32.AND P1, PT, RZ, UR4, PT ;  /* 0x00000004ff007c0c */ /* 0x000fe2000bf25070 */
[----:B------:R-:W-:-:S03]  /*caa0*/  IMAD.MOV.U32 R25, RZ, RZ, R8 ;  /* 0x000000ffff197224 */ /* 0x000fc600078e0008 */
[----:B------:R-:W-:-:S13]  /*cab0*/  ISETP.NE.AND.EX P1, PT, RZ, UR5, PT, P1 ;  /* 0x00000005ff007c0c */ /* 0x000fda000bf25310 */
[----:B------:R-:W-:Y:S05]  /*cac0*/  @!P1 BRA `(.L_x_10131) ;  /* 0x0000000000109947 */ /* 0x000fea0003800000 */
[----:B-1----:R-:W-:-:S04]  /*cad0*/  IADD3 R2, P0, R24, UR4, RZ ;  /* 0x0000000418027c10 */ /* 0x002fc8000ff1e0ff */
[----:B------:R-:W-:-:S05]  /*cae0*/  IADD3.X R3, R29, UR5, RZ, P0, !PT ;  /* 0x000000051d037c10 */ /* 0x000fca00087fe4ff */
[----:B------:R1:W5:Y:S01]  /*caf0*/  LDG.E R6, desc[UR60][R2.64] ;  /* 0x0000003c02067981 */ /* 0x000362000c1e1900 */
[----:B------:R-:W-:Y:S05]  /*cb00*/  BRA `(.L_x_10132) ;  /* 0x0000000000107947 */ /* 0x000fea0003800000 */
.L_x_10131:
[----:B------:R-:W-:Y:S05]  /*cb10*/  @!P0 BRA `(.L_x_10132) ;  /* 0x00000000000c8947 */ /* 0x000fea0003800000 */
[----:B------:R-:W2:Y:S04]  /*cb20*/  LDG.E R6, desc[UR60][R4.64] ;  /* 0x0000003c04067981 */ /* 0x000ea8000c1e1900 */
[----:B------:R-:W2:Y:S02]  /*cb30*/  LDG.E R4, desc[UR60][R4.64+0x4] ;  /* 0x0000043c04047981 */ /* 0x000ea4000c1e1900 */
[----:B--2---:R-:W-:-:S07]  /*cb40*/  IMAD.IADD R6, R4, 0x1, -R6 ;  /* 0x0000000104067824 */ /* 0x004fce00078e0a06 */
.L_x_10132:
[----:B-1---5:R-:W-:Y:S01]  /*cb50*/  IMAD.IADD R2, R6, 0x1, -R0 ;  /* 0x0000000106027824 */ /* 0x022fe200078e0a00 */
[----:B------:R-:W-:Y:S03]  /*cb60*/  BSSY B7, `(.L_x_10133) ;  /* 0x000041a000077945 */ /* 0x000fe60003800000 */
[C---:B------:R-:W-:Y:S01]  /*cb70*/  VIADD R0, R2.reuse, 0x8f ;  /* 0x0000008f02007836 */ /* 0x040fe20000000000 */
[----:B------:R1:W-:Y:S01]  /*cb80*/  STL [R1+0x28], R2 ;  /* 0x0000280201007387 */ /* 0x0003e20000100800 */
[----:B------:R-:W-:Y:S02]  /*cb90*/  ISETP.GT.AND P0, PT, R2, RZ, PT ;  /* 0x000000ff0200720c */ /* 0x000fe40003f04270 */
[----:B------:R-:W-:-:S05]  /*cba0*/  IMAD.HI R0, R0, 0x38e38e39, RZ ;  /* 0x38e38e3900007827 */ /* 0x000fca00078e02ff */
[----:B-1----:R-:W-:-:S04]  /*cbb0*/  SHF.R.U32.HI R2, RZ, 0x1f, R0 ;  /* 0x0000001fff027819 */ /* 0x002fc80000011600 */
[----:B------:R-:W-:-:S05]  /*cbc0*/  LEA.HI.SX32 R0, R0, R2, 0x1b ;  /* 0x0000000200007211 */ /* 0x000fca00078fdaff */
[----:B------:R1:W-:Y:S01]  /*cbd0*/  STL [R1+0x10], R0 ;  /* 0x0000100001007387 */ /* 0x0003e20000100800 */
[----:B------:R-:W-:Y:S05]  /*cbe0*/  @P0 BRA `(.L_x_10134) ;  /* 0x0000000000440947 */ /* 0x000fea0003800000 */
[----:B------:R-:W2:Y:S02]  /*cbf0*/  S2R R3, SR_TID.X ;  /* 0x0000000000037919 */ /* 0x000ea40000002100 */
[----:B--2---:R-:W-:-:S04]  /*cc00*/  LOP3.LUT R3, R3, 0x7f, RZ, 0xc0, !PT ;  /* 0x0000007f03037812 */ /* 0x004fc800078ec0ff */
[----:B------:R-:W-:-:S13]  /*cc10*/  ISETP.NE.AND P0, PT, R3, RZ, PT ;  /* 0x000000ff0300720c */ /* 0x000fda0003f05270 */
[----:B------:R-:W-:Y:S05]  /*cc20*/  @P0 BRA `(.L_x_10135) ;  /* 0x0000004000340947 */ /* 0x000fea0003800000 */
[----:B------:R-:W2:Y:S01]  /*cc30*/  S2R R5, SR_LANEID ;  /* 0x0000000000057919 */ /* 0x000ea20000000000 */
[----:B------:R-:W-:Y:S01]  /*cc40*/  VOTEU.ANY UR4, UPT, PT ;  /* 0x0000000000047886 */ /* 0x000fe200038e0100 */
[----:B------:R-:W3:Y:S01]  /*cc50*/  LDC.64 R2, c[0x0][0xc60] ;  /* 0x00031800ff027b82 */ /* 0x000ee20000000a00 */
[----:B-1----:R-:W2:Y:S02]  /*cc60*/  FLO.U32 R0, UR4 ;  /* 0x0000000400007d00 */ /* 0x002ea400080e0000 */
[----:B--2---:R-:W-:-:S06]  /*cc70*/  ISETP.EQ.U32.AND P0, PT, R0, R5, PT ;  /* 0x000000050000720c */ /* 0x004fcc0003f02070 */
[----:B------:R-:W3:Y:S07]  /*cc80*/  POPC R5, UR4 ;  /* 0x0000000400057d09 */ /* 0x000eee0008000000 */
[----:B---3--:R-:W2:Y:S01]  /*cc90*/  @P0 ATOMG.E.ADD.STRONG.GPU PT, R3, desc[UR60][R2.64], R5 ;  /* 0x00000005020309a8 */ /* 0x008ea200081ee1fc */
[----:B------:R-:W1:Y:S02]  /*cca0*/  S2R R4, SR_LTMASK ;  /* 0x0000000000047919 */ /* 0x000e640000003900 */
[----:B-1----:R-:W-:-:S04]  /*ccb0*/  LOP3.LUT R4, R4, UR4, RZ, 0xc0, !PT ;  /* 0x0000000404047c12 */ /* 0x002fc8000f8ec0ff */
[----:B------:R-:W1:Y:S01]  /*ccc0*/  POPC R7, R4 ;  /* 0x0000000400077309 */ /* 0x000e620000000000 */
[----:B--2---:R-:W1:Y:S02]  /*ccd0*/  SHFL.IDX PT, R0, R3, R0, 0x1f ;  /* 0x00001f0003007589 */ /* 0x004e6400000e0000 */
[----:B-1----:R-:W-:Y:S01]  /*cce0*/  IADD3 R16, R0, UR36, R7 ;  /* 0x0000002400107c10 */ /* 0x002fe2000fffe007 */
[----:B------:R-:W-:Y:S06]  /*ccf0*/  BRA `(.L_x_10135) ;  /* 0x0000004000007947 */ /* 0x000fec0003800000 */
.L_x_10134:
[----:B-1----:R-:W-:Y:S01]  /*cd00*/  VIADD R0, R22, 0x16a00 ;  /* 0x00016a0016007836 */ /* 0x002fe20000000000 */
        /* <DEDUP_REMOVED lines=19> */
.L_x_10137:
[----:B------:R-:W-:Y:S05]  /*ce40*/  BSYNC B6 ;  /* 0x0000000000067941 */ /* 0x000fea0003800000 */
.L_x_10136:
        /* <DEDUP_REMOVED lines=20> */
.L_x_10140:
        /* <DEDUP_REMOVED lines=16> */
.L_x_10139:
[----:B------:R-:W-:Y:S05]  /*d090*/  BSYNC B6 ;  /* 0x0000000000067941 */ /* 0x000fea0003800000 */
.L_x_10138:
[----:B------:R-:W-:Y:S01]  /*d0a0*/  ULDC.64 UR4, c[0x0][0x9f8] ;  /* 0x00027e0000047ab9 */ /* 0x000fe20000000a00 */
[----:B------:R-:W2:Y:S01]  /*d0b0*/  LDL R20, [R1+0x10] ;  /* 0x0000100001147983 */ /* 0x000ea20000100800 */
[----:B------:R-:W-:-:S04]  /*d0c0*/  ISETP.NE.U32.AND P0, PT, RZ, UR4, PT ;  /* 0x00000004ff007c0c */ /* 0x000fc8000bf05070 */
[----:B------:R-:W-:-:S13]  /*d0d0*/  ISETP.NE.AND.EX P0, PT, RZ, UR5, PT, P0 ;  /* 0x00000005ff007c0c */ /* 0x000fda000bf05300 */
[----:B------:R-:W-:-:S04]  /*d0e0*/  @P0 IADD3 R2, P1, R24, UR4, RZ ;  /* 0x0000000418020c10 */ /* 0x000fc8000ff3e0ff */
[----:B------:R-:W-:Y:S01]  /*d0f0*/  @P0 IADD3.X R3, R29, UR5, RZ, P1, !PT ;  /* 0x000000051d030c10 */ /* 0x000fe20008ffe4ff */
[----:B------:R-:W-:-:S04]  /*d100*/  ULDC.64 UR4, c[0x0][0xa08] ;  /* 0x0002820000047ab9 */ /* 0x000fc80000000a00 */
[----:B------:R1:W3:Y:S02]  /*d110*/  @P0 LDG.E R25, desc[UR60][R2.64] ;  /* 0x0000003c02190981 */ /* 0x0002e4000c1e1900 */
[----:B-1----:R-:W1:Y:S02]  /*d120*/  LDC.64 R2, c[0x0][0x418] ;  /* 0x00010600ff027b82 */ /* 0x002e640000000a00 */
[----:B-1----:R-:W-:Y:S01]  /*d130*/  LOP3.LUT P0, RZ, R2, UR4, RZ, 0xfc, !PT ;  /* 0x0000000402ff7c12 */ /* 0x002fe2000f80fcff */
[----:B------:R-:W-:-:S03]  /*d140*/  UMOV UR4, 0xffffffff ;  /* 0xffffffff00047882 */ /* 0x000fc60000000000 */
[----:B------:R-:W-:Y:S01]  /*d150*/  LOP3.LUT P0, RZ, R3, UR5, RZ, 0xfc, P0 ;  /* 0x0000000503ff7c12 */ /* 0x000fe2000800fcff */
[----:B--2---:R-:W-:-:S05]  /*d160*/  VIADD R7, R20, 0xffffffff ;  /* 0xffffffff14077836 */ /* 0x004fca0000000000 */
[----:B------:R1:W-:Y:S01]  /*d170*/  STL [R1+0xc], R7 ;  /* 0x00000c0701007387 */ /* 0x0003e20000100800 */
[----:B---3--:R-:W-:Y:S02]  /*d180*/  SHF.R.S32.HI R29, RZ, 0x1f, R25 ;  /* 0x0000001fff1d7819 */ /* 0x008fe40000011419 */
[----:B------:R-:W-:Y:S01]  /*d190*/  SEL R24, R25, RZ, !P0 ;  /* 0x000000ff19187207 */ /* 0x000fe20004000000 */
[----:B-1----:R-:W-:Y:S06]  /*d1a0*/  BRA.DIV UR4, `(.L_x_10141) ;  /* 0x0000004a04b47947 */ /* 0x002fec000b800000 */
[----:B------:R-:W1:Y:S02]  /*d1b0*/  S2R R0, SR_TID.X ;  /* 0x0000000000007919 */ /* 0x000e640000002100 */
[----:B-1----:R-:W-:-:S04]  /*d1c0*/  SHF.R.U32.HI R0, RZ, 0x5, R0 ;  /* 0x00000005ff007819 */ /* 0x002fc80000011600 */
[----:B------:R-:W-:-:S05]  /*d1d0*/  LOP3.LUT R0, R0, 0x3, RZ, 0xc0, !PT ;  /* 0x0000000300007812 */ /* 0x000fca00078ec0ff */
[----:B------:R1:W2:Y:S02]  /*d1e0*/  SHFL.IDX PT, R14, R0, RZ, 0x1f ;  /* 0x00001fff000e7589 */ /* 0x0002a400000e0000 */
.L_x_10249:
[----:B------:R-:W-:Y:S02]  /*d1f0*/  PLOP3.LUT P1, PT, PT, PT, PT, 0x8, 0x0 ;  /* 0x000000000000781c */ /* 0x000fe40003f2e170 */
[----:B--2---:R-:W-:Y:S02]  /*d200*/  ISETP.NE.AND P0, PT, R14, RZ, PT ;  /* 0x000000ff0e00720c */ /* 0x004fe40003f05270 */
[----:B-1----:R-:W-:-:S05]  /*d210*/  P2R R0, PR, RZ, 0x2 ;  /* 0x00000002ff007803 */ /* 0x002fca0000000000 */
[----:B------:R1:W-:Y:S06]  /*d220*/  STL [R1], R0 ;  /* 0x0000000001007387 */ /* 0x0003ec0000100800 */
[----:B------:R-:W-:Y:S05]  /*d230*/  @P0 BRA `(.L_x_10142) ;  /* 0x00000004001c0947 */ /* 0x000fea0003800000 */
[----:B------:R-:W-:-:S03]  /*d240*/  UMOV UR4, 0xffffffff ;  /* 0xffffffff00047882 */ /* 0x000fc60000000000 */
[----:B------:R-:W-:Y:S05]  /*d250*/  BRA.DIV UR4, `(.L_x_10143) ;  /* 0x0000004a04bc7947 */ /* 0x000fea000b800000 */
[----:B------:R-:W-:-:S13]  /*d260*/  ELECT P6, URZ, PT ;  /* 0x00000000003f782f */ /* 0x000fda00038c0000 */
.L_x_10252:
[----:B------:R-:W-:Y:S05]  /*d270*/  @!P6 BRA `(.L_x_10142) ;  /* 0x00000004000ce947 */ /* 0x000fea0003800000 */
[----:B------:R-:W-:Y:S01]  /*d280*/  ISETP.NE.U32.AND P0, PT, R2, RZ, PT ;  /* 0x000000ff0200720c */ /* 0x000fe20003f05070 */
[----:B------:R-:W-:-:S03]  /*d290*/  IMAD.MOV.U32 R27, RZ, RZ, R7 ;  /* 0x000000ffff1b7224 */ /* 0x000fc600078e0007 */
[----:B------:R-:W-:-:S13]  /*d2a0*/  ISETP.NE.AND.EX P0, PT, R3, RZ, PT, P0 ;  /* 0x000000ff0300720c */ /* 0x000fda0003f05300 */
[----:B------:R-:W-:Y:S05]  /*d2b0*/  @!P0 BRA `(.L_x_10144) ;  /* 0x0000000000448947 */ /* 0x000fea0003800000 */
[----:B------:R-:W2:Y:S01]  /*d2c0*/  LDC R6, c[0x0][0x43c] ;  /* 0x00010f00ff067b82 */ /* 0x000ea20000000800 */
[----:B------:R-:W-:Y:S01]  /*d2d0*/  ULDC.64 UR4, c[0x0][0x428] ;  /* 0x00010a0000047ab9 */ /* 0x000fe20000000a00 */
[----:B--2---:R-:W-:-:S13]  /*d2e0*/  ISETP.NE.AND P0, PT, R6, 0x1, PT ;  /* 0x000000010600780c */ /* 0x004fda0003f05270 */
[----:B------:R-:W1:Y:S02]  /*d2f0*/  @P0 LDC.64 R4, c[0x0][0x440] ;  /* 0x00011000ff040b82 */ /* 0x000e640000000a00 */
[----:B-1----:R-:W-:-:S04]  /*d300*/  @P0 IMAD.HI.U32 R0, R7, R4, RZ ;  /* 0x0000000407000227 */ /* 0x002fc800078e00ff */
[----:B------:R-:W-:Y:S01]  /*d310*/  IMAD.MOV.U32 R4, RZ, RZ, R7 ;  /* 0x000000ffff047224 */ /* 0x000fe200078e0007 */
[----:B------:R-:W-:Y:S01]  /*d320*/  @P0 SHF.R.U32.HI R4, RZ, R5, R0 ;  /* 0x00000005ff040219 */ /* 0x000fe20000011600 */
[----:B------:R-:W-:-:S03]  /*d330*/  IMAD R0, R29, UR4, RZ ;  /* 0x000000041d007c24 */ /* 0x000fc6000f8e02ff */
[--C-:B------:R-:W-:Y:S01]  /*d340*/  SHF.R.S32.HI R5, RZ, 0x1f, R4.reuse ;  /* 0x0000001fff057819 */ /* 0x100fe20000011404 */
[----:B------:R-:W-:Y:S02]  /*d350*/  IMAD.MOV R27, RZ, RZ, -R4 ;  /* 0x000000ffff1b7224 */ /* 0x000fe400078e0a04 */
[C---:B------:R-:W-:Y:S02]  /*d360*/  IMAD R0, R25.reuse, UR5, R0 ;  /* 0x0000000519007c24 */ /* 0x040fe4000f8e0200 */
[----:B------:R-:W-:-:S04]  /*d370*/  IMAD.WIDE.U32 R4, R25, UR4, R4 ;  /* 0x0000000419047c25 */ /* 0x000fc8000f8e0004 */
[----:B------:R-:W-:Y:S01]  /*d380*/  IMAD.IADD R0, R5, 0x1, R0 ;  /* 0x0000000105007824 */ /* 0x000fe200078e0200 */
[----:B------:R-:W-:Y:S01]  /*d390*/  LEA R2, P0, R4, R2, 0x2 ;  /* 0x0000000204027211 */ /* 0x000fe200078010ff */
[----:B------:R-:W-:-:S03]  /*d3a0*/  IMAD R27, R6, R27, R7 ;  /* 0x0000001b061b7224 */ /* 0x000fc600078e0207 */
[----:B------:R-:W-:-:S05]  /*d3b0*/  LEA.HI.X R3, R4, R3, R0, 0x2, P0 ;  /* 0x0000000304037211 */ /* 0x000fca00000f1400 */
[----:B------:R2:W5:Y:S04]  /*d3c0*/  LDG.E R24, desc[UR60][R2.64] ;  /* 0x0000003c02187981 */ /* 0x000568000c1e1900 */
.L_x_10144:
[----:B-1----:R-:W-:Y:S01]  /*d3d0*/  IMAD R0, R23, 0x8, R22 ;  /* 0x0000000817007824 */ /* 0x002fe200078e0216 */
[----:B--2---:R-:W-:-:S04]  /*d3e0*/  SHF.L.U32 R2, R26, 0x1f, RZ ;  /* 0x0000001f1a027819 */ /* 0x004fc800000006ff */
[----:B------:R-:W1:Y:S02]  /*d3f0*/  SYNCS.PHASECHK.TRANS64.TRYWAIT P0, [R0+URZ+0x31c40], R2 ;  /* 0x031c4002000075a7 */ /* 0x000e64000800017f */
[----:B-1----:R-:W-:Y:S05]  /*d400*/  @!P0 BRA `(.L_x_10145) ;  /* 0x0000004800708947 */ /* 0x002fea0003800000 */
.L_x_10253:
[----:B------:R-:W2:Y:S02]  /*d410*/  S2R R3, SR_TID.X ;  /* 0x0000000000037919 */ /* 0x000ea40000002100 */
        /* <DEDUP_REMOVED lines=10> */
.L_x_10146:
[----:B------:R-:W-:Y:S01]  /*d4c0*/  R2UR UR9, R0 ;  /* 0x00000000000972ca */ /* 0x000fe200000e0000 */
[----:B-1----:R-:W-:Y:S01]  /*d4d0*/  IMAD R0, R23, 0x6c00, R22 ;  /* 0x00006c0017007824 */ /* 0x002fe200078e0216 */
[----:B------:R-:W-:Y:S01]  /*d4e0*/  R2UR UR11, R27 ;  /* 0x000000001b0b72ca */ /* 0x000fe200000e0000 */
[----:B------:R-:W-:Y:S01]  /*d4f0*/  UIADD3 UR4, UP0, UR38, 0x370, URZ ;  /* 0x0000037026047890 */ /* 0x000fe2000ff1e03f */
[----:B------:R-:W-:Y:S01]  /*d500*/  R2UR UR5, R28 ;  /* 0x000000001c0572ca */ /* 0x000fe200000e0000 */
[----:B------:R-:W-:Y:S01]  /*d510*/  UMOV UR10, URZ ;  /* 0x0000003f000a7c82 */ /* 0x000fe20008000000 */
[----:B------:R-:W-:Y:S01]  /*d520*/  R2UR UR8, R0 ;  /* 0x00000000000872ca */ /* 0x000fe200000e0000 */
[----:B------:R-:W-:Y:S01]  /*d530*/  UMOV UR6, 0x0 ;  /* 0x0000000000067882 */ /* 0x000fe20000000000 */
[----:B------:R-:W-:Y:S01]  /*d540*/  R2UR UR12, R18 ;  /* 0x00000000120c72ca */ /* 0x000fe200000e0000 */
[----:B------:R-:W-:Y:S01]  /*d550*/  UMOV UR7, 0x14f00000 ;  /* 0x14f0000000077882 */ /* 0x000fe20000000000 */
[----:B-----5:R-:W-:Y:S01]  /*d560*/  R2UR UR13, R24 ;  /* 0x00000000180d72ca */ /* 0x020fe200000e0000 */
[----:B------:R-:W-:Y:S01]  /*d570*/  UMOV UR16, 0x20 ;  /* 0x0000002000107882 */ /* 0x000fe20000000000 */
[----:B------:R-:W-:Y:S01]  /*d580*/  PLOP3.LUT P0, PT, PT, PT, PT, 0x80, 0x0 ;  /* 0x000000000000781c */ /* 0x000fe20003f0f070 */
[----:B------:R-:W-:-:S03]  /*d590*/  UIADD3 UR9, UR9, 0x31c30, URZ ;  /* 0x00031c3009097890 */ /* 0x000fc6000fffe03f */
[----:B------:R-:W-:Y:S01]  /*d5a0*/  P2R R0, PR, RZ, 0x1 ;  /* 0x00000001ff007803 */ /* 0x000fe20000000000 */
[----:B------:R-:W-:Y:S02]  /*d5b0*/  UIMAD UR11, UR11, 0x90, UR5 ;  /* 0x000000900b0b78a4 */ /* 0x000fe4000f8e0205 */
[----:B------:R-:W-:Y:S02]  /*d5c0*/  UIADD3 UR14, UR8, 0x16a00, URZ ;  /* 0x00016a00080e7890 */ /* 0x000fe4000fffe03f */
[----:B------:R-:W-:Y:S01]  /*d5d0*/  UIADD3.X UR5, URZ, UR39, URZ, UP0, !UPT ;  /* 0x000000273f057290 */ /* 0x000fe200087fe43f */
[----:B------:R2:W-:Y:S01]  /*d5e0*/  STL [R1], R0 ;  /* 0x0000000001007387 */ /* 0x0005e20000100800 */
        /* <DEDUP_REMOVED lines=11> */
[----:B--2---:R-:W-:Y:S01]  /*d6a0*/  NOP ;  /* 0x0000000000007918 */ /* 0x004fe20000000000 */
.L_x_10142:
[----:B------:R-:W2:Y:S04]  /*d6b0*/  LDL.LU R4, [R1+0x14] ;  /* 0x0000140001047983 */ /* 0x000ea80000300800 */
[----:B------:R-:W3:Y:S04]  /*d6c0*/  LDL.LU R6, [R1+0x8] ;  /* 0x0000080001067983 */ /* 0x000ee80000300800 */
[----:B------:R-:W4:Y:S01]  /*d6d0*/  LDL.LU R3, [R1+0x18] ;  /* 0x0000180001037983 */ /* 0x000f220000300800 */
[----:B------:R-:W-:Y:S05]  /*d6e0*/  WARPSYNC.ALL ;  /* 0x0000000000007948 */ /* 0x000fea0003800000 */
[----:B------:R-:W-:Y:S01]  /*d6f0*/  ULDC.64 UR6, c[0x0][0xa00] ;  /* 0x0002800000067ab9 */ /* 0x000fe20000000a00 */
[----:B------:R-:W-:Y:S01]  /*d700*/  ULDC.64 UR4, c[0x0][0x298] ;  /* 0x0000a60000047ab9 */ /* 0x000fe20000000a00 */
[----:B------:R-:W-:Y:S01]  /*d710*/  BAR.SYNC.DEFER_BLOCKING 0x8, 0x200 ;  /* 0x0208000000007b1d */ /* 0x000fe20000010000 */
[----:B------:R-:W-:Y:S01]  /*d720*/  ISETP.NE.U32.AND P0, PT, RZ, UR6, PT ;  /* 0x00000006ff007c0c */ /* 0x000fe2000bf05070 */
[----:B-1----:R-:W-:-:S03]  /*d730*/  VIADD R0, R22, 0xda00 ;  /* 0x0000da0016007836 */ /* 0x002fc60000000000 */
[----:B------:R-:W-:Y:S01]  /*d740*/  ISETP.NE.AND.EX P0, PT, RZ, UR7, PT, P0 ;  /* 0x00000007ff007c0c */ /* 0x000fe2000bf05300 */
[----:B------:R-:W-:Y:S01]  /*d750*/  BSSY B6, `(.L_x_10147) ;  /* 0x0000020000067945 */ /* 0x000fe20003800000 */
[----:B------:R-:W-:Y:S02]  /*d760*/  LOP3.LUT P1, RZ, R0, 0x1bf, RZ, 0xc0, !PT ;  /* 0x000001bf00ff7812 */ /* 0x000fe4000782c0ff */
[----:B--2---:R-:W-:-:S05]  /*d770*/  SHF.R.S32.HI R2, RZ, 0x1f, R4 ;  /* 0x0000001fff027819 */ /* 0x004fca0000011404 */
[----:B------:R-:W-:Y:S01]  /*d780*/  IMAD R2, R2, UR4, RZ ;  /* 0x0000000402027c24 */ /* 0x000fe2000f8e02ff */
[----:B----4-:R-:W-:-:S03]  /*d790*/  SEL R3, R3, RZ, !P0 ;  /* 0x000000ff03037207 */ /* 0x010fc60004000000 */
[----:B------:R-:W-:Y:S01]  /*d7a0*/  IMAD R0, R4, UR5, R2 ;  /* 0x0000000504007c24 */ /* 0x000fe2000f8e0202 */
[----:B---3--:R-:W-:Y:S01]  /*d7b0*/  SEL R2, R6, RZ, !P0 ;  /* 0x000000ff06027207 */ /* 0x008fe20004000000 */
[----:B------:R-:W-:-:S05]  /*d7c0*/  IMAD.WIDE.U32 R4, R4, UR4, RZ ;  /* 0x0000000404047c25 */ /* 0x000fca000f8e00ff */
[----:B------:R-:W-:Y:S04]  /*d7d0*/  STL.64 [R1+0x20], R4 ;  /* 0x0000200401007387 */ /* 0x000fe80000100a00 */
        /* <DEDUP_REMOVED lines=23> */
.L_x_10148:
[----:B------:R-:W-:Y:S05]  /*d950*/  BSYNC B6 ;  /* 0x0000000000067941 */ /* 0x000fea0003800000 */
.L_x_10147:
[----:B--2---:R-:W2:Y:S01]  /*d960*/  LDL.LU R0, [R1+0x14] ;  /* 0x0000140001007983 */ /* 0x004ea20000300800 */
[----:B0-----:R-:W0:Y:S01]  /*d970*/  LDC R9, c[0x0][0x448] ;  /* 0x00011200ff097b82 */ /* 0x001e220000000800 */
[----:B------:R-:W-:Y:S01]  /*d980*/  ULDC.64 UR4, c[0x0][0x2d8] ;  /* 0x0000b60000047ab9 */ /* 0x000fe20000000a00 */
[----:B------:R-:W-:Y:S01]  /*d990*/  ULDC.64 UR6, c[0x0][0x2c8] ;  /* 0x0000b20000067ab9 */ /* 0x000fe20000000a00 */
[----:B------:R-:W2:Y:S01]  /*d9a0*/  LDL.LU.64 R2, [R1+0x20] ;  /* 0x0000200001027983 */ /* 0x000ea20000300a00 */
[----:B------:R-:W-:-:S03]  /*d9b0*/  ULDC.64 UR8, c[0x0][0x280] ;  /* 0x0000a00000087ab9 */ /* 0x000fc60000000a00 */
[----:B------:R-:W3:Y:S04]  /*d9c0*/  LDL.LU R20, [R1+0x18] ;  /* 0x0000180001147983 */ /* 0x000ee80000300800 */
[----:B------:R-:W4:Y:S04]  /*d9d0*/  LDL.LU R21, [R1+0x34] ;  /* 0x0000340001157983 */ /* 0x000f280000300800 */
[----:B------:R-:W4:Y:S01]  /*d9e0*/  LDL.LU R4, [R1+0x8] ;  /* 0x0000080001047983 */ /* 0x000f220000300800 */
[----:B------:R-:W1:Y:S01]  /*d9f0*/  S2R R10, SR_TID.X ;  /* 0x00000000000a7919 */ /* 0x000e620000002100 */
[----:B------:R-:W1:Y:S01]  /*da00*/  S2R R11, SR_TID.X ;  /* 0x00000000000b7919 */ /* 0x000e620000002100 */
[----:B0-----:R-:W-:-:S13]  /*da10*/  ISETP.NE.AND P0, PT, R9, 0x1, PT ;  /* 0x000000010900780c */ /* 0x001fda0003f05270 */
[----:B------:R-:W0:Y:S08]  /*da20*/  @P0 LDC R5, c[0x0][0x450] ;  /* 0x00011400ff050b82 */ /* 0x000e300000000800 */
[----:B------:R-:W0:Y:S01]  /*da30*/  @P0 LDC R8, c[0x0][0x44c] ;  /* 0x00011300ff080b82 */ /* 0x000e220000000800 */
[----:B--2---:R-:W-:Y:S02]  /*da40*/  IMAD.MOV.U32 R3, RZ, RZ, R0 ;  /* 0x000000ffff037224 */ /* 0x004fe400078e0000 */
[----:B---3--:R-:W-:-:S02]  /*da50*/  IMAD R0, R20, UR4, RZ ;  /* 0x0000000414007c24 */ /* 0x008fc4000f8e02ff */
[C---:B------:R-:W-:Y:S01]  /*da60*/  IMAD.WIDE.U32 R2, R18.reuse, UR4, R2 ;  /* 0x0000000412027c25 */ /* 0x040fe2000f8e0002 */
[----:B------:R-:W2:Y:S03]  /*da70*/  S2R R20, SR_TID.X ;  /* 0x0000000000147919 */ /* 0x000ea60000002100 */
[----:B------:R-:W-:Y:S01]  /*da80*/  IMAD R0, R18, UR5, R0 ;  /* 0x0000000512007c24 */ /* 0x000fe2000f8e0200 */
[----:B------:R-:W-:-:S03]  /*da90*/  ULDC.64 UR4, c[0x0][0x2e0] ;  /* 0x0000b80000047ab9 */ /* 0x000fc60000000a00 */
[----:B------:R-:W-:Y:S02]  /*daa0*/  IMAD.IADD R3, R3, 0x1, R0 ;  /* 0x0000000103037824 */ /* 0x000fe400078e0200 */
[----:B----4-:R-:W-:Y:S02]  /*dab0*/  IMAD R0, R21, UR4, RZ ;  /* 0x0000000415007c24 */ /* 0x010fe4000f8e02ff */
[----:B------:R-:W3:Y:S01]  /*dac0*/  S2R R21, SR_TID.X ;  /* 0x0000000000157919 */ /* 0x000ee20000002100 */
[----:B------:R-:W-:-:S04]  /*dad0*/  IMAD.WIDE.U32 R2, R4, UR4, R2 ;  /* 0x0000000404027c25 */ /* 0x000fc8000f8e0002 */
[----:B------:R-:W-:Y:S01]  /*dae0*/  IMAD R0, R4, UR5, R0 ;  /* 0x0000000504007c24 */ /* 0x000fe2000f8e0200 */
[----:B------:R-:W-:Y:S01]  /*daf0*/  ULDC.64 UR4, c[0x0][0x2d0] ;  /* 0x0000b40000047ab9 */ /* 0x000fe20000000a00 */
[----:B------:R-:W4:Y:S02]  /*db00*/  @P0 LDC R4, c[0x0][0x44c] ;  /* 0x00011300ff040b82 */ /* 0x000f240000000800 */
[----:B------:R-:W-:Y:S01]  /*db10*/  IMAD.IADD R3, R3, 0x1, R0 ;  /* 0x0000000103037824 */ /* 0x000fe200078e0200 */
[----:B--2---:R-:W-:-:S04]  /*db20*/  LOP3.LUT R20, R20, 0x7f, RZ, 0xc0, !PT ;  /* 0x0000007f14147812 */ /* 0x004fc800078ec0ff */
[----:B------:R-:W-:Y:S01]  /*db30*/  SHF.R.U32.HI R20, RZ, 0x2, R20 ;  /* 0x00000002ff147819 */ /* 0x000fe20000011614 */
[----:B---3--:R-:W-:Y:S02]  /*db40*/  IMAD.SHL.U32 R6, R21, 0x20, RZ ;  /* 0x0000002015067824 */ /* 0x008fe400078e00ff */
[----:B-1----:R-:W-:-:S03]  /*db50*/  IMAD.SHL.U32 R21, R10, 0x8, RZ ;  /* 0x000000080a157824 */ /* 0x002fc600078e00ff */
[----:B------:R-:W-:Y:S01]  /*db60*/  LOP3.LUT R6, R20, 0x60, R6, 0xf8, !PT ;  /* 0x0000006014067812 */ /* 0x000fe200078ef806 */
[----:B------:R-:W-:Y:S01]  /*db70*/  IMAD.SHL.U32 R20, R11, 0x8, RZ ;  /* 0x000000080b147824 */ /* 0x000fe200078e00ff */
[----:B------:R-:W-:-:S03]  /*db80*/  LOP3.LUT R21, R21, 0x18, RZ, 0xc0, !PT ;  /* 0x0000001815157812 */ /* 0x000fc600078ec0ff */
[----:B------:R-:W-:Y:S01]  /*db90*/  IMAD R6, R17, 0xc0, R6 ;  /* 0x000000c011067824 */ /* 0x000fe200078e0206 */
[C---:B------:R-:W-:Y:S02]  /*dba0*/  LOP3.LUT R10, R21.reuse, 0x40, RZ, 0xfc, !PT ;  /* 0x00000040150a7812 */ /* 0x040fe400078efcff */
[----:B------:R-:W-:Y:S01]  /*dbb0*/  LOP3.LUT R20, R20, 0x18, RZ, 0xc0, !PT ;  /* 0x0000001814147812 */ /* 0x000fe200078ec0ff */
[----:B----4-:R-:W-:Y:S01]  /*dbc0*/  @P0 IMAD.HI.U32 R0, R6, R4, RZ ;  /* 0x0000000406000227 */ /* 0x010fe200078e00ff */
[----:B------:R-:W-:-:S03]  /*dbd0*/  LOP3.LUT R12, R21, 0x20, RZ, 0xfc, !PT ;  /* 0x00000020150c7812 */ /* 0x000fc600078efcff */
[----:B------:R-:W-:Y:S01]  /*dbe0*/  IMAD.MOV.U32 R4, RZ, RZ, R6 ;  /* 0x000000ffff047224 */ /* 0x000fe200078e0006 */
[----:B0-----:R-:W-:-:S04]  /*dbf0*/  @P0 SHF.R.U32.HI R4, RZ, R5, R0 ;  /* 0x00000005ff040219 */ /* 0x001fc80000011600 */
        /* <DEDUP_REMOVED lines=16> */
[----:B------:R-:W0:Y:S01]  /*dd00*/  @P0 LDC R5, c[0x0][0x450] ;  /* 0x00011400ff050b82 */ /* 0x000e220000000800 */
[----:B------:R-:W-:-:S03]  /*dd10*/  MOV R6, R7 ;  /* 0x0000000700067202 */ /* 0x000fc60000000f00 */
[----:B0-----:R-:W-:-:S05]  /*dd20*/  @P0 SHF.R.U32.HI R6, RZ, R5, R8 ;  /* 0x00000005ff060219 */ /* 0x001fca0000011608 */
        /* <DEDUP_REMOVED lines=8> */
[----:B------:R0:W5:Y:S01]  /*ddb0*/  LDL R10, [R1+0x4] ;  /* 0x00000400010a7983 */ /* 0x0001620000100800 */
[----:B------:R-:W-:Y:S02]  /*ddc0*/  SHF.R.S32.HI R6, RZ, 0x1f, R5 ;  /* 0x0000001fff067819 */ /* 0x000fe40000011405 */
[----:B------:R-:W-:Y:S01]  /*ddd0*/  IMAD.IADD R3, R3, 0x1, R7 ;  /* 0x0000000103037824 */ /* 0x000fe200078e0207 */
[----:B------:R-:W-:Y:S02]  /*dde0*/  ISETP.GE.AND P2, PT, R20, UR4, PT ;  /* 0x0000000414007c0c */ /* 0x000fe4000bf46270 */
[----:B------:R-:W-:Y:S01]  /*ddf0*/  IMAD R6, R6, UR6, RZ ;  /* 0x0000000606067c24 */ /* 0x000fe2000f8e02ff */
[----:B------:R-:W-:Y:S01]  /*de00*/  ISETP.GE.AND P1, PT, R12, UR4, PT ;  /* 0x000000040c007c0c */ /* 0x000fe2000bf26270 */
[----:B------:R-:W-:-:S04]  /*de10*/  IMAD.WIDE.U32 R2, R5, UR6, R2 ;  /* 0x0000000605027c25 */ /* 0x000fc8000f8e0002 */
[----:B------:R-:W-:Y:S01]  /*de20*/  IMAD R6, R5, UR7, R6 ;  /* 0x0000000705067c24 */ /* 0x000fe2000f8e0206 */
[----:B------:R-:W-:-:S03]  /*de30*/  LEA R7, P3, R2, UR8, 0x1 ;  /* 0x0000000802077c11 */ /* 0x000fc6000f8608ff */
[----:B------:R-:W-:Y:S01]  /*de40*/  IMAD.IADD R6, R3, 0x1, R6 ;  /* 0x0000000103067824 */ /* 0x000fe200078e0206 */
[----:B------:R-:W-:Y:S01]  /*de50*/  UMOV UR4, 0xffffffff ;  /* 0xffffffff00047882 */ /* 0x000fe20000000000 */
[----:B------:R-:W-:-:S03]  /*de60*/  LOP3.LUT R21, R11, 0x7f, RZ, 0xc0, !PT ;  /* 0x0000007f0b157812 */ /* 0x000fc600078ec0ff */
[----:B------:R-:W-:Y:S02]  /*de70*/  LEA.HI.X R6, R2, UR9, R6, 0x1, P3 ;  /* 0x0000000902067c11 */ /* 0x000fe400098f0c06 */
[----:B------:R-:W-:Y:S01]  /*de80*/  SHF.R.U32.HI R21, RZ, 0x2, R21 ;  /* 0x00000002ff157819 */ /* 0x000fe20000011615 */
[----:B0-----:R-:W-:Y:S06]  /*de90*/  BRA.DIV UR4, `(.L_x_10149) ;  /* 0x0000003e04e07947 */ /* 0x001fec000b800000 */
[----:B------:R-:W2:Y:S01]  /*dea0*/  LDL.LU R3, [R1+0x2c] ;  /* 0x00002c0001037983 */ /* 0x000ea20000300800 */
[----:B------:R-:W-:-:S03]  /*deb0*/  IMAD R17, R17, 0xc0, R21 ;  /* 0x000000c011117824 */ /* 0x000fc600078e0215 */
[----:B------:R-:W-:Y:S01]  /*dec0*/  SHFL.IDX PT, R2, R4, RZ, 0x1c1f ;  /* 0x001c1fff04027589 */ /* 0x000fe200000e0000 */
        /* <DEDUP_REMOVED lines=54> */
[----:B------:R-:W-:Y:S04]  /*e230*/  @!P3 LDGSTS.E.BYPASS.LTC128B.128 [R10+0xfa00], desc[UR60][R2.64], !P2 ;  /* 0x0fa00000020abfae */ /* 0x000fe8000d101d7c */
[----:B------:R-:W-:Y:S04]  /*e240*/  @!P3 LDGSTS.E.BYPASS.LTC128B.128 [R10+0x12a00], desc[UR60][R2.64+0x40], !P1 ;  /* 0x12a00040020abfae */ /* 0x000fe8000c901d7c */
[----:B------:R0:W-:Y:S04]  /*e250*/  @!P3 LDGSTS.E.BYPASS.LTC128B.128 [R10+0x15a00], desc[UR60][R2.64+0x80], !P0 ;  /* 0x15a00080020abfae */ /* 0x0001e8000c101d7c */
[----:B0-----:R0:W1:Y:S02]  /*e260*/  SHFL.IDX PT, R2, R7, 0x1, 0x1c1f ;  /* 0x003c1f0007027f89 */ /* 0x00106400000e0000 */
.L_x_10266:
[----:B------:R-:W-:Y:S02]  /*e270*/  VIADD R17, R17, 0xa0 ;  /* 0x000000a011117836 */ /* 0x000fe40000000000 */
[----:B------:R-:W-:-:S03]  /*e280*/  VIADD R0, R22, 0x31c00 ;  /* 0x00031c0016007836 */ /* 0x000fc60000000000 */
[----:B------:R-:W-:-:S13]  /*e290*/  ISETP.GE.AND P3, PT, R17, R5, PT ;  /* 0x000000051100720c */ /* 0x000fda0003f66270 */
[----:B-1----:R-:W-:-:S05]  /*e2a0*/  @!P3 LEA R2, P4, R20, R2, 0x1 ;  /* 0x000000021402b211 */ /* 0x002fca00078808ff */
[----:B------:R-:W-:-:S05]  /*e2b0*/  @!P3 IMAD.X R3, RZ, RZ, R6, P4 ;  /* 0x000000ffff03b224 */ /* 0x000fca00020e0606 */
[----:B------:R-:W-:Y:S01]  /*e2c0*/  @!PT LDS RZ, [RZ] ;  /* 0x00000000fffff984 */ /* 0x000fe20000000800 */
[----:B------:R-:W-:Y:S01]  /*e2d0*/  @!PT LDS RZ, [RZ] ;  /* 0x00000000fffff984 */ /* 0x000fe20000000800 */
[----:B------:R-:W-:Y:S01]  /*e2e0*/  @!PT LDS RZ, [RZ] ;  /* 0x00000000fffff984 */ /* 0x000fe20000000800 */
[----:B------:R1:W-:Y:S04]  /*e2f0*/  @!P3 LDGSTS.E.BYPASS.LTC128B.128 [R10+0x10200], desc[UR60][R2.64], !P2 ;  /* 0x10200000020abfae */ /* 0x0003e8000d101d7c */
[----:B------:R1:W-:Y:S04]  /*e300*/  @!P3 LDGSTS.E.BYPASS.LTC128B.128 [R10+0x13200], desc[UR60][R2.64+0x40], !P1 ;  /* 0x13200040020abfae */ /* 0x0003e8000c901d7c */
[----:B------:R1:W-:Y:S01]  /*e310*/  @!P3 LDGSTS.E.BYPASS.LTC128B.128 [R10+0x16200], desc[UR60][R2.64+0x80], !P0 ;  /* 0x16200080020abfae */ /* 0x0003e2000c101d7c */
[----:B------:R-:W-:Y:S01]  /*e320*/  PLOP3.LUT P0, PT, PT, PT, PT, 0x80, 0x0 ;  /* 0x000000000000781c */ /* 0x000fe20003f0f070 */
[----:B------:R-:W-:-:S12]  /*e330*/  NOP ;  /* 0x0000000000007918 */ /* 0x000fd80000000000 */
.L_x_10150:
        /* <DEDUP_REMOVED lines=8> */
[----:B------:R-:W-:Y:S01]  /*e3c0*/  LEA.HI R2, R3, R3, RZ, 0x1 ;  /* 0x0000000303027211 */ /* 0x000fe200078f08ff */
[----:B------:R1:W-:Y:S03]  /*e3d0*/  STL [R1+0x30], R3 ;  /* 0x0000300301007387 */ /* 0x0003e60000100800 */
[----:B------:R-:W-:-:S04]  /*e3e0*/  LOP3.LUT R2, R2, 0xfffffffe, RZ, 0xc0, !PT ;  /* 0xfffffffe02027812 */ /* 0x000fc800078ec0ff */
[----:B------:R-:W-:-:S04]  /*e3f0*/  IADD3 R2, R3, -R2, RZ ;  /* 0x8000000203027210 */ /* 0x000fc80007ffe0ff */
[----:B-1----:R-:W-:Y:S01]  /*e400*/  SHF.L.U32 R3, R2, 0x1f, RZ ;  /* 0x0000001f02037819 */ /* 0x002fe200000006ff */
[----:B------:R-:W-:Y:S01]  /*e410*/  NOP ;  /* 0x0000000000007918 */ /* 0x000fe20000000000 */
[----:B------:R-:W2:Y:S01]  /*e420*/  LDL.LU R4, [R1+0x28] ;  /* 0x0000280001047983 */ /* 0x000ea20000300800 */
[----:B------:R1:W-:Y:S01]  /*e430*/  SYNCS.ARRIVE.TRANS64.A1T0 RZ, [R22+URZ+0x31c00], RZ ;  /* 0x031c00ff16ff79a7 */ /* 0x0003e2000810003f */
[----:B------:R-:W-:Y:S01]  /*e440*/  BSSY B0, `(.L_x_10151) ;  /* 0x0000004000007945 */ /* 0x000fe20003800000 */
[----:B------:R-:W3:Y:S01]  /*e450*/  SYNCS.PHASECHK.TRANS64.TRYWAIT P0, [R22+URZ+0x31c20], R3 ;  /* 0x031c2003160075a7 */ /* 0x000ee2000800017f */
[----:B--2---:R-:W-:Y:S02]  /*e460*/  ISETP.GE.AND P1, PT, R4, 0x91, PT ;  /* 0x000000910400780c */ /* 0x004fe40003f26270 */
[----:B-1-3--:R-:W-:Y:S11]  /*e470*/  @!P0 BRA `(.L_x_10152) ;  /* 0x0000004000788947 */ /* 0x00aff60003800000 */
.L_x_10267:
[----:B------:R-:W-:Y:S05]  /*e480*/  BSYNC B0 ;  /* 0x0000000000007941 */ /* 0x000fea0003800000 */
.L_x_10151:
[----:B------:R-:W-:Y:S04]  /*e490*/  BSSY B0, `(.L_x_10153) ;  /* 0x0000227000007945 */ /* 0x000fe80003800000 */
[----:B------:R-:W-:Y:S05]  /*e4a0*/  @!P1 BRA `(.L_x_10154) ;  /* 0x0000002000949947 */ /* 0x000fea0003800000 */
[----:B------:R-:W0:Y:S01]  /*e4b0*/  LDL R4, [R1+0x10] ;  /* 0x0000100001047983 */ /* 0x000e220000100800 */
[----:B------:R-:W-:Y:S01]  /*e4c0*/  IMAD.MOV.U32 R2, RZ, RZ, 0x1 ;  /* 0x00000001ff027424 */ /* 0x000fe200078e00ff */
[----:B------:R-:W-:Y:S01]  /*e4d0*/  BSSY B2, `(.L_x_10155) ;  /* 0x00000bc000027945 */ /* 0x000fe20003800000 */
[----:B0-----:R-:W-:Y:S02]  /*e4e0*/  IMAD.MOV R7, RZ, RZ, -R4 ;  /* 0x000000ffff077224 */ /* 0x001fe400078e0a04 */
[----:B------:R-:W-:-:S03]  /*e4f0*/  VIADD R6, R4, 0xfffffffe ;  /* 0xfffffffe04067836 */ /* 0x000fc60000000000 */
[----:B------:R-:W-:-:S05]  /*e500*/  VIADDMNMX R7, R7, R2, 0xffffffff, !PT ;  /* 0xffffffff07077446 */ /* 0x000fca0007800102 */
[----:B------:R-:W-:-:S05]  /*e510*/  IMAD.IADD R2, R4, 0x1, R7 ;  /* 0x0000000104027824 */ /* 0x000fca00078e0207 */
[----:B------:R-:W-:-:S04]  /*e520*/  LOP3.LUT R2, R2, 0x1, RZ, 0xc0, !PT ;  /* 0x0000000102027812 */ /* 0x000fc800078ec0ff */
[----:B------:R-:W-:-:S13]  /*e530*/  ISETP.NE.U32.AND P0, PT, R2, 0x1, PT ;  /* 0x000000010200780c */ /* 0x000fda0003f05070 */
[----:B------:R-:W-:Y:S05]  /*e540*/  @P0 BRA `(.L_x_10156) ;  /* 0x0000000800d00947 */ /* 0x000fea0003800000 */
[----:B------:R-:W2:Y:S01]  /*e550*/  LDL R4, [R1] ;  /* 0x0000000001047983 */ /* 0x000ea20000100800 */
[----:B------:R-:W-:Y:S01]  /*e560*/  VIADD R8, R23, 0x1 ;  /* 0x0000000117087836 */ /* 0x000fe20000000000 */
[----:B------:R-:W-:Y:S04]  /*e570*/  BSSY B1, `(.L_x_10157) ;  /* 0x00000ad000017945 */ /* 0x000fe80003800000 */
[----:B------:R-:W-:-:S04]  /*e580*/  ISETP.NE.AND P0, PT, R8, 0x2, PT ;  /* 0x000000020800780c */ /* 0x000fc80003f05270 */
[----:B------:R-:W-:Y:S02]  /*e590*/  SEL R9, RZ, 0x1, P0 ;  /* 0x00000001ff097807 */ /* 0x000fe40000000000 */
[----:B------:R-:W-:Y:S02]  /*e5a0*/  SEL R8, R8, RZ, P0 ;  /* 0x000000ff08087207 */ /* 0x000fe40000000000 */
[----:B------:R-:W-:Y:S02]  /*e5b0*/  LOP3.LUT R9, R26, R9, RZ, 0x3c, !PT ;  /* 0x000000091a097212 */ /* 0x000fe400078e3cff */
[----:B--2---:R-:W-:-:S13]  /*e5c0*/  ISETP.NE.AND P2, PT, R4, RZ, PT ;  /* 0x000000ff0400720c */ /* 0x004fda0003f45270 */
[----:B------:R-:W-:Y:S05]  /*e5d0*/  @!P2 BRA `(.L_x_10158) ;  /* 0x000000080098a947 */ /* 0x000fea0003800000 */
[----:B------:R-:W-:Y:S01]  /*e5e0*/  ULDC.64 UR4, c[0x0][0x418] ;  /* 0x0001060000047ab9 */ /* 0x000fe20000000a00 */
[----:B------:R-:W-:Y:S01]  /*e5f0*/  IMAD.MOV.U32 R5, RZ, RZ, R24 ;  /* 0x000000ffff057224 */ /* 0x000fe200078e0018 */
[----:B------:R-:W-:-:S04]  /*e600*/  ISETP.NE.U32.AND P0, PT, RZ, UR4, PT ;  /* 0x00000004ff007c0c */ /* 0x000fc8000bf05070 */
[----:B------:R-:W-:-:S13]  /*e610*/  ISETP.NE.AND.EX P0, PT, RZ, UR5, PT, P0 ;  /* 0x00000005ff007c0c */ /* 0x000fda000bf05300 */
[----:B------:R-:W-:Y:S05]  /*e620*/  @!P0 BRA `(.L_x_10159) ;  /* 0x0000000000448947 */ /* 0x000fea0003800000 */
[----:B------:R-:W0:Y:S01]  /*e630*/  LDC R5, c[0x0][0x43c] ;  /* 0x00010f00ff057b82 */ /* 0x000e220000000800 */
[----:B------:R-:W-:Y:S01]  /*e640*/  ULDC.64 UR6, c[0x0][0x428] ;  /* 0x00010a0000067ab9 */ /* 0x000fe20000000a00 */
[----:B0-----:R-:W-:-:S13]  /*e650*/  ISETP.NE.AND P0, PT, R5, 0x1, PT ;  /* 0x000000010500780c */ /* 0x001fda0003f05270 */
[----:B-1----:R-:W0:Y:S02]  /*e660*/  @P0 LDC.64 R2, c[0x0][0x440] ;  /* 0x00011000ff020b82 */ /* 0x002e240000000a00 */
        /* <DEDUP_REMOVED lines=8> */
[----:B------:R-:W-:-:S04]  /*e6f0*/  IMAD.WIDE.U32 R2, R25, UR6, R2 ;  /* 0x0000000619027c25 */ /* 0x000fc8000f8e0002 */
[----:B------:R-:W-:Y:S01]  /*e700*/  IMAD.IADD R3, R4, 0x1, R3 ;  /* 0x0000000104037824 */ /* 0x000fe200078e0203 */
[----:B------:R-:W-:-:S04]  /*e710*/  LEA R4, P0, R2, UR4, 0x2 ;  /* 0x0000000402047c11 */ /* 0x000fc8000f8010ff */
[----:B------:R-:W-:-:S06]  /*e720*/  LEA.HI.X R5, R2, UR5, R3, 0x2, P0 ;  /* 0x0000000502057c11 */ /* 0x000fcc00080f1403 */
[----:B------:R0:W5:Y:S03]  /*e730*/  LDG.E R5, desc[UR60][R4.64] ;  /* 0x0000003c04057981 */ /* 0x000166000c1e1900 */
.L_x_10159:
[----:B-1----:R-:W-:Y:S01]  /*e740*/  IMAD R3, R8, 0x8, R22 ;  /* 0x0000000808037824 */ /* 0x002fe200078e0216 */
[----:B------:R-:W-:Y:S01]  /*e750*/  SHF.L.U32 R2, R9, 0x1f, RZ ;  /* 0x0000001f09027819 */ /* 0x000fe200000006ff */
[----:B------:R-:W-:Y:S03]  /*e760*/  BSSY B3, `(.L_x_10160) ;  /* 0x0000003000037945 */ /* 0x000fe60003800000 */
[----:B------:R-:W1:Y:S02]  /*e770*/  SYNCS.PHASECHK.TRANS64.TRYWAIT P0, [R3+URZ+0x31c40], R2 ;  /* 0x031c4002030075a7 */ /* 0x000e64000800017f */
[----:B-1----:R-:W-:Y:S05]  /*e780*/  @!P0 BRA `(.L_x_10161) ;  /* 0x0000003c00c88947 */ /* 0x002fea0003800000 */
.L_x_10268:
[----:B------:R-:W-:Y:S05]  /*e790*/  BSYNC B3 ;  /* 0x0000000000037941 */ /* 0x000fea0003800000 */
.L_x_10160:
        /* <DEDUP_REMOVED lines=12> */
.L_x_10163:
[----:B------:R-:W-:Y:S05]  /*e860*/  BSYNC B3 ;  /* 0x0000000000037941 */ /* 0x000fea0003800000 */
.L_x_10162:
[----:B------:R-:W-:Y:S01]  /*e870*/  IMAD.MOV.U32 R11, RZ, RZ, RZ ;  /* 0x000000ffff0b7224 */ /* 0x000fe200078e00ff */
[----:B------:R-:W-:Y:S01]  /*e880*/  UIADD3 UR4, UP0, UR38, 0x370, URZ ;  /* 0x0000037026047890 */ /* 0x000fe2000ff1e03f */
[----:B------:R-:W-:Y:S01]  /*e890*/  IMAD R4, R8, 0x6c00, R22 ;  /* 0x00006c0008047824 */ /* 0x000fe200078e0216 */
[----:B------:R-:W-:Y:S01]  /*e8a0*/  PLOP3.LUT P0, PT, PT, PT, PT, 0x80, 0x0 ;  /* 0x000000000000781c */ /* 0x000fe20003f0f070 */
[----:B-1----:R-:W-:Y:S01]  /*e8b0*/  VIADD R3, R3, 0x31c30 ;  /* 0x00031c3003037836 */ /* 0x002fe20000000000 */
[----:B------:R-:W-:Y:S01]  /*e8c0*/  R2UR UR10, R11 ;  /* 0x000000000b0a72ca */ /* 0x000fe200000e0000 */
[----:B------:R-:W-:Y:S01]  /*e8d0*/  IMAD R2, R6, 0x90, R28 ;  /* 0x0000009006027824 */ /* 0x000fe200078e021c */
[----:B------:R-:W-:Y:S01]  /*e8e0*/  UIADD3.X UR5, URZ, UR39, URZ, UP0, !UPT ;  /* 0x000000273f057290 */ /* 0x000fe200087fe43f */
[----:B------:R-:W-:Y:S01]  /*e8f0*/  VIADD R10, R4, 0x16a00 ;  /* 0x00016a00040a7836 */ /* 0x000fe20000000000 */
[----:B------:R-:W-:Y:S01]  /*e900*/  UMOV UR6, 0x0 ;  /* 0x0000000000067882 */ /* 0x000fe20000000000 */
[----:B------:R-:W-:-:S10]  /*e910*/  UMOV UR7, 0x14f00000 ;  /* 0x14f0000000077882 */ /* 0x000fd40000000000 */
.L_x_10164:
        /* <DEDUP_REMOVED lines=16> */
.L_x_10165:
        /* <DEDUP_REMOVED lines=16> */
.L_x_10166:
        /* <DEDUP_REMOVED lines=15> */
.L_x_10269:
[----:B------:R-:W-:Y:S05]  /*ec10*/  BSYNC B3 ;  /* 0x0000000000037941 */ /* 0x000fea0003800000 */
.L_x_10167:
[----:B------:R-:W-:Y:S01]  /*ec20*/  BSSY B3, `(.L_x_10169) ;  /* 0x000000c000037945 */ /* 0x000fe20003800000 */
[----:B------:R-:W-:Y:S01]  /*ec30*/  IMAD.MOV.U32 R12, RZ, RZ, 0x0 ;  /* 0x00000000ff0c7424 */ /* 0x000fe200078e00ff */
[----:B------:R-:W-:Y:S02]  /*ec40*/  MOV R13, 0x14f00000 ;  /* 0x14f00000000d7802 */ /* 0x000fe40000000f00 */
[----:B------:R-:W-:Y:S05]  /*ec50*/  @P1 BRA `(.L_x_10170) ;  /* 0x0000000000201947 */ /* 0x000fea0003800000 */
        /* <DEDUP_REMOVED lines=8> */
.L_x_10170:
[----:B------:R-:W-:Y:S05]  /*ece0*/  BSYNC B3 ;  /* 0x0000000000037941 */ /* 0x000fea0003800000 */
.L_x_10169:
[----:B------:R-:W-:Y:S01]  /*ecf0*/  R2UR UR10, R11 ;  /* 0x000000000b0a72ca */ /* 0x000fe200000e0000 */
[C-C-:B0-----:R-:W-:Y:S01]  /*ed00*/  IMAD R2, R23.reuse, 0x8, R22.reuse ;  /* 0x0000000817027824 */ /* 0x141fe200078e0216 */
[----:B------:R-:W-:Y:S01]  /*ed10*/  R2UR UR6, R12 ;  /* 0x000000000c0672ca */ /* 0x000fe200000e0000 */
[----:B------:R-:W-:Y:S01]  /*ed20*/  IMAD R3, R23, 0x6c00, R22 ;  /* 0x00006c0017037824 */ /* 0x000fe200078e0216 */
[----:B------:R-:W-:Y:S01]  /*ed30*/  R2UR UR7, R13 ;  /* 0x000000000d0772ca */ /* 0x000fe200000e0000 */
[----:B------:R-:W-:Y:S01]  /*ed40*/  UIADD3 UR4, UP0, UR38, 0x470, URZ ;  /* 0x0000047026047890 */ /* 0x000fe2000ff1e03f */
[----:B------:R-:W-:Y:S01]  /*ed50*/  PLOP3.LUT P0, PT, PT, PT, PT, 0x80, 0x0 ;  /* 0x000000000000781c */ /* 0x000fe20003f0f070 */
[----:B------:R-:W-:Y:S02]  /*ed60*/  IMAD R4, R27, 0x90, R28 ;  /* 0x000000901b047824 */ /* 0x000fe400078e021c */
[----:B------:R-:W-:Y:S01]  /*ed70*/  VIADD R2, R2, 0x31c50 ;  /* 0x00031c5002027836 */ /* 0x000fe20000000000 */
[----:B------:R-:W-:Y:S01]  /*ed80*/  UIADD3.X UR5, URZ, UR39, URZ, UP0, !UPT ;  /* 0x000000273f057290 */ /* 0x000fe200087fe43f */
[----:B------:R-:W-:-:S11]  /*ed90*/  VIADD R10, R3, 0x200 ;  /* 0x00000200030a7836 */ /* 0x000fd60000000000 */
.L_x_10171:
        /* <DEDUP_REMOVED lines=15> */
.L_x_10172:
        /* <DEDUP_REMOVED lines=15> */
.L_x_10173:
        /* <DEDUP_REMOVED lines=12> */
.L_x_10158:
[----:B------:R-:W-:Y:S05]  /*f040*/  BSYNC B1 ;  /* 0x0000000000017941 */ /* 0x000fea0003800000 */
.L_x_10157:
[----:B------:R-:W2:Y:S01]  /*f050*/  LDL.LU R2, [R1+0x10] ;  /* 0x0000100001027983 */ /* 0x000ea20000300800 */
[----:B------:R-:W-:Y:S02]  /*f060*/  IMAD.MOV.U32 R23, RZ, RZ, R8 ;  /* 0x000000ffff177224 */ /* 0x000fe400078e0008 */
[----:B------:R-:W-:Y:S02]  /*f070*/  IMAD.MOV.U32 R26, RZ, RZ, R9 ;  /* 0x000000ffff1a7224 */ /* 0x000fe400078e0009 */
[----:B--2---:R-:W-:-:S07]  /*f080*/  VIADD R6, R2, 0xfffffffd ;  /* 0xfffffffd02067836 */ /* 0x004fce0000000000 */
.L_x_10156:
[----:B------:R-:W-:Y:S05]  /*f090*/  BSYNC B2 ;  /* 0x0000000000027941 */ /* 0x000fea0003800000 */
.L_x_10155:
[----:B------:R-:W2:Y:S01]  /*f0a0*/  LDL.LU R2, [R1+0xc] ;  /* 0x00000c0001027983 */ /* 0x000ea20000300800 */
[----:B------:R-:W-:-:S05]  /*f0b0*/  IMAD.MOV R7, RZ, RZ, -R7 ;  /* 0x000000ffff077224 */ /* 0x000fca00078e0a07 */
[----:B--2---:R-:W-:-:S13]  /*f0c0*/  ISETP.NE.AND P0, PT, R2, R7, PT ;  /* 0x000000070200720c */ /* 0x004fda0003f05270 */
[----:B------:R-:W-:Y:S05]  /*f0d0*/  @!P0 BRA `(.L_x_10154) ;  /* 0x0000001400888947 */ /* 0x000fea0003800000 */
[----:B------:R-:W-:-:S07]  /*f0e0*/  IMAD.MOV.U32 R4, RZ, RZ, R24 ;  /* 0x000000ffff047224 */ /* 0x000fce00078e0018 */
.L_x_10208:
[----:B------:R-:W2:Y:S01]  /*f0f0*/  LDL R2, [R1] ;  /* 0x0000000001027983 */ /* 0x000ea20000100800 */
[----:B------:R-:W-:Y:S01]  /*f100*/  VIADD R7, R23, 0x1 ;  /* 0x0000000117077836 */ /* 0x000fe20000000000 */
[----:B------:R-:W-:Y:S05]  /*f110*/  YIELD ;  /* 0x0000000000007946 */ /* 0x000fea0003800000 */
[----:B------:R-:W-:Y:S01]  /*f120*/  ISETP.NE.AND P0, PT, R7, 0x2, PT ;  /* 0x000000020700780c */ /* 0x000fe20003f05270 */
[----:B------:R-:W-:Y:S03]  /*f130*/  BSSY B1, `(.L_x_10174) ;  /* 0x00000aa000017945 */ /* 0x000fe60003800000 */
[----:B-1----:R-:W-:-:S02]  /*f140*/  SEL R3, RZ, 0x1, P0 ;  /* 0x00000001ff037807 */ /* 0x002fc40000000000 */
        /* <DEDUP_REMOVED lines=24> */
[----:B------:R-:W-:-:S05]  /*f2d0*/  LEA.HI.X R5, R2, UR5, R3, 0x2, P0 ;  /* 0x0000000502057c11 */ /* 0x000fca00080f1403 */
[----:B------:R0:W5:Y:S04]  /*f2e0*/  LDG.E R4, desc[UR60][R4.64] ;  /* 0x0000003c04047981 */ /* 0x000168000c1e1900 */
.L_x_10176:
[----:B------:R-:W-:Y:S01]  /*f2f0*/  IMAD R3, R7, 0x8, R22 ;  /* 0x0000000807037824 */ /* 0x000fe200078e0216 */
[----:B------:R-:W-:Y:S01]  /*f300*/  SHF.L.U32 R2, R8, 0x1f, RZ ;  /* 0x0000001f08027819 */ /* 0x000fe200000006ff */
[----:B------:R-:W-:Y:S03]  /*f310*/  BSSY B2, `(.L_x_10177) ;  /* 0x0000003000027945 */ /* 0x000fe60003800000 */
[----:B------:R-:W1:Y:S02]  /*f320*/  SYNCS.PHASECHK.TRANS64.TRYWAIT P0, [R3+URZ+0x31c40], R2 ;  /* 0x031c4002030075a7 */ /* 0x000e64000800017f */
[----:B-1----:R-:W-:Y:S05]  /*f330*/  @!P0 BRA `(.L_x_10178) ;  /* 0x0000003400048947 */ /* 0x002fea0003800000 */
.L_x_10270:
[----:B------:R-:W-:Y:S05]  /*f340*/  BSYNC B2 ;  /* 0x0000000000027941 */ /* 0x000fea0003800000 */
.L_x_10177:
[----:B0-----:R-:W0:Y:S01]  /*f350*/  S2R R5, SR_TID.X ;  /* 0x0000000000057919 */ /* 0x001e220000002100 */
        /* <DEDUP_REMOVED lines=11> */
.L_x_10180:
[----:B------:R-:W-:Y:S05]  /*f410*/  BSYNC B2 ;  /* 0x0000000000027941 */ /* 0x000fea0003800000 */
.L_x_10179:
        /* <DEDUP_REMOVED lines=11> */
.L_x_10181:
        /* <DEDUP_REMOVED lines=16> */
.L_x_10182:
        /* <DEDUP_REMOVED lines=16> */
.L_x_10183:
        /* <DEDUP_REMOVED lines=15> */
.L_x_10271:
[----:B------:R-:W-:Y:S05]  /*f7c0*/  BSYNC B2 ;  /* 0x0000000000027941 */ /* 0x000fea0003800000 */
.L_x_10184:
        /* <DEDUP_REMOVED lines=11> */
.L_x_10187:
[----:B------:R-:W-:Y:S05]  /*f880*/  BSYNC B2 ;  /* 0x0000000000027941 */ /* 0x000fea0003800000 */
.L_x_10186:
[----:B------:R-:W-:Y:S01]  /*f890*/  R2UR UR6, R2 ;  /* 0x00000000020672ca */ /* 0x000fe200000e0000 */
[----:B------:R-:W-:Y:S01]  /*f8a0*/  IMAD R23, R23, 0x6c00, R22 ;  /* 0x00006c0017177824 */ /* 0x000fe200078e0216 */
[----:B------:R-:W-:Y:S01]  /*f8b0*/  R2UR UR7, R3 ;  /* 0x00000000030772ca */ /* 0x000fe200000e0000 */
[----:B------:R-:W-:Y:S01]  /*f8c0*/  UIADD3 UR4, UP0, UR38, 0x470, URZ ;  /* 0x0000047026047890 */ /* 0x000fe2000ff1e03f */
[----:B------:R-:W-:Y:S01]  /*f8d0*/  R2UR UR10, R5 ;  /* 0x00000000050a72ca */ /* 0x000fe200000e0000 */
[----:B------:R-:W-:Y:S01]  /*f8e0*/  IMAD R5, R27, 0x90, R28 ;  /* 0x000000901b057824 */ /* 0x000fe200078e021c */
[----:B------:R-:W-:Y:S01]  /*f8f0*/  PLOP3.LUT P0, PT, PT, PT, PT, 0x80, 0x0 ;  /* 0x000000000000781c */ /* 0x000fe20003f0f070 */
[----:B0-----:R-:W-:Y:S01]  /*f900*/  VIADD R12, R12, 0x50 ;  /* 0x000000500c0c7836 */ /* 0x001fe20000000000 */
[----:B------:R-:W-:Y:S01]  /*f910*/  UIADD3.X UR5, URZ, UR39, URZ, UP0, !UPT ;  /* 0x000000273f057290 */ /* 0x000fe200087fe43f */
[----:B------:R-:W-:-:S11]  /*f920*/  VIADD R13, R23, 0x200 ;  /* 0x00000200170d7836 */ /* 0x000fd60000000000 */
.L_x_10188:
        /* <DEDUP_REMOVED lines=15> */
.L_x_10189:
        /* <DEDUP_REMOVED lines=15> */
.L_x_10190:
        /* <DEDUP_REMOVED lines=12> */
.L_x_10175:
[----:B------:R-:W-:Y:S05]  /*fbd0*/  BSYNC B1 ;  /* 0x0000000000017941 */ /* 0x000fea0003800000 */
.L_x_10174:
        /* <DEDUP_REMOVED lines=10> */
[----:B------:R-:W-:Y:S01]  /*fc80*/  VIADD R9, R6, 0xffffffff ;  /* 0xffffffff06097836 */ /* 0x000fe20000000000 */
[----:B------:R-:W-:-:S04]  /*fc90*/  ISETP.NE.U32.AND P0, PT, RZ, UR4, PT ;  /* 0x00000004ff007c0c */ /* 0x000fc8000bf05070 */
[----:B------:R-:W-:-:S13]  /*fca0*/  ISETP.NE.AND.EX P0, PT, RZ, UR5, PT, P0 ;  /* 0x00000005ff007c0c */ /* 0x000fda000bf05300 */
[----:B------:R-:W-:Y:S05]  /*fcb0*/  @!P0 BRA `(.L_x_10193) ;  /* 0x0000000000448947 */ /* 0x000fea0003800000 */
[----:B------:R-:W0:Y:S01]  /*fcc0*/  LDC R4, c[0x0][0x43c] ;  /* 0x00010f00ff047b82 */ /* 0x000e220000000800 */
[----:B------:R-:W-:Y:S01]  /*fcd0*/  ULDC.64 UR6, c[0x0][0x428] ;  /* 0x00010a0000067ab9 */ /* 0x000fe20000000a00 */
[----:B0-----:R-:W-:-:S13]  /*fce0*/  ISETP.NE.AND P0, PT, R4, 0x1, PT ;  /* 0x000000010400780c */ /* 0x001fda0003f05270 */
[----:B------:R-:W0:Y:S02]  /*fcf0*/  @P0 LDC.64 R2, c[0x0][0x440] ;  /* 0x00011000ff020b82 */ /* 0x000e240000000a00 */
[----:B0-----:R-:W-:Y:S01]  /*fd00*/  @P0 IMAD.HI.U32 R5, R9, R2, RZ ;  /* 0x0000000209050227 */ /* 0x001fe200078e00ff */
[----:B------:R-:W-:-:S04]  /*fd10*/  MOV R2, R9 ;  /* 0x0000000900027202 */ /* 0x000fc80000000f00 */
[----:B------:R-:W-:-:S05]  /*fd20*/  @P0 SHF.R.U32.HI R2, RZ, R3, R5 ;  /* 0x00000003ff020219 */ /* 0x000fca0000011605 */
[----:B------:R-:W-:-:S04]  /*fd30*/  IMAD.MOV R3, RZ, RZ, -R2 ;  /* 0x000000ffff037224 */ /* 0x000fc800078e0a02 */
[----:B------:R-:W-:Y:S01]  /*fd40*/  IMAD R9, R4, R3, R9 ;  /* 0x0000000304097224 */ /* 0x000fe200078e0209 */
[----:B------:R-:W-:Y:S01]  /*fd50*/  SHF.R.S32.HI R3, RZ, 0x1f, R2 ;  /* 0x0000001fff037819 */ /* 0x000fe20000011402 */
[----:B------:R-:W-:-:S04]  /*fd60*/  IMAD R4, R29, UR6, RZ ;  /* 0x000000061d047c24 */ /* 0x000fc8000f8e02ff */
[C---:B------:R-:W-:Y:S02]  /*fd70*/  IMAD R4, R25.reuse, UR7, R4 ;  /* 0x0000000719047c24 */ /* 0x040fe4000f8e0204 */
[----:B------:R-:W-:-:S04]  /*fd80*/  IMAD.WIDE.U32 R2, R25, UR6, R2 ;  /* 0x0000000619027c25 */ /* 0x000fc8000f8e0002 */
[----:B------:R-:W-:Y:S01]  /*fd90*/  IMAD.IADD R3, R4, 0x1, R3 ;  /* 0x0000000104037824 */ /* 0x000fe200078e0203 */
[----:B------:R-:W-:-:S04]  /*fda0*/  LEA R4, P0, R2, UR4, 0x2 ;  /* 0x0000000402047c11 */ /* 0x000fc8000f8010ff */
[----:B------:R-:W-:-:S05]  /*fdb0*/  LEA.HI.X R5, R2, UR5, R3, 0x2, P0 ;  /* 0x0000000502057c11 */ /* 0x000fca00080f1403 */
[----:B------:R0:W5:Y:S04]  /*fdc0*/  LDG.E R4, desc[UR60][R4.64] ;  /* 0x0000003c04047981 */ /* 0x000168000c1e1900 */
.L_x_10193:
[----:B------:R-:W-:Y:S01]  /*fdd0*/  IMAD R2, R23, 0x8, R22 ;  /* 0x0000000817027824 */ /* 0x000fe200078e0216 */
[----:B------:R-:W-:Y:S01]  /*fde0*/  SHF.L.U32 R3, R26, 0x1f, RZ ;  /* 0x0000001f1a037819 */ /* 0x000fe200000006ff */
[----:B------:R-:W-:Y:S03]  /*fdf0*/  BSSY B2, `(.L_x_10194) ;  /* 0x0000003000027945 */ /* 0x000fe60003800000 */
[----:B------:R-:W1:Y:S02]  /*fe00*/  SYNCS.PHASECHK.TRANS64.TRYWAIT P0, [R2+URZ+0x31c40], R3 ;  /* 0x031c4003020075a7 */ /* 0x000e64000800017f */
[----:B-1----:R-:W-:Y:S05]  /*fe10*/  @!P0 BRA `(.L_x_10195) ;  /* 0x0000002800748947 */ /* 0x002fea0003800000 */
.L_x_10272:
[----:B------:R-:W-:Y:S05]  /*fe20*/  BSYNC B2 ;  /* 0x0000000000027941 */ /* 0x000fea0003800000 */
.L_x_10194:
        /* <DEDUP_REMOVED lines=12> */
.L_x_10197:
[----:B------:R-:W-:Y:S05]  /*fef0*/  BSYNC B2 ;  /* 0x0000000000027941 */ /* 0x000fea0003800000 */
.L_x_10196:
        /* <DEDUP_REMOVED lines=8> */
[----:B------:R-:W-:Y:S01]  /*ff80*/  IMAD R2, R9, 0x90, R28 ;  /* 0x0000009009027824 */ /* 0x000fe200078e021c */
[----:B------:R-:W-:Y:S01]  /*ff90*/  UMOV UR6, 0x0 ;  /* 0x0000000000067882 */ /* 0x000fe20000000000 */
[----:B------:R-:W-:Y:S01]  /*ffa0*/  VIADD R10, R12, 0x16a00 ;  /* 0x00016a000c0a7836 */ /* 0x000fe20000000000 */
[----:B------:R-:W-:-:S09]  /*ffb0*/  UMOV UR7, 0x14f00000 ;  /* 0x14f0000000077882 */ /* 0x000fd20000000000 */
.L_x_10198:
        /* <DEDUP_REMOVED lines=16> */
.L_x_10199:
        /* <DEDUP_REMOVED lines=16> */
.L_x_10200:
        /* <DEDUP_REMOVED lines=15> */
.L_x_10273:
[----:B------:R-:W-:Y:S05]  /*102b0*/  BSYNC B2 ;  /* 0x0000000000027941 */ /* 0x000fea0003800000 */
.L_x_10201:
        /* <DEDUP_REMOVED lines=11> */
.L_x_10204:
[----:B------:R-:W-:Y:S05]  /*10370*/  BSYNC B2 ;  /* 0x0000000000027941 */ /* 0x000fea0003800000 */
.L_x_10203:
[----:B------:R-:W-:Y:S01]  /*10380*/  R2UR UR6, R2 ;  /* 0x00000000020672ca */ /* 0x000fe200000e0000 */
[----:B------:R-:W-:Y:S01]  /*10390*/  IMAD R7, R7, 0x6c00, R22 ;  /* 0x00006c0007077824 */ /* 0x000fe200078e0216 */
[----:B------:R-:W-:Y:S01]  /*103a0*/  R2UR UR7, R3 ;  /* 0x00000000030772ca */ /* 0x000fe200000e0000 */
[----:B------:R-:W-:Y:S01]  /*103b0*/  UIADD3 UR4, UP0, UR38, 0x470, URZ ;  /* 0x0000047026047890 */ /* 0x000fe2000ff1e03f */
[----:B------:R-:W-:Y:S01]  /*103c0*/  R2UR UR10, R5 ;  /* 0x00000000050a72ca */ /* 0x000fe200000e0000 */
[----:B------:R-:W-:Y:S01]  /*103d0*/  IMAD R5, R27, 0x90, R28 ;  /* 0x000000901b057824 */ /* 0x000fe200078e021c */
[----:B------:R-:W-:Y:S01]  /*103e0*/  PLOP3.LUT P0, PT, PT, PT, PT, 0x80, 0x0 ;  /* 0x000000000000781c */ /* 0x000fe20003f0f070 */
[----:B------:R-:W-:Y:S01]  /*103f0*/  VIADD R8, R8, 0x50 ;  /* 0x0000005008087836 */ /* 0x000fe20000000000 */
[----:B------:R-:W-:Y:S01]  /*10400*/  UIADD3.X UR5, URZ, UR39, URZ, UP0, !UPT ;  /* 0x000000273f057290 */ /* 0x000fe200087fe43f */
[----:B------:R-:W-:-:S11]  /*10410*/  VIADD R12, R7, 0x200 ;  /* 0x00000200070c7836 */ /* 0x000fd60000000000 */
.L_x_10205:
        /* <DEDUP_REMOVED lines=15> */
.L_x_10206:
        /* <DEDUP_REMOVED lines=15> */
.L_x_10207:
        /* <DEDUP_REMOVED lines=12> */
.L_x_10192:
[----:B------:R-:W-:Y:S05]  /*106c0*/  BSYNC B1 ;  /* 0x0000000000017941 */ /* 0x000fea0003800000 */
.L_x_10191:
[C---:B------:R-:W-:Y:S01]  /*106d0*/  ISETP.GT.AND P0, PT, R6.reuse, 0x1, PT ;  /* 0x000000010600780c */ /* 0x040fe20003f04270 */
[----:B------:R-:W-:-:S12]  /*106e0*/  VIADD R6, R6, 0xfffffffe ;  /* 0xfffffffe06067836 */ /* 0x000fd80000000000 */
[----:B------:R-:W-:Y:S05]  /*106f0*/  @P0 BRA `(.L_x_10208) ;  /* 0xffffffe8007c0947 */ /* 0x000fea000383ffff */
.L_x_10154:
[----:B------:R-:W-:Y:S05]  /*10700*/  BSYNC B0 ;  /* 0x0000000000007941 */ /* 0x000fea0003800000 */
.L_x_10153:
        /* <DEDUP_REMOVED lines=8> */
[----:B------:R-:W2:Y:S02]  /*10790*/  FLO.U32 R0, UR4 ;  /* 0x0000000400007d00 */ /* 0x000ea400080e0000 */
[----:B--2---:R-:W-:-:S06]  /*107a0*/  ISETP.EQ.U32.AND P0, PT, R0, R5, PT ;  /* 0x000000050000720c */ /* 0x004fcc0003f02070 */
[----:B------:R-:W1:Y:S07]  /*107b0*/  POPC R5, UR4 ;  /* 0x0000000400057d09 */ /* 0x000e6e0008000000 */
[----:B-1----:R-:W2:Y:S01]  /*107c0*/  @P0 ATOMG.E.ADD.STRONG.GPU PT, R3, desc[UR60][R2.64], R5 ;  /* 0x00000005020309a8 */ /* 0x002ea200081ee1fc */
[----:B------:R-:W1:Y:S02]  /*107d0*/  S2R R4, SR_LTMASK ;  /* 0x0000000000047919 */ /* 0x000e640000003900 */
[----:B-1----:R-:W-:-:S04]  /*107e0*/  LOP3.LUT R4, R4, UR4, RZ, 0xc0, !PT ;  /* 0x0000000404047c12 */ /* 0x002fc8000f8ec0ff */
[----:B0-----:R-:W0:Y:S01]  /*107f0*/  POPC R7, R4 ;  /* 0x0000000400077309 */ /* 0x001e220000000000 */
[----:B--2---:R-:W0:Y:S02]  /*10800*/  SHFL.IDX PT, R0, R3, R0, 0x1f ;  /* 0x00001f0003007589 */ /* 0x004e2400000e0000 */
[----:B0-----:R-:W-:-:S07]  /*10810*/  IADD3 R16, R0, UR36, R7 ;  /* 0x0000002400107c10 */ /* 0x001fce000fffe007 */
.L_x_10210:
[----:B------:R-:W-:Y:S05]  /*10820*/  BSYNC B0 ;  /* 0x0000000000007941 */ /* 0x000fea0003800000 */
.L_x_10209:
[----:B------:R-:W2:Y:S01]  /*10830*/  LDL.LU R0, [R1] ;  /* 0x0000000001007983 */ /* 0x000ea20000300800 */
[----:B------:R-:W-:Y:S01]  /*10840*/  BSSY B0, `(.L_x_10211) ;  /* 0x0000046000007945 */ /* 0x000fe20003800000 */
[----:B--2---:R-:W-:-:S13]  /*10850*/  ISETP.NE.AND P0, PT, R0, RZ, PT ;  /* 0x000000ff0000720c */ /* 0x004fda0003f05270 */
[----:B------:R-:W-:Y:S05]  /*10860*/  @!P0 BRA `(.L_x_10212) ;  /* 0x00000004000c8947 */ /* 0x000fea0003800000 */
[----:B-1----:R-:W-:Y:S01]  /*10870*/  IMAD R3, R23, 0x8, R22 ;  /* 0x0000000817037824 */ /* 0x002fe200078e0216 */
[----:B------:R-:W-:Y:S01]  /*10880*/  SHF.L.U32 R0, R26, 0x1f, RZ ;  /* 0x0000001f1a007819 */ /* 0x000fe200000006ff */
[----:B------:R-:W-:Y:S01]  /*10890*/  BSSY B1, `(.L_x_10213) ;  /* 0x0000004000017945 */ /* 0x000fe20003800000 */
[----:B------:R-:W-:Y:S02]  /*108a0*/  ISETP.NE.AND P1, PT, R8, RZ, PT ;  /* 0x000000ff0800720c */ /* 0x000fe40003f25270 */
[----:B------:R-:W1:Y:S02]  /*108b0*/  SYNCS.PHASECHK.TRANS64.TRYWAIT P0, [R3+URZ+0x31c60], R0 ;  /* 0x031c6000030075a7 */ /* 0x000e64000800017f */
[----:B-1----:R-:W-:Y:S09]  /*108c0*/  @!P0 BRA `(.L_x_10214) ;  /* 0x0000001c00f08947 */ /* 0x002ff20003800000 */
.L_x_10274:
[----:B------:R-:W-:Y:S05]  /*108d0*/  BSYNC B1 ;  /* 0x0000000000017941 */ /* 0x000fea0003800000 */
.L_x_10213:
[----:B------:R-:W-:Y:S04]  /*108e0*/  BSSY B1, `(.L_x_10215) ;  /* 0x0000009000017945 */ /* 0x000fe80003800000 */
        /* <DEDUP_REMOVED lines=8> */
.L_x_10216:
[----:B------:R-:W-:Y:S05]  /*10970*/  BSYNC B1 ;  /* 0x0000000000017941 */ /* 0x000fea0003800000 */
.L_x_10215:
[----:B-1----:R-:W-:Y:S01]  /*10980*/  IMAD R0, R23, 0x6c00, R22 ;  /* 0x00006c0017007824 */ /* 0x002fe200078e0216 */
[----:B------:R-:W-:Y:S01]  /*10990*/  UIADD3 UR4, UP0, UR38, 0x470, URZ ;  /* 0x0000047026047890 */ /* 0x000fe2000ff1e03f */
[----:B------:R-:W-:Y:S01]  /*109a0*/  VIADD R2, R3, 0x31c50 ;  /* 0x00031c5003027836 */ /* 0x000fe20000000000 */
[----:B------:R-:W-:Y:S01]  /*109b0*/  PLOP3.LUT P0, PT, PT, PT, PT, 0x80, 0x0 ;  /* 0x000000000000781c */ /* 0x000fe20003f0f070 */
[----:B------:R-:W-:Y:S01]  /*109c0*/  IMAD R28, R27, 0x90, R28 ;  /* 0x000000901b1c7824 */ /* 0x000fe200078e021c */
[----:B------:R-:W-:Y:S01]  /*109d0*/  UIADD3.X UR5, URZ, UR39, URZ, UP0, !UPT ;  /* 0x000000273f057290 */ /* 0x000fe200087fe43f */
[----:B------:R-:W-:Y:S01]  /*109e0*/  VIADD R3, R0, 0x200 ;  /* 0x0000020000037836 */ /* 0x000fe20000000000 */
[----:B------:R-:W-:Y:S01]  /*109f0*/  UMOV UR6, 0x0 ;  /* 0x0000000000067882 */ /* 0x000fe20000000000 */
[----:B------:R-:W-:Y:S01]  /*10a00*/  UMOV UR7, 0x14f00000 ;  /* 0x14f0000000077882 */ /* 0x000fe20000000000 */
[----:B------:R-:W-:-:S08]  /*10a10*/  UMOV UR10, URZ ;  /* 0x0000003f000a7c82 */ /* 0x000fd00008000000 */
.L_x_10217:
        /* <DEDUP_REMOVED lines=15> */
.L_x_10218:
        /* <DEDUP_REMOVED lines=15> */
.L_x_10219:
        /* <DEDUP_REMOVED lines=10> */
.L_x_10212:
[----:B------:R-:W-:Y:S05]  /*10ca0*/  BSYNC B0 ;  /* 0x0000000000007941 */ /* 0x000fea0003800000 */
.L_x_10211:
[----:B------:R-:W-:-:S05]  /*10cb0*/  VIADD R23, R23, 0x1 ;  /* 0x0000000117177836 */ /* 0x000fca0000000000 */
[----:B------:R-:W-:-:S04]  /*10cc0*/  ISETP.NE.AND P0, PT, R23, 0x2, PT ;  /* 0x000000021700780c */ /* 0x000fc80003f05270 */
[----:B-1----:R-:W-:Y:S02]  /*10cd0*/  SEL R3, RZ, 0x1, P0 ;  /* 0x00000001ff037807 */ /* 0x002fe40000000000 */
[----:B------:R-:W-:Y:S02]  /*10ce0*/  SEL R23, R23, RZ, P0 ;  /* 0x000000ff17177207 */ /* 0x000fe40000000000 */
[----:B------:R-:W-:-:S07]  /*10cf0*/  LOP3.LUT R26, R26, R3, RZ, 0x3c, !PT ;  /* 0x000000031a1a7212 */ /* 0x000fce00078e3cff */
.L_x_10135:
[----:B------:R-:W-:Y:S05]  /*10d00*/  BSYNC B7 ;  /* 0x0000000000077941 */ /* 0x000fea0003800000 */
.L_x_10133:
[----:B-1----:R-:W2:Y:S02]  /*10d10*/  LDL R0, [R1+0x38] ;  /* 0x0000380001007983 */ /* 0x002ea40000100800 */
[----:B--2---:R-:W-:-:S13]  /*10d20*/  ISETP.NE.AND P0, PT, R0, RZ, PT ;  /* 0x000000ff0000720c */ /* 0x004fda0003f05270 */
[----:B------:R-:W-:Y:S05]  /*10d30*/  @!P0 BRA `(.L_x_10220) ;  /* 0x0000000000248947 */ /* 0x000fea0003800000 */
[----:B------:R-:W-:Y:S05]  /*10d40*/  WARPSYNC.ALL ;  /* 0x0000000000007948 */ /* 0x000fea0003800000 */
[----:B------:R-:W1:Y:S08]  /*10d50*/  S2UR UR5, SR_CgaCtaId ;  /* 0x00000000000579c3 */ /* 0x000e700000008800 */
[----:B------:R-:W-:Y:S06]  /*10d60*/  BAR.SYNC.DEFER_BLOCKING 0x5, 0x200 ;  /* 0x0148000000007b1d */ /* 0x000fec0000010000 */
[----:B------:R-:W-:-:S02]  /*10d70*/  UMOV UR4, 0x400 ;  /* 0x0000040000047882 */ /* 0x000fc40000000000 */
[----:B-1----:R-:W-:-:S06]  /*10d80*/  ULEA UR4, UR5, UR4, 0x18 ;  /* 0x0000000405047291 */ /* 0x002fcc000f8ec03f */
[----:B------:R-:W-:-:S05]  /*10d90*/  IMAD.U32 R22, RZ, RZ, UR4 ;  /* 0x00000004ff167e24 */ /* 0x000fca000f8e00ff */
[----:B------:R1:W2:Y:S01]  /*10da0*/  LDS.128 R16, [R22+0x31cd0] ;  /* 0x031cd00016107984 */ /* 0x0002a20000000c00 */
[----:B------:R-:W-:Y:S06]  /*10db0*/  BAR.ARV 0x4, 0x200 ;  /* 0x0108000000007b1d */ /* 0x000fec0000002000 */
[----:B------:R-:W-:Y:S05]  /*10dc0*/  BRA `(.L_x_10221) ;  /* 0x0000000800407947 */ /* 0x000fea0003800000 */
.L_x_10220:
[----:B------:R-:W1:Y:S01]  /*10dd0*/  S2R R0, SR_TID.X ;  /* 0x0000000000007919 */ /* 0x000e620000002100 */
[----:B------:R-:W-:Y:S01]  /*10de0*/  UMOV UR4, 0xffffffff ;  /* 0xffffffff00047882 */ /* 0x000fe20000000000 */
[----:B-1----:R-:W-:-:S04]  /*10df0*/  LOP3.LUT R8, R0, 0x1f, RZ, 0xc0, !PT ;  /* 0x0000001f00087812 */ /* 0x002fc800078ec0ff */
[----:B------:R-:W-:Y:S01]  /*10e00*/  ISETP.NE.AND P0, PT, R8, 0x1f, PT ;  /* 0x0000001f0800780c */ /* 0x000fe20003f05270 */
[----:B------:R-:W-:-:S12]  /*10e10*/  BRA.DIV UR4, `(.L_x_10222) ;  /* 0x0000001a04b07947 */ /* 0x000fd8000b800000 */
[----:B------:R-:W-:Y:S01]  /*10e20*/  IMAD.IADD R5, R19, 0x1, R8 ;  /* 0x0000000113057824 */ /* 0x000fe200078e0208 */
[----:B------:R-:W-:-:S04]  /*10e30*/  ULDC UR4, c[0x0][0xc3c] ;  /* 0x00030f0000047ab9 */ /* 0x000fc80000000800 */
        /* <DEDUP_REMOVED lines=29> */
.L_x_10284:
[----:B------:R-:W-:Y:S02]  /*11010*/  ULDC UR4, c[0x0][0xc38] ;  /* 0x00030e0000047ab9 */ /* 0x000fe40000000800 */
[----:B------:R-:W-:-:S05]  /*11020*/  MOV R16, UR4 ;  /* 0x0000000400107c02 */ /* 0x000fca0008000f00 */
[----:B-1----:R-:W-:-:S04]  /*11030*/  IMAD R5, R14, R16, RZ ;  /* 0x000000100e057224 */ /* 0x002fc800078e02ff */
[----:B------:R-:W-:-:S05]  /*11040*/  IMAD.IADD R4, R4, 0x1, R5 ;  /* 0x0000000104047824 */ /* 0x000fca00078e0205 */
[----:B------:R-:W-:-:S13]  /*11050*/  ISETP.GT.AND P6, PT, R4, R0, PT ;  /* 0x000000000400720c */ /* 0x000fda0003fc4270 */
[----:B------:R-:W-:Y:S05]  /*11060*/  @P6 BRA `(.L_x_10223) ;  /* 0x00000000009c6947 */ /* 0x000fea0003800000 */
.L_x_10228:
[----:B------:R-:W1:Y:S01]  /*11070*/  LDC R6, c[0x0][0xc3c] ;  /* 0x00030f00ff067b82 */ /* 0x000e620000000800 */
[----:B------:R-:W-:-:S05]  /*11080*/  VIADD R19, R19, 0x1f ;  /* 0x0000001f13137836 */ /* 0x000fca0000000000 */
[----:B-1----:R-:W-:-:S13]  /*11090*/  ISETP.GE.AND P6, PT, R19, R6, PT ;  /* 0x000000061300720c */ /* 0x002fda0003fc6270 */
[----:B------:R-:W-:Y:S05]  /*110a0*/  @P6 BRA `(.L_x_10224) ;  /* 0x0000000400446947 */ /* 0x000fea0003800000 */
[----:B------:R-:W1:Y:S01]  /*110b0*/  S2R R2, SR_TID.X ;  /* 0x0000000000027919 */ /* 0x000e620000002100 */
[----:B------:R-:W-:Y:S01]  /*110c0*/  BSSY B0, `(.L_x_10225) ;  /* 0x0000009000007945 */ /* 0x000fe20003800000 */
[----:B-1----:R-:W-:-:S05]  /*110d0*/  LOP3.LUT R2, R2, 0x1f, RZ, 0xc0, !PT ;  /* 0x0000001f02027812 */ /* 0x002fca00078ec0ff */
[----:B------:R-:W-:Y:S02]  /*110e0*/  IMAD.IADD R5, R19, 0x1, R2 ;  /* 0x0000000113057824 */ /* 0x000fe400078e0202 */
[----:B------:R-:W-:-:S03]  /*110f0*/  IMAD.MOV.U32 R2, RZ, RZ, RZ ;  /* 0x000000ffff027224 */ /* 0x000fc600078e00ff */
[----:B------:R-:W-:-:S13]  /*11100*/  ISETP.GE.OR P6, PT, R5, R6, !P0 ;  /* 0x000000060500720c */ /* 0x000fda00047c6670 */
[----:B------:R-:W-:Y:S05]  /*11110*/  @P6 BRA `(.L_x_10226) ;  /* 0x00000000000c6947 */ /* 0x000fea0003800000 */
[----:B0-----:R-:W0:Y:S02]  /*11120*/  LDC.64 R2, c[0x0][0xc80] ;  /* 0x00032000ff027b82 */ /* 0x001e240000000a00 */
[----:B0-----:R-:W-:-:S06]  /*11130*/  IMAD.WIDE R2, R5, 0x4, R2 ;  /* 0x0000000405027825 */ /* 0x001fcc00078e0202 */
[----:B------:R1:W5:Y:S02]  /*11140*/  LDG.E R2, desc[UR60][R2.64] ;  /* 0x0000003c02027981 */ /* 0x000364000c1e1900 */
.L_x_10226:
[----:B------:R-:W-:Y:S05]  /*11150*/  BSYNC B0 ;  /* 0x0000000000007941 */ /* 0x000fea0003800000 */
.L_x_10225:
[----:B------:R-:W-:-:S03]  /*11160*/  UMOV UR4, 0xffffffff ;  /* 0xffffffff00047882 */ /* 0x000fc60000000000 */
[----:B------:R-:W-:Y:S05]  /*11170*/  BRA.DIV UR4, `(.L_x_10227) ;  /* 0x0000001a04fc7947 */ /* 0x000fea000b800000 */
[----:B-----5:R-:W2:Y:S02]  /*11180*/  SHFL.UP PT, R14, R2, 0x1, RZ ;  /* 0x04200000020e7989 */ /* 0x020ea400000e00ff */
[----:B--2---:R-:W-:-:S05]  /*11190*/  SEL R13, R14, RZ, P1 ;  /* 0x000000ff0e0d7207 */ /* 0x004fca0000800000 */
[----:B------:R-:W-:-:S05]  /*111a0*/  IMAD.IADD R13, R2, 0x1, R13 ;  /* 0x00000001020d7824 */ /* 0x000fca00078e020d */
[----:B------:R-:W2:Y:S02]  /*111b0*/  SHFL.UP PT, R14, R13, 0x2, RZ ;  /* 0x044000000d0e7989 */ /* 0x000ea400000e00ff */
[----:B--2---:R-:W-:-:S05]  /*111c0*/  SEL R14, R14, RZ, P2 ;  /* 0x000000ff0e0e7207 */ /* 0x004fca0001000000 */
[----:B01----:R-:W-:-:S05]  /*111d0*/  IMAD.IADD R3, R13, 0x1, R14 ;  /* 0x000000010d037824 */ /* 0x003fca00078e020e */
        /* <DEDUP_REMOVED lines=10> */
.L_x_10292:
[----:B------:R-:W-:Y:S02]  /*11280*/  ULDC UR4, c[0x0][0xc38] ;  /* 0x00030e0000047ab9 */ /* 0x000fe40000000800 */
[----:B------:R-:W-:-:S04]  /*11290*/  IMAD.U32 R16, RZ, RZ, UR4 ;  /* 0x00000004ff107e24 */ /* 0x000fc8000f8e00ff */
[----:B-1----:R-:W-:-:S04]  /*112a0*/  IMAD R5, R14, R16, RZ ;  /* 0x000000100e057224 */ /* 0x002fc800078e02ff */
[----:B------:R-:W-:-:S05]  /*112b0*/  IMAD.IADD R4, R5, 0x1, R4 ;  /* 0x0000000105047824 */ /* 0x000fca00078e0204 */
[----:B------:R-:W-:-:S13]  /*112c0*/  ISETP.GT.AND P6, PT, R4, R0, PT ;  /* 0x000000000400720c */ /* 0x000fda0003fc4270 */
[----:B------:R-:W-:Y:S05]  /*112d0*/  @!P6 BRA `(.L_x_10228) ;  /* 0xfffffffc0064e947 */ /* 0x000fea000383ffff */
.L_x_10223:
        /* <DEDUP_REMOVED lines=8> */
.L_x_10296:
[----:B------:R-:W-:Y:S01]  /*11360*/  ISETP.NE.AND P0, PT, R6, RZ, PT ;  /* 0x000000ff0600720c */ /* 0x000fe20003f05270 */
[----:B------:R-:W-:-:S12]  /*11370*/  IMAD.MOV.U32 R14, RZ, RZ, RZ ;  /* 0x000000ffff0e7224 */ /* 0x000fd800078e00ff */
[----:B------:R-:W-:Y:S05]  /*11380*/  @!P0 BRA `(.L_x_10230) ;  /* 0x0000000000108947 */ /* 0x000fea0003800000 */
[----:B------:R-:W-:Y:S01]  /*11390*/  UMOV UR4, 0xffffffff ;  /* 0xffffffff00047882 */ /* 0x000fe20000000000 */
[----:B------:R-:W-:Y:S02]  /*113a0*/  VIADD R12, R4, 0xffffffff ;  /* 0xffffffff040c7836 */ /* 0x000fe40000000000 */
[----:B------:R-:W-:Y:S05]  /*113b0*/  BRA.DIV UR4, `(.L_x_10231) ;  /* 0x0000001e04707947 */ /* 0x000fea000b800000 */
[----:B------:R3:W4:Y:S02]  /*113c0*/  SHFL.IDX PT, R14, R3, R12, 0x1f ;  /* 0x00001f0c030e7589 */ /* 0x00072400000e0000 */
.L_x_10230:
[----:B--2---:R-:W-:Y:S01]  /*113d0*/  IABS R6, R17 ;  /* 0x0000001100067213 */ /* 0x004fe20000000000 */
[----:B----4-:R-:W-:Y:S02]  /*113e0*/  IMAD R16, R14, R16, R5 ;  /* 0x000000100e107224 */ /* 0x010fe400078e0205 */
[----:B------:R-:W-:Y:S01]  /*113f0*/  IMAD.IADD R19, R4, 0x1, R19 ;  /* 0x0000000104137824 */ /* 0x000fe200078e0213 */
[----:B------:R-:W2:Y:S01]  /*11400*/  I2F.RP R7, R6 ;  /* 0x0000000600077306 */ /* 0x000ea20000209400 */
[----:B------:R-:W-:-:S07]  /*11410*/  IMAD.IADD R0, R0, 0x1, -R16 ;  /* 0x0000000100007824 */ /* 0x000fce00078e0a10 */
[----:B--2---:R-:W1:Y:S02]  /*11420*/  MUFU.RCP R7, R7 ;  /* 0x0000000700077308 */ /* 0x004e640000001000 */
[----:B-1----:R-:W-:-:S06]  /*11430*/  VIADD R2, R7, 0xffffffe ;  /* 0x0ffffffe07027836 */ /* 0x002fcc0000000000 */
[----:B0--3--:R0:W1:Y:S02]  /*11440*/  F2I.FTZ.U32.TRUNC.NTZ R3, R2 ;  /* 0x0000000200037305 */ /* 0x009064000021f000 */
[----:B0-----:R-:W-:Y:S02]  /*11450*/  IMAD.MOV.U32 R2, RZ, RZ, RZ ;  /* 0x000000ffff027224 */ /* 0x001fe400078e00ff */
[----:B-1----:R-:W-:-:S04]  /*11460*/  IMAD.MOV R5, RZ, RZ, -R3 ;  /* 0x000000ffff057224 */ /* 0x002fc800078e0a03 */
[----:B------:R-:W-:-:S04]  /*11470*/  IMAD R5, R5, R6, RZ ;  /* 0x0000000605057224 */ /* 0x000fc800078e02ff */
[----:B------:R-:W-:Y:S01]  /*11480*/  IMAD.HI.U32 R3, R3, R5, R2 ;  /* 0x0000000503037227 */ /* 0x000fe200078e0002 */
[----:B------:R-:W-:Y:S02]  /*11490*/  IABS R5, R17 ;  /* 0x0000001100057213 */ /* 0x000fe40000000000 */
[----:B------:R-:W-:-:S03]  /*114a0*/  IABS R2, R0 ;  /* 0x0000000000027213 */ /* 0x000fc60000000000 */
[----:B------:R-:W-:Y:S02]  /*114b0*/  IMAD.MOV R5, RZ, RZ, -R5 ;  /* 0x000000ffff057224 */ /* 0x000fe400078e0a05 */
[----:B------:R-:W-:-:S04]  /*114c0*/  IMAD.HI.U32 R3, R3, R2, RZ ;  /* 0x0000000203037227 */ /* 0x000fc800078e00ff */
[----:B------:R-:W-:Y:S01]  /*114d0*/  IMAD R5, R3, R5, R2 ;  /* 0x0000000503057224 */ /* 0x000fe200078e0202 */
[----:B------:R-:W-:-:S04]  /*114e0*/  LOP3.LUT R2, R0, R17, RZ, 0x3c, !PT ;  /* 0x0000001100027212 */ /* 0x000fc800078e3cff */
[----:B------:R-:W-:Y:S02]  /*114f0*/  ISETP.GT.U32.AND P1, PT, R6, R5, PT ;  /* 0x000000050600720c */ /* 0x000fe40003f24070 */
[----:B------:R-:W-:-:S11]  /*11500*/  ISETP.GE.AND P2, PT, R2, RZ, PT ;  /* 0x000000ff0200720c */ /* 0x000fd60003f46270 */
[-C--:B------:R-:W-:Y:S01]  /*11510*/  @!P1 IADD3 R5, R5, -R6.reuse, RZ ;  /* 0x8000000605059210 */ /* 0x080fe20007ffe0ff */
[----:B------:R-:W-:Y:S01]  /*11520*/  @!P1 VIADD R3, R3, 0x1 ;  /* 0x0000000103039836 */ /* 0x000fe20000000000 */
[----:B------:R-:W-:Y:S02]  /*11530*/  ISETP.NE.AND P1, PT, R17, RZ, PT ;  /* 0x000000ff1100720c */ /* 0x000fe40003f25270 */
[----:B------:R-:W-:-:S13]  /*11540*/  ISETP.GE.U32.AND P0, PT, R5, R6, PT ;  /* 0x000000060500720c */ /* 0x000fda0003f06070 */
[----:B------:R-:W-:-:S04]  /*11550*/  @P0 VIADD R3, R3, 0x1 ;  /* 0x0000000103030836 */ /* 0x000fc80000000000 */
[----:B------:R-:W-:Y:S01]  /*11560*/  @!P2 IMAD.MOV R3, RZ, RZ, -R3 ;  /* 0x000000ffff03a224 */ /* 0x000fe200078e0a03 */
[----:B------:R-:W-:-:S05]  /*11570*/  @!P1 LOP3.LUT R3, RZ, R17, RZ, 0x33, !PT ;  /* 0x00000011ff039212 */ /* 0x000fca00078e33ff */
[--C-:B------:R-:W-:Y:S02]  /*11580*/  IMAD.MOV R2, RZ, RZ, -R3.reuse ;  /* 0x000000ffff027224 */ /* 0x100fe400078e0a03 */
[----:B------:R-:W-:Y:S02]  /*11590*/  IMAD.MOV.U32 R18, RZ, RZ, R3 ;  /* 0x000000ffff127224 */ /* 0x000fe400078e0003 */
[----:B------:R-:W-:Y:S01]  /*115a0*/  IMAD R17, R17, R2, R0 ;  /* 0x0000000211117224 */ /* 0x000fe200078e0200 */
[----:B------:R-:W-:Y:S06]  /*115b0*/  BRA `(.L_x_10232) ;  /* 0x00000000001c7947 */ /* 0x000fec0003800000 */
.L_x_10224:
[----:B------:R-:W-:Y:S01]  /*115c0*/  UMOV UR4, URZ ;  /* 0x0000003f00047c82 */ /* 0x000fe20008000000 */
[----:B------:R-:W-:Y:S01]  /*115d0*/  UMOV UR5, URZ ;  /* 0x0000003f00057c82 */ /* 0x000fe20008000000 */
[----:B------:R-:W-:Y:S01]  /*115e0*/  ULDC UR6, c[0x0][0xc3c] ;  /* 0x00030f0000067ab9 */ /* 0x000fe20000000800 */
[----:B------:R-:W-:Y:S02]  /*115f0*/  IMAD.MOV.U32 R16, RZ, RZ, R0 ;  /* 0x000000ffff107224 */ /* 0x000fe400078e0000 */
[----:B------:R-:W-:Y:S02]  /*11600*/  IMAD.U32 R17, RZ, RZ, UR4 ;  /* 0x00000004ff117e24 */ /* 0x000fe4000f8e00ff */
[----:B------:R-:W-:Y:S02]  /*11610*/  IMAD.U32 R18, RZ, RZ, UR5 ;  /* 0x00000005ff127e24 */ /* 0x000fe4000f8e00ff */
[----:B------:R-:W-:-:S07]  /*11620*/  IMAD.U32 R19, RZ, RZ, UR6 ;  /* 0x00000006ff137e24 */ /* 0x000fce000f8e00ff */
.L_x_10232:
[----:B------:R-:W1:Y:S01]  /*11630*/  S2R R0, SR_TID.X ;  /* 0x0000000000007919 */ /* 0x000e620000002100 */
[----:B------:R-:W-:Y:S05]  /*11640*/  WARPSYNC.ALL ;  /* 0x0000000000007948 */ /* 0x000fea0003800000 */
[----:B------:R-:W-:Y:S01]  /*11650*/  BAR.SYNC.DEFER_BLOCKING 0x4, 0x200 ;  /* 0x0108000000007b1d */ /* 0x000fe20000010000 */
[----:B-1----:R-:W-:-:S04]  /*11660*/  LOP3.LUT R0, R0, 0x1f, RZ, 0xc0, !PT ;  /* 0x0000001f00007812 */ /* 0x002fc800078ec0ff */
[----:B------:R-:W-:-:S13]  /*11670*/  ISETP.NE.AND P0, PT, R0, RZ, PT ;  /* 0x000000ff0000720c */ /* 0x000fda0003f05270 */
[----:B0-----:R-:W0:Y:S01]  /*11680*/  @!P0 S2R R3, SR_CgaCtaId ;  /* 0x0000000000038919 */ /* 0x001e220000008800 */
[----:B------:R-:W-:-:S04]  /*11690*/  @!P0 MOV R0, 0x400 ;  /* 0x0000040000008802 */ /* 0x000fc80000000f00 */
[----:B0-----:R-:W-:-:S05]  /*116a0*/  @!P0 LEA R22, R3, R0, 0x18 ;  /* 0x0000000003168211 */ /* 0x001fca00078ec0ff */
[----:B------:R3:W-:Y:S01]  /*116b0*/  @!P0 STS.128 [R22+0x31cd0], R16 ;  /* 0x031cd01016008388 */ /* 0x0007e20000000c00 */
[----:B------:R-:W-:Y:S06]  /*116c0*/  BAR.ARV 0x5, 0x200 ;  /* 0x0148000000007b1d */ /* 0x000fec0000002000 */
.L_x_10221:
[----:B------:R-:W-:Y:S02]  /*116d0*/  ULDC UR4, c[0x0][0xc3c] ;  /* 0x00030f0000047ab9 */ /* 0x000fe40000000800 */
[----:B--2---:R-:W-:-:S13]  /*116e0*/  ISETP.GE.AND P0, PT, R19, UR4, PT ;  /* 0x0000000413007c0c */ /* 0x004fda000bf06270 */
[----:B------:R-:W-:Y:S05]  /*116f0*/  @!P0 BRA `(.L_x_10233) ;  /* 0xffffffb000048947 */ /* 0x000fea000383ffff */
[----:B------:R-:W-:Y:S05]  /*11700*/  BSYNC B8 ;  /* 0x0000000000087941 */ /* 0x000fea0003800000 */
.L_x_10129:
[----:B--2---:R-:W2:Y:S01]  /*11710*/  LDL.LU R0, [R1+0x30] ;  /* 0x0000300001007983 */ /* 0x004ea20000300800 */
[----:B------:R-:W-:Y:S01]  /*11720*/  BSSY B0, `(.L_x_10234) ;  /* 0x000000b000007945 */ /* 0x000fe20003800000 */
[----:B------:R-:W4:Y:S01]  /*11730*/  S2R R5, SR_CgaCtaId ;  /* 0x0000000000057919 */ /* 0x000f220000008800 */
[----:B--2---:R-:W-:-:S05]  /*11740*/  VIADD R0, R0, 0x1 ;  /* 0x0000000100007836 */ /* 0x004fca0000000000 */
[----:B0-----:R-:W-:-:S04]  /*11750*/  LEA.HI R2, R0, R0, RZ, 0x1 ;  /* 0x0000000000027211 */ /* 0x001fc800078f08ff */
[----:B------:R-:W-:Y:S02]  /*11760*/  LOP3.LUT R3, R2, 0xfffffffe, RZ, 0xc0, !PT ;  /* 0xfffffffe02037812 */ /* 0x000fe400078ec0ff */
[----:B------:R-:W-:-:S03]  /*11770*/  MOV R2, 0x400 ;  /* 0x0000040000027802 */ /* 0x000fc60000000f00 */
[----:B------:R-:W-:Y:S01]  /*11780*/  IMAD.IADD R0, R0, 0x1, -R3 ;  /* 0x0000000100007824 */ /* 0x000fe200078e0a03 */
[----:B----4-:R-:W-:-:S04]  /*11790*/  LEA R9, R5, R2, 0x18 ;  /* 0x0000000205097211 */ /* 0x010fc800078ec0ff */
[----:B------:R-:W-:-:S04]  /*117a0*/  SHF.L.U32 R0, R0, 0x1f, RZ ;  /* 0x0000001f00007819 */ /* 0x000fc800000006ff */
[----:B------:R-:W0:Y:S02]  /*117b0*/  SYNCS.PHASECHK.TRANS64.TRYWAIT P0, [R9+URZ+0x31c20], R0 ;  /* 0x031c2000090075a7 */ /* 0x000e24000800017f */
[----:B0-----:R-:W-:Y:S05]  /*117c0*/  @!P0 BRA `(.L_x_10235) ;  /* 0x0000001800908947 */ /* 0x001fea0003800000 */
.L_x_10299:
[----:B------:R-:W-:Y:S05]  /*117d0*/  BSYNC B0 ;  /* 0x0000000000007941 */ /* 0x000fea0003800000 */
.L_x_10234:
[----:B------:R-:W-:-:S03]  /*117e0*/  UMOV UR4, 0xffffffff ;  /* 0xffffffff00047882 */ /* 0x000fc60000000000 */
[----:B------:R-:W-:Y:S05]  /*117f0*/  BRA.DIV UR4, `(.L_x_10236) ;  /* 0x0000001a04987947 */ /* 0x000fea000b800000 */
[----:B0-----:R-:W0:Y:S02]  /*11800*/  S2R R0, SR_TID.X ;  /* 0x0000000000007919 */ /* 0x001e240000002100 */
[----:B0-----:R-:W-:-:S04]  /*11810*/  SHF.R.U32.HI R0, RZ, 0x5, R0 ;  /* 0x00000005ff007819 */ /* 0x001fc80000011600 */
[----:B------:R-:W-:-:S05]  /*11820*/  LOP3.LUT R0, R0, 0x3, RZ, 0xc0, !PT ;  /* 0x0000000300007812 */ /* 0x000fca00078ec0ff */
[----:B------:R0:W2:Y:S02]  /*11830*/  SHFL.IDX PT, R14, R0, RZ, 0x1f ;  /* 0x00001fff000e7589 */ /* 0x0000a400000e0000 */
.L_x_10302:
[----:B--2---:R-:W-:Y:S01]  /*11840*/  ISETP.NE.AND P0, PT, R14, RZ, PT ;  /* 0x000000ff0e00720c */ /* 0x004fe20003f05270 */
[----:B------:R-:W-:-:S12]  /*11850*/  BSSY B0, `(.L_x_10237) ;  /* 0x0000024000007945 */ /* 0x000fd80003800000 */
[----:B------:R-:W-:Y:S05]  /*11860*/  @P0 BRA `(.L_x_10238) ;  /* 0x0000000000880947 */ /* 0x000fea0003800000 */
[----:B------:R-:W-:-:S03]  /*11870*/  UMOV UR4, 0xffffffff ;  /* 0xffffffff00047882 */ /* 0x000fc60000000000 */
[----:B------:R-:W-:Y:S05]  /*11880*/  BRA.DIV UR4, `(.L_x_10239) ;  /* 0x0000001a04a87947 */ /* 0x000fea000b800000 */
[----:B------:R-:W-:-:S13]  /*11890*/  ELECT P6, URZ, PT ;  /* 0x00000000003f782f */ /* 0x000fda00038c0000 */
.L_x_10305:
[----:B------:R-:W-:Y:S05]  /*118a0*/  @!P6 BRA `(.L_x_10238) ;  /* 0x000000000078e947 */ /* 0x000fea0003800000 */
[----:B0-----:R-:W2:Y:S02]  /*118b0*/  LDL.LU R0, [R1+0x3c] ;  /* 0x00003c0001007983 */ /* 0x001ea40000300800 */
[----:B--2---:R-:W-:-:S04]  /*118c0*/  LOP3.LUT R0, R0, 0x2, RZ, 0xfc, !PT ;  /* 0x0000000200007812 */ /* 0x004fc800078efcff */
[----:B------:R-:W-:-:S13]  /*118d0*/  ISETP.NE.AND P2, PT, R0, 0x3, PT ;  /* 0x000000030000780c */ /* 0x000fda0003f45270 */
[----:B------:R-:W-:Y:S05]  /*118e0*/  @!P2 BRA `(.L_x_10240) ;  /* 0x000000000004a947 */ /* 0x000fea0003800000 */
[----:B------:R-:W-:Y:S01]  /*118f0*/  BPT.TRAP 0x1 ;  /* 0x000000040000795c */ /* 0x000fe20000300000 */
.L_x_10240:
        /* <DEDUP_REMOVED lines=12> */
.L_x_10306:
[----:B------:R-:W2:Y:S02]  /*119c0*/  SYNCS.PHASECHK.TRANS64.TRYWAIT P0, [R3+URZ], R2 ;  /* 0x00000002030075a7 */ /* 0x000ea4000800017f */
[----:B--2---:R-:W-:Y:S05]  /*119d0*/  @!P0 BRA `(.L_x_10242) ;  /* 0x0000001800888947 */ /* 0x004fea0003800000 */
.L_x_10307:
[----:B------:R-:W-:Y:S05]  /*119e0*/  @!P2 BRA `(.L_x_10243) ;  /* 0x000000000004a947 */ /* 0x000fea0003800000 */
[----:B------:R-:W-:Y:S01]  /*119f0*/  BPT.TRAP 0x1 ;  /* 0x000000040000795c */ /* 0x000fe20000300000 */
.L_x_10243:
[----:B------:R-:W-:-:S04]  /*11a00*/  VIADD R0, R9, 0x31c60 ;  /* 0x00031c6009007836 */ /* 0x000fc80000000000 */
[----:B------:R-:W-:-:S04]  /*11a10*/  IMAD R23, R23, 0x8, R0 ;  /* 0x0000000817177824 */ /* 0x000fc800078e0200 */
[----:B------:R-:W4:Y:S02]  /*11a20*/  SYNCS.PHASECHK.TRANS64.TRYWAIT P0, [R23+URZ], R4 ;  /* 0x00000004170075a7 */ /* 0x000f24000800017f */
[----:B----4-:R-:W-:Y:S05]  /*11a30*/  @!P0 BRA `(.L_x_10244) ;  /* 0x0000001800848947 */ /* 0x010fea0003800000 */
.L_x_10308:
[----:B------:R-:W-:-:S07]  /*11a40*/  IMAD R7, R7, 0x8, R0 ;  /* 0x0000000807077824 */ /* 0x000fce00078e0200 */
.L_x_10245:
[----:B------:R0:W0:Y:S02]  /*11a50*/  SYNCS.PHASECHK.TRANS64.TRYWAIT P0, [R7+URZ], R2 ;  /* 0x00000002070075a7 */ /* 0x000024000800017f */
[----:B0-----:R-:W-:Y:S05]  /*11a60*/  @!P0 NANOSLEEP.SYNCS 0x989680 ;  /* 0x009896800000895d */ /* 0x001fea0003900000 */
[----:B------:R-:W0:Y:S02]  /*11a70*/  @!P0 SYNCS.PHASECHK.TRANS64 P0, [R7+URZ], R2 ;  /* 0x00000002070085a7 */ /* 0x000e24000800007f */
[----:B0-----:R-:W-:Y:S05]  /*11a80*/  @!P0 BRA `(.L_x_10245) ;  /* 0xfffffffc00f08947 */ /* 0x001fea000383ffff */
.L_x_10238:
[----:B------:R-:W-:Y:S05]  /*11a90*/  BSYNC B0 ;  /* 0x0000000000007941 */ /* 0x000fea0003800000 */
.L_x_10237:
[----:B------:R-:W-:Y:S05]  /*11aa0*/  EXIT ;  /* 0x000000000000794d */ /* 0x000fea0003800000 */
.L_x_10089:
[----:B0-----:R-:W-:-:S04]  /*11ab0*/  MOV R3, UR36 ;  /* 0x0000002400037c02 */ /* 0x001fc80008000f00 */
[----:B------:R0:W1:Y:S03]  /*11ac0*/  SYNCS.PHASECHK.TRANS64.TRYWAIT P1, [R3+URZ+0x31c00], R0 ;  /* 0x031c0000030075a7 */ /* 0x000066000802017f */
[----:B-1----:R-:W-:Y:S05]  /*11ad0*/  @!P1 NANOSLEEP.SYNCS 0x989680 ;  /* 0x009896800000995d */ /* 0x002fea0003900000 */
[----:B------:R-:W1:Y:S02]  /*11ae0*/  @!P1 SYNCS.PHASECHK.TRANS64 P1, [R3+URZ+0x31c00], R0 ;  /* 0x031c0000030095a7 */ /* 0x000e64000802007f */
[----:B-1----:R-:W-:Y:S05]  /*11af0*/  @!P1 BRA `(.L_x_10089) ;  /* 0xfffffffc00ec9947 */ /* 0x002fea000383ffff */
[----:B------:R-:W-:Y:S05]  /*11b00*/  BRA `(.L_x_10246) ;  /* 0xfffffef800b07947 */ /* 0x000fea000383ffff */
.L_x_10093:
[----:B-1----:R1:W2:Y:S02]  /*11b10*/  SYNCS.PHASECHK.TRANS64.TRYWAIT P2, [R0+URZ+0x31c30], R3 ;  /* 0x031c3003000075a7 */ /* 0x0022a4000804017f */
[----:B--2---:R-:W-:Y:S05]  /*11b20*/  @!P2 NANOSLEEP.SYNCS 0x989680 ;  /* 0x009896800000a95d */ /* 0x004fea0003900000 */
[----:B------:R-:W2:Y:S02]  /*11b30*/  @!P2 SYNCS.PHASECHK.TRANS64 P2, [R0+URZ+0x31c30], R3 ;  /* 0x031c30030000a5a7 */ /* 0x000ea4000804007f */
[----:B--2---:R-:W-:Y:S05]  /*11b40*/  @!P2 BRA `(.L_x_10093) ;  /* 0xfffffffc00f0a947 */ /* 0x004fea000383ffff */
[----:B------:R-:W-:Y:S05]  /*11b50*/  BRA `(.L_x_10092) ;  /* 0xfffffef800d47947 */ /* 0x000fea000383ffff */
.L_x_10098:
[----:B-1----:R-:W-:-:S04]  /*11b60*/  IMAD.U32 R9, RZ, RZ, UR6 ;  /* 0x00000006ff097e24 */ /* 0x002fc8000f8e00ff */
[----:B------:R1:W3:Y:S03]  /*11b70*/  SYNCS.PHASECHK.TRANS64.TRYWAIT P2, [R9+URZ+0x31c30], R8 ;  /* 0x031c3008090075a7 */ /* 0x0002e6000804017f */
[----:B---3--:R-:W-:Y:S05]  /*11b80*/  @!P2 NANOSLEEP.SYNCS 0x989680 ;  /* 0x009896800000a95d */ /* 0x008fea0003900000 */
[----:B------:R-:W3:Y:S02]  /*11b90*/  @!P2 SYNCS.PHASECHK.TRANS64 P2, [R9+URZ+0x31c30], R8 ;  /* 0x031c30080900a5a7 */ /* 0x000ee4000804007f */
[----:B---3--:R-:W-:Y:S05]  /*11ba0*/  @!P2 BRA `(.L_x_10098) ;  /* 0xfffffffc00eca947 */ /* 0x008fea000383ffff */
[----:B------:R-:W-:Y:S05]  /*11bb0*/  BRA `(.L_x_10095) ;  /* 0xffffff3c002c7947 */ /* 0x000fea000383ffff */
.L_x_10102:
[----:B-1----:R-:W-:-:S04]  /*11bc0*/  IMAD.U32 R8, RZ, RZ, UR6 ;  /* 0x00000006ff087e24 */ /* 0x002fc8000f8e00ff */
[----:B------:R1:W2:Y:S03]  /*11bd0*/  SYNCS.PHASECHK.TRANS64.TRYWAIT P2, [R8+URZ+0x31c50], R7 ;  /* 0x031c5007080075a7 */ /* 0x0002a6000804017f */
[----:B--2---:R-:W-:Y:S05]  /*11be0*/  @!P2 NANOSLEEP.SYNCS 0x989680 ;  /* 0x009896800000a95d */ /* 0x004fea0003900000 */
[----:B------:R-:W2:Y:S02]  /*11bf0*/  @!P2 SYNCS.PHASECHK.TRANS64 P2, [R8+URZ+0x31c50], R7 ;  /* 0x031c50070800a5a7 */ /* 0x000ea4000804007f */
[----:B--2---:R-:W-:Y:S05]  /*11c00*/  @!P2 BRA `(.L_x_10102) ;  /* 0xfffffffc00eca947 */ /* 0x004fea000383ffff */
[----:B------:R-:W-:Y:S05]  /*11c10*/  BRA `(.L_x_10099) ;  /* 0xffffff5000c47947 */ /* 0x000fea000383ffff */
.L_x_10107:
[----:B---3--:R-:W-:-:S04]  /*11c20*/  IMAD.U32 R5, RZ, RZ, UR9 ;  /* 0x00000009ff057e24 */ /* 0x008fc8000f8e00ff */
[----:B------:R3:W4:Y:S03]  /*11c30*/  SYNCS.PHASECHK.TRANS64.TRYWAIT P0, [R5+URZ+0x31c50], R0 ;  /* 0x031c5000050075a7 */ /* 0x000726000800017f */
[----:B----4-:R-:W-:Y:S05]  /*11c40*/  @!P0 NANOSLEEP.SYNCS 0x989680 ;  /* 0x009896800000895d */ /* 0x010fea0003900000 */
[----:B------:R-:W4:Y:S02]  /*11c50*/  @!P0 SYNCS.PHASECHK.TRANS64 P0, [R5+URZ+0x31c50], R0 ;  /* 0x031c5000050085a7 */ /* 0x000f24000800007f */
[----:B----4-:R-:W-:Y:S05]  /*11c60*/  @!P0 BRA `(.L_x_10107) ;  /* 0xfffffffc00ec8947 */ /* 0x010fea000383ffff */
[----:B------:R-:W-:Y:S05]  /*11c70*/  BRA `(.L_x_10106) ;  /* 0xffffff7800dc7947 */ /* 0x000fea000383ffff */
.L_x_10141:
        /* <DEDUP_REMOVED lines=11> */
.L_x_10248:
[----:B------:R-:W-:Y:S05]  /*11d30*/  BSYNC B0 ;  /* 0x0000000000007941 */ /* 0x000fea0003800000 */
.L_x_10247:
[----:B------:R-:W-:Y:S05]  /*11d40*/  BRA `(.L_x_10249) ;  /* 0xffffffb400287947 */ /* 0x000fea000383ffff */
.L_x_10143:
[----:B------:R-:W-:Y:S01]  /*11d50*/  BSSY B0, `(.L_x_10250) ;  /* 0x0000006000007945 */ /* 0x000fe20003800000 */
[----:B------:R-:W-:-:S07]  /*11d60*/  IMAD.MOV.U32 R15, RZ, RZ, -0x1 ;  /* 0xffffffffff0f7424 */ /* 0x000fce00078e00ff */
[----:B01----:R-:W-:Y:S05]  /*11d70*/  WARPSYNC.COLLECTIVE R15, `(.L_x_10251) ;  /* 0x000000000f0c7348 */ /* 0x003fea0003c00000 */
[----:B------:R-:W-:Y:S02]  /*11d80*/  ELECT P6, UR62, PT ;  /* 0x00000000003e782f */ /* 0x000fe400038c0000 */
[----:B------:R-:W-:Y:S01]  /*11d90*/  MOV R14, UR62 ;  /* 0x0000003e000e7c02 */ /* 0x000fe20008000f00 */
[----:B01----:R-:W-:Y:S10]  /*11da0*/  ENDCOLLECTIVE ;  /* 0x000000000000791b */ /* 0x003ff40003800000 */
.L_x_10251:
[----:B------:R-:W-:Y:S05]  /*11db0*/  BSYNC B0 ;  /* 0x0000000000007941 */ /* 0x000fea0003800000 */
.L_x_10250:
[----:B------:R-:W-:Y:S05]  /*11dc0*/  BRA `(.L_x_10252) ;  /* 0xffffffb400287947 */ /* 0x000fea000383ffff */
.L_x_10145:
[----:B-1----:R1:W2:Y:S02]  /*11dd0*/  SYNCS.PHASECHK.TRANS64.TRYWAIT P0, [R0+URZ+0x31c40], R2 ;  /* 0x031c4002000075a7 */ /* 0x0022a4000800017f */
[----:B--2---:R-:W-:Y:S05]  /*11de0*/  @!P0 NANOSLEEP.SYNCS 0x989680 ;  /* 0x009896800000895d */ /* 0x004fea0003900000 */
[----:B------:R-:W2:Y:S02]  /*11df0*/  @!P0 SYNCS.PHASECHK.TRANS64 P0, [R0+URZ+0x31c40], R2 ;  /* 0x031c4002000085a7 */ /* 0x000ea4000800007f */
[----:B--2---:R-:W-:Y:S05]  /*11e00*/  @!P0 BRA `(.L_x_10145) ;  /* 0xfffffffc00f08947 */ /* 0x004fea000383ffff */
[----:B------:R-:W-:Y:S05]  /*11e10*/  BRA `(.L_x_10253) ;  /* 0xffffffb4007c7947 */ /* 0x000fea000383ffff */
.L_x_10149:
[----:B------:R-:W2:Y:S01]  /*11e20*/  LDL.LU R11, [R1+0x2c] ;  /* 0x00002c00010b7983 */ /* 0x000ea20000300800 */
[----:B------:R-:W-:Y:S02]  /*11e30*/  IMAD.MOV.U32 R13, RZ, RZ, R4 ;  /* 0x000000ffff0d7224 */ /* 0x000fe400078e0004 */
[----:B------:R-:W-:Y:S02]  /*11e40*/  IMAD.MOV.U32 R12, RZ, RZ, RZ ;  /* 0x000000ffff0c7224 */ /* 0x000fe400078e00ff */
[----:B------:R-:W-:Y:S02]  /*11e50*/  IMAD.MOV.U32 R15, RZ, RZ, -0x1 ;  /* 0xffffffffff0f7424 */ /* 0x000fe400078e00ff */
[----:B------:R-:W-:-:S04]  /*11e60*/  IMAD R17, R17, 0xc0, R21 ;  /* 0x000000c011117824 */ /* 0x000fc800078e0215 */
[----:B------:R-:W-:Y:S02]  /*11e70*/  VIADD R8, R17, 0x20 ;  /* 0x0000002011087836 */ /* 0x000fe40000000000 */
[----:B--2---:R-:W-:Y:S02]  /*11e80*/  IMAD R5, R11, R9, RZ ;  /* 0x000000090b057224 */ /* 0x004fe400078e02ff */
[----:B------:R-:W-:-:S03]  /*11e90*/  IMAD.MOV.U32 R11, RZ, RZ, 0x1c1f ;  /* 0x00001c1fff0b7424 */ /* 0x000fc600078e00ff */
[----:B------:R-:W-:-:S13]  /*11ea0*/  ISETP.GE.AND P4, PT, R17, R5, PT ;  /* 0x000000051100720c */ /* 0x000fda0003f86270 */
[----:B-----5:R-:W-:Y:S05]  /*11eb0*/  WARPSYNC.COLLECTIVE R15, `(.L_x_10254) ;  /* 0x000000000f087348 */ /* 0x020fea0003c00000 */
[----:B------:R0:W1:Y:S02]  /*11ec0*/  SHFL.IDX P6, R14, R13, R12, R11 ;  /* 0x0000000c0d0e7389 */ /* 0x00006400000c000b */
[----:B01---5:R-:W-:Y:S01]  /*11ed0*/  ENDCOLLECTIVE ;  /* 0x000000000000791b */ /* 0x023fe20003800000 */
.L_x_10254:
[----:B------:R-:W-:Y:S02]  /*11ee0*/  IMAD.MOV.U32 R13, RZ, RZ, R0 ;  /* 0x000000ffff0d7224 */ /* 0x000fe400078e0000 */
[----:B------:R-:W-:-:S07]  /*11ef0*/  IMAD.MOV.U32 R2, RZ, RZ, R14 ;  /* 0x000000ffff027224 */ /* 0x000fce00078e000e */
[----:B------:R-:W-:Y:S05]  /*11f00*/  WARPSYNC.COLLECTIVE R15, `(.L_x_10255) ;  /* 0x000000000f087348 */ /* 0x000fea0003c00000 */
[----:B------:R0:W1:Y:S02]  /*11f10*/  SHFL.IDX P6, R14, R13, R12, R11 ;  /* 0x0000000c0d0e7389 */ /* 0x00006400000c000b */
[----:B01----:R-:W-:Y:S01]  /*11f20*/  ENDCOLLECTIVE ;  /* 0x000000000000791b */ /* 0x003fe20003800000 */
.L_x_10255:
[----:B------:R-:W-:Y:S02]  /*11f30*/  IMAD.MOV.U32 R13, RZ, RZ, R4 ;  /* 0x000000ffff0d7224 */ /* 0x000fe400078e0004 */
[----:B------:R-:W-:Y:S02]  /*11f40*/  IMAD.MOV.U32 R12, RZ, RZ, 0x1 ;  /* 0x00000001ff0c7424 */ /* 0x000fe400078e00ff */
[----:B------:R-:W-:-:S07]  /*11f50*/  IMAD.MOV.U32 R3, RZ, RZ, R14 ;  /* 0x000000ffff037224 */ /* 0x000fce00078e000e */
[----:B------:R-:W-:Y:S05]  /*11f60*/  WARPSYNC.COLLECTIVE R15, `(.L_x_10256) ;  /* 0x000000000f087348 */ /* 0x000fea0003c00000 */
[----:B------:R0:W1:Y:S02]  /*11f70*/  SHFL.IDX P6, R14, R13, R12, R11 ;  /* 0x0000000c0d0e7389 */ /* 0x00006400000c000b */
[----:B01----:R-:W-:Y:S01]  /*11f80*/  ENDCOLLECTIVE ;  /* 0x000000000000791b */ /* 0x003fe20003800000 */
.L_x_10256:
        /* <DEDUP_REMOVED lines=13> */
[----:B0-----:R-:W-:-:S07]  /*12060*/  MOV R2, R14 ;  /* 0x0000000e00027202 */ /* 0x001fce0000000f00 */
[----:B------:R-:W-:Y:S05]  /*12070*/  WARPSYNC.COLLECTIVE R15, `(.L_x_10257) ;  /* 0x000000000f087348 */ /* 0x000fea0003c00000 */
[----:B------:R0:W1:Y:S02]  /*12080*/  SHFL.IDX P6, R14, R13, R12, R11 ;  /* 0x0000000c0d0e7389 */ /* 0x00006400000c000b */
[----:B01----:R-:W-:Y:S01]  /*12090*/  ENDCOLLECTIVE ;  /* 0x000000000000791b */ /* 0x003fe20003800000 */
.L_x_10257:
[----:B------:R-:W-:Y:S02]  /*120a0*/  IMAD.MOV.U32 R13, RZ, RZ, R4 ;  /* 0x000000ffff0d7224 */ /* 0x000fe400078e0004 */
[----:B------:R-:W-:Y:S02]  /*120b0*/  IMAD.MOV.U32 R12, RZ, RZ, 0x2 ;  /* 0x00000002ff0c7424 */ /* 0x000fe400078e00ff */
[----:B------:R-:W-:-:S07]  /*120c0*/  IMAD.MOV.U32 R3, RZ, RZ, R14 ;  /* 0x000000ffff037224 */ /* 0x000fce00078e000e */
[----:B------:R-:W-:Y:S05]  /*120d0*/  WARPSYNC.COLLECTIVE R15, `(.L_x_10258) ;  /* 0x000000000f087348 */ /* 0x000fea0003c00000 */
[----:B------:R0:W1:Y:S02]  /*120e0*/  SHFL.IDX P6, R14, R13, R12, R11 ;  /* 0x0000000c0d0e7389 */ /* 0x00006400000c000b */
[----:B01----:R-:W-:Y:S01]  /*120f0*/  ENDCOLLECTIVE ;  /* 0x000000000000791b */ /* 0x003fe20003800000 */
.L_x_10258:
        /* <DEDUP_REMOVED lines=18> */
.L_x_10259:
[----:B------:R-:W-:Y:S02]  /*12220*/  IMAD.MOV.U32 R13, RZ, RZ, R4 ;  /* 0x000000ffff0d7224 */ /* 0x000fe400078e0004 */
[----:B------:R-:W-:Y:S02]  /*12230*/  IMAD.MOV.U32 R12, RZ, RZ, 0x3 ;  /* 0x00000003ff0c7424 */ /* 0x000fe400078e00ff */
[----:B------:R-:W-:-:S07]  /*12240*/  IMAD.MOV.U32 R3, RZ, RZ, R14 ;  /* 0x000000ffff037224 */ /* 0x000fce00078e000e */
[----:B------:R-:W-:Y:S05]  /*12250*/  WARPSYNC.COLLECTIVE R15, `(.L_x_10260) ;  /* 0x000000000f087348 */ /* 0x000fea0003c00000 */
[----:B------:R0:W1:Y:S02]  /*12260*/  SHFL.IDX P6, R14, R13, R12, R11 ;  /* 0x0000000c0d0e7389 */ /* 0x00006400000c000b */
[----:B01----:R-:W-:Y:S01]  /*12270*/  ENDCOLLECTIVE ;  /* 0x000000000000791b */ /* 0x003fe20003800000 */
.L_x_10260:
        /* <DEDUP_REMOVED lines=11> */
.L_x_10261:
        /* <DEDUP_REMOVED lines=13> */
.L_x_10262:
        /* <DEDUP_REMOVED lines=9> */
[----:B------:R-:W-:-:S07]  /*12490*/  MOV R0, R14 ;  /* 0x0000000e00007202 */ /* 0x000fce0000000f00 */
[----:B0-----:R-:W-:Y:S05]  /*124a0*/  WARPSYNC.COLLECTIVE R15, `(.L_x_10263) ;  /* 0x000000000f087348 */ /* 0x001fea0003c00000 */
[----:B------:R1:W2:Y:S02]  /*124b0*/  SHFL.IDX P6, R14, R13, R12, R11 ;  /* 0x0000000c0d0e7389 */ /* 0x0002a400000c000b */
[----:B012---:R-:W-:Y:S01]  /*124c0*/  ENDCOLLECTIVE ;  /* 0x000000000000791b */ /* 0x007fe20003800000 */
.L_x_10263:
        /* <DEDUP_REMOVED lines=8> */
.L_x_10264:
        /* <DEDUP_REMOVED lines=15> */
.L_x_10265:
[----:B------:R-:W-:Y:S01]  /*12640*/  IMAD.MOV.U32 R2, RZ, RZ, R14 ;  /* 0x000000ffff027224 */ /* 0x000fe200078e000e */
[----:B------:R-:W-:Y:S06]  /*12650*/  BRA `(.L_x_10266) ;  /* 0xffffffbc00047947 */ /* 0x000fec000383ffff */
.L_x_10152:
[----:B-1----:R1:W2:Y:S02]  /*12660*/  SYNCS.PHASECHK.TRANS64.TRYWAIT P0, [R22+URZ+0x31c20], R3 ;  /* 0x031c2003160075a7 */ /* 0x0022a4000800017f */
[----:B--2---:R-:W-:Y:S05]  /*12670*/  @!P0 NANOSLEEP.SYNCS 0x989680 ;  /* 0x009896800000895d */ /* 0x004fea0003900000 */
[----:B------:R-:W2:Y:S02]  /*12680*/  @!P0 SYNCS.PHASECHK.TRANS64 P0, [R22+URZ+0x31c20], R3 ;  /* 0x031c2003160085a7 */ /* 0x000ea4000800007f */
[----:B--2---:R-:W-:Y:S05]  /*12690*/  @!P0 BRA `(.L_x_10152) ;  /* 0xfffffffc00f08947 */ /* 0x004fea000383ffff */
[----:B------:R-:W-:Y:S05]  /*126a0*/  BRA `(.L_x_10267) ;  /* 0xffffffbc00747947 */ /* 0x000fea000383ffff */
.L_x_10161:
[----:B-1----:R1:W2:Y:S02]  /*126b0*/  SYNCS.PHASECHK.TRANS64.TRYWAIT P0, [R3+URZ+0x31c40], R2 ;  /* 0x031c4002030075a7 */ /* 0x0022a4000800017f */
[----:B--2---:R-:W-:Y:S05]  /*126c0*/  @!P0 NANOSLEEP.SYNCS 0x989680 ;  /* 0x009896800000895d */ /* 0x004fea0003900000 */
[----:B------:R-:W2:Y:S02]  /*126d0*/  @!P0 SYNCS.PHASECHK.TRANS64 P0, [R3+URZ+0x31c40], R2 ;  /* 0x031c4002030085a7 */ /* 0x000ea4000800007f */
[----:B--2---:R-:W-:Y:S05]  /*126e0*/  @!P0 BRA `(.L_x_10161) ;  /* 0xfffffffc00f08947 */ /* 0x004fea000383ffff */
[----:B------:R-:W-:Y:S05]  /*126f0*/  BRA `(.L_x_10268) ;  /* 0xffffffc000247947 */ /* 0x000fea000383ffff */
.L_x_10168:
[----:B0-----:R0:W1:Y:S02]  /*12700*/  SYNCS.PHASECHK.TRANS64.TRYWAIT P0, [R3+URZ+0x60], R2 ;  /* 0x00006002030075a7 */ /* 0x001064000800017f */
[----:B-1----:R-:W-:Y:S05]  /*12710*/  @!P0 NANOSLEEP.SYNCS 0x989680 ;  /* 0x009896800000895d */ /* 0x002fea0003900000 */
[----:B------:R-:W1:Y:S02]  /*12720*/  @!P0 SYNCS.PHASECHK.TRANS64 P0, [R3+URZ+0x60], R2 ;  /* 0x00006002030085a7 */ /* 0x000e64000800007f */
[----:B-1----:R-:W-:Y:S05]  /*12730*/  @!P0 BRA `(.L_x_10168) ;  /* 0xfffffffc00f08947 */ /* 0x002fea000383ffff */
[----:B------:R-:W-:Y:S05]  /*12740*/  BRA `(.L_x_10269) ;  /* 0xffffffc400307947 */ /* 0x000fea000383ffff */
.L_x_10178:
[----:B-1----:R1:W2:Y:S02]  /*12750*/  SYNCS.PHASECHK.TRANS64.TRYWAIT P0, [R3+URZ+0x31c40], R2 ;  /* 0x031c4002030075a7 */ /* 0x0022a4000800017f */
[----:B--2---:R-:W-:Y:S05]  /*12760*/  @!P0 NANOSLEEP.SYNCS 0x989680 ;  /* 0x009896800000895d */ /* 0x004fea0003900000 */
[----:B------:R-:W2:Y:S02]  /*12770*/  @!P0 SYNCS.PHASECHK.TRANS64 P0, [R3+URZ+0x31c40], R2 ;  /* 0x031c4002030085a7 */ /* 0x000ea4000800007f */
[----:B--2---:R-:W-:Y:S05]  /*12780*/  @!P0 BRA `(.L_x_10178) ;  /* 0xfffffffc00f08947 */ /* 0x004fea000383ffff */
[----:B------:R-:W-:Y:S05]  /*12790*/  BRA `(.L_x_10270) ;  /* 0xffffffc800e87947 */ /* 0x000fea000383ffff */
.L_x_10185:
[----:B0-----:R0:W1:Y:S02]  /*127a0*/  SYNCS.PHASECHK.TRANS64.TRYWAIT P0, [R12+URZ+0x60], R26 ;  /* 0x0000601a0c0075a7 */ /* 0x001064000800017f */
[----:B-1----:R-:W-:Y:S05]  /*127b0*/  @!P0 NANOSLEEP.SYNCS 0x989680 ;  /* 0x009896800000895d */ /* 0x002fea0003900000 */
[----:B------:R-:W1:Y:S02]  /*127c0*/  @!P0 SYNCS.PHASECHK.TRANS64 P0, [R12+URZ+0x60], R26 ;  /* 0x0000601a0c0085a7 */ /* 0x000e64000800007f */
[----:B-1----:R-:W-:Y:S05]  /*127d0*/  @!P0 BRA `(.L_x_10185) ;  /* 0xfffffffc00f08947 */ /* 0x002fea000383ffff */
[----:B------:R-:W-:Y:S05]  /*127e0*/  BRA `(.L_x_10271) ;  /* 0xffffffcc00f47947 */ /* 0x000fea000383ffff */
.L_x_10195:
[----:B-1----:R1:W2:Y:S02]  /*127f0*/  SYNCS.PHASECHK.TRANS64.TRYWAIT P0, [R2+URZ+0x31c40], R3 ;  /* 0x031c4003020075a7 */ /* 0x0022a4000800017f */
[----:B--2---:R-:W-:Y:S05]  /*12800*/  @!P0 NANOSLEEP.SYNCS 0x989680 ;  /* 0x009896800000895d */ /* 0x004fea0003900000 */
[----:B------:R-:W2:Y:S02]  /*12810*/  @!P0 SYNCS.PHASECHK.TRANS64 P0, [R2+URZ+0x31c40], R3 ;  /* 0x031c4003020085a7 */ /* 0x000ea4000800007f */
[----:B--2---:R-:W-:Y:S05]  /*12820*/  @!P0 BRA `(.L_x_10195) ;  /* 0xfffffffc00f08947 */ /* 0x004fea000383ffff */
[----:B------:R-:W-:Y:S05]  /*12830*/  BRA `(.L_x_10272) ;  /* 0xffffffd400787947 */ /* 0x000fea000383ffff */
.L_x_10202:
[----:B0-----:R0:W1:Y:S02]  /*12840*/  SYNCS.PHASECHK.TRANS64.TRYWAIT P0, [R8+URZ+0x60], R2 ;  /* 0x00006002080075a7 */ /* 0x001064000800017f */
[----:B-1----:R-:W-:Y:S05]  /*12850*/  @!P0 NANOSLEEP.SYNCS 0x989680 ;  /* 0x009896800000895d */ /* 0x002fea0003900000 */
[----:B------:R-:W1:Y:S02]  /*12860*/  @!P0 SYNCS.PHASECHK.TRANS64 P0, [R8+URZ+0x60], R2 ;  /* 0x00006002080085a7 */ /* 0x000e64000800007f */
[----:B-1----:R-:W-:Y:S05]  /*12870*/  @!P0 BRA `(.L_x_10202) ;  /* 0xfffffffc00f08947 */ /* 0x002fea000383ffff */
[----:B------:R-:W-:Y:S05]  /*12880*/  BRA `(.L_x_10273) ;  /* 0xffffffd800887947 */ /* 0x000fea000383ffff */
.L_x_10214:
[----:B-1----:R1:W2:Y:S02]  /*12890*/  SYNCS.PHASECHK.TRANS64.TRYWAIT P0, [R3+URZ+0x31c60], R0 ;  /* 0x031c6000030075a7 */ /* 0x0022a4000800017f */
[----:B--2---:R-:W-:Y:S05]  /*128a0*/  @!P0 NANOSLEEP.SYNCS 0x989680 ;  /* 0x009896800000895d */ /* 0x004fea0003900000 */
[----:B------:R-:W2:Y:S02]  /*128b0*/  @!P0 SYNCS.PHASECHK.TRANS64 P0, [R3+URZ+0x31c60], R0 ;  /* 0x031c6000030085a7 */ /* 0x000ea4000800007f */
[----:B--2---:R-:W-:Y:S05]  /*128c0*/  @!P0 BRA `(.L_x_10214) ;  /* 0xfffffffc00f08947 */ /* 0x004fea000383ffff */
[----:B------:R-:W-:Y:S05]  /*128d0*/  BRA `(.L_x_10274) ;  /* 0xffffffdc00fc7947 */ /* 0x000fea000383ffff */
.L_x_10222:
        /* <DEDUP_REMOVED lines=8> */
.L_x_10276:
[----:B------:R-:W-:Y:S05]  /*12960*/  BSYNC B0 ;  /* 0x0000000000007941 */ /* 0x000fea0003800000 */
.L_x_10275:
        /* <DEDUP_REMOVED lines=9> */
.L_x_10277:
        /* <DEDUP_REMOVED lines=18> */
.L_x_10278:
[----:B------:R-:W-:Y:S01]  /*12b20*/  IMAD.MOV.U32 R12, RZ, RZ, 0x2 ;  /* 0x00000002ff0c7424 */ /* 0x000fe200078e00ff */
[----:B------:R-:W-:-:S05]  /*12b30*/  SEL R5, R14, RZ, P1 ;  /* 0x000000ff0e057207 */ /* 0x000fca0000800000 */
[----:B------:R-:W-:-:S04]  /*12b40*/  IMAD.IADD R5, R2, 0x1, R5 ;  /* 0x0000000102057824 */ /* 0x000fc800078e0205 */
[----:B------:R-:W-:-:S07]  /*12b50*/  IMAD.MOV.U32 R13, RZ, RZ, R5 ;  /* 0x000000ffff0d7224 */ /* 0x000fce00078e0005 */
[----:B------:R-:W-:Y:S05]  /*12b60*/  WARPSYNC.COLLECTIVE R15, `(.L_x_10279) ;  /* 0x000000000f087348 */ /* 0x000fea0003c00000 */
[----:B------:R0:W1:Y:S02]  /*12b70*/  SHFL.UP P6, R14, R13, R12, R11 ;  /* 0x0400000c0d0e7389 */ /* 0x00006400000c000b */
[----:B01----:R-:W-:Y:S01]  /*12b80*/  ENDCOLLECTIVE ;  /* 0x000000000000791b */ /* 0x003fe20003800000 */
.L_x_10279:
[----:B------:R-:W-:Y:S01]  /*12b90*/  IMAD.MOV.U32 R12, RZ, RZ, 0x4 ;  /* 0x00000004ff0c7424 */ /* 0x000fe200078e00ff */
[----:B------:R-:W-:-:S05]  /*12ba0*/  SEL R6, R14, RZ, P2 ;  /* 0x000000ff0e067207 */ /* 0x000fca0001000000 */
[----:B------:R-:W-:-:S04]  /*12bb0*/  IMAD.IADD R6, R5, 0x1, R6 ;  /* 0x0000000105067824 */ /* 0x000fc800078e0206 */
[----:B------:R-:W-:-:S07]  /*12bc0*/  IMAD.MOV.U32 R13, RZ, RZ, R6 ;  /* 0x000000ffff0d7224 */ /* 0x000fce00078e0006 */
[----:B------:R-:W-:Y:S05]  /*12bd0*/  WARPSYNC.COLLECTIVE R15, `(.L_x_10280) ;  /* 0x000000000f087348 */ /* 0x000fea0003c00000 */
[----:B------:R0:W1:Y:S02]  /*12be0*/  SHFL.UP P6, R14, R13, R12, R11 ;  /* 0x0400000c0d0e7389 */ /* 0x00006400000c000b */
[----:B01----:R-:W-:Y:S01]  /*12bf0*/  ENDCOLLECTIVE ;  /* 0x000000000000791b */ /* 0x003fe20003800000 */
.L_x_10280:
[----:B------:R-:W-:Y:S01]  /*12c00*/  IMAD.MOV.U32 R12, RZ, RZ, 0x8 ;  /* 0x00000008ff0c7424 */ /* 0x000fe200078e00ff */
[----:B------:R-:W-:-:S05]  /*12c10*/  SEL R7, R14, RZ, P3 ;  /* 0x000000ff0e077207 */ /* 0x000fca0001800000 */
[----:B------:R-:W-:-:S04]  /*12c20*/  IMAD.IADD R7, R6, 0x1, R7 ;  /* 0x0000000106077824 */ /* 0x000fc800078e0207 */
[----:B------:R-:W-:-:S07]  /*12c30*/  IMAD.MOV.U32 R13, RZ, RZ, R7 ;  /* 0x000000ffff0d7224 */ /* 0x000fce00078e0007 */
[----:B------:R-:W-:Y:S05]  /*12c40*/  WARPSYNC.COLLECTIVE R15, `(.L_x_10281) ;  /* 0x000000000f087348 */ /* 0x000fea0003c00000 */
[----:B------:R0:W1:Y:S02]  /*12c50*/  SHFL.UP P6, R14, R13, R12, R11 ;  /* 0x0400000c0d0e7389 */ /* 0x00006400000c000b */
[----:B01----:R-:W-:Y:S01]  /*12c60*/  ENDCOLLECTIVE ;  /* 0x000000000000791b */ /* 0x003fe20003800000 */
.L_x_10281:
[----:B------:R-:W-:Y:S01]  /*12c70*/  IMAD.MOV.U32 R12, RZ, RZ, 0x10 ;  /* 0x00000010ff0c7424 */ /* 0x000fe200078e00ff */
[----:B------:R-:W-:-:S05]  /*12c80*/  SEL R14, R14, RZ, P4 ;  /* 0x000000ff0e0e7207 */ /* 0x000fca0002000000 */
[----:B------:R-:W-:-:S04]  /*12c90*/  IMAD.IADD R5, R7, 0x1, R14 ;  /* 0x0000000107057824 */ /* 0x000fc800078e020e */
[----:B------:R-:W-:-:S07]  /*12ca0*/  IMAD.MOV.U32 R13, RZ, RZ, R5 ;  /* 0x000000ffff0d7224 */ /* 0x000fce00078e0005 */
[----:B------:R-:W-:Y:S05]  /*12cb0*/  WARPSYNC.COLLECTIVE R15, `(.L_x_10282) ;  /* 0x000000000f087348 */ /* 0x000fea0003c00000 */
[----:B------:R0:W1:Y:S02]  /*12cc0*/  SHFL.UP P6, R14, R13, R12, R11 ;  /* 0x0400000c0d0e7389 */ /* 0x00006400000c000b */
[----:B01----:R-:W-:Y:S01]  /*12cd0*/  ENDCOLLECTIVE ;  /* 0x000000000000791b */ /* 0x003fe20003800000 */
.L_x_10282:
[----:B------:R-:W-:Y:S02]  /*12ce0*/  IMAD.MOV.U32 R12, RZ, RZ, 0x1f ;  /* 0x0000001fff0c7424 */ /* 0x000fe400078e00ff */
[----:B------:R-:W-:Y:S01]  /*12cf0*/  IMAD.MOV.U32 R11, RZ, RZ, 0x1f ;  /* 0x0000001fff0b7424 */ /* 0x000fe200078e00ff */
[----:B------:R-:W-:-:S05]  /*12d00*/  SEL R14, R14, RZ, P5 ;  /* 0x000000ff0e0e7207 */ /* 0x000fca0002800000 */
[----:B------:R-:W-:-:S05]  /*12d10*/  IMAD.IADD R3, R5, 0x1, R14 ;  /* 0x0000000105037824 */ /* 0x000fca00078e020e */
[----:B------:R-:W-:-:S07]  /*12d20*/  MOV R13, R3 ;  /* 0x00000003000d7202 */ /* 0x000fce0000000f00 */
[----:B------:R-:W-:Y:S05]  /*12d30*/  WARPSYNC.COLLECTIVE R15, `(.L_x_10283) ;  /* 0x000000000f087348 */ /* 0x000fea0003c00000 */
[----:B------:R0:W1:Y:S02]  /*12d40*/  SHFL.IDX P6, R14, R13, R12, R11 ;  /* 0x0000000c0d0e7389 */ /* 0x00006400000c000b */
[----:B01----:R-:W-:Y:S01]  /*12d50*/  ENDCOLLECTIVE ;  /* 0x000000000000791b */ /* 0x003fe20003800000 */
.L_x_10283:
[----:B------:R-:W-:Y:S05]  /*12d60*/  BRA `(.L_x_10284) ;  /* 0xffffffe000a87947 */ /* 0x000fea000383ffff */
.L_x_10227:
        /* <DEDUP_REMOVED lines=8> */
.L_x_10286:
[----:B------:R-:W-:Y:S05]  /*12df0*/  BSYNC B0 ;  /* 0x0000000000007941 */ /* 0x000fea0003800000 */
.L_x_10285:
[----:B------:R-:W-:Y:S01]  /*12e00*/  SEL R13, R14, RZ, P1 ;  /* 0x000000ff0e0d7207 */ /* 0x000fe20000800000 */
[----:B------:R-:W-:Y:S02]  /*12e10*/  IMAD.MOV.U32 R12, RZ, RZ, 0x2 ;  /* 0x00000002ff0c7424 */ /* 0x000fe400078e00ff */
[----:B------:R-:W-:Y:S02]  /*12e20*/  IMAD.MOV.U32 R11, RZ, RZ, RZ ;  /* 0x000000ffff0b7224 */ /* 0x000fe400078e00ff */
[----:B------:R-:W-:Y:S02]  /*12e30*/  IMAD.IADD R13, R2, 0x1, R13 ;  /* 0x00000001020d7824 */ /* 0x000fe400078e020d */
[----:B------:R-:W-:-:S07]  /*12e40*/  IMAD.MOV.U32 R15, RZ, RZ, -0x1 ;  /* 0xffffffffff0f7424 */ /* 0x000fce00078e00ff */
[----:B------:R-:W-:Y:S05]  /*12e50*/  WARPSYNC.COLLECTIVE R15, `(.L_x_10287) ;  /* 0x000000000f087348 */ /* 0x000fea0003c00000 */
[----:B------:R0:W1:Y:S02]  /*12e60*/  SHFL.UP P6, R14, R13, R12, R11 ;  /* 0x0400000c0d0e7389 */ /* 0x00006400000c000b */
[----:B01----:R-:W-:Y:S01]  /*12e70*/  ENDCOLLECTIVE ;  /* 0x000000000000791b */ /* 0x003fe20003800000 */
.L_x_10287:
[----:B------:R-:W-:Y:S01]  /*12e80*/  IMAD.MOV.U32 R12, RZ, RZ, 0x4 ;  /* 0x00000004ff0c7424 */ /* 0x000fe200078e00ff */
[----:B------:R-:W-:-:S05]  /*12e90*/  SEL R14, R14, RZ, P2 ;  /* 0x000000ff0e0e7207 */ /* 0x000fca0001000000 */
[----:B------:R-:W-:-:S04]  /*12ea0*/  IMAD.IADD R3, R13, 0x1, R14 ;  /* 0x000000010d037824 */ /* 0x000fc800078e020e */
[----:B------:R-:W-:-:S07]  /*12eb0*/  IMAD.MOV.U32 R13, RZ, RZ, R3 ;  /* 0x000000ffff0d7224 */ /* 0x000fce00078e0003 */
[----:B------:R-:W-:Y:S05]  /*12ec0*/  WARPSYNC.COLLECTIVE R15, `(.L_x_10288) ;  /* 0x000000000f087348 */ /* 0x000fea0003c00000 */
[----:B------:R0:W1:Y:S02]  /*12ed0*/  SHFL.UP P6, R14, R13, R12, R11 ;  /* 0x0400000c0d0e7389 */ /* 0x00006400000c000b */
[----:B01----:R-:W-:Y:S01]  /*12ee0*/  ENDCOLLECTIVE ;  /* 0x000000000000791b */ /* 0x003fe20003800000 */
.L_x_10288:
[----:B------:R-:W-:Y:S01]  /*12ef0*/  IMAD.MOV.U32 R12, RZ, RZ, 0x8 ;  /* 0x00000008ff0c7424 */ /* 0x000fe200078e00ff */
[----:B------:R-:W-:-:S05]  /*12f00*/  SEL R14, R14, RZ, P3 ;  /* 0x000000ff0e0e7207 */ /* 0x000fca0001800000 */
[----:B------:R-:W-:-:S04]  /*12f10*/  IMAD.IADD R5, R3, 0x1, R14 ;  /* 0x0000000103057824 */ /* 0x000fc800078e020e */
[----:B------:R-:W-:-:S07]  /*12f20*/  IMAD.MOV.U32 R13, RZ, RZ, R5 ;  /* 0x000000ffff0d7224 */ /* 0x000fce00078e0005 */
[----:B------:R-:W-:Y:S05]  /*12f30*/  WARPSYNC.COLLECTIVE R15, `(.L_x_10289) ;  /* 0x000000000f087348 */ /* 0x000fea0003c00000 */
[----:B------:R0:W1:Y:S02]  /*12f40*/  SHFL.UP P6, R14, R13, R12, R11 ;  /* 0x0400000c0d0e7389 */ /* 0x00006400000c000b */
[----:B01----:R-:W-:Y:S01]  /*12f50*/  ENDCOLLECTIVE ;  /* 0x000000000000791b */ /* 0x003fe20003800000 */
.L_x_10289:
[----:B------:R-:W-:Y:S01]  /*12f60*/  IMAD.MOV.U32 R12, RZ, RZ, 0x10 ;  /* 0x00000010ff0c7424 */ /* 0x000fe200078e00ff */
[----:B------:R-:W-:-:S05]  /*12f70*/  SEL R6, R14, RZ, P4 ;  /* 0x000000ff0e067207 */ /* 0x000fca0002000000 */
[----:B------:R-:W-:-:S04]  /*12f80*/  IMAD.IADD R6, R5, 0x1, R6 ;  /* 0x0000000105067824 */ /* 0x000fc800078e0206 */
[----:B------:R-:W-:-:S07]  /*12f90*/  IMAD.MOV.U32 R13, RZ, RZ, R6 ;  /* 0x000000ffff0d7224 */ /* 0x000fce00078e0006 */
[----:B------:R-:W-:Y:S05]  /*12fa0*/  WARPSYNC.COLLECTIVE R15, `(.L_x_10290) ;  /* 0x000000000f087348 */ /* 0x000fea0003c00000 */
[----:B------:R0:W1:Y:S02]  /*12fb0*/  SHFL.UP P6, R14, R13, R12, R11 ;  /* 0x0400000c0d0e7389 */ /* 0x00006400000c000b */
[----:B01----:R-:W-:Y:S01]  /*12fc0*/  ENDCOLLECTIVE ;  /* 0x000000000000791b */ /* 0x003fe20003800000 */
.L_x_10290:
[----:B------:R-:W-:Y:S02]  /*12fd0*/  IMAD.MOV.U32 R12, RZ, RZ, 0x1f ;  /* 0x0000001fff0c7424 */ /* 0x000fe400078e00ff */
[----:B------:R-:W-:Y:S01]  /*12fe0*/  IMAD.MOV.U32 R11, RZ, RZ, 0x1f ;  /* 0x0000001fff0b7424 */ /* 0x000fe200078e00ff */
[----:B------:R-:W-:-:S04]  /*12ff0*/  SEL R3, R14, RZ, P5 ;  /* 0x000000ff0e037207 */ /* 0x000fc80002800000 */
[----:B------:R-:W-:-:S05]  /*13000*/  IADD3 R3, R6, R3, RZ ;  /* 0x0000000306037210 */ /* 0x000fca0007ffe0ff */
[----:B------:R-:W-:-:S07]  /*13010*/  IMAD.MOV.U32 R13, RZ, RZ, R3 ;  /* 0x000000ffff0d7224 */ /* 0x000fce00078e0003 */
[----:B------:R-:W-:Y:S05]  /*13020*/  WARPSYNC.COLLECTIVE R15, `(.L_x_10291) ;  /* 0x000000000f087348 */ /* 0x000fea0003c00000 */
[----:B------:R0:W1:Y:S02]  /*13030*/  SHFL.IDX P6, R14, R13, R12, R11 ;  /* 0x0000000c0d0e7389 */ /* 0x00006400000c000b */
[----:B01----:R-:W-:Y:S01]  /*13040*/  ENDCOLLECTIVE ;  /* 0x000000000000791b */ /* 0x003fe20003800000 */
.L_x_10291:
[----:B------:R-:W-:Y:S05]  /*13050*/  BRA `(.L_x_10292) ;  /* 0xffffffe000887947 */ /* 0x000fea000383ffff */
.L_x_10229:
[----:B------:R-:W-:Y:S01]  /*13060*/  BSSY B0, `(.L_x_10293) ;  /* 0x0000006000007945 */ /* 0x000fe20003800000 */
[----:B------:R-:W-:Y:S01]  /*13070*/  PLOP3.LUT P6, PT, P6, PT, PT, 0x8, 0x0 ;  /* 0x000000000000781c */ /* 0x000fe200037ce170 */
[----:B------:R-:W-:-:S12]  /*13080*/  IMAD.MOV.U32 R15, RZ, RZ, -0x1 ;  /* 0xffffffffff0f7424 */ /* 0x000fd800078e00ff */
[----:B0-----:R-:W-:Y:S05]  /*13090*/  WARPSYNC.COLLECTIVE R15, `(.L_x_10294) ;  /* 0x000000000f087348 */ /* 0x001fea0003c00000 */
[----:B------:R-:W-:Y:S01]  /*130a0*/  VOTE.ANY R14, PT, P6 ;  /* 0x00000000000e7806 */ /* 0x000fe200030e0100 */
[----:B0-----:R-:W-:Y:S06]  /*130b0*/  ENDCOLLECTIVE ;  /* 0x000000000000791b */ /* 0x001fec0003800000 */
.L_x_10294:
[----:B------:R-:W-:Y:S05]  /*130c0*/  BSYNC B0 ;  /* 0x0000000000007941 */ /* 0x000fea0003800000 */
.L_x_10293:
        /* <DEDUP_REMOVED lines=9> */
.L_x_10295:
[----:B------:R-:W-:Y:S01]  /*13160*/  IMAD.MOV.U32 R17, RZ, RZ, R14 ;  /* 0x000000ffff117224 */ /* 0x000fe200078e000e */
[----:B------:R-:W-:Y:S06]  /*13170*/  BRA `(.L_x_10296) ;  /* 0xffffffe000787947 */ /* 0x000fec000383ffff */
.L_x_10231:
[----:B------:R-:W-:Y:S01]  /*13180*/  BSSY B0, `(.L_x_10297) ;  /* 0x0000007000007945 */ /* 0x000fe20003800000 */
[----:B------:R-:W-:Y:S02]  /*13190*/  IMAD.MOV.U32 R13, RZ, RZ, R3 ;  /* 0x000000ffff0d7224 */ /* 0x000fe400078e0003 */
[----:B------:R-:W-:Y:S02]  /*131a0*/  IMAD.MOV.U32 R11, RZ, RZ, 0x1f ;  /* 0x0000001fff0b7424 */ /* 0x000fe400078e00ff */
[----:B------:R-:W-:-:S07]  /*131b0*/  IMAD.MOV.U32 R15, RZ, RZ, -0x1 ;  /* 0xffffffffff0f7424 */ /* 0x000fce00078e00ff */
[----:B012---:R-:W-:Y:S05]  /*131c0*/  WARPSYNC.COLLECTIVE R15, `(.L_x_10298) ;  /* 0x000000000f087348 */ /* 0x007fea0003c00000 */
[----:B------:R3:W4:Y:S02]  /*131d0*/  SHFL.IDX P6, R14, R13, R12, R11 ;  /* 0x0000000c0d0e7389 */ /* 0x00072400000c000b */
[----:B01234-:R-:W-:Y:S01]  /*131e0*/  ENDCOLLECTIVE ;  /* 0x000000000000791b */ /* 0x01ffe20003800000 */
.L_x_10298:
[----:B------:R-:W-:Y:S05]  /*131f0*/  BSYNC B0 ;  /* 0x0000000000007941 */ /* 0x000fea0003800000 */
.L_x_10297:
[----:B------:R-:W-:Y:S05]  /*13200*/  BRA `(.L_x_10230) ;  /* 0xffffffe000707947 */ /* 0x000fea000383ffff */
.L_x_10235:
[----:B0-----:R0:W2:Y:S02]  /*13210*/  SYNCS.PHASECHK.TRANS64.TRYWAIT P0, [R9+URZ+0x31c20], R0 ;  /* 0x031c2000090075a7 */ /* 0x0010a4000800017f */
[----:B--2---:R-:W-:Y:S05]  /*13220*/  @!P0 NANOSLEEP.SYNCS 0x989680 ;  /* 0x009896800000895d */ /* 0x004fea0003900000 */
[----:B------:R-:W2:Y:S02]  /*13230*/  @!P0 SYNCS.PHASECHK.TRANS64 P0, [R9+URZ+0x31c20], R0 ;  /* 0x031c2000090085a7 */ /* 0x000ea4000800007f */
[----:B--2---:R-:W-:Y:S05]  /*13240*/  @!P0 BRA `(.L_x_10235) ;  /* 0xfffffffc00f08947 */ /* 0x004fea000383ffff */
[----:B------:R-:W-:Y:S05]  /*13250*/  BRA `(.L_x_10299) ;  /* 0xffffffe4005c7947 */ /* 0x000fea000383ffff */
.L_x_10236:
        /* <DEDUP_REMOVED lines=11> */
.L_x_10301:
[----:B------:R-:W-:Y:S05]  /*13310*/  BSYNC B0 ;  /* 0x0000000000007941 */ /* 0x000fea0003800000 */
.L_x_10300:
[----:B------:R-:W-:Y:S05]  /*13320*/  BRA `(.L_x_10302) ;  /* 0xffffffe400447947 */ /* 0x000fea000383ffff */
.L_x_10239:
[----:B------:R-:W-:Y:S01]  /*13330*/  BSSY B1, `(.L_x_10303) ;  /* 0x0000006000017945 */ /* 0x000fe20003800000 */
[----:B------:R-:W-:-:S07]  /*13340*/  IMAD.MOV.U32 R15, RZ, RZ, -0x1 ;  /* 0xffffffffff0f7424 */ /* 0x000fce00078e00ff */
[----:B01-3--:R-:W-:Y:S05]  /*13350*/  WARPSYNC.COLLECTIVE R15, `(.L_x_10304) ;  /* 0x000000000f0c7348 */ /* 0x00bfea0003c00000 */
[----:B------:R-:W-:Y:S02]  /*13360*/  ELECT P6, UR62, PT ;  /* 0x00000000003e782f */ /* 0x000fe400038c0000 */
[----:B------:R-:W-:Y:S01]  /*13370*/  MOV R14, UR62 ;  /* 0x0000003e000e7c02 */ /* 0x000fe20008000f00 */
[----:B01-3--:R-:W-:Y:S10]  /*13380*/  ENDCOLLECTIVE ;  /* 0x000000000000791b */ /* 0x00bff40003800000 */
.L_x_10304:
[----:B------:R-:W-:Y:S05]  /*13390*/  BSYNC B1 ;  /* 0x0000000000017941 */ /* 0x000fea0003800000 */
.L_x_10303:
[----:B------:R-:W-:Y:S05]  /*133a0*/  BRA `(.L_x_10305) ;  /* 0xffffffe4003c7947 */ /* 0x000fea000383ffff */
.L_x_10241:
[----:B0-----:R0:W2:Y:S02]  /*133b0*/  SYNCS.PHASECHK.TRANS64.TRYWAIT P0, [R5+URZ], R4 ;  /* 0x00000004050075a7 */ /* 0x0010a4000800017f */
[----:B--2---:R-:W-:Y:S05]  /*133c0*/  @!P0 NANOSLEEP.SYNCS 0x989680 ;  /* 0x009896800000895d */ /* 0x004fea0003900000 */
[----:B------:R-:W2:Y:S02]  /*133d0*/  @!P0 SYNCS.PHASECHK.TRANS64 P0, [R5+URZ], R4 ;  /* 0x00000004050085a7 */ /* 0x000ea4000800007f */
[----:B--2---:R-:W-:Y:S05]  /*133e0*/  @!P0 BRA `(.L_x_10241) ;  /* 0xfffffffc00f08947 */ /* 0x004fea000383ffff */
[----:B------:R-:W-:Y:S05]  /*133f0*/  BRA `(.L_x_10306) ;  /* 0xffffffe400707947 */ /* 0x000fea000383ffff */
.L_x_10242:
[----:B--2---:R2:W4:Y:S02]  /*13400*/  SYNCS.PHASECHK.TRANS64.TRYWAIT P0, [R3+URZ], R2 ;  /* 0x00000002030075a7 */ /* 0x004524000800017f */
[----:B----4-:R-:W-:Y:S05]  /*13410*/  @!P0 NANOSLEEP.SYNCS 0x989680 ;  /* 0x009896800000895d */ /* 0x010fea0003900000 */
[----:B------:R-:W4:Y:S02]  /*13420*/  @!P0 SYNCS.PHASECHK.TRANS64 P0, [R3+URZ], R2 ;  /* 0x00000002030085a7 */ /* 0x000f24000800007f */
[----:B----4-:R-:W-:Y:S05]  /*13430*/  @!P0 BRA `(.L_x_10242) ;  /* 0xfffffffc00f08947 */ /* 0x010fea000383ffff */
[----:B------:R-:W-:Y:S05]  /*13440*/  BRA `(.L_x_10307) ;  /* 0xffffffe400647947 */ /* 0x000fea000383ffff */
.L_x_10244:
[----:B----4-:R4:W0:Y:S02]  /*13450*/  SYNCS.PHASECHK.TRANS64.TRYWAIT P0, [R23+URZ], R4 ;  /* 0x00000004170075a7 */ /* 0x010824000800017f */
[----:B0-----:R-:W-:Y:S05]  /*13460*/  @!P0 NANOSLEEP.SYNCS 0x989680 ;  /* 0x009896800000895d */ /* 0x001fea0003900000 */
[----:B------:R-:W0:Y:S02]  /*13470*/  @!P0 SYNCS.PHASECHK.TRANS64 P0, [R23+URZ], R4 ;  /* 0x00000004170085a7 */ /* 0x000e24000800007f */
[----:B0-----:R-:W-:Y:S05]  /*13480*/  @!P0 BRA `(.L_x_10244) ;  /* 0xfffffffc00f08947 */ /* 0x001fea000383ffff */
[----:B------:R-:W-:Y:S05]  /*13490*/  BRA `(.L_x_10308) ;  /* 0xffffffe400687947 */ /* 0x000fea000383ffff */
.L_x_10309:
        /* <DEDUP_REMOVED lines=14> */
.L_x_15320:


//--------------------- .text._ZN7cutlass13device_kernelIN5flash11enable_sm90INS1_16FlashAttnFwdSm90INS1_25CollectiveMainloopFwdSm90ILi2EN4cute5tupleIJNS5_1CILi1EEES8_S8_EEENS6_IJNS7_ILi192EEENS7_ILi144EEENS7_ILi96EEEEEELi96ENS_10bfloat16_tEfNS_4arch4Sm90ELb0ELb0ELb1ELb1ELb0ELb1ELb0ELb0ELb1ELb1ELb0ELb0EEENS1_21CollectiveEpilogueFwdINS6_IJSA_SC_SB_EEES9_SE_SG_Li384ELb1ELb1ELb0ELb0EEENS1_36VarlenDynamicPersistentTileSchedulerILi192ELi144ELi384ELi128ELb0ELb1ELb1ELb0ELb1ELb1EEEEEEEEEvNT_6ParamsE --------------------------
	.section	.text._ZN7cutlass13device_kernelIN5flash11enable_sm90INS1_16FlashAttnFwdSm90INS1_25CollectiveMainloopFwdSm90ILi2EN4cute5tupleIJNS5_1CILi1EEES8_S8_EEENS6_IJNS7_ILi192EEENS7_ILi144EEENS7_ILi96EEEEEELi96ENS_10bfloat16_tEfNS_4arch4Sm90ELb0ELb0ELb1ELb1ELb0ELb1ELb0ELb0ELb1ELb1ELb0ELb0EEENS1_21CollectiveEpilogueFwdINS6_IJSA_SC_SB_EEES9_SE_SG_Li384ELb1ELb1ELb0ELb0EEENS1_36VarlenDynamicPersistentTileSchedulerILi192ELi144ELi384ELi128ELb0ELb1ELb1ELb0ELb1ELb1EEEEEEEEEvNT_6ParamsE,"ax",@progbits
	.align	128
.text._ZN7cutlass13device_kernelIN5flash11enable_sm90INS1_16FlashAttnFwdSm90INS1_25CollectiveMainloopFwdSm90ILi2EN4cute5tupleIJNS5_1CILi1EEES8_S8_EEENS6_IJNS7_ILi192EEENS7_ILi144EEENS7_ILi96EEEEEELi96ENS_10bfloat16_tEfNS_4arch4Sm90ELb0ELb0ELb1ELb1ELb0ELb1ELb0ELb0ELb1ELb1ELb0ELb0EEENS1_21CollectiveEpilogueFwdINS6_IJSA_SC_SB_EEES9_SE_SG_Li384ELb1ELb1ELb0ELb0EEENS1_36VarlenDynamicPersistentTileSchedulerILi192ELi144ELi384ELi128ELb0ELb1ELb1ELb0ELb1ELb1EEEEEEEEEvNT_6ParamsE:
        .type           _ZN7cutlass13device_kernelIN5flash11enable_sm90INS1_16FlashAttnFwdSm90INS1_25CollectiveMainloopFwdSm90ILi2EN4cute5tupleIJNS5_1CILi1EEES8_S8_EEENS6_IJNS7_ILi192EEENS7_ILi144EEENS7_ILi96EEEEEELi96ENS_10bfloat16_tEfNS_4arch4Sm90ELb0ELb0ELb1ELb1ELb0ELb1ELb0ELb0ELb1ELb1ELb0ELb0EEENS1_21CollectiveEpilogueFwdINS6_IJSA_SC_SB_EEES9_SE_SG_Li384ELb1ELb1ELb0ELb0EEENS1_36VarlenDynamicPersistentTileSchedulerILi192ELi144ELi384ELi128ELb0ELb1ELb1ELb0ELb1ELb1EEEEEEEEEvNT_6ParamsE,@function
        .size           _ZN7cutlass13device_kernelIN5flash11enable_sm90INS1_16FlashAttnFwdSm90INS1_25CollectiveMainloopFwdSm90ILi2EN4cute5tupleIJNS5_1CILi1EEES8_S8_EEENS6_IJNS7_ILi192EEENS7_ILi144EEENS7_ILi96EEEEEELi96ENS_10bfloat16_tEfNS_4arch4Sm90ELb0ELb0ELb1ELb1ELb0ELb1ELb0ELb0ELb1ELb1ELb0ELb0EEENS1_21CollectiveEpilogueFwdINS6_IJSA_SC_SB_EEES9_SE_SG_Li384ELb1ELb1ELb0ELb0EEENS1_36VarlenDynamicPersistentTileSchedulerILi192ELi144ELi384ELi128ELb0ELb1ELb1ELb0ELb1ELb1EEEEEEEEEvNT_6ParamsE,(.L_x_15321 - _ZN7cutlass13device_kernelIN5flash11enable_sm90INS1_16FlashAttnFwdSm90INS1_25CollectiveMainloopFwdSm90ILi2EN4cute5tupleIJNS5_1CILi1EEES8_S8_EEENS6_IJNS7_ILi192EEENS7_ILi144EEENS7_ILi96EEEEEELi96ENS_10bfloat16_tEfNS_4arch4Sm90ELb0ELb0ELb1ELb1ELb0ELb1ELb0ELb0ELb1ELb1ELb0ELb0EEENS1_21CollectiveEpilogueFwdINS6_IJSA_SC_SB_EEES9_SE_SG_Li384ELb1ELb1ELb0ELb0EEENS1_36VarlenDynamicPersistentTileSchedulerILi192ELi144ELi384ELi128ELb0ELb1ELb1ELb0ELb1ELb1EEEEEEEEEvNT_6ParamsE)
        .other          _ZN7cutlass13device_kernelIN5flash11enable_sm90INS1_16FlashAttnFwdSm90INS1_25CollectiveMainloopFwdSm90ILi2EN4cute5tupleIJNS5_1CILi1EEES8_S8_EEENS6_IJNS7_ILi192EEENS7_ILi144EEENS7_ILi96EEEEEELi96ENS_10bfloat16_tEfNS_4arch4Sm90ELb0ELb0ELb1ELb1ELb0ELb1ELb0ELb0ELb1ELb1ELb0ELb0EEENS1_21CollectiveEpilogueFwdINS6_IJSA_SC_SB_EEES9_SE_SG_Li384ELb1ELb1ELb0ELb0EEENS1_36VarlenDynamicPersistentTileSchedulerILi192ELi144ELi384ELi128ELb0ELb1ELb1ELb0ELb1ELb1EEEEEEEEEvNT_6ParamsE,@"STO_CUDA_ENTRY STV_DEFAULT"
_ZN7cutlass13device_kernelIN5flash11enable_sm90INS1_16FlashAttnFwdSm90INS1_25CollectiveMainloopFwdSm90ILi2EN4cute5tupleIJNS5_1CILi1EEES8_S8_EEENS6_IJNS7_ILi192EEENS7_ILi144EEENS7_ILi96EEEEEELi96ENS_10bfloat16_tEfNS_4arch4Sm90ELb0ELb0ELb1ELb1ELb0ELb1ELb0ELb0ELb1ELb1ELb0ELb0EEENS1_21CollectiveEpilogueFwdINS6_IJSA_SC_SB_EEES9_SE_SG_Li384ELb1ELb1ELb0ELb0EEENS1_36VarlenDynamicPersistentTileSchedulerILi192ELi144ELi384ELi128ELb0ELb1ELb1ELb0ELb1ELb1EEEEEEEEEvNT_6ParamsE:
        /* <DEDUP_REMOVED lines=23> */
.L_x_10311:
[----:B------:R-:W-:Y:S05]  /*0170*/  BSYNC B0 ;  /* 0x0000000000007941 */ /* 0x000fea0003800000 */
.L_x_10310:
        /* <DEDUP_REMOVED lines=40> */
.L_x_10312:
        /* <DEDUP_REMOVED lines=22> */
.L_x_10313:
        /* <DEDUP_REMOVED lines=18> */
.L_x_10314:
        /* <DEDUP_REMOVED lines=22> */
.L_x_10315:
        /* <DEDUP_REMOVED lines=22> */
.L_x_10316:
        /* <DEDUP_REMOVED lines=9> */
.L_x_10319:
[----:B------:R-:W-:-:S08]  /*09d0*/  NOP ;  /* 0x0000000000007918 */ /* 0x000fd00000000000 */
[----:B------:R-:W0:Y:S02]  /*09e0*/  USETMAXREG.TRY_ALLOC.CTAPOOL UP0, 0xa0 ;  /* 0x000000a0000079c8 */ /* 0x000e240008000600 */
[----:B0-----:R-:W-:-:S13]  /*09f0*/  PLOP3.LUT P0, PT, PT, PT, UP0, 0x80, 0x0 ;  /* 0x000000000000781c */ /* 0x001fda0003f0f008 */
[----:B------:R-:W-:Y:S05]  /*0a00*/  @!P0 BRA `(.L_x_10319) ;  /* 0xfffffffc00f08947 */ /* 0x000fea000383ffff */
[----:B------:R-:W3:Y:S01]  /*0a10*/  LDL.LU R0, [R1] ;  /* 0x0000000001007983 */ /* 0x000ee20000300800 */
[----:B--2---:R-:W0:Y:S01]  /*0a20*/  S2R R2, SR_TID.X ;  /* 0x0000000000027919 */ /* 0x004e220000002100 */
[----:B------:R-:W1:Y:S01]  /*0a30*/  S2UR UR5, SR_CgaCtaId ;  /* 0x00000000000579c3 */ /* 0x000e620000008800 */
[----:B------:R-:W-:Y:S01]  /*0a40*/  UMOV UR4, 0x400 ;  /* 0x0000040000047882 */ /* 0x000fe20000000000 */
[----:B0-----:R-:W-:-:S06]  /*0a50*/  SHF.R.U32.HI R2, RZ, 0x7, R2 ;  /* 0x00000007ff027819 */ /* 0x001fcc0000011602 */
[----:B------:R-:W-:Y:S06]  /*0a60*/  BAR.ARV 0x8, 0x200 ;  /* 0x0208000000007b1d */ /* 0x000fec0000002000 */
[----:B------:R-:W-:-:S13]  /*0a70*/  ISETP.NE.AND P0, PT, R2, 0x1, PT ;  /* 0x000000010200780c */ /* 0x000fda0003f05270 */
[----:B------:R-:W-:Y:S08]  /*0a80*/  @!P0 BAR.ARV 0x9, 0x100 ;  /* 0x0244000000008b1d */ /* 0x000ff00000002000 */
[----:B------:R-:W-:Y:S01]  /*0a90*/  BAR.SYNC.DEFER_BLOCKING 0x5, 0x200 ;  /* 0x0148000000007b1d */ /* 0x000fe20000010000 */
[----:B-1----:R-:W-:-:S06]  /*0aa0*/  ULEA UR4, UR5, UR4, 0x18 ;  /* 0x0000000405047291 */ /* 0x002fcc000f8ec03f */
[----:B------:R-:W-:Y:S01]  /*0ab0*/  IMAD.U32 R16, RZ, RZ, UR4 ;  /* 0x00000004ff107e24 */ /* 0x000fe2000f8e00ff */
[----:B------:R-:W-:-:S04]  /*0ac0*/  ULDC UR4, c[0x0][0xc3c] ;  /* 0x00030f0000047ab9 */ /* 0x000fc80000000800 */
[----:B------:R-:W0:Y:S01]  /*0ad0*/  LDS.128 R108, [R16+0x31cd0] ;  /* 0x031cd000106c7984 */ /* 0x000e220000000c00 */
[----:B------:R-:W-:Y:S06]  /*0ae0*/  BAR.ARV 0x4, 0x200 ;  /* 0x0108000000007b1d */ /* 0x000fec0000002000 */
[----:B---3--:R-:W-:-:S04]  /*0af0*/  LOP3.LUT R0, R0, 0xfffffffb, RZ, 0xc0, !PT ;  /* 0xfffffffb00007812 */ /* 0x008fc800078ec0ff */
[----:B------:R-:W-:-:S05]  /*0b00*/  @P0 LOP3.LUT R0, R0, 0x4, RZ, 0xfc, !PT ;  /* 0x0000000400000812 */ /* 0x000fca00078efcff */
[----:B------:R1:W-:Y:S01]  /*0b10*/  STL [R1], R0 ;  /* 0x0000000001007387 */ /* 0x0003e20000100800 */
[----:B0-----:R-:W-:-:S13]  /*0b20*/  ISETP.GE.AND P0, PT, R111, UR4, PT ;  /* 0x000000046f007c0c */ /* 0x001fda000bf06270 */
[----:B-1----:R-:W-:Y:S05]  /*0b30*/  @P0 BRA `(.L_x_10320) ;  /* 0x000001e400800947 */ /* 0x002fea0003800000 */
[----:B------:R-:W0:Y:S01]  /*0b40*/  S2R R0, SR_TID.X ;  /* 0x0000000000007919 */ /* 0x000e220000002100 */
[----:B------:R-:W-:Y:S02]  /*0b50*/  IMAD.MOV.U32 R20, RZ, RZ, -0x2 ;  /* 0xfffffffeff147424 */ /* 0x000fe400078e00ff */
[----:B0-----:R-:W-:-:S05]  /*0b60*/  VIADD R28, R0, 0xffffff80 ;  /* 0xffffff80001c7836 */ /* 0x001fca0000000000 */
[-C--:B------:R-:W-:Y:S02]  /*0b70*/  LEA.HI R4, R28, R28.reuse, RZ, 0x1 ;  /* 0x0000001c1c047211 */ /* 0x080fe400078f08ff */
[----:B------:R-:W-:Y:S02]  /*0b80*/  SHF.R.S32.HI R0, RZ, 0x1f, R28 ;  /* 0x0000001fff007819 */ /* 0x000fe4000001141c */
[----:B------:R-:W-:Y:S02]  /*0b90*/  LOP3.LUT R2, R4, 0xfffffffe, RZ, 0xc0, !PT ;  /* 0xfffffffe04027812 */ /* 0x000fe400078ec0ff */
[----:B------:R-:W-:Y:S02]  /*0ba0*/  LEA.HI R3, R0, R28, RZ, 0x4 ;  /* 0x0000001c00037211 */ /* 0x000fe400078f20ff */
[----:B------:R-:W-:Y:S01]  /*0bb0*/  SHF.R.S32.HI R19, RZ, 0x1, R4 ;  /* 0x00000001ff137819 */ /* 0x000fe20000011404 */
[----:B------:R-:W-:Y:S01]  /*0bc0*/  IMAD.IADD R22, R28, 0x1, -R2 ;  /* 0x000000011c167824 */ /* 0x000fe200078e0a02 */
[----:B------:R-:W-:-:S02]  /*0bd0*/  SHF.R.S32.HI R2, RZ, 0x4, R3 ;  /* 0x00000004ff027819 */ /* 0x000fc40000011403 */
[----:B------:R-:W-:Y:S01]  /*0be0*/  LEA.HI R5, R4, R19, RZ, 0x1 ;  /* 0x0000001304057211 */ /* 0x000fe200078f08ff */
[----:B------:R-:W-:Y:S01]  /*0bf0*/  IMAD.SHL.U32 R26, R22, 0x4, RZ ;  /* 0x00000004161a7824 */ /* 0x000fe200078e00ff */
[----:B------:R-:W-:Y:S02]  /*0c00*/  LEA.HI R4, R3, R2, RZ, 0x1 ;  /* 0x0000000203047211 */ /* 0x000fe400078f08ff */
[----:B------:R-:W-:Y:S01]  /*0c10*/  LOP3.LUT R6, R5, 0x7fffffe, RZ, 0xc0, !PT ;  /* 0x07fffffe05067812 */ /* 0x000fe200078ec0ff */
[----:B------:R-:W-:Y:S01]  /*0c20*/  VIADD R25, R26, 0x10 ;  /* 0x000000101a197836 */ /* 0x000fe20000000000 */
[----:B------:R-:W-:Y:S01]  /*0c30*/  LOP3.LUT R5, R4, 0x1ffffffe, RZ, 0xc0, !PT ;  /* 0x1ffffffe04057812 */ /* 0x000fe200078ec0ff */
[C---:B------:R-:W-:Y:S01]  /*0c40*/  VIADD R21, R26.reuse, 0x20 ;  /* 0x000000201a157836 */ /* 0x040fe20000000000 */
[----:B------:R-:W-:Y:S01]  /*0c50*/  LOP3.LUT R3, R3, 0xfffffff0, RZ, 0xc0, !PT ;  /* 0xfffffff003037812 */ /* 0x000fe200078ec0ff */
[----:B------:R-:W-:Y:S01]  /*0c60*/  IMAD.IADD R4, R26, 0x1, R25 ;  /* 0x000000011a047824 */ /* 0x000fe200078e0219 */
[----:B------:R-:W-:Y:S01]  /*0c70*/  STL [R1+0x48], R26 ;  /* 0x0000481a01007387 */ /* 0x000fe20000100800 */
[----:B------:R-:W-:-:S02]  /*0c80*/  IMAD.IADD R7, R19, 0x1, -R6 ;  /* 0x0000000113077824 */ /* 0x000fc400078e0a06 */
[C---:B------:R-:W-:Y:S01]  /*0c90*/  IMAD.IADD R5, R2.reuse, 0x1, -R5 ;  /* 0x0000000102057824 */ /* 0x040fe200078e0a05 */
[----:B------:R-:W-:Y:S01]  /*0ca0*/  SHF.R.S32.HI R9, RZ, 0x1f, R4 ;  /* 0x0000001fff097819 */ /* 0x000fe20000011404 */
[----:B------:R-:W-:Y:S01]  /*0cb0*/  IMAD R17, R2, 0x8, R7 ;  /* 0x0000000802117824 */ /* 0x000fe200078e0207 */
[----:B------:R-:W-:Y:S01]  /*0cc0*/  LEA.HI R2, R0, R28, RZ, 0x7 ;  /* 0x0000001c00027211 */ /* 0x000fe200078f38ff */
[----:B------:R-:W-:Y:S01]  /*0cd0*/  IMAD.IADD R6, R26, 0x1, R21 ;  /* 0x000000011a067824 */ /* 0x000fe200078e0215 */
[CC--:B------:R-:W-:Y:S01]  /*0ce0*/  LEA.HI R12, R9.reuse, R4.reuse, RZ, 0x3 ;  /* 0x00000004090c7211 */ /* 0x0c0fe200078f18ff */
[----:B------:R-:W-:Y:S01]  /*0cf0*/  IMAD.IADD R3, R28, 0x1, -R3 ;  /* 0x000000011c037824 */ /* 0x000fe200078e0a03 */
[----:B------:R-:W-:Y:S01]  /*0d00*/  LEA.HI R14, R9, R4, RZ, 0x5 ;  /* 0x00000004090e7211 */ /* 0x000fe200078f28ff */
[----:B------:R-:W-:Y:S01]  /*0d10*/  STL [R1+0x68], R25 ;  /* 0x0000681901007387 */ /* 0x000fe20000100800 */
[----:B------:R-:W-:Y:S01]  /*0d20*/  LOP3.LUT R4, R2, 0xffffff80, RZ, 0xc0, !PT ;  /* 0xffffff8002047812 */ /* 0x000fe200078ec0ff */
[----:B------:R-:W-:Y:S01]  /*0d30*/  IMAD.SHL.U32 R5, R5, 0x8, RZ ;  /* 0x0000000805057824 */ /* 0x000fe200078e00ff */
[----:B------:R-:W-:Y:S01]  /*0d40*/  SHF.R.S32.HI R7, RZ, 0x1f, R6 ;  /* 0x0000001fff077819 */ /* 0x000fe20000011406 */
[----:B------:R-:W-:Y:S01]  /*0d50*/  STL [R1+0x70], R21 ;  /* 0x0000701501007387 */ /* 0x000fe20000100800 */
[----:B------:R-:W-:Y:S01]  /*0d60*/  SHF.R.S32.HI R29, RZ, 0x7, R2 ;  /* 0x00000007ff1d7819 */ /* 0x000fe20000011402 */
[----:B------:R-:W-:Y:S01]  /*0d70*/  IMAD.IADD R24, R28, 0x1, -R4 ;  /* 0x000000011c187824 */ /* 0x000fe200078e0a04 */
[----:B------:R-:W-:-:S02]  /*0d80*/  SHF.R.S32.HI R4, RZ, 0x1f, R3 ;  /* 0x0000001fff047819 */ /* 0x000fc40000011403 */
[CC--:B------:R-:W-:Y:S02]  /*0d90*/  LEA.HI R13, R7.reuse, R6.reuse, RZ, 0x3 ;  /* 0x00000006070d7211 */ /* 0x0c0fe400078f18ff */
[----:B------:R-:W-:Y:S02]  /*0da0*/  LEA.HI R15, R7, R6, RZ, 0x5 ;  /* 0x00000006070f7211 */ /* 0x000fe400078f28ff */
[CC--:B------:R-:W-:Y:S02]  /*0db0*/  LEA.HI R6, R0.reuse, R28.reuse, RZ, 0x5 ;  /* 0x0000001c00067211 */ /* 0x0c0fe400078f28ff */
[----:B------:R-:W-:Y:S02]  /*0dc0*/  SHF.R.S32.HI R8, RZ, 0x1f, R24 ;  /* 0x0000001fff087819 */ /* 0x000fe40000011418 */
[----:B------:R-:W-:Y:S02]  /*0dd0*/  LEA.HI R7, R0, R28, RZ, 0x2 ;  /* 0x0000001c00077211 */ /* 0x000fe400078f10ff */
[----:B------:R-:W-:-:S02]  /*0de0*/  LEA.HI R0, R4, R3, RZ, 0x3 ;  /* 0x0000000304007211 */ /* 0x000fc400078f18ff */
[----:B------:R-:W-:Y:S02]  /*0df0*/  LEA.HI R9, R8, R24, RZ, 0x2 ;  /* 0x0000001808097211 */ /* 0x000fe400078f10ff */
[----:B------:R-:W-:Y:S01]  /*0e00*/  LEA.HI R4, R4, R3, RZ, 0x2 ;  /* 0x0000000304047211 */ /* 0x000fe200078f10ff */
[----:B------:R-:W-:Y:S01]  /*0e10*/  IMAD.SHL.U32 R2, R0, 0x10, RZ ;  /* 0x0000001000027824 */ /* 0x000fe200078e00ff */
[----:B------:R-:W-:Y:S02]  /*0e20*/  LOP3.LUT R10, R9, 0x7ffffffc, RZ, 0xc0, !PT ;  /* 0x7ffffffc090a7812 */ /* 0x000fe400078ec0ff */
[----:B------:R-:W-:Y:S02]  /*0e30*/  SHF.R.S32.HI R6, RZ, 0x5, R6 ;  /* 0x00000005ff067819 */ /* 0x000fe40000011406 */
[----:B------:R-:W-:Y:S01]  /*0e40*/  LOP3.LUT R0, R4, 0x7fffffc, RZ, 0xc0, !PT ;  /* 0x07fffffc04007812 */ /* 0x000fe200078ec0ff */
[----:B------:R-:W-:Y:S01]  /*0e50*/  IMAD.IADD R11, R24, 0x1, -R10 ;  /* 0x00000001180b7824 */ /* 0x000fe200078e0a0a */
[----:B------:R-:W-:Y:S01]  /*0e60*/  LOP3.LUT R2, R2, 0x7fffff80, RZ, 0xc0, !PT ;  /* 0x7fffff8002027812 */ /* 0x000fe200078ec0ff */
[C---:B------:R-:W-:Y:S01]  /*0e70*/  IMAD R18, R6.reuse, 0x10, R3 ;  /* 0x0000001006127824 */ /* 0x040fe200078e0203 */
[--C-:B------:R-:W-:Y:S01]  /*0e80*/  SHF.R.S32.HI R30, RZ, 0x2, R7.reuse ;  /* 0x00000002ff1e7819 */ /* 0x100fe20000011407 */
[----:B------:R-:W-:Y:S01]  /*0e90*/  IMAD.IADD R0, R3, 0x1, -R0 ;  /* 0x0000000103007824 */ /* 0x000fe200078e0a00 */
[----:B------:R-:W-:Y:S01]  /*0ea0*/  SHF.R.S32.HI R10, RZ, 0x1f, R7 ;  /* 0x0000001fff0a7819 */ /* 0x000fe20000011407 */
[----:B------:R-:W-:Y:S01]  /*0eb0*/  IMAD R3, R6, 0x100, R2 ;  /* 0x0000010006037824 */ /* 0x000fe200078e0202 */
[----:B------:R-:W-:Y:S01]  /*0ec0*/  SHF.R.S32.HI R6, RZ, 0x2, R9 ;  /* 0x00000002ff067819 */ /* 0x000fe20000011409 */
[----:B------:R-:W-:Y:S01]  /*0ed0*/  IMAD R2, R11, R20, 0x90 ;  /* 0x000000900b027424 */ /* 0x000fe200078e0214 */
[----:B------:R-:W-:-:S02]  /*0ee0*/  LEA.HI R10, R10, R30, RZ, 0x2 ;  /* 0x0000001e0a0a7211 */ /* 0x000fc400078f10ff */
[----:B------:R-:W-:Y:S02]  /*0ef0*/  SHF.R.S32.HI R9, RZ, 0x1f, R9 ;  /* 0x0000001fff097819 */ /* 0x000fe40000011409 */
[----:B------:R0:W-:Y:S01]  /*0f00*/  STL [R1+0xcc], R2 ;  /* 0x0000cc0201007387 */ /* 0x0001e20000100800 */
[----:B------:R-:W-:Y:S02]  /*0f10*/  LOP3.LUT R10, R10, 0xfffffffc, RZ, 0xc0, !PT ;  /* 0xfffffffc0a0a7812 */ /* 0x000fe400078ec0ff */
[----:B------:R-:W-:Y:S01]  /*0f20*/  SHF.R.S32.HI R4, RZ, 0x2, R4 ;  /* 0x00000002ff047819 */ /* 0x000fe20000011404 */
[----:B------:R-:W2:Y:S01]  /*0f30*/  LDL.LU R11, [R1+0x28] ;  /* 0x00002800010b7983 */ /* 0x000ea20000300800 */
[----:B------:R-:W-:Y:S01]  /*0f40*/  LEA.HI R9, R9, R6, RZ, 0x3 ;  /* 0x0000000609097211 */ /* 0x000fe200078f18ff */
[----:B------:R-:W-:Y:S02]  /*0f50*/  IMAD.IADD R20, R30, 0x1, -R10 ;  /* 0x000000011e147824 */ /* 0x000fe400078e0a0a */
[----:B------:R-:W-:-:S02]  /*0f60*/  IMAD.SHL.U32 R4, R4, 0x40, RZ ;  /* 0x0000004004047824 */ /* 0x000fc400078e00ff */
[----:B------:R-:W-:Y:S01]  /*0f70*/  IMAD R3, R0, 0x10, R3 ;  /* 0x0000001000037824 */ /* 0x000fe200078e0203 */
[----:B------:R-:W-:Y:S01]  /*0f80*/  LOP3.LUT R9, R9, 0xfffffff8, RZ, 0xc0, !PT ;  /* 0xfffffff809097812 */ /* 0x000fe200078ec0ff */
[----:B0-----:R-:W-:Y:S01]  /*0f90*/  IMAD.HI R2, R29, 0x55555556, RZ ;  /* 0x555555561d027827 */ /* 0x001fe200078e02ff */
[----:B------:R-:W-:Y:S02]  /*0fa0*/  LEA.HI R8, R8, R24, RZ, 0x5 ;  /* 0x0000001808087211 */ /* 0x000fe400078f28ff */
[----:B------:R-:W-:Y:S01]  /*0fb0*/  LOP3.LUT R4, R4, 0x40, RZ, 0xc0, !PT ;  /* 0x0000004004047812 */ /* 0x000fe200078ec0ff */
[----:B------:R-:W-:Y:S02]  /*0fc0*/  IMAD.SHL.U32 R0, R20, 0x40, RZ ;  /* 0x0000004014007824 */ /* 0x000fe400078e00ff */
[----:B------:R-:W-:Y:S01]  /*0fd0*/  IMAD.U32 R10, R18, 0x20, R5 ;  /* 0x00000020120a7824 */ /* 0x000fe200078e0005 */
[----:B------:R-:W-:Y:S01]  /*0fe0*/  LEA.HI R2, R2, R2, RZ, 0x1 ;  /* 0x0000000202027211 */ /* 0x000fe200078f08ff */
[----:B------:R-:W-:Y:S01]  /*0ff0*/  IMAD.IADD R9, R6, 0x1, -R9 ;  /* 0x0000000106097824 */ /* 0x000fe200078e0a09 */
[----:B------:R-:W-:-:S02]  /*1000*/  LOP3.LUT R24, R0, 0xc0, RZ, 0xc0, !PT ;  /* 0x000000c000187812 */ /* 0x000fc400078ec0ff */
[----:B------:R-:W-:Y:S01]  /*1010*/  SHF.R.S32.HI R8, RZ, 0x5, R8 ;  /* 0x00000005ff087819 */ /* 0x000fe20000011408 */
[----:B------:R-:W-:Y:S01]  /*1020*/  STL [R1+0xd0], R10 ;  /* 0x0000d00a01007387 */ /* 0x000fe20000100800 */
[----:B------:R-:W-:Y:S01]  /*1030*/  LOP3.LUT R5, R4, 0x8, R5, 0xf8, !PT ;  /* 0x0000000804057812 */ /* 0x000fe200078ef805 */
[----:B------:R-:W-:Y:S01]  /*1040*/  IMAD.SHL.U32 R18, R17, 0x20, RZ ;  /* 0x0000002011127824 */ /* 0x000fe200078e00ff */
[----:B------:R-:W-:Y:S01]  /*1050*/  SHF.R.U32.HI R4, RZ, 0x3, R4 ;  /* 0x00000003ff047819 */ /* 0x000fe20000011604 */
[----:B------:R0:W-:Y:S01]  /*1060*/  STL [R1+0x88], R20 ;  /* 0x0000881401007387 */ /* 0x0001e20000100800 */
[----:B------:R-:W-:Y:S01]  /*1070*/  SHF.R.S32.HI R15, RZ, 0x5, R15 ;  /* 0x00000005ff0f7819 */ /* 0x000fe2000001140f */
[----:B------:R-:W-:Y:S01]  /*1080*/  IMAD R2, R2, -0x3, R29 ;  /* 0xfffffffd02027824 */ /* 0x000fe200078e021d */
[----:B------:R-:W-:Y:S01]  /*1090*/  LOP3.LUT R6, R24, 0x18, R13, 0xf8, !PT ;  /* 0x0000001818067812 */ /* 0x000fe200078ef80d */
[----:B------:R-:W-:Y:S01]  /*10a0*/  IMAD R9, R8, 0x10, R9 ;  /* 0x0000001008097824 */ /* 0x000fe200078e0209 */
[----:B------:R-:W-:-:S02]  /*10b0*/  LOP3.LUT R0, R24, 0x18, R12, 0xf8, !PT ;  /* 0x0000001818007812 */ /* 0x000fc400078ef80c */
[----:B0-----:R-:W-:Y:S01]  /*10c0*/  SHF.R.U32.HI R20, RZ, 0x3, R24 ;  /* 0x00000003ff147819 */ /* 0x001fe20000011618 */
[----:B------:R-:W-:Y:S01]  /*10d0*/  IMAD R15, R15, 0x1800, R18 ;  /* 0x000018000f0f7824 */ /* 0x000fe200078e0212 */
[----:B------:R-:W-:Y:S01]  /*10e0*/  LOP3.LUT R4, R5, R4, RZ, 0x3c, !PT ;  /* 0x0000000405047212 */ /* 0x000fe200078e3cff */
[----:B------:R-:W-:Y:S01]  /*10f0*/  IMAD R10, R2, 0x40, R9 ;  /* 0x00000040020a7824 */ /* 0x000fe200078e0209 */
[-C--:B------:R-:W-:Y:S02]  /*1100*/  LOP3.LUT R6, R6, R20.reuse, RZ, 0x3c, !PT ;  /* 0x0000001406067212 */ /* 0x080fe400078e3cff */
[----:B------:R-:W-:Y:S01]  /*1110*/  LOP3.LUT R5, R0, R20, RZ, 0x3c, !PT ;  /* 0x0000001400057212 */ /* 0x000fe200078e3cff */
[----:B------:R-:W-:Y:S01]  /*1120*/  STL [R1+0x54], R24 ;  /* 0x0000541801007387 */ /* 0x000fe20000100800 */
[----:B------:R-:W-:Y:S01]  /*1130*/  LOP3.LUT R7, R7, 0xfffffffc, RZ, 0xc0, !PT ;  /* 0xfffffffc07077812 */ /* 0x000fe200078ec0ff */
[----:B------:R-:W-:Y:S01]  /*1140*/  IMAD.IADD R6, R15, 0x1, R6 ;  /* 0x000000010f067824 */ /* 0x000fe200078e0206 */
[----:B------:R-:W-:Y:S01]  /*1150*/  SHF.R.S32.HI R14, RZ, 0x5, R14 ;  /* 0x00000005ff0e7819 */ /* 0x000fe2000001140e */
[----:B------:R-:W-:Y:S01]  /*1160*/  STL [R1+0x5c], R18 ;  /* 0x00005c1201007387 */ /* 0x000fe20000100800 */
[----:B------:R-:W-:-:S03]  /*1170*/  VIADD R15, R26, 0x18 ;  /* 0x000000181a0f7836 */ /* 0x000fc60000000000 */
[----:B------:R-:W-:Y:S01]  /*1180*/  STL [R1+0x58], R20 ;  /* 0x0000581401007387 */ /* 0x000fe20000100800 */
[----:B------:R-:W-:Y:S02]  /*1190*/  IMAD.IADD R3, R4, 0x1, R3 ;  /* 0x0000000104037824 */ /* 0x000fe400078e0203 */
[----:B------:R-:W-:Y:S01]  /*11a0*/  VIADD R2, R26, 0x8 ;  /* 0x000000081a027836 */ /* 0x000fe20000000000 */
[----:B------:R-:W-:Y:S01]  /*11b0*/  STL [R1+0xc4], R10 ;  /* 0x0000c40a01007387 */ /* 0x000fe20000100800 */
[----:B------:R-:W-:Y:S02]  /*11c0*/  IMAD.IADD R4, R28, 0x1, -R7 ;  /* 0x000000011c047824 */ /* 0x000fe400078e0a07 */
[----:B------:R-:W-:Y:S01]  /*11d0*/  IMAD R14, R14, 0x1800, R18 ;  /* 0x000018000e0e7824 */ /* 0x000fe200078e0212 */
[----:B------:R-:W-:-:S03]  /*11e0*/  SHF.R.S32.HI R7, RZ, 0x1f, R15 ;  /* 0x0000001fff077819 */ /* 0x000fc6000001140f */
[----:B------:R-:W-:Y:S02]  /*11f0*/  IMAD.IADD R5, R14, 0x1, R5 ;  /* 0x000000010e057824 */ /* 0x000fe400078e0205 */
[----:B------:R-:W-:Y:S01]  /*1200*/  VIADD R14, R26, 0x28 ;  /* 0x000000281a0e7836 */ /* 0x000fe20000000000 */
[----:B------:R-:W-:Y:S01]  /*1210*/  SHF.L.U64.HI R7, R15, 0x1, R7 ;  /* 0x000000010f077819 */ /* 0x000fe20000010207 */
[----:B------:R-:W-:Y:S01]  /*1220*/  IMAD.SHL.U32 R22, R22, 0x8, RZ ;  /* 0x0000000816167824 */ /* 0x000fe200078e00ff */
[----:B------:R-:W-:Y:S02]  /*1230*/  SHF.R.S32.HI R8, RZ, 0x1f, R21 ;  /* 0x0000001fff087819 */ /* 0x000fe40000011415 */
[----:B------:R-:W-:Y:S02]  /*1240*/  SHF.R.S32.HI R9, RZ, 0x1f, R14 ;  /* 0x0000001fff097819 */ /* 0x000fe4000001140e */
[----:B------:R-:W-:Y:S01]  /*1250*/  SHF.L.U64.HI R8, R21, 0x1, R8 ;  /* 0x0000000115087819 */ /* 0x000fe20000010208 */
[----:B------:R-:W-:Y:S01]  /*1260*/  IMAD.MOV.U32 R17, RZ, RZ, RZ ;  /* 0x000000ffff117224 */ /* 0x000fe200078e00ff */
[----:B------:R-:W-:-:S02]  /*1270*/  CS2R R154, SRZ ;  /* 0x00000000009a7805 */ /* 0x000fc4000001ff00 */
[----:B--2---:R-:W-:Y:S01]  /*1280*/  LOP3.LUT R0, R11, 0x1, RZ, 0xfc, !PT ;  /* 0x000000010b007812 */ /* 0x004fe200078efcff */
[----:B------:R-:W-:-:S04]  /*1290*/  VIADD R11, R16, 0xda00 ;  /* 0x0000da00100b7836 */ /* 0x000fc80000000000 */
[----:B------:R0:W-:Y:S04]  /*12a0*/  STL [R1+0x50], R0 ;  /* 0x0000500001007387 */ /* 0x0001e80000100800 */
[----:B------:R-:W-:Y:S04]  /*12b0*/  STL [R1+0x98], RZ ;  /* 0x000098ff01007387 */ /* 0x000fe80000100800 */
[----:B------:R-:W-:Y:S01]  /*12c0*/  STL [R1+0xc0], R11 ;  /* 0x0000c00b01007387 */ /* 0x000fe20000100800 */
[----:B0-----:R-:W-:-:S03]  /*12d0*/  SHF.R.S32.HI R0, RZ, 0x1f, R19 ;  /* 0x0000001fff007819 */ /* 0x001fc60000011413 */
[----:B------:R-:W-:Y:S01]  /*12e0*/  STL [R1+0x60], RZ ;  /* 0x000060ff01007387 */ /* 0x000fe20000100800 */
[----:B------:R-:W-:-:S03]  /*12f0*/  LEA.HI R0, R4, R4, RZ, 0x1 ;  /* 0x0000000404007211 */ /* 0x000fc600078f08ff */
[----:B------:R-:W-:Y:S04]  /*1300*/  STL [R1+0x6c], R15 ;  /* 0x00006c0f01007387 */ /* 0x000fe80000100800 */
[----:B------:R0:W-:Y:S01]  /*1310*/  STL [R1+0x64], R2 ;  /* 0x0000640201007387 */ /* 0x0001e20000100800 */
[----:B------:R-:W-:Y:S02]  /*1320*/  LOP3.LUT R0, R0, 0x1ffffffe, RZ, 0xc0, !PT ;  /* 0x1ffffffe00007812 */ /* 0x000fe400078ec0ff */
[----:B0-----:R-:W-:-:S04]  /*1330*/  SHF.R.S32.HI R2, RZ, 0x1f, R25 ;  /* 0x0000001fff027819 */ /* 0x001fc80000011419 */
[----:B------:R-:W-:Y:S01]  /*1340*/  SHF.L.U64.HI R25, R25, 0x1, R2 ;  /* 0x0000000119197819 */ /* 0x000fe20000010202 */
[----:B------:R-:W-:Y:S01]  /*1350*/  STL [R1+0x74], R14 ;  /* 0x0000740e01007387 */ /* 0x000fe20000100800 */
[----:B------:R-:W-:Y:S01]  /*1360*/  IMAD.IADD R0, R4, 0x1, -R0 ;  /* 0x0000000104007824 */ /* 0x000fe200078e0a00 */
[C-C-:B------:R-:W-:Y:S02]  /*1370*/  LOP3.LUT R4, R24.reuse, 0x18, R22.reuse, 0xf8, !PT ;  /* 0x0000001818047812 */ /* 0x140fe400078ef816 */
[----:B------:R-:W-:Y:S01]  /*1380*/  STL [R1+0xa4], R25 ;  /* 0x0000a41901007387 */ /* 0x000fe20000100800 */
[----:B------:R-:W-:-:S03]  /*1390*/  LOP3.LUT R2, R24, 0x8, R22, 0xf8, !PT ;  /* 0x0000000818027812 */ /* 0x000fc600078ef816 */
[----:B------:R0:W-:Y:S01]  /*13a0*/  STL [R1+0xa8], R7 ;  /* 0x0000a80701007387 */ /* 0x0001e20000100800 */
[-C--:B------:R-:W-:Y:S02]  /*13b0*/  LOP3.LUT R4, R4, R20.reuse, RZ, 0x3c, !PT ;  /* 0x0000001404047212 */ /* 0x080fe400078e3cff */
[----:B------:R-:W-:Y:S01]  /*13c0*/  LOP3.LUT R2, R2, R20, RZ, 0x3c, !PT ;  /* 0x0000001402027212 */ /* 0x000fe200078e3cff */
[----:B------:R1:W-:Y:S01]  /*13d0*/  STL [R1+0xac], R8 ;  /* 0x0000ac0801007387 */ /* 0x0003e20000100800 */
[----:B0-----:R-:W-:Y:S01]  /*13e0*/  SHF.L.U64.HI R7, R14, 0x1, R9 ;  /* 0x000000010e077819 */ /* 0x001fe20000010209 */
[----:B------:R-:W-:-:S04]  /*13f0*/  IMAD.IADD R4, R18, 0x1, R4 ;  /* 0x0000000112047824 */ /* 0x000fc800078e0204 */
[----:B------:R0:W-:Y:S01]  /*1400*/  STL [R1+0xb0], R7 ;  /* 0x0000b00701007387 */ /* 0x0001e20000100800 */
[----:B-1----:R-:W-:Y:S01]  /*1410*/  SHF.R.S32.HI R8, RZ, 0x3, R13 ;  /* 0x00000003ff087819 */ /* 0x002fe2000001140d */
[----:B------:R-:W-:Y:S01]  /*1420*/  IMAD.IADD R2, R18, 0x1, R2 ;  /* 0x0000000112027824 */ /* 0x000fe200078e0202 */
[----:B0-----:R-:W-:Y:S01]  /*1430*/  SHF.R.S32.HI R7, RZ, 0x3, R12 ;  /* 0x00000003ff077819 */ /* 0x001fe2000001140c */
[----:B------:R-:W-:-:S04]  /*1440*/  IMAD R0, R0, 0x8, R10 ;  /* 0x0000000800007824 */ /* 0x000fc800078e020a */
[----:B------:R0:W-:Y:S04]  /*1450*/  STL [R1+0x9c], R7 ;  /* 0x00009c0701007387 */ /* 0x0001e80000100800 */
[----:B------:R-:W-:Y:S04]  /*1460*/  STL [R1+0xa0], R8 ;  /* 0x0000a00801007387 */ /* 0x000fe80000100800 */
[----:B------:R1:W-:Y:S01]  /*1470*/  STL [R1+0x84], R2 ;  /* 0x0000840201007387 */ /* 0x0003e20000100800 */
[--C-:B0-----:R-:W-:Y:S02]  /*1480*/  IMAD R7, R4, 0x2, R11.reuse ;  /* 0x0000000204077824 */ /* 0x101fe400078e020b */
[----:B------:R-:W-:-:S03]  /*1490*/  IMAD R4, R5, 0x2, R11 ;  /* 0x0000000205047824 */ /* 0x000fc600078e020b */
[----:B------:R0:W-:Y:S01]  /*14a0*/  STL [R1+0xbc], R7 ;  /* 0x0000bc0701007387 */ /* 0x0001e20000100800 */
[----:B-1----:R-:W-:-:S03]  /*14b0*/  IMAD R2, R6, 0x2, R11 ;  /* 0x0000000206027824 */ /* 0x002fc600078e020b */
[----:B------:R0:W-:Y:S04]  /*14c0*/  STL [R1+0xb8], R4 ;  /* 0x0000b80401007387 */ /* 0x0001e80000100800 */
[----:B------:R0:W-:Y:S04]  /*14d0*/  STL [R1+0xb4], R2 ;  /* 0x0000b40201007387 */ /* 0x0001e80000100800 */
[----:B------:R0:W-:Y:S01]  /*14e0*/  STL [R1+0xc8], R0 ;  /* 0x0000c80001007387 */ /* 0x0001e20000100800 */
[----:B------:R-:W-:-:S07]  /*14f0*/  IMAD R18, R3, 0x2, R16 ;  /* 0x0000000203127824 */ /* 0x000fce00078e0210 */
.L_x_10455:
[----:B0---4-:R-:W0:Y:S02]  /*1500*/  LDC.64 R2, c[0x0][0xc88] ;  /* 0x00032200ff027b82 */ /* 0x011e240000000a00 */
[----:B0-----:R-:W-:-:S05]  /*1510*/  IMAD.WIDE R2, R111, 0x4, R2 ;  /* 0x000000046f027825 */ /* 0x001fca00078e0202 */
[----:B--23--:R0:W2:Y:S01]  /*1520*/  LDG.E R10, desc[UR60][R2.64] ;  /* 0x0000003c020a7981 */ /* 0x00c0a2000c1e1900 */
[----:B------:R-:W-:Y:S05]  /*1530*/  YIELD ;  /* 0x0000000000007946 */ /* 0x000fea0003800000 */
[----:B------:R-:W-:Y:S01]  /*1540*/  ULDC.64 UR4, c[0x0][0xa28] ;  /* 0x00028a0000047ab9 */ /* 0x000fe20000000a00 */
[----:B------:R-:W-:Y:S01]  /*1550*/  ULDC.64 UR8, c[0x0][0xa18] ;  /* 0x0002860000087ab9 */ /* 0x000fe20000000a00 */
[----:B------:R-:W-:Y:S01]  /*1560*/  ISETP.NE.U32.AND P1, PT, RZ, UR4, PT ;  /* 0x00000004ff007c0c */ /* 0x000fe2000bf25070 */
[----:B------:R-:W-:Y:S01]  /*1570*/  ULDC.64 UR6, c[0x0][0xa08] ;  /* 0x0002820000067ab9 */ /* 0x000fe20000000a00 */
[----:B0-----:R-:W-:Y:S01]  /*1580*/  IMAD.MOV.U32 R3, RZ, RZ, RZ ;  /* 0x000000ffff037224 */ /* 0x001fe200078e00ff */
[----:B------:R-:W-:Y:S01]  /*1590*/  ISETP.NE.U32.AND P0, PT, RZ, UR6, PT ;  /* 0x00000006ff007c0c */ /* 0x000fe2000bf05070 */
[----:B------:R-:W-:Y:S01]  /*15a0*/  IMAD.MOV.U32 R29, RZ, RZ, RZ ;  /* 0x000000ffff1d7224 */ /* 0x000fe200078e00ff */
[----:B------:R-:W-:-:S02]  /*15b0*/  ISETP.NE.AND.EX P1, PT, RZ, UR5, PT, P1 ;  /* 0x00000005ff007c0c */ /* 0x000fc4000bf25310 */
[----:B------:R-:W-:Y:S02]  /*15c0*/  ISETP.NE.AND.EX P0, PT, RZ, UR7, PT, P0 ;  /* 0x00000007ff007c0c */ /* 0x000fe4000bf05300 */
[----:B--2---:R-:W-:Y:S01]  /*15d0*/  SHF.R.S32.HI R0, RZ, 0x1f, R10 ;  /* 0x0000001fff007819 */ /* 0x004fe2000001140a */
[----:B------:R-:W-:-:S08]  /*15e0*/  IMAD.SHL.U32 R28, R10, 0x4, RZ ;  /* 0x000000040a1c7824 */ /* 0x000fd000078e00ff */
[C---:B------:R-:W-:Y:S01]  /*15f0*/  @P1 LEA R4, P2, R10.reuse, UR4, 0x2 ;  /* 0x000000040a041c11 */ /* 0x040fe2000f8410ff */
[----:B------:R0:W-:Y:S01]  /*1600*/  STL [R1+0x8c], R10 ;  /* 0x00008c0a01007387 */ /* 0x0001e20000100800 */
        /* <DEDUP_REMOVED lines=24> */
[----:B01----:R-:W-:Y:S06]  /*1790*/  @P2 BRA `(.L_x_10321) ;  /* 0x0000000000242947 */ /* 0x003fec0003800000 */
        /* <DEDUP_REMOVED lines=9> */
.L_x_10321:
[----:B------:R-:W-:Y:S01]  /*1830*/  ULDC.64 UR4, c[0x0][0xa20] ;  /* 0x0002880000047ab9 */ /* 0x000fe20000000a00 */
[----:B------:R0:W-:Y:S01]  /*1840*/  STL [R1+0x94], R109 ;  /* 0x0000946d01007387 */ /* 0x0001e20000100800 */
[----:B------:R-:W-:-:S03]  /*1850*/  ISETP.NE.U32.AND P1, PT, RZ, UR4, PT ;  /* 0x00000004ff007c0c */ /* 0x000fc6000bf25070 */
[----:B------:R0:W-:Y:S01]  /*1860*/  STL [R1+0x90], R110 ;  /* 0x0000906e01007387 */ /* 0x0001e20000100800 */
[----:B------:R-:W-:-:S13]  /*1870*/  ISETP.NE.AND.EX P1, PT, RZ, UR5, PT, P1 ;  /* 0x00000005ff007c0c */ /* 0x000fda000bf25310 */
[----:B0-----:R-:W-:Y:S05]  /*1880*/  @!P1 BRA `(.L_x_10322) ;  /* 0x0000000000109947 */ /* 0x001fea0003800000 */
[----:B------:R-:W-:-:S04]  /*1890*/  IADD3 R4, P0, R28, UR4, RZ ;  /* 0x000000041c047c10 */ /* 0x000fc8000ff1e0ff */
[----:B------:R-:W-:-:S05]  /*18a0*/  IADD3.X R5, R30, UR5, RZ, P0, !PT ;  /* 0x000000051e057c10 */ /* 0x000fca00087fe4ff */
[----:B------:R0:W5:Y:S01]  /*18b0*/  LDG.E R26, desc[UR60][R4.64] ;  /* 0x0000003c041a7981 */ /* 0x000162000c1e1900 */
[----:B------:R-:W-:Y:S05]  /*18c0*/  BRA `(.L_x_10323) ;  /* 0x0000000000107947 */ /* 0x000fea0003800000 */
.L_x_10322:
[----:B------:R-:W-:Y:S05]  /*18d0*/  @!P0 BRA `(.L_x_10323) ;  /* 0x00000000000c8947 */ /* 0x000fea0003800000 */
[----:B------:R-:W2:Y:S04]  /*18e0*/  LDG.E R5, desc[UR60][R8.64] ;  /* 0x0000003c08057981 */ /* 0x000ea8000c1e1900 */
[----:B------:R-:W2:Y:S02]  /*18f0*/  LDG.E R26, desc[UR60][R8.64+0x4] ;  /* 0x0000043c081a7981 */ /* 0x000ea4000c1e1900 */
[----:B--2---:R-:W-:-:S07]  /*1900*/  IMAD.IADD R26, R26, 0x1, -R5 ;  /* 0x000000011a1a7824 */ /* 0x004fce00078e0a05 */
.L_x_10323:
[----:B------:R-:W-:Y:S02]  /*1910*/  ULDC.64 UR4, c[0x0][0xa10] ;  /* 0x0002840000047ab9 */ /* 0x000fe40000000a00 */
        /* <DEDUP_REMOVED lines=25> */
[----:B------:R-:W-:-:S05]  /*1ab0*/  IMAD.WIDE.U32 R4, R4, 0x38e38e39, RZ ;  /* 0x38e38e3904047825 */ /* 0x000fca00078e00ff */
        /* <DEDUP_REMOVED lines=29> */
.L_x_10326:
[----:B------:R-:W-:Y:S05]  /*1c90*/  BSYNC B6 ;  /* 0x0000000000067941 */ /* 0x000fea0003800000 */
.L_x_10325:
        /* <DEDUP_REMOVED lines=20> */
.L_x_10328:
[----:B------:R-:W-:Y:S05]  /*1de0*/  BSYNC B6 ;  /* 0x0000000000067941 */ /* 0x000fea0003800000 */
.L_x_10327:
[----:B------:R-:W2:Y:S01]  /*1df0*/  LDL.64 R14, [R1+0x48] ;  /* 0x00004800010e7983 */ /* 0x000ea20000100a00 */
[----:B------:R-:W-:Y:S01]  /*1e00*/  ULDC.64 UR4, c[0x0][0x9f8] ;  /* 0x00027e0000047ab9 */ /* 0x000fe20000000a00 */
[----:B------:R-:W0:Y:S01]  /*1e10*/  LDC.64 R68, c[0x0][0x408] ;  /* 0x00010200ff447b82 */ /* 0x000e220000000a00 */
[----:B------:R-:W-:Y:S01]  /*1e20*/  ISETP.NE.U32.AND P0, PT, RZ, UR4, PT ;  /* 0x00000004ff007c0c */ /* 0x000fe2000bf05070 */
[----:B------:R-:W3:Y:S01]  /*1e30*/  LDL.64 R38, [R1+0x48] ;  /* 0x0000480001267983 */ /* 0x000ee20000100a00 */
[----:B------:R-:W-:Y:S01]  /*1e40*/  IMAD.IADD R76, R29, 0x1, R26 ;  /* 0x000000011d4c7824 */ /* 0x000fe200078e021a */
[----:B------:R-:W-:Y:S01]  /*1e50*/  ULDC.64 UR6, c[0x0][0xa08] ;  /* 0x0002820000067ab9 */ /* 0x000fe20000000a00 */
[----:B------:R-:W-:Y:S01]  /*1e60*/  ISETP.NE.AND.EX P0, PT, RZ, UR5, PT, P0 ;  /* 0x00000005ff007c0c */ /* 0x000fe2000bf05300 */
[----:B------:R-:W4:Y:S02]  /*1e70*/  LDL R32, [R1+0x54] ;  /* 0x0000540001207983 */ /* 0x000f240000100800 */
[----:B------:R-:W1:Y:S02]  /*1e80*/  LDC.64 R74, c[0x0][0x3f8] ;  /* 0x0000fe00ff4a7b82 */ /* 0x000e640000000a00 */
[----:B------:R-:W4:Y:S08]  /*1e90*/  LDL.LU R37, [R1] ;  /* 0x0000000001257983 */ /* 0x000f300000300800 */
[----:B------:R-:W-:-:S04]  /*1ea0*/  @P0 IADD3 R4, P1, R28, UR4, RZ ;  /* 0x000000041c040c10 */ /* 0x000fc8000ff3e0ff */
[----:B------:R-:W-:Y:S01]  /*1eb0*/  @P0 IADD3.X R5, R30, UR5, RZ, P1, !PT ;  /* 0x000000051e050c10 */ /* 0x000fe20008ffe4ff */
[----:B------:R-:W0:Y:S01]  /*1ec0*/  S2R R20, SR_TID.X ;  /* 0x0000000000147919 */ /* 0x000e220000002100 */
[----:B------:R-:W0:Y:S01]  /*1ed0*/  LDC.64 R30, c[0x0][0x300] ;  /* 0x0000c000ff1e7b82 */ /* 0x000e220000000a00 */
[----:B------:R-:W-:Y:S01]  /*1ee0*/  SHF.R.S32.HI R11, RZ, 0x1f, R76 ;  /* 0x0000001fff0b7819 */ /* 0x000fe2000001144c */
[----:B------:R-:W-:Y:S01]  /*1ef0*/  ULDC.64 UR4, c[0x0][0x308] ;  /* 0x0000c20000047ab9 */ /* 0x000fe20000000a00 */
[----:B------:R0:W4:Y:S01]  /*1f00*/  @P0 LDG.E R27, desc[UR60][R4.64] ;  /* 0x0000003c041b0981 */ /* 0x000122000c1e1900 */
[----:B------:R-:W-:Y:S02]  /*1f10*/  ISETP.NE.U32.AND P0, PT, RZ, UR6, PT ;  /* 0x00000006ff007c0c */ /* 0x000fe4000bf05070 */
[----:B------:R-:W-:Y:S02]  /*1f20*/  SHF.R.S32.HI R8, RZ, 0x1f, R110 ;  /* 0x0000001fff087819 */ /* 0x000fe4000001146e */
[----:B------:R-:W-:Y:S01]  /*1f30*/  ISETP.NE.AND.EX P0, PT, RZ, UR7, PT, P0 ;  /* 0x00000007ff007c0c */ /* 0x000fe2000bf05300 */
[----:B0-----:R-:W-:-:S02]  /*1f40*/  IMAD R0, R11, R30, RZ ;  /* 0x0000001e0b007224 */ /* 0x001fc400078e02ff */
[----:B------:R-:W-:-:S04]  /*1f50*/  IMAD.WIDE.U32 R6, R76, R30, RZ ;  /* 0x0000001e4c067225 */ /* 0x000fc800078e00ff */
[----:B------:R-:W-:Y:S01]  /*1f60*/  IMAD R3, R76, R31, R0 ;  /* 0x0000001f4c037224 */ /* 0x000fe200078e0200 */
[----:B------:R-:W-:-:S03]  /*1f70*/  SHF.R.U32.HI R36, RZ, 0x7, R20 ;  /* 0x00000007ff247819 */ /* 0x000fc60000011614 */
[----:B------:R-:W-:Y:S01]  /*1f80*/  IMAD.IADD R7, R7, 0x1, R3 ;  /* 0x0000000107077824 */ /* 0x000fe200078e0203 */
[----:B------:R-:W-:Y:S01]  /*1f90*/  SHF.R.S32.HI R34, RZ, 0x1f, R19 ;  /* 0x0000001fff227819 */ /* 0x000fe20000011413 */
[----:B------:R-:W-:Y:S01]  /*1fa0*/  IMAD R3, R8, UR4, RZ ;  /* 0x0000000408037c24 */ /* 0x000fe2000f8e02ff */
[----:B------:R-:W-:Y:S01]  /*1fb0*/  SHF.R.S32.HI R23, RZ, 0x1f, R22 ;  /* 0x0000001fff177819 */ /* 0x000fe20000011416 */
[----:B------:R-:W-:Y:S01]  /*1fc0*/  IMAD.WIDE.U32 R4, R110, UR4, R6 ;  /* 0x000000046e047c25 */ /* 0x000fe2000f8e0006 */
[----:B-----5:R-:W-:-:S03]  /*1fd0*/  SHF.R.S32.HI R35, RZ, 0x1f, R106 ;  /* 0x0000001fff237819 */ /* 0x020fc6000001146a */
[----:B------:R-:W-:Y:S01]  /*1fe0*/  VIADD R81, R22, 0x50 ;  /* 0x0000005016517836 */ /* 0x000fe20000000000 */
[----:B--2---:R-:W0:Y:S01]  /*1ff0*/  LDC R15, c[0x0][0x3f4] ;  /* 0x0000fd00ff0f7b82 */ /* 0x004e220000000800 */
[----:B---3--:R-:W-:Y:S01]  /*2000*/  IMAD.MOV.U32 R38, RZ, RZ, R14 ;  /* 0x000000ffff267224 */ /* 0x008fe200078e000e */
[----:B------:R-:W-:Y:S01]  /*2010*/  ISETP.NE.AND P6, PT, R36, 0x1, PT ;  /* 0x000000012400780c */ /* 0x000fe20003fc5270 */
[----:B------:R-:W-:Y:S01]  /*2020*/  IMAD R3, R110, UR5, R3 ;  /* 0x000000056e037c24 */ /* 0x000fe2000f8e0203 */
[----:B------:R-:W-:Y:S02]  /*2030*/  ULDC.64 UR4, c[0x0][0x310] ;  /* 0x0000c40000047ab9 */ /* 0x000fe40000000a00 */
[----:B------:R-:W-:Y:S01]  /*2040*/  SHF.R.S32.HI R39, RZ, 0x1f, R38 ;  /* 0x0000001fff277819 */ /* 0x000fe20000011426 */
[----:B------:R-:W-:-:S04]  /*2050*/  IMAD.IADD R5, R5, 0x1, R3 ;  /* 0x0000000105057824 */ /* 0x000fc800078e0203 */
[----:B------:R2:W-:Y:S01]  /*2060*/  STL [R1+0x4c], R39 ;  /* 0x00004c2701007387 */ /* 0x0005e20000100800 */
[----:B------:R-:W-:-:S03]  /*2070*/  IMAD.WIDE.U32 R66, R19, R68, R38 ;  /* 0x0000004413427225 */ /* 0x000fc600078e0026 */
[----:B------:R-:W3:Y:S01]  /*2080*/  LDL R40, [R1+0x5c] ;  /* 0x00005c0001287983 */ /* 0x000ee20000100800 */
[----:B-1----:R-:W-:-:S03]  /*2090*/  IMAD.WIDE.U32 R72, R19, R74, R38 ;  /* 0x0000004a13487225 */ /* 0x002fc600078e0026 */
[----:B------:R-:W3:Y:S04]  /*20a0*/  LDL R38, [R1+0x88] ;  /* 0x0000880001267983 */ /* 0x000ee80000100800 */
[----:B--2---:R-:W2:Y:S01]  /*20b0*/  LDL R39, [R1+0x58] ;  /* 0x0000580001277983 */ /* 0x004ea20000100800 */
[----:B----4-:R-:W-:Y:S02]  /*20c0*/  SHF.R.S32.HI R0, RZ, 0x1f, R27 ;  /* 0x0000001fff007819 */ /* 0x010fe4000001141b */
[----:B------:R-:W-:Y:S02]  /*20d0*/  SEL R33, R27, RZ, !P0 ;  /* 0x000000ff1b217207 */ /* 0x000fe40004000000 */
[----:B------:R-:W-:-:S05]  /*20e0*/  SEL R13, R0, RZ, !P0 ;  /* 0x000000ff000d7207 */ /* 0x000fca0004000000 */
[----:B------:R-:W-:Y:S02]  /*20f0*/  IMAD R0, R13, UR4, RZ ;  /* 0x000000040d007c24 */ /* 0x000fe4000f8e02ff */
[----:B------:R-:W-:-:S04]  /*2100*/  IMAD.WIDE.U32 R26, R33, UR4, R4 ;  /* 0x00000004211a7c25 */ /* 0x000fc8000f8e0004 */
[----:B------:R-:W-:Y:S02]  /*2110*/  IMAD R3, R33, UR5, R0 ;  /* 0x0000000521037c24 */ /* 0x000fe4000f8e0200 */
[----:B------:R-:W-:Y:S01]  /*2120*/  VIADD R0, R22, 0x10 ;  /* 0x0000001016007836 */ /* 0x000fe20000000000 */
[----:B------:R-:W-:Y:S05]  /*2130*/  @!P6 WARPSYNC.ALL ;  /* 0x000000000000e948 */ /* 0x000fea0003800000 */
[----:B------:R-:W-:Y:S01]  /*2140*/  ULDC.64 UR6, c[0x0][0x330] ;  /* 0x0000cc0000067ab9 */ /* 0x000fe20000000a00 */
[----:B------:R-:W-:Y:S01]  /*2150*/  ULDC UR4, c[0x0][0x2f4] ;  /* 0x0000bd0000047ab9 */ /* 0x000fe20000000800 */
[----:B------:R-:W-:Y:S01]  /*2160*/  IMAD R6, R34, R30, RZ ;  /* 0x0000001e22067224 */ /* 0x000fe200078e02ff */
[----:B------:R-:W-:Y:S01]  /*2170*/  ISETP.GE.AND P1, PT, R0, UR4, PT ;  /* 0x0000000400007c0c */ /* 0x000fe2000bf26270 */
[----:B------:R-:W-:-:S02]  /*2180*/  IMAD R7, R8, UR6, RZ ;  /* 0x0000000608077c24 */ /* 0x000fc4000f8e02ff */
[C---:B------:R-:W-:Y:S01]  /*2190*/  IMAD R91, R19.reuse, R31, R6 ;  /* 0x0000001f135b7224 */ /* 0x040fe200078e0206 */
[----:B------:R-:W-:Y:S01]  /*21a0*/  SEL R6, RZ, 0xffffffff, P1 ;  /* 0xffffffffff067807 */ /* 0x000fe20000800000 */
[----:B------:R-:W-:Y:S01]  /*21b0*/  IMAD.WIDE.U32 R4, R19, R30, R22 ;  /* 0x0000001e13047225 */ /* 0x000fe200078e0016 */
[----:B------:R-:W-:-:S03]  /*21c0*/  ISETP.GE.AND P0, PT, R22, UR4, PT ;  /* 0x0000000416007c0c */ /* 0x000fc6000bf06270 */
[C---:B------:R-:W-:Y:S02]  /*21d0*/  IMAD R7, R110.reuse, UR7, R7 ;  /* 0x000000076e077c24 */ /* 0x040fe4000f8e0207 */
[----:B------:R-:W-:Y:S01]  /*21e0*/  IMAD.WIDE.U32 R28, R110, UR6, R22 ;  /* 0x000000066e1c7c25 */ /* 0x000fe2000f8e0016 */
[----:B------:R-:W-:Y:S01]  /*21f0*/  IADD3 R92, P2, R26, R4, RZ ;  /* 0x000000041a5c7210 */ /* 0x000fe20007f5e0ff */
[----:B------:R-:W-:Y:S02]  /*2200*/  ULDC.64 UR6, c[0x0][0x338] ;  /* 0x0000ce0000067ab9 */ /* 0x000fe40000000a00 */
[----:B------:R-:W-:Y:S01]  /*2210*/  IMAD.IADD R29, R29, 0x1, R7 ;  /* 0x000000011d1d7824 */ /* 0x000fe200078e0207 */
[----:B------:R-:W-:Y:S01]  /*2220*/  SEL R4, RZ, 0x1, P0 ;  /* 0x00000001ff047807 */ /* 0x000fe20000000000 */
[----:B------:R-:W-:Y:S02]  /*2230*/  IMAD.SHL.U32 R7, R6, 0x2, RZ ;  /* 0x0000000206077824 */ /* 0x000fe400078e00ff */
[----:B------:R-:W-:-:S03]  /*2240*/  IMAD.IADD R3, R27, 0x1, R3 ;  /* 0x000000011b037824 */ /* 0x000fc600078e0203 */
[----:B------:R-:W-:Y:S01]  /*2250*/  LOP3.LUT R7, R7, 0x2, R4, 0xe2, !PT ;  /* 0x0000000207077812 */ /* 0x000fe200078ee204 */
[C---:B------:R-:W-:Y:S01]  /*2260*/  VIADD R4, R22.reuse, 0x20 ;  /* 0x0000002016047836 */ /* 0x040fe20000000000 */
[----:B------:R-:W-:Y:S01]  /*2270*/  IADD3.X R91, R3, R5, R91, P2, !PT ;  /* 0x00000005035b7210 */ /* 0x000fe200017fe45b */
[----:B------:R-:W-:Y:S02]  /*2280*/  VIADD R5, R22, 0x30 ;  /* 0x0000003016057836 */ /* 0x000fe40000000000 */
[-C--:B------:R-:W-:Y:S01]  /*2290*/  IMAD R8, R34, R68.reuse, RZ ;  /* 0x0000004422087224 */ /* 0x080fe200078e02ff */
[----:B0-----:R-:W-:Y:S01]  /*22a0*/  ISETP.GE.AND P3, PT, R4, R15, PT ;  /* 0x0000000f0400720c */ /* 0x001fe20003f66270 */
[----:B------:R-:W-:Y:S01]  /*22b0*/  VIADD R6, R22, 0x40 ;  /* 0x0000004016067836 */ /* 0x000fe20000000000 */
[----:B------:R-:W-:Y:S02]  /*22c0*/  ISETP.GE.AND P0, PT, R4, UR4, PT ;  /* 0x0000000404007c0c */ /* 0x000fe4000bf06270 */
[----:B------:R-:W-:Y:S01]  /*22d0*/  ISETP.GE.AND P1, PT, R5, UR4, PT ;  /* 0x0000000405007c0c */ /* 0x000fe2000bf26270 */
[C---:B------:R-:W-:Y:S01]  /*22e0*/  IMAD R21, R19.reuse, R69, R8 ;  /* 0x0000004513157224 */ /* 0x040fe200078e0208 */
[----:B------:R-:W-:Y:S01]  /*22f0*/  SEL R8, RZ, 0x4, P0 ;  /* 0x00000004ff087807 */ /* 0x000fe20000000000 */
[----:B------:R-:W-:Y:S01]  /*2300*/  IMAD.WIDE.U32 R64, R19, R68, R22 ;  /* 0x0000004413407225 */ /* 0x000fe200078e0016 */
[----:B------:R-:W-:-:S02]  /*2310*/  SEL R9, RZ, 0x8, P1 ;  /* 0x00000008ff097807 */ /* 0x000fc40000800000 */
[----:B------:R-:W-:Y:S02]  /*2320*/  ISETP.GE.AND P0, PT, R6, UR4, PT ;  /* 0x0000000406007c0c */ /* 0x000fe4000bf06270 */
[----:B------:R-:W-:Y:S01]  /*2330*/  LOP3.LUT R37, R37, 0xfffffffe, RZ, 0xc0, !PT ;  /* 0xfffffffe25257812 */ /* 0x000fe200078ec0ff */
[----:B------:R-:W-:Y:S01]  /*2340*/  IMAD.IADD R65, R65, 0x1, R21 ;  /* 0x0000000141417824 */ /* 0x000fe200078e0215 */
[----:B------:R-:W-:Y:S01]  /*2350*/  LOP3.LUT R7, R9, R7, R8, 0xfe, !PT ;  /* 0x0000000709077212 */ /* 0x000fe200078efe08 */
[----:B------:R-:W-:Y:S01]  /*2360*/  IMAD.IADD R67, R21, 0x1, R67 ;  /* 0x0000000115437824 */ /* 0x000fe200078e0243 */
[----:B------:R-:W-:Y:S02]  /*2370*/  SEL R10, RZ, 0x10, P0 ;  /* 0x00000010ff0a7807 */ /* 0x000fe40000000000 */
[----:B------:R-:W-:Y:S02]  /*2380*/  ISETP.GE.AND P0, PT, R22, R15, PT ;  /* 0x0000000f1600720c */ /* 0x000fe40003f06270 */
[----:B------:R-:W-:-:S02]  /*2390*/  @P3 LOP3.LUT R37, R37, 0x1, RZ, 0xfc, !PT ;  /* 0x0000000125253812 */ /* 0x000fc400078efcff */
[----:B------:R-:W-:Y:S01]  /*23a0*/  SEL R21, R15, RZ, P3 ;  /* 0x000000ff0f157207 */ /* 0x000fe20001800000 */
[----:B------:R-:W-:Y:S01]  /*23b0*/  IMAD R13, R13, UR6, RZ ;  /* 0x000000060d0d7c24 */ /* 0x000fe2000f8e02ff */
[----:B------:R-:W-:Y:S01]  /*23c0*/  ISETP.GE.AND P1, PT, R0, R15, PT ;  /* 0x0000000f0000720c */ /* 0x000fe20003f26270 */
[----:B------:R-:W-:Y:S01]  /*23d0*/  IMAD R8, R34, R74, RZ ;  /* 0x0000004a22087224 */ /* 0x000fe200078e02ff */
[----:B------:R-:W-:Y:S02]  /*23e0*/  LOP3.LUT R10, R7, R10, RZ, 0xfc, !PT ;  /* 0x0000000a070a7212 */ /* 0x000fe400078efcff */
[----:B------:R-:W-:Y:S01]  /*23f0*/  SEL R7, R15, RZ, P0 ;  /* 0x000000ff0f077207 */ /* 0x000fe20000000000 */
[----:B------:R-:W-:Y:S01]  /*2400*/  IMAD R13, R33, UR7, R13 ;  /* 0x00000007210d7c24 */ /* 0x000fe2000f8e020d */
[----:B------:R-:W-:Y:S01]  /*2410*/  SEL R9, R15, RZ, P1 ;  /* 0x000000ff0f097207 */ /* 0x000fe20000800000 */
[----:B------:R-:W-:Y:S01]  /*2420*/  IMAD.WIDE.U32 R28, R33, UR6, R28 ;  /* 0x00000006211c7c25 */ /* 0x000fe2000f8e001c */
[----:B------:R-:W-:-:S03]  /*2430*/  LOP3.LUT R37, R37, 0xfffffffd, RZ, 0xc0, !PT ;  /* 0xfffffffd25257812 */ /* 0x000fc600078ec0ff */
[C---:B------:R-:W-:Y:S02]  /*2440*/  IMAD R33, R19.reuse, R75, R8 ;  /* 0x0000004b13217224 */ /* 0x040fe400078e0208 */
[----:B------:R-:W-:Y:S02]  /*2450*/  IMAD.IADD R8, R22, 0x1, R7 ;  /* 0x0000000116087824 */ /* 0x000fe400078e0207 */
[----:B------:R-:W-:-:S04]  /*2460*/  IMAD.WIDE.U32 R70, R19, R74, R22 ;  /* 0x0000004a13467225 */ /* 0x000fc800078e0016 */
[----:B------:R-:W-:Y:S02]  /*2470*/  IMAD.IADD R20, R4, 0x1, R21 ;  /* 0x0000000104147824 */ /* 0x000fe400078e0215 */
[----:B------:R-:W-:Y:S01]  /*2480*/  IMAD.IADD R14, R0, 0x1, R9 ;  /* 0x00000001000e7824 */ /* 0x000fe200078e0209 */
[----:B------:R-:W-:Y:S01]  /*2490*/  SHF.R.S32.HI R9, RZ, 0x1f, R8 ;  /* 0x0000001fff097819 */ /* 0x000fe20000011408 */
[----:B------:R-:W-:Y:S02]  /*24a0*/  IMAD.IADD R71, R71, 0x1, R33 ;  /* 0x0000000147477824 */ /* 0x000fe400078e0221 */
[----:B------:R-:W-:Y:S01]  /*24b0*/  IMAD.IADD R73, R33, 0x1, R73 ;  /* 0x0000000121497824 */ /* 0x000fe200078e0249 */
[----:B------:R-:W-:Y:S02]  /*24c0*/  SHF.R.S32.HI R33, RZ, 0x1f, R20 ;  /* 0x0000001fff217819 */ /* 0x000fe40000011414 */
[----:B------:R-:W-:Y:S02]  /*24d0*/  SHF.R.S32.HI R21, RZ, 0x1f, R14 ;  /* 0x0000001fff157819 */ /* 0x000fe4000001140e */
[----:B------:R-:W-:-:S02]  /*24e0*/  LEA.HI R7, R9, R8, RZ, 0x3 ;  /* 0x0000000809077211 */ /* 0x000fc400078f18ff */
[----:B------:R-:W-:Y:S02]  /*24f0*/  LEA.HI R12, R9, R8, RZ, 0x5 ;  /* 0x00000008090c7211 */ /* 0x000fe400078f28ff */
[----:B------:R-:W-:Y:S02]  /*2500*/  LEA.HI R9, R33, R20, RZ, 0x3 ;  /* 0x0000001421097211 */ /* 0x000fe400078f18ff */
[----:B------:R-:W-:Y:S02]  /*2510*/  LEA.HI R8, R21, R14, RZ, 0x3 ;  /* 0x0000000e15087211 */ /* 0x000fe400078f18ff */
[----:B------:R-:W-:Y:S02]  /*2520*/  LEA.HI R20, R33, R20, RZ, 0x5 ;  /* 0x0000001421147211 */ /* 0x000fe400078f28ff */
[----:B------:R-:W-:Y:S02]  /*2530*/  LEA.HI R21, R21, R14, RZ, 0x5 ;  /* 0x0000000e15157211 */ /* 0x000fe400078f28ff */
[----:B------:R-:W-:-:S02]  /*2540*/  IADD3 R76, P2, R19, R76, RZ ;  /* 0x0000004c134c7210 */ /* 0x000fc40007f5e0ff */
[----:B------:R-:W-:Y:S02]  /*2550*/  SHF.R.S32.HI R14, RZ, 0x5, R12 ;  /* 0x00000005ff0e7819 */ /* 0x000fe4000001140c */
[----:B------:R-:W-:Y:S01]  /*2560*/  SHF.R.S32.HI R33, RZ, 0x5, R20 ;  /* 0x00000005ff217819 */ /* 0x000fe20000011414 */
[----:B------:R-:W-:Y:S01]  /*2570*/  IMAD.X R77, R34, 0x1, R11, P2 ;  /* 0x00000001224d7824 */ /* 0x000fe200010e060b */
[----:B------:R-:W-:Y:S02]  /*2580*/  SHF.R.S32.HI R21, RZ, 0x5, R21 ;  /* 0x00000005ff157819 */ /* 0x000fe40000011415 */
[C---:B------:R-:W-:Y:S02]  /*2590*/  LOP3.LUT R12, R32.reuse, 0x18, R7, 0xf8, !PT ;  /* 0x00000018200c7812 */ /* 0x040fe400078ef807 */
[----:B------:R-:W-:Y:S02]  /*25a0*/  LOP3.LUT R20, R32, 0x18, R8, 0xf8, !PT ;  /* 0x0000001820147812 */ /* 0x000fe400078ef808 */
[----:B------:R-:W-:-:S02]  /*25b0*/  ISETP.GE.AND P2, PT, R81, UR4, PT ;  /* 0x0000000451007c0c */ /* 0x000fc4000bf46270 */
[----:B------:R-:W-:Y:S02]  /*25c0*/  LOP3.LUT R32, R32, 0x18, R9, 0xf8, !PT ;  /* 0x0000001820207812 */ /* 0x000fe400078ef809 */
[----:B------:R-:W-:Y:S01]  /*25d0*/  SEL R11, RZ, 0x20, P2 ;  /* 0x00000020ff0b7807 */ /* 0x000fe20001000000 */
[----:B------:R-:W-:Y:S01]  /*25e0*/  IMAD.SHL.U32 R108, R15, 0x2, RZ ;  /* 0x000000020f6c7824 */ /* 0x000fe200078e00ff */
[----:B------:R-:W-:Y:S01]  /*25f0*/  LOP3.LUT R80, R7, 0xfffffff8, RZ, 0xc0, !PT ;  /* 0xfffffff807507812 */ /* 0x000fe200078ec0ff */
[----:B------:R-:W-:Y:S01]  /*2600*/  IMAD R93, R31, 0x90, RZ ;  /* 0x000000901f5d7824 */ /* 0x000fe200078e02ff */
[----:B------:R-:W-:Y:S01]  /*2610*/  LOP3.LUT R15, R10, R11, RZ, 0xfc, !PT ;  /* 0x0000000b0a0f7212 */ /* 0x000fe200078efcff */
[-C--:B------:R-:W-:Y:S01]  /*2620*/  IMAD.WIDE.U32 R64, R106, R68.reuse, R64 ;  /* 0x000000446a407225 */ /* 0x080fe200078e0040 */
[----:B------:R-:W-:Y:S02]  /*2630*/  LOP3.LUT R79, R8, 0xfffffff8, RZ, 0xc0, !PT ;  /* 0xfffffff8084f7812 */ /* 0x000fe400078ec0ff */
[----:B------:R-:W-:Y:S01]  /*2640*/  LOP3.LUT R78, R9, 0xfffffff8, RZ, 0xc0, !PT ;  /* 0xfffffff8094e7812 */ /* 0x000fe200078ec0ff */
[----:B------:R-:W-:-:S04]  /*2650*/  IMAD.WIDE.U32 R66, R106, R68, R66 ;  /* 0x000000446a427225 */ /* 0x000fc800078e0042 */
[----:B------:R-:W-:Y:S02]  /*2660*/  IMAD R99, R75, 0x90, RZ ;  /* 0x000000904b637824 */ /* 0x000fe400078e02ff */
[----:B------:R-:W-:-:S04]  /*2670*/  IMAD.WIDE.U32 R70, R106, R74, R70 ;  /* 0x0000004a6a467225 */ /* 0x000fc800078e0046 */
[----:B------:R-:W-:Y:S01]  /*2680*/  IMAD.WIDE.U32 R72, R106, R74, R72 ;  /* 0x0000004a6a487225 */ /* 0x000fe200078e0048 */
[----:B------:R-:W-:-:S03]  /*2690*/  LOP3.LUT R11, R15, 0x2, RZ, 0xc0, !PT ;  /* 0x000000020f0b7812 */ /* 0x000fc600078ec0ff */
[----:B------:R-:W-:Y:S01]  /*26a0*/  IMAD.WIDE.U32 R30, R30, 0x90, RZ ;  /* 0x000000901e1e7825 */ /* 0x000fe200078e00ff */
[----:B------:R-:W-:-:S03]  /*26b0*/  SHF.R.S32.HI R102, RZ, 0x1f, R80 ;  /* 0x0000001fff667819 */ /* 0x000fc60000011450 */
[----:B------:R-:W-:Y:S01]  /*26c0*/  IMAD.IADD R88, R29, 0x1, R13 ;  /* 0x000000011d587824 */ /* 0x000fe200078e020d */
[----:B------:R-:W-:Y:S01]  /*26d0*/  LOP3.LUT R13, R15, 0x8, RZ, 0xc0, !PT ;  /* 0x000000080f0d7812 */ /* 0x000fe200078ec0ff */
[----:B------:R-:W-:Y:S01]  /*26e0*/  VIADD R113, R36, 0x8 ;  /* 0x0000000824717836 */ /* 0x000fe20000000000 */
[----:B------:R-:W-:Y:S01]  /*26f0*/  SHF.R.S32.HI R101, RZ, 0x1f, R79 ;  /* 0x0000001fff657819 */ /* 0x000fe2000001144f */
[----:B------:R-:W-:Y:S01]  /*2700*/  IMAD.IADD R93, R31, 0x1, R93 ;  /* 0x000000011f5d7824 */ /* 0x000fe200078e025d */
[----:B------:R-:W-:Y:S02]  /*2710*/  SHF.R.S32.HI R100, RZ, 0x1f, R78 ;  /* 0x0000001fff647819 */ /* 0x000fe4000001144e */
[----:B------:R-:W-:Y:S01]  /*2720*/  LOP3.LUT R10, R10, 0x1, RZ, 0xc0, !PT ;  /* 0x000000010a0a7812 */ /* 0x000fe200078ec0ff */
[----:B------:R-:W-:Y:S01]  /*2730*/  @!P6 BAR.SYNC.DEFER_BLOCKING 0x9, 0x100 ;  /* 0x024400000000eb1d */ /* 0x000fe20000010000 */
[----:B---3--:R-:W-:-:S13]  /*2740*/  LOP3.LUT P3, RZ, R38, 0x2, RZ, 0xc0, !PT ;  /* 0x0000000226ff7812 */ /* 0x008fda000786c0ff */
[----:B------:R-:W-:-:S05]  /*2750*/  @P3 LOP3.LUT R37, R37, 0x2, RZ, 0xfc, !PT ;  /* 0x0000000225253812 */ /* 0x000fca00078efcff */
[----:B------:R0:W-:Y:S01]  /*2760*/  STL [R1], R37 ;  /* 0x0000002501007387 */ /* 0x0001e20000100800 */
[-C--:B--2---:R-:W-:Y:S01]  /*2770*/  LOP3.LUT R105, R12, R39.reuse, RZ, 0x3c, !PT ;  /* 0x000000270c697212 */ /* 0x084fe200078e3cff */
[--C-:B------:R-:W-:Y:S01]  /*2780*/  IMAD R21, R21, 0x1200, R40.reuse ;  /* 0x0000120015157824 */ /* 0x100fe200078e0228 */
[-C--:B------:R-:W-:Y:S01]  /*2790*/  LOP3.LUT R20, R20, R39.reuse, RZ, 0x3c, !PT ;  /* 0x0000002714147212 */ /* 0x080fe200078e3cff */
[C---:B------:R-:W-:Y:S02]  /*27a0*/  IMAD R12, R35.reuse, R68, RZ ;  /* 0x00000044230c7224 */ /* 0x040fe400078e02ff */
[----:B------:R-:W-:Y:S01]  /*27b0*/  IMAD R35, R35, R74, RZ ;  /* 0x0000004a23237224 */ /* 0x000fe200078e02ff */
[----:B------:R-:W-:Y:S01]  /*27c0*/  LOP3.LUT R32, R32, R39, RZ, 0x3c, !PT ;  /* 0x0000002720207212 */ /* 0x000fe200078e3cff */
[----:B------:R-:W-:Y:S02]  /*27d0*/  IMAD R14, R14, 0x1200, R40 ;  /* 0x000012000e0e7824 */ /* 0x000fe400078e0228 */
[----:B------:R-:W-:-:S02]  /*27e0*/  IMAD.IADD R104, R21, 0x1, R20 ;  /* 0x0000000115687824 */ /* 0x000fc400078e0214 */
[C---:B------:R-:W-:Y:S02]  /*27f0*/  IMAD R85, R106.reuse, R69, R12 ;  /* 0x000000456a557224 */ /* 0x040fe400078e020c */
[----:B------:R-:W-:Y:S02]  /*2800*/  IMAD R21, R69, 0x90, RZ ;  /* 0x0000009045157824 */ /* 0x000fe400078e02ff */
[----:B------:R-:W-:Y:S02]  /*2810*/  IMAD R35, R106, R75, R35 ;  /* 0x0000004b6a237224 */ /* 0x000fe400078e0223 */
[----:B------:R-:W-:Y:S02]  /*2820*/  IMAD R33, R33, 0x1200, R40 ;  /* 0x0000120021217824 */ /* 0x000fe400078e0228 */
[----:B------:R-:W-:Y:S01]  /*2830*/  IMAD.WIDE.U32 R68, R68, 0x90, RZ ;  /* 0x0000009044447825 */ /* 0x000fe200078e00ff */
[----:B------:R-:W-:-:S03]  /*2840*/  LOP3.LUT R12, R15, 0x4, RZ, 0xc0, !PT ;  /* 0x000000040f0c7812 */ /* 0x000fc600078ec0ff */
[----:B------:R-:W-:-:S04]  /*2850*/  IMAD.WIDE.U32 R74, R74, 0x90, RZ ;  /* 0x000000904a4a7825 */ /* 0x000fc800078e00ff */
[----:B------:R-:W-:Y:S01]  /*2860*/  IMAD.IADD R105, R14, 0x1, R105 ;  /* 0x000000010e697824 */ /* 0x000fe200078e0269 */
[----:B------:R-:W-:Y:S01]  /*2870*/  LOP3.LUT R14, R15, 0x10, RZ, 0xc0, !PT ;  /* 0x000000100f0e7812 */ /* 0x000fe200078ec0ff */
[----:B------:R-:W-:Y:S01]  /*2880*/  IMAD.IADD R87, R65, 0x1, R85 ;  /* 0x0000000141577824 */ /* 0x000fe200078e0255 */
[----:B------:R-:W-:Y:S01]  /*2890*/  LOP3.LUT R15, R15, 0x20, RZ, 0xc0, !PT ;  /* 0x000000200f0f7812 */ /* 0x000fe200078ec0ff */
[----:B------:R-:W-:Y:S02]  /*28a0*/  IMAD.IADD R103, R33, 0x1, R32 ;  /* 0x0000000121677824 */ /* 0x000fe400078e0220 */
[----:B------:R-:W-:Y:S02]  /*28b0*/  IMAD.IADD R98, R69, 0x1, R21 ;  /* 0x0000000145627824 */ /* 0x000fe400078e0215 */
[----:B------:R-:W-:Y:S02]  /*28c0*/  IMAD.IADD R99, R75, 0x1, R99 ;  /* 0x000000014b637824 */ /* 0x000fe400078e0263 */
[----:B------:R-:W-:-:S02]  /*28d0*/  IMAD.IADD R85, R85, 0x1, R67 ;  /* 0x0000000155557824 */ /* 0x000fc400078e0243 */
[----:B------:R-:W-:Y:S02]  /*28e0*/  IMAD.IADD R86, R71, 0x1, R35 ;  /* 0x0000000147567824 */ /* 0x000fe400078e0223 */
[----:B0-----:R-:W-:-:S07]  /*28f0*/  IMAD.IADD R84, R35, 0x1, R73 ;  /* 0x0000000123547824 */ /* 0x001fce00078e0249 */
.L_x_10384:
[----:B------:R-:W2:Y:S01]  /*2900*/  LDL R20, [R1+0x88] ;  /* 0x0000880001147983 */ /* 0x000ea20000100800 */
[----:B------:R-:W0:Y:S03]  /*2910*/  LDC.64 R94, c[0x0][0x2e8] ;  /* 0x0000ba00ff5e7b82 */ /* 0x000e260000000a00 */
[----:B---3--:R-:W3:Y:S01]  /*2920*/  LDL R34, [R1+0x84] ;  /* 0x0000840001227983 */ /* 0x008ee20000100800 */
[----:B------:R-:W-:-:S04]  /*2930*/  VIADD R39, R24, 0xffffffff ;  /* 0xffffffff18277836 */ /* 0x000fc80000000000 */
[----:B-1----:R-:W1:Y:S01]  /*2940*/  LDC R107, c[0x0][0x3f4] ;  /* 0x0000fd00ff6b7b82 */ /* 0x002e620000000800 */
[----:B------:R-:W-:Y:S01]  /*2950*/  SHF.R.S32.HI R32, RZ, 0x1f, R39 ;  /* 0x0000001fff207819 */ /* 0x000fe20000011427 */
[-C--:B------:R-:W-:Y:S02]  /*2960*/  IMAD R21, R93, R39.reuse, RZ ;  /* 0x000000275d157224 */ /* 0x080fe400078e02ff */
[----:B------:R-:W-:-:S04]  /*2970*/  IMAD.WIDE.U32 R60, R30, R39, RZ ;  /* 0x000000271e3c7225 */ /* 0x000fc800078e00ff */
[----:B------:R-:W-:Y:S01]  /*2980*/  IMAD R33, R32, R30, R21 ;  /* 0x0000001e20217224 */ /* 0x000fe200078e0215 */
[----:B------:R-:W-:-:S03]  /*2990*/  IADD3 R21, P2, R92, R60, RZ ;  /* 0x0000003c5c157210 */ /* 0x000fc60007f5e0ff */
[----:B------:R-:W-:-:S04]  /*29a0*/  IMAD.IADD R96, R61, 0x1, R33 ;  /* 0x000000013d607824 */ /* 0x000fc800078e0221 */
[----:B------:R-:W-:Y:S01]  /*29b0*/  IMAD.X R24, R96, 0x1, R91, P2 ;  /* 0x0000000160187824 */ /* 0x000fe200010e065b */
[----:B0-----:R-:W-:-:S04]  /*29c0*/  LEA R36, P3, R21, R94, 0x1 ;  /* 0x0000005e15247211 */ /* 0x001fc800078608ff */
[----:B------:R-:W-:Y:S02]  /*29d0*/  LEA.HI.X R37, R21, R95, R24, 0x1, P3 ;  /* 0x0000005f15257211 */ /* 0x000fe400018f0c18 */
[----:B-1----:R-:W-:Y:S01]  /*29e0*/  ISETP.GE.AND P3, PT, R107, 0x1, PT ;  /* 0x000000016b00780c */ /* 0x002fe20003f66270 */
[----:B------:R-:W-:Y:S05]  /*29f0*/  YIELD ;  /* 0x0000000000007946 */ /* 0x000fea0003800000 */
[----:B------:R-:W-:Y:S01]  /*2a00*/  BSSY B0, `(.L_x_10329) ;  /* 0x0000400000007945 */ /* 0x000fe20003800000 */
[----:B------:R-:W-:Y:S01]  /*2a10*/  ISETP.GT.AND P2, PT, R39, R83, PT ;  /* 0x000000532700720c */ /* 0x000fe20003f44270 */
[----:B------:R-:W-:Y:S01]  /*2a20*/  IMAD.MOV.U32 R24, RZ, RZ, R39 ;  /* 0x000000ffff187224 */ /* 0x000fe200078e0027 */
[----:B--2---:R-:W-:Y:S01]  /*2a30*/  LOP3.LUT P4, RZ, R20, 0x2, RZ, 0xc0, !PT ;  /* 0x0000000214ff7812 */ /* 0x004fe2000788c0ff */
[----:B---3--:R-:W-:-:S04]  /*2a40*/  IMAD R82, R17, 0x3600, R34 ;  /* 0x0000360011527824 */ /* 0x008fc800078e0222 */
[----:B------:R-:W-:-:S08]  /*2a50*/  VIADD R20, R82, 0x10 ;  /* 0x0000001052147836 */ /* 0x000fd00000000000 */
[C---:B------:R-:W-:Y:S02]  /*2a60*/  @P4 VIADD R20, R82.reuse, 0xfffffff0 ;  /* 0xfffffff052144836 */ /* 0x040fe40000000000 */
[--C-:B------:R-:W-:Y:S02]  /*2a70*/  IMAD R82, R82, 0x2, R25.reuse ;  /* 0x0000000252527824 */ /* 0x100fe400078e0219 */
[----:B------:R-:W-:Y:S01]  /*2a80*/  IMAD R21, R20, 0x2, R25 ;  /* 0x0000000214157824 */ /* 0x000fe200078e0219 */
[----:B------:R-:W-:Y:S06]  /*2a90*/  @!P3 BRA `(.L_x_10330) ;  /* 0x0000003c0058b947 */ /* 0x000fec0003800000 */
[----:B------:R-:W-:Y:S01]  /*2aa0*/  ULDC.U8 UR4, c[0x0][0x410] ;  /* 0x0001040000047ab9 */ /* 0x000fe20000000000 */
[-C--:B------:R-:W-:Y:S01]  /*2ab0*/  IMAD R33, R99, R39.reuse, RZ ;  /* 0x0000002763217224 */ /* 0x080fe200078e02ff */
[----:B------:R-:W-:Y:S01]  /*2ac0*/  ISETP.NE.AND P3, PT, RZ, UR4, PT ;  /* 0x00000004ff007c0c */ /* 0x000fe2000bf65270 */
[-C--:B------:R-:W-:Y:S02]  /*2ad0*/  IMAD R35, R98, R39.reuse, RZ ;  /* 0x0000002762237224 */ /* 0x080fe400078e02ff */
        /* <DEDUP_REMOVED lines=24> */
[----:B------:R-:W2:Y:S04]  /*2c60*/  LDL.64 R118, [R1+0x48] ;  /* 0x0000480001767983 */ /* 0x000ea80000100a00 */
[----:B------:R-:W3:Y:S04]  /*2c70*/  LDL R117, [R1+0x64] ;  /* 0x0000640001757983 */ /* 0x000ee80000100800 */
[----:B------:R-:W4:Y:S04]  /*2c80*/  LDL R116, [R1+0x68] ;  /* 0x0000680001747983 */ /* 0x000f280000100800 */
[----:B------:R-:W4:Y:S04]  /*2c90*/  LDL R114, [R1+0x6c] ;  /* 0x00006c0001727983 */ /* 0x000f280000100800 */
[----:B------:R-:W4:Y:S04]  /*2ca0*/  LDL R110, [R1+0x70] ;  /* 0x00007000016e7983 */ /* 0x000f280000100800 */
[----:B------:R-:W4:Y:S01]  /*2cb0*/  LDL R97, [R1+0x74] ;  /* 0x0000740001617983 */ /* 0x000f220000100800 */
[----:B------:R-:W-:Y:S01]  /*2cc0*/  IADD3 R58, P3, R72, R58, RZ ;  /* 0x0000003a483a7210 */ /* 0x000fe20007f7e0ff */
[----:B------:R-:W-:Y:S01]  /*2cd0*/  ULDC.64 UR4, c[0x0][0x3e8] ;  /* 0x0000fa0000047ab9 */ /* 0x000fe20000000a00 */
[----:B------:R-:W-:-:S02]  /*2ce0*/  CS2R R62, SRZ ;  /* 0x00000000003e7805 */ /* 0x000fc4000001ff00 */
[----:B------:R-:W-:Y:S01]  /*2cf0*/  CS2R R94, SRZ ;  /* 0x00000000005e7805 */ /* 0x000fe2000001ff00 */
[----:B------:R-:W-:Y:S01]  /*2d00*/  IMAD.X R35, R20, 0x1, R84, P3 ;  /* 0x0000000114237824 */ /* 0x000fe200018e0654 */
[----:B------:R-:W-:-:S05]  /*2d10*/  IADD3 R56, P3, R66, R56, RZ ;  /* 0x0000003842387210 */ /* 0x000fca0007f7e0ff */
[----:B------:R-:W-:Y:S01]  /*2d20*/  IMAD.X R33, R90, 0x1, R85, P3 ;  /* 0x000000015a217824 */ /* 0x000fe200018e0655 */
[----:B------:R-:W-:-:S04]  /*2d30*/  LEA R34, P3, R58, UR4, 0x1 ;  /* 0x000000043a227c11 */ /* 0x000fc8000f8608ff */
[----:B------:R-:W-:Y:S01]  /*2d40*/  LEA.HI.X R35, R58, UR5, R35, 0x1, P3 ;  /* 0x000000053a237c11 */ /* 0x000fe200098f0c23 */
[----:B------:R-:W-:Y:S02]  /*2d50*/  ULDC.64 UR4, c[0x0][0x400] ;  /* 0x0001000000047ab9 */ /* 0x000fe40000000a00 */
[----:B------:R-:W-:-:S04]  /*2d60*/  LEA R32, P3, R56, UR4, 0x1 ;  /* 0x0000000438207c11 */ /* 0x000fc8000f8608ff */
[----:B------:R-:W-:Y:S02]  /*2d70*/  LEA.HI.X R33, R56, UR5, R33, 0x1, P3 ;  /* 0x0000000538217c11 */ /* 0x000fe400098f0c21 */
        /* <DEDUP_REMOVED lines=10> */
[----:B--2---:R-:W-:-:S13]  /*2e20*/  ISETP.GE.AND P3, PT, R118, R107, PT ;  /* 0x0000006b7600720c */ /* 0x004fda0003f66270 */
[----:B------:R0:W5:Y:S04]  /*2e30*/  @!P3 LDG.E.64 R62, desc[UR60][R34.64] ;  /* 0x0000003c223eb981 */ /* 0x000168000c1e1b00 */
[----:B------:R0:W5:Y:S01]  /*2e40*/  @!P3 LDG.E.64 R94, desc[UR60][R32.64] ;  /* 0x0000003c205eb981 */ /* 0x000162000c1e1b00 */
[----:B---3--:R-:W-:-:S13]  /*2e50*/  ISETP.GE.AND P3, PT, R117, R107, PT ;  /* 0x0000006b7500720c */ /* 0x008fda0003f66270 */
[----:B------:R0:W5:Y:S04]  /*2e60*/  @!P3 LDG.E.64 R54, desc[UR60][R34.64+0x10] ;  /* 0x0000103c2236b981 */ /* 0x000168000c1e1b00 */
[----:B------:R0:W5:Y:S01]  /*2e70*/  @!P3 LDG.E.64 R60, desc[UR60][R32.64+0x10] ;  /* 0x0000103c203cb981 */ /* 0x000162000c1e1b00 */
[----:B----4-:R-:W-:-:S13]  /*2e80*/  ISETP.GE.AND P3, PT, R116, R107, PT ;  /* 0x0000006b7400720c */ /* 0x010fda0003f66270 */
[----:B------:R0:W5:Y:S04]  /*2e90*/  @!P3 LDG.E.64 R50, desc[UR60][R34.64+0x20] ;  /* 0x0000203c2232b981 */ /* 0x000168000c1e1b00 */
[----:B------:R0:W5:Y:S01]  /*2ea0*/  @!P3 LDG.E.64 R52, desc[UR60][R32.64+0x20] ;  /* 0x0000203c2034b981 */ /* 0x000162000c1e1b00 */
[----:B------:R-:W-:-:S13]  /*2eb0*/  ISETP.GE.AND P3, PT, R114, R107, PT ;  /* 0x0000006b7200720c */ /* 0x000fda0003f66270 */
[----:B------:R0:W5:Y:S04]  /*2ec0*/  @!P3 LDG.E.64 R46, desc[UR60][R34.64+0x30] ;  /* 0x0000303c222eb981 */ /* 0x000168000c1e1b00 */
[----:B------:R0:W5:Y:S01]  /*2ed0*/  @!P3 LDG.E.64 R48, desc[UR60][R32.64+0x30] ;  /* 0x0000303c2030b981 */ /* 0x000162000c1e1b00 */
[----:B------:R-:W-:-:S13]  /*2ee0*/  ISETP.GE.AND P3, PT, R110, R107, PT ;  /* 0x0000006b6e00720c */ /* 0x000fda0003f66270 */
[----:B------:R0:W5:Y:S04]  /*2ef0*/  @!P3 LDG.E.64 R42, desc[UR60][R34.64+0x40] ;  /* 0x0000403c222ab981 */ /* 0x000168000c1e1b00 */
[----:B------:R0:W5:Y:S01]  /*2f00*/  @!P3 LDG.E.64 R44, desc[UR60][R32.64+0x40] ;  /* 0x0000403c202cb981 */ /* 0x000162000c1e1b00 */
[----:B------:R-:W-:-:S13]  /*2f10*/  ISETP.GE.AND P3, PT, R97, R107, PT ;  /* 0x0000006b6100720c */ /* 0x000fda0003f66270 */
[----:B------:R0:W5:Y:S04]  /*2f20*/  @!P3 LDG.E.64 R38, desc[UR60][R34.64+0x50] ;  /* 0x0000503c2226b981 */ /* 0x000168000c1e1b00 */
[----:B------:R0:W5:Y:S02]  /*2f30*/  @!P3 LDG.E.64 R40, desc[UR60][R32.64+0x50] ;  /* 0x0000503c2028b981 */ /* 0x000164000c1e1b00 */
.L_x_10333:
[----:B------:R-:W-:Y:S05]  /*2f40*/  BSYNC B1 ;  /* 0x0000000000017941 */ /* 0x000fea0003800000 */
.L_x_10332:
[----:B0-----:R-:W2:Y:S01]  /*2f50*/  LDL R33, [R1+0x50] ;  /* 0x0000500001217983 */ /* 0x001ea20000100800 */
[----:B-----5:R-:W-:Y:S02]  /*2f60*/  IMAD.MOV.U32 R20, RZ, RZ, R38 ;  /* 0x000000ffff147224 */ /* 0x020fe400078e0026 */
        /* <DEDUP_REMOVED lines=45> */
[----:B------:R-:W-:-:S05]  /*3240*/  IMAD.MOV.U32 R20, RZ, RZ, R95 ;  /* 0x000000ffff147224 */ /* 0x000fca00078e005f */
[----:B------:R-:W-:Y:S02]  /*3250*/  PRMT R96, R20, 0x7610, R96 ;  /* 0x0000761014607816 */ /* 0x000fe40000000060 */
[----:B--2---:R-:W-:-:S13]  /*3260*/  ISETP.NE.AND P3, PT, R33, 0x3, PT ;  /* 0x000000032100780c */ /* 0x004fda0003f65270 */
[----:B------:R-:W-:Y:S05]  /*3270*/  @!P3 BRA `(.L_x_10334) ;  /* 0x000000000004b947 */ /* 0x000fea0003800000 */
[----:B------:R-:W-:Y:S01]  /*3280*/  BPT.TRAP 0x1 ;  /* 0x000000040000795c */ /* 0x000fe20000300000 */
.L_x_10334:
[----:B------:R-:W-:Y:S01]  /*3290*/  IMAD R20, R17, 0x8, R16 ;  /* 0x0000000811147824 */ /* 0x000fe200078e0210 */
[----:B------:R-:W-:Y:S01]  /*32a0*/  SHF.L.U32 R90, R155, 0x1f, RZ ;  /* 0x0000001f9b5a7819 */ /* 0x000fe200000006ff */
[----:B------:R-:W-:Y:S03]  /*32b0*/  BSSY B1, `(.L_x_10335) ;  /* 0x0000003000017945 */ /* 0x000fe60003800000 */
[----:B------:R-:W0:Y:S02]  /*32c0*/  SYNCS.PHASECHK.TRANS64.TRYWAIT P5, [R20+URZ+0x31c90], R90 ;  /* 0x031c905a140075a7 */ /* 0x000e2400080a017f */
[----:B0-----:R-:W-:Y:S05]  /*32d0*/  @!P5 BRA `(.L_x_10336) ;  /* 0x000001bc00a0d947 */ /* 0x001fea0003800000 */
.L_x_10624:
[----:B------:R-:W-:Y:S05]  /*32e0*/  BSYNC B1 ;  /* 0x0000000000017941 */ /* 0x000fea0003800000 */
.L_x_10335:
[----:B------:R-:W-:Y:S05]  /*32f0*/  @P4 BRA `(.L_x_10337) ;  /* 0x0000003400c04947 */ /* 0x000fea0003800000 */
[----:B------:R-:W-:Y:S01]  /*3300*/  ISETP.NE.AND P4, PT, R10, RZ, PT ;  /* 0x000000ff0a00720c */ /* 0x000fe20003f85270 */
[----:B------:R-:W-:-:S12]  /*3310*/  BSSY B1, `(.L_x_10338) ;  /* 0x0000036000017945 */ /* 0x000fd80003800000 */
[----:B------:R-:W-:Y:S05]  /*3320*/  @!P4 BRA `(.L_x_10339) ;  /* 0x0000000000d0c947 */ /* 0x000fea0003800000 */
[----:B------:R-:W2:Y:S01]  /*3330*/  LDL.64 R56, [R1+0x48] ;  /* 0x0000480001387983 */ /* 0x000ea20000100a00 */
[----:B------:R-:W-:Y:S03]  /*3340*/  BSSY B2, `(.L_x_10340) ;  /* 0x0000031000027945 */ /* 0x000fe60003800000 */
[----:B------:R1:W3:Y:S01]  /*3350*/  LDS.128 R32, [R82+0x16800] ;  /* 0x0168000052207984 */ /* 0x0002e20000000c00 */
[----:B--2---:R-:W-:-:S13]  /*3360*/  ISETP.GE.AND P4, PT, R56, R107, PT ;  /* 0x0000006b3800720c */ /* 0x004fda0003f86270 */
[----:B-1-3--:R-:W-:Y:S05]  /*3370*/  @P4 BRA `(.L_x_10341) ;  /* 0x0000000000b44947 */ /* 0x00afea0003800000 */
[----:B------:R-:W-:Y:S01]  /*3380*/  SHF.R.U64 R59, R94, 0x10, R95 ;  /* 0x000000105e3b7819 */ /* 0x000fe2000000125f */
[----:B------:R-:W-:Y:S01]  /*3390*/  IMAD.U32 R94, R33, 0x10000, RZ ;  /* 0x00010000215e7824 */ /* 0x000fe200078e00ff */
[--C-:B------:R-:W-:Y:S02]  /*33a0*/  SHF.R.U64 R56, R62, 0x10, R63.reuse ;  /* 0x000000103e387819 */ /* 0x100fe4000000123f */
[----:B------:R-:W-:Y:S02]  /*33b0*/  SHF.R.U32.HI R62, RZ, 0x10, R63 ;  /* 0x00000010ff3e7819 */ /* 0x000fe4000001163f */
[----:B------:R-:W-:Y:S02]  /*33c0*/  SHF.R.U32.HI R57, RZ, 0x10, R95 ;  /* 0x00000010ff397819 */ /* 0x000fe4000001165f */
[C---:B------:R-:W-:Y:S02]  /*33d0*/  PRMT R59, R58.reuse, 0x5410, R59 ;  /* 0x000054103a3b7816 */ /* 0x040fe4000000003b */
[----:B------:R-:W-:-:S02]  /*33e0*/  PRMT R56, R58, 0x5432, R56 ;  /* 0x000054323a387816 */ /* 0x000fc40000000038 */
[C---:B------:R-:W-:Y:S02]  /*33f0*/  PRMT R62, R96.reuse, 0x5432, R62 ;  /* 0x00005432603e7816 */ /* 0x040fe4000000003e */
[----:B------:R-:W-:Y:S02]  /*3400*/  PRMT R57, R96, 0x5410, R57 ;  /* 0x0000541060397816 */ /* 0x000fe40000000039 */
[----:B------:R-:W-:Y:S02]  /*3410*/  LOP3.LUT R96, R33, 0xffff0000, RZ, 0xc0, !PT ;  /* 0xffff000021607812 */ /* 0x000fe400078ec0ff */
[----:B------:R-:W-:Y:S02]  /*3420*/  LOP3.LUT R63, R59, 0xffff0000, RZ, 0xc0, !PT ;  /* 0xffff00003b3f7812 */ /* 0x000fe400078ec0ff */
[C---:B------:R-:W-:Y:S01]  /*3430*/  LOP3.LUT R33, R56.reuse, 0xffff0000, RZ, 0xc0, !PT ;  /* 0xffff000038217812 */ /* 0x040fe200078ec0ff */
[----:B------:R-:W-:Y:S02]  /*3440*/  IMAD.U32 R56, R56, 0x10000, RZ ;  /* 0x0001000038387824 */ /* 0x000fe400078e00ff */
[----:B------:R-:W-:-:S02]  /*3450*/  FMUL.FTZ R95, R96, R63 ;  /* 0x0000003f605f7220 */ /* 0x000fc40000410000 */
[-C--:B------:R-:W-:Y:S02]  /*3460*/  FMUL.FTZ R96, R96, R33.reuse ;  /* 0x0000002160607220 */ /* 0x080fe40000410000 */
[----:B------:R-:W-:Y:S01]  /*3470*/  FFMA.FTZ R58, R94, R33, -R95 ;  /* 0x000000215e3a7223 */ /* 0x000fe2000001085f */
[----:B------:R-:W-:Y:S02]  /*3480*/  IMAD.U32 R95, R62, 0x10000, RZ ;  /* 0x000100003e5f7824 */ /* 0x000fe400078e00ff */
[----:B------:R-:W-:Y:S01]  /*3490*/  FFMA.FTZ R33, R94, R63, R96 ;  /* 0x0000003f5e217223 */ /* 0x000fe20000010060 */
[C---:B------:R-:W-:Y:S01]  /*34a0*/  LOP3.LUT R94, R34.reuse, 0xffff0000, RZ, 0xc0, !PT ;  /* 0xffff0000225e7812 */ /* 0x040fe200078ec0ff */
[C---:B------:R-:W-:Y:S01]  /*34b0*/  IMAD.U32 R63, R57.reuse, 0x10000, RZ ;  /* 0x00010000393f7824 */ /* 0x040fe200078e00ff */
[----:B------:R-:W-:Y:S01]  /*34c0*/  LOP3.LUT R57, R57, 0xffff0000, RZ, 0xc0, !PT ;  /* 0xffff000039397812 */ /* 0x000fe200078ec0ff */
[----:B------:R-:W-:Y:S01]  /*34d0*/  IMAD.U32 R34, R34, 0x10000, RZ ;  /* 0x0001000022227824 */ /* 0x000fe200078e00ff */
[----:B------:R-:W-:Y:S01]  /*34e0*/  F2FP.BF16.F32.PACK_AB R33, R33, R58 ;  /* 0x0000003a2121723e */ /* 0x000fe200000010ff */
[C---:B------:R-:W-:Y:S01]  /*34f0*/  FMUL.FTZ R96, R94.reuse, R63 ;  /* 0x0000003f5e607220 */ /* 0x040fe20000410000 */
[----:B------:R-:W-:-:S03]  /*3500*/  FMUL.FTZ R94, R94, R95 ;  /* 0x0000005f5e5e7220 */ /* 0x000fc60000410000 */
[C---:B------:R-:W-:Y:S01]  /*3510*/  FFMA.FTZ R96, R34.reuse, R95, -R96 ;  /* 0x0000005f22607223 */ /* 0x040fe20000010860 */
[----:B------:R-:W-:Y:S01]  /*3520*/  FFMA.FTZ R63, R34, R63, R94 ;  /* 0x0000003f223f7223 */ /* 0x000fe2000001005e */
[C---:B------:R-:W-:Y:S01]  /*3530*/  LOP3.LUT R34, R35.reuse, 0xffff0000, RZ, 0xc0, !PT ;  /* 0xffff000023227812 */ /* 0x040fe200078ec0ff */
[----:B------:R-:W-:Y:S01]  /*3540*/  IMAD.U32 R94, R35, 0x10000, RZ ;  /* 0x00010000235e7824 */ /* 0x000fe200078e00ff */
[----:B------:R-:W-:-:S03]  /*3550*/  LOP3.LUT R35, R62, 0xffff0000, RZ, 0xc0, !PT ;  /* 0xffff00003e237812 */ /* 0x000fc600078ec0ff */
[C---:B------:R-:W-:Y:S02]  /*3560*/  FMUL.FTZ R95, R34.reuse, R57 ;  /* 0x00000039225f7220 */ /* 0x040fe40000410000 */
[-C--:B------:R-:W-:Y:S02]  /*3570*/  FMUL.FTZ R34, R34, R35.reuse ;  /* 0x0000002322227220 */ /* 0x080fe40000410000 */
[----:B------:R-:W-:Y:S01]  /*3580*/  FFMA.FTZ R62, R94, R35, -R95 ;  /* 0x000000235e3e7223 */ /* 0x000fe2000001085f */
[----:B------:R-:W-:Y:S01]  /*3590*/  LOP3.LUT R35, R32, 0xffff0000, RZ, 0xc0, !PT ;  /* 0xffff000020237812 */ /* 0x000fe200078ec0ff */
[----:B------:R-:W-:Y:S01]  /*35a0*/  FFMA.FTZ R57, R94, R57, R34 ;  /* 0x000000395e397223 */ /* 0x000fe20000010022 */
[----:B------:R-:W-:Y:S02]  /*35b0*/  IMAD.U32 R34, R59, 0x10000, RZ ;  /* 0x000100003b227824 */ /* 0x000fe400078e00ff */
[----:B------:R-:W-:Y:S02]  /*35c0*/  IMAD.U32 R59, R32, 0x10000, RZ ;  /* 0x00010000203b7824 */ /* 0x000fe400078e00ff */
[C---:B------:R-:W-:Y:S01]  /*35d0*/  FMUL.FTZ R32, R35.reuse, R34 ;  /* 0x0000002223207220 */ /* 0x040fe20000410000 */
[----:B------:R-:W-:Y:S01]  /*35e0*/  FMUL.FTZ R35, R35, R56 ;  /* 0x0000003823237220 */ /* 0x000fe20000410000 */
[----:B------:R-:W-:-:S02]  /*35f0*/  F2FP.BF16.F32.PACK_AB R57, R57, R62 ;  /* 0x0000003e3939723e */ /* 0x000fc400000010ff */
[C---:B------:R-:W-:Y:S01]  /*3600*/  FFMA.FTZ R32, R59.reuse, R56, -R32 ;  /* 0x000000383b207223 */ /* 0x040fe20000010820 */
[----:B------:R-:W-:Y:S01]  /*3610*/  FFMA.FTZ R35, R59, R34, R35 ;  /* 0x000000223b237223 */ /* 0x000fe20000010023 */
[----:B------:R-:W-:-:S04]  /*3620*/  F2FP.BF16.F32.PACK_AB R34, R63, R96 ;  /* 0x000000603f22723e */ /* 0x000fc800000010ff */
[----:B------:R-:W-:Y:S01]  /*3630*/  F2FP.BF16.F32.PACK_AB R32, R35, R32 ;  /* 0x000000202320723e */ /* 0x000fe200000010ff */
[----:B------:R-:W-:-:S07]  /*3640*/  IMAD.MOV.U32 R35, RZ, RZ, R57 ;  /* 0x000000ffff237224 */ /* 0x000fce00078e0039 */
.L_x_10341:
[----:B------:R-:W-:Y:S05]  /*3650*/  BSYNC B2 ;  /* 0x0000000000027941 */ /* 0x000fea0003800000 */
.L_x_10340:
[----:B------:R1:W-:Y:S02]  /*3660*/  STG.E.128 desc[UR60][R36.64], R32 ;  /* 0x0000002024007986 */ /* 0x0003e4000c101d3c */
.L_x_10339:
[----:B------:R-:W-:Y:S05]  /*3670*/  BSYNC B1 ;  /* 0x0000000000017941 */ /* 0x000fea0003800000 */
.L_x_10338:
[----:B------:R-:W-:Y:S01]  /*3680*/  ISETP.NE.AND P4, PT, R11, RZ, PT ;  /* 0x000000ff0b00720c */ /* 0x000fe20003f85270 */
[----:B------:R-:W-:-:S12]  /*3690*/  BSSY B1, `(.L_x_10342) ;  /* 0x0000036000017945 */ /* 0x000fd80003800000 */
[----:B------:R-:W-:Y:S05]  /*36a0*/  @!P4 BRA `(.L_x_10343) ;  /* 0x0000000000d0c947 */ /* 0x000fea0003800000 */
[----:B------:R-:W2:Y:S01]  /*36b0*/  LDL R56, [R1+0x64] ;  /* 0x0000640001387983 */ /* 0x000ea20000100800 */
[----:B------:R-:W-:Y:S03]  /*36c0*/  BSSY B2, `(.L_x_10344) ;  /* 0x0000031000027945 */ /* 0x000fe60003800000 */
[----:B-1----:R1:W3:Y:S01]  /*36d0*/  LDS.128 R32, [R21+0x16800] ;  /* 0x0168000015207984 */ /* 0x0022e20000000c00 */
[----:B--2---:R-:W-:-:S13]  /*36e0*/  ISETP.GE.AND P4, PT, R56, R107, PT ;  /* 0x0000006b3800720c */ /* 0x004fda0003f86270 */
[----:B-1-3--:R-:W-:Y:S05]  /*36f0*/  @P4 BRA `(.L_x_10345) ;  /* 0x0000000000b44947 */ /* 0x00afea0003800000 */
[----:B------:R-:W-:Y:S01]  /*3700*/  SHF.R.U64 R57, R60, 0x10, R61 ;  /* 0x000000103c397819 */ /* 0x000fe2000000123d */
[----:B------:R-:W-:Y:S01]  /*3710*/  IMAD.U32 R60, R33, 0x10000, RZ ;  /* 0x00010000213c7824 */ /* 0x000fe200078e00ff */
[----:B------:R-:W-:Y:S02]  /*3720*/  SHF.R.U64 R54, R54, 0x10, R55 ;  /* 0x0000001036367819 */ /* 0x000fe40000001237 */
[----:B------:R-:W-:Y:S02]  /*3730*/  PRMT R57, R127, 0x5410, R57 ;  /* 0x000054107f397816 */ /* 0x000fe40000000039 */
[----:B------:R-:W-:Y:S02]  /*3740*/  PRMT R54, R114, 0x5432, R54 ;  /* 0x0000543272367816 */ /* 0x000fe40000000036 */
[----:B------:R-:W-:Y:S02]  /*3750*/  LOP3.LUT R62, R33, 0xffff0000, RZ, 0xc0, !PT ;  /* 0xffff0000213e7812 */ /* 0x000fe400078ec0ff */
[----:B------:R-:W-:-:S02]  /*3760*/  LOP3.LUT R59, R57, 0xffff0000, RZ, 0xc0, !PT ;  /* 0xffff0000393b7812 */ /* 0x000fc400078ec0ff */
[C---:B------:R-:W-:Y:S01]  /*3770*/  LOP3.LUT R33, R54.reuse, 0xffff0000, RZ, 0xc0, !PT ;  /* 0xffff000036217812 */ /* 0x040fe200078ec0ff */
[----:B------:R-:W-:Y:S01]  /*3780*/  IMAD.U32 R54, R54, 0x10000, RZ ;  /* 0x0001000036367824 */ /* 0x000fe200078e00ff */
[----:B------:R-:W-:Y:S02]  /*3790*/  SHF.R.U32.HI R58, RZ, 0x10, R55 ;  /* 0x00000010ff3a7819 */ /* 0x000fe40000011637 */
[----:B------:R-:W-:Y:S01]  /*37a0*/  SHF.R.U32.HI R55, RZ, 0x10, R61 ;  /* 0x00000010ff377819 */ /* 0x000fe2000001163d */
[C---:B------:R-:W-:Y:S01]  /*37b0*/  FMUL.FTZ R61, R62.reuse, R59 ;  /* 0x0000003b3e3d7220 */ /* 0x040fe20000410000 */
[-C--:B------:R-:W-:Y:S01]  /*37c0*/  FMUL.FTZ R62, R62, R33.reuse ;  /* 0x000000213e3e7220 */ /* 0x080fe20000410000 */
[----:B------:R-:W-:Y:S02]  /*37d0*/  PRMT R58, R116, 0x5432, R58 ;  /* 0x00005432743a7816 */ /* 0x000fe4000000003a */
[----:B------:R-:W-:Y:S01]  /*37e0*/  PRMT R55, R128, 0x5410, R55 ;  /* 0x0000541080377816 */ /* 0x000fe20000000037 */
[C---:B------:R-:W-:Y:S01]  /*37f0*/  FFMA.FTZ R56, R60.reuse, R33, -R61 ;  /* 0x000000213c387223 */ /* 0x040fe2000001083d */
[----:B------:R-:W-:Y:S01]  /*3800*/  FFMA.FTZ R33, R60, R59, R62 ;  /* 0x0000003b3c217223 */ /* 0x000fe2000001003e */
[----:B------:R-:W-:Y:S01]  /*3810*/  LOP3.LUT R60, R34, 0xffff0000, RZ, 0xc0, !PT ;  /* 0xffff0000223c7812 */ /* 0x000fe200078ec0ff */
[----:B------:R-:W-:-:S02]  /*3820*/  IMAD.U32 R61, R58, 0x10000, RZ ;  /* 0x000100003a3d7824 */ /* 0x000fc400078e00ff */
[C---:B------:R-:W-:Y:S01]  /*3830*/  IMAD.U32 R59, R55.reuse, 0x10000, RZ ;  /* 0x00010000373b7824 */ /* 0x040fe200078e00ff */
[----:B------:R-:W-:Y:S01]  /*3840*/  LOP3.LUT R55, R55, 0xffff0000, RZ, 0xc0, !PT ;  /* 0xffff000037377812 */ /* 0x000fe200078ec0ff */
[----:B------:R-:W-:Y:S01]  /*3850*/  IMAD.U32 R34, R34, 0x10000, RZ ;  /* 0x0001000022227824 */ /* 0x000fe200078e00ff */
[----:B------:R-:W-:Y:S01]  /*3860*/  F2FP.BF16.F32.PACK_AB R33, R33, R56 ;  /* 0x000000382121723e */ /* 0x000fe200000010ff */
[C---:B------:R-:W-:Y:S01]  /*3870*/  FMUL.FTZ R63, R60.reuse, R59 ;  /* 0x0000003b3c3f7220 */ /* 0x040fe20000410000 */
[-C--:B------:R-:W-:Y:S01]  /*3880*/  FMUL.FTZ R60, R60, R61.reuse ;  /* 0x0000003d3c3c7220 */ /* 0x080fe20000410000 */
[C---:B------:R-:W-:Y:S02]  /*3890*/  IMAD.U32 R62, R35.reuse, 0x10000, RZ ;  /* 0x00010000233e7824 */ /* 0x040fe400078e00ff */
[C---:B------:R-:W-:Y:S01]  /*38a0*/  FFMA.FTZ R63, R34.reuse, R61, -R63 ;  /* 0x0000003d223f7223 */ /* 0x040fe2000001083f */
[----:B------:R-:W-:Y:S01]  /*38b0*/  FFMA.FTZ R60, R34, R59, R60 ;  /* 0x0000003b223c7223 */ /* 0x000fe2000001003c */
[----:B------:R-:W-:-:S02]  /*38c0*/  LOP3.LUT R34, R35, 0xffff0000, RZ, 0xc0, !PT ;  /* 0xffff000023227812 */ /* 0x000fc400078ec0ff */
        /* <DEDUP_REMOVED lines=16> */
.L_x_10345:
[----:B------:R-:W-:Y:S05]  /*39d0*/  BSYNC B2 ;  /* 0x0000000000027941 */ /* 0x000fea0003800000 */
.L_x_10344:
[----:B------:R2:W-:Y:S02]  /*39e0*/  STG.E.128 desc[UR60][R36.64+0x20], R32 ;  /* 0x0000202024007986 */ /* 0x0005e4000c101d3c */
.L_x_10343:
[----:B------:R-:W-:Y:S05]  /*39f0*/  BSYNC B1 ;  /* 0x0000000000017941 */ /* 0x000fea0003800000 */
.L_x_10342:
[----:B------:R-:W-:Y:S01]  /*3a00*/  ISETP.NE.AND P4, PT, R12, RZ, PT ;  /* 0x000000ff0c00720c */ /* 0x000fe20003f85270 */
[----:B------:R-:W-:-:S12]  /*3a10*/  BSSY B1, `(.L_x_10346) ;  /* 0x0000035000017945 */ /* 0x000fd80003800000 */
[----:B------:R-:W-:Y:S05]  /*3a20*/  @!P4 BRA `(.L_x_10347) ;  /* 0x0000000000ccc947 */ /* 0x000fea0003800000 */
[----:B------:R-:W3:Y:S01]  /*3a30*/  LDL R54, [R1+0x68] ;  /* 0x0000680001367983 */ /* 0x000ee20000100800 */
[----:B------:R-:W-:Y:S03]  /*3a40*/  BSSY B2, `(.L_x_10348) ;  /* 0x0000030000027945 */ /* 0x000fe60003800000 */
[----:B-12---:R1:W2:Y:S01]  /*3a50*/  LDS.128 R32, [R82+0x18c00] ;  /* 0x018c000052207984 */ /* 0x0062a20000000c00 */
[----:B---3--:R-:W-:-:S13]  /*3a60*/  ISETP.GE.AND P4, PT, R54, R107, PT ;  /* 0x0000006b3600720c */ /* 0x008fda0003f86270 */
[----:B-12---:R-:W-:Y:S05]  /*3a70*/  @P4 BRA `(.L_x_10349) ;  /* 0x0000000000b04947 */ /* 0x006fea0003800000 */
[--C-:B------:R-:W-:Y:S02]  /*3a80*/  SHF.R.U64 R50, R50, 0x10, R51.reuse ;  /* 0x0000001032327819 */ /* 0x100fe40000001233 */
[----:B------:R-:W-:Y:S02]  /*3a90*/  SHF.R.U32.HI R54, RZ, 0x10, R51 ;  /* 0x00000010ff367819 */ /* 0x000fe40000011633 */
[--C-:B------:R-:W-:Y:S02]  /*3aa0*/  SHF.R.U64 R51, R52, 0x10, R53.reuse ;  /* 0x0000001034337819 */ /* 0x100fe40000001235 */
[----:B------:R-:W-:Y:S02]  /*3ab0*/  SHF.R.U32.HI R55, RZ, 0x10, R53 ;  /* 0x00000010ff377819 */ /* 0x000fe40000011635 */
[----:B------:R-:W-:Y:S01]  /*3ac0*/  PRMT R53, R125, 0x5410, R51 ;  /* 0x000054107d357816 */ /* 0x000fe20000000033 */
[----:B------:R-:W-:Y:S01]  /*3ad0*/  IMAD.U32 R51, R33, 0x10000, RZ ;  /* 0x0001000021337824 */ /* 0x000fe200078e00ff */
        /* <DEDUP_REMOVED lines=14> */
[----:B------:R-:W-:Y:S02]  /*3bc0*/  IMAD.U32 R55, R54, 0x10000, RZ ;  /* 0x0001000036377824 */ /* 0x000fe400078e00ff */
        /* <DEDUP_REMOVED lines=20> */
[----:B------:R-:W-:Y:S01]  /*3d10*/  FFMA.FTZ R53, R53, R54, R33 ;  /* 0x0000003635357223 */ /* 0x000fe20000010021 */
[----:B------:R-:W-:-:S04]  /*3d20*/  F2FP.BF16.F32.PACK_AB R33, R51, R52 ;  /* 0x000000343321723e */ /* 0x000fc800000010ff */
[----:B------:R-:W-:-:S07]  /*3d30*/  F2FP.BF16.F32.PACK_AB R32, R53, R32 ;  /* 0x000000203520723e */ /* 0x000fce00000010ff */
.L_x_10349:
[----:B------:R-:W-:Y:S05]  /*3d40*/  BSYNC B2 ;  /* 0x0000000000027941 */ /* 0x000fea0003800000 */
.L_x_10348:
[----:B------:R3:W-:Y:S02]  /*3d50*/  STG.E.128 desc[UR60][R36.64+0x40], R32 ;  /* 0x0000402024007986 */ /* 0x0007e4000c101d3c */
.L_x_10347:
[----:B------:R-:W-:Y:S05]  /*3d60*/  BSYNC B1 ;  /* 0x0000000000017941 */ /* 0x000fea0003800000 */
.L_x_10346:
[----:B------:R-:W-:Y:S01]  /*3d70*/  ISETP.NE.AND P4, PT, R13, RZ, PT ;  /* 0x000000ff0d00720c */ /* 0x000fe20003f85270 */
[----:B------:R-:W-:-:S12]  /*3d80*/  BSSY B1, `(.L_x_10350) ;  /* 0x0000035000017945 */ /* 0x000fd80003800000 */
[----:B------:R-:W-:Y:S05]  /*3d90*/  @!P4 BRA `(.L_x_10351) ;  /* 0x0000000000ccc947 */ /* 0x000fea0003800000 */
[----:B------:R-:W4:Y:S01]  /*3da0*/  LDL R50, [R1+0x6c] ;  /* 0x00006c0001327983 */ /* 0x000f220000100800 */
[----:B------:R-:W-:Y:S03]  /*3db0*/  BSSY B2, `(.L_x_10352) ;  /* 0x0000030000027945 */ /* 0x000fe60003800000 */
[----:B-123--:R1:W2:Y:S01]  /*3dc0*/  LDS.128 R32, [R21+0x18c00] ;  /* 0x018c000015207984 */ /* 0x00e2a20000000c00 */
[----:B----4-:R-:W-:-:S13]  /*3dd0*/  ISETP.GE.AND P4, PT, R50, R107, PT ;  /* 0x0000006b3200720c */ /* 0x010fda0003f86270 */
[----:B-12---:R-:W-:Y:S05]  /*3de0*/  @P4 BRA `(.L_x_10353) ;  /* 0x0000000000b04947 */ /* 0x006fea0003800000 */
[----:B------:R-:W-:Y:S02]  /*3df0*/  SHF.R.U64 R51, R46, 0x10, R47 ;  /* 0x000000102e337819 */ /* 0x000fe4000000122f */
[----:B------:R-:W-:Y:S02]  /*3e00*/  SHF.R.U64 R46, R48, 0x10, R49 ;  /* 0x00000010302e7819 */ /* 0x000fe40000001231 */
[----:B------:R-:W-:Y:S02]  /*3e10*/  PRMT R122, R122, 0x5410, R51 ;  /* 0x000054107a7a7816 */ /* 0x000fe40000000033 */
[----:B------:R-:W-:Y:S02]  /*3e20*/  PRMT R123, R123, 0x5410, R46 ;  /* 0x000054107b7b7816 */ /* 0x000fe4000000002e */
[----:B------:R-:W-:Y:S02]  /*3e30*/  SHF.R.U32.HI R48, RZ, 0x10, R47 ;  /* 0x00000010ff307819 */ /* 0x000fe4000001162f */
[C---:B------:R-:W-:Y:S01]  /*3e40*/  LOP3.LUT R46, R33.reuse, 0xffff0000, RZ, 0xc0, !PT ;  /* 0xffff0000212e7812 */ /* 0x040fe200078ec0ff */
[----:B------:R-:W-:Y:S01]  /*3e50*/  IMAD.U32 R33, R33, 0x10000, RZ ;  /* 0x0001000021217824 */ /* 0x000fe200078e00ff */
[C---:B------:R-:W-:Y:S01]  /*3e60*/  LOP3.LUT R50, R123.reuse, 0xffff0000, RZ, 0xc0, !PT ;  /* 0xffff00007b327812 */ /* 0x040fe200078ec0ff */
[----:B------:R-:W-:Y:S01]  /*3e70*/  IMAD.U32 R123, R123, 0x10000, RZ ;  /* 0x000100007b7b7824 */ /* 0x000fe200078e00ff */
[C---:B------:R-:W-:Y:S01]  /*3e80*/  LOP3.LUT R47, R122.reuse, 0xffff0000, RZ, 0xc0, !PT ;  /* 0xffff00007a2f7812 */ /* 0x040fe200078ec0ff */
[----:B------:R-:W-:Y:S01]  /*3e90*/  IMAD.U32 R122, R122, 0x10000, RZ ;  /* 0x000100007a7a7824 */ /* 0x000fe200078e00ff */
[----:B------:R-:W-:Y:S01]  /*3ea0*/  SHF.R.U32.HI R49, RZ, 0x10, R49 ;  /* 0x00000010ff317819 */ /* 0x000fe20000011631 */
[CC--:B------:R-:W-:Y:S01]  /*3eb0*/  FMUL.FTZ R52, R46.reuse, R50.reuse ;  /* 0x000000322e347220 */ /* 0x0c0fe20000410000 */
[----:B------:R-:W-:Y:S01]  /*3ec0*/  PRMT R121, R121, 0x5410, R48 ;  /* 0x0000541079797816 */ /* 0x000fe20000000030 */
[-C--:B------:R-:W-:Y:S01]  /*3ed0*/  FMUL.FTZ R51, R46, R47.reuse ;  /* 0x0000002f2e337220 */ /* 0x080fe20000410000 */
[----:B------:R-:W-:Y:S01]  /*3ee0*/  PRMT R124, R124, 0x5410, R49 ;  /* 0x000054107c7c7816 */ /* 0x000fe20000000031 */
[C---:B------:R-:W-:Y:S01]  /*3ef0*/  FFMA.FTZ R46, R33.reuse, R47, -R52 ;  /* 0x0000002f212e7223 */ /* 0x040fe20000010834 */
[C---:B------:R-:W-:Y:S01]  /*3f00*/  LOP3.LUT R48, R34.reuse, 0xffff0000, RZ, 0xc0, !PT ;  /* 0xffff000022307812 */ /* 0x040fe200078ec0ff */
[----:B------:R-:W-:Y:S01]  /*3f10*/  FFMA.FTZ R33, R33, R50, R51 ;  /* 0x0000003221217223 */ /* 0x000fe20000010033 */
[----:B------:R-:W-:-:S02]  /*3f20*/  IMAD.U32 R47, R34, 0x10000, RZ ;  /* 0x00010000222f7824 */ /* 0x000fc400078e00ff */
[C---:B------:R-:W-:Y:S01]  /*3f30*/  IMAD.U32 R50, R124.reuse, 0x10000, RZ ;  /* 0x000100007c327824 */ /* 0x040fe200078e00ff */
[----:B------:R-:W-:Y:S01]  /*3f40*/  LOP3.LUT R124, R124, 0xffff0000, RZ, 0xc0, !PT ;  /* 0xffff00007c7c7812 */ /* 0x000fe200078ec0ff */
[C---:B------:R-:W-:Y:S01]  /*3f50*/  IMAD.U32 R49, R121.reuse, 0x10000, RZ ;  /* 0x0001000079317824 */ /* 0x040fe200078e00ff */
[----:B------:R-:W-:Y:S01]  /*3f60*/  LOP3.LUT R121, R121, 0xffff0000, RZ, 0xc0, !PT ;  /* 0xffff000079797812 */ /* 0x000fe200078ec0ff */
[C---:B------:R-:W-:Y:S01]  /*3f70*/  FMUL.FTZ R34, R48.reuse, R50 ;  /* 0x0000003230227220 */ /* 0x040fe20000410000 */
[----:B------:R-:W-:Y:S01]  /*3f80*/  F2FP.BF16.F32.PACK_AB R33, R33, R46 ;  /* 0x0000002e2121723e */ /* 0x000fe200000010ff */
[-C--:B------:R-:W-:Y:S01]  /*3f90*/  FMUL.FTZ R51, R48, R49.reuse ;  /* 0x0000003130337220 */ /* 0x080fe20000410000 */
[----:B------:R-:W-:Y:S02]  /*3fa0*/  IMAD.U32 R48, R35, 0x10000, RZ ;  /* 0x0001000023307824 */ /* 0x000fe400078e00ff */
[----:B------:R-:W-:Y:S01]  /*3fb0*/  FFMA.FTZ R34, R47, R49, -R34 ;  /* 0x000000312f227223 */ /* 0x000fe20000010822 */
[----:B------:R-:W-:Y:S01]  /*3fc0*/  LOP3.LUT R49, R35, 0xffff0000, RZ, 0xc0, !PT ;  /* 0xffff000023317812 */ /* 0x000fe200078ec0ff */
[----:B------:R-:W-:-:S04]  /*3fd0*/  FFMA.FTZ R47, R47, R50, R51 ;  /* 0x000000322f2f7223 */ /* 0x000fc80000010033 */
[C---:B------:R-:W-:Y:S01]  /*3fe0*/  FMUL.FTZ R35, R49.reuse, R124 ;  /* 0x0000007c31237220 */ /* 0x040fe20000410000 */
[-C--:B------:R-:W-:Y:S01]  /*3ff0*/  FMUL.FTZ R49, R49, R121.reuse ;  /* 0x0000007931317220 */ /* 0x080fe20000410000 */
[----:B------:R-:W-:Y:S02]  /*4000*/  F2FP.BF16.F32.PACK_AB R34, R47, R34 ;  /* 0x000000222f22723e */ /* 0x000fe400000010ff */
        /* <DEDUP_REMOVED lines=9> */
[----:B------:R-:W-:-:S07]  /*40a0*/  F2FP.BF16.F32.PACK_AB R32, R50, R51 ;  /* 0x000000333220723e */ /* 0x000fce00000010ff */
.L_x_10353:
[----:B------:R-:W-:Y:S05]  /*40b0*/  BSYNC B2 ;  /* 0x0000000000027941 */ /* 0x000fea0003800000 */
.L_x_10352:
[----:B------:R4:W-:Y:S02]  /*40c0*/  STG.E.128 desc[UR60][R36.64+0x60], R32 ;  /* 0x0000602024007986 */ /* 0x0009e4000c101d3c */
.L_x_10351:
[----:B------:R-:W-:Y:S05]  /*40d0*/  BSYNC B1 ;  /* 0x0000000000017941 */ /* 0x000fea0003800000 */
.L_x_10350:
[----:B------:R-:W-:Y:S01]  /*40e0*/  ISETP.NE.AND P4, PT, R14, RZ, PT ;  /* 0x000000ff0e00720c */ /* 0x000fe20003f85270 */
[----:B------:R-:W-:-:S12]  /*40f0*/  BSSY B1, `(.L_x_10354) ;  /* 0x0000037000017945 */ /* 0x000fd80003800000 */
[----:B------:R-:W-:Y:S05]  /*4100*/  @!P4 BRA `(.L_x_10355) ;  /* 0x0000000000d4c947 */ /* 0x000fea0003800000 */
[----:B------:R-:W5:Y:S01]  /*4110*/  LDL R46, [R1+0x70] ;  /* 0x00007000012e7983 */ /* 0x000f620000100800 */
[----:B------:R-:W-:Y:S03]  /*4120*/  BSSY B2, `(.L_x_10356) ;  /* 0x0000032000027945 */ /* 0x000fe60003800000 */
[----:B-1234-:R1:W2:Y:S01]  /*4130*/  LDS.128 R32, [R82+0x1b000] ;  /* 0x01b0000052207984 */ /* 0x01e2a20000000c00 */
[----:B-----5:R-:W-:-:S13]  /*4140*/  ISETP.GE.AND P4, PT, R46, R107, PT ;  /* 0x0000006b2e00720c */ /* 0x020fda0003f86270 */
[----:B-12---:R-:W-:Y:S05]  /*4150*/  @P4 BRA `(.L_x_10357) ;  /* 0x0000000000b84947 */ /* 0x006fea0003800000 */
[----:B------:R-:W-:Y:S02]  /*4160*/  SHF.R.U64 R44, R44, 0x10, R45 ;  /* 0x000000102c2c7819 */ /* 0x000fe4000000122d */
[----:B------:R-:W-:Y:S01]  /*4170*/  SHF.R.U64 R49, R42, 0x10, R43 ;  /* 0x000000102a317819 */ /* 0x000fe2000000122b */
[----:B------:R-:W-:Y:S01]  /*4180*/  IMAD.U32 R42, R34, 0x10000, RZ ;  /* 0x00010000222a7824 */ /* 0x000fe200078e00ff */
[----:B------:R-:W-:Y:S02]  /*4190*/  PRMT R119, R119, 0x5410, R44 ;  /* 0x0000541077777816 */ /* 0x000fe4000000002c */
[----:B------:R-:W-:Y:S01]  /*41a0*/  SHF.R.U32.HI R51, RZ, 0x10, R45 ;  /* 0x00000010ff337819 */ /* 0x000fe2000001162d */
[----:B------:R-:W-:Y:S01]  /*41b0*/  IMAD.U32 R45, R33, 0x10000, RZ ;  /* 0x00010000212d7824 */ /* 0x000fe200078e00ff */
[----:B------:R-:W-:Y:S02]  /*41c0*/  PRMT R118, R118, 0x5410, R49 ;  /* 0x0000541076767816 */ /* 0x000fe40000000031 */
[----:B------:R-:W-:-:S02]  /*41d0*/  SHF.R.U32.HI R46, RZ, 0x10, R43 ;  /* 0x00000010ff2e7819 */ /* 0x000fc4000001162b */
[----:B------:R-:W-:Y:S01]  /*41e0*/  LOP3.LUT R47, R33, 0xffff0000, RZ, 0xc0, !PT ;  /* 0xffff0000212f7812 */ /* 0x000fe200078ec0ff */
[----:B------:R-:W-:Y:S01]  /*41f0*/  IMAD.U32 R33, R32, 0x10000, RZ ;  /* 0x0001000020217824 */ /* 0x000fe200078e00ff */
[C---:B------:R-:W-:Y:S01]  /*4200*/  LOP3.LUT R48, R119.reuse, 0xffff0000, RZ, 0xc0, !PT ;  /* 0xffff000077307812 */ /* 0x040fe200078ec0ff */
[----:B------:R-:W-:Y:S01]  /*4210*/  IMAD.U32 R119, R119, 0x10000, RZ ;  /* 0x0001000077777824 */ /* 0x000fe200078e00ff */
[----:B------:R-:W-:Y:S02]  /*4220*/  PRMT R120, R120, 0x5410, R51 ;  /* 0x0000541078787816 */ /* 0x000fe40000000033 */
[----:B------:R-:W-:Y:S01]  /*4230*/  LOP3.LUT R50, R118, 0xffff0000, RZ, 0xc0, !PT ;  /* 0xffff000076327812 */ /* 0x000fe200078ec0ff */
[----:B------:R-:W-:Y:S01]  /*4240*/  FMUL.FTZ R52, R47, R48 ;  /* 0x000000302f347220 */ /* 0x000fe20000410000 */
[----:B------:R-:W-:Y:S01]  /*4250*/  PRMT R117, R117, 0x5410, R46 ;  /* 0x0000541075757816 */ /* 0x000fe2000000002e */
[----:B------:R-:W-:Y:S01]  /*4260*/  IMAD.U32 R44, R120, 0x10000, RZ ;  /* 0x00010000782c7824 */ /* 0x000fe200078e00ff */
[----:B------:R-:W-:Y:S01]  /*4270*/  LOP3.LUT R43, R34, 0xffff0000, RZ, 0xc0, !PT ;  /* 0xffff0000222b7812 */ /* 0x000fe200078ec0ff */
[-C--:B------:R-:W-:Y:S01]  /*4280*/  FMUL.FTZ R47, R47, R50.reuse ;  /* 0x000000322f2f7220 */ /* 0x080fe20000410000 */
[----:B------:R-:W-:Y:S01]  /*4290*/  FFMA.FTZ R46, R45, R50, -R52 ;  /* 0x000000322d2e7223 */ /* 0x000fe20000010834 */
[----:B------:R-:W-:Y:S01]  /*42a0*/  IMAD.U32 R49, R117, 0x10000, RZ ;  /* 0x0001000075317824 */ /* 0x000fe200078e00ff */
[----:B------:R-:W-:Y:S01]  /*42b0*/  LOP3.LUT R34, R35, 0xffff0000, RZ, 0xc0, !PT ;  /* 0xffff000023227812 */ /* 0x000fe200078ec0ff */
[----:B------:R-:W-:Y:S01]  /*42c0*/  FMUL.FTZ R51, R43, R44 ;  /* 0x0000002c2b337220 */ /* 0x000fe20000410000 */
[----:B------:R-:W-:Y:S01]  /*42d0*/  FFMA.FTZ R45, R45, R48, R47 ;  /* 0x000000302d2d7223 */ /* 0x000fe2000001002f */
        /* <DEDUP_REMOVED lines=9> */
[----:B------:R-:W-:-:S02]  /*4370*/  IMAD.U32 R35, R35, 0x10000, RZ ;  /* 0x0001000023237824 */ /* 0x000fc400078e00ff */
[C---:B------:R-:W-:Y:S01]  /*4380*/  FMUL.FTZ R34, R32.reuse, R119 ;  /* 0x0000007720227220 */ /* 0x040fe20000410000 */
[----:B------:R-:W-:Y:S01]  /*4390*/  FMUL.FTZ R32, R32, R118 ;  /* 0x0000007620207220 */ /* 0x000fe20000410000 */
[----:B------:R-:W-:Y:S01]  /*43a0*/  F2FP.BF16.F32.PACK_AB R45, R45, R46 ;  /* 0x0000002e2d2d723e */ /* 0x000fe200000010ff */
[----:B------:R-:W-:Y:S01]  /*43b0*/  FFMA.FTZ R44, R35, R117, -R44 ;  /* 0x00000075232c7223 */ /* 0x000fe2000001082c */
[C---:B------:R-:W-:Y:S01]  /*43c0*/  FFMA.FTZ R34, R33.reuse, R118, -R34 ;  /* 0x0000007621227223 */ /* 0x040fe20000010822 */
[----:B------:R-:W-:Y:S01]  /*43d0*/  FFMA.FTZ R33, R33, R119, R32 ;  /* 0x0000007721217223 */ /* 0x000fe20000010020 */
[----:B------:R-:W-:Y:S01]  /*43e0*/  FFMA.FTZ R47, R35, R120, R47 ;  /* 0x00000078232f7223 */ /* 0x000fe2000001002f */
[----:B------:R-:W-:-:S03]  /*43f0*/  F2FP.BF16.F32.PACK_AB R42, R42, R43 ;  /* 0x0000002b2a2a723e */ /* 0x000fc600000010ff */
[----:B------:R-:W-:Y:S01]  /*4400*/  F2FP.BF16.F32.PACK_AB R32, R33, R34 ;  /* 0x000000222120723e */ /* 0x000fe200000010ff */
[----:B------:R-:W-:Y:S01]  /*4410*/  IMAD.MOV.U32 R33, RZ, RZ, R45 ;  /* 0x000000ffff217224 */ /* 0x000fe200078e002d */
[----:B------:R-:W-:Y:S01]  /*4420*/  F2FP.BF16.F32.PACK_AB R35, R47, R44 ;  /* 0x0000002c2f23723e */ /* 0x000fe200000010ff */
[----:B------:R-:W-:-:S07]  /*4430*/  IMAD.MOV.U32 R34, RZ, RZ, R42 ;  /* 0x000000ffff227224 */ /* 0x000fce00078e002a */
.L_x_10357:
[----:B------:R-:W-:Y:S05]  /*4440*/  BSYNC B2 ;  /* 0x0000000000027941 */ /* 0x000fea0003800000 */
.L_x_10356:
[----:B------:R1:W-:Y:S02]  /*4450*/  STG.E.128 desc[UR60][R36.64+0x80], R32 ;  /* 0x0000802024007986 */ /* 0x0003e4000c101d3c */
.L_x_10355:
[----:B------:R-:W-:Y:S05]  /*4460*/  BSYNC B1 ;  /* 0x0000000000017941 */ /* 0x000fea0003800000 */
.L_x_10354:
[----:B------:R-:W-:-:S13]  /*4470*/  ISETP.NE.AND P4, PT, R15, RZ, PT ;  /* 0x000000ff0f00720c */ /* 0x000fda0003f85270 */
[----:B------:R-:W-:Y:S05]  /*4480*/  @!P4 BRA `(.L_x_10337) ;  /* 0x00000024005cc947 */ /* 0x000fea0003800000 */
[----:B------:R-:W5:Y:S01]  /*4490*/  LDL R42, [R1+0x74] ;  /* 0x00007400012a7983 */ /* 0x000f620000100800 */
[----:B------:R-:W-:Y:S03]  /*44a0*/  BSSY B1, `(.L_x_10358) ;  /* 0x0000031000017945 */ /* 0x000fe60003800000 */
[----:B-1234-:R1:W2:Y:S01]  /*44b0*/  LDS.128 R32, [R21+0x1b000] ;  /* 0x01b0000015207984 */ /* 0x01e2a20000000c00 */
[----:B-----5:R-:W-:-:S13]  /*44c0*/  ISETP.GE.AND P4, PT, R42, R107, PT ;  /* 0x0000006b2a00720c */ /* 0x020fda0003f86270 */
[----:B-12---:R-:W-:Y:S05]  /*44d0*/  @P4 BRA `(.L_x_10359) ;  /* 0x0000000000b44947 */ /* 0x006fea0003800000 */
[--C-:B------:R-:W-:Y:S01]  /*44e0*/  SHF.R.U64 R42, R38, 0x10, R39.reuse ;  /* 0x00000010262a7819 */ /* 0x100fe20000001227 */
[----:B------:R-:W-:Y:S01]  /*44f0*/  IMAD.U32 R38, R34, 0x10000, RZ ;  /* 0x0001000022267824 */ /* 0x000fe200078e00ff */
[----:B------:R-:W-:Y:S02]  /*4500*/  SHF.R.U32.HI R45, RZ, 0x10, R39 ;  /* 0x00000010ff2d7819 */ /* 0x000fe40000011627 */
[--C-:B------:R-:W-:Y:S02]  /*4510*/  SHF.R.U32.HI R39, RZ, 0x10, R41.reuse ;  /* 0x00000010ff277819 */ /* 0x100fe40000011629 */
[----:B------:R-:W-:Y:S02]  /*4520*/  SHF.R.U64 R43, R40, 0x10, R41 ;  /* 0x00000010282b7819 */ /* 0x000fe40000001229 */
[----:B------:R-:W-:Y:S01]  /*4530*/  PRMT R116, R116, 0x5410, R39 ;  /* 0x0000541074747816 */ /* 0x000fe20000000027 */
[----:B------:R-:W-:Y:S01]  /*4540*/  IMAD.U32 R39, R33, 0x10000, RZ ;  /* 0x0001000021277824 */ /* 0x000fe200078e00ff */
[----:B------:R-:W-:-:S02]  /*4550*/  PRMT R110, R110, 0x5410, R45 ;  /* 0x000054106e6e7816 */ /* 0x000fc4000000002d */
[----:B------:R-:W-:Y:S01]  /*4560*/  PRMT R97, R97, 0x5410, R42 ;  /* 0x0000541061617816 */ /* 0x000fe2000000002a */
[----:B------:R-:W-:Y:S01]  /*4570*/  IMAD.U32 R45, R116, 0x10000, RZ ;  /* 0x00010000742d7824 */ /* 0x000fe200078e00ff */
[----:B------:R-:W-:Y:S01]  /*4580*/  PRMT R114, R114, 0x5410, R43 ;  /* 0x0000541072727816 */ /* 0x000fe2000000002b */
[----:B------:R-:W-:Y:S01]  /*4590*/  IMAD.U32 R43, R110, 0x10000, RZ ;  /* 0x000100006e2b7824 */ /* 0x000fe200078e00ff */
[----:B------:R-:W-:Y:S02]  /*45a0*/  LOP3.LUT R41, R34, 0xffff0000, RZ, 0xc0, !PT ;  /* 0xffff000022297812 */ /* 0x000fe400078ec0ff */
[----:B------:R-:W-:Y:S01]  /*45b0*/  LOP3.LUT R40, R33, 0xffff0000, RZ, 0xc0, !PT ;  /* 0xffff000021287812 */ /* 0x000fe200078ec0ff */
[----:B------:R-:W-:Y:S01]  /*45c0*/  IMAD.U32 R33, R32, 0x10000, RZ ;  /* 0x0001000020217824 */ /* 0x000fe200078e00ff */
[----:B------:R-:W-:Y:S01]  /*45d0*/  LOP3.LUT R44, R114, 0xffff0000, RZ, 0xc0, !PT ;  /* 0xffff0000722c7812 */ /* 0x000fe200078ec0ff */
[----:B------:R-:W-:Y:S01]  /*45e0*/  FMUL.FTZ R49, R41, R45 ;  /* 0x0000002d29317220 */ /* 0x000fe20000410000 */
[----:B------:R-:W-:Y:S01]  /*45f0*/  LOP3.LUT R42, R97, 0xffff0000, RZ, 0xc0, !PT ;  /* 0xffff0000612a7812 */ /* 0x000fe200078ec0ff */
        /* <DEDUP_REMOVED lines=9> */
[C---:B------:R-:W-:Y:S01]  /*4690*/  FFMA.FTZ R49, R38.reuse, R43, -R49 ;  /* 0x0000002b26317223 */ /* 0x040fe20000010831 */
[----:B------:R-:W-:Y:S01]  /*46a0*/  FFMA.FTZ R38, R38, R45, R41 ;  /* 0x0000002d26267223 */ /* 0x000fe20000010029 */
[C---:B------:R-:W-:Y:S01]  /*46b0*/  FFMA.FTZ R46, R39.reuse, R42, -R46 ;  /* 0x0000002a272e7223 */ /* 0x040fe2000001082e */
[----:B------:R-:W-:Y:S01]  /*46c0*/  FFMA.FTZ R47, R39, R44, R47 ;  /* 0x0000002c272f7223 */ /* 0x000fe2000001002f */
[C---:B------:R-:W-:Y:S01]  /*46d0*/  FMUL.FTZ R40, R34.reuse, R116 ;  /* 0x0000007422287220 */ /* 0x040fe20000410000 */
[----:B------:R-:W-:Y:S01]  /*46e0*/  FMUL.FTZ R41, R34, R110 ;  /* 0x0000006e22297220 */ /* 0x000fe20000410000 */
[CC--:B------:R-:W-:Y:S01]  /*46f0*/  FMUL.FTZ R34, R32.reuse, R114.reuse ;  /* 0x0000007220227220 */ /* 0x0c0fe20000410000 */
        /* <DEDUP_REMOVED lines=11> */
.L_x_10359:
[----:B------:R-:W-:Y:S05]  /*47b0*/  BSYNC B1 ;  /* 0x0000000000017941 */ /* 0x000fea0003800000 */
.L_x_10358:
[----:B------:R1:W-:Y:S01]  /*47c0*/  STG.E.128 desc[UR60][R36.64+0xa0], R32 ;  /* 0x0000a02024007986 */ /* 0x0003e2000c101d3c */
[----:B------:R-:W-:Y:S05]  /*47d0*/  BRA `(.L_x_10337) ;  /* 0x0000002000887947 */ /* 0x000fea0003800000 */
.L_x_10331:
        /* <DEDUP_REMOVED lines=21> */
[----:B------:R-:W-:Y:S02]  /*4930*/  IADD3 R57, P3, R64, R56, RZ ;  /* 0x0000003840397210 */ /* 0x000fe40007f7e0ff */
[----:B------:R-:W-:-:S03]  /*4940*/  CS2R R52, SRZ ;  /* 0x0000000000347805 */ /* 0x000fc6000001ff00 */
[----:B------:R-:W-:Y:S01]  /*4950*/  IMAD.X R90, R90, 0x1, R87, P3 ;  /* 0x000000015a5a7824 */ /* 0x000fe200018e0657 */
        /* <DEDUP_REMOVED lines=10> */
[----:B------:R-:W5:Y:S04]  /*4a00*/  @!P3 LDG.E.128 R40, desc[UR60][R44.64] ;  /* 0x0000003c2c28b981 */ /* 0x000f68000c1e1d00 */
[----:B------:R-:W5:Y:S01]  /*4a10*/  @!P3 LDG.E.128 R52, desc[UR60][R56.64] ;  /* 0x0000003c3834b981 */ /* 0x000f62000c1e1d00 */
[----:B------:R-:W-:Y:S02]  /*4a20*/  ISETP.GE.AND P3, PT, R0, R107, PT ;  /* 0x0000006b0000720c */ /* 0x000fe40003f66270 */
[----:B------:R-:W-:Y:S02]  /*4a30*/  CS2R R34, SRZ ;  /* 0x0000000000227805 */ /* 0x000fe4000001ff00 */
[----:B------:R-:W-:-:S09]  /*4a40*/  CS2R R32, SRZ ;  /* 0x0000000000207805 */ /* 0x000fd2000001ff00 */
[----:B------:R-:W5:Y:S04]  /*4a50*/  @!P3 LDG.E.128 R36, desc[UR60][R44.64+0x20] ;  /* 0x0000203c2c24b981 */ /* 0x000f68000c1e1d00 */
[----:B------:R-:W5:Y:S01]  /*4a60*/  @!P3 LDG.E.128 R48, desc[UR60][R56.64+0x20] ;  /* 0x0000203c3830b981 */ /* 0x000f62000c1e1d00 */
[----:B------:R-:W-:Y:S02]  /*4a70*/  ISETP.GE.AND P3, PT, R4, R107, PT ;  /* 0x0000006b0400720c */ /* 0x000fe40003f66270 */
[----:B------:R-:W-:-:S11]  /*4a80*/  CS2R R46, SRZ ;  /* 0x00000000002e7805 */ /* 0x000fd6000001ff00 */
[----:B------:R0:W5:Y:S02]  /*4a90*/  @!P3 LDG.E.128 R32, desc[UR60][R44.64+0x40] ;  /* 0x0000403c2c20b981 */ /* 0x000164000c1e1d00 */
[----:B0-----:R-:W-:-:S06]  /*4aa0*/  CS2R R44, SRZ ;  /* 0x00000000002c7805 */ /* 0x001fcc000001ff00 */
[----:B------:R0:W5:Y:S02]  /*4ab0*/  @!P3 LDG.E.128 R44, desc[UR60][R56.64+0x40] ;  /* 0x0000403c382cb981 */ /* 0x000164000c1e1d00 */
.L_x_10361:
[----:B------:R-:W-:Y:S05]  /*4ac0*/  BSYNC B1 ;  /* 0x0000000000017941 */ /* 0x000fea0003800000 */
.L_x_10360:
[----:B0-----:R-:W2:Y:S01]  /*4ad0*/  LDL R57, [R1+0x50] ;  /* 0x0000500001397983 */ /* 0x001ea20000100800 */
[----:B-----5:R-:W-:Y:S02]  /*4ae0*/  IMAD.MOV.U32 R20, RZ, RZ, R34 ;  /* 0x000000ffff147224 */ /* 0x020fe400078e0022 */
        /* <DEDUP_REMOVED lines=42> */
.L_x_10362:
[----:B------:R-:W-:Y:S01]  /*4d90*/  IMAD R20, R17, 0x8, R16 ;  /* 0x0000000811147824 */ /* 0x000fe200078e0210 */
[----:B------:R-:W-:Y:S01]  /*4da0*/  SHF.L.U32 R90, R155, 0x1f, RZ ;  /* 0x0000001f9b5a7819 */ /* 0x000fe200000006ff */
[----:B------:R-:W-:Y:S03]  /*4db0*/  BSSY B1, `(.L_x_10363) ;  /* 0x0000003000017945 */ /* 0x000fe60003800000 */
[----:B------:R-:W0:Y:S02]  /*4dc0*/  SYNCS.PHASECHK.TRANS64.TRYWAIT P5, [R20+URZ+0x31c90], R90 ;  /* 0x031c905a140075a7 */ /* 0x000e2400080a017f */
[----:B0-----:R-:W-:Y:S05]  /*4dd0*/  @!P5 BRA `(.L_x_10364) ;  /* 0x000001a000f4d947 */ /* 0x001fea0003800000 */
.L_x_10625:
[----:B------:R-:W-:Y:S05]  /*4de0*/  BSYNC B1 ;  /* 0x0000000000017941 */ /* 0x000fea0003800000 */
.L_x_10363:
[----:B------:R-:W-:Y:S05]  /*4df0*/  @P4 BRA `(.L_x_10337) ;  /* 0x0000001c00004947 */ /* 0x000fea0003800000 */
[----:B------:R-:W1:Y:S01]  /*4e00*/  LDC R110, c[0x0][0x2f4] ;  /* 0x0000bd00ff6e7b82 */ /* 0x000e620000000800 */
[----:B------:R-:W-:Y:S01]  /*4e10*/  ISETP.NE.AND P4, PT, R10, RZ, PT ;  /* 0x000000ff0a00720c */ /* 0x000fe20003f85270 */
[----:B------:R-:W-:Y:S01]  /*4e20*/  ULDC.64 UR4, c[0x0][0x300] ;  /* 0x0000c00000047ab9 */ /* 0x000fe20000000a00 */
[----:B------:R-:W-:Y:S01]  /*4e30*/  SHF.R.S32.HI R56, RZ, 0x1f, R19 ;  /* 0x0000001fff387819 */ /* 0x000fe20000011413 */
[----:B------:R-:W-:Y:S01]  /*4e40*/  IMAD.MOV.U32 R97, RZ, RZ, R96 ;  /* 0x000000ffff617224 */ /* 0x000fe200078e0060 */
[----:B------:R-:W-:Y:S01]  /*4e50*/  BSSY B1, `(.L_x_10365) ;  /* 0x000008a000017945 */ /* 0x000fe20003800000 */
[----:B------:R-:W-:Y:S02]  /*4e60*/  IMAD.MOV.U32 R96, RZ, RZ, R60 ;  /* 0x000000ffff607224 */ /* 0x000fe400078e003c */
[----:B------:R-:W-:Y:S02]  /*4e70*/  IMAD R56, R56, UR4, RZ ;  /* 0x0000000438387c24 */ /* 0x000fe4000f8e02ff */
[----:B------:R-:W-:-:S04]  /*4e80*/  IMAD.WIDE.U32 R96, R19, UR4, R96 ;  /* 0x0000000413607c25 */ /* 0x000fc8000f8e0060 */
[----:B------:R-:W-:-:S04]  /*4e90*/  IMAD R56, R19, UR5, R56 ;  /* 0x0000000513387c24 */ /* 0x000fc8000f8e0238 */
[----:B------:R-:W-:Y:S02]  /*4ea0*/  IMAD.IADD R114, R56, 0x1, R97 ;  /* 0x0000000138727824 */ /* 0x000fe400078e0261 */
[----:B-1----:R-:W-:Y:S01]  /*4eb0*/  IMAD.IADD R116, R110, 0x1, -R108 ;  /* 0x000000016e747824 */ /* 0x002fe200078e0a6c */
[----:B------:R-:W-:Y:S06]  /*4ec0*/  @!P4 BRA `(.L_x_10366) ;  /* 0x000000080008c947 */ /* 0x000fec0003800000 */
[----:B------:R-:W2:Y:S04]  /*4ed0*/  LDL R62, [R1+0x54] ;  /* 0x00005400013e7983 */ /* 0x000ea80000100800 */
[----:B------:R-:W3:Y:S04]  /*4ee0*/  LDL R58, [R1+0x58] ;  /* 0x00005800013a7983 */ /* 0x000ee80000100800 */
[----:B------:R-:W4:Y:S01]  /*4ef0*/  LDL R59, [R1+0x5c] ;  /* 0x00005c00013b7983 */ /* 0x000f220000100800 */
[----:B------:R-:W-:-:S04]  /*4f00*/  SEL R56, R108, R116, !P0 ;  /* 0x000000746c387207 */ /* 0x000fc80004000000 */
[----:B------:R-:W-:-:S04]  /*4f10*/  SHF.R.S32.HI R57, RZ, 0x1f, R56 ;  /* 0x0000001fff397819 */ /* 0x000fc80000011438 */
[----:B------:R-:W-:-:S04]  /*4f20*/  LEA.HI R57, R57, R56, RZ, 0x4 ;  /* 0x0000003839397211 */ /* 0x000fc800078f20ff */
[----:B------:R-:W-:-:S04]  /*4f30*/  SHF.R.S32.HI R57, RZ, 0x4, R57 ;  /* 0x00000004ff397819 */ /* 0x000fc80000011439 */
[----:B------:R-:W-:-:S04]  /*4f40*/  LEA.HI.SX32 R117, R7, R57, 0x1d ;  /* 0x0000003907757211 */ /* 0x000fc800078feaff */
[----:B------:R-:W-:-:S04]  /*4f50*/  SHF.R.S32.HI R57, RZ, 0x1f, R117 ;  /* 0x0000001fff397819 */ /* 0x000fc80000011475 */
[----:B------:R-:W-:Y:S01]  /*4f60*/  LEA.HI R57, R57, R117, RZ, 0x2 ;  /* 0x0000007539397211 */ /* 0x000fe200078f10ff */
[----:B------:R-:W-:-:S03]  /*4f70*/  IMAD.SHL.U32 R117, R117, 0x8, RZ ;  /* 0x0000000875757824 */ /* 0x000fc600078e00ff */
[----:B------:R-:W-:Y:S02]  /*4f80*/  SHF.R.S32.HI R57, RZ, 0x2, R57 ;  /* 0x00000002ff397819 */ /* 0x000fe40000011439 */
[----:B------:R-:W-:Y:S01]  /*4f90*/  ISETP.GE.AND P4, PT, R22, R107, PT ;  /* 0x0000006b1600720c */ /* 0x000fe20003f86270 */
[----:B------:R-:W-:Y:S01]  /*4fa0*/  BSSY B2, `(.L_x_10367) ;  /* 0x0000068000027945 */ /* 0x000fe20003800000 */
[----:B--2---:R-:W-:-:S04]  /*4fb0*/  LOP3.LUT R56, R62, 0x18, R117, 0xf8, !PT ;  /* 0x000000183e387812 */ /* 0x004fc800078ef875 */
[----:B---3--:R-:W-:Y:S01]  /*4fc0*/  LOP3.LUT R56, R56, R58, RZ, 0x3c, !PT ;  /* 0x0000003a38387212 */ /* 0x008fe200078e3cff */
[----:B----4-:R-:W-:-:S04]  /*4fd0*/  IMAD R57, R57, 0x1200, R59 ;  /* 0x0000120039397824 */ /* 0x010fc800078e023b */
[----:B------:R-:W-:-:S04]  /*4fe0*/  IMAD.IADD R56, R57, 0x1, R56 ;  /* 0x0000000139387824 */ /* 0x000fc800078e0238 */
[C---:B------:R-:W-:Y:S02]  /*4ff0*/  IMAD R60, R17.reuse, 0x3600, R56 ;  /* 0x00003600113c7824 */ /* 0x040fe400078e0238 */
[----:B------:R-:W-:Y:S02]  /*5000*/  IMAD R56, R17, 0x3600, R105 ;  /* 0x0000360011387824 */ /* 0x000fe400078e0269 */
[--C-:B------:R-:W-:Y:S02]  /*5010*/  IMAD R60, R60, 0x2, R16.reuse ;  /* 0x000000023c3c7824 */ /* 0x100fe400078e0210 */
[----:B------:R-:W-:-:S04]  /*5020*/  IMAD R56, R56, 0x2, R16 ;  /* 0x0000000238387824 */ /* 0x000fc800078e0210 */
[----:B------:R-:W1:Y:S04]  /*5030*/  LDS.128 R60, [R60+0x16a00] ;  /* 0x016a00003c3c7984 */ /* 0x000e680000000c00 */
[----:B------:R-:W2:Y:S01]  /*5040*/  LDS.128 R56, [R56+0x16a00] ;  /* 0x016a000038387984 */ /* 0x000ea20000000c00 */
[----:B------:R-:W-:Y:S05]  /*5050*/  @P4 BRA `(.L_x_10368) ;  /* 0x0000000400704947 */ /* 0x000fea0003800000 */
[--C-:B------:R-:W-:Y:S02]  /*5060*/  SHF.R.U64 R40, R40, 0x10, R41.reuse ;  /* 0x0000001028287819 */ /* 0x100fe40000001229 */
[----:B------:R-:W-:Y:S02]  /*5070*/  SHF.R.U32.HI R118, RZ, 0x10, R41 ;  /* 0x00000010ff767819 */ /* 0x000fe40000011629 */
[----:B------:R-:W-:Y:S02]  /*5080*/  PRMT R40, R119, 0x5432, R40 ;  /* 0x0000543277287816 */ /* 0x000fe40000000028 */
[----:B------:R-:W-:Y:S02]  /*5090*/  SHF.R.U32.HI R119, RZ, 0x10, R53 ;  /* 0x00000010ff777819 */ /* 0x000fe40000011635 */
[--C-:B------:R-:W-:Y:S02]  /*50a0*/  SHF.R.U64 R41, R42, 0x10, R43.reuse ;  /* 0x000000102a297819 */ /* 0x100fe4000000122b */
[----:B------:R-:W-:-:S02]  /*50b0*/  SHF.R.U32.HI R42, RZ, 0x10, R43 ;  /* 0x00000010ff2a7819 */ /* 0x000fc4000001162b */
[----:B------:R-:W-:Y:S02]  /*50c0*/  SHF.R.U64 R43, R52, 0x10, R53 ;  /* 0x00000010342b7819 */ /* 0x000fe40000001235 */
[--C-:B------:R-:W-:Y:S02]  /*50d0*/  SHF.R.U64 R52, R54, 0x10, R55.reuse ;  /* 0x0000001036347819 */ /* 0x100fe40000001237 */
[----:B------:R-:W-:Y:S02]  /*50e0*/  SHF.R.U32.HI R53, RZ, 0x10, R55 ;  /* 0x00000010ff357819 */ /* 0x000fe40000011637 */
[----:B------:R-:W-:Y:S02]  /*50f0*/  PRMT R119, R131, 0x5410, R119 ;  /* 0x0000541083777816 */ /* 0x000fe40000000077 */
[----:B------:R-:W-:Y:S02]  /*5100*/  PRMT R118, R121, 0x5432, R118 ;  /* 0x0000543279767816 */ /* 0x000fe40000000076 */
[----:B------:R-:W-:-:S02]  /*5110*/  PRMT R43, R122, 0x5410, R43 ;  /* 0x000054107a2b7816 */ /* 0x000fc4000000002b */
[----:B------:R-:W-:Y:S01]  /*5120*/  PRMT R52, R122, 0x5432, R52 ;  /* 0x000054327a347816 */ /* 0x000fe20000000034 */
[----:B-1----:R-:W-:Y:S01]  /*5130*/  IMAD.U32 R122, R61, 0x10000, RZ ;  /* 0x000100003d7a7824 */ /* 0x002fe200078e00ff */
[----:B------:R-:W-:Y:S01]  /*5140*/  PRMT R53, R121, 0x5410, R53 ;  /* 0x0000541079357816 */ /* 0x000fe20000000035 */
[----:B------:R-:W-:Y:S01]  /*5150*/  IMAD.U32 R121, R119, 0x10000, RZ ;  /* 0x0001000077797824 */ /* 0x000fe200078e00ff */
[----:B------:R-:W-:Y:S01]  /*5160*/  PRMT R41, R120, 0x5410, R41 ;  /* 0x0000541078297816 */ /* 0x000fe20000000029 */
[----:B------:R-:W-:Y:S01]  /*5170*/  IMAD.U32 R55, R118, 0x10000, RZ ;  /* 0x0001000076377824 */ /* 0x000fe200078e00ff */
[----:B------:R-:W-:Y:S01]  /*5180*/  PRMT R42, R120, 0x5432, R42 ;  /* 0x00005432782a7816 */ /* 0x000fe2000000002a */
[----:B--2---:R-:W-:Y:S02]  /*5190*/  IMAD.U32 R120, R57, 0x10000, RZ ;  /* 0x0001000039787824 */ /* 0x004fe400078e00ff */
[----:B------:R-:W-:Y:S01]  /*51a0*/  FMUL.FTZ R54, R122, R121 ;  /* 0x000000797a367220 */ /* 0x000fe20000410000 */
[----:B------:R-:W-:-:S02]  /*51b0*/  LOP3.LUT R119, R119, 0xffff0000, RZ, 0xc0, !PT ;  /* 0xffff000077777812 */ /* 0x000fc400078ec0ff */
[----:B------:R-:W-:Y:S01]  /*51c0*/  LOP3.LUT R61, R61, 0xffff0000, RZ, 0xc0, !PT ;  /* 0xffff00003d3d7812 */ /* 0x000fe200078ec0ff */
[-C--:B------:R-:W-:Y:S01]  /*51d0*/  FFMA.FTZ R54, R120, R55.reuse, -R54 ;  /* 0x0000003778367223 */ /* 0x080fe20000010836 */
[----:B------:R-:W-:Y:S01]  /*51e0*/  FMUL.FTZ R55, R122, R55 ;  /* 0x000000377a377220 */ /* 0x000fe20000410000 */
[----:B------:R-:W-:-:S03]  /*51f0*/  LOP3.LUT R118, R118, 0xffff0000, RZ, 0xc0, !PT ;  /* 0xffff000076767812 */ /* 0x000fc600078ec0ff */
        /* <DEDUP_REMOVED lines=10> */
[----:B------:R-:W-:Y:S01]  /*52a0*/  IMAD.U32 R119, R59, 0x10000, RZ ;  /* 0x000100003b777824 */ /* 0x000fe200078e00ff */
[----:B------:R-:W-:Y:S01]  /*52b0*/  F2FP.BF16.F32.PACK_AB R57, R57, R54 ;  /* 0x000000363939723e */ /* 0x000fe200000010ff */
[----:B------:R-:W-:-:S02]  /*52c0*/  IMAD.U32 R118, R42, 0x10000, RZ ;  /* 0x000100002a767824 */ /* 0x000fc400078e00ff */
[----:B------:R-:W-:Y:S01]  /*52d0*/  FMUL.FTZ R122, R121, R120 ;  /* 0x00000078797a7220 */ /* 0x000fe20000410000 */
[----:B------:R-:W-:Y:S01]  /*52e0*/  F2FP.BF16.F32.PACK_AB R61, R61, R55 ;  /* 0x000000373d3d723e */ /* 0x000fe200000010ff */
[----:B------:R-:W-:Y:S02]  /*52f0*/  IMAD.U32 R54, R60, 0x10000, RZ ;  /* 0x000100003c367824 */ /* 0x000fe400078e00ff */
[-C--:B------:R-:W-:Y:S01]  /*5300*/  FFMA.FTZ R122, R119, R118.reuse, -R122 ;  /* 0x00000076777a7223 */ /* 0x080fe2000001087a */
[----:B------:R-:W-:Y:S01]  /*5310*/  FMUL.FTZ R118, R121, R118 ;  /* 0x0000007679767220 */ /* 0x000fe20000410000 */
[C---:B------:R-:W-:Y:S01]  /*5320*/  IMAD.U32 R55, R40.reuse, 0x10000, RZ ;  /* 0x0001000028377824 */ /* 0x040fe200078e00ff */
[----:B------:R-:W-:Y:S02]  /*5330*/  LOP3.LUT R40, R40, 0xffff0000, RZ, 0xc0, !PT ;  /* 0xffff000028287812 */ /* 0x000fe400078ec0ff */
[----:B------:R-:W-:Y:S01]  /*5340*/  FFMA.FTZ R119, R119, R120, R118 ;  /* 0x0000007877777223 */ /* 0x000fe20000010076 */
[----:B------:R-:W-:-:S02]  /*5350*/  LOP3.LUT R118, R42, 0xffff0000, RZ, 0xc0, !PT ;  /* 0xffff00002a767812 */ /* 0x000fc400078ec0ff */
        /* <DEDUP_REMOVED lines=9> */
[C---:B------:R-:W-:Y:S01]  /*53f0*/  FMUL.FTZ R118, R54.reuse, R53 ;  /* 0x0000003536767220 */ /* 0x040fe20000410000 */
[----:B------:R-:W-:Y:S01]  /*5400*/  FMUL.FTZ R54, R54, R55 ;  /* 0x0000003736367220 */ /* 0x000fe20000410000 */
[----:B------:R-:W-:-:S02]  /*5410*/  F2FP.BF16.F32.PACK_AB R63, R63, R119 ;  /* 0x000000773f3f723e */ /* 0x000fc400000010ff */
[C---:B------:R-:W-:Y:S01]  /*5420*/  FFMA.FTZ R118, R42.reuse, R55, -R118 ;  /* 0x000000372a767223 */ /* 0x040fe20000010876 */
[----:B------:R-:W-:Y:S01]  /*5430*/  FFMA.FTZ R54, R42, R53, R54 ;  /* 0x000000352a367223 */ /* 0x000fe20000010036 */
[----:B------:R-:W-:Y:S01]  /*5440*/  LOP3.LUT R42, R60, 0xffff0000, RZ, 0xc0, !PT ;  /* 0xffff00003c2a7812 */ /* 0x000fe200078ec0ff */
[----:B------:R-:W-:Y:S01]  /*5450*/  IMAD.U32 R60, R62, 0x10000, RZ ;  /* 0x000100003e3c7824 */ /* 0x000fe200078e00ff */
        /* <DEDUP_REMOVED lines=9> */
[----:B------:R-:W-:Y:S01]  /*54f0*/  FMUL.FTZ R56, R60, R53 ;  /* 0x000000353c387220 */ /* 0x000fe20000410000 */
        /* <DEDUP_REMOVED lines=8> */
[C---:B------:R-:W-:Y:S01]  /*5580*/  FMUL.FTZ R55, R43.reuse, R52 ;  /* 0x000000342b377220 */ /* 0x040fe20000410000 */
[----:B------:R-:W-:-:S03]  /*5590*/  FMUL.FTZ R43, R43, R41 ;  /* 0x000000292b2b7220 */ /* 0x000fc60000410000 */
        /* <DEDUP_REMOVED lines=8> */
.L_x_10368:
[----:B------:R-:W-:Y:S05]  /*5620*/  BSYNC B2 ;  /* 0x0000000000027941 */ /* 0x000fea0003800000 */
.L_x_10367:
        /* <DEDUP_REMOVED lines=11> */
[----:B-1----:R2:W-:Y:S04]  /*56e0*/  @!P4 STG.E.128 desc[UR60][R42.64], R60 ;  /* 0x0000003c2a00c986 */ /* 0x0025e8000c101d3c */
.L_x_10366:
[----:B------:R-:W-:Y:S05]  /*56f0*/  BSYNC B1 ;  /* 0x0000000000017941 */ /* 0x000fea0003800000 */
.L_x_10365:
[----:B------:R-:W-:Y:S01]  /*5700*/  ISETP.NE.AND P4, PT, R11, RZ, PT ;  /* 0x000000ff0b00720c */ /* 0x000fe20003f85270 */
[----:B------:R-:W-:-:S12]  /*5710*/  BSSY B1, `(.L_x_10369) ;  /* 0x0000084000017945 */ /* 0x000fd80003800000 */
[----:B------:R-:W-:Y:S05]  /*5720*/  @!P4 BRA `(.L_x_10370) ;  /* 0x000000080008c947 */ /* 0x000fea0003800000 */
[----:B------:R-:W3:Y:S04]  /*5730*/  LDL R52, [R1+0x54] ;  /* 0x0000540001347983 */ /* 0x000ee80000100800 */
[----:B--2---:R-:W2:Y:S04]  /*5740*/  LDL R42, [R1+0x58] ;  /* 0x00005800012a7983 */ /* 0x004ea80000100800 */
        /* <DEDUP_REMOVED lines=12> */
[----:B---3--:R-:W-:-:S04]  /*5810*/  LOP3.LUT R40, R52, 0x18, R56, 0xf8, !PT ;  /* 0x0000001834287812 */ /* 0x008fc800078ef838 */
[----:B--2---:R-:W-:Y:S01]  /*5820*/  LOP3.LUT R40, R40, R42, RZ, 0x3c, !PT ;  /* 0x0000002a28287212 */ /* 0x004fe200078e3cff */
        /* <DEDUP_REMOVED lines=9> */
[----:B------:R-:W-:Y:S01]  /*58c0*/  SHF.R.U64 R38, R38, 0x10, R39 ;  /* 0x0000001026267819 */ /* 0x000fe20000001227 */
[----:B-1----:R-:W-:Y:S01]  /*58d0*/  IMAD.U32 R61, R53, 0x10000, RZ ;  /* 0x00010000353d7824 */ /* 0x002fe200078e00ff */
[--C-:B------:R-:W-:Y:S01]  /*58e0*/  SHF.R.U32.HI R57, RZ, 0x10, R49.reuse ;  /* 0x00000010ff397819 */ /* 0x100fe20000011631 */
[----:B--2---:R-:W-:Y:S01]  /*58f0*/  IMAD.U32 R59, R41, 0x10000, RZ ;  /* 0x00010000293b7824 */ /* 0x004fe200078e00ff */
[----:B------:R-:W-:Y:S02]  /*5900*/  SHF.R.U64 R48, R48, 0x10, R49 ;  /* 0x0000001030307819 */ /* 0x000fe40000001231 */
[----:B------:R-:W-:Y:S02]  /*5910*/  SHF.R.U64 R49, R50, 0x10, R51 ;  /* 0x0000001032317819 */ /* 0x000fe40000001233 */
[----:B------:R-:W-:Y:S02]  /*5920*/  SHF.R.U64 R36, R36, 0x10, R37 ;  /* 0x0000001024247819 */ /* 0x000fe40000001225 */
[----:B------:R-:W-:-:S02]  /*5930*/  PRMT R50, R129, 0x5432, R38 ;  /* 0x0000543281327816 */ /* 0x000fc40000000026 */
[----:B------:R-:W-:Y:S02]  /*5940*/  SHF.R.U32.HI R37, RZ, 0x10, R37 ;  /* 0x00000010ff257819 */ /* 0x000fe40000011625 */
[----:B------:R-:W-:Y:S02]  /*5950*/  PRMT R38, R128, 0x5410, R57 ;  /* 0x0000541080267816 */ /* 0x000fe40000000039 */
[----:B------:R-:W-:Y:S02]  /*5960*/  PRMT R37, R130, 0x5410, R37 ;  /* 0x0000541082257816 */ /* 0x000fe40000000025 */
[----:B------:R-:W-:Y:S01]  /*5970*/  SHF.R.U32.HI R51, RZ, 0x10, R51 ;  /* 0x00000010ff337819 */ /* 0x000fe20000011633 */
[C---:B------:R-:W-:Y:S01]  /*5980*/  IMAD.U32 R60, R38.reuse, 0x10000, RZ ;  /* 0x00010000263c7824 */ /* 0x040fe200078e00ff */
[----:B------:R-:W-:Y:S01]  /*5990*/  LOP3.LUT R38, R38, 0xffff0000, RZ, 0xc0, !PT ;  /* 0xffff000026267812 */ /* 0x000fe200078ec0ff */
[----:B------:R-:W-:Y:S01]  /*59a0*/  IMAD.U32 R57, R37, 0x10000, RZ ;  /* 0x0001000025397824 */ /* 0x000fe200078e00ff */
[----:B------:R-:W-:Y:S01]  /*59b0*/  LOP3.LUT R53, R53, 0xffff0000, RZ, 0xc0, !PT ;  /* 0xffff000035357812 */ /* 0x000fe200078ec0ff */
[----:B------:R-:W-:Y:S01]  /*59c0*/  FMUL.FTZ R58, R61, R60 ;  /* 0x0000003c3d3a7220 */ /* 0x000fe20000410000 */
[----:B------:R-:W-:-:S02]  /*59d0*/  SHF.R.U32.HI R39, RZ, 0x10, R39 ;  /* 0x00000010ff277819 */ /* 0x000fc40000011627 */
[----:B------:R-:W-:Y:S01]  /*59e0*/  PRMT R51, R127, 0x5410, R51 ;  /* 0x000054107f337816 */ /* 0x000fe20000000033 */
[-C--:B------:R-:W-:Y:S01]  /*59f0*/  FFMA.FTZ R58, R59, R57.reuse, -R58 ;  /* 0x000000393b3a7223 */ /* 0x080fe2000001083a */
[----:B------:R-:W-:Y:S01]  /*5a00*/  FMUL.FTZ R57, R61, R57 ;  /* 0x000000393d397220 */ /* 0x000fe20000410000 */
[----:B------:R-:W-:Y:S01]  /*5a10*/  LOP3.LUT R41, R41, 0xffff0000, RZ, 0xc0, !PT ;  /* 0xffff000029297812 */ /* 0x000fe200078ec0ff */
[----:B------:R-:W-:Y:S01]  /*5a20*/  IMAD.U32 R61, R55, 0x10000, RZ ;  /* 0x00010000373d7824 */ /* 0x000fe200078e00ff */
[----:B------:R-:W-:Y:S01]  /*5a30*/  PRMT R39, R129, 0x5410, R39 ;  /* 0x0000541081277816 */ /* 0x000fe20000000027 */
[----:B------:R-:W-:Y:S01]  /*5a40*/  FFMA.FTZ R57, R59, R60, R57 ;  /* 0x0000003c3b397223 */ /* 0x000fe20000010039 */
[----:B------:R-:W-:Y:S01]  /*5a50*/  LOP3.LUT R59, R37, 0xffff0000, RZ, 0xc0, !PT ;  /* 0xffff0000253b7812 */ /* 0x000fe200078ec0ff */
[----:B------:R-:W-:Y:S01]  /*5a60*/  FMUL.FTZ R37, R53, R38 ;  /* 0x0000002635257220 */ /* 0x000fe20000410000 */
[C---:B------:R-:W-:Y:S01]  /*5a70*/  IMAD.U32 R60, R51.reuse, 0x10000, RZ ;  /* 0x00010000333c7824 */ /* 0x040fe200078e00ff */
[----:B------:R-:W-:-:S02]  /*5a80*/  LOP3.LUT R51, R51, 0xffff0000, RZ, 0xc0, !PT ;  /* 0xffff000033337812 */ /* 0x000fc400078ec0ff */
[-C--:B------:R-:W-:Y:S01]  /*5a90*/  FMUL.FTZ R53, R53, R59.reuse ;  /* 0x0000003b35357220 */ /* 0x080fe20000410000 */
[----:B------:R-:W-:Y:S01]  /*5aa0*/  FFMA.FTZ R37, R41, R59, -R37 ;  /* 0x0000003b29257223 */ /* 0x000fe20000010825 */
[----:B------:R-:W-:Y:S01]  /*5ab0*/  IMAD.U32 R59, R43, 0x10000, RZ ;  /* 0x000100002b3b7824 */ /* 0x000fe200078e00ff */
[----:B------:R-:W-:Y:S01]  /*5ac0*/  LOP3.LUT R55, R55, 0xffff0000, RZ, 0xc0, !PT ;  /* 0xffff000037377812 */ /* 0x000fe200078ec0ff */
[----:B------:R-:W-:Y:S01]  /*5ad0*/  FFMA.FTZ R38, R41, R38, R53 ;  /* 0x0000002629267223 */ /* 0x000fe20000010035 */
[----:B------:R-:W-:Y:S02]  /*5ae0*/  IMAD.U32 R53, R39, 0x10000, RZ ;  /* 0x0001000027357824 */ /* 0x000fe400078e00ff */
[----:B------:R-:W-:Y:S01]  /*5af0*/  FMUL.FTZ R41, R61, R60 ;  /* 0x0000003c3d297220 */ /* 0x000fe20000410000 */
[----:B------:R-:W-:Y:S02]  /*5b00*/  PRMT R48, R128, 0x5432, R48 ;  /* 0x0000543280307816 */ /* 0x000fe40000000030 */
[----:B------:R-:W-:Y:S01]  /*5b10*/  PRMT R36, R130, 0x5432, R36 ;  /* 0x0000543282247816 */ /* 0x000fe20000000024 */
[-C--:B------:R-:W-:Y:S01]  /*5b20*/  FFMA.FTZ R41, R59, R53.reuse, -R41 ;  /* 0x000000353b297223 */ /* 0x080fe20000010829 */
[----:B------:R-:W-:Y:S01]  /*5b30*/  FMUL.FTZ R53, R61, R53 ;  /* 0x000000353d357220 */ /* 0x000fe20000410000 */
[----:B------:R-:W-:-:S02]  /*5b40*/  F2FP.BF16.F32.PACK_AB R38, R38, R57 ;  /* 0x000000392626723e */ /* 0x000fc400000010ff */
[----:B------:R-:W-:Y:S01]  /*5b50*/  PRMT R49, R127, 0x5432, R49 ;  /* 0x000054327f317816 */ /* 0x000fe20000000031 */
[----:B------:R-:W-:Y:S01]  /*5b60*/  FFMA.FTZ R53, R59, R60, R53 ;  /* 0x0000003c3b357223 */ /* 0x000fe20000010035 */
[----:B------:R-:W-:Y:S02]  /*5b70*/  LOP3.LUT R59, R39, 0xffff0000, RZ, 0xc0, !PT ;  /* 0xffff0000273b7812 */ /* 0x000fe400078ec0ff */
[----:B------:R-:W-:Y:S01]  /*5b80*/  LOP3.LUT R39, R43, 0xffff0000, RZ, 0xc0, !PT ;  /* 0xffff00002b277812 */ /* 0x000fe200078ec0ff */
[----:B------:R-:W-:Y:S01]  /*5b90*/  FMUL.FTZ R43, R55, R51 ;  /* 0x00000033372b7220 */ /* 0x000fe20000410000 */
[----:B------:R-:W-:Y:S01]  /*5ba0*/  F2FP.BF16.F32.PACK_AB R37, R37, R58 ;  /* 0x0000003a2525723e */ /* 0x000fe200000010ff */
[-C--:B------:R-:W-:Y:S02]  /*5bb0*/  FMUL.FTZ R55, R55, R59.reuse ;  /* 0x0000003b37377220 */ /* 0x080fe40000410000 */
[C---:B------:R-:W-:Y:S02]  /*5bc0*/  FFMA.FTZ R43, R39.reuse, R59, -R43 ;  /* 0x0000003b272b7223 */ /* 0x040fe4000001082b */
[----:B------:R-:W-:Y:S01]  /*5bd0*/  FFMA.FTZ R55, R39, R51, R55 ;  /* 0x0000003327377223 */ /* 0x000fe20000010037 */
[----:B------:R-:W-:-:S02]  /*5be0*/  IMAD.U32 R51, R52, 0x10000, RZ ;  /* 0x0001000034337824 */ /* 0x000fc400078e00ff */
[----:B------:R-:W-:Y:S01]  /*5bf0*/  F2FP.BF16.F32.PACK_AB R43, R43, R41 ;  /* 0x000000292b2b723e */ /* 0x000fe200000010ff */
[----:B------:R-:W-:Y:S01]  /*5c00*/  IMAD.U32 R41, R48, 0x10000, RZ ;  /* 0x0001000030297824 */ /* 0x000fe200078e00ff */
[----:B------:R-:W-:Y:S01]  /*5c10*/  F2FP.BF16.F32.PACK_AB R55, R55, R53 ;  /* 0x000000353737723e */ /* 0x000fe200000010ff */
[----:B------:R-:W-:Y:S01]  /*5c20*/  IMAD.U32 R53, R36, 0x10000, RZ ;  /* 0x0001000024357824 */ /* 0x000fe200078e00ff */
[----:B------:R-:W-:Y:S01]  /*5c30*/  LOP3.LUT R48, R48, 0xffff0000, RZ, 0xc0, !PT ;  /* 0xffff000030307812 */ /* 0x000fe200078ec0ff */
[C---:B------:R-:W-:Y:S01]  /*5c40*/  FMUL.FTZ R57, R51.reuse, R41 ;  /* 0x0000002933397220 */ /* 0x040fe20000410000 */
[----:B------:R-:W-:Y:S02]  /*5c50*/  IMAD.U32 R39, R40, 0x10000, RZ ;  /* 0x0001000028277824 */ /* 0x000fe400078e00ff */
[-C--:B------:R-:W-:Y:S01]  /*5c60*/  FMUL.FTZ R51, R51, R53.reuse ;  /* 0x0000003533337220 */ /* 0x080fe20000410000 */
[----:B------:R-:W-:Y:S01]  /*5c70*/  LOP3.LUT R36, R36, 0xffff0000, RZ, 0xc0, !PT ;  /* 0xffff000024247812 */ /* 0x000fe200078ec0ff */
[----:B------:R-:W-:-:S02]  /*5c80*/  FFMA.FTZ R57, R39, R53, -R57 ;  /* 0x0000003527397223 */ /* 0x000fc40000010839 */
        /* <DEDUP_REMOVED lines=24> */
[----:B------:R-:W-:Y:S01]  /*5e10*/  FFMA.FTZ R40, R41, R49, R40 ;  /* 0x0000003129287223 */ /* 0x000fe20000010028 */
[----:B------:R-:W-:-:S03]  /*5e20*/  IMAD.MOV.U32 R41, RZ, RZ, R37 ;  /* 0x000000ffff297224 */ /* 0x000fc600078e0025 */
[----:B------:R-:W-:Y:S01]  /*5e30*/  F2FP.BF16.F32.PACK_AB R42, R42, R52 ;  /* 0x000000342a2a723e */ /* 0x000fe200000010ff */
[----:B------:R-:W-:Y:S01]  /*5e40*/  IMAD.MOV.U32 R52, RZ, RZ, R39 ;  /* 0x000000ffff347224 */ /* 0x000fe200078e0027 */
[----:B------:R-:W-:Y:S01]  /*5e50*/  F2FP.BF16.F32.PACK_AB R54, R40, R53 ;  /* 0x000000352836723e */ /* 0x000fe200000010ff */
[----:B------:R-:W-:Y:S02]  /*5e60*/  IMAD.MOV.U32 R40, RZ, RZ, R36 ;  /* 0x000000ffff287224 */ /* 0x000fe400078e0024 */
[----:B------:R-:W-:-:S07]  /*5e70*/  IMAD.MOV.U32 R53, RZ, RZ, R38 ;  /* 0x000000ffff357224 */ /* 0x000fce00078e0026 */
.L_x_10372:
[----:B------:R-:W-:Y:S05]  /*5e80*/  BSYNC B2 ;  /* 0x0000000000027941 */ /* 0x000fea0003800000 */
.L_x_10371:
        /* <DEDUP_REMOVED lines=12> */
.L_x_10370:
[----:B------:R-:W-:Y:S05]  /*5f50*/  BSYNC B1 ;  /* 0x0000000000017941 */ /* 0x000fea0003800000 */
.L_x_10369:
[----:B------:R-:W-:-:S13]  /*5f60*/  ISETP.NE.AND P4, PT, R12, RZ, PT ;  /* 0x000000ff0c00720c */ /* 0x000fda0003f85270 */
[----:B------:R-:W-:Y:S05]  /*5f70*/  @!P4 BRA `(.L_x_10337) ;  /* 0x0000000800a0c947 */ /* 0x000fea0003800000 */
[----:B---3--:R-:W3:Y:S04]  /*5f80*/  LDL R36, [R1] ;  /* 0x0000000001247983 */ /* 0x008ee80000100800 */
[----:B------:R-:W2:Y:S04]  /*5f90*/  LDL R39, [R1+0x54] ;  /* 0x0000540001277983 */ /* 0x000ea80000100800 */
[----:B------:R-:W4:Y:S04]  /*5fa0*/  LDL R38, [R1+0x5c] ;  /* 0x00005c0001267983 */ /* 0x000f280000100800 */
[----:B------:R-:W5:Y:S01]  /*5fb0*/  LDL R37, [R1+0x58] ;  /* 0x0000580001257983 */ /* 0x000f620000100800 */
[----:B------:R-:W-:Y:S01]  /*5fc0*/  BSSY B1, `(.L_x_10373) ;  /* 0x0000079000017945 */ /* 0x000fe20003800000 */
[----:B---3--:R-:W-:-:S02]  /*5fd0*/  LOP3.LUT P6, RZ, R36, 0x1, RZ, 0xc0, !PT ;  /* 0x0000000124ff7812 */ /* 0x008fc400078cc0ff */
[----:B------:R-:W-:Y:S01]  /*5fe0*/  IADD3 R36, P4, P5, R26, R96, R78 ;  /* 0x000000601a247210 */ /* 0x000fe20007d9e04e */
[----:B--2---:R-:W-:Y:S02]  /*5ff0*/  IMAD.MOV.U32 R40, RZ, RZ, R39 ;  /* 0x000000ffff287224 */ /* 0x004fe400078e0027 */
[----:B----4-:R-:W-:Y:S01]  /*6000*/  IMAD.MOV.U32 R39, RZ, RZ, R38 ;  /* 0x000000ffff277224 */ /* 0x010fe200078e0026 */
[----:B------:R-:W-:Y:S01]  /*6010*/  SEL R116, R108, R116, !P6 ;  /* 0x000000746c747207 */ /* 0x000fe20007000000 */
[----:B-----5:R-:W-:Y:S01]  /*6020*/  IMAD.MOV.U32 R38, RZ, RZ, R37 ;  /* 0x000000ffff267224 */ /* 0x020fe200078e0025 */
[----:B------:R-:W-:Y:S02]  /*6030*/  IADD3.X R37, R3, R114, R100, P4, P5 ;  /* 0x0000007203257210 */ /* 0x000fe400027ea464 */
[----:B------:R-:W-:-:S04]  /*6040*/  LEA R48, P4, R36, R94, 0x1 ;  /* 0x0000005e24307211 */ /* 0x000fc800078808ff */
[----:B------:R-:W-:Y:S02]  /*6050*/  LEA.HI.X R49, R36, R95, R37, 0x1, P4 ;  /* 0x0000005f24317211 */ /* 0x000fe400020f0c25 */
[----:B------:R-:W-:-:S04]  /*6060*/  SHF.R.S32.HI R37, RZ, 0x1f, R116 ;  /* 0x0000001fff257819 */ /* 0x000fc80000011474 */
[----:B------:R-:W-:-:S04]  /*6070*/  LEA.HI R37, R37, R116, RZ, 0x4 ;  /* 0x0000007425257211 */ /* 0x000fc800078f20ff */
[----:B------:R-:W-:-:S04]  /*6080*/  SHF.R.S32.HI R36, RZ, 0x4, R37 ;  /* 0x00000004ff247819 */ /* 0x000fc80000011425 */
        /* <DEDUP_REMOVED lines=13> */
[----:B------:R-:W1:Y:S04]  /*6160*/  LDS.128 R36, [R37+0x16a00] ;  /* 0x016a000025247984 */ /* 0x000e680000000c00 */
[----:B------:R-:W2:Y:S01]  /*6170*/  LDS.128 R40, [R40+0x16a00] ;  /* 0x016a000028287984 */ /* 0x000ea20000000c00 */
[----:B------:R-:W-:-:S13]  /*6180*/  ISETP.GE.AND P4, PT, R4, R107, PT ;  /* 0x0000006b0400720c */ /* 0x000fda0003f86270 */
[----:B------:R-:W-:Y:S05]  /*6190*/  @P4 BRA `(.L_x_10374) ;  /* 0x00000004006c4947 */ /* 0x000fea0003800000 */
[----:B------:R-:W-:Y:S01]  /*61a0*/  SHF.R.U32.HI R53, RZ, 0x10, R45 ;  /* 0x00000010ff357819 */ /* 0x000fe2000001162d */
[----:B--2---:R-:W-:Y:S01]  /*61b0*/  IMAD.U32 R55, R41, 0x10000, RZ ;  /* 0x0001000029377824 */ /* 0x004fe200078e00ff */
[----:B------:R-:W-:Y:S02]  /*61c0*/  SHF.R.U32.HI R51, RZ, 0x10, R33 ;  /* 0x00000010ff337819 */ /* 0x000fe40000011621 */
[----:B------:R-:W-:Y:S01]  /*61d0*/  PRMT R52, R126, 0x5432, R53 ;  /* 0x000054327e347816 */ /* 0x000fe20000000035 */
[----:B-1----:R-:W-:Y:S01]  /*61e0*/  IMAD.U32 R53, R37, 0x10000, RZ ;  /* 0x0001000025357824 */ /* 0x002fe200078e00ff */
[----:B------:R-:W-:Y:S02]  /*61f0*/  PRMT R51, R124, 0x5432, R51 ;  /* 0x000054327c337816 */ /* 0x000fe40000000033 */
[----:B------:R-:W-:Y:S01]  /*6200*/  LOP3.LUT R41, R41, 0xffff0000, RZ, 0xc0, !PT ;  /* 0xffff000029297812 */ /* 0x000fe200078ec0ff */
[C---:B------:R-:W-:Y:S01]  /*6210*/  IMAD.U32 R54, R52.reuse, 0x10000, RZ ;  /* 0x0001000034367824 */ /* 0x040fe200078e00ff */
[----:B------:R-:W-:Y:S01]  /*6220*/  LOP3.LUT R52, R52, 0xffff0000, RZ, 0xc0, !PT ;  /* 0xffff000034347812 */ /* 0x000fe200078ec0ff */
[C---:B------:R-:W-:Y:S01]  /*6230*/  IMAD.U32 R56, R51.reuse, 0x10000, RZ ;  /* 0x0001000033387824 */ /* 0x040fe200078e00ff */
[----:B------:R-:W-:Y:S01]  /*6240*/  LOP3.LUT R51, R51, 0xffff0000, RZ, 0xc0, !PT ;  /* 0xffff000033337812 */ /* 0x000fe200078ec0ff */
[----:B------:R-:W-:Y:S01]  /*6250*/  FMUL.FTZ R57, R55, R54 ;  /* 0x0000003637397220 */ /* 0x000fe20000410000 */
[----:B------:R-:W-:Y:S01]  /*6260*/  LOP3.LUT R37, R37, 0xffff0000, RZ, 0xc0, !PT ;  /* 0xffff000025257812 */ /* 0x000fe200078ec0ff */
[-C--:B------:R-:W-:Y:S01]  /*6270*/  FMUL.FTZ R55, R55, R56.reuse ;  /* 0x0000003837377220 */ /* 0x080fe20000410000 */
[----:B------:R-:W-:Y:S01]  /*6280*/  SHF.R.U64 R32, R32, 0x10, R33 ;  /* 0x0000001020207819 */ /* 0x000fe20000001221 */
[C---:B------:R-:W-:Y:S01]  /*6290*/  FFMA.FTZ R57, R53.reuse, R56, -R57 ;  /* 0x0000003835397223 */ /* 0x040fe20000010839 */
[----:B------:R-:W-:Y:S01]  /*62a0*/  SHF.R.U64 R44, R44, 0x10, R45 ;  /* 0x000000102c2c7819 */ /* 0x000fe2000000122d */
[----:B------:R-:W-:Y:S01]  /*62b0*/  FFMA.FTZ R55, R53, R54, R55 ;  /* 0x0000003635377223 */ /* 0x000fe20000010037 */
[C---:B------:R-:W-:Y:S01]  /*62c0*/  FMUL.FTZ R53, R41.reuse, R52 ;  /* 0x0000003429357220 */ /* 0x040fe20000410000 */
[----:B------:R-:W-:Y:S01]  /*62d0*/  FMUL.FTZ R41, R41, R51 ;  /* 0x0000003329297220 */ /* 0x000fe20000410000 */
[----:B------:R-:W-:Y:S01]  /*62e0*/  SHF.R.U32.HI R54, RZ, 0x10, R35 ;  /* 0x00000010ff367819 */ /* 0x000fe20000011623 */
[----:B------:R-:W-:-:S02]  /*62f0*/  IMAD.U32 R45, R39, 0x10000, RZ ;  /* 0x00010000272d7824 */ /* 0x000fc400078e00ff */
[C---:B------:R-:W-:Y:S01]  /*6300*/  FFMA.FTZ R53, R37.reuse, R51, -R53 ;  /* 0x0000003325357223 */ /* 0x040fe20000010835 */
[----:B------:R-:W-:Y:S01]  /*6310*/  FFMA.FTZ R41, R37, R52, R41 ;  /* 0x0000003425297223 */ /* 0x000fe20000010029 */
[----:B------:R-:W-:Y:S02]  /*6320*/  SHF.R.U32.HI R52, RZ, 0x10, R47 ;  /* 0x00000010ff347819 */ /* 0x000fe4000001162f */
[----:B------:R-:W-:Y:S02]  /*6330*/  PRMT R33, R123, 0x5432, R54 ;  /* 0x000054327b217816 */ /* 0x000fe40000000036 */
[----:B------:R-:W-:Y:S01]  /*6340*/  PRMT R37, R125, 0x5432, R52 ;  /* 0x000054327d257816 */ /* 0x000fe20000000034 */
[----:B------:R-:W-:Y:S01]  /*6350*/  IMAD.U32 R52, R43, 0x10000, RZ ;  /* 0x000100002b347824 */ /* 0x000fe200078e00ff */
[----:B------:R-:W-:Y:S01]  /*6360*/  LOP3.LUT R39, R39, 0xffff0000, RZ, 0xc0, !PT ;  /* 0xffff000027277812 */ /* 0x000fe200078ec0ff */
[C---:B------:R-:W-:Y:S01]  /*6370*/  IMAD.U32 R54, R33.reuse, 0x10000, RZ ;  /* 0x0001000021367824 */ /* 0x040fe200078e00ff */
[----:B------:R-:W-:Y:S01]  /*6380*/  LOP3.LUT R33, R33, 0xffff0000, RZ, 0xc0, !PT ;  /* 0xffff000021217812 */ /* 0x000fe200078ec0ff */
[C---:B------:R-:W-:Y:S01]  /*6390*/  IMAD.U32 R51, R37.reuse, 0x10000, RZ ;  /* 0x0001000025337824 */ /* 0x040fe200078e00ff */
[----:B------:R-:W-:-:S02]  /*63a0*/  LOP3.LUT R37, R37, 0xffff0000, RZ, 0xc0, !PT ;  /* 0xffff000025257812 */ /* 0x000fc400078ec0ff */
[----:B------:R-:W-:Y:S01]  /*63b0*/  PRMT R44, R126, 0x5410, R44 ;  /* 0x000054107e2c7816 */ /* 0x000fe2000000002c */
[CC--:B------:R-:W-:Y:S01]  /*63c0*/  FMUL.FTZ R56, R52.reuse, R51.reuse ;  /* 0x0000003334387220 */ /* 0x0c0fe20000410000 */
[-C--:B------:R-:W-:Y:S01]  /*63d0*/  FMUL.FTZ R52, R52, R54.reuse ;  /* 0x0000003634347220 */ /* 0x080fe20000410000 */
[----:B------:R-:W-:Y:S02]  /*63e0*/  PRMT R32, R124, 0x5410, R32 ;  /* 0x000054107c207816 */ /* 0x000fe40000000020 */
[C---:B------:R-:W-:Y:S01]  /*63f0*/  FFMA.FTZ R56, R45.reuse, R54, -R56 ;  /* 0x000000362d387223 */ /* 0x040fe20000010838 */
[----:B------:R-:W-:Y:S01]  /*6400*/  FFMA.FTZ R52, R45, R51, R52 ;  /* 0x000000332d347223 */ /* 0x000fe20000010034 */
[----:B------:R-:W-:Y:S01]  /*6410*/  LOP3.LUT R45, R43, 0xffff0000, RZ, 0xc0, !PT ;  /* 0xffff00002b2d7812 */ /* 0x000fe200078ec0ff */
[C---:B------:R-:W-:Y:S01]  /*6420*/  IMAD.U32 R51, R32.reuse, 0x10000, RZ ;  /* 0x0001000020337824 */ /* 0x040fe200078e00ff */
[----:B------:R-:W-:Y:S02]  /*6430*/  LOP3.LUT R32, R32, 0xffff0000, RZ, 0xc0, !PT ;  /* 0xffff000020207812 */ /* 0x000fe400078ec0ff */
[----:B------:R-:W-:Y:S01]  /*6440*/  SHF.R.U64 R46, R46, 0x10, R47 ;  /* 0x000000102e2e7819 */ /* 0x000fe2000000122f */
[C---:B------:R-:W-:Y:S01]  /*6450*/  FMUL.FTZ R43, R45.reuse, R37 ;  /* 0x000000252d2b7220 */ /* 0x040fe20000410000 */
[----:B------:R-:W-:Y:S01]  /*6460*/  FMUL.FTZ R45, R45, R33 ;  /* 0x000000212d2d7220 */ /* 0x000fe20000410000 */
[----:B------:R-:W-:-:S02]  /*6470*/  SHF.R.U64 R34, R34, 0x10, R35 ;  /* 0x0000001022227819 */ /* 0x000fc40000001223 */
[C---:B------:R-:W-:Y:S01]  /*6480*/  FFMA.FTZ R43, R39.reuse, R33, -R43 ;  /* 0x00000021272b7223 */ /* 0x040fe2000001082b */
[----:B------:R-:W-:Y:S01]  /*6490*/  FFMA.FTZ R45, R39, R37, R45 ;  /* 0x00000025272d7223 */ /* 0x000fe2000001002d */
[----:B------:R-:W-:Y:S01]  /*64a0*/  IMAD.U32 R39, R40, 0x10000, RZ ;  /* 0x0001000028277824 */ /* 0x000fe200078e00ff */
[----:B------:R-:W-:Y:S01]  /*64b0*/  PRMT R125, R125, 0x5410, R46 ;  /* 0x000054107d7d7816 */ /* 0x000fe2000000002e */
[C---:B------:R-:W-:Y:S01]  /*64c0*/  IMAD.U32 R37, R44.reuse, 0x10000, RZ ;  /* 0x000100002c257824 */ /* 0x040fe200078e00ff */
[----:B------:R-:W-:Y:S01]  /*64d0*/  LOP3.LUT R44, R44, 0xffff0000, RZ, 0xc0, !PT ;  /* 0xffff00002c2c7812 */ /* 0x000fe200078ec0ff */
[----:B------:R-:W-:Y:S01]  /*64e0*/  IMAD.U32 R33, R36, 0x10000, RZ ;  /* 0x0001000024217824 */ /* 0x000fe200078e00ff */
[----:B------:R-:W-:Y:S01]  /*64f0*/  PRMT R123, R123, 0x5410, R34 ;  /* 0x000054107b7b7816 */ /* 0x000fe20000000022 */
[C---:B------:R-:W-:Y:S01]  /*6500*/  FMUL.FTZ R54, R39.reuse, R37 ;  /* 0x0000002527367220 */ /* 0x040fe20000410000 */
[-C--:B------:R-:W-:Y:S01]  /*6510*/  FMUL.FTZ R39, R39, R51.reuse ;  /* 0x0000003327277220 */ /* 0x080fe20000410000 */
[C---:B------:R-:W-:Y:S01]  /*6520*/  IMAD.U32 R34, R42.reuse, 0x10000, RZ ;  /* 0x000100002a227824 */ /* 0x040fe200078e00ff */
[----:B------:R-:W-:Y:S01]  /*6530*/  LOP3.LUT R42, R42, 0xffff0000, RZ, 0xc0, !PT ;  /* 0xffff00002a2a7812 */ /* 0x000fe200078ec0ff */
[C---:B------:R-:W-:Y:S01]  /*6540*/  FFMA.FTZ R54, R33.reuse, R51, -R54 ;  /* 0x0000003321367223 */ /* 0x040fe20000010836 */
[----:B------:R-:W-:Y:S01]  /*6550*/  FFMA.FTZ R39, R33, R37, R39 ;  /* 0x0000002521277223 */ /* 0x000fe20000010027 */
[----:B------:R-:W-:-:S02]  /*6560*/  LOP3.LUT R33, R40, 0xffff0000, RZ, 0xc0, !PT ;  /* 0xffff000028217812 */ /* 0x000fc400078ec0ff */
[----:B------:R-:W-:Y:S02]  /*6570*/  LOP3.LUT R37, R36, 0xffff0000, RZ, 0xc0, !PT ;  /* 0xffff000024257812 */ /* 0x000fe400078ec0ff */
[----:B------:R-:W-:Y:S01]  /*6580*/  F2FP.BF16.F32.PACK_AB R43, R43, R56 ;  /* 0x000000382b2b723e */ /* 0x000fe200000010ff */
[C---:B------:R-:W-:Y:S01]  /*6590*/  FMUL.FTZ R36, R33.reuse, R44 ;  /* 0x0000002c21247220 */ /* 0x040fe20000410000 */
[-C--:B------:R-:W-:Y:S01]  /*65a0*/  FMUL.FTZ R35, R33, R32.reuse ;  /* 0x0000002021237220 */ /* 0x080fe20000410000 */
[----:B------:R-:W-:Y:S02]  /*65b0*/  F2FP.BF16.F32.PACK_AB R53, R53, R57 ;  /* 0x000000393535723e */ /* 0x000fe400000010ff */
[C---:B------:R-:W-:Y:S01]  /*65c0*/  FFMA.FTZ R33, R37.reuse, R32, -R36 ;  /* 0x0000002025217223 */ /* 0x040fe20000010824 */
[----:B------:R-:W-:Y:S01]  /*65d0*/  FFMA.FTZ R32, R37, R44, R35 ;  /* 0x0000002c25207223 */ /* 0x000fe20000010023 */
[C---:B------:R-:W-:Y:S01]  /*65e0*/  IMAD.U32 R37, R125.reuse, 0x10000, RZ ;  /* 0x000100007d257824 */ /* 0x040fe200078e00ff */
[----:B------:R-:W-:Y:S01]  /*65f0*/  LOP3.LUT R125, R125, 0xffff0000, RZ, 0xc0, !PT ;  /* 0xffff00007d7d7812 */ /* 0x000fe200078ec0ff */
[C---:B------:R-:W-:Y:S01]  /*6600*/  IMAD.U32 R36, R123.reuse, 0x10000, RZ ;  /* 0x000100007b247824 */ /* 0x040fe200078e00ff */
[----:B------:R-:W-:Y:S01]  /*6610*/  LOP3.LUT R123, R123, 0xffff0000, RZ, 0xc0, !PT ;  /* 0xffff00007b7b7812 */ /* 0x000fe200078ec0ff */
[----:B------:R-:W-:-:S02]  /*6620*/  IMAD.U32 R35, R38, 0x10000, RZ ;  /* 0x0001000026237824 */ /* 0x000fc400078e00ff */
[CC--:B------:R-:W-:Y:S01]  /*6630*/  FMUL.FTZ R40, R34.reuse, R37.reuse ;  /* 0x0000002522287220 */ /* 0x0c0fe20000410000 */
[-C--:B------:R-:W-:Y:S01]  /*6640*/  FMUL.FTZ R44, R34, R36.reuse ;  /* 0x00000024222c7220 */ /* 0x080fe20000410000 */
[----:B------:R-:W-:Y:S02]  /*6650*/  LOP3.LUT R38, R38, 0xffff0000, RZ, 0xc0, !PT ;  /* 0xffff000026267812 */ /* 0x000fe400078ec0ff */
[C---:B------:R-:W-:Y:S01]  /*6660*/  FFMA.FTZ R34, R35.reuse, R36, -R40 ;  /* 0x0000002423227223 */ /* 0x040fe20000010828 */
[----:B------:R-:W-:Y:S01]  /*6670*/  FFMA.FTZ R35, R35, R37, R44 ;  /* 0x0000002523237223 */ /* 0x000fe2000001002c */
[C---:B------:R-:W-:Y:S01]  /*6680*/  FMUL.FTZ R37, R42.reuse, R125 ;  /* 0x0000007d2a257220 */ /* 0x040fe20000410000 */
[-C--:B------:R-:W-:Y:S01]  /*6690*/  FMUL.FTZ R42, R42, R123.reuse ;  /* 0x0000007b2a2a7220 */ /* 0x080fe20000410000 */
[----:B------:R-:W-:Y:S02]  /*66a0*/  F2FP.BF16.F32.PACK_AB R45, R45, R52 ;  /* 0x000000342d2d723e */ /* 0x000fe400000010ff */
[C---:B------:R-:W-:Y:S01]  /*66b0*/  FFMA.FTZ R37, R38.reuse, R123, -R37 ;  /* 0x0000007b26257223 */ /* 0x040fe20000010825 */
[----:B------:R-:W-:Y:S01]  /*66c0*/  FFMA.FTZ R42, R38, R125, R42 ;  /* 0x0000007d262a7223 */ /* 0x000fe2000001002a */
        /* <DEDUP_REMOVED lines=8> */
.L_x_10374:
[----:B------:R-:W-:Y:S05]  /*6750*/  BSYNC B1 ;  /* 0x0000000000017941 */ /* 0x000fea0003800000 */
.L_x_10373:
[----:B-1----:R4:W-:Y:S01]  /*6760*/  STG.E.128 desc[UR60][R48.64], R36 ;  /* 0x0000002430007986 */ /* 0x0029e2000c101d3c */
[----:B------:R-:W-:-:S13]  /*6770*/  ISETP.GE.AND P4, PT, R50, R110, PT ;  /* 0x0000006e3200720c */ /* 0x000fda0003f86270 */
[----:B------:R-:W-:Y:S05]  /*6780*/  @P4 BRA `(.L_x_10337) ;  /* 0x00000000009c4947 */ /* 0x000fea0003800000 */
[--C-:B------:R-:W-:Y:S02]  /*6790*/  SHF.R.S32.HI R32, RZ, 0x1f, R50.reuse ;  /* 0x0000001fff207819 */ /* 0x100fe40000011432 */
[----:B------:R-:W-:-:S04]  /*67a0*/  IADD3 R50, P4, P5, R26, R96, R50 ;  /* 0x000000601a327210 */ /* 0x000fc80007d9e032 */
[----:B------:R-:W-:Y:S02]  /*67b0*/  IADD3.X R32, R3, R114, R32, P4, P5 ;  /* 0x0000007203207210 */ /* 0x000fe400027ea420 */
[----:B------:R-:W-:-:S04]  /*67c0*/  LEA R94, P4, R50, R94, 0x1 ;  /* 0x0000005e325e7211 */ /* 0x000fc800078808ff */
[----:B------:R-:W-:-:S05]  /*67d0*/  LEA.HI.X R95, R50, R95, R32, 0x1, P4 ;  /* 0x0000005f325f7211 */ /* 0x000fca00020f0c20 */
[----:B--2---:R1:W-:Y:S01]  /*67e0*/  STG.E.128 desc[UR60][R94.64], R40 ;  /* 0x000000285e007986 */ /* 0x0043e2000c101d3c */
[----:B------:R-:W-:Y:S05]  /*67f0*/  BRA `(.L_x_10337) ;  /* 0x0000000000807947 */ /* 0x000fea0003800000 */
.L_x_10330:
[----:B------:R-:W2:Y:S02]  /*6800*/  LDL R32, [R1+0x50] ;  /* 0x0000500001207983 */ /* 0x000ea40000100800 */
[----:B--2---:R-:W-:-:S13]  /*6810*/  ISETP.NE.AND P3, PT, R32, 0x3, PT ;  /* 0x000000032000780c */ /* 0x004fda0003f65270 */
[----:B------:R-:W-:Y:S05]  /*6820*/  @!P3 BRA `(.L_x_10375) ;  /* 0x000000000004b947 */ /* 0x000fea0003800000 */
[----:B------:R-:W-:Y:S01]  /*6830*/  BPT.TRAP 0x1 ;  /* 0x000000040000795c */ /* 0x000fe20000300000 */
.L_x_10375:
[----:B------:R-:W-:Y:S01]  /*6840*/  IMAD R20, R17, 0x8, R16 ;  /* 0x0000000811147824 */ /* 0x000fe200078e0210 */
[----:B------:R-:W-:Y:S01]  /*6850*/  SHF.L.U32 R90, R155, 0x1f, RZ ;  /* 0x0000001f9b5a7819 */ /* 0x000fe200000006ff */
[----:B------:R-:W-:Y:S01]  /*6860*/  IMAD R89, R24, -0x90, R2 ;  /* 0xffffff7018597824 */ /* 0x000fe200078e0202 */
[----:B------:R-:W-:Y:S02]  /*6870*/  BSSY B1, `(.L_x_10376) ;  /* 0x0000004000017945 */ /* 0x000fe40003800000 */
[----:B------:R-:W0:Y:S02]  /*6880*/  SYNCS.PHASECHK.TRANS64.TRYWAIT P4, [R20+URZ+0x31c90], R90 ;  /* 0x031c905a140075a7 */ /* 0x000e24000808017f */
[----:B------:R-:W-:Y:S01]  /*6890*/  VIMNMX R89, R89, 0x90, PT ;  /* 0x0000009059597848 */ /* 0x000fe20003fe0100 */
[----:B0-----:R-:W-:Y:S06]  /*68a0*/  @!P4 BRA `(.L_x_10377) ;  /* 0x000001880054c947 */ /* 0x001fec0003800000 */
.L_x_10626:
[----:B------:R-:W-:Y:S05]  /*68b0*/  BSYNC B1 ;  /* 0x0000000000017941 */ /* 0x000fea0003800000 */
.L_x_10376:
[----:B------:R-:W-:-:S13]  /*68c0*/  ISETP.GE.AND P4, PT, R19, R89, PT ;  /* 0x000000591300720c */ /* 0x000fda0003f86270 */
        /* <DEDUP_REMOVED lines=19> */
.L_x_10337:
[----:B------:R-:W-:Y:S05]  /*6a00*/  BSYNC B0 ;  /* 0x0000000000007941 */ /* 0x000fea0003800000 */
.L_x_10329:
        /* <DEDUP_REMOVED lines=17> */
.L_x_10379:
[----:B------:R-:W-:Y:S05]  /*6b20*/  BSYNC B0 ;  /* 0x0000000000007941 */ /* 0x000fea0003800000 */
.L_x_10378:
[----:B------:R-:W2:Y:S01]  /*6b30*/  SYNCS.PHASECHK.TRANS64.TRYWAIT P3, [R20+URZ+0x31cb0], R90 ;  /* 0x031cb05a140075a7 */ /* 0x000ea2000806017f */
[----:B------:R-:W-:Y:S04]  /*6b40*/  BSSY B0, `(.L_x_10380) ;  /* 0x0000002000007945 */ /* 0x000fe80003800000 */
[----:B--2---:R-:W-:Y:S05]  /*6b50*/  @!P3 BRA `(.L_x_10381) ;  /* 0x0000018400bcb947 */ /* 0x004fea0003800000 */
.L_x_10627:
[----:B------:R-:W-:Y:S05]  /*6b60*/  BSYNC B0 ;  /* 0x0000000000007941 */ /* 0x000fea0003800000 */
.L_x_10380:
[----:B------:R-:W-:Y:S01]  /*6b70*/  ISETP.GE.AND P3, PT, R19, R89, PT ;  /* 0x000000591300720c */ /* 0x000fe20003f66270 */
[----:B------:R-:W-:-:S12]  /*6b80*/  BSSY B0, `(.L_x_10382) ;  /* 0x0000020000007945 */ /* 0x000fd80003800000 */
[----:B------:R-:W-:Y:S05]  /*6b90*/  @P3 BRA `(.L_x_10383) ;  /* 0x0000000000783947 */ /* 0x000fea0003800000 */
[----:B------:R-:W-:Y:S01]  /*6ba0*/  IMAD.WIDE R34, R24, 0x90, R76 ;  /* 0x0000009018227825 */ /* 0x000fe200078e024c */
[----:B------:R-:W-:-:S03]  /*6bb0*/  ULDC.64 UR4, c[0x0][0x328] ;  /* 0x0000ca0000047ab9 */ /* 0x000fc60000000a00 */
[----:B------:R-:W-:Y:S02]  /*6bc0*/  IMAD R35, R35, UR4, RZ ;  /* 0x0000000423237c24 */ /* 0x000fe4000f8e02ff */
[----:B-1----:R-:W-:Y:S02]  /*6bd0*/  IMAD.MOV.U32 R32, RZ, RZ, R28 ;  /* 0x000000ffff207224 */ /* 0x002fe400078e001c */
[----:B------:R-:W-:Y:S02]  /*6be0*/  IMAD.MOV.U32 R33, RZ, RZ, R88 ;  /* 0x000000ffff217224 */ /* 0x000fe400078e0058 */
[C---:B------:R-:W-:Y:S02]  /*6bf0*/  IMAD R35, R34.reuse, UR5, R35 ;  /* 0x0000000522237c24 */ /* 0x040fe4000f8e0223 */
[----:B------:R-:W-:Y:S01]  /*6c00*/  IMAD.WIDE.U32 R32, R34, UR4, R32 ;  /* 0x0000000422207c25 */ /* 0x000fe2000f8e0020 */
[----:B------:R-:W-:-:S03]  /*6c10*/  ULDC.64 UR4, c[0x0][0x318] ;  /* 0x0000c60000047ab9 */ /* 0x000fc60000000a00 */
[----:B------:R-:W-:Y:S01]  /*6c20*/  IMAD.IADD R33, R33, 0x1, R35 ;  /* 0x0000000121217824 */ /* 0x000fe200078e0223 */
[----:B------:R-:W-:Y:S01]  /*6c30*/  LEA R36, P3, R32, UR4, 0x1 ;  /* 0x0000000420247c11 */ /* 0x000fe2000f8608ff */
[----:B------:R-:W-:-:S03]  /*6c40*/  ULDC UR4, c[0x0][0x2f4] ;  /* 0x0000bd0000047ab9 */ /* 0x000fc60000000800 */
[----:B------:R-:W-:Y:S02]  /*6c50*/  LEA.HI.X R37, R32, UR5, R33, 0x1, P3 ;  /* 0x0000000520257c11 */ /* 0x000fe400098f0c21 */
        /* <DEDUP_REMOVED lines=17> */
[----:B-1----:R3:W-:Y:S02]  /*6d70*/  @!P3 STG.E.128 desc[UR60][R36.64+0xa0], R32 ;  /* 0x0000a0202400b986 */ /* 0x0027e4000c101d3c */
.L_x_10383:
[----:B------:R-:W-:Y:S05]  /*6d80*/  BSYNC B0 ;  /* 0x0000000000007941 */ /* 0x000fea0003800000 */
.L_x_10382:
[----:B------:R-:W-:Y:S01]  /*6d90*/  @!PT LDS RZ, [RZ] ;  /* 0x00000000fffff984 */ /* 0x000fe20000000800 */
[----:B------:R-:W-:Y:S01]  /*6da0*/  @!PT LDS RZ, [RZ] ;  /* 0x00000000fffff984 */ /* 0x000fe20000000800 */
[----:B------:R-:W-:Y:S01]  /*6db0*/  @!PT LDS RZ, [RZ] ;  /* 0x00000000fffff984 */ /* 0x000fe20000000800 */
[----:B------:R-:W-:Y:S01]  /*6dc0*/  @!PT LDS RZ, [RZ] ;  /* 0x00000000fffff984 */ /* 0x000fe20000000800 */
[----:B------:R4:W-:Y:S06]  /*6dd0*/  MEMBAR.ALL.CTA ;  /* 0x0000000000007992 */ /* 0x0009ec0000008000 */
[----:B----4-:R-:W4:Y:S01]  /*6de0*/  FENCE.VIEW.ASYNC.S ;  /* 0x00000000000073c6 */ /* 0x010f220000000000 */
[----:B0-2---:R-:W-:Y:S02]  /*6df0*/  @!P4 VIADD R20, R20, 0x31cc0 ;  /* 0x00031cc01414c836 */ /* 0x005fe40000000000 */
[----:B------:R-:W-:-:S03]  /*6e00*/  VIADD R17, R17, 0x1 ;  /* 0x0000000111117836 */ /* 0x000fc60000000000 */
[----:B------:R-:W-:Y:S01]  /*6e10*/  @!P4 PRMT R20, RZ, 0x654, R20 ;  /* 0x00000654ff14c816 */ /* 0x000fe20000000014 */
[----:B----4-:R0:W-:Y:S01]  /*6e20*/  BAR.SYNC.DEFER_BLOCKING R113, 0x80 ;  /* 0x000200710000751d */ /* 0x0101e20000010000 */
[----:B------:R-:W-:-:S04]  /*6e30*/  ISETP.NE.AND P3, PT, R17, 0x2, PT ;  /* 0x000000021100780c */ /* 0x000fc80003f65270 */
[----:B------:R-:W-:Y:S01]  /*6e40*/  SEL R17, R17, RZ, P3 ;  /* 0x000000ff11117207 */ /* 0x000fe20001800000 */
[----:B------:R2:W-:Y:S02]  /*6e50*/  @!P4 SYNCS.ARRIVE.TRANS64.RED.A1T0 RZ, [R20+URZ], RZ ;  /* 0x000000ff14ffc9a7 */ /* 0x0005e4000810043f */
[----:B--2---:R-:W-:-:S04]  /*6e60*/  SEL R20, RZ, 0x1, P3 ;  /* 0x00000001ff147807 */ /* 0x004fc80001800000 */
[----:B------:R-:W-:Y:S01]  /*6e70*/  LOP3.LUT R155, R155, R20, RZ, 0x3c, !PT ;  /* 0x000000149b9b7212 */ /* 0x000fe200078e3cff */
[----:B0-----:R-:W-:Y:S06]  /*6e80*/  @P2 BRA `(.L_x_10384) ;  /* 0xffffffb8009c2947 */ /* 0x001fec000383ffff */
[----:B------:R-:W0:Y:S01]  /*6e90*/  S2R R21, SR_TID.X ;  /* 0x0000000000157919 */ /* 0x000e220000002100 */
[----:B------:R-:W-:Y:S02]  /*6ea0*/  PLOP3.LUT P0, PT, PT, PT, PT, 0x8, 0x0 ;  /* 0x000000000000781c */ /* 0x000fe40003f0e170 */
[----:B0-----:R-:W-:-:S04]  /*6eb0*/  SHF.R.U32.HI R21, RZ, 0x7, R21 ;  /* 0x00000007ff157819 */ /* 0x001fc80000011615 */
[----:B------:R-:W-:-:S13]  /*6ec0*/  ISETP.NE.AND P5, PT, R21, 0x1, PT ;  /* 0x000000011500780c */ /* 0x000fda0003fa5270 */
[----:B------:R-:W-:Y:S06]  /*6ed0*/  @!P5 BAR.ARV 0x9, 0x100 ;  /* 0x024400000000db1d */ /* 0x000fec0000002000 */
.L_x_10324:
[----:B------:R-:W-:Y:S02]  /*6ee0*/  ISETP.GE.AND P2, PT, R112, 0x1, PT ;  /* 0x000000017000780c */ /* 0x000fe40003f46270 */
[----:B------:R-:W-:Y:S02]  /*6ef0*/  CS2R R2, SRZ ;  /* 0x0000000000027805 */ /* 0x000fe4000001ff00 */
[----:B------:R-:W-:Y:S01]  /*6f00*/  PLOP3.LUT P1, PT, PT, PT, PT, 0x80, 0x0 ;  /* 0x000000000000781c */ /* 0x000fe20003f2f070 */
[----:B------:R-:W-:Y:S01]  /*6f10*/  IMAD.MOV.U32 R0, RZ, RZ, RZ ;  /* 0x000000ffff007224 */ /* 0x000fe200078e00ff */
[----:B------:R-:W-:Y:S01]  /*6f20*/  CS2R R30, SRZ ;  /* 0x00000000001e7805 */ /* 0x000fe2000001ff00 */
[----:B------:R-:W-:Y:S01]  /*6f30*/  IMAD.MOV.U32 R71, RZ, RZ, RZ ;  /* 0x000000ffff477224 */ /* 0x000fe200078e00ff */
[----:B------:R-:W-:Y:S02]  /*6f40*/  CS2R R48, SRZ ;  /* 0x0000000000307805 */ /* 0x000fe4000001ff00 */
[----:B-1-3--:R-:W-:-:S02]  /*6f50*/  CS2R R32, SRZ ;  /* 0x0000000000207805 */ /* 0x00afc4000001ff00 */
        /* <DEDUP_REMOVED lines=14> */
[----:B------:R-:W-:Y:S01]  /*7040*/  CS2R R72, SRZ ;  /* 0x0000000000487805 */ /* 0x000fe2000001ff00 */
[----:B------:R-:W-:Y:S01]  /*7050*/  IMAD.MOV.U32 R82, RZ, RZ, RZ ;  /* 0x000000ffff527224 */ /* 0x000fe200078e00ff */
[----:B------:R-:W-:Y:S01]  /*7060*/  CS2R R78, SRZ ;  /* 0x00000000004e7805 */ /* 0x000fe2000001ff00 */
[----:B------:R-:W-:Y:S01]  /*7070*/  IMAD.MOV.U32 R84, RZ, RZ, RZ ;  /* 0x000000ffff547224 */ /* 0x000fe200078e00ff */
[----:B------:R-:W-:Y:S01]  /*7080*/  CS2R R60, SRZ ;  /* 0x00000000003c7805 */ /* 0x000fe2000001ff00 */
[----:B------:R-:W-:Y:S02]  /*7090*/  IMAD.MOV.U32 R81, RZ, RZ, RZ ;  /* 0x000000ffff517224 */ /* 0x000fe400078e00ff */
[----:B------:R-:W-:Y:S02]  /*70a0*/  IMAD.MOV.U32 R6, RZ, RZ, RZ ;  /* 0x000000ffff067224 */ /* 0x000fe400078e00ff */
[----:B------:R-:W-:Y:S01]  /*70b0*/  IMAD.MOV.U32 R86, RZ, RZ, RZ ;  /* 0x000000ffff567224 */ /* 0x000fe200078e00ff */
[----:B------:R-:W-:Y:S06]  /*70c0*/  @P0 BRA `(.L_x_10385) ;  /* 0x00000000000c0947 */ /* 0x000fec0003800000 */
[----:B------:R-:W0:Y:S01]  /*70d0*/  FENCE.VIEW.ASYNC.G ;  /* 0x00000000000073c6 */ /* 0x000e220000000100 */
[----:B------:R-:W-:Y:S05]  /*70e0*/  WARPSYNC.ALL ;  /* 0x0000000000007948 */ /* 0x000fea0003800000 */
[----:B0-----:R-:W-:Y:S06]  /*70f0*/  BAR.ARV 0xc, 0x200 ;  /* 0x0308000000007b1d */ /* 0x001fec0000002000 */
.L_x_10385:
        /* <DEDUP_REMOVED lines=11> */
[----:B0-----:R0:W-:Y:S02]  /*71b0*/  STL [R1+0x78], R0 ;  /* 0x0000780001007387 */ /* 0x0011e40000100800 */
.L_x_10630:
[----:B------:R-:W0:Y:S01]  /*71c0*/  LDL R3, [R1+0x78] ;  /* 0x0000780001037983 */ /* 0x000e220000100800 */
[----:B------:R-:W-:Y:S01]  /*71d0*/  BSSY B6, `(.L_x_10388) ;  /* 0x000001b000067945 */ /* 0x000fe20003800000 */
[----:B0-----:R-:W-:-:S05]  /*71e0*/  IMAD.HI R0, R3, 0x55555556, RZ ;  /* 0x5555555603007827 */ /* 0x001fca00078e02ff */
[----:B------:R-:W-:-:S05]  /*71f0*/  LEA.HI R2, R0, R0, RZ, 0x1 ;  /* 0x0000000000027211 */ /* 0x000fca00078f08ff */
[----:B------:R-:W-:Y:S02]  /*7200*/  IMAD R2, R2, -0x3, R3 ;  /* 0xfffffffd02027824 */ /* 0x000fe400078e0203 */
[----:B------:R-:W-:-:S04]  /*7210*/  VIADD R3, R16, 0x24300 ;  /* 0x0002430010037836 */ /* 0x000fc80000000000 */
[----:B------:R-:W-:Y:S01]  /*7220*/  IMAD R0, R2, 0x800, R3 ;  /* 0x0000080002007824 */ /* 0x000fe200078e0203 */
[----:B------:R-:W-:-:S04]  /*7230*/  LOP3.LUT P0, RZ, R3, 0x9f, RZ, 0xc0, !PT ;  /* 0x0000009f03ff7812 */ /* 0x000fc8000780c0ff */
[----:B------:R-:W-:-:S04]  /*7240*/  SHF.R.U32.HI R0, RZ, 0x4, R0 ;  /* 0x00000004ff007819 */ /* 0x000fc80000011600 */
[----:B------:R-:W-:-:S05]  /*7250*/  LOP3.LUT R0, R0, 0x3fff, RZ, 0xc0, !PT ;  /* 0x00003fff00007812 */ /* 0x000fca00078ec0ff */
[----:B------:R0:W-:Y:S01]  /*7260*/  STL [R1+0x80], R0 ;  /* 0x0000800001007387 */ /* 0x0001e20000100800 */
[----:B------:R-:W-:Y:S05]  /*7270*/  @!P0 BRA `(.L_x_10389) ;  /* 0x0000000000408947 */ /* 0x000fea0003800000 */
[----:B0-----:R-:W-:Y:S01]  /*7280*/  MOV R0, 0x0 ;  /* 0x0000000000007802 */ /* 0x001fe20000000f00 */
        /* <DEDUP_REMOVED lines=15> */
.L_x_10389:
[----:B------:R-:W-:Y:S05]  /*7380*/  BSYNC B6 ;  /* 0x0000000000067941 */ /* 0x000fea0003800000 */
.L_x_10388:
[----:B------:R-:W-:Y:S02]  /*7390*/  ULDC UR4, c[0x0][0x3f4] ;  /* 0x0000fd0000047ab9 */ /* 0x000fe40000000800 */
[----:B------:R-:W-:-:S13]  /*73a0*/  ISETP.LT.AND P0, PT, RZ, UR4, PT ;  /* 0x00000004ff007c0c */ /* 0x000fda000bf01270 */
[----:B------:R-:W-:Y:S05]  /*73b0*/  @P0 BRA `(.L_x_10390) ;  /* 0x0000000000400947 */ /* 0x000fea0003800000 */
[----:B------:R-:W0:Y:S02]  /*73c0*/  LDL R20, [R1+0x98] ;  /* 0x0000980001147983 */ /* 0x000e240000100800 */
[----:B0-----:R-:W-:-:S04]  /*73d0*/  LEA.HI R0, R20, R20, RZ, 0x1 ;  /* 0x0000001414007211 */ /* 0x001fc800078f08ff */
        /* <DEDUP_REMOVED lines=8> */
.L_x_10393:
[----:B--2---:R2:W3:Y:S02]  /*7460*/  SYNCS.PHASECHK.TRANS64.TRYWAIT P0, [R16+URZ+0x31c00], R3 ;  /* 0x031c0003100075a7 */ /* 0x0044e4000800017f */
[----:B---3--:R-:W-:Y:S05]  /*7470*/  @!P0 NANOSLEEP.SYNCS 0x989680 ;  /* 0x009896800000895d */ /* 0x008fea0003900000 */
[----:B------:R-:W3:Y:S02]  /*7480*/  @!P0 SYNCS.PHASECHK.TRANS64 P0, [R16+URZ+0x31c00], R3 ;  /* 0x031c0003100085a7 */ /* 0x000ee4000800007f */
[----:B---3--:R-:W-:Y:S05]  /*7490*/  @!P0 BRA `(.L_x_10393) ;  /* 0xfffffffc00f08947 */ /* 0x008fea000383ffff */
.L_x_10392:
[----:B------:R-:W-:Y:S05]  /*74a0*/  BSYNC B0 ;  /* 0x0000000000007941 */ /* 0x000fea0003800000 */
.L_x_10391:
[----:B------:R-:W-:Y:S05]  /*74b0*/  BRA `(.L_x_10394) ;  /* 0x0000003c00307947 */ /* 0x000fea0003800000 */
.L_x_10390:
[----:B------:R-:W2:Y:S01]  /*74c0*/  LDL R6, [R1+0xc0] ;  /* 0x0000c00001067983 */ /* 0x000ea20000100800 */
[----:B0----5:R-:W-:Y:S01]  /*74d0*/  SHF.R.S32.HI R0, RZ, 0x1f, R106 ;  /* 0x0000001fff007819 */ /* 0x021fe2000001146a */
        /* <DEDUP_REMOVED lines=16> */
[----:B--2---:R-:W-:-:S13]  /*75e0*/  LOP3.LUT P0, RZ, R6, 0x1bf, RZ, 0xc0, !PT ;  /* 0x000001bf06ff7812 */ /* 0x004fda000780c0ff */
        /* <DEDUP_REMOVED lines=17> */
.L_x_10395:
[----:B------:R-:W-:Y:S01]  /*7700*/  ULDC.U8 UR4, c[0x0][0x410] ;  /* 0x0001040000047ab9 */ /* 0x000fe20000000000 */
[----:B------:R-:W-:Y:S01]  /*7710*/  BSSY B0, `(.L_x_10396) ;  /* 0x000039e000007945 */ /* 0x000fe20003800000 */
[----:B------:R-:W-:Y:S01]  /*7720*/  ISETP.NE.AND P0, PT, RZ, UR4, PT ;  /* 0x00000004ff007c0c */ /* 0x000fe2000bf05270 */
[----:B------:R-:W-:-:S12]  /*7730*/  IMAD R7, R109, 0xc0, R19 ;  /* 0x000000c06d077824 */ /* 0x000fd800078e0213 */
[----:B------:R-:W-:Y:S05]  /*7740*/  @!P0 BRA `(.L_x_10397) ;  /* 0x0000001c00548947 */ /* 0x000fea0003800000 */
[----:B------:R-:W-:-:S03]  /*7750*/  UMOV UR4, 0xffffffff ;  /* 0xffffffff00047882 */ /* 0x000fc60000000000 */
[----:B------:R-:W-:Y:S05]  /*7760*/  BRA.DIV UR4, `(.L_x_10398) ;  /* 0x0000017e040c7947 */ /* 0x000fea000b800000 */
[----:B------:R0:W2:Y:S04]  /*7770*/  SHFL.IDX PT, R3, R25, RZ, 0x1e1f ;  /* 0x001e1fff19037589 */ /* 0x0000a800000e0000 */
[----:B------:R0:W3:Y:S04]  /*7780*/  SHFL.IDX PT, R0, R24, RZ, 0x1e1f ;  /* 0x001e1fff18007589 */ /* 0x0000e800000e0000 */
[----:B------:R0:W4:Y:S04]  /*7790*/  SHFL.IDX PT, R5, R27, RZ, 0x1e1f ;  /* 0x001e1fff1b057589 */ /* 0x00012800000e0000 */
[----:B------:R0:W0:Y:S02]  /*77a0*/  SHFL.IDX PT, R4, R26, RZ, 0x1e1f ;  /* 0x001e1fff1a047589 */ /* 0x00002400000e0000 */
.L_x_10636:
[----:B------:R-:W5:Y:S01]  /*77b0*/  LDL R52, [R1+0x98] ;  /* 0x0000980001347983 */ /* 0x000f620000100800 */
[----:B------:R-:W-:Y:S01]  /*77c0*/  ULDC UR4, c[0x0][0x448] ;  /* 0x0001120000047ab9 */ /* 0x000fe20000000800 */
[----:B------:R-:W-:Y:S01]  /*77d0*/  BSSY B1, `(.L_x_10399) ;  /* 0x000005c000017945 */ /* 0x000fe20003800000 */
[----:B------:R-:W-:Y:S01]  /*77e0*/  IMAD R8, R111, UR4, RZ ;  /* 0x000000046f087c24 */ /* 0x000fe2000f8e02ff */
[----:B------:R-:W-:Y:S02]  /*77f0*/  CS2R R36, SRZ ;  /* 0x0000000000247805 */ /* 0x000fe4000001ff00 */
[----:B------:R-:W-:Y:S02]  /*7800*/  CS2R R32, SRZ ;  /* 0x0000000000207805 */ /* 0x000fe4000001ff00 */
[----:B0-----:R-:W-:Y:S01]  /*7810*/  CS2R R26, SRZ ;  /* 0x00000000001a7805 */ /* 0x001fe2000001ff00 */
[----:B------:R-:W-:Y:S01]  /*7820*/  IMAD R6, R109, -0xc0, R8 ;  /* 0xffffff406d067824 */ /* 0x000fe200078e0208 */
[----:B------:R-:W-:-:S02]  /*7830*/  ISETP.GE.AND P1, PT, R7, R8, PT ;  /* 0x000000080700720c */ /* 0x000fc40003f26270 */
[----:B------:R-:W-:Y:S02]  /*7840*/  CS2R R20, SRZ ;  /* 0x0000000000147805 */ /* 0x000fe4000001ff00 */
[----:B------:R-:W-:Y:S02]  /*7850*/  CS2R R12, SRZ ;  /* 0x00000000000c7805 */ /* 0x000fe4000001ff00 */
[----:B------:R-:W-:Y:S02]  /*7860*/  CS2R R8, SRZ ;  /* 0x0000000000087805 */ /* 0x000fe4000001ff00 */
[----:B------:R-:W-:Y:S02]  /*7870*/  VIMNMX R6, R6, 0xc0, PT ;  /* 0x000000c006067848 */ /* 0x000fe40003fe0100 */
[----:B------:R-:W-:Y:S02]  /*7880*/  CS2R R34, SRZ ;  /* 0x0000000000227805 */ /* 0x000fe4000001ff00 */
[----:B------:R-:W-:-:S02]  /*7890*/  CS2R R30, SRZ ;  /* 0x00000000001e7805 */ /* 0x000fc4000001ff00 */
[----:B------:R-:W-:Y:S02]  /*78a0*/  CS2R R28, SRZ ;  /* 0x00000000001c7805 */ /* 0x000fe4000001ff00 */
[----:B------:R-:W-:Y:S02]  /*78b0*/  ISETP.GE.AND P0, PT, R19, R6, PT ;  /* 0x000000061300720c */ /* 0x000fe40003f06270 */
[----:B------:R-:W-:Y:S02]  /*78c0*/  CS2R R24, SRZ ;  /* 0x0000000000187805 */ /* 0x000fe4000001ff00 */
[----:B-1----:R-:W-:Y:S02]  /*78d0*/  CS2R R14, SRZ ;  /* 0x00000000000e7805 */ /* 0x002fe4000001ff00 */
[----:B------:R-:W-:Y:S02]  /*78e0*/  CS2R R10, SRZ ;  /* 0x00000000000a7805 */ /* 0x000fe4000001ff00 */
[----:B-----5:R-:W-:Y:S01]  /*78f0*/  LEA.HI R46, R52, R52, RZ, 0x1 ;  /* 0x00000034342e7211 */ /* 0x020fe200078f08ff */
[----:B------:R-:W-:Y:S06]  /*7900*/  @P1 BRA `(.L_x_10400) ;  /* 0x0000000400201947 */ /* 0x000fec0003800000 */
[----:B------:R-:W2:Y:S01]  /*7910*/  LDL R41, [R1+0x64] ;  /* 0x0000640001297983 */ /* 0x000ea20000100800 */
[----:B------:R-:W-:-:S03]  /*7920*/  ULDC UR4, c[0x0][0x3f4] ;  /* 0x0000fd0000047ab9 */ /* 0x000fc60000000800 */
[----:B------:R-:W3:Y:S04]  /*7930*/  LDL R40, [R1+0x68] ;  /* 0x0000680001287983 */ /* 0x000ee80000100800 */
[----:B------:R-:W4:Y:S04]  /*7940*/  LDL R39, [R1+0x6c] ;  /* 0x00006c0001277983 */ /* 0x000f280000100800 */
[----:B------:R-:W4:Y:S04]  /*7950*/  LDL R38, [R1+0xa4] ;  /* 0x0000a40001267983 */ /* 0x000f280000100800 */
[----:B------:R-:W4:Y:S04]  /*7960*/  LDL R43, [R1+0xa8] ;  /* 0x0000a800012b7983 */ /* 0x000f280000100800 */
[----:B------:R-:W4:Y:S04]  /*7970*/  LDL R42, [R1+0x70] ;  /* 0x00007000012a7983 */ /* 0x000f280000100800 */
[----:B------:R-:W4:Y:S04]  /*7980*/  LDL.64 R44, [R1+0x48] ;  /* 0x00004800012c7983 */ /* 0x000f280000100a00 */
[----:B------:R-:W4:Y:S04]  /*7990*/  LDL R14, [R1+0x74] ;  /* 0x00007400010e7983 */ /* 0x000f280000100800 */
[----:B------:R-:W4:Y:S04]  /*79a0*/  LDL R48, [R1+0xac] ;  /* 0x0000ac0001307983 */ /* 0x000f280000100800 */
[----:B------:R-:W4:Y:S01]  /*79b0*/  LDL R47, [R1+0xb0] ;  /* 0x0000b000012f7983 */ /* 0x000f220000100800 */
        /* <DEDUP_REMOVED lines=8> */
[C---:B--2---:R-:W-:Y:S01]  /*7a40*/  ISETP.GE.AND P2, PT, R41.reuse, UR4, PT ;  /* 0x0000000429007c0c */ /* 0x044fe2000bf46270 */
[C---:B------:R-:W-:Y:S01]  /*7a50*/  IMAD.SHL.U32 R9, R41.reuse, 0x2, RZ ;  /* 0x0000000229097824 */ /* 0x040fe200078e00ff */
[----:B------:R-:W-:Y:S02]  /*7a60*/  SHF.R.S32.HI R6, RZ, 0x1f, R41 ;  /* 0x0000001fff067819 */ /* 0x000fe40000011429 */
[C---:B---3--:R-:W-:Y:S01]  /*7a70*/  ISETP.GE.AND P1, PT, R40.reuse, UR4, PT ;  /* 0x0000000428007c0c */ /* 0x048fe2000bf26270 */
[----:B------:R-:W-:Y:S01]  /*7a80*/  IMAD.SHL.U32 R13, R40, 0x2, RZ ;  /* 0x00000002280d7824 */ /* 0x000fe200078e00ff */
[----:B------:R-:W-:-:S07]  /*7a90*/  SHF.L.U64.HI R10, R41, 0x1, R6 ;  /* 0x00000001290a7819 */ /* 0x000fce0000010206 */
[-C--:B------:R-:W-:Y:S02]  /*7aa0*/  @!P2 IADD3 R6, P3, R0, R9.reuse, RZ ;  /* 0x000000090006a210 */ /* 0x080fe40007f7e0ff */
[----:B------:R-:W-:-:S03]  /*7ab0*/  @!P2 IADD3 R8, P4, R4, R9, RZ ;  /* 0x000000090408a210 */ /* 0x000fc60007f9e0ff */
[--C-:B------:R-:W-:Y:S01]  /*7ac0*/  @!P2 IMAD.X R7, R3, 0x1, R10.reuse, P3 ;  /* 0x000000010307a824 */ /* 0x100fe200018e060a */
[----:B----4-:R-:W-:Y:S01]  /*7ad0*/  ISETP.GE.AND P3, PT, R39, UR4, PT ;  /* 0x0000000427007c0c */ /* 0x010fe2000bf66270 */
[----:B------:R-:W-:Y:S01]  /*7ae0*/  @!P2 IMAD.X R9, R5, 0x1, R10, P4 ;  /* 0x000000010509a824 */ /* 0x000fe200020e060a */
[----:B------:R-:W-:Y:S02]  /*7af0*/  @!P1 IADD3 R10, P4, R0, R13, RZ ;  /* 0x0000000d000a9210 */ /* 0x000fe40007f9e0ff */
[----:B------:R0:W5:Y:S01]  /*7b00*/  @!P2 LD.E.64 R30, desc[UR60][R6.64] ;  /* 0x0000003c061ea980 */ /* 0x000162000c101b00 */
[----:B------:R-:W-:-:S03]  /*7b10*/  IMAD.SHL.U32 R41, R39, 0x2, RZ ;  /* 0x0000000227297824 */ /* 0x000fc600078e00ff */
[----:B------:R-:W5:Y:S01]  /*7b20*/  @!P2 LD.E.64 R32, desc[UR60][R8.64] ;  /* 0x0000003c0820a980 */ /* 0x000f62000c101b00 */
[----:B------:R-:W-:Y:S01]  /*7b30*/  @!P1 IADD3 R12, P2, R4, R13, RZ ;  /* 0x0000000d040c9210 */ /* 0x000fe20007f5e0ff */
[----:B------:R-:W-:-:S03]  /*7b40*/  @!P1 IMAD.X R11, R3, 0x1, R38, P4 ;  /* 0x00000001030b9824 */ /* 0x000fc600020e0626 */
[-C--:B------:R-:W-:Y:S01]  /*7b50*/  @!P3 IADD3 R40, P4, R4, R41.reuse, RZ ;  /* 0x000000290428b210 */ /* 0x080fe20007f9e0ff */
[C---:B------:R-:W-:Y:S01]  /*7b60*/  @!P1 IMAD.X R13, R5.reuse, 0x1, R38, P2 ;  /* 0x00000001050d9824 */ /* 0x040fe200010e0626 */
[----:B------:R-:W-:Y:S01]  /*7b70*/  @!P3 IADD3 R38, P2, R0, R41, RZ ;  /* 0x000000290026b210 */ /* 0x000fe20007f5e0ff */
[----:B------:R1:W5:Y:S02]  /*7b80*/  @!P1 LD.E.64 R28, desc[UR60][R10.64] ;  /* 0x0000003c0a1c9980 */ /* 0x000364000c101b00 */
[--C-:B------:R-:W-:Y:S02]  /*7b90*/  @!P3 IMAD.X R41, R5, 0x1, R43.reuse, P4 ;  /* 0x000000010529b824 */ /* 0x100fe400020e062b */
[----:B------:R-:W5:Y:S01]  /*7ba0*/  @!P1 LD.E.64 R26, desc[UR60][R12.64] ;  /* 0x0000003c0c1a9980 */ /* 0x000f62000c101b00 */
[----:B------:R-:W-:Y:S01]  /*7bb0*/  @!P3 IMAD.X R39, R3, 0x1, R43, P2 ;  /* 0x000000010327b824 */ /* 0x000fe200010e062b */
[----:B------:R-:W-:Y:S02]  /*7bc0*/  ISETP.GE.AND P1, PT, R42, UR4, PT ;  /* 0x000000042a007c0c */ /* 0x000fe4000bf26270 */
[----:B------:R-:W-:Y:S01]  /*7bd0*/  ISETP.GE.AND P2, PT, R44, UR4, PT ;  /* 0x000000042c007c0c */ /* 0x000fe2000bf46270 */
[----:B------:R2:W5:Y:S01]  /*7be0*/  @!P3 LD.E.64 R20, desc[UR60][R40.64] ;  /* 0x0000003c2814b980 */ /* 0x000562000c101b00 */
[----:B0-----:R-:W-:-:S03]  /*7bf0*/  IMAD.SHL.U32 R7, R42, 0x2, RZ ;  /* 0x000000022a077824 */ /* 0x001fc600078e00ff */
[----:B------:R0:W5:Y:S01]  /*7c00*/  @!P3 LD.E.64 R24, desc[UR60][R38.64] ;  /* 0x0000003c2618b980 */ /* 0x000162000c101b00 */
[C---:B------:R-:W-:Y:S01]  /*7c10*/  ISETP.GE.AND P3, PT, R14.reuse, UR4, PT ;  /* 0x000000040e007c0c */ /* 0x040fe2000bf66270 */
[----:B-1----:R-:W-:-:S04]  /*7c20*/  IMAD.SHL.U32 R11, R14, 0x2, RZ ;  /* 0x000000020e0b7824 */ /* 0x002fc800078e00ff */
[-C--:B------:R-:W-:Y:S02]  /*7c30*/  @!P1 IADD3 R42, P5, R0, R7.reuse, RZ ;  /* 0x00000007002a9210 */ /* 0x080fe40007fbe0ff */
[----:B------:R-:W-:Y:S01]  /*7c40*/  @!P1 IADD3 R6, P4, R4, R7, RZ ;  /* 0x0000000704069210 */ /* 0x000fe20007f9e0ff */
[----:B------:R-:W-:Y:S02]  /*7c50*/  @!P2 IMAD.MOV.U32 R8, RZ, RZ, R0 ;  /* 0x000000ffff08a224 */ /* 0x000fe400078e0000 */
[----:B------:R-:W-:Y:S02]  /*7c60*/  @!P2 IMAD.MOV.U32 R9, RZ, RZ, R3 ;  /* 0x000000ffff09a224 */ /* 0x000fe400078e0003 */
[----:B--2---:R-:W-:-:S04]  /*7c70*/  @!P2 IMAD.WIDE R40, R44, 0x2, R4 ;  /* 0x000000022c28a825 */ /* 0x004fc800078e0204 */
[----:B0-----:R-:W-:-:S04]  /*7c80*/  @!P2 IMAD.WIDE R38, R44, 0x2, R8 ;  /* 0x000000022c26a825 */ /* 0x001fc800078e0208 */
[--C-:B------:R-:W-:Y:S01]  /*7c90*/  @!P1 IMAD.X R43, R3, 0x1, R48.reuse, P5 ;  /* 0x00000001032b9824 */ /* 0x100fe200028e0630 */
[-C--:B------:R-:W-:Y:S01]  /*7ca0*/  @!P3 IADD3 R44, P5, R0, R11.reuse, RZ ;  /* 0x0000000b002cb210 */ /* 0x080fe20007fbe0ff */
[----:B------:R-:W-:Y:S01]  /*7cb0*/  @!P1 IMAD.X R7, R5, 0x1, R48, P4 ;  /* 0x0000000105079824 */ /* 0x000fe200020e0630 */
[----:B------:R-:W-:Y:S02]  /*7cc0*/  @!P3 IADD3 R4, P4, R4, R11, RZ ;  /* 0x0000000b0404b210 */ /* 0x000fe40007f9e0ff */
[----:B------:R-:W-:Y:S02]  /*7cd0*/  CS2R R14, SRZ ;  /* 0x00000000000e7805 */ /* 0x000fe4000001ff00 */
[----:B------:R-:W-:Y:S02]  /*7ce0*/  CS2R R12, SRZ ;  /* 0x00000000000c7805 */ /* 0x000fe4000001ff00 */
[----:B------:R-:W-:Y:S02]  /*7cf0*/  CS2R R10, SRZ ;  /* 0x00000000000a7805 */ /* 0x000fe4000001ff00 */
[----:B------:R-:W-:Y:S01]  /*7d00*/  CS2R R8, SRZ ;  /* 0x0000000000087805 */ /* 0x000fe2000001ff00 */
[--C-:B------:R-:W-:Y:S01]  /*7d10*/  @!P3 IMAD.X R45, R3, 0x1, R47.reuse, P5 ;  /* 0x00000001032db824 */ /* 0x100fe200028e062f */
[----:B------:R0:W5:Y:S01]  /*7d20*/  @!P2 LD.E.64 R34, desc[UR60][R38.64] ;  /* 0x0000003c2622a980 */ /* 0x000162000c101b00 */
[----:B------:R-:W-:-:S03]  /*7d30*/  @!P3 IMAD.X R5, R5, 0x1, R47, P4 ;  /* 0x000000010505b824 */ /* 0x000fc600020e062f */
[----:B------:R0:W5:Y:S04]  /*7d40*/  @!P2 LD.E.64 R36, desc[UR60][R40.64] ;  /* 0x0000003c2824a980 */ /* 0x000168000c101b00 */
[----:B------:R0:W5:Y:S04]  /*7d50*/  @!P1 LD.E.64 R14, desc[UR60][R42.64] ;  /* 0x0000003c2a0e9980 */ /* 0x000168000c101b00 */
[----:B------:R0:W5:Y:S04]  /*7d60*/  @!P1 LD.E.64 R12, desc[UR60][R6.64] ;  /* 0x0000003c060c9980 */ /* 0x000168000c101b00 */
[----:B------:R0:W5:Y:S04]  /*7d70*/  @!P3 LD.E.64 R10, desc[UR60][R44.64] ;  /* 0x0000003c2c0ab980 */ /* 0x000168000c101b00 */
[----:B------:R0:W5:Y:S02]  /*7d80*/  @!P3 LD.E.64 R8, desc[UR60][R4.64] ;  /* 0x0000003c0408b980 */ /* 0x000164000c101b00 */
.L_x_10400:
[----:B------:R-:W-:Y:S05]  /*7d90*/  BSYNC B1 ;  /* 0x0000000000017941 */ /* 0x000fea0003800000 */
.L_x_10399:
[----:B--2--5:R-:W-:Y:S01]  /*7da0*/  IMAD.MOV.U32 R3, RZ, RZ, R37 ;  /* 0x000000ffff037224 */ /* 0x024fe200078e0025 */
[----:B------:R-:W-:Y:S01]  /*7db0*/  LOP3.LUT R46, R46, 0xfffffffe, RZ, 0xc0, !PT ;  /* 0xfffffffe2e2e7812 */ /* 0x000fe200078ec0ff */
[----:B---3--:R-:W-:Y:S01]  /*7dc0*/  IMAD.MOV.U32 R0, RZ, RZ, R36 ;  /* 0x000000ffff007224 */ /* 0x008fe200078e0024 */
[----:B------:R-:W-:Y:S01]  /*7dd0*/  BSSY B1, `(.L_x_10401) ;  /* 0x0000031000017945 */ /* 0x000fe20003800000 */
[----:B0-----:R-:W-:Y:S01]  /*7de0*/  IMAD.MOV.U32 R4, RZ, RZ, R32 ;  /* 0x000000ffff047224 */ /* 0x001fe200078e0020 */
[----:B------:R-:W-:Y:S01]  /*7df0*/  PRMT R38, R38, 0x5410, R3 ;  /* 0x0000541026267816 */ /* 0x000fe20000000003 */
[----:B------:R-:W-:Y:S01]  /*7e00*/  IMAD.IADD R3, R52, 0x1, -R46 ;  /* 0x0000000134037824 */ /* 0x000fe200078e0a2e */
[----:B------:R-:W-:Y:S01]  /*7e10*/  PRMT R54, R0, 0x7610, R54 ;  /* 0x0000761000367816 */ /* 0x000fe20000000036 */
[----:B------:R-:W-:Y:S01]  /*7e20*/  IMAD.MOV.U32 R0, RZ, RZ, R33 ;  /* 0x000000ffff007224 */ /* 0x000fe200078e0021 */
[----:B------:R-:W-:Y:S01]  /*7e30*/  PRMT R60, R4, 0x7610, R60 ;  /* 0x00007610043c7816 */ /* 0x000fe2000000003c */
[----:B------:R-:W-:Y:S01]  /*7e40*/  IMAD.MOV.U32 R4, RZ, RZ, R26 ;  /* 0x000000ffff047224 */ /* 0x000fe200078e001a */
[----:B------:R-:W-:Y:S01]  /*7e50*/  SHF.L.U32 R3, R3, 0x1f, RZ ;  /* 0x0000001f03037819 */ /* 0x000fe200000006ff */
[----:B----4-:R-:W-:Y:S01]  /*7e60*/  IMAD.MOV.U32 R5, RZ, RZ, R27 ;  /* 0x000000ffff057224 */ /* 0x010fe200078e001b */
[----:B------:R-:W-:Y:S01]  /*7e70*/  PRMT R39, R39, 0x5410, R0 ;  /* 0x0000541027277816 */ /* 0x000fe20000000000 */
[----:B------:R-:W-:Y:S01]  /*7e80*/  IMAD.MOV.U32 R0, RZ, RZ, R20 ;  /* 0x000000ffff007224 */ /* 0x000fe200078e0014 */
[----:B------:R-:W0:Y:S01]  /*7e90*/  SYNCS.PHASECHK.TRANS64.TRYWAIT P1, [R16+URZ+0x31c00], R3 ;  /* 0x031c0003100075a7 */ /* 0x000e22000802017f */
        /* <DEDUP_REMOVED lines=35> */
[----:B0-----:R-:W-:Y:S06]  /*80d0*/  @!P1 BRA `(.L_x_10402) ;  /* 0x0000017400249947 */ /* 0x001fec0003800000 */
.L_x_10637:
[----:B------:R-:W-:Y:S05]  /*80e0*/  BSYNC B1 ;  /* 0x0000000000017941 */ /* 0x000fea0003800000 */
.L_x_10401:
[----:B------:R-:W-:Y:S02]  /*80f0*/  PRMT R40, R0, 0x7610, R40 ;  /* 0x0000761000287816 */ /* 0x000fe40000000028 */
[----:B------:R-:W-:Y:S01]  /*8100*/  PRMT R41, R4, 0x7610, R41 ;  /* 0x0000761004297816 */ /* 0x000fe20000000029 */
[----:B------:R-:W-:Y:S06]  /*8110*/  @P0 BRA `(.L_x_10403) ;  /* 0x0000002c00f40947 */ /* 0x000fec0003800000 */
[----:B------:R-:W2:Y:S01]  /*8120*/  LDL.64 R58, [R1+0x48] ;  /* 0x00004800013a7983 */ /* 0x000ea20000100a00 */
[----:B------:R-:W2:Y:S03]  /*8130*/  LDC R0, c[0x0][0x3f4] ;  /* 0x0000fd00ff007b82 */ /* 0x000ea60000000800 */
[----:B------:R-:W0:Y:S04]  /*8140*/  LDL R56, [R1+0x84] ;  /* 0x0000840001387983 */ /* 0x000e280000100800 */
[----:B------:R-:W3:Y:S04]  /*8150*/  LDL R55, [R1+0x64] ;  /* 0x0000640001377983 */ /* 0x000ee80000100800 */
[----:B------:R-:W4:Y:S04]  /*8160*/  LDL R53, [R1+0x68] ;  /* 0x0000680001357983 */ /* 0x000f280000100800 */
[----:B------:R-:W5:Y:S04]  /*8170*/  LDL R52, [R1+0x6c] ;  /* 0x00006c0001347983 */ /* 0x000f680000100800 */
[----:B------:R-:W5:Y:S04]  /*8180*/  LDL R7, [R1+0x70] ;  /* 0x0000700001077983 */ /* 0x000f680000100800 */
[----:B------:R-:W5:Y:S04]  /*8190*/  LDL R6, [R1+0x74] ;  /* 0x0000740001067983 */ /* 0x000f680000100800 */
[----:B------:R-:W5:Y:S01]  /*81a0*/  LDL R5, [R1+0x88] ;  /* 0x0000880001057983 */ /* 0x000f620000100800 */
[----:B------:R-:W-:Y:S01]  /*81b0*/  BSSY B1, `(.L_x_10404) ;  /* 0x0000039000017945 */ /* 0x000fe20003800000 */
[-C--:B--2---:R-:W-:Y:S01]  /*81c0*/  ISETP.GE.AND P6, PT, R58, R0.reuse, PT ;  /* 0x000000003a00720c */ /* 0x084fe20003fc6270 */
[----:B0-----:R-:W-:Y:S01]  /*81d0*/  IMAD R3, R56, 0x2, R16 ;  /* 0x0000000238037824 */ /* 0x001fe200078e0210 */
[----:B---3--:R-:W-:-:S02]  /*81e0*/  ISETP.GE.AND P0, PT, R55, R0, PT ;  /* 0x000000003700720c */ /* 0x008fc40003f06270 */
[-C--:B----4-:R-:W-:Y:S02]  /*81f0*/  ISETP.GE.AND P1, PT, R53, R0.reuse, PT ;  /* 0x000000003500720c */ /* 0x090fe40003f26270 */
[-C--:B-----5:R-:W-:Y:S02]  /*8200*/  ISETP.GE.AND P2, PT, R52, R0.reuse, PT ;  /* 0x000000003400720c */ /* 0x0a0fe40003f46270 */
[-C--:B------:R-:W-:Y:S02]  /*8210*/  ISETP.GE.AND P3, PT, R7, R0.reuse, PT ;  /* 0x000000000700720c */ /* 0x080fe40003f66270 */
[----:B------:R-:W-:Y:S01]  /*8220*/  ISETP.GE.AND P4, PT, R6, R0, PT ;  /* 0x000000000600720c */ /* 0x000fe20003f86270 */
[----:B------:R-:W-:Y:S01]  /*8230*/  VIADD R0, R3, 0x20 ;  /* 0x0000002003007836 */ /* 0x000fe20000000000 */
[----:B------:R-:W-:Y:S01]  /*8240*/  LOP3.LUT P5, RZ, R5, 0x2, RZ, 0xc0, !PT ;  /* 0x0000000205ff7812 */ /* 0x000fe200078ac0ff */
[----:B------:R-:W-:-:S12]  /*8250*/  @P6 BRA `(.L_x_10405) ;  /* 0x0000000000b86947 */ /* 0x000fd80003800000 */
[----:B------:R-:W0:Y:S01]  /*8260*/  LDS.128 R4, [R3+0xda00] ;  /* 0x00da000003047984 */ /* 0x000e220000000c00 */
        /* <DEDUP_REMOVED lines=45> */
.L_x_10405:
[----:B------:R-:W-:Y:S05]  /*8540*/  BSYNC B1 ;  /* 0x0000000000017941 */ /* 0x000fea0003800000 */
.L_x_10404:
[----:B------:R-:W-:Y:S01]  /*8550*/  BSSY B1, `(.L_x_10406) ;  /* 0x0000031000017945 */ /* 0x000fe20003800000 */
[----:B------:R-:W-:-:S03]  /*8560*/  @P5 VIADD R0, R3, 0xffffffe0 ;  /* 0xffffffe003005836 */ /* 0x000fc60000000000 */
[----:B------:R-:W-:Y:S05]  /*8570*/  @P0 BRA `(.L_x_10407) ;  /* 0x0000000000b80947 */ /* 0x000fea0003800000 */
[----:B0-----:R-:W0:Y:S01]  /*8580*/  LDS.128 R4, [R0+0xda00] ;  /* 0x00da000000047984 */ /* 0x001e220000000c00 */
[----:B------:R-:W-:Y:S02]  /*8590*/  SHF.R.U32.HI R52, RZ, 0x10, R33 ;  /* 0x00000010ff347819 */ /* 0x000fe40000011621 */
[----:B------:R-:W-:Y:S02]  /*85a0*/  SHF.R.U32.HI R35, RZ, 0x10, R31 ;  /* 0x00000010ff237819 */ /* 0x000fe4000001161f */
[----:B------:R-:W-:Y:S02]  /*85b0*/  PRMT R52, R39, 0x5432, R52 ;  /* 0x0000543227347816 */ /* 0x000fe40000000034 */
[----:B------:R-:W-:Y:S02]  /*85c0*/  PRMT R35, R62, 0x5410, R35 ;  /* 0x000054103e237816 */ /* 0x000fe40000000023 */
[----:B------:R-:W-:Y:S01]  /*85d0*/  SHF.R.U64 R34, R30, 0x10, R31 ;  /* 0x000000101e227819 */ /* 0x000fe2000000121f */
[----:B------:R-:W-:Y:S01]  /*85e0*/  IMAD.U32 R53, R52, 0x10000, RZ ;  /* 0x0001000034357824 */ /* 0x000fe200078e00ff */
[----:B------:R-:W-:Y:S01]  /*85f0*/  SHF.R.U64 R37, R32, 0x10, R33 ;  /* 0x0000001020257819 */ /* 0x000fe20000001221 */
[----:B------:R-:W-:Y:S01]  /*8600*/  IMAD.U32 R36, R35, 0x10000, RZ ;  /* 0x0001000023247824 */ /* 0x000fe200078e00ff */
[----:B------:R-:W-:-:S02]  /*8610*/  LOP3.LUT R52, R52, 0xffff0000, RZ, 0xc0, !PT ;  /* 0xffff000034347812 */ /* 0x000fc400078ec0ff */
[----:B------:R-:W-:Y:S02]  /*8620*/  LOP3.LUT R35, R35, 0xffff0000, RZ, 0xc0, !PT ;  /* 0xffff000023237812 */ /* 0x000fe400078ec0ff */
[----:B------:R-:W-:Y:S02]  /*8630*/  PRMT R34, R41, 0x5432, R34 ;  /* 0x0000543229227816 */ /* 0x000fe40000000022 */
        /* <DEDUP_REMOVED lines=34> */
.L_x_10407:
[----:B------:R-:W-:Y:S05]  /*8860*/  BSYNC B1 ;  /* 0x0000000000017941 */ /* 0x000fea0003800000 */
.L_x_10406:
        /* <DEDUP_REMOVED lines=48> */
.L_x_10409:
[----:B------:R-:W-:Y:S05]  /*8b70*/  BSYNC B1 ;  /* 0x0000000000017941 */ /* 0x000fea0003800000 */
.L_x_10408:
        /* <DEDUP_REMOVED lines=48> */
.L_x_10411:
[----:B------:R-:W-:Y:S05]  /*8e80*/  BSYNC B1 ;  /* 0x0000000000017941 */ /* 0x000fea0003800000 */
.L_x_10410:
        /* <DEDUP_REMOVED lines=48> */
.L_x_10413:
[----:B------:R-:W-:Y:S05]  /*9190*/  BSYNC B1 ;  /* 0x0000000000017941 */ /* 0x000fea0003800000 */
.L_x_10412:
        /* <DEDUP_REMOVED lines=48> */
.L_x_10397:
[----:B------:R-:W-:-:S03]  /*94a0*/  UMOV UR4, 0xffffffff ;  /* 0xffffffff00047882 */ /* 0x000fc60000000000 */
[----:B------:R-:W-:Y:S05]  /*94b0*/  BRA.DIV UR4, `(.L_x_10414) ;  /* 0x0000016204407947 */ /* 0x000fea000b800000 */
[----:B------:R-:W0:Y:S04]  /*94c0*/  SHFL.IDX PT, R3, R25, RZ, 0x1e1f ;  /* 0x001e1fff19037589 */ /* 0x000e2800000e0000 */
[----:B------:R-:W2:Y:S04]  /*94d0*/  SHFL.IDX PT, R0, R24, RZ, 0x1e1f ;  /* 0x001e1fff18007589 */ /* 0x000ea800000e0000 */
[----:B------:R3:W4:Y:S04]  /*94e0*/  SHFL.IDX PT, R5, R27, RZ, 0x1e1f ;  /* 0x001e1fff1b057589 */ /* 0x00072800000e0000 */
[----:B-1----:R3:W1:Y:S01]  /*94f0*/  SHFL.IDX PT, R14, R26, RZ, 0x1e1f ;  /* 0x001e1fff1a0e7589 */ /* 0x00266200000e0000 */
[----:B0-----:R-:W-:-:S02]  /*9500*/  IMAD.MOV.U32 R21, RZ, RZ, R3 ;  /* 0x000000ffff157224 */ /* 0x001fc400078e0003 */
[----:B--23--:R-:W-:-:S07]  /*9510*/  IMAD.MOV.U32 R20, RZ, RZ, R0 ;  /* 0x000000ffff147224 */ /* 0x00cfce00078e0000 */
.L_x_10643:
[----:B------:R-:W2:Y:S01]  /*9520*/  LDL R49, [R1+0x98] ;  /* 0x0000980001317983 */ /* 0x000ea20000100800 */
[----:B------:R-:W-:Y:S01]  /*9530*/  ULDC UR4, c[0x0][0x448] ;  /* 0x0001120000047ab9 */ /* 0x000fe20000000800 */
[----:B------:R-:W-:Y:S01]  /*9540*/  BSSY B1, `(.L_x_10415) ;  /* 0x0000038000017945 */ /* 0x000fe20003800000 */
[----:B------:R-:W-:Y:S01]  /*9550*/  IMAD R4, R111, UR4, RZ ;  /* 0x000000046f047c24 */ /* 0x000fe2000f8e02ff */
[----:B------:R-:W-:Y:S01]  /*9560*/  CS2R R8, SRZ ;  /* 0x0000000000087805 */ /* 0x000fe2000001ff00 */
[----:B-1----:R-:W-:Y:S01]  /*9570*/  IMAD.MOV.U32 R36, RZ, RZ, R14 ;  /* 0x000000ffff247224 */ /* 0x002fe200078e000e */
[----:B------:R-:W-:Y:S01]  /*9580*/  CS2R R10, SRZ ;  /* 0x00000000000a7805 */ /* 0x000fe2000001ff00 */
[----:B------:R-:W-:Y:S01]  /*9590*/  IMAD R0, R109, -0xc0, R4 ;  /* 0xffffff406d007824 */ /* 0x000fe200078e0204 */
[----:B------:R-:W-:Y:S01]  /*95a0*/  ISETP.GE.AND P1, PT, R7, R4, PT ;  /* 0x000000040700720c */ /* 0x000fe20003f26270 */
[----:B----4-:R-:W-:Y:S01]  /*95b0*/  IMAD.MOV.U32 R37, RZ, RZ, R5 ;  /* 0x000000ffff257224 */ /* 0x010fe200078e0005 */
[----:B------:R-:W-:-:S02]  /*95c0*/  CS2R R4, SRZ ;  /* 0x0000000000047805 */ /* 0x000fc4000001ff00 */
[----:B------:R-:W-:Y:S02]  /*95d0*/  CS2R R6, SRZ ;  /* 0x0000000000067805 */ /* 0x000fe4000001ff00 */
[----:B------:R-:W-:Y:S02]  /*95e0*/  VIMNMX R0, R0, 0xc0, PT ;  /* 0x000000c000007848 */ /* 0x000fe40003fe0100 */
        /* <DEDUP_REMOVED lines=9> */
[----:B--2---:R-:W-:Y:S01]  /*9680*/  LEA.HI R0, R49, R49, RZ, 0x1 ;  /* 0x0000003131007211 */ /* 0x004fe200078f08ff */
[----:B------:R-:W-:Y:S06]  /*9690*/  @P1 BRA `(.L_x_10416) ;  /* 0x0000000000881947 */ /* 0x000fec0003800000 */
[----:B------:R-:W2:Y:S04]  /*96a0*/  LDL R39, [R1+0x9c] ;  /* 0x00009c0001277983 */ /* 0x000ea80000100800 */
[----:B------:R-:W3:Y:S01]  /*96b0*/  LDL R38, [R1+0xa0] ;  /* 0x0000a00001267983 */ /* 0x000ee20000100800 */
[C---:B------:R-:W-:Y:S01]  /*96c0*/  VIADD R3, R22.reuse, 0x10 ;  /* 0x0000001016037836 */ /* 0x040fe20000000000 */
[----:B------:R-:W-:Y:S01]  /*96d0*/  ULDC UR4, c[0x0][0x3f4] ;  /* 0x0000fd0000047ab9 */ /* 0x000fe20000000800 */
[C---:B------:R-:W-:Y:S01]  /*96e0*/  VIADD R4, R22.reuse, 0x20 ;  /* 0x0000002016047836 */ /* 0x040fe20000000000 */
[----:B------:R-:W-:Y:S02]  /*96f0*/  ISETP.GE.AND P1, PT, R22, UR4, PT ;  /* 0x0000000416007c0c */ /* 0x000fe4000bf26270 */
[----:B------:R-:W-:-:S02]  /*9700*/  CS2R R24, SRZ ;  /* 0x0000000000187805 */ /* 0x000fc4000001ff00 */
[----:B------:R-:W-:Y:S02]  /*9710*/  ISETP.GE.AND P2, PT, R3, UR4, PT ;  /* 0x0000000403007c0c */ /* 0x000fe4000bf46270 */
[----:B------:R-:W-:Y:S02]  /*9720*/  CS2R R26, SRZ ;  /* 0x00000000001a7805 */ /* 0x000fe4000001ff00 */
[----:B------:R-:W-:Y:S02]  /*9730*/  ISETP.GE.AND P3, PT, R4, UR4, PT ;  /* 0x0000000404007c0c */ /* 0x000fe4000bf66270 */
[----:B------:R-:W-:Y:S02]  /*9740*/  CS2R R4, SRZ ;  /* 0x0000000000047805 */ /* 0x000fe4000001ff00 */
[----:B------:R-:W-:Y:S02]  /*9750*/  CS2R R6, SRZ ;  /* 0x0000000000067805 */ /* 0x000fe4000001ff00 */
[----:B------:R-:W-:Y:S01]  /*9760*/  CS2R R28, SRZ ;  /* 0x00000000001c7805 */ /* 0x000fe2000001ff00 */
[----:B------:R-:W-:Y:S01]  /*9770*/  @!P1 IMAD.WIDE R12, R22, 0x2, R20 ;  /* 0x00000002160c9825 */ /* 0x000fe200078e0214 */
[----:B------:R-:W-:-:S02]  /*9780*/  CS2R R30, SRZ ;  /* 0x00000000001e7805 */ /* 0x000fc4000001ff00 */
[----:B------:R-:W-:Y:S02]  /*9790*/  CS2R R8, SRZ ;  /* 0x0000000000087805 */ /* 0x000fe4000001ff00 */
[----:B------:R-:W-:Y:S02]  /*97a0*/  CS2R R10, SRZ ;  /* 0x00000000000a7805 */ /* 0x000fe4000001ff00 */
[----:B------:R-:W-:Y:S01]  /*97b0*/  CS2R R32, SRZ ;  /* 0x0000000000207805 */ /* 0x000fe2000001ff00 */
[----:B------:R0:W5:Y:S01]  /*97c0*/  @!P1 LD.E.128 R24, desc[UR60][R12.64] ;  /* 0x0000003c0c189980 */ /* 0x000162000c101d00 */
[----:B------:R-:W-:Y:S02]  /*97d0*/  CS2R R34, SRZ ;  /* 0x0000000000227805 */ /* 0x000fe4000001ff00 */
[----:B------:R-:W-:Y:S02]  /*97e0*/  CS2R R14, SRZ ;  /* 0x00000000000e7805 */ /* 0x000fe4000001ff00 */
[----:B0-----:R-:W-:Y:S01]  /*97f0*/  CS2R R12, SRZ ;  /* 0x00000000000c7805 */ /* 0x001fe2000001ff00 */
[----:B--2---:R-:W-:-:S02]  /*9800*/  @!P2 IMAD.SHL.U32 R3, R39, 0x8, RZ ;  /* 0x000000082703a824 */ /* 0x004fc400078e00ff */
        /* <DEDUP_REMOVED lines=11> */
.L_x_10416:
[----:B------:R-:W-:Y:S05]  /*98c0*/  BSYNC B1 ;  /* 0x0000000000017941 */ /* 0x000fea0003800000 */
.L_x_10415:
[----:B------:R-:W-:Y:S01]  /*98d0*/  LOP3.LUT R0, R0, 0xfffffffe, RZ, 0xc0, !PT ;  /* 0xfffffffe00007812 */ /* 0x000fe200078ec0ff */
[----:B-----5:R-:W-:Y:S01]  /*98e0*/  IMAD.MOV.U32 R3, RZ, RZ, R4 ;  /* 0x000000ffff037224 */ /* 0x020fe200078e0004 */
[----:B------:R-:W-:Y:S01]  /*98f0*/  BSSY B1, `(.L_x_10417) ;  /* 0x0000030000017945 */ /* 0x000fe20003800000 */
[----:B0-----:R-:W-:Y:S02]  /*9900*/  IMAD.MOV.U32 R20, RZ, RZ, R5 ;  /* 0x000000ffff147224 */ /* 0x001fe400078e0005 */
[----:B------:R-:W-:Y:S01]  /*9910*/  IMAD.IADD R0, R49, 0x1, -R0 ;  /* 0x0000000131007824 */ /* 0x000fe200078e0a00 */
[----:B------:R-:W-:Y:S01]  /*9920*/  PRMT R59, R3, 0x7610, R59 ;  /* 0x00007610033b7816 */ /* 0x000fe2000000003b */
[----:B------:R-:W-:Y:S02]  /*9930*/  IMAD.MOV.U32 R21, RZ, RZ, R6 ;  /* 0x000000ffff157224 */ /* 0x000fe400078e0006 */
[----:B------:R-:W-:Y:S01]  /*9940*/  IMAD.MOV.U32 R36, RZ, RZ, R8 ;  /* 0x000000ffff247224 */ /* 0x000fe200078e0008 */
[----:B------:R-:W-:Y:S01]  /*9950*/  SHF.L.U32 R3, R0, 0x1f, RZ ;  /* 0x0000001f00037819 */ /* 0x000fe200000006ff */
[----:B------:R-:W-:Y:S01]  /*9960*/  IMAD.MOV.U32 R37, RZ, RZ, R9 ;  /* 0x000000ffff257224 */ /* 0x000fe200078e0009 */
        /* <DEDUP_REMOVED lines=40> */
.L_x_10644:
[----:B------:R-:W-:Y:S05]  /*9bf0*/  BSYNC B1 ;  /* 0x0000000000017941 */ /* 0x000fea0003800000 */
.L_x_10417:
[----:B------:R-:W-:Y:S02]  /*9c00*/  PRMT R49, R0, 0x7610, R49 ;  /* 0x0000761000317816 */ /* 0x000fe40000000031 */
[----:B------:R-:W-:Y:S01]  /*9c10*/  PRMT R50, R20, 0x7610, R50 ;  /* 0x0000761014327816 */ /* 0x000fe20000000032 */
[----:B------:R-:W-:Y:S06]  /*9c20*/  @P0 BRA `(.L_x_10403) ;  /* 0x0000001400300947 */ /* 0x000fec0003800000 */
[----:B------:R1:W5:Y:S01]  /*9c30*/  LDL R77, [R1+0x54] ;  /* 0x00005400014d7983 */ /* 0x0003620000100800 */
[----:B0-----:R-:W0:Y:S03]  /*9c40*/  LDC R3, c[0x0][0x3f4] ;  /* 0x0000fd00ff037b82 */ /* 0x001e260000000800 */
[----:B------:R1:W5:Y:S04]  /*9c50*/  LDL R75, [R1+0x5c] ;  /* 0x00005c00014b7983 */ /* 0x0003680000100800 */
[----:B------:R1:W5:Y:S01]  /*9c60*/  LDL R73, [R1+0x58] ;  /* 0x0000580001497983 */ /* 0x0003620000100800 */
[C---:B------:R-:W-:Y:S01]  /*9c70*/  VIADD R0, R22.reuse, 0x10 ;  /* 0x0000001016007836 */ /* 0x040fe20000000000 */
[----:B------:R-:W-:Y:S01]  /*9c80*/  BSSY B1, `(.L_x_10419) ;  /* 0x0000072000017945 */ /* 0x000fe20003800000 */
[C---:B------:R-:W-:Y:S01]  /*9c90*/  VIADD R20, R22.reuse, 0x20 ;  /* 0x0000002016147836 */ /* 0x040fe20000000000 */
[----:B0-----:R-:W-:-:S02]  /*9ca0*/  ISETP.GE.AND P0, PT, R22, R3, PT ;  /* 0x000000031600720c */ /* 0x001fc40003f06270 */
[-C--:B------:R-:W-:Y:S02]  /*9cb0*/  ISETP.GE.AND P1, PT, R0, R3.reuse, PT ;  /* 0x000000030000720c */ /* 0x080fe40003f26270 */
[----:B------:R-:W-:-:S09]  /*9cc0*/  ISETP.GE.AND P2, PT, R20, R3, PT ;  /* 0x000000031400720c */ /* 0x000fd20003f46270 */
[----:B-1----:R-:W-:Y:S05]  /*9cd0*/  @P0 BRA `(.L_x_10420) ;  /* 0x0000000400b00947 */ /* 0x002fea0003800000 */
[----:B------:R-:W2:Y:S01]  /*9ce0*/  LDL R78, [R1+0xbc] ;  /* 0x0000bc00014e7983 */ /* 0x000ea20000100800 */
[----:B------:R-:W0:Y:S02]  /*9cf0*/  S2R R36, SR_TID.X ;  /* 0x0000000000247919 */ /* 0x000e240000002100 */
[----:B0-----:R-:W-:-:S05]  /*9d00*/  VIADD R37, R36, 0xffffff80 ;  /* 0xffffff8024257836 */ /* 0x001fca0000000000 */
[----:B------:R-:W-:-:S04]  /*9d10*/  LEA.HI R36, R37, R37, RZ, 0x1 ;  /* 0x0000002525247211 */ /* 0x000fc800078f08ff */
[----:B------:R-:W-:-:S05]  /*9d20*/  LOP3.LUT R36, R36, 0xfffffffe, RZ, 0xc0, !PT ;  /* 0xfffffffe24247812 */ /* 0x000fca00078ec0ff */
[----:B------:R-:W-:-:S05]  /*9d30*/  IMAD.IADD R36, R37, 0x1, -R36 ;  /* 0x0000000125247824 */ /* 0x000fca00078e0a24 */
[----:B------:R-:W-:-:S04]  /*9d40*/  LEA.HI R0, R3, R36, RZ, 0x1d ;  /* 0x0000002403007211 */ /* 0x000fc800078fe8ff */
[----:B------:R-:W-:-:S04]  /*9d50*/  SHF.R.S32.HI R37, RZ, 0x1f, R0 ;  /* 0x0000001fff257819 */ /* 0x000fc80000011400 */
[----:B------:R-:W-:Y:S01]  /*9d60*/  LEA.HI R37, R37, R0, RZ, 0x2 ;  /* 0x0000000025257211 */ /* 0x000fe200078f10ff */
[----:B------:R-:W-:-:S03]  /*9d70*/  IMAD.SHL.U32 R0, R0, 0x8, RZ ;  /* 0x0000000800007824 */ /* 0x000fc600078e00ff */
[----:B------:R-:W-:Y:S02]  /*9d80*/  SHF.R.S32.HI R37, RZ, 0x2, R37 ;  /* 0x00000002ff257819 */ /* 0x000fe40000011425 */
[----:B-----5:R-:W-:-:S03]  /*9d90*/  LOP3.LUT R0, R77, 0x18, R0, 0xf8, !PT ;  /* 0x000000184d007812 */ /* 0x020fc600078ef800 */
[----:B------:R-:W-:Y:S01]  /*9da0*/  IMAD R37, R37, 0x1800, R75 ;  /* 0x0000180025257824 */ /* 0x000fe200078e024b */
[----:B------:R-:W-:-:S05]  /*9db0*/  LOP3.LUT R0, R0, R73, RZ, 0x3c, !PT ;  /* 0x0000004900007212 */ /* 0x000fca00078e3cff */
[----:B------:R-:W-:-:S04]  /*9dc0*/  IMAD.IADD R41, R37, 0x1, R0 ;  /* 0x0000000125297824 */ /* 0x000fc800078e0200 */
[----:B------:R-:W-:-:S05]  /*9dd0*/  IMAD R0, R41, 0x2, R16 ;  /* 0x0000000229007824 */ /* 0x000fca00078e0210 */
[----:B------:R-:W0:Y:S01]  /*9de0*/  LDS.128 R40, [R0+0xda00] ;  /* 0x00da000000287984 */ /* 0x000e220000000c00 */
[----:B------:R-:W-:Y:S02]  /*9df0*/  SHF.R.U64 R65, R4, 0x10, R5 ;  /* 0x0000001004417819 */ /* 0x000fe40000001205 */
[----:B------:R-:W-:Y:S02]  /*9e00*/  SHF.R.U64 R62, R24, 0x10, R25 ;  /* 0x00000010183e7819 */ /* 0x000fe40000001219 */
[----:B------:R-:W-:Y:S02]  /*9e10*/  PRMT R65, R59, 0x5410, R65 ;  /* 0x000054103b417816 */ /* 0x000fe40000000041 */
[----:B------:R-:W-:Y:S02]  /*9e20*/  PRMT R62, R45, 0x5432, R62 ;  /* 0x000054322d3e7816 */ /* 0x000fe4000000003e */
[----:B------:R-:W-:Y:S02]  /*9e30*/  SHF.R.U32.HI R64, RZ, 0x10, R25 ;  /* 0x00000010ff407819 */ /* 0x000fe40000011619 */
[--C-:B------:R-:W-:Y:S01]  /*9e40*/  SHF.R.U64 R20, R26, 0x10, R27.reuse ;  /* 0x000000101a147819 */ /* 0x100fe2000000121b */
[----:B------:R-:W-:Y:S01]  /*9e50*/  IMAD.U32 R67, R65, 0x10000, RZ ;  /* 0x0001000041437824 */ /* 0x000fe200078e00ff */
[----:B------:R-:W-:-:S02]  /*9e60*/  SHF.R.U32.HI R26, RZ, 0x10, R27 ;  /* 0x00000010ff1a7819 */ /* 0x000fc4000001161b */
[----:B------:R-:W-:Y:S01]  /*9e70*/  SHF.R.U64 R25, R6, 0x10, R7 ;  /* 0x0000001006197819 */ /* 0x000fe20000001207 */
[----:B------:R-:W-:Y:S01]  /*9e80*/  IMAD.U32 R63, R62, 0x10000, RZ ;  /* 0x000100003e3f7824 */ /* 0x000fe200078e00ff */
[----:B------:R-:W-:Y:S02]  /*9e90*/  SHF.R.U32.HI R66, RZ, 0x10, R5 ;  /* 0x00000010ff427819 */ /* 0x000fe40000011605 */
[----:B------:R-:W-:Y:S02]  /*9ea0*/  SHF.R.U32.HI R6, RZ, 0x10, R7 ;  /* 0x00000010ff067819 */ /* 0x000fe40000011607 */
[----:B------:R-:W-:Y:S02]  /*9eb0*/  PRMT R5, R48, 0x5432, R26 ;  /* 0x0000543230057816 */ /* 0x000fe4000000001a */
[----:B------:R-:W-:Y:S02]  /*9ec0*/  PRMT R64, R46, 0x5432, R64 ;  /* 0x000054322e407816 */ /* 0x000fe40000000040 */
[----:B------:R-:W-:-:S02]  /*9ed0*/  PRMT R66, R21, 0x5432, R66 ;  /* 0x0000543215427816 */ /* 0x000fc40000000042 */
[----:B------:R-:W-:Y:S02]  /*9ee0*/  PRMT R6, R44, 0x5432, R6 ;  /* 0x000054322c067816 */ /* 0x000fe40000000006 */
[----:B------:R-:W-:Y:S01]  /*9ef0*/  PRMT R25, R60, 0x5410, R25 ;  /* 0x000054103c197816 */ /* 0x000fe20000000019 */
[----:B------:R-:W-:Y:S02]  /*9f00*/  IMAD.U32 R68, R66, 0x10000, RZ ;  /* 0x0001000042447824 */ /* 0x000fe400078e00ff */
[----:B0-----:R-:W-:-:S04]  /*9f10*/  IMAD.U32 R24, R40, 0x10000, RZ ;  /* 0x0001000028187824 */ /* 0x001fc800078e00ff */
[C---:B------:R-:W-:Y:S01]  /*9f20*/  FMUL.FTZ R69, R24.reuse, R67 ;  /* 0x0000004318457220 */ /* 0x040fe20000410000 */
[----:B------:R-:W-:Y:S01]  /*9f30*/  FMUL.FTZ R71, R24, R63 ;  /* 0x0000003f18477220 */ /* 0x000fe20000410000 */
[----:B------:R-:W-:Y:S02]  /*9f40*/  IMAD.U32 R60, R41, 0x10000, RZ ;  /* 0x00010000293c7824 */ /* 0x000fe400078e00ff */
[----:B------:R-:W-:Y:S02]  /*9f50*/  IMAD.U32 R61, R43, 0x10000, RZ ;  /* 0x000100002b3d7824 */ /* 0x000fe400078e00ff */
[----:B------:R-:W-:Y:S02]  /*9f60*/  IMAD.U32 R70, R6, 0x10000, RZ ;  /* 0x0001000006467824 */ /* 0x000fe400078e00ff */
[----:B------:R-:W-:Y:S02]  /*9f70*/  FMUL.FTZ R72, R60, R68 ;  /* 0x000000443c487220 */ /* 0x000fe40000410000 */
[----:B------:R-:W-:Y:S01]  /*9f80*/  FMUL.FTZ R76, R61, R70 ;  /* 0x000000463d4c7220 */ /* 0x000fe20000410000 */
[----:B------:R-:W-:-:S02]  /*9f90*/  LOP3.LUT R62, R62, 0xffff0000, RZ, 0xc0, !PT ;  /* 0xffff00003e3e7812 */ /* 0x000fc400078ec0ff */
[----:B------:R-:W-:Y:S02]  /*9fa0*/  PRMT R20, R47, 0x5432, R20 ;  /* 0x000054322f147816 */ /* 0x000fe40000000014 */
[----:B------:R-:W-:Y:S02]  /*9fb0*/  LOP3.LUT R43, R43, 0xffff0000, RZ, 0xc0, !PT ;  /* 0xffff00002b2b7812 */ /* 0x000fe400078ec0ff */
[----:B------:R-:W-:Y:S01]  /*9fc0*/  LOP3.LUT R6, R6, 0xffff0000, RZ, 0xc0, !PT ;  /* 0xffff000006067812 */ /* 0x000fe200078ec0ff */
[----:B--2---:R-:W0:Y:S02]  /*9fd0*/  LDS.128 R36, [R78] ;  /* 0x000000004e247984 */ /* 0x004e240000000c00 */
[C---:B0-----:R-:W-:Y:S01]  /*9fe0*/  IMAD.U32 R26, R36.reuse, 0x10000, RZ ;  /* 0x00010000241a7824 */ /* 0x041fe200078e00ff */
[----:B------:R-:W-:-:S03]  /*9ff0*/  LOP3.LUT R27, R36, 0xffff0000, RZ, 0xc0, !PT ;  /* 0xffff0000241b7812 */ /* 0x000fc600078ec0ff */
[----:B------:R-:W-:Y:S01]  /*a000*/  FFMA.FTZ R24, R26, R63, -R69 ;  /* 0x0000003f1a187223 */ /* 0x000fe20000010845 */
[----:B------:R-:W-:Y:S02]  /*a010*/  IMAD.U32 R63, R64, 0x10000, RZ ;  /* 0x00010000403f7824 */ /* 0x000fe400078e00ff */
[----:B------:R-:W-:Y:S01]  /*a020*/  FFMA.FTZ R71, R26, R67, R71 ;  /* 0x000000431a477223 */ /* 0x000fe20000010047 */
[----:B------:R-:W-:Y:S01]  /*a030*/  IMAD.U32 R26, R5, 0x10000, RZ ;  /* 0x00010000051a7824 */ /* 0x000fe200078e00ff */
[C---:B------:R-:W-:Y:S01]  /*a040*/  LOP3.LUT R36, R37.reuse, 0xffff0000, RZ, 0xc0, !PT ;  /* 0xffff000025247812 */ /* 0x040fe200078ec0ff */
[----:B------:R-:W-:Y:S01]  /*a050*/  IMAD.U32 R59, R37, 0x10000, RZ ;  /* 0x00010000253b7824 */ /* 0x000fe200078e00ff */
[C---:B------:R-:W-:Y:S01]  /*a060*/  LOP3.LUT R4, R38.reuse, 0xffff0000, RZ, 0xc0, !PT ;  /* 0xffff000026047812 */ /* 0x040fe200078ec0ff */
[----:B------:R-:W-:Y:S01]  /*a070*/  IMAD.U32 R7, R38, 0x10000, RZ ;  /* 0x0001000026077824 */ /* 0x000fe200078e00ff */
[C---:B------:R-:W-:Y:S01]  /*a080*/  LOP3.LUT R38, R39.reuse, 0xffff0000, RZ, 0xc0, !PT ;  /* 0xffff000027267812 */ /* 0x040fe200078ec0ff */
[----:B------:R-:W-:-:S02]  /*a090*/  IMAD.U32 R37, R39, 0x10000, RZ ;  /* 0x0001000027257824 */ /* 0x000fc400078e00ff */
[-C--:B------:R-:W-:Y:S01]  /*a0a0*/  FMUL.FTZ R74, R60, R63.reuse ;  /* 0x0000003f3c4a7220 */ /* 0x080fe20000410000 */
[----:B------:R-:W-:Y:S01]  /*a0b0*/  LOP3.LUT R39, R40, 0xffff0000, RZ, 0xc0, !PT ;  /* 0xffff000028277812 */ /* 0x000fe200078ec0ff */
[----:B------:R-:W-:Y:S01]  /*a0c0*/  FMUL.FTZ R61, R61, R26 ;  /* 0x0000001a3d3d7220 */ /* 0x000fe20000410000 */
[----:B------:R-:W-:Y:S01]  /*a0d0*/  LOP3.LUT R60, R65, 0xffff0000, RZ, 0xc0, !PT ;  /* 0xffff0000413c7812 */ /* 0x000fe200078ec0ff */
[C---:B------:R-:W-:Y:S01]  /*a0e0*/  FFMA.FTZ R72, R59.reuse, R63, -R72 ;  /* 0x0000003f3b487223 */ /* 0x040fe20000010848 */
[----:B------:R-:W-:Y:S01]  /*a0f0*/  FFMA.FTZ R74, R59, R68, R74 ;  /* 0x000000443b4a7223 */ /* 0x000fe2000001004a */
[----:B------:R-:W-:Y:S01]  /*a100*/  LOP3.LUT R40, R41, 0xffff0000, RZ, 0xc0, !PT ;  /* 0xffff000029287812 */ /* 0x000fe200078ec0ff */
[C---:B------:R-:W-:Y:S01]  /*a110*/  FFMA.FTZ R76, R37.reuse, R26, -R76 ;  /* 0x0000001a254c7223 */ /* 0x040fe2000001084c */
[----:B------:R-:W-:Y:S01]  /*a120*/  FFMA.FTZ R70, R37, R70, R61 ;  /* 0x0000004625467223 */ /* 0x000fe2000001003d */
[----:B------:R-:W-:Y:S01]  /*a130*/  LOP3.LUT R59, R66, 0xffff0000, RZ, 0xc0, !PT ;  /* 0xffff0000423b7812 */ /* 0x000fe200078ec0ff */
[C---:B------:R-:W-:Y:S01]  /*a140*/  FMUL.FTZ R26, R39.reuse, R60 ;  /* 0x0000003c271a7220 */ /* 0x040fe20000410000 */
[----:B------:R-:W-:Y:S01]  /*a150*/  LOP3.LUT R37, R64, 0xffff0000, RZ, 0xc0, !PT ;  /* 0xffff000040257812 */ /* 0x000fe200078ec0ff */
[----:B------:R-:W-:Y:S01]  /*a160*/  FMUL.FTZ R64, R39, R62 ;  /* 0x0000003e27407220 */ /* 0x000fe20000410000 */
[----:B------:R-:W-:-:S02]  /*a170*/  IMAD.U32 R41, R42, 0x10000, RZ ;  /* 0x000100002a297824 */ /* 0x000fc400078e00ff */
[----:B------:R-:W-:Y:S01]  /*a180*/  FFMA.FTZ R39, R27, R62, -R26 ;  /* 0x0000003e1b277223 */ /* 0x000fe2000001081a */
[C---:B------:R-:W-:Y:S01]  /*a190*/  FMUL.FTZ R61, R40.reuse, R59 ;  /* 0x0000003b283d7220 */ /* 0x040fe20000410000 */
[----:B------:R-:W-:Y:S02]  /*a1a0*/  IMAD.U32 R62, R25, 0x10000, RZ ;  /* 0x00010000193e7824 */ /* 0x000fe400078e00ff */
[-C--:B------:R-:W-:Y:S01]  /*a1b0*/  FMUL.FTZ R40, R40, R37.reuse ;  /* 0x0000002528287220 */ /* 0x080fe20000410000 */
[----:B------:R-:W-:Y:S02]  /*a1c0*/  IMAD.U32 R26, R20, 0x10000, RZ ;  /* 0x00010000141a7824 */ /* 0x000fe400078e00ff */
[----:B------:R-:W-:Y:S01]  /*a1d0*/  FFMA.FTZ R64, R27, R60, R64 ;  /* 0x0000003c1b407223 */ /* 0x000fe20000010040 */
[C---:B------:R-:W-:Y:S01]  /*a1e0*/  FMUL.FTZ R60, R41.reuse, R62 ;  /* 0x0000003e293c7220 */ /* 0x040fe20000410000 */
[C---:B------:R-:W-:Y:S01]  /*a1f0*/  FFMA.FTZ R61, R36.reuse, R37, -R61 ;  /* 0x00000025243d7223 */ /* 0x040fe2000001083d */
[----:B------:R-:W-:Y:S01]  /*a200*/  FFMA.FTZ R59, R36, R59, R40 ;  /* 0x0000003b243b7223 */ /* 0x000fe20000010028 */
[----:B------:R-:W-:Y:S01]  /*a210*/  LOP3.LUT R42, R42, 0xffff0000, RZ, 0xc0, !PT ;  /* 0xffff00002a2a7812 */ /* 0x000fe200078ec0ff */
[----:B------:R-:W-:Y:S01]  /*a220*/  FMUL.FTZ R36, R41, R26 ;  /* 0x0000001a29247220 */ /* 0x000fe20000410000 */
[----:B------:R-:W-:-:S02]  /*a230*/  LOP3.LUT R27, R25, 0xffff0000, RZ, 0xc0, !PT ;  /* 0xffff0000191b7812 */ /* 0x000fc400078ec0ff */
[----:B------:R-:W-:Y:S01]  /*a240*/  LOP3.LUT R25, R20, 0xffff0000, RZ, 0xc0, !PT ;  /* 0xffff000014197812 */ /* 0x000fe200078ec0ff */
[----:B------:R-:W-:Y:S01]  /*a250*/  FFMA.FTZ R60, R7, R26, -R60 ;  /* 0x0000001a073c7223 */ /* 0x000fe2000001083c */
[----:B------:R-:W-:Y:S01]  /*a260*/  LOP3.LUT R5, R5, 0xffff0000, RZ, 0xc0, !PT ;  /* 0xffff000005057812 */ /* 0x000fe200078ec0ff */
[----:B------:R-:W-:Y:S01]  /*a270*/  FFMA.FTZ R26, R7, R62, R36 ;  /* 0x0000003e071a7223 */ /* 0x000fe20000010024 */
[C---:B------:R-:W-:Y:S01]  /*a280*/  FMUL.FTZ R7, R42.reuse, R27 ;  /* 0x0000001b2a077220 */ /* 0x040fe20000410000 */
[----:B------:R-:W-:Y:S01]  /*a290*/  FMUL.FTZ R42, R42, R25 ;  /* 0x000000192a2a7220 */ /* 0x000fe20000410000 */
        /* <DEDUP_REMOVED lines=16> */
.L_x_10420:
[----:B------:R-:W-:Y:S05]  /*a3a0*/  BSYNC B1 ;  /* 0x0000000000017941 */ /* 0x000fea0003800000 */
.L_x_10419:
[----:B------:R-:W-:Y:S04]  /*a3b0*/  BSSY B1, `(.L_x_10421) ;  /* 0x000006a000017945 */ /* 0x000fe80003800000 */
[----:B------:R-:W-:Y:S05]  /*a3c0*/  @P1 BRA `(.L_x_10422) ;  /* 0x0000000400a01947 */ /* 0x000fea0003800000 */
[----:B0-----:R-:W2:Y:S04]  /*a3d0*/  LDL R0, [R1+0x9c] ;  /* 0x00009c0001007983 */ /* 0x001ea80000100800 */
[----:B------:R-:W3:Y:S01]  /*a3e0*/  LDL R59, [R1+0xb8] ;  /* 0x0000b800013b7983 */ /* 0x000ee20000100800 */
[--C-:B------:R-:W-:Y:S02]  /*a3f0*/  SHF.R.U64 R39, R28, 0x10, R29.reuse ;  /* 0x000000101c277819 */ /* 0x100fe4000000121d */
[----:B------:R-:W-:Y:S02]  /*a400*/  SHF.R.U32.HI R28, RZ, 0x10, R29 ;  /* 0x00000010ff1c7819 */ /* 0x000fe4000001161d */
[----:B------:R-:W-:Y:S02]  /*a410*/  SHF.R.U64 R29, R8, 0x10, R9 ;  /* 0x00000010081d7819 */ /* 0x000fe40000001209 */
[----:B------:R-:W-:-:S02]  /*a420*/  SHF.R.U64 R37, R30, 0x10, R31 ;  /* 0x000000101e257819 */ /* 0x000fc4000000121f */
[----:B------:R-:W-:Y:S02]  /*a430*/  SHF.R.U32.HI R8, RZ, 0x10, R9 ;  /* 0x00000010ff087819 */ /* 0x000fe40000011609 */
[----:B------:R-:W-:Y:S02]  /*a440*/  PRMT R58, R58, 0x5410, R39 ;  /* 0x000054103a3a7816 */ /* 0x000fe40000000027 */
[----:B------:R-:W-:Y:S02]  /*a450*/  PRMT R54, R54, 0x5410, R29 ;  /* 0x0000541036367816 */ /* 0x000fe4000000001d */
[----:B------:R-:W-:Y:S01]  /*a460*/  SHF.R.U32.HI R30, RZ, 0x10, R31 ;  /* 0x00000010ff1e7819 */ /* 0x000fe2000001161f */
[----:B------:R-:W-:Y:S01]  /*a470*/  IMAD.U32 R31, R58, 0x10000, RZ ;  /* 0x000100003a1f7824 */ /* 0x000fe200078e00ff */
[----:B------:R-:W-:Y:S02]  /*a480*/  SHF.R.U64 R9, R10, 0x10, R11 ;  /* 0x000000100a097819 */ /* 0x000fe4000000120b */
[----:B------:R-:W-:Y:S01]  /*a490*/  PRMT R56, R56, 0x5410, R37 ;  /* 0x0000541038387816 */ /* 0x000fe20000000025 */
[----:B------:R-:W-:Y:S01]  /*a4a0*/  IMAD.U32 R37, R54, 0x10000, RZ ;  /* 0x0001000036257824 */ /* 0x000fe200078e00ff */
[----:B------:R-:W-:-:S02]  /*a4b0*/  PRMT R53, R53, 0x5410, R8 ;  /* 0x0000541035357816 */ /* 0x000fc40000000008 */
[----:B------:R-:W-:Y:S02]  /*a4c0*/  SHF.R.U32.HI R10, RZ, 0x10, R11 ;  /* 0x00000010ff0a7819 */ /* 0x000fe4000001160b */
[----:B------:R-:W-:Y:S01]  /*a4d0*/  PRMT R57, R57, 0x5410, R28 ;  /* 0x0000541039397816 */ /* 0x000fe2000000001c */
[----:B------:R-:W-:Y:S01]  /*a4e0*/  IMAD.U32 R36, R53, 0x10000, RZ ;  /* 0x0001000035247824 */ /* 0x000fe200078e00ff */
[----:B------:R-:W-:Y:S02]  /*a4f0*/  PRMT R55, R55, 0x5410, R30 ;  /* 0x0000541037377816 */ /* 0x000fe4000000001e */
[----:B------:R-:W-:Y:S02]  /*a500*/  PRMT R51, R51, 0x5410, R10 ;  /* 0x0000541033337816 */ /* 0x000fe4000000000a */
[----:B------:R-:W-:-:S03]  /*a510*/  PRMT R52, R52, 0x5410, R9 ;  /* 0x0000541034347816 */ /* 0x000fc60000000009 */
[----:B------:R-:W-:Y:S01]  /*a520*/  IMAD.U32 R38, R51, 0x10000, RZ ;  /* 0x0001000033267824 */ /* 0x000fe200078e00ff */
[----:B--2---:R-:W-:-:S04]  /*a530*/  LEA.HI R0, R3, R0, RZ, 0x1d ;  /* 0x0000000003007211 */ /* 0x004fc800078fe8ff */
[----:B------:R-:W-:-:S04]  /*a540*/  SHF.R.S32.HI R5, RZ, 0x1f, R0 ;  /* 0x0000001fff057819 */ /* 0x000fc80000011400 */
[----:B------:R-:W-:Y:S01]  /*a550*/  LEA.HI R5, R5, R0, RZ, 0x2 ;  /* 0x0000000005057211 */ /* 0x000fe200078f10ff */
[----:B------:R-:W-:-:S03]  /*a560*/  IMAD.SHL.U32 R0, R0, 0x8, RZ ;  /* 0x0000000800007824 */ /* 0x000fc600078e00ff */
[----:B------:R-:W-:Y:S02]  /*a570*/  SHF.R.S32.HI R5, RZ, 0x2, R5 ;  /* 0x00000002ff057819 */ /* 0x000fe40000011405 */
[----:B-----5:R-:W-:-:S03]  /*a580*/  LOP3.LUT R0, R77, 0x18, R0, 0xf8, !PT ;  /* 0x000000184d007812 */ /* 0x020fc600078ef800 */
[----:B------:R-:W-:Y:S01]  /*a590*/  IMAD R5, R5, 0x1800, R75 ;  /* 0x0000180005057824 */ /* 0x000fe200078e024b */
[----:B------:R-:W-:-:S05]  /*a5a0*/  LOP3.LUT R0, R0, R73, RZ, 0x3c, !PT ;  /* 0x0000004900007212 */ /* 0x000fca00078e3cff */
[----:B------:R-:W-:Y:S02]  /*a5b0*/  IMAD.IADD R25, R5, 0x1, R0 ;  /* 0x0000000105197824 */ /* 0x000fe400078e0200 */
[----:B---3--:R-:W0:Y:S02]  /*a5c0*/  LDS.128 R4, [R59] ;  /* 0x000000003b047984 */ /* 0x008e240000000c00 */
        /* <DEDUP_REMOVED lines=22> */
[----:B------:R-:W-:Y:S02]  /*a730*/  IMAD.U32 R8, R55, 0x10000, RZ ;  /* 0x0001000037087824 */ /* 0x000fe400078e00ff */
[C---:B------:R-:W-:Y:S01]  /*a740*/  FFMA.FTZ R40, R9.reuse, R20, -R40 ;  /* 0x0000001409287223 */ /* 0x040fe20000010828 */
[----:B------:R-:W-:Y:S01]  /*a750*/  FMUL.FTZ R20, R30, R38 ;  /* 0x000000261e147220 */ /* 0x000fe20000410000 */
[----:B------:R-:W-:Y:S01]  /*a760*/  LOP3.LUT R31, R54, 0xffff0000, RZ, 0xc0, !PT ;  /* 0xffff0000361f7812 */ /* 0x000fe200078ec0ff */
[----:B------:R-:W-:Y:S01]  /*a770*/  FMUL.FTZ R37, R30, R8 ;  /* 0x000000081e257220 */ /* 0x000fe20000410000 */
        /* <DEDUP_REMOVED lines=45> */
.L_x_10422:
[----:B------:R-:W-:Y:S05]  /*aa50*/  BSYNC B1 ;  /* 0x0000000000017941 */ /* 0x000fea0003800000 */
.L_x_10421:
[----:B------:R-:W-:Y:S05]  /*aa60*/  @P2 BRA `(.L_x_10403) ;  /* 0x0000000400a02947 */ /* 0x000fea0003800000 */
[----:B01----:R-:W2:Y:S04]  /*aa70*/  LDL R0, [R1+0xa0] ;  /* 0x0000a00001007983 */ /* 0x003ea80000100800 */
[----:B------:R-:W3:Y:S01]  /*aa80*/  LDL R36, [R1+0xb4] ;  /* 0x0000b40001247983 */ /* 0x000ee20000100800 */
[----:B------:R-:W-:Y:S02]  /*aa90*/  SHF.R.U64 R26, R32, 0x10, R33 ;  /* 0x00000010201a7819 */ /* 0x000fe40000001221 */
[--C-:B------:R-:W-:Y:S02]  /*aaa0*/  SHF.R.U64 R20, R12, 0x10, R13.reuse ;  /* 0x000000100c147819 */ /* 0x100fe4000000120d */
[----:B------:R-:W-:Y:S02]  /*aab0*/  SHF.R.U32.HI R13, RZ, 0x10, R13 ;  /* 0x00000010ff0d7819 */ /* 0x000fe4000001160d */
[----:B------:R-:W-:-:S02]  /*aac0*/  SHF.R.U64 R12, R14, 0x10, R15 ;  /* 0x000000100e0c7819 */ /* 0x000fc4000000120f */
[----:B------:R-:W-:Y:S02]  /*aad0*/  SHF.R.U32.HI R15, RZ, 0x10, R15 ;  /* 0x00000010ff0f7819 */ /* 0x000fe4000001160f */
[----:B------:R-:W-:Y:S02]  /*aae0*/  PRMT R47, R47, 0x5410, R26 ;  /* 0x000054102f2f7816 */ /* 0x000fe4000000001a */
[----:B------:R-:W-:Y:S02]  /*aaf0*/  PRMT R25, R21, 0x5410, R20 ;  /* 0x0000541015197816 */ /* 0x000fe40000000014 */
[----:B------:R-:W-:Y:S01]  /*ab00*/  SHF.R.U32.HI R33, RZ, 0x10, R33 ;  /* 0x00000010ff217819 */ /* 0x000fe20000011621 */
[----:B------:R-:W-:Y:S01]  /*ab10*/  IMAD.U32 R26, R47, 0x10000, RZ ;  /* 0x000100002f1a7824 */ /* 0x000fe200078e00ff */
[----:B------:R-:W-:Y:S01]  /*ab20*/  PRMT R44, R44, 0x5410, R13 ;  /* 0x000054102c2c7816 */ /* 0x000fe2000000000d */
[----:B------:R-:W-:Y:S01]  /*ab30*/  IMAD.U32 R28, R25, 0x10000, RZ ;  /* 0x00010000191c7824 */ /* 0x000fe200078e00ff */
[----:B------:R-:W-:-:S02]  /*ab40*/  PRMT R46, R46, 0x5410, R15 ;  /* 0x000054102e2e7816 */ /* 0x000fc4000000000f */
[----:B------:R-:W-:Y:S01]  /*ab50*/  SHF.R.U64 R24, R34, 0x10, R35 ;  /* 0x0000001022187819 */ /* 0x000fe20000001223 */
[----:B------:R-:W-:Y:S01]  /*ab60*/  IMAD.U32 R27, R44, 0x10000, RZ ;  /* 0x000100002c1b7824 */ /* 0x000fe200078e00ff */
[----:B------:R-:W-:Y:S01]  /*ab70*/  PRMT R48, R48, 0x5410, R33 ;  /* 0x0000541030307816 */ /* 0x000fe20000000021 */
[----:B------:R-:W-:Y:S01]  /*ab80*/  IMAD.U32 R29, R46, 0x10000, RZ ;  /* 0x000100002e1d7824 */ /* 0x000fe200078e00ff */
[----:B------:R-:W-:Y:S02]  /*ab90*/  SHF.R.U32.HI R35, RZ, 0x10, R35 ;  /* 0x00000010ff237819 */ /* 0x000fe40000011623 */
[----:B------:R-:W-:Y:S02]  /*aba0*/  PRMT R45, R45, 0x5410, R12 ;  /* 0x000054102d2d7816 */ /* 0x000fe4000000000c */
[----:B------:R-:W-:Y:S02]  /*abb0*/  PRMT R49, R49, 0x5410, R24 ;  /* 0x0000541031317816 */ /* 0x000fe40000000018 */
[----:B------:R-:W-:-:S02]  /*abc0*/  PRMT R50, R50, 0x5410, R35 ;  /* 0x0000541032327816 */ /* 0x000fc40000000023 */
[----:B------:R-:W-:Y:S02]  /*abd0*/  LOP3.LUT R25, R25, 0xffff0000, RZ, 0xc0, !PT ;  /* 0xffff000019197812 */ /* 0x000fe400078ec0ff */
[----:B------:R-:W-:Y:S02]  /*abe0*/  LOP3.LUT R47, R47, 0xffff0000, RZ, 0xc0, !PT ;  /* 0xffff00002f2f7812 */ /* 0x000fe400078ec0ff */
[----:B------:R-:W-:Y:S02]  /*abf0*/  LOP3.LUT R44, R44, 0xffff0000, RZ, 0xc0, !PT ;  /* 0xffff00002c2c7812 */ /* 0x000fe400078ec0ff */
[----:B------:R-:W-:Y:S02]  /*ac00*/  LOP3.LUT R46, R46, 0xffff0000, RZ, 0xc0, !PT ;  /* 0xffff00002e2e7812 */ /* 0x000fe400078ec0ff */
[----:B--2---:R-:W-:-:S04]  /*ac10*/  LEA.HI R3, R3, R0, RZ, 0x1d ;  /* 0x0000000003037211 */ /* 0x004fc800078fe8ff */
[----:B------:R-:W-:Y:S01]  /*ac20*/  SHF.R.S32.HI R0, RZ, 0x1f, R3 ;  /* 0x0000001fff007819 */ /* 0x000fe20000011403 */
[----:B---3--:R-:W0:Y:S03]  /*ac30*/  LDS.128 R4, [R36] ;  /* 0x0000000024047984 */ /* 0x008e260000000c00 */
        /* <DEDUP_REMOVED lines=24> */
[C---:B------:R-:W-:Y:S01]  /*adc0*/  FMUL.FTZ R31, R20.reuse, R27 ;  /* 0x0000001b141f7220 */ /* 0x040fe20000410000 */
[----:B------:R-:W-:Y:S02]  /*add0*/  IMAD.U32 R24, R11, 0x10000, RZ ;  /* 0x000100000b187824 */ /* 0x000fe400078e00ff */
[C---:B------:R-:W-:Y:S01]  /*ade0*/  FFMA.FTZ R30, R3.reuse, R26, -R30 ;  /* 0x0000001a031e7223 */ /* 0x040fe2000001081e */
[----:B------:R-:W-:Y:S01]  /*adf0*/  FFMA.FTZ R32, R3, R28, R32 ;  /* 0x0000001c03207223 */ /* 0x000fe20000010020 */
[-C--:B------:R-:W-:Y:S01]  /*ae00*/  FMUL.FTZ R33, R20, R15.reuse ;  /* 0x0000000f14217220 */ /* 0x080fe20000410000 */
[----:B------:R-:W-:Y:S01]  /*ae10*/  FFMA.FTZ R31, R12, R15, -R31 ;  /* 0x0000000f0c1f7223 */ /* 0x000fe2000001081f */
[----:B------:R-:W-:Y:S02]  /*ae20*/  IMAD.U32 R3, R50, 0x10000, RZ ;  /* 0x0001000032037824 */ /* 0x000fe400078e00ff */
[----:B------:R-:W-:Y:S01]  /*ae30*/  FMUL.FTZ R15, R24, R29 ;  /* 0x0000001d180f7220 */ /* 0x000fe20000410000 */
[----:B------:R-:W-:Y:S01]  /*ae40*/  FFMA.FTZ R33, R12, R27, R33 ;  /* 0x0000001b0c217223 */ /* 0x000fe20000010021 */
[----:B------:R-:W-:Y:S01]  /*ae50*/  LOP3.LUT R48, R48, 0xffff0000, RZ, 0xc0, !PT ;  /* 0xffff000030307812 */ /* 0x000fe200078ec0ff */
[-C--:B------:R-:W-:Y:S01]  /*ae60*/  FMUL.FTZ R24, R24, R3.reuse ;  /* 0x0000000318187220 */ /* 0x080fe20000410000 */
[----:B------:R-:W-:Y:S01]  /*ae70*/  FFMA.FTZ R26, R14, R3, -R15 ;  /* 0x000000030e1a7223 */ /* 0x000fe2000001080f */
[C---:B------:R-:W-:Y:S01]  /*ae80*/  FMUL.FTZ R3, R8.reuse, R25 ;  /* 0x0000001908037220 */ /* 0x040fe20000410000 */
[----:B------:R-:W-:Y:S01]  /*ae90*/  FMUL.FTZ R15, R8, R47 ;  /* 0x0000002f080f7220 */ /* 0x000fe20000410000 */
[----:B------:R-:W-:-:S02]  /*aea0*/  IMAD.U32 R21, R10, 0x10000, RZ ;  /* 0x000100000a157824 */ /* 0x000fc400078e00ff */
[----:B------:R-:W-:Y:S01]  /*aeb0*/  FFMA.FTZ R29, R14, R29, R24 ;  /* 0x0000001d0e1d7223 */ /* 0x000fe20000010018 */
[----:B------:R-:W-:Y:S02]  /*aec0*/  IMAD.U32 R12, R45, 0x10000, RZ ;  /* 0x000100002d0c7824 */ /* 0x000fe400078e00ff */
[C---:B------:R-:W-:Y:S01]  /*aed0*/  FFMA.FTZ R3, R4.reuse, R47, -R3 ;  /* 0x0000002f04037223 */ /* 0x040fe20000010803 */
[----:B------:R-:W-:Y:S01]  /*aee0*/  FMUL.FTZ R14, R9, R44 ;  /* 0x0000002c090e7220 */ /* 0x000fe20000410000 */
[----:B------:R-:W-:Y:S01]  /*aef0*/  FFMA.FTZ R15, R4, R25, R15 ;  /* 0x00000019040f7223 */ /* 0x000fe2000001000f */
[----:B------:R-:W-:Y:S01]  /*af00*/  LOP3.LUT R10, R10, 0xffff0000, RZ, 0xc0, !PT ;  /* 0xffff00000a0a7812 */ /* 0x000fe200078ec0ff */
[----:B------:R-:W-:Y:S01]  /*af10*/  IMAD.U32 R8, R49, 0x10000, RZ ;  /* 0x0001000031087824 */ /* 0x000fe200078e00ff */
[----:B------:R-:W-:Y:S01]  /*af20*/  LOP3.LUT R11, R11, 0xffff0000, RZ, 0xc0, !PT ;  /* 0xffff00000b0b7812 */ /* 0x000fe200078ec0ff */
[----:B------:R-:W-:Y:S01]  /*af30*/  FMUL.FTZ R9, R9, R48 ;  /* 0x0000003009097220 */ /* 0x000fe20000410000 */
        /* <DEDUP_REMOVED lines=8> */
[----:B------:R-:W-:Y:S01]  /*afc0*/  FMUL.FTZ R4, R11, R46 ;  /* 0x0000002e0b047220 */ /* 0x000fe20000410000 */
[----:B------:R-:W-:Y:S01]  /*afd0*/  FMUL.FTZ R24, R21, R8 ;  /* 0x0000000815187220 */ /* 0x000fe20000410000 */
        /* <DEDUP_REMOVED lines=17> */
.L_x_10403:
[----:B------:R-:W-:Y:S05]  /*b0f0*/  BSYNC B0 ;  /* 0x0000000000007941 */ /* 0x000fea0003800000 */
.L_x_10396:
[----:B------:R-:W-:Y:S01]  /*b100*/  @!PT LDS RZ, [RZ] ;  /* 0x00000000fffff984 */ /* 0x000fe20000000800 */
[----:B------:R-:W-:Y:S01]  /*b110*/  @!PT LDS RZ, [RZ] ;  /* 0x00000000fffff984 */ /* 0x000fe20000000800 */
[----:B------:R-:W-:Y:S01]  /*b120*/  @!PT LDS RZ, [RZ] ;  /* 0x00000000fffff984 */ /* 0x000fe20000000800 */
[----:B------:R-:W-:Y:S01]  /*b130*/  @!PT LDS RZ, [RZ] ;  /* 0x00000000fffff984 */ /* 0x000fe20000000800 */
[----:B------:R1:W-:Y:S06]  /*b140*/  MEMBAR.ALL.CTA ;  /* 0x0000000000007992 */ /* 0x0003ec0000008000 */
[----:B-1----:R-:W1:Y:S01]  /*b150*/  FENCE.VIEW.ASYNC.S ;  /* 0x00000000000073c6 */ /* 0x002e620000000000 */
[----:B------:R-:W-:Y:S05]  /*b160*/  WARPSYNC.ALL ;  /* 0x0000000000007948 */ /* 0x000fea0003800000 */
[----:B-1----:R-:W-:Y:S06]  /*b170*/  BAR.SYNC.DEFER_BLOCKING 0xd, 0x180 ;  /* 0x0346000000007b1d */ /* 0x002fec0000010000 */
.L_x_10394:
[----:B0--3--:R-:W3:Y:S02]  /*b180*/  LDL R0, [R1+0x50] ;  /* 0x0000500001007983 */ /* 0x009ee40000100800 */
[----:B---3--:R-:W-:-:S13]  /*b190*/  ISETP.NE.AND P0, PT, R0, 0x3, PT ;  /* 0x000000030000780c */ /* 0x008fda0003f05270 */
[----:B------:R-:W-:Y:S05]  /*b1a0*/  @!P0 BRA `(.L_x_10423) ;  /* 0x0000000000048947 */ /* 0x000fea0003800000 */
[----:B------:R-:W-:Y:S01]  /*b1b0*/  BPT.TRAP 0x1 ;  /* 0x000000040000795c */ /* 0x000fe20000300000 */
.L_x_10423:
[----:B--2-4-:R-:W2:Y:S01]  /*b1c0*/  LDL R3, [R1+0x60] ;  /* 0x0000600001037983 */ /* 0x014ea20000100800 */
[----:B------:R-:W-:Y:S01]  /*b1d0*/  IMAD R0, R154, 0x8, R16 ;  /* 0x000000089a007824 */ /* 0x000fe200078e0210 */
[----:B--2---:R-:W-:-:S04]  /*b1e0*/  SHF.L.U32 R5, R3, 0x1f, RZ ;  /* 0x0000001f03057819 */ /* 0x004fc800000006ff */
[----:B------:R0:W2:Y:S01]  /*b1f0*/  SYNCS.PHASECHK.TRANS64.TRYWAIT P1, [R0+URZ+0x31c30], R5 ;  /* 0x031c3005000075a7 */ /* 0x0000a2000802017f */
[----:B------:R-:W-:Y:S05]  /*b200*/  @!P0 BRA `(.L_x_10424) ;  /* 0x0000000000048947 */ /* 0x000fea0003800000 */
[----:B------:R-:W-:Y:S01]  /*b210*/  BPT.TRAP 0x1 ;  /* 0x000000040000795c */ /* 0x000fe20000300000 */
.L_x_10424:
[----:B------:R-:W-:Y:S02]  /*b220*/  IMAD R2, R2, 0x1000, R16 ;  /* 0x0000100002027824 */ /* 0x000fe400078e0210 */
[----:B------:R-:W-:Y:S02]  /*b230*/  VIADD R4, R16, 0x16a00 ;  /* 0x00016a0010047836 */ /* 0x000fe40000000000 */
[----:B------:R-:W-:-:S03]  /*b240*/  VIADD R3, R2, 0xda00 ;  /* 0x0000da0002037836 */ /* 0x000fc60000000000 */
[----:B------:R-:W-:Y:S02]  /*b250*/  SHF.R.U32.HI R2, RZ, 0x4, R4 ;  /* 0x00000004ff027819 */ /* 0x000fe40000011604 */
[----:B------:R-:W-:Y:S02]  /*b260*/  SHF.R.U32.HI R3, RZ, 0x4, R3 ;  /* 0x00000004ff037819 */ /* 0x000fe40000011603 */
[----:B------:R-:W-:Y:S02]  /*b270*/  LOP3.LUT R2, R2, 0x3fff, RZ, 0xc0, !PT ;  /* 0x00003fff02027812 */ /* 0x000fe400078ec0ff */
[----:B------:R-:W-:Y:S02]  /*b280*/  LOP3.LUT R3, R3, 0x3fff, RZ, 0xc0, !PT ;  /* 0x00003fff03037812 */ /* 0x000fe400078ec0ff */
[----:B------:R-:W-:-:S05]  /*b290*/  LOP3.LUT R2, R2, 0x10000, RZ, 0xfc, !PT ;  /* 0x0001000002027812 */ /* 0x000fca00078efcff */
[----:B------:R3:W-:Y:S01]  /*b2a0*/  STL [R1+0x7c], R2 ;  /* 0x00007c0201007387 */ /* 0x0007e20000100800 */
[----:B--2---:R-:W-:Y:S05]  /*b2b0*/  @P1 BRA `(.L_x_10425) ;  /* 0x0000000000081947 */ /* 0x004fea0003800000 */
[----:B------:R-:W2:Y:S02]  /*b2c0*/  SYNCS.PHASECHK.TRANS64.TRYWAIT P1, [R0+URZ+0x31c30], R5 ;  /* 0x031c3005000075a7 */ /* 0x000ea4000802017f */
[----:B--2---:R-:W-:Y:S05]  /*b2d0*/  @!P1 BRA `(.L_x_10426) ;  /* 0x0000014400449947 */ /* 0x004fea0003800000 */
.L_x_10425:
[----:B------:R-:W1:Y:S01]  /*b2e0*/  LDL R4, [R1+0x7c] ;  /* 0x00007c0001047983 */ /* 0x000e620000100800 */
[----:B---3--:R-:W-:Y:S01]  /*b2f0*/  LOP3.LUT R2, R3, 0x10000, RZ, 0xfc, !PT ;  /* 0x0001000003027812 */ /* 0x008fe200078efcff */
[----:B------:R-:W-:Y:S02]  /*b300*/  IMAD.MOV.U32 R15, RZ, RZ, -0x7fffffe0 ;  /* 0x80000020ff0f7424 */ /* 0x000fe400078e00ff */
[----:B------:R-:W-:Y:S01]  /*b310*/  IMAD.MOV.U32 R3, RZ, RZ, -0x7fffffe0 ;  /* 0x80000020ff037424 */ /* 0x000fe200078e00ff */
[----:B------:R-:W-:Y:S05]  /*b320*/  WARPSYNC.ALL ;  /* 0x0000000000007948 */ /* 0x000fea0003800000 */
[----:B------:R-:W-:Y:S01]  /*b330*/  R2UR UR7, R15 ;  /* 0x000000000f0772ca */ /* 0x000fe200000e0000 */
[----:B------:R-:W3:Y:S01]  /*b340*/  LDL R99, [R1+0xcc] ;  /* 0x0000cc0001637983 */ /* 0x000ee20000100800 */
[----:B------:R-:W-:-:S02]  /*b350*/  R2UR UR4, R2 ;  /* 0x00000000020472ca */ /* 0x000fc400000e0000 */
[C---:B------:R-:W-:Y:S01]  /*b360*/  R2UR UR5, R3.reuse ;  /* 0x00000000030572ca */ /* 0x040fe200000e0000 */
[----:B------:R-:W-:Y:S01]  /*b370*/  WARPGROUP.ARRIVE ;  /* 0x00000000000079c5 */ /* 0x000fe20000000000 */
[----:B0-2---:R-:W-:Y:S02]  /*b380*/  IMAD.MOV.U32 R5, RZ, RZ, -0x7fffffe0 ;  /* 0x80000020ff057424 */ /* 0x005fe400078e00ff */
[----:B------:R-:W-:Y:S01]  /*b390*/  IMAD.MOV.U32 R7, RZ, RZ, -0x7fffffe0 ;  /* 0x80000020ff077424 */ /* 0x000fe200078e00ff */
[C---:B------:R-:W-:Y:S02]  /*b3a0*/  R2UR UR8, R2.reuse ;  /* 0x00000000020872ca */ /* 0x040fe400000e0000 */
[----:B------:R-:W-:Y:S02]  /*b3b0*/  R2UR UR9, R3 ;  /* 0x00000000030972ca */ /* 0x000fe400000e0000 */
[----:B------:R-:W-:Y:S02]  /*b3c0*/  R2UR UR11, R7 ;  /* 0x00000000070b72ca */ /* 0x000fe400000e0000 */
[----:B------:R-:W-:-:S02]  /*b3d0*/  R2UR UR12, R2 ;  /* 0x00000000020c72ca */ /* 0x000fc400000e0000 */
[C---:B------:R-:W-:Y:S01]  /*b3e0*/  R2UR UR13, R3.reuse ;  /* 0x00000000030d72ca */ /* 0x040fe200000e0000 */
[----:B------:R-:W-:Y:S01]  /*b3f0*/  IMAD.MOV.U32 R9, RZ, RZ, -0x7fffffe0 ;  /* 0x80000020ff097424 */ /* 0x000fe200078e00ff */
[----:B------:R-:W-:Y:S02]  /*b400*/  R2UR UR16, R2 ;  /* 0x00000000021072ca */ /* 0x000fe400000e0000 */
[----:B------:R-:W-:Y:S02]  /*b410*/  R2UR UR17, R3 ;  /* 0x00000000031172ca */ /* 0x000fe400000e0000 */
[----:B------:R-:W-:Y:S01]  /*b420*/  R2UR UR19, R9 ;  /* 0x00000000091372ca */ /* 0x000fe200000e0000 */
[----:B-1----:R-:W-:-:S05]  /*b430*/  IMAD R14, R154, 0x6c0, R4 ;  /* 0x000006c09a0e7824 */ /* 0x002fca00078e0204 */
[----:B------:R-:W-:-:S13]  /*b440*/  R2UR UR6, R14 ;  /* 0x000000000e0672ca */ /* 0x000fda00000e0000 */
[----:B------:R-:W-:Y:S01]  /*b450*/  HGMMA.64x16x16.F32.BF16 R88, gdesc[UR4], RZ, !UPT, gsb0 ;  /* 0x00200000045879f0 */ /* 0x000fe2000c0018ff */
[----:B------:R-:W-:Y:S01]  /*b460*/  VIADD R4, R14, 0x40 ;  /* 0x000000400e047836 */ /* 0x000fe20000000000 */
[----:B------:R-:W-:Y:S02]  /*b470*/  R2UR UR7, R5 ;  /* 0x00000000050772ca */ /* 0x000fe400000e0000 */
[----:B------:R-:W-:Y:S02]  /*b480*/  R2UR UR4, R2 ;  /* 0x00000000020472ca */ /* 0x000fe400000e0000 */
[----:B------:R-:W-:Y:S02]  /*b490*/  R2UR UR6, R4 ;  /* 0x00000000040672ca */ /* 0x000fe400000e0000 */
[----:B------:R-:W-:Y:S01]  /*b4a0*/  R2UR UR5, R3 ;  /* 0x00000000030572ca */ /* 0x000fe200000e0000 */
[----:B------:R-:W-:Y:S02]  /*b4b0*/  WARPGROUP.DEPBAR.LE gsb0, 0x0 ;  /* 0x00008000000079c5 */ /* 0x000fe40000010000 */
[----:B------:R-:W-:-:S10]  /*b4c0*/  WARPGROUP.ARRIVE ;  /* 0x00000000000079c5 */ /* 0x000fd40000000000 */
[----:B------:R-:W-:Y:S01]  /*b4d0*/  HGMMA.64x16x16.F32.BF16 R80, gdesc[UR4], RZ, !UPT, gsb0 ;  /* 0x00200000045079f0 */ /* 0x000fe2000c0018ff */
[----:B------:R-:W-:-:S05]  /*b4e0*/  VIADD R6, R14, 0x80 ;  /* 0x000000800e067836 */ /* 0x000fca0000000000 */
[----:B------:R-:W-:Y:S01]  /*b4f0*/  R2UR UR10, R6 ;  /* 0x00000000060a72ca */ /* 0x000fe200000e0000 */
[----:B------:R-:W-:Y:S02]  /*b500*/  WARPGROUP.DEPBAR.LE gsb0, 0x0 ;  /* 0x00008000000079c5 */ /* 0x000fe40000010000 */
[----:B-----5:R-:W-:-:S10]  /*b510*/  WARPGROUP.ARRIVE ;  /* 0x00000000000079c5 */ /* 0x020fd40000000000 */
[----:B------:R-:W-:Y:S01]  /*b520*/  HGMMA.64x16x16.F32.BF16 R72, gdesc[UR8], RZ, !UPT, gsb0 ;  /* 0x00200000084879f0 */ /* 0x000fe2000c0018ff */
[----:B------:R-:W-:Y:S02]  /*b530*/  VIADD R4, R14, 0xc0 ;  /* 0x000000c00e047836 */ /* 0x000fe40000000000 */
[----:B------:R-:W-:-:S03]  /*b540*/  IMAD.MOV.U32 R5, RZ, RZ, -0x7fffffe0 ;  /* 0x80000020ff057424 */ /* 0x000fc600078e00ff */
        /* <DEDUP_REMOVED lines=8> */
[----:B------:R-:W-:-:S10]  /*b5d0*/  WARPGROUP.ARRIVE ;  /* 0x00000000000079c5 */ /* 0x000fd40000000000 */
[----:B------:R-:W-:Y:S01]  /*b5e0*/  HGMMA.64x16x16.F32.BF16 R56, gdesc[UR16], RZ, !UPT, gsb0 ;  /* 0x00200000103879f0 */ /* 0x000fe2000c0018ff */
[----:B------:R-:W-:Y:S02]  /*b5f0*/  VIADD R6, R14, 0x140 ;  /* 0x000001400e067836 */ /* 0x000fe40000000000 */
[----:B------:R-:W-:Y:S01]  /*b600*/  IMAD.MOV.U32 R7, RZ, RZ, -0x7fffffe0 ;  /* 0x80000020ff077424 */ /* 0x000fe200078e00ff */
[----:B------:R-:W-:Y:S02]  /*b610*/  R2UR UR20, R2 ;  /* 0x00000000021472ca */ /* 0x000fe400000e0000 */
[----:B------:R-:W-:Y:S02]  /*b620*/  R2UR UR22, R6 ;  /* 0x00000000061672ca */ /* 0x000fe400000e0000 */
[----:B------:R-:W-:Y:S02]  /*b630*/  R2UR UR23, R7 ;  /* 0x00000000071772ca */ /* 0x000fe400000e0000 */
[----:B------:R-:W-:Y:S01]  /*b640*/  R2UR UR21, R3 ;  /* 0x00000000031572ca */ /* 0x000fe200000e0000 */
[----:B------:R-:W-:-:S02]  /*b650*/  WARPGROUP.DEPBAR.LE gsb0, 0x0 ;  /* 0x00008000000079c5 */ /* 0x000fc40000010000 */
        /* <DEDUP_REMOVED lines=30> */
[----:B------:R-:W-:Y:S02]  /*b840*/  IMAD.MOV.U32 R5, RZ, RZ, -0x7fffffe0 ;  /* 0x80000020ff057424 */ /* 0x000fe400078e00ff */
[----:B------:R-:W-:Y:S02]  /*b850*/  VIADD R8, R2, 0x2 ;  /* 0x0000000202087836 */ /* 0x000fe40000000000 */
[----:B------:R-:W-:Y:S01]  /*b860*/  IMAD.MOV.U32 R9, RZ, RZ, -0x7fffffe0 ;  /* 0x80000020ff097424 */ /* 0x000fe200078e00ff */
[----:B------:R-:W-:Y:S02]  /*b870*/  R2UR UR38, R4 ;  /* 0x00000000042672ca */ /* 0x000fe400000e0000 */
[----:B------:R-:W-:-:S02]  /*b880*/  R2UR UR39, R5 ;  /* 0x00000000052772ca */ /* 0x000fc400000e0000 */
[----:B------:R-:W-:Y:S02]  /*b890*/  R2UR UR36, R8 ;  /* 0x00000000082472ca */ /* 0x000fe400000e0000 */
[----:B------:R-:W-:Y:S01]  /*b8a0*/  R2UR UR37, R9 ;  /* 0x00000000092572ca */ /* 0x000fe200000e0000 */
[----:B------:R-:W-:Y:S02]  /*b8b0*/  WARPGROUP.DEPBAR.LE gsb0, 0x0 ;  /* 0x00008000000079c5 */ /* 0x000fe40000010000 */
[----:B------:R-:W-:-:S10]  /*b8c0*/  WARPGROUP.ARRIVE ;  /* 0x00000000000079c5 */ /* 0x000fd40000000000 */
[----:B------:R-:W-:Y:S01]  /*b8d0*/  HGMMA.64x16x16.F32.BF16 R88, gdesc[UR36], R88, gsb0 ;  /* 0x00200000245879f0 */ /* 0x000fe20008001858 */
        /* <DEDUP_REMOVED lines=239> */
[----:B------:R-:W-:-:S03]  /*c7d0*/  IMAD.MOV.U32 R7, RZ, RZ, -0x7fffffe0 ;  /* 0x80000020ff077424 */ /* 0x000fc600078e00ff */
[----:B------:R-:W-:Y:S01]  /*c7e0*/  R2UR UR38, R6 ;  /* 0x00000000062672ca */ /* 0x000fe200000e0000 */
[----:B------:R-:W-:Y:S01]  /*c7f0*/  VIADD R6, R2, 0x600 ;  /* 0x0000060002067836 */ /* 0x000fe20000000000 */
[----:B------:R-:W-:Y:S01]  /*c800*/  R2UR UR39, R7 ;  /* 0x00000000072772ca */ /* 0x000fe200000e0000 */
[----:B------:R-:W-:-:S03]  /*c810*/  IMAD.MOV.U32 R7, RZ, RZ, -0x7fffffe0 ;  /* 0x80000020ff077424 */ /* 0x000fc600078e00ff */
        /* <DEDUP_REMOVED lines=78> */
[----:B------:R-:W-:Y:S02]  /*cd00*/  VIADD R4, R2, 0x602 ;  /* 0x0000060202047836 */ /* 0x000fe40000000000 */
[----:B------:R-:W-:Y:S02]  /*cd10*/  IMAD.MOV.U32 R97, RZ, RZ, -0x7fffffe0 ;  /* 0x80000020ff617424 */ /* 0x000fe400078e00ff */
        /* <DEDUP_REMOVED lines=17> */
[----:B------:R-:W-:Y:S01]  /*ce30*/  VIADD R20, R14, 0x502 ;  /* 0x000005020e147836 */ /* 0x000fe20000000000 */
[----:B------:R-:W-:Y:S01]  /*ce40*/  R2UR UR8, R4 ;  /* 0x00000000040872ca */ /* 0x000fe200000e0000 */
[----:B------:R-:W-:Y:S01]  /*ce50*/  IMAD.MOV.U32 R21, RZ, RZ, -0x7fffffe0 ;  /* 0x80000020ff157424 */ /* 0x000fe200078e00ff */
[----:B------:R-:W-:Y:S01]  /*ce60*/  R2UR UR9, R5 ;  /* 0x00000000050972ca */ /* 0x000fe200000e0000 */
[----:B------:R-:W-:Y:S01]  /*ce70*/  ULDC UR4, c[0x0][0x9d8] ;  /* 0x0002760000047ab9 */ /* 0x000fe20000000800 */
[----:B------:R-:W-:Y:S01]  /*ce80*/  R2UR UR10, R20 ;  /* 0x00000000140a72ca */ /* 0x000fe200000e0000 */
[----:B---3--:R-:W-:Y:S01]  /*ce90*/  IMAD.IADD R100, R99, 0x1, R112 ;  /* 0x0000000163647824 */ /* 0x008fe200078e0270 */
[----:B------:R-:W-:Y:S01]  /*cea0*/  R2UR UR11, R21 ;  /* 0x00000000150b72ca */ /* 0x000fe200000e0000 */
[----:B------:R-:W-:Y:S01]  /*ceb0*/  ULDC UR5, c[0x0][0x988] ;  /* 0x0002620000057ab9 */ /* 0x000fe20000000800 */
[----:B------:R-:W-:-:S02]  /*cec0*/  WARPGROUP.DEPBAR.LE gsb0, 0x0 ;  /* 0x00008000000079c5 */ /* 0x000fc40000010000 */
[----:B------:R-:W-:-:S09]  /*ced0*/  WARPGROUP.ARRIVE ;  /* 0x00000000000079c5 */ /* 0x000fd20000000000 */
        /* <DEDUP_REMOVED lines=39> */
[----:B------:R-:W-:Y:S01]  /*d150*/  R2UR UR8, R4 ;  /* 0x00000000040872ca */ /* 0x000fe200000e0000 */
[----:B------:R-:W-:Y:S01]  /*d160*/  FMUL.FTZ R15, R88, UR4 ;  /* 0x00000004580f7c20 */ /* 0x000fe20008410000 */
[----:B------:R-:W-:Y:S02]  /*d170*/  R2UR UR10, R20 ;  /* 0x00000000140a72ca */ /* 0x000fe400000e0000 */
[----:B------:R-:W-:Y:S02]  /*d180*/  R2UR UR11, R21 ;  /* 0x00000000150b72ca */ /* 0x000fe400000e0000 */
        /* <DEDUP_REMOVED lines=9> */
[----:B------:R-:W-:Y:S08]  /*d220*/  MUFU.TANH R15, R15 ;  /* 0x0000000f000f7308 */ /* 0x000ff00000002400 */
[----:B------:R-:W-:Y:S08]  /*d230*/  MUFU.TANH R92, R92 ;  /* 0x0000005c005c7308 */ /* 0x000ff00000002400 */
[----:B------:R-:W0:Y:S01]  /*d240*/  MUFU.TANH R94, R94 ;  /* 0x0000005e005e7308 */ /* 0x000e220000002400 */
[----:B------:R-:W-:Y:S01]  /*d250*/  FMUL.FTZ R80, R80, UR4 ;  /* 0x0000000450507c20 */ /* 0x000fe20008410000 */
[----:B------:R-:W-:-:S02]  /*d260*/  WARPGROUP.DEPBAR.LE gsb0, 0x0 ;  /* 0x00008000000079c5 */ /* 0x000fc40000010000 */
[----:B------:R-:W-:-:S04]  /*d270*/  WARPGROUP.ARRIVE ;  /* 0x00000000000079c5 */ /* 0x000fc80000000000 */
[----:B------:R-:W1:Y:S02]  /*d280*/  MUFU.TANH R88, R88 ;  /* 0x0000005800587308 */ /* 0x000e640000002400 */
[----:B------:R-:W-:Y:S01]  /*d290*/  HGMMA.64x16x16.F32.BF16 R32, gdesc[UR8], R32, gsb0 ;  /* 0x00200000082079f0 */ /* 0x000fe20008001820 */
[----:B------:R-:W-:-:S05]  /*d2a0*/  FMUL.FTZ R95, R40, UR4 ;  /* 0x00000004285f7c20 */ /* 0x000fca0008410000 */
[----:B------:R-:W-:Y:S01]  /*d2b0*/  MUFU.TANH R74, R74 ;  /* 0x0000004a004a7308 */ /* 0x000fe20000002400 */
[----:B------:R-:W-:Y:S02]  /*d2c0*/  VIADD R40, R14, 0x682 ;  /* 0x000006820e287836 */ /* 0x000fe40000000000 */
[----:B------:R-:W-:-:S05]  /*d2d0*/  IMAD R14, R115, -0x90, R100 ;  /* 0xffffff70730e7824 */ /* 0x000fca00078e0264 */
[----:B------:R-:W2:Y:S01]  /*d2e0*/  MUFU.TANH R91, R91 ;  /* 0x0000005b005b7308 */ /* 0x000ea20000002400 */
[----:B------:R-:W-:Y:S01]  /*d2f0*/  FMUL.FTZ R81, R81, UR4 ;  /* 0x0000000451517c20 */ /* 0x000fe20008410000 */
[----:B------:R-:W-:Y:S01]  /*d300*/  FMUL.FTZ R97, R55, UR4 ;  /* 0x0000000437617c20 */ /* 0x000fe20008410000 */
[C---:B------:R-:W-:Y:S01]  /*d310*/  ISETP.GT.AND P3, PT, R14.reuse, 0x9, PT ;  /* 0x000000090e00780c */ /* 0x040fe20003f64270 */
[----:B------:R-:W-:Y:S01]  /*d320*/  FMUL.FTZ R55, R41, UR4 ;  /* 0x0000000429377c20 */ /* 0x000fe20008410000 */
[----:B------:R-:W-:Y:S01]  /*d330*/  IMAD.MOV.U32 R41, RZ, RZ, -0x7fffffe0 ;  /* 0x80000020ff297424 */ /* 0x000fe200078e00ff */
[C---:B------:R-:W-:Y:S02]  /*d340*/  ISETP.GT.AND P5, PT, R14.reuse, RZ, PT ;  /* 0x000000ff0e00720c */ /* 0x040fe40003fa4270 */
[----:B------:R-:W3:Y:S01]  /*d350*/  MUFU.TANH R89, R89 ;  /* 0x0000005900597308 */ /* 0x000ee20000002400 */
[----:B------:R-:W-:Y:S01]  /*d360*/  ISETP.GT.AND P1, PT, R14, 0x1, PT ;  /* 0x000000010e00780c */ /* 0x000fe20003f24270 */
[----:B------:R-:W-:Y:S01]  /*d370*/  FMUL.FTZ R84, R84, UR4 ;  /* 0x0000000454547c20 */ /* 0x000fe20008410000 */
[----:B------:R-:W-:Y:S01]  /*d380*/  FMUL.FTZ R98, R53, UR4 ;  /* 0x0000000435627c20 */ /* 0x000fe20008410000 */
[----:B------:R-:W-:Y:S01]  /*d390*/  FMUL.FTZ R53, R42, UR4 ;  /* 0x000000042a357c20 */ /* 0x000fe20008410000 */
[----:B0-----:R-:W-:-:S03]  /*d3a0*/  FSEL R94, R94, -INF , P3 ;  /* 0xff8000005e5e7808 */ /* 0x001fc60001800000 */
[----:B------:R-:W0:Y:S01]  /*d3b0*/  MUFU.TANH R80, R80 ;  /* 0x0000005000507308 */ /* 0x000e220000002400 */
[----:B------:R-:W-:Y:S02]  /*d3c0*/  FSEL R92, R92, -INF , P3 ;  /* 0xff8000005c5c7808 */ /* 0x000fe40001800000 */
[C---:B------:R-:W-:Y:S01]  /*d3d0*/  ISETP.GT.AND P3, PT, R14.reuse, 0x20, PT ;  /* 0x000000200e00780c */ /* 0x040fe20003f64270 */
[----:B------:R-:W-:Y:S01]  /*d3e0*/  FMUL.FTZ R85, R85, UR4 ;  /* 0x0000000455557c20 */ /* 0x000fe20008410000 */
[----:B------:R-:W-:-:S03]  /*d3f0*/  ISETP.GT.AND P2, PT, R14, 0x8, PT ;  /* 0x000000080e00780c */ /* 0x000fc60003f44270 */
[----:B------:R-:W4:Y:S01]  /*d400*/  MUFU.TANH R90, R90 ;  /* 0x0000005a005a7308 */ /* 0x000f220000002400 */
[----:B------:R-:W-:Y:S02]  /*d410*/  FSEL R21, R15, -INF , P5 ;  /* 0xff8000000f157808 */ /* 0x000fe40002800000 */
[----:B-1----:R-:W-:Y:S02]  /*d420*/  FSEL R88, R88, -INF , P1 ;  /* 0xff80000058587808 */ /* 0x002fe40000800000 */
[----:B------:R-:W-:-:S03]  /*d430*/  R2UR UR15, R41 ;  /* 0x00000000290f72ca */ /* 0x000fc600000e0000 */
[----:B------:R-:W1:Y:S01]  /*d440*/  MUFU.TANH R81, R81 ;  /* 0x0000005100517308 */ /* 0x000e620000002400 */
[----:B------:R-:W-:Y:S01]  /*d450*/  FMUL.FTZ R82, R82, UR4 ;  /* 0x0000000452527c20 */ /* 0x000fe20008410000 */
[----:B--2---:R-:W-:Y:S01]  /*d460*/  FSEL R91, R91, -INF , P2 ;  /* 0xff8000005b5b7808 */ /* 0x004fe20001000000 */
[----:B------:R-:W-:Y:S01]  /*d470*/  FMUL.FTZ R72, R72, UR4 ;  /* 0x0000000448487c20 */ /* 0x000fe20008410000 */
[----:B------:R-:W-:-:S04]  /*d480*/  R2UR UR14, R40 ;  /* 0x00000000280e72ca */ /* 0x000fc800000e0000 */
[----:B------:R-:W2:Y:S01]  /*d490*/  MUFU.TANH R93, R93 ;  /* 0x0000005d005d7308 */ /* 0x000ea20000002400 */
[----:B------:R-:W-:Y:S01]  /*d4a0*/  FMUL.FTZ R83, R83, UR4 ;  /* 0x0000000453537c20 */ /* 0x000fe20008410000 */
[----:B------:R-:W-:-:S06]  /*d4b0*/  ISETP.GT.AND P4, PT, R14, 0x10, PT ;  /* 0x000000100e00780c */ /* 0x000fcc0003f84270 */
[----:B------:R3:W-:Y:S01]  /*d4c0*/  MUFU.TANH R41, R53 ;  /* 0x0000003500297308 */ /* 0x0007e20000002400 */
[----:B------:R-:W-:-:S07]  /*d4d0*/  FMUL.FTZ R73, R73, UR4 ;  /* 0x0000000449497c20 */ /* 0x000fce0008410000 */
[----:B------:R-:W2:Y:S01]  /*d4e0*/  MUFU.TANH R84, R84 ;  /* 0x0000005400547308 */ /* 0x000ea20000002400 */
[----:B---3--:R-:W-:Y:S02]  /*d4f0*/  FSEL R53, R74, -INF , P3 ;  /* 0xff8000004a357808 */ /* 0x008fe40001800000 */
[----:B------:R-:W-:-:S05]  /*d500*/  FMNMX.FTZ R74, R21, R88, !PT ;  /* 0x00000058154a7209 */ /* 0x000fca0007810000 */
[----:B------:R-:W3:Y:S01]  /*d510*/  MUFU.TANH R85, R85 ;  /* 0x0000005500557308 */ /* 0x000ee20000002400 */
[----:B------:R-:W-:Y:S01]  /*d520*/  FSEL R89, R89, -INF , P5 ;  /* 0xff80000059597808 */ /* 0x000fe20002800000 */
[----:B------:R-:W-:Y:S01]  /*d530*/  FMUL.FTZ R86, R86, UR4 ;  /* 0x0000000456567c20 */ /* 0x000fe20008410000 */
[----:B------:R-:W-:-:S05]  /*d540*/  ISETP.GT.AND P5, PT, R14, 0x11, PT ;  /* 0x000000110e00780c */ /* 0x000fca0003fa4270 */
[----:B------:R4:W-:Y:S01]  /*d550*/  MUFU.TANH R40, R55 ;  /* 0x0000003700287308 */ /* 0x0009e20000002400 */
[----:B0-----:R-:W-:Y:S01]  /*d560*/  FSEL R80, R80, -INF , P4 ;  /* 0xff80000050507808 */ /* 0x001fe20002000000 */
[----:B------:R-:W-:Y:S01]  /*d570*/  FMUL.FTZ R76, R76, UR4 ;  /* 0x000000044c4c7c20 */ /* 0x000fe20008410000 */
[----:B----4-:R-:W-:-:S05]  /*d580*/  FMNMX.FTZ R55, R91, R74, !PT ;  /* 0x0000004a5b377209 */ /* 0x010fca0007810000 */
[----:B------:R-:W0:Y:S01]  /*d590*/  MUFU.TANH R82, R82 ;  /* 0x0000005200527308 */ /* 0x000e220000002400 */
[----:B------:R-:W-:-:S07]  /*d5a0*/  FMNMX.FTZ R55, R92, R55, !PT ;  /* 0x000000375c377209 */ /* 0x000fce0007810000 */
[----:B------:R-:W4:Y:S01]  /*d5b0*/  MUFU.TANH R72, R72 ;  /* 0x0000004800487308 */ /* 0x000f220000002400 */
[----:B------:R-:W-:Y:S01]  /*d5c0*/  FSEL R90, R90, -INF , P1 ;  /* 0xff8000005a5a7808 */ /* 0x000fe20000800000 */
[----:B------:R-:W-:Y:S01]  /*d5d0*/  FMUL.FTZ R87, R87, UR4 ;  /* 0x0000000457577c20 */ /* 0x000fe20008410000 */
[----:B------:R-:W-:Y:S01]  /*d5e0*/  ISETP.GT.AND P1, PT, R14, 0x18, PT ;  /* 0x000000180e00780c */ /* 0x000fe20003f24270 */
[----:B------:R-:W-:Y:S01]  /*d5f0*/  FMUL.FTZ R77, R77, UR4 ;  /* 0x000000044d4d7c20 */ /* 0x000fe20008410000 */
[----:B-1----:R-:W-:-:S03]  /*d600*/  FSEL R81, R81, -INF , P5 ;  /* 0xff80000051517808 */ /* 0x002fc60002800000 */
[----:B------:R-:W1:Y:S01]  /*d610*/  MUFU.TANH R83, R83 ;  /* 0x0000005300537308 */ /* 0x000e620000002400 */
[----:B------:R-:W-:Y:S02]  /*d620*/  FMNMX.FTZ R74, R80, R55, !PT ;  /* 0x00000037504a7209 */ /* 0x000fe40007810000 */
[----:B--2---:R-:W-:-:S05]  /*d630*/  FSEL R93, R93, -INF , P2 ;  /* 0xff8000005d5d7808 */ /* 0x004fca0001000000 */
[----:B------:R-:W2:Y:S01]  /*d640*/  MUFU.TANH R73, R73 ;  /* 0x0000004900497308 */ /* 0x000ea20000002400 */
[----:B------:R-:W-:Y:S01]  /*d650*/  ISETP.GT.AND P2, PT, R14, 0x19, PT ;  /* 0x000000190e00780c */ /* 0x000fe20003f44270 */
[----:B------:R-:W-:Y:S01]  /*d660*/  FMUL.FTZ R64, R64, UR4 ;  /* 0x0000000440407c20 */ /* 0x000fe20008410000 */
[----:B------:R-:W-:Y:S02]  /*d670*/  FSEL R84, R84, -INF , P1 ;  /* 0xff80000054547808 */ /* 0x000fe40000800000 */
[----:B------:R-:W-:-:S03]  /*d680*/  FMNMX.FTZ R55, R81, R74, !PT ;  /* 0x0000004a51377209 */ /* 0x000fc60007810000 */
[----:B------:R-:W2:Y:S01]  /*d690*/  MUFU.TANH R86, R86 ;  /* 0x0000005600567308 */ /* 0x000ea20000002400 */
[----:B------:R-:W-:Y:S01]  /*d6a0*/  FMUL.FTZ R75, R75, UR4 ;  /* 0x000000044b4b7c20 */ /* 0x000fe20008410000 */
[----:B---3--:R-:W-:-:S06]  /*d6b0*/  FSEL R85, R85, -INF , P2 ;  /* 0xff80000055557808 */ /* 0x008fcc0001000000 */
[----:B------:R-:W3:Y:S01]  /*d6c0*/  MUFU.TANH R76, R76 ;  /* 0x0000004c004c7308 */ /* 0x000ee20000002400 */
[----:B------:R-:W-:Y:S01]  /*d6d0*/  FMNMX.FTZ R74, R84, R55, !PT ;  /* 0x00000037544a7209 */ /* 0x000fe20007810000 */
[----:B------:R-:W-:Y:S01]  /*d6e0*/  FMUL.FTZ R65, R65, UR4 ;  /* 0x0000000441417c20 */ /* 0x000fe20008410000 */
[----:B------:R-:W-:-:S05]  /*d6f0*/  R2UR UR12, R4 ;  /* 0x00000000040c72ca */ /* 0x000fca00000e0000 */
[----:B------:R-:W3:Y:S01]  /*d700*/  MUFU.TANH R87, R87 ;  /* 0x0000005700577308 */ /* 0x000ee20000002400 */
[----:B------:R-:W-:Y:S01]  /*d710*/  R2UR UR13, R5 ;  /* 0x00000000050d72ca */ /* 0x000fe200000e0000 */
[----:B------:R-:W-:Y:S01]  /*d720*/  FMUL.FTZ R78, R78, UR4 ;  /* 0x000000044e4e7c20 */ /* 0x000fe20008410000 */
[----:B0-----:R-:W-:-:S05]  /*d730*/  FSEL R82, R82, -INF , P4 ;  /* 0xff80000052527808 */ /* 0x001fca0002000000 */
[----:B------:R-:W0:Y:S01]  /*d740*/  MUFU.TANH R77, R77 ;  /* 0x0000004d004d7308 */ /* 0x000e220000002400 */
[----:B------:R-:W-:Y:S01]  /*d750*/  ISETP.GT.AND P4, PT, R14, 0x21, PT ;  /* 0x000000210e00780c */ /* 0x000fe20003f84270 */
[----:B------:R-:W-:Y:S01]  /*d760*/  FMUL.FTZ R68, R68, UR4 ;  /* 0x0000000444447c20 */ /* 0x000fe20008410000 */
[----:B----4-:R-:W-:Y:S02]  /*d770*/  FSEL R72, R72, -INF , P3 ;  /* 0xff80000048487808 */ /* 0x010fe40001800000 */
[----:B------:R-:W-:-:S03]  /*d780*/  FMNMX.FTZ R55, R85, R74, !PT ;  /* 0x0000004a55377209 */ /* 0x000fc60007810000 */
[----:B------:R-:W4:Y:S01]  /*d790*/  MUFU.TANH R64, R64 ;  /* 0x0000004000407308 */ /* 0x000f220000002400 */
[----:B-1----:R-:W-:Y:S01]  /*d7a0*/  FSEL R83, R83, -INF , P5 ;  /* 0xff80000053537808 */ /* 0x002fe20002800000 */
[----:B------:R-:W-:Y:S01]  /*d7b0*/  FMUL.FTZ R79, R79, UR4 ;  /* 0x000000044f4f7c20 */ /* 0x000fe20008410000 */
[----:B------:R-:W-:Y:S02]  /*d7c0*/  WARPGROUP.DEPBAR.LE gsb0, 0x0 ;  /* 0x00008000000079c5 */ /* 0x000fe40000010000 */
[----:B------:R-:W-:-:S03]  /*d7d0*/  ISETP.GT.AND P5, PT, R14, 0x28, PT ;  /* 0x000000280e00780c */ /* 0x000fc60003fa4270 */
[----:B------:R-:W1:Y:S01]  /*d7e0*/  MUFU.TANH R75, R75 ;  /* 0x0000004b004b7308 */ /* 0x000e620000002400 */
[----:B--2---:R-:W-:Y:S01]  /*d7f0*/  FSEL R73, R73, -INF , P4 ;  /* 0xff80000049497808 */ /* 0x004fe20002000000 */
[----:B------:R-:W-:Y:S01]  /*d800*/  FMUL.FTZ R69, R69, UR4 ;  /* 0x0000000445457c20 */ /* 0x000fe20008410000 */
[----:B------:R-:W-:Y:S01]  /*d810*/  FMNMX.FTZ R74, R72, R55, !PT ;  /* 0x00000037484a7209 */ /* 0x000fe20007810000 */
[----:B------:R-:W-:-:S04]  /*d820*/  WARPGROUP.ARRIVE ;  /* 0x00000000000079c5 */ /* 0x000fc80000000000 */
[----:B------:R-:W2:Y:S01]  /*d830*/  MUFU.TANH R65, R65 ;  /* 0x0000004100417308 */ /* 0x000ea20000002400 */
[----:B------:R-:W-:Y:S01]  /*d840*/  FSEL R86, R86, -INF , P1 ;  /* 0xff80000056567808 */ /* 0x000fe20000800000 */
[----:B------:R-:W-:Y:S01]  /*d850*/  FMUL.FTZ R66, R66, UR4 ;  /* 0x0000000442427c20 */ /* 0x000fe20008410000 */
[----:B------:R-:W-:Y:S01]  /*d860*/  ISETP.GT.AND P1, PT, R14, 0x29, PT ;  /* 0x000000290e00780c */ /* 0x000fe20003f24270 */
[----:B------:R-:W-:Y:S01]  /*d870*/  FMUL.FTZ R56, R56, UR4 ;  /* 0x0000000438387c20 */ /* 0x000fe20008410000 */
[----:B---3--:R-:W-:Y:S01]  /*d880*/  FSEL R76, R76, -INF , P5 ;  /* 0xff8000004c4c7808 */ /* 0x008fe20002800000 */
[----:B------:R-:W-:Y:S02]  /*d890*/  HGMMA.64x16x16.F32.BF16 R24, gdesc[UR12], R24, gsb0 ;  /* 0x002000000c1879f0 */ /* 0x000fe40008001818 */
[----:B------:R-:W3:Y:S01]  /*d8a0*/  MUFU.TANH R78, R78 ;  /* 0x0000004e004e7308 */ /* 0x000ee20000002400 */
[----:B------:R-:W-:Y:S01]  /*d8b0*/  FMNMX.FTZ R55, R73, R74, !PT ;  /* 0x0000004a49377209 */ /* 0x000fe20007810000 */
[----:B------:R-:W-:Y:S01]  /*d8c0*/  FMUL.FTZ R67, R67, UR4 ;  /* 0x0000000443437c20 */ /* 0x000fe20008410000 */
[----:B------:R-:W-:-:S05]  /*d8d0*/  FSEL R87, R87, -INF , P2 ;  /* 0xff80000057577808 */ /* 0x000fca0001000000 */
[----:B------:R-:W3:Y:S01]  /*d8e0*/  MUFU.TANH R68, R68 ;  /* 0x0000004400447308 */ /* 0x000ee20000002400 */
[----:B------:R-:W-:Y:S01]  /*d8f0*/  ISETP.GT.AND P2, PT, R14, 0x30, PT ;  /* 0x000000300e00780c */ /* 0x000fe20003f44270 */
[----:B------:R-:W-:Y:S01]  /*d900*/  FMUL.FTZ R57, R57, UR4 ;  /* 0x0000000439397c20 */ /* 0x000fe20008410000 */
[----:B0-----:R-:W-:Y:S02]  /*d910*/  FSEL R77, R77, -INF , P1 ;  /* 0xff8000004d4d7808 */ /* 0x001fe40000800000 */
[----:B------:R-:W-:-:S03]  /*d920*/  FMNMX.FTZ R74, R76, R55, !PT ;  /* 0x000000374c4a7209 */ /* 0x000fc60007810000 */
[----:B------:R-:W0:Y:S01]  /*d930*/  MUFU.TANH R79, R79 ;  /* 0x0000004f004f7308 */ /* 0x000e220000002400 */
[----:B------:R-:W-:Y:S01]  /*d940*/  FMUL.FTZ R70, R70, UR4 ;  /* 0x0000000446467c20 */ /* 0x000fe20008410000 */
[----:B------:R-:W-:-:S06]  /*d950*/  ISETP.GT.AND P3, PT, R14, 0x31, PT ;  /* 0x000000310e00780c */ /* 0x000fcc0003f64270 */
[----:B------:R-:W0:Y:S01]  /*d960*/  MUFU.TANH R69, R69 ;  /* 0x0000004500457308 */ /* 0x000e220000002400 */
[----:B----4-:R-:W-:Y:S01]  /*d970*/  FSEL R64, R64, -INF , P2 ;  /* 0xff80000040407808 */ /* 0x010fe20001000000 */
[----:B------:R-:W-:Y:S01]  /*d980*/  FMUL.FTZ R60, R60, UR4 ;  /* 0x000000043c3c7c20 */ /* 0x000fe20008410000 */
[----:B------:R-:W-:-:S05]  /*d990*/  FMNMX.FTZ R55, R77, R74, !PT ;  /* 0x0000004a4d377209 */ /* 0x000fca0007810000 */
[----:B------:R-:W4:Y:S01]  /*d9a0*/  MUFU.TANH R66, R66 ;  /* 0x0000004200427308 */ /* 0x000f220000002400 */
[----:B-1----:R-:W-:Y:S01]  /*d9b0*/  FSEL R75, R75, -INF , P4 ;  /* 0xff8000004b4b7808 */ /* 0x002fe20002000000 */
[----:B------:R-:W-:Y:S01]  /*d9c0*/  FMUL.FTZ R71, R71, UR4 ;  /* 0x0000000447477c20 */ /* 0x000fe20008410000 */
[----:B------:R-:W-:-:S05]  /*d9d0*/  ISETP.GT.AND P4, PT, R14, 0x38, PT ;  /* 0x000000380e00780c */ /* 0x000fca0003f84270 */
[----:B------:R-:W1:Y:S01]  /*d9e0*/  MUFU.TANH R56, R56 ;  /* 0x0000003800387308 */ /* 0x000e620000002400 */
[----:B--2---:R-:W-:Y:S01]  /*d9f0*/  FSEL R65, R65, -INF , P3 ;  /* 0xff80000041417808 */ /* 0x004fe20001800000 */
[----:B------:R-:W-:Y:S01]  /*da00*/  FMUL.FTZ R61, R61, UR4 ;  /* 0x000000043d3d7c20 */ /* 0x000fe20008410000 */
[----:B------:R-:W-:-:S05]  /*da10*/  FMNMX.FTZ R74, R64, R55, !PT ;  /* 0x00000037404a7209 */ /* 0x000fca0007810000 */
[----:B------:R-:W2:Y:S01]  /*da20*/  MUFU.TANH R67, R67 ;  /* 0x0000004300437308 */ /* 0x000ea20000002400 */
[----:B---3--:R-:W-:Y:S01]  /*da30*/  FSEL R78, R78, -INF , P5 ;  /* 0xff8000004e4e7808 */ /* 0x008fe20002800000 */
[----:B------:R-:W-:Y:S01]  /*da40*/  FMUL.FTZ R58, R58, UR4 ;  /* 0x000000043a3a7c20 */ /* 0x000fe20008410000 */
[----:B------:R-:W-:-:S05]  /*da50*/  ISETP.GT.AND P5, PT, R14, 0x39, PT ;  /* 0x000000390e00780c */ /* 0x000fca0003fa4270 */
[----:B------:R-:W3:Y:S01]  /*da60*/  MUFU.TANH R57, R57 ;  /* 0x0000003900397308 */ /* 0x000ee20000002400 */
[----:B------:R-:W-:Y:S01]  /*da70*/  FSEL R68, R68, -INF , P4 ;  /* 0xff80000044447808 */ /* 0x000fe20002000000 */
[----:B------:R-:W-:Y:S01]  /*da80*/  FMUL.FTZ R48, R48, UR4 ;  /* 0x0000000430307c20 */ /* 0x000fe20008410000 */
[----:B------:R-:W-:-:S05]  /*da90*/  FMNMX.FTZ R55, R65, R74, !PT ;  /* 0x0000004a41377209 */ /* 0x000fca0007810000 */
[----:B------:R-:W3:Y:S01]  /*daa0*/  MUFU.TANH R70, R70 ;  /* 0x0000004600467308 */ /* 0x000ee20000002400 */
[----:B0-----:R-:W-:Y:S01]  /*dab0*/  FSEL R79, R79, -INF , P1 ;  /* 0xff8000004f4f7808 */ /* 0x001fe20000800000 */
[----:B------:R-:W-:Y:S01]  /*dac0*/  FMUL.FTZ R59, R59, UR4 ;  /* 0x000000043b3b7c20 */ /* 0x000fe20008410000 */
[----:B------:R-:W-:-:S05]  /*dad0*/  ISETP.GT.AND P1, PT, R14, 0x40, PT ;  /* 0x000000400e00780c */ /* 0x000fca0003f24270 */
[----:B------:R-:W0:Y:S01]  /*dae0*/  MUFU.TANH R60, R60 ;  /* 0x0000003c003c7308 */ /* 0x000e220000002400 */
[----:B------:R-:W-:Y:S01]  /*daf0*/  FSEL R69, R69, -INF , P5 ;  /* 0xff80000045457808 */ /* 0x000fe20002800000 */
[----:B------:R-:W-:Y:S01]  /*db00*/  FMUL.FTZ R49, R49, UR4 ;  /* 0x0000000431317c20 */ /* 0x000fe20008410000 */
[----:B----4-:R-:W-:-:S05]  /*db10*/  FSEL R66, R66, -INF , P2 ;  /* 0xff80000042427808 */ /* 0x010fca0001000000 */
[----:B------:R-:W4:Y:S01]  /*db20*/  MUFU.TANH R71, R71 ;  /* 0x0000004700477308 */ /* 0x000f220000002400 */
[----:B------:R-:W-:Y:S01]  /*db30*/  FMUL.FTZ R62, R62, UR4 ;  /* 0x000000043e3e7c20 */ /* 0x000fe20008410000 */
[----:B------:R-:W-:-:S06]  /*db40*/  ISETP.GT.AND P2, PT, R14, 0x41, PT ;  /* 0x000000410e00780c */ /* 0x000fcc0003f44270 */
[----:B------:R2:W-:Y:S01]  /*db50*/  MUFU.TANH R15, R95 ;  /* 0x0000005f000f7308 */ /* 0x0005e20000002400 */
[----:B-1----:R-:W-:Y:S01]  /*db60*/  FSEL R56, R56, -INF , P1 ;  /* 0xff80000038387808 */ /* 0x002fe20000800000 */
[----:B------:R-:W-:-:S06]  /*db70*/  FMUL.FTZ R52, R52, UR4 ;  /* 0x0000000434347c20 */ /* 0x000fcc0008410000 */
[----:B------:R-:W1:Y:S01]  /*db80*/  MUFU.TANH R61, R61 ;  /* 0x0000003d003d7308 */ /* 0x000e620000002400 */
[----:B--2---:R-:W-:Y:S01]  /*db90*/  FMUL.FTZ R95, R34, UR4 ;  /* 0x00000004225f7c20 */ /* 0x004fe20008410000 */
[----:B------:R-:W-:-:S04]  /*dba0*/  FMNMX.FTZ R34, R68, R55, !PT ;  /* 0x0000003744227209 */ /* 0x000fc80007810000 */
[----:B------:R-:W-:Y:S02]  /*dbb0*/  FMNMX.FTZ R55, R69, R34, !PT ;  /* 0x0000002245377209 */ /* 0x000fe40007810000 */
[----:B------:R-:W2:Y:S01]  /*dbc0*/  MUFU.TANH R58, R58 ;  /* 0x0000003a003a7308 */ /* 0x000ea20000002400 */
[----:B------:R-:W-:Y:S01]  /*dbd0*/  FSEL R67, R67, -INF , P3 ;  /* 0xff80000043437808 */ /* 0x000fe20001800000 */
[----:B------:R-:W-:Y:S01]  /*dbe0*/  FMUL.FTZ R63, R63, UR4 ;  /* 0x000000043f3f7c20 */ /* 0x000fe20008410000 */
[----:B------:R-:W-:-:S05]  /*dbf0*/  ISETP.GT.AND P3, PT, R14, 0x48, PT ;  /* 0x000000480e00780c */ /* 0x000fca0003f64270 */
[----:B------:R-:W2:Y:S01]  /*dc00*/  MUFU.TANH R48, R48 ;  /* 0x0000003000307308 */ /* 0x000ea20000002400 */
[----:B---3--:R-:W-:Y:S02]  /*dc10*/  FSEL R57, R57, -INF , P2 ;  /* 0xff80000039397808 */ /* 0x008fe40001000000 */
[----:B------:R-:W-:-:S05]  /*dc20*/  FMNMX.FTZ R34, R56, R55, !PT ;  /* 0x0000003738227209 */ /* 0x000fca0007810000 */
[----:B------:R-:W3:Y:S01]  /*dc30*/  MUFU.TANH R59, R59 ;  /* 0x0000003b003b7308 */ /* 0x000ee20000002400 */
[----:B------:R-:W-:Y:S01]  /*dc40*/  FSEL R70, R70, -INF , P4 ;  /* 0xff80000046467808 */ /* 0x000fe20002000000 */
[----:B------:R-:W-:Y:S01]  /*dc50*/  FMUL.FTZ R50, R50, UR4 ;  /* 0x0000000432327c20 */ /* 0x000fe20008410000 */
[----:B------:R-:W-:-:S05]  /*dc60*/  ISETP.GT.AND P4, PT, R14, 0x49, PT ;  /* 0x000000490e00780c */ /* 0x000fca0003f84270 */
[----:B------:R-:W3:Y:S01]  /*dc70*/  MUFU.TANH R49, R49 ;  /* 0x0000003100317308 */ /* 0x000ee20000002400 */
[----:B0-----:R-:W-:Y:S01]  /*dc80*/  FSEL R60, R60, -INF , P3 ;  /* 0xff8000003c3c7808 */ /* 0x001fe20001800000 */
[----:B------:R-:W-:Y:S01]  /*dc90*/  FMUL.FTZ R51, R51, UR4 ;  /* 0x0000000433337c20 */ /* 0x000fe20008410000 */
[----:B----4-:R-:W-:-:S05]  /*dca0*/  FSEL R71, R71, -INF , P5 ;  /* 0xff80000047477808 */ /* 0x010fca0002800000 */
[----:B------:R-:W0:Y:S01]  /*dcb0*/  MUFU.TANH R62, R62 ;  /* 0x0000003e003e7308 */ /* 0x000e220000002400 */
[----:B------:R-:W-:Y:S02]  /*dcc0*/  ISETP.GT.AND P5, PT, R14, 0x50, PT ;  /* 0x000000500e00780c */ /* 0x000fe40003fa4270 */
[----:B-1----:R-:W-:-:S05]  /*dcd0*/  FSEL R61, R61, -INF , P4 ;  /* 0xff8000003d3d7808 */ /* 0x002fca0002000000 */
[----:B------:R-:W1:Y:S08]  /*dce0*/  MUFU.TANH R52, R52 ;  /* 0x0000003400347308 */ /* 0x000e700000002400 */
[----:B------:R4:W-:Y:S01]  /*dcf0*/  MUFU.TANH R20, R97 ;  /* 0x0000006100147308 */ /* 0x0009e20000002400 */
[----:B--2---:R-:W-:Y:S01]  /*dd00*/  FSEL R58, R58, -INF , P1 ;  /* 0xff8000003a3a7808 */ /* 0x004fe20000800000 */
[----:B------:R-:W-:Y:S01]  /*dd10*/  FMUL.FTZ R55, R37, UR4 ;  /* 0x0000000425377c20 */ /* 0x000fe20008410000 */
[----:B----4-:R-:W-:-:S05]  /*dd20*/  FMNMX.FTZ R97, R57, R34, !PT ;  /* 0x0000002239617209 */ /* 0x010fca0007810000 */
[----:B------:R-:W2:Y:S01]  /*dd30*/  MUFU.TANH R63, R63 ;  /* 0x0000003f003f7308 */ /* 0x000ea20000002400 */
[----:B------:R-:W-:-:S07]  /*dd40*/  FMNMX.FTZ R34, R60, R97, !PT ;  /* 0x000000613c227209 */ /* 0x000fce0007810000 */
[----:B------:R-:W4:Y:S01]  /*dd50*/  MUFU.TANH R42, R98 ;  /* 0x00000062002a7308 */ /* 0x000f220000002400 */
[----:B------:R-:W-:Y:S01]  /*dd60*/  ISETP.GT.AND P1, PT, R14, 0x51, PT ;  /* 0x000000510e00780c */ /* 0x000fe20003f24270 */
[----:B------:R-:W-:Y:S01]  /*dd70*/  FMUL.FTZ R44, R44, UR4 ;  /* 0x000000042c2c7c20 */ /* 0x000fe20008410000 */
[----:B------:R-:W-:Y:S02]  /*dd80*/  FSEL R48, R48, -INF , P5 ;  /* 0xff80000030307808 */ /* 0x000fe40002800000 */
[----:B------:R-:W-:-:S03]  /*dd90*/  FMNMX.FTZ R37, R61, R34, !PT ;  /* 0x000000223d257209 */ /* 0x000fc60007810000 */
[----:B------:R-:W4:Y:S01]  /*dda0*/  MUFU.TANH R50, R50 ;  /* 0x0000003200327308 */ /* 0x000f220000002400 */
[----:B------:R-:W-:Y:S01]  /*ddb0*/  FMUL.FTZ R96, R54, UR4 ;  /* 0x0000000436607c20 */ /* 0x000fe20008410000 */
[----:B---3--:R-:W-:Y:S01]  /*ddc0*/  FSEL R59, R59, -INF , P2 ;  /* 0xff8000003b3b7808 */ /* 0x008fe20001000000 */
[----:B------:R-:W-:Y:S01]  /*ddd0*/  FMUL.FTZ R54, R43, UR4 ;  /* 0x000000042b367c20 */ /* 0x000fe20008410000 */
[----:B------:R-:W-:Y:S01]  /*dde0*/  ISETP.GT.AND P2, PT, R14, 0x58, PT ;  /* 0x000000580e00780c */ /* 0x000fe20003f44270 */
[----:B------:R-:W-:Y:S01]  /*ddf0*/  FMUL.FTZ R45, R45, UR4 ;  /* 0x000000042d2d7c20 */ /* 0x000fe20008410000 */
[----:B------:R-:W-:Y:S02]  /*de00*/  FSEL R49, R49, -INF , P1 ;  /* 0xff80000031317808 */ /* 0x000fe40000800000 */
[----:B------:R-:W3:Y:S01]  /*de10*/  MUFU.TANH R51, R51 ;  /* 0x0000003300337308 */ /* 0x000ee20000002400 */
[----:B------:R-:W-:Y:S02]  /*de20*/  FMNMX.FTZ R34, R48, R37, !PT ;  /* 0x0000002530227209 */ /* 0x000fe40007810000 */
[----:B0-----:R-:W-:Y:S01]  /*de30*/  FSEL R62, R62, -INF , P3 ;  /* 0xff8000003e3e7808 */ /* 0x001fe20001800000 */
[----:B------:R-:W-:Y:S01]  /*de40*/  FMUL.FTZ R32, R32, UR4 ;  /* 0x0000000420207c20 */ /* 0x000fe20008410000 */
[----:B------:R-:W-:-:S03]  /*de50*/  ISETP.GT.AND P3, PT, R14, 0x59, PT ;  /* 0x000000590e00780c */ /* 0x000fc60003f64270 */
[----:B------:R-:W0:Y:S01]  /*de60*/  MUFU.TANH R43, R96 ;  /* 0x00000060002b7308 */ /* 0x000e220000002400 */
[----:B-1----:R-:W-:Y:S02]  /*de70*/  FSEL R52, R52, -INF , P2 ;  /* 0xff80000034347808 */ /* 0x002fe40001000000 */
[----:B------:R-:W-:-:S05]  /*de80*/  FMNMX.FTZ R37, R49, R34, !PT ;  /* 0x0000002231257209 */ /* 0x000fca0007810000 */
[----:B------:R-:W1:Y:S01]  /*de90*/  MUFU.TANH R44, R44 ;  /* 0x0000002c002c7308 */ /* 0x000e620000002400 */
[----:B--2---:R-:W-:Y:S01]  /*dea0*/  FSEL R63, R63, -INF , P4 ;  /* 0xff8000003f3f7808 */ /* 0x004fe20002000000 */
[----:B------:R-:W-:Y:S01]  /*deb0*/  FMUL.FTZ R33, R33, UR4 ;  /* 0x0000000421217c20 */ /* 0x000fe20008410000 */
[----:B------:R-:W-:Y:S02]  /*dec0*/  ISETP.GT.AND P4, PT, R14, 0x60, PT ;  /* 0x000000600e00780c */ /* 0x000fe40003f84270 */
[----:B----4-:R-:W-:Y:S02]  /*ded0*/  FSEL R42, R42, -INF , P3 ;  /* 0xff8000002a2a7808 */ /* 0x010fe40001800000 */
[----:B------:R-:W-:Y:S01]  /*dee0*/  FMNMX.FTZ R37, R52, R37, !PT ;  /* 0x0000002534257209 */ /* 0x000fe20007810000 */
[----:B------:R-:W2:Y:S01]  /*def0*/  MUFU.TANH R45, R45 ;  /* 0x0000002d002d7308 */ /* 0x000ea20000002400 */
[----:B------:R-:W-:Y:S02]  /*df00*/  WARPGROUP.DEPBAR.LE gsb0, 0x0 ;  /* 0x00008000000079c5 */ /* 0x000fe40000010000 */
[----:B------:R-:W-:Y:S01]  /*df10*/  FSEL R50, R50, -INF , P5 ;  /* 0xff80000032327808 */ /* 0x000fe20002800000 */
[----:B------:R-:W-:Y:S01]  /*df20*/  FMUL.FTZ R34, R24, UR4 ;  /* 0x0000000418227c20 */ /* 0x000fe20008410000 */
[----:B------:R-:W-:Y:S01]  /*df30*/  FMUL.FTZ R46, R46, UR4 ;  /* 0x000000042e2e7c20 */ /* 0x000fe20008410000 */
[----:B------:R-:W-:Y:S01]  /*df40*/  FMUL.FTZ R47, R47, UR4 ;  /* 0x000000042f2f7c20 */ /* 0x000fe20008410000 */
[----:B------:R-:W-:Y:S01]  /*df50*/  ISETP.GT.AND P5, PT, R14, 0x61, PT ;  /* 0x000000610e00780c */ /* 0x000fe20003fa4270 */
[----:B------:R-:W-:Y:S01]  /*df60*/  MUFU.TANH R32, R32 ;  /* 0x0000002000207308 */ /* 0x000fe20000002400 */
[----:B------:R-:W-:Y:S01]  /*df70*/  FSEL R24, R15, -INF , P4 ;  /* 0xff8000000f187808 */ /* 0x000fe20002000000 */
[----:B------:R-:W-:Y:S01]  /*df80*/  FMUL.FTZ R74, R36, UR4 ;  /* 0x00000004244a7c20 */ /* 0x000fe20008410000 */
[----:B------:R-:W-:-:S02]  /*df90*/  FMNMX.FTZ R37, R42, R37, !PT ;  /* 0x000000252a257209 */ /* 0x000fc40007810000 */
[----:B---3--:R-:W-:-:S03]  /*dfa0*/  FSEL R51, R51, -INF , P1 ;  /* 0xff80000033337808 */ /* 0x008fc60000800000 */
[----:B------:R-:W3:Y:S01]  /*dfb0*/  MUFU.TANH R54, R54 ;  /* 0x0000003600367308 */ /* 0x000ee20000002400 */
[----:B------:R-:W-:Y:S02]  /*dfc0*/  ISETP.GT.AND P1, PT, R14, 0x68, PT ;  /* 0x000000680e00780c */ /* 0x000fe40003f24270 */
[----:B------:R-:W-:Y:S02]  /*dfd0*/  FSEL R40, R40, -INF , P5 ;  /* 0xff80000028287808 */ /* 0x000fe40002800000 */
[----:B------:R-:W-:-:S03]  /*dfe0*/  FMNMX.FTZ R37, R24, R37, !PT ;  /* 0x0000002518257209 */ /* 0x000fc60007810000 */
[----:B------:R-:W4:Y:S01]  /*dff0*/  MUFU.TANH R33, R33 ;  /* 0x0000002100217308 */ /* 0x000f220000002400 */
[----:B0-----:R-:W-:Y:S02]  /*e000*/  FSEL R43, R43, -INF , P2 ;  /* 0xff8000002b2b7808 */ /* 0x001fe40001000000 */
[----:B------:R-:W-:Y:S02]  /*e010*/  ISETP.GT.AND P2, PT, R14, 0x69, PT ;  /* 0x000000690e00780c */ /* 0x000fe40003f44270 */
[----:B-1----:R-:W-:-:S03]  /*e020*/  FSEL R44, R44, -INF , P1 ;  /* 0xff8000002c2c7808 */ /* 0x002fc60000800000 */
[----:B------:R-:W0:Y:S01]  /*e030*/  MUFU.TANH R46, R46 ;  /* 0x0000002e002e7308 */ /* 0x000e220000002400 */
[----:B------:R-:W-:Y:S01]  /*e040*/  FMNMX.FTZ R37, R40, R37, !PT ;  /* 0x0000002528257209 */ /* 0x000fe20007810000 */
[----:B------:R-:W-:Y:S01]  /*e050*/  FMUL.FTZ R35, R35, UR4 ;  /* 0x0000000423237c20 */ /* 0x000fe20008410000 */
[----:B------:R-:W-:-:S05]  /*e060*/  FSEL R20, R20, -INF , P3 ;  /* 0xff80000014147808 */ /* 0x000fca0001800000 */
[----:B------:R-:W1:Y:S01]  /*e070*/  MUFU.TANH R47, R47 ;  /* 0x0000002f002f7308 */ /* 0x000e620000002400 */
[----:B------:R-:W-:Y:S01]  /*e080*/  FMUL.FTZ R36, R38, UR4 ;  /* 0x0000000426247c20 */ /* 0x000fe20008410000 */
[----:B------:R-:W-:-:S06]  /*e090*/  ISETP.GT.AND P3, PT, R14, 0x70, PT ;  /* 0x000000700e00780c */ /* 0x000fcc0003f64270 */
[----:B------:R-:W1:Y:S01]  /*e0a0*/  MUFU.TANH R74, R74 ;  /* 0x0000004a004a7308 */ /* 0x000e620000002400 */
[----:B--2---:R-:W-:Y:S01]  /*e0b0*/  FSEL R45, R45, -INF , P2 ;  /* 0xff8000002d2d7808 */ /* 0x004fe20001000000 */
[----:B------:R-:W-:Y:S01]  /*e0c0*/  FMUL.FTZ R38, R25, UR4 ;  /* 0x0000000419267c20 */ /* 0x000fe20008410000 */
[----:B------:R-:W-:-:S05]  /*e0d0*/  FMNMX.FTZ R96, R44, R37, !PT ;  /* 0x000000252c607209 */ /* 0x000fca0007810000 */
[----:B------:R-:W2:Y:S01]  /*e0e0*/  MUFU.TANH R55, R55 ;  /* 0x0000003700377308 */ /* 0x000ea20000002400 */
[----:B------:R-:W-:Y:S01]  /*e0f0*/  FSEL R41, R41, -INF , P4 ;  /* 0xff80000029297808 */ /* 0x000fe20002000000 */
[----:B------:R-:W-:Y:S01]  /*e100*/  FMUL.FTZ R37, R28, UR4 ;  /* 0x000000041c257c20 */ /* 0x000fe20008410000 */
[----:B------:R-:W-:Y:S02]  /*e110*/  ISETP.GT.AND P4, PT, R14, 0x71, PT ;  /* 0x000000710e00780c */ /* 0x000fe40003f84270 */
[----:B------:R-:W-:-:S03]  /*e120*/  FMNMX.FTZ R25, R45, R96, !PT ;  /* 0x000000602d197209 */ /* 0x000fc60007810000 */
[----:B------:R-:W2:Y:S01]  /*e130*/  MUFU.TANH R95, R95 ;  /* 0x0000005f005f7308 */ /* 0x000ea20000002400 */
[----:B---3--:R-:W-:Y:S02]  /*e140*/  FSEL R54, R54, -INF , P5 ;  /* 0xff80000036367808 */ /* 0x008fe40002800000 */
[----:B------:R-:W-:-:S05]  /*e150*/  ISETP.GT.AND P5, PT, R14, 0x78, PT ;  /* 0x000000780e00780c */ /* 0x000fca0003fa4270 */
[----:B------:R3:W2:Y:S01]  /*e160*/  MUFU.TANH R15, R34 ;  /* 0x00000022000f7308 */ /* 0x0006a20000002400 */
[----:B----4-:R-:W-:Y:S02]  /*e170*/  FSEL R33, R33, -INF , P4 ;  /* 0xff80000021217808 */ /* 0x010fe40002000000 */
[----:B---3--:R-:W-:-:S05]  /*e180*/  FSEL R34, R32, -INF , P3 ;  /* 0xff80000020227808 */ /* 0x008fca0001800000 */
[----:B------:R-:W3:Y:S01]  /*e190*/  MUFU.TANH R35, R35 ;  /* 0x0000002300237308 */ /* 0x000ee20000002400 */
[----:B------:R-:W-:Y:S01]  /*e1a0*/  FMNMX.FTZ R28, R34, R25, !PT ;  /* 0x00000019221c7209 */ /* 0x000fe20007810000 */
[----:B------:R-:W-:-:S06]  /*e1b0*/  FMUL.FTZ R25, R29, UR4 ;  /* 0x000000041d197c20 */ /* 0x000fcc0008410000 */
[----:B------:R-:W4:Y:S01]  /*e1c0*/  MUFU.TANH R38, R38 ;  /* 0x0000002600267308 */ /* 0x000f220000002400 */
[----:B0-----:R-:W-:Y:S02]  /*e1d0*/  FSEL R46, R46, -INF , P1 ;  /* 0xff8000002e2e7808 */ /* 0x001fe40000800000 */
[----:B-1----:R-:W-:Y:S02]  /*e1e0*/  FSEL R29, R47, -INF , P2 ;  /* 0xff8000002f1d7808 */ /* 0x002fe40001000000 */
[----:B------:R-:W-:-:S03]  /*e1f0*/  ISETP.GT.AND P1, PT, R14, 0x79, PT ;  /* 0x000000790e00780c */ /* 0x000fc60003f24270 */
[----:B------:R-:W0:Y:S01]  /*e200*/  MUFU.TANH R36, R36 ;  /* 0x0000002400247308 */ /* 0x000e220000002400 */
[----:B------:R-:W-:Y:S02]  /*e210*/  FSEL R74, R74, -INF , P5 ;  /* 0xff8000004a4a7808 */ /* 0x000fe40002800000 */
[----:B------:R-:W-:-:S05]  /*e220*/  FMNMX.FTZ R47, R33, R28, !PT ;  /* 0x0000001c212f7209 */ /* 0x000fca0007810000 */
[----:B------:R-:W1:Y:S01]  /*e230*/  MUFU.TANH R37, R37 ;  /* 0x0000002500257308 */ /* 0x000e620000002400 */
[----:B------:R-:W-:Y:S02]  /*e240*/  ISETP.GT.AND P2, PT, R14, 0x80, PT ;  /* 0x000000800e00780c */ /* 0x000fe40003f44270 */
[----:B--2---:R-:W-:Y:S02]  /*e250*/  FSEL R55, R55, -INF , P1 ;  /* 0xff80000037377808 */ /* 0x004fe40000800000 */
[----:B------:R-:W-:-:S03]  /*e260*/  FMNMX.FTZ R28, R74, R47, !PT ;  /* 0x0000002f4a1c7209 */ /* 0x000fc60007810000 */
[----:B------:R0:W2:Y:S01]  /*e270*/  MUFU.TANH R96, R25 ;  /* 0x0000001900607308 */ /* 0x0000a20000002400 */
[----:B------:R-:W-:Y:S02]  /*e280*/  FSEL R32, R95, -INF , P3 ;  /* 0xff8000005f207808 */ /* 0x000fe40001800000 */
[C---:B------:R-:W-:Y:S02]  /*e290*/  ISETP.GT.AND P3, PT, R14.reuse, 0x81, PT ;  /* 0x000000810e00780c */ /* 0x040fe40003f64270 */
[----:B------:R-:W-:Y:S02]  /*e2a0*/  FSEL R47, R15, -INF , P2 ;  /* 0xff8000000f2f7808 */ /* 0x000fe40001000000 */
[----:B------:R-:W-:Y:S02]  /*e2b0*/  FMNMX.FTZ R98, R55, R28, !PT ;  /* 0x0000001c37627209 */ /* 0x000fe40007810000 */
[----:B---3--:R-:W-:Y:S02]  /*e2c0*/  FSEL R28, R35, -INF , P4 ;  /* 0xff800000231c7808 */ /* 0x008fe40002000000 */
[----:B------:R-:W-:-:S02]  /*e2d0*/  ISETP.GT.AND P4, PT, R14, 0x88, PT ;  /* 0x000000880e00780c */ /* 0x000fc40003f84270 */
[----:B----4-:R-:W-:Y:S02]  /*e2e0*/  FSEL R38, R38, -INF , P3 ;  /* 0xff80000026267808 */ /* 0x010fe40001800000 */
[----:B------:R-:W-:Y:S02]  /*e2f0*/  FMNMX.FTZ R15, R47, R98, !PT ;  /* 0x000000622f0f7209 */ /* 0x000fe40007810000 */
[----:B0-----:R-:W-:Y:S02]  /*e300*/  FSEL R25, R36, -INF , P5 ;  /* 0xff80000024197808 */ /* 0x001fe40002800000 */
[----:B------:R-:W-:Y:S02]  /*e310*/  ISETP.GT.AND P5, PT, R14, 0x89, PT ;  /* 0x000000890e00780c */ /* 0x000fe40003fa4270 */
[----:B-1----:R-:W-:Y:S02]  /*e320*/  FSEL R37, R37, -INF , P4 ;  /* 0xff80000025257808 */ /* 0x002fe40002000000 */
[----:B------:R-:W-:-:S02]  /*e330*/  FMNMX.FTZ R14, R38, R15, !PT ;  /* 0x0000000f260e7209 */ /* 0x000fc40007810000 */
[----:B--2---:R-:W-:Y:S02]  /*e340*/  FSEL R35, R96, -INF , P5 ;  /* 0xff80000060237808 */ /* 0x004fe40002800000 */
[----:B------:R-:W-:-:S04]  /*e350*/  FMNMX.FTZ R14, R37, R14, !PT ;  /* 0x0000000e250e7209 */ /* 0x000fc80007810000 */
[----:B------:R-:W-:-:S05]  /*e360*/  FMNMX.FTZ R95, R35, R14, !PT ;  /* 0x0000000e235f7209 */ /* 0x000fca0007810000 */
[----:B------:R-:W0:Y:S02]  /*e370*/  SHFL.BFLY PT, R14, R95, 0x2, 0x1f ;  /* 0x0c401f005f0e7f89 */ /* 0x000e2400000e0000 */
[----:B0-----:R-:W-:-:S05]  /*e380*/  FMNMX.FTZ R98, R95, R14, !PT ;  /* 0x0000000e5f627209 */ /* 0x001fca0007810000 */
[----:B------:R-:W0:Y:S01]  /*e390*/  SHFL.BFLY PT, R15, R98, 0x1, 0x1f ;  /* 0x0c201f00620f7f89 */ /* 0x000e2200000e0000 */
[----:B------:R-:W-:Y:S01]  /*e3a0*/  FMUL.FTZ R97, R26, UR4 ;  /* 0x000000041a617c20 */ /* 0x000fe20008410000 */
[----:B0-----:R-:W-:Y:S01]  /*e3b0*/  FMNMX.FTZ R14, R98, R15, !PT ;  /* 0x0000000f620e7209 */ /* 0x001fe20007810000 */
[----:B------:R-:W-:-:S03]  /*e3c0*/  IMAD.U32 R15, RZ, RZ, UR5 ;  /* 0x00000005ff0f7e24 */ /* 0x000fc6000f8e00ff */
[C---:B------:R-:W-:Y:S01]  /*e3d0*/  FSETP.NEU.FTZ.AND P6, PT, R14.reuse, -INF , PT ;  /* 0xff8000000e00780b */ /* 0x040fe20003fdd000 */
[----:B------:R-:W-:Y:S01]  /*e3e0*/  FMUL.FTZ R36, R14, R15 ;  /* 0x0000000f0e247220 */ /* 0x000fe20000410000 */
[----:B------:R-:W-:-:S04]  /*e3f0*/  FMUL.FTZ R98, R27, UR4 ;  /* 0x000000041b627c20 */ /* 0x000fc80008410000 */
[----:B------:R-:W-:-:S05]  /*e400*/  FSEL R36, R36, RZ, P6 ;  /* 0x000000ff24247208 */ /* 0x000fca0003000000 */
[-CC-:B------:R-:W-:Y:S01]  /*e410*/  FFMA.FTZ R27, R88, R15.reuse, -R36.reuse ;  /* 0x0000000f581b7223 */ /* 0x180fe20000010824 */
[----:B------:R-:W-:Y:S01]  /*e420*/  FMNMX.FTZ R88, R89, R90, !PT ;  /* 0x0000005a59587209 */ /* 0x000fe20007810000 */
[----:B------:R-:W-:-:S03]  /*e430*/  FFMA.FTZ R26, R21, R15, -R36 ;  /* 0x0000000f151a7223 */ /* 0x000fc60000010824 */
[----:B------:R-:W-:-:S04]  /*e440*/  FMNMX.FTZ R21, R93, R88, !PT ;  /* 0x000000585d157209 */ /* 0x000fc80007810000 */
[----:B------:R-:W-:-:S04]  /*e450*/  FMNMX.FTZ R21, R94, R21, !PT ;  /* 0x000000155e157209 */ /* 0x000fc80007810000 */
[----:B------:R-:W-:-:S04]  /*e460*/  FMNMX.FTZ R88, R82, R21, !PT ;  /* 0x0000001552587209 */ /* 0x000fc80007810000 */
[----:B------:R-:W-:Y:S01]  /*e470*/  FMNMX.FTZ R21, R83, R88, !PT ;  /* 0x0000005853157209 */ /* 0x000fe20007810000 */
[----:B------:R-:W-:-:S03]  /*e480*/  FMUL.FTZ R96, R39, UR4 ;  /* 0x0000000427607c20 */ /* 0x000fc60008410000 */
[----:B------:R-:W-:Y:S01]  /*e490*/  FMNMX.FTZ R88, R86, R21, !PT ;  /* 0x0000001556587209 */ /* 0x000fe20007810000 */
[----:B------:R-:W-:-:S03]  /*e4a0*/  FFMA.FTZ R39, R72, R15, -R36 ;  /* 0x0000000f48277223 */ /* 0x000fc60000010824 */
        /* <DEDUP_REMOVED lines=8> */
[----:B------:R0:W-:Y:S03]  /*e530*/  MUFU.EX2 R88, R39 ;  /* 0x0000002700587308 */ /* 0x0001e60000000800 */
[----:B------:R-:W-:Y:S01]  /*e540*/  FMNMX.FTZ R21, R71, R72, !PT ;  /* 0x0000004847157209 */ /* 0x000fe20007810000 */
[----:B0-----:R-:W-:-:S03]  /*e550*/  FFMA.FTZ R39, R64, R15, -R36 ;  /* 0x0000000f40277223 */ /* 0x001fc60000010824 */
[----:B------:R-:W-:-:S04]  /*e560*/  FMNMX.FTZ R64, R58, R21, !PT ;  /* 0x000000153a407209 */ /* 0x000fc80007810000 */
[----:B------:R-:W-:Y:S01]  /*e570*/  FMNMX.FTZ R21, R59, R64, !PT ;  /* 0x000000403b157209 */ /* 0x000fe20007810000 */
[----:B------:R-:W-:-:S03]  /*e580*/  FMUL.FTZ R99, R30, UR4 ;  /* 0x000000041e637c20 */ /* 0x000fc60008410000 */
[----:B------:R-:W-:Y:S01]  /*e590*/  FMNMX.FTZ R72, R62, R21, !PT ;  /* 0x000000153e487209 */ /* 0x000fe20007810000 */
[-CC-:B------:R-:W-:Y:S01]  /*e5a0*/  FFMA.FTZ R30, R91, R15.reuse, -R36.reuse ;  /* 0x0000000f5b1e7223 */ /* 0x180fe20000010824 */
[-CC-:B------:R-:W-:Y:S02]  /*e5b0*/  FFMA.FTZ R91, R73, R15.reuse, -R36.reuse ;  /* 0x0000000f495b7223 */ /* 0x180fe40000010824 */
[----:B------:R-:W-:Y:S01]  /*e5c0*/  FMNMX.FTZ R21, R63, R72, !PT ;  /* 0x000000483f157209 */ /* 0x000fe20007810000 */
[-CC-:B------:R-:W-:Y:S01]  /*e5d0*/  FFMA.FTZ R73, R65, R15.reuse, -R36.reuse ;  /* 0x0000000f41497223 */ /* 0x180fe20000010824 */
[----:B------:R-:W-:Y:S02]  /*e5e0*/  FFMA.FTZ R65, R68, R15, -R36 ;  /* 0x0000000f44417223 */ /* 0x000fe40000010824 */
        /* <DEDUP_REMOVED lines=8> */
[----:B------:R-:W-:-:S04]  /*e670*/  FMNMX.FTZ R56, R20, R21, !PT ;  /* 0x0000001514387209 */ /* 0x000fc80007810000 */
[----:B------:R-:W-:Y:S01]  /*e680*/  FMNMX.FTZ R21, R41, R56, !PT ;  /* 0x0000003829157209 */ /* 0x000fe20007810000 */
[----:B------:R-:W0:Y:S03]  /*e690*/  MUFU.TANH R96, R96 ;  /* 0x0000006000607308 */ /* 0x000e260000002400 */
[----:B------:R-:W-:-:S04]  /*e6a0*/  FMNMX.FTZ R21, R54, R21, !PT ;  /* 0x0000001536157209 */ /* 0x000fc80007810000 */
[----:B------:R-:W-:Y:S01]  /*e6b0*/  FMNMX.FTZ R56, R46, R21, !PT ;  /* 0x000000152e387209 */ /* 0x000fe20007810000 */
[----:B------:R-:W1:Y:S03]  /*e6c0*/  MUFU.TANH R97, R97 ;  /* 0x0000006100617308 */ /* 0x000e660000002400 */
[----:B------:R-:W-:-:S04]  /*e6d0*/  FMNMX.FTZ R21, R29, R56, !PT ;  /* 0x000000381d157209 */ /* 0x000fc80007810000 */
[----:B------:R-:W-:Y:S01]  /*e6e0*/  FMNMX.FTZ R21, R32, R21, !PT ;  /* 0x0000001520157209 */ /* 0x000fe20007810000 */
[----:B------:R-:W2:Y:S03]  /*e6f0*/  MUFU.TANH R98, R98 ;  /* 0x0000006200627308 */ /* 0x000ea60000002400 */
[----:B------:R-:W-:-:S05]  /*e700*/  FMNMX.FTZ R56, R28, R21, !PT ;  /* 0x000000151c387209 */ /* 0x000fca0007810000 */
[----:B------:R-:W3:Y:S01]  /*e710*/  MUFU.TANH R99, R99 ;  /* 0x0000006300637308 */ /* 0x000ee20000002400 */
[----:B0-----:R-:W-:Y:S02]  /*e720*/  FSEL R96, R96, -INF , P1 ;  /* 0xff80000060607808 */ /* 0x001fe40000800000 */
[----:B------:R-:W-:-:S05]  /*e730*/  FMNMX.FTZ R21, R25, R56, !PT ;  /* 0x0000003819157209 */ /* 0x000fca0007810000 */
[----:B------:R-:W0:Y:S01]  /*e740*/  MUFU.TANH R100, R100 ;  /* 0x0000006400647308 */ /* 0x000e220000002400 */
[----:B-1----:R-:W-:Y:S02]  /*e750*/  FSEL R97, R97, -INF , P2 ;  /* 0xff80000061617808 */ /* 0x002fe40001000000 */
[----:B------:R-:W-:Y:S02]  /*e760*/  FMNMX.FTZ R56, R96, R21, !PT ;  /* 0x0000001560387209 */ /* 0x000fe40007810000 */
[----:B--2---:R-:W-:Y:S02]  /*e770*/  FSEL R98, R98, -INF , P3 ;  /* 0xff80000062627808 */ /* 0x004fe40001800000 */
[----:B------:R-:W-:Y:S02]  /*e780*/  FMNMX.FTZ R21, R97, R56, !PT ;  /* 0x0000003861157209 */ /* 0x000fe40007810000 */
[----:B---3--:R-:W-:Y:S02]  /*e790*/  FSEL R99, R99, -INF , P4 ;  /* 0xff80000063637808 */ /* 0x008fe40002000000 */
[----:B------:R-:W-:-:S04]  /*e7a0*/  FMNMX.FTZ R56, R98, R21, !PT ;  /* 0x0000001562387209 */ /* 0x000fc80007810000 */
        /* <DEDUP_REMOVED lines=9> */
[----:B------:R-:W1:Y:S01]  /*e840*/  S2R R101, SR_TID.X ;  /* 0x0000000000657919 */ /* 0x000e620000002100 */
[----:B------:R2:W-:Y:S02]  /*e850*/  MUFU.EX2 R64, R73 ;  /* 0x0000004900407308 */ /* 0x0005e40000000800 */
[-CC-:B--2---:R-:W-:Y:S01]  /*e860*/  FFMA.FTZ R73, R44, R15.reuse, -R36.reuse ;  /* 0x0000000f2c497223 */ /* 0x184fe20000010824 */
[----:B------:R-:W-:Y:S01]  /*e870*/  FFMA.FTZ R44, R74, R15, -R36 ;  /* 0x0000000f4a2c7223 */ /* 0x000fe20000010824 */
[----:B0-----:R-:W-:-:S04]  /*e880*/  FMNMX.FTZ R74, R24, R21, !PT ;  /* 0x00000015184a7209 */ /* 0x001fc80007810000 */
[C---:B------:R-:W-:Y:S01]  /*e890*/  FSETP.NEU.FTZ.AND P1, PT, R74.reuse, -INF , PT ;  /* 0xff8000004a00780b */ /* 0x040fe20003f3d000 */
[-C--:B------:R-:W-:Y:S01]  /*e8a0*/  FMUL.FTZ R24, R74, R15.reuse ;  /* 0x0000000f4a187220 */ /* 0x080fe20000410000 */
[----:B------:R0:W-:Y:S01]  /*e8b0*/  MUFU.EX2 R68, R76 ;  /* 0x0000004c00447308 */ /* 0x0001e20000000800 */
[-CC-:B------:R-:W-:Y:S01]  /*e8c0*/  FFMA.FTZ R95, R77, R15.reuse, -R36.reuse ;  /* 0x0000000f4d5f7223 */ /* 0x180fe20000010824 */
[-CC-:B------:R-:W-:Y:S02]  /*e8d0*/  FFMA.FTZ R77, R45, R15.reuse, -R36.reuse ;  /* 0x0000000f2d4d7223 */ /* 0x180fe40000010824 */
[----:B------:R-:W-:Y:S01]  /*e8e0*/  FSEL R24, R24, RZ, P1 ;  /* 0x000000ff18187208 */ /* 0x000fe20000800000 */
        /* <DEDUP_REMOVED lines=18> */
[-CC-:B------:R-:W-:Y:S01]  /*ea10*/  FFMA.FTZ R35, R90, R15.reuse, -R24.reuse ;  /* 0x0000000f5a237223 */ /* 0x180fe20000010818 */
[----:B------:R-:W-:Y:S01]  /*ea20*/  MUFU.EX2 R26, R26 ;  /* 0x0000001a001a7308 */ /* 0x000fe20000000800 */
[-CC-:B------:R-:W-:Y:S01]  /*ea30*/  FFMA.FTZ R37, R93, R15.reuse, -R24.reuse ;  /* 0x0000000f5d257223 */ /* 0x180fe20000010818 */
[----:B------:R-:W-:Y:S01]  /*ea40*/  FFMA.FTZ R55, R94, R15, -R24 ;  /* 0x0000000f5e377223 */ /* 0x000fe20000010818 */
[----:B-1----:R-:W-:-:S05]  /*ea50*/  LOP3.LUT R101, R101, 0x7f, RZ, 0xc0, !PT ;  /* 0x0000007f65657812 */ /* 0x002fca00078ec0ff */
[----:B------:R-:W0:Y:S01]  /*ea60*/  MUFU.EX2 R27, R27 ;  /* 0x0000001b001b7308 */ /* 0x000e220000000800 */
[----:B------:R-:W-:-:S07]  /*ea70*/  FFMA.FTZ R82, R82, R15, -R24 ;  /* 0x0000000f52527223 */ /* 0x000fce0000010818 */
[----:B------:R-:W-:Y:S01]  /*ea80*/  MUFU.EX2 R33, R33 ;  /* 0x0000002100217308 */ /* 0x000fe20000000800 */
[----:B------:R-:W-:-:S07]  /*ea90*/  ISETP.NE.AND P1, PT, R101, RZ, PT ;  /* 0x000000ff6500720c */ /* 0x000fce0003f25270 */
[----:B------:R-:W1:Y:S08]  /*eaa0*/  MUFU.EX2 R35, R35 ;  /* 0x0000002300237308 */ /* 0x000e700000000800 */
[----:B------:R-:W2:Y:S01]  /*eab0*/  MUFU.EX2 R30, R30 ;  /* 0x0000001e001e7308 */ /* 0x000ea20000000800 */
[----:B------:R-:W-:-:S07]  /*eac0*/  FFMA.FTZ R83, R83, R15, -R24 ;  /* 0x0000000f53537223 */ /* 0x000fce0000010818 */
[----:B------:R-:W3:Y:S08]  /*ead0*/  MUFU.EX2 R37, R37 ;  /* 0x0000002500257308 */ /* 0x000ef00000000800 */
[----:B------:R-:W4:Y:S01]  /*eae0*/  MUFU.EX2 R31, R31 ;  /* 0x0000001f001f7308 */ /* 0x000f220000000800 */
[-CC-:B------:R-:W-:Y:S01]  /*eaf0*/  FFMA.FTZ R86, R86, R15.reuse, -R24.reuse ;  /* 0x0000000f56567223 */ /* 0x180fe20000010818 */
[----:B------:R-:W-:-:S06]  /*eb00*/  FFMA.FTZ R101, R51, R15, -R24 ;  /* 0x0000000f33657223 */ /* 0x000fcc0000010818 */
[----:B------:R-:W4:Y:S01]  /*eb10*/  MUFU.EX2 R55, R55 ;  /* 0x0000003700377308 */ /* 0x000f220000000800 */
[----:B0-----:R-:W-:-:S07]  /*eb20*/  FADD.FTZ R51, R26, R27 ;  /* 0x0000001b1a337221 */ /* 0x001fce0000010000 */
[----:B------:R-:W0:Y:S01]  /*eb30*/  MUFU.EX2 R80, R80 ;  /* 0x0000005000507308 */ /* 0x000e220000000800 */
[----:B-1----:R-:W-:Y:S01]  /*eb40*/  FADD.FTZ R90, R33, R35 ;  /* 0x00000023215a7221 */ /* 0x002fe20000010000 */
[----:B------:R-:W-:-:S06]  /*eb50*/  FFMA.FTZ R87, R87, R15, -R24 ;  /* 0x0000000f57577223 */ /* 0x000fcc0000010818 */
[----:B------:R-:W1:Y:S01]  /*eb60*/  MUFU.EX2 R82, R82 ;  /* 0x0000005200527308 */ /* 0x000e620000000800 */
[----:B--2---:R-:W-:Y:S01]  /*eb70*/  FADD.FTZ R102, R30, R51 ;  /* 0x000000331e667221 */ /* 0x004fe20000010000 */
[----:B------:R-:W-:-:S06]  /*eb80*/  @!P1 VIADD R0, R0, 0x31c40 ;  /* 0x00031c4000009836 */ /* 0x000fcc0000000000 */
[----:B------:R-:W2:Y:S01]  /*eb90*/  MUFU.EX2 R81, R81 ;  /* 0x0000005100517308 */ /* 0x000ea20000000800 */
[----:B------:R-:W-:Y:S01]  /*eba0*/  FFMA.FTZ R93, R46, R15, -R24 ;  /* 0x0000000f2e5d7223 */ /* 0x000fe20000010818 */
[----:B---3--:R-:W-:-:S06]  /*ebb0*/  FADD.FTZ R46, R37, R90 ;  /* 0x0000005a252e7221 */ /* 0x008fcc0000010000 */
[----:B------:R-:W3:Y:S01]  /*ebc0*/  MUFU.EX2 R83, R83 ;  /* 0x0000005300537308 */ /* 0x000ee20000000800 */
[-CC-:B------:R-:W-:Y:S01]  /*ebd0*/  FFMA.FTZ R89, R53, R15.reuse, -R24.reuse ;  /* 0x0000000f35597223 */ /* 0x180fe20000010818 */
[----:B------:R-:W-:Y:S01]  /*ebe0*/  FFMA.FTZ R34, R41, R15, -R24 ;  /* 0x0000000f29227223 */ /* 0x000fe20000010818 */
[----:B----4-:R-:W-:-:S05]  /*ebf0*/  FADD.FTZ R41, R31, R102 ;  /* 0x000000661f297221 */ /* 0x010fca0000010000 */
[----:B------:R-:W4:Y:S01]  /*ec00*/  MUFU.EX2 R84, R84 ;  /* 0x0000005400547308 */ /* 0x000f220000000800 */
[-CC-:B------:R-:W-:Y:S01]  /*ec10*/  FFMA.FTZ R53, R66, R15.reuse, -R24.reuse ;  /* 0x0000000f42357223 */ /* 0x180fe20000010818 */
[-CC-:B------:R-:W-:Y:S01]  /*ec20*/  FFMA.FTZ R90, R29, R15.reuse, -R24.reuse ;  /* 0x0000000f1d5a7223 */ /* 0x180fe20000010818 */
[----:B------:R-:W-:-:S05]  /*ec30*/  FFMA.FTZ R66, R67, R15, -R24 ;  /* 0x0000000f43427223 */ /* 0x000fca0000010818 */
[----:B------:R-:W4:Y:S01]  /*ec40*/  MUFU.EX2 R86, R86 ;  /* 0x0000005600567308 */ /* 0x000f220000000800 */
[----:B------:R-:W-:Y:S01]  /*ec50*/  @!P1 PRMT R0, RZ, 0x654, R0 ;  /* 0x00000654ff009816 */ /* 0x000fe20000000000 */
[----:B------:R-:W-:Y:S01]  /*ec60*/  FADD.FTZ R29, R55, R46 ;  /* 0x0000002e371d7221 */ /* 0x000fe20000010000 */
[-CC-:B------:R-:W-:Y:S01]  /*ec70*/  FFMA.FTZ R75, R75, R15.reuse, -R24.reuse ;  /* 0x0000000f4b4b7223 */ /* 0x180fe20000010818 */
[----:B------:R-:W-:-:S04]  /*ec80*/  FFMA.FTZ R67, R70, R15, -R24 ;  /* 0x0000000f46437223 */ /* 0x000fc80000010818 */
[----:B------:R-:W4:Y:S01]  /*ec90*/  MUFU.EX2 R85, R85 ;  /* 0x0000005500557308 */ /* 0x000f220000000800 */
[-CC-:B------:R-:W-:Y:S01]  /*eca0*/  FFMA.FTZ R51, R32, R15.reuse, -R24.reuse ;  /* 0x0000000f20337223 */ /* 0x180fe20000010818 */
[-CC-:B------:R-:W-:Y:S01]  /*ecb0*/  FFMA.FTZ R70, R71, R15.reuse, -R24.reuse ;  /* 0x0000000f47467223 */ /* 0x180fe20000010818 */
[----:B------:R-:W-:Y:S01]  /*ecc0*/  FFMA.FTZ R50, R50, R15, -R24 ;  /* 0x0000000f32327223 */ /* 0x000fe20000010818 */
[----:B0-----:R-:W-:-:S04]  /*ecd0*/  FADD.FTZ R32, R80, R41 ;  /* 0x0000002950207221 */ /* 0x001fc80000010000 */
[----:B------:R-:W0:Y:S01]  /*ece0*/  MUFU.EX2 R87, R87 ;  /* 0x0000005700577308 */ /* 0x000e220000000800 */
[-CC-:B------:R-:W-:Y:S01]  /*ecf0*/  FFMA.FTZ R71, R28, R15.reuse, -R24.reuse ;  /* 0x0000000f1c477223 */ /* 0x180fe20000010818 */
[----:B-1----:R-:W-:Y:S01]  /*ed00*/  FADD.FTZ R28, R82, R29 ;  /* 0x0000001d521c7221 */ /* 0x002fe20000010000 */
[----:B------:R-:W-:Y:S01]  /*ed10*/  FFMA.FTZ R78, R78, R15, -R24 ;  /* 0x0000000f4e4e7223 */ /* 0x000fe20000010818 */
[----:B------:R1:W-:Y:S01]  /*ed20*/  @!P1 SYNCS.ARRIVE.TRANS64.RED.A1T0 RZ, [R0+URZ], RZ ;  /* 0x000000ff00ff99a7 */ /* 0x0003e2000810043f */
[----:B--2---:R-:W-:-:S03]  /*ed30*/  FADD.FTZ R29, R81, R32 ;  /* 0x00000020511d7221 */ /* 0x004fc60000010000 */
[----:B------:R-:W2:Y:S01]  /*ed40*/  MUFU.EX2 R89, R89 ;  /* 0x0000005900597308 */ /* 0x000ea20000000800 */
[----:B------:R-:W-:-:S07]  /*ed50*/  FFMA.FTZ R79, R79, R15, -R24 ;  /* 0x0000000f4f4f7223 */ /* 0x000fce0000010818 */
[----:B------:R-:W2:Y:S08]  /*ed60*/  MUFU.EX2 R91, R91 ;  /* 0x0000005b005b7308 */ /* 0x000eb00000000800 */
[----:B-1----:R1:W-:Y:S08]  /*ed70*/  MUFU.EX2 R0, R50 ;  /* 0x0000003200007308 */ /* 0x0023f00000000800 */
[----:B------:R-:W2:Y:S01]  /*ed80*/  MUFU.EX2 R75, R75 ;  /* 0x0000004b004b7308 */ /* 0x000ea20000000800 */
[----:B-1----:R-:W-:Y:S01]  /*ed90*/  FFMA.FTZ R50, R25, R15, -R24 ;  /* 0x0000000f19327223 */ /* 0x002fe20000010818 */
[----:B---3--:R-:W-:Y:S01]  /*eda0*/  FADD.FTZ R25, R83, R28 ;  /* 0x0000001c53197221 */ /* 0x008fe20000010000 */
[----:B----4-:R-:W-:-:S05]  /*edb0*/  FADD.FTZ R28, R84, R29 ;  /* 0x0000001d541c7221 */ /* 0x010fca0000010000 */
[----:B------:R-:W1:Y:S01]  /*edc0*/  MUFU.EX2 R92, R92 ;  /* 0x0000005c005c7308 */ /* 0x000e620000000800 */
[----:B------:R-:W-:Y:S01]  /*edd0*/  FADD.FTZ R32, R86, R25 ;  /* 0x0000001956207221 */ /* 0x000fe20000010000 */
[----:B------:R-:W-:-:S06]  /*ede0*/  FADD.FTZ R25, R85, R28 ;  /* 0x0000001c55197221 */ /* 0x000fcc0000010000 */
[----:B------:R-:W3:Y:S01]  /*edf0*/  MUFU.EX2 R78, R78 ;  /* 0x0000004e004e7308 */ /* 0x000ee20000000800 */
[----:B0-----:R-:W-:Y:S01]  /*ee00*/  FADD.FTZ R32, R87, R32 ;  /* 0x0000002057207221 */ /* 0x001fe20000010000 */
[----:B------:R-:W-:-:S06]  /*ee10*/  FADD.FTZ R28, R88, R25 ;  /* 0x00000019581c7221 */ /* 0x000fcc0000010000 */
[----:B------:R-:W-:Y:S01]  /*ee20*/  MUFU.EX2 R95, R95 ;  /* 0x0000005f005f7308 */ /* 0x000fe20000000800 */
[----:B--2---:R-:W-:Y:S01]  /*ee30*/  FADD.FTZ R32, R89, R32 ;  /* 0x0000002059207221 */ /* 0x004fe20000010000 */
[----:B------:R-:W-:-:S06]  /*ee40*/  FFMA.FTZ R94, R43, R15, -R24 ;  /* 0x0000000f2b5e7223 */ /* 0x000fcc0000010818 */
[----:B------:R-:W0:Y:S01]  /*ee50*/  MUFU.EX2 R79, R79 ;  /* 0x0000004f004f7308 */ /* 0x000e220000000800 */
[-CC-:B------:R-:W-:Y:S01]  /*ee60*/  FFMA.FTZ R58, R58, R15.reuse, -R24.reuse ;  /* 0x0000000f3a3a7223 */ /* 0x180fe20000010818 */
[-CC-:B------:R-:W-:Y:S01]  /*ee70*/  FFMA.FTZ R59, R59, R15.reuse, -R24.reuse ;  /* 0x0000000f3b3b7223 */ /* 0x180fe20000010818 */
[----:B------:R-:W-:-:S05]  /*ee80*/  FFMA.FTZ R62, R62, R15, -R24 ;  /* 0x0000000f3e3e7223 */ /* 0x000fca0000010818 */
[----:B------:R-:W-:Y:S01]  /*ee90*/  MUFU.EX2 R39, R39 ;  /* 0x0000002700277308 */ /* 0x000fe20000000800 */
[-CC-:B------:R-:W-:Y:S01]  /*eea0*/  FFMA.FTZ R63, R63, R15.reuse, -R24.reuse ;  /* 0x0000000f3f3f7223 */ /* 0x180fe20000010818 */
[-CC-:B------:R-:W-:Y:S01]  /*eeb0*/  FFMA.FTZ R43, R20, R15.reuse, -R24.reuse ;  /* 0x0000000f142b7223 */ /* 0x180fe20000010818 */
[-CC-:B------:R-:W-:Y:S01]  /*eec0*/  FFMA.FTZ R54, R54, R15.reuse, -R24.reuse ;  /* 0x0000000f36367223 */ /* 0x180fe20000010818 */
[-CC-:B------:R-:W-:Y:S01]  /*eed0*/  FFMA.FTZ R96, R96, R15.reuse, -R24.reuse ;  /* 0x0000000f60607223 */ /* 0x180fe20000010818 */
[----:B------:R-:W-:-:S03]  /*eee0*/  FFMA.FTZ R97, R97, R15, -R24 ;  /* 0x0000000f61617223 */ /* 0x000fc60000010818 */
[----:B------:R-:W2:Y:S01]  /*eef0*/  MUFU.EX2 R53, R53 ;  /* 0x0000003500357308 */ /* 0x000ea20000000800 */
[-CC-:B------:R-:W-:Y:S01]  /*ef00*/  FFMA.FTZ R98, R98, R15.reuse, -R24.reuse ;  /* 0x0000000f62627223 */ /* 0x180fe20000010818 */
[-CC-:B------:R-:W-:Y:S01]  /*ef10*/  FFMA.FTZ R99, R99, R15.reuse, -R24.reuse ;  /* 0x0000000f63637223 */ /* 0x180fe20000010818 */
[----:B------:R-:W-:Y:S01]  /*ef20*/  FFMA.FTZ R100, R100, R15, -R24 ;  /* 0x0000000f64647223 */ /* 0x000fe20000010818 */
[----:B------:R-:W-:Y:S01]  /*ef30*/  FADD.FTZ R25, R91, R28 ;  /* 0x0000001c5b197221 */ /* 0x000fe20000010000 */
[----:B------:R-:W-:Y:S01]  /*ef40*/  F2FP.BF16.F32.PACK_AB R24, R27, R26 ;  /* 0x0000001a1b18723e */ /* 0x000fe200000010ff */
[----:B------:R-:W-:Y:S02]  /*ef50*/  FADD.FTZ R27, R75, R32 ;  /* 0x000000204b1b7221 */ /* 0x000fe40000010000 */
[----:B------:R-:W4:Y:S01]  /*ef60*/  MUFU.EX2 R66, R66 ;  /* 0x0000004200427308 */ /* 0x000f220000000800 */
[----:B------:R-:W-:Y:S01]  /*ef70*/  F2FP.BF16.F32.PACK_AB R26, R31, R30 ;  /* 0x0000001e1f1a723e */ /* 0x000fe200000010ff */
[----:B-1----:R-:W-:Y:S01]  /*ef80*/  FADD.FTZ R30, R92, R25 ;  /* 0x000000195c1e7221 */ /* 0x002fe20000010000 */
[----:B------:R-:W-:Y:S01]  /*ef90*/  F2FP.BF16.F32.PACK_AB R28, R81, R80 ;  /* 0x00000050511c723e */ /* 0x000fe200000010ff */
[----:B---3--:R-:W-:-:S04]  /*efa0*/  FADD.FTZ R80, R78, R27 ;  /* 0x0000001b4e507221 */ /* 0x008fc80000010000 */
[----:B------:R-:W1:Y:S01]  /*efb0*/  MUFU.EX2 R65, R65 ;  /* 0x0000004100417308 */ /* 0x000e620000000800 */
[----:B0-----:R-:W-:-:S07]  /*efc0*/  FADD.FTZ R80, R79, R80 ;  /* 0x000000504f507221 */ /* 0x001fce0000010000 */
[----:B------:R-:W0:Y:S01]  /*efd0*/  MUFU.EX2 R67, R67 ;  /* 0x0000004300437308 */ /* 0x000e220000000800 */
[----:B--2---:R-:W-:-:S07]  /*efe0*/  FADD.FTZ R29, R53, R80 ;  /* 0x00000050351d7221 */ /* 0x004fce0000010000 */
[----:B------:R2:W-:Y:S08]  /*eff0*/  MUFU.EX2 R41, R94 ;  /* 0x0000005e00297308 */ /* 0x0005f00000000800 */
[----:B------:R-:W3:Y:S01]  /*f000*/  MUFU.EX2 R70, R70 ;  /* 0x0000004600467308 */ /* 0x000ee20000000800 */
[----:B--2---:R-:W-:-:S04]  /*f010*/  FADD.FTZ R94, R95, R30 ;  /* 0x0000001e5f5e7221 */ /* 0x004fc80000010000 */
[----:B------:R-:W-:-:S03]  /*f020*/  FADD.FTZ R25, R39, R94 ;  /* 0x0000005e27197221 */ /* 0x000fc60000010000 */
[----:B------:R-:W2:Y:S01]  /*f030*/  MUFU.EX2 R69, R69 ;  /* 0x0000004500457308 */ /* 0x000ea20000000800 */
[----:B------:R-:W-:Y:S01]  /*f040*/  FADD.FTZ R80, R64, R25 ;  /* 0x0000001940507221 */ /* 0x000fe20000010000 */
[----:B------:R-:W-:Y:S01]  /*f050*/  F2FP.BF16.F32.PACK_AB R30, R85, R84 ;  /* 0x00000054551e723e */ /* 0x000fe200000010ff */
[----:B----4-:R-:W-:-:S05]  /*f060*/  FADD.FTZ R84, R66, R29 ;  /* 0x0000001d42547221 */ /* 0x010fca0000010000 */
[----:B------:R-:W4:Y:S01]  /*f070*/  MUFU.EX2 R58, R58 ;  /* 0x0000003a003a7308 */ /* 0x000f220000000800 */
[----:B-1----:R-:W-:Y:S01]  /*f080*/  FADD.FTZ R31, R65, R80 ;  /* 0x00000050411f7221 */ /* 0x002fe20000010000 */
[----:B------:R-:W-:-:S06]  /*f090*/  F2FP.BF16.F32.PACK_AB R25, R35, R33 ;  /* 0x000000212319723e */ /* 0x000fcc00000010ff */
[----:B------:R-:W1:Y:S01]  /*f0a0*/  MUFU.EX2 R72, R72 ;  /* 0x0000004800487308 */ /* 0x000e620000000800 */
[----:B0-----:R-:W-:-:S07]  /*f0b0*/  FADD.FTZ R35, R67, R84 ;  /* 0x0000005443237221 */ /* 0x001fce0000010000 */
[----:B------:R-:W0:Y:S01]  /*f0c0*/  MUFU.EX2 R59, R59 ;  /* 0x0000003b003b7308 */ /* 0x000e220000000800 */
[----:B------:R-:W-:Y:S01]  /*f0d0*/  FADD.FTZ R80, R68, R31 ;  /* 0x0000001f44507221 */ /* 0x000fe20000010000 */
[----:B------:R-:W-:-:S06]  /*f0e0*/  F2FP.BF16.F32.PACK_AB R27, R55, R37 ;  /* 0x00000025371b723e */ /* 0x000fcc00000010ff */
[----:B------:R-:W0:Y:S01]  /*f0f0*/  MUFU.EX2 R60, R60 ;  /* 0x0000003c003c7308 */ /* 0x000e220000000800 */
[----:B---3--:R-:W-:-:S07]  /*f100*/  FADD.FTZ R37, R70, R35 ;  /* 0x0000002346257221 */ /* 0x008fce0000010000 */
[----:B------:R-:W3:Y:S01]  /*f110*/  MUFU.EX2 R62, R62 ;  /* 0x0000003e003e7308 */ /* 0x000ee20000000800 */
[----:B--2---:R-:W-:Y:S01]  /*f120*/  FADD.FTZ R55, R69, R80 ;  /* 0x0000005045377221 */ /* 0x004fe20000010000 */
[----:B------:R-:W-:-:S06]  /*f130*/  F2FP.BF16.F32.PACK_AB R35, R79, R78 ;  /* 0x0000004e4f23723e */ /* 0x000fcc00000010ff */
[----:B------:R-:W2:Y:S01]  /*f140*/  MUFU.EX2 R76, R76 ;  /* 0x0000004c004c7308 */ /* 0x000ea20000000800 */
[----:B----4-:R-:W-:-:S07]  /*f150*/  FADD.FTZ R78, R58, R37 ;  /* 0x000000253a4e7221 */ /* 0x010fce0000010000 */
[----:B------:R-:W4:Y:S01]  /*f160*/  MUFU.EX2 R63, R63 ;  /* 0x0000003f003f7308 */ /* 0x000f220000000800 */
[----:B-1----:R-:W-:-:S07]  /*f170*/  FADD.FTZ R55, R72, R55 ;  /* 0x0000003748377221 */ /* 0x002fce0000010000 */
[----:B------:R-:W1:Y:S01]  /*f180*/  MUFU.EX2 R48, R48 ;  /* 0x0000003000307308 */ /* 0x000e620000000800 */
[----:B0-----:R-:W-:Y:S01]  /*f190*/  FADD.FTZ R37, R59, R78 ;  /* 0x0000004e3b257221 */ /* 0x001fe20000010000 */
[----:B------:R-:W-:-:S06]  /*f1a0*/  FADD.FTZ R55, R60, R55 ;  /* 0x000000373c377221 */ /* 0x000fcc0000010000 */
[----:B------:R-:W0:Y:S01]  /*f1b0*/  MUFU.EX2 R49, R49 ;  /* 0x0000003100317308 */ /* 0x000e220000000800 */
[----:B---3--:R-:W-:-:S07]  /*f1c0*/  FADD.FTZ R80, R62, R37 ;  /* 0x000000253e507221 */ /* 0x008fce0000010000 */
[----:B------:R-:W-:Y:S01]  /*f1d0*/  MUFU.EX2 R20, R101 ;  /* 0x0000006500147308 */ /* 0x000fe20000000800 */
[----:B--2---:R-:W-:-:S07]  /*f1e0*/  FADD.FTZ R55, R76, R55 ;  /* 0x000000374c377221 */ /* 0x004fce0000010000 */
[----:B------:R-:W2:Y:S01]  /*f1f0*/  MUFU.EX2 R52, R52 ;  /* 0x0000003400347308 */ /* 0x000ea20000000800 */
[----:B------:R3:W-:Y:S01]  /*f200*/  STSM.16.M88.4 [R18+0x24300], R24 ;  /* 0x0243001812007844 */ /* 0x0007e20000000200 */
[----:B----4-:R-:W-:Y:S01]  /*f210*/  FADD.FTZ R37, R63, R80 ;  /* 0x000000503f257221 */ /* 0x010fe20000010000 */
[----:B------:R-:W-:-:S05]  /*f220*/  F2FP.BF16.F32.PACK_AB R29, R83, R82 ;  /* 0x00000052531d723e */ /* 0x000fca00000010ff */
[----:B------:R-:W4:Y:S01]  /*f230*/  MUFU.EX2 R56, R56 ;  /* 0x0000003800387308 */ /* 0x000f220000000800 */
[----:B------:R-:W-:Y:S02]  /*f240*/  F2FP.BF16.F32.PACK_AB R31, R87, R86 ;  /* 0x00000056571f723e */ /* 0x000fe400000010ff */
[----:B------:R-:W-:Y:S02]  /*f250*/  F2FP.BF16.F32.PACK_AB R32, R91, R88 ;  /* 0x000000585b20723e */ /* 0x000fe400000010ff */
[----:B------:R-:W-:-:S03]  /*f260*/  F2FP.BF16.F32.PACK_AB R33, R75, R89 ;  /* 0x000000594b21723e */ /* 0x000fc600000010ff */
[----:B------:R-:W-:Y:S01]  /*f270*/  MUFU.EX2 R43, R43 ;  /* 0x0000002b002b7308 */ /* 0x000fe20000000800 */
[----:B---3--:R-:W-:Y:S01]  /*f280*/  F2FP.BF16.F32.PACK_AB R24, R64, R39 ;  /* 0x000000274018723e */ /* 0x008fe200000010ff */
[----:B-1----:R-:W-:Y:S01]  /*f290*/  FADD.FTZ R64, R48, R55 ;  /* 0x0000003730407221 */ /* 0x002fe20000010000 */
[----:B------:R-:W-:-:S05]  /*f2a0*/  FADD.FTZ R37, R0, R37 ;  /* 0x0000002500257221 */ /* 0x000fca0000010000 */
[----:B------:R-:W1:Y:S01]  /*f2b0*/  MUFU.EX2 R57, R57 ;  /* 0x0000003900397308 */ /* 0x000e620000000800 */
[----:B------:R2:W-:Y:S01]  /*f2c0*/  STSM.16.M88.4 [R18+0x25b00], R28 ;  /* 0x025b001c12007844 */ /* 0x0005e20000000200 */
[----:B0-----:R-:W-:-:S06]  /*f2d0*/  FADD.FTZ R27, R49, R64 ;  /* 0x00000040311b7221 */ /* 0x001fcc0000010000 */
[----:B------:R0:W3:Y:S02]  /*f2e0*/  MUFU.EX2 R46, R34 ;  /* 0x00000022002e7308 */ /* 0x0000e40000000800 */
[----:B0-----:R-:W-:-:S06]  /*f2f0*/  F2FP.BF16.F32.PACK_AB R34, R95, R92 ;  /* 0x0000005c5f22723e */ /* 0x001fcc00000010ff */
[----:B------:R-:W0:Y:S01]  /*f300*/  MUFU.EX2 R61, R61 ;  /* 0x0000003d003d7308 */ /* 0x000e220000000800 */
[----:B--2---:R-:W-:Y:S01]  /*f310*/  FADD.FTZ R29, R52, R27 ;  /* 0x0000001b341d7221 */ /* 0x004fe20000010000 */
[----:B------:R2:W-:Y:S06]  /*f320*/  STSM.16.M88.4 [R18+0x27300], R32 ;  /* 0x0273002012007844 */ /* 0x0005ec0000000200 */
[----:B------:R-:W0:Y:S08]  /*f330*/  MUFU.EX2 R54, R54 ;  /* 0x0000003600367308 */ /* 0x000e300000000800 */
[----:B------:R-:W0:Y:S01]  /*f340*/  MUFU.EX2 R73, R73 ;  /* 0x0000004900497308 */ /* 0x000e220000000800 */
[----:B--2---:R-:W-:Y:S01]  /*f350*/  FADD.FTZ R32, R20, R37 ;  /* 0x0000002514207221 */ /* 0x004fe20000010000 */
[----:B----4-:R-:W-:-:S06]  /*f360*/  FADD.FTZ R34, R56, R29 ;  /* 0x0000001d38227221 */ /* 0x010fcc0000010000 */
[----:B------:R-:W2:Y:S01]  /*f370*/  MUFU.EX2 R93, R93 ;  /* 0x0000005d005d7308 */ /* 0x000ea20000000800 */
[----:B------:R-:W-:Y:S01]  /*f380*/  FADD.FTZ R32, R41, R32 ;  /* 0x0000002029207221 */ /* 0x000fe20000010000 */
[----:B-1----:R-:W-:-:S03]  /*f390*/  FADD.FTZ R34, R57, R34 ;  /* 0x0000002239227221 */ /* 0x002fc60000010000 */
[----:B------:R-:W-:-:S03]  /*f3a0*/  FADD.FTZ R33, R43, R32 ;  /* 0x000000202b217221 */ /* 0x000fc60000010000 */
[----:B------:R-:W1:Y:S01]  /*f3b0*/  MUFU.EX2 R77, R77 ;  /* 0x0000004d004d7308 */ /* 0x000e620000000800 */
[----:B---3--:R-:W-:-:S07]  /*f3c0*/  FADD.FTZ R33, R46, R33 ;  /* 0x000000212e217221 */ /* 0x008fce0000010000 */
[----:B------:R-:W3:Y:S01]  /*f3d0*/  MUFU.EX2 R90, R90 ;  /* 0x0000005a005a7308 */ /* 0x000ee20000000800 */
[----:B0-----:R-:W-:-:S07]  /*f3e0*/  FADD.FTZ R34, R61, R34 ;  /* 0x000000223d227221 */ /* 0x001fce0000010000 */
[----:B------:R-:W0:Y:S01]  /*f3f0*/  MUFU.EX2 R40, R40 ;  /* 0x0000002800287308 */ /* 0x000e220000000800 */
[----:B------:R-:W-:Y:S01]  /*f400*/  F2FP.BF16.F32.PACK_AB R26, R68, R65 ;  /* 0x00000041441a723e */ /* 0x000fe200000010ff */
[----:B------:R-:W-:Y:S01]  /*f410*/  FADD.FTZ R32, R54, R33 ;  /* 0x0000002136207221 */ /* 0x000fe20000010000 */
[----:B------:R-:W-:-:S05]  /*f420*/  F2FP.BF16.F32.PACK_AB R25, R66, R53 ;  /* 0x000000354219723e */ /* 0x000fca00000010ff */
[----:B------:R-:W-:Y:S01]  /*f430*/  MUFU.EX2 R51, R51 ;  /* 0x0000003300337308 */ /* 0x000fe20000000800 */
[----:B------:R-:W-:Y:S01]  /*f440*/  F2FP.BF16.F32.PACK_AB R27, R70, R67 ;  /* 0x00000043461b723e */ /* 0x000fe200000010ff */
[----:B------:R-:W-:-:S06]  /*f450*/  FADD.FTZ R34, R73, R34 ;  /* 0x0000002249227221 */ /* 0x000fcc0000010000 */
[----:B------:R-:W4:Y:S01]  /*f460*/  MUFU.EX2 R42, R42 ;  /* 0x0000002a002a7308 */ /* 0x000f220000000800 */
[----:B--2---:R-:W-:Y:S01]  /*f470*/  FADD.FTZ R33, R93, R32 ;  /* 0x000000205d217221 */ /* 0x004fe20000010000 */
[----:B------:R1:W-:Y:S06]  /*f480*/  STSM.16.M88.4 [R18+0x28b00], R24 ;  /* 0x028b001812007844 */ /* 0x0003ec0000000200 */
[----:B------:R-:W2:Y:S01]  /*f490*/  MUFU.EX2 R78, R71 ;  /* 0x00000047004e7308 */ /* 0x000ea20000000800 */
[----:B------:R-:W-:Y:S02]  /*f4a0*/  F2FP.BF16.F32.PACK_AB R28, R72, R69 ;  /* 0x00000045481c723e */ /* 0x000fe400000010ff */
[----:B------:R-:W-:-:S05]  /*f4b0*/  F2FP.BF16.F32.PACK_AB R30, R76, R60 ;  /* 0x0000003c4c1e723e */ /* 0x000fca00000010ff */
[----:B------:R-:W2:Y:S01]  /*f4c0*/  MUFU.EX2 R44, R44 ;  /* 0x0000002c002c7308 */ /* 0x000ea20000000800 */
[----:B------:R-:W-:Y:S01]  /*f4d0*/  F2FP.BF16.F32.PACK_AB R29, R59, R58 ;  /* 0x0000003a3b1d723e */ /* 0x000fe200000010ff */
[----:B-1----:R-:W-:Y:S01]  /*f4e0*/  FADD.FTZ R25, R77, R34 ;  /* 0x000000224d197221 */ /* 0x002fe20000010000 */
[----:B------:R-:W-:-:S05]  /*f4f0*/  F2FP.BF16.F32.PACK_AB R31, R63, R62 ;  /* 0x0000003e3f1f723e */ /* 0x000fca00000010ff */
[----:B------:R-:W1:Y:S01]  /*f500*/  MUFU.EX2 R50, R50 ;  /* 0x0000003200327308 */ /* 0x000e620000000800 */
[----:B---3--:R-:W-:Y:S01]  /*f510*/  FADD.FTZ R32, R90, R33 ;  /* 0x000000215a207221 */ /* 0x008fe20000010000 */
[----:B0-----:R-:W-:-:S06]  /*f520*/  FADD.FTZ R27, R40, R25 ;  /* 0x00000019281b7221 */ /* 0x001fcc0000010000 */
[----:B------:R-:W0:Y:S01]  /*f530*/  MUFU.EX2 R45, R45 ;  /* 0x0000002d002d7308 */ /* 0x000e220000000800 */
[----:B------:R3:W-:Y:S07]  /*f540*/  STSM.16.M88.4 [R18+0x2a300], R28 ;  /* 0x02a3001c12007844 */ /* 0x0007ee0000000200 */
[----:B------:R-:W0:Y:S01]  /*f550*/  MUFU.EX2 R35, R96 ;  /* 0x0000006000237308 */ /* 0x000e220000000800 */
[----:B----4-:R-:W-:-:S07]  /*f560*/  FADD.FTZ R33, R42, R27 ;  /* 0x0000001b2a217221 */ /* 0x010fce0000010000 */
[----:B------:R-:W4:Y:S01]  /*f570*/  MUFU.EX2 R47, R47 ;  /* 0x0000002f002f7308 */ /* 0x000f220000000800 */
[----:B---3--:R-:W-:Y:S01]  /*f580*/  FADD.FTZ R31, R51, R32 ;  /* 0x00000020331f7221 */ /* 0x008fe20000010000 */
[----:B------:R-:W-:-:S06]  /*f590*/  F2FP.BF16.F32.PACK_AB R25, R20, R0 ;  /* 0x000000001419723e */ /* 0x000fcc00000010ff */
[----:B------:R-:W3:Y:S01]  /*f5a0*/  MUFU.EX2 R97, R97 ;  /* 0x0000006100617308 */ /* 0x000ee20000000800 */
[----:B--2---:R-:W-:Y:S01]  /*f5b0*/  FADD.FTZ R37, R78, R31 ;  /* 0x0000001f4e257221 */ /* 0x004fe20000010000 */
[----:B------:R-:W-:-:S06]  /*f5c0*/  FADD.FTZ R0, R44, R33 ;  /* 0x000000212c007221 */ /* 0x000fcc0000010000 */
[----:B------:R-:W2:Y:S01]  /*f5d0*/  MUFU.EX2 R38, R38 ;  /* 0x0000002600267308 */ /* 0x000ea20000000800 */
[----:B-1----:R-:W-:-:S07]  /*f5e0*/  FADD.FTZ R20, R50, R37 ;  /* 0x0000002532147221 */ /* 0x002fce0000010000 */
[----:B------:R-:W-:Y:S01]  /*f5f0*/  MUFU.EX2 R21, R21 ;  /* 0x0000001500157308 */ /* 0x000fe20000000800 */
[----:B0-----:R-:W-:-:S07]  /*f600*/  FADD.FTZ R0, R45, R0 ;  /* 0x000000002d007221 */ /* 0x001fce0000010000 */
[----:B------:R-:W-:Y:S08]  /*f610*/  MUFU.EX2 R36, R36 ;  /* 0x0000002400247308 */ /* 0x000ff00000000800 */
[----:B------:R-:W0:Y:S08]  /*f620*/  MUFU.EX2 R98, R98 ;  /* 0x0000006200627308 */ /* 0x000e300000000800 */
[----:B------:R-:W-:Y:S08]  /*f630*/  MUFU.EX2 R99, R99 ;  /* 0x0000006300637308 */ /* 0x000ff00000000800 */
[----:B------:R-:W1:Y:S01]  /*f640*/  MUFU.EX2 R100, R100 ;  /* 0x0000006400647308 */ /* 0x000e620000000800 */
[----:B------:R-:W-:Y:S01]  /*f650*/  FADD.FTZ R20, R35, R20 ;  /* 0x0000001423147221 */ /* 0x000fe20000010000 */
[----:B------:R-:W-:Y:S01]  /*f660*/  F2FP.BF16.F32.PACK_AB R24, R49, R48 ;  /* 0x000000303118723e */ /* 0x000fe200000010ff */
[----:B----4-:R-:W-:Y:S01]  /*f670*/  FADD.FTZ R33, R47, R0 ;  /* 0x000000002f217221 */ /* 0x010fe20000010000 */
[----:B------:R-:W-:-:S02]  /*f680*/  F2FP.BF16.F32.PACK_AB R26, R56, R52 ;  /* 0x00000034381a723e */ /* 0x000fc400000010ff */
[----:B------:R-:W-:Y:S01]  /*f690*/  F2FP.BF16.F32.PACK_AB R27, R43, R41 ;  /* 0x000000292b1b723e */ /* 0x000fe200000010ff */
[----:B---3--:R-:W-:Y:S01]  /*f6a0*/  FADD.FTZ R37, R97, R20 ;  /* 0x0000001461257221 */ /* 0x008fe20000010000 */
[----:B------:R-:W-:Y:S01]  /*f6b0*/  F2FP.BF16.F32.PACK_AB R28, R61, R57 ;  /* 0x000000393d1c723e */ /* 0x000fe200000010ff */
[----:B--2---:R-:W-:Y:S01]  /*f6c0*/  FADD.FTZ R0, R38, R33 ;  /* 0x0000002126007221 */ /* 0x004fe20000010000 */
[----:B------:R-:W-:Y:S01]  /*f6d0*/  F2FP.BF16.F32.PACK_AB R30, R77, R73 ;  /* 0x000000494d1e723e */ /* 0x000fe200000010ff */
[----:B------:R2:W-:Y:S01]  /*f6e0*/  STSM.16.M88.4 [R18+0x2bb00], R24 ;  /* 0x02bb001812007844 */ /* 0x0005e20000000200 */
[----:B------:R-:W-:Y:S02]  /*f6f0*/  F2FP.BF16.F32.PACK_AB R29, R54, R46 ;  /* 0x0000002e361d723e */ /* 0x000fe400000010ff */
[----:B------:R-:W-:Y:S01]  /*f700*/  F2FP.BF16.F32.PACK_AB R31, R90, R93 ;  /* 0x0000005d5a1f723e */ /* 0x000fe200000010ff */
[----:B0-----:R-:W-:Y:S01]  /*f710*/  FADD.FTZ R20, R98, R37 ;  /* 0x0000002562147221 */ /* 0x001fe20000010000 */
[----:B------:R-:W-:-:S02]  /*f720*/  F2FP.BF16.F32.PACK_AB R32, R42, R40 ;  /* 0x000000282a20723e */ /* 0x000fc400000010ff */
[----:B------:R-:W-:Y:S02]  /*f730*/  F2FP.BF16.F32.PACK_AB R34, R45, R44 ;  /* 0x0000002c2d22723e */ /* 0x000fe400000010ff */
[----:B------:R-:W-:Y:S02]  /*f740*/  F2FP.BF16.F32.PACK_AB R33, R78, R51 ;  /* 0x000000334e21723e */ /* 0x000fe400000010ff */
[----:B------:R-:W-:Y:S01]  /*f750*/  F2FP.BF16.F32.PACK_AB R35, R35, R50 ;  /* 0x000000322323723e */ /* 0x000fe200000010ff */
[----:B------:R-:W-:Y:S01]  /*f760*/  STSM.16.M88.4 [R18+0x2d300], R28 ;  /* 0x02d3001c12007844 */ /* 0x000fe20000000200 */
[----:B--2---:R-:W-:Y:S02]  /*f770*/  F2FP.BF16.F32.PACK_AB R24, R38, R47 ;  /* 0x0000002f2618723e */ /* 0x004fe400000010ff */
[----:B------:R-:W-:Y:S02]  /*f780*/  F2FP.BF16.F32.PACK_AB R25, R98, R97 ;  /* 0x000000616219723e */ /* 0x000fe400000010ff */
[----:B------:R-:W-:-:S02]  /*f790*/  F2FP.BF16.F32.PACK_AB R26, R36, R21 ;  /* 0x00000015241a723e */ /* 0x000fc400000010ff */
[----:B-1----:R-:W-:Y:S01]  /*f7a0*/  F2FP.BF16.F32.PACK_AB R27, R100, R99 ;  /* 0x00000063641b723e */ /* 0x002fe200000010ff */
[----:B------:R-:W-:Y:S01]  /*f7b0*/  FADD.FTZ R21, R21, R0 ;  /* 0x0000000015157221 */ /* 0x000fe20000010000 */
[----:B------:R0:W-:Y:S01]  /*f7c0*/  STSM.16.M88.4 [R18+0x2eb00], R32 ;  /* 0x02eb002012007844 */ /* 0x0001e20000000200 */
[----:B------:R-:W-:-:S03]  /*f7d0*/  FADD.FTZ R99, R99, R20 ;  /* 0x0000001463637221 */ /* 0x000fc60000010000 */
[----:B------:R1:W-:Y:S01]  /*f7e0*/  STSM.16.M88.4 [R18+0x30300], R24 ;  /* 0x0303001812007844 */ /* 0x0003e20000000200 */
[----:B------:R-:W-:Y:S01]  /*f7f0*/  FADD.FTZ R20, R36, R21 ;  /* 0x0000001524147221 */ /* 0x000fe20000010000 */
[----:B------:R-:W-:Y:S01]  /*f800*/  FADD.FTZ R0, R100, R99 ;  /* 0x0000006364007221 */ /* 0x000fe20000010000 */
[----:B------:R2:W-:Y:S06]  /*f810*/  MEMBAR.ALL.CTA ;  /* 0x0000000000007992 */ /* 0x0005ec0000008000 */
[----:B--2---:R-:W2:Y:S04]  /*f820*/  FENCE.VIEW.ASYNC.S ;  /* 0x00000000000073c6 */ /* 0x004ea80000000000 */
[----:B------:R3:W-:Y:S04]  /*f830*/  STL [R1+0x3c], R20 ;  /* 0x00003c1401007387 */ /* 0x0007e80000100800 */
[----:B------:R3:W-:Y:S01]  /*f840*/  STL [R1+0x44], R0 ;  /* 0x0000440001007387 */ /* 0x0007e20000100800 */
[----:B------:R-:W-:Y:S01]  /*f850*/  ISETP.GE.AND P2, PT, R112, 0x91, PT ;  /* 0x000000917000780c */ /* 0x000fe20003f46270 */
[----:B------:R-:W-:-:S04]  /*f860*/  IMAD.MOV.U32 R71, RZ, RZ, RZ ;  /* 0x000000ffff477224 */ /* 0x000fc800078e00ff */
        /* <DEDUP_REMOVED lines=35> */
[----:B0-----:R-:W-:-:S02]  /*faa0*/  IMAD.MOV.U32 R35, RZ, RZ, R71 ;  /* 0x000000ffff237224 */ /* 0x001fc400078e0047 */
[--C-:B------:R-:W-:Y:S02]  /*fab0*/  IMAD.MOV.U32 R34, RZ, RZ, R71.reuse ;  /* 0x000000ffff227224 */ /* 0x100fe400078e0047 */
[--C-:B------:R-:W-:Y:S02]  /*fac0*/  IMAD.MOV.U32 R33, RZ, RZ, R71.reuse ;  /* 0x000000ffff217224 */ /* 0x100fe400078e0047 */
[--C-:B------:R-:W-:Y:S02]  /*fad0*/  IMAD.MOV.U32 R32, RZ, RZ, R71.reuse ;  /* 0x000000ffff207224 */ /* 0x100fe400078e0047 */
[--C-:B------:R-:W-:Y:S02]  /*fae0*/  IMAD.MOV.U32 R31, RZ, RZ, R71.reuse ;  /* 0x000000ffff1f7224 */ /* 0x100fe400078e0047 */
[--C-:B------:R-:W-:Y:S02]  /*faf0*/  IMAD.MOV.U32 R30, RZ, RZ, R71.reuse ;  /* 0x000000ffff1e7224 */ /* 0x100fe400078e0047 */
[----:B------:R-:W-:-:S02]  /*fb00*/  IMAD.MOV.U32 R29, RZ, RZ, R71 ;  /* 0x000000ffff1d7224 */ /* 0x000fc400078e0047 */
[--C-:B------:R-:W-:Y:S02]  /*fb10*/  IMAD.MOV.U32 R28, RZ, RZ, R71.reuse ;  /* 0x000000ffff1c7224 */ /* 0x100fe400078e0047 */
[--C-:B-1----:R-:W-:Y:S02]  /*fb20*/  IMAD.MOV.U32 R27, RZ, RZ, R71.reuse ;  /* 0x000000ffff1b7224 */ /* 0x102fe400078e0047 */
[--C-:B------:R-:W-:Y:S02]  /*fb30*/  IMAD.MOV.U32 R26, RZ, RZ, R71.reuse ;  /* 0x000000ffff1a7224 */ /* 0x100fe400078e0047 */
[--C-:B------:R-:W-:Y:S02]  /*fb40*/  IMAD.MOV.U32 R25, RZ, RZ, R71.reuse ;  /* 0x000000ffff197224 */ /* 0x100fe400078e0047 */
[----:B------:R-:W-:Y:S01]  /*fb50*/  IMAD.MOV.U32 R24, RZ, RZ, R71 ;  /* 0x000000ffff187224 */ /* 0x000fe200078e0047 */
[----:B--2---:R-:W-:Y:S01]  /*fb60*/  NOP ;  /* 0x0000000000007918 */ /* 0x004fe20000000000 */
[----:B---3--:R-:W-:Y:S05]  /*fb70*/  @!P2 BRA `(.L_x_10427) ;  /* 0x000000540048a947 */ /* 0x008fea0003800000 */
[----:B------:R-:W-:Y:S01]  /*fb80*/  VIADD R0, R115, 0xfffffffe ;  /* 0xfffffffe73007836 */ /* 0x000fe20000000000 */
[----:B------:R-:W-:Y:S01]  /*fb90*/  STL [R1+0x38], R74 ;  /* 0x0000384a01007387 */ /* 0x000fe20000100800 */
[----:B------:R-:W-:-:S03]  /*fba0*/  IMAD.MOV.U32 R156, RZ, RZ, R14 ;  /* 0x000000ffff9c7224 */ /* 0x000fc600078e000e */
[----:B------:R0:W-:Y:S04]  /*fbb0*/  STL [R1+0x40], R0 ;  /* 0x0000400001007387 */ /* 0x0001e80000100800 */
[----:B------:R1:W5:Y:S01]  /*fbc0*/  LDL.LU R157, [R1+0x60] ;  /* 0x00006000019d7983 */ /* 0x0003620000300800 */
[----:B------:R-:W-:Y:S02]  /*fbd0*/  CS2R R70, SRZ ;  /* 0x0000000000467805 */ /* 0x000fe4000001ff00 */
[----:B------:R-:W-:Y:S02]  /*fbe0*/  CS2R R68, SRZ ;  /* 0x0000000000447805 */ /* 0x000fe4000001ff00 */
[----:B------:R-:W-:Y:S02]  /*fbf0*/  CS2R R66, SRZ ;  /* 0x0000000000427805 */ /* 0x000fe4000001ff00 */
[----:B------:R-:W-:-:S02]  /*fc00*/  CS2R R64, SRZ ;  /* 0x0000000000407805 */ /* 0x000fc4000001ff00 */
[----:B------:R-:W-:Y:S01]  /*fc10*/  CS2R R62, SRZ ;  /* 0x00000000003e7805 */ /* 0x000fe2000001ff00 */
[----:B0-----:R-:W-:Y:S01]  /*fc20*/  IMAD.MOV.U32 R0, RZ, RZ, R154 ;  /* 0x000000ffff007224 */ /* 0x001fe200078e009a */
        /* <DEDUP_REMOVED lines=18> */
[----:B-1----:R-:W-:-:S07]  /*fd50*/  CS2R R24, SRZ ;  /* 0x0000000000187805 */ /* 0x002fce000001ff00 */
.L_x_10437:
[----:B------:R-:W2:Y:S01]  /*fd60*/  LDL R15, [R1+0x78] ;  /* 0x00007800010f7983 */ /* 0x000ea20000100800 */
[----:B------:R-:W-:Y:S01]  /*fd70*/  VIADD R154, R0, 0x1 ;  /* 0x00000001009a7836 */ /* 0x000fe20000000000 */
[----:B------:R-:W-:Y:S05]  /*fd80*/  YIELD ;  /* 0x0000000000007946 */ /* 0x000fea0003800000 */
[----:B------:R-:W-:-:S04]  /*fd90*/  ISETP.NE.AND P3, PT, R154, 0x2, PT ;  /* 0x000000029a00780c */ /* 0x000fc80003f65270 */
[----:B------:R-:W-:Y:S02]  /*fda0*/  SEL R14, RZ, 0x1, P3 ;  /* 0x00000001ff0e7807 */ /* 0x000fe40001800000 */
[----:B------:R-:W-:Y:S02]  /*fdb0*/  SEL R154, R154, RZ, P3 ;  /* 0x000000ff9a9a7207 */ /* 0x000fe40001800000 */
[----:B--2---:R-:W-:Y:S02]  /*fdc0*/  ISETP.NE.AND P2, PT, R15, RZ, PT ;  /* 0x000000ff0f00720c */ /* 0x004fe40003f45270 */
[----:B-----5:R-:W-:-:S05]  /*fdd0*/  LOP3.LUT R15, R157, R14, RZ, 0x3c, !PT ;  /* 0x0000000e9d0f7212 */ /* 0x020fca00078e3cff */
[----:B------:R0:W-:Y:S06]  /*fde0*/  STL [R1+0x60], R15 ;  /* 0x0000600f01007387 */ /* 0x0001ec0000100800 */
[----:B------:R-:W-:Y:S05]  /*fdf0*/  @P2 BRA `(.L_x_10428) ;  /* 0x0000000000302947 */ /* 0x000fea0003800000 */
[----:B------:R-:W-:Y:S05]  /*fe00*/  @!P0 BRA `(.L_x_10429) ;  /* 0x0000000000048947 */ /* 0x000fea0003800000 */
[----:B------:R-:W-:Y:S01]  /*fe10*/  BPT.TRAP 0x1 ;  /* 0x000000040000795c */ /* 0x000fe20000300000 */
.L_x_10429:
[----:B------:R-:W-:Y:S01]  /*fe20*/  IMAD R14, R154, 0x8, R16 ;  /* 0x000000089a0e7824 */ /* 0x000fe200078e0210 */
[----:B0-----:R-:W-:-:S04]  /*fe30*/  SHF.L.U32 R15, R15, 0x1f, RZ ;  /* 0x0000001f0f0f7819 */ /* 0x001fc800000006ff */
[----:B------:R0:W1:Y:S01]  /*fe40*/  SYNCS.PHASECHK.TRANS64.TRYWAIT P3, [R14+URZ+0x31c30], R15 ;  /* 0x031c300f0e0075a7 */ /* 0x000062000806017f */
[----:B------:R-:W-:Y:S05]  /*fe50*/  @!P0 BRA `(.L_x_10430) ;  /* 0x0000000000048947 */ /* 0x000fea0003800000 */
[----:B------:R-:W-:Y:S01]  /*fe60*/  BPT.TRAP 0x1 ;  /* 0x000000040000795c */ /* 0x000fe20000300000 */
.L_x_10430:
[----:B------:R-:W-:Y:S04]  /*fe70*/  BSSY B0, `(.L_x_10428) ;  /* 0x0000004000007945 */ /* 0x000fe80003800000 */
[----:B-1----:R-:W-:Y:S05]  /*fe80*/  @P3 BRA `(.L_x_10431) ;  /* 0x0000000000083947 */ /* 0x002fea0003800000 */
[----:B------:R-:W1:Y:S02]  /*fe90*/  SYNCS.PHASECHK.TRANS64.TRYWAIT P3, [R14+URZ+0x31c30], R15 ;  /* 0x031c300f0e0075a7 */ /* 0x000e64000806017f */
[----:B-1----:R-:W-:Y:S05]  /*fea0*/  @!P3 BRA `(.L_x_10432) ;  /* 0x000000f80064b947 */ /* 0x002fea0003800000 */
.L_x_10431:
[----:B------:R-:W-:Y:S05]  /*feb0*/  BSYNC B0 ;  /* 0x0000000000007941 */ /* 0x000fea0003800000 */
.L_x_10428:
[----:B01----:R-:W2:Y:S01]  /*fec0*/  LDL R14, [R1+0x7c] ;  /* 0x00007c00010e7983 */ /* 0x003ea20000100800 */
[----:B------:R-:W-:Y:S05]  /*fed0*/  WARPSYNC.ALL ;  /* 0x0000000000007948 */ /* 0x000fea0003800000 */
[----:B------:R-:W0:Y:S01]  /*fee0*/  S2R R20, SR_TID.X ;  /* 0x0000000000147919 */ /* 0x000e220000002100 */
[----:B------:R-:W-:Y:S01]  /*fef0*/  IMAD.MOV.U32 R21, RZ, RZ, -0x7fffffe0 ;  /* 0x80000020ff157424 */ /* 0x000fe200078e00ff */
[----:B------:R-:W-:Y:S01]  /*ff00*/  R2UR UR52, R2 ;  /* 0x00000000023472ca */ /* 0x000fe200000e0000 */
[----:B------:R-:W-:Y:S01]  /*ff10*/  IMAD.MOV.U32 R73, RZ, RZ, -0x7fffffe0 ;  /* 0x80000020ff497424 */ /* 0x000fe200078e00ff */
[----:B------:R-:W-:Y:S01]  /*ff20*/  R2UR UR53, R3 ;  /* 0x00000000033572ca */ /* 0x000fe200000e0000 */
[----:B------:R-:W-:Y:S01]  /*ff30*/  IMAD.MOV.U32 R149, RZ, RZ, -0x7fffffe0 ;  /* 0x80000020ff957424 */ /* 0x000fe200078e00ff */
[C---:B------:R-:W-:Y:S01]  /*ff40*/  R2UR UR7, R21.reuse ;  /* 0x00000000150772ca */ /* 0x040fe200000e0000 */
[----:B------:R-:W-:Y:S01]  /*ff50*/  IMAD.MOV.U32 R15, RZ, RZ, -0x7fffffe0 ;  /* 0x80000020ff0f7424 */ /* 0x000fe200078e00ff */
[----:B------:R-:W-:Y:S01]  /*ff60*/  R2UR UR11, R21 ;  /* 0x00000000150b72ca */ /* 0x000fe200000e0000 */
[----:B------:R-:W-:Y:S01]  /*ff70*/  IMAD.MOV.U32 R83, RZ, RZ, -0x7fffffe0 ;  /* 0x80000020ff537424 */ /* 0x000fe200078e00ff */
[----:B------:R-:W-:Y:S01]  /*ff80*/  R2UR UR55, R73 ;  /* 0x00000000493772ca */ /* 0x000fe200000e0000 */
[----:B------:R1:W-:Y:S01]  /*ff90*/  STL [R1+0x100], R28 ;  /* 0x0001001c01007387 */ /* 0x0003e20000100800 */
[----:B------:R-:W-:Y:S01]  /*ffa0*/  R2UR UR5, R21 ;  /* 0x00000000150572ca */ /* 0x000fe200000e0000 */
[----:B------:R-:W-:Y:S01]  /*ffb0*/  IMAD.MOV.U32 R151, RZ, RZ, -0x7fffffe0 ;  /* 0x80000020ff977424 */ /* 0x000fe200078e00ff */
[C---:B------:R-:W-:Y:S01]  /*ffc0*/  R2UR UR59, R15.reuse ;  /* 0x000000000f3b72ca */ /* 0x040fe200000e0000 */
[----:B------:R-:W-:Y:S01]  /*ffd0*/  STL [R1+0xfc], R27 ;  /* 0x0000fc1b01007387 */ /* 0x000fe20000100800 */
[----:B------:R-:W-:-:S02]  /*ffe0*/  R2UR UR9, R15 ;  /* 0x000000000f0972ca */ /* 0x000fc400000e0000 */
[----:B------:R-:W-:Y:S01]  /*fff0*/  R2UR UR56, R2 ;  /* 0x00000000023872ca */ /* 0x000fe200000e0000 */
[----:B------:R-:W-:Y:S01]  /*10000*/  STL [R1+0xf8], R26 ;  /* 0x0000f81a01007387 */ /* 0x000fe20000100800 */
[----:B------:R-:W-:Y:S01]  /*10010*/  MOV R75, UR7 ;  /* 0x00000007004b7c02 */ /* 0x000fe20008000f00 */
[----:B------:R-:W-:Y:S01]  /*10020*/  UMOV UR7, UR11 ;  /* 0x0000000b00077c82 */ /* 0x000fe20008000000 */
[----:B------:R-:W-:Y:S01]  /*10030*/  R2UR UR57, R3 ;  /* 0x00000000033972ca */ /* 0x000fe200000e0000 */
[----:B------:R-:W-:Y:S01]  /*10040*/  STL [R1+0xf4], R25 ;  /* 0x0000f41901007387 */ /* 0x000fe20000100800 */
[----:B------:R-:W-:Y:S01]  /*10050*/  MOV R78, UR55 ;  /* 0x00000037004e7c02 */ /* 0x000fe20008000f00 */
[----:B------:R-:W-:Y:S01]  /*10060*/  UMOV UR55, UR5 ;  /* 0x0000000500377c82 */ /* 0x000fe20008000000 */
[----:B------:R-:W-:Y:S01]  /*10070*/  MOV R21, UR7 ;  /* 0x0000000700157c02 */ /* 0x000fe20008000f00 */
[----:B------:R-:W-:Y:S01]  /*10080*/  STL [R1+0xf0], R24 ;  /* 0x0000f01801007387 */ /* 0x000fe20000100800 */
[----:B------:R-:W-:-:S02]  /*10090*/  R2UR UR7, R149 ;  /* 0x00000000950772ca */ /* 0x000fc400000e0000 */
[----:B------:R-:W-:Y:S01]  /*100a0*/  R2UR UR5, R3 ;  /* 0x00000000030572ca */ /* 0x000fe200000e0000 */
[----:B------:R-:W-:Y:S01]  /*100b0*/  STL [R1+0xec], R23 ;  /* 0x0000ec1701007387 */ /* 0x000fe20000100800 */
[----:B0-----:R-:W-:Y:S02]  /*100c0*/  SHF.R.U32.HI R20, RZ, 0x7, R20 ;  /* 0x00000007ff147819 */ /* 0x001fe40000011614 */
[----:B------:R-:W-:Y:S01]  /*100d0*/  MOV R76, UR59 ;  /* 0x0000003b004c7c02 */ /* 0x000fe20008000f00 */
[----:B------:R-:W-:Y:S01]  /*100e0*/  UMOV UR59, UR9 ;  /* 0x00000009003b7c82 */ /* 0x000fe20008000000 */
[----:B------:R-:W-:Y:S01]  /*100f0*/  R2UR UR9, R73 ;  /* 0x00000000490972ca */ /* 0x000fe200000e0000 */
[----:B------:R-:W-:Y:S01]  /*10100*/  VIADD R74, R20, 0x8 ;  /* 0x00000008144a7836 */ /* 0x000fe20000000000 */
[C---:B------:R-:W-:Y:S01]  /*10110*/  R2UR UR11, R15.reuse ;  /* 0x000000000f0b72ca */ /* 0x040fe200000e0000 */
[----:B------:R-:W-:Y:S01]  /*10120*/  STL [R1+0xe8], R22 ;  /* 0x0000e81601007387 */ /* 0x000fe20000100800 */
[----:B------:R-:W-:-:S02]  /*10130*/  R2UR UR23, R15 ;  /* 0x000000000f1772ca */ /* 0x000fc400000e0000 */
[C---:B------:R-:W-:Y:S01]  /*10140*/  R2UR UR35, R15.reuse ;  /* 0x000000000f2372ca */ /* 0x040fe200000e0000 */
[----:B------:R0:W-:Y:S01]  /*10150*/  BAR.SYNC.DEFER_BLOCKING R74, 0x100 ;  /* 0x0004004a0000751d */ /* 0x0001e20000010000 */
[C---:B------:R-:W-:Y:S02]  /*10160*/  R2UR UR47, R15.reuse ;  /* 0x000000000f2f72ca */ /* 0x040fe400000e0000 */
[C---:B------:R-:W-:Y:S02]  /*10170*/  R2UR UR33, R15.reuse ;  /* 0x000000000f2172ca */ /* 0x040fe400000e0000 */
[C---:B------:R-:W-:Y:S01]  /*10180*/  R2UR UR29, R15.reuse ;  /* 0x000000000f1d72ca */ /* 0x040fe200000e0000 */
[----:B------:R-:W-:Y:S01]  /*10190*/  IMAD.U32 R153, RZ, RZ, UR9 ;  /* 0x00000009ff997e24 */ /* 0x000fe2000f8e00ff */
[----:B------:R-:W-:Y:S01]  /*101a0*/  R2UR UR9, R15 ;  /* 0x000000000f0972ca */ /* 0x000fe200000e0000 */
[----:B------:R-:W-:Y:S01]  /*101b0*/  STL [R1+0xe4], R19 ;  /* 0x0000e41301007387 */ /* 0x000fe20000100800 */
[----:B------:R-:W-:-:S02]  /*101c0*/  R2UR UR15, R83 ;  /* 0x00000000530f72ca */ /* 0x000fc400000e0000 */
[C---:B------:R-:W-:Y:S01]  /*101d0*/  R2UR UR31, R83.reuse ;  /* 0x00000000531f72ca */ /* 0x040fe200000e0000 */
[----:B------:R-:W-:Y:S01]  /*101e0*/  STL [R1+0xe0], R18 ;  /* 0x0000e01201007387 */ /* 0x000fe20000100800 */
[C---:B------:R-:W-:Y:S02]  /*101f0*/  R2UR UR39, R83.reuse ;  /* 0x00000000532772ca */ /* 0x040fe400000e0000 */
[C---:B------:R-:W-:Y:S01]  /*10200*/  R2UR UR51, R83.reuse ;  /* 0x00000000533372ca */ /* 0x040fe200000e0000 */
[----:B------:R-:W-:Y:S01]  /*10210*/  STL [R1+0xdc], R17 ;  /* 0x0000dc1101007387 */ /* 0x000fe20000100800 */
[----:B------:R-:W-:Y:S02]  /*10220*/  R2UR UR25, R83 ;  /* 0x00000000531972ca */ /* 0x000fe400000e0000 */
[C---:B------:R-:W-:Y:S01]  /*10230*/  R2UR UR19, R73.reuse ;  /* 0x00000000491372ca */ /* 0x040fe200000e0000 */
[----:B------:R-:W-:Y:S01]  /*10240*/  IMAD.U32 R15, RZ, RZ, UR9 ;  /* 0x00000009ff0f7e24 */ /* 0x000fe2000f8e00ff */
[C---:B------:R-:W-:Y:S01]  /*10250*/  R2UR UR27, R73.reuse ;  /* 0x00000000491b72ca */ /* 0x040fe200000e0000 */
[----:B------:R-:W-:Y:S01]  /*10260*/  STL [R1+0xd8], R16 ;  /* 0x0000d81001007387 */ /* 0x000fe20000100800 */
[C---:B------:R-:W-:Y:S01]  /*10270*/  R2UR UR43, R73.reuse ;  /* 0x00000000492b72ca */ /* 0x040fe200000e0000 */
[----:B------:R-:W-:Y:S01]  /*10280*/  WARPGROUP.ARRIVE ;  /* 0x00000000000079c5 */ /* 0x000fe20000000000 */
[C---:B------:R-:W-:Y:S01]  /*10290*/  R2UR UR21, R73.reuse ;  /* 0x00000000491572ca */ /* 0x040fe200000e0000 */
[----:B------:R3:W-:Y:S01]  /*102a0*/  STL [R1+0xd4], R0 ;  /* 0x0000d40001007387 */ /* 0x0007e20000100800 */
[----:B------:R-:W-:Y:S01]  /*102b0*/  R2UR UR17, R73 ;  /* 0x00000000491172ca */ /* 0x000fe200000e0000 */
[----:B------:R-:W-:Y:S01]  /*102c0*/  IMAD.MOV.U32 R73, RZ, RZ, -0x7fffffe0 ;  /* 0x80000020ff497424 */ /* 0x000fe200078e00ff */
[----:B-1----:R-:W-:-:S02]  /*102d0*/  MOV R28, UR60 ;  /* 0x0000003c001c7c02 */ /* 0x002fc40008000f00 */
[C---:B------:R-:W-:Y:S02]  /*102e0*/  R2UR UR40, R8.reuse ;  /* 0x00000000082872ca */ /* 0x040fe400000e0000 */
[----:B------:R-:W-:Y:S01]  /*102f0*/  R2UR UR13, R73 ;  /* 0x00000000490d72ca */ /* 0x000fe200000e0000 */
[----:B------:R-:W-:Y:S01]  /*10300*/  IMAD.MOV.U32 R73, RZ, RZ, -0x7fffffe0 ;  /* 0x80000020ff497424 */ /* 0x000fe200078e00ff */
[----:B------:R-:W-:Y:S02]  /*10310*/  R2UR UR41, R9 ;  /* 0x00000000092972ca */ /* 0x000fe400000e0000 */
[----:B---3--:R-:W-:Y:S02]  /*10320*/  MOV R0, UR61 ;  /* 0x0000003d00007c02 */ /* 0x008fe40008000f00 */
[----:B------:R-:W-:Y:S01]  /*10330*/  R2UR UR61, R73 ;  /* 0x00000000493d72ca */ /* 0x000fe200000e0000 */
[----:B------:R-:W-:Y:S01]  /*10340*/  IMAD.MOV.U32 R73, RZ, RZ, -0x7fffffe0 ;  /* 0x80000020ff497424 */ /* 0x000fe200078e00ff */
[----:B------:R-:W-:-:S02]  /*10350*/  R2UR UR44, R8 ;  /* 0x00000000082c72ca */ /* 0x000fc400000e0000 */
[C---:B------:R-:W-:Y:S02]  /*10360*/  R2UR UR45, R9.reuse ;  /* 0x00000000092d72ca */ /* 0x040fe400000e0000 */
[----:B------:R-:W-:Y:S02]  /*10370*/  R2UR UR48, R8 ;  /* 0x00000000083072ca */ /* 0x000fe400000e0000 */
[----:B------:R-:W-:Y:S01]  /*10380*/  R2UR UR49, R9 ;  /* 0x00000000093172ca */ /* 0x000fe200000e0000 */
[----:B--2---:R-:W-:-:S04]  /*10390*/  IMAD R148, R154, 0x6c0, R14 ;  /* 0x000006c09a947824 */ /* 0x004fc800078e020e */
[C---:B------:R-:W-:Y:S02]  /*103a0*/  VIADD R20, R148.reuse, 0x40 ;  /* 0x0000004094147836 */ /* 0x040fe40000000000 */
[C---:B------:R-:W-:Y:S02]  /*103b0*/  VIADD R72, R148.reuse, 0x100 ;  /* 0x0000010094487836 */ /* 0x040fe40000000000 */
        /* <DEDUP_REMOVED lines=27> */
[----:B0-----:R-:W-:Y:S01]  /*10570*/  MOV R74, UR6 ;  /* 0x00000006004a7c02 */ /* 0x001fe20008000f00 */
[----:B------:R-:W-:Y:S01]  /*10580*/  UMOV UR6, UR10 ;  /* 0x0000000a00067c82 */ /* 0x000fe20008000000 */
[----:B------:R-:W-:Y:S01]  /*10590*/  R2UR UR10, R14 ;  /* 0x000000000e0a72ca */ /* 0x000fe200000e0000 */
[C---:B------:R-:W-:Y:S01]  /*105a0*/  VIADD R14, R148.reuse, 0x42 ;  /* 0x00000042940e7836 */ /* 0x040fe20000000000 */
[----:B------:R-:W-:Y:S01]  /*105b0*/  MOV R80, UR6 ;  /* 0x0000000600507c02 */ /* 0x000fe20008000f00 */
[C---:B------:R-:W-:Y:S01]  /*105c0*/  VIADD R150, R148.reuse, 0x402 ;  /* 0x0000040294967836 */ /* 0x040fe20000000000 */
[----:B------:R-:W-:-:S02]  /*105d0*/  R2UR UR6, R148 ;  /* 0x00000000940672ca */ /* 0x000fc400000e0000 */
        /* <DEDUP_REMOVED lines=11> */
[----:B------:R-:W-:Y:S01]  /*10690*/  HGMMA.64x16x16.F32.BF16 R136, gdesc[UR4], RZ, !UPT, gsb0 ;  /* 0x00200000048879f0 */ /* 0x000fe2000c0018ff */
[----:B------:R-:W-:Y:S01]  /*106a0*/  R2UR UR7, R21 ;  /* 0x00000000150772ca */ /* 0x000fe200000e0000 */
[----:B------:R-:W-:Y:S01]  /*106b0*/  IMAD.MOV.U32 R21, RZ, RZ, -0x7fffffe0 ;  /* 0x80000020ff157424 */ /* 0x000fe200078e00ff */
[----:B------:R-:W-:Y:S01]  /*106c0*/  R2UR UR6, R80 ;  /* 0x00000000500672ca */ /* 0x000fe200000e0000 */
[----:B------:R-:W-:Y:S01]  /*106d0*/  VIADD R82, R148, 0x202 ;  /* 0x0000020294527836 */ /* 0x000fe20000000000 */
[----:B------:R-:W-:-:S02]  /*106e0*/  R2UR UR4, R2 ;  /* 0x00000000020472ca */ /* 0x000fc400000e0000 */
[----:B------:R-:W-:Y:S02]  /*106f0*/  R2UR UR5, R3 ;  /* 0x00000000030572ca */ /* 0x000fe400000e0000 */
[----:B------:R-:W-:Y:S01]  /*10700*/  R2UR UR46, R14 ;  /* 0x000000000e2e72ca */ /* 0x000fe200000e0000 */
[----:B------:R-:W-:Y:S01]  /*10710*/  VIADD R14, R148, 0x240 ;  /* 0x00000240940e7836 */ /* 0x000fe20000000000 */
[----:B------:R-:W-:Y:S01]  /*10720*/  R2UR UR9, R21 ;  /* 0x00000000150972ca */ /* 0x000fe200000e0000 */
[----:B------:R-:W-:Y:S01]  /*10730*/  IMAD.U32 R152, RZ, RZ, UR8 ;  /* 0x00000008ff987e24 */ /* 0x000fe2000f8e00ff */
[----:B------:R-:W-:Y:S01]  /*10740*/  R2UR UR50, R82 ;  /* 0x00000000523272ca */ /* 0x000fe200000e0000 */
[----:B------:R-:W-:Y:S01]  /*10750*/  VIADD R82, R148, 0x280 ;  /* 0x0000028094527836 */ /* 0x000fe20000000000 */
[----:B------:R-:W-:Y:S01]  /*10760*/  R2UR UR32, R14 ;  /* 0x000000000e2072ca */ /* 0x000fe200000e0000 */
[----:B------:R-:W-:Y:S01]  /*10770*/  VIADD R14, R148, 0x300 ;  /* 0x00000300940e7836 */ /* 0x000fe20000000000 */
[----:B------:R-:W-:Y:S01]  /*10780*/  R2UR UR16, R72 ;  /* 0x00000000481072ca */ /* 0x000fe200000e0000 */
[----:B------:R-:W-:Y:S01]  /*10790*/  IMAD.MOV.U32 R21, RZ, RZ, -0x7fffffe0 ;  /* 0x80000020ff157424 */ /* 0x000fe200078e00ff */
        /* <DEDUP_REMOVED lines=8> */
[----:B------:R-:W-:-:S04]  /*10820*/  R2UR UR8, R14 ;  /* 0x000000000e0872ca */ /* 0x000fc800000e0000 */
[----:B------:R-:W-:Y:S01]  /*10830*/  R2UR UR60, R72 ;  /* 0x00000000483c72ca */ /* 0x000fe200000e0000 */
[----:B------:R-:W-:-:S04]  /*10840*/  VIADD R72, R148, 0x342 ;  /* 0x0000034294487836 */ /* 0x000fc80000000000 */
[----:B------:R-:W-:Y:S01]  /*10850*/  IMAD.U32 R145, RZ, RZ, UR37 ;  /* 0x00000025ff917e24 */ /* 0x000fe2000f8e00ff */
[----:B------:R-:W-:Y:S01]  /*10860*/  R2UR UR37, R21 ;  /* 0x00000000152572ca */ /* 0x000fe200000e0000 */
[----:B------:R-:W-:Y:S02]  /*10870*/  IMAD.MOV.U32 R21, RZ, RZ, -0x7fffffe0 ;  /* 0x80000020ff157424 */ /* 0x000fe400078e00ff */
[----:B------:R-:W-:Y:S01]  /*10880*/  IMAD.U32 R14, RZ, RZ, UR8 ;  /* 0x00000008ff0e7e24 */ /* 0x000fe2000f8e00ff */
[----:B------:R-:W-:Y:S01]  /*10890*/  R2UR UR8, R20 ;  /* 0x00000000140872ca */ /* 0x000fe200000e0000 */
[----:B------:R-:W-:-:S05]  /*108a0*/  VIADD R20, R148, 0x242 ;  /* 0x0000024294147836 */ /* 0x000fca0000000000 */
[----:B------:R-:W-:Y:S01]  /*108b0*/  R2UR UR36, R20 ;  /* 0x00000000142472ca */ /* 0x000fe200000e0000 */
[----:B------:R-:W-:Y:S02]  /*108c0*/  VIADD R20, R148, 0x282 ;  /* 0x0000028294147836 */ /* 0x000fe40000000000 */
[----:B------:R-:W-:Y:S01]  /*108d0*/  IMAD.U32 R147, RZ, RZ, UR37 ;  /* 0x00000025ff937e24 */ /* 0x000fe2000f8e00ff */
[----:B------:R-:W-:Y:S01]  /*108e0*/  R2UR UR37, R9 ;  /* 0x00000000092572ca */ /* 0x000fe200000e0000 */
[----:B------:R-:W-:Y:S02]  /*108f0*/  WARPGROUP.DEPBAR.LE gsb0, 0x0 ;  /* 0x00008000000079c5 */ /* 0x000fe40000010000 */
[----:B------:R-:W-:-:S06]  /*10900*/  WARPGROUP.ARRIVE ;  /* 0x00000000000079c5 */ /* 0x000fcc0000000000 */
[----:B------:R-:W-:Y:S01]  /*10910*/  HGMMA.64x16x16.F32.BF16 R128, gdesc[UR52], RZ, !UPT, gsb0 ;  /* 0x00200000348079f0 */ /* 0x000fe2000c0018ff */
[----:B------:R-:W-:Y:S01]  /*10920*/  R2UR UR55, R78 ;  /* 0x000000004e3772ca */ /* 0x000fe200000e0000 */
[----:B------:R-:W-:Y:S01]  /*10930*/  IMAD.U32 R144, RZ, RZ, UR36 ;  /* 0x00000024ff907e24 */ /* 0x000fe2000f8e00ff */
[----:B------:R-:W-:Y:S02]  /*10940*/  R2UR UR54, R79 ;  /* 0x000000004f3672ca */ /* 0x000fe400000e0000 */
[----:B------:R-:W-:Y:S02]  /*10950*/  R2UR UR52, R2 ;  /* 0x00000000023472ca */ /* 0x000fe400000e0000 */
[----:B------:R-:W-:Y:S02]  /*10960*/  R2UR UR53, R3 ;  /* 0x00000000033572ca */ /* 0x000fe400000e0000 */
[----:B------:R-:W-:Y:S01]  /*10970*/  R2UR UR36, R20 ;  /* 0x00000000142472ca */ /* 0x000fe200000e0000 */
[----:B------:R-:W-:-:S12]  /*10980*/  VIADD R20, R148, 0x302 ;  /* 0x0000030294147836 */ /* 0x000fd80000000000 */
[----:B------:R-:W-:Y:S01]  /*10990*/  IMAD.U32 R146, RZ, RZ, UR36 ;  /* 0x00000024ff927e24 */ /* 0x000fe2000f8e00ff */
[----:B------:R-:W-:Y:S01]  /*109a0*/  R2UR UR36, R8 ;  /* 0x00000000082472ca */ /* 0x000fe200000e0000 */
[----:B------:R-:W-:Y:S02]  /*109b0*/  WARPGROUP.DEPBAR.LE gsb0, 0x0 ;  /* 0x00008000000079c5 */ /* 0x000fe40000010000 */
[----:B------:R-:W-:-:S06]  /*109c0*/  WARPGROUP.ARRIVE ;  /* 0x00000000000079c5 */ /* 0x000fcc0000000000 */
[----:B------:R-:W-:Y:S01]  /*109d0*/  HGMMA.64x16x16.F32.BF16 R120, gdesc[UR56], RZ, !UPT, gsb0 ;  /* 0x00200000387879f0 */ /* 0x000fe2000c0018ff */
[----:B------:R-:W-:Y:S02]  /*109e0*/  R2UR UR59, R76 ;  /* 0x000000004c3b72ca */ /* 0x000fe400000e0000 */
[----:B------:R-:W-:Y:S02]  /*109f0*/  R2UR UR58, R77 ;  /* 0x000000004d3a72ca */ /* 0x000fe400000e0000 */
[----:B------:R-:W-:Y:S02]  /*10a00*/  R2UR UR56, R2 ;  /* 0x00000000023872ca */ /* 0x000fe400000e0000 */
[----:B------:R-:W-:Y:S01]  /*10a10*/  R2UR UR57, R3 ;  /* 0x00000000033972ca */ /* 0x000fe200000e0000 */
[----:B------:R-:W-:Y:S02]  /*10a20*/  WARPGROUP.DEPBAR.LE gsb0, 0x0 ;  /* 0x00008000000079c5 */ /* 0x000fe40000010000 */
[----:B------:R-:W-:-:S06]  /*10a30*/  WARPGROUP.ARRIVE ;  /* 0x00000000000079c5 */ /* 0x000fcc0000000000 */
[----:B------:R-:W-:Y:S01]  /*10a40*/  HGMMA.64x16x16.F32.BF16 R112, gdesc[UR4], RZ, !UPT, gsb0 ;  /* 0x00200000047079f0 */ /* 0x000fe2000c0018ff */
[----:B------:R-:W-:Y:S01]  /*10a50*/  R2UR UR7, R75 ;  /* 0x000000004b0772ca */ /* 0x000fe200000e0000 */
[----:B------:R-:W-:Y:S01]  /*10a60*/  IMAD.MOV.U32 R75, RZ, RZ, -0x7fffffe0 ;  /* 0x80000020ff4b7424 */ /* 0x000fe200078e00ff */
[----:B------:R-:W-:Y:S01]  /*10a70*/  R2UR UR6, R74 ;  /* 0x000000004a0672ca */ /* 0x000fe200000e0000 */
[----:B------:R-:W-:Y:S01]  /*10a80*/  VIADD R74, R148, 0x382 ;  /* 0x00000382944a7836 */ /* 0x000fe20000000000 */
[----:B------:R-:W-:Y:S02]  /*10a90*/  R2UR UR4, R2 ;  /* 0x00000000020472ca */ /* 0x000fe400000e0000 */
[----:B------:R-:W-:Y:S01]  /*10aa0*/  R2UR UR5, R3 ;  /* 0x00000000030572ca */ /* 0x000fe200000e0000 */
[----:B------:R-:W-:Y:S02]  /*10ab0*/  WARPGROUP.DEPBAR.LE gsb0, 0x0 ;  /* 0x00008000000079c5 */ /* 0x000fe40000010000 */
[----:B------:R-:W-:-:S06]  /*10ac0*/  WARPGROUP.ARRIVE ;  /* 0x00000000000079c5 */ /* 0x000fcc0000000000 */
[----:B------:R-:W-:Y:S01]  /*10ad0*/  HGMMA.64x16x16.F32.BF16 R104, gdesc[UR52], RZ, !UPT, gsb0 ;  /* 0x00200000346879f0 */ /* 0x000fe2000c0018ff */
[----:B------:R-:W-:Y:S01]  /*10ae0*/  UMOV UR54, UR12 ;  /* 0x0000000c00367c82 */ /* 0x000fe20008000000 */
[----:B------:R-:W-:Y:S01]  /*10af0*/  UMOV UR55, UR13 ;  /* 0x0000000d00377c82 */ /* 0x000fe20008000000 */
[----:B------:R-:W-:Y:S01]  /*10b00*/  R2UR UR12, R20 ;  /* 0x00000000140c72ca */ /* 0x000fe200000e0000 */
[----:B------:R-:W-:Y:S01]  /*10b10*/  UMOV UR52, UR16 ;  /* 0x0000001000347c82 */ /* 0x000fe20008000000 */
[----:B------:R-:W-:Y:S01]  /*10b20*/  R2UR UR13, R21 ;  /* 0x00000000150d72ca */ /* 0x000fe200000e0000 */
[----:B------:R-:W-:Y:S01]  /*10b30*/  UMOV UR53, UR17 ;  /* 0x0000001100357c82 */ /* 0x000fe20008000000 */
[C---:B------:R-:W-:Y:S02]  /*10b40*/  R2UR UR16, R8.reuse ;  /* 0x00000000081072ca */ /* 0x040fe400000e0000 */
[----:B------:R-:W-:Y:S02]  /*10b50*/  R2UR UR17, R9 ;  /* 0x00000000091172ca */ /* 0x000fe400000e0000 */
[----:B------:R-:W-:Y:S01]  /*10b60*/  MOV R27, UR55 ;  /* 0x00000037001b7c02 */ /* 0x000fe20008000f00 */
[----:B------:R-:W-:Y:S01]  /*10b70*/  UMOV UR55, UR25 ;  /* 0x0000001900377c82 */ /* 0x000fe20008000000 */
[----:B------:R-:W-:Y:S01]  /*10b80*/  MOV R26, UR54 ;  /* 0x00000036001a7c02 */ /* 0x000fe20008000f00 */
[----:B------:R-:W-:Y:S01]  /*10b90*/  UMOV UR54, UR24 ;  /* 0x0000001800367c82 */ /* 0x000fe20008000000 */
[----:B------:R-:W-:Y:S01]  /*10ba0*/  R2UR UR24, R8 ;  /* 0x00000000081872ca */ /* 0x000fe200000e0000 */
[----:B------:R-:W-:Y:S01]  /*10bb0*/  IMAD.U32 R20, RZ, RZ, UR12 ;  /* 0x0000000cff147e24 */ /* 0x000fe2000f8e00ff */
[----:B------:R-:W-:Y:S01]  /*10bc0*/  R2UR UR12, R2 ;  /* 0x00000000020c72ca */ /* 0x000fe200000e0000 */
[----:B------:R-:W-:Y:S01]  /*10bd0*/  IMAD.U32 R21, RZ, RZ, UR13 ;  /* 0x0000000dff157e24 */ /* 0x000fe2000f8e00ff */
[----:B------:R-:W-:-:S02]  /*10be0*/  R2UR UR13, R3 ;  /* 0x00000000030d72ca */ /* 0x000fc400000e0000 */
[----:B------:R-:W-:Y:S01]  /*10bf0*/  R2UR UR25, R9 ;  /* 0x00000000091972ca */ /* 0x000fe200000e0000 */
[----:B------:R-:W-:Y:S02]  /*10c00*/  WARPGROUP.DEPBAR.LE gsb0, 0x0 ;  /* 0x00008000000079c5 */ /* 0x000fe40000010000 */
[----:B------:R-:W-:-:S06]  /*10c10*/  WARPGROUP.ARRIVE ;  /* 0x00000000000079c5 */ /* 0x000fcc0000000000 */
[----:B------:R-:W-:Y:S01]  /*10c20*/  HGMMA.64x16x16.F32.BF16 R96, gdesc[UR56], RZ, !UPT, gsb0 ;  /* 0x00200000386079f0 */ /* 0x000fe2000c0018ff */
[----:B------:R-:W-:Y:S01]  /*10c30*/  UMOV UR58, UR8 ;  /* 0x00000008003a7c82 */ /* 0x000fe20008000000 */
[----:B------:R-:W-:Y:S01]  /*10c40*/  UMOV UR59, UR9 ;  /* 0x00000009003b7c82 */ /* 0x000fe20008000000 */
[----:B------:R-:W-:Y:S02]  /*10c50*/  R2UR UR8, R2 ;  /* 0x00000000020872ca */ /* 0x000fe400000e0000 */
[----:B------:R-:W-:Y:S02]  /*10c60*/  R2UR UR9, R3 ;  /* 0x00000000030972ca */ /* 0x000fe400000e0000 */
[----:B------:R-:W-:Y:S01]  /*10c70*/  R2UR UR56, R72 ;  /* 0x00000000483872ca */ /* 0x000fe200000e0000 */
[----:B------:R-:W-:Y:S01]  /*10c80*/  VIADD R72, R148, 0x3c2 ;  /* 0x000003c294487836 */ /* 0x000fe20000000000 */
[----:B------:R-:W-:Y:S01]  /*10c90*/  R2UR UR57, R73 ;  /* 0x00000000493972ca */ /* 0x000fe200000e0000 */
[----:B------:R-:W-:Y:S01]  /*10ca0*/  IMAD.MOV.U32 R73, RZ, RZ, -0x7fffffe0 ;  /* 0x80000020ff497424 */ /* 0x000fe200078e00ff */
[----:B------:R-:W-:-:S02]  /*10cb0*/  WARPGROUP.DEPBAR.LE gsb0, 0x0 ;  /* 0x00008000000079c5 */ /* 0x000fc40000010000 */
[----:B------:R-:W-:-:S06]  /*10cc0*/  WARPGROUP.ARRIVE ;  /* 0x00000000000079c5 */ /* 0x000fcc0000000000 */
[----:B------:R-:W-:Y:S01]  /*10cd0*/  HGMMA.64x16x16.F32.BF16 R88, gdesc[UR4], RZ, !UPT, gsb0 ;  /* 0x00200000045879f0 */ /* 0x000fe2000c0018ff */
[----:B------:R-:W-:Y:S01]  /*10ce0*/  R2UR UR6, R74 ;  /* 0x000000004a0672ca */ /* 0x000fe200000e0000 */
[----:B------:R-:W-:Y:S01]  /*10cf0*/  UMOV UR4, UR20 ;  /* 0x0000001400047c82 */ /* 0x000fe20008000000 */
[----:B------:R-:W-:Y:S01]  /*10d00*/  R2UR UR7, R75 ;  /* 0x000000004b0772ca */ /* 0x000fe200000e0000 */
[----:B------:R-:W-:Y:S01]  /*10d10*/  UMOV UR5, UR21 ;  /* 0x0000001500057c82 */ /* 0x000fe20008000000 */
[----:B------:R-:W-:Y:S02]  /*10d20*/  R2UR UR20, R8 ;  /* 0x00000000081472ca */ /* 0x000fe400000e0000 */
[----:B------:R-:W-:-:S07]  /*10d30*/  R2UR UR21, R9 ;  /* 0x00000000091572ca */ /* 0x000fce00000e0000 */
[----:B------:R-:W-:Y:S01]  /*10d40*/  MOV R22, UR6 ;  /* 0x0000000600167c02 */ /* 0x000fe20008000f00 */
[----:B------:R-:W-:Y:S01]  /*10d50*/  UMOV UR6, UR32 ;  /* 0x0000002000067c82 */ /* 0x000fe20008000000 */
[----:B------:R-:W-:Y:S01]  /*10d60*/  MOV R23, UR7 ;  /* 0x0000000700177c02 */ /* 0x000fe20008000f00 */
[----:B------:R-:W-:Y:S01]  /*10d70*/  UMOV UR7, UR33 ;  /* 0x0000002100077c82 */ /* 0x000fe20008000000 */
[----:B------:R-:W-:Y:S02]  /*10d80*/  R2UR UR32, R8 ;  /* 0x00000000082072ca */ /* 0x000fe400000e0000 */
[----:B------:R-:W-:Y:S01]  /*10d90*/  R2UR UR33, R9 ;  /* 0x00000000092172ca */ /* 0x000fe200000e0000 */
[----:B------:R-:W-:Y:S02]  /*10da0*/  WARPGROUP.DEPBAR.LE gsb0, 0x0 ;  /* 0x00008000000079c5 */ /* 0x000fe40000010000 */
[----:B------:R-:W-:-:S06]  /*10db0*/  WARPGROUP.ARRIVE ;  /* 0x00000000000079c5 */ /* 0x000fcc0000000000 */
[----:B------:R-:W-:Y:S01]  /*10dc0*/  HGMMA.64x16x16.F32.BF16 R80, gdesc[UR8], RZ, !UPT, gsb0 ;  /* 0x00200000085079f0 */ /* 0x000fe2000c0018ff */
[----:B------:R-:W-:Y:S02]  /*10dd0*/  R2UR UR10, R72 ;  /* 0x00000000480a72ca */ /* 0x000fe400000e0000 */
[----:B------:R-:W-:Y:S02]  /*10de0*/  R2UR UR11, R73 ;  /* 0x00000000490b72ca */ /* 0x000fe400000e0000 */
        /* <DEDUP_REMOVED lines=11> */
[----:B------:R-:W-:Y:S01]  /*10ea0*/  R2UR UR14, R150 ;  /* 0x00000000960e72ca */ /* 0x000fe200000e0000 */
[----:B------:R-:W-:Y:S01]  /*10eb0*/  VIADD R150, R148, 0x442 ;  /* 0x0000044294967836 */ /* 0x000fe20000000000 */
[----:B------:R-:W-:Y:S01]  /*10ec0*/  R2UR UR15, R151 ;  /* 0x00000000970f72ca */ /* 0x000fe200000e0000 */
[----:B------:R-:W-:Y:S01]  /*10ed0*/  IMAD.MOV.U32 R151, RZ, RZ, -0x7fffffe0 ;  /* 0x80000020ff977424 */ /* 0x000fe200078e00ff */
[----:B------:R-:W-:Y:S02]  /*10ee0*/  WARPGROUP.DEPBAR.LE gsb0, 0x0 ;  /* 0x00008000000079c5 */ /* 0x000fe40000010000 */
[----:B------:R-:W-:-:S06]  /*10ef0*/  WARPGROUP.ARRIVE ;  /* 0x00000000000079c5 */ /* 0x000fcc0000000000 */
[----:B------:R-:W-:Y:S01]  /*10f00*/  HGMMA.64x16x16.F32.BF16 R136, gdesc[UR16], R136, gsb0 ;  /* 0x00200000108879f0 */ /* 0x000fe20008001888 */
        /* <DEDUP_REMOVED lines=8> */
[----:B------:R-:W-:Y:S01]  /*10f90*/  IMAD.MOV.U32 R150, RZ, RZ, R0 ;  /* 0x000000ffff967224 */ /* 0x000fe200078e0000 */
        /* <DEDUP_REMOVED lines=39> */
[----:B------:R-:W-:Y:S02]  /*11210*/  R2UR UR5, R13 ;  /* 0x000000000d0572ca */ /* 0x000fe400000e0000 */
[----:B------:R-:W-:Y:S01]  /*11220*/  R2UR UR50, R14 ;  /* 0x000000000e3272ca */ /* 0x000fe200000e0000 */
[----:B------:R-:W-:Y:S01]  /*11230*/  VIADD R14, R148, 0x4c0 ;  /* 0x000004c0940e7836 */ /* 0x000fe20000000000 */
[----:B------:R-:W-:Y:S01]  /*11240*/  R2UR UR51, R15 ;  /* 0x000000000f3372ca */ /* 0x000fe200000e0000 */
[----:B------:R-:W-:Y:S01]  /*11250*/  IMAD.MOV.U32 R15, RZ, RZ, -0x7fffffe0 ;  /* 0x80000020ff0f7424 */ /* 0x000fe200078e00ff */
[----:B------:R-:W-:Y:S02]  /*11260*/  R2UR UR48, R12 ;  /* 0x000000000c3072ca */ /* 0x000fe400000e0000 */
[----:B------:R-:W-:-:S02]  /*11270*/  R2UR UR49, R13 ;  /* 0x000000000d3172ca */ /* 0x000fc400000e0000 */
[----:B------:R-:W-:Y:S02]  /*11280*/  R2UR UR44, R12 ;  /* 0x000000000c2c72ca */ /* 0x000fe400000e0000 */
[----:B------:R-:W-:Y:S02]  /*11290*/  R2UR UR45, R13 ;  /* 0x000000000d2d72ca */ /* 0x000fe400000e0000 */
[----:B------:R-:W-:Y:S01]  /*112a0*/  R2UR UR26, R14 ;  /* 0x000000000e1a72ca */ /* 0x000fe200000e0000 */
[----:B------:R-:W-:Y:S01]  /*112b0*/  VIADD R14, R148, 0x500 ;  /* 0x00000500940e7836 */ /* 0x000fe20000000000 */
[----:B------:R-:W-:Y:S01]  /*112c0*/  R2UR UR27, R15 ;  /* 0x000000000f1b72ca */ /* 0x000fe200000e0000 */
[----:B------:R-:W-:-:S03]  /*112d0*/  IMAD.MOV.U32 R15, RZ, RZ, -0x7fffffe0 ;  /* 0x80000020ff0f7424 */ /* 0x000fc600078e00ff */
[----:B------:R-:W-:Y:S01]  /*112e0*/  R2UR UR30, R14 ;  /* 0x000000000e1e72ca */ /* 0x000fe200000e0000 */
[----:B------:R-:W-:Y:S01]  /*112f0*/  VIADD R14, R148, 0x540 ;  /* 0x00000540940e7836 */ /* 0x000fe20000000000 */
[----:B------:R-:W-:Y:S01]  /*11300*/  R2UR UR31, R15 ;  /* 0x000000000f1f72ca */ /* 0x000fe200000e0000 */
[----:B------:R-:W-:-:S03]  /*11310*/  IMAD.MOV.U32 R15, RZ, RZ, -0x7fffffe0 ;  /* 0x80000020ff0f7424 */ /* 0x000fc600078e00ff */
[----:B------:R-:W-:Y:S01]  /*11320*/  R2UR UR34, R14 ;  /* 0x000000000e2272ca */ /* 0x000fe200000e0000 */
[----:B------:R-:W-:Y:S01]  /*11330*/  VIADD R14, R148, 0x580 ;  /* 0x00000580940e7836 */ /* 0x000fe20000000000 */
[----:B------:R-:W-:Y:S01]  /*11340*/  R2UR UR35, R15 ;  /* 0x000000000f2372ca */ /* 0x000fe200000e0000 */
[----:B------:R-:W-:Y:S01]  /*11350*/  IMAD.MOV.U32 R15, RZ, RZ, -0x7fffffe0 ;  /* 0x80000020ff0f7424 */ /* 0x000fe200078e00ff */
[----:B------:R-:W-:Y:S02]  /*11360*/  R2UR UR36, R10 ;  /* 0x000000000a2472ca */ /* 0x000fe400000e0000 */
[----:B------:R-:W-:Y:S01]  /*11370*/  R2UR UR38, R14 ;  /* 0x000000000e2672ca */ /* 0x000fe200000e0000 */
[----:B------:R-:W-:Y:S01]  /*11380*/  IMAD.MOV.U32 R14, RZ, RZ, R150 ;  /* 0x000000ffff0e7224 */ /* 0x000fe200078e0096 */
[----:B------:R-:W-:Y:S02]  /*11390*/  R2UR UR39, R15 ;  /* 0x000000000f2772ca */ /* 0x000fe400000e0000 */
[----:B------:R-:W-:-:S02]  /*113a0*/  R2UR UR37, R11 ;  /* 0x000000000b2572ca */ /* 0x000fc400000e0000 */
[----:B------:R-:W-:Y:S02]  /*113b0*/  R2UR UR32, R10 ;  /* 0x000000000a2072ca */ /* 0x000fe400000e0000 */
[----:B------:R-:W-:Y:S02]  /*113c0*/  MOV R151, UR34 ;  /* 0x0000002200977c02 */ /* 0x000fe40008000f00 */
[----:B------:R-:W-:Y:S02]  /*113d0*/  MOV R152, UR35 ;  /* 0x0000002300987c02 */ /* 0x000fe40008000f00 */
[----:B------:R-:W-:Y:S02]  /*113e0*/  R2UR UR34, R146 ;  /* 0x00000000922272ca */ /* 0x000fe400000e0000 */
[----:B------:R-:W-:Y:S02]  /*113f0*/  MOV R149, UR38 ;  /* 0x0000002600957c02 */ /* 0x000fe40008000f00 */
[----:B------:R-:W-:Y:S01]  /*11400*/  MOV R150, UR39 ;  /* 0x0000002700967c02 */ /* 0x000fe20008000f00 */
[----:B------:R-:W-:-:S02]  /*11410*/  WARPGROUP.DEPBAR.LE gsb0, 0x0 ;  /* 0x00008000000079c5 */ /* 0x000fc40000010000 */
[----:B------:R-:W-:Y:S01]  /*11420*/  WARPGROUP.ARRIVE ;  /* 0x00000000000079c5 */ /* 0x000fe20000000000 */
[----:B------:R-:W-:Y:S02]  /*11430*/  R2UR UR38, R144 ;  /* 0x00000000902672ca */ /* 0x000fe400000e0000 */
[----:B------:R-:W-:Y:S02]  /*11440*/  R2UR UR39, R145 ;  /* 0x00000000912772ca */ /* 0x000fe400000e0000 */
[----:B------:R-:W-:Y:S01]  /*11450*/  R2UR UR35, R147 ;  /* 0x00000000932372ca */ /* 0x000fe200000e0000 */
[----:B------:R-:W-:Y:S01]  /*11460*/  HGMMA.64x16x16.F32.BF16 R136, gdesc[UR20], R136, gsb0 ;  /* 0x00200000148879f0 */ /* 0x000fe20008001888 */
[----:B------:R-:W-:Y:S01]  /*11470*/  UMOV UR22, UR56 ;  /* 0x0000003800167c82 */ /* 0x000fe20008000000 */
[----:B------:R-:W-:Y:S01]  /*11480*/  UMOV UR23, UR57 ;  /* 0x0000003900177c82 */ /* 0x000fe20008000000 */
[----:B------:R-:W-:Y:S02]  /*11490*/  R2UR UR33, R11 ;  /* 0x000000000b2172ca */ /* 0x000fe400000e0000 */
[----:B------:R-:W-:-:S02]  /*114a0*/  R2UR UR28, R10 ;  /* 0x000000000a1c72ca */ /* 0x000fc400000e0000 */
[----:B------:R-:W-:Y:S02]  /*114b0*/  R2UR UR29, R11 ;  /* 0x000000000b1d72ca */ /* 0x000fe400000e0000 */
[----:B------:R-:W-:Y:S01]  /*114c0*/  MOV R19, UR31 ;  /* 0x0000001f00137c02 */ /* 0x000fe20008000f00 */
[----:B------:R-:W-:Y:S01]  /*114d0*/  UMOV UR31, UR61 ;  /* 0x0000003d001f7c82 */ /* 0x000fe20008000000 */
[----:B------:R-:W-:Y:S01]  /*114e0*/  MOV R153, UR30 ;  /* 0x0000001e00997c02 */ /* 0x000fe20008000f00 */
[----:B------:R-:W-:Y:S01]  /*114f0*/  UMOV UR30, UR60 ;  /* 0x0000003c001e7c82 */ /* 0x000fe20008000000 */
[----:B------:R-:W-:Y:S02]  /*11500*/  MOV R18, UR27 ;  /* 0x0000001b00127c02 */ /* 0x000fe40008000f00 */
[----:B------:R-:W-:Y:S01]  /*11510*/  MOV R17, UR26 ;  /* 0x0000001a00117c02 */ /* 0x000fe20008000f00 */
[----:B------:R-:W-:Y:S02]  /*11520*/  WARPGROUP.DEPBAR.LE gsb0, 0x0 ;  /* 0x00008000000079c5 */ /* 0x000fe40000010000 */
[----:B------:R-:W-:Y:S01]  /*11530*/  WARPGROUP.ARRIVE ;  /* 0x00000000000079c5 */ /* 0x000fe20000000000 */
[----:B------:R-:W-:-:S02]  /*11540*/  R2UR UR56, R12 ;  /* 0x000000000c3872ca */ /* 0x000fc400000e0000 */
[----:B------:R-:W-:Y:S02]  /*11550*/  R2UR UR57, R13 ;  /* 0x000000000d3972ca */ /* 0x000fe400000e0000 */
[----:B------:R-:W-:Y:S01]  /*11560*/  R2UR UR26, R20 ;  /* 0x00000000141a72ca */ /* 0x000fe200000e0000 */
[----:B------:R-:W-:Y:S01]  /*11570*/  HGMMA.64x16x16.F32.BF16 R128, gdesc[UR52], R128, gsb0 ;  /* 0x00200000348079f0 */ /* 0x000fe20008001880 */
[----:B------:R-:W-:Y:S02]  /*11580*/  R2UR UR27, R21 ;  /* 0x00000000151b72ca */ /* 0x000fe400000e0000 */
[C---:B------:R-:W-:Y:S02]  /*11590*/  R2UR UR24, R10.reuse ;  /* 0x000000000a1872ca */ /* 0x040fe400000e0000 */
[----:B------:R-:W-:Y:S02]  /*115a0*/  R2UR UR25, R11 ;  /* 0x000000000b1972ca */ /* 0x000fe400000e0000 */
[----:B------:R-:W-:-:S02]  /*115b0*/  R2UR UR20, R10 ;  /* 0x000000000a1472ca */ /* 0x000fc400000e0000 */
[C---:B------:R-:W-:Y:S02]  /*115c0*/  R2UR UR21, R11.reuse ;  /* 0x000000000b1572ca */ /* 0x040fe400000e0000 */
[C---:B------:R-:W-:Y:S02]  /*115d0*/  R2UR UR12, R10.reuse ;  /* 0x000000000a0c72ca */ /* 0x040fe400000e0000 */
[C---:B------:R-:W-:Y:S02]  /*115e0*/  R2UR UR13, R11.reuse ;  /* 0x000000000b0d72ca */ /* 0x040fe400000e0000 */
[----:B------:R-:W-:Y:S02]  /*115f0*/  R2UR UR16, R10 ;  /* 0x000000000a1072ca */ /* 0x000fe400000e0000 */
[----:B------:R-:W-:Y:S01]  /*11600*/  R2UR UR17, R11 ;  /* 0x000000000b1172ca */ /* 0x000fe200000e0000 */
[----:B------:R-:W-:Y:S01]  /*11610*/  IMAD.MOV.U32 R15, RZ, RZ, -0x7fffffe0 ;  /* 0x80000020ff0f7424 */ /* 0x000fe200078e00ff */
[----:B------:R-:W-:-:S02]  /*11620*/  R2UR UR61, R14 ;  /* 0x000000000e3d72ca */ /* 0x000fc400000e0000 */
[----:B------:R-:W-:Y:S01]  /*11630*/  R2UR UR60, R28 ;  /* 0x000000001c3c72ca */ /* 0x000fe200000e0000 */
[----:B------:R-:W-:Y:S02]  /*11640*/  WARPGROUP.DEPBAR.LE gsb0, 0x0 ;  /* 0x00008000000079c5 */ /* 0x000fe40000010000 */
[----:B------:R-:W-:Y:S01]  /*11650*/  WARPGROUP.ARRIVE ;  /* 0x00000000000079c5 */ /* 0x000fe20000000000 */
[----:B------:R-:W-:Y:S02]  /*11660*/  R2UR UR55, R27 ;  /* 0x000000001b3772ca */ /* 0x000fe400000e0000 */
[----:B------:R-:W-:Y:S02]  /*11670*/  R2UR UR54, R26 ;  /* 0x000000001a3672ca */ /* 0x000fe400000e0000 */
[----:B------:R-:W-:Y:S01]  /*11680*/  R2UR UR52, R12 ;  /* 0x000000000c3472ca */ /* 0x000fe200000e0000 */
[----:B------:R-:W-:Y:S01]  /*11690*/  HGMMA.64x16x16.F32.BF16 R120, gdesc[UR40], R120, gsb0 ;  /* 0x00200000287879f0 */ /* 0x000fe20008001878 */
[----:B------:R-:W-:Y:S01]  /*116a0*/  R2UR UR53, R13 ;  /* 0x000000000d3572ca */ /* 0x000fe200000e0000 */
[----:B------:R-:W-:Y:S01]  /*116b0*/  VIADD R14, R148, 0x5c0 ;  /* 0x000005c0940e7836 */ /* 0x000fe20000000000 */
[----:B------:R0:W5:Y:S01]  /*116c0*/  LDL.LU R28, [R1+0x100] ;  /* 0x00010000011c7983 */ /* 0x0001620000300800 */
[----:B------:R-:W-:-:S02]  /*116d0*/  WARPGROUP.DEPBAR.LE gsb0, 0x0 ;  /* 0x00008000000079c5 */ /* 0x000fc40000010000 */
[----:B------:R-:W-:Y:S01]  /*116e0*/  WARPGROUP.ARRIVE ;  /* 0x00000000000079c5 */ /* 0x000fe20000000000 */
[----:B------:R-:W-:Y:S01]  /*116f0*/  R2UR UR42, R14 ;  /* 0x000000000e2a72ca */ /* 0x000fe200000e0000 */
[----:B------:R0:W5:Y:S04]  /*11700*/  LDL.LU R27, [R1+0xfc] ;  /* 0x0000fc00011b7983 */ /* 0x0001680000300800 */
[----:B------:R-:W-:Y:S01]  /*11710*/  HGMMA.64x16x16.F32.BF16 R112, gdesc[UR8], R112, gsb0 ;  /* 0x00200000087079f0 */ /* 0x000fe20008001870 */
[----:B------:R-:W-:Y:S02]  /*11720*/  R2UR UR43, R15 ;  /* 0x000000000f2b72ca */ /* 0x000fe400000e0000 */
[----:B------:R-:W-:Y:S02]  /*11730*/  R2UR UR40, R6 ;  /* 0x00000000062872ca */ /* 0x000fe400000e0000 */
[----:B------:R-:W-:Y:S01]  /*11740*/  R2UR UR41, R7 ;  /* 0x00000000072972ca */ /* 0x000fe200000e0000 */
[----:B------:R-:W-:Y:S01]  /*11750*/  VIADD R14, R148, 0x600 ;  /* 0x00000600940e7836 */ /* 0x000fe20000000000 */
[----:B------:R0:W5:Y:S01]  /*11760*/  LDL.LU R26, [R1+0xf8] ;  /* 0x0000f800011a7983 */ /* 0x0001620000300800 */
[----:B------:R-:W-:Y:S01]  /*11770*/  R2UR UR11, R25 ;  /* 0x00000000190b72ca */ /* 0x000fe200000e0000 */
[----:B------:R-:W-:-:S02]  /*11780*/  WARPGROUP.DEPBAR.LE gsb0, 0x0 ;  /* 0x00008000000079c5 */ /* 0x000fc40000010000 */
[----:B------:R-:W-:Y:S01]  /*11790*/  WARPGROUP.ARRIVE ;  /* 0x00000000000079c5 */ /* 0x000fe20000000000 */
[----:B------:R-:W-:Y:S02]  /*117a0*/  R2UR UR10, R24 ;  /* 0x00000000180a72ca */ /* 0x000fe400000e0000 */
[----:B------:R-:W-:Y:S02]  /*117b0*/  R2UR UR8, R10 ;  /* 0x000000000a0872ca */ /* 0x000fe400000e0000 */
[----:B------:R-:W-:Y:S01]  /*117c0*/  R2UR UR9, R11 ;  /* 0x000000000b0972ca */ /* 0x000fe200000e0000 */
[----:B------:R-:W-:Y:S01]  /*117d0*/  HGMMA.64x16x16.F32.BF16 R104, gdesc[UR4], R104, gsb0 ;  /* 0x00200000046879f0 */ /* 0x000fe20008001868 */
[----:B------:R-:W-:Y:S01]  /*117e0*/  IMAD.MOV.U32 R15, RZ, RZ, -0x7fffffe0 ;  /* 0x80000020ff0f7424 */ /* 0x000fe200078e00ff */
[----:B------:R0:W5:Y:S01]  /*117f0*/  LDL.LU R25, [R1+0xf4] ;  /* 0x0000f40001197983 */ /* 0x0001620000300800 */
[----:B------:R-:W-:Y:S02]  /*11800*/  R2UR UR7, R23 ;  /* 0x00000000170772ca */ /* 0x000fe400000e0000 */
[----:B------:R-:W-:Y:S01]  /*11810*/  R2UR UR6, R22 ;  /* 0x00000000160672ca */ /* 0x000fe200000e0000 */
[----:B------:R0:W5:Y:S01]  /*11820*/  LDL.LU R24, [R1+0xf0] ;  /* 0x0000f00001187983 */ /* 0x0001620000300800 */
[----:B------:R-:W-:-:S02]  /*11830*/  R2UR UR4, R10 ;  /* 0x000000000a0472ca */ /* 0x000fc400000e0000 */
[----:B------:R-:W-:Y:S01]  /*11840*/  R2UR UR5, R11 ;  /* 0x000000000b0572ca */ /* 0x000fe200000e0000 */
[----:B------:R0:W5:Y:S04]  /*11850*/  LDL.LU R23, [R1+0xec] ;  /* 0x0000ec0001177983 */ /* 0x0001680000300800 */
[----:B------:R0:W5:Y:S01]  /*11860*/  LDL.LU R22, [R1+0xe8] ;  /* 0x0000e80001167983 */ /* 0x0001620000300800 */
        /* <DEDUP_REMOVED lines=44> */
[----:B------:R-:W-:-:S10]  /*11b30*/  WARPGROUP.ARRIVE ;  /* 0x00000000000079c5 */ /* 0x000fd40000000000 */
        /* <DEDUP_REMOVED lines=9> */
[----:B------:R-:W-:Y:S01]  /*11bd0*/  R2UR UR30, R153 ;  /* 0x00000000991e72ca */ /* 0x000fe200000e0000 */
[----:B------:R0:W5:Y:S01]  /*11be0*/  LDL.LU R19, [R1+0xe4] ;  /* 0x0000e40001137983 */ /* 0x0001620000300800 */
[----:B------:R-:W-:Y:S02]  /*11bf0*/  R2UR UR28, R6 ;  /* 0x00000000061c72ca */ /* 0x000fe400000e0000 */
[----:B------:R-:W-:Y:S01]  /*11c00*/  R2UR UR29, R7 ;  /* 0x00000000071d72ca */ /* 0x000fe200000e0000 */
        /* <DEDUP_REMOVED lines=8> */
[----:B------:R-:W-:Y:S01]  /*11c90*/  R2UR UR38, R149 ;  /* 0x00000000952672ca */ /* 0x000fe200000e0000 */
[----:B------:R0:W5:Y:S01]  /*11ca0*/  LDL.LU R0, [R1+0xd4] ;  /* 0x0000d40001007983 */ /* 0x0001620000300800 */
        /* <DEDUP_REMOVED lines=8> */
[----:B------:R-:W-:Y:S02]  /*11d30*/  WARPGROUP.DEPBAR.LE gsb0, 0x0 ;  /* 0x00008000000079c5 */ /* 0x000fe40000010000 */
[----:B------:R-:W-:-:S10]  /*11d40*/  WARPGROUP.ARRIVE ;  /* 0x00000000000079c5 */ /* 0x000fd40000000000 */
        /* <DEDUP_REMOVED lines=109> */
[----:B------:R-:W-:Y:S03]  /*12420*/  HGMMA.64x16x16.F32.BF16 R72, gdesc[UR32], R72, gsb0 ;  /* 0x00200000204879f0 */ /* 0x000fe60008001848 */
[----:B------:R-:W-:Y:S02]  /*12430*/  WARPGROUP.DEPBAR.LE gsb0, 0x0 ;  /* 0x00008000000079c5 */ /* 0x000fe40000010000 */
[----:B0-----:R-:W-:Y:S05]  /*12440*/  @P2 BRA `(.L_x_10433) ;  /* 0x0000000000282947 */ /* 0x001fea0003800000 */
[----:B------:R-:W-:Y:S05]  /*12450*/  @!P0 BRA `(.L_x_10434) ;  /* 0x0000000000048947 */ /* 0x000fea0003800000 */
[----:B------:R-:W-:Y:S01]  /*12460*/  BPT.TRAP 0x1 ;  /* 0x000000040000795c */ /* 0x000fe20000300000 */
.L_x_10434:
[----:B------:R-:W-:Y:S01]  /*12470*/  SHF.L.U32 R14, R157, 0x1f, RZ ;  /* 0x0000001f9d0e7819 */ /* 0x000fe200000006ff */
[----:B-----5:R-:W-:-:S04]  /*12480*/  IMAD R15, R0, 0x8, R16 ;  /* 0x00000008000f7824 */ /* 0x020fc800078e0210 */
[----:B------:R0:W1:Y:S01]  /*12490*/  SYNCS.PHASECHK.TRANS64.TRYWAIT P2, [R15+URZ+0x31c50], R14 ;  /* 0x031c500e0f0075a7 */ /* 0x000062000804017f */
[----:B------:R-:W-:Y:S05]  /*124a0*/  @!P0 BRA `(.L_x_10435) ;  /* 0x0000000000048947 */ /* 0x000fea0003800000 */
[----:B------:R-:W-:Y:S01]  /*124b0*/  BPT.TRAP 0x1 ;  /* 0x000000040000795c */ /* 0x000fe20000300000 */
.L_x_10435:
[----:B-1----:R-:W-:Y:S05]  /*124c0*/  @P2 BRA `(.L_x_10433) ;  /* 0x0000000000082947 */ /* 0x002fea0003800000 */
[----:B------:R-:W1:Y:S02]  /*124d0*/  SYNCS.PHASECHK.TRANS64.TRYWAIT P2, [R15+URZ+0x31c50], R14 ;  /* 0x031c500e0f0075a7 */ /* 0x000e64000804017f */
[----:B-1----:R-:W-:Y:S05]  /*124e0*/  @!P2 BRA `(.L_x_10436) ;  /* 0x000000d000e8a947 */ /* 0x002fea0003800000 */
.L_x_10433:
[----:B------:R-:W-:Y:S05]  /*124f0*/  WARPSYNC.ALL ;  /* 0x0000000000007948 */ /* 0x000fea0003800000 */
[----:B------:R-:W-:Y:S01]  /*12500*/  ULDC UR4, c[0x0][0x9d8] ;  /* 0x0002760000047ab9 */ /* 0x000fe20000000800 */
[----:B------:R2:W-:Y:S01]  /*12510*/  STL [R1+0xd4], R2 ;  /* 0x0000d40201007387 */ /* 0x0005e20000100800 */
        /* <DEDUP_REMOVED lines=23> */
[----:B01----:R-:W-:Y:S01]  /*12690*/  FMNMX.FTZ R14, R153, R156, !PT ;  /* 0x0000009c990e7209 */ /* 0x003fe20007810000 */
[----:B------:R-:W-:Y:S01]  /*126a0*/  FMUL.FTZ R113, R88, UR4 ;  /* 0x0000000458717c20 */ /* 0x000fe20008410000 */
[----:B------:R-:W-:Y:S01]  /*126b0*/  FMUL.FTZ R116, R89, UR4 ;  /* 0x0000000459747c20 */ /* 0x000fe20008410000 */
[----:B------:R-:W-:Y:S01]  /*126c0*/  FMUL.FTZ R92, R92, UR4 ;  /* 0x000000045c5c7c20 */ /* 0x000fe20008410000 */
[----:B------:R-:W-:Y:S01]  /*126d0*/  FMUL.FTZ R140, R80, UR4 ;  /* 0x00000004508c7c20 */ /* 0x000fe20008410000 */
[----:B------:R-:W-:Y:S01]  /*126e0*/  FMUL.FTZ R148, R81, UR4 ;  /* 0x0000000451947c20 */ /* 0x000fe20008410000 */
[----:B------:R-:W-:Y:S01]  /*126f0*/  FMUL.FTZ R147, R84, UR4 ;  /* 0x0000000454937c20 */ /* 0x000fe20008410000 */
[----:B--2---:R0:W1:Y:S01]  /*12700*/  MUFU.TANH R2, R138 ;  /* 0x0000008a00027308 */ /* 0x0040620000002400 */
        /* <DEDUP_REMOVED lines=8> */
[----:B0-----:R-:W-:Y:S01]  /*12790*/  FMUL.FTZ R138, R128, UR4 ;  /* 0x00000004808a7c20 */ /* 0x001fe20008410000 */
[----:B----4-:R-:W-:Y:S01]  /*127a0*/  FMNMX.FTZ R14, R144, R14, !PT ;  /* 0x0000000e900e7209 */ /* 0x010fe20007810000 */
[----:B------:R-:W-:Y:S01]  /*127b0*/  FMUL.FTZ R128, R120, UR4 ;  /* 0x0000000478807c20 */ /* 0x000fe20008410000 */
[----:B------:R-:W-:Y:S01]  /*127c0*/  FMUL.FTZ R120, R124, UR4 ;  /* 0x000000047c787c20 */ /* 0x000fe20008410000 */
[----:B------:R-:W-:Y:S01]  /*127d0*/  FMUL.FTZ R124, R112, UR4 ;  /* 0x00000004707c7c20 */ /* 0x000fe20008410000 */
[----:B------:R-:W-:Y:S01]  /*127e0*/  FMUL.FTZ R112, R117, UR4 ;  /* 0x0000000475707c20 */ /* 0x000fe20008410000 */
[----:B------:R-:W-:Y:S01]  /*127f0*/  FMUL.FTZ R117, R93, UR4 ;  /* 0x000000045d757c20 */ /* 0x000fe20008410000 */
[----:B------:R-:W0:Y:S01]  /*12800*/  MUFU.TANH R138, R138 ;  /* 0x0000008a008a7308 */ /* 0x000e220000002400 */
[----:B------:R-:W-:Y:S01]  /*12810*/  ULDC UR5, c[0x0][0x988] ;  /* 0x0002620000057ab9 */ /* 0x000fe20000000800 */
[----:B------:R-:W-:Y:S01]  /*12820*/  FMUL.FTZ R134, R134, UR4 ;  /* 0x0000000486867c20 */ /* 0x000fe20008410000 */
[----:B------:R-:W-:Y:S01]  /*12830*/  FMUL.FTZ R114, R114, UR4 ;  /* 0x0000000472727c20 */ /* 0x000fe20008410000 */
[----:B------:R-:W-:Y:S01]  /*12840*/  FMUL.FTZ R157, R115, UR4 ;  /* 0x00000004739d7c20 */ /* 0x000fe20008410000 */
[----:B-1----:R-:W-:Y:S01]  /*12850*/  STL [R1+0x34], R2 ;  /* 0x0000340201007387 */ /* 0x002fe20000100800 */
        /* <DEDUP_REMOVED lines=13> */
[----:B------:R-:W-:-:S05]  /*12930*/  FMUL.FTZ R131, R131, UR4 ;  /* 0x0000000483837c20 */ /* 0x000fca0008410000 */
        /* <DEDUP_REMOVED lines=58> */
[----:B------:R-:W-:Y:S01]  /*12ce0*/  MUFU.TANH R80, R123 ;  /* 0x0000007b00507308 */ /* 0x000fe20000002400 */
[----:B0-----:R-:W-:-:S07]  /*12cf0*/  FMNMX.FTZ R14, R150, R14, !PT ;  /* 0x0000000e960e7209 */ /* 0x001fce0007810000 */
[----:B------:R0:W2:Y:S01]  /*12d00*/  MUFU.TANH R72, R134 ;  /* 0x0000008600487308 */ /* 0x0000a20000002400 */
[----:B-1----:R-:W-:-:S05]  /*12d10*/  FMNMX.FTZ R14, R151, R14, !PT ;  /* 0x0000000e970e7209 */ /* 0x002fca0007810000 */
[----:B------:R-:W1:Y:S02]  /*12d20*/  SHFL.BFLY PT, R15, R14, 0x2, 0x1f ;  /* 0x0c401f000e0f7f89 */ /* 0x000e6400000e0000 */
[----:B------:R-:W-:Y:S08]  /*12d30*/  MUFU.TANH R88, R114 ;  /* 0x0000007200587308 */ /* 0x000ff00000002400 */
[----:B------:R-:W3:Y:S08]  /*12d40*/  MUFU.TANH R73, R142 ;  /* 0x0000008e00497308 */ /* 0x000ef00000002400 */
[----:B------:R-:W4:Y:S01]  /*12d50*/  MUFU.TANH R93, R126 ;  /* 0x0000007e005d7308 */ /* 0x000f220000002400 */
[----:B-1----:R-:W-:-:S07]  /*12d60*/  FMNMX.FTZ R14, R14, R15, !PT ;  /* 0x0000000f0e0e7209 */ /* 0x002fce0007810000 */
[----:B------:R-:W-:Y:S01]  /*12d70*/  MUFU.TANH R89, R127 ;  /* 0x0000007f00597308 */ /* 0x000fe20000002400 */
[----:B------:R-:W1:Y:S07]  /*12d80*/  SHFL.BFLY PT, R15, R14, 0x1, 0x1f ;  /* 0x0c201f000e0f7f89 */ /* 0x000e6e00000e0000 */
[----:B------:R-:W-:Y:S08]  /*12d90*/  MUFU.TANH R85, R122 ;  /* 0x0000007a00557308 */ /* 0x000ff00000002400 */
[----:B------:R2:W-:Y:S08]  /*12da0*/  MUFU.TANH R84, R135 ;  /* 0x0000008700547308 */ /* 0x0005f00000002400 */
[----:B------:R-:W4:Y:S01]  /*12db0*/  MUFU.TANH R81, R143 ;  /* 0x0000008f00517308 */ /* 0x000f220000002400 */
[----:B-1----:R-:W-:Y:S01]  /*12dc0*/  FMNMX.FTZ R14, R14, R15, !PT ;  /* 0x0000000f0e0e7209 */ /* 0x002fe20007810000 */
[----:B------:R-:W-:-:S04]  /*12dd0*/  IMAD.U32 R15, RZ, RZ, UR5 ;  /* 0x00000005ff0f7e24 */ /* 0x000fc8000f8e00ff */
[CC--:B0-----:R-:W-:Y:S01]  /*12de0*/  FMUL.FTZ R134, R14.reuse, R15.reuse ;  /* 0x0000000f0e867220 */ /* 0x0c1fe20000410000 */
[----:B------:R-:W-:Y:S01]  /*12df0*/  FADD.FTZ R133, -R14, R156 ;  /* 0x0000009c0e857221 */ /* 0x000fe20000010100 */
[----:B--2---:R-:W-:Y:S01]  /*12e00*/  IMAD.MOV.U32 R135, RZ, RZ, R72 ;  /* 0x000000ffff877224 */ /* 0x004fe200078e0048 */
[----:B------:R0:W-:Y:S01]  /*12e10*/  MUFU.TANH R156, R118 ;  /* 0x00000076009c7308 */ /* 0x0001e20000002400 */
[-CC-:B------:R-:W-:Y:S01]  /*12e20*/  FFMA.FTZ R115, R152, R15.reuse, -R134.reuse ;  /* 0x0000000f98737223 */ /* 0x180fe20000010886 */
[-C--:B------:R-:W-:Y:S01]  /*12e30*/  FFMA.FTZ R114, R153, R15.reuse, -R134 ;  /* 0x0000000f99727223 */ /* 0x080fe20000010886 */
[----:B------:R-:W-:Y:S01]  /*12e40*/  IMAD.MOV.U32 R152, RZ, RZ, R80 ;  /* 0x000000ffff987224 */ /* 0x000fe200078e0050 */
[----:B------:R-:W2:Y:S01]  /*12e50*/  LDL.LU R153, [R1+0x38] ;  /* 0x0000380001997983 */ /* 0x000ea20000300800 */
[-CC-:B------:R-:W-:Y:S01]  /*12e60*/  FFMA.FTZ R80, R105, R15.reuse, -R134.reuse ;  /* 0x0000000f69507223 */ /* 0x180fe20000010886 */
[-CC-:B------:R-:W-:Y:S01]  /*12e70*/  FFMA.FTZ R77, R109, R15.reuse, -R134.reuse ;  /* 0x0000000f6d4d7223 */ /* 0x180fe20000010886 */
[-C--:B------:R-:W-:Y:S01]  /*12e80*/  FMUL.FTZ R133, R133, R15.reuse ;  /* 0x0000000f85857220 */ /* 0x080fe20000410000 */
[----:B------:R-:W2:Y:S01]  /*12e90*/  LDL.LU R105, [R1+0x34] ;  /* 0x0000340001697983 */ /* 0x000ea20000300800 */
[----:B------:R-:W-:Y:S03]  /*12ea0*/  MUFU.TANH R2, R139 ;  /* 0x0000008b00027308 */ /* 0x000fe60000002400 */
[----:B------:R-:W2:Y:S01]  /*12eb0*/  LDL.LU R109, [R1+0x3c] ;  /* 0x00003c00016d7983 */ /* 0x000ea20000300800 */
[----:B------:R-:W-:Y:S01]  /*12ec0*/  FFMA.FTZ R127, R121, R15, -R134 ;  /* 0x0000000f797f7223 */ /* 0x000fe20000010886 */
[----:B---3--:R-:W-:-:S02]  /*12ed0*/  IMAD.MOV.U32 R121, RZ, RZ, R73 ;  /* 0x000000ffff797224 */ /* 0x008fc400078e0049 */
[-CC-:B------:R-:W-:Y:S01]  /*12ee0*/  FFMA.FTZ R123, R20, R15.reuse, -R134.reuse ;  /* 0x0000000f147b7223 */ /* 0x180fe20000010886 */
[-CC-:B------:R-:W-:Y:S01]  /*12ef0*/  FFMA.FTZ R73, R104, R15.reuse, -R134.reuse ;  /* 0x0000000f68497223 */ /* 0x180fe20000010886 */
[----:B------:R-:W-:Y:S01]  /*12f00*/  MUFU.EX2 R20, R133 ;  /* 0x0000008500147308 */ /* 0x000fe20000000800 */
[-CC-:B------:R-:W-:Y:S01]  /*12f10*/  FFMA.FTZ R126, R120, R15.reuse, -R134.reuse ;  /* 0x0000000f787e7223 */ /* 0x180fe20000010886 */
[----:B----4-:R-:W-:Y:S02]  /*12f20*/  IMAD.MOV.U32 R120, RZ, RZ, R93 ;  /* 0x000000ffff787224 */ /* 0x010fe400078e005d */
[-CC-:B------:R-:W-:Y:S01]  /*12f30*/  FFMA.FTZ R93, R100, R15.reuse, -R134.reuse ;  /* 0x0000000f645d7223 */ /* 0x180fe20000010886 */
[----:B0-----:R-:W-:-:S03]  /*12f40*/  FFMA.FTZ R118, R144, R15, -R134 ;  /* 0x0000000f90767223 */ /* 0x001fc60000010886 */
[----:B------:R-:W-:Y:S01]  /*12f50*/  MUFU.EX2 R104, R114 ;  /* 0x0000007200687308 */ /* 0x000fe20000000800 */
[----:B------:R-:W-:-:S07]  /*12f60*/  FFMA.FTZ R122, R141, R15, -R134 ;  /* 0x0000000f8d7a7223 */ /* 0x000fce0000010886 */
[----:B------:R0:W-:Y:S01]  /*12f70*/  MUFU.EX2 R100, R115 ;  /* 0x0000007300647308 */ /* 0x0001e20000000800 */
[----:B------:R-:W-:-:S07]  /*12f80*/  FFMA.FTZ R72, R97, R15, -R134 ;  /* 0x0000000f61487223 */ /* 0x000fce0000010886 */
[----:B------:R1:W3:Y:S01]  /*12f90*/  MUFU.TANH R139, R130 ;  /* 0x00000082008b7308 */ /* 0x0002e20000002400 */
[----:B0-----:R-:W-:-:S07]  /*12fa0*/  FMUL.FTZ R115, R106, UR4 ;  /* 0x000000046a737c20 */ /* 0x001fce0008410000 */
[----:B------:R-:W0:Y:S08]  /*12fb0*/  MUFU.EX2 R106, R118 ;  /* 0x00000076006a7308 */ /* 0x000e300000000800 */
[----:B------:R-:W4:Y:S01]  /*12fc0*/  MUFU.EX2 R122, R122 ;  /* 0x0000007a007a7308 */ /* 0x000f220000000800 */
[----:B-1----:R-:W-:Y:S01]  /*12fd0*/  FFMA.FTZ R130, R136, R15, -R134 ;  /* 0x0000000f88827223 */ /* 0x002fe20000010886 */
[----:B------:R-:W-:-:S06]  /*12fe0*/  IMAD.MOV.U32 R136, RZ, RZ, R81 ;  /* 0x000000ffff887224 */ /* 0x000fcc00078e0051 */
[----:B------:R1:W4:Y:S01]  /*12ff0*/  MUFU.TANH R143, R131 ;  /* 0x00000083008f7308 */ /* 0x0003220000002400 */
[-C--:B------:R-:W-:Y:S01]  /*13000*/  FFMA.FTZ R81, R112, R15.reuse, -R134 ;  /* 0x0000000f70517223 */ /* 0x080fe20000010886 */
[----:B------:R-:W-:Y:S02]  /*13010*/  IMAD.MOV.U32 R112, RZ, RZ, R88 ;  /* 0x000000ffff707224 */ /* 0x000fe400078e0058 */
[-CC-:B------:R-:W-:Y:S01]  /*13020*/  FFMA.FTZ R88, R108, R15.reuse, -R134.reuse ;  /* 0x0000000f6c587223 */ /* 0x180fe20000010886 */
[----:B------:R-:W-:Y:S02]  /*13030*/  IMAD.MOV.U32 R108, RZ, RZ, R89 ;  /* 0x000000ffff6c7224 */ /* 0x000fe400078e0059 */
[-C--:B------:R-:W-:Y:S02]  /*13040*/  FFMA.FTZ R89, R113, R15.reuse, -R134 ;  /* 0x0000000f71597223 */ /* 0x080fe40000010886 */
[----:B------:R-:W-:Y:S02]  /*13050*/  IMAD.MOV.U32 R113, RZ, RZ, R108 ;  /* 0x000000ffff717224 */ /* 0x000fe400078e006c */
[----:B-1----:R-:W-:Y:S01]  /*13060*/  FFMA.FTZ R131, R137, R15, -R134 ;  /* 0x0000000f89837223 */ /* 0x002fe20000010886 */
[----:B------:R-:W-:Y:S01]  /*13070*/  FMUL.FTZ R108, R102, UR4 ;  /* 0x00000004666c7c20 */ /* 0x000fe20008410000 */
[----:B------:R-:W-:Y:S01]  /*13080*/  IMAD.MOV.U32 R137, RZ, RZ, R84 ;  /* 0x000000ffff897224 */ /* 0x000fe200078e0054 */
[----:B------:R-:W1:Y:S01]  /*13090*/  MUFU.TANH R157, R157 ;  /* 0x0000009d009d7308 */ /* 0x000e620000002400 */
[----:B------:R-:W-:-:S02]  /*130a0*/  IMAD.MOV.U32 R102, RZ, RZ, R135 ;  /* 0x000000ffff667224 */ /* 0x000fc400078e0087 */
[----:B------:R-:W-:Y:S01]  /*130b0*/  FMUL.FTZ R114, R119, UR4 ;  /* 0x0000000477727c20 */ /* 0x000fe20008410000 */
[-CC-:B------:R-:W-:Y:S01]  /*130c0*/  FFMA.FTZ R132, R138, R15.reuse, -R134.reuse ;  /* 0x0000000f8a847223 */ /* 0x180fe20000010886 */
[----:B------:R-:W-:Y:S01]  /*130d0*/  FMUL.FTZ R119, R98, UR4 ;  /* 0x0000000462777c20 */ /* 0x000fe20008410000 */
[----:B------:R-:W-:Y:S02]  /*130e0*/  IMAD.MOV.U32 R138, RZ, RZ, R85 ;  /* 0x000000ffff8a7224 */ /* 0x000fe400078e0055 */
[-CC-:B------:R-:W-:Y:S01]  /*130f0*/  FFMA.FTZ R76, R21, R15.reuse, -R134.reuse ;  /* 0x0000000f154c7223 */ /* 0x180fe20000010886 */
[----:B------:R-:W-:Y:S02]  /*13100*/  IMAD.MOV.U32 R98, RZ, RZ, R137 ;  /* 0x000000ffff627224 */ /* 0x000fe400078e0089 */
[-C--:B------:R-:W-:Y:S01]  /*13110*/  FFMA.FTZ R21, R101, R15.reuse, -R134 ;  /* 0x0000000f65157223 */ /* 0x080fe20000010886 */
[----:B------:R-:W-:Y:S02]  /*13120*/  IMAD.MOV.U32 R101, RZ, RZ, R120 ;  /* 0x000000ffff657224 */ /* 0x000fe400078e0078 */
[----:B------:R-:W-:Y:S01]  /*13130*/  FMUL.FTZ R120, R99, UR4 ;  /* 0x0000000463787c20 */ /* 0x000fe20008410000 */
[----:B------:R-:W-:Y:S01]  /*13140*/  IMAD.MOV.U32 R99, RZ, RZ, R138 ;  /* 0x000000ffff637224 */ /* 0x000fe200078e008a */
[----:B------:R-:W1:Y:S01]  /*13150*/  MUFU.TANH R114, R114 ;  /* 0x0000007200727308 */ /* 0x000e620000002400 */
[-CC-:B------:R-:W-:Y:S01]  /*13160*/  FFMA.FTZ R85, R116, R15.reuse, -R134.reuse ;  /* 0x0000000f74557223 */ /* 0x180fe20000010886 */
[----:B------:R-:W-:Y:S01]  /*13170*/  FMUL.FTZ R116, R107, UR4 ;  /* 0x000000046b747c20 */ /* 0x000fe20008410000 */
[----:B------:R-:W-:Y:S01]  /*13180*/  FFMA.FTZ R84, R117, R15, -R134 ;  /* 0x0000000f75547223 */ /* 0x000fe20000010886 */
[----:B------:R-:W-:-:S04]  /*13190*/  FMUL.FTZ R117, R110, UR4 ;  /* 0x000000046e757c20 */ /* 0x000fc80008410000 */
[----:B------:R-:W1:Y:S01]  /*131a0*/  MUFU.TANH R115, R115 ;  /* 0x0000007300737308 */ /* 0x000e620000002400 */
[----:B------:R-:W-:-:S07]  /*131b0*/  FMUL.FTZ R118, R111, UR4 ;  /* 0x000000046f767c20 */ /* 0x000fce0008410000 */
[----:B------:R-:W1:Y:S08]  /*131c0*/  MUFU.TANH R116, R116 ;  /* 0x0000007400747308 */ /* 0x000e700000002400 */
[----:B------:R-:W1:Y:S08]  /*131d0*/  MUFU.TANH R117, R117 ;  /* 0x0000007500757308 */ /* 0x000e700000002400 */
[----:B------:R-:W1:Y:S08]  /*131e0*/  MUFU.TANH R118, R118 ;  /* 0x0000007600767308 */ /* 0x000e700000002400 */
[----:B------:R-:W1:Y:S01]  /*131f0*/  MUFU.TANH R119, R119 ;  /* 0x0000007700777308 */ /* 0x000e620000002400 */
[----:B------:R-:W-:-:S07]  /*13200*/  FMUL.FTZ R110, R90, UR4 ;  /* 0x000000045a6e7c20 */ /* 0x000fce0008410000 */
[----:B------:R-:W1:Y:S01]  /*13210*/  MUFU.TANH R120, R120 ;  /* 0x0000007800787308 */ /* 0x000e620000002400 */
[----:B------:R-:W-:-:S07]  /*13220*/  FMUL.FTZ R111, R91, UR4 ;  /* 0x000000045b6f7c20 */ /* 0x000fce0008410000 */
[----:B------:R-:W1:Y:S01]  /*13230*/  MUFU.TANH R108, R108 ;  /* 0x0000006c006c7308 */ /* 0x000e620000002400 */
[----:B------:R-:W-:Y:S01]  /*13240*/  FMUL.FTZ R133, R94, UR4 ;  /* 0x000000045e857c20 */ /* 0x000fe20008410000 */
[-CC-:B------:R-:W-:Y:S01]  /*13250*/  FFMA.FTZ R129, R129, R15.reuse, -R134.reuse ;  /* 0x0000000f81817223 */ /* 0x180fe20000010886 */
[----:B------:R-:W-:-:S05]  /*13260*/  FFMA.FTZ R128, R128, R15, -R134 ;  /* 0x0000000f80807223 */ /* 0x000fca0000010886 */
        /* <DEDUP_REMOVED lines=13> */
[----:B------:R-:W-:Y:S01]  /*13340*/  FFMA.FTZ R151, R151, R15, -R134 ;  /* 0x0000000f97977223 */ /* 0x000fe20000010886 */
[----:B------:R-:W-:-:S02]  /*13350*/  FMUL.FTZ R134, R95, UR4 ;  /* 0x000000045f867c20 */ /* 0x000fc40008410000 */
[----:B------:R-:W-:Y:S01]  /*13360*/  MUFU.TANH R133, R133 ;  /* 0x0000008500857308 */ /* 0x000fe20000002400 */
[----:B------:R-:W-:Y:S01]  /*13370*/  FMUL.FTZ R135, R82, UR4 ;  /* 0x0000000452877c20 */ /* 0x000fe20008410000 */
[----:B------:R-:W-:-:S06]  /*13380*/  FMUL.FTZ R137, R86, UR4 ;  /* 0x0000000456897c20 */ /* 0x000fcc0008410000 */
[----:B------:R-:W-:Y:S01]  /*13390*/  MUFU.TANH R134, R134 ;  /* 0x0000008600867308 */ /* 0x000fe20000002400 */
[----:B---3--:R-:W-:-:S07]  /*133a0*/  IMAD.MOV.U32 R90, RZ, RZ, R139 ;  /* 0x000000ffff5a7224 */ /* 0x008fce00078e008b */
[----:B------:R-:W-:Y:S01]  /*133b0*/  MUFU.TANH R135, R135 ;  /* 0x0000008700877308 */ /* 0x000fe20000002400 */
[----:B------:R-:W-:-:S07]  /*133c0*/  FMUL.FTZ R145, R75, UR4 ;  /* 0x000000044b917c20 */ /* 0x000fce0008410000 */
[----:B------:R-:W-:Y:S01]  /*133d0*/  MUFU.TANH R137, R137 ;  /* 0x0000008900897308 */ /* 0x000fe20000002400 */
[----:B--2---:R-:W-:-:S04]  /*133e0*/  FFMA.FTZ R97, R20, R109, R104 ;  /* 0x0000006d14617223 */ /* 0x004fc80000010068 */
[C---:B------:R-:W-:Y:S01]  /*133f0*/  FADD.FTZ R97, R100.reuse, R97 ;  /* 0x0000006164617221 */ /* 0x040fe20000010000 */
[----:B------:R-:W-:-:S03]  /*13400*/  F2FP.BF16.F32.PACK_AB R104, R100, R104 ;  /* 0x000000686468723e */ /* 0x000fc600000010ff */
[----:B0-----:R-:W-:Y:S01]  /*13410*/  FADD.FTZ R97, R106, R97 ;  /* 0x000000616a617221 */ /* 0x001fe20000010000 */
[----:B------:R-:W-:-:S03]  /*13420*/  IMAD.MOV.U32 R100, RZ, RZ, R152 ;  /* 0x000000ffff647224 */ /* 0x000fc600078e0098 */
[C---:B----4-:R-:W-:Y:S01]  /*13430*/  FADD.FTZ R152, R122.reuse, R97 ;  /* 0x000000617a987221 */ /* 0x050fe20000010000 */
[----:B------:R-:W-:Y:S02]  /*13440*/  FMNMX.FTZ R97, R105, R153, !PT ;  /* 0x0000009969617209 */ /* 0x000fe40007810000 */
[----:B------:R-:W-:Y:S02]  /*13450*/  F2FP.BF16.F32.PACK_AB R106, R122, R106 ;  /* 0x0000006a7a6a723e */ /* 0x000fe400000010ff */
[----:B------:R-:W-:Y:S01]  /*13460*/  FMNMX.FTZ R97, R2, R97, !PT ;  /* 0x0000006102617209 */ /* 0x000fe20007810000 */
[----:B------:R-:W-:-:S03]  /*13470*/  IMAD.MOV.U32 R122, RZ, RZ, R136 ;  /* 0x000000ffff7a7224 */ /* 0x000fc600078e0088 */
        /* <DEDUP_REMOVED lines=11> */
[----:B-1----:R-:W-:-:S04]  /*13530*/  FMNMX.FTZ R97, R157, R97, !PT ;  /* 0x000000619d617209 */ /* 0x002fc80007810000 */
[----:B------:R-:W-:-:S04]  /*13540*/  FMNMX.FTZ R97, R156, R97, !PT ;  /* 0x000000619c617209 */ /* 0x000fc80007810000 */
[----:B------:R-:W-:-:S04]  /*13550*/  FMNMX.FTZ R97, R114, R97, !PT ;  /* 0x0000006172617209 */ /* 0x000fc80007810000 */
[----:B------:R-:W-:Y:S01]  /*13560*/  FMNMX.FTZ R97, R115, R97, !PT ;  /* 0x0000006173617209 */ /* 0x000fe20007810000 */
[----:B------:R-:W-:-:S03]  /*13570*/  FMUL.FTZ R109, R103, UR4 ;  /* 0x00000004676d7c20 */ /* 0x000fc60008410000 */
[----:B------:R-:W-:-:S04]  /*13580*/  FMNMX.FTZ R97, R116, R97, !PT ;  /* 0x0000006174617209 */ /* 0x000fc80007810000 */
[----:B------:R-:W-:Y:S01]  /*13590*/  FMNMX.FTZ R97, R117, R97, !PT ;  /* 0x0000006175617209 */ /* 0x000fe20007810000 */
[----:B------:R-:W0:Y:S03]  /*135a0*/  MUFU.TANH R109, R109 ;  /* 0x0000006d006d7308 */ /* 0x000e260000002400 */
[----:B------:R-:W-:-:S04]  /*135b0*/  FMNMX.FTZ R97, R118, R97, !PT ;  /* 0x0000006176617209 */ /* 0x000fc80007810000 */
[----:B------:R-:W-:-:S04]  /*135c0*/  FMNMX.FTZ R97, R119, R97, !PT ;  /* 0x0000006177617209 */ /* 0x000fc80007810000 */
[----:B------:R-:W-:-:S04]  /*135d0*/  FMNMX.FTZ R97, R120, R97, !PT ;  /* 0x0000006178617209 */ /* 0x000fc80007810000 */
[----:B------:R-:W-:Y:S01]  /*135e0*/  FMNMX.FTZ R97, R108, R97, !PT ;  /* 0x000000616c617209 */ /* 0x000fe20007810000 */
[----:B------:R-:W-:-:S03]  /*135f0*/  FMUL.FTZ R136, R83, UR4 ;  /* 0x0000000453887c20 */ /* 0x000fc60008410000 */
[----:B0-----:R-:W-:-:S04]  /*13600*/  FMNMX.FTZ R97, R109, R97, !PT ;  /* 0x000000616d617209 */ /* 0x001fc80007810000 */
[----:B------:R-:W-:Y:S01]  /*13610*/  FMNMX.FTZ R97, R110, R97, !PT ;  /* 0x000000616e617209 */ /* 0x000fe20007810000 */
[----:B------:R-:W0:Y:S01]  /*13620*/  MUFU.TANH R136, R136 ;  /* 0x0000008800887308 */ /* 0x000e220000002400 */
[----:B------:R-:W-:Y:S02]  /*13630*/  FMUL.FTZ R139, R87, UR4 ;  /* 0x00000004578b7c20 */ /* 0x000fe40008410000 */
[----:B------:R-:W-:Y:S01]  /*13640*/  FMNMX.FTZ R97, R111, R97, !PT ;  /* 0x000000616f617209 */ /* 0x000fe20007810000 */
[----:B------:R-:W-:Y:S02]  /*13650*/  IMAD.MOV.U32 R103, RZ, RZ, R143 ;  /* 0x000000ffff677224 */ /* 0x000fe400078e008f */
[----:B------:R-:W-:Y:S01]  /*13660*/  FMUL.FTZ R143, R74, UR4 ;  /* 0x000000044a8f7c20 */ /* 0x000fe20008410000 */
[----:B------:R-:W-:Y:S01]  /*13670*/  FMNMX.FTZ R97, R133, R97, !PT ;  /* 0x0000006185617209 */ /* 0x000fe20007810000 */
[----:B------:R-:W1:Y:S03]  /*13680*/  MUFU.TANH R139, R139 ;  /* 0x0000008b008b7308 */ /* 0x000e660000002400 */
[----:B------:R-:W-:Y:S01]  /*13690*/  FMNMX.FTZ R97, R134, R97, !PT ;  /* 0x0000006186617209 */ /* 0x000fe20007810000 */
[----:B------:R-:W-:-:S03]  /*136a0*/  FMUL.FTZ R147, R78, UR4 ;  /* 0x000000044e937c20 */ /* 0x000fc60008410000 */
[----:B------:R-:W-:Y:S01]  /*136b0*/  FMNMX.FTZ R97, R135, R97, !PT ;  /* 0x0000006187617209 */ /* 0x000fe20007810000 */
[----:B------:R-:W2:Y:S01]  /*136c0*/  MUFU.TANH R143, R143 ;  /* 0x0000008f008f7308 */ /* 0x000ea20000002400 */
[----:B------:R-:W-:Y:S02]  /*136d0*/  FMUL.FTZ R148, R79, UR4 ;  /* 0x000000044f947c20 */ /* 0x000fe40008410000 */
[----:B0-----:R-:W-:-:S05]  /*136e0*/  FMNMX.FTZ R97, R136, R97, !PT ;  /* 0x0000006188617209 */ /* 0x001fca0007810000 */
[----:B------:R-:W0:Y:S01]  /*136f0*/  MUFU.TANH R145, R145 ;  /* 0x0000009100917308 */ /* 0x000e220000002400 */
[----:B------:R-:W-:-:S07]  /*13700*/  FMNMX.FTZ R97, R137, R97, !PT ;  /* 0x0000006189617209 */ /* 0x000fce0007810000 */
[----:B------:R-:W3:Y:S01]  /*13710*/  MUFU.TANH R147, R147 ;  /* 0x0000009300937308 */ /* 0x000ee20000002400 */
[----:B-1----:R-:W-:-:S07]  /*13720*/  FMNMX.FTZ R97, R139, R97, !PT ;  /* 0x000000618b617209 */ /* 0x002fce0007810000 */
[----:B------:R-:W1:Y:S01]  /*13730*/  MUFU.TANH R148, R148 ;  /* 0x0000009400947308 */ /* 0x000e620000002400 */
[----:B--2---:R-:W-:-:S04]  /*13740*/  FMNMX.FTZ R97, R143, R97, !PT ;  /* 0x000000618f617209 */ /* 0x004fc80007810000 */
[----:B0-----:R-:W-:-:S04]  /*13750*/  FMNMX.FTZ R97, R145, R97, !PT ;  /* 0x0000006191617209 */ /* 0x001fc80007810000 */
[----:B---3--:R-:W-:-:S04]  /*13760*/  FMNMX.FTZ R74, R147, R97, !PT ;  /* 0x00000061934a7209 */ /* 0x008fc80007810000 */
[----:B-1----:R-:W-:-:S05]  /*13770*/  FMNMX.FTZ R74, R148, R74, !PT ;  /* 0x0000004a944a7209 */ /* 0x002fca0007810000 */
[----:B------:R-:W0:Y:S02]  /*13780*/  SHFL.BFLY PT, R75, R74, 0x2, 0x1f ;  /* 0x0c401f004a4b7f89 */ /* 0x000e2400000e0000 */
[----:B0-----:R-:W-:-:S05]  /*13790*/  FMNMX.FTZ R74, R74, R75, !PT ;  /* 0x0000004b4a4a7209 */ /* 0x001fca0007810000 */
[----:B------:R-:W0:Y:S02]  /*137a0*/  SHFL.BFLY PT, R75, R74, 0x1, 0x1f ;  /* 0x0c201f004a4b7f89 */ /* 0x000e2400000e0000 */
[----:B0-----:R-:W-:-:S05]  /*137b0*/  FMNMX.FTZ R74, R74, R75, !PT ;  /* 0x0000004b4a4a7209 */ /* 0x001fca0007810000 */
[----:B------:R-:W-:-:S04]  /*137c0*/  FMUL.FTZ R138, R74, R15 ;  /* 0x0000000f4a8a7220 */ /* 0x000fc80000410000 */
[-CC-:B------:R-:W-:Y:S01]  /*137d0*/  FFMA.FTZ R107, R2, R15.reuse, -R138.reuse ;  /* 0x0000000f026b7223 */ /* 0x180fe2000001088a */
[-CC-:B------:R-:W-:Y:S01]  /*137e0*/  FFMA.FTZ R82, R133, R15.reuse, -R138.reuse ;  /* 0x0000000f85527223 */ /* 0x180fe2000001088a */
[----:B------:R0:W5:Y:S04]  /*137f0*/  LDL.LU R2, [R1+0xd4] ;  /* 0x0000d40001027983 */ /* 0x0001680000300800 */
[----:B------:R-:W2:Y:S01]  /*13800*/  LDL R133, [R1+0x80] ;  /* 0x0000800001857983 */ /* 0x000ea20000100800 */
[-CC-:B------:R-:W-:Y:S01]  /*13810*/  FFMA.FTZ R94, R90, R15.reuse, -R138.reuse ;  /* 0x0000000f5a5e7223 */ /* 0x180fe2000001088a */
[----:B------:R-:W-:Y:S01]  /*13820*/  FFMA.FTZ R90, R108, R15, -R138 ;  /* 0x0000000f6c5a7223 */ /* 0x000fe2000001088a */
[----:B-----5:R-:W-:-:S05]  /*13830*/  VIADD R108, R16, 0x200 ;  /* 0x00000200106c7836 */ /* 0x020fca0000000000 */
[----:B------:R-:W-:-:S04]  /*13840*/  SHF.R.U32.HI R108, RZ, 0x4, R108 ;  /* 0x00000004ff6c7819 */ /* 0x000fc8000001166c */
[----:B------:R-:W-:-:S04]  /*13850*/  LOP3.LUT R108, R108, 0x3fff, RZ, 0xc0, !PT ;  /* 0x00003fff6c6c7812 */ /* 0x000fc800078ec0ff */
[----:B------:R-:W-:Y:S01]  /*13860*/  LOP3.LUT R108, R108, 0x2400000, RZ, 0xfc, !PT ;  /* 0x024000006c6c7812 */ /* 0x000fe200078efcff */
[----:B------:R-:W-:-:S04]  /*13870*/  FFMA.FTZ R87, R110, R15, -R138 ;  /* 0x0000000f6e577223 */ /* 0x000fc8000001088a */
[----:B------:R-:W-:-:S04]  /*13880*/  IMAD R108, R0, 0x6c0, R108 ;  /* 0x000006c0006c7824 */ /* 0x000fc800078e026c */
[----:B------:R-:W-:-:S05]  /*13890*/  VIADD R110, R108, 0x40 ;  /* 0x000000406c6e7836 */ /* 0x000fca0000000000 */
[----:B------:R-:W-:Y:S01]  /*138a0*/  R2UR UR10, R110 ;  /* 0x000000006e0a72ca */ /* 0x000fe200000e0000 */
        /* <DEDUP_REMOVED lines=8> */
[C---:B------:R-:W-:Y:S02]  /*13930*/  VIADD R110, R108.reuse, 0x180 ;  /* 0x000001806c6e7836 */ /* 0x040fe40000000000 */
[----:B------:R-:W-:Y:S01]  /*13940*/  FFMA.FTZ R91, R109, R15, -R138 ;  /* 0x0000000f6d5b7223 */ /* 0x000fe2000001088a */
[----:B------:R-:W-:Y:S01]  /*13950*/  IMAD.MOV.U32 R109, RZ, RZ, -0x7fffffe0 ;  /* 0x80000020ff6d7424 */ /* 0x000fe200078e00ff */
[----:B------:R-:W-:Y:S02]  /*13960*/  R2UR UR6, R108 ;  /* 0x000000006c0672ca */ /* 0x000fe400000e0000 */
[----:B------:R-:W-:Y:S01]  /*13970*/  R2UR UR30, R110 ;  /* 0x000000006e1e72ca */ /* 0x000fe200000e0000 */
[C---:B------:R-:W-:Y:S02]  /*13980*/  VIADD R110, R108.reuse, 0x1c0 ;  /* 0x000001c06c6e7836 */ /* 0x040fe40000000000 */
[----:B------:R-:W-:Y:S01]  /*13990*/  VIADD R108, R108, 0x200 ;  /* 0x000002006c6c7836 */ /* 0x000fe20000000000 */
[----:B------:R-:W-:-:S02]  /*139a0*/  R2UR UR7, R109 ;  /* 0x000000006d0772ca */ /* 0x000fc400000e0000 */
[----:B------:R-:W-:Y:S01]  /*139b0*/  R2UR UR39, R109 ;  /* 0x000000006d2772ca */ /* 0x000fe200000e0000 */
[----:B------:R-:W-:Y:S01]  /*139c0*/  IMAD.MOV.U32 R109, RZ, RZ, -0x3ffffff0 ;  /* 0xc0000010ff6d7424 */ /* 0x000fe200078e00ff */
[----:B------:R-:W-:-:S04]  /*139d0*/  R2UR UR38, R108 ;  /* 0x000000006c2672ca */ /* 0x000fc800000e0000 */
[----:B------:R-:W-:Y:S01]  /*139e0*/  R2UR UR5, R109 ;  /* 0x000000006d0572ca */ /* 0x000fe200000e0000 */
[----:B------:R-:W-:Y:S01]  /*139f0*/  WARPGROUP.ARRIVE ;  /* 0x00000000000079c5 */ /* 0x000fe20000000000 */
[----:B------:R-:W-:Y:S01]  /*13a00*/  FFMA.FTZ R79, R111, R15, -R138 ;  /* 0x0000000f6f4f7223 */ /* 0x000fe2000001088a */
[----:B------:R-:W-:Y:S01]  /*13a10*/  IMAD.MOV.U32 R111, RZ, RZ, -0x7fffffe0 ;  /* 0x80000020ff6f7424 */ /* 0x000fe200078e00ff */
[----:B------:R-:W-:-:S04]  /*13a20*/  R2UR UR34, R110 ;  /* 0x000000006e2272ca */ /* 0x000fc800000e0000 */
[C---:B------:R-:W-:Y:S02]  /*13a30*/  R2UR UR11, R111.reuse ;  /* 0x000000006f0b72ca */ /* 0x040fe400000e0000 */
[C---:B------:R-:W-:Y:S02]  /*13a40*/  R2UR UR15, R111.reuse ;  /* 0x000000006f0f72ca */ /* 0x040fe400000e0000 */
[C---:B------:R-:W-:Y:S02]  /*13a50*/  R2UR UR19, R111.reuse ;  /* 0x000000006f1372ca */ /* 0x040fe400000e0000 */
[C---:B------:R-:W-:Y:S02]  /*13a60*/  R2UR UR23, R111.reuse ;  /* 0x000000006f1772ca */ /* 0x040fe400000e0000 */
[C---:B------:R-:W-:Y:S02]  /*13a70*/  R2UR UR27, R111.reuse ;  /* 0x000000006f1b72ca */ /* 0x040fe400000e0000 */
[----:B------:R-:W-:-:S02]  /*13a80*/  R2UR UR31, R111 ;  /* 0x000000006f1f72ca */ /* 0x000fc400000e0000 */
[----:B------:R-:W-:Y:S01]  /*13a90*/  R2UR UR35, R111 ;  /* 0x000000006f2372ca */ /* 0x000fe200000e0000 */
[----:B------:R-:W-:-:S05]  /*13aa0*/  IMAD.MOV.U32 R111, RZ, RZ, -0x3ffffff0 ;  /* 0xc0000010ff6f7424 */ /* 0x000fca00078e00ff */
[----:B------:R-:W-:Y:S01]  /*13ab0*/  R2UR UR9, R111 ;  /* 0x000000006f0972ca */ /* 0x000fe200000e0000 */
[----:B------:R-:W-:Y:S01]  /*13ac0*/  IMAD.MOV.U32 R111, RZ, RZ, -0x3ffffff0 ;  /* 0xc0000010ff6f7424 */ /* 0x000fe200078e00ff */
[----:B--2---:R-:W-:-:S04]  /*13ad0*/  LOP3.LUT R108, R133, 0x10000, RZ, 0xfc, !PT ;  /* 0x00010000856c7812 */ /* 0x004fc800078efcff */
[----:B------:R-:W-:Y:S01]  /*13ae0*/  R2UR UR13, R111 ;  /* 0x000000006f0d72ca */ /* 0x000fe200000e0000 */
[----:B------:R-:W2:Y:S01]  /*13af0*/  LDL.LU R133, [R1+0x44] ;  /* 0x0000440001857983 */ /* 0x000ea20000300800 */
[----:B------:R-:W-:-:S13]  /*13b00*/  R2UR UR4, R108 ;  /* 0x000000006c0472ca */ /* 0x000fda00000e0000 */
[----:B------:R-:W-:Y:S01]  /*13b10*/  HGMMA.64x96x16.F32.BF16 R24, gdesc[UR4].tnspB, R24, gsb0 ;  /* 0x41600000041879f0 */ /* 0x000fe20008001818 */
[----:B------:R-:W-:-:S05]  /*13b20*/  VIADD R110, R108, 0x180 ;  /* 0x000001806c6e7836 */ /* 0x000fca0000000000 */
[----:B------:R-:W-:Y:S01]  /*13b30*/  R2UR UR8, R110 ;  /* 0x000000006e0872ca */ /* 0x000fe200000e0000 */
[----:B------:R-:W-:Y:S01]  /*13b40*/  VIADD R110, R108, 0x300 ;  /* 0x000003006c6e7836 */ /* 0x000fe20000000000 */
[----:B------:R-:W-:Y:S02]  /*13b50*/  WARPGROUP.DEPBAR.LE gsb0, 0x0 ;  /* 0x00008000000079c5 */ /* 0x000fe40000010000 */
[----:B------:R-:W-:-:S09]  /*13b60*/  WARPGROUP.ARRIVE ;  /* 0x00000000000079c5 */ /* 0x000fd20000000000 */
[----:B------:R-:W-:Y:S01]  /*13b70*/  HGMMA.64x96x16.F32.BF16 R24, gdesc[UR8].tnspB, R24, gsb0 ;  /* 0x41600000081879f0 */ /* 0x000fe20008001818 */
[----:B------:R-:W-:Y:S01]  /*13b80*/  R2UR UR12, R110 ;  /* 0x000000006e0c72ca */ /* 0x000fe200000e0000 */
[----:B------:R-:W-:Y:S02]  /*13b90*/  VIADD R110, R108, 0x480 ;  /* 0x000004806c6e7836 */ /* 0x000fe40000000000 */
[----:B------:R-:W-:-:S03]  /*13ba0*/  IMAD.MOV.U32 R111, RZ, RZ, -0x3ffffff0 ;  /* 0xc0000010ff6f7424 */ /* 0x000fc600078e00ff */
[----:B------:R-:W-:Y:S02]  /*13bb0*/  R2UR UR16, R110 ;  /* 0x000000006e1072ca */ /* 0x000fe400000e0000 */
[----:B------:R-:W-:Y:S01]  /*13bc0*/  R2UR UR17, R111 ;  /* 0x000000006f1172ca */ /* 0x000fe200000e0000 */
[----:B------:R-:W-:Y:S02]  /*13bd0*/  WARPGROUP.DEPBAR.LE gsb0, 0x0 ;  /* 0x00008000000079c5 */ /* 0x000fe40000010000 */
[----:B------:R-:W-:-:S06]  /*13be0*/  WARPGROUP.ARRIVE ;  /* 0x00000000000079c5 */ /* 0x000fcc0000000000 */
[----:B------:R-:W-:Y:S01]  /*13bf0*/  HGMMA.64x96x16.F32.BF16 R24, gdesc[UR12].tnspB, R24, gsb0 ;  /* 0x416000000c1879f0 */ /* 0x000fe20008001818 */
        /* <DEDUP_REMOVED lines=28> */
[----:B------:R-:W-:-:S04]  /*13dc0*/  FADD.FTZ R109, -R74, R153 ;  /* 0x000000994a6d7221 */ /* 0x000fc80000010100 */
[----:B------:R-:W-:Y:S01]  /*13dd0*/  FMUL.FTZ R109, R109, R15 ;  /* 0x0000000f6d6d7220 */ /* 0x000fe20000410000 */
[----:B------:R-:W-:-:S03]  /*13de0*/  VIADD R108, R108, 0xc00 ;  /* 0x00000c006c6c7836 */ /* 0x000fc60000000000 */
[----:B------:R1:W-:Y:S01]  /*13df0*/  MUFU.EX2 R110, R109 ;  /* 0x0000006d006e7308 */ /* 0x0003e20000000800 */
[----:B------:R-:W-:Y:S02]  /*13e00*/  WARPGROUP.DEPBAR.LE gsb0, 0x0 ;  /* 0x00008000000079c5 */ /* 0x000fe40000010000 */
[----:B------:R-:W-:-:S06]  /*13e10*/  WARPGROUP.ARRIVE ;  /* 0x00000000000079c5 */ /* 0x000fcc0000000000 */
[----:B------:R-:W-:Y:S01]  /*13e20*/  HGMMA.64x96x16.F32.BF16 R24, gdesc[UR32].tnspB, R24, gsb0 ;  /* 0x41600000201879f0 */ /* 0x000fe20008001818 */
[----:B-1----:R-:W-:Y:S01]  /*13e30*/  IMAD.MOV.U32 R109, RZ, RZ, -0x3ffffff0 ;  /* 0xc0000010ff6d7424 */ /* 0x002fe200078e00ff */
[----:B------:R-:W-:-:S04]  /*13e40*/  R2UR UR36, R108 ;  /* 0x000000006c2472ca */ /* 0x000fc800000e0000 */
[----:B------:R-:W-:Y:S01]  /*13e50*/  R2UR UR37, R109 ;  /* 0x000000006d2572ca */ /* 0x000fe200000e0000 */
[----:B------:R-:W1:Y:S01]  /*13e60*/  S2R R153, SR_TID.X ;  /* 0x0000000000997919 */ /* 0x000e620000002100 */
[-CC-:B------:R-:W-:Y:S01]  /*13e70*/  FFMA.FTZ R105, R105, R15.reuse, -R138.reuse ;  /* 0x0000000f69697223 */ /* 0x180fe2000001088a */
[----:B------:R-:W-:Y:S01]  /*13e80*/  FFMA.FTZ R83, R134, R15, -R138 ;  /* 0x0000000f86537223 */ /* 0x000fe2000001088a */
[----:B------:R-:W-:Y:S08]  /*13e90*/  MUFU.EX2 R108, R107 ;  /* 0x0000006b006c7308 */ /* 0x000ff00000000800 */
[----:B------:R-:W2:Y:S01]  /*13ea0*/  MUFU.EX2 R105, R105 ;  /* 0x0000006900697308 */ /* 0x000ea20000000800 */
[----:B------:R-:W-:-:S02]  /*13eb0*/  WARPGROUP.DEPBAR.LE gsb0, 0x0 ;  /* 0x00008000000079c5 */ /* 0x000fc40000010000 */
[----:B------:R-:W-:-:S06]  /*13ec0*/  WARPGROUP.ARRIVE ;  /* 0x00000000000079c5 */ /* 0x000fcc0000000000 */
[----:B------:R-:W-:Y:S01]  /*13ed0*/  HGMMA.64x96x16.F32.BF16 R24, gdesc[UR36].tnspB, R24, gsb0 ;  /* 0x41600000241879f0 */ /* 0x000fe20008001818 */
[----:B-1----:R-:W-:Y:S01]  /*13ee0*/  SHF.R.U32.HI R134, RZ, 0x7, R153 ;  /* 0x00000007ff867819 */ /* 0x002fe20000011699 */
[-CC-:B------:R-:W-:Y:S01]  /*13ef0*/  FFMA.FTZ R122, R122, R15.reuse, -R138.reuse ;  /* 0x0000000f7a7a7223 */ /* 0x180fe2000001088a */
[----:B------:R-:W-:Y:S01]  /*13f00*/  FFMA.FTZ R121, R121, R15, -R138 ;  /* 0x0000000f79797223 */ /* 0x000fe2000001088a */
[----:B------:R-:W-:Y:S02]  /*13f10*/  ISETP.GE.U32.AND P2, PT, R153, 0x180, PT ;  /* 0x000001809900780c */ /* 0x000fe40003f46070 */
[----:B------:R-:W-:Y:S01]  /*13f20*/  VIADD R109, R134, 0x9 ;  /* 0x00000009866d7836 */ /* 0x000fe20000000000 */
[----:B------:R-:W-:Y:S01]  /*13f30*/  MUFU.EX2 R107, R121 ;  /* 0x00000079006b7308 */ /* 0x000fe20000000800 */
[----:B--2---:R-:W-:-:S03]  /*13f40*/  FFMA.FTZ R111, R110, R133, R105 ;  /* 0x000000856e6f7223 */ /* 0x004fc60000010069 */
[----:B------:R-:W-:-:S04]  /*13f50*/  SEL R109, R109, 0x9, !P2 ;  /* 0x000000096d6d7807 */ /* 0x000fc80005000000 */
[----:B------:R-:W-:Y:S01]  /*13f60*/  MUFU.EX2 R122, R122 ;  /* 0x0000007a007a7308 */ /* 0x000fe20000000800 */
[----:B------:R-:W-:Y:S01]  /*13f70*/  F2FP.BF16.F32.PACK_AB R105, R108, R105 ;  /* 0x000000696c69723e */ /* 0x000fe200000010ff */
[----:B------:R-:W-:-:S06]  /*13f80*/  FFMA.FTZ R95, R103, R15, -R138 ;  /* 0x0000000f675f7223 */ /* 0x000fcc000001088a */
[----:B------:R-:W1:Y:S01]  /*13f90*/  MUFU.EX2 R132, R132 ;  /* 0x0000008400847308 */ /* 0x000e620000000800 */
[----:B------:R-:W-:-:S07]  /*13fa0*/  FFMA.FTZ R97, R102, R15, -R138 ;  /* 0x0000000f66617223 */ /* 0x000fce000001088a */
[----:B------:R-:W2:Y:S01]  /*13fb0*/  MUFU.EX2 R131, R131 ;  /* 0x0000008300837308 */ /* 0x000ea20000000800 */
[----:B------:R-:W-:-:S07]  /*13fc0*/  FFMA.FTZ R98, R98, R15, -R138 ;  /* 0x0000000f62627223 */ /* 0x000fce000001088a */
[----:B------:R-:W3:Y:S01]  /*13fd0*/  MUFU.EX2 R130, R130 ;  /* 0x0000008200827308 */ /* 0x000ee20000000800 */
[----:B-1----:R-:W-:-:S07]  /*13fe0*/  FADD.FTZ R152, R132, R152 ;  /* 0x0000009884987221 */ /* 0x002fce0000010000 */
[----:B------:R-:W-:Y:S01]  /*13ff0*/  MUFU.EX2 R95, R95 ;  /* 0x0000005f005f7308 */ /* 0x000fe20000000800 */
[----:B------:R-:W-:-:S07]  /*14000*/  FFMA.FTZ R99, R99, R15, -R138 ;  /* 0x0000000f63637223 */ /* 0x000fce000001088a */
[----:B------:R-:W1:Y:S01]  /*14010*/  MUFU.EX2 R129, R129 ;  /* 0x0000008100817308 */ /* 0x000e620000000800 */
[----:B------:R-:W-:-:S07]  /*14020*/  FFMA.FTZ R100, R100, R15, -R138 ;  /* 0x0000000f64647223 */ /* 0x000fce000001088a */
[----:B------:R-:W-:Y:S01]  /*14030*/  MUFU.EX2 R97, R97 ;  /* 0x0000006100617308 */ /* 0x000fe20000000800 */
[----:B--2---:R-:W-:-:S07]  /*14040*/  FADD.FTZ R152, R131, R152 ;  /* 0x0000009883987221 */ /* 0x004fce0000010000 */
[----:B------:R-:W-:Y:S01]  /*14050*/  MUFU.EX2 R128, R128 ;  /* 0x0000008000807308 */ /* 0x000fe20000000800 */
[----:B------:R-:W-:Y:S02]  /*14060*/  WARPGROUP.DEPBAR.LE gsb0, 0x0 ;  /* 0x00008000000079c5 */ /* 0x000fe40000010000 */
[----:B------:R2:W-:Y:S06]  /*14070*/  BAR.ARV R109, 0x100 ;  /* 0x0004006d0000751d */ /* 0x0005ec0000002000 */
[----:B--2---:R-:W-:Y:S01]  /*14080*/  FADD.FTZ R109, R108, R111 ;  /* 0x0000006f6c6d7221 */ /* 0x004fe20000010000 */
[----:B------:R-:W-:-:S02]  /*14090*/  @!P1 IMAD R111, R154, 0x8, R16 ;  /* 0x000000089a6f9824 */ /* 0x000fc400078e0210 */
[----:B------:R-:W-:Y:S02]  /*140a0*/  @!P1 IMAD R108, R0, 0x8, R16 ;  /* 0x00000008006c9824 */ /* 0x000fe400078e0210 */
[----:B------:R-:W-:Y:S02]  /*140b0*/  @!P1 VIADD R111, R111, 0x31c40 ;  /* 0x00031c406f6f9836 */ /* 0x000fe40000000000 */
[----:B------:R-:W-:Y:S02]  /*140c0*/  @!P1 VIADD R108, R108, 0x31c60 ;  /* 0x00031c606c6c9836 */ /* 0x000fe40000000000 */
[----:B------:R-:W-:Y:S01]  /*140d0*/  FADD.FTZ R0, R107, R109 ;  /* 0x0000006d6b007221 */ /* 0x000fe20000010000 */
[----:B------:R-:W-:Y:S02]  /*140e0*/  F2FP.BF16.F32.PACK_AB R107, R122, R107 ;  /* 0x0000006b7a6b723e */ /* 0x000fe400000010ff */
[----:B------:R-:W-:Y:S02]  /*140f0*/  @!P1 PRMT R111, RZ, 0x654, R111 ;  /* 0x00000654ff6f9816 */ /* 0x000fe4000000006f */
[----:B------:R-:W-:-:S02]  /*14100*/  @!P1 PRMT R108, RZ, 0x654, R108 ;  /* 0x00000654ff6c9816 */ /* 0x000fc4000000006c */
[----:B------:R2:W-:Y:S02]  /*14110*/  @!P1 SYNCS.ARRIVE.TRANS64.RED.A1T0 RZ, [R111+URZ], RZ ;  /* 0x000000ff6fff99a7 */ /* 0x0005e4000810043f */
[----:B------:R4:W-:Y:S01]  /*14120*/  @!P1 SYNCS.ARRIVE.TRANS64.RED.A1T0 RZ, [R108+URZ], RZ ;  /* 0x000000ff6cff99a7 */ /* 0x0009e2000810043f */
[----:B------:R0:W-:Y:S01]  /*14130*/  STSM.16.M88.4 [R18+0x24300], R104 ;  /* 0x0243006812007844 */ /* 0x0001e20000000200 */
[----:B------:R-:W-:Y:S01]  /*14140*/  MUFU.EX2 R98, R98 ;  /* 0x0000006200627308 */ /* 0x000fe20000000800 */
[----:B------:R-:W-:-:S07]  /*14150*/  FADD.FTZ R122, R122, R0 ;  /* 0x000000007a7a7221 */ /* 0x000fce0000010000 */
[----:B0-----:R-:W-:Y:S08]  /*14160*/  MUFU.EX2 R105, R89 ;  /* 0x0000005900697308 */ /* 0x001ff00000000800 */
[----:B------:R-:W0:Y:S01]  /*14170*/  MUFU.EX2 R89, R94 ;  /* 0x0000005e00597308 */ /* 0x000e220000000800 */
[----:B------:R-:W-:Y:S01]  /*14180*/  FFMA.FTZ R101, R101, R15, -R138 ;  /* 0x0000000f65657223 */ /* 0x000fe2000001088a */
[----:B---3--:R-:W-:-:S06]  /*14190*/  FADD.FTZ R152, R130, R152 ;  /* 0x0000009882987221 */ /* 0x008fcc0000010000 */
[----:B------:R-:W3:Y:S01]  /*141a0*/  MUFU.EX2 R127, R127 ;  /* 0x0000007f007f7308 */ /* 0x000ee20000000800 */
[----:B------:R-:W-:-:S07]  /*141b0*/  FFMA.FTZ R102, R113, R15, -R138 ;  /* 0x0000000f71667223 */ /* 0x000fce000001088a */
[----:B------:R-:W-:Y:S01]  /*141c0*/  MUFU.EX2 R121, R81 ;  /* 0x0000005100797308 */ /* 0x000fe20000000800 */
[----:B-1----:R-:W-:-:S07]  /*141d0*/  FADD.FTZ R152, R129, R152 ;  /* 0x0000009881987221 */ /* 0x002fce0000010000 */
[----:B------:R0:W-:Y:S08]  /*141e0*/  MUFU.EX2 R133, R80 ;  /* 0x0000005000857308 */ /* 0x0001f00000000800 */
[----:B------:R-:W-:Y:S01]  /*141f0*/  MUFU.EX2 R81, R99 ;  /* 0x0000006300517308 */ /* 0x000fe20000000800 */
[----:B0-----:R-:W-:-:S04]  /*14200*/  FADD.FTZ R80, R89, R122 ;  /* 0x0000007a59507221 */ /* 0x001fc80000010000 */
[----:B------:R-:W-:-:S03]  /*14210*/  FADD.FTZ R80, R95, R80 ;  /* 0x000000505f507221 */ /* 0x000fc60000010000 */
[----:B------:R-:W0:Y:S01]  /*14220*/  MUFU.EX2 R126, R126 ;  /* 0x0000007e007e7308 */ /* 0x000e220000000800 */
[----:B------:R-:W-:Y:S01]  /*14230*/  FADD.FTZ R80, R97, R80 ;  /* 0x0000005061507221 */ /* 0x000fe20000010000 */
[----:B------:R-:W-:-:S06]  /*14240*/  FFMA.FTZ R103, R112, R15, -R138 ;  /* 0x0000000f70677223 */ /* 0x000fcc000001088a */
[----:B------:R-:W1:Y:S01]  /*14250*/  MUFU.EX2 R100, R100 ;  /* 0x0000006400647308 */ /* 0x000e620000000800 */
[-CC-:B------:R-:W-:Y:S01]  /*14260*/  FFMA.FTZ R112, R157, R15.reuse, -R138.reuse ;  /* 0x0000000f9d707223 */ /* 0x180fe2000001088a */
[-CC-:B------:R-:W-:Y:S01]  /*14270*/  FFMA.FTZ R113, R156, R15.reuse, -R138.reuse ;  /* 0x0000000f9c717223 */ /* 0x180fe2000001088a */
[----:B------:R-:W-:-:S05]  /*14280*/  FFMA.FTZ R114, R114, R15, -R138 ;  /* 0x0000000f72727223 */ /* 0x000fca000001088a */
[----:B------:R-:W2:Y:S01]  /*14290*/  MUFU.EX2 R125, R125 ;  /* 0x0000007d007d7308 */ /* 0x000ea20000000800 */
[-CC-:B------:R-:W-:Y:S01]  /*142a0*/  FFMA.FTZ R115, R115, R15.reuse, -R138.reuse ;  /* 0x0000000f73737223 */ /* 0x180fe2000001088a */
[-CC-:B------:R-:W-:Y:S01]  /*142b0*/  FFMA.FTZ R116, R116, R15.reuse, -R138.reuse ;  /* 0x0000000f74747223 */ /* 0x180fe2000001088a */
[-CC-:B------:R-:W-:Y:S01]  /*142c0*/  FFMA.FTZ R117, R117, R15.reuse, -R138.reuse ;  /* 0x0000000f75757223 */ /* 0x180fe2000001088a */
[-CC-:B------:R-:W-:Y:S01]  /*142d0*/  FFMA.FTZ R118, R118, R15.reuse, -R138.reuse ;  /* 0x0000000f76767223 */ /* 0x180fe2000001088a */
[----:B------:R-:W-:-:S03]  /*142e0*/  FFMA.FTZ R119, R119, R15, -R138 ;  /* 0x0000000f77777223 */ /* 0x000fc6000001088a */
[----:B------:R-:W4:Y:S01]  /*142f0*/  MUFU.EX2 R101, R101 ;  /* 0x0000006500657308 */ /* 0x000f220000000800 */
        /* <DEDUP_REMOVED lines=10> */
[----:B------:R-:W-:-:S05]  /*143a0*/  FADD.FTZ R152, R128, R152 ;  /* 0x0000009880987221 */ /* 0x000fca0000010000 */
[----:B------:R0:W-:Y:S01]  /*143b0*/  MUFU.EX2 R138, R84 ;  /* 0x00000054008a7308 */ /* 0x0001e20000000800 */
[----:B---3--:R-:W-:-:S07]  /*143c0*/  FADD.FTZ R152, R127, R152 ;  /* 0x000000987f987221 */ /* 0x008fce0000010000 */
[----:B------:R-:W3:Y:S01]  /*143d0*/  MUFU.EX2 R102, R102 ;  /* 0x0000006600667308 */ /* 0x000ee20000000800 */
[----:B0-----:R-:W-:Y:S01]  /*143e0*/  FADD.FTZ R84, R98, R80 ;  /* 0x0000005062547221 */ /* 0x001fe20000010000 */
[----:B------:R-:W-:-:S03]  /*143f0*/  FADD.FTZ R152, R126, R152 ;  /* 0x000000987e987221 */ /* 0x000fc60000010000 */
[----:B------:R-:W-:-:S03]  /*14400*/  FADD.FTZ R84, R81, R84 ;  /* 0x0000005451547221 */ /* 0x000fc60000010000 */
[----:B------:R-:W0:Y:S01]  /*14410*/  MUFU.EX2 R123, R123 ;  /* 0x0000007b007b7308 */ /* 0x000e220000000800 */
[----:B-1----:R-:W-:-:S07]  /*14420*/  FADD.FTZ R84, R100, R84 ;  /* 0x0000005464547221 */ /* 0x002fce0000010000 */
[----:B------:R-:W-:Y:S01]  /*14430*/  MUFU.EX2 R137, R85 ;  /* 0x0000005500897308 */ /* 0x000fe20000000800 */
[----:B--2---:R-:W-:-:S07]  /*14440*/  FADD.FTZ R152, R125, R152 ;  /* 0x000000987d987221 */ /* 0x004fce0000010000 */
[----:B------:R-:W1:Y:S01]  /*14450*/  MUFU.EX2 R85, R103 ;  /* 0x0000006700557308 */ /* 0x000e620000000800 */
[----:B------:R-:W-:-:S07]  /*14460*/  F2FP.BF16.F32.PACK_AB R89, R95, R89 ;  /* 0x000000595f59723e */ /* 0x000fce00000010ff */
[----:B------:R-:W2:Y:S01]  /*14470*/  MUFU.EX2 R111, R76 ;  /* 0x0000004c006f7308 */ /* 0x000ea20000000800 */
[----:B----4-:R-:W-:-:S07]  /*14480*/  FADD.FTZ R84, R101, R84 ;  /* 0x0000005465547221 */ /* 0x010fce0000010000 */
[----:B------:R-:W4:Y:S01]  /*14490*/  MUFU.EX2 R112, R112 ;  /* 0x0000007000707308 */ /* 0x000f220000000800 */
[----:B---3--:R-:W-:-:S07]  /*144a0*/  FADD.FTZ R84, R102, R84 ;  /* 0x0000005466547221 */ /* 0x008fce0000010000 */
[----:B------:R-:W3:Y:S08]  /*144b0*/  MUFU.EX2 R113, R113 ;  /* 0x0000007100717308 */ /* 0x000ef00000000800 */
[----:B------:R-:W3:Y:S08]  /*144c0*/  MUFU.EX2 R109, R73 ;  /* 0x00000049006d7308 */ /* 0x000ef00000000800 */
[----:B------:R0:W-:Y:S08]  /*144d0*/  MUFU.EX2 R95, R87 ;  /* 0x00000057005f7308 */ /* 0x0001f00000000800 */
[----:B------:R-:W3:Y:S01]  /*144e0*/  MUFU.EX2 R114, R114 ;  /* 0x0000007200727308 */ /* 0x000ee20000000800 */
[----:B0-----:R-:W-:-:S04]  /*144f0*/  FADD.FTZ R87, R124, R152 ;  /* 0x000000987c577221 */ /* 0x001fc80000010000 */
[----:B------:R-:W-:-:S03]  /*14500*/  FADD.FTZ R87, R123, R87 ;  /* 0x000000577b577221 */ /* 0x000fc60000010000 */
[----:B------:R0:W-:Y:S02]  /*14510*/  MUFU.EX2 R94, R91 ;  /* 0x0000005b005e7308 */ /* 0x0001e40000000800 */
[----:B0-----:R-:W-:-:S06]  /*14520*/  F2FP.BF16.F32.PACK_AB R91, R98, R97 ;  /* 0x00000061625b723e */ /* 0x001fcc00000010ff */
[----:B------:R-:W0:Y:S08]  /*14530*/  MUFU.EX2 R115, R115 ;  /* 0x0000007300737308 */ /* 0x000e300000000800 */
[----:B------:R-:W-:Y:S08]  /*14540*/  MUFU.EX2 R98, R79 ;  /* 0x0000004f00627308 */ /* 0x000ff00000000800 */
[----:B------:R1:W-:Y:S08]  /*14550*/  MUFU.EX2 R79, R82 ;  /* 0x00000052004f7308 */ /* 0x0003f00000000800 */
[----:B------:R-:W-:Y:S01]  /*14560*/  MUFU.EX2 R108, R88 ;  /* 0x00000058006c7308 */ /* 0x000fe20000000800 */
[----:B-1----:R-:W-:Y:S01]  /*14570*/  FADD.FTZ R82, R85, R84 ;  /* 0x0000005455527221 */ /* 0x002fe20000010000 */
[----:B--2---:R-:W-:-:S03]  /*14580*/  FADD.FTZ R84, R111, R87 ;  /* 0x000000576f547221 */ /* 0x004fc60000010000 */
[----:B----4-:R-:W-:-:S03]  /*14590*/  FADD.FTZ R82, R112, R82 ;  /* 0x0000005270527221 */ /* 0x010fc60000010000 */
[----:B------:R-:W1:Y:S01]  /*145a0*/  MUFU.EX2 R116, R116 ;  /* 0x0000007400747308 */ /* 0x000e620000000800 */
[----:B------:R-:W-:Y:S01]  /*145b0*/  FADD.FTZ R84, R121, R84 ;  /* 0x0000005479547221 */ /* 0x000fe20000010000 */
[----:B---3--:R-:W-:-:S06]  /*145c0*/  FADD.FTZ R82, R113, R82 ;  /* 0x0000005271527221 */ /* 0x008fcc0000010000 */
[----:B------:R-:W-:Y:S08]  /*145d0*/  MUFU.EX2 R134, R77 ;  /* 0x0000004d00867308 */ /* 0x000ff00000000800 */
[----:B------:R-:W2:Y:S08]  /*145e0*/  MUFU.EX2 R117, R117 ;  /* 0x0000007500757308 */ /* 0x000eb00000000800 */
[----:B------:R-:W3:Y:S08]  /*145f0*/  MUFU.EX2 R107, R96 ;  /* 0x00000060006b7308 */ /* 0x000ef00000000800 */
[----:B------:R4:W-:Y:S08]  /*14600*/  MUFU.EX2 R99, R83 ;  /* 0x0000005300637308 */ /* 0x0009f00000000800 */
[----:B------:R-:W3:Y:S01]  /*14610*/  MUFU.EX2 R118, R118 ;  /* 0x0000007600767308 */ /* 0x000ee20000000800 */
[----:B----4-:R-:W-:Y:S01]  /*14620*/  FADD.FTZ R83, R109, R84 ;  /* 0x000000546d537221 */ /* 0x010fe20000010000 */
[----:B------:R-:W-:-:S03]  /*14630*/  FADD.FTZ R84, R114, R82 ;  /* 0x0000005272547221 */ /* 0x000fc60000010000 */
[----:B------:R-:W-:-:S03]  /*14640*/  FADD.FTZ R83, R133, R83 ;  /* 0x0000005385537221 */ /* 0x000fc60000010000 */
[----:B------:R-:W4:Y:S01]  /*14650*/  MUFU.EX2 R135, R72 ;  /* 0x0000004800877308 */ /* 0x000f220000000800 */
[----:B0-----:R-:W-:-:S07]  /*14660*/  FADD.FTZ R84, R115, R84 ;  /* 0x0000005473547221 */ /* 0x001fce0000010000 */
[----:B------:R-:W0:Y:S01]  /*14670*/  MUFU.EX2 R119, R119 ;  /* 0x0000007700777308 */ /* 0x000e220000000800 */
[----:B-1----:R-:W-:Y:S01]  /*14680*/  FADD.FTZ R84, R116, R84 ;  /* 0x0000005474547221 */ /* 0x002fe20000010000 */
[----:B------:R-:W-:-:S06]  /*14690*/  F2FP.BF16.F32.PACK_AB R88, R131, R132 ;  /* 0x000000848358723e */ /* 0x000fcc00000010ff */
[----:B------:R-:W1:Y:S01]  /*146a0*/  MUFU.EX2 R106, R93 ;  /* 0x0000005d006a7308 */ /* 0x000e620000000800 */
[----:B------:R-:W-:-:S07]  /*146b0*/  F2FP.BF16.F32.PACK_AB R80, R127, R128 ;  /* 0x000000807f50723e */ /* 0x000fce00000010ff */
[----:B------:R3:W-:Y:S01]  /*146c0*/  MUFU.EX2 R97, R86 ;  /* 0x0000005600617308 */ /* 0x0007e20000000800 */
[----:B------:R-:W-:Y:S01]  /*146d0*/  F2FP.BF16.F32.PACK_AB R81, R100, R81 ;  /* 0x000000516451723e */ /* 0x000fe200000010ff */
[----:B--2---:R-:W-:Y:S01]  /*146e0*/  FADD.FTZ R87, R117, R84 ;  /* 0x0000005475577221 */ /* 0x004fe20000010000 */
[----:B------:R-:W-:-:S05]  /*146f0*/  F2FP.BF16.F32.PACK_AB R82, R125, R126 ;  /* 0x0000007e7d52723e */ /* 0x000fca00000010ff */
[----:B------:R-:W2:Y:S01]  /*14700*/  MUFU.EX2 R120, R120 ;  /* 0x0000007800787308 */ /* 0x000ea20000000800 */
[----:B---3--:R-:W-:Y:S01]  /*14710*/  FADD.FTZ R86, R108, R83 ;  /* 0x000000536c567221 */ /* 0x008fe20000010000 */
[----:B------:R-:W-:-:S03]  /*14720*/  F2FP.BF16.F32.PACK_AB R83, R102, R101 ;  /* 0x000000656653723e */ /* 0x000fc600000010ff */
[----:B------:R-:W-:-:S03]  /*14730*/  FADD.FTZ R86, R134, R86 ;  /* 0x0000005686567221 */ /* 0x000fc60000010000 */
[----:B------:R-:W3:Y:S01]  /*14740*/  MUFU.EX2 R136, R21 ;  /* 0x0000001500887308 */ /* 0x000ee20000000800 */
[----:B------:R-:W-:Y:S01]  /*14750*/  FADD.FTZ R86, R107, R86 ;  /* 0x000000566b567221 */ /* 0x000fe20000010000 */
[----:B------:R-:W-:-:S06]  /*14760*/  FADD.FTZ R87, R118, R87 ;  /* 0x0000005776577221 */ /* 0x000fcc0000010000 */
[----:B------:R4:W3:Y:S02]  /*14770*/  MUFU.EX2 R0, R90 ;  /* 0x0000005a00007308 */ /* 0x0008e40000000800 */
[----:B----4-:R-:W-:-:S05]  /*14780*/  F2FP.BF16.F32.PACK_AB R90, R129, R130 ;  /* 0x00000082815a723e */ /* 0x010fca00000010ff */
[----:B------:R-:W-:Y:S04]  /*14790*/  STSM.16.M88.4 [R18+0x25b00], R88 ;  /* 0x025b005812007844 */ /* 0x000fe80000000200 */
[----:B------:R4:W-:Y:S01]  /*147a0*/  STSM.16.M88.4 [R18+0x27300], R80 ;  /* 0x0273005012007844 */ /* 0x0009e20000000200 */
[----:B------:R-:W3:Y:S01]  /*147b0*/  MUFU.EX2 R104, R92 ;  /* 0x0000005c00687308 */ /* 0x000ee20000000800 */
[----:B----4-:R-:W-:Y:S01]  /*147c0*/  FADD.FTZ R80, R135, R86 ;  /* 0x0000005687507221 */ /* 0x010fe20000010000 */
[----:B0-----:R-:W-:-:S03]  /*147d0*/  FADD.FTZ R81, R119, R87 ;  /* 0x0000005777517221 */ /* 0x001fc60000010000 */
[----:B-1----:R-:W-:Y:S01]  /*147e0*/  FADD.FTZ R80, R106, R80 ;  /* 0x000000506a507221 */ /* 0x002fe20000010000 */
[----:B--2---:R-:W-:-:S03]  /*147f0*/  FADD.FTZ R81, R120, R81 ;  /* 0x0000005178517221 */ /* 0x004fc60000010000 */
[----:B---3--:R-:W-:Y:S01]  /*14800*/  FADD.FTZ R80, R136, R80 ;  /* 0x0000005088507221 */ /* 0x008fe20000010000 */
[----:B------:R-:W-:Y:S01]  /*14810*/  FADD.FTZ R81, R0, R81 ;  /* 0x0000005100517221 */ /* 0x000fe20000010000 */
[----:B------:R-:W0:Y:S02]  /*14820*/  MUFU.EX2 R93, R140 ;  /* 0x0000008c005d7308 */ /* 0x000e240000000800 */
[----:B------:R-:W-:Y:S01]  /*14830*/  FADD.FTZ R80, R105, R80 ;  /* 0x0000005069507221 */ /* 0x000fe20000010000 */
[----:B------:R-:W-:-:S03]  /*14840*/  FADD.FTZ R81, R94, R81 ;  /* 0x000000515e517221 */ /* 0x000fc60000010000 */
[----:B------:R-:W-:Y:S02]  /*14850*/  FADD.FTZ R80, R137, R80 ;  /* 0x0000005089507221 */ /* 0x000fe40000010000 */
[----:B------:R-:W1:Y:S01]  /*14860*/  MUFU.EX2 R96, R141 ;  /* 0x0000008d00607308 */ /* 0x000e620000000800 */
[----:B------:R-:W-:Y:S01]  /*14870*/  FADD.FTZ R81, R95, R81 ;  /* 0x000000515f517221 */ /* 0x000fe20000010000 */
[----:B------:R-:W-:-:S03]  /*14880*/  FADD.FTZ R82, R104, R80 ;  /* 0x0000005068527221 */ /* 0x000fc60000010000 */
[----:B------:R-:W-:-:S03]  /*14890*/  FADD.FTZ R100, R98, R81 ;  /* 0x0000005162647221 */ /* 0x000fc60000010000 */
[----:B------:R-:W-:Y:S01]  /*148a0*/  MUFU.EX2 R77, R142 ;  /* 0x0000008e004d7308 */ /* 0x000fe20000000800 */
[----:B------:R-:W-:Y:S01]  /*148b0*/  FADD.FTZ R82, R138, R82 ;  /* 0x000000528a527221 */ /* 0x000fe20000010000 */
[----:B------:R-:W-:-:S06]  /*148c0*/  FADD.FTZ R100, R79, R100 ;  /* 0x000000644f647221 */ /* 0x000fcc0000010000 */
[----:B------:R-:W2:Y:S01]  /*148d0*/  MUFU.EX2 R75, R75 ;  /* 0x0000004b004b7308 */ /* 0x000ea20000000800 */
[----:B0-----:R-:W-:Y:S01]  /*148e0*/  FADD.FTZ R101, R93, R82 ;  /* 0x000000525d657221 */ /* 0x001fe20000010000 */
[----:B------:R-:W-:-:S06]  /*148f0*/  F2FP.BF16.F32.PACK_AB R84, R123, R124 ;  /* 0x0000007c7b54723e */ /* 0x000fcc00000010ff */
[----:B------:R-:W-:Y:S01]  /*14900*/  MUFU.EX2 R92, R144 ;  /* 0x00000090005c7308 */ /* 0x000fe20000000800 */
[----:B------:R-:W-:Y:S01]  /*14910*/  F2FP.BF16.F32.PACK_AB R85, R112, R85 ;  /* 0x000000557055723e */ /* 0x000fe200000010ff */
[----:B------:R-:W-:Y:S01]  /*14920*/  FADD.FTZ R100, R99, R100 ;  /* 0x0000006463647221 */ /* 0x000fe20000010000 */
[----:B------:R-:W-:-:S05]  /*14930*/  F2FP.BF16.F32.PACK_AB R86, R121, R111 ;  /* 0x0000006f7956723e */ /* 0x000fca00000010ff */
[----:B------:R-:W0:Y:S01]  /*14940*/  MUFU.EX2 R78, R78 ;  /* 0x0000004e004e7308 */ /* 0x000e220000000800 */
[----:B------:R-:W-:Y:S02]  /*14950*/  F2FP.BF16.F32.PACK_AB R87, R114, R113 ;  /* 0x000000717257723e */ /* 0x000fe400000010ff */
[----:B------:R-:W-:Y:S02]  /*14960*/  F2FP.BF16.F32.PACK_AB R88, R133, R109 ;  /* 0x0000006d8558723e */ /* 0x000fe400000010ff */
[----:B------:R-:W-:-:S03]  /*14970*/  F2FP.BF16.F32.PACK_AB R89, R116, R115 ;  /* 0x000000737459723e */ /* 0x000fc600000010ff */
[----:B------:R-:W3:Y:S01]  /*14980*/  MUFU.EX2 R21, R146 ;  /* 0x0000009200157308 */ /* 0x000ee20000000800 */
[----:B------:R-:W-:Y:S02]  /*14990*/  F2FP.BF16.F32.PACK_AB R90, R134, R108 ;  /* 0x0000006c865a723e */ /* 0x000fe400000010ff */
[----:B------:R-:W-:-:S05]  /*149a0*/  F2FP.BF16.F32.PACK_AB R91, R118, R117 ;  /* 0x00000075765b723e */ /* 0x000fca00000010ff */
[----:B------:R-:W4:Y:S01]  /*149b0*/  MUFU.EX2 R72, R149 ;  /* 0x0000009500487308 */ /* 0x000f220000000800 */
[----:B------:R-:W-:Y:S01]  /*149c0*/  F2FP.BF16.F32.PACK_AB R83, R94, R0 ;  /* 0x000000005e53723e */ /* 0x000fe200000010ff */
[----:B-1----:R-:W-:Y:S01]  /*149d0*/  FADD.FTZ R0, R96, R101 ;  /* 0x0000006560007221 */ /* 0x002fe20000010000 */
[----:B------:R2:W-:Y:S01]  /*149e0*/  STSM.16.M88.4 [R18+0x28b00], R84 ;  /* 0x028b005412007844 */ /* 0x0005e20000000200 */
[----:B------:R-:W-:-:S03]  /*149f0*/  FADD.FTZ R100, R97, R100 ;  /* 0x0000006461647221 */ /* 0x000fc60000010000 */
[----:B------:R1:W-:Y:S01]  /*14a00*/  STSM.16.M88.4 [R18+0x2a300], R88 ;  /* 0x02a3005812007844 */ /* 0x0003e20000000200 */
[----:B--2---:R-:W-:Y:S01]  /*14a10*/  FADD.FTZ R87, R75, R100 ;  /* 0x000000644b577221 */ /* 0x004fe20000010000 */
[----:B-1----:R-:W-:-:S03]  /*14a20*/  FADD.FTZ R89, R77, R0 ;  /* 0x000000004d597221 */ /* 0x002fc60000010000 */
[----:B0-----:R-:W-:Y:S01]  /*14a30*/  FADD.FTZ R0, R78, R87 ;  /* 0x000000574e007221 */ /* 0x001fe20000010000 */
[C---:B------:R-:W-:Y:S01]  /*14a40*/  FADD.FTZ R88, R92.reuse, R89 ;  /* 0x000000595c587221 */ /* 0x040fe20000010000 */
[----:B------:R-:W-:Y:S02]  /*14a50*/  F2FP.BF16.F32.PACK_AB R87, R99, R79 ;  /* 0x0000004f6357723e */ /* 0x000fe400000010ff */
[----:B------:R-:W-:Y:S01]  /*14a60*/  F2FP.BF16.F32.PACK_AB R90, R92, R77 ;  /* 0x0000004d5c5a723e */ /* 0x000fe200000010ff */
[----:B---3--:R-:W-:Y:S01]  /*14a70*/  FADD.FTZ R79, R21, R88 ;  /* 0x00000058154f7221 */ /* 0x008fe20000010000 */
[----:B----4-:R-:W-:Y:S02]  /*14a80*/  F2FP.BF16.F32.PACK_AB R92, R72, R21 ;  /* 0x00000015485c723e */ /* 0x010fe400000010ff */
[----:B------:R-:W2:Y:S01]  /*14a90*/  LDL.LU R21, [R1+0x40] ;  /* 0x0000400001157983 */ /* 0x000ea20000300800 */
[----:B------:R-:W0:Y:S08]  /*14aa0*/  MUFU.EX2 R139, R139 ;  /* 0x0000008b008b7308 */ /* 0x000e300000000800 */
[----:B------:R-:W1:Y:S08]  /*14ab0*/  MUFU.EX2 R143, R143 ;  /* 0x0000008f008f7308 */ /* 0x000e700000000800 */
[----:B------:R-:W3:Y:S01]  /*14ac0*/  MUFU.EX2 R145, R145 ;  /* 0x0000009100917308 */ /* 0x000ee20000000800 */
[----:B0-----:R-:W-:-:S07]  /*14ad0*/  FADD.FTZ R0, R139, R0 ;  /* 0x000000008b007221 */ /* 0x001fce0000010000 */
[----:B------:R-:W0:Y:S08]  /*14ae0*/  MUFU.EX2 R73, R150 ;  /* 0x0000009600497308 */ /* 0x000e300000000800 */
[----:B------:R-:W-:Y:S08]  /*14af0*/  MUFU.EX2 R147, R147 ;  /* 0x0000009300937308 */ /* 0x000ff00000000800 */
[----:B------:R-:W4:Y:S01]  /*14b00*/  MUFU.EX2 R148, R148 ;  /* 0x0000009400947308 */ /* 0x000f220000000800 */
[----:B-1----:R-:W-:-:S07]  /*14b10*/  FADD.FTZ R0, R143, R0 ;  /* 0x000000008f007221 */ /* 0x002fce0000010000 */
[----:B------:R-:W1:Y:S01]  /*14b20*/  MUFU.EX2 R76, R151 ;  /* 0x00000097004c7308 */ /* 0x000e620000000800 */
[----:B------:R-:W-:Y:S01]  /*14b30*/  FADD.FTZ R94, R72, R79 ;  /* 0x0000004f485e7221 */ /* 0x000fe20000010000 */
[----:B---3--:R-:W-:Y:S01]  /*14b40*/  FADD.FTZ R0, R145, R0 ;  /* 0x0000000091007221 */ /* 0x008fe20000010000 */
[----:B------:R-:W-:Y:S02]  /*14b50*/  F2FP.BF16.F32.PACK_AB R85, R98, R95 ;  /* 0x0000005f6255723e */ /* 0x000fe400000010ff */
[----:B------:R-:W-:Y:S01]  /*14b60*/  F2FP.BF16.F32.PACK_AB R89, R75, R97 ;  /* 0x000000614b59723e */ /* 0x000fe200000010ff */
[----:B0-----:R-:W-:Y:S01]  /*14b70*/  FADD.FTZ R75, R73, R94 ;  /* 0x0000005e494b7221 */ /* 0x001fe20000010000 */
[----:B------:R-:W-:Y:S02]  /*14b80*/  F2FP.BF16.F32.PACK_AB R80, R135, R107 ;  /* 0x0000006b8750723e */ /* 0x000fe400000010ff */
[----:B----4-:R-:W-:Y:S01]  /*14b90*/  F2FP.BF16.F32.PACK_AB R95, R148, R147 ;  /* 0x00000093945f723e */ /* 0x010fe200000010ff */
[----:B------:R-:W-:Y:S01]  /*14ba0*/  FADD.FTZ R147, R147, R0 ;  /* 0x0000000093937221 */ /* 0x000fe20000010000 */
[----:B------:R-:W-:-:S02]  /*14bb0*/  F2FP.BF16.F32.PACK_AB R81, R120, R119 ;  /* 0x000000777851723e */ /* 0x000fc400000010ff */
[----:B------:R-:W-:Y:S02]  /*14bc0*/  F2FP.BF16.F32.PACK_AB R82, R136, R106 ;  /* 0x0000006a8852723e */ /* 0x000fe400000010ff */
[----:B------:R-:W-:Y:S02]  /*14bd0*/  F2FP.BF16.F32.PACK_AB R84, R137, R105 ;  /* 0x000000698954723e */ /* 0x000fe400000010ff */
[----:B------:R-:W-:Y:S01]  /*14be0*/  F2FP.BF16.F32.PACK_AB R86, R138, R104 ;  /* 0x000000688a56723e */ /* 0x000fe200000010ff */
[----:B-1----:R-:W-:Y:S01]  /*14bf0*/  FADD.FTZ R72, R76, R75 ;  /* 0x0000004b4c487221 */ /* 0x002fe20000010000 */
[----:B------:R-:W-:Y:S02]  /*14c00*/  F2FP.BF16.F32.PACK_AB R88, R96, R93 ;  /* 0x0000005d6058723e */ /* 0x000fe400000010ff */
[----:B------:R-:W-:Y:S01]  /*14c10*/  F2FP.BF16.F32.PACK_AB R91, R139, R78 ;  /* 0x0000004e8b5b723e */ /* 0x000fe200000010ff */
[----:B------:R-:W-:Y:S01]  /*14c20*/  FADD.FTZ R0, R148, R147 ;  /* 0x0000009394007221 */ /* 0x000fe20000010000 */
[----:B------:R-:W-:-:S02]  /*14c30*/  F2FP.BF16.F32.PACK_AB R93, R145, R143 ;  /* 0x0000008f915d723e */ /* 0x000fc400000010ff */
[----:B------:R-:W-:Y:S01]  /*14c40*/  F2FP.BF16.F32.PACK_AB R94, R76, R73 ;  /* 0x000000494c5e723e */ /* 0x000fe200000010ff */
[----:B------:R-:W-:Y:S04]  /*14c50*/  STSM.16.M88.4 [R18+0x2bb00], R80 ;  /* 0x02bb005012007844 */ /* 0x000fe80000000200 */
[----:B------:R-:W-:Y:S04]  /*14c60*/  STSM.16.M88.4 [R18+0x2d300], R84 ;  /* 0x02d3005412007844 */ /* 0x000fe80000000200 */
[----:B------:R-:W-:Y:S04]  /*14c70*/  STSM.16.M88.4 [R18+0x2eb00], R88 ;  /* 0x02eb005812007844 */ /* 0x000fe80000000200 */
[----:B------:R-:W-:Y:S04]  /*14c80*/  STL [R1+0x3c], R72 ;  /* 0x00003c4801007387 */ /* 0x000fe80000100800 */
[----:B------:R-:W-:Y:S04]  /*14c90*/  STSM.16.M88.4 [R18+0x30300], R92 ;  /* 0x0303005c12007844 */ /* 0x000fe80000000200 */
[----:B------:R2:W-:Y:S01]  /*14ca0*/  STL [R1+0x44], R0 ;  /* 0x0000440001007387 */ /* 0x0005e20000100800 */
[----:B------:R-:W-:Y:S01]  /*14cb0*/  @!PT LDS RZ, [RZ] ;  /* 0x00000000fffff984 */ /* 0x000fe20000000800 */
[----:B------:R-:W-:Y:S01]  /*14cc0*/  @!PT LDS RZ, [RZ] ;  /* 0x00000000fffff984 */ /* 0x000fe20000000800 */
[----:B------:R-:W-:Y:S01]  /*14cd0*/  @!PT LDS RZ, [RZ] ;  /* 0x00000000fffff984 */ /* 0x000fe20000000800 */
[----:B------:R-:W-:Y:S01]  /*14ce0*/  @!PT LDS RZ, [RZ] ;  /* 0x00000000fffff984 */ /* 0x000fe20000000800 */
[----:B------:R0:W-:Y:S06]  /*14cf0*/  MEMBAR.ALL.CTA ;  /* 0x0000000000007992 */ /* 0x0001ec0000008000 */
[----:B0-----:R-:W0:Y:S04]  /*14d00*/  FENCE.VIEW.ASYNC.S ;  /* 0x00000000000073c6 */ /* 0x001e280000000000 */
[----:B------:R1:W5:Y:S01]  /*14d10*/  LDL R157, [R1+0x60] ;  /* 0x00006000019d7983 */ /* 0x0003620000100800 */
        /* <DEDUP_REMOVED lines=49> */
[----:B--2---:R-:W-:-:S05]  /*15030*/  VIADD R0, R21, 0xffffffff ;  /* 0xffffffff15007836 */ /* 0x004fca0000000000 */
[----:B------:R2:W-:Y:S04]  /*15040*/  STL [R1+0x40], R0 ;  /* 0x0000400001007387 */ /* 0x0005e80000100800 */
[----:B------:R1:W-:Y:S01]  /*15050*/  STL [R1+0x38], R74 ;  /* 0x0000384a01007387 */ /* 0x0003e20000100800 */
[----:B------:R-:W-:Y:S01]  /*15060*/  ISETP.GT.AND P2, PT, R21, RZ, PT ;  /* 0x000000ff1500720c */ /* 0x000fe20003f44270 */
[----:B--2---:R-:W-:Y:S01]  /*15070*/  IMAD.MOV.U32 R0, RZ, RZ, R154 ;  /* 0x000000ffff007224 */ /* 0x004fe200078e009a */
[----:B0-----:R-:W-:-:S11]  /*15080*/  NOP ;  /* 0x0000000000007918 */ /* 0x001fd60000000000 */
[----:B-1----:R-:W-:Y:S05]  /*15090*/  @P2 BRA `(.L_x_10437) ;  /* 0xffffffac00302947 */ /* 0x002fea000383ffff */
.L_x_10427:
[----:B------:R-:W-:Y:S05]  /*150a0*/  WARPSYNC.ALL ;  /* 0x0000000000007948 */ /* 0x000fea0003800000 */
[----:B------:R-:W-:Y:S06]  /*150b0*/  BAR.ARV 0x8, 0x200 ;  /* 0x0208000000007b1d */ /* 0x000fec0000002000 */
[----:B------:R-:W-:Y:S05]  /*150c0*/  @!P0 BRA `(.L_x_10438) ;  /* 0x0000000000048947 */ /* 0x000fea0003800000 */
[----:B------:R-:W-:Y:S01]  /*150d0*/  BPT.TRAP 0x1 ;  /* 0x000000040000795c */ /* 0x000fe20000300000 */
.L_x_10438:
[----:B------:R-:W2:Y:S01]  /*150e0*/  LDL R2, [R1+0x60] ;  /* 0x0000600001027983 */ /* 0x000ea20000100800 */
[----:B------:R-:W-:Y:S01]  /*150f0*/  IMAD R0, R154, 0x8, R16 ;  /* 0x000000089a007824 */ /* 0x000fe200078e0210 */
[----:B--2---:R-:W-:-:S04]  /*15100*/  SHF.L.U32 R3, R2, 0x1f, RZ ;  /* 0x0000001f02037819 */ /* 0x004fc800000006ff */
[----:B------:R0:W1:Y:S01]  /*15110*/  SYNCS.PHASECHK.TRANS64.TRYWAIT P2, [R0+URZ+0x31c50], R3 ;  /* 0x031c5003000075a7 */ /* 0x000062000804017f */
[----:B------:R-:W-:Y:S05]  /*15120*/  @!P0 BRA `(.L_x_10439) ;  /* 0x0000000000048947 */ /* 0x000fea0003800000 */
[----:B------:R-:W-:Y:S01]  /*15130*/  BPT.TRAP 0x1 ;  /* 0x000000040000795c */ /* 0x000fe20000300000 */
.L_x_10439:
[----:B------:R-:W2:Y:S01]  /*15140*/  LDL.LU R2, [R1+0x80] ;  /* 0x0000800001027983 */ /* 0x000ea20000300800 */
[----:B------:R-:W-:Y:S02]  /*15150*/  VIADD R16, R16, 0x200 ;  /* 0x0000020010107836 */ /* 0x000fe40000000000 */
[----:B------:R-:W-:-:S03]  /*15160*/  IMAD.MOV.U32 R5, RZ, RZ, -0x3ffffff0 ;  /* 0xc0000010ff057424 */ /* 0x000fc600078e00ff */
[----:B------:R-:W-:-:S04]  /*15170*/  SHF.R.U32.HI R16, RZ, 0x4, R16 ;  /* 0x00000004ff107819 */ /* 0x000fc80000011610 */
[----:B------:R-:W-:-:S04]  /*15180*/  LOP3.LUT R16, R16, 0x3fff, RZ, 0xc0, !PT ;  /* 0x00003fff10107812 */ /* 0x000fc800078ec0ff */
[----:B------:R-:W-:Y:S02]  /*15190*/  LOP3.LUT R7, R16, 0x2400000, RZ, 0xfc, !PT ;  /* 0x0240000010077812 */ /* 0x000fe400078efcff */
[----:B--2---:R-:W-:Y:S01]  /*151a0*/  LOP3.LUT R4, R2, 0x10000, RZ, 0xfc, !PT ;  /* 0x0001000002047812 */ /* 0x004fe200078efcff */
[----:B-1----:R-:W-:Y:S06]  /*151b0*/  @P2 BRA `(.L_x_10440) ;  /* 0x0000000000082947 */ /* 0x002fec0003800000 */
[----:B------:R-:W1:Y:S02]  /*151c0*/  SYNCS.PHASECHK.TRANS64.TRYWAIT P0, [R0+URZ+0x31c50], R3 ;  /* 0x031c5003000075a7 */ /* 0x000e64000800017f */
[----:B-1----:R-:W-:Y:S05]  /*151d0*/  @!P0 BRA `(.L_x_10441) ;  /* 0x000000a400c08947 */ /* 0x002fea0003800000 */
.L_x_10440:
[----:B------:R-:W-:Y:S01]  /*151e0*/  IMAD R2, R154, 0x6c0, R7 ;  /* 0x000006c09a027824 */ /* 0x000fe200078e0207 */
[----:B------:R-:W2:Y:S01]  /*151f0*/  LDL.LU R12, [R1+0x3c] ;  /* 0x00003c00010c7983 */ /* 0x000ea20000300800 */
[----:B01----:R-:W-:Y:S01]  /*15200*/  IMAD.MOV.U32 R3, RZ, RZ, -0x7fffffe0 ;  /* 0x80000020ff037424 */ /* 0x003fe200078e00ff */
[----:B------:R-:W-:Y:S05]  /*15210*/  WARPSYNC.ALL ;  /* 0x0000000000007948 */ /* 0x000fea0003800000 */
[C---:B------:R-:W-:Y:S01]  /*15220*/  R2UR UR4, R4.reuse ;  /* 0x00000000040472ca */ /* 0x040fe200000e0000 */
[----:B------:R-:W-:Y:S01]  /*15230*/  VIADD R6, R4, 0x180 ;  /* 0x0000018004067836 */ /* 0x000fe20000000000 */
[----:B------:R-:W-:Y:S01]  /*15240*/  R2UR UR5, R5 ;  /* 0x00000000050572ca */ /* 0x000fe200000e0000 */
[C---:B------:R-:W-:Y:S01]  /*15250*/  VIADD R8, R2.reuse, 0x40 ;  /* 0x0000004002087836 */ /* 0x040fe20000000000 */
[----:B------:R-:W-:Y:S01]  /*15260*/  R2UR UR6, R2 ;  /* 0x00000000020672ca */ /* 0x000fe200000e0000 */
[----:B------:R-:W-:Y:S01]  /*15270*/  IMAD.MOV.U32 R7, RZ, RZ, -0x3ffffff0 ;  /* 0xc0000010ff077424 */ /* 0x000fe200078e00ff */
[----:B------:R-:W-:Y:S01]  /*15280*/  R2UR UR7, R3 ;  /* 0x00000000030772ca */ /* 0x000fe200000e0000 */
[----:B------:R-:W-:Y:S01]  /*15290*/  WARPGROUP.ARRIVE ;  /* 0x00000000000079c5 */ /* 0x000fe20000000000 */
[----:B------:R-:W-:Y:S01]  /*152a0*/  IMAD.MOV.U32 R9, RZ, RZ, -0x7fffffe0 ;  /* 0x80000020ff097424 */ /* 0x000fe200078e00ff */
[----:B------:R-:W3:Y:S01]  /*152b0*/  LDL.LU R10, [R1+0x44] ;  /* 0x00004400010a7983 */ /* 0x000ee20000300800 */
[----:B------:R-:W-:-:S02]  /*152c0*/  IMAD.MOV.U32 R3, RZ, RZ, -0x7fffffe0 ;  /* 0x80000020ff037424 */ /* 0x000fc400078e00ff */
[----:B------:R-:W-:Y:S01]  /*152d0*/  IMAD.MOV.U32 R5, RZ, RZ, -0x3ffffff0 ;  /* 0xc0000010ff057424 */ /* 0x000fe200078e00ff */
[----:B------:R-:W4:Y:S01]  /*152e0*/  LDL.LU R11, [R1+0x60] ;  /* 0x00006000010b7983 */ /* 0x000f220000300800 */
[----:B------:R-:W-:-:S05]  /*152f0*/  VIADD R154, R154, 0x1 ;  /* 0x000000019a9a7836 */ /* 0x000fca0000000000 */
[----:B------:R-:W-:Y:S01]  /*15300*/  HGMMA.64x96x16.F32.BF16 R24, gdesc[UR4].tnspB, R24, gsb0 ;  /* 0x41600000041879f0 */ /* 0x000fe20008001818 */
[----:B------:R-:W-:Y:S01]  /*15310*/  R2UR UR4, R6 ;  /* 0x00000000060472ca */ /* 0x000fe200000e0000 */
[----:B------:R-:W-:Y:S01]  /*15320*/  VIADD R6, R4, 0x300 ;  /* 0x0000030004067836 */ /* 0x000fe20000000000 */
[----:B------:R-:W-:Y:S01]  /*15330*/  R2UR UR5, R7 ;  /* 0x00000000070572ca */ /* 0x000fe200000e0000 */
[----:B------:R-:W-:Y:S01]  /*15340*/  IMAD.MOV.U32 R7, RZ, RZ, -0x3ffffff0 ;  /* 0xc0000010ff077424 */ /* 0x000fe200078e00ff */
[----:B------:R-:W-:Y:S01]  /*15350*/  R2UR UR6, R8 ;  /* 0x00000000080672ca */ /* 0x000fe200000e0000 */
[----:B------:R-:W-:Y:S01]  /*15360*/  VIADD R8, R2, 0x80 ;  /* 0x0000008002087836 */ /* 0x000fe20000000000 */
[----:B------:R-:W-:Y:S01]  /*15370*/  R2UR UR7, R9 ;  /* 0x00000000090772ca */ /* 0x000fe200000e0000 */
[----:B------:R-:W-:Y:S01]  /*15380*/  IMAD.MOV.U32 R9, RZ, RZ, -0x7fffffe0 ;  /* 0x80000020ff097424 */ /* 0x000fe200078e00ff */
[----:B------:R-:W-:Y:S01]  /*15390*/  ISETP.NE.AND P0, PT, R154, 0x2, PT ;  /* 0x000000029a00780c */ /* 0x000fe20003f05270 */
[----:B------:R-:W-:-:S02]  /*153a0*/  WARPGROUP.DEPBAR.LE gsb0, 0x0 ;  /* 0x00008000000079c5 */ /* 0x000fc40000010000 */
[----:B------:R-:W-:-:S08]  /*153b0*/  WARPGROUP.ARRIVE ;  /* 0x00000000000079c5 */ /* 0x000fd00000000000 */
        /* <DEDUP_REMOVED lines=9> */
[----:B------:R-:W-:Y:S02]  /*15450*/  WARPGROUP.DEPBAR.LE gsb0, 0x0 ;  /* 0x00008000000079c5 */ /* 0x000fe40000010000 */
[----:B------:R-:W-:-:S09]  /*15460*/  WARPGROUP.ARRIVE ;  /* 0x00000000000079c5 */ /* 0x000fd20000000000 */
        /* <DEDUP_REMOVED lines=39> */
[C---:B------:R-:W-:Y:S01]  /*156e0*/  VIADD R8, R2.reuse, 0x1c0 ;  /* 0x000001c002087836 */ /* 0x040fe20000000000 */
[----:B------:R-:W-:Y:S01]  /*156f0*/  R2UR UR7, R9 ;  /* 0x00000000090772ca */ /* 0x000fe200000e0000 */
[----:B------:R-:W-:Y:S02]  /*15700*/  IMAD.MOV.U32 R9, RZ, RZ, -0x7fffffe0 ;  /* 0x80000020ff097424 */ /* 0x000fe400078e00ff */
[----:B------:R-:W-:-:S02]  /*15710*/  VIADD R2, R2, 0x200 ;  /* 0x0000020002027836 */ /* 0x000fc40000000000 */
[----:B------:R-:W-:Y:S01]  /*15720*/  VIADD R4, R4, 0xc00 ;  /* 0x00000c0004047836 */ /* 0x000fe20000000000 */
[----:B------:R-:W-:Y:S02]  /*15730*/  WARPGROUP.DEPBAR.LE gsb0, 0x0 ;  /* 0x00008000000079c5 */ /* 0x000fe40000010000 */
[----:B------:R-:W-:-:S06]  /*15740*/  WARPGROUP.ARRIVE ;  /* 0x00000000000079c5 */ /* 0x000fcc0000000000 */
[----:B------:R-:W-:Y:S01]  /*15750*/  HGMMA.64x96x16.F32.BF16 R24, gdesc[UR4].tnspB, R24, gsb0 ;  /* 0x41600000041879f0 */ /* 0x000fe20008001818 */
[----:B------:R-:W-:Y:S02]  /*15760*/  R2UR UR4, R6 ;  /* 0x00000000060472ca */ /* 0x000fe400000e0000 */
[----:B------:R-:W-:Y:S02]  /*15770*/  R2UR UR5, R7 ;  /* 0x00000000070572ca */ /* 0x000fe400000e0000 */
[----:B------:R-:W-:Y:S02]  /*15780*/  R2UR UR6, R8 ;  /* 0x00000000080672ca */ /* 0x000fe400000e0000 */
[----:B------:R-:W-:Y:S01]  /*15790*/  R2UR UR7, R9 ;  /* 0x00000000090772ca */ /* 0x000fe200000e0000 */
[----:B------:R-:W-:Y:S02]  /*157a0*/  WARPGROUP.DEPBAR.LE gsb0, 0x0 ;  /* 0x00008000000079c5 */ /* 0x000fe40000010000 */
[----:B------:R-:W-:-:S10]  /*157b0*/  WARPGROUP.ARRIVE ;  /* 0x00000000000079c5 */ /* 0x000fd40000000000 */
[----:B------:R-:W-:Y:S01]  /*157c0*/  HGMMA.64x96x16.F32.BF16 R24, gdesc[UR4].tnspB, R24, gsb0 ;  /* 0x41600000041879f0 */ /* 0x000fe20008001818 */
[----:B------:R-:W-:Y:S02]  /*157d0*/  R2UR UR6, R2 ;  /* 0x00000000020672ca */ /* 0x000fe400000e0000 */
[----:B--2---:R-:W0:Y:S01]  /*157e0*/  SHFL.BFLY PT, R2, R12, 0x2, 0x1f ;  /* 0x0c401f000c027f89 */ /* 0x004e2200000e0000 */
[----:B------:R-:W-:Y:S02]  /*157f0*/  R2UR UR7, R3 ;  /* 0x00000000030772ca */ /* 0x000fe400000e0000 */
[----:B------:R-:W-:Y:S01]  /*15800*/  R2UR UR4, R4 ;  /* 0x00000000040472ca */ /* 0x000fe200000e0000 */
[----:B---3--:R-:W1:Y:S01]  /*15810*/  SHFL.BFLY PT, R3, R10, 0x2, 0x1f ;  /* 0x0c401f000a037f89 */ /* 0x008e6200000e0000 */
[----:B------:R-:W-:Y:S01]  /*15820*/  R2UR UR5, R5 ;  /* 0x00000000050572ca */ /* 0x000fe200000e0000 */
[----:B0-----:R-:W-:Y:S01]  /*15830*/  FADD.FTZ R2, R2, R12 ;  /* 0x0000000c02027221 */ /* 0x001fe20000010000 */
[----:B-1----:R-:W-:-:S04]  /*15840*/  FADD.FTZ R4, R3, R10 ;  /* 0x0000000a03047221 */ /* 0x002fc80000010000 */
[----:B------:R-:W0:Y:S04]  /*15850*/  SHFL.BFLY PT, R3, R2, 0x1, 0x1f ;  /* 0x0c201f0002037f89 */ /* 0x000e2800000e0000 */
[----:B------:R-:W1:Y:S01]  /*15860*/  SHFL.BFLY PT, R5, R4, 0x1, 0x1f ;  /* 0x0c201f0004057f89 */ /* 0x000e6200000e0000 */
[----:B0-----:R-:W-:Y:S01]  /*15870*/  FADD.FTZ R9, R2, R3 ;  /* 0x0000000302097221 */ /* 0x001fe20000010000 */
[----:B------:R-:W-:Y:S01]  /*15880*/  SEL R2, RZ, 0x1, P0 ;  /* 0x00000001ff027807 */ /* 0x000fe20000000000 */
[----:B-1----:R-:W-:-:S03]  /*15890*/  FADD.FTZ R10, R4, R5 ;  /* 0x00000005040a7221 */ /* 0x002fc60000010000 */
[----:B------:R-:W-:Y:S02]  /*158a0*/  FSETP.NE.FTZ.AND P2, PT, R9, RZ, PT ;  /* 0x000000ff0900720b */ /* 0x000fe40003f55000 */
[----:B------:R-:W-:Y:S02]  /*158b0*/  CS2R R4, SRZ ;  /* 0x0000000000047805 */ /* 0x000fe4000001ff00 */
[----:B----4-:R-:W-:Y:S02]  /*158c0*/  LOP3.LUT R11, R11, R2, RZ, 0x3c, !PT ;  /* 0x000000020b0b7212 */ /* 0x010fe400078e3cff */
[----:B------:R-:W-:-:S07]  /*158d0*/  FSETP.NE.FTZ.AND P3, PT, R10, RZ, PT ;  /* 0x000000ff0a00720b */ /* 0x000fce0003f75000 */
[----:B------:R-:W0:Y:S08]  /*158e0*/  @P2 MUFU.LG2 R6, R9 ;  /* 0x0000000900062308 */ /* 0x000e300000000c00 */
[----:B------:R1:W-:Y:S08]  /*158f0*/  @P2 MUFU.RCP R5, R9 ;  /* 0x0000000900052308 */ /* 0x0003f00000001000 */
[----:B------:R-:W2:Y:S01]  /*15900*/  @P3 MUFU.LG2 R7, R10 ;  /* 0x0000000a00073308 */ /* 0x000ea20000000c00 */
[----:B-1----:R-:W3:Y:S01]  /*15910*/  LDL.LU R9, [R1+0x98] ;  /* 0x0000980001097983 */ /* 0x002ee20000300800 */
[----:B------:R-:W-:-:S02]  /*15920*/  WARPGROUP.DEPBAR.LE gsb0, 0x0 ;  /* 0x00008000000079c5 */ /* 0x000fc40000010000 */
[----:B------:R-:W-:-:S06]  /*15930*/  WARPGROUP.ARRIVE ;  /* 0x00000000000079c5 */ /* 0x000fcc0000000000 */
[----:B------:R-:W-:Y:S01]  /*15940*/  HGMMA.64x96x16.F32.BF16 R24, gdesc[UR4].tnspB, R24, gsb0 ;  /* 0x41600000041879f0 */ /* 0x000fe20008001818 */
[----:B------:R1:W-:Y:S01]  /*15950*/  STL [R1+0x60], R11 ;  /* 0x0000600b01007387 */ /* 0x0003e20000100800 */
[----:B------:R-:W4:Y:S01]  /*15960*/  @P3 MUFU.RCP R4, R10 ;  /* 0x0000000a00043308 */ /* 0x000f220000001000 */
[----:B------:R-:W-:Y:S02]  /*15970*/  @!P1 VIADD R8, R0, 0x31c60 ;  /* 0x00031c6000089836 */ /* 0x000fe40000000000 */
[C---:B------:R-:W-:Y:S01]  /*15980*/  @P2 FMUL.FTZ R3, R15.reuse, 0.69314718246459960938 ;  /* 0x3f3172180f032820 */ /* 0x040fe20000410000 */
[----:B0-----:R-:W-:Y:S01]  /*15990*/  @P2 FMUL.FTZ R6, R6, 0.69314718246459960938 ;  /* 0x3f31721806062820 */ /* 0x001fe20000410000 */
[----:B------:R-:W-:Y:S01]  /*159a0*/  @P3 FMUL.FTZ R12, R15, 0.69314718246459960938 ;  /* 0x3f3172180f0c3820 */ /* 0x000fe20000410000 */
[----:B--2---:R-:W-:Y:S01]  /*159b0*/  @P3 FMUL.FTZ R7, R7, 0.69314718246459960938 ;  /* 0x3f31721807073820 */ /* 0x004fe20000410000 */
[----:B------:R-:W-:Y:S01]  /*159c0*/  IMAD.MOV.U32 R0, RZ, RZ, -0x800000 ;  /* 0xff800000ff007424 */ /* 0x000fe200078e00ff */
[----:B------:R-:W-:Y:S01]  /*159d0*/  @!P1 PRMT R8, RZ, 0x654, R8 ;  /* 0x00000654ff089816 */ /* 0x000fe20000000008 */
[----:B------:R-:W-:-:S02]  /*159e0*/  IMAD.MOV.U32 R2, RZ, RZ, -0x800000 ;  /* 0xff800000ff027424 */ /* 0x000fc400078e00ff */
[----:B------:R-:W-:Y:S01]  /*159f0*/  @P2 FFMA.FTZ R0, R3, R14, R6 ;  /* 0x0000000e03002223 */ /* 0x000fe20000010006 */
[----:B------:R-:W-:Y:S01]  /*15a00*/  @P3 FFMA.FTZ R2, R12, R74, R7 ;  /* 0x0000004a0c023223 */ /* 0x000fe20000010007 */
[----:B------:R-:W-:Y:S01]  /*15a10*/  SEL R154, R154, RZ, P0 ;  /* 0x000000ff9a9a7207 */ /* 0x000fe20000000000 */
[----:B------:R-:W-:Y:S02]  /*15a20*/  WARPGROUP.DEPBAR.LE gsb0, 0x0 ;  /* 0x00008000000079c5 */ /* 0x000fe40000010000 */
        /* <DEDUP_REMOVED lines=50> */
[----:B---3--:R-:W-:-:S05]  /*15d50*/  VIADD R9, R9, 0x1 ;  /* 0x0000000109097836 */ /* 0x008fca0000000000 */
[----:B------:R1:W-:Y:S02]  /*15d60*/  STL [R1+0x98], R9 ;  /* 0x0000980901007387 */ /* 0x0003e40000100800 */
.L_x_10386:
[----:B------:R-:W2:Y:S01]  /*15d70*/  LDL R85, [R1+0x8c] ;  /* 0x00008c0001557983 */ /* 0x000ea20000100800 */
[----:B------:R-:W0:Y:S01]  /*15d80*/  S2R R4, SR_TID.X ;  /* 0x0000000000047919 */ /* 0x000e220000002100 */
[----:B------:R-:W-:Y:S05]  /*15d90*/  WARPSYNC.ALL ;  /* 0x0000000000007948 */ /* 0x000fea0003800000 */
[----:B------:R-:W3:Y:S01]  /*15da0*/  S2UR UR5, SR_CgaCtaId ;  /* 0x00000000000579c3 */ /* 0x000ee20000008800 */
[----:B------:R-:W-:Y:S01]  /*15db0*/  UMOV UR4, 0x400 ;  /* 0x0000040000047882 */ /* 0x000fe20000000000 */
[----:B0-----:R-:W-:-:S05]  /*15dc0*/  VIADD R87, R4, 0xffffff80 ;  /* 0xffffff8004577836 */ /* 0x001fca0000000000 */
[----:B------:R-:W-:-:S04]  /*15dd0*/  SHF.R.S32.HI R70, RZ, 0x1f, R87 ;  /* 0x0000001fff467819 */ /* 0x000fc80000011457 */
[----:B------:R-:W-:Y:S01]  /*15de0*/  LEA.HI R70, R70, R87, RZ, 0x2 ;  /* 0x0000005746467211 */ /* 0x000fe200078f10ff */
[----:B---3--:R-:W-:-:S03]  /*15df0*/  ULEA UR4, UR5, UR4, 0x18 ;  /* 0x0000000405047291 */ /* 0x008fc6000f8ec03f */
[----:B------:R-:W-:-:S05]  /*15e00*/  LOP3.LUT R70, R70, 0xfffffffc, RZ, 0xc0, !PT ;  /* 0xfffffffc46467812 */ /* 0x000fca00078ec0ff */
[----:B------:R-:W-:Y:S02]  /*15e10*/  IMAD.IADD R70, R87, 0x1, -R70 ;  /* 0x0000000157467824 */ /* 0x000fe400078e0a46 */
[----:B------:R-:W-:Y:S01]  /*15e20*/  IMAD.U32 R16, RZ, RZ, UR4 ;  /* 0x00000004ff107e24 */ /* 0x000fe2000f8e00ff */
[----:B------:R-:W-:Y:S01]  /*15e30*/  BAR.SYNC.DEFER_BLOCKING 0x5, 0x200 ;  /* 0x0148000000007b1d */ /* 0x000fe20000010000 */
[----:B------:R-:W-:-:S04]  /*15e40*/  IMAD.SHL.U32 R36, R70, 0x8, RZ ;  /* 0x0000000846247824 */ /* 0x000fc800078e00ff */
[C---:B------:R-:W-:Y:S02]  /*15e50*/  VIADD R37, R36.reuse, 0x40 ;  /* 0x0000004024257836 */ /* 0x040fe40000000000 */
[----:B------:R-:W-:Y:S01]  /*15e60*/  VIADD R38, R36, 0x20 ;  /* 0x0000002024267836 */ /* 0x000fe20000000000 */
[----:B------:R-:W-:Y:S02]  /*15e70*/  BSSY B0, `(.L_x_10442) ;  /* 0x00001b8000007945 */ /* 0x000fe40003800000 */
[----:B------:R-:W-:Y:S02]  /*15e80*/  SHF.R.S32.HI R40, RZ, 0x1f, R37 ;  /* 0x0000001fff287819 */ /* 0x000fe40000011425 */
[----:B------:R-:W-:Y:S01]  /*15e90*/  SHF.R.S32.HI R39, RZ, 0x1f, R38 ;  /* 0x0000001fff277819 */ /* 0x000fe20000011426 */
[----:B------:R0:W3:Y:S01]  /*15ea0*/  LDS.128 R108, [R16+0x31cd0] ;  /* 0x031cd000106c7984 */ /* 0x0000e20000000c00 */
[----:B------:R-:W-:Y:S06]  /*15eb0*/  BAR.ARV 0x4, 0x200 ;  /* 0x0108000000007b1d */ /* 0x000fec0000002000 */
[----:B--2---:R-:W-:Y:S01]  /*15ec0*/  SHF.R.S32.HI R54, RZ, 0x1f, R85 ;  /* 0x0000001fff367819 */ /* 0x004fe20000011455 */
[----:B------:R-:W-:-:S03]  /*15ed0*/  IMAD.SHL.U32 R58, R85, 0x4, RZ ;  /* 0x00000004553a7824 */ /* 0x000fc600078e00ff */
[----:B------:R-:W-:Y:S01]  /*15ee0*/  SHF.L.U64.HI R55, R85, 0x2, R54 ;  /* 0x0000000255377819 */ /* 0x000fe20000010236 */
[----:B0--3--:R-:W-:Y:S06]  /*15ef0*/  @P1 BRA `(.L_x_10443) ;  /* 0x0000001000441947 */ /* 0x009fec0003800000 */
[----:B------:R-:W2:Y:S01]  /*15f00*/  LDL R4, [R1+0xd0] ;  /* 0x0000d00001047983 */ /* 0x000ea20000100800 */
[----:B------:R-:W-:Y:S05]  /*15f10*/  WARPSYNC.ALL ;  /* 0x0000000000007948 */ /* 0x000fea0003800000 */
[----:B------:R-:W0:Y:S01]  /*15f20*/  S2R R5, SR_SWINHI ;  /* 0x0000000000057919 */ /* 0x000e220000002f00 */
[----:B------:R-:W-:Y:S01]  /*15f30*/  F2FP.BF16.F32.PACK_AB R6, R81, R6 ;  /* 0x000000065106723e */ /* 0x000fe200000010ff */
[----:B------:R-:W-:Y:S01]  /*15f40*/  ULDC.64 UR4, c[0x0][0xc00] ;  /* 0x0003000000047ab9 */ /* 0x000fe20000000a00 */
[----:B------:R-:W-:Y:S02]  /*15f50*/  F2FP.BF16.F32.PACK_AB R27, R68, R27 ;  /* 0x0000001b441b723e */ /* 0x000fe400000010ff */
[----:B------:R-:W-:-:S02]  /*15f60*/  MOV R20, R16 ;  /* 0x0000001000147202 */ /* 0x000fc40000000f00 */
[----:B0-----:R-:W-:Y:S01]  /*15f70*/  MOV R21, R5 ;  /* 0x0000000500157202 */ /* 0x001fe20000000f00 */
[----:B------:R-:W-:Y:S02]  /*15f80*/  BAR.SYNC.DEFER_BLOCKING 0x1, 0x180 ;  /* 0x0046000000007b1d */ /* 0x000fe40000010000 */
[----:B--2---:R-:W-:-:S03]  /*15f90*/  IMAD.WIDE R4, R4, 0x2, R20 ;  /* 0x0000000204047825 */ /* 0x004fc600078e0214 */
[C---:B------:R-:W-:Y:S02]  /*15fa0*/  IADD3 R59, P4, R4.reuse, 0x20, RZ ;  /* 0x00000020043b7810 */ /* 0x040fe40007f9e0ff */
[C---:B------:R-:W-:Y:S02]  /*15fb0*/  IADD3 R63, P3, R4.reuse, 0x3000, RZ ;  /* 0x00003000043f7810 */ /* 0x040fe40007f7e0ff */
[----:B-1----:R-:W-:Y:S01]  /*15fc0*/  LOP3.LUT R8, R59, 0x180, RZ, 0xc0, !PT ;  /* 0x000001803b087812 */ /* 0x002fe200078ec0ff */
[--C-:B------:R-:W-:Y:S01]  /*15fd0*/  IMAD.X R13, RZ, RZ, R5.reuse, P4 ;  /* 0x000000ffff0d7224 */ /* 0x100fe200020e0605 */
[----:B------:R-:W-:Y:S01]  /*15fe0*/  IADD3 R67, P2, R4, 0x3020, RZ ;  /* 0x0000302004437810 */ /* 0x000fe20007f5e0ff */
[--C-:B------:R-:W-:Y:S01]  /*15ff0*/  IMAD.X R15, RZ, RZ, R5.reuse, P3 ;  /* 0x000000ffff0f7224 */ /* 0x100fe200018e0605 */
[----:B------:R-:W-:Y:S02]  /*16000*/  SHF.R.U64 R8, R8, 0x3, RZ ;  /* 0x0000000308087819 */ /* 0x000fe400000012ff */
[C---:B------:R-:W-:Y:S01]  /*16010*/  IADD3 R62, P1, R4.reuse, 0x6000, RZ ;  /* 0x00006000043e7810 */ /* 0x040fe20007f3e0ff */
[----:B------:R-:W-:Y:S01]  /*16020*/  IMAD.X R25, RZ, RZ, R5, P2 ;  /* 0x000000ffff197224 */ /* 0x000fe200010e0605 */
[----:B------:R-:W-:-:S02]  /*16030*/  LOP3.LUT R9, R4, 0x180, RZ, 0xc0, !PT ;  /* 0x0000018004097812 */ /* 0x000fc400078ec0ff */
[----:B------:R-:W-:Y:S02]  /*16040*/  LOP3.LUT R12, R8, R59, RZ, 0x3c, !PT ;  /* 0x0000003b080c7212 */ /* 0x000fe400078e3cff */
[----:B------:R-:W-:Y:S02]  /*16050*/  LOP3.LUT R8, R63, 0x180, RZ, 0xc0, !PT ;  /* 0x000001803f087812 */ /* 0x000fe400078ec0ff */
[----:B------:R-:W-:Y:S02]  /*16060*/  LOP3.LUT R10, R67, 0x180, RZ, 0xc0, !PT ;  /* 0x00000180430a7812 */ /* 0x000fe400078ec0ff */
[----:B------:R-:W-:Y:S02]  /*16070*/  LOP3.LUT R59, R62, 0x180, RZ, 0xc0, !PT ;  /* 0x000001803e3b7812 */ /* 0x000fe400078ec0ff */
[----:B------:R-:W-:Y:S02]  /*16080*/  SHF.R.U64 R9, R9, 0x3, RZ ;  /* 0x0000000309097819 */ /* 0x000fe400000012ff */
[----:B------:R-:W-:-:S02]  /*16090*/  SHF.R.U64 R8, R8, 0x3, RZ ;  /* 0x0000000308087819 */ /* 0x000fc400000012ff */
[----:B------:R-:W-:Y:S02]  /*160a0*/  IADD3 R83, P0, R4, 0x6020, RZ ;  /* 0x0000602004537810 */ /* 0x000fe40007f1e0ff */
[----:B------:R-:W-:Y:S02]  /*160b0*/  SHF.R.U64 R10, R10, 0x3, RZ ;  /* 0x000000030a0a7819 */ /* 0x000fe400000012ff */
[----:B------:R-:W-:Y:S01]  /*160c0*/  SHF.R.U64 R59, R59, 0x3, RZ ;  /* 0x000000033b3b7819 */ /* 0x000fe200000012ff */
[--C-:B------:R-:W-:Y:S01]  /*160d0*/  IMAD.X R11, RZ, RZ, R5.reuse, P0 ;  /* 0x000000ffff0b7224 */ /* 0x100fe200000e0605 */
[----:B------:R-:W-:Y:S01]  /*160e0*/  LOP3.LUT R4, R9, R4, RZ, 0x3c, !PT ;  /* 0x0000000409047212 */ /* 0x000fe200078e3cff */
[----:B------:R-:W-:Y:S01]  /*160f0*/  IMAD.X R9, RZ, RZ, R5, P1 ;  /* 0x000000ffff097224 */ /* 0x000fe200008e0605 */
[----:B------:R-:W-:Y:S02]  /*16100*/  LOP3.LUT R14, R8, R63, RZ, 0x3c, !PT ;  /* 0x0000003f080e7212 */ /* 0x000fe400078e3cff */
[----:B------:R-:W-:-:S02]  /*16110*/  LOP3.LUT R24, R10, R67, RZ, 0x3c, !PT ;  /* 0x000000430a187212 */ /* 0x000fc400078e3cff */
[----:B------:R-:W-:Y:S02]  /*16120*/  LOP3.LUT R8, R59, R62, RZ, 0x3c, !PT ;  /* 0x0000003e3b087212 */ /* 0x000fe400078e3cff */
[----:B------:R-:W-:Y:S02]  /*16130*/  LOP3.LUT R66, R83, 0x180, RZ, 0xc0, !PT ;  /* 0x0000018053427812 */ /* 0x000fe400078ec0ff */
[----:B------:R-:W-:Y:S02]  /*16140*/  MOV R62, R4 ;  /* 0x00000004003e7202 */ /* 0x000fe40000000f00 */
[----:B------:R-:W-:Y:S02]  /*16150*/  F2FP.BF16.F32.PACK_AB R4, R80, R7 ;  /* 0x000000075004723e */ /* 0x000fe400000010ff */
[----:B------:R-:W-:Y:S02]  /*16160*/  F2FP.BF16.F32.PACK_AB R5, R86, R61 ;  /* 0x0000003d5605723e */ /* 0x000fe400000010ff */
[----:B------:R-:W-:-:S02]  /*16170*/  F2FP.BF16.F32.PACK_AB R7, R69, R60 ;  /* 0x0000003c4507723e */ /* 0x000fc400000010ff */
[----:B------:R-:W-:Y:S02]  /*16180*/  MOV R61, R12 ;  /* 0x0000000c003d7202 */ /* 0x000fe40000000f00 */
[----:B------:R-:W-:Y:S01]  /*16190*/  MOV R60, R14 ;  /* 0x0000000e003c7202 */ /* 0x000fe20000000f00 */
[----:B------:R0:W-:Y:S01]  /*161a0*/  STSM.16.M88.4 [R62], R4 ;  /* 0x000000043e007844 */ /* 0x0001e20000000200 */
[----:B------:R-:W-:Y:S02]  /*161b0*/  MOV R59, R24 ;  /* 0x00000018003b7202 */ /* 0x000fe40000000f00 */
[----:B------:R-:W-:Y:S02]  /*161c0*/  SHF.R.U64 R66, R66, 0x3, RZ ;  /* 0x0000000342427819 */ /* 0x000fe400000012ff */
        /* <DEDUP_REMOVED lines=8> */
[----:B------:R-:W-:-:S02]  /*16250*/  LOP3.LUT R10, R66, R83, RZ, 0x3c, !PT ;  /* 0x00000053420a7212 */ /* 0x000fc400078e3cff */
[----:B------:R-:W-:Y:S01]  /*16260*/  ISETP.NE.U32.AND P0, PT, RZ, UR4, PT ;  /* 0x00000004ff007c0c */ /* 0x000fe2000bf05070 */
[----:B------:R1:W-:Y:S01]  /*16270*/  STSM.16.M88.4 [R60], R24 ;  /* 0x000000183c007844 */ /* 0x0003e20000000200 */
[----:B------:R-:W-:Y:S02]  /*16280*/  MOV R53, R8 ;  /* 0x0000000800357202 */ /* 0x000fe40000000f00 */
[----:B------:R-:W-:Y:S02]  /*16290*/  MOV R44, R10 ;  /* 0x0000000a002c7202 */ /* 0x000fe40000000f00 */
[----:B0-----:R-:W-:Y:S02]  /*162a0*/  F2FP.BF16.F32.PACK_AB R4, R76, R41 ;  /* 0x000000294c04723e */ /* 0x001fe400000010ff */
[----:B------:R-:W-:Y:S02]  /*162b0*/  F2FP.BF16.F32.PACK_AB R5, R64, R43 ;  /* 0x0000002b4005723e */ /* 0x000fe400000010ff */
[----:B------:R-:W-:-:S02]  /*162c0*/  F2FP.BF16.F32.PACK_AB R6, R48, R33 ;  /* 0x000000213006723e */ /* 0x000fc400000010ff */
[----:B------:R-:W-:Y:S01]  /*162d0*/  F2FP.BF16.F32.PACK_AB R7, R51, R42 ;  /* 0x0000002a3307723e */ /* 0x000fe200000010ff */
[----:B------:R-:W-:Y:S01]  /*162e0*/  IMAD.MOV.U32 R42, RZ, RZ, RZ ;  /* 0x000000ffff2a7224 */ /* 0x000fe200078e00ff */
[----:B------:R-:W-:Y:S02]  /*162f0*/  F2FP.BF16.F32.PACK_AB R8, R52, R3 ;  /* 0x000000033408723e */ /* 0x000fe400000010ff */
[----:B------:R-:W-:Y:S01]  /*16300*/  F2FP.BF16.F32.PACK_AB R9, R50, R35 ;  /* 0x000000233209723e */ /* 0x000fe200000010ff */
[----:B------:R0:W-:Y:S01]  /*16310*/  STSM.16.M88.4 [R59], R4 ;  /* 0x000000043b007844 */ /* 0x0001e20000000200 */
[----:B-1----:R-:W-:Y:S01]  /*16320*/  IADD3 R24, P1, R58, UR4, RZ ;  /* 0x000000043a187c10 */ /* 0x002fe2000ff3e0ff */
[----:B------:R-:W1:Y:S01]  /*16330*/  LDC R3, c[0x0][0xbe8] ;  /* 0x0002fa00ff037b82 */ /* 0x000e620000000800 */
[----:B------:R-:W-:Y:S02]  /*16340*/  F2FP.BF16.F32.PACK_AB R10, R45, R28 ;  /* 0x0000001c2d0a723e */ /* 0x000fe400000010ff */
[----:B------:R-:W-:-:S02]  /*16350*/  F2FP.BF16.F32.PACK_AB R11, R47, R34 ;  /* 0x000000222f0b723e */ /* 0x000fc400000010ff */
[----:B------:R-:W-:Y:S02]  /*16360*/  F2FP.BF16.F32.PACK_AB R12, R56, R29 ;  /* 0x0000001d380c723e */ /* 0x000fe400000010ff */
[----:B------:R-:W-:Y:S01]  /*16370*/  F2FP.BF16.F32.PACK_AB R13, R46, R31 ;  /* 0x0000001f2e0d723e */ /* 0x000fe200000010ff */
[----:B------:R2:W-:Y:S01]  /*16380*/  STSM.16.M88.4 [R53], R8 ;  /* 0x0000000835007844 */ /* 0x0005e20000000200 */
[----:B------:R-:W-:Y:S02]  /*16390*/  F2FP.BF16.F32.PACK_AB R14, R49, R32 ;  /* 0x00000020310e723e */ /* 0x000fe400000010ff */
        /* <DEDUP_REMOVED lines=10> */
[----:B0-----:R-:W-:Y:S01]  /*16440*/  IMAD.U32 R6, RZ, RZ, UR4 ;  /* 0x00000004ff067e24 */ /* 0x001fe2000f8e00ff */
[----:B------:R-:W-:Y:S01]  /*16450*/  @P2 IADD3.X R59, R55, UR5, RZ, P3, !PT ;  /* 0x00000005373b2c10 */ /* 0x000fe20009ffe4ff */
[----:B------:R2:W5:Y:S01]  /*16460*/  @P0 LDG.E R42, desc[UR60][R24.64] ;  /* 0x0000003c182a0981 */ /* 0x000562000c1e1900 */
[----:B-1----:R-:W-:-:S03]  /*16470*/  ISETP.NE.AND P1, PT, R3, 0x1, PT ;  /* 0x000000010300780c */ /* 0x002fc60003f25270 */
[----:B------:R2:W5:Y:S10]  /*16480*/  @P2 LDG.E R6, desc[UR60][R58.64] ;  /* 0x0000003c3a062981 */ /* 0x000574000c1e1900 */
[----:B------:R-:W0:Y:S08]  /*16490*/  @P1 LDC R5, c[0x0][0xbec] ;  /* 0x0002fb00ff051b82 */ /* 0x000e300000000800 */
[----:B------:R-:W1:Y:S01]  /*164a0*/  @P1 LDC R27, c[0x0][0xbf0] ;  /* 0x0002fc00ff1b1b82 */ /* 0x000e620000000800 */
[----:B--2---:R-:W-:Y:S05]  /*164b0*/  @P2 BRA `(.L_x_10444) ;  /* 0x0000000000102947 */ /* 0x004fea0003800000 */
[----:B------:R-:W-:Y:S05]  /*164c0*/  @!P0 BRA `(.L_x_10444) ;  /* 0x00000000000c8947 */ /* 0x000fea0003800000 */
[----:B------:R-:W2:Y:S04]  /*164d0*/  LDG.E R7, desc[UR60][R24.64] ;  /* 0x0000003c18077981 */ /* 0x000ea8000c1e1900 */
[----:B-----5:R-:W2:Y:S02]  /*164e0*/  LDG.E R6, desc[UR60][R24.64+0x4] ;  /* 0x0000043c18067981 */ /* 0x020ea4000c1e1900 */
[----:B--2---:R-:W-:-:S07]  /*164f0*/  IMAD.IADD R6, R6, 0x1, -R7 ;  /* 0x0000000106067824 */ /* 0x004fce00078e0a07 */
.L_x_10444:
[----:B------:R-:W2:Y:S01]  /*16500*/  LDL R4, [R1+0xc8] ;  /* 0x0000c80001047983 */ /* 0x000ea20000100800 */
[--C-:B------:R-:W-:Y:S01]  /*16510*/  SHF.R.S32.HI R52, RZ, 0x1f, R87.reuse ;  /* 0x0000001fff347819 */ /* 0x100fe20000011457 */
[----:B------:R-:W-:Y:S01]  /*16520*/  ULDC.64 UR4, c[0x0][0xb90] ;  /* 0x0002e40000047ab9 */ /* 0x000fe20000000a00 */
[----:B-----5:R-:W-:Y:S01]  /*16530*/  SHF.R.S32.HI R43, RZ, 0x1f, R42 ;  /* 0x0000001fff2b7819 */ /* 0x020fe2000001142a */
[----:B------:R-:W3:Y:S01]  /*16540*/  LDL.LU R55, [R1+0x90] ;  /* 0x0000900001377983 */ /* 0x000ee20000300800 */
[----:B------:R-:W-:Y:S02]  /*16550*/  SEL R54, R54, RZ, !P0 ;  /* 0x000000ff36367207 */ /* 0x000fe40004000000 */
[----:B------:R-:W-:Y:S01]  /*16560*/  SEL R48, R85, RZ, !P0 ;  /* 0x000000ff55307207 */ /* 0x000fe20004000000 */
[----:B------:R-:W2:Y:S01]  /*16570*/  LDL.LU R50, [R1+0x94] ;  /* 0x0000940001327983 */ /* 0x000ea20000300800 */
[----:B------:R-:W-:Y:S02]  /*16580*/  LEA.HI R52, R52, R87, RZ, 0x2 ;  /* 0x0000005734347211 */ /* 0x000fe400078f10ff */
[----:B------:R-:W-:Y:S01]  /*16590*/  SHF.R.S32.HI R26, RZ, 0x1f, R87 ;  /* 0x0000001fff1a7819 */ /* 0x000fe20000011457 */
[----:B------:R-:W4:Y:S01]  /*165a0*/  LDL R14, [R1+0xc4] ;  /* 0x0000c400010e7983 */ /* 0x000f220000100800 */
[----:B------:R-:W-:Y:S01]  /*165b0*/  SHF.R.S32.HI R52, RZ, 0x2, R52 ;  /* 0x00000002ff347819 */ /* 0x000fe20000011434 */
[----:B------:R-:W-:Y:S01]  /*165c0*/  IMAD R41, R6, R3, RZ ;  /* 0x0000000306297224 */ /* 0x000fe200078e02ff */
[----:B------:R-:W4:Y:S03]  /*165d0*/  @P1 LDC R51, c[0x0][0xbec] ;  /* 0x0002fb00ff331b82 */ /* 0x000f260000000800 */
[----:B------:R-:W-:-:S04]  /*165e0*/  IMAD R9, R52, 0x20, R36 ;  /* 0x0000002034097824 */ /* 0x000fc800078e0224 */
[----:B------:R-:W-:Y:S01]  /*165f0*/  IMAD.WIDE R20, R9, 0x2, R20 ;  /* 0x0000000209147825 */ /* 0x000fe200078e0214 */
[----:B------:R-:W-:Y:S01]  /*16600*/  LEA.HI R26, R26, R87, RZ, 0x7 ;  /* 0x000000571a1a7211 */ /* 0x000fe200078f38ff */
[----:B------:R-:W4:Y:S03]  /*16610*/  @P1 LDC R53, c[0x0][0xbf0] ;  /* 0x0002fc00ff351b82 */ /* 0x000f260000000800 */
[----:B------:R-:W-:Y:S02]  /*16620*/  LOP3.LUT R26, R26, 0xffffff80, RZ, 0xc0, !PT ;  /* 0xffffff801a1a7812 */ /* 0x000fe400078ec0ff */
[----:B------:R-:W-:-:S03]  /*16630*/  IADD3 R13, P3, R20, 0x3000, RZ ;  /* 0x00003000140d7810 */ /* 0x000fc60007f7e0ff */
[----:B------:R-:W-:Y:S01]  /*16640*/  IMAD.IADD R26, R87, 0x1, -R26 ;  /* 0x00000001571a7824 */ /* 0x000fe200078e0a1a */
[----:B------:R-:W-:Y:S02]  /*16650*/  IADD3 R15, P2, R20, 0x1800, RZ ;  /* 0x00001800140f7810 */ /* 0x000fe40007f5e0ff */
[----:B------:R-:W-:-:S04]  /*16660*/  LOP3.LUT R12, R13, 0x180, RZ, 0xc0, !PT ;  /* 0x000001800d0c7812 */ /* 0x000fc800078ec0ff */
[----:B------:R-:W-:-:S04]  /*16670*/  SHF.R.U64 R12, R12, 0x3, RZ ;  /* 0x000000030c0c7819 */ /* 0x000fc800000012ff */
[----:B------:R-:W-:Y:S01]  /*16680*/  LOP3.LUT R12, R12, R13, RZ, 0x3c, !PT ;  /* 0x0000000d0c0c7212 */ /* 0x000fe200078e3cff */
[----:B------:R-:W-:Y:S01]  /*16690*/  IMAD.X R13, RZ, RZ, R21, P3 ;  /* 0x000000ffff0d7224 */ /* 0x000fe200018e0615 */
[C---:B------:R-:W-:Y:S02]  /*166a0*/  IADD3 R25, P5, R20.reuse, 0x4800, RZ ;  /* 0x0000480014197810 */ /* 0x040fe40007fbe0ff */
        /* <DEDUP_REMOVED lines=9> */
[----:B------:R-:W-:Y:S01]  /*16740*/  BSSY B1, `(.L_x_10445) ;  /* 0x0000079000017945 */ /* 0x000fe20003800000 */
[----:B---3--:R-:W-:Y:S01]  /*16750*/  SHF.R.S32.HI R49, RZ, 0x1f, R55 ;  /* 0x0000001fff317819 */ /* 0x008fe20000011437 */
[----:B--2---:R-:W-:-:S04]  /*16760*/  IMAD R10, R50, 0xc0, R4 ;  /* 0x000000c0320a7824 */ /* 0x004fc800078e0204 */
[----:B------:R-:W-:Y:S02]  /*16770*/  IMAD R4, R49, UR4, RZ ;  /* 0x0000000431047c24 */ /* 0x000fe4000f8e02ff */
[----:B0-----:R-:W-:-:S04]  /*16780*/  @P1 IMAD.HI.U32 R8, R10, R5, RZ ;  /* 0x000000050a081227 */ /* 0x001fc800078e00ff */
        /* <DEDUP_REMOVED lines=23> */
[----:B------:R-:W-:Y:S01]  /*16900*/  SHFL.IDX PT, R46, R10, RZ, 0x1c1f ;  /* 0x001c1fff0a2e7589 */ /* 0x000fe200000e0000 */
[----:B----4-:R-:W-:-:S03]  /*16910*/  IMAD R4, R50, 0xc0, R14 ;  /* 0x000000c032047824 */ /* 0x010fc600078e020e */
[----:B------:R-:W-:Y:S01]  /*16920*/  SHFL.IDX PT, R44, R10, 0x1, 0x1c1f ;  /* 0x003c1f000a2c7f89 */ /* 0x000fe200000e0000 */
[----:B------:R-:W-:Y:S01]  /*16930*/  IMAD.X R9, RZ, RZ, R21, P2 ;  /* 0x000000ffff097224 */ /* 0x000fe200010e0615 */
[----:B------:R-:W-:Y:S01]  /*16940*/  LOP3.LUT R7, R20, 0x180, RZ, 0xc0, !PT ;  /* 0x0000018014077812 */ /* 0x000fe200078ec0ff */
[----:B------:R-:W-:Y:S01]  /*16950*/  ULDC.64 UR4, c[0x0][0xaa0] ;  /* 0x0002a80000047ab9 */ /* 0x000fe20000000a00 */
[----:B------:R-:W0:Y:S01]  /*16960*/  SHFL.IDX PT, R47, R11, RZ, 0x1c1f ;  /* 0x001c1fff0b2f7589 */ /* 0x000e2200000e0000 */
[----:B------:R-:W-:-:S03]  /*16970*/  LOP3.LUT P0, RZ, R26, 0x3, RZ, 0xc0, !PT ;  /* 0x000000031aff7812 */ /* 0x000fc6000780c0ff */
[----:B------:R-:W1:Y:S01]  /*16980*/  SHFL.IDX PT, R45, R11, 0x1, 0x1c1f ;  /* 0x003c1f000b2d7f89 */ /* 0x000e6200000e0000 */
[C---:B------:R-:W-:Y:S01]  /*16990*/  ISETP.GE.OR P2, PT, R4.reuse, R41, P0 ;  /* 0x000000290400720c */ /* 0x040fe20000746670 */
[----:B------:R-:W-:Y:S01]  /*169a0*/  VIADD R4, R4, 0x8 ;  /* 0x0000000804047836 */ /* 0x000fe20000000000 */
[----:B------:R-:W-:-:S04]  /*169b0*/  IADD3 R5, P3, R20, 0x7800, RZ ;  /* 0x0000780014057810 */ /* 0x000fc80007f7e0ff */
[----:B------:R-:W-:Y:S02]  /*169c0*/  ISETP.GE.OR P0, PT, R4, R41, P0 ;  /* 0x000000290400720c */ /* 0x000fe40000706670 */
[----:B------:R-:W-:Y:S01]  /*169d0*/  LOP3.LUT R4, R5, 0x180, RZ, 0xc0, !PT ;  /* 0x0000018005047812 */ /* 0x000fe200078ec0ff */
[----:B------:R-:W-:Y:S01]  /*169e0*/  IMAD R43, R43, UR4, RZ ;  /* 0x000000042b2b7c24 */ /* 0x000fe2000f8e02ff */
[----:B------:R-:W-:Y:S02]  /*169f0*/  SHF.R.U64 R7, R7, 0x3, RZ ;  /* 0x0000000307077819 */ /* 0x000fe400000012ff */
[----:B------:R-:W-:Y:S02]  /*16a00*/  SHF.R.U64 R4, R4, 0x3, RZ ;  /* 0x0000000304047819 */ /* 0x000fe400000012ff */
[----:B------:R-:W-:Y:S01]  /*16a10*/  LOP3.LUT R20, R7, R20, RZ, 0x3c, !PT ;  /* 0x0000001407147212 */ /* 0x000fe200078e3cff */
[----:B0-----:R0:W-:Y:S01]  /*16a20*/  @!P2 ST.E desc[UR60][R46.64], R0 ;  /* 0x000000002e00a985 */ /* 0x0011e2000c10193c */
[----:B------:R-:W-:-:S03]  /*16a30*/  LOP3.LUT R32, R4, R5, RZ, 0x3c, !PT ;  /* 0x0000000504207212 */ /* 0x000fc600078e3cff */
[----:B-1----:R1:W-:Y:S04]  /*16a40*/  @!P0 ST.E desc[UR60][R44.64], R2 ;  /* 0x000000022c008985 */ /* 0x0023e8000c10193c */
[----:B------:R2:W5:Y:S01]  /*16a50*/  LD.E.128 R4, desc[UR60][R20.64] ;  /* 0x0000003c14047980 */ /* 0x000562000c101d00 */
[C---:B0-----:R-:W-:Y:S01]  /*16a60*/  IMAD R47, R42.reuse, UR5, R43 ;  /* 0x000000052a2f7c24 */ /* 0x041fe2000f8e022b */
[----:B------:R-:W-:Y:S01]  /*16a70*/  LOP3.LUT R8, R15, 0x180, RZ, 0xc0, !PT ;  /* 0x000001800f087812 */ /* 0x000fe200078ec0ff */
[----:B------:R-:W-:Y:S01]  /*16a80*/  IMAD.WIDE.U32 R42, R42, UR4, RZ ;  /* 0x000000042a2a7c25 */ /* 0x000fe2000f8e00ff */
[----:B------:R-:W-:Y:S01]  /*16a90*/  ULDC.64 UR4, c[0x0][0xae8] ;  /* 0x0002ba0000047ab9 */ /* 0x000fe20000000a00 */
[----:B------:R-:W5:Y:S02]  /*16aa0*/  LD.E.128 R24, desc[UR60][R24.64] ;  /* 0x0000003c18187980 */ /* 0x000f64000c101d00 */
[----:B------:R-:W-:-:S02]  /*16ab0*/  IMAD R0, R70, 0x60, R52 ;  /* 0x0000006046007824 */ /* 0x000fc400078e0234 */
[----:B--2---:R-:W-:Y:S01]  /*16ac0*/  IMAD.MOV.U32 R20, RZ, RZ, R42 ;  /* 0x000000ffff147224 */ /* 0x004fe200078e002a */
[----:B------:R-:W5:Y:S01]  /*16ad0*/  LD.E.128 R28, desc[UR60][R28.64] ;  /* 0x0000003c1c1c7980 */ /* 0x000f62000c101d00 */
[----:B------:R-:W-:Y:S02]  /*16ae0*/  IMAD R42, R50, 0xc0, R0 ;  /* 0x000000c0322a7824 */ /* 0x000fe400078e0200 */
[----:B------:R-:W-:Y:S02]  /*16af0*/  IMAD.X R33, RZ, RZ, R21, P3 ;  /* 0x000000ffff217224 */ /* 0x000fe400018e0615 */
[----:B------:R-:W-:Y:S02]  /*16b00*/  IMAD.IADD R21, R43, 0x1, R47 ;  /* 0x000000012b157824 */ /* 0x000fe400078e022f */
[----:B------:R-:W-:Y:S02]  /*16b10*/  IMAD R49, R49, UR4, RZ ;  /* 0x0000000431317c24 */ /* 0x000fe4000f8e02ff */
[----:B------:R-:W-:Y:S01]  /*16b20*/  @P1 IMAD.HI.U32 R0, R42, R51, RZ ;  /* 0x000000332a001227 */ /* 0x000fe200078e00ff */
[----:B------:R-:W-:Y:S01]  /*16b30*/  SHF.R.U64 R8, R8, 0x3, RZ ;  /* 0x0000000308087819 */ /* 0x000fe200000012ff */
[----:B------:R-:W5:Y:S02]  /*16b40*/  LD.E.128 R32, desc[UR60][R32.64] ;  /* 0x0000003c20207980 */ /* 0x000f64000c101d00 */
[----:B------:R-:W-:-:S02]  /*16b50*/  IMAD R49, R55, UR5, R49 ;  /* 0x0000000537317c24 */ /* 0x000fc4000f8e0231 */
[----:B------:R-:W-:Y:S01]  /*16b60*/  IMAD.WIDE.U32 R20, R55, UR4, R20 ;  /* 0x0000000437147c25 */ /* 0x000fe2000f8e0014 */
[----:B------:R-:W-:-:S03]  /*16b70*/  ULDC.64 UR4, c[0x0][0xaf0] ;  /* 0x0002bc0000047ab9 */ /* 0x000fc60000000a00 */
[----:B------:R-:W-:Y:S01]  /*16b80*/  IMAD.MOV.U32 R43, RZ, RZ, R42 ;  /* 0x000000ffff2b7224 */ /* 0x000fe200078e002a */
[----:B------:R-:W-:Y:S01]  /*16b90*/  @P1 SHF.R.U32.HI R43, RZ, R53, R0 ;  /* 0x00000035ff2b1219 */ /* 0x000fe20000011600 */
[----:B-1----:R-:W-:Y:S02]  /*16ba0*/  IMAD R45, R54, UR4, RZ ;  /* 0x00000004362d7c24 */ /* 0x002fe4000f8e02ff */
[----:B------:R-:W-:Y:S01]  /*16bb0*/  IMAD.IADD R21, R21, 0x1, R49 ;  /* 0x0000000115157824 */ /* 0x000fe200078e0231 */
[----:B------:R-:W-:Y:S01]  /*16bc0*/  SHF.R.S32.HI R0, RZ, 0x1f, R43 ;  /* 0x0000001fff007819 */ /* 0x000fe2000001142b */
[----:B------:R-:W-:Y:S01]  /*16bd0*/  IMAD R45, R48, UR5, R45 ;  /* 0x00000005302d7c24 */ /* 0x000fe2000f8e022d */
[----:B------:R-:W-:Y:S01]  /*16be0*/  LOP3.LUT R8, R8, R15, RZ, 0x3c, !PT ;  /* 0x0000000f08087212 */ /* 0x000fe200078e3cff */
[----:B------:R-:W-:Y:S01]  /*16bf0*/  IMAD.MOV R2, RZ, RZ, -R43 ;  /* 0x000000ffff027224 */ /* 0x000fe200078e0a2b */
[----:B------:R-:W5:Y:S01]  /*16c00*/  LD.E.128 R12, desc[UR60][R12.64] ;  /* 0x0000003c0c0c7980 */ /* 0x000f62000c101d00 */
[----:B------:R-:W-:Y:S01]  /*16c10*/  IMAD.WIDE.U32 R48, R48, UR4, R20 ;  /* 0x0000000430307c25 */ /* 0x000fe2000f8e0014 */
[----:B------:R-:W-:-:S02]  /*16c20*/  ULDC.64 UR4, c[0x0][0xae0] ;  /* 0x0002b80000047ab9 */ /* 0x000fc40000000a00 */
[----:B------:R-:W5:Y:S01]  /*16c30*/  LD.E.128 R8, desc[UR60][R8.64] ;  /* 0x0000003c08087980 */ /* 0x000f62000c101d00 */
[----:B------:R-:W-:Y:S02]  /*16c40*/  IMAD R0, R0, UR4, RZ ;  /* 0x0000000400007c24 */ /* 0x000fe4000f8e02ff */
[----:B------:R-:W-:Y:S01]  /*16c50*/  IMAD R21, R3, R2, R42 ;  /* 0x0000000203157224 */ /* 0x000fe200078e022a */
[----:B------:R-:W-:Y:S01]  /*16c60*/  @!PT LDS RZ, [RZ] ;  /* 0x00000000fffff984 */ /* 0x000fe20000000800 */
[----:B------:R-:W-:Y:S01]  /*16c70*/  @!PT LDS RZ, [RZ] ;  /* 0x00000000fffff984 */ /* 0x000fe20000000800 */
[----:B------:R-:W-:Y:S01]  /*16c80*/  @!PT LDS RZ, [RZ] ;  /* 0x00000000fffff984 */ /* 0x000fe20000000800 */
[----:B------:R-:W-:Y:S01]  /*16c90*/  @!PT LDS RZ, [RZ] ;  /* 0x00000000fffff984 */ /* 0x000fe20000000800 */
[----:B------:R0:W-:Y:S06]  /*16ca0*/  MEMBAR.ALL.CTA ;  /* 0x0000000000007992 */ /* 0x0001ec0000008000 */
[----:B0-----:R-:W0:Y:S01]  /*16cb0*/  FENCE.VIEW.ASYNC.S ;  /* 0x00000000000073c6 */ /* 0x001e220000000000 */
[----:B------:R-:W-:-:S02]  /*16cc0*/  IMAD.IADD R49, R49, 0x1, R45 ;  /* 0x0000000131317824 */ /* 0x000fc400078e022d */
[C---:B------:R-:W-:Y:S01]  /*16cd0*/  IMAD R45, R43.reuse, UR5, R0 ;  /* 0x000000052b2d7c24 */ /* 0x040fe2000f8e0200 */
[----:B------:R-:W-:Y:S01]  /*16ce0*/  SHF.R.S32.HI R0, RZ, 0x1f, R21 ;  /* 0x0000001fff007819 */ /* 0x000fe20000011415 */
[----:B------:R-:W-:Y:S01]  /*16cf0*/  IMAD.WIDE.U32 R2, R43, UR4, R48 ;  /* 0x000000042b027c25 */ /* 0x000fe2000f8e0030 */
[----:B------:R-:W-:-:S03]  /*16d00*/  ULDC.64 UR4, c[0x0][0xad8] ;  /* 0x0002b60000047ab9 */ /* 0x000fc60000000a00 */
[----:B------:R-:W-:Y:S02]  /*16d10*/  IMAD.IADD R3, R3, 0x1, R45 ;  /* 0x0000000103037824 */ /* 0x000fe400078e022d */
[----:B------:R-:W-:Y:S02]  /*16d20*/  IMAD R0, R0, UR4, RZ ;  /* 0x0000000400007c24 */ /* 0x000fe4000f8e02ff */
[----:B------:R-:W-:Y:S02]  /*16d30*/  IMAD R48, R50, 0xc0, R52 ;  /* 0x000000c032307824 */ /* 0x000fe400078e0234 */
        /* <DEDUP_REMOVED lines=8> */
[----:B------:R-:W-:Y:S01]  /*16dc0*/  PRMT R0, RZ, 0x654, R0 ;  /* 0x00000654ff007816 */ /* 0x000fe20000000000 */
[----:B0-----:R0:W1:Y:S03]  /*16dd0*/  SHFL.IDX PT, R20, R46, RZ, 0x1c1f ;  /* 0x001c1fff2e147589 */ /* 0x00106600000e0000 */
[----:B------:R0:W-:Y:S01]  /*16de0*/  SYNCS.ARRIVE.TRANS64.RED.A1T0 RZ, [R0+URZ], RZ ;  /* 0x000000ff00ff79a7 */ /* 0x0001e2000810043f */
[----:B------:R0:W2:Y:S01]  /*16df0*/  SHFL.IDX PT, R21, R47, RZ, 0x1c1f ;  /* 0x001c1fff2f157589 */ /* 0x0000a200000e0000 */
[----:B------:R-:W-:Y:S05]  /*16e00*/  @P0 BRA `(.L_x_10446) ;  /* 0x0000000000300947 */ /* 0x000fea0003800000 */
        /* <DEDUP_REMOVED lines=12> */
.L_x_10446:
[----:B------:R-:W-:Y:S05]  /*16ed0*/  BSYNC B1 ;  /* 0x0000000000017941 */ /* 0x000fea0003800000 */
.L_x_10445:
[----:B0-----:R-:W-:Y:S01]  /*16ee0*/  VIADD R0, R48, 0x60 ;  /* 0x0000006030007836 */ /* 0x001fe20000000000 */
[----:B---3-5:R0:W3:Y:S04]  /*16ef0*/  SHFL.IDX PT, R5, R47, 0x1, 0x1c1f ;  /* 0x003c1f002f057f89 */ /* 0x0280e800000e0000 */
[----:B------:R-:W-:Y:S01]  /*16f00*/  ISETP.GE.AND P0, PT, R0, R41, PT ;  /* 0x000000290000720c */ /* 0x000fe20003f06270 */
[----:B------:R0:W4:-:S12]  /*16f10*/  SHFL.IDX PT, R4, R46, 0x1, 0x1c1f ;  /* 0x003c1f002e047f89 */ /* 0x00011800000e0000 */
[----:B0-----:R-:W-:Y:S05]  /*16f20*/  @P0 BRA `(.L_x_10447) ;  /* 0x0000000800b00947 */ /* 0x001fea0003800000 */
[----:B------:R-:W-:Y:S02]  /*16f30*/  ULDC UR4, c[0x0][0xac8] ;  /* 0x0002b20000047ab9 */ /* 0x000fe40000000800 */
[----:B------:R-:W-:Y:S02]  /*16f40*/  ISETP.GE.AND P2, PT, R38, UR4, PT ;  /* 0x0000000426007c0c */ /* 0x000fe4000bf46270 */
[----:B------:R-:W-:-:S11]  /*16f50*/  ISETP.GE.AND P1, PT, R36, UR4, PT ;  /* 0x0000000424007c0c */ /* 0x000fd6000bf26270 */
[----:B----4-:R-:W-:Y:S02]  /*16f60*/  @!P2 LEA R6, P0, R38, R4, 0x1 ;  /* 0x000000042606a211 */ /* 0x010fe400078008ff */
[----:B---3--:R-:W-:Y:S02]  /*16f70*/  @!P1 IMAD.WIDE R2, R36, 0x2, R4 ;  /* 0x0000000224029825 */ /* 0x008fe400078e0204 */
        /* <DEDUP_REMOVED lines=9> */
.L_x_10443:
[----:B------:R-:W-:Y:S01]  /*17010*/  ULDC.64 UR4, c[0x0][0xc00] ;  /* 0x0003000000047ab9 */ /* 0x000fe20000000a00 */
[----:B------:R-:W-:Y:S01]  /*17020*/  IMAD.MOV.U32 R0, RZ, RZ, RZ ;  /* 0x000000ffff007224 */ /* 0x000fe200078e00ff */
[----:B------:R-:W-:Y:S01]  /*17030*/  ISETP.NE.U32.AND P0, PT, RZ, UR4, PT ;  /* 0x00000004ff007c0c */ /* 0x000fe2000bf05070 */
[----:B------:R-:W0:Y:S01]  /*17040*/  LDC R25, c[0x0][0xbe8] ;  /* 0x0002fa00ff197b82 */ /* 0x000e220000000800 */
[----:B------:R-:W-:Y:S02]  /*17050*/  IADD3 R2, P1, R58, UR4, RZ ;  /* 0x000000043a027c10 */ /* 0x000fe4000ff3e0ff */
[----:B------:R-:W-:Y:S02]  /*17060*/  ISETP.NE.AND.EX P0, PT, RZ, UR5, PT, P0 ;  /* 0x00000005ff007c0c */ /* 0x000fe4000bf05300 */
[----:B------:R-:W-:Y:S01]  /*17070*/  IADD3.X R3, R55, UR5, RZ, P1, !PT ;  /* 0x0000000537037c10 */ /* 0x000fe20008ffe4ff */
[----:B------:R-:W-:Y:S02]  /*17080*/  ULDC.64 UR4, c[0x0][0xc08] ;  /* 0x0003020000047ab9 */ /* 0x000fe40000000a00 */
[----:B------:R-:W-:-:S04]  /*17090*/  ISETP.NE.U32.AND P1, PT, RZ, UR4, PT ;  /* 0x00000004ff007c0c */ /* 0x000fc8000bf25070 */
[----:B------:R-:W-:-:S04]  /*170a0*/  ISETP.NE.AND.EX P1, PT, RZ, UR5, PT, P1 ;  /* 0x00000005ff007c0c */ /* 0x000fc8000bf25310 */
[----:B------:R2:W5:Y:S01]  /*170b0*/  @P0 LDG.E R0, desc[UR60][R2.64] ;  /* 0x0000003c02000981 */ /* 0x000562000c1e1900 */
[----:B------:R-:W3:Y:S08]  /*170c0*/  S2R R4, SR_TID.X ;  /* 0x0000000000047919 */ /* 0x000ef00000002100 */
[----:B------:R-:W-:Y:S01]  /*170d0*/  @P1 IADD3 R58, P2, R58, UR4, RZ ;  /* 0x000000043a3a1c10 */ /* 0x000fe2000ff5e0ff */
[----:B------:R-:W-:-:S02]  /*170e0*/  ULDC UR4, c[0x0][0xa88] ;  /* 0x0002a20000047ab9 */ /* 0x000fc40000000800 */
[----:B------:R-:W-:Y:S01]  /*170f0*/  IMAD.U32 R6, RZ, RZ, UR4 ;  /* 0x00000004ff067e24 */ /* 0x000fe2000f8e00ff */
[----:B------:R-:W-:-:S05]  /*17100*/  @P1 IADD3.X R59, R55, UR5, RZ, P2, !PT ;  /* 0x00000005373b1c10 */ /* 0x000fca00097fe4ff */
[----:B------:R2:W5:Y:S01]  /*17110*/  @P1 LDG.E R6, desc[UR60][R58.64] ;  /* 0x0000003c3a061981 */ /* 0x000562000c1e1900 */
[----:B0-----:R-:W-:-:S13]  /*17120*/  ISETP.NE.AND P2, PT, R25, 0x1, PT ;  /* 0x000000011900780c */ /* 0x001fda0003f45270 */
[----:B------:R-:W0:Y:S01]  /*17130*/  @P2 LDC R12, c[0x0][0xbec] ;  /* 0x0002fb00ff0c2b82 */ /* 0x000e220000000800 */
[----:B---3--:R-:W-:-:S07]  /*17140*/  VIADD R24, R4, 0xffffff80 ;  /* 0xffffff8004187836 */ /* 0x008fce0000000000 */
[----:B------:R-:W3:Y:S01]  /*17150*/  @P2 LDC R27, c[0x0][0xbf0] ;  /* 0x0002fc00ff1b2b82 */ /* 0x000ee20000000800 */
[----:B------:R-:W-:Y:S01]  /*17160*/  ISETP.GE.AND P3, PT, R24, 0xc0, PT ;  /* 0x000000c01800780c */ /* 0x000fe20003f66270 */
[----:B--2---:R-:W-:-:S12]  /*17170*/  @P1 BRA `(.L_x_10448) ;  /* 0x0000000000101947 */ /* 0x004fd80003800000 */
[----:B------:R-:W-:Y:S05]  /*17180*/  @!P0 BRA `(.L_x_10448) ;  /* 0x00000000000c8947 */ /* 0x000fea0003800000 */
[----:B------:R-:W2:Y:S04]  /*17190*/  LDG.E R5, desc[UR60][R2.64] ;  /* 0x0000003c02057981 */ /* 0x000ea8000c1e1900 */
[----:B-----5:R-:W2:Y:S02]  /*171a0*/  LDG.E R6, desc[UR60][R2.64+0x4] ;  /* 0x0000043c02067981 */ /* 0x020ea4000c1e1900 */
[----:B--2---:R-:W-:-:S07]  /*171b0*/  IMAD.IADD R6, R6, 0x1, -R5 ;  /* 0x0000000106067824 */ /* 0x004fce00078e0a05 */
.L_x_10448:
[----:B------:R-:W2:Y:S04]  /*171c0*/  LDL R14, [R1+0x90] ;  /* 0x00009000010e7983 */ /* 0x000ea80000100800 */
[----:B------:R4:W5:Y:S01]  /*171d0*/  LDL R20, [R1+0x94] ;  /* 0x0000940001147983 */ /* 0x0009620000100800 */
[----:B------:R-:W-:Y:S01]  /*171e0*/  BSSY B1, `(.L_x_10449) ;  /* 0x000002d000017945 */ /* 0x000fe20003800000 */
[----:B------:R-:W-:Y:S02]  /*171f0*/  SEL R13, R85, RZ, !P0 ;  /* 0x000000ff550d7207 */ /* 0x000fe40004000000 */
[----:B------:R-:W-:Y:S02]  /*17200*/  SEL R54, R54, RZ, !P0 ;  /* 0x000000ff36367207 */ /* 0x000fe40004000000 */
[----:B-1---5:R-:W-:-:S02]  /*17210*/  SHF.R.S32.HI R11, RZ, 0x1f, R0 ;  /* 0x0000001fff0b7819 */ /* 0x022fc40000011400 */
[----:B--2---:R-:W-:Y:S01]  /*17220*/  SHF.R.S32.HI R10, RZ, 0x1f, R14 ;  /* 0x0000001fff0a7819 */ /* 0x004fe2000001140e */
[----:B----4-:R-:W-:Y:S06]  /*17230*/  @P3 BRA `(.L_x_10450) ;  /* 0x00000000009c3947 */ /* 0x010fec0003800000 */
[----:B------:R-:W1:Y:S01]  /*17240*/  LDC R9, c[0x0][0xbe8] ;  /* 0x0002fa00ff097b82 */ /* 0x000e620000000800 */
[----:B------:R-:W-:-:S04]  /*17250*/  IMAD R2, R20, 0xc0, R4 ;  /* 0x000000c014027824 */ /* 0x000fc800078e0204 */
[----:B------:R-:W-:Y:S02]  /*17260*/  VIADD R8, R2, 0xffffff80 ;  /* 0xffffff8002087836 */ /* 0x000fe40000000000 */
[----:B-1----:R-:W-:-:S05]  /*17270*/  IMAD R3, R6, R9, RZ ;  /* 0x0000000906037224 */ /* 0x002fca00078e02ff */
        /* <DEDUP_REMOVED lines=35> */
.L_x_10450:
[----:B------:R-:W-:Y:S05]  /*174b0*/  BSYNC B1 ;  /* 0x0000000000017941 */ /* 0x000fea0003800000 */
.L_x_10449:
[----:B------:R-:W-:Y:S01]  /*174c0*/  SHF.R.S32.HI R8, RZ, 0x1f, R24 ;  /* 0x0000001fff087819 */ /* 0x000fe20000011418 */
[----:B------:R-:W-:Y:S02]  /*174d0*/  ULDC.64 UR4, c[0x0][0xaa0] ;  /* 0x0002a80000047ab9 */ /* 0x000fe40000000a00 */
[----:B-1----:R-:W-:Y:S01]  /*174e0*/  IMAD R3, R11, UR4, RZ ;  /* 0x000000040b037c24 */ /* 0x002fe2000f8e02ff */
[----:B------:R-:W-:-:S03]  /*174f0*/  LEA.HI R8, R8, R24, RZ, 0x2 ;  /* 0x0000001808087211 */ /* 0x000fc600078f10ff */
[C---:B------:R-:W-:Y:S01]  /*17500*/  IMAD R5, R0.reuse, UR5, R3 ;  /* 0x0000000500057c24 */ /* 0x040fe2000f8e0203 */
[----:B------:R-:W-:Y:S01]  /*17510*/  SHF.R.S32.HI R8, RZ, 0x2, R8 ;  /* 0x00000002ff087819 */ /* 0x000fe20000011408 */
[----:B------:R-:W-:Y:S01]  /*17520*/  IMAD.WIDE.U32 R2, R0, UR4, RZ ;  /* 0x0000000400027c25 */ /* 0x000fe2000f8e00ff */
[----:B------:R-:W-:-:S03]  /*17530*/  ULDC.64 UR4, c[0x0][0xae8] ;  /* 0x0002ba0000047ab9 */ /* 0x000fc60000000a00 */
[----:B------:R-:W-:Y:S02]  /*17540*/  IMAD R0, R70, 0x60, R8 ;  /* 0x0000006046007824 */ /* 0x000fe400078e0208 */
[----:B------:R-:W-:Y:S02]  /*17550*/  IMAD.IADD R3, R3, 0x1, R5 ;  /* 0x0000000103037824 */ /* 0x000fe400078e0205 */
[----:B------:R-:W-:Y:S02]  /*17560*/  IMAD R9, R20, 0xc0, R0 ;  /* 0x000000c014097824 */ /* 0x000fe400078e0200 */
[----:B------:R-:W-:Y:S02]  /*17570*/  IMAD R4, R10, UR4, RZ ;  /* 0x000000040a047c24 */ /* 0x000fe4000f8e02ff */
[----:B0-----:R-:W-:-:S04]  /*17580*/  @P2 IMAD.HI.U32 R0, R9, R12, RZ ;  /* 0x0000000c09002227 */ /* 0x001fc800078e00ff */
[C---:B------:R-:W-:Y:S02]  /*17590*/  IMAD R7, R14.reuse, UR5, R4 ;  /* 0x000000050e077c24 */ /* 0x040fe4000f8e0204 */
[----:B------:R-:W-:Y:S01]  /*175a0*/  IMAD.WIDE.U32 R2, R14, UR4, R2 ;  /* 0x000000040e027c25 */ /* 0x000fe2000f8e0002 */
[----:B------:R-:W-:-:S03]  /*175b0*/  ULDC.64 UR4, c[0x0][0xaf0] ;  /* 0x0002bc0000047ab9 */ /* 0x000fc60000000a00 */
        /* <DEDUP_REMOVED lines=18> */
[----:B------:R-:W-:-:S04]  /*176e0*/  IMAD.WIDE.U32 R2, R7, UR4, R2 ;  /* 0x0000000407027c25 */ /* 0x000fc8000f8e0002 */
[----:B------:R-:W-:Y:S01]  /*176f0*/  IMAD R7, R7, UR5, R0 ;  /* 0x0000000507077c24 */ /* 0x000fe2000f8e0200 */
[----:B------:R-:W-:Y:S02]  /*17700*/  ULDC.64 UR4, c[0x0][0xa80] ;  /* 0x0002a00000047ab9 */ /* 0x000fe40000000a00 */
[----:B------:R-:W-:Y:S01]  /*17710*/  LEA R0, P0, R2, UR4, 0x1 ;  /* 0x0000000402007c11 */ /* 0x000fe2000f8008ff */
[----:B------:R-:W-:Y:S01]  /*17720*/  IMAD.IADD R3, R3, 0x1, R7 ;  /* 0x0000000103037824 */ /* 0x000fe200078e0207 */
[----:B------:R-:W-:-:S04]  /*17730*/  UMOV UR4, 0xffffffff ;  /* 0xffffffff00047882 */ /* 0x000fc80000000000 */
[----:B------:R-:W-:Y:S01]  /*17740*/  LEA.HI.X R2, R2, UR5, R3, 0x1, P0 ;  /* 0x0000000502027c11 */ /* 0x000fe200080f0c03 */
[----:B------:R-:W-:Y:S06]  /*17750*/  BRA.DIV UR4, `(.L_x_10451) ;  /* 0x0000008204747947 */ /* 0x000fec000b800000 */
[----:B------:R0:W1:Y:S04]  /*17760*/  SHFL.IDX PT, R3, R2, RZ, 0x1c1f ;  /* 0x001c1fff02037589 */ /* 0x00006800000e0000 */
[----:B------:R0:W2:Y:S02]  /*17770*/  SHFL.IDX PT, R14, R0, RZ, 0x1c1f ;  /* 0x001c1fff000e7589 */ /* 0x0000a400000e0000 */
.L_x_10647:
[----:B------:R-:W-:Y:S01]  /*17780*/  IMAD R25, R6, R25, RZ ;  /* 0x0000001906197224 */ /* 0x000fe200078e02ff */
[----:B------:R-:W-:Y:S01]  /*17790*/  BSSY B1, `(.L_x_10452) ;  /* 0x0000011000017945 */ /* 0x000fe20003800000 */
[----:B------:R-:W-:-:S05]  /*177a0*/  IMAD R4, R20, 0xc0, R8 ;  /* 0x000000c014047824 */ /* 0x000fca00078e0208 */
[----:B------:R-:W-:-:S13]  /*177b0*/  ISETP.GE.AND P0, PT, R4, R25, PT ;  /* 0x000000190400720c */ /* 0x000fda0003f06270 */
[----:B------:R-:W-:Y:S05]  /*177c0*/  @P0 BRA `(.L_x_10453) ;  /* 0x0000000000340947 */ /* 0x000fea0003800000 */
[----:B------:R-:W-:Y:S02]  /*177d0*/  ULDC UR4, c[0x0][0xac8] ;  /* 0x0002b20000047ab9 */ /* 0x000fe40000000800 */
[----:B------:R-:W-:Y:S02]  /*177e0*/  ISETP.GE.AND P2, PT, R36, UR4, PT ;  /* 0x0000000424007c0c */ /* 0x000fe4000bf46270 */
[----:B------:R-:W-:Y:S02]  /*177f0*/  ISETP.GE.AND P3, PT, R38, UR4, PT ;  /* 0x0000000426007c0c */ /* 0x000fe4000bf66270 */
[----:B------:R-:W-:-:S09]  /*17800*/  ISETP.GE.AND P4, PT, R37, UR4, PT ;  /* 0x0000000425007c0c */ /* 0x000fd2000bf86270 */
[----:B-1----:R-:W-:Y:S02]  /*17810*/  @!P2 IMAD.MOV.U32 R15, RZ, RZ, R3 ;  /* 0x000000ffff0fa224 */ /* 0x002fe400078e0003 */
[-C--:B--2---:R-:W-:Y:S02]  /*17820*/  @!P3 LEA R8, P0, R38, R14.reuse, 0x1 ;  /* 0x0000000e2608b211 */ /* 0x084fe400078008ff */
[C---:B------:R-:W-:Y:S01]  /*17830*/  @!P4 LEA R10, P1, R37.reuse, R14, 0x1 ;  /* 0x0000000e250ac211 */ /* 0x040fe200078208ff */
[----:B------:R-:W-:Y:S01]  /*17840*/  @!P2 IMAD.WIDE R6, R36, 0x2, R14 ;  /* 0x000000022406a825 */ /* 0x000fe200078e020e */
[-C--:B------:R-:W-:Y:S02]  /*17850*/  @!P3 LEA.HI.X R9, R38, R3.reuse, R39, 0x1, P0 ;  /* 0x000000032609b211 */ /* 0x080fe400000f0c27 */
[----:B------:R-:W-:Y:S02]  /*17860*/  @!P4 LEA.HI.X R11, R37, R3, R40, 0x1, P1 ;  /* 0x00000003250bc211 */ /* 0x000fe400008f0c28 */
[----:B------:R3:W-:Y:S04]  /*17870*/  @!P2 ST.E.128 desc[UR60][R6.64], RZ ;  /* 0x000000ff0600a985 */ /* 0x0007e8000c101d3c */
[----:B------:R3:W-:Y:S04]  /*17880*/  @!P3 ST.E.128 desc[UR60][R8.64], RZ ;  /* 0x000000ff0800b985 */ /* 0x0007e8000c101d3c */
[----:B------:R3:W-:Y:S02]  /*17890*/  @!P4 ST.E.128 desc[UR60][R10.64], RZ ;  /* 0x000000ff0a00c985 */ /* 0x0007e4000c101d3c */
.L_x_10453:
[----:B------:R-:W-:Y:S05]  /*178a0*/  BSYNC B1 ;  /* 0x0000000000017941 */ /* 0x000fea0003800000 */
.L_x_10452:
[----:B------:R-:W-:-:S03]  /*178b0*/  UMOV UR4, 0xffffffff ;  /* 0xffffffff00047882 */ /* 0x000fc60000000000 */
[----:B------:R-:W-:Y:S05]  /*178c0*/  BRA.DIV UR4, `(.L_x_10454) ;  /* 0x00000082044c7947 */ /* 0x000fea000b800000 */
[----:B-1----:R1:W4:Y:S04]  /*178d0*/  SHFL.IDX PT, R3, R2, 0x1, 0x1c1f ;  /* 0x003c1f0002037f89 */ /* 0x00232800000e0000 */
[----:B--2---:R1:W2:Y:S02]  /*178e0*/  SHFL.IDX PT, R14, R0, 0x1, 0x1c1f ;  /* 0x003c1f00000e7f89 */ /* 0x0042a400000e0000 */
.L_x_10651:
[----:B01----:R-:W-:-:S05]  /*178f0*/  VIADD R0, R4, 0x60 ;  /* 0x0000006004007836 */ /* 0x003fca0000000000 */
[----:B------:R-:W-:-:S13]  /*17900*/  ISETP.GE.AND P0, PT, R0, R25, PT ;  /* 0x000000190000720c */ /* 0x000fda0003f06270 */
[----:B------:R-:W-:Y:S05]  /*17910*/  @P0 BRA `(.L_x_10447) ;  /* 0x0000000000340947 */ /* 0x000fea0003800000 */
[----:B------:R-:W-:Y:S02]  /*17920*/  ULDC UR4, c[0x0][0xac8] ;  /* 0x0002b20000047ab9 */ /* 0x000fe40000000800 */
[----:B------:R-:W-:Y:S02]  /*17930*/  ISETP.GE.AND P2, PT, R36, UR4, PT ;  /* 0x0000000424007c0c */ /* 0x000fe4000bf46270 */
[----:B------:R-:W-:Y:S02]  /*17940*/  ISETP.GE.AND P3, PT, R38, UR4, PT ;  /* 0x0000000426007c0c */ /* 0x000fe4000bf66270 */
[----:B------:R-:W-:-:S09]  /*17950*/  ISETP.GE.AND P4, PT, R37, UR4, PT ;  /* 0x0000000425007c0c */ /* 0x000fd2000bf86270 */
[----:B----4-:R-:W-:Y:S02]  /*17960*/  @!P2 IMAD.MOV.U32 R15, RZ, RZ, R3 ;  /* 0x000000ffff0fa224 */ /* 0x010fe400078e0003 */
[-C--:B--23--:R-:W-:Y:S02]  /*17970*/  @!P3 LEA R6, P0, R38, R14.reuse, 0x1 ;  /* 0x0000000e2606b211 */ /* 0x08cfe400078008ff */
[C---:B------:R-:W-:Y:S01]  /*17980*/  @!P4 LEA R2, P1, R37.reuse, R14, 0x1 ;  /* 0x0000000e2502c211 */ /* 0x040fe200078208ff */
[----:B------:R-:W-:Y:S01]  /*17990*/  @!P2 IMAD.WIDE R4, R36, 0x2, R14 ;  /* 0x000000022404a825 */ /* 0x000fe200078e020e */
[-C--:B------:R-:W-:Y:S02]  /*179a0*/  @!P3 LEA.HI.X R7, R38, R3.reuse, R39, 0x1, P0 ;  /* 0x000000032607b211 */ /* 0x080fe400000f0c27 */
[----:B------:R-:W-:Y:S02]  /*179b0*/  @!P4 LEA.HI.X R3, R37, R3, R40, 0x1, P1 ;  /* 0x000000032503c211 */ /* 0x000fe400008f0c28 */
[----:B------:R0:W-:Y:S04]  /*179c0*/  @!P2 ST.E.128 desc[UR60][R4.64], RZ ;  /* 0x000000ff0400a985 */ /* 0x0001e8000c101d3c */
[----:B------:R0:W-:Y:S04]  /*179d0*/  @!P3 ST.E.128 desc[UR60][R6.64], RZ ;  /* 0x000000ff0600b985 */ /* 0x0001e8000c101d3c */
[----:B------:R0:W-:Y:S02]  /*179e0*/  @!P4 ST.E.128 desc[UR60][R2.64], RZ ;  /* 0x000000ff0200c985 */ /* 0x0001e4000c101d3c */
.L_x_10447:
[----:B------:R-:W-:Y:S05]  /*179f0*/  BSYNC B0 ;  /* 0x0000000000007941 */ /* 0x000fea0003800000 */
.L_x_10442:
[----:B------:R-:W-:Y:S02]  /*17a00*/  ULDC UR4, c[0x0][0xc3c] ;  /* 0x00030f0000047ab9 */ /* 0x000fe40000000800 */
[----:B------:R-:W-:-:S13]  /*17a10*/  ISETP.GE.AND P0, PT, R111, UR4, PT ;  /* 0x000000046f007c0c */ /* 0x000fda000bf06270 */
[----:B------:R-:W-:Y:S05]  /*17a20*/  @!P0 BRA `(.L_x_10455) ;  /* 0xfffffe9800b48947 */ /* 0x000fea000383ffff */
[----:B------:R-:W-:Y:S05]  /*17a30*/  BRA `(.L_x_10320) ;  /* 0x0000007400c07947 */ /* 0x000fea0003800000 */
.L_x_10318:
[----:B------:R-:W-:-:S08]  /*17a40*/  NOP ;  /* 0x0000000000007918 */ /* 0x000fd00000000000 */
[----:B--2---:R-:W0:-:S00]  /*17a50*/  USETMAXREG.DEALLOC.CTAPOOL 0x20 ;  /* 0x00000020000079c8 */ /* 0x004e0000080e0500 */
[----:B0-----:R-:W2:Y:S01]  /*17a60*/  LDL.LU R2, [R1] ;  /* 0x0000000001027983 */ /* 0x001ea20000300800 */
[----:B------:R-:W-:-:S06]  /*17a70*/  LOP3.LUT R0, R0, 0x3, RZ, 0xc0, !PT ;  /* 0x0000000300007812 */ /* 0x000fcc00078ec0ff */
[----:B------:R-:W0:Y:S02]  /*17a80*/  SHFL.IDX PT, R0, R0, RZ, 0x1f ;  /* 0x00001fff00007589 */ /* 0x000e2400000e0000 */
[----:B0-----:R-:W-:Y:S01]  /*17a90*/  ISETP.NE.AND P0, PT, R0, RZ, PT ;  /* 0x000000ff0000720c */ /* 0x001fe20003f05270 */
[----:B------:R-:W-:Y:S01]  /*17aa0*/  IMAD.MOV.U32 R0, RZ, RZ, RZ ;  /* 0x000000ffff007224 */ /* 0x000fe200078e00ff */
[----:B--2---:R-:W-:-:S11]  /*17ab0*/  LOP3.LUT R2, R2, 0xffffffef, RZ, 0xc0, !PT ;  /* 0xffffffef02027812 */ /* 0x004fd600078ec0ff */
[----:B------:R-:W-:-:S05]  /*17ac0*/  @P0 LOP3.LUT R2, R2, 0x10, RZ, 0xfc, !PT ;  /* 0x0000001002020812 */ /* 0x000fca00078efcff */
[----:B------:R0:W-:Y:S01]  /*17ad0*/  STL [R1], R2 ;  /* 0x0000000201007387 */ /* 0x0001e20000100800 */
        /* <DEDUP_REMOVED lines=8> */
.L_x_10456:
        /* <DEDUP_REMOVED lines=42> */
.L_x_10462:
        /* <DEDUP_REMOVED lines=12> */
.L_x_10461:
[----:B------:R-:W-:Y:S05]  /*17ec0*/  BSYNC B0 ;  /* 0x0000000000007941 */ /* 0x000fea0003800000 */
.L_x_10460:
        /* <DEDUP_REMOVED lines=21> */
.L_x_10458:
        /* <DEDUP_REMOVED lines=15> */
.L_x_10463:
        /* <DEDUP_REMOVED lines=28> */
.L_x_10459:
[----:B------:R-:W-:Y:S02]  /*182d0*/  IMAD.MOV.U32 R17, RZ, RZ, RZ ;  /* 0x000000ffff117224 */ /* 0x000fe400078e00ff */
[----:B------:R-:W-:Y:S02]  /*182e0*/  IMAD.U32 R16, RZ, RZ, UR6 ;  /* 0x00000006ff107e24 */ /* 0x000fe4000f8e00ff */
[----:B------:R-:W-:-:S07]  /*182f0*/  IMAD.MOV.U32 R18, RZ, RZ, RZ ;  /* 0x000000ffff127224 */ /* 0x000fce00078e00ff */
.L_x_10464:
[----:B------:R-:W-:-:S13]  /*18300*/  ISETP.NE.AND P0, PT, R5, RZ, PT ;  /* 0x000000ff0500720c */ /* 0x000fda0003f05270 */
[----:B------:R-:W0:Y:S01]  /*18310*/  @!P0 S2R R3, SR_CgaCtaId ;  /* 0x0000000000038919 */ /* 0x000e220000008800 */
[----:B------:R-:W-:-:S04]  /*18320*/  @!P0 MOV R0, 0x400 ;  /* 0x0000040000008802 */ /* 0x000fc80000000f00 */
[----:B0-----:R-:W-:-:S05]  /*18330*/  @!P0 LEA R0, R3, R0, 0x18 ;  /* 0x0000000003008211 */ /* 0x001fca00078ec0ff */
[----:B------:R2:W-:Y:S01]  /*18340*/  @!P0 STS.128 [R0+0x31cd0], R16 ;  /* 0x031cd01000008388 */ /* 0x0005e20000000c00 */
[----:B------:R-:W-:Y:S06]  /*18350*/  BAR.ARV 0x5, 0x200 ;  /* 0x0148000000007b1d */ /* 0x000fec0000002000 */
.L_x_10457:
[----:B------:R3:W-:Y:S01]  /*18360*/  STL [R1+0x38], RZ ;  /* 0x000038ff01007387 */ /* 0x0007e20000100800 */
[----:B------:R-:W-:Y:S01]  /*18370*/  ULDC UR4, c[0x0][0xc3c] ;  /* 0x00030f0000047ab9 */ /* 0x000fe20000000800 */
[----:B------:R-:W-:Y:S01]  /*18380*/  IMAD.MOV.U32 R26, RZ, RZ, 0x1 ;  /* 0x00000001ff1a7424 */ /* 0x000fe200078e00ff */
[----:B-1----:R-:W-:Y:S01]  /*18390*/  ISETP.GE.AND P0, PT, R19, UR4, PT ;  /* 0x0000000413007c0c */ /* 0x002fe2000bf06270 */
[----:B------:R-:W-:-:S12]  /*183a0*/  IMAD.MOV.U32 R23, RZ, RZ, RZ ;  /* 0x000000ffff177224 */ /* 0x000fd800078e00ff */
[----:B---3--:R-:W-:Y:S05]  /*183b0*/  @P0 BRA `(.L_x_10465) ;  /* 0x0000006800840947 */ /* 0x008fea0003800000 */
[----:B------:R-:W3:Y:S04]  /*183c0*/  LDL R7, [R1+0x28] ;  /* 0x0000280001077983 */ /* 0x000ee80000100800 */
[----:B------:R-:W4:Y:S01]  /*183d0*/  LDL.LU R5, [R1] ;  /* 0x0000000001057983 */ /* 0x000f220000300800 */
[----:B------:R-:W1:Y:S01]  /*183e0*/  S2R R8, SR_TID.X ;  /* 0x0000000000087919 */ /* 0x000e620000002100 */
[----:B------:R-:W5:Y:S01]  /*183f0*/  S2UR UR5, SR_CgaCtaId ;  /* 0x00000000000579c3 */ /* 0x000f620000008800 */
[----:B------:R-:W-:Y:S01]  /*18400*/  UMOV UR4, 0x400 ;  /* 0x0000040000047882 */ /* 0x000fe20000000000 */
[C---:B-1----:R-:W-:Y:S01]  /*18410*/  LOP3.LUT R6, R8.reuse, 0x7f, RZ, 0xc0, !PT ;  /* 0x0000007f08067812 */ /* 0x042fe200078ec0ff */
[----:B--2---:R-:W-:-:S04]  /*18420*/  IMAD.SHL.U32 R0, R8, 0x8, RZ ;  /* 0x0000000808007824 */ /* 0x004fc800078e00ff */
[----:B------:R-:W-:Y:S01]  /*18430*/  IMAD.SHL.U32 R4, R6, 0x8, RZ ;  /* 0x0000000806047824 */ /* 0x000fe200078e00ff */
[C---:B------:R-:W-:Y:S02]  /*18440*/  LOP3.LUT R3, R0.reuse, 0x20, RZ, 0xc0, !PT ;  /* 0x0000002000037812 */ /* 0x040fe400078ec0ff */
[----:B0-----:R-:W-:Y:S02]  /*18450*/  LOP3.LUT R2, R0, 0xd8, RZ, 0xc0, !PT ;  /* 0x000000d800027812 */ /* 0x001fe400078ec0ff */
[----:B------:R-:W-:Y:S02]  /*18460*/  ISETP.NE.AND P1, PT, R6, RZ, PT ;  /* 0x000000ff0600720c */ /* 0x000fe40003f25270 */
[----:B------:R-:W-:Y:S02]  /*18470*/  LOP3.LUT R3, R3, 0x300, R4, 0xf8, !PT ;  /* 0x0000030003037812 */ /* 0x000fe400078ef804 */
[----:B------:R-:W-:-:S04]  /*18480*/  LOP3.LUT R2, R2, 0x18, R8, 0x78, !PT ;  /* 0x0000001802027812 */ /* 0x000fc800078e7808 */
[----:B------:R-:W-:Y:S02]  /*18490*/  LOP3.LUT R3, R3, R2, RZ, 0xfc, !PT ;  /* 0x0000000203037212 */ /* 0x000fe400078efcff */
[----:B------:R-:W-:Y:S01]  /*184a0*/  LOP3.LUT P0, R2, R8, 0x1f, RZ, 0xc0, !PT ;  /* 0x0000001f08027812 */ /* 0x000fe2000780c0ff */
[----:B-----5:R-:W-:Y:S01]  /*184b0*/  ULEA UR4, UR5, UR4, 0x18 ;  /* 0x0000000405047291 */ /* 0x020fe2000f8ec03f */
[----:B------:R-:W-:-:S03]  /*184c0*/  SHF.R.U32.HI R4, RZ, 0x2, R6 ;  /* 0x00000002ff047819 */ /* 0x000fc60000011606 */
[----:B------:R0:W-:Y:S02]  /*184d0*/  STL [R1+0xc], R2 ;  /* 0x00000c0201007387 */ /* 0x0001e40000100800 */
[----:B------:R-:W-:Y:S02]  /*184e0*/  IMAD.U32 R22, RZ, RZ, UR4 ;  /* 0x00000004ff167e24 */ /* 0x000fe4000f8e00ff */
[----:B0-----:R-:W-:-:S05]  /*184f0*/  IMAD.SHL.U32 R2, R8, 0x20, RZ ;  /* 0x0000002008027824 */ /* 0x001fca00078e00ff */
[----:B------:R-:W-:Y:S01]  /*18500*/  LOP3.LUT R4, R4, 0x60, R2, 0xf8, !PT ;  /* 0x0000006004047812 */ /* 0x000fe200078ef802 */
[----:B------:R-:W-:Y:S01]  /*18510*/  IMAD R2, R3, 0x2, R22 ;  /* 0x0000000203027824 */ /* 0x000fe200078e0216 */
[----:B------:R-:W-:Y:S01]  /*18520*/  LOP3.LUT R0, R0, 0x18, RZ, 0xc0, !PT ;  /* 0x0000001800007812 */ /* 0x000fe200078ec0ff */
[----:B------:R-:W-:Y:S01]  /*18530*/  BSSY B8, `(.L_x_10465) ;  /* 0x0000689000087945 */ /* 0x000fe20003800000 */
[----:B------:R-:W-:Y:S02]  /*18540*/  IMAD.MOV.U32 R29, RZ, RZ, RZ ;  /* 0x000000ffff1d7224 */ /* 0x000fe400078e00ff */
[----:B------:R-:W-:Y:S02]  /*18550*/  IMAD.MOV.U32 R26, RZ, RZ, 0x1 ;  /* 0x00000001ff1a7424 */ /* 0x000fe400078e00ff */
[----:B------:R-:W-:Y:S01]  /*18560*/  IMAD.MOV.U32 R23, RZ, RZ, RZ ;  /* 0x000000ffff177224 */ /* 0x000fe200078e00ff */
[----:B------:R-:W-:Y:S01]  /*18570*/  ULDC.64 UR36, c[0x0][0x198] ;  /* 0x0000660000247ab9 */ /* 0x000fe20000000a00 */
[----:B------:R-:W-:Y:S01]  /*18580*/  ULDC UR38, c[0x0][0xc] ;  /* 0x0000030000267ab9 */ /* 0x000fe20000000800 */
[----:B----4-:R-:W-:-:S04]  /*18590*/  LOP3.LUT R5, R5, 0xfffffffd, RZ, 0xc0, !PT ;  /* 0xfffffffd05057812 */ /* 0x010fc800078ec0ff */
[----:B------:R-:W-:-:S04]  /*185a0*/  @P1 LOP3.LUT R5, R5, 0x2, RZ, 0xfc, !PT ;  /* 0x0000000205051812 */ /* 0x000fc800078efcff */
[----:B------:R-:W-:-:S04]  /*185b0*/  LOP3.LUT R5, R5, 0xfffffffe, RZ, 0xc0, !PT ;  /* 0xfffffffe05057812 */ /* 0x000fc800078ec0ff */
[----:B------:R-:W-:Y:S02]  /*185c0*/  @P0 LOP3.LUT R5, R5, 0x1, RZ, 0xfc, !PT ;  /* 0x0000000105050812 */ /* 0x000fe400078efcff */
[----:B------:R-:W-:Y:S02]  /*185d0*/  ISETP.NE.OR P0, PT, R6, RZ, !P0 ;  /* 0x000000ff0600720c */ /* 0x000fe40004705670 */
[----:B---3--:R-:W-:Y:S01]  /*185e0*/  LOP3.LUT R8, R7, 0x2, RZ, 0xfc, !PT ;  /* 0x0000000207087812 */ /* 0x008fe200078efcff */
[----:B------:R-:W-:Y:S01]  /*185f0*/  IMAD.MOV.U32 R7, RZ, RZ, 0x1 ;  /* 0x00000001ff077424 */ /* 0x000fe200078e00ff */
[----:B------:R-:W-:-:S03]  /*18600*/  LOP3.LUT R5, R5, 0xfffffff7, RZ, 0xc0, !PT ;  /* 0xfffffff705057812 */ /* 0x000fc600078ec0ff */
[----:B------:R-:W-:Y:S04]  /*18610*/  STL [R1+0x18], R8 ;  /* 0x0000180801007387 */ /* 0x000fe80000100800 */
[----:B------:R-:W-:Y:S02]  /*18620*/  STL [R1+0x4], R7 ;  /* 0x0000040701007387 */ /* 0x000fe40000100800 */
[----:B------:R-:W-:Y:S02]  /*18630*/  @P0 LOP3.LUT R5, R5, 0x8, RZ, 0xfc, !PT ;  /* 0x0000000805050812 */ /* 0x000fe400078efcff */
[----:B------:R0:W-:Y:S04]  /*18640*/  STL [R1+0x10], R2 ;  /* 0x0000100201007387 */ /* 0x0001e80000100800 */
[----:B------:R1:W-:Y:S04]  /*18650*/  STL [R1+0x38], RZ ;  /* 0x000038ff01007387 */ /* 0x0003e80000100800 */
[----:B------:R1:W-:Y:S01]  /*18660*/  STL [R1], R5 ;  /* 0x0000000501007387 */ /* 0x0003e20000100800 */
[----:B0-----:R-:W-:-:S02]  /*18670*/  LOP3.LUT R2, R0, 0x20, RZ, 0xfc, !PT ;  /* 0x0000002000027812 */ /* 0x001fc400078efcff */
[----:B------:R-:W-:-:S07]  /*18680*/  LOP3.LUT R0, R0, 0x40, RZ, 0xfc, !PT ;  /* 0x0000004000007812 */ /* 0x000fce00078efcff */
.L_x_10613:
[----:B0-----:R-:W0:Y:S02]  /*18690*/  LDC.64 R2, c[0x0][0xc88] ;  /* 0x00032200ff027b82 */ /* 0x001e240000000a00 */
[----:B0-----:R-:W-:-:S05]  /*186a0*/  IMAD.WIDE R2, R19, 0x4, R2 ;  /* 0x0000000413027825 */ /* 0x001fca00078e0202 */
[----:B--2---:R0:W2:Y:S01]  /*186b0*/  LDG.E R13, desc[UR60][R2.64] ;  /* 0x0000003c020d7981 */ /* 0x0040a2000c1e1900 */
[----:B------:R-:W-:Y:S05]  /*186c0*/  YIELD ;  /* 0x0000000000007946 */ /* 0x000fea0003800000 */
[----:B------:R-:W-:Y:S01]  /*186d0*/  ULDC.64 UR4, c[0x0][0xa28] ;  /* 0x00028a0000047ab9 */ /* 0x000fe20000000a00 */
[----:B------:R-:W-:Y:S01]  /*186e0*/  ULDC.64 UR6, c[0x0][0xa18] ;  /* 0x0002860000067ab9 */ /* 0x000fe20000000a00 */
[----:B------:R-:W-:Y:S01]  /*186f0*/  ISETP.NE.U32.AND P0, PT, RZ, UR4, PT ;  /* 0x00000004ff007c0c */ /* 0x000fe2000bf05070 */
[----:B------:R-:W-:Y:S01]  /*18700*/  ULDC.64 UR8, c[0x0][0xa10] ;  /* 0x0002840000087ab9 */ /* 0x000fe20000000a00 */
[----:B------:R-:W-:-:S02]  /*18710*/  ISETP.NE.U32.AND P3, PT, RZ, UR6, PT ;  /* 0x00000006ff007c0c */ /* 0x000fc4000bf65070 */
[----:B0-----:R-:W-:Y:S02]  /*18720*/  CS2R R2, SRZ ;  /* 0x0000000000027805 */ /* 0x001fe4000001ff00 */
[----:B------:R-:W-:Y:S02]  /*18730*/  ISETP.NE.AND.EX P0, PT, RZ, UR5, PT, P0 ;  /* 0x00000005ff007c0c */ /* 0x000fe4000bf05300 */
[----:B------:R-:W-:Y:S02]  /*18740*/  ISETP.NE.AND.EX P3, PT, RZ, UR7, PT, P3 ;  /* 0x00000007ff007c0c */ /* 0x000fe4000bf65330 */
[----:B--2---:R-:W-:Y:S01]  /*18750*/  SHF.R.S32.HI R0, RZ, 0x1f, R13 ;  /* 0x0000001fff007819 */ /* 0x004fe2000001140d */
[----:B------:R-:W-:-:S08]  /*18760*/  IMAD.SHL.U32 R24, R13, 0x4, RZ ;  /* 0x000000040d187824 */ /* 0x000fd000078e00ff */
[C---:B------:R-:W-:Y:S01]  /*18770*/  @P0 LEA R4, P1, R13.reuse, UR4, 0x2 ;  /* 0x000000040d040c11 */ /* 0x040fe2000f8210ff */
[----:B------:R-:W-:Y:S01]  /*18780*/  STL [R1+0x14], R13 ;  /* 0x0000140d01007387 */ /* 0x000fe20000100800 */
[C-C-:B------:R-:W-:Y:S02]  /*18790*/  SHF.L.U64.HI R12, R13.reuse, 0x2, R0.reuse ;  /* 0x000000020d0c7819 */ /* 0x140fe40000010200 */
[----:B-1----:R-:W-:Y:S01]  /*187a0*/  @P0 LEA.HI.X R5, R13, UR5, R0, 0x2, P1 ;  /* 0x000000050d050c11 */ /* 0x002fe200088f1400 */
[----:B------:R-:W-:Y:S01]  /*187b0*/  ULDC.64 UR4, c[0x0][0xa00] ;  /* 0x0002800000047ab9 */ /* 0x000fe20000000a00 */
[----:B------:R-:W-:Y:S01]  /*187c0*/  @P3 IADD3 R10, P1, R24, UR6, RZ ;  /* 0x00000006180a3c10 */ /* 0x000fe2000ff3e0ff */
[----:B------:R0:W-:Y:S03]  /*187d0*/  STL [R1+0x2c], R0 ;  /* 0x00002c0001007387 */ /* 0x0001e60000100800 */
[----:B------:R-:W-:Y:S01]  /*187e0*/  @P3 IADD3.X R11, R12, UR7, RZ, P1, !PT ;  /* 0x000000070c0b3c10 */ /* 0x000fe20008ffe4ff */
[----:B------:R-:W-:Y:S01]  /*187f0*/  ULDC.64 UR6, c[0x0][0xa08] ;  /* 0x0002820000067ab9 */ /* 0x000fe20000000a00 */
[----:B------:R1:W5:Y:S01]  /*18800*/  @P0 LDG.E R2, desc[UR60][R4.64] ;  /* 0x0000003c04020981 */ /* 0x000362000c1e1900 */
[----:B------:R-:W-:Y:S01]  /*18810*/  IADD3 R8, P1, R24, UR6, RZ ;  /* 0x0000000618087c10 */ /* 0x000fe2000ff3e0ff */
[----:B------:R-:W-:Y:S01]  /*18820*/  IMAD.MOV.U32 R28, RZ, RZ, RZ ;  /* 0x000000ffff1c7224 */ /* 0x000fe200078e00ff */
[----:B------:R-:W-:Y:S01]  /*18830*/  ISETP.NE.U32.AND P2, PT, RZ, UR6, PT ;  /* 0x00000006ff007c0c */ /* 0x000fe2000bf45070 */
[----:B------:R-:W-:Y:S01]  /*18840*/  STL [R1+0x8], R12 ;  /* 0x0000080c01007387 */ /* 0x000fe20000100800 */
[----:B------:R-:W-:Y:S01]  /*18850*/  IADD3.X R9, R12, UR7, RZ, P1, !PT ;  /* 0x000000070c097c10 */ /* 0x000fe20008ffe4ff */
[----:B0-----:R-:W-:Y:S01]  /*18860*/  IMAD.MOV.U32 R0, RZ, RZ, RZ ;  /* 0x000000ffff007224 */ /* 0x001fe200078e00ff */
[----:B------:R-:W-:-:S02]  /*18870*/  ISETP.NE.U32.AND P1, PT, RZ, UR4, PT ;  /* 0x00000004ff007c0c */ /* 0x000fc4000bf25070 */
[----:B------:R-:W-:Y:S02]  /*18880*/  ISETP.NE.AND.EX P2, PT, RZ, UR7, PT, P2 ;  /* 0x00000007ff007c0c */ /* 0x000fe4000bf45320 */
[----:B------:R-:W-:Y:S02]  /*18890*/  ISETP.NE.AND.EX P1, PT, RZ, UR5, PT, P1 ;  /* 0x00000005ff007c0c */ /* 0x000fe4000bf25310 */
[----:B-1----:R-:W-:-:S04]  /*188a0*/  IADD3 R4, P0, R24, UR4, RZ ;  /* 0x0000000418047c10 */ /* 0x002fc8000ff1e0ff */
[----:B------:R-:W-:Y:S02]  /*188b0*/  IADD3.X R5, R12, UR5, RZ, P0, !PT ;  /* 0x000000050c057c10 */ /* 0x000fe400087fe4ff */
[----:B------:R-:W-:Y:S01]  /*188c0*/  IADD3 R6, P0, R24, UR8, RZ ;  /* 0x0000000818067c10 */ /* 0x000fe2000ff1e0ff */
[----:B------:R-:W-:Y:S02]  /*188d0*/  ULDC UR4, c[0x0][0x288] ;  /* 0x0000a20000047ab9 */ /* 0x000fe40000000800 */
        /* <DEDUP_REMOVED lines=16> */
[----:B------:R-:W-:-:S03]  /*189e0*/  ULDC UR5, c[0x0][0x348] ;  /* 0x0000d20000057ab9 */ /* 0x000fc60000000800 */
[----:B0-----:R-:W-:Y:S01]  /*189f0*/  IMAD.U32 R10, RZ, RZ, UR4 ;  /* 0x00000004ff0a7e24 */ /* 0x001fe2000f8e00ff */
[----:B--2---:R0:W-:Y:S02]  /*18a00*/  STL [R1+0x40], R0 ;  /* 0x0000400001007387 */ /* 0x0041e40000100800 */
[----:B0-----:R-:W-:Y:S01]  /*18a10*/  IMAD.U32 R0, RZ, RZ, UR5 ;  /* 0x00000005ff007e24 */ /* 0x001fe2000f8e00ff */
[----:B----4-:R-:W-:Y:S06]  /*18a20*/  @P3 BRA `(.L_x_10466) ;  /* 0x0000000000143947 */ /* 0x010fec0003800000 */
[----:B------:R-:W-:Y:S05]  /*18a30*/  @!P1 BRA `(.L_x_10466) ;  /* 0x0000000000109947 */ /* 0x000fea0003800000 */
[----:B------:R-:W2:Y:S04]  /*18a40*/  LDG.E R11, desc[UR60][R4.64] ;  /* 0x0000003c040b7981 */ /* 0x000ea8000c1e1900 */
[----:B------:R-:W2:Y:S02]  /*18a50*/  LDG.E R4, desc[UR60][R4.64+0x4] ;  /* 0x0000043c04047981 */ /* 0x000ea4000c1e1900 */
[----:B--2---:R-:W-:-:S05]  /*18a60*/  IMAD.IADD R4, R4, 0x1, -R11 ;  /* 0x0000000104047824 */ /* 0x004fca00078e0a0b */
[----:B------:R0:W-:Y:S02]  /*18a70*/  STL [R1+0x40], R4 ;  /* 0x0000400401007387 */ /* 0x0001e40000100800 */
.L_x_10466:
[----:B------:R-:W-:Y:S01]  /*18a80*/  ULDC.64 UR4, c[0x0][0xa20] ;  /* 0x0002880000047ab9 */ /* 0x000fe20000000a00 */
[----:B-----5:R-:W-:Y:S01]  /*18a90*/  IMAD.IADD R28, R28, 0x1, R2 ;  /* 0x000000011c1c7824 */ /* 0x020fe200078e0202 */
[----:B------:R-:W-:Y:S01]  /*18aa0*/  ISETP.NE.U32.AND P1, PT, RZ, UR4, PT ;  /* 0x00000004ff007c0c */ /* 0x000fe2000bf25070 */
[----:B------:R-:W-:-:S03]  /*18ab0*/  IMAD.MOV.U32 R25, RZ, RZ, R13 ;  /* 0x000000ffff197224 */ /* 0x000fc600078e000d */
[----:B------:R-:W-:-:S13]  /*18ac0*/  ISETP.NE.AND.EX P1, PT, RZ, UR5, PT, P1 ;  /* 0x00000005ff007c0c */ /* 0x000fda000bf25310 */
[----:B------:R-:W-:Y:S05]  /*18ad0*/  @!P1 BRA `(.L_x_10467) ;  /* 0x0000000000109947 */ /* 0x000fea0003800000 */
[----:B------:R-:W-:-:S04]  /*18ae0*/  IADD3 R10, P1, R24, UR4, RZ ;  /* 0x00000004180a7c10 */ /* 0x000fc8000ff3e0ff */
[----:B------:R-:W-:-:S05]  /*18af0*/  IADD3.X R11, R12, UR5, RZ, P1, !PT ;  /* 0x000000050c0b7c10 */ /* 0x000fca0008ffe4ff */
[----:B------:R1:W5:Y:S01]  /*18b00*/  LDG.E R10, desc[UR60][R10.64] ;  /* 0x0000003c0a0a7981 */ /* 0x000362000c1e1900 */
[----:B------:R-:W-:Y:S05]  /*18b10*/  BRA `(.L_x_10468) ;  /* 0x0000000000107947 */ /* 0x000fea0003800000 */
.L_x_10467:
[----:B------:R-:W-:Y:S05]  /*18b20*/  @!P2 BRA `(.L_x_10468) ;  /* 0x00000000000ca947 */ /* 0x000fea0003800000 */
[----:B------:R-:W2:Y:S04]  /*18b30*/  LDG.E R10, desc[UR60][R8.64] ;  /* 0x0000003c080a7981 */ /* 0x000ea8000c1e1900 */
[----:B------:R-:W2:Y:S02]  /*18b40*/  LDG.E R8, desc[UR60][R8.64+0x4] ;  /* 0x0000043c08087981 */ /* 0x000ea4000c1e1900 */
[----:B--2---:R-:W-:-:S07]  /*18b50*/  IMAD.IADD R10, R8, 0x1, -R10 ;  /* 0x00000001080a7824 */ /* 0x004fce00078e0a0a */
.L_x_10468:
[----:B-----5:R-:W-:Y:S02]  /*18b60*/  IMAD.IADD R10, R10, 0x1, -R2 ;  /* 0x000000010a0a7824 */ /* 0x020fe400078e0a02 */
[----:B------:R-:W2:Y:S04]  /*18b70*/  @P0 LDG.E R2, desc[UR60][R6.64] ;  /* 0x0000003c06020981 */ /* 0x000ea8000c1e1900 */
[----:B------:R-:W2:Y:S01]  /*18b80*/  @P0 LDG.E R6, desc[UR60][R6.64+0x4] ;  /* 0x0000043c06060981 */ /* 0x000ea2000c1e1900 */
[----:B------:R-:W-:Y:S01]  /*18b90*/  BSSY B0, `(.L_x_10469) ;  /* 0x000015a000007945 */ /* 0x000fe20003800000 */
[----:B------:R-:W-:Y:S01]  /*18ba0*/  PLOP3.LUT P5, PT, PT, PT, PT, 0x80, 0x0 ;  /* 0x000000000000781c */ /* 0x000fe20003faf070 */
[----:B--2---:R-:W-:-:S04]  /*18bb0*/  @P0 IMAD.IADD R0, R6, 0x1, -R2 ;  /* 0x0000000106000824 */ /* 0x004fc800078e0a02 */
[----:B0-----:R-:W-:-:S04]  /*18bc0*/  IMAD.IADD R4, R10, 0x1, R0 ;  /* 0x000000010a047824 */ /* 0x001fc800078e0200 */
[----:B------:R-:W-:Y:S01]  /*18bd0*/  VIADD R2, R4, 0x8f ;  /* 0x0000008f04027836 */ /* 0x000fe20000000000 */
[----:B------:R0:W-:Y:S03]  /*18be0*/  STL [R1+0x3c], R4 ;  /* 0x00003c0401007387 */ /* 0x0001e60000100800 */
[----:B------:R-:W-:-:S05]  /*18bf0*/  IMAD.HI R2, R2, 0x38e38e39, RZ ;  /* 0x38e38e3902027827 */ /* 0x000fca00078e02ff */
[----:B0-----:R-:W-:-:S04]  /*18c00*/  SHF.R.U32.HI R4, RZ, 0x1f, R2 ;  /* 0x0000001fff047819 */ /* 0x001fc80000011602 */
[----:B------:R-:W-:Y:S01]  /*18c10*/  LEA.HI.SX32 R5, R2, R4, 0x1b ;  /* 0x0000000402057211 */ /* 0x000fe200078fdaff */
[----:B------:R-:W-:-:S04]  /*18c20*/  IMAD.MOV R4, RZ, RZ, -R10 ;  /* 0x000000ffff047224 */ /* 0x000fc800078e0a0a */
[----:B------:R-:W-:Y:S01]  /*18c30*/  IMAD R2, R5, 0x90, -R10 ;  /* 0x0000009005027824 */ /* 0x000fe200078e0a0a */
[----:B------:R-:W-:Y:S01]  /*18c40*/  VIMNMX R4, RZ, R4, !PT ;  /* 0x00000004ff047248 */ /* 0x000fe20007fe0100 */
[----:B------:R0:W-:Y:S03]  /*18c50*/  STL [R1+0x1c], R5 ;  /* 0x00001c0501007387 */ /* 0x0001e60000100800 */
[----:B------:R-:W-:-:S04]  /*18c60*/  VIMNMX R0, R2, R0, PT ;  /* 0x0000000002007248 */ /* 0x000fc80003fe0100 */
[----:B------:R-:W-:Y:S01]  /*18c70*/  ISETP.GT.AND P1, PT, R0, R4, PT ;  /* 0x000000040000720c */ /* 0x000fe20003f24270 */
[----:B0-----:R-:W-:-:S05]  /*18c80*/  IMAD.WIDE.U32 R4, R4, 0x38e38e39, RZ ;  /* 0x38e38e3904047825 */ /* 0x001fca00078e00ff */
[----:B------:R-:W-:-:S07]  /*18c90*/  SHF.R.U32.HI R2, RZ, 0x5, R5 ;  /* 0x00000005ff027819 */ /* 0x000fce0000011605 */
[----:B------:R-:W-:Y:S02]  /*18ca0*/  @P1 VIADD R0, R0, 0x8f ;  /* 0x0000008f00001836 */ /* 0x000fe40000000000 */
[----:B------:R-:W-:Y:S02]  /*18cb0*/  IMAD.MOV.U32 R4, RZ, RZ, R2 ;  /* 0x000000ffff047224 */ /* 0x000fe400078e0002 */
        /* <DEDUP_REMOVED lines=11> */
[----:B------:R0:W2:Y:S02]  /*18d70*/  SHFL.IDX PT, R14, R5, RZ, 0x1f ;  /* 0x00001fff050e7589 */ /* 0x0000a400000e0000 */
.L_x_10654:
[----:B--2---:R-:W-:Y:S02]  /*18d80*/  ISETP.NE.AND P0, PT, R14, RZ, PT ;  /* 0x000000ff0e00720c */ /* 0x004fe40003f05270 */
[----:B------:R-:W-:-:S11]  /*18d90*/  PLOP3.LUT P2, PT, PT, PT, PT, 0x8, 0x0 ;  /* 0x000000000000781c */ /* 0x000fd60003f4e170 */
[----:B------:R-:W-:Y:S05]  /*18da0*/  @P0 BRA `(.L_x_10472) ;  /* 0x00000000000c0947 */ /* 0x000fea0003800000 */
[----:B------:R-:W-:-:S03]  /*18db0*/  UMOV UR4, 0xffffffff ;  /* 0xffffffff00047882 */ /* 0x000fc60000000000 */
[----:B------:R-:W-:Y:S05]  /*18dc0*/  BRA.DIV UR4, `(.L_x_10473) ;  /* 0x0000006e04887947 */ /* 0x000fea000b800000 */
[----:B------:R-:W-:-:S13]  /*18dd0*/  ELECT P2, URZ, PT ;  /* 0x00000000003f782f */ /* 0x000fda0003840000 */
.L_x_10472:
[----:B0-----:R-:W2:Y:S01]  /*18de0*/  LDL R5, [R1+0x38] ;  /* 0x0000380001057983 */ /* 0x001ea20000100800 */
[----:B------:R-:W-:Y:S01]  /*18df0*/  BSSY B1, `(.L_x_10474) ;  /* 0x0000008000017945 */ /* 0x000fe20003800000 */
[----:B--2---:R-:W-:-:S05]  /*18e00*/  VIADD R5, R5, 0x1 ;  /* 0x0000000105057836 */ /* 0x004fca0000000000 */
[----:B------:R-:W-:-:S04]  /*18e10*/  LEA.HI R6, R5, R5, RZ, 0x1 ;  /* 0x0000000505067211 */ /* 0x000fc800078f08ff */
[----:B------:R-:W-:-:S05]  /*18e20*/  LOP3.LUT R6, R6, 0xfffffffe, RZ, 0xc0, !PT ;  /* 0xfffffffe06067812 */ /* 0x000fca00078ec0ff */
[----:B------:R-:W-:-:S05]  /*18e30*/  IMAD.IADD R5, R5, 0x1, -R6 ;  /* 0x0000000105057824 */ /* 0x000fca00078e0a06 */
[----:B------:R-:W-:-:S04]  /*18e40*/  SHF.L.U32 R5, R5, 0x1f, RZ ;  /* 0x0000001f05057819 */ /* 0x000fc800000006ff */
[----:B------:R-:W0:Y:S02]  /*18e50*/  SYNCS.PHASECHK.TRANS64.TRYWAIT P0, [R22+URZ+0x31c20], R5 ;  /* 0x031c2005160075a7 */ /* 0x000e24000800017f */
[----:B0-----:R-:W-:Y:S05]  /*18e60*/  @!P0 BRA `(.L_x_10475) ;  /* 0x0000006c00848947 */ /* 0x001fea0003800000 */
.L_x_10657:
[----:B------:R-:W-:Y:S05]  /*18e70*/  BSYNC B1 ;  /* 0x0000000000017941 */ /* 0x000fea0003800000 */
.L_x_10474:
[----:B------:R-:W-:Y:S04]  /*18e80*/  BSSY B1, `(.L_x_10476) ;  /* 0x000008a000017945 */ /* 0x000fe80003800000 */
[----:B------:R-:W-:Y:S05]  /*18e90*/  @!P2 BRA `(.L_x_10477) ;  /* 0x000000080020a947 */ /* 0x000fea0003800000 */
[----:B------:R-:W2:Y:S01]  /*18ea0*/  LDL R7, [R1+0x4] ;  /* 0x0000040001077983 */ /* 0x000ea20000100800 */
[----:B------:R-:W-:Y:S01]  /*18eb0*/  IMAD R8, R29, 0x8, R22 ;  /* 0x000000081d087824 */ /* 0x000fe200078e0216 */
[----:B------:R-:W3:Y:S01]  /*18ec0*/  S2R R6, SR_TID.X ;  /* 0x0000000000067919 */ /* 0x000ee20000002100 */
[----:B------:R-:W-:Y:S01]  /*18ed0*/  BSSY B2, `(.L_x_10478) ;  /* 0x0000006000027945 */ /* 0x000fe20003800000 */
[----:B---3--:R-:W-:-:S04]  /*18ee0*/  LOP3.LUT R6, R6, 0x7f, RZ, 0xc0, !PT ;  /* 0x0000007f06067812 */ /* 0x008fc800078ec0ff */
[----:B------:R-:W-:Y:S02]  /*18ef0*/  ISETP.NE.AND P4, PT, R6, RZ, PT ;  /* 0x000000ff0600720c */ /* 0x000fe40003f85270 */
[----:B--2---:R-:W-:-:S04]  /*18f00*/  SHF.L.U32 R10, R7, 0x1f, RZ ;  /* 0x0000001f070a7819 */ /* 0x004fc800000006ff */
[----:B------:R-:W2:Y:S02]  /*18f10*/  SYNCS.PHASECHK.TRANS64.TRYWAIT P0, [R8+URZ+0x31ca0], R10 ;  /* 0x031ca00a080075a7 */ /* 0x000ea4000800017f */
[----:B--2---:R-:W-:Y:S05]  /*18f20*/  @!P0 BRA `(.L_x_10479) ;  /* 0x0000006c00688947 */ /* 0x004fea0003800000 */
.L_x_10658:
[----:B------:R-:W-:Y:S05]  /*18f30*/  BSYNC B2 ;  /* 0x0000000000027941 */ /* 0x000fea0003800000 */
.L_x_10478:
[----:B------:R-:W-:Y:S04]  /*18f40*/  BSSY B2, `(.L_x_10480) ;  /* 0x0000008000027945 */ /* 0x000fe80003800000 */
[----:B------:R-:W-:Y:S05]  /*18f50*/  @P4 BRA `(.L_x_10481) ;  /* 0x0000000000184947 */ /* 0x000fea0003800000 */
[----:B0-----:R-:W3:Y:S02]  /*18f60*/  LDL R5, [R1] ;  /* 0x0000000001057983 */ /* 0x001ee40000100800 */
[----:B---3--:R-:W-:Y:S01]  /*18f70*/  LOP3.LUT P0, RZ, R5, 0x1, RZ, 0xc0, !PT ;  /* 0x0000000105ff7812 */ /* 0x008fe2000780c0ff */
[----:B------:R-:W-:-:S04]  /*18f80*/  IMAD.MOV.U32 R5, RZ, RZ, 0x6c00 ;  /* 0x00006c00ff057424 */ /* 0x000fc800078e00ff */
[----:B------:R3:W-:Y:S08]  /*18f90*/  SYNCS.ARRIVE.TRANS64 RZ, [R8+URZ+0x31c90], R5 ;  /* 0x031c900508ff79a7 */ /* 0x0007f0000800003f */
[----:B------:R-:W-:Y:S05]  /*18fa0*/  @!P0 BRA `(.L_x_10481) ;  /* 0x0000000000048947 */ /* 0x000fea0003800000 */
[----:B------:R-:W-:Y:S01]  /*18fb0*/  BPT.TRAP 0x1 ;  /* 0x000000040000795c */ /* 0x000fe20000300000 */
.L_x_10481:
[----:B------:R-:W-:Y:S05]  /*18fc0*/  BSYNC B2 ;  /* 0x0000000000027941 */ /* 0x000fea0003800000 */
.L_x_10480:
[----:B------:R-:W-:Y:S01]  /*18fd0*/  IMAD.MOV.U32 R14, RZ, RZ, RZ ;  /* 0x000000ffff0e7224 */ /* 0x000fe200078e00ff */
[----:B------:R-:W-:Y:S01]  /*18fe0*/  UIADD3 UR4, UP0, UR36, 0x570, URZ ;  /* 0x0000057024047890 */ /* 0x000fe2000ff1e03f */
[----:B------:R-:W-:Y:S01]  /*18ff0*/  IMAD R6, R4, 0x90, R3 ;  /* 0x0000009004067824 */ /* 0x000fe200078e0203 */
[----:B------:R-:W-:Y:S01]  /*19000*/  PLOP3.LUT P0, PT, PT, PT, PT, 0x80, 0x0 ;  /* 0x000000000000781c */ /* 0x000fe20003f0f070 */
[----:B------:R-:W-:Y:S01]  /*19010*/  IMAD R7, R29, 0x6c00, R22 ;  /* 0x00006c001d077824 */ /* 0x000fe200078e0216 */
[----:B------:R-:W-:Y:S01]  /*19020*/  R2UR UR10, R14 ;  /* 0x000000000e0a72ca */ /* 0x000fe200000e0000 */
[----:B------:R-:W-:Y:S01]  /*19030*/  VIADD R6, R6, 0xffffff70 ;  /* 0xffffff7006067836 */ /* 0x000fe20000000000 */
[----:B------:R-:W-:Y:S01]  /*19040*/  UIADD3.X UR5, URZ, UR37, URZ, UP0, !UPT ;  /* 0x000000253f057290 */ /* 0x000fe200087fe43f */
[----:B0--3--:R-:W-:Y:S01]  /*19050*/  VIADD R5, R8, 0x31c90 ;  /* 0x00031c9008057836 */ /* 0x009fe20000000000 */
[----:B------:R-:W-:Y:S01]  /*19060*/  UMOV UR6, 0x0 ;  /* 0x0000000000067882 */ /* 0x000fe20000000000 */
[----:B------:R-:W-:Y:S01]  /*19070*/  VIADD R9, R7, 0x16a00 ;  /* 0x00016a0007097836 */ /* 0x000fe20000000000 */
[----:B------:R-:W-:-:S09]  /*19080*/  UMOV UR7, 0x12f00000 ;  /* 0x12f0000000077882 */ /* 0x000fd20000000000 */
.L_x_10482:
        /* <DEDUP_REMOVED lines=16> */
.L_x_10483:
        /* <DEDUP_REMOVED lines=16> */
.L_x_10484:
        /* <DEDUP_REMOVED lines=13> */
.L_x_10659:
[----:B------:R-:W-:Y:S05]  /*19360*/  BSYNC B2 ;  /* 0x0000000000027941 */ /* 0x000fea0003800000 */
.L_x_10485:
[----:B------:R-:W-:Y:S01]  /*19370*/  BSSY B2, `(.L_x_10487) ;  /* 0x000000a000027945 */ /* 0x000fe20003800000 */
[----:B0-2---:R-:W-:Y:S02]  /*19380*/  IMAD.MOV.U32 R10, RZ, RZ, 0x0 ;  /* 0x00000000ff0a7424 */ /* 0x005fe400078e00ff */
[----:B-1----:R-:W-:Y:S01]  /*19390*/  IMAD.MOV.U32 R11, RZ, RZ, 0x12f00000 ;  /* 0x12f00000ff0b7424 */ /* 0x002fe200078e00ff */
[----:B------:R-:W-:Y:S06]  /*193a0*/  @P4 BRA `(.L_x_10488) ;  /* 0x0000000000184947 */ /* 0x000fec0003800000 */
[----:B------:R-:W2:Y:S02]  /*193b0*/  LDL R5, [R1] ;  /* 0x0000000001057983 */ /* 0x000ea40000100800 */
[----:B--2---:R-:W-:Y:S01]  /*193c0*/  LOP3.LUT P0, RZ, R5, 0x1, RZ, 0xc0, !PT ;  /* 0x0000000105ff7812 */ /* 0x004fe2000780c0ff */
[----:B------:R-:W-:-:S04]  /*193d0*/  IMAD.MOV.U32 R5, RZ, RZ, 0x6c00 ;  /* 0x00006c00ff057424 */ /* 0x000fc800078e00ff */
[----:B------:R0:W-:Y:S08]  /*193e0*/  SYNCS.ARRIVE.TRANS64 RZ, [R8+URZ+0x31cb0], R5 ;  /* 0x031cb00508ff79a7 */ /* 0x0001f0000800003f */
[----:B------:R-:W-:Y:S05]  /*193f0*/  @!P0 BRA `(.L_x_10488) ;  /* 0x0000000000048947 */ /* 0x000fea0003800000 */
[----:B------:R-:W-:Y:S01]  /*19400*/  BPT.TRAP 0x1 ;  /* 0x000000040000795c */ /* 0x000fe20000300000 */
.L_x_10488:
[----:B------:R-:W-:Y:S05]  /*19410*/  BSYNC B2 ;  /* 0x0000000000027941 */ /* 0x000fea0003800000 */
.L_x_10487:
        /* <DEDUP_REMOVED lines=8> */
.L_x_10489:
        /* <DEDUP_REMOVED lines=15> */
.L_x_10490:
        /* <DEDUP_REMOVED lines=15> */
.L_x_10491:
        /* <DEDUP_REMOVED lines=10> */
.L_x_10477:
[----:B------:R-:W-:Y:S05]  /*19720*/  BSYNC B1 ;  /* 0x0000000000017941 */ /* 0x000fea0003800000 */
.L_x_10476:
[----:B0-----:R-:W2:Y:S01]  /*19730*/  LDL.LU R5, [R1+0x4] ;  /* 0x0000040001057983 */ /* 0x001ea20000300800 */
[----:B------:R-:W-:Y:S01]  /*19740*/  VIADD R29, R29, 0x1 ;  /* 0x000000011d1d7836 */ /* 0x000fe20000000000 */
[----:B------:R-:W-:Y:S01]  /*19750*/  PLOP3.LUT P5, PT, PT, PT, PT, 0x8, 0x0 ;  /* 0x000000000000781c */ /* 0x000fe20003fae170 */
[----:B------:R-:W-:-:S03]  /*19760*/  VIADD R9, R4, 0xfffffffe ;  /* 0xfffffffe04097836 */ /* 0x000fc60000000000 */
[----:B------:R-:W-:-:S04]  /*19770*/  ISETP.NE.AND P0, PT, R29, 0x2, PT ;  /* 0x000000021d00780c */ /* 0x000fc80003f05270 */
[----:B------:R-:W-:Y:S02]  /*19780*/  SEL R4, RZ, 0x1, P0 ;  /* 0x00000001ff047807 */ /* 0x000fe40000000000 */
[----:B------:R-:W-:Y:S02]  /*19790*/  SEL R29, R29, RZ, P0 ;  /* 0x000000ff1d1d7207 */ /* 0x000fe40000000000 */
[----:B------:R-:W-:Y:S02]  /*197a0*/  ISETP.GE.AND P0, PT, R9, R2, PT ;  /* 0x000000020900720c */ /* 0x000fe40003f06270 */
[----:B--2---:R-:W-:-:S05]  /*197b0*/  LOP3.LUT R5, R5, R4, RZ, 0x3c, !PT ;  /* 0x0000000405057212 */ /* 0x004fca00078e3cff */
[----:B------:R0:W-:Y:S06]  /*197c0*/  STL [R1+0x4], R5 ;  /* 0x0000040501007387 */ /* 0x0001ec0000100800 */
[----:B------:R-:W-:Y:S05]  /*197d0*/  @!P0 BRA `(.L_x_10470) ;  /* 0x0000000800548947 */ /* 0x000fea0003800000 */
.L_x_10508:
[----:B------:R-:W-:Y:S05]  /*197e0*/  YIELD ;  /* 0x0000000000007946 */ /* 0x000fea0003800000 */
[----:B------:R-:W-:Y:S04]  /*197f0*/  BSSY B1, `(.L_x_10492) ;  /* 0x0000089000017945 */ /* 0x000fe80003800000 */
[----:B--2---:R-:W-:Y:S05]  /*19800*/  @!P2 BRA `(.L_x_10493) ;  /* 0x00000008001ca947 */ /* 0x004fea0003800000 */
[----:B0-----:R-:W2:Y:S01]  /*19810*/  LDL R5, [R1+0x4] ;  /* 0x0000040001057983 */ /* 0x001ea20000100800 */
[----:B------:R-:W-:Y:S01]  /*19820*/  IMAD R8, R29, 0x8, R22 ;  /* 0x000000081d087824 */ /* 0x000fe200078e0216 */
[----:B------:R-:W0:Y:S01]  /*19830*/  S2R R4, SR_TID.X ;  /* 0x0000000000047919 */ /* 0x000e220000002100 */
[----:B------:R-:W-:Y:S01]  /*19840*/  BSSY B2, `(.L_x_10494) ;  /* 0x0000006000027945 */ /* 0x000fe20003800000 */
[----:B0-----:R-:W-:-:S04]  /*19850*/  LOP3.LUT R4, R4, 0x7f, RZ, 0xc0, !PT ;  /* 0x0000007f04047812 */ /* 0x001fc800078ec0ff */
[----:B------:R-:W-:Y:S02]  /*19860*/  ISETP.NE.AND P1, PT, R4, RZ, PT ;  /* 0x000000ff0400720c */ /* 0x000fe40003f25270 */
[----:B--2---:R-:W-:-:S04]  /*19870*/  SHF.L.U32 R7, R5, 0x1f, RZ ;  /* 0x0000001f05077819 */ /* 0x004fc800000006ff */
[----:B------:R-:W0:Y:S02]  /*19880*/  SYNCS.PHASECHK.TRANS64.TRYWAIT P0, [R8+URZ+0x31ca0], R7 ;  /* 0x031ca007080075a7 */ /* 0x000e24000800017f */
[----:B0-----:R-:W-:Y:S05]  /*19890*/  @!P0 BRA `(.L_x_10495) ;  /* 0x0000006400348947 */ /* 0x001fea0003800000 */
.L_x_10660:
[----:B------:R-:W-:Y:S05]  /*198a0*/  BSYNC B2 ;  /* 0x0000000000027941 */ /* 0x000fea0003800000 */
.L_x_10494:
[----:B------:R-:W-:Y:S04]  /*198b0*/  BSSY B2, `(.L_x_10496) ;  /* 0x0000008000027945 */ /* 0x000fe80003800000 */
[----:B------:R-:W-:Y:S05]  /*198c0*/  @P1 BRA `(.L_x_10497) ;  /* 0x0000000000181947 */ /* 0x000fea0003800000 */
[----:B------:R-:W2:Y:S02]  /*198d0*/  LDL R4, [R1] ;  /* 0x0000000001047983 */ /* 0x000ea40000100800 */
[----:B--2---:R-:W-:Y:S01]  /*198e0*/  LOP3.LUT P0, RZ, R4, 0x1, RZ, 0xc0, !PT ;  /* 0x0000000104ff7812 */ /* 0x004fe2000780c0ff */
[----:B------:R-:W-:-:S04]  /*198f0*/  IMAD.MOV.U32 R4, RZ, RZ, 0x6c00 ;  /* 0x00006c00ff047424 */ /* 0x000fc800078e00ff */
[----:B------:R2:W-:Y:S08]  /*19900*/  SYNCS.ARRIVE.TRANS64 RZ, [R8+URZ+0x31c90], R4 ;  /* 0x031c900408ff79a7 */ /* 0x0005f0000800003f */
[----:B------:R-:W-:Y:S05]  /*19910*/  @!P0 BRA `(.L_x_10497) ;  /* 0x0000000000048947 */ /* 0x000fea0003800000 */
[----:B------:R-:W-:Y:S01]  /*19920*/  BPT.TRAP 0x1 ;  /* 0x000000040000795c */ /* 0x000fe20000300000 */
.L_x_10497:
[----:B------:R-:W-:Y:S05]  /*19930*/  BSYNC B2 ;  /* 0x0000000000027941 */ /* 0x000fea0003800000 */
.L_x_10496:
[----:B------:R-:W-:Y:S01]  /*19940*/  IMAD.MOV.U32 R12, RZ, RZ, RZ ;  /* 0x000000ffff0c7224 */ /* 0x000fe200078e00ff */
[----:B------:R-:W-:Y:S01]  /*19950*/  UIADD3 UR4, UP0, UR36, 0x570, URZ ;  /* 0x0000057024047890 */ /* 0x000fe2000ff1e03f */
[----:B------:R-:W-:Y:S01]  /*19960*/  IMAD R6, R29, 0x6c00, R22 ;  /* 0x00006c001d067824 */ /* 0x000fe200078e0216 */
[----:B------:R-:W-:Y:S01]  /*19970*/  PLOP3.LUT P0, PT, PT, PT, PT, 0x80, 0x0 ;  /* 0x000000000000781c */ /* 0x000fe20003f0f070 */
[----:B------:R-:W-:Y:S01]  /*19980*/  IMAD R5, R9, 0x90, R3 ;  /* 0x0000009009057824 */ /* 0x000fe200078e0203 */
[----:B------:R-:W-:Y:S01]  /*19990*/  R2UR UR10, R12 ;  /* 0x000000000c0a72ca */ /* 0x000fe200000e0000 */
[----:B--2---:R-:W-:Y:S01]  /*199a0*/  VIADD R4, R8, 0x31c90 ;  /* 0x00031c9008047836 */ /* 0x004fe20000000000 */
[----:B------:R-:W-:Y:S01]  /*199b0*/  UIADD3.X UR5, URZ, UR37, URZ, UP0, !UPT ;  /* 0x000000253f057290 */ /* 0x000fe200087fe43f */
[----:B------:R-:W-:Y:S01]  /*199c0*/  VIADD R10, R6, 0x16a00 ;  /* 0x00016a00060a7836 */ /* 0x000fe20000000000 */
[----:B------:R-:W-:Y:S01]  /*199d0*/  UMOV UR6, 0x0 ;  /* 0x0000000000067882 */ /* 0x000fe20000000000 */
[----:B------:R-:W-:-:S10]  /*199e0*/  UMOV UR7, 0x12f00000 ;  /* 0x12f0000000077882 */ /* 0x000fd40000000000 */
.L_x_10498:
        /* <DEDUP_REMOVED lines=16> */
.L_x_10499:
        /* <DEDUP_REMOVED lines=16> */
.L_x_10500:
        /* <DEDUP_REMOVED lines=13> */
.L_x_10661:
[----:B------:R-:W-:Y:S05]  /*19cc0*/  BSYNC B2 ;  /* 0x0000000000027941 */ /* 0x000fea0003800000 */
.L_x_10501:
[----:B------:R-:W-:Y:S01]  /*19cd0*/  BSSY B2, `(.L_x_10503) ;  /* 0x000000a000027945 */ /* 0x000fe20003800000 */
[----:B------:R-:W-:Y:S02]  /*19ce0*/  IMAD.MOV.U32 R10, RZ, RZ, 0x0 ;  /* 0x00000000ff0a7424 */ /* 0x000fe400078e00ff */
[----:B-1----:R-:W-:Y:S01]  /*19cf0*/  IMAD.MOV.U32 R11, RZ, RZ, 0x12f00000 ;  /* 0x12f00000ff0b7424 */ /* 0x002fe200078e00ff */
[----:B------:R-:W-:Y:S06]  /*19d00*/  @P1 BRA `(.L_x_10504) ;  /* 0x0000000000181947 */ /* 0x000fec0003800000 */
[----:B------:R-:W3:Y:S02]  /*19d10*/  LDL R4, [R1] ;  /* 0x0000000001047983 */ /* 0x000ee40000100800 */
[----:B---3--:R-:W-:Y:S01]  /*19d20*/  LOP3.LUT P0, RZ, R4, 0x1, RZ, 0xc0, !PT ;  /* 0x0000000104ff7812 */ /* 0x008fe2000780c0ff */
[----:B------:R-:W-:-:S04]  /*19d30*/  IMAD.MOV.U32 R4, RZ, RZ, 0x6c00 ;  /* 0x00006c00ff047424 */ /* 0x000fc800078e00ff */
[----:B------:R1:W-:Y:S08]  /*19d40*/  SYNCS.ARRIVE.TRANS64 RZ, [R8+URZ+0x31cb0], R4 ;  /* 0x031cb00408ff79a7 */ /* 0x0003f0000800003f */
[----:B------:R-:W-:Y:S05]  /*19d50*/  @!P0 BRA `(.L_x_10504) ;  /* 0x0000000000048947 */ /* 0x000fea0003800000 */
[----:B------:R-:W-:Y:S01]  /*19d60*/  BPT.TRAP 0x1 ;  /* 0x000000040000795c */ /* 0x000fe20000300000 */
.L_x_10504:
[----:B------:R-:W-:Y:S05]  /*19d70*/  BSYNC B2 ;  /* 0x0000000000027941 */ /* 0x000fea0003800000 */
.L_x_10503:
        /* <DEDUP_REMOVED lines=8> */
.L_x_10505:
        /* <DEDUP_REMOVED lines=15> */
.L_x_10506:
        /* <DEDUP_REMOVED lines=15> */
.L_x_10507:
        /* <DEDUP_REMOVED lines=10> */
.L_x_10493:
[----:B------:R-:W-:Y:S05]  /*1a080*/  BSYNC B1 ;  /* 0x0000000000017941 */ /* 0x000fea0003800000 */
.L_x_10492:
[----:B------:R-:W2:Y:S01]  /*1a090*/  LDL.LU R7, [R1+0x4] ;  /* 0x0000040001077983 */ /* 0x000ea20000300800 */
[----:B------:R-:W-:-:S05]  /*1a0a0*/  VIADD R29, R29, 0x1 ;  /* 0x000000011d1d7836 */ /* 0x000fca0000000000 */
[----:B------:R-:W-:-:S04]  /*1a0b0*/  ISETP.NE.AND P0, PT, R29, 0x2, PT ;  /* 0x000000021d00780c */ /* 0x000fc80003f05270 */
[----:B------:R-:W-:Y:S02]  /*1a0c0*/  SEL R4, RZ, 0x1, P0 ;  /* 0x00000001ff047807 */ /* 0x000fe40000000000 */
[----:B------:R-:W-:Y:S02]  /*1a0d0*/  SEL R29, R29, RZ, P0 ;  /* 0x000000ff1d1d7207 */ /* 0x000fe40000000000 */
[C---:B------:R-:W-:Y:S01]  /*1a0e0*/  ISETP.GT.AND P0, PT, R9.reuse, R2, PT ;  /* 0x000000020900720c */ /* 0x040fe20003f04270 */
[----:B------:R-:W-:Y:S01]  /*1a0f0*/  VIADD R9, R9, 0xffffffff ;  /* 0xffffffff09097836 */ /* 0x000fe20000000000 */
[----:B--2---:R-:W-:-:S05]  /*1a100*/  LOP3.LUT R7, R7, R4, RZ, 0x3c, !PT ;  /* 0x0000000407077212 */ /* 0x004fca00078e3cff */
[----:B------:R2:W-:Y:S06]  /*1a110*/  STL [R1+0x4], R7 ;  /* 0x0000040701007387 */ /* 0x0005ec0000100800 */
[----:B------:R-:W-:Y:S05]  /*1a120*/  @P0 BRA `(.L_x_10508) ;  /* 0xfffffff400ac0947 */ /* 0x000fea000383ffff */
.L_x_10470:
[----:B------:R-:W-:Y:S05]  /*1a130*/  BSYNC B0 ;  /* 0x0000000000007941 */ /* 0x000fea0003800000 */
.L_x_10469:
[----:B------:R-:W3:Y:S01]  /*1a140*/  LDL R4, [R1+0x3c] ;  /* 0x00003c0001047983 */ /* 0x000ee20000100800 */
[----:B------:R-:W-:Y:S05]  /*1a150*/  @!P5 WARPSYNC.ALL ;  /* 0x000000000000d948 */ /* 0x000fea0003800000 */
[----:B------:R-:W-:Y:S01]  /*1a160*/  BSSY B7, `(.L_x_10509) ;  /* 0x0000427000077945 */ /* 0x000fe20003800000 */
[----:B------:R-:W-:Y:S01]  /*1a170*/  @!P5 BAR.SYNC.DEFER_BLOCKING 0xc, 0x200 ;  /* 0x030800000000db1d */ /* 0x000fe20000010000 */
[----:B---3--:R-:W-:-:S13]  /*1a180*/  ISETP.GT.AND P0, PT, R4, RZ, PT ;  /* 0x000000ff0400720c */ /* 0x008fda0003f04270 */
[----:B------:R-:W-:Y:S05]  /*1a190*/  @P0 BRA `(.L_x_10510) ;  /* 0x0000000000440947 */ /* 0x000fea0003800000 */
[----:B------:R-:W3:Y:S02]  /*1a1a0*/  S2R R4, SR_TID.X ;  /* 0x0000000000047919 */ /* 0x000ee40000002100 */
[----:B---3--:R-:W-:-:S04]  /*1a1b0*/  LOP3.LUT R4, R4, 0x7f, RZ, 0xc0, !PT ;  /* 0x0000007f04047812 */ /* 0x008fc800078ec0ff */
[----:B------:R-:W-:-:S13]  /*1a1c0*/  ISETP.NE.AND P1, PT, R4, RZ, PT ;  /* 0x000000ff0400720c */ /* 0x000fda0003f25270 */
[----:B------:R-:W-:Y:S05]  /*1a1d0*/  @P1 BRA `(.L_x_10511) ;  /* 0x00000040007c1947 */ /* 0x000fea0003800000 */
[----:B0-----:R-:W0:Y:S01]  /*1a1e0*/  S2R R5, SR_LANEID ;  /* 0x0000000000057919 */ /* 0x001e220000000000 */
        /* <DEDUP_REMOVED lines=8> */
[----:B--2---:R-:W0:Y:S01]  /*1a270*/  POPC R7, R4 ;  /* 0x0000000400077309 */ /* 0x004e220000000000 */
[----:B---3--:R-:W0:Y:S02]  /*1a280*/  SHFL.IDX PT, R0, R3, R0, 0x1f ;  /* 0x00001f0003007589 */ /* 0x008e2400000e0000 */
[----:B0-----:R-:W-:Y:S01]  /*1a290*/  IADD3 R16, R0, UR38, R7 ;  /* 0x0000002600107c10 */ /* 0x001fe2000fffe007 */
[----:B------:R-:W-:Y:S06]  /*1a2a0*/  BRA `(.L_x_10511) ;  /* 0x0000004000487947 */ /* 0x000fec0003800000 */
.L_x_10510:
        /* <DEDUP_REMOVED lines=10> */
[----:B0-----:R-:W-:Y:S02]  /*1a350*/  IMAD.U32 R5, RZ, RZ, UR7 ;  /* 0x00000007ff057e24 */ /* 0x001fe4000f8e00ff */
[----:B------:R-:W-:Y:S02]  /*1a360*/  IMAD.U32 R6, RZ, RZ, UR8 ;  /* 0x00000008ff067e24 */ /* 0x000fe4000f8e00ff */
[----:B--2---:R-:W-:-:S02]  /*1a370*/  IMAD.U32 R7, RZ, RZ, UR9 ;  /* 0x00000009ff077e24 */ /* 0x004fc4000f8e00ff */
[----:B------:R-:W-:Y:S02]  /*1a380*/  IMAD.U32 R10, RZ, RZ, UR4 ;  /* 0x00000004ff0a7e24 */ /* 0x000fe4000f8e00ff */
[----:B-1----:R-:W-:Y:S02]  /*1a390*/  IMAD.U32 R11, RZ, RZ, UR5 ;  /* 0x00000005ff0b7e24 */ /* 0x002fe4000f8e00ff */
[----:B------:R-:W-:Y:S02]  /*1a3a0*/  IMAD.MOV.U32 R8, RZ, RZ, 0x70 ;  /* 0x00000070ff087424 */ /* 0x000fe400078e00ff */
[----:B------:R-:W-:Y:S02]  /*1a3b0*/  IMAD.MOV.U32 R12, RZ, RZ, 0x1 ;  /* 0x00000001ff0c7424 */ /* 0x000fe400078e00ff */
[----:B------:R-:W-:-:S07]  /*1a3c0*/  IMAD.MOV.U32 R13, RZ, RZ, RZ ;  /* 0x000000ffff0d7224 */ /* 0x000fce00078e00ff */
[----:B------:R-:W-:-:S07]  /*1a3d0*/  LEPC R20, `(.L_x_10513) ;  /* 0x000000001014794e */ /* 0x000fce0000000000 */
[----:B---3--:R-:W-:Y:S05]  /*1a3e0*/  CALL.ABS.NOINC R2 ;  /* 0x0000000002007343 */ /* 0x008fea0003c00000 */
.L_x_10513:
[----:B------:R-:W-:Y:S05]  /*1a3f0*/  BSYNC B6 ;  /* 0x0000000000067941 */ /* 0x000fea0003800000 */
.L_x_10512:
        /* <DEDUP_REMOVED lines=10> */
[----:B0-----:R-:W-:Y:S02]  /*1a4a0*/  IMAD.U32 R5, RZ, RZ, UR7 ;  /* 0x00000007ff057e24 */ /* 0x001fe4000f8e00ff */
[----:B------:R-:W-:Y:S02]  /*1a4b0*/  IMAD.U32 R6, RZ, RZ, UR8 ;  /* 0x00000008ff067e24 */ /* 0x000fe4000f8e00ff */
[----:B--2---:R-:W-:-:S02]  /*1a4c0*/  IMAD.U32 R7, RZ, RZ, UR9 ;  /* 0x00000009ff077e24 */ /* 0x004fc4000f8e00ff */
[----:B------:R-:W-:Y:S02]  /*1a4d0*/  IMAD.U32 R10, RZ, RZ, UR4 ;  /* 0x00000004ff0a7e24 */ /* 0x000fe4000f8e00ff */
[----:B-1----:R-:W-:Y:S02]  /*1a4e0*/  IMAD.U32 R11, RZ, RZ, UR5 ;  /* 0x00000005ff0b7e24 */ /* 0x002fe4000f8e00ff */
[----:B------:R-:W-:Y:S02]  /*1a4f0*/  IMAD.MOV.U32 R8, RZ, RZ, 0x70 ;  /* 0x00000070ff087424 */ /* 0x000fe400078e00ff */
[----:B------:R-:W-:Y:S02]  /*1a500*/  IMAD.MOV.U32 R12, RZ, RZ, 0x1 ;  /* 0x00000001ff0c7424 */ /* 0x000fe400078e00ff */
[----:B---3--:R-:W-:-:S07]  /*1a510*/  IMAD.MOV.U32 R13, RZ, RZ, RZ ;  /* 0x000000ffff0d7224 */ /* 0x008fce00078e00ff */
[----:B------:R-:W-:-:S07]  /*1a520*/  LEPC R20, `(.L_x_10516) ;  /* 0x000000001014794e */ /* 0x000fce0000000000 */
[----:B----4-:R-:W-:Y:S05]  /*1a530*/  CALL.ABS.NOINC R2 ;  /* 0x0000000002007343 */ /* 0x010fea0003c00000 */
.L_x_10516:
        /* <DEDUP_REMOVED lines=16> */
.L_x_10515:
[----:B------:R-:W-:Y:S05]  /*1a640*/  BSYNC B6 ;  /* 0x0000000000067941 */ /* 0x000fea0003800000 */
.L_x_10514:
[----:B------:R-:W3:Y:S01]  /*1a650*/  LDL.LU R21, [R1+0x8] ;  /* 0x0000080001157983 */ /* 0x000ee20000300800 */
[----:B------:R-:W-:Y:S02]  /*1a660*/  ULDC.64 UR4, c[0x0][0x9f8] ;  /* 0x00027e0000047ab9 */ /* 0x000fe40000000a00 */
[----:B------:R-:W-:Y:S01]  /*1a670*/  ISETP.NE.U32.AND P0, PT, RZ, UR4, PT ;  /* 0x00000004ff007c0c */ /* 0x000fe2000bf05070 */
[----:B------:R-:W4:Y:S03]  /*1a680*/  LDL R20, [R1+0x1c] ;  /* 0x00001c0001147983 */ /* 0x000f260000100800 */
[----:B------:R-:W-:-:S13]  /*1a690*/  ISETP.NE.AND.EX P0, PT, RZ, UR5, PT, P0 ;  /* 0x00000005ff007c0c */ /* 0x000fda000bf05300 */
[----:B------:R-:W-:-:S04]  /*1a6a0*/  @P0 IADD3 R2, P1, R24, UR4, RZ ;  /* 0x0000000418020c10 */ /* 0x000fc8000ff3e0ff */
[----:B---3--:R-:W-:Y:S01]  /*1a6b0*/  @P0 IADD3.X R3, R21, UR5, RZ, P1, !PT ;  /* 0x0000000515030c10 */ /* 0x008fe20008ffe4ff */
[----:B------:R-:W-:-:S04]  /*1a6c0*/  ULDC.64 UR4, c[0x0][0xa08] ;  /* 0x0002820000047ab9 */ /* 0x000fc80000000a00 */
[----:B------:R3:W2:Y:S01]  /*1a6d0*/  @P0 LDG.E R25, desc[UR60][R2.64] ;  /* 0x0000003c02190981 */ /* 0x0006a2000c1e1900 */
[----:B----4-:R-:W-:-:S05]  /*1a6e0*/  VIADD R8, R20, 0xffffffff ;  /* 0xffffffff14087836 */ /* 0x010fca0000000000 */
[----:B------:R4:W-:Y:S01]  /*1a6f0*/  STL [R1+0x20], R8 ;  /* 0x0000200801007387 */ /* 0x0009e20000100800 */
[----:B---3--:R-:W3:Y:S02]  /*1a700*/  LDC.64 R2, c[0x0][0x418] ;  /* 0x00010600ff027b82 */ /* 0x008ee40000000a00 */
[----:B---3--:R-:W-:Y:S01]  /*1a710*/  LOP3.LUT P0, RZ, R2, UR4, RZ, 0xfc, !PT ;  /* 0x0000000402ff7c12 */ /* 0x008fe2000f80fcff */
[----:B------:R-:W-:-:S03]  /*1a720*/  UMOV UR4, 0xffffffff ;  /* 0xffffffff00047882 */ /* 0x000fc60000000000 */
[----:B------:R-:W-:Y:S02]  /*1a730*/  LOP3.LUT P0, RZ, R3, UR5, RZ, 0xfc, P0 ;  /* 0x0000000503ff7c12 */ /* 0x000fe4000800fcff */
[----:B--2---:R-:W-:Y:S02]  /*1a740*/  SHF.R.S32.HI R7, RZ, 0x1f, R25 ;  /* 0x0000001fff077819 */ /* 0x004fe40000011419 */
[----:B------:R-:W-:-:S03]  /*1a750*/  SEL R24, R25, RZ, !P0 ;  /* 0x000000ff19187207 */ /* 0x000fc60004000000 */
[----:B------:R4:W-:Y:S01]  /*1a760*/  STL [R1+0x8], R7 ;  /* 0x0000080701007387 */ /* 0x0009e20000100800 */
[----:B------:R-:W-:Y:S05]  /*1a770*/  BRA.DIV UR4, `(.L_x_10517) ;  /* 0x0000005604a47947 */ /* 0x000fea000b800000 */
[----:B------:R-:W2:Y:S02]  /*1a780*/  S2R R0, SR_TID.X ;  /* 0x0000000000007919 */ /* 0x000ea40000002100 */
[----:B--2---:R-:W-:-:S04]  /*1a790*/  SHF.R.U32.HI R0, RZ, 0x5, R0 ;  /* 0x00000005ff007819 */ /* 0x004fc80000011600 */
[----:B------:R-:W-:-:S05]  /*1a7a0*/  LOP3.LUT R0, R0, 0x3, RZ, 0xc0, !PT ;  /* 0x0000000300007812 */ /* 0x000fca00078ec0ff */
[----:B------:R2:W3:Y:S02]  /*1a7b0*/  SHFL.IDX PT, R14, R0, RZ, 0x1f ;  /* 0x00001fff000e7589 */ /* 0x0004e400000e0000 */
.L_x_10664:
[----:B--2---:R-:W2:Y:S01]  /*1a7c0*/  LDL.LU R0, [R1] ;  /* 0x0000000001007983 */ /* 0x004ea20000300800 */
[----:B------:R-:W-:Y:S02]  /*1a7d0*/  PLOP3.LUT P1, PT, PT, PT, PT, 0x8, 0x0 ;  /* 0x000000000000781c */ /* 0x000fe40003f2e170 */
[----:B---3--:R-:W-:Y:S02]  /*1a7e0*/  ISETP.NE.AND P0, PT, R14, RZ, PT ;  /* 0x000000ff0e00720c */ /* 0x008fe40003f05270 */
[----:B--2---:R-:W-:-:S09]  /*1a7f0*/  LOP3.LUT R0, R0, 0xfffffffb, RZ, 0xc0, !PT ;  /* 0xfffffffb00007812 */ /* 0x004fd200078ec0ff */
[----:B------:R-:W-:-:S05]  /*1a800*/  @P1 LOP3.LUT R0, R0, 0x4, RZ, 0xfc, !PT ;  /* 0x0000000400001812 */ /* 0x000fca00078efcff */
[----:B------:R2:W-:Y:S01]  /*1a810*/  STL [R1], R0 ;  /* 0x0000000001007387 */ /* 0x0005e20000100800 */
[----:B------:R-:W-:Y:S05]  /*1a820*/  @P0 BRA `(.L_x_10518) ;  /* 0x0000000400200947 */ /* 0x000fea0003800000 */
[----:B------:R-:W-:-:S03]  /*1a830*/  UMOV UR4, 0xffffffff ;  /* 0xffffffff00047882 */ /* 0x000fc60000000000 */
[----:B------:R-:W-:Y:S05]  /*1a840*/  BRA.DIV UR4, `(.L_x_10519) ;  /* 0x0000005604a47947 */ /* 0x000fea000b800000 */
[----:B------:R-:W-:-:S13]  /*1a850*/  ELECT P6, URZ, PT ;  /* 0x00000000003f782f */ /* 0x000fda00038c0000 */
.L_x_10667:
[----:B------:R-:W-:Y:S05]  /*1a860*/  @!P6 BRA `(.L_x_10518) ;  /* 0x000000040010e947 */ /* 0x000fea0003800000 */
[----:B------:R-:W-:Y:S01]  /*1a870*/  ISETP.NE.U32.AND P0, PT, R2, RZ, PT ;  /* 0x000000ff0200720c */ /* 0x000fe20003f05070 */
[----:B------:R-:W-:-:S03]  /*1a880*/  IMAD.MOV.U32 R27, RZ, RZ, R8 ;  /* 0x000000ffff1b7224 */ /* 0x000fc600078e0008 */
[----:B------:R-:W-:-:S13]  /*1a890*/  ISETP.NE.AND.EX P0, PT, R3, RZ, PT, P0 ;  /* 0x000000ff0300720c */ /* 0x000fda0003f05300 */
[----:B------:R-:W-:Y:S05]  /*1a8a0*/  @!P0 BRA `(.L_x_10520) ;  /* 0x0000000000488947 */ /* 0x000fea0003800000 */
[----:B------:R-:W3:Y:S01]  /*1a8b0*/  LDC R6, c[0x0][0x43c] ;  /* 0x00010f00ff067b82 */ /* 0x000ee20000000800 */
[----:B--2---:R-:W-:Y:S01]  /*1a8c0*/  IMAD.MOV.U32 R0, RZ, RZ, R8 ;  /* 0x000000ffff007224 */ /* 0x004fe200078e0008 */
[----:B------:R-:W-:Y:S01]  /*1a8d0*/  ULDC.64 UR4, c[0x0][0x428] ;  /* 0x00010a0000047ab9 */ /* 0x000fe20000000a00 */
[----:B---3--:R-:W-:-:S13]  /*1a8e0*/  ISETP.NE.AND P0, PT, R6, 0x1, PT ;  /* 0x000000010600780c */ /* 0x008fda0003f05270 */
[----:B0-----:R-:W0:Y:S02]  /*1a8f0*/  @P0 LDC.64 R4, c[0x0][0x440] ;  /* 0x00011000ff040b82 */ /* 0x001e240000000a00 */
[----:B0-----:R-:W-:-:S05]  /*1a900*/  @P0 IMAD.HI.U32 R4, R8, R4, RZ ;  /* 0x0000000408040227 */ /* 0x001fca00078e00ff */
[----:B------:R-:W-:-:S04]  /*1a910*/  @P0 SHF.R.U32.HI R0, RZ, R5, R4 ;  /* 0x00000005ff000219 */ /* 0x000fc80000011604 */
[--C-:B------:R-:W-:Y:S01]  /*1a920*/  SHF.R.S32.HI R5, RZ, 0x1f, R0.reuse ;  /* 0x0000001fff057819 */ /* 0x100fe20000011400 */
[--C-:B------:R-:W-:Y:S02]  /*1a930*/  IMAD.MOV R27, RZ, RZ, -R0.reuse ;  /* 0x000000ffff1b7224 */ /* 0x100fe400078e0a00 */
[----:B------:R-:W-:Y:S02]  /*1a940*/  IMAD.MOV.U32 R4, RZ, RZ, R0 ;  /* 0x000000ffff047224 */ /* 0x000fe400078e0000 */
        /* <DEDUP_REMOVED lines=8> */
.L_x_10520:
[----:B--2---:R-:W-:Y:S01]  /*1a9d0*/  IMAD R0, R23, 0x8, R22 ;  /* 0x0000000817007824 */ /* 0x004fe200078e0216 */
[----:B---3--:R-:W-:-:S04]  /*1a9e0*/  SHF.L.U32 R2, R26, 0x1f, RZ ;  /* 0x0000001f1a027819 */ /* 0x008fc800000006ff */
[----:B------:R-:W2:Y:S02]  /*1a9f0*/  SYNCS.PHASECHK.TRANS64.TRYWAIT P0, [R0+URZ+0x31c40], R2 ;  /* 0x031c4002000075a7 */ /* 0x000ea4000800017f */
[----:B--2---:R-:W-:Y:S05]  /*1aa00*/  @!P0 BRA `(.L_x_10521) ;  /* 0x0000005400548947 */ /* 0x004fea0003800000 */
.L_x_10668:
[----:B------:R-:W3:Y:S02]  /*1aa10*/  S2R R3, SR_TID.X ;  /* 0x0000000000037919 */ /* 0x000ee40000002100 */
[----:B---3--:R-:W-:Y:S02]  /*1aa20*/  LOP3.LUT R4, R3, 0x7f, RZ, 0xc0, !PT ;  /* 0x0000007f03047812 */ /* 0x008fe400078ec0ff */
[----:B------:R3:W5:Y:S02]  /*1aa30*/  LDL R3, [R1] ;  /* 0x0000000001037983 */ /* 0x0007640000100800 */
[----:B------:R-:W-:-:S13]  /*1aa40*/  ISETP.NE.AND P0, PT, R4, RZ, PT ;  /* 0x000000ff0400720c */ /* 0x000fda0003f05270 */
[----:B---3--:R-:W-:Y:S05]  /*1aa50*/  @P0 BRA `(.L_x_10522) ;  /* 0x0000000000140947 */ /* 0x008fea0003800000 */
[----:B-----5:R-:W-:Y:S01]  /*1aa60*/  LOP3.LUT P1, RZ, R3, 0x1, RZ, 0xc0, !PT ;  /* 0x0000000103ff7812 */ /* 0x020fe2000782c0ff */
[----:B--2---:R-:W-:-:S04]  /*1aa70*/  IMAD.MOV.U32 R2, RZ, RZ, 0x6c00 ;  /* 0x00006c00ff027424 */ /* 0x004fc800078e00ff */
[----:B------:R3:W-:Y:S08]  /*1aa80*/  SYNCS.ARRIVE.TRANS64 RZ, [R0+URZ+0x31c30], R2 ;  /* 0x031c300200ff79a7 */ /* 0x0007f0000800003f */
[----:B------:R-:W-:Y:S05]  /*1aa90*/  @!P1 BRA `(.L_x_10522) ;  /* 0x0000000000049947 */ /* 0x000fea0003800000 */
[----:B------:R-:W-:Y:S01]  /*1aaa0*/  BPT.TRAP 0x1 ;  /* 0x000000040000795c */ /* 0x000fe20000300000 */
.L_x_10522:
[----:B------:R-:W-:Y:S01]  /*1aab0*/  R2UR UR9, R0 ;  /* 0x00000000000972ca */ /* 0x000fe200000e0000 */
[----:B--23--:R-:W-:Y:S01]  /*1aac0*/  IMAD R0, R23, 0x6c00, R22 ;  /* 0x00006c0017007824 */ /* 0x00cfe200078e0216 */
        /* <DEDUP_REMOVED lines=11> */
[----:B------:R-:W-:Y:S01]  /*1ab80*/  UIADD3 UR9, UR9, 0x31c30, URZ ;  /* 0x00031c3009097890 */ /* 0x000fe2000fffe03f */
[----:B------:R-:W-:-:S03]  /*1ab90*/  LOP3.LUT R3, R3, 0xfffffffb, RZ, 0xc0, !PT ;  /* 0xfffffffb03037812 */ /* 0x000fc600078ec0ff */
[----:B------:R-:W-:Y:S02]  /*1aba0*/  UIMAD UR11, UR11, 0x90, UR5 ;  /* 0x000000900b0b78a4 */ /* 0x000fe4000f8e0205 */
[----:B------:R-:W-:Y:S02]  /*1abb0*/  UIADD3 UR14, UR8, 0x16a00, URZ ;  /* 0x00016a00080e7890 */ /* 0x000fe4000fffe03f */
[----:B------:R-:W-:Y:S02]  /*1abc0*/  UIADD3.X UR5, URZ, UR37, URZ, UP0, !UPT ;  /* 0x000000253f057290 */ /* 0x000fe400087fe43f */
[----:B------:R-:W-:Y:S02]  /*1abd0*/  UIADD3 UR15, UR8, 0x18e00, URZ ;  /* 0x00018e00080f7890 */ /* 0x000fe4000fffe03f */
[----:B------:R-:W-:Y:S01]  /*1abe0*/  UIADD3 UR16, UR8, 0x1b200, URZ ;  /* 0x0001b20008107890 */ /* 0x000fe2000fffe03f */
[----:B------:R-:W-:Y:S02]  /*1abf0*/  @P0 LOP3.LUT R3, R3, 0x4, RZ, 0xfc, !PT ;  /* 0x0000000403030812 */ /* 0x000fe400078efcff */
[----:B------:R-:W-:Y:S01]  /*1ac00*/  UMOV UR8, UR14 ;  /* 0x0000000e00087c82 */ /* 0x000fe20008000000 */
[----:B------:R-:W-:Y:S01]  /*1ac10*/  UMOV UR14, 0x40 ;  /* 0x00000040000e7882 */ /* 0x000fe20000000000 */
[----:B------:R2:W-:Y:S01]  /*1ac20*/  UTMALDG.4D [UR8], [UR4], desc[UR6] ;  /* 0x00000608040075b4 */ /* 0x0005e20008019000 */
[----:B------:R3:W-:Y:S01]  /*1ac30*/  STL [R1], R3 ;  /* 0x0000000301007387 */ /* 0x0007e20000100800 */
[----:B--2---:R-:W-:Y:S01]  /*1ac40*/  UMOV UR8, UR15 ;  /* 0x0000000f00087c82 */ /* 0x004fe20008000000 */
[----:B------:R-:W-:-:S02]  /*1ac50*/  UMOV UR10, UR17 ;  /* 0x00000011000a7c82 */ /* 0x000fc40008000000 */
[----:B------:R2:W-:Y:S02]  /*1ac60*/  UTMALDG.4D [UR8], [UR4], desc[UR6] ;  /* 0x00000608040075b4 */ /* 0x0005e40008019000 */
[----:B--2---:R-:W-:Y:S01]  /*1ac70*/  UMOV UR8, UR16 ;  /* 0x0000001000087c82 */ /* 0x004fe20008000000 */
[----:B------:R-:W-:Y:S02]  /*1ac80*/  UMOV UR10, UR14 ;  /* 0x0000000e000a7c82 */ /* 0x000fe40008000000 */
[----:B------:R3:W-:Y:S02]  /*1ac90*/  UTMALDG.4D [UR8], [UR4], desc[UR6] ;  /* 0x00000608040075b4 */ /* 0x0007e40008019000 */
[----:B---3--:R-:W-:Y:S01]  /*1aca0*/  NOP ;  /* 0x0000000000007918 */ /* 0x008fe20000000000 */
.L_x_10518:
[----:B------:R-:W3:Y:S04]  /*1acb0*/  LDL.LU R4, [R1+0x24] ;  /* 0x0000240001047983 */ /* 0x000ee80000300800 */
[----:B------:R-:W5:Y:S04]  /*1acc0*/  LDL.LU R6, [R1+0x14] ;  /* 0x0000140001067983 */ /* 0x000f680000300800 */
[----:B------:R-:W4:Y:S01]  /*1acd0*/  LDL.LU R3, [R1+0x2c] ;  /* 0x00002c0001037983 */ /* 0x000f220000300800 */
[----:B------:R-:W-:Y:S05]  /*1ace0*/  WARPSYNC.ALL ;  /* 0x0000000000007948 */ /* 0x000fea0003800000 */
[----:B------:R-:W-:Y:S01]  /*1acf0*/  ULDC.64 UR6, c[0x0][0xa00] ;  /* 0x0002800000067ab9 */ /* 0x000fe20000000a00 */
[----:B------:R-:W-:Y:S01]  /*1ad00*/  ULDC.64 UR4, c[0x0][0x298] ;  /* 0x0000a60000047ab9 */ /* 0x000fe20000000a00 */
[----:B------:R-:W-:Y:S01]  /*1ad10*/  BAR.SYNC.DEFER_BLOCKING 0x8, 0x200 ;  /* 0x0208000000007b1d */ /* 0x000fe20000010000 */
[----:B------:R-:W-:Y:S01]  /*1ad20*/  ISETP.NE.U32.AND P0, PT, RZ, UR6, PT ;  /* 0x00000006ff007c0c */ /* 0x000fe2000bf05070 */
[----:B--2---:R-:W-:-:S03]  /*1ad30*/  VIADD R0, R22, 0xda00 ;  /* 0x0000da0016007836 */ /* 0x004fc60000000000 */
[----:B------:R-:W-:Y:S01]  /*1ad40*/  ISETP.NE.AND.EX P0, PT, RZ, UR7, PT, P0 ;  /* 0x00000007ff007c0c */ /* 0x000fe2000bf05300 */
[----:B------:R-:W-:Y:S01]  /*1ad50*/  BSSY B6, `(.L_x_10523) ;  /* 0x0000020000067945 */ /* 0x000fe20003800000 */
[----:B------:R-:W-:Y:S02]  /*1ad60*/  LOP3.LUT P1, RZ, R0, 0x1bf, RZ, 0xc0, !PT ;  /* 0x000001bf00ff7812 */ /* 0x000fe4000782c0ff */
[----:B---3--:R-:W-:-:S05]  /*1ad70*/  SHF.R.S32.HI R2, RZ, 0x1f, R4 ;  /* 0x0000001fff027819 */ /* 0x008fca0000011404 */
[----:B------:R-:W-:Y:S01]  /*1ad80*/  IMAD R2, R2, UR4, RZ ;  /* 0x0000000402027c24 */ /* 0x000fe2000f8e02ff */
[----:B----4-:R-:W-:-:S03]  /*1ad90*/  SEL R3, R3, RZ, !P0 ;  /* 0x000000ff03037207 */ /* 0x010fc60004000000 */
[----:B------:R-:W-:Y:S01]  /*1ada0*/  IMAD R0, R4, UR5, R2 ;  /* 0x0000000504007c24 */ /* 0x000fe2000f8e0202 */
[----:B-----5:R-:W-:Y:S01]  /*1adb0*/  SEL R2, R6, RZ, !P0 ;  /* 0x000000ff06027207 */ /* 0x020fe20004000000 */
[----:B0-----:R-:W-:-:S05]  /*1adc0*/  IMAD.WIDE.U32 R4, R4, UR4, RZ ;  /* 0x0000000404047c25 */ /* 0x001fca000f8e00ff */
[----:B------:R-:W-:Y:S04]  /*1add0*/  STL.64 [R1+0x30], R4 ;  /* 0x0000300401007387 */ /* 0x000fe80000100a00 */
        /* <DEDUP_REMOVED lines=17> */
[----:B-1----:R-:W-:Y:S02]  /*1aef0*/  IMAD.U32 R11, RZ, RZ, UR9 ;  /* 0x00000009ff0b7e24 */ /* 0x002fe4000f8e00ff */
[----:B------:R-:W-:Y:S02]  /*1af00*/  IMAD.MOV.U32 R8, RZ, RZ, 0x70 ;  /* 0x00000070ff087424 */ /* 0x000fe400078e00ff */
[----:B------:R-:W-:Y:S02]  /*1af10*/  IMAD.MOV.U32 R12, RZ, RZ, 0x1 ;  /* 0x00000001ff0c7424 */ /* 0x000fe400078e00ff */
[----:B------:R-:W-:-:S07]  /*1af20*/  IMAD.MOV.U32 R13, RZ, RZ, RZ ;  /* 0x000000ffff0d7224 */ /* 0x000fce00078e00ff */
[----:B------:R-:W-:-:S07]  /*1af30*/  LEPC R20, `(.L_x_10524) ;  /* 0x000000001014794e */ /* 0x000fce0000000000 */
[----:B0-----:R-:W-:Y:S05]  /*1af40*/  CALL.ABS.NOINC R2 ;  /* 0x0000000002007343 */ /* 0x001fea0003c00000 */
.L_x_10524:
[----:B------:R-:W-:Y:S05]  /*1af50*/  BSYNC B6 ;  /* 0x0000000000067941 */ /* 0x000fea0003800000 */
.L_x_10523:
[----:B--2---:R-:W2:Y:S01]  /*1af60*/  LDL.LU R0, [R1+0x24] ;  /* 0x0000240001007983 */ /* 0x004ea20000300800 */
[----:B------:R-:W0:Y:S01]  /*1af70*/  LDC R10, c[0x0][0x448] ;  /* 0x00011200ff0a7b82 */ /* 0x000e220000000800 */
[----:B------:R-:W-:Y:S01]  /*1af80*/  ULDC.64 UR4, c[0x0][0x2d8] ;  /* 0x0000b60000047ab9 */ /* 0x000fe20000000a00 */
[----:B------:R-:W-:Y:S01]  /*1af90*/  ULDC.64 UR6, c[0x0][0x2c8] ;  /* 0x0000b20000067ab9 */ /* 0x000fe20000000a00 */
[----:B------:R-:W2:Y:S01]  /*1afa0*/  LDL.LU.64 R2, [R1+0x30] ;  /* 0x0000300001027983 */ /* 0x000ea20000300a00 */
[----:B------:R-:W-:-:S03]  /*1afb0*/  ULDC.64 UR8, c[0x0][0x280] ;  /* 0x0000a00000087ab9 */ /* 0x000fc60000000a00 */
[----:B------:R-:W3:Y:S04]  /*1afc0*/  LDL.LU R20, [R1+0x2c] ;  /* 0x00002c0001147983 */ /* 0x000ee80000300800 */
[----:B------:R-:W4:Y:S04]  /*1afd0*/  LDL.LU R21, [R1+0x44] ;  /* 0x0000440001157983 */ /* 0x000f280000300800 */
[----:B------:R-:W5:Y:S01]  /*1afe0*/  LDL.LU R4, [R1+0x14] ;  /* 0x0000140001047983 */ /* 0x000f620000300800 */
[----:B------:R-:W1:Y:S01]  /*1aff0*/  S2R R13, SR_TID.X ;  /* 0x00000000000d7919 */ /* 0x000e620000002100 */
[----:B0-----:R-:W-:-:S13]  /*1b000*/  ISETP.NE.AND P0, PT, R10, 0x1, PT ;  /* 0x000000010a00780c */ /* 0x001fda0003f05270 */
[----:B------:R-:W0:Y:S01]  /*1b010*/  @P0 LDC R5, c[0x0][0x450] ;  /* 0x00011400ff050b82 */ /* 0x000e220000000800 */
[----:B-1----:R-:W-:-:S05]  /*1b020*/  IMAD.SHL.U32 R11, R13, 0x8, RZ ;  /* 0x000000080d0b7824 */ /* 0x002fca00078e00ff */
[----:B------:R-:W-:-:S04]  /*1b030*/  LOP3.LUT R11, R11, 0x18, RZ, 0xc0, !PT ;  /* 0x000000180b0b7812 */ /* 0x000fc800078ec0ff */
[C---:B------:R-:W-:Y:S02]  /*1b040*/  LOP3.LUT R12, R11.reuse, 0x20, RZ, 0xfc, !PT ;  /* 0x000000200b0c7812 */ /* 0x040fe400078efcff */
[----:B------:R-:W-:Y:S01]  /*1b050*/  LOP3.LUT R11, R11, 0x40, RZ, 0xfc, !PT ;  /* 0x000000400b0b7812 */ /* 0x000fe200078efcff */
[----:B--2---:R-:W-:Y:S02]  /*1b060*/  IMAD.MOV.U32 R3, RZ, RZ, R0 ;  /* 0x000000ffff037224 */ /* 0x004fe400078e0000 */
[----:B---3--:R-:W-:Y:S02]  /*1b070*/  IMAD R0, R20, UR4, RZ ;  /* 0x0000000414007c24 */ /* 0x008fe4000f8e02ff */
[C---:B------:R-:W-:Y:S01]  /*1b080*/  IMAD.WIDE.U32 R2, R18.reuse, UR4, R2 ;  /* 0x0000000412027c25 */ /* 0x040fe2000f8e0002 */
[----:B------:R-:W1:Y:S03]  /*1b090*/  S2R R20, SR_TID.X ;  /* 0x0000000000147919 */ /* 0x000e660000002100 */
[----:B------:R-:W-:Y:S01]  /*1b0a0*/  IMAD R0, R18, UR5, R0 ;  /* 0x0000000512007c24 */ /* 0x000fe2000f8e0200 */
[----:B------:R-:W-:-:S03]  /*1b0b0*/  ULDC.64 UR4, c[0x0][0x2e0] ;  /* 0x0000b80000047ab9 */ /* 0x000fc60000000a00 */
[----:B------:R-:W-:Y:S02]  /*1b0c0*/  IMAD.IADD R3, R3, 0x1, R0 ;  /* 0x0000000103037824 */ /* 0x000fe400078e0200 */
[----:B----4-:R-:W-:Y:S02]  /*1b0d0*/  IMAD R0, R21, UR4, RZ ;  /* 0x0000000415007c24 */ /* 0x010fe4000f8e02ff */
[----:B------:R-:W2:Y:S01]  /*1b0e0*/  S2R R21, SR_TID.X ;  /* 0x0000000000157919 */ /* 0x000ea20000002100 */
[----:B-----5:R-:W-:-:S04]  /*1b0f0*/  IMAD.WIDE.U32 R2, R4, UR4, R2 ;  /* 0x0000000404027c25 */ /* 0x020fc8000f8e0002 */
[----:B------:R-:W-:Y:S01]  /*1b100*/  IMAD R0, R4, UR5, R0 ;  /* 0x0000000504007c24 */ /* 0x000fe2000f8e0200 */
[----:B------:R-:W-:Y:S01]  /*1b110*/  ULDC.64 UR4, c[0x0][0x2d0] ;  /* 0x0000b40000047ab9 */ /* 0x000fe20000000a00 */
[----:B------:R-:W3:Y:S02]  /*1b120*/  @P0 LDC R4, c[0x0][0x44c] ;  /* 0x00011300ff040b82 */ /* 0x000ee40000000800 */
[----:B------:R-:W-:Y:S01]  /*1b130*/  IMAD.IADD R3, R3, 0x1, R0 ;  /* 0x0000000103037824 */ /* 0x000fe200078e0200 */
[----:B-1----:R-:W-:-:S04]  /*1b140*/  LOP3.LUT R20, R20, 0x7f, RZ, 0xc0, !PT ;  /* 0x0000007f14147812 */ /* 0x002fc800078ec0ff */
[----:B------:R-:W-:Y:S01]  /*1b150*/  SHF.R.U32.HI R20, RZ, 0x2, R20 ;  /* 0x00000002ff147819 */ /* 0x000fe20000011614 */
[----:B--2---:R-:W-:Y:S01]  /*1b160*/  IMAD.SHL.U32 R6, R21, 0x20, RZ ;  /* 0x0000002015067824 */ /* 0x004fe200078e00ff */
[----:B------:R-:W-:-:S04]  /*1b170*/  LOP3.LUT R21, R13, 0x7f, RZ, 0xc0, !PT ;  /* 0x0000007f0d157812 */ /* 0x000fc800078ec0ff */
[----:B------:R-:W-:Y:S01]  /*1b180*/  LOP3.LUT R6, R20, 0x60, R6, 0xf8, !PT ;  /* 0x0000006014067812 */ /* 0x000fe200078ef806 */
[----:B------:R-:W-:Y:S01]  /*1b190*/  IMAD.SHL.U32 R20, R13, 0x8, RZ ;  /* 0x000000080d147824 */ /* 0x000fe200078e00ff */
[----:B------:R-:W-:-:S03]  /*1b1a0*/  SHF.R.U32.HI R21, RZ, 0x2, R21 ;  /* 0x00000002ff157819 */ /* 0x000fc60000011615 */
[----:B------:R-:W-:Y:S01]  /*1b1b0*/  IMAD R8, R17, 0xc0, R6 ;  /* 0x000000c011087824 */ /* 0x000fe200078e0206 */
[----:B------:R-:W-:-:S03]  /*1b1c0*/  LOP3.LUT R20, R20, 0x18, RZ, 0xc0, !PT ;  /* 0x0000001814147812 */ /* 0x000fc600078ec0ff */
[----:B---3--:R-:W-:-:S04]  /*1b1d0*/  @P0 IMAD.HI.U32 R0, R8, R4, RZ ;  /* 0x0000000408000227 */ /* 0x008fc800078e00ff */
[----:B------:R-:W-:Y:S01]  /*1b1e0*/  IMAD.MOV.U32 R4, RZ, RZ, R8 ;  /* 0x000000ffff047224 */ /* 0x000fe200078e0008 */
[----:B0-----:R-:W-:-:S04]  /*1b1f0*/  @P0 SHF.R.U32.HI R4, RZ, R5, R0 ;  /* 0x00000005ff040219 */ /* 0x001fc80000011600 */
[--C-:B------:R-:W-:Y:S01]  /*1b200*/  SHF.R.S32.HI R0, RZ, 0x1f, R4.reuse ;  /* 0x0000001fff007819 */ /* 0x100fe20000011404 */
[----:B------:R-:W-:-:S04]  /*1b210*/  IMAD.MOV R6, RZ, RZ, -R4 ;  /* 0x000000ffff067224 */ /* 0x000fc800078e0a04 */
[----:B------:R-:W-:-:S04]  /*1b220*/  IMAD R0, R0, UR4, RZ ;  /* 0x0000000400007c24 */ /* 0x000fc8000f8e02ff */
[C---:B------:R-:W-:Y:S02]  /*1b230*/  IMAD R0, R4.reuse, UR5, R0 ;  /* 0x0000000504007c24 */ /* 0x040fe4000f8e0200 */
[----:B------:R-:W-:-:S04]  /*1b240*/  IMAD.WIDE.U32 R4, R4, UR4, R2 ;  /* 0x0000000404047c25 */ /* 0x000fc8000f8e0002 */
[----:B------:R-:W-:Y:S02]  /*1b250*/  IMAD.IADD R5, R5, 0x1, R0 ;  /* 0x0000000105057824 */ /* 0x000fe400078e0200 */
[----:B------:R-:W-:Y:S02]  /*1b260*/  IMAD R0, R10, R6, R8 ;  /* 0x000000060a007224 */ /* 0x000fe400078e0208 */
[----:B------:R-:W-:-:S03]  /*1b270*/  VIADD R8, R8, 0x80 ;  /* 0x0000008008087836 */ /* 0x000fc60000000000 */
[----:B------:R-:W-:-:S05]  /*1b280*/  SHF.R.S32.HI R6, RZ, 0x1f, R0 ;  /* 0x0000001fff067819 */ /* 0x000fca0000011400 */
[----:B------:R-:W-:Y:S02]  /*1b290*/  IMAD R9, R6, UR6, RZ ;  /* 0x0000000606097c24 */ /* 0x000fe4000f8e02ff */
[C---:B------:R-:W-:Y:S02]  /*1b2a0*/  IMAD.WIDE.U32 R6, R0.reuse, UR6, R4 ;  /* 0x0000000600067c25 */ /* 0x040fe4000f8e0004 */
[----:B------:R-:W0:Y:S02]  /*1b2b0*/  @P0 LDC R5, c[0x0][0x44c] ;  /* 0x00011300ff050b82 */ /* 0x000e240000000800 */
[----:B------:R-:W-:Y:S01]  /*1b2c0*/  IMAD R0, R0, UR7, R9 ;  /* 0x0000000700007c24 */ /* 0x000fe2000f8e0209 */
[----:B------:R-:W-:-:S03]  /*1b2d0*/  LEA R4, P1, R6, UR8, 0x1 ;  /* 0x0000000806047c11 */ /* 0x000fc6000f8208ff */
[----:B------:R-:W-:Y:S02]  /*1b2e0*/  IMAD.IADD R0, R7, 0x1, R0 ;  /* 0x0000000107007824 */ /* 0x000fe400078e0200 */
[----:B------:R-:W1:Y:S03]  /*1b2f0*/  @P0 LDC R7, c[0x0][0x450] ;  /* 0x00011400ff070b82 */ /* 0x000e660000000800 */
[----:B------:R-:W-:Y:S01]  /*1b300*/  LEA.HI.X R0, R6, UR9, R0, 0x1, P1 ;  /* 0x0000000906007c11 */ /* 0x000fe200088f0c00 */
[----:B------:R-:W-:Y:S02]  /*1b310*/  IMAD.MOV.U32 R6, RZ, RZ, R8 ;  /* 0x000000ffff067224 */ /* 0x000fe400078e0008 */
[----:B0-----:R-:W-:-:S05]  /*1b320*/  @P0 IMAD.HI.U32 R5, R8, R5, RZ ;  /* 0x0000000508050227 */ /* 0x001fca00078e00ff */
[----:B-1----:R-:W-:-:S04]  /*1b330*/  @P0 SHF.R.U32.HI R6, RZ, R7, R5 ;  /* 0x00000007ff060219 */ /* 0x002fc80000011605 */
[--C-:B------:R-:W-:Y:S01]  /*1b340*/  SHF.R.S32.HI R7, RZ, 0x1f, R6.reuse ;  /* 0x0000001fff077819 */ /* 0x100fe20000011406 */
[----:B------:R-:W-:Y:S02]  /*1b350*/  IMAD.MOV R5, RZ, RZ, -R6 ;  /* 0x000000ffff057224 */ /* 0x000fe400078e0a06 */
[----:B------:R-:W-:-:S04]  /*1b360*/  IMAD.WIDE.U32 R2, R6, UR4, R2 ;  /* 0x0000000406027c25 */ /* 0x000fc8000f8e0002 */
[----:B------:R-:W-:Y:S01]  /*1b370*/  IMAD R7, R7, UR4, RZ ;  /* 0x0000000407077c24 */ /* 0x000fe2000f8e02ff */
[----:B------:R-:W-:Y:S01]  /*1b380*/  ULDC UR4, c[0x0][0x2b8] ;  /* 0x0000ae0000047ab9 */ /* 0x000fe20000000800 */
[----:B------:R-:W-:Y:S01]  /*1b390*/  IMAD R5, R10, R5, R8 ;  /* 0x000000050a057224 */ /* 0x000fe200078e0208 */
[----:B------:R-:W-:Y:S01]  /*1b3a0*/  ISETP.GE.AND P3, PT, R20, UR4, PT ;  /* 0x0000000414007c0c */ /* 0x000fe2000bf66270 */
[----:B------:R-:W-:Y:S01]  /*1b3b0*/  IMAD R6, R6, UR5, R7 ;  /* 0x0000000506067c24 */ /* 0x000fe2000f8e0207 */
[----:B------:R-:W-:Y:S01]  /*1b3c0*/  UMOV UR5, 0xffffffff ;  /* 0xffffffff00057882 */ /* 0x000fe20000000000 */
[----:B------:R-:W-:Y:S02]  /*1b3d0*/  ISETP.GE.AND P1, PT, R11, UR4, PT ;  /* 0x000000040b007c0c */ /* 0x000fe4000bf26270 */
[----:B------:R-:W-:Y:S01]  /*1b3e0*/  IMAD.IADD R3, R3, 0x1, R6 ;  /* 0x0000000103037824 */ /* 0x000fe200078e0206 */
[----:B------:R-:W-:Y:S01]  /*1b3f0*/  SHF.R.S32.HI R6, RZ, 0x1f, R5 ;  /* 0x0000001fff067819 */ /* 0x000fe20000011405 */
[----:B------:R-:W-:-:S04]  /*1b400*/  IMAD.WIDE.U32 R2, R5, UR6, R2 ;  /* 0x0000000605027c25 */ /* 0x000fc8000f8e0002 */
[----:B------:R-:W-:Y:S01]  /*1b410*/  IMAD R6, R6, UR6, RZ ;  /* 0x0000000606067c24 */ /* 0x000fe2000f8e02ff */
[----:B------:R-:W-:-:S03]  /*1b420*/  LEA R8, P0, R2, UR8, 0x1 ;  /* 0x0000000802087c11 */ /* 0x000fc6000f8008ff */
[----:B------:R-:W-:-:S04]  /*1b430*/  IMAD R6, R5, UR7, R6 ;  /* 0x0000000705067c24 */ /* 0x000fc8000f8e0206 */
[----:B------:R-:W-:-:S05]  /*1b440*/  IMAD.IADD R3, R3, 0x1, R6 ;  /* 0x0000000103037824 */ /* 0x000fca00078e0206 */
[----:B------:R-:W-:Y:S02]  /*1b450*/  LEA.HI.X R3, R2, UR9, R3, 0x1, P0 ;  /* 0x0000000902037c11 */ /* 0x000fe400080f0c03 */
[----:B------:R-:W-:Y:S01]  /*1b460*/  ISETP.GE.AND P0, PT, R12, UR4, PT ;  /* 0x000000040c007c0c */ /* 0x000fe2000bf06270 */
[----:B------:R-:W-:-:S12]  /*1b470*/  BRA.DIV UR5, `(.L_x_10525) ;  /* 0x0000004a05cc7947 */ /* 0x000fd8000b800000 */
[----:B------:R-:W2:Y:S04]  /*1b480*/  LDL.LU R5, [R1+0x40] ;  /* 0x0000400001057983 */ /* 0x000ea80000300800 */
[----:B------:R-:W3:Y:S01]  /*1b490*/  LDL R9, [R1+0x10] ;  /* 0x0000100001097983 */ /* 0x000ee20000100800 */
[----:B------:R-:W-:-:S03]  /*1b4a0*/  IMAD R17, R17, 0xc0, R21 ;  /* 0x000000c011117824 */ /* 0x000fc600078e0215 */
[----:B------:R-:W0:Y:S04]  /*1b4b0*/  SHFL.IDX PT, R7, R4, RZ, 0x1c1f ;  /* 0x001c1fff04077589 */ /* 0x000e2800000e0000 */
[----:B------:R-:W1:Y:S01]  /*1b4c0*/  SHFL.IDX PT, R6, R0, RZ, 0x1c1f ;  /* 0x001c1fff00067589 */ /* 0x000e6200000e0000 */
[----:B--2---:R-:W-:Y:S02]  /*1b4d0*/  IMAD R2, R5, R10, RZ ;  /* 0x0000000a05027224 */ /* 0x004fe400078e02ff */
[----:B------:R-:W-:-:S03]  /*1b4e0*/  VIADD R5, R17, 0x20 ;  /* 0x0000002011057836 */ /* 0x000fc60000000000 */
[----:B------:R-:W-:-:S13]  /*1b4f0*/  ISETP.GE.AND P2, PT, R17, R2, PT ;  /* 0x000000021100720c */ /* 0x000fda0003f46270 */
        /* <DEDUP_REMOVED lines=20> */
[----:B------:R0:W-:Y:S01]  /*1b640*/  @!P2 LDGSTS.E.BYPASS.LTC128B.128 [R9+0x14200], desc[UR60][R6.64+0x80], !P1 ;  /* 0x142000800609afae */ /* 0x0001e2000c901d7c */
[----:B------:R-:W-:Y:S01]  /*1b650*/  ISETP.GE.AND P2, PT, R5, R2, PT ;  /* 0x000000020500720c */ /* 0x000fe20003f46270 */
[----:B------:R-:W-:-:S02]  /*1b660*/  VIADD R5, R17, 0x60 ;  /* 0x0000006011057836 */ /* 0x000fc40000000000 */
[----:B0-----:R-:W0:Y:S04]  /*1b670*/  SHFL.IDX PT, R7, R4, 0x2, 0x1c1f ;  /* 0x005c1f0004077f89 */ /* 0x001e2800000e0000 */
[----:B------:R-:W1:Y:S04]  /*1b680*/  SHFL.IDX PT, R6, R0, 0x2, 0x1c1f ;  /* 0x005c1f0000067f89 */ /* 0x000e6800000e0000 */
[----:B------:R-:W2:Y:S04]  /*1b690*/  SHFL.IDX PT, R4, R4, 0x3, 0x1c1f ;  /* 0x007c1f0004047f89 */ /* 0x000ea800000e0000 */
[----:B------:R-:W3:Y:S01]  /*1b6a0*/  SHFL.IDX PT, R0, R0, 0x3, 0x1c1f ;  /* 0x007c1f0000007f89 */ /* 0x000ee200000e0000 */
[----:B0-----:R-:W-:-:S05]  /*1b6b0*/  @!P2 LEA R7, P4, R20, R7, 0x1 ;  /* 0x000000071407a211 */ /* 0x001fca00078808ff */
[----:B-1----:R-:W-:-:S05]  /*1b6c0*/  @!P2 IMAD.X R6, RZ, RZ, R6, P4 ;  /* 0x000000ffff06a224 */ /* 0x002fca00020e0606 */
[----:B------:R-:W-:-:S04]  /*1b6d0*/  @!P2 LOP3.LUT R7, R7, R6, RZ, 0x3c, !PT ;  /* 0x000000060707a212 */ /* 0x000fc800078e3cff */
[----:B------:R-:W-:-:S04]  /*1b6e0*/  @!P2 LOP3.LUT R6, R7, R6, RZ, 0x3c, !PT ;  /* 0x000000060706a212 */ /* 0x000fc800078e3cff */
[----:B------:R-:W-:-:S05]  /*1b6f0*/  @!P2 LOP3.LUT R7, R7, R6, RZ, 0x3c, !PT ;  /* 0x000000060707a212 */ /* 0x000fca00078e3cff */
[----:B------:R-:W-:Y:S04]  /*1b700*/  @!P2 LDGSTS.E.BYPASS.LTC128B.128 [R9+0xea00], desc[UR60][R6.64], !P3 ;  /* 0x0ea000000609afae */ /* 0x000fe8000d901d7c */
[----:B------:R-:W-:Y:S04]  /*1b710*/  @!P2 LDGSTS.E.BYPASS.LTC128B.128 [R9+0x11a00], desc[UR60][R6.64+0x40], !P0 ;  /* 0x11a000400609afae */ /* 0x000fe8000c101d7c */
[----:B------:R-:W-:Y:S01]  /*1b720*/  @!P2 LDGSTS.E.BYPASS.LTC128B.128 [R9+0x14a00], desc[UR60][R6.64+0x80], !P1 ;  /* 0x14a000800609afae */ /* 0x000fe2000c901d7c */
[----:B------:R-:W-:-:S13]  /*1b730*/  ISETP.GE.AND P2, PT, R5, R2, PT ;  /* 0x000000020500720c */ /* 0x000fda0003f46270 */
[----:B--2---:R-:W-:-:S05]  /*1b740*/  @!P2 LEA R4, P4, R20, R4, 0x1 ;  /* 0x000000041404a211 */ /* 0x004fca00078808ff */
[----:B---3--:R-:W-:-:S04]  /*1b750*/  @!P2 IMAD.X R0, RZ, RZ, R0, P4 ;  /* 0x000000ffff00a224 */ /* 0x008fc800020e0600 */
[----:B------:R-:W-:Y:S02]  /*1b760*/  @!P2 IMAD.MOV.U32 R5, RZ, RZ, R0 ;  /* 0x000000ffff05a224 */ /* 0x000fe400078e0000 */
[----:B------:R-:W-:Y:S04]  /*1b770*/  SHFL.IDX PT, R0, R3, RZ, 0x1c1f ;  /* 0x001c1fff03007589 */ /* 0x000fe800000e0000 */
[----:B------:R-:W-:Y:S04]  /*1b780*/  @!P2 LDGSTS.E.BYPASS.LTC128B.128 [R9+0xf200], desc[UR60][R4.64], !P3 ;  /* 0x0f2000000409afae */ /* 0x000fe8000d901d7c */
[----:B------:R-:W-:Y:S04]  /*1b790*/  @!P2 LDGSTS.E.BYPASS.LTC128B.128 [R9+0x12200], desc[UR60][R4.64+0x40], !P0 ;  /* 0x122000400409afae */ /* 0x000fe8000c101d7c */
[----:B------:R0:W-:Y:S04]  /*1b7a0*/  @!P2 LDGSTS.E.BYPASS.LTC128B.128 [R9+0x15200], desc[UR60][R4.64+0x80], !P1 ;  /* 0x152000800409afae */ /* 0x0001e8000c901d7c */
[----:B------:R-:W-:Y:S04]  /*1b7b0*/  SHFL.IDX PT, R3, R3, 0x1, 0x1c1f ;  /* 0x003c1f0003037f89 */ /* 0x000fe800000e0000 */
[----:B0-----:R-:W0:Y:S01]  /*1b7c0*/  SHFL.IDX PT, R4, R8, RZ, 0x1c1f ;  /* 0x001c1fff08047589 */ /* 0x001e2200000e0000 */
[----:B------:R-:W-:-:S03]  /*1b7d0*/  VIADD R5, R17, 0x80 ;  /* 0x0000008011057836 */ /* 0x000fc60000000000 */
[----:B------:R-:W1:Y:S02]  /*1b7e0*/  SHFL.IDX PT, R8, R8, 0x1, 0x1c1f ;  /* 0x003c1f0008087f89 */ /* 0x000e6400000e0000 */
[----:B------:R-:W-:-:S13]  /*1b7f0*/  ISETP.GE.AND P2, PT, R5, R2, PT ;  /* 0x000000020500720c */ /* 0x000fda0003f46270 */
[----:B0-----:R-:W-:-:S05]  /*1b800*/  @!P2 LEA R4, P4, R20, R4, 0x1 ;  /* 0x000000041404a211 */ /* 0x001fca00078808ff */
[----:B------:R-:W-:-:S04]  /*1b810*/  @!P2 IMAD.X R0, RZ, RZ, R0, P4 ;  /* 0x000000ffff00a224 */ /* 0x000fc800020e0600 */
[----:B------:R-:W-:-:S05]  /*1b820*/  @!P2 IMAD.MOV.U32 R5, RZ, RZ, R0 ;  /* 0x000000ffff05a224 */ /* 0x000fca00078e0000 */
[----:B------:R0:W-:Y:S04]  /*1b830*/  @!P2 LDGSTS.E.BYPASS.LTC128B.128 [R9+0xfa00], desc[UR60][R4.64], !P3 ;  /* 0x0fa000000409afae */ /* 0x0001e8000d901d7c */
[----:B------:R0:W-:Y:S04]  /*1b840*/  @!P2 LDGSTS.E.BYPASS.LTC128B.128 [R9+0x12a00], desc[UR60][R4.64+0x40], !P0 ;  /* 0x12a000400409afae */ /* 0x0001e8000c101d7c */
[----:B-1----:R0:W-:Y:S02]  /*1b850*/  @!P2 LDGSTS.E.BYPASS.LTC128B.128 [R9+0x15a00], desc[UR60][R4.64+0x80], !P1 ;  /* 0x15a000800409afae */ /* 0x0021e4000c901d7c */
.L_x_10681:
[----:B------:R-:W2:Y:S01]  /*1b860*/  LDL R0, [R1+0x10] ;  /* 0x0000100001007983 */ /* 0x000ea20000100800 */
[----:B------:R-:W-:-:S05]  /*1b870*/  VIADD R17, R17, 0xa0 ;  /* 0x000000a011117836 */ /* 0x000fca0000000000 */
[----:B------:R-:W-:-:S13]  /*1b880*/  ISETP.GE.AND P2, PT, R17, R2, PT ;  /* 0x000000021100720c */ /* 0x000fda0003f46270 */
[----:B------:R-:W-:-:S05]  /*1b890*/  @!P2 LEA R2, P4, R20, R8, 0x1 ;  /* 0x000000081402a211 */ /* 0x000fca00078808ff */
[----:B------:R-:W-:-:S05]  /*1b8a0*/  @!P2 IMAD.X R3, RZ, RZ, R3, P4 ;  /* 0x000000ffff03a224 */ /* 0x000fca00020e0603 */
[----:B------:R-:W-:Y:S01]  /*1b8b0*/  @!PT LDS RZ, [RZ] ;  /* 0x00000000fffff984 */ /* 0x000fe20000000800 */
[----:B------:R-:W-:Y:S01]  /*1b8c0*/  @!PT LDS RZ, [RZ] ;  /* 0x00000000fffff984 */ /* 0x000fe20000000800 */
[----:B------:R-:W-:Y:S01]  /*1b8d0*/  @!PT LDS RZ, [RZ] ;  /* 0x00000000fffff984 */ /* 0x000fe20000000800 */
[----:B--2---:R1:W-:Y:S04]  /*1b8e0*/  @!P2 LDGSTS.E.BYPASS.LTC128B.128 [R0+0x10200], desc[UR60][R2.64], !P3 ;  /* 0x102000000200afae */ /* 0x0043e8000d901d7c */
[----:B------:R1:W-:Y:S01]  /*1b8f0*/  @!P2 LDGSTS.E.BYPASS.LTC128B.128 [R0+0x13200], desc[UR60][R2.64+0x40], !P0 ;  /* 0x132000400200afae */ /* 0x0003e2000c101d7c */
[----:B------:R-:W-:-:S03]  /*1b900*/  PLOP3.LUT P0, PT, PT, PT, PT, 0x80, 0x0 ;  /* 0x000000000000781c */ /* 0x000fc60003f0f070 */
[----:B------:R1:W-:Y:S01]  /*1b910*/  @!P2 LDGSTS.E.BYPASS.LTC128B.128 [R0+0x16200], desc[UR60][R2.64+0x80], !P1 ;  /* 0x162000800200afae */ /* 0x0003e2000c901d7c */
[----:B------:R-:W-:-:S09]  /*1b920*/  NOP ;  /* 0x0000000000007918 */ /* 0x000fd20000000000 */
.L_x_10526:
        /* <DEDUP_REMOVED lines=17> */
[----:B-12---:R-:W-:Y:S05]  /*1ba40*/  @!P0 BRA `(.L_x_10528) ;  /* 0x0000004c006c8947 */ /* 0x006fea0003800000 */
.L_x_10682:
[----:B------:R-:W-:Y:S05]  /*1ba50*/  BSYNC B0 ;  /* 0x0000000000007941 */ /* 0x000fea0003800000 */
.L_x_10527:
[----:B------:R-:W2:Y:S01]  /*1ba60*/  LDL.LU R2, [R1+0x3c] ;  /* 0x00003c0001027983 */ /* 0x000ea20000300800 */
[----:B------:R-:W-:Y:S01]  /*1ba70*/  BSSY B0, `(.L_x_10529) ;  /* 0x0000231000007945 */ /* 0x000fe20003800000 */
[----:B--2---:R-:W-:-:S13]  /*1ba80*/  ISETP.GE.AND P0, PT, R2, 0x91, PT ;  /* 0x000000910200780c */ /* 0x004fda0003f06270 */
[----:B------:R-:W-:Y:S05]  /*1ba90*/  @!P0 BRA `(.L_x_10530) ;  /* 0x0000002000b88947 */ /* 0x000fea0003800000 */
[----:B------:R-:W2:Y:S01]  /*1baa0*/  LDL R2, [R1+0x1c] ;  /* 0x00001c0001027983 */ /* 0x000ea20000100800 */
[----:B-1----:R-:W-:Y:S01]  /*1bab0*/  IMAD.MOV.U32 R0, RZ, RZ, 0x1 ;  /* 0x00000001ff007424 */ /* 0x002fe200078e00ff */
        /* <DEDUP_REMOVED lines=15> */
[----:B--2---:R-:W-:-:S13]  /*1bbb0*/  LOP3.LUT P1, RZ, R2, 0x4, RZ, 0xc0, !PT ;  /* 0x0000000402ff7812 */ /* 0x004fda000782c0ff */
[----:B------:R-:W-:Y:S05]  /*1bbc0*/  @!P1 BRA `(.L_x_10534) ;  /* 0x0000000800a09947 */ /* 0x000fea0003800000 */
[----:B------:R-:W-:Y:S01]  /*1bbd0*/  ULDC.64 UR4, c[0x0][0x418] ;  /* 0x0001060000047ab9 */ /* 0x000fe20000000a00 */
[----:B0-----:R-:W-:Y:S01]  /*1bbe0*/  IMAD.MOV.U32 R5, RZ, RZ, R24 ;  /* 0x000000ffff057224 */ /* 0x001fe200078e0018 */
[----:B------:R-:W-:-:S04]  /*1bbf0*/  ISETP.NE.U32.AND P0, PT, RZ, UR4, PT ;  /* 0x00000004ff007c0c */ /* 0x000fc8000bf05070 */
[----:B------:R-:W-:-:S13]  /*1bc00*/  ISETP.NE.AND.EX P0, PT, RZ, UR5, PT, P0 ;  /* 0x00000005ff007c0c */ /* 0x000fda000bf05300 */
[----:B------:R-:W-:Y:S05]  /*1bc10*/  @!P0 BRA `(.L_x_10535) ;  /* 0x0000000000488947 */ /* 0x000fea0003800000 */
[----:B------:R-:W2:Y:S01]  /*1bc20*/  LDL R9, [R1+0x8] ;  /* 0x0000080001097983 */ /* 0x000ea20000100800 */
        /* <DEDUP_REMOVED lines=11> */
[----:B--2---:R-:W-:-:S04]  /*1bce0*/  IMAD R4, R9, UR6, RZ ;  /* 0x0000000609047c24 */ /* 0x004fc8000f8e02ff */
[----:B------:R-:W-:-:S04]  /*1bcf0*/  IMAD R4, R25, UR7, R4 ;  /* 0x0000000719047c24 */ /* 0x000fc8000f8e0204 */
[----:B------:R-:W-:Y:S01]  /*1bd00*/  IMAD.IADD R3, R4, 0x1, R3 ;  /* 0x0000000104037824 */ /* 0x000fe200078e0203 */
[----:B------:R-:W-:-:S04]  /*1bd10*/  LEA R4, P0, R2, UR4, 0x2 ;  /* 0x0000000402047c11 */ /* 0x000fc8000f8010ff */
[----:B------:R-:W-:-:S06]  /*1bd20*/  LEA.HI.X R5, R2, UR5, R3, 0x2, P0 ;  /* 0x0000000502057c11 */ /* 0x000fcc00080f1403 */
[----:B------:R0:W5:Y:S03]  /*1bd30*/  LDG.E R5, desc[UR60][R4.64] ;  /* 0x0000003c04057981 */ /* 0x000166000c1e1900 */
.L_x_10535:
[----:B------:R-:W-:Y:S01]  /*1bd40*/  IMAD R3, R6, 0x8, R22 ;  /* 0x0000000806037824 */ /* 0x000fe200078e0216 */
[----:B------:R-:W-:Y:S01]  /*1bd50*/  SHF.L.U32 R2, R8, 0x1f, RZ ;  /* 0x0000001f08027819 */ /* 0x000fe200000006ff */
[----:B------:R-:W-:Y:S03]  /*1bd60*/  BSSY B3, `(.L_x_10536) ;  /* 0x0000003000037945 */ /* 0x000fe60003800000 */
[----:B------:R-:W1:Y:S02]  /*1bd70*/  SYNCS.PHASECHK.TRANS64.TRYWAIT P0, [R3+URZ+0x31c40], R2 ;  /* 0x031c4002030075a7 */ /* 0x000e64000800017f */
[----:B-1----:R-:W-:Y:S05]  /*1bd80*/  @!P0 BRA `(.L_x_10537) ;  /* 0x0000004800b08947 */ /* 0x002fea0003800000 */
.L_x_10683:
[----:B------:R-:W-:Y:S05]  /*1bd90*/  BSYNC B3 ;  /* 0x0000000000037941 */ /* 0x000fea0003800000 */
.L_x_10536:
[----:B0-----:R-:W0:Y:S01]  /*1bda0*/  S2R R4, SR_TID.X ;  /* 0x0000000000047919 */ /* 0x001e220000002100 */
[----:B------:R-:W-:Y:S01]  /*1bdb0*/  BSSY B3, `(.L_x_10538) ;  /* 0x000000a000037945 */ /* 0x000fe20003800000 */
[----:B0-----:R-:W-:-:S04]  /*1bdc0*/  LOP3.LUT R4, R4, 0x7f, RZ, 0xc0, !PT ;  /* 0x0000007f04047812 */ /* 0x001fc800078ec0ff */
[----:B------:R-:W-:-:S13]  /*1bdd0*/  ISETP.NE.AND P0, PT, R4, RZ, PT ;  /* 0x000000ff0400720c */ /* 0x000fda0003f05270 */
[----:B------:R-:W-:Y:S05]  /*1bde0*/  @P0 BRA `(.L_x_10539) ;  /* 0x0000000000180947 */ /* 0x000fea0003800000 */
[----:B------:R-:W2:Y:S01]  /*1bdf0*/  LDL R4, [R1] ;  /* 0x0000000001047983 */ /* 0x000ea20000100800 */
[----:B-1----:R-:W-:-:S04]  /*1be00*/  IMAD.MOV.U32 R2, RZ, RZ, 0x6c00 ;  /* 0x00006c00ff027424 */ /* 0x002fc800078e00ff */
[----:B------:R0:W-:Y:S01]  /*1be10*/  SYNCS.ARRIVE.TRANS64 RZ, [R3+URZ+0x31c30], R2 ;  /* 0x031c300203ff79a7 */ /* 0x0001e2000800003f */
[----:B--2---:R-:W-:-:S13]  /*1be20*/  LOP3.LUT P1, RZ, R4, 0x1, RZ, 0xc0, !PT ;  /* 0x0000000104ff7812 */ /* 0x004fda000782c0ff */
[----:B0-----:R-:W-:Y:S05]  /*1be30*/  @!P1 BRA `(.L_x_10539) ;  /* 0x0000000000049947 */ /* 0x001fea0003800000 */
[----:B------:R-:W-:Y:S01]  /*1be40*/  BPT.TRAP 0x1 ;  /* 0x000000040000795c */ /* 0x000fe20000300000 */
.L_x_10539:
[----:B------:R-:W-:Y:S05]  /*1be50*/  BSYNC B3 ;  /* 0x0000000000037941 */ /* 0x000fea0003800000 */
.L_x_10538:
        /* <DEDUP_REMOVED lines=11> */
.L_x_10540:
        /* <DEDUP_REMOVED lines=16> */
.L_x_10541:
        /* <DEDUP_REMOVED lines=16> */
.L_x_10542:
        /* <DEDUP_REMOVED lines=15> */
.L_x_10684:
[----:B------:R-:W-:Y:S05]  /*1c200*/  BSYNC B3 ;  /* 0x0000000000037941 */ /* 0x000fea0003800000 */
.L_x_10543:
[----:B------:R-:W1:Y:S02]  /*1c210*/  S2R R4, SR_TID.X ;  /* 0x0000000000047919 */ /* 0x000e640000002100 */
[----:B-1----:R-:W-:Y:S02]  /*1c220*/  LOP3.LUT R9, R4, 0x7f, RZ, 0xc0, !PT ;  /* 0x0000007f04097812 */ /* 0x002fe400078ec0ff */
[----:B------:R-:W2:Y:S02]  /*1c230*/  LDL R4, [R1+0x18] ;  /* 0x0000180001047983 */ /* 0x000ea40000100800 */
[----:B------:R-:W-:-:S13]  /*1c240*/  ISETP.NE.AND P0, PT, R9, RZ, PT ;  /* 0x000000ff0900720c */ /* 0x000fda0003f05270 */
[----:B0-----:R-:W-:-:S04]  /*1c250*/  @!P0 IMAD.MOV.U32 R3, RZ, RZ, 0x6c00 ;  /* 0x00006c00ff038424 */ /* 0x001fc800078e00ff */
[----:B------:R2:W-:Y:S02]  /*1c260*/  @!P0 SYNCS.ARRIVE.TRANS64 RZ, [R2+URZ+0x31c50], R3 ;  /* 0x031c500302ff89a7 */ /* 0x0005e4000800003f */
[----:B--2---:R-:W-:-:S04]  /*1c270*/  PRMT R3, R4, 0x9910, RZ ;  /* 0x0000991004037816 */ /* 0x004fc800000000ff */
[----:B------:R-:W-:-:S13]  /*1c280*/  ISETP.NE.AND P0, PT, R3, 0x2, PT ;  /* 0x000000020300780c */ /* 0x000fda0003f05270 */
[----:B------:R-:W-:Y:S05]  /*1c290*/  @P0 BRA `(.L_x_10545) ;  /* 0x0000000000040947 */ /* 0x000fea0003800000 */
[----:B------:R-:W-:Y:S01]  /*1c2a0*/  BPT.TRAP 0x1 ;  /* 0x000000040000795c */ /* 0x000fe20000300000 */
.L_x_10545:
[----:B------:R-:W2:Y:S01]  /*1c2b0*/  LDL R3, [R1] ;  /* 0x0000000001037983 */ /* 0x000ea20000100800 */
[----:B------:R-:W-:Y:S01]  /*1c2c0*/  BSSY B3, `(.L_x_10546) ;  /* 0x0000004000037945 */ /* 0x000fe20003800000 */
[----:B--2---:R-:W-:-:S13]  /*1c2d0*/  LOP3.LUT P0, RZ, R3, 0x8, RZ, 0xc0, !PT ;  /* 0x0000000803ff7812 */ /* 0x004fda000780c0ff */
[----:B------:R-:W-:Y:S05]  /*1c2e0*/  @P0 BRA `(.L_x_10547) ;  /* 0x0000000000040947 */ /* 0x000fea0003800000 */
[----:B------:R-:W-:Y:S01]  /*1c2f0*/  BPT.TRAP 0x1 ;  /* 0x000000040000795c */ /* 0x000fe20000300000 */
.L_x_10547:
[----:B------:R-:W-:Y:S05]  /*1c300*/  BSYNC B3 ;  /* 0x0000000000037941 */ /* 0x000fea0003800000 */
.L_x_10546:
[----:B------:R-:W-:Y:S01]  /*1c310*/  R2UR UR10, R10 ;  /* 0x000000000a0a72ca */ /* 0x000fe200000e0000 */
[----:B------:R-:W-:Y:S01]  /*1c320*/  IMAD R3, R23, 0x6c00, R22 ;  /* 0x00006c0017037824 */ /* 0x000fe200078e0216 */
[----:B------:R-:W-:Y:S01]  /*1c330*/  UIADD3 UR4, UP0, UR36, 0x470, URZ ;  /* 0x0000047024047890 */ /* 0x000fe2000ff1e03f */
[----:B------:R-:W-:Y:S01]  /*1c340*/  PLOP3.LUT P0, PT, PT, PT, PT, 0x80, 0x0 ;  /* 0x000000000000781c */ /* 0x000fe20003f0f070 */
[----:B------:R-:W-:Y:S01]  /*1c350*/  IMAD R4, R27, 0x90, R28 ;  /* 0x000000901b047824 */ /* 0x000fe200078e021c */
[----:B------:R-:W-:Y:S01]  /*1c360*/  UMOV UR6, 0x0 ;  /* 0x0000000000067882 */ /* 0x000fe20000000000 */
[----:B------:R-:W-:Y:S01]  /*1c370*/  VIADD R2, R2, 0x31c50 ;  /* 0x00031c5002027836 */ /* 0x000fe20000000000 */
[----:B------:R-:W-:Y:S01]  /*1c380*/  UIADD3.X UR5, URZ, UR37, URZ, UP0, !UPT ;  /* 0x000000253f057290 */ /* 0x000fe200087fe43f */
[----:B------:R-:W-:Y:S01]  /*1c390*/  VIADD R9, R3, 0x200 ;  /* 0x0000020003097836 */ /* 0x000fe20000000000 */
[----:B------:R-:W-:-:S10]  /*1c3a0*/  UMOV UR7, 0x14f00000 ;  /* 0x14f0000000077882 */ /* 0x000fd40000000000 */
.L_x_10548:
        /* <DEDUP_REMOVED lines=15> */
.L_x_10549:
        /* <DEDUP_REMOVED lines=15> */
.L_x_10550:
        /* <DEDUP_REMOVED lines=12> */
.L_x_10534:
[----:B------:R-:W-:Y:S05]  /*1c650*/  BSYNC B1 ;  /* 0x0000000000017941 */ /* 0x000fea0003800000 */
.L_x_10533:
[----:B------:R-:W2:Y:S01]  /*1c660*/  LDL.LU R0, [R1+0x1c] ;  /* 0x00001c0001007983 */ /* 0x000ea20000300800 */
[----:B------:R-:W-:Y:S02]  /*1c670*/  IMAD.MOV.U32 R23, RZ, RZ, R6 ;  /* 0x000000ffff177224 */ /* 0x000fe400078e0006 */
[----:B------:R-:W-:Y:S02]  /*1c680*/  IMAD.MOV.U32 R26, RZ, RZ, R8 ;  /* 0x000000ffff1a7224 */ /* 0x000fe400078e0008 */
[----:B--2---:R-:W-:-:S07]  /*1c690*/  VIADD R0, R0, 0xfffffffd ;  /* 0xfffffffd00007836 */ /* 0x004fce0000000000 */
.L_x_10532:
[----:B------:R-:W-:Y:S05]  /*1c6a0*/  BSYNC B2 ;  /* 0x0000000000027941 */ /* 0x000fea0003800000 */
.L_x_10531:
[----:B------:R-:W2:Y:S01]  /*1c6b0*/  LDL.LU R2, [R1+0x20] ;  /* 0x0000200001027983 */ /* 0x000ea20000300800 */
[----:B------:R-:W-:-:S05]  /*1c6c0*/  IMAD.MOV R7, RZ, RZ, -R7 ;  /* 0x000000ffff077224 */ /* 0x000fca00078e0a07 */
[----:B--2---:R-:W-:-:S13]  /*1c6d0*/  ISETP.NE.AND P0, PT, R2, R7, PT ;  /* 0x000000070200720c */ /* 0x004fda0003f05270 */
[----:B------:R-:W-:Y:S05]  /*1c6e0*/  @!P0 BRA `(.L_x_10530) ;  /* 0x0000001400a48947 */ /* 0x000fea0003800000 */
[----:B0-----:R-:W-:-:S07]  /*1c6f0*/  IMAD.MOV.U32 R4, RZ, RZ, R24 ;  /* 0x000000ffff047224 */ /* 0x001fce00078e0018 */
.L_x_10587:
[----:B------:R-:W2:Y:S01]  /*1c700*/  LDL R2, [R1] ;  /* 0x0000000001027983 */ /* 0x000ea20000100800 */
[----:B------:R-:W-:Y:S01]  /*1c710*/  VIADD R6, R23, 0x1 ;  /* 0x0000000117067836 */ /* 0x000fe20000000000 */
[----:B------:R-:W-:Y:S05]  /*1c720*/  YIELD ;  /* 0x0000000000007946 */ /* 0x000fea0003800000 */
[----:B------:R-:W-:Y:S01]  /*1c730*/  ISETP.NE.AND P0, PT, R6, 0x2, PT ;  /* 0x000000020600780c */ /* 0x000fe20003f05270 */
[----:B------:R-:W-:Y:S03]  /*1c740*/  BSSY B1, `(.L_x_10551) ;  /* 0x00000ae000017945 */ /* 0x000fe60003800000 */
[----:B------:R-:W-:-:S02]  /*1c750*/  SEL R7, RZ, 0x1, P0 ;  /* 0x00000001ff077807 */ /* 0x000fc40000000000 */
[----:B------:R-:W-:Y:S02]  /*1c760*/  SEL R6, R6, RZ, P0 ;  /* 0x000000ff06067207 */ /* 0x000fe40000000000 */
[----:B------:R-:W-:Y:S02]  /*1c770*/  LOP3.LUT R7, R26, R7, RZ, 0x3c, !PT ;  /* 0x000000071a077212 */ /* 0x000fe400078e3cff */
[----:B--2---:R-:W-:-:S13]  /*1c780*/  LOP3.LUT P1, RZ, R2, 0x4, RZ, 0xc0, !PT ;  /* 0x0000000402ff7812 */ /* 0x004fda000782c0ff */
[----:B------:R-:W-:Y:S05]  /*1c790*/  @!P1 BRA `(.L_x_10552) ;  /* 0x0000000800a09947 */ /* 0x000fea0003800000 */
[----:B------:R-:W-:Y:S01]  /*1c7a0*/  ULDC.64 UR4, c[0x0][0x418] ;  /* 0x0001060000047ab9 */ /* 0x000fe20000000a00 */
[----:B------:R-:W-:Y:S01]  /*1c7b0*/  IMAD.MOV.U32 R8, RZ, RZ, R0 ;  /* 0x000000ffff087224 */ /* 0x000fe200078e0000 */
        /* <DEDUP_REMOVED lines=19> */
[----:B------:R-:W-:-:S05]  /*1c8f0*/  LEA.HI.X R5, R2, UR5, R3, 0x2, P0 ;  /* 0x0000000502057c11 */ /* 0x000fca00080f1403 */
[----:B------:R0:W5:Y:S04]  /*1c900*/  LDG.E R4, desc[UR60][R4.64] ;  /* 0x0000003c04047981 */ /* 0x000168000c1e1900 */
.L_x_10553:
[----:B0-----:R-:W-:Y:S01]  /*1c910*/  IMAD R5, R6, 0x8, R22 ;  /* 0x0000000806057824 */ /* 0x001fe200078e0216 */
[----:B------:R-:W-:Y:S01]  /*1c920*/  SHF.L.U32 R2, R7, 0x1f, RZ ;  /* 0x0000001f07027819 */ /* 0x000fe200000006ff */
[----:B------:R-:W-:Y:S03]  /*1c930*/  BSSY B2, `(.L_x_10554) ;  /* 0x0000003000027945 */ /* 0x000fe60003800000 */
[----:B------:R-:W0:Y:S02]  /*1c940*/  SYNCS.PHASECHK.TRANS64.TRYWAIT P0, [R5+URZ+0x31c40], R2 ;  /* 0x031c4002050075a7 */ /* 0x000e24000800017f */
[----:B0-----:R-:W-:Y:S05]  /*1c950*/  @!P0 BRA `(.L_x_10555) ;  /* 0x0000003c00e48947 */ /* 0x001fea0003800000 */
.L_x_10685:
[----:B------:R-:W-:Y:S05]  /*1c960*/  BSYNC B2 ;  /* 0x0000000000027941 */ /* 0x000fea0003800000 */
.L_x_10554:
[----:B------:R-:W1:Y:S01]  /*1c970*/  S2R R3, SR_TID.X ;  /* 0x0000000000037919 */ /* 0x000e620000002100 */
[----:B------:R-:W-:Y:S01]  /*1c980*/  BSSY B2, `(.L_x_10556) ;  /* 0x000000a000027945 */ /* 0x000fe20003800000 */
[----:B-1----:R-:W-:-:S04]  /*1c990*/  LOP3.LUT R3, R3, 0x7f, RZ, 0xc0, !PT ;  /* 0x0000007f03037812 */ /* 0x002fc800078ec0ff */
[----:B------:R-:W-:-:S13]  /*1c9a0*/  ISETP.NE.AND P0, PT, R3, RZ, PT ;  /* 0x000000ff0300720c */ /* 0x000fda0003f05270 */
[----:B------:R-:W-:Y:S05]  /*1c9b0*/  @P0 BRA `(.L_x_10557) ;  /* 0x0000000000180947 */ /* 0x000fea0003800000 */
[----:B------:R-:W2:Y:S01]  /*1c9c0*/  LDL R3, [R1] ;  /* 0x0000000001037983 */ /* 0x000ea20000100800 */
[----:B0-----:R-:W-:-:S04]  /*1c9d0*/  IMAD.MOV.U32 R2, RZ, RZ, 0x6c00 ;  /* 0x00006c00ff027424 */ /* 0x001fc800078e00ff */
[----:B------:R1:W-:Y:S01]  /*1c9e0*/  SYNCS.ARRIVE.TRANS64 RZ, [R5+URZ+0x31c30], R2 ;  /* 0x031c300205ff79a7 */ /* 0x0003e2000800003f */
[----:B--2---:R-:W-:-:S13]  /*1c9f0*/  LOP3.LUT P1, RZ, R3, 0x1, RZ, 0xc0, !PT ;  /* 0x0000000103ff7812 */ /* 0x004fda000782c0ff */
[----:B-1----:R-:W-:Y:S05]  /*1ca00*/  @!P1 BRA `(.L_x_10557) ;  /* 0x0000000000049947 */ /* 0x002fea0003800000 */
[----:B------:R-:W-:Y:S01]  /*1ca10*/  BPT.TRAP 0x1 ;  /* 0x000000040000795c */ /* 0x000fe20000300000 */
.L_x_10557:
[----:B------:R-:W-:Y:S05]  /*1ca20*/  BSYNC B2 ;  /* 0x0000000000027941 */ /* 0x000fea0003800000 */
.L_x_10556:
[----:B------:R-:W-:Y:S01]  /*1ca30*/  IMAD.MOV.U32 R11, RZ, RZ, RZ ;  /* 0x000000ffff0b7224 */ /* 0x000fe200078e00ff */
[----:B------:R-:W-:Y:S01]  /*1ca40*/  UIADD3 UR4, UP0, UR36, 0x370, URZ ;  /* 0x0000037024047890 */ /* 0x000fe2000ff1e03f */
[----:B------:R-:W-:Y:S01]  /*1ca50*/  IMAD R9, R6, 0x6c00, R22 ;  /* 0x00006c0006097824 */ /* 0x000fe200078e0216 */
[----:B------:R-:W-:Y:S01]  /*1ca60*/  PLOP3.LUT P0, PT, PT, PT, PT, 0x80, 0x0 ;  /* 0x000000000000781c */ /* 0x000fe20003f0f070 */
[----:B0-----:R-:W-:Y:S01]  /*1ca70*/  VIADD R5, R5, 0x31c30 ;  /* 0x00031c3005057836 */ /* 0x001fe20000000000 */
[----:B------:R-:W-:Y:S01]  /*1ca80*/  R2UR UR10, R11 ;  /* 0x000000000b0a72ca */ /* 0x000fe200000e0000 */
[----:B------:R-:W-:Y:S01]  /*1ca90*/  IMAD R3, R8, 0x90, R28 ;  /* 0x0000009008037824 */ /* 0x000fe200078e021c */
[----:B------:R-:W-:Y:S01]  /*1caa0*/  UIADD3.X UR5, URZ, UR37, URZ, UP0, !UPT ;  /* 0x000000253f057290 */ /* 0x000fe200087fe43f */
[----:B------:R-:W-:Y:S01]  /*1cab0*/  VIADD R2, R9, 0x16a00 ;  /* 0x00016a0009027836 */ /* 0x000fe20000000000 */
[----:B------:R-:W-:Y:S01]  /*1cac0*/  UMOV UR6, 0x0 ;  /* 0x0000000000067882 */ /* 0x000fe20000000000 */
[----:B------:R-:W-:-:S10]  /*1cad0*/  UMOV UR7, 0x14f00000 ;  /* 0x14f0000000077882 */ /* 0x000fd40000000000 */
.L_x_10558:
        /* <DEDUP_REMOVED lines=16> */
.L_x_10559:
        /* <DEDUP_REMOVED lines=16> */
.L_x_10560:
        /* <DEDUP_REMOVED lines=15> */
.L_x_10686:
[----:B------:R-:W-:Y:S05]  /*1cdd0*/  BSYNC B2 ;  /* 0x0000000000027941 */ /* 0x000fea0003800000 */
.L_x_10561:
        /* <DEDUP_REMOVED lines=10> */
.L_x_10563:
[----:B------:R-:W2:Y:S01]  /*1ce80*/  LDL R5, [R1] ;  /* 0x0000000001057983 */ /* 0x000ea20000100800 */
[----:B------:R-:W-:Y:S01]  /*1ce90*/  BSSY B2, `(.L_x_10564) ;  /* 0x0000004000027945 */ /* 0x000fe20003800000 */
[----:B--2---:R-:W-:-:S13]  /*1cea0*/  LOP3.LUT P0, RZ, R5, 0x8, RZ, 0xc0, !PT ;  /* 0x0000000805ff7812 */ /* 0x004fda000780c0ff */
[----:B------:R-:W-:Y:S05]  /*1ceb0*/  @P0 BRA `(.L_x_10565) ;  /* 0x0000000000040947 */ /* 0x000fea0003800000 */
[----:B------:R-:W-:Y:S01]  /*1cec0*/  BPT.TRAP 0x1 ;  /* 0x000000040000795c */ /* 0x000fe20000300000 */
.L_x_10565:
[----:B------:R-:W-:Y:S05]  /*1ced0*/  BSYNC B2 ;  /* 0x0000000000027941 */ /* 0x000fea0003800000 */
.L_x_10564:
[----:B------:R-:W-:Y:S01]  /*1cee0*/  R2UR UR10, R11 ;  /* 0x000000000b0a72ca */ /* 0x000fe200000e0000 */
[----:B------:R-:W-:Y:S01]  /*1cef0*/  IMAD R23, R23, 0x6c00, R22 ;  /* 0x00006c0017177824 */ /* 0x000fe200078e0216 */
[----:B------:R-:W-:Y:S01]  /*1cf00*/  UIADD3 UR4, UP0, UR36, 0x470, URZ ;  /* 0x0000047024047890 */ /* 0x000fe2000ff1e03f */
[----:B------:R-:W-:Y:S01]  /*1cf10*/  PLOP3.LUT P0, PT, PT, PT, PT, 0x80, 0x0 ;  /* 0x000000000000781c */ /* 0x000fe20003f0f070 */
[----:B------:R-:W-:Y:S01]  /*1cf20*/  IMAD R5, R27, 0x90, R28 ;  /* 0x000000901b057824 */ /* 0x000fe200078e021c */
[----:B------:R-:W-:Y:S01]  /*1cf30*/  UMOV UR6, 0x0 ;  /* 0x0000000000067882 */ /* 0x000fe20000000000 */
[----:B0-----:R-:W-:Y:S01]  /*1cf40*/  VIADD R3, R3, 0x31c50 ;  /* 0x00031c5003037836 */ /* 0x001fe20000000000 */
[----:B------:R-:W-:Y:S01]  /*1cf50*/  UIADD3.X UR5, URZ, UR37, URZ, UP0, !UPT ;  /* 0x000000253f057290 */ /* 0x000fe200087fe43f */
[----:B------:R-:W-:Y:S01]  /*1cf60*/  VIADD R9, R23, 0x200 ;  /* 0x0000020017097836 */ /* 0x000fe20000000000 */
[----:B------:R-:W-:-:S10]  /*1cf70*/  UMOV UR7, 0x14f00000 ;  /* 0x14f0000000077882 */ /* 0x000fd40000000000 */
.L_x_10566:
        /* <DEDUP_REMOVED lines=15> */
.L_x_10567:
        /* <DEDUP_REMOVED lines=15> */
.L_x_10568:
        /* <DEDUP_REMOVED lines=12> */
.L_x_10552:
[----:B------:R-:W-:Y:S05]  /*1d220*/  BSYNC B1 ;  /* 0x0000000000017941 */ /* 0x000fea0003800000 */
.L_x_10551:
        /* <DEDUP_REMOVED lines=10> */
[----:B------:R-:W-:Y:S01]  /*1d2d0*/  VIADD R8, R0, 0xffffffff ;  /* 0xffffffff00087836 */ /* 0x000fe20000000000 */
        /* <DEDUP_REMOVED lines=21> */
.L_x_10571:
[----:B0-----:R-:W-:Y:S01]  /*1d430*/  IMAD R5, R23, 0x8, R22 ;  /* 0x0000000817057824 */ /* 0x001fe200078e0216 */
[----:B------:R-:W-:Y:S01]  /*1d440*/  SHF.L.U32 R2, R26, 0x1f, RZ ;  /* 0x0000001f1a027819 */ /* 0x000fe200000006ff */
[----:B------:R-:W-:Y:S03]  /*1d450*/  BSSY B2, `(.L_x_10572) ;  /* 0x0000003000027945 */ /* 0x000fe60003800000 */
[----:B------:R-:W0:Y:S02]  /*1d460*/  SYNCS.PHASECHK.TRANS64.TRYWAIT P0, [R5+URZ+0x31c40], R2 ;  /* 0x031c4002050075a7 */ /* 0x000e24000800017f */
[----:B0-----:R-:W-:Y:S05]  /*1d470*/  @!P0 BRA `(.L_x_10573) ;  /* 0x0000003400448947 */ /* 0x001fea0003800000 */
.L_x_10687:
[----:B------:R-:W-:Y:S05]  /*1d480*/  BSYNC B2 ;  /* 0x0000000000027941 */ /* 0x000fea0003800000 */
.L_x_10572:
        /* <DEDUP_REMOVED lines=11> */
.L_x_10575:
[----:B------:R-:W-:Y:S05]  /*1d540*/  BSYNC B2 ;  /* 0x0000000000027941 */ /* 0x000fea0003800000 */
.L_x_10574:
        /* <DEDUP_REMOVED lines=11> */
.L_x_10576:
        /* <DEDUP_REMOVED lines=16> */
.L_x_10577:
        /* <DEDUP_REMOVED lines=16> */
.L_x_10578:
        /* <DEDUP_REMOVED lines=15> */
.L_x_10688:
[----:B------:R-:W-:Y:S05]  /*1d8f0*/  BSYNC B2 ;  /* 0x0000000000027941 */ /* 0x000fea0003800000 */
.L_x_10579:
        /* <DEDUP_REMOVED lines=10> */
.L_x_10581:
[----:B------:R-:W2:Y:S01]  /*1d9a0*/  LDL R5, [R1] ;  /* 0x0000000001057983 */ /* 0x000ea20000100800 */
[----:B------:R-:W-:Y:S01]  /*1d9b0*/  BSSY B2, `(.L_x_10582) ;  /* 0x0000004000027945 */ /* 0x000fe20003800000 */
[----:B--2---:R-:W-:-:S13]  /*1d9c0*/  LOP3.LUT P0, RZ, R5, 0x8, RZ, 0xc0, !PT ;  /* 0x0000000805ff7812 */ /* 0x004fda000780c0ff */
[----:B------:R-:W-:Y:S05]  /*1d9d0*/  @P0 BRA `(.L_x_10583) ;  /* 0x0000000000040947 */ /* 0x000fea0003800000 */
[----:B------:R-:W-:Y:S01]  /*1d9e0*/  BPT.TRAP 0x1 ;  /* 0x000000040000795c */ /* 0x000fe20000300000 */
.L_x_10583:
[----:B------:R-:W-:Y:S05]  /*1d9f0*/  BSYNC B2 ;  /* 0x0000000000027941 */ /* 0x000fea0003800000 */
.L_x_10582:
        /* <DEDUP_REMOVED lines=10> */
.L_x_10584:
        /* <DEDUP_REMOVED lines=15> */
.L_x_10585:
        /* <DEDUP_REMOVED lines=15> */
.L_x_10586:
        /* <DEDUP_REMOVED lines=12> */
.L_x_10570:
[----:B------:R-:W-:Y:S05]  /*1dd40*/  BSYNC B1 ;  /* 0x0000000000017941 */ /* 0x000fea0003800000 */
.L_x_10569:
[C---:B------:R-:W-:Y:S01]  /*1dd50*/  ISETP.GT.AND P0, PT, R0.reuse, 0x1, PT ;  /* 0x000000010000780c */ /* 0x040fe20003f04270 */
[----:B------:R-:W-:-:S12]  /*1dd60*/  VIADD R0, R0, 0xfffffffe ;  /* 0xfffffffe00007836 */ /* 0x000fd80000000000 */
[----:B------:R-:W-:Y:S05]  /*1dd70*/  @P0 BRA `(.L_x_10587) ;  /* 0xffffffe800600947 */ /* 0x000fea000383ffff */
.L_x_10530:
[----:B------:R-:W-:Y:S05]  /*1dd80*/  BSYNC B0 ;  /* 0x0000000000007941 */ /* 0x000fea0003800000 */
.L_x_10529:
[----:B------:R-:W2:Y:S01]  /*1dd90*/  S2R R2, SR_TID.X ;  /* 0x0000000000027919 */ /* 0x000ea20000002100 */
[----:B------:R-:W-:Y:S01]  /*1dda0*/  BSSY B0, `(.L_x_10588) ;  /* 0x0000010000007945 */ /* 0x000fe20003800000 */
[----:B--2---:R-:W-:-:S04]  /*1ddb0*/  LOP3.LUT R2, R2, 0x7f, RZ, 0xc0, !PT ;  /* 0x0000007f02027812 */ /* 0x004fc800078ec0ff */
[----:B------:R-:W-:-:S13]  /*1ddc0*/  ISETP.NE.AND P0, PT, R2, RZ, PT ;  /* 0x000000ff0200720c */ /* 0x000fda0003f05270 */
[----:B------:R-:W-:Y:S05]  /*1ddd0*/  @P0 BRA `(.L_x_10589) ;  /* 0x0000000000300947 */ /* 0x000fea0003800000 */
[----:B0-----:R-:W0:Y:S01]  /*1dde0*/  S2R R5, SR_LANEID ;  /* 0x0000000000057919 */ /* 0x001e220000000000 */
[----:B------:R-:W-:Y:S01]  /*1ddf0*/  VOTEU.ANY UR4, UPT, PT ;  /* 0x0000000000047886 */ /* 0x000fe200038e0100 */
[----:B------:R-:W2:Y:S01]  /*1de00*/  LDC.64 R2, c[0x0][0xc60] ;  /* 0x00031800ff027b82 */ /* 0x000ea20000000a00 */
[----:B-1----:R-:W0:Y:S02]  /*1de10*/  FLO.U32 R0, UR4 ;  /* 0x0000000400007d00 */ /* 0x002e2400080e0000 */
[----:B0-----:R-:W-:-:S06]  /*1de20*/  ISETP.EQ.U32.AND P0, PT, R0, R5, PT ;  /* 0x000000050000720c */ /* 0x001fcc0003f02070 */
[----:B------:R-:W2:Y:S07]  /*1de30*/  POPC R5, UR4 ;  /* 0x0000000400057d09 */ /* 0x000eae0008000000 */
[----:B--2---:R-:W2:Y:S01]  /*1de40*/  @P0 ATOMG.E.ADD.STRONG.GPU PT, R3, desc[UR60][R2.64], R5 ;  /* 0x00000005020309a8 */ /* 0x004ea200081ee1fc */
[----:B------:R-:W0:Y:S02]  /*1de50*/  S2R R4, SR_LTMASK ;  /* 0x0000000000047919 */ /* 0x000e240000003900 */
[----:B0-----:R-:W-:-:S04]  /*1de60*/  LOP3.LUT R4, R4, UR4, RZ, 0xc0, !PT ;  /* 0x0000000404047c12 */ /* 0x001fc8000f8ec0ff */
[----:B------:R-:W0:Y:S01]  /*1de70*/  POPC R7, R4 ;  /* 0x0000000400077309 */ /* 0x000e220000000000 */
[----:B--2---:R-:W0:Y:S02]  /*1de80*/  SHFL.IDX PT, R0, R3, R0, 0x1f ;  /* 0x00001f0003007589 */ /* 0x004e2400000e0000 */
[----:B0-----:R-:W-:-:S07]  /*1de90*/  IADD3 R16, R0, UR38, R7 ;  /* 0x0000002600107c10 */ /* 0x001fce000fffe007 */
.L_x_10589:
[----:B------:R-:W-:Y:S05]  /*1dea0*/  BSYNC B0 ;  /* 0x0000000000007941 */ /* 0x000fea0003800000 */
.L_x_10588:
[----:B-1----:R-:W2:Y:S01]  /*1deb0*/  LDL R0, [R1] ;  /* 0x0000000001007983 */ /* 0x002ea20000100800 */
[----:B------:R-:W-:Y:S01]  /*1dec0*/  BSSY B0, `(.L_x_10590) ;  /* 0x000004b000007945 */ /* 0x000fe20003800000 */
[----:B--2---:R-:W-:-:S13]  /*1ded0*/  LOP3.LUT P0, RZ, R0, 0x4, RZ, 0xc0, !PT ;  /* 0x0000000400ff7812 */ /* 0x004fda000780c0ff */
[----:B------:R-:W-:Y:S05]  /*1dee0*/  @!P0 BRA `(.L_x_10591) ;  /* 0x0000000400208947 */ /* 0x000fea0003800000 */
[----:B------:R-:W-:Y:S01]  /*1def0*/  IMAD R0, R23, 0x8, R22 ;  /* 0x0000000817007824 */ /* 0x000fe200078e0216 */
[----:B------:R-:W-:Y:S01]  /*1df00*/  SHF.L.U32 R3, R26, 0x1f, RZ ;  /* 0x0000001f1a037819 */ /* 0x000fe200000006ff */
[----:B------:R-:W-:Y:S03]  /*1df10*/  BSSY B1, `(.L_x_10592) ;  /* 0x0000003000017945 */ /* 0x000fe60003800000 */
[----:B------:R-:W1:Y:S02]  /*1df20*/  SYNCS.PHASECHK.TRANS64.TRYWAIT P0, [R0+URZ+0x31c60], R3 ;  /* 0x031c6003000075a7 */ /* 0x000e64000800017f */
[----:B-1----:R-:W-:Y:S05]  /*1df30*/  @!P0 BRA `(.L_x_10593) ;  /* 0x0000002800bc8947 */ /* 0x002fea0003800000 */
.L_x_10689:
[----:B------:R-:W-:Y:S05]  /*1df40*/  BSYNC B1 ;  /* 0x0000000000017941 */ /* 0x000fea0003800000 */
.L_x_10592:
[----:B------:R-:W0:Y:S02]  /*1df50*/  S2R R2, SR_TID.X ;  /* 0x0000000000027919 */ /* 0x000e240000002100 */
[----:B0-----:R-:W-:Y:S02]  /*1df60*/  LOP3.LUT R4, R2, 0x7f, RZ, 0xc0, !PT ;  /* 0x0000007f02047812 */ /* 0x001fe400078ec0ff */
[----:B------:R-:W2:Y:S02]  /*1df70*/  LDL R2, [R1+0x18] ;  /* 0x0000180001027983 */ /* 0x000ea40000100800 */
[----:B------:R-:W-:-:S13]  /*1df80*/  ISETP.NE.AND P0, PT, R4, RZ, PT ;  /* 0x000000ff0400720c */ /* 0x000fda0003f05270 */
[----:B-1----:R-:W-:-:S04]  /*1df90*/  @!P0 IMAD.MOV.U32 R3, RZ, RZ, 0x6c00 ;  /* 0x00006c00ff038424 */ /* 0x002fc800078e00ff */
[----:B------:R0:W-:Y:S01]  /*1dfa0*/  @!P0 SYNCS.ARRIVE.TRANS64 RZ, [R0+URZ+0x31c50], R3 ;  /* 0x031c500300ff89a7 */ /* 0x0001e2000800003f */
[----:B--2---:R-:W-:-:S04]  /*1dfb0*/  PRMT R2, R2, 0x9910, RZ ;  /* 0x0000991002027816 */ /* 0x004fc800000000ff */
[----:B------:R-:W-:-:S13]  /*1dfc0*/  ISETP.NE.AND P0, PT, R2, 0x2, PT ;  /* 0x000000020200780c */ /* 0x000fda0003f05270 */
[----:B0-----:R-:W-:Y:S05]  /*1dfd0*/  @P0 BRA `(.L_x_10594) ;  /* 0x0000000000040947 */ /* 0x001fea0003800000 */
[----:B------:R-:W-:Y:S01]  /*1dfe0*/  BPT.TRAP 0x1 ;  /* 0x000000040000795c */ /* 0x000fe20000300000 */
.L_x_10594:
[----:B------:R-:W2:Y:S01]  /*1dff0*/  LDL R2, [R1] ;  /* 0x0000000001027983 */ /* 0x000ea20000100800 */
[----:B------:R-:W-:Y:S01]  /*1e000*/  BSSY B1, `(.L_x_10595) ;  /* 0x0000004000017945 */ /* 0x000fe20003800000 */
[----:B--2---:R-:W-:-:S13]  /*1e010*/  LOP3.LUT P0, RZ, R2, 0x8, RZ, 0xc0, !PT ;  /* 0x0000000802ff7812 */ /* 0x004fda000780c0ff */
[----:B------:R-:W-:Y:S05]  /*1e020*/  @P0 BRA `(.L_x_10596) ;  /* 0x0000000000040947 */ /* 0x000fea0003800000 */
[----:B------:R-:W-:Y:S01]  /*1e030*/  BPT.TRAP 0x1 ;  /* 0x000000040000795c */ /* 0x000fe20000300000 */
.L_x_10596:
[----:B------:R-:W-:Y:S05]  /*1e040*/  BSYNC B1 ;  /* 0x0000000000017941 */ /* 0x000fea0003800000 */
.L_x_10595:
        /* <DEDUP_REMOVED lines=8> */
[----:B------:R-:W-:Y:S01]  /*1e0d0*/  UMOV UR7, 0x14f00000 ;  /* 0x14f0000000077882 */ /* 0x000fe20000000000 */
[----:B------:R-:W-:-:S09]  /*1e0e0*/  UMOV UR10, URZ ;  /* 0x0000003f000a7c82 */ /* 0x000fd20008000000 */
.L_x_10597:
        /* <DEDUP_REMOVED lines=15> */
.L_x_10598:
        /* <DEDUP_REMOVED lines=15> */
.L_x_10599:
        /* <DEDUP_REMOVED lines=10> */
.L_x_10591:
[----:B------:R-:W-:Y:S05]  /*1e370*/  BSYNC B0 ;  /* 0x0000000000007941 */ /* 0x000fea0003800000 */
.L_x_10590:
[----:B------:R-:W-:-:S05]  /*1e380*/  VIADD R23, R23, 0x1 ;  /* 0x0000000117177836 */ /* 0x000fca0000000000 */
[----:B------:R-:W-:-:S04]  /*1e390*/  ISETP.NE.AND P0, PT, R23, 0x2, PT ;  /* 0x000000021700780c */ /* 0x000fc80003f05270 */
[----:B------:R-:W-:Y:S02]  /*1e3a0*/  SEL R3, RZ, 0x1, P0 ;  /* 0x00000001ff037807 */ /* 0x000fe40000000000 */
[----:B------:R-:W-:Y:S02]  /*1e3b0*/  SEL R23, R23, RZ, P0 ;  /* 0x000000ff17177207 */ /* 0x000fe40000000000 */
[----:B------:R-:W-:-:S07]  /*1e3c0*/  LOP3.LUT R26, R26, R3, RZ, 0x3c, !PT ;  /* 0x000000031a1a7212 */ /* 0x000fce00078e3cff */
.L_x_10511:
[----:B------:R-:W-:Y:S05]  /*1e3d0*/  BSYNC B7 ;  /* 0x0000000000077941 */ /* 0x000fea0003800000 */
.L_x_10509:
[----:B0-----:R-:W3:Y:S02]  /*1e3e0*/  LDL R9, [R1] ;  /* 0x0000000001097983 */ /* 0x001ee40000100800 */
[----:B---3--:R-:W-:-:S13]  /*1e3f0*/  LOP3.LUT P0, RZ, R9, 0x10, RZ, 0xc0, !PT ;  /* 0x0000001009ff7812 */ /* 0x008fda000780c0ff */
[----:B------:R-:W-:Y:S05]  /*1e400*/  @!P0 BRA `(.L_x_10600) ;  /* 0x0000000000248947 */ /* 0x000fea0003800000 */
[----:B------:R-:W-:Y:S05]  /*1e410*/  WARPSYNC.ALL ;  /* 0x0000000000007948 */ /* 0x000fea0003800000 */
[----:B------:R-:W0:Y:S08]  /*1e420*/  S2UR UR5, SR_CgaCtaId ;  /* 0x00000000000579c3 */ /* 0x000e300000008800 */
[----:B------:R-:W-:Y:S06]  /*1e430*/  BAR.SYNC.DEFER_BLOCKING 0x5, 0x200 ;  /* 0x0148000000007b1d */ /* 0x000fec0000010000 */
[----:B------:R-:W-:-:S02]  /*1e440*/  UMOV UR4, 0x400 ;  /* 0x0000040000047882 */ /* 0x000fc40000000000 */
[----:B0-----:R-:W-:-:S06]  /*1e450*/  ULEA UR4, UR5, UR4, 0x18 ;  /* 0x0000000405047291 */ /* 0x001fcc000f8ec03f */
[----:B------:R-:W-:-:S05]  /*1e460*/  IMAD.U32 R22, RZ, RZ, UR4 ;  /* 0x00000004ff167e24 */ /* 0x000fca000f8e00ff */
[----:B------:R0:W3:Y:S01]  /*1e470*/  LDS.128 R16, [R22+0x31cd0] ;  /* 0x031cd00016107984 */ /* 0x0000e20000000c00 */
[----:B------:R-:W-:Y:S06]  /*1e480*/  BAR.ARV 0x4, 0x200 ;  /* 0x0108000000007b1d */ /* 0x000fec0000002000 */
[----:B------:R-:W-:Y:S05]  /*1e490*/  BRA `(.L_x_10601) ;  /* 0x00000008003c7947 */ /* 0x000fea0003800000 */
.L_x_10600:
[----:B------:R-:W3:Y:S01]  /*1e4a0*/  LDL R8, [R1+0xc] ;  /* 0x00000c0001087983 */ /* 0x000ee20000100800 */
[----:B------:R-:W-:Y:S01]  /*1e4b0*/  UMOV UR4, 0xffffffff ;  /* 0xffffffff00047882 */ /* 0x000fe20000000000 */
[----:B---3--:R-:W-:Y:S02]  /*1e4c0*/  ISETP.NE.AND P5, PT, R8, 0x1f, PT ;  /* 0x0000001f0800780c */ /* 0x008fe40003fa5270 */
[----:B------:R-:W-:Y:S11]  /*1e4d0*/  BRA.DIV UR4, `(.L_x_10602) ;  /* 0x0000002604687947 */ /* 0x000ff6000b800000 */
[----:B------:R-:W-:Y:S01]  /*1e4e0*/  IMAD.IADD R5, R19, 0x1, R8 ;  /* 0x0000000113057824 */ /* 0x000fe200078e0208 */
[----:B------:R-:W-:Y:S01]  /*1e4f0*/  ULDC UR4, c[0x0][0xc3c] ;  /* 0x00030f0000047ab9 */ /* 0x000fe20000000800 */
[----:B------:R-:W-:-:S03]  /*1e500*/  LOP3.LUT P4, RZ, R9, 0x1, RZ, 0xc0, !PT ;  /* 0x0000000109ff7812 */ /* 0x000fc6000788c0ff */
[----:B------:R-:W-:-:S13]  /*1e510*/  ISETP.GE.OR P0, PT, R5, UR4, !P5 ;  /* 0x0000000405007c0c */ /* 0x000fda000ef06670 */
[----:B------:R-:W0:Y:S02]  /*1e520*/  @!P0 LDC.64 R2, c[0x0][0xc80] ;  /* 0x00032000ff028b82 */ /* 0x000e240000000a00 */
[----:B0-----:R-:W-:-:S06]  /*1e530*/  @!P0 IMAD.WIDE R2, R5, 0x4, R2 ;  /* 0x0000000405028825 */ /* 0x001fcc00078e0202 */
[----:B------:R0:W3:Y:S01]  /*1e540*/  @!P0 LDG.E R3, desc[UR60][R2.64] ;  /* 0x0000003c02038981 */ /* 0x0000e2000c1e1900 */
[C---:B------:R-:W-:Y:S02]  /*1e550*/  ISETP.GE.U32.AND P1, PT, R8.reuse, 0x4, PT ;  /* 0x000000040800780c */ /* 0x040fe40003f26070 */
[C---:B------:R-:W-:Y:S01]  /*1e560*/  ISETP.GE.U32.AND P2, PT, R8.reuse, 0x8, PT ;  /* 0x000000080800780c */ /* 0x040fe20003f46070 */
[----:B------:R-:W-:Y:S01]  /*1e570*/  SHFL.IDX PT, R0, R16, RZ, 0x1f ;  /* 0x00001fff10007589 */ /* 0x000fe200000e0000 */
[----:B------:R-:W-:-:S03]  /*1e580*/  ISETP.GE.U32.AND P3, PT, R8, 0x10, PT ;  /* 0x000000100800780c */ /* 0x000fc60003f66070 */
[----:B------:R-:W-:Y:S01]  /*1e590*/  SHFL.IDX PT, R4, R16, 0x1, 0x1f ;  /* 0x00201f0010047f89 */ /* 0x000fe200000e0000 */
[----:B0-----:R-:W-:Y:S02]  /*1e5a0*/  IMAD.MOV.U32 R2, RZ, RZ, RZ ;  /* 0x000000ffff027224 */ /* 0x001fe400078e00ff */
[----:B---3--:R-:W-:Y:S01]  /*1e5b0*/  @!P0 IMAD.MOV.U32 R2, RZ, RZ, R3 ;  /* 0x000000ffff028224 */ /* 0x008fe200078e0003 */
[----:B------:R-:W-:-:S04]  /*1e5c0*/  ISETP.GE.U32.AND P0, PT, R8, 0x2, PT ;  /* 0x000000020800780c */ /* 0x000fc80003f06070 */
[----:B------:R-:W0:Y:S02]  /*1e5d0*/  SHFL.UP PT, R14, R2, 0x1, RZ ;  /* 0x04200000020e7989 */ /* 0x000e2400000e00ff */
[----:B0-----:R-:W-:-:S05]  /*1e5e0*/  SEL R5, R14, RZ, P4 ;  /* 0x000000ff0e057207 */ /* 0x001fca0002000000 */
[----:B------:R-:W-:-:S05]  /*1e5f0*/  IMAD.IADD R5, R2, 0x1, R5 ;  /* 0x0000000102057824 */ /* 0x000fca00078e0205 */
[----:B------:R-:W0:Y:S02]  /*1e600*/  SHFL.UP PT, R14, R5, 0x2, RZ ;  /* 0x04400000050e7989 */ /* 0x000e2400000e00ff */
[----:B0-----:R-:W-:-:S05]  /*1e610*/  SEL R6, R14, RZ, P0 ;  /* 0x000000ff0e067207 */ /* 0x001fca0000000000 */
[----:B------:R-:W-:-:S05]  /*1e620*/  IMAD.IADD R6, R5, 0x1, R6 ;  /* 0x0000000105067824 */ /* 0x000fca00078e0206 */
[----:B------:R-:W2:Y:S02]  /*1e630*/  SHFL.UP PT, R14, R6, 0x4, RZ ;  /* 0x04800000060e7989 */ /* 0x000ea400000e00ff */
[----:B--2---:R-:W-:-:S05]  /*1e640*/  SEL R7, R14, RZ, P1 ;  /* 0x000000ff0e077207 */ /* 0x004fca0000800000 */
        /* <DEDUP_REMOVED lines=8> */
.L_x_10699:
[----:B------:R-:W-:Y:S02]  /*1e6d0*/  ULDC UR4, c[0x0][0xc38] ;  /* 0x00030e0000047ab9 */ /* 0x000fe40000000800 */
[----:B------:R-:W-:-:S04]  /*1e6e0*/  IMAD.U32 R16, RZ, RZ, UR4 ;  /* 0x00000004ff107e24 */ /* 0x000fc8000f8e00ff */
[----:B--2---:R-:W-:-:S04]  /*1e6f0*/  IMAD R5, R14, R16, RZ ;  /* 0x000000100e057224 */ /* 0x004fc800078e02ff */
[----:B------:R-:W-:-:S05]  /*1e700*/  IMAD.IADD R4, R4, 0x1, R5 ;  /* 0x0000000104047824 */ /* 0x000fca00078e0205 */
[----:B------:R-:W-:-:S13]  /*1e710*/  ISETP.GT.AND P4, PT, R4, R0, PT ;  /* 0x000000000400720c */ /* 0x000fda0003f84270 */
[----:B------:R-:W-:Y:S05]  /*1e720*/  @P4 BRA `(.L_x_10603) ;  /* 0x0000000000a04947 */ /* 0x000fea0003800000 */
.L_x_10608:
[----:B------:R-:W2:Y:S01]  /*1e730*/  LDC R6, c[0x0][0xc3c] ;  /* 0x00030f00ff067b82 */ /* 0x000ea20000000800 */
        /* <DEDUP_REMOVED lines=9> */
[----:B0-----:R-:W0:Y:S02]  /*1e7d0*/  LDC.64 R2, c[0x0][0xc80] ;  /* 0x00032000ff027b82 */ /* 0x001e240000000a00 */
[----:B0-----:R-:W-:-:S06]  /*1e7e0*/  IMAD.WIDE R2, R5, 0x4, R2 ;  /* 0x0000000405027825 */ /* 0x001fcc00078e0202 */
[----:B------:R2:W5:Y:S02]  /*1e7f0*/  LDG.E R2, desc[UR60][R2.64] ;  /* 0x0000003c02027981 */ /* 0x000564000c1e1900 */
.L_x_10606:
[----:B------:R-:W-:Y:S05]  /*1e800*/  BSYNC B0 ;  /* 0x0000000000007941 */ /* 0x000fea0003800000 */
.L_x_10605:
[----:B------:R-:W-:-:S03]  /*1e810*/  UMOV UR4, 0xffffffff ;  /* 0xffffffff00047882 */ /* 0x000fc60000000000 */
[----:B------:R-:W-:Y:S05]  /*1e820*/  BRA.DIV UR4, `(.L_x_10607) ;  /* 0x0000002604b87947 */ /* 0x000fea000b800000 */
[----:B------:R-:W3:Y:S04]  /*1e830*/  LDL R5, [R1] ;  /* 0x0000000001057983 */ /* 0x000ee80000100800 */
[----:B-----5:R-:W4:Y:S01]  /*1e840*/  SHFL.UP PT, R14, R2, 0x1, RZ ;  /* 0x04200000020e7989 */ /* 0x020f2200000e00ff */
[----:B---3--:R-:W-:-:S04]  /*1e850*/  LOP3.LUT P4, RZ, R5, 0x1, RZ, 0xc0, !PT ;  /* 0x0000000105ff7812 */ /* 0x008fc8000788c0ff */
[----:B----4-:R-:W-:-:S05]  /*1e860*/  SEL R13, R14, RZ, P4 ;  /* 0x000000ff0e0d7207 */ /* 0x010fca0002000000 */
        /* <DEDUP_REMOVED lines=12> */
[----:B0-2---:R-:W-:-:S05]  /*1e930*/  IMAD.IADD R3, R7, 0x1, R14 ;  /* 0x0000000107037824 */ /* 0x005fca00078e020e */
[----:B------:R0:W2:Y:S02]  /*1e940*/  SHFL.IDX PT, R14, R3, 0x1f, 0x1f ;  /* 0x03e01f00030e7f89 */ /* 0x0000a400000e0000 */
.L_x_10707:
[----:B------:R-:W-:Y:S02]  /*1e950*/  ULDC UR4, c[0x0][0xc38] ;  /* 0x00030e0000047ab9 */ /* 0x000fe40000000800 */
[----:B------:R-:W-:-:S04]  /*1e960*/  IMAD.U32 R16, RZ, RZ, UR4 ;  /* 0x00000004ff107e24 */ /* 0x000fc8000f8e00ff */
[----:B--2---:R-:W-:-:S04]  /*1e970*/  IMAD R5, R14, R16, RZ ;  /* 0x000000100e057224 */ /* 0x004fc800078e02ff */
[----:B------:R-:W-:-:S05]  /*1e980*/  IMAD.IADD R4, R5, 0x1, R4 ;  /* 0x0000000105047824 */ /* 0x000fca00078e0204 */
[----:B------:R-:W-:-:S13]  /*1e990*/  ISETP.GT.AND P4, PT, R4, R0, PT ;  /* 0x000000000400720c */ /* 0x000fda0003f84270 */
[----:B------:R-:W-:Y:S05]  /*1e9a0*/  @!P4 BRA `(.L_x_10608) ;  /* 0xfffffffc0060c947 */ /* 0x000fea000383ffff */
.L_x_10603:
        /* <DEDUP_REMOVED lines=8> */
.L_x_10711:
[----:B------:R-:W-:Y:S01]  /*1ea30*/  ISETP.NE.AND P0, PT, R5, RZ, PT ;  /* 0x000000ff0500720c */ /* 0x000fe20003f05270 */
[----:B------:R-:W-:-:S12]  /*1ea40*/  IMAD.MOV.U32 R14, RZ, RZ, RZ ;  /* 0x000000ffff0e7224 */ /* 0x000fd800078e00ff */
[----:B------:R-:W-:Y:S05]  /*1ea50*/  @!P0 BRA `(.L_x_10610) ;  /* 0x0000000000108947 */ /* 0x000fea0003800000 */
[----:B------:R-:W-:Y:S01]  /*1ea60*/  UMOV UR4, 0xffffffff ;  /* 0xffffffff00047882 */ /* 0x000fe20000000000 */
[----:B------:R-:W-:Y:S02]  /*1ea70*/  VIADD R12, R4, 0xffffffff ;  /* 0xffffffff040c7836 */ /* 0x000fe40000000000 */
[----:B------:R-:W-:Y:S05]  /*1ea80*/  BRA.DIV UR4, `(.L_x_10611) ;  /* 0x0000002a042c7947 */ /* 0x000fea000b800000 */
[----:B------:R4:W0:Y:S02]  /*1ea90*/  SHFL.IDX PT, R14, R3, R12, 0x1f ;  /* 0x00001f0c030e7589 */ /* 0x00082400000e0000 */
.L_x_10610:
[-C--:B---3--:R-:W-:Y:S01]  /*1eaa0*/  IABS R5, R17.reuse ;  /* 0x0000001100057213 */ /* 0x088fe20000000000 */
[----:B0-----:R-:W-:Y:S01]  /*1eab0*/  IMAD R16, R14, R16, R6 ;  /* 0x000000100e107224 */ /* 0x001fe200078e0206 */
[----:B------:R-:W-:Y:S01]  /*1eac0*/  IABS R8, R17 ;  /* 0x0000001100087213 */ /* 0x000fe20000000000 */
[----:B------:R-:W-:Y:S01]  /*1ead0*/  IMAD.IADD R19, R4, 0x1, R19 ;  /* 0x0000000104137824 */ /* 0x000fe200078e0213 */
[----:B------:R-:W0:Y:S01]  /*1eae0*/  I2F.RP R6, R5 ;  /* 0x0000000500067306 */ /* 0x000e220000209400 */
[----:B------:R-:W-:-:S07]  /*1eaf0*/  IMAD.IADD R0, R0, 0x1, -R16 ;  /* 0x0000000100007824 */ /* 0x000fce00078e0a10 */
[----:B0-----:R-:W0:Y:S02]  /*1eb00*/  MUFU.RCP R6, R6 ;  /* 0x0000000600067308 */ /* 0x001e240000001000 */
[----:B0-----:R-:W-:Y:S02]  /*1eb10*/  VIADD R7, R6, 0xffffffe ;  /* 0x0ffffffe06077836 */ /* 0x001fe40000000000 */
[----:B------:R-:W-:-:S04]  /*1eb20*/  IMAD.MOV R6, RZ, RZ, -R8 ;  /* 0x000000ffff067224 */ /* 0x000fc800078e0a08 */
[----:B----4-:R-:W2:Y:S02]  /*1eb30*/  F2I.FTZ.U32.TRUNC.NTZ R3, R7 ;  /* 0x0000000700037305 */ /* 0x010ea4000021f000 */
[----:B--2---:R-:W-:-:S04]  /*1eb40*/  IMAD.MOV R2, RZ, RZ, -R3 ;  /* 0x000000ffff027224 */ /* 0x004fc800078e0a03 */
[----:B------:R-:W-:Y:S02]  /*1eb50*/  IMAD R9, R2, R5, RZ ;  /* 0x0000000502097224 */ /* 0x000fe400078e02ff */
[----:B------:R-:W-:-:S04]  /*1eb60*/  IMAD.MOV.U32 R2, RZ, RZ, RZ ;  /* 0x000000ffff027224 */ /* 0x000fc800078e00ff */
[----:B------:R-:W-:Y:S01]  /*1eb70*/  IMAD.HI.U32 R2, R3, R9, R2 ;  /* 0x0000000903027227 */ /* 0x000fe200078e0002 */
        /* <DEDUP_REMOVED lines=17> */
.L_x_10604:
[----:B------:R-:W-:Y:S01]  /*1ec90*/  UMOV UR4, URZ ;  /* 0x0000003f00047c82 */ /* 0x000fe20008000000 */
[----:B------:R-:W-:Y:S01]  /*1eca0*/  UMOV UR5, URZ ;  /* 0x0000003f00057c82 */ /* 0x000fe20008000000 */
[----:B------:R-:W-:Y:S01]  /*1ecb0*/  ULDC UR6, c[0x0][0xc3c] ;  /* 0x00030f0000067ab9 */ /* 0x000fe20000000800 */
[----:B------:R-:W-:Y:S02]  /*1ecc0*/  IMAD.MOV.U32 R16, RZ, RZ, R0 ;  /* 0x000000ffff107224 */ /* 0x000fe400078e0000 */
[----:B------:R-:W-:Y:S02]  /*1ecd0*/  IMAD.U32 R17, RZ, RZ, UR4 ;  /* 0x00000004ff117e24 */ /* 0x000fe4000f8e00ff */
[----:B------:R-:W-:Y:S02]  /*1ece0*/  IMAD.U32 R18, RZ, RZ, UR5 ;  /* 0x00000005ff127e24 */ /* 0x000fe4000f8e00ff */
[----:B------:R-:W-:-:S07]  /*1ecf0*/  IMAD.U32 R19, RZ, RZ, UR6 ;  /* 0x00000006ff137e24 */ /* 0x000fce000f8e00ff */
.L_x_10612:
[----:B------:R-:W2:Y:S01]  /*1ed00*/  LDL R0, [R1+0xc] ;  /* 0x00000c0001007983 */ /* 0x000ea20000100800 */
[----:B------:R-:W-:Y:S05]  /*1ed10*/  WARPSYNC.ALL ;  /* 0x0000000000007948 */ /* 0x000fea0003800000 */
[----:B------:R-:W-:Y:S01]  /*1ed20*/  BAR.SYNC.DEFER_BLOCKING 0x4, 0x200 ;  /* 0x0108000000007b1d */ /* 0x000fe20000010000 */
[----:B--2---:R-:W-:-:S13]  /*1ed30*/  ISETP.NE.AND P0, PT, R0, RZ, PT ;  /* 0x000000ff0000720c */ /* 0x004fda0003f05270 */
[----:B0-----:R-:W0:Y:S01]  /*1ed40*/  @!P0 S2R R3, SR_CgaCtaId ;  /* 0x0000000000038919 */ /* 0x001e220000008800 */
[----:B------:R-:W-:-:S04]  /*1ed50*/  @!P0 MOV R0, 0x400 ;  /* 0x0000040000008802 */ /* 0x000fc80000000f00 */
[----:B0-----:R-:W-:-:S05]  /*1ed60*/  @!P0 LEA R22, R3, R0, 0x18 ;  /* 0x0000000003168211 */ /* 0x001fca00078ec0ff */
[----:B------:R4:W-:Y:S01]  /*1ed70*/  @!P0 STS.128 [R22+0x31cd0], R16 ;  /* 0x031cd01016008388 */ /* 0x0009e20000000c00 */
[----:B------:R-:W-:Y:S06]  /*1ed80*/  BAR.ARV 0x5, 0x200 ;  /* 0x0148000000007b1d */ /* 0x000fec0000002000 */
.L_x_10601:
[----:B------:R-:W-:Y:S02]  /*1ed90*/  ULDC UR4, c[0x0][0xc3c] ;  /* 0x00030f0000047ab9 */ /* 0x000fe40000000800 */
[----:B---3--:R-:W-:-:S13]  /*1eda0*/  ISETP.GE.AND P0, PT, R19, UR4, PT ;  /* 0x0000000413007c0c */ /* 0x008fda000bf06270 */
[----:B------:R-:W-:Y:S05]  /*1edb0*/  @!P0 BRA `(.L_x_10613) ;  /* 0xffffff9800348947 */ /* 0x000fea000383ffff */
[----:B------:R-:W-:Y:S05]  /*1edc0*/  BSYNC B8 ;  /* 0x0000000000087941 */ /* 0x000fea0003800000 */
.L_x_10465:
[----:B--2---:R-:W2:Y:S01]  /*1edd0*/  LDL.LU R0, [R1+0x38] ;  /* 0x0000380001007983 */ /* 0x004ea20000300800 */
[----:B------:R-:W-:Y:S01]  /*1ede0*/  BSSY B0, `(.L_x_10614) ;  /* 0x000000b000007945 */ /* 0x000fe20003800000 */
[----:B------:R-:W3:Y:S01]  /*1edf0*/  S2R R5, SR_CgaCtaId ;  /* 0x0000000000057919 */ /* 0x000ee20000008800 */
[----:B--2---:R-:W-:-:S05]  /*1ee00*/  VIADD R0, R0, 0x1 ;  /* 0x0000000100007836 */ /* 0x004fca0000000000 */
[----:B0-----:R-:W-:-:S04]  /*1ee10*/  LEA.HI R2, R0, R0, RZ, 0x1 ;  /* 0x0000000000027211 */ /* 0x001fc800078f08ff */
[----:B------:R-:W-:Y:S02]  /*1ee20*/  LOP3.LUT R3, R2, 0xfffffffe, RZ, 0xc0, !PT ;  /* 0xfffffffe02037812 */ /* 0x000fe400078ec0ff */
[----:B------:R-:W-:-:S03]  /*1ee30*/  MOV R2, 0x400 ;  /* 0x0000040000027802 */ /* 0x000fc60000000f00 */
[----:B------:R-:W-:Y:S01]  /*1ee40*/  IMAD.IADD R0, R0, 0x1, -R3 ;  /* 0x0000000100007824 */ /* 0x000fe200078e0a03 */
[----:B---3--:R-:W-:-:S04]  /*1ee50*/  LEA R9, R5, R2, 0x18 ;  /* 0x0000000205097211 */ /* 0x008fc800078ec0ff */
[----:B------:R-:W-:-:S04]  /*1ee60*/  SHF.L.U32 R0, R0, 0x1f, RZ ;  /* 0x0000001f00007819 */ /* 0x000fc800000006ff */
[----:B------:R-:W0:Y:S02]  /*1ee70*/  SYNCS.PHASECHK.TRANS64.TRYWAIT P0, [R9+URZ+0x31c20], R0 ;  /* 0x031c2000090075a7 */ /* 0x000e24000800017f */
[----:B0-----:R-:W-:Y:S05]  /*1ee80*/  @!P0 BRA `(.L_x_10615) ;  /* 0x0000002400508947 */ /* 0x001fea0003800000 */
.L_x_10714:
[----:B------:R-:W-:Y:S05]  /*1ee90*/  BSYNC B0 ;  /* 0x0000000000007941 */ /* 0x000fea0003800000 */
.L_x_10614:
[----:B------:R-:W-:-:S03]  /*1eea0*/  UMOV UR4, 0xffffffff ;  /* 0xffffffff00047882 */ /* 0x000fc60000000000 */
[----:B------:R-:W-:Y:S05]  /*1eeb0*/  BRA.DIV UR4, `(.L_x_10616) ;  /* 0x0000002604587947 */ /* 0x000fea000b800000 */
[----:B0-----:R-:W0:Y:S02]  /*1eec0*/  S2R R0, SR_TID.X ;  /* 0x0000000000007919 */ /* 0x001e240000002100 */
[----:B0-----:R-:W-:-:S04]  /*1eed0*/  SHF.R.U32.HI R0, RZ, 0x5, R0 ;  /* 0x00000005ff007819 */ /* 0x001fc80000011600 */
[----:B------:R-:W-:-:S05]  /*1eee0*/  LOP3.LUT R0, R0, 0x3, RZ, 0xc0, !PT ;  /* 0x0000000300007812 */ /* 0x000fca00078ec0ff */
[----:B------:R0:W2:Y:S02]  /*1eef0*/  SHFL.IDX PT, R14, R0, RZ, 0x1f ;  /* 0x00001fff000e7589 */ /* 0x0000a400000e0000 */
.L_x_10717:
[----:B--2---:R-:W-:-:S13]  /*1ef00*/  ISETP.NE.AND P0, PT, R14, RZ, PT ;  /* 0x000000ff0e00720c */ /* 0x004fda0003f05270 */
[----:B------:R-:W-:Y:S05]  /*1ef10*/  @P0 BRA `(.L_x_10320) ;  /* 0x0000000000880947 */ /* 0x000fea0003800000 */
[----:B------:R-:W-:-:S03]  /*1ef20*/  UMOV UR4, 0xffffffff ;  /* 0xffffffff00047882 */ /* 0x000fc60000000000 */
[----:B------:R-:W-:Y:S05]  /*1ef30*/  BRA.DIV UR4, `(.L_x_10617) ;  /* 0x00000026046c7947 */ /* 0x000fea000b800000 */
[----:B------:R-:W-:-:S13]  /*1ef40*/  ELECT P6, URZ, PT ;  /* 0x00000000003f782f */ /* 0x000fda00038c0000 */
.L_x_10720:
[----:B------:R-:W-:Y:S05]  /*1ef50*/  @!P6 BRA `(.L_x_10320) ;  /* 0x000000000078e947 */ /* 0x000fea0003800000 */
[----:B0-----:R-:W2:Y:S02]  /*1ef60*/  LDL.LU R0, [R1+0x28] ;  /* 0x0000280001007983 */ /* 0x001ea40000300800 */
[----:B--2---:R-:W-:-:S04]  /*1ef70*/  LOP3.LUT R0, R0, 0x2, RZ, 0xfc, !PT ;  /* 0x0000000200007812 */ /* 0x004fc800078efcff */
[----:B------:R-:W-:-:S13]  /*1ef80*/  ISETP.NE.AND P2, PT, R0, 0x3, PT ;  /* 0x000000030000780c */ /* 0x000fda0003f45270 */
[----:B------:R-:W-:Y:S05]  /*1ef90*/  @!P2 BRA `(.L_x_10618) ;  /* 0x000000000004a947 */ /* 0x000fea0003800000 */
[----:B------:R-:W-:Y:S01]  /*1efa0*/  BPT.TRAP 0x1 ;  /* 0x000000040000795c */ /* 0x000fe20000300000 */
.L_x_10618:
        /* <DEDUP_REMOVED lines=12> */
.L_x_10721:
[----:B------:R-:W2:Y:S02]  /*1f070*/  SYNCS.PHASECHK.TRANS64.TRYWAIT P0, [R3+URZ], R2 ;  /* 0x00000002030075a7 */ /* 0x000ea4000800017f */
[----:B--2---:R-:W-:Y:S05]  /*1f080*/  @!P0 BRA `(.L_x_10620) ;  /* 0x00000024004c8947 */ /* 0x004fea0003800000 */
.L_x_10722:
[----:B------:R-:W-:Y:S05]  /*1f090*/  @!P2 BRA `(.L_x_10621) ;  /* 0x000000000004a947 */ /* 0x000fea0003800000 */
[----:B------:R-:W-:Y:S01]  /*1f0a0*/  BPT.TRAP 0x1 ;  /* 0x000000040000795c */ /* 0x000fe20000300000 */
.L_x_10621:
[----:B------:R-:W-:-:S04]  /*1f0b0*/  VIADD R0, R9, 0x31c60 ;  /* 0x00031c6009007836 */ /* 0x000fc80000000000 */
[----:B------:R-:W-:-:S04]  /*1f0c0*/  IMAD R23, R23, 0x8, R0 ;  /* 0x0000000817177824 */ /* 0x000fc800078e0200 */
[----:B------:R-:W3:Y:S02]  /*1f0d0*/  SYNCS.PHASECHK.TRANS64.TRYWAIT P0, [R23+URZ], R4 ;  /* 0x00000004170075a7 */ /* 0x000ee4000800017f */
[----:B---3--:R-:W-:Y:S05]  /*1f0e0*/  @!P0 BRA `(.L_x_10622) ;  /* 0x0000002400488947 */ /* 0x008fea0003800000 */
.L_x_10723:
[----:B------:R-:W-:-:S07]  /*1f0f0*/  IMAD R7, R7, 0x8, R0 ;  /* 0x0000000807077824 */ /* 0x000fce00078e0200 */
.L_x_10623:
[----:B------:R0:W0:Y:S02]  /*1f100*/  SYNCS.PHASECHK.TRANS64.TRYWAIT P0, [R7+URZ], R2 ;  /* 0x00000002070075a7 */ /* 0x000024000800017f */
[----:B0-----:R-:W-:Y:S05]  /*1f110*/  @!P0 NANOSLEEP.SYNCS 0x989680 ;  /* 0x009896800000895d */ /* 0x001fea0003900000 */
[----:B------:R-:W0:Y:S02]  /*1f120*/  @!P0 SYNCS.PHASECHK.TRANS64 P0, [R7+URZ], R2 ;  /* 0x00000002070085a7 */ /* 0x000e24000800007f */
[----:B0-----:R-:W-:Y:S05]  /*1f130*/  @!P0 BRA `(.L_x_10623) ;  /* 0xfffffffc00f08947 */ /* 0x001fea000383ffff */
.L_x_10320:
[----:B------:R-:W-:Y:S05]  /*1f140*/  BSYNC B9 ;  /* 0x0000000000097941 */ /* 0x000fea0003800000 */
.L_x_10317:
[----:B------:R-:W-:Y:S05]  /*1f150*/  EXIT ;  /* 0x000000000000794d */ /* 0x000fea0003800000 */
.L_x_10336:
[----:B0-----:R0:W1:Y:S02]  /*1f160*/  SYNCS.PHASECHK.TRANS64.TRYWAIT P5, [R20+URZ+0x31c90], R90 ;  /* 0x031c905a140075a7 */ /* 0x00106400080a017f */
[----:B-1----:R-:W-:Y:S05]  /*1f170*/  @!P5 NANOSLEEP.SYNCS 0x989680 ;  /* 0x009896800000d95d */ /* 0x002fea0003900000 */
[----:B------:R-:W1:Y:S02]  /*1f180*/  @!P5 SYNCS.PHASECHK.TRANS64 P5, [R20+URZ+0x31c90], R90 ;  /* 0x031c905a1400d5a7 */ /* 0x000e6400080a007f */
[----:B-1----:R-:W-:Y:S05]  /*1f190*/  @!P5 BRA `(.L_x_10336) ;  /* 0xfffffffc00f0d947 */ /* 0x002fea000383ffff */
[----:B------:R-:W-:Y:S05]  /*1f1a0*/  BRA `(.L_x_10624) ;  /* 0xfffffe40004c7947 */ /* 0x000fea000383ffff */
.L_x_10364:
[----:B0-----:R0:W1:Y:S02]  /*1f1b0*/  SYNCS.PHASECHK.TRANS64.TRYWAIT P5, [R20+URZ+0x31c90], R90 ;  /* 0x031c905a140075a7 */ /* 0x00106400080a017f */
[----:B-1----:R-:W-:Y:S05]  /*1f1c0*/  @!P5 NANOSLEEP.SYNCS 0x989680 ;  /* 0x009896800000d95d */ /* 0x002fea0003900000 */
[----:B------:R-:W1:Y:S02]  /*1f1d0*/  @!P5 SYNCS.PHASECHK.TRANS64 P5, [R20+URZ+0x31c90], R90 ;  /* 0x031c905a1400d5a7 */ /* 0x000e6400080a007f */
[----:B-1----:R-:W-:Y:S05]  /*1f1e0*/  @!P5 BRA `(.L_x_10364) ;  /* 0xfffffffc00f0d947 */ /* 0x002fea000383ffff */
[----:B------:R-:W-:Y:S05]  /*1f1f0*/  BRA `(.L_x_10625) ;  /* 0xfffffe5800f87947 */ /* 0x000fea000383ffff */
.L_x_10377:
[----:B0-----:R0:W1:Y:S02]  /*1f200*/  SYNCS.PHASECHK.TRANS64.TRYWAIT P4, [R20+URZ+0x31c90], R90 ;  /* 0x031c905a140075a7 */ /* 0x001064000808017f */
[----:B-1----:R-:W-:Y:S05]  /*1f210*/  @!P4 NANOSLEEP.SYNCS 0x989680 ;  /* 0x009896800000c95d */ /* 0x002fea0003900000 */
[----:B------:R-:W1:Y:S02]  /*1f220*/  @!P4 SYNCS.PHASECHK.TRANS64 P4, [R20+URZ+0x31c90], R90 ;  /* 0x031c905a1400c5a7 */ /* 0x000e64000808007f */
[----:B-1----:R-:W-:Y:S05]  /*1f230*/  @!P4 BRA `(.L_x_10377) ;  /* 0xfffffffc00f0c947 */ /* 0x002fea000383ffff */
[----:B------:R-:W-:Y:S05]  /*1f240*/  BRA `(.L_x_10626) ;  /* 0xfffffe7400987947 */ /* 0x000fea000383ffff */
.L_x_10381:
[----:B--2---:R2:W3:Y:S02]  /*1f250*/  SYNCS.PHASECHK.TRANS64.TRYWAIT P3, [R20+URZ+0x31cb0], R90 ;  /* 0x031cb05a140075a7 */ /* 0x0044e4000806017f */
[----:B---3--:R-:W-:Y:S05]  /*1f260*/  @!P3 NANOSLEEP.SYNCS 0x989680 ;  /* 0x009896800000b95d */ /* 0x008fea0003900000 */
[----:B------:R-:W3:Y:S02]  /*1f270*/  @!P3 SYNCS.PHASECHK.TRANS64 P3, [R20+URZ+0x31cb0], R90 ;  /* 0x031cb05a1400b5a7 */ /* 0x000ee4000806007f */
[----:B---3--:R-:W-:Y:S05]  /*1f280*/  @!P3 BRA `(.L_x_10381) ;  /* 0xfffffffc00f0b947 */ /* 0x008fea000383ffff */
[----:B------:R-:W-:Y:S05]  /*1f290*/  BRA `(.L_x_10627) ;  /* 0xfffffe7800307947 */ /* 0x000fea000383ffff */
.L_x_10387:
        /* <DEDUP_REMOVED lines=13> */
.L_x_10629:
[----:B------:R-:W-:Y:S05]  /*1f370*/  BSYNC B0 ;  /* 0x0000000000007941 */ /* 0x000fea0003800000 */
.L_x_10628:
[----:B------:R1:W-:Y:S01]  /*1f380*/  STL [R1+0x78], R14 ;  /* 0x0000780e01007387 */ /* 0x0003e20000100800 */
[----:B------:R-:W-:Y:S05]  /*1f390*/  BRA `(.L_x_10630) ;  /* 0xfffffe7c00887947 */ /* 0x000fea000383ffff */
.L_x_10398:
        /* <DEDUP_REMOVED lines=8> */
.L_x_10632:
[----:B------:R-:W-:Y:S05]  /*1f420*/  BSYNC B1 ;  /* 0x0000000000017941 */ /* 0x000fea0003800000 */
.L_x_10631:
        /* <DEDUP_REMOVED lines=8> */
.L_x_10633:
[----:B------:R-:W-:Y:S02]  /*1f4b0*/  IMAD.MOV.U32 R13, RZ, RZ, R27 ;  /* 0x000000ffff0d7224 */ /* 0x000fe400078e001b */
[----:B------:R-:W-:-:S07]  /*1f4c0*/  IMAD.MOV.U32 R0, RZ, RZ, R14 ;  /* 0x000000ffff007224 */ /* 0x000fce00078e000e */
[----:B------:R-:W-:Y:S05]  /*1f4d0*/  WARPSYNC.COLLECTIVE R15, `(.L_x_10634) ;  /* 0x000000000f087348 */ /* 0x000fea0003c00000 */
[----:B------:R0:W1:Y:S02]  /*1f4e0*/  SHFL.IDX P6, R14, R13, R12, R11 ;  /* 0x0000000c0d0e7389 */ /* 0x00006400000c000b */
[----:B01----:R-:W-:Y:S01]  /*1f4f0*/  ENDCOLLECTIVE ;  /* 0x000000000000791b */ /* 0x003fe20003800000 */
.L_x_10634:
[----:B------:R-:W-:Y:S02]  /*1f500*/  IMAD.MOV.U32 R13, RZ, RZ, R26 ;  /* 0x000000ffff0d7224 */ /* 0x000fe400078e001a */
[----:B------:R-:W-:-:S07]  /*1f510*/  IMAD.MOV.U32 R5, RZ, RZ, R14 ;  /* 0x000000ffff057224 */ /* 0x000fce00078e000e */
[----:B------:R-:W-:Y:S05]  /*1f520*/  WARPSYNC.COLLECTIVE R15, `(.L_x_10635) ;  /* 0x000000000f087348 */ /* 0x000fea0003c00000 */
[----:B------:R0:W1:Y:S02]  /*1f530*/  SHFL.IDX P6, R14, R13, R12, R11 ;  /* 0x0000000c0d0e7389 */ /* 0x00006400000c000b */
[----:B01----:R-:W-:Y:S01]  /*1f540*/  ENDCOLLECTIVE ;  /* 0x000000000000791b */ /* 0x003fe20003800000 */
.L_x_10635:
[----:B------:R-:W-:Y:S01]  /*1f550*/  IMAD.MOV.U32 R4, RZ, RZ, R14 ;  /* 0x000000ffff047224 */ /* 0x000fe200078e000e */
[----:B------:R-:W-:Y:S06]  /*1f560*/  BRA `(.L_x_10636) ;  /* 0xfffffe8000907947 */ /* 0x000fec000383ffff */
.L_x_10402:
[----:B0-----:R0:W1:Y:S02]  /*1f570*/  SYNCS.PHASECHK.TRANS64.TRYWAIT P1, [R16+URZ+0x31c00], R3 ;  /* 0x031c0003100075a7 */ /* 0x001064000802017f */
[----:B-1----:R-:W-:Y:S05]  /*1f580*/  @!P1 NANOSLEEP.SYNCS 0x989680 ;  /* 0x009896800000995d */ /* 0x002fea0003900000 */
[----:B------:R-:W1:Y:S02]  /*1f590*/  @!P1 SYNCS.PHASECHK.TRANS64 P1, [R16+URZ+0x31c00], R3 ;  /* 0x031c0003100095a7 */ /* 0x000e64000802007f */
[----:B-1----:R-:W-:Y:S05]  /*1f5a0*/  @!P1 BRA `(.L_x_10402) ;  /* 0xfffffffc00f09947 */ /* 0x002fea000383ffff */
[----:B------:R-:W-:Y:S05]  /*1f5b0*/  BRA `(.L_x_10637) ;  /* 0xfffffe8800c87947 */ /* 0x000fea000383ffff */
.L_x_10414:
        /* <DEDUP_REMOVED lines=8> */
.L_x_10639:
[----:B------:R-:W-:Y:S05]  /*1f640*/  BSYNC B1 ;  /* 0x0000000000017941 */ /* 0x000fea0003800000 */
.L_x_10638:
        /* <DEDUP_REMOVED lines=8> */
.L_x_10640:
[----:B------:R-:W-:Y:S02]  /*1f6d0*/  IMAD.MOV.U32 R21, RZ, RZ, R3 ;  /* 0x000000ffff157224 */ /* 0x000fe400078e0003 */
[----:B------:R-:W-:Y:S02]  /*1f6e0*/  IMAD.MOV.U32 R13, RZ, RZ, R27 ;  /* 0x000000ffff0d7224 */ /* 0x000fe400078e001b */
[----:B------:R-:W-:-:S07]  /*1f6f0*/  IMAD.MOV.U32 R0, RZ, RZ, R14 ;  /* 0x000000ffff007224 */ /* 0x000fce00078e000e */
[----:B------:R-:W-:Y:S05]  /*1f700*/  WARPSYNC.COLLECTIVE R15, `(.L_x_10641) ;  /* 0x000000000f087348 */ /* 0x000fea0003c00000 */
[----:B------:R0:W1:Y:S02]  /*1f710*/  SHFL.IDX P6, R14, R13, R12, R11 ;  /* 0x0000000c0d0e7389 */ /* 0x00006400000c000b */
[----:B01----:R-:W-:Y:S01]  /*1f720*/  ENDCOLLECTIVE ;  /* 0x000000000000791b */ /* 0x003fe20003800000 */
.L_x_10641:
[----:B------:R-:W-:Y:S02]  /*1f730*/  IMAD.MOV.U32 R20, RZ, RZ, R0 ;  /* 0x000000ffff147224 */ /* 0x000fe400078e0000 */
[----:B------:R-:W-:Y:S02]  /*1f740*/  IMAD.MOV.U32 R13, RZ, RZ, R26 ;  /* 0x000000ffff0d7224 */ /* 0x000fe400078e001a */
[----:B------:R-:W-:-:S07]  /*1f750*/  IMAD.MOV.U32 R5, RZ, RZ, R14 ;  /* 0x000000ffff057224 */ /* 0x000fce00078e000e */
[----:B------:R-:W-:Y:S05]  /*1f760*/  WARPSYNC.COLLECTIVE R15, `(.L_x_10642) ;  /* 0x000000000f087348 */ /* 0x000fea0003c00000 */
[----:B------:R0:W1:Y:S02]  /*1f770*/  SHFL.IDX P6, R14, R13, R12, R11 ;  /* 0x0000000c0d0e7389 */ /* 0x00006400000c000b */
[----:B01----:R-:W-:Y:S01]  /*1f780*/  ENDCOLLECTIVE ;  /* 0x000000000000791b */ /* 0x003fe20003800000 */
.L_x_10642:
[----:B------:R-:W-:Y:S05]  /*1f790*/  BRA `(.L_x_10643) ;  /* 0xfffffe9c00607947 */ /* 0x000fea000383ffff */
.L_x_10418:
[----:B0-----:R0:W1:Y:S02]  /*1f7a0*/  SYNCS.PHASECHK.TRANS64.TRYWAIT P1, [R16+URZ+0x31c00], R3 ;  /* 0x031c0003100075a7 */ /* 0x001064000802017f */
[----:B-1----:R-:W-:Y:S05]  /*1f7b0*/  @!P1 NANOSLEEP.SYNCS 0x989680 ;  /* 0x009896800000995d */ /* 0x002fea0003900000 */
[----:B------:R-:W1:Y:S02]  /*1f7c0*/  @!P1 SYNCS.PHASECHK.TRANS64 P1, [R16+URZ+0x31c00], R3 ;  /* 0x031c0003100095a7 */ /* 0x000e64000802007f */
[----:B-1----:R-:W-:Y:S05]  /*1f7d0*/  @!P1 BRA `(.L_x_10418) ;  /* 0xfffffffc00f09947 */ /* 0x002fea000383ffff */
[----:B------:R-:W-:Y:S05]  /*1f7e0*/  BRA `(.L_x_10644) ;  /* 0xfffffea400007947 */ /* 0x000fea000383ffff */
.L_x_10426:
[----:B--2---:R2:W4:Y:S02]  /*1f7f0*/  SYNCS.PHASECHK.TRANS64.TRYWAIT P1, [R0+URZ+0x31c30], R5 ;  /* 0x031c3005000075a7 */ /* 0x004524000802017f */
[----:B----4-:R-:W-:Y:S05]  /*1f800*/  @!P1 NANOSLEEP.SYNCS 0x989680 ;  /* 0x009896800000995d */ /* 0x010fea0003900000 */
[----:B------:R-:W4:Y:S02]  /*1f810*/  @!P1 SYNCS.PHASECHK.TRANS64 P1, [R0+URZ+0x31c30], R5 ;  /* 0x031c3005000095a7 */ /* 0x000f24000802007f */
[----:B----4-:R-:W-:Y:S05]  /*1f820*/  @!P1 BRA `(.L_x_10426) ;  /* 0xfffffffc00f09947 */ /* 0x010fea000383ffff */
[----:B------:R-:W-:Y:S05]  /*1f830*/  BRA `(.L_x_10425) ;  /* 0xfffffeb800a87947 */ /* 0x000fea000383ffff */
.L_x_10432:
[----:B-1----:R1:W2:Y:S02]  /*1f840*/  SYNCS.PHASECHK.TRANS64.TRYWAIT P3, [R14+URZ+0x31c30], R15 ;  /* 0x031c300f0e0075a7 */ /* 0x0022a4000806017f */
[----:B--2---:R-:W-:Y:S05]  /*1f850*/  @!P3 NANOSLEEP.SYNCS 0x989680 ;  /* 0x009896800000b95d */ /* 0x004fea0003900000 */
[----:B------:R-:W2:Y:S02]  /*1f860*/  @!P3 SYNCS.PHASECHK.TRANS64 P3, [R14+URZ+0x31c30], R15 ;  /* 0x031c300f0e00b5a7 */ /* 0x000ea4000806007f */
[----:B--2---:R-:W-:Y:S05]  /*1f870*/  @!P3 BRA `(.L_x_10432) ;  /* 0xfffffffc00f0b947 */ /* 0x004fea000383ffff */
[----:B------:R-:W-:Y:S05]  /*1f880*/  BRA `(.L_x_10431) ;  /* 0xffffff0400887947 */ /* 0x000fea000383ffff */
.L_x_10436:
[----:B-1----:R1:W2:Y:S02]  /*1f890*/  SYNCS.PHASECHK.TRANS64.TRYWAIT P2, [R15+URZ+0x31c50], R14 ;  /* 0x031c500e0f0075a7 */ /* 0x0022a4000804017f */
[----:B--2---:R-:W-:Y:S05]  /*1f8a0*/  @!P2 NANOSLEEP.SYNCS 0x989680 ;  /* 0x009896800000a95d */ /* 0x004fea0003900000 */
[----:B------:R-:W2:Y:S02]  /*1f8b0*/  @!P2 SYNCS.PHASECHK.TRANS64 P2, [R15+URZ+0x31c50], R14 ;  /* 0x031c500e0f00a5a7 */ /* 0x000ea4000804007f */
[----:B--2---:R-:W-:Y:S05]  /*1f8c0*/  @!P2 BRA `(.L_x_10436) ;  /* 0xfffffffc00f0a947 */ /* 0x004fea000383ffff */
[----:B------:R-:W-:Y:S05]  /*1f8d0*/  BRA `(.L_x_10433) ;  /* 0xffffff2c00047947 */ /* 0x000fea000383ffff */
.L_x_10441:
[----:B-1----:R1:W2:Y:S02]  /*1f8e0*/  SYNCS.PHASECHK.TRANS64.TRYWAIT P0, [R0+URZ+0x31c50], R3 ;  /* 0x031c5003000075a7 */ /* 0x0022a4000800017f */
[----:B--2---:R-:W-:Y:S05]  /*1f8f0*/  @!P0 NANOSLEEP.SYNCS 0x989680 ;  /* 0x009896800000895d */ /* 0x004fea0003900000 */
[----:B------:R-:W2:Y:S02]  /*1f900*/  @!P0 SYNCS.PHASECHK.TRANS64 P0, [R0+URZ+0x31c50], R3 ;  /* 0x031c5003000085a7 */ /* 0x000ea4000800007f */
[----:B--2---:R-:W-:Y:S05]  /*1f910*/  @!P0 BRA `(.L_x_10441) ;  /* 0xfffffffc00f08947 */ /* 0x004fea000383ffff */
[----:B------:R-:W-:Y:S05]  /*1f920*/  BRA `(.L_x_10440) ;  /* 0xffffff58002c7947 */ /* 0x000fea000383ffff */
.L_x_10451:
[----:B------:R-:W-:Y:S02]  /*1f930*/  IMAD.MOV.U32 R13, RZ, RZ, R2 ;  /* 0x000000ffff0d7224 */ /* 0x000fe400078e0002 */
[----:B------:R-:W-:Y:S02]  /*1f940*/  IMAD.MOV.U32 R12, RZ, RZ, RZ ;  /* 0x000000ffff0c7224 */ /* 0x000fe400078e00ff */
[----:B------:R-:W-:Y:S02]  /*1f950*/  IMAD.MOV.U32 R11, RZ, RZ, 0x1c1f ;  /* 0x00001c1fff0b7424 */ /* 0x000fe400078e00ff */
[----:B------:R-:W-:-:S07]  /*1f960*/  IMAD.MOV.U32 R15, RZ, RZ, -0x1 ;  /* 0xffffffffff0f7424 */ /* 0x000fce00078e00ff */
[----:B------:R-:W-:Y:S05]  /*1f970*/  WARPSYNC.COLLECTIVE R15, `(.L_x_10645) ;  /* 0x000000000f087348 */ /* 0x000fea0003c00000 */
[----:B------:R0:W1:Y:S02]  /*1f980*/  SHFL.IDX P6, R14, R13, R12, R11 ;  /* 0x0000000c0d0e7389 */ /* 0x00006400000c000b */
[----:B01----:R-:W-:Y:S01]  /*1f990*/  ENDCOLLECTIVE ;  /* 0x000000000000791b */ /* 0x003fe20003800000 */
.L_x_10645:
[----:B------:R-:W-:Y:S02]  /*1f9a0*/  IMAD.MOV.U32 R13, RZ, RZ, R0 ;  /* 0x000000ffff0d7224 */ /* 0x000fe400078e0000 */
[----:B------:R-:W-:-:S07]  /*1f9b0*/  IMAD.MOV.U32 R3, RZ, RZ, R14 ;  /* 0x000000ffff037224 */ /* 0x000fce00078e000e */
[----:B------:R-:W-:Y:S05]  /*1f9c0*/  WARPSYNC.COLLECTIVE R15, `(.L_x_10646) ;  /* 0x000000000f087348 */ /* 0x000fea0003c00000 */
[----:B------:R0:W1:Y:S02]  /*1f9d0*/  SHFL.IDX P6, R14, R13, R12, R11 ;  /* 0x0000000c0d0e7389 */ /* 0x00006400000c000b */
[----:B01----:R-:W-:Y:S01]  /*1f9e0*/  ENDCOLLECTIVE ;  /* 0x000000000000791b */ /* 0x003fe20003800000 */
.L_x_10646:
[----:B------:R-:W-:Y:S05]  /*1f9f0*/  BRA `(.L_x_10647) ;  /* 0xffffff7c00607947 */ /* 0x000fea000383ffff */
.L_x_10454:
        /* <DEDUP_REMOVED lines=8> */
.L_x_10649:
[----:B------:R-:W-:Y:S05]  /*1fa80*/  BSYNC B1 ;  /* 0x0000000000017941 */ /* 0x000fea0003800000 */
.L_x_10648:
        /* <DEDUP_REMOVED lines=8> */
.L_x_10650:
[----:B------:R-:W-:Y:S05]  /*1fb10*/  BRA `(.L_x_10651) ;  /* 0xffffff7c00747947 */ /* 0x000fea000383ffff */
.L_x_10471:
[----:B------:R-:W0:Y:S01]  /*1fb20*/  S2R R8, SR_TID.X ;  /* 0x0000000000087919 */ /* 0x000e220000002100 */
[----:B------:R-:W-:Y:S01]  /*1fb30*/  BSSY B1, `(.L_x_10652) ;  /* 0x000000a000017945 */ /* 0x000fe20003800000 */
[----:B------:R-:W-:Y:S02]  /*1fb40*/  IMAD.MOV.U32 R12, RZ, RZ, RZ ;  /* 0x000000ffff0c7224 */ /* 0x000fe400078e00ff */
[----:B-1----:R-:W-:Y:S02]  /*1fb50*/  IMAD.MOV.U32 R11, RZ, RZ, 0x1f ;  /* 0x0000001fff0b7424 */ /* 0x002fe400078e00ff */
[----:B------:R-:W-:Y:S01]  /*1fb60*/  IMAD.MOV.U32 R15, RZ, RZ, -0x1 ;  /* 0xffffffffff0f7424 */ /* 0x000fe200078e00ff */
[----:B0-----:R-:W-:-:S04]  /*1fb70*/  SHF.R.U32.HI R8, RZ, 0x5, R8 ;  /* 0x00000005ff087819 */ /* 0x001fc80000011608 */
[----:B------:R-:W-:-:S05]  /*1fb80*/  LOP3.LUT R8, R8, 0x3, RZ, 0xc0, !PT ;  /* 0x0000000308087812 */ /* 0x000fca00078ec0ff */
[----:B------:R-:W-:-:S07]  /*1fb90*/  IMAD.MOV.U32 R13, RZ, RZ, R8 ;  /* 0x000000ffff0d7224 */ /* 0x000fce00078e0008 */
[----:B------:R-:W-:Y:S05]  /*1fba0*/  WARPSYNC.COLLECTIVE R15, `(.L_x_10653) ;  /* 0x000000000f087348 */ /* 0x000fea0003c00000 */
[----:B------:R0:W1:Y:S02]  /*1fbb0*/  SHFL.IDX P6, R14, R13, R12, R11 ;  /* 0x0000000c0d0e7389 */ /* 0x00006400000c000b */
[----:B01----:R-:W-:Y:S01]  /*1fbc0*/  ENDCOLLECTIVE ;  /* 0x000000000000791b */ /* 0x003fe20003800000 */
.L_x_10653:
[----:B------:R-:W-:Y:S05]  /*1fbd0*/  BSYNC B1 ;  /* 0x0000000000017941 */ /* 0x000fea0003800000 */
.L_x_10652:
[----:B------:R-:W-:Y:S05]  /*1fbe0*/  BRA `(.L_x_10654) ;  /* 0xffffff9000647947 */ /* 0x000fea000383ffff */
.L_x_10473:
[----:B------:R-:W-:Y:S01]  /*1fbf0*/  BSSY B1, `(.L_x_10655) ;  /* 0x0000006000017945 */ /* 0x000fe20003800000 */
[----:B------:R-:W-:-:S07]  /*1fc00*/  IMAD.MOV.U32 R15, RZ, RZ, -0x1 ;  /* 0xffffffffff0f7424 */ /* 0x000fce00078e00ff */
[----:B01----:R-:W-:Y:S05]  /*1fc10*/  WARPSYNC.COLLECTIVE R15, `(.L_x_10656) ;  /* 0x000000000f0c7348 */ /* 0x003fea0003c00000 */
[----:B------:R-:W-:Y:S02]  /*1fc20*/  ELECT P6, UR62, PT ;  /* 0x00000000003e782f */ /* 0x000fe400038c0000 */
[----:B------:R-:W-:Y:S01]  /*1fc30*/  MOV R14, UR62 ;  /* 0x0000003e000e7c02 */ /* 0x000fe20008000f00 */
[----:B01----:R-:W-:Y:S10]  /*1fc40*/  ENDCOLLECTIVE ;  /* 0x000000000000791b */ /* 0x003ff40003800000 */
.L_x_10656:
[----:B------:R-:W-:Y:S05]  /*1fc50*/  BSYNC B1 ;  /* 0x0000000000017941 */ /* 0x000fea0003800000 */
.L_x_10655:
[----:B------:R-:W-:Y:S01]  /*1fc60*/  PLOP3.LUT P2, PT, P6, PT, PT, 0x80, 0x0 ;  /* 0x000000000000781c */ /* 0x000fe2000374f070 */
[----:B------:R-:W-:-:S12]  /*1fc70*/  BRA `(.L_x_10472) ;  /* 0xffffff9000587947 */ /* 0x000fd8000383ffff */
.L_x_10475:
[----:B0-----:R0:W2:Y:S02]  /*1fc80*/  SYNCS.PHASECHK.TRANS64.TRYWAIT P0, [R22+URZ+0x31c20], R5 ;  /* 0x031c2005160075a7 */ /* 0x0010a4000800017f */
[----:B--2---:R-:W-:Y:S05]  /*1fc90*/  @!P0 NANOSLEEP.SYNCS 0x989680 ;  /* 0x009896800000895d */ /* 0x004fea0003900000 */
[----:B------:R-:W2:Y:S02]  /*1fca0*/  @!P0 SYNCS.PHASECHK.TRANS64 P0, [R22+URZ+0x31c20], R5 ;  /* 0x031c2005160085a7 */ /* 0x000ea4000800007f */
[----:B--2---:R-:W-:Y:S05]  /*1fcb0*/  @!P0 BRA `(.L_x_10475) ;  /* 0xfffffffc00f08947 */ /* 0x004fea000383ffff */
[----:B------:R-:W-:Y:S05]  /*1fcc0*/  BRA `(.L_x_10657) ;  /* 0xffffff9000687947 */ /* 0x000fea000383ffff */
.L_x_10479:
[----:B--2---:R2:W3:Y:S02]  /*1fcd0*/  SYNCS.PHASECHK.TRANS64.TRYWAIT P0, [R8+URZ+0x31ca0], R10 ;  /* 0x031ca00a080075a7 */ /* 0x0044e4000800017f */
[----:B---3--:R-:W-:Y:S05]  /*1fce0*/  @!P0 NANOSLEEP.SYNCS 0x989680 ;  /* 0x009896800000895d */ /* 0x008fea0003900000 */
[----:B------:R-:W3:Y:S02]  /*1fcf0*/  @!P0 SYNCS.PHASECHK.TRANS64 P0, [R8+URZ+0x31ca0], R10 ;  /* 0x031ca00a080085a7 */ /* 0x000ee4000800007f */
[----:B---3--:R-:W-:Y:S05]  /*1fd00*/  @!P0 BRA `(.L_x_10479) ;  /* 0xfffffffc00f08947 */ /* 0x008fea000383ffff */
[----:B------:R-:W-:Y:S05]  /*1fd10*/  BRA `(.L_x_10658) ;  /* 0xffffff9000847947 */ /* 0x000fea000383ffff */
.L_x_10486:
[----:B0-----:R0:W3:Y:S02]  /*1fd20*/  SYNCS.PHASECHK.TRANS64.TRYWAIT P0, [R8+URZ+0x31cc0], R10 ;  /* 0x031cc00a080075a7 */ /* 0x0010e4000800017f */
[----:B---3--:R-:W-:Y:S05]  /*1fd30*/  @!P0 NANOSLEEP.SYNCS 0x989680 ;  /* 0x009896800000895d */ /* 0x008fea0003900000 */
[----:B------:R-:W3:Y:S02]  /*1fd40*/  @!P0 SYNCS.PHASECHK.TRANS64 P0, [R8+URZ+0x31cc0], R10 ;  /* 0x031cc00a080085a7 */ /* 0x000ee4000800007f */
[----:B---3--:R-:W-:Y:S05]  /*1fd50*/  @!P0 BRA `(.L_x_10486) ;  /* 0xfffffffc00f08947 */ /* 0x008fea000383ffff */
[----:B------:R-:W-:Y:S05]  /*1fd60*/  BRA `(.L_x_10659) ;  /* 0xffffff94007c7947 */ /* 0x000fea000383ffff */
.L_x_10495:
[----:B0-----:R0:W2:Y:S02]  /*1fd70*/  SYNCS.PHASECHK.TRANS64.TRYWAIT P0, [R8+URZ+0x31ca0], R7 ;  /* 0x031ca007080075a7 */ /* 0x0010a4000800017f */
[----:B--2---:R-:W-:Y:S05]  /*1fd80*/  @!P0 NANOSLEEP.SYNCS 0x989680 ;  /* 0x009896800000895d */ /* 0x004fea0003900000 */
[----:B------:R-:W2:Y:S02]  /*1fd90*/  @!P0 SYNCS.PHASECHK.TRANS64 P0, [R8+URZ+0x31ca0], R7 ;  /* 0x031ca007080085a7 */ /* 0x000ea4000800007f */
[----:B--2---:R-:W-:Y:S05]  /*1fda0*/  @!P0 BRA `(.L_x_10495) ;  /* 0xfffffffc00f08947 */ /* 0x004fea000383ffff */
[----:B------:R-:W-:Y:S05]  /*1fdb0*/  BRA `(.L_x_10660) ;  /* 0xffffff9800b87947 */ /* 0x000fea000383ffff */
.L_x_10502:
[----:B--2---:R2:W3:Y:S02]  /*1fdc0*/  SYNCS.PHASECHK.TRANS64.TRYWAIT P0, [R8+URZ+0x31cc0], R7 ;  /* 0x031cc007080075a7 */ /* 0x0044e4000800017f */
[----:B---3--:R-:W-:Y:S05]  /*1fdd0*/  @!P0 NANOSLEEP.SYNCS 0x989680 ;  /* 0x009896800000895d */ /* 0x008fea0003900000 */
[----:B------:R-:W3:Y:S02]  /*1fde0*/  @!P0 SYNCS.PHASECHK.TRANS64 P0, [R8+URZ+0x31cc0], R7 ;  /* 0x031cc007080085a7 */ /* 0x000ee4000800007f */
[----:B---3--:R-:W-:Y:S05]  /*1fdf0*/  @!P0 BRA `(.L_x_10502) ;  /* 0xfffffffc00f08947 */ /* 0x008fea000383ffff */
[----:B------:R-:W-:Y:S05]  /*1fe00*/  BRA `(.L_x_10661) ;  /* 0xffffff9c00ac7947 */ /* 0x000fea000383ffff */
.L_x_10517:
[----:B------:R-:W2:Y:S01]  /*1fe10*/  S2R R20, SR_TID.X ;  /* 0x0000000000147919 */ /* 0x000ea20000002100 */
[----:B------:R-:W-:Y:S01]  /*1fe20*/  BSSY B0, `(.L_x_10662) ;  /* 0x000000a000007945 */ /* 0x000fe20003800000 */
[----:B------:R-:W-:Y:S02]  /*1fe30*/  IMAD.MOV.U32 R12, RZ, RZ, RZ ;  /* 0x000000ffff0c7224 */ /* 0x000fe400078e00ff */
[----:B-1----:R-:W-:Y:S02]  /*1fe40*/  IMAD.MOV.U32 R11, RZ, RZ, 0x1f ;  /* 0x0000001fff0b7424 */ /* 0x002fe400078e00ff */
[----:B------:R-:W-:Y:S01]  /*1fe50*/  IMAD.MOV.U32 R15, RZ, RZ, -0x1 ;  /* 0xffffffffff0f7424 */ /* 0x000fe200078e00ff */
[----:B--2---:R-:W-:-:S04]  /*1fe60*/  SHF.R.U32.HI R20, RZ, 0x5, R20 ;  /* 0x00000005ff147819 */ /* 0x004fc80000011614 */
[----:B------:R-:W-:-:S05]  /*1fe70*/  LOP3.LUT R20, R20, 0x3, RZ, 0xc0, !PT ;  /* 0x0000000314147812 */ /* 0x000fca00078ec0ff */
[----:B------:R-:W-:-:S07]  /*1fe80*/  IMAD.MOV.U32 R13, RZ, RZ, R20 ;  /* 0x000000ffff0d7224 */ /* 0x000fce00078e0014 */
[----:B0---4-:R-:W-:Y:S05]  /*1fe90*/  WARPSYNC.COLLECTIVE R15, `(.L_x_10663) ;  /* 0x000000000f087348 */ /* 0x011fea0003c00000 */
[----:B------:R1:W2:Y:S02]  /*1fea0*/  SHFL.IDX P6, R14, R13, R12, R11 ;  /* 0x0000000c0d0e7389 */ /* 0x0002a400000c000b */
[----:B012-4-:R-:W-:Y:S01]  /*1feb0*/  ENDCOLLECTIVE ;  /* 0x000000000000791b */ /* 0x017fe20003800000 */
.L_x_10663:
[----:B------:R-:W-:Y:S05]  /*1fec0*/  BSYNC B0 ;  /* 0x0000000000007941 */ /* 0x000fea0003800000 */
.L_x_10662:
[----:B------:R-:W-:Y:S05]  /*1fed0*/  BRA `(.L_x_10664) ;  /* 0xffffffa800387947 */ /* 0x000fea000383ffff */
.L_x_10519:
[----:B------:R-:W-:Y:S01]  /*1fee0*/  BSSY B0, `(.L_x_10665) ;  /* 0x0000006000007945 */ /* 0x000fe20003800000 */
[----:B------:R-:W-:-:S07]  /*1fef0*/  IMAD.MOV.U32 R15, RZ, RZ, -0x1 ;  /* 0xffffffffff0f7424 */ /* 0x000fce00078e00ff */
[----:B012-4-:R-:W-:Y:S05]  /*1ff00*/  WARPSYNC.COLLECTIVE R15, `(.L_x_10666) ;  /* 0x000000000f0c7348 */ /* 0x017fea0003c00000 */
[----:B------:R-:W-:Y:S02]  /*1ff10*/  ELECT P6, UR62, PT ;  /* 0x00000000003e782f */ /* 0x000fe400038c0000 */
[----:B------:R-:W-:Y:S01]  /*1ff20*/  MOV R14, UR62 ;  /* 0x0000003e000e7c02 */ /* 0x000fe20008000f00 */
[----:B012-4-:R-:W-:Y:S10]  /*1ff30*/  ENDCOLLECTIVE ;  /* 0x000000000000791b */ /* 0x017ff40003800000 */
.L_x_10666:
[----:B------:R-:W-:Y:S05]  /*1ff40*/  BSYNC B0 ;  /* 0x0000000000007941 */ /* 0x000fea0003800000 */
.L_x_10665:
[----:B------:R-:W-:Y:S05]  /*1ff50*/  BRA `(.L_x_10667) ;  /* 0xffffffa800407947 */ /* 0x000fea000383ffff */
.L_x_10521:
[----:B--2---:R2:W3:Y:S02]  /*1ff60*/  SYNCS.PHASECHK.TRANS64.TRYWAIT P0, [R0+URZ+0x31c40], R2 ;  /* 0x031c4002000075a7 */ /* 0x0044e4000800017f */
[----:B---3--:R-:W-:Y:S05]  /*1ff70*/  @!P0 NANOSLEEP.SYNCS 0x989680 ;  /* 0x009896800000895d */ /* 0x008fea0003900000 */
[----:B------:R-:W3:Y:S02]  /*1ff80*/  @!P0 SYNCS.PHASECHK.TRANS64 P0, [R0+URZ+0x31c40], R2 ;  /* 0x031c4002000085a7 */ /* 0x000ee4000800007f */
[----:B---3--:R-:W-:Y:S05]  /*1ff90*/  @!P0 BRA `(.L_x_10521) ;  /* 0xfffffffc00f08947 */ /* 0x008fea000383ffff */
[----:B------:R-:W-:Y:S05]  /*1ffa0*/  BRA `(.L_x_10668) ;  /* 0xffffffa800987947 */ /* 0x000fea000383ffff */
.L_x_10525:
[----:B------:R-:W2:Y:S04]  /*1ffb0*/  LDL.LU R11, [R1+0x40] ;  /* 0x00004000010b7983 */ /* 0x000ea80000300800 */
[----:B------:R0:W5:Y:S01]  /*1ffc0*/  LDL R9, [R1+0x10] ;  /* 0x0000100001097983 */ /* 0x0001620000100800 */
[----:B------:R-:W-:Y:S02]  /*1ffd0*/  IMAD.MOV.U32 R13, RZ, RZ, R0 ;  /* 0x000000ffff0d7224 */ /* 0x000fe400078e0000 */
[----:B------:R-:W-:Y:S02]  /*1ffe0*/  IMAD.MOV.U32 R12, RZ, RZ, RZ ;  /* 0x000000ffff0c7224 */ /* 0x000fe400078e00ff */
[----:B------:R-:W-:Y:S02]  /*1fff0*/  IMAD.MOV.U32 R15, RZ, RZ, -0x1 ;  /* 0xffffffffff0f7424 */ /* 0x000fe400078e00ff */
[----:B------:R-:W-:-:S04]  /*20000*/  IMAD R17, R17, 0xc0, R21 ;  /* 0x000000c011117824 */ /* 0x000fc800078e0215 */
[----:B------:R-:W-:Y:S02]  /*20010*/  VIADD R5, R17, 0x20 ;  /* 0x0000002011057836 */ /* 0x000fe40000000000 */
[----:B--2---:R-:W-:Y:S02]  /*20020*/  IMAD R2, R11, R10, RZ ;  /* 0x0000000a0b027224 */ /* 0x004fe400078e02ff */
[----:B0-----:R-:W-:-:S07]  /*20030*/  IMAD.MOV.U32 R11, RZ, RZ, 0x1c1f ;  /* 0x00001c1fff0b7424 */ /* 0x001fce00078e00ff */
[----:B-----5:R-:W-:Y:S05]  /*20040*/  WARPSYNC.COLLECTIVE R15, `(.L_x_10669) ;  /* 0x000000000f087348 */ /* 0x020fea0003c00000 */
[----:B------:R0:W1:Y:S02]  /*20050*/  SHFL.IDX P6, R14, R13, R12, R11 ;  /* 0x0000000c0d0e7389 */ /* 0x00006400000c000b */
[----:B01---5:R-:W-:Y:S01]  /*20060*/  ENDCOLLECTIVE ;  /* 0x000000000000791b */ /* 0x023fe20003800000 */
.L_x_10669:
[----:B------:R-:W-:Y:S02]  /*20070*/  IMAD.MOV.U32 R13, RZ, RZ, R4 ;  /* 0x000000ffff0d7224 */ /* 0x000fe400078e0004 */
[----:B------:R-:W-:-:S07]  /*20080*/  IMAD.MOV.U32 R6, RZ, RZ, R14 ;  /* 0x000000ffff067224 */ /* 0x000fce00078e000e */
[----:B------:R-:W-:Y:S05]  /*20090*/  WARPSYNC.COLLECTIVE R15, `(.L_x_10670) ;  /* 0x000000000f087348 */ /* 0x000fea0003c00000 */
[----:B------:R0:W1:Y:S02]  /*200a0*/  SHFL.IDX P6, R14, R13, R12, R11 ;  /* 0x0000000c0d0e7389 */ /* 0x00006400000c000b */
[----:B01----:R-:W-:Y:S01]  /*200b0*/  ENDCOLLECTIVE ;  /* 0x000000000000791b */ /* 0x003fe20003800000 */
.L_x_10670:
[----:B------:R-:W-:Y:S01]  /*200c0*/  ISETP.GE.AND P2, PT, R17, R2, PT ;  /* 0x000000021100720c */ /* 0x000fe20003f46270 */
[----:B------:R-:W-:Y:S02]  /*200d0*/  IMAD.MOV.U32 R13, RZ, RZ, R0 ;  /* 0x000000ffff0d7224 */ /* 0x000fe400078e0000 */
[----:B------:R-:W-:Y:S02]  /*200e0*/  IMAD.MOV.U32 R12, RZ, RZ, 0x1 ;  /* 0x00000001ff0c7424 */ /* 0x000fe400078e00ff */
[----:B------:R-:W-:-:S08]  /*200f0*/  IMAD.MOV.U32 R7, RZ, RZ, R14 ;  /* 0x000000ffff077224 */ /* 0x000fd000078e000e */
[----:B------:R-:W-:Y:S05]  /*20100*/  WARPSYNC.COLLECTIVE R15, `(.L_x_10671) ;  /* 0x000000000f087348 */ /* 0x000fea0003c00000 */
[----:B------:R0:W1:Y:S02]  /*20110*/  SHFL.IDX P6, R14, R13, R12, R11 ;  /* 0x0000000c0d0e7389 */ /* 0x00006400000c000b */
[----:B01----:R-:W-:Y:S01]  /*20120*/  ENDCOLLECTIVE ;  /* 0x000000000000791b */ /* 0x003fe20003800000 */
.L_x_10671:
[----:B------:R-:W-:-:S05]  /*20130*/  @!P2 LEA R7, P4, R20, R7, 0x1 ;  /* 0x000000071407a211 */ /* 0x000fca00078808ff */
[----:B------:R-:W-:-:S05]  /*20140*/  @!P2 IMAD.X R6, RZ, RZ, R6, P4 ;  /* 0x000000ffff06a224 */ /* 0x000fca00020e0606 */
[----:B------:R-:W-:-:S04]  /*20150*/  @!P2 LOP3.LUT R7, R7, R6, RZ, 0x3c, !PT ;  /* 0x000000060707a212 */ /* 0x000fc800078e3cff */
[----:B------:R-:W-:-:S04]  /*20160*/  @!P2 LOP3.LUT R6, R7, R6, RZ, 0x3c, !PT ;  /* 0x000000060706a212 */ /* 0x000fc800078e3cff */
[----:B------:R-:W-:Y:S01]  /*20170*/  @!P2 LOP3.LUT R7, R7, R6, RZ, 0x3c, !PT ;  /* 0x000000060707a212 */ /* 0x000fe200078e3cff */
[----:B------:R-:W-:-:S04]  /*20180*/  IMAD.MOV.U32 R13, RZ, RZ, R4 ;  /* 0x000000ffff0d7224 */ /* 0x000fc800078e0004 */
        /* <DEDUP_REMOVED lines=10> */
.L_x_10672:
[----:B------:R-:W-:Y:S01]  /*20230*/  ISETP.GE.AND P2, PT, R5, R2, PT ;  /* 0x000000020500720c */ /* 0x000fe20003f46270 */
[----:B------:R-:W-:Y:S02]  /*20240*/  IMAD.MOV.U32 R13, RZ, RZ, R0 ;  /* 0x000000ffff0d7224 */ /* 0x000fe400078e0000 */
[----:B------:R-:W-:Y:S02]  /*20250*/  IMAD.MOV.U32 R12, RZ, RZ, 0x2 ;  /* 0x00000002ff0c7424 */ /* 0x000fe400078e00ff */
[----:B------:R-:W-:-:S08]  /*20260*/  IMAD.MOV.U32 R7, RZ, RZ, R14 ;  /* 0x000000ffff077224 */ /* 0x000fd000078e000e */
[----:B------:R-:W-:Y:S05]  /*20270*/  WARPSYNC.COLLECTIVE R15, `(.L_x_10673) ;  /* 0x000000000f087348 */ /* 0x000fea0003c00000 */
[----:B------:R0:W1:Y:S02]  /*20280*/  SHFL.IDX P6, R14, R13, R12, R11 ;  /* 0x0000000c0d0e7389 */ /* 0x00006400000c000b */
[----:B01----:R-:W-:Y:S01]  /*20290*/  ENDCOLLECTIVE ;  /* 0x000000000000791b */ /* 0x003fe20003800000 */
.L_x_10673:
        /* <DEDUP_REMOVED lines=16> */
.L_x_10674:
[----:B------:R-:W-:Y:S02]  /*203a0*/  VIADD R5, R17, 0x40 ;  /* 0x0000004011057836 */ /* 0x000fe40000000000 */
[----:B------:R-:W-:Y:S02]  /*203b0*/  IMAD.MOV.U32 R13, RZ, RZ, R0 ;  /* 0x000000ffff0d7224 */ /* 0x000fe400078e0000 */
[----:B------:R-:W-:Y:S01]  /*203c0*/  IMAD.MOV.U32 R12, RZ, RZ, 0x3 ;  /* 0x00000003ff0c7424 */ /* 0x000fe200078e00ff */
[----:B------:R-:W-:Y:S01]  /*203d0*/  ISETP.GE.AND P2, PT, R5, R2, PT ;  /* 0x000000020500720c */ /* 0x000fe20003f46270 */
[----:B------:R-:W-:-:S12]  /*203e0*/  IMAD.MOV.U32 R7, RZ, RZ, R14 ;  /* 0x000000ffff077224 */ /* 0x000fd800078e000e */
[----:B------:R-:W-:Y:S05]  /*203f0*/  WARPSYNC.COLLECTIVE R15, `(.L_x_10675) ;  /* 0x000000000f087348 */ /* 0x000fea0003c00000 */
[----:B------:R0:W1:Y:S02]  /*20400*/  SHFL.IDX P6, R14, R13, R12, R11 ;  /* 0x0000000c0d0e7389 */ /* 0x00006400000c000b */
[----:B01----:R-:W-:Y:S01]  /*20410*/  ENDCOLLECTIVE ;  /* 0x000000000000791b */ /* 0x003fe20003800000 */
.L_x_10675:
[----:B------:R-:W-:-:S05]  /*20420*/  @!P2 LEA R7, P4, R20, R7, 0x1 ;  /* 0x000000071407a211 */ /* 0x000fca00078808ff */
[----:B------:R-:W-:Y:S02]  /*20430*/  @!P2 IMAD.X R6, RZ, RZ, R6, P4 ;  /* 0x000000ffff06a224 */ /* 0x000fe400020e0606 */
[----:B------:R-:W-:-:S03]  /*20440*/  IMAD.MOV.U32 R13, RZ, RZ, R4 ;  /* 0x000000ffff0d7224 */ /* 0x000fc600078e0004 */
[----:B------:R-:W-:Y:S01]  /*20450*/  @!P2 LOP3.LUT R7, R7, R6, RZ, 0x3c, !PT ;  /* 0x000000060707a212 */ /* 0x000fe200078e3cff */
[----:B------:R-:W-:-:S07]  /*20460*/  IMAD.MOV.U32 R0, RZ, RZ, R14 ;  /* 0x000000ffff007224 */ /* 0x000fce00078e000e */
[----:B------:R-:W-:Y:S05]  /*20470*/  WARPSYNC.COLLECTIVE R15, `(.L_x_10676) ;  /* 0x000000000f087348 */ /* 0x000fea0003c00000 */
[----:B------:R0:W1:Y:S02]  /*20480*/  SHFL.IDX P6, R14, R13, R12, R11 ;  /* 0x0000000c0d0e7389 */ /* 0x00006400000c000b */
[----:B01----:R-:W-:Y:S01]  /*20490*/  ENDCOLLECTIVE ;  /* 0x000000000000791b */ /* 0x003fe20003800000 */
.L_x_10676:
[----:B------:R-:W-:Y:S01]  /*204a0*/  @!P2 LOP3.LUT R6, R7, R6, RZ, 0x3c, !PT ;  /* 0x000000060706a212 */ /* 0x000fe200078e3cff */
[----:B------:R-:W-:-:S03]  /*204b0*/  VIADD R5, R17, 0x60 ;  /* 0x0000006011057836 */ /* 0x000fc60000000000 */
[----:B------:R-:W-:-:S05]  /*204c0*/  @!P2 LOP3.LUT R7, R7, R6, RZ, 0x3c, !PT ;  /* 0x000000060707a212 */ /* 0x000fca00078e3cff */
[----:B------:R-:W-:Y:S01]  /*204d0*/  @!PT LDS RZ, [RZ] ;  /* 0x00000000fffff984 */ /* 0x000fe20000000800 */
[----:B------:R-:W-:Y:S01]  /*204e0*/  @!PT LDS RZ, [RZ] ;  /* 0x00000000fffff984 */ /* 0x000fe20000000800 */
[----:B------:R-:W-:Y:S01]  /*204f0*/  @!PT LDS RZ, [RZ] ;  /* 0x00000000fffff984 */ /* 0x000fe20000000800 */
[----:B------:R0:W-:Y:S04]  /*20500*/  @!P2 LDGSTS.E.BYPASS.LTC128B.128 [R9+0xea00], desc[UR60][R6.64], !P3 ;  /* 0x0ea000000609afae */ /* 0x0001e8000d901d7c */
[----:B------:R0:W-:Y:S01]  /*20510*/  @!P2 LDGSTS.E.BYPASS.LTC128B.128 [R9+0x11a00], desc[UR60][R6.64+0x40], !P0 ;  /* 0x11a000400609afae */ /* 0x0001e2000c101d7c */
[----:B------:R-:W-:-:S03]  /*20520*/  IMAD.MOV.U32 R13, RZ, RZ, R3 ;  /* 0x000000ffff0d7224 */ /* 0x000fc600078e0003 */
[----:B------:R0:W-:Y:S01]  /*20530*/  @!P2 LDGSTS.E.BYPASS.LTC128B.128 [R9+0x14a00], desc[UR60][R6.64+0x80], !P1 ;  /* 0x14a000800609afae */ /* 0x0001e2000c901d7c */
[----:B------:R-:W-:Y:S01]  /*20540*/  ISETP.GE.AND P2, PT, R5, R2, PT ;  /* 0x000000020500720c */ /* 0x000fe20003f46270 */
[----:B------:R-:W-:Y:S02]  /*20550*/  IMAD.MOV.U32 R12, RZ, RZ, RZ ;  /* 0x000000ffff0c7224 */ /* 0x000fe400078e00ff */
[----:B------:R-:W-:-:S10]  /*20560*/  IMAD.MOV.U32 R4, RZ, RZ, R14 ;  /* 0x000000ffff047224 */ /* 0x000fd400078e000e */
[----:B0-----:R-:W-:Y:S05]  /*20570*/  WARPSYNC.COLLECTIVE R15, `(.L_x_10677) ;  /* 0x000000000f087348 */ /* 0x001fea0003c00000 */
[----:B------:R1:W2:Y:S02]  /*20580*/  SHFL.IDX P6, R14, R13, R12, R11 ;  /* 0x0000000c0d0e7389 */ /* 0x0002a400000c000b */
[----:B012---:R-:W-:Y:S01]  /*20590*/  ENDCOLLECTIVE ;  /* 0x000000000000791b */ /* 0x007fe20003800000 */
.L_x_10677:
        /* <DEDUP_REMOVED lines=16> */
.L_x_10678:
[----:B------:R-:W-:Y:S02]  /*206a0*/  IMAD.MOV.U32 R13, RZ, RZ, R3 ;  /* 0x000000ffff0d7224 */ /* 0x000fe400078e0003 */
[----:B------:R-:W-:Y:S02]  /*206b0*/  IMAD.MOV.U32 R12, RZ, RZ, 0x1 ;  /* 0x00000001ff0c7424 */ /* 0x000fe400078e00ff */
[----:B------:R-:W-:-:S07]  /*206c0*/  IMAD.MOV.U32 R4, RZ, RZ, R14 ;  /* 0x000000ffff047224 */ /* 0x000fce00078e000e */
[----:B------:R-:W-:Y:S05]  /*206d0*/  WARPSYNC.COLLECTIVE R15, `(.L_x_10679) ;  /* 0x000000000f087348 */ /* 0x000fea0003c00000 */
[----:B------:R0:W1:Y:S02]  /*206e0*/  SHFL.IDX P6, R14, R13, R12, R11 ;  /* 0x0000000c0d0e7389 */ /* 0x00006400000c000b */
[----:B01----:R-:W-:Y:S01]  /*206f0*/  ENDCOLLECTIVE ;  /* 0x000000000000791b */ /* 0x003fe20003800000 */
.L_x_10679:
        /* <DEDUP_REMOVED lines=14> */
.L_x_10680:
[----:B------:R-:W-:Y:S01]  /*207e0*/  IMAD.MOV.U32 R8, RZ, RZ, R14 ;  /* 0x000000ffff087224 */ /* 0x000fe200078e000e */
[----:B------:R-:W-:Y:S06]  /*207f0*/  BRA `(.L_x_10681) ;  /* 0xffffffb000187947 */ /* 0x000fec000383ffff */
.L_x_10528:
[----:B-1----:R1:W2:Y:S02]  /*20800*/  SYNCS.PHASECHK.TRANS64.TRYWAIT P0, [R22+URZ+0x31c20], R0 ;  /* 0x031c2000160075a7 */ /* 0x0022a4000800017f */
[----:B--2---:R-:W-:Y:S05]  /*20810*/  @!P0 NANOSLEEP.SYNCS 0x989680 ;  /* 0x009896800000895d */ /* 0x004fea0003900000 */
[----:B------:R-:W2:Y:S02]  /*20820*/  @!P0 SYNCS.PHASECHK.TRANS64 P0, [R22+URZ+0x31c20], R0 ;  /* 0x031c2000160085a7 */ /* 0x000ea4000800007f */
[----:B--2---:R-:W-:Y:S05]  /*20830*/  @!P0 BRA `(.L_x_10528) ;  /* 0xfffffffc00f08947 */ /* 0x004fea000383ffff */
[----:B------:R-:W-:Y:S05]  /*20840*/  BRA `(.L_x_10682) ;  /* 0xffffffb000807947 */ /* 0x000fea000383ffff */
.L_x_10537:
[----:B-1----:R1:W2:Y:S02]  /*20850*/  SYNCS.PHASECHK.TRANS64.TRYWAIT P0, [R3+URZ+0x31c40], R2 ;  /* 0x031c4002030075a7 */ /* 0x0022a4000800017f */
[----:B--2---:R-:W-:Y:S05]  /*20860*/  @!P0 NANOSLEEP.SYNCS 0x989680 ;  /* 0x009896800000895d */ /* 0x004fea0003900000 */
[----:B------:R-:W2:Y:S02]  /*20870*/  @!P0 SYNCS.PHASECHK.TRANS64 P0, [R3+URZ+0x31c40], R2 ;  /* 0x031c4002030085a7 */ /* 0x000ea4000800007f */
[----:B--2---:R-:W-:Y:S05]  /*20880*/  @!P0 BRA `(.L_x_10537) ;  /* 0xfffffffc00f08947 */ /* 0x004fea000383ffff */
[----:B------:R-:W-:Y:S05]  /*20890*/  BRA `(.L_x_10683) ;  /* 0xffffffb4003c7947 */ /* 0x000fea000383ffff */
.L_x_10544:
[----:B0-----:R0:W1:Y:S02]  /*208a0*/  SYNCS.PHASECHK.TRANS64.TRYWAIT P0, [R2+URZ+0x31c60], R3 ;  /* 0x031c6003020075a7 */ /* 0x001064000800017f */
[----:B-1----:R-:W-:Y:S05]  /*208b0*/  @!P0 NANOSLEEP.SYNCS 0x989680 ;  /* 0x009896800000895d */ /* 0x002fea0003900000 */
[----:B------:R-:W1:Y:S02]  /*208c0*/  @!P0 SYNCS.PHASECHK.TRANS64 P0, [R2+URZ+0x31c60], R3 ;  /* 0x031c6003020085a7 */ /* 0x000e64000800007f */
[----:B-1----:R-:W-:Y:S05]  /*208d0*/  @!P0 BRA `(.L_x_10544) ;  /* 0xfffffffc00f08947 */ /* 0x002fea000383ffff */
[----:B------:R-:W-:Y:S05]  /*208e0*/  BRA `(.L_x_10684) ;  /* 0xffffffb800447947 */ /* 0x000fea000383ffff */
.L_x_10555:
[----:B0-----:R0:W1:Y:S02]  /*208f0*/  SYNCS.PHASECHK.TRANS64.TRYWAIT P0, [R5+URZ+0x31c40], R2 ;  /* 0x031c4002050075a7 */ /* 0x001064000800017f */
[----:B-1----:R-:W-:Y:S05]  /*20900*/  @!P0 NANOSLEEP.SYNCS 0x989680 ;  /* 0x009896800000895d */ /* 0x002fea0003900000 */
[----:B------:R-:W1:Y:S02]  /*20910*/  @!P0 SYNCS.PHASECHK.TRANS64 P0, [R5+URZ+0x31c40], R2 ;  /* 0x031c4002050085a7 */ /* 0x000e64000800007f */
[----:B-1----:R-:W-:Y:S05]  /*20920*/  @!P0 BRA `(.L_x_10555) ;  /* 0xfffffffc00f08947 */ /* 0x002fea000383ffff */
[----:B------:R-:W-:Y:S05]  /*20930*/  BRA `(.L_x_10685) ;  /* 0xffffffc000087947 */ /* 0x000fea000383ffff */
.L_x_10562:
[----:B0-----:R0:W1:Y:S02]  /*20940*/  SYNCS.PHASECHK.TRANS64.TRYWAIT P0, [R3+URZ+0x31c60], R26 ;  /* 0x031c601a030075a7 */ /* 0x001064000800017f */
[----:B-1----:R-:W-:Y:S05]  /*20950*/  @!P0 NANOSLEEP.SYNCS 0x989680 ;  /* 0x009896800000895d */ /* 0x002fea0003900000 */
[----:B------:R-:W1:Y:S02]  /*20960*/  @!P0 SYNCS.PHASECHK.TRANS64 P0, [R3+URZ+0x31c60], R26 ;  /* 0x031c601a030085a7 */ /* 0x000e64000800007f */
[----:B-1----:R-:W-:Y:S05]  /*20970*/  @!P0 BRA `(.L_x_10562) ;  /* 0xfffffffc00f08947 */ /* 0x002fea000383ffff */
[----:B------:R-:W-:Y:S05]  /*20980*/  BRA `(.L_x_10686) ;  /* 0xffffffc400107947 */ /* 0x000fea000383ffff */
.L_x_10573:
[----:B0-----:R0:W1:Y:S02]  /*20990*/  SYNCS.PHASECHK.TRANS64.TRYWAIT P0, [R5+URZ+0x31c40], R2 ;  /* 0x031c4002050075a7 */ /* 0x001064000800017f */
[----:B-1----:R-:W-:Y:S05]  /*209a0*/  @!P0 NANOSLEEP.SYNCS 0x989680 ;  /* 0x009896800000895d */ /* 0x002fea0003900000 */
[----:B------:R-:W1:Y:S02]  /*209b0*/  @!P0 SYNCS.PHASECHK.TRANS64 P0, [R5+URZ+0x31c40], R2 ;  /* 0x031c4002050085a7 */ /* 0x000e64000800007f */
[----:B-1----:R-:W-:Y:S05]  /*209c0*/  @!P0 BRA `(.L_x_10573) ;  /* 0xfffffffc00f08947 */ /* 0x002fea000383ffff */
[----:B------:R-:W-:Y:S05]  /*209d0*/  BRA `(.L_x_10687) ;  /* 0xffffffc800a87947 */ /* 0x000fea000383ffff */
.L_x_10580:
[----:B0-----:R0:W1:Y:S02]  /*209e0*/  SYNCS.PHASECHK.TRANS64.TRYWAIT P0, [R3+URZ+0x31c60], R7 ;  /* 0x031c6007030075a7 */ /* 0x001064000800017f */
[----:B-1----:R-:W-:Y:S05]  /*209f0*/  @!P0 NANOSLEEP.SYNCS 0x989680 ;  /* 0x009896800000895d */ /* 0x002fea0003900000 */
[----:B------:R-:W1:Y:S02]  /*20a00*/  @!P0 SYNCS.PHASECHK.TRANS64 P0, [R3+URZ+0x31c60], R7 ;  /* 0x031c6007030085a7 */ /* 0x000e64000800007f */
[----:B-1----:R-:W-:Y:S05]  /*20a10*/  @!P0 BRA `(.L_x_10580) ;  /* 0xfffffffc00f08947 */ /* 0x002fea000383ffff */
[----:B------:R-:W-:Y:S05]  /*20a20*/  BRA `(.L_x_10688) ;  /* 0xffffffcc00b07947 */ /* 0x000fea000383ffff */
.L_x_10593:
[----:B-1----:R1:W2:Y:S02]  /*20a30*/  SYNCS.PHASECHK.TRANS64.TRYWAIT P0, [R0+URZ+0x31c60], R3 ;  /* 0x031c6003000075a7 */ /* 0x0022a4000800017f */
[----:B--2---:R-:W-:Y:S05]  /*20a40*/  @!P0 NANOSLEEP.SYNCS 0x989680 ;  /* 0x009896800000895d */ /* 0x004fea0003900000 */
[----:B------:R-:W2:Y:S02]  /*20a50*/  @!P0 SYNCS.PHASECHK.TRANS64 P0, [R0+URZ+0x31c60], R3 ;  /* 0x031c6003000085a7 */ /* 0x000ea4000800007f */
[----:B--2---:R-:W-:Y:S05]  /*20a60*/  @!P0 BRA `(.L_x_10593) ;  /* 0xfffffffc00f08947 */ /* 0x004fea000383ffff */
[----:B------:R-:W-:Y:S05]  /*20a70*/  BRA `(.L_x_10689) ;  /* 0xffffffd400307947 */ /* 0x000fea000383ffff */
.L_x_10602:
[----:B------:R-:W-:Y:S01]  /*20a80*/  BSSY B0, `(.L_x_10690) ;  /* 0x0000008000007945 */ /* 0x000fe20003800000 */
[----:B------:R-:W-:Y:S02]  /*20a90*/  IMAD.MOV.U32 R13, RZ, RZ, R16 ;  /* 0x000000ffff0d7224 */ /* 0x000fe400078e0010 */
[----:B------:R-:W-:Y:S02]  /*20aa0*/  IMAD.MOV.U32 R12, RZ, RZ, RZ ;  /* 0x000000ffff0c7224 */ /* 0x000fe400078e00ff */
[----:B-1----:R-:W-:Y:S02]  /*20ab0*/  IMAD.MOV.U32 R11, RZ, RZ, 0x1f ;  /* 0x0000001fff0b7424 */ /* 0x002fe400078e00ff */
[----:B------:R-:W-:-:S07]  /*20ac0*/  IMAD.MOV.U32 R15, RZ, RZ, -0x1 ;  /* 0xffffffffff0f7424 */ /* 0x000fce00078e00ff */
[----:B--2---:R-:W-:Y:S05]  /*20ad0*/  WARPSYNC.COLLECTIVE R15, `(.L_x_10691) ;  /* 0x000000000f087348 */ /* 0x004fea0003c00000 */
[----:B------:R0:W1:Y:S02]  /*20ae0*/  SHFL.IDX P6, R14, R13, R12, R11 ;  /* 0x0000000c0d0e7389 */ /* 0x00006400000c000b */
[----:B012---:R-:W-:Y:S01]  /*20af0*/  ENDCOLLECTIVE ;  /* 0x000000000000791b */ /* 0x007fe20003800000 */
.L_x_10691:
[----:B------:R-:W-:Y:S05]  /*20b00*/  BSYNC B0 ;  /* 0x0000000000007941 */ /* 0x000fea0003800000 */
.L_x_10690:
        /* <DEDUP_REMOVED lines=10> */
.L_x_10692:
        /* <DEDUP_REMOVED lines=16> */
.L_x_10693:
[----:B------:R-:W-:Y:S01]  /*20cb0*/  IMAD.MOV.U32 R12, RZ, RZ, 0x2 ;  /* 0x00000002ff0c7424 */ /* 0x000fe200078e00ff */
[----:B------:R-:W-:Y:S02]  /*20cc0*/  SEL R5, R14, RZ, P1 ;  /* 0x000000ff0e057207 */ /* 0x000fe40000800000 */
[----:B------:R-:W-:-:S03]  /*20cd0*/  ISETP.GE.U32.AND P1, PT, R8, 0x4, PT ;  /* 0x000000040800780c */ /* 0x000fc60003f26070 */
[----:B------:R-:W-:-:S04]  /*20ce0*/  IMAD.IADD R5, R2, 0x1, R5 ;  /* 0x0000000102057824 */ /* 0x000fc800078e0205 */
[----:B------:R-:W-:-:S07]  /*20cf0*/  IMAD.MOV.U32 R13, RZ, RZ, R5 ;  /* 0x000000ffff0d7224 */ /* 0x000fce00078e0005 */
[----:B------:R-:W-:Y:S05]  /*20d00*/  WARPSYNC.COLLECTIVE R15, `(.L_x_10694) ;  /* 0x000000000f087348 */ /* 0x000fea0003c00000 */
[----:B------:R0:W1:Y:S02]  /*20d10*/  SHFL.UP P6, R14, R13, R12, R11 ;  /* 0x0400000c0d0e7389 */ /* 0x00006400000c000b */
[----:B01----:R-:W-:Y:S01]  /*20d20*/  ENDCOLLECTIVE ;  /* 0x000000000000791b */ /* 0x003fe20003800000 */
.L_x_10694:
[----:B------:R-:W-:Y:S01]  /*20d30*/  IMAD.MOV.U32 R12, RZ, RZ, 0x4 ;  /* 0x00000004ff0c7424 */ /* 0x000fe200078e00ff */
[----:B------:R-:W-:-:S05]  /*20d40*/  SEL R6, R14, RZ, P0 ;  /* 0x000000ff0e067207 */ /* 0x000fca0000000000 */
[----:B------:R-:W-:-:S04]  /*20d50*/  IMAD.IADD R6, R5, 0x1, R6 ;  /* 0x0000000105067824 */ /* 0x000fc800078e0206 */
[----:B------:R-:W-:-:S07]  /*20d60*/  IMAD.MOV.U32 R13, RZ, RZ, R6 ;  /* 0x000000ffff0d7224 */ /* 0x000fce00078e0006 */
[----:B------:R-:W-:Y:S05]  /*20d70*/  WARPSYNC.COLLECTIVE R15, `(.L_x_10695) ;  /* 0x000000000f087348 */ /* 0x000fea0003c00000 */
[----:B------:R0:W1:Y:S02]  /*20d80*/  SHFL.UP P6, R14, R13, R12, R11 ;  /* 0x0400000c0d0e7389 */ /* 0x00006400000c000b */
[----:B01----:R-:W-:Y:S01]  /*20d90*/  ENDCOLLECTIVE ;  /* 0x000000000000791b */ /* 0x003fe20003800000 */
.L_x_10695:
[----:B------:R-:W-:Y:S01]  /*20da0*/  IMAD.MOV.U32 R12, RZ, RZ, 0x8 ;  /* 0x00000008ff0c7424 */ /* 0x000fe200078e00ff */
[----:B------:R-:W-:-:S05]  /*20db0*/  SEL R7, R14, RZ, P1 ;  /* 0x000000ff0e077207 */ /* 0x000fca0000800000 */
[----:B------:R-:W-:-:S04]  /*20dc0*/  IMAD.IADD R7, R6, 0x1, R7 ;  /* 0x0000000106077824 */ /* 0x000fc800078e0207 */
[----:B------:R-:W-:-:S07]  /*20dd0*/  IMAD.MOV.U32 R13, RZ, RZ, R7 ;  /* 0x000000ffff0d7224 */ /* 0x000fce00078e0007 */
[----:B------:R-:W-:Y:S05]  /*20de0*/  WARPSYNC.COLLECTIVE R15, `(.L_x_10696) ;  /* 0x000000000f087348 */ /* 0x000fea0003c00000 */
[----:B------:R0:W1:Y:S02]  /*20df0*/  SHFL.UP P6, R14, R13, R12, R11 ;  /* 0x0400000c0d0e7389 */ /* 0x00006400000c000b */
[----:B01----:R-:W-:Y:S01]  /*20e00*/  ENDCOLLECTIVE ;  /* 0x000000000000791b */ /* 0x003fe20003800000 */
.L_x_10696:
[----:B------:R-:W-:Y:S01]  /*20e10*/  IMAD.MOV.U32 R12, RZ, RZ, 0x10 ;  /* 0x00000010ff0c7424 */ /* 0x000fe200078e00ff */
[----:B------:R-:W-:-:S05]  /*20e20*/  SEL R14, R14, RZ, P2 ;  /* 0x000000ff0e0e7207 */ /* 0x000fca0001000000 */
[----:B------:R-:W-:-:S04]  /*20e30*/  IMAD.IADD R5, R7, 0x1, R14 ;  /* 0x0000000107057824 */ /* 0x000fc800078e020e */
[----:B------:R-:W-:-:S07]  /*20e40*/  IMAD.MOV.U32 R13, RZ, RZ, R5 ;  /* 0x000000ffff0d7224 */ /* 0x000fce00078e0005 */
[----:B------:R-:W-:Y:S05]  /*20e50*/  WARPSYNC.COLLECTIVE R15, `(.L_x_10697) ;  /* 0x000000000f087348 */ /* 0x000fea0003c00000 */
[----:B------:R0:W1:Y:S02]  /*20e60*/  SHFL.UP P6, R14, R13, R12, R11 ;  /* 0x0400000c0d0e7389 */ /* 0x00006400000c000b */
[----:B01----:R-:W-:Y:S01]  /*20e70*/  ENDCOLLECTIVE ;  /* 0x000000000000791b */ /* 0x003fe20003800000 */
.L_x_10697:
        /* <DEDUP_REMOVED lines=8> */
.L_x_10698:
[----:B------:R-:W-:Y:S05]  /*20f00*/  BRA `(.L_x_10699) ;  /* 0xffffffd400f07947 */ /* 0x000fea000383ffff */
.L_x_10607:
[----:B------:R-:W-:Y:S01]  /*20f10*/  BSSY B0, `(.L_x_10700) ;  /* 0x0000008000007945 */ /* 0x000fe20003800000 */
[----:B-----5:R-:W-:Y:S02]  /*20f20*/  IMAD.MOV.U32 R13, RZ, RZ, R2 ;  /* 0x000000ffff0d7224 */ /* 0x020fe400078e0002 */
[----:B------:R-:W-:Y:S02]  /*20f30*/  IMAD.MOV.U32 R12, RZ, RZ, 0x1 ;  /* 0x00000001ff0c7424 */ /* 0x000fe400078e00ff */
[----:B-1----:R-:W-:Y:S02]  /*20f40*/  IMAD.MOV.U32 R11, RZ, RZ, RZ ;  /* 0x000000ffff0b7224 */ /* 0x002fe400078e00ff */
[----:B------:R-:W-:-:S07]  /*20f50*/  IMAD.MOV.U32 R15, RZ, RZ, -0x1 ;  /* 0xffffffffff0f7424 */ /* 0x000fce00078e00ff */
[----:B0-2---:R-:W-:Y:S05]  /*20f60*/  WARPSYNC.COLLECTIVE R15, `(.L_x_10701) ;  /* 0x000000000f087348 */ /* 0x005fea0003c00000 */
[----:B------:R1:W3:Y:S02]  /*20f70*/  SHFL.UP P6, R14, R13, R12, R11 ;  /* 0x0400000c0d0e7389 */ /* 0x0002e400000c000b */
[----:B0123--:R-:W-:Y:S01]  /*20f80*/  ENDCOLLECTIVE ;  /* 0x000000000000791b */ /* 0x00ffe20003800000 */
.L_x_10701:
[----:B------:R-:W-:Y:S05]  /*20f90*/  BSYNC B0 ;  /* 0x0000000000007941 */ /* 0x000fea0003800000 */
.L_x_10700:
[----:B------:R-:W2:Y:S01]  /*20fa0*/  LDL R3, [R1] ;  /* 0x0000000001037983 */ /* 0x000ea20000100800 */
[----:B------:R-:W-:Y:S02]  /*20fb0*/  IMAD.MOV.U32 R12, RZ, RZ, 0x2 ;  /* 0x00000002ff0c7424 */ /* 0x000fe400078e00ff */
[----:B------:R-:W-:Y:S02]  /*20fc0*/  IMAD.MOV.U32 R11, RZ, RZ, RZ ;  /* 0x000000ffff0b7224 */ /* 0x000fe400078e00ff */
[----:B------:R-:W-:Y:S01]  /*20fd0*/  IMAD.MOV.U32 R15, RZ, RZ, -0x1 ;  /* 0xffffffffff0f7424 */ /* 0x000fe200078e00ff */
[----:B--2---:R-:W-:-:S04]  /*20fe0*/  LOP3.LUT P4, RZ, R3, 0x1, RZ, 0xc0, !PT ;  /* 0x0000000103ff7812 */ /* 0x004fc8000788c0ff */
[----:B------:R-:W-:-:S05]  /*20ff0*/  SEL R13, R14, RZ, P4 ;  /* 0x000000ff0e0d7207 */ /* 0x000fca0002000000 */
[----:B------:R-:W-:-:S07]  /*21000*/  IMAD.IADD R13, R2, 0x1, R13 ;  /* 0x00000001020d7824 */ /* 0x000fce00078e020d */
[----:B------:R-:W-:Y:S05]  /*21010*/  WARPSYNC.COLLECTIVE R15, `(.L_x_10702) ;  /* 0x000000000f087348 */ /* 0x000fea0003c00000 */
[----:B------:R0:W1:Y:S02]  /*21020*/  SHFL.UP P6, R14, R13, R12, R11 ;  /* 0x0400000c0d0e7389 */ /* 0x00006400000c000b */
[----:B01----:R-:W-:Y:S01]  /*21030*/  ENDCOLLECTIVE ;  /* 0x000000000000791b */ /* 0x003fe20003800000 */
.L_x_10702:
[----:B------:R-:W-:Y:S01]  /*21040*/  IMAD.MOV.U32 R12, RZ, RZ, 0x4 ;  /* 0x00000004ff0c7424 */ /* 0x000fe200078e00ff */
[----:B------:R-:W-:-:S05]  /*21050*/  SEL R14, R14, RZ, P0 ;  /* 0x000000ff0e0e7207 */ /* 0x000fca0000000000 */
[----:B------:R-:W-:-:S04]  /*21060*/  IMAD.IADD R5, R13, 0x1, R14 ;  /* 0x000000010d057824 */ /* 0x000fc800078e020e */
[----:B------:R-:W-:-:S07]  /*21070*/  IMAD.MOV.U32 R13, RZ, RZ, R5 ;  /* 0x000000ffff0d7224 */ /* 0x000fce00078e0005 */
[----:B------:R-:W-:Y:S05]  /*21080*/  WARPSYNC.COLLECTIVE R15, `(.L_x_10703) ;  /* 0x000000000f087348 */ /* 0x000fea0003c00000 */
[----:B------:R0:W1:Y:S02]  /*21090*/  SHFL.UP P6, R14, R13, R12, R11 ;  /* 0x0400000c0d0e7389 */ /* 0x00006400000c000b */
[----:B01----:R-:W-:Y:S01]  /*210a0*/  ENDCOLLECTIVE ;  /* 0x000000000000791b */ /* 0x003fe20003800000 */
.L_x_10703:
[----:B------:R-:W-:Y:S01]  /*210b0*/  IMAD.MOV.U32 R12, RZ, RZ, 0x8 ;  /* 0x00000008ff0c7424 */ /* 0x000fe200078e00ff */
[----:B------:R-:W-:-:S05]  /*210c0*/  SEL R6, R14, RZ, P1 ;  /* 0x000000ff0e067207 */ /* 0x000fca0000800000 */
[----:B------:R-:W-:-:S04]  /*210d0*/  IMAD.IADD R6, R5, 0x1, R6 ;  /* 0x0000000105067824 */ /* 0x000fc800078e0206 */
[----:B------:R-:W-:-:S07]  /*210e0*/  IMAD.MOV.U32 R13, RZ, RZ, R6 ;  /* 0x000000ffff0d7224 */ /* 0x000fce00078e0006 */
[----:B------:R-:W-:Y:S05]  /*210f0*/  WARPSYNC.COLLECTIVE R15, `(.L_x_10704) ;  /* 0x000000000f087348 */ /* 0x000fea0003c00000 */
[----:B------:R0:W1:Y:S02]  /*21100*/  SHFL.UP P6, R14, R13, R12, R11 ;  /* 0x0400000c0d0e7389 */ /* 0x00006400000c000b */
[----:B01----:R-:W-:Y:S01]  /*21110*/  ENDCOLLECTIVE ;  /* 0x000000000000791b */ /* 0x003fe20003800000 */
.L_x_10704:
[----:B------:R-:W-:Y:S01]  /*21120*/  IMAD.MOV.U32 R12, RZ, RZ, 0x10 ;  /* 0x00000010ff0c7424 */ /* 0x000fe200078e00ff */
[----:B------:R-:W-:-:S05]  /*21130*/  SEL R7, R14, RZ, P2 ;  /* 0x000000ff0e077207 */ /* 0x000fca0001000000 */
[----:B------:R-:W-:-:S04]  /*21140*/  IMAD.IADD R7, R6, 0x1, R7 ;  /* 0x0000000106077824 */ /* 0x000fc800078e0207 */
[----:B------:R-:W-:-:S07]  /*21150*/  IMAD.MOV.U32 R13, RZ, RZ, R7 ;  /* 0x000000ffff0d7224 */ /* 0x000fce00078e0007 */
[----:B------:R-:W-:Y:S05]  /*21160*/  WARPSYNC.COLLECTIVE R15, `(.L_x_10705) ;  /* 0x000000000f087348 */ /* 0x000fea0003c00000 */
[----:B------:R0:W1:Y:S02]  /*21170*/  SHFL.UP P6, R14, R13, R12, R11 ;  /* 0x0400000c0d0e7389 */ /* 0x00006400000c000b */
[----:B01----:R-:W-:Y:S01]  /*21180*/  ENDCOLLECTIVE ;  /* 0x000000000000791b */ /* 0x003fe20003800000 */
.L_x_10705:
        /* <DEDUP_REMOVED lines=8> */
.L_x_10706:
[----:B------:R-:W-:Y:S05]  /*21210*/  BRA `(.L_x_10707) ;  /* 0xffffffd400cc7947 */ /* 0x000fea000383ffff */
.L_x_10609:
[----:B------:R-:W-:Y:S01]  /*21220*/  BSSY B0, `(.L_x_10708) ;  /* 0x0000006000007945 */ /* 0x000fe20003800000 */
[----:B------:R-:W-:Y:S01]  /*21230*/  PLOP3.LUT P6, PT, P6, PT, PT, 0x8, 0x0 ;  /* 0x000000000000781c */ /* 0x000fe200037ce170 */
[----:B------:R-:W-:-:S12]  /*21240*/  IMAD.MOV.U32 R15, RZ, RZ, -0x1 ;  /* 0xffffffffff0f7424 */ /* 0x000fd800078e00ff */
[----:B01----:R-:W-:Y:S05]  /*21250*/  WARPSYNC.COLLECTIVE R15, `(.L_x_10709) ;  /* 0x000000000f087348 */ /* 0x003fea0003c00000 */
[----:B------:R-:W-:Y:S01]  /*21260*/  VOTE.ANY R14, PT, P6 ;  /* 0x00000000000e7806 */ /* 0x000fe200030e0100 */
[----:B01----:R-:W-:Y:S06]  /*21270*/  ENDCOLLECTIVE ;  /* 0x000000000000791b */ /* 0x003fec0003800000 */
.L_x_10709:
[----:B------:R-:W-:Y:S05]  /*21280*/  BSYNC B0 ;  /* 0x0000000000007941 */ /* 0x000fea0003800000 */
.L_x_10708:
        /* <DEDUP_REMOVED lines=9> */
.L_x_10710:
[----:B------:R-:W-:Y:S01]  /*21320*/  IMAD.MOV.U32 R17, RZ, RZ, R14 ;  /* 0x000000ffff117224 */ /* 0x000fe200078e000e */
[----:B------:R-:W-:Y:S06]  /*21330*/  BRA `(.L_x_10711) ;  /* 0xffffffd400bc7947 */ /* 0x000fec000383ffff */
.L_x_10611:
[----:B------:R-:W-:Y:S01]  /*21340*/  BSSY B0, `(.L_x_10712) ;  /* 0x0000007000007945 */ /* 0x000fe20003800000 */
[----:B------:R-:W-:Y:S02]  /*21350*/  IMAD.MOV.U32 R13, RZ, RZ, R3 ;  /* 0x000000ffff0d7224 */ /* 0x000fe400078e0003 */
[----:B-1----:R-:W-:Y:S02]  /*21360*/  IMAD.MOV.U32 R11, RZ, RZ, 0x1f ;  /* 0x0000001fff0b7424 */ /* 0x002fe400078e00ff */
[----:B------:R-:W-:-:S07]  /*21370*/  IMAD.MOV.U32 R15, RZ, RZ, -0x1 ;  /* 0xffffffffff0f7424 */ /* 0x000fce00078e00ff */
[----:B0-23--:R-:W-:Y:S05]  /*21380*/  WARPSYNC.COLLECTIVE R15, `(.L_x_10713) ;  /* 0x000000000f087348 */ /* 0x00dfea0003c00000 */
[----:B------:R1:W4:Y:S02]  /*21390*/  SHFL.IDX P6, R14, R13, R12, R11 ;  /* 0x0000000c0d0e7389 */ /* 0x00032400000c000b */
[----:B01234-:R-:W-:Y:S01]  /*213a0*/  ENDCOLLECTIVE ;  /* 0x000000000000791b */ /* 0x01ffe20003800000 */
.L_x_10713:
[----:B------:R-:W-:Y:S05]  /*213b0*/  BSYNC B0 ;  /* 0x0000000000007941 */ /* 0x000fea0003800000 */
.L_x_10712:
[----:B------:R-:W-:Y:S05]  /*213c0*/  BRA `(.L_x_10610) ;  /* 0xffffffd400b47947 */ /* 0x000fea000383ffff */
.L_x_10615:
[----:B0-----:R0:W2:Y:S02]  /*213d0*/  SYNCS.PHASECHK.TRANS64.TRYWAIT P0, [R9+URZ+0x31c20], R0 ;  /* 0x031c2000090075a7 */ /* 0x0010a4000800017f */
[----:B--2---:R-:W-:Y:S05]  /*213e0*/  @!P0 NANOSLEEP.SYNCS 0x989680 ;  /* 0x009896800000895d */ /* 0x004fea0003900000 */
[----:B------:R-:W2:Y:S02]  /*213f0*/  @!P0 SYNCS.PHASECHK.TRANS64 P0, [R9+URZ+0x31c20], R0 ;  /* 0x031c2000090085a7 */ /* 0x000ea4000800007f */
[----:B--2---:R-:W-:Y:S05]  /*21400*/  @!P0 BRA `(.L_x_10615) ;  /* 0xfffffffc00f08947 */ /* 0x004fea000383ffff */
[----:B------:R-:W-:Y:S05]  /*21410*/  BRA `(.L_x_10714) ;  /* 0xffffffd8009c7947 */ /* 0x000fea000383ffff */
.L_x_10616:
        /* <DEDUP_REMOVED lines=11> */
.L_x_10716:
[----:B------:R-:W-:Y:S05]  /*214d0*/  BSYNC B0 ;  /* 0x0000000000007941 */ /* 0x000fea0003800000 */
.L_x_10715:
[----:B------:R-:W-:Y:S05]  /*214e0*/  BRA `(.L_x_10717) ;  /* 0xffffffd800847947 */ /* 0x000fea000383ffff */
.L_x_10617:
[----:B------:R-:W-:Y:S01]  /*214f0*/  BSSY B0, `(.L_x_10718) ;  /* 0x0000006000007945 */ /* 0x000fe20003800000 */
[----:B------:R-:W-:-:S07]  /*21500*/  IMAD.MOV.U32 R15, RZ, RZ, -0x1 ;  /* 0xffffffffff0f7424 */ /* 0x000fce00078e00ff */
[----:B01--4-:R-:W-:Y:S05]  /*21510*/  WARPSYNC.COLLECTIVE R15, `(.L_x_10719) ;  /* 0x000000000f0c7348 */ /* 0x013fea0003c00000 */
[----:B------:R-:W-:Y:S02]  /*21520*/  ELECT P6, UR62, PT ;  /* 0x00000000003e782f */ /* 0x000fe400038c0000 */
[----:B------:R-:W-:Y:S01]  /*21530*/  MOV R14, UR62 ;  /* 0x0000003e000e7c02 */ /* 0x000fe20008000f00 */
[----:B01--4-:R-:W-:Y:S10]  /*21540*/  ENDCOLLECTIVE ;  /* 0x000000000000791b */ /* 0x013ff40003800000 */
.L_x_10719:
[----:B------:R-:W-:Y:S05]  /*21550*/  BSYNC B0 ;  /* 0x0000000000007941 */ /* 0x000fea0003800000 */
.L_x_10718:
[----:B------:R-:W-:Y:S05]  /*21560*/  BRA `(.L_x_10720) ;  /* 0xffffffd800787947 */ /* 0x000fea000383ffff */
.L_x_10619:
[----:B0-----:R0:W2:Y:S02]  /*21570*/  SYNCS.PHASECHK.TRANS64.TRYWAIT P0, [R5+URZ], R4 ;  /* 0x00000004050075a7 */ /* 0x0010a4000800017f */
[----:B--2---:R-:W-:Y:S05]  /*21580*/  @!P0 NANOSLEEP.SYNCS 0x989680 ;  /* 0x009896800000895d */ /* 0x004fea0003900000 */
[----:B------:R-:W2:Y:S02]  /*21590*/  @!P0 SYNCS.PHASECHK.TRANS64 P0, [R5+URZ], R4 ;  /* 0x00000004050085a7 */ /* 0x000ea4000800007f */
[----:B--2---:R-:W-:Y:S05]  /*215a0*/  @!P0 BRA `(.L_x_10619) ;  /* 0xfffffffc00f08947 */ /* 0x004fea000383ffff */
[----:B------:R-:W-:Y:S05]  /*215b0*/  BRA `(.L_x_10721) ;  /* 0xffffffd800ac7947 */ /* 0x000fea000383ffff */
.L_x_10620:
[----:B--2---:R2:W3:Y:S02]  /*215c0*/  SYNCS.PHASECHK.TRANS64.TRYWAIT P0, [R3+URZ], R2 ;  /* 0x00000002030075a7 */ /* 0x0044e4000800017f */
[----:B---3--:R-:W-:Y:S05]  /*215d0*/  @!P0 NANOSLEEP.SYNCS 0x989680 ;  /* 0x009896800000895d */ /* 0x008fea0003900000 */
[----:B------:R-:W3:Y:S02]  /*215e0*/  @!P0 SYNCS.PHASECHK.TRANS64 P0, [R3+URZ], R2 ;  /* 0x00000002030085a7 */ /* 0x000ee4000800007f */
[----:B---3--:R-:W-:Y:S05]  /*215f0*/  @!P0 BRA `(.L_x_10620) ;  /* 0xfffffffc00f08947 */ /* 0x008fea000383ffff */
[----:B------:R-:W-:Y:S05]  /*21600*/  BRA `(.L_x_10722) ;  /* 0xffffffd800a07947 */ /* 0x000fea000383ffff */
.L_x_10622:
[----:B---3--:R3:W0:Y:S02]  /*21610*/  SYNCS.PHASECHK.TRANS64.TRYWAIT P0, [R23+URZ], R4 ;  /* 0x00000004170075a7 */ /* 0x008624000800017f */
[----:B0-----:R-:W-:Y:S05]  /*21620*/  @!P0 NANOSLEEP.SYNCS 0x989680 ;  /* 0x009896800000895d */ /* 0x001fea0003900000 */
[----:B------:R-:W0:Y:S02]  /*21630*/  @!P0 SYNCS.PHASECHK.TRANS64 P0, [R23+URZ], R4 ;  /* 0x00000004170085a7 */ /* 0x000e24000800007f */
[----:B0-----:R-:W-:Y:S05]  /*21640*/  @!P0 BRA `(.L_x_10622) ;  /* 0xfffffffc00f08947 */ /* 0x001fea000383ffff */
[----:B------:R-:W-:Y:S05]  /*21650*/  BRA `(.L_x_10723) ;  /* 0xffffffd800a47947 */ /* 0x000fea000383ffff */
.L_x_10724:
        /* <DEDUP_REMOVED lines=10> */
.L_x_15321:


//--------------------- .text._ZN7cutlass13device_kernelIN5flash11enable_sm90INS1_16FlashAttnFwdSm90INS1_25CollectiveMainloopFwdSm90ILi2EN4cute5tupleIJNS5_1CILi1EEES8_S8_EEENS6_IJNS7_ILi192EEENS7_ILi128EEENS7_ILi96EEEEEELi96ENS_10bfloat16_tEfNS_4arch4Sm90ELb0ELb1ELb1ELb0ELb0ELb0ELb0ELb0ELb1ELb1ELb0ELb0EEENS1_21CollectiveEpilogueFwdINS6_IJSA_SC_SB_EEES9_SE_SG_Li384ELb0ELb1ELb0ELb0EEENS1_30DynamicPersistentTileSchedulerILi384ELi128ELb0ELb1ELb1EEEEEEEEEvNT_6ParamsE --------------------------
	.section	.text._ZN7cutlass13device_kernelIN5flash11enable_sm90INS1_16FlashAttnFwdSm90INS1_25CollectiveMainloopFwdSm90ILi2EN4cute5tupleIJNS5_1CILi1EEES8_S8_EEENS6_IJNS7_ILi192EEENS7_ILi128EEENS7_ILi96EEEEEELi96ENS_10bfloat16_tEfNS_4arch4Sm90ELb0ELb1ELb1ELb0ELb0ELb0ELb0ELb0ELb1ELb1ELb0ELb0EEENS1_21CollectiveEpilogueFwdINS6_IJSA_SC_SB_EEES9_SE_SG_Li384ELb0ELb1ELb0ELb0EEENS1_30DynamicPersistentTileSchedulerILi384ELi128ELb0ELb1ELb1EEEEEEEEEvNT_6ParamsE,"ax",@progbits
	.align	128
.text._ZN7cutlass13device_kernelIN5flash11enable_sm90INS1_16FlashAttnFwdSm90INS1_25CollectiveMainloopFwdSm90ILi2EN4cute5tupleIJNS5_1CILi1EEES8_S8_EEENS6_IJNS7_ILi192EEENS7_ILi128EEENS7_ILi96EEEEEELi96ENS_10bfloat16_tEfNS_4arch4Sm90ELb0ELb1ELb1ELb0ELb0ELb0ELb0ELb0ELb1ELb1ELb0ELb0EEENS1_21CollectiveEpilogueFwdINS6_IJSA_SC_SB_EEES9_SE_SG_Li384ELb0ELb1ELb0ELb0EEENS1_30DynamicPersistentTileSchedulerILi384ELi128ELb0ELb1ELb1EEEEEEEEEvNT_6ParamsE:
        .type           _ZN7cutlass13device_kernelIN5flash11enable_sm90INS1_16FlashAttnFwdSm90INS1_25CollectiveMainloopFwdSm90ILi2EN4cute5tupleIJNS5_1CILi1EEES8_S8_EEENS6_IJNS7_ILi192EEENS7_ILi128EEENS7_ILi96EEEEEELi96ENS_10bfloat16_tEfNS_4arch4Sm90ELb0ELb1ELb1ELb0ELb0ELb0ELb0ELb0ELb1ELb1ELb0ELb0EEENS1_21CollectiveEpilogueFwdINS6_IJSA_SC_SB_EEES9_SE_SG_Li384ELb0ELb1ELb0ELb0EEENS1_30DynamicPersistentTileSchedulerILi384ELi128ELb0ELb1ELb1EEEEEEEEEvNT_6ParamsE,@function
        .size           _ZN7cutlass13device_kernelIN5flash11enable_sm90INS1_16FlashAttnFwdSm90INS1_25CollectiveMainloopFwdSm90ILi2EN4cute5tupleIJNS5_1CILi1EEES8_S8_EEENS6_IJNS7_ILi192EEENS7_ILi128EEENS7_ILi96EEEEEELi96ENS_10bfloat16_tEfNS_4arch4Sm90ELb0ELb1ELb1ELb0ELb0ELb0ELb0ELb0ELb1ELb1ELb0ELb0EEENS1_21CollectiveEpilogueFwdINS6_IJSA_SC_SB_EEES9_SE_SG_Li384ELb0ELb1ELb0ELb0EEENS1_30DynamicPersistentTileSchedulerILi384ELi128ELb0ELb1ELb1EEEEEEEEEvNT_6ParamsE,(.L_x_15322 - _ZN7cutlass13device_kernelIN5flash11enable_sm90INS1_16FlashAttnFwdSm90INS1_25CollectiveMainloopFwdSm90ILi2EN4cute5tupleIJNS5_1CILi1EEES8_S8_EEENS6_IJNS7_ILi192EEENS7_ILi128EEENS7_ILi96EEEEEELi96ENS_10bfloat16_tEfNS_4arch4Sm90ELb0ELb1ELb1ELb0ELb0ELb0ELb0ELb0ELb1ELb1ELb0ELb0EEENS1_21CollectiveEpilogueFwdINS6_IJSA_SC_SB_EEES9_SE_SG_Li384ELb0ELb1ELb0ELb0EEENS1_30DynamicPersistentTileSchedulerILi384ELi128ELb0ELb1ELb1EEEEEEEEEvNT_6ParamsE)
        .other          _ZN7cutlass13device_kernelIN5flash11enable_sm90INS1_16FlashAttnFwdSm90INS1_25CollectiveMainloopFwdSm90ILi2EN4cute5tupleIJNS5_1CILi1EEES8_S8_EEENS6_IJNS7_ILi192EEENS7_ILi128EEENS7_ILi96EEEEEELi96ENS_10bfloat16_tEfNS_4arch4Sm90ELb0ELb1ELb1ELb0ELb0ELb0ELb0ELb0ELb1ELb1ELb0ELb0EEENS1_21CollectiveEpilogueFwdINS6_IJSA_SC_SB_EEES9_SE_SG_Li384ELb0ELb1ELb0ELb0EEENS1_30DynamicPersistentTileSchedulerILi384ELi128ELb0ELb1ELb1EEEEEEEEEvNT_6ParamsE,@"STO_CUDA_ENTRY STV_DEFAULT"
_ZN7cutlass13device_kernelIN5flash11enable_sm90INS1_16FlashAttnFwdSm90INS1_25CollectiveMainloopFwdSm90ILi2EN4cute5tupleIJNS5_1CILi1EEES8_S8_EEENS6_IJNS7_ILi192EEENS7_ILi128EEENS7_ILi96EEEEEELi96ENS_10bfloat16_tEfNS_4arch4Sm90ELb0ELb1ELb1ELb0ELb0ELb0ELb0ELb0ELb1ELb1ELb0ELb0EEENS1_21CollectiveEpilogueFwdINS6_IJSA_SC_SB_EEES9_SE_SG_Li384ELb0ELb1ELb0ELb0EEENS1_30DynamicPersistentTileSchedulerILi384ELi128ELb0ELb1ELb1EEEEEEEEEvNT_6ParamsE:
[----:B------:R-:W0:Y:S01]  /*0000*/  LDC R1, c[0x0][0x28] ;  /* 0x00000a00ff017b82 */ /* 0x000e220000000800 */
[----:B------:R-:W1:Y:S01]  /*0010*/  S2R R3, SR_TID.X ;  /* 0x0000000000037919 */ /* 0x000e620000002100 */
[----:B------:R-:W-:Y:S01]  /*0020*/  ELECT P0, URZ, PT ;  /* 0x00000000003f782f */ /* 0x000fe20003800000 */
[----:B------:R-:W-:Y:S01]  /*0030*/  BSSY B0, `(.L_x_10725) ;  /* 0x000000e000007945 */ /* 0x000fe20003800000 */
[--C-:B-1----:R-:W-:Y:S02]  /*0040*/  SHF.R.U32.HI R0, RZ, 0x5, R3.reuse ;  /* 0x00000005ff007819 */ /* 0x102fe40000011603 */
[----:B------:R-:W-:-:S03]  /*0050*/  SHF.R.U32.HI R3, RZ, 0x7, R3 ;  /* 0x00000007ff037819 */ /* 0x000fc60000011603 */
[----:B------:R-:W1:Y:S02]  /*0060*/  SHFL.IDX PT, R2, R0, RZ, 0x1f ;  /* 0x00001fff00027589 */ /* 0x000e6400000e0000 */
[----:B-1----:R-:W-:-:S13]  /*0070*/  ISETP.EQ.AND P0, PT, R2, RZ, P0 ;  /* 0x000000ff0200720c */ /* 0x002fda0000702270 */
[----:B0-----:R-:W-:Y:S05]  /*0080*/  @!P0 BRA `(.L_x_10726) ;  /* 0x0000000000208947 */ /* 0x001fea0003800000 */
        /* <DEDUP_REMOVED lines=8> */
.L_x_10726:
[----:B------:R-:W-:Y:S05]  /*0110*/  BSYNC B0 ;  /* 0x0000000000007941 */ /* 0x000fea0003800000 */
.L_x_10725:
        /* <DEDUP_REMOVED lines=41> */
.L_x_10727:
        /* <DEDUP_REMOVED lines=22> */
.L_x_10728:
        /* <DEDUP_REMOVED lines=18> */
.L_x_10729:
        /* <DEDUP_REMOVED lines=22> */
.L_x_10730:
        /* <DEDUP_REMOVED lines=22> */
.L_x_10731:
[----:B------:R-:W-:Y:S01]  /*08f0*/  PLOP3.LUT P0, PT, PT, PT, UP0, 0x80, 0x0 ;  /* 0x000000000000781c */ /* 0x000fe20003f0f008 */
[----:B------:R-:W-:Y:S01]  /*0900*/  UMOV UR38, 0x1 ;  /* 0x0000000100267882 */ /* 0x000fe20000000000 */
[----:B------:R-:W-:Y:S01]  /*0910*/  NOP ;  /* 0x0000000000007918 */ /* 0x000fe20000000000 */
[----:B------:R-:W-:Y:S01]  /*0920*/  USEL UR38, UR38, 0x2, !UP0 ;  /* 0x0000000226267887 */ /* 0x000fe2000c000000 */
[----:B------:R-:W-:Y:S01]  /*0930*/  ULDC.64 UR48, c[0x0][0x208] ;  /* 0x0000820000307ab9 */ /* 0x000fe20000000a00 */
[----:B012-4-:R-:W-:Y:S08]  /*0940*/  BAR.SYNC.DEFER_BLOCKING 0x0 ;  /* 0x0000000000007b1d */ /* 0x017ff00000010000 */
[----:B------:R-:W-:Y:S05]  /*0950*/  @!P0 BRA `(.L_x_10732) ;  /* 0x0000010c00508947 */ /* 0x000fea0003800000 */
.L_x_10733:
        /* <DEDUP_REMOVED lines=15> */
[----:B------:R-:W0:Y:S01]  /*0a50*/  S2UR UR5, SR_CgaCtaId ;  /* 0x00000000000579c3 */ /* 0x000e220000008800 */
[----:B------:R-:W-:Y:S01]  /*0a60*/  UMOV UR42, 0x400 ;  /* 0x00000400002a7882 */ /* 0x000fe20000000000 */
[----:B------:R-:W-:Y:S01]  /*0a70*/  IMAD.MOV.U32 R18, RZ, RZ, 0x40 ;  /* 0x00000040ff127424 */ /* 0x000fe200078e00ff */
[----:B------:R-:W-:Y:S01]  /*0a80*/  ULOP3.LUT UR47, UR38, 0x1, URZ, 0xfc, !UPT ;  /* 0x00000001262f7892 */ /* 0x000fe2000f8efc3f */
[----:B------:R-:W-:Y:S01]  /*0a90*/  SHF.R.S32.HI R3, RZ, 0x1f, R150 ;  /* 0x0000001fff037819 */ /* 0x000fe20000011496 */
[----:B------:R-:W-:Y:S01]  /*0aa0*/  UMOV UR46, URZ ;  /* 0x0000003f002e7c82 */ /* 0x000fe20008000000 */
[----:B------:R-:W-:Y:S01]  /*0ab0*/  UMOV UR50, URZ ;  /* 0x0000003f00327c82 */ /* 0x000fe20008000000 */
[----:B------:R-:W-:Y:S01]  /*0ac0*/  UMOV UR45, URZ ;  /* 0x0000003f002d7c82 */ /* 0x000fe20008000000 */
[CC--:B------:R-:W-:Y:S02]  /*0ad0*/  LEA.HI R0, R3.reuse, R150.reuse, RZ, 0x4 ;  /* 0x0000009603007211 */ /* 0x0c0fe400078f20ff */
[----:B------:R-:W-:-:S02]  /*0ae0*/  LEA.HI R145, R3, R150, RZ, 0x7 ;  /* 0x0000009603917211 */ /* 0x000fc400078f38ff */
[----:B------:R-:W-:Y:S02]  /*0af0*/  LOP3.LUT R5, R0, 0xfffffff0, RZ, 0xc0, !PT ;  /* 0xfffffff000057812 */ /* 0x000fe400078ec0ff */
[----:B------:R-:W-:Y:S02]  /*0b00*/  SHF.R.S32.HI R7, RZ, 0x4, R0 ;  /* 0x00000004ff077819 */ /* 0x000fe40000011400 */
[----:B------:R-:W-:Y:S01]  /*0b10*/  LOP3.LUT R9, R145, 0xffffff80, RZ, 0xc0, !PT ;  /* 0xffffff8091097812 */ /* 0x000fe200078ec0ff */
[----:B------:R-:W-:Y:S01]  /*0b20*/  IMAD.IADD R5, R150, 0x1, -R5 ;  /* 0x0000000196057824 */ /* 0x000fe200078e0a05 */
[----:B------:R-:W-:Y:S02]  /*0b30*/  LEA.HI R2, R0, R7, RZ, 0x1 ;  /* 0x0000000700027211 */ /* 0x000fe400078f08ff */
[----:B------:R-:W-:Y:S01]  /*0b40*/  LEA.HI R4, R3, R150, RZ, 0x5 ;  /* 0x0000009603047211 */ /* 0x000fe200078f28ff */
[----:B------:R-:W-:Y:S01]  /*0b50*/  IMAD.IADD R144, R150, 0x1, -R9 ;  /* 0x0000000196907824 */ /* 0x000fe200078e0a09 */
[----:B------:R-:W-:-:S02]  /*0b60*/  SHF.R.S32.HI R0, RZ, 0x1f, R5 ;  /* 0x0000001fff007819 */ /* 0x000fc40000011405 */
[----:B------:R-:W-:Y:S01]  /*0b70*/  LOP3.LUT R2, R2, 0x1ffffffe, RZ, 0xc0, !PT ;  /* 0x1ffffffe02027812 */ /* 0x000fe200078ec0ff */
[----:B0-----:R-:W-:Y:S01]  /*0b80*/  ULEA UR42, UR5, UR42, 0x18 ;  /* 0x0000002a052a7291 */ /* 0x001fe2000f8ec03f */
[----:B------:R-:W-:Y:S02]  /*0b90*/  LEA.HI R0, R0, R5, RZ, 0x3 ;  /* 0x0000000500007211 */ /* 0x000fe400078f18ff */
[----:B------:R-:W-:Y:S01]  /*0ba0*/  SHF.R.S32.HI R4, RZ, 0x5, R4 ;  /* 0x00000005ff047819 */ /* 0x000fe20000011404 */
[----:B------:R-:W-:Y:S01]  /*0bb0*/  IMAD.IADD R7, R7, 0x1, -R2 ;  /* 0x0000000107077824 */ /* 0x000fe200078e0a02 */
[C---:B------:R-:W-:Y:S01]  /*0bc0*/  LOP3.LUT R2, R0.reuse, 0xfffffff8, RZ, 0xc0, !PT ;  /* 0xfffffff800027812 */ /* 0x040fe200078ec0ff */
[----:B------:R-:W-:Y:S01]  /*0bd0*/  IMAD.SHL.U32 R0, R0, 0x40, RZ ;  /* 0x0000004000007824 */ /* 0x000fe200078e00ff */
[----:B------:R-:W-:Y:S01]  /*0be0*/  SHF.R.S32.HI R9, RZ, 0x1f, R144 ;  /* 0x0000001fff097819 */ /* 0x000fe20000011490 */
[----:B------:R-:W-:Y:S01]  /*0bf0*/  IMAD R10, R4, 0x10, R5 ;  /* 0x00000010040a7824 */ /* 0x000fe200078e0205 */
[----:B------:R-:W-:Y:S01]  /*0c00*/  LEA.HI R3, R3, R150, RZ, 0x2 ;  /* 0x0000009603037211 */ /* 0x000fe200078f10ff */
[----:B------:R-:W-:Y:S01]  /*0c10*/  IMAD.IADD R2, R5, 0x1, -R2 ;  /* 0x0000000105027824 */ /* 0x000fe200078e0a02 */
[----:B------:R-:W-:Y:S01]  /*0c20*/  LEA.HI R6, R9, R144, RZ, 0x2 ;  /* 0x0000009009067211 */ /* 0x000fe200078f10ff */
[----:B------:R-:W-:Y:S01]  /*0c30*/  IMAD.SHL.U32 R7, R7, 0x8, RZ ;  /* 0x0000000807077824 */ /* 0x000fe200078e00ff */
[----:B------:R-:W-:-:S02]  /*0c40*/  LOP3.LUT R0, R0, 0x7ffffe00, RZ, 0xc0, !PT ;  /* 0x7ffffe0000007812 */ /* 0x000fc400078ec0ff */
[C---:B------:R-:W-:Y:S01]  /*0c50*/  R2P PR, R2.reuse, 0x6 ;  /* 0x0000000602007804 */ /* 0x040fe20000000000 */
[----:B------:R-:W-:Y:S01]  /*0c60*/  IMAD.SHL.U32 R2, R2, 0x40, RZ ;  /* 0x0000004002027824 */ /* 0x000fe200078e00ff */
[--C-:B------:R-:W-:Y:S01]  /*0c70*/  SHF.R.S32.HI R8, RZ, 0x2, R6.reuse ;  /* 0x00000002ff087819 */ /* 0x100fe20000011406 */
[----:B------:R-:W-:Y:S01]  /*0c80*/  IMAD.U32 R147, R10, 0x20, R7 ;  /* 0x000000200a937824 */ /* 0x000fe200078e0007 */
[----:B------:R-:W-:Y:S01]  /*0c90*/  SHF.R.S32.HI R11, RZ, 0x1f, R6 ;  /* 0x0000001fff0b7819 */ /* 0x000fe20000011406 */
[----:B------:R-:W-:Y:S01]  /*0ca0*/  IMAD R0, R4, 0x400, R0 ;  /* 0x0000040004007824 */ /* 0x000fe200078e0200 */
[----:B------:R-:W-:Y:S02]  /*0cb0*/  LOP3.LUT R2, R2, 0x1c0, RZ, 0xc0, !PT ;  /* 0x000001c002027812 */ /* 0x000fe400078ec0ff */
[----:B------:R-:W-:Y:S02]  /*0cc0*/  SHF.R.S32.HI R145, RZ, 0x7, R145 ;  /* 0x00000007ff917819 */ /* 0x000fe40000011491 */
[----:B------:R-:W-:-:S02]  /*0cd0*/  LOP3.LUT R7, R2, 0x8, R7, 0xf8, !PT ;  /* 0x0000000802077812 */ /* 0x000fc400078ef807 */
[----:B------:R-:W-:Y:S01]  /*0ce0*/  SHF.R.U32.HI R2, RZ, 0x3, R2 ;  /* 0x00000003ff027819 */ /* 0x000fe20000011602 */
[----:B------:R-:W-:Y:S01]  /*0cf0*/  IMAD.HI R4, R145, 0x55555556, RZ ;  /* 0x5555555691047827 */ /* 0x000fe200078e02ff */
[----:B------:R-:W-:Y:S02]  /*0d00*/  LOP3.LUT R141, R3, 0xfffffffc, RZ, 0xc0, !PT ;  /* 0xfffffffc038d7812 */ /* 0x000fe400078ec0ff */
[----:B------:R-:W-:Y:S02]  /*0d10*/  LOP3.LUT R7, R7, R2, RZ, 0x3c, !PT ;  /* 0x0000000207077212 */ /* 0x000fe400078e3cff */
[----:B------:R-:W-:Y:S01]  /*0d20*/  LEA.HI R11, R11, R8, RZ, 0x3 ;  /* 0x000000080b0b7211 */ /* 0x000fe200078f18ff */
[----:B------:R-:W-:Y:S01]  /*0d30*/  IMAD.IADD R141, R150, 0x1, -R141 ;  /* 0x00000001968d7824 */ /* 0x000fe200078e0a8d */
[----:B------:R-:W-:Y:S01]  /*0d40*/  LEA.HI R9, R9, R144, RZ, 0x5 ;  /* 0x0000009009097211 */ /* 0x000fe200078f28ff */
[----:B------:R-:W-:Y:S01]  /*0d50*/  IMAD.IADD R0, R0, 0x1, R7 ;  /* 0x0000000100007824 */ /* 0x000fe200078e0207 */
[----:B------:R-:W-:Y:S01]  /*0d60*/  LOP3.LUT R11, R11, 0xfffffff8, RZ, 0xc0, !PT ;  /* 0xfffffff80b0b7812 */ /* 0x000fe200078ec0ff */
[----:B------:R-:W-:Y:S01]  /*0d70*/  IMAD.SHL.U32 R138, R141, 0x8, RZ ;  /* 0x000000088d8a7824 */ /* 0x000fe200078e00ff */
[----:B------:R-:W-:-:S02]  /*0d80*/  LEA.HI R4, R4, R4, RZ, 0x1 ;  /* 0x0000000404047211 */ /* 0x000fc400078f08ff */
[----:B------:R-:W-:Y:S01]  /*0d90*/  SHF.R.S32.HI R9, RZ, 0x5, R9 ;  /* 0x00000005ff097819 */ /* 0x000fe20000011409 */
[----:B------:R-:W-:Y:S01]  /*0da0*/  IMAD.IADD R8, R8, 0x1, -R11 ;  /* 0x0000000108087824 */ /* 0x000fe200078e0a0b */
[----:B------:R-:W-:Y:S01]  /*0db0*/  LEA.HI R2, R141, R141, RZ, 0x1 ;  /* 0x0000008d8d027211 */ /* 0x000fe200078f08ff */
[----:B------:R-:W-:Y:S01]  /*0dc0*/  IMAD R4, R4, -0x3, R145 ;  /* 0xfffffffd04047824 */ /* 0x000fe200078e0291 */
[----:B------:R-:W-:Y:S01]  /*0dd0*/  LEA R17, R0, UR42, 0x1 ;  /* 0x0000002a00117c11 */ /* 0x000fe2000f8e08ff */
[----:B------:R-:W-:Y:S01]  /*0de0*/  IMAD R9, R9, 0x10, R8 ;  /* 0x0000001009097824 */ /* 0x000fe200078e0208 */
[----:B------:R-:W-:Y:S01]  /*0df0*/  LOP3.LUT R2, R2, 0x1ffffffe, RZ, 0xc0, !PT ;  /* 0x1ffffffe02027812 */ /* 0x000fe200078ec0ff */
[----:B------:R-:W-:Y:S01]  /*0e00*/  VIADD R139, R138, 0x20 ;  /* 0x000000208a8b7836 */ /* 0x000fe20000000000 */
[----:B------:R-:W-:Y:S01]  /*0e10*/  SHF.R.S32.HI R142, RZ, 0x2, R3 ;  /* 0x00000002ff8e7819 */ /* 0x000fe20000011403 */
[C---:B------:R-:W-:Y:S01]  /*0e20*/  VIADD R22, R17.reuse, 0x21800 ;  /* 0x0002180011167836 */ /* 0x040fe20000000000 */
[----:B------:R-:W-:Y:S01]  /*0e30*/  SEL R18, R18, 0xffffffc0, !P2 ;  /* 0xffffffc012127807 */ /* 0x000fe20005000000 */
[----:B------:R-:W-:Y:S01]  /*0e40*/  VIADD R140, R138, 0x40 ;  /* 0x000000408a8c7836 */ /* 0x000fe20000000000 */
[----:B------:R-:W-:Y:S01]  /*0e50*/  LOP3.LUT R3, R6, 0x7ffffffc, RZ, 0xc0, !PT ;  /* 0x7ffffffc06037812 */ /* 0x000fe200078ec0ff */
[----:B------:R-:W-:Y:S01]  /*0e60*/  VIADD R23, R17, 0x21820 ;  /* 0x0002182011177836 */ /* 0x000fe20000000000 */
[----:B------:R-:W-:Y:S01]  /*0e70*/  SHF.R.S32.HI R149, RZ, 0x1f, R139 ;  /* 0x0000001fff957819 */ /* 0x000fe2000001148b */
[----:B------:R-:W-:Y:S01]  /*0e80*/  IMAD R146, R4, 0x40, R9 ;  /* 0x0000004004927824 */ /* 0x000fe200078e0209 */
[----:B------:R-:W-:Y:S01]  /*0e90*/  SHF.R.S32.HI R148, RZ, 0x1f, R140 ;  /* 0x0000001fff947819 */ /* 0x000fe2000001148c */
[----:B------:R-:W-:-:S02]  /*0ea0*/  IMAD.IADD R137, R141, 0x1, -R2 ;  /* 0x000000018d897824 */ /* 0x000fc400078e0a02 */
[C---:B------:R-:W-:Y:S02]  /*0eb0*/  @P1 VIADD R23, R22.reuse, 0xffffffe0 ;  /* 0xffffffe016171836 */ /* 0x040fe40000000000 */
[----:B------:R-:W-:Y:S02]  /*0ec0*/  IMAD.IADD R22, R22, 0x1, R18 ;  /* 0x0000000116167824 */ /* 0x000fe400078e0212 */
[----:B------:R-:W-:Y:S02]  /*0ed0*/  IMAD.IADD R16, R144, 0x1, -R3 ;  /* 0x0000000190107824 */ /* 0x000fe400078e0a03 */
[----:B------:R-:W-:Y:S02]  /*0ee0*/  IMAD R137, R137, 0x8, R146 ;  /* 0x0000000889897824 */ /* 0x000fe400078e0292 */
[----:B------:R-:W-:Y:S02]  /*0ef0*/  IMAD.IADD R18, R18, 0x1, R23 ;  /* 0x0000000112127824 */ /* 0x000fe400078e0217 */
[----:B------:R-:W-:-:S07]  /*0f00*/  VIADD R136, R23, 0x6000 ;  /* 0x0000600017887836 */ /* 0x000fce0000000000 */
.L_x_10822:
        /* <DEDUP_REMOVED lines=21> */
.L_x_10734:
[----:B------:R-:W-:Y:S01]  /*1060*/  ULDC UR7, c[0x0][0xc54] ;  /* 0x0003150000077ab9 */ /* 0x000fe20000000800 */
[----:B------:R-:W-:Y:S01]  /*1070*/  UMOV UR6, UR9 ;  /* 0x0000000900067c82 */ /* 0x000fe20008000000 */
[----:B------:R-:W-:-:S11]  /*1080*/  UISETP.NE.AND UP0, UPT, UR7, 0x1, UPT ;  /* 0x000000010700788c */ /* 0x000fd6000bf05270 */
[----:B------:R-:W-:Y:S02]  /*1090*/  @UP0 ULDC.64 UR10, c[0x0][0xc58] ;  /* 0x00031600000a0ab9 */ /* 0x000fe40000000a00 */
[----:B------:R-:W-:-:S04]  /*10a0*/  UIMAD.WIDE.U32 UR4, UR9, UR10, URZ ;  /* 0x0000000a090472a5 */ /* 0x000fc8000f8e003f */
[----:B------:R-:W-:-:S04]  /*10b0*/  @UP0 USHF.R.U32.HI UR6, URZ, UR11, UR5 ;  /* 0x0000000b3f060299 */ /* 0x000fc80008011605 */
[----:B------:R-:W-:-:S12]  /*10c0*/  UIMAD UR4, UR6, UR7, URZ ;  /* 0x00000007060472a4 */ /* 0x000fd8000f8e023f */
.L_x_10735:
        /* <DEDUP_REMOVED lines=9> */
[----:B------:R-:W-:-:S02]  /*1160*/  UIMAD UR41, UR6, 0xc0, URZ ;  /* 0x000000c0062978a4 */ /* 0x000fc4000f8e023f */
        /* <DEDUP_REMOVED lines=39> */
.L_x_10737:
[----:B------:R-:W-:-:S11]  /*13e0*/  UISETP.NE.AND UP0, UPT, UR5, 0x1, UPT ;  /* 0x000000010500788c */ /* 0x000fd6000bf05270 */
[----:B------:R-:W-:Y:S02]  /*13f0*/  @UP0 ULDC.64 UR8, c[0x0][0x9e8] ;  /* 0x00027a0000080ab9 */ /* 0x000fe40000000a00 */
[----:B------:R-:W-:-:S04]  /*1400*/  UIMAD.WIDE.U32 UR6, UR4, UR8, URZ ;  /* 0x00000008040672a5 */ /* 0x000fc8000f8e003f */
[----:B------:R-:W-:-:S12]  /*1410*/  @UP0 USHF.R.U32.HI UR4, URZ, UR9, UR7 ;  /* 0x000000093f040299 */ /* 0x000fd80008011607 */
.L_x_10738:
[----:B------:R-:W-:-:S06]  /*1420*/  UIMAD UR4, UR4, UR5, UR5 ;  /* 0x00000005040472a4 */ /* 0x000fcc000f8e0205 */
[----:B------:R-:W-:-:S07]  /*1430*/  VIMNMX R0, R0, UR4, PT ;  /* 0x0000000400007c48 */ /* 0x000fce000bfe0100 */
.L_x_10736:
        /* <DEDUP_REMOVED lines=29> */
.L_x_10740:
[----:B------:R-:W-:-:S11]  /*1610*/  UISETP.NE.AND UP0, UPT, UR5, 0x1, UPT ;  /* 0x000000010500788c */ /* 0x000fd6000bf05270 */
[----:B------:R-:W-:Y:S02]  /*1620*/  @UP0 ULDC.64 UR10, c[0x0][0x9e8] ;  /* 0x00027a00000a0ab9 */ /* 0x000fe40000000a00 */
[----:B------:R-:W-:-:S04]  /*1630*/  UIMAD.WIDE.U32 UR6, UR4, UR10, URZ ;  /* 0x0000000a040672a5 */ /* 0x000fc8000f8e003f */
[----:B------:R-:W-:-:S12]  /*1640*/  @UP0 USHF.R.U32.HI UR4, URZ, UR11, UR7 ;  /* 0x0000000b3f040299 */ /* 0x000fd80008011607 */
.L_x_10741:
[----:B------:R-:W-:-:S04]  /*1650*/  UIMAD UR4, UR4, UR5, URZ ;  /* 0x00000005040472a4 */ /* 0x000fc8000f8e023f */
[----:B------:R-:W-:-:S04]  /*1660*/  UISETP.LT.AND UP0, UPT, UR9, UR4, UPT ;  /* 0x000000040900728c */ /* 0x000fc8000bf01270 */
[----:B------:R-:W-:-:S12]  /*1670*/  USEL UR9, UR9, UR4, !UP0 ;  /* 0x0000000409097287 */ /* 0x000fd8000c000000 */
.L_x_10739:
[----:B------:R-:W-:Y:S01]  /*1680*/  USHF.R.S32.HI UR4, URZ, 0x1f, UR9 ;  /* 0x0000001f3f047899 */ /* 0x000fe20008011409 */
[----:B------:R-:W-:Y:S01]  /*1690*/  PLOP3.LUT P0, PT, PT, PT, PT, 0x80, 0x0 ;  /* 0x000000000000781c */ /* 0x000fe20003f0f070 */
[----:B------:R-:W-:Y:S01]  /*16a0*/  IMAD.MOV.U32 R36, RZ, RZ, RZ ;  /* 0x000000ffff247224 */ /* 0x000fe200078e00ff */
[----:B------:R-:W-:Y:S01]  /*16b0*/  CS2R R30, SRZ ;  /* 0x00000000001e7805 */ /* 0x000fe2000001ff00 */
[----:B------:R-:W-:Y:S01]  /*16c0*/  ULEA.HI UR4, UR4, UR9, URZ, 0x7 ;  /* 0x0000000904047291 */ /* 0x000fe2000f8f383f */
[----:B------:R-:W-:Y:S01]  /*16d0*/  IMAD.MOV.U32 R0, RZ, RZ, RZ ;  /* 0x000000ffff007224 */ /* 0x000fe200078e00ff */
[----:B------:R-:W-:Y:S01]  /*16e0*/  CS2R R28, SRZ ;  /* 0x00000000001c7805 */ /* 0x000fe2000001ff00 */
[----:B------:R-:W-:Y:S01]  /*16f0*/  IMAD.MOV.U32 R48, RZ, RZ, RZ ;  /* 0x000000ffff307224 */ /* 0x000fe200078e00ff */
[----:B------:R-:W-:Y:S01]  /*1700*/  USHF.R.S32.HI UR4, URZ, 0x7, UR4 ;  /* 0x000000073f047899 */ /* 0x000fe20008011404 */
[----:B------:R-:W-:Y:S01]  /*1710*/  IMAD.MOV.U32 R133, RZ, RZ, RZ ;  /* 0x000000ffff857224 */ /* 0x000fe200078e00ff */
[----:B------:R-:W-:Y:S01]  /*1720*/  CS2R R26, SRZ ;  /* 0x00000000001a7805 */ /* 0x000fe2000001ff00 */
[----:B------:R-:W-:Y:S01]  /*1730*/  IMAD.MOV.U32 R44, RZ, RZ, RZ ;  /* 0x000000ffff2c7224 */ /* 0x000fe200078e00ff */
[----:B------:R-:W-:Y:S01]  /*1740*/  UISETP.LT.AND UP0, UPT, URZ, UR4, UPT ;  /* 0x000000043f00728c */ /* 0x000fe2000bf01270 */
[----:B------:R-:W-:Y:S01]  /*1750*/  IMAD.MOV.U32 R129, RZ, RZ, RZ ;  /* 0x000000ffff817224 */ /* 0x000fe200078e00ff */
[----:B------:R-:W-:Y:S01]  /*1760*/  CS2R R122, SRZ ;  /* 0x00000000007a7805 */ /* 0x000fe2000001ff00 */
[----:B------:R-:W-:Y:S01]  /*1770*/  IMAD.MOV.U32 R46, RZ, RZ, RZ ;  /* 0x000000ffff2e7224 */ /* 0x000fe200078e00ff */
[----:B------:R-:W-:Y:S01]  /*1780*/  USEL UR39, URZ, UR4, !UP0 ;  /* 0x000000043f277287 */ /* 0x000fe2000c000000 */
[----:B------:R-:W-:Y:S01]  /*1790*/  IMAD.MOV.U32 R125, RZ, RZ, RZ ;  /* 0x000000ffff7d7224 */ /* 0x000fe200078e00ff */
[----:B------:R-:W-:-:S02]  /*17a0*/  CS2R R120, SRZ ;  /* 0x0000000000787805 */ /* 0x000fc4000001ff00 */
[----:B------:R-:W-:Y:S02]  /*17b0*/  CS2R R118, SRZ ;  /* 0x0000000000767805 */ /* 0x000fe4000001ff00 */
[----:B------:R-:W-:Y:S02]  /*17c0*/  CS2R R116, SRZ ;  /* 0x0000000000747805 */ /* 0x000fe4000001ff00 */
[----:B------:R-:W-:Y:S02]  /*17d0*/  CS2R R114, SRZ ;  /* 0x0000000000727805 */ /* 0x000fe4000001ff00 */
[----:B------:R-:W-:Y:S02]  /*17e0*/  ISETP.GT.AND P1, PT, R88, UR39, PT ;  /* 0x0000002758007c0c */ /* 0x000fe4000bf24270 */
        /* <DEDUP_REMOVED lines=15> */
[----:B------:R-:W0:Y:S02]  /*18e0*/  SHFL.IDX PT, R0, R145, RZ, 0x1f ;  /* 0x00001fff91007589 */ /* 0x000e2400000e0000 */
[----:B0-----:R-:W-:-:S13]  /*18f0*/  R2UR UR37, R0 ;  /* 0x00000000002572ca */ /* 0x001fda00000e0000 */
[----:B------:R-:W-:-:S04]  /*1900*/  UIMAD.WIDE UR4, UR37, 0x55555556, URZ ;  /* 0x55555556250478a5 */ /* 0x000fc8000f8e023f */
[----:B------:R-:W-:Y:S02]  /*1910*/  ULEA.HI UR51, UR5, UR5, URZ, 0x1 ;  /* 0x0000000505337291 */ /* 0x000fe4000f8f083f */
[----:B------:R-:W-:Y:S02]  /*1920*/  UIADD3 UR5, UR42, 0x21800, URZ ;  /* 0x000218002a057890 */ /* 0x000fe4000fffe03f */
[----:B------:R-:W-:Y:S02]  /*1930*/  UIMAD UR51, UR51, -0x3, UR37 ;  /* 0xfffffffd333378a4 */ /* 0x000fe4000f8e0225 */
[----:B------:R-:W-:Y:S02]  /*1940*/  ULOP3.LUT UP0, URZ, UR5, 0x3ff, URZ, 0xc0, !UPT ;  /* 0x000003ff053f7892 */ /* 0x000fe4000f80c03f */
[----:B------:R-:W-:Y:S02]  /*1950*/  ULEA UR4, UR51, UR42, 0xc ;  /* 0x0000002a33047291 */ /* 0x000fe4000f8e603f */
[----:B------:R-:W-:-:S02]  /*1960*/  ULEA UR5, UR51, UR5, 0xd ;  /* 0x0000000533057291 */ /* 0x000fc4000f8e683f */
[----:B------:R-:W-:Y:S01]  /*1970*/  PLOP3.LUT P0, PT, PT, PT, UP0, 0x80, 0x0 ;  /* 0x000000000000781c */ /* 0x000fe20003f0f008 */
[----:B------:R-:W-:Y:S02]  /*1980*/  UIADD3 UR4, UR4, 0xc400, URZ ;  /* 0x0000c40004047890 */ /* 0x000fe4000fffe03f */
[----:B------:R-:W-:Y:S02]  /*1990*/  USHF.R.U32.HI UR5, URZ, 0x4, UR5 ;  /* 0x000000043f057899 */ /* 0x000fe40008011605 */
[----:B------:R-:W-:Y:S02]  /*19a0*/  USHF.R.U32.HI UR4, URZ, 0x4, UR4 ;  /* 0x000000043f047899 */ /* 0x000fe40008011604 */
[----:B------:R-:W-:Y:S02]  /*19b0*/  ULOP3.LUT UR36, UR5, 0x3fff, URZ, 0xc0, !UPT ;  /* 0x00003fff05247892 */ /* 0x000fe4000f8ec03f */
[----:B------:R-:W-:-:S04]  /*19c0*/  ULOP3.LUT UR53, UR4, 0x3fff, URZ, 0xc0, !UPT ;  /* 0x00003fff04357892 */ /* 0x000fc8000f8ec03f */
[----:B------:R-:W-:Y:S08]  /*19d0*/  @!P0 BRA `(.L_x_10743) ;  /* 0x0000000000408947 */ /* 0x000ff00003800000 */
        /* <DEDUP_REMOVED lines=16> */
.L_x_10743:
        /* <DEDUP_REMOVED lines=9> */
.L_x_10934:
[----:B------:R-:W-:Y:S05]  /*1b70*/  @!P0 BRA `(.L_x_10745) ;  /* 0x0000000000048947 */ /* 0x000fea0003800000 */
[----:B------:R-:W-:Y:S01]  /*1b80*/  BPT.TRAP 0x1 ;  /* 0x000000040000795c */ /* 0x000fe20000300000 */
.L_x_10745:
[----:B------:R-:W-:Y:S02]  /*1b90*/  IMAD.U32 R90, RZ, RZ, UR45 ;  /* 0x0000002dff5a7e24 */ /* 0x000fe4000f8e00ff */
[----:B0-----:R-:W-:-:S03]  /*1ba0*/  IMAD.U32 R3, RZ, RZ, UR50 ;  /* 0x00000032ff037e24 */ /* 0x001fc6000f8e00ff */
[----:B------:R-:W-:Y:S02]  /*1bb0*/  LEA R90, R90, UR42, 0x3 ;  /* 0x0000002a5a5a7c11 */ /* 0x000fe4000f8e18ff */
[----:B------:R-:W-:-:S04]  /*1bc0*/  SHF.L.U32 R3, R3, 0x1f, RZ ;  /* 0x0000001f03037819 */ /* 0x000fc800000006ff */
[----:B------:R0:W1:Y:S01]  /*1bd0*/  SYNCS.PHASECHK.TRANS64.TRYWAIT P2, [R90+URZ+0x2d830], R3 ;  /* 0x02d830035a0075a7 */ /* 0x000062000804017f */
[----:B------:R-:W-:Y:S05]  /*1be0*/  @!P0 BRA `(.L_x_10746) ;  /* 0x0000000000048947 */ /* 0x000fea0003800000 */
[----:B------:R-:W-:Y:S01]  /*1bf0*/  BPT.TRAP 0x1 ;  /* 0x000000040000795c */ /* 0x000fe20000300000 */
.L_x_10746:
[----:B------:R-:W2:Y:S02]  /*1c00*/  S2R R0, SR_TID.X ;  /* 0x0000000000007919 */ /* 0x000ea40000002100 */
[----:B--2---:R-:W-:Y:S01]  /*1c10*/  LOP3.LUT P1, RZ, R0, 0x7f, RZ, 0xc0, !PT ;  /* 0x0000007f00ff7812 */ /* 0x004fe2000782c0ff */
[----:B-1----:R-:W-:-:S12]  /*1c20*/  @P2 BRA `(.L_x_10747) ;  /* 0x0000000000082947 */ /* 0x002fd80003800000 */
[----:B------:R-:W1:Y:S02]  /*1c30*/  SYNCS.PHASECHK.TRANS64.TRYWAIT P2, [R90+URZ+0x2d830], R3 ;  /* 0x02d830035a0075a7 */ /* 0x000e64000804017f */
[----:B-1----:R-:W-:Y:S05]  /*1c40*/  @!P2 BRA `(.L_x_10748) ;  /* 0x000001480030a947 */ /* 0x002fea0003800000 */
.L_x_10747:
[----:B------:R-:W-:Y:S05]  /*1c50*/  WARPSYNC.ALL ;  /* 0x0000000000007948 */ /* 0x000fea0003800000 */
[----:B------:R-:W-:Y:S01]  /*1c60*/  UIADD3 UR4, UR42, 0x15400, URZ ;  /* 0x000154002a047890 */ /* 0x000fe2000fffe03f */
[----:B------:R-:W-:Y:S01]  /*1c70*/  WARPGROUP.ARRIVE ;  /* 0x00000000000079c5 */ /* 0x000fe20000000000 */
[----:B------:R-:W-:Y:S01]  /*1c80*/  UMOV UR5, 0x80000020 ;  /* 0x8000002000057882 */ /* 0x000fe20000000000 */
[----:B------:R-:W-:Y:S01]  /*1c90*/  UMOV UR7, 0x80000020 ;  /* 0x8000002000077882 */ /* 0x000fe20000000000 */
[----:B------:R-:W-:Y:S01]  /*1ca0*/  USHF.R.U32.HI UR4, URZ, 0x4, UR4 ;  /* 0x000000043f047899 */ /* 0x000fe20008011604 */
[----:B------:R-:W2:Y:S01]  /*1cb0*/  LDC R143, c[0x0][0x288] ;  /* 0x0000a200ff8f7b82 */ /* 0x000ea20000000800 */
[----:B------:R-:W-:Y:S01]  /*1cc0*/  UMOV UR9, 0x80000020 ;  /* 0x8000002000097882 */ /* 0x000fe20000000000 */
[----:B------:R-:W-:Y:S01]  /*1cd0*/  UMOV UR11, 0x80000020 ;  /* 0x80000020000b7882 */ /* 0x000fe20000000000 */
[----:B------:R-:W-:Y:S01]  /*1ce0*/  ULOP3.LUT UR4, UR4, 0x3fff, URZ, 0xc0, !UPT ;  /* 0x00003fff04047892 */ /* 0x000fe2000f8ec03f */
[----:B01----:R-:W-:Y:S01]  /*1cf0*/  @!P1 VIADD R90, R90, 0x2d840 ;  /* 0x0002d8405a5a9836 */ /* 0x003fe20000000000 */
[----:B------:R-:W-:Y:S01]  /*1d00*/  UMOV UR13, 0x80000020 ;  /* 0x80000020000d7882 */ /* 0x000fe20000000000 */
[----:B------:R-:W-:Y:S01]  /*1d10*/  UMOV UR15, 0x80000020 ;  /* 0x80000020000f7882 */ /* 0x000fe20000000000 */
[----:B------:R-:W-:-:S02]  /*1d20*/  ULOP3.LUT UR32, UR4, 0x10000, URZ, 0xfc, !UPT ;  /* 0x0001000004207892 */ /* 0x000fc4000f8efc3f */
[----:B------:R-:W-:Y:S01]  /*1d30*/  ULOP3.LUT UR4, UR53, 0x10000, URZ, 0xfc, !UPT ;  /* 0x0001000035047892 */ /* 0x000fe2000f8efc3f */
[----:B------:R-:W-:Y:S01]  /*1d40*/  @!P1 PRMT R90, RZ, 0x654, R90 ;  /* 0x00000654ff5a9816 */ /* 0x000fe2000000005a */
[----:B------:R-:W-:Y:S02]  /*1d50*/  UIMAD UR6, UR45, 0x600, UR32 ;  /* 0x000006002d0678a4 */ /* 0x000fe4000f8e0220 */
[----:B------:R-:W-:Y:S02]  /*1d60*/  UIADD3 UR8, UR4, 0x2, URZ ;  /* 0x0000000204087890 */ /* 0x000fe4000fffe03f */
[----:B------:R-:W-:Y:S02]  /*1d70*/  UIADD3 UR10, UR6, 0x2, URZ ;  /* 0x00000002060a7890 */ /* 0x000fe4000fffe03f */
[----:B------:R-:W-:Y:S02]  /*1d80*/  UIADD3 UR12, UR4, 0x300, URZ ;  /* 0x00000300040c7890 */ /* 0x000fe4000fffe03f */
[----:B------:R-:W-:-:S02]  /*1d90*/  UIADD3 UR14, UR6, 0x200, URZ ;  /* 0x00000200060e7890 */ /* 0x000fc4000fffe03f */
[----:B------:R-:W-:Y:S01]  /*1da0*/  HGMMA.64x128x16.F32.BF16 R24, gdesc[UR4], RZ, !UPT, gsb0 ;  /* 0x01e00000041879f0 */ /* 0x000fe2000c0018ff */
        /* <DEDUP_REMOVED lines=14> */
[----:B------:R-:W-:Y:S02]  /*1e90*/  UISETP.NE.AND UP0, UPT, UR6, 0x1, UPT ;  /* 0x000000010600788c */ /* 0x000fe4000bf05270 */
[----:B------:R-:W-:-:S04]  /*1ea0*/  ULOP3.LUT UR33, URZ, UR33, URZ, 0x33, !UPT ;  /* 0x000000213f217292 */ /* 0x000fc8000f8e333f */
[----:B------:R-:W-:Y:S02]  /*1eb0*/  PLOP3.LUT P2, PT, PT, PT, UP0, 0x80, 0x0 ;  /* 0x000000000000781c */ /* 0x000fe40003f4f008 */
[----:B------:R-:W-:-:S03]  /*1ec0*/  PLOP3.LUT P3, PT, PT, PT, UP0, 0x80, 0x0 ;  /* 0x000000000000781c */ /* 0x000fc60003f6f008 */
        /* <DEDUP_REMOVED lines=21> */
[----:B------:R-:W-:Y:S01]  /*2020*/  VIADD R29, R137, UR41 ;  /* 0x00000029891d7c36 */ /* 0x000fe20008000000 */
[----:B------:R-:W0:Y:S01]  /*2030*/  LDC R71, c[0x0][0x2f0] ;  /* 0x0000bc00ff477b82 */ /* 0x000e220000000800 */
[----:B------:R-:W-:Y:S01]  /*2040*/  FMUL.FTZ R5, R30, UR10 ;  /* 0x0000000a1e057c20 */ /* 0x000fe20008410000 */
[----:B------:R-:W-:Y:S01]  /*2050*/  FMUL.FTZ R9, R39, UR10 ;  /* 0x0000000a27097c20 */ /* 0x000fe20008410000 */
[----:B------:R-:W-:Y:S01]  /*2060*/  FMUL.FTZ R39, R40, UR10 ;  /* 0x0000000a28277c20 */ /* 0x000fe20008410000 */
[----:B------:R-:W-:-:S04]  /*2070*/  @P2 IMAD.HI.U32 R30, R29, UR6, RZ ;  /* 0x000000061d1e2c27 */ /* 0x000fc8000f8e00ff */
[----:B------:R-:W-:Y:S01]  /*2080*/  FMUL.FTZ R40, R41, UR10 ;  /* 0x0000000a29287c20 */ /* 0x000fe20008410000 */
[----:B------:R-:W-:Y:S01]  /*2090*/  FMUL.FTZ R95, R36, UR10 ;  /* 0x0000000a245f7c20 */ /* 0x000fe20008410000 */
[----:B------:R-:W-:Y:S01]  /*20a0*/  FMUL.FTZ R41, R44, UR10 ;  /* 0x0000000a2c297c20 */ /* 0x000fe20008410000 */
[----:B------:R-:W-:Y:S01]  /*20b0*/  FMUL.FTZ R44, R49, UR10 ;  /* 0x0000000a312c7c20 */ /* 0x000fe20008410000 */
[----:B------:R-:W-:Y:S01]  /*20c0*/  FMUL.FTZ R36, R70, UR10 ;  /* 0x0000000a46247c20 */ /* 0x000fe20008410000 */
[----:B------:R-:W-:Y:S01]  /*20d0*/  @UP0 ULDC UR6, c[0x0][0x450] ;  /* 0x0001140000060ab9 */ /* 0x000fe20000000800 */
[----:B------:R-:W-:Y:S01]  /*20e0*/  FMUL.FTZ R49, R57, UR10 ;  /* 0x0000000a39317c20 */ /* 0x000fe20008410000 */
[----:B------:R-:W-:Y:S01]  /*20f0*/  IMAD.MOV.U32 R70, RZ, RZ, R29 ;  /* 0x000000ffff467224 */ /* 0x000fe200078e001d */
[----:B------:R-:W-:Y:S01]  /*2100*/  @P3 SHF.R.U32.HI R70, RZ, UR6, R30 ;  /* 0x00000006ff463c19 */ /* 0x000fe2000801161e */
[----:B------:R-:W-:Y:S02]  /*2110*/  IMAD.MOV.U32 R57, RZ, RZ, -0x80 ;  /* 0xffffff80ff397424 */ /* 0x000fe400078e00ff */
[----:B------:R-:W-:Y:S01]  /*2120*/  FMUL.FTZ R12, R47, UR10 ;  /* 0x0000000a2f0c7c20 */ /* 0x000fe20008410000 */
[----:B------:R-:W-:Y:S01]  /*2130*/  FMUL.FTZ R47, R56, UR10 ;  /* 0x0000000a382f7c20 */ /* 0x000fe20008410000 */
[----:B------:R-:W-:Y:S01]  /*2140*/  FMUL.FTZ R2, R24, UR10 ;  /* 0x0000000a18027c20 */ /* 0x000fe20008410000 */
[----:B------:R-:W-:Y:S01]  /*2150*/  FMUL.FTZ R56, R72, UR10 ;  /* 0x0000000a48387c20 */ /* 0x000fe20008410000 */
[----:B------:R-:W-:Y:S01]  /*2160*/  FMUL.FTZ R24, R59, UR10 ;  /* 0x0000000a3b187c20 */ /* 0x000fe20008410000 */
[----:B------:R-:W-:Y:S01]  /*2170*/  IMAD R72, R88, R57, 0x80 ;  /* 0x0000008058487424 */ /* 0x000fe200078e0239 */
[----:B------:R-:W1:Y:S01]  /*2180*/  SHFL.IDX PT, R59, R70, RZ, 0x1c1f ;  /* 0x001c1fff463b7589 */ /* 0x000e6200000e0000 */
[----:B------:R-:W-:Y:S01]  /*2190*/  ULDC.64 UR6, c[0x0][0x9e0] ;  /* 0x0002780000067ab9 */ /* 0x000fe20000000a00 */
[----:B------:R-:W-:Y:S01]  /*21a0*/  FMUL.FTZ R10, R42, UR10 ;  /* 0x0000000a2a0a7c20 */ /* 0x000fe20008410000 */
[----:B------:R-:W-:Y:S01]  /*21b0*/  FMUL.FTZ R13, R46, UR10 ;  /* 0x0000000a2e0d7c20 */ /* 0x000fe20008410000 */
[----:B------:R-:W-:Y:S01]  /*21c0*/  VIADD R57, R72, 0x1 ;  /* 0x0000000148397836 */ /* 0x000fe20000000000 */
[----:B------:R-:W-:Y:S01]  /*21d0*/  UISETP.GE.AND UP1, UPT, UR7, 0x1, UPT ;  /* 0x000000010700788c */ /* 0x000fe2000bf26270 */
        /* <DEDUP_REMOVED lines=46> */
[----:B------:R-:W-:Y:S01]  /*24c0*/  PLOP3.LUT P2, PT, PT, PT, UP1, 0x40, 0x0 ;  /* 0x000000000000781c */ /* 0x000fe20003f4e818 */
[----:B------:R-:W3:Y:S01]  /*24d0*/  MUFU.TANH R2, R2 ;  /* 0x0000000200027308 */ /* 0x000ee20000002400 */
[C---:B0-----:R-:W-:Y:S01]  /*24e0*/  IMAD R57, R71.reuse, UR43, R72 ;  /* 0x0000002b47397c24 */ /* 0x041fe2000f8e0248 */
[----:B------:R0:W-:Y:S01]  /*24f0*/  @!P1 SYNCS.ARRIVE.TRANS64.RED.A1T0 RZ, [R90+URZ], RZ ;  /* 0x000000ff5aff99a7 */ /* 0x0001e2000810043f */
[----:B------:R-:W-:Y:S01]  /*2500*/  IMAD R58, R71, UR43, R58 ;  /* 0x0000002b473a7c24 */ /* 0x000fe2000f8e023a */
[----:B------:R-:W-:Y:S01]  /*2510*/  LEA R75, R88, 0xffffff80, 0x7 ;  /* 0xffffff80584b7811 */ /* 0x000fe200078e38ff */
[----:B------:R-:W-:-:S02]  /*2520*/  IMAD R74, R16, -0x2, R57 ;  /* 0xfffffffe104a7824 */ /* 0x000fc400078e0239 */
[----:B--2---:R-:W-:Y:S01]  /*2530*/  IMAD.IADD R58, R58, 0x1, -R143 ;  /* 0x000000013a3a7824 */ /* 0x004fe200078e0a8f */
[----:B------:R-:W2:Y:S03]  /*2540*/  MUFU.TANH R89, R89 ;  /* 0x0000005900597308 */ /* 0x000ea60000002400 */
[C---:B------:R-:W-:Y:S02]  /*2550*/  VIADD R77, R58.reuse, UR6 ;  /* 0x000000063a4d7c36 */ /* 0x040fe40008000000 */
[----:B------:R-:W-:-:S03]  /*2560*/  VIADD R76, R58, UR33 ;  /* 0x000000213a4c7c36 */ /* 0x000fc60008000000 */
[----:B------:R-:W4:Y:S01]  /*2570*/  MUFU.TANH R0, R0 ;  /* 0x0000000000007308 */ /* 0x000f220000002400 */
[----:B-1----:R-:W-:Y:S01]  /*2580*/  VIADDMNMX R68, R59, R77, R74, PT ;  /* 0x0000004d3b447246 */ /* 0x002fe2000380014a */
[----:B------:R-:W-:-:S06]  /*2590*/  IMAD.IADD R69, R76, 0x1, R59 ;  /* 0x000000014c457824 */ /* 0x000fcc00078e023b */
[----:B------:R-:W1:Y:S08]  /*25a0*/  MUFU.TANH R3, R3 ;  /* 0x0000000300037308 */ /* 0x000e700000002400 */
        /* <DEDUP_REMOVED lines=74> */
.L_x_10751:
[----:B------:R-:W-:-:S06]  /*2a50*/  UISETP.NE.AND UP2, UPT, UR7, 0x1, UPT ;  /* 0x000000010700788c */ /* 0x000fcc000bf45270 */
[----:B------:R-:W-:-:S05]  /*2a60*/  PLOP3.LUT P2, PT, PT, PT, UP2, 0x80, 0x0 ;  /* 0x000000000000781c */ /* 0x000fca0003f4f028 */
[----:B------:R-:W-:-:S08]  /*2a70*/  @UP2 ULDC.64 UR10, c[0x0][0x9e8] ;  /* 0x00027a00000a2ab9 */ /* 0x000fd00000000a00 */
[----:B------:R-:W-:-:S05]  /*2a80*/  @P2 IMAD.HI.U32 R57, R58, UR10, RZ ;  /* 0x0000000a3a392c27 */ /* 0x000fca000f8e00ff */
[----:B------:R-:W-:-:S07]  /*2a90*/  @P2 SHF.R.U32.HI R58, RZ, UR11, R57 ;  /* 0x0000000bff3a2c19 */ /* 0x000fce0008011639 */
.L_x_10752:
[----:B------:R-:W-:Y:S05]  /*2aa0*/  BSYNC B0 ;  /* 0x0000000000007941 */ /* 0x000fea0003800000 */
.L_x_10750:
[----:B------:R-:W-:-:S04]  /*2ab0*/  IMAD R57, R58, UR7, -R75 ;  /* 0x000000073a397c24 */ /* 0x000fc8000f8e0a4b */
[----:B------:R-:W-:-:S05]  /*2ac0*/  IMAD R57, R16, -0x2, R57 ;  /* 0xfffffffe10397824 */ /* 0x000fca00078e0239 */
[----:B------:R-:W-:Y:S02]  /*2ad0*/  VIMNMX R69, R69, R57, !PT ;  /* 0x0000003945457248 */ /* 0x000fe40007fe0100 */
[----:B------:R-:W-:-:S07]  /*2ae0*/  VIADDMNMX R68, R57, UR7, R68, PT ;  /* 0x0000000739447c46 */ /* 0x000fce000b800144 */
.L_x_10749:
[C---:B------:R-:W-:Y:S02]  /*2af0*/  ISETP.GE.AND P4, PT, R72.reuse, 0x9, PT ;  /* 0x000000094800780c */ /* 0x040fe40003f86270 */
[C---:B------:R-:W-:Y:S02]  /*2b00*/  ISETP.GE.AND P2, PT, R72.reuse, 0x2, PT ;  /* 0x000000024800780c */ /* 0x040fe40003f46270 */
[----:B------:R-:W-:Y:S02]  /*2b10*/  ISETP.GE.AND P5, PT, R72, 0xa, PT ;  /* 0x0000000a4800780c */ /* 0x000fe40003fa6270 */
[----:B------:R-:W-:Y:S02]  /*2b20*/  LOP3.LUT R19, R19, 0xfffffffd, RZ, 0xc0, !PT ;  /* 0xfffffffd13137812 */ /* 0x000fe400078ec0ff */
[----:B------:R-:W-:-:S04]  /*2b30*/  ISETP.GT.AND P3, PT, R69, 0x1, !P2 ;  /* 0x000000014500780c */ /* 0x000fc80005764270 */
[----:B------:R-:W-:Y:S02]  /*2b40*/  ISETP.LT.OR P3, PT, R68, 0x2, P3 ;  /* 0x000000024400780c */ /* 0x000fe40001f61670 */
[----:B------:R-:W-:Y:S02]  /*2b50*/  @P4 LOP3.LUT R19, R19, 0x2, RZ, 0xfc, !PT ;  /* 0x0000000213134812 */ /* 0x000fe400078efcff */
[----:B------:R-:W-:Y:S02]  /*2b60*/  FSEL R89, R89, -INF , !P3 ;  /* 0xff80000059597808 */ /* 0x000fe40005800000 */
[----:B------:R-:W-:Y:S02]  /*2b70*/  LOP3.LUT R19, R19, 0xfffffffb, RZ, 0xc0, !PT ;  /* 0xfffffffb13137812 */ /* 0x000fe400078ec0ff */
[----:B------:R-:W-:Y:S02]  /*2b80*/  ISETP.GT.AND P4, PT, R69, 0x8, !P4 ;  /* 0x000000084500780c */ /* 0x000fe40006784270 */
[----:B------:R-:W-:-:S02]  /*2b90*/  @P5 LOP3.LUT R19, R19, 0x4, RZ, 0xfc, !PT ;  /* 0x0000000413135812 */ /* 0x000fc400078efcff */
[----:B------:R-:W-:Y:S02]  /*2ba0*/  ISETP.GT.AND P3, PT, R69, 0x9, !P5 ;  /* 0x000000094500780c */ /* 0x000fe40006f64270 */
[----:B------:R-:W-:Y:S02]  /*2bb0*/  ISETP.GE.AND P5, PT, R72, 0x11, PT ;  /* 0x000000114800780c */ /* 0x000fe40003fa6270 */
[C---:B------:R-:W-:Y:S02]  /*2bc0*/  ISETP.LT.OR P4, PT, R68.reuse, 0x9, P4 ;  /* 0x000000094400780c */ /* 0x040fe40002781670 */
[----:B------:R-:W-:Y:S02]  /*2bd0*/  ISETP.LT.OR P3, PT, R68, 0xa, P3 ;  /* 0x0000000a4400780c */ /* 0x000fe40001f61670 */
[----:B0-----:R-:W-:Y:S02]  /*2be0*/  FSEL R91, R91, -INF , !P4 ;  /* 0xff8000005b5b7808 */ /* 0x001fe40006000000 */
[----:B------:R-:W-:-:S02]  /*2bf0*/  ISETP.GE.AND P4, PT, R72, 0x12, PT ;  /* 0x000000124800780c */ /* 0x000fc40003f86270 */
[----:B------:R-:W-:Y:S02]  /*2c00*/  LOP3.LUT R19, R19, 0xfffffff7, RZ, 0xc0, !PT ;  /* 0xfffffff713137812 */ /* 0x000fe400078ec0ff */
[----:B------:R-:W-:Y:S02]  /*2c10*/  FSEL R92, R92, -INF , !P3 ;  /* 0xff8000005c5c7808 */ /* 0x000fe40005800000 */
[----:B------:R-:W-:Y:S02]  /*2c20*/  ISETP.GT.AND P3, PT, R69, 0x10, !P5 ;  /* 0x000000104500780c */ /* 0x000fe40006f64270 */
[----:B------:R-:W-:Y:S02]  /*2c30*/  @P5 LOP3.LUT R19, R19, 0x8, RZ, 0xfc, !PT ;  /* 0x0000000813135812 */ /* 0x000fe400078efcff */
[----:B------:R-:W-:Y:S02]  /*2c40*/  ISETP.LT.OR P3, PT, R68, 0x11, P3 ;  /* 0x000000114400780c */ /* 0x000fe40001f61670 */
[----:B------:R-:W-:-:S02]  /*2c50*/  LOP3.LUT R19, R19, 0xfdffffff, RZ, 0xc0, !PT ;  /* 0xfdffffff13137812 */ /* 0x000fc400078ec0ff */
[----:B------:R-:W-:Y:S02]  /*2c60*/  FSEL R93, R93, -INF , !P3 ;  /* 0xff8000005d5d7808 */ /* 0x000fe40005800000 */
[----:B------:R-:W-:Y:S02]  /*2c70*/  @P4 LOP3.LUT R19, R19, 0x2000000, RZ, 0xfc, !PT ;  /* 0x0200000013134812 */ /* 0x000fe400078efcff */
[----:B------:R-:W-:Y:S02]  /*2c80*/  ISETP.GT.AND P3, PT, R69, 0x11, !P4 ;  /* 0x000000114500780c */ /* 0x000fe40006764270 */
[----:B------:R-:W-:Y:S02]  /*2c90*/  ISETP.GE.AND P4, PT, R72, 0x19, PT ;  /* 0x000000194800780c */ /* 0x000fe40003f86270 */
[----:B------:R-:W-:Y:S02]  /*2ca0*/  ISETP.LT.OR P3, PT, R68, 0x12, P3 ;  /* 0x000000124400780c */ /* 0x000fe40001f61670 */
[----:B------:R-:W-:-:S02]  /*2cb0*/  LOP3.LUT R19, R19, 0xfeffffff, RZ, 0xc0, !PT ;  /* 0xfeffffff13137812 */ /* 0x000fc400078ec0ff */
[----:B------:R-:W-:Y:S02]  /*2cc0*/  FSEL R94, R94, -INF , !P3 ;  /* 0xff8000005e5e7808 */ /* 0x000fe40005800000 */
[----:B------:R-:W-:-:S04]  /*2cd0*/  ISETP.GT.AND P3, PT, R69, 0x18, !P4 ;  /* 0x000000184500780c */ /* 0x000fc80006764270 */
[----:B------:R-:W-:Y:S02]  /*2ce0*/  ISETP.LT.OR P3, PT, R68, 0x19, P3 ;  /* 0x000000194400780c */ /* 0x000fe40001f61670 */
[----:B------:R-:W-:Y:S02]  /*2cf0*/  @P4 LOP3.LUT R19, R19, 0x1000000, RZ, 0xfc, !PT ;  /* 0x0100000013134812 */ /* 0x000fe400078efcff */
[----:B------:R-:W-:Y:S02]  /*2d00*/  ISETP.GE.AND P4, PT, R72, 0x1a, PT ;  /* 0x0000001a4800780c */ /* 0x000fe40003f86270 */
[----:B------:R-:W-:Y:S02]  /*2d10*/  LOP3.LUT R19, R19, 0xff7fffff, RZ, 0xc0, !PT ;  /* 0xff7fffff13137812 */ /* 0x000fe400078ec0ff */
[----:B------:R-:W-:Y:S02]  /*2d20*/  FSEL R95, R95, -INF , !P3 ;  /* 0xff8000005f5f7808 */ /* 0x000fe40005800000 */
[----:B------:R-:W-:-:S04]  /*2d30*/  ISETP.GT.AND P3, PT, R69, 0x19, !P4 ;  /* 0x000000194500780c */ /* 0x000fc80006764270 */
[----:B------:R-:W-:-:S03]  /*2d40*/  ISETP.LT.OR P3, PT, R68, 0x1a, P3 ;  /* 0x0000001a4400780c */ /* 0x000fc60001f61670 */
        /* <DEDUP_REMOVED lines=110> */
[----:B------:R-:W-:Y:S02]  /*3430*/  FSEL R45, R65, -INF , !P3 ;  /* 0xff800000412d7808 */ /* 0x000fe40005800000 */
[----:B------:R-:W-:Y:S02]  /*3440*/  LOP3.LUT R19, R19, 0xffffffef, RZ, 0xc0, !PT ;  /* 0xffffffef13137812 */ /* 0x000fe400078ec0ff */
[----:B------:R-:W-:-:S04]  /*3450*/  ISETP.GT.AND P3, PT, R69, 0x68, !P4 ;  /* 0x000000684500780c */ /* 0x000fc80006764270 */
[----:B------:R-:W-:-:S03]  /*3460*/  ISETP.LT.OR P3, PT, R68, 0x69, P3 ;  /* 0x000000694400780c */ /* 0x000fc60001f61670 */
[----:B------:R-:W-:Y:S02]  /*3470*/  @P4 LOP3.LUT R19, R19, 0x10, RZ, 0xfc, !PT ;  /* 0x0000001013134812 */ /* 0x000fe400078efcff */
[----:B------:R-:W-:Y:S02]  /*3480*/  ISETP.GE.AND P4, PT, R72, 0x6a, PT ;  /* 0x0000006a4800780c */ /* 0x000fe40003f86270 */
[----:B------:R-:W-:Y:S02]  /*3490*/  FSEL R44, R66, -INF , !P3 ;  /* 0xff800000422c7808 */ /* 0x000fe40005800000 */
[----:B------:R-:W-:Y:S02]  /*34a0*/  ISETP.GT.AND P3, PT, R69, 0x69, !P4 ;  /* 0x000000694500780c */ /* 0x000fe40006764270 */
[----:B------:R-:W-:Y:S02]  /*34b0*/  LOP3.LUT R19, R19, 0xfbffffff, RZ, 0xc0, !PT ;  /* 0xfbffffff13137812 */ /* 0x000fe400078ec0ff */
[----:B------:R-:W-:-:S04]  /*34c0*/  ISETP.LT.OR P3, PT, R68, 0x6a, P3 ;  /* 0x0000006a4400780c */ /* 0x000fc80001f61670 */
[----:B------:R-:W-:Y:S02]  /*34d0*/  FSEL R43, R67, -INF , !P3 ;  /* 0xff800000432b7808 */ /* 0x000fe40005800000 */
[----:B------:R-:W-:Y:S02]  /*34e0*/  ISETP.GE.AND P3, PT, R72, 0x71, PT ;  /* 0x000000714800780c */ /* 0x000fe40003f66270 */
[----:B------:R-:W-:Y:S02]  /*34f0*/  @P4 LOP3.LUT R19, R19, 0x4000000, RZ, 0xfc, !PT ;  /* 0x0400000013134812 */ /* 0x000fe400078efcff */
[----:B------:R-:W-:Y:S02]  /*3500*/  ISETP.GT.AND P4, PT, R69, 0x70, !P3 ;  /* 0x000000704500780c */ /* 0x000fe40005f84270 */
[----:B------:R-:W-:Y:S02]  /*3510*/  LOP3.LUT R19, R19, 0xfffffffe, RZ, 0xc0, !PT ;  /* 0xfffffffe13137812 */ /* 0x000fe400078ec0ff */
        /* <DEDUP_REMOVED lines=10> */
[----:B------:R-:W-:-:S13]  /*35c0*/  ISETP.GE.AND P6, PT, R72, 0x1, PT ;  /* 0x000000014800780c */ /* 0x000fda0003fc6270 */
[----:B------:R-:W-:Y:S02]  /*35d0*/  @P6 LOP3.LUT R19, R19, 0x1, RZ, 0xfc, !PT ;  /* 0x0000000113136812 */ /* 0x000fe400078efcff */
[----:B------:R-:W-:Y:S02]  /*35e0*/  ISETP.GT.AND P6, PT, R69, RZ, !P6 ;  /* 0x000000ff4500720c */ /* 0x000fe400077c4270 */
[----:B------:R-:W-:Y:S02]  /*35f0*/  LOP3.LUT R19, R19, 0xf7ffffff, RZ, 0xc0, !PT ;  /* 0xf7ffffff13137812 */ /* 0x000fe400078ec0ff */
[----:B------:R-:W-:-:S04]  /*3600*/  ISETP.LT.OR P6, PT, R68, 0x1, P6 ;  /* 0x000000014400780c */ /* 0x000fc800037c1670 */
[----:B------:R-:W-:Y:S02]  /*3610*/  FSEL R73, R2, -INF , !P6 ;  /* 0xff80000002497808 */ /* 0x000fe40007000000 */
[----:B------:R-:W-:Y:S01]  /*3620*/  ISETP.GE.AND P6, PT, R72, 0x7a, PT ;  /* 0x0000007a4800780c */ /* 0x000fe20003fc6270 */
[----:B------:R-:W0:-:S12]  /*3630*/  SHFL.IDX PT, R2, R70, 0x1, 0x1c1f ;  /* 0x003c1f0046027f89 */ /* 0x000e1800000e0000 */
[----:B------:R-:W-:Y:S02]  /*3640*/  @P6 LOP3.LUT R19, R19, 0x8000000, RZ, 0xfc, !PT ;  /* 0x0800000013136812 */ /* 0x000fe400078efcff */
[----:B------:R-:W-:-:S04]  /*3650*/  ISETP.GT.AND P6, PT, R69, 0x79, !P6 ;  /* 0x000000794500780c */ /* 0x000fc800077c4270 */
[----:B------:R-:W-:-:S04]  /*3660*/  ISETP.LT.OR P6, PT, R68, 0x7a, P6 ;  /* 0x0000007a4400780c */ /* 0x000fc800037c1670 */
[----:B------:R-:W-:Y:S02]  /*3670*/  FSEL R40, R85, -INF , !P6 ;  /* 0xff80000055287808 */ /* 0x000fe40007000000 */
[----:B------:R-:W-:Y:S01]  /*3680*/  PLOP3.LUT P6, PT, PT, PT, UP1, 0x40, 0x0 ;  /* 0x000000000000781c */ /* 0x000fe20003fce818 */
[----:B0-----:R-:W-:Y:S01]  /*3690*/  IMAD.IADD R69, R76, 0x1, R2 ;  /* 0x000000014c457824 */ /* 0x001fe200078e0202 */
[----:B------:R-:W-:-:S11]  /*36a0*/  VIADDMNMX R68, R2, R77, R74, PT ;  /* 0x0000004d02447246 */ /* 0x000fd6000380014a */
        /* <DEDUP_REMOVED lines=15> */
.L_x_10755:
[----:B------:R-:W-:-:S06]  /*37a0*/  UISETP.NE.AND UP2, UPT, UR7, 0x1, UPT ;  /* 0x000000010700788c */ /* 0x000fcc000bf45270 */
[----:B------:R-:W-:-:S05]  /*37b0*/  PLOP3.LUT P6, PT, PT, PT, UP2, 0x80, 0x0 ;  /* 0x000000000000781c */ /* 0x000fca0003fcf028 */
[----:B------:R-:W-:-:S08]  /*37c0*/  @UP2 ULDC.64 UR10, c[0x0][0x9e8] ;  /* 0x00027a00000a2ab9 */ /* 0x000fd00000000a00 */
[----:B------:R-:W-:Y:S01]  /*37d0*/  @P6 IMAD.HI.U32 R56, R2, UR10, RZ ;  /* 0x0000000a02386c27 */ /* 0x000fe2000f8e00ff */
[----:B------:R-:W-:-:S13]  /*37e0*/  PLOP3.LUT P6, PT, PT, PT, UP2, 0x80, 0x0 ;  /* 0x000000000000781c */ /* 0x000fda0003fcf028 */
[----:B------:R-:W-:-:S07]  /*37f0*/  @P6 SHF.R.U32.HI R2, RZ, UR11, R56 ;  /* 0x0000000bff026c19 */ /* 0x000fce0008011638 */
.L_x_10756:
[----:B------:R-:W-:Y:S05]  /*3800*/  BSYNC B0 ;  /* 0x0000000000007941 */ /* 0x000fea0003800000 */
.L_x_10754:
[----:B------:R-:W-:-:S04]  /*3810*/  IMAD R65, R2, UR7, -R75 ;  /* 0x0000000702417c24 */ /* 0x000fc8000f8e0a4b */
[----:B------:R-:W-:-:S05]  /*3820*/  IMAD R65, R16, -0x2, R65 ;  /* 0xfffffffe10417824 */ /* 0x000fca00078e0241 */
[----:B------:R-:W-:Y:S02]  /*3830*/  VIMNMX R69, R69, R65, !PT ;  /* 0x0000004145457248 */ /* 0x000fe40007fe0100 */
[----:B------:R-:W-:-:S07]  /*3840*/  VIADDMNMX R68, R65, UR7, R68, PT ;  /* 0x0000000741447c46 */ /* 0x000fce000b800144 */
.L_x_10753:
[----:B------:R-:W-:Y:S01]  /*3850*/  ISETP.GT.AND P2, PT, R69, 0x1, !P2 ;  /* 0x000000014500780c */ /* 0x000fe20005744270 */
[----:B------:R-:W-:Y:S01]  /*3860*/  ULDC UR34, c[0x0][0x988] ;  /* 0x0002620000227ab9 */ /* 0x000fe20000000800 */
[----:B------:R-:W-:Y:S01]  /*3870*/  LOP3.LUT P6, RZ, R19, 0x8, RZ, 0xc0, !PT ;  /* 0x0000000813ff7812 */ /* 0x000fe200078cc0ff */
[----:B------:R-:W-:Y:S01]  /*3880*/  @UP0 ULDC UR10, c[0x0][0x44c] ;  /* 0x00011300000a0ab9 */ /* 0x000fe20000000800 */
[----:B------:R-:W-:Y:S01]  /*3890*/  ISETP.LT.OR P2, PT, R68, 0x2, P2 ;  /* 0x000000024400780c */ /* 0x000fe20001741670 */
[----:B------:R-:W-:Y:S01]  /*38a0*/  UIMAD.WIDE.U32 UR10, UR41, UR10, URZ ;  /* 0x0000000a290a72a5 */ /* 0x000fe2000f8e003f */
[----:B------:R-:W-:Y:S01]  /*38b0*/  ISETP.GT.AND P3, PT, R69, 0x70, !P3 ;  /* 0x000000704500780c */ /* 0x000fe20005f64270 */
[----:B------:R-:W-:Y:S01]  /*38c0*/  @UP0 ULDC UR15, c[0x0][0x450] ;  /* 0x00011400000f0ab9 */ /* 0x000fe20000000800 */
[----:B------:R-:W-:Y:S01]  /*38d0*/  FSEL R3, R3, -INF , !P2 ;  /* 0xff80000003037808 */ /* 0x000fe20005000000 */
[----:B------:R-:W-:Y:S01]  /*38e0*/  UMOV UR14, UR41 ;  /* 0x00000029000e7c82 */ /* 0x000fe20008000000 */
[----:B------:R-:W-:Y:S01]  /*38f0*/  LOP3.LUT P2, RZ, R19, 0x2, RZ, 0xc0, !PT ;  /* 0x0000000213ff7812 */ /* 0x000fe2000784c0ff */
[----:B------:R-:W-:Y:S01]  /*3900*/  @UP0 USHF.R.U32.HI UR14, URZ, UR15, UR11 ;  /* 0x0000000f3f0e0299 */ /* 0x000fe2000801160b */
[----:B------:R-:W-:-:S02]  /*3910*/  ISETP.GT.AND P4, PT, R69, 0x71, !P4 ;  /* 0x000000714500780c */ /* 0x000fc40006784270 */
[C---:B------:R-:W-:Y:S01]  /*3920*/  ISETP.GT.AND P2, PT, R69.reuse, 0x8, !P2 ;  /* 0x000000084500780c */ /* 0x040fe20005744270 */
[----:B------:R-:W-:Y:S01]  /*3930*/  UIADD3 UR52, UR52, UR14, URZ ;  /* 0x0000000e34347290 */ /* 0x000fe2000fffe03f */
[C---:B------:R-:W-:Y:S02]  /*3940*/  ISETP.LT.OR P3, PT, R68.reuse, 0x71, P3 ;  /* 0x000000714400780c */ /* 0x040fe40001f61670 */
[----:B------:R-:W-:Y:S01]  /*3950*/  ISETP.LT.OR P2, PT, R68, 0x9, P2 ;  /* 0x000000094400780c */ /* 0x000fe20001741670 */
[----:B------:R-:W-:Y:S01]  /*3960*/  UIADD3 UR6, UR52, UR6, URZ ;  /* 0x0000000634067290 */ /* 0x000fe2000fffe03f */
[----:B------:R-:W-:Y:S02]  /*3970*/  ISETP.GT.AND P5, PT, R69, 0x78, !P5 ;  /* 0x000000784500780c */ /* 0x000fe40006fa4270 */
[----:B------:R-:W-:Y:S02]  /*3980*/  FSEL R56, R5, -INF , !P2 ;  /* 0xff80000005387808 */ /* 0x000fe40005000000 */
[----:B------:R-:W-:-:S02]  /*3990*/  LOP3.LUT P2, RZ, R19, 0x4, RZ, 0xc0, !PT ;  /* 0x0000000413ff7812 */ /* 0x000fc4000784c0ff */
[C---:B------:R-:W-:Y:S02]  /*39a0*/  ISETP.LT.OR P4, PT, R68.reuse, 0x72, P4 ;  /* 0x000000724400780c */ /* 0x040fe40002781670 */
[----:B------:R-:W-:Y:S02]  /*39b0*/  ISETP.GT.AND P2, PT, R69, 0x9, !P2 ;  /* 0x000000094500780c */ /* 0x000fe40005744270 */
[----:B------:R-:W-:Y:S02]  /*39c0*/  FSEL R27, R27, -INF , !P3 ;  /* 0xff8000001b1b7808 */ /* 0x000fe40005800000 */
[C---:B------:R-:W-:Y:S02]  /*39d0*/  ISETP.LT.OR P2, PT, R68.reuse, 0xa, P2 ;  /* 0x0000000a4400780c */ /* 0x040fe40001741670 */
[----:B------:R-:W-:Y:S02]  /*39e0*/  ISETP.LT.OR P5, PT, R68, 0x79, P5 ;  /* 0x000000794400780c */ /* 0x000fe40002fa1670 */
[----:B------:R-:W-:-:S02]  /*39f0*/  FSEL R65, R4, -INF , !P2 ;  /* 0xff80000004417808 */ /* 0x000fc40005000000 */
[----:B------:R-:W-:Y:S02]  /*3a00*/  ISETP.GT.AND P2, PT, R69, 0x10, !P6 ;  /* 0x000000104500780c */ /* 0x000fe40007744270 */
[----:B------:R-:W-:Y:S02]  /*3a10*/  LOP3.LUT P6, RZ, R19, 0x8000, RZ, 0xc0, !PT ;  /* 0x0000800013ff7812 */ /* 0x000fe400078cc0ff */
[----:B------:R-:W-:Y:S02]  /*3a20*/  ISETP.LT.OR P2, PT, R68, 0x11, P2 ;  /* 0x000000114400780c */ /* 0x000fe40001741670 */
[----:B------:R-:W-:Y:S02]  /*3a30*/  FMNMX.FTZ R4, R73, R89, !PT ;  /* 0x0000005949047209 */ /* 0x000fe40007810000 */
[----:B------:R-:W-:Y:S02]  /*3a40*/  FSEL R66, R6, -INF , !P2 ;  /* 0xff80000006427808 */ /* 0x000fe40005000000 */
[----:B------:R-:W-:-:S02]  /*3a50*/  LOP3.LUT P2, RZ, R19, 0x2000000, RZ, 0xc0, !PT ;  /* 0x0200000013ff7812 */ /* 0x000fc4000784c0ff */
[----:B------:R-:W-:Y:S02]  /*3a60*/  FSEL R28, R28, -INF , !P4 ;  /* 0xff8000001c1c7808 */ /* 0x000fe40006000000 */
[----:B------:R-:W-:Y:S02]  /*3a70*/  ISETP.GT.AND P2, PT, R69, 0x11, !P2 ;  /* 0x000000114500780c */ /* 0x000fe40005744270 */
[----:B------:R-:W-:Y:S02]  /*3a80*/  FSEL R29, R29, -INF , !P5 ;  /* 0xff8000001d1d7808 */ /* 0x000fe40006800000 */
[----:B------:R-:W-:-:S04]  /*3a90*/  ISETP.LT.OR P2, PT, R68, 0x12, P2 ;  /* 0x000000124400780c */ /* 0x000fc80001741670 */
[----:B------:R-:W-:Y:S02]  /*3aa0*/  FSEL R67, R7, -INF , !P2 ;  /* 0xff80000007437808 */ /* 0x000fe40005000000 */
[----:B------:R-:W-:-:S04]  /*3ab0*/  LOP3.LUT P2, RZ, R19, 0x1000000, RZ, 0xc0, !PT ;  /* 0x0100000013ff7812 */ /* 0x000fc8000784c0ff */
[----:B------:R-:W-:-:S04]  /*3ac0*/  ISETP.GT.AND P2, PT, R69, 0x18, !P2 ;  /* 0x000000184500780c */ /* 0x000fc80005744270 */
        /* <DEDUP_REMOVED lines=34> */
[----:B------:R-:W-:Y:S02]  /*3cf0*/  ISETP.GT.AND P2, PT, R69, 0x39, !P6 ;  /* 0x000000394500780c */ /* 0x000fe40007744270 */
[----:B------:R-:W-:Y:S02]  /*3d00*/  LOP3.LUT P6, RZ, R19, 0x10, RZ, 0xc0, !PT ;  /* 0x0000001013ff7812 */ /* 0x000fe400078cc0ff */
        /* <DEDUP_REMOVED lines=26> */
[----:B------:R-:W-:Y:S02]  /*3eb0*/  FMNMX.FTZ R33, R91, R4, !PT ;  /* 0x000000045b217209 */ /* 0x000fe40007810000 */
[----:B------:R-:W-:Y:S02]  /*3ec0*/  LOP3.LUT P2, RZ, R19, 0x100, RZ, 0xc0, !PT ;  /* 0x0000010013ff7812 */ /* 0x000fe4000784c0ff */
[----:B------:R-:W-:Y:S02]  /*3ed0*/  FMNMX.FTZ R4, R92, R33, !PT ;  /* 0x000000215c047209 */ /* 0x000fe40007810000 */
[----:B------:R-:W-:Y:S02]  /*3ee0*/  ISETP.GT.AND P2, PT, R69, 0x58, !P2 ;  /* 0x000000584500780c */ /* 0x000fe40005744270 */
[----:B------:R-:W-:-:S02]  /*3ef0*/  FMNMX.FTZ R33, R93, R4, !PT ;  /* 0x000000045d217209 */ /* 0x000fc40007810000 */
[----:B------:R-:W-:Y:S02]  /*3f00*/  ISETP.LT.OR P2, PT, R68, 0x59, P2 ;  /* 0x000000594400780c */ /* 0x000fe40001741670 */
[----:B------:R-:W-:Y:S02]  /*3f10*/  FMNMX.FTZ R4, R94, R33, !PT ;  /* 0x000000215e047209 */ /* 0x000fe40007810000 */
[----:B------:R-:W-:Y:S02]  /*3f20*/  FSEL R2, R36, -INF , !P2 ;  /* 0xff80000024027808 */ /* 0x000fe40005000000 */
[----:B------:R-:W-:Y:S02]  /*3f30*/  FMNMX.FTZ R33, R95, R4, !PT ;  /* 0x000000045f217209 */ /* 0x000fe40007810000 */
[----:B------:R-:W-:Y:S02]  /*3f40*/  LOP3.LUT P2, RZ, R19, 0x80, RZ, 0xc0, !PT ;  /* 0x0000008013ff7812 */ /* 0x000fe4000784c0ff */
[----:B------:R-:W-:-:S02]  /*3f50*/  FMNMX.FTZ R33, R96, R33, !PT ;  /* 0x0000002160217209 */ /* 0x000fc40007810000 */
[----:B------:R-:W-:Y:S02]  /*3f60*/  ISETP.GT.AND P2, PT, R69, 0x59, !P2 ;  /* 0x000000594500780c */ /* 0x000fe40005744270 */
[----:B------:R-:W-:Y:S02]  /*3f70*/  FMNMX.FTZ R4, R64, R33, !PT ;  /* 0x0000002140047209 */ /* 0x000fe40007810000 */
[----:B------:R-:W-:Y:S02]  /*3f80*/  ISETP.LT.OR P2, PT, R68, 0x5a, P2 ;  /* 0x0000005a4400780c */ /* 0x000fe40001741670 */
[----:B------:R-:W-:Y:S02]  /*3f90*/  FMNMX.FTZ R4, R61, R4, !PT ;  /* 0x000000043d047209 */ /* 0x000fe40007810000 */
[----:B------:R-:W-:Y:S02]  /*3fa0*/  FSEL R6, R35, -INF , !P2 ;  /* 0xff80000023067808 */ /* 0x000fe40005000000 */
[----:B------:R-:W-:-:S02]  /*3fb0*/  FMNMX.FTZ R33, R63, R4, !PT ;  /* 0x000000043f217209 */ /* 0x000fc40007810000 */
[----:B------:R-:W-:Y:S02]  /*3fc0*/  LOP3.LUT P2, RZ, R19, 0x40, RZ, 0xc0, !PT ;  /* 0x0000004013ff7812 */ /* 0x000fe4000784c0ff */
[----:B------:R-:W-:Y:S02]  /*3fd0*/  FMNMX.FTZ R33, R62, R33, !PT ;  /* 0x000000213e217209 */ /* 0x000fe40007810000 */
[----:B------:R-:W-:Y:S02]  /*3fe0*/  ISETP.GT.AND P2, PT, R69, 0x60, !P2 ;  /* 0x000000604500780c */ /* 0x000fe40005744270 */
[----:B------:R-:W-:Y:S02]  /*3ff0*/  FMNMX.FTZ R4, R60, R33, !PT ;  /* 0x000000213c047209 */ /* 0x000fe40007810000 */
[----:B------:R-:W-:Y:S02]  /*4000*/  ISETP.LT.OR P2, PT, R68, 0x61, P2 ;  /* 0x000000614400780c */ /* 0x000fe40001741670 */
[----:B------:R-:W-:-:S02]  /*4010*/  FMNMX.FTZ R4, R57, R4, !PT ;  /* 0x0000000439047209 */ /* 0x000fc40007810000 */
        /* <DEDUP_REMOVED lines=30> */
[----:B0-----:R-:W-:-:S04]  /*4200*/  FMNMX.FTZ R4, R8, R35, !PT ;  /* 0x0000002308047209 */ /* 0x001fc80007810000 */
[C---:B------:R-:W-:Y:S01]  /*4210*/  FSETP.NEU.FTZ.AND P2, PT, R4.reuse, -INF , PT ;  /* 0xff8000000400780b */ /* 0x040fe20003f5d000 */
[----:B------:R-:W-:-:S05]  /*4220*/  FMUL.FTZ R76, R4, UR34 ;  /* 0x00000022044c7c20 */ /* 0x000fca0008410000 */
[----:B------:R-:W-:Y:S02]  /*4230*/  FSEL R76, R76, RZ, P2 ;  /* 0x000000ff4c4c7208 */ /* 0x000fe40001000000 */
[----:B------:R-:W-:Y:S02]  /*4240*/  ISETP.GT.AND P2, PT, R69, RZ, !P6 ;  /* 0x000000ff4500720c */ /* 0x000fe40007744270 */
[----:B------:R-:W-:Y:S01]  /*4250*/  LOP3.LUT P6, RZ, R19, 0x8000000, RZ, 0xc0, !PT ;  /* 0x0800000013ff7812 */ /* 0x000fe200078cc0ff */
[--C-:B------:R-:W-:Y:S01]  /*4260*/  FFMA.FTZ R33, R73, UR34, -R76.reuse ;  /* 0x0000002249217c23 */ /* 0x100fe2000801084c */
[----:B------:R-:W-:Y:S01]  /*4270*/  ISETP.LT.OR P2, PT, R68, 0x1, P2 ;  /* 0x000000014400780c */ /* 0x000fe20001741670 */
[--C-:B------:R-:W-:Y:S01]  /*4280*/  FFMA.FTZ R36, R89, UR34, -R76.reuse ;  /* 0x0000002259247c23 */ /* 0x100fe2000801084c */
[----:B------:R-:W-:Y:S01]  /*4290*/  ISETP.GT.AND P6, PT, R69, 0x79, !P6 ;  /* 0x000000794500780c */ /* 0x000fe200077c4270 */
[--C-:B------:R-:W-:Y:S01]  /*42a0*/  FFMA.FTZ R35, R91, UR34, -R76.reuse ;  /* 0x000000225b237c23 */ /* 0x100fe2000801084c */
[----:B------:R-:W-:Y:S01]  /*42b0*/  FSEL R74, R0, -INF , !P2 ;  /* 0xff800000004a7808 */ /* 0x000fe20005000000 */
[----:B------:R-:W-:Y:S01]  /*42c0*/  MUFU.EX2 R33, R33 ;  /* 0x0000002100217308 */ /* 0x000fe20000000800 */
[----:B------:R-:W-:Y:S01]  /*42d0*/  LOP3.LUT P2, RZ, R19, 0x4000000, RZ, 0xc0, !PT ;  /* 0x0400000013ff7812 */ /* 0x000fe2000784c0ff */
[--C-:B------:R-:W-:Y:S01]  /*42e0*/  FFMA.FTZ R70, R92, UR34, -R76.reuse ;  /* 0x000000225c467c23 */ /* 0x100fe2000801084c */
[----:B------:R-:W-:Y:S01]  /*42f0*/  FMNMX.FTZ R73, R74, R3, !PT ;  /* 0x000000034a497209 */ /* 0x000fe20007810000 */
[--C-:B------:R-:W-:Y:S01]  /*4300*/  FFMA.FTZ R0, R93, UR34, -R76.reuse ;  /* 0x000000225d007c23 */ /* 0x100fe2000801084c */
[----:B------:R-:W-:Y:S01]  /*4310*/  ISETP.GT.AND P2, PT, R69, 0x69, !P2 ;  /* 0x000000694500780c */ /* 0x000fe20005744270 */
[--C-:B------:R-:W-:Y:S01]  /*4320*/  FFMA.FTZ R94, R94, UR34, -R76.reuse ;  /* 0x000000225e5e7c23 */ /* 0x100fe2000801084c */
[----:B------:R-:W-:Y:S01]  /*4330*/  FMNMX.FTZ R8, R56, R73, !PT ;  /* 0x0000004938087209 */ /* 0x000fe20007810000 */
[----:B------:R-:W-:Y:S01]  /*4340*/  MUFU.EX2 R36, R36 ;  /* 0x0000002400247308 */ /* 0x000fe20000000800 */
[----:B------:R-:W-:Y:S01]  /*4350*/  ISETP.LT.OR P2, PT, R68, 0x6a, P2 ;  /* 0x0000006a4400780c */ /* 0x000fe20001741670 */
[--C-:B------:R-:W-:Y:S01]  /*4360*/  FFMA.FTZ R72, R95, UR34, -R76.reuse ;  /* 0x000000225f487c23 */ /* 0x100fe2000801084c */
[----:B------:R-:W-:Y:S01]  /*4370*/  FMNMX.FTZ R73, R65, R8, !PT ;  /* 0x0000000841497209 */ /* 0x000fe20007810000 */
[--C-:B------:R-:W-:Y:S01]  /*4380*/  FFMA.FTZ R96, R96, UR34, -R76.reuse ;  /* 0x0000002260607c23 */ /* 0x100fe2000801084c */
[----:B------:R-:W-:Y:S01]  /*4390*/  FSEL R26, R26, -INF , !P2 ;  /* 0xff8000001a1a7808 */ /* 0x000fe20005000000 */
        /* <DEDUP_REMOVED lines=54> */
[----:B------:R-:W-:-:S03]  /*4700*/  FFMA.FTZ R77, R49, UR34, -R76 ;  /* 0x00000022314d7c23 */ /* 0x000fc6000801084c */
[----:B------:R-:W-:-:S03]  /*4710*/  FMNMX.FTZ R49, R27, R8, !PT ;  /* 0x000000081b317209 */ /* 0x000fc60007810000 */
        /* <DEDUP_REMOVED lines=8> */
[----:B------:R-:W-:Y:S01]  /*47a0*/  FFMA.FTZ R54, R55, UR34, -R76 ;  /* 0x0000002237367c23 */ /* 0x000fe2000801084c */
[----:B------:R-:W-:Y:S01]  /*47b0*/  FMNMX.FTZ R69, R30, R69, !PT ;  /* 0x000000451e457209 */ /* 0x000fe20007810000 */
[----:B------:R-:W-:Y:S04]  /*47c0*/  MUFU.EX2 R57, R57 ;  /* 0x0000003900397308 */ /* 0x000fe80000000800 */
[----:B------:R-:W1:Y:S04]  /*47d0*/  SHFL.BFLY PT, R8, R69, 0x2, 0x1f ;  /* 0x0c401f0045087f89 */ /* 0x000e6800000e0000 */
        /* <DEDUP_REMOVED lines=9> */
[----:B-1----:R-:W-:-:S04]  /*4870*/  FMNMX.FTZ R8, R55, R8, !PT ;  /* 0x0000000837087209 */ /* 0x002fc80007810000 */
        /* <DEDUP_REMOVED lines=17> */
[----:B------:R2:W3:Y:S01]  /*4990*/  MUFU.EX2 R82, R69 ;  /* 0x0000004500527308 */ /* 0x0004e20000000800 */
[--C-:B------:R-:W-:Y:S01]  /*49a0*/  FFMA.FTZ R67, R10, UR34, -R55.reuse ;  /* 0x000000220a437c23 */ /* 0x100fe20008010837 */
[--C-:B-1----:R-:W-:Y:S01]  /*49b0*/  FFMA.FTZ R74, R11, UR34, -R55.reuse ;  /* 0x000000220b4a7c23 */ /* 0x102fe20008010837 */
[--C-:B------:R-:W-:Y:S01]  /*49c0*/  FFMA.FTZ R11, R25, UR34, -R55.reuse ;  /* 0x00000022190b7c23 */ /* 0x100fe20008010837 */
[--C-:B------:R-:W-:Y:S01]  /*49d0*/  FFMA.FTZ R80, R31, UR34, -R55.reuse ;  /* 0x000000221f507c23 */ /* 0x100fe20008010837 */
[--C-:B------:R-:W-:Y:S01]  /*49e0*/  FFMA.FTZ R10, R14, UR34, -R55.reuse ;  /* 0x000000220e0a7c23 */ /* 0x100fe20008010837 */
[--C-:B------:R-:W-:Y:S01]  /*49f0*/  FFMA.FTZ R20, R20, UR34, -R55.reuse ;  /* 0x0000002214147c23 */ /* 0x100fe20008010837 */
[--C-:B------:R-:W-:Y:S01]  /*4a00*/  FFMA.FTZ R6, R6, UR34, -R55.reuse ;  /* 0x0000002206067c23 */ /* 0x100fe20008010837 */
[----:B------:R1:W4:Y:S01]  /*4a10*/  MUFU.EX2 R79, R76 ;  /* 0x0000004c004f7308 */ /* 0x0003220000000800 */
[--C-:B--2---:R-:W-:Y:S01]  /*4a20*/  FFMA.FTZ R69, R13, UR34, -R55.reuse ;  /* 0x000000220d457c23 */ /* 0x104fe20008010837 */
[----:B0-----:R-:W-:Y:S01]  /*4a30*/  F2FP.BF16.F32.PACK_AB R14, R70, R35 ;  /* 0x00000023460e723e */ /* 0x001fe200000010ff */
[--C-:B------:R-:W-:Y:S01]  /*4a40*/  FFMA.FTZ R5, R5, UR34, -R55.reuse ;  /* 0x0000002205057c23 */ /* 0x100fe20008010837 */
[--C-:B------:R-:W-:Y:S01]  /*4a50*/  FFMA.FTZ R2, R2, UR34, -R55.reuse ;  /* 0x0000002202027c23 */ /* 0x100fe20008010837 */
[----:B------:R-:W-:-:S03]  /*4a60*/  FFMA.FTZ R48, R48, UR34, -R55 ;  /* 0x0000002230307c23 */ /* 0x000fc60008010837 */
[----:B------:R0:W2:Y:S01]  /*4a70*/  MUFU.EX2 R84, R78 ;  /* 0x0000004e00547308 */ /* 0x0000a20000000800 */
[----:B-1----:R-:W-:Y:S01]  /*4a80*/  FFMA.FTZ R76, R24, UR34, -R55 ;  /* 0x00000022184c7c23 */ /* 0x002fe20008010837 */
[----:B---3--:R-:W-:-:S06]  /*4a90*/  FADD.FTZ R24, R77, R82 ;  /* 0x000000524d187221 */ /* 0x008fcc0000010000 */
[----:B------:R-:W1:Y:S01]  /*4aa0*/  MUFU.EX2 R3, R3 ;  /* 0x0000000300037308 */ /* 0x000e620000000800 */
[----:B0-----:R-:W-:Y:S01]  /*4ab0*/  FFMA.FTZ R78, R12, UR34, -R55 ;  /* 0x000000220c4e7c23 */ /* 0x001fe20008010837 */
[----:B------:R-:W-:Y:S01]  /*4ac0*/  FADD.FTZ R12, R33, R36 ;  /* 0x00000024210c7221 */ /* 0x000fe20000010000 */
[----:B----4-:R-:W-:-:S03]  /*4ad0*/  FADD.FTZ R15, R79, R24 ;  /* 0x000000184f0f7221 */ /* 0x010fc60000010000 */
[----:B------:R-:W-:Y:S01]  /*4ae0*/  FADD.FTZ R13, R35, R12 ;  /* 0x0000000c230d7221 */ /* 0x000fe20000010000 */
[----:B------:R-:W-:Y:S01]  /*4af0*/  F2FP.BF16.F32.PACK_AB R12, R36, R33 ;  /* 0x00000021240c723e */ /* 0x000fe200000010ff */
[----:B------:R-:W0:Y:S01]  /*4b00*/  MUFU.EX2 R56, R56 ;  /* 0x0000003800387308 */ /* 0x000e220000000800 */
[----:B--2---:R-:W-:Y:S01]  /*4b10*/  FADD.FTZ R24, R84, R15 ;  /* 0x0000000f54187221 */ /* 0x004fe20000010000 */
[----:B------:R-:W-:Y:S01]  /*4b20*/  FADD.FTZ R13, R70, R13 ;  /* 0x0000000d460d7221 */ /* 0x000fe20000010000 */
[--C-:B------:R-:W-:Y:S01]  /*4b30*/  FFMA.FTZ R36, R34, UR34, -R55.reuse ;  /* 0x0000002222247c23 */ /* 0x100fe20008010837 */
[----:B------:R-:W-:Y:S01]  /*4b40*/  F2FP.BF16.F32.PACK_AB R15, R84, R79 ;  /* 0x0000004f540f723e */ /* 0x000fe200000010ff */
[----:B------:R-:W-:Y:S01]  /*4b50*/  FFMA.FTZ R70, R29, UR34, -R55 ;  /* 0x000000221d467c23 */ /* 0x000fe20008010837 */
[----:B------:R-:W-:Y:S01]  /*4b60*/  FADD.FTZ R32, R0, R13 ;  /* 0x0000000d00207221 */ /* 0x000fe20000010000 */
[----:B------:R-:W-:Y:S01]  /*4b70*/  F2FP.BF16.F32.PACK_AB R13, R82, R77 ;  /* 0x0000004d520d723e */ /* 0x000fe200000010ff */
[----:B------:R-:W2:Y:S01]  /*4b80*/  MUFU.EX2 R65, R65 ;  /* 0x0000004100417308 */ /* 0x000ea20000000800 */
[----:B-1----:R-:W-:Y:S01]  /*4b90*/  FADD.FTZ R31, R3, R24 ;  /* 0x00000018031f7221 */ /* 0x002fe20000010000 */
[----:B------:R-:W-:Y:S01]  /*4ba0*/  FADD.FTZ R25, R73, R32 ;  /* 0x0000002049197221 */ /* 0x000fe20000010000 */
[----:B------:R-:W-:Y:S01]  /*4bb0*/  FFMA.FTZ R35, R28, UR34, -R55 ;  /* 0x000000221c237c23 */ /* 0x000fe20008010837 */
[----:B------:R1:W-:Y:S01]  /*4bc0*/  STSM.16.M88.4 [R17+0x21800], R12 ;  /* 0x0218000c11007844 */ /* 0x0003e20000000200 */
[----:B------:R-:W-:Y:S01]  /*4bd0*/  F2FP.BF16.F32.PACK_AB R28, R61, R64 ;  /* 0x000000403d1c723e */ /* 0x000fe200000010ff */
[----:B------:R-:W-:Y:S01]  /*4be0*/  FADD.FTZ R32, R72, R25 ;  /* 0x0000001948207221 */ /* 0x000fe20000010000 */
[----:B------:R-:W-:Y:S01]  /*4bf0*/  FFMA.FTZ R25, R37, UR34, -R55 ;  /* 0x0000002225197c23 */ /* 0x000fe20008010837 */
[----:B------:R-:W3:Y:S01]  /*4c00*/  MUFU.EX2 R66, R66 ;  /* 0x0000004200427308 */ /* 0x000ee20000000800 */
[----:B0-----:R-:W-:Y:S01]  /*4c10*/  FADD.FTZ R24, R56, R31 ;  /* 0x0000001f38187221 */ /* 0x001fe20000010000 */
[----:B------:R-:W-:Y:S01]  /*4c20*/  FADD.FTZ R33, R75, R32 ;  /* 0x000000204b217221 */ /* 0x000fe20000010000 */
[----:B------:R-:W-:-:S03]  /*4c30*/  FFMA.FTZ R31, R38, UR34, -R55 ;  /* 0x00000022261f7c23 */ /* 0x000fc60008010837 */
[----:B------:R-:W-:Y:S02]  /*4c40*/  FADD.FTZ R32, R64, R33 ;  /* 0x0000002140207221 */ /* 0x000fe40000010000 */
[----:B------:R-:W0:Y:S01]  /*4c50*/  MUFU.EX2 R67, R67 ;  /* 0x0000004300437308 */ /* 0x000e220000000800 */
[----:B--2---:R-:W-:Y:S01]  /*4c60*/  FADD.FTZ R33, R65, R24 ;  /* 0x0000001841217221 */ /* 0x004fe20000010000 */
[----:B------:R-:W-:Y:S01]  /*4c70*/  FADD.FTZ R34, R61, R32 ;  /* 0x000000203d227221 */ /* 0x000fe20000010000 */
[----:B------:R-:W-:Y:S01]  /*4c80*/  FFMA.FTZ R32, R26, UR34, -R55 ;  /* 0x000000221a207c23 */ /* 0x000fe20008010837 */
[----:B-1----:R-:W-:Y:S02]  /*4c90*/  F2FP.BF16.F32.PACK_AB R12, R57, R60 ;  /* 0x0000003c390c723e */ /* 0x002fe400000010ff */
[----:B------:R-:W-:Y:S01]  /*4ca0*/  FADD.FTZ R77, R63, R34 ;  /* 0x000000223f4d7221 */ /* 0x000fe20000010000 */
[----:B------:R-:W-:Y:S01]  /*4cb0*/  F2FP.BF16.F32.PACK_AB R14, R58, R59 ;  /* 0x0000003b3a0e723e */ /* 0x000fe200000010ff */
[----:B------:R-:W1:Y:S01]  /*4cc0*/  MUFU.EX2 R74, R74 ;  /* 0x0000004a004a7308 */ /* 0x000e620000000800 */
[----:B---3--:R-:W-:Y:S01]  /*4cd0*/  FADD.FTZ R24, R66, R33 ;  /* 0x0000002142187221 */ /* 0x008fe20000010000 */
[----:B------:R-:W-:Y:S01]  /*4ce0*/  FFMA.FTZ R33, R27, UR34, -R55 ;  /* 0x000000221b217c23 */ /* 0x000fe20008010837 */
[----:B------:R-:W-:Y:S01]  /*4cf0*/  FADD.FTZ R79, R62, R77 ;  /* 0x0000004d3e4f7221 */ /* 0x000fe20000010000 */
[----:B------:R-:W-:Y:S01]  /*4d00*/  FFMA.FTZ R77, R30, UR34, -R55 ;  /* 0x000000221e4d7c23 */ /* 0x000fe20008010837 */
[----:B------:R-:W-:-:S02]  /*4d10*/  F2FP.BF16.F32.PACK_AB R30, R62, R63 ;  /* 0x0000003f3e1e723e */ /* 0x000fc400000010ff */
[----:B------:R-:W-:Y:S01]  /*4d20*/  FADD.FTZ R26, R60, R79 ;  /* 0x0000004f3c1a7221 */ /* 0x000fe20000010000 */
[----:B------:R-:W2:Y:S01]  /*4d30*/  MUFU.EX2 R69, R69 ;  /* 0x0000004500457308 */ /* 0x000ea20000000800 */
[----:B0-----:R-:W-:Y:S01]  /*4d40*/  FADD.FTZ R27, R67, R24 ;  /* 0x00000018431b7221 */ /* 0x001fe20000010000 */
[----:B------:R-:W-:-:S06]  /*4d50*/  F2FP.BF16.F32.PACK_AB R34, R50, R49 ;  /* 0x000000313222723e */ /* 0x000fcc00000010ff */
[----:B------:R-:W0:Y:S01]  /*4d60*/  MUFU.EX2 R78, R78 ;  /* 0x0000004e004e7308 */ /* 0x000e220000000800 */
[----:B-1----:R-:W-:-:S07]  /*4d70*/  FADD.FTZ R24, R74, R27 ;  /* 0x0000001b4a187221 */ /* 0x002fce0000010000 */
[----:B------:R-:W1:Y:S01]  /*4d80*/  MUFU.EX2 R7, R7 ;  /* 0x0000000700077308 */ /* 0x000e620000000800 */
[----:B--2---:R-:W-:Y:S01]  /*4d90*/  FADD.FTZ R27, R69, R24 ;  /* 0x00000018451b7221 */ /* 0x004fe20000010000 */
[----:B------:R-:W-:-:S06]  /*4da0*/  F2FP.BF16.F32.PACK_AB R24, R73, R0 ;  /* 0x000000004918723e */ /* 0x000fcc00000010ff */
[----:B------:R-:W2:Y:S01]  /*4db0*/  MUFU.EX2 R10, R10 ;  /* 0x0000000a000a7308 */ /* 0x000ea20000000800 */
[----:B0-----:R-:W-:-:S07]  /*4dc0*/  FADD.FTZ R0, R78, R27 ;  /* 0x0000001b4e007221 */ /* 0x001fce0000010000 */
[----:B------:R-:W0:Y:S01]  /*4dd0*/  MUFU.EX2 R9, R9 ;  /* 0x0000000900097308 */ /* 0x000e220000000800 */
[----:B-1----:R-:W-:-:S07]  /*4de0*/  FADD.FTZ R27, R7, R0 ;  /* 0x00000000071b7221 */ /* 0x002fce0000010000 */
[----:B------:R1:W-:Y:S01]  /*4df0*/  MUFU.EX2 R37, R6 ;  /* 0x0000000600257308 */ /* 0x0003e20000000800 */
[----:B--2---:R-:W-:Y:S01]  /*4e00*/  FADD.FTZ R0, R10, R27 ;  /* 0x0000001b0a007221 */ /* 0x004fe20000010000 */
[----:B------:R-:W-:-:S06]  /*4e10*/  F2FP.BF16.F32.PACK_AB R27, R66, R65 ;  /* 0x00000041421b723e */ /* 0x000fcc00000010ff */
[----:B------:R-:W2:Y:S01]  /*4e20*/  MUFU.EX2 R20, R20 ;  /* 0x0000001400147308 */ /* 0x000ea20000000800 */
[----:B-1----:R-:W-:Y:S01]  /*4e30*/  FADD.FTZ R6, R57, R26 ;  /* 0x0000001a39067221 */ /* 0x002fe20000010000 */
[----:B------:R-:W-:-:S03]  /*4e40*/  F2FP.BF16.F32.PACK_AB R26, R75, R72 ;  /* 0x000000484b1a723e */ /* 0x000fc600000010ff */
[----:B------:R-:W-:-:S03]  /*4e50*/  FADD.FTZ R29, R59, R6 ;  /* 0x000000063b1d7221 */ /* 0x000fc60000010000 */
[----:B------:R-:W1:Y:S01]  /*4e60*/  MUFU.EX2 R11, R11 ;  /* 0x0000000b000b7308 */ /* 0x000e620000000800 */
[----:B------:R-:W-:Y:S01]  /*4e70*/  FADD.FTZ R6, R58, R29 ;  /* 0x0000001d3a067221 */ /* 0x000fe20000010000 */
[----:B------:R-:W-:-:S03]  /*4e80*/  F2FP.BF16.F32.PACK_AB R29, R74, R67 ;  /* 0x000000434a1d723e */ /* 0x000fc600000010ff */
[----:B------:R-:W-:-:S03]  /*4e90*/  FADD.FTZ R13, R47, R6 ;  /* 0x000000062f0d7221 */ /* 0x000fc60000010000 */
[----:B------:R-:W3:Y:S01]  /*4ea0*/  MUFU.EX2 R76, R76 ;  /* 0x0000004c004c7308 */ /* 0x000ee20000000800 */
[----:B------:R-:W-:-:S04]  /*4eb0*/  FADD.FTZ R6, R68, R13 ;  /* 0x0000000d44067221 */ /* 0x000fc80000010000 */
[----:B------:R-:W-:-:S03]  /*4ec0*/  FADD.FTZ R15, R49, R6 ;  /* 0x00000006310f7221 */ /* 0x000fc60000010000 */
[----:B------:R4:W-:Y:S08]  /*4ed0*/  MUFU.EX2 R38, R25 ;  /* 0x0000001900267308 */ /* 0x0009f00000000800 */
[----:B------:R-:W5:Y:S01]  /*4ee0*/  MUFU.EX2 R21, R21 ;  /* 0x0000001500157308 */ /* 0x000f620000000800 */
[----:B----4-:R-:W-:Y:S01]  /*4ef0*/  F2FP.BF16.F32.PACK_AB R25, R56, R3 ;  /* 0x000000033819723e */ /* 0x010fe200000010ff */
[----:B0-----:R-:W-:-:S04]  /*4f00*/  FADD.FTZ R3, R9, R0 ;  /* 0x0000000009037221 */ /* 0x001fc80000010000 */
[----:B--2---:R-:W-:Y:S01]  /*4f10*/  FADD.FTZ R0, R20, R3 ;  /* 0x0000000314007221 */ /* 0x004fe20000010000 */
[----:B------:R0:W-:Y:S01]  /*4f20*/  STSM.16.M88.4 [R23], R24 ;  /* 0x0000001817007844 */ /* 0x0001e20000000200 */
[----:B------:R-:W2:Y:S02]  /*4f30*/  MUFU.EX2 R80, R80 ;  /* 0x0000005000507308 */ /* 0x000ea40000000800 */
[----:B-1----:R-:W-:Y:S01]  /*4f40*/  FADD.FTZ R13, R11, R0 ;  /* 0x000000000b0d7221 */ /* 0x002fe20000010000 */
[----:B------:R-:W-:-:S03]  /*4f50*/  FADD.FTZ R0, R50, R15 ;  /* 0x0000000f32007221 */ /* 0x000fc60000010000 */
[----:B---3--:R-:W-:Y:S01]  /*4f60*/  FADD.FTZ R6, R76, R13 ;  /* 0x0000000d4c067221 */ /* 0x008fe20000010000 */
[----:B------:R-:W-:Y:S01]  /*4f70*/  FADD.FTZ R15, R51, R0 ;  /* 0x00000000330f7221 */ /* 0x000fe20000010000 */
[----:B------:R-:W1:Y:S02]  /*4f80*/  MUFU.EX2 R36, R36 ;  /* 0x0000002400247308 */ /* 0x000e640000000800 */
[----:B-----5:R-:W-:Y:S01]  /*4f90*/  FADD.FTZ R13, R21, R6 ;  /* 0x00000006150d7221 */ /* 0x020fe20000010000 */
[----:B------:R-:W-:-:S04]  /*4fa0*/  FADD.FTZ R6, R52, R15 ;  /* 0x0000000f34067221 */ /* 0x000fc80000010000 */
[----:B------:R-:W-:Y:S01]  /*4fb0*/  FADD.FTZ R15, R53, R6 ;  /* 0x00000006350f7221 */ /* 0x000fe20000010000 */
[----:B------:R-:W3:Y:S01]  /*4fc0*/  MUFU.EX2 R5, R5 ;  /* 0x0000000500057308 */ /* 0x000ee20000000800 */
[----:B--2---:R-:W-:Y:S01]  /*4fd0*/  FADD.FTZ R13, R80, R13 ;  /* 0x0000000d500d7221 */ /* 0x004fe20000010000 */
[----:B0-----:R-:W-:-:S06]  /*4fe0*/  F2FP.BF16.F32.PACK_AB R24, R52, R51 ;  /* 0x000000333418723e */ /* 0x001fcc00000010ff */
[----:B------:R-:W0:Y:S01]  /*4ff0*/  MUFU.EX2 R2, R2 ;  /* 0x0000000200027308 */ /* 0x000e220000000800 */
[----:B-1----:R-:W-:Y:S01]  /*5000*/  FADD.FTZ R6, R36, R13 ;  /* 0x0000000d24067221 */ /* 0x002fe20000010000 */
[----:B------:R-:W-:-:S06]  /*5010*/  F2FP.BF16.F32.PACK_AB R13, R10, R7 ;  /* 0x000000070a0d723e */ /* 0x000fcc00000010ff */
[----:B------:R-:W1:Y:S01]  /*5020*/  MUFU.EX2 R54, R54 ;  /* 0x0000003600367308 */ /* 0x000e620000000800 */
[----:B---3--:R-:W-:-:S07]  /*5030*/  FADD.FTZ R25, R5, R6 ;  /* 0x0000000605197221 */ /* 0x008fce0000010000 */
[----:B------:R-:W2:Y:S01]  /*5040*/  MUFU.EX2 R46, R46 ;  /* 0x0000002e002e7308 */ /* 0x000ea20000000800 */
[----:B0-----:R-:W-:Y:S01]  /*5050*/  FADD.FTZ R6, R2, R25 ;  /* 0x0000001902067221 */ /* 0x001fe20000010000 */
[----:B------:R-:W-:-:S03]  /*5060*/  F2FP.BF16.F32.PACK_AB R25, R5, R36 ;  /* 0x000000240519723e */ /* 0x000fc600000010ff */
[----:B------:R-:W-:-:S03]  /*5070*/  FADD.FTZ R5, R37, R6 ;  /* 0x0000000625057221 */ /* 0x000fc60000010000 */
[----:B------:R0:W-:Y:S01]  /*5080*/  MUFU.EX2 R3, R32 ;  /* 0x0000002000037308 */ /* 0x0001e20000000800 */
[----:B-1----:R-:W-:Y:S01]  /*5090*/  FADD.FTZ R27, R54, R15 ;  /* 0x0000000f361b7221 */ /* 0x002fe20000010000 */
[----:B------:R-:W-:Y:S02]  /*50a0*/  F2FP.BF16.F32.PACK_AB R15, R20, R9 ;  /* 0x00000009140f723e */ /* 0x000fe400000010ff */
[----:B------:R-:W-:-:S04]  /*50b0*/  F2FP.BF16.F32.PACK_AB R26, R54, R53 ;  /* 0x00000035361a723e */ /* 0x000fc800000010ff */
[----:B------:R-:W1:Y:S01]  /*50c0*/  MUFU.EX2 R45, R45 ;  /* 0x0000002d002d7308 */ /* 0x000e620000000800 */
[----:B0-----:R-:W-:Y:S01]  /*50d0*/  F2FP.BF16.F32.PACK_AB R32, R68, R47 ;  /* 0x0000002f4420723e */ /* 0x001fe200000010ff */
[----:B--2---:R-:W-:Y:S01]  /*50e0*/  FADD.FTZ R6, R46, R27 ;  /* 0x0000001b2e067221 */ /* 0x004fe20000010000 */
[----:B------:R-:W-:Y:S01]  /*50f0*/  F2FP.BF16.F32.PACK_AB R27, R37, R2 ;  /* 0x00000002251b723e */ /* 0x000fe200000010ff */
[----:B------:R-:W-:-:S04]  /*5100*/  FADD.FTZ R2, R38, R5 ;  /* 0x0000000526027221 */ /* 0x000fc80000010000 */
[----:B------:R-:W-:Y:S08]  /*5110*/  MUFU.EX2 R44, R44 ;  /* 0x0000002c002c7308 */ /* 0x000ff00000000800 */
[----:B------:R-:W-:Y:S01]  /*5120*/  MUFU.EX2 R43, R43 ;  /* 0x0000002b002b7308 */ /* 0x000fe20000000800 */
[----:B-1----:R-:W-:-:S07]  /*5130*/  FADD.FTZ R5, R45, R6 ;  /* 0x000000062d057221 */ /* 0x002fce0000010000 */
[----:B------:R0:W1:Y:S08]  /*5140*/  MUFU.EX2 R55, R31 ;  /* 0x0000001f00377308 */ /* 0x0000700000000800 */
[----:B------:R-:W2:Y:S01]  /*5150*/  MUFU.EX2 R48, R48 ;  /* 0x0000003000307308 */ /* 0x000ea20000000800 */
[----:B0-----:R-:W-:-:S05]  /*5160*/  F2FP.BF16.F32.PACK_AB R31, R78, R69 ;  /* 0x000000454e1f723e */ /* 0x001fca00000010ff */
[----:B------:R0:W-:Y:S02]  /*5170*/  STSM.16.M88.4 [R22], R28 ;  /* 0x0000001c16007844 */ /* 0x0001e40000000200 */
[----:B------:R-:W-:Y:S01]  /*5180*/  MUFU.EX2 R42, R42 ;  /* 0x0000002a002a7308 */ /* 0x000fe20000000800 */
[----:B-1----:R-:W-:Y:S01]  /*5190*/  FADD.FTZ R7, R55, R2 ;  /* 0x0000000237077221 */ /* 0x002fe20000010000 */
[----:B------:R1:W-:Y:S01]  /*51a0*/  STSM.16.M88.4 [R18], R12 ;  /* 0x0000000c12007844 */ /* 0x0003e20000000200 */
[----:B------:R-:W-:-:S04]  /*51b0*/  FADD.FTZ R2, R44, R5 ;  /* 0x000000052c027221 */ /* 0x000fc80000010000 */
[----:B------:R-:W-:Y:S01]  /*51c0*/  FADD.FTZ R5, R43, R2 ;  /* 0x000000022b057221 */ /* 0x000fe20000010000 */
[----:B------:R-:W1:Y:S01]  /*51d0*/  MUFU.EX2 R41, R41 ;  /* 0x0000002900297308 */ /* 0x000e620000000800 */
[----:B--2---:R-:W-:-:S04]  /*51e0*/  FADD.FTZ R6, R48, R7 ;  /* 0x0000000730067221 */ /* 0x004fc80000010000 */
[----:B------:R-:W-:Y:S01]  /*51f0*/  FADD.FTZ R7, R3, R6 ;  /* 0x0000000603077221 */ /* 0x000fe20000010000 */
[----:B0-----:R-:W-:Y:S02]  /*5200*/  F2FP.BF16.F32.PACK_AB R28, R45, R46 ;  /* 0x0000002e2d1c723e */ /* 0x001fe400000010ff */
[----:B------:R-:W0:Y:S01]  /*5210*/  MUFU.EX2 R39, R39 ;  /* 0x0000002700277308 */ /* 0x000e220000000800 */
[----:B------:R-:W-:Y:S02]  /*5220*/  F2FP.BF16.F32.PACK_AB R30, R43, R44 ;  /* 0x0000002c2b1e723e */ /* 0x000fe400000010ff */
[----:B------:R-:W-:Y:S02]  /*5230*/  F2FP.BF16.F32.PACK_AB R29, R55, R38 ;  /* 0x00000026371d723e */ /* 0x000fe400000010ff */
[----:B------:R-:W-:-:S03]  /*5240*/  F2FP.BF16.F32.PACK_AB R31, R3, R48 ;  /* 0x00000030031f723e */ /* 0x000fc600000010ff */
[----:B------:R-:W2:Y:S01]  /*5250*/  MUFU.EX2 R40, R40 ;  /* 0x0000002800287308 */ /* 0x000ea20000000800 */
[----:B-1----:R-:W-:Y:S01]  /*5260*/  F2FP.BF16.F32.PACK_AB R12, R41, R42 ;  /* 0x0000002a290c723e */ /* 0x002fe200000010ff */
[----:B------:R-:W-:-:S04]  /*5270*/  FADD.FTZ R42, R42, R5 ;  /* 0x000000052a2a7221 */ /* 0x000fc80000010000 */
[----:B------:R-:W-:Y:S02]  /*5280*/  FADD.FTZ R42, R41, R42 ;  /* 0x0000002a292a7221 */ /* 0x000fe40000010000 */
[----:B------:R1:W-:Y:S02]  /*5290*/  MUFU.EX2 R0, R33 ;  /* 0x0000002100007308 */ /* 0x0003e40000000800 */
[----:B0-----:R-:W-:-:S06]  /*52a0*/  FADD.FTZ R3, R39, R42 ;  /* 0x0000002a27037221 */ /* 0x001fcc0000010000 */
[----:B------:R0:W3:Y:S01]  /*52b0*/  MUFU.EX2 R47, R35 ;  /* 0x00000023002f7308 */ /* 0x0000e20000000800 */
[----:B-1----:R-:W-:Y:S01]  /*52c0*/  F2FP.BF16.F32.PACK_AB R33, R76, R11 ;  /* 0x0000000b4c21723e */ /* 0x002fe200000010ff */
[C---:B--2---:R-:W-:Y:S01]  /*52d0*/  FADD.FTZ R3, R40.reuse, R3 ;  /* 0x0000000328037221 */ /* 0x044fe20000010000 */
[----:B------:R-:W-:-:S05]  /*52e0*/  F2FP.BF16.F32.PACK_AB R14, R40, R39 ;  /* 0x00000027280e723e */ /* 0x000fca00000010ff */
[----:B------:R-:W1:Y:S01]  /*52f0*/  MUFU.EX2 R70, R70 ;  /* 0x0000004600467308 */ /* 0x000e620000000800 */
[----:B0-----:R-:W-:-:S05]  /*5300*/  F2FP.BF16.F32.PACK_AB R35, R80, R21 ;  /* 0x000000155023723e */ /* 0x001fca00000010ff */
[----:B------:R0:W-:Y:S02]  /*5310*/  STSM.16.M88.4 [R17+0x27800], R32 ;  /* 0x0278002011007844 */ /* 0x0001e40000000200 */
[----:B------:R-:W2:Y:S01]  /*5320*/  MUFU.EX2 R77, R77 ;  /* 0x0000004d004d7308 */ /* 0x000ea20000000800 */
[----:B---3--:R-:W-:Y:S01]  /*5330*/  F2FP.BF16.F32.PACK_AB R13, R47, R0 ;  /* 0x000000002f0d723e */ /* 0x008fe200000010ff */
[----:B------:R0:W-:Y:S01]  /*5340*/  STSM.16.M88.4 [R136], R24 ;  /* 0x0000001888007844 */ /* 0x0001e20000000200 */
[----:B------:R-:W-:-:S03]  /*5350*/  FADD.FTZ R0, R0, R7 ;  /* 0x0000000700007221 */ /* 0x000fc60000010000 */
[----:B------:R0:W-:Y:S01]  /*5360*/  STSM.16.M88.4 [R22+0x6000], R28 ;  /* 0x0060001c16007844 */ /* 0x0001e20000000200 */
[----:B------:R-:W-:Y:S01]  /*5370*/  FADD.FTZ R47, R47, R0 ;  /* 0x000000002f2f7221 */ /* 0x000fe20000010000 */
[----:B------:R-:W-:-:S03]  /*5380*/  VIADD R0, R88, 0xfffffffe ;  /* 0xfffffffe58007836 */ /* 0x000fc60000000000 */
[----:B-1----:R-:W-:Y:S01]  /*5390*/  FADD.FTZ R2, R70, R47 ;  /* 0x0000002f46027221 */ /* 0x002fe20000010000 */
[----:B--2---:R-:W-:-:S03]  /*53a0*/  F2FP.BF16.F32.PACK_AB R15, R77, R70 ;  /* 0x000000464d0f723e */ /* 0x004fc600000010ff */
[----:B------:R-:W-:Y:S02]  /*53b0*/  FADD.FTZ R2, R77, R2 ;  /* 0x000000024d027221 */ /* 0x000fe40000010000 */
[----:B------:R0:W-:Y:S01]  /*53c0*/  STSM.16.M88.4 [R18+0x6000], R12 ;  /* 0x0060000c12007844 */ /* 0x0001e20000000200 */
[----:B------:R1:W-:Y:S06]  /*53d0*/  MEMBAR.ALL.CTA ;  /* 0x0000000000007992 */ /* 0x0003ec0000008000 */
[----:B-1----:R-:W1:Y:S02]  /*53e0*/  FENCE.VIEW.ASYNC.S ;  /* 0x00000000000073c6 */ /* 0x002e640000000000 */
[----:B-1----:R-:W-:Y:S01]  /*53f0*/  NOP ;  /* 0x0000000000007918 */ /* 0x002fe20000000000 */
[----:B------:R-:W-:Y:S05]  /*5400*/  @P2 BRA `(.L_x_10757) ;  /* 0x0000000000442947 */ /* 0x000fea0003800000 */
        /* <DEDUP_REMOVED lines=10> */
.L_x_10758:
[----:B------:R-:W-:-:S11]  /*54b0*/  UISETP.NE.AND UP2, UPT, UR7, 0x1, UPT ;  /* 0x000000010700788c */ /* 0x000fd6000bf45270 */
[----:B------:R-:W-:Y:S02]  /*54c0*/  @UP2 ULDC.64 UR10, c[0x0][0x9e8] ;  /* 0x00027a00000a2ab9 */ /* 0x000fe40000000a00 */
[----:B------:R-:W-:-:S04]  /*54d0*/  UIMAD.WIDE.U32 UR14, UR18, UR10, URZ ;  /* 0x0000000a120e72a5 */ /* 0x000fc8000f8e003f */
[----:B------:R-:W-:-:S12]  /*54e0*/  @UP2 USHF.R.U32.HI UR18, URZ, UR11, UR15 ;  /* 0x0000000b3f122299 */ /* 0x000fd8000801160f */
.L_x_10759:
[----:B------:R-:W-:-:S04]  /*54f0*/  UIMAD UR7, UR18, UR7, UR7 ;  /* 0x00000007120772a4 */ /* 0x000fc8000f8e0207 */
[----:B------:R-:W-:-:S04]  /*5500*/  UISETP.LT.AND UP2, UPT, UR6, UR7, UPT ;  /* 0x000000070600728c */ /* 0x000fc8000bf41270 */
[----:B------:R-:W-:-:S12]  /*5510*/  USEL UR6, UR6, UR7, UP2 ;  /* 0x0000000706067287 */ /* 0x000fd80009000000 */
.L_x_10757:
        /* <DEDUP_REMOVED lines=31> */
[----:B------:R-:W-:Y:S01]  /*5710*/  IMAD.MOV.U32 R135, RZ, RZ, RZ ;  /* 0x000000ffff877224 */ /* 0x000fe200078e00ff */
[----:B------:R-:W-:Y:S01]  /*5720*/  ULDC UR35, c[0x0][0x9e4] ;  /* 0x0002790000237ab9 */ /* 0x000fe20000000800 */
[----:B------:R-:W-:Y:S01]  /*5730*/  ULDC UR53, c[0x0][0x9d8] ;  /* 0x0002760000357ab9 */ /* 0x000fe20000000800 */
[----:B------:R-:W-:Y:S01]  /*5740*/  ULDC UR34, c[0x0][0x988] ;  /* 0x0002620000227ab9 */ /* 0x000fe20000000800 */
[----:B------:R-:W-:-:S05]  /*5750*/  ULDC UR52, c[0x0][0x9e0] ;  /* 0x0002780000347ab9 */ /* 0x000fca0000000800 */
.L_x_10777:
        /* <DEDUP_REMOVED lines=9> */
.L_x_10762:
[----:B------:R-:W-:Y:S01]  /*57f0*/  ULEA UR6, UR55, UR42, 0x3 ;  /* 0x0000002a37067291 */ /* 0x000fe2000f8e183f */
[----:B------:R-:W-:-:S05]  /*5800*/  IMAD.U32 R5, RZ, RZ, UR54 ;  /* 0x00000036ff057e24 */ /* 0x000fca000f8e00ff */
[----:B------:R-:W-:-:S04]  /*5810*/  SHF.L.U32 R5, R5, 0x1f, RZ ;  /* 0x0000001f05057819 */ /* 0x000fc800000006ff */
[----:B------:R1:W2:Y:S01]  /*5820*/  SYNCS.PHASECHK.TRANS64.TRYWAIT P2, [UR6+0x2d830], R5 ;  /* 0x02d83005ff0075a7 */ /* 0x0002a20008040146 */
[----:B------:R-:W-:Y:S05]  /*5830*/  @!P0 BRA `(.L_x_10763) ;  /* 0x0000000000048947 */ /* 0x000fea0003800000 */
[----:B------:R-:W-:Y:S01]  /*5840*/  BPT.TRAP 0x1 ;  /* 0x000000040000795c */ /* 0x000fe20000300000 */
.L_x_10763:
[----:B--2---:R-:W-:Y:S05]  /*5850*/  @P2 BRA `(.L_x_10761) ;  /* 0x0000000000082947 */ /* 0x004fea0003800000 */
[----:B------:R-:W2:Y:S02]  /*5860*/  SYNCS.PHASECHK.TRANS64.TRYWAIT P2, [UR6+0x2d830], R5 ;  /* 0x02d83005ff0075a7 */ /* 0x000ea40008040146 */
[----:B--2---:R-:W-:Y:S05]  /*5870*/  @!P2 BRA `(.L_x_10764) ;  /* 0x0000010c0038a947 */ /* 0x004fea0003800000 */
.L_x_10761:
[----:B--2---:R-:W2:Y:S01]  /*5880*/  S2R R6, SR_TID.X ;  /* 0x0000000000067919 */ /* 0x004ea20000002100 */
[----:B------:R-:W-:Y:S01]  /*5890*/  UIMAD UR6, UR55, 0x600, UR32 ;  /* 0x00000600370678a4 */ /* 0x000fe2000f8e0220 */
        /* <DEDUP_REMOVED lines=12> */
[----:B-1----:R-:W-:-:S05]  /*5960*/  VIADD R5, R6, 0x8 ;  /* 0x0000000806057836 */ /* 0x002fca0000000000 */
[----:B------:R1:W-:Y:S06]  /*5970*/  BAR.SYNC.DEFER_BLOCKING R5, 0x100 ;  /* 0x000400050000751d */ /* 0x0003ec0000010000 */
[----:B0-----:R-:W-:-:S06]  /*5980*/  WARPGROUP.ARRIVE ;  /* 0x00000000000079c5 */ /* 0x001fcc0000000000 */
        /* <DEDUP_REMOVED lines=17> */
[----:B-1----:R-:W-:Y:S05]  /*5aa0*/  @P3 BRA `(.L_x_10765) ;  /* 0x00000000002c3947 */ /* 0x002fea0003800000 */
[----:B------:R-:W-:Y:S05]  /*5ab0*/  @!P0 BRA `(.L_x_10766) ;  /* 0x0000000000048947 */ /* 0x000fea0003800000 */
[----:B------:R-:W-:Y:S01]  /*5ac0*/  BPT.TRAP 0x1 ;  /* 0x000000040000795c */ /* 0x000fe20000300000 */
.L_x_10766:
[----:B------:R-:W-:Y:S01]  /*5ad0*/  ULEA UR6, UR45, UR42, 0x3 ;  /* 0x0000002a2d067291 */ /* 0x000fe2000f8e183f */
[----:B------:R-:W-:-:S05]  /*5ae0*/  IMAD.U32 R5, RZ, RZ, UR50 ;  /* 0x00000032ff057e24 */ /* 0x000fca000f8e00ff */
[----:B------:R-:W-:-:S04]  /*5af0*/  SHF.L.U32 R5, R5, 0x1f, RZ ;  /* 0x0000001f05057819 */ /* 0x000fc800000006ff */
[----:B------:R0:W1:Y:S01]  /*5b00*/  SYNCS.PHASECHK.TRANS64.TRYWAIT P2, [UR6+0x2d850], R5 ;  /* 0x02d85005ff0075a7 */ /* 0x0000620008040146 */
[----:B------:R-:W-:Y:S05]  /*5b10*/  @!P0 BRA `(.L_x_10767) ;  /* 0x0000000000048947 */ /* 0x000fea0003800000 */
[----:B------:R-:W-:Y:S01]  /*5b20*/  BPT.TRAP 0x1 ;  /* 0x000000040000795c */ /* 0x000fe20000300000 */
.L_x_10767:
[----:B-1----:R-:W-:Y:S05]  /*5b30*/  @P2 BRA `(.L_x_10765) ;  /* 0x0000000000082947 */ /* 0x002fea0003800000 */
[----:B------:R-:W1:Y:S02]  /*5b40*/  SYNCS.PHASECHK.TRANS64.TRYWAIT P2, [UR6+0x2d850], R5 ;  /* 0x02d85005ff0075a7 */ /* 0x000e640008040146 */
[----:B-1----:R-:W-:Y:S05]  /*5b50*/  @!P2 BRA `(.L_x_10768) ;  /* 0x000001080098a947 */ /* 0x002fea0003800000 */
.L_x_10765:
[----:B------:R-:W-:Y:S01]  /*5b60*/  UIADD3 UR6, UR42, 0x400, URZ ;  /* 0x000004002a067890 */ /* 0x000fe2000fffe03f */
[----:B------:R-:W-:Y:S01]  /*5b70*/  WARPGROUP.ARRIVE ;  /* 0x00000000000079c5 */ /* 0x000fe20000000000 */
[----:B------:R-:W-:-:S05]  /*5b80*/  ULEA UR7, UR51, UR42, 0xd ;  /* 0x0000002a33077291 */ /* 0x000fca000f8e683f */
[----:B------:R-:W2:Y:S01]  /*5b90*/  S2R R152, SR_TID.X ;  /* 0x0000000000987919 */ /* 0x000ea20000002100 */
[----:B------:R-:W-:Y:S01]  /*5ba0*/  USHF.R.U32.HI UR6, URZ, 0x4, UR6 ;  /* 0x000000043f067899 */ /* 0x000fe20008011606 */
[----:B------:R-:W-:Y:S01]  /*5bb0*/  PLOP3.LUT P2, PT, PT, PT, UP0, 0x80, 0x0 ;  /* 0x000000000000781c */ /* 0x000fe20003f4f008 */
[----:B------:R-:W-:Y:S01]  /*5bc0*/  UIADD3 UR7, UR7, 0x21800, URZ ;  /* 0x0002180007077890 */ /* 0x000fe2000fffe03f */
[----:B------:R-:W-:Y:S01]  /*5bd0*/  PLOP3.LUT P3, PT, PT, PT, UP0, 0x80, 0x0 ;  /* 0x000000000000781c */ /* 0x000fe20003f6f008 */
[----:B------:R-:W-:Y:S01]  /*5be0*/  ULOP3.LUT UR6, UR6, 0x3fff, URZ, 0xc0, !UPT ;  /* 0x00003fff06067892 */ /* 0x000fe2000f8ec03f */
[----:B------:R-:W-:Y:S01]  /*5bf0*/  VIADD R151, R137, UR41 ;  /* 0x0000002989977c36 */ /* 0x000fe20008000000 */
[----:B------:R-:W-:Y:S01]  /*5c00*/  USHF.R.U32.HI UR7, URZ, 0x4, UR7 ;  /* 0x000000043f077899 */ /* 0x000fe20008011607 */
[----:B------:R-:W-:Y:S01]  /*5c10*/  FMUL.FTZ R9, R27, UR53 ;  /* 0x000000351b097c20 */ /* 0x000fe20008410000 */
[----:B------:R-:W-:Y:S01]  /*5c20*/  ULOP3.LUT UR10, UR6, 0x2000000, URZ, 0xfc, !UPT ;  /* 0x02000000060a7892 */ /* 0x000fe2000f8efc3f */
[----:B------:R-:W-:Y:S01]  /*5c30*/  FMUL.FTZ R20, R34, UR53 ;  /* 0x0000003522147c20 */ /* 0x000fe20008410000 */
[----:B------:R-:W-:Y:S01]  /*5c40*/  ULOP3.LUT UR6, UR7, 0x3fff, URZ, 0xc0, !UPT ;  /* 0x00003fff07067892 */ /* 0x000fe2000f8ec03f */
[----:B------:R-:W-:Y:S01]  /*5c50*/  FMUL.FTZ R27, R39, UR53 ;  /* 0x00000035271b7c20 */ /* 0x000fe20008410000 */
[----:B------:R-:W-:Y:S01]  /*5c60*/  UIMAD UR7, UR45, 0x600, UR10 ;  /* 0x000006002d0778a4 */ /* 0x000fe2000f8e020a */
[----:B------:R-:W-:Y:S01]  /*5c70*/  FMUL.FTZ R34, R46, UR53 ;  /* 0x000000352e227c20 */ /* 0x000fe20008410000 */
[----:B------:R-:W-:Y:S01]  /*5c80*/  ULOP3.LUT UR6, UR6, 0x10000, URZ, 0xfc, !UPT ;  /* 0x0001000006067892 */ /* 0x000fe2000f8efc3f */
[----:B------:R-:W-:Y:S01]  /*5c90*/  FMUL.FTZ R39, R51, UR53 ;  /* 0x0000003533277c20 */ /* 0x000fe20008410000 */
[----:B------:R-:W-:Y:S01]  /*5ca0*/  UMOV UR31, 0x80000020 ;  /* 0x80000020001f7882 */ /* 0x000fe20000000000 */
[----:B------:R-:W-:Y:S01]  /*5cb0*/  UMOV UR29, 0x40000040 ;  /* 0x40000040001d7882 */ /* 0x000fe20000000000 */
[----:B------:R-:W-:Y:S01]  /*5cc0*/  FMUL.FTZ R51, R61, UR53 ;  /* 0x000000353d337c20 */ /* 0x000fe20008410000 */
[----:B------:R-:W-:Y:S01]  /*5cd0*/  UMOV UR30, UR7 ;  /* 0x00000007001e7c82 */ /* 0x000fe20008000000 */
[----:B------:R-:W-:Y:S01]  /*5ce0*/  FMUL.FTZ R61, R71, UR53 ;  /* 0x00000035473d7c20 */ /* 0x000fe20008410000 */
[----:B------:R-:W-:Y:S01]  /*5cf0*/  UMOV UR28, UR6 ;  /* 0x00000006001c7c82 */ /* 0x000fe20008000000 */
[----:B------:R-:W3:Y:S01]  /*5d00*/  LDC R71, c[0x0][0x2f0] ;  /* 0x0000bc00ff477b82 */ /* 0x000ee20000000800 */
[----:B------:R-:W-:Y:S01]  /*5d10*/  HGMMA.64x96x16.F32.BF16 R88, gdesc[UR28].tnspB, R88, gsb0 ;  /* 0x416000001c5879f0 */ /* 0x000fe20008001858 */
[----:B------:R-:W-:Y:S01]  /*5d20*/  UIADD3 UR30, UR7, 0x40, URZ ;  /* 0x00000040071e7890 */ /* 0x000fe2000fffe03f */
[----:B------:R-:W-:Y:S01]  /*5d30*/  FMUL.FTZ R13, R31, UR53 ;  /* 0x000000351f0d7c20 */ /* 0x000fe20008410000 */
[----:B------:R-:W-:Y:S01]  /*5d40*/  UIADD3 UR28, UR6, 0x2, URZ ;  /* 0x00000002061c7890 */ /* 0x000fe2000fffe03f */
[----:B------:R-:W-:Y:S01]  /*5d50*/  FMUL.FTZ R31, R43, UR53 ;  /* 0x000000352b1f7c20 */ /* 0x000fe20008410000 */
[----:B------:R-:W-:Y:S01]  /*5d60*/  UMOV UR31, 0x80000020 ;  /* 0x80000020001f7882 */ /* 0x000fe20000000000 */
[----:B------:R-:W-:Y:S01]  /*5d70*/  UMOV UR29, 0x40000040 ;  /* 0x40000040001d7882 */ /* 0x000fe20000000000 */
[----:B------:R-:W-:Y:S01]  /*5d80*/  FMUL.FTZ R43, R55, UR53 ;  /* 0x00000035372b7c20 */ /* 0x000fe20008410000 */
[----:B--2---:R-:W-:Y:S01]  /*5d90*/  SHF.R.U32.HI R143, RZ, 0x7, R152 ;  /* 0x00000007ff8f7819 */ /* 0x004fe20000011698 */
[----:B------:R-:W-:Y:S01]  /*5da0*/  FMUL.FTZ R55, R65, UR53 ;  /* 0x0000003541377c20 */ /* 0x000fe20008410000 */
[----:B-1----:R-:W-:Y:S01]  /*5db0*/  FMUL.FTZ R6, R25, UR53 ;  /* 0x0000003519067c20 */ /* 0x002fe20008410000 */
        /* <DEDUP_REMOVED lines=31> */
[----:B------:R-:W-:-:S02]  /*5fb0*/  IMAD.U32 R47, RZ, RZ, UR55 ;  /* 0x00000037ff2f7e24 */ /* 0x000fc4000f8e00ff */
        /* <DEDUP_REMOVED lines=17> */
[----:B------:R-:W-:-:S02]  /*60d0*/  IMAD R80, R16, -0x2, R79 ;  /* 0xfffffffe10507824 */ /* 0x000fc400078e024f */
[----:B------:R-:W-:Y:S01]  /*60e0*/  FMUL.FTZ R72, R81, UR53 ;  /* 0x0000003551487c20 */ /* 0x000fe20008410000 */
[----:B------:R-:W-:Y:S01]  /*60f0*/  FMUL.FTZ R73, R82, UR53 ;  /* 0x0000003552497c20 */ /* 0x000fe20008410000 */
[----:B------:R-:W-:Y:S01]  /*6100*/  FMUL.FTZ R74, R83, UR53 ;  /* 0x00000035534a7c20 */ /* 0x000fe20008410000 */
[----:B------:R-:W-:Y:S01]  /*6110*/  FMUL.FTZ R76, R85, UR53 ;  /* 0x00000035554c7c20 */ /* 0x000fe20008410000 */
[----:B------:R-:W-:Y:S01]  /*6120*/  FMUL.FTZ R78, R86, UR53 ;  /* 0x00000035564e7c20 */ /* 0x000fe20008410000 */
[----:B------:R-:W-:Y:S01]  /*6130*/  FMUL.FTZ R79, R87, UR53 ;  /* 0x00000035574f7c20 */ /* 0x000fe20008410000 */
[----:B------:R-:W-:Y:S01]  /*6140*/  @!P1 LEA R47, R47, UR42, 0x3 ;  /* 0x0000002a2f2f9c11 */ /* 0x000fe2000f8e18ff */
[----:B------:R-:W0:Y:S01]  /*6150*/  MUFU.TANH R5, R5 ;  /* 0x0000000500057308 */ /* 0x000e220000002400 */
[----:B---3--:R-:W-:-:S03]  /*6160*/  IMAD R80, R71, UR43, R80 ;  /* 0x0000002b47507c24 */ /* 0x008fc6000f8e0250 */
[----:B------:R-:W-:-:S04]  /*6170*/  @!P1 VIADD R47, R47, 0x2d840 ;  /* 0x0002d8402f2f9836 */ /* 0x000fc80000000000 */
[----:B------:R-:W1:Y:S01]  /*6180*/  MUFU.TANH R6, R6 ;  /* 0x0000000600067308 */ /* 0x000e620000002400 */
[----:B------:R-:W-:-:S07]  /*6190*/  @!P1 PRMT R47, RZ, 0x654, R47 ;  /* 0x00000654ff2f9816 */ /* 0x000fce000000002f */
[----:B------:R-:W2:Y:S08]  /*61a0*/  MUFU.TANH R7, R7 ;  /* 0x0000000700077308 */ /* 0x000eb00000002400 */
[----:B------:R-:W3:Y:S08]  /*61b0*/  MUFU.TANH R9, R9 ;  /* 0x0000000900097308 */ /* 0x000ef00000002400 */
[----:B------:R-:W4:Y:S01]  /*61c0*/  MUFU.TANH R10, R10 ;  /* 0x0000000a000a7308 */ /* 0x000f220000002400 */
[----:B------:R-:W-:-:S02]  /*61d0*/  WARPGROUP.DEPBAR.LE gsb0, 0x0 ;  /* 0x00008000000079c5 */ /* 0x000fc40000010000 */
[----:B------:R-:W-:-:S05]  /*61e0*/  WARPGROUP.ARRIVE ;  /* 0x00000000000079c5 */ /* 0x000fca0000000000 */
[----:B------:R-:W0:Y:S01]  /*61f0*/  MUFU.TANH R11, R11 ;  /* 0x0000000b000b7308 */ /* 0x000e220000002400 */
[----:B------:R-:W-:Y:S01]  /*6200*/  HGMMA.64x96x16.F32.BF16 R88, gdesc[UR28].tnspB, R88, gsb0 ;  /* 0x416000001c5879f0 */ /* 0x000fe20008001858 */
[----:B------:R-:W-:Y:S02]  /*6210*/  UIADD3 UR30, UR7, 0x80, URZ ;  /* 0x00000080071e7890 */ /* 0x000fe4000fffe03f */
[----:B------:R-:W-:Y:S01]  /*6220*/  UIADD3 UR28, UR6, 0x4, URZ ;  /* 0x00000004061c7890 */ /* 0x000fe2000fffe03f */
[----:B------:R-:W-:Y:S01]  /*6230*/  UMOV UR31, 0x80000020 ;  /* 0x80000020001f7882 */ /* 0x000fe20000000000 */
[----:B------:R-:W-:Y:S02]  /*6240*/  UMOV UR29, 0x40000040 ;  /* 0x40000040001d7882 */ /* 0x000fe40000000000 */
        /* <DEDUP_REMOVED lines=15> */
[----:B------:R-:W-:Y:S01]  /*6340*/  HGMMA.64x96x16.F32.BF16 R88, gdesc[UR28].tnspB, R88, gsb0 ;  /* 0x416000001c5879f0 */ /* 0x000fe20008001858 */
[----:B------:R-:W-:Y:S02]  /*6350*/  UIADD3 UR30, UR7, 0xc0, URZ ;  /* 0x000000c0071e7890 */ /* 0x000fe4000fffe03f */
[----:B------:R-:W-:-:S04]  /*6360*/  UIADD3 UR28, UR6, 0x6, URZ ;  /* 0x00000006061c7890 */ /* 0x000fc8000fffe03f */
[----:B------:R-:W0:Y:S01]  /*6370*/  MUFU.TANH R31, R31 ;  /* 0x0000001f001f7308 */ /* 0x000e220000002400 */
[----:B------:R-:W-:Y:S01]  /*6380*/  UMOV UR31, 0x80000020 ;  /* 0x80000020001f7882 */ /* 0x000fe20000000000 */
[----:B------:R-:W-:-:S06]  /*6390*/  UMOV UR29, 0x40000040 ;  /* 0x40000040001d7882 */ /* 0x000fcc0000000000 */
        /* <DEDUP_REMOVED lines=64> */
[----:B------:R-:W0:Y:S01]  /*67a0*/  MUFU.TANH R79, R79 ;  /* 0x0000004f004f7308 */ /* 0x000e220000002400 */
[----:B------:R-:W-:-:S02]  /*67b0*/  WARPGROUP.DEPBAR.LE gsb0, 0x0 ;  /* 0x00008000000079c5 */ /* 0x000fc40000010000 */
[----:B------:R-:W-:-:S06]  /*67c0*/  WARPGROUP.ARRIVE ;  /* 0x00000000000079c5 */ /* 0x000fcc0000000000 */
[----:B------:R-:W-:Y:S01]  /*67d0*/  HGMMA.64x96x16.F32.BF16 R88, gdesc[UR28].tnspB, R88, gsb0 ;  /* 0x416000001c5879f0 */ /* 0x000fe20008001858 */
[----:B------:R-:W-:Y:S02]  /*67e0*/  UIADD3 UR30, UR7, 0x1c0, URZ ;  /* 0x000001c0071e7890 */ /* 0x000fe4000fffe03f */
[----:B------:R-:W-:Y:S01]  /*67f0*/  UIADD3 UR28, UR6, 0x606, URZ ;  /* 0x00000606061c7890 */ /* 0x000fe2000fffe03f */
[----:B------:R-:W-:Y:S01]  /*6800*/  UMOV UR31, 0x80000020 ;  /* 0x80000020001f7882 */ /* 0x000fe20000000000 */
[----:B------:R-:W-:Y:S01]  /*6810*/  UMOV UR29, 0x40000040 ;  /* 0x40000040001d7882 */ /* 0x000fe20000000000 */
[----:B------:R-:W-:Y:S02]  /*6820*/  @UP0 ULDC UR6, c[0x0][0x44c] ;  /* 0x0001130000060ab9 */ /* 0x000fe40000000800 */
[----:B------:R-:W-:Y:S01]  /*6830*/  @P2 IMAD.HI.U32 R46, R151, UR6, RZ ;  /* 0x00000006972e2c27 */ /* 0x000fe2000f8e00ff */
[----:B------:R-:W-:Y:S01]  /*6840*/  @UP0 ULDC UR6, c[0x0][0x450] ;  /* 0x0001140000060ab9 */ /* 0x000fe20000000800 */
[----:B------:R-:W-:-:S03]  /*6850*/  ISETP.GE.U32.AND P2, PT, R152, 0x180, PT ;  /* 0x000001809800780c */ /* 0x000fc60003f46070 */
[----:B------:R-:W-:Y:S01]  /*6860*/  @P3 SHF.R.U32.HI R151, RZ, UR6, R46 ;  /* 0x00000006ff973c19 */ /* 0x000fe2000801162e */
[----:B------:R-:W-:Y:S02]  /*6870*/  VIADD R46, R143, 0x9 ;  /* 0x000000098f2e7836 */ /* 0x000fe40000000000 */
[----:B------:R-:W5:Y:S02]  /*6880*/  LDC R143, c[0x0][0x288] ;  /* 0x0000a200ff8f7b82 */ /* 0x000f640000000800 */
[----:B------:R-:W1:Y:S01]  /*6890*/  SHFL.IDX PT, R84, R151, RZ, 0x1c1f ;  /* 0x001c1fff97547589 */ /* 0x000e6200000e0000 */
[----:B------:R-:W-:Y:S02]  /*68a0*/  SEL R46, R46, 0x9, !P2 ;  /* 0x000000092e2e7807 */ /* 0x000fe40005000000 */
[----:B------:R-:W-:Y:S01]  /*68b0*/  PLOP3.LUT P2, PT, PT, PT, UP1, 0x40, 0x0 ;  /* 0x000000000000781c */ /* 0x000fe20003f4e818 */
[----:B-----5:R-:W-:-:S04]  /*68c0*/  IMAD.IADD R80, R80, 0x1, -R143 ;  /* 0x0000000150507824 */ /* 0x020fc800078e0a8f */
[C---:B------:R-:W-:Y:S02]  /*68d0*/  VIADD R83, R80.reuse, UR52 ;  /* 0x0000003450537c36 */ /* 0x040fe40008000000 */
[----:B------:R-:W-:Y:S02]  /*68e0*/  VIADD R82, R80, UR33 ;  /* 0x0000002150527c36 */ /* 0x000fe40008000000 */
[C---:B-1----:R-:W-:Y:S02]  /*68f0*/  IMAD.IADD R81, R84.reuse, 0x1, R83 ;  /* 0x0000000154517824 */ /* 0x042fe400078e0253 */
[----:B------:R-:W-:Y:S01]  /*6900*/  IMAD.IADD R80, R84, 0x1, R82 ;  /* 0x0000000154507824 */ /* 0x000fe200078e0252 */
[----:B------:R-:W-:Y:S02]  /*6910*/  WARPGROUP.DEPBAR.LE gsb0, 0x0 ;  /* 0x00008000000079c5 */ /* 0x000fe40000010000 */
[----:B------:R-:W-:-:S06]  /*6920*/  WARPGROUP.ARRIVE ;  /* 0x00000000000079c5 */ /* 0x000fcc0000000000 */
[----:B------:R-:W-:Y:S03]  /*6930*/  HGMMA.64x96x16.F32.BF16 R88, gdesc[UR28].tnspB, R88, gsb0 ;  /* 0x416000001c5879f0 */ /* 0x000fe60008001858 */
[----:B------:R-:W-:Y:S02]  /*6940*/  WARPGROUP.DEPBAR.LE gsb0, 0x0 ;  /* 0x00008000000079c5 */ /* 0x000fe40000010000 */
[----:B------:R1:W-:Y:S06]  /*6950*/  BAR.ARV R46, 0x100 ;  /* 0x0004002e0000751d */ /* 0x0003ec0000002000 */
[----:B------:R1:W-:Y:S01]  /*6960*/  @!P1 SYNCS.ARRIVE.TRANS64.RED.A1T0 RZ, [R47+URZ], RZ ;  /* 0x000000ff2fff99a7 */ /* 0x0003e2000810043f */
[----:B0-234-:R-:W-:Y:S05]  /*6970*/  @P2 BRA `(.L_x_10769) ;  /* 0x00000000005c2947 */ /* 0x01dfea0003800000 */
[----:B-1----:R-:W-:Y:S01]  /*6980*/  IMAD R46, R71, UR43, R84 ;  /* 0x0000002b472e7c24 */ /* 0x002fe2000f8e0254 */
        /* <DEDUP_REMOVED lines=12> */
.L_x_10771:
[----:B------:R-:W-:-:S05]  /*6a50*/  IMAD.U32 R84, RZ, RZ, UR35 ;  /* 0x00000023ff547e24 */ /* 0x000fca000f8e00ff */
[----:B------:R-:W-:-:S13]  /*6a60*/  ISETP.NE.AND P2, PT, R84, 0x1, PT ;  /* 0x000000015400780c */ /* 0x000fda0003f45270 */
[----:B------:R-:W0:Y:S02]  /*6a70*/  @P2 LDC.64 R46, c[0x0][0x9e8] ;  /* 0x00027a00ff2e2b82 */ /* 0x000e240000000a00 */
[----:B0-----:R-:W-:-:S05]  /*6a80*/  @P2 IMAD.HI.U32 R46, R85, R46, RZ ;  /* 0x0000002e552e2227 */ /* 0x001fca00078e00ff */
[----:B------:R-:W-:-:S07]  /*6a90*/  @P2 SHF.R.U32.HI R85, RZ, R47, R46 ;  /* 0x0000002fff552219 */ /* 0x000fce000001162e */
.L_x_10772:
[----:B------:R-:W-:Y:S05]  /*6aa0*/  BSYNC B0 ;  /* 0x0000000000007941 */ /* 0x000fea0003800000 */
.L_x_10770:
[----:B------:R-:W-:-:S04]  /*6ab0*/  IMAD R85, R85, R84, -R75 ;  /* 0x0000005455557224 */ /* 0x000fc800078e0a4b */
[----:B------:R-:W-:-:S05]  /*6ac0*/  IMAD R85, R16, -0x2, R85 ;  /* 0xfffffffe10557824 */ /* 0x000fca00078e0255 */
[----:B------:R-:W-:Y:S02]  /*6ad0*/  VIADDMNMX R81, R85, R84, R81, PT ;  /* 0x0000005455517246 */ /* 0x000fe40003800151 */
[----:B------:R-:W-:-:S07]  /*6ae0*/  VIMNMX R80, R80, R85, !PT ;  /* 0x0000005550507248 */ /* 0x000fce0007fe0100 */
.L_x_10769:
[----:B------:R-:W-:Y:S01]  /*6af0*/  ISETP.GT.AND P2, PT, R0, -0x1, PT ;  /* 0xffffffff0000780c */ /* 0x000fe20003f44270 */
[----:B------:R-:W0:Y:S03]  /*6b00*/  SHFL.IDX PT, R84, R151, 0x1, 0x1c1f ;  /* 0x003c1f0097547f89 */ /* 0x000e2600000e0000 */
[C---:B------:R-:W-:Y:S02]  /*6b10*/  ISETP.GT.AND P5, PT, R80.reuse, RZ, P2 ;  /* 0x000000ff5000720c */ /* 0x040fe400017a4270 */
[C---:B------:R-:W-:Y:S02]  /*6b20*/  ISETP.GT.AND P4, PT, R80.reuse, 0x1, P2 ;  /* 0x000000015000780c */ /* 0x040fe40001784270 */
[----:B------:R-:W-:Y:S02]  /*6b30*/  ISETP.LT.OR P5, PT, R81, 0x1, P5 ;  /* 0x000000015100780c */ /* 0x000fe40002fa1670 */
[----:B------:R-:W-:-:S02]  /*6b40*/  ISETP.GT.AND P6, PT, R80, 0x8, P2 ;  /* 0x000000085000780c */ /* 0x000fc400017c4270 */
[----:B------:R-:W-:Y:S02]  /*6b50*/  FSEL R5, R5, -INF , !P5 ;  /* 0xff80000005057808 */ /* 0x000fe40006800000 */
[C---:B------:R-:W-:Y:S02]  /*6b60*/  ISETP.GT.AND P5, PT, R80.reuse, 0x10, P2 ;  /* 0x000000105000780c */ /* 0x040fe400017a4270 */
[----:B------:R-:W-:Y:S02]  /*6b70*/  ISETP.GT.AND P3, PT, R80, 0x9, P2 ;  /* 0x000000095000780c */ /* 0x000fe40001764270 */
[C---:B------:R-:W-:Y:S02]  /*6b80*/  ISETP.LT.OR P5, PT, R81.reuse, 0x11, P5 ;  /* 0x000000115100780c */ /* 0x040fe40002fa1670 */
[----:B------:R-:W-:Y:S02]  /*6b90*/  ISETP.LT.OR P4, PT, R81, 0x2, P4 ;  /* 0x000000025100780c */ /* 0x000fe40002781670 */
[----:B------:R-:W-:-:S02]  /*6ba0*/  FSEL R14, R14, -INF , !P5 ;  /* 0xff8000000e0e7808 */ /* 0x000fc40006800000 */
[----:B------:R-:W-:Y:S01]  /*6bb0*/  ISETP.GT.AND P5, PT, R80, 0x20, P2 ;  /* 0x000000205000780c */ /* 0x000fe200017a4270 */
[--C-:B0-----:R-:W-:Y:S01]  /*6bc0*/  IMAD.IADD R83, R83, 0x1, R84.reuse ;  /* 0x0000000153537824 */ /* 0x101fe200078e0254 */
[C---:B------:R-:W-:Y:S01]  /*6bd0*/  ISETP.LT.OR P6, PT, R81.reuse, 0x9, P6 ;  /* 0x000000095100780c */ /* 0x040fe200037c1670 */
[----:B------:R-:W-:Y:S01]  /*6be0*/  IMAD.IADD R82, R82, 0x1, R84 ;  /* 0x0000000152527824 */ /* 0x000fe200078e0254 */
[C---:B------:R-:W-:Y:S02]  /*6bf0*/  ISETP.LT.OR P3, PT, R81.reuse, 0xa, P3 ;  /* 0x0000000a5100780c */ /* 0x040fe40001f61670 */
[----:B------:R-:W-:Y:S02]  /*6c00*/  ISETP.LT.OR P5, PT, R81, 0x21, P5 ;  /* 0x000000215100780c */ /* 0x000fe40002fa1670 */
[----:B------:R-:W-:Y:S02]  /*6c10*/  FSEL R6, R6, -INF , !P4 ;  /* 0xff80000006067808 */ /* 0x000fe40006000000 */
[----:B-1----:R-:W-:-:S02]  /*6c20*/  FSEL R46, R10, -INF , !P6 ;  /* 0xff8000000a2e7808 */ /* 0x002fc40007000000 */
        /* <DEDUP_REMOVED lines=77> */
[----:B------:R-:W-:-:S02]  /*7100*/  ISETP.LT.OR P3, PT, R81, 0x7a, P3 ;  /* 0x0000007a5100780c */ /* 0x000fc40001f61670 */
[----:B------:R-:W-:Y:S02]  /*7110*/  FSEL R72, R72, -INF , !P4 ;  /* 0xff80000048487808 */ /* 0x000fe40006000000 */
        /* <DEDUP_REMOVED lines=16> */
.L_x_10775:
[----:B------:R-:W-:-:S05]  /*7220*/  IMAD.U32 R80, RZ, RZ, UR35 ;  /* 0x00000023ff507e24 */ /* 0x000fca000f8e00ff */
[----:B------:R-:W-:-:S13]  /*7230*/  ISETP.NE.AND P3, PT, R80, 0x1, PT ;  /* 0x000000015000780c */ /* 0x000fda0003f65270 */
[----:B------:R-:W0:Y:S02]  /*7240*/  @P3 LDC.64 R10, c[0x0][0x9e8] ;  /* 0x00027a00ff0a3b82 */ /* 0x000e240000000a00 */
[----:B0-----:R-:W-:-:S05]  /*7250*/  @P3 IMAD.HI.U32 R10, R84, R10, RZ ;  /* 0x0000000a540a3227 */ /* 0x001fca00078e00ff */
[----:B------:R-:W-:-:S07]  /*7260*/  @P3 SHF.R.U32.HI R84, RZ, R11, R10 ;  /* 0x0000000bff543219 */ /* 0x000fce000001160a */
.L_x_10776:
[----:B------:R-:W-:Y:S05]  /*7270*/  BSYNC B0 ;  /* 0x0000000000007941 */ /* 0x000fea0003800000 */
.L_x_10774:
[----:B------:R-:W-:-:S04]  /*7280*/  IMAD R75, R84, R80, -R75 ;  /* 0x00000050544b7224 */ /* 0x000fc800078e0a4b */
[----:B------:R-:W-:-:S05]  /*7290*/  IMAD R75, R16, -0x2, R75 ;  /* 0xfffffffe104b7824 */ /* 0x000fca00078e024b */
[----:B------:R-:W-:Y:S02]  /*72a0*/  VIADDMNMX R83, R75, R80, R83, PT ;  /* 0x000000504b537246 */ /* 0x000fe40003800153 */
[----:B------:R-:W-:-:S07]  /*72b0*/  VIMNMX R82, R82, R75, !PT ;  /* 0x0000004b52527248 */ /* 0x000fce0007fe0100 */
.L_x_10773:
        /* <DEDUP_REMOVED lines=24> */
[----:B------:R-:W-:-:S02]  /*7440*/  ISETP.GT.AND P5, PT, R82, RZ, P2 ;  /* 0x000000ff5200720c */ /* 0x000fc400017a4270 */
[----:B------:R-:W-:Y:S02]  /*7450*/  FMNMX.FTZ R10, R36, R11, !PT ;  /* 0x0000000b240a7209 */ /* 0x000fe40007810000 */
[----:B------:R-:W-:Y:S02]  /*7460*/  ISETP.LT.OR P5, PT, R83, 0x1, P5 ;  /* 0x000000015300780c */ /* 0x000fe40002fa1670 */
[----:B------:R-:W-:Y:S02]  /*7470*/  FMNMX.FTZ R11, R37, R10, !PT ;  /* 0x0000000a250b7209 */ /* 0x000fe40007810000 */
[----:B------:R-:W-:Y:S02]  /*7480*/  ISETP.GT.AND P3, PT, R82, 0x8, P2 ;  /* 0x000000085200780c */ /* 0x000fe40001764270 */
[----:B------:R-:W-:Y:S02]  /*7490*/  FMNMX.FTZ R10, R40, R11, !PT ;  /* 0x0000000b280a7209 */ /* 0x000fe40007810000 */
[----:B------:R-:W-:-:S02]  /*74a0*/  FSEL R7, R7, -INF , !P5 ;  /* 0xff80000007077808 */ /* 0x000fc40006800000 */
        /* <DEDUP_REMOVED lines=25> */
[----:B------:R-:W-:Y:S02]  /*7640*/  ISETP.GT.AND P5, PT, R82, 0x38, P2 ;  /* 0x000000385200780c */ /* 0x000fe400017a4270 */
[----:B------:R-:W-:Y:S02]  /*7650*/  FMNMX.FTZ R11, R70, R11, !PT ;  /* 0x0000000b460b7209 */ /* 0x000fe40007810000 */
[----:B------:R-:W-:Y:S02]  /*7660*/  ISETP.LT.OR P3, PT, R83, 0x32, P3 ;  /* 0x000000325300780c */ /* 0x000fe40001f61670 */
[----:B------:R-:W-:Y:S02]  /*7670*/  FMNMX.FTZ R10, R72, R11, !PT ;  /* 0x0000000b480a7209 */ /* 0x000fe40007810000 */
[----:B------:R-:W-:-:S02]  /*7680*/  FSEL R39, R39, -INF , !P3 ;  /* 0xff80000027277808 */ /* 0x000fc40005800000 */
[----:B------:R-:W-:Y:S02]  /*7690*/  FMNMX.FTZ R11, R77, R10, !PT ;  /* 0x0000000a4d0b7209 */ /* 0x000fe40007810000 */
[----:B------:R-:W-:Y:S02]  /*76a0*/  ISETP.LT.OR P5, PT, R83, 0x39, P5 ;  /* 0x000000395300780c */ /* 0x000fe40002fa1670 */
[----:B------:R-:W-:Y:S02]  /*76b0*/  FMNMX.FTZ R11, R76, R11, !PT ;  /* 0x0000000b4c0b7209 */ /* 0x000fe40007810000 */
[----:B------:R-:W-:Y:S02]  /*76c0*/  ISETP.GT.AND P3, PT, R82, 0x40, P2 ;  /* 0x000000405200780c */ /* 0x000fe40001764270 */
[----:B------:R-:W-:Y:S01]  /*76d0*/  FSEL R42, R42, -INF , !P5 ;  /* 0xff8000002a2a7808 */ /* 0x000fe20006800000 */
[----:B------:R-:W0:Y:S01]  /*76e0*/  SHFL.BFLY PT, R10, R11, 0x2, 0x1f ;  /* 0x0c401f000b0a7f89 */ /* 0x000e2200000e0000 */
[----:B------:R-:W-:-:S02]  /*76f0*/  ISETP.GT.AND P5, PT, R82, 0x41, P2 ;  /* 0x000000415200780c */ /* 0x000fc400017a4270 */
[C---:B------:R-:W-:Y:S02]  /*7700*/  ISETP.LT.OR P3, PT, R83.reuse, 0x41, P3 ;  /* 0x000000415300780c */ /* 0x040fe40001f61670 */
[----:B------:R-:W-:Y:S02]  /*7710*/  ISETP.LT.OR P5, PT, R83, 0x42, P5 ;  /* 0x000000425300780c */ /* 0x000fe40002fa1670 */
[----:B------:R-:W-:Y:S02]  /*7720*/  FSEL R48, R48, -INF , !P3 ;  /* 0xff80000030307808 */ /* 0x000fe40005800000 */
[C---:B------:R-:W-:Y:S02]  /*7730*/  ISETP.GT.AND P3, PT, R82.reuse, 0x49, P2 ;  /* 0x000000495200780c */ /* 0x040fe40001764270 */
[----:B------:R-:W-:Y:S02]  /*7740*/  FSEL R49, R49, -INF , !P5 ;  /* 0xff80000031317808 */ /* 0x000fe40006800000 */
[----:B------:R-:W-:-:S02]  /*7750*/  ISETP.GT.AND P5, PT, R82, 0x50, P2 ;  /* 0x000000505200780c */ /* 0x000fc400017a4270 */
[C---:B------:R-:W-:Y:S02]  /*7760*/  ISETP.LT.OR P3, PT, R83.reuse, 0x4a, P3 ;  /* 0x0000004a5300780c */ /* 0x040fe40001f61670 */
[----:B------:R-:W-:Y:S02]  /*7770*/  ISETP.LT.OR P5, PT, R83, 0x51, P5 ;  /* 0x000000515300780c */ /* 0x000fe40002fa1670 */
[----:B------:R-:W-:Y:S02]  /*7780*/  FSEL R53, R53, -INF , !P3 ;  /* 0xff80000035357808 */ /* 0x000fe40005800000 */
[----:B------:R-:W-:Y:S02]  /*7790*/  ISETP.GT.AND P3, PT, R82, 0x58, P2 ;  /* 0x000000585200780c */ /* 0x000fe40001764270 */
[----:B------:R-:W-:Y:S02]  /*77a0*/  FSEL R56, R56, -INF , !P5 ;  /* 0xff80000038387808 */ /* 0x000fe40006800000 */
[----:B0-----:R-:W-:-:S02]  /*77b0*/  FMNMX.FTZ R75, R11, R10, !PT ;  /* 0x0000000a0b4b7209 */ /* 0x001fc40007810000 */
[----:B------:R-:W-:Y:S02]  /*77c0*/  FSEL R11, R9, -INF , !P4 ;  /* 0xff800000090b7808 */ /* 0x000fe40006000000 */
[C---:B------:R-:W-:Y:S01]  /*77d0*/  ISETP.GT.AND P4, PT, R82.reuse, 0x10, P2 ;  /* 0x000000105200780c */ /* 0x040fe20001784270 */
[----:B------:R-:W0:Y:S01]  /*77e0*/  SHFL.BFLY PT, R10, R75, 0x1, 0x1f ;  /* 0x0c201f004b0a7f89 */ /* 0x000e2200000e0000 */
[----:B------:R-:W-:Y:S02]  /*77f0*/  ISETP.GT.AND P5, PT, R82, 0x59, P2 ;  /* 0x000000595200780c */ /* 0x000fe400017a4270 */
[C---:B------:R-:W-:Y:S02]  /*7800*/  ISETP.LT.OR P4, PT, R83.reuse, 0x11, P4 ;  /* 0x000000115300780c */ /* 0x040fe40002781670 */
[----:B------:R-:W-:Y:S02]  /*7810*/  ISETP.LT.OR P3, PT, R83, 0x59, P3 ;  /* 0x000000595300780c */ /* 0x000fe40001f61670 */
        /* <DEDUP_REMOVED lines=8> */
[----:B------:R-:W-:Y:S02]  /*78a0*/  ISETP.LT.OR P3, PT, R83, 0x62, P3 ;  /* 0x000000625300780c */ /* 0x000fe40001f61670 */
[----:B0-----:R-:W-:Y:S02]  /*78b0*/  FMNMX.FTZ R10, R75, R10, !PT ;  /* 0x0000000a4b0a7209 */ /* 0x001fe40007810000 */
[----:B------:R-:W-:Y:S02]  /*78c0*/  FSEL R65, R65, -INF , !P3 ;  /* 0xff80000041417808 */ /* 0x000fe40005800000 */
[C---:B------:R-:W-:Y:S01]  /*78d0*/  FSETP.NEU.FTZ.AND P6, PT, R10.reuse, -INF , PT ;  /* 0xff8000000a00780b */ /* 0x040fe20003fdd000 */
[----:B------:R-:W-:Y:S01]  /*78e0*/  FMUL.FTZ R80, R10, UR34 ;  /* 0x000000220a507c20 */ /* 0x000fe20008410000 */
[----:B------:R-:W-:-:S02]  /*78f0*/  ISETP.LT.OR P5, PT, R83, 0x69, P5 ;  /* 0x000000695300780c */ /* 0x000fc40002fa1670 */
[----:B------:R-:W-:Y:S02]  /*7900*/  ISETP.GT.AND P3, PT, R82, 0x70, P2 ;  /* 0x000000705200780c */ /* 0x000fe40001764270 */
[----:B------:R-:W-:Y:S02]  /*7910*/  FSEL R9, R80, RZ, P6 ;  /* 0x000000ff50097208 */ /* 0x000fe40003000000 */
[----:B------:R-:W-:Y:S02]  /*7920*/  FMNMX.FTZ R80, R7, R8, !PT ;  /* 0x0000000807507209 */ /* 0x000fe40007810000 */
[----:B------:R-:W-:Y:S01]  /*7930*/  FSEL R68, R68, -INF , !P5 ;  /* 0xff80000044447808 */ /* 0x000fe20006800000 */
[--C-:B------:R-:W-:Y:S01]  /*7940*/  FFMA.FTZ R75, R46, UR34, -R9.reuse ;  /* 0x000000222e4b7c23 */ /* 0x100fe20008010809 */
[----:B------:R-:W-:Y:S01]  /*7950*/  FSEL R46, R27, -INF , !P4 ;  /* 0xff8000001b2e7808 */ /* 0x000fe20006000000 */
[--C-:B------:R-:W-:Y:S01]  /*7960*/  FFMA.FTZ R5, R5, UR34, -R9.reuse ;  /* 0x0000002205057c23 */ /* 0x100fe20008010809 */
[C---:B------:R-:W-:Y:S01]  /*7970*/  ISETP.GT.AND P4, PT, R82.reuse, 0x28, P2 ;  /* 0x000000285200780c */ /* 0x040fe20001784270 */
[----:B------:R0:W-:Y:S01]  /*7980*/  MUFU.EX2 R27, R75 ;  /* 0x0000004b001b7308 */ /* 0x0001e20000000800 */
[----:B------:R-:W-:Y:S01]  /*7990*/  ISETP.GT.AND P5, PT, R82, 0x71, P2 ;  /* 0x000000715200780c */ /* 0x000fe200017a4270 */
[--C-:B------:R-:W-:Y:S01]  /*79a0*/  FFMA.FTZ R6, R6, UR34, -R9.reuse ;  /* 0x0000002206067c23 */ /* 0x100fe20008010809 */
[----:B------:R-:W-:Y:S01]  /*79b0*/  ISETP.LT.OR P4, PT, R83, 0x29, P4 ;  /* 0x000000295300780c */ /* 0x000fe20002781670 */
[--C-:B------:R-:W-:Y:S01]  /*79c0*/  FFMA.FTZ R47, R47, UR34, -R9.reuse ;  /* 0x000000222f2f7c23 */ /* 0x100fe20008010809 */
[----:B------:R-:W-:Y:S01]  /*79d0*/  ISETP.LT.OR P3, PT, R83, 0x71, P3 ;  /* 0x000000715300780c */ /* 0x000fe20001f61670 */
[--C-:B------:R-:W-:Y:S01]  /*79e0*/  FFMA.FTZ R14, R14, UR34, -R9.reuse ;  /* 0x000000220e0e7c23 */ /* 0x100fe20008010809 */
[----:B------:R-:W-:Y:S01]  /*79f0*/  FSEL R34, R34, -INF , !P4 ;  /* 0xff80000022227808 */ /* 0x000fe20006000000 */
[--C-:B------:R-:W-:Y:S01]  /*7a00*/  FFMA.FTZ R15, R15, UR34, -R9.reuse ;  /* 0x000000220f0f7c23 */ /* 0x100fe20008010809 */
[----:B0-----:R-:W-:Y:S01]  /*7a10*/  FMNMX.FTZ R75, R11, R80, !PT ;  /* 0x000000500b4b7209 */ /* 0x001fe20007810000 */
        /* <DEDUP_REMOVED lines=48> */
[----:B------:R-:W-:Y:S02]  /*7d20*/  ISETP.GT.AND P4, PT, R82, 0x60, P2 ;  /* 0x000000605200780c */ /* 0x000fe40001784270 */
[----:B------:R-:W-:Y:S02]  /*7d30*/  FMNMX.FTZ R80, R42, R75, !PT ;  /* 0x0000004b2a507209 */ /* 0x000fe40007810000 */
[----:B------:R-:W-:Y:S01]  /*7d40*/  ISETP.LT.OR P4, PT, R83, 0x61, P4 ;  /* 0x000000615300780c */ /* 0x000fe20002781670 */
[----:B------:R-:W-:Y:S01]  /*7d50*/  MUFU.EX2 R6, R6 ;  /* 0x0000000600067308 */ /* 0x000fe20000000800 */
[----:B------:R-:W-:Y:S02]  /*7d60*/  FMNMX.FTZ R75, R43, R80, !PT ;  /* 0x000000502b4b7209 */ /* 0x000fe40007810000 */
[----:B------:R-:W-:Y:S02]  /*7d70*/  FSEL R64, R64, -INF , !P4 ;  /* 0xff80000040407808 */ /* 0x000fe40006000000 */
[----:B------:R-:W-:-:S02]  /*7d80*/  FMNMX.FTZ R80, R48, R75, !PT ;  /* 0x0000004b30507209 */ /* 0x000fc40007810000 */
[----:B------:R-:W-:Y:S01]  /*7d90*/  ISETP.GT.AND P4, PT, R82, 0x69, P2 ;  /* 0x000000695200780c */ /* 0x000fe20001784270 */
[----:B------:R-:W-:Y:S01]  /*7da0*/  MUFU.EX2 R47, R47 ;  /* 0x0000002f002f7308 */ /* 0x000fe20000000800 */
[----:B------:R-:W-:Y:S02]  /*7db0*/  FMNMX.FTZ R75, R49, R80, !PT ;  /* 0x00000050314b7209 */ /* 0x000fe40007810000 */
[C---:B------:R-:W-:Y:S02]  /*7dc0*/  ISETP.LT.OR P4, PT, R83.reuse, 0x6a, P4 ;  /* 0x0000006a5300780c */ /* 0x040fe40002781670 */
[----:B------:R-:W-:Y:S02]  /*7dd0*/  FMNMX.FTZ R80, R52, R75, !PT ;  /* 0x0000004b34507209 */ /* 0x000fe40007810000 */
[----:B------:R-:W-:Y:S01]  /*7de0*/  ISETP.LT.OR P5, PT, R83, 0x72, P5 ;  /* 0x000000725300780c */ /* 0x000fe20002fa1670 */
[----:B------:R-:W-:Y:S01]  /*7df0*/  MUFU.EX2 R14, R14 ;  /* 0x0000000e000e7308 */ /* 0x000fe20000000800 */
[----:B------:R-:W-:-:S04]  /*7e00*/  FMNMX.FTZ R75, R53, R80, !PT ;  /* 0x00000050354b7209 */ /* 0x000fc80007810000 */
[----:B------:R-:W-:-:S03]  /*7e10*/  FMNMX.FTZ R80, R56, R75, !PT ;  /* 0x0000004b38507209 */ /* 0x000fc60007810000 */
[----:B------:R-:W-:Y:S01]  /*7e20*/  MUFU.EX2 R15, R15 ;  /* 0x0000000f000f7308 */ /* 0x000fe20000000800 */
[----:B------:R-:W-:-:S04]  /*7e30*/  FMNMX.FTZ R75, R57, R80, !PT ;  /* 0x00000050394b7209 */ /* 0x000fc80007810000 */
[----:B------:R-:W-:Y:S02]  /*7e40*/  FMNMX.FTZ R80, R60, R75, !PT ;  /* 0x0000004b3c507209 */ /* 0x000fe40007810000 */
[----:B------:R-:W-:Y:S01]  /*7e50*/  FSEL R75, R69, -INF , !P4 ;  /* 0xff800000454b7808 */ /* 0x000fe20006000000 */
[----:B------:R-:W-:Y:S01]  /*7e60*/  MUFU.EX2 R24, R24 ;  /* 0x0000001800187308 */ /* 0x000fe20000000800 */
[----:B------:R-:W-:Y:S02]  /*7e70*/  FMNMX.FTZ R81, R61, R80, !PT ;  /* 0x000000503d517209 */ /* 0x000fe40007810000 */
[----:B------:R-:W-:Y:S02]  /*7e80*/  ISETP.GT.AND P4, PT, R82, 0x78, P2 ;  /* 0x000000785200780c */ /* 0x000fe40001784270 */
[----:B------:R-:W-:Y:S02]  /*7e90*/  FMNMX.FTZ R80, R64, R81, !PT ;  /* 0x0000005140507209 */ /* 0x000fe40007810000 */
[----:B------:R-:W-:Y:S01]  /*7ea0*/  ISETP.GT.AND P2, PT, R82, 0x79, P2 ;  /* 0x000000795200780c */ /* 0x000fe20001744270 */
[----:B------:R-:W-:Y:S01]  /*7eb0*/  MUFU.EX2 R25, R25 ;  /* 0x0000001900197308 */ /* 0x000fe20000000800 */
[----:B------:R-:W-:-:S02]  /*7ec0*/  FMNMX.FTZ R69, R65, R80, !PT ;  /* 0x0000005041457209 */ /* 0x000fc40007810000 */
[----:B------:R-:W-:Y:S02]  /*7ed0*/  FSEL R80, R73, -INF , !P3 ;  /* 0xff80000049507808 */ /* 0x000fe40005800000 */
[----:B------:R-:W-:Y:S02]  /*7ee0*/  FMNMX.FTZ R82, R68, R69, !PT ;  /* 0x0000004544527209 */ /* 0x000fe40007810000 */
[----:B------:R-:W-:Y:S01]  /*7ef0*/  FSEL R81, R74, -INF , !P5 ;  /* 0xff8000004a517808 */ /* 0x000fe20006800000 */
[----:B------:R-:W-:Y:S01]  /*7f00*/  MUFU.EX2 R28, R28 ;  /* 0x0000001c001c7308 */ /* 0x000fe20000000800 */
[----:B------:R-:W-:Y:S01]  /*7f10*/  FMNMX.FTZ R69, R75, R82, !PT ;  /* 0x000000524b457209 */ /* 0x000fe20007810000 */
[----:B------:R-:W-:Y:S01]  /*7f20*/  FFMA.FTZ R82, R76, UR34, -R9 ;  /* 0x000000224c527c23 */ /* 0x000fe20008010809 */
[----:B------:R-:W-:Y:S02]  /*7f30*/  ISETP.LT.OR P4, PT, R83, 0x79, P4 ;  /* 0x000000795300780c */ /* 0x000fe40002781670 */
[----:B------:R-:W-:-:S02]  /*7f40*/  FMNMX.FTZ R74, R80, R69, !PT ;  /* 0x00000045504a7209 */ /* 0x000fc40007810000 */
[----:B------:R-:W-:Y:S01]  /*7f50*/  ISETP.LT.OR P2, PT, R83, 0x7a, P2 ;  /* 0x0000007a5300780c */ /* 0x000fe20001741670 */
[----:B------:R-:W-:Y:S01]  /*7f60*/  MUFU.EX2 R29, R29 ;  /* 0x0000001d001d7308 */ /* 0x000fe20000000800 */
[----:B------:R-:W-:Y:S02]  /*7f70*/  FSEL R78, R78, -INF , !P4 ;  /* 0xff8000004e4e7808 */ /* 0x000fe40006000000 */
[----:B------:R-:W-:Y:S02]  /*7f80*/  FMNMX.FTZ R69, R81, R74, !PT ;  /* 0x0000004a51457209 */ /* 0x000fe40007810000 */
[----:B------:R-:W-:Y:S02]  /*7f90*/  FSEL R79, R79, -INF , !P2 ;  /* 0xff8000004f4f7808 */ /* 0x000fe40005000000 */
        /* <DEDUP_REMOVED lines=8> */
[--C-:B------:R-:W-:Y:S01]  /*8020*/  FFMA.FTZ R69, R70, UR34, -R9.reuse ;  /* 0x0000002246457c23 */ /* 0x100fe20008010809 */
[----:B------:R-:W-:Y:S01]  /*8030*/  FFMA.FTZ R70, R77, UR34, -R9 ;  /* 0x000000224d467c23 */ /* 0x000fe20008010809 */
[----:B------:R-:W-:-:S04]  /*8040*/  FSEL R77, R10, RZ, P6 ;  /* 0x000000ff0a4d7208 */ /* 0x000fc80003000000 */
[----:B------:R-:W-:Y:S01]  /*8050*/  MUFU.EX2 R40, R40 ;  /* 0x0000002800287308 */ /* 0x000fe20000000800 */
[----:B------:R-:W0:Y:S01]  /*8060*/  SHFL.BFLY PT, R74, R73, 0x1, 0x1f ;  /* 0x0c201f00494a7f89 */ /* 0x000e2200000e0000 */
[----:B------:R-:W-:-:S06]  /*8070*/  FADD.FTZ R77, -R77, R4 ;  /* 0x000000044d4d7221 */ /* 0x000fcc0000010100 */
        /* <DEDUP_REMOVED lines=9> */
[--C-:B------:R-:W-:Y:S01]  /*8110*/  FFMA.FTZ R83, R35, UR34, -R76.reuse ;  /* 0x0000002223537c23 */ /* 0x100fe2000801084c */
[--C-:B------:R-:W-:Y:S01]  /*8120*/  FFMA.FTZ R4, R12, UR34, -R76.reuse ;  /* 0x000000220c047c23 */ /* 0x100fe2000801084c */
[----:B------:R-:W-:Y:S01]  /*8130*/  FSEL R35, R9, RZ, P2 ;  /* 0x000000ff09237208 */ /* 0x000fe20001000000 */
        /* <DEDUP_REMOVED lines=12> */
[----:B------:R-:W-:Y:S01]  /*8200*/  FFMA.FTZ R11, R38, UR34, -R76 ;  /* 0x00000022260b7c23 */ /* 0x000fe2000801084c */
[----:B------:R-:W-:-:S02]  /*8210*/  IMAD.U32 R38, RZ, RZ, UR45 ;  /* 0x0000002dff267e24 */ /* 0x000fc4000f8e00ff */
[--C-:B------:R-:W-:Y:S01]  /*8220*/  FFMA.FTZ R31, R31, UR34, -R76.reuse ;  /* 0x000000221f1f7c23 */ /* 0x100fe2000801084c */
[----:B------:R-:W-:Y:S01]  /*8230*/  FFMA.FTZ R53, R53, UR34, -R76 ;  /* 0x0000002235357c23 */ /* 0x000fe2000801084c */
[----:B------:R-:W-:Y:S01]  /*8240*/  MUFU.EX2 R7, R7 ;  /* 0x0000000700077308 */ /* 0x000fe20000000800 */
[----:B-1----:R-:W-:Y:S01]  /*8250*/  FADD.FTZ R4, -R35, R8 ;  /* 0x0000000823047221 */ /* 0x002fe20000010100 */
[----:B0-----:R-:W-:Y:S01]  /*8260*/  FFMA.FTZ R49, R74, R3, R5 ;  /* 0x000000034a317223 */ /* 0x001fe20000010005 */
[----:B------:R-:W-:Y:S01]  /*8270*/  @!P1 LEA R38, R38, UR42, 0x3 ;  /* 0x0000002a26269c11 */ /* 0x000fe2000f8e18ff */
[--C-:B------:R-:W-:Y:S01]  /*8280*/  FFMA.FTZ R34, R34, UR34, -R76.reuse ;  /* 0x0000002222227c23 */ /* 0x100fe2000801084c */
[----:B------:R-:W-:Y:S01]  /*8290*/  FMUL.FTZ R4, R4, UR34 ;  /* 0x0000002204047c20 */ /* 0x000fe20008410000 */
[--C-:B------:R-:W-:Y:S01]  /*82a0*/  FFMA.FTZ R13, R39, UR34, -R76.reuse ;  /* 0x00000022270d7c23 */ /* 0x100fe2000801084c */
[----:B------:R-:W-:Y:S01]  /*82b0*/  FFMA.FTZ R3, R52, UR34, -R76 ;  /* 0x0000002234037c23 */ /* 0x000fe2000801084c */
[----:B------:R-:W-:Y:S01]  /*82c0*/  MUFU.EX2 R77, R77 ;  /* 0x0000004d004d7308 */ /* 0x000fe20000000800 */
[----:B------:R-:W-:-:S02]  /*82d0*/  @!P1 VIADD R38, R38, 0x2d860 ;  /* 0x0002d86026269836 */ /* 0x000fc40000000000 */
[--C-:B------:R-:W-:Y:S01]  /*82e0*/  FFMA.FTZ R39, R42, UR34, -R76.reuse ;  /* 0x000000222a277c23 */ /* 0x100fe2000801084c */
[--C-:B------:R-:W-:Y:S01]  /*82f0*/  FFMA.FTZ R42, R48, UR34, -R76.reuse ;  /* 0x00000022302a7c23 */ /* 0x100fe2000801084c */
[--C-:B------:R-:W-:Y:S01]  /*8300*/  FFMA.FTZ R57, R57, UR34, -R76.reuse ;  /* 0x0000002239397c23 */ /* 0x100fe2000801084c */
[----:B------:R-:W-:Y:S01]  /*8310*/  FFMA.FTZ R48, R61, UR34, -R76 ;  /* 0x000000223d307c23 */ /* 0x000fe2000801084c */
[----:B------:R-:W-:Y:S01]  /*8320*/  @!P1 PRMT R38, RZ, 0x654, R38 ;  /* 0x00000654ff269816 */ /* 0x000fe20000000026 */
[--C-:B------:R-:W-:Y:S01]  /*8330*/  FFMA.FTZ R64, R64, UR34, -R76.reuse ;  /* 0x0000002240407c23 */ /* 0x100fe2000801084c */
[----:B------:R0:W1:Y:S01]  /*8340*/  MUFU.EX2 R8, R4 ;  /* 0x0000000400087308 */ /* 0x0000620000000800 */
[--C-:B------:R-:W-:Y:S01]  /*8350*/  FFMA.FTZ R68, R68, UR34, -R76.reuse ;  /* 0x0000002244447c23 */ /* 0x100fe2000801084c */
[----:B------:R2:W-:Y:S01]  /*8360*/  @!P1 SYNCS.ARRIVE.TRANS64.RED.A1T0 RZ, [R38+URZ], RZ ;  /* 0x000000ff26ff99a7 */ /* 0x0005e2000810043f */
[--C-:B------:R-:W-:Y:S01]  /*8370*/  FFMA.FTZ R75, R75, UR34, -R76.reuse ;  /* 0x000000224b4b7c23 */ /* 0x100fe2000801084c */
[--C-:B------:R-:W-:Y:S01]  /*8380*/  FFMA.FTZ R80, R80, UR34, -R76.reuse ;  /* 0x0000002250507c23 */ /* 0x100fe2000801084c */
[--C-:B------:R-:W-:Y:S01]  /*8390*/  FFMA.FTZ R81, R81, UR34, -R76.reuse ;  /* 0x0000002251517c23 */ /* 0x100fe2000801084c */
[----:B------:R-:W-:Y:S01]  /*83a0*/  FFMA.FTZ R78, R78, UR34, -R76 ;  /* 0x000000224e4e7c23 */ /* 0x000fe2000801084c */
[----:B------:R-:W-:Y:S01]  /*83b0*/  ISETP.GT.AND P2, PT, R0, UR56, PT ;  /* 0x0000003800007c0c */ /* 0x000fe2000bf44270 */
[----:B------:R-:W3:Y:S01]  /*83c0*/  MUFU.EX2 R84, R84 ;  /* 0x0000005400547308 */ /* 0x000ee20000000800 */
[----:B0-----:R-:W-:Y:S01]  /*83d0*/  FADD.FTZ R4, R6, R49 ;  /* 0x0000003106047221 */ /* 0x001fe20000010000 */
[----:B------:R-:W-:Y:S01]  /*83e0*/  UMOV UR45, UR55 ;  /* 0x00000037002d7c82 */ /* 0x000fe20008000000 */
[-C--:B------:R-:W-:Y:S01]  /*83f0*/  FMUL.FTZ R88, R88, R74.reuse ;  /* 0x0000004a58587220 */ /* 0x080fe20000410000 */
[-C--:B------:R-:W-:Y:S01]  /*8400*/  FMUL.FTZ R89, R89, R74.reuse ;  /* 0x0000004a59597220 */ /* 0x080fe20000410000 */
[-C--:B------:R-:W-:Y:S01]  /*8410*/  FMUL.FTZ R92, R92, R74.reuse ;  /* 0x0000004a5c5c7220 */ /* 0x080fe20000410000 */
[-C--:B------:R-:W-:Y:S01]  /*8420*/  FMUL.FTZ R93, R93, R74.reuse ;  /* 0x0000004a5d5d7220 */ /* 0x080fe20000410000 */
[----:B------:R-:W-:Y:S01]  /*8430*/  FMUL.FTZ R96, R96, R74 ;  /* 0x0000004a60607220 */ /* 0x000fe20000410000 */
[----:B------:R-:W0:Y:S01]  /*8440*/  MUFU.EX2 R12, R12 ;  /* 0x0000000c000c7308 */ /* 0x000e220000000800 */
[----:B-1----:R-:W-:Y:S01]  /*8450*/  FFMA.FTZ R2, R8, R2, R7 ;  /* 0x0000000208027223 */ /* 0x002fe20000010007 */
[-C--:B------:R-:W-:Y:S01]  /*8460*/  FMUL.FTZ R90, R90, R8.reuse ;  /* 0x000000085a5a7220 */ /* 0x080fe20000410000 */
[-C--:B------:R-:W-:Y:S01]  /*8470*/  FMUL.FTZ R91, R91, R8.reuse ;  /* 0x000000085b5b7220 */ /* 0x080fe20000410000 */
[-C--:B------:R-:W-:Y:S01]  /*8480*/  FMUL.FTZ R94, R94, R8.reuse ;  /* 0x000000085e5e7220 */ /* 0x080fe20000410000 */
[-C--:B------:R-:W-:Y:S01]  /*8490*/  FMUL.FTZ R95, R95, R8.reuse ;  /* 0x000000085f5f7220 */ /* 0x080fe20000410000 */
[-C--:B------:R-:W-:Y:S01]  /*84a0*/  FMUL.FTZ R98, R98, R8.reuse ;  /* 0x0000000862627220 */ /* 0x080fe20000410000 */
[-C--:B------:R-:W-:Y:S01]  /*84b0*/  FMUL.FTZ R99, R99, R8.reuse ;  /* 0x0000000863637220 */ /* 0x080fe20000410000 */
[----:B------:R1:W-:Y:S01]  /*84c0*/  MUFU.EX2 R35, R30 ;  /* 0x0000001e00237308 */ /* 0x0003e20000000800 */
[-C--:B------:R-:W-:Y:S01]  /*84d0*/  FMUL.FTZ R102, R102, R8.reuse ;  /* 0x0000000866667220 */ /* 0x080fe20000410000 */
[-C--:B------:R-:W-:Y:S01]  /*84e0*/  FMUL.FTZ R103, R103, R8.reuse ;  /* 0x0000000867677220 */ /* 0x080fe20000410000 */
[-C--:B------:R-:W-:Y:S01]  /*84f0*/  FMUL.FTZ R106, R106, R8.reuse ;  /* 0x000000086a6a7220 */ /* 0x080fe20000410000 */
[-C--:B------:R-:W-:Y:S01]  /*8500*/  FMUL.FTZ R107, R107, R8.reuse ;  /* 0x000000086b6b7220 */ /* 0x080fe20000410000 */
[-C--:B------:R-:W-:Y:S01]  /*8510*/  FMUL.FTZ R110, R110, R8.reuse ;  /* 0x000000086e6e7220 */ /* 0x080fe20000410000 */
[-C--:B------:R-:W-:Y:S01]  /*8520*/  FMUL.FTZ R111, R111, R8.reuse ;  /* 0x000000086f6f7220 */ /* 0x080fe20000410000 */
[----:B------:R-:W-:Y:S01]  /*8530*/  FMUL.FTZ R114, R114, R8 ;  /* 0x0000000872727220 */ /* 0x000fe20000410000 */
[----:B------:R-:W4:Y:S01]  /*8540*/  MUFU.EX2 R20, R20 ;  /* 0x0000001400147308 */ /* 0x000f220000000800 */
[----:B-1----:R-:W-:Y:S01]  /*8550*/  FADD.FTZ R30, R27, R4 ;  /* 0x000000041b1e7221 */ /* 0x002fe20000010000 */
[----:B------:R-:W-:Y:S01]  /*8560*/  F2FP.BF16.F32.PACK_AB R4, R6, R5 ;  /* 0x000000050604723e */ /* 0x000fe200000010ff */
[----:B------:R-:W-:Y:S01]  /*8570*/  FADD.FTZ R5, R77, R2 ;  /* 0x000000024d057221 */ /* 0x000fe20000010000 */
[C---:B------:R-:W-:Y:S01]  /*8580*/  F2FP.BF16.F32.PACK_AB R6, R47.reuse, R27 ;  /* 0x0000001b2f06723e */ /* 0x040fe200000010ff */
[----:B------:R-:W-:Y:S01]  /*8590*/  FADD.FTZ R49, R47, R30 ;  /* 0x0000001e2f317221 */ /* 0x000fe20000010000 */
[----:B------:R-:W-:Y:S01]  /*85a0*/  FFMA.FTZ R2, R56, UR34, -R76 ;  /* 0x0000002238027c23 */ /* 0x000fe2000801084c */
[----:B------:R-:W-:Y:S01]  /*85b0*/  FADD.FTZ R27, R82, R5 ;  /* 0x00000005521b7221 */ /* 0x000fe20000010000 */
[----:B------:R-:W1:Y:S01]  /*85c0*/  MUFU.EX2 R21, R21 ;  /* 0x0000001500157308 */ /* 0x000e620000000800 */
[----:B------:R-:W-:Y:S01]  /*85d0*/  FADD.FTZ R30, R14, R49 ;  /* 0x000000310e1e7221 */ /* 0x000fe20000010000 */
[----:B------:R-:W-:Y:S01]  /*85e0*/  F2FP.BF16.F32.PACK_AB R5, R77, R7 ;  /* 0x000000074d05723e */ /* 0x000fe200000010ff */
[C---:B---3--:R-:W-:Y:S01]  /*85f0*/  FADD.FTZ R27, R84.reuse, R27 ;  /* 0x0000001b541b7221 */ /* 0x048fe20000010000 */
[----:B------:R-:W-:Y:S01]  /*8600*/  F2FP.BF16.F32.PACK_AB R7, R84, R82 ;  /* 0x000000525407723e */ /* 0x000fe200000010ff */
[----:B------:R-:W-:Y:S01]  /*8610*/  FADD.FTZ R77, R15, R30 ;  /* 0x0000001e0f4d7221 */ /* 0x000fe20000010000 */
[-C--:B------:R-:W-:Y:S01]  /*8620*/  FMUL.FTZ R115, R115, R8.reuse ;  /* 0x0000000873737220 */ /* 0x080fe20000410000 */
[----:B0-----:R-:W-:Y:S01]  /*8630*/  FADD.FTZ R49, R12, R27 ;  /* 0x0000001b0c317221 */ /* 0x001fe20000010000 */
[----:B------:R-:W0:Y:S01]  /*8640*/  MUFU.EX2 R26, R26 ;  /* 0x0000001a001a7308 */ /* 0x000e220000000800 */
[----:B--2---:R-:W-:Y:S01]  /*8650*/  FADD.FTZ R38, R24, R77 ;  /* 0x0000004d18267221 */ /* 0x004fe20000010000 */
[----:B------:R2:W-:Y:S01]  /*8660*/  STSM.16.M88.4 [R17+0x21800], R4 ;  /* 0x0218000411007844 */ /* 0x0005e20000000200 */
[----:B----4-:R-:W-:Y:S01]  /*8670*/  FADD.FTZ R30, R20, R49 ;  /* 0x00000031141e7221 */ /* 0x010fe20000010000 */
[----:B------:R-:W-:Y:S01]  /*8680*/  FFMA.FTZ R27, R60, UR34, -R76 ;  /* 0x000000223c1b7c23 */ /* 0x000fe2000801084c */
        /* <DEDUP_REMOVED lines=12> */
[C---:B0-----:R-:W-:Y:S01]  /*8750*/  FADD.FTZ R49, R26.reuse, R49 ;  /* 0x000000311a317221 */ /* 0x041fe20000010000 */
[----:B--2---:R-:W-:Y:S01]  /*8760*/  F2FP.BF16.F32.PACK_AB R4, R15, R14 ;  /* 0x0000000e0f04723e */ /* 0x004fe200000010ff */
[----:B------:R-:W-:Y:S01]  /*8770*/  FMUL.FTZ R135, R135, R8 ;  /* 0x0000000887877220 */ /* 0x000fe20000410000 */
[----:B------:R-:W-:Y:S01]  /*8780*/  F2FP.BF16.F32.PACK_AB R6, R25, R24 ;  /* 0x000000181906723e */ /* 0x000fe200000010ff */
[-C--:B------:R-:W-:Y:S01]  /*8790*/  FMUL.FTZ R97, R97, R74.reuse ;  /* 0x0000004a61617220 */ /* 0x080fe20000410000 */
[----:B------:R-:W-:Y:S01]  /*87a0*/  F2FP.BF16.F32.PACK_AB R7, R26, R21 ;  /* 0x000000151a07723e */ /* 0x000fe200000010ff */
[----:B------:R-:W-:Y:S01]  /*87b0*/  FMUL.FTZ R100, R100, R74 ;  /* 0x0000004a64647220 */ /* 0x000fe20000410000 */
[----:B------:R0:W-:Y:S01]  /*87c0*/  MUFU.EX2 R47, R53 ;  /* 0x00000035002f7308 */ /* 0x0001e20000000800 */
[----:B------:R-:W-:Y:S01]  /*87d0*/  F2FP.BF16.F32.PACK_AB R5, R20, R12 ;  /* 0x0000000c1405723e */ /* 0x000fe200000010ff */
[-C--:B------:R-:W-:Y:S01]  /*87e0*/  FMUL.FTZ R101, R101, R74.reuse ;  /* 0x0000004a65657220 */ /* 0x080fe20000410000 */
[-C--:B------:R-:W-:Y:S01]  /*87f0*/  FMUL.FTZ R104, R104, R74.reuse ;  /* 0x0000004a68687220 */ /* 0x080fe20000410000 */
[-C--:B------:R-:W-:Y:S01]  /*8800*/  FMUL.FTZ R105, R105, R74.reuse ;  /* 0x0000004a69697220 */ /* 0x080fe20000410000 */
[-C--:B------:R-:W-:Y:S01]  /*8810*/  FMUL.FTZ R108, R108, R74.reuse ;  /* 0x0000004a6c6c7220 */ /* 0x080fe20000410000 */
[----:B------:R2:W-:Y:S01]  /*8820*/  STSM.16.M88.4 [R23], R4 ;  /* 0x0000000417007844 */ /* 0x0005e20000000200 */
[-C--:B------:R-:W-:Y:S01]  /*8830*/  FMUL.FTZ R109, R109, R74.reuse ;  /* 0x0000004a6d6d7220 */ /* 0x080fe20000410000 */
[----:B------:R-:W4:Y:S01]  /*8840*/  MUFU.EX2 R34, R34 ;  /* 0x0000002200227308 */ /* 0x000f220000000800 */
[----:B0-----:R-:W-:Y:S01]  /*8850*/  FADD.FTZ R53, R25, R38 ;  /* 0x0000002619357221 */ /* 0x001fe20000010000 */
[--C-:B------:R-:W-:Y:S01]  /*8860*/  FFMA.FTZ R38, R65, UR34, -R76.reuse ;  /* 0x0000002241267c23 */ /* 0x100fe2000801084c */
[----:B------:R-:W-:Y:S01]  /*8870*/  FFMA.FTZ R76, R79, UR34, -R76 ;  /* 0x000000224f4c7c23 */ /* 0x000fe2000801084c */
[----:B------:R-:W-:Y:S01]  /*8880*/  FMUL.FTZ R112, R112, R74 ;  /* 0x0000004a70707220 */ /* 0x000fe20000410000 */
[----:B------:R-:W-:Y:S01]  /*8890*/  FADD.FTZ R30, R28, R53 ;  /* 0x000000351c1e7221 */ /* 0x000fe20000010000 */
[----:B------:R-:W-:Y:S01]  /*88a0*/  F2FP.BF16.F32.PACK_AB R28, R29, R28 ;  /* 0x0000001c1d1c723e */ /* 0x000fe200000010ff */
[----:B------:R-:W-:Y:S01]  /*88b0*/  FMUL.FTZ R113, R113, R74 ;  /* 0x0000004a71717220 */ /* 0x000fe20000410000 */
[----:B------:R-:W0:Y:S01]  /*88c0*/  MUFU.EX2 R83, R83 ;  /* 0x0000005300537308 */ /* 0x000e220000000800 */
[----:B------:R-:W-:Y:S01]  /*88d0*/  FADD.FTZ R53, R29, R30 ;  /* 0x0000001e1d357221 */ /* 0x000fe20000010000 */
[----:B---3--:R-:W-:Y:S01]  /*88e0*/  FADD.FTZ R30, R46, R49 ;  /* 0x000000312e1e7221 */ /* 0x008fe20000010000 */
[C---:B-1----:R-:W-:Y:S01]  /*88f0*/  F2FP.BF16.F32.PACK_AB R29, R31.reuse, R46 ;  /* 0x0000002e1f1d723e */ /* 0x042fe200000010ff */
[-C--:B------:R-:W-:Y:S01]  /*8900*/  FMUL.FTZ R116, R116, R74.reuse ;  /* 0x0000004a74747220 */ /* 0x080fe20000410000 */
[----:B------:R-:W-:Y:S01]  /*8910*/  FADD.FTZ R52, R32, R53 ;  /* 0x0000003520347221 */ /* 0x000fe20000010000 */
[----:B------:R-:W-:Y:S01]  /*8920*/  FADD.FTZ R49, R31, R30 ;  /* 0x0000001e1f317221 */ /* 0x000fe20000010000 */
[-C--:B------:R-:W-:Y:S01]  /*8930*/  FMUL.FTZ R117, R117, R74.reuse ;  /* 0x0000004a75757220 */ /* 0x080fe20000410000 */
[----:B------:R-:W1:Y:S01]  /*8940*/  MUFU.EX2 R11, R11 ;  /* 0x0000000b000b7308 */ /* 0x000e620000000800 */
[----:B------:R-:W-:Y:S01]  /*8950*/  FADD.FTZ R53, R33, R52 ;  /* 0x0000003421357221 */ /* 0x000fe20000010000 */
[----:B----4-:R-:W-:Y:S01]  /*8960*/  FADD.FTZ R30, R34, R49 ;  /* 0x00000031221e7221 */ /* 0x010fe20000010000 */
[-C--:B------:R-:W-:Y:S01]  /*8970*/  FMUL.FTZ R120, R120, R74.reuse ;  /* 0x0000004a78787220 */ /* 0x080fe20000410000 */
[----:B------:R-:W-:Y:S01]  /*8980*/  FMUL.FTZ R121, R121, R74 ;  /* 0x0000004a79797220 */ /* 0x000fe20000410000 */
[----:B------:R-:W-:Y:S01]  /*8990*/  FADD.FTZ R52, R36, R53 ;  /* 0x0000003524347221 */ /* 0x000fe20000010000 */
[----:B------:R-:W-:Y:S01]  /*89a0*/  F2FP.BF16.F32.PACK_AB R36, R37, R36 ;  /* 0x000000242524723e */ /* 0x000fe200000010ff */
[----:B------:R-:W-:Y:S01]  /*89b0*/  FMUL.FTZ R124, R124, R74 ;  /* 0x0000004a7c7c7220 */ /* 0x000fe20000410000 */
[----:B------:R-:W3:Y:S01]  /*89c0*/  MUFU.EX2 R13, R13 ;  /* 0x0000000d000d7308 */ /* 0x000ee20000000800 */
[----:B0-----:R-:W-:Y:S01]  /*89d0*/  FADD.FTZ R30, R83, R30 ;  /* 0x0000001e531e7221 */ /* 0x001fe20000010000 */
[----:B------:R-:W-:Y:S01]  /*89e0*/  FADD.FTZ R49, R37, R52 ;  /* 0x0000003425317221 */ /* 0x000fe20000010000 */
[----:B------:R-:W-:Y:S01]  /*89f0*/  F2FP.BF16.F32.PACK_AB R31, R83, R34 ;  /* 0x00000022531f723e */ /* 0x000fe200000010ff */
        /* <DEDUP_REMOVED lines=8> */
[----:B------:R-:W-:Y:S01]  /*8a80*/  FMUL.FTZ R133, R133, R74 ;  /* 0x0000004a85857220 */ /* 0x000fe20000410000 */
[----:B------:R-:W-:-:S02]  /*8a90*/  VIADD R0, R0, 0xffffffff ;  /* 0xffffffff00007836 */ /* 0x000fc40000000000 */
[----:B------:R-:W-:Y:S01]  /*8aa0*/  IMAD.MOV.U32 R8, RZ, RZ, R9 ;  /* 0x000000ffff087224 */ /* 0x000fe200078e0009 */
[----:B------:R-:W1:Y:S01]  /*8ab0*/  MUFU.EX2 R42, R42 ;  /* 0x0000002a002a7308 */ /* 0x000e620000000800 */
[----:B---3--:R-:W-:Y:S01]  /*8ac0*/  FADD.FTZ R24, R13, R30 ;  /* 0x0000001e0d187221 */ /* 0x008fe20000010000 */
[----:B------:R-:W-:Y:S01]  /*8ad0*/  F2FP.BF16.F32.PACK_AB R30, R33, R32 ;  /* 0x00000020211e723e */ /* 0x000fe200000010ff */
[----:B------:R-:W-:Y:S01]  /*8ae0*/  FADD.FTZ R32, R44, R15 ;  /* 0x0000000f2c207221 */ /* 0x000fe20000010000 */
[----:B------:R-:W-:Y:S02]  /*8af0*/  F2FP.BF16.F32.PACK_AB R37, R13, R11 ;  /* 0x0000000b0d25723e */ /* 0x000fe400000010ff */
[C---:B------:R-:W-:Y:S01]  /*8b00*/  F2FP.BF16.F32.PACK_AB R44, R45.reuse, R44 ;  /* 0x0000002c2d2c723e */ /* 0x040fe200000010ff */
[----:B------:R-:W-:Y:S01]  /*8b10*/  FADD.FTZ R21, R45, R32 ;  /* 0x000000202d157221 */ /* 0x000fe20000010000 */
[----:B------:R-:W3:Y:S01]  /*8b20*/  MUFU.EX2 R50, R50 ;  /* 0x0000003200327308 */ /* 0x000ee20000000800 */
[----:B0-----:R-:W-:Y:S01]  /*8b30*/  FADD.FTZ R24, R39, R24 ;  /* 0x0000001827187221 */ /* 0x001fe20000010000 */
[C---:B------:R-:W-:Y:S01]  /*8b40*/  F2FP.BF16.F32.PACK_AB R39, R35.reuse, R39 ;  /* 0x000000272327723e */ /* 0x040fe200000010ff */
[----:B------:R-:W-:Y:S02]  /*8b50*/  STSM.16.M88.4 [R22], R28 ;  /* 0x0000001c16007844 */ /* 0x000fe40000000200 */
[----:B------:R-:W-:-:S03]  /*8b60*/  FADD.FTZ R15, R35, R24 ;  /* 0x00000018230f7221 */ /* 0x000fc60000010000 */
        /* <DEDUP_REMOVED lines=12> */
[----:B------:R-:W2:Y:S01]  /*8c30*/  MUFU.EX2 R2, R2 ;  /* 0x0000000200027308 */ /* 0x000ea20000000800 */
[----:B0-----:R-:W-:Y:S01]  /*8c40*/  FADD.FTZ R20, R54, R15 ;  /* 0x0000000f36147221 */ /* 0x001fe20000010000 */
[C---:B------:R-:W-:Y:S01]  /*8c50*/  FADD.FTZ R15, R47.reuse, R12 ;  /* 0x0000000c2f0f7221 */ /* 0x040fe20000010000 */
[----:B------:R-:W-:-:S05]  /*8c60*/  F2FP.BF16.F32.PACK_AB R47, R47, R3 ;  /* 0x000000032f2f723e */ /* 0x000fca00000010ff */
        /* <DEDUP_REMOVED lines=17> */
[----:B------:R1:W3:Y:S01]  /*8d80*/  MUFU.EX2 R65, R64 ;  /* 0x0000004000417308 */ /* 0x0002e20000000800 */
[C---:B--2---:R-:W-:Y:S01]  /*8d90*/  FADD.FTZ R4, R48.reuse, R5 ;  /* 0x0000000530047221 */ /* 0x044fe20000010000 */
[----:B------:R-:W-:-:S06]  /*8da0*/  F2FP.BF16.F32.PACK_AB R59, R48, R27 ;  /* 0x0000001b303b723e */ /* 0x000fcc00000010ff */
[----:B------:R-:W2:Y:S01]  /*8db0*/  MUFU.EX2 R66, R66 ;  /* 0x0000004200427308 */ /* 0x000ea20000000800 */
[C---:B0-----:R-:W-:Y:S01]  /*8dc0*/  FADD.FTZ R5, R63.reuse, R6 ;  /* 0x000000063f057221 */ /* 0x041fe20000010000 */
[----:B-1----:R-:W-:-:S06]  /*8dd0*/  F2FP.BF16.F32.PACK_AB R64, R63, R62 ;  /* 0x0000003e3f40723e */ /* 0x002fcc00000010ff */
[----:B------:R-:W0:Y:S01]  /*8de0*/  MUFU.EX2 R67, R67 ;  /* 0x0000004300437308 */ /* 0x000e220000000800 */
[----:B---3--:R-:W-:-:S07]  /*8df0*/  FADD.FTZ R3, R65, R4 ;  /* 0x0000000441037221 */ /* 0x008fce0000010000 */
[----:B------:R1:W3:Y:S01]  /*8e00*/  MUFU.EX2 R14, R38 ;  /* 0x00000026000e7308 */ /* 0x0002e20000000800 */
[----:B--2---:R-:W-:-:S07]  /*8e10*/  FADD.FTZ R4, R66, R5 ;  /* 0x0000000542047221 */ /* 0x004fce0000010000 */
[----:B------:R-:W2:Y:S01]  /*8e20*/  MUFU.EX2 R69, R69 ;  /* 0x0000004500457308 */ /* 0x000ea20000000800 */
[----:B0-----:R-:W-:Y:S01]  /*8e30*/  FADD.FTZ R6, R67, R4 ;  /* 0x0000000443067221 */ /* 0x001fe20000010000 */
[----:B-1----:R-:W-:Y:S02]  /*8e40*/  F2FP.BF16.F32.PACK_AB R38, R41, R40 ;  /* 0x000000282926723e */ /* 0x002fe400000010ff */
[----:B------:R-:W-:-:S03]  /*8e50*/  F2FP.BF16.F32.PACK_AB R66, R67, R66 ;  /* 0x000000424342723e */ /* 0x000fc600000010ff */
[----:B------:R-:W-:Y:S01]  /*8e60*/  STSM.16.M88.4 [R18], R36 ;  /* 0x0000002412007844 */ /* 0x000fe20000000200 */
[----:B------:R-:W0:Y:S01]  /*8e70*/  MUFU.EX2 R68, R68 ;  /* 0x0000004400447308 */ /* 0x000e220000000800 */
[C---:B---3--:R-:W-:Y:S01]  /*8e80*/  FADD.FTZ R3, R14.reuse, R3 ;  /* 0x000000030e037221 */ /* 0x048fe20000010000 */
[----:B------:R-:W-:Y:S01]  /*8e90*/  F2FP.BF16.F32.PACK_AB R65, R14, R65 ;  /* 0x000000410e41723e */ /* 0x000fe200000010ff */
[----:B------:R-:W-:Y:S04]  /*8ea0*/  STSM.16.M88.4 [R17+0x27800], R44 ;  /* 0x0278002c11007844 */ /* 0x000fe80000000200 */
[----:B------:R-:W-:Y:S01]  /*8eb0*/  STSM.16.M88.4 [R136], R56 ;  /* 0x0000003888007844 */ /* 0x000fe20000000200 */
[----:B------:R-:W1:Y:S01]  /*8ec0*/  MUFU.EX2 R72, R72 ;  /* 0x0000004800487308 */ /* 0x000e620000000800 */
[----:B--2---:R-:W-:-:S07]  /*8ed0*/  FADD.FTZ R5, R69, R6 ;  /* 0x0000000645057221 */ /* 0x004fce0000010000 */
[----:B------:R-:W2:Y:S01]  /*8ee0*/  MUFU.EX2 R75, R75 ;  /* 0x0000004b004b7308 */ /* 0x000ea20000000800 */
[----:B0-----:R-:W-:-:S07]  /*8ef0*/  FADD.FTZ R4, R68, R3 ;  /* 0x0000000344047221 */ /* 0x001fce0000010000 */
[----:B------:R-:W0:Y:S01]  /*8f00*/  MUFU.EX2 R70, R70 ;  /* 0x0000004600467308 */ /* 0x000e220000000800 */
[----:B-1----:R-:W-:-:S07]  /*8f10*/  FADD.FTZ R11, R72, R5 ;  /* 0x00000005480b7221 */ /* 0x002fce0000010000 */
[----:B------:R-:W1:Y:S01]  /*8f20*/  MUFU.EX2 R80, R80 ;  /* 0x0000005000507308 */ /* 0x000e620000000800 */
[C---:B--2---:R-:W-:Y:S01]  /*8f30*/  FADD.FTZ R3, R75.reuse, R4 ;  /* 0x000000044b037221 */ /* 0x044fe20000010000 */
[----:B------:R-:W-:Y:S02]  /*8f40*/  F2FP.BF16.F32.PACK_AB R67, R75, R68 ;  /* 0x000000444b43723e */ /* 0x000fe400000010ff */
[----:B------:R-:W-:-:S03]  /*8f50*/  F2FP.BF16.F32.PACK_AB R4, R72, R69 ;  /* 0x000000454804723e */ /* 0x000fc600000010ff */
[----:B------:R-:W-:Y:S01]  /*8f60*/  STSM.16.M88.4 [R22+0x6000], R64 ;  /* 0x0060004016007844 */ /* 0x000fe20000000200 */
        /* <DEDUP_REMOVED lines=10> */
[C---:B-1----:R-:W-:Y:S02]  /*9010*/  F2FP.BF16.F32.PACK_AB R7, R13.reuse, R78 ;  /* 0x0000004e0d07723e */ /* 0x042fe400000010ff */
[----:B------:R-:W-:-:S03]  /*9020*/  FADD.FTZ R2, R13, R2 ;  /* 0x000000020d027221 */ /* 0x000fc60000010000 */
[----:B------:R0:W-:Y:S01]  /*9030*/  STSM.16.M88.4 [R18+0x6000], R4 ;  /* 0x0060000412007844 */ /* 0x0001e20000000200 */
[----:B------:R1:W-:Y:S06]  /*9040*/  MEMBAR.ALL.CTA ;  /* 0x0000000000007992 */ /* 0x0003ec0000008000 */
[----:B-1----:R-:W1:Y:S01]  /*9050*/  FENCE.VIEW.ASYNC.S ;  /* 0x00000000000073c6 */ /* 0x002e620000000000 */
[----:B0-----:R-:W-:Y:S01]  /*9060*/  IMAD.MOV.U32 R4, RZ, RZ, R10 ;  /* 0x000000ffff047224 */ /* 0x001fe200078e000a */
[----:B-1----:R-:W-:Y:S01]  /*9070*/  NOP ;  /* 0x0000000000007918 */ /* 0x002fe20000000000 */
[----:B------:R-:W-:Y:S05]  /*9080*/  @P2 BRA `(.L_x_10777) ;  /* 0xffffffc400b42947 */ /* 0x000fea000383ffff */
[----:B------:R-:W-:Y:S01]  /*9090*/  IMAD.MOV.U32 R8, RZ, RZ, R9 ;  /* 0x000000ffff087224 */ /* 0x000fe200078e0009 */
[----:B------:R-:W-:Y:S01]  /*90a0*/  UMOV UR45, UR55 ;  /* 0x00000037002d7c82 */ /* 0x000fe20008000000 */
[----:B------:R-:W-:Y:S01]  /*90b0*/  IMAD.MOV.U32 R4, RZ, RZ, R10 ;  /* 0x000000ffff047224 */ /* 0x000fe200078e000a */
[----:B------:R-:W-:-:S06]  /*90c0*/  UMOV UR50, UR54 ;  /* 0x0000003600327c82 */ /* 0x000fcc0008000000 */
.L_x_10760:
[----:B------:R-:W1:Y:S01]  /*90d0*/  LDC R5, c[0x0][0x448] ;  /* 0x00011200ff057b82 */ /* 0x000e620000000800 */
[----:B------:R-:W-:Y:S01]  /*90e0*/  UIADD3 UR6, UR41, 0xbf, URZ ;  /* 0x000000bf29067890 */ /* 0x000fe2000fffe03f */
[----:B------:R-:W-:-:S05]  /*90f0*/  IADD3 R10, -R143, 0x1, RZ ;  /* 0x000000018f0a7810 */ /* 0x000fca0007ffe1ff */
[----:B------:R-:W-:Y:S01]  /*9100*/  IMAD R10, R71, UR43, R10 ;  /* 0x0000002b470a7c24 */ /* 0x000fe2000f8e020a */
[----:B0-----:R-:W0:Y:S01]  /*9110*/  LDC R12, c[0x0][0x9e4] ;  /* 0x00027900ff0c7b82 */ /* 0x001e220000000800 */
[----:B-1----:R-:W-:Y:S02]  /*9120*/  ISETP.NE.AND P5, PT, R5, 0x1, PT ;  /* 0x000000010500780c */ /* 0x002fe40003fa5270 */
[----:B0-----:R-:W-:-:S11]  /*9130*/  ISETP.GE.AND P6, PT, R12, 0x1, PT ;  /* 0x000000010c00780c */ /* 0x001fd60003fc6270 */
        /* <DEDUP_REMOVED lines=18> */
.L_x_10779:
[----:B------:R-:W-:-:S13]  /*9260*/  ISETP.NE.AND P2, PT, R12, 0x1, PT ;  /* 0x000000010c00780c */ /* 0x000fda0003f45270 */
[----:B------:R-:W0:Y:S02]  /*9270*/  @P2 LDC.64 R10, c[0x0][0x9e8] ;  /* 0x00027a00ff0a2b82 */ /* 0x000e240000000a00 */
[----:B0-----:R-:W-:-:S05]  /*9280*/  @P2 IMAD.HI.U32 R10, R5, R10, RZ ;  /* 0x0000000a050a2227 */ /* 0x001fca00078e00ff */
[----:B------:R-:W-:-:S07]  /*9290*/  @P2 SHF.R.U32.HI R5, RZ, R11, R10 ;  /* 0x0000000bff052219 */ /* 0x000fce000001160a */
.L_x_10780:
[----:B------:R-:W-:-:S05]  /*92a0*/  IMAD R5, R5, R12, RZ ;  /* 0x0000000c05057224 */ /* 0x000fca00078e02ff */
[----:B------:R-:W-:-:S07]  /*92b0*/  VIMNMX R6, R6, R5, !PT ;  /* 0x0000000506067248 */ /* 0x000fce0007fe0100 */
.L_x_10778:
        /* <DEDUP_REMOVED lines=13> */
.L_x_10790:
[----:B------:R-:W-:Y:S01]  /*9390*/  UIADD3 UR45, UR51, 0x1, URZ ;  /* 0x00000001332d7890 */ /* 0x000fe2000fffe03f */
[----:B------:R-:W-:-:S03]  /*93a0*/  ISETP.NE.AND P2, PT, RZ, UR37, PT ;  /* 0x00000025ff007c0c */ /* 0x000fc6000bf45270 */
[----:B------:R-:W-:-:S04]  /*93b0*/  UISETP.NE.AND UP0, UPT, UR45, 0x2, UPT ;  /* 0x000000022d00788c */ /* 0x000fc8000bf05270 */
[----:B------:R-:W-:Y:S02]  /*93c0*/  USEL UR50, URZ, 0x1, UP0 ;  /* 0x000000013f327887 */ /* 0x000fe40008000000 */
[----:B------:R-:W-:Y:S02]  /*93d0*/  USEL UR45, UR45, URZ, UP0 ;  /* 0x0000003f2d2d7287 */ /* 0x000fe40008000000 */
[----:B------:R-:W-:Y:S02]  /*93e0*/  ULOP3.LUT UR50, UR28, UR50, URZ, 0x3c, !UPT ;  /* 0x000000321c327292 */ /* 0x000fe4000f8e3c3f */
[----:B0-----:R-:W-:Y:S10]  /*93f0*/  @P2 BRA `(.L_x_10782) ;  /* 0x00000000002c2947 */ /* 0x001ff40003800000 */
[----:B------:R-:W-:Y:S05]  /*9400*/  @!P0 BRA `(.L_x_10783) ;  /* 0x0000000000048947 */ /* 0x000fea0003800000 */
[----:B------:R-:W-:Y:S01]  /*9410*/  BPT.TRAP 0x1 ;  /* 0x000000040000795c */ /* 0x000fe20000300000 */
.L_x_10783:
[----:B------:R-:W-:Y:S01]  /*9420*/  ULEA UR6, UR45, UR42, 0x3 ;  /* 0x0000002a2d067291 */ /* 0x000fe2000f8e183f */
[----:B------:R-:W-:-:S05]  /*9430*/  IMAD.U32 R4, RZ, RZ, UR50 ;  /* 0x00000032ff047e24 */ /* 0x000fca000f8e00ff */
[----:B------:R-:W-:-:S04]  /*9440*/  SHF.L.U32 R4, R4, 0x1f, RZ ;  /* 0x0000001f04047819 */ /* 0x000fc800000006ff */
[----:B------:R0:W1:Y:S01]  /*9450*/  SYNCS.PHASECHK.TRANS64.TRYWAIT P3, [UR6+0x2d830], R4 ;  /* 0x02d83004ff0075a7 */ /* 0x0000620008060146 */
[----:B------:R-:W-:Y:S05]  /*9460*/  @!P0 BRA `(.L_x_10784) ;  /* 0x0000000000048947 */ /* 0x000fea0003800000 */
[----:B------:R-:W-:Y:S01]  /*9470*/  BPT.TRAP 0x1 ;  /* 0x000000040000795c */ /* 0x000fe20000300000 */
.L_x_10784:
[----:B-1----:R-:W-:Y:S05]  /*9480*/  @P3 BRA `(.L_x_10782) ;  /* 0x0000000000083947 */ /* 0x002fea0003800000 */
[----:B------:R-:W1:Y:S02]  /*9490*/  SYNCS.PHASECHK.TRANS64.TRYWAIT P3, [UR6+0x2d830], R4 ;  /* 0x02d83004ff0075a7 */ /* 0x000e640008060146 */
[----:B-1----:R-:W-:Y:S05]  /*94a0*/  @!P3 BRA `(.L_x_10785) ;  /* 0x000000d0005cb947 */ /* 0x002fea0003800000 */
.L_x_10782:
[----:B------:R-:W2:Y:S01]  /*94b0*/  S2R R8, SR_TID.X ;  /* 0x0000000000087919 */ /* 0x000ea20000002100 */
        /* <DEDUP_REMOVED lines=36> */
.L_x_10787:
[----:B------:R-:W-:Y:S01]  /*9700*/  ULEA UR6, UR51, UR42, 0x3 ;  /* 0x0000002a33067291 */ /* 0x000fe2000f8e183f */
[----:B------:R-:W-:-:S05]  /*9710*/  IMAD.U32 R4, RZ, RZ, UR28 ;  /* 0x0000001cff047e24 */ /* 0x000fca000f8e00ff */
[----:B------:R-:W-:-:S04]  /*9720*/  SHF.L.U32 R4, R4, 0x1f, RZ ;  /* 0x0000001f04047819 */ /* 0x000fc800000006ff */
[----:B------:R0:W1:Y:S01]  /*9730*/  SYNCS.PHASECHK.TRANS64.TRYWAIT P2, [UR6+0x2d850], R4 ;  /* 0x02d85004ff0075a7 */ /* 0x0000620008040146 */
[----:B------:R-:W-:Y:S05]  /*9740*/  @!P0 BRA `(.L_x_10788) ;  /* 0x0000000000048947 */ /* 0x000fea0003800000 */
[----:B------:R-:W-:Y:S01]  /*9750*/  BPT.TRAP 0x1 ;  /* 0x000000040000795c */ /* 0x000fe20000300000 */
.L_x_10788:
[----:B-1----:R-:W-:Y:S05]  /*9760*/  @P2 BRA `(.L_x_10786) ;  /* 0x0000000000082947 */ /* 0x002fea0003800000 */
[----:B------:R-:W1:Y:S02]  /*9770*/  SYNCS.PHASECHK.TRANS64.TRYWAIT P2, [UR6+0x2d850], R4 ;  /* 0x02d85004ff0075a7 */ /* 0x000e640008040146 */
[----:B-1----:R-:W-:Y:S05]  /*9780*/  @!P2 BRA `(.L_x_10789) ;  /* 0x000000cc00bca947 */ /* 0x002fea0003800000 */
.L_x_10786:
[----:B------:R-:W-:Y:S01]  /*9790*/  UIADD3 UR6, UR42, 0x400, URZ ;  /* 0x000004002a067890 */ /* 0x000fe2000fffe03f */
[----:B------:R-:W-:Y:S01]  /*97a0*/  WARPGROUP.ARRIVE ;  /* 0x00000000000079c5 */ /* 0x000fe20000000000 */
[----:B------:R-:W-:Y:S01]  /*97b0*/  UMOV UR29, 0x40000040 ;  /* 0x40000040001d7882 */ /* 0x000fe20000000000 */
[----:B------:R-:W-:Y:S01]  /*97c0*/  UMOV UR31, 0x80000020 ;  /* 0x80000020001f7882 */ /* 0x000fe20000000000 */
[----:B------:R-:W-:Y:S01]  /*97d0*/  USHF.R.U32.HI UR6, URZ, 0x4, UR6 ;  /* 0x000000043f067899 */ /* 0x000fe20008011606 */
[----:B------:R-:W-:Y:S01]  /*97e0*/  FMUL.FTZ R8, R24, UR35 ;  /* 0x0000002318087c20 */ /* 0x000fe20008410000 */
[----:B------:R-:W-:Y:S01]  /*97f0*/  FMUL.FTZ R10, R25, UR35 ;  /* 0x00000023190a7c20 */ /* 0x000fe20008410000 */
[----:B------:R-:W-:Y:S01]  /*9800*/  FMUL.FTZ R12, R28, UR35 ;  /* 0x000000231c0c7c20 */ /* 0x000fe20008410000 */
[----:B------:R-:W-:Y:S01]  /*9810*/  ULOP3.LUT UR6, UR6, 0x3fff, URZ, 0xc0, !UPT ;  /* 0x00003fff06067892 */ /* 0x000fe2000f8ec03f */
[----:B------:R-:W-:Y:S01]  /*9820*/  FMUL.FTZ R13, R29, UR35 ;  /* 0x000000231d0d7c20 */ /* 0x000fe20008410000 */
[----:B------:R-:W-:Y:S01]  /*9830*/  FMUL.FTZ R20, R32, UR35 ;  /* 0x0000002320147c20 */ /* 0x000fe20008410000 */
[----:B------:R-:W2:Y:S01]  /*9840*/  MUFU.TANH R8, R8 ;  /* 0x0000000800087308 */ /* 0x000ea20000002400 */
[----:B------:R-:W-:Y:S01]  /*9850*/  ULOP3.LUT UR7, UR6, 0x2000000, URZ, 0xfc, !UPT ;  /* 0x0200000006077892 */ /* 0x000fe2000f8efc3f */
[----:B------:R-:W-:Y:S01]  /*9860*/  FMUL.FTZ R24, R33, UR35 ;  /* 0x0000002321187c20 */ /* 0x000fe20008410000 */
[----:B------:R-:W-:Y:S01]  /*9870*/  ULOP3.LUT UR6, UR36, 0x10000, URZ, 0xfc, !UPT ;  /* 0x0001000024067892 */ /* 0x000fe2000f8efc3f */
[----:B------:R-:W-:Y:S01]  /*9880*/  FMUL.FTZ R21, R34, UR35 ;  /* 0x0000002322157c20 */ /* 0x000fe20008410000 */
[----:B------:R-:W-:Y:S01]  /*9890*/  UIMAD UR7, UR51, 0x600, UR7 ;  /* 0x00000600330778a4 */ /* 0x000fe2000f8e0207 */
[----:B------:R-:W-:Y:S01]  /*98a0*/  FMUL.FTZ R34, R44, UR35 ;  /* 0x000000232c227c20 */ /* 0x000fe20008410000 */
[----:B------:R-:W-:Y:S01]  /*98b0*/  FMUL.FTZ R44, R53, UR35 ;  /* 0x00000023352c7c20 */ /* 0x000fe20008410000 */
[----:B------:R-:W3:Y:S01]  /*98c0*/  MUFU.TANH R10, R10 ;  /* 0x0000000a000a7308 */ /* 0x000ee20000002400 */
[----:B-1----:R-:W-:Y:S01]  /*98d0*/  FMUL.FTZ R9, R26, UR35 ;  /* 0x000000231a097c20 */ /* 0x002fe20008410000 */
[----:B------:R-:W-:Y:S01]  /*98e0*/  UMOV UR28, UR6 ;  /* 0x00000006001c7c82 */ /* 0x000fe20008000000 */
[----:B------:R-:W-:Y:S01]  /*98f0*/  FMUL.FTZ R26, R36, UR35 ;  /* 0x00000023241a7c20 */ /* 0x000fe20008410000 */
[----:B------:R-:W-:Y:S01]  /*9900*/  UMOV UR30, UR7 ;  /* 0x00000007001e7c82 */ /* 0x000fe20008000000 */
[----:B------:R-:W-:Y:S01]  /*9910*/  FMUL.FTZ R28, R37, UR35 ;  /* 0x00000023251c7c20 */ /* 0x000fe20008410000 */
[----:B------:R-:W-:Y:S01]  /*9920*/  HGMMA.64x96x16.F32.BF16 R88, gdesc[UR28].tnspB, R88, gsb0 ;  /* 0x416000001c5879f0 */ /* 0x000fe20008001858 */
[----:B------:R-:W-:Y:S01]  /*9930*/  UIADD3 UR28, UR6, 0x2, URZ ;  /* 0x00000002061c7890 */ /* 0x000fe2000fffe03f */
[----:B------:R-:W0:Y:S01]  /*9940*/  MUFU.TANH R12, R12 ;  /* 0x0000000c000c7308 */ /* 0x000e220000002400 */
[----:B------:R-:W-:Y:S01]  /*9950*/  UIADD3 UR30, UR7, 0x40, URZ ;  /* 0x00000040071e7890 */ /* 0x000fe2000fffe03f */
[----:B--2---:R-:W-:Y:S01]  /*9960*/  FMNMX.FTZ R53, R8, R5, !PT ;  /* 0x0000000508357209 */ /* 0x004fe20007810000 */
[----:B------:R-:W-:Y:S01]  /*9970*/  UMOV UR29, 0x40000040 ;  /* 0x40000040001d7882 */ /* 0x000fe20000000000 */
[----:B------:R-:W-:Y:S01]  /*9980*/  UMOV UR31, 0x80000020 ;  /* 0x80000020001f7882 */ /* 0x000fe20000000000 */
        /* <DEDUP_REMOVED lines=56> */
[----:B------:R-:W2:Y:S03]  /*9d10*/  S2R R151, SR_TID.X ;  /* 0x0000000000977919 */ /* 0x000ea60000002100 */
[----:B------:R-:W3:Y:S01]  /*9d20*/  MUFU.TANH R34, R34 ;  /* 0x0000002200227308 */ /* 0x000ee20000002400 */
[----:B0-----:R-:W-:-:S07]  /*9d30*/  FMNMX.FTZ R57, R30, R57, !PT ;  /* 0x000000391e397209 */ /* 0x001fce0007810000 */
[----:B------:R-:W0:Y:S01]  /*9d40*/  MUFU.TANH R36, R36 ;  /* 0x0000002400247308 */ /* 0x000e220000002400 */
[----:B-1----:R-:W-:-:S07]  /*9d50*/  FMNMX.FTZ R57, R32, R57, !PT ;  /* 0x0000003920397209 */ /* 0x002fce0007810000 */
[----:B------:R-:W1:Y:S01]  /*9d60*/  MUFU.TANH R38, R38 ;  /* 0x0000002600267308 */ /* 0x000e620000002400 */
[----:B---3--:R-:W-:Y:S01]  /*9d70*/  FMNMX.FTZ R59, R34, R57, !PT ;  /* 0x00000039223b7209 */ /* 0x008fe20007810000 */
[----:B------:R-:W-:Y:S01]  /*9d80*/  FMUL.FTZ R57, R72, UR35 ;  /* 0x0000002348397c20 */ /* 0x000fe20008410000 */
[----:B------:R-:W-:-:S05]  /*9d90*/  FMUL.FTZ R72, R78, UR35 ;  /* 0x000000234e487c20 */ /* 0x000fca0008410000 */
[----:B------:R-:W3:Y:S01]  /*9da0*/  MUFU.TANH R39, R39 ;  /* 0x0000002700277308 */ /* 0x000ee20000002400 */
[----:B0-----:R-:W-:Y:S02]  /*9db0*/  FMNMX.FTZ R59, R36, R59, !PT ;  /* 0x0000003b243b7209 */ /* 0x001fe40007810000 */
[----:B--2---:R-:W-:Y:S02]  /*9dc0*/  SHF.R.U32.HI R143, RZ, 0x7, R151 ;  /* 0x00000007ff8f7819 */ /* 0x004fe40000011697 */
[----:B------:R-:W-:-:S03]  /*9dd0*/  ISETP.GE.U32.AND P2, PT, R151, 0x180, PT ;  /* 0x000001809700780c */ /* 0x000fc60003f46070 */
[----:B------:R-:W0:Y:S01]  /*9de0*/  MUFU.TANH R42, R42 ;  /* 0x0000002a002a7308 */ /* 0x000e220000002400 */
[----:B-1----:R-:W-:Y:S01]  /*9df0*/  FMNMX.FTZ R4, R38, R59, !PT ;  /* 0x0000003b26047209 */ /* 0x002fe20007810000 */
[----:B------:R-:W-:Y:S02]  /*9e00*/  WARPGROUP.DEPBAR.LE gsb0, 0x0 ;  /* 0x00008000000079c5 */ /* 0x000fe40000010000 */
[----:B------:R-:W-:-:S04]  /*9e10*/  WARPGROUP.ARRIVE ;  /* 0x00000000000079c5 */ /* 0x000fc80000000000 */
[----:B------:R-:W1:Y:S01]  /*9e20*/  MUFU.TANH R44, R44 ;  /* 0x0000002c002c7308 */ /* 0x000e620000002400 */
[----:B---3--:R-:W-:Y:S01]  /*9e30*/  FMNMX.FTZ R59, R39, R4, !PT ;  /* 0x00000004273b7209 */ /* 0x008fe20007810000 */
[----:B------:R-:W-:Y:S01]  /*9e40*/  HGMMA.64x96x16.F32.BF16 R88, gdesc[UR28].tnspB, R88, gsb0 ;  /* 0x416000001c5879f0 */ /* 0x000fe20008001858 */
[----:B------:R-:W-:Y:S02]  /*9e50*/  UIADD3 UR28, UR6, 0x4, URZ ;  /* 0x00000004061c7890 */ /* 0x000fe4000fffe03f */
[----:B------:R-:W-:-:S03]  /*9e60*/  UIADD3 UR30, UR7, 0x80, URZ ;  /* 0x00000080071e7890 */ /* 0x000fc6000fffe03f */
[----:B------:R-:W2:Y:S01]  /*9e70*/  MUFU.TANH R46, R46 ;  /* 0x0000002e002e7308 */ /* 0x000ea20000002400 */
[----:B------:R-:W-:Y:S01]  /*9e80*/  UMOV UR29, 0x40000040 ;  /* 0x40000040001d7882 */ /* 0x000fe20000000000 */
[----:B------:R-:W-:Y:S01]  /*9e90*/  UMOV UR31, 0x80000020 ;  /* 0x80000020001f7882 */ /* 0x000fe20000000000 */
[----:B0-----:R-:W-:Y:S01]  /*9ea0*/  FMNMX.FTZ R61, R42, R59, !PT ;  /* 0x0000003b2a3d7209 */ /* 0x001fe20007810000 */
[----:B------:R-:W-:Y:S01]  /*9eb0*/  FMUL.FTZ R59, R76, UR35 ;  /* 0x000000234c3b7c20 */ /* 0x000fe20008410000 */
[----:B------:R-:W-:-:S03]  /*9ec0*/  FMUL.FTZ R76, R86, UR35 ;  /* 0x00000023564c7c20 */ /* 0x000fc60008410000 */
        /* <DEDUP_REMOVED lines=31> */
[----:B------:R-:W-:Y:S02]  /*a0c0*/  UIADD3 UR28, UR6, 0x6, URZ ;  /* 0x00000006061c7890 */ /* 0x000fe4000fffe03f */
[----:B------:R-:W-:Y:S01]  /*a0d0*/  UIADD3 UR30, UR7, 0xc0, URZ ;  /* 0x000000c0071e7890 */ /* 0x000fe2000fffe03f */
[----:B------:R-:W-:Y:S01]  /*a0e0*/  UMOV UR29, 0x40000040 ;  /* 0x40000040001d7882 */ /* 0x000fe20000000000 */
[----:B------:R-:W-:Y:S01]  /*a0f0*/  UMOV UR31, 0x80000020 ;  /* 0x80000020001f7882 */ /* 0x000fe20000000000 */
        /* <DEDUP_REMOVED lines=8> */
[----:B------:R-:W-:Y:S01]  /*a180*/  FMUL.FTZ R69, R71, UR35 ;  /* 0x0000002347457c20 */ /* 0x000fe20008410000 */
[----:B------:R-:W-:Y:S01]  /*a190*/  FMUL.FTZ R71, R75, UR35 ;  /* 0x000000234b477c20 */ /* 0x000fe20008410000 */
[----:B------:R-:W-:Y:S02]  /*a1a0*/  FMUL.FTZ R75, R83, UR35 ;  /* 0x00000023534b7c20 */ /* 0x000fe40008410000 */
[----:B------:R-:W2:Y:S02]  /*a1b0*/  SHFL.BFLY PT, R73, R4, 0x2, 0x1f ;  /* 0x0c401f0004497f89 */ /* 0x000ea400000e0000 */
[----:B------:R-:W3:Y:S08]  /*a1c0*/  MUFU.TANH R14, R14 ;  /* 0x0000000e000e7308 */ /* 0x000ef00000002400 */
[----:B------:R-:W4:Y:S08]  /*a1d0*/  MUFU.TANH R15, R15 ;  /* 0x0000000f000f7308 */ /* 0x000f300000002400 */
[----:B------:R-:W5:Y:S01]  /*a1e0*/  MUFU.TANH R21, R21 ;  /* 0x0000001500157308 */ /* 0x000f620000002400 */
[----:B--2---:R-:W-:Y:S01]  /*a1f0*/  FMNMX.FTZ R80, R4, R73, !PT ;  /* 0x0000004904507209 */ /* 0x004fe20007810000 */
[----:B------:R-:W-:-:S06]  /*a200*/  FMUL.FTZ R73, R79, UR35 ;  /* 0x000000234f497c20 */ /* 0x000fcc0008410000 */
[----:B------:R-:W2:Y:S01]  /*a210*/  MUFU.TANH R25, R25 ;  /* 0x0000001900197308 */ /* 0x000ea20000002400 */
[----:B------:R-:W0:Y:S07]  /*a220*/  SHFL.BFLY PT, R81, R80, 0x1, 0x1f ;  /* 0x0c201f0050517f89 */ /* 0x000e2e00000e0000 */
[----:B------:R-:W2:Y:S08]  /*a230*/  MUFU.TANH R27, R27 ;  /* 0x0000001b001b7308 */ /* 0x000eb00000002400 */
[----:B------:R-:W2:Y:S08]  /*a240*/  MUFU.TANH R29, R29 ;  /* 0x0000001d001d7308 */ /* 0x000eb00000002400 */
[----:B------:R-:W2:Y:S01]  /*a250*/  MUFU.TANH R31, R31 ;  /* 0x0000001f001f7308 */ /* 0x000ea20000002400 */
[----:B0-----:R-:W-:-:S05]  /*a260*/  FMNMX.FTZ R4, R80, R81, !PT ;  /* 0x0000005150047209 */ /* 0x001fca0007810000 */
[C---:B------:R-:W-:Y:S02]  /*a270*/  FMUL.FTZ R79, R4.reuse, UR34 ;  /* 0x00000022044f7c20 */ /* 0x040fe40008410000 */
[----:B------:R-:W0:Y:S01]  /*a280*/  MUFU.TANH R33, R33 ;  /* 0x0000002100217308 */ /* 0x000e220000002400 */
[----:B------:R-:W-:Y:S01]  /*a290*/  FADD.FTZ R5, -R4, R5 ;  /* 0x0000000504057221 */ /* 0x000fe20000010100 */
[--C-:B------:R-:W-:Y:S01]  /*a2a0*/  FFMA.FTZ R78, R8, UR34, -R79.reuse ;  /* 0x00000022084e7c23 */ /* 0x100fe2000801084f */
[----:B------:R-:W-:Y:S01]  /*a2b0*/  FMNMX.FTZ R8, R9, R7, !PT ;  /* 0x0000000709087209 */ /* 0x000fe20007810000 */
[--C-:B------:R-:W-:Y:S01]  /*a2c0*/  FFMA.FTZ R82, R39, UR34, -R79.reuse ;  /* 0x0000002227527c23 */ /* 0x100fe2000801084f */
[----:B------:R-:W-:Y:S02]  /*a2d0*/  WARPGROUP.DEPBAR.LE gsb0, 0x0 ;  /* 0x00008000000079c5 */ /* 0x000fe40000010000 */
[----:B------:R-:W-:Y:S01]  /*a2e0*/  WARPGROUP.ARRIVE ;  /* 0x00000000000079c5 */ /* 0x000fe20000000000 */
[----:B-1----:R-:W-:Y:S01]  /*a2f0*/  FMNMX.FTZ R81, R11, R8, !PT ;  /* 0x000000080b517209 */ /* 0x002fe20007810000 */
[----:B------:R-:W1:Y:S01]  /*a300*/  MUFU.TANH R35, R35 ;  /* 0x0000002300237308 */ /* 0x000e620000002400 */
[--C-:B------:R-:W-:Y:S01]  /*a310*/  FFMA.FTZ R80, R36, UR34, -R79.reuse ;  /* 0x0000002224507c23 */ /* 0x100fe2000801084f */
[--C-:B------:R-:W-:Y:S01]  /*a320*/  FFMA.FTZ R10, R10, UR34, -R79.reuse ;  /* 0x000000220a0a7c23 */ /* 0x100fe2000801084f */
[----:B---3--:R-:W-:Y:S01]  /*a330*/  FMNMX.FTZ R8, R14, R81, !PT ;  /* 0x000000510e087209 */ /* 0x008fe20007810000 */
[----:B------:R-:W-:Y:S01]  /*a340*/  HGMMA.64x96x16.F32.BF16 R88, gdesc[UR28].tnspB, R88, gsb0 ;  /* 0x416000001c5879f0 */ /* 0x000fe20008001858 */
[----:B------:R-:W-:Y:S01]  /*a350*/  UIADD3 UR28, UR6, 0x600, URZ ;  /* 0x00000600061c7890 */ /* 0x000fe2000fffe03f */
[--C-:B------:R-:W-:Y:S01]  /*a360*/  FFMA.FTZ R12, R12, UR34, -R79.reuse ;  /* 0x000000220c0c7c23 */ /* 0x100fe2000801084f */
[----:B------:R-:W-:Y:S01]  /*a370*/  UIADD3 UR30, UR7, 0x100, URZ ;  /* 0x00000100071e7890 */ /* 0x000fe2000fffe03f */
[----:B----4-:R-:W-:Y:S01]  /*a380*/  FMNMX.FTZ R8, R15, R8, !PT ;  /* 0x000000080f087209 */ /* 0x010fe20007810000 */
[----:B------:R-:W-:Y:S01]  /*a390*/  UMOV UR29, 0x40000040 ;  /* 0x40000040001d7882 */ /* 0x000fe20000000000 */
[----:B------:R-:W-:Y:S01]  /*a3a0*/  UMOV UR31, 0x80000020 ;  /* 0x80000020001f7882 */ /* 0x000fe20000000000 */
[----:B------:R-:W3:Y:S01]  /*a3b0*/  MUFU.TANH R37, R37 ;  /* 0x0000002500257308 */ /* 0x000ee20000002400 */
[----:B-----5:R-:W-:Y:S01]  /*a3c0*/  FMNMX.FTZ R8, R21, R8, !PT ;  /* 0x0000000815087209 */ /* 0x020fe20007810000 */
[--C-:B------:R-:W-:Y:S01]  /*a3d0*/  FFMA.FTZ R13, R13, UR34, -R79.reuse ;  /* 0x000000220d0d7c23 */ /* 0x100fe2000801084f */
[--C-:B------:R-:W-:Y:S01]  /*a3e0*/  FFMA.FTZ R20, R20, UR34, -R79.reuse ;  /* 0x0000002214147c23 */ /* 0x100fe2000801084f */
[--C-:B------:R-:W-:Y:S01]  /*a3f0*/  FFMA.FTZ R24, R24, UR34, -R79.reuse ;  /* 0x0000002218187c23 */ /* 0x100fe2000801084f */
[----:B--2---:R-:W-:Y:S01]  /*a400*/  FMNMX.FTZ R8, R25, R8, !PT ;  /* 0x0000000819087209 */ /* 0x004fe20007810000 */
[--C-:B------:R-:W-:Y:S01]  /*a410*/  FFMA.FTZ R26, R26, UR34, -R79.reuse ;  /* 0x000000221a1a7c23 */ /* 0x100fe2000801084f */
[--C-:B------:R-:W-:Y:S01]  /*a420*/  FFMA.FTZ R28, R28, UR34, -R79.reuse ;  /* 0x000000221c1c7c23 */ /* 0x100fe2000801084f */
[----:B------:R-:W2:Y:S01]  /*a430*/  MUFU.TANH R40, R40 ;  /* 0x0000002800287308 */ /* 0x000ea20000002400 */
[----:B------:R-:W-:Y:S01]  /*a440*/  FMNMX.FTZ R8, R27, R8, !PT ;  /* 0x000000081b087209 */ /* 0x000fe20007810000 */
[--C-:B------:R-:W-:Y:S01]  /*a450*/  FFMA.FTZ R30, R30, UR34, -R79.reuse ;  /* 0x000000221e1e7c23 */ /* 0x100fe2000801084f */
[--C-:B------:R-:W-:Y:S01]  /*a460*/  FFMA.FTZ R32, R32, UR34, -R79.reuse ;  /* 0x0000002220207c23 */ /* 0x100fe2000801084f */
[--C-:B------:R-:W-:Y:S01]  /*a470*/  FFMA.FTZ R34, R34, UR34, -R79.reuse ;  /* 0x0000002222227c23 */ /* 0x100fe2000801084f */
[----:B------:R-:W-:Y:S01]  /*a480*/  FMNMX.FTZ R8, R29, R8, !PT ;  /* 0x000000081d087209 */ /* 0x000fe20007810000 */
[--C-:B------:R-:W-:Y:S01]  /*a490*/  FFMA.FTZ R38, R38, UR34, -R79.reuse ;  /* 0x0000002226267c23 */ /* 0x100fe2000801084f */
[--C-:B------:R-:W-:Y:S01]  /*a4a0*/  FFMA.FTZ R42, R42, UR34, -R79.reuse ;  /* 0x000000222a2a7c23 */ /* 0x100fe2000801084f */
[----:B------:R-:W4:Y:S01]  /*a4b0*/  MUFU.TANH R41, R41 ;  /* 0x0000002900297308 */ /* 0x000f220000002400 */
[----:B------:R-:W-:Y:S01]  /*a4c0*/  FMNMX.FTZ R8, R31, R8, !PT ;  /* 0x000000081f087209 */ /* 0x000fe20007810000 */
[--C-:B------:R-:W-:Y:S01]  /*a4d0*/  FFMA.FTZ R44, R44, UR34, -R79.reuse ;  /* 0x000000222c2c7c23 */ /* 0x100fe2000801084f */
[--C-:B------:R-:W-:Y:S01]  /*a4e0*/  FFMA.FTZ R46, R46, UR34, -R79.reuse ;  /* 0x000000222e2e7c23 */ /* 0x100fe2000801084f */
[--C-:B------:R-:W-:Y:S01]  /*a4f0*/  FFMA.FTZ R47, R47, UR34, -R79.reuse ;  /* 0x000000222f2f7c23 */ /* 0x100fe2000801084f */
[----:B0-----:R-:W-:Y:S01]  /*a500*/  FMNMX.FTZ R8, R33, R8, !PT ;  /* 0x0000000821087209 */ /* 0x001fe20007810000 */
[--C-:B------:R-:W-:Y:S01]  /*a510*/  FFMA.FTZ R50, R50, UR34, -R79.reuse ;  /* 0x0000002232327c23 */ /* 0x100fe2000801084f */
[--C-:B------:R-:W-:Y:S01]  /*a520*/  FFMA.FTZ R52, R52, UR34, -R79.reuse ;  /* 0x0000002234347c23 */ /* 0x100fe2000801084f */
[----:B------:R-:W0:Y:S01]  /*a530*/  MUFU.TANH R43, R43 ;  /* 0x0000002b002b7308 */ /* 0x000e220000002400 */
[----:B-1----:R-:W-:Y:S01]  /*a540*/  FMNMX.FTZ R8, R35, R8, !PT ;  /* 0x0000000823087209 */ /* 0x002fe20007810000 */
[--C-:B------:R-:W-:Y:S01]  /*a550*/  FFMA.FTZ R53, R53, UR34, -R79.reuse ;  /* 0x0000002235357c23 */ /* 0x100fe2000801084f */
[--C-:B------:R-:W-:Y:S01]  /*a560*/  FFMA.FTZ R54, R54, UR34, -R79.reuse ;  /* 0x0000002236367c23 */ /* 0x100fe2000801084f */
[--C-:B------:R-:W-:Y:S01]  /*a570*/  FFMA.FTZ R55, R55, UR34, -R79.reuse ;  /* 0x0000002237377c23 */ /* 0x100fe2000801084f */
[----:B---3--:R-:W-:Y:S01]  /*a580*/  FMNMX.FTZ R81, R37, R8, !PT ;  /* 0x0000000825517209 */ /* 0x008fe20007810000 */
[--C-:B------:R-:W-:Y:S01]  /*a590*/  FFMA.FTZ R56, R56, UR34, -R79.reuse ;  /* 0x0000002238387c23 */ /* 0x100fe2000801084f */
[--C-:B------:R-:W-:Y:S01]  /*a5a0*/  FFMA.FTZ R57, R57, UR34, -R79.reuse ;  /* 0x0000002239397c23 */ /* 0x100fe2000801084f */
[----:B------:R-:W1:Y:S01]  /*a5b0*/  MUFU.TANH R45, R45 ;  /* 0x0000002d002d7308 */ /* 0x000e620000002400 */
[----:B--2---:R-:W-:Y:S01]  /*a5c0*/  FMNMX.FTZ R8, R40, R81, !PT ;  /* 0x0000005128087209 */ /* 0x004fe20007810000 */
[--C-:B------:R-:W-:Y:S01]  /*a5d0*/  FFMA.FTZ R58, R58, UR34, -R79.reuse ;  /* 0x000000223a3a7c23 */ /* 0x100fe2000801084f */
[--C-:B------:R-:W-:Y:S01]  /*a5e0*/  FFMA.FTZ R59, R59, UR34, -R79.reuse ;  /* 0x000000223b3b7c23 */ /* 0x100fe2000801084f */
[--C-:B------:R-:W-:Y:S01]  /*a5f0*/  FFMA.FTZ R60, R60, UR34, -R79.reuse ;  /* 0x000000223c3c7c23 */ /* 0x100fe2000801084f */
[----:B----4-:R-:W-:Y:S01]  /*a600*/  FMNMX.FTZ R8, R41, R8, !PT ;  /* 0x0000000829087209 */ /* 0x010fe20007810000 */
[--C-:B------:R-:W-:Y:S01]  /*a610*/  FFMA.FTZ R61, R61, UR34, -R79.reuse ;  /* 0x000000223d3d7c23 */ /* 0x100fe2000801084f */
[--C-:B------:R-:W-:Y:S01]  /*a620*/  FFMA.FTZ R62, R62, UR34, -R79.reuse ;  /* 0x000000223e3e7c23 */ /* 0x100fe2000801084f */
[----:B------:R-:W2:Y:S01]  /*a630*/  MUFU.TANH R48, R48 ;  /* 0x0000003000307308 */ /* 0x000ea20000002400 */
[----:B0-----:R-:W-:Y:S01]  /*a640*/  FMNMX.FTZ R8, R43, R8, !PT ;  /* 0x000000082b087209 */ /* 0x001fe20007810000 */
[--C-:B------:R-:W-:Y:S01]  /*a650*/  FFMA.FTZ R65, R65, UR34, -R79.reuse ;  /* 0x0000002241417c23 */ /* 0x100fe2000801084f */
[----:B------:R-:W-:Y:S01]  /*a660*/  FFMA.FTZ R64, R64, UR34, -R79 ;  /* 0x0000002240407c23 */ /* 0x000fe2000801084f */
[----:B------:R-:W-:-:S04]  /*a670*/  FMUL.FTZ R5, R5, UR34 ;  /* 0x0000002205057c20 */ /* 0x000fc80008410000 */
        /* <DEDUP_REMOVED lines=18> */
[----:B--2---:R-:W-:Y:S01]  /*a7a0*/  FMNMX.FTZ R8, R68, R39, !PT ;  /* 0x0000002744087209 */ /* 0x004fe20007810000 */
[----:B------:R-:W-:Y:S02]  /*a7b0*/  UIADD3 UR30, UR7, 0x140, URZ ;  /* 0x00000140071e7890 */ /* 0x000fe4000fffe03f */
[----:B------:R-:W1:Y:S01]  /*a7c0*/  MUFU.TANH R70, R70 ;  /* 0x0000004600467308 */ /* 0x000e620000002400 */
[----:B------:R-:W-:Y:S01]  /*a7d0*/  UMOV UR29, 0x40000040 ;  /* 0x40000040001d7882 */ /* 0x000fe20000000000 */
[----:B------:R-:W-:-:S06]  /*a7e0*/  UMOV UR31, 0x80000020 ;  /* 0x80000020001f7882 */ /* 0x000fcc0000000000 */
        /* <DEDUP_REMOVED lines=14> */
[----:B------:R-:W-:Y:S01]  /*a8d0*/  MUFU.EX2 R5, R5 ;  /* 0x0000000500057308 */ /* 0x000fe20000000800 */
[----:B-1----:R-:W-:-:S07]  /*a8e0*/  FMNMX.FTZ R8, R76, R39, !PT ;  /* 0x000000274c087209 */ /* 0x002fce0007810000 */
[----:B------:R-:W-:Y:S01]  /*a8f0*/  MUFU.EX2 R78, R78 ;  /* 0x0000004e004e7308 */ /* 0x000fe20000000800 */
[----:B--2---:R-:W-:-:S05]  /*a900*/  FMNMX.FTZ R8, R77, R8, !PT ;  /* 0x000000084d087209 */ /* 0x004fca0007810000 */
[----:B------:R-:W0:Y:S02]  /*a910*/  SHFL.BFLY PT, R39, R8, 0x2, 0x1f ;  /* 0x0c401f0008277f89 */ /* 0x000e2400000e0000 */
[----:B------:R1:W-:Y:S08]  /*a920*/  MUFU.EX2 R81, R38 ;  /* 0x0000002600517308 */ /* 0x0003f00000000800 */
[----:B------:R-:W-:Y:S01]  /*a930*/  MUFU.EX2 R10, R10 ;  /* 0x0000000a000a7308 */ /* 0x000fe20000000800 */
[----:B-1----:R-:W-:Y:S01]  /*a940*/  IMAD.U32 R38, RZ, RZ, UR51 ;  /* 0x00000033ff267e24 */ /* 0x002fe2000f8e00ff */
[----:B------:R-:W-:-:S04]  /*a950*/  UMOV UR51, UR45 ;  /* 0x0000002d00337c82 */ /* 0x000fc80008000000 */
[----:B------:R-:W-:Y:S02]  /*a960*/  @!P1 LEA R38, R38, UR42, 0x3 ;  /* 0x0000002a26269c11 */ /* 0x000fe4000f8e18ff */
[----:B------:R-:W-:Y:S01]  /*a970*/  MUFU.EX2 R12, R12 ;  /* 0x0000000c000c7308 */ /* 0x000fe20000000800 */
[----:B------:R-:W-:Y:S02]  /*a980*/  WARPGROUP.DEPBAR.LE gsb0, 0x0 ;  /* 0x00008000000079c5 */ /* 0x000fe40000010000 */
[----:B------:R-:W-:Y:S01]  /*a990*/  WARPGROUP.ARRIVE ;  /* 0x00000000000079c5 */ /* 0x000fe20000000000 */
[----:B------:R-:W-:Y:S01]  /*a9a0*/  @!P1 VIADD R38, R38, 0x2d860 ;  /* 0x0002d86026269836 */ /* 0x000fe20000000000 */
[----:B0-----:R-:W-:-:S03]  /*a9b0*/  FMNMX.FTZ R39, R8, R39, !PT ;  /* 0x0000002708277209 */ /* 0x001fc60007810000 */
[----:B------:R-:W-:Y:S01]  /*a9c0*/  MUFU.EX2 R13, R13 ;  /* 0x0000000d000d7308 */ /* 0x000fe20000000800 */
[----:B------:R-:W-:Y:S01]  /*a9d0*/  HGMMA.64x96x16.F32.BF16 R88, gdesc[UR28].tnspB, R88, gsb0 ;  /* 0x416000001c5879f0 */ /* 0x000fe20008001858 */
[----:B------:R-:W-:Y:S01]  /*a9e0*/  UIADD3 UR28, UR6, 0x604, URZ ;  /* 0x00000604061c7890 */ /* 0x000fe2000fffe03f */
[----:B------:R-:W0:Y:S01]  /*a9f0*/  SHFL.BFLY PT, R8, R39, 0x1, 0x1f ;  /* 0x0c201f0027087f89 */ /* 0x000e2200000e0000 */
[----:B------:R-:W-:Y:S01]  /*aa00*/  UIADD3 UR30, UR7, 0x180, URZ ;  /* 0x00000180071e7890 */ /* 0x000fe2000fffe03f */
[----:B------:R-:W-:Y:S01]  /*aa10*/  @!P1 PRMT R38, RZ, 0x654, R38 ;  /* 0x00000654ff269816 */ /* 0x000fe20000000026 */
[----:B------:R-:W-:Y:S01]  /*aa20*/  UMOV UR29, 0x40000040 ;  /* 0x40000040001d7882 */ /* 0x000fe20000000000 */
[----:B------:R-:W-:Y:S01]  /*aa30*/  UMOV UR31, 0x80000020 ;  /* 0x80000020001f7882 */ /* 0x000fe20000000000 */
[----:B------:R-:W-:Y:S08]  /*aa40*/  MUFU.EX2 R20, R20 ;  /* 0x0000001400147308 */ /* 0x000ff00000000800 */
[----:B------:R-:W-:Y:S08]  /*aa50*/  MUFU.EX2 R24, R24 ;  /* 0x0000001800187308 */ /* 0x000ff00000000800 */
[----:B------:R-:W-:Y:S01]  /*aa60*/  MUFU.EX2 R26, R26 ;  /* 0x0000001a001a7308 */ /* 0x000fe20000000800 */
[----:B0-----:R-:W-:-:S05]  /*aa70*/  FMNMX.FTZ R8, R39, R8, !PT ;  /* 0x0000000827087209 */ /* 0x001fca0007810000 */
[C---:B------:R-:W-:Y:S01]  /*aa80*/  FMUL.FTZ R36, R8.reuse, UR34 ;  /* 0x0000002208247c20 */ /* 0x040fe20008410000 */
[----:B------:R-:W-:Y:S01]  /*aa90*/  FADD.FTZ R7, -R8, R7 ;  /* 0x0000000708077221 */ /* 0x000fe20000010100 */
[----:B------:R-:W-:Y:S02]  /*aaa0*/  MUFU.EX2 R28, R28 ;  /* 0x0000001c001c7308 */ /* 0x000fe40000000800 */
[--C-:B------:R-:W-:Y:S01]  /*aab0*/  FFMA.FTZ R79, R21, UR34, -R36.reuse ;  /* 0x00000022154f7c23 */ /* 0x100fe20008010824 */
[--C-:B------:R-:W-:Y:S01]  /*aac0*/  FFMA.FTZ R21, R31, UR34, -R36.reuse ;  /* 0x000000221f157c23 */ /* 0x100fe20008010824 */
[----:B------:R-:W-:Y:S01]  /*aad0*/  FMUL.FTZ R7, R7, UR34 ;  /* 0x0000002207077c20 */ /* 0x000fe20008410000 */
[--C-:B------:R-:W-:Y:S01]  /*aae0*/  FFMA.FTZ R9, R9, UR34, -R36.reuse ;  /* 0x0000002209097c23 */ /* 0x100fe20008010824 */
[--C-:B------:R-:W-:Y:S01]  /*aaf0*/  FFMA.FTZ R31, R37, UR34, -R36.reuse ;  /* 0x00000022251f7c23 */ /* 0x100fe20008010824 */
[----:B------:R-:W-:Y:S02]  /*ab00*/  IMAD.U32 R37, RZ, RZ, UR45 ;  /* 0x0000002dff257e24 */ /* 0x000fe4000f8e00ff */
[--C-:B------:R-:W-:Y:S01]  /*ab10*/  FFMA.FTZ R11, R11, UR34, -R36.reuse ;  /* 0x000000220b0b7c23 */ /* 0x100fe20008010824 */
[--C-:B------:R-:W-:Y:S01]  /*ab20*/  FFMA.FTZ R39, R14, UR34, -R36.reuse ;  /* 0x000000220e277c23 */ /* 0x100fe20008010824 */
[----:B------:R-:W-:Y:S01]  /*ab30*/  MUFU.EX2 R7, R7 ;  /* 0x0000000700077308 */ /* 0x000fe20000000800 */
[----:B------:R-:W-:Y:S01]  /*ab40*/  VIADD R14, R143, 0x9 ;  /* 0x000000098f0e7836 */ /* 0x000fe20000000000 */
[----:B------:R-:W-:Y:S01]  /*ab50*/  @!P1 LEA R37, R37, UR42, 0x3 ;  /* 0x0000002a25259c11 */ /* 0x000fe2000f8e18ff */
[--C-:B------:R-:W-:Y:S01]  /*ab60*/  FFMA.FTZ R83, R15, UR34, -R36.reuse ;  /* 0x000000220f537c23 */ /* 0x100fe20008010824 */
[--C-:B------:R-:W-:Y:S01]  /*ab70*/  FFMA.FTZ R15, R40, UR34, -R36.reuse ;  /* 0x00000022280f7c23 */ /* 0x100fe20008010824 */
[--C-:B------:R-:W-:Y:S01]  /*ab80*/  FFMA.FTZ R25, R25, UR34, -R36.reuse ;  /* 0x0000002219197c23 */ /* 0x100fe20008010824 */
[----:B------:R-:W-:Y:S01]  /*ab90*/  SEL R40, R14, 0x9, !P2 ;  /* 0x000000090e287807 */ /* 0x000fe20005000000 */
[----:B------:R-:W-:Y:S01]  /*aba0*/  @!P1 VIADD R37, R37, 0x2d840 ;  /* 0x0002d84025259836 */ /* 0x000fe20000000000 */
[----:B------:R-:W0:Y:S01]  /*abb0*/  MUFU.EX2 R9, R9 ;  /* 0x0000000900097308 */ /* 0x000e220000000800 */
[--C-:B------:R-:W-:Y:S01]  /*abc0*/  FFMA.FTZ R27, R27, UR34, -R36.reuse ;  /* 0x000000221b1b7c23 */ /* 0x100fe20008010824 */
[--C-:B------:R-:W-:Y:S01]  /*abd0*/  FFMA.FTZ R29, R29, UR34, -R36.reuse ;  /* 0x000000221d1d7c23 */ /* 0x100fe20008010824 */
[--C-:B------:R-:W-:Y:S01]  /*abe0*/  FFMA.FTZ R33, R33, UR34, -R36.reuse ;  /* 0x0000002221217c23 */ /* 0x100fe20008010824 */
[----:B------:R-:W-:Y:S01]  /*abf0*/  @!P1 PRMT R37, RZ, 0x654, R37 ;  /* 0x00000654ff259816 */ /* 0x000fe20000000025 */
        /* <DEDUP_REMOVED lines=16> */
[--C-:B------:R-:W-:Y:S01]  /*ad00*/  FFMA.FTZ R75, R75, UR34, -R36.reuse ;  /* 0x000000224b4b7c23 */ /* 0x100fe20008010824 */
[--C-:B------:R-:W-:Y:S01]  /*ad10*/  FFMA.FTZ R76, R76, UR34, -R36.reuse ;  /* 0x000000224c4c7c23 */ /* 0x100fe20008010824 */
[----:B------:R-:W-:Y:S01]  /*ad20*/  FFMA.FTZ R77, R77, UR34, -R36 ;  /* 0x000000224d4d7c23 */ /* 0x000fe20008010824 */
[----:B------:R-:W-:Y:S01]  /*ad30*/  MUFU.EX2 R83, R83 ;  /* 0x0000005300537308 */ /* 0x000fe20000000800 */
[C---:B------:R-:W-:Y:S01]  /*ad40*/  ISETP.GT.AND P2, PT, R0.reuse, R6, PT ;  /* 0x000000060000720c */ /* 0x040fe20003f44270 */
[----:B------:R-:W-:-:S06]  /*ad50*/  VIADD R0, R0, 0xffffffff ;  /* 0xffffffff00007836 */ /* 0x000fcc0000000000 */
        /* <DEDUP_REMOVED lines=27> */
[----:B------:R-:W-:-:S06]  /*af10*/  UMOV UR28, UR50 ;  /* 0x00000032001c7c82 */ /* 0x000fcc0008000000 */
        /* <DEDUP_REMOVED lines=23> */
[----:B------:R-:W-:Y:S01]  /*b090*/  FMUL.FTZ R97, R97, R5 ;  /* 0x0000000561617220 */ /* 0x000fe20000410000 */
[----:B-1----:R-:W-:Y:S01]  /*b0a0*/  FFMA.FTZ R37, R63, UR34, -R36 ;  /* 0x000000223f257c23 */ /* 0x002fe20008010824 */
[----:B------:R-:W-:Y:S01]  /*b0b0*/  FFMA.FTZ R63, R5, R3, R78 ;  /* 0x00000003053f7223 */ /* 0x000fe2000001004e */
[--C-:B------:R-:W-:Y:S01]  /*b0c0*/  FFMA.FTZ R3, R66, UR34, -R36.reuse ;  /* 0x0000002242037c23 */ /* 0x100fe20008010824 */
[--C-:B------:R-:W-:Y:S01]  /*b0d0*/  FFMA.FTZ R66, R67, UR34, -R36.reuse ;  /* 0x0000002243427c23 */ /* 0x100fe20008010824 */
[----:B------:R1:W-:Y:S01]  /*b0e0*/  @!P1 SYNCS.ARRIVE.TRANS64.RED.A1T0 RZ, [R38+URZ], RZ ;  /* 0x000000ff26ff99a7 */ /* 0x0003e2000810043f */
[----:B------:R-:W-:Y:S01]  /*b0f0*/  FADD.FTZ R67, R10, R63 ;  /* 0x0000003f0a437221 */ /* 0x000fe20000010000 */
[----:B------:R-:W-:Y:S01]  /*b100*/  FFMA.FTZ R63, R68, UR34, -R36 ;  /* 0x00000022443f7c23 */ /* 0x000fe20008010824 */
[----:B------:R-:W-:Y:S01]  /*b110*/  F2FP.BF16.F32.PACK_AB R36, R10, R78 ;  /* 0x0000004e0a24723e */ /* 0x000fe200000010ff */
[----:B------:R-:W-:Y:S01]  /*b120*/  MUFU.EX2 R3, R3 ;  /* 0x0000000300037308 */ /* 0x000fe20000000800 */
[----:B0-----:R-:W-:Y:S01]  /*b130*/  FADD.FTZ R40, R12, R67 ;  /* 0x000000430c287221 */ /* 0x001fe20000010000 */
[-C--:B------:R-:W-:Y:S01]  /*b140*/  FMUL.FTZ R100, R100, R5.reuse ;  /* 0x0000000564647220 */ /* 0x080fe20000410000 */
[----:B------:R-:W-:Y:S01]  /*b150*/  FMUL.FTZ R101, R101, R5 ;  /* 0x0000000565657220 */ /* 0x000fe20000410000 */
[----:B-1----:R-:W-:Y:S01]  /*b160*/  FADD.FTZ R38, R11, R2 ;  /* 0x000000020b267221 */ /* 0x002fe20000010000 */
[----:B------:R-:W-:Y:S01]  /*b170*/  FADD.FTZ R67, R13, R40 ;  /* 0x000000280d437221 */ /* 0x000fe20000010000 */
[----:B------:R-:W-:Y:S01]  /*b180*/  F2FP.BF16.F32.PACK_AB R40, R82, R81 ;  /* 0x000000515228723e */ /* 0x000fe200000010ff */
[----:B------:R-:W-:Y:S01]  /*b190*/  FMUL.FTZ R104, R104, R5 ;  /* 0x0000000568687220 */ /* 0x000fe20000410000 */
[----:B------:R-:W-:Y:S01]  /*b1a0*/  FADD.FTZ R38, R39, R38 ;  /* 0x0000002627267221 */ /* 0x000fe20000010000 */
[----:B------:R-:W-:Y:S01]  /*b1b0*/  FADD.FTZ R67, R20, R67 ;  /* 0x0000004314437221 */ /* 0x000fe20000010000 */
[----:B------:R0:W-:Y:S01]  /*b1c0*/  MUFU.EX2 R2, R37 ;  /* 0x0000002500027308 */ /* 0x0001e20000000800 */
[C---:B------:R-:W-:Y:S01]  /*b1d0*/  F2FP.BF16.F32.PACK_AB R39, R83.reuse, R39 ;  /* 0x000000275327723e */ /* 0x040fe200000010ff */
[----:B------:R-:W-:Y:S01]  /*b1e0*/  FADD.FTZ R38, R83, R38 ;  /* 0x0000002653267221 */ /* 0x000fe20000010000 */
[C---:B------:R-:W-:Y:S01]  /*b1f0*/  FADD.FTZ R67, R24.reuse, R67 ;  /* 0x0000004318437221 */ /* 0x040fe20000010000 */
[----:B------:R-:W-:Y:S01]  /*b200*/  F2FP.BF16.F32.PACK_AB R24, R24, R20 ;  /* 0x000000141818723e */ /* 0x000fe200000010ff */
[----:B------:R-:W-:Y:S01]  /*b210*/  FMUL.FTZ R105, R105, R5 ;  /* 0x0000000569697220 */ /* 0x000fe20000410000 */
[----:B------:R-:W-:Y:S01]  /*b220*/  FADD.FTZ R38, R79, R38 ;  /* 0x000000264f267221 */ /* 0x000fe20000010000 */
[----:B------:R-:W-:Y:S01]  /*b230*/  FADD.FTZ R67, R26, R67 ;  /* 0x000000431a437221 */ /* 0x000fe20000010000 */
[----:B------:R-:W1:Y:S01]  /*b240*/  MUFU.EX2 R66, R66 ;  /* 0x0000004200427308 */ /* 0x000e620000000800 */
[----:B0-----:R-:W-:Y:S01]  /*b250*/  F2FP.BF16.F32.PACK_AB R37, R11, R9 ;  /* 0x000000090b25723e */ /* 0x001fe200000010ff */
[C---:B------:R-:W-:Y:S01]  /*b260*/  FADD.FTZ R38, R25.reuse, R38 ;  /* 0x0000002619267221 */ /* 0x040fe20000010000 */
[----:B------:R-:W-:Y:S01]  /*b270*/  FADD.FTZ R67, R28, R67 ;  /* 0x000000431c437221 */ /* 0x000fe20000010000 */
[----:B------:R-:W-:Y:S01]  /*b280*/  F2FP.BF16.F32.PACK_AB R25, R25, R79 ;  /* 0x0000004f1919723e */ /* 0x000fe200000010ff */
[----:B------:R-:W-:Y:S01]  /*b290*/  FMUL.FTZ R108, R108, R5 ;  /* 0x000000056c6c7220 */ /* 0x000fe20000410000 */
[----:B------:R-:W-:Y:S01]  /*b2a0*/  FADD.FTZ R38, R27, R38 ;  /* 0x000000261b267221 */ /* 0x000fe20000010000 */
[----:B------:R-:W-:Y:S01]  /*b2b0*/  FADD.FTZ R67, R30, R67 ;  /* 0x000000431e437221 */ /* 0x000fe20000010000 */
[----:B------:R-:W-:Y:S01]  /*b2c0*/  MUFU.EX2 R63, R63 ;  /* 0x0000003f003f7308 */ /* 0x000fe20000000800 */
[C---:B------:R-:W-:Y:S01]  /*b2d0*/  F2FP.BF16.F32.PACK_AB R27, R29.reuse, R27 ;  /* 0x0000001b1d1b723e */ /* 0x040fe200000010ff */
[----:B------:R-:W-:Y:S01]  /*b2e0*/  FADD.FTZ R38, R29, R38 ;  /* 0x000000261d267221 */ /* 0x000fe20000010000 */
[----:B------:R-:W-:Y:S01]  /*b2f0*/  FADD.FTZ R67, R32, R67 ;  /* 0x0000004320437221 */ /* 0x000fe20000010000 */
[----:B------:R-:W-:Y:S01]  /*b300*/  F2FP.BF16.F32.PACK_AB R26, R28, R26 ;  /* 0x0000001a1c1a723e */ /* 0x000fe200000010ff */
[----:B------:R-:W-:Y:S01]  /*b310*/  FMUL.FTZ R109, R109, R5 ;  /* 0x000000056d6d7220 */ /* 0x000fe20000410000 */
[----:B------:R-:W-:Y:S01]  /*b320*/  FADD.FTZ R10, R21, R38 ;  /* 0x00000026150a7221 */ /* 0x000fe20000010000 */
[----:B------:R-:W-:Y:S01]  /*b330*/  F2FP.BF16.F32.PACK_AB R38, R13, R12 ;  /* 0x0000000c0d26723e */ /* 0x000fe200000010ff */
[----:B------:R-:W-:Y:S01]  /*b340*/  FADD.FTZ R67, R34, R67 ;  /* 0x0000004322437221 */ /* 0x000fe20000010000 */
[----:B------:R-:W-:Y:S01]  /*b350*/  MUFU.EX2 R70, R70 ;  /* 0x0000004600467308 */ /* 0x000fe20000000800 */
[C---:B------:R-:W-:Y:S01]  /*b360*/  FADD.FTZ R12, R33.reuse, R10 ;  /* 0x0000000a210c7221 */ /* 0x040fe20000010000 */
[----:B------:R-:W-:Y:S01]  /*b370*/  F2FP.BF16.F32.PACK_AB R33, R33, R21 ;  /* 0x000000152121723e */ /* 0x000fe200000010ff */
[----:B------:R-:W-:Y:S01]  /*b380*/  FADD.FTZ R20, R80, R67 ;  /* 0x0000004350147221 */ /* 0x000fe20000010000 */
[----:B-1----:R-:W-:Y:S01]  /*b390*/  F2FP.BF16.F32.PACK_AB R13, R66, R3 ;  /* 0x00000003420d723e */ /* 0x002fe200000010ff */
[----:B------:R-:W-:Y:S01]  /*b3a0*/  FADD.FTZ R12, R35, R12 ;  /* 0x0000000c230c7221 */ /* 0x000fe20000010000 */
[----:B------:R-:W-:Y:S01]  /*b3b0*/  F2FP.BF16.F32.PACK_AB R32, R32, R30 ;  /* 0x0000001e2020723e */ /* 0x000fe200000010ff */
[----:B------:R-:W-:Y:S01]  /*b3c0*/  FADD.FTZ R9, R81, R20 ;  /* 0x0000001451097221 */ /* 0x000fe20000010000 */
[----:B------:R-:W0:Y:S01]  /*b3d0*/  MUFU.EX2 R10, R69 ;  /* 0x00000045000a7308 */ /* 0x000e220000000800 */
[C---:B------:R-:W-:Y:S01]  /*b3e0*/  FADD.FTZ R12, R31.reuse, R12 ;  /* 0x0000000c1f0c7221 */ /* 0x040fe20000010000 */
[----:B------:R-:W-:Y:S01]  /*b3f0*/  F2FP.BF16.F32.PACK_AB R34, R80, R34 ;  /* 0x000000225022723e */ /* 0x000fe200000010ff */
[----:B------:R-:W-:Y:S01]  /*b400*/  FADD.FTZ R9, R82, R9 ;  /* 0x0000000952097221 */ /* 0x000fe20000010000 */
[----:B------:R-:W-:Y:S01]  /*b410*/  F2FP.BF16.F32.PACK_AB R35, R31, R35 ;  /* 0x000000231f23723e */ /* 0x000fe200000010ff */
[----:B------:R-:W-:Y:S01]  /*b420*/  FADD.FTZ R12, R15, R12 ;  /* 0x0000000c0f0c7221 */ /* 0x000fe20000010000 */
[----:B------:R-:W-:Y:S01]  /*b430*/  STSM.16.M88.4 [R17+0x21800], R36 ;  /* 0x0218002411007844 */ /* 0x000fe20000000200 */
[----:B------:R-:W-:Y:S01]  /*b440*/  FADD.FTZ R9, R42, R9 ;  /* 0x000000092a097221 */ /* 0x000fe20000010000 */
[----:B------:R-:W1:Y:S01]  /*b450*/  MUFU.EX2 R71, R71 ;  /* 0x0000004700477308 */ /* 0x000e620000000800 */
[C---:B------:R-:W-:Y:S01]  /*b460*/  FADD.FTZ R12, R41.reuse, R12 ;  /* 0x0000000c290c7221 */ /* 0x040fe20000010000 */
[----:B------:R-:W-:Y:S01]  /*b470*/  F2FP.BF16.F32.PACK_AB R41, R41, R15 ;  /* 0x0000000f2929723e */ /* 0x000fe200000010ff */
[C---:B------:R-:W-:Y:S01]  /*b480*/  FADD.FTZ R9, R44.reuse, R9 ;  /* 0x000000092c097221 */ /* 0x040fe20000010000 */
[----:B------:R-:W-:Y:S01]  /*b490*/  F2FP.BF16.F32.PACK_AB R42, R44, R42 ;  /* 0x0000002a2c2a723e */ /* 0x000fe200000010ff */
[----:B------:R-:W-:Y:S01]  /*b4a0*/  FADD.FTZ R12, R43, R12 ;  /* 0x0000000c2b0c7221 */ /* 0x000fe20000010000 */
[C---:B------:R-:W-:Y:S01]  /*b4b0*/  F2FP.BF16.F32.PACK_AB R43, R45.reuse, R43 ;  /* 0x0000002b2d2b723e */ /* 0x040fe200000010ff */
[----:B------:R1:W-:Y:S01]  /*b4c0*/  STSM.16.M88.4 [R23], R24 ;  /* 0x0000001817007844 */ /* 0x0003e20000000200 */
[----:B------:R-:W-:Y:S01]  /*b4d0*/  MUFU.EX2 R72, R72 ;  /* 0x0000004800487308 */ /* 0x000fe20000000800 */
[----:B------:R-:W-:Y:S01]  /*b4e0*/  FADD.FTZ R11, R45, R12 ;  /* 0x0000000c2d0b7221 */ /* 0x000fe20000010000 */
[----:B------:R-:W-:Y:S01]  /*b4f0*/  FADD.FTZ R12, R46, R9 ;  /* 0x000000092e0c7221 */ /* 0x000fe20000010000 */
[----:B0-----:R-:W-:Y:S01]  /*b500*/  F2FP.BF16.F32.PACK_AB R15, R10, R63 ;  /* 0x0000003f0a0f723e */ /* 0x001fe200000010ff */
[----:B------:R0:W-:Y:S01]  /*b510*/  STSM.16.M88.4 [R22], R32 ;  /* 0x0000002016007844 */ /* 0x0001e20000000200 */
[----:B------:R-:W-:Y:S01]  /*b520*/  FADD.FTZ R20, R14, R11 ;  /* 0x0000000b0e147221 */ /* 0x000fe20000010000 */
[----:B------:R-:W-:Y:S01]  /*b530*/  FADD.FTZ R9, R47, R12 ;  /* 0x0000000c2f097221 */ /* 0x000fe20000010000 */
[----:B------:R-:W-:Y:S01]  /*b540*/  FMUL.FTZ R112, R112, R5 ;  /* 0x0000000570707220 */ /* 0x000fe20000410000 */
[----:B------:R-:W2:Y:S01]  /*b550*/  MUFU.EX2 R58, R58 ;  /* 0x0000003a003a7308 */ /* 0x000ea20000000800 */
[C---:B------:R-:W-:Y:S01]  /*b560*/  FADD.FTZ R20, R49.reuse, R20 ;  /* 0x0000001431147221 */ /* 0x040fe20000010000 */
[----:B------:R-:W-:Y:S01]  /*b570*/  FADD.FTZ R9, R50, R9 ;  /* 0x0000000932097221 */ /* 0x000fe20000010000 */
[----:B------:R-:W-:Y:S01]  /*b580*/  F2FP.BF16.F32.PACK_AB R49, R49, R14 ;  /* 0x0000000e3131723e */ /* 0x000fe200000010ff */
[----:B------:R0:W-:Y:S01]  /*b590*/  STSM.16.M88.4 [R18], R40 ;  /* 0x0000002812007844 */ /* 0x0001e20000000200 */
[----:B------:R-:W-:Y:S01]  /*b5a0*/  FADD.FTZ R11, R51, R20 ;  /* 0x00000014330b7221 */ /* 0x000fe20000010000 */
[----:B------:R-:W-:Y:S01]  /*b5b0*/  FADD.FTZ R12, R52, R9 ;  /* 0x00000009340c7221 */ /* 0x000fe20000010000 */
[C---:B------:R-:W-:Y:S01]  /*b5c0*/  F2FP.BF16.F32.PACK_AB R51, R2.reuse, R51 ;  /* 0x000000330233723e */ /* 0x040fe200000010ff */
[----:B------:R-:W3:Y:S01]  /*b5d0*/  MUFU.EX2 R73, R73 ;  /* 0x0000004900497308 */ /* 0x000ee20000000800 */
[----:B------:R-:W-:Y:S01]  /*b5e0*/  FADD.FTZ R20, R2, R11 ;  /* 0x0000000b02147221 */ /* 0x000fe20000010000 */
[----:B------:R-:W-:Y:S01]  /*b5f0*/  FADD.FTZ R9, R53, R12 ;  /* 0x0000000c35097221 */ /* 0x000fe20000010000 */
[----:B------:R-:W-:Y:S01]  /*b600*/  F2FP.BF16.F32.PACK_AB R50, R52, R50 ;  /* 0x000000323432723e */ /* 0x000fe200000010ff */
[----:B------:R-:W-:Y:S01]  /*b610*/  FMUL.FTZ R113, R113, R5 ;  /* 0x0000000571717220 */ /* 0x000fe20000410000 */
[----:B------:R-:W-:Y:S01]  /*b620*/  FADD.FTZ R11, R3, R20 ;  /* 0x00000014030b7221 */ /* 0x000fe20000010000 */
[----:B------:R-:W-:Y:S01]  /*b630*/  FADD.FTZ R12, R54, R9 ;  /* 0x00000009360c7221 */ /* 0x000fe20000010000 */
[----:B-1----:R-:W-:Y:S01]  /*b640*/  F2FP.BF16.F32.PACK_AB R25, R71, R70 ;  /* 0x000000464719723e */ /* 0x002fe200000010ff */
[----:B------:R-:W1:Y:S01]  /*b650*/  MUFU.EX2 R59, R59 ;  /* 0x0000003b003b7308 */ /* 0x000e620000000800 */
[----:B------:R-:W-:Y:S01]  /*b660*/  FADD.FTZ R14, R66, R11 ;  /* 0x0000000b420e7221 */ /* 0x000fe20000010000 */
[----:B------:R-:W-:Y:S01]  /*b670*/  FADD.FTZ R9, R55, R12 ;  /* 0x0000000c37097221 */ /* 0x000fe20000010000 */
[----:B------:R-:W-:Y:S01]  /*b680*/  F2FP.BF16.F32.PACK_AB R12, R54, R53 ;  /* 0x00000035360c723e */ /* 0x000fe200000010ff */
[----:B------:R0:W-:Y:S01]  /*b690*/  STSM.16.M88.4 [R17+0x27800], R48 ;  /* 0x0278003011007844 */ /* 0x0001e20000000200 */
[----:B------:R-:W-:Y:S01]  /*b6a0*/  FADD.FTZ R11, R63, R14 ;  /* 0x0000000e3f0b7221 */ /* 0x000fe20000010000 */
[----:B------:R-:W-:Y:S01]  /*b6b0*/  FADD.FTZ R2, R56, R9 ;  /* 0x0000000938027221 */ /* 0x000fe20000010000 */
[----:B--2---:R-:W-:Y:S01]  /*b6c0*/  F2FP.BF16.F32.PACK_AB R24, R58, R57 ;  /* 0x000000393a18723e */ /* 0x004fe200000010ff */
[----:B------:R-:W2:Y:S01]  /*b6d0*/  MUFU.EX2 R60, R60 ;  /* 0x0000003c003c7308 */ /* 0x000ea20000000800 */
[----:B------:R-:W-:Y:S01]  /*b6e0*/  FADD.FTZ R11, R10, R11 ;  /* 0x0000000b0a0b7221 */ /* 0x000fe20000010000 */
[----:B------:R-:W-:Y:S01]  /*b6f0*/  FADD.FTZ R9, R57, R2 ;  /* 0x0000000239097221 */ /* 0x000fe20000010000 */
[----:B---3--:R-:W-:Y:S01]  /*b700*/  F2FP.BF16.F32.PACK_AB R27, R73, R72 ;  /* 0x00000048491b723e */ /* 0x008fe200000010ff */
[-C--:B------:R-:W-:Y:S01]  /*b710*/  FMUL.FTZ R116, R116, R5.reuse ;  /* 0x0000000574747220 */ /* 0x080fe20000410000 */
[----:B------:R-:W-:Y:S01]  /*b720*/  FADD.FTZ R2, R70, R11 ;  /* 0x0000000b46027221 */ /* 0x000fe20000010000 */
[----:B------:R-:W-:Y:S01]  /*b730*/  FADD.FTZ R14, R58, R9 ;  /* 0x000000093a0e7221 */ /* 0x000fe20000010000 */
[----:B------:R-:W-:Y:S01]  /*b740*/  FMUL.FTZ R117, R117, R5 ;  /* 0x0000000575757220 */ /* 0x000fe20000410000 */
[----:B------:R-:W3:Y:S01]  /*b750*/  MUFU.EX2 R29, R74 ;  /* 0x0000004a001d7308 */ /* 0x000ee20000000800 */
[----:B------:R-:W-:Y:S01]  /*b760*/  FADD.FTZ R3, R71, R2 ;  /* 0x0000000247037221 */ /* 0x000fe20000010000 */
[----:B-1----:R-:W-:Y:S01]  /*b770*/  FADD.FTZ R9, R59, R14 ;  /* 0x0000000e3b097221 */ /* 0x002fe20000010000 */
[----:B------:R-:W-:Y:S01]  /*b780*/  F2FP.BF16.F32.PACK_AB R14, R56, R55 ;  /* 0x00000037380e723e */ /* 0x000fe200000010ff */
[-C--:B------:R-:W-:Y:S01]  /*b790*/  FMUL.FTZ R120, R120, R5.reuse ;  /* 0x0000000578787220 */ /* 0x080fe20000410000 */
[----:B------:R-:W-:Y:S01]  /*b7a0*/  FADD.FTZ R2, R72, R3 ;  /* 0x0000000348027221 */ /* 0x000fe20000010000 */
[-C--:B------:R-:W-:Y:S01]  /*b7b0*/  FMUL.FTZ R121, R121, R5.reuse ;  /* 0x0000000579797220 */ /* 0x080fe20000410000 */
[----:B------:R-:W-:Y:S01]  /*b7c0*/  FMUL.FTZ R124, R124, R5 ;  /* 0x000000057c7c7220 */ /* 0x000fe20000410000 */
[----:B------:R-:W1:Y:S01]  /*b7d0*/  MUFU.EX2 R61, R61 ;  /* 0x0000003d003d7308 */ /* 0x000e620000000800 */
[----:B------:R-:W-:Y:S01]  /*b7e0*/  FADD.FTZ R2, R73, R2 ;  /* 0x0000000249027221 */ /* 0x000fe20000010000 */
[C---:B--2---:R-:W-:Y:S01]  /*b7f0*/  F2FP.BF16.F32.PACK_AB R26, R60.reuse, R59 ;  /* 0x0000003b3c1a723e */ /* 0x044fe200000010ff */
[----:B------:R0:W-:Y:S01]  /*b800*/  STSM.16.M88.4 [R136], R12 ;  /* 0x0000000c88007844 */ /* 0x0001e20000000200 */
[----:B------:R-:W-:Y:S01]  /*b810*/  FADD.FTZ R10, R60, R9 ;  /* 0x000000093c0a7221 */ /* 0x000fe20000010000 */
[-C--:B------:R-:W-:Y:S01]  /*b820*/  FMUL.FTZ R125, R125, R5.reuse ;  /* 0x000000057d7d7220 */ /* 0x080fe20000410000 */
[-C--:B------:R-:W-:Y:S01]  /*b830*/  FMUL.FTZ R128, R128, R5.reuse ;  /* 0x0000000580807220 */ /* 0x080fe20000410000 */
[----:B------:R0:W-:Y:S01]  /*b840*/  STSM.16.M88.4 [R22+0x6000], R24 ;  /* 0x0060001816007844 */ /* 0x0001e20000000200 */
[----:B------:R-:W2:Y:S01]  /*b850*/  MUFU.EX2 R62, R62 ;  /* 0x0000003e003e7308 */ /* 0x000ea20000000800 */
[----:B---3--:R-:W-:Y:S01]  /*b860*/  FADD.FTZ R2, R29, R2 ;  /* 0x000000021d027221 */ /* 0x008fe20000010000 */
[-C--:B------:R-:W-:Y:S01]  /*b870*/  FMUL.FTZ R129, R129, R5.reuse ;  /* 0x0000000581817220 */ /* 0x080fe20000410000 */
[-C--:B------:R-:W-:Y:S01]  /*b880*/  FMUL.FTZ R132, R132, R5.reuse ;  /* 0x0000000584847220 */ /* 0x080fe20000410000 */
[----:B------:R-:W-:Y:S01]  /*b890*/  FMUL.FTZ R133, R133, R5 ;  /* 0x0000000585857220 */ /* 0x000fe20000410000 */
        /* <DEDUP_REMOVED lines=12> */
[C---:B--2---:R-:W-:Y:S01]  /*b960*/  F2FP.BF16.F32.PACK_AB R28, R62.reuse, R61 ;  /* 0x0000003d3e1c723e */ /* 0x044fe200000010ff */
[----:B------:R-:W-:Y:S01]  /*b970*/  FADD.FTZ R10, R62, R3 ;  /* 0x000000033e0a7221 */ /* 0x000fe20000010000 */
[-C--:B------:R-:W-:Y:S01]  /*b980*/  FMUL.FTZ R107, R107, R7.reuse ;  /* 0x000000076b6b7220 */ /* 0x080fe20000410000 */
[-C--:B------:R-:W-:Y:S01]  /*b990*/  FMUL.FTZ R110, R110, R7.reuse ;  /* 0x000000076e6e7220 */ /* 0x080fe20000410000 */
[-C--:B------:R-:W-:Y:S01]  /*b9a0*/  FMUL.FTZ R111, R111, R7.reuse ;  /* 0x000000076f6f7220 */ /* 0x080fe20000410000 */
[-C--:B------:R-:W-:Y:S01]  /*b9b0*/  FMUL.FTZ R114, R114, R7.reuse ;  /* 0x0000000772727220 */ /* 0x080fe20000410000 */
[-C--:B------:R-:W-:Y:S01]  /*b9c0*/  FMUL.FTZ R115, R115, R7.reuse ;  /* 0x0000000773737220 */ /* 0x080fe20000410000 */
[----:B------:R-:W2:Y:S01]  /*b9d0*/  MUFU.EX2 R75, R75 ;  /* 0x0000004b004b7308 */ /* 0x000ea20000000800 */
        /* <DEDUP_REMOVED lines=8> */
[----:B-1----:R-:W-:Y:S01]  /*ba60*/  F2FP.BF16.F32.PACK_AB R30, R64, R65 ;  /* 0x00000041401e723e */ /* 0x002fe200000010ff */
[-C--:B------:R-:W-:Y:S01]  /*ba70*/  FMUL.FTZ R130, R130, R7.reuse ;  /* 0x0000000782827220 */ /* 0x080fe20000410000 */
[-C--:B------:R-:W-:Y:S01]  /*ba80*/  FMUL.FTZ R131, R131, R7.reuse ;  /* 0x0000000783837220 */ /* 0x080fe20000410000 */
[-C--:B------:R-:W-:Y:S01]  /*ba90*/  FMUL.FTZ R134, R134, R7.reuse ;  /* 0x0000000786867220 */ /* 0x080fe20000410000 */
[----:B------:R-:W-:Y:S01]  /*baa0*/  FMUL.FTZ R135, R135, R7 ;  /* 0x0000000787877220 */ /* 0x000fe20000410000 */
[----:B------:R-:W-:Y:S01]  /*bab0*/  FADD.FTZ R3, R64, R3 ;  /* 0x0000000340037221 */ /* 0x000fe20000010000 */
[----:B------:R-:W-:Y:S01]  /*bac0*/  IMAD.MOV.U32 R7, RZ, RZ, R8 ;  /* 0x000000ffff077224 */ /* 0x000fe200078e0008 */
[----:B------:R-:W1:Y:S01]  /*bad0*/  MUFU.EX2 R77, R77 ;  /* 0x0000004d004d7308 */ /* 0x000e620000000800 */
[C---:B--2---:R-:W-:Y:S01]  /*bae0*/  F2FP.BF16.F32.PACK_AB R29, R75.reuse, R29 ;  /* 0x0000001d4b1d723e */ /* 0x044fe200000010ff */
[----:B------:R-:W-:Y:S01]  /*baf0*/  FADD.FTZ R2, R75, R2 ;  /* 0x000000024b027221 */ /* 0x000fe20000010000 */
[----:B------:R-:W-:-:S03]  /*bb00*/  IMAD.MOV.U32 R5, RZ, RZ, R4 ;  /* 0x000000ffff057224 */ /* 0x000fc600078e0004 */
[----:B---3--:R-:W-:Y:S01]  /*bb10*/  FADD.FTZ R2, R21, R2 ;  /* 0x0000000215027221 */ /* 0x008fe20000010000 */
        /* <DEDUP_REMOVED lines=11> */
.L_x_10781:
        /* <DEDUP_REMOVED lines=11> */
.L_x_10808:
[----:B------:R-:W-:Y:S01]  /*bc80*/  UIADD3 UR45, UR54, 0x1, URZ ;  /* 0x00000001362d7890 */ /* 0x000fe2000fffe03f */
[----:B------:R-:W-:-:S03]  /*bc90*/  ISETP.NE.AND P2, PT, RZ, UR37, PT ;  /* 0x00000025ff007c0c */ /* 0x000fc6000bf45270 */
[----:B------:R-:W-:-:S04]  /*bca0*/  UISETP.NE.AND UP0, UPT, UR45, 0x2, UPT ;  /* 0x000000022d00788c */ /* 0x000fc8000bf05270 */
[----:B------:R-:W-:Y:S02]  /*bcb0*/  USEL UR50, URZ, 0x1, UP0 ;  /* 0x000000013f327887 */ /* 0x000fe40008000000 */
[----:B------:R-:W-:Y:S02]  /*bcc0*/  USEL UR45, UR45, URZ, UP0 ;  /* 0x0000003f2d2d7287 */ /* 0x000fe40008000000 */
[----:B------:R-:W-:Y:S02]  /*bcd0*/  ULOP3.LUT UR50, UR28, UR50, URZ, 0x3c, !UPT ;  /* 0x000000321c327292 */ /* 0x000fe4000f8e3c3f */
[----:B---3--:R-:W-:Y:S10]  /*bce0*/  @P2 BRA `(.L_x_10792) ;  /* 0x00000000002c2947 */ /* 0x008ff40003800000 */
[----:B------:R-:W-:Y:S05]  /*bcf0*/  @!P0 BRA `(.L_x_10793) ;  /* 0x0000000000048947 */ /* 0x000fea0003800000 */
[----:B------:R-:W-:Y:S01]  /*bd00*/  BPT.TRAP 0x1 ;  /* 0x000000040000795c */ /* 0x000fe20000300000 */
.L_x_10793:
[----:B------:R-:W-:Y:S01]  /*bd10*/  ULEA UR6, UR45, UR42, 0x3 ;  /* 0x0000002a2d067291 */ /* 0x000fe2000f8e183f */
[----:B------:R-:W-:-:S05]  /*bd20*/  IMAD.U32 R4, RZ, RZ, UR50 ;  /* 0x00000032ff047e24 */ /* 0x000fca000f8e00ff */
[----:B------:R-:W-:-:S04]  /*bd30*/  SHF.L.U32 R4, R4, 0x1f, RZ ;  /* 0x0000001f04047819 */ /* 0x000fc800000006ff */
[----:B------:R1:W2:Y:S01]  /*bd40*/  SYNCS.PHASECHK.TRANS64.TRYWAIT P3, [UR6+0x2d830], R4 ;  /* 0x02d83004ff0075a7 */ /* 0x0002a20008060146 */
[----:B------:R-:W-:Y:S05]  /*bd50*/  @!P0 BRA `(.L_x_10794) ;  /* 0x0000000000048947 */ /* 0x000fea0003800000 */
[----:B------:R-:W-:Y:S01]  /*bd60*/  BPT.TRAP 0x1 ;  /* 0x000000040000795c */ /* 0x000fe20000300000 */
.L_x_10794:
[----:B--2---:R-:W-:Y:S05]  /*bd70*/  @P3 BRA `(.L_x_10792) ;  /* 0x0000000000083947 */ /* 0x004fea0003800000 */
[----:B------:R-:W2:Y:S02]  /*bd80*/  SYNCS.PHASECHK.TRANS64.TRYWAIT P3, [UR6+0x2d830], R4 ;  /* 0x02d83004ff0075a7 */ /* 0x000ea40008060146 */
[----:B--2---:R-:W-:Y:S05]  /*bd90*/  @!P3 BRA `(.L_x_10795) ;  /* 0x000000a80050b947 */ /* 0x004fea0003800000 */
.L_x_10792:
        /* <DEDUP_REMOVED lines=37> */
.L_x_10797:
[----:B------:R-:W-:Y:S01]  /*bff0*/  ULEA UR6, UR54, UR42, 0x3 ;  /* 0x0000002a36067291 */ /* 0x000fe2000f8e183f */
[----:B------:R-:W-:-:S05]  /*c000*/  IMAD.U32 R4, RZ, RZ, UR28 ;  /* 0x0000001cff047e24 */ /* 0x000fca000f8e00ff */
[----:B------:R-:W-:-:S04]  /*c010*/  SHF.L.U32 R4, R4, 0x1f, RZ ;  /* 0x0000001f04047819 */ /* 0x000fc800000006ff */
[----:B------:R0:W1:Y:S01]  /*c020*/  SYNCS.PHASECHK.TRANS64.TRYWAIT P2, [UR6+0x2d850], R4 ;  /* 0x02d85004ff0075a7 */ /* 0x0000620008040146 */
[----:B------:R-:W-:Y:S05]  /*c030*/  @!P0 BRA `(.L_x_10798) ;  /* 0x0000000000048947 */ /* 0x000fea0003800000 */
[----:B------:R-:W-:Y:S01]  /*c040*/  BPT.TRAP 0x1 ;  /* 0x000000040000795c */ /* 0x000fe20000300000 */
.L_x_10798:
[----:B-1----:R-:W-:Y:S05]  /*c050*/  @P2 BRA `(.L_x_10796) ;  /* 0x0000000000082947 */ /* 0x002fea0003800000 */
[----:B------:R-:W1:Y:S02]  /*c060*/  SYNCS.PHASECHK.TRANS64.TRYWAIT P2, [UR6+0x2d850], R4 ;  /* 0x02d85004ff0075a7 */ /* 0x000e640008040146 */
[----:B-1----:R-:W-:Y:S05]  /*c070*/  @!P2 BRA `(.L_x_10799) ;  /* 0x000000a400b0a947 */ /* 0x002fea0003800000 */
.L_x_10796:
[----:B------:R-:W-:Y:S01]  /*c080*/  UIADD3 UR6, UR42, 0x400, URZ ;  /* 0x000004002a067890 */ /* 0x000fe2000fffe03f */
[----:B------:R-:W-:Y:S01]  /*c090*/  WARPGROUP.ARRIVE ;  /* 0x00000000000079c5 */ /* 0x000fe20000000000 */
[----:B------:R-:W-:Y:S01]  /*c0a0*/  UMOV UR29, 0x40000040 ;  /* 0x40000040001d7882 */ /* 0x000fe20000000000 */
[----:B------:R-:W-:Y:S01]  /*c0b0*/  UMOV UR31, 0x80000020 ;  /* 0x80000020001f7882 */ /* 0x000fe20000000000 */
[----:B------:R-:W-:-:S03]  /*c0c0*/  USHF.R.U32.HI UR6, URZ, 0x4, UR6 ;  /* 0x000000043f067899 */ /* 0x000fc60008011606 */
[----:B------:R-:W2:Y:S01]  /*c0d0*/  S2R R151, SR_TID.X ;  /* 0x0000000000977919 */ /* 0x000ea20000002100 */
[----:B------:R-:W-:Y:S01]  /*c0e0*/  FMUL.FTZ R21, R35, UR53 ;  /* 0x0000003523157c20 */ /* 0x000fe20008410000 */
[----:B------:R-:W-:Y:S01]  /*c0f0*/  FMUL.FTZ R35, R47, UR53 ;  /* 0x000000352f237c20 */ /* 0x000fe20008410000 */
[----:B------:R-:W-:Y:S01]  /*c100*/  ULOP3.LUT UR6, UR6, 0x3fff, URZ, 0xc0, !UPT ;  /* 0x00003fff06067892 */ /* 0x000fe2000f8ec03f */
[----:B------:R-:W3:Y:S01]  /*c110*/  @P5 LDC R47, c[0x0][0x44c] ;  /* 0x00011300ff2f5b82 */ /* 0x000ee20000000800 */
[----:B------:R-:W-:Y:S01]  /*c120*/  FMUL.FTZ R20, R34, UR53 ;  /* 0x0000003522147c20 */ /* 0x000fe20008410000 */
[----:B------:R-:W-:Y:S01]  /*c130*/  FMUL.FTZ R34, R46, UR53 ;  /* 0x000000352e227c20 */ /* 0x000fe20008410000 */
[----:B------:R-:W-:Y:S01]  /*c140*/  ULOP3.LUT UR7, UR6, 0x2000000, URZ, 0xfc, !UPT ;  /* 0x0200000006077892 */ /* 0x000fe2000f8efc3f */
[----:B------:R-:W-:Y:S01]  /*c150*/  FMUL.FTZ R12, R30, UR53 ;  /* 0x000000351e0c7c20 */ /* 0x000fe20008410000 */
[----:B------:R-:W-:Y:S01]  /*c160*/  ULOP3.LUT UR6, UR36, 0x10000, URZ, 0xfc, !UPT ;  /* 0x0001000024067892 */ /* 0x000fe2000f8efc3f */
[----:B------:R-:W-:Y:S01]  /*c170*/  FMUL.FTZ R30, R42, UR53 ;  /* 0x000000352a1e7c20 */ /* 0x000fe20008410000 */
[----:B------:R-:W-:Y:S01]  /*c180*/  UIMAD UR7, UR54, 0x600, UR7 ;  /* 0x00000600360778a4 */ /* 0x000fe2000f8e0207 */
[----:B------:R-:W4:Y:S01]  /*c190*/  @P5 LDC R46, c[0x0][0x450] ;  /* 0x00011400ff2e5b82 */ /* 0x000f220000000800 */
[----:B------:R-:W-:Y:S01]  /*c1a0*/  FMUL.FTZ R42, R53, UR53 ;  /* 0x00000035352a7c20 */ /* 0x000fe20008410000 */
[----:B------:R-:W-:Y:S01]  /*c1b0*/  FMUL.FTZ R53, R63, UR53 ;  /* 0x000000353f357c20 */ /* 0x000fe20008410000 */
[----:B------:R-:W-:Y:S01]  /*c1c0*/  FMUL.FTZ R63, R74, UR53 ;  /* 0x000000354a3f7c20 */ /* 0x000fe20008410000 */
[----:B------:R-:W-:Y:S01]  /*c1d0*/  UMOV UR28, UR6 ;  /* 0x00000006001c7c82 */ /* 0x000fe20008000000 */
[----:B------:R-:W-:Y:S01]  /*c1e0*/  VIADD R74, R137, UR41 ;  /* 0x00000029894a7c36 */ /* 0x000fe20008000000 */
[----:B------:R-:W-:Y:S01]  /*c1f0*/  UMOV UR30, UR7 ;  /* 0x00000007001e7c82 */ /* 0x000fe20008000000 */
[----:B-1----:R-:W-:Y:S01]  /*c200*/  FMUL.FTZ R7, R26, UR53 ;  /* 0x000000351a077c20 */ /* 0x002fe20008410000 */
        /* <DEDUP_REMOVED lines=8> */
[----:B---3--:R-:W-:-:S04]  /*c290*/  @P5 IMAD.HI.U32 R47, R74, R47, RZ ;  /* 0x0000002f4a2f5227 */ /* 0x008fc800078e00ff */
[----:B------:R-:W-:Y:S01]  /*c2a0*/  FMUL.FTZ R60, R69, UR53 ;  /* 0x00000035453c7c20 */ /* 0x000fe20008410000 */
[----:B------:R-:W-:Y:S01]  /*c2b0*/  FMUL.FTZ R69, R79, UR53 ;  /* 0x000000354f457c20 */ /* 0x000fe20008410000 */
[----:B------:R-:W-:Y:S01]  /*c2c0*/  FMUL.FTZ R8, R25, UR53 ;  /* 0x0000003519087c20 */ /* 0x000fe20008410000 */
[----:B--2---:R-:W-:Y:S01]  /*c2d0*/  SHF.R.U32.HI R143, RZ, 0x7, R151 ;  /* 0x00000007ff8f7819 */ /* 0x004fe20000011697 */
[----:B------:R-:W1:Y:S01]  /*c2e0*/  LDC R79, c[0x0][0x2f0] ;  /* 0x0000bc00ff4f7b82 */ /* 0x000e620000000800 */
[----:B------:R-:W-:Y:S01]  /*c2f0*/  FMUL.FTZ R25, R37, UR53 ;  /* 0x0000003525197c20 */ /* 0x000fe20008410000 */
[----:B------:R-:W-:Y:S01]  /*c300*/  FMUL.FTZ R37, R49, UR53 ;  /* 0x0000003531257c20 */ /* 0x000fe20008410000 */
[----:B----4-:R-:W-:Y:S01]  /*c310*/  @P5 SHF.R.U32.HI R74, RZ, R46, R47 ;  /* 0x0000002eff4a5219 */ /* 0x010fe2000001162f */
[----:B------:R-:W-:Y:S01]  /*c320*/  VIADD R46, R143, 0x9 ;  /* 0x000000098f2e7836 */ /* 0x000fe20000000000 */
[----:B------:R-:W-:Y:S01]  /*c330*/  ISETP.GE.U32.AND P2, PT, R151, 0x180, PT ;  /* 0x000001809700780c */ /* 0x000fe20003f46070 */
        /* <DEDUP_REMOVED lines=8> */
[----:B------:R-:W-:Y:S01]  /*c3c0*/  SEL R80, R46, 0x9, !P2 ;  /* 0x000000092e507807 */ /* 0x000fe20005000000 */
[----:B------:R-:W-:Y:S01]  /*c3d0*/  FMUL.FTZ R66, R76, UR53 ;  /* 0x000000354c427c20 */ /* 0x000fe20008410000 */
[----:B------:R-:W-:Y:S01]  /*c3e0*/  @!P1 LEA R46, R47, UR42, 0x3 ;  /* 0x0000002a2f2e9c11 */ /* 0x000fe2000f8e18ff */
[----:B------:R-:W-:-:S02]  /*c3f0*/  IMAD.SHL.U32 R76, R0, 0x80, RZ ;  /* 0x00000080004c7824 */ /* 0x000fc400078e00ff */
[----:B0-----:R-:W-:Y:S01]  /*c400*/  FMUL.FTZ R4, R24, UR53 ;  /* 0x0000003518047c20 */ /* 0x001fe20008410000 */
        /* <DEDUP_REMOVED lines=13> */
[----:B------:R-:W-:-:S02]  /*c4e0*/  @!P1 VIADD R46, R46, 0x2d840 ;  /* 0x0002d8402e2e9836 */ /* 0x000fc40000000000 */
        /* <DEDUP_REMOVED lines=25> */
[----:B------:R-:W-:Y:S01]  /*c680*/  @!P1 PRMT R81, RZ, 0x654, R46 ;  /* 0x00000654ff519816 */ /* 0x000fe2000000002e */
[----:B------:R-:W-:Y:S01]  /*c690*/  IMAD R46, R16, -0x2, R47 ;  /* 0xfffffffe102e7824 */ /* 0x000fe200078e022f */
[----:B------:R-:W2:Y:S03]  /*c6a0*/  MUFU.TANH R4, R4 ;  /* 0x0000000400047308 */ /* 0x000ea60000002400 */
[----:B-1----:R-:W-:-:S04]  /*c6b0*/  IMAD R46, R79, UR43, R46 ;  /* 0x0000002b4f2e7c24 */ /* 0x002fc8000f8e022e */
[----:B------:R-:W-:Y:S01]  /*c6c0*/  VIADD R46, R46, -UR52 ;  /* 0x800000342e2e7c36 */ /* 0x000fe20008000000 */
[----:B------:R-:W1:Y:S03]  /*c6d0*/  MUFU.TANH R8, R8 ;  /* 0x0000000800087308 */ /* 0x000e660000002400 */
[C---:B------:R-:W-:Y:S02]  /*c6e0*/  VIADD R84, R46.reuse, UR51 ;  /* 0x000000332e547c36 */ /* 0x040fe40008000000 */
[----:B------:R-:W-:Y:S02]  /*c6f0*/  VIADD R83, R46, UR33 ;  /* 0x000000212e537c36 */ /* 0x000fe40008000000 */
[----:B0-----:R-:W-:Y:S01]  /*c700*/  IMAD.IADD R82, R152, 0x1, R84 ;  /* 0x0000000198527824 */ /* 0x001fe200078e0254 */
[----:B------:R-:W0:Y:S08]  /*c710*/  MUFU.TANH R7, R7 ;  /* 0x0000000700077308 */ /* 0x000e300000002400 */
[----:B------:R-:W3:Y:S01]  /*c720*/  MUFU.TANH R9, R9 ;  /* 0x0000000900097308 */ /* 0x000ee20000002400 */
[----:B------:R-:W-:-:S02]  /*c730*/  WARPGROUP.DEPBAR.LE gsb0, 0x0 ;  /* 0x00008000000079c5 */ /* 0x000fc40000010000 */
[----:B------:R-:W-:-:S05]  /*c740*/  WARPGROUP.ARRIVE ;  /* 0x00000000000079c5 */ /* 0x000fca0000000000 */
[----:B------:R-:W4:Y:S01]  /*c750*/  MUFU.TANH R10, R10 ;  /* 0x0000000a000a7308 */ /* 0x000f220000002400 */
        /* <DEDUP_REMOVED lines=100> */
[----:B------:R-:W-:Y:S03]  /*cda0*/  HGMMA.64x96x16.F32.BF16 R88, gdesc[UR28].tnspB, R88, gsb0 ;  /* 0x416000001c5879f0 */ /* 0x000fe60008001858 */
[----:B------:R-:W-:Y:S02]  /*cdb0*/  WARPGROUP.DEPBAR.LE gsb0, 0x0 ;  /* 0x00008000000079c5 */ /* 0x000fe40000010000 */
[----:B------:R5:W-:Y:S06]  /*cdc0*/  BAR.ARV R80, 0x100 ;  /* 0x000400500000751d */ /* 0x000bec0000002000 */
[----:B------:R2:W-:Y:S01]  /*cdd0*/  @!P1 SYNCS.ARRIVE.TRANS64.RED.A1T0 RZ, [R81+URZ], RZ ;  /* 0x000000ff51ff99a7 */ /* 0x0005e2000810043f */
[----:B-----5:R-:W-:-:S06]  /*cde0*/  FMUL.FTZ R80, R87, UR53 ;  /* 0x0000003557507c20 */ /* 0x020fcc0008410000 */
[----:B------:R-:W0:Y:S01]  /*cdf0*/  MUFU.TANH R80, R80 ;  /* 0x0000005000507308 */ /* 0x000e220000002400 */
[----:B--2---:R-:W-:Y:S01]  /*ce00*/  IMAD.IADD R81, R152, 0x1, R83 ;  /* 0x0000000198517824 */ /* 0x004fe200078e0253 */
[----:B-1-34-:R-:W-:Y:S06]  /*ce10*/  @!P6 BRA `(.L_x_10800) ;  /* 0x00000000005ce947 */ /* 0x01afec0003800000 */
        /* <DEDUP_REMOVED lines=13> */
.L_x_10802:
[----:B------:R-:W-:-:S05]  /*cef0*/  IMAD.U32 R86, RZ, RZ, UR35 ;  /* 0x00000023ff567e24 */ /* 0x000fca000f8e00ff */
[----:B------:R-:W-:-:S13]  /*cf00*/  ISETP.NE.AND P2, PT, R86, 0x1, PT ;  /* 0x000000015600780c */ /* 0x000fda0003f45270 */
[----:B------:R-:W1:Y:S02]  /*cf10*/  @P2 LDC.64 R46, c[0x0][0x9e8] ;  /* 0x00027a00ff2e2b82 */ /* 0x000e640000000a00 */
[----:B-1----:R-:W-:-:S05]  /*cf20*/  @P2 IMAD.HI.U32 R46, R85, R46, RZ ;  /* 0x0000002e552e2227 */ /* 0x002fca00078e00ff */
[----:B------:R-:W-:-:S07]  /*cf30*/  @P2 SHF.R.U32.HI R85, RZ, R47, R46 ;  /* 0x0000002fff552219 */ /* 0x000fce000001162e */
.L_x_10803:
[----:B------:R-:W-:Y:S05]  /*cf40*/  BSYNC B0 ;  /* 0x0000000000007941 */ /* 0x000fea0003800000 */
.L_x_10801:
[----:B------:R-:W-:-:S04]  /*cf50*/  IMAD R85, R85, R86, -R76 ;  /* 0x0000005655557224 */ /* 0x000fc800078e0a4c */
[----:B------:R-:W-:-:S05]  /*cf60*/  IMAD R85, R16, -0x2, R85 ;  /* 0xfffffffe10557824 */ /* 0x000fca00078e0255 */
[----:B------:R-:W-:Y:S02]  /*cf70*/  VIADDMNMX R82, R85, R86, R82, PT ;  /* 0x0000005655527246 */ /* 0x000fe40003800152 */
[----:B------:R-:W-:-:S07]  /*cf80*/  VIMNMX R81, R81, R85, !PT ;  /* 0x0000005551517248 */ /* 0x000fce0007fe0100 */
.L_x_10800:
        /* <DEDUP_REMOVED lines=12> */
[----:B------:R-:W-:Y:S01]  /*d050*/  FSEL R47, R10, -INF , !P4 ;  /* 0xff8000000a2f7808 */ /* 0x000fe20006000000 */
[--C-:B-1----:R-:W-:Y:S01]  /*d060*/  IMAD.IADD R84, R84, 0x1, R74.reuse ;  /* 0x0000000154547824 */ /* 0x102fe200078e024a */
[----:B0-----:R-:W-:Y:S01]  /*d070*/  FSEL R85, R11, -INF , !P3 ;  /* 0xff8000000b557808 */ /* 0x001fe20005800000 */
        /* <DEDUP_REMOVED lines=99> */
.L_x_10806:
[----:B------:R-:W-:-:S05]  /*d6b0*/  IMAD.U32 R4, RZ, RZ, UR35 ;  /* 0x00000023ff047e24 */ /* 0x000fca000f8e00ff */
[----:B------:R-:W-:-:S13]  /*d6c0*/  ISETP.NE.AND P3, PT, R4, 0x1, PT ;  /* 0x000000010400780c */ /* 0x000fda0003f65270 */
[----:B------:R-:W0:Y:S02]  /*d6d0*/  @P3 LDC.64 R10, c[0x0][0x9e8] ;  /* 0x00027a00ff0a3b82 */ /* 0x000e240000000a00 */
[----:B0-----:R-:W-:-:S05]  /*d6e0*/  @P3 IMAD.HI.U32 R10, R79, R10, RZ ;  /* 0x0000000a4f0a3227 */ /* 0x001fca00078e00ff */
[----:B------:R-:W-:-:S07]  /*d6f0*/  @P3 SHF.R.U32.HI R79, RZ, R11, R10 ;  /* 0x0000000bff4f3219 */ /* 0x000fce000001160a */
.L_x_10807:
[----:B------:R-:W-:Y:S05]  /*d700*/  BSYNC B0 ;  /* 0x0000000000007941 */ /* 0x000fea0003800000 */
.L_x_10805:
[----:B------:R-:W-:-:S04]  /*d710*/  IMAD R79, R79, R4, -R76 ;  /* 0x000000044f4f7224 */ /* 0x000fc800078e0a4c */
[----:B------:R-:W-:-:S05]  /*d720*/  IMAD R79, R16, -0x2, R79 ;  /* 0xfffffffe104f7824 */ /* 0x000fca00078e024f */
[----:B------:R-:W-:Y:S02]  /*d730*/  VIADDMNMX R84, R79, R4, R84, PT ;  /* 0x000000044f547246 */ /* 0x000fe40003800154 */
[----:B------:R-:W-:-:S07]  /*d740*/  VIMNMX R83, R83, R79, !PT ;  /* 0x0000004f53537248 */ /* 0x000fce0007fe0100 */
.L_x_10804:
        /* <DEDUP_REMOVED lines=65> */
[C---:B------:R-:W-:Y:S01]  /*db60*/  ISETP.LT.OR P3, PT, R84.reuse, 0x22, P3 ;  /* 0x000000225400780c */ /* 0x040fe20001f61670 */
[----:B------:R-:W0:Y:S01]  /*db70*/  SHFL.BFLY PT, R11, R4, 0x2, 0x1f ;  /* 0x0c401f00040b7f89 */ /* 0x000e2200000e0000 */
[----:B------:R-:W-:-:S02]  /*db80*/  ISETP.LT.OR P4, PT, R84, 0x39, P4 ;  /* 0x000000395400780c */ /* 0x000fc40002781670 */
[----:B------:R-:W-:Y:S02]  /*db90*/  FSEL R31, R31, -INF , !P3 ;  /* 0xff8000001f1f7808 */ /* 0x000fe40005800000 */
[----:B------:R-:W-:Y:S02]  /*dba0*/  ISETP.GT.AND P3, PT, R83, 0x29, P2 ;  /* 0x000000295300780c */ /* 0x000fe40001764270 */
[----:B------:R-:W-:Y:S02]  /*dbb0*/  FSEL R41, R41, -INF , !P4 ;  /* 0xff80000029297808 */ /* 0x000fe40006000000 */
[----:B------:R-:W-:Y:S02]  /*dbc0*/  ISETP.GT.AND P4, PT, R83, 0x40, P2 ;  /* 0x000000405300780c */ /* 0x000fe40001784270 */
[C---:B------:R-:W-:Y:S02]  /*dbd0*/  ISETP.LT.OR P3, PT, R84.reuse, 0x2a, P3 ;  /* 0x0000002a5400780c */ /* 0x040fe40001f61670 */
[----:B------:R-:W-:-:S02]  /*dbe0*/  ISETP.LT.OR P4, PT, R84, 0x41, P4 ;  /* 0x000000415400780c */ /* 0x000fc40002781670 */
[----:B------:R-:W-:Y:S02]  /*dbf0*/  FSEL R35, R35, -INF , !P3 ;  /* 0xff80000023237808 */ /* 0x000fe40005800000 */
[----:B------:R-:W-:Y:S02]  /*dc00*/  ISETP.GT.AND P3, PT, R83, 0x31, P2 ;  /* 0x000000315300780c */ /* 0x000fe40001764270 */
[----:B------:R-:W-:Y:S02]  /*dc10*/  FSEL R45, R45, -INF , !P4 ;  /* 0xff8000002d2d7808 */ /* 0x000fe40006000000 */
[----:B------:R-:W-:Y:S02]  /*dc20*/  ISETP.GT.AND P4, PT, R83, 0x41, P2 ;  /* 0x000000415300780c */ /* 0x000fe40001784270 */
[----:B------:R-:W-:Y:S02]  /*dc30*/  ISETP.LT.OR P3, PT, R84, 0x32, P3 ;  /* 0x000000325400780c */ /* 0x000fe40001f61670 */
[----:B0-----:R-:W-:-:S02]  /*dc40*/  FMNMX.FTZ R4, R4, R11, !PT ;  /* 0x0000000b04047209 */ /* 0x001fc40007810000 */
[C---:B------:R-:W-:Y:S02]  /*dc50*/  ISETP.LT.OR P4, PT, R84.reuse, 0x42, P4 ;  /* 0x000000425400780c */ /* 0x040fe40002781670 */
[----:B------:R-:W-:Y:S01]  /*dc60*/  FSEL R39, R39, -INF , !P3 ;  /* 0xff80000027277808 */ /* 0x000fe20005800000 */
[----:B------:R-:W0:Y:S01]  /*dc70*/  SHFL.BFLY PT, R11, R4, 0x1, 0x1f ;  /* 0x0c201f00040b7f89 */ /* 0x000e2200000e0000 */
[----:B------:R-:W-:Y:S02]  /*dc80*/  ISETP.GT.AND P3, PT, R83, 0x39, P2 ;  /* 0x000000395300780c */ /* 0x000fe40001764270 */
[----:B------:R-:W-:Y:S02]  /*dc90*/  FSEL R49, R49, -INF , !P4 ;  /* 0xff80000031317808 */ /* 0x000fe40006000000 */
[----:B------:R-:W-:Y:S02]  /*dca0*/  ISETP.GT.AND P4, PT, R83, 0x48, P2 ;  /* 0x000000485300780c */ /* 0x000fe40001784270 */
[----:B------:R-:W-:-:S02]  /*dcb0*/  ISETP.LT.OR P3, PT, R84, 0x3a, P3 ;  /* 0x0000003a5400780c */ /* 0x000fc40001f61670 */
[----:B------:R-:W-:Y:S02]  /*dcc0*/  ISETP.LT.OR P4, PT, R84, 0x49, P4 ;  /* 0x000000495400780c */ /* 0x000fe40002781670 */
[----:B------:R-:W-:Y:S02]  /*dcd0*/  FSEL R43, R43, -INF , !P3 ;  /* 0xff8000002b2b7808 */ /* 0x000fe40005800000 */
[----:B------:R-:W-:Y:S02]  /*dce0*/  FSEL R51, R51, -INF , !P4 ;  /* 0xff80000033337808 */ /* 0x000fe40006000000 */
[----:B------:R-:W-:-:S04]  /*dcf0*/  ISETP.GT.AND P4, PT, R83, RZ, P2 ;  /* 0x000000ff5300720c */ /* 0x000fc80001784270 */
[----:B------:R-:W-:Y:S02]  /*dd00*/  ISETP.LT.OR P4, PT, R84, 0x1, P4 ;  /* 0x000000015400780c */ /* 0x000fe40002781670 */
[----:B0-----:R-:W-:-:S04]  /*dd10*/  FMNMX.FTZ R4, R4, R11, !PT ;  /* 0x0000000b04047209 */ /* 0x001fc80007810000 */
[C---:B------:R-:W-:Y:S01]  /*dd20*/  FSETP.NEU.FTZ.AND P3, PT, R4.reuse, -INF , PT ;  /* 0xff8000000400780b */ /* 0x040fe20003f7d000 */
[----:B------:R-:W-:-:S05]  /*dd30*/  FMUL.FTZ R11, R4, UR34 ;  /* 0x00000022040b7c20 */ /* 0x000fca0008410000 */
[----:B------:R-:W-:-:S05]  /*dd40*/  FSEL R11, R11, RZ, P3 ;  /* 0x000000ff0b0b7208 */ /* 0x000fca0001800000 */
[--C-:B------:R-:W-:Y:S01]  /*dd50*/  FFMA.FTZ R76, R14, UR34, -R11.reuse ;  /* 0x000000220e4c7c23 */ /* 0x100fe2000801080b */
[----:B------:R-:W-:Y:S01]  /*dd60*/  FSEL R14, R7, -INF , !P4 ;  /* 0xff800000070e7808 */ /* 0x000fe20006000000 */
[--C-:B------:R-:W-:Y:S01]  /*dd70*/  FFMA.FTZ R10, R46, UR34, -R11.reuse ;  /* 0x000000222e0a7c23 */ /* 0x100fe2000801080b */
[--C-:B------:R-:W-:Y:S01]  /*dd80*/  FFMA.FTZ R46, R8, UR34, -R11.reuse ;  /* 0x00000022082e7c23 */ /* 0x100fe2000801080b */
[----:B------:R-:W-:Y:S01]  /*dd90*/  ISETP.GT.AND P4, PT, R83, 0x49, P2 ;  /* 0x000000495300780c */ /* 0x000fe20001784270 */
[----:B------:R0:W-:Y:S01]  /*dda0*/  MUFU.EX2 R7, R76 ;  /* 0x0000004c00077308 */ /* 0x0001e20000000800 */
        /* <DEDUP_REMOVED lines=9> */
[--C-:B0-----:R-:W-:Y:S01]  /*de40*/  FFMA.FTZ R76, R72, UR34, -R11.reuse ;  /* 0x00000022484c7c23 */ /* 0x101fe2000801080b */
        /* <DEDUP_REMOVED lines=45> */
[----:B------:R-:W-:Y:S01]  /*e120*/  FFMA.FTZ R77, R77, UR34, -R11 ;  /* 0x000000224d4d7c23 */ /* 0x000fe2000801080b */
[----:B------:R-:W-:Y:S01]  /*e130*/  ISETP.GT.AND P4, PT, R83, 0x60, P2 ;  /* 0x000000605300780c */ /* 0x000fe20001784270 */
[----:B------:R-:W-:Y:S01]  /*e140*/  MUFU.EX2 R10, R10 ;  /* 0x0000000a000a7308 */ /* 0x000fe20000000800 */
[----:B------:R-:W-:-:S02]  /*e150*/  FMNMX.FTZ R8, R41, R8, !PT ;  /* 0x0000000829087209 */ /* 0x000fc40007810000 */
[C---:B------:R-:W-:Y:S02]  /*e160*/  ISETP.LT.OR P4, PT, R84.reuse, 0x61, P4 ;  /* 0x000000615400780c */ /* 0x040fe40002781670 */
[----:B------:R-:W-:Y:S02]  /*e170*/  FMNMX.FTZ R8, R43, R8, !PT ;  /* 0x000000082b087209 */ /* 0x000fe40007810000 */
[----:B------:R-:W-:Y:S01]  /*e180*/  FSEL R63, R63, -INF , !P4 ;  /* 0xff8000003f3f7808 */ /* 0x000fe20006000000 */
[----:B------:R-:W0:Y:S01]  /*e190*/  MUFU.EX2 R46, R46 ;  /* 0x0000002e002e7308 */ /* 0x000e220000000800 */
[----:B------:R-:W-:Y:S02]  /*e1a0*/  ISETP.GT.AND P4, PT, R83, 0x61, P2 ;  /* 0x000000615300780c */ /* 0x000fe40001784270 */
[----:B------:R-:W-:Y:S02]  /*e1b0*/  FMNMX.FTZ R8, R45, R8, !PT ;  /* 0x000000082d087209 */ /* 0x000fe40007810000 */
[----:B------:R-:W-:-:S02]  /*e1c0*/  ISETP.LT.OR P4, PT, R84, 0x62, P4 ;  /* 0x000000625400780c */ /* 0x000fc40002781670 */
[----:B------:R-:W-:Y:S01]  /*e1d0*/  FMNMX.FTZ R8, R49, R8, !PT ;  /* 0x0000000831087209 */ /* 0x000fe20007810000 */
[----:B------:R-:W-:Y:S01]  /*e1e0*/  MUFU.EX2 R47, R47 ;  /* 0x0000002f002f7308 */ /* 0x000fe20000000800 */
[----:B------:R-:W-:Y:S02]  /*e1f0*/  FSEL R65, R65, -INF , !P4 ;  /* 0xff80000041417808 */ /* 0x000fe40006000000 */
[----:B------:R-:W-:Y:S02]  /*e200*/  ISETP.GT.AND P4, PT, R83, 0x68, P2 ;  /* 0x000000685300780c */ /* 0x000fe40001784270 */
[----:B------:R-:W-:Y:S02]  /*e210*/  FMNMX.FTZ R8, R51, R8, !PT ;  /* 0x0000000833087209 */ /* 0x000fe40007810000 */
[----:B------:R-:W-:Y:S01]  /*e220*/  ISETP.LT.OR P4, PT, R84, 0x69, P4 ;  /* 0x000000695400780c */ /* 0x000fe20002781670 */
[----:B------:R-:W-:Y:S01]  /*e230*/  MUFU.EX2 R74, R74 ;  /* 0x0000004a004a7308 */ /* 0x000fe20000000800 */
[----:B------:R-:W-:-:S02]  /*e240*/  FMNMX.FTZ R8, R53, R8, !PT ;  /* 0x0000000835087209 */ /* 0x000fc40007810000 */
[----:B------:R-:W-:Y:S02]  /*e250*/  FSEL R67, R67, -INF , !P4 ;  /* 0xff80000043437808 */ /* 0x000fe40006000000 */
[----:B------:R-:W-:Y:S02]  /*e260*/  FMNMX.FTZ R8, R55, R8, !PT ;  /* 0x0000000837087209 */ /* 0x000fe40007810000 */
[----:B------:R-:W-:Y:S01]  /*e270*/  ISETP.GT.AND P4, PT, R83, 0x69, P2 ;  /* 0x000000695300780c */ /* 0x000fe20001784270 */
[----:B------:R-:W-:Y:S01]  /*e280*/  MUFU.EX2 R15, R15 ;  /* 0x0000000f000f7308 */ /* 0x000fe20000000800 */
[----:B------:R-:W-:Y:S02]  /*e290*/  FMNMX.FTZ R8, R57, R8, !PT ;  /* 0x0000000839087209 */ /* 0x000fe40007810000 */
[----:B------:R-:W-:Y:S02]  /*e2a0*/  ISETP.LT.OR P4, PT, R84, 0x6a, P4 ;  /* 0x0000006a5400780c */ /* 0x000fe40002781670 */
[----:B------:R-:W-:-:S02]  /*e2b0*/  FMNMX.FTZ R8, R59, R8, !PT ;  /* 0x000000083b087209 */ /* 0x000fc40007810000 */
[----:B------:R-:W-:Y:S01]  /*e2c0*/  FSEL R69, R69, -INF , !P4 ;  /* 0xff80000045457808 */ /* 0x000fe20006000000 */
[----:B------:R-:W-:Y:S01]  /*e2d0*/  MUFU.EX2 R24, R24 ;  /* 0x0000001800187308 */ /* 0x000fe20000000800 */
[----:B------:R-:W-:Y:S02]  /*e2e0*/  ISETP.GT.AND P4, PT, R83, 0x70, P2 ;  /* 0x000000705300780c */ /* 0x000fe40001784270 */
[----:B------:R-:W-:Y:S02]  /*e2f0*/  FMNMX.FTZ R8, R61, R8, !PT ;  /* 0x000000083d087209 */ /* 0x000fe40007810000 */
[----:B------:R-:W-:Y:S02]  /*e300*/  ISETP.LT.OR P4, PT, R84, 0x71, P4 ;  /* 0x000000715400780c */ /* 0x000fe40002781670 */
[----:B------:R-:W-:Y:S01]  /*e310*/  FMNMX.FTZ R8, R63, R8, !PT ;  /* 0x000000083f087209 */ /* 0x000fe20007810000 */
[----:B------:R-:W-:Y:S01]  /*e320*/  MUFU.EX2 R25, R25 ;  /* 0x0000001900197308 */ /* 0x000fe20000000800 */
[----:B------:R-:W-:-:S02]  /*e330*/  FSEL R79, R71, -INF , !P4 ;  /* 0xff800000474f7808 */ /* 0x000fc40006000000 */
[----:B------:R-:W-:Y:S02]  /*e340*/  ISETP.GT.AND P4, PT, R83, 0x71, P2 ;  /* 0x000000715300780c */ /* 0x000fe40001784270 */
[----:B------:R-:W-:Y:S02]  /*e350*/  FMNMX.FTZ R8, R65, R8, !PT ;  /* 0x0000000841087209 */ /* 0x000fe40007810000 */
[----:B------:R-:W-:Y:S01]  /*e360*/  ISETP.LT.OR P4, PT, R84, 0x72, P4 ;  /* 0x000000725400780c */ /* 0x000fe20002781670 */
[----:B------:R-:W-:Y:S01]  /*e370*/  MUFU.EX2 R28, R28 ;  /* 0x0000001c001c7308 */ /* 0x000fe20000000800 */
[----:B------:R-:W-:Y:S02]  /*e380*/  FMNMX.FTZ R8, R67, R8, !PT ;  /* 0x0000000843087209 */ /* 0x000fe40007810000 */
[----:B------:R-:W-:Y:S02]  /*e390*/  FSEL R81, R73, -INF , !P4 ;  /* 0xff80000049517808 */ /* 0x000fe40006000000 */
[----:B------:R-:W-:-:S02]  /*e3a0*/  ISETP.GT.AND P4, PT, R83, 0x78, P2 ;  /* 0x000000785300780c */ /* 0x000fc40001784270 */
[----:B------:R-:W-:Y:S01]  /*e3b0*/  FMNMX.FTZ R8, R69, R8, !PT ;  /* 0x0000000845087209 */ /* 0x000fe20007810000 */
[----:B------:R-:W-:Y:S01]  /*e3c0*/  MUFU.EX2 R29, R29 ;  /* 0x0000001d001d7308 */ /* 0x000fe20000000800 */
[----:B------:R-:W-:Y:S02]  /*e3d0*/  ISETP.GT.AND P2, PT, R83, 0x79, P2 ;  /* 0x000000795300780c */ /* 0x000fe40001744270 */
[C---:B------:R-:W-:Y:S02]  /*e3e0*/  ISETP.LT.OR P4, PT, R84.reuse, 0x79, P4 ;  /* 0x000000795400780c */ /* 0x040fe40002781670 */
[----:B------:R-:W-:Y:S02]  /*e3f0*/  FMNMX.FTZ R8, R79, R8, !PT ;  /* 0x000000084f087209 */ /* 0x000fe40007810000 */
[----:B------:R-:W-:Y:S01]  /*e400*/  ISETP.LT.OR P2, PT, R84, 0x7a, P2 ;  /* 0x0000007a5400780c */ /* 0x000fe20001741670 */
[----:B------:R-:W-:Y:S01]  /*e410*/  MUFU.EX2 R32, R32 ;  /* 0x0000002000207308 */ /* 0x000fe20000000800 */
[----:B------:R-:W-:-:S02]  /*e420*/  FSEL R82, R75, -INF , !P4 ;  /* 0xff8000004b527808 */ /* 0x000fc40006000000 */
[----:B------:R-:W-:Y:S02]  /*e430*/  FMNMX.FTZ R71, R81, R8, !PT ;  /* 0x0000000851477209 */ /* 0x000fe40007810000 */
[----:B------:R-:W-:Y:S02]  /*e440*/  FSEL R80, R80, -INF , !P2 ;  /* 0xff80000050507808 */ /* 0x000fe40005000000 */
[----:B------:R-:W-:Y:S01]  /*e450*/  FMNMX.FTZ R71, R82, R71, !PT ;  /* 0x0000004752477209 */ /* 0x000fe20007810000 */
[----:B------:R-:W-:Y:S01]  /*e460*/  MUFU.EX2 R33, R33 ;  /* 0x0000002100217308 */ /* 0x000fe20000000800 */
[----:B------:R-:W-:Y:S02]  /*e470*/  FSEL R72, R4, RZ, P3 ;  /* 0x000000ff04487208 */ /* 0x000fe40001800000 */
[----:B------:R-:W-:-:S03]  /*e480*/  FMNMX.FTZ R71, R80, R71, !PT ;  /* 0x0000004750477209 */ /* 0x000fc60007810000 */
[----:B------:R-:W-:Y:S02]  /*e490*/  FADD.FTZ R72, -R72, R5 ;  /* 0x0000000548487221 */ /* 0x000fe40000010100 */
[----:B------:R-:W1:Y:S01]  /*e4a0*/  SHFL.BFLY PT, R8, R71, 0x2, 0x1f ;  /* 0x0c401f0047087f89 */ /* 0x000e6200000e0000 */
[----:B------:R-:W-:Y:S08]  /*e4b0*/  MUFU.EX2 R5, R77 ;  /* 0x0000004d00057308 */ /* 0x000ff00000000800 */
[----:B------:R-:W-:Y:S08]  /*e4c0*/  MUFU.EX2 R36, R36 ;  /* 0x0000002400247308 */ /* 0x000ff00000000800 */
[----:B------:R-:W-:Y:S01]  /*e4d0*/  MUFU.EX2 R37, R37 ;  /* 0x0000002500257308 */ /* 0x000fe20000000800 */
[----:B-1----:R-:W-:Y:S01]  /*e4e0*/  FMNMX.FTZ R8, R71, R8, !PT ;  /* 0x0000000847087209 */ /* 0x002fe20007810000 */
[----:B------:R-:W-:Y:S01]  /*e4f0*/  FFMA.FTZ R71, R78, UR34, -R11 ;  /* 0x000000224e477c23 */ /* 0x000fe2000801080b */
[----:B------:R-:W-:-:S05]  /*e500*/  FMUL.FTZ R11, R72, UR34 ;  /* 0x00000022480b7c20 */ /* 0x000fca0008410000 */
[----:B------:R-:W-:Y:S01]  /*e510*/  MUFU.EX2 R40, R40 ;  /* 0x0000002800287308 */ /* 0x000fe20000000800 */
[----:B0-----:R-:W-:Y:S01]  /*e520*/  F2FP.BF16.F32.PACK_AB R72, R46, R10 ;  /* 0x0000000a2e48723e */ /* 0x001fe200000010ff */
[----:B------:R-:W0:Y:S06]  /*e530*/  SHFL.BFLY PT, R73, R8, 0x1, 0x1f ;  /* 0x0c201f0008497f89 */ /* 0x000e2c00000e0000 */
[----:B------:R-:W1:Y:S08]  /*e540*/  MUFU.EX2 R11, R11 ;  /* 0x0000000b000b7308 */ /* 0x000e700000000800 */
[----:B------:R-:W-:Y:S08]  /*e550*/  MUFU.EX2 R42, R42 ;  /* 0x0000002a002a7308 */ /* 0x000ff00000000800 */
[----:B------:R-:W-:Y:S01]  /*e560*/  MUFU.EX2 R44, R44 ;  /* 0x0000002c002c7308 */ /* 0x000fe20000000800 */
[----:B-1----:R-:W-:Y:S01]  /*e570*/  FFMA.FTZ R3, R11, R3, R10 ;  /* 0x000000030b037223 */ /* 0x002fe2000001000a */
[----:B0-----:R-:W-:Y:S01]  /*e580*/  FMNMX.FTZ R8, R8, R73, !PT ;  /* 0x0000004908087209 */ /* 0x001fe20007810000 */
[-C--:B------:R-:W-:Y:S01]  /*e590*/  FMUL.FTZ R88, R88, R11.reuse ;  /* 0x0000000b58587220 */ /* 0x080fe20000410000 */
[-C--:B------:R-:W-:Y:S01]  /*e5a0*/  FMUL.FTZ R89, R89, R11.reuse ;  /* 0x0000000b59597220 */ /* 0x080fe20000410000 */
[-C--:B------:R-:W-:Y:S01]  /*e5b0*/  FMUL.FTZ R92, R92, R11.reuse ;  /* 0x0000000b5c5c7220 */ /* 0x080fe20000410000 */
[C---:B------:R-:W-:Y:S01]  /*e5c0*/  FSETP.NEU.FTZ.AND P2, PT, R8.reuse, -INF , PT ;  /* 0xff8000000800780b */ /* 0x040fe20003f5d000 */
[----:B------:R-:W-:Y:S01]  /*e5d0*/  FMUL.FTZ R78, R8, UR34 ;  /* 0x00000022084e7c20 */ /* 0x000fe20008410000 */
        /* <DEDUP_REMOVED lines=9> */
[--C-:B------:R-:W-:Y:S01]  /*e670*/  FFMA.FTZ R83, R35, UR34, -R78.reuse ;  /* 0x0000002223537c23 */ /* 0x100fe2000801084e */
[----:B------:R-:W-:Y:S01]  /*e680*/  FSEL R35, R8, RZ, P2 ;  /* 0x000000ff08237208 */ /* 0x000fe20001000000 */
[--C-:B------:R-:W-:Y:S01]  /*e690*/  FFMA.FTZ R73, R14, UR34, -R78.reuse ;  /* 0x000000220e497c23 */ /* 0x100fe2000801084e */
[--C-:B------:R-:W-:Y:S01]  /*e6a0*/  FFMA.FTZ R14, R9, UR34, -R78.reuse ;  /* 0x00000022090e7c23 */ /* 0x100fe2000801084e */
[----:B------:R-:W-:Y:S01]  /*e6b0*/  FFMA.FTZ R77, R30, UR34, -R78 ;  /* 0x000000221e4d7c23 */ /* 0x000fe2000801084e */
[----:B------:R-:W-:-:S02]  /*e6c0*/  IMAD.U32 R30, RZ, RZ, UR54 ;  /* 0x00000036ff1e7e24 */ /* 0x000fc4000f8e00ff */
[----:B------:R-:W-:Y:S01]  /*e6d0*/  FADD.FTZ R6, -R35, R6 ;  /* 0x0000000623067221 */ /* 0x000fe20000010100 */
[--C-:B------:R-:W-:Y:S01]  /*e6e0*/  FFMA.FTZ R75, R12, UR34, -R78.reuse ;  /* 0x000000220c4b7c23 */ /* 0x100fe2000801084e */
[----:B------:R-:W-:Y:S01]  /*e6f0*/  MUFU.EX2 R73, R73 ;  /* 0x0000004900497308 */ /* 0x000fe20000000800 */
[--C-:B------:R-:W-:Y:S01]  /*e700*/  FFMA.FTZ R12, R13, UR34, -R78.reuse ;  /* 0x000000220d0c7c23 */ /* 0x100fe2000801084e */
[----:B------:R-:W-:Y:S01]  /*e710*/  FMUL.FTZ R6, R6, UR34 ;  /* 0x0000002206067c20 */ /* 0x000fe20008410000 */
[----:B------:R-:W-:Y:S01]  /*e720*/  @!P1 LEA R30, R30, UR42, 0x3 ;  /* 0x0000002a1e1e9c11 */ /* 0x000fe2000f8e18ff */
[--C-:B------:R-:W-:Y:S01]  /*e730*/  FFMA.FTZ R13, R20, UR34, -R78.reuse ;  /* 0x00000022140d7c23 */ /* 0x100fe2000801084e */
[--C-:B------:R-:W-:Y:S01]  /*e740*/  FFMA.FTZ R21, R21, UR34, -R78.reuse ;  /* 0x0000002215157c23 */ /* 0x100fe2000801084e */
[--C-:B------:R-:W-:Y:S01]  /*e750*/  FFMA.FTZ R9, R38, UR34, -R78.reuse ;  /* 0x0000002226097c23 */ /* 0x100fe2000801084e */
[----:B------:R-:W-:Y:S01]  /*e760*/  FFMA.FTZ R43, R43, UR34, -R78 ;  /* 0x000000222b2b7c23 */ /* 0x000fe2000801084e */
[----:B------:R-:W0:Y:S01]  /*e770*/  MUFU.EX2 R6, R6 ;  /* 0x0000000600067308 */ /* 0x000e220000000800 */
[----:B------:R-:W-:-:S02]  /*e780*/  @!P1 VIADD R30, R30, 0x2d860 ;  /* 0x0002d8601e1e9836 */ /* 0x000fc40000000000 */
[--C-:B------:R-:W-:Y:S01]  /*e790*/  FFMA.FTZ R26, R26, UR34, -R78.reuse ;  /* 0x000000221a1a7c23 */ /* 0x100fe2000801084e */
[--C-:B------:R-:W-:Y:S01]  /*e7a0*/  FFMA.FTZ R27, R27, UR34, -R78.reuse ;  /* 0x000000221b1b7c23 */ /* 0x100fe2000801084e */
[--C-:B------:R-:W-:Y:S01]  /*e7b0*/  FFMA.FTZ R31, R31, UR34, -R78.reuse ;  /* 0x000000221f1f7c23 */ /* 0x100fe2000801084e */
[----:B------:R-:W-:Y:S01]  /*e7c0*/  FFMA.FTZ R34, R34, UR34, -R78 ;  /* 0x0000002222227c23 */ /* 0x000fe2000801084e */
[----:B------:R-:W-:Y:S01]  /*e7d0*/  @!P1 PRMT R38, RZ, 0x654, R30 ;  /* 0x00000654ff269816 */ /* 0x000fe2000000001e */
[----:B------:R-:W-:Y:S01]  /*e7e0*/  FADD.FTZ R30, R46, R3 ;  /* 0x000000032e1e7221 */ /* 0x000fe20000010000 */
[----:B------:R-:W1:Y:S01]  /*e7f0*/  MUFU.EX2 R14, R14 ;  /* 0x0000000e000e7308 */ /* 0x000e620000000800 */
[--C-:B------:R-:W-:Y:S01]  /*e800*/  FFMA.FTZ R20, R39, UR34, -R78.reuse ;  /* 0x0000002227147c23 */ /* 0x100fe2000801084e */
[--C-:B------:R-:W-:Y:S01]  /*e810*/  FFMA.FTZ R39, R41, UR34, -R78.reuse ;  /* 0x0000002229277c23 */ /* 0x100fe2000801084e */
[--C-:B------:R-:W-:Y:S01]  /*e820*/  FFMA.FTZ R41, R45, UR34, -R78.reuse ;  /* 0x000000222d297c23 */ /* 0x100fe2000801084e */
[--C-:B------:R-:W-:Y:S01]  /*e830*/  FFMA.FTZ R49, R49, UR34, -R78.reuse ;  /* 0x0000002231317c23 */ /* 0x100fe2000801084e */
[--C-:B------:R-:W-:Y:S01]  /*e840*/  FFMA.FTZ R51, R51, UR34, -R78.reuse ;  /* 0x0000002233337c23 */ /* 0x100fe2000801084e */
[----:B------:R2:W-:Y:S01]  /*e850*/  @!P1 SYNCS.ARRIVE.TRANS64.RED.A1T0 RZ, [R38+URZ], RZ ;  /* 0x000000ff26ff99a7 */ /* 0x0005e2000810043f */
[--C-:B------:R-:W-:Y:S01]  /*e860*/  FFMA.FTZ R10, R53, UR34, -R78.reuse ;  /* 0x00000022350a7c23 */ /* 0x100fe2000801084e */
[----:B------:R-:W3:Y:S01]  /*e870*/  MUFU.EX2 R75, R75 ;  /* 0x0000004b004b7308 */ /* 0x000ee20000000800 */
[----:B0-----:R-:W-:Y:S01]  /*e880*/  FFMA.FTZ R3, R6, R2, R73 ;  /* 0x0000000206037223 */ /* 0x001fe20000010049 */
[--C-:B------:R-:W-:Y:S01]  /*e890*/  FFMA.FTZ R57, R57, UR34, -R78.reuse ;  /* 0x0000002239397c23 */ /* 0x100fe2000801084e */
[--C-:B------:R-:W-:Y:S01]  /*e8a0*/  FFMA.FTZ R59, R59, UR34, -R78.reuse ;  /* 0x000000223b3b7c23 */ /* 0x100fe2000801084e */
[--C-:B------:R-:W-:Y:S01]  /*e8b0*/  FFMA.FTZ R46, R61, UR34, -R78.reuse ;  /* 0x000000223d2e7c23 */ /* 0x100fe2000801084e */
[--C-:B------:R-:W-:Y:S01]  /*e8c0*/  FFMA.FTZ R65, R65, UR34, -R78.reuse ;  /* 0x0000002241417c23 */ /* 0x100fe2000801084e */
[--C-:B------:R-:W-:Y:S01]  /*e8d0*/  FFMA.FTZ R67, R67, UR34, -R78.reuse ;  /* 0x0000002243437c23 */ /* 0x100fe2000801084e */
[--C-:B------:R-:W-:Y:S01]  /*e8e0*/  FFMA.FTZ R69, R69, UR34, -R78.reuse ;  /* 0x0000002245457c23 */ /* 0x100fe2000801084e */
[----:B------:R-:W0:Y:S01]  /*e8f0*/  MUFU.EX2 R12, R12 ;  /* 0x0000000c000c7308 */ /* 0x000e220000000800 */
[C---:B-1----:R-:W-:Y:S01]  /*e900*/  FADD.FTZ R2, R14.reuse, R3 ;  /* 0x000000030e027221 */ /* 0x042fe20000010000 */
[----:B------:R-:W-:Y:S01]  /*e910*/  F2FP.BF16.F32.PACK_AB R73, R14, R73 ;  /* 0x000000490e49723e */ /* 0x000fe200000010ff */
[--C-:B------:R-:W-:Y:S01]  /*e920*/  FFMA.FTZ R79, R79, UR34, -R78.reuse ;  /* 0x000000224f4f7c23 */ /* 0x100fe2000801084e */
[--C-:B------:R-:W-:Y:S01]  /*e930*/  FFMA.FTZ R82, R82, UR34, -R78.reuse ;  /* 0x0000002252527c23 */ /* 0x100fe2000801084e */
[----:B------:R-:W-:Y:S01]  /*e940*/  FFMA.FTZ R81, R81, UR34, -R78 ;  /* 0x0000002251517c23 */ /* 0x000fe2000801084e */
[----:B------:R-:W-:Y:S01]  /*e950*/  ISETP.GT.AND P2, PT, R0, UR39, PT ;  /* 0x0000002700007c0c */ /* 0x000fe2000bf44270 */
[----:B------:R-:W-:Y:S01]  /*e960*/  UMOV UR54, UR45 ;  /* 0x0000002d00367c82 */ /* 0x000fe20008000000 */
[----:B------:R-:W1:Y:S01]  /*e970*/  MUFU.EX2 R13, R13 ;  /* 0x0000000d000d7308 */ /* 0x000e620000000800 */
[----:B---3--:R-:W-:Y:S01]  /*e980*/  FADD.FTZ R3, R75, R2 ;  /* 0x000000024b037221 */ /* 0x008fe20000010000 */
[----:B------:R-:W-:Y:S01]  /*e990*/  FFMA.FTZ R2, R55, UR34, -R78 ;  /* 0x0000002237027c23 */ /* 0x000fe2000801084e */
[-C--:B------:R-:W-:Y:S01]  /*e9a0*/  FMUL.FTZ R90, R90, R6.reuse ;  /* 0x000000065a5a7220 */ /* 0x080fe20000410000 */
[-C--:B------:R-:W-:Y:S01]  /*e9b0*/  FMUL.FTZ R91, R91, R6.reuse ;  /* 0x000000065b5b7220 */ /* 0x080fe20000410000 */
[-C--:B------:R-:W-:Y:S01]  /*e9c0*/  FMUL.FTZ R94, R94, R6.reuse ;  /* 0x000000065e5e7220 */ /* 0x080fe20000410000 */
[-C--:B------:R-:W-:Y:S01]  /*e9d0*/  FMUL.FTZ R95, R95, R6.reuse ;  /* 0x000000065f5f7220 */ /* 0x080fe20000410000 */
[-C--:B------:R-:W-:Y:S01]  /*e9e0*/  FMUL.FTZ R98, R98, R6.reuse ;  /* 0x0000000662627220 */ /* 0x080fe20000410000 */
[----:B------:R3:W-:Y:S01]  /*e9f0*/  MUFU.EX2 R35, R43 ;  /* 0x0000002b00237308 */ /* 0x0007e20000000800 */
        /* <DEDUP_REMOVED lines=8> */
[----:B---3--:R-:W-:Y:S01]  /*ea80*/  FADD.FTZ R43, R47, R30 ;  /* 0x0000001e2f2b7221 */ /* 0x008fe20000010000 */
[----:B-1----:R-:W-:Y:S01]  /*ea90*/  FADD.FTZ R14, R13, R14 ;  /* 0x0000000e0d0e7221 */ /* 0x002fe20000010000 */
[-C--:B------:R-:W-:Y:S01]  /*eaa0*/  FMUL.FTZ R110, R110, R6.reuse ;  /* 0x000000066e6e7220 */ /* 0x080fe20000410000 */
[-C--:B------:R-:W-:Y:S01]  /*eab0*/  FMUL.FTZ R111, R111, R6.reuse ;  /* 0x000000066f6f7220 */ /* 0x080fe20000410000 */
[C---:B------:R-:W-:Y:S01]  /*eac0*/  FADD.FTZ R30, R74.reuse, R43 ;  /* 0x0000002b4a1e7221 */ /* 0x040fe20000010000 */
[----:B------:R-:W-:Y:S01]  /*ead0*/  F2FP.BF16.F32.PACK_AB R74, R74, R47 ;  /* 0x0000002f4a4a723e */ /* 0x000fe200000010ff */
[-C--:B------:R-:W-:Y:S01]  /*eae0*/  FMUL.FTZ R114, R114, R6.reuse ;  /* 0x0000000672727220 */ /* 0x080fe20000410000 */
[----:B------:R-:W1:Y:S01]  /*eaf0*/  MUFU.EX2 R26, R26 ;  /* 0x0000001a001a7308 */ /* 0x000e620000000800 */
[----:B------:R-:W-:Y:S01]  /*eb00*/  FADD.FTZ R30, R7, R30 ;  /* 0x0000001e071e7221 */ /* 0x000fe20000010000 */
[-C--:B------:R-:W-:Y:S01]  /*eb10*/  FMUL.FTZ R115, R115, R6.reuse ;  /* 0x0000000673737220 */ /* 0x080fe20000410000 */
[----:B------:R-:W-:Y:S01]  /*eb20*/  STSM.16.M88.4 [R17+0x21800], R72 ;  /* 0x0218004811007844 */ /* 0x000fe20000000200 */
[-C--:B------:R-:W-:Y:S01]  /*eb30*/  FMUL.FTZ R118, R118, R6.reuse ;  /* 0x0000000676767220 */ /* 0x080fe20000410000 */
[----:B------:R-:W-:Y:S01]  /*eb40*/  FADD.FTZ R3, R15, R30 ;  /* 0x0000001e0f037221 */ /* 0x000fe20000010000 */
[-C--:B------:R-:W-:Y:S01]  /*eb50*/  FMUL.FTZ R119, R119, R6.reuse ;  /* 0x0000000677777220 */ /* 0x080fe20000410000 */
[-C--:B------:R-:W-:Y:S01]  /*eb60*/  FMUL.FTZ R122, R122, R6.reuse ;  /* 0x000000067a7a7220 */ /* 0x080fe20000410000 */
[----:B------:R-:W3:Y:S01]  /*eb70*/  MUFU.EX2 R27, R27 ;  /* 0x0000001b001b7308 */ /* 0x000ee20000000800 */
[----:B------:R-:W-:Y:S01]  /*eb80*/  FADD.FTZ R12, R24, R3 ;  /* 0x00000003180c7221 */ /* 0x000fe20000010000 */
[----:B0-----:R-:W-:Y:S01]  /*eb90*/  FADD.FTZ R43, R21, R14 ;  /* 0x0000000e152b7221 */ /* 0x001fe20000010000 */
[----:B------:R-:W-:Y:S01]  /*eba0*/  FFMA.FTZ R3, R63, UR34, -R78 ;  /* 0x000000223f037c23 */ /* 0x000fe2000801084e */
[----:B------:R-:W-:Y:S01]  /*ebb0*/  F2FP.BF16.F32.PACK_AB R13, R21, R13 ;  /* 0x0000000d150d723e */ /* 0x000fe200000010ff */
[----:B------:R-:W-:Y:S01]  /*ebc0*/  FADD.FTZ R45, R25, R12 ;  /* 0x0000000c192d7221 */ /* 0x000fe20000010000 */
[----:B------:R-:W-:Y:S01]  /*ebd0*/  FFMA.FTZ R78, R80, UR34, -R78 ;  /* 0x00000022504e7c23 */ /* 0x000fe2000801084e */
[----:B------:R-:W-:Y:S01]  /*ebe0*/  FMUL.FTZ R123, R123, R6 ;  /* 0x000000067b7b7220 */ /* 0x000fe20000410000 */
[----:B------:R-:W0:Y:S01]  /*ebf0*/  MUFU.EX2 R77, R77 ;  /* 0x0000004d004d7308 */ /* 0x000e220000000800 */
[----:B-1----:R-:W-:Y:S01]  /*ec00*/  FADD.FTZ R12, R26, R43 ;  /* 0x0000002b1a0c7221 */ /* 0x002fe20000010000 */
[----:B------:R-:W-:Y:S01]  /*ec10*/  FADD.FTZ R14, R28, R45 ;  /* 0x0000002d1c0e7221 */ /* 0x000fe20000010000 */
[----:B------:R-:W-:Y:S01]  /*ec20*/  F2FP.BF16.F32.PACK_AB R28, R29, R28 ;  /* 0x0000001c1d1c723e */ /* 0x000fe200000010ff */
[-C--:B------:R-:W-:Y:S01]  /*ec30*/  FMUL.FTZ R126, R126, R6.reuse ;  /* 0x000000067e7e7220 */ /* 0x080fe20000410000 */
[-C--:B------:R-:W-:Y:S01]  /*ec40*/  FMUL.FTZ R127, R127, R6.reuse ;  /* 0x000000067f7f7220 */ /* 0x080fe20000410000 */
[----:B------:R-:W-:Y:S01]  /*ec50*/  FADD.FTZ R43, R29, R14 ;  /* 0x0000000e1d2b7221 */ /* 0x000fe20000010000 */
[-C--:B------:R-:W-:Y:S01]  /*ec60*/  FMUL.FTZ R130, R130, R6.reuse ;  /* 0x0000000682827220 */ /* 0x080fe20000410000 */
[----:B------:R-:W1:Y:S01]  /*ec70*/  MUFU.EX2 R31, R31 ;  /* 0x0000001f001f7308 */ /* 0x000e620000000800 */
[----:B---3--:R-:W-:Y:S01]  /*ec80*/  FADD.FTZ R12, R27, R12 ;  /* 0x0000000c1b0c7221 */ /* 0x008fe20000010000 */
[----:B------:R-:W-:Y:S01]  /*ec90*/  FADD.FTZ R14, R32, R43 ;  /* 0x0000002b200e7221 */ /* 0x000fe20000010000 */
[-C--:B------:R-:W-:Y:S01]  /*eca0*/  FMUL.FTZ R131, R131, R6.reuse ;  /* 0x0000000683837220 */ /* 0x080fe20000410000 */
[-C--:B------:R-:W-:Y:S01]  /*ecb0*/  FMUL.FTZ R134, R134, R6.reuse ;  /* 0x0000000686867220 */ /* 0x080fe20000410000 */
[----:B------:R-:W-:Y:S01]  /*ecc0*/  FMUL.FTZ R135, R135, R6 ;  /* 0x0000000687877220 */ /* 0x000fe20000410000 */
[----:B------:R-:W-:Y:S01]  /*ecd0*/  FADD.FTZ R45, R33, R14 ;  /* 0x0000000e212d7221 */ /* 0x000fe20000010000 */
[-C--:B------:R-:W-:Y:S01]  /*ece0*/  FMUL.FTZ R105, R105, R11.reuse ;  /* 0x0000000b69697220 */ /* 0x080fe20000410000 */
[----:B------:R-:W3:Y:S01]  /*ecf0*/  MUFU.EX2 R34, R34 ;  /* 0x0000002200227308 */ /* 0x000ee20000000800 */
[----:B0-----:R-:W-:Y:S01]  /*ed00*/  FADD.FTZ R12, R77, R12 ;  /* 0x0000000c4d0c7221 */ /* 0x001fe20000010000 */
[----:B------:R-:W-:Y:S01]  /*ed10*/  FADD.FTZ R30, R36, R45 ;  /* 0x0000002d241e7221 */ /* 0x000fe20000010000 */
[----:B------:R-:W-:Y:S01]  /*ed20*/  F2FP.BF16.F32.PACK_AB R36, R37, R36 ;  /* 0x000000242524723e */ /* 0x000fe200000010ff */
[-C--:B------:R-:W-:Y:S01]  /*ed30*/  FMUL.FTZ R108, R108, R11.reuse ;  /* 0x0000000b6c6c7220 */ /* 0x080fe20000410000 */
[-C--:B------:R-:W-:Y:S01]  /*ed40*/  FMUL.FTZ R109, R109, R11.reuse ;  /* 0x0000000b6d6d7220 */ /* 0x080fe20000410000 */
[-C--:B------:R-:W-:Y:S01]  /*ed50*/  FMUL.FTZ R112, R112, R11.reuse ;  /* 0x0000000b70707220 */ /* 0x080fe20000410000 */
        /* <DEDUP_REMOVED lines=11> */
[----:B------:R-:W-:Y:S01]  /*ee10*/  FADD.FTZ R43, R37, R30 ;  /* 0x0000001e252b7221 */ /* 0x000fe20000010000 */
[----:B------:R-:W-:Y:S01]  /*ee20*/  F2FP.BF16.F32.PACK_AB R30, R33, R32 ;  /* 0x00000020211e723e */ /* 0x000fe200000010ff */
[-C--:B------:R-:W-:Y:S01]  /*ee30*/  FMUL.FTZ R125, R125, R11.reuse ;  /* 0x0000000b7d7d7220 */ /* 0x080fe20000410000 */
[-C--:B------:R-:W-:Y:S01]  /*ee40*/  FMUL.FTZ R128, R128, R11.reuse ;  /* 0x0000000b80807220 */ /* 0x080fe20000410000 */
[----:B------:R-:W-:Y:S01]  /*ee50*/  FADD.FTZ R43, R40, R43 ;  /* 0x0000002b282b7221 */ /* 0x000fe20000010000 */
[----:B------:R-:W-:Y:S01]  /*ee60*/  FMUL.FTZ R129, R129, R11 ;  /* 0x0000000b81817220 */ /* 0x000fe20000410000 */
[----:B------:R-:W2:Y:S01]  /*ee70*/  MUFU.EX2 R20, R20 ;  /* 0x0000001400147308 */ /* 0x000ea20000000800 */
[----:B0-----:R-:W-:Y:S01]  /*ee80*/  FADD.FTZ R14, R83, R12 ;  /* 0x0000000c530e7221 */ /* 0x001fe20000010000 */
[----:B------:R-:W-:Y:S01]  /*ee90*/  F2FP.BF16.F32.PACK_AB R12, R15, R7 ;  /* 0x000000070f0c723e */ /* 0x000fe200000010ff */
[----:B------:R-:W-:Y:S01]  /*eea0*/  FADD.FTZ R43, R42, R43 ;  /* 0x0000002b2a2b7221 */ /* 0x000fe20000010000 */
[----:B------:R-:W-:Y:S01]  /*eeb0*/  F2FP.BF16.F32.PACK_AB R15, R27, R26 ;  /* 0x0000001a1b0f723e */ /* 0x000fe200000010ff */
[-C--:B------:R-:W-:Y:S01]  /*eec0*/  FMUL.FTZ R132, R132, R11.reuse ;  /* 0x0000000b84847220 */ /* 0x080fe20000410000 */
[----:B------:R-:W-:Y:S01]  /*eed0*/  F2FP.BF16.F32.PACK_AB R31, R83, R34 ;  /* 0x00000022531f723e */ /* 0x000fe200000010ff */
[----:B------:R-:W-:Y:S01]  /*eee0*/  FADD.FTZ R43, R44, R43 ;  /* 0x0000002b2c2b7221 */ /* 0x000fe20000010000 */
[----:B------:R-:W0:Y:S01]  /*eef0*/  MUFU.EX2 R39, R39 ;  /* 0x0000002700277308 */ /* 0x000e220000000800 */
[----:B-1----:R-:W-:Y:S01]  /*ef00*/  FADD.FTZ R7, R9, R14 ;  /* 0x0000000e09077221 */ /* 0x002fe20000010000 */
[----:B------:R-:W-:Y:S01]  /*ef10*/  F2FP.BF16.F32.PACK_AB R14, R25, R24 ;  /* 0x00000018190e723e */ /* 0x000fe200000010ff */
[C---:B------:R-:W-:Y:S01]  /*ef20*/  FADD.FTZ R43, R48.reuse, R43 ;  /* 0x0000002b302b7221 */ /* 0x040fe20000010000 */
[----:B------:R-:W-:Y:S01]  /*ef30*/  F2FP.BF16.F32.PACK_AB R48, R48, R44 ;  /* 0x0000002c3030723e */ /* 0x000fe200000010ff */
[----:B------:R-:W-:Y:S01]  /*ef40*/  FMUL.FTZ R133, R133, R11 ;  /* 0x0000000b85857220 */ /* 0x000fe20000410000 */
[----:B------:R-:W-:-:S02]  /*ef50*/  VIADD R0, R0, 0xffffffff ;  /* 0xffffffff00007836 */ /* 0x000fc40000000000 */
[----:B------:R-:W-:Y:S01]  /*ef60*/  FADD.FTZ R43, R50, R43 ;  /* 0x0000002b322b7221 */ /* 0x000fe20000010000 */
[----:B------:R-:W1:Y:S01]  /*ef70*/  MUFU.EX2 R41, R41 ;  /* 0x0000002900297308 */ /* 0x000e620000000800 */
[C---:B--2---:R-:W-:Y:S01]  /*ef80*/  FADD.FTZ R38, R20.reuse, R7 ;  /* 0x0000000714267221 */ /* 0x044fe20000010000 */
[----:B------:R2:W-:Y:S01]  /*ef90*/  STSM.16.M88.4 [R23], R12 ;  /* 0x0000000c17007844 */ /* 0x0005e20000000200 */
[----:B------:R-:W-:Y:S01]  /*efa0*/  F2FP.BF16.F32.PACK_AB R37, R20, R9 ;  /* 0x000000091425723e */ /* 0x000fe200000010ff */
[----:B------:R-:W-:Y:S02]  /*efb0*/  IMAD.MOV.U32 R6, RZ, RZ, R8 ;  /* 0x000000ffff067224 */ /* 0x000fe400078e0008 */
[----:B------:R3:W-:Y:S02]  /*efc0*/  STSM.16.M88.4 [R22], R28 ;  /* 0x0000001c16007844 */ /* 0x0007e40000000200 */
[----:B------:R-:W4:Y:S01]  /*efd0*/  MUFU.EX2 R49, R49 ;  /* 0x0000003100317308 */ /* 0x000f220000000800 */
[----:B0-----:R-:W-:Y:S01]  /*efe0*/  FADD.FTZ R38, R39, R38 ;  /* 0x0000002627267221 */ /* 0x001fe20000010000 */
[----:B------:R-:W-:-:S03]  /*eff0*/  F2FP.BF16.F32.PACK_AB R39, R35, R39 ;  /* 0x000000272327723e */ /* 0x000fc600000010ff */
[----:B------:R-:W-:-:S03]  /*f000*/  FADD.FTZ R38, R35, R38 ;  /* 0x0000002623267221 */ /* 0x000fc60000010000 */
[----:B------:R-:W0:Y:S01]  /*f010*/  MUFU.EX2 R51, R51 ;  /* 0x0000003300337308 */ /* 0x000e220000000800 */
[----:B-1----:R-:W-:-:S07]  /*f020*/  FADD.FTZ R38, R41, R38 ;  /* 0x0000002629267221 */ /* 0x002fce0000010000 */
[----:B------:R-:W1:Y:S01]  /*f030*/  MUFU.EX2 R52, R52 ;  /* 0x0000003400347308 */ /* 0x000e620000000800 */
[C---:B----4-:R-:W-:Y:S01]  /*f040*/  FADD.FTZ R38, R49.reuse, R38 ;  /* 0x0000002631267221 */ /* 0x050fe20000010000 */
[----:B------:R-:W-:-:S06]  /*f050*/  F2FP.BF16.F32.PACK_AB R49, R49, R41 ;  /* 0x000000293131723e */ /* 0x000fcc00000010ff */
[----:B------:R-:W4:Y:S01]  /*f060*/  MUFU.EX2 R10, R10 ;  /* 0x0000000a000a7308 */ /* 0x000f220000000800 */
[----:B0-----:R-:W-:Y:S01]  /*f070*/  FADD.FTZ R7, R51, R38 ;  /* 0x0000002633077221 */ /* 0x001fe20000010000 */
[----:B------:R-:W-:-:S05]  /*f080*/  F2FP.BF16.F32.PACK_AB R38, R42, R40 ;  /* 0x000000282a26723e */ /* 0x000fca00000010ff */
[----:B------:R3:W-:Y:S01]  /*f090*/  STSM.16.M88.4 [R18], R36 ;  /* 0x0000002412007844 */ /* 0x0007e20000000200 */
[----:B------:R-:W0:Y:S01]  /*f0a0*/  MUFU.EX2 R54, R54 ;  /* 0x0000003600367308 */ /* 0x000e220000000800 */
[C---:B-1----:R-:W-:Y:S01]  /*f0b0*/  FADD.FTZ R43, R52.reuse, R43 ;  /* 0x0000002b342b7221 */ /* 0x042fe20000010000 */
[----:B------:R-:W-:-:S06]  /*f0c0*/  F2FP.BF16.F32.PACK_AB R50, R52, R50 ;  /* 0x000000323432723e */ /* 0x000fcc00000010ff */
[----:B------:R-:W2:Y:S01]  /*f0d0*/  MUFU.EX2 R2, R2 ;  /* 0x0000000200027308 */ /* 0x000ea20000000800 */
[C---:B----4-:R-:W-:Y:S01]  /*f0e0*/  FADD.FTZ R7, R10.reuse, R7 ;  /* 0x000000070a077221 */ /* 0x050fe20000010000 */
[----:B------:R-:W-:-:S05]  /*f0f0*/  F2FP.BF16.F32.PACK_AB R51, R10, R51 ;  /* 0x000000330a33723e */ /* 0x000fca00000010ff */
[----:B------:R3:W-:Y:S01]  /*f100*/  STSM.16.M88.4 [R17+0x27800], R48 ;  /* 0x0278003011007844 */ /* 0x0007e20000000200 */
        /* <DEDUP_REMOVED lines=19> */
[----:B------:R-:W-:-:S05]  /*f240*/  F2FP.BF16.F32.PACK_AB R59, R46, R59 ;  /* 0x0000003b2e3b723e */ /* 0x000fca00000010ff */
[----:B------:R3:W-:Y:S01]  /*f250*/  STSM.16.M88.4 [R136], R56 ;  /* 0x0000003888007844 */ /* 0x0007e20000000200 */
        /* <DEDUP_REMOVED lines=19> */
[----:B------:R-:W-:-:S05]  /*f390*/  F2FP.BF16.F32.PACK_AB R67, R26, R67 ;  /* 0x000000431a43723e */ /* 0x000fca00000010ff */
[----:B------:R3:W-:Y:S01]  /*f3a0*/  STSM.16.M88.4 [R22+0x6000], R64 ;  /* 0x0060004016007844 */ /* 0x0007e20000000200 */
        /* <DEDUP_REMOVED lines=10> */
[----:B------:R2:W4:Y:S01]  /*f450*/  MUFU.EX2 R9, R78 ;  /* 0x0000004e00097308 */ /* 0x0005220000000800 */
[----:B-1----:R-:W-:-:S04]  /*f460*/  FADD.FTZ R10, R71, R10 ;  /* 0x0000000a470a7221 */ /* 0x002fc80000010000 */
[C---:B------:R-:W-:Y:S01]  /*f470*/  FADD.FTZ R3, R5.reuse, R10 ;  /* 0x0000000a05037221 */ /* 0x040fe20000010000 */
[----:B--2---:R-:W-:Y:S01]  /*f480*/  F2FP.BF16.F32.PACK_AB R78, R5, R71 ;  /* 0x00000047054e723e */ /* 0x004fe200000010ff */
[----:B0-----:R-:W-:Y:S01]  /*f490*/  FADD.FTZ R7, R82, R7 ;  /* 0x0000000752077221 */ /* 0x001fe20000010000 */
[----:B------:R-:W-:Y:S01]  /*f4a0*/  IMAD.MOV.U32 R5, RZ, RZ, R4 ;  /* 0x000000ffff057224 */ /* 0x000fe200078e0004 */
[C---:B----4-:R-:W-:Y:S02]  /*f4b0*/  F2FP.BF16.F32.PACK_AB R79, R9.reuse, R82 ;  /* 0x00000052094f723e */ /* 0x050fe400000010ff */
[----:B------:R-:W-:-:S03]  /*f4c0*/  FADD.FTZ R2, R9, R7 ;  /* 0x0000000709027221 */ /* 0x000fc60000010000 */
[----:B------:R3:W-:Y:S01]  /*f4d0*/  STSM.16.M88.4 [R18+0x6000], R76 ;  /* 0x0060004c12007844 */ /* 0x0007e20000000200 */
[----:B------:R0:W-:Y:S06]  /*f4e0*/  MEMBAR.ALL.CTA ;  /* 0x0000000000007992 */ /* 0x0001ec0000008000 */
[----:B0-----:R-:W0:Y:S02]  /*f4f0*/  FENCE.VIEW.ASYNC.S ;  /* 0x00000000000073c6 */ /* 0x001e240000000000 */
[----:B0-----:R-:W-:Y:S01]  /*f500*/  NOP ;  /* 0x0000000000007918 */ /* 0x001fe20000000000 */
[----:B------:R-:W-:Y:S05]  /*f510*/  @P2 BRA `(.L_x_10808) ;  /* 0xffffffc400d82947 */ /* 0x000fea000383ffff */
.L_x_10791:
[----:B------:R-:W-:Y:S06]  /*f520*/  BAR.ARV 0x8, 0x200 ;  /* 0x0208000000007b1d */ /* 0x000fec0000002000 */
[----:B------:R-:W-:Y:S05]  /*f530*/  @!P0 BRA `(.L_x_10809) ;  /* 0x0000000000048947 */ /* 0x000fea0003800000 */
[----:B------:R-:W-:Y:S01]  /*f540*/  BPT.TRAP 0x1 ;  /* 0x000000040000795c */ /* 0x000fe20000300000 */
.L_x_10809:
[----:B------:R-:W-:Y:S01]  /*f550*/  ULEA UR9, UR45, UR42, 0x3 ;  /* 0x0000002a2d097291 */ /* 0x000fe2000f8e183f */
[----:B------:R-:W-:-:S05]  /*f560*/  IMAD.U32 R0, RZ, RZ, UR50 ;  /* 0x00000032ff007e24 */ /* 0x000fca000f8e00ff */
[----:B------:R-:W-:-:S04]  /*f570*/  SHF.L.U32 R0, R0, 0x1f, RZ ;  /* 0x0000001f00007819 */ /* 0x000fc800000006ff */
[----:B------:R1:W2:Y:S01]  /*f580*/  SYNCS.PHASECHK.TRANS64.TRYWAIT P2, [UR9+0x2d850], R0 ;  /* 0x02d85000ff0075a7 */ /* 0x0002a20008040149 */
[----:B------:R-:W-:Y:S05]  /*f590*/  @!P0 BRA `(.L_x_10810) ;  /* 0x0000000000048947 */ /* 0x000fea0003800000 */
[----:B------:R-:W-:Y:S01]  /*f5a0*/  BPT.TRAP 0x1 ;  /* 0x000000040000795c */ /* 0x000fe20000300000 */
.L_x_10810:
[----:B--2---:R-:W-:Y:S05]  /*f5b0*/  @P2 BRA `(.L_x_10811) ;  /* 0x0000000000082947 */ /* 0x004fea0003800000 */
[----:B------:R-:W2:Y:S02]  /*f5c0*/  SYNCS.PHASECHK.TRANS64.TRYWAIT P0, [UR9+0x2d850], R0 ;  /* 0x02d85000ff0075a7 */ /* 0x000ea40008000149 */
[----:B--2---:R-:W-:Y:S05]  /*f5d0*/  @!P0 BRA `(.L_x_10812) ;  /* 0x0000007000708947 */ /* 0x004fea0003800000 */
.L_x_10811:
[----:B------:R-:W-:Y:S01]  /*f5e0*/  UIADD3 UR42, UR42, 0x400, URZ ;  /* 0x000004002a2a7890 */ /* 0x000fe2000fffe03f */
[----:B------:R-:W-:Y:S01]  /*f5f0*/  WARPGROUP.ARRIVE ;  /* 0x00000000000079c5 */ /* 0x000fe20000000000 */
[----:B------:R-:W-:Y:S01]  /*f600*/  ULOP3.LUT UR36, UR36, 0x10000, URZ, 0xfc, !UPT ;  /* 0x0001000024247892 */ /* 0x000fe2000f8efc3f */
[----:B-12---:R-:W1:Y:S01]  /*f610*/  SHFL.BFLY PT, R0, R3, 0x2, 0x1f ;  /* 0x0c401f0003007f89 */ /* 0x006e6200000e0000 */
[----:B------:R-:W-:Y:S01]  /*f620*/  USHF.R.U32.HI UR42, URZ, 0x4, UR42 ;  /* 0x000000043f2a7899 */ /* 0x000fe2000801162a */
[----:B------:R-:W-:Y:S01]  /*f630*/  IMAD.U32 R11, RZ, RZ, UR9 ;  /* 0x00000009ff0b7e24 */ /* 0x000fe2000f8e00ff */
[----:B------:R-:W-:Y:S01]  /*f640*/  UMOV UR5, 0x40000040 ;  /* 0x4000004000057882 */ /* 0x000fe20000000000 */
[----:B------:R-:W-:Y:S01]  /*f650*/  UMOV UR7, 0x80000020 ;  /* 0x8000002000077882 */ /* 0x000fe20000000000 */
[----:B------:R-:W-:Y:S01]  /*f660*/  ULOP3.LUT UR42, UR42, 0x3fff, URZ, 0xc0, !UPT ;  /* 0x00003fff2a2a7892 */ /* 0x000fe2000f8ec03f */
[----:B------:R-:W2:Y:S01]  /*f670*/  SHFL.BFLY PT, R5, R2, 0x2, 0x1f ;  /* 0x0c401f0002057f89 */ /* 0x000ea200000e0000 */
[----:B------:R-:W-:Y:S01]  /*f680*/  UMOV UR4, UR36 ;  /* 0x0000002400047c82 */ /* 0x000fe20008000000 */
[----:B0--3--:R-:W-:Y:S01]  /*f690*/  IMAD.MOV.U32 R48, RZ, RZ, RZ ;  /* 0x000000ffff307224 */ /* 0x009fe200078e00ff */
[----:B------:R-:W-:Y:S01]  /*f6a0*/  ULOP3.LUT UR8, UR42, 0x2000000, URZ, 0xfc, !UPT ;  /* 0x020000002a087892 */ /* 0x000fe2000f8efc3f */
[----:B------:R-:W-:Y:S01]  /*f6b0*/  IMAD.U32 R12, RZ, RZ, UR34 ;  /* 0x00000022ff0c7e24 */ /* 0x000fe2000f8e00ff */
[----:B------:R-:W-:Y:S01]  /*f6c0*/  UIADD3 UR46, UR46, 0x1, URZ ;  /* 0x000000012e2e7890 */ /* 0x000fe2000fffe03f */
[----:B------:R-:W-:Y:S01]  /*f6d0*/  IMAD.MOV.U32 R36, RZ, RZ, -0x800000 ;  /* 0xff800000ff247424 */ /* 0x000fe200078e00ff */
[----:B------:R-:W-:-:S02]  /*f6e0*/  UIMAD UR8, UR45, 0x600, UR8 ;  /* 0x000006002d0878a4 */ /* 0x000fc4000f8e0208 */
[----:B------:R-:W-:-:S04]  /*f6f0*/  UIADD3 UR45, UR45, 0x1, URZ ;  /* 0x000000012d2d7890 */ /* 0x000fc8000fffe03f */
[----:B------:R-:W-:Y:S01]  /*f700*/  UISETP.NE.AND UP0, UPT, UR45, 0x2, UPT ;  /* 0x000000022d00788c */ /* 0x000fe2000bf05270 */
[----:B------:R-:W-:Y:S02]  /*f710*/  UMOV UR6, UR8 ;  /* 0x0000000800067c82 */ /* 0x000fe40008000000 */
[----:B------:R-:W-:Y:S01]  /*f720*/  HGMMA.64x96x16.F32.BF16 R88, gdesc[UR4].tnspB, R88, gsb0 ;  /* 0x41600000045879f0 */ /* 0x000fe20008001858 */
[----:B------:R-:W-:Y:S01]  /*f730*/  UIADD3 UR4, UR36, 0x2, URZ ;  /* 0x0000000224047890 */ /* 0x000fe2000fffe03f */
[----:B-1----:R-:W-:Y:S01]  /*f740*/  FADD.FTZ R0, R0, R3 ;  /* 0x0000000300007221 */ /* 0x002fe20000010000 */
[----:B------:R-:W-:Y:S01]  /*f750*/  UIADD3 UR6, UR8, 0x40, URZ ;  /* 0x0000004008067890 */ /* 0x000fe2000fffe03f */
[----:B------:R-:W-:Y:S01]  /*f760*/  IMAD.U32 R3, RZ, RZ, UR34 ;  /* 0x00000022ff037e24 */ /* 0x000fe2000f8e00ff */
[----:B------:R-:W-:Y:S01]  /*f770*/  UMOV UR5, 0x40000040 ;  /* 0x4000004000057882 */ /* 0x000fe20000000000 */
[----:B------:R-:W-:Y:S01]  /*f780*/  UMOV UR7, 0x80000020 ;  /* 0x8000002000077882 */ /* 0x000fe20000000000 */
[----:B--2---:R-:W-:Y:S01]  /*f790*/  FADD.FTZ R6, R5, R2 ;  /* 0x0000000205067221 */ /* 0x004fe20000010000 */
[----:B------:R-:W-:Y:S01]  /*f7a0*/  IMAD.MOV.U32 R2, RZ, RZ, RZ ;  /* 0x000000ffff027224 */ /* 0x000fe200078e00ff */
[----:B------:R-:W0:Y:S01]  /*f7b0*/  SHFL.BFLY PT, R5, R0, 0x1, 0x1f ;  /* 0x0c201f0000057f89 */ /* 0x000e2200000e0000 */
[----:B------:R-:W-:-:S03]  /*f7c0*/  USEL UR45, UR45, URZ, UP0 ;  /* 0x0000003f2d2d7287 */ /* 0x000fc60008000000 */
[----:B------:R-:W1:Y:S01]  /*f7d0*/  SHFL.BFLY PT, R7, R6, 0x1, 0x1f ;  /* 0x0c201f0006077f89 */ /* 0x000e6200000e0000 */
[----:B0-----:R-:W-:Y:S01]  /*f7e0*/  FADD.FTZ R9, R0, R5 ;  /* 0x0000000500097221 */ /* 0x001fe20000010000 */
[----:B------:R-:W-:Y:S02]  /*f7f0*/  IMAD.MOV.U32 R0, RZ, RZ, -0x800000 ;  /* 0xff800000ff007424 */ /* 0x000fe400078e00ff */
[----:B-1----:R-:W-:Y:S02]  /*f800*/  FADD.FTZ R10, R6, R7 ;  /* 0x00000007060a7221 */ /* 0x002fe40000010000 */
[----:B------:R-:W-:-:S03]  /*f810*/  FSETP.NE.FTZ.AND P0, PT, R9, RZ, PT ;  /* 0x000000ff0900720b */ /* 0x000fc60003f15000 */
[----:B------:R-:W-:-:S10]  /*f820*/  FSETP.NE.FTZ.AND P2, PT, R10, RZ, PT ;  /* 0x000000ff0a00720b */ /* 0x000fd40003f55000 */
[----:B------:R-:W0:Y:S01]  /*f830*/  @P0 MUFU.LG2 R5, R9 ;  /* 0x0000000900050308 */ /* 0x000e220000000c00 */
[----:B------:R-:W-:Y:S02]  /*f840*/  @P0 FMUL.FTZ R3, R3, 0.69314718246459960938 ;  /* 0x3f31721803030820 */ /* 0x000fe40000410000 */
[----:B------:R-:W-:-:S05]  /*f850*/  @P2 FMUL.FTZ R12, R12, 0.69314718246459960938 ;  /* 0x3f3172180c0c2820 */ /* 0x000fca0000410000 */
        /* <DEDUP_REMOVED lines=55> */
[----:B------:R-:W-:-:S04]  /*fbd0*/  USEL UR4, URZ, 0x1, UP0 ;  /* 0x000000013f047887 */ /* 0x000fc80008000000 */
[----:B------:R-:W-:Y:S01]  /*fbe0*/  ULOP3.LUT UR50, UR50, UR4, URZ, 0x3c, !UPT ;  /* 0x0000000432327292 */ /* 0x000fe2000f8e3c3f */
        /* <DEDUP_REMOVED lines=49> */
[----:B-1----:R-:W-:-:S07]  /*ff00*/  FMUL.FTZ R48, R135, R48 ;  /* 0x0000003087307220 */ /* 0x002fce0000410000 */
.L_x_10742:
[----:B------:R-:W0:Y:S08]  /*ff10*/  S2UR UR4, SR_CgaCtaId ;  /* 0x00000000000479c3 */ /* 0x000e300000008800 */
[----:B------:R-:W-:Y:S06]  /*ff20*/  BAR.SYNC.DEFER_BLOCKING 0x5, 0x200 ;  /* 0x0148000000007b1d */ /* 0x000fec0000010000 */
[----:B------:R-:W-:Y:S01]  /*ff30*/  UMOV UR42, 0x400 ;  /* 0x00000400002a7882 */ /* 0x000fe20000000000 */
[----:B------:R-:W-:Y:S01]  /*ff40*/  BSSY B0, `(.L_x_10813) ;  /* 0x0000170000007945 */ /* 0x000fe20003800000 */
[----:B0-----:R-:W-:-:S09]  /*ff50*/  ULEA UR42, UR4, UR42, 0x18 ;  /* 0x0000002a042a7291 */ /* 0x001fd2000f8ec03f */
[----:B------:R-:W0:Y:S02]  /*ff60*/  LDS R2, [UR42+0x2d8d0] ;  /* 0x02d8d02aff027984 */ /* 0x000e240008000800 */
[----:B0-----:R-:W-:Y:S01]  /*ff70*/  R2UR UR4, R2 ;  /* 0x00000000020472ca */ /* 0x001fe200000e0000 */
[----:B------:R-:W-:Y:S06]  /*ff80*/  BAR.ARV 0x4, 0x200 ;  /* 0x0108000000007b1d */ /* 0x000fec0000002000 */
[----:B------:R-:W-:Y:S08]  /*ff90*/  @P0 BRA `(.L_x_10814) ;  /* 0x0000000c00bc0947 */ /* 0x000ff00003800000 */
[----:B------:R-:W0:Y:S01]  /*ffa0*/  S2UR UR5, SR_SWINHI ;  /* 0x00000000000579c3 */ /* 0x000e220000002f00 */
[----:B------:R-:W-:-:S07]  /*ffb0*/  IMAD R3, R142, 0x20, R138 ;  /* 0x000000208e037824 */ /* 0x000fce00078e028a */
[----:B------:R-:W-:Y:S01]  /*ffc0*/  BAR.SYNC.DEFER_BLOCKING 0x1, 0x180 ;  /* 0x0046000000007b1d */ /* 0x000fe20000010000 */
[----:B------:R-:W-:Y:S01]  /*ffd0*/  USHF.R.S32.HI UR10, URZ, 0x1f, UR40 ;  /* 0x0000001f3f0a7899 */ /* 0x000fe20008011428 */
[----:B------:R-:W-:Y:S01]  /*ffe0*/  VIADD R52, R137, UR41 ;  /* 0x0000002989347c36 */ /* 0x000fe20008000000 */
[----:B------:R-:W-:Y:S01]  /*fff0*/  USHF.R.S32.HI UR12, URZ, 0x1f, UR44 ;  /* 0x0000001f3f0c7899 */ /* 0x000fe2000801142c */
[----:B------:R-:W-:-:S04]  /*10000*/  F2FP.BF16.F32.PACK_AB R6, R93, R6 ;  /* 0x000000065d06723e */ /* 0x000fc800000010ff */
[----:B------:R-:W1:Y:S01]  /*10010*/  LDC R37, c[0x0][0xbe8] ;  /* 0x0002fa00ff257b82 */ /* 0x000e620000000800 */
[----:B------:R-:W-:Y:S01]  /*10020*/  ULDC.64 UR8, c[0x0][0xb90] ;  /* 0x0002e40000087ab9 */ /* 0x000fe20000000a00 */
        /* <DEDUP_REMOVED lines=8> */
[----:B------:R-:W-:Y:S01]  /*100b0*/  UIMAD UR5, UR10, UR8, URZ ;  /* 0x000000080a0572a4 */ /* 0x000fe2000f8e023f */
[----:B------:R-:W-:Y:S02]  /*100c0*/  IMAD.U32 R40, RZ, RZ, UR6 ;  /* 0x00000006ff287e24 */ /* 0x000fe4000f8e00ff */
[----:B------:R-:W-:Y:S01]  /*100d0*/  IMAD.U32 R41, RZ, RZ, UR7 ;  /* 0x00000007ff297e24 */ /* 0x000fe2000f8e00ff */
[----:B------:R-:W-:Y:S02]  /*100e0*/  UIMAD.WIDE.U32 UR6, UR40, UR8, URZ ;  /* 0x00000008280672a5 */ /* 0x000fe4000f8e003f */
[----:B------:R-:W-:Y:S01]  /*100f0*/  UIMAD UR5, UR40, UR9, UR5 ;  /* 0x00000009280572a4 */ /* 0x000fe2000f8e0205 */
[----:B------:R-:W-:-:S02]  /*10100*/  IMAD.WIDE R4, R147, 0x2, R40 ;  /* 0x0000000293047825 */ /* 0x000fc400078e0228 */
[----:B------:R-:W-:Y:S01]  /*10110*/  ULDC.64 UR8, c[0x0][0xb98] ;  /* 0x0002e60000087ab9 */ /* 0x000fe20000000a00 */
[----:B------:R-:W-:Y:S01]  /*10120*/  UIADD3 UR7, UR7, UR5, URZ ;  /* 0x0000000507077290 */ /* 0x000fe2000fffe03f */
[----:B------:R-:W-:Y:S01]  /*10130*/  IMAD.WIDE R40, R3, 0x2, R40 ;  /* 0x0000000203287825 */ /* 0x000fe200078e0228 */
[C---:B------:R-:W-:Y:S01]  /*10140*/  IADD3 R35, P1, R4.reuse, 0x6000, RZ ;  /* 0x0000600004237810 */ /* 0x040fe20007f3e0ff */
[----:B------:R-:W-:Y:S01]  /*10150*/  UIMAD UR5, UR12, UR8, URZ ;  /* 0x000000080c0572a4 */ /* 0x000fe2000f8e023f */
[C---:B------:R-:W-:Y:S01]  /*10160*/  LOP3.LUT R3, R4.reuse, 0x180, RZ, 0xc0, !PT ;  /* 0x0000018004037812 */ /* 0x040fe200078ec0ff */
[----:B------:R-:W-:Y:S01]  /*10170*/  UIMAD.WIDE.U32 UR6, UR44, UR8, UR6 ;  /* 0x000000082c0672a5 */ /* 0x000fe2000f8e0006 */
[C---:B------:R-:W-:Y:S01]  /*10180*/  IADD3 R8, P3, R4.reuse, 0x3000, RZ ;  /* 0x0000300004087810 */ /* 0x040fe20007f7e0ff */
[--C-:B------:R-:W-:Y:S01]  /*10190*/  IMAD.X R25, RZ, RZ, R5.reuse, P1 ;  /* 0x000000ffff197224 */ /* 0x100fe200008e0605 */
[----:B-1----:R-:W-:Y:S01]  /*101a0*/  ISETP.NE.AND P1, PT, R37, 0x1, PT ;  /* 0x000000012500780c */ /* 0x002fe20003f25270 */
[----:B------:R-:W-:Y:S01]  /*101b0*/  UIMAD UR5, UR44, UR9, UR5 ;  /* 0x000000092c0572a4 */ /* 0x000fe2000f8e0205 */
[----:B------:R-:W-:Y:S01]  /*101c0*/  SHF.R.U64 R3, R3, 0x3, RZ ;  /* 0x0000000303037819 */ /* 0x000fe200000012ff */
[----:B------:R-:W-:Y:S01]  /*101d0*/  IMAD.X R13, RZ, RZ, R5, P3 ;  /* 0x000000ffff0d7224 */ /* 0x000fe200018e0605 */
[C---:B------:R-:W-:Y:S01]  /*101e0*/  IADD3 R21, P4, R4.reuse, 0x20, RZ ;  /* 0x0000002004157810 */ /* 0x040fe20007f9e0ff */
[----:B------:R-:W-:Y:S01]  /*101f0*/  ULDC.64 UR8, c[0x0][0xae8] ;  /* 0x0002ba0000087ab9 */ /* 0x000fe20000000a00 */
[----:B------:R-:W-:-:S02]  /*10200*/  IADD3 R15, P0, R4, 0x6020, RZ ;  /* 0x00006020040f7810 */ /* 0x000fc40007f1e0ff */
[----:B------:R-:W-:Y:S01]  /*10210*/  IADD3 R33, P2, R4, 0x3020, RZ ;  /* 0x0000302004217810 */ /* 0x000fe20007f5e0ff */
[--C-:B------:R-:W-:Y:S01]  /*10220*/  IMAD.X R9, RZ, RZ, R5.reuse, P4 ;  /* 0x000000ffff097224 */ /* 0x100fe200020e0605 */
[----:B------:R-:W-:Y:S02]  /*10230*/  LOP3.LUT R4, R3, R4, RZ, 0x3c, !PT ;  /* 0x0000000403047212 */ /* 0x000fe400078e3cff */
[----:B------:R-:W-:Y:S01]  /*10240*/  LOP3.LUT R12, R35, 0x180, RZ, 0xc0, !PT ;  /* 0x00000180230c7812 */ /* 0x000fe200078ec0ff */
[----:B------:R-:W0:Y:S01]  /*10250*/  @P1 LDC R45, c[0x0][0xbec] ;  /* 0x0002fb00ff2d1b82 */ /* 0x000e220000000800 */
[----:B------:R-:W-:Y:S01]  /*10260*/  LOP3.LUT R3, R8, 0x180, RZ, 0xc0, !PT ;  /* 0x0000018008037812 */ /* 0x000fe200078ec0ff */
[----:B------:R-:W-:Y:S01]  /*10270*/  IMAD.X R11, RZ, RZ, R5, P2 ;  /* 0x000000ffff0b7224 */ /* 0x000fe200010e0605 */
[----:B------:R-:W-:Y:S02]  /*10280*/  LOP3.LUT R2, R21, 0x180, RZ, 0xc0, !PT ;  /* 0x0000018015027812 */ /* 0x000fe400078ec0ff */
[----:B------:R-:W-:-:S02]  /*10290*/  SHF.R.U64 R12, R12, 0x3, RZ ;  /* 0x000000030c0c7819 */ /* 0x000fc400000012ff */
[----:B------:R-:W-:Y:S01]  /*102a0*/  SHF.R.U64 R3, R3, 0x3, RZ ;  /* 0x0000000303037819 */ /* 0x000fe200000012ff */
[----:B------:R-:W1:Y:S01]  /*102b0*/  @P1 LDC R50, c[0x0][0xbf0] ;  /* 0x0002fc00ff321b82 */ /* 0x000e620000000800 */
[----:B------:R-:W-:Y:S02]  /*102c0*/  SHF.R.U64 R2, R2, 0x3, RZ ;  /* 0x0000000302027819 */ /* 0x000fe400000012ff */
[----:B------:R-:W-:Y:S02]  /*102d0*/  IADD3 R43, P5, R40, 0x7800, RZ ;  /* 0x00007800282b7810 */ /* 0x000fe40007fbe0ff */
[----:B------:R-:W-:Y:S02]  /*102e0*/  LOP3.LUT R24, R12, R35, RZ, 0x3c, !PT ;  /* 0x000000230c187212 */ /* 0x000fe400078e3cff */
[----:B------:R-:W-:Y:S02]  /*102f0*/  LOP3.LUT R14, R15, 0x180, RZ, 0xc0, !PT ;  /* 0x000001800f0e7812 */ /* 0x000fe400078ec0ff */
[----:B------:R-:W-:-:S02]  /*10300*/  LOP3.LUT R12, R3, R8, RZ, 0x3c, !PT ;  /* 0x00000008030c7212 */ /* 0x000fc400078e3cff */
[----:B------:R-:W-:Y:S02]  /*10310*/  LOP3.LUT R8, R2, R21, RZ, 0x3c, !PT ;  /* 0x0000001502087212 */ /* 0x000fe400078e3cff */
[----:B------:R-:W-:Y:S02]  /*10320*/  LOP3.LUT R2, R43, 0x180, RZ, 0xc0, !PT ;  /* 0x000001802b027812 */ /* 0x000fe400078ec0ff */
[----:B------:R-:W-:Y:S01]  /*10330*/  SHF.R.U64 R14, R14, 0x3, RZ ;  /* 0x000000030e0e7819 */ /* 0x000fe200000012ff */
[----:B0-----:R-:W-:Y:S01]  /*10340*/  @P1 IMAD.HI.U32 R45, R52, R45, RZ ;  /* 0x0000002d342d1227 */ /* 0x001fe200078e00ff */
[----:B------:R-:W-:Y:S02]  /*10350*/  SHF.R.U64 R2, R2, 0x3, RZ ;  /* 0x0000000302027819 */ /* 0x000fe400000012ff */
[----:B------:R-:W-:Y:S01]  /*10360*/  LOP3.LUT R14, R14, R15, RZ, 0x3c, !PT ;  /* 0x0000000f0e0e7212 */ /* 0x000fe200078e3cff */
[----:B------:R-:W-:Y:S01]  /*10370*/  IMAD.X R15, RZ, RZ, R5, P0 ;  /* 0x000000ffff0f7224 */ /* 0x000fe200000e0605 */
[----:B------:R-:W-:-:S02]  /*10380*/  IADD3 R39, P0, R40, 0x1800, RZ ;  /* 0x0000180028277810 */ /* 0x000fc40007f1e0ff */
[----:B------:R-:W-:Y:S01]  /*10390*/  LOP3.LUT R2, R2, R43, RZ, 0x3c, !PT ;  /* 0x0000002b02027212 */ /* 0x000fe200078e3cff */
[----:B------:R-:W-:Y:S01]  /*103a0*/  IMAD.MOV.U32 R43, RZ, RZ, R52 ;  /* 0x000000ffff2b7224 */ /* 0x000fe200078e0034 */
[----:B-1----:R-:W-:Y:S02]  /*103b0*/  @P1 SHF.R.U32.HI R43, RZ, R50, R45 ;  /* 0x00000032ff2b1219 */ /* 0x002fe4000001162d */
[----:B------:R-:W-:Y:S02]  /*103c0*/  LOP3.LUT R38, R39, 0x180, RZ, 0xc0, !PT ;  /* 0x0000018027267812 */ /* 0x000fe400078ec0ff */
[----:B------:R-:W-:Y:S02]  /*103d0*/  MOV R47, R4 ;  /* 0x00000004002f7202 */ /* 0x000fe40000000f00 */
[----:B------:R-:W-:Y:S01]  /*103e0*/  F2FP.BF16.F32.PACK_AB R4, R42, R7 ;  /* 0x000000072a04723e */ /* 0x000fe200000010ff */
[----:B------:R-:W-:Y:S01]  /*103f0*/  IMAD.MOV R42, RZ, RZ, -R43 ;  /* 0x000000ffff2a7224 */ /* 0x000fe200078e0a2b */
[----:B------:R-:W-:-:S02]  /*10400*/  LOP3.LUT R10, R33, 0x180, RZ, 0xc0, !PT ;  /* 0x00000180210a7812 */ /* 0x000fc400078ec0ff */
[----:B------:R-:W-:Y:S02]  /*10410*/  SHF.R.U64 R38, R38, 0x3, RZ ;  /* 0x0000000326267819 */ /* 0x000fe400000012ff */
[----:B------:R-:W-:Y:S02]  /*10420*/  F2FP.BF16.F32.PACK_AB R5, R91, R90 ;  /* 0x0000005a5b05723e */ /* 0x000fe400000010ff */
[----:B------:R-:W-:Y:S02]  /*10430*/  F2FP.BF16.F32.PACK_AB R7, R95, R94 ;  /* 0x0000005e5f07723e */ /* 0x000fe400000010ff */
[----:B------:R-:W-:Y:S01]  /*10440*/  MOV R57, R14 ;  /* 0x0000000e00397202 */ /* 0x000fe20000000f00 */
[C---:B------:R-:W-:Y:S01]  /*10450*/  IMAD R15, R37.reuse, R42, R52 ;  /* 0x0000002a250f7224 */ /* 0x040fe200078e0234 */
[----:B------:R-:W-:Y:S01]  /*10460*/  SHF.R.U64 R10, R10, 0x3, RZ ;  /* 0x000000030a0a7819 */ /* 0x000fe200000012ff */
[----:B------:R0:W-:Y:S01]  /*10470*/  STSM.16.M88.4 [R47], R4 ;  /* 0x000000042f007844 */ /* 0x0001e20000000200 */
[----:B------:R-:W-:Y:S01]  /*10480*/  LOP3.LUT R38, R38, R39, RZ, 0x3c, !PT ;  /* 0x0000002726267212 */ /* 0x000fe200078e3cff */
[----:B------:R-:W-:Y:S01]  /*10490*/  IMAD.X R39, RZ, RZ, R41, P0 ;  /* 0x000000ffff277224 */ /* 0x000fe200000e0629 */
[----:B------:R-:W-:Y:S01]  /*104a0*/  MOV R62, R24 ;  /* 0x00000018003e7202 */ /* 0x000fe20000000f00 */
[----:B------:R-:W-:Y:S01]  /*104b0*/  IMAD.U32 R25, RZ, RZ, UR5 ;  /* 0x00000005ff197e24 */ /* 0x000fe2000f8e00ff */
[----:B------:R-:W-:Y:S01]  /*104c0*/  SHF.R.S32.HI R14, RZ, 0x1f, R43 ;  /* 0x0000001fff0e7819 */ /* 0x000fe2000001142b */
[----:B------:R-:W-:Y:S01]  /*104d0*/  ULDC UR5, c[0x0][0xa88] ;  /* 0x0002a20000057ab9 */ /* 0x000fe20000000800 */
[----:B------:R-:W-:Y:S01]  /*104e0*/  LOP3.LUT R10, R10, R33, RZ, 0x3c, !PT ;  /* 0x000000210a0a7212 */ /* 0x000fe200078e3cff */
[----:B------:R-:W-:Y:S01]  /*104f0*/  IMAD R56, R37, UR5, RZ ;  /* 0x0000000525387c24 */ /* 0x000fe2000f8e02ff */
[----:B------:R-:W-:-:S02]  /*10500*/  IADD3 R33, P3, R40, 0x4800, RZ ;  /* 0x0000480028217810 */ /* 0x000fc40007f7e0ff */
[----:B------:R-:W-:Y:S02]  /*10510*/  IADD3 R35, P2, R40, 0x3000, RZ ;  /* 0x0000300028237810 */ /* 0x000fe40007f5e0ff */
[----:B------:R-:W-:Y:S02]  /*10520*/  LOP3.LUT R32, R33, 0x180, RZ, 0xc0, !PT ;  /* 0x0000018021207812 */ /* 0x000fe400078ec0ff */
[----:B------:R-:W-:Y:S02]  /*10530*/  LOP3.LUT R34, R35, 0x180, RZ, 0xc0, !PT ;  /* 0x0000018023227812 */ /* 0x000fe400078ec0ff */
[----:B0-----:R-:W-:Y:S02]  /*10540*/  IADD3 R4, P0, R43, UR6, RZ ;  /* 0x000000062b047c10 */ /* 0x001fe4000ff1e0ff */
[----:B------:R-:W-:Y:S02]  /*10550*/  SHF.R.S32.HI R6, RZ, 0x1f, R15 ;  /* 0x0000001fff067819 */ /* 0x000fe4000001140f */
[----:B------:R-:W-:Y:S01]  /*10560*/  IADD3.X R5, R14, UR7, R25, P0, !PT ;  /* 0x000000070e057c10 */ /* 0x000fe200087fe419 */
[----:B------:R-:W-:Y:S01]  /*10570*/  ULDC.64 UR6, c[0x0][0xb88] ;  /* 0x0002e20000067ab9 */ /* 0x000fe20000000a00 */
[----:B------:R-:W-:Y:S01]  /*10580*/  SHF.R.U64 R32, R32, 0x3, RZ ;  /* 0x0000000320207819 */ /* 0x000fe200000012ff */
[----:B------:R-:W-:Y:S01]  /*10590*/  IMAD R6, R6, UR6, RZ ;  /* 0x0000000606067c24 */ /* 0x000fe2000f8e02ff */
[----:B------:R-:W-:Y:S01]  /*105a0*/  MOV R63, R10 ;  /* 0x0000000a003f7202 */ /* 0x000fe20000000f00 */
[----:B------:R-:W-:Y:S01]  /*105b0*/  IMAD.WIDE.U32 R4, R15, UR6, R4 ;  /* 0x000000060f047c25 */ /* 0x000fe2000f8e0004 */
[----:B------:R-:W-:-:S02]  /*105c0*/  SHF.R.U64 R34, R34, 0x3, RZ ;  /* 0x0000000322227819 */ /* 0x000fc400000012ff */
[----:B------:R-:W-:Y:S01]  /*105d0*/  LOP3.LUT R32, R32, R33, RZ, 0x3c, !PT ;  /* 0x0000002120207212 */ /* 0x000fe200078e3cff */
[----:B------:R-:W-:Y:S01]  /*105e0*/  IMAD R15, R15, UR7, R6 ;  /* 0x000000070f0f7c24 */ /* 0x000fe2000f8e0206 */
[----:B------:R-:W-:Y:S01]  /*105f0*/  ULDC.64 UR6, c[0x0][0xb50] ;  /* 0x0002d40000067ab9 */ /* 0x000fe20000000a00 */
[----:B------:R-:W-:Y:S01]  /*10600*/  VIADD R11, R146, UR41 ;  /* 0x00000029920b7c36 */ /* 0x000fe20008000000 */
[----:B------:R-:W-:Y:S01]  /*10610*/  LOP3.LUT P0, RZ, R144, 0x3, RZ, 0xc0, !PT ;  /* 0x0000000390ff7812 */ /* 0x000fe2000780c0ff */
[----:B------:R-:W-:Y:S01]  /*10620*/  IMAD.X R33, RZ, RZ, R41, P3 ;  /* 0x000000ffff217224 */ /* 0x000fe200018e0629 */
[----:B------:R-:W-:Y:S01]  /*10630*/  LEA R42, P3, R4, UR6, 0x2 ;  /* 0x00000006042a7c11 */ /* 0x000fe2000f8610ff */
[----:B------:R-:W-:Y:S01]  /*10640*/  VIADD R7, R11, 0x8 ;  /* 0x000000080b077836 */ /* 0x000fe20000000000 */
[----:B------:R-:W-:Y:S01]  /*10650*/  LOP3.LUT R34, R34, R35, RZ, 0x3c, !PT ;  /* 0x0000002322227212 */ /* 0x000fe200078e3cff */
[----:B------:R-:W-:Y:S01]  /*10660*/  IMAD.IADD R5, R5, 0x1, R15 ;  /* 0x0000000105057824 */ /* 0x000fe200078e020f */
[----:B------:R-:W-:Y:S01]  /*10670*/  MOV R53, R8 ;  /* 0x0000000800357202 */ /* 0x000fe20000000f00 */
        /* <DEDUP_REMOVED lines=8> */
[----:B------:R-:W0:Y:S01]  /*10700*/  SHFL.IDX PT, R59, R43, RZ, 0x1c1f ;  /* 0x001c1fff2b3b7589 */ /* 0x000e2200000e0000 */
[----:B------:R-:W-:Y:S02]  /*10710*/  F2FP.BF16.F32.PACK_AB R6, R101, R100 ;  /* 0x000000646506723e */ /* 0x000fe400000010ff */
[----:B------:R-:W-:Y:S01]  /*10720*/  F2FP.BF16.F32.PACK_AB R7, R103, R102 ;  /* 0x000000666707723e */ /* 0x000fe200000010ff */
[----:B------:R-:W1:Y:S01]  /*10730*/  SHFL.IDX PT, R61, R43, 0x1, 0x1c1f ;  /* 0x003c1f002b3d7f89 */ /* 0x000e6200000e0000 */
[----:B------:R-:W-:-:S02]  /*10740*/  MOV R52, R12 ;  /* 0x0000000c00347202 */ /* 0x000fc40000000f00 */
[----:B------:R-:W-:Y:S01]  /*10750*/  F2FP.BF16.F32.PACK_AB R8, R105, R104 ;  /* 0x000000686908723e */ /* 0x000fe200000010ff */
[----:B------:R-:W-:Y:S01]  /*10760*/  STSM.16.M88.4 [R53], R4 ;  /* 0x0000000435007844 */ /* 0x000fe20000000200 */
[----:B------:R-:W-:Y:S02]  /*10770*/  F2FP.BF16.F32.PACK_AB R9, R107, R106 ;  /* 0x0000006a6b09723e */ /* 0x000fe400000010ff */
[----:B------:R-:W-:Y:S02]  /*10780*/  F2FP.BF16.F32.PACK_AB R10, R109, R108 ;  /* 0x0000006c6d0a723e */ /* 0x000fe400000010ff */
[----:B------:R-:W-:Y:S02]  /*10790*/  F2FP.BF16.F32.PACK_AB R11, R111, R110 ;  /* 0x0000006e6f0b723e */ /* 0x000fe400000010ff */
[----:B------:R-:W-:Y:S02]  /*107a0*/  F2FP.BF16.F32.PACK_AB R12, R113, R112 ;  /* 0x00000070710c723e */ /* 0x000fe400000010ff */
[----:B------:R-:W-:Y:S01]  /*107b0*/  F2FP.BF16.F32.PACK_AB R13, R115, R114 ;  /* 0x00000072730d723e */ /* 0x000fe200000010ff */
[----:B------:R-:W-:Y:S01]  /*107c0*/  STSM.16.M88.4 [R52], R8 ;  /* 0x0000000834007844 */ /* 0x000fe20000000200 */
[----:B------:R-:W-:-:S02]  /*107d0*/  F2FP.BF16.F32.PACK_AB R14, R117, R116 ;  /* 0x00000074750e723e */ /* 0x000fc400000010ff */
[----:B------:R-:W-:Y:S02]  /*107e0*/  F2FP.BF16.F32.PACK_AB R15, R119, R118 ;  /* 0x00000076770f723e */ /* 0x000fe400000010ff */
[----:B------:R-:W-:Y:S02]  /*107f0*/  F2FP.BF16.F32.PACK_AB R24, R121, R120 ;  /* 0x000000787918723e */ /* 0x000fe400000010ff */
[----:B------:R-:W-:Y:S01]  /*10800*/  F2FP.BF16.F32.PACK_AB R25, R123, R122 ;  /* 0x0000007a7b19723e */ /* 0x000fe200000010ff */
[----:B------:R2:W-:Y:S01]  /*10810*/  STSM.16.M88.4 [R63], R12 ;  /* 0x0000000c3f007844 */ /* 0x0005e20000000200 */
[C---:B------:R-:W-:Y:S02]  /*10820*/  IADD3 R21, P4, R40.reuse, 0x6000, RZ ;  /* 0x0000600028157810 */ /* 0x040fe40007f9e0ff */
[----:B------:R-:W-:Y:S01]  /*10830*/  LOP3.LUT R3, R40, 0x180, RZ, 0xc0, !PT ;  /* 0x0000018028037812 */ /* 0x000fe200078ec0ff */
[----:B------:R3:W-:Y:S01]  /*10840*/  STSM.16.M88.4 [R62], R24 ;  /* 0x000000183e007844 */ /* 0x0007e20000000200 */
[----:B------:R-:W-:Y:S01]  /*10850*/  UIMAD UR5, UR10, UR8, URZ ;  /* 0x000000080a0572a4 */ /* 0x000fe2000f8e023f */
[----:B------:R-:W-:-:S02]  /*10860*/  LOP3.LUT R20, R21, 0x180, RZ, 0xc0, !PT ;  /* 0x0000018015147812 */ /* 0x000fc400078ec0ff */
[----:B------:R-:W-:Y:S01]  /*10870*/  STSM.16.M88.4 [R57], R28 ;  /* 0x0000001c39007844 */ /* 0x000fe20000000200 */
[----:B------:R-:W-:Y:S01]  /*10880*/  UIMAD.WIDE.U32 UR6, UR40, UR8, URZ ;  /* 0x00000008280672a5 */ /* 0x000fe2000f8e003f */
[----:B------:R-:W-:Y:S01]  /*10890*/  SHF.R.U64 R3, R3, 0x3, RZ ;  /* 0x0000000303037819 */ /* 0x000fe200000012ff */
[----:B------:R-:W-:Y:S01]  /*108a0*/  ULDC.64 UR10, c[0x0][0xaf0] ;  /* 0x0002bc00000a7ab9 */ /* 0x000fe20000000a00 */
[----:B------:R-:W-:Y:S08]  /*108b0*/  BAR.SYNC.DEFER_BLOCKING 0x1, 0x180 ;  /* 0x0046000000007b1d */ /* 0x000ff00000010000 */
[----:B--2---:R-:W2:Y:S08]  /*108c0*/  @P1 LDC R15, c[0x0][0xbec] ;  /* 0x0002fb00ff0f1b82 */ /* 0x004eb00000000800 */
[----:B---3--:R-:W3:Y:S01]  /*108d0*/  @P1 LDC R25, c[0x0][0xbf0] ;  /* 0x0002fc00ff191b82 */ /* 0x008ee20000000800 */
[----:B------:R-:W-:Y:S01]  /*108e0*/  UIMAD UR5, UR40, UR9, UR5 ;  /* 0x00000009280572a4 */ /* 0x000fe2000f8e0205 */
[----:B------:R-:W-:-:S02]  /*108f0*/  SHF.R.U64 R20, R20, 0x3, RZ ;  /* 0x0000000314147819 */ /* 0x000fc400000012ff */
[----:B------:R-:W-:Y:S01]  /*10900*/  LOP3.LUT R40, R3, R40, RZ, 0x3c, !PT ;  /* 0x0000002803287212 */ /* 0x000fe200078e3cff */
[----:B0-----:R0:W-:Y:S01]  /*10910*/  @!P2 ST.E desc[UR48][R58.64], R0 ;  /* 0x000000003a00a985 */ /* 0x0011e2000c101930 */
[----:B------:R-:W-:Y:S01]  /*10920*/  UIMAD UR8, UR12, UR10, URZ ;  /* 0x0000000a0c0872a4 */ /* 0x000fe2000f8e023f */
[--C-:B------:R-:W-:Y:S01]  /*10930*/  IMAD.X R3, RZ, RZ, R41.reuse, P5 ;  /* 0x000000ffff037224 */ /* 0x100fe200028e0629 */
[----:B------:R-:W-:Y:S01]  /*10940*/  UIADD3 UR7, UR7, UR5, URZ ;  /* 0x0000000507077290 */ /* 0x000fe2000fffe03f */
[----:B------:R-:W-:Y:S01]  /*10950*/  LOP3.LUT R20, R20, R21, RZ, 0x3c, !PT ;  /* 0x0000001514147212 */ /* 0x000fe200078e3cff */
[----:B0-----:R-:W-:Y:S01]  /*10960*/  IMAD R0, R141, 0x60, R142 ;  /* 0x000000608d007824 */ /* 0x001fe200078e028e */
[----:B------:R-:W-:Y:S01]  /*10970*/  UIMAD UR5, UR44, UR11, UR8 ;  /* 0x0000000b2c0572a4 */ /* 0x000fe2000f8e0208 */
[----:B------:R-:W-:Y:S01]  /*10980*/  IMAD.X R21, RZ, RZ, R41, P4 ;  /* 0x000000ffff157224 */ /* 0x000fe200020e0629 */
[----:B-1----:R0:W-:Y:S01]  /*10990*/  @!P0 ST.E desc[UR48][R60.64], R36 ;  /* 0x000000243c008985 */ /* 0x0021e2000c101930 */
[----:B------:R-:W-:Y:S01]  /*109a0*/  VIADD R14, R0, UR41 ;  /* 0x00000029000e7c36 */ /* 0x000fe20008000000 */
[----:B------:R-:W-:Y:S01]  /*109b0*/  UIMAD.WIDE.U32 UR6, UR44, UR10, UR6 ;  /* 0x0000000a2c0672a5 */ /* 0x000fe2000f8e0006 */
[----:B------:R-:W-:-:S02]  /*109c0*/  ULDC.64 UR8, c[0x0][0xae0] ;  /* 0x0002b80000087ab9 */ /* 0x000fc40000000a00 */
[----:B--2---:R-:W-:Y:S01]  /*109d0*/  @P1 IMAD.HI.U32 R0, R14, R15, RZ ;  /* 0x0000000f0e001227 */ /* 0x004fe200078e00ff */
[----:B------:R1:W5:Y:S03]  /*109e0*/  LD.E.128 R8, desc[UR48][R2.64] ;  /* 0x0000003002087980 */ /* 0x000366000c101d00 */
[----:B------:R-:W-:Y:S01]  /*109f0*/  IMAD.MOV.U32 R13, RZ, RZ, R14 ;  /* 0x000000ffff0d7224 */ /* 0x000fe200078e000e */
[----:B---3--:R-:W-:Y:S01]  /*10a00*/  @P1 SHF.R.U32.HI R13, RZ, R25, R0 ;  /* 0x00000019ff0d1219 */ /* 0x008fe20000011600 */
[----:B------:R-:W-:Y:S01]  /*10a10*/  UIADD3 UR5, UR7, UR5, URZ ;  /* 0x0000000507057290 */ /* 0x000fe2000fffe03f */
[----:B------:R-:W5:Y:S02]  /*10a20*/  LD.E.128 R40, desc[UR48][R40.64] ;  /* 0x0000003028287980 */ /* 0x000f64000c101d00 */
[--C-:B------:R-:W-:Y:S01]  /*10a30*/  SHF.R.S32.HI R0, RZ, 0x1f, R13.reuse ;  /* 0x0000001fff007819 */ /* 0x100fe2000001140d */
[----:B------:R-:W-:Y:S01]  /*10a40*/  IMAD.MOV R12, RZ, RZ, -R13 ;  /* 0x000000ffff0c7224 */ /* 0x000fe200078e0a0d */
[----:B------:R0:W5:Y:S01]  /*10a50*/  LD.E.128 R44, desc[UR48][R38.64] ;  /* 0x00000030262c7980 */ /* 0x000162000c101d00 */
[----:B-1----:R-:W-:-:S02]  /*10a60*/  IMAD.U32 R3, RZ, RZ, UR7 ;  /* 0x00000007ff037e24 */ /* 0x002fc4000f8e00ff */
[----:B------:R-:W-:Y:S01]  /*10a70*/  IMAD R0, R0, UR8, RZ ;  /* 0x0000000800007c24 */ /* 0x000fe2000f8e02ff */
[----:B------:R0:W5:Y:S01]  /*10a80*/  LD.E.128 R48, desc[UR48][R34.64] ;  /* 0x0000003022307980 */ /* 0x000162000c101d00 */
[----:B------:R-:W-:Y:S02]  /*10a90*/  IMAD R37, R37, R12, R14 ;  /* 0x0000000c25257224 */ /* 0x000fe400078e020e */
[----:B------:R-:W-:Y:S01]  /*10aa0*/  IMAD.U32 R2, RZ, RZ, UR6 ;  /* 0x00000006ff027e24 */ /* 0x000fe2000f8e00ff */
[----:B------:R0:W5:Y:S01]  /*10ab0*/  LD.E.128 R4, desc[UR48][R32.64] ;  /* 0x0000003020047980 */ /* 0x000162000c101d00 */
[----:B------:R-:W-:Y:S01]  /*10ac0*/  IMAD.U32 R3, RZ, RZ, UR5 ;  /* 0x00000005ff037e24 */ /* 0x000fe2000f8e00ff */
[----:B------:R-:W-:Y:S01]  /*10ad0*/  ULDC.64 UR6, c[0x0][0xad8] ;  /* 0x0002b60000067ab9 */ /* 0x000fe20000000a00 */
[C---:B------:R-:W-:Y:S01]  /*10ae0*/  IMAD R15, R13.reuse, UR9, R0 ;  /* 0x000000090d0f7c24 */ /* 0x040fe2000f8e0200 */
        /* <DEDUP_REMOVED lines=11> */
[----:B------:R-:W-:Y:S01]  /*10ba0*/  VIADD R25, R142, UR41 ;  /* 0x000000298e197c36 */ /* 0x000fe20008000000 */
[----:B------:R-:W-:Y:S01]  /*10bb0*/  UIADD3 UR5, UR42, 0x2d820, URZ ;  /* 0x0002d8202a057890 */ /* 0x000fe2000fffe03f */
[C---:B------:R-:W-:Y:S02]  /*10bc0*/  IMAD R13, R37.reuse, UR7, R0 ;  /* 0x00000007250d7c24 */ /* 0x040fe4000f8e0200 */
[----:B------:R-:W-:Y:S01]  /*10bd0*/  IMAD.WIDE.U32 R2, R37, UR6, R2 ;  /* 0x0000000625027c25 */ /* 0x000fe2000f8e0002 */
[----:B------:R-:W-:Y:S01]  /*10be0*/  ISETP.GE.AND P0, PT, R25, R56, PT ;  /* 0x000000381900720c */ /* 0x000fe20003f06270 */
[----:B------:R-:W-:Y:S01]  /*10bf0*/  ULDC.64 UR6, c[0x0][0xa80] ;  /* 0x0002a00000067ab9 */ /* 0x000fe20000000a00 */
[----:B------:R-:W-:Y:S01]  /*10c00*/  UPRMT UR5, URZ, 0x654, UR5 ;  /* 0x000006543f057896 */ /* 0x000fe20008000005 */
[----:B------:R-:W-:Y:S01]  /*10c10*/  IMAD.IADD R3, R3, 0x1, R13 ;  /* 0x0000000103037824 */ /* 0x000fe200078e020d */
[----:B------:R-:W-:-:S04]  /*10c20*/  LEA R0, P1, R2, UR6, 0x1 ;  /* 0x0000000602007c11 */ /* 0x000fc8000f8208ff */
[----:B------:R-:W-:Y:S01]  /*10c30*/  LEA.HI.X R24, R2, UR7, R3, 0x1, P1 ;  /* 0x0000000702187c11 */ /* 0x000fe200088f0c03 */
[----:B-1----:R0:W1:Y:S01]  /*10c40*/  SHFL.IDX PT, R12, R0, RZ, 0x1c1f ;  /* 0x001c1fff000c7589 */ /* 0x00206200000e0000 */
[----:B------:R-:W-:Y:S03]  /*10c50*/  BSSY B1, `(.L_x_10815) ;  /* 0x0000010000017945 */ /* 0x000fe60003800000 */
[----:B------:R0:W2:Y:S01]  /*10c60*/  SHFL.IDX PT, R13, R24, RZ, 0x1c1f ;  /* 0x001c1fff180d7589 */ /* 0x0000a200000e0000 */
[----:B------:R-:W-:Y:S01]  /*10c70*/  SYNCS.ARRIVE.TRANS64.RED.A1T0 RZ, [UR5], RZ ;  /* 0x000000ffffff79a7 */ /* 0x000fe20008100405 */
[----:B------:R-:W-:Y:S05]  /*10c80*/  @P0 BRA `(.L_x_10816) ;  /* 0x0000000000300947 */ /* 0x000fea0003800000 */
[----:B------:R-:W-:Y:S02]  /*10c90*/  ULDC UR5, c[0x0][0xac8] ;  /* 0x0002b20000057ab9 */ /* 0x000fe40000000800 */
[----:B------:R-:W-:Y:S02]  /*10ca0*/  ISETP.GE.AND P1, PT, R139, UR5, PT ;  /* 0x000000058b007c0c */ /* 0x000fe4000bf26270 */
[----:B------:R-:W-:Y:S02]  /*10cb0*/  ISETP.GE.AND P2, PT, R140, UR5, PT ;  /* 0x000000058c007c0c */ /* 0x000fe4000bf46270 */
[----:B------:R-:W-:-:S09]  /*10cc0*/  ISETP.GE.AND P0, PT, R138, UR5, PT ;  /* 0x000000058a007c0c */ /* 0x000fd2000bf06270 */
[CC--:B-1----:R-:W-:Y:S02]  /*10cd0*/  @!P1 LEA R14, P3, R139.reuse, R12.reuse, 0x1 ;  /* 0x0000000c8b0e9211 */ /* 0x0c2fe400078608ff */
[----:B0-----:R-:W-:Y:S02]  /*10ce0*/  @!P2 LEA R20, P4, R140, R12, 0x1 ;  /* 0x0000000c8c14a211 */ /* 0x001fe400078808ff */
[----:B--2---:R-:W-:Y:S01]  /*10cf0*/  @!P0 IMAD.WIDE R2, R138, 0x2, R12 ;  /* 0x000000028a028825 */ /* 0x004fe200078e020c */
[-C--:B------:R-:W-:Y:S02]  /*10d00*/  @!P1 LEA.HI.X R15, R139, R13.reuse, R149, 0x1, P3 ;  /* 0x0000000d8b0f9211 */ /* 0x080fe400018f0c95 */
[----:B------:R-:W-:Y:S02]  /*10d10*/  @!P2 LEA.HI.X R21, R140, R13, R148, 0x1, P4 ;  /* 0x0000000d8c15a211 */ /* 0x000fe400020f0c94 */
[----:B-----5:R3:W-:Y:S04]  /*10d20*/  @!P0 ST.E.128 desc[UR48][R2.64], R40 ;  /* 0x0000002802008985 */ /* 0x0207e8000c101d30 */
[----:B------:R3:W-:Y:S04]  /*10d30*/  @!P1 ST.E.128 desc[UR48][R14.64], R48 ;  /* 0x000000300e009985 */ /* 0x0007e8000c101d30 */
[----:B------:R3:W-:Y:S02]  /*10d40*/  @!P2 ST.E.128 desc[UR48][R20.64], R52 ;  /* 0x000000341400a985 */ /* 0x0007e4000c101d30 */
.L_x_10816:
[----:B------:R-:W-:Y:S05]  /*10d50*/  BSYNC B1 ;  /* 0x0000000000017941 */ /* 0x000fea0003800000 */
.L_x_10815:
[----:B---3--:R-:W-:Y:S01]  /*10d60*/  VIADD R3, R25, 0x60 ;  /* 0x0000006019037836 */ /* 0x008fe20000000000 */
[----:B--2---:R2:W3:Y:S04]  /*10d70*/  SHFL.IDX PT, R13, R24, 0x1, 0x1c1f ;  /* 0x003c1f00180d7f89 */ /* 0x0044e800000e0000 */
[----:B------:R-:W-:Y:S01]  /*10d80*/  ISETP.GE.AND P0, PT, R3, R56, PT ;  /* 0x000000380300720c */ /* 0x000fe20003f06270 */
[----:B-1----:R2:W1:-:S12]  /*10d90*/  SHFL.IDX PT, R12, R0, 0x1, 0x1c1f ;  /* 0x003c1f00000c7f89 */ /* 0x00245800000e0000 */
[----:B--2---:R-:W-:Y:S05]  /*10da0*/  @P0 BRA `(.L_x_10817) ;  /* 0x0000000800240947 */ /* 0x004fea0003800000 */
[----:B------:R-:W-:Y:S02]  /*10db0*/  ULDC UR5, c[0x0][0xac8] ;  /* 0x0002b20000057ab9 */ /* 0x000fe40000000800 */
[----:B------:R-:W-:Y:S02]  /*10dc0*/  ISETP.GE.AND P2, PT, R139, UR5, PT ;  /* 0x000000058b007c0c */ /* 0x000fe4000bf46270 */
[----:B------:R-:W-:-:S11]  /*10dd0*/  ISETP.GE.AND P1, PT, R138, UR5, PT ;  /* 0x000000058a007c0c */ /* 0x000fd6000bf26270 */
[C---:B-1----:R-:W-:Y:S02]  /*10de0*/  @!P2 LEA R14, P0, R139.reuse, R12, 0x1 ;  /* 0x0000000c8b0ea211 */ /* 0x042fe400078008ff */
[----:B---3--:R-:W-:Y:S02]  /*10df0*/  @!P1 IMAD.WIDE R2, R138, 0x2, R12 ;  /* 0x000000028a029825 */ /* 0x008fe400078e020c */
[----:B------:R-:W-:Y:S02]  /*10e00*/  @!P2 LEA.HI.X R15, R139, R13, R149, 0x1, P0 ;  /* 0x0000000d8b0fa211 */ /* 0x000fe400000f0c95 */
[----:B------:R-:W-:Y:S01]  /*10e10*/  ISETP.GE.AND P0, PT, R140, UR5, PT ;  /* 0x000000058c007c0c */ /* 0x000fe2000bf06270 */
[----:B-----5:R1:W-:Y:S04]  /*10e20*/  @!P1 ST.E.128 desc[UR48][R2.64], R44 ;  /* 0x0000002c02009985 */ /* 0x0203e8000c101d30 */
[----:B------:R1:W-:Y:S08]  /*10e30*/  @!P2 ST.E.128 desc[UR48][R14.64], R4 ;  /* 0x000000040e00a985 */ /* 0x0003f0000c101d30 */
[----:B------:R-:W-:Y:S05]  /*10e40*/  @P0 BRA `(.L_x_10817) ;  /* 0x0000000400fc0947 */ /* 0x000fea0003800000 */
[----:B-1----:R-:W-:-:S04]  /*10e50*/  LEA R2, P0, R140, R12, 0x1 ;  /* 0x0000000c8c027211 */ /* 0x002fc800078008ff */
[----:B------:R-:W-:-:S05]  /*10e60*/  LEA.HI.X R3, R140, R13, R148, 0x1, P0 ;  /* 0x0000000d8c037211 */ /* 0x000fca00000f0c94 */
[----:B------:R1:W-:Y:S01]  /*10e70*/  ST.E.128 desc[UR48][R2.64], R8 ;  /* 0x0000000802007985 */ /* 0x0003e2000c101d30 */
[----:B------:R-:W-:Y:S05]  /*10e80*/  BRA `(.L_x_10817) ;  /* 0x0000000400ec7947 */ /* 0x000fea0003800000 */
.L_x_10814:
        /* <DEDUP_REMOVED lines=50> */
.L_x_10819:
[----:B------:R-:W-:Y:S05]  /*111b0*/  BSYNC B1 ;  /* 0x0000000000017941 */ /* 0x000fea0003800000 */
.L_x_10818:
        /* <DEDUP_REMOVED lines=19> */
[----:B------:R-:W-:Y:S02]  /*112f0*/  IMAD R7, R8, R7, R6 ;  /* 0x0000000708077224 */ /* 0x000fe400078e0206 */
[----:B------:R-:W-:Y:S02]  /*11300*/  IMAD R0, R0, UR8, RZ ;  /* 0x0000000800007c24 */ /* 0x000fe4000f8e02ff */
[----:B------:R-:W-:Y:S01]  /*11310*/  IMAD.U32 R2, RZ, RZ, UR6 ;  /* 0x00000006ff027e24 */ /* 0x000fe2000f8e00ff */
[----:B------:R-:W-:Y:S01]  /*11320*/  ULDC.64 UR6, c[0x0][0xad8] ;  /* 0x0002b60000067ab9 */ /* 0x000fe20000000a00 */
[----:B------:R-:W-:Y:S01]  /*11330*/  IMAD.U32 R3, RZ, RZ, UR5 ;  /* 0x00000005ff037e24 */ /* 0x000fe2000f8e00ff */
[----:B------:R-:W-:Y:S01]  /*11340*/  ULDC UR5, c[0x0][0xa88] ;  /* 0x0002a20000057ab9 */ /* 0x000fe20000000800 */
[C---:B------:R-:W-:Y:S01]  /*11350*/  IMAD R9, R5.reuse, UR9, R0 ;  /* 0x0000000905097c24 */ /* 0x040fe2000f8e0200 */
[----:B------:R-:W-:Y:S01]  /*11360*/  SHF.R.S32.HI R0, RZ, 0x1f, R7 ;  /* 0x0000001fff007819 */ /* 0x000fe20000011407 */
[----:B------:R-:W-:-:S04]  /*11370*/  IMAD.WIDE.U32 R2, R5, UR8, R2 ;  /* 0x0000000805027c25 */ /* 0x000fc8000f8e0002 */
[----:B------:R-:W-:Y:S02]  /*11380*/  IMAD R0, R0, UR6, RZ ;  /* 0x0000000600007c24 */ /* 0x000fe4000f8e02ff */
[----:B------:R-:W-:Y:S02]  /*11390*/  IMAD.IADD R3, R3, 0x1, R9 ;  /* 0x0000000103037824 */ /* 0x000fe400078e0209 */
[C---:B------:R-:W-:Y:S02]  /*113a0*/  IMAD R5, R7.reuse, UR7, R0 ;  /* 0x0000000707057c24 */ /* 0x040fe4000f8e0200 */
[----:B------:R-:W-:Y:S01]  /*113b0*/  IMAD.WIDE.U32 R2, R7, UR6, R2 ;  /* 0x0000000607027c25 */ /* 0x000fe2000f8e0002 */
[----:B------:R-:W-:-:S03]  /*113c0*/  ULDC.64 UR6, c[0x0][0xa80] ;  /* 0x0002a00000067ab9 */ /* 0x000fc60000000a00 */
[----:B------:R-:W-:Y:S01]  /*113d0*/  IMAD R7, R8, UR5, RZ ;  /* 0x0000000508077c24 */ /* 0x000fe2000f8e02ff */
[----:B------:R-:W-:Y:S01]  /*113e0*/  LEA R4, P1, R2, UR6, 0x1 ;  /* 0x0000000602047c11 */ /* 0x000fe2000f8208ff */
[----:B------:R-:W-:Y:S02]  /*113f0*/  VIADD R0, R142, UR41 ;  /* 0x000000298e007c36 */ /* 0x000fe40008000000 */
[----:B------:R-:W-:-:S03]  /*11400*/  IMAD.IADD R3, R3, 0x1, R5 ;  /* 0x0000000103037824 */ /* 0x000fc600078e0205 */
[----:B------:R-:W-:Y:S02]  /*11410*/  ISETP.GE.AND P0, PT, R0, R7, PT ;  /* 0x000000070000720c */ /* 0x000fe40003f06270 */
[----:B------:R-:W-:Y:S02]  /*11420*/  LEA.HI.X R5, R2, UR7, R3, 0x1, P1 ;  /* 0x0000000702057c11 */ /* 0x000fe400088f0c03 */
[----:B------:R0:W1:Y:S04]  /*11430*/  SHFL.IDX PT, R2, R4, RZ, 0x1c1f ;  /* 0x001c1fff04027589 */ /* 0x00006800000e0000 */
[----:B------:R0:W2:Y:S05]  /*11440*/  SHFL.IDX PT, R3, R5, RZ, 0x1c1f ;  /* 0x001c1fff05037589 */ /* 0x0000aa00000e0000 */
[----:B------:R-:W-:Y:S05]  /*11450*/  @P0 BRA `(.L_x_10821) ;  /* 0x0000000000300947 */ /* 0x000fea0003800000 */
[----:B------:R-:W-:Y:S02]  /*11460*/  ULDC UR5, c[0x0][0xac8] ;  /* 0x0002b20000057ab9 */ /* 0x000fe40000000800 */
[----:B------:R-:W-:Y:S02]  /*11470*/  ISETP.GE.AND P3, PT, R139, UR5, PT ;  /* 0x000000058b007c0c */ /* 0x000fe4000bf66270 */
[----:B------:R-:W-:Y:S02]  /*11480*/  ISETP.GE.AND P4, PT, R140, UR5, PT ;  /* 0x000000058c007c0c */ /* 0x000fe4000bf86270 */
[----:B------:R-:W-:-:S09]  /*11490*/  ISETP.GE.AND P2, PT, R138, UR5, PT ;  /* 0x000000058a007c0c */ /* 0x000fd2000bf46270 */
[CC--:B-1----:R-:W-:Y:S02]  /*114a0*/  @!P3 LEA R10, P0, R139.reuse, R2.reuse, 0x1 ;  /* 0x000000028b0ab211 */ /* 0x0c2fe400078008ff */
[----:B------:R-:W-:Y:S02]  /*114b0*/  @!P4 LEA R12, P1, R140, R2, 0x1 ;  /* 0x000000028c0cc211 */ /* 0x000fe400078208ff */
[----:B--2---:R-:W-:Y:S01]  /*114c0*/  @!P2 IMAD.WIDE R8, R138, 0x2, R2 ;  /* 0x000000028a08a825 */ /* 0x004fe200078e0202 */
[-C--:B------:R-:W-:Y:S02]  /*114d0*/  @!P3 LEA.HI.X R11, R139, R3.reuse, R149, 0x1, P0 ;  /* 0x000000038b0bb211 */ /* 0x080fe400000f0c95 */
[----:B------:R-:W-:Y:S02]  /*114e0*/  @!P4 LEA.HI.X R13, R140, R3, R148, 0x1, P1 ;  /* 0x000000038c0dc211 */ /* 0x000fe400008f0c94 */
[----:B------:R3:W-:Y:S04]  /*114f0*/  @!P2 ST.E.128 desc[UR48][R8.64], RZ ;  /* 0x000000ff0800a985 */ /* 0x0007e8000c101d30 */
[----:B------:R3:W-:Y:S04]  /*11500*/  @!P3 ST.E.128 desc[UR48][R10.64], RZ ;  /* 0x000000ff0a00b985 */ /* 0x0007e8000c101d30 */
[----:B------:R3:W-:Y:S02]  /*11510*/  @!P4 ST.E.128 desc[UR48][R12.64], RZ ;  /* 0x000000ff0c00c985 */ /* 0x0007e4000c101d30 */
.L_x_10821:
[----:B------:R-:W-:Y:S05]  /*11520*/  BSYNC B1 ;  /* 0x0000000000017941 */ /* 0x000fea0003800000 */
.L_x_10820:
[----:B------:R-:W-:Y:S01]  /*11530*/  VIADD R0, R0, 0x60 ;  /* 0x0000006000007836 */ /* 0x000fe20000000000 */
[----:B--2---:R2:W4:Y:S04]  /*11540*/  SHFL.IDX PT, R3, R5, 0x1, 0x1c1f ;  /* 0x003c1f0005037f89 */ /* 0x00452800000e0000 */
[----:B------:R-:W-:Y:S01]  /*11550*/  ISETP.GE.AND P0, PT, R0, R7, PT ;  /* 0x000000070000720c */ /* 0x000fe20003f06270 */
[----:B-1----:R2:W1:-:S12]  /*11560*/  SHFL.IDX PT, R2, R4, 0x1, 0x1c1f ;  /* 0x003c1f0004027f89 */ /* 0x00245800000e0000 */
[----:B--2---:R-:W-:Y:S05]  /*11570*/  @P0 BRA `(.L_x_10817) ;  /* 0x0000000000300947 */ /* 0x004fea0003800000 */
[----:B------:R-:W-:Y:S02]  /*11580*/  ULDC UR5, c[0x0][0xac8] ;  /* 0x0002b20000057ab9 */ /* 0x000fe40000000800 */
[----:B------:R-:W-:Y:S02]  /*11590*/  ISETP.GE.AND P3, PT, R139, UR5, PT ;  /* 0x000000058b007c0c */ /* 0x000fe4000bf66270 */
[----:B------:R-:W-:Y:S02]  /*115a0*/  ISETP.GE.AND P4, PT, R140, UR5, PT ;  /* 0x000000058c007c0c */ /* 0x000fe4000bf86270 */
[----:B------:R-:W-:-:S09]  /*115b0*/  ISETP.GE.AND P2, PT, R138, UR5, PT ;  /* 0x000000058a007c0c */ /* 0x000fd2000bf46270 */
[CC--:B-1----:R-:W-:Y:S02]  /*115c0*/  @!P3 LEA R6, P0, R139.reuse, R2.reuse, 0x1 ;  /* 0x000000028b06b211 */ /* 0x0c2fe400078008ff */
[----:B---3--:R-:W-:Y:S02]  /*115d0*/  @!P4 LEA R8, P1, R140, R2, 0x1 ;  /* 0x000000028c08c211 */ /* 0x008fe400078208ff */
[----:B0---4-:R-:W-:Y:S01]  /*115e0*/  @!P2 IMAD.WIDE R4, R138, 0x2, R2 ;  /* 0x000000028a04a825 */ /* 0x011fe200078e0202 */
[-C--:B------:R-:W-:Y:S02]  /*115f0*/  @!P3 LEA.HI.X R7, R139, R3.reuse, R149, 0x1, P0 ;  /* 0x000000038b07b211 */ /* 0x080fe400000f0c95 */
[----:B------:R-:W-:Y:S02]  /*11600*/  @!P4 LEA.HI.X R9, R140, R3, R148, 0x1, P1 ;  /* 0x000000038c09c211 */ /* 0x000fe400008f0c94 */
[----:B------:R2:W-:Y:S04]  /*11610*/  @!P2 ST.E.128 desc[UR48][R4.64], RZ ;  /* 0x000000ff0400a985 */ /* 0x0005e8000c101d30 */
[----:B------:R2:W-:Y:S04]  /*11620*/  @!P3 ST.E.128 desc[UR48][R6.64], RZ ;  /* 0x000000ff0600b985 */ /* 0x0005e8000c101d30 */
[----:B------:R2:W-:Y:S02]  /*11630*/  @!P4 ST.E.128 desc[UR48][R8.64], RZ ;  /* 0x000000ff0800c985 */ /* 0x0005e4000c101d30 */
.L_x_10817:
[----:B------:R-:W-:Y:S05]  /*11640*/  BSYNC B0 ;  /* 0x0000000000007941 */ /* 0x000fea0003800000 */
.L_x_10813:
[----:B------:R-:W-:Y:S02]  /*11650*/  ULDC UR5, c[0x0][0xc38] ;  /* 0x00030e0000057ab9 */ /* 0x000fe40000000800 */
[----:B------:R-:W-:-:S06]  /*11660*/  UISETP.GE.AND UP0, UPT, UR4, UR5, UPT ;  /* 0x000000050400728c */ /* 0x000fcc000bf06270 */
[----:B------:R-:W-:-:S13]  /*11670*/  PLOP3.LUT P0, PT, PT, PT, UP0, 0x80, 0x0 ;  /* 0x000000000000781c */ /* 0x000fda0003f0f008 */
[----:B------:R-:W-:Y:S05]  /*11680*/  @!P0 BRA `(.L_x_10822) ;  /* 0xfffffef800208947 */ /* 0x000fea000383ffff */
[----:B------:R-:W-:Y:S05]  /*11690*/  EXIT ;  /* 0x000000000000794d */ /* 0x000fea0003800000 */
.L_x_10732:
[----:B------:R-:W-:-:S08]  /*116a0*/  NOP ;  /* 0x0000000000007918 */ /* 0x000fd00000000000 */
[----:B------:R-:W0:-:S00]  /*116b0*/  USETMAXREG.DEALLOC.CTAPOOL 0x20 ;  /* 0x00000020000079c8 */ /* 0x000e0000080e0500 */
[----:B0-----:R-:W-:-:S06]  /*116c0*/  LOP3.LUT R0, R0, 0x3, RZ, 0xc0, !PT ;  /* 0x0000000300007812 */ /* 0x001fcc00078ec0ff */
[----:B------:R-:W0:Y:S01]  /*116d0*/  S2UR UR6, SR_CTAID.X ;  /* 0x00000000000679c3 */ /* 0x000e220000002500 */
[----:B------:R-:W-:Y:S01]  /*116e0*/  LOP3.LUT R19, R19, 0xfffffffb, RZ, 0xc0, !PT ;  /* 0xfffffffb13137812 */ /* 0x000fe200078ec0ff */
[----:B------:R-:W-:Y:S01]  /*116f0*/  IMAD.MOV.U32 R16, RZ, RZ, RZ ;  /* 0x000000ffff107224 */ /* 0x000fe200078e00ff */
[----:B------:R1:W2:Y:S01]  /*11700*/  SHFL.IDX PT, R2, R0, RZ, 0x1f ;  /* 0x00001fff00027589 */ /* 0x0002a200000e0000 */
[----:B------:R-:W-:Y:S02]  /*11710*/  IMAD.MOV.U32 R24, RZ, RZ, 0x1 ;  /* 0x00000001ff187424 */ /* 0x000fe400078e00ff */
[----:B------:R-:W-:Y:S02]  /*11720*/  IMAD.MOV.U32 R29, RZ, RZ, RZ ;  /* 0x000000ffff1d7224 */ /* 0x000fe400078e00ff */
[----:B-1----:R-:W0:Y:S01]  /*11730*/  LDC R0, c[0x0][0xc38] ;  /* 0x00030e00ff007b82 */ /* 0x002e220000000800 */
[----:B--2---:R-:W-:-:S13]  /*11740*/  ISETP.NE.AND P0, PT, R2, RZ, PT ;  /* 0x000000ff0200720c */ /* 0x004fda0003f05270 */
[----:B------:R-:W-:Y:S01]  /*11750*/  @P0 LOP3.LUT R19, R19, 0x4, RZ, 0xfc, !PT ;  /* 0x0000000413130812 */ /* 0x000fe200078efcff */
[----:B------:R-:W-:Y:S06]  /*11760*/  @P0 BAR.ARV 0x4, 0x200 ;  /* 0x0108000000000b1d */ /* 0x000fec0000002000 */
[----:B0-----:R-:W-:-:S13]  /*11770*/  ISETP.LE.AND P0, PT, R0, UR6, PT ;  /* 0x0000000600007c0c */ /* 0x001fda000bf03270 */
[----:B------:R-:W-:Y:S05]  /*11780*/  @P0 BRA `(.L_x_10823) ;  /* 0x0000004800640947 */ /* 0x000fea0003800000 */
[----:B------:R-:W0:Y:S01]  /*11790*/  S2R R6, SR_TID.X ;  /* 0x0000000000067919 */ /* 0x000e220000002100 */
[----:B------:R-:W1:Y:S01]  /*117a0*/  S2UR UR5, SR_CgaCtaId ;  /* 0x00000000000579c3 */ /* 0x000e620000008800 */
[----:B------:R-:W-:Y:S01]  /*117b0*/  UMOV UR4, 0x400 ;  /* 0x0000040000047882 */ /* 0x000fe20000000000 */
[----:B------:R-:W-:Y:S01]  /*117c0*/  IMAD.U32 R27, RZ, RZ, UR6 ;  /* 0x00000006ff1b7e24 */ /* 0x000fe2000f8e00ff */
[----:B------:R-:W-:Y:S01]  /*117d0*/  ULDC UR42, c[0x0][0xc] ;  /* 0x00000300002a7ab9 */ /* 0x000fe20000000800 */
[----:B------:R-:W-:Y:S01]  /*117e0*/  IMAD.MOV.U32 R24, RZ, RZ, 0x1 ;  /* 0x00000001ff187424 */ /* 0x000fe200078e00ff */
[----:B------:R-:W-:Y:S01]  /*117f0*/  ULDC.64 UR46, c[0x0][0x198] ;  /* 0x00006600002e7ab9 */ /* 0x000fe20000000a00 */
[----:B------:R-:W-:Y:S02]  /*11800*/  IMAD.MOV.U32 R29, RZ, RZ, RZ ;  /* 0x000000ffff1d7224 */ /* 0x000fe400078e00ff */
[----:B------:R-:W-:Y:S01]  /*11810*/  IMAD.MOV.U32 R16, RZ, RZ, RZ ;  /* 0x000000ffff107224 */ /* 0x000fe200078e00ff */
[----:B-1----:R-:W-:-:S06]  /*11820*/  ULEA UR4, UR5, UR4, 0x18 ;  /* 0x0000000405047291 */ /* 0x002fcc000f8ec03f */
[----:B------:R-:W-:Y:S01]  /*11830*/  IMAD.U32 R17, RZ, RZ, UR4 ;  /* 0x00000004ff117e24 */ /* 0x000fe2000f8e00ff */
[C---:B0-----:R-:W-:Y:S01]  /*11840*/  LOP3.LUT R5, R6.reuse, 0x7f, RZ, 0xc0, !PT ;  /* 0x0000007f06057812 */ /* 0x041fe200078ec0ff */
[C---:B------:R-:W-:Y:S01]  /*11850*/  IMAD.SHL.U32 R0, R6.reuse, 0x8, RZ ;  /* 0x0000000806007824 */ /* 0x040fe200078e00ff */
[----:B------:R-:W-:-:S03]  /*11860*/  LOP3.LUT R28, R6, 0x1f, RZ, 0xc0, !PT ;  /* 0x0000001f061c7812 */ /* 0x000fc600078ec0ff */
[----:B------:R-:W-:Y:S01]  /*11870*/  IMAD.SHL.U32 R4, R5, 0x8, RZ ;  /* 0x0000000805047824 */ /* 0x000fe200078e00ff */
[C---:B------:R-:W-:Y:S02]  /*11880*/  LOP3.LUT R3, R0.reuse, 0x20, RZ, 0xc0, !PT ;  /* 0x0000002000037812 */ /* 0x040fe400078ec0ff */
[----:B------:R-:W-:Y:S02]  /*11890*/  LOP3.LUT R2, R0, 0xd8, RZ, 0xc0, !PT ;  /* 0x000000d800027812 */ /* 0x000fe400078ec0ff */
[----:B------:R-:W-:Y:S02]  /*118a0*/  LOP3.LUT R3, R3, 0x300, R4, 0xf8, !PT ;  /* 0x0000030003037812 */ /* 0x000fe400078ef804 */
[----:B------:R-:W-:Y:S02]  /*118b0*/  LOP3.LUT R2, R2, 0x18, R6, 0x78, !PT ;  /* 0x0000001802027812 */ /* 0x000fe400078e7806 */
[----:B------:R-:W-:Y:S02]  /*118c0*/  LOP3.LUT R0, R0, 0x18, RZ, 0xc0, !PT ;  /* 0x0000001800007812 */ /* 0x000fe400078ec0ff */
[----:B------:R-:W-:Y:S01]  /*118d0*/  LOP3.LUT R26, R3, R2, RZ, 0xfc, !PT ;  /* 0x00000002031a7212 */ /* 0x000fe200078efcff */
[----:B------:R-:W-:Y:S01]  /*118e0*/  IMAD.SHL.U32 R2, R6, 0x20, RZ ;  /* 0x0000002006027824 */ /* 0x000fe200078e00ff */
[----:B------:R-:W-:-:S03]  /*118f0*/  SHF.R.U32.HI R3, RZ, 0x2, R5 ;  /* 0x00000002ff037819 */ /* 0x000fc60000011605 */
[----:B------:R-:W-:Y:S01]  /*11900*/  IMAD R26, R26, 0x2, R17 ;  /* 0x000000021a1a7824 */ /* 0x000fe200078e0211 */
[----:B------:R-:W-:Y:S02]  /*11910*/  LOP3.LUT R3, R3, 0x60, R2, 0xf8, !PT ;  /* 0x0000006003037812 */ /* 0x000fe400078ef802 */
[C---:B------:R-:W-:Y:S02]  /*11920*/  LOP3.LUT R2, R0.reuse, 0x20, RZ, 0xfc, !PT ;  /* 0x0000002000027812 */ /* 0x040fe400078efcff */
[----:B------:R-:W-:-:S07]  /*11930*/  LOP3.LUT R0, R0, 0x40, RZ, 0xfc, !PT ;  /* 0x0000004000007812 */ /* 0x000fce00078efcff */
.L_x_10921:
[----:B------:R-:W-:Y:S01]  /*11940*/  ULDC UR8, c[0x0][0xc60] ;  /* 0x0003180000087ab9 */ /* 0x000fe20000000800 */
[C---:B------:R-:W-:Y:S01]  /*11950*/  R2UR UR7, R27.reuse ;  /* 0x000000001b0772ca */ /* 0x040fe200000e0000 */
[----:B------:R-:W-:Y:S01]  /*11960*/  UISETP.NE.AND UP0, UPT, UR8, 0x1, UPT ;  /* 0x000000010800788c */ /* 0x000fe2000bf05270 */
[----:B------:R-:W-:-:S10]  /*11970*/  R2UR UR6, R27 ;  /* 0x000000001b0672ca */ /* 0x000fd400000e0000 */
        /* <DEDUP_REMOVED lines=9> */
[----:B0-----:R-:W-:Y:S05]  /*11a10*/  @!P0 BRA `(.L_x_10824) ;  /* 0x0000000000208947 */ /* 0x001fea0003800000 */
        /* <DEDUP_REMOVED lines=8> */
.L_x_10824:
[----:B------:R-:W-:Y:S01]  /*11aa0*/  ULDC UR9, c[0x0][0xc54] ;  /* 0x0003150000097ab9 */ /* 0x000fe20000000800 */
[----:B------:R-:W-:Y:S01]  /*11ab0*/  UMOV UR6, UR8 ;  /* 0x0000000800067c82 */ /* 0x000fe20008000000 */
[----:B------:R-:W-:-:S11]  /*11ac0*/  UISETP.NE.AND UP0, UPT, UR9, 0x1, UPT ;  /* 0x000000010900788c */ /* 0x000fd6000bf05270 */
[----:B------:R-:W-:Y:S02]  /*11ad0*/  @UP0 ULDC.64 UR10, c[0x0][0xc58] ;  /* 0x00031600000a0ab9 */ /* 0x000fe40000000a00 */
[----:B------:R-:W-:-:S04]  /*11ae0*/  UIMAD.WIDE.U32 UR4, UR8, UR10, URZ ;  /* 0x0000000a080472a5 */ /* 0x000fc8000f8e003f */
[----:B------:R-:W-:-:S04]  /*11af0*/  @UP0 USHF.R.U32.HI UR6, URZ, UR11, UR5 ;  /* 0x0000000b3f060299 */ /* 0x000fc80008011605 */
[----:B------:R-:W-:-:S12]  /*11b00*/  UIMAD UR4, UR6, UR9, URZ ;  /* 0x00000009060472a4 */ /* 0x000fd8000f8e023f */
.L_x_10825:
[----:B------:R-:W-:Y:S02]  /*11b10*/  ULOP3.LUT UR5, URZ, UR6, URZ, 0x33, !UPT ;  /* 0x000000063f057292 */ /* 0x000fe4000f8e333f */
[----:B------:R-:W-:Y:S01]  /*11b20*/  UIADD3 UR4, UR8, -UR4, URZ ;  /* 0x8000000408047290 */ /* 0x000fe2000fffe03f */
[----:B------:R-:W-:Y:S01]  /*11b30*/  ULDC UR15, c[0x0][0xc48] ;  /* 0x00031200000f7ab9 */ /* 0x000fe20000000800 */
[----:B------:R-:W-:Y:S01]  /*11b40*/  ULDC UR9, c[0x0][0x448] ;  /* 0x0001120000097ab9 */ /* 0x000fe20000000800 */
[----:B------:R-:W-:Y:S01]  /*11b50*/  ULDC UR41, c[0x0][0xc3c] ;  /* 0x00030f0000297ab9 */ /* 0x000fe20000000800 */
[----:B------:R-:W-:Y:S02]  /*11b60*/  UISETP.NE.AND UP2, UPT, UR15, 0x1, UPT ;  /* 0x000000010f00788c */ /* 0x000fe4000bf45270 */
[----:B------:R-:W-:Y:S02]  /*11b70*/  UISETP.NE.AND UP1, UPT, UR9, 0x1, UPT ;  /* 0x000000010900788c */ /* 0x000fe4000bf25270 */
[----:B------:R-:W-:Y:S01]  /*11b80*/  UIADD3 UR41, UR5, UR41, URZ ;  /* 0x0000002905297290 */ /* 0x000fe2000fffe03f */
[----:B------:R-:W-:Y:S01]  /*11b90*/  ULDC UR14, c[0x0][0xc54] ;  /* 0x00031500000e7ab9 */ /* 0x000fe20000000800 */
[----:B------:R-:W-:Y:S01]  /*11ba0*/  ULDC.64 UR10, c[0x0][0x418] ;  /* 0x00010600000a7ab9 */ /* 0x000fe20000000a00 */
[----:B------:R-:W-:-:S02]  /*11bb0*/  UIMAD UR14, UR7, UR14, UR4 ;  /* 0x0000000e070e72a4 */ /* 0x000fc4000f8e0204 */
[----:B------:R-:W-:Y:S01]  /*11bc0*/  UISETP.NE.U32.AND UP0, UPT, UR10, URZ, UPT ;  /* 0x0000003f0a00728c */ /* 0x000fe2000bf05070 */
[----:B------:R-:W-:Y:S01]  /*11bd0*/  ULDC.64 UR4, c[0x0][0x9e0] ;  /* 0x0002780000047ab9 */ /* 0x000fe20000000a00 */
[----:B------:R-:W-:Y:S02]  /*11be0*/  UIMAD UR41, UR41, 0xc0, URZ ;  /* 0x000000c0292978a4 */ /* 0x000fe4000f8e023f */
[----:B------:R-:W-:Y:S02]  /*11bf0*/  UISETP.GE.AND UP3, UPT, UR5, 0x1, UPT ;  /* 0x000000010500788c */ /* 0x000fe4000bf66270 */
[----:B------:R-:W-:Y:S02]  /*11c00*/  UISETP.NE.AND.EX UP0, UPT, UR11, URZ, UPT, UP0 ;  /* 0x0000003f0b00728c */ /* 0x000fe4000bf05300 */
[----:B------:R-:W-:Y:S01]  /*11c10*/  UIADD3 UR9, UR41, 0xbf, URZ ;  /* 0x000000bf29097890 */ /* 0x000fe2000fffe03f */
[----:B------:R-:W-:Y:S01]  /*11c20*/  ULDC UR8, c[0x0][0x424] ;  /* 0x0001090000087ab9 */ /* 0x000fe20000000800 */
[----:B------:R-:W-:Y:S01]  /*11c30*/  ULDC UR6, c[0x0][0x288] ;  /* 0x0000a20000067ab9 */ /* 0x000fe20000000800 */
[----:B------:R-:W-:Y:S01]  /*11c40*/  @UP2 ULDC UR10, c[0x0][0xc4c] ;  /* 0x00031300000a2ab9 */ /* 0x000fe20000000800 */
[----:B------:R-:W-:Y:S01]  /*11c50*/  @UP1 ULDC UR12, c[0x0][0x44c] ;  /* 0x00011300000c1ab9 */ /* 0x000fe20000000800 */
[----:B------:R-:W-:Y:S01]  /*11c60*/  UIADD3 UR16, -UR6, 0x1, URZ ;  /* 0x0000000106107890 */ /* 0x000fe2000fffe13f */
[----:B------:R-:W-:Y:S01]  /*11c70*/  PLOP3.LUT P1, PT, PT, PT, UP3, 0x80, 0x0 ;  /* 0x000000000000781c */ /* 0x000fe20003f2f038 */
[----:B------:R-:W-:-:S02]  /*11c80*/  UIMAD.WIDE.U32 UR10, UR14, UR10, URZ ;  /* 0x0000000a0e0a72a5 */ /* 0x000fc4000f8e003f */
[----:B------:R-:W-:Y:S02]  /*11c90*/  USEL UR8, UR8, 0x1, UP0 ;  /* 0x0000000108087887 */ /* 0x000fe40008000000 */
        /* <DEDUP_REMOVED lines=23> */
.L_x_10827:
[----:B------:R-:W-:-:S11]  /*11e10*/  UISETP.NE.AND UP0, UPT, UR5, 0x1, UPT ;  /* 0x000000010500788c */ /* 0x000fd6000bf05270 */
[----:B------:R-:W-:Y:S02]  /*11e20*/  @UP0 ULDC.64 UR12, c[0x0][0x9e8] ;  /* 0x00027a00000c0ab9 */ /* 0x000fe40000000a00 */
[----:B------:R-:W-:-:S04]  /*11e30*/  UIMAD.WIDE.U32 UR10, UR9, UR12, URZ ;  /* 0x0000000c090a72a5 */ /* 0x000fc8000f8e003f */
[----:B------:R-:W-:-:S12]  /*11e40*/  @UP0 USHF.R.U32.HI UR9, URZ, UR13, UR11 ;  /* 0x0000000d3f090299 */ /* 0x000fd8000801160b */
.L_x_10828:
[----:B------:R-:W-:-:S04]  /*11e50*/  UIMAD UR9, UR9, UR5, UR5 ;  /* 0x00000005090972a4 */ /* 0x000fc8000f8e0205 */
[----:B------:R-:W-:-:S04]  /*11e60*/  UISETP.LT.AND UP0, UPT, UR4, UR9, UPT ;  /* 0x000000090400728c */ /* 0x000fc8000bf01270 */
[----:B------:R-:W-:-:S12]  /*11e70*/  USEL UR4, UR4, UR9, UP0 ;  /* 0x0000000904047287 */ /* 0x000fd80008000000 */
.L_x_10826:
        /* <DEDUP_REMOVED lines=30> */
.L_x_10830:
[----:B------:R-:W-:-:S11]  /*12060*/  UISETP.NE.AND UP0, UPT, UR5, 0x1, UPT ;  /* 0x000000010500788c */ /* 0x000fd6000bf05270 */
[----:B------:R-:W-:Y:S02]  /*12070*/  @UP0 ULDC.64 UR10, c[0x0][0x9e8] ;  /* 0x00027a00000a0ab9 */ /* 0x000fe40000000a00 */
[----:B------:R-:W-:-:S04]  /*12080*/  UIMAD.WIDE.U32 UR6, UR4, UR10, URZ ;  /* 0x0000000a040672a5 */ /* 0x000fc8000f8e003f */
[----:B------:R-:W-:-:S12]  /*12090*/  @UP0 USHF.R.U32.HI UR4, URZ, UR11, UR7 ;  /* 0x0000000b3f040299 */ /* 0x000fd80008011607 */
.L_x_10831:
[----:B------:R-:W-:-:S04]  /*120a0*/  UIMAD UR4, UR4, UR5, URZ ;  /* 0x00000005040472a4 */ /* 0x000fc8000f8e023f */
[----:B------:R-:W-:-:S04]  /*120b0*/  UISETP.LT.AND UP0, UPT, UR8, UR4, UPT ;  /* 0x000000040800728c */ /* 0x000fc8000bf01270 */
[----:B------:R-:W-:-:S12]  /*120c0*/  USEL UR8, UR8, UR4, !UP0 ;  /* 0x0000000408087287 */ /* 0x000fd8000c000000 */
.L_x_10829:
        /* <DEDUP_REMOVED lines=19> */
[----:B-1----:R-:W2:Y:S01]  /*12200*/  @P0 ATOMG.E.ADD.STRONG.GPU PT, R3, desc[UR48][R2.64], R5 ;  /* 0x00000005020309a8 */ /* 0x002ea200081ee1f0 */
[----:B------:R-:W0:Y:S02]  /*12210*/  S2R R4, SR_LTMASK ;  /* 0x0000000000047919 */ /* 0x000e240000003900 */
[----:B0-----:R-:W-:-:S04]  /*12220*/  LOP3.LUT R4, R4, UR4, RZ, 0xc0, !PT ;  /* 0x0000000404047c12 */ /* 0x001fc8000f8ec0ff */
[----:B------:R-:W0:Y:S01]  /*12230*/  POPC R27, R4 ;  /* 0x00000004001b7309 */ /* 0x000e220000000000 */
[----:B--2---:R-:W0:Y:S02]  /*12240*/  SHFL.IDX PT, R0, R3, R0, 0x1f ;  /* 0x00001f0003007589 */ /* 0x004e2400000e0000 */
[----:B0-----:R-:W-:Y:S01]  /*12250*/  IADD3 R27, R0, UR42, R27 ;  /* 0x0000002a001b7c10 */ /* 0x001fe2000fffe01b */
[----:B------:R-:W-:Y:S06]  /*12260*/  BRA `(.L_x_10834) ;  /* 0x0000003c00447947 */ /* 0x000fec0003800000 */
.L_x_10833:
        /* <DEDUP_REMOVED lines=20> */
.L_x_10836:
[----:B------:R-:W-:Y:S05]  /*123b0*/  BSYNC B6 ;  /* 0x0000000000067941 */ /* 0x000fea0003800000 */
.L_x_10835:
        /* <DEDUP_REMOVED lines=20> */
.L_x_10839:
        /* <DEDUP_REMOVED lines=15> */
.L_x_10838:
[----:B------:R-:W-:Y:S05]  /*125f0*/  BSYNC B6 ;  /* 0x0000000000067941 */ /* 0x000fea0003800000 */
.L_x_10837:
[----:B------:R-:W-:Y:S01]  /*12600*/  ULDC.64 UR4, c[0x0][0x9f8] ;  /* 0x00027e0000047ab9 */ /* 0x000fe20000000a00 */
[----:B------:R-:W-:Y:S01]  /*12610*/  IMAD.U32 R23, RZ, RZ, UR43 ;  /* 0x0000002bff177e24 */ /* 0x000fe2000f8e00ff */
[----:B------:R-:W-:-:S04]  /*12620*/  UISETP.NE.U32.AND UP0, UPT, UR4, URZ, UPT ;  /* 0x0000003f0400728c */ /* 0x000fc8000bf05070 */
        /* <DEDUP_REMOVED lines=18> */
[----:B--2---:R-:W-:Y:S02]  /*12750*/  SHF.R.S32.HI R25, RZ, 0x1f, R23 ;  /* 0x0000001fff197819 */ /* 0x004fe40000011417 */
[----:B------:R-:W-:Y:S01]  /*12760*/  SEL R18, R23, RZ, !P1 ;  /* 0x000000ff17127207 */ /* 0x000fe20004800000 */
[----:B------:R-:W-:Y:S06]  /*12770*/  BRA.DIV UR4, `(.L_x_10840) ;  /* 0x0000004204207947 */ /* 0x000fec000b800000 */
[----:B------:R0:W1:Y:S02]  /*12780*/  SHFL.IDX PT, R14, R20, RZ, 0x1f ;  /* 0x00001fff140e7589 */ /* 0x00006400000e0000 */
.L_x_10936:
[----:B-1----:R-:W-:Y:S02]  /*12790*/  ISETP.NE.AND P0, PT, R14, RZ, PT ;  /* 0x000000ff0e00720c */ /* 0x002fe40003f05270 */
[----:B------:R-:W-:Y:S02]  /*127a0*/  PLOP3.LUT P2, PT, PT, PT, PT, 0x8, 0x0 ;  /* 0x000000000000781c */ /* 0x000fe40003f4e170 */
[----:B------:R-:W-:-:S11]  /*127b0*/  LOP3.LUT R19, R19, 0xfffffffd, RZ, 0xc0, !PT ;  /* 0xfffffffd13137812 */ /* 0x000fd600078ec0ff */
[----:B------:R-:W-:Y:S01]  /*127c0*/  @P2 LOP3.LUT R19, R19, 0x2, RZ, 0xfc, !PT ;  /* 0x0000000213132812 */ /* 0x000fe200078efcff */
[----:B------:R-:W-:Y:S06]  /*127d0*/  @P0 BRA `(.L_x_10841) ;  /* 0x0000000400140947 */ /* 0x000fec0003800000 */
[----:B------:R-:W-:-:S03]  /*127e0*/  UMOV UR4, 0xffffffff ;  /* 0xffffffff00047882 */ /* 0x000fc60000000000 */
[----:B------:R-:W-:Y:S05]  /*127f0*/  BRA.DIV UR4, `(.L_x_10842) ;  /* 0x0000004204207947 */ /* 0x000fea000b800000 */
[----:B------:R-:W-:-:S13]  /*12800*/  ELECT P6, URZ, PT ;  /* 0x00000000003f782f */ /* 0x000fda00038c0000 */
.L_x_10939:
[----:B------:R-:W-:Y:S05]  /*12810*/  @!P6 BRA `(.L_x_10841) ;  /* 0x000000040004e947 */ /* 0x000fea0003800000 */
[----:B------:R-:W-:Y:S01]  /*12820*/  IMAD.MOV.U32 R18, RZ, RZ, R23 ;  /* 0x000000ffff127224 */ /* 0x000fe200078e0017 */
[----:B------:R-:W-:Y:S06]  /*12830*/  @!P1 BRA `(.L_x_10843) ;  /* 0x0000000000489947 */ /* 0x000fec0003800000 */
[----:B------:R-:W1:Y:S01]  /*12840*/  LDC R0, c[0x0][0x43c] ;  /* 0x00010f00ff007b82 */ /* 0x000e620000000800 */
[----:B------:R-:W-:Y:S01]  /*12850*/  IMAD.MOV.U32 R6, RZ, RZ, R22 ;  /* 0x000000ffff067224 */ /* 0x000fe200078e0016 */
[----:B------:R-:W-:Y:S02]  /*12860*/  ULDC.64 UR4, c[0x0][0x428] ;  /* 0x00010a0000047ab9 */ /* 0x000fe40000000a00 */
[----:B------:R-:W-:-:S04]  /*12870*/  IMAD R8, R25, UR4, RZ ;  /* 0x0000000419087c24 */ /* 0x000fc8000f8e02ff */
[----:B------:R-:W-:Y:S01]  /*12880*/  IMAD R7, R23, UR5, R8 ;  /* 0x0000000517077c24 */ /* 0x000fe2000f8e0208 */
[----:B-1----:R-:W-:-:S13]  /*12890*/  ISETP.NE.AND P0, PT, R0, 0x1, PT ;  /* 0x000000010000780c */ /* 0x002fda0003f05270 */
[----:B------:R-:W1:Y:S02]  /*128a0*/  @P0 LDC.64 R4, c[0x0][0x440] ;  /* 0x00011000ff040b82 */ /* 0x000e640000000a00 */
[----:B-1----:R-:W-:-:S05]  /*128b0*/  @P0 IMAD.HI.U32 R4, R22, R4, RZ ;  /* 0x0000000416040227 */ /* 0x002fca00078e00ff */
[----:B------:R-:W-:-:S04]  /*128c0*/  @P0 SHF.R.U32.HI R6, RZ, R5, R4 ;  /* 0x00000005ff060219 */ /* 0x000fc80000011604 */
[--C-:B------:R-:W-:Y:S01]  /*128d0*/  SHF.R.S32.HI R5, RZ, 0x1f, R6.reuse ;  /* 0x0000001fff057819 */ /* 0x100fe20000011406 */
[----:B------:R-:W-:-:S04]  /*128e0*/  IMAD.MOV.U32 R4, RZ, RZ, R6 ;  /* 0x000000ffff047224 */ /* 0x000fc800078e0006 */
[----:B------:R-:W-:-:S04]  /*128f0*/  IMAD.WIDE.U32 R4, R23, UR4, R4 ;  /* 0x0000000417047c25 */ /* 0x000fc8000f8e0004 */
[----:B------:R-:W-:Y:S01]  /*12900*/  IMAD.IADD R5, R5, 0x1, R7 ;  /* 0x0000000105057824 */ /* 0x000fe200078e0207 */
[----:B------:R-:W-:-:S04]  /*12910*/  LEA R2, P0, R4, R2, 0x2 ;  /* 0x0000000204027211 */ /* 0x000fc800078010ff */
[----:B------:R-:W-:-:S05]  /*12920*/  LEA.HI.X R3, R4, R3, R5, 0x2, P0 ;  /* 0x0000000304037211 */ /* 0x000fca00000f1405 */
[----:B------:R1:W5:Y:S01]  /*12930*/  LDG.E R18, desc[UR48][R2.64] ;  /* 0x0000003002127981 */ /* 0x000362000c1e1900 */
[----:B------:R-:W-:-:S04]  /*12940*/  IMAD.MOV R5, RZ, RZ, -R6 ;  /* 0x000000ffff057224 */ /* 0x000fc800078e0a06 */
[----:B------:R-:W-:-:S07]  /*12950*/  IMAD R22, R0, R5, R22 ;  /* 0x0000000500167224 */ /* 0x000fce00078e0216 */
.L_x_10843:
[----:B------:R-:W2:Y:S01]  /*12960*/  S2R R0, SR_TID.X ;  /* 0x0000000000007919 */ /* 0x000ea20000002100 */
[----:B-1----:R-:W-:Y:S01]  /*12970*/  IMAD R3, R16, 0x8, R17 ;  /* 0x0000000810037824 */ /* 0x002fe200078e0211 */
[----:B--2---:R-:W-:Y:S02]  /*12980*/  LOP3.LUT R2, R0, 0x7f, RZ, 0xc0, !PT ;  /* 0x0000007f00027812 */ /* 0x004fe400078ec0ff */
[----:B------:R-:W-:Y:S02]  /*12990*/  SHF.L.U32 R0, R24, 0x1f, RZ ;  /* 0x0000001f18007819 */ /* 0x000fe400000006ff */
[----:B------:R-:W-:Y:S02]  /*129a0*/  ISETP.NE.AND P1, PT, R2, RZ, PT ;  /* 0x000000ff0200720c */ /* 0x000fe40003f25270 */
[----:B------:R-:W1:Y:S02]  /*129b0*/  SYNCS.PHASECHK.TRANS64.TRYWAIT P0, [R3+URZ+0x2d840], R0 ;  /* 0x02d84000030075a7 */ /* 0x000e64000800017f */
[----:B-1----:R-:W-:Y:S09]  /*129c0*/  @!P0 BRA `(.L_x_10844) ;  /* 0x0000003c00cc8947 */ /* 0x002ff20003800000 */
.L_x_10940:
[----:B------:R-:W-:Y:S05]  /*129d0*/  @P1 BRA `(.L_x_10845) ;  /* 0x0000000000141947 */ /* 0x000fea0003800000 */
[----:B------:R-:W-:Y:S01]  /*129e0*/  ISETP.NE.AND P0, PT, R28, RZ, PT ;  /* 0x000000ff1c00720c */ /* 0x000fe20003f05270 */
[----:B-1----:R-:W-:-:S04]  /*129f0*/  IMAD.MOV.U32 R0, RZ, RZ, 0x6000 ;  /* 0x00006000ff007424 */ /* 0x002fc800078e00ff */
[----:B------:R2:W-:Y:S08]  /*12a00*/  SYNCS.ARRIVE.TRANS64 RZ, [R3+URZ+0x2d830], R0 ;  /* 0x02d8300003ff79a7 */ /* 0x0005f0000800003f */
[----:B------:R-:W-:Y:S05]  /*12a10*/  @!P0 BRA `(.L_x_10845) ;  /* 0x0000000000048947 */ /* 0x000fea0003800000 */
[----:B------:R-:W-:Y:S01]  /*12a20*/  BPT.TRAP 0x1 ;  /* 0x000000040000795c */ /* 0x000fe20000300000 */
.L_x_10845:
[----:B-12---:R-:W-:Y:S01]  /*12a30*/  IMAD R0, R16, 0x6000, R17 ;  /* 0x0000600010007824 */ /* 0x006fe200078e0211 */
        /* <DEDUP_REMOVED lines=11> */
[----:B------:R-:W-:Y:S01]  /*12af0*/  UMOV UR10, 0x40 ;  /* 0x00000040000a7882 */ /* 0x000fe20000000000 */
[----:B------:R-:W-:Y:S01]  /*12b00*/  UMOV UR12, UR36 ;  /* 0x00000024000c7c82 */ /* 0x000fe20008000000 */
[----:B------:R-:W-:Y:S01]  /*12b10*/  UIADD3 UR33, UR33, 0x2d830, URZ ;  /* 0x0002d83021217890 */ /* 0x000fe2000fffe03f */
[----:B------:R-:W-:Y:S01]  /*12b20*/  PLOP3.LUT P0, PT, PT, PT, PT, 0x80, 0x0 ;  /* 0x000000000000781c */ /* 0x000fe20003f0f070 */
[----:B------:R-:W-:Y:S01]  /*12b30*/  USHF.L.U32 UR35, UR35, 0x7, URZ ;  /* 0x0000000723237899 */ /* 0x000fe2000800063f */
[----:B------:R-:W-:Y:S01]  /*12b40*/  LOP3.LUT R19, R19, 0xfffffffd, RZ, 0xc0, !PT ;  /* 0xfffffffd13137812 */ /* 0x000fe200078ec0ff */
[----:B------:R-:W-:-:S02]  /*12b50*/  UIADD3 UR32, UR8, 0x15400, URZ ;  /* 0x0001540008207890 */ /* 0x000fc4000fffe03f */
        /* <DEDUP_REMOVED lines=9> */
[----:B------:R-:W-:Y:S01]  /*12bf0*/  @P0 LOP3.LUT R19, R19, 0x2, RZ, 0xfc, !PT ;  /* 0x0000000213130812 */ /* 0x000fe200078efcff */
[----:B------:R1:W-:Y:S01]  /*12c00*/  UTMALDG.4D [UR16], [UR4], desc[UR6] ;  /* 0x00000610040075b4 */ /* 0x0003e20008019000 */
[----:B------:R1:W-:Y:S02]  /*12c10*/  UTMALDG.4D [UR8], [UR4], desc[UR6] ;  /* 0x00000608040075b4 */ /* 0x0003e40008019000 */
[----:B-1----:R-:W-:-:S03]  /*12c20*/  NOP ;  /* 0x0000000000007918 */ /* 0x002fc60000000000 */
.L_x_10841:
[----:B------:R-:W-:Y:S05]  /*12c30*/  WARPSYNC.ALL ;  /* 0x0000000000007948 */ /* 0x000fea0003800000 */
[----:B------:R-:W-:Y:S01]  /*12c40*/  VIADD R0, R17, 0xc400 ;  /* 0x0000c40011007836 */ /* 0x000fe20000000000 */
[----:B------:R-:W-:Y:S01]  /*12c50*/  USHF.R.S32.HI UR4, URZ, 0x1f, UR36 ;  /* 0x0000001f3f047899 */ /* 0x000fe20008011424 */
[----:B------:R-:W-:Y:S01]  /*12c60*/  BAR.SYNC.DEFER_BLOCKING 0x8, 0x200 ;  /* 0x0208000000007b1d */ /* 0x000fe20000010000 */
[----:B------:R-:W-:Y:S02]  /*12c70*/  USHF.R.S32.HI UR37, URZ, 0x1f, UR43 ;  /* 0x0000001f3f257899 */ /* 0x000fe4000801142b */
[----:B------:R-:W-:-:S03]  /*12c80*/  LOP3.LUT P0, RZ, R0, 0x1bf, RZ, 0xc0, !PT ;  /* 0x000001bf00ff7812 */ /* 0x000fc6000780c0ff */
[----:B------:R-:W-:Y:S01]  /*12c90*/  ULDC.64 UR6, c[0x0][0x2d8] ;  /* 0x0000b60000067ab9 */ /* 0x000fe20000000a00 */
[----:B------:R-:W-:Y:S01]  /*12ca0*/  BSSY B6, `(.L_x_10846) ;  /* 0x0000016000067945 */ /* 0x000fe20003800000 */
[----:B------:R-:W-:Y:S02]  /*12cb0*/  UIMAD UR4, UR4, UR6, URZ ;  /* 0x00000006040472a4 */ /* 0x000fe4000f8e023f */
[----:B------:R-:W-:Y:S02]  /*12cc0*/  UIMAD.WIDE.U32 UR50, UR36, UR6, URZ ;  /* 0x00000006243272a5 */ /* 0x000fe4000f8e003f */
[----:B------:R-:W-:-:S04]  /*12cd0*/  UIMAD UR4, UR36, UR7, UR4 ;  /* 0x00000007240472a4 */ /* 0x000fc8000f8e0204 */
[----:B------:R-:W-:Y:S01]  /*12ce0*/  UIADD3 UR45, UR51, UR4, URZ ;  /* 0x00000004332d7290 */ /* 0x000fe2000fffe03f */
[----:B------:R-:W-:Y:S11]  /*12cf0*/  @!P0 BRA `(.L_x_10847) ;  /* 0x0000000000408947 */ /* 0x000ff60003800000 */
        /* <DEDUP_REMOVED lines=14> */
[----:B0-----:R-:W-:-:S07]  /*12de0*/  LEPC R20, `(.L_x_10847) ;  /* 0x000000001014794e */ /* 0x001fce0000000000 */
[----:B-1----:R-:W-:Y:S05]  /*12df0*/  CALL.ABS.NOINC R2 ;  /* 0x0000000002007343 */ /* 0x002fea0003c00000 */
.L_x_10847:
[----:B------:R-:W-:Y:S05]  /*12e00*/  BSYNC B6 ;  /* 0x0000000000067941 */ /* 0x000fea0003800000 */
.L_x_10846:
[----:B------:R-:W1:Y:S01]  /*12e10*/  LDC R9, c[0x0][0x448] ;  /* 0x00011200ff097b82 */ /* 0x000e620000000800 */
[----:B0-----:R-:W0:Y:S01]  /*12e20*/  S2R R20, SR_TID.X ;  /* 0x0000000000147919 */ /* 0x001e220000002100 */
[----:B------:R-:W-:Y:S01]  /*12e30*/  ULDC.64 UR8, c[0x0][0x2e0] ;  /* 0x0000b80000087ab9 */ /* 0x000fe20000000a00 */
[----:B------:R-:W-:Y:S01]  /*12e40*/  UMOV UR44, UR50 ;  /* 0x00000032002c7c82 */ /* 0x000fe20008000000 */
[----:B------:R-:W-:Y:S01]  /*12e50*/  UIMAD UR6, UR37, UR8, URZ ;  /* 0x00000008250672a4 */ /* 0x000fe2000f8e023f */
[----:B------:R-:W2:Y:S01]  /*12e60*/  S2R R10, SR_TID.X ;  /* 0x00000000000a7919 */ /* 0x000ea20000002100 */
[----:B------:R-:W-:Y:S02]  /*12e70*/  UIMAD.WIDE.U32 UR4, UR43, UR8, UR44 ;  /* 0x000000082b0472a5 */ /* 0x000fe4000f8e002c */
[----:B------:R-:W-:-:S03]  /*12e80*/  UIMAD UR6, UR43, UR9, UR6 ;  /* 0x000000092b0672a4 */ /* 0x000fc6000f8e0206 */
[----:B------:R-:W-:Y:S01]  /*12e90*/  ULDC.64 UR8, c[0x0][0x2d0] ;  /* 0x0000b40000087ab9 */ /* 0x000fe20000000a00 */
[----:B------:R-:W-:Y:S01]  /*12ea0*/  UIADD3 UR6, UR5, UR6, URZ ;  /* 0x0000000605067290 */ /* 0x000fe2000fffe03f */
[----:B------:R-:W-:-:S04]  /*12eb0*/  IMAD.U32 R4, RZ, RZ, UR4 ;  /* 0x00000004ff047e24 */ /* 0x000fc8000f8e00ff */
[----:B------:R-:W-:Y:S01]  /*12ec0*/  IMAD.MOV.U32 R2, RZ, RZ, R4 ;  /* 0x000000ffff027224 */ /* 0x000fe200078e0004 */
[----:B-1----:R-:W-:Y:S02]  /*12ed0*/  ISETP.NE.AND P1, PT, R9, 0x1, PT ;  /* 0x000000010900780c */ /* 0x002fe40003f25270 */
[C---:B0-----:R-:W-:Y:S01]  /*12ee0*/  LOP3.LUT R21, R20.reuse, 0x7f, RZ, 0xc0, !PT ;  /* 0x0000007f14157812 */ /* 0x041fe200078ec0ff */
[----:B------:R-:W-:-:S10]  /*12ef0*/  IMAD.SHL.U32 R20, R20, 0x20, RZ ;  /* 0x0000002014147824 */ /* 0x000fd400078e00ff */
[----:B------:R-:W0:Y:S01]  /*12f00*/  @P1 LDC R3, c[0x0][0x44c] ;  /* 0x00011300ff031b82 */ /* 0x000e220000000800 */
[----:B------:R-:W-:Y:S01]  /*12f10*/  SHF.R.U32.HI R21, RZ, 0x2, R21 ;  /* 0x00000002ff157819 */ /* 0x000fe20000011615 */
[----:B--2---:R-:W-:-:S03]  /*12f20*/  IMAD.SHL.U32 R10, R10, 0x8, RZ ;  /* 0x000000080a0a7824 */ /* 0x004fc600078e00ff */
[----:B------:R-:W-:Y:S02]  /*12f30*/  LOP3.LUT R20, R21, 0x60, R20, 0xf8, !PT ;  /* 0x0000006015147812 */ /* 0x000fe400078ef814 */
[----:B------:R-:W1:Y:S01]  /*12f40*/  S2R R21, SR_TID.X ;  /* 0x0000000000157919 */ /* 0x000e620000002100 */
[----:B------:R-:W2:Y:S01]  /*12f50*/  @P1 LDC R5, c[0x0][0x450] ;  /* 0x00011400ff051b82 */ /* 0x000ea20000000800 */
[----:B------:R-:W-:Y:S01]  /*12f60*/  LOP3.LUT R10, R10, 0x18, RZ, 0xc0, !PT ;  /* 0x000000180a0a7812 */ /* 0x000fe200078ec0ff */
[----:B------:R-:W-:-:S03]  /*12f70*/  VIADD R6, R20, UR41 ;  /* 0x0000002914067c36 */ /* 0x000fc60008000000 */
[C---:B------:R-:W-:Y:S01]  /*12f80*/  LOP3.LUT R12, R10.reuse, 0x20, RZ, 0xfc, !PT ;  /* 0x000000200a0c7812 */ /* 0x040fe200078efcff */
[----:B------:R-:W-:Y:S01]  /*12f90*/  IMAD.MOV.U32 R7, RZ, RZ, R6 ;  /* 0x000000ffff077224 */ /* 0x000fe200078e0006 */
[----:B------:R-:W-:Y:S01]  /*12fa0*/  LOP3.LUT R10, R10, 0x40, RZ, 0xfc, !PT ;  /* 0x000000400a0a7812 */ /* 0x000fe200078efcff */
[----:B0-----:R-:W-:-:S04]  /*12fb0*/  @P1 IMAD.HI.U32 R0, R6, R3, RZ ;  /* 0x0000000306001227 */ /* 0x001fc800078e00ff */
[----:B------:R-:W-:Y:S01]  /*12fc0*/  IMAD.U32 R3, RZ, RZ, UR6 ;  /* 0x00000006ff037e24 */ /* 0x000fe2000f8e00ff */
[----:B------:R-:W-:Y:S01]  /*12fd0*/  ULDC.64 UR6, c[0x0][0x280] ;  /* 0x0000a00000067ab9 */ /* 0x000fe20000000a00 */
[----:B--2---:R-:W-:Y:S01]  /*12fe0*/  @P1 SHF.R.U32.HI R7, RZ, R5, R0 ;  /* 0x00000005ff071219 */ /* 0x004fe20000011600 */
[----:B------:R-:W-:Y:S01]  /*12ff0*/  IMAD.U32 R5, RZ, RZ, UR5 ;  /* 0x00000005ff057e24 */ /* 0x000fe2000f8e00ff */
[----:B------:R-:W-:Y:S02]  /*13000*/  ULDC.64 UR4, c[0x0][0x2c8] ;  /* 0x0000b20000047ab9 */ /* 0x000fe40000000a00 */
[----:B------:R-:W-:Y:S01]  /*13010*/  SHF.R.S32.HI R0, RZ, 0x1f, R7 ;  /* 0x0000001fff007819 */ /* 0x000fe20000011407 */
[----:B------:R-:W-:-:S04]  /*13020*/  IMAD.WIDE.U32 R4, R7, UR8, R2 ;  /* 0x0000000807047c25 */ /* 0x000fc8000f8e0002 */
[----:B------:R-:W-:Y:S02]  /*13030*/  IMAD R0, R0, UR8, RZ ;  /* 0x0000000800007c24 */ /* 0x000fe4000f8e02ff */
[C---:B-1----:R-:W-:Y:S01]  /*13040*/  IMAD.SHL.U32 R20, R21.reuse, 0x8, RZ ;  /* 0x0000000815147824 */ /* 0x042fe200078e00ff */
[----:B------:R-:W-:Y:S01]  /*13050*/  LOP3.LUT R21, R21, 0x7f, RZ, 0xc0, !PT ;  /* 0x0000007f15157812 */ /* 0x000fe200078ec0ff */
[----:B------:R-:W-:Y:S02]  /*13060*/  IMAD R11, R7, UR9, R0 ;  /* 0x00000009070b7c24 */ /* 0x000fe4000f8e0200 */
[----:B------:R-:W-:Y:S01]  /*13070*/  IMAD.MOV R0, RZ, RZ, -R7 ;  /* 0x000000ffff007224 */ /* 0x000fe200078e0a07 */
[----:B------:R-:W-:Y:S01]  /*13080*/  LOP3.LUT R20, R20, 0x18, RZ, 0xc0, !PT ;  /* 0x0000001814147812 */ /* 0x000fe200078ec0ff */
[----:B------:R-:W-:Y:S01]  /*13090*/  IMAD.IADD R5, R5, 0x1, R11 ;  /* 0x0000000105057824 */ /* 0x000fe200078e020b */
[----:B------:R-:W-:Y:S01]  /*130a0*/  SHF.R.U32.HI R21, RZ, 0x2, R21 ;  /* 0x00000002ff157819 */ /* 0x000fe20000011615 */
[----:B------:R-:W-:-:S02]  /*130b0*/  IMAD R7, R9, R0, R6 ;  /* 0x0000000009077224 */ /* 0x000fc400078e0206 */
[----:B------:R-:W-:Y:S02]  /*130c0*/  VIADD R6, R6, 0x80 ;  /* 0x0000008006067836 */ /* 0x000fe40000000000 */
[----:B------:R-:W-:Y:S01]  /*130d0*/  IMAD.WIDE.U32 R4, R7, UR4, R4 ;  /* 0x0000000407047c25 */ /* 0x000fe2000f8e0004 */
[----:B------:R-:W-:-:S05]  /*130e0*/  SHF.R.S32.HI R0, RZ, 0x1f, R7 ;  /* 0x0000001fff007819 */ /* 0x000fca0000011407 */
[----:B------:R-:W-:-:S04]  /*130f0*/  IMAD R0, R0, UR4, RZ ;  /* 0x0000000400007c24 */ /* 0x000fc8000f8e02ff */
[----:B------:R-:W-:Y:S01]  /*13100*/  IMAD R11, R7, UR5, R0 ;  /* 0x00000005070b7c24 */ /* 0x000fe2000f8e0200 */
[----:B------:R-:W-:Y:S01]  /*13110*/  LEA R0, P0, R4, UR6, 0x1 ;  /* 0x0000000604007c11 */ /* 0x000fe2000f8008ff */
[----:B------:R-:W0:Y:S02]  /*13120*/  @P1 LDC R7, c[0x0][0x44c] ;  /* 0x00011300ff071b82 */ /* 0x000e240000000800 */
[----:B------:R-:W-:-:S05]  /*13130*/  IMAD.IADD R5, R5, 0x1, R11 ;  /* 0x0000000105057824 */ /* 0x000fca00078e020b */
[----:B------:R-:W-:Y:S02]  /*13140*/  LEA.HI.X R4, R4, UR7, R5, 0x1, P0 ;  /* 0x0000000704047c11 */ /* 0x000fe400080f0c05 */
[----:B------:R-:W1:Y:S01]  /*13150*/  @P1 LDC R5, c[0x0][0x450] ;  /* 0x00011400ff051b82 */ /* 0x000e620000000800 */
[----:B0-----:R-:W-:-:S04]  /*13160*/  @P1 IMAD.HI.U32 R8, R6, R7, RZ ;  /* 0x0000000706081227 */ /* 0x001fc800078e00ff */
[----:B------:R-:W-:Y:S01]  /*13170*/  IMAD.MOV.U32 R7, RZ, RZ, R6 ;  /* 0x000000ffff077224 */ /* 0x000fe200078e0006 */
[----:B-1----:R-:W-:-:S05]  /*13180*/  @P1 SHF.R.U32.HI R7, RZ, R5, R8 ;  /* 0x00000005ff071219 */ /* 0x002fca0000011608 */
[----:B------:R-:W-:Y:S02]  /*13190*/  IMAD.MOV R5, RZ, RZ, -R7 ;  /* 0x000000ffff057224 */ /* 0x000fe400078e0a07 */
[----:B------:R-:W-:-:S04]  /*131a0*/  IMAD.WIDE.U32 R2, R7, UR8, R2 ;  /* 0x0000000807027c25 */ /* 0x000fc8000f8e0002 */
[----:B------:R-:W-:Y:S01]  /*131b0*/  IMAD R5, R9, R5, R6 ;  /* 0x0000000509057224 */ /* 0x000fe200078e0206 */
[----:B------:R-:W-:-:S05]  /*131c0*/  SHF.R.S32.HI R6, RZ, 0x1f, R7 ;  /* 0x0000001fff067819 */ /* 0x000fca0000011407 */
[----:B------:R-:W-:-:S04]  /*131d0*/  IMAD R6, R6, UR8, RZ ;  /* 0x0000000806067c24 */ /* 0x000fc8000f8e02ff */
[----:B------:R-:W-:Y:S01]  /*131e0*/  IMAD R7, R7, UR9, R6 ;  /* 0x0000000907077c24 */ /* 0x000fe2000f8e0206 */
[----:B------:R-:W-:-:S03]  /*131f0*/  SHF.R.S32.HI R6, RZ, 0x1f, R5 ;  /* 0x0000001fff067819 */ /* 0x000fc60000011405 */
[----:B------:R-:W-:Y:S02]  /*13200*/  IMAD.IADD R3, R3, 0x1, R7 ;  /* 0x0000000103037824 */ /* 0x000fe400078e0207 */
[----:B------:R-:W-:Y:S02]  /*13210*/  IMAD R6, R6, UR4, RZ ;  /* 0x0000000406067c24 */ /* 0x000fe4000f8e02ff */
[C---:B------:R-:W-:Y:S01]  /*13220*/  IMAD.WIDE.U32 R2, R5.reuse, UR4, R2 ;  /* 0x0000000405027c25 */ /* 0x040fe2000f8e0002 */
[----:B------:R-:W-:Y:S02]  /*13230*/  ULDC UR4, c[0x0][0x2b8] ;  /* 0x0000ae0000047ab9 */ /* 0x000fe40000000800 */
[----:B------:R-:W-:Y:S01]  /*13240*/  ISETP.GE.AND P1, PT, R12, UR4, PT ;  /* 0x000000040c007c0c */ /* 0x000fe2000bf26270 */
[----:B------:R-:W-:Y:S01]  /*13250*/  IMAD R7, R5, UR5, R6 ;  /* 0x0000000505077c24 */ /* 0x000fe2000f8e0206 */
[----:B------:R-:W-:Y:S02]  /*13260*/  LEA R8, P0, R2, UR6, 0x1 ;  /* 0x0000000602087c11 */ /* 0x000fe4000f8008ff */
[----:B------:R-:W-:Y:S01]  /*13270*/  ISETP.GE.AND P2, PT, R10, UR4, PT ;  /* 0x000000040a007c0c */ /* 0x000fe2000bf46270 */
[----:B------:R-:W-:-:S05]  /*13280*/  IMAD.IADD R7, R3, 0x1, R7 ;  /* 0x0000000103077824 */ /* 0x000fca00078e0207 */
[----:B------:R-:W-:Y:S02]  /*13290*/  LEA.HI.X R7, R2, UR7, R7, 0x1, P0 ;  /* 0x0000000702077c11 */ /* 0x000fe400080f0c07 */
[----:B------:R-:W-:Y:S01]  /*132a0*/  ISETP.GE.AND P0, PT, R20, UR4, PT ;  /* 0x0000000414007c0c */ /* 0x000fe2000bf06270 */
[----:B------:R-:W-:-:S03]  /*132b0*/  UMOV UR4, 0xffffffff ;  /* 0xffffffff00047882 */ /* 0x000fc60000000000 */
[----:B------:R-:W-:Y:S09]  /*132c0*/  BRA.DIV UR4, `(.L_x_10848) ;  /* 0x0000003604a07947 */ /* 0x000ff2000b800000 */
[----:B------:R-:W0:Y:S01]  /*132d0*/  SHFL.IDX PT, R14, R0, RZ, 0x1c1f ;  /* 0x001c1fff000e7589 */ /* 0x000e2200000e0000 */
[----:B------:R-:W-:Y:S01]  /*132e0*/  ULDC UR4, c[0x0][0x288] ;  /* 0x0000a20000047ab9 */ /* 0x000fe20000000800 */
[----:B------:R-:W-:Y:S02]  /*132f0*/  VIADD R6, R21, UR41 ;  /* 0x0000002915067c36 */ /* 0x000fe40008000000 */
[----:B------:R-:W1:Y:S01]  /*13300*/  SHFL.IDX PT, R2, R4, RZ, 0x1c1f ;  /* 0x001c1fff04027589 */ /* 0x000e6200000e0000 */
[----:B------:R-:W-:Y:S02]  /*13310*/  IMAD R5, R9, UR4, RZ ;  /* 0x0000000409057c24 */ /* 0x000fe4000f8e02ff */
[----:B------:R-:W-:-:S03]  /*13320*/  VIADD R10, R6, 0x20 ;  /* 0x00000020060a7836 */ /* 0x000fc60000000000 */
[----:B------:R-:W-:-:S13]  /*13330*/  ISETP.GE.AND P4, PT, R6, R5, PT ;  /* 0x000000050600720c */ /* 0x000fda0003f86270 */
[----:B0-----:R-:W-:-:S05]  /*13340*/  @!P4 LEA R14, P3, R20, R14, 0x1 ;  /* 0x0000000e140ec211 */ /* 0x001fca00078608ff */
[----:B-1----:R-:W-:Y:S02]  /*13350*/  @!P4 IMAD.X R3, RZ, RZ, R2, P3 ;  /* 0x000000ffff03c224 */ /* 0x002fe400018e0602 */
[----:B------:R-:W-:Y:S02]  /*13360*/  @!P4 IMAD.MOV.U32 R2, RZ, RZ, R14 ;  /* 0x000000ffff02c224 */ /* 0x000fe400078e000e */
[----:B------:R-:W0:Y:S04]  /*13370*/  SHFL.IDX PT, R14, R0, 0x1, 0x1c1f ;  /* 0x003c1f00000e7f89 */ /* 0x000e2800000e0000 */
[----:B------:R-:W-:Y:S04]  /*13380*/  @!P4 LDGSTS.E.BYPASS.LTC128B.128 [R26+0xc400], desc[UR48][R2.64], !P0 ;  /* 0x0c400000021acfae */ /* 0x000fe8000c101d70 */
[----:B------:R-:W-:Y:S04]  /*13390*/  @!P4 LDGSTS.E.BYPASS.LTC128B.128 [R26+0xf400], desc[UR48][R2.64+0x40], !P1 ;  /* 0x0f400040021acfae */ /* 0x000fe8000c901d70 */
[----:B------:R1:W-:Y:S01]  /*133a0*/  @!P4 LDGSTS.E.BYPASS.LTC128B.128 [R26+0x12400], desc[UR48][R2.64+0x80], !P2 ;  /* 0x12400080021acfae */ /* 0x0003e2000d101d70 */
[----:B------:R-:W-:Y:S01]  /*133b0*/  ISETP.GE.AND P4, PT, R10, R5, PT ;  /* 0x000000050a00720c */ /* 0x000fe20003f86270 */
[----:B------:R-:W-:-:S02]  /*133c0*/  VIADD R10, R6, 0x40 ;  /* 0x00000040060a7836 */ /* 0x000fc40000000000 */
[----:B-1----:R-:W1:Y:S10]  /*133d0*/  SHFL.IDX PT, R2, R4, 0x1, 0x1c1f ;  /* 0x003c1f0004027f89 */ /* 0x002e7400000e0000 */
[----:B0-----:R-:W-:-:S05]  /*133e0*/  @!P4 LEA R14, P3, R20, R14, 0x1 ;  /* 0x0000000e140ec211 */ /* 0x001fca00078608ff */
[----:B-1----:R-:W-:Y:S02]  /*133f0*/  @!P4 IMAD.X R9, RZ, RZ, R2, P3 ;  /* 0x000000ffff09c224 */ /* 0x002fe400018e0602 */
[----:B------:R-:W-:Y:S02]  /*13400*/  @!P4 IMAD.MOV.U32 R2, RZ, RZ, R14 ;  /* 0x000000ffff02c224 */ /* 0x000fe400078e000e */
[----:B------:R-:W-:Y:S01]  /*13410*/  @!P4 IMAD.MOV.U32 R3, RZ, RZ, R9 ;  /* 0x000000ffff03c224 */ /* 0x000fe200078e0009 */
[----:B------:R-:W0:Y:S04]  /*13420*/  SHFL.IDX PT, R14, R0, 0x2, 0x1c1f ;  /* 0x005c1f00000e7f89 */ /* 0x000e2800000e0000 */
[----:B------:R-:W-:Y:S04]  /*13430*/  @!P4 LDGSTS.E.BYPASS.LTC128B.128 [R26+0xcc00], desc[UR48][R2.64], !P0 ;  /* 0x0cc00000021acfae */ /* 0x000fe8000c101d70 */
[----:B------:R-:W-:Y:S04]  /*13440*/  @!P4 LDGSTS.E.BYPASS.LTC128B.128 [R26+0xfc00], desc[UR48][R2.64+0x40], !P1 ;  /* 0x0fc00040021acfae */ /* 0x000fe8000c901d70 */
[----:B------:R1:W-:Y:S01]  /*13450*/  @!P4 LDGSTS.E.BYPASS.LTC128B.128 [R26+0x12c00], desc[UR48][R2.64+0x80], !P2 ;  /* 0x12c00080021acfae */ /* 0x0003e2000d101d70 */
[----:B------:R-:W-:Y:S01]  /*13460*/  ISETP.GE.AND P4, PT, R10, R5, PT ;  /* 0x000000050a00720c */ /* 0x000fe20003f86270 */
[----:B------:R-:W-:-:S02]  /*13470*/  VIADD R10, R6, 0x60 ;  /* 0x00000060060a7836 */ /* 0x000fc40000000000 */
[----:B-1----:R-:W1:Y:S10]  /*13480*/  SHFL.IDX PT, R2, R4, 0x2, 0x1c1f ;  /* 0x005c1f0004027f89 */ /* 0x002e7400000e0000 */
[----:B0-----:R-:W-:Y:S01]  /*13490*/  @!P4 LEA R14, P3, R20, R14, 0x1 ;  /* 0x0000000e140ec211 */ /* 0x001fe200078608ff */
[----:B------:R-:W-:Y:S04]  /*134a0*/  SHFL.IDX PT, R4, R4, 0x3, 0x1c1f ;  /* 0x007c1f0004047f89 */ /* 0x000fe800000e0000 */
[----:B-1----:R-:W-:-:S02]  /*134b0*/  @!P4 IMAD.X R9, RZ, RZ, R2, P3 ;  /* 0x000000ffff09c224 */ /* 0x002fc400018e0602 */
[----:B------:R-:W-:Y:S02]  /*134c0*/  @!P4 IMAD.MOV.U32 R2, RZ, RZ, R14 ;  /* 0x000000ffff02c224 */ /* 0x000fe400078e000e */
[----:B------:R-:W0:Y:S01]  /*134d0*/  SHFL.IDX PT, R14, R0, 0x3, 0x1c1f ;  /* 0x007c1f00000e7f89 */ /* 0x000e2200000e0000 */
[----:B------:R-:W-:-:S03]  /*134e0*/  @!P4 IMAD.MOV.U32 R3, RZ, RZ, R9 ;  /* 0x000000ffff03c224 */ /* 0x000fc600078e0009 */
[----:B------:R-:W-:Y:S04]  /*134f0*/  SHFL.IDX PT, R0, R7, RZ, 0x1c1f ;  /* 0x001c1fff07007589 */ /* 0x000fe800000e0000 */
[----:B------:R-:W-:Y:S04]  /*13500*/  @!P4 LDGSTS.E.BYPASS.LTC128B.128 [R26+0xd400], desc[UR48][R2.64], !P0 ;  /* 0x0d400000021acfae */ /* 0x000fe8000c101d70 */
[----:B------:R-:W-:Y:S04]  /*13510*/  @!P4 LDGSTS.E.BYPASS.LTC128B.128 [R26+0x10400], desc[UR48][R2.64+0x40], !P1 ;  /* 0x10400040021acfae */ /* 0x000fe8000c901d70 */
[----:B------:R1:W-:Y:S01]  /*13520*/  @!P4 LDGSTS.E.BYPASS.LTC128B.128 [R26+0x13400], desc[UR48][R2.64+0x80], !P2 ;  /* 0x13400080021acfae */ /* 0x0003e2000d101d70 */
[----:B------:R-:W-:Y:S01]  /*13530*/  ISETP.GE.AND P4, PT, R10, R5, PT ;  /* 0x000000050a00720c */ /* 0x000fe20003f86270 */
[----:B------:R-:W-:-:S02]  /*13540*/  VIADD R10, R6, 0x80 ;  /* 0x00000080060a7836 */ /* 0x000fc40000000000 */
[----:B------:R-:W-:Y:S10]  /*13550*/  SHFL.IDX PT, R7, R7, 0x1, 0x1c1f ;  /* 0x003c1f0007077f89 */ /* 0x000ff400000e0000 */
[----:B0-----:R-:W-:-:S05]  /*13560*/  @!P4 LEA R14, P3, R20, R14, 0x1 ;  /* 0x0000000e140ec211 */ /* 0x001fca00078608ff */
[----:B------:R-:W-:Y:S02]  /*13570*/  @!P4 IMAD.X R9, RZ, RZ, R4, P3 ;  /* 0x000000ffff09c224 */ /* 0x000fe400018e0604 */
[----:B-1----:R-:W-:Y:S02]  /*13580*/  @!P4 IMAD.MOV.U32 R2, RZ, RZ, R14 ;  /* 0x000000ffff02c224 */ /* 0x002fe400078e000e */
[----:B------:R-:W0:Y:S01]  /*13590*/  SHFL.IDX PT, R14, R8, RZ, 0x1c1f ;  /* 0x001c1fff080e7589 */ /* 0x000e2200000e0000 */
[----:B------:R-:W-:-:S05]  /*135a0*/  @!P4 IMAD.MOV.U32 R3, RZ, RZ, R9 ;  /* 0x000000ffff03c224 */ /* 0x000fca00078e0009 */
[----:B------:R-:W-:Y:S04]  /*135b0*/  @!P4 LDGSTS.E.BYPASS.LTC128B.128 [R26+0xdc00], desc[UR48][R2.64], !P0 ;  /* 0x0dc00000021acfae */ /* 0x000fe8000c101d70 */
[----:B------:R-:W-:Y:S04]  /*135c0*/  @!P4 LDGSTS.E.BYPASS.LTC128B.128 [R26+0x10c00], desc[UR48][R2.64+0x40], !P1 ;  /* 0x10c00040021acfae */ /* 0x000fe8000c901d70 */
[----:B------:R1:W-:Y:S01]  /*135d0*/  @!P4 LDGSTS.E.BYPASS.LTC128B.128 [R26+0x13c00], desc[UR48][R2.64+0x80], !P2 ;  /* 0x13c00080021acfae */ /* 0x0003e2000d101d70 */
[----:B------:R-:W-:-:S13]  /*135e0*/  ISETP.GE.AND P4, PT, R10, R5, PT ;  /* 0x000000050a00720c */ /* 0x000fda0003f86270 */
[----:B0-----:R-:W-:-:S05]  /*135f0*/  @!P4 LEA R14, P3, R20, R14, 0x1 ;  /* 0x0000000e140ec211 */ /* 0x001fca00078608ff */
[----:B------:R-:W-:Y:S02]  /*13600*/  @!P4 IMAD.X R9, RZ, RZ, R0, P3 ;  /* 0x000000ffff09c224 */ /* 0x000fe400018e0600 */
[----:B-1----:R-:W-:Y:S02]  /*13610*/  @!P4 IMAD.MOV.U32 R2, RZ, RZ, R14 ;  /* 0x000000ffff02c224 */ /* 0x002fe400078e000e */
[----:B------:R-:W-:Y:S01]  /*13620*/  @!P4 IMAD.MOV.U32 R3, RZ, RZ, R9 ;  /* 0x000000ffff03c224 */ /* 0x000fe200078e0009 */
[----:B------:R0:W1:Y:S04]  /*13630*/  SHFL.IDX PT, R14, R8, 0x1, 0x1c1f ;  /* 0x003c1f00080e7f89 */ /* 0x00006800000e0000 */
[----:B------:R0:W-:Y:S04]  /*13640*/  @!P4 LDGSTS.E.BYPASS.LTC128B.128 [R26+0xe400], desc[UR48][R2.64], !P0 ;  /* 0x0e400000021acfae */ /* 0x0001e8000c101d70 */
[----:B------:R0:W-:Y:S04]  /*13650*/  @!P4 LDGSTS.E.BYPASS.LTC128B.128 [R26+0x11400], desc[UR48][R2.64+0x40], !P1 ;  /* 0x11400040021acfae */ /* 0x0001e8000c901d70 */
[----:B------:R0:W-:Y:S02]  /*13660*/  @!P4 LDGSTS.E.BYPASS.LTC128B.128 [R26+0x14400], desc[UR48][R2.64+0x80], !P2 ;  /* 0x14400080021acfae */ /* 0x0001e4000d101d70 */
.L_x_10953:
[----:B------:R-:W-:Y:S02]  /*13670*/  VIADD R6, R6, 0xa0 ;  /* 0x000000a006067836 */ /* 0x000fe40000000000 */
[----:B------:R-:W-:-:S03]  /*13680*/  VIADD R0, R17, 0x2d800 ;  /* 0x0002d80011007836 */ /* 0x000fc60000000000 */
[----:B------:R-:W-:-:S13]  /*13690*/  ISETP.GE.AND P3, PT, R6, R5, PT ;  /* 0x000000050600720c */ /* 0x000fda0003f66270 */
[----:B01----:R-:W-:-:S05]  /*136a0*/  @!P3 LEA R2, P4, R20, R14, 0x1 ;  /* 0x0000000e1402b211 */ /* 0x003fca00078808ff */
[----:B------:R-:W-:-:S05]  /*136b0*/  @!P3 IMAD.X R3, RZ, RZ, R7, P4 ;  /* 0x000000ffff03b224 */ /* 0x000fca00020e0607 */
[----:B------:R-:W-:Y:S01]  /*136c0*/  @!PT LDS RZ, [RZ] ;  /* 0x00000000fffff984 */ /* 0x000fe20000000800 */
[----:B------:R-:W-:Y:S01]  /*136d0*/  @!PT LDS RZ, [RZ] ;  /* 0x00000000fffff984 */ /* 0x000fe20000000800 */
[----:B------:R-:W-:Y:S01]  /*136e0*/  @!PT LDS RZ, [RZ] ;  /* 0x00000000fffff984 */ /* 0x000fe20000000800 */
[----:B------:R0:W-:Y:S01]  /*136f0*/  @!P3 LDGSTS.E.BYPASS.LTC128B.128 [R26+0xec00], desc[UR48][R2.64], !P0 ;  /* 0x0ec00000021abfae */ /* 0x0001e2000c101d70 */
[----:B------:R-:W-:-:S03]  /*13700*/  PLOP3.LUT P0, PT, PT, PT, PT, 0x80, 0x0 ;  /* 0x000000000000781c */ /* 0x000fc60003f0f070 */
[----:B------:R0:W-:Y:S04]  /*13710*/  @!P3 LDGSTS.E.BYPASS.LTC128B.128 [R26+0x11c00], desc[UR48][R2.64+0x40], !P1 ;  /* 0x11c00040021abfae */ /* 0x0001e8000c901d70 */
[----:B------:R0:W-:Y:S01]  /*13720*/  @!P3 LDGSTS.E.BYPASS.LTC128B.128 [R26+0x14c00], desc[UR48][R2.64+0x80], !P2 ;  /* 0x14c00080021abfae */ /* 0x0001e2000d101d70 */
[----:B------:R-:W-:-:S05]  /*13730*/  NOP ;  /* 0x0000000000007918 */ /* 0x000fca0000000000 */
.L_x_10849:
[----:B------:R-:W-:Y:S02]  /*13740*/  PLOP3.LUT P1, PT, P1, P0, PT, 0xa2, 0x0 ;  /* 0x000000000000781c */ /* 0x000fe40000f21472 */
[----:B------:R-:W-:-:S08]  /*13750*/  @P0 R2UR P1, UR4, R17 ;  /* 0x00000000110402ca */ /* 0x000fd00000020000 */
[----:B------:R-:W-:-:S05]  /*13760*/  @P0 PLOP3.LUT P0, PT, P1, PT, PT, 0x80, 0x0 ;  /* 0x000000000000081c */ /* 0x000fca0000f0f070 */
[----:B------:R-:W-:Y:S01]  /*13770*/  @!P1 SYNCS.ARRIVE.TRANS64.RED.A0T1 RZ, [UR4+0x2d800], RZ ;  /* 0x02d800ffffff99a7 */ /* 0x000fe20008200404 */
[----:B------:R-:W-:Y:S07]  /*13780*/  @!P1 ARRIVES.LDGSTSBAR.64.TRANSCNT [UR4+0x2d800] ;  /* 0x02d80000ff0099b0 */ /* 0x000fee0008000a84 */
[----:B------:R-:W-:Y:S05]  /*13790*/  @P0 BRA.U.ANY `(.L_x_10849) ;  /* 0xfffffffd00e80947 */ /* 0x000fea000393ffff */
[----:B------:R-:W-:-:S05]  /*137a0*/  VIADD R29, R29, 0x1 ;  /* 0x000000011d1d7836 */ /* 0x000fca0000000000 */
[----:B0-----:R-:W-:-:S04]  /*137b0*/  LEA.HI R2, R29, R29, RZ, 0x1 ;  /* 0x0000001d1d027211 */ /* 0x001fc800078f08ff */
        /* <DEDUP_REMOVED lines=8> */
.L_x_10954:
[----:B------:R-:W-:Y:S05]  /*13840*/  BSYNC B0 ;  /* 0x0000000000007941 */ /* 0x000fea0003800000 */
.L_x_10850:
        /* <DEDUP_REMOVED lines=12> */
[----:B------:R-:W-:Y:S01]  /*13910*/  LOP3.LUT P1, RZ, R19, 0x2, RZ, 0xc0, !PT ;  /* 0x0000000213ff7812 */ /* 0x000fe2000782c0ff */
[----:B------:R-:W-:Y:S01]  /*13920*/  VIADD R8, R16, 0x1 ;  /* 0x0000000110087836 */ /* 0x000fe20000000000 */
[----:B------:R-:W-:Y:S04]  /*13930*/  BSSY B0, `(.L_x_10854) ;  /* 0x00000a7000007945 */ /* 0x000fe80003800000 */
[----:B------:R-:W-:-:S04]  /*13940*/  ISETP.NE.AND P0, PT, R8, 0x2, PT ;  /* 0x000000020800780c */ /* 0x000fc80003f05270 */
[----:B------:R-:W-:Y:S02]  /*13950*/  SEL R9, RZ, 0x1, P0 ;  /* 0x00000001ff097807 */ /* 0x000fe40000000000 */
[----:B------:R-:W-:Y:S02]  /*13960*/  SEL R8, R8, RZ, P0 ;  /* 0x000000ff08087207 */ /* 0x000fe40000000000 */
[----:B------:R-:W-:Y:S01]  /*13970*/  LOP3.LUT R9, R24, R9, RZ, 0x3c, !PT ;  /* 0x0000000918097212 */ /* 0x000fe200078e3cff */
[----:B------:R-:W-:Y:S06]  /*13980*/  @!P1 BRA `(.L_x_10855) ;  /* 0x0000000800849947 */ /* 0x000fec0003800000 */
[----:B------:R-:W-:Y:S01]  /*13990*/  LOP3.LUT P1, RZ, R19, 0x1, RZ, 0xc0, !PT ;  /* 0x0000000113ff7812 */ /* 0x000fe2000782c0ff */
[----:B------:R-:W-:-:S12]  /*139a0*/  IMAD.MOV.U32 R4, RZ, RZ, R18 ;  /* 0x000000ffff047224 */ /* 0x000fd800078e0012 */
[----:B------:R-:W-:Y:S05]  /*139b0*/  @!P1 BRA `(.L_x_10856) ;  /* 0x0000000000489947 */ /* 0x000fea0003800000 */
[----:B------:R-:W0:Y:S01]  /*139c0*/  LDC R5, c[0x0][0x43c] ;  /* 0x00010f00ff057b82 */ /* 0x000e220000000800 */
[----:B------:R-:W-:Y:S02]  /*139d0*/  ULDC.64 UR4, c[0x0][0x428] ;  /* 0x00010a0000047ab9 */ /* 0x000fe40000000a00 */
[----:B------:R-:W-:-:S04]  /*139e0*/  IMAD R10, R25, UR4, RZ ;  /* 0x00000004190a7c24 */ /* 0x000fc8000f8e02ff */
[----:B------:R-:W-:Y:S01]  /*139f0*/  IMAD R10, R23, UR5, R10 ;  /* 0x00000005170a7c24 */ /* 0x000fe2000f8e020a */
[----:B0-----:R-:W-:-:S13]  /*13a00*/  ISETP.NE.AND P0, PT, R5, 0x1, PT ;  /* 0x000000010500780c */ /* 0x001fda0003f05270 */
[----:B------:R-:W0:Y:S02]  /*13a10*/  @P0 LDC.64 R2, c[0x0][0x440] ;  /* 0x00011000ff020b82 */ /* 0x000e240000000a00 */
[----:B0-----:R-:W-:-:S04]  /*13a20*/  @P0 IMAD.HI.U32 R4, R6, R2, RZ ;  /* 0x0000000206040227 */ /* 0x001fc800078e00ff */
[----:B------:R-:W-:Y:S01]  /*13a30*/  IMAD.MOV.U32 R2, RZ, RZ, R6 ;  /* 0x000000ffff027224 */ /* 0x000fe200078e0006 */
[----:B------:R-:W-:-:S05]  /*13a40*/  @P0 SHF.R.U32.HI R2, RZ, R3, R4 ;  /* 0x00000003ff020219 */ /* 0x000fca0000011604 */
[----:B------:R-:W-:-:S04]  /*13a50*/  IMAD.MOV R3, RZ, RZ, -R2 ;  /* 0x000000ffff037224 */ /* 0x000fc800078e0a02 */
[----:B------:R-:W-:Y:S01]  /*13a60*/  IMAD R6, R5, R3, R6 ;  /* 0x0000000305067224 */ /* 0x000fe200078e0206 */
[--C-:B------:R-:W-:Y:S01]  /*13a70*/  SHF.R.S32.HI R3, RZ, 0x1f, R2.reuse ;  /* 0x0000001fff037819 */ /* 0x100fe20000011402 */
[----:B------:R-:W0:Y:S02]  /*13a80*/  LDC.64 R4, c[0x0][0x418] ;  /* 0x00010600ff047b82 */ /* 0x000e240000000a00 */
[----:B------:R-:W-:-:S04]  /*13a90*/  IMAD.WIDE.U32 R2, R23, UR4, R2 ;  /* 0x0000000417027c25 */ /* 0x000fc8000f8e0002 */
[----:B------:R-:W-:Y:S01]  /*13aa0*/  IMAD.IADD R10, R10, 0x1, R3 ;  /* 0x000000010a0a7824 */ /* 0x000fe200078e0203 */
[----:B0-----:R-:W-:-:S04]  /*13ab0*/  LEA R4, P0, R2, R4, 0x2 ;  /* 0x0000000402047211 */ /* 0x001fc800078010ff */
[----:B------:R-:W-:-:S05]  /*13ac0*/  LEA.HI.X R5, R2, R5, R10, 0x2, P0 ;  /* 0x0000000502057211 */ /* 0x000fca00000f140a */
[----:B------:R0:W5:Y:S04]  /*13ad0*/  LDG.E R4, desc[UR48][R4.64] ;  /* 0x0000003004047981 */ /* 0x000168000c1e1900 */
.L_x_10856:
[----:B------:R-:W0:Y:S01]  /*13ae0*/  S2R R2, SR_TID.X ;  /* 0x0000000000027919 */ /* 0x000e220000002100 */
[----:B------:R-:W-:Y:S01]  /*13af0*/  IMAD R3, R8, 0x8, R17 ;  /* 0x0000000808037824 */ /* 0x000fe200078e0211 */
[----:B------:R-:W-:Y:S01]  /*13b00*/  BSSY B1, `(.L_x_10857) ;  /* 0x0000006000017945 */ /* 0x000fe20003800000 */
[----:B0-----:R-:W-:Y:S02]  /*13b10*/  LOP3.LUT R5, R2, 0x7f, RZ, 0xc0, !PT ;  /* 0x0000007f02057812 */ /* 0x001fe400078ec0ff */
[----:B------:R-:W-:Y:S02]  /*13b20*/  SHF.L.U32 R2, R9, 0x1f, RZ ;  /* 0x0000001f09027819 */ /* 0x000fe400000006ff */
[----:B------:R-:W-:Y:S02]  /*13b30*/  ISETP.NE.AND P1, PT, R5, RZ, PT ;  /* 0x000000ff0500720c */ /* 0x000fe40003f25270 */
[----:B------:R-:W0:Y:S02]  /*13b40*/  SYNCS.PHASECHK.TRANS64.TRYWAIT P0, [R3+URZ+0x2d840], R2 ;  /* 0x02d84002030075a7 */ /* 0x000e24000800017f */
[----:B0-----:R-:W-:Y:S09]  /*13b50*/  @!P0 BRA `(.L_x_10858) ;  /* 0x0000003400808947 */ /* 0x001ff20003800000 */
.L_x_10955:
[----:B------:R-:W-:Y:S05]  /*13b60*/  BSYNC B1 ;  /* 0x0000000000017941 */ /* 0x000fea0003800000 */
.L_x_10857:
[----:B------:R-:W-:Y:S04]  /*13b70*/  BSSY B1, `(.L_x_10859) ;  /* 0x0000007000017945 */ /* 0x000fe80003800000 */
[----:B------:R-:W-:Y:S05]  /*13b80*/  @P1 BRA `(.L_x_10860) ;  /* 0x0000000000141947 */ /* 0x000fea0003800000 */
[----:B------:R-:W-:Y:S01]  /*13b90*/  ISETP.NE.AND P0, PT, R28, RZ, PT ;  /* 0x000000ff1c00720c */ /* 0x000fe20003f05270 */
[----:B0-----:R-:W-:-:S04]  /*13ba0*/  IMAD.MOV.U32 R2, RZ, RZ, 0x6000 ;  /* 0x00006000ff027424 */ /* 0x001fc800078e00ff */
[----:B------:R1:W-:Y:S08]  /*13bb0*/  SYNCS.ARRIVE.TRANS64 RZ, [R3+URZ+0x2d830], R2 ;  /* 0x02d8300203ff79a7 */ /* 0x0003f0000800003f */
[----:B------:R-:W-:Y:S05]  /*13bc0*/  @!P0 BRA `(.L_x_10860) ;  /* 0x0000000000048947 */ /* 0x000fea0003800000 */
[----:B------:R-:W-:Y:S01]  /*13bd0*/  BPT.TRAP 0x1 ;  /* 0x000000040000795c */ /* 0x000fe20000300000 */
.L_x_10860:
[----:B------:R-:W-:Y:S05]  /*13be0*/  BSYNC B1 ;  /* 0x0000000000017941 */ /* 0x000fea0003800000 */
.L_x_10859:
[----:B------:R-:W-:Y:S01]  /*13bf0*/  IMAD.MOV.U32 R12, RZ, RZ, RZ ;  /* 0x000000ffff0c7224 */ /* 0x000fe200078e00ff */
[----:B------:R-:W-:Y:S01]  /*13c00*/  UIADD3 UR4, UP0, UR46, 0x370, URZ ;  /* 0x000003702e047890 */ /* 0x000fe2000ff1e03f */
[----:B------:R-:W-:Y:S01]  /*13c10*/  IMAD R11, R8, 0x6000, R17 ;  /* 0x00006000080b7824 */ /* 0x000fe200078e0211 */
[----:B------:R-:W-:Y:S01]  /*13c20*/  PLOP3.LUT P0, PT, PT, PT, PT, 0x80, 0x0 ;  /* 0x000000000000781c */ /* 0x000fe20003f0f070 */
[----:B01----:R-:W-:Y:S01]  /*13c30*/  VIADD R3, R3, 0x2d830 ;  /* 0x0002d83003037836 */ /* 0x003fe20000000000 */
[----:B------:R-:W-:Y:S01]  /*13c40*/  R2UR UR10, R12 ;  /* 0x000000000c0a72ca */ /* 0x000fe200000e0000 */
[----:B------:R-:W-:Y:S01]  /*13c50*/  IMAD.SHL.U32 R2, R6, 0x80, RZ ;  /* 0x0000008006027824 */ /* 0x000fe200078e00ff */
[----:B------:R-:W-:Y:S01]  /*13c60*/  UIADD3.X UR5, URZ, UR47, URZ, UP0, !UPT ;  /* 0x0000002f3f057290 */ /* 0x000fe200087fe43f */
[----:B------:R-:W-:Y:S01]  /*13c70*/  VIADD R5, R11, 0x15400 ;  /* 0x000154000b057836 */ /* 0x000fe20000000000 */
[----:B------:R-:W-:Y:S01]  /*13c80*/  UMOV UR6, 0x0 ;  /* 0x0000000000067882 */ /* 0x000fe20000000000 */
[----:B------:R-:W-:-:S10]  /*13c90*/  UMOV UR7, 0x14f00000 ;  /* 0x14f0000000077882 */ /* 0x000fd40000000000 */
.L_x_10861:
        /* <DEDUP_REMOVED lines=16> */
.L_x_10862:
        /* <DEDUP_REMOVED lines=16> */
.L_x_10863:
        /* <DEDUP_REMOVED lines=15> */
.L_x_10956:
[----:B------:R-:W-:Y:S05]  /*13f90*/  BSYNC B1 ;  /* 0x0000000000017941 */ /* 0x000fea0003800000 */
.L_x_10864:
[----:B------:R-:W-:Y:S01]  /*13fa0*/  BSSY B1, `(.L_x_10866) ;  /* 0x000000a000017945 */ /* 0x000fe20003800000 */
[----:B0-----:R-:W-:Y:S02]  /*13fb0*/  IMAD.MOV.U32 R2, RZ, RZ, 0x0 ;  /* 0x00000000ff027424 */ /* 0x001fe400078e00ff */
[----:B------:R-:W-:Y:S01]  /*13fc0*/  IMAD.MOV.U32 R3, RZ, RZ, 0x14f00000 ;  /* 0x14f00000ff037424 */ /* 0x000fe200078e00ff */
[----:B------:R-:W-:Y:S06]  /*13fd0*/  @P1 BRA `(.L_x_10867) ;  /* 0x0000000000181947 */ /* 0x000fec0003800000 */
[----:B------:R-:W-:Y:S01]  /*13fe0*/  ISETP.NE.AND P0, PT, R28, RZ, PT ;  /* 0x000000ff1c00720c */ /* 0x000fe20003f05270 */
[----:B------:R-:W-:Y:S02]  /*13ff0*/  IMAD R11, R16, 0x8, R17 ;  /* 0x00000008100b7824 */ /* 0x000fe400078e0211 */
[----:B------:R-:W-:-:S04]  /*14000*/  IMAD.MOV.U32 R13, RZ, RZ, 0x6000 ;  /* 0x00006000ff0d7424 */ /* 0x000fc800078e00ff */
[----:B------:R0:W-:Y:S06]  /*14010*/  SYNCS.ARRIVE.TRANS64 RZ, [R11+URZ+0x2d850], R13 ;  /* 0x02d8500d0bff79a7 */ /* 0x0001ec000800003f */
[----:B------:R-:W-:Y:S05]  /*14020*/  @!P0 BRA `(.L_x_10867) ;  /* 0x0000000000048947 */ /* 0x000fea0003800000 */
[----:B------:R-:W-:Y:S01]  /*14030*/  BPT.TRAP 0x1 ;  /* 0x000000040000795c */ /* 0x000fe20000300000 */
.L_x_10867:
[----:B------:R-:W-:Y:S05]  /*14040*/  BSYNC B1 ;  /* 0x0000000000017941 */ /* 0x000fea0003800000 */
.L_x_10866:
[----:B------:R-:W-:Y:S01]  /*14050*/  R2UR UR6, R2 ;  /* 0x00000000020672ca */ /* 0x000fe200000e0000 */
[--C-:B0-----:R-:W-:Y:S01]  /*14060*/  IMAD R11, R16, 0x8, R17.reuse ;  /* 0x00000008100b7824 */ /* 0x101fe200078e0211 */
[----:B------:R-:W-:Y:S01]  /*14070*/  R2UR UR7, R3 ;  /* 0x00000000030772ca */ /* 0x000fe200000e0000 */
[----:B------:R-:W-:Y:S01]  /*14080*/  UIADD3 UR4, UP0, UR46, 0x470, URZ ;  /* 0x000004702e047890 */ /* 0x000fe2000ff1e03f */
[----:B------:R-:W-:Y:S01]  /*14090*/  R2UR UR10, R12 ;  /* 0x000000000c0a72ca */ /* 0x000fe200000e0000 */
[----:B------:R-:W-:Y:S01]  /*140a0*/  IMAD R12, R16, 0x6000, R17 ;  /* 0x00006000100c7824 */ /* 0x000fe200078e0211 */
[----:B------:R-:W-:Y:S01]  /*140b0*/  PLOP3.LUT P0, PT, PT, PT, PT, 0x80, 0x0 ;  /* 0x000000000000781c */ /* 0x000fe20003f0f070 */
[----:B------:R-:W-:Y:S01]  /*140c0*/  IMAD.SHL.U32 R13, R22, 0x80, RZ ;  /* 0x00000080160d7824 */ /* 0x000fe200078e00ff */
[----:B------:R-:W-:Y:S01]  /*140d0*/  UIADD3.X UR5, URZ, UR47, URZ, UP0, !UPT ;  /* 0x0000002f3f057290 */ /* 0x000fe200087fe43f */
[----:B------:R-:W-:Y:S02]  /*140e0*/  VIADD R11, R11, 0x2d850 ;  /* 0x0002d8500b0b7836 */ /* 0x000fe40000000000 */
[----:B------:R-:W-:-:S09]  /*140f0*/  VIADD R14, R12, 0x400 ;  /* 0x000004000c0e7836 */ /* 0x000fd20000000000 */
.L_x_10868:
        /* <DEDUP_REMOVED lines=15> */
.L_x_10869:
        /* <DEDUP_REMOVED lines=15> */
.L_x_10870:
        /* <DEDUP_REMOVED lines=12> */
.L_x_10855:
[----:B------:R-:W-:Y:S05]  /*143a0*/  BSYNC B0 ;  /* 0x0000000000007941 */ /* 0x000fea0003800000 */
.L_x_10854:
[----:B------:R-:W-:Y:S01]  /*143b0*/  UIADD3 UR4, UR40, -0x3, URZ ;  /* 0xfffffffd28047890 */ /* 0x000fe2000fffe03f */
[----:B------:R-:W-:Y:S02]  /*143c0*/  IMAD.MOV.U32 R16, RZ, RZ, R8 ;  /* 0x000000ffff107224 */ /* 0x000fe400078e0008 */
[----:B------:R-:W-:-:S03]  /*143d0*/  IMAD.MOV.U32 R24, RZ, RZ, R9 ;  /* 0x000000ffff187224 */ /* 0x000fc600078e0009 */
[----:B------:R-:W-:-:S07]  /*143e0*/  IMAD.U32 R6, RZ, RZ, UR4 ;  /* 0x00000004ff067e24 */ /* 0x000fce000f8e00ff */
.L_x_10853:
[----:B------:R-:W-:Y:S01]  /*143f0*/  ULOP3.LUT UR4, URZ, UR40, URZ, 0x33, !UPT ;  /* 0x000000283f047292 */ /* 0x000fe2000f8e333f */
[----:B------:R-:W-:Y:S01]  /*14400*/  VIADD R7, R7, 0xfffffffe ;  /* 0xfffffffe07077836 */ /* 0x000fe20000000000 */
[----:B------:R-:W-:Y:S04]  /*14410*/  BSSY B0, `(.L_x_10852) ;  /* 0x000015a000007945 */ /* 0x000fe80003800000 */
[----:B------:R-:W-:-:S13]  /*14420*/  ISETP.NE.AND P0, PT, R7, UR4, PT ;  /* 0x0000000407007c0c */ /* 0x000fda000bf05270 */
[----:B------:R-:W-:Y:S05]  /*14430*/  @!P0 BRA `(.L_x_10871) ;  /* 0x00000014005c8947 */ /* 0x000fea0003800000 */
[----:B------:R-:W-:-:S07]  /*14440*/  IMAD.MOV.U32 R4, RZ, RZ, R18 ;  /* 0x000000ffff047224 */ /* 0x000fce00078e0012 */
.L_x_10906:
[----:B------:R-:W-:Y:S01]  /*14450*/  LOP3.LUT P1, RZ, R19, 0x2, RZ, 0xc0, !PT ;  /* 0x0000000213ff7812 */ /* 0x000fe2000782c0ff */
[----:B------:R-:W-:Y:S01]  /*14460*/  VIADD R7, R16, 0x1 ;  /* 0x0000000110077836 */ /* 0x000fe20000000000 */
[----:B------:R-:W-:Y:S05]  /*14470*/  YIELD ;  /* 0x0000000000007946 */ /* 0x000fea0003800000 */
[----:B------:R-:W-:Y:S01]  /*14480*/  ISETP.NE.AND P0, PT, R7, 0x2, PT ;  /* 0x000000020700780c */ /* 0x000fe20003f05270 */
[----:B------:R-:W-:Y:S03]  /*14490*/  BSSY B1, `(.L_x_10872) ;  /* 0x00000a4000017945 */ /* 0x000fe60003800000 */
[----:B------:R-:W-:-:S02]  /*144a0*/  SEL R3, RZ, 0x1, P0 ;  /* 0x00000001ff037807 */ /* 0x000fc40000000000 */
[----:B------:R-:W-:Y:S02]  /*144b0*/  SEL R7, R7, RZ, P0 ;  /* 0x000000ff07077207 */ /* 0x000fe40000000000 */
[----:B------:R-:W-:Y:S01]  /*144c0*/  LOP3.LUT R8, R24, R3, RZ, 0x3c, !PT ;  /* 0x0000000318087212 */ /* 0x000fe200078e3cff */
[----:B------:R-:W-:Y:S06]  /*144d0*/  @!P1 BRA `(.L_x_10873) ;  /* 0x00000008007c9947 */ /* 0x000fec0003800000 */
[----:B------:R-:W-:Y:S01]  /*144e0*/  LOP3.LUT P1, RZ, R19, 0x1, RZ, 0xc0, !PT ;  /* 0x0000000113ff7812 */ /* 0x000fe2000782c0ff */
        /* <DEDUP_REMOVED lines=9> */
[----:B------:R-:W-:-:S03]  /*14580*/  IMAD R4, R25, UR4, RZ ;  /* 0x0000000419047c24 */ /* 0x000fc6000f8e02ff */
[--C-:B------:R-:W-:Y:S01]  /*14590*/  SHF.R.S32.HI R3, RZ, 0x1f, R2.reuse ;  /* 0x0000001fff037819 */ /* 0x100fe20000011402 */
[----:B------:R-:W-:-:S04]  /*145a0*/  IMAD.MOV R9, RZ, RZ, -R2 ;  /* 0x000000ffff097224 */ /* 0x000fc800078e0a02 */
[----:B------:R-:W-:Y:S02]  /*145b0*/  IMAD R9, R5, R9, R6 ;  /* 0x0000000905097224 */ /* 0x000fe400078e0206 */
[C---:B------:R-:W-:Y:S02]  /*145c0*/  IMAD R5, R23.reuse, UR5, R4 ;  /* 0x0000000517057c24 */ /* 0x040fe4000f8e0204 */
[----:B------:R-:W-:Y:S01]  /*145d0*/  IMAD.WIDE.U32 R2, R23, UR4, R2 ;  /* 0x0000000417027c25 */ /* 0x000fe2000f8e0002 */
[----:B------:R-:W-:-:S03]  /*145e0*/  ULDC.64 UR4, c[0x0][0x418] ;  /* 0x0001060000047ab9 */ /* 0x000fc60000000a00 */
[----:B------:R-:W-:Y:S01]  /*145f0*/  IMAD.IADD R5, R5, 0x1, R3 ;  /* 0x0000000105057824 */ /* 0x000fe200078e0203 */
[----:B------:R-:W-:-:S04]  /*14600*/  LEA R4, P0, R2, UR4, 0x2 ;  /* 0x0000000402047c11 */ /* 0x000fc8000f8010ff */
[----:B------:R-:W-:-:S05]  /*14610*/  LEA.HI.X R5, R2, UR5, R5, 0x2, P0 ;  /* 0x0000000502057c11 */ /* 0x000fca00080f1405 */
[----:B------:R0:W5:Y:S04]  /*14620*/  LDG.E R4, desc[UR48][R4.64] ;  /* 0x0000003004047981 */ /* 0x000168000c1e1900 */
.L_x_10874:
        /* <DEDUP_REMOVED lines=8> */
.L_x_10957:
[----:B------:R-:W-:Y:S05]  /*146b0*/  BSYNC B2 ;  /* 0x0000000000027941 */ /* 0x000fea0003800000 */
.L_x_10875:
[----:B------:R-:W-:Y:S04]  /*146c0*/  BSSY B2, `(.L_x_10877) ;  /* 0x0000007000027945 */ /* 0x000fe80003800000 */
[----:B------:R-:W-:Y:S05]  /*146d0*/  @P1 BRA `(.L_x_10878) ;  /* 0x0000000000141947 */ /* 0x000fea0003800000 */
[----:B------:R-:W-:Y:S01]  /*146e0*/  ISETP.NE.AND P0, PT, R28, RZ, PT ;  /* 0x000000ff1c00720c */ /* 0x000fe20003f05270 */
[----:B0-----:R-:W-:-:S04]  /*146f0*/  IMAD.MOV.U32 R2, RZ, RZ, 0x6000 ;  /* 0x00006000ff027424 */ /* 0x001fc800078e00ff */
[----:B------:R1:W-:Y:S08]  /*14700*/  SYNCS.ARRIVE.TRANS64 RZ, [R3+URZ+0x2d830], R2 ;  /* 0x02d8300203ff79a7 */ /* 0x0003f0000800003f */
[----:B------:R-:W-:Y:S05]  /*14710*/  @!P0 BRA `(.L_x_10878) ;  /* 0x0000000000048947 */ /* 0x000fea0003800000 */
[----:B------:R-:W-:Y:S01]  /*14720*/  BPT.TRAP 0x1 ;  /* 0x000000040000795c */ /* 0x000fe20000300000 */
.L_x_10878:
[----:B------:R-:W-:Y:S05]  /*14730*/  BSYNC B2 ;  /* 0x0000000000027941 */ /* 0x000fea0003800000 */
.L_x_10877:
        /* <DEDUP_REMOVED lines=11> */
.L_x_10879:
        /* <DEDUP_REMOVED lines=16> */
.L_x_10880:
        /* <DEDUP_REMOVED lines=16> */
.L_x_10881:
        /* <DEDUP_REMOVED lines=15> */
.L_x_10958:
[----:B------:R-:W-:Y:S05]  /*14ae0*/  BSYNC B2 ;  /* 0x0000000000027941 */ /* 0x000fea0003800000 */
.L_x_10882:
[----:B------:R-:W-:Y:S01]  /*14af0*/  BSSY B2, `(.L_x_10884) ;  /* 0x0000009000027945 */ /* 0x000fe20003800000 */
[----:B------:R-:W-:Y:S02]  /*14b00*/  IMAD.MOV.U32 R2, RZ, RZ, 0x0 ;  /* 0x00000000ff027424 */ /* 0x000fe400078e00ff */
[----:B0-----:R-:W-:Y:S01]  /*14b10*/  IMAD.MOV.U32 R3, RZ, RZ, 0x14f00000 ;  /* 0x14f00000ff037424 */ /* 0x001fe200078e00ff */
[----:B------:R-:W-:Y:S06]  /*14b20*/  @P1 BRA `(.L_x_10885) ;  /* 0x0000000000141947 */ /* 0x000fec0003800000 */
[----:B------:R-:W-:Y:S01]  /*14b30*/  ISETP.NE.AND P0, PT, R28, RZ, PT ;  /* 0x000000ff1c00720c */ /* 0x000fe20003f05270 */
[----:B------:R-:W-:-:S04]  /*14b40*/  IMAD.MOV.U32 R13, RZ, RZ, 0x6000 ;  /* 0x00006000ff0d7424 */ /* 0x000fc800078e00ff */
[----:B------:R0:W-:Y:S08]  /*14b50*/  SYNCS.ARRIVE.TRANS64 RZ, [R12+URZ+0x50], R13 ;  /* 0x0000500d0cff79a7 */ /* 0x0001f0000800003f */
[----:B------:R-:W-:Y:S05]  /*14b60*/  @!P0 BRA `(.L_x_10885) ;  /* 0x0000000000048947 */ /* 0x000fea0003800000 */
[----:B------:R-:W-:Y:S01]  /*14b70*/  BPT.TRAP 0x1 ;  /* 0x000000040000795c */ /* 0x000fe20000300000 */
.L_x_10885:
[----:B------:R-:W-:Y:S05]  /*14b80*/  BSYNC B2 ;  /* 0x0000000000027941 */ /* 0x000fea0003800000 */
.L_x_10884:
        /* <DEDUP_REMOVED lines=10> */
.L_x_10886:
        /* <DEDUP_REMOVED lines=15> */
.L_x_10887:
        /* <DEDUP_REMOVED lines=15> */
.L_x_10888:
        /* <DEDUP_REMOVED lines=12> */
.L_x_10873:
[----:B------:R-:W-:Y:S05]  /*14ed0*/  BSYNC B1 ;  /* 0x0000000000017941 */ /* 0x000fea0003800000 */
.L_x_10872:
[----:B------:R-:W-:Y:S01]  /*14ee0*/  LOP3.LUT P1, RZ, R19, 0x2, RZ, 0xc0, !PT ;  /* 0x0000000213ff7812 */ /* 0x000fe2000782c0ff */
[----:B------:R-:W-:Y:S01]  /*14ef0*/  VIADD R16, R7, 0x1 ;  /* 0x0000000107107836 */ /* 0x000fe20000000000 */
[----:B------:R-:W-:Y:S01]  /*14f00*/  BSSY B1, `(.L_x_10889) ;  /* 0x00000a7000017945 */ /* 0x000fe20003800000 */
[----:B------:R-:W-:-:S03]  /*14f10*/  VIADD R9, R6, 0xffffffff ;  /* 0xffffffff06097836 */ /* 0x000fc60000000000 */
        /* <DEDUP_REMOVED lines=26> */
.L_x_10891:
[----:B------:R-:W-:Y:S01]  /*150c0*/  IMAD R2, R16, 0x8, R17 ;  /* 0x0000000810027824 */ /* 0x000fe200078e0211 */
[----:B------:R-:W-:Y:S01]  /*150d0*/  SHF.L.U32 R3, R24, 0x1f, RZ ;  /* 0x0000001f18037819 */ /* 0x000fe200000006ff */
[----:B------:R-:W-:Y:S03]  /*150e0*/  BSSY B2, `(.L_x_10892) ;  /* 0x0000003000027945 */ /* 0x000fe60003800000 */
[----:B------:R-:W1:Y:S02]  /*150f0*/  SYNCS.PHASECHK.TRANS64.TRYWAIT P0, [R2+URZ+0x2d840], R3 ;  /* 0x02d84003020075a7 */ /* 0x000e64000800017f */
[----:B-1----:R-:W-:Y:S05]  /*15100*/  @!P0 BRA `(.L_x_10893) ;  /* 0x0000002000648947 */ /* 0x002fea0003800000 */
.L_x_10959:
[----:B------:R-:W-:Y:S05]  /*15110*/  BSYNC B2 ;  /* 0x0000000000027941 */ /* 0x000fea0003800000 */
.L_x_10892:
[----:B0-----:R-:W0:Y:S01]  /*15120*/  S2R R5, SR_TID.X ;  /* 0x0000000000057919 */ /* 0x001e220000002100 */
[----:B------:R-:W-:Y:S01]  /*15130*/  BSSY B2, `(.L_x_10894) ;  /* 0x0000009000027945 */ /* 0x000fe20003800000 */
[----:B0-----:R-:W-:-:S04]  /*15140*/  LOP3.LUT R5, R5, 0x7f, RZ, 0xc0, !PT ;  /* 0x0000007f05057812 */ /* 0x001fc800078ec0ff */
[----:B------:R-:W-:-:S13]  /*15150*/  ISETP.NE.AND P1, PT, R5, RZ, PT ;  /* 0x000000ff0500720c */ /* 0x000fda0003f25270 */
[----:B------:R-:W-:Y:S05]  /*15160*/  @P1 BRA `(.L_x_10895) ;  /* 0x0000000000141947 */ /* 0x000fea0003800000 */
[----:B------:R-:W-:Y:S01]  /*15170*/  ISETP.NE.AND P0, PT, R28, RZ, PT ;  /* 0x000000ff1c00720c */ /* 0x000fe20003f05270 */
[----:B-1----:R-:W-:-:S04]  /*15180*/  IMAD.MOV.U32 R3, RZ, RZ, 0x6000 ;  /* 0x00006000ff037424 */ /* 0x002fc800078e00ff */
[----:B------:R0:W-:Y:S08]  /*15190*/  SYNCS.ARRIVE.TRANS64 RZ, [R2+URZ+0x2d830], R3 ;  /* 0x02d8300302ff79a7 */ /* 0x0001f0000800003f */
[----:B------:R-:W-:Y:S05]  /*151a0*/  @!P0 BRA `(.L_x_10895) ;  /* 0x0000000000048947 */ /* 0x000fea0003800000 */
[----:B------:R-:W-:Y:S01]  /*151b0*/  BPT.TRAP 0x1 ;  /* 0x000000040000795c */ /* 0x000fe20000300000 */
.L_x_10895:
[----:B------:R-:W-:Y:S05]  /*151c0*/  BSYNC B2 ;  /* 0x0000000000027941 */ /* 0x000fea0003800000 */
.L_x_10894:
[----:B------:R-:W-:Y:S01]  /*151d0*/  IMAD.MOV.U32 R5, RZ, RZ, RZ ;  /* 0x000000ffff057224 */ /* 0x000fe200078e00ff */
[----:B------:R-:W-:Y:S01]  /*151e0*/  UIADD3 UR4, UP0, UR46, 0x370, URZ ;  /* 0x000003702e047890 */ /* 0x000fe2000ff1e03f */
[C---:B01----:R-:W-:Y:S01]  /*151f0*/  IMAD R3, R16.reuse, 0x8, R0 ;  /* 0x0000000810037824 */ /* 0x043fe200078e0200 */
[----:B------:R-:W-:Y:S01]  /*15200*/  PLOP3.LUT P0, PT, PT, PT, PT, 0x80, 0x0 ;  /* 0x000000000000781c */ /* 0x000fe20003f0f070 */
[----:B------:R-:W-:Y:S01]  /*15210*/  IMAD R13, R16, 0x6000, R17 ;  /* 0x00006000100d7824 */ /* 0x000fe200078e0211 */
[----:B------:R-:W-:Y:S01]  /*15220*/  R2UR UR10, R5 ;  /* 0x00000000050a72ca */ /* 0x000fe200000e0000 */
[----:B------:R-:W-:Y:S01]  /*15230*/  VIADD R3, R3, 0x30 ;  /* 0x0000003003037836 */ /* 0x000fe20000000000 */
[----:B------:R-:W-:Y:S01]  /*15240*/  UIADD3.X UR5, URZ, UR47, URZ, UP0, !UPT ;  /* 0x0000002f3f057290 */ /* 0x000fe200087fe43f */
[----:B------:R-:W-:Y:S01]  /*15250*/  IMAD.SHL.U32 R2, R10, 0x80, RZ ;  /* 0x000000800a027824 */ /* 0x000fe200078e00ff */
[----:B------:R-:W-:Y:S01]  /*15260*/  UMOV UR6, 0x0 ;  /* 0x0000000000067882 */ /* 0x000fe20000000000 */
[----:B------:R-:W-:Y:S01]  /*15270*/  VIADD R11, R13, 0x15400 ;  /* 0x000154000d0b7836 */ /* 0x000fe20000000000 */
[----:B------:R-:W-:-:S09]  /*15280*/  UMOV UR7, 0x14f00000 ;  /* 0x14f0000000077882 */ /* 0x000fd20000000000 */
.L_x_10896:
        /* <DEDUP_REMOVED lines=16> */
.L_x_10897:
        /* <DEDUP_REMOVED lines=16> */
.L_x_10898:
        /* <DEDUP_REMOVED lines=15> */
.L_x_10960:
[----:B------:R-:W-:Y:S05]  /*15580*/  BSYNC B2 ;  /* 0x0000000000027941 */ /* 0x000fea0003800000 */
.L_x_10899:
[----:B------:R-:W-:Y:S01]  /*15590*/  BSSY B2, `(.L_x_10901) ;  /* 0x0000009000027945 */ /* 0x000fe20003800000 */
[----:B0-----:R-:W-:Y:S02]  /*155a0*/  IMAD.MOV.U32 R2, RZ, RZ, 0x0 ;  /* 0x00000000ff027424 */ /* 0x001fe400078e00ff */
[----:B------:R-:W-:Y:S01]  /*155b0*/  IMAD.MOV.U32 R3, RZ, RZ, 0x14f00000 ;  /* 0x14f00000ff037424 */ /* 0x000fe200078e00ff */
[----:B------:R-:W-:Y:S06]  /*155c0*/  @P1 BRA `(.L_x_10902) ;  /* 0x0000000000141947 */ /* 0x000fec0003800000 */
[----:B------:R-:W-:Y:S01]  /*155d0*/  ISETP.NE.AND P0, PT, R28, RZ, PT ;  /* 0x000000ff1c00720c */ /* 0x000fe20003f05270 */
[----:B------:R-:W-:-:S04]  /*155e0*/  IMAD.MOV.U32 R13, RZ, RZ, 0x6000 ;  /* 0x00006000ff0d7424 */ /* 0x000fc800078e00ff */
[----:B------:R0:W-:Y:S08]  /*155f0*/  SYNCS.ARRIVE.TRANS64 RZ, [R8+URZ+0x50], R13 ;  /* 0x0000500d08ff79a7 */ /* 0x0001f0000800003f */
[----:B------:R-:W-:Y:S05]  /*15600*/  @!P0 BRA `(.L_x_10902) ;  /* 0x0000000000048947 */ /* 0x000fea0003800000 */
[----:B------:R-:W-:Y:S01]  /*15610*/  BPT.TRAP 0x1 ;  /* 0x000000040000795c */ /* 0x000fe20000300000 */
.L_x_10902:
[----:B------:R-:W-:Y:S05]  /*15620*/  BSYNC B2 ;  /* 0x0000000000027941 */ /* 0x000fea0003800000 */
.L_x_10901:
        /* <DEDUP_REMOVED lines=10> */
.L_x_10903:
        /* <DEDUP_REMOVED lines=15> */
.L_x_10904:
        /* <DEDUP_REMOVED lines=15> */
.L_x_10905:
        /* <DEDUP_REMOVED lines=12> */
.L_x_10890:
[----:B------:R-:W-:Y:S05]  /*15970*/  BSYNC B1 ;  /* 0x0000000000017941 */ /* 0x000fea0003800000 */
.L_x_10889:
[----:B------:R-:W-:Y:S01]  /*15980*/  ISETP.GT.AND P0, PT, R9, UR39, PT ;  /* 0x0000002709007c0c */ /* 0x000fe2000bf04270 */
[----:B------:R-:W-:-:S12]  /*15990*/  VIADD R6, R6, 0xfffffffe ;  /* 0xfffffffe06067836 */ /* 0x000fd80000000000 */
[----:B------:R-:W-:Y:S05]  /*159a0*/  @P0 BRA `(.L_x_10906) ;  /* 0xffffffe800a80947 */ /* 0x000fea000383ffff */
.L_x_10871:
[----:B------:R-:W-:Y:S05]  /*159b0*/  BSYNC B0 ;  /* 0x0000000000007941 */ /* 0x000fea0003800000 */
.L_x_10852:
[----:B------:R-:W1:Y:S01]  /*159c0*/  S2R R0, SR_TID.X ;  /* 0x0000000000007919 */ /* 0x000e620000002100 */
[----:B------:R-:W-:Y:S01]  /*159d0*/  BSSY B0, `(.L_x_10907) ;  /* 0x0000010000007945 */ /* 0x000fe20003800000 */
        /* <DEDUP_REMOVED lines=14> */
[----:B0-----:R-:W-:-:S07]  /*15ac0*/  IADD3 R27, R0, UR42, R27 ;  /* 0x0000002a001b7c10 */ /* 0x001fce000fffe01b */
.L_x_10908:
[----:B------:R-:W-:Y:S05]  /*15ad0*/  BSYNC B0 ;  /* 0x0000000000007941 */ /* 0x000fea0003800000 */
.L_x_10907:
[----:B------:R-:W-:Y:S01]  /*15ae0*/  LOP3.LUT P0, RZ, R19, 0x2, RZ, 0xc0, !PT ;  /* 0x0000000213ff7812 */ /* 0x000fe2000780c0ff */
[----:B------:R-:W-:-:S12]  /*15af0*/  BSSY B0, `(.L_x_10909) ;  /* 0x0000043000007945 */ /* 0x000fd80003800000 */
[----:B------:R-:W-:Y:S05]  /*15b00*/  @!P0 BRA `(.L_x_10910) ;  /* 0x0000000400048947 */ /* 0x000fea0003800000 */
[----:B------:R-:W-:Y:S01]  /*15b10*/  IMAD R3, R16, 0x8, R17 ;  /* 0x0000000810037824 */ /* 0x000fe200078e0211 */
[----:B------:R-:W-:Y:S01]  /*15b20*/  SHF.L.U32 R0, R24, 0x1f, RZ ;  /* 0x0000001f18007819 */ /* 0x000fe200000006ff */
[----:B------:R-:W-:Y:S01]  /*15b30*/  BSSY B1, `(.L_x_10911) ;  /* 0x0000004000017945 */ /* 0x000fe20003800000 */
[----:B------:R-:W-:Y:S02]  /*15b40*/  ISETP.NE.AND P2, PT, R6, RZ, PT ;  /* 0x000000ff0600720c */ /* 0x000fe40003f45270 */
[----:B------:R-:W1:Y:S02]  /*15b50*/  SYNCS.PHASECHK.TRANS64.TRYWAIT P0, [R3+URZ+0x2d860], R0 ;  /* 0x02d86000030075a7 */ /* 0x000e64000800017f */
[----:B-1----:R-:W-:Y:S09]  /*15b60*/  @!P0 BRA `(.L_x_10912) ;  /* 0x0000001400f48947 */ /* 0x002ff20003800000 */
.L_x_10961:
[----:B------:R-:W-:Y:S05]  /*15b70*/  BSYNC B1 ;  /* 0x0000000000017941 */ /* 0x000fea0003800000 */
.L_x_10911:
[----:B------:R-:W-:Y:S04]  /*15b80*/  BSSY B1, `(.L_x_10913) ;  /* 0x0000007000017945 */ /* 0x000fe80003800000 */
[----:B------:R-:W-:Y:S05]  /*15b90*/  @P2 BRA `(.L_x_10914) ;  /* 0x0000000000142947 */ /* 0x000fea0003800000 */
[----:B------:R-:W-:Y:S01]  /*15ba0*/  ISETP.NE.AND P0, PT, R28, RZ, PT ;  /* 0x000000ff1c00720c */ /* 0x000fe20003f05270 */
[----:B-1----:R-:W-:-:S04]  /*15bb0*/  IMAD.MOV.U32 R0, RZ, RZ, 0x6000 ;  /* 0x00006000ff007424 */ /* 0x002fc800078e00ff */
[----:B------:R2:W-:Y:S08]  /*15bc0*/  SYNCS.ARRIVE.TRANS64 RZ, [R3+URZ+0x2d850], R0 ;  /* 0x02d8500003ff79a7 */ /* 0x0005f0000800003f */
[----:B------:R-:W-:Y:S05]  /*15bd0*/  @!P0 BRA `(.L_x_10914) ;  /* 0x0000000000048947 */ /* 0x000fea0003800000 */
[----:B------:R-:W-:Y:S01]  /*15be0*/  BPT.TRAP 0x1 ;  /* 0x000000040000795c */ /* 0x000fe20000300000 */
.L_x_10914:
[----:B------:R-:W-:Y:S05]  /*15bf0*/  BSYNC B1 ;  /* 0x0000000000017941 */ /* 0x000fea0003800000 */
.L_x_10913:
[----:B-12---:R-:W-:Y:S01]  /*15c00*/  IMAD R0, R16, 0x6000, R17 ;  /* 0x0000600010007824 */ /* 0x006fe200078e0211 */
[----:B------:R-:W-:Y:S01]  /*15c10*/  UIADD3 UR4, UP0, UR46, 0x470, URZ ;  /* 0x000004702e047890 */ /* 0x000fe2000ff1e03f */
[----:B0-----:R-:W-:Y:S01]  /*15c20*/  VIADD R2, R3, 0x2d850 ;  /* 0x0002d85003027836 */ /* 0x001fe20000000000 */
[----:B------:R-:W-:Y:S01]  /*15c30*/  PLOP3.LUT P0, PT, PT, PT, PT, 0x80, 0x0 ;  /* 0x000000000000781c */ /* 0x000fe20003f0f070 */
[----:B------:R-:W-:Y:S01]  /*15c40*/  IMAD.SHL.U32 R22, R22, 0x80, RZ ;  /* 0x0000008016167824 */ /* 0x000fe200078e00ff */
[----:B------:R-:W-:Y:S01]  /*15c50*/  UIADD3.X UR5, URZ, UR47, URZ, UP0, !UPT ;  /* 0x0000002f3f057290 */ /* 0x000fe200087fe43f */
[----:B------:R-:W-:Y:S01]  /*15c60*/  VIADD R3, R0, 0x400 ;  /* 0x0000040000037836 */ /* 0x000fe20000000000 */
[----:B------:R-:W-:Y:S01]  /*15c70*/  UMOV UR6, 0x0 ;  /* 0x0000000000067882 */ /* 0x000fe20000000000 */
[----:B------:R-:W-:Y:S01]  /*15c80*/  UMOV UR7, 0x14f00000 ;  /* 0x14f0000000077882 */ /* 0x000fe20000000000 */
[----:B------:R-:W-:-:S08]  /*15c90*/  UMOV UR10, URZ ;  /* 0x0000003f000a7c82 */ /* 0x000fd00008000000 */
.L_x_10915:
        /* <DEDUP_REMOVED lines=15> */
.L_x_10916:
        /* <DEDUP_REMOVED lines=15> */
.L_x_10917:
        /* <DEDUP_REMOVED lines=9> */
[----:B-1----:R-:W-:Y:S05]  /*15f10*/  @P0 BRA.U.ANY `(.L_x_10917) ;  /* 0xfffffffd00d80947 */ /* 0x002fea000393ffff */
.L_x_10910:
[----:B------:R-:W-:Y:S05]  /*15f20*/  BSYNC B0 ;  /* 0x0000000000007941 */ /* 0x000fea0003800000 */
.L_x_10909:
[----:B------:R-:W-:-:S05]  /*15f30*/  VIADD R16, R16, 0x1 ;  /* 0x0000000110107836 */ /* 0x000fca0000000000 */
[----:B------:R-:W-:-:S04]  /*15f40*/  ISETP.NE.AND P0, PT, R16, 0x2, PT ;  /* 0x000000021000780c */ /* 0x000fc80003f05270 */
[----:B------:R-:W-:Y:S02]  /*15f50*/  SEL R3, RZ, 0x1, P0 ;  /* 0x00000001ff037807 */ /* 0x000fe40000000000 */
[----:B------:R-:W-:Y:S02]  /*15f60*/  SEL R16, R16, RZ, P0 ;  /* 0x000000ff10107207 */ /* 0x000fe40000000000 */
[----:B------:R-:W-:-:S07]  /*15f70*/  LOP3.LUT R24, R24, R3, RZ, 0x3c, !PT ;  /* 0x0000000318187212 */ /* 0x000fce00078e3cff */
.L_x_10834:
[----:B------:R-:W-:Y:S05]  /*15f80*/  BSYNC B7 ;  /* 0x0000000000077941 */ /* 0x000fea0003800000 */
.L_x_10832:
[----:B------:R-:W-:-:S13]  /*15f90*/  LOP3.LUT P0, RZ, R19, 0x4, RZ, 0xc0, !PT ;  /* 0x0000000413ff7812 */ /* 0x000fda000780c0ff */
[----:B------:R-:W-:Y:S05]  /*15fa0*/  @!P0 BRA `(.L_x_10918) ;  /* 0x0000000000248947 */ /* 0x000fea0003800000 */
[----:B------:R-:W-:Y:S05]  /*15fb0*/  WARPSYNC.ALL ;  /* 0x0000000000007948 */ /* 0x000fea0003800000 */
[----:B------:R-:W1:Y:S08]  /*15fc0*/  S2UR UR5, SR_CgaCtaId ;  /* 0x00000000000579c3 */ /* 0x000e700000008800 */
[----:B------:R-:W-:Y:S06]  /*15fd0*/  BAR.SYNC.DEFER_BLOCKING 0x5, 0x200 ;  /* 0x0148000000007b1d */ /* 0x000fec0000010000 */
[----:B------:R-:W-:-:S02]  /*15fe0*/  UMOV UR4, 0x400 ;  /* 0x0000040000047882 */ /* 0x000fc40000000000 */
[----:B-1----:R-:W-:-:S06]  /*15ff0*/  ULEA UR4, UR5, UR4, 0x18 ;  /* 0x0000000405047291 */ /* 0x002fcc000f8ec03f */
[----:B0-----:R-:W-:-:S05]  /*16000*/  IMAD.U32 R17, RZ, RZ, UR4 ;  /* 0x00000004ff117e24 */ /* 0x001fca000f8e00ff */
[----:B------:R0:W1:Y:S01]  /*16010*/  LDS R27, [R17+0x2d8d0] ;  /* 0x02d8d000111b7984 */ /* 0x0000620000000800 */
[----:B------:R-:W-:Y:S06]  /*16020*/  BAR.ARV 0x4, 0x200 ;  /* 0x0108000000007b1d */ /* 0x000fec0000002000 */
[----:B------:R-:W-:Y:S05]  /*16030*/  BRA `(.L_x_10919) ;  /* 0x00000000002c7947 */ /* 0x000fea0003800000 */
.L_x_10918:
[----:B------:R-:W-:-:S03]  /*16040*/  UMOV UR4, 0xffffffff ;  /* 0xffffffff00047882 */ /* 0x000fc60000000000 */
[----:B------:R-:W-:Y:S05]  /*16050*/  BRA.DIV UR4, `(.L_x_10920) ;  /* 0x0000001204cc7947 */ /* 0x000fea000b800000 */
[----:B------:R1:W2:Y:S02]  /*16060*/  SHFL.IDX PT, R14, R27, RZ, 0x1f ;  /* 0x00001fff1b0e7589 */ /* 0x0002a400000e0000 */
.L_x_10964:
[----:B------:R-:W0:Y:S01]  /*16070*/  @!P1 S2R R3, SR_CgaCtaId ;  /* 0x0000000000039919 */ /* 0x000e220000008800 */
[----:B------:R-:W-:Y:S05]  /*16080*/  WARPSYNC.ALL ;  /* 0x0000000000007948 */ /* 0x000fea0003800000 */
[----:B------:R-:W-:Y:S01]  /*16090*/  BAR.SYNC.DEFER_BLOCKING 0x4, 0x200 ;  /* 0x0108000000007b1d */ /* 0x000fe20000010000 */
[----:B------:R-:W-:-:S04]  /*160a0*/  @!P1 MOV R0, 0x400 ;  /* 0x0000040000009802 */ /* 0x000fc80000000f00 */
[----:B0-----:R-:W-:-:S05]  /*160b0*/  @!P1 LEA R17, R3, R0, 0x18 ;  /* 0x0000000003119211 */ /* 0x001fca00078ec0ff */
[----:B------:R1:W-:Y:S02]  /*160c0*/  @!P1 STS [R17+0x2d8d0], R27 ;  /* 0x02d8d01b11009388 */ /* 0x0003e40000000800 */
[----:B-12---:R-:W-:Y:S01]  /*160d0*/  IMAD.MOV.U32 R27, RZ, RZ, R14 ;  /* 0x000000ffff1b7224 */ /* 0x006fe200078e000e */
[----:B------:R-:W-:Y:S06]  /*160e0*/  BAR.ARV 0x5, 0x200 ;  /* 0x0148000000007b1d */ /* 0x000fec0000002000 */
.L_x_10919:
[----:B------:R-:W-:Y:S02]  /*160f0*/  ULDC UR4, c[0x0][0xc38] ;  /* 0x00030e0000047ab9 */ /* 0x000fe40000000800 */
[----:B-1----:R-:W-:-:S13]  /*16100*/  ISETP.GE.AND P0, PT, R27, UR4, PT ;  /* 0x000000041b007c0c */ /* 0x002fda000bf06270 */
[----:B------:R-:W-:Y:S05]  /*16110*/  @!P0 BRA `(.L_x_10921) ;  /* 0xffffffb800088947 */ /* 0x000fea000383ffff */
.L_x_10823:
[----:B------:R-:W1:Y:S01]  /*16120*/  S2R R3, SR_CgaCtaId ;  /* 0x0000000000037919 */ /* 0x000e620000008800 */
[----:B------:R-:W-:Y:S01]  /*16130*/  VIADD R29, R29, 0x1 ;  /* 0x000000011d1d7836 */ /* 0x000fe20000000000 */
[----:B------:R-:W-:Y:S01]  /*16140*/  MOV R2, 0x400 ;  /* 0x0000040000027802 */ /* 0x000fe20000000f00 */
[----:B------:R-:W-:Y:S03]  /*16150*/  BSSY B0, `(.L_x_10922) ;  /* 0x0000008000007945 */ /* 0x000fe60003800000 */
[----:B------:R-:W-:-:S04]  /*16160*/  LEA.HI R0, R29, R29, RZ, 0x1 ;  /* 0x0000001d1d007211 */ /* 0x000fc800078f08ff */
[----:B------:R-:W-:-:S05]  /*16170*/  LOP3.LUT R0, R0, 0xfffffffe, RZ, 0xc0, !PT ;  /* 0xfffffffe00007812 */ /* 0x000fca00078ec0ff */
[----:B------:R-:W-:-:S05]  /*16180*/  IMAD.IADD R0, R29, 0x1, -R0 ;  /* 0x000000011d007824 */ /* 0x000fca00078e0a00 */
[----:B------:R-:W-:Y:S02]  /*16190*/  SHF.L.U32 R0, R0, 0x1f, RZ ;  /* 0x0000001f00007819 */ /* 0x000fe400000006ff */
[----:B-1----:R-:W-:-:S04]  /*161a0*/  LEA R9, R3, R2, 0x18 ;  /* 0x0000000203097211 */ /* 0x002fc800078ec0ff */
[----:B------:R-:W1:Y:S02]  /*161b0*/  SYNCS.PHASECHK.TRANS64.TRYWAIT P0, [R9+URZ+0x2d820], R0 ;  /* 0x02d82000090075a7 */ /* 0x000e64000800017f */
[----:B-1----:R-:W-:Y:S05]  /*161c0*/  @!P0 BRA `(.L_x_10923) ;  /* 0x0000001000988947 */ /* 0x002fea0003800000 */
.L_x_10965:
[----:B------:R-:W-:Y:S05]  /*161d0*/  BSYNC B0 ;  /* 0x0000000000007941 */ /* 0x000fea0003800000 */
.L_x_10922:
[----:B------:R-:W-:-:S03]  /*161e0*/  UMOV UR4, 0xffffffff ;  /* 0xffffffff00047882 */ /* 0x000fc60000000000 */
[----:B------:R-:W-:Y:S05]  /*161f0*/  BRA.DIV UR4, `(.L_x_10924) ;  /* 0x0000001204a07947 */ /* 0x000fea000b800000 */
[----:B-1----:R-:W1:Y:S02]  /*16200*/  S2R R0, SR_TID.X ;  /* 0x0000000000007919 */ /* 0x002e640000002100 */
[----:B-1----:R-:W-:-:S04]  /*16210*/  SHF.R.U32.HI R0, RZ, 0x5, R0 ;  /* 0x00000005ff007819 */ /* 0x002fc80000011600 */
[----:B------:R-:W-:-:S05]  /*16220*/  LOP3.LUT R0, R0, 0x3, RZ, 0xc0, !PT ;  /* 0x0000000300007812 */ /* 0x000fca00078ec0ff */
[----:B------:R1:W2:Y:S02]  /*16230*/  SHFL.IDX PT, R14, R0, RZ, 0x1f ;  /* 0x00001fff000e7589 */ /* 0x0002a400000e0000 */
.L_x_10968:
[----:B--2---:R-:W-:Y:S01]  /*16240*/  ISETP.NE.AND P0, PT, R14, RZ, PT ;  /* 0x000000ff0e00720c */ /* 0x004fe20003f05270 */
[----:B------:R-:W-:-:S12]  /*16250*/  BSSY B0, `(.L_x_10925) ;  /* 0x0000024000007945 */ /* 0x000fd80003800000 */
[----:B------:R-:W-:Y:S05]  /*16260*/  @P0 BRA `(.L_x_10926) ;  /* 0x0000000000880947 */ /* 0x000fea0003800000 */
[----:B------:R-:W-:-:S03]  /*16270*/  UMOV UR4, 0xffffffff ;  /* 0xffffffff00047882 */ /* 0x000fc60000000000 */
[----:B------:R-:W-:Y:S05]  /*16280*/  BRA.DIV UR4, `(.L_x_10927) ;  /* 0x0000001204b07947 */ /* 0x000fea000b800000 */
[----:B------:R-:W-:-:S13]  /*16290*/  ELECT P6, URZ, PT ;  /* 0x00000000003f782f */ /* 0x000fda00038c0000 */
.L_x_10971:
[----:B------:R-:W-:Y:S05]  /*162a0*/  @!P6 BRA `(.L_x_10926) ;  /* 0x000000000078e947 */ /* 0x000fea0003800000 */
[----:B------:R-:W-:-:S06]  /*162b0*/  ULOP3.LUT UR4, UR38, 0x2, URZ, 0xfc, !UPT ;  /* 0x0000000226047892 */ /* 0x000fcc000f8efc3f */
[----:B-1----:R-:W-:-:S05]  /*162c0*/  IMAD.U32 R0, RZ, RZ, UR4 ;  /* 0x00000004ff007e24 */ /* 0x002fca000f8e00ff */
[----:B------:R-:W-:-:S13]  /*162d0*/  ISETP.NE.AND P2, PT, R0, 0x3, PT ;  /* 0x000000030000780c */ /* 0x000fda0003f45270 */
[----:B------:R-:W-:Y:S05]  /*162e0*/  @!P2 BRA `(.L_x_10928) ;  /* 0x000000000004a947 */ /* 0x000fea0003800000 */
[----:B------:R-:W-:Y:S01]  /*162f0*/  BPT.TRAP 0x1 ;  /* 0x000000040000795c */ /* 0x000fe20000300000 */
.L_x_10928:
[----:B------:R-:W-:Y:S01]  /*16300*/  VIADD R3, R9, 0x2d840 ;  /* 0x0002d84009037836 */ /* 0x000fe20000000000 */
[----:B------:R-:W-:Y:S01]  /*16310*/  SHF.L.U32 R2, R24, 0x1f, RZ ;  /* 0x0000001f18027819 */ /* 0x000fe200000006ff */
[C---:B------:R-:W-:Y:S02]  /*16320*/  VIADD R0, R16.reuse, 0x1 ;  /* 0x0000000110007836 */ /* 0x040fe40000000000 */
[----:B------:R-:W-:-:S03]  /*16330*/  IMAD R7, R16, 0x8, R3 ;  /* 0x0000000810077824 */ /* 0x000fc600078e0203 */
        /* <DEDUP_REMOVED lines=8> */
.L_x_10972:
[----:B------:R-:W2:Y:S02]  /*163c0*/  SYNCS.PHASECHK.TRANS64.TRYWAIT P0, [R3+URZ], R0 ;  /* 0x00000000030075a7 */ /* 0x000ea4000800017f */
[----:B--2---:R-:W-:Y:S05]  /*163d0*/  @!P0 BRA `(.L_x_10930) ;  /* 0x0000001000908947 */ /* 0x004fea0003800000 */
.L_x_10973:
[----:B------:R-:W-:Y:S05]  /*163e0*/  @!P2 BRA `(.L_x_10931) ;  /* 0x000000000004a947 */ /* 0x000fea0003800000 */
[----:B------:R-:W-:Y:S01]  /*163f0*/  BPT.TRAP 0x1 ;  /* 0x000000040000795c */ /* 0x000fe20000300000 */
.L_x_10931:
[----:B--2---:R-:W-:-:S04]  /*16400*/  VIADD R3, R9, 0x2d860 ;  /* 0x0002d86009037836 */ /* 0x004fc80000000000 */
[----:B------:R-:W-:-:S04]  /*16410*/  IMAD R5, R16, 0x8, R3 ;  /* 0x0000000810057824 */ /* 0x000fc800078e0203 */
[----:B------:R-:W2:Y:S02]  /*16420*/  SYNCS.PHASECHK.TRANS64.TRYWAIT P0, [R5+URZ], R2 ;  /* 0x00000002050075a7 */ /* 0x000ea4000800017f */
[----:B--2---:R-:W-:Y:S05]  /*16430*/  @!P0 BRA `(.L_x_10932) ;  /* 0x00000010008c8947 */ /* 0x004fea0003800000 */
.L_x_10974:
[----:B------:R-:W-:-:S07]  /*16440*/  IMAD R3, R4, 0x8, R3 ;  /* 0x0000000804037824 */ /* 0x000fce00078e0203 */
.L_x_10933:
[----:B---3--:R3:W4:Y:S02]  /*16450*/  SYNCS.PHASECHK.TRANS64.TRYWAIT P0, [R3+URZ], R0 ;  /* 0x00000000030075a7 */ /* 0x008724000800017f */
[----:B----4-:R-:W-:Y:S05]  /*16460*/  @!P0 NANOSLEEP.SYNCS 0x989680 ;  /* 0x009896800000895d */ /* 0x010fea0003900000 */
[----:B------:R-:W4:Y:S02]  /*16470*/  @!P0 SYNCS.PHASECHK.TRANS64 P0, [R3+URZ], R0 ;  /* 0x00000000030085a7 */ /* 0x000f24000800007f */
[----:B----4-:R-:W-:Y:S05]  /*16480*/  @!P0 BRA `(.L_x_10933) ;  /* 0xfffffffc00f08947 */ /* 0x010fea000383ffff */
.L_x_10926:
[----:B------:R-:W-:Y:S05]  /*16490*/  BSYNC B0 ;  /* 0x0000000000007941 */ /* 0x000fea0003800000 */
.L_x_10925:
[----:B------:R-:W-:Y:S05]  /*164a0*/  EXIT ;  /* 0x000000000000794d */ /* 0x000fea0003800000 */
.L_x_10744:
[----:B0-----:R-:W-:-:S04]  /*164b0*/  IMAD.U32 R3, RZ, RZ, UR42 ;  /* 0x0000002aff037e24 */ /* 0x001fc8000f8e00ff */
[----:B------:R0:W1:Y:S03]  /*164c0*/  SYNCS.PHASECHK.TRANS64.TRYWAIT P1, [R3+URZ+0x2d800], R0 ;  /* 0x02d80000030075a7 */ /* 0x000066000802017f */
[----:B-1----:R-:W-:Y:S05]  /*164d0*/  @!P1 NANOSLEEP.SYNCS 0x989680 ;  /* 0x009896800000995d */ /* 0x002fea0003900000 */
[----:B------:R-:W1:Y:S02]  /*164e0*/  @!P1 SYNCS.PHASECHK.TRANS64 P1, [R3+URZ+0x2d800], R0 ;  /* 0x02d80000030095a7 */ /* 0x000e64000802007f */
[----:B-1----:R-:W-:Y:S05]  /*164f0*/  @!P1 BRA `(.L_x_10744) ;  /* 0xfffffffc00ec9947 */ /* 0x002fea000383ffff */
[----:B------:R-:W-:Y:S05]  /*16500*/  BRA `(.L_x_10934) ;  /* 0xfffffeb400987947 */ /* 0x000fea000383ffff */
.L_x_10748:
[----:B-1----:R1:W2:Y:S02]  /*16510*/  SYNCS.PHASECHK.TRANS64.TRYWAIT P2, [R90+URZ+0x2d830], R3 ;  /* 0x02d830035a0075a7 */ /* 0x0022a4000804017f */
[----:B--2---:R-:W-:Y:S05]  /*16520*/  @!P2 NANOSLEEP.SYNCS 0x989680 ;  /* 0x009896800000a95d */ /* 0x004fea0003900000 */
[----:B------:R-:W2:Y:S02]  /*16530*/  @!P2 SYNCS.PHASECHK.TRANS64 P2, [R90+URZ+0x2d830], R3 ;  /* 0x02d830035a00a5a7 */ /* 0x000ea4000804007f */
[----:B--2---:R-:W-:Y:S05]  /*16540*/  @!P2 BRA `(.L_x_10748) ;  /* 0xfffffffc00f0a947 */ /* 0x004fea000383ffff */
[----:B------:R-:W-:Y:S05]  /*16550*/  BRA `(.L_x_10747) ;  /* 0xfffffeb400bc7947 */ /* 0x000fea000383ffff */
.L_x_10764:
[----:B--2---:R-:W-:-:S04]  /*16560*/  IMAD.U32 R6, RZ, RZ, UR6 ;  /* 0x00000006ff067e24 */ /* 0x004fc8000f8e00ff */
[----:B------:R2:W3:Y:S03]  /*16570*/  SYNCS.PHASECHK.TRANS64.TRYWAIT P2, [R6+URZ+0x2d830], R5 ;  /* 0x02d83005060075a7 */ /* 0x0004e6000804017f */
[----:B---3--:R-:W-:Y:S05]  /*16580*/  @!P2 NANOSLEEP.SYNCS 0x989680 ;  /* 0x009896800000a95d */ /* 0x008fea0003900000 */
[----:B------:R-:W3:Y:S02]  /*16590*/  @!P2 SYNCS.PHASECHK.TRANS64 P2, [R6+URZ+0x2d830], R5 ;  /* 0x02d830050600a5a7 */ /* 0x000ee4000804007f */
[----:B---3--:R-:W-:Y:S05]  /*165a0*/  @!P2 BRA `(.L_x_10764) ;  /* 0xfffffffc00eca947 */ /* 0x008fea000383ffff */
[----:B------:R-:W-:Y:S05]  /*165b0*/  BRA `(.L_x_10761) ;  /* 0xfffffef000b07947 */ /* 0x000fea000383ffff */
.L_x_10768:
[----:B-1----:R-:W-:-:S04]  /*165c0*/  IMAD.U32 R6, RZ, RZ, UR6 ;  /* 0x00000006ff067e24 */ /* 0x002fc8000f8e00ff */
[----:B------:R1:W2:Y:S03]  /*165d0*/  SYNCS.PHASECHK.TRANS64.TRYWAIT P2, [R6+URZ+0x2d850], R5 ;  /* 0x02d85005060075a7 */ /* 0x0002a6000804017f */
[----:B--2---:R-:W-:Y:S05]  /*165e0*/  @!P2 NANOSLEEP.SYNCS 0x989680 ;  /* 0x009896800000a95d */ /* 0x004fea0003900000 */
[----:B------:R-:W2:Y:S02]  /*165f0*/  @!P2 SYNCS.PHASECHK.TRANS64 P2, [R6+URZ+0x2d850], R5 ;  /* 0x02d850050600a5a7 */ /* 0x000ea4000804007f */
[----:B--2---:R-:W-:Y:S05]  /*16600*/  @!P2 BRA `(.L_x_10768) ;  /* 0xfffffffc00eca947 */ /* 0x004fea000383ffff */
[----:B------:R-:W-:Y:S05]  /*16610*/  BRA `(.L_x_10765) ;  /* 0xfffffef400507947 */ /* 0x000fea000383ffff */
.L_x_10785:
[----:B-1----:R-:W-:-:S04]  /*16620*/  IMAD.U32 R9, RZ, RZ, UR6 ;  /* 0x00000006ff097e24 */ /* 0x002fc8000f8e00ff */
[----:B------:R1:W2:Y:S03]  /*16630*/  SYNCS.PHASECHK.TRANS64.TRYWAIT P3, [R9+URZ+0x2d830], R4 ;  /* 0x02d83004090075a7 */ /* 0x0002a6000806017f */
[----:B--2---:R-:W-:Y:S05]  /*16640*/  @!P3 NANOSLEEP.SYNCS 0x989680 ;  /* 0x009896800000b95d */ /* 0x004fea0003900000 */
[----:B------:R-:W2:Y:S02]  /*16650*/  @!P3 SYNCS.PHASECHK.TRANS64 P3, [R9+URZ+0x2d830], R4 ;  /* 0x02d830040900b5a7 */ /* 0x000ea4000806007f */
[----:B--2---:R-:W-:Y:S05]  /*16660*/  @!P3 BRA `(.L_x_10785) ;  /* 0xfffffffc00ecb947 */ /* 0x004fea000383ffff */
[----:B------:R-:W-:Y:S05]  /*16670*/  BRA `(.L_x_10782) ;  /* 0xffffff2c008c7947 */ /* 0x000fea000383ffff */
.L_x_10789:
[----:B-1----:R-:W-:-:S04]  /*16680*/  IMAD.U32 R9, RZ, RZ, UR6 ;  /* 0x00000006ff097e24 */ /* 0x002fc8000f8e00ff */
[----:B------:R1:W2:Y:S03]  /*16690*/  SYNCS.PHASECHK.TRANS64.TRYWAIT P2, [R9+URZ+0x2d850], R4 ;  /* 0x02d85004090075a7 */ /* 0x0002a6000804017f */
[----:B--2---:R-:W-:Y:S05]  /*166a0*/  @!P2 NANOSLEEP.SYNCS 0x989680 ;  /* 0x009896800000a95d */ /* 0x004fea0003900000 */
[----:B------:R-:W2:Y:S02]  /*166b0*/  @!P2 SYNCS.PHASECHK.TRANS64 P2, [R9+URZ+0x2d850], R4 ;  /* 0x02d850040900a5a7 */ /* 0x000ea4000804007f */
[----:B--2---:R-:W-:Y:S05]  /*166c0*/  @!P2 BRA `(.L_x_10789) ;  /* 0xfffffffc00eca947 */ /* 0x004fea000383ffff */
[----:B------:R-:W-:Y:S05]  /*166d0*/  BRA `(.L_x_10786) ;  /* 0xffffff30002c7947 */ /* 0x000fea000383ffff */
.L_x_10795:
[----:B--2---:R-:W-:-:S04]  /*166e0*/  IMAD.U32 R7, RZ, RZ, UR6 ;  /* 0x00000006ff077e24 */ /* 0x004fc8000f8e00ff */
[----:B------:R2:W3:Y:S03]  /*166f0*/  SYNCS.PHASECHK.TRANS64.TRYWAIT P3, [R7+URZ+0x2d830], R4 ;  /* 0x02d83004070075a7 */ /* 0x0004e6000806017f */
[----:B---3--:R-:W-:Y:S05]  /*16700*/  @!P3 NANOSLEEP.SYNCS 0x989680 ;  /* 0x009896800000b95d */ /* 0x008fea0003900000 */
[----:B------:R-:W3:Y:S02]  /*16710*/  @!P3 SYNCS.PHASECHK.TRANS64 P3, [R7+URZ+0x2d830], R4 ;  /* 0x02d830040700b5a7 */ /* 0x000ee4000806007f */
[----:B---3--:R-:W-:Y:S05]  /*16720*/  @!P3 BRA `(.L_x_10795) ;  /* 0xfffffffc00ecb947 */ /* 0x008fea000383ffff */
[----:B------:R-:W-:Y:S05]  /*16730*/  BRA `(.L_x_10792) ;  /* 0xffffff5400987947 */ /* 0x000fea000383ffff */
.L_x_10799:
[----:B-1----:R-:W-:-:S04]  /*16740*/  IMAD.U32 R7, RZ, RZ, UR6 ;  /* 0x00000006ff077e24 */ /* 0x002fc8000f8e00ff */
[----:B------:R1:W2:Y:S03]  /*16750*/  SYNCS.PHASECHK.TRANS64.TRYWAIT P2, [R7+URZ+0x2d850], R4 ;  /* 0x02d85004070075a7 */ /* 0x0002a6000804017f */
[----:B--2---:R-:W-:Y:S05]  /*16760*/  @!P2 NANOSLEEP.SYNCS 0x989680 ;  /* 0x009896800000a95d */ /* 0x004fea0003900000 */
[----:B------:R-:W2:Y:S02]  /*16770*/  @!P2 SYNCS.PHASECHK.TRANS64 P2, [R7+URZ+0x2d850], R4 ;  /* 0x02d850040700a5a7 */ /* 0x000ea4000804007f */
[----:B--2---:R-:W-:Y:S05]  /*16780*/  @!P2 BRA `(.L_x_10799) ;  /* 0xfffffffc00eca947 */ /* 0x004fea000383ffff */
[----:B------:R-:W-:Y:S05]  /*16790*/  BRA `(.L_x_10796) ;  /* 0xffffff5800387947 */ /* 0x000fea000383ffff */
.L_x_10812:
[----:B--2---:R-:W-:-:S04]  /*167a0*/  IMAD.U32 R5, RZ, RZ, UR9 ;  /* 0x00000009ff057e24 */ /* 0x004fc8000f8e00ff */
[----:B------:R2:W4:Y:S03]  /*167b0*/  SYNCS.PHASECHK.TRANS64.TRYWAIT P0, [R5+URZ+0x2d850], R0 ;  /* 0x02d85000050075a7 */ /* 0x000526000800017f */
[----:B----4-:R-:W-:Y:S05]  /*167c0*/  @!P0 NANOSLEEP.SYNCS 0x989680 ;  /* 0x009896800000895d */ /* 0x010fea0003900000 */
[----:B------:R-:W4:Y:S02]  /*167d0*/  @!P0 SYNCS.PHASECHK.TRANS64 P0, [R5+URZ+0x2d850], R0 ;  /* 0x02d85000050085a7 */ /* 0x000f24000800007f */
[----:B----4-:R-:W-:Y:S05]  /*167e0*/  @!P0 BRA `(.L_x_10812) ;  /* 0xfffffffc00ec8947 */ /* 0x010fea000383ffff */
[----:B------:R-:W-:Y:S05]  /*167f0*/  BRA `(.L_x_10811) ;  /* 0xffffff8c00787947 */ /* 0x000fea000383ffff */
.L_x_10840:
[----:B------:R-:W-:Y:S02]  /*16800*/  IMAD.MOV.U32 R13, RZ, RZ, R20 ;  /* 0x000000ffff0d7224 */ /* 0x000fe400078e0014 */
[----:B------:R-:W-:Y:S02]  /*16810*/  IMAD.MOV.U32 R12, RZ, RZ, RZ ;  /* 0x000000ffff0c7224 */ /* 0x000fe400078e00ff */
[----:B------:R-:W-:Y:S02]  /*16820*/  IMAD.MOV.U32 R11, RZ, RZ, 0x1f ;  /* 0x0000001fff0b7424 */ /* 0x000fe400078e00ff */
[----:B------:R-:W-:-:S07]  /*16830*/  IMAD.MOV.U32 R15, RZ, RZ, -0x1 ;  /* 0xffffffffff0f7424 */ /* 0x000fce00078e00ff */
[----:B------:R-:W-:Y:S05]  /*16840*/  WARPSYNC.COLLECTIVE R15, `(.L_x_10935) ;  /* 0x000000000f087348 */ /* 0x000fea0003c00000 */
[----:B------:R0:W1:Y:S02]  /*16850*/  SHFL.IDX P6, R14, R13, R12, R11 ;  /* 0x0000000c0d0e7389 */ /* 0x00006400000c000b */
[----:B01----:R-:W-:Y:S01]  /*16860*/  ENDCOLLECTIVE ;  /* 0x000000000000791b */ /* 0x003fe20003800000 */
.L_x_10935:
[----:B------:R-:W-:Y:S05]  /*16870*/  BRA `(.L_x_10936) ;  /* 0xffffffbc00c47947 */ /* 0x000fea000383ffff */
.L_x_10842:
[----:B------:R-:W-:Y:S01]  /*16880*/  BSSY B0, `(.L_x_10937) ;  /* 0x0000006000007945 */ /* 0x000fe20003800000 */
[----:B------:R-:W-:-:S07]  /*16890*/  IMAD.MOV.U32 R15, RZ, RZ, -0x1 ;  /* 0xffffffffff0f7424 */ /* 0x000fce00078e00ff */
[----:B0-----:R-:W-:Y:S05]  /*168a0*/  WARPSYNC.COLLECTIVE R15, `(.L_x_10938) ;  /* 0x000000000f0c7348 */ /* 0x001fea0003c00000 */
[----:B------:R-:W-:Y:S02]  /*168b0*/  ELECT P6, UR62, PT ;  /* 0x00000000003e782f */ /* 0x000fe400038c0000 */
[----:B------:R-:W-:Y:S01]  /*168c0*/  MOV R14, UR62 ;  /* 0x0000003e000e7c02 */ /* 0x000fe20008000f00 */
[----:B0-----:R-:W-:Y:S10]  /*168d0*/  ENDCOLLECTIVE ;  /* 0x000000000000791b */ /* 0x001ff40003800000 */
.L_x_10938:
[----:B------:R-:W-:Y:S05]  /*168e0*/  BSYNC B0 ;  /* 0x0000000000007941 */ /* 0x000fea0003800000 */
.L_x_10937:
[----:B------:R-:W-:Y:S05]  /*168f0*/  BRA `(.L_x_10939) ;  /* 0xffffffbc00c47947 */ /* 0x000fea000383ffff */
.L_x_10844:
[----:B-1----:R1:W2:Y:S02]  /*16900*/  SYNCS.PHASECHK.TRANS64.TRYWAIT P0, [R3+URZ+0x2d840], R0 ;  /* 0x02d84000030075a7 */ /* 0x0022a4000800017f */
[----:B--2---:R-:W-:Y:S05]  /*16910*/  @!P0 NANOSLEEP.SYNCS 0x989680 ;  /* 0x009896800000895d */ /* 0x004fea0003900000 */
[----:B------:R-:W2:Y:S02]  /*16920*/  @!P0 SYNCS.PHASECHK.TRANS64 P0, [R3+URZ+0x2d840], R0 ;  /* 0x02d84000030085a7 */ /* 0x000ea4000800007f */
[----:B--2---:R-:W-:Y:S05]  /*16930*/  @!P0 BRA `(.L_x_10844) ;  /* 0xfffffffc00f08947 */ /* 0x004fea000383ffff */
[----:B------:R-:W-:Y:S05]  /*16940*/  BRA `(.L_x_10940) ;  /* 0xffffffc000207947 */ /* 0x000fea000383ffff */
.L_x_10848:
[----:B------:R-:W-:Y:S02]  /*16950*/  IMAD.MOV.U32 R13, RZ, RZ, R4 ;  /* 0x000000ffff0d7224 */ /* 0x000fe400078e0004 */
[----:B------:R-:W-:Y:S02]  /*16960*/  IMAD.MOV.U32 R12, RZ, RZ, RZ ;  /* 0x000000ffff0c7224 */ /* 0x000fe400078e00ff */
[----:B------:R-:W-:Y:S02]  /*16970*/  IMAD.MOV.U32 R11, RZ, RZ, 0x1c1f ;  /* 0x00001c1fff0b7424 */ /* 0x000fe400078e00ff */
[----:B------:R-:W-:Y:S02]  /*16980*/  IMAD.MOV.U32 R15, RZ, RZ, -0x1 ;  /* 0xffffffffff0f7424 */ /* 0x000fe400078e00ff */
[----:B------:R-:W-:-:S07]  /*16990*/  VIADD R6, R21, UR41 ;  /* 0x0000002915067c36 */ /* 0x000fce0008000000 */
[----:B------:R-:W-:Y:S05]  /*169a0*/  WARPSYNC.COLLECTIVE R15, `(.L_x_10941) ;  /* 0x000000000f087348 */ /* 0x000fea0003c00000 */
[----:B------:R0:W1:Y:S02]  /*169b0*/  SHFL.IDX P6, R14, R13, R12, R11 ;  /* 0x0000000c0d0e7389 */ /* 0x00006400000c000b */
[----:B01----:R-:W-:Y:S01]  /*169c0*/  ENDCOLLECTIVE ;  /* 0x000000000000791b */ /* 0x003fe20003800000 */
.L_x_10941:
[----:B------:R-:W-:Y:S02]  /*169d0*/  VIADD R10, R6, 0x20 ;  /* 0x00000020060a7836 */ /* 0x000fe40000000000 */
[----:B------:R-:W-:Y:S02]  /*169e0*/  IMAD.MOV.U32 R13, RZ, RZ, R0 ;  /* 0x000000ffff0d7224 */ /* 0x000fe400078e0000 */
[----:B------:R-:W-:-:S07]  /*169f0*/  IMAD.MOV.U32 R2, RZ, RZ, R14 ;  /* 0x000000ffff027224 */ /* 0x000fce00078e000e */
[----:B------:R-:W-:Y:S05]  /*16a00*/  WARPSYNC.COLLECTIVE R15, `(.L_x_10942) ;  /* 0x000000000f087348 */ /* 0x000fea0003c00000 */
[----:B------:R0:W1:Y:S02]  /*16a10*/  SHFL.IDX P6, R14, R13, R12, R11 ;  /* 0x0000000c0d0e7389 */ /* 0x00006400000c000b */
[----:B01----:R-:W-:Y:S01]  /*16a20*/  ENDCOLLECTIVE ;  /* 0x000000000000791b */ /* 0x003fe20003800000 */
.L_x_10942:
[----:B------:R-:W-:Y:S02]  /*16a30*/  ULDC UR4, c[0x0][0x288] ;  /* 0x0000a20000047ab9 */ /* 0x000fe40000000800 */
[----:B------:R-:W-:-:S05]  /*16a40*/  IMAD R5, R9, UR4, RZ ;  /* 0x0000000409057c24 */ /* 0x000fca000f8e02ff */
[----:B------:R-:W-:Y:S01]  /*16a50*/  ISETP.GE.AND P4, PT, R6, R5, PT ;  /* 0x000000050600720c */ /* 0x000fe20003f86270 */
[----:B------:R-:W-:Y:S02]  /*16a60*/  IMAD.MOV.U32 R13, RZ, RZ, R4 ;  /* 0x000000ffff0d7224 */ /* 0x000fe400078e0004 */
[----:B------:R-:W-:-:S10]  /*16a70*/  IMAD.MOV.U32 R12, RZ, RZ, 0x1 ;  /* 0x00000001ff0c7424 */ /* 0x000fd400078e00ff */
[----:B------:R-:W-:-:S05]  /*16a80*/  @!P4 LEA R14, P3, R20, R14, 0x1 ;  /* 0x0000000e140ec211 */ /* 0x000fca00078608ff */
[----:B------:R-:W-:Y:S02]  /*16a90*/  @!P4 IMAD.X R3, RZ, RZ, R2, P3 ;  /* 0x000000ffff03c224 */ /* 0x000fe400018e0602 */
[----:B------:R-:W-:-:S07]  /*16aa0*/  @!P4 IMAD.MOV.U32 R2, RZ, RZ, R14 ;  /* 0x000000ffff02c224 */ /* 0x000fce00078e000e */
[----:B------:R-:W-:Y:S05]  /*16ab0*/  WARPSYNC.COLLECTIVE R15, `(.L_x_10943) ;  /* 0x000000000f087348 */ /* 0x000fea0003c00000 */
[----:B------:R0:W1:Y:S02]  /*16ac0*/  SHFL.IDX P6, R14, R13, R12, R11 ;  /* 0x0000000c0d0e7389 */ /* 0x00006400000c000b */
[----:B01----:R-:W-:Y:S01]  /*16ad0*/  ENDCOLLECTIVE ;  /* 0x000000000000791b */ /* 0x003fe20003800000 */
.L_x_10943:
        /* <DEDUP_REMOVED lines=8> */
[----:B------:R-:W-:Y:S02]  /*16b60*/  VIADD R10, R6, 0x40 ;  /* 0x00000040060a7836 */ /* 0x000fe40000000000 */
[----:B0-----:R-:W-:-:S08]  /*16b70*/  IMAD.MOV.U32 R2, RZ, RZ, R14 ;  /* 0x000000ffff027224 */ /* 0x001fd000078e000e */
[----:B------:R-:W-:Y:S05]  /*16b80*/  WARPSYNC.COLLECTIVE R15, `(.L_x_10944) ;  /* 0x000000000f087348 */ /* 0x000fea0003c00000 */
[----:B------:R0:W1:Y:S02]  /*16b90*/  SHFL.IDX P6, R14, R13, R12, R11 ;  /* 0x0000000c0d0e7389 */ /* 0x00006400000c000b */
[----:B01----:R-:W-:Y:S01]  /*16ba0*/  ENDCOLLECTIVE ;  /* 0x000000000000791b */ /* 0x003fe20003800000 */
.L_x_10944:
[----:B------:R-:W-:Y:S02]  /*16bb0*/  IMAD.MOV.U32 R13, RZ, RZ, R4 ;  /* 0x000000ffff0d7224 */ /* 0x000fe400078e0004 */
[----:B------:R-:W-:Y:S01]  /*16bc0*/  IMAD.MOV.U32 R12, RZ, RZ, 0x2 ;  /* 0x00000002ff0c7424 */ /* 0x000fe200078e00ff */
[----:B------:R-:W-:-:S05]  /*16bd0*/  @!P4 LEA R14, P3, R20, R14, 0x1 ;  /* 0x0000000e140ec211 */ /* 0x000fca00078608ff */
[----:B------:R-:W-:Y:S02]  /*16be0*/  @!P4 IMAD.X R9, RZ, RZ, R2, P3 ;  /* 0x000000ffff09c224 */ /* 0x000fe400018e0602 */
[----:B------:R-:W-:-:S07]  /*16bf0*/  @!P4 IMAD.MOV.U32 R2, RZ, RZ, R14 ;  /* 0x000000ffff02c224 */ /* 0x000fce00078e000e */
[----:B------:R-:W-:Y:S05]  /*16c00*/  WARPSYNC.COLLECTIVE R15, `(.L_x_10945) ;  /* 0x000000000f087348 */ /* 0x000fea0003c00000 */
[----:B------:R0:W1:Y:S02]  /*16c10*/  SHFL.IDX P6, R14, R13, R12, R11 ;  /* 0x0000000c0d0e7389 */ /* 0x00006400000c000b */
[----:B01----:R-:W-:Y:S01]  /*16c20*/  ENDCOLLECTIVE ;  /* 0x000000000000791b */ /* 0x003fe20003800000 */
.L_x_10945:
[----:B------:R-:W-:-:S05]  /*16c30*/  @!P4 IMAD.MOV.U32 R3, RZ, RZ, R9 ;  /* 0x000000ffff03c224 */ /* 0x000fca00078e0009 */
[----:B------:R-:W-:Y:S01]  /*16c40*/  @!PT LDS RZ, [RZ] ;  /* 0x00000000fffff984 */ /* 0x000fe20000000800 */
[----:B------:R-:W-:Y:S01]  /*16c50*/  @!PT LDS RZ, [RZ] ;  /* 0x00000000fffff984 */ /* 0x000fe20000000800 */
[----:B------:R-:W-:Y:S01]  /*16c60*/  @!PT LDS RZ, [RZ] ;  /* 0x00000000fffff984 */ /* 0x000fe20000000800 */
[----:B------:R-:W-:Y:S04]  /*16c70*/  @!P4 LDGSTS.E.BYPASS.LTC128B.128 [R26+0xcc00], desc[UR48][R2.64], !P0 ;  /* 0x0cc00000021acfae */ /* 0x000fe8000c101d70 */
[----:B------:R-:W-:Y:S01]  /*16c80*/  @!P4 LDGSTS.E.BYPASS.LTC128B.128 [R26+0xfc00], desc[UR48][R2.64+0x40], !P1 ;  /* 0x0fc00040021acfae */ /* 0x000fe2000c901d70 */
[----:B------:R-:W-:-:S03]  /*16c90*/  IMAD.MOV.U32 R13, RZ, RZ, R0 ;  /* 0x000000ffff0d7224 */ /* 0x000fc600078e0000 */
[----:B------:R0:W-:Y:S01]  /*16ca0*/  @!P4 LDGSTS.E.BYPASS.LTC128B.128 [R26+0x12c00], desc[UR48][R2.64+0x80], !P2 ;  /* 0x12c00080021acfae */ /* 0x0001e2000d101d70 */
[----:B------:R-:W-:Y:S01]  /*16cb0*/  ISETP.GE.AND P4, PT, R10, R5, PT ;  /* 0x000000050a00720c */ /* 0x000fe20003f86270 */
[----:B0-----:R-:W-:-:S12]  /*16cc0*/  IMAD.MOV.U32 R2, RZ, RZ, R14 ;  /* 0x000000ffff027224 */ /* 0x001fd800078e000e */
[----:B------:R-:W-:Y:S05]  /*16cd0*/  WARPSYNC.COLLECTIVE R15, `(.L_x_10946) ;  /* 0x000000000f087348 */ /* 0x000fea0003c00000 */
[----:B------:R0:W1:Y:S02]  /*16ce0*/  SHFL.IDX P6, R14, R13, R12, R11 ;  /* 0x0000000c0d0e7389 */ /* 0x00006400000c000b */
[----:B01----:R-:W-:Y:S01]  /*16cf0*/  ENDCOLLECTIVE ;  /* 0x000000000000791b */ /* 0x003fe20003800000 */
.L_x_10946:
        /* <DEDUP_REMOVED lines=8> */
.L_x_10947:
[----:B------:R-:W-:-:S05]  /*16d80*/  @!P4 IMAD.MOV.U32 R3, RZ, RZ, R9 ;  /* 0x000000ffff03c224 */ /* 0x000fca00078e0009 */
[----:B------:R-:W-:Y:S01]  /*16d90*/  @!PT LDS RZ, [RZ] ;  /* 0x00000000fffff984 */ /* 0x000fe20000000800 */
[----:B------:R-:W-:Y:S01]  /*16da0*/  @!PT LDS RZ, [RZ] ;  /* 0x00000000fffff984 */ /* 0x000fe20000000800 */
[----:B------:R-:W-:Y:S01]  /*16db0*/  @!PT LDS RZ, [RZ] ;  /* 0x00000000fffff984 */ /* 0x000fe20000000800 */
[----:B------:R0:W-:Y:S04]  /*16dc0*/  @!P4 LDGSTS.E.BYPASS.LTC128B.128 [R26+0xd400], desc[UR48][R2.64], !P0 ;  /* 0x0d400000021acfae */ /* 0x0001e8000c101d70 */
[----:B------:R0:W-:Y:S01]  /*16dd0*/  @!P4 LDGSTS.E.BYPASS.LTC128B.128 [R26+0x10400], desc[UR48][R2.64+0x40], !P1 ;  /* 0x10400040021acfae */ /* 0x0001e2000c901d70 */
[----:B------:R-:W-:-:S03]  /*16de0*/  IMAD.MOV.U32 R13, RZ, RZ, R0 ;  /* 0x000000ffff0d7224 */ /* 0x000fc600078e0000 */
[----:B------:R0:W-:Y:S01]  /*16df0*/  @!P4 LDGSTS.E.BYPASS.LTC128B.128 [R26+0x13400], desc[UR48][R2.64+0x80], !P2 ;  /* 0x13400080021acfae */ /* 0x0001e2000d101d70 */
[----:B------:R-:W-:-:S05]  /*16e00*/  VIADD R0, R6, 0x60 ;  /* 0x0000006006007836 */ /* 0x000fca0000000000 */
[----:B------:R-:W-:Y:S01]  /*16e10*/  ISETP.GE.AND P4, PT, R0, R5, PT ;  /* 0x000000050000720c */ /* 0x000fe20003f86270 */
[----:B------:R-:W-:Y:S02]  /*16e20*/  VIADD R0, R6, 0x80 ;  /* 0x0000008006007836 */ /* 0x000fe40000000000 */
[----:B------:R-:W-:-:S10]  /*16e30*/  IMAD.MOV.U32 R4, RZ, RZ, R14 ;  /* 0x000000ffff047224 */ /* 0x000fd400078e000e */
[----:B0-----:R-:W-:Y:S05]  /*16e40*/  WARPSYNC.COLLECTIVE R15, `(.L_x_10948) ;  /* 0x000000000f087348 */ /* 0x001fea0003c00000 */
[----:B------:R1:W2:Y:S02]  /*16e50*/  SHFL.IDX P6, R14, R13, R12, R11 ;  /* 0x0000000c0d0e7389 */ /* 0x0002a400000c000b */
[----:B012---:R-:W-:Y:S01]  /*16e60*/  ENDCOLLECTIVE ;  /* 0x000000000000791b */ /* 0x007fe20003800000 */
.L_x_10948:
[----:B------:R-:W-:Y:S02]  /*16e70*/  IMAD.MOV.U32 R13, RZ, RZ, R7 ;  /* 0x000000ffff0d7224 */ /* 0x000fe400078e0007 */
[----:B------:R-:W-:Y:S01]  /*16e80*/  IMAD.MOV.U32 R12, RZ, RZ, RZ ;  /* 0x000000ffff0c7224 */ /* 0x000fe200078e00ff */
[----:B------:R-:W-:-:S05]  /*16e90*/  @!P4 LEA R14, P3, R20, R14, 0x1 ;  /* 0x0000000e140ec211 */ /* 0x000fca00078608ff */
[----:B------:R-:W-:-:S08]  /*16ea0*/  @!P4 IMAD.MOV.U32 R2, RZ, RZ, R14 ;  /* 0x000000ffff02c224 */ /* 0x000fd000078e000e */
[----:B------:R-:W-:Y:S05]  /*16eb0*/  WARPSYNC.COLLECTIVE R15, `(.L_x_10949) ;  /* 0x000000000f087348 */ /* 0x000fea0003c00000 */
[----:B------:R0:W1:Y:S02]  /*16ec0*/  SHFL.IDX P6, R14, R13, R12, R11 ;  /* 0x0000000c0d0e7389 */ /* 0x00006400000c000b */
[----:B01----:R-:W-:Y:S01]  /*16ed0*/  ENDCOLLECTIVE ;  /* 0x000000000000791b */ /* 0x003fe20003800000 */
.L_x_10949:
[----:B------:R-:W-:-:S04]  /*16ee0*/  @!P4 IMAD.X R9, RZ, RZ, R4, P3 ;  /* 0x000000ffff09c224 */ /* 0x000fc800018e0604 */
[----:B------:R-:W-:-:S05]  /*16ef0*/  @!P4 IMAD.MOV.U32 R3, RZ, RZ, R9 ;  /* 0x000000ffff03c224 */ /* 0x000fca00078e0009 */
[----:B------:R-:W-:Y:S01]  /*16f00*/  @!PT LDS RZ, [RZ] ;  /* 0x00000000fffff984 */ /* 0x000fe20000000800 */
[----:B------:R-:W-:Y:S01]  /*16f10*/  @!PT LDS RZ, [RZ] ;  /* 0x00000000fffff984 */ /* 0x000fe20000000800 */
[----:B------:R-:W-:Y:S01]  /*16f20*/  @!PT LDS RZ, [RZ] ;  /* 0x00000000fffff984 */ /* 0x000fe20000000800 */
[----:B------:R0:W-:Y:S01]  /*16f30*/  @!P4 LDGSTS.E.BYPASS.LTC128B.128 [R26+0xdc00], desc[UR48][R2.64], !P0 ;  /* 0x0dc00000021acfae */ /* 0x0001e2000c101d70 */
[----:B------:R-:W-:-:S03]  /*16f40*/  IMAD.MOV.U32 R13, RZ, RZ, R8 ;  /* 0x000000ffff0d7224 */ /* 0x000fc600078e0008 */
[----:B------:R0:W-:Y:S04]  /*16f50*/  @!P4 LDGSTS.E.BYPASS.LTC128B.128 [R26+0x10c00], desc[UR48][R2.64+0x40], !P1 ;  /* 0x10c00040021acfae */ /* 0x0001e8000c901d70 */
[----:B------:R0:W-:Y:S01]  /*16f60*/  @!P4 LDGSTS.E.BYPASS.LTC128B.128 [R26+0x13c00], desc[UR48][R2.64+0x80], !P2 ;  /* 0x13c00080021acfae */ /* 0x0001e2000d101d70 */
[----:B------:R-:W-:Y:S01]  /*16f70*/  ISETP.GE.AND P4, PT, R0, R5, PT ;  /* 0x000000050000720c */ /* 0x000fe20003f86270 */
[----:B------:R-:W-:-:S12]  /*16f80*/  IMAD.MOV.U32 R0, RZ, RZ, R14 ;  /* 0x000000ffff007224 */ /* 0x000fd800078e000e */
[----:B0-----:R-:W-:Y:S05]  /*16f90*/  WARPSYNC.COLLECTIVE R15, `(.L_x_10950) ;  /* 0x000000000f087348 */ /* 0x001fea0003c00000 */
[----:B------:R1:W2:Y:S02]  /*16fa0*/  SHFL.IDX P6, R14, R13, R12, R11 ;  /* 0x0000000c0d0e7389 */ /* 0x0002a400000c000b */
[----:B012---:R-:W-:Y:S01]  /*16fb0*/  ENDCOLLECTIVE ;  /* 0x000000000000791b */ /* 0x007fe20003800000 */
.L_x_10950:
[----:B------:R-:W-:Y:S02]  /*16fc0*/  IMAD.MOV.U32 R13, RZ, RZ, R7 ;  /* 0x000000ffff0d7224 */ /* 0x000fe400078e0007 */
[----:B------:R-:W-:Y:S01]  /*16fd0*/  IMAD.MOV.U32 R12, RZ, RZ, 0x1 ;  /* 0x00000001ff0c7424 */ /* 0x000fe200078e00ff */
[----:B------:R-:W-:-:S05]  /*16fe0*/  @!P4 LEA R14, P3, R20, R14, 0x1 ;  /* 0x0000000e140ec211 */ /* 0x000fca00078608ff */
[----:B------:R-:W-:-:S08]  /*16ff0*/  @!P4 IMAD.MOV.U32 R2, RZ, RZ, R14 ;  /* 0x000000ffff02c224 */ /* 0x000fd000078e000e */
[----:B------:R-:W-:Y:S05]  /*17000*/  WARPSYNC.COLLECTIVE R15, `(.L_x_10951) ;  /* 0x000000000f087348 */ /* 0x000fea0003c00000 */
[----:B------:R0:W1:Y:S02]  /*17010*/  SHFL.IDX P6, R14, R13, R12, R11 ;  /* 0x0000000c0d0e7389 */ /* 0x00006400000c000b */
[----:B01----:R-:W-:Y:S01]  /*17020*/  ENDCOLLECTIVE ;  /* 0x000000000000791b */ /* 0x003fe20003800000 */
.L_x_10951:
        /* <DEDUP_REMOVED lines=13> */
.L_x_10952:
[----:B------:R-:W-:Y:S05]  /*17100*/  BRA `(.L_x_10953) ;  /* 0xffffffc400587947 */ /* 0x000fea000383ffff */
.L_x_10851:
[----:B0-----:R0:W1:Y:S02]  /*17110*/  SYNCS.PHASECHK.TRANS64.TRYWAIT P0, [R17+URZ+0x2d820], R2 ;  /* 0x02d82002110075a7 */ /* 0x001064000800017f */
[----:B-1----:R-:W-:Y:S05]  /*17120*/  @!P0 NANOSLEEP.SYNCS 0x989680 ;  /* 0x009896800000895d */ /* 0x002fea0003900000 */
[----:B------:R-:W1:Y:S02]  /*17130*/  @!P0 SYNCS.PHASECHK.TRANS64 P0, [R17+URZ+0x2d820], R2 ;  /* 0x02d82002110085a7 */ /* 0x000e64000800007f */
[----:B-1----:R-:W-:Y:S05]  /*17140*/  @!P0 BRA `(.L_x_10851) ;  /* 0xfffffffc00f08947 */ /* 0x002fea000383ffff */
[----:B------:R-:W-:Y:S05]  /*17150*/  BRA `(.L_x_10954) ;  /* 0xffffffc400b87947 */ /* 0x000fea000383ffff */
.L_x_10858:
[----:B0-----:R0:W1:Y:S02]  /*17160*/  SYNCS.PHASECHK.TRANS64.TRYWAIT P0, [R3+URZ+0x2d840], R2 ;  /* 0x02d84002030075a7 */ /* 0x001064000800017f */
[----:B-1----:R-:W-:Y:S05]  /*17170*/  @!P0 NANOSLEEP.SYNCS 0x989680 ;  /* 0x009896800000895d */ /* 0x002fea0003900000 */
[----:B------:R-:W1:Y:S02]  /*17180*/  @!P0 SYNCS.PHASECHK.TRANS64 P0, [R3+URZ+0x2d840], R2 ;  /* 0x02d84002030085a7 */ /* 0x000e64000800007f */
[----:B-1----:R-:W-:Y:S05]  /*17190*/  @!P0 BRA `(.L_x_10858) ;  /* 0xfffffffc00f08947 */ /* 0x002fea000383ffff */
[----:B------:R-:W-:Y:S05]  /*171a0*/  BRA `(.L_x_10955) ;  /* 0xffffffc8006c7947 */ /* 0x000fea000383ffff */
.L_x_10865:
[----:B0-----:R0:W1:Y:S02]  /*171b0*/  SYNCS.PHASECHK.TRANS64.TRYWAIT P0, [R2+URZ+0x60], R3 ;  /* 0x00006003020075a7 */ /* 0x001064000800017f */
[----:B-1----:R-:W-:Y:S05]  /*171c0*/  @!P0 NANOSLEEP.SYNCS 0x989680 ;  /* 0x009896800000895d */ /* 0x002fea0003900000 */
[----:B------:R-:W1:Y:S02]  /*171d0*/  @!P0 SYNCS.PHASECHK.TRANS64 P0, [R2+URZ+0x60], R3 ;  /* 0x00006003020085a7 */ /* 0x000e64000800007f */
[----:B-1----:R-:W-:Y:S05]  /*171e0*/  @!P0 BRA `(.L_x_10865) ;  /* 0xfffffffc00f08947 */ /* 0x002fea000383ffff */
[----:B------:R-:W-:Y:S05]  /*171f0*/  BRA `(.L_x_10956) ;  /* 0xffffffcc00647947 */ /* 0x000fea000383ffff */
.L_x_10876:
[----:B0-----:R0:W1:Y:S02]  /*17200*/  SYNCS.PHASECHK.TRANS64.TRYWAIT P0, [R3+URZ+0x2d840], R2 ;  /* 0x02d84002030075a7 */ /* 0x001064000800017f */
[----:B-1----:R-:W-:Y:S05]  /*17210*/  @!P0 NANOSLEEP.SYNCS 0x989680 ;  /* 0x009896800000895d */ /* 0x002fea0003900000 */
[----:B------:R-:W1:Y:S02]  /*17220*/  @!P0 SYNCS.PHASECHK.TRANS64 P0, [R3+URZ+0x2d840], R2 ;  /* 0x02d84002030085a7 */ /* 0x000e64000800007f */
[----:B-1----:R-:W-:Y:S05]  /*17230*/  @!P0 BRA `(.L_x_10876) ;  /* 0xfffffffc00f08947 */ /* 0x002fea000383ffff */
[----:B------:R-:W-:Y:S05]  /*17240*/  BRA `(.L_x_10957) ;  /* 0xffffffd400187947 */ /* 0x000fea000383ffff */
.L_x_10883:
[----:B0-----:R0:W1:Y:S02]  /*17250*/  SYNCS.PHASECHK.TRANS64.TRYWAIT P0, [R12+URZ+0x60], R3 ;  /* 0x000060030c0075a7 */ /* 0x001064000800017f */
[----:B-1----:R-:W-:Y:S05]  /*17260*/  @!P0 NANOSLEEP.SYNCS 0x989680 ;  /* 0x009896800000895d */ /* 0x002fea0003900000 */
[----:B------:R-:W1:Y:S02]  /*17270*/  @!P0 SYNCS.PHASECHK.TRANS64 P0, [R12+URZ+0x60], R3 ;  /* 0x000060030c0085a7 */ /* 0x000e64000800007f */
[----:B-1----:R-:W-:Y:S05]  /*17280*/  @!P0 BRA `(.L_x_10883) ;  /* 0xfffffffc00f08947 */ /* 0x002fea000383ffff */
[----:B------:R-:W-:Y:S05]  /*17290*/  BRA `(.L_x_10958) ;  /* 0xffffffd800107947 */ /* 0x000fea000383ffff */
.L_x_10893:
[----:B-1----:R1:W2:Y:S02]  /*172a0*/  SYNCS.PHASECHK.TRANS64.TRYWAIT P0, [R2+URZ+0x2d840], R3 ;  /* 0x02d84003020075a7 */ /* 0x0022a4000800017f */
[----:B--2---:R-:W-:Y:S05]  /*172b0*/  @!P0 NANOSLEEP.SYNCS 0x989680 ;  /* 0x009896800000895d */ /* 0x004fea0003900000 */
[----:B------:R-:W2:Y:S02]  /*172c0*/  @!P0 SYNCS.PHASECHK.TRANS64 P0, [R2+URZ+0x2d840], R3 ;  /* 0x02d84003020085a7 */ /* 0x000ea4000800007f */
[----:B--2---:R-:W-:Y:S05]  /*172d0*/  @!P0 BRA `(.L_x_10893) ;  /* 0xfffffffc00f08947 */ /* 0x004fea000383ffff */
[----:B------:R-:W-:Y:S05]  /*172e0*/  BRA `(.L_x_10959) ;  /* 0xffffffdc00887947 */ /* 0x000fea000383ffff */
.L_x_10900:
[----:B0-----:R0:W1:Y:S02]  /*172f0*/  SYNCS.PHASECHK.TRANS64.TRYWAIT P0, [R8+URZ+0x60], R2 ;  /* 0x00006002080075a7 */ /* 0x001064000800017f */
[----:B-1----:R-:W-:Y:S05]  /*17300*/  @!P0 NANOSLEEP.SYNCS 0x989680 ;  /* 0x009896800000895d */ /* 0x002fea0003900000 */
[----:B------:R-:W1:Y:S02]  /*17310*/  @!P0 SYNCS.PHASECHK.TRANS64 P0, [R8+URZ+0x60], R2 ;  /* 0x00006002080085a7 */ /* 0x000e64000800007f */
[----:B-1----:R-:W-:Y:S05]  /*17320*/  @!P0 BRA `(.L_x_10900) ;  /* 0xfffffffc00f08947 */ /* 0x002fea000383ffff */
[----:B------:R-:W-:Y:S05]  /*17330*/  BRA `(.L_x_10960) ;  /* 0xffffffe000907947 */ /* 0x000fea000383ffff */
.L_x_10912:
[----:B-1----:R1:W2:Y:S02]  /*17340*/  SYNCS.PHASECHK.TRANS64.TRYWAIT P0, [R3+URZ+0x2d860], R0 ;  /* 0x02d86000030075a7 */ /* 0x0022a4000800017f */
[----:B--2---:R-:W-:Y:S05]  /*17350*/  @!P0 NANOSLEEP.SYNCS 0x989680 ;  /* 0x009896800000895d */ /* 0x004fea0003900000 */
[----:B------:R-:W2:Y:S02]  /*17360*/  @!P0 SYNCS.PHASECHK.TRANS64 P0, [R3+URZ+0x2d860], R0 ;  /* 0x02d86000030085a7 */ /* 0x000ea4000800007f */
[----:B--2---:R-:W-:Y:S05]  /*17370*/  @!P0 BRA `(.L_x_10912) ;  /* 0xfffffffc00f08947 */ /* 0x004fea000383ffff */
[----:B------:R-:W-:Y:S05]  /*17380*/  BRA `(.L_x_10961) ;  /* 0xffffffe400f87947 */ /* 0x000fea000383ffff */
.L_x_10920:
        /* <DEDUP_REMOVED lines=8> */
.L_x_10963:
[----:B------:R-:W-:Y:S05]  /*17410*/  BSYNC B0 ;  /* 0x0000000000007941 */ /* 0x000fea0003800000 */
.L_x_10962:
[----:B------:R-:W-:Y:S05]  /*17420*/  BRA `(.L_x_10964) ;  /* 0xffffffec00107947 */ /* 0x000fea000383ffff */
.L_x_10923:
[----:B-1----:R1:W2:Y:S02]  /*17430*/  SYNCS.PHASECHK.TRANS64.TRYWAIT P0, [R9+URZ+0x2d820], R0 ;  /* 0x02d82000090075a7 */ /* 0x0022a4000800017f */
[----:B--2---:R-:W-:Y:S05]  /*17440*/  @!P0 NANOSLEEP.SYNCS 0x989680 ;  /* 0x009896800000895d */ /* 0x004fea0003900000 */
[----:B------:R-:W2:Y:S02]  /*17450*/  @!P0 SYNCS.PHASECHK.TRANS64 P0, [R9+URZ+0x2d820], R0 ;  /* 0x02d82000090085a7 */ /* 0x000ea4000800007f */
[----:B--2---:R-:W-:Y:S05]  /*17460*/  @!P0 BRA `(.L_x_10923) ;  /* 0xfffffffc00f08947 */ /* 0x004fea000383ffff */
[----:B------:R-:W-:Y:S05]  /*17470*/  BRA `(.L_x_10965) ;  /* 0xffffffec00547947 */ /* 0x000fea000383ffff */
.L_x_10924:
        /* <DEDUP_REMOVED lines=11> */
.L_x_10967:
[----:B------:R-:W-:Y:S05]  /*17530*/  BSYNC B0 ;  /* 0x0000000000007941 */ /* 0x000fea0003800000 */
.L_x_10966:
[----:B------:R-:W-:Y:S05]  /*17540*/  BRA `(.L_x_10968) ;  /* 0xffffffec003c7947 */ /* 0x000fea000383ffff */
.L_x_10927:
[----:B------:R-:W-:Y:S01]  /*17550*/  BSSY B1, `(.L_x_10969) ;  /* 0x0000006000017945 */ /* 0x000fe20003800000 */
[----:B------:R-:W-:-:S07]  /*17560*/  IMAD.MOV.U32 R15, RZ, RZ, -0x1 ;  /* 0xffffffffff0f7424 */ /* 0x000fce00078e00ff */
[----:B01----:R-:W-:Y:S05]  /*17570*/  WARPSYNC.COLLECTIVE R15, `(.L_x_10970) ;  /* 0x000000000f0c7348 */ /* 0x003fea0003c00000 */
[----:B------:R-:W-:Y:S02]  /*17580*/  ELECT P6, UR62, PT ;  /* 0x00000000003e782f */ /* 0x000fe400038c0000 */
[----:B------:R-:W-:Y:S01]  /*17590*/  MOV R14, UR62 ;  /* 0x0000003e000e7c02 */ /* 0x000fe20008000f00 */
[----:B01----:R-:W-:Y:S10]  /*175a0*/  ENDCOLLECTIVE ;  /* 0x000000000000791b */ /* 0x003ff40003800000 */
.L_x_10970:
[----:B------:R-:W-:Y:S05]  /*175b0*/  BSYNC B1 ;  /* 0x0000000000017941 */ /* 0x000fea0003800000 */
.L_x_10969:
[----:B------:R-:W-:Y:S05]  /*175c0*/  BRA `(.L_x_10971) ;  /* 0xffffffec00347947 */ /* 0x000fea000383ffff */
.L_x_10929:
[----:B-1----:R1:W2:Y:S02]  /*175d0*/  SYNCS.PHASECHK.TRANS64.TRYWAIT P0, [R7+URZ], R2 ;  /* 0x00000002070075a7 */ /* 0x0022a4000800017f */
[----:B--2---:R-:W-:Y:S05]  /*175e0*/  @!P0 NANOSLEEP.SYNCS 0x989680 ;  /* 0x009896800000895d */ /* 0x004fea0003900000 */
[----:B------:R-:W2:Y:S02]  /*175f0*/  @!P0 SYNCS.PHASECHK.TRANS64 P0, [R7+URZ], R2 ;  /* 0x00000002070085a7 */ /* 0x000ea4000800007f */
[----:B--2---:R-:W-:Y:S05]  /*17600*/  @!P0 BRA `(.L_x_10929) ;  /* 0xfffffffc00f08947 */ /* 0x004fea000383ffff */
[----:B------:R-:W-:Y:S05]  /*17610*/  BRA `(.L_x_10972) ;  /* 0xffffffec00687947 */ /* 0x000fea000383ffff */
.L_x_10930:
[----:B--2---:R2:W3:Y:S02]  /*17620*/  SYNCS.PHASECHK.TRANS64.TRYWAIT P0, [R3+URZ], R0 ;  /* 0x00000000030075a7 */ /* 0x0044e4000800017f */
[----:B---3--:R-:W-:Y:S05]  /*17630*/  @!P0 NANOSLEEP.SYNCS 0x989680 ;  /* 0x009896800000895d */ /* 0x008fea0003900000 */
[----:B------:R-:W3:Y:S02]  /*17640*/  @!P0 SYNCS.PHASECHK.TRANS64 P0, [R3+URZ], R0 ;  /* 0x00000000030085a7 */ /* 0x000ee4000800007f */
[----:B---3--:R-:W-:Y:S05]  /*17650*/  @!P0 BRA `(.L_x_10930) ;  /* 0xfffffffc00f08947 */ /* 0x008fea000383ffff */
[----:B------:R-:W-:Y:S05]  /*17660*/  BRA `(.L_x_10973) ;  /* 0xffffffec005c7947 */ /* 0x000fea000383ffff */
.L_x_10932:
[----:B--2---:R2:W3:Y:S02]  /*17670*/  SYNCS.PHASECHK.TRANS64.TRYWAIT P0, [R5+URZ], R2 ;  /* 0x00000002050075a7 */ /* 0x0044e4000800017f */
[----:B---3--:R-:W-:Y:S05]  /*17680*/  @!P0 NANOSLEEP.SYNCS 0x989680 ;  /* 0x009896800000895d */ /* 0x008fea0003900000 */
[----:B------:R-:W3:Y:S02]  /*17690*/  @!P0 SYNCS.PHASECHK.TRANS64 P0, [R5+URZ], R2 ;  /* 0x00000002050085a7 */ /* 0x000ee4000800007f */
[----:B---3--:R-:W-:Y:S05]  /*176a0*/  @!P0 BRA `(.L_x_10932) ;  /* 0xfffffffc00f08947 */ /* 0x008fea000383ffff */
[----:B------:R-:W-:Y:S05]  /*176b0*/  BRA `(.L_x_10974) ;  /* 0xffffffec00607947 */ /* 0x000fea000383ffff */
.L_x_10975:
        /* <DEDUP_REMOVED lines=12> */
.L_x_15322:


//--------------------- .text._ZN7cutlass13device_kernelIN5flash11enable_sm90INS1_16FlashAttnFwdSm90INS1_25CollectiveMainloopFwdSm90ILi2EN4cute5tupleIJNS5_1CILi1EEES8_S8_EEENS6_IJNS7_ILi192EEENS7_ILi128EEENS7_ILi96EEEEEELi96ENS_10bfloat16_tEfNS_4arch4Sm90ELb0ELb1ELb1ELb1ELb0ELb0ELb0ELb0ELb1ELb1ELb0ELb0EEENS1_21CollectiveEpilogueFwdINS6_IJSA_SC_SB_EEES9_SE_SG_Li384ELb1ELb1ELb0ELb0EEENS1_36VarlenDynamicPersistentTileSchedulerILi192ELi128ELi384ELi128ELb0ELb1ELb1ELb1ELb0ELb1EEEEEEEEEvNT_6ParamsE --------------------------
	.section	.text._ZN7cutlass13device_kernelIN5flash11enable_sm90INS1_16FlashAttnFwdSm90INS1_25CollectiveMainloopFwdSm90ILi2EN4cute5tupleIJNS5_1CILi1EEES8_S8_EEENS6_IJNS7_ILi192EEENS7_ILi128EEENS7_ILi96EEEEEELi96ENS_10bfloat16_tEfNS_4arch4Sm90ELb0ELb1ELb1ELb1ELb0ELb0ELb0ELb0ELb1ELb1ELb0ELb0EEENS1_21CollectiveEpilogueFwdINS6_IJSA_SC_SB_EEES9_SE_SG_Li384ELb1ELb1ELb0ELb0EEENS1_36VarlenDynamicPersistentTileSchedulerILi192ELi128ELi384ELi128ELb0ELb1ELb1ELb1ELb0ELb1EEEEEEEEEvNT_6ParamsE,"ax",@progbits
	.align	128
.text._ZN7cutlass13device_kernelIN5flash11enable_sm90INS1_16FlashAttnFwdSm90INS1_25CollectiveMainloopFwdSm90ILi2EN4cute5tupleIJNS5_1CILi1EEES8_S8_EEENS6_IJNS7_ILi192EEENS7_ILi128EEENS7_ILi96EEEEEELi96ENS_10bfloat16_tEfNS_4arch4Sm90ELb0ELb1ELb1ELb1ELb0ELb0ELb0ELb0ELb1ELb1ELb0ELb0EEENS1_21CollectiveEpilogueFwdINS6_IJSA_SC_SB_EEES9_SE_SG_Li384ELb1ELb1ELb0ELb0EEENS1_36VarlenDynamicPersistentTileSchedulerILi192ELi128ELi384ELi128ELb0ELb1ELb1ELb1ELb0ELb1EEEEEEEEEvNT_6ParamsE:
        .type           _ZN7cutlass13device_kernelIN5flash11enable_sm90INS1_16FlashAttnFwdSm90INS1_25CollectiveMainloopFwdSm90ILi2EN4cute5tupleIJNS5_1CILi1EEES8_S8_EEENS6_IJNS7_ILi192EEENS7_ILi128EEENS7_ILi96EEEEEELi96ENS_10bfloat16_tEfNS_4arch4Sm90ELb0ELb1ELb1ELb1ELb0ELb0ELb0ELb0ELb1ELb1ELb0ELb0EEENS1_21CollectiveEpilogueFwdINS6_IJSA_SC_SB_EEES9_SE_SG_Li384ELb1ELb1ELb0ELb0EEENS1_36VarlenDynamicPersistentTileSchedulerILi192ELi128ELi384ELi128ELb0ELb1ELb1ELb1ELb0ELb1EEEEEEEEEvNT_6ParamsE,@function
        .size           _ZN7cutlass13device_kernelIN5flash11enable_sm90INS1_16FlashAttnFwdSm90INS1_25CollectiveMainloopFwdSm90ILi2EN4cute5tupleIJNS5_1CILi1EEES8_S8_EEENS6_IJNS7_ILi192EEENS7_ILi128EEENS7_ILi96EEEEEELi96ENS_10bfloat16_tEfNS_4arch4Sm90ELb0ELb1ELb1ELb1ELb0ELb0ELb0ELb0ELb1ELb1ELb0ELb0EEENS1_21CollectiveEpilogueFwdINS6_IJSA_SC_SB_EEES9_SE_SG_Li384ELb1ELb1ELb0ELb0EEENS1_36VarlenDynamicPersistentTileSchedulerILi192ELi128ELi384ELi128ELb0ELb1ELb1ELb1ELb0ELb1EEEEEEEEEvNT_6ParamsE,(.L_x_15323 - _ZN7cutlass13device_kernelIN5flash11enable_sm90INS1_16FlashAttnFwdSm90INS1_25CollectiveMainloopFwdSm90ILi2EN4cute5tupleIJNS5_1CILi1EEES8_S8_EEENS6_IJNS7_ILi192EEENS7_ILi128EEENS7_ILi96EEEEEELi96ENS_10bfloat16_tEfNS_4arch4Sm90ELb0ELb1ELb1ELb1ELb0ELb0ELb0ELb0ELb1ELb1ELb0ELb0EEENS1_21CollectiveEpilogueFwdINS6_IJSA_SC_SB_EEES9_SE_SG_Li384ELb1ELb1ELb0ELb0EEENS1_36VarlenDynamicPersistentTileSchedulerILi192ELi128ELi384ELi128ELb0ELb1ELb1ELb1ELb0ELb1EEEEEEEEEvNT_6ParamsE)
        .other          _ZN7cutlass13device_kernelIN5flash11enable_sm90INS1_16FlashAttnFwdSm90INS1_25CollectiveMainloopFwdSm90ILi2EN4cute5tupleIJNS5_1CILi1EEES8_S8_EEENS6_IJNS7_ILi192EEENS7_ILi128EEENS7_ILi96EEEEEELi96ENS_10bfloat16_tEfNS_4arch4Sm90ELb0ELb1ELb1ELb1ELb0ELb0ELb0ELb0ELb1ELb1ELb0ELb0EEENS1_21CollectiveEpilogueFwdINS6_IJSA_SC_SB_EEES9_SE_SG_Li384ELb1ELb1ELb0ELb0EEENS1_36VarlenDynamicPersistentTileSchedulerILi192ELi128ELi384ELi128ELb0ELb1ELb1ELb1ELb0ELb1EEEEEEEEEvNT_6ParamsE,@"STO_CUDA_ENTRY STV_DEFAULT"
_ZN7cutlass13device_kernelIN5flash11enable_sm90INS1_16FlashAttnFwdSm90INS1_25CollectiveMainloopFwdSm90ILi2EN4cute5tupleIJNS5_1CILi1EEES8_S8_EEENS6_IJNS7_ILi192EEENS7_ILi128EEENS7_ILi96EEEEEELi96ENS_10bfloat16_tEfNS_4arch4Sm90ELb0ELb1ELb1ELb1ELb0ELb0ELb0ELb0ELb1ELb1ELb0ELb0EEENS1_21CollectiveEpilogueFwdINS6_IJSA_SC_SB_EEES9_SE_SG_Li384ELb1ELb1ELb0ELb0EEENS1_36VarlenDynamicPersistentTileSchedulerILi192ELi128ELi384ELi128ELb0ELb1ELb1ELb1ELb0ELb1EEEEEEEEEvNT_6ParamsE:
        /* <DEDUP_REMOVED lines=18> */
.L_x_10977:
[----:B------:R-:W-:Y:S05]  /*0120*/  BSYNC B0 ;  /* 0x0000000000007941 */ /* 0x000fea0003800000 */
.L_x_10976:
        /* <DEDUP_REMOVED lines=41> */
.L_x_10978:
        /* <DEDUP_REMOVED lines=22> */
.L_x_10979:
        /* <DEDUP_REMOVED lines=18> */
.L_x_10980:
        /* <DEDUP_REMOVED lines=22> */
.L_x_10981:
        /* <DEDUP_REMOVED lines=22> */
.L_x_10982:
[----:B------:R-:W-:Y:S01]  /*0900*/  PLOP3.LUT P0, PT, PT, PT, UP0, 0x80, 0x0 ;  /* 0x000000000000781c */ /* 0x000fe20003f0f008 */
[----:B------:R-:W-:Y:S01]  /*0910*/  UMOV UR36, 0x1 ;  /* 0x0000000100247882 */ /* 0x000fe20000000000 */
[----:B------:R-:W-:Y:S01]  /*0920*/  NOP ;  /* 0x0000000000007918 */ /* 0x000fe20000000000 */
[----:B------:R-:W-:Y:S01]  /*0930*/  USEL UR36, UR36, 0x2, !UP0 ;  /* 0x0000000224247887 */ /* 0x000fe2000c000000 */
[----:B------:R-:W-:Y:S01]  /*0940*/  ULDC.64 UR50, c[0x0][0x208] ;  /* 0x0000820000327ab9 */ /* 0x000fe20000000a00 */
[----:B012-4-:R-:W-:Y:S08]  /*0950*/  BAR.SYNC.DEFER_BLOCKING 0x0 ;  /* 0x0000000000007b1d */ /* 0x017ff00000010000 */
[----:B------:R-:W-:Y:S05]  /*0960*/  @!P0 BRA `(.L_x_10983) ;  /* 0x0000011000c48947 */ /* 0x000fea0003800000 */
.L_x_10984:
        /* <DEDUP_REMOVED lines=18> */
[----:B------:R-:W-:Y:S01]  /*0a90*/  VIADD R148, R2, 0xffffff80 ;  /* 0xffffff8002947836 */ /* 0x000fe20000000000 */
[----:B------:R-:W-:Y:S01]  /*0aa0*/  R2UR UR5, R9 ;  /* 0x00000000090572ca */ /* 0x000fe200000e0000 */
[----:B------:R-:W-:Y:S01]  /*0ab0*/  IMAD.MOV.U32 R18, RZ, RZ, 0x40 ;  /* 0x00000040ff127424 */ /* 0x000fe200078e00ff */
[----:B------:R-:W-:Y:S01]  /*0ac0*/  R2UR UR7, R10 ;  /* 0x000000000a0772ca */ /* 0x000fe200000e0000 */
[----:B------:R-:W-:Y:S01]  /*0ad0*/  ULOP3.LUT UR48, UR36, 0x1, URZ, 0xfc, !UPT ;  /* 0x0000000124307892 */ /* 0x000fe2000f8efc3f */
[----:B------:R-:W-:Y:S01]  /*0ae0*/  SHF.R.S32.HI R3, RZ, 0x1f, R148 ;  /* 0x0000001fff037819 */ /* 0x000fe20000011494 */
[----:B------:R-:W-:Y:S01]  /*0af0*/  UMOV UR47, URZ ;  /* 0x0000003f002f7c82 */ /* 0x000fe20008000000 */
[----:B------:R-:W-:Y:S01]  /*0b00*/  R2UR UR6, R11 ;  /* 0x000000000b0672ca */ /* 0x000fe200000e0000 */
[----:B------:R-:W-:Y:S01]  /*0b10*/  UMOV UR49, URZ ;  /* 0x0000003f00317c82 */ /* 0x000fe20008000000 */
[CC--:B------:R-:W-:Y:S01]  /*0b20*/  LEA.HI R143, R3.reuse, R148.reuse, RZ, 0x7 ;  /* 0x00000094038f7211 */ /* 0x0c0fe200078f38ff */
[----:B------:R-:W-:Y:S01]  /*0b30*/  UMOV UR46, URZ ;  /* 0x0000003f002e7c82 */ /* 0x000fe20008000000 */
[----:B------:R-:W-:-:S02]  /*0b40*/  LEA.HI R0, R3, R148, RZ, 0x4 ;  /* 0x0000009403007211 */ /* 0x000fc400078f20ff */
[----:B------:R-:W-:Y:S02]  /*0b50*/  LOP3.LUT R7, R143, 0xffffff80, RZ, 0xc0, !PT ;  /* 0xffffff808f077812 */ /* 0x000fe400078ec0ff */
[----:B------:R-:W-:Y:S02]  /*0b60*/  LOP3.LUT R5, R0, 0xfffffff0, RZ, 0xc0, !PT ;  /* 0xfffffff000057812 */ /* 0x000fe400078ec0ff */
[----:B------:R-:W-:Y:S01]  /*0b70*/  LEA.HI R4, R3, R148, RZ, 0x5 ;  /* 0x0000009403047211 */ /* 0x000fe200078f28ff */
[C---:B------:R-:W-:Y:S01]  /*0b80*/  IMAD.IADD R142, R148.reuse, 0x1, -R7 ;  /* 0x00000001948e7824 */ /* 0x040fe200078e0a07 */
[----:B------:R-:W-:Y:S01]  /*0b90*/  SHF.R.S32.HI R7, RZ, 0x4, R0 ;  /* 0x00000004ff077819 */ /* 0x000fe20000011400 */
[----:B------:R-:W-:Y:S01]  /*0ba0*/  IMAD.IADD R5, R148, 0x1, -R5 ;  /* 0x0000000194057824 */ /* 0x000fe200078e0a05 */
[----:B------:R-:W-:Y:S02]  /*0bb0*/  SHF.R.S32.HI R6, RZ, 0x5, R4 ;  /* 0x00000005ff067819 */ /* 0x000fe40000011404 */
[----:B------:R-:W-:-:S02]  /*0bc0*/  LEA.HI R2, R0, R7, RZ, 0x1 ;  /* 0x0000000700027211 */ /* 0x000fc400078f08ff */
[--C-:B------:R-:W-:Y:S01]  /*0bd0*/  SHF.R.S32.HI R0, RZ, 0x1f, R5.reuse ;  /* 0x0000001fff007819 */ /* 0x100fe20000011405 */
[----:B------:R-:W-:Y:S01]  /*0be0*/  IMAD R12, R6, 0x10, R5 ;  /* 0x00000010060c7824 */ /* 0x000fe200078e0205 */
[----:B------:R-:W-:Y:S02]  /*0bf0*/  LOP3.LUT R2, R2, 0x1ffffffe, RZ, 0xc0, !PT ;  /* 0x1ffffffe02027812 */ /* 0x000fe400078ec0ff */
[----:B------:R-:W-:Y:S02]  /*0c00*/  LEA.HI R0, R0, R5, RZ, 0x3 ;  /* 0x0000000500007211 */ /* 0x000fe400078f18ff */
[----:B------:R-:W-:Y:S01]  /*0c10*/  SHF.R.S32.HI R143, RZ, 0x7, R143 ;  /* 0x00000007ff8f7819 */ /* 0x000fe2000001148f */
[----:B------:R-:W-:Y:S01]  /*0c20*/  IMAD.IADD R2, R7, 0x1, -R2 ;  /* 0x0000000107027824 */ /* 0x000fe200078e0a02 */
[----:B------:R-:W-:Y:S01]  /*0c30*/  LEA.HI R141, R3, R148, RZ, 0x2 ;  /* 0x00000094038d7211 */ /* 0x000fe200078f10ff */
[C---:B------:R-:W-:Y:S01]  /*0c40*/  IMAD.SHL.U32 R4, R0.reuse, 0x40, RZ ;  /* 0x0000004000047824 */ /* 0x040fe200078e00ff */
[----:B------:R-:W-:Y:S01]  /*0c50*/  LOP3.LUT R0, R0, 0xfffffff8, RZ, 0xc0, !PT ;  /* 0xfffffff800007812 */ /* 0x000fe200078ec0ff */
[----:B------:R-:W-:Y:S01]  /*0c60*/  IMAD.SHL.U32 R3, R2, 0x8, RZ ;  /* 0x0000000802037824 */ /* 0x000fe200078e00ff */
[----:B------:R-:W-:-:S02]  /*0c70*/  SHF.R.S32.HI R9, RZ, 0x1f, R142 ;  /* 0x0000001fff097819 */ /* 0x000fc4000001148e */
[----:B------:R-:W-:Y:S01]  /*0c80*/  LOP3.LUT R4, R4, 0x7ffffe00, RZ, 0xc0, !PT ;  /* 0x7ffffe0004047812 */ /* 0x000fe200078ec0ff */
[----:B------:R-:W-:Y:S01]  /*0c90*/  IMAD.IADD R0, R5, 0x1, -R0 ;  /* 0x0000000105007824 */ /* 0x000fe200078e0a00 */
[-C--:B------:R-:W-:Y:S01]  /*0ca0*/  LEA.HI R8, R9, R142.reuse, RZ, 0x2 ;  /* 0x0000008e09087211 */ /* 0x080fe200078f10ff */
[----:B------:R-:W-:Y:S01]  /*0cb0*/  IMAD.HI R5, R143, 0x55555556, RZ ;  /* 0x555555568f057827 */ /* 0x000fe200078e02ff */
[----:B------:R-:W-:Y:S02]  /*0cc0*/  LEA.HI R9, R9, R142, RZ, 0x5 ;  /* 0x0000008e09097211 */ /* 0x000fe400078f28ff */
[----:B------:R-:W-:Y:S01]  /*0cd0*/  SHF.R.S32.HI R10, RZ, 0x2, R8 ;  /* 0x00000002ff0a7819 */ /* 0x000fe20000011408 */
[----:B------:R-:W-:Y:S01]  /*0ce0*/  IMAD R6, R6, 0x400, R4 ;  /* 0x0000040006067824 */ /* 0x000fe200078e0204 */
[----:B------:R-:W-:Y:S01]  /*0cf0*/  SHF.R.S32.HI R11, RZ, 0x1f, R8 ;  /* 0x0000001fff0b7819 */ /* 0x000fe20000011408 */
[----:B------:R-:W-:Y:S01]  /*0d00*/  IMAD.SHL.U32 R4, R0, 0x40, RZ ;  /* 0x0000004000047824 */ /* 0x000fe200078e00ff */
[----:B------:R-:W-:Y:S01]  /*0d10*/  LEA.HI R2, R5, R5, RZ, 0x1 ;  /* 0x0000000505027211 */ /* 0x000fe200078f08ff */
[----:B------:R-:W-:Y:S01]  /*0d20*/  IMAD.U32 R145, R12, 0x20, R3 ;  /* 0x000000200c917824 */ /* 0x000fe200078e0003 */
[----:B------:R-:W-:-:S02]  /*0d30*/  LOP3.LUT R5, R141, 0xfffffffc, RZ, 0xc0, !PT ;  /* 0xfffffffc8d057812 */ /* 0x000fc400078ec0ff */
[----:B------:R-:W-:Y:S01]  /*0d40*/  LOP3.LUT R4, R4, 0x1c0, RZ, 0xc0, !PT ;  /* 0x000001c004047812 */ /* 0x000fe200078ec0ff */
[----:B------:R-:W-:Y:S01]  /*0d50*/  IMAD R2, R2, -0x3, R143 ;  /* 0xfffffffd02027824 */ /* 0x000fe200078e028f */
[----:B------:R-:W-:Y:S01]  /*0d60*/  LEA.HI R11, R11, R10, RZ, 0x3 ;  /* 0x0000000a0b0b7211 */ /* 0x000fe200078f18ff */
[----:B------:R-:W-:Y:S01]  /*0d70*/  IMAD.IADD R140, R148, 0x1, -R5 ;  /* 0x00000001948c7824 */ /* 0x000fe200078e0a05 */
[----:B------:R-:W-:Y:S02]  /*0d80*/  LOP3.LUT R3, R4, 0x8, R3, 0xf8, !PT ;  /* 0x0000000804037812 */ /* 0x000fe400078ef803 */
[----:B------:R-:W-:Y:S01]  /*0d90*/  SHF.R.U32.HI R4, RZ, 0x3, R4 ;  /* 0x00000003ff047819 */ /* 0x000fe20000011604 */
[----:B------:R-:W-:Y:S01]  /*0da0*/  IMAD.SHL.U32 R137, R140, 0x8, RZ ;  /* 0x000000088c897824 */ /* 0x000fe200078e00ff */
[----:B------:R-:W-:Y:S02]  /*0db0*/  LOP3.LUT R11, R11, 0xfffffff8, RZ, 0xc0, !PT ;  /* 0xfffffff80b0b7812 */ /* 0x000fe400078ec0ff */
[----:B------:R-:W-:Y:S01]  /*0dc0*/  LOP3.LUT R3, R3, R4, RZ, 0x3c, !PT ;  /* 0x0000000403037212 */ /* 0x000fe200078e3cff */
[C---:B------:R-:W-:Y:S01]  /*0dd0*/  VIADD R138, R137.reuse, 0x20 ;  /* 0x00000020898a7836 */ /* 0x040fe20000000000 */
[----:B------:R-:W-:Y:S01]  /*0de0*/  R2P PR, R0, 0x6 ;  /* 0x0000000600007804 */ /* 0x000fe20000000000 */
[----:B------:R-:W-:Y:S01]  /*0df0*/  IMAD.IADD R10, R10, 0x1, -R11 ;  /* 0x000000010a0a7824 */ /* 0x000fe200078e0a0b */
[----:B------:R-:W-:Y:S01]  /*0e00*/  SHF.R.S32.HI R9, RZ, 0x5, R9 ;  /* 0x00000005ff097819 */ /* 0x000fe20000011409 */
[----:B------:R-:W-:Y:S01]  /*0e10*/  IMAD.IADD R3, R6, 0x1, R3 ;  /* 0x0000000106037824 */ /* 0x000fe200078e0203 */
[----:B------:R-:W-:Y:S01]  /*0e20*/  LEA.HI R0, R140, R140, RZ, 0x1 ;  /* 0x0000008c8c007211 */ /* 0x000fe200078f08ff */
[----:B------:R-:W-:Y:S01]  /*0e30*/  VIADD R139, R137, 0x40 ;  /* 0x00000040898b7836 */ /* 0x000fe20000000000 */
[----:B------:R-:W-:Y:S01]  /*0e40*/  SEL R18, R18, 0xffffffc0, !P2 ;  /* 0xffffffc012127807 */ /* 0x000fe20005000000 */
[----:B------:R-:W-:Y:S01]  /*0e50*/  IMAD R9, R9, 0x10, R10 ;  /* 0x0000001009097824 */ /* 0x000fe200078e020a */
[----:B------:R-:W-:-:S02]  /*0e60*/  LEA R17, R3, UR42, 0x1 ;  /* 0x0000002a03117c11 */ /* 0x000fc4000f8e08ff */
[----:B------:R-:W-:Y:S01]  /*0e70*/  LOP3.LUT R5, R0, 0x1ffffffe, RZ, 0xc0, !PT ;  /* 0x1ffffffe00057812 */ /* 0x000fe200078ec0ff */
[----:B------:R-:W-:Y:S01]  /*0e80*/  IMAD R144, R2, 0x40, R9 ;  /* 0x0000004002907824 */ /* 0x000fe200078e0209 */
[----:B------:R-:W-:Y:S01]  /*0e90*/  LOP3.LUT R3, R8, 0x7ffffffc, RZ, 0xc0, !PT ;  /* 0x7ffffffc08037812 */ /* 0x000fe200078ec0ff */
[C---:B------:R-:W-:Y:S01]  /*0ea0*/  VIADD R19, R17.reuse, 0x21800 ;  /* 0x0002180011137836 */ /* 0x040fe20000000000 */
[----:B------:R-:W-:Y:S01]  /*0eb0*/  SHF.R.S32.HI R141, RZ, 0x2, R141 ;  /* 0x00000002ff8d7819 */ /* 0x000fe2000001148d */
[----:B------:R-:W-:Y:S01]  /*0ec0*/  VIADD R22, R17, 0x21820 ;  /* 0x0002182011167836 */ /* 0x000fe20000000000 */
[----:B------:R-:W-:Y:S01]  /*0ed0*/  SHF.R.S32.HI R147, RZ, 0x1f, R138 ;  /* 0x0000001fff937819 */ /* 0x000fe2000001148a */
[----:B------:R-:W-:Y:S01]  /*0ee0*/  IMAD.IADD R5, R140, 0x1, -R5 ;  /* 0x000000018c057824 */ /* 0x000fe200078e0a05 */
[----:B------:R-:W-:Y:S01]  /*0ef0*/  SHF.R.S32.HI R146, RZ, 0x1f, R139 ;  /* 0x0000001fff927819 */ /* 0x000fe2000001148b */
[C---:B------:R-:W-:Y:S02]  /*0f00*/  @P1 VIADD R22, R19.reuse, 0xffffffe0 ;  /* 0xffffffe013161836 */ /* 0x040fe40000000000 */
[----:B------:R-:W-:-:S02]  /*0f10*/  IMAD.IADD R19, R19, 0x1, R18 ;  /* 0x0000000113137824 */ /* 0x000fc400078e0212 */
[----:B------:R-:W-:Y:S02]  /*0f20*/  IMAD.IADD R16, R142, 0x1, -R3 ;  /* 0x000000018e107824 */ /* 0x000fe400078e0a03 */
[----:B------:R-:W-:Y:S02]  /*0f30*/  IMAD R136, R5, 0x8, R144 ;  /* 0x0000000805887824 */ /* 0x000fe400078e0290 */
[----:B------:R-:W-:Y:S02]  /*0f40*/  IMAD.IADD R18, R18, 0x1, R22 ;  /* 0x0000000112127824 */ /* 0x000fe400078e0216 */
[----:B------:R-:W-:-:S07]  /*0f50*/  VIADD R23, R22, 0x6000 ;  /* 0x0000600016177836 */ /* 0x000fce0000000000 */
.L_x_11076:
        /* <DEDUP_REMOVED lines=12> */
[----:B01-3--:R-:W-:Y:S02]  /*1020*/  IMAD.U32 R2, RZ, RZ, UR8 ;  /* 0x00000008ff027e24 */ /* 0x00bfe4000f8e00ff */
[----:B----4-:R-:W-:Y:S01]  /*1030*/  IMAD.U32 R3, RZ, RZ, UR9 ;  /* 0x00000009ff037e24 */ /* 0x010fe2000f8e00ff */
[----:B------:R-:W-:-:S04]  /*1040*/  @UP1 UIMAD.WIDE UR8, UR6, 0x4, UR10 ;  /* 0x00000004060818a5 */ /* 0x000fc8000f8e020a */
[----:B--2---:R-:W2:Y:S02]  /*1050*/  @P0 LDG.E R2, desc[UR50][R2.64] ;  /* 0x0000003202020981 */ /* 0x004ea4000c1e1900 */
[----:B------:R-:W-:Y:S02]  /*1060*/  IMAD.U32 R4, RZ, RZ, UR8 ;  /* 0x00000008ff047e24 */ /* 0x000fe4000f8e00ff */
[----:B------:R-:W-:Y:S01]  /*1070*/  IMAD.U32 R5, RZ, RZ, UR9 ;  /* 0x00000009ff057e24 */ /* 0x000fe2000f8e00ff */
[----:B------:R-:W-:-:S04]  /*1080*/  ULDC.64 UR8, c[0x0][0x418] ;  /* 0x0001060000087ab9 */ /* 0x000fc80000000a00 */
[----:B------:R-:W3:Y:S01]  /*1090*/  @P2 LDG.E R4, desc[UR50][R4.64] ;  /* 0x0000003204042981 */ /* 0x000ee2000c1e1900 */
        /* <DEDUP_REMOVED lines=27> */
.L_x_10985:
        /* <DEDUP_REMOVED lines=9> */
.L_x_10986:
        /* <DEDUP_REMOVED lines=13> */
.L_x_10987:
[----:B------:R-:W-:Y:S01]  /*13b0*/  ULDC UR6, c[0x0][0x448] ;  /* 0x0001120000067ab9 */ /* 0x000fe20000000800 */
[----:B------:R-:W-:Y:S02]  /*13c0*/  UIMAD UR39, UR5, 0xc0, URZ ;  /* 0x000000c0052778a4 */ /* 0x000fe4000f8e023f */
        /* <DEDUP_REMOVED lines=25> */
.L_x_10989:
[----:B------:R-:W-:-:S11]  /*1560*/  UISETP.NE.AND UP1, UPT, UR5, 0x1, UPT ;  /* 0x000000010500788c */ /* 0x000fd6000bf25270 */
[----:B------:R-:W-:Y:S02]  /*1570*/  @UP1 ULDC.64 UR8, c[0x0][0x9e8] ;  /* 0x00027a0000081ab9 */ /* 0x000fe40000000a00 */
[----:B------:R-:W-:-:S04]  /*1580*/  UIMAD.WIDE.U32 UR6, UR4, UR8, URZ ;  /* 0x00000008040672a5 */ /* 0x000fc8000f8e003f */
[----:B------:R-:W-:-:S12]  /*1590*/  @UP1 USHF.R.U32.HI UR4, URZ, UR9, UR7 ;  /* 0x000000093f041299 */ /* 0x000fd80008011607 */
.L_x_10990:
[----:B------:R-:W-:-:S06]  /*15a0*/  UIMAD UR4, UR4, UR5, UR5 ;  /* 0x00000005040472a4 */ /* 0x000fcc000f8e0205 */
[----:B------:R-:W-:-:S07]  /*15b0*/  VIMNMX R0, R0, UR4, PT ;  /* 0x0000000400007c48 */ /* 0x000fce000bfe0100 */
.L_x_10988:
        /* <DEDUP_REMOVED lines=29> */
.L_x_10992:
[----:B------:R-:W-:-:S11]  /*1790*/  UISETP.NE.AND UP0, UPT, UR5, 0x1, UPT ;  /* 0x000000010500788c */ /* 0x000fd6000bf05270 */
[----:B------:R-:W-:Y:S02]  /*17a0*/  @UP0 ULDC.64 UR10, c[0x0][0x9e8] ;  /* 0x00027a00000a0ab9 */ /* 0x000fe40000000a00 */
[----:B------:R-:W-:-:S04]  /*17b0*/  UIMAD.WIDE.U32 UR6, UR4, UR10, URZ ;  /* 0x0000000a040672a5 */ /* 0x000fc8000f8e003f */
[----:B------:R-:W-:-:S12]  /*17c0*/  @UP0 USHF.R.U32.HI UR4, URZ, UR11, UR7 ;  /* 0x0000000b3f040299 */ /* 0x000fd80008011607 */
.L_x_10993:
[----:B------:R-:W-:-:S04]  /*17d0*/  UIMAD UR4, UR4, UR5, URZ ;  /* 0x00000005040472a4 */ /* 0x000fc8000f8e023f */
[----:B------:R-:W-:-:S04]  /*17e0*/  UISETP.LT.AND UP0, UPT, UR9, UR4, UPT ;  /* 0x000000040900728c */ /* 0x000fc8000bf01270 */
[----:B------:R-:W-:-:S12]  /*17f0*/  USEL UR9, UR9, UR4, !UP0 ;  /* 0x0000000409097287 */ /* 0x000fd8000c000000 */
.L_x_10991:
        /* <DEDUP_REMOVED lines=10> */
[----:B------:R-:W-:Y:S01]  /*18a0*/  CS2R R26, SRZ ;  /* 0x00000000001a7805 */ /* 0x000fe2000001ff00 */
[----:B------:R-:W-:Y:S01]  /*18b0*/  IMAD.MOV.U32 R126, RZ, RZ, RZ ;  /* 0x000000ffff7e7224 */ /* 0x000fe200078e00ff */
[----:B------:R-:W-:Y:S01]  /*18c0*/  UISETP.LT.AND UP0, UPT, URZ, UR4, UPT ;  /* 0x000000043f00728c */ /* 0x000fe2000bf01270 */
[----:B------:R-:W-:Y:S01]  /*18d0*/  IMAD.MOV.U32 R125, RZ, RZ, RZ ;  /* 0x000000ffff7d7224 */ /* 0x000fe200078e00ff */
[----:B------:R-:W-:Y:S02]  /*18e0*/  CS2R R122, SRZ ;  /* 0x00000000007a7805 */ /* 0x000fe4000001ff00 */
[----:B------:R-:W-:Y:S01]  /*18f0*/  CS2R R120, SRZ ;  /* 0x0000000000787805 */ /* 0x000fe2000001ff00 */
[----:B------:R-:W-:Y:S01]  /*1900*/  USEL UR37, URZ, UR4, !UP0 ;  /* 0x000000043f257287 */ /* 0x000fe2000c000000 */
[----:B------:R-:W-:Y:S02]  /*1910*/  CS2R R118, SRZ ;  /* 0x0000000000767805 */ /* 0x000fe4000001ff00 */
        /* <DEDUP_REMOVED lines=15> */
[----:B------:R-:W-:Y:S02]  /*1a10*/  IMAD.MOV.U32 R89, RZ, RZ, RZ ;  /* 0x000000ffff597224 */ /* 0x000fe400078e00ff */
        /* <DEDUP_REMOVED lines=34> */
.L_x_10995:
        /* <DEDUP_REMOVED lines=9> */
.L_x_11211:
[----:B------:R-:W-:Y:S05]  /*1cd0*/  @!P0 BRA `(.L_x_10997) ;  /* 0x0000000000048947 */ /* 0x000fea0003800000 */
[----:B------:R-:W-:Y:S01]  /*1ce0*/  BPT.TRAP 0x1 ;  /* 0x000000040000795c */ /* 0x000fe20000300000 */
.L_x_10997:
[----:B------:R-:W-:Y:S02]  /*1cf0*/  IMAD.U32 R90, RZ, RZ, UR46 ;  /* 0x0000002eff5a7e24 */ /* 0x000fe4000f8e00ff */
[----:B0-----:R-:W-:-:S03]  /*1d00*/  IMAD.U32 R3, RZ, RZ, UR49 ;  /* 0x00000031ff037e24 */ /* 0x001fc6000f8e00ff */
[----:B------:R-:W-:Y:S02]  /*1d10*/  LEA R90, R90, UR42, 0x3 ;  /* 0x0000002a5a5a7c11 */ /* 0x000fe4000f8e18ff */
[----:B------:R-:W-:-:S04]  /*1d20*/  SHF.L.U32 R3, R3, 0x1f, RZ ;  /* 0x0000001f03037819 */ /* 0x000fc800000006ff */
[----:B------:R0:W1:Y:S01]  /*1d30*/  SYNCS.PHASECHK.TRANS64.TRYWAIT P2, [R90+URZ+0x2d830], R3 ;  /* 0x02d830035a0075a7 */ /* 0x000062000804017f */
[----:B------:R-:W-:Y:S05]  /*1d40*/  @!P0 BRA `(.L_x_10998) ;  /* 0x0000000000048947 */ /* 0x000fea0003800000 */
[----:B------:R-:W-:Y:S01]  /*1d50*/  BPT.TRAP 0x1 ;  /* 0x000000040000795c */ /* 0x000fe20000300000 */
.L_x_10998:
[----:B------:R-:W2:Y:S02]  /*1d60*/  S2R R0, SR_TID.X ;  /* 0x0000000000007919 */ /* 0x000ea40000002100 */
[----:B--2---:R-:W-:Y:S01]  /*1d70*/  LOP3.LUT P1, RZ, R0, 0x7f, RZ, 0xc0, !PT ;  /* 0x0000007f00ff7812 */ /* 0x004fe2000782c0ff */
[----:B-1----:R-:W-:-:S12]  /*1d80*/  @P2 BRA `(.L_x_10999) ;  /* 0x0000000000082947 */ /* 0x002fd80003800000 */
[----:B------:R-:W1:Y:S02]  /*1d90*/  SYNCS.PHASECHK.TRANS64.TRYWAIT P2, [R90+URZ+0x2d830], R3 ;  /* 0x02d830035a0075a7 */ /* 0x000e64000804017f */
[----:B-1----:R-:W-:Y:S05]  /*1da0*/  @!P2 BRA `(.L_x_11000) ;  /* 0x0000016400a0a947 */ /* 0x002fea0003800000 */
.L_x_10999:
[----:B------:R-:W-:Y:S05]  /*1db0*/  WARPSYNC.ALL ;  /* 0x0000000000007948 */ /* 0x000fea0003800000 */
[----:B------:R-:W-:Y:S01]  /*1dc0*/  UIADD3 UR4, UR42, 0x15400, URZ ;  /* 0x000154002a047890 */ /* 0x000fe2000fffe03f */
[----:B------:R-:W-:Y:S01]  /*1dd0*/  WARPGROUP.ARRIVE ;  /* 0x00000000000079c5 */ /* 0x000fe20000000000 */
[----:B------:R-:W-:Y:S01]  /*1de0*/  UMOV UR5, 0x80000020 ;  /* 0x8000002000057882 */ /* 0x000fe20000000000 */
[----:B------:R-:W-:Y:S01]  /*1df0*/  UMOV UR7, 0x80000020 ;  /* 0x8000002000077882 */ /* 0x000fe20000000000 */
[----:B------:R-:W-:Y:S01]  /*1e00*/  USHF.R.U32.HI UR4, URZ, 0x4, UR4 ;  /* 0x000000043f047899 */ /* 0x000fe20008011604 */
[----:B01----:R-:W-:Y:S01]  /*1e10*/  @!P1 VIADD R90, R90, 0x2d840 ;  /* 0x0002d8405a5a9836 */ /* 0x003fe20000000000 */
[----:B------:R-:W-:Y:S01]  /*1e20*/  UMOV UR9, 0x80000020 ;  /* 0x8000002000097882 */ /* 0x000fe20000000000 */
[----:B------:R-:W-:Y:S01]  /*1e30*/  UMOV UR11, 0x80000020 ;  /* 0x80000020000b7882 */ /* 0x000fe20000000000 */
[----:B------:R-:W-:Y:S01]  /*1e40*/  ULOP3.LUT UR4, UR4, 0x3fff, URZ, 0xc0, !UPT ;  /* 0x00003fff04047892 */ /* 0x000fe2000f8ec03f */
[----:B------:R-:W-:Y:S01]  /*1e50*/  UMOV UR13, 0x80000020 ;  /* 0x80000020000d7882 */ /* 0x000fe20000000000 */
[----:B------:R-:W-:-:S02]  /*1e60*/  UMOV UR15, 0x80000020 ;  /* 0x80000020000f7882 */ /* 0x000fc40000000000 */
[----:B------:R-:W-:Y:S01]  /*1e70*/  ULOP3.LUT UR32, UR4, 0x10000, URZ, 0xfc, !UPT ;  /* 0x0001000004207892 */ /* 0x000fe2000f8efc3f */
[----:B------:R-:W-:Y:S01]  /*1e80*/  @!P1 PRMT R90, RZ, 0x654, R90 ;  /* 0x00000654ff5a9816 */ /* 0x000fe2000000005a */
[----:B------:R-:W-:Y:S02]  /*1e90*/  ULOP3.LUT UR4, UR54, 0x10000, URZ, 0xfc, !UPT ;  /* 0x0001000036047892 */ /* 0x000fe4000f8efc3f */
[----:B------:R-:W-:Y:S02]  /*1ea0*/  UIMAD UR6, UR46, 0x600, UR32 ;  /* 0x000006002e0678a4 */ /* 0x000fe4000f8e0220 */
[----:B------:R-:W-:Y:S02]  /*1eb0*/  UIADD3 UR8, UR4, 0x2, URZ ;  /* 0x0000000204087890 */ /* 0x000fe4000fffe03f */
[----:B------:R-:W-:Y:S02]  /*1ec0*/  UIADD3 UR10, UR6, 0x2, URZ ;  /* 0x00000002060a7890 */ /* 0x000fe4000fffe03f */
[----:B------:R-:W-:-:S02]  /*1ed0*/  UIADD3 UR12, UR4, 0x300, URZ ;  /* 0x00000300040c7890 */ /* 0x000fc4000fffe03f */
[----:B------:R-:W-:Y:S02]  /*1ee0*/  UIADD3 UR14, UR6, 0x200, URZ ;  /* 0x00000200060e7890 */ /* 0x000fe4000fffe03f */
        /* <DEDUP_REMOVED lines=38> */
[----:B------:R-:W-:Y:S02]  /*2150*/  VIADD R27, R136, UR39 ;  /* 0x00000027881b7c36 */ /* 0x000fe40008000000 */
[----:B------:R-:W-:Y:S01]  /*2160*/  FMUL.FTZ R91, R28, UR10 ;  /* 0x0000000a1c5b7c20 */ /* 0x000fe20008410000 */
[----:B------:R-:W-:Y:S01]  /*2170*/  FMUL.FTZ R6, R35, UR10 ;  /* 0x0000000a23067c20 */ /* 0x000fe20008410000 */
[----:B------:R-:W-:Y:S01]  /*2180*/  FMUL.FTZ R35, R70, UR10 ;  /* 0x0000000a46237c20 */ /* 0x000fe20008410000 */
[----:B------:R-:W-:Y:S01]  /*2190*/  @P2 IMAD.HI.U32 R28, R27, UR6, RZ ;  /* 0x000000061b1c2c27 */ /* 0x000fe2000f8e00ff */
[----:B------:R-:W-:-:S03]  /*21a0*/  @UP0 ULDC UR6, c[0x0][0x450] ;  /* 0x0001140000060ab9 */ /* 0x000fc60000000800 */
[----:B------:R-:W-:Y:S01]  /*21b0*/  FMUL.FTZ R8, R39, UR10 ;  /* 0x0000000a27087c20 */ /* 0x000fe20008410000 */
        /* <DEDUP_REMOVED lines=8> */
[----:B------:R-:W0:Y:S01]  /*2240*/  SHFL.IDX PT, R58, R70, RZ, 0x1c1f ;  /* 0x001c1fff463a7589 */ /* 0x000e2200000e0000 */
[----:B------:R-:W-:Y:S01]  /*2250*/  IMAD R74, R88, R27, 0x80 ;  /* 0x00000080584a7424 */ /* 0x000fe200078e021b */
[----:B------:R-:W-:Y:S01]  /*2260*/  ULDC.64 UR6, c[0x0][0x9e0] ;  /* 0x0002780000067ab9 */ /* 0x000fe20000000a00 */
[----:B------:R-:W-:Y:S01]  /*2270*/  FMUL.FTZ R9, R38, UR10 ;  /* 0x0000000a26097c20 */ /* 0x000fe20008410000 */
[----:B------:R-:W-:Y:S01]  /*2280*/  FMUL.FTZ R92, R29, UR10 ;  /* 0x0000000a1d5c7c20 */ /* 0x000fe20008410000 */
[----:B------:R-:W-:Y:S01]  /*2290*/  FMUL.FTZ R38, R40, UR10 ;  /* 0x0000000a28267c20 */ /* 0x000fe20008410000 */
[----:B------:R-:W-:Y:S01]  /*22a0*/  FMUL.FTZ R15, R50, UR10 ;  /* 0x0000000a320f7c20 */ /* 0x000fe20008410000 */
        /* <DEDUP_REMOVED lines=54> */
[----:B------:R-:W-:Y:S01]  /*2610*/  IMAD.U32 R61, RZ, RZ, UR45 ;  /* 0x0000002dff3d7e24 */ /* 0x000fe2000f8e00ff */
[----:B------:R-:W1:Y:S01]  /*2620*/  MUFU.TANH R2, R2 ;  /* 0x0000000200027308 */ /* 0x000e620000002400 */
[----:B------:R-:W-:Y:S01]  /*2630*/  VIADD R57, R74, UR38 ;  /* 0x000000264a397c36 */ /* 0x000fe20008000000 */
[----:B------:R2:W-:Y:S01]  /*2640*/  @!P1 SYNCS.ARRIVE.TRANS64.RED.A1T0 RZ, [R90+URZ], RZ ;  /* 0x000000ff5aff99a7 */ /* 0x0005e2000810043f */
[----:B------:R-:W-:-:S02]  /*2650*/  LEA R73, R88, 0xffffff80, 0x7 ;  /* 0xffffff8058497811 */ /* 0x000fc400078e38ff */
[----:B------:R-:W-:Y:S01]  /*2660*/  IADD3 R56, -R61, UR38, R56 ;  /* 0x000000263d387c10 */ /* 0x000fe2000fffe138 */
[----:B------:R-:W-:Y:S02]  /*2670*/  IMAD R75, R16, -0x2, R57 ;  /* 0xfffffffe104b7824 */ /* 0x000fe400078e0239 */
[----:B------:R-:W3:Y:S02]  /*2680*/  MUFU.TANH R89, R89 ;  /* 0x0000005900597308 */ /* 0x000ee40000002400 */
[C---:B------:R-:W-:Y:S02]  /*2690*/  VIADD R76, R56.reuse, UR6 ;  /* 0x00000006384c7c36 */ /* 0x040fe40008000000 */
[----:B------:R-:W-:-:S03]  /*26a0*/  VIADD R77, R56, UR33 ;  /* 0x00000021384d7c36 */ /* 0x000fc60008000000 */
[----:B0-----:R-:W-:Y:S01]  /*26b0*/  VIADDMNMX R71, R58, R76, R75, PT ;  /* 0x0000004c3a477246 */ /* 0x001fe2000380014b */
[----:B------:R-:W0:Y:S01]  /*26c0*/  MUFU.TANH R0, R0 ;  /* 0x0000000000007308 */ /* 0x000e220000002400 */
[----:B------:R-:W-:-:S07]  /*26d0*/  IMAD.IADD R72, R77, 0x1, R58 ;  /* 0x000000014d487824 */ /* 0x000fce00078e023a */
        /* <DEDUP_REMOVED lines=75> */
.L_x_11003:
[----:B------:R-:W-:-:S06]  /*2b90*/  UISETP.NE.AND UP2, UPT, UR7, 0x1, UPT ;  /* 0x000000010700788c */ /* 0x000fcc000bf45270 */
[----:B------:R-:W-:-:S05]  /*2ba0*/  PLOP3.LUT P2, PT, PT, PT, UP2, 0x80, 0x0 ;  /* 0x000000000000781c */ /* 0x000fca0003f4f028 */
[----:B------:R-:W-:-:S08]  /*2bb0*/  @UP2 ULDC.64 UR10, c[0x0][0x9e8] ;  /* 0x00027a00000a2ab9 */ /* 0x000fd00000000a00 */
[----:B------:R-:W-:-:S05]  /*2bc0*/  @P2 IMAD.HI.U32 R57, R56, UR10, RZ ;  /* 0x0000000a38392c27 */ /* 0x000fca000f8e00ff */
[----:B------:R-:W-:-:S07]  /*2bd0*/  @P2 SHF.R.U32.HI R56, RZ, UR11, R57 ;  /* 0x0000000bff382c19 */ /* 0x000fce0008011639 */
.L_x_11004:
[----:B------:R-:W-:Y:S05]  /*2be0*/  BSYNC B0 ;  /* 0x0000000000007941 */ /* 0x000fea0003800000 */
.L_x_11002:
[----:B------:R-:W-:-:S04]  /*2bf0*/  IMAD R57, R56, UR7, -R73 ;  /* 0x0000000738397c24 */ /* 0x000fc8000f8e0a49 */
[----:B------:R-:W-:-:S05]  /*2c00*/  IMAD R57, R16, -0x2, R57 ;  /* 0xfffffffe10397824 */ /* 0x000fca00078e0239 */
[----:B------:R-:W-:Y:S02]  /*2c10*/  VIMNMX R72, R72, R57, !PT ;  /* 0x0000003948487248 */ /* 0x000fe40007fe0100 */
[----:B------:R-:W-:-:S07]  /*2c20*/  VIADDMNMX R71, R57, UR7, R71, PT ;  /* 0x0000000739477c46 */ /* 0x000fce000b800147 */
.L_x_11001:
[----:B------:R-:W2:Y:S01]  /*2c30*/  LDL.LU R78, [R1] ;  /* 0x00000000014e7983 */ /* 0x000ea20000300800 */
[C---:B------:R-:W-:Y:S02]  /*2c40*/  ISETP.GE.AND P4, PT, R74.reuse, 0x9, PT ;  /* 0x000000094a00780c */ /* 0x040fe40003f86270 */
[C---:B------:R-:W-:Y:S02]  /*2c50*/  ISETP.GE.AND P2, PT, R74.reuse, 0x2, PT ;  /* 0x000000024a00780c */ /* 0x040fe40003f46270 */
[----:B------:R-:W-:Y:S02]  /*2c60*/  ISETP.GE.AND P5, PT, R74, 0xa, PT ;  /* 0x0000000a4a00780c */ /* 0x000fe40003fa6270 */
[----:B------:R-:W-:-:S04]  /*2c70*/  ISETP.GT.AND P3, PT, R72, 0x1, !P2 ;  /* 0x000000014800780c */ /* 0x000fc80005764270 */
[----:B------:R-:W-:-:S04]  /*2c80*/  ISETP.LT.OR P3, PT, R71, 0x2, P3 ;  /* 0x000000024700780c */ /* 0x000fc80001f61670 */
[----:B------:R-:W-:Y:S02]  /*2c90*/  FSEL R89, R89, -INF , !P3 ;  /* 0xff80000059597808 */ /* 0x000fe40005800000 */
[----:B------:R-:W-:-:S04]  /*2ca0*/  ISETP.GT.AND P3, PT, R72, 0x9, !P5 ;  /* 0x000000094800780c */ /* 0x000fc80006f64270 */
[----:B------:R-:W-:-:S04]  /*2cb0*/  ISETP.LT.OR P3, PT, R71, 0xa, P3 ;  /* 0x0000000a4700780c */ /* 0x000fc80001f61670 */
[----:B0-----:R-:W-:Y:S02]  /*2cc0*/  FSEL R92, R92, -INF , !P3 ;  /* 0xff8000005c5c7808 */ /* 0x001fe40005800000 */
[----:B--2---:R-:W-:-:S04]  /*2cd0*/  LOP3.LUT R78, R78, 0xfffffffd, RZ, 0xc0, !PT ;  /* 0xfffffffd4e4e7812 */ /* 0x004fc800078ec0ff */
[----:B------:R-:W-:Y:S02]  /*2ce0*/  @P4 LOP3.LUT R78, R78, 0x2, RZ, 0xfc, !PT ;  /* 0x000000024e4e4812 */ /* 0x000fe400078efcff */
[----:B------:R-:W-:Y:S02]  /*2cf0*/  ISETP.GT.AND P4, PT, R72, 0x8, !P4 ;  /* 0x000000084800780c */ /* 0x000fe40006784270 */
[----:B------:R-:W-:Y:S02]  /*2d00*/  LOP3.LUT R78, R78, 0xfffffffb, RZ, 0xc0, !PT ;  /* 0xfffffffb4e4e7812 */ /* 0x000fe400078ec0ff */
[----:B------:R-:W-:Y:S02]  /*2d10*/  ISETP.LT.OR P4, PT, R71, 0x9, P4 ;  /* 0x000000094700780c */ /* 0x000fe40002781670 */
[----:B------:R-:W-:Y:S02]  /*2d20*/  @P5 LOP3.LUT R78, R78, 0x4, RZ, 0xfc, !PT ;  /* 0x000000044e4e5812 */ /* 0x000fe400078efcff */
[----:B------:R-:W-:-:S02]  /*2d30*/  ISETP.GE.AND P5, PT, R74, 0x11, PT ;  /* 0x000000114a00780c */ /* 0x000fc40003fa6270 */
[----:B------:R-:W-:Y:S02]  /*2d40*/  FSEL R91, R91, -INF , !P4 ;  /* 0xff8000005b5b7808 */ /* 0x000fe40006000000 */
        /* <DEDUP_REMOVED lines=9> */
[----:B------:R-:W-:Y:S02]  /*2de0*/  ISETP.GE.AND P4, PT, R74, 0x19, PT ;  /* 0x000000194a00780c */ /* 0x000fe40003f86270 */
[----:B------:R-:W-:Y:S02]  /*2df0*/  ISETP.LT.OR P3, PT, R71, 0x12, P3 ;  /* 0x000000124700780c */ /* 0x000fe40001f61670 */
[----:B------:R-:W-:Y:S02]  /*2e00*/  LOP3.LUT R78, R78, 0xfeffffff, RZ, 0xc0, !PT ;  /* 0xfeffffff4e4e7812 */ /* 0x000fe400078ec0ff */
        /* <DEDUP_REMOVED lines=61> */
[----:B------:R-:W-:Y:S01]  /*31e0*/  ISETP.GT.AND P3, PT, R72, 0x40, !P4 ;  /* 0x000000404800780c */ /* 0x000fe20006764270 */
[----:B------:R-:W0:Y:S03]  /*31f0*/  SHFL.IDX PT, R46, R70, 0x1, 0x1c1f ;  /* 0x003c1f00462e7f89 */ /* 0x000e2600000e0000 */
        /* <DEDUP_REMOVED lines=53> */
[----:B------:R-:W-:Y:S02]  /*3550*/  ISETP.GT.AND P3, PT, R72, 0x61, !P4 ;  /* 0x000000614800780c */ /* 0x000fe40006764270 */
[----:B0-----:R-:W-:-:S02]  /*3560*/  VIADDMNMX R66, R46, R76, R75, PT ;  /* 0x0000004c2e427246 */ /* 0x001fc4000380014b */
[----:B------:R-:W-:-:S03]  /*3570*/  ISETP.LT.OR P3, PT, R71, 0x62, P3 ;  /* 0x000000624700780c */ /* 0x000fc60001f61670 */
[----:B------:R-:W-:Y:S02]  /*3580*/  @P4 LOP3.LUT R78, R78, 0x20, RZ, 0xfc, !PT ;  /* 0x000000204e4e4812 */ /* 0x000fe400078efcff */
[----:B------:R-:W-:Y:S02]  /*3590*/  ISETP.GE.AND P4, PT, R74, 0x69, PT ;  /* 0x000000694a00780c */ /* 0x000fe40003f86270 */
[----:B------:R-:W-:Y:S01]  /*35a0*/  FSEL R42, R67, -INF , !P3 ;  /* 0xff800000432a7808 */ /* 0x000fe20005800000 */
[----:B------:R-:W-:Y:S01]  /*35b0*/  IMAD.IADD R67, R77, 0x1, R46 ;  /* 0x000000014d437824 */ /* 0x000fe200078e022e */
        /* <DEDUP_REMOVED lines=30> */
[----:B------:R-:W-:-:S13]  /*37a0*/  ISETP.GE.AND P6, PT, R74, 0x7a, PT ;  /* 0x0000007a4a00780c */ /* 0x000fda0003fc6270 */
[----:B------:R-:W-:Y:S02]  /*37b0*/  @P6 LOP3.LUT R78, R78, 0x8000000, RZ, 0xfc, !PT ;  /* 0x080000004e4e6812 */ /* 0x000fe400078efcff */
[----:B------:R-:W-:-:S03]  /*37c0*/  ISETP.GT.AND P6, PT, R72, 0x79, !P6 ;  /* 0x000000794800780c */ /* 0x000fc600077c4270 */
[----:B------:R0:W-:Y:S01]  /*37d0*/  STL [R1], R78 ;  /* 0x0000004e01007387 */ /* 0x0001e20000100800 */
[----:B------:R-:W-:-:S04]  /*37e0*/  ISETP.LT.OR P6, PT, R71, 0x7a, P6 ;  /* 0x0000007a4700780c */ /* 0x000fc800037c1670 */
[----:B------:R-:W-:Y:S02]  /*37f0*/  FSEL R2, R85, -INF , !P6 ;  /* 0xff80000055027808 */ /* 0x000fe40007000000 */
[----:B------:R-:W-:-:S13]  /*3800*/  PLOP3.LUT P6, PT, PT, PT, UP1, 0x40, 0x0 ;  /* 0x000000000000781c */ /* 0x000fda0003fce818 */
[----:B0-----:R-:W-:Y:S05]  /*3810*/  @P6 BRA `(.L_x_11005) ;  /* 0x0000000000646947 */ /* 0x001fea0003800000 */
        /* <DEDUP_REMOVED lines=14> */
.L_x_11007:
[----:B------:R-:W-:-:S06]  /*3900*/  UISETP.NE.AND UP2, UPT, UR7, 0x1, UPT ;  /* 0x000000010700788c */ /* 0x000fcc000bf45270 */
[----:B------:R-:W-:-:S05]  /*3910*/  PLOP3.LUT P6, PT, PT, PT, UP2, 0x80, 0x0 ;  /* 0x000000000000781c */ /* 0x000fca0003fcf028 */
[----:B------:R-:W-:-:S08]  /*3920*/  @UP2 ULDC.64 UR10, c[0x0][0x9e8] ;  /* 0x00027a00000a2ab9 */ /* 0x000fd00000000a00 */
[----:B------:R-:W-:Y:S01]  /*3930*/  @P6 IMAD.HI.U32 R59, R46, UR10, RZ ;  /* 0x0000000a2e3b6c27 */ /* 0x000fe2000f8e00ff */
[----:B------:R-:W-:-:S13]  /*3940*/  PLOP3.LUT P6, PT, PT, PT, UP2, 0x80, 0x0 ;  /* 0x000000000000781c */ /* 0x000fda0003fcf028 */
[----:B------:R-:W-:-:S07]  /*3950*/  @P6 SHF.R.U32.HI R46, RZ, UR11, R59 ;  /* 0x0000000bff2e6c19 */ /* 0x000fce000801163b */
.L_x_11008:
[----:B------:R-:W-:Y:S05]  /*3960*/  BSYNC B0 ;  /* 0x0000000000007941 */ /* 0x000fea0003800000 */
.L_x_11006:
[----:B------:R-:W-:-:S04]  /*3970*/  IMAD R59, R46, UR7, -R73 ;  /* 0x000000072e3b7c24 */ /* 0x000fc8000f8e0a49 */
[----:B------:R-:W-:-:S05]  /*3980*/  IMAD R59, R16, -0x2, R59 ;  /* 0xfffffffe103b7824 */ /* 0x000fca00078e023b */
[----:B------:R-:W-:Y:S02]  /*3990*/  VIMNMX R67, R67, R59, !PT ;  /* 0x0000003b43437248 */ /* 0x000fe40007fe0100 */
[----:B------:R-:W-:-:S07]  /*39a0*/  VIADDMNMX R66, R59, UR7, R66, PT ;  /* 0x000000073b427c46 */ /* 0x000fce000b800142 */
.L_x_11005:
[C---:B------:R-:W-:Y:S01]  /*39b0*/  ISETP.GT.AND P2, PT, R67.reuse, 0x1, !P2 ;  /* 0x000000014300780c */ /* 0x040fe20005744270 */
        /* <DEDUP_REMOVED lines=27> */
[----:B------:R-:W-:Y:S02]  /*3b70*/  FMNMX.FTZ R4, R68, R89, !PT ;  /* 0x0000005944047209 */ /* 0x000fe40007810000 */
[----:B------:R-:W-:Y:S02]  /*3b80*/  ISETP.LT.OR P2, PT, R66, 0x11, P2 ;  /* 0x000000114200780c */ /* 0x000fe40001741670 */
[C---:B------:R-:W-:Y:S02]  /*3b90*/  LOP3.LUT P6, RZ, R78.reuse, 0x8000, RZ, 0xc0, !PT ;  /* 0x000080004eff7812 */ /* 0x040fe400078cc0ff */
[----:B------:R-:W-:Y:S02]  /*3ba0*/  FSEL R59, R7, -INF , !P2 ;  /* 0xff800000073b7808 */ /* 0x000fe40005000000 */
[----:B------:R-:W-:-:S02]  /*3bb0*/  LOP3.LUT P2, RZ, R78, 0x2000000, RZ, 0xc0, !PT ;  /* 0x020000004eff7812 */ /* 0x000fc4000784c0ff */
[----:B------:R-:W-:Y:S02]  /*3bc0*/  FMNMX.FTZ R7, R91, R4, !PT ;  /* 0x000000045b077209 */ /* 0x000fe40007810000 */
[----:B------:R-:W-:Y:S02]  /*3bd0*/  ISETP.GT.AND P2, PT, R67, 0x11, !P2 ;  /* 0x000000114300780c */ /* 0x000fe40005744270 */
[----:B------:R-:W-:Y:S02]  /*3be0*/  FMNMX.FTZ R4, R92, R7, !PT ;  /* 0x000000075c047209 */ /* 0x000fe40007810000 */
[----:B------:R-:W-:Y:S02]  /*3bf0*/  ISETP.LT.OR P2, PT, R66, 0x12, P2 ;  /* 0x000000124200780c */ /* 0x000fe40001741670 */
[----:B------:R-:W-:Y:S02]  /*3c00*/  FMNMX.FTZ R7, R93, R4, !PT ;  /* 0x000000045d077209 */ /* 0x000fe40007810000 */
[----:B------:R-:W-:-:S02]  /*3c10*/  FSEL R6, R6, -INF , !P2 ;  /* 0xff80000006067808 */ /* 0x000fc40005000000 */
[----:B------:R-:W-:Y:S02]  /*3c20*/  LOP3.LUT P2, RZ, R78, 0x1000000, RZ, 0xc0, !PT ;  /* 0x010000004eff7812 */ /* 0x000fe4000784c0ff */
[----:B------:R-:W-:Y:S02]  /*3c30*/  FMNMX.FTZ R4, R94, R7, !PT ;  /* 0x000000075e047209 */ /* 0x000fe40007810000 */
[----:B------:R-:W-:Y:S02]  /*3c40*/  ISETP.GT.AND P2, PT, R67, 0x18, !P2 ;  /* 0x000000184300780c */ /* 0x000fe40005744270 */
[----:B------:R-:W-:Y:S02]  /*3c50*/  FMNMX.FTZ R7, R95, R4, !PT ;  /* 0x000000045f077209 */ /* 0x000fe40007810000 */
[----:B------:R-:W-:Y:S02]  /*3c60*/  ISETP.LT.OR P2, PT, R66, 0x19, P2 ;  /* 0x000000194200780c */ /* 0x000fe40001741670 */
[----:B------:R-:W-:-:S02]  /*3c70*/  FMNMX.FTZ R4, R56, R7, !PT ;  /* 0x0000000738047209 */ /* 0x000fc40007810000 */
[----:B------:R-:W-:Y:S02]  /*3c80*/  FSEL R9, R9, -INF , !P2 ;  /* 0xff80000009097808 */ /* 0x000fe40005000000 */
[----:B------:R-:W-:Y:S02]  /*3c90*/  LOP3.LUT P2, RZ, R78, 0x800000, RZ, 0xc0, !PT ;  /* 0x008000004eff7812 */ /* 0x000fe4000784c0ff */
[----:B------:R-:W-:Y:S02]  /*3ca0*/  FMNMX.FTZ R7, R65, R4, !PT ;  /* 0x0000000441077209 */ /* 0x000fe40007810000 */
[----:B------:R-:W-:Y:S02]  /*3cb0*/  ISETP.GT.AND P2, PT, R67, 0x19, !P2 ;  /* 0x000000194300780c */ /* 0x000fe40005744270 */
[----:B------:R-:W-:Y:S02]  /*3cc0*/  FMNMX.FTZ R7, R62, R7, !PT ;  /* 0x000000073e077209 */ /* 0x000fe40007810000 */
[----:B------:R-:W-:-:S02]  /*3cd0*/  ISETP.LT.OR P2, PT, R66, 0x1a, P2 ;  /* 0x0000001a4200780c */ /* 0x000fc40001741670 */
[----:B------:R-:W-:Y:S02]  /*3ce0*/  FMNMX.FTZ R4, R64, R7, !PT ;  /* 0x0000000740047209 */ /* 0x000fe40007810000 */
[----:B------:R-:W-:Y:S02]  /*3cf0*/  FSEL R8, R8, -INF , !P2 ;  /* 0xff80000008087808 */ /* 0x000fe40005000000 */
[----:B------:R-:W-:Y:S02]  /*3d00*/  LOP3.LUT P2, RZ, R78, 0x400000, RZ, 0xc0, !PT ;  /* 0x004000004eff7812 */ /* 0x000fe4000784c0ff */
[----:B------:R-:W-:Y:S02]  /*3d10*/  FMNMX.FTZ R4, R63, R4, !PT ;  /* 0x000000043f047209 */ /* 0x000fe40007810000 */
[----:B------:R-:W-:Y:S02]  /*3d20*/  ISETP.GT.AND P2, PT, R67, 0x20, !P2 ;  /* 0x000000204300780c */ /* 0x000fe40005744270 */
[----:B------:R-:W-:-:S02]  /*3d30*/  FMNMX.FTZ R4, R61, R4, !PT ;  /* 0x000000043d047209 */ /* 0x000fc40007810000 */
[----:B------:R-:W-:Y:S02]  /*3d40*/  ISETP.LT.OR P2, PT, R66, 0x21, P2 ;  /* 0x000000214200780c */ /* 0x000fe40001741670 */
[----:B------:R-:W-:Y:S02]  /*3d50*/  FMNMX.FTZ R7, R57, R4, !PT ;  /* 0x0000000439077209 */ /* 0x000fe40007810000 */
[----:B------:R-:W-:Y:S02]  /*3d60*/  FSEL R11, R11, -INF , !P2 ;  /* 0xff8000000b0b7808 */ /* 0x000fe40005000000 */
[----:B------:R-:W-:Y:S02]  /*3d70*/  LOP3.LUT P2, RZ, R78, 0x200000, RZ, 0xc0, !PT ;  /* 0x002000004eff7812 */ /* 0x000fe4000784c0ff */
[----:B------:R-:W-:Y:S02]  /*3d80*/  FMNMX.FTZ R7, R60, R7, !PT ;  /* 0x000000073c077209 */ /* 0x000fe40007810000 */
[----:B------:R-:W-:-:S02]  /*3d90*/  ISETP.GT.AND P2, PT, R67, 0x21, !P2 ;  /* 0x000000214300780c */ /* 0x000fc40005744270 */
[----:B------:R-:W-:Y:S02]  /*3da0*/  FMNMX.FTZ R7, R58, R7, !PT ;  /* 0x000000073a077209 */ /* 0x000fe40007810000 */
[----:B------:R-:W-:Y:S02]  /*3db0*/  ISETP.LT.OR P2, PT, R66, 0x22, P2 ;  /* 0x000000224200780c */ /* 0x000fe40001741670 */
[----:B------:R-:W-:Y:S02]  /*3dc0*/  FMNMX.FTZ R7, R48, R7, !PT ;  /* 0x0000000730077209 */ /* 0x000fe40007810000 */
[----:B------:R-:W-:Y:S02]  /*3dd0*/  FSEL R10, R10, -INF , !P2 ;  /* 0xff8000000a0a7808 */ /* 0x000fe40005000000 */
[----:B------:R-:W-:Y:S02]  /*3de0*/  LOP3.LUT P2, RZ, R78, 0x100000, RZ, 0xc0, !PT ;  /* 0x001000004eff7812 */ /* 0x000fe4000784c0ff */
[----:B------:R-:W-:-:S02]  /*3df0*/  FMNMX.FTZ R4, R50, R7, !PT ;  /* 0x0000000732047209 */ /* 0x000fc40007810000 */
[----:B------:R-:W-:Y:S02]  /*3e00*/  ISETP.GT.AND P2, PT, R67, 0x28, !P2 ;  /* 0x000000284300780c */ /* 0x000fe40005744270 */
[----:B------:R-:W-:Y:S02]  /*3e10*/  FMNMX.FTZ R7, R51, R4, !PT ;  /* 0x0000000433077209 */ /* 0x000fe40007810000 */
[----:B------:R-:W-:Y:S02]  /*3e20*/  ISETP.LT.OR P2, PT, R66, 0x29, P2 ;  /* 0x000000294200780c */ /* 0x000fe40001741670 */
[----:B------:R-:W-:Y:S02]  /*3e30*/  FMNMX.FTZ R4, R52, R7, !PT ;  /* 0x0000000734047209 */ /* 0x000fe40007810000 */
        /* <DEDUP_REMOVED lines=29> */
[----:B------:R-:W-:Y:S01]  /*4010*/  ISETP.GT.AND P2, PT, R67, 0x39, !P6 ;  /* 0x000000394300780c */ /* 0x000fe20007744270 */
[----:B------:R-:W0:Y:S01]  /*4020*/  SHFL.BFLY PT, R4, R7, 0x2, 0x1f ;  /* 0x0c401f0007047f89 */ /* 0x000e2200000e0000 */
[----:B------:R-:W-:Y:S02]  /*4030*/  LOP3.LUT P6, RZ, R78, 0x10, RZ, 0xc0, !PT ;  /* 0x000000104eff7812 */ /* 0x000fe400078cc0ff */
[----:B------:R-:W-:-:S02]  /*4040*/  ISETP.LT.OR P2, PT, R66, 0x3a, P2 ;  /* 0x0000003a4200780c */ /* 0x000fc40001741670 */
[----:B------:R-:W-:Y:S02]  /*4050*/  FSEL R26, R26, -INF , !P4 ;  /* 0xff8000001a1a7808 */ /* 0x000fe40006000000 */
[----:B------:R-:W-:Y:S02]  /*4060*/  FSEL R20, R20, -INF , !P2 ;  /* 0xff80000014147808 */ /* 0x000fe40005000000 */
[----:B------:R-:W-:Y:S02]  /*4070*/  LOP3.LUT P2, RZ, R78, 0x4000, RZ, 0xc0, !PT ;  /* 0x000040004eff7812 */ /* 0x000fe4000784c0ff */
[----:B------:R-:W-:Y:S02]  /*4080*/  FSEL R27, R27, -INF , !P5 ;  /* 0xff8000001b1b7808 */ /* 0x000fe40006800000 */
[----:B------:R-:W-:-:S04]  /*4090*/  ISETP.GT.AND P2, PT, R67, 0x40, !P2 ;  /* 0x000000404300780c */ /* 0x000fc80005744270 */
[----:B------:R-:W-:-:S04]  /*40a0*/  ISETP.LT.OR P2, PT, R66, 0x41, P2 ;  /* 0x000000414200780c */ /* 0x000fc80001741670 */
[----:B------:R-:W-:Y:S02]  /*40b0*/  FSEL R30, R30, -INF , !P2 ;  /* 0xff8000001e1e7808 */ /* 0x000fe40005000000 */
[----:B------:R-:W-:Y:S02]  /*40c0*/  LOP3.LUT P2, RZ, R78, 0x2000, RZ, 0xc0, !PT ;  /* 0x000020004eff7812 */ /* 0x000fe4000784c0ff */
[----:B0-----:R-:W-:Y:S02]  /*40d0*/  FMNMX.FTZ R69, R7, R4, !PT ;  /* 0x0000000407457209 */ /* 0x001fe40007810000 */
[----:B------:R-:W-:-:S03]  /*40e0*/  ISETP.GT.AND P2, PT, R67, 0x41, !P2 ;  /* 0x000000414300780c */ /* 0x000fc60005744270 */
[----:B------:R-:W0:Y:S01]  /*40f0*/  SHFL.BFLY PT, R4, R69, 0x1, 0x1f ;  /* 0x0c201f0045047f89 */ /* 0x000e2200000e0000 */
[----:B------:R-:W-:-:S04]  /*4100*/  ISETP.LT.OR P2, PT, R66, 0x42, P2 ;  /* 0x000000424200780c */ /* 0x000fc80001741670 */
[----:B------:R-:W-:Y:S02]  /*4110*/  FSEL R29, R29, -INF , !P2 ;  /* 0xff8000001d1d7808 */ /* 0x000fe40005000000 */
[----:B------:R-:W-:-:S04]  /*4120*/  LOP3.LUT P2, RZ, R78, 0x1000, RZ, 0xc0, !PT ;  /* 0x000010004eff7812 */ /* 0x000fc8000784c0ff */
[----:B------:R-:W-:-:S04]  /*4130*/  ISETP.GT.AND P2, PT, R67, 0x48, !P2 ;  /* 0x000000484300780c */ /* 0x000fc80005744270 */
[----:B------:R-:W-:-:S04]  /*4140*/  ISETP.LT.OR P2, PT, R66, 0x49, P2 ;  /* 0x000000494200780c */ /* 0x000fc80001741670 */
[----:B------:R-:W-:Y:S02]  /*4150*/  FSEL R32, R32, -INF , !P2 ;  /* 0xff80000020207808 */ /* 0x000fe40005000000 */
[----:B------:R-:W-:Y:S02]  /*4160*/  LOP3.LUT P2, RZ, R78, 0x800, RZ, 0xc0, !PT ;  /* 0x000008004eff7812 */ /* 0x000fe4000784c0ff */
[----:B0-----:R-:W-:Y:S02]  /*4170*/  FMNMX.FTZ R4, R69, R4, !PT ;  /* 0x0000000445047209 */ /* 0x001fe40007810000 */
[----:B------:R-:W-:-:S03]  /*4180*/  ISETP.GT.AND P2, PT, R67, 0x49, !P2 ;  /* 0x000000494300780c */ /* 0x000fc60005744270 */
[----:B------:R-:W-:Y:S01]  /*4190*/  FMUL.FTZ R77, R4, UR34 ;  /* 0x00000022044d7c20 */ /* 0x000fe20008410000 */
        /* <DEDUP_REMOVED lines=30> */
[----:B------:R-:W-:-:S04]  /*4380*/  FSETP.NEU.FTZ.AND P2, PT, R4, -INF , PT ;  /* 0xff8000000400780b */ /* 0x000fc80003f5d000 */
[----:B------:R-:W-:Y:S02]  /*4390*/  FSEL R77, R77, RZ, P2 ;  /* 0x000000ff4d4d7208 */ /* 0x000fe40001000000 */
[C---:B------:R-:W-:Y:S02]  /*43a0*/  ISETP.GT.AND P2, PT, R67.reuse, RZ, !P6 ;  /* 0x000000ff4300720c */ /* 0x040fe40007744270 */
[----:B------:R-:W-:Y:S01]  /*43b0*/  LOP3.LUT P6, RZ, R78, 0x8000000, RZ, 0xc0, !PT ;  /* 0x080000004eff7812 */ /* 0x000fe200078cc0ff */
[--C-:B------:R-:W-:Y:S01]  /*43c0*/  FFMA.FTZ R75, R56, UR34, -R77.reuse ;  /* 0x00000022384b7c23 */ /* 0x100fe2000801084d */
[----:B------:R-:W-:Y:S01]  /*43d0*/  ISETP.LT.OR P2, PT, R66, 0x1, P2 ;  /* 0x000000014200780c */ /* 0x000fe20001741670 */
[--C-:B------:R-:W-:Y:S01]  /*43e0*/  FFMA.FTZ R68, R68, UR34, -R77.reuse ;  /* 0x0000002244447c23 */ /* 0x100fe2000801084d */
[----:B------:R-:W-:Y:S01]  /*43f0*/  ISETP.GT.AND P6, PT, R67, 0x79, !P6 ;  /* 0x000000794300780c */ /* 0x000fe200077c4270 */
[--C-:B------:R-:W-:Y:S01]  /*4400*/  FFMA.FTZ R71, R89, UR34, -R77.reuse ;  /* 0x0000002259477c23 */ /* 0x100fe2000801084d */
[----:B------:R-:W-:Y:S01]  /*4410*/  FSEL R74, R0, -INF , !P2 ;  /* 0xff800000004a7808 */ /* 0x000fe20005000000 */
[--C-:B------:R-:W-:Y:S01]  /*4420*/  FFMA.FTZ R69, R91, UR34, -R77.reuse ;  /* 0x000000225b457c23 */ /* 0x100fe2000801084d */
        /* <DEDUP_REMOVED lines=32> */
[----:B------:R-:W1:Y:S01]  /*4630*/  MUFU.EX2 R69, R69 ;  /* 0x0000004500457308 */ /* 0x000e620000000800 */
[--C-:B------:R-:W-:Y:S01]  /*4640*/  FFMA.FTZ R95, R95, UR34, -R77.reuse ;  /* 0x000000225f5f7c23 */ /* 0x100fe2000801084d */
[----:B------:R-:W-:Y:S01]  /*4650*/  FMNMX.FTZ R56, R10, R7, !PT ;  /* 0x000000070a387209 */ /* 0x000fe20007810000 */
[--C-:B------:R-:W-:Y:S01]  /*4660*/  FFMA.FTZ R63, R63, UR34, -R77.reuse ;  /* 0x000000223f3f7c23 */ /* 0x100fe2000801084d */
[--C-:B------:R-:W-:Y:S01]  /*4670*/  FFMA.FTZ R61, R61, UR34, -R77.reuse ;  /* 0x000000223d3d7c23 */ /* 0x100fe2000801084d */
[--C-:B------:R-:W-:Y:S01]  /*4680*/  FFMA.FTZ R58, R58, UR34, -R77.reuse ;  /* 0x000000223a3a7c23 */ /* 0x100fe2000801084d */
[----:B------:R-:W-:Y:S01]  /*4690*/  FMNMX.FTZ R7, R13, R56, !PT ;  /* 0x000000380d077209 */ /* 0x000fe20007810000 */
[--C-:B------:R-:W-:Y:S01]  /*46a0*/  FFMA.FTZ R48, R48, UR34, -R77.reuse ;  /* 0x0000002230307c23 */ /* 0x100fe2000801084d */
[----:B------:R-:W2:Y:S01]  /*46b0*/  MUFU.EX2 R70, R70 ;  /* 0x0000004600467308 */ /* 0x000ea20000000800 */
[--C-:B------:R-:W-:Y:S01]  /*46c0*/  FFMA.FTZ R39, R39, UR34, -R77.reuse ;  /* 0x0000002227277c23 */ /* 0x100fe2000801084d */
[----:B------:R-:W-:Y:S01]  /*46d0*/  FMNMX.FTZ R76, R12, R7, !PT ;  /* 0x000000070c4c7209 */ /* 0x000fe20007810000 */
[--C-:B------:R-:W-:Y:S01]  /*46e0*/  FFMA.FTZ R38, R38, UR34, -R77.reuse ;  /* 0x0000002226267c23 */ /* 0x100fe2000801084d */
[--C-:B------:R-:W-:Y:S01]  /*46f0*/  FFMA.FTZ R37, R37, UR34, -R77.reuse ;  /* 0x0000002225257c23 */ /* 0x100fe2000801084d */
[--C-:B------:R-:W-:Y:S01]  /*4700*/  FFMA.FTZ R2, R2, UR34, -R77.reuse ;  /* 0x0000002202027c23 */ /* 0x100fe2000801084d */
[----:B------:R-:W-:Y:S01]  /*4710*/  FMNMX.FTZ R7, R15, R76, !PT ;  /* 0x0000004c0f077209 */ /* 0x000fe20007810000 */
[----:B------:R-:W-:Y:S01]  /*4720*/  FFMA.FTZ R76, R64, UR34, -R77 ;  /* 0x00000022404c7c23 */ /* 0x000fe2000801084d */
[----:B------:R-:W-:Y:S02]  /*4730*/  MUFU.EX2 R56, R78 ;  /* 0x0000004e00387308 */ /* 0x000fe40000000800 */
[----:B------:R-:W-:-:S04]  /*4740*/  FMNMX.FTZ R62, R14, R7, !PT ;  /* 0x000000070e3e7209 */ /* 0x000fc80007810000 */
[----:B------:R-:W-:Y:S02]  /*4750*/  FMNMX.FTZ R7, R21, R62, !PT ;  /* 0x0000003e15077209 */ /* 0x000fe40007810000 */
[----:B------:R3:W-:Y:S02]  /*4760*/  MUFU.EX2 R62, R76 ;  /* 0x0000004c003e7308 */ /* 0x0007e40000000800 */
[----:B------:R-:W-:-:S04]  /*4770*/  FMNMX.FTZ R7, R20, R7, !PT ;  /* 0x0000000714077209 */ /* 0x000fc80007810000 */
[----:B------:R-:W-:Y:S02]  /*4780*/  FMNMX.FTZ R64, R30, R7, !PT ;  /* 0x000000071e407209 */ /* 0x000fe40007810000 */
[----:B------:R-:W4:Y:S02]  /*4790*/  MUFU.EX2 R0, R93 ;  /* 0x0000005d00007308 */ /* 0x000f240000000800 */
[----:B------:R-:W-:-:S04]  /*47a0*/  FMNMX.FTZ R7, R29, R64, !PT ;  /* 0x000000401d077209 */ /* 0x000fc80007810000 */
[----:B------:R-:W-:Y:S02]  /*47b0*/  FMNMX.FTZ R64, R32, R7, !PT ;  /* 0x0000000720407209 */ /* 0x000fe40007810000 */
[----:B------:R-:W-:Y:S02]  /*47c0*/  MUFU.EX2 R73, R73 ;  /* 0x0000004900497308 */ /* 0x000fe40000000800 */
[----:B------:R-:W-:Y:S01]  /*47d0*/  FMNMX.FTZ R7, R31, R64, !PT ;  /* 0x000000401f077209 */ /* 0x000fe20007810000 */
[--C-:B------:R-:W-:Y:S01]  /*47e0*/  FFMA.FTZ R64, R57, UR34, -R77.reuse ;  /* 0x0000002239407c23 */ /* 0x100fe2000801084d */
[----:B------:R-:W-:Y:S02]  /*47f0*/  FFMA.FTZ R57, R60, UR34, -R77 ;  /* 0x000000223c397c23 */ /* 0x000fe4000801084d */
        /* <DEDUP_REMOVED lines=17> */
[----:B------:R-:W-:-:S05]  /*4910*/  FMNMX.FTZ R7, R28, R7, !PT ;  /* 0x000000071c077209 */ /* 0x000fca0007810000 */
[----:B------:R-:W5:Y:S01]  /*4920*/  SHFL.BFLY PT, R60, R7, 0x2, 0x1f ;  /* 0x0c401f00073c7f89 */ /* 0x000f6200000e0000 */
[----:B------:R-:W-:Y:S08]  /*4930*/  MUFU.EX2 R64, R64 ;  /* 0x0000004000407308 */ /* 0x000ff00000000800 */
[----:B------:R-:W-:Y:S08]  /*4940*/  MUFU.EX2 R57, R57 ;  /* 0x0000003900397308 */ /* 0x000ff00000000800 */
[----:B------:R-:W-:Y:S01]  /*4950*/  MUFU.EX2 R58, R58 ;  /* 0x0000003a003a7308 */ /* 0x000fe20000000800 */
[----:B-----5:R-:W-:-:S07]  /*4960*/  FMNMX.FTZ R60, R7, R60, !PT ;  /* 0x0000003c073c7209 */ /* 0x020fce0007810000 */
[----:B------:R-:W-:Y:S01]  /*4970*/  MUFU.EX2 R48, R48 ;  /* 0x0000003000307308 */ /* 0x000fe20000000800 */
[----:B------:R-:W5:Y:S07]  /*4980*/  SHFL.BFLY PT, R7, R60, 0x1, 0x1f ;  /* 0x0c201f003c077f89 */ /* 0x000f6e00000e0000 */
[----:B------:R-:W-:Y:S08]  /*4990*/  MUFU.EX2 R67, R67 ;  /* 0x0000004300437308 */ /* 0x000ff00000000800 */
[----:B------:R-:W-:Y:S08]  /*49a0*/  MUFU.EX2 R51, R51 ;  /* 0x0000003300337308 */ /* 0x000ff00000000800 */
[----:B------:R-:W-:Y:S01]  /*49b0*/  MUFU.EX2 R52, R52 ;  /* 0x0000003400347308 */ /* 0x000fe20000000800 */
[----:B-----5:R-:W-:-:S04]  /*49c0*/  FMNMX.FTZ R7, R60, R7, !PT ;  /* 0x000000073c077209 */ /* 0x020fc80007810000 */
[C---:B------:R-:W-:Y:S01]  /*49d0*/  FSETP.NEU.FTZ.AND P2, PT, R7.reuse, -INF , PT ;  /* 0xff8000000700780b */ /* 0x040fe20003f5d000 */
[----:B------:R-:W-:Y:S02]  /*49e0*/  FMUL.FTZ R44, R7, UR34 ;  /* 0x00000022072c7c20 */ /* 0x000fe40008410000 */
[----:B------:R-:W-:Y:S03]  /*49f0*/  MUFU.EX2 R53, R53 ;  /* 0x0000003500357308 */ /* 0x000fe60000000800 */
        /* <DEDUP_REMOVED lines=9> */
[----:B0-----:R-:W-:Y:S01]  /*4a90*/  FADD.FTZ R8, R68, R71 ;  /* 0x0000004744087221 */ /* 0x001fe20000010000 */
[----:B------:R0:W-:Y:S01]  /*4aa0*/  MUFU.EX2 R78, R74 ;  /* 0x0000004a004e7308 */ /* 0x0001e20000000800 */
[--C-:B------:R-:W-:Y:S01]  /*4ab0*/  FFMA.FTZ R6, R6, UR34, -R44.reuse ;  /* 0x0000002206067c23 */ /* 0x100fe2000801082c */
[----:B------:R-:W-:Y:S01]  /*4ac0*/  FFMA.FTZ R46, R9, UR34, -R44 ;  /* 0x00000022092e7c23 */ /* 0x000fe2000801082c */
[----:B-1----:R-:W-:Y:S01]  /*4ad0*/  FADD.FTZ R9, R69, R8 ;  /* 0x0000000845097221 */ /* 0x002fe20000010000 */
[--C-:B---3--:R-:W-:Y:S01]  /*4ae0*/  FFMA.FTZ R66, R11, UR34, -R44.reuse ;  /* 0x000000220b427c23 */ /* 0x108fe2000801082c */
[--C-:B------:R-:W-:Y:S01]  /*4af0*/  FFMA.FTZ R79, R12, UR34, -R44.reuse ;  /* 0x000000220c4f7c23 */ /* 0x100fe2000801082c */
[--C-:B------:R-:W-:Y:S01]  /*4b00*/  FFMA.FTZ R77, R10, UR34, -R44.reuse ;  /* 0x000000220a4d7c23 */ /* 0x100fe2000801082c */
[----:B--2---:R-:W-:Y:S01]  /*4b10*/  FADD.FTZ R11, R70, R9 ;  /* 0x00000009460b7221 */ /* 0x004fe20000010000 */
[----:B------:R1:W2:Y:S01]  /*4b20*/  MUFU.EX2 R81, R60 ;  /* 0x0000003c00517308 */ /* 0x0002a20000000800 */
[--C-:B------:R-:W-:Y:S01]  /*4b30*/  FFMA.FTZ R21, R21, UR34, -R44.reuse ;  /* 0x0000002215157c23 */ /* 0x100fe2000801082c */
[--C-:B------:R-:W-:Y:S01]  /*4b40*/  FFMA.FTZ R20, R20, UR34, -R44.reuse ;  /* 0x0000002214147c23 */ /* 0x100fe2000801082c */
[--C-:B0-----:R-:W-:Y:S01]  /*4b50*/  FFMA.FTZ R74, R30, UR34, -R44.reuse ;  /* 0x000000221e4a7c23 */ /* 0x101fe2000801082c */
[----:B------:R-:W-:Y:S01]  /*4b60*/  F2FP.BF16.F32.PACK_AB R10, R70, R69 ;  /* 0x00000045460a723e */ /* 0x000fe200000010ff */
[--C-:B------:R-:W-:Y:S01]  /*4b70*/  FFMA.FTZ R30, R24, UR34, -R44.reuse ;  /* 0x00000022181e7c23 */ /* 0x100fe2000801082c */
[--C-:B------:R-:W-:Y:S01]  /*4b80*/  FFMA.FTZ R69, R26, UR34, -R44.reuse ;  /* 0x000000221a457c23 */ /* 0x100fe2000801082c */
[--C-:B------:R-:W-:Y:S01]  /*4b90*/  FFMA.FTZ R29, R29, UR34, -R44.reuse ;  /* 0x000000221d1d7c23 */ /* 0x100fe2000801082c */
[----:B------:R0:W3:Y:S01]  /*4ba0*/  MUFU.EX2 R80, R5 ;  /* 0x0000000500507308 */ /* 0x0000e20000000800 */
[--C-:B-1----:R-:W-:Y:S01]  /*4bb0*/  FFMA.FTZ R60, R14, UR34, -R44.reuse ;  /* 0x000000220e3c7c23 */ /* 0x102fe2000801082c */
[----:B----4-:R-:W-:Y:S01]  /*4bc0*/  FADD.FTZ R14, R0, R11 ;  /* 0x0000000b000e7221 */ /* 0x010fe20000010000 */
[----:B------:R-:W-:Y:S01]  /*4bd0*/  F2FP.BF16.F32.PACK_AB R8, R71, R68 ;  /* 0x000000444708723e */ /* 0x000fe200000010ff */
[--C-:B------:R-:W-:Y:S01]  /*4be0*/  FFMA.FTZ R32, R32, UR34, -R44.reuse ;  /* 0x0000002220207c23 */ /* 0x100fe2000801082c */
[--C-:B------:R-:W-:Y:S01]  /*4bf0*/  FFMA.FTZ R31, R31, UR34, -R44.reuse ;  /* 0x000000221f1f7c23 */ /* 0x100fe2000801082c */
[--C-:B------:R-:W-:Y:S01]  /*4c00*/  FFMA.FTZ R34, R34, UR34, -R44.reuse ;  /* 0x0000002222227c23 */ /* 0x100fe2000801082c */
[--C-:B------:R-:W-:Y:S01]  /*4c10*/  FFMA.FTZ R33, R33, UR34, -R44.reuse ;  /* 0x0000002221217c23 */ /* 0x100fe2000801082c */
[----:B------:R1:W4:Y:S01]  /*4c20*/  MUFU.EX2 R83, R76 ;  /* 0x0000004c00537308 */ /* 0x0003220000000800 */
[----:B--2---:R-:W-:Y:S01]  /*4c30*/  FADD.FTZ R9, R78, R81 ;  /* 0x000000514e097221 */ /* 0x004fe20000010000 */
[--C-:B0-----:R-:W-:Y:S01]  /*4c40*/  FFMA.FTZ R5, R15, UR34, -R44.reuse ;  /* 0x000000220f057c23 */ /* 0x101fe2000801082c */
[--C-:B------:R-:W-:Y:S01]  /*4c50*/  FFMA.FTZ R35, R35, UR34, -R44.reuse ;  /* 0x0000002223237c23 */ /* 0x100fe2000801082c */
[--C-:B------:R-:W-:Y:S01]  /*4c60*/  FFMA.FTZ R36, R36, UR34, -R44.reuse ;  /* 0x0000002224247c23 */ /* 0x100fe2000801082c */
[--C-:B------:R-:W-:Y:S01]  /*4c70*/  FFMA.FTZ R45, R45, UR34, -R44.reuse ;  /* 0x000000222d2d7c23 */ /* 0x100fe2000801082c */
[--C-:B------:R-:W-:Y:S01]  /*4c80*/  FFMA.FTZ R47, R47, UR34, -R44.reuse ;  /* 0x000000222f2f7c23 */ /* 0x100fe2000801082c */
[--C-:B------:R-:W-:Y:S01]  /*4c90*/  FFMA.FTZ R49, R49, UR34, -R44.reuse ;  /* 0x0000002231317c23 */ /* 0x100fe2000801082c */
[----:B------:R-:W0:Y:S01]  /*4ca0*/  MUFU.EX2 R3, R3 ;  /* 0x0000000300037308 */ /* 0x000e220000000800 */
[----:B---3--:R-:W-:Y:S01]  /*4cb0*/  FADD.FTZ R12, R80, R9 ;  /* 0x00000009500c7221 */ /* 0x008fe20000010000 */
[----:B-1----:R-:W-:Y:S01]  /*4cc0*/  FFMA.FTZ R76, R13, UR34, -R44 ;  /* 0x000000220d4c7c23 */ /* 0x002fe2000801082c */
[----:B------:R-:W-:Y:S01]  /*4cd0*/  FADD.FTZ R13, R73, R14 ;  /* 0x0000000e490d7221 */ /* 0x000fe20000010000 */
[----:B------:R-:W-:Y:S01]  /*4ce0*/  F2FP.BF16.F32.PACK_AB R9, R81, R78 ;  /* 0x0000004e5109723e */ /* 0x000fe200000010ff */
[--C-:B------:R-:W-:Y:S01]  /*4cf0*/  FFMA.FTZ R68, R25, UR34, -R44.reuse ;  /* 0x0000002219447c23 */ /* 0x100fe2000801082c */
[----:B------:R-:W-:Y:S01]  /*4d00*/  FFMA.FTZ R70, R27, UR34, -R44 ;  /* 0x000000221b467c23 */ /* 0x000fe2000801082c */
[----:B------:R-:W-:Y:S01]  /*4d10*/  FADD.FTZ R14, R72, R13 ;  /* 0x0000000d480e7221 */ /* 0x000fe20000010000 */
[----:B------:R-:W1:Y:S01]  /*4d20*/  MUFU.EX2 R6, R6 ;  /* 0x0000000600067308 */ /* 0x000e620000000800 */
[C---:B----4-:R-:W-:Y:S01]  /*4d30*/  FADD.FTZ R12, R83.reuse, R12 ;  /* 0x0000000c530c7221 */ /* 0x050fe20000010000 */
[----:B------:R-:W-:Y:S01]  /*4d40*/  F2FP.BF16.F32.PACK_AB R11, R83, R80 ;  /* 0x00000050530b723e */ /* 0x000fe200000010ff */
[----:B------:R-:W-:Y:S01]  /*4d50*/  FADD.FTZ R15, R75, R14 ;  /* 0x0000000e4b0f7221 */ /* 0x000fe20000010000 */
[----:B------:R-:W-:-:S03]  /*4d60*/  FFMA.FTZ R44, R28, UR34, -R44 ;  /* 0x000000221c2c7c23 */ /* 0x000fc6000801082c */
[----:B------:R-:W-:Y:S01]  /*4d70*/  FADD.FTZ R14, R56, R15 ;  /* 0x0000000f380e7221 */ /* 0x000fe20000010000 */
[----:B------:R-:W2:Y:S01]  /*4d80*/  MUFU.EX2 R46, R46 ;  /* 0x0000002e002e7308 */ /* 0x000ea20000000800 */
[----:B0-----:R-:W-:Y:S01]  /*4d90*/  FADD.FTZ R13, R3, R12 ;  /* 0x0000000c030d7221 */ /* 0x001fe20000010000 */
[----:B------:R0:W-:Y:S01]  /*4da0*/  STSM.16.M88.4 [R17+0x21800], R8 ;  /* 0x0218000811007844 */ /* 0x0001e20000000200 */
[----:B------:R-:W-:-:S04]  /*4db0*/  FADD.FTZ R15, R65, R14 ;  /* 0x0000000e410f7221 */ /* 0x000fc80000010000 */
[----:B------:R-:W-:Y:S01]  /*4dc0*/  FADD.FTZ R14, R62, R15 ;  /* 0x0000000f3e0e7221 */ /* 0x000fe20000010000 */
[----:B------:R-:W3:Y:S01]  /*4dd0*/  MUFU.EX2 R59, R59 ;  /* 0x0000003b003b7308 */ /* 0x000ee20000000800 */
[----:B-1----:R-:W-:Y:S02]  /*4de0*/  FADD.FTZ R13, R6, R13 ;  /* 0x0000000d060d7221 */ /* 0x002fe40000010000 */
[----:B------:R-:W-:-:S04]  /*4df0*/  FADD.FTZ R14, R63, R14 ;  /* 0x0000000e3f0e7221 */ /* 0x000fc80000010000 */
[----:B------:R-:W-:Y:S01]  /*4e00*/  FADD.FTZ R15, R61, R14 ;  /* 0x0000000e3d0f7221 */ /* 0x000fe20000010000 */
[----:B------:R-:W1:Y:S01]  /*4e10*/  MUFU.EX2 R66, R66 ;  /* 0x0000004200427308 */ /* 0x000e620000000800 */
[----:B--2---:R-:W-:Y:S02]  /*4e20*/  FADD.FTZ R12, R46, R13 ;  /* 0x0000000d2e0c7221 */ /* 0x004fe40000010000 */
[----:B------:R-:W-:-:S04]  /*4e30*/  FADD.FTZ R26, R64, R15 ;  /* 0x0000000f401a7221 */ /* 0x000fc80000010000 */
[----:B------:R-:W-:Y:S01]  /*4e40*/  FADD.FTZ R15, R57, R26 ;  /* 0x0000001a390f7221 */ /* 0x000fe20000010000 */
[----:B------:R-:W2:Y:S01]  /*4e50*/  MUFU.EX2 R77, R77 ;  /* 0x0000004d004d7308 */ /* 0x000ea20000000800 */
[----:B---3--:R-:W-:Y:S01]  /*4e60*/  FADD.FTZ R13, R59, R12 ;  /* 0x0000000c3b0d7221 */ /* 0x008fe20000010000 */
[----:B------:R-:W-:Y:S01]  /*4e70*/  F2FP.BF16.F32.PACK_AB R26, R63, R62 ;  /* 0x0000003e3f1a723e */ /* 0x000fe200000010ff */
[----:B------:R-:W-:-:S05]  /*4e80*/  FADD.FTZ R15, R58, R15 ;  /* 0x0000000f3a0f7221 */ /* 0x000fca0000010000 */
[----:B------:R-:W3:Y:S01]  /*4e90*/  MUFU.EX2 R76, R76 ;  /* 0x0000004c004c7308 */ /* 0x000ee20000000800 */
[----:B-1----:R-:W-:-:S07]  /*4ea0*/  FADD.FTZ R12, R66, R13 ;  /* 0x0000000d420c7221 */ /* 0x002fce0000010000 */
[----:B------:R-:W1:Y:S01]  /*4eb0*/  MUFU.EX2 R79, R79 ;  /* 0x0000004f004f7308 */ /* 0x000e620000000800 */
[----:B--2---:R-:W-:Y:S01]  /*4ec0*/  FADD.FTZ R13, R77, R12 ;  /* 0x0000000c4d0d7221 */ /* 0x004fe20000010000 */
[----:B------:R-:W-:Y:S02]  /*4ed0*/  F2FP.BF16.F32.PACK_AB R12, R73, R0 ;  /* 0x00000000490c723e */ /* 0x000fe400000010ff */
[----:B------:R-:W-:-:S04]  /*4ee0*/  F2FP.BF16.F32.PACK_AB R25, R77, R66 ;  /* 0x000000424d19723e */ /* 0x000fc800000010ff */
[----:B------:R-:W2:Y:S01]  /*4ef0*/  MUFU.EX2 R5, R5 ;  /* 0x0000000500057308 */ /* 0x000ea20000000800 */
[----:B---3--:R-:W-:-:S07]  /*4f00*/  FADD.FTZ R14, R76, R13 ;  /* 0x0000000d4c0e7221 */ /* 0x008fce0000010000 */
[----:B------:R-:W0:Y:S01]  /*4f10*/  MUFU.EX2 R60, R60 ;  /* 0x0000003c003c7308 */ /* 0x000e220000000800 */
[----:B-1----:R-:W-:Y:S01]  /*4f20*/  FADD.FTZ R24, R79, R14 ;  /* 0x0000000e4f187221 */ /* 0x002fe20000010000 */
[----:B------:R-:W-:Y:S02]  /*4f30*/  F2FP.BF16.F32.PACK_AB R14, R75, R72 ;  /* 0x000000484b0e723e */ /* 0x000fe400000010ff */
[----:B------:R-:W-:-:S04]  /*4f40*/  F2FP.BF16.F32.PACK_AB R27, R79, R76 ;  /* 0x0000004c4f1b723e */ /* 0x000fc800000010ff */
[----:B------:R-:W1:Y:S01]  /*4f50*/  MUFU.EX2 R21, R21 ;  /* 0x0000001500157308 */ /* 0x000e620000000800 */
[----:B--2---:R-:W-:Y:S01]  /*4f60*/  FADD.FTZ R13, R5, R24 ;  /* 0x00000018050d7221 */ /* 0x004fe20000010000 */
[----:B------:R-:W-:-:S06]  /*4f70*/  F2FP.BF16.F32.PACK_AB R24, R65, R56 ;  /* 0x000000384118723e */ /* 0x000fcc00000010ff */
[----:B------:R-:W2:Y:S01]  /*4f80*/  MUFU.EX2 R20, R20 ;  /* 0x0000001400147308 */ /* 0x000ea20000000800 */
[----:B0-----:R-:W-:Y:S01]  /*4f90*/  FADD.FTZ R8, R60, R13 ;  /* 0x0000000d3c087221 */ /* 0x001fe20000010000 */
[----:B------:R-:W-:Y:S01]  /*4fa0*/  F2FP.BF16.F32.PACK_AB R13, R6, R3 ;  /* 0x00000003060d723e */ /* 0x000fe200000010ff */
[----:B------:R-:W-:Y:S01]  /*4fb0*/  FADD.FTZ R6, R48, R15 ;  /* 0x0000000f30067221 */ /* 0x000fe20000010000 */
[----:B------:R-:W-:-:S03]  /*4fc0*/  F2FP.BF16.F32.PACK_AB R15, R59, R46 ;  /* 0x0000002e3b0f723e */ /* 0x000fc600000010ff */
[----:B------:R-:W-:Y:S01]  /*4fd0*/  FADD.FTZ R9, R67, R6 ;  /* 0x0000000643097221 */ /* 0x000fe20000010000 */
[----:B------:R-:W0:Y:S01]  /*4fe0*/  MUFU.EX2 R74, R74 ;  /* 0x0000004a004a7308 */ /* 0x000e220000000800 */
[----:B-1----:R-:W-:Y:S01]  /*4ff0*/  FADD.FTZ R3, R21, R8 ;  /* 0x0000000815037221 */ /* 0x002fe20000010000 */
[----:B------:R1:W-:Y:S01]  /*5000*/  STSM.16.M88.4 [R22], R12 ;  /* 0x0000000c16007844 */ /* 0x0003e20000000200 */
[----:B------:R-:W-:-:S03]  /*5010*/  FADD.FTZ R10, R50, R9 ;  /* 0x00000009320a7221 */ /* 0x000fc60000010000 */
[----:B------:R3:W-:Y:S01]  /*5020*/  STSM.16.M88.4 [R19], R24 ;  /* 0x0000001813007844 */ /* 0x0007e20000000200 */
[----:B------:R-:W-:Y:S01]  /*5030*/  FADD.FTZ R9, R51, R10 ;  /* 0x0000000a33097221 */ /* 0x000fe20000010000 */
[----:B------:R-:W4:Y:S01]  /*5040*/  MUFU.EX2 R29, R29 ;  /* 0x0000001d001d7308 */ /* 0x000f220000000800 */
[C---:B--2---:R-:W-:Y:S01]  /*5050*/  FADD.FTZ R3, R20.reuse, R3 ;  /* 0x0000000314037221 */ /* 0x044fe20000010000 */
[----:B------:R-:W-:Y:S01]  /*5060*/  F2FP.BF16.F32.PACK_AB R11, R20, R21 ;  /* 0x00000015140b723e */ /* 0x000fe200000010ff */
[----:B------:R-:W-:Y:S01]  /*5070*/  FADD.FTZ R28, R52, R9 ;  /* 0x00000009341c7221 */ /* 0x000fe20000010000 */
[----:B------:R-:W-:-:S03]  /*5080*/  F2FP.BF16.F32.PACK_AB R10, R58, R57 ;  /* 0x000000393a0a723e */ /* 0x000fc600000010ff */
[----:B------:R-:W-:Y:S01]  /*5090*/  FADD.FTZ R9, R53, R28 ;  /* 0x0000001c35097221 */ /* 0x000fe20000010000 */
[----:B------:R-:W2:Y:S01]  /*50a0*/  MUFU.EX2 R32, R32 ;  /* 0x0000002000207308 */ /* 0x000ea20000000800 */
[----:B0-----:R-:W-:Y:S01]  /*50b0*/  FADD.FTZ R8, R74, R3 ;  /* 0x000000034a087221 */ /* 0x001fe20000010000 */
[----:B------:R-:W-:Y:S01]  /*50c0*/  F2FP.BF16.F32.PACK_AB R28, R67, R48 ;  /* 0x00000030431c723e */ /* 0x000fe200000010ff */
[----:B-1----:R-:W-:Y:S01]  /*50d0*/  FADD.FTZ R14, R54, R9 ;  /* 0x00000009360e7221 */ /* 0x002fe20000010000 */
[----:B------:R-:W-:Y:S02]  /*50e0*/  F2FP.BF16.F32.PACK_AB R9, R60, R5 ;  /* 0x000000053c09723e */ /* 0x000fe400000010ff */
[----:B------:R-:W-:Y:S02]  /*50f0*/  F2FP.BF16.F32.PACK_AB R12, R53, R52 ;  /* 0x00000034350c723e */ /* 0x000fe400000010ff */
[----:B------:R-:W0:Y:S01]  /*5100*/  MUFU.EX2 R31, R31 ;  /* 0x0000001f001f7308 */ /* 0x000e220000000800 */
[----:B----4-:R-:W-:Y:S01]  /*5110*/  FADD.FTZ R3, R29, R8 ;  /* 0x000000081d037221 */ /* 0x010fe20000010000 */
[----:B------:R-:W-:-:S02]  /*5120*/  F2FP.BF16.F32.PACK_AB R8, R64, R61 ;  /* 0x0000003d4008723e */ /* 0x000fc400000010ff */
[----:B------:R-:W-:-:S03]  /*5130*/  F2FP.BF16.F32.PACK_AB R29, R29, R74 ;  /* 0x0000004a1d1d723e */ /* 0x000fc600000010ff */
[----:B------:R1:W-:Y:S01]  /*5140*/  STSM.16.M88.4 [R18], R8 ;  /* 0x0000000812007844 */ /* 0x0003e20000000200 */
        /* <DEDUP_REMOVED lines=11> */
[C---:B0-----:R-:W-:Y:S01]  /*5200*/  FADD.FTZ R15, R55.reuse, R14 ;  /* 0x0000000e370f7221 */ /* 0x041fe20000010000 */
[----:B------:R-:W-:-:S06]  /*5210*/  F2FP.BF16.F32.PACK_AB R14, R55, R54 ;  /* 0x00000036370e723e */ /* 0x000fcc00000010ff */
[----:B------:R-:W0:Y:S01]  /*5220*/  MUFU.EX2 R41, R41 ;  /* 0x0000002900297308 */ /* 0x000e220000000800 */
[----:B---3--:R-:W-:-:S07]  /*5230*/  FADD.FTZ R3, R35, R24 ;  /* 0x0000001823037221 */ /* 0x008fce0000010000 */
        /* <DEDUP_REMOVED lines=11> */
[C---:B0-----:R-:W-:Y:S01]  /*52f0*/  F2FP.BF16.F32.PACK_AB R15, R36.reuse, R35 ;  /* 0x00000023240f723e */ /* 0x041fe200000010ff */
[----:B------:R-:W-:-:S06]  /*5300*/  FADD.FTZ R20, R36, R3 ;  /* 0x0000000324147221 */ /* 0x000fcc0000010000 */
[----:B------:R-:W0:Y:S01]  /*5310*/  MUFU.EX2 R49, R49 ;  /* 0x0000003100317308 */ /* 0x000e220000000800 */
[----:B---3--:R-:W-:-:S07]  /*5320*/  FADD.FTZ R3, R45, R20 ;  /* 0x000000142d037221 */ /* 0x008fce0000010000 */
[----:B------:R3:W4:Y:S01]  /*5330*/  MUFU.EX2 R6, R30 ;  /* 0x0000001e00067308 */ /* 0x0007220000000800 */
[C---:B--2---:R-:W-:Y:S01]  /*5340*/  F2FP.BF16.F32.PACK_AB R41, R0.reuse, R45 ;  /* 0x0000002d0029723e */ /* 0x044fe200000010ff */
[----:B------:R-:W-:Y:S01]  /*5350*/  FADD.FTZ R20, R0, R3 ;  /* 0x0000000300147221 */ /* 0x000fe20000010000 */
[----:B------:R-:W-:-:S05]  /*5360*/  VIADD R0, R88, 0xfffffffe ;  /* 0xfffffffe58007836 */ /* 0x000fca0000000000 */
[----:B------:R-:W-:Y:S01]  /*5370*/  MUFU.EX2 R39, R39 ;  /* 0x0000002700277308 */ /* 0x000fe20000000800 */
[----:B---3--:R-:W-:Y:S01]  /*5380*/  F2FP.BF16.F32.PACK_AB R30, R51, R50 ;  /* 0x00000032331e723e */ /* 0x008fe200000010ff */
[----:B0-----:R-:W-:-:S04]  /*5390*/  FADD.FTZ R3, R49, R20 ;  /* 0x0000001431037221 */ /* 0x001fc80000010000 */
[----:B------:R0:W-:Y:S02]  /*53a0*/  STSM.16.M88.4 [R17+0x27800], R28 ;  /* 0x0278001c11007844 */ /* 0x0001e40000000200 */
[----:B------:R-:W1:Y:S01]  /*53b0*/  MUFU.EX2 R38, R38 ;  /* 0x0000002600267308 */ /* 0x000e620000000800 */
[C---:B----4-:R-:W-:Y:S01]  /*53c0*/  F2FP.BF16.F32.PACK_AB R43, R6.reuse, R49 ;  /* 0x00000031062b723e */ /* 0x050fe200000010ff */
[----:B------:R0:W-:Y:S01]  /*53d0*/  STSM.16.M88.4 [R23], R12 ;  /* 0x0000000c17007844 */ /* 0x0001e20000000200 */
[----:B------:R-:W-:-:S03]  /*53e0*/  FADD.FTZ R3, R6, R3 ;  /* 0x0000000306037221 */ /* 0x000fc60000010000 */
[----:B------:R0:W-:Y:S02]  /*53f0*/  STSM.16.M88.4 [R19+0x6000], R40 ;  /* 0x0060002813007844 */ /* 0x0001e40000000200 */
[----:B------:R-:W-:Y:S08]  /*5400*/  MUFU.EX2 R37, R37 ;  /* 0x0000002500257308 */ /* 0x000ff00000000800 */
[----:B------:R-:W2:Y:S01]  /*5410*/  MUFU.EX2 R2, R2 ;  /* 0x0000000200027308 */ /* 0x000ea20000000800 */
[----:B-1----:R-:W-:Y:S01]  /*5420*/  F2FP.BF16.F32.PACK_AB R8, R38, R39 ;  /* 0x000000272608723e */ /* 0x002fe200000010ff */
[----:B------:R-:W-:-:S04]  /*5430*/  FADD.FTZ R39, R39, R24 ;  /* 0x0000001827277221 */ /* 0x000fc80000010000 */
[----:B------:R-:W-:Y:S02]  /*5440*/  FADD.FTZ R38, R38, R39 ;  /* 0x0000002726267221 */ /* 0x000fe40000010000 */
[----:B------:R-:W-:Y:S08]  /*5450*/  MUFU.EX2 R68, R68 ;  /* 0x0000004400447308 */ /* 0x000ff00000000800 */
[----:B------:R-:W1:Y:S01]  /*5460*/  MUFU.EX2 R69, R69 ;  /* 0x0000004500457308 */ /* 0x000e620000000800 */
[----:B--2---:R-:W-:-:S07]  /*5470*/  F2FP.BF16.F32.PACK_AB R10, R2, R37 ;  /* 0x00000025020a723e */ /* 0x004fce00000010ff */
[----:B------:R-:W-:Y:S08]  /*5480*/  MUFU.EX2 R70, R70 ;  /* 0x0000004600467308 */ /* 0x000ff00000000800 */
[----:B------:R-:W2:Y:S01]  /*5490*/  MUFU.EX2 R5, R44 ;  /* 0x0000002c00057308 */ /* 0x000ea20000000800 */
[----:B-1----:R-:W-:Y:S01]  /*54a0*/  F2FP.BF16.F32.PACK_AB R9, R69, R68 ;  /* 0x000000444509723e */ /* 0x002fe200000010ff */
[----:B------:R-:W-:Y:S01]  /*54b0*/  FADD.FTZ R68, R68, R3 ;  /* 0x0000000344447221 */ /* 0x000fe20000010000 */
[----:B------:R-:W-:-:S03]  /*54c0*/  FADD.FTZ R3, R37, R38 ;  /* 0x0000002625037221 */ /* 0x000fc60000010000 */
[----:B------:R-:W-:Y:S01]  /*54d0*/  FADD.FTZ R69, R69, R68 ;  /* 0x0000004445457221 */ /* 0x000fe20000010000 */
[----:B------:R-:W-:Y:S01]  /*54e0*/  FADD.FTZ R3, R2, R3 ;  /* 0x0000000302037221 */ /* 0x000fe20000010000 */
[----:B--2---:R-:W-:Y:S02]  /*54f0*/  F2FP.BF16.F32.PACK_AB R11, R5, R70 ;  /* 0x00000046050b723e */ /* 0x004fe400000010ff */
[----:B------:R-:W-:-:S03]  /*5500*/  FADD.FTZ R70, R70, R69 ;  /* 0x0000004546467221 */ /* 0x000fc60000010000 */
[----:B------:R0:W-:Y:S01]  /*5510*/  STSM.16.M88.4 [R18+0x6000], R8 ;  /* 0x0060000812007844 */ /* 0x0001e20000000200 */
[----:B------:R-:W-:Y:S01]  /*5520*/  FADD.FTZ R2, R5, R70 ;  /* 0x0000004605027221 */ /* 0x000fe20000010000 */
        /* <DEDUP_REMOVED lines=14> */
.L_x_11010:
[----:B------:R-:W-:-:S11]  /*5610*/  UISETP.NE.AND UP2, UPT, UR7, 0x1, UPT ;  /* 0x000000010700788c */ /* 0x000fd6000bf45270 */
[----:B------:R-:W-:Y:S02]  /*5620*/  @UP2 ULDC.64 UR10, c[0x0][0x9e8] ;  /* 0x00027a00000a2ab9 */ /* 0x000fe40000000a00 */
[----:B------:R-:W-:-:S04]  /*5630*/  UIMAD.WIDE.U32 UR14, UR18, UR10, URZ ;  /* 0x0000000a120e72a5 */ /* 0x000fc8000f8e003f */
[----:B------:R-:W-:-:S12]  /*5640*/  @UP2 USHF.R.U32.HI UR18, URZ, UR11, UR15 ;  /* 0x0000000b3f122299 */ /* 0x000fd8000801160f */
.L_x_11011:
[----:B------:R-:W-:-:S04]  /*5650*/  UIMAD UR7, UR18, UR7, UR7 ;  /* 0x00000007120772a4 */ /* 0x000fc8000f8e0207 */
[----:B------:R-:W-:-:S04]  /*5660*/  UISETP.LT.AND UP2, UPT, UR6, UR7, UPT ;  /* 0x000000070600728c */ /* 0x000fc8000bf41270 */
[----:B------:R-:W-:-:S12]  /*5670*/  USEL UR6, UR6, UR7, UP2 ;  /* 0x0000000706067287 */ /* 0x000fd80009000000 */
.L_x_11009:
        /* <DEDUP_REMOVED lines=36> */
.L_x_11029:
        /* <DEDUP_REMOVED lines=9> */
.L_x_11014:
[----:B------:R-:W-:Y:S01]  /*5950*/  ULEA UR6, UR56, UR42, 0x3 ;  /* 0x0000002a38067291 */ /* 0x000fe2000f8e183f */
[----:B------:R-:W-:-:S05]  /*5960*/  IMAD.U32 R5, RZ, RZ, UR55 ;  /* 0x00000037ff057e24 */ /* 0x000fca000f8e00ff */
[----:B------:R-:W-:-:S04]  /*5970*/  SHF.L.U32 R5, R5, 0x1f, RZ ;  /* 0x0000001f05057819 */ /* 0x000fc800000006ff */
[----:B------:R1:W2:Y:S01]  /*5980*/  SYNCS.PHASECHK.TRANS64.TRYWAIT P2, [UR6+0x2d830], R5 ;  /* 0x02d83005ff0075a7 */ /* 0x0002a20008040146 */
[----:B------:R-:W-:Y:S05]  /*5990*/  @!P0 BRA `(.L_x_11015) ;  /* 0x0000000000048947 */ /* 0x000fea0003800000 */
[----:B------:R-:W-:Y:S01]  /*59a0*/  BPT.TRAP 0x1 ;  /* 0x000000040000795c */ /* 0x000fe20000300000 */
.L_x_11015:
[----:B--2---:R-:W-:Y:S05]  /*59b0*/  @P2 BRA `(.L_x_11013) ;  /* 0x0000000000082947 */ /* 0x004fea0003800000 */
[----:B------:R-:W2:Y:S02]  /*59c0*/  SYNCS.PHASECHK.TRANS64.TRYWAIT P2, [UR6+0x2d830], R5 ;  /* 0x02d83005ff0075a7 */ /* 0x000ea40008040146 */
[----:B--2---:R-:W-:Y:S05]  /*59d0*/  @!P2 BRA `(.L_x_11016) ;  /* 0x0000012800a8a947 */ /* 0x004fea0003800000 */
.L_x_11013:
        /* <DEDUP_REMOVED lines=37> */
.L_x_11018:
[----:B------:R-:W-:Y:S01]  /*5c30*/  ULEA UR6, UR46, UR42, 0x3 ;  /* 0x0000002a2e067291 */ /* 0x000fe2000f8e183f */
[----:B------:R-:W-:-:S05]  /*5c40*/  IMAD.U32 R5, RZ, RZ, UR49 ;  /* 0x00000031ff057e24 */ /* 0x000fca000f8e00ff */
[----:B------:R-:W-:-:S04]  /*5c50*/  SHF.L.U32 R5, R5, 0x1f, RZ ;  /* 0x0000001f05057819 */ /* 0x000fc800000006ff */
[----:B------:R0:W1:Y:S01]  /*5c60*/  SYNCS.PHASECHK.TRANS64.TRYWAIT P2, [UR6+0x2d850], R5 ;  /* 0x02d85005ff0075a7 */ /* 0x0000620008040146 */
[----:B------:R-:W-:Y:S05]  /*5c70*/  @!P0 BRA `(.L_x_11019) ;  /* 0x0000000000048947 */ /* 0x000fea0003800000 */
[----:B------:R-:W-:Y:S01]  /*5c80*/  BPT.TRAP 0x1 ;  /* 0x000000040000795c */ /* 0x000fe20000300000 */
.L_x_11019:
[----:B-1----:R-:W-:Y:S05]  /*5c90*/  @P2 BRA `(.L_x_11017) ;  /* 0x0000000000082947 */ /* 0x002fea0003800000 */
[----:B------:R-:W1:Y:S02]  /*5ca0*/  SYNCS.PHASECHK.TRANS64.TRYWAIT P2, [UR6+0x2d850], R5 ;  /* 0x02d85005ff0075a7 */ /* 0x000e640008040146 */
[----:B-1----:R-:W-:Y:S05]  /*5cb0*/  @!P2 BRA `(.L_x_11020) ;  /* 0x000001280008a947 */ /* 0x002fea0003800000 */
.L_x_11017:
[----:B------:R-:W-:Y:S01]  /*5cc0*/  UIADD3 UR6, UR42, 0x400, URZ ;  /* 0x000004002a067890 */ /* 0x000fe2000fffe03f */
[----:B------:R-:W-:Y:S01]  /*5cd0*/  WARPGROUP.ARRIVE ;  /* 0x00000000000079c5 */ /* 0x000fe20000000000 */
[----:B------:R-:W-:-:S05]  /*5ce0*/  ULEA UR7, UR52, UR42, 0xd ;  /* 0x0000002a34077291 */ /* 0x000fca000f8e683f */
[----:B------:R-:W2:Y:S01]  /*5cf0*/  S2R R150, SR_TID.X ;  /* 0x0000000000967919 */ /* 0x000ea20000002100 */
[----:B------:R-:W-:Y:S01]  /*5d00*/  USHF.R.U32.HI UR6, URZ, 0x4, UR6 ;  /* 0x000000043f067899 */ /* 0x000fe20008011606 */
[----:B------:R-:W-:Y:S01]  /*5d10*/  PLOP3.LUT P2, PT, PT, PT, UP0, 0x80, 0x0 ;  /* 0x000000000000781c */ /* 0x000fe20003f4f008 */
[----:B------:R-:W-:Y:S01]  /*5d20*/  UIADD3 UR7, UR7, 0x21800, URZ ;  /* 0x0002180007077890 */ /* 0x000fe2000fffe03f */
[----:B------:R-:W-:Y:S01]  /*5d30*/  FMUL.FTZ R11, R29, UR54 ;  /* 0x000000361d0b7c20 */ /* 0x000fe20008410000 */
[----:B------:R-:W-:Y:S01]  /*5d40*/  ULOP3.LUT UR6, UR6, 0x3fff, URZ, 0xc0, !UPT ;  /* 0x00003fff06067892 */ /* 0x000fe2000f8ec03f */
[----:B------:R-:W-:Y:S01]  /*5d50*/  FMUL.FTZ R29, R41, UR54 ;  /* 0x00000036291d7c20 */ /* 0x000fe20008410000 */
[----:B------:R-:W-:Y:S01]  /*5d60*/  USHF.R.U32.HI UR7, URZ, 0x4, UR7 ;  /* 0x000000043f077899 */ /* 0x000fe20008011607 */
[----:B------:R-:W-:Y:S01]  /*5d70*/  FMUL.FTZ R41, R53, UR54 ;  /* 0x0000003635297c20 */ /* 0x000fe20008410000 */
[----:B------:R-:W-:Y:S01]  /*5d80*/  ULOP3.LUT UR10, UR6, 0x2000000, URZ, 0xfc, !UPT ;  /* 0x02000000060a7892 */ /* 0x000fe2000f8efc3f */
[----:B------:R-:W-:Y:S01]  /*5d90*/  PLOP3.LUT P3, PT, PT, PT, UP0, 0x80, 0x0 ;  /* 0x000000000000781c */ /* 0x000fe20003f6f008 */
        /* <DEDUP_REMOVED lines=8> */
[----:B------:R-:W-:Y:S01]  /*5e20*/  VIADD R83, R136, UR39 ;  /* 0x0000002788537c36 */ /* 0x000fe20008000000 */
[----:B------:R-:W-:Y:S01]  /*5e30*/  UMOV UR30, UR7 ;  /* 0x00000007001e7c82 */ /* 0x000fe20008000000 */
[----:B------:R-:W-:Y:S01]  /*5e40*/  FMUL.FTZ R20, R34, UR54 ;  /* 0x0000003622147c20 */ /* 0x000fe20008410000 */
[----:B------:R-:W-:Y:S01]  /*5e50*/  UMOV UR28, UR6 ;  /* 0x00000006001c7c82 */ /* 0x000fe20008000000 */
[----:B------:R-:W-:Y:S01]  /*5e60*/  FMUL.FTZ R34, R46, UR54 ;  /* 0x000000362e227c20 */ /* 0x000fe20008410000 */
        /* <DEDUP_REMOVED lines=14> */
[----:B--2---:R-:W-:Y:S01]  /*5f50*/  SHF.R.U32.HI R149, RZ, 0x7, R150 ;  /* 0x00000007ff957819 */ /* 0x004fe20000011696 */
[----:B-1----:R-:W-:Y:S01]  /*5f60*/  FMUL.FTZ R6, R25, UR54 ;  /* 0x0000003619067c20 */ /* 0x002fe20008410000 */
[----:B------:R-:W-:Y:S01]  /*5f70*/  FMUL.FTZ R66, R76, UR54 ;  /* 0x000000364c427c20 */ /* 0x000fe20008410000 */
[----:B------:R-:W-:Y:S01]  /*5f80*/  FMUL.FTZ R77, R85, UR54 ;  /* 0x00000036554d7c20 */ /* 0x000fe20008410000 */
[----:B0-----:R-:W-:Y:S01]  /*5f90*/  FMUL.FTZ R5, R24, UR54 ;  /* 0x0000003618057c20 */ /* 0x001fe20008410000 */
        /* <DEDUP_REMOVED lines=46> */
[----:B------:R-:W-:Y:S01]  /*6280*/  @!P1 LEA R47, R47, UR42, 0x3 ;  /* 0x0000002a2f2f9c11 */ /* 0x000fe2000f8e18ff */
[----:B------:R-:W-:Y:S01]  /*6290*/  IMAD R79, R16, -0x2, R79 ;  /* 0xfffffffe104f7824 */ /* 0x000fe200078e024f */
[----:B------:R-:W0:Y:S01]  /*62a0*/  MUFU.TANH R5, R5 ;  /* 0x0000000500057308 */ /* 0x000e220000002400 */
[----:B------:R-:W-:-:S02]  /*62b0*/  IMAD.U32 R80, RZ, RZ, UR45 ;  /* 0x0000002dff507e24 */ /* 0x000fc4000f8e00ff */
[----:B------:R-:W-:-:S03]  /*62c0*/  @!P1 VIADD R47, R47, 0x2d840 ;  /* 0x0002d8402f2f9836 */ /* 0x000fc60000000000 */
[----:B------:R-:W-:Y:S02]  /*62d0*/  IADD3 R79, -R80, UR38, R79 ;  /* 0x00000026504f7c10 */ /* 0x000fe4000fffe14f */
[----:B------:R-:W1:Y:S01]  /*62e0*/  MUFU.TANH R6, R6 ;  /* 0x0000000600067308 */ /* 0x000e620000002400 */
[----:B------:R-:W-:Y:S02]  /*62f0*/  @!P1 PRMT R47, RZ, 0x654, R47 ;  /* 0x00000654ff2f9816 */ /* 0x000fe4000000002f */
[C---:B------:R-:W-:Y:S02]  /*6300*/  VIADD R82, R79.reuse, UR53 ;  /* 0x000000354f527c36 */ /* 0x040fe40008000000 */
[----:B------:R-:W-:-:S03]  /*6310*/  VIADD R81, R79, UR33 ;  /* 0x000000214f517c36 */ /* 0x000fc60008000000 */
        /* <DEDUP_REMOVED lines=109> */
[----:B------:R-:W-:-:S04]  /*69f0*/  VIADD R46, R149, 0x9 ;  /* 0x00000009952e7836 */ /* 0x000fc80000000000 */
[----:B------:R-:W5:Y:S01]  /*6a00*/  SHFL.IDX PT, R85, R83, RZ, 0x1c1f ;  /* 0x001c1fff53557589 */ /* 0x000f6200000e0000 */
[----:B------:R-:W-:Y:S02]  /*6a10*/  SEL R46, R46, 0x9, !P2 ;  /* 0x000000092e2e7807 */ /* 0x000fe40005000000 */
[----:B------:R-:W-:Y:S01]  /*6a20*/  PLOP3.LUT P2, PT, PT, PT, UP1, 0x40, 0x0 ;  /* 0x000000000000781c */ /* 0x000fe20003f4e818 */
[C---:B-----5:R-:W-:Y:S02]  /*6a30*/  IMAD.IADD R80, R85.reuse, 0x1, R82 ;  /* 0x0000000155507824 */ /* 0x060fe400078e0252 */
[----:B------:R-:W-:Y:S01]  /*6a40*/  IMAD.IADD R79, R85, 0x1, R81 ;  /* 0x00000001554f7824 */ /* 0x000fe200078e0251 */
[----:B------:R-:W-:Y:S02]  /*6a50*/  WARPGROUP.DEPBAR.LE gsb0, 0x0 ;  /* 0x00008000000079c5 */ /* 0x000fe40000010000 */
[----:B------:R-:W-:-:S06]  /*6a60*/  WARPGROUP.ARRIVE ;  /* 0x00000000000079c5 */ /* 0x000fcc0000000000 */
[----:B------:R-:W-:Y:S03]  /*6a70*/  HGMMA.64x96x16.F32.BF16 R88, gdesc[UR28].tnspB, R88, gsb0 ;  /* 0x416000001c5879f0 */ /* 0x000fe60008001858 */
[----:B------:R-:W-:Y:S02]  /*6a80*/  WARPGROUP.DEPBAR.LE gsb0, 0x0 ;  /* 0x00008000000079c5 */ /* 0x000fe40000010000 */
[----:B------:R0:W-:Y:S06]  /*6a90*/  BAR.ARV R46, 0x100 ;  /* 0x0004002e0000751d */ /* 0x0001ec0000002000 */
[----:B------:R0:W-:Y:S01]  /*6aa0*/  @!P1 SYNCS.ARRIVE.TRANS64.RED.A1T0 RZ, [R47+URZ], RZ ;  /* 0x000000ff2fff99a7 */ /* 0x0001e2000810043f */
        /* <DEDUP_REMOVED lines=14> */
.L_x_11023:
[----:B------:R-:W-:-:S05]  /*6b90*/  IMAD.U32 R84, RZ, RZ, UR35 ;  /* 0x00000023ff547e24 */ /* 0x000fca000f8e00ff */
[----:B------:R-:W-:-:S13]  /*6ba0*/  ISETP.NE.AND P2, PT, R84, 0x1, PT ;  /* 0x000000015400780c */ /* 0x000fda0003f45270 */
[----:B------:R-:W0:Y:S02]  /*6bb0*/  @P2 LDC.64 R46, c[0x0][0x9e8] ;  /* 0x00027a00ff2e2b82 */ /* 0x000e240000000a00 */
[----:B0-----:R-:W-:-:S05]  /*6bc0*/  @P2 IMAD.HI.U32 R46, R85, R46, RZ ;  /* 0x0000002e552e2227 */ /* 0x001fca00078e00ff */
[----:B------:R-:W-:-:S07]  /*6bd0*/  @P2 SHF.R.U32.HI R85, RZ, R47, R46 ;  /* 0x0000002fff552219 */ /* 0x000fce000001162e */
.L_x_11024:
[----:B------:R-:W-:Y:S05]  /*6be0*/  BSYNC B0 ;  /* 0x0000000000007941 */ /* 0x000fea0003800000 */
.L_x_11022:
[----:B------:R-:W-:-:S04]  /*6bf0*/  IMAD R85, R85, R84, -R76 ;  /* 0x0000005455557224 */ /* 0x000fc800078e0a4c */
[----:B------:R-:W-:-:S05]  /*6c00*/  IMAD R85, R16, -0x2, R85 ;  /* 0xfffffffe10557824 */ /* 0x000fca00078e0255 */
[----:B------:R-:W-:Y:S02]  /*6c10*/  VIADDMNMX R80, R85, R84, R80, PT ;  /* 0x0000005455507246 */ /* 0x000fe40003800150 */
[----:B------:R-:W-:-:S07]  /*6c20*/  VIMNMX R79, R79, R85, !PT ;  /* 0x000000554f4f7248 */ /* 0x000fce0007fe0100 */
.L_x_11021:
[----:B------:R-:W-:Y:S01]  /*6c30*/  ISETP.GT.AND P2, PT, R0, -0x1, PT ;  /* 0xffffffff0000780c */ /* 0x000fe20003f44270 */
[----:B------:R-:W1:Y:S03]  /*6c40*/  SHFL.IDX PT, R83, R83, 0x1, 0x1c1f ;  /* 0x003c1f0053537f89 */ /* 0x000e6600000e0000 */
[C---:B------:R-:W-:Y:S02]  /*6c50*/  ISETP.GT.AND P5, PT, R79.reuse, RZ, P2 ;  /* 0x000000ff4f00720c */ /* 0x040fe400017a4270 */
[C---:B------:R-:W-:Y:S02]  /*6c60*/  ISETP.GT.AND P4, PT, R79.reuse, 0x1, P2 ;  /* 0x000000014f00780c */ /* 0x040fe40001784270 */
        /* <DEDUP_REMOVED lines=8> */
[----:B------:R-:W-:Y:S01]  /*6cf0*/  ISETP.GT.AND P5, PT, R79, 0x20, P2 ;  /* 0x000000204f00780c */ /* 0x000fe200017a4270 */
[--C-:B-1----:R-:W-:Y:S01]  /*6d00*/  IMAD.IADD R82, R82, 0x1, R83.reuse ;  /* 0x0000000152527824 */ /* 0x102fe200078e0253 */
[C---:B------:R-:W-:Y:S01]  /*6d10*/  ISETP.LT.OR P6, PT, R80.reuse, 0x9, P6 ;  /* 0x000000095000780c */ /* 0x040fe200037c1670 */
[----:B------:R-:W-:Y:S01]  /*6d20*/  IMAD.IADD R81, R81, 0x1, R83 ;  /* 0x0000000151517824 */ /* 0x000fe200078e0253 */
[C---:B------:R-:W-:Y:S02]  /*6d30*/  ISETP.LT.OR P3, PT, R80.reuse, 0xa, P3 ;  /* 0x0000000a5000780c */ /* 0x040fe40001f61670 */
[----:B------:R-:W-:Y:S02]  /*6d40*/  ISETP.LT.OR P5, PT, R80, 0x21, P5 ;  /* 0x000000215000780c */ /* 0x000fe40002fa1670 */
[----:B------:R-:W-:Y:S02]  /*6d50*/  FSEL R6, R6, -INF , !P4 ;  /* 0xff80000006067808 */ /* 0x000fe40006000000 */
[----:B------:R-:W-:-:S02]  /*6d60*/  FSEL R46, R10, -INF , !P6 ;  /* 0xff8000000a2e7808 */ /* 0x000fc40007000000 */
[----:B------:R-:W-:Y:S02]  /*6d70*/  FSEL R47, R11, -INF , !P3 ;  /* 0xff8000000b2f7808 */ /* 0x000fe40005800000 */
[C---:B------:R-:W-:Y:S02]  /*6d80*/  ISETP.GT.AND P4, PT, R79.reuse, 0x11, P2 ;  /* 0x000000114f00780c */ /* 0x040fe40001784270 */
[C---:B------:R-:W-:Y:S02]  /*6d90*/  ISETP.GT.AND P6, PT, R79.reuse, 0x18, P2 ;  /* 0x000000184f00780c */ /* 0x040fe400017c4270 */
[C---:B------:R-:W-:Y:S02]  /*6da0*/  ISETP.GT.AND P3, PT, R79.reuse, 0x19, P2 ;  /* 0x000000194f00780c */ /* 0x040fe40001764270 */
        /* <DEDUP_REMOVED lines=91> */
.L_x_11027:
[----:B------:R-:W-:-:S05]  /*7360*/  IMAD.U32 R79, RZ, RZ, UR35 ;  /* 0x00000023ff4f7e24 */ /* 0x000fca000f8e00ff */
[----:B------:R-:W-:-:S13]  /*7370*/  ISETP.NE.AND P3, PT, R79, 0x1, PT ;  /* 0x000000014f00780c */ /* 0x000fda0003f65270 */
[----:B------:R-:W0:Y:S02]  /*7380*/  @P3 LDC.64 R10, c[0x0][0x9e8] ;  /* 0x00027a00ff0a3b82 */ /* 0x000e240000000a00 */
[----:B0-----:R-:W-:-:S05]  /*7390*/  @P3 IMAD.HI.U32 R10, R83, R10, RZ ;  /* 0x0000000a530a3227 */ /* 0x001fca00078e00ff */
[----:B------:R-:W-:-:S07]  /*73a0*/  @P3 SHF.R.U32.HI R83, RZ, R11, R10 ;  /* 0x0000000bff533219 */ /* 0x000fce000001160a */
.L_x_11028:
[----:B------:R-:W-:Y:S05]  /*73b0*/  BSYNC B0 ;  /* 0x0000000000007941 */ /* 0x000fea0003800000 */
.L_x_11026:
[----:B------:R-:W-:-:S04]  /*73c0*/  IMAD R83, R83, R79, -R76 ;  /* 0x0000004f53537224 */ /* 0x000fc800078e0a4c */
[----:B------:R-:W-:-:S05]  /*73d0*/  IMAD R83, R16, -0x2, R83 ;  /* 0xfffffffe10537824 */ /* 0x000fca00078e0253 */
[----:B------:R-:W-:Y:S02]  /*73e0*/  VIADDMNMX R82, R83, R79, R82, PT ;  /* 0x0000004f53527246 */ /* 0x000fe40003800152 */
[----:B------:R-:W-:-:S07]  /*73f0*/  VIMNMX R81, R81, R83, !PT ;  /* 0x0000005351517248 */ /* 0x000fce0007fe0100 */
.L_x_11025:
        /* <DEDUP_REMOVED lines=35> */
[----:B------:R-:W-:Y:S02]  /*7630*/  FMNMX.FTZ R11, R45, R10, !PT ;  /* 0x0000000a2d0b7209 */ /* 0x000fe40007810000 */
[----:B------:R-:W-:-:S02]  /*7640*/  FSEL R30, R30, -INF , !P5 ;  /* 0xff8000001e1e7808 */ /* 0x000fc40006800000 */
[----:B------:R-:W-:Y:S02]  /*7650*/  FMNMX.FTZ R10, R50, R11, !PT ;  /* 0x0000000b320a7209 */ /* 0x000fe40007810000 */
[----:B------:R-:W-:Y:S02]  /*7660*/  ISETP.GT.AND P5, PT, R81, RZ, P2 ;  /* 0x000000ff5100720c */ /* 0x000fe400017a4270 */
        /* <DEDUP_REMOVED lines=27> */
[----:B------:R-:W-:-:S05]  /*7820*/  FSEL R11, R79, RZ, P6 ;  /* 0x000000ff4f0b7208 */ /* 0x000fca0003000000 */
[--C-:B------:R-:W-:Y:S01]  /*7830*/  FFMA.FTZ R76, R46, UR34, -R11.reuse ;  /* 0x000000222e4c7c23 */ /* 0x100fe2000801080b */
[--C-:B------:R-:W-:Y:S01]  /*7840*/  FFMA.FTZ R80, R14, UR34, -R11.reuse ;  /* 0x000000220e507c23 */ /* 0x100fe2000801080b */
[----:B------:R-:W-:Y:S01]  /*7850*/  FSEL R14, R8, -INF , !P5 ;  /* 0xff800000080e7808 */ /* 0x000fe20006800000 */
[--C-:B------:R-:W-:Y:S01]  /*7860*/  FFMA.FTZ R79, R47, UR34, -R11.reuse ;  /* 0x000000222f4f7c23 */ /* 0x100fe2000801080b */
[----:B------:R-:W-:Y:S01]  /*7870*/  FSEL R46, R27, -INF , !P4 ;  /* 0xff8000001b2e7808 */ /* 0x000fe20006000000 */
[----:B------:R-:W-:Y:S01]  /*7880*/  MUFU.EX2 R8, R80 ;  /* 0x0000005000087308 */ /* 0x000fe20000000800 */
[----:B------:R-:W-:Y:S01]  /*7890*/  FSEL R47, R31, -INF , !P3 ;  /* 0xff8000001f2f7808 */ /* 0x000fe20005800000 */
[--C-:B------:R-:W-:Y:S01]  /*78a0*/  FFMA.FTZ R5, R5, UR34, -R11.reuse ;  /* 0x0000002205057c23 */ /* 0x100fe2000801080b */
[C---:B------:R-:W-:Y:S01]  /*78b0*/  ISETP.GT.AND P4, PT, R81.reuse, 0x28, P2 ;  /* 0x000000285100780c */ /* 0x040fe20001784270 */
[--C-:B------:R-:W-:Y:S01]  /*78c0*/  FFMA.FTZ R6, R6, UR34, -R11.reuse ;  /* 0x0000002206067c23 */ /* 0x100fe2000801080b */
[----:B------:R-:W-:Y:S01]  /*78d0*/  ISETP.GT.AND P3, PT, R81, 0x29, P2 ;  /* 0x000000295100780c */ /* 0x000fe20001764270 */
[--C-:B------:R-:W-:Y:S01]  /*78e0*/  FFMA.FTZ R15, R15, UR34, -R11.reuse ;  /* 0x000000220f0f7c23 */ /* 0x100fe2000801080b */
[C---:B------:R-:W-:Y:S01]  /*78f0*/  ISETP.LT.OR P4, PT, R82.reuse, 0x29, P4 ;  /* 0x000000295200780c */ /* 0x040fe20002781670 */
[----:B------:R0:W-:Y:S01]  /*7900*/  MUFU.EX2 R27, R76 ;  /* 0x0000004c001b7308 */ /* 0x0001e20000000800 */
[----:B------:R-:W-:Y:S01]  /*7910*/  ISETP.LT.OR P5, PT, R82, 0x2a, P3 ;  /* 0x0000002a5200780c */ /* 0x000fe20001fa1670 */
[--C-:B------:R-:W-:Y:S01]  /*7920*/  FFMA.FTZ R24, R24, UR34, -R11.reuse ;  /* 0x0000002218187c23 */ /* 0x100fe2000801080b */
[----:B------:R-:W-:Y:S01]  /*7930*/  FSEL R34, R34, -INF , !P4 ;  /* 0xff80000022227808 */ /* 0x000fe20006000000 */
[--C-:B------:R-:W-:Y:S01]  /*7940*/  FFMA.FTZ R25, R25, UR34, -R11.reuse ;  /* 0x0000002219197c23 */ /* 0x100fe2000801080b */
[C---:B------:R-:W-:Y:S01]  /*7950*/  ISETP.GT.AND P4, PT, R81.reuse, 0x30, P2 ;  /* 0x000000305100780c */ /* 0x040fe20001784270 */
[--C-:B------:R-:W-:Y:S01]  /*7960*/  FFMA.FTZ R28, R28, UR34, -R11.reuse ;  /* 0x000000221c1c7c23 */ /* 0x100fe2000801080b */
[----:B------:R-:W-:Y:S01]  /*7970*/  ISETP.GT.AND P3, PT, R81, 0x31, P2 ;  /* 0x000000315100780c */ /* 0x000fe20001764270 */
[----:B------:R1:W-:Y:S01]  /*7980*/  MUFU.EX2 R31, R79 ;  /* 0x0000004f001f7308 */ /* 0x0003e20000000800 */
[----:B0-----:R-:W-:Y:S01]  /*7990*/  FMNMX.FTZ R76, R14, R7, !PT ;  /* 0x000000070e4c7209 */ /* 0x001fe20007810000 */
[--C-:B------:R-:W-:Y:S01]  /*79a0*/  FFMA.FTZ R29, R29, UR34, -R11.reuse ;  /* 0x000000221d1d7c23 */ /* 0x100fe2000801080b */
[----:B------:R-:W-:Y:S01]  /*79b0*/  FSEL R35, R35, -INF , !P5 ;  /* 0xff80000023237808 */ /* 0x000fe20006800000 */
[--C-:B------:R-:W-:Y:S01]  /*79c0*/  FFMA.FTZ R32, R32, UR34, -R11.reuse ;  /* 0x0000002220207c23 */ /* 0x100fe2000801080b */
[----:B------:R-:W-:Y:S01]  /*79d0*/  ISETP.LT.OR P4, PT, R82, 0x31, P4 ;  /* 0x000000315200780c */ /* 0x000fe20002781670 */
[--C-:B------:R-:W-:Y:S01]  /*79e0*/  FFMA.FTZ R33, R33, UR34, -R11.reuse ;  /* 0x0000002221217c23 */ /* 0x100fe2000801080b */
[----:B------:R-:W-:Y:S01]  /*79f0*/  ISETP.GT.AND P5, PT, R81, 0x38, P2 ;  /* 0x000000385100780c */ /* 0x000fe200017a4270 */
[--C-:B------:R-:W-:Y:S01]  /*7a00*/  FFMA.FTZ R36, R36, UR34, -R11.reuse ;  /* 0x0000002224247c23 */ /* 0x100fe2000801080b */
[----:B-1----:R-:W-:Y:S01]  /*7a10*/  FMNMX.FTZ R79, R9, R76, !PT ;  /* 0x0000004c094f7209 */ /* 0x002fe20007810000 */
        /* <DEDUP_REMOVED lines=31> */
[----:B------:R-:W-:Y:S01]  /*7c10*/  FMNMX.FTZ R79, R47, R76, !PT ;  /* 0x0000004c2f4f7209 */ /* 0x000fe20007810000 */
[----:B------:R-:W-:Y:S01]  /*7c20*/  MUFU.EX2 R5, R5 ;  /* 0x0000000500057308 */ /* 0x000fe20000000800 */
[----:B------:R-:W-:-:S02]  /*7c30*/  ISETP.GT.AND P5, PT, R81, 0x41, P2 ;  /* 0x000000415100780c */ /* 0x000fc400017a4270 */
[----:B------:R-:W-:Y:S02]  /*7c40*/  FMNMX.FTZ R76, R34, R79, !PT ;  /* 0x0000004f224c7209 */ /* 0x000fe40007810000 */
[----:B------:R-:W-:Y:S02]  /*7c50*/  FSEL R43, R43, -INF , !P4 ;  /* 0xff8000002b2b7808 */ /* 0x000fe40006000000 */
[----:B------:R-:W-:Y:S01]  /*7c60*/  FMNMX.FTZ R79, R35, R76, !PT ;  /* 0x0000004c234f7209 */ /* 0x000fe20007810000 */
[----:B------:R-:W-:Y:S01]  /*7c70*/  MUFU.EX2 R6, R6 ;  /* 0x0000000600067308 */ /* 0x000fe20000000800 */
[----:B------:R-:W-:Y:S02]  /*7c80*/  ISETP.LT.OR P3, PT, R82, 0x41, P3 ;  /* 0x000000415200780c */ /* 0x000fe40001f61670 */
[----:B------:R-:W-:Y:S02]  /*7c90*/  FMNMX.FTZ R76, R38, R79, !PT ;  /* 0x0000004f264c7209 */ /* 0x000fe40007810000 */
[----:B------:R-:W-:-:S02]  /*7ca0*/  ISETP.GT.AND P4, PT, R81, 0x48, P2 ;  /* 0x000000485100780c */ /* 0x000fc40001784270 */
[----:B------:R-:W-:Y:S01]  /*7cb0*/  FMNMX.FTZ R79, R39, R76, !PT ;  /* 0x0000004c274f7209 */ /* 0x000fe20007810000 */
[----:B------:R-:W-:Y:S01]  /*7cc0*/  MUFU.EX2 R15, R15 ;  /* 0x0000000f000f7308 */ /* 0x000fe20000000800 */
[----:B------:R-:W-:Y:S02]  /*7cd0*/  ISETP.LT.OR P5, PT, R82, 0x42, P5 ;  /* 0x000000425200780c */ /* 0x000fe40002fa1670 */
[----:B------:R-:W-:Y:S02]  /*7ce0*/  FMNMX.FTZ R76, R42, R79, !PT ;  /* 0x0000004f2a4c7209 */ /* 0x000fe40007810000 */
        /* <DEDUP_REMOVED lines=14> */
[----:B------:R-:W-:Y:S02]  /*7dd0*/  FSEL R53, R53, -INF , !P3 ;  /* 0xff80000035357808 */ /* 0x000fe40005800000 */
        /* <DEDUP_REMOVED lines=9> */
[----:B------:R-:W-:Y:S02]  /*7e70*/  FSEL R57, R57, -INF , !P4 ;  /* 0xff80000039397808 */ /* 0x000fe40006000000 */
        /* <DEDUP_REMOVED lines=8> */
[----:B------:R-:W-:-:S02]  /*7f00*/  ISETP.LT.OR P4, PT, R82, 0x61, P4 ;  /* 0x000000615200780c */ /* 0x000fc40002781670 */
[----:B------:R-:W-:Y:S02]  /*7f10*/  ISETP.GT.AND P3, PT, R81, 0x61, P2 ;  /* 0x000000615100780c */ /* 0x000fe40001764270 */
[----:B------:R-:W-:Y:S02]  /*7f20*/  FSEL R61, R61, -INF , !P5 ;  /* 0xff8000003d3d7808 */ /* 0x000fe40006800000 */
[----:B------:R-:W-:Y:S01]  /*7f30*/  FMNMX.FTZ R76, R60, R79, !PT ;  /* 0x0000004f3c4c7209 */ /* 0x000fe20007810000 */
[----:B------:R-:W-:Y:S01]  /*7f40*/  MUFU.EX2 R37, R37 ;  /* 0x0000002500257308 */ /* 0x000fe20000000800 */
[----:B------:R-:W-:Y:S02]  /*7f50*/  FSEL R64, R64, -INF , !P4 ;  /* 0xff80000040407808 */ /* 0x000fe40006000000 */
[C---:B------:R-:W-:Y:S02]  /*7f60*/  ISETP.GT.AND P4, PT, R81.reuse, 0x69, P2 ;  /* 0x000000695100780c */ /* 0x040fe40001784270 */
[----:B------:R-:W-:-:S02]  /*7f70*/  ISETP.GT.AND P5, PT, R81, 0x68, P2 ;  /* 0x000000685100780c */ /* 0x000fc400017a4270 */
[C---:B------:R-:W-:Y:S01]  /*7f80*/  ISETP.LT.OR P3, PT, R82.reuse, 0x62, P3 ;  /* 0x000000625200780c */ /* 0x040fe20001f61670 */
[----:B------:R-:W-:Y:S01]  /*7f90*/  MUFU.EX2 R40, R40 ;  /* 0x0000002800287308 */ /* 0x000fe20000000800 */
[----:B------:R-:W-:Y:S02]  /*7fa0*/  FMNMX.FTZ R79, R61, R76, !PT ;  /* 0x0000004c3d4f7209 */ /* 0x000fe40007810000 */
[C---:B------:R-:W-:Y:S02]  /*7fb0*/  ISETP.LT.OR P4, PT, R82.reuse, 0x6a, P4 ;  /* 0x0000006a5200780c */ /* 0x040fe40002781670 */
[----:B------:R-:W-:Y:S02]  /*7fc0*/  FSEL R65, R65, -INF , !P3 ;  /* 0xff80000041417808 */ /* 0x000fe40005800000 */
[----:B------:R-:W-:Y:S01]  /*7fd0*/  ISETP.LT.OR P5, PT, R82, 0x69, P5 ;  /* 0x000000695200780c */ /* 0x000fe20002fa1670 */
[----:B------:R-:W-:Y:S01]  /*7fe0*/  MUFU.EX2 R41, R41 ;  /* 0x0000002900297308 */ /* 0x000fe20000000800 */
[----:B------:R-:W-:-:S02]  /*7ff0*/  FMNMX.FTZ R80, R64, R79, !PT ;  /* 0x0000004f40507209 */ /* 0x000fc40007810000 */
[----:B------:R-:W-:Y:S02]  /*8000*/  ISETP.GT.AND P3, PT, R81, 0x70, P2 ;  /* 0x000000705100780c */ /* 0x000fe40001764270 */
[----:B------:R-:W-:Y:S02]  /*8010*/  FSEL R76, R69, -INF , !P4 ;  /* 0xff800000454c7808 */ /* 0x000fe40006000000 */
[----:B------:R-:W-:Y:S01]  /*8020*/  FSEL R68, R68, -INF , !P5 ;  /* 0xff80000044447808 */ /* 0x000fe20006800000 */
[----:B------:R-:W-:Y:S01]  /*8030*/  MUFU.EX2 R44, R44 ;  /* 0x0000002c002c7308 */ /* 0x000fe20000000800 */
[----:B------:R-:W-:Y:S02]  /*8040*/  FMNMX.FTZ R69, R65, R80, !PT ;  /* 0x0000005041457209 */ /* 0x000fe40007810000 */
[----:B------:R-:W-:Y:S02]  /*8050*/  ISETP.LT.OR P3, PT, R82, 0x71, P3 ;  /* 0x000000715200780c */ /* 0x000fe40001f61670 */
[----:B------:R-:W-:-:S02]  /*8060*/  ISETP.GT.AND P5, PT, R81, 0x71, P2 ;  /* 0x000000715100780c */ /* 0x000fc400017a4270 */
[----:B------:R-:W-:Y:S01]  /*8070*/  FMNMX.FTZ R69, R68, R69, !PT ;  /* 0x0000004544457209 */ /* 0x000fe20007810000 */
[----:B------:R-:W-:Y:S01]  /*8080*/  MUFU.EX2 R45, R45 ;  /* 0x0000002d002d7308 */ /* 0x000fe20000000800 */
[----:B------:R-:W-:Y:S02]  /*8090*/  FSEL R79, R72, -INF , !P3 ;  /* 0xff800000484f7808 */ /* 0x000fe40005800000 */
[C---:B------:R-:W-:Y:S02]  /*80a0*/  ISETP.GT.AND P4, PT, R81.reuse, 0x78, P2 ;  /* 0x000000785100780c */ /* 0x040fe40001784270 */
[----:B------:R-:W-:Y:S02]  /*80b0*/  ISETP.LT.OR P5, PT, R82, 0x72, P5 ;  /* 0x000000725200780c */ /* 0x000fe40002fa1670 */
[----:B------:R-:W-:Y:S01]  /*80c0*/  FMNMX.FTZ R72, R76, R69, !PT ;  /* 0x000000454c487209 */ /* 0x000fe20007810000 */
[----:B------:R-:W-:Y:S01]  /*80d0*/  MUFU.EX2 R50, R50 ;  /* 0x0000003200327308 */ /* 0x000fe20000000800 */
[----:B------:R-:W-:-:S02]  /*80e0*/  ISETP.GT.AND P2, PT, R81, 0x79, P2 ;  /* 0x000000795100780c */ /* 0x000fc40001744270 */
[C---:B------:R-:W-:Y:S02]  /*80f0*/  ISETP.LT.OR P4, PT, R82.reuse, 0x79, P4 ;  /* 0x000000795200780c */ /* 0x040fe40002781670 */
[----:B------:R-:W-:Y:S02]  /*8100*/  FSEL R80, R73, -INF , !P5 ;  /* 0xff80000049507808 */ /* 0x000fe40006800000 */
[----:B------:R-:W-:Y:S01]  /*8110*/  FMNMX.FTZ R69, R79, R72, !PT ;  /* 0x000000484f457209 */ /* 0x000fe20007810000 */
[----:B------:R-:W-:Y:S01]  /*8120*/  MUFU.EX2 R51, R51 ;  /* 0x0000003300337308 */ /* 0x000fe20000000800 */
[----:B------:R-:W-:Y:S01]  /*8130*/  ISETP.LT.OR P2, PT, R82, 0x7a, P2 ;  /* 0x0000007a5200780c */ /* 0x000fe20001741670 */
[----:B------:R-:W-:Y:S01]  /*8140*/  FFMA.FTZ R82, R77, UR34, -R11 ;  /* 0x000000224d527c23 */ /* 0x000fe2000801080b */
[----:B------:R-:W-:Y:S02]  /*8150*/  FSEL R75, R75, -INF , !P4 ;  /* 0xff8000004b4b7808 */ /* 0x000fe40006000000 */
[----:B------:R-:W-:-:S02]  /*8160*/  FMNMX.FTZ R72, R80, R69, !PT ;  /* 0x0000004550487209 */ /* 0x000fc40007810000 */
[----:B------:R-:W-:Y:S01]  /*8170*/  FSEL R78, R78, -INF , !P2 ;  /* 0xff8000004e4e7808 */ /* 0x000fe20005000000 */
[----:B------:R-:W-:Y:S01]  /*8180*/  MUFU.EX2 R54, R54 ;  /* 0x0000003600367308 */ /* 0x000fe20000000800 */
[----:B------:R-:W-:Y:S02]  /*8190*/  FMNMX.FTZ R69, R75, R72, !PT ;  /* 0x000000484b457209 */ /* 0x000fe40007810000 */
[----:B------:R-:W-:Y:S02]  /*81a0*/  FSEL R81, R10, RZ, P6 ;  /* 0x000000ff0a517208 */ /* 0x000fe40003000000 */
[----:B------:R-:W-:-:S03]  /*81b0*/  FMNMX.FTZ R69, R78, R69, !PT ;  /* 0x000000454e457209 */ /* 0x000fc60007810000 */
[----:B------:R-:W-:Y:S01]  /*81c0*/  FADD.FTZ R81, -R81, R4 ;  /* 0x0000000451517221 */ /* 0x000fe20000010100 */
[----:B------:R-:W-:Y:S01]  /*81d0*/  MUFU.EX2 R55, R55 ;  /* 0x0000003700377308 */ /* 0x000fe20000000800 */
[----:B------:R-:W0:Y:S07]  /*81e0*/  SHFL.BFLY PT, R72, R69, 0x2, 0x1f ;  /* 0x0c401f0045487f89 */ /* 0x000e2e00000e0000 */
[----:B------:R-:W-:Y:S08]  /*81f0*/  MUFU.EX2 R58, R58 ;  /* 0x0000003a003a7308 */ /* 0x000ff00000000800 */
[----:B------:R-:W-:Y:S08]  /*8200*/  MUFU.EX2 R59, R59 ;  /* 0x0000003b003b7308 */ /* 0x000ff00000000800 */
[----:B------:R-:W-:Y:S01]  /*8210*/  MUFU.EX2 R62, R62 ;  /* 0x0000003e003e7308 */ /* 0x000fe20000000800 */
[----:B0-----:R-:W-:Y:S01]  /*8220*/  FMNMX.FTZ R72, R69, R72, !PT ;  /* 0x0000004845487209 */ /* 0x001fe20007810000 */
[--C-:B------:R-:W-:Y:S01]  /*8230*/  FFMA.FTZ R69, R70, UR34, -R11.reuse ;  /* 0x0000002246457c23 */ /* 0x100fe2000801080b */
[----:B------:R-:W-:-:S03]  /*8240*/  FFMA.FTZ R70, R74, UR34, -R11 ;  /* 0x000000224a467c23 */ /* 0x000fc6000801080b */
[----:B------:R-:W0:Y:S02]  /*8250*/  SHFL.BFLY PT, R73, R72, 0x1, 0x1f ;  /* 0x0c201f0048497f89 */ /* 0x000e2400000e0000 */
[----:B------:R-:W-:Y:S08]  /*8260*/  MUFU.EX2 R63, R63 ;  /* 0x0000003f003f7308 */ /* 0x000ff00000000800 */
[----:B------:R-:W-:Y:S08]  /*8270*/  MUFU.EX2 R66, R66 ;  /* 0x0000004200427308 */ /* 0x000ff00000000800 */
[----:B------:R-:W-:Y:S01]  /*8280*/  MUFU.EX2 R67, R67 ;  /* 0x0000004300437308 */ /* 0x000fe20000000800 */
[----:B0-----:R-:W-:Y:S01]  /*8290*/  FMNMX.FTZ R11, R72, R73, !PT ;  /* 0x00000049480b7209 */ /* 0x001fe20007810000 */
[----:B------:R-:W-:-:S06]  /*82a0*/  FMUL.FTZ R73, R81, UR34 ;  /* 0x0000002251497c20 */ /* 0x000fcc0008410000 */
[----:B------:R-:W-:Y:S01]  /*82b0*/  MUFU.EX2 R72, R82 ;  /* 0x0000005200487308 */ /* 0x000fe20000000800 */
[C---:B------:R-:W-:Y:S01]  /*82c0*/  FSETP.NEU.FTZ.AND P2, PT, R11.reuse, -INF , PT ;  /* 0xff8000000b00780b */ /* 0x040fe20003f5d000 */
[----:B------:R-:W-:-:S03]  /*82d0*/  FMUL.FTZ R77, R11, UR34 ;  /* 0x000000220b4d7c20 */ /* 0x000fc60008410000 */
[----:B------:R-:W-:Y:S02]  /*82e0*/  FSEL R4, R11, RZ, P2 ;  /* 0x000000ff0b047208 */ /* 0x000fe40001000000 */
[----:B------:R-:W-:Y:S01]  /*82f0*/  FSEL R77, R77, RZ, P2 ;  /* 0x000000ff4d4d7208 */ /* 0x000fe20001000000 */
[----:B------:R-:W0:Y:S01]  /*8300*/  MUFU.EX2 R73, R73 ;  /* 0x0000004900497308 */ /* 0x000e220000000800 */
[----:B------:R-:W-:Y:S01]  /*8310*/  ISETP.GT.AND P2, PT, R0, UR57, PT ;  /* 0x0000003900007c0c */ /* 0x000fe2000bf44270 */
[----:B------:R-:W-:Y:S01]  /*8320*/  FADD.FTZ R4, -R4, R7 ;  /* 0x0000000704047221 */ /* 0x000fe20000010100 */
[----:B------:R-:W-:Y:S02]  /*8330*/  VIADD R0, R0, 0xffffffff ;  /* 0xffffffff00007836 */ /* 0x000fe40000000000 */
[--C-:B------:R-:W-:Y:S01]  /*8340*/  FFMA.FTZ R84, R13, UR34, -R77.reuse ;  /* 0x000000220d547c23 */ /* 0x100fe2000801084d */
[--C-:B------:R-:W-:Y:S01]  /*8350*/  FFMA.FTZ R13, R20, UR34, -R77.reuse ;  /* 0x00000022140d7c23 */ /* 0x100fe2000801084d */
[--C-:B------:R-:W-:Y:S01]  /*8360*/  FFMA.FTZ R74, R14, UR34, -R77.reuse ;  /* 0x000000220e4a7c23 */ /* 0x100fe2000801084d */
[--C-:B------:R-:W-:Y:S01]  /*8370*/  FFMA.FTZ R20, R21, UR34, -R77.reuse ;  /* 0x0000002215147c23 */ /* 0x100fe2000801084d */
[--C-:B------:R-:W-:Y:S01]  /*8380*/  FFMA.FTZ R21, R26, UR34, -R77.reuse ;  /* 0x000000221a157c23 */ /* 0x100fe2000801084d */
[--C-:B------:R-:W-:Y:S01]  /*8390*/  FFMA.FTZ R26, R46, UR34, -R77.reuse ;  /* 0x000000222e1a7c23 */ /* 0x100fe2000801084d */
[----:B------:R-:W-:Y:S01]  /*83a0*/  FMUL.FTZ R4, R4, UR34 ;  /* 0x0000002204047c20 */ /* 0x000fe20008410000 */
[--C-:B------:R-:W-:Y:S01]  /*83b0*/  FFMA.FTZ R46, R30, UR34, -R77.reuse ;  /* 0x000000221e2e7c23 */ /* 0x100fe2000801084d */
[--C-:B------:R-:W-:Y:S01]  /*83c0*/  FFMA.FTZ R81, R9, UR34, -R77.reuse ;  /* 0x0000002209517c23 */ /* 0x100fe2000801084d */
[----:B------:R-:W-:Y:S01]  /*83d0*/  IMAD.U32 R30, RZ, RZ, UR46 ;  /* 0x0000002eff1e7e24 */ /* 0x000fe2000f8e00ff */
[----:B------:R-:W-:Y:S01]  /*83e0*/  MUFU.EX2 R74, R74 ;  /* 0x0000004a004a7308 */ /* 0x000fe20000000800 */
[--C-:B------:R-:W-:Y:S01]  /*83f0*/  FFMA.FTZ R12, R12, UR34, -R77.reuse ;  /* 0x000000220c0c7c23 */ /* 0x100fe2000801084d */
[----:B------:R-:W-:Y:S01]  /*8400*/  FFMA.FTZ R83, R35, UR34, -R77 ;  /* 0x0000002223537c23 */ /* 0x000fe2000801084d */
[----:B0-----:R-:W-:Y:S01]  /*8410*/  FFMA.FTZ R7, R73, R3, R5 ;  /* 0x0000000349077223 */ /* 0x001fe20000010005 */
[----:B------:R-:W-:Y:S01]  /*8420*/  @!P1 LEA R30, R30, UR42, 0x3 ;  /* 0x0000002a1e1e9c11 */ /* 0x000fe2000f8e18ff */
[--C-:B------:R-:W-:Y:S01]  /*8430*/  FFMA.FTZ R35, R43, UR34, -R77.reuse ;  /* 0x000000222b237c23 */ /* 0x100fe2000801084d */
[--C-:B------:R-:W-:Y:S01]  /*8440*/  FFMA.FTZ R43, R49, UR34, -R77.reuse ;  /* 0x00000022312b7c23 */ /* 0x100fe2000801084d */
[----:B------:R-:W-:Y:S01]  /*8450*/  FFMA.FTZ R47, R47, UR34, -R77 ;  /* 0x000000222f2f7c23 */ /* 0x000fe2000801084d */
[----:B------:R0:W1:Y:S01]  /*8460*/  MUFU.EX2 R9, R4 ;  /* 0x0000000400097308 */ /* 0x0000620000000800 */
[----:B------:R-:W-:-:S02]  /*8470*/  @!P1 VIADD R30, R30, 0x2d860 ;  /* 0x0002d8601e1e9836 */ /* 0x000fc40000000000 */
[--C-:B------:R-:W-:Y:S01]  /*8480*/  FFMA.FTZ R34, R34, UR34, -R77.reuse ;  /* 0x0000002222227c23 */ /* 0x100fe2000801084d */
[--C-:B------:R-:W-:Y:S01]  /*8490*/  FFMA.FTZ R14, R39, UR34, -R77.reuse ;  /* 0x00000022270e7c23 */ /* 0x100fe2000801084d */
[--C-:B------:R-:W-:Y:S01]  /*84a0*/  FFMA.FTZ R39, R42, UR34, -R77.reuse ;  /* 0x000000222a277c23 */ /* 0x100fe2000801084d */
[--C-:B------:R-:W-:Y:S01]  /*84b0*/  FFMA.FTZ R42, R48, UR34, -R77.reuse ;  /* 0x00000022302a7c23 */ /* 0x100fe2000801084d */
[----:B------:R-:W-:Y:S01]  /*84c0*/  @!P1 PRMT R30, RZ, 0x654, R30 ;  /* 0x00000654ff1e9816 */ /* 0x000fe2000000001e */
[----:B------:R-:W-:Y:S01]  /*84d0*/  FFMA.FTZ R48, R53, UR34, -R77 ;  /* 0x0000002235307c23 */ /* 0x000fe2000801084d */
[----:B------:R-:W2:Y:S01]  /*84e0*/  MUFU.EX2 R81, R81 ;  /* 0x0000005100517308 */ /* 0x000ea20000000800 */
[----:B0-----:R-:W-:Y:S01]  /*84f0*/  FADD.FTZ R4, R6, R7 ;  /* 0x0000000706047221 */ /* 0x001fe20000010000 */
[----:B------:R0:W-:Y:S01]  /*8500*/  @!P1 SYNCS.ARRIVE.TRANS64.RED.A1T0 RZ, [R30+URZ], RZ ;  /* 0x000000ff1eff99a7 */ /* 0x0001e2000810043f */
[--C-:B------:R-:W-:Y:S01]  /*8510*/  FFMA.FTZ R3, R52, UR34, -R77.reuse ;  /* 0x0000002234037c23 */ /* 0x100fe2000801084d */
[--C-:B------:R-:W-:Y:S01]  /*8520*/  FFMA.FTZ R57, R57, UR34, -R77.reuse ;  /* 0x0000002239397c23 */ /* 0x100fe2000801084d */
[--C-:B------:R-:W-:Y:S01]  /*8530*/  FFMA.FTZ R52, R61, UR34, -R77.reuse ;  /* 0x000000223d347c23 */ /* 0x100fe2000801084d */
[--C-:B------:R-:W-:Y:S01]  /*8540*/  FFMA.FTZ R65, R65, UR34, -R77.reuse ;  /* 0x0000002241417c23 */ /* 0x100fe2000801084d */
[--C-:B------:R-:W-:Y:S01]  /*8550*/  FFMA.FTZ R68, R68, UR34, -R77.reuse ;  /* 0x0000002244447c23 */ /* 0x100fe2000801084d */
[----:B------:R3:W4:Y:S01]  /*8560*/  MUFU.EX2 R82, R12 ;  /* 0x0000000c00527308 */ /* 0x0007220000000800 */
[----:B-1----:R-:W-:Y:S01]  /*8570*/  FFMA.FTZ R2, R9, R2, R74 ;  /* 0x0000000209027223 */ /* 0x002fe2000001004a */
[----:B0-----:R-:W-:Y:S01]  /*8580*/  FADD.FTZ R30, R27, R4 ;  /* 0x000000041b1e7221 */ /* 0x001fe20000010000 */
[----:B------:R-:W-:Y:S01]  /*8590*/  F2FP.BF16.F32.PACK_AB R4, R6, R5 ;  /* 0x000000050604723e */ /* 0x000fe200000010ff */
[--C-:B------:R-:W-:Y:S01]  /*85a0*/  FFMA.FTZ R76, R76, UR34, -R77.reuse ;  /* 0x000000224c4c7c23 */ /* 0x100fe2000801084d */
[C---:B------:R-:W-:Y:S01]  /*85b0*/  F2FP.BF16.F32.PACK_AB R6, R31.reuse, R27 ;  /* 0x0000001b1f06723e */ /* 0x040fe200000010ff */
[----:B------:R-:W-:Y:S01]  /*85c0*/  FADD.FTZ R49, R31, R30 ;  /* 0x0000001e1f317221 */ /* 0x000fe20000010000 */
[--C-:B------:R-:W-:Y:S01]  /*85d0*/  FFMA.FTZ R79, R79, UR34, -R77.reuse ;  /* 0x000000224f4f7c23 */ /* 0x100fe2000801084d */
[----:B------:R-:W0:Y:S01]  /*85e0*/  MUFU.EX2 R84, R84 ;  /* 0x0000005400547308 */ /* 0x000e220000000800 */
[----:B--2---:R-:W-:Y:S01]  /*85f0*/  FADD.FTZ R5, R81, R2 ;  /* 0x0000000251057221 */ /* 0x004fe20000010000 */
[----:B---3--:R-:W-:Y:S01]  /*8600*/  FFMA.FTZ R12, R38, UR34, -R77 ;  /* 0x00000022260c7c23 */ /* 0x008fe2000801084d */
[----:B------:R-:W-:Y:S01]  /*8610*/  FADD.FTZ R38, R8, R49 ;  /* 0x0000003108267221 */ /* 0x000fe20000010000 */
[--C-:B------:R-:W-:Y:S01]  /*8620*/  FFMA.FTZ R2, R56, UR34, -R77.reuse ;  /* 0x0000002238027c23 */ /* 0x100fe2000801084d */
[--C-:B------:R-:W-:Y:S01]  /*8630*/  FFMA.FTZ R49, R64, UR34, -R77.reuse ;  /* 0x0000002240317c23 */ /* 0x100fe2000801084d */
[----:B------:R-:W-:Y:S01]  /*8640*/  FFMA.FTZ R80, R80, UR34, -R77 ;  /* 0x0000002250507c23 */ /* 0x000fe2000801084d */
[----:B------:R-:W-:Y:S01]  /*8650*/  FADD.FTZ R27, R15, R38 ;  /* 0x000000260f1b7221 */ /* 0x000fe20000010000 */
[----:B------:R-:W1:Y:S01]  /*8660*/  MUFU.EX2 R13, R13 ;  /* 0x0000000d000d7308 */ /* 0x000e620000000800 */
[----:B----4-:R-:W-:Y:S01]  /*8670*/  FADD.FTZ R7, R82, R5 ;  /* 0x0000000552077221 */ /* 0x010fe20000010000 */
[----:B------:R-:W-:Y:S01]  /*8680*/  F2FP.BF16.F32.PACK_AB R5, R81, R74 ;  /* 0x0000004a5105723e */ /* 0x000fe200000010ff */
[----:B------:R-:W-:Y:S01]  /*8690*/  FADD.FTZ R38, R24, R27 ;  /* 0x0000001b18267221 */ /* 0x000fe20000010000 */
[--C-:B------:R-:W-:Y:S01]  /*86a0*/  FFMA.FTZ R27, R60, UR34, -R77.reuse ;  /* 0x000000223c1b7c23 */ /* 0x100fe2000801084d */
[--C-:B------:R-:W-:Y:S01]  /*86b0*/  FFMA.FTZ R75, R75, UR34, -R77.reuse ;  /* 0x000000224b4b7c23 */ /* 0x100fe2000801084d */
[----:B------:R-:W-:Y:S01]  /*86c0*/  FFMA.FTZ R77, R78, UR34, -R77 ;  /* 0x000000224e4d7c23 */ /* 0x000fe2000801084d */
[----:B------:R-:W-:Y:S01]  /*86d0*/  FADD.FTZ R53, R25, R38 ;  /* 0x0000002619357221 */ /* 0x000fe20000010000 */
[----:B------:R-:W2:Y:S01]  /*86e0*/  MUFU.EX2 R20, R20 ;  /* 0x0000001400147308 */ /* 0x000ea20000000800 */
[C---:B0-----:R-:W-:Y:S01]  /*86f0*/  FADD.FTZ R30, R84.reuse, R7 ;  /* 0x00000007541e7221 */ /* 0x041fe20000010000 */
[----:B------:R-:W-:Y:S01]  /*8700*/  F2FP.BF16.F32.PACK_AB R7, R84, R82 ;  /* 0x000000525407723e */ /* 0x000fe200000010ff */
[----:B------:R-:W-:Y:S01]  /*8710*/  UMOV UR46, UR56 ;  /* 0x00000038002e7c82 */ /* 0x000fe20008000000 */
[----:B------:R-:W-:Y:S01]  /*8720*/  F2FP.BF16.F32.PACK_AB R56, R55, R54 ;  /* 0x000000363738723e */ /* 0x000fe200000010ff */
[-C--:B------:R-:W-:Y:S01]  /*8730*/  FMUL.FTZ R88, R88, R73.reuse ;  /* 0x0000004958587220 */ /* 0x080fe20000410000 */
[----:B------:R-:W-:Y:S01]  /*8740*/  F2FP.BF16.F32.PACK_AB R64, R63, R62 ;  /* 0x0000003e3f40723e */ /* 0x000fe200000010ff */
[----:B------:R0:W-:Y:S01]  /*8750*/  STSM.16.M88.4 [R17+0x21800], R4 ;  /* 0x0218000411007844 */ /* 0x0001e20000000200 */
        /* <DEDUP_REMOVED lines=15> */
[----:B0-----:R-:W-:Y:S01]  /*8850*/  F2FP.BF16.F32.PACK_AB R4, R15, R8 ;  /* 0x000000080f04723e */ /* 0x001fe200000010ff */
[----:B------:R-:W0:Y:S01]  /*8860*/  MUFU.EX2 R46, R46 ;  /* 0x0000002e002e7308 */ /* 0x000e220000000800 */
[----:B---3--:R-:W-:Y:S01]  /*8870*/  FADD.FTZ R31, R21, R30 ;  /* 0x0000001e151f7221 */ /* 0x008fe20000010000 */
[----:B------:R-:W-:Y:S01]  /*8880*/  FADD.FTZ R30, R28, R53 ;  /* 0x000000351c1e7221 */ /* 0x000fe20000010000 */
[----:B------:R-:W-:Y:S01]  /*8890*/  F2FP.BF16.F32.PACK_AB R6, R25, R24 ;  /* 0x000000181906723e */ /* 0x000fe200000010ff */
[----:B------:R-:W-:Y:S01]  /*88a0*/  FMUL.FTZ R112, R112, R73 ;  /* 0x0000004970707220 */ /* 0x000fe20000410000 */
[----:B------:R-:W-:Y:S01]  /*88b0*/  F2FP.BF16.F32.PACK_AB R5, R20, R13 ;  /* 0x0000000d1405723e */ /* 0x000fe200000010ff */
[C---:B------:R-:W-:Y:S01]  /*88c0*/  FADD.FTZ R53, R29.reuse, R30 ;  /* 0x0000001e1d357221 */ /* 0x040fe20000010000 */
[----:B------:R-:W-:Y:S01]  /*88d0*/  F2FP.BF16.F32.PACK_AB R28, R29, R28 ;  /* 0x0000001c1d1c723e */ /* 0x000fe200000010ff */
[----:B------:R-:W2:Y:S01]  /*88e0*/  MUFU.EX2 R47, R47 ;  /* 0x0000002f002f7308 */ /* 0x000ea20000000800 */
        /* <DEDUP_REMOVED lines=8> */
[----:B0-----:R-:W-:Y:S01]  /*8970*/  FADD.FTZ R30, R46, R31 ;  /* 0x0000001f2e1e7221 */ /* 0x001fe20000010000 */
[----:B------:R-:W-:Y:S01]  /*8980*/  FADD.FTZ R38, R36, R53 ;  /* 0x0000003524267221 */ /* 0x000fe20000010000 */
[----:B------:R0:W-:Y:S01]  /*8990*/  STSM.16.M88.4 [R22], R4 ;  /* 0x0000000416007844 */ /* 0x0001e20000000200 */
[C---:B------:R-:W-:Y:S01]  /*89a0*/  F2FP.BF16.F32.PACK_AB R36, R37.reuse, R36 ;  /* 0x000000242524723e */ /* 0x040fe200000010ff */
[-C--:B------:R-:W-:Y:S01]  /*89b0*/  FMUL.FTZ R120, R120, R73.reuse ;  /* 0x0000004978787220 */ /* 0x080fe20000410000 */
[----:B------:R-:W-:Y:S01]  /*89c0*/  FADD.FTZ R53, R37, R38 ;  /* 0x0000002625357221 */ /* 0x000fe20000010000 */
[----:B------:R-:W-:Y:S01]  /*89d0*/  F2FP.BF16.F32.PACK_AB R38, R41, R40 ;  /* 0x000000282926723e */ /* 0x000fe200000010ff */
[----:B------:R-:W3:Y:S01]  /*89e0*/  MUFU.EX2 R83, R83 ;  /* 0x0000005300537308 */ /* 0x000ee20000000800 */
[C---:B--2---:R-:W-:Y:S01]  /*89f0*/  FADD.FTZ R31, R47.reuse, R30 ;  /* 0x0000001e2f1f7221 */ /* 0x044fe20000010000 */
[----:B------:R-:W-:Y:S01]  /*8a00*/  FADD.FTZ R8, R40, R53 ;  /* 0x0000003528087221 */ /* 0x000fe20000010000 */
[----:B------:R-:W-:Y:S01]  /*8a10*/  F2FP.BF16.F32.PACK_AB R29, R47, R46 ;  /* 0x0000002e2f1d723e */ /* 0x000fe200000010ff */
[-C--:B------:R-:W-:Y:S01]  /*8a20*/  FMUL.FTZ R121, R121, R73.reuse ;  /* 0x0000004979797220 */ /* 0x080fe20000410000 */
[----:B------:R-:W-:Y:S01]  /*8a30*/  F2FP.BF16.F32.PACK_AB R46, R51, R50 ;  /* 0x00000032332e723e */ /* 0x000fe200000010ff */
[----:B------:R-:W-:Y:S01]  /*8a40*/  FADD.FTZ R15, R41, R8 ;  /* 0x00000008290f7221 */ /* 0x000fe20000010000 */
[-C--:B------:R-:W-:Y:S01]  /*8a50*/  FMUL.FTZ R124, R124, R73.reuse ;  /* 0x000000497c7c7220 */ /* 0x080fe20000410000 */
[----:B------:R-:W2:Y:S01]  /*8a60*/  MUFU.EX2 R12, R12 ;  /* 0x0000000c000c7308 */ /* 0x000ea20000000800 */
[----:B-1----:R-:W-:Y:S01]  /*8a70*/  FADD.FTZ R30, R34, R31 ;  /* 0x0000001f221e7221 */ /* 0x002fe20000010000 */
[-C--:B------:R-:W-:Y:S01]  /*8a80*/  FMUL.FTZ R125, R125, R73.reuse ;  /* 0x000000497d7d7220 */ /* 0x080fe20000410000 */
[-C--:B------:R-:W-:Y:S01]  /*8a90*/  FMUL.FTZ R128, R128, R73.reuse ;  /* 0x0000004980807220 */ /* 0x080fe20000410000 */
[-C--:B------:R-:W-:Y:S01]  /*8aa0*/  FMUL.FTZ R129, R129, R73.reuse ;  /* 0x0000004981817220 */ /* 0x080fe20000410000 */
[-C--:B------:R-:W-:Y:S01]  /*8ab0*/  FMUL.FTZ R132, R132, R73.reuse ;  /* 0x0000004984847220 */ /* 0x080fe20000410000 */
[----:B------:R-:W-:Y:S01]  /*8ac0*/  FMUL.FTZ R133, R133, R73 ;  /* 0x0000004985857220 */ /* 0x000fe20000410000 */
[-C--:B------:R-:W-:Y:S01]  /*8ad0*/  FMUL.FTZ R90, R90, R9.reuse ;  /* 0x000000095a5a7220 */ /* 0x080fe20000410000 */
[----:B------:R-:W1:Y:S01]  /*8ae0*/  MUFU.EX2 R14, R14 ;  /* 0x0000000e000e7308 */ /* 0x000e620000000800 */
[----:B---3--:R-:W-:Y:S01]  /*8af0*/  FADD.FTZ R31, R83, R30 ;  /* 0x0000001e531f7221 */ /* 0x008fe20000010000 */
[----:B------:R-:W-:Y:S01]  /*8b00*/  F2FP.BF16.F32.PACK_AB R30, R33, R32 ;  /* 0x00000020211e723e */ /* 0x000fe200000010ff */
[----:B------:R-:W-:Y:S01]  /*8b10*/  FADD.FTZ R32, R44, R15 ;  /* 0x0000000f2c207221 */ /* 0x000fe20000010000 */
[----:B------:R-:W-:Y:S01]  /*8b20*/  F2FP.BF16.F32.PACK_AB R44, R45, R44 ;  /* 0x0000002c2d2c723e */ /* 0x000fe200000010ff */
[-C--:B------:R-:W-:Y:S01]  /*8b30*/  FMUL.FTZ R91, R91, R9.reuse ;  /* 0x000000095b5b7220 */ /* 0x080fe20000410000 */
[-C--:B------:R-:W-:Y:S01]  /*8b40*/  FMUL.FTZ R94, R94, R9.reuse ;  /* 0x000000095e5e7220 */ /* 0x080fe20000410000 */
[----:B------:R-:W-:Y:S01]  /*8b50*/  FADD.FTZ R15, R45, R32 ;  /* 0x000000202d0f7221 */ /* 0x000fe20000010000 */
        /* <DEDUP_REMOVED lines=12> */
[----:B------:R-:W-:Y:S01]  /*8c20*/  F2FP.BF16.F32.PACK_AB R31, R83, R34 ;  /* 0x00000022531f723e */ /* 0x000fe200000010ff */
[-C--:B------:R-:W-:Y:S01]  /*8c30*/  FMUL.FTZ R110, R110, R9.reuse ;  /* 0x000000096e6e7220 */ /* 0x080fe20000410000 */
[-C--:B------:R-:W-:Y:S01]  /*8c40*/  FMUL.FTZ R111, R111, R9.reuse ;  /* 0x000000096f6f7220 */ /* 0x080fe20000410000 */
[-C--:B------:R-:W-:Y:S01]  /*8c50*/  FMUL.FTZ R114, R114, R9.reuse ;  /* 0x0000000972727220 */ /* 0x080fe20000410000 */
[----:B------:R-:W1:Y:S01]  /*8c60*/  MUFU.EX2 R42, R42 ;  /* 0x0000002a002a7308 */ /* 0x000e620000000800 */
[----:B---3--:R-:W-:Y:S01]  /*8c70*/  FADD.FTZ R24, R39, R24 ;  /* 0x0000001827187221 */ /* 0x008fe20000010000 */
[----:B------:R-:W-:Y:S01]  /*8c80*/  STSM.16.M88.4 [R19], R28 ;  /* 0x0000001c13007844 */ /* 0x000fe20000000200 */
[-C--:B------:R-:W-:Y:S01]  /*8c90*/  FMUL.FTZ R115, R115, R9.reuse ;  /* 0x0000000973737220 */ /* 0x080fe20000410000 */
[-C--:B------:R-:W-:Y:S01]  /*8ca0*/  FMUL.FTZ R118, R118, R9.reuse ;  /* 0x0000000976767220 */ /* 0x080fe20000410000 */
[-C--:B------:R-:W-:Y:S01]  /*8cb0*/  FMUL.FTZ R119, R119, R9.reuse ;  /* 0x0000000977777220 */ /* 0x080fe20000410000 */
[-C--:B------:R-:W-:Y:S01]  /*8cc0*/  FMUL.FTZ R122, R122, R9.reuse ;  /* 0x000000097a7a7220 */ /* 0x080fe20000410000 */
[----:B------:R-:W-:Y:S01]  /*8cd0*/  FMUL.FTZ R123, R123, R9 ;  /* 0x000000097b7b7220 */ /* 0x000fe20000410000 */
[----:B------:R-:W3:Y:S01]  /*8ce0*/  MUFU.EX2 R43, R43 ;  /* 0x0000002b002b7308 */ /* 0x000ee20000000800 */
[C---:B--2---:R-:W-:Y:S01]  /*8cf0*/  FADD.FTZ R13, R35.reuse, R24 ;  /* 0x00000018230d7221 */ /* 0x044fe20000010000 */
[----:B------:R-:W-:Y:S01]  /*8d00*/  FADD.FTZ R24, R50, R15 ;  /* 0x0000000f32187221 */ /* 0x000fe20000010000 */
[----:B------:R-:W-:Y:S01]  /*8d10*/  F2FP.BF16.F32.PACK_AB R39, R35, R39 ;  /* 0x000000272327723e */ /* 0x000fe200000010ff */
[-C--:B------:R-:W-:Y:S01]  /*8d20*/  FMUL.FTZ R126, R126, R9.reuse ;  /* 0x000000097e7e7220 */ /* 0x080fe20000410000 */
[-C--:B------:R-:W-:Y:S01]  /*8d30*/  FMUL.FTZ R127, R127, R9.reuse ;  /* 0x000000097f7f7220 */ /* 0x080fe20000410000 */
[----:B------:R-:W-:Y:S01]  /*8d40*/  FADD.FTZ R21, R51, R24 ;  /* 0x0000001833157221 */ /* 0x000fe20000010000 */
[-C--:B------:R-:W-:Y:S01]  /*8d50*/  FMUL.FTZ R130, R130, R9.reuse ;  /* 0x0000000982827220 */ /* 0x080fe20000410000 */
[----:B------:R-:W2:Y:S01]  /*8d60*/  MUFU.EX2 R3, R3 ;  /* 0x0000000300037308 */ /* 0x000ea20000000800 */
[----:B-1----:R-:W-:Y:S01]  /*8d70*/  FADD.FTZ R20, R42, R13 ;  /* 0x0000000d2a147221 */ /* 0x002fe20000010000 */
[----:B------:R-:W-:Y:S01]  /*8d80*/  STSM.16.M88.4 [R18], R36 ;  /* 0x0000002412007844 */ /* 0x000fe20000000200 */
[-C--:B------:R-:W-:Y:S01]  /*8d90*/  FMUL.FTZ R131, R131, R9.reuse ;  /* 0x0000000983837220 */ /* 0x080fe20000410000 */
[-C--:B------:R-:W-:Y:S01]  /*8da0*/  FMUL.FTZ R134, R134, R9.reuse ;  /* 0x0000000986867220 */ /* 0x080fe20000410000 */
[----:B------:R-:W-:-:S03]  /*8db0*/  FMUL.FTZ R135, R135, R9 ;  /* 0x0000000987877220 */ /* 0x000fc60000410000 */
[----:B------:R-:W1:Y:S01]  /*8dc0*/  MUFU.EX2 R48, R48 ;  /* 0x0000003000307308 */ /* 0x000e620000000800 */
[C---:B---3--:R-:W-:Y:S01]  /*8dd0*/  FADD.FTZ R20, R43.reuse, R20 ;  /* 0x000000142b147221 */ /* 0x048fe20000010000 */
[----:B------:R-:W-:-:S06]  /*8de0*/  F2FP.BF16.F32.PACK_AB R45, R43, R42 ;  /* 0x0000002a2b2d723e */ /* 0x000fcc00000010ff */
[----:B------:R-:W3:Y:S01]  /*8df0*/  MUFU.EX2 R2, R2 ;  /* 0x0000000200027308 */ /* 0x000ee20000000800 */
[----:B--2---:R-:W-:Y:S01]  /*8e00*/  FADD.FTZ R15, R3, R20 ;  /* 0x00000014030f7221 */ /* 0x004fe20000010000 */
[----:B------:R-:W-:-:S04]  /*8e10*/  FADD.FTZ R20, R54, R21 ;  /* 0x0000001536147221 */ /* 0x000fc80000010000 */
[----:B------:R-:W-:Y:S02]  /*8e20*/  FADD.FTZ R21, R55, R20 ;  /* 0x0000001437157221 */ /* 0x000fe40000010000 */
[----:B------:R-:W2:Y:S01]  /*8e30*/  MUFU.EX2 R57, R57 ;  /* 0x0000003900397308 */ /* 0x000ea20000000800 */
[----:B-1----:R-:W-:Y:S01]  /*8e40*/  FADD.FTZ R15, R48, R15 ;  /* 0x0000000f300f7221 */ /* 0x002fe20000010000 */
[----:B0-----:R-:W-:Y:S01]  /*8e50*/  FADD.FTZ R6, R58, R21 ;  /* 0x000000153a067221 */ /* 0x001fe20000010000 */
[----:B------:R-:W-:Y:S02]  /*8e60*/  F2FP.BF16.F32.PACK_AB R47, R48, R3 ;  /* 0x00000003302f723e */ /* 0x000fe400000010ff */
[C---:B------:R-:W-:Y:S01]  /*8e70*/  F2FP.BF16.F32.PACK_AB R58, R59.reuse, R58 ;  /* 0x0000003a3b3a723e */ /* 0x040fe200000010ff */
[----:B------:R-:W-:Y:S02]  /*8e80*/  FADD.FTZ R7, R59, R6 ;  /* 0x000000063b077221 */ /* 0x000fe40000010000 */
[----:B------:R-:W0:Y:S01]  /*8e90*/  MUFU.EX2 R27, R27 ;  /* 0x0000001b001b7308 */ /* 0x000e220000000800 */
[----:B---3--:R-:W-:Y:S01]  /*8ea0*/  FADD.FTZ R4, R2, R15 ;  /* 0x0000000f02047221 */ /* 0x008fe20000010000 */
[----:B------:R-:W-:Y:S01]  /*8eb0*/  FADD.FTZ R6, R62, R7 ;  /* 0x000000073e067221 */ /* 0x000fe20000010000 */
[----:B------:R-:W-:Y:S05]  /*8ec0*/  STSM.16.M88.4 [R17+0x27800], R44 ;  /* 0x0278002c11007844 */ /* 0x000fea0000000200 */
[----:B------:R-:W1:Y:S01]  /*8ed0*/  MUFU.EX2 R52, R52 ;  /* 0x0000003400347308 */ /* 0x000e620000000800 */
[C---:B--2---:R-:W-:Y:S01]  /*8ee0*/  FADD.FTZ R4, R57.reuse, R4 ;  /* 0x0000000439047221 */ /* 0x044fe20000010000 */
[----:B------:R-:W-:-:S06]  /*8ef0*/  F2FP.BF16.F32.PACK_AB R57, R57, R2 ;  /* 0x000000023939723e */ /* 0x000fcc00000010ff */
[----:B------:R-:W2:Y:S01]  /*8f00*/  MUFU.EX2 R49, R49 ;  /* 0x0000003100317308 */ /* 0x000ea20000000800 */
[----:B0-----:R-:W-:-:S07]  /*8f10*/  FADD.FTZ R5, R27, R4 ;  /* 0x000000041b057221 */ /* 0x001fce0000010000 */
[----:B------:R-:W0:Y:S01]  /*8f20*/  MUFU.EX2 R8, R65 ;  /* 0x0000004100087308 */ /* 0x000e220000000800 */
[C---:B-1----:R-:W-:Y:S01]  /*8f30*/  FADD.FTZ R4, R52.reuse, R5 ;  /* 0x0000000534047221 */ /* 0x042fe20000010000 */
[----:B------:R-:W-:Y:S01]  /*8f40*/  FADD.FTZ R5, R63, R6 ;  /* 0x000000063f057221 */ /* 0x000fe20000010000 */
[----:B------:R-:W-:-:S05]  /*8f50*/  F2FP.BF16.F32.PACK_AB R59, R52, R27 ;  /* 0x0000001b343b723e */ /* 0x000fca00000010ff */
[----:B------:R-:W1:Y:S01]  /*8f60*/  MUFU.EX2 R69, R69 ;  /* 0x0000004500457308 */ /* 0x000e620000000800 */
[----:B--2---:R-:W-:Y:S01]  /*8f70*/  FADD.FTZ R3, R49, R4 ;  /* 0x0000000431037221 */ /* 0x004fe20000010000 */
[----:B------:R-:W-:Y:S01]  /*8f80*/  FADD.FTZ R4, R66, R5 ;  /* 0x0000000542047221 */ /* 0x000fe20000010000 */
[C---:B------:R-:W-:Y:S01]  /*8f90*/  F2FP.BF16.F32.PACK_AB R66, R67.reuse, R66 ;  /* 0x000000424342723e */ /* 0x040fe200000010ff */
[----:B------:R-:W-:Y:S02]  /*8fa0*/  STSM.16.M88.4 [R23], R56 ;  /* 0x0000003817007844 */ /* 0x000fe40000000200 */
[----:B------:R-:W-:Y:S02]  /*8fb0*/  FADD.FTZ R6, R67, R4 ;  /* 0x0000000443067221 */ /* 0x000fe40000010000 */
        /* <DEDUP_REMOVED lines=11> */
[----:B------:R-:W-:Y:S02]  /*9070*/  F2FP.BF16.F32.PACK_AB R67, R13, R68 ;  /* 0x000000440d43723e */ /* 0x000fe400000010ff */
[----:B------:R-:W-:-:S03]  /*9080*/  F2FP.BF16.F32.PACK_AB R4, R71, R69 ;  /* 0x000000454704723e */ /* 0x000fc600000010ff */
[----:B------:R-:W-:Y:S01]  /*9090*/  STSM.16.M88.4 [R19+0x6000], R64 ;  /* 0x0060004013007844 */ /* 0x000fe20000000200 */
[----:B------:R-:W1:Y:S01]  /*90a0*/  MUFU.EX2 R80, R80 ;  /* 0x0000005000507308 */ /* 0x000e620000000800 */
[----:B--2---:R-:W-:Y:S01]  /*90b0*/  F2FP.BF16.F32.PACK_AB R6, R72, R70 ;  /* 0x000000464806723e */ /* 0x004fe200000010ff */
[----:B------:R-:W-:-:S06]  /*90c0*/  FADD.FTZ R15, R70, R15 ;  /* 0x0000000f460f7221 */ /* 0x000fcc0000010000 */
[----:B------:R-:W2:Y:S01]  /*90d0*/  MUFU.EX2 R12, R75 ;  /* 0x0000004b000c7308 */ /* 0x000ea20000000800 */
[----:B0-----:R-:W-:-:S07]  /*90e0*/  FADD.FTZ R3, R20, R3 ;  /* 0x0000000314037221 */ /* 0x001fce0000010000 */
[----:B------:R-:W0:Y:S01]  /*90f0*/  MUFU.EX2 R77, R77 ;  /* 0x0000004d004d7308 */ /* 0x000e220000000800 */
[C---:B-1----:R-:W-:Y:S01]  /*9100*/  F2FP.BF16.F32.PACK_AB R5, R80.reuse, R20 ;  /* 0x000000145005723e */ /* 0x042fe200000010ff */
[----:B------:R-:W-:-:S04]  /*9110*/  FADD.FTZ R3, R80, R3 ;  /* 0x0000000350037221 */ /* 0x000fc80000010000 */
[----:B--2---:R-:W-:Y:S01]  /*9120*/  FADD.FTZ R2, R12, R3 ;  /* 0x000000030c027221 */ /* 0x004fe20000010000 */
[----:B------:R-:W-:Y:S01]  /*9130*/  FADD.FTZ R3, R72, R15 ;  /* 0x0000000f48037221 */ /* 0x000fe20000010000 */
[C---:B0-----:R-:W-:Y:S02]  /*9140*/  F2FP.BF16.F32.PACK_AB R7, R77.reuse, R12 ;  /* 0x0000000c4d07723e */ /* 0x041fe400000010ff */
[----:B------:R-:W-:-:S03]  /*9150*/  FADD.FTZ R2, R77, R2 ;  /* 0x000000024d027221 */ /* 0x000fc60000010000 */
[----:B------:R0:W-:Y:S01]  /*9160*/  STSM.16.M88.4 [R18+0x6000], R4 ;  /* 0x0060000412007844 */ /* 0x0001e20000000200 */
[----:B------:R1:W-:Y:S06]  /*9170*/  MEMBAR.ALL.CTA ;  /* 0x0000000000007992 */ /* 0x0003ec0000008000 */
[----:B-1----:R-:W1:Y:S01]  /*9180*/  FENCE.VIEW.ASYNC.S ;  /* 0x00000000000073c6 */ /* 0x002e620000000000 */
[----:B0-----:R-:W-:Y:S02]  /*9190*/  IMAD.MOV.U32 R4, RZ, RZ, R10 ;  /* 0x000000ffff047224 */ /* 0x001fe400078e000a */
[----:B------:R-:W-:Y:S01]  /*91a0*/  IMAD.MOV.U32 R7, RZ, RZ, R11 ;  /* 0x000000ffff077224 */ /* 0x000fe200078e000b */
[----:B-1----:R-:W-:Y:S01]  /*91b0*/  NOP ;  /* 0x0000000000007918 */ /* 0x002fe20000000000 */
[----:B------:R-:W-:Y:S05]  /*91c0*/  @P2 BRA `(.L_x_11029) ;  /* 0xffffffc400bc2947 */ /* 0x000fea000383ffff */
[----:B------:R-:W-:Y:S01]  /*91d0*/  IMAD.MOV.U32 R7, RZ, RZ, R11 ;  /* 0x000000ffff077224 */ /* 0x000fe200078e000b */
[----:B------:R-:W-:Y:S01]  /*91e0*/  UMOV UR46, UR56 ;  /* 0x00000038002e7c82 */ /* 0x000fe20008000000 */
[----:B------:R-:W-:Y:S01]  /*91f0*/  IMAD.MOV.U32 R4, RZ, RZ, R10 ;  /* 0x000000ffff047224 */ /* 0x000fe200078e000a */
[----:B------:R-:W-:-:S06]  /*9200*/  UMOV UR49, UR55 ;  /* 0x0000003700317c82 */ /* 0x000fcc0008000000 */
.L_x_11012:
        /* <DEDUP_REMOVED lines=26> */
.L_x_11031:
[----:B------:R-:W-:-:S11]  /*93b0*/  UISETP.NE.AND UP1, UPT, UR18, 0x1, UPT ;  /* 0x000000011200788c */ /* 0x000fd6000bf25270 */
[----:B------:R-:W-:Y:S02]  /*93c0*/  @UP1 ULDC.64 UR6, c[0x0][0x9e8] ;  /* 0x00027a0000061ab9 */ /* 0x000fe40000000a00 */
[----:B------:R-:W-:-:S04]  /*93d0*/  UIMAD.WIDE.U32 UR10, UR14, UR6, URZ ;  /* 0x000000060e0a72a5 */ /* 0x000fc8000f8e003f */
[----:B------:R-:W-:-:S12]  /*93e0*/  @UP1 USHF.R.U32.HI UR14, URZ, UR7, UR11 ;  /* 0x000000073f0e1299 */ /* 0x000fd8000801160b */
.L_x_11032:
[----:B------:R-:W-:-:S04]  /*93f0*/  UIMAD UR14, UR14, UR18, URZ ;  /* 0x000000120e0e72a4 */ /* 0x000fc8000f8e023f */
[----:B------:R-:W-:-:S04]  /*9400*/  UISETP.LT.AND UP1, UPT, UR15, UR14, UPT ;  /* 0x0000000e0f00728c */ /* 0x000fc8000bf21270 */
[----:B------:R-:W-:-:S12]  /*9410*/  USEL UR15, UR15, UR14, !UP1 ;  /* 0x0000000e0f0f7287 */ /* 0x000fd8000c800000 */
.L_x_11030:
        /* <DEDUP_REMOVED lines=14> */
.L_x_11042:
        /* <DEDUP_REMOVED lines=9> */
.L_x_11035:
[----:B------:R-:W-:Y:S01]  /*9590*/  ULEA UR6, UR46, UR42, 0x3 ;  /* 0x0000002a2e067291 */ /* 0x000fe2000f8e183f */
[----:B------:R-:W-:-:S05]  /*95a0*/  IMAD.U32 R4, RZ, RZ, UR49 ;  /* 0x00000031ff047e24 */ /* 0x000fca000f8e00ff */
[----:B------:R-:W-:-:S04]  /*95b0*/  SHF.L.U32 R4, R4, 0x1f, RZ ;  /* 0x0000001f04047819 */ /* 0x000fc800000006ff */
[----:B------:R1:W2:Y:S01]  /*95c0*/  SYNCS.PHASECHK.TRANS64.TRYWAIT P2, [UR6+0x2d830], R4 ;  /* 0x02d83004ff0075a7 */ /* 0x0002a20008040146 */
[----:B------:R-:W-:Y:S05]  /*95d0*/  @!P0 BRA `(.L_x_11036) ;  /* 0x0000000000048947 */ /* 0x000fea0003800000 */
[----:B------:R-:W-:Y:S01]  /*95e0*/  BPT.TRAP 0x1 ;  /* 0x000000040000795c */ /* 0x000fe20000300000 */
.L_x_11036:
[----:B--2---:R-:W-:Y:S05]  /*95f0*/  @P2 BRA `(.L_x_11034) ;  /* 0x0000000000082947 */ /* 0x004fea0003800000 */
[----:B------:R-:W2:Y:S02]  /*9600*/  SYNCS.PHASECHK.TRANS64.TRYWAIT P2, [UR6+0x2d830], R4 ;  /* 0x02d83004ff0075a7 */ /* 0x000ea40008040146 */
[----:B--2---:R-:W-:Y:S05]  /*9610*/  @!P2 BRA `(.L_x_11037) ;  /* 0x000000ec00c8a947 */ /* 0x004fea0003800000 */
.L_x_11034:
        /* <DEDUP_REMOVED lines=37> */
.L_x_11039:
[----:B------:R-:W-:Y:S01]  /*9870*/  ULEA UR6, UR53, UR42, 0x3 ;  /* 0x0000002a35067291 */ /* 0x000fe2000f8e183f */
[----:B------:R-:W-:-:S05]  /*9880*/  IMAD.U32 R4, RZ, RZ, UR28 ;  /* 0x0000001cff047e24 */ /* 0x000fca000f8e00ff */
[----:B------:R-:W-:-:S04]  /*9890*/  SHF.L.U32 R4, R4, 0x1f, RZ ;  /* 0x0000001f04047819 */ /* 0x000fc800000006ff */
[----:B------:R0:W1:Y:S01]  /*98a0*/  SYNCS.PHASECHK.TRANS64.TRYWAIT P2, [UR6+0x2d850], R4 ;  /* 0x02d85004ff0075a7 */ /* 0x0000620008040146 */
[----:B------:R-:W-:Y:S05]  /*98b0*/  @!P0 BRA `(.L_x_11040) ;  /* 0x0000000000048947 */ /* 0x000fea0003800000 */
[----:B------:R-:W-:Y:S01]  /*98c0*/  BPT.TRAP 0x1 ;  /* 0x000000040000795c */ /* 0x000fe20000300000 */
.L_x_11040:
[----:B-1----:R-:W-:Y:S05]  /*98d0*/  @P2 BRA `(.L_x_11038) ;  /* 0x0000000000082947 */ /* 0x002fea0003800000 */
[----:B------:R-:W1:Y:S02]  /*98e0*/  SYNCS.PHASECHK.TRANS64.TRYWAIT P2, [UR6+0x2d850], R4 ;  /* 0x02d85004ff0075a7 */ /* 0x000e640008040146 */
[----:B-1----:R-:W-:Y:S05]  /*98f0*/  @!P2 BRA `(.L_x_11041) ;  /* 0x000000ec0028a947 */ /* 0x002fea0003800000 */
.L_x_11038:
[----:B------:R-:W-:Y:S01]  /*9900*/  UIADD3 UR6, UR42, 0x400, URZ ;  /* 0x000004002a067890 */ /* 0x000fe2000fffe03f */
[----:B------:R-:W-:Y:S01]  /*9910*/  WARPGROUP.ARRIVE ;  /* 0x00000000000079c5 */ /* 0x000fe20000000000 */
[----:B------:R-:W-:Y:S01]  /*9920*/  UMOV UR29, 0x40000040 ;  /* 0x40000040001d7882 */ /* 0x000fe20000000000 */
[----:B------:R-:W-:Y:S01]  /*9930*/  UMOV UR31, 0x80000020 ;  /* 0x80000020001f7882 */ /* 0x000fe20000000000 */
[----:B------:R-:W-:Y:S01]  /*9940*/  USHF.R.U32.HI UR6, URZ, 0x4, UR6 ;  /* 0x000000043f067899 */ /* 0x000fe20008011606 */
[----:B-1----:R-:W-:Y:S01]  /*9950*/  FMUL.FTZ R7, R24, UR35 ;  /* 0x0000002318077c20 */ /* 0x002fe20008410000 */
        /* <DEDUP_REMOVED lines=84> */
[----:B0-----:R-:W-:-:S07]  /*9ea0*/  FMNMX.FTZ R4, R31, R4, !PT ;  /* 0x000000041f047209 */ /* 0x001fce0007810000 */
[----:B------:R-:W0:Y:S01]  /*9eb0*/  MUFU.TANH R37, R37 ;  /* 0x0000002500257308 */ /* 0x000e220000002400 */
[----:B---3--:R-:W-:-:S07]  /*9ec0*/  FMNMX.FTZ R4, R33, R4, !PT ;  /* 0x0000000421047209 */ /* 0x008fce0007810000 */
[----:B------:R-:W3:Y:S01]  /*9ed0*/  MUFU.TANH R38, R38 ;  /* 0x0000002600267308 */ /* 0x000ee20000002400 */
[----:B--2---:R-:W-:Y:S02]  /*9ee0*/  FMNMX.FTZ R4, R35, R4, !PT ;  /* 0x0000000423047209 */ /* 0x004fe40007810000 */
[----:B-1----:R-:W-:Y:S02]  /*9ef0*/  SHF.R.U32.HI R149, RZ, 0x7, R150 ;  /* 0x00000007ff957819 */ /* 0x002fe40000011696 */
[----:B------:R-:W-:-:S03]  /*9f00*/  ISETP.GE.U32.AND P2, PT, R150, 0x180, PT ;  /* 0x000001809600780c */ /* 0x000fc60003f46070 */
[----:B------:R-:W1:Y:S01]  /*9f10*/  MUFU.TANH R41, R41 ;  /* 0x0000002900297308 */ /* 0x000e620000002400 */
[----:B0-----:R-:W-:Y:S01]  /*9f20*/  FMNMX.FTZ R59, R37, R4, !PT ;  /* 0x00000004253b7209 */ /* 0x001fe20007810000 */
[----:B------:R-:W-:Y:S02]  /*9f30*/  WARPGROUP.DEPBAR.LE gsb0, 0x0 ;  /* 0x00008000000079c5 */ /* 0x000fe40000010000 */
[----:B------:R-:W-:-:S04]  /*9f40*/  WARPGROUP.ARRIVE ;  /* 0x00000000000079c5 */ /* 0x000fc80000000000 */
[----:B------:R-:W0:Y:S01]  /*9f50*/  MUFU.TANH R43, R43 ;  /* 0x0000002b002b7308 */ /* 0x000e220000002400 */
[----:B---3--:R-:W-:Y:S01]  /*9f60*/  FMNMX.FTZ R4, R38, R59, !PT ;  /* 0x0000003b26047209 */ /* 0x008fe20007810000 */
[----:B------:R-:W-:Y:S01]  /*9f70*/  FMUL.FTZ R59, R76, UR35 ;  /* 0x000000234c3b7c20 */ /* 0x000fe20008410000 */
[----:B------:R-:W-:Y:S01]  /*9f80*/  FMUL.FTZ R76, R87, UR35 ;  /* 0x00000023574c7c20 */ /* 0x000fe20008410000 */
[----:B------:R-:W-:Y:S01]  /*9f90*/  HGMMA.64x96x16.F32.BF16 R88, gdesc[UR28].tnspB, R88, gsb0 ;  /* 0x416000001c5879f0 */ /* 0x000fe20008001858 */
[----:B------:R-:W-:Y:S02]  /*9fa0*/  UIADD3 UR28, UR6, 0x4, URZ ;  /* 0x00000004061c7890 */ /* 0x000fe4000fffe03f */
[----:B------:R-:W-:Y:S01]  /*9fb0*/  UIADD3 UR30, UR7, 0x80, URZ ;  /* 0x00000080071e7890 */ /* 0x000fe2000fffe03f */
[----:B------:R-:W2:Y:S01]  /*9fc0*/  MUFU.TANH R45, R45 ;  /* 0x0000002d002d7308 */ /* 0x000ea20000002400 */
[----:B------:R-:W-:Y:S01]  /*9fd0*/  UMOV UR29, 0x40000040 ;  /* 0x40000040001d7882 */ /* 0x000fe20000000000 */
[----:B------:R-:W-:Y:S01]  /*9fe0*/  UMOV UR31, 0x80000020 ;  /* 0x80000020001f7882 */ /* 0x000fe20000000000 */
[----:B-1----:R-:W-:-:S05]  /*9ff0*/  FMNMX.FTZ R4, R41, R4, !PT ;  /* 0x0000000429047209 */ /* 0x002fca0007810000 */
        /* <DEDUP_REMOVED lines=24> */
[----:B------:R-:W-:Y:S01]  /*a180*/  FMUL.FTZ R65, R66, UR35 ;  /* 0x0000002342417c20 */ /* 0x000fe20008410000 */
[----:B------:R-:W-:Y:S01]  /*a190*/  FMUL.FTZ R66, R67, UR35 ;  /* 0x0000002343427c20 */ /* 0x000fe20008410000 */
[----:B------:R-:W-:Y:S01]  /*a1a0*/  FMUL.FTZ R67, R70, UR35 ;  /* 0x0000002346437c20 */ /* 0x000fe20008410000 */
[----:B------:R-:W-:Y:S01]  /*a1b0*/  FMUL.FTZ R70, R75, UR35 ;  /* 0x000000234b467c20 */ /* 0x000fe20008410000 */
[----:B------:R-:W-:Y:S02]  /*a1c0*/  FMUL.FTZ R75, R86, UR35 ;  /* 0x00000023564b7c20 */ /* 0x000fe40008410000 */
[----:B------:R-:W2:Y:S01]  /*a1d0*/  MUFU.TANH R61, R61 ;  /* 0x0000003d003d7308 */ /* 0x000ea20000002400 */
[----:B-1----:R-:W-:Y:S01]  /*a1e0*/  FMNMX.FTZ R69, R59, R4, !PT ;  /* 0x000000043b457209 */ /* 0x002fe20007810000 */
[----:B------:R-:W-:-:S02]  /*a1f0*/  WARPGROUP.DEPBAR.LE gsb0, 0x0 ;  /* 0x00008000000079c5 */ /* 0x000fc40000010000 */
        /* <DEDUP_REMOVED lines=13> */
[----:B0-----:R-:W-:Y:S01]  /*a2d0*/  FMNMX.FTZ R4, R64, R69, !PT ;  /* 0x0000004540047209 */ /* 0x001fe20007810000 */
[----:B------:R-:W-:Y:S01]  /*a2e0*/  FMUL.FTZ R69, R74, UR35 ;  /* 0x000000234a457c20 */ /* 0x000fe20008410000 */
[----:B------:R-:W-:-:S05]  /*a2f0*/  FMUL.FTZ R74, R83, UR35 ;  /* 0x00000023534a7c20 */ /* 0x000fca0008410000 */
[----:B------:R-:W0:Y:S01]  /*a300*/  MUFU.TANH R10, R10 ;  /* 0x0000000a000a7308 */ /* 0x000e220000002400 */
[----:B--2---:R-:W-:-:S05]  /*a310*/  FMNMX.FTZ R4, R63, R4, !PT ;  /* 0x000000043f047209 */ /* 0x004fca0007810000 */
[----:B------:R-:W2:Y:S02]  /*a320*/  SHFL.BFLY PT, R73, R4, 0x2, 0x1f ;  /* 0x0c401f0004497f89 */ /* 0x000ea400000e0000 */
[----:B------:R-:W3:Y:S08]  /*a330*/  MUFU.TANH R13, R13 ;  /* 0x0000000d000d7308 */ /* 0x000ef00000002400 */
[----:B------:R-:W4:Y:S08]  /*a340*/  MUFU.TANH R14, R14 ;  /* 0x0000000e000e7308 */ /* 0x000f300000002400 */
[----:B------:R-:W5:Y:S01]  /*a350*/  MUFU.TANH R20, R20 ;  /* 0x0000001400147308 */ /* 0x000f620000002400 */
[----:B--2---:R-:W-:Y:S01]  /*a360*/  FMNMX.FTZ R77, R4, R73, !PT ;  /* 0x00000049044d7209 */ /* 0x004fe20007810000 */
[----:B------:R-:W-:-:S06]  /*a370*/  FMUL.FTZ R73, R82, UR35 ;  /* 0x0000002352497c20 */ /* 0x000fcc0008410000 */
[----:B------:R-:W2:Y:S01]  /*a380*/  MUFU.TANH R24, R24 ;  /* 0x0000001800187308 */ /* 0x000ea20000002400 */
[----:B------:R-:W1:Y:S07]  /*a390*/  SHFL.BFLY PT, R4, R77, 0x1, 0x1f ;  /* 0x0c201f004d047f89 */ /* 0x000e6e00000e0000 */
[----:B------:R-:W2:Y:S08]  /*a3a0*/  MUFU.TANH R26, R26 ;  /* 0x0000001a001a7308 */ /* 0x000eb00000002400 */
[----:B------:R-:W2:Y:S08]  /*a3b0*/  MUFU.TANH R28, R28 ;  /* 0x0000001c001c7308 */ /* 0x000eb00000002400 */
[----:B------:R-:W2:Y:S01]  /*a3c0*/  MUFU.TANH R30, R30 ;  /* 0x0000001e001e7308 */ /* 0x000ea20000002400 */
[----:B-1----:R-:W-:-:S05]  /*a3d0*/  FMNMX.FTZ R4, R77, R4, !PT ;  /* 0x000000044d047209 */ /* 0x002fca0007810000 */
[C---:B------:R-:W-:Y:S02]  /*a3e0*/  FMUL.FTZ R78, R4.reuse, UR34 ;  /* 0x00000022044e7c20 */ /* 0x040fe40008410000 */
[----:B------:R-:W1:Y:S01]  /*a3f0*/  MUFU.TANH R32, R32 ;  /* 0x0000002000207308 */ /* 0x000e620000002400 */
[----:B------:R-:W-:Y:S01]  /*a400*/  FADD.FTZ R5, -R4, R5 ;  /* 0x0000000504057221 */ /* 0x000fe20000010100 */
[--C-:B------:R-:W-:Y:S01]  /*a410*/  FFMA.FTZ R77, R7, UR34, -R78.reuse ;  /* 0x00000022074d7c23 */ /* 0x100fe2000801084e */
[----:B------:R-:W-:Y:S02]  /*a420*/  FMNMX.FTZ R7, R8, R6, !PT ;  /* 0x0000000608077209 */ /* 0x000fe40007810000 */
[----:B------:R-:W-:Y:S01]  /*a430*/  FMUL.FTZ R5, R5, UR34 ;  /* 0x0000002205057c20 */ /* 0x000fe20008410000 */
[----:B------:R-:W-:Y:S02]  /*a440*/  WARPGROUP.DEPBAR.LE gsb0, 0x0 ;  /* 0x00008000000079c5 */ /* 0x000fe40000010000 */
[----:B------:R-:W-:Y:S01]  /*a450*/  WARPGROUP.ARRIVE ;  /* 0x00000000000079c5 */ /* 0x000fe20000000000 */
[----:B0-----:R-:W-:Y:S01]  /*a460*/  FMNMX.FTZ R80, R10, R7, !PT ;  /* 0x000000070a507209 */ /* 0x001fe20007810000 */
[----:B------:R-:W0:Y:S01]  /*a470*/  MUFU.TANH R34, R34 ;  /* 0x0000002200227308 */ /* 0x000e220000002400 */
        /* <DEDUP_REMOVED lines=31> */
[----:B-1----:R-:W-:Y:S01]  /*a670*/  FMNMX.FTZ R7, R32, R7, !PT ;  /* 0x0000000720077209 */ /* 0x002fe20007810000 */
[--C-:B------:R-:W-:Y:S01]  /*a680*/  FFMA.FTZ R46, R46, UR34, -R78.reuse ;  /* 0x000000222e2e7c23 */ /* 0x100fe2000801084e */
[--C-:B------:R-:W-:Y:S01]  /*a690*/  FFMA.FTZ R49, R49, UR34, -R78.reuse ;  /* 0x0000002231317c23 */ /* 0x100fe2000801084e */
[----:B------:R-:W1:Y:S01]  /*a6a0*/  MUFU.TANH R42, R42 ;  /* 0x0000002a002a7308 */ /* 0x000e620000002400 */
[----:B0-----:R-:W-:Y:S01]  /*a6b0*/  FMNMX.FTZ R7, R34, R7, !PT ;  /* 0x0000000722077209 */ /* 0x001fe20007810000 */
[--C-:B------:R-:W-:Y:S01]  /*a6c0*/  FFMA.FTZ R50, R50, UR34, -R78.reuse ;  /* 0x0000002232327c23 */ /* 0x100fe2000801084e */
[--C-:B------:R-:W-:Y:S01]  /*a6d0*/  FFMA.FTZ R53, R53, UR34, -R78.reuse ;  /* 0x0000002235357c23 */ /* 0x100fe2000801084e */
[--C-:B------:R-:W-:Y:S01]  /*a6e0*/  FFMA.FTZ R54, R54, UR34, -R78.reuse ;  /* 0x0000002236367c23 */ /* 0x100fe2000801084e */
[----:B---3--:R-:W-:Y:S01]  /*a6f0*/  FMNMX.FTZ R80, R36, R7, !PT ;  /* 0x0000000724507209 */ /* 0x008fe20007810000 */
[--C-:B------:R-:W-:Y:S01]  /*a700*/  FFMA.FTZ R55, R55, UR34, -R78.reuse ;  /* 0x0000002237377c23 */ /* 0x100fe2000801084e */
[--C-:B------:R-:W-:Y:S01]  /*a710*/  FFMA.FTZ R56, R56, UR34, -R78.reuse ;  /* 0x0000002238387c23 */ /* 0x100fe2000801084e */
[----:B------:R-:W0:Y:S01]  /*a720*/  MUFU.TANH R44, R44 ;  /* 0x0000002c002c7308 */ /* 0x000e220000002400 */
        /* <DEDUP_REMOVED lines=8> */
[----:B-1----:R-:W-:Y:S01]  /*a7b0*/  FMNMX.FTZ R7, R42, R7, !PT ;  /* 0x000000072a077209 */ /* 0x002fe20007810000 */
[--C-:B------:R-:W-:Y:S01]  /*a7c0*/  FFMA.FTZ R62, R62, UR34, -R78.reuse ;  /* 0x000000223e3e7c23 */ /* 0x100fe2000801084e */
[--C-:B------:R-:W-:Y:S01]  /*a7d0*/  FFMA.FTZ R64, R64, UR34, -R78.reuse ;  /* 0x0000002240407c23 */ /* 0x100fe2000801084e */
[----:B------:R-:W-:-:S04]  /*a7e0*/  FFMA.FTZ R63, R63, UR34, -R78 ;  /* 0x000000223f3f7c23 */ /* 0x000fc8000801084e */
        /* <DEDUP_REMOVED lines=18> */
[----:B--2---:R-:W-:Y:S01]  /*a910*/  FMNMX.FTZ R7, R67, R80, !PT ;  /* 0x0000005043077209 */ /* 0x004fe20007810000 */
        /* <DEDUP_REMOVED lines=18> */
[----:B------:R-:W-:Y:S01]  /*aa40*/  MUFU.EX2 R5, R5 ;  /* 0x0000000500057308 */ /* 0x000fe20000000800 */
[----:B0-----:R-:W-:-:S07]  /*aa50*/  FMNMX.FTZ R7, R75, R80, !PT ;  /* 0x000000504b077209 */ /* 0x001fce0007810000 */
[----:B------:R-:W-:Y:S01]  /*aa60*/  MUFU.EX2 R77, R77 ;  /* 0x0000004d004d7308 */ /* 0x000fe20000000800 */
[----:B--2---:R-:W-:-:S05]  /*aa70*/  FMNMX.FTZ R7, R76, R7, !PT ;  /* 0x000000074c077209 */ /* 0x004fca0007810000 */
[----:B------:R-:W0:Y:S02]  /*aa80*/  SHFL.BFLY PT, R80, R7, 0x2, 0x1f ;  /* 0x0c401f0007507f89 */ /* 0x000e2400000e0000 */
[----:B------:R-:W-:Y:S08]  /*aa90*/  MUFU.EX2 R9, R9 ;  /* 0x0000000900097308 */ /* 0x000ff00000000800 */
[----:B------:R-:W-:Y:S08]  /*aaa0*/  MUFU.EX2 R11, R11 ;  /* 0x0000000b000b7308 */ /* 0x000ff00000000800 */
[----:B------:R-:W-:Y:S01]  /*aab0*/  MUFU.EX2 R12, R12 ;  /* 0x0000000c000c7308 */ /* 0x000fe20000000800 */
[----:B------:R-:W-:-:S02]  /*aac0*/  WARPGROUP.DEPBAR.LE gsb0, 0x0 ;  /* 0x00008000000079c5 */ /* 0x000fc40000010000 */
[----:B------:R-:W-:Y:S01]  /*aad0*/  WARPGROUP.ARRIVE ;  /* 0x00000000000079c5 */ /* 0x000fe20000000000 */
[----:B0-----:R-:W-:-:S04]  /*aae0*/  FMNMX.FTZ R80, R7, R80, !PT ;  /* 0x0000005007507209 */ /* 0x001fc80007810000 */
[----:B------:R-:W-:Y:S01]  /*aaf0*/  MUFU.EX2 R15, R15 ;  /* 0x0000000f000f7308 */ /* 0x000fe20000000800 */
[----:B------:R-:W-:Y:S01]  /*ab00*/  HGMMA.64x96x16.F32.BF16 R88, gdesc[UR28].tnspB, R88, gsb0 ;  /* 0x416000001c5879f0 */ /* 0x000fe20008001858 */
[----:B------:R-:W-:Y:S01]  /*ab10*/  UIADD3 UR28, UR6, 0x604, URZ ;  /* 0x00000604061c7890 */ /* 0x000fe2000fffe03f */
[----:B------:R-:W0:Y:S01]  /*ab20*/  SHFL.BFLY PT, R7, R80, 0x1, 0x1f ;  /* 0x0c201f0050077f89 */ /* 0x000e2200000e0000 */
[----:B------:R-:W-:Y:S01]  /*ab30*/  UIADD3 UR30, UR7, 0x180, URZ ;  /* 0x00000180071e7890 */ /* 0x000fe2000fffe03f */
[----:B------:R-:W-:Y:S01]  /*ab40*/  UMOV UR29, 0x40000040 ;  /* 0x40000040001d7882 */ /* 0x000fe20000000000 */
[----:B------:R-:W-:Y:S02]  /*ab50*/  UMOV UR31, 0x80000020 ;  /* 0x80000020001f7882 */ /* 0x000fe40000000000 */
        /* <DEDUP_REMOVED lines=8> */
[----:B------:R-:W-:Y:S01]  /*abe0*/  FMUL.FTZ R6, R6, UR34 ;  /* 0x0000002206067c20 */ /* 0x000fe20008410000 */
[--C-:B------:R-:W-:Y:S01]  /*abf0*/  FFMA.FTZ R78, R8, UR34, -R81.reuse ;  /* 0x00000022084e7c23 */ /* 0x100fe20008010851 */
[----:B------:R-:W-:Y:S02]  /*ac00*/  IMAD.U32 R10, RZ, RZ, UR46 ;  /* 0x0000002eff0a7e24 */ /* 0x000fe4000f8e00ff */
[----:B------:R-:W-:Y:S01]  /*ac10*/  FFMA.FTZ R82, R24, UR34, -R81 ;  /* 0x0000002218527c23 */ /* 0x000fe20008010851 */
[----:B------:R-:W-:-:S02]  /*ac20*/  VIADD R8, R149, 0x9 ;  /* 0x0000000995087836 */ /* 0x000fc40000000000 */
[--C-:B------:R-:W-:Y:S01]  /*ac30*/  FFMA.FTZ R24, R26, UR34, -R81.reuse ;  /* 0x000000221a187c23 */ /* 0x100fe20008010851 */
[----:B------:R-:W-:Y:S01]  /*ac40*/  MUFU.EX2 R6, R6 ;  /* 0x0000000600067308 */ /* 0x000fe20000000800 */
[----:B------:R-:W-:Y:S01]  /*ac50*/  @!P1 LEA R10, R10, UR42, 0x3 ;  /* 0x0000002a0a0a9c11 */ /* 0x000fe2000f8e18ff */
[--C-:B------:R-:W-:Y:S01]  /*ac60*/  FFMA.FTZ R26, R30, UR34, -R81.reuse ;  /* 0x000000221e1a7c23 */ /* 0x100fe20008010851 */
        /* <DEDUP_REMOVED lines=9> */
[--C-:B------:R-:W-:Y:S01]  /*ad00*/  FFMA.FTZ R34, R36, UR34, -R81.reuse ;  /* 0x0000002224227c23 */ /* 0x100fe20008010851 */
[--C-:B------:R-:W-:Y:S01]  /*ad10*/  FFMA.FTZ R36, R40, UR34, -R81.reuse ;  /* 0x0000002228247c23 */ /* 0x100fe20008010851 */
[----:B------:R-:W-:Y:S01]  /*ad20*/  IMAD.U32 R40, RZ, RZ, UR53 ;  /* 0x00000035ff287e24 */ /* 0x000fe2000f8e00ff */
[----:B------:R-:W-:Y:S01]  /*ad30*/  @!P1 PRMT R8, RZ, 0x654, R8 ;  /* 0x00000654ff089816 */ /* 0x000fe20000000008 */
[----:B------:R-:W1:Y:S01]  /*ad40*/  MUFU.EX2 R79, R79 ;  /* 0x0000004f004f7308 */ /* 0x000e620000000800 */
[--C-:B------:R-:W-:Y:S01]  /*ad50*/  FFMA.FTZ R13, R20, UR34, -R81.reuse ;  /* 0x00000022140d7c23 */ /* 0x100fe20008010851 */
[--C-:B------:R-:W-:Y:S01]  /*ad60*/  FFMA.FTZ R83, R28, UR34, -R81.reuse ;  /* 0x000000221c537c23 */ /* 0x100fe20008010851 */
[----:B------:R-:W-:Y:S01]  /*ad70*/  @!P1 LEA R40, R40, UR42, 0x3 ;  /* 0x0000002a28289c11 */ /* 0x000fe2000f8e18ff */
[--C-:B------:R-:W-:Y:S01]  /*ad80*/  FFMA.FTZ R65, R65, UR34, -R81.reuse ;  /* 0x0000002241417c23 */ /* 0x100fe20008010851 */
[--C-:B------:R-:W-:Y:S01]  /*ad90*/  FFMA.FTZ R28, R42, UR34, -R81.reuse ;  /* 0x000000222a1c7c23 */ /* 0x100fe20008010851 */
[--C-:B------:R-:W-:Y:S01]  /*ada0*/  FFMA.FTZ R20, R47, UR34, -R81.reuse ;  /* 0x000000222f147c23 */ /* 0x100fe20008010851 */
[----:B------:R-:W-:Y:S01]  /*adb0*/  FFMA.FTZ R42, R51, UR34, -R81 ;  /* 0x00000022332a7c23 */ /* 0x000fe20008010851 */
[----:B------:R-:W2:Y:S01]  /*adc0*/  MUFU.EX2 R80, R80 ;  /* 0x0000005000507308 */ /* 0x000ea20000000800 */
[----:B0-----:R-:W-:Y:S01]  /*add0*/  FFMA.FTZ R2, R6, R2, R78 ;  /* 0x0000000206027223 */ /* 0x001fe2000001004e */
[----:B------:R-:W-:-:S02]  /*ade0*/  @!P1 VIADD R10, R40, 0x2d860 ;  /* 0x0002d860280a9836 */ /* 0x000fc40000000000 */
[--C-:B------:R-:W-:Y:S01]  /*adf0*/  FFMA.FTZ R40, R48, UR34, -R81.reuse ;  /* 0x0000002230287c23 */ /* 0x100fe20008010851 */
[--C-:B------:R-:W-:Y:S01]  /*ae00*/  FFMA.FTZ R52, R52, UR34, -R81.reuse ;  /* 0x0000002234347c23 */ /* 0x100fe20008010851 */
[--C-:B------:R-:W-:Y:S01]  /*ae10*/  FFMA.FTZ R47, R66, UR34, -R81.reuse ;  /* 0x00000022422f7c23 */ /* 0x100fe20008010851 */
[--C-:B------:R-:W-:Y:S01]  /*ae20*/  FFMA.FTZ R51, R68, UR34, -R81.reuse ;  /* 0x0000002244337c23 */ /* 0x100fe20008010851 */
[----:B------:R-:W-:Y:S01]  /*ae30*/  @!P1 PRMT R10, RZ, 0x654, R10 ;  /* 0x00000654ff0a9816 */ /* 0x000fe2000000000a */
        /* <DEDUP_REMOVED lines=9> */
[----:B------:R-:W-:Y:S01]  /*aed0*/  FFMA.FTZ R76, R76, UR34, -R81 ;  /* 0x000000224c4c7c23 */ /* 0x000fe20008010851 */
[C---:B------:R-:W-:Y:S01]  /*aee0*/  ISETP.GT.AND P2, PT, R0.reuse, UR52, PT ;  /* 0x0000003400007c0c */ /* 0x040fe2000bf44270 */
[----:B------:R-:W-:Y:S01]  /*aef0*/  UMOV UR53, UR46 ;  /* 0x0000002e00357c82 */ /* 0x000fe20008000000 */
[----:B------:R-:W-:-:S04]  /*af00*/  VIADD R0, R0, 0xffffffff ;  /* 0xffffffff00007836 */ /* 0x000fc80000000000 */
[----:B------:R-:W4:Y:S08]  /*af10*/  MUFU.EX2 R82, R82 ;  /* 0x0000005200527308 */ /* 0x000f300000000800 */
[----:B------:R-:W5:Y:S01]  /*af20*/  MUFU.EX2 R24, R24 ;  /* 0x0000001800187308 */ /* 0x000f620000000800 */
[----:B------:R-:W-:Y:S02]  /*af30*/  WARPGROUP.DEPBAR.LE gsb0, 0x0 ;  /* 0x00008000000079c5 */ /* 0x000fe40000010000 */
[----:B------:R-:W-:-:S05]  /*af40*/  WARPGROUP.ARRIVE ;  /* 0x00000000000079c5 */ /* 0x000fca0000000000 */
[----:B------:R-:W5:Y:S01]  /*af50*/  MUFU.EX2 R83, R83 ;  /* 0x0000005300537308 */ /* 0x000f620000000800 */
[----:B------:R-:W-:Y:S01]  /*af60*/  HGMMA.64x96x16.F32.BF16 R88, gdesc[UR28].tnspB, R88, gsb0 ;  /* 0x416000001c5879f0 */ /* 0x000fe20008001858 */
[----:B------:R-:W-:Y:S02]  /*af70*/  UIADD3 UR28, UR6, 0x606, URZ ;  /* 0x00000606061c7890 */ /* 0x000fe4000fffe03f */
[----:B------:R-:W-:-:S04]  /*af80*/  UIADD3 UR30, UR7, 0x1c0, URZ ;  /* 0x000001c0071e7890 */ /* 0x000fc8000fffe03f */
[----:B------:R-:W5:Y:S01]  /*af90*/  MUFU.EX2 R26, R26 ;  /* 0x0000001a001a7308 */ /* 0x000f620000000800 */
[----:B------:R-:W-:Y:S01]  /*afa0*/  UMOV UR29, 0x40000040 ;  /* 0x40000040001d7882 */ /* 0x000fe20000000000 */
[----:B------:R-:W-:-:S06]  /*afb0*/  UMOV UR31, 0x80000020 ;  /* 0x80000020001f7882 */ /* 0x000fcc0000000000 */
[----:B------:R-:W-:Y:S08]  /*afc0*/  MUFU.EX2 R31, R31 ;  /* 0x0000001f001f7308 */ /* 0x000ff00000000800 */
[----:B------:R-:W5:Y:S08]  /*afd0*/  MUFU.EX2 R84, R84 ;  /* 0x0000005400547308 */ /* 0x000f700000000800 */
        /* <DEDUP_REMOVED lines=9> */
[----:B------:R-:W5:Y:S01]  /*b070*/  MUFU.EX2 R28, R28 ;  /* 0x0000001c001c7308 */ /* 0x000f620000000800 */
[----:B------:R-:W-:-:S02]  /*b080*/  WARPGROUP.DEPBAR.LE gsb0, 0x0 ;  /* 0x00008000000079c5 */ /* 0x000fc40000010000 */
[----:B------:R-:W-:-:S05]  /*b090*/  WARPGROUP.ARRIVE ;  /* 0x00000000000079c5 */ /* 0x000fca0000000000 */
[----:B------:R-:W-:Y:S01]  /*b0a0*/  MUFU.EX2 R43, R43 ;  /* 0x0000002b002b7308 */ /* 0x000fe20000000800 */
[----:B------:R-:W-:Y:S01]  /*b0b0*/  HGMMA.64x96x16.F32.BF16 R88, gdesc[UR28].tnspB, R88, gsb0 ;  /* 0x416000001c5879f0 */ /* 0x000fe20008001858 */
[----:B------:R-:W-:-:S06]  /*b0c0*/  UMOV UR28, UR49 ;  /* 0x00000031001c7c82 */ /* 0x000fcc0008000000 */
[----:B------:R-:W5:Y:S08]  /*b0d0*/  MUFU.EX2 R39, R39 ;  /* 0x0000002700277308 */ /* 0x000f700000000800 */
[----:B------:R-:W-:Y:S08]  /*b0e0*/  MUFU.EX2 R45, R45 ;  /* 0x0000002d002d7308 */ /* 0x000ff00000000800 */
[----:B------:R-:W5:Y:S08]  /*b0f0*/  MUFU.EX2 R20, R20 ;  /* 0x0000001400147308 */ /* 0x000f700000000800 */
[----:B------:R-:W-:Y:S08]  /*b100*/  MUFU.EX2 R46, R46 ;  /* 0x0000002e002e7308 */ /* 0x000ff00000000800 */
[----:B------:R-:W5:Y:S08]  /*b110*/  MUFU.EX2 R40, R40 ;  /* 0x0000002800287308 */ /* 0x000f700000000800 */
[----:B------:R-:W5:Y:S08]  /*b120*/  MUFU.EX2 R49, R49 ;  /* 0x0000003100317308 */ /* 0x000f700000000800 */
[----:B------:R-:W5:Y:S08]  /*b130*/  MUFU.EX2 R42, R42 ;  /* 0x0000002a002a7308 */ /* 0x000f700000000800 */
[----:B------:R-:W5:Y:S08]  /*b140*/  MUFU.EX2 R50, R50 ;  /* 0x0000003200327308 */ /* 0x000f700000000800 */
        /* <DEDUP_REMOVED lines=8> */
[----:B-1----:R-:W-:Y:S01]  /*b1d0*/  FFMA.FTZ R44, R67, UR34, -R81 ;  /* 0x00000022432c7c23 */ /* 0x002fe20008010851 */
[----:B------:R-:W-:Y:S01]  /*b1e0*/  FADD.FTZ R67, R79, R2 ;  /* 0x000000024f437221 */ /* 0x000fe20000010000 */
[-C--:B------:R-:W-:Y:S01]  /*b1f0*/  FMUL.FTZ R88, R88, R5.reuse ;  /* 0x0000000558587220 */ /* 0x080fe20000410000 */
[-C--:B------:R-:W-:Y:S01]  /*b200*/  FMUL.FTZ R89, R89, R5.reuse ;  /* 0x0000000559597220 */ /* 0x080fe20000410000 */
[----:B------:R-:W-:Y:S01]  /*b210*/  FMUL.FTZ R92, R92, R5 ;  /* 0x000000055c5c7220 */ /* 0x000fe20000410000 */
[----:B--2---:R-:W-:Y:S01]  /*b220*/  FADD.FTZ R67, R80, R67 ;  /* 0x0000004350437221 */ /* 0x004fe20000010000 */
[----:B0-----:R-:W-:Y:S01]  /*b230*/  FFMA.FTZ R8, R5, R3, R77 ;  /* 0x0000000305087223 */ /* 0x001fe2000001004d */
[----:B------:R0:W-:Y:S01]  /*b240*/  @!P1 SYNCS.ARRIVE.TRANS64.RED.A1T0 RZ, [R10+URZ], RZ ;  /* 0x000000ff0aff99a7 */ /* 0x0001e2000810043f */
[----:B------:R1:W-:Y:S01]  /*b250*/  MUFU.EX2 R2, R65 ;  /* 0x0000004100027308 */ /* 0x0003e20000000800 */
[-C--:B------:R-:W-:Y:S01]  /*b260*/  FMUL.FTZ R93, R93, R5.reuse ;  /* 0x000000055d5d7220 */ /* 0x080fe20000410000 */
[----:B------:R-:W-:Y:S01]  /*b270*/  FADD.FTZ R8, R9, R8 ;  /* 0x0000000809087221 */ /* 0x000fe20000010000 */
[-C--:B------:R-:W-:Y:S01]  /*b280*/  FMUL.FTZ R96, R96, R5.reuse ;  /* 0x0000000560607220 */ /* 0x080fe20000410000 */
[-C--:B------:R-:W-:Y:S01]  /*b290*/  FMUL.FTZ R97, R97, R5.reuse ;  /* 0x0000000561617220 */ /* 0x080fe20000410000 */
[-C--:B------:R-:W-:Y:S01]  /*b2a0*/  FMUL.FTZ R100, R100, R5.reuse ;  /* 0x0000000564647220 */ /* 0x080fe20000410000 */
[----:B------:R-:W-:Y:S01]  /*b2b0*/  FADD.FTZ R85, R11, R8 ;  /* 0x000000080b557221 */ /* 0x000fe20000010000 */
[----:B0-----:R-:W-:Y:S01]  /*b2c0*/  FADD.FTZ R10, R14, R67 ;  /* 0x000000430e0a7221 */ /* 0x001fe20000010000 */
[----:B------:R0:W2:Y:S01]  /*b2d0*/  MUFU.EX2 R3, R52 ;  /* 0x0000003400037308 */ /* 0x0000a20000000800 */
[----:B------:R-:W-:Y:S01]  /*b2e0*/  FMUL.FTZ R101, R101, R5 ;  /* 0x0000000565657220 */ /* 0x000fe20000410000 */
[----:B------:R-:W-:Y:S01]  /*b2f0*/  FADD.FTZ R8, R12, R85 ;  /* 0x000000550c087221 */ /* 0x000fe20000010000 */
[----:B---3--:R-:W-:Y:S01]  /*b300*/  FADD.FTZ R67, R13, R10 ;  /* 0x0000000a0d437221 */ /* 0x008fe20000010000 */
[----:B----4-:R-:W-:Y:S01]  /*b310*/  F2FP.BF16.F32.PACK_AB R13, R82, R13 ;  /* 0x0000000d520d723e */ /* 0x010fe200000010ff */
[-C--:B------:R-:W-:Y:S01]  /*b320*/  FMUL.FTZ R104, R104, R5.reuse ;  /* 0x0000000568687220 */ /* 0x080fe20000410000 */
[----:B------:R-:W-:Y:S01]  /*b330*/  FADD.FTZ R8, R15, R8 ;  /* 0x000000080f087221 */ /* 0x000fe20000010000 */
[----:B------:R-:W-:Y:S01]  /*b340*/  FADD.FTZ R67, R82, R67 ;  /* 0x0000004352437221 */ /* 0x000fe20000010000 */
[----:B------:R-:W3:Y:S01]  /*b350*/  MUFU.EX2 R44, R44 ;  /* 0x0000002c002c7308 */ /* 0x000ee20000000800 */
[-C--:B------:R-:W-:Y:S01]  /*b360*/  FMUL.FTZ R105, R105, R5.reuse ;  /* 0x0000000569697220 */ /* 0x080fe20000410000 */
[----:B------:R-:W-:Y:S01]  /*b370*/  FADD.FTZ R8, R21, R8 ;  /* 0x0000000815087221 */ /* 0x000fe20000010000 */
[----:B-----5:R-:W-:Y:S01]  /*b380*/  FADD.FTZ R10, R24, R67 ;  /* 0x00000043180a7221 */ /* 0x020fe20000010000 */
[-C--:B------:R-:W-:Y:S01]  /*b390*/  FMUL.FTZ R108, R108, R5.reuse ;  /* 0x000000056c6c7220 */ /* 0x080fe20000410000 */
[----:B------:R-:W-:Y:S01]  /*b3a0*/  FMUL.FTZ R109, R109, R5 ;  /* 0x000000056d6d7220 */ /* 0x000fe20000410000 */
[----:B------:R-:W-:Y:S01]  /*b3b0*/  FADD.FTZ R8, R25, R8 ;  /* 0x0000000819087221 */ /* 0x000fe20000010000 */
[----:B-1----:R-:W-:Y:S01]  /*b3c0*/  FADD.FTZ R65, R83, R10 ;  /* 0x0000000a53417221 */ /* 0x002fe20000010000 */
        /* <DEDUP_REMOVED lines=9> */
[----:B------:R-:W4:Y:S01]  /*b460*/  MUFU.EX2 R57, R57 ;  /* 0x0000003900397308 */ /* 0x000f220000000800 */
[C---:B------:R-:W-:Y:S01]  /*b470*/  FADD.FTZ R48, R31.reuse, R48 ;  /* 0x000000301f307221 */ /* 0x040fe20000010000 */
[----:B------:R-:W-:Y:S01]  /*b480*/  FADD.FTZ R65, R32, R65 ;  /* 0x0000004120417221 */ /* 0x000fe20000010000 */
[----:B------:R-:W-:Y:S01]  /*b490*/  F2FP.BF16.F32.PACK_AB R24, R31, R29 ;  /* 0x0000001d1f18723e */ /* 0x000fe200000010ff */
[----:B------:R-:W-:Y:S01]  /*b4a0*/  FMUL.FTZ R113, R113, R5 ;  /* 0x0000000571717220 */ /* 0x000fe20000410000 */
[----:B------:R-:W-:Y:S01]  /*b4b0*/  FADD.FTZ R48, R33, R48 ;  /* 0x0000003021307221 */ /* 0x000fe20000010000 */
[----:B------:R-:W-:Y:S01]  /*b4c0*/  FADD.FTZ R65, R34, R65 ;  /* 0x0000004122417221 */ /* 0x000fe20000010000 */
[----:B------:R-:W-:Y:S01]  /*b4d0*/  F2FP.BF16.F32.PACK_AB R11, R14, R80 ;  /* 0x000000500e0b723e */ /* 0x000fe200000010ff */
[----:B------:R-:W5:Y:S01]  /*b4e0*/  MUFU.EX2 R69, R69 ;  /* 0x0000004500457308 */ /* 0x000f620000000800 */
[----:B------:R-:W-:Y:S01]  /*b4f0*/  FADD.FTZ R48, R35, R48 ;  /* 0x0000003023307221 */ /* 0x000fe20000010000 */
        /* <DEDUP_REMOVED lines=8> */
[----:B0-----:R-:W-:Y:S01]  /*b580*/  FADD.FTZ R52, R28, R65 ;  /* 0x000000411c347221 */ /* 0x001fe20000010000 */
[----:B------:R-:W-:Y:S01]  /*b590*/  F2FP.BF16.F32.PACK_AB R8, R9, R77 ;  /* 0x0000004d0908723e */ /* 0x000fe200000010ff */
[----:B------:R-:W-:Y:S01]  /*b5a0*/  FMUL.FTZ R117, R117, R5 ;  /* 0x0000000575757220 */ /* 0x000fe20000410000 */
[----:B------:R-:W-:Y:S01]  /*b5b0*/  FADD.FTZ R48, R41, R48 ;  /* 0x0000003029307221 */ /* 0x000fe20000010000 */
[----:B------:R-:W-:Y:S01]  /*b5c0*/  FADD.FTZ R21, R39, R52 ;  /* 0x0000003427157221 */ /* 0x000fe20000010000 */
[----:B------:R-:W-:Y:S01]  /*b5d0*/  F2FP.BF16.F32.PACK_AB R9, R79, R78 ;  /* 0x0000004e4f09723e */ /* 0x000fe200000010ff */
[----:B------:R-:W0:Y:S01]  /*b5e0*/  MUFU.EX2 R70, R70 ;  /* 0x0000004600467308 */ /* 0x000e220000000800 */
[----:B------:R-:W-:Y:S01]  /*b5f0*/  FADD.FTZ R48, R43, R48 ;  /* 0x000000302b307221 */ /* 0x000fe20000010000 */
[----:B------:R-:W-:Y:S01]  /*b600*/  FADD.FTZ R21, R20, R21 ;  /* 0x0000001514157221 */ /* 0x000fe20000010000 */
[----:B------:R-:W-:Y:S01]  /*b610*/  F2FP.BF16.F32.PACK_AB R25, R84, R26 ;  /* 0x0000001a5419723e */ /* 0x000fe200000010ff */
[----:B------:R2:W-:Y:S01]  /*b620*/  STSM.16.M88.4 [R17+0x21800], R8 ;  /* 0x0218000811007844 */ /* 0x0005e20000000200 */
[----:B------:R-:W-:Y:S01]  /*b630*/  FADD.FTZ R29, R45, R48 ;  /* 0x000000302d1d7221 */ /* 0x000fe20000010000 */
[----:B------:R-:W-:Y:S01]  /*b640*/  FADD.FTZ R21, R40, R21 ;  /* 0x0000001528157221 */ /* 0x000fe20000010000 */
[----:B------:R-:W-:Y:S01]  /*b650*/  F2FP.BF16.F32.PACK_AB R26, R35, R33 ;  /* 0x00000021231a723e */ /* 0x000fe200000010ff */
[----:B------:R3:W-:Y:S01]  /*b660*/  STSM.16.M88.4 [R22], R12 ;  /* 0x0000000c16007844 */ /* 0x0007e20000000200 */
[----:B------:R-:W-:Y:S01]  /*b670*/  FADD.FTZ R32, R46, R29 ;  /* 0x0000001d2e207221 */ /* 0x000fe20000010000 */
[----:B------:R-:W0:Y:S01]  /*b680*/  MUFU.EX2 R59, R59 ;  /* 0x0000003b003b7308 */ /* 0x000e220000000800 */
[-C--:B------:R-:W-:Y:S01]  /*b690*/  FMUL.FTZ R120, R120, R5.reuse ;  /* 0x0000000578787220 */ /* 0x080fe20000410000 */
[----:B------:R1:W-:Y:S01]  /*b6a0*/  STSM.16.M88.4 [R19], R24 ;  /* 0x0000001813007844 */ /* 0x0003e20000000200 */
[----:B------:R-:W-:Y:S01]  /*b6b0*/  FADD.FTZ R29, R49, R32 ;  /* 0x00000020311d7221 */ /* 0x000fe20000010000 */
[----:B------:R-:W-:Y:S01]  /*b6c0*/  FADD.FTZ R32, R42, R21 ;  /* 0x000000152a207221 */ /* 0x000fe20000010000 */
[-C--:B------:R-:W-:Y:S01]  /*b6d0*/  FMUL.FTZ R121, R121, R5.reuse ;  /* 0x0000000579797220 */ /* 0x080fe20000410000 */
[-C--:B------:R-:W-:Y:S01]  /*b6e0*/  FMUL.FTZ R124, R124, R5.reuse ;  /* 0x000000057c7c7220 */ /* 0x080fe20000410000 */
[-C--:B------:R-:W-:Y:S01]  /*b6f0*/  FMUL.FTZ R125, R125, R5.reuse ;  /* 0x000000057d7d7220 */ /* 0x080fe20000410000 */
[----:B------:R-:W0:Y:S01]  /*b700*/  MUFU.EX2 R71, R71 ;  /* 0x0000004700477308 */ /* 0x000e220000000800 */
[-C--:B------:R-:W-:Y:S01]  /*b710*/  FMUL.FTZ R128, R128, R5.reuse ;  /* 0x0000000580807220 */ /* 0x080fe20000410000 */
[----:B--2---:R-:W-:Y:S01]  /*b720*/  F2FP.BF16.F32.PACK_AB R9, R36, R30 ;  /* 0x0000001e2409723e */ /* 0x004fe200000010ff */
[----:B------:R-:W-:Y:S01]  /*b730*/  FADD.FTZ R30, R50, R29 ;  /* 0x0000001d321e7221 */ /* 0x000fe20000010000 */
[----:B------:R-:W-:Y:S01]  /*b740*/  F2FP.BF16.F32.PACK_AB R11, R39, R28 ;  /* 0x0000001c270b723e */ /* 0x000fe200000010ff */
[----:B------:R-:W-:Y:S01]  /*b750*/  FMUL.FTZ R129, R129, R5 ;  /* 0x0000000581817220 */ /* 0x000fe20000410000 */
[----:B---3--:R-:W-:Y:S01]  /*b760*/  FADD.FTZ R13, R3, R32 ;  /* 0x00000020030d7221 */ /* 0x008fe20000010000 */
[----:B------:R-:W-:Y:S01]  /*b770*/  FADD.FTZ R15, R53, R30 ;  /* 0x0000001e350f7221 */ /* 0x000fe20000010000 */
[----:B------:R-:W2:Y:S01]  /*b780*/  MUFU.EX2 R60, R60 ;  /* 0x0000003c003c7308 */ /* 0x000ea20000000800 */
[----:B------:R-:W-:Y:S01]  /*b790*/  F2FP.BF16.F32.PACK_AB R8, R38, R37 ;  /* 0x000000252608723e */ /* 0x000fe200000010ff */
[----:B------:R-:W-:Y:S01]  /*b7a0*/  FADD.FTZ R14, R2, R13 ;  /* 0x0000000d020e7221 */ /* 0x000fe20000010000 */
[----:B-1----:R-:W-:Y:S01]  /*b7b0*/  FADD.FTZ R24, R54, R15 ;  /* 0x0000000f36187221 */ /* 0x002fe20000010000 */
[----:B------:R-:W-:Y:S01]  /*b7c0*/  F2FP.BF16.F32.PACK_AB R13, R40, R20 ;  /* 0x00000014280d723e */ /* 0x000fe200000010ff */
[----:B------:R-:W-:Y:S01]  /*b7d0*/  FMUL.FTZ R132, R132, R5 ;  /* 0x0000000584847220 */ /* 0x000fe20000410000 */
[----:B------:R-:W-:Y:S01]  /*b7e0*/  FADD.FTZ R15, R47, R14 ;  /* 0x0000000e2f0f7221 */ /* 0x000fe20000010000 */
[----:B------:R-:W-:Y:S01]  /*b7f0*/  FADD.FTZ R21, R55, R24 ;  /* 0x0000001837157221 */ /* 0x000fe20000010000 */
[----:B------:R-:W-:Y:S01]  /*b800*/  MUFU.EX2 R61, R61 ;  /* 0x0000003d003d7308 */ /* 0x000fe20000000800 */
[----:B------:R-:W-:Y:S01]  /*b810*/  F2FP.BF16.F32.PACK_AB R10, R43, R41 ;  /* 0x000000292b0a723e */ /* 0x000fe200000010ff */
[----:B------:R-:W-:Y:S01]  /*b820*/  FADD.FTZ R20, R44, R15 ;  /* 0x0000000f2c147221 */ /* 0x000fe20000010000 */
[----:B------:R-:W-:Y:S01]  /*b830*/  FADD.FTZ R24, R56, R21 ;  /* 0x0000001538187221 */ /* 0x000fe20000010000 */
[----:B------:R-:W-:Y:S01]  /*b840*/  F2FP.BF16.F32.PACK_AB R15, R3, R42 ;  /* 0x0000002a030f723e */ /* 0x000fe200000010ff */
[----:B------:R-:W-:Y:S01]  /*b850*/  FMUL.FTZ R133, R133, R5 ;  /* 0x0000000585857220 */ /* 0x000fe20000410000 */
[----:B------:R-:W-:Y:S01]  /*b860*/  FADD.FTZ R20, R51, R20 ;  /* 0x0000001433147221 */ /* 0x000fe20000010000 */
[----:B----4-:R-:W-:Y:S01]  /*b870*/  FADD.FTZ R3, R57, R24 ;  /* 0x0000001839037221 */ /* 0x010fe20000010000 */
[----:B------:R-:W1:Y:S01]  /*b880*/  MUFU.EX2 R72, R72 ;  /* 0x0000004800487308 */ /* 0x000e620000000800 */
[----:B------:R-:W-:Y:S01]  /*b890*/  F2FP.BF16.F32.PACK_AB R25, R47, R2 ;  /* 0x000000022f19723e */ /* 0x000fe200000010ff */
[----:B-----5:R-:W-:Y:S01]  /*b8a0*/  FADD.FTZ R21, R69, R20 ;  /* 0x0000001445157221 */ /* 0x020fe20000010000 */
[----:B------:R-:W-:Y:S01]  /*b8b0*/  FADD.FTZ R20, R58, R3 ;  /* 0x000000033a147221 */ /* 0x000fe20000010000 */
[----:B------:R-:W-:Y:S01]  /*b8c0*/  F2FP.BF16.F32.PACK_AB R12, R46, R45 ;  /* 0x0000002d2e0c723e */ /* 0x000fe200000010ff */
[----:B------:R3:W-:Y:S01]  /*b8d0*/  STSM.16.M88.4 [R18], R8 ;  /* 0x0000000812007844 */ /* 0x0007e20000000200 */
[----:B0-----:R-:W-:Y:S01]  /*b8e0*/  FADD.FTZ R2, R70, R21 ;  /* 0x0000001546027221 */ /* 0x001fe20000010000 */
[----:B------:R-:W-:Y:S01]  /*b8f0*/  FADD.FTZ R3, R59, R20 ;  /* 0x000000143b037221 */ /* 0x000fe20000010000 */
[----:B------:R-:W0:Y:S01]  /*b900*/  MUFU.EX2 R62, R62 ;  /* 0x0000003e003e7308 */ /* 0x000e220000000800 */
[----:B------:R-:W-:Y:S01]  /*b910*/  F2FP.BF16.F32.PACK_AB R14, R50, R49 ;  /* 0x00000031320e723e */ /* 0x000fe200000010ff */
[-C--:B------:R-:W-:Y:S01]  /*b920*/  FMUL.FTZ R90, R90, R6.reuse ;  /* 0x000000065a5a7220 */ /* 0x080fe20000410000 */
[----:B------:R-:W-:Y:S01]  /*b930*/  F2FP.BF16.F32.PACK_AB R24, R54, R53 ;  /* 0x000000353618723e */ /* 0x000fe200000010ff */
[----:B------:R-:W-:Y:S01]  /*b940*/  FMUL.FTZ R91, R91, R6 ;  /* 0x000000065b5b7220 */ /* 0x000fe20000410000 */
[----:B------:R-:W-:Y:S01]  /*b950*/  F2FP.BF16.F32.PACK_AB R26, R56, R55 ;  /* 0x00000037381a723e */ /* 0x000fe200000010ff */
[----:B------:R4:W-:Y:S01]  /*b960*/  STSM.16.M88.4 [R17+0x27800], R12 ;  /* 0x0278000c11007844 */ /* 0x0009e20000000200 */
[----:B------:R-:W-:Y:S01]  /*b970*/  F2FP.BF16.F32.PACK_AB R27, R51, R44 ;  /* 0x0000002c331b723e */ /* 0x000fe200000010ff */
[----:B------:R-:W-:Y:S01]  /*b980*/  MUFU.EX2 R64, R64 ;  /* 0x0000004000407308 */ /* 0x000fe20000000800 */
[-C--:B------:R-:W-:Y:S01]  /*b990*/  FMUL.FTZ R94, R94, R6.reuse ;  /* 0x000000065e5e7220 */ /* 0x080fe20000410000 */
[-C--:B------:R-:W-:Y:S01]  /*b9a0*/  FMUL.FTZ R95, R95, R6.reuse ;  /* 0x000000065f5f7220 */ /* 0x080fe20000410000 */
[-C--:B------:R-:W-:Y:S01]  /*b9b0*/  FMUL.FTZ R98, R98, R6.reuse ;  /* 0x0000000662627220 */ /* 0x080fe20000410000 */
[----:B------:R0:W-:Y:S01]  /*b9c0*/  STSM.16.M88.4 [R23], R24 ;  /* 0x0000001817007844 */ /* 0x0001e20000000200 */
[----:B---3--:R-:W-:Y:S01]  /*b9d0*/  FADD.FTZ R9, R71, R2 ;  /* 0x0000000247097221 */ /* 0x008fe20000010000 */
[----:B--2---:R-:W-:Y:S01]  /*b9e0*/  FADD.FTZ R2, R60, R3 ;  /* 0x000000033c027221 */ /* 0x004fe20000010000 */
[----:B------:R-:W-:Y:S01]  /*b9f0*/  F2FP.BF16.F32.PACK_AB R8, R58, R57 ;  /* 0x000000393a08723e */ /* 0x000fe200000010ff */
[----:B------:R-:W2:Y:S01]  /*ba00*/  MUFU.EX2 R63, R63 ;  /* 0x0000003f003f7308 */ /* 0x000ea20000000800 */
[----:B-1----:R-:W-:Y:S01]  /*ba10*/  FADD.FTZ R3, R72, R9 ;  /* 0x0000000948037221 */ /* 0x002fe20000010000 */
[----:B------:R-:W-:Y:S01]  /*ba20*/  F2FP.BF16.F32.PACK_AB R9, R70, R69 ;  /* 0x000000454609723e */ /* 0x000fe200000010ff */
[-C--:B------:R-:W-:Y:S01]  /*ba30*/  FMUL.FTZ R99, R99, R6.reuse ;  /* 0x0000000663637220 */ /* 0x080fe20000410000 */
[----:B------:R-:W-:Y:S01]  /*ba40*/  F2FP.BF16.F32.PACK_AB R10, R60, R59 ;  /* 0x0000003b3c0a723e */ /* 0x000fe200000010ff */
[-C--:B------:R-:W-:Y:S01]  /*ba50*/  FMUL.FTZ R102, R102, R6.reuse ;  /* 0x0000000666667220 */ /* 0x080fe20000410000 */
[----:B----4-:R-:W-:Y:S01]  /*ba60*/  FADD.FTZ R13, R61, R2 ;  /* 0x000000023d0d7221 */ /* 0x010fe20000010000 */
[----:B------:R-:W-:Y:S01]  /*ba70*/  F2FP.BF16.F32.PACK_AB R11, R72, R71 ;  /* 0x00000047480b723e */ /* 0x000fe200000010ff */
[----:B------:R-:W1:Y:S01]  /*ba80*/  MUFU.EX2 R32, R73 ;  /* 0x0000004900207308 */ /* 0x000e620000000800 */
[C---:B0-----:R-:W-:Y:S01]  /*ba90*/  F2FP.BF16.F32.PACK_AB R12, R62.reuse, R61 ;  /* 0x0000003d3e0c723e */ /* 0x041fe200000010ff */
[----:B------:R-:W-:Y:S01]  /*baa0*/  FADD.FTZ R21, R62, R13 ;  /* 0x0000000d3e157221 */ /* 0x000fe20000010000 */
[-C--:B------:R-:W-:Y:S01]  /*bab0*/  FMUL.FTZ R103, R103, R6.reuse ;  /* 0x0000000667677220 */ /* 0x080fe20000410000 */
[----:B------:R3:W-:Y:S01]  /*bac0*/  STSM.16.M88.4 [R19+0x6000], R8 ;  /* 0x0060000813007844 */ /* 0x0007e20000000200 */
[-C--:B------:R-:W-:Y:S01]  /*bad0*/  FMUL.FTZ R106, R106, R6.reuse ;  /* 0x000000066a6a7220 */ /* 0x080fe20000410000 */
[-C--:B------:R-:W-:Y:S01]  /*bae0*/  FMUL.FTZ R107, R107, R6.reuse ;  /* 0x000000066b6b7220 */ /* 0x080fe20000410000 */
[----:B------:R-:W-:Y:S01]  /*baf0*/  FMUL.FTZ R110, R110, R6 ;  /* 0x000000066e6e7220 */ /* 0x000fe20000410000 */
[----:B------:R-:W0:Y:S01]  /*bb00*/  MUFU.EX2 R74, R74 ;  /* 0x0000004a004a7308 */ /* 0x000e220000000800 */
[----:B--2---:R-:W-:Y:S01]  /*bb10*/  F2FP.BF16.F32.PACK_AB R14, R63, R64 ;  /* 0x000000403f0e723e */ /* 0x004fe200000010ff */
        /* <DEDUP_REMOVED lines=15> */
[C---:B0-----:R-:W-:Y:S01]  /*bc10*/  F2FP.BF16.F32.PACK_AB R13, R74.reuse, R32 ;  /* 0x000000204a0d723e */ /* 0x041fe200000010ff */
[----:B------:R-:W-:Y:S01]  /*bc20*/  FADD.FTZ R3, R74, R3 ;  /* 0x000000034a037221 */ /* 0x000fe20000010000 */
[-C--:B------:R-:W-:Y:S01]  /*bc30*/  FMUL.FTZ R134, R134, R6.reuse ;  /* 0x0000000686867220 */ /* 0x080fe20000410000 */
[----:B------:R-:W-:Y:S01]  /*bc40*/  FMUL.FTZ R135, R135, R6 ;  /* 0x0000000687877220 */ /* 0x000fe20000410000 */
[----:B------:R-:W-:-:S02]  /*bc50*/  IMAD.MOV.U32 R6, RZ, RZ, R7 ;  /* 0x000000ffff067224 */ /* 0x000fc400078e0007 */
[----:B------:R-:W-:Y:S02]  /*bc60*/  IMAD.MOV.U32 R5, RZ, RZ, R4 ;  /* 0x000000ffff057224 */ /* 0x000fe400078e0004 */
[----:B--2---:R-:W-:Y:S01]  /*bc70*/  FADD.FTZ R2, R28, R3 ;  /* 0x000000031c027221 */ /* 0x004fe20000010000 */
[----:B------:R-:W-:Y:S01]  /*bc80*/  FADD.FTZ R3, R63, R64 ;  /* 0x000000403f037221 */ /* 0x000fe20000010000 */
[C---:B-1----:R-:W-:Y:S02]  /*bc90*/  F2FP.BF16.F32.PACK_AB R15, R29.reuse, R28 ;  /* 0x0000001c1d0f723e */ /* 0x042fe400000010ff */
[----:B------:R-:W-:-:S03]  /*bca0*/  FADD.FTZ R2, R29, R2 ;  /* 0x000000021d027221 */ /* 0x000fc60000010000 */
[----:B------:R3:W-:Y:S01]  /*bcb0*/  STSM.16.M88.4 [R18+0x6000], R12 ;  /* 0x0060000c12007844 */ /* 0x0007e20000000200 */
[----:B------:R-:W-:Y:S01]  /*bcc0*/  @!PT LDS RZ, [RZ] ;  /* 0x00000000fffff984 */ /* 0x000fe20000000800 */
[----:B------:R-:W-:Y:S01]  /*bcd0*/  @!PT LDS RZ, [RZ] ;  /* 0x00000000fffff984 */ /* 0x000fe20000000800 */
[----:B------:R-:W-:Y:S01]  /*bce0*/  @!PT LDS RZ, [RZ] ;  /* 0x00000000fffff984 */ /* 0x000fe20000000800 */
[----:B------:R-:W-:Y:S01]  /*bcf0*/  @!PT LDS RZ, [RZ] ;  /* 0x00000000fffff984 */ /* 0x000fe20000000800 */
[----:B------:R0:W-:Y:S06]  /*bd00*/  MEMBAR.ALL.CTA ;  /* 0x0000000000007992 */ /* 0x0001ec0000008000 */
[----:B0-----:R-:W0:Y:S02]  /*bd10*/  FENCE.VIEW.ASYNC.S ;  /* 0x00000000000073c6 */ /* 0x001e240000000000 */
[----:B0-----:R-:W-:Y:S01]  /*bd20*/  NOP ;  /* 0x0000000000007918 */ /* 0x001fe20000000000 */
[----:B------:R-:W-:Y:S05]  /*bd30*/  @P2 BRA `(.L_x_11042) ;  /* 0xffffffd400f02947 */ /* 0x000fea000383ffff */
.L_x_11033:
        /* <DEDUP_REMOVED lines=10> */
.L_x_11060:
[----:B------:R-:W-:Y:S01]  /*bde0*/  UIADD3 UR46, UR54, 0x1, URZ ;  /* 0x00000001362e7890 */ /* 0x000fe2000fffe03f */
[----:B------:R-:W-:-:S03]  /*bdf0*/  ISETP.NE.AND P3, PT, RZ, UR44, PT ;  /* 0x0000002cff007c0c */ /* 0x000fc6000bf65270 */
[----:B------:R-:W-:-:S04]  /*be00*/  UISETP.NE.AND UP1, UPT, UR46, 0x2, UPT ;  /* 0x000000022e00788c */ /* 0x000fc8000bf25270 */
[----:B------:R-:W-:Y:S02]  /*be10*/  USEL UR49, URZ, 0x1, UP1 ;  /* 0x000000013f317887 */ /* 0x000fe40008800000 */
[----:B------:R-:W-:Y:S02]  /*be20*/  USEL UR46, UR46, URZ, UP1 ;  /* 0x0000003f2e2e7287 */ /* 0x000fe40008800000 */
[----:B------:R-:W-:Y:S02]  /*be30*/  ULOP3.LUT UR49, UR28, UR49, URZ, 0x3c, !UPT ;  /* 0x000000311c317292 */ /* 0x000fe4000f8e3c3f */
[----:B-1----:R-:W-:Y:S10]  /*be40*/  @P3 BRA `(.L_x_11044) ;  /* 0x00000000002c3947 */ /* 0x002ff40003800000 */
[----:B------:R-:W-:Y:S05]  /*be50*/  @!P0 BRA `(.L_x_11045) ;  /* 0x0000000000048947 */ /* 0x000fea0003800000 */
[----:B------:R-:W-:Y:S01]  /*be60*/  BPT.TRAP 0x1 ;  /* 0x000000040000795c */ /* 0x000fe20000300000 */
.L_x_11045:
[----:B------:R-:W-:Y:S01]  /*be70*/  ULEA UR6, UR46, UR42, 0x3 ;  /* 0x0000002a2e067291 */ /* 0x000fe2000f8e183f */
[----:B------:R-:W-:-:S05]  /*be80*/  IMAD.U32 R4, RZ, RZ, UR49 ;  /* 0x00000031ff047e24 */ /* 0x000fca000f8e00ff */
[----:B------:R-:W-:-:S04]  /*be90*/  SHF.L.U32 R4, R4, 0x1f, RZ ;  /* 0x0000001f04047819 */ /* 0x000fc800000006ff */
[----:B------:R1:W2:Y:S01]  /*bea0*/  SYNCS.PHASECHK.TRANS64.TRYWAIT P2, [UR6+0x2d830], R4 ;  /* 0x02d83004ff0075a7 */ /* 0x0002a20008040146 */
[----:B------:R-:W-:Y:S05]  /*beb0*/  @!P0 BRA `(.L_x_11046) ;  /* 0x0000000000048947 */ /* 0x000fea0003800000 */
[----:B------:R-:W-:Y:S01]  /*bec0*/  BPT.TRAP 0x1 ;  /* 0x000000040000795c */ /* 0x000fe20000300000 */
.L_x_11046:
[----:B--2---:R-:W-:Y:S05]  /*bed0*/  @P2 BRA `(.L_x_11044) ;  /* 0x0000000000082947 */ /* 0x004fea0003800000 */
[----:B------:R-:W2:Y:S02]  /*bee0*/  SYNCS.PHASECHK.TRANS64.TRYWAIT P2, [UR6+0x2d830], R4 ;  /* 0x02d83004ff0075a7 */ /* 0x000ea40008040146 */
[----:B--2---:R-:W-:Y:S05]  /*bef0*/  @!P2 BRA `(.L_x_11047) ;  /* 0x000000c400c0a947 */ /* 0x004fea0003800000 */
.L_x_11044:
        /* <DEDUP_REMOVED lines=37> */
.L_x_11049:
[----:B------:R-:W-:Y:S01]  /*c150*/  ULEA UR6, UR54, UR42, 0x3 ;  /* 0x0000002a36067291 */ /* 0x000fe2000f8e183f */
[----:B------:R-:W-:-:S05]  /*c160*/  IMAD.U32 R4, RZ, RZ, UR28 ;  /* 0x0000001cff047e24 */ /* 0x000fca000f8e00ff */
[----:B------:R-:W-:-:S04]  /*c170*/  SHF.L.U32 R4, R4, 0x1f, RZ ;  /* 0x0000001f04047819 */ /* 0x000fc800000006ff */
[----:B------:R0:W1:Y:S01]  /*c180*/  SYNCS.PHASECHK.TRANS64.TRYWAIT P2, [UR6+0x2d850], R4 ;  /* 0x02d85004ff0075a7 */ /* 0x0000620008040146 */
[----:B------:R-:W-:Y:S05]  /*c190*/  @!P0 BRA `(.L_x_11050) ;  /* 0x0000000000048947 */ /* 0x000fea0003800000 */
[----:B------:R-:W-:Y:S01]  /*c1a0*/  BPT.TRAP 0x1 ;  /* 0x000000040000795c */ /* 0x000fe20000300000 */
.L_x_11050:
[----:B-1----:R-:W-:Y:S05]  /*c1b0*/  @P2 BRA `(.L_x_11048) ;  /* 0x0000000000082947 */ /* 0x002fea0003800000 */
[----:B------:R-:W1:Y:S02]  /*c1c0*/  SYNCS.PHASECHK.TRANS64.TRYWAIT P2, [UR6+0x2d850], R4 ;  /* 0x02d85004ff0075a7 */ /* 0x000e640008040146 */
[----:B-1----:R-:W-:Y:S05]  /*c1d0*/  @!P2 BRA `(.L_x_11051) ;  /* 0x000000c40020a947 */ /* 0x002fea0003800000 */
.L_x_11048:
[----:B------:R-:W-:Y:S01]  /*c1e0*/  UIADD3 UR6, UR42, 0x400, URZ ;  /* 0x000004002a067890 */ /* 0x000fe2000fffe03f */
[----:B------:R-:W-:Y:S01]  /*c1f0*/  WARPGROUP.ARRIVE ;  /* 0x00000000000079c5 */ /* 0x000fe20000000000 */
[----:B------:R-:W-:Y:S01]  /*c200*/  UMOV UR29, 0x40000040 ;  /* 0x40000040001d7882 */ /* 0x000fe20000000000 */
[----:B------:R-:W-:Y:S01]  /*c210*/  UMOV UR31, 0x80000020 ;  /* 0x80000020001f7882 */ /* 0x000fe20000000000 */
[----:B------:R-:W-:-:S03]  /*c220*/  USHF.R.U32.HI UR6, URZ, 0x4, UR6 ;  /* 0x000000043f067899 */ /* 0x000fc60008011606 */
[----:B------:R-:W2:Y:S01]  /*c230*/  S2R R150, SR_TID.X ;  /* 0x0000000000967919 */ /* 0x000ea20000002100 */
[----:B------:R-:W-:Y:S01]  /*c240*/  PLOP3.LUT P2, PT, PT, PT, UP0, 0x80, 0x0 ;  /* 0x000000000000781c */ /* 0x000fe20003f4f008 */
[----:B---3--:R-:W-:Y:S01]  /*c250*/  FMUL.FTZ R12, R29, UR53 ;  /* 0x000000351d0c7c20 */ /* 0x008fe20008410000 */
[----:B------:R-:W-:Y:S01]  /*c260*/  ULOP3.LUT UR6, UR6, 0x3fff, URZ, 0xc0, !UPT ;  /* 0x00003fff06067892 */ /* 0x000fe2000f8ec03f */
[----:B------:R-:W-:Y:S01]  /*c270*/  FMUL.FTZ R29, R42, UR53 ;  /* 0x000000352a1d7c20 */ /* 0x000fe20008410000 */
[----:B------:R-:W-:Y:S01]  /*c280*/  FMUL.FTZ R42, R53, UR53 ;  /* 0x00000035352a7c20 */ /* 0x000fe20008410000 */
[----:B------:R-:W-:Y:S01]  /*c290*/  FMUL.FTZ R53, R63, UR53 ;  /* 0x000000353f357c20 */ /* 0x000fe20008410000 */
[----:B------:R-:W-:Y:S01]  /*c2a0*/  ULOP3.LUT UR7, UR6, 0x2000000, URZ, 0xfc, !UPT ;  /* 0x0200000006077892 */ /* 0x000fe2000f8efc3f */
[----:B------:R-:W-:Y:S01]  /*c2b0*/  FMUL.FTZ R63, R74, UR53 ;  /* 0x000000354a3f7c20 */ /* 0x000fe20008410000 */
[----:B------:R-:W-:Y:S01]  /*c2c0*/  ULOP3.LUT UR6, UR43, 0x10000, URZ, 0xfc, !UPT ;  /* 0x000100002b067892 */ /* 0x000fe2000f8efc3f */
[----:B------:R-:W-:Y:S01]  /*c2d0*/  FMUL.FTZ R21, R35, UR53 ;  /* 0x0000003523157c20 */ /* 0x000fe20008410000 */
[----:B------:R-:W-:Y:S01]  /*c2e0*/  UIMAD UR7, UR54, 0x600, UR7 ;  /* 0x00000600360778a4 */ /* 0x000fe2000f8e0207 */
[----:B------:R-:W-:-:S02]  /*c2f0*/  VIADD R74, R136, UR39 ;  /* 0x00000027884a7c36 */ /* 0x000fc40008000000 */
[----:B------:R-:W-:Y:S01]  /*c300*/  FMUL.FTZ R35, R47, UR53 ;  /* 0x000000352f237c20 */ /* 0x000fe20008410000 */
[----:B------:R-:W-:Y:S01]  /*c310*/  FMUL.FTZ R15, R33, UR53 ;  /* 0x00000035210f7c20 */ /* 0x000fe20008410000 */
[----:B------:R-:W-:Y:S01]  /*c320*/  IMAD.U32 R47, RZ, RZ, UR46 ;  /* 0x0000002eff2f7e24 */ /* 0x000fe2000f8e00ff */
[----:B------:R-:W-:Y:S01]  /*c330*/  UMOV UR28, UR6 ;  /* 0x00000006001c7c82 */ /* 0x000fe20008000000 */
[----:B------:R-:W-:Y:S01]  /*c340*/  FMUL.FTZ R33, R46, UR53 ;  /* 0x000000352e217c20 */ /* 0x000fe20008410000 */
[----:B------:R-:W-:Y:S01]  /*c350*/  UMOV UR30, UR7 ;  /* 0x00000007001e7c82 */ /* 0x000fe20008000000 */
[----:B-1----:R-:W-:Y:S01]  /*c360*/  FMUL.FTZ R7, R26, UR53 ;  /* 0x000000351a077c20 */ /* 0x002fe20008410000 */
[----:B------:R-:W-:Y:S01]  /*c370*/  HGMMA.64x96x16.F32.BF16 R88, gdesc[UR28].tnspB, R88, gsb0 ;  /* 0x416000001c5879f0 */ /* 0x000fe20008001858 */
[----:B------:R-:W-:Y:S01]  /*c380*/  UIADD3 UR28, UR6, 0x2, URZ ;  /* 0x00000002061c7890 */ /* 0x000fe2000fffe03f */
[----:B------:R-:W-:Y:S01]  /*c390*/  @!P1 LEA R47, R47, UR42, 0x3 ;  /* 0x0000002a2f2f9c11 */ /* 0x000fe2000f8e18ff */
[----:B------:R-:W-:Y:S01]  /*c3a0*/  UIADD3 UR30, UR7, 0x40, URZ ;  /* 0x00000040071e7890 */ /* 0x000fe2000fffe03f */
[----:B0-----:R-:W-:Y:S01]  /*c3b0*/  FMUL.FTZ R4, R24, UR53 ;  /* 0x0000003518047c20 */ /* 0x001fe20008410000 */
[----:B------:R-:W-:Y:S01]  /*c3c0*/  UMOV UR29, 0x40000040 ;  /* 0x40000040001d7882 */ /* 0x000fe20000000000 */
[----:B------:R-:W-:Y:S01]  /*c3d0*/  UMOV UR31, 0x80000020 ;  /* 0x80000020001f7882 */ /* 0x000fe20000000000 */
[----:B------:R-:W-:Y:S01]  /*c3e0*/  FMUL.FTZ R26, R37, UR53 ;  /* 0x00000035251a7c20 */ /* 0x000fe20008410000 */
[----:B------:R-:W-:Y:S01]  /*c3f0*/  FMUL.FTZ R24, R36, UR53 ;  /* 0x0000003524187c20 */ /* 0x000fe20008410000 */
[----:B------:R-:W-:Y:S01]  /*c400*/  FMUL.FTZ R37, R50, UR53 ;  /* 0x0000003532257c20 */ /* 0x000fe20008410000 */
[----:B------:R-:W-:Y:S01]  /*c410*/  FMUL.FTZ R20, R34, UR53 ;  /* 0x0000003522147c20 */ /* 0x000fe20008410000 */
[----:B------:R-:W-:Y:S01]  /*c420*/  FMUL.FTZ R36, R48, UR53 ;  /* 0x0000003530247c20 */ /* 0x000fe20008410000 */
[----:B--2---:R-:W-:Y:S01]  /*c430*/  SHF.R.U32.HI R149, RZ, 0x7, R150 ;  /* 0x00000007ff957819 */ /* 0x004fe20000011696 */
        /* <DEDUP_REMOVED lines=51> */
[----:B------:R-:W-:Y:S01]  /*c770*/  IMAD R47, R16, -0x2, R47 ;  /* 0xfffffffe102f7824 */ /* 0x000fe200078e022f */
[----:B------:R-:W0:Y:S01]  /*c780*/  MUFU.TANH R4, R4 ;  /* 0x0000000400047308 */ /* 0x000e220000002400 */
[----:B------:R-:W-:-:S05]  /*c790*/  IMAD.U32 R80, RZ, RZ, UR45 ;  /* 0x0000002dff507e24 */ /* 0x000fca000f8e00ff */
[----:B------:R-:W-:Y:S02]  /*c7a0*/  IADD3 R47, -R80, UR38, R47 ;  /* 0x00000026502f7c10 */ /* 0x000fe4000fffe12f */
[----:B------:R-:W1:Y:S03]  /*c7b0*/  MUFU.TANH R8, R8 ;  /* 0x0000000800087308 */ /* 0x000e660000002400 */
        /* <DEDUP_REMOVED lines=97> */
[----:B------:R-:W0:Y:S01]  /*cdd0*/  MUFU.TANH R76, R76 ;  /* 0x0000004c004c7308 */ /* 0x000e220000002400 */
[----:B------:R-:W-:Y:S02]  /*cde0*/  WARPGROUP.DEPBAR.LE gsb0, 0x0 ;  /* 0x00008000000079c5 */ /* 0x000fe40000010000 */
        /* <DEDUP_REMOVED lines=8> */
[----:B------:R-:W-:-:S04]  /*ce70*/  @UP0 ULDC UR6, c[0x0][0x450] ;  /* 0x0001140000060ab9 */ /* 0x000fc80000000800 */
[----:B------:R-:W-:Y:S01]  /*ce80*/  @P2 SHF.R.U32.HI R74, RZ, UR6, R46 ;  /* 0x00000006ff4a2c19 */ /* 0x000fe2000801162e */
[----:B------:R-:W-:Y:S01]  /*ce90*/  VIADD R46, R149, 0x9 ;  /* 0x00000009952e7836 */ /* 0x000fe20000000000 */
[----:B------:R-:W-:-:S03]  /*cea0*/  ISETP.GE.U32.AND P2, PT, R150, 0x180, PT ;  /* 0x000001809600780c */ /* 0x000fc60003f46070 */
[----:B------:R-:W5:Y:S01]  /*ceb0*/  SHFL.IDX PT, R85, R74, RZ, 0x1c1f ;  /* 0x001c1fff4a557589 */ /* 0x000f6200000e0000 */
[----:B------:R-:W-:Y:S01]  /*cec0*/  SEL R46, R46, 0x9, !P2 ;  /* 0x000000092e2e7807 */ /* 0x000fe20005000000 */
[C---:B-----5:R-:W-:Y:S02]  /*ced0*/  IMAD.IADD R81, R85.reuse, 0x1, R83 ;  /* 0x0000000155517824 */ /* 0x060fe400078e0253 */
[----:B------:R-:W-:Y:S01]  /*cee0*/  IMAD.IADD R80, R85, 0x1, R82 ;  /* 0x0000000155507824 */ /* 0x000fe200078e0252 */
[----:B------:R-:W-:Y:S02]  /*cef0*/  WARPGROUP.DEPBAR.LE gsb0, 0x0 ;  /* 0x00008000000079c5 */ /* 0x000fe40000010000 */
[----:B------:R-:W-:-:S06]  /*cf00*/  WARPGROUP.ARRIVE ;  /* 0x00000000000079c5 */ /* 0x000fcc0000000000 */
[----:B------:R-:W-:Y:S03]  /*cf10*/  HGMMA.64x96x16.F32.BF16 R88, gdesc[UR28].tnspB, R88, gsb0 ;  /* 0x416000001c5879f0 */ /* 0x000fe60008001858 */
[----:B------:R-:W-:Y:S02]  /*cf20*/  WARPGROUP.DEPBAR.LE gsb0, 0x0 ;  /* 0x00008000000079c5 */ /* 0x000fe40000010000 */
[----:B------:R0:W-:Y:S06]  /*cf30*/  BAR.ARV R46, 0x100 ;  /* 0x0004002e0000751d */ /* 0x0001ec0000002000 */
[----:B------:R5:W-:Y:S02]  /*cf40*/  @!P1 SYNCS.ARRIVE.TRANS64.RED.A1T0 RZ, [R77+URZ], RZ ;  /* 0x000000ff4dff99a7 */ /* 0x000be4000810043f */
[----:B-----5:R-:W-:-:S06]  /*cf50*/  FMUL.FTZ R77, R87, UR53 ;  /* 0x00000035574d7c20 */ /* 0x020fcc0008410000 */
[----:B------:R-:W0:Y:S01]  /*cf60*/  MUFU.TANH R77, R77 ;  /* 0x0000004d004d7308 */ /* 0x000e220000002400 */
[----:B-1234-:R-:W-:Y:S05]  /*cf70*/  @!P5 BRA `(.L_x_11052) ;  /* 0x00000000005cd947 */ /* 0x01efea0003800000 */
        /* <DEDUP_REMOVED lines=13> */
.L_x_11054:
[----:B------:R-:W-:-:S05]  /*d050*/  IMAD.U32 R84, RZ, RZ, UR35 ;  /* 0x00000023ff547e24 */ /* 0x000fca000f8e00ff */
[----:B------:R-:W-:-:S13]  /*d060*/  ISETP.NE.AND P2, PT, R84, 0x1, PT ;  /* 0x000000015400780c */ /* 0x000fda0003f45270 */
[----:B------:R-:W0:Y:S02]  /*d070*/  @P2 LDC.64 R46, c[0x0][0x9e8] ;  /* 0x00027a00ff2e2b82 */ /* 0x000e240000000a00 */
[----:B0-----:R-:W-:-:S05]  /*d080*/  @P2 IMAD.HI.U32 R46, R85, R46, RZ ;  /* 0x0000002e552e2227 */ /* 0x001fca00078e00ff */
[----:B------:R-:W-:-:S07]  /*d090*/  @P2 SHF.R.U32.HI R85, RZ, R47, R46 ;  /* 0x0000002fff552219 */ /* 0x000fce000001162e */
.L_x_11055:
[----:B------:R-:W-:Y:S05]  /*d0a0*/  BSYNC B0 ;  /* 0x0000000000007941 */ /* 0x000fea0003800000 */
.L_x_11053:
[----:B------:R-:W-:-:S04]  /*d0b0*/  IMAD R85, R85, R84, -R78 ;  /* 0x0000005455557224 */ /* 0x000fc800078e0a4e */
[----:B------:R-:W-:-:S05]  /*d0c0*/  IMAD R85, R16, -0x2, R85 ;  /* 0xfffffffe10557824 */ /* 0x000fca00078e0255 */
[----:B------:R-:W-:Y:S02]  /*d0d0*/  VIADDMNMX R81, R85, R84, R81, PT ;  /* 0x0000005455517246 */ /* 0x000fe40003800151 */
[----:B------:R-:W-:-:S07]  /*d0e0*/  VIMNMX R80, R80, R85, !PT ;  /* 0x0000005550507248 */ /* 0x000fce0007fe0100 */
.L_x_11052:
        /* <DEDUP_REMOVED lines=9> */
[C---:B------:R-:W-:Y:S02]  /*d180*/  ISETP.GT.AND P4, PT, R80.reuse, 0x9, P2 ;  /* 0x000000095000780c */ /* 0x040fe40001784270 */
[----:B------:R-:W-:Y:S02]  /*d190*/  ISETP.GT.AND P6, PT, R80, 0x10, P2 ;  /* 0x000000105000780c */ /* 0x000fe400017c4270 */
[----:B------:R-:W-:-:S02]  /*d1a0*/  ISETP.LT.OR P3, PT, R81, 0x9, P3 ;  /* 0x000000095100780c */ /* 0x000fc40001f61670 */
[----:B------:R-:W-:Y:S01]  /*d1b0*/  ISETP.LT.OR P4, PT, R81, 0xa, P4 ;  /* 0x0000000a5100780c */ /* 0x000fe20002781670 */
[--C-:B-1----:R-:W-:Y:S01]  /*d1c0*/  IMAD.IADD R83, R83, 0x1, R74.reuse ;  /* 0x0000000153537824 */ /* 0x102fe200078e024a */
[----:B------:R-:W-:Y:S01]  /*d1d0*/  ISETP.LT.OR P6, PT, R81, 0x11, P6 ;  /* 0x000000115100780c */ /* 0x000fe200037c1670 */
[----:B------:R-:W-:Y:S01]  /*d1e0*/  IMAD.IADD R82, R82, 0x1, R74 ;  /* 0x0000000152527824 */ /* 0x000fe200078e024a */
        /* <DEDUP_REMOVED lines=98> */
.L_x_11058:
[----:B------:R-:W-:-:S05]  /*d810*/  IMAD.U32 R4, RZ, RZ, UR35 ;  /* 0x00000023ff047e24 */ /* 0x000fca000f8e00ff */
[----:B------:R-:W-:-:S13]  /*d820*/  ISETP.NE.AND P3, PT, R4, 0x1, PT ;  /* 0x000000010400780c */ /* 0x000fda0003f65270 */
[----:B------:R-:W0:Y:S02]  /*d830*/  @P3 LDC.64 R14, c[0x0][0x9e8] ;  /* 0x00027a00ff0e3b82 */ /* 0x000e240000000a00 */
[----:B0-----:R-:W-:-:S05]  /*d840*/  @P3 IMAD.HI.U32 R14, R81, R14, RZ ;  /* 0x0000000e510e3227 */ /* 0x001fca00078e00ff */
[----:B------:R-:W-:-:S07]  /*d850*/  @P3 SHF.R.U32.HI R81, RZ, R15, R14 ;  /* 0x0000000fff513219 */ /* 0x000fce000001160e */
.L_x_11059:
[----:B------:R-:W-:Y:S05]  /*d860*/  BSYNC B0 ;  /* 0x0000000000007941 */ /* 0x000fea0003800000 */
.L_x_11057:
[----:B------:R-:W-:-:S04]  /*d870*/  IMAD R81, R81, R4, -R78 ;  /* 0x0000000451517224 */ /* 0x000fc800078e0a4e */
[----:B------:R-:W-:-:S05]  /*d880*/  IMAD R81, R16, -0x2, R81 ;  /* 0xfffffffe10517824 */ /* 0x000fca00078e0251 */
[----:B------:R-:W-:Y:S02]  /*d890*/  VIADDMNMX R83, R81, R4, R83, PT ;  /* 0x0000000451537246 */ /* 0x000fe40003800153 */
[----:B------:R-:W-:-:S07]  /*d8a0*/  VIMNMX R82, R82, R81, !PT ;  /* 0x0000005152527248 */ /* 0x000fce0007fe0100 */
.L_x_11056:
        /* <DEDUP_REMOVED lines=20> */
[----:B------:R-:W-:Y:S02]  /*d9f0*/  ISETP.GT.AND P4, PT, R82, 0x1, P2 ;  /* 0x000000015200780c */ /* 0x000fe40001784270 */
[----:B------:R-:W-:Y:S02]  /*da00*/  FMNMX.FTZ R15, R32, R15, !PT ;  /* 0x0000000f200f7209 */ /* 0x000fe40007810000 */
[----:B------:R-:W-:Y:S02]  /*da10*/  FSEL R27, R27, -INF , !P3 ;  /* 0xff8000001b1b7808 */ /* 0x000fe40005800000 */
[----:B------:R-:W-:Y:S02]  /*da20*/  FMNMX.FTZ R15, R34, R15, !PT ;  /* 0x0000000f220f7209 */ /* 0x000fe40007810000 */
[----:B------:R-:W-:-:S02]  /*da30*/  ISETP.GT.AND P3, PT, R82, 0x21, P2 ;  /* 0x000000215200780c */ /* 0x000fc40001764270 */
[----:B------:R-:W-:Y:S02]  /*da40*/  FMNMX.FTZ R15, R36, R15, !PT ;  /* 0x0000000f240f7209 */ /* 0x000fe40007810000 */
[C---:B------:R-:W-:Y:S02]  /*da50*/  ISETP.LT.OR P6, PT, R83.reuse, 0x9, P6 ;  /* 0x000000095300780c */ /* 0x040fe400037c1670 */
        /* <DEDUP_REMOVED lines=60> */
[C---:B------:R-:W-:Y:S01]  /*de20*/  FSETP.NEU.FTZ.AND P6, PT, R4.reuse, -INF , PT ;  /* 0xff8000000400780b */ /* 0x040fe20003fdd000 */
[----:B------:R-:W-:Y:S01]  /*de30*/  FMUL.FTZ R15, R4, UR34 ;  /* 0x00000022040f7c20 */ /* 0x000fe20008410000 */
[----:B------:R-:W-:-:S04]  /*de40*/  ISETP.GT.AND P4, PT, R82, 0x59, P2 ;  /* 0x000000595200780c */ /* 0x000fc80001784270 */
[----:B------:R-:W-:Y:S02]  /*de50*/  FSEL R15, R15, RZ, P6 ;  /* 0x000000ff0f0f7208 */ /* 0x000fe40003000000 */
[----:B------:R-:W-:-:S03]  /*de60*/  ISETP.LT.OR P4, PT, R83, 0x5a, P4 ;  /* 0x0000005a5300780c */ /* 0x000fc60002781670 */
        /* <DEDUP_REMOVED lines=14> */
[----:B------:R0:W-:Y:S01]  /*df50*/  MUFU.EX2 R37, R84 ;  /* 0x0000005400257308 */ /* 0x0001e20000000800 */
        /* <DEDUP_REMOVED lines=27> */
[----:B------:R-:W-:Y:S01]  /*e110*/  FFMA.FTZ R79, R79, UR34, -R15 ;  /* 0x000000224f4f7c23 */ /* 0x000fe2000801080f */
        /* <DEDUP_REMOVED lines=12> */
[----:B------:R-:W-:Y:S02]  /*e1e0*/  FMNMX.FTZ R78, R41, R78, !PT ;  /* 0x0000004e294e7209 */ /* 0x000fe40007810000 */
        /* <DEDUP_REMOVED lines=17> */
[----:B------:R-:W-:Y:S01]  /*e300*/  FSEL R63, R63, -INF , !P3 ;  /* 0xff8000003f3f7808 */ /* 0x000fe20005800000 */
[----:B------:R-:W-:Y:S01]  /*e310*/  MUFU.EX2 R26, R26 ;  /* 0x0000001a001a7308 */ /* 0x000fe20000000800 */
[----:B------:R-:W-:-:S02]  /*e320*/  FMNMX.FTZ R78, R59, R78, !PT ;  /* 0x0000004e3b4e7209 */ /* 0x000fc40007810000 */
[C---:B------:R-:W-:Y:S02]  /*e330*/  ISETP.GT.AND P3, PT, R82.reuse, 0x68, P2 ;  /* 0x000000685200780c */ /* 0x040fe40001764270 */
[----:B------:R-:W-:Y:S02]  /*e340*/  ISETP.LT.OR P4, PT, R83, 0x62, P4 ;  /* 0x000000625300780c */ /* 0x000fe40002781670 */
[----:B------:R-:W-:Y:S01]  /*e350*/  FMNMX.FTZ R78, R61, R78, !PT ;  /* 0x0000004e3d4e7209 */ /* 0x000fe20007810000 */
[----:B------:R-:W-:Y:S01]  /*e360*/  MUFU.EX2 R28, R28 ;  /* 0x0000001c001c7308 */ /* 0x000fe20000000800 */
[----:B------:R-:W-:Y:S02]  /*e370*/  ISETP.LT.OR P3, PT, R83, 0x69, P3 ;  /* 0x000000695300780c */ /* 0x000fe40001f61670 */
[----:B------:R-:W-:Y:S02]  /*e380*/  FSEL R65, R65, -INF , !P4 ;  /* 0xff80000041417808 */ /* 0x000fe40006000000 */
[----:B------:R-:W-:-:S02]  /*e390*/  ISETP.GT.AND P4, PT, R82, 0x69, P2 ;  /* 0x000000695200780c */ /* 0x000fc40001784270 */
[----:B------:R-:W-:Y:S01]  /*e3a0*/  FMNMX.FTZ R80, R63, R78, !PT ;  /* 0x0000004e3f507209 */ /* 0x000fe20007810000 */
[----:B------:R-:W-:Y:S01]  /*e3b0*/  MUFU.EX2 R30, R30 ;  /* 0x0000001e001e7308 */ /* 0x000fe20000000800 */
[----:B------:R-:W-:Y:S02]  /*e3c0*/  FSEL R67, R67, -INF , !P3 ;  /* 0xff80000043437808 */ /* 0x000fe40005800000 */
[----:B------:R-:W-:Y:S02]  /*e3d0*/  ISETP.GT.AND P3, PT, R82, 0x70, P2 ;  /* 0x000000705200780c */ /* 0x000fe40001764270 */
[----:B------:R-:W-:Y:S02]  /*e3e0*/  ISETP.LT.OR P4, PT, R83, 0x6a, P4 ;  /* 0x0000006a5300780c */ /* 0x000fe40002781670 */
[----:B0-----:R-:W-:Y:S01]  /*e3f0*/  FMNMX.FTZ R84, R65, R80, !PT ;  /* 0x0000005041547209 */ /* 0x001fe20007810000 */
[----:B------:R-:W-:Y:S01]  /*e400*/  MUFU.EX2 R32, R32 ;  /* 0x0000002000207308 */ /* 0x000fe20000000800 */
[----:B------:R-:W-:-:S02]  /*e410*/  ISETP.LT.OR P3, PT, R83, 0x71, P3 ;  /* 0x000000715300780c */ /* 0x000fc40001f61670 */
[----:B------:R-:W-:Y:S01]  /*e420*/  FSEL R78, R69, -INF , !P4 ;  /* 0xff800000454e7808 */ /* 0x000fe20006000000 */
[--C-:B------:R-:W-:Y:S01]  /*e430*/  FFMA.FTZ R69, R52, UR34, -R15.reuse ;  /* 0x0000002234457c23 */ /* 0x100fe2000801080f */
[----:B------:R-:W-:Y:S02]  /*e440*/  ISETP.GT.AND P4, PT, R82, 0x71, P2 ;  /* 0x000000715200780c */ /* 0x000fe40001784270 */
[----:B------:R-:W-:Y:S01]  /*e450*/  FMNMX.FTZ R7, R67, R84, !PT ;  /* 0x0000005443077209 */ /* 0x000fe20007810000 */
[----:B------:R-:W-:Y:S01]  /*e460*/  MUFU.EX2 R34, R34 ;  /* 0x0000002200227308 */ /* 0x000fe20000000800 */
[----:B------:R-:W-:Y:S01]  /*e470*/  FSEL R80, R71, -INF , !P3 ;  /* 0xff80000047507808 */ /* 0x000fe20005800000 */
[--C-:B------:R-:W-:Y:S01]  /*e480*/  FFMA.FTZ R71, R54, UR34, -R15.reuse ;  /* 0x0000002236477c23 */ /* 0x100fe2000801080f */
[----:B------:R-:W-:Y:S01]  /*e490*/  ISETP.GT.AND P3, PT, R82, 0x78, P2 ;  /* 0x000000785200780c */ /* 0x000fe20001764270 */
[--C-:B------:R-:W-:Y:S01]  /*e4a0*/  FFMA.FTZ R54, R56, UR34, -R15.reuse ;  /* 0x0000002238367c23 */ /* 0x100fe2000801080f */
[C---:B------:R-:W-:Y:S01]  /*e4b0*/  ISETP.LT.OR P4, PT, R83.reuse, 0x72, P4 ;  /* 0x000000725300780c */ /* 0x040fe20002781670 */
[--C-:B------:R-:W-:Y:S01]  /*e4c0*/  FFMA.FTZ R56, R58, UR34, -R15.reuse ;  /* 0x000000223a387c23 */ /* 0x100fe2000801080f */
[----:B------:R-:W-:Y:S01]  /*e4d0*/  FMNMX.FTZ R7, R78, R7, !PT ;  /* 0x000000074e077209 */ /* 0x000fe20007810000 */
[--C-:B------:R-:W-:Y:S01]  /*e4e0*/  FFMA.FTZ R58, R60, UR34, -R15.reuse ;  /* 0x000000223c3a7c23 */ /* 0x100fe2000801080f */
[----:B------:R-:W-:Y:S01]  /*e4f0*/  ISETP.GT.AND P2, PT, R82, 0x79, P2 ;  /* 0x000000795200780c */ /* 0x000fe20001744270 */
[--C-:B------:R-:W-:Y:S01]  /*e500*/  FFMA.FTZ R60, R62, UR34, -R15.reuse ;  /* 0x000000223e3c7c23 */ /* 0x100fe2000801080f */
[----:B------:R-:W-:Y:S01]  /*e510*/  ISETP.LT.OR P3, PT, R83, 0x79, P3 ;  /* 0x000000795300780c */ /* 0x000fe20001f61670 */
[--C-:B------:R-:W-:Y:S01]  /*e520*/  FFMA.FTZ R62, R64, UR34, -R15.reuse ;  /* 0x00000022403e7c23 */ /* 0x100fe2000801080f */
[----:B------:R-:W-:Y:S01]  /*e530*/  FSEL R73, R73, -INF , !P4 ;  /* 0xff80000049497808 */ /* 0x000fe20006000000 */
        /* <DEDUP_REMOVED lines=9> */
[----:B------:R-:W-:-:S03]  /*e5d0*/  FMNMX.FTZ R52, R76, R7, !PT ;  /* 0x000000074c347209 */ /* 0x000fc60007810000 */
[----:B------:R-:W-:Y:S01]  /*e5e0*/  MUFU.EX2 R38, R38 ;  /* 0x0000002600267308 */ /* 0x000fe20000000800 */
[----:B------:R-:W-:-:S05]  /*e5f0*/  FMNMX.FTZ R7, R77, R52, !PT ;  /* 0x000000344d077209 */ /* 0x000fca0007810000 */
[----:B------:R-:W0:Y:S02]  /*e600*/  SHFL.BFLY PT, R82, R7, 0x2, 0x1f ;  /* 0x0c401f0007527f89 */ /* 0x000e2400000e0000 */
[----:B------:R1:W-:Y:S08]  /*e610*/  MUFU.EX2 R52, R71 ;  /* 0x0000004700347308 */ /* 0x0003f00000000800 */
[----:B------:R-:W-:Y:S01]  /*e620*/  MUFU.EX2 R40, R40 ;  /* 0x0000002800287308 */ /* 0x000fe20000000800 */
[----:B-1----:R-:W-:Y:S01]  /*e630*/  FFMA.FTZ R71, R72, UR34, -R15 ;  /* 0x0000002248477c23 */ /* 0x002fe2000801080f */
[----:B------:R-:W-:-:S05]  /*e640*/  FSEL R72, R4, RZ, P6 ;  /* 0x000000ff04487208 */ /* 0x000fca0003000000 */
[----:B------:R-:W-:Y:S01]  /*e650*/  FADD.FTZ R72, -R72, R5 ;  /* 0x0000000548487221 */ /* 0x000fe20000010100 */
[----:B------:R-:W-:Y:S03]  /*e660*/  MUFU.EX2 R42, R42 ;  /* 0x0000002a002a7308 */ /* 0x000fe60000000800 */
[----:B------:R-:W-:Y:S01]  /*e670*/  FMUL.FTZ R15, R72, UR34 ;  /* 0x00000022480f7c20 */ /* 0x000fe20008410000 */
[----:B0-----:R-:W-:-:S04]  /*e680*/  FMNMX.FTZ R82, R7, R82, !PT ;  /* 0x0000005207527209 */ /* 0x001fc80007810000 */
[----:B------:R-:W-:Y:S01]  /*e690*/  MUFU.EX2 R5, R79 ;  /* 0x0000004f00057308 */ /* 0x000fe20000000800 */
[----:B------:R-:W0:Y:S07]  /*e6a0*/  SHFL.BFLY PT, R7, R82, 0x1, 0x1f ;  /* 0x0c201f0052077f89 */ /* 0x000e2e00000e0000 */
[----:B------:R-:W1:Y:S08]  /*e6b0*/  MUFU.EX2 R15, R15 ;  /* 0x0000000f000f7308 */ /* 0x000e700000000800 */
[----:B------:R-:W-:Y:S08]  /*e6c0*/  MUFU.EX2 R44, R44 ;  /* 0x0000002c002c7308 */ /* 0x000ff00000000800 */
[----:B------:R-:W-:Y:S01]  /*e6d0*/  MUFU.EX2 R48, R48 ;  /* 0x0000003000307308 */ /* 0x000fe20000000800 */
[----:B-1----:R-:W-:Y:S01]  /*e6e0*/  FFMA.FTZ R3, R15, R3, R14 ;  /* 0x000000030f037223 */ /* 0x002fe2000001000e */
[----:B------:R-:W-:Y:S01]  /*e6f0*/  FMUL.FTZ R88, R88, R15 ;  /* 0x0000000f58587220 */ /* 0x000fe20000410000 */
[----:B0-----:R-:W-:Y:S01]  /*e700*/  FMNMX.FTZ R7, R82, R7, !PT ;  /* 0x0000000752077209 */ /* 0x001fe20007810000 */
[-C--:B------:R-:W-:Y:S01]  /*e710*/  FMUL.FTZ R89, R89, R15.reuse ;  /* 0x0000000f59597220 */ /* 0x080fe20000410000 */
[C---:B------:R-:W-:Y:S01]  /*e720*/  FADD.FTZ R3, R8.reuse, R3 ;  /* 0x0000000308037221 */ /* 0x040fe20000010000 */
[----:B------:R-:W-:Y:S01]  /*e730*/  F2FP.BF16.F32.PACK_AB R8, R8, R14 ;  /* 0x0000000e0808723e */ /* 0x000fe200000010ff */
[-C--:B------:R-:W-:Y:S01]  /*e740*/  FMUL.FTZ R92, R92, R15.reuse ;  /* 0x0000000f5c5c7220 */ /* 0x080fe20000410000 */
[C---:B------:R-:W-:Y:S01]  /*e750*/  FMUL.FTZ R75, R7.reuse, UR34 ;  /* 0x00000022074b7c20 */ /* 0x040fe20008410000 */
[----:B------:R-:W-:Y:S01]  /*e760*/  FSETP.NEU.FTZ.AND P2, PT, R7, -INF , PT ;  /* 0xff8000000700780b */ /* 0x000fe20003f5d000 */
[----:B------:R-:W-:Y:S01]  /*e770*/  FADD.FTZ R3, R10, R3 ;  /* 0x000000030a037221 */ /* 0x000fe20000010000 */
[----:B------:R-:W-:Y:S01]  /*e780*/  MUFU.EX2 R50, R50 ;  /* 0x0000003200327308 */ /* 0x000fe20000000800 */
[C---:B------:R-:W-:Y:S01]  /*e790*/  F2FP.BF16.F32.PACK_AB R10, R12.reuse, R10 ;  /* 0x0000000a0c0a723e */ /* 0x040fe200000010ff */
[-C--:B------:R-:W-:Y:S01]  /*e7a0*/  FMUL.FTZ R93, R93, R15.reuse ;  /* 0x0000000f5d5d7220 */ /* 0x080fe20000410000 */
[----:B------:R-:W-:Y:S01]  /*e7b0*/  FSEL R72, R75, RZ, P2 ;  /* 0x000000ff4b487208 */ /* 0x000fe20001000000 */
[----:B------:R-:W-:Y:S01]  /*e7c0*/  FADD.FTZ R14, R12, R3 ;  /* 0x000000030c0e7221 */ /* 0x000fe20000010000 */
[-C--:B------:R-:W-:Y:S01]  /*e7d0*/  FMUL.FTZ R96, R96, R15.reuse ;  /* 0x0000000f60607220 */ /* 0x080fe20000410000 */
[-C--:B------:R-:W-:Y:S01]  /*e7e0*/  FMUL.FTZ R97, R97, R15.reuse ;  /* 0x0000000f61617220 */ /* 0x080fe20000410000 */
[----:B------:R-:W-:Y:S01]  /*e7f0*/  FMUL.FTZ R100, R100, R15 ;  /* 0x0000000f64647220 */ /* 0x000fe20000410000 */
[--C-:B------:R-:W-:Y:S01]  /*e800*/  FFMA.FTZ R79, R35, UR34, -R72.reuse ;  /* 0x00000022234f7c23 */ /* 0x100fe20008010848 */
[----:B------:R-:W-:Y:S01]  /*e810*/  FSEL R35, R7, RZ, P2 ;  /* 0x000000ff07237208 */ /* 0x000fe20001000000 */
[--C-:B------:R-:W-:Y:S01]  /*e820*/  FFMA.FTZ R75, R46, UR34, -R72.reuse ;  /* 0x000000222e4b7c23 */ /* 0x100fe20008010848 */
[--C-:B------:R-:W-:Y:S01]  /*e830*/  FFMA.FTZ R9, R9, UR34, -R72.reuse ;  /* 0x0000002209097c23 */ /* 0x100fe20008010848 */
[--C-:B------:R-:W-:Y:S01]  /*e840*/  FFMA.FTZ R11, R11, UR34, -R72.reuse ;  /* 0x000000220b0b7c23 */ /* 0x100fe20008010848 */
[----:B------:R-:W-:Y:S01]  /*e850*/  FFMA.FTZ R81, R13, UR34, -R72 ;  /* 0x000000220d517c23 */ /* 0x000fe20008010848 */
[----:B------:R-:W-:Y:S01]  /*e860*/  FADD.FTZ R6, -R35, R6 ;  /* 0x0000000623067221 */ /* 0x000fe20000010100 */
[--C-:B------:R-:W-:Y:S01]  /*e870*/  FFMA.FTZ R20, R20, UR34, -R72.reuse ;  /* 0x0000002214147c23 */ /* 0x100fe20008010848 */
[----:B------:R-:W-:Y:S01]  /*e880*/  MUFU.EX2 R75, R75 ;  /* 0x0000004b004b7308 */ /* 0x000fe20000000800 */
[--C-:B------:R-:W-:Y:S01]  /*e890*/  FFMA.FTZ R46, R21, UR34, -R72.reuse ;  /* 0x00000022152e7c23 */ /* 0x100fe20008010848 */
[----:B------:R-:W-:Y:S01]  /*e8a0*/  FMUL.FTZ R6, R6, UR34 ;  /* 0x0000002206067c20 */ /* 0x000fe20008410000 */
[--C-:B------:R-:W-:Y:S01]  /*e8b0*/  FFMA.FTZ R13, R74, UR34, -R72.reuse ;  /* 0x000000224a0d7c23 */ /* 0x100fe20008010848 */
[--C-:B------:R-:W-:Y:S01]  /*e8c0*/  FFMA.FTZ R25, R25, UR34, -R72.reuse ;  /* 0x0000002219197c23 */ /* 0x100fe20008010848 */
[--C-:B------:R-:W-:Y:S01]  /*e8d0*/  FFMA.FTZ R27, R27, UR34, -R72.reuse ;  /* 0x000000221b1b7c23 */ /* 0x100fe20008010848 */
[--C-:B------:R-:W-:Y:S01]  /*e8e0*/  FFMA.FTZ R29, R29, UR34, -R72.reuse ;  /* 0x000000221d1d7c23 */ /* 0x100fe20008010848 */
[--C-:B------:R-:W-:Y:S01]  /*e8f0*/  FFMA.FTZ R31, R31, UR34, -R72.reuse ;  /* 0x000000221f1f7c23 */ /* 0x100fe20008010848 */
[----:B------:R-:W0:Y:S01]  /*e900*/  MUFU.EX2 R6, R6 ;  /* 0x0000000600067308 */ /* 0x000e220000000800 */
[----:B------:R-:W-:Y:S01]  /*e910*/  FFMA.FTZ R43, R43, UR34, -R72 ;  /* 0x000000222b2b7c23 */ /* 0x000fe20008010848 */
[----:B------:R-:W-:Y:S01]  /*e920*/  FADD.FTZ R14, R47, R14 ;  /* 0x0000000e2f0e7221 */ /* 0x000fe20000010000 */
[--C-:B------:R-:W-:Y:S01]  /*e930*/  FFMA.FTZ R33, R33, UR34, -R72.reuse ;  /* 0x0000002221217c23 */ /* 0x100fe20008010848 */
[--C-:B------:R-:W-:Y:S01]  /*e940*/  FFMA.FTZ R21, R39, UR34, -R72.reuse ;  /* 0x0000002227157c23 */ /* 0x100fe20008010848 */
[--C-:B------:R-:W-:Y:S01]  /*e950*/  FFMA.FTZ R39, R41, UR34, -R72.reuse ;  /* 0x0000002229277c23 */ /* 0x100fe20008010848 */
[--C-:B------:R-:W-:Y:S01]  /*e960*/  FFMA.FTZ R41, R45, UR34, -R72.reuse ;  /* 0x000000222d297c23 */ /* 0x100fe20008010848 */
[----:B------:R-:W-:Y:S01]  /*e970*/  FFMA.FTZ R49, R49, UR34, -R72 ;  /* 0x0000002231317c23 */ /* 0x000fe20008010848 */
[----:B------:R-:W1:Y:S01]  /*e980*/  MUFU.EX2 R9, R9 ;  /* 0x0000000900097308 */ /* 0x000e620000000800 */
[----:B------:R-:W-:-:S02]  /*e990*/  IMAD.U32 R45, RZ, RZ, UR54 ;  /* 0x00000036ff2d7e24 */ /* 0x000fc4000f8e00ff */
[--C-:B------:R-:W-:Y:S01]  /*e9a0*/  FFMA.FTZ R51, R51, UR34, -R72.reuse ;  /* 0x0000002233337c23 */ /* 0x100fe20008010848 */
[--C-:B------:R-:W-:Y:S01]  /*e9b0*/  FFMA.FTZ R12, R57, UR34, -R72.reuse ;  /* 0x00000022390c7c23 */ /* 0x100fe20008010848 */
[--C-:B------:R-:W-:Y:S01]  /*e9c0*/  FFMA.FTZ R65, R65, UR34, -R72.reuse ;  /* 0x0000002241417c23 */ /* 0x100fe20008010848 */
[--C-:B------:R-:W-:Y:S01]  /*e9d0*/  FFMA.FTZ R67, R67, UR34, -R72.reuse ;  /* 0x0000002243437c23 */ /* 0x100fe20008010848 */
[----:B------:R-:W-:Y:S01]  /*e9e0*/  @!P1 LEA R45, R45, UR42, 0x3 ;  /* 0x0000002a2d2d9c11 */ /* 0x000fe2000f8e18ff */
[--C-:B------:R-:W-:Y:S01]  /*e9f0*/  FFMA.FTZ R78, R78, UR34, -R72.reuse ;  /* 0x000000224e4e7c23 */ /* 0x100fe20008010848 */
[----:B------:R-:W2:Y:S01]  /*ea00*/  MUFU.EX2 R11, R11 ;  /* 0x0000000b000b7308 */ /* 0x000ea20000000800 */
[----:B0-----:R-:W-:Y:S01]  /*ea10*/  FFMA.FTZ R74, R6, R2, R75 ;  /* 0x00000002064a7223 */ /* 0x001fe2000001004b */
[--C-:B------:R-:W-:Y:S01]  /*ea20*/  FFMA.FTZ R2, R53, UR34, -R72.reuse ;  /* 0x0000002235027c23 */ /* 0x100fe20008010848 */
[----:B------:R-:W-:Y:S01]  /*ea30*/  FFMA.FTZ R53, R55, UR34, -R72 ;  /* 0x0000002237357c23 */ /* 0x000fe20008010848 */
[----:B------:R-:W-:-:S02]  /*ea40*/  @!P1 VIADD R45, R45, 0x2d860 ;  /* 0x0002d8602d2d9836 */ /* 0x000fc40000000000 */
[--C-:B------:R-:W-:Y:S01]  /*ea50*/  FFMA.FTZ R55, R59, UR34, -R72.reuse ;  /* 0x000000223b377c23 */ /* 0x100fe20008010848 */
[--C-:B------:R-:W-:Y:S01]  /*ea60*/  FFMA.FTZ R80, R80, UR34, -R72.reuse ;  /* 0x0000002250507c23 */ /* 0x100fe20008010848 */
[----:B------:R-:W-:Y:S01]  /*ea70*/  FFMA.FTZ R76, R76, UR34, -R72 ;  /* 0x000000224c4c7c23 */ /* 0x000fe20008010848 */
[----:B------:R-:W0:Y:S01]  /*ea80*/  MUFU.EX2 R81, R81 ;  /* 0x0000005100517308 */ /* 0x000e220000000800 */
[----:B-1----:R-:W-:Y:S01]  /*ea90*/  FADD.FTZ R74, R9, R74 ;  /* 0x0000004a094a7221 */ /* 0x002fe20000010000 */
[----:B------:R-:W-:Y:S01]  /*eaa0*/  @!P1 PRMT R45, RZ, 0x654, R45 ;  /* 0x00000654ff2d9816 */ /* 0x000fe2000000002d */
[----:B------:R-:W-:Y:S01]  /*eab0*/  FFMA.FTZ R73, R73, UR34, -R72 ;  /* 0x0000002249497c23 */ /* 0x000fe20008010848 */
[----:B------:R-:W-:Y:S01]  /*eac0*/  F2FP.BF16.F32.PACK_AB R9, R9, R75 ;  /* 0x0000004b0909723e */ /* 0x000fe200000010ff */
[----:B------:R-:W-:Y:S01]  /*ead0*/  UMOV UR54, UR46 ;  /* 0x0000002e00367c82 */ /* 0x000fe20008000000 */
[----:B------:R1:W-:Y:S01]  /*eae0*/  @!P1 SYNCS.ARRIVE.TRANS64.RED.A1T0 RZ, [R45+URZ], RZ ;  /* 0x000000ff2dff99a7 */ /* 0x0003e2000810043f */
[----:B------:R-:W-:Y:S01]  /*eaf0*/  ISETP.GT.AND P2, PT, R0, UR37, PT ;  /* 0x0000002500007c0c */ /* 0x000fe2000bf44270 */
        /* <DEDUP_REMOVED lines=9> */
[C---:B0-----:R-:W-:Y:S01]  /*eb90*/  FADD.FTZ R3, R81.reuse, R74 ;  /* 0x0000004a51037221 */ /* 0x041fe20000010000 */
[----:B------:R-:W-:Y:S01]  /*eba0*/  F2FP.BF16.F32.PACK_AB R11, R81, R11 ;  /* 0x0000000b510b723e */ /* 0x000fe200000010ff */
[-C--:B------:R-:W-:Y:S01]  /*ebb0*/  FMUL.FTZ R102, R102, R6.reuse ;  /* 0x0000000666667220 */ /* 0x080fe20000410000 */
[-C--:B------:R-:W-:Y:S01]  /*ebc0*/  FMUL.FTZ R103, R103, R6.reuse ;  /* 0x0000000667677220 */ /* 0x080fe20000410000 */
[-C--:B------:R-:W-:Y:S01]  /*ebd0*/  FMUL.FTZ R106, R106, R6.reuse ;  /* 0x000000066a6a7220 */ /* 0x080fe20000410000 */
[-C--:B------:R-:W-:Y:S01]  /*ebe0*/  FMUL.FTZ R107, R107, R6.reuse ;  /* 0x000000066b6b7220 */ /* 0x080fe20000410000 */
[----:B------:R0:W-:Y:S01]  /*ebf0*/  STSM.16.M88.4 [R17+0x21800], R8 ;  /* 0x0218000811007844 */ /* 0x0001e20000000200 */
[----:B------:R-:W4:Y:S01]  /*ec00*/  MUFU.EX2 R25, R25 ;  /* 0x0000001900197308 */ /* 0x000f220000000800 */
        /* <DEDUP_REMOVED lines=8> */
[----:B--2---:R-:W-:Y:S01]  /*ec90*/  FADD.FTZ R74, R46, R3 ;  /* 0x000000032e4a7221 */ /* 0x004fe20000010000 */
[-C--:B------:R-:W-:Y:S01]  /*eca0*/  FMUL.FTZ R122, R122, R6.reuse ;  /* 0x000000067a7a7220 */ /* 0x080fe20000410000 */
[-C--:B------:R-:W-:Y:S01]  /*ecb0*/  FMUL.FTZ R123, R123, R6.reuse ;  /* 0x000000067b7b7220 */ /* 0x080fe20000410000 */
[-C--:B------:R-:W-:Y:S01]  /*ecc0*/  FMUL.FTZ R126, R126, R6.reuse ;  /* 0x000000067e7e7220 */ /* 0x080fe20000410000 */
[-C--:B------:R-:W-:Y:S01]  /*ecd0*/  FMUL.FTZ R127, R127, R6.reuse ;  /* 0x000000067f7f7220 */ /* 0x080fe20000410000 */
[----:B------:R-:W-:Y:S01]  /*ece0*/  FMUL.FTZ R130, R130, R6 ;  /* 0x0000000682827220 */ /* 0x000fe20000410000 */
[----:B0-----:R-:W-:Y:S01]  /*ecf0*/  F2FP.BF16.F32.PACK_AB R9, R46, R20 ;  /* 0x000000142e09723e */ /* 0x001fe200000010ff */
[----:B------:R-:W0:Y:S01]  /*ed00*/  MUFU.EX2 R29, R29 ;  /* 0x0000001d001d7308 */ /* 0x000e220000000800 */
[----:B----4-:R-:W-:Y:S01]  /*ed10*/  FADD.FTZ R74, R25, R74 ;  /* 0x0000004a194a7221 */ /* 0x010fe20000010000 */
[----:B------:R-:W-:Y:S01]  /*ed20*/  F2FP.BF16.F32.PACK_AB R8, R37, R47 ;  /* 0x0000002f2508723e */ /* 0x000fe200000010ff */
[----:B------:R-:W-:Y:S01]  /*ed30*/  FMUL.FTZ R131, R131, R6 ;  /* 0x0000000683837220 */ /* 0x000fe20000410000 */
[----:B------:R-:W-:Y:S01]  /*ed40*/  F2FP.BF16.F32.PACK_AB R10, R26, R24 ;  /* 0x000000181a0a723e */ /* 0x000fe200000010ff */
[-C--:B------:R-:W-:Y:S01]  /*ed50*/  FMUL.FTZ R134, R134, R6.reuse ;  /* 0x0000000686867220 */ /* 0x080fe20000410000 */
[----:B------:R-:W-:Y:S01]  /*ed60*/  FMUL.FTZ R135, R135, R6 ;  /* 0x0000000687877220 */ /* 0x000fe20000410000 */
[----:B------:R-:W-:Y:S01]  /*ed70*/  FMUL.FTZ R101, R101, R15 ;  /* 0x0000000f65657220 */ /* 0x000fe20000410000 */
[----:B------:R2:W-:Y:S01]  /*ed80*/  MUFU.EX2 R35, R43 ;  /* 0x0000002b00237308 */ /* 0x0005e20000000800 */
[C---:B---3--:R-:W-:Y:S01]  /*ed90*/  FADD.FTZ R74, R27.reuse, R74 ;  /* 0x0000004a1b4a7221 */ /* 0x048fe20000010000 */
[----:B------:R-:W-:Y:S01]  /*eda0*/  F2FP.BF16.F32.PACK_AB R11, R27, R25 ;  /* 0x000000191b0b723e */ /* 0x000fe200000010ff */
[-C--:B------:R-:W-:Y:S01]  /*edb0*/  FMUL.FTZ R104, R104, R15.reuse ;  /* 0x0000000f68687220 */ /* 0x080fe20000410000 */
[-C--:B------:R-:W-:Y:S01]  /*edc0*/  FMUL.FTZ R105, R105, R15.reuse ;  /* 0x0000000f69697220 */ /* 0x080fe20000410000 */
[-C--:B------:R-:W-:Y:S01]  /*edd0*/  FMUL.FTZ R108, R108, R15.reuse ;  /* 0x0000000f6c6c7220 */ /* 0x080fe20000410000 */
[-C--:B------:R-:W-:Y:S01]  /*ede0*/  FMUL.FTZ R109, R109, R15.reuse ;  /* 0x0000000f6d6d7220 */ /* 0x080fe20000410000 */
[----:B------:R3:W-:Y:S01]  /*edf0*/  STSM.16.M88.4 [R22], R8 ;  /* 0x0000000816007844 */ /* 0x0007e20000000200 */
[----:B------:R-:W4:Y:S01]  /*ee00*/  MUFU.EX2 R31, R31 ;  /* 0x0000001f001f7308 */ /* 0x000f220000000800 */
[----:B--2---:R-:W-:Y:S01]  /*ee10*/  FADD.FTZ R43, R37, R14 ;  /* 0x0000000e252b7221 */ /* 0x004fe20000010000 */
[----:B0-----:R-:W-:Y:S01]  /*ee20*/  FADD.FTZ R74, R29, R74 ;  /* 0x0000004a1d4a7221 */ /* 0x001fe20000010000 */
[--C-:B------:R-:W-:Y:S01]  /*ee30*/  FFMA.FTZ R14, R61, UR34, -R72.reuse ;  /* 0x000000223d0e7c23 */ /* 0x100fe20008010848 */
[--C-:B------:R-:W-:Y:S01]  /*ee40*/  FFMA.FTZ R61, R63, UR34, -R72.reuse ;  /* 0x000000223f3d7c23 */ /* 0x100fe20008010848 */
[----:B------:R-:W-:Y:S01]  /*ee50*/  FADD.FTZ R43, R24, R43 ;  /* 0x0000002b182b7221 */ /* 0x000fe20000010000 */
[----:B------:R-:W-:Y:S01]  /*ee60*/  FFMA.FTZ R72, R77, UR34, -R72 ;  /* 0x000000224d487c23 */ /* 0x000fe20008010848 */
[-C--:B------:R-:W-:Y:S01]  /*ee70*/  FMUL.FTZ R112, R112, R15.reuse ;  /* 0x0000000f70707220 */ /* 0x080fe20000410000 */
[----:B------:R-:W0:Y:S01]  /*ee80*/  MUFU.EX2 R33, R33 ;  /* 0x0000002100217308 */ /* 0x000e220000000800 */
[----:B------:R-:W-:Y:S01]  /*ee90*/  FADD.FTZ R43, R26, R43 ;  /* 0x0000002b1a2b7221 */ /* 0x000fe20000010000 */
[-C--:B------:R-:W-:Y:S01]  /*eea0*/  FMUL.FTZ R113, R113, R15.reuse ;  /* 0x0000000f71717220 */ /* 0x080fe20000410000 */
[-C--:B------:R-:W-:Y:S01]  /*eeb0*/  FMUL.FTZ R116, R116, R15.reuse ;  /* 0x0000000f74747220 */ /* 0x080fe20000410000 */
[-C--:B------:R-:W-:Y:S01]  /*eec0*/  FMUL.FTZ R117, R117, R15.reuse ;  /* 0x0000000f75757220 */ /* 0x080fe20000410000 */
[----:B------:R-:W-:Y:S01]  /*eed0*/  FADD.FTZ R43, R28, R43 ;  /* 0x0000002b1c2b7221 */ /* 0x000fe20000010000 */
[----:B------:R-:W-:Y:S01]  /*eee0*/  F2FP.BF16.F32.PACK_AB R28, R30, R28 ;  /* 0x0000001c1e1c723e */ /* 0x000fe200000010ff */
[----:B------:R-:W-:Y:S01]  /*eef0*/  FMUL.FTZ R120, R120, R15 ;  /* 0x0000000f78787220 */ /* 0x000fe20000410000 */
[----:B------:R-:W2:Y:S01]  /*ef00*/  MUFU.EX2 R79, R79 ;  /* 0x0000004f004f7308 */ /* 0x000ea20000000800 */
[----:B------:R-:W-:Y:S01]  /*ef10*/  FADD.FTZ R43, R30, R43 ;  /* 0x0000002b1e2b7221 */ /* 0x000fe20000010000 */
[C---:B----4-:R-:W-:Y:S01]  /*ef20*/  FADD.FTZ R74, R31.reuse, R74 ;  /* 0x0000004a1f4a7221 */ /* 0x050fe20000010000 */
[----:B------:R-:W-:Y:S01]  /*ef30*/  F2FP.BF16.F32.PACK_AB R29, R31, R29 ;  /* 0x0000001d1f1d723e */ /* 0x000fe200000010ff */
[-C--:B------:R-:W-:Y:S01]  /*ef40*/  FMUL.FTZ R121, R121, R15.reuse ;  /* 0x0000000f79797220 */ /* 0x080fe20000410000 */
[----:B------:R-:W-:Y:S01]  /*ef50*/  FADD.FTZ R43, R32, R43 ;  /* 0x0000002b202b7221 */ /* 0x000fe20000010000 */
[----:B------:R-:W-:Y:S01]  /*ef60*/  F2FP.BF16.F32.PACK_AB R30, R34, R32 ;  /* 0x00000020221e723e */ /* 0x000fe200000010ff */
[-C--:B------:R-:W-:Y:S01]  /*ef70*/  FMUL.FTZ R124, R124, R15.reuse ;  /* 0x0000000f7c7c7220 */ /* 0x080fe20000410000 */
[----:B------:R-:W4:Y:S01]  /*ef80*/  MUFU.EX2 R13, R13 ;  /* 0x0000000d000d7308 */ /* 0x000f220000000800 */
[----:B0-----:R-:W-:Y:S01]  /*ef90*/  FADD.FTZ R74, R33, R74 ;  /* 0x0000004a214a7221 */ /* 0x001fe20000010000 */
[----:B------:R-:W-:Y:S01]  /*efa0*/  FADD.FTZ R43, R34, R43 ;  /* 0x0000002b222b7221 */ /* 0x000fe20000010000 */
[-C--:B------:R-:W-:Y:S01]  /*efb0*/  FMUL.FTZ R125, R125, R15.reuse ;  /* 0x0000000f7d7d7220 */ /* 0x080fe20000410000 */
[-C--:B------:R-:W-:Y:S01]  /*efc0*/  FMUL.FTZ R128, R128, R15.reuse ;  /* 0x0000000f80807220 */ /* 0x080fe20000410000 */
[----:B------:R-:W-:Y:S01]  /*efd0*/  FMUL.FTZ R129, R129, R15 ;  /* 0x0000000f81817220 */ /* 0x000fe20000410000 */
[----:B------:R-:W-:Y:S01]  /*efe0*/  FADD.FTZ R43, R36, R43 ;  /* 0x0000002b242b7221 */ /* 0x000fe20000010000 */
[C---:B------:R-:W-:Y:S01]  /*eff0*/  F2FP.BF16.F32.PACK_AB R36, R38.reuse, R36 ;  /* 0x000000242624723e */ /* 0x040fe200000010ff */
[----:B------:R-:W0:Y:S01]  /*f000*/  MUFU.EX2 R21, R21 ;  /* 0x0000001500157308 */ /* 0x000e220000000800 */
[C---:B--2---:R-:W-:Y:S01]  /*f010*/  FADD.FTZ R74, R79.reuse, R74 ;  /* 0x0000004a4f4a7221 */ /* 0x044fe20000010000 */
[----:B------:R-:W-:Y:S01]  /*f020*/  FADD.FTZ R43, R38, R43 ;  /* 0x0000002b262b7221 */ /* 0x000fe20000010000 */
[----:B------:R-:W-:Y:S01]  /*f030*/  F2FP.BF16.F32.PACK_AB R31, R79, R33 ;  /* 0x000000214f1f723e */ /* 0x000fe200000010ff */
[-C--:B------:R-:W-:Y:S01]  /*f040*/  FMUL.FTZ R132, R132, R15.reuse ;  /* 0x0000000f84847220 */ /* 0x080fe20000410000 */
[----:B------:R-:W-:Y:S01]  /*f050*/  F2FP.BF16.F32.PACK_AB R38, R42, R40 ;  /* 0x000000282a26723e */ /* 0x000fe200000010ff */
[----:B------:R-:W-:Y:S01]  /*f060*/  FADD.FTZ R43, R40, R43 ;  /* 0x0000002b282b7221 */ /* 0x000fe20000010000 */
[----:B------:R-:W-:Y:S01]  /*f070*/  FMUL.FTZ R133, R133, R15 ;  /* 0x0000000f85857220 */ /* 0x000fe20000410000 */
[----:B------:R-:W2:Y:S01]  /*f080*/  MUFU.EX2 R39, R39 ;  /* 0x0000002700277308 */ /* 0x000ea20000000800 */
[----:B----4-:R-:W-:Y:S01]  /*f090*/  FADD.FTZ R74, R13, R74 ;  /* 0x0000004a0d4a7221 */ /* 0x010fe20000010000 */
[----:B------:R-:W-:Y:S01]  /*f0a0*/  FADD.FTZ R43, R42, R43 ;  /* 0x0000002b2a2b7221 */ /* 0x000fe20000010000 */
[----:B------:R1:W-:Y:S01]  /*f0b0*/  STSM.16.M88.4 [R19], R28 ;  /* 0x0000001c13007844 */ /* 0x0003e20000000200 */
[----:B------:R-:W-:-:S02]  /*f0c0*/  VIADD R0, R0, 0xffffffff ;  /* 0xffffffff00007836 */ /* 0x000fc40000000000 */
[----:B------:R-:W-:Y:S01]  /*f0d0*/  FADD.FTZ R43, R44, R43 ;  /* 0x0000002b2c2b7221 */ /* 0x000fe20000010000 */
[----:B------:R-:W-:Y:S01]  /*f0e0*/  IMAD.MOV.U32 R6, RZ, RZ, R7 ;  /* 0x000000ffff067224 */ /* 0x000fe200078e0007 */
[----:B------:R-:W4:Y:S01]  /*f0f0*/  MUFU.EX2 R41, R41 ;  /* 0x0000002900297308 */ /* 0x000f220000000800 */
[C---:B0-----:R-:W-:Y:S01]  /*f100*/  FADD.FTZ R74, R21.reuse, R74 ;  /* 0x0000004a154a7221 */ /* 0x041fe20000010000 */
[C---:B------:R-:W-:Y:S01]  /*f110*/  FADD.FTZ R43, R48.reuse, R43 ;  /* 0x0000002b302b7221 */ /* 0x040fe20000010000 */
[----:B------:R-:W-:Y:S02]  /*f120*/  F2FP.BF16.F32.PACK_AB R37, R21, R13 ;  /* 0x0000000d1525723e */ /* 0x000fe400000010ff */
[----:B------:R-:W-:Y:S01]  /*f130*/  F2FP.BF16.F32.PACK_AB R48, R48, R44 ;  /* 0x0000002c3030723e */ /* 0x000fe200000010ff */
[----:B------:R-:W-:Y:S02]  /*f140*/  FADD.FTZ R20, R50, R43 ;  /* 0x0000002b32147221 */ /* 0x000fe40000010000 */
[----:B------:R-:W0:Y:S01]  /*f150*/  MUFU.EX2 R49, R49 ;  /* 0x0000003100317308 */ /* 0x000e220000000800 */
[----:B--2---:R-:W-:Y:S01]  /*f160*/  FADD.FTZ R74, R39, R74 ;  /* 0x0000004a274a7221 */ /* 0x004fe20000010000 */
[----:B------:R-:W-:-:S03]  /*f170*/  F2FP.BF16.F32.PACK_AB R39, R35, R39 ;  /* 0x000000272327723e */ /* 0x000fc600000010ff */
[----:B------:R-:W-:Y:S02]  /*f180*/  FADD.FTZ R74, R35, R74 ;  /* 0x0000004a234a7221 */ /* 0x000fe40000010000 */
[----:B------:R1:W-:Y:S01]  /*f190*/  STSM.16.M88.4 [R18], R36 ;  /* 0x0000002412007844 */ /* 0x0003e20000000200 */
[----:B------:R-:W2:Y:S01]  /*f1a0*/  MUFU.EX2 R51, R51 ;  /* 0x0000003300337308 */ /* 0x000ea20000000800 */
[----:B----4-:R-:W-:-:S07]  /*f1b0*/  FADD.FTZ R74, R41, R74 ;  /* 0x0000004a294a7221 */ /* 0x010fce0000010000 */
[----:B------:R-:W4:Y:S01]  /*f1c0*/  MUFU.EX2 R69, R69 ;  /* 0x0000004500457308 */ /* 0x000f220000000800 */
[C---:B0-----:R-:W-:Y:S01]  /*f1d0*/  FADD.FTZ R74, R49.reuse, R74 ;  /* 0x0000004a314a7221 */ /* 0x041fe20000010000 */
[----:B------:R-:W-:-:S06]  /*f1e0*/  F2FP.BF16.F32.PACK_AB R49, R49, R41 ;  /* 0x000000293131723e */ /* 0x000fcc00000010ff */
[----:B------:R-:W0:Y:S01]  /*f1f0*/  MUFU.EX2 R2, R2 ;  /* 0x0000000200027308 */ /* 0x000e220000000800 */
[----:B--2---:R-:W-:-:S07]  /*f200*/  FADD.FTZ R3, R51, R74 ;  /* 0x0000004a33037221 */ /* 0x004fce0000010000 */
[----:B------:R-:W2:Y:S01]  /*f210*/  MUFU.EX2 R53, R53 ;  /* 0x0000003500357308 */ /* 0x000ea20000000800 */
[C---:B----4-:R-:W-:Y:S01]  /*f220*/  FADD.FTZ R25, R69.reuse, R20 ;  /* 0x0000001445197221 */ /* 0x050fe20000010000 */
[----:B------:R-:W-:-:S03]  /*f230*/  F2FP.BF16.F32.PACK_AB R50, R69, R50 ;  /* 0x000000324532723e */ /* 0x000fc600000010ff */
[----:B------:R-:W-:-:S03]  /*f240*/  FADD.FTZ R25, R52, R25 ;  /* 0x0000001934197221 */ /* 0x000fc60000010000 */
[----:B------:R-:W3:Y:S01]  /*f250*/  MUFU.EX2 R12, R12 ;  /* 0x0000000c000c7308 */ /* 0x000ee20000000800 */
[C---:B0-----:R-:W-:Y:S01]  /*f260*/  FADD.FTZ R20, R2.reuse, R3 ;  /* 0x0000000302147221 */ /* 0x041fe20000010000 */
[----:B------:R-:W-:-:S05]  /*f270*/  F2FP.BF16.F32.PACK_AB R51, R2, R51 ;  /* 0x000000330233723e */ /* 0x000fca00000010ff */
[----:B------:R1:W-:Y:S01]  /*f280*/  STSM.16.M88.4 [R17+0x27800], R48 ;  /* 0x0278003011007844 */ /* 0x0003e20000000200 */
        /* <DEDUP_REMOVED lines=24> */
[----:B------:R-:W-:-:S05]  /*f410*/  F2FP.BF16.F32.PACK_AB R54, R58, R56 ;  /* 0x000000383a36723e */ /* 0x000fca00000010ff */
[----:B------:R1:W-:Y:S01]  /*f420*/  STSM.16.M88.4 [R23], R52 ;  /* 0x0000003417007844 */ /* 0x0003e20000000200 */
[----:B------:R-:W2:Y:S01]  /*f430*/  MUFU.EX2 R80, R80 ;  /* 0x0000005000507308 */ /* 0x000ea20000000800 */
[C---:B---3--:R-:W-:Y:S01]  /*f440*/  FADD.FTZ R3, R78.reuse, R3 ;  /* 0x000000034e037221 */ /* 0x048fe20000010000 */
[----:B------:R-:W-:-:S06]  /*f450*/  F2FP.BF16.F32.PACK_AB R63, R78, R63 ;  /* 0x0000003f4e3f723e */ /* 0x000fcc00000010ff */
[----:B------:R-:W3:Y:S01]  /*f460*/  MUFU.EX2 R62, R62 ;  /* 0x0000003e003e7308 */ /* 0x000ee20000000800 */
[----:B0-----:R-:W-:-:S07]  /*f470*/  FADD.FTZ R25, R60, R25 ;  /* 0x000000193c197221 */ /* 0x001fce0000010000 */
        /* <DEDUP_REMOVED lines=8> */
[C---:B--2---:R-:W-:Y:S01]  /*f500*/  F2FP.BF16.F32.PACK_AB R62, R66.reuse, R64 ;  /* 0x00000040423e723e */ /* 0x044fe200000010ff */
[----:B------:R-:W-:-:S04]  /*f510*/  FADD.FTZ R25, R66, R25 ;  /* 0x0000001942197221 */ /* 0x000fc80000010000 */
[----:B------:R1:W-:Y:S02]  /*f520*/  STSM.16.M88.4 [R19+0x6000], R60 ;  /* 0x0060003c13007844 */ /* 0x0003e40000000200 */
[----:B------:R-:W2:Y:S01]  /*f530*/  MUFU.EX2 R71, R71 ;  /* 0x0000004700477308 */ /* 0x000ea20000000800 */
[C---:B---3--:R-:W-:Y:S01]  /*f540*/  FADD.FTZ R3, R9.reuse, R3 ;  /* 0x0000000309037221 */ /* 0x048fe20000010000 */
[----:B------:R-:W-:-:S06]  /*f550*/  F2FP.BF16.F32.PACK_AB R9, R9, R80 ;  /* 0x000000500909723e */ /* 0x000fcc00000010ff */
[----:B------:R-:W3:Y:S01]  /*f560*/  MUFU.EX2 R68, R68 ;  /* 0x0000004400447308 */ /* 0x000ee20000000800 */
[----:B0-----:R-:W-:-:S07]  /*f570*/  FADD.FTZ R2, R70, R25 ;  /* 0x0000001946027221 */ /* 0x001fce0000010000 */
[----:B------:R-:W0:Y:S01]  /*f580*/  MUFU.EX2 R76, R76 ;  /* 0x0000004c004c7308 */ /* 0x000e220000000800 */
[C---:B--2---:R-:W-:Y:S01]  /*f590*/  F2FP.BF16.F32.PACK_AB R8, R71.reuse, R70 ;  /* 0x000000464708723e */ /* 0x044fe200000010ff */
[----:B------:R-:W-:-:S06]  /*f5a0*/  FADD.FTZ R13, R71, R2 ;  /* 0x00000002470d7221 */ /* 0x000fcc0000010000 */
[----:B------:R-:W2:Y:S01]  /*f5b0*/  MUFU.EX2 R21, R72 ;  /* 0x0000004800157308 */ /* 0x000ea20000000800 */
[----:B---3--:R-:W-:Y:S01]  /*f5c0*/  F2FP.BF16.F32.PACK_AB R10, R5, R68 ;  /* 0x00000044050a723e */ /* 0x008fe200000010ff */
[----:B------:R-:W-:Y:S01]  /*f5d0*/  FADD.FTZ R68, R68, R13 ;  /* 0x0000000d44447221 */ /* 0x000fe20000010000 */
[----:B0-----:R-:W-:-:S03]  /*f5e0*/  FADD.FTZ R2, R76, R3 ;  /* 0x000000034c027221 */ /* 0x001fc60000010000 */
[----:B------:R-:W-:Y:S01]  /*f5f0*/  FADD.FTZ R3, R5, R68 ;  /* 0x0000004405037221 */ /* 0x000fe20000010000 */
[----:B------:R-:W-:Y:S01]  /*f600*/  IMAD.MOV.U32 R5, RZ, RZ, R4 ;  /* 0x000000ffff057224 */ /* 0x000fe200078e0004 */
[C---:B--2---:R-:W-:Y:S01]  /*f610*/  F2FP.BF16.F32.PACK_AB R11, R21.reuse, R76 ;  /* 0x0000004c150b723e */ /* 0x044fe200000010ff */
[----:B------:R-:W-:-:S04]  /*f620*/  FADD.FTZ R2, R21, R2 ;  /* 0x0000000215027221 */ /* 0x000fc80000010000 */
[----:B------:R1:W-:Y:S01]  /*f630*/  STSM.16.M88.4 [R18+0x6000], R8 ;  /* 0x0060000812007844 */ /* 0x0003e20000000200 */
[----:B------:R0:W-:Y:S06]  /*f640*/  MEMBAR.ALL.CTA ;  /* 0x0000000000007992 */ /* 0x0001ec0000008000 */
[----:B0-----:R-:W0:Y:S02]  /*f650*/  FENCE.VIEW.ASYNC.S ;  /* 0x00000000000073c6 */ /* 0x001e240000000000 */
[----:B0-----:R-:W-:Y:S01]  /*f660*/  NOP ;  /* 0x0000000000007918 */ /* 0x001fe20000000000 */
[----:B------:R-:W-:Y:S05]  /*f670*/  @P2 BRA `(.L_x_11060) ;  /* 0xffffffc400d82947 */ /* 0x000fea000383ffff */
.L_x_11043:
[----:B------:R-:W-:Y:S06]  /*f680*/  BAR.ARV 0x8, 0x200 ;  /* 0x0208000000007b1d */ /* 0x000fec0000002000 */
[----:B------:R-:W-:Y:S05]  /*f690*/  @!P0 BRA `(.L_x_11061) ;  /* 0x0000000000048947 */ /* 0x000fea0003800000 */
[----:B------:R-:W-:Y:S01]  /*f6a0*/  BPT.TRAP 0x1 ;  /* 0x000000040000795c */ /* 0x000fe20000300000 */
.L_x_11061:
[----:B------:R-:W-:Y:S01]  /*f6b0*/  ULEA UR9, UR46, UR42, 0x3 ;  /* 0x0000002a2e097291 */ /* 0x000fe2000f8e183f */
[----:B------:R-:W-:-:S05]  /*f6c0*/  IMAD.U32 R0, RZ, RZ, UR49 ;  /* 0x00000031ff007e24 */ /* 0x000fca000f8e00ff */
[----:B------:R-:W-:-:S04]  /*f6d0*/  SHF.L.U32 R0, R0, 0x1f, RZ ;  /* 0x0000001f00007819 */ /* 0x000fc800000006ff */
[----:B------:R2:W4:Y:S01]  /*f6e0*/  SYNCS.PHASECHK.TRANS64.TRYWAIT P2, [UR9+0x2d850], R0 ;  /* 0x02d85000ff0075a7 */ /* 0x0005220008040149 */
[----:B------:R-:W-:Y:S05]  /*f6f0*/  @!P0 BRA `(.L_x_11062) ;  /* 0x0000000000048947 */ /* 0x000fea0003800000 */
[----:B------:R-:W-:Y:S01]  /*f700*/  BPT.TRAP 0x1 ;  /* 0x000000040000795c */ /* 0x000fe20000300000 */
.L_x_11062:
[----:B----4-:R-:W-:Y:S05]  /*f710*/  @P2 BRA `(.L_x_11063) ;  /* 0x0000000000082947 */ /* 0x010fea0003800000 */
[----:B------:R-:W4:Y:S02]  /*f720*/  SYNCS.PHASECHK.TRANS64.TRYWAIT P0, [UR9+0x2d850], R0 ;  /* 0x02d85000ff0075a7 */ /* 0x000f240008000149 */
[----:B----4-:R-:W-:Y:S05]  /*f730*/  @!P0 BRA `(.L_x_11064) ;  /* 0x0000008c00e08947 */ /* 0x010fea0003800000 */
.L_x_11063:
[----:B------:R-:W-:Y:S01]  /*f740*/  UIADD3 UR42, UR42, 0x400, URZ ;  /* 0x000004002a2a7890 */ /* 0x000fe2000fffe03f */
[----:B------:R-:W-:Y:S01]  /*f750*/  WARPGROUP.ARRIVE ;  /* 0x00000000000079c5 */ /* 0x000fe20000000000 */
[----:B------:R-:W-:Y:S01]  /*f760*/  ULOP3.LUT UR43, UR43, 0x10000, URZ, 0xfc, !UPT ;  /* 0x000100002b2b7892 */ /* 0x000fe2000f8efc3f */
[----:B--2-4-:R-:W2:Y:S01]  /*f770*/  SHFL.BFLY PT, R0, R3, 0x2, 0x1f ;  /* 0x0c401f0003007f89 */ /* 0x014ea200000e0000 */
[----:B------:R-:W-:Y:S01]  /*f780*/  USHF.R.U32.HI UR42, URZ, 0x4, UR42 ;  /* 0x000000043f2a7899 */ /* 0x000fe2000801162a */
[----:B0--3--:R-:W-:Y:S01]  /*f790*/  IMAD.U32 R13, RZ, RZ, UR34 ;  /* 0x00000022ff0d7e24 */ /* 0x009fe2000f8e00ff */
[----:B------:R-:W-:Y:S01]  /*f7a0*/  UMOV UR5, 0x40000040 ;  /* 0x4000004000057882 */ /* 0x000fe20000000000 */
[----:B------:R-:W-:Y:S01]  /*f7b0*/  UMOV UR7, 0x80000020 ;  /* 0x8000002000077882 */ /* 0x000fe20000000000 */
[----:B------:R-:W-:Y:S01]  /*f7c0*/  ULOP3.LUT UR42, UR42, 0x3fff, URZ, 0xc0, !UPT ;  /* 0x00003fff2a2a7892 */ /* 0x000fe2000f8ec03f */
[----:B------:R-:W0:Y:S01]  /*f7d0*/  SHFL.BFLY PT, R5, R2, 0x2, 0x1f ;  /* 0x0c401f0002057f89 */ /* 0x000e2200000e0000 */
[----:B------:R-:W-:Y:S01]  /*f7e0*/  UMOV UR4, UR43 ;  /* 0x0000002b00047c82 */ /* 0x000fe20008000000 */
[----:B------:R-:W-:-:S02]  /*f7f0*/  UIADD3 UR47, UR47, 0x1, URZ ;  /* 0x000000012f2f7890 */ /* 0x000fc4000fffe03f */
[----:B------:R-:W-:-:S04]  /*f800*/  ULOP3.LUT UR8, UR42, 0x2000000, URZ, 0xfc, !UPT ;  /* 0x020000002a087892 */ /* 0x000fc8000f8efc3f */
[----:B------:R-:W-:Y:S02]  /*f810*/  UIMAD UR8, UR46, 0x600, UR8 ;  /* 0x000006002e0878a4 */ /* 0x000fe4000f8e0208 */
[----:B------:R-:W-:-:S04]  /*f820*/  UIADD3 UR46, UR46, 0x1, URZ ;  /* 0x000000012e2e7890 */ /* 0x000fc8000fffe03f */
[----:B------:R-:W-:Y:S01]  /*f830*/  UISETP.NE.AND UP0, UPT, UR46, 0x2, UPT ;  /* 0x000000022e00788c */ /* 0x000fe2000bf05270 */
[----:B------:R-:W-:Y:S02]  /*f840*/  UMOV UR6, UR8 ;  /* 0x0000000800067c82 */ /* 0x000fe40008000000 */
[----:B------:R-:W-:Y:S01]  /*f850*/  HGMMA.64x96x16.F32.BF16 R88, gdesc[UR4].tnspB, R88, gsb0 ;  /* 0x41600000045879f0 */ /* 0x000fe20008001858 */
[----:B------:R-:W-:Y:S01]  /*f860*/  UIADD3 UR4, UR43, 0x2, URZ ;  /* 0x000000022b047890 */ /* 0x000fe2000fffe03f */
[----:B--2---:R-:W-:Y:S01]  /*f870*/  FADD.FTZ R0, R0, R3 ;  /* 0x0000000300007221 */ /* 0x004fe20000010000 */
[----:B------:R-:W-:Y:S01]  /*f880*/  UIADD3 UR6, UR8, 0x40, URZ ;  /* 0x0000004008067890 */ /* 0x000fe2000fffe03f */
[----:B------:R-:W-:Y:S01]  /*f890*/  IMAD.MOV.U32 R3, RZ, RZ, RZ ;  /* 0x000000ffff037224 */ /* 0x000fe200078e00ff */
[----:B------:R-:W-:Y:S01]  /*f8a0*/  UMOV UR5, 0x40000040 ;  /* 0x4000004000057882 */ /* 0x000fe20000000000 */
[----:B------:R-:W-:Y:S01]  /*f8b0*/  UMOV UR7, 0x80000020 ;  /* 0x8000002000077882 */ /* 0x000fe20000000000 */
[----:B0-----:R-:W-:Y:S01]  /*f8c0*/  FADD.FTZ R6, R5, R2 ;  /* 0x0000000205067221 */ /* 0x001fe20000010000 */
[----:B------:R-:W-:Y:S01]  /*f8d0*/  IMAD.MOV.U32 R2, RZ, RZ, -0x800000 ;  /* 0xff800000ff027424 */ /* 0x000fe200078e00ff */
[----:B------:R-:W0:Y:S01]  /*f8e0*/  SHFL.BFLY PT, R5, R0, 0x1, 0x1f ;  /* 0x0c201f0000057f89 */ /* 0x000e2200000e0000 */
[----:B------:R-:W-:-:S03]  /*f8f0*/  USEL UR46, UR46, URZ, UP0 ;  /* 0x0000003f2e2e7287 */ /* 0x000fc60008000000 */
[----:B-1----:R-:W1:Y:S01]  /*f900*/  SHFL.BFLY PT, R9, R6, 0x1, 0x1f ;  /* 0x0c201f0006097f89 */ /* 0x002e6200000e0000 */
[----:B0-----:R-:W-:Y:S01]  /*f910*/  FADD.FTZ R11, R0, R5 ;  /* 0x00000005000b7221 */ /* 0x001fe20000010000 */
[----:B------:R-:W-:Y:S02]  /*f920*/  IMAD.U32 R5, RZ, RZ, UR34 ;  /* 0x00000022ff057e24 */ /* 0x000fe4000f8e00ff */
[----:B------:R-:W-:Y:S02]  /*f930*/  IMAD.MOV.U32 R0, RZ, RZ, -0x800000 ;  /* 0xff800000ff007424 */ /* 0x000fe400078e00ff */
[----:B-1----:R-:W-:Y:S01]  /*f940*/  FADD.FTZ R12, R6, R9 ;  /* 0x00000009060c7221 */ /* 0x002fe20000010000 */
[----:B------:R-:W-:Y:S01]  /*f950*/  FSETP.NE.FTZ.AND P0, PT, R11, RZ, PT ;  /* 0x000000ff0b00720b */ /* 0x000fe20003f15000 */
[----:B------:R-:W-:Y:S02]  /*f960*/  IMAD.U32 R6, RZ, RZ, UR9 ;  /* 0x00000009ff067e24 */ /* 0x000fe4000f8e00ff */
[----:B------:R-:W-:Y:S01]  /*f970*/  IMAD.MOV.U32 R9, RZ, RZ, RZ ;  /* 0x000000ffff097224 */ /* 0x000fe200078e00ff */
[----:B------:R-:W-:Y:S01]  /*f980*/  FSETP.NE.FTZ.AND P2, PT, R12, RZ, PT ;  /* 0x000000ff0c00720b */ /* 0x000fe20003f55000 */
[----:B------:R-:W-:-:S05]  /*f990*/  @!P1 VIADD R6, R6, 0x2d860 ;  /* 0x0002d86006069836 */ /* 0x000fca0000000000 */
[----:B------:R-:W-:-:S03]  /*f9a0*/  @!P1 PRMT R6, RZ, 0x654, R6 ;  /* 0x00000654ff069816 */ /* 0x000fc60000000006 */
[----:B------:R-:W0:Y:S01]  /*f9b0*/  @P0 MUFU.LG2 R8, R11 ;  /* 0x0000000b00080308 */ /* 0x000e220000000c00 */
[----:B------:R-:W-:-:S07]  /*f9c0*/  @P0 FMUL.FTZ R5, R5, 0.69314718246459960938 ;  /* 0x3f31721805050820 */ /* 0x000fce0000410000 */
[----:B------:R-:W1:Y:S08]  /*f9d0*/  @P2 MUFU.LG2 R10, R12 ;  /* 0x0000000c000a2308 */ /* 0x000e700000000c00 */
[----:B------:R2:W3:Y:S01]  /*f9e0*/  @P0 MUFU.RCP R3, R11 ;  /* 0x0000000b00030308 */ /* 0x0004e20000001000 */
[----:B0-----:R-:W-:-:S04]  /*f9f0*/  @P0 FMUL.FTZ R8, R8, 0.69314718246459960938 ;  /* 0x3f31721808080820 */ /* 0x001fc80000410000 */
[----:B------:R-:W-:Y:S01]  /*fa00*/  @P0 FFMA.FTZ R2, R5, R4, R8 ;  /* 0x0000000405020223 */ /* 0x000fe20000010008 */
[----:B------:R-:W-:Y:S02]  /*fa10*/  PLOP3.LUT P0, PT, PT, PT, PT, 0x8, 0x0 ;  /* 0x000000000000781c */ /* 0x000fe40003f0e170 */
[----:B------:R3:W0:Y:S01]  /*fa20*/  @P2 MUFU.RCP R9, R12 ;  /* 0x0000000c00092308 */ /* 0x0006220000001000 */
[----:B--2---:R-:W-:Y:S01]  /*fa30*/  @P2 FMUL.FTZ R11, R13, 0.69314718246459960938 ;  /* 0x3f3172180d0b2820 */ /* 0x004fe20000410000 */
        /* <DEDUP_REMOVED lines=99> */
.L_x_10994:
[----:B------:R-:W0:Y:S08]  /*10070*/  S2UR UR4, SR_CgaCtaId ;  /* 0x00000000000479c3 */ /* 0x000e300000008800 */
[----:B------:R-:W-:Y:S06]  /*10080*/  BAR.SYNC.DEFER_BLOCKING 0x5, 0x200 ;  /* 0x0148000000007b1d */ /* 0x000fec0000010000 */
[----:B------:R-:W-:Y:S01]  /*10090*/  UMOV UR42, 0x400 ;  /* 0x00000400002a7882 */ /* 0x000fe20000000000 */
[----:B------:R-:W-:Y:S01]  /*100a0*/  BSSY B0, `(.L_x_11065) ;  /* 0x00001b8000007945 */ /* 0x000fe20003800000 */
[----:B0-----:R-:W-:-:S09]  /*100b0*/  ULEA UR42, UR4, UR42, 0x18 ;  /* 0x0000002a042a7291 */ /* 0x001fd2000f8ec03f */
[----:B------:R-:W0:Y:S02]  /*100c0*/  LDS.128 R4, [UR42+0x2d8d0] ;  /* 0x02d8d02aff047984 */ /* 0x000e240008000c00 */
[----:B0-----:R-:W-:Y:S02]  /*100d0*/  R2UR UR5, R5 ;  /* 0x00000000050572ca */ /* 0x001fe400000e0000 */
[----:B------:R-:W-:Y:S02]  /*100e0*/  R2UR UR7, R6 ;  /* 0x00000000060772ca */ /* 0x000fe400000e0000 */
[----:B------:R-:W-:Y:S01]  /*100f0*/  R2UR UR6, R7 ;  /* 0x00000000070672ca */ /* 0x000fe200000e0000 */
[----:B------:R-:W-:Y:S06]  /*10100*/  BAR.ARV 0x4, 0x200 ;  /* 0x0108000000007b1d */ /* 0x000fec0000002000 */
[----:B------:R-:W-:Y:S08]  /*10110*/  @P0 BRA `(.L_x_11066) ;  /* 0x0000001000480947 */ /* 0x000ff00003800000 */
[----:B------:R-:W0:Y:S08]  /*10120*/  S2UR UR4, SR_SWINHI ;  /* 0x00000000000479c3 */ /* 0x000e300000002f00 */
[----:B------:R-:W-:Y:S01]  /*10130*/  BAR.SYNC.DEFER_BLOCKING 0x1, 0x180 ;  /* 0x0046000000007b1d */ /* 0x000fe20000010000 */
[----:B------:R-:W-:Y:S02]  /*10140*/  F2FP.BF16.F32.PACK_AB R6, R93, R92 ;  /* 0x0000005c5d06723e */ /* 0x000fe400000010ff */
[----:B------:R-:W-:-:S02]  /*10150*/  F2FP.BF16.F32.PACK_AB R7, R95, R94 ;  /* 0x0000005e5f07723e */ /* 0x000fc400000010ff */
[----:B------:R-:W-:Y:S02]  /*10160*/  F2FP.BF16.F32.PACK_AB R26, R125, R26 ;  /* 0x0000001a7d1a723e */ /* 0x000fe400000010ff */
[----:B------:R-:W-:Y:S01]  /*10170*/  F2FP.BF16.F32.PACK_AB R27, R27, R126 ;  /* 0x0000007e1b1b723e */ /* 0x000fe200000010ff */
[----:B------:R-:W1:Y:S01]  /*10180*/  LDC R40, c[0x0][0xbe8] ;  /* 0x0002fa00ff287b82 */ /* 0x000e620000000800 */
[----:B------:R-:W-:Y:S01]  /*10190*/  UMOV UR8, UR42 ;  /* 0x0000002a00087c82 */ /* 0x000fe20008000000 */
[----:B0-----:R-:W-:Y:S01]  /*101a0*/  UMOV UR9, UR4 ;  /* 0x0000000400097c82 */ /* 0x001fe20008000000 */
[----:B------:R-:W-:Y:S02]  /*101b0*/  IMAD.U32 R20, RZ, RZ, UR8 ;  /* 0x00000008ff147e24 */ /* 0x000fe4000f8e00ff */
[----:B------:R-:W-:Y:S01]  /*101c0*/  IMAD.U32 R21, RZ, RZ, UR9 ;  /* 0x00000009ff157e24 */ /* 0x000fe2000f8e00ff */
[----:B------:R-:W-:Y:S02]  /*101d0*/  ULDC.64 UR8, c[0x0][0xc00] ;  /* 0x0003000000087ab9 */ /* 0x000fe40000000a00 */
[----:B------:R-:W-:Y:S01]  /*101e0*/  UISETP.NE.U32.AND UP0, UPT, UR8, URZ, UPT ;  /* 0x0000003f0800728c */ /* 0x000fe2000bf05070 */
[----:B------:R-:W-:-:S03]  /*101f0*/  IMAD.WIDE R4, R145, 0x2, R20 ;  /* 0x0000000291047825 */ /* 0x000fc600078e0214 */
[----:B------:R-:W-:Y:S01]  /*10200*/  UISETP.NE.AND.EX UP0, UPT, UR9, URZ, UPT, UP0 ;  /* 0x0000003f0900728c */ /* 0x000fe2000bf05300 */
[C---:B------:R-:W-:Y:S02]  /*10210*/  LOP3.LUT R3, R4.reuse, 0x180, RZ, 0xc0, !PT ;  /* 0x0000018004037812 */ /* 0x040fe400078ec0ff */
[----:B------:R-:W-:Y:S01]  /*10220*/  ULDC.64 UR8, c[0x0][0xc00] ;  /* 0x0003000000087ab9 */ /* 0x000fe20000000a00 */
[C---:B------:R-:W-:Y:S01]  /*10230*/  IADD3 R9, P0, R4.reuse, 0x6020, RZ ;  /* 0x0000602004097810 */ /* 0x040fe20007f1e0ff */
[----:B------:R-:W-:Y:S01]  /*10240*/  UIMAD.WIDE UR8, UR40, 0x4, UR8 ;  /* 0x00000004280878a5 */ /* 0x000fe2000f8e0208 */
[C---:B------:R-:W-:Y:S02]  /*10250*/  IADD3 R11, P1, R4.reuse, 0x6000, RZ ;  /* 0x00006000040b7810 */ /* 0x040fe40007f3e0ff */
[----:B------:R-:W-:Y:S02]  /*10260*/  SHF.R.U64 R3, R3, 0x3, RZ ;  /* 0x0000000303037819 */ /* 0x000fe400000012ff */
[----:B------:R-:W-:Y:S01]  /*10270*/  IADD3 R29, P4, R4, 0x20, RZ ;  /* 0x00000020041d7810 */ /* 0x000fe20007f9e0ff */
[----:B------:R-:W-:Y:S01]  /*10280*/  IMAD.U32 R28, RZ, RZ, UR8 ;  /* 0x00000008ff1c7e24 */ /* 0x000fe2000f8e00ff */
[----:B------:R-:W-:-:S02]  /*10290*/  LOP3.LUT R8, R9, 0x180, RZ, 0xc0, !PT ;  /* 0x0000018009087812 */ /* 0x000fc400078ec0ff */
[----:B------:R-:W-:Y:S01]  /*102a0*/  LOP3.LUT R10, R11, 0x180, RZ, 0xc0, !PT ;  /* 0x000001800b0a7812 */ /* 0x000fe200078ec0ff */
[--C-:B------:R-:W-:Y:S01]  /*102b0*/  IMAD.X R25, RZ, RZ, R5.reuse, P4 ;  /* 0x000000ffff197224 */ /* 0x100fe200020e0605 */
[C---:B------:R-:W-:Y:S02]  /*102c0*/  IADD3 R33, P2, R4.reuse, 0x3020, RZ ;  /* 0x0000302004217810 */ /* 0x040fe40007f5e0ff */
[----:B------:R-:W-:Y:S02]  /*102d0*/  IADD3 R31, P3, R4, 0x3000, RZ ;  /* 0x00003000041f7810 */ /* 0x000fe40007f7e0ff */
[----:B------:R-:W-:Y:S01]  /*102e0*/  LOP3.LUT R4, R3, R4, RZ, 0x3c, !PT ;  /* 0x0000000403047212 */ /* 0x000fe200078e3cff */
[--C-:B------:R-:W-:Y:S01]  /*102f0*/  IMAD.X R13, RZ, RZ, R5.reuse, P2 ;  /* 0x000000ffff0d7224 */ /* 0x100fe200010e0605 */
[----:B------:R-:W-:Y:S01]  /*10300*/  LOP3.LUT R24, R29, 0x180, RZ, 0xc0, !PT ;  /* 0x000001801d187812 */ /* 0x000fe200078ec0ff */
[----:B------:R-:W-:Y:S01]  /*10310*/  IMAD.X R15, RZ, RZ, R5, P3 ;  /* 0x000000ffff0f7224 */ /* 0x000fe200018e0605 */
[----:B------:R-:W-:-:S02]  /*10320*/  SHF.R.U64 R8, R8, 0x3, RZ ;  /* 0x0000000308087819 */ /* 0x000fc400000012ff */
[----:B------:R-:W-:Y:S02]  /*10330*/  SHF.R.U64 R10, R10, 0x3, RZ ;  /* 0x000000030a0a7819 */ /* 0x000fe400000012ff */
[----:B------:R-:W-:Y:S02]  /*10340*/  MOV R3, R4 ;  /* 0x0000000400037202 */ /* 0x000fe40000000f00 */
[----:B------:R-:W-:Y:S02]  /*10350*/  LOP3.LUT R14, R31, 0x180, RZ, 0xc0, !PT ;  /* 0x000001801f0e7812 */ /* 0x000fe400078ec0ff */
[----:B------:R-:W-:Y:S02]  /*10360*/  F2FP.BF16.F32.PACK_AB R4, R89, R12 ;  /* 0x0000000c5904723e */ /* 0x000fe400000010ff */
[----:B------:R-:W-:Y:S02]  /*10370*/  LOP3.LUT R12, R33, 0x180, RZ, 0xc0, !PT ;  /* 0x00000180210c7812 */ /* 0x000fe400078ec0ff */
[----:B------:R-:W-:-:S02]  /*10380*/  SHF.R.U64 R24, R24, 0x3, RZ ;  /* 0x0000000318187819 */ /* 0x000fc400000012ff */
[----:B------:R-:W-:Y:S01]  /*10390*/  LOP3.LUT R8, R8, R9, RZ, 0x3c, !PT ;  /* 0x0000000908087212 */ /* 0x000fe200078e3cff */
[--C-:B------:R-:W-:Y:S01]  /*103a0*/  IMAD.X R9, RZ, RZ, R5.reuse, P0 ;  /* 0x000000ffff097224 */ /* 0x100fe200000e0605 */
[----:B------:R-:W-:Y:S01]  /*103b0*/  LOP3.LUT R10, R10, R11, RZ, 0x3c, !PT ;  /* 0x0000000b0a0a7212 */ /* 0x000fe200078e3cff */
[----:B------:R-:W-:Y:S01]  /*103c0*/  IMAD.X R11, RZ, RZ, R5, P1 ;  /* 0x000000ffff0b7224 */ /* 0x000fe200008e0605 */
[----:B------:R-:W-:Y:S02]  /*103d0*/  SHF.R.U64 R14, R14, 0x3, RZ ;  /* 0x000000030e0e7819 */ /* 0x000fe400000012ff */
[----:B------:R-:W-:Y:S02]  /*103e0*/  SHF.R.U64 R12, R12, 0x3, RZ ;  /* 0x000000030c0c7819 */ /* 0x000fe400000012ff */
[----:B------:R-:W-:Y:S01]  /*103f0*/  LOP3.LUT R24, R24, R29, RZ, 0x3c, !PT ;  /* 0x0000001d18187212 */ /* 0x000fe200078e3cff */
[----:B------:R-:W-:Y:S01]  /*10400*/  IMAD.U32 R29, RZ, RZ, UR9 ;  /* 0x00000009ff1d7e24 */ /* 0x000fe2000f8e00ff */
[----:B------:R-:W-:Y:S01]  /*10410*/  F2FP.BF16.F32.PACK_AB R5, R91, R90 ;  /* 0x0000005a5b05723e */ /* 0x000fe200000010ff */
[----:B------:R-:W-:Y:S01]  /*10420*/  ULDC.64 UR8, c[0x0][0xc08] ;  /* 0x0003020000087ab9 */ /* 0x000fe20000000a00 */
[----:B------:R-:W-:-:S02]  /*10430*/  LOP3.LUT R14, R14, R31, RZ, 0x3c, !PT ;  /* 0x0000001f0e0e7212 */ /* 0x000fc400078e3cff */
[----:B------:R-:W-:Y:S01]  /*10440*/  MOV R30, R8 ;  /* 0x00000008001e7202 */ /* 0x000fe20000000f00 */
[----:B------:R0:W-:Y:S01]  /*10450*/  STSM.16.M88.4 [R3], R4 ;  /* 0x0000000403007844 */ /* 0x0001e20000000200 */
[----:B------:R-:W-:Y:S02]  /*10460*/  MOV R31, R10 ;  /* 0x0000000a001f7202 */ /* 0x000fe40000000f00 */
[----:B------:R-:W-:Y:S02]  /*10470*/  LOP3.LUT R12, R12, R33, RZ, 0x3c, !PT ;  /* 0x000000210c0c7212 */ /* 0x000fe400078e3cff */
        /* <DEDUP_REMOVED lines=19> */
[----:B------:R-:W-:Y:S01]  /*105b0*/  STSM.16.M88.4 [R32], R12 ;  /* 0x0000000c20007844 */ /* 0x000fe20000000200 */
[----:B------:R-:W-:Y:S02]  /*105c0*/  F2FP.BF16.F32.PACK_AB R8, R129, R128 ;  /* 0x000000808108723e */ /* 0x000fe400000010ff */
[----:B------:R-:W-:Y:S01]  /*105d0*/  F2FP.BF16.F32.PACK_AB R9, R131, R130 ;  /* 0x000000828309723e */ /* 0x000fe200000010ff */
[----:B------:R-:W-:Y:S01]  /*105e0*/  STSM.16.M88.4 [R31], R24 ;  /* 0x000000181f007844 */ /* 0x000fe20000000200 */
[----:B------:R-:W-:Y:S02]  /*105f0*/  F2FP.BF16.F32.PACK_AB R10, R133, R132 ;  /* 0x00000084850a723e */ /* 0x000fe400000010ff */
[----:B------:R-:W-:-:S02]  /*10600*/  F2FP.BF16.F32.PACK_AB R11, R135, R134 ;  /* 0x00000086870b723e */ /* 0x000fc400000010ff */
[----:B------:R-:W-:-:S03]  /*10610*/  PLOP3.LUT P0, PT, PT, PT, UP0, 0x80, 0x0 ;  /* 0x000000000000781c */ /* 0x000fc60003f0f008 */
[----:B------:R2:W-:Y:S01]  /*10620*/  STSM.16.M88.4 [R30], R8 ;  /* 0x000000081e007844 */ /* 0x0005e20000000200 */
[----:B------:R-:W-:Y:S09]  /*10630*/  BAR.SYNC.DEFER_BLOCKING 0x1, 0x180 ;  /* 0x0046000000007b1d */ /* 0x000ff20000010000 */
[----:B------:R-:W3:Y:S01]  /*10640*/  @P0 LDG.E R3, desc[UR50][R28.64] ;  /* 0x000000321c030981 */ /* 0x000ee2000c1e1900 */
[----:B------:R-:W-:Y:S01]  /*10650*/  UISETP.NE.U32.AND UP1, UPT, UR8, URZ, UPT ;  /* 0x0000003f0800728c */ /* 0x000fe2000bf25070 */
[----:B-1----:R-:W-:Y:S01]  /*10660*/  ISETP.NE.AND P1, PT, R40, 0x1, PT ;  /* 0x000000012800780c */ /* 0x002fe20003f25270 */
[----:B------:R-:W-:Y:S01]  /*10670*/  ULDC UR10, c[0x0][0xa88] ;  /* 0x0002a200000a7ab9 */ /* 0x000fe20000000800 */
[----:B------:R-:W-:Y:S01]  /*10680*/  UMOV UR4, URZ ;  /* 0x0000003f00047c82 */ /* 0x000fe20008000000 */
[----:B------:R-:W-:-:S06]  /*10690*/  UISETP.NE.AND.EX UP1, UPT, UR9, URZ, UPT, UP1 ;  /* 0x0000003f0900728c */ /* 0x000fcc000bf25310 */
[----:B------:R-:W-:-:S04]  /*106a0*/  PLOP3.LUT P2, PT, PT, PT, UP1, 0x80, 0x0 ;  /* 0x000000000000781c */ /* 0x000fc80003f4f018 */
[----:B0-----:R-:W0:Y:S01]  /*106b0*/  @P1 LDC R5, c[0x0][0xbec] ;  /* 0x0002fb00ff051b82 */ /* 0x001e220000000800 */
[----:B------:R-:W-:Y:S02]  /*106c0*/  @UP1 ULDC.64 UR8, c[0x0][0xc08] ;  /* 0x0003020000081ab9 */ /* 0x000fe40000000a00 */
[----:B------:R-:W-:-:S05]  /*106d0*/  @UP1 UIMAD.WIDE UR8, UR40, 0x4, UR8 ;  /* 0x00000004280818a5 */ /* 0x000fca000f8e0208 */
[----:B------:R-:W1:Y:S01]  /*106e0*/  @P1 LDC R6, c[0x0][0xbf0] ;  /* 0x0002fc00ff061b82 */ /* 0x000e620000000800 */
[----:B--2---:R-:W-:Y:S02]  /*106f0*/  IMAD.U32 R8, RZ, RZ, UR8 ;  /* 0x00000008ff087e24 */ /* 0x004fe4000f8e00ff */
        /* <DEDUP_REMOVED lines=9> */
.L_x_11067:
[----:B--2---:R-:W-:Y:S01]  /*10790*/  VIADD R8, R136, UR39 ;  /* 0x0000002788087c36 */ /* 0x004fe20008000000 */
[----:B------:R-:W-:Y:S01]  /*107a0*/  USHF.R.S32.HI UR9, URZ, 0x1f, UR4 ;  /* 0x0000001f3f097899 */ /* 0x000fe20008011404 */
[----:B-----5:R-:W-:Y:S01]  /*107b0*/  IMAD R41, R3, R40, RZ ;  /* 0x0000002803297224 */ /* 0x020fe200078e02ff */
[----:B------:R-:W-:Y:S01]  /*107c0*/  USHF.R.S32.HI UR16, URZ, 0x1f, UR41 ;  /* 0x0000001f3f107899 */ /* 0x000fe20008011429 */
[----:B------:R-:W-:Y:S01]  /*107d0*/  @P1 IMAD.HI.U32 R5, R8, R5, RZ ;  /* 0x0000000508051227 */ /* 0x000fe200078e00ff */
[----:B------:R-:W-:Y:S01]  /*107e0*/  ULDC.64 UR14, c[0x0][0xb90] ;  /* 0x0002e400000e7ab9 */ /* 0x000fe20000000a00 */
[----:B------:R-:W-:Y:S01]  /*107f0*/  UMOV UR8, UR4 ;  /* 0x0000000400087c82 */ /* 0x000fe20008000000 */
[----:B------:R-:W-:Y:S01]  /*10800*/  UIMAD UR12, UR16, UR14, URZ ;  /* 0x0000000e100c72a4 */ /* 0x000fe2000f8e023f */
[----:B------:R-:W-:Y:S01]  /*10810*/  IMAD.MOV.U32 R4, RZ, RZ, R8 ;  /* 0x000000ffff047224 */ /* 0x000fe200078e0008 */
[----:B------:R-:W-:Y:S01]  /*10820*/  UIMAD.WIDE.U32 UR10, UR41, UR14, UR8 ;  /* 0x0000000e290a72a5 */ /* 0x000fe2000f8e0008 */
[----:B------:R-:W-:Y:S01]  /*10830*/  @P1 SHF.R.U32.HI R4, RZ, R6, R5 ;  /* 0x00000006ff041219 */ /* 0x000fe20000011605 */
[----:B------:R-:W-:Y:S01]  /*10840*/  USHF.R.S32.HI UR8, URZ, 0x1f, UR40 ;  /* 0x0000001f3f087899 */ /* 0x000fe20008011428 */
[----:B------:R-:W-:Y:S01]  /*10850*/  IMAD R5, R141, 0x20, R137 ;  /* 0x000000208d057824 */ /* 0x000fe200078e0289 */
[----:B------:R-:W-:Y:S01]  /*10860*/  UIMAD UR12, UR41, UR15, UR12 ;  /* 0x0000000f290c72a4 */ /* 0x000fe2000f8e020c */
[--C-:B------:R-:W-:Y:S01]  /*10870*/  SHF.R.S32.HI R6, RZ, 0x1f, R4.reuse ;  /* 0x0000001fff067819 */ /* 0x100fe20000011404 */
[----:B------:R-:W-:Y:S01]  /*10880*/  USEL UR18, UR8, URZ, !UP0 ;  /* 0x0000003f08127287 */ /* 0x000fe2000c000000 */
[----:B------:R-:W-:Y:S01]  /*10890*/  IMAD.MOV R7, RZ, RZ, -R4 ;  /* 0x000000ffff077224 */ /* 0x000fe200078e0a04 */
[----:B------:R-:W-:Y:S01]  /*108a0*/  ULDC.64 UR14, c[0x0][0xb98] ;  /* 0x0002e600000e7ab9 */ /* 0x000fe20000000a00 */
[----:B------:R-:W-:Y:S01]  /*108b0*/  USEL UR17, UR40, URZ, !UP0 ;  /* 0x0000003f28117287 */ /* 0x000fe2000c000000 */
[----:B------:R-:W-:Y:S01]  /*108c0*/  IMAD.WIDE R20, R5, 0x2, R20 ;  /* 0x0000000205147825 */ /* 0x000fe200078e0214 */
[----:B------:R-:W-:-:S02]  /*108d0*/  UIMAD UR8, UR18, UR14, URZ ;  /* 0x0000000e120872a4 */ /* 0x000fc4000f8e023f */
[----:B------:R-:W-:Y:S01]  /*108e0*/  UIADD3 UR11, UR11, UR12, URZ ;  /* 0x0000000c0b0b7290 */ /* 0x000fe2000fffe03f */
[----:B------:R-:W-:Y:S01]  /*108f0*/  IMAD R7, R40, R7, R8 ;  /* 0x0000000728077224 */ /* 0x000fe200078e0208 */
[----:B------:R-:W-:Y:S01]  /*10900*/  UIMAD UR8, UR17, UR15, UR8 ;  /* 0x0000000f110872a4 */ /* 0x000fe2000f8e0208 */
[C---:B------:R-:W-:Y:S01]  /*10910*/  IADD3 R9, P2, R20.reuse, 0x1800, RZ ;  /* 0x0000180014097810 */ /* 0x040fe20007f5e0ff */
[----:B------:R-:W-:Y:S01]  /*10920*/  UIMAD.WIDE.U32 UR10, UR17, UR14, UR10 ;  /* 0x0000000e110a72a5 */ /* 0x000fe2000f8e000a */
[----:B------:R-:W-:Y:S01]  /*10930*/  IADD3 R25, P6, R20, 0x3000, RZ ;  /* 0x0000300014197810 */ /* 0x000fe20007fde0ff */
[----:B------:R-:W-:Y:S01]  /*10940*/  ULDC.64 UR12, c[0x0][0xb88] ;  /* 0x0002e200000c7ab9 */ /* 0x000fe20000000a00 */
[----:B------:R-:W-:Y:S01]  /*10950*/  SHF.R.S32.HI R5, RZ, 0x1f, R7 ;  /* 0x0000001fff057819 */ /* 0x000fe20000011407 */
[----:B------:R-:W-:Y:S01]  /*10960*/  IMAD.U32 R11, RZ, RZ, UR8 ;  /* 0x00000008ff0b7e24 */ /* 0x000fe2000f8e00ff */
[----:B------:R-:W-:Y:S02]  /*10970*/  LOP3.LUT R8, R9, 0x180, RZ, 0xc0, !PT ;  /* 0x0000018009087812 */ /* 0x000fe400078ec0ff */
[----:B------:R-:W-:Y:S01]  /*10980*/  IADD3 R4, P0, R4, UR10, RZ ;  /* 0x0000000a04047c10 */ /* 0x000fe2000ff1e0ff */
[----:B------:R-:W-:Y:S01]  /*10990*/  IMAD R10, R5, UR12, RZ ;  /* 0x0000000c050a7c24 */ /* 0x000fe2000f8e02ff */
[----:B------:R-:W-:-:S02]  /*109a0*/  SHF.R.U64 R8, R8, 0x3, RZ ;  /* 0x0000000308087819 */ /* 0x000fc400000012ff */
[----:B------:R-:W-:Y:S01]  /*109b0*/  IADD3.X R5, R6, UR11, R11, P0, !PT ;  /* 0x0000000b06057c10 */ /* 0x000fe200087fe40b */
[----:B------:R-:W-:Y:S01]  /*109c0*/  ULDC.64 UR10, c[0x0][0xb50] ;  /* 0x0002d400000a7ab9 */ /* 0x000fe20000000a00 */
[----:B------:R-:W-:Y:S01]  /*109d0*/  LOP3.LUT R6, R8, R9, RZ, 0x3c, !PT ;  /* 0x0000000908067212 */ /* 0x000fe200078e3cff */
[C---:B------:R-:W-:Y:S01]  /*109e0*/  IMAD R9, R7.reuse, UR13, R10 ;  /* 0x0000000d07097c24 */ /* 0x040fe2000f8e020a */
[C---:B------:R-:W-:Y:S01]  /*109f0*/  IADD3 R13, P5, R20.reuse, 0x4800, RZ ;  /* 0x00004800140d7810 */ /* 0x040fe20007fbe0ff */
[----:B------:R-:W-:Y:S01]  /*10a00*/  IMAD.WIDE.U32 R4, R7, UR12, R4 ;  /* 0x0000000c07047c25 */ /* 0x000fe2000f8e0004 */
[----:B------:R-:W-:Y:S01]  /*10a10*/  ULDC.64 UR12, c[0x0][0xaa0] ;  /* 0x0002a800000c7ab9 */ /* 0x000fe20000000a00 */
[----:B------:R-:W-:Y:S02]  /*10a20*/  IADD3 R33, P4, R20, 0x6000, RZ ;  /* 0x0000600014217810 */ /* 0x000fe40007f9e0ff */
[----:B------:R-:W-:Y:S01]  /*10a30*/  IMAD.IADD R5, R5, 0x1, R9 ;  /* 0x0000000105057824 */ /* 0x000fe200078e0209 */
[----:B------:R-:W-:Y:S01]  /*10a40*/  LEA R8, P0, R4, UR10, 0x2 ;  /* 0x0000000a04087c11 */ /* 0x000fe2000f8010ff */
[----:B------:R-:W-:Y:S01]  /*10a50*/  VIADD R10, R144, UR39 ;  /* 0x00000027900a7c36 */ /* 0x000fe20008000000 */
[----:B------:R-:W-:Y:S01]  /*10a60*/  LOP3.LUT R24, R25, 0x180, RZ, 0xc0, !PT ;  /* 0x0000018019187812 */ /* 0x000fe200078ec0ff */
[----:B------:R-:W-:Y:S01]  /*10a70*/  IMAD.X R7, RZ, RZ, R21, P2 ;  /* 0x000000ffff077224 */ /* 0x000fe200010e0615 */
[----:B------:R-:W-:Y:S01]  /*10a80*/  LEA.HI.X R9, R4, UR11, R5, 0x2, P0 ;  /* 0x0000000b04097c11 */ /* 0x000fe200080f1405 */
[----:B------:R-:W-:Y:S01]  /*10a90*/  SHFL.IDX PT, R36, R8, RZ, 0x1c1f ;  /* 0x001c1fff08247589 */ /* 0x000fe200000e0000 */
[----:B------:R-:W-:Y:S01]  /*10aa0*/  LOP3.LUT P0, RZ, R142, 0x3, RZ, 0xc0, !PT ;  /* 0x000000038eff7812 */ /* 0x000fe2000780c0ff */
[----:B------:R-:W-:Y:S01]  /*10ab0*/  VIADD R3, R10, 0x8 ;  /* 0x000000080a037836 */ /* 0x000fe20000000000 */
[----:B------:R-:W-:Y:S01]  /*10ac0*/  IADD3 R4, P3, R20, 0x7800, RZ ;  /* 0x0000780014047810 */ /* 0x000fe20007f7e0ff */
[----:B------:R-:W0:Y:S01]  /*10ad0*/  SHFL.IDX PT, R37, R9, RZ, 0x1c1f ;  /* 0x001c1fff09257589 */ /* 0x000e2200000e0000 */
[----:B------:R-:W-:-:S02]  /*10ae0*/  ISETP.GE.OR P2, PT, R10, R41, P0 ;  /* 0x000000290a00720c */ /* 0x000fc40000746670 */
[----:B------:R-:W-:Y:S01]  /*10af0*/  ISETP.GE.OR P0, PT, R3, R41, P0 ;  /* 0x000000290300720c */ /* 0x000fe20000706670 */
[----:B------:R-:W-:Y:S01]  /*10b00*/  SHFL.IDX PT, R38, R8, 0x1, 0x1c1f ;  /* 0x003c1f0008267f89 */ /* 0x000fe200000e0000 */
[----:B------:R-:W-:Y:S01]  /*10b10*/  LOP3.LUT R3, R4, 0x180, RZ, 0xc0, !PT ;  /* 0x0000018004037812 */ /* 0x000fe200078ec0ff */
[----:B------:R-:W-:Y:S01]  /*10b20*/  UIMAD UR10, UR9, UR12, URZ ;  /* 0x0000000c090a72a4 */ /* 0x000fe2000f8e023f */
[----:B------:R-:W-:Y:S01]  /*10b30*/  LOP3.LUT R5, R20, 0x180, RZ, 0xc0, !PT ;  /* 0x0000018014057812 */ /* 0x000fe200078ec0ff */
[----:B------:R-:W1:Y:S01]  /*10b40*/  SHFL.IDX PT, R39, R9, 0x1, 0x1c1f ;  /* 0x003c1f0009277f89 */ /* 0x000e6200000e0000 */
[----:B------:R-:W-:Y:S01]  /*10b50*/  SHF.R.U64 R3, R3, 0x3, RZ ;  /* 0x0000000303037819 */ /* 0x000fe200000012ff */
[----:B------:R-:W-:Y:S01]  /*10b60*/  IMAD.X R29, RZ, RZ, R21, P3 ;  /* 0x000000ffff1d7224 */ /* 0x000fe200018e0615 */
[----:B------:R-:W-:Y:S02]  /*10b70*/  SHF.R.U64 R5, R5, 0x3, RZ ;  /* 0x0000000305057819 */ /* 0x000fe400000012ff */
[----:B------:R-:W-:-:S02]  /*10b80*/  LOP3.LUT R28, R3, R4, RZ, 0x3c, !PT ;  /* 0x00000004031c7212 */ /* 0x000fc400078e3cff */
[----:B------:R-:W2:Y:S01]  /*10b90*/  @P1 LDC R3, c[0x0][0xbec] ;  /* 0x0002fb00ff031b82 */ /* 0x000ea20000000800 */
[----:B------:R-:W-:Y:S02]  /*10ba0*/  LOP3.LUT R20, R5, R20, RZ, 0x3c, !PT ;  /* 0x0000001405147212 */ /* 0x000fe400078e3cff */
[----:B------:R-:W-:Y:S02]  /*10bb0*/  LOP3.LUT R12, R13, 0x180, RZ, 0xc0, !PT ;  /* 0x000001800d0c7812 */ /* 0x000fe400078ec0ff */
[----:B------:R-:W-:Y:S02]  /*10bc0*/  LOP3.LUT R32, R33, 0x180, RZ, 0xc0, !PT ;  /* 0x0000018021207812 */ /* 0x000fe400078ec0ff */
[----:B------:R-:W-:Y:S01]  /*10bd0*/  SHF.R.U64 R24, R24, 0x3, RZ ;  /* 0x0000000318187819 */ /* 0x000fe200000012ff */
[----:B0-----:R0:W-:Y:S01]  /*10be0*/  @!P2 ST.E desc[UR50][R36.64], R2 ;  /* 0x000000022400a985 */ /* 0x0011e2000c101932 */
[----:B------:R-:W-:Y:S01]  /*10bf0*/  UIMAD.WIDE.U32 UR8, UR4, UR12, URZ ;  /* 0x0000000c040872a5 */ /* 0x000fe2000f8e003f */
[----:B------:R-:W-:Y:S01]  /*10c00*/  SHF.R.U64 R12, R12, 0x3, RZ ;  /* 0x000000030c0c7819 */ /* 0x000fe200000012ff */
[----:B------:R-:W-:Y:S01]  /*10c10*/  UIMAD UR10, UR4, UR13, UR10 ;  /* 0x0000000d040a72a4 */ /* 0x000fe2000f8e020a */
[----:B------:R-:W-:-:S02]  /*10c20*/  SHF.R.U64 R32, R32, 0x3, RZ ;  /* 0x0000000320207819 */ /* 0x000fc400000012ff */
[----:B------:R-:W-:Y:S01]  /*10c30*/  ULDC.64 UR12, c[0x0][0xae8] ;  /* 0x0002ba00000c7ab9 */ /* 0x000fe20000000a00 */
[----:B------:R-:W-:Y:S01]  /*10c40*/  LOP3.LUT R24, R24, R25, RZ, 0x3c, !PT ;  /* 0x0000001918187212 */ /* 0x000fe200078e3cff */
[----:B-1----:R1:W-:Y:S01]  /*10c50*/  @!P0 ST.E desc[UR50][R38.64], R0 ;  /* 0x0000000026008985 */ /* 0x0023e2000c101932 */
[----:B0-----:R-:W0:Y:S03]  /*10c60*/  @P1 LDC R37, c[0x0][0xbf0] ;  /* 0x0002fc00ff251b82 */ /* 0x001e260000000800 */
[----:B------:R3:W5:Y:S01]  /*10c70*/  LD.E.128 R8, desc[UR50][R20.64] ;  /* 0x0000003214087980 */ /* 0x000762000c101d00 */
[----:B------:R-:W-:Y:S01]  /*10c80*/  UIADD3 UR9, UR9, UR10, URZ ;  /* 0x0000000a09097290 */ /* 0x000fe2000fffe03f */
[----:B------:R-:W-:Y:S01]  /*10c90*/  LOP3.LUT R12, R12, R13, RZ, 0x3c, !PT ;  /* 0x0000000d0c0c7212 */ /* 0x000fe200078e3cff */
[----:B------:R-:W-:Y:S01]  /*10ca0*/  UIMAD UR4, UR16, UR12, URZ ;  /* 0x0000000c100472a4 */ /* 0x000fe2000f8e023f */
[----:B------:R-:W-:Y:S01]  /*10cb0*/  LOP3.LUT R32, R32, R33, RZ, 0x3c, !PT ;  /* 0x0000002120207212 */ /* 0x000fe200078e3cff */
[----:B------:R-:W-:-:S02]  /*10cc0*/  IMAD.X R25, RZ, RZ, R21, P6 ;  /* 0x000000ffff197224 */ /* 0x000fc400030e0615 */
[----:B-1----:R-:W-:Y:S01]  /*10cd0*/  IMAD R0, R140, 0x60, R141 ;  /* 0x000000608c007824 */ /* 0x002fe200078e028d */
[----:B------:R-:W-:Y:S01]  /*10ce0*/  UIMAD UR4, UR41, UR13, UR4 ;  /* 0x0000000d290472a4 */ /* 0x000fe2000f8e0204 */
[--C-:B------:R-:W-:Y:S01]  /*10cf0*/  IMAD.X R13, RZ, RZ, R21.reuse, P5 ;  /* 0x000000ffff0d7224 */ /* 0x100fe200028e0615 */
[----:B------:R-:W-:Y:S01]  /*10d00*/  ULDC.64 UR10, c[0x0][0xaf0] ;  /* 0x0002bc00000a7ab9 */ /* 0x000fe20000000a00 */
[----:B---3--:R-:W-:Y:S01]  /*10d10*/  VIADD R20, R0, UR39 ;  /* 0x0000002700147c36 */ /* 0x008fe20008000000 */
[----:B------:R-:W-:Y:S01]  /*10d20*/  UIMAD.WIDE.U32 UR8, UR41, UR12, UR8 ;  /* 0x0000000c290872a5 */ /* 0x000fe2000f8e0008 */
[----:B------:R-:W-:Y:S01]  /*10d30*/  IMAD.X R33, RZ, RZ, R21, P4 ;  /* 0x000000ffff217224 */ /* 0x000fe200020e0615 */
[----:B------:R-:W5:Y:S01]  /*10d40*/  LD.E.128 R4, desc[UR50][R6.64] ;  /* 0x0000003206047980 */ /* 0x000f62000c101d00 */
[----:B--2---:R-:W-:Y:S01]  /*10d50*/  @P1 IMAD.HI.U32 R0, R20, R3, RZ ;  /* 0x0000000314001227 */ /* 0x004fe200078e00ff */
[----:B------:R-:W-:Y:S02]  /*10d60*/  UIADD3 UR9, UR9, UR4, URZ ;  /* 0x0000000409097290 */ /* 0x000fe4000fffe03f */
[----:B------:R-:W5:Y:S01]  /*10d70*/  LD.E.128 R24, desc[UR50][R24.64] ;  /* 0x0000003218187980 */ /* 0x000f62000c101d00 */
[----:B------:R-:W-:Y:S01]  /*10d80*/  IMAD.MOV.U32 R21, RZ, RZ, R20 ;  /* 0x000000ffff157224 */ /* 0x000fe200078e0014 */
[----:B------:R-:W-:-:S02]  /*10d90*/  UIMAD UR4, UR18, UR10, URZ ;  /* 0x0000000a120472a4 */ /* 0x000fc4000f8e023f */
[----:B------:R-:W5:Y:S01]  /*10da0*/  LD.E.128 R12, desc[UR50][R12.64] ;  /* 0x000000320c0c7980 */ /* 0x000f62000c101d00 */
[----:B0-----:R-:W-:Y:S01]  /*10db0*/  @P1 SHF.R.U32.HI R21, RZ, R37, R0 ;  /* 0x00000025ff151219 */ /* 0x001fe20000011600 */
[----:B------:R-:W-:Y:S02]  /*10dc0*/  UIMAD UR4, UR17, UR11, UR4 ;  /* 0x0000000b110472a4 */ /* 0x000fe4000f8e0204 */
        /* <DEDUP_REMOVED lines=9> */
[----:B------:R-:W-:Y:S02]  /*10e60*/  IMAD R39, R21, UR11, R0 ;  /* 0x0000000b15277c24 */ /* 0x000fe4000f8e0200 */
[----:B------:R-:W-:Y:S01]  /*10e70*/  IMAD.U32 R3, RZ, RZ, UR9 ;  /* 0x00000009ff037e24 */ /* 0x000fe2000f8e00ff */
[----:B------:R-:W-:Y:S01]  /*10e80*/  SHF.R.S32.HI R0, RZ, 0x1f, R37 ;  /* 0x0000001fff007819 */ /* 0x000fe20000011425 */
[----:B------:R-:W-:Y:S01]  /*10e90*/  IMAD.U32 R2, RZ, RZ, UR8 ;  /* 0x00000008ff027e24 */ /* 0x000fe2000f8e00ff */
[----:B------:R-:W-:Y:S01]  /*10ea0*/  ULDC.64 UR8, c[0x0][0xad8] ;  /* 0x0002b60000087ab9 */ /* 0x000fe20000000a00 */
[----:B------:R-:W-:Y:S01]  /*10eb0*/  IMAD.U32 R3, RZ, RZ, UR4 ;  /* 0x00000004ff037e24 */ /* 0x000fe2000f8e00ff */
[----:B------:R-:W-:Y:S01]  /*10ec0*/  @!PT LDS RZ, [RZ] ;  /* 0x00000000fffff984 */ /* 0x000fe20000000800 */
[----:B------:R-:W-:Y:S01]  /*10ed0*/  @!PT LDS RZ, [RZ] ;  /* 0x00000000fffff984 */ /* 0x000fe20000000800 */
[----:B------:R-:W-:Y:S01]  /*10ee0*/  @!PT LDS RZ, [RZ] ;  /* 0x00000000fffff984 */ /* 0x000fe20000000800 */
[----:B------:R-:W-:Y:S01]  /*10ef0*/  @!PT LDS RZ, [RZ] ;  /* 0x00000000fffff984 */ /* 0x000fe20000000800 */
[----:B------:R0:W-:Y:S06]  /*10f00*/  MEMBAR.ALL.CTA ;  /* 0x0000000000007992 */ /* 0x0001ec0000008000 */
[----:B0-----:R-:W0:Y:S01]  /*10f10*/  FENCE.VIEW.ASYNC.S ;  /* 0x00000000000073c6 */ /* 0x001e220000000000 */
[----:B------:R-:W-:-:S02]  /*10f20*/  IMAD R0, R0, UR8, RZ ;  /* 0x0000000800007c24 */ /* 0x000fc4000f8e02ff */
[----:B------:R-:W-:-:S04]  /*10f30*/  IMAD.WIDE.U32 R2, R21, UR10, R2 ;  /* 0x0000000a15027c25 */ /* 0x000fc8000f8e0002 */
[----:B------:R-:W-:Y:S02]  /*10f40*/  IMAD.IADD R3, R3, 0x1, R39 ;  /* 0x0000000103037824 */ /* 0x000fe400078e0227 */
[----:B------:R-:W-:Y:S02]  /*10f50*/  IMAD R21, R37, UR9, R0 ;  /* 0x0000000925157c24 */ /* 0x000fe4000f8e0200 */
[----:B------:R-:W-:Y:S01]  /*10f60*/  VIADD R0, R141, UR39 ;  /* 0x000000278d007c36 */ /* 0x000fe20008000000 */
[----:B------:R-:W-:Y:S01]  /*10f70*/  UIADD3 UR4, UR42, 0x2d820, URZ ;  /* 0x0002d8202a047890 */ /* 0x000fe2000fffe03f */
[----:B------:R-:W-:Y:S01]  /*10f80*/  IMAD.WIDE.U32 R2, R37, UR8, R2 ;  /* 0x0000000825027c25 */ /* 0x000fe2000f8e0002 */
[----:B------:R-:W-:Y:S02]  /*10f90*/  ULDC.64 UR8, c[0x0][0xa80] ;  /* 0x0002a00000087ab9 */ /* 0x000fe40000000a00 */
[----:B------:R-:W-:Y:S01]  /*10fa0*/  ISETP.GE.AND P0, PT, R0, R41, PT ;  /* 0x000000290000720c */ /* 0x000fe20003f06270 */
[----:B------:R-:W-:Y:S01]  /*10fb0*/  IMAD.IADD R3, R3, 0x1, R21 ;  /* 0x0000000103037824 */ /* 0x000fe200078e0215 */
[----:B------:R-:W-:Y:S01]  /*10fc0*/  LEA R40, P1, R2, UR8, 0x1 ;  /* 0x0000000802287c11 */ /* 0x000fe2000f8208ff */
[----:B------:R-:W-:-:S03]  /*10fd0*/  UPRMT UR4, URZ, 0x654, UR4 ;  /* 0x000006543f047896 */ /* 0x000fc60008000004 */
[----:B------:R-:W-:Y:S01]  /*10fe0*/  LEA.HI.X R42, R2, UR9, R3, 0x1, P1 ;  /* 0x00000009022a7c11 */ /* 0x000fe200088f0c03 */
[----:B0-----:R0:W1:Y:S01]  /*10ff0*/  SHFL.IDX PT, R20, R40, RZ, 0x1c1f ;  /* 0x001c1fff28147589 */ /* 0x00106200000e0000 */
        /* <DEDUP_REMOVED lines=13> */
[----:B-----5:R3:W-:Y:S04]  /*110d0*/  @!P0 ST.E.128 desc[UR50][R2.64], R8 ;  /* 0x0000000802008985 */ /* 0x0207e8000c101d32 */
[----:B------:R3:W-:Y:S04]  /*110e0*/  @!P1 ST.E.128 desc[UR50][R36.64], R24 ;  /* 0x0000001824009985 */ /* 0x0007e8000c101d32 */
[----:B------:R3:W-:Y:S02]  /*110f0*/  @!P2 ST.E.128 desc[UR50][R38.64], R32 ;  /* 0x000000202600a985 */ /* 0x0007e4000c101d32 */
.L_x_11069:
[----:B------:R-:W-:Y:S05]  /*11100*/  BSYNC B1 ;  /* 0x0000000000017941 */ /* 0x000fea0003800000 */
.L_x_11068:
        /* <DEDUP_REMOVED lines=15> */
[----:B---3--:R-:W-:-:S04]  /*11200*/  LEA R2, P0, R139, R8, 0x1 ;  /* 0x000000088b027211 */ /* 0x008fc800078008ff */
[----:B------:R-:W-:-:S05]  /*11210*/  LEA.HI.X R3, R139, R9, R146, 0x1, P0 ;  /* 0x000000098b037211 */ /* 0x000fca00000f0c92 */
[----:B------:R0:W-:Y:S01]  /*11220*/  ST.E.128 desc[UR50][R2.64], R28 ;  /* 0x0000001c02007985 */ /* 0x0001e2000c101d32 */
[----:B------:R-:W-:Y:S05]  /*11230*/  BRA `(.L_x_11070) ;  /* 0x0000000800787947 */ /* 0x000fea0003800000 */
.L_x_11066:
        /* <DEDUP_REMOVED lines=32> */
.L_x_11071:
        /* <DEDUP_REMOVED lines=47> */
.L_x_11073:
[----:B------:R-:W-:Y:S05]  /*11730*/  BSYNC B1 ;  /* 0x0000000000017941 */ /* 0x000fea0003800000 */
.L_x_11072:
        /* <DEDUP_REMOVED lines=18> */
[----:B0-----:R-:W-:-:S03]  /*11860*/  @P0 SHF.R.U32.HI R5, RZ, R3, R2 ;  /* 0x00000003ff050219 */ /* 0x001fc60000011602 */
[----:B------:R-:W-:Y:S01]  /*11870*/  UIMAD UR4, UR8, UR13, UR4 ;  /* 0x0000000d080472a4 */ /* 0x000fe2000f8e0204 */
[--C-:B------:R-:W-:Y:S01]  /*11880*/  SHF.R.S32.HI R2, RZ, 0x1f, R5.reuse ;  /* 0x0000001fff027819 */ /* 0x100fe20000011405 */
[----:B------:R-:W-:Y:S01]  /*11890*/  UIMAD.WIDE.U32 UR8, UR8, UR12, UR10 ;  /* 0x0000000c080872a5 */ /* 0x000fe2000f8e000a */
[----:B------:R-:W-:Y:S02]  /*118a0*/  IMAD.MOV R7, RZ, RZ, -R5 ;  /* 0x000000ffff077224 */ /* 0x000fe400078e0a05 */
[----:B------:R-:W-:Y:S01]  /*118b0*/  ULDC.64 UR10, c[0x0][0xae0] ;  /* 0x0002b800000a7ab9 */ /* 0x000fe20000000a00 */
[----:B------:R-:W-:Y:S01]  /*118c0*/  UIADD3 UR4, UR9, UR4, URZ ;  /* 0x0000000409047290 */ /* 0x000fe2000fffe03f */
[----:B------:R-:W-:Y:S02]  /*118d0*/  IMAD R7, R11, R7, R4 ;  /* 0x000000070b077224 */ /* 0x000fe400078e0204 */
[----:B------:R-:W-:Y:S02]  /*118e0*/  IMAD R6, R2, UR10, RZ ;  /* 0x0000000a02067c24 */ /* 0x000fe4000f8e02ff */
[----:B------:R-:W-:Y:S01]  /*118f0*/  IMAD.U32 R3, RZ, RZ, UR9 ;  /* 0x00000009ff037e24 */ /* 0x000fe2000f8e00ff */
[----:B------:R-:W-:Y:S01]  /*11900*/  SHF.R.S32.HI R4, RZ, 0x1f, R7 ;  /* 0x0000001fff047819 */ /* 0x000fe20000011407 */
[----:B------:R-:W-:Y:S01]  /*11910*/  IMAD.U32 R2, RZ, RZ, UR8 ;  /* 0x00000008ff027e24 */ /* 0x000fe2000f8e00ff */
[----:B------:R-:W-:Y:S01]  /*11920*/  ULDC.64 UR8, c[0x0][0xad8] ;  /* 0x0002b60000087ab9 */ /* 0x000fe20000000a00 */
[----:B------:R-:W-:-:S02]  /*11930*/  IMAD.U32 R3, RZ, RZ, UR4 ;  /* 0x00000004ff037e24 */ /* 0x000fc4000f8e00ff */
[C---:B------:R-:W-:Y:S02]  /*11940*/  IMAD R9, R5.reuse, UR11, R6 ;  /* 0x0000000b05097c24 */ /* 0x040fe4000f8e0206 */
[----:B------:R-:W-:-:S04]  /*11950*/  IMAD.WIDE.U32 R2, R5, UR10, R2 ;  /* 0x0000000a05027c25 */ /* 0x000fc8000f8e0002 */
[----:B------:R-:W-:Y:S02]  /*11960*/  IMAD R4, R4, UR8, RZ ;  /* 0x0000000804047c24 */ /* 0x000fe4000f8e02ff */
[----:B------:R-:W-:Y:S02]  /*11970*/  IMAD.IADD R3, R3, 0x1, R9 ;  /* 0x0000000103037824 */ /* 0x000fe400078e0209 */
[----:B-----5:R-:W-:Y:S02]  /*11980*/  IMAD R11, R0, R11, RZ ;  /* 0x0000000b000b7224 */ /* 0x020fe400078e02ff */
[----:B------:R-:W-:Y:S02]  /*11990*/  VIADD R0, R141, UR39 ;  /* 0x000000278d007c36 */ /* 0x000fe40008000000 */
[C---:B------:R-:W-:Y:S02]  /*119a0*/  IMAD R5, R7.reuse, UR9, R4 ;  /* 0x0000000907057c24 */ /* 0x040fe4000f8e0204 */
[----:B------:R-:W-:Y:S01]  /*119b0*/  IMAD.WIDE.U32 R2, R7, UR8, R2 ;  /* 0x0000000807027c25 */ /* 0x000fe2000f8e0002 */
[----:B------:R-:W-:Y:S01]  /*119c0*/  ISETP.GE.AND P0, PT, R0, R11, PT ;  /* 0x0000000b0000720c */ /* 0x000fe20003f06270 */
[----:B------:R-:W-:-:S02]  /*119d0*/  ULDC.64 UR8, c[0x0][0xa80] ;  /* 0x0002a00000087ab9 */ /* 0x000fc40000000a00 */
[----:B------:R-:W-:Y:S01]  /*119e0*/  IMAD.IADD R3, R3, 0x1, R5 ;  /* 0x0000000103037824 */ /* 0x000fe200078e0205 */
[----:B------:R-:W-:-:S04]  /*119f0*/  LEA R4, P1, R2, UR8, 0x1 ;  /* 0x0000000802047c11 */ /* 0x000fc8000f8208ff */
[----:B------:R-:W-:Y:S02]  /*11a00*/  LEA.HI.X R5, R2, UR9, R3, 0x1, P1 ;  /* 0x0000000902057c11 */ /* 0x000fe400088f0c03 */
[----:B------:R0:W1:Y:S04]  /*11a10*/  SHFL.IDX PT, R2, R4, RZ, 0x1c1f ;  /* 0x001c1fff04027589 */ /* 0x00006800000e0000 */
[----:B------:R0:W2:Y:S01]  /*11a20*/  SHFL.IDX PT, R3, R5, RZ, 0x1c1f ;  /* 0x001c1fff05037589 */ /* 0x0000a200000e0000 */
        /* <DEDUP_REMOVED lines=13> */
.L_x_11075:
[----:B------:R-:W-:Y:S05]  /*11b00*/  BSYNC B1 ;  /* 0x0000000000017941 */ /* 0x000fea0003800000 */
.L_x_11074:
        /* <DEDUP_REMOVED lines=9> */
[CC--:B-1-3--:R-:W-:Y:S02]  /*11ba0*/  @!P3 LEA R6, P0, R138.reuse, R2.reuse, 0x1 ;  /* 0x000000028a06b211 */ /* 0x0cafe400078008ff */
[----:B------:R-:W-:Y:S02]  /*11bb0*/  @!P4 LEA R8, P1, R139, R2, 0x1 ;  /* 0x000000028b08c211 */ /* 0x000fe400078208ff */
[----:B0---4-:R-:W-:Y:S01]  /*11bc0*/  @!P2 IMAD.WIDE R4, R137, 0x2, R2 ;  /* 0x000000028904a825 */ /* 0x011fe200078e0202 */
[-C--:B------:R-:W-:Y:S02]  /*11bd0*/  @!P3 LEA.HI.X R7, R138, R3.reuse, R147, 0x1, P0 ;  /* 0x000000038a07b211 */ /* 0x080fe400000f0c93 */
[----:B------:R-:W-:Y:S02]  /*11be0*/  @!P4 LEA.HI.X R9, R139, R3, R146, 0x1, P1 ;  /* 0x000000038b09c211 */ /* 0x000fe400008f0c92 */
[----:B------:R0:W-:Y:S04]  /*11bf0*/  @!P2 ST.E.128 desc[UR50][R4.64], RZ ;  /* 0x000000ff0400a985 */ /* 0x0001e8000c101d32 */
[----:B------:R0:W-:Y:S04]  /*11c00*/  @!P3 ST.E.128 desc[UR50][R6.64], RZ ;  /* 0x000000ff0600b985 */ /* 0x0001e8000c101d32 */
[----:B------:R0:W-:Y:S02]  /*11c10*/  @!P4 ST.E.128 desc[UR50][R8.64], RZ ;  /* 0x000000ff0800c985 */ /* 0x0001e4000c101d32 */
.L_x_11070:
[----:B------:R-:W-:Y:S05]  /*11c20*/  BSYNC B0 ;  /* 0x0000000000007941 */ /* 0x000fea0003800000 */
.L_x_11065:
[----:B------:R-:W-:Y:S02]  /*11c30*/  ULDC UR4, c[0x0][0xc3c] ;  /* 0x00030f0000047ab9 */ /* 0x000fe40000000800 */
[----:B------:R-:W-:-:S06]  /*11c40*/  UISETP.GE.AND UP0, UPT, UR6, UR4, UPT ;  /* 0x000000040600728c */ /* 0x000fcc000bf06270 */
[----:B------:R-:W-:-:S13]  /*11c50*/  PLOP3.LUT P0, PT, PT, PT, UP0, 0x80, 0x0 ;  /* 0x000000000000781c */ /* 0x000fda0003f0f008 */
[----:B------:R-:W-:Y:S05]  /*11c60*/  @!P0 BRA `(.L_x_11076) ;  /* 0xfffffef000bc8947 */ /* 0x000fea000383ffff */
[----:B------:R-:W-:Y:S05]  /*11c70*/  EXIT ;  /* 0x000000000000794d */ /* 0x000fea0003800000 */
.L_x_10983:
[----:B------:R-:W-:-:S08]  /*11c80*/  NOP ;  /* 0x0000000000007918 */ /* 0x000fd00000000000 */
[----:B------:R-:W0:-:S00]  /*11c90*/  USETMAXREG.DEALLOC.CTAPOOL 0x20 ;  /* 0x00000020000079c8 */ /* 0x000e0000080e0500 */
        /* <DEDUP_REMOVED lines=16> */
.L_x_11077:
        /* <DEDUP_REMOVED lines=42> */
.L_x_11083:
        /* <DEDUP_REMOVED lines=12> */
.L_x_11082:
[----:B------:R-:W-:Y:S05]  /*12100*/  BSYNC B0 ;  /* 0x0000000000007941 */ /* 0x000fea0003800000 */
.L_x_11081:
        /* <DEDUP_REMOVED lines=21> */
.L_x_11079:
        /* <DEDUP_REMOVED lines=21> */
.L_x_11084:
[----:B-1----:R-:W-:Y:S01]  /*123b0*/  IMAD R16, R16, UR5, R13 ;  /* 0x0000000510107c24 */ /* 0x002fe2000f8e020d */
[----:B------:R-:W-:Y:S01]  /*123c0*/  IABS R10, R4 ;  /* 0x00000004000a7213 */ /* 0x000fe20000000000 */
[----:B------:R-:W-:Y:S02]  /*123d0*/  IMAD R11, R11, R8, RZ ;  /* 0x000000080b0b7224 */ /* 0x000fe400078e02ff */
[----:B------:R-:W-:Y:S01]  /*123e0*/  IMAD.MOV.U32 R2, RZ, RZ, RZ ;  /* 0x000000ffff027224 */ /* 0x000fe200078e00ff */
[----:B0-----:R-:W-:Y:S01]  /*123f0*/  IADD3 R9, -R16, UR6, RZ ;  /* 0x0000000610097c10 */ /* 0x001fe2000fffe1ff */
[----:B------:R-:W-:Y:S02]  /*12400*/  IMAD.MOV R10, RZ, RZ, -R10 ;  /* 0x000000ffff0a7224 */ /* 0x000fe400078e0a0a */
[----:B------:R-:W-:Y:S01]  /*12410*/  IMAD.HI.U32 R2, R3, R11, R2 ;  /* 0x0000000b03027227 */ /* 0x000fe200078e0002 */
[----:B------:R-:W-:-:S05]  /*12420*/  IABS R6, R9 ;  /* 0x0000000900067213 */ /* 0x000fca0000000000 */
        /* <DEDUP_REMOVED lines=17> */
[----:B------:R-:W-:Y:S02]  /*12540*/  IMAD R4, R4, R2, R9 ;  /* 0x0000000204047224 */ /* 0x000fe400078e0209 */
[----:B------:R-:W-:Y:S01]  /*12550*/  IMAD.MOV.U32 R2, RZ, RZ, RZ ;  /* 0x000000ffff027224 */ /* 0x000fe200078e00ff */
[----:B------:R-:W-:-:S04]  /*12560*/  VIADDMNMX R7, R8, UR5, R7, PT ;  /* 0x0000000508077c46 */ /* 0x000fc8000b800107 */
[-C--:B------:R-:W-:Y:S02]  /*12570*/  IABS R8, R7.reuse ;  /* 0x0000000700087213 */ /* 0x080fe40000000000 */
[----:B------:R-:W-:Y:S02]  /*12580*/  IABS R12, R7 ;  /* 0x00000007000c7213 */ /* 0x000fe40000000000 */
[----:B------:R-:W0:Y:S08]  /*12590*/  I2F.RP R10, R8 ;  /* 0x00000008000a7306 */ /* 0x000e300000209400 */
[----:B0-----:R-:W0:Y:S02]  /*125a0*/  MUFU.RCP R10, R10 ;  /* 0x0000000a000a7308 */ /* 0x001e240000001000 */
[----:B0-----:R-:W-:-:S06]  /*125b0*/  VIADD R3, R10, 0xffffffe ;  /* 0x0ffffffe0a037836 */ /* 0x001fcc0000000000 */
[----:B------:R-:W0:Y:S02]  /*125c0*/  F2I.FTZ.U32.TRUNC.NTZ R3, R3 ;  /* 0x0000000300037305 */ /* 0x000e24000021f000 */
[----:B0-----:R-:W-:-:S04]  /*125d0*/  IMAD.MOV R11, RZ, RZ, -R3 ;  /* 0x000000ffff0b7224 */ /* 0x001fc800078e0a03 */
[----:B------:R-:W-:Y:S01]  /*125e0*/  IMAD R9, R11, R8, RZ ;  /* 0x000000080b097224 */ /* 0x000fe200078e02ff */
[----:B------:R-:W-:-:S03]  /*125f0*/  IABS R11, R4 ;  /* 0x00000004000b7213 */ /* 0x000fc60000000000 */
[----:B------:R-:W-:-:S04]  /*12600*/  IMAD.HI.U32 R2, R3, R9, R2 ;  /* 0x0000000903027227 */ /* 0x000fc800078e0002 */
[----:B------:R-:W-:Y:S02]  /*12610*/  IMAD.MOV.U32 R9, RZ, RZ, R11 ;  /* 0x000000ffff097224 */ /* 0x000fe400078e000b */
        /* <DEDUP_REMOVED lines=9> */
[----:B------:R-:W-:Y:S01]  /*126b0*/  ISETP.GE.AND P2, PT, R3, RZ, PT ;  /* 0x000000ff0300720c */ /* 0x000fe20003f46270 */
[----:B------:R-:W-:-:S06]  /*126c0*/  IMAD.IADD R3, R4, 0x1, R6 ;  /* 0x0000000104037824 */ /* 0x000fcc00078e0206 */
[----:B------:R-:W-:-:S06]  /*126d0*/  @P0 VIADD R2, R2, 0x1 ;  /* 0x0000000102020836 */ /* 0x000fcc0000000000 */
[----:B------:R-:W-:Y:S01]  /*126e0*/  @!P2 IMAD.MOV R2, RZ, RZ, -R2 ;  /* 0x000000ffff02a224 */ /* 0x000fe200078e0a02 */
[----:B------:R-:W-:Y:S01]  /*126f0*/  @!P1 LOP3.LUT R2, RZ, R7, RZ, 0x33, !PT ;  /* 0x00000007ff029212 */ /* 0x000fe200078e33ff */
[----:B------:R-:W-:-:S03]  /*12700*/  IMAD.MOV R7, RZ, RZ, -R7 ;  /* 0x000000ffff077224 */ /* 0x000fc600078e0a07 */
[----:B------:R-:W-:Y:S01]  /*12710*/  LOP3.LUT R17, RZ, R2, RZ, 0x33, !PT ;  /* 0x00000002ff117212 */ /* 0x000fe200078e33ff */
[----:B------:R-:W-:-:S04]  /*12720*/  IMAD R18, R2, R7, R3 ;  /* 0x0000000702127224 */ /* 0x000fc800078e0203 */
[----:B------:R-:W-:Y:S01]  /*12730*/  IMAD.IADD R17, R0, 0x1, R17 ;  /* 0x0000000100117824 */ /* 0x000fe200078e0211 */
[----:B------:R-:W-:Y:S06]  /*12740*/  BRA `(.L_x_11085) ;  /* 0x00000000000c7947 */ /* 0x000fec0003800000 */
.L_x_11080:
[----:B------:R-:W-:Y:S02]  /*12750*/  IMAD.MOV.U32 R17, RZ, RZ, RZ ;  /* 0x000000ffff117224 */ /* 0x000fe400078e00ff */
[----:B------:R-:W-:Y:S02]  /*12760*/  IMAD.U32 R16, RZ, RZ, UR6 ;  /* 0x00000006ff107e24 */ /* 0x000fe4000f8e00ff */
[----:B------:R-:W-:-:S07]  /*12770*/  IMAD.MOV.U32 R18, RZ, RZ, RZ ;  /* 0x000000ffff127224 */ /* 0x000fce00078e00ff */
.L_x_11085:
[----:B------:R-:W-:-:S13]  /*12780*/  ISETP.NE.AND P0, PT, R5, RZ, PT ;  /* 0x000000ff0500720c */ /* 0x000fda0003f05270 */
[----:B------:R-:W0:Y:S01]  /*12790*/  @!P0 S2R R3, SR_CgaCtaId ;  /* 0x0000000000038919 */ /* 0x000e220000008800 */
[----:B------:R-:W-:-:S04]  /*127a0*/  @!P0 MOV R0, 0x400 ;  /* 0x0000040000008802 */ /* 0x000fc80000000f00 */
[----:B0-----:R-:W-:-:S05]  /*127b0*/  @!P0 LEA R0, R3, R0, 0x18 ;  /* 0x0000000003008211 */ /* 0x001fca00078ec0ff */
[----:B------:R0:W-:Y:S01]  /*127c0*/  @!P0 STS.128 [R0+0x2d8d0], R16 ;  /* 0x02d8d01000008388 */ /* 0x0001e20000000c00 */
[----:B------:R-:W-:Y:S06]  /*127d0*/  BAR.ARV 0x5, 0x200 ;  /* 0x0148000000007b1d */ /* 0x000fec0000002000 */
.L_x_11078:
[----:B------:R2:W-:Y:S01]  /*127e0*/  STL [R1+0x1c], RZ ;  /* 0x00001cff01007387 */ /* 0x0005e20000100800 */
[----:B------:R-:W-:Y:S01]  /*127f0*/  ULDC UR4, c[0x0][0xc3c] ;  /* 0x00030f0000047ab9 */ /* 0x000fe20000000800 */
[----:B------:R-:W-:Y:S01]  /*12800*/  IMAD.MOV.U32 R26, RZ, RZ, 0x1 ;  /* 0x00000001ff1a7424 */ /* 0x000fe200078e00ff */
[----:B-1----:R-:W-:Y:S01]  /*12810*/  ISETP.GE.AND P0, PT, R19, UR4, PT ;  /* 0x0000000413007c0c */ /* 0x002fe2000bf06270 */
[----:B------:R-:W-:-:S12]  /*12820*/  IMAD.MOV.U32 R23, RZ, RZ, RZ ;  /* 0x000000ffff177224 */ /* 0x000fd800078e00ff */
[----:B--2---:R-:W-:Y:S05]  /*12830*/  @P0 BRA `(.L_x_11086) ;  /* 0x0000005400fc0947 */ /* 0x004fea0003800000 */
[----:B------:R-:W1:Y:S01]  /*12840*/  S2R R6, SR_TID.X ;  /* 0x0000000000067919 */ /* 0x000e620000002100 */
[----:B------:R-:W2:Y:S01]  /*12850*/  S2UR UR5, SR_CgaCtaId ;  /* 0x00000000000579c3 */ /* 0x000ea20000008800 */
[----:B------:R-:W-:Y:S01]  /*12860*/  UMOV UR4, 0x400 ;  /* 0x0000040000047882 */ /* 0x000fe20000000000 */
[----:B------:R-:W-:Y:S01]  /*12870*/  BSSY B8, `(.L_x_11086) ;  /* 0x000057b000087945 */ /* 0x000fe20003800000 */
[----:B------:R3:W-:Y:S01]  /*12880*/  STL [R1+0x1c], RZ ;  /* 0x00001cff01007387 */ /* 0x0007e20000100800 */
[----:B------:R-:W-:Y:S01]  /*12890*/  IMAD.MOV.U32 R26, RZ, RZ, 0x1 ;  /* 0x00000001ff1a7424 */ /* 0x000fe200078e00ff */
[----:B------:R-:W-:Y:S01]  /*128a0*/  ULDC UR37, c[0x0][0xc] ;  /* 0x0000030000257ab9 */ /* 0x000fe20000000800 */
[----:B------:R-:W-:Y:S01]  /*128b0*/  IMAD.MOV.U32 R23, RZ, RZ, RZ ;  /* 0x000000ffff177224 */ /* 0x000fe200078e00ff */
[----:B------:R-:W-:Y:S01]  /*128c0*/  ULDC.64 UR38, c[0x0][0x198] ;  /* 0x0000660000267ab9 */ /* 0x000fe20000000a00 */
[----:B--2---:R-:W-:-:S06]  /*128d0*/  ULEA UR4, UR5, UR4, 0x18 ;  /* 0x0000000405047291 */ /* 0x004fcc000f8ec03f */
[----:B------:R-:W-:Y:S01]  /*128e0*/  IMAD.U32 R22, RZ, RZ, UR4 ;  /* 0x00000004ff167e24 */ /* 0x000fe2000f8e00ff */
[C---:B-1----:R-:W-:Y:S01]  /*128f0*/  LOP3.LUT R5, R6.reuse, 0x7f, RZ, 0xc0, !PT ;  /* 0x0000007f06057812 */ /* 0x042fe200078ec0ff */
[----:B0-----:R-:W-:-:S04]  /*12900*/  IMAD.SHL.U32 R0, R6, 0x8, RZ ;  /* 0x0000000806007824 */ /* 0x001fc800078e00ff */
[----:B------:R-:W-:Y:S01]  /*12910*/  IMAD.SHL.U32 R4, R5, 0x8, RZ ;  /* 0x0000000805047824 */ /* 0x000fe200078e00ff */
[C---:B------:R-:W-:Y:S02]  /*12920*/  LOP3.LUT R3, R0.reuse, 0x20, RZ, 0xc0, !PT ;  /* 0x0000002000037812 */ /* 0x040fe400078ec0ff */
[----:B------:R-:W-:Y:S02]  /*12930*/  LOP3.LUT R2, R0, 0xd8, RZ, 0xc0, !PT ;  /* 0x000000d800027812 */ /* 0x000fe400078ec0ff */
[----:B------:R-:W-:Y:S02]  /*12940*/  LOP3.LUT R3, R3, 0x300, R4, 0xf8, !PT ;  /* 0x0000030003037812 */ /* 0x000fe400078ef804 */
[----:B------:R-:W-:Y:S02]  /*12950*/  LOP3.LUT R2, R2, 0x18, R6, 0x78, !PT ;  /* 0x0000001802027812 */ /* 0x000fe400078e7806 */
[----:B------:R-:W-:Y:S02]  /*12960*/  SHF.R.U32.HI R4, RZ, 0x2, R5 ;  /* 0x00000002ff047819 */ /* 0x000fe40000011605 */
[----:B------:R-:W-:Y:S01]  /*12970*/  LOP3.LUT R3, R3, R2, RZ, 0xfc, !PT ;  /* 0x0000000203037212 */ /* 0x000fe200078efcff */
[----:B------:R-:W-:Y:S01]  /*12980*/  IMAD.SHL.U32 R2, R6, 0x20, RZ ;  /* 0x0000002006027824 */ /* 0x000fe200078e00ff */
[----:B------:R-:W-:-:S04]  /*12990*/  LOP3.LUT R0, R0, 0x18, RZ, 0xc0, !PT ;  /* 0x0000001800007812 */ /* 0x000fc800078ec0ff */
[----:B------:R-:W-:Y:S01]  /*129a0*/  LOP3.LUT R5, R4, 0x60, R2, 0xf8, !PT ;  /* 0x0000006004057812 */ /* 0x000fe200078ef802 */
[----:B------:R-:W-:Y:S01]  /*129b0*/  IMAD R2, R3, 0x2, R22 ;  /* 0x0000000203027824 */ /* 0x000fe200078e0216 */
[C---:B------:R-:W-:Y:S02]  /*129c0*/  LOP3.LUT R4, R0.reuse, 0x20, RZ, 0xfc, !PT ;  /* 0x0000002000047812 */ /* 0x040fe400078efcff */
[----:B------:R-:W-:Y:S02]  /*129d0*/  LOP3.LUT R0, R0, 0x40, RZ, 0xfc, !PT ;  /* 0x0000004000007812 */ /* 0x000fe400078efcff */
[----:B------:R3:W-:Y:S05]  /*129e0*/  STL [R1+0x4], R2 ;  /* 0x0000040201007387 */ /* 0x0007ea0000100800 */
.L_x_11198:
[----:B------:R-:W-:Y:S05]  /*129f0*/  YIELD ;  /* 0x0000000000007946 */ /* 0x000fea0003800000 */
[----:B------:R-:W-:Y:S01]  /*12a00*/  ULDC.64 UR4, c[0x0][0xa28] ;  /* 0x00028a0000047ab9 */ /* 0x000fe20000000a00 */
[----:B------:R-:W-:Y:S01]  /*12a10*/  IMAD.MOV.U32 R0, RZ, RZ, RZ ;  /* 0x000000ffff007224 */ /* 0x000fe200078e00ff */
[----:B------:R-:W-:Y:S01]  /*12a20*/  ISETP.NE.U32.AND P0, PT, RZ, UR4, PT ;  /* 0x00000004ff007c0c */ /* 0x000fe2000bf05070 */
[----:B0-----:R-:W0:Y:S01]  /*12a30*/  LDC.64 R4, c[0x0][0xa00] ;  /* 0x00028000ff047b82 */ /* 0x001e220000000a00 */
[----:B------:R-:W-:Y:S01]  /*12a40*/  IMAD.MOV.U32 R8, RZ, RZ, RZ ;  /* 0x000000ffff087224 */ /* 0x000fe200078e00ff */
[----:B------:R-:W-:Y:S01]  /*12a50*/  ULDC.64 UR6, c[0x0][0xa08] ;  /* 0x0002820000067ab9 */ /* 0x000fe20000000a00 */
[----:B------:R-:W-:Y:S01]  /*12a60*/  ISETP.NE.AND.EX P0, PT, RZ, UR5, PT, P0 ;  /* 0x00000005ff007c0c */ /* 0x000fe2000bf05300 */
[----:B------:R-:W-:-:S12]  /*12a70*/  ULDC.64 UR4, c[0x0][0xa18] ;  /* 0x0002860000047ab9 */ /* 0x000fd80000000a00 */
[----:B-1-3--:R-:W1:Y:S02]  /*12a80*/  @P0 LDC.64 R2, c[0x0][0xa28] ;  /* 0x00028a00ff020b82 */ /* 0x00ae640000000a00 */
[----:B-1----:R-:W-:-:S05]  /*12a90*/  @P0 IMAD.WIDE R2, R19, 0x4, R2 ;  /* 0x0000000413020825 */ /* 0x002fca00078e0202 */
[----:B------:R1:W5:Y:S01]  /*12aa0*/  @P0 LDG.E R0, desc[UR50][R2.64] ;  /* 0x0000003202000981 */ /* 0x000362000c1e1900 */
[----:B------:R-:W-:Y:S01]  /*12ab0*/  ISETP.NE.U32.AND P0, PT, RZ, UR4, PT ;  /* 0x00000004ff007c0c */ /* 0x000fe2000bf05070 */
[----:B0-----:R-:W-:Y:S01]  /*12ac0*/  IMAD.WIDE R4, R19, 0x4, R4 ;  /* 0x0000000413047825 */ /* 0x001fe200078e0204 */
[----:B------:R-:W-:Y:S02]  /*12ad0*/  ISETP.NE.U32.AND P1, PT, RZ, UR6, PT ;  /* 0x00000006ff007c0c */ /* 0x000fe4000bf25070 */
[----:B------:R-:W-:Y:S01]  /*12ae0*/  ISETP.NE.AND.EX P2, PT, RZ, UR5, PT, P0 ;  /* 0x00000005ff007c0c */ /* 0x000fe2000bf45300 */
[----:B------:R-:W-:Y:S01]  /*12af0*/  ULDC.64 UR4, c[0x0][0xa00] ;  /* 0x0002800000047ab9 */ /* 0x000fe20000000a00 */
[----:B------:R-:W-:Y:S01]  /*12b00*/  ISETP.NE.AND.EX P1, PT, RZ, UR7, PT, P1 ;  /* 0x00000007ff007c0c */ /* 0x000fe2000bf25310 */
[----:B------:R-:W-:Y:S01]  /*12b10*/  IMAD.MOV.U32 R27, RZ, RZ, RZ ;  /* 0x000000ffff1b7224 */ /* 0x000fe200078e00ff */
[----:B------:R-:W-:Y:S01]  /*12b20*/  ISETP.NE.U32.AND P0, PT, RZ, UR4, PT ;  /* 0x00000004ff007c0c */ /* 0x000fe2000bf05070 */
[----:B-1----:R-:W0:Y:S03]  /*12b30*/  LDC.64 R2, c[0x0][0xa08] ;  /* 0x00028200ff027b82 */ /* 0x002e260000000a00 */
[----:B------:R-:W-:-:S05]  /*12b40*/  ISETP.NE.AND.EX P0, PT, RZ, UR5, PT, P0 ;  /* 0x00000005ff007c0c */ /* 0x000fca000bf05300 */
[----:B------:R-:W1:Y:S08]  /*12b50*/  @P2 LDC.64 R6, c[0x0][0xa18] ;  /* 0x00028600ff062b82 */ /* 0x000e700000000a00 */
[----:B--2---:R-:W2:Y:S01]  /*12b60*/  @P0 LDG.E R8, desc[UR50][R4.64] ;  /* 0x0000003204080981 */ /* 0x004ea2000c1e1900 */
        /* <DEDUP_REMOVED lines=16> */
[----:B------:R-:W-:Y:S01]  /*12c70*/  IMAD.MOV.U32 R9, RZ, RZ, R8 ;  /* 0x000000ffff097224 */ /* 0x000fe200078e0008 */
[----:B----4-:R-:W-:Y:S06]  /*12c80*/  @P2 BRA `(.L_x_11087) ;  /* 0x0000000000142947 */ /* 0x010fec0003800000 */
[----:B------:R-:W-:Y:S05]  /*12c90*/  @!P0 BRA `(.L_x_11087) ;  /* 0x0000000000108947 */ /* 0x000fea0003800000 */
[----:B0-----:R-:W2:Y:S04]  /*12ca0*/  LDG.E R8, desc[UR50][R4.64] ;  /* 0x0000003204087981 */ /* 0x001ea8000c1e1900 */
[----:B------:R-:W2:Y:S02]  /*12cb0*/  LDG.E R7, desc[UR50][R4.64+0x4] ;  /* 0x0000043204077981 */ /* 0x000ea4000c1e1900 */
[----:B--2---:R-:W-:-:S05]  /*12cc0*/  IMAD.IADD R9, R7, 0x1, -R8 ;  /* 0x0000000107097824 */ /* 0x004fca00078e0a08 */
[----:B------:R1:W-:Y:S02]  /*12cd0*/  STL [R1+0x10], R9 ;  /* 0x0000100901007387 */ /* 0x0003e40000100800 */
.L_x_11087:
[----:B------:R-:W-:Y:S01]  /*12ce0*/  ULDC.64 UR4, c[0x0][0xa20] ;  /* 0x0002880000047ab9 */ /* 0x000fe20000000a00 */
[----:B-----5:R-:W-:Y:S01]  /*12cf0*/  IMAD.IADD R27, R27, 0x1, R0 ;  /* 0x000000011b1b7824 */ /* 0x020fe200078e0200 */
[----:B------:R-:W-:-:S04]  /*12d00*/  ISETP.NE.U32.AND P0, PT, RZ, UR4, PT ;  /* 0x00000004ff007c0c */ /* 0x000fc8000bf05070 */
[----:B------:R-:W-:-:S13]  /*12d10*/  ISETP.NE.AND.EX P0, PT, RZ, UR5, PT, P0 ;  /* 0x00000005ff007c0c */ /* 0x000fda000bf05300 */
[----:B------:R-:W-:Y:S05]  /*12d20*/  @!P0 BRA `(.L_x_11088) ;  /* 0x0000000000108947 */ /* 0x000fea0003800000 */
[----:B------:R-:W2:Y:S02]  /*12d30*/  LDC.64 R2, c[0x0][0xa20] ;  /* 0x00028800ff027b82 */ /* 0x000ea40000000a00 */
[----:B--2---:R-:W-:-:S05]  /*12d40*/  IMAD.WIDE R2, R19, 0x4, R2 ;  /* 0x0000000413027825 */ /* 0x004fca00078e0202 */
[----:B------:R2:W5:Y:S01]  /*12d50*/  LDG.E R6, desc[UR50][R2.64] ;  /* 0x0000003202067981 */ /* 0x000562000c1e1900 */
[----:B------:R-:W-:Y:S05]  /*12d60*/  BRA `(.L_x_11089) ;  /* 0x0000000000107947 */ /* 0x000fea0003800000 */
.L_x_11088:
[----:B------:R-:W-:Y:S05]  /*12d70*/  @!P1 BRA `(.L_x_11089) ;  /* 0x00000000000c9947 */ /* 0x000fea0003800000 */
[----:B------:R-:W2:Y:S04]  /*12d80*/  LDG.E R5, desc[UR50][R2.64] ;  /* 0x0000003202057981 */ /* 0x000ea8000c1e1900 */
[----:B------:R-:W2:Y:S02]  /*12d90*/  LDG.E R6, desc[UR50][R2.64+0x4] ;  /* 0x0000043202067981 */ /* 0x000ea4000c1e1900 */
[----:B--2---:R-:W-:-:S07]  /*12da0*/  IMAD.IADD R6, R6, 0x1, -R5 ;  /* 0x0000000106067824 */ /* 0x004fce00078e0a05 */
.L_x_11089:
[----:B--2---:R-:W2:Y:S01]  /*12db0*/  LDC R2, c[0x0][0x448] ;  /* 0x00011200ff027b82 */ /* 0x004ea20000000800 */
[----:B0-----:R-:W-:Y:S02]  /*12dc0*/  IMAD R8, R17, 0xc0, RZ ;  /* 0x000000c011087824 */ /* 0x001fe400078e02ff */
[----:B-----5:R-:W-:Y:S02]  /*12dd0*/  IMAD.IADD R6, R6, 0x1, -R0 ;  /* 0x0000000106067824 */ /* 0x020fe400078e0a00 */
[----:B------:R-:W-:Y:S01]  /*12de0*/  VIADD R0, R8, 0xbf ;  /* 0x000000bf08007836 */ /* 0x000fe20000000000 */
[----:B------:R0:W-:Y:S01]  /*12df0*/  STL [R1+0xc], R8 ;  /* 0x00000c0801007387 */ /* 0x0001e20000100800 */
[----:B--2---:R-:W-:Y:S02]  /*12e00*/  ISETP.NE.AND P1, PT, R2, 0x1, PT ;  /* 0x000000010200780c */ /* 0x004fe40003f25270 */
[----:B------:R-:W2:Y:S11]  /*12e10*/  LDC.64 R2, c[0x0][0x9e0] ;  /* 0x00027800ff027b82 */ /* 0x000eb60000000a00 */
[----:B------:R-:W3:Y:S08]  /*12e20*/  @P1 LDC R5, c[0x0][0x44c] ;  /* 0x00011300ff051b82 */ /* 0x000ef00000000800 */
[----:B------:R-:W4:Y:S01]  /*12e30*/  @P1 LDC R4, c[0x0][0x450] ;  /* 0x00011400ff041b82 */ /* 0x000f220000000800 */
[----:B--2---:R-:W-:Y:S01]  /*12e40*/  ISETP.GE.AND P2, PT, R3, 0x1, PT ;  /* 0x000000010300780c */ /* 0x004fe20003f46270 */
[----:B---3--:R-:W-:-:S05]  /*12e50*/  @P1 IMAD.HI.U32 R5, R0, R5, RZ ;  /* 0x0000000500051227 */ /* 0x008fca00078e00ff */
[----:B----4-:R-:W-:Y:S02]  /*12e60*/  @P1 SHF.R.U32.HI R0, RZ, R4, R5 ;  /* 0x00000004ff001219 */ /* 0x010fe40000011605 */
[----:B------:R-:W-:-:S05]  /*12e70*/  IADD3 R5, R6, 0x1, -R9 ;  /* 0x0000000106057810 */ /* 0x000fca0007ffe809 */
[----:B------:R-:W-:-:S04]  /*12e80*/  IMAD.IADD R7, R5, 0x1, R0 ;  /* 0x0000000105077824 */ /* 0x000fc800078e0200 */
[----:B------:R-:W-:Y:S01]  /*12e90*/  IMAD.IADD R2, R7, 0x1, R2 ;  /* 0x0000000107027824 */ /* 0x000fe200078e0202 */
[----:B0-----:R-:W-:Y:S06]  /*12ea0*/  @!P2 BRA `(.L_x_11090) ;  /* 0x000000000048a947 */ /* 0x001fec0003800000 */
        /* <DEDUP_REMOVED lines=11> */
.L_x_11092:
[----:B------:R-:W-:-:S13]  /*12f60*/  ISETP.NE.AND P0, PT, R3, 0x1, PT ;  /* 0x000000010300780c */ /* 0x000fda0003f05270 */
[----:B------:R-:W0:Y:S02]  /*12f70*/  @P0 LDC.64 R4, c[0x0][0x9e8] ;  /* 0x00027a00ff040b82 */ /* 0x000e240000000a00 */
[----:B0-----:R-:W-:-:S05]  /*12f80*/  @P0 IMAD.HI.U32 R4, R0, R4, RZ ;  /* 0x0000000400040227 */ /* 0x001fca00078e00ff */
[----:B------:R-:W-:-:S07]  /*12f90*/  @P0 SHF.R.U32.HI R0, RZ, R5, R4 ;  /* 0x00000005ff000219 */ /* 0x000fce0000011604 */
.L_x_11093:
[----:B------:R-:W-:Y:S05]  /*12fa0*/  BSYNC B0 ;  /* 0x0000000000007941 */ /* 0x000fea0003800000 */
.L_x_11091:
[----:B------:R-:W-:-:S05]  /*12fb0*/  IMAD R5, R0, R3, R3 ;  /* 0x0000000300057224 */ /* 0x000fca00078e0203 */
[----:B------:R-:W-:-:S07]  /*12fc0*/  VIMNMX R2, R2, R5, PT ;  /* 0x0000000502027248 */ /* 0x000fce0003fe0100 */
.L_x_11090:
[----:B------:R-:W0:Y:S01]  /*12fd0*/  @P1 LDC R0, c[0x0][0x44c] ;  /* 0x00011300ff001b82 */ /* 0x000e220000000800 */
[----:B------:R-:W-:Y:S01]  /*12fe0*/  VIADD R2, R2, 0x7f ;  /* 0x0000007f02027836 */ /* 0x000fe20000000000 */
[----:B------:R-:W-:Y:S01]  /*12ff0*/  ULDC UR4, c[0x0][0x9dc] ;  /* 0x0002770000047ab9 */ /* 0x000fe20000000800 */
[----:B------:R-:W-:-:S05]  /*13000*/  IMAD.MOV.U32 R5, RZ, RZ, R8 ;  /* 0x000000ffff057224 */ /* 0x000fca00078e0008 */
[----:B------:R-:W2:Y:S01]  /*13010*/  @P1 LDC R7, c[0x0][0x450] ;  /* 0x00011400ff071b82 */ /* 0x000ea20000000800 */
[----:B0-----:R-:W-:-:S05]  /*13020*/  @P1 IMAD.HI.U32 R0, R8, R0, RZ ;  /* 0x0000000008001227 */ /* 0x001fca00078e00ff */
[----:B--2---:R-:W-:Y:S01]  /*13030*/  @P1 SHF.R.U32.HI R5, RZ, R7, R0 ;  /* 0x00000007ff051219 */ /* 0x004fe20000011600 */
[----:B------:R-:W-:Y:S01]  /*13040*/  VIADD R0, R6, 0x7f ;  /* 0x0000007f06007836 */ /* 0x000fe20000000000 */
[----:B------:R-:W-:Y:S02]  /*13050*/  SHF.R.S32.HI R7, RZ, 0x1f, R2 ;  /* 0x0000001fff077819 */ /* 0x000fe40000011402 */
[----:B------:R-:W-:Y:S02]  /*13060*/  IADD3 R6, R5, R6, -R9 ;  /* 0x0000000605067210 */ /* 0x000fe40007ffe809 */
[----:B------:R-:W-:Y:S02]  /*13070*/  LEA.HI R2, R7, R2, RZ, 0x7 ;  /* 0x0000000207027211 */ /* 0x000fe400078f38ff */
[----:B------:R-:W-:Y:S02]  /*13080*/  SHF.R.S32.HI R7, RZ, 0x1f, R0 ;  /* 0x0000001fff077819 */ /* 0x000fe40000011400 */
[----:B------:R-:W-:-:S02]  /*13090*/  SHF.R.S32.HI R2, RZ, 0x7, R2 ;  /* 0x00000007ff027819 */ /* 0x000fc40000011402 */
[----:B------:R-:W-:Y:S01]  /*130a0*/  LEA.HI R7, R7, R0, RZ, 0x7 ;  /* 0x0000000007077211 */ /* 0x000fe200078f38ff */
[----:B------:R-:W-:-:S03]  /*130b0*/  VIADD R0, R6, -UR4 ;  /* 0x8000000406007c36 */ /* 0x000fc60008000000 */
[----:B------:R-:W-:-:S04]  /*130c0*/  SHF.R.S32.HI R7, RZ, 0x7, R7 ;  /* 0x00000007ff077819 */ /* 0x000fc80000011407 */
[----:B------:R-:W-:-:S05]  /*130d0*/  VIMNMX R24, R7, R2, PT ;  /* 0x0000000207187248 */ /* 0x000fca0003fe0100 */
[----:B------:R0:W-:Y:S01]  /*130e0*/  STL [R1+0x8], R24 ;  /* 0x0000081801007387 */ /* 0x0001e20000100800 */
[----:B------:R-:W-:Y:S05]  /*130f0*/  @!P2 BRA `(.L_x_11094) ;  /* 0x000000000048a947 */ /* 0x000fea0003800000 */
[----:B------:R-:W-:Y:S01]  /*13100*/  IMAD.MOV.U32 R2, RZ, RZ, R6 ;  /* 0x000000ffff027224 */ /* 0x000fe200078e0006 */
[----:B------:R-:W-:Y:S04]  /*13110*/  BSSY B0, `(.L_x_11095) ;  /* 0x000000e000007945 */ /* 0x000fe80003800000 */
[----:B------:R-:W-:-:S13]  /*13120*/  ISETP.GT.AND P0, PT, R2, -0x1, PT ;  /* 0xffffffff0200780c */ /* 0x000fda0003f04270 */
[----:B------:R-:W-:Y:S05]  /*13130*/  @P0 BRA `(.L_x_11096) ;  /* 0x00000000001c0947 */ /* 0x000fea0003800000 */
[----:B------:R-:W-:Y:S02]  /*13140*/  ISETP.NE.AND P0, PT, R3, 0x1, PT ;  /* 0x000000010300780c */ /* 0x000fe40003f05270 */
[----:B------:R-:W-:-:S11]  /*13150*/  LOP3.LUT R7, RZ, R2, RZ, 0x33, !PT ;  /* 0x00000002ff077212 */ /* 0x000fd600078e33ff */
[----:B------:R-:W2:Y:S02]  /*13160*/  @P0 LDC.64 R4, c[0x0][0x9e8] ;  /* 0x00027a00ff040b82 */ /* 0x000ea40000000a00 */
[----:B--2---:R-:W-:-:S05]  /*13170*/  @P0 IMAD.HI.U32 R4, R7, R4, RZ ;  /* 0x0000000407040227 */ /* 0x004fca00078e00ff */
[----:B------:R-:W-:-:S04]  /*13180*/  @P0 SHF.R.U32.HI R7, RZ, R5, R4 ;  /* 0x00000005ff070219 */ /* 0x000fc80000011604 */
[----:B------:R-:W-:Y:S01]  /*13190*/  LOP3.LUT R2, RZ, R7, RZ, 0x33, !PT ;  /* 0x00000007ff027212 */ /* 0x000fe200078e33ff */
[----:B------:R-:W-:Y:S06]  /*131a0*/  BRA `(.L_x_11097) ;  /* 0x0000000000107947 */ /* 0x000fec0003800000 */
.L_x_11096:
[----:B------:R-:W-:-:S13]  /*131b0*/  ISETP.NE.AND P0, PT, R3, 0x1, PT ;  /* 0x000000010300780c */ /* 0x000fda0003f05270 */
[----:B------:R-:W2:Y:S02]  /*131c0*/  @P0 LDC.64 R4, c[0x0][0x9e8] ;  /* 0x00027a00ff040b82 */ /* 0x000ea40000000a00 */
[----:B--2---:R-:W-:-:S05]  /*131d0*/  @P0 IMAD.HI.U32 R4, R2, R4, RZ ;  /* 0x0000000402040227 */ /* 0x004fca00078e00ff */
[----:B------:R-:W-:-:S07]  /*131e0*/  @P0 SHF.R.U32.HI R2, RZ, R5, R4 ;  /* 0x00000005ff020219 */ /* 0x000fce0000011604 */
.L_x_11097:
[----:B------:R-:W-:Y:S05]  /*131f0*/  BSYNC B0 ;  /* 0x0000000000007941 */ /* 0x000fea0003800000 */
.L_x_11095:
[----:B------:R-:W-:-:S05]  /*13200*/  IMAD R3, R2, R3, RZ ;  /* 0x0000000302037224 */ /* 0x000fca00078e02ff */
[----:B------:R-:W-:-:S07]  /*13210*/  VIMNMX R0, R0, R3, !PT ;  /* 0x0000000300007248 */ /* 0x000fce0007fe0100 */
.L_x_11094:
[----:B------:R-:W-:Y:S01]  /*13220*/  SHF.R.S32.HI R3, RZ, 0x1f, R0 ;  /* 0x0000001fff037819 */ /* 0x000fe20000011400 */
[----:B------:R-:W-:Y:S03]  /*13230*/  BSSY B7, `(.L_x_11098) ;  /* 0x000041c000077945 */ /* 0x000fe60003800000 */
[----:B------:R-:W-:-:S04]  /*13240*/  LEA.HI R3, R3, R0, RZ, 0x7 ;  /* 0x0000000003037211 */ /* 0x000fc800078f38ff */
[----:B------:R-:W-:-:S04]  /*13250*/  SHF.R.S32.HI R3, RZ, 0x7, R3 ;  /* 0x00000007ff037819 */ /* 0x000fc80000011403 */
[----:B------:R-:W-:-:S04]  /*13260*/  VIMNMX R29, RZ, R3, !PT ;  /* 0x00000003ff1d7248 */ /* 0x000fc80007fe0100 */
[----:B------:R-:W-:-:S13]  /*13270*/  ISETP.GT.AND P0, PT, R24, R29, PT ;  /* 0x0000001d1800720c */ /* 0x000fda0003f04270 */
        /* <DEDUP_REMOVED lines=8> */
[----:B------:R-:W2:Y:S02]  /*13300*/  FLO.U32 R0, UR4 ;  /* 0x0000000400007d00 */ /* 0x000ea400080e0000 */
        /* <DEDUP_REMOVED lines=9> */
.L_x_11099:
        /* <DEDUP_REMOVED lines=20> */
.L_x_11102:
[----:B------:R-:W-:Y:S05]  /*134e0*/  BSYNC B6 ;  /* 0x0000000000067941 */ /* 0x000fea0003800000 */
.L_x_11101:
        /* <DEDUP_REMOVED lines=20> */
.L_x_11105:
        /* <DEDUP_REMOVED lines=15> */
.L_x_11104:
[----:B------:R-:W-:Y:S05]  /*13720*/  BSYNC B6 ;  /* 0x0000000000067941 */ /* 0x000fea0003800000 */
.L_x_11103:
[----:B------:R-:W-:Y:S01]  /*13730*/  ULDC.64 UR4, c[0x0][0x9f8] ;  /* 0x00027e0000047ab9 */ /* 0x000fe20000000a00 */
[----:B------:R-:W-:Y:S01]  /*13740*/  IMAD.MOV.U32 R25, RZ, RZ, R19 ;  /* 0x000000ffff197224 */ /* 0x000fe200078e0013 */
[----:B------:R-:W-:-:S04]  /*13750*/  ISETP.NE.U32.AND P0, PT, RZ, UR4, PT ;  /* 0x00000004ff007c0c */ /* 0x000fc8000bf05070 */
[----:B------:R-:W-:Y:S01]  /*13760*/  ISETP.NE.AND.EX P0, PT, RZ, UR5, PT, P0 ;  /* 0x00000005ff007c0c */ /* 0x000fe2000bf05300 */
[----:B------:R-:W-:-:S12]  /*13770*/  ULDC.64 UR4, c[0x0][0xa08] ;  /* 0x0002820000047ab9 */ /* 0x000fd80000000a00 */
[----:B------:R-:W2:Y:S02]  /*13780*/  @P0 LDC.64 R2, c[0x0][0x9f8] ;  /* 0x00027e00ff020b82 */ /* 0x000ea40000000a00 */
[----:B--2---:R-:W-:-:S05]  /*13790*/  @P0 IMAD.WIDE R2, R19, 0x4, R2 ;  /* 0x0000000413020825 */ /* 0x004fca00078e0202 */
[----:B------:R2:W3:Y:S01]  /*137a0*/  @P0 LDG.E R25, desc[UR50][R2.64] ;  /* 0x0000003202190981 */ /* 0x0004e2000c1e1900 */
[----:B0-----:R-:W-:Y:S01]  /*137b0*/  VIADD R24, R24, 0xffffffff ;  /* 0xffffffff18187836 */ /* 0x001fe20000000000 */
[----:B--2---:R-:W0:Y:S02]  /*137c0*/  LDC.64 R2, c[0x0][0x418] ;  /* 0x00010600ff027b82 */ /* 0x004e240000000a00 */
[----:B0-----:R-:W-:Y:S01]  /*137d0*/  LOP3.LUT P0, RZ, R2, UR4, RZ, 0xfc, !PT ;  /* 0x0000000402ff7c12 */ /* 0x001fe2000f80fcff */
[----:B------:R-:W-:-:S03]  /*137e0*/  UMOV UR4, 0xffffffff ;  /* 0xffffffff00047882 */ /* 0x000fc60000000000 */
[----:B------:R-:W-:Y:S02]  /*137f0*/  LOP3.LUT P0, RZ, R3, UR5, RZ, 0xfc, P0 ;  /* 0x0000000503ff7c12 */ /* 0x000fe4000800fcff */
[----:B---3--:R-:W-:Y:S02]  /*13800*/  SHF.R.S32.HI R28, RZ, 0x1f, R25 ;  /* 0x0000001fff1c7819 */ /* 0x008fe40000011419 */
[----:B------:R-:W-:Y:S01]  /*13810*/  SEL R17, R25, RZ, !P0 ;  /* 0x000000ff19117207 */ /* 0x000fe20004000000 */
[----:B------:R-:W-:Y:S08]  /*13820*/  BRA.DIV UR4, `(.L_x_11106) ;  /* 0x0000004e04bc7947 */ /* 0x000ff0000b800000 */
[----:B------:R-:W0:Y:S02]  /*13830*/  S2R R0, SR_TID.X ;  /* 0x0000000000007919 */ /* 0x000e240000002100 */
[----:B0-----:R-:W-:-:S04]  /*13840*/  SHF.R.U32.HI R0, RZ, 0x5, R0 ;  /* 0x00000005ff007819 */ /* 0x001fc80000011600 */
[----:B------:R-:W-:-:S05]  /*13850*/  LOP3.LUT R0, R0, 0x3, RZ, 0xc0, !PT ;  /* 0x0000000300007812 */ /* 0x000fca00078ec0ff */
[----:B------:R0:W2:Y:S02]  /*13860*/  SHFL.IDX PT, R14, R0, RZ, 0x1f ;  /* 0x00001fff000e7589 */ /* 0x0000a400000e0000 */
.L_x_11214:
[----:B0-----:R-:W3:Y:S01]  /*13870*/  LDL.LU R0, [R1] ;  /* 0x0000000001007983 */ /* 0x001ee20000300800 */
[----:B------:R-:W-:Y:S02]  /*13880*/  PLOP3.LUT P1, PT, PT, PT, PT, 0x8, 0x0 ;  /* 0x000000000000781c */ /* 0x000fe40003f2e170 */
[----:B--2---:R-:W-:Y:S02]  /*13890*/  ISETP.NE.AND P0, PT, R14, RZ, PT ;  /* 0x000000ff0e00720c */ /* 0x004fe40003f05270 */
[----:B---3--:R-:W-:-:S09]  /*138a0*/  LOP3.LUT R0, R0, 0xfffffffe, RZ, 0xc0, !PT ;  /* 0xfffffffe00007812 */ /* 0x008fd200078ec0ff */
[----:B------:R-:W-:-:S05]  /*138b0*/  @P1 LOP3.LUT R0, R0, 0x1, RZ, 0xfc, !PT ;  /* 0x0000000100001812 */ /* 0x000fca00078efcff */
[----:B------:R0:W-:Y:S01]  /*138c0*/  STL [R1], R0 ;  /* 0x0000000001007387 */ /* 0x0001e20000100800 */
[----:B------:R-:W-:Y:S05]  /*138d0*/  @P0 BRA `(.L_x_11107) ;  /* 0x0000000400200947 */ /* 0x000fea0003800000 */
[----:B------:R-:W-:-:S03]  /*138e0*/  UMOV UR4, 0xffffffff ;  /* 0xffffffff00047882 */ /* 0x000fc60000000000 */
[----:B------:R-:W-:Y:S05]  /*138f0*/  BRA.DIV UR4, `(.L_x_11108) ;  /* 0x0000004e04bc7947 */ /* 0x000fea000b800000 */
[----:B------:R-:W-:-:S13]  /*13900*/  ELECT P6, URZ, PT ;  /* 0x00000000003f782f */ /* 0x000fda00038c0000 */
.L_x_11217:
[----:B------:R-:W-:Y:S05]  /*13910*/  @!P6 BRA `(.L_x_11107) ;  /* 0x000000040010e947 */ /* 0x000fea0003800000 */
[----:B------:R-:W-:-:S04]  /*13920*/  ISETP.NE.U32.AND P0, PT, R2, RZ, PT ;  /* 0x000000ff0200720c */ /* 0x000fc80003f05070 */
[----:B------:R-:W-:-:S13]  /*13930*/  ISETP.NE.AND.EX P0, PT, R3, RZ, PT, P0 ;  /* 0x000000ff0300720c */ /* 0x000fda0003f05300 */
[----:B------:R-:W-:Y:S05]  /*13940*/  @!P0 BRA `(.L_x_11109) ;  /* 0x0000000000448947 */ /* 0x000fea0003800000 */
[----:B------:R-:W2:Y:S01]  /*13950*/  LDC R6, c[0x0][0x43c] ;  /* 0x00010f00ff067b82 */ /* 0x000ea20000000800 */
[----:B------:R-:W-:Y:S01]  /*13960*/  ULDC.64 UR4, c[0x0][0x428] ;  /* 0x00010a0000047ab9 */ /* 0x000fe20000000a00 */
[----:B--2---:R-:W-:-:S13]  /*13970*/  ISETP.NE.AND P0, PT, R6, 0x1, PT ;  /* 0x000000010600780c */ /* 0x004fda0003f05270 */
        /* <DEDUP_REMOVED lines=14> */
.L_x_11109:
[----:B0-----:R-:W-:Y:S01]  /*13a60*/  IMAD R0, R23, 0x8, R22 ;  /* 0x0000000817007824 */ /* 0x001fe200078e0216 */
[----:B--2---:R-:W-:-:S04]  /*13a70*/  SHF.L.U32 R3, R26, 0x1f, RZ ;  /* 0x0000001f1a037819 */ /* 0x004fc800000006ff */
[----:B------:R-:W0:Y:S02]  /*13a80*/  SYNCS.PHASECHK.TRANS64.TRYWAIT P0, [R0+URZ+0x2d840], R3 ;  /* 0x02d84003000075a7 */ /* 0x000e24000800017f */
[----:B0-----:R-:W-:Y:S05]  /*13a90*/  @!P0 BRA `(.L_x_11110) ;  /* 0x0000004c00748947 */ /* 0x001fea0003800000 */
.L_x_11218:
        /* <DEDUP_REMOVED lines=11> */
.L_x_11111:
[----:B------:R-:W2:Y:S01]  /*13b50*/  LDL.LU R2, [R1] ;  /* 0x0000000001027983 */ /* 0x000ea20000300800 */
[----:B------:R-:W-:Y:S01]  /*13b60*/  R2UR UR9, R0 ;  /* 0x00000000000972ca */ /* 0x000fe200000e0000 */
[----:B0-----:R-:W-:Y:S01]  /*13b70*/  IMAD R0, R23, 0x6000, R22 ;  /* 0x0000600017007824 */ /* 0x001fe200078e0216 */
        /* <DEDUP_REMOVED lines=11> */
[----:B------:R-:W-:-:S04]  /*13c30*/  UIADD3 UR9, UR9, 0x2d830, URZ ;  /* 0x0002d83009097890 */ /* 0x000fc8000fffe03f */
[----:B------:R-:W-:Y:S02]  /*13c40*/  ULEA UR11, UR11, UR5, 0x7 ;  /* 0x000000050b0b7291 */ /* 0x000fe4000f8e383f */
[----:B------:R-:W-:Y:S02]  /*13c50*/  UIADD3 UR14, UR8, 0x15400, URZ ;  /* 0x00015400080e7890 */ /* 0x000fe4000fffe03f */
        /* <DEDUP_REMOVED lines=11> */
[----:B------:R3:W-:Y:S01]  /*13d10*/  UTMALDG.4D [UR8], [UR4], desc[UR6] ;  /* 0x00000608040075b4 */ /* 0x0007e20008019000 */
[----:B--2---:R-:W-:-:S04]  /*13d20*/  LOP3.LUT R2, R2, 0xfffffffe, RZ, 0xc0, !PT ;  /* 0xfffffffe02027812 */ /* 0x004fc800078ec0ff */
[----:B------:R-:W-:-:S05]  /*13d30*/  @P0 LOP3.LUT R2, R2, 0x1, RZ, 0xfc, !PT ;  /* 0x0000000102020812 */ /* 0x000fca00078efcff */
[----:B------:R3:W-:Y:S01]  /*13d40*/  STL [R1], R2 ;  /* 0x0000000201007387 */ /* 0x0007e20000100800 */
[----:B------:R-:W-:Y:S01]  /*13d50*/  NOP ;  /* 0x0000000000007918 */ /* 0x000fe20000000000 */
.L_x_11107:
[----:B------:R-:W0:Y:S01]  /*13d60*/  LDL.LU R3, [R1+0x14] ;  /* 0x0000140001037983 */ /* 0x000e220000300800 */
[----:B------:R-:W-:Y:S05]  /*13d70*/  WARPSYNC.ALL ;  /* 0x0000000000007948 */ /* 0x000fea0003800000 */
[----:B---3--:R-:W-:Y:S01]  /*13d80*/  ULDC.64 UR4, c[0x0][0x298] ;  /* 0x0000a60000047ab9 */ /* 0x008fe20000000a00 */
[----:B------:R-:W-:Y:S01]  /*13d90*/  ULDC.64 UR6, c[0x0][0xa00] ;  /* 0x0002800000067ab9 */ /* 0x000fe20000000a00 */
[----:B------:R-:W-:Y:S01]  /*13da0*/  VIADD R2, R22, 0xc400 ;  /* 0x0000c40016027836 */ /* 0x000fe20000000000 */
[----:B------:R-:W-:Y:S01]  /*13db0*/  BAR.SYNC.DEFER_BLOCKING 0x8, 0x200 ;  /* 0x0208000000007b1d */ /* 0x000fe20000010000 */
[----:B------:R-:W-:-:S03]  /*13dc0*/  ISETP.NE.U32.AND P0, PT, RZ, UR6, PT ;  /* 0x00000006ff007c0c */ /* 0x000fc6000bf05070 */
[----:B------:R-:W-:Y:S02]  /*13dd0*/  LOP3.LUT P1, RZ, R2, 0x1bf, RZ, 0xc0, !PT ;  /* 0x000001bf02ff7812 */ /* 0x000fe4000782c0ff */
[----:B------:R-:W-:Y:S01]  /*13de0*/  ISETP.NE.AND.EX P0, PT, RZ, UR7, PT, P0 ;  /* 0x00000007ff007c0c */ /* 0x000fe2000bf05300 */
[----:B------:R-:W-:Y:S01]  /*13df0*/  BSSY B6, `(.L_x_11112) ;  /* 0x0000020000067945 */ /* 0x000fe20003800000 */
[----:B------:R-:W-:Y:S02]  /*13e00*/  SHF.R.S32.HI R2, RZ, 0x1f, R19 ;  /* 0x0000001fff027819 */ /* 0x000fe40000011413 */
[----:B0-----:R-:W-:Y:S01]  /*13e10*/  SHF.R.S32.HI R0, RZ, 0x1f, R3 ;  /* 0x0000001fff007819 */ /* 0x001fe20000011403 */
[----:B------:R-:W-:-:S04]  /*13e20*/  IMAD.WIDE.U32 R4, R3, UR4, RZ ;  /* 0x0000000403047c25 */ /* 0x000fc8000f8e00ff */
[----:B------:R-:W-:Y:S01]  /*13e30*/  IMAD R0, R0, UR4, RZ ;  /* 0x0000000400007c24 */ /* 0x000fe2000f8e02ff */
[----:B------:R-:W-:Y:S03]  /*13e40*/  STL.64 [R1+0x20], R4 ;  /* 0x0000200401007387 */ /* 0x000fe60000100a00 */
[----:B------:R-:W-:Y:S01]  /*13e50*/  IMAD R0, R3, UR5, R0 ;  /* 0x0000000503007c24 */ /* 0x000fe2000f8e0200 */
[----:B------:R-:W-:Y:S02]  /*13e60*/  SEL R3, R2, RZ, !P0 ;  /* 0x000000ff02037207 */ /* 0x000fe40004000000 */
[----:B------:R-:W-:Y:S01]  /*13e70*/  SHF.R.S32.HI R2, RZ, 0x1f, R18 ;  /* 0x0000001fff027819 */ /* 0x000fe20000011412 */
[----:B------:R-:W-:-:S05]  /*13e80*/  IMAD.IADD R0, R5, 0x1, R0 ;  /* 0x0000000105007824 */ /* 0x000fca00078e0200 */
[----:B------:R0:W-:Y:S04]  /*13e90*/  STL [R1+0x28], R0 ;  /* 0x0000280001007387 */ /* 0x0001e80000100800 */
[----:B------:R2:W-:Y:S01]  /*13ea0*/  STL [R1+0x30], R3 ;  /* 0x0000300301007387 */ /* 0x0005e20000100800 */
[----:B0-----:R-:W-:-:S05]  /*13eb0*/  SEL R0, R19, RZ, !P0 ;  /* 0x000000ff13007207 */ /* 0x001fca0004000000 */
        /* <DEDUP_REMOVED lines=19> */
.L_x_11113:
[----:B------:R-:W-:Y:S05]  /*13ff0*/  BSYNC B6 ;  /* 0x0000000000067941 */ /* 0x000fea0003800000 */
.L_x_11112:
[----:B--2---:R-:W2:Y:S01]  /*14000*/  LDL.LU R0, [R1+0x28] ;  /* 0x0000280001007983 */ /* 0x004ea20000300800 */
[----:B-1----:R-:W0:Y:S01]  /*14010*/  LDC R9, c[0x0][0x448] ;  /* 0x00011200ff097b82 */ /* 0x002e220000000800 */
[----:B------:R-:W-:Y:S01]  /*14020*/  ULDC.64 UR4, c[0x0][0x2d8] ;  /* 0x0000b60000047ab9 */ /* 0x000fe20000000a00 */
[----:B------:R-:W-:Y:S01]  /*14030*/  ULDC.64 UR6, c[0x0][0x2c8] ;  /* 0x0000b20000067ab9 */ /* 0x000fe20000000a00 */
[----:B------:R-:W2:Y:S01]  /*14040*/  LDL.LU.64 R2, [R1+0x20] ;  /* 0x0000200001027983 */ /* 0x000ea20000300a00 */
[----:B------:R-:W-:-:S03]  /*14050*/  ULDC.64 UR8, c[0x0][0x280] ;  /* 0x0000a00000087ab9 */ /* 0x000fc60000000a00 */
[----:B------:R-:W3:Y:S04]  /*14060*/  LDL.LU R20, [R1+0x2c] ;  /* 0x00002c0001147983 */ /* 0x000ee80000300800 */
[----:B------:R-:W4:Y:S04]  /*14070*/  LDL.LU R21, [R1+0x30] ;  /* 0x0000300001157983 */ /* 0x000f280000300800 */
[----:B------:R-:W4:Y:S04]  /*14080*/  LDL.LU R4, [R1+0x14] ;  /* 0x0000140001047983 */ /* 0x000f280000300800 */
[----:B------:R-:W4:Y:S01]  /*14090*/  LDL R12, [R1+0xc] ;  /* 0x00000c00010c7983 */ /* 0x000f220000100800 */
[----:B0-----:R-:W-:-:S13]  /*140a0*/  ISETP.NE.AND P1, PT, R9, 0x1, PT ;  /* 0x000000010900780c */ /* 0x001fda0003f25270 */
[----:B------:R-:W0:Y:S01]  /*140b0*/  @P1 LDC R5, c[0x0][0x450] ;  /* 0x00011400ff051b82 */ /* 0x000e220000000800 */
[----:B------:R-:W1:Y:S01]  /*140c0*/  S2R R10, SR_TID.X ;  /* 0x00000000000a7919 */ /* 0x000e620000002100 */
[----:B--2---:R-:W-:Y:S02]  /*140d0*/  IMAD.MOV.U32 R3, RZ, RZ, R0 ;  /* 0x000000ffff037224 */ /* 0x004fe400078e0000 */
[----:B---3--:R-:W-:Y:S02]  /*140e0*/  IMAD R0, R20, UR4, RZ ;  /* 0x0000000414007c24 */ /* 0x008fe4000f8e02ff */
        /* <DEDUP_REMOVED lines=14> */
[----:B---3--:R-:W-:-:S05]  /*141d0*/  IMAD.SHL.U32 R6, R21, 0x20, RZ ;  /* 0x0000002015067824 */ /* 0x008fca00078e00ff */
[----:B------:R-:W-:-:S05]  /*141e0*/  LOP3.LUT R6, R20, 0x60, R6, 0xf8, !PT ;  /* 0x0000006014067812 */ /* 0x000fca00078ef806 */
[----:B------:R-:W-:-:S04]  /*141f0*/  IMAD.IADD R0, R6, 0x1, R12 ;  /* 0x0000000106007824 */ /* 0x000fc800078e020c */
[----:B----4-:R-:W-:-:S04]  /*14200*/  @P1 IMAD.HI.U32 R6, R0, R4, RZ ;  /* 0x0000000400061227 */ /* 0x010fc800078e00ff */
[----:B------:R-:W-:Y:S01]  /*14210*/  IMAD.MOV.U32 R4, RZ, RZ, R0 ;  /* 0x000000ffff047224 */ /* 0x000fe200078e0000 */
[----:B0-----:R-:W-:-:S04]  /*14220*/  @P1 SHF.R.U32.HI R4, RZ, R5, R6 ;  /* 0x00000005ff041219 */ /* 0x001fc80000011606 */
[--C-:B------:R-:W-:Y:S01]  /*14230*/  SHF.R.S32.HI R5, RZ, 0x1f, R4.reuse ;  /* 0x0000001fff057819 */ /* 0x100fe20000011404 */
[----:B------:R-:W-:-:S04]  /*14240*/  IMAD.MOV R6, RZ, RZ, -R4 ;  /* 0x000000ffff067224 */ /* 0x000fc800078e0a04 */
[----:B------:R-:W-:Y:S02]  /*14250*/  IMAD R5, R5, UR4, RZ ;  /* 0x0000000405057c24 */ /* 0x000fe4000f8e02ff */
[----:B------:R-:W-:Y:S02]  /*14260*/  IMAD R6, R9, R6, R0 ;  /* 0x0000000609067224 */ /* 0x000fe400078e0200 */
[C---:B------:R-:W-:Y:S02]  /*14270*/  IMAD R7, R4.reuse, UR5, R5 ;  /* 0x0000000504077c24 */ /* 0x040fe4000f8e0205 */
[----:B------:R-:W-:-:S04]  /*14280*/  IMAD.WIDE.U32 R4, R4, UR4, R2 ;  /* 0x0000000404047c25 */ /* 0x000fc8000f8e0002 */
[----:B------:R-:W-:Y:S01]  /*14290*/  IMAD.IADD R5, R5, 0x1, R7 ;  /* 0x0000000105057824 */ /* 0x000fe200078e0207 */
[----:B------:R-:W-:-:S05]  /*142a0*/  SHF.R.S32.HI R7, RZ, 0x1f, R6 ;  /* 0x0000001fff077819 */ /* 0x000fca0000011406 */
[----:B------:R-:W-:Y:S02]  /*142b0*/  IMAD R7, R7, UR6, RZ ;  /* 0x0000000607077c24 */ /* 0x000fe4000f8e02ff */
[----:B------:R-:W-:-:S04]  /*142c0*/  IMAD.WIDE.U32 R4, R6, UR6, R4 ;  /* 0x0000000606047c25 */ /* 0x000fc8000f8e0004 */
[----:B------:R-:W-:Y:S02]  /*142d0*/  IMAD R6, R6, UR7, R7 ;  /* 0x0000000706067c24 */ /* 0x000fe4000f8e0207 */
[----:B------:R-:W0:Y:S02]  /*142e0*/  @P1 LDC R7, c[0x0][0x450] ;  /* 0x00011400ff071b82 */ /* 0x000e240000000800 */
[----:B------:R-:W-:Y:S01]  /*142f0*/  IMAD.IADD R6, R5, 0x1, R6 ;  /* 0x0000000105067824 */ /* 0x000fe200078e0206 */
[----:B------:R-:W-:-:S04]  /*14300*/  LEA R5, P0, R4, UR8, 0x1 ;  /* 0x0000000804057c11 */ /* 0x000fc8000f8008ff */
[----:B------:R-:W-:Y:S02]  /*14310*/  LEA.HI.X R4, R4, UR9, R6, 0x1, P0 ;  /* 0x0000000904047c11 */ /* 0x000fe400080f0c06 */
[----:B------:R-:W2:Y:S01]  /*14320*/  @P1 LDC R6, c[0x0][0x44c] ;  /* 0x00011300ff061b82 */ /* 0x000ea20000000800 */
[----:B------:R-:W-:Y:S02]  /*14330*/  VIADD R0, R0, 0x80 ;  /* 0x0000008000007836 */ /* 0x000fe40000000000 */
[----:B-1----:R-:W-:-:S05]  /*14340*/  IMAD.SHL.U32 R21, R10, 0x8, RZ ;  /* 0x000000080a157824 */ /* 0x002fca00078e00ff */
[----:B------:R-:W-:Y:S01]  /*14350*/  LOP3.LUT R21, R21, 0x18, RZ, 0xc0, !PT ;  /* 0x0000001815157812 */ /* 0x000fe200078ec0ff */
[----:B--2---:R-:W-:-:S04]  /*14360*/  @P1 IMAD.HI.U32 R8, R0, R6, RZ ;  /* 0x0000000600081227 */ /* 0x004fc800078e00ff */
[----:B------:R-:W-:Y:S01]  /*14370*/  IMAD.MOV.U32 R6, RZ, RZ, R0 ;  /* 0x000000ffff067224 */ /* 0x000fe200078e0000 */
[----:B0-----:R-:W-:-:S05]  /*14380*/  @P1 SHF.R.U32.HI R6, RZ, R7, R8 ;  /* 0x00000007ff061219 */ /* 0x001fca0000011608 */
[----:B------:R-:W-:-:S04]  /*14390*/  IMAD.MOV R7, RZ, RZ, -R6 ;  /* 0x000000ffff077224 */ /* 0x000fc800078e0a06 */
[----:B------:R-:W-:Y:S01]  /*143a0*/  IMAD R0, R9, R7, R0 ;  /* 0x0000000709007224 */ /* 0x000fe200078e0200 */
        /* <DEDUP_REMOVED lines=9> */
[----:B------:R-:W-:-:S03]  /*14440*/  SHF.R.S32.HI R6, RZ, 0x1f, R0 ;  /* 0x0000001fff067819 */ /* 0x000fc60000011400 */
[----:B------:R-:W-:Y:S02]  /*14450*/  IMAD.IADD R3, R3, 0x1, R7 ;  /* 0x0000000103037824 */ /* 0x000fe400078e0207 */
[----:B------:R-:W-:Y:S02]  /*14460*/  IMAD R6, R6, UR6, RZ ;  /* 0x0000000606067c24 */ /* 0x000fe4000f8e02ff */
[----:B------:R-:W-:Y:S01]  /*14470*/  IMAD.WIDE.U32 R2, R0, UR6, R2 ;  /* 0x0000000600027c25 */ /* 0x000fe2000f8e0002 */
[----:B------:R-:W-:-:S03]  /*14480*/  LOP3.LUT R13, R21, 0x20, RZ, 0xfc, !PT ;  /* 0x00000020150d7812 */ /* 0x000fc600078efcff */
[----:B------:R-:W-:Y:S01]  /*14490*/  IMAD R6, R0, UR7, R6 ;  /* 0x0000000700067c24 */ /* 0x000fe2000f8e0206 */
[----:B------:R-:W-:-:S03]  /*144a0*/  LEA R8, P3, R2, UR8, 0x1 ;  /* 0x0000000802087c11 */ /* 0x000fc6000f8608ff */
[----:B------:R-:W-:Y:S01]  /*144b0*/  IMAD.IADD R6, R3, 0x1, R6 ;  /* 0x0000000103067824 */ /* 0x000fe200078e0206 */
[----:B------:R-:W-:Y:S01]  /*144c0*/  ISETP.GE.AND P1, PT, R13, UR4, PT ;  /* 0x000000040d007c0c */ /* 0x000fe2000bf26270 */
[----:B-1----:R-:W-:-:S05]  /*144d0*/  IMAD.SHL.U32 R20, R11, 0x8, RZ ;  /* 0x000000080b147824 */ /* 0x002fca00078e00ff */
[----:B------:R-:W-:Y:S02]  /*144e0*/  LOP3.LUT R20, R20, 0x18, RZ, 0xc0, !PT ;  /* 0x0000001814147812 */ /* 0x000fe400078ec0ff */
[----:B------:R-:W-:Y:S02]  /*144f0*/  LOP3.LUT R21, R11, 0x7f, RZ, 0xc0, !PT ;  /* 0x0000007f0b157812 */ /* 0x000fe400078ec0ff */
[----:B------:R-:W-:Y:S01]  /*14500*/  ISETP.GE.AND P2, PT, R20, UR4, PT ;  /* 0x0000000414007c0c */ /* 0x000fe2000bf46270 */
[----:B------:R-:W-:Y:S01]  /*14510*/  UMOV UR4, 0xffffffff ;  /* 0xffffffff00047882 */ /* 0x000fe20000000000 */
[----:B------:R-:W-:Y:S02]  /*14520*/  LEA.HI.X R7, R2, UR9, R6, 0x1, P3 ;  /* 0x0000000902077c11 */ /* 0x000fe400098f0c06 */
[----:B------:R-:W-:Y:S01]  /*14530*/  SHF.R.U32.HI R21, RZ, 0x2, R21 ;  /* 0x00000002ff157819 */ /* 0x000fe20000011615 */
[----:B0-----:R-:W-:Y:S08]  /*14540*/  BRA.DIV UR4, `(.L_x_11114) ;  /* 0x0000004204dc7947 */ /* 0x001ff0000b800000 */
[----:B------:R-:W2:Y:S04]  /*14550*/  LDL.LU R2, [R1+0x10] ;  /* 0x0000100001027983 */ /* 0x000ea80000300800 */
[----:B------:R-:W3:Y:S04]  /*14560*/  LDL.LU R11, [R1+0xc] ;  /* 0x00000c00010b7983 */ /* 0x000ee80000300800 */
[----:B------:R-:W0:Y:S04]  /*14570*/  SHFL.IDX PT, R3, R5, RZ, 0x1c1f ;  /* 0x001c1fff05037589 */ /* 0x000e2800000e0000 */
[----:B------:R-:W-:Y:S01]  /*14580*/  SHFL.IDX PT, R14, R8, 0x1, 0x1c1f ;  /* 0x003c1f00080e7f89 */ /* 0x000fe200000e0000 */
[----:B--2---:R-:W-:-:S03]  /*14590*/  IMAD R6, R2, R9, RZ ;  /* 0x0000000902067224 */ /* 0x004fc600078e02ff */
[----:B------:R-:W1:Y:S01]  /*145a0*/  SHFL.IDX PT, R2, R4, RZ, 0x1c1f ;  /* 0x001c1fff04027589 */ /* 0x000e6200000e0000 */
[----:B---3--:R-:W-:-:S05]  /*145b0*/  IMAD.IADD R0, R21, 0x1, R11 ;  /* 0x0000000115007824 */ /* 0x008fca00078e020b */
        /* <DEDUP_REMOVED lines=34> */
[----:B0-----:R-:W0:Y:S01]  /*147e0*/  SHFL.IDX PT, R3, R5, 0x3, 0x1c1f ;  /* 0x007c1f0005037f89 */ /* 0x001e2200000e0000 */
[----:B------:R-:W-:-:S05]  /*147f0*/  VIADD R2, R0, 0x80 ;  /* 0x0000008000027836 */ /* 0x000fca0000000000 */
[----:B------:R-:W-:Y:S01]  /*14800*/  ISETP.GE.AND P3, PT, R2, R6, PT ;  /* 0x000000060200720c */ /* 0x000fe20003f66270 */
[----:B------:R-:W-:-:S05]  /*14810*/  VIADD R2, R0, 0x60 ;  /* 0x0000006000027836 */ /* 0x000fca0000000000 */
[----:B------:R-:W-:Y:S02]  /*14820*/  ISETP.GE.AND P4, PT, R2, R6, PT ;  /* 0x000000060200720c */ /* 0x000fe40003f86270 */
[----:B------:R-:W-:Y:S04]  /*14830*/  SHFL.IDX PT, R2, R7, RZ, 0x1c1f ;  /* 0x001c1fff07027589 */ /* 0x000fe800000e0000 */
[----:B------:R-:W-:Y:S07]  /*14840*/  SHFL.IDX PT, R7, R7, 0x1, 0x1c1f ;  /* 0x003c1f0007077f89 */ /* 0x000fee00000e0000 */
[----:B0-----:R-:W-:-:S05]  /*14850*/  @!P4 LEA R3, P5, R20, R3, 0x1 ;  /* 0x000000031403c211 */ /* 0x001fca00078a08ff */
[----:B------:R-:W-:Y:S02]  /*14860*/  @!P4 IMAD.X R9, RZ, RZ, R4, P5 ;  /* 0x000000ffff09c224 */ /* 0x000fe400028e0604 */
[----:B------:R-:W0:Y:S02]  /*14870*/  SHFL.IDX PT, R4, R8, RZ, 0x1c1f ;  /* 0x001c1fff08047589 */ /* 0x000e2400000e0000 */
[----:B0-----:R-:W-:-:S05]  /*14880*/  @!P3 LEA R4, P5, R20, R4, 0x1 ;  /* 0x000000041404b211 */ /* 0x001fca00078a08ff */
[----:B------:R-:W-:Y:S02]  /*14890*/  @!P3 IMAD.X R5, RZ, RZ, R2, P5 ;  /* 0x000000ffff05b224 */ /* 0x000fe400028e0602 */
[----:B------:R-:W-:Y:S02]  /*148a0*/  @!P4 IMAD.MOV.U32 R2, RZ, RZ, R3 ;  /* 0x000000ffff02c224 */ /* 0x000fe400078e0003 */
[----:B------:R-:W-:-:S05]  /*148b0*/  @!P4 IMAD.MOV.U32 R3, RZ, RZ, R9 ;  /* 0x000000ffff03c224 */ /* 0x000fca00078e0009 */
[----:B------:R-:W-:Y:S04]  /*148c0*/  @!P4 LDGSTS.E.BYPASS.LTC128B.128 [R10+0xdc00], desc[UR50][R2.64], !P2 ;  /* 0x0dc00000020acfae */ /* 0x000fe8000d101d72 */
[----:B------:R-:W-:Y:S04]  /*148d0*/  @!P4 LDGSTS.E.BYPASS.LTC128B.128 [R10+0x10c00], desc[UR50][R2.64+0x40], !P1 ;  /* 0x10c00040020acfae */ /* 0x000fe8000c901d72 */
[----:B------:R0:W-:Y:S02]  /*148e0*/  @!P4 LDGSTS.E.BYPASS.LTC128B.128 [R10+0x13c00], desc[UR50][R2.64+0x80], !P0 ;  /* 0x13c00080020acfae */ /* 0x0001e4000c101d72 */
[----:B0-----:R-:W-:-:S02]  /*148f0*/  @!P3 IMAD.MOV.U32 R2, RZ, RZ, R4 ;  /* 0x000000ffff02b224 */ /* 0x001fc400078e0004 */
[----:B------:R-:W-:-:S05]  /*14900*/  @!P3 IMAD.MOV.U32 R3, RZ, RZ, R5 ;  /* 0x000000ffff03b224 */ /* 0x000fca00078e0005 */
[----:B------:R0:W-:Y:S04]  /*14910*/  @!P3 LDGSTS.E.BYPASS.LTC128B.128 [R10+0xe400], desc[UR50][R2.64], !P2 ;  /* 0x0e400000020abfae */ /* 0x0001e8000d101d72 */
[----:B------:R0:W-:Y:S04]  /*14920*/  @!P3 LDGSTS.E.BYPASS.LTC128B.128 [R10+0x11400], desc[UR50][R2.64+0x40], !P1 ;  /* 0x11400040020abfae */ /* 0x0001e8000c901d72 */
[----:B------:R0:W-:Y:S02]  /*14930*/  @!P3 LDGSTS.E.BYPASS.LTC128B.128 [R10+0x14400], desc[UR50][R2.64+0x80], !P0 ;  /* 0x14400080020abfae */ /* 0x0001e4000c101d72 */
.L_x_11231:
[----:B0-----:R-:W-:Y:S02]  /*14940*/  VIADD R3, R0, 0xa0 ;  /* 0x000000a000037836 */ /* 0x001fe40000000000 */
[----:B------:R-:W-:-:S03]  /*14950*/  VIADD R8, R22, 0x2d800 ;  /* 0x0002d80016087836 */ /* 0x000fc60000000000 */
[----:B------:R-:W-:-:S13]  /*14960*/  ISETP.GE.AND P3, PT, R3, R6, PT ;  /* 0x000000060300720c */ /* 0x000fda0003f66270 */
[----:B------:R-:W-:-:S05]  /*14970*/  @!P3 LEA R2, P4, R20, R14, 0x1 ;  /* 0x0000000e1402b211 */ /* 0x000fca00078808ff */
        /* <DEDUP_REMOVED lines=9> */
.L_x_11115:
[----:B------:R-:W-:Y:S02]  /*14a10*/  PLOP3.LUT P1, PT, P1, P0, PT, 0xa2, 0x0 ;  /* 0x000000000000781c */ /* 0x000fe40000f21472 */
[----:B------:R-:W-:-:S08]  /*14a20*/  @P0 R2UR P1, UR4, R22 ;  /* 0x00000000160402ca */ /* 0x000fd00000020000 */
[----:B------:R-:W-:-:S05]  /*14a30*/  @P0 PLOP3.LUT P0, PT, P1, PT, PT, 0x80, 0x0 ;  /* 0x000000000000081c */ /* 0x000fca0000f0f070 */
[----:B------:R-:W-:Y:S01]  /*14a40*/  @!P1 SYNCS.ARRIVE.TRANS64.RED.A0T1 RZ, [UR4+0x2d800], RZ ;  /* 0x02d800ffffff99a7 */ /* 0x000fe20008200404 */
[----:B------:R-:W-:Y:S07]  /*14a50*/  @!P1 ARRIVES.LDGSTSBAR.64.TRANSCNT [UR4+0x2d800] ;  /* 0x02d80000ff0099b0 */ /* 0x000fee0008000a84 */
[----:B------:R-:W-:Y:S05]  /*14a60*/  @P0 BRA.U.ANY `(.L_x_11115) ;  /* 0xfffffffd00e80947 */ /* 0x000fea000393ffff */
[----:B0-----:R-:W2:Y:S02]  /*14a70*/  LDL.LU R2, [R1+0x1c] ;  /* 0x00001c0001027983 */ /* 0x001ea40000300800 */
[----:B--2---:R-:W-:-:S05]  /*14a80*/  VIADD R2, R2, 0x1 ;  /* 0x0000000102027836 */ /* 0x004fca0000000000 */
[----:B------:R0:W-:Y:S01]  /*14a90*/  STL [R1+0x1c], R2 ;  /* 0x00001c0201007387 */ /* 0x0001e20000100800 */
[----:B------:R-:W-:-:S04]  /*14aa0*/  LEA.HI R0, R2, R2, RZ, 0x1 ;  /* 0x0000000202007211 */ /* 0x000fc800078f08ff */
[----:B------:R-:W-:-:S05]  /*14ab0*/  LOP3.LUT R0, R0, 0xfffffffe, RZ, 0xc0, !PT ;  /* 0xfffffffe00007812 */ /* 0x000fca00078ec0ff */
[----:B------:R-:W-:-:S05]  /*14ac0*/  IMAD.IADD R0, R2, 0x1, -R0 ;  /* 0x0000000102007824 */ /* 0x000fca00078e0a00 */
[----:B------:R-:W-:Y:S01]  /*14ad0*/  SHF.L.U32 R3, R0, 0x1f, RZ ;  /* 0x0000001f00037819 */ /* 0x000fe200000006ff */
[----:B------:R-:W-:Y:S01]  /*14ae0*/  NOP ;  /* 0x0000000000007918 */ /* 0x000fe20000000000 */
[----:B0-----:R-:W2:Y:S01]  /*14af0*/  LDL R2, [R1+0x8] ;  /* 0x0000080001027983 */ /* 0x001ea20000100800 */
[----:B------:R0:W-:Y:S01]  /*14b00*/  SYNCS.ARRIVE.TRANS64.A1T0 RZ, [R22+URZ+0x2d800], RZ ;  /* 0x02d800ff16ff79a7 */ /* 0x0001e2000810003f */
[----:B------:R-:W-:Y:S01]  /*14b10*/  BSSY B0, `(.L_x_11116) ;  /* 0x0000005000007945 */ /* 0x000fe20003800000 */
[----:B------:R-:W1:Y:S01]  /*14b20*/  SYNCS.PHASECHK.TRANS64.TRYWAIT P0, [R22+URZ+0x2d820], R3 ;  /* 0x02d82003160075a7 */ /* 0x000e62000800017f */
[----:B--2---:R-:W-:-:S05]  /*14b30*/  VIADD R0, R2, 0xfffffffe ;  /* 0xfffffffe02007836 */ /* 0x004fca0000000000 */
[----:B------:R-:W-:Y:S01]  /*14b40*/  ISETP.GE.AND P1, PT, R0, R29, PT ;  /* 0x0000001d0000720c */ /* 0x000fe20003f26270 */
[----:B01----:R-:W-:-:S12]  /*14b50*/  @!P0 BRA `(.L_x_11117) ;  /* 0x0000004400708947 */ /* 0x003fd80003800000 */
.L_x_11232:
[----:B------:R-:W-:Y:S05]  /*14b60*/  BSYNC B0 ;  /* 0x0000000000007941 */ /* 0x000fea0003800000 */
.L_x_11116:
[----:B------:R-:W-:Y:S04]  /*14b70*/  BSSY B0, `(.L_x_11118) ;  /* 0x0000228000007945 */ /* 0x000fe80003800000 */
[----:B------:R-:W-:Y:S05]  /*14b80*/  @!P1 BRA `(.L_x_11119) ;  /* 0x0000002000989947 */ /* 0x000fea0003800000 */
[----:B------:R-:W0:Y:S01]  /*14b90*/  LDL R2, [R1+0x8] ;  /* 0x0000080001027983 */ /* 0x000e220000100800 */
[----:B------:R-:W-:Y:S01]  /*14ba0*/  LOP3.LUT R6, RZ, R29, RZ, 0x33, !PT ;  /* 0x0000001dff067212 */ /* 0x000fe200078e33ff */
[----:B------:R-:W-:Y:S01]  /*14bb0*/  BSSY B2, `(.L_x_11120) ;  /* 0x00000bb000027945 */ /* 0x000fe20003800000 */
[----:B0-----:R-:W-:-:S05]  /*14bc0*/  IMAD.MOV R3, RZ, RZ, -R2 ;  /* 0x000000ffff037224 */ /* 0x001fca00078e0a02 */
[----:B------:R-:W-:-:S05]  /*14bd0*/  VIADDMNMX R6, R3, 0x1, R6, !PT ;  /* 0x0000000103067846 */ /* 0x000fca0007800106 */
        /* <DEDUP_REMOVED lines=35> */
.L_x_11124:
[----:B------:R-:W-:Y:S01]  /*14e10*/  IMAD R3, R7, 0x8, R22 ;  /* 0x0000000807037824 */ /* 0x000fe200078e0216 */
[----:B------:R-:W-:Y:S01]  /*14e20*/  SHF.L.U32 R2, R9, 0x1f, RZ ;  /* 0x0000001f09027819 */ /* 0x000fe200000006ff */
[----:B------:R-:W-:Y:S03]  /*14e30*/  BSSY B3, `(.L_x_11125) ;  /* 0x0000003000037945 */ /* 0x000fe60003800000 */
[----:B------:R-:W1:Y:S02]  /*14e40*/  SYNCS.PHASECHK.TRANS64.TRYWAIT P0, [R3+URZ+0x2d840], R2 ;  /* 0x02d84002030075a7 */ /* 0x000e64000800017f */
[----:B-1----:R-:W-:Y:S05]  /*14e50*/  @!P0 BRA `(.L_x_11126) ;  /* 0x0000004000c48947 */ /* 0x002fea0003800000 */
.L_x_11233:
[----:B------:R-:W-:Y:S05]  /*14e60*/  BSYNC B3 ;  /* 0x0000000000037941 */ /* 0x000fea0003800000 */
.L_x_11125:
        /* <DEDUP_REMOVED lines=12> */
.L_x_11128:
[----:B------:R-:W-:Y:S05]  /*14f30*/  BSYNC B3 ;  /* 0x0000000000037941 */ /* 0x000fea0003800000 */
.L_x_11127:
        /* <DEDUP_REMOVED lines=11> */
.L_x_11129:
        /* <DEDUP_REMOVED lines=16> */
.L_x_11130:
        /* <DEDUP_REMOVED lines=16> */
.L_x_11131:
        /* <DEDUP_REMOVED lines=15> */
.L_x_11234:
[----:B------:R-:W-:Y:S05]  /*152e0*/  BSYNC B3 ;  /* 0x0000000000037941 */ /* 0x000fea0003800000 */
.L_x_11132:
        /* <DEDUP_REMOVED lines=12> */
.L_x_11135:
[----:B------:R-:W-:Y:S05]  /*153b0*/  BSYNC B3 ;  /* 0x0000000000037941 */ /* 0x000fea0003800000 */
.L_x_11134:
        /* <DEDUP_REMOVED lines=11> */
.L_x_11136:
        /* <DEDUP_REMOVED lines=15> */
.L_x_11137:
        /* <DEDUP_REMOVED lines=15> */
.L_x_11138:
        /* <DEDUP_REMOVED lines=12> */
.L_x_11123:
[----:B------:R-:W-:Y:S05]  /*15710*/  BSYNC B1 ;  /* 0x0000000000017941 */ /* 0x000fea0003800000 */
.L_x_11122:
[----:B------:R-:W2:Y:S01]  /*15720*/  LDL R0, [R1+0x8] ;  /* 0x0000080001007983 */ /* 0x000ea20000100800 */
[----:B------:R-:W-:Y:S02]  /*15730*/  IMAD.MOV.U32 R23, RZ, RZ, R7 ;  /* 0x000000ffff177224 */ /* 0x000fe400078e0007 */
[----:B------:R-:W-:Y:S02]  /*15740*/  IMAD.MOV.U32 R26, RZ, RZ, R9 ;  /* 0x000000ffff1a7224 */ /* 0x000fe400078e0009 */
[----:B--2---:R-:W-:-:S07]  /*15750*/  VIADD R0, R0, 0xfffffffd ;  /* 0xfffffffd00007836 */ /* 0x004fce0000000000 */
.L_x_11121:
[----:B------:R-:W-:Y:S05]  /*15760*/  BSYNC B2 ;  /* 0x0000000000027941 */ /* 0x000fea0003800000 */
.L_x_11120:
[----:B------:R-:W2:Y:S01]  /*15770*/  LDL.LU R2, [R1+0x8] ;  /* 0x0000080001027983 */ /* 0x000ea20000300800 */
[----:B------:R-:W-:Y:S01]  /*15780*/  VIADD R6, R6, 0xfffffffe ;  /* 0xfffffffe06067836 */ /* 0x000fe20000000000 */
[----:B--2---:R-:W-:-:S04]  /*15790*/  LOP3.LUT R3, RZ, R2, RZ, 0x33, !PT ;  /* 0x00000002ff037212 */ /* 0x004fc800078e33ff */
[----:B------:R-:W-:-:S13]  /*157a0*/  ISETP.NE.AND P0, PT, R6, R3, PT ;  /* 0x000000030600720c */ /* 0x000fda0003f05270 */
[----:B------:R-:W-:Y:S05]  /*157b0*/  @!P0 BRA `(.L_x_11119) ;  /* 0x00000014008c8947 */ /* 0x000fea0003800000 */
[----:B------:R-:W-:-:S07]  /*157c0*/  IMAD.MOV.U32 R4, RZ, RZ, R17 ;  /* 0x000000ffff047224 */ /* 0x000fce00078e0011 */
.L_x_11173:
        /* <DEDUP_REMOVED lines=32> */
.L_x_11141:
[----:B------:R-:W-:Y:S01]  /*159d0*/  IMAD R3, R6, 0x8, R22 ;  /* 0x0000000806037824 */ /* 0x000fe200078e0216 */
[----:B------:R-:W-:Y:S01]  /*159e0*/  SHF.L.U32 R2, R7, 0x1f, RZ ;  /* 0x0000001f07027819 */ /* 0x000fe200000006ff */
[----:B------:R-:W-:Y:S03]  /*159f0*/  BSSY B2, `(.L_x_11142) ;  /* 0x0000003000027945 */ /* 0x000fe60003800000 */
[----:B------:R-:W1:Y:S02]  /*15a00*/  SYNCS.PHASECHK.TRANS64.TRYWAIT P0, [R3+URZ+0x2d840], R2 ;  /* 0x02d84002030075a7 */ /* 0x000e64000800017f */
[----:B-1----:R-:W-:Y:S05]  /*15a10*/  @!P0 BRA `(.L_x_11143) ;  /* 0x0000003400fc8947 */ /* 0x002fea0003800000 */
.L_x_11235:
[----:B------:R-:W-:Y:S05]  /*15a20*/  BSYNC B2 ;  /* 0x0000000000027941 */ /* 0x000fea0003800000 */
.L_x_11142:
        /* <DEDUP_REMOVED lines=12> */
.L_x_11145:
[----:B------:R-:W-:Y:S05]  /*15af0*/  BSYNC B2 ;  /* 0x0000000000027941 */ /* 0x000fea0003800000 */
.L_x_11144:
        /* <DEDUP_REMOVED lines=11> */
.L_x_11146:
        /* <DEDUP_REMOVED lines=16> */
.L_x_11147:
        /* <DEDUP_REMOVED lines=16> */
.L_x_11148:
        /* <DEDUP_REMOVED lines=15> */
.L_x_11236:
[----:B------:R-:W-:Y:S05]  /*15ea0*/  BSYNC B2 ;  /* 0x0000000000027941 */ /* 0x000fea0003800000 */
.L_x_11149:
        /* <DEDUP_REMOVED lines=11> */
.L_x_11152:
[----:B------:R-:W-:Y:S05]  /*15f60*/  BSYNC B2 ;  /* 0x0000000000027941 */ /* 0x000fea0003800000 */
.L_x_11151:
        /* <DEDUP_REMOVED lines=10> */
.L_x_11153:
        /* <DEDUP_REMOVED lines=15> */
.L_x_11154:
        /* <DEDUP_REMOVED lines=15> */
.L_x_11155:
        /* <DEDUP_REMOVED lines=12> */
.L_x_11140:
[----:B------:R-:W-:Y:S05]  /*162b0*/  BSYNC B1 ;  /* 0x0000000000017941 */ /* 0x000fea0003800000 */
.L_x_11139:
[----:B------:R-:W2:Y:S01]  /*162c0*/  LDL R2, [R1] ;  /* 0x0000000001027983 */ /* 0x000ea20000100800 */
[----:B------:R-:W-:Y:S01]  /*162d0*/  VIADD R23, R6, 0x1 ;  /* 0x0000000106177836 */ /* 0x000fe20000000000 */
[----:B------:R-:W-:Y:S01]  /*162e0*/  BSSY B1, `(.L_x_11156) ;  /* 0x00000ad000017945 */ /* 0x000fe20003800000 */
[----:B------:R-:W-:-:S03]  /*162f0*/  VIADD R9, R0, 0xffffffff ;  /* 0xffffffff00097836 */ /* 0x000fc60000000000 */
        /* <DEDUP_REMOVED lines=28> */
.L_x_11158:
[----:B------:R-:W-:Y:S01]  /*164c0*/  IMAD R2, R23, 0x8, R22 ;  /* 0x0000000817027824 */ /* 0x000fe200078e0216 */
[----:B------:R-:W-:Y:S01]  /*164d0*/  SHF.L.U32 R3, R26, 0x1f, RZ ;  /* 0x0000001f1a037819 */ /* 0x000fe200000006ff */
[----:B------:R-:W-:Y:S03]  /*164e0*/  BSSY B2, `(.L_x_11159) ;  /* 0x0000003000027945 */ /* 0x000fe60003800000 */
[----:B------:R-:W1:Y:S02]  /*164f0*/  SYNCS.PHASECHK.TRANS64.TRYWAIT P0, [R2+URZ+0x2d840], R3 ;  /* 0x02d84003020075a7 */ /* 0x000e64000800017f */
[----:B-1----:R-:W-:Y:S05]  /*16500*/  @!P0 BRA `(.L_x_11160) ;  /* 0x0000002c00688947 */ /* 0x002fea0003800000 */
.L_x_11237:
[----:B------:R-:W-:Y:S05]  /*16510*/  BSYNC B2 ;  /* 0x0000000000027941 */ /* 0x000fea0003800000 */
.L_x_11159:
        /* <DEDUP_REMOVED lines=12> */
.L_x_11162:
[----:B------:R-:W-:Y:S05]  /*165e0*/  BSYNC B2 ;  /* 0x0000000000027941 */ /* 0x000fea0003800000 */
.L_x_11161:
        /* <DEDUP_REMOVED lines=12> */
.L_x_11163:
        /* <DEDUP_REMOVED lines=16> */
.L_x_11164:
        /* <DEDUP_REMOVED lines=16> */
.L_x_11165:
        /* <DEDUP_REMOVED lines=15> */
.L_x_11238:
[----:B------:R-:W-:Y:S05]  /*169a0*/  BSYNC B2 ;  /* 0x0000000000027941 */ /* 0x000fea0003800000 */
.L_x_11166:
        /* <DEDUP_REMOVED lines=11> */
.L_x_11169:
[----:B------:R-:W-:Y:S05]  /*16a60*/  BSYNC B2 ;  /* 0x0000000000027941 */ /* 0x000fea0003800000 */
.L_x_11168:
        /* <DEDUP_REMOVED lines=10> */
.L_x_11170:
        /* <DEDUP_REMOVED lines=15> */
.L_x_11171:
        /* <DEDUP_REMOVED lines=15> */
.L_x_11172:
        /* <DEDUP_REMOVED lines=12> */
.L_x_11157:
[----:B------:R-:W-:Y:S05]  /*16db0*/  BSYNC B1 ;  /* 0x0000000000017941 */ /* 0x000fea0003800000 */
.L_x_11156:
[----:B------:R-:W-:Y:S01]  /*16dc0*/  ISETP.GT.AND P0, PT, R9, R29, PT ;  /* 0x0000001d0900720c */ /* 0x000fe20003f04270 */
[----:B------:R-:W-:-:S12]  /*16dd0*/  VIADD R0, R0, 0xfffffffe ;  /* 0xfffffffe00007836 */ /* 0x000fd80000000000 */
[----:B------:R-:W-:Y:S05]  /*16de0*/  @P0 BRA `(.L_x_11173) ;  /* 0xffffffe800780947 */ /* 0x000fea000383ffff */
.L_x_11119:
[----:B------:R-:W-:Y:S05]  /*16df0*/  BSYNC B0 ;  /* 0x0000000000007941 */ /* 0x000fea0003800000 */
.L_x_11118:
        /* <DEDUP_REMOVED lines=17> */
.L_x_11175:
[----:B------:R-:W-:Y:S05]  /*16f10*/  BSYNC B0 ;  /* 0x0000000000007941 */ /* 0x000fea0003800000 */
.L_x_11174:
[----:B------:R-:W2:Y:S01]  /*16f20*/  LDL R0, [R1] ;  /* 0x0000000001007983 */ /* 0x000ea20000100800 */
[----:B------:R-:W-:Y:S01]  /*16f30*/  BSSY B0, `(.L_x_11176) ;  /* 0x0000046000007945 */ /* 0x000fe20003800000 */
[----:B--2---:R-:W-:-:S13]  /*16f40*/  LOP3.LUT P0, RZ, R0, 0x1, RZ, 0xc0, !PT ;  /* 0x0000000100ff7812 */ /* 0x004fda000780c0ff */
[----:B------:R-:W-:Y:S05]  /*16f50*/  @!P0 BRA `(.L_x_11177) ;  /* 0x00000004000c8947 */ /* 0x000fea0003800000 */
[----:B0-----:R-:W-:Y:S01]  /*16f60*/  IMAD R3, R23, 0x8, R22 ;  /* 0x0000000817037824 */ /* 0x001fe200078e0216 */
[----:B------:R-:W-:Y:S01]  /*16f70*/  SHF.L.U32 R0, R26, 0x1f, RZ ;  /* 0x0000001f1a007819 */ /* 0x000fe200000006ff */
[----:B------:R-:W-:Y:S01]  /*16f80*/  BSSY B1, `(.L_x_11178) ;  /* 0x0000004000017945 */ /* 0x000fe20003800000 */
[----:B------:R-:W-:Y:S02]  /*16f90*/  ISETP.NE.AND P1, PT, R6, RZ, PT ;  /* 0x000000ff0600720c */ /* 0x000fe40003f25270 */
[----:B------:R-:W0:Y:S02]  /*16fa0*/  SYNCS.PHASECHK.TRANS64.TRYWAIT P0, [R3+URZ+0x2d860], R0 ;  /* 0x02d86000030075a7 */ /* 0x000e24000800017f */
[----:B0-----:R-:W-:Y:S09]  /*16fb0*/  @!P0 BRA `(.L_x_11179) ;  /* 0x0000002000e48947 */ /* 0x001ff20003800000 */
.L_x_11239:
[----:B------:R-:W-:Y:S05]  /*16fc0*/  BSYNC B1 ;  /* 0x0000000000017941 */ /* 0x000fea0003800000 */
.L_x_11178:
        /* <DEDUP_REMOVED lines=9> */
.L_x_11181:
[----:B------:R-:W-:Y:S05]  /*17060*/  BSYNC B1 ;  /* 0x0000000000017941 */ /* 0x000fea0003800000 */
.L_x_11180:
[----:B0-----:R-:W-:Y:S01]  /*17070*/  IMAD R0, R23, 0x6000, R22 ;  /* 0x0000600017007824 */ /* 0x001fe200078e0216 */
        /* <DEDUP_REMOVED lines=9> */
.L_x_11182:
        /* <DEDUP_REMOVED lines=15> */
.L_x_11183:
        /* <DEDUP_REMOVED lines=15> */
.L_x_11184:
        /* <DEDUP_REMOVED lines=10> */
.L_x_11177:
[----:B------:R-:W-:Y:S05]  /*17390*/  BSYNC B0 ;  /* 0x0000000000007941 */ /* 0x000fea0003800000 */
.L_x_11176:
[----:B------:R-:W-:-:S05]  /*173a0*/  VIADD R23, R23, 0x1 ;  /* 0x0000000117177836 */ /* 0x000fca0000000000 */
[----:B------:R-:W-:-:S04]  /*173b0*/  ISETP.NE.AND P0, PT, R23, 0x2, PT ;  /* 0x000000021700780c */ /* 0x000fc80003f05270 */
[----:B0-----:R-:W-:Y:S02]  /*173c0*/  SEL R3, RZ, 0x1, P0 ;  /* 0x00000001ff037807 */ /* 0x001fe40000000000 */
[----:B------:R-:W-:Y:S02]  /*173d0*/  SEL R23, R23, RZ, P0 ;  /* 0x000000ff17177207 */ /* 0x000fe40000000000 */
[----:B------:R-:W-:-:S07]  /*173e0*/  LOP3.LUT R26, R26, R3, RZ, 0x3c, !PT ;  /* 0x000000031a1a7212 */ /* 0x000fce00078e3cff */
.L_x_11100:
[----:B------:R-:W-:Y:S05]  /*173f0*/  BSYNC B7 ;  /* 0x0000000000077941 */ /* 0x000fea0003800000 */
.L_x_11098:
[----:B------:R-:W2:Y:S02]  /*17400*/  LDL R0, [R1] ;  /* 0x0000000001007983 */ /* 0x000ea40000100800 */
        /* <DEDUP_REMOVED lines=8> */
[----:B------:R2:W3:Y:S01]  /*17490*/  LDS.128 R16, [R22+0x2d8d0] ;  /* 0x02d8d00016107984 */ /* 0x0004e20000000c00 */
[----:B------:R-:W-:Y:S06]  /*174a0*/  BAR.ARV 0x4, 0x200 ;  /* 0x0108000000007b1d */ /* 0x000fec0000002000 */
[----:B------:R-:W-:Y:S05]  /*174b0*/  BRA `(.L_x_11186) ;  /* 0x0000000800cc7947 */ /* 0x000fea0003800000 */
.L_x_11185:
        /* <DEDUP_REMOVED lines=10> */
[----:B------:R-:W2:Y:S01]  /*17560*/  @!P1 LDG.E R2, desc[UR50][R2.64] ;  /* 0x0000003202029981 */ /* 0x000ea2000c1e1900 */
[----:B------:R-:W-:Y:S01]  /*17570*/  IMAD.MOV.U32 R17, RZ, RZ, RZ ;  /* 0x000000ffff117224 */ /* 0x000fe200078e00ff */
[C---:B------:R-:W-:Y:S02]  /*17580*/  ISETP.GE.U32.AND P2, PT, R8.reuse, 0x2, PT ;  /* 0x000000020800780c */ /* 0x040fe40003f46070 */
[C---:B------:R-:W-:Y:S01]  /*17590*/  ISETP.GE.U32.AND P3, PT, R8.reuse, 0x4, PT ;  /* 0x000000040800780c */ /* 0x040fe20003f66070 */
[----:B------:R-:W-:Y:S01]  /*175a0*/  SHFL.IDX PT, R0, R16, RZ, 0x1f ;  /* 0x00001fff10007589 */ /* 0x000fe200000e0000 */
[C---:B------:R-:W-:Y:S02]  /*175b0*/  ISETP.GE.U32.AND P4, PT, R8.reuse, 0x8, PT ;  /* 0x000000080800780c */ /* 0x040fe40003f86070 */
[C---:B------:R-:W-:Y:S01]  /*175c0*/  ISETP.GE.U32.AND P5, PT, R8.reuse, 0x10, PT ;  /* 0x000000100800780c */ /* 0x040fe20003fa6070 */
[----:B--2---:R-:W-:Y:S01]  /*175d0*/  @!P1 IMAD.MOV.U32 R17, RZ, RZ, R2 ;  /* 0x000000ffff119224 */ /* 0x004fe200078e0002 */
[----:B------:R-:W-:-:S04]  /*175e0*/  ISETP.NE.AND P1, PT, R8, RZ, PT ;  /* 0x000000ff0800720c */ /* 0x000fc80003f25270 */
[----:B------:R-:W2:Y:S02]  /*175f0*/  SHFL.UP PT, R14, R17, 0x1, RZ ;  /* 0x04200000110e7989 */ /* 0x000ea400000e00ff */
[----:B--2---:R-:W-:-:S05]  /*17600*/  SEL R4, R14, RZ, P1 ;  /* 0x000000ff0e047207 */ /* 0x004fca0000800000 */
[----:B------:R-:W-:-:S05]  /*17610*/  IMAD.IADD R4, R17, 0x1, R4 ;  /* 0x0000000111047824 */ /* 0x000fca00078e0204 */
        /* <DEDUP_REMOVED lines=14> */
.L_x_11249:
[----:B------:R-:W-:Y:S02]  /*17700*/  ULDC UR4, c[0x0][0xc38] ;  /* 0x00030e0000047ab9 */ /* 0x000fe40000000800 */
[----:B------:R-:W-:-:S04]  /*17710*/  IMAD.U32 R4, RZ, RZ, UR4 ;  /* 0x00000004ff047e24 */ /* 0x000fc8000f8e00ff */
[----:B---3--:R-:W-:-:S04]  /*17720*/  IMAD R14, R14, R4, RZ ;  /* 0x000000040e0e7224 */ /* 0x008fc800078e02ff */
[----:B------:R-:W-:-:S05]  /*17730*/  IMAD.IADD R5, R5, 0x1, R14 ;  /* 0x0000000105057824 */ /* 0x000fca00078e020e */
[----:B------:R-:W-:-:S13]  /*17740*/  ISETP.GT.AND P6, PT, R5, R0, PT ;  /* 0x000000000500720c */ /* 0x000fda0003fc4270 */
[----:B------:R-:W-:Y:S05]  /*17750*/  @P6 BRA `(.L_x_11188) ;  /* 0x00000000009c6947 */ /* 0x000fea0003800000 */
.L_x_11193:
[----:B------:R-:W3:Y:S01]  /*17760*/  LDC R2, c[0x0][0xc3c] ;  /* 0x00030f00ff027b82 */ /* 0x000ee20000000800 */
[----:B------:R-:W-:-:S05]  /*17770*/  VIADD R19, R19, 0x1f ;  /* 0x0000001f13137836 */ /* 0x000fca0000000000 */
[----:B---3--:R-:W-:-:S13]  /*17780*/  ISETP.GE.AND P6, PT, R19, R2, PT ;  /* 0x000000021300720c */ /* 0x008fda0003fc6270 */
[----:B------:R-:W-:Y:S05]  /*17790*/  @P6 BRA `(.L_x_11189) ;  /* 0x0000000400d06947 */ /* 0x000fea0003800000 */
[----:B--2---:R-:W2:Y:S01]  /*177a0*/  S2R R3, SR_TID.X ;  /* 0x0000000000037919 */ /* 0x004ea20000002100 */
[----:B------:R-:W-:Y:S01]  /*177b0*/  BSSY B0, `(.L_x_11190) ;  /* 0x0000009000007945 */ /* 0x000fe20003800000 */
[----:B------:R-:W-:Y:S01]  /*177c0*/  IMAD.MOV.U32 R17, RZ, RZ, RZ ;  /* 0x000000ffff117224 */ /* 0x000fe200078e00ff */
[----:B--2---:R-:W-:-:S05]  /*177d0*/  LOP3.LUT R3, R3, 0x1f, RZ, 0xc0, !PT ;  /* 0x0000001f03037812 */ /* 0x004fca00078ec0ff */
[----:B------:R-:W-:-:S05]  /*177e0*/  IMAD.IADD R7, R19, 0x1, R3 ;  /* 0x0000000113077824 */ /* 0x000fca00078e0203 */
[----:B------:R-:W-:-:S13]  /*177f0*/  ISETP.GE.OR P6, PT, R7, R2, !P0 ;  /* 0x000000020700720c */ /* 0x000fda00047c6670 */
[----:B------:R-:W-:Y:S05]  /*17800*/  @P6 BRA `(.L_x_11191) ;  /* 0x00000000000c6947 */ /* 0x000fea0003800000 */
[----:B------:R-:W2:Y:S02]  /*17810*/  LDC.64 R2, c[0x0][0xc80] ;  /* 0x00032000ff027b82 */ /* 0x000ea40000000a00 */
[----:B--2---:R-:W-:-:S05]  /*17820*/  IMAD.WIDE R2, R7, 0x4, R2 ;  /* 0x0000000407027825 */ /* 0x004fca00078e0202 */
[----:B------:R2:W5:Y:S02]  /*17830*/  LDG.E R17, desc[UR50][R2.64] ;  /* 0x0000003202117981 */ /* 0x000564000c1e1900 */
.L_x_11191:
[----:B------:R-:W-:Y:S05]  /*17840*/  BSYNC B0 ;  /* 0x0000000000007941 */ /* 0x000fea0003800000 */
.L_x_11190:
[----:B------:R-:W-:-:S03]  /*17850*/  UMOV UR4, 0xffffffff ;  /* 0xffffffff00047882 */ /* 0x000fc60000000000 */
[----:B------:R-:W-:Y:S05]  /*17860*/  BRA.DIV UR4, `(.L_x_11192) ;  /* 0x0000001e04f07947 */ /* 0x000fea000b800000 */
[----:B-----5:R-:W3:Y:S02]  /*17870*/  SHFL.UP PT, R14, R17, 0x1, RZ ;  /* 0x04200000110e7989 */ /* 0x020ee400000e00ff */
[----:B---3--:R-:W-:-:S05]  /*17880*/  SEL R14, R14, RZ, P1 ;  /* 0x000000ff0e0e7207 */ /* 0x008fca0000800000 */
        /* <DEDUP_REMOVED lines=14> */
.L_x_11257:
[----:B------:R-:W-:Y:S02]  /*17970*/  ULDC UR4, c[0x0][0xc38] ;  /* 0x00030e0000047ab9 */ /* 0x000fe40000000800 */
[----:B------:R-:W-:-:S04]  /*17980*/  IMAD.U32 R4, RZ, RZ, UR4 ;  /* 0x00000004ff047e24 */ /* 0x000fc8000f8e00ff */
[----:B---3--:R-:W-:-:S04]  /*17990*/  IMAD R14, R14, R4, RZ ;  /* 0x000000040e0e7224 */ /* 0x008fc800078e02ff */
[----:B------:R-:W-:-:S05]  /*179a0*/  IMAD.IADD R5, R14, 0x1, R5 ;  /* 0x000000010e057824 */ /* 0x000fca00078e0205 */
[----:B------:R-:W-:-:S13]  /*179b0*/  ISETP.GT.AND P6, PT, R5, R0, PT ;  /* 0x000000000500720c */ /* 0x000fda0003fc4270 */
[----:B------:R-:W-:Y:S05]  /*179c0*/  @!P6 BRA `(.L_x_11193) ;  /* 0xfffffffc0064e947 */ /* 0x000fea000383ffff */
.L_x_11188:
        /* <DEDUP_REMOVED lines=8> */
.L_x_11261:
[----:B------:R-:W-:Y:S01]  /*17a50*/  ISETP.NE.AND P0, PT, R2, RZ, PT ;  /* 0x000000ff0200720c */ /* 0x000fe20003f05270 */
[----:B------:R-:W-:-:S12]  /*17a60*/  IMAD.MOV.U32 R14, RZ, RZ, RZ ;  /* 0x000000ffff0e7224 */ /* 0x000fd800078e00ff */
[----:B------:R-:W-:Y:S05]  /*17a70*/  @!P0 BRA `(.L_x_11195) ;  /* 0x0000000000108947 */ /* 0x000fea0003800000 */
[----:B------:R-:W-:Y:S01]  /*17a80*/  UMOV UR4, 0xffffffff ;  /* 0xffffffff00047882 */ /* 0x000fe20000000000 */
[----:B------:R-:W-:Y:S02]  /*17a90*/  VIADD R12, R6, 0xffffffff ;  /* 0xffffffff060c7836 */ /* 0x000fe40000000000 */
[----:B------:R-:W-:Y:S05]  /*17aa0*/  BRA.DIV UR4, `(.L_x_11196) ;  /* 0x0000002204647947 */ /* 0x000fea000b800000 */
[----:B------:R0:W0:Y:S02]  /*17ab0*/  SHFL.IDX PT, R14, R3, R12, 0x1f ;  /* 0x00001f0c030e7589 */ /* 0x00002400000e0000 */
.L_x_11195:
[----:B0-2---:R-:W0:Y:S01]  /*17ac0*/  LDC.64 R2, c[0x0][0xc90] ;  /* 0x00032400ff027b82 */ /* 0x005e220000000a00 */
[----:B------:R-:W-:-:S04]  /*17ad0*/  IMAD.IADD R19, R6, 0x1, R19 ;  /* 0x0000000106137824 */ /* 0x000fc800078e0213 */
[----:B0-----:R-:W-:-:S05]  /*17ae0*/  IMAD.WIDE R2, R19, 0x4, R2 ;  /* 0x0000000413027825 */ /* 0x001fca00078e0202 */
[----:B---3--:R0:W4:Y:S01]  /*17af0*/  LDG.E R6, desc[UR50][R2.64] ;  /* 0x0000003202067981 */ /* 0x008122000c1e1900 */
[----:B------:R-:W-:-:S04]  /*17b00*/  IMAD R16, R14, R4, R16 ;  /* 0x000000040e107224 */ /* 0x000fc800078e0210 */
[----:B------:R-:W-:Y:S02]  /*17b10*/  IMAD.IADD R0, R0, 0x1, -R16 ;  /* 0x0000000100007824 */ /* 0x000fe400078e0a10 */
[----:B0-----:R-:W-:Y:S02]  /*17b20*/  IMAD.MOV.U32 R2, RZ, RZ, RZ ;  /* 0x000000ffff027224 */ /* 0x001fe400078e00ff */
[----:B----4-:R-:W-:-:S05]  /*17b30*/  IMAD R5, R17, R6, RZ ;  /* 0x0000000611057224 */ /* 0x010fca00078e02ff */
[----:B------:R-:W-:-:S04]  /*17b40*/  IABS R7, R5 ;  /* 0x0000000500077213 */ /* 0x000fc80000000000 */
[----:B------:R-:W0:Y:S08]  /*17b50*/  I2F.RP R8, R7 ;  /* 0x0000000700087306 */ /* 0x000e300000209400 */
[----:B0-----:R-:W1:Y:S02]  /*17b60*/  MUFU.RCP R8, R8 ;  /* 0x0000000800087308 */ /* 0x001e640000001000 */
[----:B-1----:R-:W-:Y:S01]  /*17b70*/  VIADD R9, R8, 0xffffffe ;  /* 0x0ffffffe08097836 */ /* 0x002fe20000000000 */
[----:B------:R-:W-:-:S05]  /*17b80*/  IABS R8, R5 ;  /* 0x0000000500087213 */ /* 0x000fca0000000000 */
[----:B------:R-:W0:Y:S01]  /*17b90*/  F2I.FTZ.U32.TRUNC.NTZ R3, R9 ;  /* 0x0000000900037305 */ /* 0x000e22000021f000 */
[----:B------:R-:W-:Y:S02]  /*17ba0*/  IMAD.MOV R8, RZ, RZ, -R8 ;  /* 0x000000ffff087224 */ /* 0x000fe400078e0a08 */
[----:B0-----:R-:W-:-:S04]  /*17bb0*/  IMAD.MOV R10, RZ, RZ, -R3 ;  /* 0x000000ffff0a7224 */ /* 0x001fc800078e0a03 */
[----:B------:R-:W-:-:S04]  /*17bc0*/  IMAD R11, R10, R7, RZ ;  /* 0x000000070a0b7224 */ /* 0x000fc800078e02ff */
        /* <DEDUP_REMOVED lines=22> */
[----:B0-----:R-:W-:Y:S01]  /*17d30*/  VIADD R2, R8, 0xffffffe ;  /* 0x0ffffffe08027836 */ /* 0x001fe20000000000 */
[----:B------:R-:W-:-:S05]  /*17d40*/  IABS R8, R0 ;  /* 0x0000000000087213 */ /* 0x000fca0000000000 */
[----:B------:R0:W1:Y:S02]  /*17d50*/  F2I.FTZ.U32.TRUNC.NTZ R3, R2 ;  /* 0x0000000200037305 */ /* 0x000064000021f000 */
[----:B0-----:R-:W-:Y:S02]  /*17d60*/  IMAD.MOV.U32 R2, RZ, RZ, RZ ;  /* 0x000000ffff027224 */ /* 0x001fe400078e00ff */
[----:B-1----:R-:W-:-:S04]  /*17d70*/  IMAD.MOV R5, RZ, RZ, -R3 ;  /* 0x000000ffff057224 */ /* 0x002fc800078e0a03 */
[----:B------:R-:W-:-:S04]  /*17d80*/  IMAD R5, R5, R6, RZ ;  /* 0x0000000605057224 */ /* 0x000fc800078e02ff */
[----:B------:R-:W-:Y:S01]  /*17d90*/  IMAD.HI.U32 R3, R3, R5, R2 ;  /* 0x0000000503037227 */ /* 0x000fe200078e0002 */
[-C--:B------:R-:W-:Y:S02]  /*17da0*/  IABS R5, R4.reuse ;  /* 0x0000000400057213 */ /* 0x080fe40000000000 */
[C---:B------:R-:W-:Y:S01]  /*17db0*/  LOP3.LUT R2, R0.reuse, R4, RZ, 0x3c, !PT ;  /* 0x0000000400027212 */ /* 0x040fe200078e3cff */
[----:B------:R-:W-:Y:S02]  /*17dc0*/  IMAD.IADD R0, R0, 0x1, R7 ;  /* 0x0000000100007824 */ /* 0x000fe400078e0207 */
        /* <DEDUP_REMOVED lines=12> */
[----:B------:R-:W-:-:S04]  /*17e90*/  IMAD.MOV R4, RZ, RZ, -R4 ;  /* 0x000000ffff047224 */ /* 0x000fc800078e0a04 */
[----:B------:R-:W-:Y:S01]  /*17ea0*/  IMAD R18, R3, R4, R0 ;  /* 0x0000000403127224 */ /* 0x000fe200078e0200 */
[----:B------:R-:W-:-:S05]  /*17eb0*/  LOP3.LUT R0, RZ, R3, RZ, 0x33, !PT ;  /* 0x00000003ff007212 */ /* 0x000fca00078e33ff */
[----:B------:R-:W-:Y:S01]  /*17ec0*/  IMAD.IADD R17, R17, 0x1, R0 ;  /* 0x0000000111117824 */ /* 0x000fe200078e0200 */
[----:B------:R-:W-:Y:S06]  /*17ed0*/  BRA `(.L_x_11197) ;  /* 0x00000000001c7947 */ /* 0x000fec0003800000 */
.L_x_11189:
[----:B------:R-:W-:Y:S01]  /*17ee0*/  UMOV UR4, URZ ;  /* 0x0000003f00047c82 */ /* 0x000fe20008000000 */
[----:B------:R-:W-:Y:S01]  /*17ef0*/  UMOV UR5, URZ ;  /* 0x0000003f00057c82 */ /* 0x000fe20008000000 */
[----:B------:R-:W-:Y:S01]  /*17f00*/  ULDC UR6, c[0x0][0xc3c] ;  /* 0x00030f0000067ab9 */ /* 0x000fe20000000800 */
[----:B------:R-:W-:Y:S02]  /*17f10*/  IMAD.MOV.U32 R16, RZ, RZ, R0 ;  /* 0x000000ffff107224 */ /* 0x000fe400078e0000 */
[----:B------:R-:W-:Y:S02]  /*17f20*/  IMAD.U32 R17, RZ, RZ, UR4 ;  /* 0x00000004ff117e24 */ /* 0x000fe4000f8e00ff */
[----:B------:R-:W-:Y:S02]  /*17f30*/  IMAD.U32 R18, RZ, RZ, UR5 ;  /* 0x00000005ff127e24 */ /* 0x000fe4000f8e00ff */
[----:B------:R-:W-:-:S07]  /*17f40*/  IMAD.U32 R19, RZ, RZ, UR6 ;  /* 0x00000006ff137e24 */ /* 0x000fce000f8e00ff */
.L_x_11197:
[----:B------:R-:W3:Y:S01]  /*17f50*/  S2R R0, SR_TID.X ;  /* 0x0000000000007919 */ /* 0x000ee20000002100 */
[----:B------:R-:W-:Y:S05]  /*17f60*/  WARPSYNC.ALL ;  /* 0x0000000000007948 */ /* 0x000fea0003800000 */
[----:B------:R-:W-:Y:S01]  /*17f70*/  BAR.SYNC.DEFER_BLOCKING 0x4, 0x200 ;  /* 0x0108000000007b1d */ /* 0x000fe20000010000 */
[----:B---3--:R-:W-:-:S04]  /*17f80*/  LOP3.LUT R0, R0, 0x1f, RZ, 0xc0, !PT ;  /* 0x0000001f00007812 */ /* 0x008fc800078ec0ff */
[----:B------:R-:W-:-:S13]  /*17f90*/  ISETP.NE.AND P0, PT, R0, RZ, PT ;  /* 0x000000ff0000720c */ /* 0x000fda0003f05270 */
[----:B--2---:R-:W2:Y:S01]  /*17fa0*/  @!P0 S2R R3, SR_CgaCtaId ;  /* 0x0000000000038919 */ /* 0x004ea20000008800 */
[----:B------:R-:W-:-:S04]  /*17fb0*/  @!P0 MOV R0, 0x400 ;  /* 0x0000040000008802 */ /* 0x000fc80000000f00 */
[----:B--2---:R-:W-:-:S05]  /*17fc0*/  @!P0 LEA R22, R3, R0, 0x18 ;  /* 0x0000000003168211 */ /* 0x004fca00078ec0ff */
[----:B------:R4:W-:Y:S01]  /*17fd0*/  @!P0 STS.128 [R22+0x2d8d0], R16 ;  /* 0x02d8d01016008388 */ /* 0x0009e20000000c00 */
[----:B------:R-:W-:Y:S06]  /*17fe0*/  BAR.ARV 0x5, 0x200 ;  /* 0x0148000000007b1d */ /* 0x000fec0000002000 */
.L_x_11186:
[----:B------:R-:W-:Y:S02]  /*17ff0*/  ULDC UR4, c[0x0][0xc3c] ;  /* 0x00030f0000047ab9 */ /* 0x000fe40000000800 */
[----:B---3--:R-:W-:-:S13]  /*18000*/  ISETP.GE.AND P0, PT, R19, UR4, PT ;  /* 0x0000000413007c0c */ /* 0x008fda000bf06270 */
[----:B------:R-:W-:Y:S05]  /*18010*/  @!P0 BRA `(.L_x_11198) ;  /* 0xffffffa800748947 */ /* 0x000fea000383ffff */
[----:B------:R-:W-:Y:S05]  /*18020*/  BSYNC B8 ;  /* 0x0000000000087941 */ /* 0x000fea0003800000 */
.L_x_11086:
[----:B0-----:R-:W3:Y:S01]  /*18030*/  LDL.LU R0, [R1+0x1c] ;  /* 0x00001c0001007983 */ /* 0x001ee20000300800 */
[----:B------:R-:W-:Y:S01]  /*18040*/  BSSY B0, `(.L_x_11199) ;  /* 0x000000b000007945 */ /* 0x000fe20003800000 */
[----:B------:R-:W1:Y:S01]  /*18050*/  S2R R5, SR_CgaCtaId ;  /* 0x0000000000057919 */ /* 0x000e620000008800 */
[----:B---3--:R-:W-:-:S05]  /*18060*/  VIADD R0, R0, 0x1 ;  /* 0x0000000100007836 */ /* 0x008fca0000000000 */
[----:B------:R-:W-:-:S04]  /*18070*/  LEA.HI R2, R0, R0, RZ, 0x1 ;  /* 0x0000000000027211 */ /* 0x000fc800078f08ff */
[----:B------:R-:W-:Y:S02]  /*18080*/  LOP3.LUT R3, R2, 0xfffffffe, RZ, 0xc0, !PT ;  /* 0xfffffffe02037812 */ /* 0x000fe400078ec0ff */
[----:B------:R-:W-:-:S03]  /*18090*/  MOV R2, 0x400 ;  /* 0x0000040000027802 */ /* 0x000fc60000000f00 */
[----:B------:R-:W-:Y:S01]  /*180a0*/  IMAD.IADD R0, R0, 0x1, -R3 ;  /* 0x0000000100007824 */ /* 0x000fe200078e0a03 */
[----:B-1----:R-:W-:-:S04]  /*180b0*/  LEA R9, R5, R2, 0x18 ;  /* 0x0000000205097211 */ /* 0x002fc800078ec0ff */
[----:B------:R-:W-:-:S04]  /*180c0*/  SHF.L.U32 R0, R0, 0x1f, RZ ;  /* 0x0000001f00007819 */ /* 0x000fc800000006ff */
[----:B------:R-:W0:Y:S02]  /*180d0*/  SYNCS.PHASECHK.TRANS64.TRYWAIT P0, [R9+URZ+0x2d820], R0 ;  /* 0x02d82000090075a7 */ /* 0x000e24000800017f */
[----:B0-----:R-:W-:Y:S05]  /*180e0*/  @!P0 BRA `(.L_x_11200) ;  /* 0x0000001800f88947 */ /* 0x001fea0003800000 */
.L_x_11264:
[----:B------:R-:W-:Y:S05]  /*180f0*/  BSYNC B0 ;  /* 0x0000000000007941 */ /* 0x000fea0003800000 */
.L_x_11199:
[----:B------:R-:W-:-:S03]  /*18100*/  UMOV UR4, 0xffffffff ;  /* 0xffffffff00047882 */ /* 0x000fc60000000000 */
[----:B------:R-:W-:Y:S05]  /*18110*/  BRA.DIV UR4, `(.L_x_11201) ;  /* 0x0000001e04007947 */ /* 0x000fea000b800000 */
[----:B0-----:R-:W0:Y:S02]  /*18120*/  S2R R0, SR_TID.X ;  /* 0x0000000000007919 */ /* 0x001e240000002100 */
[----:B0-----:R-:W-:-:S04]  /*18130*/  SHF.R.U32.HI R0, RZ, 0x5, R0 ;  /* 0x00000005ff007819 */ /* 0x001fc80000011600 */
[----:B------:R-:W-:-:S05]  /*18140*/  LOP3.LUT R0, R0, 0x3, RZ, 0xc0, !PT ;  /* 0x0000000300007812 */ /* 0x000fca00078ec0ff */
[----:B------:R0:W1:Y:S02]  /*18150*/  SHFL.IDX PT, R14, R0, RZ, 0x1f ;  /* 0x00001fff000e7589 */ /* 0x00006400000e0000 */
.L_x_11267:
[----:B-1----:R-:W-:Y:S01]  /*18160*/  ISETP.NE.AND P0, PT, R14, RZ, PT ;  /* 0x000000ff0e00720c */ /* 0x002fe20003f05270 */
[----:B------:R-:W-:-:S12]  /*18170*/  BSSY B0, `(.L_x_11202) ;  /* 0x0000024000007945 */ /* 0x000fd80003800000 */
[----:B------:R-:W-:Y:S05]  /*18180*/  @P0 BRA `(.L_x_11203) ;  /* 0x0000000000880947 */ /* 0x000fea0003800000 */
[----:B------:R-:W-:-:S03]  /*18190*/  UMOV UR4, 0xffffffff ;  /* 0xffffffff00047882 */ /* 0x000fc60000000000 */
[----:B------:R-:W-:Y:S05]  /*181a0*/  BRA.DIV UR4, `(.L_x_11204) ;  /* 0x0000001e04107947 */ /* 0x000fea000b800000 */
[----:B------:R-:W-:-:S13]  /*181b0*/  ELECT P6, URZ, PT ;  /* 0x00000000003f782f */ /* 0x000fda00038c0000 */
.L_x_11270:
[----:B------:R-:W-:Y:S05]  /*181c0*/  @!P6 BRA `(.L_x_11203) ;  /* 0x000000000078e947 */ /* 0x000fea0003800000 */
[----:B------:R-:W-:-:S06]  /*181d0*/  ULOP3.LUT UR4, UR36, 0x2, URZ, 0xfc, !UPT ;  /* 0x0000000224047892 */ /* 0x000fcc000f8efc3f */
[----:B0-----:R-:W-:-:S05]  /*181e0*/  IMAD.U32 R0, RZ, RZ, UR4 ;  /* 0x00000004ff007e24 */ /* 0x001fca000f8e00ff */
[----:B------:R-:W-:-:S13]  /*181f0*/  ISETP.NE.AND P2, PT, R0, 0x3, PT ;  /* 0x000000030000780c */ /* 0x000fda0003f45270 */
[----:B------:R-:W-:Y:S05]  /*18200*/  @!P2 BRA `(.L_x_11205) ;  /* 0x000000000004a947 */ /* 0x000fea0003800000 */
[----:B------:R-:W-:Y:S01]  /*18210*/  BPT.TRAP 0x1 ;  /* 0x000000040000795c */ /* 0x000fe20000300000 */
.L_x_11205:
        /* <DEDUP_REMOVED lines=12> */
.L_x_11271:
[----:B------:R-:W1:Y:S02]  /*182e0*/  SYNCS.PHASECHK.TRANS64.TRYWAIT P0, [R3+URZ], R2 ;  /* 0x00000002030075a7 */ /* 0x000e64000800017f */
[----:B-1----:R-:W-:Y:S05]  /*182f0*/  @!P0 BRA `(.L_x_11207) ;  /* 0x0000001800f08947 */ /* 0x002fea0003800000 */
.L_x_11272:
[----:B------:R-:W-:Y:S05]  /*18300*/  @!P2 BRA `(.L_x_11208) ;  /* 0x000000000004a947 */ /* 0x000fea0003800000 */
[----:B------:R-:W-:Y:S01]  /*18310*/  BPT.TRAP 0x1 ;  /* 0x000000040000795c */ /* 0x000fe20000300000 */
.L_x_11208:
[----:B------:R-:W-:-:S04]  /*18320*/  VIADD R0, R9, 0x2d860 ;  /* 0x0002d86009007836 */ /* 0x000fc80000000000 */
[----:B------:R-:W-:-:S04]  /*18330*/  IMAD R23, R23, 0x8, R0 ;  /* 0x0000000817177824 */ /* 0x000fc800078e0200 */
[----:B------:R-:W3:Y:S02]  /*18340*/  SYNCS.PHASECHK.TRANS64.TRYWAIT P0, [R23+URZ], R4 ;  /* 0x00000004170075a7 */ /* 0x000ee4000800017f */
[----:B---3--:R-:W-:Y:S05]  /*18350*/  @!P0 BRA `(.L_x_11209) ;  /* 0x0000001800ec8947 */ /* 0x008fea0003800000 */
.L_x_11273:
[----:B------:R-:W-:-:S07]  /*18360*/  IMAD R7, R7, 0x8, R0 ;  /* 0x0000000807077824 */ /* 0x000fce00078e0200 */
.L_x_11210:
[----:B------:R0:W0:Y:S02]  /*18370*/  SYNCS.PHASECHK.TRANS64.TRYWAIT P0, [R7+URZ], R2 ;  /* 0x00000002070075a7 */ /* 0x000024000800017f */
[----:B0-----:R-:W-:Y:S05]  /*18380*/  @!P0 NANOSLEEP.SYNCS 0x989680 ;  /* 0x009896800000895d */ /* 0x001fea0003900000 */
[----:B------:R-:W0:Y:S02]  /*18390*/  @!P0 SYNCS.PHASECHK.TRANS64 P0, [R7+URZ], R2 ;  /* 0x00000002070085a7 */ /* 0x000e24000800007f */
[----:B0-----:R-:W-:Y:S05]  /*183a0*/  @!P0 BRA `(.L_x_11210) ;  /* 0xfffffffc00f08947 */ /* 0x001fea000383ffff */
.L_x_11203:
[----:B------:R-:W-:Y:S05]  /*183b0*/  BSYNC B0 ;  /* 0x0000000000007941 */ /* 0x000fea0003800000 */
.L_x_11202:
[----:B------:R-:W-:Y:S05]  /*183c0*/  EXIT ;  /* 0x000000000000794d */ /* 0x000fea0003800000 */
.L_x_10996:
[----:B0-----:R-:W-:-:S04]  /*183d0*/  IMAD.U32 R3, RZ, RZ, UR42 ;  /* 0x0000002aff037e24 */ /* 0x001fc8000f8e00ff */
[----:B------:R0:W1:Y:S03]  /*183e0*/  SYNCS.PHASECHK.TRANS64.TRYWAIT P1, [R3+URZ+0x2d800], R0 ;  /* 0x02d80000030075a7 */ /* 0x000066000802017f */
[----:B-1----:R-:W-:Y:S05]  /*183f0*/  @!P1 NANOSLEEP.SYNCS 0x989680 ;  /* 0x009896800000995d */ /* 0x002fea0003900000 */
[----:B------:R-:W1:Y:S02]  /*18400*/  @!P1 SYNCS.PHASECHK.TRANS64 P1, [R3+URZ+0x2d800], R0 ;  /* 0x02d80000030095a7 */ /* 0x000e64000802007f */
[----:B-1----:R-:W-:Y:S05]  /*18410*/  @!P1 BRA `(.L_x_10996) ;  /* 0xfffffffc00ec9947 */ /* 0x002fea000383ffff */
[----:B------:R-:W-:Y:S05]  /*18420*/  BRA `(.L_x_11211) ;  /* 0xfffffe9800287947 */ /* 0x000fea000383ffff */
.L_x_11000:
[----:B-1----:R1:W2:Y:S02]  /*18430*/  SYNCS.PHASECHK.TRANS64.TRYWAIT P2, [R90+URZ+0x2d830], R3 ;  /* 0x02d830035a0075a7 */ /* 0x0022a4000804017f */
[----:B--2---:R-:W-:Y:S05]  /*18440*/  @!P2 NANOSLEEP.SYNCS 0x989680 ;  /* 0x009896800000a95d */ /* 0x004fea0003900000 */
[----:B------:R-:W2:Y:S02]  /*18450*/  @!P2 SYNCS.PHASECHK.TRANS64 P2, [R90+URZ+0x2d830], R3 ;  /* 0x02d830035a00a5a7 */ /* 0x000ea4000804007f */
[----:B--2---:R-:W-:Y:S05]  /*18460*/  @!P2 BRA `(.L_x_11000) ;  /* 0xfffffffc00f0a947 */ /* 0x004fea000383ffff */
[----:B------:R-:W-:Y:S05]  /*18470*/  BRA `(.L_x_10999) ;  /* 0xfffffe98004c7947 */ /* 0x000fea000383ffff */
.L_x_11016:
[----:B--2---:R-:W-:-:S04]  /*18480*/  IMAD.U32 R6, RZ, RZ, UR6 ;  /* 0x00000006ff067e24 */ /* 0x004fc8000f8e00ff */
[----:B------:R2:W3:Y:S03]  /*18490*/  SYNCS.PHASECHK.TRANS64.TRYWAIT P2, [R6+URZ+0x2d830], R5 ;  /* 0x02d83005060075a7 */ /* 0x0004e6000804017f */
[----:B---3--:R-:W-:Y:S05]  /*184a0*/  @!P2 NANOSLEEP.SYNCS 0x989680 ;  /* 0x009896800000a95d */ /* 0x008fea0003900000 */
[----:B------:R-:W3:Y:S02]  /*184b0*/  @!P2 SYNCS.PHASECHK.TRANS64 P2, [R6+URZ+0x2d830], R5 ;  /* 0x02d830050600a5a7 */ /* 0x000ee4000804007f */
[----:B---3--:R-:W-:Y:S05]  /*184c0*/  @!P2 BRA `(.L_x_11016) ;  /* 0xfffffffc00eca947 */ /* 0x008fea000383ffff */
[----:B------:R-:W-:Y:S05]  /*184d0*/  BRA `(.L_x_11013) ;  /* 0xfffffed400407947 */ /* 0x000fea000383ffff */
.L_x_11020:
[----:B-1----:R-:W-:-:S04]  /*184e0*/  IMAD.U32 R6, RZ, RZ, UR6 ;  /* 0x00000006ff067e24 */ /* 0x002fc8000f8e00ff */
[----:B------:R1:W2:Y:S03]  /*184f0*/  SYNCS.PHASECHK.TRANS64.TRYWAIT P2, [R6+URZ+0x2d850], R5 ;  /* 0x02d85005060075a7 */ /* 0x0002a6000804017f */
[----:B--2---:R-:W-:Y:S05]  /*18500*/  @!P2 NANOSLEEP.SYNCS 0x989680 ;  /* 0x009896800000a95d */ /* 0x004fea0003900000 */
[----:B------:R-:W2:Y:S02]  /*18510*/  @!P2 SYNCS.PHASECHK.TRANS64 P2, [R6+URZ+0x2d850], R5 ;  /* 0x02d850050600a5a7 */ /* 0x000ea4000804007f */
[----:B--2---:R-:W-:Y:S05]  /*18520*/  @!P2 BRA `(.L_x_11020) ;  /* 0xfffffffc00eca947 */ /* 0x004fea000383ffff */
[----:B------:R-:W-:Y:S05]  /*18530*/  BRA `(.L_x_11017) ;  /* 0xfffffed400e07947 */ /* 0x000fea000383ffff */
.L_x_11037:
[----:B--2---:R-:W-:-:S04]  /*18540*/  IMAD.U32 R7, RZ, RZ, UR6 ;  /* 0x00000006ff077e24 */ /* 0x004fc8000f8e00ff */
[----:B------:R2:W3:Y:S03]  /*18550*/  SYNCS.PHASECHK.TRANS64.TRYWAIT P2, [R7+URZ+0x2d830], R4 ;  /* 0x02d83004070075a7 */ /* 0x0004e6000804017f */
[----:B---3--:R-:W-:Y:S05]  /*18560*/  @!P2 NANOSLEEP.SYNCS 0x989680 ;  /* 0x009896800000a95d */ /* 0x008fea0003900000 */
[----:B------:R-:W3:Y:S02]  /*18570*/  @!P2 SYNCS.PHASECHK.TRANS64 P2, [R7+URZ+0x2d830], R4 ;  /* 0x02d830040700a5a7 */ /* 0x000ee4000804007f */
[----:B---3--:R-:W-:Y:S05]  /*18580*/  @!P2 BRA `(.L_x_11037) ;  /* 0xfffffffc00eca947 */ /* 0x008fea000383ffff */
[----:B------:R-:W-:Y:S05]  /*18590*/  BRA `(.L_x_11034) ;  /* 0xffffff1000207947 */ /* 0x000fea000383ffff */
.L_x_11041:
[----:B-1----:R-:W-:-:S04]  /*185a0*/  IMAD.U32 R7, RZ, RZ, UR6 ;  /* 0x00000006ff077e24 */ /* 0x002fc8000f8e00ff */
[----:B------:R1:W2:Y:S03]  /*185b0*/  SYNCS.PHASECHK.TRANS64.TRYWAIT P2, [R7+URZ+0x2d850], R4 ;  /* 0x02d85004070075a7 */ /* 0x0002a6000804017f */
[----:B--2---:R-:W-:Y:S05]  /*185c0*/  @!P2 NANOSLEEP.SYNCS 0x989680 ;  /* 0x009896800000a95d */ /* 0x004fea0003900000 */
[----:B------:R-:W2:Y:S02]  /*185d0*/  @!P2 SYNCS.PHASECHK.TRANS64 P2, [R7+URZ+0x2d850], R4 ;  /* 0x02d850040700a5a7 */ /* 0x000ea4000804007f */
[----:B--2---:R-:W-:Y:S05]  /*185e0*/  @!P2 BRA `(.L_x_11041) ;  /* 0xfffffffc00eca947 */ /* 0x004fea000383ffff */
[----:B------:R-:W-:Y:S05]  /*185f0*/  BRA `(.L_x_11038) ;  /* 0xffffff1000c07947 */ /* 0x000fea000383ffff */
.L_x_11047:
[----:B--2---:R-:W-:-:S04]  /*18600*/  IMAD.U32 R7, RZ, RZ, UR6 ;  /* 0x00000006ff077e24 */ /* 0x004fc8000f8e00ff */
[----:B------:R2:W4:Y:S03]  /*18610*/  SYNCS.PHASECHK.TRANS64.TRYWAIT P2, [R7+URZ+0x2d830], R4 ;  /* 0x02d83004070075a7 */ /* 0x000526000804017f */
[----:B----4-:R-:W-:Y:S05]  /*18620*/  @!P2 NANOSLEEP.SYNCS 0x989680 ;  /* 0x009896800000a95d */ /* 0x010fea0003900000 */
[----:B------:R-:W4:Y:S02]  /*18630*/  @!P2 SYNCS.PHASECHK.TRANS64 P2, [R7+URZ+0x2d830], R4 ;  /* 0x02d830040700a5a7 */ /* 0x000f24000804007f */
[----:B----4-:R-:W-:Y:S05]  /*18640*/  @!P2 BRA `(.L_x_11047) ;  /* 0xfffffffc00eca947 */ /* 0x010fea000383ffff */
[----:B------:R-:W-:Y:S05]  /*18650*/  BRA `(.L_x_11044) ;  /* 0xffffff3800287947 */ /* 0x000fea000383ffff */
.L_x_11051:
[----:B-1----:R-:W-:-:S04]  /*18660*/  IMAD.U32 R7, RZ, RZ, UR6 ;  /* 0x00000006ff077e24 */ /* 0x002fc8000f8e00ff */
[----:B------:R1:W2:Y:S03]  /*18670*/  SYNCS.PHASECHK.TRANS64.TRYWAIT P2, [R7+URZ+0x2d850], R4 ;  /* 0x02d85004070075a7 */ /* 0x0002a6000804017f */
[----:B--2---:R-:W-:Y:S05]  /*18680*/  @!P2 NANOSLEEP.SYNCS 0x989680 ;  /* 0x009896800000a95d */ /* 0x004fea0003900000 */
[----:B------:R-:W2:Y:S02]  /*18690*/  @!P2 SYNCS.PHASECHK.TRANS64 P2, [R7+URZ+0x2d850], R4 ;  /* 0x02d850040700a5a7 */ /* 0x000ea4000804007f */
[----:B--2---:R-:W-:Y:S05]  /*186a0*/  @!P2 BRA `(.L_x_11051) ;  /* 0xfffffffc00eca947 */ /* 0x004fea000383ffff */
[----:B------:R-:W-:Y:S05]  /*186b0*/  BRA `(.L_x_11048) ;  /* 0xffffff3800c87947 */ /* 0x000fea000383ffff */
.L_x_11064:
[----:B----4-:R-:W-:-:S04]  /*186c0*/  IMAD.U32 R5, RZ, RZ, UR9 ;  /* 0x00000009ff057e24 */ /* 0x010fc8000f8e00ff */
[----:B------:R4:W0:Y:S03]  /*186d0*/  SYNCS.PHASECHK.TRANS64.TRYWAIT P0, [R5+URZ+0x2d850], R0 ;  /* 0x02d85000050075a7 */ /* 0x000826000800017f */
[----:B0-----:R-:W-:Y:S05]  /*186e0*/  @!P0 NANOSLEEP.SYNCS 0x989680 ;  /* 0x009896800000895d */ /* 0x001fea0003900000 */
[----:B------:R-:W0:Y:S02]  /*186f0*/  @!P0 SYNCS.PHASECHK.TRANS64 P0, [R5+URZ+0x2d850], R0 ;  /* 0x02d85000050085a7 */ /* 0x000e24000800007f */
[----:B0-----:R-:W-:Y:S05]  /*18700*/  @!P0 BRA `(.L_x_11064) ;  /* 0xfffffffc00ec8947 */ /* 0x001fea000383ffff */
[----:B------:R-:W-:Y:S05]  /*18710*/  BRA `(.L_x_11063) ;  /* 0xffffff7000087947 */ /* 0x000fea000383ffff */
.L_x_11106:
        /* <DEDUP_REMOVED lines=11> */
.L_x_11213:
[----:B------:R-:W-:Y:S05]  /*187d0*/  BSYNC B0 ;  /* 0x0000000000007941 */ /* 0x000fea0003800000 */
.L_x_11212:
[----:B------:R-:W-:Y:S05]  /*187e0*/  BRA `(.L_x_11214) ;  /* 0xffffffb000207947 */ /* 0x000fea000383ffff */
.L_x_11108:
[----:B------:R-:W-:Y:S01]  /*187f0*/  BSSY B0, `(.L_x_11215) ;  /* 0x0000006000007945 */ /* 0x000fe20003800000 */
[----:B------:R-:W-:-:S07]  /*18800*/  IMAD.MOV.U32 R15, RZ, RZ, -0x1 ;  /* 0xffffffffff0f7424 */ /* 0x000fce00078e00ff */
[----:B01----:R-:W-:Y:S05]  /*18810*/  WARPSYNC.COLLECTIVE R15, `(.L_x_11216) ;  /* 0x000000000f0c7348 */ /* 0x003fea0003c00000 */
[----:B------:R-:W-:Y:S02]  /*18820*/  ELECT P6, UR62, PT ;  /* 0x00000000003e782f */ /* 0x000fe400038c0000 */
[----:B------:R-:W-:Y:S01]  /*18830*/  MOV R14, UR62 ;  /* 0x0000003e000e7c02 */ /* 0x000fe20008000f00 */
[----:B01----:R-:W-:Y:S10]  /*18840*/  ENDCOLLECTIVE ;  /* 0x000000000000791b */ /* 0x003ff40003800000 */
.L_x_11216:
[----:B------:R-:W-:Y:S05]  /*18850*/  BSYNC B0 ;  /* 0x0000000000007941 */ /* 0x000fea0003800000 */
.L_x_11215:
[----:B------:R-:W-:Y:S05]  /*18860*/  BRA `(.L_x_11217) ;  /* 0xffffffb000287947 */ /* 0x000fea000383ffff */
.L_x_11110:
[----:B0-----:R0:W2:Y:S02]  /*18870*/  SYNCS.PHASECHK.TRANS64.TRYWAIT P0, [R0+URZ+0x2d840], R3 ;  /* 0x02d84003000075a7 */ /* 0x0010a4000800017f */
[----:B--2---:R-:W-:Y:S05]  /*18880*/  @!P0 NANOSLEEP.SYNCS 0x989680 ;  /* 0x009896800000895d */ /* 0x004fea0003900000 */
[----:B------:R-:W2:Y:S02]  /*18890*/  @!P0 SYNCS.PHASECHK.TRANS64 P0, [R0+URZ+0x2d840], R3 ;  /* 0x02d84003000085a7 */ /* 0x000ea4000800007f */
[----:B--2---:R-:W-:Y:S05]  /*188a0*/  @!P0 BRA `(.L_x_11110) ;  /* 0xfffffffc00f08947 */ /* 0x004fea000383ffff */
[----:B------:R-:W-:Y:S05]  /*188b0*/  BRA `(.L_x_11218) ;  /* 0xffffffb000787947 */ /* 0x000fea000383ffff */
.L_x_11114:
[----:B------:R-:W2:Y:S01]  /*188c0*/  LDL.LU R11, [R1+0x10] ;  /* 0x00001000010b7983 */ /* 0x000ea20000300800 */
[----:B------:R-:W-:Y:S02]  /*188d0*/  IMAD.MOV.U32 R0, RZ, RZ, R12 ;  /* 0x000000ffff007224 */ /* 0x000fe400078e000c */
[----:B------:R-:W-:Y:S02]  /*188e0*/  IMAD.MOV.U32 R13, RZ, RZ, R4 ;  /* 0x000000ffff0d7224 */ /* 0x000fe400078e0004 */
[----:B------:R-:W-:Y:S02]  /*188f0*/  IMAD.MOV.U32 R12, RZ, RZ, RZ ;  /* 0x000000ffff0c7224 */ /* 0x000fe400078e00ff */
[----:B------:R-:W-:Y:S02]  /*18900*/  IMAD.MOV.U32 R15, RZ, RZ, -0x1 ;  /* 0xffffffffff0f7424 */ /* 0x000fe400078e00ff */
[----:B------:R-:W-:Y:S02]  /*18910*/  IMAD.IADD R0, R21, 0x1, R0 ;  /* 0x0000000115007824 */ /* 0x000fe400078e0200 */
[----:B--2---:R-:W-:-:S02]  /*18920*/  IMAD R6, R11, R9, RZ ;  /* 0x000000090b067224 */ /* 0x004fc400078e02ff */
[----:B------:R-:W-:Y:S02]  /*18930*/  IMAD.MOV.U32 R11, RZ, RZ, 0x1c1f ;  /* 0x00001c1fff0b7424 */ /* 0x000fe400078e00ff */
[C---:B------:R-:W-:Y:S01]  /*18940*/  VIADD R9, R0.reuse, 0x20 ;  /* 0x0000002000097836 */ /* 0x040fe20000000000 */
[----:B------:R-:W-:-:S13]  /*18950*/  ISETP.GE.AND P4, PT, R0, R6, PT ;  /* 0x000000060000720c */ /* 0x000fda0003f86270 */
[----:B-----5:R-:W-:Y:S05]  /*18960*/  WARPSYNC.COLLECTIVE R15, `(.L_x_11219) ;  /* 0x000000000f087348 */ /* 0x020fea0003c00000 */
[----:B------:R0:W1:Y:S02]  /*18970*/  SHFL.IDX P6, R14, R13, R12, R11 ;  /* 0x0000000c0d0e7389 */ /* 0x00006400000c000b */
[----:B01---5:R-:W-:Y:S01]  /*18980*/  ENDCOLLECTIVE ;  /* 0x000000000000791b */ /* 0x023fe20003800000 */
.L_x_11219:
[----:B------:R-:W-:Y:S02]  /*18990*/  IMAD.MOV.U32 R13, RZ, RZ, R5 ;  /* 0x000000ffff0d7224 */ /* 0x000fe400078e0005 */
[----:B------:R-:W-:-:S07]  /*189a0*/  IMAD.MOV.U32 R2, RZ, RZ, R14 ;  /* 0x000000ffff027224 */ /* 0x000fce00078e000e */
[----:B------:R-:W-:Y:S05]  /*189b0*/  WARPSYNC.COLLECTIVE R15, `(.L_x_11220) ;  /* 0x000000000f087348 */ /* 0x000fea0003c00000 */
[----:B------:R0:W1:Y:S02]  /*189c0*/  SHFL.IDX P6, R14, R13, R12, R11 ;  /* 0x0000000c0d0e7389 */ /* 0x00006400000c000b */
[----:B01----:R-:W-:Y:S01]  /*189d0*/  ENDCOLLECTIVE ;  /* 0x000000000000791b */ /* 0x003fe20003800000 */
.L_x_11220:
[----:B------:R-:W-:Y:S02]  /*189e0*/  IMAD.MOV.U32 R13, RZ, RZ, R4 ;  /* 0x000000ffff0d7224 */ /* 0x000fe400078e0004 */
[----:B------:R-:W-:Y:S02]  /*189f0*/  IMAD.MOV.U32 R12, RZ, RZ, 0x1 ;  /* 0x00000001ff0c7424 */ /* 0x000fe400078e00ff */
[----:B------:R-:W-:-:S07]  /*18a00*/  IMAD.MOV.U32 R3, RZ, RZ, R14 ;  /* 0x000000ffff037224 */ /* 0x000fce00078e000e */
[----:B------:R-:W-:Y:S05]  /*18a10*/  WARPSYNC.COLLECTIVE R15, `(.L_x_11221) ;  /* 0x000000000f087348 */ /* 0x000fea0003c00000 */
[----:B------:R0:W1:Y:S02]  /*18a20*/  SHFL.IDX P6, R14, R13, R12, R11 ;  /* 0x0000000c0d0e7389 */ /* 0x00006400000c000b */
[----:B01----:R-:W-:Y:S01]  /*18a30*/  ENDCOLLECTIVE ;  /* 0x000000000000791b */ /* 0x003fe20003800000 */
.L_x_11221:
        /* <DEDUP_REMOVED lines=17> */
.L_x_11222:
[----:B------:R-:W-:Y:S02]  /*18b50*/  IMAD.MOV.U32 R13, RZ, RZ, R4 ;  /* 0x000000ffff0d7224 */ /* 0x000fe400078e0004 */
[----:B------:R-:W-:Y:S02]  /*18b60*/  IMAD.MOV.U32 R12, RZ, RZ, 0x2 ;  /* 0x00000002ff0c7424 */ /* 0x000fe400078e00ff */
[----:B------:R-:W-:-:S07]  /*18b70*/  IMAD.MOV.U32 R3, RZ, RZ, R14 ;  /* 0x000000ffff037224 */ /* 0x000fce00078e000e */
[----:B------:R-:W-:Y:S05]  /*18b80*/  WARPSYNC.COLLECTIVE R15, `(.L_x_11223) ;  /* 0x000000000f087348 */ /* 0x000fea0003c00000 */
[----:B------:R0:W1:Y:S02]  /*18b90*/  SHFL.IDX P6, R14, R13, R12, R11 ;  /* 0x0000000c0d0e7389 */ /* 0x00006400000c000b */
[----:B01----:R-:W-:Y:S01]  /*18ba0*/  ENDCOLLECTIVE ;  /* 0x000000000000791b */ /* 0x003fe20003800000 */
.L_x_11223:
        /* <DEDUP_REMOVED lines=18> */
.L_x_11224:
[----:B------:R-:W-:Y:S02]  /*18cd0*/  IMAD.MOV.U32 R13, RZ, RZ, R4 ;  /* 0x000000ffff0d7224 */ /* 0x000fe400078e0004 */
[----:B------:R-:W-:Y:S02]  /*18ce0*/  IMAD.MOV.U32 R12, RZ, RZ, 0x3 ;  /* 0x00000003ff0c7424 */ /* 0x000fe400078e00ff */
[----:B------:R-:W-:-:S07]  /*18cf0*/  IMAD.MOV.U32 R3, RZ, RZ, R14 ;  /* 0x000000ffff037224 */ /* 0x000fce00078e000e */
[----:B------:R-:W-:Y:S05]  /*18d00*/  WARPSYNC.COLLECTIVE R15, `(.L_x_11225) ;  /* 0x000000000f087348 */ /* 0x000fea0003c00000 */
[----:B------:R0:W1:Y:S02]  /*18d10*/  SHFL.IDX P6, R14, R13, R12, R11 ;  /* 0x0000000c0d0e7389 */ /* 0x00006400000c000b */
[----:B01----:R-:W-:Y:S01]  /*18d20*/  ENDCOLLECTIVE ;  /* 0x000000000000791b */ /* 0x003fe20003800000 */
.L_x_11225:
        /* <DEDUP_REMOVED lines=10> */
.L_x_11226:
[----:B------:R-:W-:Y:S01]  /*18dd0*/  @!PT LDS RZ, [RZ] ;  /* 0x00000000fffff984 */ /* 0x000fe20000000800 */
[----:B------:R-:W-:Y:S01]  /*18de0*/  @!PT LDS RZ, [RZ] ;  /* 0x00000000fffff984 */ /* 0x000fe20000000800 */
[----:B------:R-:W-:Y:S01]  /*18df0*/  @!PT LDS RZ, [RZ] ;  /* 0x00000000fffff984 */ /* 0x000fe20000000800 */
[----:B------:R-:W-:Y:S04]  /*18e00*/  @!P3 LDGSTS.E.BYPASS.LTC128B.128 [R10+0xd400], desc[UR50][R2.64], !P2 ;  /* 0x0d400000020abfae */ /* 0x000fe8000d101d72 */
[----:B------:R-:W-:Y:S04]  /*18e10*/  @!P3 LDGSTS.E.BYPASS.LTC128B.128 [R10+0x10400], desc[UR50][R2.64+0x40], !P1 ;  /* 0x10400040020abfae */ /* 0x000fe8000c901d72 */
[----:B------:R0:W-:Y:S01]  /*18e20*/  @!P3 LDGSTS.E.BYPASS.LTC128B.128 [R10+0x13400], desc[UR50][R2.64+0x80], !P0 ;  /* 0x13400080020abfae */ /* 0x0001e2000c101d72 */
[----:B------:R-:W-:Y:S02]  /*18e30*/  IMAD.MOV.U32 R13, RZ, RZ, R7 ;  /* 0x000000ffff0d7224 */ /* 0x000fe400078e0007 */
[----:B------:R-:W-:-:S02]  /*18e40*/  IMAD.MOV.U32 R12, RZ, RZ, RZ ;  /* 0x000000ffff0c7224 */ /* 0x000fc400078e00ff */
[----:B0-----:R-:W-:Y:S02]  /*18e50*/  VIADD R2, R0, 0x60 ;  /* 0x0000006000027836 */ /* 0x001fe40000000000 */
[----:B------:R-:W-:-:S07]  /*18e60*/  IMAD.MOV.U32 R3, RZ, RZ, R14 ;  /* 0x000000ffff037224 */ /* 0x000fce00078e000e */
[----:B------:R-:W-:Y:S05]  /*18e70*/  WARPSYNC.COLLECTIVE R15, `(.L_x_11227) ;  /* 0x000000000f087348 */ /* 0x000fea0003c00000 */
[----:B------:R0:W1:Y:S02]  /*18e80*/  SHFL.IDX P6, R14, R13, R12, R11 ;  /* 0x0000000c0d0e7389 */ /* 0x00006400000c000b */
[----:B01----:R-:W-:Y:S01]  /*18e90*/  ENDCOLLECTIVE ;  /* 0x000000000000791b */ /* 0x003fe20003800000 */
.L_x_11227:
[----:B------:R-:W-:-:S13]  /*18ea0*/  ISETP.GE.AND P3, PT, R2, R6, PT ;  /* 0x000000060200720c */ /* 0x000fda0003f66270 */
[----:B------:R-:W-:Y:S01]  /*18eb0*/  @!P3 LEA R3, P5, R20, R3, 0x1 ;  /* 0x000000031403b211 */ /* 0x000fe200078a08ff */
[----:B------:R-:W-:-:S04]  /*18ec0*/  IMAD.MOV.U32 R13, RZ, RZ, R8 ;  /* 0x000000ffff0d7224 */ /* 0x000fc800078e0008 */
[----:B------:R-:W-:Y:S02]  /*18ed0*/  @!P3 IMAD.X R9, RZ, RZ, R4, P5 ;  /* 0x000000ffff09b224 */ /* 0x000fe400028e0604 */
[----:B------:R-:W-:Y:S02]  /*18ee0*/  @!P3 IMAD.MOV.U32 R2, RZ, RZ, R3 ;  /* 0x000000ffff02b224 */ /* 0x000fe400078e0003 */
[----:B------:R-:W-:-:S05]  /*18ef0*/  @!P3 IMAD.MOV.U32 R3, RZ, RZ, R9 ;  /* 0x000000ffff03b224 */ /* 0x000fca00078e0009 */
        /* <DEDUP_REMOVED lines=10> */
.L_x_11228:
        /* <DEDUP_REMOVED lines=8> */
.L_x_11229:
        /* <DEDUP_REMOVED lines=15> */
.L_x_11230:
[----:B------:R-:W-:Y:S05]  /*19110*/  BRA `(.L_x_11231) ;  /* 0xffffffb800087947 */ /* 0x000fea000383ffff */
.L_x_11117:
[----:B0-----:R0:W1:Y:S02]  /*19120*/  SYNCS.PHASECHK.TRANS64.TRYWAIT P0, [R22+URZ+0x2d820], R3 ;  /* 0x02d82003160075a7 */ /* 0x001064000800017f */
[----:B-1----:R-:W-:Y:S05]  /*19130*/  @!P0 NANOSLEEP.SYNCS 0x989680 ;  /* 0x009896800000895d */ /* 0x002fea0003900000 */
[----:B------:R-:W1:Y:S02]  /*19140*/  @!P0 SYNCS.PHASECHK.TRANS64 P0, [R22+URZ+0x2d820], R3 ;  /* 0x02d82003160085a7 */ /* 0x000e64000800007f */
[----:B-1----:R-:W-:Y:S05]  /*19150*/  @!P0 BRA `(.L_x_11117) ;  /* 0xfffffffc00f08947 */ /* 0x002fea000383ffff */
[----:B------:R-:W-:Y:S05]  /*19160*/  BRA `(.L_x_11232) ;  /* 0xffffffb8007c7947 */ /* 0x000fea000383ffff */
.L_x_11126:
[----:B-1----:R1:W2:Y:S02]  /*19170*/  SYNCS.PHASECHK.TRANS64.TRYWAIT P0, [R3+URZ+0x2d840], R2 ;  /* 0x02d84002030075a7 */ /* 0x0022a4000800017f */
[----:B--2---:R-:W-:Y:S05]  /*19180*/  @!P0 NANOSLEEP.SYNCS 0x989680 ;  /* 0x009896800000895d */ /* 0x004fea0003900000 */
[----:B------:R-:W2:Y:S02]  /*19190*/  @!P0 SYNCS.PHASECHK.TRANS64 P0, [R3+URZ+0x2d840], R2 ;  /* 0x02d84002030085a7 */ /* 0x000ea4000800007f */
[----:B--2---:R-:W-:Y:S05]  /*191a0*/  @!P0 BRA `(.L_x_11126) ;  /* 0xfffffffc00f08947 */ /* 0x004fea000383ffff */
[----:B------:R-:W-:Y:S05]  /*191b0*/  BRA `(.L_x_11233) ;  /* 0xffffffbc00287947 */ /* 0x000fea000383ffff */
.L_x_11133:
[----:B0-----:R0:W1:Y:S02]  /*191c0*/  SYNCS.PHASECHK.TRANS64.TRYWAIT P0, [R3+URZ+0x60], R2 ;  /* 0x00006002030075a7 */ /* 0x001064000800017f */
[----:B-1----:R-:W-:Y:S05]  /*191d0*/  @!P0 NANOSLEEP.SYNCS 0x989680 ;  /* 0x009896800000895d */ /* 0x002fea0003900000 */
[----:B------:R-:W1:Y:S02]  /*191e0*/  @!P0 SYNCS.PHASECHK.TRANS64 P0, [R3+URZ+0x60], R2 ;  /* 0x00006002030085a7 */ /* 0x000e64000800007f */
[----:B-1----:R-:W-:Y:S05]  /*191f0*/  @!P0 BRA `(.L_x_11133) ;  /* 0xfffffffc00f08947 */ /* 0x002fea000383ffff */
[----:B------:R-:W-:Y:S05]  /*19200*/  BRA `(.L_x_11234) ;  /* 0xffffffc000347947 */ /* 0x000fea000383ffff */
.L_x_11143:
[----:B-1----:R1:W2:Y:S02]  /*19210*/  SYNCS.PHASECHK.TRANS64.TRYWAIT P0, [R3+URZ+0x2d840], R2 ;  /* 0x02d84002030075a7 */ /* 0x0022a4000800017f */
[----:B--2---:R-:W-:Y:S05]  /*19220*/  @!P0 NANOSLEEP.SYNCS 0x989680 ;  /* 0x009896800000895d */ /* 0x004fea0003900000 */
[----:B------:R-:W2:Y:S02]  /*19230*/  @!P0 SYNCS.PHASECHK.TRANS64 P0, [R3+URZ+0x2d840], R2 ;  /* 0x02d84002030085a7 */ /* 0x000ea4000800007f */
[----:B--2---:R-:W-:Y:S05]  /*19240*/  @!P0 BRA `(.L_x_11143) ;  /* 0xfffffffc00f08947 */ /* 0x004fea000383ffff */
[----:B------:R-:W-:Y:S05]  /*19250*/  BRA `(.L_x_11235) ;  /* 0xffffffc400f07947 */ /* 0x000fea000383ffff */
.L_x_11150:
[----:B0-----:R0:W1:Y:S02]  /*19260*/  SYNCS.PHASECHK.TRANS64.TRYWAIT P0, [R12+URZ+0x60], R26 ;  /* 0x0000601a0c0075a7 */ /* 0x001064000800017f */
[----:B-1----:R-:W-:Y:S05]  /*19270*/  @!P0 NANOSLEEP.SYNCS 0x989680 ;  /* 0x009896800000895d */ /* 0x002fea0003900000 */
[----:B------:R-:W1:Y:S02]  /*19280*/  @!P0 SYNCS.PHASECHK.TRANS64 P0, [R12+URZ+0x60], R26 ;  /* 0x0000601a0c0085a7 */ /* 0x000e64000800007f */
[----:B-1----:R-:W-:Y:S05]  /*19290*/  @!P0 BRA `(.L_x_11150) ;  /* 0xfffffffc00f08947 */ /* 0x002fea000383ffff */
[----:B------:R-:W-:Y:S05]  /*192a0*/  BRA `(.L_x_11236) ;  /* 0xffffffc800fc7947 */ /* 0x000fea000383ffff */
.L_x_11160:
[----:B-1----:R1:W2:Y:S02]  /*192b0*/  SYNCS.PHASECHK.TRANS64.TRYWAIT P0, [R2+URZ+0x2d840], R3 ;  /* 0x02d84003020075a7 */ /* 0x0022a4000800017f */
[----:B--2---:R-:W-:Y:S05]  /*192c0*/  @!P0 NANOSLEEP.SYNCS 0x989680 ;  /* 0x009896800000895d */ /* 0x004fea0003900000 */
[----:B------:R-:W2:Y:S02]  /*192d0*/  @!P0 SYNCS.PHASECHK.TRANS64 P0, [R2+URZ+0x2d840], R3 ;  /* 0x02d84003020085a7 */ /* 0x000ea4000800007f */
[----:B--2---:R-:W-:Y:S05]  /*192e0*/  @!P0 BRA `(.L_x_11160) ;  /* 0xfffffffc00f08947 */ /* 0x004fea000383ffff */
[----:B------:R-:W-:Y:S05]  /*192f0*/  BRA `(.L_x_11237) ;  /* 0xffffffd000847947 */ /* 0x000fea000383ffff */
.L_x_11167:
[----:B0-----:R0:W1:Y:S02]  /*19300*/  SYNCS.PHASECHK.TRANS64.TRYWAIT P0, [R7+URZ+0x60], R2 ;  /* 0x00006002070075a7 */ /* 0x001064000800017f */
[----:B-1----:R-:W-:Y:S05]  /*19310*/  @!P0 NANOSLEEP.SYNCS 0x989680 ;  /* 0x009896800000895d */ /* 0x002fea0003900000 */
[----:B------:R-:W1:Y:S02]  /*19320*/  @!P0 SYNCS.PHASECHK.TRANS64 P0, [R7+URZ+0x60], R2 ;  /* 0x00006002070085a7 */ /* 0x000e64000800007f */
[----:B-1----:R-:W-:Y:S05]  /*19330*/  @!P0 BRA `(.L_x_11167) ;  /* 0xfffffffc00f08947 */ /* 0x002fea000383ffff */
[----:B------:R-:W-:Y:S05]  /*19340*/  BRA `(.L_x_11238) ;  /* 0xffffffd400947947 */ /* 0x000fea000383ffff */
.L_x_11179:
[----:B0-----:R0:W1:Y:S02]  /*19350*/  SYNCS.PHASECHK.TRANS64.TRYWAIT P0, [R3+URZ+0x2d860], R0 ;  /* 0x02d86000030075a7 */ /* 0x001064000800017f */
[----:B-1----:R-:W-:Y:S05]  /*19360*/  @!P0 NANOSLEEP.SYNCS 0x989680 ;  /* 0x009896800000895d */ /* 0x002fea0003900000 */
[----:B------:R-:W1:Y:S02]  /*19370*/  @!P0 SYNCS.PHASECHK.TRANS64 P0, [R3+URZ+0x2d860], R0 ;  /* 0x02d86000030085a7 */ /* 0x000e64000800007f */
[----:B-1----:R-:W-:Y:S05]  /*19380*/  @!P0 BRA `(.L_x_11179) ;  /* 0xfffffffc00f08947 */ /* 0x002fea000383ffff */
[----:B------:R-:W-:Y:S05]  /*19390*/  BRA `(.L_x_11239) ;  /* 0xffffffdc00087947 */ /* 0x000fea000383ffff */
.L_x_11187:
        /* <DEDUP_REMOVED lines=8> */
.L_x_11241:
[----:B------:R-:W-:Y:S05]  /*19420*/  BSYNC B0 ;  /* 0x0000000000007941 */ /* 0x000fea0003800000 */
.L_x_11240:
        /* <DEDUP_REMOVED lines=9> */
.L_x_11242:
[----:B------:R-:W-:Y:S02]  /*194c0*/  ULDC UR4, c[0x0][0xc3c] ;  /* 0x00030f0000047ab9 */ /* 0x000fe40000000800 */
[----:B------:R-:W-:-:S13]  /*194d0*/  ISETP.GE.OR P1, PT, R7, UR4, !P0 ;  /* 0x0000000407007c0c */ /* 0x000fda000c726670 */
[----:B------:R-:W0:Y:S01]  /*194e0*/  @!P1 LDC.64 R2, c[0x0][0xc80] ;  /* 0x00032000ff029b82 */ /* 0x000e220000000a00 */
[----:B------:R-:W-:Y:S02]  /*194f0*/  IMAD.MOV.U32 R17, RZ, RZ, RZ ;  /* 0x000000ffff117224 */ /* 0x000fe400078e00ff */
[----:B------:R-:W-:Y:S02]  /*19500*/  IMAD.MOV.U32 R11, RZ, RZ, RZ ;  /* 0x000000ffff0b7224 */ /* 0x000fe400078e00ff */
[----:B------:R-:W-:Y:S02]  /*19510*/  IMAD.MOV.U32 R5, RZ, RZ, R14 ;  /* 0x000000ffff057224 */ /* 0x000fe400078e000e */
[----:B0-----:R-:W-:-:S06]  /*19520*/  @!P1 IMAD.WIDE R2, R7, 0x4, R2 ;  /* 0x0000000407029825 */ /* 0x001fcc00078e0202 */
[----:B------:R-:W2:Y:S01]  /*19530*/  @!P1 LDG.E R2, desc[UR50][R2.64] ;  /* 0x0000003202029981 */ /* 0x000ea2000c1e1900 */
[C---:B------:R-:W-:Y:S02]  /*19540*/  ISETP.GE.U32.AND P2, PT, R8.reuse, 0x2, PT ;  /* 0x000000020800780c */ /* 0x040fe40003f46070 */
[C---:B------:R-:W-:Y:S02]  /*19550*/  ISETP.GE.U32.AND P3, PT, R8.reuse, 0x4, PT ;  /* 0x000000040800780c */ /* 0x040fe40003f66070 */
[C---:B------:R-:W-:Y:S02]  /*19560*/  ISETP.GE.U32.AND P4, PT, R8.reuse, 0x8, PT ;  /* 0x000000080800780c */ /* 0x040fe40003f86070 */
[C---:B------:R-:W-:Y:S01]  /*19570*/  ISETP.GE.U32.AND P5, PT, R8.reuse, 0x10, PT ;  /* 0x000000100800780c */ /* 0x040fe20003fa6070 */
[----:B--2---:R-:W-:Y:S01]  /*19580*/  @!P1 IMAD.MOV.U32 R17, RZ, RZ, R2 ;  /* 0x000000ffff119224 */ /* 0x004fe200078e0002 */
[----:B------:R-:W-:-:S03]  /*19590*/  ISETP.NE.AND P1, PT, R8, RZ, PT ;  /* 0x000000ff0800720c */ /* 0x000fc60003f25270 */
[----:B------:R-:W-:-:S10]  /*195a0*/  IMAD.MOV.U32 R13, RZ, RZ, R17 ;  /* 0x000000ffff0d7224 */ /* 0x000fd400078e0011 */
[----:B------:R-:W-:Y:S05]  /*195b0*/  WARPSYNC.COLLECTIVE R15, `(.L_x_11243) ;  /* 0x000000000f087348 */ /* 0x000fea0003c00000 */
[----:B------:R0:W1:Y:S02]  /*195c0*/  SHFL.UP P6, R14, R13, R12, R11 ;  /* 0x0400000c0d0e7389 */ /* 0x00006400000c000b */
[----:B01----:R-:W-:Y:S01]  /*195d0*/  ENDCOLLECTIVE ;  /* 0x000000000000791b */ /* 0x003fe20003800000 */
.L_x_11243:
[----:B------:R-:W-:Y:S01]  /*195e0*/  IMAD.MOV.U32 R12, RZ, RZ, 0x2 ;  /* 0x00000002ff0c7424 */ /* 0x000fe200078e00ff */
[----:B------:R-:W-:-:S05]  /*195f0*/  SEL R4, R14, RZ, P1 ;  /* 0x000000ff0e047207 */ /* 0x000fca0000800000 */
[----:B------:R-:W-:-:S04]  /*19600*/  IMAD.IADD R4, R17, 0x1, R4 ;  /* 0x0000000111047824 */ /* 0x000fc800078e0204 */
[----:B------:R-:W-:-:S07]  /*19610*/  IMAD.MOV.U32 R13, RZ, RZ, R4 ;  /* 0x000000ffff0d7224 */ /* 0x000fce00078e0004 */
[----:B------:R-:W-:Y:S05]  /*19620*/  WARPSYNC.COLLECTIVE R15, `(.L_x_11244) ;  /* 0x000000000f087348 */ /* 0x000fea0003c00000 */
[----:B------:R0:W1:Y:S02]  /*19630*/  SHFL.UP P6, R14, R13, R12, R11 ;  /* 0x0400000c0d0e7389 */ /* 0x00006400000c000b */
[----:B01----:R-:W-:Y:S01]  /*19640*/  ENDCOLLECTIVE ;  /* 0x000000000000791b */ /* 0x003fe20003800000 */
.L_x_11244:
[----:B------:R-:W-:Y:S01]  /*19650*/  IMAD.MOV.U32 R12, RZ, RZ, 0x4 ;  /* 0x00000004ff0c7424 */ /* 0x000fe200078e00ff */
[----:B------:R-:W-:-:S05]  /*19660*/  SEL R3, R14, RZ, P2 ;  /* 0x000000ff0e037207 */ /* 0x000fca0001000000 */
[----:B------:R-:W-:-:S04]  /*19670*/  IMAD.IADD R6, R4, 0x1, R3 ;  /* 0x0000000104067824 */ /* 0x000fc800078e0203 */
[----:B------:R-:W-:-:S07]  /*19680*/  IMAD.MOV.U32 R13, RZ, RZ, R6 ;  /* 0x000000ffff0d7224 */ /* 0x000fce00078e0006 */
[----:B------:R-:W-:Y:S05]  /*19690*/  WARPSYNC.COLLECTIVE R15, `(.L_x_11245) ;  /* 0x000000000f087348 */ /* 0x000fea0003c00000 */
[----:B------:R0:W1:Y:S02]  /*196a0*/  SHFL.UP P6, R14, R13, R12, R11 ;  /* 0x0400000c0d0e7389 */ /* 0x00006400000c000b */
[----:B01----:R-:W-:Y:S01]  /*196b0*/  ENDCOLLECTIVE ;  /* 0x000000000000791b */ /* 0x003fe20003800000 */
.L_x_11245:
[----:B------:R-:W-:Y:S01]  /*196c0*/  IMAD.MOV.U32 R12, RZ, RZ, 0x8 ;  /* 0x00000008ff0c7424 */ /* 0x000fe200078e00ff */
[----:B------:R-:W-:-:S05]  /*196d0*/  SEL R3, R14, RZ, P3 ;  /* 0x000000ff0e037207 */ /* 0x000fca0001800000 */
[----:B------:R-:W-:-:S04]  /*196e0*/  IMAD.IADD R2, R6, 0x1, R3 ;  /* 0x0000000106027824 */ /* 0x000fc800078e0203 */
[----:B------:R-:W-:-:S07]  /*196f0*/  IMAD.MOV.U32 R13, RZ, RZ, R2 ;  /* 0x000000ffff0d7224 */ /* 0x000fce00078e0002 */
[----:B------:R-:W-:Y:S05]  /*19700*/  WARPSYNC.COLLECTIVE R15, `(.L_x_11246) ;  /* 0x000000000f087348 */ /* 0x000fea0003c00000 */
[----:B------:R0:W1:Y:S02]  /*19710*/  SHFL.UP P6, R14, R13, R12, R11 ;  /* 0x0400000c0d0e7389 */ /* 0x00006400000c000b */
[----:B01----:R-:W-:Y:S01]  /*19720*/  ENDCOLLECTIVE ;  /* 0x000000000000791b */ /* 0x003fe20003800000 */
.L_x_11246:
[----:B------:R-:W-:Y:S01]  /*19730*/  IMAD.MOV.U32 R12, RZ, RZ, 0x10 ;  /* 0x00000010ff0c7424 */ /* 0x000fe200078e00ff */
[----:B------:R-:W-:-:S05]  /*19740*/  SEL R3, R14, RZ, P4 ;  /* 0x000000ff0e037207 */ /* 0x000fca0002000000 */
[----:B------:R-:W-:-:S04]  /*19750*/  IMAD.IADD R3, R2, 0x1, R3 ;  /* 0x0000000102037824 */ /* 0x000fc800078e0203 */
[----:B------:R-:W-:-:S07]  /*19760*/  IMAD.MOV.U32 R13, RZ, RZ, R3 ;  /* 0x000000ffff0d7224 */ /* 0x000fce00078e0003 */
[----:B------:R-:W-:Y:S05]  /*19770*/  WARPSYNC.COLLECTIVE R15, `(.L_x_11247) ;  /* 0x000000000f087348 */ /* 0x000fea0003c00000 */
[----:B------:R0:W1:Y:S02]  /*19780*/  SHFL.UP P6, R14, R13, R12, R11 ;  /* 0x0400000c0d0e7389 */ /* 0x00006400000c000b */
[----:B01----:R-:W-:Y:S01]  /*19790*/  ENDCOLLECTIVE ;  /* 0x000000000000791b */ /* 0x003fe20003800000 */
.L_x_11247:
        /* <DEDUP_REMOVED lines=8> */
.L_x_11248:
[----:B------:R-:W-:Y:S05]  /*19820*/  BRA `(.L_x_11249) ;  /* 0xffffffdc00b47947 */ /* 0x000fea000383ffff */
.L_x_11192:
        /* <DEDUP_REMOVED lines=8> */
.L_x_11251:
[----:B------:R-:W-:Y:S05]  /*198b0*/  BSYNC B0 ;  /* 0x0000000000007941 */ /* 0x000fea0003800000 */
.L_x_11250:
        /* <DEDUP_REMOVED lines=8> */
.L_x_11252:
[----:B------:R-:W-:Y:S01]  /*19940*/  IMAD.MOV.U32 R12, RZ, RZ, 0x4 ;  /* 0x00000004ff0c7424 */ /* 0x000fe200078e00ff */
[----:B------:R-:W-:-:S05]  /*19950*/  SEL R2, R14, RZ, P2 ;  /* 0x000000ff0e027207 */ /* 0x000fca0001000000 */
[----:B------:R-:W-:-:S04]  /*19960*/  IMAD.IADD R2, R13, 0x1, R2 ;  /* 0x000000010d027824 */ /* 0x000fc800078e0202 */
[----:B------:R-:W-:-:S07]  /*19970*/  IMAD.MOV.U32 R13, RZ, RZ, R2 ;  /* 0x000000ffff0d7224 */ /* 0x000fce00078e0002 */
[----:B------:R-:W-:Y:S05]  /*19980*/  WARPSYNC.COLLECTIVE R15, `(.L_x_11253) ;  /* 0x000000000f087348 */ /* 0x000fea0003c00000 */
[----:B------:R0:W1:Y:S02]  /*19990*/  SHFL.UP P6, R14, R13, R12, R11 ;  /* 0x0400000c0d0e7389 */ /* 0x00006400000c000b */
[----:B01----:R-:W-:Y:S01]  /*199a0*/  ENDCOLLECTIVE ;  /* 0x000000000000791b */ /* 0x003fe20003800000 */
.L_x_11253:
[----:B------:R-:W-:Y:S01]  /*199b0*/  IMAD.MOV.U32 R12, RZ, RZ, 0x8 ;  /* 0x00000008ff0c7424 */ /* 0x000fe200078e00ff */
[----:B------:R-:W-:-:S05]  /*199c0*/  SEL R3, R14, RZ, P3 ;  /* 0x000000ff0e037207 */ /* 0x000fca0001800000 */
[----:B------:R-:W-:-:S04]  /*199d0*/  IMAD.IADD R3, R2, 0x1, R3 ;  /* 0x0000000102037824 */ /* 0x000fc800078e0203 */
[----:B------:R-:W-:-:S07]  /*199e0*/  IMAD.MOV.U32 R13, RZ, RZ, R3 ;  /* 0x000000ffff0d7224 */ /* 0x000fce00078e0003 */
[----:B------:R-:W-:Y:S05]  /*199f0*/  WARPSYNC.COLLECTIVE R15, `(.L_x_11254) ;  /* 0x000000000f087348 */ /* 0x000fea0003c00000 */
[----:B------:R0:W1:Y:S02]  /*19a00*/  SHFL.UP P6, R14, R13, R12, R11 ;  /* 0x0400000c0d0e7389 */ /* 0x00006400000c000b */
[----:B01----:R-:W-:Y:S01]  /*19a10*/  ENDCOLLECTIVE ;  /* 0x000000000000791b */ /* 0x003fe20003800000 */
.L_x_11254:
[----:B------:R-:W-:Y:S01]  /*19a20*/  IMAD.MOV.U32 R12, RZ, RZ, 0x10 ;  /* 0x00000010ff0c7424 */ /* 0x000fe200078e00ff */
[----:B------:R-:W-:-:S05]  /*19a30*/  SEL R4, R14, RZ, P4 ;  /* 0x000000ff0e047207 */ /* 0x000fca0002000000 */
[----:B------:R-:W-:-:S04]  /*19a40*/  IMAD.IADD R4, R3, 0x1, R4 ;  /* 0x0000000103047824 */ /* 0x000fc800078e0204 */
[----:B------:R-:W-:-:S07]  /*19a50*/  IMAD.MOV.U32 R13, RZ, RZ, R4 ;  /* 0x000000ffff0d7224 */ /* 0x000fce00078e0004 */
[----:B------:R-:W-:Y:S05]  /*19a60*/  WARPSYNC.COLLECTIVE R15, `(.L_x_11255) ;  /* 0x000000000f087348 */ /* 0x000fea0003c00000 */
[----:B------:R0:W1:Y:S02]  /*19a70*/  SHFL.UP P6, R14, R13, R12, R11 ;  /* 0x0400000c0d0e7389 */ /* 0x00006400000c000b */
[----:B01----:R-:W-:Y:S01]  /*19a80*/  ENDCOLLECTIVE ;  /* 0x000000000000791b */ /* 0x003fe20003800000 */
.L_x_11255:
        /* <DEDUP_REMOVED lines=8> */
.L_x_11256:
[----:B------:R-:W-:Y:S05]  /*19b10*/  BRA `(.L_x_11257) ;  /* 0xffffffdc00947947 */ /* 0x000fea000383ffff */
.L_x_11194:
[----:B------:R-:W-:Y:S01]  /*19b20*/  BSSY B0, `(.L_x_11258) ;  /* 0x0000006000007945 */ /* 0x000fe20003800000 */
[----:B------:R-:W-:Y:S01]  /*19b30*/  PLOP3.LUT P6, PT, P6, PT, PT, 0x8, 0x0 ;  /* 0x000000000000781c */ /* 0x000fe200037ce170 */
[----:B------:R-:W-:-:S12]  /*19b40*/  IMAD.MOV.U32 R15, RZ, RZ, -0x1 ;  /* 0xffffffffff0f7424 */ /* 0x000fd800078e00ff */
[----:B012---:R-:W-:Y:S05]  /*19b50*/  WARPSYNC.COLLECTIVE R15, `(.L_x_11259) ;  /* 0x000000000f087348 */ /* 0x007fea0003c00000 */
[----:B------:R-:W-:Y:S01]  /*19b60*/  VOTE.ANY R14, PT, P6 ;  /* 0x00000000000e7806 */ /* 0x000fe200030e0100 */
[----:B012---:R-:W-:Y:S06]  /*19b70*/  ENDCOLLECTIVE ;  /* 0x000000000000791b */ /* 0x007fec0003800000 */
.L_x_11259:
[----:B------:R-:W-:Y:S05]  /*19b80*/  BSYNC B0 ;  /* 0x0000000000007941 */ /* 0x000fea0003800000 */
.L_x_11258:
        /* <DEDUP_REMOVED lines=9> */
.L_x_11260:
[----:B------:R-:W-:Y:S01]  /*19c20*/  IMAD.MOV.U32 R17, RZ, RZ, R14 ;  /* 0x000000ffff117224 */ /* 0x000fe200078e000e */
[----:B------:R-:W-:Y:S06]  /*19c30*/  BRA `(.L_x_11261) ;  /* 0xffffffdc00847947 */ /* 0x000fec000383ffff */
.L_x_11196:
[----:B------:R-:W-:Y:S01]  /*19c40*/  BSSY B0, `(.L_x_11262) ;  /* 0x0000007000007945 */ /* 0x000fe20003800000 */
[----:B------:R-:W-:Y:S02]  /*19c50*/  IMAD.MOV.U32 R13, RZ, RZ, R3 ;  /* 0x000000ffff0d7224 */ /* 0x000fe400078e0003 */
[----:B------:R-:W-:Y:S02]  /*19c60*/  IMAD.MOV.U32 R11, RZ, RZ, 0x1f ;  /* 0x0000001fff0b7424 */ /* 0x000fe400078e00ff */
[----:B------:R-:W-:-:S07]  /*19c70*/  IMAD.MOV.U32 R15, RZ, RZ, -0x1 ;  /* 0xffffffffff0f7424 */ /* 0x000fce00078e00ff */
[----:B01234-:R-:W-:Y:S05]  /*19c80*/  WARPSYNC.COLLECTIVE R15, `(.L_x_11263) ;  /* 0x000000000f087348 */ /* 0x01ffea0003c00000 */
[----:B------:R0:W0:Y:S02]  /*19c90*/  SHFL.IDX P6, R14, R13, R12, R11 ;  /* 0x0000000c0d0e7389 */ /* 0x00002400000c000b */
[----:B01234-:R-:W-:Y:S01]  /*19ca0*/  ENDCOLLECTIVE ;  /* 0x000000000000791b */ /* 0x01ffe20003800000 */
.L_x_11263:
[----:B------:R-:W-:Y:S05]  /*19cb0*/  BSYNC B0 ;  /* 0x0000000000007941 */ /* 0x000fea0003800000 */
.L_x_11262:
[----:B------:R-:W-:Y:S05]  /*19cc0*/  BRA `(.L_x_11195) ;  /* 0xffffffdc007c7947 */ /* 0x000fea000383ffff */
.L_x_11200:
[----:B0-----:R0:W1:Y:S02]  /*19cd0*/  SYNCS.PHASECHK.TRANS64.TRYWAIT P0, [R9+URZ+0x2d820], R0 ;  /* 0x02d82000090075a7 */ /* 0x001064000800017f */
[----:B-1----:R-:W-:Y:S05]  /*19ce0*/  @!P0 NANOSLEEP.SYNCS 0x989680 ;  /* 0x009896800000895d */ /* 0x002fea0003900000 */
[----:B------:R-:W1:Y:S02]  /*19cf0*/  @!P0 SYNCS.PHASECHK.TRANS64 P0, [R9+URZ+0x2d820], R0 ;  /* 0x02d82000090085a7 */ /* 0x000e64000800007f */
[----:B-1----:R-:W-:Y:S05]  /*19d00*/  @!P0 BRA `(.L_x_11200) ;  /* 0xfffffffc00f08947 */ /* 0x002fea000383ffff */
[----:B------:R-:W-:Y:S05]  /*19d10*/  BRA `(.L_x_11264) ;  /* 0xffffffe000f47947 */ /* 0x000fea000383ffff */
.L_x_11201:
        /* <DEDUP_REMOVED lines=8> */
[----:B0-2-4-:R-:W-:Y:S05]  /*19da0*/  WARPSYNC.COLLECTIVE R15, `(.L_x_11266) ;  /* 0x000000000f087348 */ /* 0x015fea0003c00000 */
[----:B------:R1:W3:Y:S02]  /*19db0*/  SHFL.IDX P6, R14, R13, R12, R11 ;  /* 0x0000000c0d0e7389 */ /* 0x0002e400000c000b */
[----:B01234-:R-:W-:Y:S01]  /*19dc0*/  ENDCOLLECTIVE ;  /* 0x000000000000791b */ /* 0x01ffe20003800000 */
.L_x_11266:
[----:B------:R-:W-:Y:S05]  /*19dd0*/  BSYNC B0 ;  /* 0x0000000000007941 */ /* 0x000fea0003800000 */
.L_x_11265:
[----:B------:R-:W-:Y:S05]  /*19de0*/  BRA `(.L_x_11267) ;  /* 0xffffffe000dc7947 */ /* 0x000fea000383ffff */
.L_x_11204:
[----:B------:R-:W-:Y:S01]  /*19df0*/  BSSY B1, `(.L_x_11268) ;  /* 0x0000006000017945 */ /* 0x000fe20003800000 */
[----:B------:R-:W-:-:S07]  /*19e00*/  IMAD.MOV.U32 R15, RZ, RZ, -0x1 ;  /* 0xffffffffff0f7424 */ /* 0x000fce00078e00ff */
[----:B0-2-4-:R-:W-:Y:S05]  /*19e10*/  WARPSYNC.COLLECTIVE R15, `(.L_x_11269) ;  /* 0x000000000f0c7348 */ /* 0x015fea0003c00000 */
[----:B------:R-:W-:Y:S02]  /*19e20*/  ELECT P6, UR62, PT ;  /* 0x00000000003e782f */ /* 0x000fe400038c0000 */
[----:B------:R-:W-:Y:S01]  /*19e30*/  MOV R14, UR62 ;  /* 0x0000003e000e7c02 */ /* 0x000fe20008000f00 */
[----:B0-2-4-:R-:W-:Y:S10]  /*19e40*/  ENDCOLLECTIVE ;  /* 0x000000000000791b */ /* 0x015ff40003800000 */
.L_x_11269:
[----:B------:R-:W-:Y:S05]  /*19e50*/  BSYNC B1 ;  /* 0x0000000000017941 */ /* 0x000fea0003800000 */
.L_x_11268:
[----:B------:R-:W-:Y:S05]  /*19e60*/  BRA `(.L_x_11270) ;  /* 0xffffffe000d47947 */ /* 0x000fea000383ffff */
.L_x_11206:
[----:B0-----:R0:W1:Y:S02]  /*19e70*/  SYNCS.PHASECHK.TRANS64.TRYWAIT P0, [R5+URZ], R4 ;  /* 0x00000004050075a7 */ /* 0x001064000800017f */
[----:B-1----:R-:W-:Y:S05]  /*19e80*/  @!P0 NANOSLEEP.SYNCS 0x989680 ;  /* 0x009896800000895d */ /* 0x002fea0003900000 */
[----:B------:R-:W1:Y:S02]  /*19e90*/  @!P0 SYNCS.PHASECHK.TRANS64 P0, [R5+URZ], R4 ;  /* 0x00000004050085a7 */ /* 0x000e64000800007f */
[----:B-1----:R-:W-:Y:S05]  /*19ea0*/  @!P0 BRA `(.L_x_11206) ;  /* 0xfffffffc00f08947 */ /* 0x002fea000383ffff */
[----:B------:R-:W-:Y:S05]  /*19eb0*/  BRA `(.L_x_11271) ;  /* 0xffffffe400087947 */ /* 0x000fea000383ffff */
.L_x_11207:
[----:B-1----:R1:W3:Y:S02]  /*19ec0*/  SYNCS.PHASECHK.TRANS64.TRYWAIT P0, [R3+URZ], R2 ;  /* 0x00000002030075a7 */ /* 0x0022e4000800017f */
[----:B---3--:R-:W-:Y:S05]  /*19ed0*/  @!P0 NANOSLEEP.SYNCS 0x989680 ;  /* 0x009896800000895d */ /* 0x008fea0003900000 */
[----:B------:R-:W3:Y:S02]  /*19ee0*/  @!P0 SYNCS.PHASECHK.TRANS64 P0, [R3+URZ], R2 ;  /* 0x00000002030085a7 */ /* 0x000ee4000800007f */
[----:B---3--:R-:W-:Y:S05]  /*19ef0*/  @!P0 BRA `(.L_x_11207) ;  /* 0xfffffffc00f08947 */ /* 0x008fea000383ffff */
[----:B------:R-:W-:Y:S05]  /*19f00*/  BRA `(.L_x_11272) ;  /* 0xffffffe000fc7947 */ /* 0x000fea000383ffff */
.L_x_11209:
[----:B---3--:R3:W0:Y:S02]  /*19f10*/  SYNCS.PHASECHK.TRANS64.TRYWAIT P0, [R23+URZ], R4 ;  /* 0x00000004170075a7 */ /* 0x008624000800017f */
[----:B0-----:R-:W-:Y:S05]  /*19f20*/  @!P0 NANOSLEEP.SYNCS 0x989680 ;  /* 0x009896800000895d */ /* 0x001fea0003900000 */
[----:B------:R-:W0:Y:S02]  /*19f30*/  @!P0 SYNCS.PHASECHK.TRANS64 P0, [R23+URZ], R4 ;  /* 0x00000004170085a7 */ /* 0x000e24000800007f */
[----:B0-----:R-:W-:Y:S05]  /*19f40*/  @!P0 BRA `(.L_x_11209) ;  /* 0xfffffffc00f08947 */ /* 0x001fea000383ffff */
[----:B------:R-:W-:Y:S05]  /*19f50*/  BRA `(.L_x_11273) ;  /* 0xffffffe400007947 */ /* 0x000fea000383ffff */
.L_x_11274:
        /* <DEDUP_REMOVED lines=10> */
.L_x_15323:


//--------------------- .text._ZN7cutlass13device_kernelIN5flash11enable_sm90INS1_16FlashAttnFwdSm90INS1_25CollectiveMainloopFwdSm90ILi2EN4cute5tupleIJNS5_1CILi1EEES8_S8_EEENS6_IJNS7_ILi192EEENS7_ILi128EEENS7_ILi96EEEEEELi96ENS_10bfloat16_tEfNS_4arch4Sm90ELb0ELb1ELb1ELb1ELb0ELb1ELb0ELb0ELb1ELb1ELb0ELb0EEENS1_21CollectiveEpilogueFwdINS6_IJSA_SC_SB_EEES9_SE_SG_Li384ELb1ELb1ELb0ELb0EEENS1_36VarlenDynamicPersistentTileSchedulerILi192ELi128ELi384ELi128ELb0ELb1ELb1ELb1ELb0ELb1EEEEEEEEEvNT_6ParamsE --------------------------
	.section	.text._ZN7cutlass13device_kernelIN5flash11enable_sm90INS1_16FlashAttnFwdSm90INS1_25CollectiveMainloopFwdSm90ILi2EN4cute5tupleIJNS5_1CILi1EEES8_S8_EEENS6_IJNS7_ILi192EEENS7_ILi128EEENS7_ILi96EEEEEELi96ENS_10bfloat16_tEfNS_4arch4Sm90ELb0ELb1ELb1ELb1ELb0ELb1ELb0ELb0ELb1ELb1ELb0ELb0EEENS1_21CollectiveEpilogueFwdINS6_IJSA_SC_SB_EEES9_SE_SG_Li384ELb1ELb1ELb0ELb0EEENS1_36VarlenDynamicPersistentTileSchedulerILi192ELi128ELi384ELi128ELb0ELb1ELb1ELb1ELb0ELb1EEEEEEEEEvNT_6ParamsE,"ax",@progbits
	.align	128
.text._ZN7cutlass13device_kernelIN5flash11enable_sm90INS1_16FlashAttnFwdSm90INS1_25CollectiveMainloopFwdSm90ILi2EN4cute5tupleIJNS5_1CILi1EEES8_S8_EEENS6_IJNS7_ILi192EEENS7_ILi128EEENS7_ILi96EEEEEELi96ENS_10bfloat16_tEfNS_4arch4Sm90ELb0ELb1ELb1ELb1ELb0ELb1ELb0ELb0ELb1ELb1ELb0ELb0EEENS1_21CollectiveEpilogueFwdINS6_IJSA_SC_SB_EEES9_SE_SG_Li384ELb1ELb1ELb0ELb0EEENS1_36VarlenDynamicPersistentTileSchedulerILi192ELi128ELi384ELi128ELb0ELb1ELb1ELb1ELb0ELb1EEEEEEEEEvNT_6ParamsE:
        .type           _ZN7cutlass13device_kernelIN5flash11enable_sm90INS1_16FlashAttnFwdSm90INS1_25CollectiveMainloopFwdSm90ILi2EN4cute5tupleIJNS5_1CILi1EEES8_S8_EEENS6_IJNS7_ILi192EEENS7_ILi128EEENS7_ILi96EEEEEELi96ENS_10bfloat16_tEfNS_4arch4Sm90ELb0ELb1ELb1ELb1ELb0ELb1ELb0ELb0ELb1ELb1ELb0ELb0EEENS1_21CollectiveEpilogueFwdINS6_IJSA_SC_SB_EEES9_SE_SG_Li384ELb1ELb1ELb0ELb0EEENS1_36VarlenDynamicPersistentTileSchedulerILi192ELi128ELi384ELi128ELb0ELb1ELb1ELb1ELb0ELb1EEEEEEEEEvNT_6ParamsE,@function
        .size           _ZN7cutlass13device_kernelIN5flash11enable_sm90INS1_16FlashAttnFwdSm90INS1_25CollectiveMainloopFwdSm90ILi2EN4cute5tupleIJNS5_1CILi1EEES8_S8_EEENS6_IJNS7_ILi192EEENS7_ILi128EEENS7_ILi96EEEEEELi96ENS_10bfloat16_tEfNS_4arch4Sm90ELb0ELb1ELb1ELb1ELb0ELb1ELb0ELb0ELb1ELb1ELb0ELb0EEENS1_21CollectiveEpilogueFwdINS6_IJSA_SC_SB_EEES9_SE_SG_Li384ELb1ELb1ELb0ELb0EEENS1_36VarlenDynamicPersistentTileSchedulerILi192ELi128ELi384ELi128ELb0ELb1ELb1ELb1ELb0ELb1EEEEEEEEEvNT_6ParamsE,(.L_x_15324 - _ZN7cutlass13device_kernelIN5flash11enable_sm90INS1_16FlashAttnFwdSm90INS1_25CollectiveMainloopFwdSm90ILi2EN4cute5tupleIJNS5_1CILi1EEES8_S8_EEENS6_IJNS7_ILi192EEENS7_ILi128EEENS7_ILi96EEEEEELi96ENS_10bfloat16_tEfNS_4arch4Sm90ELb0ELb1ELb1ELb1ELb0ELb1ELb0ELb0ELb1ELb1ELb0ELb0EEENS1_21CollectiveEpilogueFwdINS6_IJSA_SC_SB_EEES9_SE_SG_Li384ELb1ELb1ELb0ELb0EEENS1_36VarlenDynamicPersistentTileSchedulerILi192ELi128ELi384ELi128ELb0ELb1ELb1ELb1ELb0ELb1EEEEEEEEEvNT_6ParamsE)
        .other          _ZN7cutlass13device_kernelIN5flash11enable_sm90INS1_16FlashAttnFwdSm90INS1_25CollectiveMainloopFwdSm90ILi2EN4cute5tupleIJNS5_1CILi1EEES8_S8_EEENS6_IJNS7_ILi192EEENS7_ILi128EEENS7_ILi96EEEEEELi96ENS_10bfloat16_tEfNS_4arch4Sm90ELb0ELb1ELb1ELb1ELb0ELb1ELb0ELb0ELb1ELb1ELb0ELb0EEENS1_21CollectiveEpilogueFwdINS6_IJSA_SC_SB_EEES9_SE_SG_Li384ELb1ELb1ELb0ELb0EEENS1_36VarlenDynamicPersistentTileSchedulerILi192ELi128ELi384ELi128ELb0ELb1ELb1ELb1ELb0ELb1EEEEEEEEEvNT_6ParamsE,@"STO_CUDA_ENTRY STV_DEFAULT"
_ZN7cutlass13device_kernelIN5flash11enable_sm90INS1_16FlashAttnFwdSm90INS1_25CollectiveMainloopFwdSm90ILi2EN4cute5tupleIJNS5_1CILi1EEES8_S8_EEENS6_IJNS7_ILi192EEENS7_ILi128EEENS7_ILi96EEEEEELi96ENS_10bfloat16_tEfNS_4arch4Sm90ELb0ELb1ELb1ELb1ELb0ELb1ELb0ELb0ELb1ELb1ELb0ELb0EEENS1_21CollectiveEpilogueFwdINS6_IJSA_SC_SB_EEES9_SE_SG_Li384ELb1ELb1ELb0ELb0EEENS1_36VarlenDynamicPersistentTileSchedulerILi192ELi128ELi384ELi128ELb0ELb1ELb1ELb1ELb0ELb1EEEEEEEEEvNT_6ParamsE:
        /* <DEDUP_REMOVED lines=24> */
.L_x_11276:
[----:B------:R-:W-:Y:S05]  /*0180*/  BSYNC B0 ;  /* 0x0000000000007941 */ /* 0x000fea0003800000 */
.L_x_11275:
        /* <DEDUP_REMOVED lines=41> */
.L_x_11277:
        /* <DEDUP_REMOVED lines=22> */
.L_x_11278:
        /* <DEDUP_REMOVED lines=18> */
.L_x_11279:
        /* <DEDUP_REMOVED lines=22> */
.L_x_11280:
        /* <DEDUP_REMOVED lines=22> */
.L_x_11281:
[----:B------:R-:W-:Y:S01]  /*0960*/  PLOP3.LUT P0, PT, PT, PT, UP0, 0x80, 0x0 ;  /* 0x000000000000781c */ /* 0x000fe20003f0f008 */
[----:B------:R-:W-:Y:S01]  /*0970*/  UMOV UR36, 0x1 ;  /* 0x0000000100247882 */ /* 0x000fe20000000000 */
[----:B------:R-:W-:Y:S01]  /*0980*/  NOP ;  /* 0x0000000000007918 */ /* 0x000fe20000000000 */
[----:B------:R-:W-:Y:S01]  /*0990*/  USEL UR36, UR36, 0x2, !UP0 ;  /* 0x0000000224247887 */ /* 0x000fe2000c000000 */
[----:B------:R-:W-:Y:S01]  /*09a0*/  BSSY B9, `(.L_x_11282) ;  /* 0x0002406000097945 */ /* 0x000fe20003800000 */
[----:B------:R-:W-:Y:S01]  /*09b0*/  ULDC.64 UR40, c[0x0][0x208] ;  /* 0x0000820000287ab9 */ /* 0x000fe20000000a00 */
[----:B012-4-:R-:W-:Y:S07]  /*09c0*/  BAR.SYNC.DEFER_BLOCKING 0x0 ;  /* 0x0000000000007b1d */ /* 0x017fee0000010000 */
[----:B------:R-:W-:Y:S05]  /*09d0*/  @!P0 BRA `(.L_x_11283) ;  /* 0x000001bc00ac8947 */ /* 0x000fea0003800000 */
.L_x_11284:
[----:B------:R-:W-:-:S08]  /*09e0*/  NOP ;  /* 0x0000000000007918 */ /* 0x000fd00000000000 */
[----:B------:R-:W0:Y:S02]  /*09f0*/  USETMAXREG.TRY_ALLOC.CTAPOOL UP0, 0xa0 ;  /* 0x000000a0000079c8 */ /* 0x000e240008000600 */
[----:B0-----:R-:W-:-:S13]  /*0a00*/  PLOP3.LUT P0, PT, PT, PT, UP0, 0x80, 0x0 ;  /* 0x000000000000781c */ /* 0x001fda0003f0f008 */
[----:B------:R-:W-:Y:S05]  /*0a10*/  @!P0 BRA `(.L_x_11284) ;  /* 0xfffffffc00f08947 */ /* 0x000fea000383ffff */
[----:B------:R-:W0:Y:S01]  /*0a20*/  S2R R0, SR_TID.X ;  /* 0x0000000000007919 */ /* 0x000e220000002100 */
[----:B------:R-:W1:Y:S01]  /*0a30*/  S2UR UR5, SR_CgaCtaId ;  /* 0x00000000000579c3 */ /* 0x000e620000008800 */
[----:B------:R-:W-:Y:S01]  /*0a40*/  UMOV UR4, 0x400 ;  /* 0x0000040000047882 */ /* 0x000fe20000000000 */
[----:B------:R-:W-:-:S06]  /*0a50*/  LOP3.LUT R23, R23, 0xdfffffff, RZ, 0xc0, !PT ;  /* 0xdfffffff17177812 */ /* 0x000fcc00078ec0ff */
[----:B------:R-:W-:Y:S06]  /*0a60*/  BAR.ARV 0x8, 0x200 ;  /* 0x0208000000007b1d */ /* 0x000fec0000002000 */
[----:B-1----:R-:W-:-:S06]  /*0a70*/  ULEA UR4, UR5, UR4, 0x18 ;  /* 0x0000000405047291 */ /* 0x002fcc000f8ec03f */
[----:B------:R-:W-:Y:S01]  /*0a80*/  IMAD.U32 R2, RZ, RZ, UR4 ;  /* 0x00000004ff027e24 */ /* 0x000fe2000f8e00ff */
[----:B0-----:R-:W-:Y:S01]  /*0a90*/  SHF.R.U32.HI R0, RZ, 0x7, R0 ;  /* 0x00000007ff007819 */ /* 0x001fe20000011600 */
[----:B------:R-:W-:-:S03]  /*0aa0*/  ULDC UR4, c[0x0][0xc3c] ;  /* 0x00030f0000047ab9 */ /* 0x000fc60000000800 */
[----:B------:R-:W-:-:S13]  /*0ab0*/  ISETP.NE.AND P0, PT, R0, 0x1, PT ;  /* 0x000000010000780c */ /* 0x000fda0003f05270 */
[----:B------:R-:W-:Y:S01]  /*0ac0*/  @P0 LOP3.LUT R23, R23, 0x20000000, RZ, 0xfc, !PT ;  /* 0x2000000017170812 */ /* 0x000fe200078efcff */
[----:B------:R-:W-:Y:S08]  /*0ad0*/  @!P0 BAR.ARV 0x9, 0x100 ;  /* 0x0244000000008b1d */ /* 0x000ff00000002000 */
[----:B------:R-:W-:Y:S06]  /*0ae0*/  BAR.SYNC.DEFER_BLOCKING 0x5, 0x200 ;  /* 0x0148000000007b1d */ /* 0x000fec0000010000 */
[----:B------:R-:W0:Y:S02]  /*0af0*/  LDS.128 R72, [R2+0x2d8d0] ;  /* 0x02d8d00002487984 */ /* 0x000e240000000c00 */
[----:B------:R-:W-:Y:S06]  /*0b00*/  BAR.ARV 0x4, 0x200 ;  /* 0x0108000000007b1d */ /* 0x000fec0000002000 */
[----:B0-----:R-:W-:-:S13]  /*0b10*/  ISETP.GE.AND P0, PT, R75, UR4, PT ;  /* 0x000000044b007c0c */ /* 0x001fda000bf06270 */
[----:B------:R-:W-:Y:S05]  /*0b20*/  @P0 BRA `(.L_x_11285) ;  /* 0x0000023c00b40947 */ /* 0x000fea0003800000 */
[----:B------:R-:W0:Y:S01]  /*0b30*/  S2R R0, SR_TID.X ;  /* 0x0000000000007919 */ /* 0x000e220000002100 */
[----:B------:R-:W-:Y:S01]  /*0b40*/  R2UR UR38, R2 ;  /* 0x00000000022672ca */ /* 0x000fe200000e0000 */
[----:B------:R-:W-:Y:S01]  /*0b50*/  IMAD.MOV.U32 R141, RZ, RZ, 0x40 ;  /* 0x00000040ff8d7424 */ /* 0x000fe200078e00ff */
[----:B------:R-:W-:Y:S01]  /*0b60*/  ULOP3.LUT UR37, UR36, 0x1, URZ, 0xfc, !UPT ;  /* 0x0000000124257892 */ /* 0x000fe2000f8efc3f */
[----:B------:R-:W-:-:S10]  /*0b70*/  IMAD.MOV.U32 R154, RZ, RZ, RZ ;  /* 0x000000ffff9a7224 */ /* 0x000fd400078e00ff */
[----:B------:R-:W-:Y:S01]  /*0b80*/  UIADD3 UR38, UR38, 0xc400, URZ ;  /* 0x0000c40026267890 */ /* 0x000fe2000fffe03f */
[----:B0-----:R-:W-:-:S05]  /*0b90*/  VIADD R13, R0, 0xffffff80 ;  /* 0xffffff80000d7836 */ /* 0x001fca0000000000 */
[----:B------:R-:W-:Y:S02]  /*0ba0*/  SHF.R.S32.HI R0, RZ, 0x1f, R13 ;  /* 0x0000001fff007819 */ /* 0x000fe4000001140d */
[-C--:B------:R-:W-:Y:S02]  /*0bb0*/  LEA.HI R6, R13, R13.reuse, RZ, 0x1 ;  /* 0x0000000d0d067211 */ /* 0x080fe400078f08ff */
[CC--:B------:R-:W-:Y:S02]  /*0bc0*/  LEA.HI R8, R0.reuse, R13.reuse, RZ, 0x2 ;  /* 0x0000000d00087211 */ /* 0x0c0fe400078f10ff */
[----:B------:R-:W-:Y:S02]  /*0bd0*/  LEA.HI R4, R0, R13, RZ, 0x4 ;  /* 0x0000000d00047211 */ /* 0x000fe400078f20ff */
[----:B------:R-:W-:Y:S02]  /*0be0*/  SHF.R.S32.HI R19, RZ, 0x1, R6 ;  /* 0x00000001ff137819 */ /* 0x000fe40000011406 */
[----:B------:R-:W-:-:S02]  /*0bf0*/  LOP3.LUT R7, R6, 0xfffffffe, RZ, 0xc0, !PT ;  /* 0xfffffffe06077812 */ /* 0x000fc400078ec0ff */
[----:B------:R-:W-:Y:S02]  /*0c00*/  LOP3.LUT R10, R8, 0xfffffffc, RZ, 0xc0, !PT ;  /* 0xfffffffc080a7812 */ /* 0x000fe400078ec0ff */
[----:B------:R-:W-:Y:S01]  /*0c10*/  SHF.R.S32.HI R5, RZ, 0x4, R4 ;  /* 0x00000004ff057819 */ /* 0x000fe20000011404 */
[C---:B------:R-:W-:Y:S01]  /*0c20*/  IMAD.IADD R7, R13.reuse, 0x1, -R7 ;  /* 0x000000010d077824 */ /* 0x040fe200078e0a07 */
[----:B------:R-:W-:Y:S01]  /*0c30*/  LEA.HI R9, R6, R19, RZ, 0x1 ;  /* 0x0000001306097211 */ /* 0x000fe200078f08ff */
[----:B------:R-:W-:Y:S01]  /*0c40*/  IMAD.IADD R11, R13, 0x1, -R10 ;  /* 0x000000010d0b7824 */ /* 0x000fe200078e0a0a */
[----:B------:R-:W-:Y:S01]  /*0c50*/  LEA.HI R6, R4, R5, RZ, 0x1 ;  /* 0x0000000504067211 */ /* 0x000fe200078f08ff */
[----:B------:R-:W-:Y:S01]  /*0c60*/  IMAD.SHL.U32 R24, R7, 0x4, RZ ;  /* 0x0000000407187824 */ /* 0x000fe200078e00ff */
[----:B------:R-:W-:Y:S01]  /*0c70*/  LOP3.LUT R10, R9, 0x7fffffe, RZ, 0xc0, !PT ;  /* 0x07fffffe090a7812 */ /* 0x000fe200078ec0ff */
[----:B------:R-:W-:Y:S01]  /*0c80*/  IMAD.SHL.U32 R136, R7, 0x8, RZ ;  /* 0x0000000807887824 */ /* 0x000fe200078e00ff */
[----:B------:R-:W-:Y:S01]  /*0c90*/  LOP3.LUT R6, R6, 0x1ffffffe, RZ, 0xc0, !PT ;  /* 0x1ffffffe06067812 */ /* 0x000fe200078ec0ff */
[----:B------:R-:W-:Y:S01]  /*0ca0*/  VIADD R14, R24, 0x20 ;  /* 0x00000020180e7836 */ /* 0x000fe20000000000 */
[----:B------:R-:W-:Y:S01]  /*0cb0*/  LEA.HI R9, R11, R11, RZ, 0x1 ;  /* 0x0000000b0b097211 */ /* 0x000fe200078f08ff */
[----:B------:R-:W-:Y:S01]  /*0cc0*/  IMAD.IADD R10, R19, 0x1, -R10 ;  /* 0x00000001130a7824 */ /* 0x000fe200078e0a0a */
[----:B------:R-:W-:Y:S01]  /*0cd0*/  LEA.HI R3, R0, R13, RZ, 0x7 ;  /* 0x0000000d00037211 */ /* 0x000fe200078f38ff */
[----:B------:R-:W-:Y:S01]  /*0ce0*/  IMAD.IADD R6, R5, 0x1, -R6 ;  /* 0x0000000105067824 */ /* 0x000fe200078e0a06 */
[----:B------:R-:W-:Y:S01]  /*0cf0*/  LOP3.LUT R12, R9, 0x1ffffffe, RZ, 0xc0, !PT ;  /* 0x1ffffffe090c7812 */ /* 0x000fe200078ec0ff */
[----:B------:R-:W-:Y:S01]  /*0d00*/  IMAD R18, R5, 0x8, R10 ;  /* 0x0000000805127824 */ /* 0x000fe200078e020a */
[----:B------:R-:W-:Y:S01]  /*0d10*/  LOP3.LUT R4, R4, 0xfffffff0, RZ, 0xc0, !PT ;  /* 0xfffffff004047812 */ /* 0x000fe200078ec0ff */
[----:B------:R-:W-:Y:S01]  /*0d20*/  IMAD.IADD R9, R24, 0x1, R14 ;  /* 0x0000000118097824 */ /* 0x000fe200078e020e */
[----:B------:R-:W-:Y:S01]  /*0d30*/  LOP3.LUT R5, R3, 0xffffff80, RZ, 0xc0, !PT ;  /* 0xffffff8003057812 */ /* 0x000fe200078ec0ff */
[----:B------:R-:W-:Y:S01]  /*0d40*/  STL [R1], R24 ;  /* 0x0000001801007387 */ /* 0x000fe20000100800 */
[----:B------:R-:W-:Y:S01]  /*0d50*/  SHF.R.S32.HI R22, RZ, 0x7, R3 ;  /* 0x00000007ff167819 */ /* 0x000fe20000011403 */
[C---:B------:R-:W-:Y:S01]  /*0d60*/  IMAD.IADD R4, R13.reuse, 0x1, -R4 ;  /* 0x000000010d047824 */ /* 0x040fe200078e0a04 */
[----:B------:R-:W-:Y:S01]  /*0d70*/  SHF.R.S32.HI R10, RZ, 0x1f, R9 ;  /* 0x0000001fff0a7819 */ /* 0x000fe20000011409 */
[----:B------:R-:W-:Y:S01]  /*0d80*/  IMAD.IADD R20, R13, 0x1, -R5 ;  /* 0x000000010d147824 */ /* 0x000fe200078e0a05 */
[----:B------:R-:W-:Y:S01]  /*0d90*/  SHF.R.S32.HI R21, RZ, 0x2, R8 ;  /* 0x00000002ff157819 */ /* 0x000fe20000011408 */
[----:B------:R0:W-:Y:S01]  /*0da0*/  STL [R1+0x28], R14 ;  /* 0x0000280e01007387 */ /* 0x0001e20000100800 */
[-C--:B------:R-:W-:Y:S01]  /*0db0*/  LEA.HI R15, R10, R9.reuse, RZ, 0x3 ;  /* 0x000000090a0f7211 */ /* 0x080fe200078f18ff */
[----:B------:R-:W-:Y:S01]  /*0dc0*/  IMAD.SHL.U32 R6, R6, 0x8, RZ ;  /* 0x0000000806067824 */ /* 0x000fe200078e00ff */
[----:B------:R-:W-:-:S02]  /*0dd0*/  LEA.HI R16, R10, R9, RZ, 0x5 ;  /* 0x000000090a107211 */ /* 0x000fc400078f28ff */
[----:B------:R-:W-:Y:S02]  /*0de0*/  SHF.R.S32.HI R3, RZ, 0x1f, R4 ;  /* 0x0000001fff037819 */ /* 0x000fe40000011404 */
[----:B------:R-:W-:Y:S02]  /*0df0*/  SHF.R.S32.HI R10, RZ, 0x1f, R20 ;  /* 0x0000001fff0a7819 */ /* 0x000fe40000011414 */
[----:B------:R-:W-:Y:S01]  /*0e00*/  SHF.R.S32.HI R8, RZ, 0x1f, R8 ;  /* 0x0000001fff087819 */ /* 0x000fe20000011408 */
[----:B0-----:R-:W-:Y:S01]  /*0e10*/  IMAD.IADD R14, R11, 0x1, -R12 ;  /* 0x000000010b0e7824 */ /* 0x001fe200078e0a0c */
[----:B------:R-:W-:Y:S02]  /*0e20*/  LEA.HI R3, R3, R4, RZ, 0x3 ;  /* 0x0000000403037211 */ /* 0x000fe400078f18ff */
[----:B------:R-:W-:Y:S02]  /*0e30*/  LEA.HI R11, R10, R20, RZ, 0x2 ;  /* 0x000000140a0b7211 */ /* 0x000fe400078f10ff */
[----:B------:R-:W-:-:S02]  /*0e40*/  LEA.HI R8, R8, R21, RZ, 0x2 ;  /* 0x0000001508087211 */ /* 0x000fc400078f10ff */
[C---:B------:R-:W-:Y:S01]  /*0e50*/  LOP3.LUT R5, R3.reuse, 0xfffffff8, RZ, 0xc0, !PT ;  /* 0xfffffff803057812 */ /* 0x040fe200078ec0ff */
[----:B------:R-:W-:Y:S01]  /*0e60*/  IMAD.SHL.U32 R3, R3, 0x40, RZ ;  /* 0x0000004003037824 */ /* 0x000fe200078e00ff */
[--C-:B------:R-:W-:Y:S02]  /*0e70*/  SHF.R.S32.HI R12, RZ, 0x2, R11.reuse ;  /* 0x00000002ff0c7819 */ /* 0x100fe4000001140b */
[----:B------:R-:W-:Y:S01]  /*0e80*/  SHF.R.S32.HI R9, RZ, 0x1f, R11 ;  /* 0x0000001fff097819 */ /* 0x000fe2000001140b */
[----:B------:R-:W-:Y:S01]  /*0e90*/  IMAD.IADD R5, R4, 0x1, -R5 ;  /* 0x0000000104057824 */ /* 0x000fe200078e0a05 */
[----:B------:R-:W-:Y:S02]  /*0ea0*/  LEA.HI R0, R0, R13, RZ, 0x5 ;  /* 0x0000000d00007211 */ /* 0x000fe400078f28ff */
[----:B------:R-:W-:Y:S02]  /*0eb0*/  LOP3.LUT R8, R8, 0xfffffffc, RZ, 0xc0, !PT ;  /* 0xfffffffc08087812 */ /* 0x000fe400078ec0ff */
[----:B------:R-:W-:Y:S01]  /*0ec0*/  LEA.HI R13, R9, R12, RZ, 0x3 ;  /* 0x0000000c090d7211 */ /* 0x000fe200078f18ff */
[----:B------:R-:W-:Y:S01]  /*0ed0*/  IMAD.HI R9, R22, 0x55555556, RZ ;  /* 0x5555555616097827 */ /* 0x000fe200078e02ff */
[----:B------:R-:W-:-:S02]  /*0ee0*/  SHF.R.S32.HI R0, RZ, 0x5, R0 ;  /* 0x00000005ff007819 */ /* 0x000fc40000011400 */
[----:B------:R-:W-:Y:S01]  /*0ef0*/  LOP3.LUT R3, R3, 0x7ffffe00, RZ, 0xc0, !PT ;  /* 0x7ffffe0003037812 */ /* 0x000fe200078ec0ff */
[----:B------:R-:W-:Y:S01]  /*0f00*/  IMAD.IADD R21, R21, 0x1, -R8 ;  /* 0x0000000115157824 */ /* 0x000fe200078e0a08 */
[----:B------:R-:W-:Y:S01]  /*0f10*/  LOP3.LUT R13, R13, 0xfffffff8, RZ, 0xc0, !PT ;  /* 0xfffffff80d0d7812 */ /* 0x000fe200078ec0ff */
[----:B------:R-:W-:Y:S01]  /*0f20*/  IMAD R17, R0, 0x10, R4 ;  /* 0x0000001000117824 */ /* 0x000fe200078e0204 */
[----:B------:R-:W-:Y:S01]  /*0f30*/  LEA.HI R10, R10, R20, RZ, 0x5 ;  /* 0x000000140a0a7211 */ /* 0x000fe200078f28ff */
[----:B------:R-:W-:Y:S01]  /*0f40*/  IMAD R3, R0, 0x400, R3 ;  /* 0x0000040000037824 */ /* 0x000fe200078e0203 */
[----:B------:R-:W-:Y:S01]  /*0f50*/  R2P PR, R5, 0x6 ;  /* 0x0000000605007804 */ /* 0x000fe20000000000 */
[----:B------:R-:W-:Y:S01]  /*0f60*/  IMAD.SHL.U32 R0, R21, 0x40, RZ ;  /* 0x0000004015007824 */ /* 0x000fe200078e00ff */
[----:B------:R-:W-:Y:S01]  /*0f70*/  LEA.HI R9, R9, R9, RZ, 0x1 ;  /* 0x0000000909097211 */ /* 0x000fe200078f08ff */
[----:B------:R-:W-:Y:S01]  /*0f80*/  IMAD.SHL.U32 R5, R5, 0x40, RZ ;  /* 0x0000004005057824 */ /* 0x000fe200078e00ff */
[----:B------:R-:W-:Y:S01]  /*0f90*/  SHF.R.S32.HI R10, RZ, 0x5, R10 ;  /* 0x00000005ff0a7819 */ /* 0x000fe2000001140a */
[----:B------:R-:W-:Y:S01]  /*0fa0*/  IMAD.IADD R13, R12, 0x1, -R13 ;  /* 0x000000010c0d7824 */ /* 0x000fe200078e0a0d */
[----:B------:R0:W-:Y:S01]  /*0fb0*/  STL [R1+0x4c], R21 ;  /* 0x00004c1501007387 */ /* 0x0001e20000100800 */
[----:B------:R-:W-:Y:S01]  /*0fc0*/  IMAD.SHL.U32 R8, R18, 0x20, RZ ;  /* 0x0000002012087824 */ /* 0x000fe200078e00ff */
[----:B------:R-:W-:Y:S01]  /*0fd0*/  LOP3.LUT R5, R5, 0x1c0, RZ, 0xc0, !PT ;  /* 0x000001c005057812 */ /* 0x000fe200078ec0ff */
[----:B------:R-:W-:Y:S01]  /*0fe0*/  IMAD R9, R9, -0x3, R22 ;  /* 0xfffffffd09097824 */ /* 0x000fe200078e0216 */
[----:B------:R-:W-:Y:S01]  /*0ff0*/  SHF.R.S32.HI R16, RZ, 0x5, R16 ;  /* 0x00000005ff107819 */ /* 0x000fe20000011410 */
[----:B------:R-:W-:Y:S01]  /*1000*/  IMAD R10, R10, 0x10, R13 ;  /* 0x000000100a0a7824 */ /* 0x000fe200078e020d */
[----:B------:R-:W-:Y:S01]  /*1010*/  STL [R1+0x14], R8 ;  /* 0x0000140801007387 */ /* 0x000fe20000100800 */
[----:B------:R-:W-:Y:S01]  /*1020*/  SEL R141, R141, 0xffffffc0, !P2 ;  /* 0xffffffc08d8d7807 */ /* 0x000fe20005000000 */
[----:B------:R-:W-:Y:S01]  /*1030*/  IMAD.MOV.U32 R18, RZ, RZ, RZ ;  /* 0x000000ffff127224 */ /* 0x000fe200078e00ff */
[----:B------:R-:W-:Y:S01]  /*1040*/  LOP3.LUT R139, R11, 0x7ffffffc, RZ, 0xc0, !PT ;  /* 0x7ffffffc0b8b7812 */ /* 0x000fe200078ec0ff */
[----:B------:R-:W-:Y:S01]  /*1050*/  IMAD R4, R9, 0x40, R10 ;  /* 0x0000004009047824 */ /* 0x000fe200078e020a */
[----:B0-----:R-:W-:Y:S01]  /*1060*/  LOP3.LUT R21, R0, 0xc0, RZ, 0xc0, !PT ;  /* 0x000000c000157812 */ /* 0x001fe200078ec0ff */
[--C-:B------:R-:W-:Y:S01]  /*1070*/  IMAD.U32 R0, R17, 0x20, R6.reuse ;  /* 0x0000002011007824 */ /* 0x100fe200078e0006 */
[----:B------:R-:W-:Y:S01]  /*1080*/  LOP3.LUT R6, R5, 0x8, R6, 0xf8, !PT ;  /* 0x0000000805067812 */ /* 0x000fe200078ef806 */
[----:B------:R-:W-:Y:S01]  /*1090*/  IMAD R16, R16, 0x1800, R8 ;  /* 0x0000180010107824 */ /* 0x000fe200078e0208 */
[----:B------:R-:W-:Y:S01]  /*10a0*/  SHF.R.U32.HI R12, RZ, 0x3, R21 ;  /* 0x00000003ff0c7819 */ /* 0x000fe20000011615 */
[----:B------:R-:W-:Y:S01]  /*10b0*/  STL [R1+0xc], R21 ;  /* 0x00000c1501007387 */ /* 0x000fe20000100800 */
[----:B------:R-:W-:Y:S01]  /*10c0*/  SHF.R.U32.HI R5, RZ, 0x3, R5 ;  /* 0x00000003ff057819 */ /* 0x000fe20000011605 */
[----:B------:R-:W-:Y:S01]  /*10d0*/  IMAD.IADD R139, R20, 0x1, -R139 ;  /* 0x00000001148b7824 */ /* 0x000fe200078e0a8b */
[----:B------:R-:W-:Y:S01]  /*10e0*/  LOP3.LUT R15, R21, 0x18, R15, 0xf8, !PT ;  /* 0x00000018150f7812 */ /* 0x000fe200078ef80f */
[----:B------:R0:W-:Y:S01]  /*10f0*/  STL [R1+0x64], R0 ;  /* 0x0000640001007387 */ /* 0x0001e20000100800 */
[----:B------:R-:W-:-:S02]  /*1100*/  LOP3.LUT R6, R6, R5, RZ, 0x3c, !PT ;  /* 0x0000000506067212 */ /* 0x000fc400078e3cff */
[----:B------:R-:W-:Y:S01]  /*1110*/  LOP3.LUT R15, R15, R12, RZ, 0x3c, !PT ;  /* 0x0000000c0f0f7212 */ /* 0x000fe200078e3cff */
[----:B------:R-:W-:Y:S01]  /*1120*/  STL [R1+0x10], R12 ;  /* 0x0000100c01007387 */ /* 0x000fe20000100800 */
[----:B------:R-:W-:Y:S01]  /*1130*/  SHF.R.S32.HI R5, RZ, 0x1f, R19 ;  /* 0x0000001fff057819 */ /* 0x000fe20000011413 */
[----:B------:R-:W-:Y:S02]  /*1140*/  IMAD.IADD R3, R3, 0x1, R6 ;  /* 0x0000000103037824 */ /* 0x000fe400078e0206 */
[----:B------:R-:W-:Y:S01]  /*1150*/  STL [R1+0x60], R4 ;  /* 0x0000600401007387 */ /* 0x000fe20000100800 */
[C---:B------:R-:W-:Y:S02]  /*1160*/  VIADD R6, R24.reuse, 0x8 ;  /* 0x0000000818067836 */ /* 0x040fe40000000000 */
[C---:B0-----:R-:W-:Y:S01]  /*1170*/  VIADD R0, R24.reuse, 0x10 ;  /* 0x0000001018007836 */ /* 0x041fe20000000000 */
[----:B------:R-:W-:Y:S01]  /*1180*/  STL [R1+0x58], RZ ;  /* 0x000058ff01007387 */ /* 0x000fe20000100800 */
[----:B------:R-:W-:-:S02]  /*1190*/  VIADD R5, R24, 0x18 ;  /* 0x0000001818057836 */ /* 0x000fc40000000000 */
[----:B------:R-:W-:Y:S01]  /*11a0*/  IMAD R140, R3, 0x2, R2 ;  /* 0x00000002038c7824 */ /* 0x000fe200078e0202 */
[----:B------:R0:W-:Y:S01]  /*11b0*/  STL [R1+0x2c], R0 ;  /* 0x00002c0001007387 */ /* 0x0001e20000100800 */
[----:B------:R-:W-:Y:S02]  /*11c0*/  VIADD R3, R24, 0x28 ;  /* 0x0000002818037836 */ /* 0x000fe40000000000 */
[----:B------:R-:W-:Y:S01]  /*11d0*/  IMAD.IADD R15, R16, 0x1, R15 ;  /* 0x00000001100f7824 */ /* 0x000fe200078e020f */
[----:B------:R-:W-:Y:S01]  /*11e0*/  STL [R1+0x30], R6 ;  /* 0x0000300601007387 */ /* 0x000fe20000100800 */
[----:B------:R-:W-:Y:S01]  /*11f0*/  VIADD R142, R140, 0x21800 ;  /* 0x000218008c8e7836 */ /* 0x000fe20000000000 */
[----:B------:R-:W-:Y:S02]  /*1200*/  CS2R R16, SRZ ;  /* 0x0000000000107805 */ /* 0x000fe4000001ff00 */
[----:B------:R1:W-:Y:S01]  /*1210*/  STL [R1+0x34], R5 ;  /* 0x0000340501007387 */ /* 0x0003e20000100800 */
[----:B0-----:R-:W-:-:S03]  /*1220*/  LOP3.LUT R0, R21, 0x8, R136, 0xf8, !PT ;  /* 0x0000000815007812 */ /* 0x001fc600078ef888 */
[----:B------:R0:W-:Y:S01]  /*1230*/  STL [R1+0x38], R3 ;  /* 0x0000380301007387 */ /* 0x0001e20000100800 */
[----:B------:R-:W-:Y:S02]  /*1240*/  LOP3.LUT R0, R0, R12, RZ, 0x3c, !PT ;  /* 0x0000000c00007212 */ /* 0x000fe400078e3cff */
[----:B-1----:R-:W-:-:S03]  /*1250*/  LEA R5, R15, UR38, 0x1 ;  /* 0x000000260f057c11 */ /* 0x002fc6000f8e08ff */
[----:B------:R-:W-:Y:S02]  /*1260*/  IMAD.IADD R0, R8, 0x1, R0 ;  /* 0x0000000108007824 */ /* 0x000fe400078e0200 */
[----:B0-----:R-:W-:Y:S02]  /*1270*/  VIADD R3, R140, 0x21820 ;  /* 0x000218208c037836 */ /* 0x001fe40000000000 */
[C---:B------:R-:W-:Y:S01]  /*1280*/  @P1 VIADD R3, R142.reuse, 0xffffffe0 ;  /* 0xffffffe08e031836 */ /* 0x040fe20000000000 */
[----:B------:R0:W-:Y:S01]  /*1290*/  STL [R1+0x48], R0 ;  /* 0x0000480001007387 */ /* 0x0001e20000100800 */
[----:B------:R-:W-:Y:S02]  /*12a0*/  IMAD.IADD R142, R142, 0x1, R141 ;  /* 0x000000018e8e7824 */ /* 0x000fe400078e028d */
[----:B------:R-:W-:Y:S01]  /*12b0*/  IMAD.IADD R141, R141, 0x1, R3 ;  /* 0x000000018d8d7824 */ /* 0x000fe200078e0203 */
[----:B------:R-:W-:Y:S04]  /*12c0*/  STL [R1+0x5c], R5 ;  /* 0x00005c0501007387 */ /* 0x000fe80000100800 */
[----:B------:R-:W-:Y:S01]  /*12d0*/  STL [R1+0x20], R3 ;  /* 0x0000200301007387 */ /* 0x000fe20000100800 */
[----:B0-----:R-:W-:-:S05]  /*12e0*/  IMAD R0, R14, 0x8, R4 ;  /* 0x000000080e007824 */ /* 0x001fca00078e0204 */
[----:B------:R0:W-:Y:S02]  /*12f0*/  STL [R1+0x40], R0 ;  /* 0x0000400001007387 */ /* 0x0001e40000100800 */
[----:B0-----:R-:W-:-:S05]  /*1300*/  VIADD R0, R3, 0x6000 ;  /* 0x0000600003007836 */ /* 0x001fca0000000000 */
[----:B------:R0:W-:Y:S02]  /*1310*/  STL [R1+0x24], R0 ;  /* 0x0000240001007387 */ /* 0x0001e40000100800 */
.L_x_11490:
[----:B------:R-:W-:Y:S05]  /*1320*/  YIELD ;  /* 0x0000000000007946 */ /* 0x000fea0003800000 */
[----:B------:R-:W-:Y:S01]  /*1330*/  ULDC.64 UR4, c[0x0][0xa28] ;  /* 0x00028a0000047ab9 */ /* 0x000fe20000000a00 */
[----:B0-2-4-:R-:W1:Y:S01]  /*1340*/  LDC.64 R6, c[0x0][0xa08] ;  /* 0x00028200ff067b82 */ /* 0x015e620000000a00 */
        /* <DEDUP_REMOVED lines=9> */
[----:B------:R-:W2:Y:S01]  /*13e0*/  @P1 LDC.64 R4, c[0x0][0xa28] ;  /* 0x00028a00ff041b82 */ /* 0x000ea20000000a00 */
[----:B------:R-:W-:Y:S01]  /*13f0*/  ISETP.NE.AND.EX P0, PT, RZ, UR5, PT, P0 ;  /* 0x00000005ff007c0c */ /* 0x000fe2000bf05300 */
[----:B-1----:R-:W-:-:S06]  /*1400*/  IMAD.WIDE R10, R75, 0x4, R6 ;  /* 0x000000044b0a7825 */ /* 0x002fcc00078e0206 */
[----:B------:R-:W1:Y:S01]  /*1410*/  @P2 LDC.64 R8, c[0x0][0xa18] ;  /* 0x00028600ff082b82 */ /* 0x000e620000000a00 */
[----:B------:R-:W-:Y:S02]  /*1420*/  ULDC UR4, c[0x0][0x288] ;  /* 0x0000a20000047ab9 */ /* 0x000fe40000000800 */
[----:B------:R-:W-:Y:S01]  /*1430*/  IMAD.U32 R22, RZ, RZ, UR4 ;  /* 0x00000004ff167e24 */ /* 0x000fe2000f8e00ff */
[----:B------:R-:W-:Y:S02]  /*1440*/  ULDC.64 UR4, c[0x0][0x418] ;  /* 0x0001060000047ab9 */ /* 0x000fe40000000a00 */
[----:B---3--:R3:W5:Y:S01]  /*1450*/  @P0 LDG.E R27, desc[UR40][R10.64] ;  /* 0x000000280a1b0981 */ /* 0x008762000c1e1900 */
[----:B--2---:R-:W-:-:S05]  /*1460*/  @P1 IMAD.WIDE R4, R75, 0x4, R4 ;  /* 0x000000044b041825 */ /* 0x004fca00078e0204 */
[----:B------:R3:W5:Y:S01]  /*1470*/  @P1 LDG.E R3, desc[UR40][R4.64] ;  /* 0x0000002804031981 */ /* 0x000762000c1e1900 */
[----:B-1----:R-:W-:-:S05]  /*1480*/  @P2 IMAD.WIDE R6, R75, 0x4, R8 ;  /* 0x000000044b062825 */ /* 0x002fca00078e0208 */
        /* <DEDUP_REMOVED lines=10> */
[----:B---3--:R-:W-:Y:S06]  /*1530*/  @P2 BRA `(.L_x_11286) ;  /* 0x0000000000242947 */ /* 0x008fec0003800000 */
[----:B------:R-:W-:Y:S02]  /*1540*/  ULDC.64 UR4, c[0x0][0xa00] ;  /* 0x0002800000047ab9 */ /* 0x000fe40000000a00 */
[----:B------:R-:W-:-:S04]  /*1550*/  ISETP.NE.U32.AND P1, PT, RZ, UR4, PT ;  /* 0x00000004ff007c0c */ /* 0x000fc8000bf25070 */
[----:B------:R-:W-:-:S13]  /*1560*/  ISETP.NE.AND.EX P1, PT, RZ, UR5, PT, P1 ;  /* 0x00000005ff007c0c */ /* 0x000fda000bf25310 */
[----:B------:R-:W-:Y:S05]  /*1570*/  @!P1 BRA `(.L_x_11286) ;  /* 0x0000000000149947 */ /* 0x000fea0003800000 */
[----:B------:R-:W1:Y:S02]  /*1580*/  LDC.64 R4, c[0x0][0xa00] ;  /* 0x00028000ff047b82 */ /* 0x000e640000000a00 */
[----:B-1----:R-:W-:-:S05]  /*1590*/  IMAD.WIDE R4, R75, 0x4, R4 ;  /* 0x000000044b047825 */ /* 0x002fca00078e0204 */
[----:B-----5:R-:W2:Y:S04]  /*15a0*/  LDG.E R22, desc[UR40][R4.64] ;  /* 0x0000002804167981 */ /* 0x020ea8000c1e1900 */
[----:B------:R-:W2:Y:S02]  /*15b0*/  LDG.E R7, desc[UR40][R4.64+0x4] ;  /* 0x0000042804077981 */ /* 0x000ea4000c1e1900 */
[----:B--2---:R-:W-:-:S07]  /*15c0*/  IMAD.IADD R22, R7, 0x1, -R22 ;  /* 0x0000000107167824 */ /* 0x004fce00078e0a16 */
.L_x_11286:
[----:B------:R-:W-:Y:S01]  /*15d0*/  ULDC.64 UR4, c[0x0][0xa20] ;  /* 0x0002880000047ab9 */ /* 0x000fe20000000a00 */
[----:B------:R1:W-:Y:S01]  /*15e0*/  STL [R1+0x50], R74 ;  /* 0x0000504a01007387 */ /* 0x0003e20000100800 */
[----:B------:R-:W-:-:S03]  /*15f0*/  ISETP.NE.U32.AND P1, PT, RZ, UR4, PT ;  /* 0x00000004ff007c0c */ /* 0x000fc6000bf25070 */
[----:B------:R1:W-:Y:S01]  /*1600*/  STL [R1+0x54], R75 ;  /* 0x0000544b01007387 */ /* 0x0003e20000100800 */
[----:B------:R-:W-:-:S13]  /*1610*/  ISETP.NE.AND.EX P1, PT, RZ, UR5, PT, P1 ;  /* 0x00000005ff007c0c */ /* 0x000fda000bf25310 */
[----:B-1----:R-:W-:Y:S05]  /*1620*/  @!P1 BRA `(.L_x_11287) ;  /* 0x0000000000109947 */ /* 0x002fea0003800000 */
[----:B------:R-:W1:Y:S02]  /*1630*/  LDC.64 R28, c[0x0][0xa20] ;  /* 0x00028800ff1c7b82 */ /* 0x000e640000000a00 */
[----:B-1----:R-:W-:-:S06]  /*1640*/  IMAD.WIDE R28, R75, 0x4, R28 ;  /* 0x000000044b1c7825 */ /* 0x002fcc00078e021c */
[----:B------:R1:W5:Y:S01]  /*1650*/  LDG.E R28, desc[UR40][R28.64] ;  /* 0x000000281c1c7981 */ /* 0x000362000c1e1900 */
[----:B------:R-:W-:Y:S05]  /*1660*/  BRA `(.L_x_11288) ;  /* 0x0000000000107947 */ /* 0x000fea0003800000 */
.L_x_11287:
[----:B------:R-:W-:Y:S05]  /*1670*/  @!P0 BRA `(.L_x_11288) ;  /* 0x00000000000c8947 */ /* 0x000fea0003800000 */
[----:B------:R-:W2:Y:S04]  /*1680*/  LDG.E R5, desc[UR40][R10.64] ;  /* 0x000000280a057981 */ /* 0x000ea8000c1e1900 */
[----:B------:R-:W2:Y:S02]  /*1690*/  LDG.E R28, desc[UR40][R10.64+0x4] ;  /* 0x000004280a1c7981 */ /* 0x000ea4000c1e1900 */
[----:B--2---:R-:W-:-:S07]  /*16a0*/  IMAD.IADD R28, R28, 0x1, -R5 ;  /* 0x000000011c1c7824 */ /* 0x004fce00078e0a05 */
.L_x_11288:
[----:B------:R-:W-:Y:S01]  /*16b0*/  ULDC.64 UR4, c[0x0][0xa10] ;  /* 0x0002840000047ab9 */ /* 0x000fe20000000a00 */
[----:B------:R-:W2:Y:S01]  /*16c0*/  LDC R4, c[0x0][0x448] ;  /* 0x00011200ff047b82 */ /* 0x000ea20000000800 */
[----:B------:R-:W-:-:S04]  /*16d0*/  ISETP.NE.U32.AND P0, PT, RZ, UR4, PT ;  /* 0x00000004ff007c0c */ /* 0x000fc8000bf05070 */
[----:B------:R-:W-:Y:S01]  /*16e0*/  ISETP.NE.AND.EX P0, PT, RZ, UR5, PT, P0 ;  /* 0x00000005ff007c0c */ /* 0x000fe2000bf05300 */
[----:B------:R-:W-:Y:S02]  /*16f0*/  ULDC.64 UR4, c[0x0][0xa30] ;  /* 0x00028c0000047ab9 */ /* 0x000fe40000000a00 */
[----:B------:R-:W-:-:S04]  /*1700*/  ISETP.NE.U32.AND P1, PT, RZ, UR4, PT ;  /* 0x00000004ff007c0c */ /* 0x000fc8000bf25070 */
[----:B------:R-:W-:-:S06]  /*1710*/  ISETP.NE.AND.EX P1, PT, RZ, UR5, PT, P1 ;  /* 0x00000005ff007c0c */ /* 0x000fcc000bf25310 */
[----:B------:R-:W3:Y:S08]  /*1720*/  @P0 LDC.64 R6, c[0x0][0xa10] ;  /* 0x00028400ff060b82 */ /* 0x000ef00000000a00 */
[----:B------:R-:W4:Y:S01]  /*1730*/  @P1 LDC.64 R8, c[0x0][0xa30] ;  /* 0x00028c00ff081b82 */ /* 0x000f220000000a00 */
[----:B---3--:R-:W-:-:S05]  /*1740*/  @P0 IMAD.WIDE R6, R75, 0x4, R6 ;  /* 0x000000044b060825 */ /* 0x008fca00078e0206 */
[----:B0-----:R-:W3:Y:S04]  /*1750*/  @P0 LDG.E R0, desc[UR40][R6.64] ;  /* 0x0000002806000981 */ /* 0x001ee8000c1e1900 */
[----:B------:R-:W3:Y:S01]  /*1760*/  @P0 LDG.E R11, desc[UR40][R6.64+0x4] ;  /* 0x00000428060b0981 */ /* 0x000ee2000c1e1900 */
[----:B-----5:R-:W-:Y:S02]  /*1770*/  IMAD.MOV.U32 R105, RZ, RZ, R28 ;  /* 0x000000ffff697224 */ /* 0x020fe400078e001c */
[----:B----4-:R-:W-:-:S05]  /*1780*/  @P1 IMAD.WIDE R8, R75, 0x4, R8 ;  /* 0x000000044b081825 */ /* 0x010fca00078e0208 */
[----:B------:R0:W5:Y:S01]  /*1790*/  @P1 LDG.E R105, desc[UR40][R8.64] ;  /* 0x0000002808691981 */ /* 0x000162000c1e1900 */
[----:B--2---:R-:W-:Y:S01]  /*17a0*/  ISETP.NE.AND P1, PT, R4, 0x1, PT ;  /* 0x000000010400780c */ /* 0x004fe20003f25270 */
[----:B------:R-:W-:Y:S01]  /*17b0*/  IMAD R12, R73, 0xc0, RZ ;  /* 0x000000c0490c7824 */ /* 0x000fe200078e02ff */
[----:B------:R-:W2:Y:S04]  /*17c0*/  LDC.64 R4, c[0x0][0x9e0] ;  /* 0x00027800ff047b82 */ /* 0x000ea80000000a00 */
[----:B------:R4:W-:Y:S07]  /*17d0*/  STL [R1+0x18], R12 ;  /* 0x0000180c01007387 */ /* 0x0009ee0000100800 */
[----:B------:R-:W1:Y:S08]  /*17e0*/  @P1 LDC R13, c[0x0][0x44c] ;  /* 0x00011300ff0d1b82 */ /* 0x000e700000000800 */
[----:B------:R-:W0:Y:S01]  /*17f0*/  @P1 LDC R10, c[0x0][0x450] ;  /* 0x00011400ff0a1b82 */ /* 0x000e220000000800 */
[----:B--2---:R-:W-:Y:S01]  /*1800*/  ISETP.GE.AND P2, PT, R5, 0x1, PT ;  /* 0x000000010500780c */ /* 0x004fe20003f46270 */
[----:B---3--:R-:W-:-:S02]  /*1810*/  @P0 IMAD.IADD R24, R11, 0x1, -R0 ;  /* 0x000000010b180824 */ /* 0x008fc400078e0a00 */
[----:B------:R-:W-:Y:S02]  /*1820*/  IMAD.IADD R11, R28, 0x1, -R3 ;  /* 0x000000011c0b7824 */ /* 0x000fe400078e0a03 */
[----:B------:R-:W-:Y:S02]  /*1830*/  VIADD R0, R12, 0xbf ;  /* 0x000000bf0c007836 */ /* 0x000fe40000000000 */
[----:B------:R-:W-:Y:S02]  /*1840*/  IMAD.IADD R138, R11, 0x1, R24 ;  /* 0x000000010b8a7824 */ /* 0x000fe400078e0218 */
[----:B-1----:R-:W-:-:S03]  /*1850*/  @P1 IMAD.HI.U32 R3, R0, R13, RZ ;  /* 0x0000000d00031227 */ /* 0x002fc600078e00ff */
[C---:B------:R-:W-:Y:S01]  /*1860*/  IADD3 R111, R138.reuse, 0x1, -R22 ;  /* 0x000000018a6f7810 */ /* 0x040fe20007ffe816 */
[----:B------:R-:W-:Y:S01]  /*1870*/  IMAD.MOV.U32 R6, RZ, RZ, R0 ;  /* 0x000000ffff067224 */ /* 0x000fe200078e0000 */
[----:B0-----:R-:W-:Y:S01]  /*1880*/  @P1 SHF.R.U32.HI R6, RZ, R10, R3 ;  /* 0x0000000aff061219 */ /* 0x001fe20000011603 */
[----:B------:R-:W-:-:S04]  /*1890*/  VIADD R0, R138, 0x7f ;  /* 0x0000007f8a007836 */ /* 0x000fc80000000000 */
[----:B------:R-:W-:Y:S01]  /*18a0*/  IMAD.IADD R9, R111, 0x1, R6 ;  /* 0x000000016f097824 */ /* 0x000fe200078e0206 */
[----:B------:R-:W-:-:S03]  /*18b0*/  SHF.R.S32.HI R3, RZ, 0x1f, R0 ;  /* 0x0000001fff037819 */ /* 0x000fc60000011400 */
[----:B------:R-:W-:Y:S01]  /*18c0*/  IMAD.IADD R4, R9, 0x1, R4 ;  /* 0x0000000109047824 */ /* 0x000fe200078e0204 */
[----:B------:R-:W-:-:S04]  /*18d0*/  LEA.HI R3, R3, R0, RZ, 0x7 ;  /* 0x0000000003037211 */ /* 0x000fc800078f38ff */
[----:B------:R-:W-:Y:S01]  /*18e0*/  SHF.R.S32.HI R112, RZ, 0x7, R3 ;  /* 0x00000007ff707819 */ /* 0x000fe20000011403 */
[----:B----4-:R-:W-:Y:S06]  /*18f0*/  @!P2 BRA `(.L_x_11289) ;  /* 0x000000000048a947 */ /* 0x010fec0003800000 */
        /* <DEDUP_REMOVED lines=11> */
.L_x_11291:
[----:B------:R-:W-:-:S13]  /*19b0*/  ISETP.NE.AND P0, PT, R5, 0x1, PT ;  /* 0x000000010500780c */ /* 0x000fda0003f05270 */
[----:B------:R-:W0:Y:S02]  /*19c0*/  @P0 LDC.64 R6, c[0x0][0x9e8] ;  /* 0x00027a00ff060b82 */ /* 0x000e240000000a00 */
[----:B0-----:R-:W-:-:S05]  /*19d0*/  @P0 IMAD.HI.U32 R6, R0, R6, RZ ;  /* 0x0000000600060227 */ /* 0x001fca00078e00ff */
[----:B------:R-:W-:-:S07]  /*19e0*/  @P0 SHF.R.U32.HI R0, RZ, R7, R6 ;  /* 0x00000007ff000219 */ /* 0x000fce0000011606 */
.L_x_11292:
[----:B------:R-:W-:Y:S05]  /*19f0*/  BSYNC B0 ;  /* 0x0000000000007941 */ /* 0x000fea0003800000 */
.L_x_11290:
[----:B------:R-:W-:-:S05]  /*1a00*/  IMAD R3, R0, R5, R5 ;  /* 0x0000000500037224 */ /* 0x000fca00078e0205 */
[----:B------:R-:W-:-:S07]  /*1a10*/  VIMNMX R4, R4, R3, PT ;  /* 0x0000000304047248 */ /* 0x000fce0003fe0100 */
.L_x_11289:
        /* <DEDUP_REMOVED lines=20> */
.L_x_11295:
[----:B------:R-:W-:-:S13]  /*1b60*/  ISETP.NE.AND P0, PT, R5, 0x1, PT ;  /* 0x000000010500780c */ /* 0x000fda0003f05270 */
[----:B------:R-:W0:Y:S02]  /*1b70*/  @P0 LDC.64 R6, c[0x0][0x9e8] ;  /* 0x00027a00ff060b82 */ /* 0x000e240000000a00 */
[----:B0-----:R-:W-:-:S05]  /*1b80*/  @P0 IMAD.HI.U32 R6, R0, R6, RZ ;  /* 0x0000000600060227 */ /* 0x001fca00078e00ff */
[----:B------:R-:W-:-:S07]  /*1b90*/  @P0 SHF.R.U32.HI R0, RZ, R7, R6 ;  /* 0x00000007ff000219 */ /* 0x000fce0000011606 */
.L_x_11296:
[----:B------:R-:W-:Y:S05]  /*1ba0*/  BSYNC B0 ;  /* 0x0000000000007941 */ /* 0x000fea0003800000 */
.L_x_11294:
[----:B------:R-:W-:-:S05]  /*1bb0*/  IMAD R0, R0, R5, RZ ;  /* 0x0000000500007224 */ /* 0x000fca00078e02ff */
[----:B------:R-:W-:-:S07]  /*1bc0*/  VIMNMX R3, R3, R0, !PT ;  /* 0x0000000003037248 */ /* 0x000fce0007fe0100 */
.L_x_11293:
        /* <DEDUP_REMOVED lines=43> */
.L_x_11299:
[----:B------:R-:W-:Y:S05]  /*1e80*/  BSYNC B6 ;  /* 0x0000000000067941 */ /* 0x000fea0003800000 */
.L_x_11298:
        /* <DEDUP_REMOVED lines=20> */
.L_x_11301:
[----:B------:R-:W-:Y:S05]  /*1fd0*/  BSYNC B6 ;  /* 0x0000000000067941 */ /* 0x000fea0003800000 */
.L_x_11300:
[----:B------:R-:W-:Y:S01]  /*1fe0*/  IMAD.IADD R70, R27, 0x1, R28 ;  /* 0x000000011b467824 */ /* 0x000fe200078e021c */
[----:B------:R-:W2:Y:S01]  /*1ff0*/  LDL.64 R14, [R1] ;  /* 0x00000000010e7983 */ /* 0x000ea20000100a00 */
[----:B------:R-:W-:Y:S01]  /*2000*/  ULDC.64 UR4, c[0x0][0x9f8] ;  /* 0x00027e0000047ab9 */ /* 0x000fe20000000a00 */
[----:B------:R-:W0:Y:S01]  /*2010*/  LDC.64 R10, c[0x0][0x300] ;  /* 0x0000c000ff0a7b82 */ /* 0x000e220000000a00 */
[----:B------:R-:W-:Y:S01]  /*2020*/  ISETP.NE.U32.AND P0, PT, RZ, UR4, PT ;  /* 0x00000004ff007c0c */ /* 0x000fe2000bf05070 */
[----:B------:R-:W2:Y:S01]  /*2030*/  LDL.64 R28, [R1] ;  /* 0x00000000011c7983 */ /* 0x000ea20000100a00 */
[----:B------:R-:W-:Y:S02]  /*2040*/  ULDC.64 UR6, c[0x0][0xa08] ;  /* 0x0002820000067ab9 */ /* 0x000fe40000000a00 */
[----:B------:R-:W-:Y:S01]  /*2050*/  ISETP.NE.AND.EX P0, PT, RZ, UR5, PT, P0 ;  /* 0x00000005ff007c0c */ /* 0x000fe2000bf05300 */
[----:B------:R-:W3:Y:S01]  /*2060*/  LDL R37, [R1+0xc] ;  /* 0x00000c0001257983 */ /* 0x000ee20000100800 */
[----:B------:R-:W1:Y:S01]  /*2070*/  S2R R20, SR_TID.X ;  /* 0x0000000000147919 */ /* 0x000e620000002100 */
[----:B------:R-:W-:Y:S01]  /*2080*/  SHF.R.S32.HI R13, RZ, 0x1f, R70 ;  /* 0x0000001fff0d7819 */ /* 0x000fe20000011446 */
[----:B------:R-:W-:Y:S01]  /*2090*/  ULDC.64 UR4, c[0x0][0x308] ;  /* 0x0000c20000047ab9 */ /* 0x000fe20000000a00 */
[----:B------:R-:W-:Y:S01]  /*20a0*/  SHF.R.S32.HI R8, RZ, 0x1f, R74 ;  /* 0x0000001fff087819 */ /* 0x000fe2000001144a */
[----:B------:R-:W4:Y:S08]  /*20b0*/  LDC R107, c[0x0][0x3f4] ;  /* 0x0000fd00ff6b7b82 */ /* 0x000f300000000800 */
[----:B------:R-:W1:Y:S02]  /*20c0*/  @P0 LDC.64 R4, c[0x0][0x9f8] ;  /* 0x00027e00ff040b82 */ /* 0x000e640000000a00 */
[----:B-1----:R-:W-:-:S05]  /*20d0*/  @P0 IMAD.WIDE R4, R75, 0x4, R4 ;  /* 0x000000044b040825 */ /* 0x002fca00078e0204 */
[----:B------:R1:W4:Y:S01]  /*20e0*/  @P0 LDG.E R75, desc[UR40][R4.64] ;  /* 0x00000028044b0981 */ /* 0x000322000c1e1900 */
[-C--:B0-----:R-:W-:Y:S01]  /*20f0*/  IMAD R0, R13, R10.reuse, RZ ;  /* 0x0000000a0d007224 */ /* 0x081fe200078e02ff */
[----:B------:R-:W-:Y:S01]  /*2100*/  ISETP.NE.U32.AND P0, PT, RZ, UR6, PT ;  /* 0x00000006ff007c0c */ /* 0x000fe2000bf05070 */
[C---:B------:R-:W-:Y:S01]  /*2110*/  IMAD.WIDE.U32 R6, R70.reuse, R10, RZ ;  /* 0x0000000a46067225 */ /* 0x040fe200078e00ff */
[----:B------:R-:W-:Y:S02]  /*2120*/  SHF.R.U32.HI R33, RZ, 0x7, R20 ;  /* 0x00000007ff217819 */ /* 0x000fe40000011614 */
[----:B------:R-:W-:Y:S01]  /*2130*/  ISETP.NE.AND.EX P0, PT, RZ, UR7, PT, P0 ;  /* 0x00000007ff007c0c */ /* 0x000fe2000bf05300 */
[----:B------:R-:W-:Y:S01]  /*2140*/  IMAD R3, R70, R11, R0 ;  /* 0x0000000b46037224 */ /* 0x000fe200078e0200 */
[----:B------:R-:W-:-:S03]  /*2150*/  ISETP.NE.AND P6, PT, R33, 0x1, PT ;  /* 0x000000012100780c */ /* 0x000fc60003fc5270 */
[----:B------:R-:W-:Y:S02]  /*2160*/  IMAD.IADD R7, R7, 0x1, R3 ;  /* 0x0000000107077824 */ /* 0x000fe400078e0203 */
[----:B------:R-:W-:Y:S02]  /*2170*/  IMAD R3, R8, UR4, RZ ;  /* 0x0000000408037c24 */ /* 0x000fe4000f8e02ff */
[C---:B-1----:R-:W-:Y:S01]  /*2180*/  IMAD.WIDE.U32 R4, R74.reuse, UR4, R6 ;  /* 0x000000044a047c25 */ /* 0x042fe2000f8e0006 */
[----:B------:R-:W-:Y:S01]  /*2190*/  SHF.R.S32.HI R137, RZ, 0x1f, R136 ;  /* 0x0000001fff897819 */ /* 0x000fe20000011488 */
[----:B------:R-:W0:Y:S02]  /*21a0*/  LDC.64 R6, c[0x0][0x408] ;  /* 0x00010200ff067b82 */ /* 0x000e240000000a00 */
[----:B------:R-:W-:Y:S01]  /*21b0*/  IMAD R3, R74, UR5, R3 ;  /* 0x000000054a037c24 */ /* 0x000fe2000f8e0203 */
[----:B------:R-:W-:-:S03]  /*21c0*/  ULDC.64 UR4, c[0x0][0x310] ;  /* 0x0000c40000047ab9 */ /* 0x000fc60000000a00 */
[----:B------:R-:W-:Y:S02]  /*21d0*/  IMAD.IADD R5, R5, 0x1, R3 ;  /* 0x0000000105057824 */ /* 0x000fe400078e0203 */
[----:B--2---:R-:W-:-:S05]  /*21e0*/  IMAD.MOV.U32 R28, RZ, RZ, R14 ;  /* 0x000000ffff1c7224 */ /* 0x004fca00078e000e */
[----:B------:R-:W-:-:S05]  /*21f0*/  SHF.R.S32.HI R29, RZ, 0x1f, R28 ;  /* 0x0000001fff1d7819 */ /* 0x000fca000001141c */
[----:B------:R1:W-:Y:S04]  /*2200*/  STL [R1+0x4], R29 ;  /* 0x0000041d01007387 */ /* 0x0003e80000100800 */
[----:B------:R-:W2:Y:S04]  /*2210*/  LDL R36, [R1+0x10] ;  /* 0x0000100001247983 */ /* 0x000ea80000100800 */
[----:B------:R-:W2:Y:S04]  /*2220*/  LDL R35, [R1+0x14] ;  /* 0x0000140001237983 */ /* 0x000ea80000100800 */
[----:B------:R-:W2:Y:S01]  /*2230*/  LDL R34, [R1+0x4c] ;  /* 0x00004c0001227983 */ /* 0x000ea20000100800 */
[----:B------:R-:W-:-:S02]  /*2240*/  SHF.R.S32.HI R32, RZ, 0x1f, R19 ;  /* 0x0000001fff207819 */ /* 0x000fc40000011413 */
[----:B----4-:R-:W-:-:S04]  /*2250*/  SHF.R.S32.HI R0, RZ, 0x1f, R75 ;  /* 0x0000001fff007819 */ /* 0x010fc8000001144b */
[----:B------:R-:W-:Y:S02]  /*2260*/  SEL R93, R0, RZ, !P0 ;  /* 0x000000ff005d7207 */ /* 0x000fe40004000000 */
[----:B------:R-:W-:-:S03]  /*2270*/  SEL R75, R75, RZ, !P0 ;  /* 0x000000ff4b4b7207 */ /* 0x000fc60004000000 */
[----:B------:R-:W-:Y:S02]  /*2280*/  IMAD R0, R93, UR4, RZ ;  /* 0x000000045d007c24 */ /* 0x000fe4000f8e02ff */
[----:B------:R-:W-:-:S04]  /*2290*/  IMAD.WIDE.U32 R20, R75, UR4, R4 ;  /* 0x000000044b147c25 */ /* 0x000fc8000f8e0004 */
[----:B------:R-:W-:Y:S01]  /*22a0*/  IMAD R3, R75, UR5, R0 ;  /* 0x000000054b037c24 */ /* 0x000fe2000f8e0200 */
[----:B------:R-:W-:Y:S05]  /*22b0*/  @!P6 WARPSYNC.ALL ;  /* 0x000000000000e948 */ /* 0x000fea0003800000 */
[----:B------:R-:W-:Y:S01]  /*22c0*/  ULDC.64 UR4, c[0x0][0x330] ;  /* 0x0000cc0000047ab9 */ /* 0x000fe20000000a00 */
[C---:B------:R-:W-:Y:S02]  /*22d0*/  VIADD R0, R136.reuse, 0x10 ;  /* 0x0000001088007836 */ /* 0x040fe40000000000 */
[----:B------:R-:W-:Y:S01]  /*22e0*/  VIADD R72, R136, 0x30 ;  /* 0x0000003088487836 */ /* 0x000fe20000000000 */
[----:B------:R-:W-:Y:S01]  /*22f0*/  LOP3.LUT R23, R23, 0xfffffffe, RZ, 0xc0, !PT ;  /* 0xfffffffe17177812 */ /* 0x000fe200078ec0ff */
[----:B------:R-:W-:Y:S01]  /*2300*/  IMAD R5, R8, UR4, RZ ;  /* 0x0000000408057c24 */ /* 0x000fe2000f8e02ff */
[----:B------:R-:W-:Y:S01]  /*2310*/  ULDC.64 UR6, c[0x0][0x338] ;  /* 0x0000ce0000067ab9 */ /* 0x000fe20000000a00 */
[----:B------:R-:W-:Y:S01]  /*2320*/  IMAD.WIDE.U32 R60, R74, UR4, R136 ;  /* 0x000000044a3c7c25 */ /* 0x000fe2000f8e0088 */
[----:B------:R-:W-:-:S02]  /*2330*/  ULDC UR4, c[0x0][0x2f4] ;  /* 0x0000bd0000047ab9 */ /* 0x000fc40000000800 */
[----:B------:R-:W-:Y:S01]  /*2340*/  ISETP.GE.AND P1, PT, R0, UR4, PT ;  /* 0x0000000400007c0c */ /* 0x000fe2000bf26270 */
[-C--:B------:R-:W-:Y:S02]  /*2350*/  IMAD R8, R32, R10.reuse, RZ ;  /* 0x0000000a20087224 */ /* 0x080fe400078e02ff */
[----:B------:R-:W-:Y:S02]  /*2360*/  IMAD R9, R74, UR5, R5 ;  /* 0x000000054a097c24 */ /* 0x000fe4000f8e0205 */
[C---:B------:R-:W-:Y:S01]  /*2370*/  IMAD R94, R19.reuse, R11, R8 ;  /* 0x0000000b135e7224 */ /* 0x040fe200078e0208 */
[----:B------:R-:W-:Y:S01]  /*2380*/  SEL R8, RZ, 0xffffffff, P1 ;  /* 0xffffffffff087807 */ /* 0x000fe20000800000 */
[----:B------:R-:W-:Y:S01]  /*2390*/  IMAD.WIDE.U32 R4, R19, R10, R136 ;  /* 0x0000000a13047225 */ /* 0x000fe200078e0088 */
[----:B------:R-:W-:-:S03]  /*23a0*/  ISETP.GE.AND P0, PT, R136, UR4, PT ;  /* 0x0000000488007c0c */ /* 0x000fc6000bf06270 */
[----:B------:R-:W-:Y:S01]  /*23b0*/  IMAD.IADD R3, R21, 0x1, R3 ;  /* 0x0000000115037824 */ /* 0x000fe200078e0203 */
[----:B------:R-:W-:Y:S01]  /*23c0*/  IADD3 R95, P1, R20, R4, RZ ;  /* 0x00000004145f7210 */ /* 0x000fe20007f3e0ff */
[----:B------:R-:W-:Y:S01]  /*23d0*/  IMAD.IADD R61, R61, 0x1, R9 ;  /* 0x000000013d3d7824 */ /* 0x000fe200078e0209 */
[----:B------:R-:W-:Y:S01]  /*23e0*/  SEL R4, RZ, 0x1, P0 ;  /* 0x00000001ff047807 */ /* 0x000fe20000000000 */
[----:B------:R-:W-:Y:S01]  /*23f0*/  IMAD.SHL.U32 R9, R8, 0x2, RZ ;  /* 0x0000000208097824 */ /* 0x000fe200078e00ff */
[----:B------:R-:W-:-:S04]  /*2400*/  IADD3.X R94, R3, R5, R94, P1, !PT ;  /* 0x00000005035e7210 */ /* 0x000fc80000ffe45e */
[----:B------:R-:W-:Y:S01]  /*2410*/  LOP3.LUT R5, R9, 0x2, R4, 0xe2, !PT ;  /* 0x0000000209057812 */ /* 0x000fe200078ee204 */
[----:B------:R-:W-:Y:S01]  /*2420*/  VIADD R4, R136, 0x20 ;  /* 0x0000002088047836 */ /* 0x000fe20000000000 */
[----:B------:R-:W4:Y:S01]  /*2430*/  LDC.64 R8, c[0x0][0x3f8] ;  /* 0x0000fe00ff087b82 */ /* 0x000f220000000a00 */
[----:B0-----:R-:W-:Y:S01]  /*2440*/  IMAD R12, R32, R6, RZ ;  /* 0x00000006200c7224 */ /* 0x001fe200078e02ff */
[----:B------:R-:W-:Y:S01]  /*2450*/  ISETP.GE.AND P1, PT, R72, UR4, PT ;  /* 0x0000000448007c0c */ /* 0x000fe2000bf26270 */
[----:B------:R-:W-:Y:S01]  /*2460*/  VIADD R27, R136, 0x40 ;  /* 0x00000040881b7836 */ /* 0x000fe20000000000 */
[----:B------:R-:W-:Y:S01]  /*2470*/  ISETP.GE.AND P0, PT, R4, UR4, PT ;  /* 0x0000000404007c0c */ /* 0x000fe2000bf06270 */
[----:B------:R-:W-:Y:S01]  /*2480*/  IMAD R15, R19, R7, R12 ;  /* 0x00000007130f7224 */ /* 0x000fe200078e020c */
[----:B------:R-:W-:Y:S02]  /*2490*/  SEL R14, RZ, 0x8, P1 ;  /* 0x00000008ff0e7807 */ /* 0x000fe40000800000 */
[----:B------:R-:W-:-:S02]  /*24a0*/  SEL R12, RZ, 0x4, P0 ;  /* 0x00000004ff0c7807 */ /* 0x000fc40000000000 */
[----:B------:R-:W-:Y:S02]  /*24b0*/  ISETP.GE.AND P0, PT, R27, UR4, PT ;  /* 0x000000041b007c0c */ /* 0x000fe4000bf06270 */
[----:B------:R-:W-:Y:S02]  /*24c0*/  LOP3.LUT R12, R14, R5, R12, 0xfe, !PT ;  /* 0x000000050e0c7212 */ /* 0x000fe400078efe0c */
[----:B------:R-:W-:Y:S02]  /*24d0*/  SEL R5, RZ, 0x10, P0 ;  /* 0x00000010ff057807 */ /* 0x000fe40000000000 */
[----:B------:R-:W-:Y:S02]  /*24e0*/  ISETP.GE.AND P0, PT, R136, R107, PT ;  /* 0x0000006b8800720c */ /* 0x000fe40003f06270 */
[----:B------:R-:W-:Y:S02]  /*24f0*/  LOP3.LUT R12, R12, R5, RZ, 0xfc, !PT ;  /* 0x000000050c0c7212 */ /* 0x000fe400078efcff */
[----:B------:R-:W-:Y:S01]  /*2500*/  SEL R5, R107, RZ, P0 ;  /* 0x000000ff6b057207 */ /* 0x000fe20000000000 */
[----:B----4-:R-:W-:-:S04]  /*2510*/  IMAD R14, R32, R8, RZ ;  /* 0x00000008200e7224 */ /* 0x010fc800078e02ff */
[----:B------:R-:W-:Y:S02]  /*2520*/  IMAD.IADD R5, R136, 0x1, R5 ;  /* 0x0000000188057824 */ /* 0x000fe400078e0205 */
[C---:B------:R-:W-:Y:S01]  /*2530*/  IMAD R31, R19.reuse, R9, R14 ;  /* 0x00000009131f7224 */ /* 0x040fe200078e020e */
[-C--:B------:R-:W-:Y:S01]  /*2540*/  ISETP.GE.AND P1, PT, R0, R107.reuse, PT ;  /* 0x0000006b0000720c */ /* 0x080fe20003f26270 */
[CC--:B------:R-:W-:Y:S01]  /*2550*/  IMAD.WIDE.U32 R62, R19.reuse, R6.reuse, R136 ;  /* 0x00000006133e7225 */ /* 0x0c0fe200078e0088 */
[----:B------:R-:W-:Y:S02]  /*2560*/  SHF.R.S32.HI R14, RZ, 0x1f, R5 ;  /* 0x0000001fff0e7819 */ /* 0x000fe40000011405 */
[----:B------:R-:W-:Y:S01]  /*2570*/  ISETP.GE.AND P2, PT, R4, R107, PT ;  /* 0x0000006b0400720c */ /* 0x000fe20003f46270 */
[----:B------:R-:W-:Y:S01]  /*2580*/  IMAD.WIDE.U32 R64, R19, R6, R28 ;  /* 0x0000000613407225 */ /* 0x000fe200078e001c */
[CC--:B------:R-:W-:Y:S02]  /*2590*/  LEA.HI R76, R14.reuse, R5.reuse, RZ, 0x3 ;  /* 0x000000050e4c7211 */ /* 0x0c0fe400078f18ff */
[----:B------:R-:W-:Y:S01]  /*25a0*/  LEA.HI R5, R14, R5, RZ, 0x5 ;  /* 0x000000050e057211 */ /* 0x000fe200078f28ff */
[----:B------:R-:W-:-:S02]  /*25b0*/  IMAD.IADD R63, R63, 0x1, R15 ;  /* 0x000000013f3f7824 */ /* 0x000fc400078e020f */
[----:B------:R-:W-:Y:S01]  /*25c0*/  IMAD.IADD R65, R15, 0x1, R65 ;  /* 0x000000010f417824 */ /* 0x000fe200078e0241 */
[----:B------:R-:W-:Y:S01]  /*25d0*/  SEL R15, R107, RZ, P1 ;  /* 0x000000ff6b0f7207 */ /* 0x000fe20000800000 */
[----:B------:R-:W-:Y:S01]  /*25e0*/  IMAD.WIDE.U32 R68, R19, R8, R28 ;  /* 0x0000000813447225 */ /* 0x000fe200078e001c */
[----:B-1----:R-:W-:-:S03]  /*25f0*/  SEL R29, R107, RZ, P2 ;  /* 0x000000ff6b1d7207 */ /* 0x002fc60001000000 */
[----:B------:R-:W-:Y:S01]  /*2600*/  IMAD.SHL.U32 R14, R5, 0x80, RZ ;  /* 0x00000080050e7824 */ /* 0x000fe200078e00ff */
[----:B---3--:R-:W-:Y:S01]  /*2610*/  LOP3.LUT R5, R37, 0x18, R76, 0xf8, !PT ;  /* 0x0000001825057812 */ /* 0x008fe200078ef84c */
[----:B------:R-:W-:-:S04]  /*2620*/  IMAD.WIDE.U32 R66, R19, R8, R136 ;  /* 0x0000000813427225 */ /* 0x000fc800078e0088 */
[----:B------:R-:W-:Y:S02]  /*2630*/  IMAD.IADD R15, R0, 0x1, R15 ;  /* 0x00000001000f7824 */ /* 0x000fe400078e020f */
[----:B------:R-:W-:Y:S01]  /*2640*/  IMAD.IADD R29, R4, 0x1, R29 ;  /* 0x00000001041d7824 */ /* 0x000fe200078e021d */
[----:B------:R-:W-:Y:S01]  /*2650*/  @P2 LOP3.LUT R23, R23, 0x1, RZ, 0xfc, !PT ;  /* 0x0000000117172812 */ /* 0x000fe200078efcff */
[----:B------:R-:W-:Y:S01]  /*2660*/  IMAD R93, R93, UR6, RZ ;  /* 0x000000065d5d7c24 */ /* 0x000fe2000f8e02ff */
[----:B------:R-:W-:Y:S01]  /*2670*/  LOP3.LUT R14, R14, 0xfffff000, RZ, 0xc0, !PT ;  /* 0xfffff0000e0e7812 */ /* 0x000fe200078ec0ff */
[----:B------:R-:W-:Y:S01]  /*2680*/  IMAD.IADD R67, R67, 0x1, R31 ;  /* 0x0000000143437824 */ /* 0x000fe200078e021f */
[----:B------:R-:W-:Y:S01]  /*2690*/  SHF.R.S32.HI R28, RZ, 0x1f, R15 ;  /* 0x0000001fff1c7819 */ /* 0x000fe2000001140f */
[----:B------:R-:W-:Y:S01]  /*26a0*/  IMAD.IADD R69, R31, 0x1, R69 ;  /* 0x000000011f457824 */ /* 0x000fe200078e0245 */
[----:B------:R-:W-:Y:S01]  /*26b0*/  SHF.R.S32.HI R30, RZ, 0x1f, R29 ;  /* 0x0000001fff1e7819 */ /* 0x000fe2000001141d */
[----:B------:R-:W-:Y:S01]  /*26c0*/  VIADD R81, R136, 0x50 ;  /* 0x0000005088517836 */ /* 0x000fe20000000000 */
[----:B-----5:R-:W-:-:S02]  /*26d0*/  SHF.R.S32.HI R31, RZ, 0x1f, R105 ;  /* 0x0000001fff1f7819 */ /* 0x020fc40000011469 */
[----:B------:R-:W-:Y:S01]  /*26e0*/  IADD3 R70, P2, R19, R70, RZ ;  /* 0x0000004613467210 */ /* 0x000fe20007f5e0ff */
[C---:B------:R-:W-:Y:S01]  /*26f0*/  IMAD R93, R75.reuse, UR7, R93 ;  /* 0x000000074b5d7c24 */ /* 0x040fe2000f8e025d */
[----:B------:R-:W-:Y:S01]  /*2700*/  LEA.HI R74, R30, R29, RZ, 0x3 ;  /* 0x0000001d1e4a7211 */ /* 0x000fe200078f18ff */
[----:B------:R-:W-:Y:S01]  /*2710*/  IMAD.WIDE.U32 R60, R75, UR6, R60 ;  /* 0x000000064b3c7c25 */ /* 0x000fe2000f8e003c */
[-C--:B------:R-:W-:Y:S02]  /*2720*/  LEA.HI R75, R28, R15.reuse, RZ, 0x3 ;  /* 0x0000000f1c4b7211 */ /* 0x080fe400078f18ff */
[----:B------:R-:W-:Y:S01]  /*2730*/  SHF.L.U64.HI R96, R10, 0x7, R11 ;  /* 0x000000070a607819 */ /* 0x000fe2000001020b */
[----:B------:R-:W-:Y:S01]  /*2740*/  IMAD.X R71, R32, 0x1, R13, P2 ;  /* 0x0000000120477824 */ /* 0x000fe200010e060d */
[----:B------:R-:W-:Y:S02]  /*2750*/  LEA.HI R15, R28, R15, RZ, 0x5 ;  /* 0x0000000f1c0f7211 */ /* 0x000fe400078f28ff */
[----:B------:R-:W-:-:S02]  /*2760*/  LEA.HI R29, R30, R29, RZ, 0x5 ;  /* 0x0000001d1e1d7211 */ /* 0x000fc400078f28ff */
[----:B------:R-:W-:Y:S01]  /*2770*/  ISETP.GE.AND P2, PT, R81, UR4, PT ;  /* 0x0000000451007c0c */ /* 0x000fe2000bf46270 */
[----:B------:R-:W-:Y:S01]  /*2780*/  IMAD.SHL.U32 R28, R15, 0x80, RZ ;  /* 0x000000800f1c7824 */ /* 0x000fe200078e00ff */
[----:B------:R-:W-:Y:S01]  /*2790*/  SHF.L.U64.HI R98, R8, 0x7, R9 ;  /* 0x0000000708627819 */ /* 0x000fe20000010209 */
[----:B------:R-:W-:Y:S01]  /*27a0*/  IMAD.SHL.U32 R30, R29, 0x80, RZ ;  /* 0x000000801d1e7824 */ /* 0x000fe200078e00ff */
[C---:B------:R-:W-:Y:S02]  /*27b0*/  LOP3.LUT R15, R37.reuse, 0x18, R75, 0xf8, !PT ;  /* 0x00000018250f7812 */ /* 0x040fe400078ef84b */
[----:B------:R-:W-:Y:S01]  /*27c0*/  LOP3.LUT R29, R37, 0x18, R74, 0xf8, !PT ;  /* 0x00000018251d7812 */ /* 0x000fe200078ef84a */
[----:B------:R-:W-:Y:S01]  /*27d0*/  IMAD.WIDE.U32 R62, R105, R6, R62 ;  /* 0x00000006693e7225 */ /* 0x000fe200078e003e */
[----:B------:R-:W-:-:S03]  /*27e0*/  LOP3.LUT R28, R28, 0xfffff000, RZ, 0xc0, !PT ;  /* 0xfffff0001c1c7812 */ /* 0x000fc600078ec0ff */
[C---:B------:R-:W-:Y:S01]  /*27f0*/  IMAD.WIDE.U32 R64, R105.reuse, R6, R64 ;  /* 0x0000000669407225 */ /* 0x040fe200078e0040 */
[----:B------:R-:W-:Y:S02]  /*2800*/  LOP3.LUT R30, R30, 0xfffff000, RZ, 0xc0, !PT ;  /* 0xfffff0001e1e7812 */ /* 0x000fe400078ec0ff */
[----:B------:R-:W-:Y:S01]  /*2810*/  SHF.L.U64.HI R97, R6, 0x7, R7 ;  /* 0x0000000706617819 */ /* 0x000fe20000010207 */
[-C--:B------:R-:W-:Y:S01]  /*2820*/  IMAD.WIDE.U32 R66, R105, R8.reuse, R66 ;  /* 0x0000000869427225 */ /* 0x080fe200078e0042 */
[----:B------:R-:W-:Y:S02]  /*2830*/  LOP3.LUT R23, R23, 0xfffffffd, RZ, 0xc0, !PT ;  /* 0xfffffffd17177812 */ /* 0x000fe400078ec0ff */
[----:B------:R-:W-:Y:S01]  /*2840*/  LOP3.LUT R80, R76, 0xfffffff8, RZ, 0xc0, !PT ;  /* 0xfffffff84c507812 */ /* 0x000fe200078ec0ff */
[----:B------:R-:W-:Y:S01]  /*2850*/  IMAD.WIDE.U32 R68, R105, R8, R68 ;  /* 0x0000000869447225 */ /* 0x000fe200078e0044 */
[----:B------:R-:W-:Y:S02]  /*2860*/  LOP3.LUT R79, R75, 0xfffffff8, RZ, 0xc0, !PT ;  /* 0xfffffff84b4f7812 */ /* 0x000fe400078ec0ff */
[----:B------:R-:W-:Y:S01]  /*2870*/  LOP3.LUT R77, R74, 0xfffffff8, RZ, 0xc0, !PT ;  /* 0xfffffff84a4d7812 */ /* 0x000fe200078ec0ff */
[----:B------:R-:W-:Y:S01]  /*2880*/  VIADD R110, R33, 0x8 ;  /* 0x00000008216e7836 */ /* 0x000fe20000000000 */
[----:B------:R-:W-:Y:S01]  /*2890*/  SHF.R.S32.HI R101, RZ, 0x1f, R80 ;  /* 0x0000001fff657819 */ /* 0x000fe20000011450 */
[----:B------:R-:W-:Y:S01]  /*28a0*/  IMAD.SHL.U32 R107, R107, 0x2, RZ ;  /* 0x000000026b6b7824 */ /* 0x000fe200078e00ff */
[----:B------:R-:W-:Y:S01]  /*28b0*/  SHF.R.S32.HI R100, RZ, 0x1f, R79 ;  /* 0x0000001fff647819 */ /* 0x000fe2000001144f */
[----:B------:R-:W-:Y:S01]  /*28c0*/  IMAD.IADD R93, R61, 0x1, R93 ;  /* 0x000000013d5d7824 */ /* 0x000fe200078e025d */
[----:B------:R-:W-:-:S02]  /*28d0*/  SHF.R.S32.HI R99, RZ, 0x1f, R77 ;  /* 0x0000001fff637819 */ /* 0x000fc4000001144d */
[----:B--2---:R-:W-:-:S04]  /*28e0*/  LOP3.LUT R5, R5, R36, RZ, 0x3c, !PT ;  /* 0x0000002405057212 */ /* 0x004fc800078e3cff */
[----:B------:R-:W-:Y:S01]  /*28f0*/  IADD3 R104, R5, R14, R35 ;  /* 0x0000000e05687210 */ /* 0x000fe20007ffe023 */
[----:B------:R-:W-:Y:S02]  /*2900*/  IMAD.SHL.U32 R5, R10, 0x80, RZ ;  /* 0x000000800a057824 */ /* 0x000fe400078e00ff */
[C---:B------:R-:W-:Y:S01]  /*2910*/  IMAD R10, R31.reuse, R8, RZ ;  /* 0x000000081f0a7224 */ /* 0x040fe200078e02ff */
[----:B------:R-:W-:Y:S01]  /*2920*/  @!P6 BAR.SYNC.DEFER_BLOCKING 0x9, 0x100 ;  /* 0x024400000000eb1d */ /* 0x000fe20000010000 */
[----:B------:R-:W-:Y:S01]  /*2930*/  LOP3.LUT P3, RZ, R34, 0x2, RZ, 0xc0, !PT ;  /* 0x0000000222ff7812 */ /* 0x000fe2000786c0ff */
[----:B------:R-:W-:Y:S02]  /*2940*/  IMAD R14, R31, R6, RZ ;  /* 0x000000061f0e7224 */ /* 0x000fe400078e02ff */
[C---:B------:R-:W-:Y:S01]  /*2950*/  IMAD R83, R105.reuse, R9, R10 ;  /* 0x0000000969537224 */ /* 0x040fe200078e020a */
[----:B------:R-:W-:Y:S01]  /*2960*/  SEL R9, RZ, 0x20, P2 ;  /* 0x00000020ff097807 */ /* 0x000fe20001000000 */
[----:B------:R-:W-:Y:S01]  /*2970*/  IMAD R11, R105, R7, R14 ;  /* 0x00000007690b7224 */ /* 0x000fe200078e020e */
[----:B------:R-:W-:-:S02]  /*2980*/  LOP3.LUT R15, R15, R36, RZ, 0x3c, !PT ;  /* 0x000000240f0f7212 */ /* 0x000fc400078e3cff */
[----:B------:R-:W-:Y:S01]  /*2990*/  LOP3.LUT R13, R12, R9, RZ, 0xfc, !PT ;  /* 0x000000090c0d7212 */ /* 0x000fe200078efcff */
[----:B------:R-:W-:Y:S01]  /*29a0*/  IMAD.SHL.U32 R7, R8, 0x80, RZ ;  /* 0x0000008008077824 */ /* 0x000fe200078e00ff */
[----:B------:R-:W-:Y:S01]  /*29b0*/  LOP3.LUT R29, R29, R36, RZ, 0x3c, !PT ;  /* 0x000000241d1d7212 */ /* 0x000fe200078e3cff */
[----:B------:R-:W-:Y:S01]  /*29c0*/  IMAD.IADD R92, R63, 0x1, R11 ;  /* 0x000000013f5c7824 */ /* 0x000fe200078e020b */
[----:B------:R-:W-:Y:S01]  /*29d0*/  LOP3.LUT R8, R12, 0x1, RZ, 0xc0, !PT ;  /* 0x000000010c087812 */ /* 0x000fe200078ec0ff */
[----:B------:R-:W-:Y:S01]  /*29e0*/  IMAD.IADD R90, R11, 0x1, R65 ;  /* 0x000000010b5a7824 */ /* 0x000fe200078e0241 */
[----:B------:R-:W-:Y:S01]  /*29f0*/  LOP3.LUT R9, R13, 0x2, RZ, 0xc0, !PT ;  /* 0x000000020d097812 */ /* 0x000fe200078ec0ff */
[----:B------:R-:W-:Y:S01]  /*2a00*/  IMAD.IADD R91, R67, 0x1, R83 ;  /* 0x00000001435b7824 */ /* 0x000fe200078e0253 */
[C---:B------:R-:W-:Y:S01]  /*2a10*/  LOP3.LUT R10, R13.reuse, 0x4, RZ, 0xc0, !PT ;  /* 0x000000040d0a7812 */ /* 0x040fe200078ec0ff */
[----:B------:R-:W-:Y:S01]  /*2a20*/  IMAD.SHL.U32 R6, R6, 0x80, RZ ;  /* 0x0000008006067824 */ /* 0x000fe200078e00ff */
[----:B------:R-:W-:Y:S01]  /*2a30*/  LOP3.LUT R11, R13, 0x8, RZ, 0xc0, !PT ;  /* 0x000000080d0b7812 */ /* 0x000fe200078ec0ff */
[----:B------:R-:W-:Y:S01]  /*2a40*/  IMAD.IADD R83, R83, 0x1, R69 ;  /* 0x0000000153537824 */ /* 0x000fe200078e0245 */
[----:B------:R-:W-:-:S02]  /*2a50*/  LOP3.LUT R12, R13, 0x10, RZ, 0xc0, !PT ;  /* 0x000000100d0c7812 */ /* 0x000fc400078ec0ff */
[--C-:B------:R-:W-:Y:S02]  /*2a60*/  IADD3 R103, R15, R28, R35.reuse ;  /* 0x0000001c0f677210 */ /* 0x100fe40007ffe023 */
[----:B------:R-:W-:Y:S02]  /*2a70*/  IADD3 R102, R29, R30, R35 ;  /* 0x0000001e1d667210 */ /* 0x000fe40007ffe023 */
[----:B------:R-:W-:Y:S02]  /*2a80*/  @P3 LOP3.LUT R23, R23, 0x2, RZ, 0xfc, !PT ;  /* 0x0000000217173812 */ /* 0x000fe400078efcff */
[----:B------:R-:W-:-:S07]  /*2a90*/  LOP3.LUT R13, R13, 0x20, RZ, 0xc0, !PT ;  /* 0x000000200d0d7812 */ /* 0x000fce00078ec0ff */
.L_x_11357:
[----:B---3--:R-:W2:Y:S01]  /*2aa0*/  LDL R29, [R1+0x4c] ;  /* 0x00004c00011d7983 */ /* 0x008ea20000100800 */
[----:B0-----:R-:W0:Y:S03]  /*2ab0*/  LDC.64 R86, c[0x0][0x2e8] ;  /* 0x0000ba00ff567b82 */ /* 0x001e260000000a00 */
[----:B------:R-:W3:Y:S01]  /*2ac0*/  LDL R30, [R1+0x48] ;  /* 0x00004800011e7983 */ /* 0x000ee20000100800 */
        /* <DEDUP_REMOVED lines=18> */
[C---:B------:R-:W-:Y:S02]  /*2bf0*/  VIADD R29, R15.reuse, 0x10 ;  /* 0x000000100f1d7836 */ /* 0x040fe40000000000 */
[----:B------:R-:W-:-:S06]  /*2c00*/  IMAD R78, R15, 0x2, R26 ;  /* 0x000000020f4e7824 */ /* 0x000fcc00078e021a */
[----:B------:R-:W-:-:S04]  /*2c10*/  @P4 VIADD R29, R15, 0xfffffff0 ;  /* 0xfffffff00f1d4836 */ /* 0x000fc80000000000 */
[----:B------:R-:W-:Y:S01]  /*2c20*/  IMAD R15, R29, 0x2, R26 ;  /* 0x000000021d0f7824 */ /* 0x000fe200078e021a */
[----:B------:R-:W-:Y:S06]  /*2c30*/  @!P3 BRA `(.L_x_11303) ;  /* 0x0000003c004cb947 */ /* 0x000fec0003800000 */
[----:B------:R-:W-:Y:S01]  /*2c40*/  ULDC.U8 UR4, c[0x0][0x410] ;  /* 0x0001040000047ab9 */ /* 0x000fe20000000000 */
[-C--:B------:R-:W-:Y:S01]  /*2c50*/  IMAD R14, R98, R35.reuse, RZ ;  /* 0x00000023620e7224 */ /* 0x080fe200078e02ff */
[----:B------:R-:W-:Y:S01]  /*2c60*/  ISETP.NE.AND P3, PT, RZ, UR4, PT ;  /* 0x00000004ff007c0c */ /* 0x000fe2000bf65270 */
[----:B------:R-:W-:Y:S02]  /*2c70*/  IMAD R31, R97, R35, RZ ;  /* 0x00000023611f7224 */ /* 0x000fe400078e02ff */
        /* <DEDUP_REMOVED lines=24> */
[----:B------:R-:W2:Y:S04]  /*2e00*/  LDL.64 R116, [R1] ;  /* 0x0000000001747983 */ /* 0x000ea80000100a00 */
        /* <DEDUP_REMOVED lines=45> */
.L_x_11306:
[----:B------:R-:W-:Y:S05]  /*30e0*/  BSYNC B1 ;  /* 0x0000000000017941 */ /* 0x000fea0003800000 */
.L_x_11305:
[----:B-----5:R-:W-:Y:S01]  /*30f0*/  IMAD.MOV.U32 R14, RZ, RZ, R34 ;  /* 0x000000ffff0e7224 */ /* 0x020fe200078e0022 */
[----:B------:R-:W-:Y:S01]  /*3100*/  UISETP.NE.AND UP0, UPT, UR37, 0x3, UPT ;  /* 0x000000032500788c */ /* 0x000fe2000bf05270 */
        /* <DEDUP_REMOVED lines=44> */
[----:B------:R-:W-:-:S04]  /*33d0*/  PRMT R119, R30, 0x7610, R119 ;  /* 0x000076101e777816 */ /* 0x000fc80000000077 */
[----:B------:R-:W-:Y:S01]  /*33e0*/  PRMT R88, R14, 0x5410, R28 ;  /* 0x000054100e587816 */ /* 0x000fe2000000001c */
[----:B------:R-:W-:Y:S06]  /*33f0*/  @!P3 BRA `(.L_x_11307) ;  /* 0x000000000004b947 */ /* 0x000fec0003800000 */
[----:B------:R-:W-:Y:S01]  /*3400*/  BPT.TRAP 0x1 ;  /* 0x000000040000795c */ /* 0x000fe20000300000 */
.L_x_11307:
[----:B------:R-:W-:Y:S01]  /*3410*/  IMAD R14, R17, 0x8, R2 ;  /* 0x00000008110e7824 */ /* 0x000fe200078e0202 */
[----:B------:R-:W-:Y:S01]  /*3420*/  SHF.L.U32 R85, R154, 0x1f, RZ ;  /* 0x0000001f9a557819 */ /* 0x000fe200000006ff */
[----:B------:R-:W-:Y:S03]  /*3430*/  BSSY B1, `(.L_x_11308) ;  /* 0x0000003000017945 */ /* 0x000fe60003800000 */
[----:B------:R-:W0:Y:S02]  /*3440*/  SYNCS.PHASECHK.TRANS64.TRYWAIT P5, [R14+URZ+0x2d890], R85 ;  /* 0x02d890550e0075a7 */ /* 0x000e2400080a017f */
[----:B0-----:R-:W-:Y:S05]  /*3450*/  @!P5 BRA `(.L_x_11309) ;  /* 0x000002140070d947 */ /* 0x001fea0003800000 */
.L_x_11675:
[----:B------:R-:W-:Y:S05]  /*3460*/  BSYNC B1 ;  /* 0x0000000000017941 */ /* 0x000fea0003800000 */
.L_x_11308:
[----:B------:R-:W-:Y:S05]  /*3470*/  @P4 BRA `(.L_x_11310) ;  /* 0x0000003400bc4947 */ /* 0x000fea0003800000 */
[----:B------:R-:W-:Y:S01]  /*3480*/  ISETP.NE.AND P4, PT, R8, RZ, PT ;  /* 0x000000ff0800720c */ /* 0x000fe20003f85270 */
[----:B------:R-:W-:-:S12]  /*3490*/  BSSY B1, `(.L_x_11311) ;  /* 0x0000036000017945 */ /* 0x000fd80003800000 */
[----:B------:R-:W-:Y:S05]  /*34a0*/  @!P4 BRA `(.L_x_11312) ;  /* 0x0000000000d0c947 */ /* 0x000fea0003800000 */
[----:B------:R-:W2:Y:S01]  /*34b0*/  LDL.64 R52, [R1] ;  /* 0x0000000001347983 */ /* 0x000ea20000100a00 */
[----:B------:R-:W-:Y:S03]  /*34c0*/  BSSY B2, `(.L_x_11313) ;  /* 0x0000031000027945 */ /* 0x000fe60003800000 */
[----:B------:R1:W3:Y:S01]  /*34d0*/  LDS.128 R28, [R78+0x15000] ;  /* 0x015000004e1c7984 */ /* 0x0002e20000000c00 */
[----:B--2---:R-:W-:-:S13]  /*34e0*/  ISETP.GE.AND P4, PT, R52, R106, PT ;  /* 0x0000006a3400720c */ /* 0x004fda0003f86270 */
[----:B-1-3--:R-:W-:Y:S05]  /*34f0*/  @P4 BRA `(.L_x_11314) ;  /* 0x0000000000b44947 */ /* 0x00afea0003800000 */
[----:B------:R-:W-:Y:S02]  /*3500*/  SHF.R.U64 R53, R86, 0x10, R87 ;  /* 0x0000001056357819 */ /* 0x000fe40000001257 */
[----:B------:R-:W-:Y:S02]  /*3510*/  SHF.R.U64 R52, R58, 0x10, R59 ;  /* 0x000000103a347819 */ /* 0x000fe4000000123b */
[----:B------:R-:W-:Y:S01]  /*3520*/  SHF.R.U32.HI R58, RZ, 0x10, R87 ;  /* 0x00000010ff3a7819 */ /* 0x000fe20000011657 */
[----:B------:R-:W-:Y:S01]  /*3530*/  IMAD.U32 R87, R30, 0x10000, RZ ;  /* 0x000100001e577824 */ /* 0x000fe200078e00ff */
[----:B------:R-:W-:Y:S02]  /*3540*/  PRMT R53, R88, 0x5410, R53 ;  /* 0x0000541058357816 */ /* 0x000fe40000000035 */
[----:B------:R-:W-:Y:S02]  /*3550*/  PRMT R52, R54, 0x5432, R52 ;  /* 0x0000543236347816 */ /* 0x000fe40000000034 */
[----:B------:R-:W-:-:S02]  /*3560*/  SHF.R.U32.HI R55, RZ, 0x10, R59 ;  /* 0x00000010ff377819 */ /* 0x000fc4000001163b */
[----:B------:R-:W-:Y:S02]  /*3570*/  PRMT R58, R88, 0x5432, R58 ;  /* 0x00005432583a7816 */ /* 0x000fe4000000003a */
[C---:B------:R-:W-:Y:S01]  /*3580*/  LOP3.LUT R59, R29.reuse, 0xffff0000, RZ, 0xc0, !PT ;  /* 0xffff00001d3b7812 */ /* 0x040fe200078ec0ff */
[----:B------:R-:W-:Y:S01]  /*3590*/  IMAD.U32 R29, R29, 0x10000, RZ ;  /* 0x000100001d1d7824 */ /* 0x000fe200078e00ff */
[----:B------:R-:W-:Y:S02]  /*35a0*/  LOP3.LUT R86, R53, 0xffff0000, RZ, 0xc0, !PT ;  /* 0xffff000035567812 */ /* 0x000fe400078ec0ff */
[C---:B------:R-:W-:Y:S01]  /*35b0*/  LOP3.LUT R88, R52.reuse, 0xffff0000, RZ, 0xc0, !PT ;  /* 0xffff000034587812 */ /* 0x040fe200078ec0ff */
[----:B------:R-:W-:Y:S01]  /*35c0*/  IMAD.U32 R52, R52, 0x10000, RZ ;  /* 0x0001000034347824 */ /* 0x000fe200078e00ff */
[----:B------:R-:W-:Y:S01]  /*35d0*/  PRMT R55, R54, 0x5410, R55 ;  /* 0x0000541036377816 */ /* 0x000fe20000000037 */
[C---:B------:R-:W-:Y:S02]  /*35e0*/  FMUL.FTZ R54, R59.reuse, R86 ;  /* 0x000000563b367220 */ /* 0x040fe40000410000 */
[----:B------:R-:W-:-:S02]  /*35f0*/  FMUL.FTZ R59, R59, R88 ;  /* 0x000000583b3b7220 */ /* 0x000fc40000410000 */
[----:B------:R-:W-:Y:S01]  /*3600*/  FFMA.FTZ R54, R29, R88, -R54 ;  /* 0x000000581d367223 */ /* 0x000fe20000010836 */
[----:B------:R-:W-:Y:S02]  /*3610*/  IMAD.U32 R88, R55, 0x10000, RZ ;  /* 0x0001000037587824 */ /* 0x000fe400078e00ff */
[----:B------:R-:W-:Y:S01]  /*3620*/  FFMA.FTZ R29, R29, R86, R59 ;  /* 0x000000561d1d7223 */ /* 0x000fe2000001003b */
[----:B------:R-:W-:Y:S01]  /*3630*/  LOP3.LUT R59, R30, 0xffff0000, RZ, 0xc0, !PT ;  /* 0xffff00001e3b7812 */ /* 0x000fe200078ec0ff */
[C---:B------:R-:W-:Y:S01]  /*3640*/  IMAD.U32 R86, R58.reuse, 0x10000, RZ ;  /* 0x000100003a567824 */ /* 0x040fe200078e00ff */
[----:B------:R-:W-:Y:S02]  /*3650*/  LOP3.LUT R58, R58, 0xffff0000, RZ, 0xc0, !PT ;  /* 0xffff00003a3a7812 */ /* 0x000fe400078ec0ff */
[----:B------:R-:W-:Y:S01]  /*3660*/  F2FP.BF16.F32.PACK_AB R29, R29, R54 ;  /* 0x000000361d1d723e */ /* 0x000fe200000010ff */
[C---:B------:R-:W-:Y:S01]  /*3670*/  FMUL.FTZ R30, R59.reuse, R86 ;  /* 0x000000563b1e7220 */ /* 0x040fe20000410000 */
[----:B------:R-:W-:-:S03]  /*3680*/  FMUL.FTZ R59, R59, R88 ;  /* 0x000000583b3b7220 */ /* 0x000fc60000410000 */
[C---:B------:R-:W-:Y:S01]  /*3690*/  FFMA.FTZ R30, R87.reuse, R88, -R30 ;  /* 0x00000058571e7223 */ /* 0x040fe2000001081e */
[----:B------:R-:W-:Y:S01]  /*36a0*/  FFMA.FTZ R87, R87, R86, R59 ;  /* 0x0000005657577223 */ /* 0x000fe2000001003b */
[C---:B------:R-:W-:Y:S01]  /*36b0*/  LOP3.LUT R59, R31.reuse, 0xffff0000, RZ, 0xc0, !PT ;  /* 0xffff00001f3b7812 */ /* 0x040fe200078ec0ff */
[----:B------:R-:W-:Y:S01]  /*36c0*/  IMAD.U32 R31, R31, 0x10000, RZ ;  /* 0x000100001f1f7824 */ /* 0x000fe200078e00ff */
[----:B------:R-:W-:Y:S02]  /*36d0*/  LOP3.LUT R86, R55, 0xffff0000, RZ, 0xc0, !PT ;  /* 0xffff000037567812 */ /* 0x000fe400078ec0ff */
[----:B------:R-:W-:Y:S01]  /*36e0*/  F2FP.BF16.F32.PACK_AB R30, R87, R30 ;  /* 0x0000001e571e723e */ /* 0x000fe200000010ff */
[C---:B------:R-:W-:Y:S02]  /*36f0*/  FMUL.FTZ R88, R59.reuse, R58 ;  /* 0x0000003a3b587220 */ /* 0x040fe40000410000 */
[-C--:B------:R-:W-:Y:S02]  /*3700*/  FMUL.FTZ R59, R59, R86.reuse ;  /* 0x000000563b3b7220 */ /* 0x080fe40000410000 */
[----:B------:R-:W-:-:S02]  /*3710*/  FFMA.FTZ R88, R31, R86, -R88 ;  /* 0x000000561f587223 */ /* 0x000fc40000010858 */
[----:B------:R-:W-:Y:S01]  /*3720*/  FFMA.FTZ R59, R31, R58, R59 ;  /* 0x0000003a1f3b7223 */ /* 0x000fe2000001003b */
[C---:B------:R-:W-:Y:S01]  /*3730*/  LOP3.LUT R31, R28.reuse, 0xffff0000, RZ, 0xc0, !PT ;  /* 0xffff00001c1f7812 */ /* 0x040fe200078ec0ff */
[----:B------:R-:W-:Y:S02]  /*3740*/  IMAD.U32 R58, R53, 0x10000, RZ ;  /* 0x00010000353a7824 */ /* 0x000fe400078e00ff */
[----:B------:R-:W-:Y:S01]  /*3750*/  IMAD.U32 R53, R28, 0x10000, RZ ;  /* 0x000100001c357824 */ /* 0x000fe200078e00ff */
[----:B------:R-:W-:Y:S01]  /*3760*/  F2FP.BF16.F32.PACK_AB R59, R59, R88 ;  /* 0x000000583b3b723e */ /* 0x000fe200000010ff */
[C---:B------:R-:W-:Y:S01]  /*3770*/  FMUL.FTZ R28, R31.reuse, R58 ;  /* 0x0000003a1f1c7220 */ /* 0x040fe20000410000 */
[----:B------:R-:W-:-:S03]  /*3780*/  FMUL.FTZ R31, R31, R52 ;  /* 0x000000341f1f7220 */ /* 0x000fc60000410000 */
[C---:B------:R-:W-:Y:S01]  /*3790*/  FFMA.FTZ R28, R53.reuse, R52, -R28 ;  /* 0x00000034351c7223 */ /* 0x040fe2000001081c */
[----:B------:R-:W-:-:S05]  /*37a0*/  FFMA.FTZ R31, R53, R58, R31 ;  /* 0x0000003a351f7223 */ /* 0x000fca000001001f */
[----:B------:R-:W-:Y:S01]  /*37b0*/  F2FP.BF16.F32.PACK_AB R28, R31, R28 ;  /* 0x0000001c1f1c723e */ /* 0x000fe200000010ff */
[----:B------:R-:W-:-:S07]  /*37c0*/  IMAD.MOV.U32 R31, RZ, RZ, R59 ;  /* 0x000000ffff1f7224 */ /* 0x000fce00078e003b */
.L_x_11314:
[----:B------:R-:W-:Y:S05]  /*37d0*/  BSYNC B2 ;  /* 0x0000000000027941 */ /* 0x000fea0003800000 */
.L_x_11313:
[----:B------:R1:W-:Y:S02]  /*37e0*/  STG.E.128 desc[UR40][R32.64], R28 ;  /* 0x0000001c20007986 */ /* 0x0003e4000c101d28 */
.L_x_11312:
[----:B------:R-:W-:Y:S05]  /*37f0*/  BSYNC B1 ;  /* 0x0000000000017941 */ /* 0x000fea0003800000 */
.L_x_11311:
        /* <DEDUP_REMOVED lines=8> */
[----:B------:R-:W-:Y:S02]  /*3880*/  SHF.R.U64 R53, R56, 0x10, R57 ;  /* 0x0000001038357819 */ /* 0x000fe40000001239 */
[----:B------:R-:W-:Y:S02]  /*3890*/  SHF.R.U64 R50, R50, 0x10, R51 ;  /* 0x0000001032327819 */ /* 0x000fe40000001233 */
[----:B------:R-:W-:Y:S02]  /*38a0*/  PRMT R53, R127, 0x5410, R53 ;  /* 0x000054107f357816 */ /* 0x000fe40000000035 */
[----:B------:R-:W-:Y:S02]  /*38b0*/  PRMT R50, R89, 0x5432, R50 ;  /* 0x0000543259327816 */ /* 0x000fe40000000032 */
[----:B------:R-:W-:Y:S02]  /*38c0*/  LOP3.LUT R55, R29, 0xffff0000, RZ, 0xc0, !PT ;  /* 0xffff00001d377812 */ /* 0x000fe400078ec0ff */
[----:B------:R-:W-:-:S02]  /*38d0*/  LOP3.LUT R58, R53, 0xffff0000, RZ, 0xc0, !PT ;  /* 0xffff0000353a7812 */ /* 0x000fc400078ec0ff */
[C---:B------:R-:W-:Y:S01]  /*38e0*/  LOP3.LUT R52, R50.reuse, 0xffff0000, RZ, 0xc0, !PT ;  /* 0xffff000032347812 */ /* 0x040fe200078ec0ff */
[----:B------:R-:W-:Y:S01]  /*38f0*/  IMAD.U32 R50, R50, 0x10000, RZ ;  /* 0x0001000032327824 */ /* 0x000fe200078e00ff */
[----:B------:R-:W-:Y:S01]  /*3900*/  SHF.R.U32.HI R54, RZ, 0x10, R51 ;  /* 0x00000010ff367819 */ /* 0x000fe20000011633 */
[----:B------:R-:W-:Y:S02]  /*3910*/  IMAD.U32 R51, R29, 0x10000, RZ ;  /* 0x000100001d337824 */ /* 0x000fe400078e00ff */
[C---:B------:R-:W-:Y:S01]  /*3920*/  FMUL.FTZ R86, R55.reuse, R58 ;  /* 0x0000003a37567220 */ /* 0x040fe20000410000 */
[-C--:B------:R-:W-:Y:S01]  /*3930*/  FMUL.FTZ R29, R55, R52.reuse ;  /* 0x00000034371d7220 */ /* 0x080fe20000410000 */
[----:B------:R-:W-:Y:S02]  /*3940*/  SHF.R.U32.HI R56, RZ, 0x10, R57 ;  /* 0x00000010ff387819 */ /* 0x000fe40000011639 */
[C---:B------:R-:W-:Y:S01]  /*3950*/  FFMA.FTZ R52, R51.reuse, R52, -R86 ;  /* 0x0000003433347223 */ /* 0x040fe20000010856 */
[----:B------:R-:W-:Y:S01]  /*3960*/  FFMA.FTZ R51, R51, R58, R29 ;  /* 0x0000003a33337223 */ /* 0x000fe2000001001d */
[----:B------:R-:W-:-:S02]  /*3970*/  PRMT R29, R108, 0x5432, R54 ;  /* 0x000054326c1d7816 */ /* 0x000fc40000000036 */
[----:B------:R-:W-:Y:S02]  /*3980*/  PRMT R54, R109, 0x5432, R56 ;  /* 0x000054326d367816 */ /* 0x000fe40000000038 */
[----:B------:R-:W-:Y:S01]  /*3990*/  LOP3.LUT R56, R30, 0xffff0000, RZ, 0xc0, !PT ;  /* 0xffff00001e387812 */ /* 0x000fe200078ec0ff */
[C---:B------:R-:W-:Y:S01]  /*39a0*/  IMAD.U32 R57, R29.reuse, 0x10000, RZ ;  /* 0x000100001d397824 */ /* 0x040fe200078e00ff */
[----:B------:R-:W-:Y:S01]  /*39b0*/  LOP3.LUT R29, R29, 0xffff0000, RZ, 0xc0, !PT ;  /* 0xffff00001d1d7812 */ /* 0x000fe200078ec0ff */
[----:B------:R-:W-:Y:S02]  /*39c0*/  IMAD.U32 R55, R54, 0x10000, RZ ;  /* 0x0001000036377824 */ /* 0x000fe400078e00ff */
[----:B------:R-:W-:Y:S02]  /*39d0*/  IMAD.U32 R30, R30, 0x10000, RZ ;  /* 0x000100001e1e7824 */ /* 0x000fe400078e00ff */
        /* <DEDUP_REMOVED lines=22> */
.L_x_11318:
[----:B------:R-:W-:Y:S05]  /*3b40*/  BSYNC B2 ;  /* 0x0000000000027941 */ /* 0x000fea0003800000 */
.L_x_11317:
[----:B------:R2:W-:Y:S02]  /*3b50*/  STG.E.128 desc[UR40][R32.64+0x20], R28 ;  /* 0x0000201c20007986 */ /* 0x0005e4000c101d28 */
.L_x_11316:
[----:B------:R-:W-:Y:S05]  /*3b60*/  BSYNC B1 ;  /* 0x0000000000017941 */ /* 0x000fea0003800000 */
.L_x_11315:
        /* <DEDUP_REMOVED lines=8> */
[----:B------:R-:W-:Y:S02]  /*3bf0*/  SHF.R.U64 R48, R48, 0x10, R49 ;  /* 0x0000001030307819 */ /* 0x000fe40000001231 */
[--C-:B------:R-:W-:Y:S02]  /*3c00*/  SHF.R.U64 R50, R46, 0x10, R47.reuse ;  /* 0x000000102e327819 */ /* 0x100fe4000000122f */
[----:B------:R-:W-:Y:S01]  /*3c10*/  PRMT R125, R125, 0x5410, R48 ;  /* 0x000054107d7d7816 */ /* 0x000fe20000000030 */
[----:B------:R-:W-:Y:S01]  /*3c20*/  IMAD.U32 R48, R29, 0x10000, RZ ;  /* 0x000100001d307824 */ /* 0x000fe200078e00ff */
[----:B------:R-:W-:Y:S01]  /*3c30*/  PRMT R123, R123, 0x5410, R50 ;  /* 0x000054107b7b7816 */ /* 0x000fe20000000032 */
[----:B------:R-:W-:Y:S01]  /*3c40*/  IMAD.U32 R50, R30, 0x10000, RZ ;  /* 0x000100001e327824 */ /* 0x000fe200078e00ff */
[----:B------:R-:W-:Y:S02]  /*3c50*/  LOP3.LUT R46, R29, 0xffff0000, RZ, 0xc0, !PT ;  /* 0xffff00001d2e7812 */ /* 0x000fe400078ec0ff */
        /* <DEDUP_REMOVED lines=9> */
[----:B------:R-:W-:Y:S01]  /*3cf0*/  FFMA.FTZ R29, R48, R53, -R29 ;  /* 0x00000035301d7223 */ /* 0x000fe2000001081d */
[----:B------:R-:W-:Y:S01]  /*3d00*/  PRMT R126, R126, 0x5410, R49 ;  /* 0x000054107e7e7816 */ /* 0x000fe20000000031 */
[----:B------:R-:W-:Y:S01]  /*3d10*/  FFMA.FTZ R46, R48, R51, R46 ;  /* 0x00000033302e7223 */ /* 0x000fe2000001002e */
[----:B------:R-:W-:Y:S01]  /*3d20*/  LOP3.LUT R48, R30, 0xffff0000, RZ, 0xc0, !PT ;  /* 0xffff00001e307812 */ /* 0x000fe200078ec0ff */
[----:B------:R-:W-:Y:S01]  /*3d30*/  IMAD.U32 R47, R124, 0x10000, RZ ;  /* 0x000100007c2f7824 */ /* 0x000fe200078e00ff */
[C---:B------:R-:W-:Y:S01]  /*3d40*/  LOP3.LUT R30, R31.reuse, 0xffff0000, RZ, 0xc0, !PT ;  /* 0xffff00001f1e7812 */ /* 0x040fe200078ec0ff */
[----:B------:R-:W-:Y:S01]  /*3d50*/  IMAD.U32 R49, R126, 0x10000, RZ ;  /* 0x000100007e317824 */ /* 0x000fe200078e00ff */
[----:B------:R-:W-:Y:S01]  /*3d60*/  LOP3.LUT R52, R124, 0xffff0000, RZ, 0xc0, !PT ;  /* 0xffff00007c347812 */ /* 0x000fe200078ec0ff */
[----:B------:R-:W-:Y:S01]  /*3d70*/  FMUL.FTZ R53, R48, R47 ;  /* 0x0000002f30357220 */ /* 0x000fe20000410000 */
[----:B------:R-:W-:-:S02]  /*3d80*/  IMAD.U32 R51, R31, 0x10000, RZ ;  /* 0x000100001f337824 */ /* 0x000fc400078e00ff */
[----:B------:R-:W-:Y:S01]  /*3d90*/  FMUL.FTZ R55, R48, R49 ;  /* 0x0000003130377220 */ /* 0x000fe20000410000 */
[----:B------:R-:W-:Y:S01]  /*3da0*/  LOP3.LUT R48, R126, 0xffff0000, RZ, 0xc0, !PT ;  /* 0xffff00007e307812 */ /* 0x000fe200078ec0ff */
[C---:B------:R-:W-:Y:S01]  /*3db0*/  IMAD.U32 R31, R28.reuse, 0x10000, RZ ;  /* 0x000100001c1f7824 */ /* 0x040fe200078e00ff */
[----:B------:R-:W-:Y:S01]  /*3dc0*/  LOP3.LUT R28, R28, 0xffff0000, RZ, 0xc0, !PT ;  /* 0xffff00001c1c7812 */ /* 0x000fe200078ec0ff */
        /* <DEDUP_REMOVED lines=16> */
.L_x_11322:
[----:B------:R-:W-:Y:S05]  /*3ed0*/  BSYNC B2 ;  /* 0x0000000000027941 */ /* 0x000fea0003800000 */
.L_x_11321:
[----:B------:R3:W-:Y:S02]  /*3ee0*/  STG.E.128 desc[UR40][R32.64+0x40], R28 ;  /* 0x0000401c20007986 */ /* 0x0007e4000c101d28 */
.L_x_11320:
[----:B------:R-:W-:Y:S05]  /*3ef0*/  BSYNC B1 ;  /* 0x0000000000017941 */ /* 0x000fea0003800000 */
.L_x_11319:
        /* <DEDUP_REMOVED lines=53> */
.L_x_11326:
[----:B------:R-:W-:Y:S05]  /*4250*/  BSYNC B2 ;  /* 0x0000000000027941 */ /* 0x000fea0003800000 */
.L_x_11325:
[----:B------:R4:W-:Y:S02]  /*4260*/  STG.E.128 desc[UR40][R32.64+0x60], R28 ;  /* 0x0000601c20007986 */ /* 0x0009e4000c101d28 */
.L_x_11324:
[----:B------:R-:W-:Y:S05]  /*4270*/  BSYNC B1 ;  /* 0x0000000000017941 */ /* 0x000fea0003800000 */
.L_x_11323:
        /* <DEDUP_REMOVED lines=53> */
.L_x_11330:
[----:B------:R-:W-:Y:S05]  /*45d0*/  BSYNC B2 ;  /* 0x0000000000027941 */ /* 0x000fea0003800000 */
.L_x_11329:
[----:B------:R1:W-:Y:S02]  /*45e0*/  STG.E.128 desc[UR40][R32.64+0x80], R28 ;  /* 0x0000801c20007986 */ /* 0x0003e4000c101d28 */
.L_x_11328:
[----:B------:R-:W-:Y:S05]  /*45f0*/  BSYNC B1 ;  /* 0x0000000000017941 */ /* 0x000fea0003800000 */
.L_x_11327:
[----:B------:R-:W-:-:S13]  /*4600*/  ISETP.NE.AND P4, PT, R13, RZ, PT ;  /* 0x000000ff0d00720c */ /* 0x000fda0003f85270 */
[----:B------:R-:W-:Y:S05]  /*4610*/  @!P4 BRA `(.L_x_11310) ;  /* 0x000000240054c947 */ /* 0x000fea0003800000 */
[----:B------:R-:W5:Y:S01]  /*4620*/  LDL R38, [R1+0x38] ;  /* 0x0000380001267983 */ /* 0x000f620000100800 */
[----:B------:R-:W-:Y:S03]  /*4630*/  BSSY B1, `(.L_x_11331) ;  /* 0x0000032000017945 */ /* 0x000fe60003800000 */
[----:B-1234-:R1:W2:Y:S01]  /*4640*/  LDS.128 R28, [R15+0x19000] ;  /* 0x019000000f1c7984 */ /* 0x01e2a20000000c00 */
[----:B-----5:R-:W-:-:S13]  /*4650*/  ISETP.GE.AND P4, PT, R38, R106, PT ;  /* 0x0000006a2600720c */ /* 0x020fda0003f86270 */
[----:B-12---:R-:W-:Y:S05]  /*4660*/  @P4 BRA `(.L_x_11332) ;  /* 0x0000000000b84947 */ /* 0x006fea0003800000 */
[----:B------:R-:W-:Y:S01]  /*4670*/  SHF.R.U64 R38, R36, 0x10, R37 ;  /* 0x0000001024267819 */ /* 0x000fe20000001225 */
[----:B------:R-:W-:Y:S01]  /*4680*/  IMAD.U32 R36, R31, 0x10000, RZ ;  /* 0x000100001f247824 */ /* 0x000fe200078e00ff */
        /* <DEDUP_REMOVED lines=44> */
.L_x_11332:
[----:B------:R-:W-:Y:S05]  /*4950*/  BSYNC B1 ;  /* 0x0000000000017941 */ /* 0x000fea0003800000 */
.L_x_11331:
[----:B------:R1:W-:Y:S01]  /*4960*/  STG.E.128 desc[UR40][R32.64+0xa0], R28 ;  /* 0x0000a01c20007986 */ /* 0x0003e2000c101d28 */
[----:B------:R-:W-:Y:S05]  /*4970*/  BRA `(.L_x_11310) ;  /* 0x00000020007c7947 */ /* 0x000fea0003800000 */
.L_x_11304:
        /* <DEDUP_REMOVED lines=46> */
.L_x_11334:
[----:B------:R-:W-:Y:S05]  /*4c60*/  BSYNC B1 ;  /* 0x0000000000017941 */ /* 0x000fea0003800000 */
.L_x_11333:
[----:B-----5:R-:W-:Y:S01]  /*4c70*/  IMAD.MOV.U32 R14, RZ, RZ, R30 ;  /* 0x000000ffff0e7224 */ /* 0x020fe200078e001e */
[----:B------:R-:W-:Y:S01]  /*4c80*/  UISETP.NE.AND UP0, UPT, UR37, 0x3, UPT ;  /* 0x000000032500788c */ /* 0x000fe2000bf05270 */
[----:B0-----:R-:W-:Y:S02]  /*4c90*/  IMAD.MOV.U32 R52, RZ, RZ, R31 ;  /* 0x000000ffff347224 */ /* 0x001fe400078e001f */
[----:B------:R-:W-:Y:S02]  /*4ca0*/  IMAD.MOV.U32 R53, RZ, RZ, R28 ;  /* 0x000000ffff357224 */ /* 0x000fe400078e001c */
        /* <DEDUP_REMOVED lines=39> */
[----:B------:R-:W-:Y:S06]  /*4f20*/  @!P3 BRA `(.L_x_11335) ;  /* 0x000000000004b947 */ /* 0x000fec0003800000 */
[----:B------:R-:W-:Y:S01]  /*4f30*/  BPT.TRAP 0x1 ;  /* 0x000000040000795c */ /* 0x000fe20000300000 */
.L_x_11335:
[----:B------:R-:W-:Y:S01]  /*4f40*/  IMAD R14, R17, 0x8, R2 ;  /* 0x00000008110e7824 */ /* 0x000fe200078e0202 */
[----:B------:R-:W-:Y:S01]  /*4f50*/  SHF.L.U32 R85, R154, 0x1f, RZ ;  /* 0x0000001f9a557819 */ /* 0x000fe200000006ff */
[----:B------:R-:W-:Y:S03]  /*4f60*/  BSSY B1, `(.L_x_11336) ;  /* 0x0000003000017945 */ /* 0x000fe60003800000 */
[----:B------:R-:W0:Y:S02]  /*4f70*/  SYNCS.PHASECHK.TRANS64.TRYWAIT P5, [R14+URZ+0x2d890], R85 ;  /* 0x02d890550e0075a7 */ /* 0x000e2400080a017f */
[----:B0-----:R-:W-:Y:S05]  /*4f80*/  @!P5 BRA `(.L_x_11337) ;  /* 0x000001f800b8d947 */ /* 0x001fea0003800000 */
.L_x_11676:
[----:B------:R-:W-:Y:S05]  /*4f90*/  BSYNC B1 ;  /* 0x0000000000017941 */ /* 0x000fea0003800000 */
.L_x_11336:
        /* <DEDUP_REMOVED lines=17> */
[----:B------:R-:W-:Y:S01]  /*50b0*/  SEL R52, R107, R114, !P0 ;  /* 0x000000726b347207 */ /* 0x000fe20004000000 */
[----:B------:R-:W-:Y:S01]  /*50c0*/  BSSY B2, `(.L_x_11340) ;  /* 0x0000072000027945 */ /* 0x000fe20003800000 */
[----:B------:R-:W-:-:S02]  /*50d0*/  ISETP.GE.AND P4, PT, R136, R106, PT ;  /* 0x0000006a8800720c */ /* 0x000fc40003f86270 */
[----:B------:R-:W-:-:S04]  /*50e0*/  SHF.R.S32.HI R53, RZ, 0x1f, R52 ;  /* 0x0000001fff357819 */ /* 0x000fc80000011434 */
[----:B------:R-:W-:-:S04]  /*50f0*/  LEA.HI R53, R53, R52, RZ, 0x4 ;  /* 0x0000003435357211 */ /* 0x000fc800078f20ff */
[----:B------:R-:W-:-:S04]  /*5100*/  SHF.R.S32.HI R53, RZ, 0x4, R53 ;  /* 0x00000004ff357819 */ /* 0x000fc80000011435 */
[----:B------:R-:W-:-:S04]  /*5110*/  LEA.HI.SX32 R115, R76, R53, 0x1d ;  /* 0x000000354c737211 */ /* 0x000fc800078feaff */
[----:B------:R-:W-:-:S04]  /*5120*/  SHF.R.S32.HI R52, RZ, 0x1f, R115 ;  /* 0x0000001fff347819 */ /* 0x000fc80000011473 */
[----:B------:R-:W-:Y:S01]  /*5130*/  LEA.HI R52, R52, R115, RZ, 0x2 ;  /* 0x0000007334347211 */ /* 0x000fe200078f10ff */
[----:B------:R-:W-:-:S04]  /*5140*/  IMAD.SHL.U32 R115, R115, 0x8, RZ ;  /* 0x0000000873737824 */ /* 0x000fc800078e00ff */
[----:B------:R-:W-:-:S05]  /*5150*/  IMAD.SHL.U32 R52, R52, 0x400, RZ ;  /* 0x0000040034347824 */ /* 0x000fca00078e00ff */
[----:B------:R-:W-:Y:S02]  /*5160*/  LOP3.LUT R52, R52, 0x7ffff000, RZ, 0xc0, !PT ;  /* 0x7ffff00034347812 */ /* 0x000fe400078ec0ff */
[----:B--2---:R-:W-:-:S04]  /*5170*/  LOP3.LUT R53, R58, 0x18, R115, 0xf8, !PT ;  /* 0x000000183a357812 */ /* 0x004fc800078ef873 */
[----:B---3--:R-:W-:-:S04]  /*5180*/  LOP3.LUT R53, R53, R55, RZ, 0x3c, !PT ;  /* 0x0000003735357212 */ /* 0x008fc800078e3cff */
[----:B----4-:R-:W-:-:S05]  /*5190*/  IADD3 R52, R53, R52, R54 ;  /* 0x0000003435347210 */ /* 0x010fca0007ffe036 */
[C---:B------:R-:W-:Y:S02]  /*51a0*/  IMAD R56, R17.reuse, 0x3000, R52 ;  /* 0x0000300011387824 */ /* 0x040fe400078e0234 */
[----:B------:R-:W-:Y:S02]  /*51b0*/  IMAD R52, R17, 0x3000, R104 ;  /* 0x0000300011347824 */ /* 0x000fe400078e0268 */
[--C-:B------:R-:W-:Y:S02]  /*51c0*/  IMAD R56, R56, 0x2, R2.reuse ;  /* 0x0000000238387824 */ /* 0x100fe400078e0202 */
[----:B------:R-:W-:-:S04]  /*51d0*/  IMAD R52, R52, 0x2, R2 ;  /* 0x0000000234347824 */ /* 0x000fc800078e0202 */
[----:B------:R-:W1:Y:S04]  /*51e0*/  LDS.128 R56, [R56+0x15400] ;  /* 0x0154000038387984 */ /* 0x000e680000000c00 */
[----:B------:R-:W2:Y:S01]  /*51f0*/  LDS.128 R52, [R52+0x15400] ;  /* 0x0154000034347984 */ /* 0x000ea20000000c00 */
[----:B------:R-:W-:Y:S05]  /*5200*/  @P4 BRA `(.L_x_11341) ;  /* 0x0000000400744947 */ /* 0x000fea0003800000 */
[--C-:B------:R-:W-:Y:S01]  /*5210*/  SHF.R.U64 R36, R36, 0x10, R37.reuse ;  /* 0x0000001024247819 */ /* 0x100fe20000001225 */
[----:B-1----:R-:W-:Y:S01]  /*5220*/  IMAD.U32 R120, R57, 0x10000, RZ ;  /* 0x0001000039787824 */ /* 0x002fe200078e00ff */
        /* <DEDUP_REMOVED lines=91> */
.L_x_11341:
[----:B------:R-:W-:Y:S05]  /*57e0*/  BSYNC B2 ;  /* 0x0000000000027941 */ /* 0x000fea0003800000 */
.L_x_11340:
        /* <DEDUP_REMOVED lines=12> */
.L_x_11339:
[----:B------:R-:W-:Y:S05]  /*58b0*/  BSYNC B1 ;  /* 0x0000000000017941 */ /* 0x000fea0003800000 */
.L_x_11338:
[----:B------:R-:W-:Y:S01]  /*58c0*/  ISETP.NE.AND P4, PT, R9, RZ, PT ;  /* 0x000000ff0900720c */ /* 0x000fe20003f85270 */
[----:B------:R-:W-:-:S12]  /*58d0*/  BSSY B1, `(.L_x_11342) ;  /* 0x0000082000017945 */ /* 0x000fd80003800000 */
[----:B------:R-:W-:Y:S05]  /*58e0*/  @!P4 BRA `(.L_x_11343) ;  /* 0x000000080000c947 */ /* 0x000fea0003800000 */
[----:B------:R-:W3:Y:S04]  /*58f0*/  LDL R48, [R1+0xc] ;  /* 0x00000c0001307983 */ /* 0x000ee80000100800 */
[----:B--2---:R-:W2:Y:S04]  /*5900*/  LDL R39, [R1+0x10] ;  /* 0x0000100001277983 */ /* 0x004ea80000100800 */
        /* <DEDUP_REMOVED lines=8> */
[----:B------:R-:W-:Y:S01]  /*5990*/  SHF.R.S32.HI R37, RZ, 0x1f, R36 ;  /* 0x0000001fff257819 */ /* 0x000fe20000011424 */
[----:B------:R-:W-:-:S03]  /*59a0*/  IMAD.SHL.U32 R52, R36, 0x8, RZ ;  /* 0x0000000824347824 */ /* 0x000fc600078e00ff */
[----:B------:R-:W-:-:S05]  /*59b0*/  LEA.HI R37, R37, R36, RZ, 0x2 ;  /* 0x0000002425257211 */ /* 0x000fca00078f10ff */
[----:B------:R-:W-:-:S05]  /*59c0*/  IMAD.SHL.U32 R37, R37, 0x400, RZ ;  /* 0x0000040025257824 */ /* 0x000fca00078e00ff */
[----:B------:R-:W-:Y:S02]  /*59d0*/  LOP3.LUT R37, R37, 0x7ffff000, RZ, 0xc0, !PT ;  /* 0x7ffff00025257812 */ /* 0x000fe400078ec0ff */
[----:B---3--:R-:W-:-:S04]  /*59e0*/  LOP3.LUT R36, R48, 0x18, R52, 0xf8, !PT ;  /* 0x0000001830247812 */ /* 0x008fc800078ef834 */
[----:B--2---:R-:W-:-:S04]  /*59f0*/  LOP3.LUT R36, R36, R39, RZ, 0x3c, !PT ;  /* 0x0000002724247212 */ /* 0x004fc800078e3cff */
[----:B----4-:R-:W-:Y:S01]  /*5a00*/  IADD3 R36, R36, R37, R38 ;  /* 0x0000002524247210 */ /* 0x010fe20007ffe026 */
        /* <DEDUP_REMOVED lines=9> */
[----:B------:R-:W-:Y:S02]  /*5aa0*/  SHF.R.U32.HI R55, RZ, 0x10, R45 ;  /* 0x00000010ff377819 */ /* 0x000fe4000001162d */
[----:B------:R-:W-:Y:S02]  /*5ab0*/  SHF.R.U32.HI R53, RZ, 0x10, R33 ;  /* 0x00000010ff357819 */ /* 0x000fe40000011621 */
[--C-:B------:R-:W-:Y:S02]  /*5ac0*/  SHF.R.U64 R32, R34, 0x10, R35.reuse ;  /* 0x0000001022207819 */ /* 0x100fe40000001223 */
[----:B------:R-:W-:Y:S02]  /*5ad0*/  SHF.R.U32.HI R34, RZ, 0x10, R35 ;  /* 0x00000010ff227819 */ /* 0x000fe40000011623 */
[----:B------:R-:W-:-:S02]  /*5ae0*/  SHF.R.U64 R35, R44, 0x10, R45 ;  /* 0x000000102c237819 */ /* 0x000fc4000000122d */
[----:B------:R-:W-:Y:S02]  /*5af0*/  PRMT R44, R129, 0x5410, R55 ;  /* 0x00005410812c7816 */ /* 0x000fe40000000037 */
[----:B------:R-:W-:Y:S02]  /*5b00*/  PRMT R45, R128, 0x5410, R53 ;  /* 0x00005410802d7816 */ /* 0x000fe40000000035 */
[--C-:B------:R-:W-:Y:S01]  /*5b10*/  SHF.R.U64 R33, R46, 0x10, R47.reuse ;  /* 0x000000102e217819 */ /* 0x100fe2000000122f */
[----:B------:R-:W-:Y:S01]  /*5b20*/  IMAD.U32 R55, R44, 0x10000, RZ ;  /* 0x000100002c377824 */ /* 0x000fe200078e00ff */
[----:B------:R-:W-:Y:S01]  /*5b30*/  LOP3.LUT R49, R49, 0xffff0000, RZ, 0xc0, !PT ;  /* 0xffff000031317812 */ /* 0x000fe200078ec0ff */
[----:B------:R-:W-:Y:S01]  /*5b40*/  IMAD.U32 R53, R45, 0x10000, RZ ;  /* 0x000100002d357824 */ /* 0x000fe200078e00ff */
[----:B------:R-:W-:Y:S01]  /*5b50*/  SHF.R.U32.HI R47, RZ, 0x10, R47 ;  /* 0x00000010ff2f7819 */ /* 0x000fe2000001162f */
[C---:B-1----:R-:W-:Y:S02]  /*5b60*/  IMAD.U32 R46, R37.reuse, 0x10000, RZ ;  /* 0x00010000252e7824 */ /* 0x042fe400078e00ff */
[C---:B------:R-:W-:Y:S01]  /*5b70*/  FMUL.FTZ R57, R56.reuse, R55 ;  /* 0x0000003738397220 */ /* 0x040fe20000410000 */
[----:B------:R-:W-:Y:S01]  /*5b80*/  FMUL.FTZ R56, R56, R53 ;  /* 0x0000003538387220 */ /* 0x000fe20000410000 */
[----:B------:R-:W-:-:S02]  /*5b90*/  LOP3.LUT R37, R37, 0xffff0000, RZ, 0xc0, !PT ;  /* 0xffff000025257812 */ /* 0x000fc400078ec0ff */
[C---:B------:R-:W-:Y:S01]  /*5ba0*/  FFMA.FTZ R53, R46.reuse, R53, -R57 ;  /* 0x000000352e357223 */ /* 0x040fe20000010839 */
[----:B------:R-:W-:Y:S01]  /*5bb0*/  FFMA.FTZ R46, R46, R55, R56 ;  /* 0x000000372e2e7223 */ /* 0x000fe20000010038 */
[----:B------:R-:W-:Y:S01]  /*5bc0*/  LOP3.LUT R55, R45, 0xffff0000, RZ, 0xc0, !PT ;  /* 0xffff00002d377812 */ /* 0x000fe200078ec0ff */
[C---:B------:R-:W-:Y:S01]  /*5bd0*/  IMAD.U32 R56, R51.reuse, 0x10000, RZ ;  /* 0x0001000033387824 */ /* 0x040fe200078e00ff */
[----:B------:R-:W-:Y:S02]  /*5be0*/  LOP3.LUT R45, R44, 0xffff0000, RZ, 0xc0, !PT ;  /* 0xffff00002c2d7812 */ /* 0x000fe400078ec0ff */
[----:B------:R-:W-:Y:S02]  /*5bf0*/  LOP3.LUT R51, R51, 0xffff0000, RZ, 0xc0, !PT ;  /* 0xffff000033337812 */ /* 0x000fe400078ec0ff */
[----:B------:R-:W-:Y:S01]  /*5c00*/  PRMT R35, R126, 0x5432, R35 ;  /* 0x000054327e237816 */ /* 0x000fe20000000023 */
[C---:B------:R-:W-:Y:S01]  /*5c10*/  FMUL.FTZ R44, R49.reuse, R45 ;  /* 0x0000002d312c7220 */ /* 0x040fe20000410000 */
[----:B------:R-:W-:Y:S01]  /*5c20*/  FMUL.FTZ R49, R49, R55 ;  /* 0x0000003731317220 */ /* 0x000fe20000410000 */
[----:B------:R-:W-:-:S02]  /*5c30*/  PRMT R33, R125, 0x5410, R33 ;  /* 0x000054107d217816 */ /* 0x000fc40000000021 */
[C---:B------:R-:W-:Y:S01]  /*5c40*/  FFMA.FTZ R44, R37.reuse, R55, -R44 ;  /* 0x00000037252c7223 */ /* 0x040fe2000001082c */
[----:B------:R-:W-:Y:S01]  /*5c50*/  FFMA.FTZ R37, R37, R45, R49 ;  /* 0x0000002d25257223 */ /* 0x000fe20000010031 */
[----:B------:R-:W-:Y:S01]  /*5c60*/  PRMT R49, R127, 0x5432, R54 ;  /* 0x000054327f317816 */ /* 0x000fe20000000036 */
[----:B------:R-:W-:Y:S01]  /*5c70*/  IMAD.U32 R45, R39, 0x10000, RZ ;  /* 0x00010000272d7824 */ /* 0x000fe200078e00ff */
[----:B------:R-:W-:Y:S02]  /*5c80*/  PRMT R54, R127, 0x5410, R34 ;  /* 0x000054107f367816 */ /* 0x000fe40000000022 */
[----:B------:R-:W-:Y:S02]  /*5c90*/  PRMT R34, R126, 0x5410, R47 ;  /* 0x000054107e227816 */ /* 0x000fe4000000002f */
[----:B------:R-:W-:Y:S01]  /*5ca0*/  PRMT R32, R125, 0x5432, R32 ;  /* 0x000054327d207816 */ /* 0x000fe20000000020 */
[----:B------:R-:W-:Y:S01]  /*5cb0*/  IMAD.U32 R47, R54, 0x10000, RZ ;  /* 0x00010000362f7824 */ /* 0x000fe200078e00ff */
[----:B------:R-:W-:Y:S01]  /*5cc0*/  F2FP.BF16.F32.PACK_AB R44, R44, R53 ;  /* 0x000000352c2c723e */ /* 0x000fe200000010ff */
[----:B------:R-:W-:-:S04]  /*5cd0*/  IMAD.U32 R55, R34, 0x10000, RZ ;  /* 0x0001000022377824 */ /* 0x000fc800078e00ff */
[C---:B------:R-:W-:Y:S01]  /*5ce0*/  FMUL.FTZ R57, R56.reuse, R55 ;  /* 0x0000003738397220 */ /* 0x040fe20000410000 */
[----:B------:R-:W-:-:S03]  /*5cf0*/  FMUL.FTZ R56, R56, R47 ;  /* 0x0000002f38387220 */ /* 0x000fc60000410000 */
[C---:B------:R-:W-:Y:S01]  /*5d00*/  FFMA.FTZ R47, R45.reuse, R47, -R57 ;  /* 0x0000002f2d2f7223 */ /* 0x040fe20000010839 */
[----:B------:R-:W-:Y:S01]  /*5d10*/  FFMA.FTZ R45, R45, R55, R56 ;  /* 0x000000372d2d7223 */ /* 0x000fe20000010038 */
[----:B------:R-:W-:Y:S01]  /*5d20*/  LOP3.LUT R55, R54, 0xffff0000, RZ, 0xc0, !PT ;  /* 0xffff000036377812 */ /* 0x000fe200078ec0ff */
[----:B------:R-:W-:Y:S01]  /*5d30*/  IMAD.U32 R56, R49, 0x10000, RZ ;  /* 0x0001000031387824 */ /* 0x000fe200078e00ff */
        /* <DEDUP_REMOVED lines=11> */
[C---:B------:R-:W-:Y:S01]  /*5df0*/  IMAD.U32 R51, R36.reuse, 0x10000, RZ ;  /* 0x0001000024337824 */ /* 0x040fe200078e00ff */
[----:B------:R-:W-:Y:S01]  /*5e00*/  LOP3.LUT R36, R36, 0xffff0000, RZ, 0xc0, !PT ;  /* 0xffff000024247812 */ /* 0x000fe200078ec0ff */
[C---:B------:R-:W-:Y:S01]  /*5e10*/  FMUL.FTZ R57, R55.reuse, R54 ;  /* 0x0000003637397220 */ /* 0x040fe20000410000 */
[----:B------:R-:W-:Y:S01]  /*5e20*/  FMUL.FTZ R55, R55, R56 ;  /* 0x0000003837377220 */ /* 0x000fe20000410000 */
[----:B------:R-:W-:-:S02]  /*5e30*/  F2FP.BF16.F32.PACK_AB R34, R34, R45 ;  /* 0x0000002d2222723e */ /* 0x000fc400000010ff */
[C---:B------:R-:W-:Y:S01]  /*5e40*/  FFMA.FTZ R57, R51.reuse, R56, -R57 ;  /* 0x0000003833397223 */ /* 0x040fe20000010839 */
[----:B------:R-:W-:Y:S01]  /*5e50*/  FFMA.FTZ R55, R51, R54, R55 ;  /* 0x0000003633377223 */ /* 0x000fe20000010037 */
[C---:B------:R-:W-:Y:S01]  /*5e60*/  FMUL.FTZ R51, R48.reuse, R35 ;  /* 0x0000002330337220 */ /* 0x040fe20000410000 */
        /* <DEDUP_REMOVED lines=9> */
[----:B------:R-:W-:Y:S01]  /*5f00*/  FMUL.FTZ R54, R56, R36 ;  /* 0x0000002438367220 */ /* 0x000fe20000410000 */
[----:B------:R-:W-:-:S02]  /*5f10*/  IMAD.U32 R35, R38, 0x10000, RZ ;  /* 0x0001000026237824 */ /* 0x000fc400078e00ff */
[-C--:B------:R-:W-:Y:S01]  /*5f20*/  FMUL.FTZ R56, R56, R49.reuse ;  /* 0x0000003138387220 */ /* 0x080fe20000410000 */
[----:B------:R-:W-:Y:S01]  /*5f30*/  LOP3.LUT R38, R38, 0xffff0000, RZ, 0xc0, !PT ;  /* 0xffff000026267812 */ /* 0x000fe200078ec0ff */
[C---:B------:R-:W-:Y:S02]  /*5f40*/  FFMA.FTZ R54, R35.reuse, R49, -R54 ;  /* 0x0000003123367223 */ /* 0x040fe40000010836 */
[----:B------:R-:W-:Y:S01]  /*5f50*/  FFMA.FTZ R56, R35, R36, R56 ;  /* 0x0000002423387223 */ /* 0x000fe20000010038 */
[----:B------:R-:W-:Y:S01]  /*5f60*/  LOP3.LUT R35, R32, 0xffff0000, RZ, 0xc0, !PT ;  /* 0xffff000020237812 */ /* 0x000fe200078ec0ff */
[----:B------:R-:W-:Y:S01]  /*5f70*/  FMUL.FTZ R49, R50, R33 ;  /* 0x0000002132317220 */ /* 0x000fe20000410000 */
[----:B------:R-:W-:Y:S01]  /*5f80*/  F2FP.BF16.F32.PACK_AB R36, R51, R57 ;  /* 0x000000393324723e */ /* 0x000fe200000010ff */
[----:B------:R-:W-:Y:S01]  /*5f90*/  IMAD.MOV.U32 R51, RZ, RZ, R34 ;  /* 0x000000ffff337224 */ /* 0x000fe200078e0022 */
[----:B------:R-:W-:Y:S01]  /*5fa0*/  F2FP.BF16.F32.PACK_AB R48, R48, R55 ;  /* 0x000000373030723e */ /* 0x000fe200000010ff */
[-C--:B------:R-:W-:Y:S01]  /*5fb0*/  FMUL.FTZ R50, R50, R35.reuse ;  /* 0x0000002332327220 */ /* 0x080fe20000410000 */
[----:B------:R-:W-:Y:S01]  /*5fc0*/  FFMA.FTZ R35, R38, R35, -R49 ;  /* 0x0000002326237223 */ /* 0x000fe20000010831 */
[----:B------:R-:W-:Y:S01]  /*5fd0*/  F2FP.BF16.F32.PACK_AB R49, R37, R46 ;  /* 0x0000002e2531723e */ /* 0x000fe200000010ff */
[----:B------:R-:W-:-:S02]  /*5fe0*/  IMAD.MOV.U32 R37, RZ, RZ, R44 ;  /* 0x000000ffff257224 */ /* 0x000fc400078e002c */
[----:B------:R-:W-:Y:S01]  /*5ff0*/  FFMA.FTZ R33, R38, R33, R50 ;  /* 0x0000002126217223 */ /* 0x000fe20000010032 */
[----:B------:R-:W-:-:S04]  /*6000*/  F2FP.BF16.F32.PACK_AB R38, R35, R54 ;  /* 0x000000362326723e */ /* 0x000fc800000010ff */
[----:B------:R-:W-:-:S07]  /*6010*/  F2FP.BF16.F32.PACK_AB R50, R33, R56 ;  /* 0x000000382132723e */ /* 0x000fce00000010ff */
.L_x_11345:
[----:B------:R-:W-:Y:S05]  /*6020*/  BSYNC B2 ;  /* 0x0000000000027941 */ /* 0x000fea0003800000 */
.L_x_11344:
[----:B------:R-:W-:-:S04]  /*6030*/  IADD3 R33, P4, P5, R20, R88, R79 ;  /* 0x0000005814217210 */ /* 0x000fc80007d9e04f */
[----:B------:R-:W-:Y:S02]  /*6040*/  IADD3.X R34, R3, R109, R100, P4, P5 ;  /* 0x0000006d03227210 */ /* 0x000fe400027ea464 */
[----:B------:R-:W-:-:S13]  /*6050*/  ISETP.GE.AND P4, PT, R52, R108, PT ;  /* 0x0000006c3400720c */ /* 0x000fda0003f86270 */
[--C-:B------:R-:W-:Y:S02]  /*6060*/  @!P4 SHF.R.S32.HI R32, RZ, 0x1f, R52.reuse ;  /* 0x0000001fff20c819 */ /* 0x100fe40000011434 */
[----:B------:R-:W-:-:S04]  /*6070*/  @!P4 IADD3 R52, P5, P6, R20, R88, R52 ;  /* 0x000000581434c210 */ /* 0x000fc80007ebe034 */
[----:B------:R-:W-:Y:S02]  /*6080*/  @!P4 IADD3.X R35, R3, R109, R32, P5, P6 ;  /* 0x0000006d0323c210 */ /* 0x000fe40002fec420 */
[----:B------:R-:W-:-:S04]  /*6090*/  LEA R32, P5, R33, R86, 0x1 ;  /* 0x0000005621207211 */ /* 0x000fc800078a08ff */
[----:B------:R-:W-:Y:S02]  /*60a0*/  LEA.HI.X R33, R33, R87, R34, 0x1, P5 ;  /* 0x0000005721217211 */ /* 0x000fe400028f0c22 */
[----:B------:R-:W-:-:S03]  /*60b0*/  @!P4 LEA R34, P5, R52, R86, 0x1 ;  /* 0x000000563422c211 */ /* 0x000fc600078a08ff */
[----:B-1----:R1:W-:Y:S01]  /*60c0*/  STG.E.128 desc[UR40][R32.64], R36 ;  /* 0x0000002420007986 */ /* 0x0023e2000c101d28 */
[----:B------:R-:W-:-:S05]  /*60d0*/  @!P4 LEA.HI.X R35, R52, R87, R35, 0x1, P5 ;  /* 0x000000573423c211 */ /* 0x000fca00028f0c23 */
[----:B--2---:R1:W-:Y:S04]  /*60e0*/  @!P4 STG.E.128 desc[UR40][R34.64], R48 ;  /* 0x000000302200c986 */ /* 0x0043e8000c101d28 */
.L_x_11343:
[----:B------:R-:W-:Y:S05]  /*60f0*/  BSYNC B1 ;  /* 0x0000000000017941 */ /* 0x000fea0003800000 */
.L_x_11342:
[----:B------:R-:W-:-:S13]  /*6100*/  ISETP.NE.AND P4, PT, R10, RZ, PT ;  /* 0x000000ff0a00720c */ /* 0x000fda0003f85270 */
[----:B------:R-:W-:Y:S05]  /*6110*/  @!P4 BRA `(.L_x_11310) ;  /* 0x000000080094c947 */ /* 0x000fea0003800000 */
[----:B-12---:R-:W2:Y:S04]  /*6120*/  LDL R36, [R1+0xc] ;  /* 0x00000c0001247983 */ /* 0x006ea80000100800 */
[----:B------:R-:W3:Y:S04]  /*6130*/  LDL R35, [R1+0x10] ;  /* 0x0000100001237983 */ /* 0x000ee80000100800 */
[----:B------:R-:W4:Y:S01]  /*6140*/  LDL R34, [R1+0x14] ;  /* 0x0000140001227983 */ /* 0x000f220000100800 */
[----:B------:R-:W-:Y:S01]  /*6150*/  IADD3 R32, P4, P5, R20, R88, R77 ;  /* 0x0000005814207210 */ /* 0x000fe20007d9e04d */
[----:B------:R-:W-:Y:S01]  /*6160*/  BSSY B1, `(.L_x_11346) ;  /* 0x0000076000017945 */ /* 0x000fe20003800000 */
[----:B------:R-:W-:-:S02]  /*6170*/  LOP3.LUT P6, RZ, R23, 0x1, RZ, 0xc0, !PT ;  /* 0x0000000117ff7812 */ /* 0x000fc400078cc0ff */
[----:B------:R-:W-:Y:S02]  /*6180*/  IADD3.X R33, R3, R109, R99, P4, P5 ;  /* 0x0000006d03217210 */ /* 0x000fe400027ea463 */
[C---:B------:R-:W-:Y:S02]  /*6190*/  LEA R44, P4, R32.reuse, R86, 0x1 ;  /* 0x00000056202c7211 */ /* 0x040fe400078808ff */
[----:B------:R-:W-:Y:S02]  /*61a0*/  SEL R114, R107, R114, !P6 ;  /* 0x000000726b727207 */ /* 0x000fe40007000000 */
[----:B------:R-:W-:Y:S02]  /*61b0*/  LEA.HI.X R45, R32, R87, R33, 0x1, P4 ;  /* 0x00000057202d7211 */ /* 0x000fe400020f0c21 */
[----:B------:R-:W-:Y:S02]  /*61c0*/  SHF.R.S32.HI R33, RZ, 0x1f, R114 ;  /* 0x0000001fff217819 */ /* 0x000fe40000011472 */
[----:B------:R-:W-:-:S02]  /*61d0*/  ISETP.GE.AND P4, PT, R4, R106, PT ;  /* 0x0000006a0400720c */ /* 0x000fc40003f86270 */
        /* <DEDUP_REMOVED lines=8> */
[----:B--2---:R-:W-:-:S04]  /*6260*/  LOP3.LUT R32, R36, 0x18, R47, 0xf8, !PT ;  /* 0x0000001824207812 */ /* 0x004fc800078ef82f */
[----:B---3--:R-:W-:-:S04]  /*6270*/  LOP3.LUT R32, R32, R35, RZ, 0x3c, !PT ;  /* 0x0000002320207212 */ /* 0x008fc800078e3cff */
        /* <DEDUP_REMOVED lines=10> */
[--C-:B------:R-:W-:Y:S01]  /*6320*/  SHF.R.U64 R28, R30, 0x10, R31.reuse ;  /* 0x000000101e1c7819 */ /* 0x100fe2000000121f */
[----:B-1----:R-:W-:Y:S01]  /*6330*/  IMAD.U32 R48, R33, 0x10000, RZ ;  /* 0x0001000021307824 */ /* 0x002fe200078e00ff */
[----:B------:R-:W-:Y:S01]  /*6340*/  SHF.R.U32.HI R30, RZ, 0x10, R31 ;  /* 0x00000010ff1e7819 */ /* 0x000fe2000001161f */
[----:B------:R-:W-:Y:S01]  /*6350*/  IMAD.U32 R54, R39, 0x10000, RZ ;  /* 0x0001000027367824 */ /* 0x000fe200078e00ff */
[----:B------:R-:W-:Y:S02]  /*6360*/  SHF.R.U32.HI R31, RZ, 0x10, R41 ;  /* 0x00000010ff1f7819 */ /* 0x000fe40000011629 */
[----:B------:R-:W-:Y:S02]  /*6370*/  SHF.R.U32.HI R29, RZ, 0x10, R29 ;  /* 0x00000010ff1d7819 */ /* 0x000fe4000001161d */
[----:B------:R-:W-:-:S02]  /*6380*/  SHF.R.U64 R41, R40, 0x10, R41 ;  /* 0x0000001028297819 */ /* 0x000fc40000001229 */
[--C-:B------:R-:W-:Y:S02]  /*6390*/  SHF.R.U64 R40, R42, 0x10, R43.reuse ;  /* 0x000000102a287819 */ /* 0x100fe4000000122b */
[----:B------:R-:W-:Y:S02]  /*63a0*/  SHF.R.U32.HI R42, RZ, 0x10, R43 ;  /* 0x00000010ff2a7819 */ /* 0x000fe4000001162b */
[----:B------:R-:W-:Y:S01]  /*63b0*/  PRMT R43, R124, 0x5432, R31 ;  /* 0x000054327c2b7816 */ /* 0x000fe2000000001f */
[----:B------:R-:W-:Y:S01]  /*63c0*/  IMAD.U32 R31, R32, 0x10000, RZ ;  /* 0x00010000201f7824 */ /* 0x000fe200078e00ff */
[----:B------:R-:W-:Y:S02]  /*63d0*/  PRMT R29, R122, 0x5432, R29 ;  /* 0x000054327a1d7816 */ /* 0x000fe4000000001d */
[----:B------:R-:W-:Y:S01]  /*63e0*/  LOP3.LUT R37, R37, 0xffff0000, RZ, 0xc0, !PT ;  /* 0xffff000025257812 */ /* 0x000fe200078ec0ff */
[C---:B------:R-:W-:Y:S01]  /*63f0*/  IMAD.U32 R53, R43.reuse, 0x10000, RZ ;  /* 0x000100002b357824 */ /* 0x040fe200078e00ff */
[----:B------:R-:W-:Y:S01]  /*6400*/  LOP3.LUT R58, R43, 0xffff0000, RZ, 0xc0, !PT ;  /* 0xffff00002b3a7812 */ /* 0x000fe200078ec0ff */
[C---:B------:R-:W-:Y:S01]  /*6410*/  IMAD.U32 R51, R29.reuse, 0x10000, RZ ;  /* 0x000100001d337824 */ /* 0x040fe200078e00ff */
[----:B------:R-:W-:Y:S01]  /*6420*/  LOP3.LUT R56, R29, 0xffff0000, RZ, 0xc0, !PT ;  /* 0xffff00001d387812 */ /* 0x000fe200078ec0ff */
[C---:B------:R-:W-:Y:S01]  /*6430*/  FMUL.FTZ R55, R46.reuse, R53 ;  /* 0x000000352e377220 */ /* 0x040fe20000410000 */
[----:B------:R-:W-:Y:S01]  /*6440*/  LOP3.LUT R33, R33, 0xffff0000, RZ, 0xc0, !PT ;  /* 0xffff000021217812 */ /* 0x000fe200078ec0ff */
[----:B------:R-:W-:Y:S01]  /*6450*/  FMUL.FTZ R106, R37, R58 ;  /* 0x0000003a256a7220 */ /* 0x000fe20000410000 */
[----:B------:R-:W-:Y:S01]  /*6460*/  PRMT R42, R123, 0x5432, R42 ;  /* 0x000054327b2a7816 */ /* 0x000fe2000000002a */
[-C--:B------:R-:W-:Y:S01]  /*6470*/  FMUL.FTZ R37, R37, R56.reuse ;  /* 0x0000003825257220 */ /* 0x080fe20000410000 */
[----:B------:R-:W-:Y:S01]  /*6480*/  PRMT R30, R121, 0x5432, R30 ;  /* 0x00005432791e7816 */ /* 0x000fe2000000001e */
[C---:B------:R-:W-:Y:S01]  /*6490*/  FFMA.FTZ R29, R33.reuse, R56, -R106 ;  /* 0x00000038211d7223 */ /* 0x040fe2000001086a */
[----:B------:R-:W-:Y:S01]  /*64a0*/  FMUL.FTZ R52, R46, R51 ;  /* 0x000000332e347220 */ /* 0x000fe20000410000 */
[----:B------:R-:W-:Y:S01]  /*64b0*/  FFMA.FTZ R33, R33, R58, R37 ;  /* 0x0000003a21217223 */ /* 0x000fe20000010025 */
[----:B------:R-:W-:-:S02]  /*64c0*/  IMAD.U32 R37, R42, 0x10000, RZ ;  /* 0x000100002a257824 */ /* 0x000fc400078e00ff */
[----:B------:R-:W-:Y:S01]  /*64d0*/  FFMA.FTZ R50, R48, R51, -R55 ;  /* 0x0000003330327223 */ /* 0x000fe20000010837 */
[----:B------:R-:W-:Y:S02]  /*64e0*/  IMAD.U32 R43, R30, 0x10000, RZ ;  /* 0x000100001e2b7824 */ /* 0x000fe400078e00ff */
[----:B------:R-:W-:Y:S01]  /*64f0*/  FFMA.FTZ R48, R48, R53, R52 ;  /* 0x0000003530307223 */ /* 0x000fe20000010034 */
[----:B------:R-:W-:Y:S01]  /*6500*/  PRMT R124, R124, 0x5410, R41 ;  /* 0x000054107c7c7816 */ /* 0x000fe20000000029 */
[----:B------:R-:W-:Y:S02]  /*6510*/  IMAD.U32 R52, R35, 0x10000, RZ ;  /* 0x0001000023347824 */ /* 0x000fe400078e00ff */
[C---:B------:R-:W-:Y:S01]  /*6520*/  FMUL.FTZ R41, R54.reuse, R37 ;  /* 0x0000002536297220 */ /* 0x040fe20000410000 */
[----:B------:R-:W-:Y:S01]  /*6530*/  LOP3.LUT R39, R39, 0xffff0000, RZ, 0xc0, !PT ;  /* 0xffff000027277812 */ /* 0x000fe200078ec0ff */
[-C--:B------:R-:W-:Y:S01]  /*6540*/  FMUL.FTZ R54, R54, R43.reuse ;  /* 0x0000002b36367220 */ /* 0x080fe20000410000 */
[----:B------:R-:W-:Y:S01]  /*6550*/  LOP3.LUT R42, R42, 0xffff0000, RZ, 0xc0, !PT ;  /* 0xffff00002a2a7812 */ /* 0x000fe200078ec0ff */
[----:B------:R-:W-:Y:S01]  /*6560*/  IMAD.U32 R46, R36, 0x10000, RZ ;  /* 0x00010000242e7824 */ /* 0x000fe200078e00ff */
[----:B------:R-:W-:Y:S01]  /*6570*/  PRMT R122, R122, 0x5410, R49 ;  /* 0x000054107a7a7816 */ /* 0x000fe20000000031 */
[----:B------:R-:W-:Y:S01]  /*6580*/  IMAD.U32 R51, R34, 0x10000, RZ ;  /* 0x0001000022337824 */ /* 0x000fe200078e00ff */
[----:B------:R-:W-:Y:S01]  /*6590*/  PRMT R121, R121, 0x5410, R28 ;  /* 0x0000541079797816 */ /* 0x000fe2000000001c */
[C---:B------:R-:W-:Y:S01]  /*65a0*/  FFMA.FTZ R28, R52.reuse, R43, -R41 ;  /* 0x0000002b341c7223 */ /* 0x040fe20000010829 */
[----:B------:R-:W-:Y:S01]  /*65b0*/  PRMT R123, R123, 0x5410, R40 ;  /* 0x000054107b7b7816 */ /* 0x000fe20000000028 */
[----:B------:R-:W-:Y:S01]  /*65c0*/  FFMA.FTZ R52, R52, R37, R54 ;  /* 0x0000002534347223 */ /* 0x000fe20000010036 */
[----:B------:R-:W-:Y:S01]  /*65d0*/  LOP3.LUT R35, R35, 0xffff0000, RZ, 0xc0, !PT ;  /* 0xffff000023237812 */ /* 0x000fe200078ec0ff */
[C---:B------:R-:W-:Y:S01]  /*65e0*/  FMUL.FTZ R54, R39.reuse, R42 ;  /* 0x0000002a27367220 */ /* 0x040fe20000410000 */
[----:B------:R-:W-:Y:S01]  /*65f0*/  LOP3.LUT R40, R30, 0xffff0000, RZ, 0xc0, !PT ;  /* 0xffff00001e287812 */ /* 0x000fe200078ec0ff */
[----:B------:R-:W-:Y:S01]  /*6600*/  IMAD.U32 R43, R124, 0x10000, RZ ;  /* 0x000100007c2b7824 */ /* 0x000fe200078e00ff */
[----:B------:R-:W-:Y:S01]  /*6610*/  LOP3.LUT R36, R36, 0xffff0000, RZ, 0xc0, !PT ;  /* 0xffff000024247812 */ /* 0x000fe200078ec0ff */
[C---:B------:R-:W-:Y:S01]  /*6620*/  IMAD.U32 R30, R122.reuse, 0x10000, RZ ;  /* 0x000100007a1e7824 */ /* 0x040fe200078e00ff */
[----:B------:R-:W-:Y:S01]  /*6630*/  LOP3.LUT R41, R122, 0xffff0000, RZ, 0xc0, !PT ;  /* 0xffff00007a297812 */ /* 0x000fe200078ec0ff */
[-C--:B------:R-:W-:Y:S01]  /*6640*/  FMUL.FTZ R56, R39, R40.reuse ;  /* 0x0000002827387220 */ /* 0x080fe20000410000 */
[C---:B------:R-:W-:Y:S01]  /*6650*/  FFMA.FTZ R37, R35.reuse, R40, -R54 ;  /* 0x0000002823257223 */ /* 0x040fe20000010836 */
[----:B------:R-:W-:Y:S01]  /*6660*/  LOP3.LUT R39, R124, 0xffff0000, RZ, 0xc0, !PT ;  /* 0xffff00007c277812 */ /* 0x000fe200078ec0ff */
[C---:B------:R-:W-:Y:S01]  /*6670*/  FMUL.FTZ R40, R46.reuse, R43 ;  /* 0x0000002b2e287220 */ /* 0x040fe20000410000 */
[----:B------:R-:W-:Y:S01]  /*6680*/  FMUL.FTZ R46, R46, R30 ;  /* 0x0000001e2e2e7220 */ /* 0x000fe20000410000 */
[----:B------:R-:W-:Y:S01]  /*6690*/  LOP3.LUT R32, R32, 0xffff0000, RZ, 0xc0, !PT ;  /* 0xffff000020207812 */ /* 0x000fe200078ec0ff */
[----:B------:R-:W-:Y:S01]  /*66a0*/  FFMA.FTZ R35, R35, R42, R56 ;  /* 0x0000002a23237223 */ /* 0x000fe20000010038 */
[C---:B------:R-:W-:Y:S01]  /*66b0*/  FFMA.FTZ R30, R31.reuse, R30, -R40 ;  /* 0x0000001e1f1e7223 */ /* 0x040fe20000010828 */
[----:B------:R-:W-:Y:S01]  /*66c0*/  LOP3.LUT R53, R34, 0xffff0000, RZ, 0xc0, !PT ;  /* 0xffff000022357812 */ /* 0x000fe200078ec0ff */
[----:B------:R-:W-:Y:S01]  /*66d0*/  FMUL.FTZ R49, R36, R39 ;  /* 0x0000002724317220 */ /* 0x000fe20000410000 */
[----:B------:R-:W-:Y:S01]  /*66e0*/  FFMA.FTZ R31, R31, R43, R46 ;  /* 0x0000002b1f1f7223 */ /* 0x000fe2000001002e */
[----:B------:R-:W-:-:S02]  /*66f0*/  IMAD.U32 R34, R38, 0x10000, RZ ;  /* 0x0001000026227824 */ /* 0x000fc400078e00ff */
        /* <DEDUP_REMOVED lines=28> */
.L_x_11347:
[----:B------:R-:W-:Y:S05]  /*68c0*/  BSYNC B1 ;  /* 0x0000000000017941 */ /* 0x000fea0003800000 */
.L_x_11346:
        /* <DEDUP_REMOVED lines=10> */
.L_x_11303:
[----:B------:R-:W-:-:S06]  /*6970*/  UISETP.NE.AND UP0, UPT, UR37, 0x3, UPT ;  /* 0x000000032500788c */ /* 0x000fcc000bf05270 */
[----:B------:R-:W-:-:S13]  /*6980*/  PLOP3.LUT P3, PT, PT, PT, UP0, 0x80, 0x0 ;  /* 0x000000000000781c */ /* 0x000fda0003f6f008 */
[----:B------:R-:W-:Y:S05]  /*6990*/  @!P3 BRA `(.L_x_11348) ;  /* 0x000000000004b947 */ /* 0x000fea0003800000 */
[----:B------:R-:W-:Y:S01]  /*69a0*/  BPT.TRAP 0x1 ;  /* 0x000000040000795c */ /* 0x000fe20000300000 */
.L_x_11348:
[----:B------:R-:W-:Y:S01]  /*69b0*/  IMAD R14, R17, 0x8, R2 ;  /* 0x00000008110e7824 */ /* 0x000fe200078e0202 */
[----:B------:R-:W-:Y:S01]  /*69c0*/  SHF.L.U32 R85, R154, 0x1f, RZ ;  /* 0x0000001f9a557819 */ /* 0x000fe200000006ff */
[----:B------:R-:W-:Y:S01]  /*69d0*/  IMAD R84, R25, -0x80, R24 ;  /* 0xffffff8019547824 */ /* 0x000fe200078e0218 */
[----:B------:R-:W-:Y:S02]  /*69e0*/  BSSY B1, `(.L_x_11349) ;  /* 0x0000004000017945 */ /* 0x000fe40003800000 */
[----:B------:R-:W0:Y:S02]  /*69f0*/  SYNCS.PHASECHK.TRANS64.TRYWAIT P4, [R14+URZ+0x2d890], R85 ;  /* 0x02d890550e0075a7 */ /* 0x000e24000808017f */
[----:B------:R-:W-:Y:S01]  /*6a00*/  VIMNMX R84, R84, 0x80, PT ;  /* 0x0000008054547848 */ /* 0x000fe20003fe0100 */
[----:B0-----:R-:W-:Y:S06]  /*6a10*/  @!P4 BRA `(.L_x_11350) ;  /* 0x000001e00028c947 */ /* 0x001fec0003800000 */
.L_x_11677:
[----:B------:R-:W-:Y:S05]  /*6a20*/  BSYNC B1 ;  /* 0x0000000000017941 */ /* 0x000fea0003800000 */
.L_x_11349:
        /* <DEDUP_REMOVED lines=20> */
.L_x_11310:
[----:B------:R-:W-:Y:S05]  /*6b70*/  BSYNC B0 ;  /* 0x0000000000007941 */ /* 0x000fea0003800000 */
.L_x_11302:
        /* <DEDUP_REMOVED lines=17> */
.L_x_11352:
[----:B------:R-:W-:Y:S05]  /*6c90*/  BSYNC B0 ;  /* 0x0000000000007941 */ /* 0x000fea0003800000 */
.L_x_11351:
[----:B------:R-:W2:Y:S01]  /*6ca0*/  SYNCS.PHASECHK.TRANS64.TRYWAIT P3, [R14+URZ+0x2d8b0], R85 ;  /* 0x02d8b0550e0075a7 */ /* 0x000ea2000806017f */
[----:B------:R-:W-:Y:S04]  /*6cb0*/  BSSY B0, `(.L_x_11353) ;  /* 0x0000002000007945 */ /* 0x000fe80003800000 */
[----:B--2---:R-:W-:Y:S05]  /*6cc0*/  @!P3 BRA `(.L_x_11354) ;  /* 0x000001dc0090b947 */ /* 0x004fea0003800000 */
.L_x_11678:
[----:B------:R-:W-:Y:S05]  /*6cd0*/  BSYNC B0 ;  /* 0x0000000000007941 */ /* 0x000fea0003800000 */
.L_x_11353:
        /* <DEDUP_REMOVED lines=33> */
.L_x_11356:
[----:B------:R-:W-:Y:S05]  /*6ef0*/  BSYNC B0 ;  /* 0x0000000000007941 */ /* 0x000fea0003800000 */
.L_x_11355:
[----:B------:R-:W-:Y:S01]  /*6f00*/  @!PT LDS RZ, [RZ] ;  /* 0x00000000fffff984 */ /* 0x000fe20000000800 */
[----:B------:R-:W-:Y:S01]  /*6f10*/  @!PT LDS RZ, [RZ] ;  /* 0x00000000fffff984 */ /* 0x000fe20000000800 */
[----:B------:R-:W-:Y:S01]  /*6f20*/  @!PT LDS RZ, [RZ] ;  /* 0x00000000fffff984 */ /* 0x000fe20000000800 */
[----:B------:R-:W-:Y:S01]  /*6f30*/  @!PT LDS RZ, [RZ] ;  /* 0x00000000fffff984 */ /* 0x000fe20000000800 */
[----:B------:R4:W-:Y:S06]  /*6f40*/  MEMBAR.ALL.CTA ;  /* 0x0000000000007992 */ /* 0x0009ec0000008000 */
[----:B----4-:R-:W4:Y:S01]  /*6f50*/  FENCE.VIEW.ASYNC.S ;  /* 0x00000000000073c6 */ /* 0x010f220000000000 */
[----:B------:R-:W-:Y:S02]  /*6f60*/  VIADD R17, R17, 0x1 ;  /* 0x0000000111117836 */ /* 0x000fe40000000000 */
[----:B0-2---:R-:W-:Y:S01]  /*6f70*/  @!P4 VIADD R14, R14, 0x2d8c0 ;  /* 0x0002d8c00e0ec836 */ /* 0x005fe20000000000 */
[----:B----4-:R0:W-:Y:S02]  /*6f80*/  BAR.SYNC.DEFER_BLOCKING R110, 0x80 ;  /* 0x0002006e0000751d */ /* 0x0101e40000010000 */
[----:B------:R-:W-:-:S02]  /*6f90*/  ISETP.NE.AND P3, PT, R17, 0x2, PT ;  /* 0x000000021100780c */ /* 0x000fc40003f65270 */
[----:B------:R-:W-:Y:S02]  /*6fa0*/  @!P4 PRMT R14, RZ, 0x654, R14 ;  /* 0x00000654ff0ec816 */ /* 0x000fe4000000000e */
[----:B------:R-:W-:Y:S02]  /*6fb0*/  SEL R15, RZ, 0x1, P3 ;  /* 0x00000001ff0f7807 */ /* 0x000fe40001800000 */
[----:B------:R-:W-:Y:S02]  /*6fc0*/  SEL R17, R17, RZ, P3 ;  /* 0x000000ff11117207 */ /* 0x000fe40001800000 */
[----:B------:R-:W-:Y:S01]  /*6fd0*/  LOP3.LUT R154, R154, R15, RZ, 0x3c, !PT ;  /* 0x0000000f9a9a7212 */ /* 0x000fe200078e3cff */
[----:B------:R0:W-:Y:S01]  /*6fe0*/  @!P4 SYNCS.ARRIVE.TRANS64.RED.A1T0 RZ, [R14+URZ], RZ ;  /* 0x000000ff0effc9a7 */ /* 0x0001e2000810043f */
[----:B------:R-:W-:Y:S05]  /*6ff0*/  @P2 BRA `(.L_x_11357) ;  /* 0xffffffb800a82947 */ /* 0x000fea000383ffff */
[----:B-1-3--:R-:W1:Y:S01]  /*7000*/  S2R R28, SR_TID.X ;  /* 0x00000000001c7919 */ /* 0x00ae620000002100 */
[----:B------:R-:W-:Y:S02]  /*7010*/  PLOP3.LUT P0, PT, PT, PT, PT, 0x8, 0x0 ;  /* 0x000000000000781c */ /* 0x000fe40003f0e170 */
[----:B-1----:R-:W-:-:S04]  /*7020*/  SHF.R.U32.HI R28, RZ, 0x7, R28 ;  /* 0x00000007ff1c7819 */ /* 0x002fc8000001161c */
[----:B------:R-:W-:-:S13]  /*7030*/  ISETP.NE.AND P5, PT, R28, 0x1, PT ;  /* 0x000000011c00780c */ /* 0x000fda0003fa5270 */
[----:B------:R-:W-:Y:S06]  /*7040*/  @!P5 BAR.ARV 0x9, 0x100 ;  /* 0x024400000000db1d */ /* 0x000fec0000002000 */
.L_x_11297:
[----:B------:R-:W2:Y:S01]  /*7050*/  LDL R8, [R1+0x18] ;  /* 0x0000180001087983 */ /* 0x000ea20000100800 */
[----:B------:R-:W1:Y:S08]  /*7060*/  LDC R0, c[0x0][0x448] ;  /* 0x00011200ff007b82 */ /* 0x000e700000000800 */
[----:B------:R-:W3:Y:S01]  /*7070*/  LDC.64 R4, c[0x0][0x9e0] ;  /* 0x00027800ff047b82 */ /* 0x000ee20000000a00 */
[----:B-1----:R-:W-:-:S02]  /*7080*/  ISETP.NE.AND P1, PT, R0, 0x1, PT ;  /* 0x000000010000780c */ /* 0x002fc40003f25270 */
[----:B---3--:R-:W-:-:S11]  /*7090*/  ISETP.GE.AND P2, PT, R5, 0x1, PT ;  /* 0x000000010500780c */ /* 0x008fd60003f46270 */
[----:B------:R-:W1:Y:S08]  /*70a0*/  @P1 LDC R3, c[0x0][0x44c] ;  /* 0x00011300ff031b82 */ /* 0x000e700000000800 */
[----:B------:R-:W3:Y:S01]  /*70b0*/  @P1 LDC R6, c[0x0][0x450] ;  /* 0x00011400ff061b82 */ /* 0x000ee20000000800 */
[----:B--2---:R-:W-:-:S04]  /*70c0*/  VIADD R0, R8, 0xbf ;  /* 0x000000bf08007836 */ /* 0x004fc80000000000 */
[----:B-1----:R-:W-:-:S05]  /*70d0*/  @P1 IMAD.HI.U32 R3, R0, R3, RZ ;  /* 0x0000000300031227 */ /* 0x002fca00078e00ff */
[----:B---3--:R-:W-:-:S05]  /*70e0*/  @P1 SHF.R.U32.HI R0, RZ, R6, R3 ;  /* 0x00000006ff001219 */ /* 0x008fca0000011603 */
[----:B------:R-:W-:Y:S01]  /*70f0*/  IMAD.IADD R3, R111, 0x1, R0 ;  /* 0x000000016f037824 */ /* 0x000fe200078e0200 */
[----:B------:R-:W-:Y:S06]  /*7100*/  @P0 BRA `(.L_x_11358) ;  /* 0x00000000000c0947 */ /* 0x000fec0003800000 */
[----:B------:R-:W1:Y:S01]  /*7110*/  FENCE.VIEW.ASYNC.G ;  /* 0x00000000000073c6 */ /* 0x000e620000000100 */
[----:B------:R-:W-:Y:S05]  /*7120*/  WARPSYNC.ALL ;  /* 0x0000000000007948 */ /* 0x000fea0003800000 */
[----:B-1----:R-:W-:Y:S06]  /*7130*/  BAR.ARV 0xc, 0x200 ;  /* 0x0308000000007b1d */ /* 0x002fec0000002000 */
.L_x_11358:
        /* <DEDUP_REMOVED lines=13> */
.L_x_11361:
[----:B------:R-:W-:-:S13]  /*7210*/  ISETP.NE.AND P0, PT, R5, 0x1, PT ;  /* 0x000000010500780c */ /* 0x000fda0003f05270 */
[----:B------:R-:W1:Y:S02]  /*7220*/  @P0 LDC.64 R6, c[0x0][0x9e8] ;  /* 0x00027a00ff060b82 */ /* 0x000e640000000a00 */
[----:B-1----:R-:W-:-:S05]  /*7230*/  @P0 IMAD.HI.U32 R6, R0, R6, RZ ;  /* 0x0000000600060227 */ /* 0x002fca00078e00ff */
[----:B------:R-:W-:-:S07]  /*7240*/  @P0 SHF.R.U32.HI R0, RZ, R7, R6 ;  /* 0x00000007ff000219 */ /* 0x000fce0000011606 */
.L_x_11362:
[----:B------:R-:W-:Y:S05]  /*7250*/  BSYNC B0 ;  /* 0x0000000000007941 */ /* 0x000fea0003800000 */
.L_x_11360:
[----:B------:R-:W-:-:S05]  /*7260*/  IMAD R3, R0, R5, R5 ;  /* 0x0000000500037224 */ /* 0x000fca00078e0205 */
[----:B------:R-:W-:-:S07]  /*7270*/  VIMNMX R4, R4, R3, PT ;  /* 0x0000000304047248 */ /* 0x000fce0003fe0100 */
.L_x_11359:
        /* <DEDUP_REMOVED lines=24> */
.L_x_11365:
[----:B------:R-:W-:-:S13]  /*7400*/  ISETP.NE.AND P0, PT, R5, 0x1, PT ;  /* 0x000000010500780c */ /* 0x000fda0003f05270 */
[----:B------:R-:W1:Y:S02]  /*7410*/  @P0 LDC.64 R6, c[0x0][0x9e8] ;  /* 0x00027a00ff060b82 */ /* 0x000e640000000a00 */
[----:B-1----:R-:W-:-:S05]  /*7420*/  @P0 IMAD.HI.U32 R6, R0, R6, RZ ;  /* 0x0000000600060227 */ /* 0x002fca00078e00ff */
[----:B------:R-:W-:-:S07]  /*7430*/  @P0 SHF.R.U32.HI R0, RZ, R7, R6 ;  /* 0x00000007ff000219 */ /* 0x000fce0000011606 */
.L_x_11366:
[----:B------:R-:W-:Y:S05]  /*7440*/  BSYNC B0 ;  /* 0x0000000000007941 */ /* 0x000fea0003800000 */
.L_x_11364:
[----:B------:R-:W-:-:S05]  /*7450*/  IMAD R5, R0, R5, RZ ;  /* 0x0000000500057224 */ /* 0x000fca00078e02ff */
[----:B------:R-:W-:-:S07]  /*7460*/  VIMNMX R4, R4, R5, !PT ;  /* 0x0000000504047248 */ /* 0x000fce0007fe0100 */
.L_x_11363:
[----:B------:R-:W-:Y:S01]  /*7470*/  SHF.R.S32.HI R5, RZ, 0x1f, R4 ;  /* 0x0000001fff057819 */ /* 0x000fe20000011404 */
[----:B------:R-:W-:Y:S01]  /*7480*/  IMAD.MOV.U32 R3, RZ, RZ, RZ ;  /* 0x000000ffff037224 */ /* 0x000fe200078e00ff */
[----:B------:R-:W-:Y:S01]  /*7490*/  PLOP3.LUT P0, PT, PT, PT, PT, 0x80, 0x0 ;  /* 0x000000000000781c */ /* 0x000fe20003f0f070 */
[----:B------:R-:W-:Y:S01]  /*74a0*/  IMAD.MOV.U32 R0, RZ, RZ, RZ ;  /* 0x000000ffff007224 */ /* 0x000fe200078e00ff */
[----:B------:R-:W-:Y:S02]  /*74b0*/  LEA.HI R5, R5, R4, RZ, 0x7 ;  /* 0x0000000405057211 */ /* 0x000fe400078f38ff */
[----:B------:R-:W-:Y:S02]  /*74c0*/  CS2R R134, SRZ ;  /* 0x0000000000867805 */ /* 0x000fe4000001ff00 */
[----:B------:R-:W-:Y:S02]  /*74d0*/  CS2R R132, SRZ ;  /* 0x0000000000847805 */ /* 0x000fe4000001ff00 */
[----:B------:R-:W-:-:S02]  /*74e0*/  CS2R R130, SRZ ;  /* 0x0000000000827805 */ /* 0x000fc4000001ff00 */
[----:B------:R-:W-:Y:S02]  /*74f0*/  SHF.R.S32.HI R5, RZ, 0x7, R5 ;  /* 0x00000007ff057819 */ /* 0x000fe40000011405 */
[----:B------:R-:W-:Y:S02]  /*7500*/  CS2R R128, SRZ ;  /* 0x0000000000807805 */ /* 0x000fe4000001ff00 */
[----:B------:R-:W-:Y:S02]  /*7510*/  CS2R R126, SRZ ;  /* 0x00000000007e7805 */ /* 0x000fe4000001ff00 */
[----:B------:R-:W-:Y:S02]  /*7520*/  CS2R R124, SRZ ;  /* 0x00000000007c7805 */ /* 0x000fe4000001ff00 */
[----:B------:R-:W-:Y:S02]  /*7530*/  VIMNMX R6, RZ, R5, !PT ;  /* 0x00000005ff067248 */ /* 0x000fe40007fe0100 */
[----:B------:R-:W-:-:S02]  /*7540*/  CS2R R122, SRZ ;  /* 0x00000000007a7805 */ /* 0x000fc4000001ff00 */
[----:B------:R-:W-:Y:S02]  /*7550*/  CS2R R120, SRZ ;  /* 0x0000000000787805 */ /* 0x000fe4000001ff00 */
[----:B------:R-:W-:Y:S02]  /*7560*/  CS2R R118, SRZ ;  /* 0x0000000000767805 */ /* 0x000fe4000001ff00 */
[----:B------:R-:W-:Y:S01]  /*7570*/  ISETP.GT.AND P1, PT, R88, R6, PT ;  /* 0x000000065800720c */ /* 0x000fe20003f24270 */
[----:B------:R1:W-:Y:S01]  /*7580*/  STL [R1+0x44], R6 ;  /* 0x0000440601007387 */ /* 0x0003e20000100800 */
[----:B------:R-:W-:Y:S02]  /*7590*/  CS2R R116, SRZ ;  /* 0x0000000000747805 */ /* 0x000fe4000001ff00 */
[----:B------:R-:W-:Y:S01]  /*75a0*/  CS2R R114, SRZ ;  /* 0x0000000000727805 */ /* 0x000fe2000001ff00 */
[----:B------:R-:W-:Y:S01]  /*75b0*/  IMAD.MOV.U32 R31, RZ, RZ, RZ ;  /* 0x000000ffff1f7224 */ /* 0x000fe200078e00ff */
[----:B0-----:R-:W-:Y:S01]  /*75c0*/  CS2R R110, SRZ ;  /* 0x00000000006e7805 */ /* 0x001fe2000001ff00 */
        /* <DEDUP_REMOVED lines=9> */
[----:B------:R-:W-:Y:S01]  /*7660*/  CS2R R94, SRZ ;  /* 0x00000000005e7805 */ /* 0x000fe2000001ff00 */
[----:B------:R-:W-:Y:S01]  /*7670*/  IMAD.MOV.U32 R93, RZ, RZ, RZ ;  /* 0x000000ffff5d7224 */ /* 0x000fe200078e00ff */
[----:B-1----:R-:W-:Y:S02]  /*7680*/  CS2R R6, SRZ ;  /* 0x0000000000067805 */ /* 0x002fe4000001ff00 */
[----:B------:R-:W-:Y:S01]  /*7690*/  CS2R R90, SRZ ;  /* 0x00000000005a7805 */ /* 0x000fe2000001ff00 */
        /* <DEDUP_REMOVED lines=8> */
[----:B------:R-:W-:-:S05]  /*7720*/  SHF.R.S32.HI R0, RZ, 0x7, R0 ;  /* 0x00000007ff007819 */ /* 0x000fca0000011400 */
[----:B------:R0:W1:Y:S02]  /*7730*/  SHFL.IDX PT, R156, R0, RZ, 0x1f ;  /* 0x00001fff009c7589 */ /* 0x00006400000e0000 */
.L_x_11681:
[----:B01----:R-:W-:Y:S01]  /*7740*/  IMAD.HI R0, R156, 0x55555556, RZ ;  /* 0x555555569c007827 */ /* 0x003fe200078e02ff */
[----:B------:R-:W-:Y:S04]  /*7750*/  BSSY B6, `(.L_x_11369) ;  /* 0x000001f000067945 */ /* 0x000fe80003800000 */
[----:B------:R-:W-:-:S05]  /*7760*/  LEA.HI R3, R0, R0, RZ, 0x1 ;  /* 0x0000000000037211 */ /* 0x000fca00078f08ff */
[----:B------:R-:W-:Y:S02]  /*7770*/  IMAD R4, R3, -0x3, R156 ;  /* 0xfffffffd03047824 */ /* 0x000fe400078e029c */
[----:B------:R-:W-:Y:S02]  /*7780*/  VIADD R3, R2, 0x21800 ;  /* 0x0002180002037836 */ /* 0x000fe40000000000 */
[----:B------:R-:W-:Y:S01]  /*7790*/  IMAD R0, R4, 0x1000, R2 ;  /* 0x0000100004007824 */ /* 0x000fe200078e0202 */
[----:B------:R0:W-:Y:S02]  /*77a0*/  STL [R1+0x1c], R4 ;  /* 0x00001c0401007387 */ /* 0x0001e40000100800 */
[----:B------:R-:W-:Y:S01]  /*77b0*/  LOP3.LUT P0, RZ, R3, 0x3ff, RZ, 0xc0, !PT ;  /* 0x000003ff03ff7812 */ /* 0x000fe2000780c0ff */
[----:B------:R-:W-:-:S05]  /*77c0*/  VIADD R0, R0, 0xc400 ;  /* 0x0000c40000007836 */ /* 0x000fca0000000000 */
[----:B------:R-:W-:Y:S01]  /*77d0*/  SHF.R.U32.HI R0, RZ, 0x4, R0 ;  /* 0x00000004ff007819 */ /* 0x000fe20000011600 */
[----:B0-----:R-:W-:-:S03]  /*77e0*/  IMAD R4, R4, 0x2000, R3 ;  /* 0x0000200004047824 */ /* 0x001fc600078e0203 */
[----:B------:R-:W-:Y:S02]  /*77f0*/  LOP3.LUT R44, R0, 0x3fff, RZ, 0xc0, !PT ;  /* 0x00003fff002c7812 */ /* 0x000fe400078ec0ff */
[----:B------:R-:W-:-:S04]  /*7800*/  SHF.R.U32.HI R4, RZ, 0x4, R4 ;  /* 0x00000004ff047819 */ /* 0x000fc80000011604 */
[----:B------:R-:W-:-:S05]  /*7810*/  LOP3.LUT R3, R4, 0x3fff, RZ, 0xc0, !PT ;  /* 0x00003fff04037812 */ /* 0x000fca00078ec0ff */
[----:B------:R0:W-:Y:S01]  /*7820*/  STL [R1+0x3c], R3 ;  /* 0x00003c0301007387 */ /* 0x0001e20000100800 */
[----:B------:R-:W-:Y:S05]  /*7830*/  @!P0 BRA `(.L_x_11370) ;  /* 0x0000000000408947 */ /* 0x000fea0003800000 */
        /* <DEDUP_REMOVED lines=16> */
.L_x_11370:
[----:B------:R-:W-:Y:S05]  /*7940*/  BSYNC B6 ;  /* 0x0000000000067941 */ /* 0x000fea0003800000 */
.L_x_11369:
[----:B------:R-:W-:Y:S02]  /*7950*/  ULDC UR4, c[0x0][0x3f4] ;  /* 0x0000fd0000047ab9 */ /* 0x000fe40000000800 */
[----:B------:R-:W-:-:S13]  /*7960*/  ISETP.LT.AND P0, PT, RZ, UR4, PT ;  /* 0x00000004ff007c0c */ /* 0x000fda000bf01270 */
[----:B------:R-:W-:Y:S05]  /*7970*/  @P0 BRA `(.L_x_11371) ;  /* 0x0000000000400947 */ /* 0x000fea0003800000 */
[----:B------:R-:W2:Y:S02]  /*7980*/  LDL R20, [R1+0x58] ;  /* 0x0000580001147983 */ /* 0x000ea40000100800 */
[----:B--2---:R-:W-:-:S04]  /*7990*/  LEA.HI R0, R20, R20, RZ, 0x1 ;  /* 0x0000001414007211 */ /* 0x004fc800078f08ff */
[----:B------:R-:W-:-:S05]  /*79a0*/  LOP3.LUT R0, R0, 0xfffffffe, RZ, 0xc0, !PT ;  /* 0xfffffffe00007812 */ /* 0x000fca00078ec0ff */
[----:B------:R-:W-:-:S05]  /*79b0*/  IMAD.IADD R0, R20, 0x1, -R0 ;  /* 0x0000000114007824 */ /* 0x000fca00078e0a00 */
[----:B0-----:R-:W-:-:S04]  /*79c0*/  SHF.L.U32 R3, R0, 0x1f, RZ ;  /* 0x0000001f00037819 */ /* 0x001fc800000006ff */
[----:B------:R0:W1:Y:S03]  /*79d0*/  SYNCS.PHASECHK.TRANS64.TRYWAIT P0, [R2+URZ+0x2d800], R3 ;  /* 0x02d80003020075a7 */ /* 0x000066000800017f */
[----:B-1----:R-:W-:Y:S05]  /*79e0*/  @!P0 NANOSLEEP.SYNCS 0x989680 ;  /* 0x009896800000895d */ /* 0x002fea0003900000 */
[----:B------:R-:W1:Y:S01]  /*79f0*/  @!P0 SYNCS.PHASECHK.TRANS64 P0, [R2+URZ+0x2d800], R3 ;  /* 0x02d80003020085a7 */ /* 0x000e62000800007f */
[----:B------:R-:W-:Y:S04]  /*7a00*/  BSSY B0, `(.L_x_11372) ;  /* 0x0000006000007945 */ /* 0x000fe80003800000 */
[----:B-1----:R-:W-:Y:S05]  /*7a10*/  @P0 BRA `(.L_x_11373) ;  /* 0x0000000000100947 */ /* 0x002fea0003800000 */
.L_x_11374:
[----:B-1----:R1:W2:Y:S02]  /*7a20*/  SYNCS.PHASECHK.TRANS64.TRYWAIT P0, [R2+URZ+0x2d800], R3 ;  /* 0x02d80003020075a7 */ /* 0x0022a4000800017f */
[----:B--2---:R-:W-:Y:S05]  /*7a30*/  @!P0 NANOSLEEP.SYNCS 0x989680 ;  /* 0x009896800000895d */ /* 0x004fea0003900000 */
[----:B------:R-:W2:Y:S02]  /*7a40*/  @!P0 SYNCS.PHASECHK.TRANS64 P0, [R2+URZ+0x2d800], R3 ;  /* 0x02d80003020085a7 */ /* 0x000ea4000800007f */
[----:B--2---:R-:W-:Y:S05]  /*7a50*/  @!P0 BRA `(.L_x_11374) ;  /* 0xfffffffc00f08947 */ /* 0x004fea000383ffff */
.L_x_11373:
[----:B------:R-:W-:Y:S05]  /*7a60*/  BSYNC B0 ;  /* 0x0000000000007941 */ /* 0x000fea0003800000 */
.L_x_11372:
[----:B------:R-:W-:Y:S05]  /*7a70*/  BRA `(.L_x_11375) ;  /* 0x0000004000487947 */ /* 0x000fea0003800000 */
.L_x_11371:
[----:B------:R-:W-:Y:S01]  /*7a80*/  ULOP3.LUT UP0, URZ, UR38, 0x1bf, URZ, 0xc0, !UPT ;  /* 0x000001bf263f7892 */ /* 0x000fe2000f80c03f */
[----:B-----5:R-:W-:Y:S01]  /*7a90*/  SHF.R.S32.HI R0, RZ, 0x1f, R105 ;  /* 0x0000001fff007819 */ /* 0x020fe20000011469 */
[----:B------:R-:W-:Y:S01]  /*7aa0*/  ULDC.64 UR4, c[0x0][0x3f8] ;  /* 0x0000fe0000047ab9 */ /* 0x000fe20000000a00 */
[----:B------:R-:W-:Y:S01]  /*7ab0*/  ULDC.64 UR6, c[0x0][0x408] ;  /* 0x0001020000067ab9 */ /* 0x000fe20000000a00 */
[----:B------:R-:W-:Y:S02]  /*7ac0*/  IMAD.WIDE.U32 R26, R105, UR4, RZ ;  /* 0x00000004691a7c25 */ /* 0x000fe4000f8e00ff */
[----:B------:R-:W-:Y:S02]  /*7ad0*/  PLOP3.LUT P0, PT, PT, PT, UP0, 0x80, 0x0 ;  /* 0x000000000000781c */ /* 0x000fe40003f0f008 */
        /* <DEDUP_REMOVED lines=24> */
.L_x_11376:
[----:B------:R-:W2:Y:S01]  /*7c60*/  LDL R20, [R1+0x18] ;  /* 0x0000180001147983 */ /* 0x000ea20000100800 */
[----:B------:R-:W-:Y:S01]  /*7c70*/  ULDC.U8 UR4, c[0x0][0x410] ;  /* 0x0001040000047ab9 */ /* 0x000fe20000000000 */
[----:B------:R-:W-:Y:S01]  /*7c80*/  BSSY B0, `(.L_x_11377) ;  /* 0x00003e9000007945 */ /* 0x000fe20003800000 */
[----:B------:R-:W-:Y:S01]  /*7c90*/  ISETP.NE.AND P0, PT, RZ, UR4, PT ;  /* 0x00000004ff007c0c */ /* 0x000fe2000bf05270 */
[----:B--2---:R-:W-:-:S12]  /*7ca0*/  IMAD.IADD R10, R19, 0x1, R20 ;  /* 0x00000001130a7824 */ /* 0x004fd800078e0214 */
        /* <DEDUP_REMOVED lines=9> */
[----:B0-----:R-:W0:Y:S08]  /*7d40*/  @P0 LDC R3, c[0x0][0x44c] ;  /* 0x00011300ff030b82 */ /* 0x001e300000000800 */
[----:B------:R-:W1:Y:S01]  /*7d50*/  @P0 LDC R5, c[0x0][0x450] ;  /* 0x00011400ff050b82 */ /* 0x000e620000000800 */
[----:B0-----:R-:W-:-:S04]  /*7d60*/  @P0 IMAD.HI.U32 R0, R10, R3, RZ ;  /* 0x000000030a000227 */ /* 0x001fc800078e00ff */
[----:B------:R-:W-:Y:S01]  /*7d70*/  IMAD.MOV.U32 R3, RZ, RZ, R10 ;  /* 0x000000ffff037224 */ /* 0x000fe200078e000a */
        /* <DEDUP_REMOVED lines=19> */
[----:B------:R-:W2:Y:S04]  /*7eb0*/  SHFL.IDX PT, R0, R0, RZ, 0x1e1f ;  /* 0x001e1fff00007589 */ /* 0x000ea800000e0000 */
[----:B------:R-:W3:Y:S04]  /*7ec0*/  SHFL.IDX PT, R5, R5, RZ, 0x1e1f ;  /* 0x001e1fff05057589 */ /* 0x000ee800000e0000 */
[----:B------:R0:W4:Y:S02]  /*7ed0*/  SHFL.IDX PT, R14, R4, RZ, 0x1e1f ;  /* 0x001e1fff040e7589 */ /* 0x00012400000e0000 */
.L_x_11687:
[----:B------:R-:W5:Y:S01]  /*7ee0*/  LDL R55, [R1+0x58] ;  /* 0x0000580001377983 */ /* 0x000f620000100800 */
[----:B------:R-:W-:Y:S01]  /*7ef0*/  IMAD R6, R22, R21, RZ ;  /* 0x0000001516067224 */ /* 0x000fe200078e02ff */
[----:B------:R-:W-:Y:S01]  /*7f00*/  BSSY B1, `(.L_x_11380) ;  /* 0x0000060000017945 */ /* 0x000fe20003800000 */
[----:B------:R-:W-:Y:S02]  /*7f10*/  CS2R R38, SRZ ;  /* 0x0000000000267805 */ /* 0x000fe4000001ff00 */
[----:B------:R-:W-:Y:S01]  /*7f20*/  CS2R R34, SRZ ;  /* 0x0000000000227805 */ /* 0x000fe2000001ff00 */
[----:B------:R-:W-:Y:S01]  /*7f30*/  IMAD R73, R73, -0xc0, R6 ;  /* 0xffffff4049497824 */ /* 0x000fe200078e0206 */
[----:B------:R-:W-:Y:S02]  /*7f40*/  ISETP.GE.AND P1, PT, R10, R6, PT ;  /* 0x000000060a00720c */ /* 0x000fe40003f26270 */
[----:B------:R-:W-:Y:S02]  /*7f50*/  CS2R R30, SRZ ;  /* 0x00000000001e7805 */ /* 0x000fe4000001ff00 */
[----:B------:R-:W-:-:S02]  /*7f60*/  CS2R R24, SRZ ;  /* 0x0000000000187805 */ /* 0x000fc4000001ff00 */
[----:B0-----:R-:W-:Y:S02]  /*7f70*/  CS2R R12, SRZ ;  /* 0x00000000000c7805 */ /* 0x001fe4000001ff00 */
        /* <DEDUP_REMOVED lines=16> */
[----:B------:R-:W4:Y:S04]  /*8080*/  LDL.64 R52, [R1] ;  /* 0x0000000001347983 */ /* 0x000f280000100a00 */
        /* <DEDUP_REMOVED lines=10> */
[C---:B--2---:R-:W-:Y:S01]  /*8130*/  ISETP.GE.AND P4, PT, R7.reuse, UR4, PT ;  /* 0x0000000407007c0c */ /* 0x044fe2000bf86270 */
[----:B------:R-:W-:Y:S01]  /*8140*/  IMAD.SHL.U32 R9, R7, 0x2, RZ ;  /* 0x0000000207097824 */ /* 0x000fe200078e00ff */
[----:B------:R-:W-:Y:S02]  /*8150*/  SHF.R.S32.HI R4, RZ, 0x1f, R7 ;  /* 0x0000001fff047819 */ /* 0x000fe40000011407 */
[----:B---3--:R-:W-:Y:S02]  /*8160*/  ISETP.GE.AND P3, PT, R41, UR4, PT ;  /* 0x0000000429007c0c */ /* 0x008fe4000bf66270 */
[----:B------:R-:W-:-:S07]  /*8170*/  SHF.L.U64.HI R4, R7, 0x1, R4 ;  /* 0x0000000107047819 */ /* 0x000fce0000010204 */
[-C--:B----4-:R-:W-:Y:S02]  /*8180*/  @!P4 IADD3 R8, P2, R14, R9.reuse, RZ ;  /* 0x000000090e08c210 */ /* 0x090fe40007f5e0ff */
[----:B------:R-:W-:-:S03]  /*8190*/  @!P4 IADD3 R6, P1, R0, R9, RZ ;  /* 0x000000090006c210 */ /* 0x000fc60007f3e0ff */
[--C-:B------:R-:W-:Y:S01]  /*81a0*/  @!P4 IMAD.X R9, R5, 0x1, R4.reuse, P2 ;  /* 0x000000010509c824 */ /* 0x100fe200010e0604 */
[C---:B------:R-:W-:Y:S01]  /*81b0*/  ISETP.GE.AND P2, PT, R40.reuse, UR4, PT ;  /* 0x0000000428007c0c */ /* 0x040fe2000bf46270 */
[----:B-1----:R-:W-:Y:S01]  /*81c0*/  @!P4 IMAD.X R7, R3, 0x1, R4, P1 ;  /* 0x000000010307c824 */ /* 0x002fe200008e0604 */
[----:B------:R-:W-:Y:S01]  /*81d0*/  SHF.R.S32.HI R4, RZ, 0x1f, R41 ;  /* 0x0000001fff047819 */ /* 0x000fe20000011429 */
[----:B------:R-:W-:Y:S01]  /*81e0*/  IMAD.SHL.U32 R49, R41, 0x2, RZ ;  /* 0x0000000229317824 */ /* 0x000fe200078e00ff */
[----:B------:R-:W5:Y:S01]  /*81f0*/  @!P4 LD.E.64 R34, desc[UR40][R8.64] ;  /* 0x000000280822c980 */ /* 0x000f62000c101b00 */
[----:B------:R-:W-:Y:S01]  /*8200*/  ISETP.GE.AND P1, PT, R15, UR4, PT ;  /* 0x000000040f007c0c */ /* 0x000fe2000bf26270 */
[----:B------:R-:W-:Y:S01]  /*8210*/  IMAD.SHL.U32 R51, R40, 0x2, RZ ;  /* 0x0000000228337824 */ /* 0x000fe200078e00ff */
[----:B------:R-:W-:Y:S01]  /*8220*/  SHF.L.U64.HI R4, R41, 0x1, R4 ;  /* 0x0000000129047819 */ /* 0x000fe20000010204 */
[----:B------:R0:W5:Y:S01]  /*8230*/  @!P4 LD.E.64 R32, desc[UR40][R6.64] ;  /* 0x000000280620c980 */ /* 0x000162000c101b00 */
[----:B------:R-:W-:-:S02]  /*8240*/  @!P3 IADD3 R48, P4, R14, R49, RZ ;  /* 0x000000310e30b210 */ /* 0x000fc40007f9e0ff */
[----:B------:R-:W-:Y:S02]  /*8250*/  SHF.R.S32.HI R11, RZ, 0x1f, R40 ;  /* 0x0000001fff0b7819 */ /* 0x000fe40000011428 */
[----:B------:R-:W-:Y:S01]  /*8260*/  @!P3 IADD3 R46, P5, R0, R49, RZ ;  /* 0x00000031002eb210 */ /* 0x000fe20007fbe0ff */
[--C-:B------:R-:W-:Y:S01]  /*8270*/  @!P3 IMAD.X R49, R5, 0x1, R4.reuse, P4 ;  /* 0x000000010531b824 */ /* 0x100fe200020e0604 */
[-C--:B------:R-:W-:Y:S02]  /*8280*/  @!P2 IADD3 R50, P4, R14, R51.reuse, RZ ;  /* 0x000000330e32a210 */ /* 0x080fe40007f9e0ff */
[----:B0-----:R-:W-:Y:S01]  /*8290*/  SHF.L.U64.HI R6, R40, 0x1, R11 ;  /* 0x0000000128067819 */ /* 0x001fe2000001020b */
[----:B------:R-:W-:Y:S01]  /*82a0*/  IMAD.SHL.U32 R7, R15, 0x2, RZ ;  /* 0x000000020f077824 */ /* 0x000fe200078e00ff */
[----:B------:R-:W-:Y:S01]  /*82b0*/  SHF.R.S32.HI R10, RZ, 0x1f, R15 ;  /* 0x0000001fff0a7819 */ /* 0x000fe2000001140f */
[----:B------:R-:W-:Y:S01]  /*82c0*/  @!P3 IMAD.X R47, R3, 0x1, R4, P5 ;  /* 0x00000001032fb824 */ /* 0x000fe200028e0604 */
[C---:B------:R-:W-:Y:S01]  /*82d0*/  @!P2 IADD3 R42, P5, R0.reuse, R51, RZ ;  /* 0x00000033002aa210 */ /* 0x040fe20007fbe0ff */
[----:B------:R-:W-:Y:S01]  /*82e0*/  @!P2 IMAD.X R51, R5, 0x1, R6, P4 ;  /* 0x000000010533a824 */ /* 0x000fe200020e0606 */
[----:B------:R-:W-:Y:S01]  /*82f0*/  SHF.L.U64.HI R10, R15, 0x1, R10 ;  /* 0x000000010f0a7819 */ /* 0x000fe2000001020a */
[----:B------:R-:W5:Y:S01]  /*8300*/  @!P3 LD.E.64 R30, desc[UR40][R48.64] ;  /* 0x00000028301eb980 */ /* 0x000f62000c101b00 */
[-C--:B------:R-:W-:Y:S01]  /*8310*/  @!P1 IADD3 R40, P4, R0, R7.reuse, RZ ;  /* 0x0000000700289210 */ /* 0x080fe20007f9e0ff */
[C---:B------:R-:W-:Y:S01]  /*8320*/  @!P2 IMAD.X R43, R3.reuse, 0x1, R6, P5 ;  /* 0x00000001032ba824 */ /* 0x040fe200028e0606 */
[----:B------:R-:W-:Y:S01]  /*8330*/  ISETP.GE.AND P5, PT, R52, UR4, PT ;  /* 0x0000000434007c0c */ /* 0x000fe2000bfa6270 */
[----:B------:R-:W5:Y:S02]  /*8340*/  @!P3 LD.E.64 R28, desc[UR40][R46.64] ;  /* 0x000000282e1cb980 */ /* 0x000f64000c101b00 */
[--C-:B------:R-:W-:Y:S01]  /*8350*/  @!P1 IMAD.X R41, R3, 0x1, R10.reuse, P4 ;  /* 0x0000000103299824 */ /* 0x100fe200020e060a */
[----:B------:R-:W-:Y:S01]  /*8360*/  @!P1 IADD3 R6, P4, R14, R7, RZ ;  /* 0x000000070e069210 */ /* 0x000fe20007f9e0ff */
[C---:B------:R-:W-:Y:S01]  /*8370*/  IMAD.SHL.U32 R15, R12.reuse, 0x2, RZ ;  /* 0x000000020c0f7824 */ /* 0x040fe200078e00ff */
[----:B------:R-:W5:Y:S03]  /*8380*/  @!P2 LD.E.64 R26, desc[UR40][R42.64] ;  /* 0x000000282a1aa980 */ /* 0x000f66000c101b00 */
[----:B------:R-:W-:Y:S01]  /*8390*/  @!P1 IMAD.X R7, R5, 0x1, R10, P4 ;  /* 0x0000000105079824 */ /* 0x000fe200020e060a */
[----:B------:R-:W-:Y:S01]  /*83a0*/  ISETP.GE.AND P4, PT, R12, UR4, PT ;  /* 0x000000040c007c0c */ /* 0x000fe2000bf86270 */
[----:B------:R-:W5:Y:S02]  /*83b0*/  @!P2 LD.E.64 R24, desc[UR40][R50.64] ;  /* 0x000000283218a980 */ /* 0x000f64000c101b00 */
[----:B------:R-:W-:-:S02]  /*83c0*/  @!P5 IMAD.MOV.U32 R8, RZ, RZ, R0 ;  /* 0x000000ffff08d224 */ /* 0x000fc400078e0000 */
[----:B------:R-:W-:Y:S01]  /*83d0*/  @!P5 IMAD.MOV.U32 R9, RZ, RZ, R3 ;  /* 0x000000ffff09d224 */ /* 0x000fe200078e0003 */
[----:B------:R-:W5:Y:S01]  /*83e0*/  @!P1 LD.E.64 R20, desc[UR40][R40.64] ;  /* 0x0000002828149980 */ /* 0x000f62000c101b00 */
[----:B------:R-:W-:Y:S02]  /*83f0*/  @!P5 IMAD.MOV.U32 R4, RZ, RZ, R14 ;  /* 0x000000ffff04d224 */ /* 0x000fe400078e000e */
[----:B------:R-:W-:-:S04]  /*8400*/  @!P5 IMAD.WIDE R8, R52, 0x2, R8 ;  /* 0x000000023408d825 */ /* 0x000fc800078e0208 */
[----:B------:R-:W-:Y:S01]  /*8410*/  @!P5 IMAD.WIDE R10, R52, 0x2, R4 ;  /* 0x00000002340ad825 */ /* 0x000fe200078e0204 */
[----:B------:R-:W-:Y:S01]  /*8420*/  SHF.R.S32.HI R4, RZ, 0x1f, R12 ;  /* 0x0000001fff047819 */ /* 0x000fe2000001140c */
[----:B------:R0:W5:Y:S03]  /*8430*/  @!P5 LD.E.64 R36, desc[UR40][R8.64] ;  /* 0x000000280824d980 */ /* 0x000166000c101b00 */
[----:B------:R-:W-:Y:S01]  /*8440*/  SHF.L.U64.HI R4, R12, 0x1, R4 ;  /* 0x000000010c047819 */ /* 0x000fe20000010204 */
[----:B------:R1:W5:Y:S01]  /*8450*/  @!P5 LD.E.64 R38, desc[UR40][R10.64] ;  /* 0x000000280a26d980 */ /* 0x000362000c101b00 */
[----:B------:R-:W-:-:S05]  /*8460*/  @!P4 IADD3 R52, P5, R0, R15, RZ ;  /* 0x0000000f0034c210 */ /* 0x000fca0007fbe0ff */
[--C-:B------:R-:W-:Y:S01]  /*8470*/  @!P4 IMAD.X R53, R3, 0x1, R4.reuse, P5 ;  /* 0x000000010335c824 */ /* 0x100fe200028e0604 */
[----:B------:R-:W-:Y:S02]  /*8480*/  @!P4 IADD3 R14, P5, R14, R15, RZ ;  /* 0x0000000f0e0ec210 */ /* 0x000fe40007fbe0ff */
[----:B------:R-:W-:Y:S02]  /*8490*/  CS2R R12, SRZ ;  /* 0x00000000000c7805 */ /* 0x000fe4000001ff00 */
[----:B0-----:R-:W-:Y:S02]  /*84a0*/  CS2R R8, SRZ ;  /* 0x0000000000087805 */ /* 0x001fe4000001ff00 */
[----:B-1----:R-:W-:Y:S01]  /*84b0*/  CS2R R10, SRZ ;  /* 0x00000000000a7805 */ /* 0x002fe2000001ff00 */
[----:B------:R-:W-:Y:S01]  /*84c0*/  @!P4 IMAD.X R15, R5, 0x1, R4, P5 ;  /* 0x00000001050fc824 */ /* 0x000fe200028e0604 */
[----:B------:R0:W5:Y:S04]  /*84d0*/  @!P1 LD.E.64 R12, desc[UR40][R6.64] ;  /* 0x00000028060c9980 */ /* 0x000168000c101b00 */
[----:B------:R0:W5:Y:S04]  /*84e0*/  @!P4 LD.E.64 R10, desc[UR40][R52.64] ;  /* 0x00000028340ac980 */ /* 0x000168000c101b00 */
[----:B------:R0:W5:Y:S02]  /*84f0*/  @!P4 LD.E.64 R8, desc[UR40][R14.64] ;  /* 0x000000280e08c980 */ /* 0x000164000c101b00 */
.L_x_11381:
[----:B------:R-:W-:Y:S05]  /*8500*/  BSYNC B1 ;  /* 0x0000000000017941 */ /* 0x000fea0003800000 */
.L_x_11380:
[----:B-1---5:R-:W-:Y:S01]  /*8510*/  IMAD.MOV.U32 R3, RZ, RZ, R39 ;  /* 0x000000ffff037224 */ /* 0x022fe200078e0027 */
[----:B------:R-:W-:Y:S01]  /*8520*/  LOP3.LUT R45, R45, 0xfffffffe, RZ, 0xc0, !PT ;  /* 0xfffffffe2d2d7812 */ /* 0x000fe200078ec0ff */
[----:B--2---:R-:W-:Y:S01]  /*8530*/  IMAD.MOV.U32 R0, RZ, RZ, R38 ;  /* 0x000000ffff007224 */ /* 0x004fe200078e0026 */
[----:B------:R-:W-:Y:S01]  /*8540*/  BSSY B1, `(.L_x_11382) ;  /* 0x0000030000017945 */ /* 0x000fe20003800000 */
[----:B------:R-:W-:Y:S01]  /*8550*/  IMAD.MOV.U32 R4, RZ, RZ, R34 ;  /* 0x000000ffff047224 */ /* 0x000fe200078e0022 */
[----:B------:R-:W-:Y:S01]  /*8560*/  PRMT R57, R3, 0x7610, R57 ;  /* 0x0000761003397816 */ /* 0x000fe20000000039 */
[----:B------:R-:W-:Y:S01]  /*8570*/  IMAD.IADD R3, R55, 0x1, -R45 ;  /* 0x0000000137037824 */ /* 0x000fe200078e0a2d */
[----:B0---4-:R-:W-:Y:S01]  /*8580*/  PRMT R14, R14, 0x5410, R0 ;  /* 0x000054100e0e7816 */ /* 0x011fe20000000000 */
[----:B------:R-:W-:Y:S01]  /*8590*/  IMAD.MOV.U32 R0, RZ, RZ, R35 ;  /* 0x000000ffff007224 */ /* 0x000fe200078e0023 */
[----:B------:R-:W-:Y:S01]  /*85a0*/  PRMT R64, R4, 0x7610, R64 ;  /* 0x0000761004407816 */ /* 0x000fe20000000040 */
[----:B------:R-:W-:Y:S01]  /*85b0*/  IMAD.MOV.U32 R4, RZ, RZ, R30 ;  /* 0x000000ffff047224 */ /* 0x000fe200078e001e */
[----:B------:R-:W-:Y:S01]  /*85c0*/  SHF.L.U32 R3, R3, 0x1f, RZ ;  /* 0x0000001f03037819 */ /* 0x000fe200000006ff */
[----:B---3--:R-:W-:Y:S01]  /*85d0*/  IMAD.MOV.U32 R5, RZ, RZ, R31 ;  /* 0x000000ffff057224 */ /* 0x008fe200078e001f */
        /* <DEDUP_REMOVED lines=38> */
.L_x_11688:
[----:B------:R-:W-:Y:S05]  /*8840*/  BSYNC B1 ;  /* 0x0000000000017941 */ /* 0x000fea0003800000 */
.L_x_11382:
[----:B------:R-:W-:Y:S02]  /*8850*/  PRMT R40, R0, 0x7610, R40 ;  /* 0x0000761000287816 */ /* 0x000fe40000000028 */
[----:B------:R-:W-:Y:S01]  /*8860*/  PRMT R41, R4, 0x7610, R41 ;  /* 0x0000761004297816 */ /* 0x000fe20000000029 */
[----:B------:R-:W-:Y:S06]  /*8870*/  @P0 BRA `(.L_x_11384) ;  /* 0x0000003000a40947 */ /* 0x000fec0003800000 */
[----:B------:R-:W2:Y:S01]  /*8880*/  LDL.64 R62, [R1] ;  /* 0x00000000013e7983 */ /* 0x000ea20000100a00 */
        /* <DEDUP_REMOVED lines=21> */
[--C-:B------:R-:W-:Y:S02]  /*89e0*/  SHF.R.U32.HI R56, RZ, 0x10, R37.reuse ;  /* 0x00000010ff387819 */ /* 0x100fe40000011625 */
[----:B------:R-:W-:Y:S02]  /*89f0*/  SHF.R.U64 R55, R36, 0x10, R37 ;  /* 0x0000001024377819 */ /* 0x000fe40000001225 */
[----:B------:R-:W-:Y:S02]  /*8a00*/  PRMT R59, R57, 0x5410, R59 ;  /* 0x00005410393b7816 */ /* 0x000fe4000000003b */
[----:B------:R-:W-:Y:S02]  /*8a10*/  PRMT R56, R15, 0x5432, R56 ;  /* 0x000054320f387816 */ /* 0x000fe40000000038 */
[----:B------:R-:W-:Y:S01]  /*8a20*/  PRMT R55, R60, 0x5410, R55 ;  /* 0x000054103c377816 */ /* 0x000fe20000000037 */
[C---:B------:R-:W-:Y:S01]  /*8a30*/  IMAD.U32 R60, R59.reuse, 0x10000, RZ ;  /* 0x000100003b3c7824 */ /* 0x040fe200078e00ff */
[----:B------:R-:W-:Y:S01]  /*8a40*/  SHF.R.U64 R58, R38, 0x10, R39 ;  /* 0x00000010263a7819 */ /* 0x000fe20000001227 */
        /* <DEDUP_REMOVED lines=37> */
.L_x_11386:
[----:B------:R-:W-:Y:S05]  /*8ca0*/  BSYNC B1 ;  /* 0x0000000000017941 */ /* 0x000fea0003800000 */
.L_x_11385:
        /* <DEDUP_REMOVED lines=12> */
[----:B------:R-:W-:-:S02]  /*8d70*/  PRMT R36, R40, 0x5432, R36 ;  /* 0x0000543228247816 */ /* 0x000fc40000000024 */
[----:B------:R-:W-:Y:S02]  /*8d80*/  LOP3.LUT R55, R55, 0xffff0000, RZ, 0xc0, !PT ;  /* 0xffff000037377812 */ /* 0x000fe400078ec0ff */
        /* <DEDUP_REMOVED lines=8> */
[C---:B------:R-:W-:Y:S01]  /*8e10*/  IMAD.U32 R6, R4.reuse, 0x10000, RZ ;  /* 0x0001000004067824 */ /* 0x040fe200078e00ff */
[----:B------:R-:W-:Y:S01]  /*8e20*/  LOP3.LUT R4, R4, 0xffff0000, RZ, 0xc0, !PT ;  /* 0xffff000004047812 */ /* 0x000fe200078ec0ff */
[----:B------:R-:W-:-:S02]  /*8e30*/  IMAD.U32 R7, R5, 0x10000, RZ ;  /* 0x0001000005077824 */ /* 0x000fc400078e00ff */
[C---:B------:R-:W-:Y:S01]  /*8e40*/  FFMA.FTZ R56, R32.reuse, R56, R33 ;  /* 0x0000003820387223 */ /* 0x040fe20000010021 */
[----:B------:R-:W-:Y:S01]  /*8e50*/  FFMA.FTZ R57, R32, R38, -R57 ;  /* 0x0000002620397223 */ /* 0x000fe20000010839 */
[C---:B------:R-:W-:Y:S01]  /*8e60*/  IMAD.U32 R33, R36.reuse, 0x10000, RZ ;  /* 0x0001000024217824 */ /* 0x040fe200078e00ff */
[----:B------:R-:W-:Y:S01]  /*8e70*/  LOP3.LUT R5, R5, 0xffff0000, RZ, 0xc0, !PT ;  /* 0xffff000005057812 */ /* 0x000fe200078ec0ff */
[C---:B------:R-:W-:Y:S01]  /*8e80*/  FMUL.FTZ R59, R35.reuse, R55 ;  /* 0x00000037233b7220 */ /* 0x040fe20000410000 */
[-C--:B------:R-:W-:Y:S01]  /*8e90*/  FMUL.FTZ R61, R35, R37.reuse ;  /* 0x00000025233d7220 */ /* 0x080fe20000410000 */
[C---:B------:R-:W-:Y:S01]  /*8ea0*/  LOP3.LUT R32, R39.reuse, 0xffff0000, RZ, 0xc0, !PT ;  /* 0xffff000027207812 */ /* 0x040fe200078ec0ff */
[----:B------:R-:W-:Y:S01]  /*8eb0*/  IMAD.U32 R35, R39, 0x10000, RZ ;  /* 0x0001000027237824 */ /* 0x000fe200078e00ff */
        /* <DEDUP_REMOVED lines=16> */
.L_x_11388:
[----:B------:R-:W-:Y:S05]  /*8fc0*/  BSYNC B1 ;  /* 0x0000000000017941 */ /* 0x000fea0003800000 */
.L_x_11387:
        /* <DEDUP_REMOVED lines=48> */
.L_x_11390:
[----:B------:R-:W-:Y:S05]  /*92d0*/  BSYNC B1 ;  /* 0x0000000000017941 */ /* 0x000fea0003800000 */
.L_x_11389:
        /* <DEDUP_REMOVED lines=48> */
.L_x_11392:
[----:B------:R-:W-:Y:S05]  /*95e0*/  BSYNC B1 ;  /* 0x0000000000017941 */ /* 0x000fea0003800000 */
.L_x_11391:
        /* <DEDUP_REMOVED lines=48> */
.L_x_11394:
[----:B------:R-:W-:Y:S05]  /*98f0*/  BSYNC B1 ;  /* 0x0000000000017941 */ /* 0x000fea0003800000 */
.L_x_11393:
        /* <DEDUP_REMOVED lines=48> */
.L_x_11378:
[----:B------:R-:W2:Y:S01]  /*9c00*/  LDL R12, [R1+0x28] ;  /* 0x00002800010c7983 */ /* 0x000ea20000100800 */
[----:B------:R-:W1:Y:S01]  /*9c10*/  LDC R25, c[0x0][0x448] ;  /* 0x00011200ff197b82 */ /* 0x000e620000000800 */
[----:B------:R-:W-:Y:S01]  /*9c20*/  ULDC.64 UR4, c[0x0][0x3f8] ;  /* 0x0000fe0000047ab9 */ /* 0x000fe20000000a00 */
[----:B------:R-:W-:Y:S01]  /*9c30*/  ULDC.64 UR6, c[0x0][0x408] ;  /* 0x0001020000067ab9 */ /* 0x000fe20000000a00 */
[----:B------:R-:W3:Y:S04]  /*9c40*/  LDL R11, [R1+0x2c] ;  /* 0x00002c00010b7983 */ /* 0x000ee80000100800 */
[----:B------:R-:W2:Y:S01]  /*9c50*/  LDL.64 R14, [R1] ;  /* 0x00000000010e7983 */ /* 0x000ea20000100a00 */
[----:B------:R-:W-:Y:S02]  /*9c60*/  IMAD.MOV.U32 R6, RZ, RZ, R26 ;  /* 0x000000ffff067224 */ /* 0x000fe400078e001a */
[----:B------:R-:W-:-:S02]  /*9c70*/  IMAD.MOV.U32 R7, RZ, RZ, R29 ;  /* 0x000000ffff077224 */ /* 0x000fc400078e001d */
        /* <DEDUP_REMOVED lines=24> */
[----:B--2---:R-:W-:-:S02]  /*9e00*/  IMAD.IADD R3, R14, 0x1, R12 ;  /* 0x000000010e037824 */ /* 0x004fc400078e020c */
[----:B---3--:R-:W-:-:S03]  /*9e10*/  IMAD.IADD R46, R14, 0x1, R11 ;  /* 0x000000010e2e7824 */ /* 0x008fc600078e020b */
[----:B------:R-:W-:Y:S02]  /*9e20*/  SHF.R.S32.HI R12, RZ, 0x1f, R3 ;  /* 0x0000001fff0c7819 */ /* 0x000fe40000011403 */
[----:B------:R-:W-:Y:S02]  /*9e30*/  SHF.R.S32.HI R45, RZ, 0x1f, R46 ;  /* 0x0000001fff2d7819 */ /* 0x000fe4000001142e */
[----:B------:R-:W-:Y:S02]  /*9e40*/  LEA.HI R12, R12, R3, RZ, 0x3 ;  /* 0x000000030c0c7211 */ /* 0x000fe400078f18ff */
[----:B------:R-:W-:Y:S02]  /*9e50*/  LEA.HI R21, R45, R46, RZ, 0x3 ;  /* 0x0000002e2d157211 */ /* 0x000fe400078f18ff */
[----:B------:R-:W-:Y:S02]  /*9e60*/  SHF.R.S32.HI R20, RZ, 0x3, R12 ;  /* 0x00000003ff147819 */ /* 0x000fe4000001140c */
[----:B------:R-:W-:Y:S01]  /*9e70*/  SHF.R.S32.HI R47, RZ, 0x3, R21 ;  /* 0x00000003ff2f7819 */ /* 0x000fe20000011415 */
[----:B------:R-:W-:Y:S06]  /*9e80*/  BRA.DIV UR4, `(.L_x_11395) ;  /* 0x000001ae04f47947 */ /* 0x000fec000b800000 */
[----:B------:R-:W0:Y:S04]  /*9e90*/  SHFL.IDX PT, R3, R13, RZ, 0x1e1f ;  /* 0x001e1fff0d037589 */ /* 0x000e2800000e0000 */
[----:B------:R-:W1:Y:S04]  /*9ea0*/  SHFL.IDX PT, R0, R0, RZ, 0x1e1f ;  /* 0x001e1fff00007589 */ /* 0x000e6800000e0000 */
[----:B------:R-:W2:Y:S04]  /*9eb0*/  SHFL.IDX PT, R5, R5, RZ, 0x1e1f ;  /* 0x001e1fff05057589 */ /* 0x000ea800000e0000 */
[----:B------:R3:W4:Y:S01]  /*9ec0*/  SHFL.IDX PT, R14, R4, RZ, 0x1e1f ;  /* 0x001e1fff040e7589 */ /* 0x00072200000e0000 */
[----:B0-----:R-:W-:-:S02]  /*9ed0*/  IMAD.MOV.U32 R37, RZ, RZ, R3 ;  /* 0x000000ffff257224 */ /* 0x001fc400078e0003 */
[----:B-1-3--:R-:W-:-:S07]  /*9ee0*/  IMAD.MOV.U32 R36, RZ, RZ, R0 ;  /* 0x000000ffff247224 */ /* 0x00afce00078e0000 */
.L_x_11694:
[----:B------:R-:W3:Y:S01]  /*9ef0*/  LDL R54, [R1+0x58] ;  /* 0x0000580001367983 */ /* 0x000ee20000100800 */
[----:B------:R-:W-:Y:S01]  /*9f00*/  IMAD R25, R22, R25, RZ ;  /* 0x0000001916197224 */ /* 0x000fe200078e02ff */
[----:B------:R-:W-:Y:S01]  /*9f10*/  BSSY B1, `(.L_x_11396) ;  /* 0x0000035000017945 */ /* 0x000fe20003800000 */
[----:B----4-:R-:W-:Y:S01]  /*9f20*/  IMAD.MOV.U32 R38, RZ, RZ, R14 ;  /* 0x000000ffff267224 */ /* 0x010fe200078e000e */
[----:B------:R-:W-:Y:S01]  /*9f30*/  CS2R R6, SRZ ;  /* 0x0000000000067805 */ /* 0x000fe2000001ff00 */
[----:B------:R-:W-:Y:S01]  /*9f40*/  IMAD R73, R73, -0xc0, R25 ;  /* 0xffffff4049497824 */ /* 0x000fe200078e0219 */
[----:B------:R-:W-:Y:S01]  /*9f50*/  ISETP.GE.AND P1, PT, R10, R25, PT ;  /* 0x000000190a00720c */ /* 0x000fe20003f26270 */
[----:B--2---:R-:W-:Y:S01]  /*9f60*/  IMAD.MOV.U32 R39, RZ, RZ, R5 ;  /* 0x000000ffff277224 */ /* 0x004fe200078e0005 */
[----:B------:R-:W-:Y:S02]  /*9f70*/  CS2R R4, SRZ ;  /* 0x0000000000047805 */ /* 0x000fe4000001ff00 */
[----:B------:R-:W-:-:S02]  /*9f80*/  CS2R R8, SRZ ;  /* 0x0000000000087805 */ /* 0x000fc4000001ff00 */
[----:B------:R-:W-:Y:S02]  /*9f90*/  VIMNMX R0, R73, 0xc0, PT ;  /* 0x000000c049007848 */ /* 0x000fe40003fe0100 */
        /* <DEDUP_REMOVED lines=10> */
[----:B---3--:R-:W-:Y:S01]  /*a040*/  LEA.HI R0, R54, R54, RZ, 0x1 ;  /* 0x0000003636007211 */ /* 0x008fe200078f08ff */
        /* <DEDUP_REMOVED lines=33> */
.L_x_11397:
[----:B------:R-:W-:Y:S05]  /*a260*/  BSYNC B1 ;  /* 0x0000000000017941 */ /* 0x000fea0003800000 */
.L_x_11396:
[----:B------:R-:W-:Y:S01]  /*a270*/  LOP3.LUT R0, R0, 0xfffffffe, RZ, 0xc0, !PT ;  /* 0xfffffffe00007812 */ /* 0x000fe200078ec0ff */
[----:B-----5:R-:W-:Y:S01]  /*a280*/  IMAD.MOV.U32 R3, RZ, RZ, R4 ;  /* 0x000000ffff037224 */ /* 0x020fe200078e0004 */
[----:B------:R-:W-:Y:S01]  /*a290*/  BSSY B1, `(.L_x_11398) ;  /* 0x0000031000017945 */ /* 0x000fe20003800000 */
[----:B0-----:R-:W-:Y:S02]  /*a2a0*/  IMAD.MOV.U32 R36, RZ, RZ, R5 ;  /* 0x000000ffff247224 */ /* 0x001fe400078e0005 */
[----:B------:R-:W-:Y:S01]  /*a2b0*/  IMAD.IADD R0, R54, 0x1, -R0 ;  /* 0x0000000136007824 */ /* 0x000fe200078e0a00 */
        /* <DEDUP_REMOVED lines=46> */
.L_x_11695:
[----:B------:R-:W-:Y:S05]  /*a5a0*/  BSYNC B1 ;  /* 0x0000000000017941 */ /* 0x000fea0003800000 */
.L_x_11398:
        /* <DEDUP_REMOVED lines=14> */
[----:B------:R-:W0:Y:S01]  /*a690*/  S2R R37, SR_TID.X ;  /* 0x0000000000257919 */ /* 0x000e220000002100 */
[----:B-----5:R-:W-:Y:S02]  /*a6a0*/  LOP3.LUT R36, R83, 0x18, R136, 0xf8, !PT ;  /* 0x0000001853247812 */ /* 0x020fe400078ef888 */
[----:B------:R-:W-:Y:S02]  /*a6b0*/  SHF.R.U64 R73, R4, 0x10, R5 ;  /* 0x0000001004497819 */ /* 0x000fe40000001205 */
[----:B------:R-:W-:Y:S02]  /*a6c0*/  LOP3.LUT R36, R36, R79, RZ, 0x3c, !PT ;  /* 0x0000004f24247212 */ /* 0x000fe400078e3cff */
[----:B------:R-:W-:Y:S02]  /*a6d0*/  SHF.R.U64 R71, R24, 0x10, R25 ;  /* 0x0000001018477819 */ /* 0x000fe40000001219 */
[--C-:B------:R-:W-:Y:S01]  /*a6e0*/  SHF.R.U64 R24, R26, 0x10, R27.reuse ;  /* 0x000000101a187819 */ /* 0x100fe2000000121b */
[----:B------:R-:W-:Y:S01]  /*a6f0*/  IMAD.IADD R38, R81, 0x1, R36 ;  /* 0x0000000151267824 */ /* 0x000fe200078e0224 */
[----:B------:R-:W-:-:S02]  /*a700*/  SHF.R.U32.HI R27, RZ, 0x10, R27 ;  /* 0x00000010ff1b7819 */ /* 0x000fc4000001161b */
[----:B------:R-:W-:Y:S02]  /*a710*/  PRMT R73, R65, 0x5410, R73 ;  /* 0x0000541041497816 */ /* 0x000fe40000000049 */
[----:B------:R-:W-:Y:S02]  /*a720*/  SHF.R.U32.HI R75, RZ, 0x10, R5 ;  /* 0x00000010ff4b7819 */ /* 0x000fe40000011605 */
[----:B------:R-:W-:Y:S01]  /*a730*/  SHF.R.U64 R26, R6, 0x10, R7 ;  /* 0x00000010061a7819 */ /* 0x000fe20000001207 */
[----:B------:R-:W-:Y:S01]  /*a740*/  IMAD.U32 R76, R73, 0x10000, RZ ;  /* 0x00010000494c7824 */ /* 0x000fe200078e00ff */
[----:B------:R-:W-:Y:S02]  /*a750*/  PRMT R71, R67, 0x5410, R71 ;  /* 0x0000541043477816 */ /* 0x000fe40000000047 */
[----:B------:R-:W-:Y:S02]  /*a760*/  SHF.R.U32.HI R6, RZ, 0x10, R7 ;  /* 0x00000010ff067819 */ /* 0x000fe40000011607 */
[----:B------:R-:W-:-:S02]  /*a770*/  PRMT R4, R68, 0x5410, R27 ;  /* 0x0000541044047816 */ /* 0x000fc4000000001b */
[----:B------:R-:W-:Y:S02]  /*a780*/  SHF.R.U32.HI R72, RZ, 0x10, R25 ;  /* 0x00000010ff487819 */ /* 0x000fe40000011619 */
[----:B------:R-:W-:Y:S02]  /*a790*/  PRMT R75, R66, 0x5410, R75 ;  /* 0x00005410424b7816 */ /* 0x000fe4000000004b */
[----:B------:R-:W-:Y:S02]  /*a7a0*/  PRMT R6, R49, 0x5432, R6 ;  /* 0x0000543231067816 */ /* 0x000fe40000000006 */
[----:B------:R-:W-:Y:S01]  /*a7b0*/  PRMT R72, R50, 0x5432, R72 ;  /* 0x0000543232487816 */ /* 0x000fe20000000048 */
[----:B0-----:R-:W-:Y:S01]  /*a7c0*/  VIADD R37, R37, 0xffffff80 ;  /* 0xffffff8025257836 */ /* 0x001fe20000000000 */
[----:B------:R-:W-:Y:S01]  /*a7d0*/  LOP3.LUT R73, R73, 0xffff0000, RZ, 0xc0, !PT ;  /* 0xffff000049497812 */ /* 0x000fe200078ec0ff */
[----:B------:R-:W-:Y:S01]  /*a7e0*/  IMAD.U32 R77, R6, 0x10000, RZ ;  /* 0x00010000064d7824 */ /* 0x000fe200078e00ff */
[----:B------:R-:W-:Y:S01]  /*a7f0*/  PRMT R26, R48, 0x5432, R26 ;  /* 0x00005432301a7816 */ /* 0x000fe2000000001a */
[----:B------:R-:W-:Y:S01]  /*a800*/  IMAD.U32 R78, R75, 0x10000, RZ ;  /* 0x000100004b4e7824 */ /* 0x000fe200078e00ff */
[----:B------:R-:W-:-:S02]  /*a810*/  LEA.HI R0, R37, R37, RZ, 0x1 ;  /* 0x0000002525007211 */ /* 0x000fc400078f08ff */
[----:B------:R-:W-:Y:S02]  /*a820*/  LOP3.LUT R75, R75, 0xffff0000, RZ, 0xc0, !PT ;  /* 0xffff00004b4b7812 */ /* 0x000fe400078ec0ff */
[----:B------:R-:W-:Y:S02]  /*a830*/  LOP3.LUT R0, R0, 0xfffffffe, RZ, 0xc0, !PT ;  /* 0xfffffffe00007812 */ /* 0x000fe400078ec0ff */
[----:B------:R-:W-:-:S03]  /*a840*/  PRMT R24, R51, 0x5432, R24 ;  /* 0x0000543233187816 */ /* 0x000fc60000000018 */
[----:B------:R-:W-:-:S05]  /*a850*/  IMAD.IADD R0, R37, 0x1, -R0 ;  /* 0x0000000125007824 */ /* 0x000fca00078e0a00 */
[----:B------:R-:W-:-:S04]  /*a860*/  LEA.HI R0, R3, R0, RZ, 0x1d ;  /* 0x0000000003007211 */ /* 0x000fc800078fe8ff */
[----:B------:R-:W-:-:S04]  /*a870*/  SHF.R.S32.HI R37, RZ, 0x1f, R0 ;  /* 0x0000001fff257819 */ /* 0x000fc80000011400 */
[----:B------:R-:W-:Y:S01]  /*a880*/  LEA.HI R37, R37, R0, RZ, 0x2 ;  /* 0x0000000025257211 */ /* 0x000fe200078f10ff */
[----:B------:R-:W-:-:S03]  /*a890*/  IMAD.SHL.U32 R0, R0, 0x8, RZ ;  /* 0x0000000800007824 */ /* 0x000fc600078e00ff */
[----:B------:R-:W-:Y:S02]  /*a8a0*/  SHF.R.S32.HI R37, RZ, 0x2, R37 ;  /* 0x00000002ff257819 */ /* 0x000fe40000011425 */
[----:B------:R-:W-:Y:S02]  /*a8b0*/  LOP3.LUT R36, R83, 0x18, R0, 0xf8, !PT ;  /* 0x0000001853247812 */ /* 0x000fe400078ef800 */
[----:B------:R-:W-:Y:S01]  /*a8c0*/  LEA R0, R38, UR38, 0x1 ;  /* 0x0000002626007c11 */ /* 0x000fe2000f8e08ff */
[----:B------:R-:W-:Y:S01]  /*a8d0*/  IMAD R37, R37, 0x1800, R81 ;  /* 0x0000180025257824 */ /* 0x000fe200078e0251 */
[----:B------:R-:W-:-:S05]  /*a8e0*/  LOP3.LUT R36, R36, R79, RZ, 0x3c, !PT ;  /* 0x0000004f24247212 */ /* 0x000fca00078e3cff */
[----:B------:R-:W-:Y:S02]  /*a8f0*/  IMAD.IADD R41, R37, 0x1, R36 ;  /* 0x0000000125297824 */ /* 0x000fe400078e0224 */
[----:B------:R-:W0:Y:S02]  /*a900*/  LDS.128 R36, [R0] ;  /* 0x0000000000247984 */ /* 0x000e240000000c00 */
[----:B------:R-:W-:-:S05]  /*a910*/  IMAD R56, R41, 0x2, R2 ;  /* 0x0000000229387824 */ /* 0x000fca00078e0202 */
[----:B------:R-:W1:Y:S01]  /*a920*/  LDS.128 R40, [R56+0xc400] ;  /* 0x00c4000038287984 */ /* 0x000e620000000c00 */
[C---:B0-----:R-:W-:Y:S01]  /*a930*/  IMAD.U32 R65, R36.reuse, 0x10000, RZ ;  /* 0x0001000024417824 */ /* 0x041fe200078e00ff */
[----:B------:R-:W-:Y:S01]  /*a940*/  LOP3.LUT R66, R36, 0xffff0000, RZ, 0xc0, !PT ;  /* 0xffff000024427812 */ /* 0x000fe200078ec0ff */
[----:B------:R-:W-:Y:S01]  /*a950*/  IMAD.U32 R36, R71, 0x10000, RZ ;  /* 0x0001000047247824 */ /* 0x000fe200078e00ff */
[C---:B------:R-:W-:Y:S01]  /*a960*/  LOP3.LUT R5, R38.reuse, 0xffff0000, RZ, 0xc0, !PT ;  /* 0xffff000026057812 */ /* 0x040fe200078ec0ff */
[----:B------:R-:W-:Y:S01]  /*a970*/  IMAD.U32 R7, R38, 0x10000, RZ ;  /* 0x0001000026077824 */ /* 0x000fe200078e00ff */
[C---:B------:R-:W-:Y:S01]  /*a980*/  LOP3.LUT R38, R39.reuse, 0xffff0000, RZ, 0xc0, !PT ;  /* 0xffff000027267812 */ /* 0x040fe200078ec0ff */
[----:B------:R-:W-:Y:S01]  /*a990*/  IMAD.U32 R68, R39, 0x10000, RZ ;  /* 0x0001000027447824 */ /* 0x000fe200078e00ff */
[C---:B-1----:R-:W-:Y:S01]  /*a9a0*/  LOP3.LUT R39, R40.reuse, 0xffff0000, RZ, 0xc0, !PT ;  /* 0xffff000028277812 */ /* 0x042fe200078ec0ff */
[----:B------:R-:W-:Y:S01]  /*a9b0*/  IMAD.U32 R27, R40, 0x10000, RZ ;  /* 0x00010000281b7824 */ /* 0x000fe200078e00ff */
[----:B------:R-:W-:Y:S01]  /*a9c0*/  LOP3.LUT R40, R41, 0xffff0000, RZ, 0xc0, !PT ;  /* 0xffff000029287812 */ /* 0x000fe200078ec0ff */
[----:B------:R-:W-:Y:S01]  /*a9d0*/  IMAD.U32 R70, R43, 0x10000, RZ ;  /* 0x000100002b467824 */ /* 0x000fe200078e00ff */
[----:B------:R-:W-:Y:S01]  /*a9e0*/  LOP3.LUT R25, R42, 0xffff0000, RZ, 0xc0, !PT ;  /* 0xffff00002a197812 */ /* 0x000fe200078ec0ff */
[C---:B------:R-:W-:Y:S01]  /*a9f0*/  FMUL.FTZ R74, R27.reuse, R76 ;  /* 0x0000004c1b4a7220 */ /* 0x040fe20000410000 */
[-C--:B------:R-:W-:Y:S01]  /*aa00*/  FMUL.FTZ R80, R27, R36.reuse ;  /* 0x000000241b507220 */ /* 0x080fe20000410000 */
[----:B------:R-:W-:Y:S01]  /*aa10*/  IMAD.U32 R69, R41, 0x10000, RZ ;  /* 0x0001000029457824 */ /* 0x000fe200078e00ff */
[----:B------:R-:W-:Y:S01]  /*aa20*/  LOP3.LUT R71, R71, 0xffff0000, RZ, 0xc0, !PT ;  /* 0xffff000047477812 */ /* 0x000fe200078ec0ff */
[----:B------:R-:W-:Y:S01]  /*aa30*/  FFMA.FTZ R27, R65, R36, -R74 ;  /* 0x00000024411b7223 */ /* 0x000fe2000001084a */
[----:B------:R-:W-:-:S02]  /*aa40*/  IMAD.U32 R74, R72, 0x10000, RZ ;  /* 0x00010000484a7824 */ /* 0x000fc400078e00ff */
[----:B------:R-:W-:Y:S01]  /*aa50*/  FFMA.FTZ R36, R65, R76, R80 ;  /* 0x0000004c41247223 */ /* 0x000fe20000010050 */
[----:B------:R-:W-:Y:S01]  /*aa60*/  IMAD.U32 R41, R42, 0x10000, RZ ;  /* 0x000100002a297824 */ /* 0x000fe200078e00ff */
[----:B------:R-:W-:Y:S01]  /*aa70*/  LOP3.LUT R42, R43, 0xffff0000, RZ, 0xc0, !PT ;  /* 0xffff00002b2a7812 */ /* 0x000fe200078ec0ff */
[----:B------:R-:W-:Y:S02]  /*aa80*/  IMAD.U32 R43, R4, 0x10000, RZ ;  /* 0x00010000042b7824 */ /* 0x000fe400078e00ff */
[----:B------:R-:W-:Y:S01]  /*aa90*/  FMUL.FTZ R65, R70, R77 ;  /* 0x0000004d46417220 */ /* 0x000fe20000410000 */
[----:B------:R-:W-:Y:S02]  /*aaa0*/  IMAD.U32 R67, R37, 0x10000, RZ ;  /* 0x0001000025437824 */ /* 0x000fe400078e00ff */
[C---:B------:R-:W-:Y:S01]  /*aab0*/  FMUL.FTZ R76, R69.reuse, R74 ;  /* 0x0000004a454c7220 */ /* 0x040fe20000410000 */
[----:B------:R-:W-:Y:S01]  /*aac0*/  LOP3.LUT R72, R72, 0xffff0000, RZ, 0xc0, !PT ;  /* 0xffff000048487812 */ /* 0x000fe200078ec0ff */
[-C--:B------:R-:W-:Y:S01]  /*aad0*/  FMUL.FTZ R70, R70, R43.reuse ;  /* 0x0000002b46467220 */ /* 0x080fe20000410000 */
[----:B------:R-:W-:Y:S01]  /*aae0*/  FFMA.FTZ R65, R68, R43, -R65 ;  /* 0x0000002b44417223 */ /* 0x000fe20000010841 */
[-C--:B------:R-:W-:Y:S01]  /*aaf0*/  FMUL.FTZ R82, R69, R78.reuse ;  /* 0x0000004e45527220 */ /* 0x080fe20000410000 */
[----:B------:R-:W-:Y:S01]  /*ab00*/  FFMA.FTZ R76, R67, R78, R76 ;  /* 0x0000004e434c7223 */ /* 0x000fe2000001004c */
[----:B------:R-:W-:Y:S01]  /*ab10*/  FMUL.FTZ R43, R39, R73 ;  /* 0x00000049272b7220 */ /* 0x000fe20000410000 */
[----:B------:R-:W-:Y:S01]  /*ab20*/  LOP3.LUT R37, R37, 0xffff0000, RZ, 0xc0, !PT ;  /* 0xffff000025257812 */ /* 0x000fe200078ec0ff */
[----:B------:R-:W-:Y:S01]  /*ab30*/  FMUL.FTZ R39, R39, R71 ;  /* 0x0000004727277220 */ /* 0x000fe20000410000 */
[C---:B------:R-:W-:Y:S01]  /*ab40*/  FMUL.FTZ R78, R40.reuse, R75 ;  /* 0x0000004b284e7220 */ /* 0x040fe20000410000 */
[----:B------:R-:W-:Y:S01]  /*ab50*/  FMUL.FTZ R40, R40, R72 ;  /* 0x0000004828287220 */ /* 0x000fe20000410000 */
[----:B------:R-:W-:Y:S01]  /*ab60*/  FFMA.FTZ R77, R68, R77, R70 ;  /* 0x0000004d444d7223 */ /* 0x000fe20000010046 */
[----:B------:R-:W-:Y:S01]  /*ab70*/  FFMA.FTZ R82, R67, R74, -R82 ;  /* 0x0000004a43527223 */ /* 0x000fe20000010852 */
[----:B------:R-:W-:-:S02]  /*ab80*/  IMAD.U32 R70, R26, 0x10000, RZ ;  /* 0x000100001a467824 */ /* 0x000fc400078e00ff */
[----:B------:R-:W-:Y:S01]  /*ab90*/  FFMA.FTZ R74, R66, R71, -R43 ;  /* 0x00000047424a7223 */ /* 0x000fe2000001082b */
[----:B------:R-:W-:Y:S02]  /*aba0*/  IMAD.U32 R68, R24, 0x10000, RZ ;  /* 0x0001000018447824 */ /* 0x000fe400078e00ff */
        /* <DEDUP_REMOVED lines=8> */
[----:B------:R-:W-:Y:S01]  /*ac30*/  LOP3.LUT R37, R4, 0xffff0000, RZ, 0xc0, !PT ;  /* 0xffff000004257812 */ /* 0x000fe200078ec0ff */
[C---:B------:R-:W-:Y:S01]  /*ac40*/  FMUL.FTZ R4, R25.reuse, R26 ;  /* 0x0000001a19047220 */ /* 0x040fe20000410000 */
[C---:B------:R-:W-:Y:S01]  /*ac50*/  FMUL.FTZ R67, R42.reuse, R39 ;  /* 0x000000272a437220 */ /* 0x040fe20000410000 */
[----:B------:R-:W-:Y:S01]  /*ac60*/  FMUL.FTZ R25, R25, R24 ;  /* 0x0000001819197220 */ /* 0x000fe20000410000 */
[C---:B------:R-:W-:Y:S01]  /*ac70*/  FFMA.FTZ R66, R7.reuse, R68, -R66 ;  /* 0x0000004407427223 */ /* 0x040fe20000010842 */
[-C--:B------:R-:W-:Y:S01]  /*ac80*/  FMUL.FTZ R6, R42, R37.reuse ;  /* 0x000000252a067220 */ /* 0x080fe20000410000 */
[----:B------:R-:W-:Y:S01]  /*ac90*/  FFMA.FTZ R40, R7, R70, R40 ;  /* 0x0000004607287223 */ /* 0x000fe20000010028 */
        /* <DEDUP_REMOVED lines=14> */
.L_x_11401:
[----:B------:R-:W-:Y:S05]  /*ad80*/  BSYNC B1 ;  /* 0x0000000000017941 */ /* 0x000fea0003800000 */
.L_x_11400:
[----:B------:R-:W-:Y:S04]  /*ad90*/  BSSY B1, `(.L_x_11402) ;  /* 0x000006f000017945 */ /* 0x000fe80003800000 */
[----:B------:R-:W-:Y:S05]  /*ada0*/  @P1 BRA `(.L_x_11403) ;  /* 0x0000000400b41947 */ /* 0x000fea0003800000 */
[----:B------:R-:W-:Y:S02]  /*adb0*/  LEA.HI R47, R3, R47, RZ, 0x1d ;  /* 0x0000002f032f7211 */ /* 0x000fe400078fe8ff */
[----:B------:R-:W-:Y:S02]  /*adc0*/  LEA.HI R45, R45, R46, RZ, 0x5 ;  /* 0x0000002e2d2d7211 */ /* 0x000fe400078f28ff */
[----:B0-----:R-:W-:Y:S01]  /*add0*/  SHF.R.S32.HI R4, RZ, 0x1f, R47 ;  /* 0x0000001fff047819 */ /* 0x001fe2000001142f */
[----:B------:R-:W-:Y:S01]  /*ade0*/  IMAD.SHL.U32 R0, R47, 0x8, RZ ;  /* 0x000000082f007824 */ /* 0x000fe200078e00ff */
[----:B------:R-:W-:Y:S02]  /*adf0*/  SHF.R.S32.HI R45, RZ, 0x5, R45 ;  /* 0x00000005ff2d7819 */ /* 0x000fe4000001142d */
[----:B------:R-:W-:Y:S02]  /*ae00*/  LEA.HI R4, R4, R47, RZ, 0x2 ;  /* 0x0000002f04047211 */ /* 0x000fe400078f10ff */
[----:B-----5:R-:W-:Y:S01]  /*ae10*/  LOP3.LUT R0, R83, 0x18, R0, 0xf8, !PT ;  /* 0x0000001853007812 */ /* 0x020fe200078ef800 */
[----:B------:R-:W-:Y:S01]  /*ae20*/  IMAD R45, R45, 0x1800, R81 ;  /* 0x000018002d2d7824 */ /* 0x000fe200078e0251 */
[----:B------:R-:W-:-:S02]  /*ae30*/  SHF.R.S32.HI R4, RZ, 0x2, R4 ;  /* 0x00000002ff047819 */ /* 0x000fc40000011404 */
[----:B------:R-:W-:Y:S02]  /*ae40*/  LOP3.LUT R21, R83, 0x18, R21, 0xf8, !PT ;  /* 0x0000001853157812 */ /* 0x000fe400078ef815 */
[-C--:B------:R-:W-:Y:S01]  /*ae50*/  LOP3.LUT R5, R0, R79.reuse, RZ, 0x3c, !PT ;  /* 0x0000004f00057212 */ /* 0x080fe200078e3cff */
[----:B------:R-:W-:Y:S01]  /*ae60*/  IMAD R4, R4, 0x1800, R81 ;  /* 0x0000180004047824 */ /* 0x000fe200078e0251 */
[----:B------:R-:W-:Y:S02]  /*ae70*/  LOP3.LUT R6, R21, R79, RZ, 0x3c, !PT ;  /* 0x0000004f15067212 */ /* 0x000fe400078e3cff */
[----:B------:R-:W-:Y:S01]  /*ae80*/  SHF.R.U64 R36, R28, 0x10, R29 ;  /* 0x000000101c247819 */ /* 0x000fe2000000121d */
[----:B------:R-:W-:Y:S01]  /*ae90*/  IMAD.IADD R21, R4, 0x1, R5 ;  /* 0x0000000104157824 */ /* 0x000fe200078e0205 */
[--C-:B------:R-:W-:Y:S01]  /*aea0*/  SHF.R.U64 R28, R8, 0x10, R9.reuse ;  /* 0x00000010081c7819 */ /* 0x100fe20000001209 */
[----:B------:R-:W-:Y:S01]  /*aeb0*/  IMAD.IADD R6, R45, 0x1, R6 ;  /* 0x000000012d067824 */ /* 0x000fe200078e0206 */
[----:B------:R-:W-:Y:S01]  /*aec0*/  SHF.R.U32.HI R9, RZ, 0x10, R9 ;  /* 0x00000010ff097819 */ /* 0x000fe20000011609 */
[----:B------:R-:W-:Y:S01]  /*aed0*/  IMAD R21, R21, 0x2, R2 ;  /* 0x0000000215157824 */ /* 0x000fe200078e0202 */
[----:B------:R-:W-:-:S02]  /*aee0*/  PRMT R61, R61, 0x5410, R36 ;  /* 0x000054103d3d7816 */ /* 0x000fc40000000024 */
[----:B------:R-:W-:Y:S02]  /*aef0*/  LEA R0, R6, UR38, 0x1 ;  /* 0x0000002606007c11 */ /* 0x000fe4000f8e08ff */
[----:B------:R-:W0:Y:S01]  /*af00*/  LDS.128 R24, [R21+0xc400] ;  /* 0x00c4000015187984 */ /* 0x000e220000000c00 */
[----:B------:R-:W-:Y:S01]  /*af10*/  PRMT R57, R57, 0x5410, R28 ;  /* 0x0000541039397816 */ /* 0x000fe2000000001c */
[----:B------:R-:W-:Y:S01]  /*af20*/  IMAD.U32 R37, R61, 0x10000, RZ ;  /* 0x000100003d257824 */ /* 0x000fe200078e00ff */
[----:B------:R-:W-:Y:S01]  /*af30*/  SHF.R.U32.HI R29, RZ, 0x10, R29 ;  /* 0x00000010ff1d7819 */ /* 0x000fe2000001161d */
[----:B------:R-:W1:Y:S01]  /*af40*/  LDS.128 R4, [R0] ;  /* 0x0000000000047984 */ /* 0x000e620000000c00 */
[----:B------:R-:W-:Y:S01]  /*af50*/  SHF.R.U64 R8, R10, 0x10, R11 ;  /* 0x000000100a087819 */ /* 0x000fe2000000120b */
[----:B------:R-:W-:Y:S01]  /*af60*/  IMAD.U32 R39, R57, 0x10000, RZ ;  /* 0x0001000039277824 */ /* 0x000fe200078e00ff */
[----:B------:R-:W-:Y:S02]  /*af70*/  PRMT R58, R58, 0x5410, R9 ;  /* 0x000054103a3a7816 */ /* 0x000fe40000000009 */
[----:B------:R-:W-:-:S02]  /*af80*/  SHF.R.U64 R30, R30, 0x10, R31 ;  /* 0x000000101e1e7819 */ /* 0x000fc4000000121f */
[----:B------:R-:W-:Y:S01]  /*af90*/  SHF.R.U32.HI R11, RZ, 0x10, R11 ;  /* 0x00000010ff0b7819 */ /* 0x000fe2000001160b */
[----:B------:R-:W-:Y:S01]  /*afa0*/  IMAD.U32 R36, R58, 0x10000, RZ ;  /* 0x000100003a247824 */ /* 0x000fe200078e00ff */
[----:B------:R-:W-:Y:S02]  /*afb0*/  SHF.R.U32.HI R31, RZ, 0x10, R31 ;  /* 0x00000010ff1f7819 */ /* 0x000fe4000001161f */
[----:B------:R-:W-:Y:S02]  /*afc0*/  PRMT R62, R62, 0x5410, R29 ;  /* 0x000054103e3e7816 */ /* 0x000fe4000000001d */
[----:B------:R-:W-:Y:S02]  /*afd0*/  PRMT R59, R59, 0x5410, R8 ;  /* 0x000054103b3b7816 */ /* 0x000fe40000000008 */
[----:B------:R-:W-:Y:S02]  /*afe0*/  PRMT R60, R60, 0x5410, R11 ;  /* 0x000054103c3c7816 */ /* 0x000fe4000000000b */
[----:B------:R-:W-:-:S02]  /*aff0*/  PRMT R64, R64, 0x5410, R31 ;  /* 0x0000541040407816 */ /* 0x000fc4000000001f */
[----:B------:R-:W-:Y:S01]  /*b000*/  LOP3.LUT R57, R57, 0xffff0000, RZ, 0xc0, !PT ;  /* 0xffff000039397812 */ /* 0x000fe200078ec0ff */
[----:B------:R-:W-:Y:S01]  /*b010*/  IMAD.U32 R38, R60, 0x10000, RZ ;  /* 0x000100003c267824 */ /* 0x000fe200078e00ff */
[----:B------:R-:W-:Y:S02]  /*b020*/  LOP3.LUT R61, R61, 0xffff0000, RZ, 0xc0, !PT ;  /* 0xffff00003d3d7812 */ /* 0x000fe400078ec0ff */
[----:B------:R-:W-:Y:S02]  /*b030*/  LOP3.LUT R58, R58, 0xffff0000, RZ, 0xc0, !PT ;  /* 0xffff00003a3a7812 */ /* 0x000fe400078ec0ff */
[----:B------:R-:W-:Y:S02]  /*b040*/  PRMT R63, R63, 0x5410, R30 ;  /* 0x000054103f3f7816 */ /* 0x000fe4000000001e */
[----:B------:R-:W-:Y:S01]  /*b050*/  LOP3.LUT R60, R60, 0xffff0000, RZ, 0xc0, !PT ;  /* 0xffff00003c3c7812 */ /* 0x000fe200078ec0ff */
[C---:B0-----:R-:W-:Y:S01]  /*b060*/  IMAD.U32 R28, R24.reuse, 0x10000, RZ ;  /* 0x00010000181c7824 */ /* 0x041fe200078e00ff */
[----:B------:R-:W-:Y:S01]  /*b070*/  LOP3.LUT R24, R24, 0xffff0000, RZ, 0xc0, !PT ;  /* 0xffff000018187812 */ /* 0x000fe200078ec0ff */
[C---:B------:R-:W-:Y:S01]  /*b080*/  IMAD.U32 R29, R25.reuse, 0x10000, RZ ;  /* 0x00010000191d7824 */ /* 0x040fe200078e00ff */
[----:B------:R-:W-:Y:S01]  /*b090*/  LOP3.LUT R25, R25, 0xffff0000, RZ, 0xc0, !PT ;  /* 0xffff000019197812 */ /* 0x000fe200078ec0ff */
[----:B-1----:R-:W-:-:S02]  /*b0a0*/  IMAD.U32 R8, R4, 0x10000, RZ ;  /* 0x0001000004087824 */ /* 0x002fc400078e00ff */
[C---:B------:R-:W-:Y:S01]  /*b0b0*/  FMUL.FTZ R41, R28.reuse, R39 ;  /* 0x000000271c297220 */ /* 0x040fe20000410000 */
[-C--:B------:R-:W-:Y:S01]  /*b0c0*/  FMUL.FTZ R43, R28, R37.reuse ;  /* 0x000000251c2b7220 */ /* 0x080fe20000410000 */
[----:B------:R-:W-:Y:S02]  /*b0d0*/  IMAD.U32 R28, R62, 0x10000, RZ ;  /* 0x000100003e1c7824 */ /* 0x000fe400078e00ff */
[----:B------:R-:W-:Y:S01]  /*b0e0*/  FMUL.FTZ R40, R29, R36 ;  /* 0x000000241d287220 */ /* 0x000fe20000410000 */
[----:B------:R-:W-:Y:S02]  /*b0f0*/  IMAD.U32 R9, R5, 0x10000, RZ ;  /* 0x0001000005097824 */ /* 0x000fe400078e00ff */
[C---:B------:R-:W-:Y:S01]  /*b100*/  FFMA.FTZ R41, R8.reuse, R37, -R41 ;  /* 0x0000002508297223 */ /* 0x040fe20000010829 */
[----:B------:R-:W-:Y:S02]  /*b110*/  IMAD.U32 R31, R27, 0x10000, RZ ;  /* 0x000100001b1f7824 */ /* 0x000fe400078e00ff */
[----:B------:R-:W-:Y:S01]  /*b120*/  FFMA.FTZ R43, R8, R39, R43 ;  /* 0x00000027082b7223 */ /* 0x000fe2000001002b */
[----:B------:R-:W-:-:S02]  /*b130*/  IMAD.U32 R8, R64, 0x10000, RZ ;  /* 0x0001000040087824 */ /* 0x000fc400078e00ff */
[-C--:B------:R-:W-:Y:S01]  /*b140*/  FMUL.FTZ R42, R29, R28.reuse ;  /* 0x0000001c1d2a7220 */ /* 0x080fe20000410000 */
[----:B------:R-:W-:Y:S01]  /*b150*/  FFMA.FTZ R40, R9, R28, -R40 ;  /* 0x0000001c09287223 */ /* 0x000fe20000010828 */
[----:B------:R-:W-:Y:S01]  /*b160*/  FMUL.FTZ R28, R31, R38 ;  /* 0x000000261f1c7220 */ /* 0x000fe20000410000 */
[----:B------:R-:W-:Y:S01]  /*b170*/  LOP3.LUT R4, R4, 0xffff0000, RZ, 0xc0, !PT ;  /* 0xffff000004047812 */ /* 0x000fe200078ec0ff */
[----:B------:R-:W-:Y:S02]  /*b180*/  IMAD.U32 R11, R7, 0x10000, RZ ;  /* 0x00010000070b7824 */ /* 0x000fe400078e00ff */
[----:B------:R-:W-:Y:S01]  /*b190*/  FMUL.FTZ R31, R31, R8 ;  /* 0x000000081f1f7220 */ /* 0x000fe20000410000 */
[----:B------:R-:W-:Y:S01]  /*b1a0*/  FFMA.FTZ R42, R9, R36, R42 ;  /* 0x00000024092a7223 */ /* 0x000fe2000001002a */
[----:B------:R-:W-:Y:S01]  /*b1b0*/  LOP3.LUT R62, R62, 0xffff0000, RZ, 0xc0, !PT ;  /* 0xffff00003e3e7812 */ /* 0x000fe200078ec0ff */
[C---:B------:R-:W-:Y:S01]  /*b1c0*/  FMUL.FTZ R9, R24.reuse, R57 ;  /* 0x0000003918097220 */ /* 0x040fe20000410000 */
[----:B------:R-:W-:Y:S01]  /*b1d0*/  LOP3.LUT R5, R5, 0xffff0000, RZ, 0xc0, !PT ;  /* 0xffff000005057812 */ /* 0x000fe200078ec0ff */
[C---:B------:R-:W-:Y:S01]  /*b1e0*/  FFMA.FTZ R36, R11.reuse, R8, -R28 ;  /* 0x000000080b247223 */ /* 0x040fe2000001081c */
[----:B------:R-:W-:Y:S01]  /*b1f0*/  FFMA.FTZ R38, R11, R38, R31 ;  /* 0x000000260b267223 */ /* 0x000fe2000001001f */
[----:B------:R-:W-:Y:S01]  /*b200*/  FMUL.FTZ R29, R24, R61 ;  /* 0x0000003d181d7220 */ /* 0x000fe20000410000 */
[----:B------:R-:W-:-:S02]  /*b210*/  IMAD.U32 R30, R26, 0x10000, RZ ;  /* 0x000100001a1e7824 */ /* 0x000fc400078e00ff */
[C---:B------:R-:W-:Y:S01]  /*b220*/  FFMA.FTZ R8, R4.reuse, R61, -R9 ;  /* 0x0000003d04087223 */ /* 0x040fe20000010809 */
[----:B------:R-:W-:Y:S02]  /*b230*/  IMAD.U32 R11, R59, 0x10000, RZ ;  /* 0x000100003b0b7824 */ /* 0x000fe400078e00ff */
[C---:B------:R-:W-:Y:S01]  /*b240*/  FMUL.FTZ R28, R25.reuse, R58 ;  /* 0x0000003a191c7220 */ /* 0x040fe20000410000 */
[-C--:B------:R-:W-:Y:S01]  /*b250*/  FMUL.FTZ R31, R25, R62.reuse ;  /* 0x0000003e191f7220 */ /* 0x080fe20000410000 */
[----:B------:R-:W-:Y:S02]  /*b260*/  IMAD.U32 R9, R63, 0x10000, RZ ;  /* 0x000100003f097824 */ /* 0x000fe400078e00ff */
[----:B------:R-:W-:Y:S01]  /*b270*/  FFMA.FTZ R24, R4, R57, R29 ;  /* 0x0000003904187223 */ /* 0x000fe2000001001d */
[----:B------:R-:W-:Y:S02]  /*b280*/  IMAD.U32 R10, R6, 0x10000, RZ ;  /* 0x00010000060a7824 */ /* 0x000fe400078e00ff */
[----:B------:R-:W-:Y:S01]  /*b290*/  FMUL.FTZ R29, R30, R11 ;  /* 0x0000000b1e1d7220 */ /* 0x000fe20000410000 */
[C---:B------:R-:W-:Y:S01]  /*b2a0*/  FFMA.FTZ R25, R5.reuse, R62, -R28 ;  /* 0x0000003e05197223 */ /* 0x040fe2000001081c */
[----:B------:R-:W-:Y:S01]  /*b2b0*/  FFMA.FTZ R31, R5, R58, R31 ;  /* 0x0000003a051f7223 */ /* 0x000fe2000001001f */
        /* <DEDUP_REMOVED lines=12> */
[----:B------:R-:W-:Y:S01]  /*b380*/  LOP3.LUT R7, R7, 0xffff0000, RZ, 0xc0, !PT ;  /* 0xffff000007077812 */ /* 0x000fe200078ec0ff */
[----:B------:R-:W-:Y:S01]  /*b390*/  FMUL.FTZ R27, R27, R64 ;  /* 0x000000401b1b7220 */ /* 0x000fe20000410000 */
[----:B------:R-:W-:Y:S01]  /*b3a0*/  F2FP.BF16.F32.PACK_AB R9, R31, R42 ;  /* 0x0000002a1f09723e */ /* 0x000fe200000010ff */
        /* <DEDUP_REMOVED lines=13> */
.L_x_11403:
[----:B------:R-:W-:Y:S05]  /*b480*/  BSYNC B1 ;  /* 0x0000000000017941 */ /* 0x000fea0003800000 */
.L_x_11402:
[----:B------:R-:W-:Y:S05]  /*b490*/  @P2 BRA `(.L_x_11384) ;  /* 0x00000004009c2947 */ /* 0x000fea0003800000 */
[----:B------:R-:W2:Y:S01]  /*b4a0*/  LDL R36, [R1+0x5c] ;  /* 0x00005c0001247983 */ /* 0x000ea20000100800 */
[----:B------:R-:W-:Y:S02]  /*b4b0*/  LEA.HI R3, R3, R20, RZ, 0x1d ;  /* 0x0000001403037211 */ /* 0x000fe400078fe8ff */
[----:B0-----:R-:W-:Y:S02]  /*b4c0*/  SHF.R.U64 R27, R32, 0x10, R33 ;  /* 0x00000010201b7819 */ /* 0x001fe40000001221 */
[----:B-1----:R-:W-:Y:S02]  /*b4d0*/  SHF.R.S32.HI R0, RZ, 0x1f, R3 ;  /* 0x0000001fff007819 */ /* 0x002fe40000011403 */
[----:B------:R-:W-:Y:S02]  /*b4e0*/  SHF.R.U64 R21, R12, 0x10, R13 ;  /* 0x000000100c157819 */ /* 0x000fe4000000120d */
[----:B------:R-:W-:Y:S01]  /*b4f0*/  LEA.HI R0, R0, R3, RZ, 0x2 ;  /* 0x0000000300007211 */ /* 0x000fe200078f10ff */
[----:B------:R-:W-:Y:S01]  /*b500*/  IMAD.SHL.U32 R3, R3, 0x8, RZ ;  /* 0x0000000803037824 */ /* 0x000fe200078e00ff */
[----:B------:R-:W-:-:S02]  /*b510*/  PRMT R52, R52, 0x5410, R27 ;  /* 0x0000541034347816 */ /* 0x000fc4000000001b */
[----:B------:R-:W-:Y:S02]  /*b520*/  SHF.R.S32.HI R0, RZ, 0x2, R0 ;  /* 0x00000002ff007819 */ /* 0x000fe40000011400 */
[----:B-----5:R-:W-:Y:S01]  /*b530*/  LOP3.LUT R3, R83, 0x18, R3, 0xf8, !PT ;  /* 0x0000001853037812 */ /* 0x020fe200078ef803 */
[----:B------:R-:W-:Y:S01]  /*b540*/  IMAD.U32 R26, R52, 0x10000, RZ ;  /* 0x00010000341a7824 */ /* 0x000fe200078e00ff */
[----:B------:R-:W-:Y:S01]  /*b550*/  PRMT R48, R48, 0x5410, R21 ;  /* 0x0000541030307816 */ /* 0x000fe20000000015 */
[----:B------:R-:W-:Y:S01]  /*b560*/  IMAD R0, R0, 0x1800, R81 ;  /* 0x0000180000007824 */ /* 0x000fe200078e0251 */
[----:B------:R-:W-:Y:S02]  /*b570*/  LOP3.LUT R3, R3, R79, RZ, 0x3c, !PT ;  /* 0x0000004f03037212 */ /* 0x000fe400078e3cff */
[----:B------:R-:W-:Y:S01]  /*b580*/  SHF.R.U32.HI R12, RZ, 0x10, R13 ;  /* 0x00000010ff0c7819 */ /* 0x000fe2000001160d */
[----:B------:R-:W-:Y:S01]  /*b590*/  IMAD.U32 R28, R48, 0x10000, RZ ;  /* 0x00010000301c7824 */ /* 0x000fe200078e00ff */
[----:B------:R-:W-:Y:S01]  /*b5a0*/  SHF.R.U32.HI R32, RZ, 0x10, R33 ;  /* 0x00000010ff207819 */ /* 0x000fe20000011621 */
[----:B------:R-:W-:Y:S01]  /*b5b0*/  IMAD.IADD R3, R0, 0x1, R3 ;  /* 0x0000000100037824 */ /* 0x000fe200078e0203 */
[----:B------:R-:W-:-:S02]  /*b5c0*/  SHF.R.U64 R25, R34, 0x10, R35 ;  /* 0x0000001022197819 */ /* 0x000fc40000001223 */
[----:B------:R-:W-:Y:S01]  /*b5d0*/  SHF.R.U32.HI R34, RZ, 0x10, R35 ;  /* 0x00000010ff227819 */ /* 0x000fe20000011623 */
[----:B------:R-:W-:Y:S01]  /*b5e0*/  IMAD R0, R3, 0x2, R2 ;  /* 0x0000000203007824 */ /* 0x000fe200078e0202 */
[--C-:B------:R-:W-:Y:S02]  /*b5f0*/  SHF.R.U64 R3, R14, 0x10, R15.reuse ;  /* 0x000000100e037819 */ /* 0x100fe4000000120f */
[----:B------:R-:W-:Y:S02]  /*b600*/  SHF.R.U32.HI R14, RZ, 0x10, R15 ;  /* 0x00000010ff0e7819 */ /* 0x000fe4000001160f */
[----:B------:R-:W0:Y:S01]  /*b610*/  LDS.128 R8, [R0+0xc400] ;  /* 0x00c4000000087984 */ /* 0x000e220000000c00 */
[----:B------:R-:W-:Y:S02]  /*b620*/  PRMT R49, R49, 0x5410, R12 ;  /* 0x0000541031317816 */ /* 0x000fe4000000000c */
[----:B------:R-:W-:Y:S02]  /*b630*/  PRMT R51, R51, 0x5410, R14 ;  /* 0x0000541033337816 */ /* 0x000fe4000000000e */
[----:B------:R-:W-:-:S02]  /*b640*/  PRMT R53, R53, 0x5410, R32 ;  /* 0x0000541035357816 */ /* 0x000fc40000000020 */
[----:B------:R-:W-:Y:S01]  /*b650*/  PRMT R50, R50, 0x5410, R3 ;  /* 0x0000541032327816 */ /* 0x000fe20000000003 */
[----:B------:R-:W-:Y:S01]  /*b660*/  IMAD.U32 R27, R51, 0x10000, RZ ;  /* 0x00010000331b7824 */ /* 0x000fe200078e00ff */
[----:B------:R-:W-:Y:S02]  /*b670*/  PRMT R55, R55, 0x5410, R34 ;  /* 0x0000541037377816 */ /* 0x000fe40000000022 */
[----:B------:R-:W-:Y:S01]  /*b680*/  PRMT R54, R54, 0x5410, R25 ;  /* 0x0000541036367816 */ /* 0x000fe20000000019 */
[----:B------:R-:W-:Y:S02]  /*b690*/  IMAD.U32 R25, R49, 0x10000, RZ ;  /* 0x0001000031197824 */ /* 0x000fe400078e00ff */
        /* <DEDUP_REMOVED lines=8> */
[----:B------:R-:W-:Y:S01]  /*b720*/  IMAD.U32 R15, R53, 0x10000, RZ ;  /* 0x00010000350f7824 */ /* 0x000fe200078e00ff */
[----:B------:R-:W-:Y:S01]  /*b730*/  LOP3.LUT R11, R11, 0xffff0000, RZ, 0xc0, !PT ;  /* 0xffff00000b0b7812 */ /* 0x000fe200078ec0ff */
[----:B------:R-:W-:Y:S01]  /*b740*/  FMUL.FTZ R33, R24, R27 ;  /* 0x0000001b18217220 */ /* 0x000fe20000410000 */
[----:B------:R-:W-:Y:S02]  /*b750*/  IMAD.U32 R21, R10, 0x10000, RZ ;  /* 0x000100000a157824 */ /* 0x000fe400078e00ff */
[----:B------:R-:W-:Y:S01]  /*b760*/  FMUL.FTZ R31, R20, R15 ;  /* 0x0000000f141f7220 */ /* 0x000fe20000410000 */
[----:B------:R-:W-:Y:S01]  /*b770*/  IMAD.U32 R20, R50, 0x10000, RZ ;  /* 0x0001000032147824 */ /* 0x000fe200078e00ff */
        /* <DEDUP_REMOVED lines=10> */
[----:B------:R-:W-:Y:S01]  /*b820*/  IMAD.U32 R14, R7, 0x10000, RZ ;  /* 0x00010000070e7824 */ /* 0x000fe200078e00ff */
[----:B------:R-:W-:Y:S01]  /*b830*/  LOP3.LUT R15, R48, 0xffff0000, RZ, 0xc0, !PT ;  /* 0xffff0000300f7812 */ /* 0x000fe200078ec0ff */
[----:B------:R-:W-:Y:S01]  /*b840*/  FMUL.FTZ R24, R24, R3 ;  /* 0x0000000318187220 */ /* 0x000fe20000410000 */
[----:B------:R-:W-:Y:S01]  /*b850*/  FFMA.FTZ R31, R12, R25, R31 ;  /* 0x000000190c1f7223 */ /* 0x000fe2000001001f */
        /* <DEDUP_REMOVED lines=8> */
[C---:B------:R-:W-:Y:S01]  /*b8e0*/  FMUL.FTZ R24, R9.reuse, R14 ;  /* 0x0000000e09187220 */ /* 0x040fe20000410000 */
[C---:B------:R-:W-:Y:S01]  /*b8f0*/  FFMA.FTZ R25, R4.reuse, R3, -R25 ;  /* 0x0000000304197223 */ /* 0x040fe20000010819 */
[----:B------:R-:W-:Y:S01]  /*b900*/  FMUL.FTZ R9, R9, R12 ;  /* 0x0000000c09097220 */ /* 0x000fe20000410000 */
[----:B------:R-:W-:Y:S01]  /*b910*/  FFMA.FTZ R27, R4, R15, R27 ;  /* 0x0000000f041b7223 */ /* 0x000fe2000001001b */
[----:B------:R-:W-:Y:S02]  /*b920*/  IMAD.U32 R8, R54, 0x10000, RZ ;  /* 0x0001000036087824 */ /* 0x000fe400078e00ff */
[----:B------:R-:W-:Y:S01]  /*b930*/  FMUL.FTZ R4, R21, R20 ;  /* 0x0000001415047220 */ /* 0x000fe20000410000 */
[C---:B------:R-:W-:Y:S01]  /*b940*/  FFMA.FTZ R24, R5.reuse, R12, -R24 ;  /* 0x0000000c05187223 */ /* 0x040fe20000010818 */
[----:B------:R-:W-:Y:S01]  /*b950*/  FFMA.FTZ R14, R5, R14, R9 ;  /* 0x0000000e050e7223 */ /* 0x000fe20000010009 */
[-C--:B------:R-:W-:Y:S01]  /*b960*/  FMUL.FTZ R26, R21, R8.reuse ;  /* 0x00000008151a7220 */ /* 0x080fe20000410000 */
[----:B------:R-:W-:Y:S01]  /*b970*/  FFMA.FTZ R12, R13, R8, -R4 ;  /* 0x000000080d0c7223 */ /* 0x000fe20000010804 */
[----:B------:R-:W-:-:S02]  /*b980*/  LOP3.LUT R5, R50, 0xffff0000, RZ, 0xc0, !PT ;  /* 0xffff000032057812 */ /* 0x000fc400078ec0ff */
[----:B------:R-:W-:Y:S01]  /*b990*/  LOP3.LUT R3, R54, 0xffff0000, RZ, 0xc0, !PT ;  /* 0xffff000036037812 */ /* 0x000fe200078ec0ff */
[----:B------:R-:W-:Y:S01]  /*b9a0*/  FFMA.FTZ R26, R13, R20, R26 ;  /* 0x000000140d1a7223 */ /* 0x000fe2000001001a */
[----:B------:R-:W-:Y:S01]  /*b9b0*/  LOP3.LUT R8, R51, 0xffff0000, RZ, 0xc0, !PT ;  /* 0xffff000033087812 */ /* 0x000fe200078ec0ff */
[C---:B------:R-:W-:Y:S01]  /*b9c0*/  FMUL.FTZ R9, R10.reuse, R5 ;  /* 0x000000050a097220 */ /* 0x040fe20000410000 */
[----:B------:R-:W-:Y:S01]  /*b9d0*/  LOP3.LUT R4, R55, 0xffff0000, RZ, 0xc0, !PT ;  /* 0xffff000037047812 */ /* 0x000fe200078ec0ff */
[-C--:B------:R-:W-:Y:S01]  /*b9e0*/  FMUL.FTZ R10, R10, R3.reuse ;  /* 0x000000030a0a7220 */ /* 0x080fe20000410000 */
[----:B------:R-:W-:Y:S01]  /*b9f0*/  LOP3.LUT R6, R6, 0xffff0000, RZ, 0xc0, !PT ;  /* 0xffff000006067812 */ /* 0x000fe200078ec0ff */
[----:B------:R-:W-:Y:S01]  /*ba00*/  FMUL.FTZ R20, R11, R8 ;  /* 0x000000080b147220 */ /* 0x000fe20000410000 */
[----:B------:R-:W-:Y:S01]  /*ba10*/  LOP3.LUT R7, R7, 0xffff0000, RZ, 0xc0, !PT ;  /* 0xffff000007077812 */ /* 0x000fe200078ec0ff */
[-C--:B------:R-:W-:Y:S02]  /*ba20*/  FMUL.FTZ R13, R11, R4.reuse ;  /* 0x000000040b0d7220 */ /* 0x080fe40000410000 */
        /* <DEDUP_REMOVED lines=14> */
.L_x_11384:
[----:B------:R-:W-:Y:S05]  /*bb10*/  BSYNC B0 ;  /* 0x0000000000007941 */ /* 0x000fea0003800000 */
.L_x_11377:
        /* <DEDUP_REMOVED lines=8> */
.L_x_11375:
[----:B0--3--:R-:W-:-:S05]  /*bba0*/  IMAD.U32 R0, RZ, RZ, UR37 ;  /* 0x00000025ff007e24 */ /* 0x009fca000f8e00ff */
[----:B------:R-:W-:-:S13]  /*bbb0*/  ISETP.NE.AND P0, PT, R0, 0x3, PT ;  /* 0x000000030000780c */ /* 0x000fda0003f05270 */
[----:B------:R-:W-:Y:S05]  /*bbc0*/  @!P0 BRA `(.L_x_11404) ;  /* 0x0000000000048947 */ /* 0x000fea0003800000 */
[----:B------:R-:W-:Y:S01]  /*bbd0*/  BPT.TRAP 0x1 ;  /* 0x000000040000795c */ /* 0x000fe20000300000 */
.L_x_11404:
[----:B------:R-:W-:Y:S01]  /*bbe0*/  IMAD R0, R16, 0x8, R2 ;  /* 0x0000000810007824 */ /* 0x000fe200078e0202 */
[----:B-12-4-:R-:W-:-:S04]  /*bbf0*/  SHF.L.U32 R3, R18, 0x1f, RZ ;  /* 0x0000001f12037819 */ /* 0x016fc800000006ff */
[----:B------:R0:W1:Y:S01]  /*bc00*/  SYNCS.PHASECHK.TRANS64.TRYWAIT P2, [R0+URZ+0x2d830], R3 ;  /* 0x02d83003000075a7 */ /* 0x000062000804017f */
[----:B------:R-:W-:Y:S05]  /*bc10*/  @!P0 BRA `(.L_x_11405) ;  /* 0x0000000000048947 */ /* 0x000fea0003800000 */
[----:B------:R-:W-:Y:S01]  /*bc20*/  BPT.TRAP 0x1 ;  /* 0x000000040000795c */ /* 0x000fe20000300000 */
.L_x_11405:
[----:B------:R-:W2:Y:S02]  /*bc30*/  S2R R4, SR_TID.X ;  /* 0x0000000000047919 */ /* 0x000ea40000002100 */
[----:B--2---:R-:W-:-:S04]  /*bc40*/  LOP3.LUT R4, R4, 0x7f, RZ, 0xc0, !PT ;  /* 0x0000007f04047812 */ /* 0x004fc800078ec0ff */
[----:B------:R-:W-:Y:S01]  /*bc50*/  ISETP.NE.AND P1, PT, R4, RZ, PT ;  /* 0x000000ff0400720c */ /* 0x000fe20003f25270 */
[----:B-1----:R-:W-:-:S12]  /*bc60*/  @P2 BRA `(.L_x_11406) ;  /* 0x0000000000082947 */ /* 0x002fd80003800000 */
[----:B------:R-:W1:Y:S02]  /*bc70*/  SYNCS.PHASECHK.TRANS64.TRYWAIT P2, [R0+URZ+0x2d830], R3 ;  /* 0x02d83003000075a7 */ /* 0x000e64000804017f */
[----:B-1----:R-:W-:Y:S05]  /*bc80*/  @!P2 BRA `(.L_x_11407) ;  /* 0x0000019000fca947 */ /* 0x002fea0003800000 */
.L_x_11406:
[----:B------:R-:W-:Y:S05]  /*bc90*/  WARPSYNC.ALL ;  /* 0x0000000000007948 */ /* 0x000fea0003800000 */
[----:B01----:R-:W-:Y:S01]  /*bca0*/  VIADD R3, R2, 0x15400 ;  /* 0x0001540002037836 */ /* 0x003fe20000000000 */
[----:B------:R-:W-:Y:S01]  /*bcb0*/  LOP3.LUT R6, R44, 0x10000, RZ, 0xfc, !PT ;  /* 0x000100002c067812 */ /* 0x000fe200078efcff */
[----:B------:R-:W-:Y:S01]  /*bcc0*/  IMAD.MOV.U32 R7, RZ, RZ, -0x7fffffe0 ;  /* 0x80000020ff077424 */ /* 0x000fe200078e00ff */
[----:B------:R-:W2:Y:S01]  /*bcd0*/  LDL R90, [R1+0x40] ;  /* 0x00004000015a7983 */ /* 0x000ea20000100800 */
[----:B------:R-:W-:Y:S01]  /*bce0*/  IMAD.MOV.U32 R5, RZ, RZ, -0x7fffffe0 ;  /* 0x80000020ff057424 */ /* 0x000fe200078e00ff */
[----:B------:R-:W-:Y:S01]  /*bcf0*/  SHF.R.U32.HI R3, RZ, 0x4, R3 ;  /* 0x00000004ff037819 */ /* 0x000fe20000011603 */
[----:B------:R-:W-:Y:S01]  /*bd00*/  IMAD.MOV.U32 R153, RZ, RZ, -0x7fffffe0 ;  /* 0x80000020ff997424 */ /* 0x000fe200078e00ff */
[----:B------:R-:W2:Y:S01]  /*bd10*/  LDL R89, [R1+0x18] ;  /* 0x0000180001597983 */ /* 0x000ea20000100800 */
[C---:B------:R-:W-:Y:S01]  /*bd20*/  R2UR UR4, R6.reuse ;  /* 0x00000000060472ca */ /* 0x040fe200000e0000 */
[----:B-----5:R-:W-:Y:S01]  /*bd30*/  WARPGROUP.ARRIVE ;  /* 0x00000000000079c5 */ /* 0x020fe20000000000 */
[----:B------:R-:W-:Y:S01]  /*bd40*/  LOP3.LUT R3, R3, 0x3fff, RZ, 0xc0, !PT ;  /* 0x00003fff03037812 */ /* 0x000fe200078ec0ff */
[C---:B------:R-:W-:Y:S01]  /*bd50*/  VIADD R152, R6.reuse, 0x2 ;  /* 0x0000000206987836 */ /* 0x040fe20000000000 */
[----:B------:R-:W-:Y:S01]  /*bd60*/  R2UR UR5, R7 ;  /* 0x00000000070572ca */ /* 0x000fe200000e0000 */
[----:B------:R-:W-:Y:S01]  /*bd70*/  IMAD.MOV.U32 R9, RZ, RZ, -0x7fffffe0 ;  /* 0x80000020ff097424 */ /* 0x000fe200078e00ff */
[----:B------:R-:W-:Y:S01]  /*bd80*/  LOP3.LUT R157, R3, 0x10000, RZ, 0xfc, !PT ;  /* 0x00010000039d7812 */ /* 0x000fe200078efcff */
[----:B------:R-:W-:Y:S01]  /*bd90*/  VIADD R150, R6, 0x300 ;  /* 0x0000030006967836 */ /* 0x000fe20000000000 */
[----:B------:R-:W-:Y:S01]  /*bda0*/  R2UR UR7, R5 ;  /* 0x00000000050772ca */ /* 0x000fe200000e0000 */
[----:B------:R-:W-:Y:S01]  /*bdb0*/  IMAD.MOV.U32 R151, RZ, RZ, -0x7fffffe0 ;  /* 0x80000020ff977424 */ /* 0x000fe200078e00ff */
[----:B------:R-:W-:Y:S01]  /*bdc0*/  ULDC UR52, c[0x0][0x9dc] ;  /* 0x0002770000347ab9 */ /* 0x000fe20000000800 */
[----:B------:R-:W-:Y:S01]  /*bdd0*/  IMAD R4, R16, 0x600, R157 ;  /* 0x0000060010047824 */ /* 0x000fe200078e029d */
[----:B------:R-:W-:Y:S01]  /*bde0*/  ULOP3.LUT UR52, URZ, UR52, URZ, 0x33, !UPT ;  /* 0x000000343f347292 */ /* 0x000fe2000f8e333f */
[----:B------:R-:W-:-:S02]  /*bdf0*/  VIADD R148, R6, 0x302 ;  /* 0x0000030206947836 */ /* 0x000fc40000000000 */
[C---:B------:R-:W-:Y:S01]  /*be00*/  VIADD R8, R4.reuse, 0x2 ;  /* 0x0000000204087836 */ /* 0x040fe20000000000 */
[----:B------:R-:W-:Y:S01]  /*be10*/  R2UR UR6, R4 ;  /* 0x00000000040672ca */ /* 0x000fe200000e0000 */
[----:B------:R-:W-:Y:S02]  /*be20*/  IMAD.MOV.U32 R149, RZ, RZ, -0x7fffffe0 ;  /* 0x80000020ff957424 */ /* 0x000fe400078e00ff */
[----:B------:R-:W-:Y:S02]  /*be30*/  VIADD R146, R6, 0x600 ;  /* 0x0000060006927836 */ /* 0x000fe40000000000 */
[----:B------:R-:W-:Y:S02]  /*be40*/  IMAD.MOV.U32 R147, RZ, RZ, -0x7fffffe0 ;  /* 0x80000020ff937424 */ /* 0x000fe400078e00ff */
[----:B------:R-:W-:Y:S02]  /*be50*/  IMAD.MOV.U32 R5, RZ, RZ, -0x7fffffe0 ;  /* 0x80000020ff057424 */ /* 0x000fe400078e00ff */
[----:B------:R-:W-:-:S04]  /*be60*/  @!P1 VIADD R0, R0, 0x2d840 ;  /* 0x0002d84000009836 */ /* 0x000fc80000000000 */
[----:B------:R-:W-:Y:S01]  /*be70*/  HGMMA.64x128x16.F32.BF16 R24, gdesc[UR4], RZ, !UPT, gsb0 ;  /* 0x01e00000041879f0 */ /* 0x000fe2000c0018ff */
[----:B------:R-:W-:Y:S02]  /*be80*/  R2UR UR4, R152 ;  /* 0x00000000980472ca */ /* 0x000fe400000e0000 */
[----:B------:R-:W-:Y:S02]  /*be90*/  R2UR UR5, R153 ;  /* 0x00000000990572ca */ /* 0x000fe400000e0000 */
[----:B------:R-:W-:Y:S01]  /*bea0*/  R2UR UR6, R8 ;  /* 0x00000000080672ca */ /* 0x000fe200000e0000 */
[----:B------:R-:W-:Y:S01]  /*beb0*/  VIADD R8, R4, 0x200 ;  /* 0x0000020004087836 */ /* 0x000fe20000000000 */
[----:B------:R-:W-:Y:S01]  /*bec0*/  R2UR UR7, R9 ;  /* 0x00000000090772ca */ /* 0x000fe200000e0000 */
[----:B------:R-:W-:Y:S01]  /*bed0*/  IMAD.MOV.U32 R9, RZ, RZ, -0x7fffffe0 ;  /* 0x80000020ff097424 */ /* 0x000fe200078e00ff */
[----:B------:R-:W-:Y:S01]  /*bee0*/  @!P1 PRMT R0, RZ, 0x654, R0 ;  /* 0x00000654ff009816 */ /* 0x000fe20000000000 */
[----:B------:R-:W-:-:S02]  /*bef0*/  WARPGROUP.DEPBAR.LE gsb0, 0x0 ;  /* 0x00008000000079c5 */ /* 0x000fc40000010000 */
[----:B------:R-:W-:-:S08]  /*bf00*/  WARPGROUP.ARRIVE ;  /* 0x00000000000079c5 */ /* 0x000fd00000000000 */
[----:B------:R-:W-:Y:S01]  /*bf10*/  HGMMA.64x128x16.F32.BF16 R24, gdesc[UR4], R24, gsb0 ;  /* 0x01e00000041879f0 */ /* 0x000fe20008001818 */
[----:B------:R-:W-:Y:S02]  /*bf20*/  R2UR UR4, R150 ;  /* 0x00000000960472ca */ /* 0x000fe400000e0000 */
[----:B------:R-:W-:Y:S02]  /*bf30*/  R2UR UR5, R151 ;  /* 0x00000000970572ca */ /* 0x000fe400000e0000 */
[----:B------:R-:W-:Y:S01]  /*bf40*/  R2UR UR6, R8 ;  /* 0x00000000080672ca */ /* 0x000fe200000e0000 */
[----:B------:R-:W-:Y:S01]  /*bf50*/  VIADD R8, R4, 0x202 ;  /* 0x0000020204087836 */ /* 0x000fe20000000000 */
[----:B------:R-:W-:Y:S01]  /*bf60*/  R2UR UR7, R9 ;  /* 0x00000000090772ca */ /* 0x000fe200000e0000 */
[----:B------:R-:W-:Y:S01]  /*bf70*/  IMAD.MOV.U32 R9, RZ, RZ, -0x7fffffe0 ;  /* 0x80000020ff097424 */ /* 0x000fe200078e00ff */
[----:B------:R-:W-:Y:S02]  /*bf80*/  WARPGROUP.DEPBAR.LE gsb0, 0x0 ;  /* 0x00008000000079c5 */ /* 0x000fe40000010000 */
[----:B------:R-:W-:-:S09]  /*bf90*/  WARPGROUP.ARRIVE ;  /* 0x00000000000079c5 */ /* 0x000fd20000000000 */
[----:B------:R-:W-:Y:S01]  /*bfa0*/  HGMMA.64x128x16.F32.BF16 R24, gdesc[UR4], R24, gsb0 ;  /* 0x01e00000041879f0 */ /* 0x000fe20008001818 */
[----:B------:R-:W-:Y:S02]  /*bfb0*/  R2UR UR4, R148 ;  /* 0x00000000940472ca */ /* 0x000fe400000e0000 */
[----:B------:R-:W-:Y:S02]  /*bfc0*/  R2UR UR5, R149 ;  /* 0x00000000950572ca */ /* 0x000fe400000e0000 */
[----:B------:R-:W-:Y:S01]  /*bfd0*/  R2UR UR6, R8 ;  /* 0x00000000080672ca */ /* 0x000fe200000e0000 */
[C---:B------:R-:W-:Y:S01]  /*bfe0*/  VIADD R8, R4.reuse, 0x400 ;  /* 0x0000040004087836 */ /* 0x040fe20000000000 */
[----:B------:R-:W-:Y:S01]  /*bff0*/  R2UR UR7, R9 ;  /* 0x00000000090772ca */ /* 0x000fe200000e0000 */
[----:B------:R-:W-:Y:S02]  /*c000*/  IMAD.MOV.U32 R9, RZ, RZ, -0x7fffffe0 ;  /* 0x80000020ff097424 */ /* 0x000fe400078e00ff */
[----:B------:R-:W-:Y:S01]  /*c010*/  VIADD R4, R4, 0x402 ;  /* 0x0000040204047836 */ /* 0x000fe20000000000 */
[----:B------:R-:W-:-:S02]  /*c020*/  WARPGROUP.DEPBAR.LE gsb0, 0x0 ;  /* 0x00008000000079c5 */ /* 0x000fc40000010000 */
[----:B------:R-:W-:-:S07]  /*c030*/  WARPGROUP.ARRIVE ;  /* 0x00000000000079c5 */ /* 0x000fce0000000000 */
        /* <DEDUP_REMOVED lines=12> */
[----:B------:R-:W-:Y:S02]  /*c100*/  R2UR UR6, R4 ;  /* 0x00000000040672ca */ /* 0x000fe400000e0000 */
[----:B------:R-:W-:Y:S01]  /*c110*/  R2UR UR7, R5 ;  /* 0x00000000050772ca */ /* 0x000fe200000e0000 */
[----:B------:R-:W-:Y:S02]  /*c120*/  WARPGROUP.DEPBAR.LE gsb0, 0x0 ;  /* 0x00008000000079c5 */ /* 0x000fe40000010000 */
[----:B------:R-:W-:-:S10]  /*c130*/  WARPGROUP.ARRIVE ;  /* 0x00000000000079c5 */ /* 0x000fd40000000000 */
[----:B------:R-:W-:Y:S01]  /*c140*/  HGMMA.64x128x16.F32.BF16 R24, gdesc[UR4], R24, gsb0 ;  /* 0x01e00000041879f0 */ /* 0x000fe20008001818 */
[----:B------:R-:W-:Y:S01]  /*c150*/  ULDC UR4, c[0x0][0x9d8] ;  /* 0x0002760000047ab9 */ /* 0x000fe20000000800 */
[----:B------:R-:W-:Y:S02]  /*c160*/  ULDC.64 UR6, c[0x0][0x9e0] ;  /* 0x0002780000067ab9 */ /* 0x000fe40000000a00 */
[----:B------:R-:W-:-:S06]  /*c170*/  UISETP.GE.AND UP0, UPT, UR7, 0x1, UPT ;  /* 0x000000010700788c */ /* 0x000fcc000bf06270 */
[----:B------:R-:W-:Y:S01]  /*c180*/  PLOP3.LUT P3, PT, PT, PT, UP0, 0x40, 0x0 ;  /* 0x000000000000781c */ /* 0x000fe20003f6e808 */
[----:B------:R-:W-:Y:S02]  /*c190*/  WARPGROUP.DEPBAR.LE gsb0, 0x0 ;  /* 0x00008000000079c5 */ /* 0x000fe40000010000 */
[----:B------:R-:W-:Y:S01]  /*c1a0*/  FMUL.FTZ R21, R34, UR4 ;  /* 0x0000000422157c20 */ /* 0x000fe20008410000 */
[----:B------:R-:W-:Y:S01]  /*c1b0*/  FMUL.FTZ R34, R45, UR4 ;  /* 0x000000042d227c20 */ /* 0x000fe20008410000 */
[----:B------:R-:W-:Y:S01]  /*c1c0*/  FMUL.FTZ R45, R56, UR4 ;  /* 0x00000004382d7c20 */ /* 0x000fe20008410000 */
[----:B------:R-:W-:Y:S01]  /*c1d0*/  FMUL.FTZ R56, R67, UR4 ;  /* 0x0000000443387c20 */ /* 0x000fe20008410000 */
[----:B------:R-:W-:Y:S01]  /*c1e0*/  FMUL.FTZ R14, R31, UR4 ;  /* 0x000000041f0e7c20 */ /* 0x000fe20008410000 */
[----:B------:R-:W0:Y:S01]  /*c1f0*/  LDC R67, c[0x0][0x448] ;  /* 0x00011200ff437b82 */ /* 0x000e220000000800 */
        /* <DEDUP_REMOVED lines=14> */
[----:B--2---:R-:W-:-:S02]  /*c2e0*/  IMAD.IADD R72, R90, 0x1, R89 ;  /* 0x000000015a487824 */ /* 0x004fc400078e0259 */
        /* <DEDUP_REMOVED lines=8> */
[----:B0-----:R-:W-:Y:S01]  /*c370*/  ISETP.NE.AND P2, PT, R67, 0x1, PT ;  /* 0x000000014300780c */ /* 0x001fe20003f45270 */
        /* <DEDUP_REMOVED lines=12> */
[----:B------:R-:W0:Y:S01]  /*c440*/  @P2 LDC R75, c[0x0][0x44c] ;  /* 0x00011300ff4b2b82 */ /* 0x000e220000000800 */
[----:B------:R-:W-:Y:S01]  /*c450*/  FMUL.FTZ R44, R55, UR4 ;  /* 0x00000004372c7c20 */ /* 0x000fe20008410000 */
[----:B------:R-:W-:Y:S01]  /*c460*/  FMUL.FTZ R46, R57, UR4 ;  /* 0x00000004392e7c20 */ /* 0x000fe20008410000 */
[----:B------:R-:W-:Y:S01]  /*c470*/  FMUL.FTZ R47, R58, UR4 ;  /* 0x000000043a2f7c20 */ /* 0x000fe20008410000 */
[----:B------:R-:W-:Y:S01]  /*c480*/  FMUL.FTZ R48, R59, UR4 ;  /* 0x000000043b307c20 */ /* 0x000fe20008410000 */
[----:B------:R-:W-:Y:S01]  /*c490*/  FMUL.FTZ R49, R60, UR4 ;  /* 0x000000043c317c20 */ /* 0x000fe20008410000 */
[----:B------:R-:W-:Y:S01]  /*c4a0*/  FMUL.FTZ R51, R62, UR4 ;  /* 0x000000043e337c20 */ /* 0x000fe20008410000 */
[----:B------:R-:W-:Y:S01]  /*c4b0*/  FMUL.FTZ R52, R63, UR4 ;  /* 0x000000043f347c20 */ /* 0x000fe20008410000 */
[----:B------:R-:W1:Y:S01]  /*c4c0*/  @P2 LDC R76, c[0x0][0x450] ;  /* 0x00011400ff4c2b82 */ /* 0x000e620000000800 */
        /* <DEDUP_REMOVED lines=15> */
[----:B0-----:R-:W-:-:S04]  /*c5c0*/  @P2 IMAD.HI.U32 R75, R72, R75, RZ ;  /* 0x0000004b484b2227 */ /* 0x001fc800078e00ff */
[----:B------:R-:W-:Y:S01]  /*c5d0*/  FMUL.FTZ R77, R87, UR4 ;  /* 0x00000004574d7c20 */ /* 0x000fe20008410000 */
[----:B------:R-:W-:Y:S01]  /*c5e0*/  FMUL.FTZ R86, R86, UR4 ;  /* 0x0000000456567c20 */ /* 0x000fe20008410000 */
[----:B------:R0:W-:Y:S01]  /*c5f0*/  @!P1 SYNCS.ARRIVE.TRANS64.RED.A1T0 RZ, [R0+URZ], RZ ;  /* 0x000000ff00ff99a7 */ /* 0x0001e2000810043f */
[----:B------:R-:W2:Y:S01]  /*c600*/  MUFU.TANH R3, R3 ;  /* 0x0000000300037308 */ /* 0x000ea20000002400 */
[C---:B------:R-:W-:Y:S02]  /*c610*/  LEA R80, R88.reuse, 0xffffff80, 0x7 ;  /* 0xffffff8058507811 */ /* 0x040fe400078e38ff */
[----:B-1----:R-:W-:Y:S01]  /*c620*/  @P2 SHF.R.U32.HI R72, RZ, R76, R75 ;  /* 0x0000004cff482219 */ /* 0x002fe2000001164b */
[----:B------:R-:W-:Y:S02]  /*c630*/  IMAD.MOV.U32 R75, RZ, RZ, -0x80 ;  /* 0xffffff80ff4b7424 */ /* 0x000fe400078e00ff */
[----:B------:R-:W-:Y:S02]  /*c640*/  FMUL.FTZ R76, R85, UR4 ;  /* 0x00000004554c7c20 */ /* 0x000fe40008410000 */
[----:B------:R-:W1:Y:S01]  /*c650*/  MUFU.TANH R5, R5 ;  /* 0x0000000500057308 */ /* 0x000e620000002400 */
[----:B------:R-:W3:Y:S01]  /*c660*/  SHFL.IDX PT, R85, R72, RZ, 0x1c1f ;  /* 0x001c1fff48557589 */ /* 0x000ee200000e0000 */
[----:B------:R-:W-:-:S04]  /*c670*/  IMAD R75, R88, R75, 0x80 ;  /* 0x00000080584b7424 */ /* 0x000fc800078e024b */
[----:B------:R-:W-:Y:S02]  /*c680*/  VIADD R78, R75, 0x1 ;  /* 0x000000014b4e7836 */ /* 0x000fe40000000000 */
[----:B------:R-:W4:Y:S02]  /*c690*/  MUFU.TANH R4, R4 ;  /* 0x0000000400047308 */ /* 0x000f240000002400 */
[----:B------:R-:W-:Y:S02]  /*c6a0*/  IMAD R79, R139, -0x2, R78 ;  /* 0xfffffffe8b4f7824 */ /* 0x000fe400078e024e */
[----:B------:R-:W-:-:S03]  /*c6b0*/  IMAD.IADD R78, R138, 0x1, R75 ;  /* 0x000000018a4e7824 */ /* 0x000fc600078e024b */
[----:B------:R-:W-:Y:S01]  /*c6c0*/  IADD3 R79, -R22, R79, R138 ;  /* 0x0000004f164f7210 */ /* 0x000fe20007ffe18a */
[----:B------:R-:W0:Y:S01]  /*c6d0*/  MUFU.TANH R10, R10 ;  /* 0x0000000a000a7308 */ /* 0x000e220000002400 */
[----:B------:R-:W-:-:S03]  /*c6e0*/  IMAD R83, R139, -0x2, R78 ;  /* 0xfffffffe8b537824 */ /* 0x000fc600078e024e */
[C---:B------:R-:W-:Y:S02]  /*c6f0*/  VIADD R82, R79.reuse, UR6 ;  /* 0x000000064f527c36 */ /* 0x040fe40008000000 */
[----:B------:R-:W-:Y:S02]  /*c700*/  VIADD R81, R79, UR52 ;  /* 0x000000344f517c36 */ /* 0x000fe40008000000 */
[----:B------:R-:W0:Y:S01]  /*c710*/  MUFU.TANH R11, R11 ;  /* 0x0000000b000b7308 */ /* 0x000e220000002400 */
[----:B---3--:R-:W-:Y:S01]  /*c720*/  VIADDMNMX R79, R85, R82, R83, PT ;  /* 0x00000052554f7246 */ /* 0x008fe20003800153 */
[----:B------:R-:W-:-:S06]  /*c730*/  IMAD.IADD R78, R81, 0x1, R85 ;  /* 0x00000001514e7824 */ /* 0x000fcc00078e0255 */
        /* <DEDUP_REMOVED lines=56> */
[----:B------:R-:W1:Y:S08]  /*cac0*/  MUFU.TANH R76, R76 ;  /* 0x0000004c004c7308 */ /* 0x000e700000002400 */
[----:B0-----:R0:W0:Y:S08]  /*cad0*/  MUFU.TANH R0, R86 ;  /* 0x0000005600007308 */ /* 0x0010300000002400 */
[----:B------:R-:W0:Y:S01]  /*cae0*/  MUFU.TANH R77, R77 ;  /* 0x0000004d004d7308 */ /* 0x000e220000002400 */
[----:B-1234-:R-:W-:Y:S05]  /*caf0*/  @P3 BRA `(.L_x_11408) ;  /* 0x0000000000583947 */ /* 0x01efea0003800000 */
        /* <DEDUP_REMOVED lines=12> */
.L_x_11410:
[----:B------:R-:W-:-:S06]  /*cbc0*/  UISETP.NE.AND UP1, UPT, UR7, 0x1, UPT ;  /* 0x000000010700788c */ /* 0x000fcc000bf25270 */
[----:B------:R-:W-:-:S05]  /*cbd0*/  PLOP3.LUT P3, PT, PT, PT, UP1, 0x80, 0x0 ;  /* 0x000000000000781c */ /* 0x000fca0003f6f018 */
[----:B------:R-:W-:-:S08]  /*cbe0*/  @UP1 ULDC.64 UR4, c[0x0][0x9e8] ;  /* 0x00027a0000041ab9 */ /* 0x000fd00000000a00 */
[----:B------:R-:W-:-:S05]  /*cbf0*/  @P3 IMAD.HI.U32 R84, R85, UR4, RZ ;  /* 0x0000000455543c27 */ /* 0x000fca000f8e00ff */
[----:B------:R-:W-:-:S07]  /*cc00*/  @P3 SHF.R.U32.HI R85, RZ, UR5, R84 ;  /* 0x00000005ff553c19 */ /* 0x000fce0008011654 */
.L_x_11411:
[----:B------:R-:W-:Y:S05]  /*cc10*/  BSYNC B0 ;  /* 0x0000000000007941 */ /* 0x000fea0003800000 */
.L_x_11409:
[----:B------:R-:W-:-:S04]  /*cc20*/  IMAD R84, R85, UR7, -R80 ;  /* 0x0000000755547c24 */ /* 0x000fc8000f8e0a50 */
[----:B------:R-:W-:-:S05]  /*cc30*/  IMAD R84, R139, -0x2, R84 ;  /* 0xfffffffe8b547824 */ /* 0x000fca00078e0254 */
[----:B------:R-:W-:Y:S02]  /*cc40*/  VIMNMX R78, R78, R84, !PT ;  /* 0x000000544e4e7248 */ /* 0x000fe40007fe0100 */
[----:B------:R-:W-:-:S07]  /*cc50*/  VIADDMNMX R79, R84, UR7, R79, PT ;  /* 0x00000007544f7c46 */ /* 0x000fce000b80014f */
.L_x_11408:
[C---:B------:R-:W-:Y:S02]  /*cc60*/  ISETP.GE.AND P3, PT, R75.reuse, 0x2, PT ;  /* 0x000000024b00780c */ /* 0x040fe40003f66270 */
[----:B------:R-:W-:Y:S02]  /*cc70*/  ISETP.GE.AND P5, PT, R75, 0x9, PT ;  /* 0x000000094b00780c */ /* 0x000fe40003fa6270 */
[----:B------:R-:W-:Y:S02]  /*cc80*/  ISETP.GT.AND P4, PT, R78, 0x1, !P3 ;  /* 0x000000014e00780c */ /* 0x000fe40005f84270 */
[----:B------:R-:W-:Y:S02]  /*cc90*/  LOP3.LUT R23, R23, 0xfffffffd, RZ, 0xc0, !PT ;  /* 0xfffffffd17177812 */ /* 0x000fe400078ec0ff */
[----:B------:R-:W-:-:S04]  /*cca0*/  ISETP.LT.OR P4, PT, R79, 0x2, P4 ;  /* 0x000000024f00780c */ /* 0x000fc80002781670 */
[----:B------:R-:W-:Y:S02]  /*ccb0*/  FSEL R5, R5, -INF , !P4 ;  /* 0xff80000005057808 */ /* 0x000fe40006000000 */
[----:B------:R-:W-:Y:S02]  /*ccc0*/  ISETP.GT.AND P4, PT, R78, 0x8, !P5 ;  /* 0x000000084e00780c */ /* 0x000fe40006f84270 */
[----:B------:R-:W-:Y:S02]  /*ccd0*/  @P5 LOP3.LUT R23, R23, 0x2, RZ, 0xfc, !PT ;  /* 0x0000000217175812 */ /* 0x000fe400078efcff */
        /* <DEDUP_REMOVED lines=172> */
[----:B0-----:R-:W-:Y:S02]  /*d7a0*/  FSEL R86, R3, -INF , !P6 ;  /* 0xff80000003567808 */ /* 0x001fe40007000000 */
        /* <DEDUP_REMOVED lines=23> */
.L_x_11414:
[----:B------:R-:W-:-:S06]  /*d920*/  UISETP.NE.AND UP1, UPT, UR7, 0x1, UPT ;  /* 0x000000010700788c */ /* 0x000fcc000bf25270 */
[----:B------:R-:W-:-:S05]  /*d930*/  PLOP3.LUT P6, PT, PT, PT, UP1, 0x80, 0x0 ;  /* 0x000000000000781c */ /* 0x000fca0003fcf018 */
[----:B------:R-:W-:-:S08]  /*d940*/  @UP1 ULDC.64 UR4, c[0x0][0x9e8] ;  /* 0x00027a0000041ab9 */ /* 0x000fd00000000a00 */
[----:B------:R-:W-:Y:S01]  /*d950*/  @P6 IMAD.HI.U32 R12, R3, UR4, RZ ;  /* 0x00000004030c6c27 */ /* 0x000fe2000f8e00ff */
[----:B------:R-:W-:-:S13]  /*d960*/  PLOP3.LUT P6, PT, PT, PT, UP1, 0x80, 0x0 ;  /* 0x000000000000781c */ /* 0x000fda0003fcf018 */
[----:B------:R-:W-:-:S07]  /*d970*/  @P6 SHF.R.U32.HI R3, RZ, UR5, R12 ;  /* 0x00000005ff036c19 */ /* 0x000fce000801160c */
.L_x_11415:
[----:B------:R-:W-:Y:S05]  /*d980*/  BSYNC B0 ;  /* 0x0000000000007941 */ /* 0x000fea0003800000 */
.L_x_11413:
[----:B------:R-:W-:-:S04]  /*d990*/  IMAD R80, R3, UR7, -R80 ;  /* 0x0000000703507c24 */ /* 0x000fc8000f8e0a50 */
[----:B------:R-:W-:-:S05]  /*d9a0*/  IMAD R80, R139, -0x2, R80 ;  /* 0xfffffffe8b507824 */ /* 0x000fca00078e0250 */
[----:B------:R-:W-:Y:S02]  /*d9b0*/  VIMNMX R81, R81, R80, !PT ;  /* 0x0000005051517248 */ /* 0x000fe40007fe0100 */
[----:B------:R-:W-:-:S07]  /*d9c0*/  VIADDMNMX R82, R80, UR7, R82, PT ;  /* 0x0000000750527c46 */ /* 0x000fce000b800152 */
.L_x_11412:
[----:B------:R-:W-:Y:S01]  /*d9d0*/  ISETP.GT.AND P3, PT, R81, 0x1, !P3 ;  /* 0x000000015100780c */ /* 0x000fe20005f64270 */
[----:B------:R-:W-:Y:S01]  /*d9e0*/  ULDC UR39, c[0x0][0x988] ;  /* 0x0002620000277ab9 */ /* 0x000fe20000000800 */
[----:B------:R-:W2:Y:S01]  /*d9f0*/  LDL R87, [R1+0x20] ;  /* 0x0000200001577983 */ /* 0x000ea20000100800 */
[C---:B------:R-:W-:Y:S02]  /*da00*/  LOP3.LUT P6, RZ, R23.reuse, 0x2000000, RZ, 0xc0, !PT ;  /* 0x0200000017ff7812 */ /* 0x040fe400078cc0ff */
[----:B------:R-:W-:Y:S02]  /*da10*/  ISETP.LT.OR P3, PT, R82, 0x2, P3 ;  /* 0x000000025200780c */ /* 0x000fe40001f61670 */
[----:B------:R-:W-:Y:S02]  /*da20*/  FMNMX.FTZ R12, R86, R5, !PT ;  /* 0x00000005560c7209 */ /* 0x000fe40007810000 */
[----:B------:R-:W-:Y:S02]  /*da30*/  FSEL R10, R10, -INF , !P3 ;  /* 0xff8000000a0a7808 */ /* 0x000fe40005800000 */
[----:B------:R-:W-:-:S02]  /*da40*/  LOP3.LUT P3, RZ, R23, 0x2, RZ, 0xc0, !PT ;  /* 0x0000000217ff7812 */ /* 0x000fc4000786c0ff */
[C---:B------:R-:W-:Y:S02]  /*da50*/  ISETP.GT.AND P4, PT, R81.reuse, 0x71, !P4 ;  /* 0x000000715100780c */ /* 0x040fe40006784270 */
[C---:B------:R-:W-:Y:S02]  /*da60*/  ISETP.GT.AND P3, PT, R81.reuse, 0x8, !P3 ;  /* 0x000000085100780c */ /* 0x040fe40005f64270 */
[----:B------:R-:W-:Y:S02]  /*da70*/  ISETP.GT.AND P5, PT, R81, 0x78, !P5 ;  /* 0x000000785100780c */ /* 0x000fe40006fa4270 */
[C---:B------:R-:W-:Y:S02]  /*da80*/  ISETP.LT.OR P3, PT, R82.reuse, 0x9, P3 ;  /* 0x000000095200780c */ /* 0x040fe40001f61670 */
[----:B------:R-:W-:Y:S02]  /*da90*/  ISETP.LT.OR P4, PT, R82, 0x72, P4 ;  /* 0x000000725200780c */ /* 0x000fe40002781670 */
        /* <DEDUP_REMOVED lines=22> */
[----:B------:R-:W-:Y:S02]  /*dc00*/  ISETP.GT.AND P3, PT, R81, 0x18, !P6 ;  /* 0x000000185100780c */ /* 0x000fe40007764270 */
[----:B------:R-:W-:Y:S02]  /*dc10*/  LOP3.LUT P6, RZ, R23, 0x4000, RZ, 0xc0, !PT ;  /* 0x0000400017ff7812 */ /* 0x000fe400078cc0ff */
        /* <DEDUP_REMOVED lines=49> */
[C---:B------:R-:W-:Y:S02]  /*df30*/  ISETP.LT.OR P3, PT, R82.reuse, 0x32, P3 ;  /* 0x000000325200780c */ /* 0x040fe40001f61670 */
[----:B------:R-:W-:Y:S01]  /*df40*/  ISETP.LT.OR P5, PT, R82, 0x79, P5 ;  /* 0x000000795200780c */ /* 0x000fe20002fa1670 */
[----:B------:R-:W0:Y:S01]  /*df50*/  SHFL.BFLY PT, R12, R13, 0x2, 0x1f ;  /* 0x0c401f000d0c7f89 */ /* 0x000e2200000e0000 */
[----:B------:R-:W-:Y:S02]  /*df60*/  FSEL R40, R40, -INF , !P3 ;  /* 0xff80000028287808 */ /* 0x000fe40005800000 */
[----:B------:R-:W-:-:S04]  /*df70*/  LOP3.LUT P3, RZ, R23, 0x20000, RZ, 0xc0, !PT ;  /* 0x0002000017ff7812 */ /* 0x000fc8000786c0ff */
[----:B------:R-:W-:-:S04]  /*df80*/  ISETP.GT.AND P3, PT, R81, 0x38, !P3 ;  /* 0x000000385100780c */ /* 0x000fc80005f64270 */
[----:B------:R-:W-:-:S04]  /*df90*/  ISETP.LT.OR P3, PT, R82, 0x39, P3 ;  /* 0x000000395200780c */ /* 0x000fc80001f61670 */
[----:B------:R-:W-:Y:S02]  /*dfa0*/  FSEL R43, R43, -INF , !P3 ;  /* 0xff8000002b2b7808 */ /* 0x000fe40005800000 */
[----:B------:R-:W-:-:S04]  /*dfb0*/  LOP3.LUT P3, RZ, R23, 0x10000, RZ, 0xc0, !PT ;  /* 0x0001000017ff7812 */ /* 0x000fc8000786c0ff */
[----:B------:R-:W-:Y:S02]  /*dfc0*/  ISETP.GT.AND P3, PT, R81, 0x39, !P3 ;  /* 0x000000395100780c */ /* 0x000fe40005f64270 */
[----:B0-----:R-:W-:Y:S02]  /*dfd0*/  FMNMX.FTZ R72, R13, R12, !PT ;  /* 0x0000000c0d487209 */ /* 0x001fe40007810000 */
[----:B------:R-:W-:-:S03]  /*dfe0*/  ISETP.LT.OR P3, PT, R82, 0x3a, P3 ;  /* 0x0000003a5200780c */ /* 0x000fc60001f61670 */
[----:B------:R-:W0:Y:S01]  /*dff0*/  SHFL.BFLY PT, R75, R72, 0x1, 0x1f ;  /* 0x0c201f00484b7f89 */ /* 0x000e2200000e0000 */
[----:B------:R-:W-:Y:S02]  /*e000*/  FSEL R44, R44, -INF , !P3 ;  /* 0xff8000002c2c7808 */ /* 0x000fe40005800000 */
[----:B------:R-:W-:-:S04]  /*e010*/  LOP3.LUT P3, RZ, R23, 0x8000, RZ, 0xc0, !PT ;  /* 0x0000800017ff7812 */ /* 0x000fc8000786c0ff */
[----:B------:R-:W-:-:S04]  /*e020*/  ISETP.GT.AND P3, PT, R81, 0x40, !P3 ;  /* 0x000000405100780c */ /* 0x000fc80005f64270 */
[----:B------:R-:W-:-:S04]  /*e030*/  ISETP.LT.OR P3, PT, R82, 0x41, P3 ;  /* 0x000000415200780c */ /* 0x000fc80001f61670 */
[----:B------:R-:W-:Y:S02]  /*e040*/  FSEL R47, R47, -INF , !P3 ;  /* 0xff8000002f2f7808 */ /* 0x000fe40005800000 */
[----:B------:R-:W-:Y:S02]  /*e050*/  ISETP.GT.AND P3, PT, R81, 0x41, !P6 ;  /* 0x000000415100780c */ /* 0x000fe40007764270 */
[----:B------:R-:W-:Y:S02]  /*e060*/  LOP3.LUT P6, RZ, R23, 0x8, RZ, 0xc0, !PT ;  /* 0x0000000817ff7812 */ /* 0x000fe400078cc0ff */
[----:B------:R-:W-:Y:S02]  /*e070*/  ISETP.LT.OR P3, PT, R82, 0x42, P3 ;  /* 0x000000425200780c */ /* 0x000fe40001f61670 */
[----:B0-----:R-:W-:Y:S02]  /*e080*/  FMNMX.FTZ R12, R72, R75, !PT ;  /* 0x0000004b480c7209 */ /* 0x001fe40007810000 */
[----:B------:R-:W-:-:S02]  /*e090*/  FSEL R48, R48, -INF , !P3 ;  /* 0xff80000030307808 */ /* 0x000fc40005800000 */
[----:B------:R-:W-:Y:S01]  /*e0a0*/  LOP3.LUT P3, RZ, R23, 0x2000, RZ, 0xc0, !PT ;  /* 0x0000200017ff7812 */ /* 0x000fe2000786c0ff */
[----:B------:R-:W-:-:S03]  /*e0b0*/  FMUL.FTZ R79, R12, UR39 ;  /* 0x000000270c4f7c20 */ /* 0x000fc60008410000 */
        /* <DEDUP_REMOVED lines=45> */
[----:B------:R-:W-:Y:S02]  /*e390*/  ISETP.GT.AND P3, PT, R81, RZ, !P6 ;  /* 0x000000ff5100720c */ /* 0x000fe40007764270 */
[----:B------:R-:W-:Y:S01]  /*e3a0*/  LOP3.LUT P6, RZ, R23, 0x10000000, RZ, 0xc0, !PT ;  /* 0x1000000017ff7812 */ /* 0x000fe200078cc0ff */
[--C-:B------:R-:W-:Y:S01]  /*e3b0*/  FFMA.FTZ R83, R5, UR39, -R79.reuse ;  /* 0x0000002705537c23 */ /* 0x100fe2000801084f */
[----:B------:R-:W-:Y:S01]  /*e3c0*/  ISETP.LT.OR P3, PT, R82, 0x1, P3 ;  /* 0x000000015200780c */ /* 0x000fe20001f61670 */
[--C-:B------:R-:W-:Y:S01]  /*e3d0*/  FFMA.FTZ R85, R20, UR39, -R79.reuse ;  /* 0x0000002714557c23 */ /* 0x100fe2000801084f */
[--C-:B------:R-:W-:Y:S01]  /*e3e0*/  FFMA.FTZ R72, R84, UR39, -R79.reuse ;  /* 0x0000002754487c23 */ /* 0x100fe2000801084f */
[--C-:B------:R-:W-:Y:S01]  /*e3f0*/  FFMA.FTZ R84, R30, UR39, -R79.reuse ;  /* 0x000000271e547c23 */ /* 0x100fe2000801084f */
[----:B------:R-:W-:Y:S01]  /*e400*/  FSEL R75, R4, -INF , !P3 ;  /* 0xff800000044b7808 */ /* 0x000fe20005800000 */
        /* <DEDUP_REMOVED lines=17> */
[----:B------:R0:W-:Y:S01]  /*e520*/  MUFU.EX2 R78, R15 ;  /* 0x0000000f004e7308 */ /* 0x0001e20000000800 */
        /* <DEDUP_REMOVED lines=8> */
[--C-:B0-----:R-:W-:Y:S01]  /*e5b0*/  FFMA.FTZ R15, R42, UR39, -R79.reuse ;  /* 0x000000272a0f7c23 */ /* 0x101fe2000801084f */
[----:B------:R-:W-:Y:S01]  /*e5c0*/  FMNMX.FTZ R20, R28, R5, !PT ;  /* 0x000000051c147209 */ /* 0x000fe20007810000 */
[----:B------:R-:W-:-:S03]  /*e5d0*/  FFMA.FTZ R34, R34, UR39, -R79 ;  /* 0x0000002722227c23 */ /* 0x000fc6000801084f */
[----:B------:R-:W-:Y:S02]  /*e5e0*/  FMNMX.FTZ R5, R31, R20, !PT ;  /* 0x000000141f057209 */ /* 0x000fe40007810000 */
[----:B------:R-:W0:Y:S02]  /*e5f0*/  MUFU.EX2 R11, R11 ;  /* 0x0000000b000b7308 */ /* 0x000e240000000800 */
[----:B------:R-:W-:-:S04]  /*e600*/  FMNMX.FTZ R20, R32, R5, !PT ;  /* 0x0000000520147209 */ /* 0x000fc80007810000 */
[----:B------:R-:W-:Y:S02]  /*e610*/  FMNMX.FTZ R5, R35, R20, !PT ;  /* 0x0000001423057209 */ /* 0x000fe40007810000 */
[----:B------:R-:W3:Y:S02]  /*e620*/  MUFU.EX2 R72, R72 ;  /* 0x0000004800487308 */ /* 0x000ee40000000800 */
[----:B------:R-:W-:-:S04]  /*e630*/  FMNMX.FTZ R20, R36, R5, !PT ;  /* 0x0000000524147209 */ /* 0x000fc80007810000 */
[----:B------:R-:W-:Y:S02]  /*e640*/  FMNMX.FTZ R5, R39, R20, !PT ;  /* 0x0000001427057209 */ /* 0x000fe40007810000 */
[----:B------:R4:W-:Y:S02]  /*e650*/  MUFU.EX2 R82, R46 ;  /* 0x0000002e00527308 */ /* 0x0009e40000000800 */
[----:B------:R-:W-:-:S04]  /*e660*/  FMNMX.FTZ R20, R40, R5, !PT ;  /* 0x0000000528147209 */ /* 0x000fc80007810000 */
[----:B------:R-:W-:Y:S02]  /*e670*/  FMNMX.FTZ R5, R43, R20, !PT ;  /* 0x000000142b057209 */ /* 0x000fe40007810000 */
[----:B------:R-:W5:Y:S01]  /*e680*/  MUFU.EX2 R85, R85 ;  /* 0x0000005500557308 */ /* 0x000f620000000800 */
[--C-:B----4-:R-:W-:Y:S01]  /*e690*/  FFMA.FTZ R46, R54, UR39, -R79.reuse ;  /* 0x00000027362e7c23 */ /* 0x110fe2000801084f */
[----:B------:R-:W-:Y:S01]  /*e6a0*/  FMNMX.FTZ R20, R44, R5, !PT ;  /* 0x000000052c147209 */ /* 0x000fe20007810000 */
[--C-:B------:R-:W-:Y:S01]  /*e6b0*/  FFMA.FTZ R54, R61, UR39, -R79.reuse ;  /* 0x000000273d367c23 */ /* 0x100fe2000801084f */
[--C-:B------:R-:W-:Y:S02]  /*e6c0*/  FFMA.FTZ R61, R66, UR39, -R79.reuse ;  /* 0x00000027423d7c23 */ /* 0x100fe4000801084f */
[----:B------:R-:W-:Y:S02]  /*e6d0*/  FMNMX.FTZ R5, R47, R20, !PT ;  /* 0x000000142f057209 */ /* 0x000fe40007810000 */
[----:B------:R-:W4:Y:S02]  /*e6e0*/  MUFU.EX2 R25, R25 ;  /* 0x0000001900197308 */ /* 0x000f240000000800 */
[----:B------:R-:W-:Y:S01]  /*e6f0*/  FMNMX.FTZ R20, R48, R5, !PT ;  /* 0x0000000530147209 */ /* 0x000fe20007810000 */
[--C-:B------:R-:W-:Y:S01]  /*e700*/  FFMA.FTZ R5, R37, UR39, -R79.reuse ;  /* 0x0000002725057c23 */ /* 0x100fe2000801084f */
[--C-:B------:R-:W-:Y:S01]  /*e710*/  FFMA.FTZ R37, R45, UR39, -R79.reuse ;  /* 0x000000272d257c23 */ /* 0x100fe2000801084f */
[--C-:B------:R-:W-:Y:S01]  /*e720*/  FFMA.FTZ R45, R53, UR39, -R79.reuse ;  /* 0x00000027352d7c23 */ /* 0x100fe2000801084f */
[----:B------:R-:W-:Y:S01]  /*e730*/  FMNMX.FTZ R13, R51, R20, !PT ;  /* 0x00000014330d7209 */ /* 0x000fe20007810000 */
[--C-:B------:R-:W-:Y:S01]  /*e740*/  FFMA.FTZ R53, R58, UR39, -R79.reuse ;  /* 0x000000273a357c23 */ /* 0x100fe2000801084f */
[----:B------:R-:W2:Y:S01]  /*e750*/  MUFU.EX2 R80, R80 ;  /* 0x0000005000507308 */ /* 0x000ea20000000800 */
[----:B------:R-:W-:Y:S01]  /*e760*/  FFMA.FTZ R58, R65, UR39, -R79 ;  /* 0x00000027413a7c23 */ /* 0x000fe2000801084f */
[----:B------:R-:W-:-:S04]  /*e770*/  FMNMX.FTZ R20, R52, R13, !PT ;  /* 0x0000000d34147209 */ /* 0x000fc80007810000 */
[----:B------:R-:W-:Y:S02]  /*e780*/  FMNMX.FTZ R13, R55, R20, !PT ;  /* 0x00000014370d7209 */ /* 0x000fe40007810000 */
[----:B------:R1:W-:Y:S02]  /*e790*/  MUFU.EX2 R20, R30 ;  /* 0x0000001e00147308 */ /* 0x0003e40000000800 */
[----:B------:R-:W-:-:S04]  /*e7a0*/  FMNMX.FTZ R26, R56, R13, !PT ;  /* 0x0000000d381a7209 */ /* 0x000fc80007810000 */
[----:B------:R-:W-:Y:S02]  /*e7b0*/  FMNMX.FTZ R13, R59, R26, !PT ;  /* 0x0000001a3b0d7209 */ /* 0x000fe40007810000 */
[----:B------:R-:W2:Y:S02]  /*e7c0*/  MUFU.EX2 R29, R29 ;  /* 0x0000001d001d7308 */ /* 0x000ea40000000800 */
[----:B------:R-:W-:-:S04]  /*e7d0*/  FMNMX.FTZ R26, R60, R13, !PT ;  /* 0x0000000d3c1a7209 */ /* 0x000fc80007810000 */
[----:B------:R-:W-:Y:S02]  /*e7e0*/  FMNMX.FTZ R13, R63, R26, !PT ;  /* 0x0000001a3f0d7209 */ /* 0x000fe40007810000 */
[----:B------:R-:W-:Y:S02]  /*e7f0*/  MUFU.EX2 R84, R84 ;  /* 0x0000005400547308 */ /* 0x000fe40000000800 */
[----:B------:R-:W-:-:S04]  /*e800*/  FMNMX.FTZ R26, R64, R13, !PT ;  /* 0x0000000d401a7209 */ /* 0x000fc80007810000 */
[----:B------:R-:W-:Y:S02]  /*e810*/  FMNMX.FTZ R13, R67, R26, !PT ;  /* 0x0000001a430d7209 */ /* 0x000fe40007810000 */
[----:B------:R-:W-:Y:S01]  /*e820*/  FSEL R26, R71, -INF , !P4 ;  /* 0xff800000471a7808 */ /* 0x000fe20006000000 */
[--C-:B------:R-:W-:Y:S01]  /*e830*/  FFMA.FTZ R71, R49, UR39, -R79.reuse ;  /* 0x0000002731477c23 */ /* 0x100fe2000801084f */
[----:B-1----:R-:W-:Y:S01]  /*e840*/  FMNMX.FTZ R30, R68, R13, !PT ;  /* 0x0000000d441e7209 */ /* 0x002fe20007810000 */
[----:B------:R-:W-:Y:S01]  /*e850*/  FFMA.FTZ R49, R76, UR39, -R79 ;  /* 0x000000274c317c23 */ /* 0x000fe2000801084f */
[----:B------:R-:W-:Y:S02]  /*e860*/  MUFU.EX2 R33, R33 ;  /* 0x0000002100217308 */ /* 0x000fe40000000800 */
[----:B------:R-:W-:Y:S02]  /*e870*/  FMNMX.FTZ R13, R73, R30, !PT ;  /* 0x0000001e490d7209 */ /* 0x000fe40007810000 */
[----:B------:R-:W-:-:S02]  /*e880*/  FSEL R30, R0, -INF , !P5 ;  /* 0xff800000001e7808 */ /* 0x000fc40006800000 */
[----:B------:R-:W-:Y:S02]  /*e890*/  FMNMX.FTZ R13, R26, R13, !PT ;  /* 0x0000000d1a0d7209 */ /* 0x000fe40007810000 */
[----:B------:R-:W-:Y:S02]  /*e8a0*/  MUFU.EX2 R34, R34 ;  /* 0x0000002200227308 */ /* 0x000fe40000000800 */
[----:B------:R-:W-:-:S04]  /*e8b0*/  FMNMX.FTZ R0, R30, R13, !PT ;  /* 0x0000000d1e007209 */ /* 0x000fc80007810000 */
[----:B------:R-:W-:Y:S02]  /*e8c0*/  FMNMX.FTZ R0, R77, R0, !PT ;  /* 0x000000004d007209 */ /* 0x000fe40007810000 */
[----:B------:R-:W-:Y:S03]  /*e8d0*/  MUFU.EX2 R5, R5 ;  /* 0x0000000500057308 */ /* 0x000fe60000000800 */
[----:B------:R-:W1:Y:S05]  /*e8e0*/  SHFL.BFLY PT, R13, R0, 0x2, 0x1f ;  /* 0x0c401f00000d7f89 */ /* 0x000e6a00000e0000 */
[----:B------:R-:W-:Y:S08]  /*e8f0*/  MUFU.EX2 R38, R38 ;  /* 0x0000002600267308 */ /* 0x000ff00000000800 */
[----:B------:R-:W-:Y:S08]  /*e900*/  MUFU.EX2 R15, R15 ;  /* 0x0000000f000f7308 */ /* 0x000ff00000000800 */
[----:B------:R-:W-:Y:S01]  /*e910*/  MUFU.EX2 R37, R37 ;  /* 0x0000002500257308 */ /* 0x000fe20000000800 */
[----:B-1----:R-:W-:Y:S01]  /*e920*/  FMNMX.FTZ R42, R0, R13, !PT ;  /* 0x0000000d002a7209 */ /* 0x002fe20007810000 */
[----:B------:R-:W-:-:S04]  /*e930*/  FFMA.FTZ R0, R69, UR39, -R79 ;  /* 0x0000002745007c23 */ /* 0x000fc8000801084f */
[----:B------:R-:W1:Y:S02]  /*e940*/  SHFL.BFLY PT, R13, R42, 0x1, 0x1f ;  /* 0x0c201f002a0d7f89 */ /* 0x000e6400000e0000 */
[----:B------:R-:W-:Y:S08]  /*e950*/  MUFU.EX2 R71, R71 ;  /* 0x0000004700477308 */ /* 0x000ff00000000800 */
[----:B------:R-:W-:Y:S08]  /*e960*/  MUFU.EX2 R86, R86 ;  /* 0x0000005600567308 */ /* 0x000ff00000000800 */
[----:B------:R-:W-:Y:S01]  /*e970*/  MUFU.EX2 R45, R45 ;  /* 0x0000002d002d7308 */ /* 0x000fe20000000800 */
[----:B-1----:R-:W-:Y:S01]  /*e980*/  FMNMX.FTZ R13, R42, R13, !PT ;  /* 0x0000000d2a0d7209 */ /* 0x002fe20007810000 */
[----:B------:R-:W-:-:S06]  /*e990*/  FFMA.FTZ R42, R74, UR39, -R79 ;  /* 0x000000274a2a7c23 */ /* 0x000fcc000801084f */
[----:B------:R-:W-:Y:S01]  /*e9a0*/  MUFU.EX2 R46, R46 ;  /* 0x0000002e002e7308 */ /* 0x000fe20000000800 */
[C---:B------:R-:W-:Y:S01]  /*e9b0*/  FSETP.NEU.FTZ.AND P3, PT, R13.reuse, -INF , PT ;  /* 0xff8000000d00780b */ /* 0x040fe20003f7d000 */
[----:B------:R-:W-:-:S05]  /*e9c0*/  FMUL.FTZ R62, R13, UR39 ;  /* 0x000000270d3e7c20 */ /* 0x000fca0008410000 */
[----:B------:R-:W-:Y:S01]  /*e9d0*/  FSEL R76, R62, RZ, P3 ;  /* 0x000000ff3e4c7208 */ /* 0x000fe20001800000 */
[----:B------:R-:W-:Y:S04]  /*e9e0*/  MUFU.EX2 R50, R50 ;  /* 0x0000003200327308 */ /* 0x000fe80000000800 */
[--C-:B------:R-:W-:Y:S01]  /*e9f0*/  FFMA.FTZ R66, R24, UR39, -R76.reuse ;  /* 0x0000002718427c23 */ /* 0x100fe2000801084c */
[----:B------:R-:W-:Y:S01]  /*ea00*/  FADD.FTZ R24, R4, R83 ;  /* 0x0000005304187221 */ /* 0x000fe20000010000 */
[--C-:B------:R-:W-:Y:S01]  /*ea10*/  FFMA.FTZ R74, R31, UR39, -R76.reuse ;  /* 0x000000271f4a7c23 */ /* 0x100fe2000801084c */
[--C-:B------:R-:W-:Y:S01]  /*ea20*/  FFMA.FTZ R70, R28, UR39, -R76.reuse ;  /* 0x000000271c467c23 */ /* 0x100fe2000801084c */
[----:B------:R-:W-:Y:S01]  /*ea30*/  FFMA.FTZ R65, R10, UR39, -R76 ;  /* 0x000000270a417c23 */ /* 0x000fe2000801084c */
[----:B0-----:R-:W-:Y:S01]  /*ea40*/  FADD.FTZ R31, R11, R24 ;  /* 0x000000180b1f7221 */ /* 0x001fe20000010000 */
[--C-:B------:R-:W-:Y:S01]  /*ea50*/  FFMA.FTZ R62, R75, UR39, -R76.reuse ;  /* 0x000000274b3e7c23 */ /* 0x100fe2000801084c */
[--C-:B------:R-:W-:Y:S01]  /*ea60*/  FFMA.FTZ R10, R39, UR39, -R76.reuse ;  /* 0x00000027270a7c23 */ /* 0x100fe2000801084c */
[--C-:B------:R-:W-:Y:S01]  /*ea70*/  FFMA.FTZ R39, R40, UR39, -R76.reuse ;  /* 0x0000002728277c23 */ /* 0x100fe2000801084c */
[----:B---3--:R-:W-:Y:S01]  /*ea80*/  FADD.FTZ R31, R72, R31 ;  /* 0x0000001f481f7221 */ /* 0x008fe20000010000 */
[--C-:B------:R-:W-:Y:S01]  /*ea90*/  FFMA.FTZ R40, R43, UR39, -R76.reuse ;  /* 0x000000272b287c23 */ /* 0x100fe2000801084c */
[--C-:B------:R-:W-:Y:S01]  /*eaa0*/  FFMA.FTZ R43, R44, UR39, -R76.reuse ;  /* 0x000000272c2b7c23 */ /* 0x100fe2000801084c */
[--C-:B------:R-:W-:Y:S01]  /*eab0*/  FFMA.FTZ R44, R47, UR39, -R76.reuse ;  /* 0x000000272f2c7c23 */ /* 0x100fe2000801084c */
[----:B------:R-:W-:Y:S01]  /*eac0*/  FADD.FTZ R28, R78, R31 ;  /* 0x0000001f4e1c7221 */ /* 0x000fe20000010000 */
[--C-:B------:R-:W-:Y:S01]  /*ead0*/  FFMA.FTZ R47, R48, UR39, -R76.reuse ;  /* 0x00000027302f7c23 */ /* 0x100fe2000801084c */
[----:B------:R-:W-:Y:S01]  /*eae0*/  MUFU.EX2 R62, R62 ;  /* 0x0000003e003e7308 */ /* 0x000fe20000000800 */
[----:B------:R-:W-:Y:S01]  /*eaf0*/  FFMA.FTZ R69, R27, UR39, -R76 ;  /* 0x000000271b457c23 */ /* 0x000fe2000801084c */
[----:B-----5:R-:W-:Y:S01]  /*eb00*/  FADD.FTZ R28, R85, R28 ;  /* 0x0000001c551c7221 */ /* 0x020fe20000010000 */
[--C-:B------:R-:W-:Y:S01]  /*eb10*/  FFMA.FTZ R48, R51, UR39, -R76.reuse ;  /* 0x0000002733307c23 */ /* 0x100fe2000801084c */
[--C-:B------:R-:W-:Y:S01]  /*eb20*/  FFMA.FTZ R51, R52, UR39, -R76.reuse ;  /* 0x0000002734337c23 */ /* 0x100fe2000801084c */
[----:B------:R-:W-:Y:S01]  /*eb30*/  FFMA.FTZ R27, R60, UR39, -R76 ;  /* 0x000000273c1b7c23 */ /* 0x000fe2000801084c */
[----:B----4-:R-:W-:Y:S01]  /*eb40*/  FADD.FTZ R79, R25, R28 ;  /* 0x0000001c194f7221 */ /* 0x010fe20000010000 */
[--C-:B------:R-:W-:Y:S01]  /*eb50*/  FFMA.FTZ R52, R55, UR39, -R76.reuse ;  /* 0x0000002737347c23 */ /* 0x100fe2000801084c */
[----:B------:R-:W0:Y:S01]  /*eb60*/  MUFU.EX2 R65, R65 ;  /* 0x0000004100417308 */ /* 0x000e220000000800 */
[--C-:B------:R-:W-:Y:S01]  /*eb70*/  FFMA.FTZ R60, R26, UR39, -R76.reuse ;  /* 0x000000271a3c7c23 */ /* 0x100fe2000801084c */
[--C-:B------:R-:W-:Y:S01]  /*eb80*/  FFMA.FTZ R55, R56, UR39, -R76.reuse ;  /* 0x0000002738377c23 */ /* 0x100fe2000801084c */
[----:B--2---:R-:W-:Y:S01]  /*eb90*/  FADD.FTZ R26, R80, R79 ;  /* 0x0000004f501a7221 */ /* 0x004fe20000010000 */
        /* <DEDUP_REMOVED lines=14> */
[----:B------:R-:W-:Y:S01]  /*ec80*/  FADD.FTZ R77, R29, R26 ;  /* 0x0000001a1d4d7221 */ /* 0x000fe20000010000 */
[----:B0-----:R-:W-:Y:S01]  /*ec90*/  FADD.FTZ R24, R62, R65 ;  /* 0x000000413e187221 */ /* 0x001fe20000010000 */
[----:B------:R-:W0:Y:S01]  /*eca0*/  MUFU.EX2 R3, R3 ;  /* 0x0000000300037308 */ /* 0x000e220000000800 */
[----:B------:R-:W-:Y:S01]  /*ecb0*/  F2FP.BF16.F32.PACK_AB R26, R72, R11 ;  /* 0x0000000b481a723e */ /* 0x000fe200000010ff */
[C---:B------:R-:W-:Y:S01]  /*ecc0*/  FADD.FTZ R30, R84.reuse, R77 ;  /* 0x0000004d541e7221 */ /* 0x040fe20000010000 */
[----:B------:R-:W-:-:S02]  /*ecd0*/  F2FP.BF16.F32.PACK_AB R32, R84, R29 ;  /* 0x0000001d5420723e */ /* 0x000fc400000010ff */
[----:B------:R-:W-:Y:S01]  /*ece0*/  F2FP.BF16.F32.PACK_AB R28, R85, R78 ;  /* 0x0000004e551c723e */ /* 0x000fe200000010ff */
[----:B------:R-:W-:Y:S01]  /*ecf0*/  FADD.FTZ R77, R33, R30 ;  /* 0x0000001e214d7221 */ /* 0x000fe20000010000 */
[----:B------:R-:W-:Y:S01]  /*ed00*/  F2FP.BF16.F32.PACK_AB R30, R80, R25 ;  /* 0x00000019501e723e */ /* 0x000fe200000010ff */
[----:B------:R-:W1:Y:S01]  /*ed10*/  MUFU.EX2 R14, R14 ;  /* 0x0000000e000e7308 */ /* 0x000e620000000800 */
[----:B------:R-:W-:Y:S01]  /*ed20*/  F2FP.BF16.F32.PACK_AB R25, R65, R62 ;  /* 0x0000003e4119723e */ /* 0x000fe200000010ff */
[C---:B------:R-:W-:Y:S01]  /*ed30*/  FADD.FTZ R72, R34.reuse, R77 ;  /* 0x0000004d22487221 */ /* 0x040fe20000010000 */
[----:B------:R-:W2:Y:S01]  /*ed40*/  LDL R62, [R1+0x24] ;  /* 0x00002400013e7983 */ /* 0x000ea20000100800 */
[----:B------:R-:W-:Y:S02]  /*ed50*/  F2FP.BF16.F32.PACK_AB R34, R34, R33 ;  /* 0x000000212222723e */ /* 0x000fe400000010ff */
[----:B------:R-:W-:Y:S02]  /*ed60*/  FADD.FTZ R29, R5, R72 ;  /* 0x00000048051d7221 */ /* 0x000fe40000010000 */
[----:B------:R-:W3:Y:S01]  /*ed70*/  MUFU.EX2 R21, R21 ;  /* 0x0000001500157308 */ /* 0x000ee20000000800 */
[----:B0-----:R-:W-:-:S07]  /*ed80*/  FADD.FTZ R31, R3, R24 ;  /* 0x00000018031f7221 */ /* 0x001fce0000010000 */
[----:B------:R-:W0:Y:S01]  /*ed90*/  MUFU.EX2 R66, R66 ;  /* 0x0000004200427308 */ /* 0x000e220000000800 */
[----:B-1----:R-:W-:-:S07]  /*eda0*/  FADD.FTZ R24, R14, R31 ;  /* 0x0000001f0e187221 */ /* 0x002fce0000010000 */
[----:B------:R-:W1:Y:S01]  /*edb0*/  MUFU.EX2 R69, R69 ;  /* 0x0000004500457308 */ /* 0x000e620000000800 */
[----:B---3--:R-:W-:Y:S01]  /*edc0*/  FADD.FTZ R31, R21, R24 ;  /* 0x00000018151f7221 */ /* 0x008fe20000010000 */
[----:B------:R-:W-:-:S06]  /*edd0*/  F2FP.BF16.F32.PACK_AB R24, R83, R4 ;  /* 0x000000045318723e */ /* 0x000fcc00000010ff */
[----:B------:R-:W3:Y:S01]  /*ede0*/  MUFU.EX2 R70, R70 ;  /* 0x0000004600467308 */ /* 0x000ee20000000800 */
[----:B0-----:R-:W-:-:S07]  /*edf0*/  FADD.FTZ R4, R66, R31 ;  /* 0x0000001f42047221 */ /* 0x001fce0000010000 */
[----:B------:R-:W0:Y:S01]  /*ee00*/  MUFU.EX2 R74, R74 ;  /* 0x0000004a004a7308 */ /* 0x000e220000000800 */
[----:B-1----:R-:W-:-:S07]  /*ee10*/  FADD.FTZ R31, R69, R4 ;  /* 0x00000004451f7221 */ /* 0x002fce0000010000 */
[----:B------:R-:W1:Y:S01]  /*ee20*/  MUFU.EX2 R75, R75 ;  /* 0x0000004b004b7308 */ /* 0x000e620000000800 */
[----:B---3--:R-:W-:-:S07]  /*ee30*/  FADD.FTZ R31, R70, R31 ;  /* 0x0000001f461f7221 */ /* 0x008fce0000010000 */
[----:B------:R-:W3:Y:S01]  /*ee40*/  MUFU.EX2 R35, R35 ;  /* 0x0000002300237308 */ /* 0x000ee20000000800 */
[----:B0-----:R-:W-:Y:S01]  /*ee50*/  FADD.FTZ R4, R74, R31 ;  /* 0x0000001f4a047221 */ /* 0x001fe20000010000 */
[----:B------:R-:W-:Y:S01]  /*ee60*/  FADD.FTZ R31, R20, R29 ;  /* 0x0000001d141f7221 */ /* 0x000fe20000010000 */
[----:B------:R-:W-:-:S05]  /*ee70*/  F2FP.BF16.F32.PACK_AB R29, R66, R21 ;  /* 0x00000015421d723e */ /* 0x000fca00000010ff */
[----:B------:R-:W0:Y:S01]  /*ee80*/  MUFU.EX2 R36, R36 ;  /* 0x0000002400247308 */ /* 0x000e220000000800 */
[C---:B-1----:R-:W-:Y:S01]  /*ee90*/  FADD.FTZ R4, R75.reuse, R4 ;  /* 0x000000044b047221 */ /* 0x042fe20000010000 */
[----:B------:R-:W-:-:S06]  /*eea0*/  F2FP.BF16.F32.PACK_AB R33, R75, R74 ;  /* 0x0000004a4b21723e */ /* 0x000fcc00000010ff */
[----:B------:R-:W1:Y:S08]  /*eeb0*/  MUFU.EX2 R10, R10 ;  /* 0x0000000a000a7308 */ /* 0x000e700000000800 */
[----:B------:R-:W4:Y:S08]  /*eec0*/  MUFU.EX2 R39, R39 ;  /* 0x0000002700277308 */ /* 0x000f300000000800 */
[----:B------:R5:W-:Y:S08]  /*eed0*/  MUFU.EX2 R11, R27 ;  /* 0x0000001b000b7308 */ /* 0x000bf00000000800 */
[----:B------:R-:W4:Y:S01]  /*eee0*/  MUFU.EX2 R40, R40 ;  /* 0x0000002800287308 */ /* 0x000f220000000800 */
[----:B-----5:R-:W-:Y:S01]  /*eef0*/  F2FP.BF16.F32.PACK_AB R27, R14, R3 ;  /* 0x000000030e1b723e */ /* 0x020fe200000010ff */
[----:B---3--:R-:W-:Y:S01]  /*ef00*/  FADD.FTZ R3, R35, R4 ;  /* 0x0000000423037221 */ /* 0x008fe20000010000 */
[----:B------:R-:W-:Y:S01]  /*ef10*/  FADD.FTZ R4, R38, R31 ;  /* 0x0000001f26047221 */ /* 0x000fe20000010000 */
[----:B0-----:R-:W-:-:S02]  /*ef20*/  F2FP.BF16.F32.PACK_AB R35, R36, R35 ;  /* 0x000000232423723e */ /* 0x001fc400000010ff */
[----:B------:R-:W-:Y:S01]  /*ef30*/  FADD.FTZ R3, R36, R3 ;  /* 0x0000000324037221 */ /* 0x000fe20000010000 */
[----:B------:R-:W-:Y:S01]  /*ef40*/  FADD.FTZ R14, R15, R4 ;  /* 0x000000040f0e7221 */ /* 0x000fe20000010000 */
[----:B------:R-:W0:Y:S01]  /*ef50*/  MUFU.EX2 R43, R43 ;  /* 0x0000002b002b7308 */ /* 0x000e220000000800 */
[----:B------:R3:W-:Y:S01]  /*ef60*/  STSM.16.M88.4 [R140+0x21800], R24 ;  /* 0x021800188c007844 */ /* 0x0007e20000000200 */
[----:B-1----:R-:W-:Y:S01]  /*ef70*/  FADD.FTZ R4, R10, R3 ;  /* 0x000000030a047221 */ /* 0x002fe20000010000 */
[----:B------:R-:W-:Y:S01]  /*ef80*/  FADD.FTZ R21, R37, R14 ;  /* 0x0000000e25157221 */ /* 0x000fe20000010000 */
[----:B------:R-:W-:Y:S02]  /*ef90*/  F2FP.BF16.F32.PACK_AB R31, R70, R69 ;  /* 0x00000045461f723e */ /* 0x000fe400000010ff */
[----:B----4-:R-:W-:Y:S02]  /*efa0*/  FADD.FTZ R3, R39, R4 ;  /* 0x0000000427037221 */ /* 0x010fe40000010000 */
[----:B------:R-:W1:Y:S08]  /*efb0*/  MUFU.EX2 R44, R44 ;  /* 0x0000002c002c7308 */ /* 0x000e700000000800 */
[----:B------:R-:W4:Y:S01]  /*efc0*/  MUFU.EX2 R47, R47 ;  /* 0x0000002f002f7308 */ /* 0x000f220000000800 */
[----:B------:R-:W-:-:S07]  /*efd0*/  FADD.FTZ R4, R40, R3 ;  /* 0x0000000328047221 */ /* 0x000fce0000010000 */
[----:B------:R-:W5:Y:S01]  /*efe0*/  MUFU.EX2 R48, R48 ;  /* 0x0000003000307308 */ /* 0x000f620000000800 */
[----:B0-----:R-:W-:Y:S01]  /*eff0*/  FADD.FTZ R3, R43, R4 ;  /* 0x000000042b037221 */ /* 0x001fe20000010000 */
[----:B------:R-:W-:-:S06]  /*f000*/  FADD.FTZ R14, R82, R21 ;  /* 0x00000015520e7221 */ /* 0x000fcc0000010000 */
[----:B------:R-:W0:Y:S01]  /*f010*/  MUFU.EX2 R51, R51 ;  /* 0x0000003300337308 */ /* 0x000e220000000800 */
[----:B-1----:R-:W-:Y:S01]  /*f020*/  FADD.FTZ R4, R44, R3 ;  /* 0x000000032c047221 */ /* 0x002fe20000010000 */
[----:B------:R-:W-:-:S06]  /*f030*/  FADD.FTZ R21, R71, R14 ;  /* 0x0000000e47157221 */ /* 0x000fcc0000010000 */
[----:B------:R-:W1:Y:S01]  /*f040*/  MUFU.EX2 R52, R52 ;  /* 0x0000003400347308 */ /* 0x000e620000000800 */
[----:B----4-:R-:W-:Y:S01]  /*f050*/  FADD.FTZ R3, R47, R4 ;  /* 0x000000042f037221 */ /* 0x010fe20000010000 */
[----:B------:R-:W-:-:S06]  /*f060*/  FADD.FTZ R14, R86, R21 ;  /* 0x00000015560e7221 */ /* 0x000fcc0000010000 */
[----:B------:R-:W4:Y:S01]  /*f070*/  MUFU.EX2 R55, R55 ;  /* 0x0000003700377308 */ /* 0x000f220000000800 */
[----:B-----5:R-:W-:Y:S01]  /*f080*/  FADD.FTZ R4, R48, R3 ;  /* 0x0000000330047221 */ /* 0x020fe20000010000 */
[----:B------:R-:W-:-:S06]  /*f090*/  F2FP.BF16.F32.PACK_AB R36, R20, R5 ;  /* 0x000000051424723e */ /* 0x000fcc00000010ff */
[----:B------:R-:W5:Y:S01]  /*f0a0*/  MUFU.EX2 R56, R56 ;  /* 0x0000003800387308 */ /* 0x000f620000000800 */
[----:B0-----:R-:W-:Y:S01]  /*f0b0*/  FADD.FTZ R3, R51, R4 ;  /* 0x0000000433037221 */ /* 0x001fe20000010000 */
[----:B------:R-:W-:-:S06]  /*f0c0*/  FADD.FTZ R5, R45, R14 ;  /* 0x0000000e2d057221 */ /* 0x000fcc0000010000 */
[----:B------:R-:W0:Y:S01]  /*f0d0*/  MUFU.EX2 R53, R53 ;  /* 0x0000003500357308 */ /* 0x000e220000000800 */
[----:B---3--:R-:W-:-:S07]  /*f0e0*/  F2FP.BF16.F32.PACK_AB R24, R82, R37 ;  /* 0x000000255218723e */ /* 0x008fce00000010ff */
[----:B------:R-:W-:Y:S01]  /*f0f0*/  MUFU.EX2 R54, R54 ;  /* 0x0000003600367308 */ /* 0x000fe20000000800 */
[----:B-1----:R-:W-:-:S07]  /*f100*/  FADD.FTZ R4, R52, R3 ;  /* 0x0000000334047221 */ /* 0x002fce0000010000 */
[----:B------:R-:W1:Y:S08]  /*f110*/  MUFU.EX2 R57, R57 ;  /* 0x0000003900397308 */ /* 0x000e700000000800 */
[----:B------:R-:W-:Y:S08]  /*f120*/  MUFU.EX2 R58, R58 ;  /* 0x0000003a003a7308 */ /* 0x000ff00000000800 */
[----:B------:R-:W3:Y:S08]  /*f130*/  MUFU.EX2 R61, R61 ;  /* 0x0000003d003d7308 */ /* 0x000ef00000000800 */
[----:B------:R-:W-:Y:S08]  /*f140*/  MUFU.EX2 R63, R63 ;  /* 0x0000003f003f7308 */ /* 0x000ff00000000800 */
[----:B------:R-:W3:Y:S08]  /*f150*/  MUFU.EX2 R64, R64 ;  /* 0x0000004000407308 */ /* 0x000ef00000000800 */
[----:B------:R-:W-:Y:S08]  /*f160*/  MUFU.EX2 R67, R67 ;  /* 0x0000004300437308 */ /* 0x000ff00000000800 */
[----:B------:R-:W3:Y:S01]  /*f170*/  MUFU.EX2 R68, R68 ;  /* 0x0000004400447308 */ /* 0x000ee20000000800 */
[----:B------:R-:W-:-:S07]  /*f180*/  F2FP.BF16.F32.PACK_AB R37, R39, R10 ;  /* 0x0000000a2725723e */ /* 0x000fce00000010ff */
[----:B------:R-:W-:Y:S01]  /*f190*/  MUFU.EX2 R0, R0 ;  /* 0x0000000000007308 */ /* 0x000fe20000000800 */
[----:B------:R-:W-:-:S07]  /*f1a0*/  FADD.FTZ R5, R46, R5 ;  /* 0x000000052e057221 */ /* 0x000fce0000010000 */
[----:B------:R-:W3:Y:S08]  /*f1b0*/  MUFU.EX2 R41, R41 ;  /* 0x0000002900297308 */ /* 0x000ef00000000800 */
[----:B------:R-:W-:Y:S08]  /*f1c0*/  MUFU.EX2 R42, R42 ;  /* 0x0000002a002a7308 */ /* 0x000ff00000000800 */
[----:B------:R-:W3:Y:S08]  /*f1d0*/  MUFU.EX2 R49, R49 ;  /* 0x0000003100317308 */ /* 0x000ef00000000800 */
[----:B------:R-:W-:Y:S08]  /*f1e0*/  MUFU.EX2 R73, R73 ;  /* 0x0000004900497308 */ /* 0x000ff00000000800 */
[----:B------:R-:W2:Y:S08]  /*f1f0*/  MUFU.EX2 R60, R60 ;  /* 0x0000003c003c7308 */ /* 0x000eb00000000800 */
[----:B------:R-:W-:Y:S08]  /*f200*/  MUFU.EX2 R59, R59 ;  /* 0x0000003b003b7308 */ /* 0x000ff00000000800 */
[----:B------:R-:W2:Y:S01]  /*f210*/  MUFU.EX2 R76, R76 ;  /* 0x0000004c004c7308 */ /* 0x000ea20000000800 */
[----:B------:R-:W-:Y:S01]  /*f220*/  F2FP.BF16.F32.PACK_AB R38, R15, R38 ;  /* 0x000000260f26723e */ /* 0x000fe200000010ff */
[----:B------:R1:W-:Y:S01]  /*f230*/  STSM.16.M88.4 [R87], R28 ;  /* 0x0000001c57007844 */ /* 0x0003e20000000200 */
[----:B------:R-:W-:Y:S01]  /*f240*/  F2FP.BF16.F32.PACK_AB R39, R43, R40 ;  /* 0x000000282b27723e */ /* 0x000fe200000010ff */
[----:B----4-:R-:W-:Y:S01]  /*f250*/  FADD.FTZ R3, R55, R4 ;  /* 0x0000000437037221 */ /* 0x010fe20000010000 */
[----:B------:R-:W-:-:S02]  /*f260*/  F2FP.BF16.F32.PACK_AB R26, R86, R71 ;  /* 0x00000047561a723e */ /* 0x000fc400000010ff */
[----:B------:R-:W-:Y:S02]  /*f270*/  F2FP.BF16.F32.PACK_AB R25, R47, R44 ;  /* 0x0000002c2f19723e */ /* 0x000fe400000010ff */
[----:B------:R-:W-:Y:S01]  /*f280*/  F2FP.BF16.F32.PACK_AB R27, R51, R48 ;  /* 0x00000030331b723e */ /* 0x000fe200000010ff */
[----:B------:R-:W-:Y:S01]  /*f290*/  FADD.FTZ R10, R50, R5 ;  /* 0x00000005320a7221 */ /* 0x000fe20000010000 */
[----:B------:R4:W-:Y:S01]  /*f2a0*/  STSM.16.M88.4 [R142], R32 ;  /* 0x000000208e007844 */ /* 0x0009e20000000200 */
[----:B------:R-:W2:Y:S01]  /*f2b0*/  @P2 LDC R14, c[0x0][0x44c] ;  /* 0x00011300ff0e2b82 */ /* 0x000ea20000000800 */
[----:B-----5:R-:W-:Y:S02]  /*f2c0*/  FADD.FTZ R4, R56, R3 ;  /* 0x0000000338047221 */ /* 0x020fe40000010000 */
[----:B------:R-:W-:Y:S01]  /*f2d0*/  STSM.16.M88.4 [R141], R36 ;  /* 0x000000248d007844 */ /* 0x000fe20000000200 */
[----:B0-----:R-:W-:-:S03]  /*f2e0*/  FADD.FTZ R5, R53, R10 ;  /* 0x0000000a35057221 */ /* 0x001fc60000010000 */
[----:B------:R0:W-:Y:S01]  /*f2f0*/  STSM.16.M88.4 [R140+0x27800], R24 ;  /* 0x027800188c007844 */ /* 0x0001e20000000200 */
[----:B-1----:R-:W-:Y:S01]  /*f300*/  F2FP.BF16.F32.PACK_AB R28, R57, R54 ;  /* 0x00000036391c723e */ /* 0x002fe200000010ff */
[----:B------:R-:W1:Y:S01]  /*f310*/  @P2 LDC R15, c[0x0][0x450] ;  /* 0x00011400ff0f2b82 */ /* 0x000e620000000800 */
[----:B---3--:R-:W-:Y:S02]  /*f320*/  F2FP.BF16.F32.PACK_AB R30, R61, R58 ;  /* 0x0000003a3d1e723e */ /* 0x008fe400000010ff */
[----:B------:R-:W-:Y:S02]  /*f330*/  F2FP.BF16.F32.PACK_AB R29, R64, R63 ;  /* 0x0000003f401d723e */ /* 0x000fe400000010ff */
[----:B------:R-:W-:Y:S01]  /*f340*/  F2FP.BF16.F32.PACK_AB R31, R68, R67 ;  /* 0x00000043441f723e */ /* 0x000fe200000010ff */
[----:B------:R-:W-:Y:S01]  /*f350*/  FADD.FTZ R4, R11, R4 ;  /* 0x000000040b047221 */ /* 0x000fe20000010000 */
[----:B----4-:R-:W-:Y:S02]  /*f360*/  F2FP.BF16.F32.PACK_AB R32, R41, R0 ;  /* 0x000000002920723e */ /* 0x010fe400000010ff */
[----:B------:R-:W-:-:S02]  /*f370*/  F2FP.BF16.F32.PACK_AB R34, R49, R42 ;  /* 0x0000002a3122723e */ /* 0x000fc400000010ff */
[----:B--2---:R-:W-:Y:S02]  /*f380*/  F2FP.BF16.F32.PACK_AB R33, R60, R73 ;  /* 0x000000493c21723e */ /* 0x004fe400000010ff */
[----:B0-----:R-:W-:Y:S02]  /*f390*/  F2FP.BF16.F32.PACK_AB R24, R46, R45 ;  /* 0x0000002d2e18723e */ /* 0x001fe400000010ff */
[----:B------:R-:W-:Y:S02]  /*f3a0*/  F2FP.BF16.F32.PACK_AB R26, R53, R50 ;  /* 0x00000032351a723e */ /* 0x000fe400000010ff */
[----:B------:R-:W-:Y:S02]  /*f3b0*/  F2FP.BF16.F32.PACK_AB R25, R55, R52 ;  /* 0x000000343719723e */ /* 0x000fe400000010ff */
[----:B------:R-:W-:Y:S02]  /*f3c0*/  F2FP.BF16.F32.PACK_AB R27, R11, R56 ;  /* 0x000000380b1b723e */ /* 0x000fe400000010ff */
[----:B------:R-:W-:Y:S01]  /*f3d0*/  F2FP.BF16.F32.PACK_AB R35, R76, R59 ;  /* 0x0000003b4c23723e */ /* 0x000fe200000010ff */
[----:B------:R-:W-:-:S02]  /*f3e0*/  FADD.FTZ R10, R54, R5 ;  /* 0x00000005360a7221 */ /* 0x000fc40000010000 */
[----:B------:R0:W-:Y:S01]  /*f3f0*/  STSM.16.M88.4 [R62], R24 ;  /* 0x000000183e007844 */ /* 0x0001e20000000200 */
[----:B------:R-:W-:Y:S01]  /*f400*/  FADD.FTZ R3, R63, R4 ;  /* 0x000000043f037221 */ /* 0x000fe20000010000 */
[----:B------:R-:W-:Y:S02]  /*f410*/  FADD.FTZ R5, R57, R10 ;  /* 0x0000000a39057221 */ /* 0x000fe40000010000 */
[----:B------:R0:W-:Y:S04]  /*f420*/  STSM.16.M88.4 [R142+0x6000], R28 ;  /* 0x0060001c8e007844 */ /* 0x0001e80000000200 */
[----:B------:R0:W-:Y:S01]  /*f430*/  STSM.16.M88.4 [R141+0x6000], R32 ;  /* 0x006000208d007844 */ /* 0x0001e20000000200 */
[----:B------:R-:W-:Y:S01]  /*f440*/  FADD.FTZ R4, R64, R3 ;  /* 0x0000000340047221 */ /* 0x000fe20000010000 */
[----:B------:R2:W-:Y:S06]  /*f450*/  MEMBAR.ALL.CTA ;  /* 0x0000000000007992 */ /* 0x0005ec0000008000 */
[----:B--2---:R-:W2:Y:S01]  /*f460*/  FENCE.VIEW.ASYNC.S ;  /* 0x00000000000073c6 */ /* 0x004ea20000000000 */
[----:B------:R-:W-:Y:S01]  /*f470*/  FADD.FTZ R10, R58, R5 ;  /* 0x000000053a0a7221 */ /* 0x000fe20000010000 */
[----:B------:R-:W-:-:S03]  /*f480*/  FADD.FTZ R3, R67, R4 ;  /* 0x0000000443037221 */ /* 0x000fc60000010000 */
[----:B------:R-:W-:Y:S01]  /*f490*/  FADD.FTZ R5, R61, R10 ;  /* 0x0000000a3d057221 */ /* 0x000fe20000010000 */
[----:B------:R-:W-:Y:S01]  /*f4a0*/  FADD.FTZ R68, R68, R3 ;  /* 0x0000000344447221 */ /* 0x000fe20000010000 */
[----:B------:R-:W-:Y:S01]  /*f4b0*/  PLOP3.LUT P3, PT, PT, PT, UP0, 0x40, 0x0 ;  /* 0x000000000000781c */ /* 0x000fe20003f6e808 */
[----:B------:R-:W-:-:S04]  /*f4c0*/  @P2 IMAD.HI.U32 R14, R89, R14, RZ ;  /* 0x0000000e590e2227 */ /* 0x000fc800078e00ff */
[----:B------:R-:W-:Y:S01]  /*f4d0*/  FADD.FTZ R0, R0, R5 ;  /* 0x0000000500007221 */ /* 0x000fe20000010000 */
[----:B------:R-:W-:-:S03]  /*f4e0*/  FADD.FTZ R73, R73, R68 ;  /* 0x0000004449497221 */ /* 0x000fc60000010000 */
[----:B------:R-:W-:Y:S01]  /*f4f0*/  FADD.FTZ R41, R41, R0 ;  /* 0x0000000029297221 */ /* 0x000fe20000010000 */
[----:B------:R-:W-:Y:S01]  /*f500*/  IMAD.MOV.U32 R0, RZ, RZ, R89 ;  /* 0x000000ffff007224 */ /* 0x000fe200078e0059 */
[----:B-1----:R-:W-:Y:S01]  /*f510*/  @P2 SHF.R.U32.HI R0, RZ, R15, R14 ;  /* 0x0000000fff002219 */ /* 0x002fe2000001160e */
[----:B------:R-:W-:Y:S01]  /*f520*/  FADD.FTZ R60, R60, R73 ;  /* 0x000000493c3c7221 */ /* 0x000fe20000010000 */
[----:B------:R-:W-:-:S03]  /*f530*/  FADD.FTZ R4, R42, R41 ;  /* 0x000000292a047221 */ /* 0x000fc60000010000 */
[----:B------:R-:W-:Y:S01]  /*f540*/  FADD.FTZ R3, R59, R60 ;  /* 0x0000003c3b037221 */ /* 0x000fe20000010000 */
[----:B------:R-:W-:Y:S02]  /*f550*/  IMAD.IADD R113, R113, 0x1, R0 ;  /* 0x0000000171717824 */ /* 0x000fe400078e0200 */
[----:B------:R-:W-:Y:S01]  /*f560*/  FADD.FTZ R4, R49, R4 ;  /* 0x0000000431047221 */ /* 0x000fe20000010000 */
[----:B------:R-:W-:Y:S02]  /*f570*/  VIADD R0, R88, 0xfffffffe ;  /* 0xfffffffe58007836 */ /* 0x000fe40000000000 */
[----:B------:R-:W-:Y:S01]  /*f580*/  FADD.FTZ R3, R76, R3 ;  /* 0x000000034c037221 */ /* 0x000fe20000010000 */
[----:B------:R-:W-:Y:S01]  /*f590*/  VIADD R5, R113, UR6 ;  /* 0x0000000671057c36 */ /* 0x000fe20008000000 */
[----:B--2---:R-:W-:Y:S01]  /*f5a0*/  NOP ;  /* 0x0000000000007918 */ /* 0x004fe20000000000 */
[----:B0-----:R-:W-:Y:S05]  /*f5b0*/  @P3 BRA `(.L_x_11416) ;  /* 0x0000000000543947 */ /* 0x001fea0003800000 */
[C---:B------:R-:W-:Y:S01]  /*f5c0*/  ISETP.GT.AND P3, PT, R113.reuse, RZ, PT ;  /* 0x000000ff7100720c */ /* 0x040fe20003f64270 */
[----:B------:R-:W-:Y:S01]  /*f5d0*/  BSSY B0, `(.L_x_11417) ;  /* 0x0000010000007945 */ /* 0x000fe20003800000 */
[----:B------:R-:W-:-:S11]  /*f5e0*/  VIADD R10, R113, 0xffffffff ;  /* 0xffffffff710a7836 */ /* 0x000fd60000000000 */
[----:B------:R-:W-:Y:S05]  /*f5f0*/  @P3 BRA `(.L_x_11418) ;  /* 0x0000000000203947 */ /* 0x000fea0003800000 */
[----:B------:R-:W-:Y:S01]  /*f600*/  UISETP.NE.AND UP1, UPT, UR7, 0x1, UPT ;  /* 0x000000010700788c */ /* 0x000fe2000bf25270 */
[----:B------:R-:W-:-:S05]  /*f610*/  IMAD.MOV R10, RZ, RZ, -R113 ;  /* 0x000000ffff0a7224 */ /* 0x000fca00078e0a71 */
[----:B------:R-:W-:-:S05]  /*f620*/  PLOP3.LUT P3, PT, PT, PT, UP1, 0x80, 0x0 ;  /* 0x000000000000781c */ /* 0x000fca0003f6f018 */
[----:B------:R-:W-:-:S08]  /*f630*/  @UP1 ULDC.64 UR4, c[0x0][0x9e8] ;  /* 0x00027a0000041ab9 */ /* 0x000fd00000000a00 */
[----:B------:R-:W-:-:S05]  /*f640*/  @P3 IMAD.HI.U32 R11, R10, UR4, RZ ;  /* 0x000000040a0b3c27 */ /* 0x000fca000f8e00ff */
[----:B------:R-:W-:-:S04]  /*f650*/  @P3 SHF.R.U32.HI R10, RZ, UR5, R11 ;  /* 0x00000005ff0a3c19 */ /* 0x000fc8000801160b */
[----:B------:R-:W-:Y:S01]  /*f660*/  LOP3.LUT R10, RZ, R10, RZ, 0x33, !PT ;  /* 0x0000000aff0a7212 */ /* 0x000fe200078e33ff */
[----:B------:R-:W-:Y:S06]  /*f670*/  BRA `(.L_x_11419) ;  /* 0x0000000000147947 */ /* 0x000fec0003800000 */
.L_x_11418:
[----:B------:R-:W-:-:S06]  /*f680*/  UISETP.NE.AND UP1, UPT, UR7, 0x1, UPT ;  /* 0x000000010700788c */ /* 0x000fcc000bf25270 */
[----:B------:R-:W-:-:S05]  /*f690*/  PLOP3.LUT P3, PT, PT, PT, UP1, 0x80, 0x0 ;  /* 0x000000000000781c */ /* 0x000fca0003f6f018 */
[----:B------:R-:W-:-:S08]  /*f6a0*/  @UP1 ULDC.64 UR4, c[0x0][0x9e8] ;  /* 0x00027a0000041ab9 */ /* 0x000fd00000000a00 */
[----:B------:R-:W-:-:S05]  /*f6b0*/  @P3 IMAD.HI.U32 R11, R10, UR4, RZ ;  /* 0x000000040a0b3c27 */ /* 0x000fca000f8e00ff */
[----:B------:R-:W-:-:S07]  /*f6c0*/  @P3 SHF.R.U32.HI R10, RZ, UR5, R11 ;  /* 0x00000005ff0a3c19 */ /* 0x000fce000801160b */
.L_x_11419:
[----:B------:R-:W-:Y:S05]  /*f6d0*/  BSYNC B0 ;  /* 0x0000000000007941 */ /* 0x000fea0003800000 */
.L_x_11417:
[----:B------:R-:W-:-:S04]  /*f6e0*/  IMAD.U32 R11, RZ, RZ, UR7 ;  /* 0x00000007ff0b7e24 */ /* 0x000fc8000f8e00ff */
[----:B------:R-:W-:-:S05]  /*f6f0*/  IMAD R10, R10, R11, UR7 ;  /* 0x000000070a0a7e24 */ /* 0x000fca000f8e020b */
[----:B------:R-:W-:-:S07]  /*f700*/  VIMNMX R5, R5, R10, PT ;  /* 0x0000000a05057248 */ /* 0x000fce0003fe0100 */
.L_x_11416:
[----:B------:R-:W2:Y:S01]  /*f710*/  LDL R11, [R1+0x44] ;  /* 0x00004400010b7983 */ /* 0x000ea20000100800 */
        /* <DEDUP_REMOVED lines=10> */
[----:B------:R-:W-:Y:S01]  /*f7c0*/  ULDC UR6, c[0x0][0x988] ;  /* 0x0002620000067ab9 */ /* 0x000fe20000000800 */
[----:B------:R-:W-:Y:S01]  /*f7d0*/  ULDC UR50, c[0x0][0x9e0] ;  /* 0x0002780000327ab9 */ /* 0x000fe20000000800 */
[----:B------:R-:W-:Y:S01]  /*f7e0*/  ULDC UR43, c[0x0][0x9e0] ;  /* 0x00027800002b7ab9 */ /* 0x000fe20000000800 */
        /* <DEDUP_REMOVED lines=24> */
[----:B--2---:R-:W-:-:S04]  /*f970*/  VIMNMX R11, R11, R10, !PT ;  /* 0x0000000a0b0b7248 */ /* 0x004fc80007fe0100 */
[----:B------:R-:W-:Y:S01]  /*f980*/  ISETP.GE.AND P3, PT, R0, R11, PT ;  /* 0x0000000b0000720c */ /* 0x000fe20003f66270 */
[----:B------:R0:W-:-:S12]  /*f990*/  STL [R1+0x8], R11 ;  /* 0x0000080b01007387 */ /* 0x0001d80000100800 */
[----:B0-----:R-:W-:Y:S05]  /*f9a0*/  @!P3 BRA `(.L_x_11420) ;  /* 0x0000003800e4b947 */ /* 0x001fea0003800000 */
[----:B------:R-:W-:-:S07]  /*f9b0*/  IMAD.MOV.U32 R135, RZ, RZ, RZ ;  /* 0x000000ffff877224 */ /* 0x000fce00078e00ff */
.L_x_11438:
        /* <DEDUP_REMOVED lines=10> */
.L_x_11422:
[----:B------:R-:W-:Y:S01]  /*fa60*/  IMAD R11, R20, 0x8, R2 ;  /* 0x00000008140b7824 */ /* 0x000fe200078e0202 */
[----:B------:R-:W-:-:S04]  /*fa70*/  SHF.L.U32 R10, R5, 0x1f, RZ ;  /* 0x0000001f050a7819 */ /* 0x000fc800000006ff */
[----:B------:R0:W1:Y:S01]  /*fa80*/  SYNCS.PHASECHK.TRANS64.TRYWAIT P4, [R11+URZ+0x2d830], R10 ;  /* 0x02d8300a0b0075a7 */ /* 0x000062000808017f */
[----:B------:R-:W-:Y:S05]  /*fa90*/  @!P0 BRA `(.L_x_11423) ;  /* 0x0000000000048947 */ /* 0x000fea0003800000 */
[----:B------:R-:W-:Y:S01]  /*faa0*/  BPT.TRAP 0x1 ;  /* 0x000000040000795c */ /* 0x000fe20000300000 */
.L_x_11423:
[----:B------:R-:W-:Y:S04]  /*fab0*/  BSSY B0, `(.L_x_11421) ;  /* 0x0000004000007945 */ /* 0x000fe80003800000 */
[----:B-1----:R-:W-:Y:S05]  /*fac0*/  @P4 BRA `(.L_x_11424) ;  /* 0x0000000000084947 */ /* 0x002fea0003800000 */
[----:B------:R-:W1:Y:S02]  /*fad0*/  SYNCS.PHASECHK.TRANS64.TRYWAIT P4, [R11+URZ+0x2d830], R10 ;  /* 0x02d8300a0b0075a7 */ /* 0x000e64000808017f */
[----:B-1----:R-:W-:Y:S05]  /*fae0*/  @!P4 BRA `(.L_x_11425) ;  /* 0x000001540078c947 */ /* 0x002fea0003800000 */
.L_x_11424:
[----:B------:R-:W-:Y:S05]  /*faf0*/  BSYNC B0 ;  /* 0x0000000000007941 */ /* 0x000fea0003800000 */
.L_x_11421:
[----:B01----:R-:W0:Y:S01]  /*fb00*/  S2R R10, SR_TID.X ;  /* 0x00000000000a7919 */ /* 0x003e220000002100 */
[----:B------:R-:W-:Y:S05]  /*fb10*/  WARPSYNC.ALL ;  /* 0x0000000000007948 */ /* 0x000fea0003800000 */
[----:B------:R-:W-:Y:S01]  /*fb20*/  IMAD.MOV.U32 R11, RZ, RZ, -0x7fffffe0 ;  /* 0x80000020ff0b7424 */ /* 0x000fe200078e00ff */
[----:B------:R-:W-:Y:S01]  /*fb30*/  R2UR UR8, R6 ;  /* 0x00000000060872ca */ /* 0x000fe200000e0000 */
[----:B------:R-:W-:Y:S01]  /*fb40*/  IMAD.MOV.U32 R25, RZ, RZ, -0x7fffffe0 ;  /* 0x80000020ff197424 */ /* 0x000fe200078e00ff */
[----:B------:R-:W-:Y:S01]  /*fb50*/  R2UR UR9, R7 ;  /* 0x00000000070972ca */ /* 0x000fe200000e0000 */
[----:B------:R-:W-:Y:S01]  /*fb60*/  IMAD.MOV.U32 R27, RZ, RZ, -0x7fffffe0 ;  /* 0x80000020ff1b7424 */ /* 0x000fe200078e00ff */
[----:B------:R-:W-:Y:S01]  /*fb70*/  R2UR UR11, R11 ;  /* 0x000000000b0b72ca */ /* 0x000fe200000e0000 */
[----:B------:R-:W-:Y:S01]  /*fb80*/  IMAD.MOV.U32 R15, RZ, RZ, -0x7fffffe0 ;  /* 0x80000020ff0f7424 */ /* 0x000fe200078e00ff */
        /* <DEDUP_REMOVED lines=10> */
[----:B0-----:R-:W-:Y:S01]  /*fc30*/  SHF.R.U32.HI R14, RZ, 0x7, R10 ;  /* 0x00000007ff0e7819 */ /* 0x001fe2000001160a */
[----:B------:R-:W-:Y:S01]  /*fc40*/  IMAD R10, R20, 0x600, R157 ;  /* 0x00000600140a7824 */ /* 0x000fe200078e029d */
[----:B------:R-:W-:Y:S02]  /*fc50*/  R2UR UR24, R146 ;  /* 0x00000000921872ca */ /* 0x000fe400000e0000 */
[----:B------:R-:W-:Y:S01]  /*fc60*/  R2UR UR25, R147 ;  /* 0x00000000931972ca */ /* 0x000fe200000e0000 */
[----:B------:R-:W-:Y:S01]  /*fc70*/  VIADD R21, R14, 0x8 ;  /* 0x000000080e157836 */ /* 0x000fe20000000000 */
[C---:B------:R-:W-:Y:S01]  /*fc80*/  R2UR UR10, R10.reuse ;  /* 0x000000000a0a72ca */ /* 0x040fe200000e0000 */
[C---:B------:R-:W-:Y:S01]  /*fc90*/  VIADD R24, R10.reuse, 0x2 ;  /* 0x000000020a187836 */ /* 0x040fe20000000000 */
[----:B------:R-:W-:Y:S01]  /*fca0*/  R2UR UR31, R11 ;  /* 0x000000000b1f72ca */ /* 0x000fe200000e0000 */
[C---:B------:R-:W-:Y:S01]  /*fcb0*/  VIADD R26, R10.reuse, 0x400 ;  /* 0x000004000a1a7836 */ /* 0x040fe20000000000 */
[----:B------:R0:W-:Y:S01]  /*fcc0*/  BAR.SYNC.DEFER_BLOCKING R21, 0x100 ;  /* 0x000400150000751d */ /* 0x0001e20000010000 */
[----:B------:R-:W-:Y:S01]  /*fcd0*/  VIADD R14, R10, 0x200 ;  /* 0x000002000a0e7836 */ /* 0x000fe20000000000 */
[----:B------:R-:W-:Y:S01]  /*fce0*/  R2UR UR14, R24 ;  /* 0x00000000180e72ca */ /* 0x000fe200000e0000 */
[----:B------:R-:W-:Y:S01]  /*fcf0*/  VIADD R24, R10, 0x202 ;  /* 0x000002020a187836 */ /* 0x000fe20000000000 */
[----:B------:R-:W-:Y:S01]  /*fd00*/  R2UR UR26, R26 ;  /* 0x000000001a1a72ca */ /* 0x000fe200000e0000 */
[----:B------:R-:W-:Y:S01]  /*fd10*/  VIADD R10, R10, 0x402 ;  /* 0x000004020a0a7836 */ /* 0x000fe20000000000 */
[----:B------:R-:W-:-:S02]  /*fd20*/  R2UR UR18, R14 ;  /* 0x000000000e1272ca */ /* 0x000fc400000e0000 */
[----:B------:R-:W-:Y:S02]  /*fd30*/  R2UR UR22, R24 ;  /* 0x00000000181672ca */ /* 0x000fe400000e0000 */
[----:B------:R-:W-:Y:S02]  /*fd40*/  R2UR UR30, R10 ;  /* 0x000000000a1e72ca */ /* 0x000fe400000e0000 */
[----:B------:R-:W-:Y:S02]  /*fd50*/  R2UR UR28, R8 ;  /* 0x00000000081c72ca */ /* 0x000fe400000e0000 */
[----:B------:R-:W-:Y:S01]  /*fd60*/  R2UR UR29, R9 ;  /* 0x00000000091d72ca */ /* 0x000fe200000e0000 */
        /* <DEDUP_REMOVED lines=21> */
.L_x_11427:
[----:B------:R-:W-:Y:S01]  /*fec0*/  SHF.L.U32 R10, R18, 0x1f, RZ ;  /* 0x0000001f120a7819 */ /* 0x000fe200000006ff */
[----:B------:R-:W-:-:S04]  /*fed0*/  IMAD R11, R16, 0x8, R2 ;  /* 0x00000008100b7824 */ /* 0x000fc800078e0202 */
[----:B------:R0:W1:Y:S01]  /*fee0*/  SYNCS.PHASECHK.TRANS64.TRYWAIT P3, [R11+URZ+0x2d850], R10 ;  /* 0x02d8500a0b0075a7 */ /* 0x000062000806017f */
[----:B------:R-:W-:Y:S05]  /*fef0*/  @!P0 BRA `(.L_x_11428) ;  /* 0x0000000000048947 */ /* 0x000fea0003800000 */
[----:B------:R-:W-:Y:S01]  /*ff00*/  BPT.TRAP 0x1 ;  /* 0x000000040000795c */ /* 0x000fe20000300000 */
.L_x_11428:
[----:B-1----:R-:W-:Y:S05]  /*ff10*/  @P3 BRA `(.L_x_11426) ;  /* 0x0000000000083947 */ /* 0x002fea0003800000 */
[----:B------:R-:W1:Y:S02]  /*ff20*/  SYNCS.PHASECHK.TRANS64.TRYWAIT P3, [R11+URZ+0x2d850], R10 ;  /* 0x02d8500a0b0075a7 */ /* 0x000e64000806017f */
[----:B-1----:R-:W-:Y:S05]  /*ff30*/  @!P3 BRA `(.L_x_11429) ;  /* 0x000001500078b947 */ /* 0x002fea0003800000 */
.L_x_11426:
[----:B------:R-:W2:Y:S01]  /*ff40*/  LDL R18, [R1+0x18] ;  /* 0x0000180001127983 */ /* 0x000ea20000100800 */
[----:B01----:R-:W0:Y:S03]  /*ff50*/  @P2 LDC R11, c[0x0][0x44c] ;  /* 0x00011300ff0b2b82 */ /* 0x003e260000000800 */
[----:B------:R-:W2:Y:S04]  /*ff60*/  LDL R14, [R1+0x40] ;  /* 0x00004000010e7983 */ /* 0x000ea80000100800 */
[----:B------:R-:W3:Y:S01]  /*ff70*/  LDL R21, [R1+0x1c] ;  /* 0x00001c0001157983 */ /* 0x000ee20000100800 */
[----:B------:R-:W1:Y:S01]  /*ff80*/  @P2 LDC R10, c[0x0][0x450] ;  /* 0x00011400ff0a2b82 */ /* 0x000e620000000800 */
[----:B------:R-:W-:Y:S05]  /*ff90*/  WARPSYNC.ALL ;  /* 0x0000000000007948 */ /* 0x000fea0003800000 */
[----:B------:R-:W-:Y:S01]  /*ffa0*/  WARPGROUP.ARRIVE ;  /* 0x00000000000079c5 */ /* 0x000fe20000000000 */
[----:B------:R-:W-:Y:S01]  /*ffb0*/  UMOV UR9, 0x40000040 ;  /* 0x4000004000097882 */ /* 0x000fe20000000000 */
[----:B------:R-:W-:Y:S01]  /*ffc0*/  IMAD.MOV.U32 R15, RZ, RZ, -0x7fffffe0 ;  /* 0x80000020ff0f7424 */ /* 0x000fe200078e00ff */
[----:B------:R-:W-:Y:S01]  /*ffd0*/  UMOV UR13, 0x40000040 ;  /* 0x40000040000d7882 */ /* 0x000fe20000000000 */
[----:B------:R-:W-:Y:S01]  /*ffe0*/  UMOV UR17, 0x40000040 ;  /* 0x4000004000117882 */ /* 0x000fe20000000000 */
[----:B------:R-:W-:Y:S01]  /*fff0*/  UMOV UR21, 0x40000040 ;  /* 0x4000004000157882 */ /* 0x000fe20000000000 */
[----:B------:R-:W-:Y:S01]  /*10000*/  UMOV UR25, 0x40000040 ;  /* 0x4000004000197882 */ /* 0x000fe20000000000 */
[C---:B------:R-:W-:Y:S01]  /*10010*/  R2UR UR15, R15.reuse ;  /* 0x000000000f0f72ca */ /* 0x040fe200000e0000 */
[----:B------:R-:W-:Y:S01]  /*10020*/  UMOV UR29, 0x40000040 ;  /* 0x40000040001d7882 */ /* 0x000fe20000000000 */
[C---:B------:R-:W-:Y:S01]  /*10030*/  R2UR UR19, R15.reuse ;  /* 0x000000000f1372ca */ /* 0x040fe200000e0000 */
[----:B------:R-:W-:Y:S01]  /*10040*/  UMOV UR33, 0x40000040 ;  /* 0x4000004000217882 */ /* 0x000fe20000000000 */
[C---:B------:R-:W-:Y:S01]  /*10050*/  R2UR UR23, R15.reuse ;  /* 0x000000000f1772ca */ /* 0x040fe200000e0000 */
[----:B------:R-:W4:Y:S01]  /*10060*/  S2R R144, SR_TID.X ;  /* 0x0000000000907919 */ /* 0x000f220000002100 */
[C---:B------:R-:W-:Y:S01]  /*10070*/  R2UR UR27, R15.reuse ;  /* 0x000000000f1b72ca */ /* 0x040fe200000e0000 */
[----:B------:R-:W-:Y:S01]  /*10080*/  FMUL.FTZ R84, R84, UR51 ;  /* 0x0000003354547c20 */ /* 0x000fe20008410000 */
        /* <DEDUP_REMOVED lines=21> */
[----:B------:R-:W0:Y:S01]  /*101e0*/  MUFU.TANH R27, R27 ;  /* 0x0000001b001b7308 */ /* 0x000e220000002400 */
[----:B----4-:R-:W-:-:S02]  /*101f0*/  SHF.R.U32.HI R143, RZ, 0x7, R144 ;  /* 0x00000007ff8f7819 */ /* 0x010fc40000011690 */
[----:B------:R-:W-:-:S05]  /*10200*/  ISETP.GE.U32.AND P3, PT, R144, 0x180, PT ;  /* 0x000001809000780c */ /* 0x000fca0003f66070 */
        /* <DEDUP_REMOVED lines=17> */
[----:B--2---:R-:W-:-:S04]  /*10320*/  IMAD.IADD R18, R14, 0x1, R18 ;  /* 0x000000010e127824 */ /* 0x004fc800078e0212 */
[----:B0-----:R-:W-:-:S05]  /*10330*/  @P2 IMAD.HI.U32 R11, R18, R11, RZ ;  /* 0x0000000b120b2227 */ /* 0x001fca00078e00ff */
[----:B-1----:R-:W-:Y:S01]  /*10340*/  @P2 SHF.R.U32.HI R18, RZ, R10, R11 ;  /* 0x0000000aff122219 */ /* 0x002fe2000001160b */
[----:B------:R-:W-:Y:S02]  /*10350*/  IMAD.MOV.U32 R11, RZ, RZ, -0x7fffffe0 ;  /* 0x80000020ff0b7424 */ /* 0x000fe400078e00ff */
[----:B------:R-:W-:Y:S02]  /*10360*/  VIADD R10, R2, 0x400 ;  /* 0x00000400020a7836 */ /* 0x000fe40000000000 */
[----:B------:R-:W0:Y:S01]  /*10370*/  SHFL.IDX PT, R145, R18, RZ, 0x1c1f ;  /* 0x001c1fff12917589 */ /* 0x000e2200000e0000 */
[----:B------:R-:W-:Y:S01]  /*10380*/  R2UR UR11, R11 ;  /* 0x000000000b0b72ca */ /* 0x000fe200000e0000 */
[----:B---3--:R-:W-:Y:S01]  /*10390*/  IMAD R11, R21, 0x2000, R2 ;  /* 0x00002000150b7824 */ /* 0x008fe200078e0202 */
[----:B------:R-:W-:Y:S01]  /*103a0*/  SHF.R.U32.HI R10, RZ, 0x4, R10 ;  /* 0x00000004ff0a7819 */ /* 0x000fe2000001160a */
[----:B------:R-:W-:Y:S01]  /*103b0*/  FMUL.FTZ R21, R28, UR51 ;  /* 0x000000331c157c20 */ /* 0x000fe20008410000 */
[----:B------:R-:W-:Y:S01]  /*103c0*/  FMUL.FTZ R28, R33, UR51 ;  /* 0x00000033211c7c20 */ /* 0x000fe20008410000 */
[----:B------:R-:W-:Y:S01]  /*103d0*/  FMUL.FTZ R33, R38, UR51 ;  /* 0x0000003326217c20 */ /* 0x000fe20008410000 */
[----:B------:R-:W-:Y:S01]  /*103e0*/  R2UR UR8, R11 ;  /* 0x000000000b0872ca */ /* 0x000fe200000e0000 */
[----:B------:R-:W-:Y:S01]  /*103f0*/  IMAD.MOV.U32 R11, RZ, RZ, -0x7fffffe0 ;  /* 0x80000020ff0b7424 */ /* 0x000fe200078e00ff */
        /* <DEDUP_REMOVED lines=11> */
[----:B------:R-:W-:Y:S01]  /*104b0*/  UIADD3 UR8, UR8, 0x21800, URZ ;  /* 0x0002180008087890 */ /* 0x000fe2000fffe03f */
[----:B------:R-:W-:Y:S01]  /*104c0*/  FMUL.FTZ R68, R71, UR51 ;  /* 0x0000003347447c20 */ /* 0x000fe20008410000 */
[C---:B------:R-:W-:Y:S01]  /*104d0*/  VIADD R14, R10.reuse, 0x40 ;  /* 0x000000400a0e7836 */ /* 0x040fe20000000000 */
[----:B------:R-:W-:Y:S01]  /*104e0*/  R2UR UR10, R10 ;  /* 0x000000000a0a72ca */ /* 0x000fe200000e0000 */
[----:B------:R-:W-:Y:S01]  /*104f0*/  USHF.R.U32.HI UR8, URZ, 0x4, UR8 ;  /* 0x000000043f087899 */ /* 0x000fe20008011608 */
[----:B------:R-:W-:Y:S01]  /*10500*/  FMUL.FTZ R71, R74, UR51 ;  /* 0x000000334a477c20 */ /* 0x000fe20008410000 */
[----:B------:R-:W-:Y:S01]  /*10510*/  FMUL.FTZ R74, R77, UR51 ;  /* 0x000000334d4a7c20 */ /* 0x000fe20008410000 */
[----:B------:R-:W-:Y:S01]  /*10520*/  R2UR UR14, R14 ;  /* 0x000000000e0e72ca */ /* 0x000fe200000e0000 */
[----:B------:R-:W-:Y:S01]  /*10530*/  ULOP3.LUT UR8, UR8, 0x3fff, URZ, 0xc0, !UPT ;  /* 0x00003fff08087892 */ /* 0x000fe2000f8ec03f */
[----:B------:R-:W-:-:S02]  /*10540*/  VIADD R14, R10, 0x80 ;  /* 0x000000800a0e7836 */ /* 0x000fc40000000000 */
[----:B------:R-:W-:Y:S01]  /*10550*/  FMUL.FTZ R77, R80, UR51 ;  /* 0x00000033504d7c20 */ /* 0x000fe20008410000 */
[----:B------:R-:W-:Y:S01]  /*10560*/  FMUL.FTZ R80, R82, UR51 ;  /* 0x0000003352507c20 */ /* 0x000fe20008410000 */
[----:B------:R-:W-:Y:S01]  /*10570*/  ULOP3.LUT UR8, UR8, 0x10000, URZ, 0xfc, !UPT ;  /* 0x0001000008087892 */ /* 0x000fe2000f8efc3f */
[----:B------:R-:W-:Y:S01]  /*10580*/  IMAD.SHL.U32 R82, R0, 0x80, RZ ;  /* 0x0000008000527824 */ /* 0x000fe200078e00ff */
[----:B------:R-:W-:Y:S01]  /*10590*/  R2UR UR18, R14 ;  /* 0x000000000e1272ca */ /* 0x000fe200000e0000 */
[----:B------:R-:W-:Y:S01]  /*105a0*/  VIADD R14, R10, 0xc0 ;  /* 0x000000c00a0e7836 */ /* 0x000fe20000000000 */
[----:B------:R-:W-:Y:S01]  /*105b0*/  UIADD3 UR12, UR8, 0x2, URZ ;  /* 0x00000002080c7890 */ /* 0x000fe2000fffe03f */
[----:B------:R-:W1:Y:S01]  /*105c0*/  MUFU.TANH R21, R21 ;  /* 0x0000001500157308 */ /* 0x000e620000002400 */
[----:B------:R-:W-:Y:S02]  /*105d0*/  UIADD3 UR16, UR8, 0x4, URZ ;  /* 0x0000000408107890 */ /* 0x000fe4000fffe03f */
[----:B------:R-:W-:Y:S01]  /*105e0*/  R2UR UR22, R14 ;  /* 0x000000000e1672ca */ /* 0x000fe200000e0000 */
[----:B------:R-:W-:Y:S01]  /*105f0*/  HGMMA.64x96x16.F32.BF16 R88, gdesc[UR8].tnspB, R88, gsb0 ;  /* 0x41600000085879f0 */ /* 0x000fe20008001858 */
[----:B------:R-:W-:Y:S01]  /*10600*/  UIADD3 UR20, UR8, 0x6, URZ ;  /* 0x0000000608147890 */ /* 0x000fe2000fffe03f */
[----:B------:R-:W-:Y:S01]  /*10610*/  VIADD R14, R10, 0x100 ;  /* 0x000001000a0e7836 */ /* 0x000fe20000000000 */
[----:B------:R-:W-:Y:S01]  /*10620*/  UIADD3 UR24, UR8, 0x600, URZ ;  /* 0x0000060008187890 */ /* 0x000fe2000fffe03f */
[----:B------:R-:W-:Y:S01]  /*10630*/  R2UR UR11, R11 ;  /* 0x000000000b0b72ca */ /* 0x000fe200000e0000 */
[----:B------:R-:W-:Y:S01]  /*10640*/  UIADD3 UR28, UR8, 0x602, URZ ;  /* 0x00000602081c7890 */ /* 0x000fe2000fffe03f */
[----:B------:R-:W-:Y:S01]  /*10650*/  FMUL.FTZ R11, R25, UR51 ;  /* 0x00000033190b7c20 */ /* 0x000fe20008410000 */
[----:B------:R-:W-:Y:S01]  /*10660*/  R2UR UR26, R14 ;  /* 0x000000000e1a72ca */ /* 0x000fe200000e0000 */
[----:B------:R-:W-:Y:S01]  /*10670*/  VIADD R14, R10, 0x140 ;  /* 0x000001400a0e7836 */ /* 0x000fe20000000000 */
[----:B------:R-:W-:Y:S01]  /*10680*/  UIADD3 UR32, UR8, 0x604, URZ ;  /* 0x0000060408207890 */ /* 0x000fe2000fffe03f */
[----:B------:R-:W-:Y:S01]  /*10690*/  FMUL.FTZ R25, R30, UR51 ;  /* 0x000000331e197c20 */ /* 0x000fe20008410000 */
[----:B------:R-:W-:Y:S01]  /*106a0*/  UIADD3 UR8, UR8, 0x606, URZ ;  /* 0x0000060608087890 */ /* 0x000fe2000fffe03f */
[----:B------:R-:W-:Y:S01]  /*106b0*/  FMUL.FTZ R30, R35, UR51 ;  /* 0x00000033231e7c20 */ /* 0x000fe20008410000 */
[----:B------:R-:W-:Y:S01]  /*106c0*/  R2UR UR30, R14 ;  /* 0x000000000e1e72ca */ /* 0x000fe200000e0000 */
[C---:B------:R-:W-:Y:S01]  /*106d0*/  VIADD R14, R10.reuse, 0x180 ;  /* 0x000001800a0e7836 */ /* 0x040fe20000000000 */
[----:B------:R-:W-:Y:S01]  /*106e0*/  UMOV UR9, 0x40000040 ;  /* 0x4000004000097882 */ /* 0x000fe20000000000 */
[----:B------:R-:W-:-:S02]  /*106f0*/  VIADD R10, R10, 0x1c0 ;  /* 0x000001c00a0a7836 */ /* 0x000fc40000000000 */
[----:B------:R-:W-:Y:S01]  /*10700*/  FMUL.FTZ R35, R40, UR51 ;  /* 0x0000003328237c20 */ /* 0x000fe20008410000 */
[----:B------:R-:W-:Y:S01]  /*10710*/  FMUL.FTZ R40, R45, UR51 ;  /* 0x000000332d287c20 */ /* 0x000fe20008410000 */
[----:B------:R-:W-:Y:S01]  /*10720*/  R2UR UR34, R14 ;  /* 0x000000000e2272ca */ /* 0x000fe200000e0000 */
[----:B------:R-:W-:Y:S01]  /*10730*/  FMUL.FTZ R45, R50, UR51 ;  /* 0x00000033322d7c20 */ /* 0x000fe20008410000 */
[----:B------:R-:W-:Y:S01]  /*10740*/  R2UR UR10, R10 ;  /* 0x000000000a0a72ca */ /* 0x000fe200000e0000 */
[----:B------:R-:W-:Y:S02]  /*10750*/  VIADD R50, R143, 0x9 ;  /* 0x000000098f327836 */ /* 0x000fe40000000000 */
[----:B------:R-:W-:Y:S01]  /*10760*/  FMUL.FTZ R10, R24, UR51 ;  /* 0x00000033180a7c20 */ /* 0x000fe20008410000 */
[----:B------:R-:W-:Y:S01]  /*10770*/  FMUL.FTZ R24, R29, UR51 ;  /* 0x000000331d187c20 */ /* 0x000fe20008410000 */
[----:B------:R-:W-:Y:S01]  /*10780*/  FMUL.FTZ R29, R34, UR51 ;  /* 0x00000033221d7c20 */ /* 0x000fe20008410000 */
[----:B------:R-:W-:Y:S01]  /*10790*/  FMUL.FTZ R34, R39, UR51 ;  /* 0x0000003327227c20 */ /* 0x000fe20008410000 */
[----:B------:R-:W-:Y:S01]  /*107a0*/  SEL R50, R50, 0x9, !P3 ;  /* 0x0000000932327807 */ /* 0x000fe20005800000 */
        /* <DEDUP_REMOVED lines=19> */
[----:B------:R-:W-:Y:S01]  /*108e0*/  PLOP3.LUT P3, PT, PT, PT, UP0, 0x40, 0x0 ;  /* 0x000000000000781c */ /* 0x000fe20003f6e808 */
[----:B------:R-:W2:Y:S08]  /*108f0*/  MUFU.TANH R10, R10 ;  /* 0x0000000a000a7308 */ /* 0x000eb00000002400 */
[----:B------:R-:W3:Y:S08]  /*10900*/  MUFU.TANH R11, R11 ;  /* 0x0000000b000b7308 */ /* 0x000ef00000002400 */
        /* <DEDUP_REMOVED lines=8> */
[----:B------:R-:W-:Y:S07]  /*10990*/  HGMMA.64x96x16.F32.BF16 R88, gdesc[UR12].tnspB, R88, gsb0 ;  /* 0x416000000c5879f0 */ /* 0x000fee0008001858 */
        /* <DEDUP_REMOVED lines=44> */
[----:B------:R-:W-:Y:S03]  /*10c60*/  HGMMA.64x96x16.F32.BF16 R88, gdesc[UR24].tnspB, R88, gsb0 ;  /* 0x41600000185879f0 */ /* 0x000fe60008001858 */
[----:B------:R-:W-:Y:S02]  /*10c70*/  WARPGROUP.DEPBAR.LE gsb0, 0x0 ;  /* 0x00008000000079c5 */ /* 0x000fe40000010000 */
        /* <DEDUP_REMOVED lines=9> */
[----:B------:R5:W-:Y:S06]  /*10d10*/  BAR.ARV R50, 0x100 ;  /* 0x000400320000751d */ /* 0x000bec0000002000 */
[----:B-----5:R-:W-:-:S04]  /*10d20*/  @!P1 IMAD R50, R20, 0x8, R2 ;  /* 0x0000000814329824 */ /* 0x020fc800078e0202 */
[----:B------:R-:W-:-:S05]  /*10d30*/  @!P1 VIADD R50, R50, 0x2d840 ;  /* 0x0002d84032329836 */ /* 0x000fca0000000000 */
[----:B------:R-:W-:-:S04]  /*10d40*/  @!P1 PRMT R50, RZ, 0x654, R50 ;  /* 0x00000654ff329816 */ /* 0x000fc80000000032 */
[----:B------:R5:W-:Y:S02]  /*10d50*/  @!P1 SYNCS.ARRIVE.TRANS64.RED.A1T0 RZ, [R50+URZ], RZ ;  /* 0x000000ff32ff99a7 */ /* 0x000be4000810043f */
[----:B-----5:R-:W-:-:S05]  /*10d60*/  IADD3 R50, -R82, 0x1, RZ ;  /* 0x0000000152327810 */ /* 0x020fca0007ffe1ff */
[----:B------:R-:W-:-:S05]  /*10d70*/  IMAD R50, R139, -0x2, R50 ;  /* 0xfffffffe8b327824 */ /* 0x000fca00078e0232 */
[----:B------:R-:W-:-:S05]  /*10d80*/  IADD3 R50, -R22, R50, R138 ;  /* 0x0000003216327210 */ /* 0x000fca0007ffe18a */
[C---:B------:R-:W-:Y:S02]  /*10d90*/  VIADD R144, R50.reuse, UR50 ;  /* 0x0000003232907c36 */ /* 0x040fe40008000000 */
[----:B------:R-:W-:Y:S02]  /*10da0*/  VIADD R143, R50, UR52 ;  /* 0x00000034328f7c36 */ /* 0x000fe40008000000 */
[C---:B0-----:R-:W-:Y:S02]  /*10db0*/  IMAD.IADD R87, R145.reuse, 0x1, R144 ;  /* 0x0000000191577824 */ /* 0x041fe400078e0290 */
[----:B------:R-:W-:Y:S01]  /*10dc0*/  IMAD.IADD R86, R145, 0x1, R143 ;  /* 0x0000000191567824 */ /* 0x000fe200078e028f */
[----:B-1234-:R-:W-:Y:S06]  /*10dd0*/  @P3 BRA `(.L_x_11430) ;  /* 0x0000000000583947 */ /* 0x01efec0003800000 */
        /* <DEDUP_REMOVED lines=12> */
.L_x_11432:
[----:B------:R-:W-:-:S05]  /*10ea0*/  IMAD.U32 R155, RZ, RZ, UR42 ;  /* 0x0000002aff9b7e24 */ /* 0x000fca000f8e00ff */
[----:B------:R-:W-:-:S13]  /*10eb0*/  ISETP.NE.AND P3, PT, R155, 0x1, PT ;  /* 0x000000019b00780c */ /* 0x000fda0003f65270 */
[----:B------:R-:W0:Y:S02]  /*10ec0*/  @P3 LDC.64 R50, c[0x0][0x9e8] ;  /* 0x00027a00ff323b82 */ /* 0x000e240000000a00 */
[----:B0-----:R-:W-:-:S05]  /*10ed0*/  @P3 IMAD.HI.U32 R50, R145, R50, RZ ;  /* 0x0000003291323227 */ /* 0x001fca00078e00ff */
[----:B------:R-:W-:-:S07]  /*10ee0*/  @P3 SHF.R.U32.HI R145, RZ, R51, R50 ;  /* 0x00000033ff913219 */ /* 0x000fce0000011632 */
.L_x_11433:
[----:B------:R-:W-:Y:S05]  /*10ef0*/  BSYNC B0 ;  /* 0x0000000000007941 */ /* 0x000fea0003800000 */
.L_x_11431:
[----:B------:R-:W-:-:S04]  /*10f00*/  IMAD R145, R145, R155, -R82 ;  /* 0x0000009b91917224 */ /* 0x000fc800078e0a52 */
[----:B------:R-:W-:-:S05]  /*10f10*/  IMAD R145, R139, -0x2, R145 ;  /* 0xfffffffe8b917824 */ /* 0x000fca00078e0291 */
[----:B------:R-:W-:Y:S02]  /*10f20*/  VIMNMX R86, R86, R145, !PT ;  /* 0x0000009156567248 */ /* 0x000fe40007fe0100 */
[----:B------:R-:W-:-:S07]  /*10f30*/  VIADDMNMX R87, R145, R155, R87, PT ;  /* 0x0000009b91577246 */ /* 0x000fce0003800157 */
.L_x_11430:
        /* <DEDUP_REMOVED lines=8> */
[----:B------:R-:W-:Y:S02]  /*10fc0*/  FSEL R51, R11, -INF , !P5 ;  /* 0xff8000000b337808 */ /* 0x000fe40006800000 */
[----:B------:R-:W-:Y:S02]  /*10fd0*/  ISETP.LT.OR P4, PT, R87, 0x9, P4 ;  /* 0x000000095700780c */ /* 0x000fe40002781670 */
[----:B------:R-:W-:Y:S02]  /*10fe0*/  ISETP.GT.AND P5, PT, R86, 0x9, P3 ;  /* 0x000000095600780c */ /* 0x000fe40001fa4270 */
[----:B------:R-:W-:-:S02]  /*10ff0*/  FSEL R21, R21, -INF , !P4 ;  /* 0xff80000015157808 */ /* 0x000fc40006000000 */
[----:B------:R-:W-:Y:S01]  /*11000*/  ISETP.GT.AND P4, PT, R86, 0x10, P3 ;  /* 0x000000105600780c */ /* 0x000fe20001f84270 */
[--C-:B0-----:R-:W-:Y:S01]  /*11010*/  IMAD.IADD R144, R144, 0x1, R18.reuse ;  /* 0x0000000190907824 */ /* 0x101fe200078e0212 */
[----:B------:R-:W-:Y:S01]  /*11020*/  ISETP.LT.OR P5, PT, R87, 0xa, P5 ;  /* 0x0000000a5700780c */ /* 0x000fe20002fa1670 */
[----:B------:R-:W-:Y:S01]  /*11030*/  IMAD.IADD R143, R143, 0x1, R18 ;  /* 0x000000018f8f7824 */ /* 0x000fe200078e0212 */
[----:B------:R-:W-:Y:S02]  /*11040*/  ISETP.LT.OR P4, PT, R87, 0x11, P4 ;  /* 0x000000115700780c */ /* 0x000fe40002781670 */
[----:B------:R-:W-:Y:S02]  /*11050*/  FSEL R24, R24, -INF , !P5 ;  /* 0xff80000018187808 */ /* 0x000fe40006800000 */
[----:B------:R-:W-:Y:S02]  /*11060*/  FSEL R27, R27, -INF , !P4 ;  /* 0xff8000001b1b7808 */ /* 0x000fe40006000000 */
[----:B------:R-:W-:-:S02]  /*11070*/  ISETP.GT.AND P4, PT, R86, 0x18, P3 ;  /* 0x000000185600780c */ /* 0x000fc40001f84270 */
[C---:B------:R-:W-:Y:S02]  /*11080*/  ISETP.GT.AND P5, PT, R86.reuse, 0x11, P3 ;  /* 0x000000115600780c */ /* 0x040fe40001fa4270 */
[C---:B------:R-:W-:Y:S02]  /*11090*/  ISETP.LT.OR P4, PT, R87.reuse, 0x19, P4 ;  /* 0x000000195700780c */ /* 0x040fe40002781670 */
[----:B------:R-:W-:Y:S02]  /*110a0*/  ISETP.LT.OR P5, PT, R87, 0x12, P5 ;  /* 0x000000125700780c */ /* 0x000fe40002fa1670 */
[----:B------:R-:W-:Y:S02]  /*110b0*/  FSEL R31, R31, -INF , !P4 ;  /* 0xff8000001f1f7808 */ /* 0x000fe40006000000 */
[----:B------:R-:W-:Y:S02]  /*110c0*/  ISETP.GT.AND P4, PT, R86, 0x20, P3 ;  /* 0x000000205600780c */ /* 0x000fe40001f84270 */
[----:B------:R-:W-:-:S02]  /*110d0*/  FSEL R28, R28, -INF , !P5 ;  /* 0xff8000001c1c7808 */ /* 0x000fc40006800000 */
[----:B------:R-:W-:Y:S02]  /*110e0*/  ISETP.LT.OR P4, PT, R87, 0x21, P4 ;  /* 0x000000215700780c */ /* 0x000fe40002781670 */
[C---:B------:R-:W-:Y:S02]  /*110f0*/  ISETP.GT.AND P5, PT, R86.reuse, 0x19, P3 ;  /* 0x000000195600780c */ /* 0x040fe40001fa4270 */
[----:B------:R-:W-:Y:S02]  /*11100*/  FSEL R35, R35, -INF , !P4 ;  /* 0xff80000023237808 */ /* 0x000fe40006000000 */
[----:B------:R-:W-:Y:S02]  /*11110*/  ISETP.GT.AND P4, PT, R86, 0x28, P3 ;  /* 0x000000285600780c */ /* 0x000fe40001f84270 */
[C---:B------:R-:W-:Y:S02]  /*11120*/  ISETP.LT.OR P5, PT, R87.reuse, 0x1a, P5 ;  /* 0x0000001a5700780c */ /* 0x040fe40002fa1670 */
[----:B------:R-:W-:-:S02]  /*11130*/  ISETP.LT.OR P4, PT, R87, 0x29, P4 ;  /* 0x000000295700780c */ /* 0x000fc40002781670 */
[----:B------:R-:W-:Y:S02]  /*11140*/  FSEL R32, R32, -INF , !P5 ;  /* 0xff80000020207808 */ /* 0x000fe40006800000 */
        /* <DEDUP_REMOVED lines=60> */
[----:B------:R-:W-:Y:S02]  /*11510*/  ISETP.GT.AND P5, PT, R86, 0x71, P3 ;  /* 0x000000715600780c */ /* 0x000fe40001fa4270 */
[----:B------:R-:W-:Y:S02]  /*11520*/  FSEL R84, R84, -INF , !P4 ;  /* 0xff80000054547808 */ /* 0x000fe40006000000 */
[----:B------:R-:W-:Y:S02]  /*11530*/  PLOP3.LUT P4, PT, PT, PT, UP0, 0x40, 0x0 ;  /* 0x000000000000781c */ /* 0x000fe40003f8e808 */
[----:B------:R-:W-:-:S04]  /*11540*/  ISETP.LT.OR P5, PT, R87, 0x72, P5 ;  /* 0x000000725700780c */ /* 0x000fc80002fa1670 */
[----:B------:R-:W-:Y:S02]  /*11550*/  FSEL R78, R78, -INF , !P5 ;  /* 0xff8000004e4e7808 */ /* 0x000fe40006800000 */
[----:B------:R-:W-:-:S04]  /*11560*/  ISETP.GT.AND P5, PT, R86, 0x79, P3 ;  /* 0x000000795600780c */ /* 0x000fc80001fa4270 */
[----:B------:R-:W-:-:S04]  /*11570*/  ISETP.LT.OR P5, PT, R87, 0x7a, P5 ;  /* 0x0000007a5700780c */ /* 0x000fc80002fa1670 */
[----:B------:R-:W-:Y:S01]  /*11580*/  FSEL R85, R85, -INF , !P5 ;  /* 0xff80000055557808 */ /* 0x000fe20006800000 */
[----:B------:R-:W-:Y:S08]  /*11590*/  @P4 BRA `(.L_x_11434) ;  /* 0x0000000000584947 */ /* 0x000ff00003800000 */
        /* <DEDUP_REMOVED lines=12> */
.L_x_11436:
[----:B------:R-:W-:-:S05]  /*11660*/  IMAD.U32 R86, RZ, RZ, UR42 ;  /* 0x0000002aff567e24 */ /* 0x000fca000f8e00ff */
[----:B------:R-:W-:-:S13]  /*11670*/  ISETP.NE.AND P4, PT, R86, 0x1, PT ;  /* 0x000000015600780c */ /* 0x000fda0003f85270 */
[----:B------:R-:W0:Y:S02]  /*11680*/  @P4 LDC.64 R10, c[0x0][0x9e8] ;  /* 0x00027a00ff0a4b82 */ /* 0x000e240000000a00 */
[----:B0-----:R-:W-:-:S05]  /*11690*/  @P4 IMAD.HI.U32 R10, R18, R10, RZ ;  /* 0x0000000a120a4227 */ /* 0x001fca00078e00ff */
[----:B------:R-:W-:-:S07]  /*116a0*/  @P4 SHF.R.U32.HI R18, RZ, R11, R10 ;  /* 0x0000000bff124219 */ /* 0x000fce000001160a */
.L_x_11437:
[----:B------:R-:W-:Y:S05]  /*116b0*/  BSYNC B0 ;  /* 0x0000000000007941 */ /* 0x000fea0003800000 */
.L_x_11435:
[----:B------:R-:W-:-:S04]  /*116c0*/  IMAD R18, R18, R86, -R82 ;  /* 0x0000005612127224 */ /* 0x000fc800078e0a52 */
[----:B------:R-:W-:-:S05]  /*116d0*/  IMAD R18, R139, -0x2, R18 ;  /* 0xfffffffe8b127824 */ /* 0x000fca00078e0212 */
[----:B------:R-:W-:Y:S02]  /*116e0*/  VIMNMX R143, R143, R18, !PT ;  /* 0x000000128f8f7248 */ /* 0x000fe40007fe0100 */
[----:B------:R-:W-:-:S07]  /*116f0*/  VIADDMNMX R144, R18, R86, R144, PT ;  /* 0x0000005612907246 */ /* 0x000fce0003800190 */
.L_x_11434:
[----:B------:R-:W-:Y:S01]  /*11700*/  @!P1 IMAD R10, R16, 0x8, R2 ;  /* 0x00000008100a9824 */ /* 0x000fe200078e0202 */
[----:B------:R-:W2:Y:S01]  /*11710*/  LDL R86, [R1+0x20] ;  /* 0x0000200001567983 */ /* 0x000ea20000100800 */
[----:B------:R-:W-:Y:S02]  /*11720*/  UMOV UR39, UR7 ;  /* 0x0000000700277c82 */ /* 0x000fe40008000000 */
[----:B------:R-:W-:-:S05]  /*11730*/  @!P1 VIADD R10, R10, 0x2d860 ;  /* 0x0002d8600a0a9836 */ /* 0x000fca0000000000 */
        /* <DEDUP_REMOVED lines=38> */
[----:B------:R-:W-:-:S04]  /*119a0*/  FSETP.NEU.FTZ.AND P4, PT, R10, -INF , PT ;  /* 0xff8000000a00780b */ /* 0x000fc80003f9d000 */
[----:B------:R-:W-:-:S05]  /*119b0*/  FSEL R11, R10, RZ, P4 ;  /* 0x000000ff0a0b7208 */ /* 0x000fca0002000000 */
[----:B------:R-:W-:Y:S01]  /*119c0*/  FADD.FTZ R12, -R11, R12 ;  /* 0x0000000c0b0c7221 */ /* 0x000fe20000010100 */
[----:B------:R-:W-:-:S03]  /*119d0*/  FMUL.FTZ R11, R10, UR39 ;  /* 0x000000270a0b7c20 */ /* 0x000fc60008410000 */
[----:B------:R-:W-:Y:S02]  /*119e0*/  FMUL.FTZ R12, R12, UR39 ;  /* 0x000000270c0c7c20 */ /* 0x000fe40008410000 */
[----:B------:R-:W-:Y:S02]  /*119f0*/  FSEL R11, R11, RZ, P4 ;  /* 0x000000ff0b0b7208 */ /* 0x000fe40002000000 */
[----:B------:R-:W-:Y:S02]  /*11a00*/  ISETP.GT.AND P4, PT, R143, 0x1, P3 ;  /* 0x000000018f00780c */ /* 0x000fe40001f84270 */
[----:B------:R-:W-:Y:S01]  /*11a10*/  MUFU.EX2 R12, R12 ;  /* 0x0000000c000c7308 */ /* 0x000fe20000000800 */
[--C-:B------:R-:W-:Y:S01]  /*11a20*/  FFMA.FTZ R50, R50, UR39, -R11.reuse ;  /* 0x0000002732327c23 */ /* 0x100fe2000801080b */
[----:B------:R-:W-:Y:S01]  /*11a30*/  ISETP.LT.OR P5, PT, R144, 0x2, P4 ;  /* 0x000000029000780c */ /* 0x000fe200027a1670 */
[--C-:B------:R-:W-:Y:S01]  /*11a40*/  FFMA.FTZ R51, R51, UR39, -R11.reuse ;  /* 0x0000002733337c23 */ /* 0x100fe2000801080b */
[--C-:B------:R-:W-:Y:S01]  /*11a50*/  FFMA.FTZ R21, R21, UR39, -R11.reuse ;  /* 0x0000002715157c23 */ /* 0x100fe2000801080b */
[--C-:B------:R-:W-:Y:S01]  /*11a60*/  FFMA.FTZ R24, R24, UR39, -R11.reuse ;  /* 0x0000002718187c23 */ /* 0x100fe2000801080b */
[----:B------:R-:W-:Y:S01]  /*11a70*/  FSEL R15, R15, -INF , !P5 ;  /* 0xff8000000f0f7808 */ /* 0x000fe20006800000 */
[--C-:B------:R-:W-:Y:S01]  /*11a80*/  FFMA.FTZ R27, R27, UR39, -R11.reuse ;  /* 0x000000271b1b7c23 */ /* 0x100fe2000801080b */
[----:B------:R-:W-:Y:S01]  /*11a90*/  ISETP.GT.AND P5, PT, R143, 0x9, P3 ;  /* 0x000000098f00780c */ /* 0x000fe20001fa4270 */
[--C-:B------:R-:W-:Y:S01]  /*11aa0*/  FFMA.FTZ R28, R28, UR39, -R11.reuse ;  /* 0x000000271c1c7c23 */ /* 0x100fe2000801080b */
[--C-:B------:R-:W-:Y:S01]  /*11ab0*/  FFMA.FTZ R31, R31, UR39, -R11.reuse ;  /* 0x000000271f1f7c23 */ /* 0x100fe2000801080b */
        /* <DEDUP_REMOVED lines=32> */
[----:B------:R-:W-:Y:S01]  /*11cc0*/  FSEL R85, R34, -INF , !P5 ;  /* 0xff80000022557808 */ /* 0x000fe20006800000 */
[----:B------:R-:W0:Y:S01]  /*11cd0*/  MUFU.EX2 R32, R50 ;  /* 0x0000003200207308 */ /* 0x000e220000000800 */
[----:B------:R-:W-:-:S02]  /*11ce0*/  ISETP.GT.AND P5, PT, R143, 0x21, P3 ;  /* 0x000000218f00780c */ /* 0x000fc40001fa4270 */
[C---:B------:R-:W-:Y:S02]  /*11cf0*/  ISETP.GT.AND P4, PT, R143.reuse, 0x8, P3 ;  /* 0x000000088f00780c */ /* 0x040fe40001f84270 */
[C---:B------:R-:W-:Y:S02]  /*11d00*/  ISETP.LT.OR P5, PT, R144.reuse, 0x22, P5 ;  /* 0x000000229000780c */ /* 0x040fe40002fa1670 */
[----:B------:R-:W-:Y:S01]  /*11d10*/  ISETP.LT.OR P4, PT, R144, 0x9, P4 ;  /* 0x000000099000780c */ /* 0x000fe20002781670 */
[----:B------:R-:W1:Y:S01]  /*11d20*/  MUFU.EX2 R51, R51 ;  /* 0x0000003300337308 */ /* 0x000e620000000800 */
[----:B------:R-:W-:Y:S02]  /*11d30*/  FSEL R38, R38, -INF , !P5 ;  /* 0xff80000026267808 */ /* 0x000fe40006800000 */
[----:B------:R-:W-:Y:S02]  /*11d40*/  ISETP.GT.AND P5, PT, R143, 0x29, P3 ;  /* 0x000000298f00780c */ /* 0x000fe40001fa4270 */
[----:B------:R-:W-:-:S02]  /*11d50*/  FSEL R25, R25, -INF , !P4 ;  /* 0xff80000019197808 */ /* 0x000fc40006000000 */
[----:B------:R-:W-:Y:S01]  /*11d60*/  ISETP.LT.OR P5, PT, R144, 0x2a, P5 ;  /* 0x0000002a9000780c */ /* 0x000fe20002fa1670 */
[----:B------:R-:W-:Y:S01]  /*11d70*/  MUFU.EX2 R24, R24 ;  /* 0x0000001800187308 */ /* 0x000fe20000000800 */
[C---:B------:R-:W-:Y:S01]  /*11d80*/  ISETP.GT.AND P4, PT, R143.reuse, 0x10, P3 ;  /* 0x000000108f00780c */ /* 0x040fe20001f84270 */
[----:B0-----:R-:W-:Y:S01]  /*11d90*/  FFMA.FTZ R4, R12, R4, R32 ;  /* 0x000000040c047223 */ /* 0x001fe20000010020 */
[----:B------:R-:W-:Y:S02]  /*11da0*/  FSEL R42, R42, -INF , !P5 ;  /* 0xff8000002a2a7808 */ /* 0x000fe40006800000 */
[----:B------:R-:W-:Y:S02]  /*11db0*/  ISETP.GT.AND P5, PT, R143, 0x31, P3 ;  /* 0x000000318f00780c */ /* 0x000fe40001fa4270 */
[C---:B------:R-:W-:Y:S01]  /*11dc0*/  ISETP.LT.OR P4, PT, R144.reuse, 0x11, P4 ;  /* 0x000000119000780c */ /* 0x040fe20002781670 */
[----:B------:R-:W-:Y:S01]  /*11dd0*/  MUFU.EX2 R27, R27 ;  /* 0x0000001b001b7308 */ /* 0x000fe20000000800 */
[----:B------:R-:W-:Y:S01]  /*11de0*/  ISETP.LT.OR P5, PT, R144, 0x32, P5 ;  /* 0x000000329000780c */ /* 0x000fe20002fa1670 */
[----:B-1----:R-:W-:Y:S01]  /*11df0*/  FADD.FTZ R4, R51, R4 ;  /* 0x0000000433047221 */ /* 0x002fe20000010000 */
[----:B------:R-:W-:-:S02]  /*11e00*/  FSEL R29, R29, -INF , !P4 ;  /* 0xff8000001d1d7808 */ /* 0x000fc40006000000 */
[----:B------:R-:W-:Y:S02]  /*11e10*/  FSEL R46, R46, -INF , !P5 ;  /* 0xff8000002e2e7808 */ /* 0x000fe40006800000 */
[C---:B------:R-:W-:Y:S01]  /*11e20*/  ISETP.GT.AND P5, PT, R143.reuse, 0x39, P3 ;  /* 0x000000398f00780c */ /* 0x040fe20001fa4270 */
[----:B------:R-:W-:Y:S01]  /*11e30*/  MUFU.EX2 R28, R28 ;  /* 0x0000001c001c7308 */ /* 0x000fe20000000800 */
[C---:B------:R-:W-:Y:S02]  /*11e40*/  ISETP.GT.AND P4, PT, R143.reuse, 0x18, P3 ;  /* 0x000000188f00780c */ /* 0x040fe40001f84270 */
[C---:B------:R-:W-:Y:S02]  /*11e50*/  ISETP.LT.OR P5, PT, R144.reuse, 0x3a, P5 ;  /* 0x0000003a9000780c */ /* 0x040fe40002fa1670 */
[----:B------:R-:W-:Y:S02]  /*11e60*/  ISETP.LT.OR P4, PT, R144, 0x19, P4 ;  /* 0x000000199000780c */ /* 0x000fe40002781670 */
[----:B------:R-:W-:Y:S01]  /*11e70*/  FSEL R52, R52, -INF , !P5 ;  /* 0xff80000034347808 */ /* 0x000fe20006800000 */
[----:B------:R-:W-:Y:S01]  /*11e80*/  MUFU.EX2 R31, R31 ;  /* 0x0000001f001f7308 */ /* 0x000fe20000000800 */
[----:B------:R-:W-:-:S02]  /*11e90*/  ISETP.GT.AND P5, PT, R143, 0x41, P3 ;  /* 0x000000418f00780c */ /* 0x000fc40001fa4270 */
[----:B------:R-:W-:Y:S02]  /*11ea0*/  FSEL R82, R33, -INF , !P4 ;  /* 0xff80000021527808 */ /* 0x000fe40006000000 */
[----:B------:R-:W-:Y:S02]  /*11eb0*/  ISETP.LT.OR P5, PT, R144, 0x42, P5 ;  /* 0x000000429000780c */ /* 0x000fe40002fa1670 */
[C---:B------:R-:W-:Y:S01]  /*11ec0*/  ISETP.GT.AND P4, PT, R143.reuse, 0x20, P3 ;  /* 0x000000208f00780c */ /* 0x040fe20001f84270 */
[----:B------:R-:W-:Y:S01]  /*11ed0*/  MUFU.EX2 R16, R16 ;  /* 0x0000001000107308 */ /* 0x000fe20000000800 */
[----:B------:R-:W-:Y:S02]  /*11ee0*/  FSEL R56, R56, -INF , !P5 ;  /* 0xff80000038387808 */ /* 0x000fe40006800000 */
[----:B------:R-:W-:Y:S02]  /*11ef0*/  ISETP.GT.AND P5, PT, R143, 0x49, P3 ;  /* 0x000000498f00780c */ /* 0x000fe40001fa4270 */
[----:B------:R-:W-:-:S02]  /*11f00*/  ISETP.LT.OR P4, PT, R144, 0x21, P4 ;  /* 0x000000219000780c */ /* 0x000fc40002781670 */
[----:B------:R-:W-:Y:S01]  /*11f10*/  ISETP.LT.OR P5, PT, R144, 0x4a, P5 ;  /* 0x0000004a9000780c */ /* 0x000fe20002fa1670 */
[----:B------:R-:W-:Y:S01]  /*11f20*/  MUFU.EX2 R18, R18 ;  /* 0x0000001200127308 */ /* 0x000fe20000000800 */
[----:B------:R-:W-:Y:S02]  /*11f30*/  FSEL R37, R37, -INF , !P4 ;  /* 0xff80000025257808 */ /* 0x000fe40006000000 */
[----:B------:R-:W-:Y:S02]  /*11f40*/  FSEL R60, R60, -INF , !P5 ;  /* 0xff8000003c3c7808 */ /* 0x000fe40006800000 */
[C---:B------:R-:W-:Y:S02]  /*11f50*/  ISETP.GT.AND P5, PT, R143.reuse, 0x51, P3 ;  /* 0x000000518f00780c */ /* 0x040fe40001fa4270 */
[----:B------:R-:W-:Y:S01]  /*11f60*/  ISETP.GT.AND P4, PT, R143, 0x28, P3 ;  /* 0x000000288f00780c */ /* 0x000fe20001f84270 */
[----:B------:R-:W-:Y:S01]  /*11f70*/  MUFU.EX2 R36, R36 ;  /* 0x0000002400247308 */ /* 0x000fe20000000800 */
[----:B------:R-:W-:-:S02]  /*11f80*/  ISETP.LT.OR P5, PT, R144, 0x52, P5 ;  /* 0x000000529000780c */ /* 0x000fc40002fa1670 */
[----:B------:R-:W-:Y:S02]  /*11f90*/  ISETP.LT.OR P4, PT, R144, 0x29, P4 ;  /* 0x000000299000780c */ /* 0x000fe40002781670 */
[----:B------:R-:W-:Y:S02]  /*11fa0*/  FSEL R64, R64, -INF , !P5 ;  /* 0xff80000040407808 */ /* 0x000fe40006800000 */
[----:B------:R-:W-:Y:S01]  /*11fb0*/  ISETP.GT.AND P5, PT, R143, 0x59, P3 ;  /* 0x000000598f00780c */ /* 0x000fe20001fa4270 */
[----:B------:R-:W-:Y:S01]  /*11fc0*/  MUFU.EX2 R39, R39 ;  /* 0x0000002700277308 */ /* 0x000fe20000000800 */
[----:B------:R-:W-:Y:S02]  /*11fd0*/  FSEL R41, R41, -INF , !P4 ;  /* 0xff80000029297808 */ /* 0x000fe40006000000 */
[----:B------:R-:W-:Y:S02]  /*11fe0*/  ISETP.LT.OR P5, PT, R144, 0x5a, P5 ;  /* 0x0000005a9000780c */ /* 0x000fe40002fa1670 */
[----:B------:R-:W-:-:S02]  /*11ff0*/  ISETP.GT.AND P4, PT, R143, 0x30, P3 ;  /* 0x000000308f00780c */ /* 0x000fc40001f84270 */
[----:B------:R-:W-:Y:S01]  /*12000*/  FSEL R68, R68, -INF , !P5 ;  /* 0xff80000044447808 */ /* 0x000fe20006800000 */
[----:B------:R-:W-:Y:S01]  /*12010*/  MUFU.EX2 R40, R40 ;  /* 0x0000002800287308 */ /* 0x000fe20000000800 */
[----:B------:R-:W-:Y:S02]  /*12020*/  ISETP.GT.AND P5, PT, R143, 0x61, P3 ;  /* 0x000000618f00780c */ /* 0x000fe40001fa4270 */
[C---:B------:R-:W-:Y:S02]  /*12030*/  ISETP.LT.OR P4, PT, R144.reuse, 0x31, P4 ;  /* 0x000000319000780c */ /* 0x040fe40002781670 */
[----:B------:R-:W-:Y:S02]  /*12040*/  ISETP.LT.OR P5, PT, R144, 0x62, P5 ;  /* 0x000000629000780c */ /* 0x000fe40002fa1670 */
[----:B------:R-:W-:Y:S01]  /*12050*/  FSEL R45, R45, -INF , !P4 ;  /* 0xff8000002d2d7808 */ /* 0x000fe20006000000 */
[----:B------:R-:W-:Y:S01]  /*12060*/  MUFU.EX2 R43, R43 ;  /* 0x0000002b002b7308 */ /* 0x000fe20000000800 */
[----:B------:R-:W-:-:S02]  /*12070*/  FSEL R72, R72, -INF , !P5 ;  /* 0xff80000048487808 */ /* 0x000fc40006800000 */
[C---:B------:R-:W-:Y:S02]  /*12080*/  ISETP.GT.AND P5, PT, R143.reuse, 0x69, P3 ;  /* 0x000000698f00780c */ /* 0x040fe40001fa4270 */
[C---:B------:R-:W-:Y:S02]  /*12090*/  ISETP.GT.AND P4, PT, R143.reuse, 0x38, P3 ;  /* 0x000000388f00780c */ /* 0x040fe40001f84270 */
[C---:B------:R-:W-:Y:S01]  /*120a0*/  ISETP.LT.OR P5, PT, R144.reuse, 0x6a, P5 ;  /* 0x0000006a9000780c */ /* 0x040fe20002fa1670 */
[----:B------:R-:W-:Y:S01]  /*120b0*/  MUFU.EX2 R44, R44 ;  /* 0x0000002c002c7308 */ /* 0x000fe20000000800 */
[----:B------:R-:W-:Y:S02]  /*120c0*/  ISETP.LT.OR P4, PT, R144, 0x39, P4 ;  /* 0x000000399000780c */ /* 0x000fe40002781670 */
[----:B------:R-:W-:Y:S02]  /*120d0*/  FSEL R76, R76, -INF , !P5 ;  /* 0xff8000004c4c7808 */ /* 0x000fe40006800000 */
[----:B------:R-:W-:-:S02]  /*120e0*/  ISETP.GT.AND P5, PT, R143, RZ, P3 ;  /* 0x000000ff8f00720c */ /* 0x000fc40001fa4270 */
[----:B------:R-:W-:Y:S01]  /*120f0*/  FSEL R49, R49, -INF , !P4 ;  /* 0xff80000031317808 */ /* 0x000fe20006000000 */
[----:B------:R-:W-:Y:S01]  /*12100*/  MUFU.EX2 R47, R47 ;  /* 0x0000002f002f7308 */ /* 0x000fe20000000800 */
[----:B------:R-:W-:Y:S02]  /*12110*/  ISETP.LT.OR P5, PT, R144, 0x1, P5 ;  /* 0x000000019000780c */ /* 0x000fe40002fa1670 */
[----:B------:R-:W-:Y:S02]  /*12120*/  ISETP.GT.AND P4, PT, R143, 0x40, P3 ;  /* 0x000000408f00780c */ /* 0x000fe40001f84270 */
[----:B------:R-:W-:Y:S02]  /*12130*/  FSEL R33, R14, -INF , !P5 ;  /* 0xff8000000e217808 */ /* 0x000fe40006800000 */
        /* <DEDUP_REMOVED lines=53> */
[----:B------:R-:W-:Y:S02]  /*12490*/  ISETP.GT.AND P5, PT, R143, 0x78, P3 ;  /* 0x000000788f00780c */ /* 0x000fe40001fa4270 */
[----:B------:R-:W-:-:S02]  /*124a0*/  FMNMX.FTZ R14, R64, R14, !PT ;  /* 0x0000000e400e7209 */ /* 0x000fc40007810000 */
[----:B------:R-:W-:Y:S01]  /*124b0*/  ISETP.LT.OR P4, PT, R144, 0x72, P4 ;  /* 0x000000729000780c */ /* 0x000fe20002781670 */
        /* <DEDUP_REMOVED lines=9> */
[----:B------:R-:W-:Y:S01]  /*12550*/  ISETP.LT.OR P3, PT, R144, 0x7a, P3 ;  /* 0x0000007a9000780c */ /* 0x000fe20001f61670 */
[----:B------:R-:W-:Y:S01]  /*12560*/  MUFU.EX2 R77, R77 ;  /* 0x0000004d004d7308 */ /* 0x000fe20000000800 */
[----:B------:R-:W-:Y:S02]  /*12570*/  FMNMX.FTZ R14, R75, R14, !PT ;  /* 0x0000000e4b0e7209 */ /* 0x000fe40007810000 */
[----:B------:R-:W-:Y:S02]  /*12580*/  FSEL R81, R81, -INF , !P5 ;  /* 0xff80000051517808 */ /* 0x000fe40006800000 */
[----:B------:R-:W-:-:S02]  /*12590*/  FMNMX.FTZ R14, R76, R14, !PT ;  /* 0x0000000e4c0e7209 */ /* 0x000fc40007810000 */
[----:B------:R-:W-:Y:S01]  /*125a0*/  FSEL R83, R83, -INF , !P3 ;  /* 0xff80000053537808 */ /* 0x000fe20005800000 */
[----:B------:R-:W-:Y:S01]  /*125b0*/  MUFU.EX2 R78, R78 ;  /* 0x0000004e004e7308 */ /* 0x000fe20000000800 */
[----:B------:R-:W-:Y:S02]  /*125c0*/  FMNMX.FTZ R14, R80, R14, !PT ;  /* 0x0000000e500e7209 */ /* 0x000fe40007810000 */
[----:B------:R-:W-:Y:S02]  /*125d0*/  F2FP.BF16.F32.PACK_AB R32, R51, R32 ;  /* 0x000000203320723e */ /* 0x000fe400000010ff */
[----:B------:R-:W-:-:S03]  /*125e0*/  FMNMX.FTZ R14, R79, R14, !PT ;  /* 0x0000000e4f0e7209 */ /* 0x000fc60007810000 */
[----:B------:R-:W-:Y:S01]  /*125f0*/  MUFU.EX2 R84, R84 ;  /* 0x0000005400547308 */ /* 0x000fe20000000800 */
[----:B------:R-:W-:-:S04]  /*12600*/  FMNMX.FTZ R14, R81, R14, !PT ;  /* 0x0000000e510e7209 */ /* 0x000fc80007810000 */
[----:B------:R-:W-:-:S03]  /*12610*/  FMNMX.FTZ R14, R83, R14, !PT ;  /* 0x0000000e530e7209 */ /* 0x000fc60007810000 */
[----:B------:R-:W-:Y:S02]  /*12620*/  MUFU.EX2 R11, R11 ;  /* 0x0000000b000b7308 */ /* 0x000fe40000000800 */
[----:B------:R-:W0:Y:S02]  /*12630*/  SHFL.BFLY PT, R34, R14, 0x2, 0x1f ;  /* 0x0c401f000e227f89 */ /* 0x000e2400000e0000 */
[----:B0-----:R-:W-:-:S04]  /*12640*/  FMNMX.FTZ R14, R14, R34, !PT ;  /* 0x000000220e0e7209 */ /* 0x001fc80007810000 */
[----:B------:R0:W1:Y:S02]  /*12650*/  MUFU.EX2 R34, R21 ;  /* 0x0000001500227308 */ /* 0x0000640000000800 */
[----:B0-----:R-:W0:Y:S01]  /*12660*/  SHFL.BFLY PT, R21, R14, 0x1, 0x1f ;  /* 0x0c201f000e157f89 */ /* 0x001e2200000e0000 */
[----:B-1----:R-:W-:Y:S01]  /*12670*/  FADD.FTZ R4, R34, R4 ;  /* 0x0000000422047221 */ /* 0x002fe20000010000 */
[----:B------:R-:W-:Y:S02]  /*12680*/  F2FP.BF16.F32.PACK_AB R34, R24, R34 ;  /* 0x000000221822723e */ /* 0x000fe400000010ff */
[----:B0-----:R-:W-:Y:S01]  /*12690*/  FMNMX.FTZ R14, R14, R21, !PT ;  /* 0x000000150e0e7209 */ /* 0x001fe20007810000 */
[----:B------:R-:W-:-:S03]  /*126a0*/  FADD.FTZ R21, R24, R4 ;  /* 0x0000000418157221 */ /* 0x000fc60000010000 */
[C---:B------:R-:W-:Y:S01]  /*126b0*/  FSETP.NEU.FTZ.AND P3, PT, R14.reuse, -INF , PT ;  /* 0xff8000000e00780b */ /* 0x040fe20003f7d000 */
[----:B------:R-:W-:Y:S01]  /*126c0*/  FMUL.FTZ R4, R14, UR39 ;  /* 0x000000270e047c20 */ /* 0x000fe20008410000 */
[----:B------:R-:W-:-:S04]  /*126d0*/  FADD.FTZ R21, R27, R21 ;  /* 0x000000151b157221 */ /* 0x000fc80000010000 */
[----:B------:R-:W-:Y:S01]  /*126e0*/  FSEL R4, R4, RZ, P3 ;  /* 0x000000ff04047208 */ /* 0x000fe20001800000 */
[C---:B------:R-:W-:Y:S01]  /*126f0*/  FADD.FTZ R21, R28.reuse, R21 ;  /* 0x000000151c157221 */ /* 0x040fe20000010000 */
[----:B------:R-:W-:-:S03]  /*12700*/  F2FP.BF16.F32.PACK_AB R28, R28, R27 ;  /* 0x0000001b1c1c723e */ /* 0x000fc600000010ff */
        /* <DEDUP_REMOVED lines=26> */
[----:B------:R-:W-:Y:S01]  /*128b0*/  FFMA.FTZ R81, R81, UR39, -R4 ;  /* 0x0000002751517c23 */ /* 0x000fe20008010804 */
[----:B------:R-:W-:-:S03]  /*128c0*/  F2FP.BF16.F32.PACK_AB R38, R40, R39 ;  /* 0x000000272826723e */ /* 0x000fc600000010ff */
[----:B------:R-:W1:Y:S01]  /*128d0*/  MUFU.EX2 R26, R26 ;  /* 0x0000001a001a7308 */ /* 0x000e620000000800 */
[----:B0-----:R-:W-:-:S07]  /*128e0*/  F2FP.BF16.F32.PACK_AB R33, R15, R24 ;  /* 0x000000180f21723e */ /* 0x001fce00000010ff */
[----:B------:R-:W-:Y:S08]  /*128f0*/  MUFU.EX2 R29, R29 ;  /* 0x0000001d001d7308 */ /* 0x000ff00000000800 */
[----:B------:R-:W-:Y:S01]  /*12900*/  MUFU.EX2 R37, R37 ;  /* 0x0000002500257308 */ /* 0x000fe20000000800 */
[----:B-1----:R-:W-:-:S05]  /*12910*/  F2FP.BF16.F32.PACK_AB R35, R26, R25 ;  /* 0x000000191a23723e */ /* 0x002fca00000010ff */
[----:B------:R0:W-:Y:S02]  /*12920*/  STSM.16.M88.4 [R140+0x21800], R32 ;  /* 0x021800208c007844 */ /* 0x0001e40000000200 */
[----:B------:R-:W-:Y:S08]  /*12930*/  MUFU.EX2 R50, R50 ;  /* 0x0000003200327308 */ /* 0x000ff00000000800 */
[----:B------:R-:W-:Y:S01]  /*12940*/  MUFU.EX2 R51, R51 ;  /* 0x0000003300337308 */ /* 0x000fe20000000800 */
[--C-:B0-----:R-:W-:Y:S01]  /*12950*/  FFMA.FTZ R32, R30, UR39, -R4.reuse ;  /* 0x000000271e207c23 */ /* 0x101fe20008010804 */
[----:B------:R-:W-:Y:S01]  /*12960*/  FSEL R30, R14, RZ, P3 ;  /* 0x000000ff0e1e7208 */ /* 0x000fe20001800000 */
[--C-:B------:R-:W-:Y:S01]  /*12970*/  FFMA.FTZ R33, R82, UR39, -R4.reuse ;  /* 0x0000002752217c23 */ /* 0x100fe20008010804 */
[----:B------:R-:W-:-:S04]  /*12980*/  FFMA.FTZ R34, R85, UR39, -R4 ;  /* 0x0000002755227c23 */ /* 0x000fc80008010804 */
[----:B------:R-:W-:Y:S01]  /*12990*/  MUFU.EX2 R42, R42 ;  /* 0x0000002a002a7308 */ /* 0x000fe20000000800 */
[----:B------:R-:W-:Y:S01]  /*129a0*/  FFMA.FTZ R35, R46, UR39, -R4 ;  /* 0x000000272e237c23 */ /* 0x000fe20008010804 */
[----:B------:R-:W-:-:S04]  /*129b0*/  FADD.FTZ R30, -R30, R13 ;  /* 0x0000000d1e1e7221 */ /* 0x000fc80000010100 */
[----:B------:R-:W-:Y:S01]  /*129c0*/  FMUL.FTZ R13, R30, UR39 ;  /* 0x000000271e0d7c20 */ /* 0x000fe20008410000 */
[----:B------:R-:W-:Y:S01]  /*129d0*/  F2FP.BF16.F32.PACK_AB R30, R16, R31 ;  /* 0x0000001f101e723e */ /* 0x000fe200000010ff */
[----:B------:R-:W-:Y:S08]  /*129e0*/  MUFU.EX2 R32, R32 ;  /* 0x0000002000207308 */ /* 0x000ff00000000800 */
[----:B------:R-:W0:Y:S08]  /*129f0*/  MUFU.EX2 R13, R13 ;  /* 0x0000000d000d7308 */ /* 0x000e300000000800 */
[----:B------:R-:W-:Y:S08]  /*12a00*/  MUFU.EX2 R33, R33 ;  /* 0x0000002100217308 */ /* 0x000ff00000000800 */
[----:B------:R-:W1:Y:S01]  /*12a10*/  MUFU.EX2 R34, R34 ;  /* 0x0000002200227308 */ /* 0x000e620000000800 */
[----:B0-----:R-:W-:Y:S01]  /*12a20*/  FFMA.FTZ R24, R13, R3, R24 ;  /* 0x000000030d187223 */ /* 0x001fe20000010018 */
[--C-:B------:R-:W-:Y:S01]  /*12a30*/  FFMA.FTZ R3, R52, UR39, -R4.reuse ;  /* 0x0000002734037c23 */ /* 0x100fe20008010804 */
[----:B------:R-:W-:-:S02]  /*12a40*/  FFMA.FTZ R52, R60, UR39, -R4 ;  /* 0x000000273c347c23 */ /* 0x000fc40008010804 */
[----:B------:R-:W-:Y:S01]  /*12a50*/  FADD.FTZ R24, R15, R24 ;  /* 0x000000180f187221 */ /* 0x000fe20000010000 */
[----:B------:R-:W-:Y:S02]  /*12a60*/  FFMA.FTZ R15, R56, UR39, -R4 ;  /* 0x00000027380f7c23 */ /* 0x000fe40008010804 */
[----:B------:R-:W0:Y:S01]  /*12a70*/  MUFU.EX2 R45, R45 ;  /* 0x0000002d002d7308 */ /* 0x000e220000000800 */
[----:B------:R-:W-:-:S07]  /*12a80*/  FADD.FTZ R24, R25, R24 ;  /* 0x0000001819187221 */ /* 0x000fce0000010000 */
[----:B------:R-:W-:Y:S01]  /*12a90*/  MUFU.EX2 R41, R41 ;  /* 0x0000002900297308 */ /* 0x000fe20000000800 */
[----:B------:R-:W-:Y:S01]  /*12aa0*/  FADD.FTZ R24, R26, R24 ;  /* 0x000000181a187221 */ /* 0x000fe20000010000 */
[----:B------:R-:W-:Y:S01]  /*12ab0*/  FADD.FTZ R26, R31, R21 ;  /* 0x000000151f1a7221 */ /* 0x000fe20000010000 */
[----:B-1----:R-:W-:Y:S01]  /*12ac0*/  F2FP.BF16.F32.PACK_AB R31, R34, R33 ;  /* 0x00000021221f723e */ /* 0x002fe200000010ff */
[----:B------:R-:W-:Y:S01]  /*12ad0*/  FFMA.FTZ R4, R83, UR39, -R4 ;  /* 0x0000002753047c23 */ /* 0x000fe20008010804 */
[----:B------:R-:W-:Y:S01]  /*12ae0*/  FADD.FTZ R24, R29, R24 ;  /* 0x000000181d187221 */ /* 0x000fe20000010000 */
[----:B------:R-:W-:Y:S01]  /*12af0*/  FADD.FTZ R26, R16, R26 ;  /* 0x0000001a101a7221 */ /* 0x000fe20000010000 */
[C---:B------:R-:W-:Y:S01]  /*12b00*/  F2FP.BF16.F32.PACK_AB R29, R32.reuse, R29 ;  /* 0x0000001d201d723e */ /* 0x040fe200000010ff */
[----:B------:R-:W1:Y:S01]  /*12b10*/  MUFU.EX2 R35, R35 ;  /* 0x0000002300237308 */ /* 0x000e620000000800 */
[----:B------:R-:W-:Y:S01]  /*12b20*/  FADD.FTZ R24, R32, R24 ;  /* 0x0000001820187221 */ /* 0x000fe20000010000 */
[----:B------:R-:W-:-:S02]  /*12b30*/  FADD.FTZ R26, R18, R26 ;  /* 0x0000001a121a7221 */ /* 0x000fc40000010000 */
[----:B--2---:R2:W-:Y:S01]  /*12b40*/  STSM.16.M88.4 [R86], R28 ;  /* 0x0000001c56007844 */ /* 0x0045e20000000200 */
[----:B------:R-:W-:Y:S01]  /*12b50*/  FADD.FTZ R24, R33, R24 ;  /* 0x0000001821187221 */ /* 0x000fe20000010000 */
[C---:B------:R-:W-:Y:S01]  /*12b60*/  FADD.FTZ R26, R36.reuse, R26 ;  /* 0x0000001a241a7221 */ /* 0x040fe20000010000 */
[----:B------:R-:W-:Y:S01]  /*12b70*/  F2FP.BF16.F32.PACK_AB R36, R36, R18 ;  /* 0x000000122424723e */ /* 0x000fe200000010ff */
[----:B------:R-:W3:Y:S01]  /*12b80*/  MUFU.EX2 R3, R3 ;  /* 0x0000000300037308 */ /* 0x000ee20000000800 */
[----:B------:R-:W-:Y:S01]  /*12b90*/  FADD.FTZ R24, R34, R24 ;  /* 0x0000001822187221 */ /* 0x000fe20000010000 */
[----:B------:R-:W-:Y:S01]  /*12ba0*/  FADD.FTZ R26, R39, R26 ;  /* 0x0000001a271a7221 */ /* 0x000fe20000010000 */
[----:B------:R-:W4:Y:S05]  /*12bb0*/  LDL R33, [R1+0x24] ;  /* 0x0000240001217983 */ /* 0x000f2a0000100800 */
[----:B------:R-:W-:Y:S01]  /*12bc0*/  MUFU.EX2 R49, R49 ;  /* 0x0000003100317308 */ /* 0x000fe20000000800 */
[----:B------:R-:W-:Y:S01]  /*12bd0*/  FADD.FTZ R24, R37, R24 ;  /* 0x0000001825187221 */ /* 0x000fe20000010000 */
[----:B------:R-:W-:-:S06]  /*12be0*/  FADD.FTZ R26, R40, R26 ;  /* 0x0000001a281a7221 */ /* 0x000fcc0000010000 */
        /* <DEDUP_REMOVED lines=8> */
[----:B------:R-:W-:Y:S01]  /*12c70*/  FADD.FTZ R18, R47, R18 ;  /* 0x000000122f127221 */ /* 0x000fe20000010000 */
[C---:B------:R-:W-:Y:S02]  /*12c80*/  F2FP.BF16.F32.PACK_AB R46, R48.reuse, R47 ;  /* 0x0000002f302e723e */ /* 0x040fe400000010ff */
[----:B0-----:R-:W-:Y:S01]  /*12c90*/  FADD.FTZ R24, R45, R24 ;  /* 0x000000182d187221 */ /* 0x001fe20000010000 */
[----:B------:R-:W-:Y:S01]  /*12ca0*/  FADD.FTZ R26, R48, R18 ;  /* 0x00000012301a7221 */ /* 0x000fe20000010000 */
[----:B------:R-:W-:Y:S01]  /*12cb0*/  F2FP.BF16.F32.PACK_AB R37, R50, R37 ;  /* 0x000000253225723e */ /* 0x000fe200000010ff */
[----:B------:R-:W0:Y:S01]  /*12cc0*/  MUFU.EX2 R25, R55 ;  /* 0x0000003700197308 */ /* 0x000e220000000800 */
[----:B-1----:R-:W-:Y:S01]  /*12cd0*/  FADD.FTZ R24, R35, R24 ;  /* 0x0000001823187221 */ /* 0x002fe20000010000 */
[----:B------:R-:W-:Y:S01]  /*12ce0*/  FADD.FTZ R26, R53, R26 ;  /* 0x0000001a351a7221 */ /* 0x000fe20000010000 */
[----:B------:R-:W-:-:S02]  /*12cf0*/  F2FP.BF16.F32.PACK_AB R39, R42, R51 ;  /* 0x000000332a27723e */ /* 0x000fc400000010ff */
[----:B------:R-:W-:Y:S01]  /*12d00*/  FADD.FTZ R24, R41, R24 ;  /* 0x0000001829187221 */ /* 0x000fe20000010000 */
[----:B------:R-:W-:Y:S02]  /*12d10*/  FADD.FTZ R26, R54, R26 ;  /* 0x0000001a361a7221 */ /* 0x000fe40000010000 */
[----:B------:R-:W1:Y:S01]  /*12d20*/  MUFU.EX2 R15, R15 ;  /* 0x0000000f000f7308 */ /* 0x000e620000000800 */
[----:B---3--:R-:W-:Y:S01]  /*12d30*/  FADD.FTZ R24, R3, R24 ;  /* 0x0000001803187221 */ /* 0x008fe20000010000 */
[----:B------:R-:W-:-:S06]  /*12d40*/  FADD.FTZ R26, R57, R26 ;  /* 0x0000001a391a7221 */ /* 0x000fcc0000010000 */
[----:B------:R-:W3:Y:S01]  /*12d50*/  MUFU.EX2 R52, R52 ;  /* 0x0000003400347308 */ /* 0x000ee20000000800 */
[----:B0-----:R-:W-:Y:S01]  /*12d60*/  FADD.FTZ R24, R25, R24 ;  /* 0x0000001819187221 */ /* 0x001fe20000010000 */
[----:B------:R-:W-:-:S06]  /*12d70*/  FADD.FTZ R26, R58, R26 ;  /* 0x0000001a3a1a7221 */ /* 0x000fcc0000010000 */
[----:B------:R-:W0:Y:S01]  /*12d80*/  MUFU.EX2 R21, R63 ;  /* 0x0000003f00157308 */ /* 0x000e220000000800 */
[----:B-1----:R-:W-:Y:S01]  /*12d90*/  FADD.FTZ R24, R15, R24 ;  /* 0x000000180f187221 */ /* 0x002fe20000010000 */
[----:B------:R-:W-:-:S06]  /*12da0*/  FADD.FTZ R26, R61, R26 ;  /* 0x0000001a3d1a7221 */ /* 0x000fcc0000010000 */
[----:B------:R-:W1:Y:S01]  /*12db0*/  MUFU.EX2 R16, R64 ;  /* 0x0000004000107308 */ /* 0x000e620000000800 */
[----:B------:R-:W-:Y:S01]  /*12dc0*/  FADD.FTZ R24, R49, R24 ;  /* 0x0000001831187221 */ /* 0x000fe20000010000 */
[----:B------:R-:W-:-:S03]  /*12dd0*/  FADD.FTZ R26, R62, R26 ;  /* 0x0000001a3e1a7221 */ /* 0x000fc60000010000 */
[----:B---3--:R-:W-:Y:S01]  /*12de0*/  FADD.FTZ R27, R52, R24 ;  /* 0x00000018341b7221 */ /* 0x008fe20000010000 */
[----:B--2---:R-:W-:Y:S02]  /*12df0*/  FADD.FTZ R29, R65, R26 ;  /* 0x0000001a411d7221 */ /* 0x004fe40000010000 */
[----:B------:R-:W2:Y:S01]  /*12e00*/  MUFU.EX2 R18, R72 ;  /* 0x0000004800127308 */ /* 0x000ea20000000800 */
[----:B0-----:R-:W-:Y:S01]  /*12e10*/  FADD.FTZ R27, R21, R27 ;  /* 0x0000001b151b7221 */ /* 0x001fe20000010000 */
[----:B------:R-:W-:Y:S01]  /*12e20*/  FADD.FTZ R30, R66, R29 ;  /* 0x0000001d421e7221 */ /* 0x000fe20000010000 */
[----:B------:R-:W-:-:S03]  /*12e30*/  F2FP.BF16.F32.PACK_AB R47, R3, R41 ;  /* 0x00000029032f723e */ /* 0x000fc600000010ff */
[----:B------:R-:W-:Y:S02]  /*12e40*/  FADD.FTZ R29, R69, R30 ;  /* 0x0000001e451d7221 */ /* 0x000fe40000010000 */
[----:B------:R-:W0:Y:S01]  /*12e50*/  MUFU.EX2 R75, R75 ;  /* 0x0000004b004b7308 */ /* 0x000e220000000800 */
[----:B-1----:R-:W-:Y:S01]  /*12e60*/  FADD.FTZ R28, R16, R27 ;  /* 0x0000001b101c7221 */ /* 0x002fe20000010000 */
[----:B------:R-:W-:-:S03]  /*12e70*/  FADD.FTZ R30, R70, R29 ;  /* 0x0000001d461e7221 */ /* 0x000fc60000010000 */
[----:B------:R-:W-:Y:S01]  /*12e80*/  FADD.FTZ R3, R67, R28 ;  /* 0x0000001c43037221 */ /* 0x000fe20000010000 */
[----:B------:R-:W-:Y:S01]  /*12e90*/  F2FP.BF16.F32.PACK_AB R25, R15, R25 ;  /* 0x000000190f19723e */ /* 0x000fe200000010ff */
[----:B------:R-:W-:Y:S02]  /*12ea0*/  FADD.FTZ R15, R73, R30 ;  /* 0x0000001e490f7221 */ /* 0x000fe40000010000 */
[----:B------:R-:W-:Y:S02]  /*12eb0*/  FADD.FTZ R28, R68, R3 ;  /* 0x00000003441c7221 */ /* 0x000fe40000010000 */
[C---:B------:R-:W-:Y:S02]  /*12ec0*/  FADD.FTZ R32, R74.reuse, R15 ;  /* 0x0000000f4a207221 */ /* 0x040fe40000010000 */
[----:B------:R-:W-:Y:S01]  /*12ed0*/  FADD.FTZ R3, R71, R28 ;  /* 0x0000001c47037221 */ /* 0x000fe20000010000 */
[----:B------:R-:W-:Y:S02]  /*12ee0*/  F2FP.BF16.F32.PACK_AB R74, R74, R73 ;  /* 0x000000494a4a723e */ /* 0x000fe400000010ff */
[C---:B--2---:R-:W-:Y:S01]  /*12ef0*/  F2FP.BF16.F32.PACK_AB R73, R18.reuse, R71 ;  /* 0x000000471249723e */ /* 0x044fe200000010ff */
[----:B------:R-:W-:-:S02]  /*12f00*/  FADD.FTZ R30, R18, R3 ;  /* 0x00000003121e7221 */ /* 0x000fc40000010000 */
[----:B------:R-:W2:Y:S01]  /*12f10*/  LDL R18, [R1+0x8] ;  /* 0x0000080001127983 */ /* 0x000ea20000100800 */
[----:B------:R-:W1:Y:S08]  /*12f20*/  MUFU.EX2 R76, R76 ;  /* 0x0000004c004c7308 */ /* 0x000e700000000800 */
[----:B------:R-:W-:Y:S08]  /*12f30*/  MUFU.EX2 R80, R80 ;  /* 0x0000005000507308 */ /* 0x000ff00000000800 */
[----:B------:R-:W3:Y:S08]  /*12f40*/  MUFU.EX2 R79, R79 ;  /* 0x0000004f004f7308 */ /* 0x000ef00000000800 */
[----:B------:R-:W-:Y:S08]  /*12f50*/  MUFU.EX2 R81, R81 ;  /* 0x0000005100517308 */ /* 0x000ff00000000800 */
[----:B------:R-:W5:Y:S01]  /*12f60*/  MUFU.EX2 R28, R4 ;  /* 0x00000004001c7308 */ /* 0x000f620000000800 */
[----:B------:R-:W-:-:S02]  /*12f70*/  F2FP.BF16.F32.PACK_AB R44, R44, R43 ;  /* 0x0000002b2c2c723e */ /* 0x000fc400000010ff */
[----:B------:R-:W-:Y:S02]  /*12f80*/  F2FP.BF16.F32.PACK_AB R45, R35, R45 ;  /* 0x0000002d232d723e */ /* 0x000fe400000010ff */
[----:B------:R-:W-:Y:S02]  /*12f90*/  F2FP.BF16.F32.PACK_AB R24, R54, R53 ;  /* 0x000000353618723e */ /* 0x000fe400000010ff */
[----:B------:R-:W-:Y:S02]  /*12fa0*/  F2FP.BF16.F32.PACK_AB R26, R58, R57 ;  /* 0x000000393a1a723e */ /* 0x000fe400000010ff */
[----:B------:R-:W-:Y:S01]  /*12fb0*/  F2FP.BF16.F32.PACK_AB R27, R52, R49 ;  /* 0x00000031341b723e */ /* 0x000fe200000010ff */
[----:B------:R-:W-:Y:S01]  /*12fc0*/  STSM.16.M88.4 [R142], R36 ;  /* 0x000000248e007844 */ /* 0x000fe20000000200 */
[----:B------:R-:W-:Y:S01]  /*12fd0*/  F2FP.BF16.F32.PACK_AB R66, R66, R65 ;  /* 0x000000414242723e */ /* 0x000fe200000010ff */
[----:B0-----:R-:W-:Y:S01]  /*12fe0*/  FADD.FTZ R3, R75, R30 ;  /* 0x0000001e4b037221 */ /* 0x001fe20000010000 */
[----:B------:R-:W-:Y:S01]  /*12ff0*/  F2FP.BF16.F32.PACK_AB R64, R62, R61 ;  /* 0x0000003d3e40723e */ /* 0x000fe200000010ff */
[----:B------:R-:W-:Y:S01]  /*13000*/  STSM.16.M88.4 [R141], R44 ;  /* 0x0000002c8d007844 */ /* 0x000fe20000000200 */
[----:B------:R-:W-:-:S02]  /*13010*/  F2FP.BF16.F32.PACK_AB R65, R16, R21 ;  /* 0x000000151041723e */ /* 0x000fc400000010ff */
[----:B------:R-:W-:Y:S01]  /*13020*/  F2FP.BF16.F32.PACK_AB R67, R68, R67 ;  /* 0x000000434443723e */ /* 0x000fe200000010ff */
[----:B------:R0:W-:Y:S01]  /*13030*/  STSM.16.M88.4 [R140+0x27800], R24 ;  /* 0x027800188c007844 */ /* 0x0001e20000000200 */
[----:B------:R-:W-:Y:S02]  /*13040*/  F2FP.BF16.F32.PACK_AB R72, R70, R69 ;  /* 0x000000454648723e */ /* 0x000fe400000010ff */
[----:B-1----:R-:W-:Y:S02]  /*13050*/  F2FP.BF16.F32.PACK_AB R75, R76, R75 ;  /* 0x0000004b4c4b723e */ /* 0x002fe400000010ff */
[----:B0-----:R-:W-:Y:S02]  /*13060*/  F2FP.BF16.F32.PACK_AB R24, R78, R77 ;  /* 0x0000004d4e18723e */ /* 0x001fe400000010ff */
[----:B---3--:R-:W-:Y:S02]  /*13070*/  F2FP.BF16.F32.PACK_AB R25, R79, R80 ;  /* 0x000000504f19723e */ /* 0x008fe400000010ff */
[----:B------:R-:W-:-:S02]  /*13080*/  F2FP.BF16.F32.PACK_AB R26, R11, R84 ;  /* 0x000000540b1a723e */ /* 0x000fc400000010ff */
[----:B-----5:R-:W-:Y:S01]  /*13090*/  F2FP.BF16.F32.PACK_AB R27, R28, R81 ;  /* 0x000000511c1b723e */ /* 0x020fe200000010ff */
[----:B------:R-:W-:Y:S01]  /*130a0*/  FADD.FTZ R3, R76, R3 ;  /* 0x000000034c037221 */ /* 0x000fe20000010000 */
[----:B------:R-:W-:-:S03]  /*130b0*/  FADD.FTZ R15, R77, R32 ;  /* 0x000000204d0f7221 */ /* 0x000fc60000010000 */
[----:B------:R-:W-:Y:S01]  /*130c0*/  FADD.FTZ R16, R80, R3 ;  /* 0x0000000350107221 */ /* 0x000fe20000010000 */
[----:B------:R-:W-:-:S03]  /*130d0*/  FADD.FTZ R15, R78, R15 ;  /* 0x0000000f4e0f7221 */ /* 0x000fc60000010000 */
[----:B------:R-:W-:Y:S01]  /*130e0*/  FADD.FTZ R16, R79, R16 ;  /* 0x000000104f107221 */ /* 0x000fe20000010000 */
[----:B------:R-:W-:-:S03]  /*130f0*/  FADD.FTZ R4, R84, R15 ;  /* 0x0000000f54047221 */ /* 0x000fc60000010000 */
        /* <DEDUP_REMOVED lines=49> */
[----:B------:R-:W-:Y:S01]  /*13410*/  FADD.FTZ R4, R11, R4 ;  /* 0x000000040b047221 */ /* 0x000fe20000010000 */
[----:B------:R-:W-:Y:S01]  /*13420*/  FADD.FTZ R3, R28, R3 ;  /* 0x000000031c037221 */ /* 0x000fe20000010000 */
[----:B------:R-:W-:-:S02]  /*13430*/  IMAD.MOV.U32 R16, RZ, RZ, R20 ;  /* 0x000000ffff107224 */ /* 0x000fc400078e0014 */
[----:B------:R-:W-:Y:S02]  /*13440*/  IMAD.MOV.U32 R12, RZ, RZ, R10 ;  /* 0x000000ffff0c7224 */ /* 0x000fe400078e000a */
[----:B------:R-:W-:Y:S01]  /*13450*/  IMAD.MOV.U32 R13, RZ, RZ, R14 ;  /* 0x000000ffff0d7224 */ /* 0x000fe200078e000e */
[----:B----4-:R0:W-:Y:S04]  /*13460*/  STSM.16.M88.4 [R33], R64 ;  /* 0x0000004021007844 */ /* 0x0101e80000000200 */
[----:B------:R0:W-:Y:S04]  /*13470*/  STSM.16.M88.4 [R142+0x6000], R72 ;  /* 0x006000488e007844 */ /* 0x0001e80000000200 */
[----:B------:R0:W-:Y:S01]  /*13480*/  STSM.16.M88.4 [R141+0x6000], R24 ;  /* 0x006000188d007844 */ /* 0x0001e20000000200 */
[----:B------:R1:W-:Y:S06]  /*13490*/  MEMBAR.ALL.CTA ;  /* 0x0000000000007992 */ /* 0x0003ec0000008000 */
[----:B-1----:R-:W1:Y:S01]  /*134a0*/  FENCE.VIEW.ASYNC.S ;  /* 0x00000000000073c6 */ /* 0x002e620000000000 */
[C---:B--2---:R-:W-:Y:S01]  /*134b0*/  ISETP.GT.AND P3, PT, R0.reuse, R18, PT ;  /* 0x000000120000720c */ /* 0x044fe20003f64270 */
[----:B------:R-:W-:-:S02]  /*134c0*/  VIADD R0, R0, 0xffffffff ;  /* 0xffffffff00007836 */ /* 0x000fc40000000000 */
[----:B------:R-:W-:Y:S01]  /*134d0*/  IMAD.MOV.U32 R18, RZ, RZ, R5 ;  /* 0x000000ffff127224 */ /* 0x000fe200078e0005 */
[----:B-1----:R-:W-:-:S09]  /*134e0*/  NOP ;  /* 0x0000000000007918 */ /* 0x002fd20000000000 */
[----:B0-----:R-:W-:Y:S05]  /*134f0*/  @P3 BRA `(.L_x_11438) ;  /* 0xffffffc400303947 */ /* 0x001fea000383ffff */
[----:B------:R-:W-:Y:S02]  /*13500*/  IMAD.MOV.U32 R13, RZ, RZ, R14 ;  /* 0x000000ffff0d7224 */ /* 0x000fe400078e000e */
[----:B------:R-:W-:Y:S02]  /*13510*/  IMAD.MOV.U32 R12, RZ, RZ, R10 ;  /* 0x000000ffff0c7224 */ /* 0x000fe400078e000a */
[----:B------:R-:W-:Y:S02]  /*13520*/  IMAD.MOV.U32 R16, RZ, RZ, R20 ;  /* 0x000000ffff107224 */ /* 0x000fe400078e0014 */
[----:B------:R-:W-:-:S07]  /*13530*/  IMAD.MOV.U32 R18, RZ, RZ, R5 ;  /* 0x000000ffff127224 */ /* 0x000fce00078e0005 */
.L_x_11420:
        /* <DEDUP_REMOVED lines=8> */
[----:B--2---:R-:W-:Y:S01]  /*135c0*/  VIADD R5, R14, 0xbf ;  /* 0x000000bf0e057836 */ /* 0x004fe20000000000 */
[----:B------:R-:W-:-:S03]  /*135d0*/  IADD3 R14, R138, 0x1, -R22 ;  /* 0x000000018a0e7810 */ /* 0x000fc60007ffe816 */
        /* <DEDUP_REMOVED lines=15> */
.L_x_11441:
[----:B------:R-:W-:-:S13]  /*136d0*/  ISETP.NE.AND P2, PT, R20, 0x1, PT ;  /* 0x000000011400780c */ /* 0x000fda0003f45270 */
[----:B------:R-:W0:Y:S02]  /*136e0*/  @P2 LDC.64 R10, c[0x0][0x9e8] ;  /* 0x00027a00ff0a2b82 */ /* 0x000e240000000a00 */
[----:B0-----:R-:W-:-:S05]  /*136f0*/  @P2 IMAD.HI.U32 R10, R5, R10, RZ ;  /* 0x0000000a050a2227 */ /* 0x001fca00078e00ff */
[----:B------:R-:W-:-:S07]  /*13700*/  @P2 SHF.R.U32.HI R5, RZ, R11, R10 ;  /* 0x0000000bff052219 */ /* 0x000fce000001160a */
.L_x_11442:
[----:B------:R-:W-:Y:S05]  /*13710*/  BSYNC B0 ;  /* 0x0000000000007941 */ /* 0x000fea0003800000 */
.L_x_11440:
[----:B------:R-:W-:-:S05]  /*13720*/  IMAD R5, R5, R20, RZ ;  /* 0x0000001405057224 */ /* 0x000fca00078e02ff */
[----:B------:R-:W-:-:S07]  /*13730*/  VIMNMX R14, R14, R5, !PT ;  /* 0x000000050e0e7248 */ /* 0x000fce0007fe0100 */
.L_x_11439:
[----:B------:R-:W2:Y:S01]  /*13740*/  LDL R10, [R1+0x44] ;  /* 0x00004400010a7983 */ /* 0x000ea20000100800 */
[----:B------:R-:W-:-:S05]  /*13750*/  VIADD R14, R14, 0x7f ;  /* 0x0000007f0e0e7836 */ /* 0x000fca0000000000 */
[----:B------:R-:W-:-:S04]  /*13760*/  SHF.R.S32.HI R5, RZ, 0x1f, R14 ;  /* 0x0000001fff057819 */ /* 0x000fc8000001140e */
[----:B------:R-:W-:-:S04]  /*13770*/  LEA.HI R5, R5, R14, RZ, 0x7 ;  /* 0x0000000e05057211 */ /* 0x000fc800078f38ff */
[----:B------:R-:W-:-:S04]  /*13780*/  SHF.R.S32.HI R5, RZ, 0x7, R5 ;  /* 0x00000007ff057819 */ /* 0x000fc80000011405 */
[----:B--2---:R-:W-:-:S04]  /*13790*/  VIMNMX R155, R10, R5, !PT ;  /* 0x000000050a9b7248 */ /* 0x004fc80007fe0100 */
[----:B------:R-:W-:-:S13]  /*137a0*/  ISETP.GE.AND P2, PT, R0, R155, PT ;  /* 0x0000009b0000720c */ /* 0x000fda0003f46270 */
[----:B------:R-:W-:Y:S05]  /*137b0*/  @!P2 BRA `(.L_x_11443) ;  /* 0x0000002800eca947 */ /* 0x000fea0003800000 */
[----:B------:R-:W-:Y:S02]  /*137c0*/  IMAD.MOV.U32 R5, RZ, RZ, R13 ;  /* 0x000000ffff057224 */ /* 0x000fe400078e000d */
[----:B------:R-:W-:Y:S02]  /*137d0*/  IMAD.MOV.U32 R11, RZ, RZ, R12 ;  /* 0x000000ffff0b7224 */ /* 0x000fe400078e000c */
[----:B------:R-:W-:Y:S02]  /*137e0*/  IMAD.MOV.U32 R14, RZ, RZ, R18 ;  /* 0x000000ffff0e7224 */ /* 0x000fe400078e0012 */
[----:B------:R-:W-:-:S07]  /*137f0*/  IMAD.MOV.U32 R10, RZ, RZ, R16 ;  /* 0x000000ffff0a7224 */ /* 0x000fce00078e0010 */
.L_x_11453:
        /* <DEDUP_REMOVED lines=10> */
.L_x_11445:
[----:B------:R-:W-:Y:S01]  /*138a0*/  IMAD R12, R16, 0x8, R2 ;  /* 0x00000008100c7824 */ /* 0x000fe200078e0202 */
[----:B------:R-:W-:-:S04]  /*138b0*/  SHF.L.U32 R13, R18, 0x1f, RZ ;  /* 0x0000001f120d7819 */ /* 0x000fc800000006ff */
[----:B------:R0:W1:Y:S01]  /*138c0*/  SYNCS.PHASECHK.TRANS64.TRYWAIT P3, [R12+URZ+0x2d830], R13 ;  /* 0x02d8300d0c0075a7 */ /* 0x000062000806017f */
[----:B------:R-:W-:Y:S05]  /*138d0*/  @!P0 BRA `(.L_x_11446) ;  /* 0x0000000000048947 */ /* 0x000fea0003800000 */
[----:B------:R-:W-:Y:S01]  /*138e0*/  BPT.TRAP 0x1 ;  /* 0x000000040000795c */ /* 0x000fe20000300000 */
.L_x_11446:
[----:B------:R-:W-:Y:S04]  /*138f0*/  BSSY B0, `(.L_x_11444) ;  /* 0x0000004000007945 */ /* 0x000fe80003800000 */
[----:B-1----:R-:W-:Y:S05]  /*13900*/  @P3 BRA `(.L_x_11447) ;  /* 0x0000000000083947 */ /* 0x002fea0003800000 */
[----:B------:R-:W1:Y:S02]  /*13910*/  SYNCS.PHASECHK.TRANS64.TRYWAIT P3, [R12+URZ+0x2d830], R13 ;  /* 0x02d8300d0c0075a7 */ /* 0x000e64000806017f */
[----:B-1----:R-:W-:Y:S05]  /*13920*/  @!P3 BRA `(.L_x_11448) ;  /* 0x000001180010b947 */ /* 0x002fea0003800000 */
.L_x_11447:
[----:B------:R-:W-:Y:S05]  /*13930*/  BSYNC B0 ;  /* 0x0000000000007941 */ /* 0x000fea0003800000 */
.L_x_11444:
        /* <DEDUP_REMOVED lines=60> */
.L_x_11450:
[----:B------:R-:W-:Y:S01]  /*13d00*/  SHF.L.U32 R12, R14, 0x1f, RZ ;  /* 0x0000001f0e0c7819 */ /* 0x000fe200000006ff */
[----:B------:R-:W-:-:S04]  /*13d10*/  IMAD R13, R10, 0x8, R2 ;  /* 0x000000080a0d7824 */ /* 0x000fc800078e0202 */
[----:B------:R0:W1:Y:S01]  /*13d20*/  SYNCS.PHASECHK.TRANS64.TRYWAIT P2, [R13+URZ+0x2d850], R12 ;  /* 0x02d8500c0d0075a7 */ /* 0x000062000804017f */
[----:B------:R-:W-:Y:S05]  /*13d30*/  @!P0 BRA `(.L_x_11451) ;  /* 0x0000000000048947 */ /* 0x000fea0003800000 */
[----:B------:R-:W-:Y:S01]  /*13d40*/  BPT.TRAP 0x1 ;  /* 0x000000040000795c */ /* 0x000fe20000300000 */
.L_x_11451:
[----:B-1----:R-:W-:Y:S05]  /*13d50*/  @P2 BRA `(.L_x_11449) ;  /* 0x0000000000082947 */ /* 0x002fea0003800000 */
[----:B------:R-:W1:Y:S02]  /*13d60*/  SYNCS.PHASECHK.TRANS64.TRYWAIT P2, [R13+URZ+0x2d850], R12 ;  /* 0x02d8500c0d0075a7 */ /* 0x000e64000804017f */
[----:B-1----:R-:W-:Y:S05]  /*13d70*/  @!P2 BRA `(.L_x_11452) ;  /* 0x000001140010a947 */ /* 0x002fea0003800000 */
.L_x_11449:
[----:B01----:R-:W-:Y:S01]  /*13d80*/  VIADD R12, R2, 0x400 ;  /* 0x00000400020c7836 */ /* 0x003fe20000000000 */
[----:B------:R-:W-:Y:S05]  /*13d90*/  WARPSYNC.ALL ;  /* 0x0000000000007948 */ /* 0x000fea0003800000 */
[----:B------:R-:W-:-:S04]  /*13da0*/  SHF.R.U32.HI R12, RZ, 0x4, R12 ;  /* 0x00000004ff0c7819 */ /* 0x000fc8000001160c */
[----:B------:R-:W-:-:S04]  /*13db0*/  LOP3.LUT R12, R12, 0x3fff, RZ, 0xc0, !PT ;  /* 0x00003fff0c0c7812 */ /* 0x000fc800078ec0ff */
[----:B------:R-:W-:-:S05]  /*13dc0*/  LOP3.LUT R12, R12, 0x2000000, RZ, 0xfc, !PT ;  /* 0x020000000c0c7812 */ /* 0x000fca00078efcff */
[----:B------:R-:W-:Y:S02]  /*13dd0*/  IMAD R12, R10, 0x600, R12 ;  /* 0x000006000a0c7824 */ /* 0x000fe400078e020c */
[----:B------:R-:W-:Y:S01]  /*13de0*/  FMUL.FTZ R20, R29, UR49 ;  /* 0x000000311d147c20 */ /* 0x000fe20008410000 */
[----:B------:R-:W-:Y:S02]  /*13df0*/  IMAD.MOV.U32 R13, RZ, RZ, -0x7fffffe0 ;  /* 0x80000020ff0d7424 */ /* 0x000fe400078e00ff */
[----:B------:R-:W-:Y:S01]  /*13e00*/  FMUL.FTZ R21, R32, UR49 ;  /* 0x0000003120157c20 */ /* 0x000fe20008410000 */
[C---:B------:R-:W-:Y:S01]  /*13e10*/  VIADD R14, R12.reuse, 0x40 ;  /* 0x000000400c0e7836 */ /* 0x040fe20000000000 */
[----:B------:R-:W-:Y:S01]  /*13e20*/  R2UR UR10, R12 ;  /* 0x000000000c0a72ca */ /* 0x000fe200000e0000 */
[----:B------:R-:W-:Y:S01]  /*13e30*/  IMAD.MOV.U32 R15, RZ, RZ, -0x7fffffe0 ;  /* 0x80000020ff0f7424 */ /* 0x000fe200078e00ff */
[C---:B------:R-:W-:Y:S01]  /*13e40*/  R2UR UR11, R13.reuse ;  /* 0x000000000d0b72ca */ /* 0x040fe200000e0000 */
[----:B------:R-:W-:Y:S01]  /*13e50*/  MUFU.TANH R20, R20 ;  /* 0x0000001400147308 */ /* 0x000fe20000002400 */
[----:B------:R-:W-:Y:S01]  /*13e60*/  R2UR UR14, R14 ;  /* 0x000000000e0e72ca */ /* 0x000fe200000e0000 */
[----:B------:R-:W-:Y:S01]  /*13e70*/  VIADD R14, R12, 0x80 ;  /* 0x000000800c0e7836 */ /* 0x000fe20000000000 */
[----:B------:R-:W-:Y:S01]  /*13e80*/  R2UR UR47, R13 ;  /* 0x000000000d2f72ca */ /* 0x000fe200000e0000 */
[----:B------:R-:W-:Y:S01]  /*13e90*/  FMUL.FTZ R13, R24, UR49 ;  /* 0x00000031180d7c20 */ /* 0x000fe20008410000 */
[----:B------:R-:W-:Y:S01]  /*13ea0*/  R2UR UR15, R15 ;  /* 0x000000000f0f72ca */ /* 0x000fe200000e0000 */
[----:B------:R-:W-:Y:S01]  /*13eb0*/  FMUL.FTZ R24, R33, UR49 ;  /* 0x0000003121187c20 */ /* 0x000fe20008410000 */
[----:B------:R-:W-:Y:S01]  /*13ec0*/  R2UR UR18, R14 ;  /* 0x000000000e1272ca */ /* 0x000fe200000e0000 */
[----:B------:R-:W-:Y:S01]  /*13ed0*/  VIADD R14, R12, 0xc0 ;  /* 0x000000c00c0e7836 */ /* 0x000fe20000000000 */
[C---:B------:R-:W-:Y:S01]  /*13ee0*/  R2UR UR19, R15.reuse ;  /* 0x000000000f1372ca */ /* 0x040fe200000e0000 */
[----:B------:R-:W0:Y:S01]  /*13ef0*/  MUFU.TANH R13, R13 ;  /* 0x0000000d000d7308 */ /* 0x000e220000002400 */
[C---:B------:R-:W-:Y:S01]  /*13f00*/  R2UR UR23, R15.reuse ;  /* 0x000000000f1772ca */ /* 0x040fe200000e0000 */
[----:B------:R-:W-:Y:S01]  /*13f10*/  FMUL.FTZ R29, R40, UR49 ;  /* 0x00000031281d7c20 */ /* 0x000fe20008410000 */
[----:B------:R-:W-:Y:S01]  /*13f20*/  R2UR UR22, R14 ;  /* 0x000000000e1672ca */ /* 0x000fe200000e0000 */
[----:B------:R-:W-:Y:S01]  /*13f30*/  VIADD R14, R12, 0x100 ;  /* 0x000001000c0e7836 */ /* 0x000fe20000000000 */
[----:B------:R-:W-:Y:S01]  /*13f40*/  R2UR UR27, R15 ;  /* 0x000000000f1b72ca */ /* 0x000fe200000e0000 */
[----:B------:R-:W-:Y:S01]  /*13f50*/  FMUL.FTZ R32, R41, UR49 ;  /* 0x0000003129207c20 */ /* 0x000fe20008410000 */
[C---:B------:R-:W-:Y:S01]  /*13f60*/  R2UR UR31, R15.reuse ;  /* 0x000000000f1f72ca */ /* 0x040fe200000e0000 */
[----:B------:R-:W-:Y:S01]  /*13f70*/  MUFU.TANH R21, R21 ;  /* 0x0000001500157308 */ /* 0x000fe20000002400 */
[----:B------:R-:W-:Y:S01]  /*13f80*/  R2UR UR26, R14 ;  /* 0x000000000e1a72ca */ /* 0x000fe200000e0000 */
[----:B------:R-:W-:Y:S01]  /*13f90*/  VIADD R14, R12, 0x140 ;  /* 0x000001400c0e7836 */ /* 0x000fe20000000000 */
[----:B------:R-:W-:Y:S01]  /*13fa0*/  R2UR UR35, R15 ;  /* 0x000000000f2372ca */ /* 0x000fe200000e0000 */
[----:B------:R-:W-:Y:S01]  /*13fb0*/  FMUL.FTZ R15, R28, UR49 ;  /* 0x000000311c0f7c20 */ /* 0x000fe20008410000 */
[----:B------:R-:W-:Y:S01]  /*13fc0*/  FMUL.FTZ R28, R37, UR49 ;  /* 0x00000031251c7c20 */ /* 0x000fe20008410000 */
[----:B------:R-:W-:Y:S01]  /*13fd0*/  FMUL.FTZ R33, R44, UR49 ;  /* 0x000000312c217c20 */ /* 0x000fe20008410000 */
[----:B------:R-:W-:Y:S01]  /*13fe0*/  R2UR UR30, R14 ;  /* 0x000000000e1e72ca */ /* 0x000fe200000e0000 */
[C---:B------:R-:W-:Y:S01]  /*13ff0*/  VIADD R14, R12.reuse, 0x180 ;  /* 0x000001800c0e7836 */ /* 0x040fe20000000000 */
[----:B------:R-:W-:Y:S01]  /*14000*/  MUFU.TANH R24, R24 ;  /* 0x0000001800187308 */ /* 0x000fe20000002400 */
[----:B------:R-:W-:-:S02]  /*14010*/  VIADD R12, R12, 0x1c0 ;  /* 0x000001c00c0c7836 */ /* 0x000fc40000000000 */
[----:B------:R-:W-:Y:S01]  /*14020*/  FMUL.FTZ R37, R48, UR49 ;  /* 0x0000003130257c20 */ /* 0x000fe20008410000 */
[----:B------:R-:W-:Y:S01]  /*14030*/  FMUL.FTZ R40, R49, UR49 ;  /* 0x0000003131287c20 */ /* 0x000fe20008410000 */
[----:B------:R-:W-:Y:S01]  /*14040*/  R2UR UR34, R14 ;  /* 0x000000000e2272ca */ /* 0x000fe200000e0000 */
[----:B------:R-:W-:Y:S01]  /*14050*/  FMUL.FTZ R14, R25, UR49 ;  /* 0x00000031190e7c20 */ /* 0x000fe20008410000 */
[----:B------:R-:W-:Y:S01]  /*14060*/  R2UR UR46, R12 ;  /* 0x000000000c2e72ca */ /* 0x000fe200000e0000 */
        /* <DEDUP_REMOVED lines=29> */
[----:B------:R-:W-:Y:S01]  /*14240*/  UMOV UR39, UR6 ;  /* 0x0000000600277c82 */ /* 0x000fe20008000000 */
        /* <DEDUP_REMOVED lines=8> */
[----:B------:R-:W-:Y:S01]  /*142d0*/  FMNMX.FTZ R12, R21, R12, !PT ;  /* 0x0000000c150c7209 */ /* 0x000fe20007810000 */
[----:B------:R-:W-:Y:S01]  /*142e0*/  FMUL.FTZ R39, R39, UR49 ;  /* 0x0000003127277c20 */ /* 0x000fe20008410000 */
[----:B------:R-:W-:Y:S01]  /*142f0*/  FMUL.FTZ R38, R42, UR49 ;  /* 0x000000312a267c20 */ /* 0x000fe20008410000 */
[----:B------:R-:W3:Y:S01]  /*14300*/  MUFU.TANH R32, R32 ;  /* 0x0000002000207308 */ /* 0x000ee20000002400 */
        /* <DEDUP_REMOVED lines=12> */
[----:B0-----:R-:W-:Y:S01]  /*143d0*/  FMNMX.FTZ R12, R29, R12, !PT ;  /* 0x0000000c1d0c7209 */ /* 0x001fe20007810000 */
[----:B------:R-:W-:Y:S01]  /*143e0*/  FMUL.FTZ R59, R66, UR49 ;  /* 0x00000031423b7c20 */ /* 0x000fe20008410000 */
[----:B------:R-:W-:Y:S01]  /*143f0*/  FMUL.FTZ R63, R70, UR49 ;  /* 0x00000031463f7c20 */ /* 0x000fe20008410000 */
        /* <DEDUP_REMOVED lines=51> */
[----:B-1----:R-:W-:-:S05]  /*14730*/  FMNMX.FTZ R12, R76, R12, !PT ;  /* 0x0000000c4c0c7209 */ /* 0x002fca0007810000 */
[----:B------:R-:W0:Y:S02]  /*14740*/  SHFL.BFLY PT, R26, R12, 0x2, 0x1f ;  /* 0x0c401f000c1a7f89 */ /* 0x000e2400000e0000 */
[----:B------:R-:W-:Y:S08]  /*14750*/  MUFU.TANH R85, R85 ;  /* 0x0000005500557308 */ /* 0x000ff00000002400 */
[----:B------:R-:W-:Y:S08]  /*14760*/  MUFU.TANH R144, R144 ;  /* 0x0000009000907308 */ /* 0x000ff00000002400 */
[----:B------:R-:W-:Y:S01]  /*14770*/  MUFU.TANH R80, R80 ;  /* 0x0000005000507308 */ /* 0x000fe20000002400 */
[----:B0-----:R-:W-:-:S07]  /*14780*/  FMNMX.FTZ R12, R12, R26, !PT ;  /* 0x0000001a0c0c7209 */ /* 0x001fce0007810000 */
[----:B------:R-:W-:Y:S01]  /*14790*/  MUFU.TANH R81, R81 ;  /* 0x0000005100517308 */ /* 0x000fe20000002400 */
[----:B------:R-:W0:Y:S07]  /*147a0*/  SHFL.BFLY PT, R26, R12, 0x1, 0x1f ;  /* 0x0c201f000c1a7f89 */ /* 0x000e2e00000e0000 */
[----:B------:R-:W-:Y:S08]  /*147b0*/  MUFU.TANH R143, R143 ;  /* 0x0000008f008f7308 */ /* 0x000ff00000002400 */
[----:B------:R-:W-:Y:S08]  /*147c0*/  MUFU.TANH R39, R39 ;  /* 0x0000002700277308 */ /* 0x000ff00000002400 */
[----:B------:R-:W-:Y:S01]  /*147d0*/  MUFU.TANH R38, R38 ;  /* 0x0000002600267308 */ /* 0x000fe20000002400 */
[----:B0-----:R-:W-:-:S05]  /*147e0*/  FMNMX.FTZ R12, R12, R26, !PT ;  /* 0x0000001a0c0c7209 */ /* 0x001fca0007810000 */
[C---:B------:R-:W-:Y:S01]  /*147f0*/  FADD.FTZ R34, -R12.reuse, R11 ;  /* 0x0000000b0c227221 */ /* 0x040fe20000010100 */
[----:B------:R-:W-:Y:S01]  /*14800*/  FMUL.FTZ R26, R12, UR39 ;  /* 0x000000270c1a7c20 */ /* 0x000fe20008410000 */
[----:B------:R0:W-:Y:S02]  /*14810*/  MUFU.TANH R11, R50 ;  /* 0x00000032000b7308 */ /* 0x0001e40000002400 */
[----:B------:R-:W-:Y:S01]  /*14820*/  FMUL.FTZ R34, R34, UR39 ;  /* 0x0000002722227c20 */ /* 0x000fe20008410000 */
[--C-:B------:R-:W-:Y:S01]  /*14830*/  FFMA.FTZ R13, R13, UR39, -R26.reuse ;  /* 0x000000270d0d7c23 */ /* 0x100fe2000801081a */
[--C-:B------:R-:W-:Y:S01]  /*14840*/  FFMA.FTZ R31, R14, UR39, -R26.reuse ;  /* 0x000000270e1f7c23 */ /* 0x100fe2000801081a */
[--C-:B------:R-:W-:Y:S01]  /*14850*/  FFMA.FTZ R14, R24, UR39, -R26.reuse ;  /* 0x00000027180e7c23 */ /* 0x100fe2000801081a */
[--C-:B------:R-:W-:Y:S01]  /*14860*/  FFMA.FTZ R30, R15, UR39, -R26.reuse ;  /* 0x000000270f1e7c23 */ /* 0x100fe2000801081a */
[--C-:B------:R-:W-:Y:S01]  /*14870*/  FFMA.FTZ R20, R20, UR39, -R26.reuse ;  /* 0x0000002714147c23 */ /* 0x100fe2000801081a */
[----:B------:R-:W-:Y:S01]  /*14880*/  MUFU.EX2 R34, R34 ;  /* 0x0000002200227308 */ /* 0x000fe20000000800 */
[----:B0-----:R-:W-:Y:S01]  /*14890*/  FMUL.FTZ R50, R55, UR49 ;  /* 0x0000003137327c20 */ /* 0x001fe20008410000 */
[----:B------:R-:W-:Y:S01]  /*148a0*/  FMUL.FTZ R55, R62, UR49 ;  /* 0x000000313e377c20 */ /* 0x000fe20008410000 */
[----:B------:R-:W-:Y:S01]  /*148b0*/  FMUL.FTZ R62, R67, UR49 ;  /* 0x00000031433e7c20 */ /* 0x000fe20008410000 */
[----:B------:R-:W-:Y:S01]  /*148c0*/  FMUL.FTZ R67, R74, UR49 ;  /* 0x000000314a437c20 */ /* 0x000fe20008410000 */
[----:B------:R-:W-:Y:S01]  /*148d0*/  FMUL.FTZ R74, R79, UR49 ;  /* 0x000000314f4a7c20 */ /* 0x000fe20008410000 */
[----:B------:R-:W-:Y:S01]  /*148e0*/  FMUL.FTZ R79, R87, UR49 ;  /* 0x00000031574f7c20 */ /* 0x000fe20008410000 */
[--C-:B------:R-:W-:Y:S01]  /*148f0*/  FFMA.FTZ R21, R21, UR39, -R26.reuse ;  /* 0x0000002715157c23 */ /* 0x100fe2000801081a */
[----:B------:R-:W2:Y:S01]  /*14900*/  LDL R87, [R1+0x3c] ;  /* 0x00003c0001577983 */ /* 0x000ea20000100800 */
        /* <DEDUP_REMOVED lines=16> */
[----:B------:R-:W3:Y:S01]  /*14a10*/  MUFU.TANH R35, R35 ;  /* 0x0000002300237308 */ /* 0x000ee20000002400 */
[----:B0-----:R-:W-:Y:S01]  /*14a20*/  FFMA.FTZ R4, R34, R4, R13 ;  /* 0x0000000422047223 */ /* 0x001fe2000001000d */
[--C-:B------:R-:W-:Y:S01]  /*14a30*/  FFMA.FTZ R53, R53, UR39, -R26.reuse ;  /* 0x0000002735357c23 */ /* 0x100fe2000801081a */
[--C-:B------:R-:W-:Y:S01]  /*14a40*/  FFMA.FTZ R56, R56, UR39, -R26.reuse ;  /* 0x0000002738387c23 */ /* 0x100fe2000801081a */
[--C-:B------:R-:W-:Y:S01]  /*14a50*/  FFMA.FTZ R57, R57, UR39, -R26.reuse ;  /* 0x0000002739397c23 */ /* 0x100fe2000801081a */
[--C-:B------:R-:W-:Y:S01]  /*14a60*/  FFMA.FTZ R60, R60, UR39, -R26.reuse ;  /* 0x000000273c3c7c23 */ /* 0x100fe2000801081a */
[--C-:B------:R-:W-:Y:S01]  /*14a70*/  FFMA.FTZ R61, R61, UR39, -R26.reuse ;  /* 0x000000273d3d7c23 */ /* 0x100fe2000801081a */
[----:B------:R-:W-:Y:S01]  /*14a80*/  FFMA.FTZ R64, R64, UR39, -R26 ;  /* 0x0000002740407c23 */ /* 0x000fe2000801081a */
[----:B------:R-:W0:Y:S01]  /*14a90*/  MUFU.TANH R42, R42 ;  /* 0x0000002a002a7308 */ /* 0x000e220000002400 */
[C---:B-1----:R-:W-:Y:S01]  /*14aa0*/  FADD.FTZ R4, R24.reuse, R4 ;  /* 0x0000000418047221 */ /* 0x042fe20000010000 */
[----:B------:R-:W-:Y:S01]  /*14ab0*/  F2FP.BF16.F32.PACK_AB R24, R24, R13 ;  /* 0x0000000d1818723e */ /* 0x000fe200000010ff */
[--C-:B------:R-:W-:Y:S01]  /*14ac0*/  FFMA.FTZ R65, R65, UR39, -R26.reuse ;  /* 0x0000002741417c23 */ /* 0x100fe2000801081a */
[----:B------:R-:W-:Y:S01]  /*14ad0*/  FMNMX.FTZ R13, R145, R5, !PT ;  /* 0x00000005910d7209 */ /* 0x000fe20007810000 */
[--C-:B------:R-:W-:Y:S01]  /*14ae0*/  FFMA.FTZ R68, R68, UR39, -R26.reuse ;  /* 0x0000002744447c23 */ /* 0x100fe2000801081a */
[--C-:B------:R-:W-:Y:S01]  /*14af0*/  FFMA.FTZ R69, R69, UR39, -R26.reuse ;  /* 0x0000002745457c23 */ /* 0x100fe2000801081a */
[--C-:B------:R-:W-:Y:S01]  /*14b00*/  FFMA.FTZ R72, R72, UR39, -R26.reuse ;  /* 0x0000002748487c23 */ /* 0x100fe2000801081a */
[----:B------:R-:W-:Y:S01]  /*14b10*/  FMNMX.FTZ R13, R84, R13, !PT ;  /* 0x0000000d540d7209 */ /* 0x000fe20007810000 */
[----:B------:R-:W1:Y:S01]  /*14b20*/  MUFU.TANH R27, R27 ;  /* 0x0000001b001b7308 */ /* 0x000e620000002400 */
[--C-:B------:R-:W-:Y:S01]  /*14b30*/  FFMA.FTZ R73, R73, UR39, -R26.reuse ;  /* 0x0000002749497c23 */ /* 0x100fe2000801081a */
[----:B------:R-:W-:Y:S01]  /*14b40*/  FFMA.FTZ R76, R76, UR39, -R26 ;  /* 0x000000274c4c7c23 */ /* 0x000fe2000801081a */
[----:B------:R-:W-:-:S04]  /*14b50*/  FMNMX.FTZ R13, R85, R13, !PT ;  /* 0x0000000d550d7209 */ /* 0x000fc80007810000 */
[----:B------:R-:W-:Y:S01]  /*14b60*/  FMNMX.FTZ R13, R144, R13, !PT ;  /* 0x0000000d900d7209 */ /* 0x000fe20007810000 */
[----:B------:R-:W4:Y:S03]  /*14b70*/  MUFU.TANH R46, R46 ;  /* 0x0000002e002e7308 */ /* 0x000f260000002400 */
[----:B------:R-:W-:-:S04]  /*14b80*/  FMNMX.FTZ R13, R80, R13, !PT ;  /* 0x0000000d500d7209 */ /* 0x000fc80007810000 */
[----:B------:R-:W-:Y:S01]  /*14b90*/  FMNMX.FTZ R13, R81, R13, !PT ;  /* 0x0000000d510d7209 */ /* 0x000fe20007810000 */
[----:B------:R-:W5:Y:S03]  /*14ba0*/  MUFU.TANH R47, R47 ;  /* 0x0000002f002f7308 */ /* 0x000f660000002400 */
[----:B------:R-:W-:-:S04]  /*14bb0*/  FMNMX.FTZ R13, R143, R13, !PT ;  /* 0x0000000d8f0d7209 */ /* 0x000fc80007810000 */
[----:B------:R-:W-:Y:S01]  /*14bc0*/  FMNMX.FTZ R13, R39, R13, !PT ;  /* 0x0000000d270d7209 */ /* 0x000fe20007810000 */
[----:B------:R-:W5:Y:S03]  /*14bd0*/  MUFU.TANH R50, R50 ;  /* 0x0000003200327308 */ /* 0x000f660000002400 */
[----:B------:R-:W-:-:S04]  /*14be0*/  FMNMX.FTZ R13, R38, R13, !PT ;  /* 0x0000000d260d7209 */ /* 0x000fc80007810000 */
[----:B---3--:R-:W-:Y:S01]  /*14bf0*/  FMNMX.FTZ R13, R35, R13, !PT ;  /* 0x0000000d230d7209 */ /* 0x008fe20007810000 */
[----:B------:R-:W3:Y:S03]  /*14c00*/  MUFU.TANH R51, R51 ;  /* 0x0000003300337308 */ /* 0x000ee60000002400 */
[----:B0-----:R-:W-:-:S04]  /*14c10*/  FMNMX.FTZ R13, R42, R13, !PT ;  /* 0x0000000d2a0d7209 */ /* 0x001fc80007810000 */
[----:B-1----:R-:W-:Y:S01]  /*14c20*/  FMNMX.FTZ R13, R27, R13, !PT ;  /* 0x0000000d1b0d7209 */ /* 0x002fe20007810000 */
[----:B------:R-:W0:Y:S03]  /*14c30*/  MUFU.TANH R54, R54 ;  /* 0x0000003600367308 */ /* 0x000e260000002400 */
[----:B------:R-:W-:-:S04]  /*14c40*/  FMNMX.FTZ R13, R11, R13, !PT ;  /* 0x0000000d0b0d7209 */ /* 0x000fc80007810000 */
[----:B----4-:R-:W-:Y:S01]  /*14c50*/  FMNMX.FTZ R13, R46, R13, !PT ;  /* 0x0000000d2e0d7209 */ /* 0x010fe20007810000 */
[----:B------:R-:W1:Y:S03]  /*14c60*/  MUFU.TANH R55, R55 ;  /* 0x0000003700377308 */ /* 0x000e660000002400 */
[----:B-----5:R-:W-:-:S04]  /*14c70*/  FMNMX.FTZ R13, R47, R13, !PT ;  /* 0x0000000d2f0d7209 */ /* 0x020fc80007810000 */
[----:B------:R-:W-:Y:S01]  /*14c80*/  FMNMX.FTZ R13, R50, R13, !PT ;  /* 0x0000000d320d7209 */ /* 0x000fe20007810000 */
[----:B------:R-:W4:Y:S03]  /*14c90*/  MUFU.TANH R58, R58 ;  /* 0x0000003a003a7308 */ /* 0x000f260000002400 */
[----:B---3--:R-:W-:-:S04]  /*14ca0*/  FMNMX.FTZ R13, R51, R13, !PT ;  /* 0x0000000d330d7209 */ /* 0x008fc80007810000 */
[----:B0-----:R-:W-:Y:S01]  /*14cb0*/  FMNMX.FTZ R13, R54, R13, !PT ;  /* 0x0000000d360d7209 */ /* 0x001fe20007810000 */
[----:B------:R-:W0:Y:S03]  /*14cc0*/  MUFU.TANH R59, R59 ;  /* 0x0000003b003b7308 */ /* 0x000e260000002400 */
[----:B-1----:R-:W-:-:S05]  /*14cd0*/  FMNMX.FTZ R13, R55, R13, !PT ;  /* 0x0000000d370d7209 */ /* 0x002fca0007810000 */
[----:B------:R-:W1:Y:S01]  /*14ce0*/  MUFU.TANH R62, R62 ;  /* 0x0000003e003e7308 */ /* 0x000e620000002400 */
[----:B----4-:R-:W-:-:S07]  /*14cf0*/  FMNMX.FTZ R13, R58, R13, !PT ;  /* 0x0000000d3a0d7209 */ /* 0x010fce0007810000 */
[----:B------:R-:W3:Y:S01]  /*14d00*/  MUFU.TANH R63, R63 ;  /* 0x0000003f003f7308 */ /* 0x000ee20000002400 */
[----:B0-----:R-:W-:-:S07]  /*14d10*/  FMNMX.FTZ R13, R59, R13, !PT ;  /* 0x0000000d3b0d7209 */ /* 0x001fce0007810000 */
[----:B------:R-:W0:Y:S01]  /*14d20*/  MUFU.TANH R66, R66 ;  /* 0x0000004200427308 */ /* 0x000e220000002400 */
[----:B-1----:R-:W-:-:S07]  /*14d30*/  FMNMX.FTZ R13, R62, R13, !PT ;  /* 0x0000000d3e0d7209 */ /* 0x002fce0007810000 */
[----:B------:R-:W1:Y:S01]  /*14d40*/  MUFU.TANH R67, R67 ;  /* 0x0000004300437308 */ /* 0x000e620000002400 */
[----:B---3--:R-:W-:-:S07]  /*14d50*/  FMNMX.FTZ R13, R63, R13, !PT ;  /* 0x0000000d3f0d7209 */ /* 0x008fce0007810000 */
        /* <DEDUP_REMOVED lines=12> */
[----:B------:R-:W3:Y:S08]  /*14e20*/  MUFU.EX2 R26, R30 ;  /* 0x0000001e001a7308 */ /* 0x000ef00000000800 */
[----:B------:R-:W4:Y:S01]  /*14e30*/  MUFU.TANH R79, R79 ;  /* 0x0000004f004f7308 */ /* 0x000f220000002400 */
[----:B0-----:R-:W-:-:S07]  /*14e40*/  FMNMX.FTZ R13, R77, R13, !PT ;  /* 0x0000000d4d0d7209 */ /* 0x001fce0007810000 */
[----:B------:R-:W0:Y:S01]  /*14e50*/  MUFU.EX2 R20, R20 ;  /* 0x0000001400147308 */ /* 0x000e220000000800 */
[----:B-1----:R-:W-:Y:S01]  /*14e60*/  FMNMX.FTZ R13, R78, R13, !PT ;  /* 0x0000000d4e0d7209 */ /* 0x002fe20007810000 */
[----:B---3--:R-:W-:-:S03]  /*14e70*/  FADD.FTZ R4, R26, R4 ;  /* 0x000000041a047221 */ /* 0x008fc60000010000 */
[----:B----4-:R-:W-:Y:S01]  /*14e80*/  FMNMX.FTZ R13, R79, R13, !PT ;  /* 0x0000000d4f0d7209 */ /* 0x010fe20007810000 */
[C---:B0-----:R-:W-:Y:S01]  /*14e90*/  FADD.FTZ R4, R20.reuse, R4 ;  /* 0x0000000414047221 */ /* 0x041fe20000010000 */
[----:B------:R-:W-:-:S03]  /*14ea0*/  F2FP.BF16.F32.PACK_AB R26, R20, R26 ;  /* 0x0000001a141a723e */ /* 0x000fc600000010ff */
[----:B------:R-:W0:Y:S02]  /*14eb0*/  SHFL.BFLY PT, R20, R13, 0x2, 0x1f ;  /* 0x0c401f000d147f89 */ /* 0x000e2400000e0000 */
[----:B0-----:R-:W-:-:S05]  /*14ec0*/  FMNMX.FTZ R13, R13, R20, !PT ;  /* 0x000000140d0d7209 */ /* 0x001fca0007810000 */
[----:B------:R-:W0:Y:S01]  /*14ed0*/  SHFL.BFLY PT, R20, R13, 0x1, 0x1f ;  /* 0x0c201f000d147f89 */ /* 0x000e2200000e0000 */
[----:B------:R-:W-:-:S05]  /*14ee0*/  IMAD.MOV.U32 R31, RZ, RZ, 0x40000040 ;  /* 0x40000040ff1f7424 */ /* 0x000fca00078e00ff */
[----:B------:R-:W-:Y:S02]  /*14ef0*/  R2UR UR9, R31 ;  /* 0x000000001f0972ca */ /* 0x000fe400000e0000 */
[----:B0-----:R-:W-:-:S05]  /*14f00*/  FMNMX.FTZ R13, R13, R20, !PT ;  /* 0x000000140d0d7209 */ /* 0x001fca0007810000 */
[----:B------:R-:W-:-:S04]  /*14f10*/  FMUL.FTZ R30, R13, UR39 ;  /* 0x000000270d1e7c20 */ /* 0x000fc80008410000 */
        /* <DEDUP_REMOVED lines=32> */
[----:B--2---:R-:W-:-:S04]  /*15120*/  LOP3.LUT R30, R87, 0x10000, RZ, 0xfc, !PT ;  /* 0x00010000571e7812 */ /* 0x004fc800078efcff */
[----:B------:R-:W-:Y:S01]  /*15130*/  R2UR UR8, R30 ;  /* 0x000000001e0872ca */ /* 0x000fe200000e0000 */
[----:B------:R-:W-:-:S12]  /*15140*/  WARPGROUP.ARRIVE ;  /* 0x00000000000079c5 */ /* 0x000fd80000000000 */
[----:B------:R-:W-:Y:S01]  /*15150*/  HGMMA.64x96x16.F32.BF16 R88, gdesc[UR8].tnspB, R88, gsb0 ;  /* 0x41600000085879f0 */ /* 0x000fe20008001858 */
[----:B------:R-:W-:Y:S02]  /*15160*/  VIADD R38, R30, 0x2 ;  /* 0x000000021e267836 */ /* 0x000fe40000000000 */
[----:B------:R-:W-:-:S03]  /*15170*/  IMAD.MOV.U32 R39, RZ, RZ, 0x40000040 ;  /* 0x40000040ff277424 */ /* 0x000fc600078e00ff */
[----:B------:R-:W-:Y:S02]  /*15180*/  R2UR UR12, R38 ;  /* 0x00000000260c72ca */ /* 0x000fe400000e0000 */
[----:B------:R-:W-:Y:S01]  /*15190*/  R2UR UR13, R39 ;  /* 0x00000000270d72ca */ /* 0x000fe200000e0000 */
[----:B------:R-:W-:Y:S02]  /*151a0*/  VIADD R38, R30, 0x4 ;  /* 0x000000041e267836 */ /* 0x000fe40000000000 */
[----:B------:R-:W-:Y:S01]  /*151b0*/  IMAD.MOV.U32 R39, RZ, RZ, 0x40000040 ;  /* 0x40000040ff277424 */ /* 0x000fe200078e00ff */
[----:B------:R-:W-:Y:S02]  /*151c0*/  WARPGROUP.DEPBAR.LE gsb0, 0x0 ;  /* 0x00008000000079c5 */ /* 0x000fe40000010000 */
[----:B------:R-:W-:-:S07]  /*151d0*/  WARPGROUP.ARRIVE ;  /* 0x00000000000079c5 */ /* 0x000fce0000000000 */
[----:B------:R-:W-:Y:S01]  /*151e0*/  HGMMA.64x96x16.F32.BF16 R88, gdesc[UR12].tnspB, R88, gsb0 ;  /* 0x416000000c5879f0 */ /* 0x000fe20008001858 */
[----:B------:R-:W-:Y:S02]  /*151f0*/  R2UR UR16, R38 ;  /* 0x00000000261072ca */ /* 0x000fe400000e0000 */
[----:B------:R-:W-:Y:S01]  /*15200*/  R2UR UR17, R39 ;  /* 0x00000000271172ca */ /* 0x000fe200000e0000 */
[----:B------:R-:W-:Y:S02]  /*15210*/  VIADD R38, R30, 0x6 ;  /* 0x000000061e267836 */ /* 0x000fe40000000000 */
[----:B------:R-:W-:-:S03]  /*15220*/  IMAD.MOV.U32 R39, RZ, RZ, 0x40000040 ;  /* 0x40000040ff277424 */ /* 0x000fc600078e00ff */
[----:B------:R-:W-:Y:S01]  /*15230*/  R2UR UR20, R38 ;  /* 0x00000000261472ca */ /* 0x000fe200000e0000 */
[----:B------:R-:W-:Y:S02]  /*15240*/  WARPGROUP.DEPBAR.LE gsb0, 0x0 ;  /* 0x00008000000079c5 */ /* 0x000fe40000010000 */
[----:B------:R-:W-:-:S06]  /*15250*/  WARPGROUP.ARRIVE ;  /* 0x00000000000079c5 */ /* 0x000fcc0000000000 */
[----:B------:R-:W-:Y:S01]  /*15260*/  HGMMA.64x96x16.F32.BF16 R88, gdesc[UR16].tnspB, R88, gsb0 ;  /* 0x41600000105879f0 */ /* 0x000fe20008001858 */
[----:B------:R-:W-:Y:S01]  /*15270*/  R2UR UR21, R39 ;  /* 0x00000000271572ca */ /* 0x000fe200000e0000 */
[----:B------:R-:W-:Y:S02]  /*15280*/  VIADD R38, R30, 0x600 ;  /* 0x000006001e267836 */ /* 0x000fe40000000000 */
[----:B------:R-:W-:-:S03]  /*15290*/  IMAD.MOV.U32 R39, RZ, RZ, 0x40000040 ;  /* 0x40000040ff277424 */ /* 0x000fc600078e00ff */
[----:B------:R-:W-:Y:S02]  /*152a0*/  R2UR UR24, R38 ;  /* 0x00000000261872ca */ /* 0x000fe400000e0000 */
[----:B------:R-:W-:Y:S01]  /*152b0*/  R2UR UR25, R39 ;  /* 0x00000000271972ca */ /* 0x000fe200000e0000 */
[----:B------:R-:W-:Y:S02]  /*152c0*/  WARPGROUP.DEPBAR.LE gsb0, 0x0 ;  /* 0x00008000000079c5 */ /* 0x000fe40000010000 */
[----:B------:R-:W-:-:S06]  /*152d0*/  WARPGROUP.ARRIVE ;  /* 0x00000000000079c5 */ /* 0x000fcc0000000000 */
[----:B------:R-:W-:Y:S01]  /*152e0*/  HGMMA.64x96x16.F32.BF16 R88, gdesc[UR20].tnspB, R88, gsb0 ;  /* 0x41600000145879f0 */ /* 0x000fe20008001858 */
        /* <DEDUP_REMOVED lines=18> */
[----:B------:R-:W2:Y:S01]  /*15410*/  LDL R30, [R1+0x20] ;  /* 0x00002000011e7983 */ /* 0x000ea20000100800 */
[----:B------:R-:W-:Y:S02]  /*15420*/  WARPGROUP.DEPBAR.LE gsb0, 0x0 ;  /* 0x00008000000079c5 */ /* 0x000fe40000010000 */
[----:B------:R-:W-:-:S06]  /*15430*/  WARPGROUP.ARRIVE ;  /* 0x00000000000079c5 */ /* 0x000fcc0000000000 */
[----:B------:R-:W-:Y:S03]  /*15440*/  HGMMA.64x96x16.F32.BF16 R88, gdesc[UR32].tnspB, R88, gsb0 ;  /* 0x41600000205879f0 */ /* 0x000fe60008001858 */
[----:B------:R-:W0:Y:S01]  /*15450*/  S2R R87, SR_TID.X ;  /* 0x0000000000577919 */ /* 0x000e220000002100 */
[----:B------:R-:W-:-:S04]  /*15460*/  FADD.FTZ R5, -R13, R5 ;  /* 0x000000050d057221 */ /* 0x000fc80000010100 */
[----:B------:R-:W-:Y:S01]  /*15470*/  FMUL.FTZ R5, R5, UR39 ;  /* 0x0000002705057c20 */ /* 0x000fe20008410000 */
[----:B------:R-:W-:Y:S02]  /*15480*/  WARPGROUP.DEPBAR.LE gsb0, 0x0 ;  /* 0x00008000000079c5 */ /* 0x000fe40000010000 */
[----:B------:R-:W-:-:S06]  /*15490*/  WARPGROUP.ARRIVE ;  /* 0x00000000000079c5 */ /* 0x000fcc0000000000 */
[----:B------:R-:W-:Y:S01]  /*154a0*/  HGMMA.64x96x16.F32.BF16 R88, gdesc[UR44].tnspB, R88, gsb0 ;  /* 0x416000002c5879f0 */ /* 0x000fe20008001858 */
[----:B0-----:R-:W-:Y:S02]  /*154b0*/  SHF.R.U32.HI R27, RZ, 0x7, R87 ;  /* 0x00000007ff1b7819 */ /* 0x001fe40000011657 */
[----:B------:R-:W-:-:S03]  /*154c0*/  ISETP.GE.U32.AND P2, PT, R87, 0x180, PT ;  /* 0x000001805700780c */ /* 0x000fc60003f46070 */
[----:B------:R-:W-:Y:S01]  /*154d0*/  VIADD R27, R27, 0x9 ;  /* 0x000000091b1b7836 */ /* 0x000fe20000000000 */
[----:B------:R-:W-:Y:S04]  /*154e0*/  MUFU.EX2 R5, R5 ;  /* 0x0000000500057308 */ /* 0x000fe80000000800 */
[----:B------:R-:W-:-:S04]  /*154f0*/  SEL R27, R27, 0x9, !P2 ;  /* 0x000000091b1b7807 */ /* 0x000fc80005000000 */
[----:B------:R-:W0:Y:S08]  /*15500*/  MUFU.EX2 R25, R25 ;  /* 0x0000001900197308 */ /* 0x000e300000000800 */
[----:B------:R-:W1:Y:S08]  /*15510*/  MUFU.EX2 R84, R84 ;  /* 0x0000005400547308 */ /* 0x000e700000000800 */
[----:B------:R-:W-:Y:S08]  /*15520*/  MUFU.EX2 R85, R85 ;  /* 0x0000005500557308 */ /* 0x000ff00000000800 */
[----:B------:R-:W-:Y:S01]  /*15530*/  MUFU.EX2 R86, R86 ;  /* 0x0000005600567308 */ /* 0x000fe20000000800 */
[----:B------:R-:W-:-:S07]  /*15540*/  @!P1 IMAD R10, R10, 0x8, R2 ;  /* 0x000000080a0a9824 */ /* 0x000fce00078e0202 */
[----:B------:R-:W3:Y:S01]  /*15550*/  MUFU.EX2 R21, R21 ;  /* 0x0000001500157308 */ /* 0x000ee20000000800 */
[----:B------:R-:W-:-:S07]  /*15560*/  @!P1 VIADD R10, R10, 0x2d860 ;  /* 0x0002d8600a0a9836 */ /* 0x000fce0000000000 */
[----:B------:R-:W4:Y:S01]  /*15570*/  MUFU.EX2 R14, R14 ;  /* 0x0000000e000e7308 */ /* 0x000f220000000800 */
[----:B0-----:R-:W-:Y:S01]  /*15580*/  FFMA.FTZ R3, R5, R3, R25 ;  /* 0x0000000305037223 */ /* 0x001fe20000010019 */
[----:B------:R-:W-:Y:S02]  /*15590*/  @!P1 PRMT R10, RZ, 0x654, R10 ;  /* 0x00000654ff0a9816 */ /* 0x000fe4000000000a */
[----:B-1----:R-:W-:Y:S01]  /*155a0*/  F2FP.BF16.F32.PACK_AB R25, R84, R25 ;  /* 0x000000195419723e */ /* 0x002fe200000010ff */
[----:B---3--:R-:W-:Y:S01]  /*155b0*/  FADD.FTZ R4, R21, R4 ;  /* 0x0000000415047221 */ /* 0x008fe20000010000 */
[----:B------:R-:W-:Y:S02]  /*155c0*/  WARPGROUP.DEPBAR.LE gsb0, 0x0 ;  /* 0x00008000000079c5 */ /* 0x000fe40000010000 */
[----:B------:R0:W-:Y:S06]  /*155d0*/  BAR.ARV R27, 0x100 ;  /* 0x0004001b0000751d */ /* 0x0001ec0000002000 */
[----:B0-----:R-:W-:-:S04]  /*155e0*/  @!P1 IMAD R27, R16, 0x8, R2 ;  /* 0x00000008101b9824 */ /* 0x001fc800078e0202 */
[----:B------:R-:W-:-:S05]  /*155f0*/  @!P1 VIADD R27, R27, 0x2d840 ;  /* 0x0002d8401b1b9836 */ /* 0x000fca0000000000 */
[----:B------:R-:W-:-:S04]  /*15600*/  @!P1 PRMT R27, RZ, 0x654, R27 ;  /* 0x00000654ff1b9816 */ /* 0x000fc8000000001b */
[----:B------:R0:W-:Y:S02]  /*15610*/  @!P1 SYNCS.ARRIVE.TRANS64.RED.A1T0 RZ, [R27+URZ], RZ ;  /* 0x000000ff1bff99a7 */ /* 0x0001e4000810043f */
[----:B0-----:R-:W-:Y:S01]  /*15620*/  F2FP.BF16.F32.PACK_AB R27, R86, R85 ;  /* 0x00000055561b723e */ /* 0x001fe200000010ff */
[----:B------:R0:W-:Y:S04]  /*15630*/  @!P1 SYNCS.ARRIVE.TRANS64.RED.A1T0 RZ, [R10+URZ], RZ ;  /* 0x000000ff0aff99a7 */ /* 0x0001e8000810043f */
[----:B------:R4:W-:Y:S02]  /*15640*/  STSM.16.M88.4 [R140+0x21800], R24 ;  /* 0x021800188c007844 */ /* 0x0009e40000000200 */
[C---:B----4-:R-:W-:Y:S02]  /*15650*/  F2FP.BF16.F32.PACK_AB R24, R14.reuse, R21 ;  /* 0x000000150e18723e */ /* 0x050fe400000010ff */
[----:B------:R-:W3:Y:S01]  /*15660*/  LDL R21, [R1+0x24] ;  /* 0x0000240001157983 */ /* 0x000ee20000100800 */
[----:B------:R-:W1:Y:S08]  /*15670*/  MUFU.EX2 R15, R15 ;  /* 0x0000000f000f7308 */ /* 0x000e700000000800 */
[----:B------:R-:W-:Y:S08]  /*15680*/  MUFU.EX2 R26, R28 ;  /* 0x0000001c001a7308 */ /* 0x000ff00000000800 */
[----:B------:R-:W-:Y:S08]  /*15690*/  MUFU.EX2 R80, R80 ;  /* 0x0000005000507308 */ /* 0x000ff00000000800 */
[----:B------:R-:W4:Y:S08]  /*156a0*/  MUFU.EX2 R81, R81 ;  /* 0x0000005100517308 */ /* 0x000f300000000800 */
[----:B------:R-:W-:Y:S08]  /*156b0*/  MUFU.EX2 R82, R82 ;  /* 0x0000005200527308 */ /* 0x000ff00000000800 */
[----:B------:R-:W5:Y:S01]  /*156c0*/  MUFU.EX2 R83, R83 ;  /* 0x0000005300537308 */ /* 0x000f620000000800 */
[----:B------:R-:W-:-:S04]  /*156d0*/  FADD.FTZ R4, R14, R4 ;  /* 0x000000040e047221 */ /* 0x000fc80000010000 */
[----:B-1----:R-:W-:Y:S01]  /*156e0*/  FADD.FTZ R4, R15, R4 ;  /* 0x000000040f047221 */ /* 0x002fe20000010000 */
[----:B------:R-:W-:Y:S01]  /*156f0*/  FADD.FTZ R3, R84, R3 ;  /* 0x0000000354037221 */ /* 0x000fe20000010000 */
[----:B----4-:R-:W-:Y:S02]  /*15700*/  F2FP.BF16.F32.PACK_AB R25, R81, R80 ;  /* 0x000000505119723e */ /* 0x010fe400000010ff */
[C---:B------:R-:W-:Y:S01]  /*15710*/  FADD.FTZ R4, R26.reuse, R4 ;  /* 0x000000041a047221 */ /* 0x040fe20000010000 */
[----:B------:R-:W-:Y:S01]  /*15720*/  F2FP.BF16.F32.PACK_AB R26, R26, R15 ;  /* 0x0000000f1a1a723e */ /* 0x000fe200000010ff */
[----:B------:R-:W-:Y:S01]  /*15730*/  FADD.FTZ R3, R85, R3 ;  /* 0x0000000355037221 */ /* 0x000fe20000010000 */
[----:B-----5:R-:W-:-:S03]  /*15740*/  F2FP.BF16.F32.PACK_AB R27, R83, R82 ;  /* 0x00000052531b723e */ /* 0x020fc600000010ff */
[----:B------:R-:W-:Y:S02]  /*15750*/  FADD.FTZ R3, R86, R3 ;  /* 0x0000000356037221 */ /* 0x000fe40000010000 */
[----:B--2---:R1:W-:Y:S01]  /*15760*/  STSM.16.M88.4 [R30], R24 ;  /* 0x000000181e007844 */ /* 0x0043e20000000200 */
[----:B------:R-:W-:Y:S01]  /*15770*/  MUFU.EX2 R32, R32 ;  /* 0x0000002000207308 */ /* 0x000fe20000000800 */
[----:B------:R-:W-:-:S07]  /*15780*/  FADD.FTZ R3, R80, R3 ;  /* 0x0000000350037221 */ /* 0x000fce0000010000 */
[----:B------:R-:W-:Y:S08]  /*15790*/  MUFU.EX2 R20, R20 ;  /* 0x0000001400147308 */ /* 0x000ff00000000800 */
[----:B-1----:R-:W1:Y:S01]  /*157a0*/  MUFU.EX2 R24, R29 ;  /* 0x0000001d00187308 */ /* 0x002e620000000800 */
[----:B------:R-:W-:-:S07]  /*157b0*/  FADD.FTZ R3, R81, R3 ;  /* 0x0000000351037221 */ /* 0x000fce0000010000 */
[----:B------:R-:W2:Y:S01]  /*157c0*/  MUFU.EX2 R26, R33 ;  /* 0x00000021001a7308 */ /* 0x000ea20000000800 */
[----:B------:R-:W-:-:S07]  /*157d0*/  FADD.FTZ R3, R82, R3 ;  /* 0x0000000352037221 */ /* 0x000fce0000010000 */
[----:B------:R-:W4:Y:S01]  /*157e0*/  MUFU.EX2 R25, R35 ;  /* 0x0000002300197308 */ /* 0x000f220000000800 */
[----:B-1----:R-:W-:Y:S01]  /*157f0*/  FADD.FTZ R4, R24, R4 ;  /* 0x0000000418047221 */ /* 0x002fe20000010000 */
[----:B------:R-:W-:-:S06]  /*15800*/  FADD.FTZ R3, R83, R3 ;  /* 0x0000000353037221 */ /* 0x000fcc0000010000 */
[----:B0-----:R-:W0:Y:S08]  /*15810*/  MUFU.EX2 R10, R36 ;  /* 0x00000024000a7308 */ /* 0x001e300000000800 */
[----:B------:R-:W1:Y:S01]  /*15820*/  MUFU.EX2 R27, R42 ;  /* 0x0000002a001b7308 */ /* 0x000e620000000800 */
[----:B------:R-:W-:Y:S01]  /*15830*/  FADD.FTZ R4, R32, R4 ;  /* 0x0000000420047221 */ /* 0x000fe20000010000 */
[----:B------:R-:W-:-:S06]  /*15840*/  FADD.FTZ R3, R20, R3 ;  /* 0x0000000314037221 */ /* 0x000fcc0000010000 */
[----:B------:R-:W5:Y:S08]  /*15850*/  MUFU.EX2 R28, R37 ;  /* 0x00000025001c7308 */ /* 0x000f700000000800 */
[----:B------:R-:W5:Y:S01]  /*15860*/  MUFU.EX2 R43, R43 ;  /* 0x0000002b002b7308 */ /* 0x000f620000000800 */
[----:B--2---:R-:W-:Y:S01]  /*15870*/  FADD.FTZ R4, R26, R4 ;  /* 0x000000041a047221 */ /* 0x004fe20000010000 */
[----:B----4-:R-:W-:-:S06]  /*15880*/  FADD.FTZ R3, R25, R3 ;  /* 0x0000000319037221 */ /* 0x010fcc0000010000 */
[----:B------:R-:W2:Y:S08]  /*15890*/  MUFU.EX2 R14, R40 ;  /* 0x00000028000e7308 */ /* 0x000eb00000000800 */
[----:B------:R-:W4:Y:S01]  /*158a0*/  MUFU.EX2 R11, R11 ;  /* 0x0000000b000b7308 */ /* 0x000f220000000800 */
[----:B0-----:R-:W-:Y:S01]  /*158b0*/  FADD.FTZ R4, R10, R4 ;  /* 0x000000040a047221 */ /* 0x001fe20000010000 */
[----:B-1----:R-:W-:-:S06]  /*158c0*/  FADD.FTZ R3, R27, R3 ;  /* 0x000000031b037221 */ /* 0x002fcc0000010000 */
[----:B------:R-:W0:Y:S08]  /*158d0*/  MUFU.EX2 R30, R41 ;  /* 0x00000029001e7308 */ /* 0x000e300000000800 */
[----:B------:R-:W1:Y:S01]  /*158e0*/  MUFU.EX2 R29, R46 ;  /* 0x0000002e001d7308 */ /* 0x000e620000000800 */
[----:B-----5:R-:W-:Y:S01]  /*158f0*/  FADD.FTZ R4, R28, R4 ;  /* 0x000000041c047221 */ /* 0x020fe20000010000 */
        /* <DEDUP_REMOVED lines=14> */
[----:B------:R-:W3:Y:S01]  /*159e0*/  MUFU.EX2 R54, R54 ;  /* 0x0000003600367308 */ /* 0x000ee20000000800 */
        /* <DEDUP_REMOVED lines=9> */
[----:B---3--:R-:W-:-:S06]  /*15a80*/  FADD.FTZ R4, R54, R4 ;  /* 0x0000000436047221 */ /* 0x008fcc0000010000 */
[----:B------:R-:W3:Y:S08]  /*15a90*/  MUFU.EX2 R56, R56 ;  /* 0x0000003800387308 */ /* 0x000ef00000000800 */
        /* <DEDUP_REMOVED lines=9> */
[----:B------:R-:W-:Y:S01]  /*15b30*/  F2FP.BF16.F32.PACK_AB R29, R29, R11 ;  /* 0x0000000b1d1d723e */ /* 0x000fe200000010ff */
[----:B---3--:R-:W-:Y:S01]  /*15b40*/  FADD.FTZ R3, R56, R3 ;  /* 0x0000000338037221 */ /* 0x008fe20000010000 */
[----:B-----5:R-:W-:-:S05]  /*15b50*/  FADD.FTZ R11, R59, R4 ;  /* 0x000000043b0b7221 */ /* 0x020fca0000010000 */
[----:B------:R-:W3:Y:S01]  /*15b60*/  MUFU.EX2 R66, R66 ;  /* 0x0000004200427308 */ /* 0x000ee20000000800 */
[----:B--2---:R-:W-:Y:S01]  /*15b70*/  FADD.FTZ R3, R57, R3 ;  /* 0x0000000339037221 */ /* 0x004fe20000010000 */
[----:B----4-:R-:W-:-:S06]  /*15b80*/  FADD.FTZ R4, R62, R11 ;  /* 0x0000000b3e047221 */ /* 0x010fcc0000010000 */
[----:B------:R-:W2:Y:S01]  /*15b90*/  MUFU.EX2 R61, R61 ;  /* 0x0000003d003d7308 */ /* 0x000ea20000000800 */
[----:B------:R-:W-:-:S07]  /*15ba0*/  F2FP.BF16.F32.PACK_AB R26, R10, R26 ;  /* 0x0000001a0a1a723e */ /* 0x000fce00000010ff */
[----:B------:R-:W4:Y:S01]  /*15bb0*/  MUFU.EX2 R67, R67 ;  /* 0x0000004300437308 */ /* 0x000f220000000800 */
[----:B0-----:R-:W-:Y:S01]  /*15bc0*/  FADD.FTZ R10, R60, R3 ;  /* 0x000000033c0a7221 */ /* 0x001fe20000010000 */
[----:B-1----:R-:W-:-:S06]  /*15bd0*/  FADD.FTZ R3, R63, R4 ;  /* 0x000000043f037221 */ /* 0x002fcc0000010000 */
[----:B------:R-:W0:Y:S08]  /*15be0*/  MUFU.EX2 R64, R64 ;  /* 0x0000004000407308 */ /* 0x000e300000000800 */
[----:B------:R-:W1:Y:S01]  /*15bf0*/  MUFU.EX2 R70, R70 ;  /* 0x0000004600467308 */ /* 0x000e620000000800 */
[----:B---3--:R-:W-:-:S07]  /*15c00*/  FADD.FTZ R4, R66, R3 ;  /* 0x0000000342047221 */ /* 0x008fce0000010000 */
        /* <DEDUP_REMOVED lines=9> */
[----:B------:R-:W1:Y:S08]  /*15ca0*/  MUFU.EX2 R41, R75 ;  /* 0x0000004b00297308 */ /* 0x000e700000000800 */
[----:B------:R-:W1:Y:S08]  /*15cb0*/  MUFU.EX2 R72, R72 ;  /* 0x0000004800487308 */ /* 0x000e700000000800 */
[----:B------:R-:W-:Y:S08]  /*15cc0*/  MUFU.EX2 R73, R73 ;  /* 0x0000004900497308 */ /* 0x000ff00000000800 */
[----:B------:R-:W-:Y:S08]  /*15cd0*/  MUFU.EX2 R76, R76 ;  /* 0x0000004c004c7308 */ /* 0x000ff00000000800 */
[----:B------:R-:W1:Y:S08]  /*15ce0*/  MUFU.EX2 R77, R77 ;  /* 0x0000004d004d7308 */ /* 0x000e700000000800 */
[----:B------:R-:W-:Y:S08]  /*15cf0*/  MUFU.EX2 R78, R78 ;  /* 0x0000004e004e7308 */ /* 0x000ff00000000800 */
[----:B------:R-:W1:Y:S01]  /*15d00*/  MUFU.EX2 R79, R79 ;  /* 0x0000004f004f7308 */ /* 0x000e620000000800 */
[----:B---3--:R-:W-:Y:S01]  /*15d10*/  FADD.FTZ R11, R65, R10 ;  /* 0x0000000a410b7221 */ /* 0x008fe20000010000 */
[----:B-----5:R-:W-:Y:S01]  /*15d20*/  FADD.FTZ R3, R71, R4 ;  /* 0x0000000447037221 */ /* 0x020fe20000010000 */
[----:B------:R-:W-:-:S02]  /*15d30*/  F2FP.BF16.F32.PACK_AB R24, R32, R24 ;  /* 0x000000182018723e */ /* 0x000fc400000010ff */
[----:B------:R-:W-:Y:S02]  /*15d40*/  F2FP.BF16.F32.PACK_AB R25, R25, R20 ;  /* 0x000000141919723e */ /* 0x000fe400000010ff */
[----:B------:R-:W-:Y:S02]  /*15d50*/  F2FP.BF16.F32.PACK_AB R27, R43, R27 ;  /* 0x0000001b2b1b723e */ /* 0x000fe400000010ff */
[----:B------:R-:W-:Y:S02]  /*15d60*/  F2FP.BF16.F32.PACK_AB R28, R14, R28 ;  /* 0x0000001c0e1c723e */ /* 0x000fe400000010ff */
[----:B------:R-:W-:Y:S02]  /*15d70*/  F2FP.BF16.F32.PACK_AB R30, R44, R30 ;  /* 0x0000001e2c1e723e */ /* 0x000fe400000010ff */
[----:B------:R-:W-:Y:S01]  /*15d80*/  F2FP.BF16.F32.PACK_AB R31, R50, R31 ;  /* 0x0000001f321f723e */ /* 0x000fe200000010ff */
[----:B--2---:R-:W-:Y:S01]  /*15d90*/  FADD.FTZ R11, R68, R11 ;  /* 0x0000000b440b7221 */ /* 0x004fe20000010000 */
[----:B----4-:R-:W-:Y:S01]  /*15da0*/  FADD.FTZ R4, R74, R3 ;  /* 0x000000034a047221 */ /* 0x010fe20000010000 */
[----:B------:R2:W-:Y:S01]  /*15db0*/  STSM.16.M88.4 [R142], R24 ;  /* 0x000000188e007844 */ /* 0x0005e20000000200 */
[----:B------:R-:W-:-:S02]  /*15dc0*/  F2FP.BF16.F32.PACK_AB R36, R48, R36 ;  /* 0x000000243024723e */ /* 0x000fc400000010ff */
[----:B------:R-:W-:Y:S01]  /*15dd0*/  F2FP.BF16.F32.PACK_AB R37, R54, R37 ;  /* 0x000000253625723e */ /* 0x000fe200000010ff */
[----:B------:R3:W-:Y:S01]  /*15de0*/  STSM.16.M88.4 [R141], R28 ;  /* 0x0000001c8d007844 */ /* 0x0007e20000000200 */
[----:B------:R-:W-:Y:S02]  /*15df0*/  F2FP.BF16.F32.PACK_AB R38, R52, R38 ;  /* 0x000000263426723e */ /* 0x000fe400000010ff */
[----:B------:R-:W-:Y:S01]  /*15e00*/  F2FP.BF16.F32.PACK_AB R39, R58, R39 ;  /* 0x000000273a27723e */ /* 0x000fe200000010ff */
[----:B0-----:R-:W-:Y:S01]  /*15e10*/  FADD.FTZ R11, R40, R11 ;  /* 0x0000000b280b7221 */ /* 0x001fe20000010000 */
[----:B-1----:R-:W-:Y:S01]  /*15e20*/  FADD.FTZ R4, R41, R4 ;  /* 0x0000000429047221 */ /* 0x002fe20000010000 */
[----:B------:R-:W-:Y:S02]  /*15e30*/  F2FP.BF16.F32.PACK_AB R40, R72, R40 ;  /* 0x000000284828723e */ /* 0x000fe400000010ff */
[----:B------:R-:W-:Y:S02]  /*15e40*/  F2FP.BF16.F32.PACK_AB R41, R77, R41 ;  /* 0x000000294d29723e */ /* 0x000fe400000010ff */
[----:B------:R-:W-:-:S02]  /*15e50*/  F2FP.BF16.F32.PACK_AB R42, R76, R73 ;  /* 0x000000494c2a723e */ /* 0x000fc400000010ff */
[----:B--2---:R-:W-:Y:S02]  /*15e60*/  F2FP.BF16.F32.PACK_AB R24, R56, R53 ;  /* 0x000000353818723e */ /* 0x004fe400000010ff */
[----:B------:R-:W-:Y:S02]  /*15e70*/  F2FP.BF16.F32.PACK_AB R25, R62, R59 ;  /* 0x0000003b3e19723e */ /* 0x000fe400000010ff */
[----:B------:R-:W-:Y:S02]  /*15e80*/  F2FP.BF16.F32.PACK_AB R26, R60, R57 ;  /* 0x000000393c1a723e */ /* 0x000fe400000010ff */
[----:B------:R-:W-:Y:S02]  /*15e90*/  F2FP.BF16.F32.PACK_AB R27, R66, R63 ;  /* 0x0000003f421b723e */ /* 0x000fe400000010ff */
[----:B---3--:R-:W-:Y:S02]  /*15ea0*/  F2FP.BF16.F32.PACK_AB R28, R64, R61 ;  /* 0x0000003d401c723e */ /* 0x008fe400000010ff */
[----:B------:R-:W-:-:S02]  /*15eb0*/  F2FP.BF16.F32.PACK_AB R29, R70, R67 ;  /* 0x00000043461d723e */ /* 0x000fc400000010ff */
[----:B------:R-:W-:Y:S02]  /*15ec0*/  F2FP.BF16.F32.PACK_AB R30, R68, R65 ;  /* 0x00000041441e723e */ /* 0x000fe400000010ff */
[----:B------:R-:W-:Y:S02]  /*15ed0*/  F2FP.BF16.F32.PACK_AB R31, R74, R71 ;  /* 0x000000474a1f723e */ /* 0x000fe400000010ff */
[----:B------:R-:W-:Y:S01]  /*15ee0*/  F2FP.BF16.F32.PACK_AB R43, R79, R78 ;  /* 0x0000004e4f2b723e */ /* 0x000fe200000010ff */
[----:B------:R0:W-:Y:S04]  /*15ef0*/  STSM.16.M88.4 [R140+0x27800], R36 ;  /* 0x027800248c007844 */ /* 0x0001e80000000200 */
[----:B------:R0:W-:Y:S04]  /*15f00*/  STSM.16.M88.4 [R21], R24 ;  /* 0x0000001815007844 */ /* 0x0001e80000000200 */
[----:B------:R0:W-:Y:S04]  /*15f10*/  STSM.16.M88.4 [R142+0x6000], R28 ;  /* 0x0060001c8e007844 */ /* 0x0001e80000000200 */
[----:B------:R0:W-:Y:S01]  /*15f20*/  STSM.16.M88.4 [R141+0x6000], R40 ;  /* 0x006000288d007844 */ /* 0x0001e20000000200 */
[----:B------:R-:W-:Y:S01]  /*15f30*/  @!PT LDS RZ, [RZ] ;  /* 0x00000000fffff984 */ /* 0x000fe20000000800 */
[----:B------:R-:W-:Y:S01]  /*15f40*/  @!PT LDS RZ, [RZ] ;  /* 0x00000000fffff984 */ /* 0x000fe20000000800 */
[----:B------:R-:W-:Y:S01]  /*15f50*/  @!PT LDS RZ, [RZ] ;  /* 0x00000000fffff984 */ /* 0x000fe20000000800 */
[----:B------:R-:W-:Y:S01]  /*15f60*/  @!PT LDS RZ, [RZ] ;  /* 0x00000000fffff984 */ /* 0x000fe20000000800 */
[----:B------:R1:W-:Y:S06]  /*15f70*/  MEMBAR.ALL.CTA ;  /* 0x0000000000007992 */ /* 0x0003ec0000008000 */
[----:B-1----:R-:W1:Y:S01]  /*15f80*/  FENCE.VIEW.ASYNC.S ;  /* 0x00000000000073c6 */ /* 0x002e620000000000 */
[----:B------:R-:W-:Y:S01]  /*15f90*/  ISETP.GT.AND P2, PT, R0, R155, PT ;  /* 0x0000009b0000720c */ /* 0x000fe20003f44270 */
[----:B------:R-:W-:Y:S01]  /*15fa0*/  FADD.FTZ R10, R72, R11 ;  /* 0x0000000b480a7221 */ /* 0x000fe20000010000 */
[----:B------:R-:W-:-:S03]  /*15fb0*/  FADD.FTZ R3, R77, R4 ;  /* 0x000000044d037221 */ /* 0x000fc60000010000 */
[----:B------:R-:W-:Y:S01]  /*15fc0*/  FADD.FTZ R11, R73, R10 ;  /* 0x0000000a490b7221 */ /* 0x000fe20000010000 */
[----:B------:R-:W-:Y:S01]  /*15fd0*/  FADD.FTZ R78, R78, R3 ;  /* 0x000000034e4e7221 */ /* 0x000fe20000010000 */
[-C--:B------:R-:W-:Y:S01]  /*15fe0*/  FMUL.FTZ R90, R90, R5.reuse ;  /* 0x000000055a5a7220 */ /* 0x080fe20000410000 */
[-C--:B------:R-:W-:Y:S01]  /*15ff0*/  FMUL.FTZ R91, R91, R5.reuse ;  /* 0x000000055b5b7220 */ /* 0x080fe20000410000 */
        /* <DEDUP_REMOVED lines=48> */
[----:B------:R-:W-:-:S02]  /*16300*/  VIADD R0, R0, 0xffffffff ;  /* 0xffffffff00007836 */ /* 0x000fc40000000000 */
[----:B------:R-:W-:Y:S02]  /*16310*/  IMAD.MOV.U32 R14, RZ, RZ, R18 ;  /* 0x000000ffff0e7224 */ /* 0x000fe400078e0012 */
[----:B------:R-:W-:Y:S02]  /*16320*/  IMAD.MOV.U32 R10, RZ, RZ, R16 ;  /* 0x000000ffff0a7224 */ /* 0x000fe400078e0010 */
[----:B------:R-:W-:Y:S02]  /*16330*/  IMAD.MOV.U32 R5, RZ, RZ, R13 ;  /* 0x000000ffff057224 */ /* 0x000fe400078e000d */
[----:B------:R-:W-:Y:S01]  /*16340*/  IMAD.MOV.U32 R11, RZ, RZ, R12 ;  /* 0x000000ffff0b7224 */ /* 0x000fe200078e000c */
[----:B-1----:R-:W-:Y:S01]  /*16350*/  NOP ;  /* 0x0000000000007918 */ /* 0x002fe20000000000 */
[----:B0-----:R-:W-:Y:S05]  /*16360*/  @P2 BRA `(.L_x_11453) ;  /* 0xffffffd400242947 */ /* 0x001fea000383ffff */
.L_x_11443:
[----:B------:R-:W2:Y:S02]  /*16370*/  LDL R5, [R1+0x44] ;  /* 0x0000440001057983 */ /* 0x000ea40000100800 */
[----:B--2---:R-:W-:-:S13]  /*16380*/  ISETP.GE.AND P2, PT, R0, R5, PT ;  /* 0x000000050000720c */ /* 0x004fda0003f46270 */
[----:B------:R-:W-:Y:S05]  /*16390*/  @!P2 BRA `(.L_x_11454) ;  /* 0x0000003c0000a947 */ /* 0x000fea0003800000 */
[----:B------:R-:W-:Y:S02]  /*163a0*/  IMAD.MOV.U32 R5, RZ, RZ, R13 ;  /* 0x000000ffff057224 */ /* 0x000fe400078e000d */
[----:B------:R-:W-:Y:S02]  /*163b0*/  IMAD.MOV.U32 R10, RZ, RZ, R12 ;  /* 0x000000ffff0a7224 */ /* 0x000fe400078e000c */
[----:B------:R-:W-:Y:S02]  /*163c0*/  IMAD.MOV.U32 R14, RZ, RZ, R18 ;  /* 0x000000ffff0e7224 */ /* 0x000fe400078e0012 */
[----:B------:R-:W-:-:S07]  /*163d0*/  IMAD.MOV.U32 R11, RZ, RZ, R16 ;  /* 0x000000ffff0b7224 */ /* 0x000fce00078e0010 */
.L_x_11472:
        /* <DEDUP_REMOVED lines=10> */
.L_x_11456:
[----:B------:R-:W-:Y:S01]  /*16480*/  IMAD R12, R16, 0x8, R2 ;  /* 0x00000008100c7824 */ /* 0x000fe200078e0202 */
[----:B------:R-:W-:-:S04]  /*16490*/  SHF.L.U32 R13, R18, 0x1f, RZ ;  /* 0x0000001f120d7819 */ /* 0x000fc800000006ff */
[----:B------:R0:W1:Y:S01]  /*164a0*/  SYNCS.PHASECHK.TRANS64.TRYWAIT P3, [R12+URZ+0x2d830], R13 ;  /* 0x02d8300d0c0075a7 */ /* 0x000062000806017f */
[----:B------:R-:W-:Y:S05]  /*164b0*/  @!P0 BRA `(.L_x_11457) ;  /* 0x0000000000048947 */ /* 0x000fea0003800000 */
[----:B------:R-:W-:Y:S01]  /*164c0*/  BPT.TRAP 0x1 ;  /* 0x000000040000795c */ /* 0x000fe20000300000 */
.L_x_11457:
[----:B------:R-:W-:Y:S04]  /*164d0*/  BSSY B0, `(.L_x_11455) ;  /* 0x0000004000007945 */ /* 0x000fe80003800000 */
[----:B-1----:R-:W-:Y:S05]  /*164e0*/  @P3 BRA `(.L_x_11458) ;  /* 0x0000000000083947 */ /* 0x002fea0003800000 */
[----:B------:R-:W1:Y:S02]  /*164f0*/  SYNCS.PHASECHK.TRANS64.TRYWAIT P3, [R12+URZ+0x2d830], R13 ;  /* 0x02d8300d0c0075a7 */ /* 0x000e64000806017f */
[----:B-1----:R-:W-:Y:S05]  /*16500*/  @!P3 BRA `(.L_x_11459) ;  /* 0x000000ec0040b947 */ /* 0x002fea0003800000 */
.L_x_11458:
[----:B------:R-:W-:Y:S05]  /*16510*/  BSYNC B0 ;  /* 0x0000000000007941 */ /* 0x000fea0003800000 */
.L_x_11455:
        /* <DEDUP_REMOVED lines=60> */
.L_x_11461:
[----:B------:R-:W-:Y:S01]  /*168e0*/  SHF.L.U32 R12, R14, 0x1f, RZ ;  /* 0x0000001f0e0c7819 */ /* 0x000fe200000006ff */
[----:B------:R-:W-:-:S04]  /*168f0*/  IMAD R13, R11, 0x8, R2 ;  /* 0x000000080b0d7824 */ /* 0x000fc800078e0202 */
[----:B------:R0:W1:Y:S01]  /*16900*/  SYNCS.PHASECHK.TRANS64.TRYWAIT P2, [R13+URZ+0x2d850], R12 ;  /* 0x02d8500c0d0075a7 */ /* 0x000062000804017f */
[----:B------:R-:W-:Y:S05]  /*16910*/  @!P0 BRA `(.L_x_11462) ;  /* 0x0000000000048947 */ /* 0x000fea0003800000 */
[----:B------:R-:W-:Y:S01]  /*16920*/  BPT.TRAP 0x1 ;  /* 0x000000040000795c */ /* 0x000fe20000300000 */
.L_x_11462:
[----:B-1----:R-:W-:Y:S05]  /*16930*/  @P2 BRA `(.L_x_11460) ;  /* 0x0000000000082947 */ /* 0x002fea0003800000 */
[----:B------:R-:W1:Y:S02]  /*16940*/  SYNCS.PHASECHK.TRANS64.TRYWAIT P2, [R13+URZ+0x2d850], R12 ;  /* 0x02d8500c0d0075a7 */ /* 0x000e64000804017f */
[----:B-1----:R-:W-:Y:S05]  /*16950*/  @!P2 BRA `(.L_x_11463) ;  /* 0x000000e80040a947 */ /* 0x002fea0003800000 */
.L_x_11460:
[----:B------:R-:W2:Y:S01]  /*16960*/  LDL R143, [R1+0x18] ;  /* 0x00001800018f7983 */ /* 0x000ea20000100800 */
[----:B------:R-:W3:Y:S03]  /*16970*/  @P5 LDC R14, c[0x0][0x44c] ;  /* 0x00011300ff0e5b82 */ /* 0x000ee60000000800 */
[----:B------:R-:W2:Y:S05]  /*16980*/  LDL R20, [R1+0x40] ;  /* 0x0000400001147983 */ /* 0x000eaa0000100800 */
[----:B01----:R-:W0:Y:S01]  /*16990*/  @P5 LDC R13, c[0x0][0x450] ;  /* 0x00011400ff0d5b82 */ /* 0x003e220000000800 */
[----:B------:R-:W-:Y:S05]  /*169a0*/  WARPSYNC.ALL ;  /* 0x0000000000007948 */ /* 0x000fea0003800000 */
[----:B--2---:R-:W-:-:S02]  /*169b0*/  IMAD.IADD R12, R20, 0x1, R143 ;  /* 0x00000001140c7824 */ /* 0x004fc400078e028f */
[----:B------:R-:W2:Y:S01]  /*169c0*/  LDL R143, [R1+0x3c] ;  /* 0x00003c00018f7983 */ /* 0x000ea20000100800 */
[----:B------:R-:W-:Y:S01]  /*169d0*/  IMAD.MOV.U32 R15, RZ, RZ, -0x7fffffe0 ;  /* 0x80000020ff0f7424 */ /* 0x000fe200078e00ff */
[----:B------:R-:W-:Y:S01]  /*169e0*/  WARPGROUP.ARRIVE ;  /* 0x00000000000079c5 */ /* 0x000fe20000000000 */
[----:B---3--:R-:W-:-:S05]  /*169f0*/  @P5 IMAD.HI.U32 R14, R12, R14, RZ ;  /* 0x0000000e0c0e5227 */ /* 0x008fca00078e00ff */
[----:B------:R-:W1:Y:S01]  /*16a00*/  S2R R145, SR_TID.X ;  /* 0x0000000000917919 */ /* 0x000e620000002100 */
[C---:B------:R-:W-:Y:S01]  /*16a10*/  R2UR UR11, R15.reuse ;  /* 0x000000000f0b72ca */ /* 0x040fe200000e0000 */
[----:B------:R-:W-:Y:S01]  /*16a20*/  IMAD.MOV.U32 R21, RZ, RZ, -0x7fffffe0 ;  /* 0x80000020ff157424 */ /* 0x000fe200078e00ff */
[----:B0-----:R-:W-:Y:S01]  /*16a30*/  @P5 SHF.R.U32.HI R12, RZ, R13, R14 ;  /* 0x0000000dff0c5219 */ /* 0x001fe2000001160e */
[----:B------:R-:W-:Y:S01]  /*16a40*/  VIADD R13, R2, 0x400 ;  /* 0x00000400020d7836 */ /* 0x000fe20000000000 */
[----:B------:R-:W-:Y:S01]  /*16a50*/  R2UR UR47, R15 ;  /* 0x000000000f2f72ca */ /* 0x000fe200000e0000 */
[----:B------:R-:W-:Y:S01]  /*16a60*/  IMAD.MOV.U32 R15, RZ, RZ, 0x40000040 ;  /* 0x40000040ff0f7424 */ /* 0x000fe200078e00ff */
[----:B------:R-:W-:Y:S02]  /*16a70*/  R2UR UR15, R21 ;  /* 0x00000000150f72ca */ /* 0x000fe400000e0000 */
[----:B------:R-:W-:Y:S02]  /*16a80*/  SHF.R.U32.HI R13, RZ, 0x4, R13 ;  /* 0x00000004ff0d7819 */ /* 0x000fe4000001160d */
[----:B------:R-:W-:Y:S01]  /*16a90*/  R2UR UR9, R15 ;  /* 0x000000000f0972ca */ /* 0x000fe200000e0000 */
[----:B------:R-:W-:Y:S01]  /*16aa0*/  IMAD.MOV.U32 R15, RZ, RZ, 0x40000040 ;  /* 0x40000040ff0f7424 */ /* 0x000fe200078e00ff */
[----:B------:R-:W-:-:S02]  /*16ab0*/  LOP3.LUT R13, R13, 0x3fff, RZ, 0xc0, !PT ;  /* 0x00003fff0d0d7812 */ /* 0x000fc400078ec0ff */
[----:B------:R-:W-:Y:S02]  /*16ac0*/  R2UR UR19, R21 ;  /* 0x00000000151372ca */ /* 0x000fe400000e0000 */
[----:B------:R-:W-:Y:S02]  /*16ad0*/  LOP3.LUT R13, R13, 0x2000000, RZ, 0xfc, !PT ;  /* 0x020000000d0d7812 */ /* 0x000fe400078efcff */
[C---:B------:R-:W-:Y:S02]  /*16ae0*/  R2UR UR23, R21.reuse ;  /* 0x00000000151772ca */ /* 0x040fe400000e0000 */
[----:B------:R-:W-:Y:S01]  /*16af0*/  R2UR UR27, R21 ;  /* 0x00000000151b72ca */ /* 0x000fe200000e0000 */
[----:B------:R-:W-:Y:S01]  /*16b00*/  IMAD R14, R11, 0x600, R13 ;  /* 0x000006000b0e7824 */ /* 0x000fe200078e020d */
[C---:B------:R-:W-:Y:S01]  /*16b10*/  R2UR UR31, R21.reuse ;  /* 0x00000000151f72ca */ /* 0x040fe200000e0000 */
[----:B------:R-:W-:Y:S01]  /*16b20*/  FMUL.FTZ R13, R24, UR48 ;  /* 0x00000030180d7c20 */ /* 0x000fe20008410000 */
[----:B------:R-:W-:Y:S01]  /*16b30*/  R2UR UR35, R21 ;  /* 0x00000000152372ca */ /* 0x000fe200000e0000 */
[C---:B------:R-:W-:Y:S01]  /*16b40*/  VIADD R20, R14.reuse, 0x40 ;  /* 0x000000400e147836 */ /* 0x040fe20000000000 */
[----:B------:R-:W-:Y:S01]  /*16b50*/  R2UR UR10, R14 ;  /* 0x000000000e0a72ca */ /* 0x000fe200000e0000 */
[----:B------:R-:W-:Y:S01]  /*16b60*/  IMAD.MOV.U32 R21, RZ, RZ, 0x40000040 ;  /* 0x40000040ff157424 */ /* 0x000fe200078e00ff */
[----:B------:R-:W-:Y:S01]  /*16b70*/  R2UR UR45, R15 ;  /* 0x000000000f2d72ca */ /* 0x000fe200000e0000 */
[----:B------:R-:W-:Y:S01]  /*16b80*/  FMUL.FTZ R15, R25, UR48 ;  /* 0x00000030190f7c20 */ /* 0x000fe20008410000 */
[----:B------:R-:W-:Y:S01]  /*16b90*/  R2UR UR14, R20 ;  /* 0x00000000140e72ca */ /* 0x000fe200000e0000 */
[----:B------:R-:W-:Y:S01]  /*16ba0*/  VIADD R20, R14, 0x80 ;  /* 0x000000800e147836 */ /* 0x000fe20000000000 */
[----:B------:R-:W-:Y:S01]  /*16bb0*/  R2UR UR13, R21 ;  /* 0x00000000150d72ca */ /* 0x000fe200000e0000 */
[----:B------:R-:W-:Y:S01]  /*16bc0*/  IMAD.MOV.U32 R21, RZ, RZ, 0x40000040 ;  /* 0x40000040ff157424 */ /* 0x000fe200078e00ff */
[----:B-1----:R-:W-:Y:S01]  /*16bd0*/  SHF.R.U32.HI R144, RZ, 0x7, R145 ;  /* 0x00000007ff907819 */ /* 0x002fe20000011691 */
[----:B------:R-:W-:Y:S01]  /*16be0*/  FMUL.FTZ R25, R29, UR48 ;  /* 0x000000301d197c20 */ /* 0x000fe20008410000 */
[----:B------:R-:W-:Y:S01]  /*16bf0*/  R2UR UR18, R20 ;  /* 0x00000000141272ca */ /* 0x000fe200000e0000 */
[----:B------:R-:W-:Y:S01]  /*16c00*/  VIADD R20, R14, 0xc0 ;  /* 0x000000c00e147836 */ /* 0x000fe20000000000 */
[----:B------:R-:W-:Y:S01]  /*16c10*/  R2UR UR17, R21 ;  /* 0x00000000151172ca */ /* 0x000fe200000e0000 */
[----:B------:R-:W-:Y:S01]  /*16c20*/  IMAD.MOV.U32 R21, RZ, RZ, 0x40000040 ;  /* 0x40000040ff157424 */ /* 0x000fe200078e00ff */
[----:B------:R-:W-:Y:S01]  /*16c30*/  ISETP.GE.U32.AND P2, PT, R145, 0x180, PT ;  /* 0x000001809100780c */ /* 0x000fe20003f46070 */
[----:B------:R-:W-:Y:S01]  /*16c40*/  FMUL.FTZ R29, R33, UR48 ;  /* 0x00000030211d7c20 */ /* 0x000fe20008410000 */
[----:B------:R-:W-:Y:S01]  /*16c50*/  R2UR UR22, R20 ;  /* 0x00000000141672ca */ /* 0x000fe200000e0000 */
[----:B------:R-:W-:Y:S01]  /*16c60*/  VIADD R20, R14, 0x100 ;  /* 0x000001000e147836 */ /* 0x000fe20000000000 */
[----:B------:R-:W-:Y:S01]  /*16c70*/  R2UR UR21, R21 ;  /* 0x00000000151572ca */ /* 0x000fe200000e0000 */
[----:B------:R-:W-:-:S02]  /*16c80*/  IMAD.MOV.U32 R21, RZ, RZ, 0x40000040 ;  /* 0x40000040ff157424 */ /* 0x000fc400078e00ff */
[----:B------:R-:W-:Y:S01]  /*16c90*/  FMUL.FTZ R33, R38, UR48 ;  /* 0x0000003026217c20 */ /* 0x000fe20008410000 */
[----:B------:R-:W-:Y:S01]  /*16ca0*/  FMUL.FTZ R38, R43, UR48 ;  /* 0x000000302b267c20 */ /* 0x000fe20008410000 */
[----:B------:R-:W-:Y:S01]  /*16cb0*/  R2UR UR26, R20 ;  /* 0x00000000141a72ca */ /* 0x000fe200000e0000 */
[----:B------:R-:W-:Y:S01]  /*16cc0*/  VIADD R20, R14, 0x140 ;  /* 0x000001400e147836 */ /* 0x000fe20000000000 */
[----:B------:R-:W-:Y:S01]  /*16cd0*/  R2UR UR25, R21 ;  /* 0x00000000151972ca */ /* 0x000fe200000e0000 */
[----:B------:R-:W-:Y:S02]  /*16ce0*/  IMAD.MOV.U32 R21, RZ, RZ, 0x40000040 ;  /* 0x40000040ff157424 */ /* 0x000fe400078e00ff */
[----:B------:R-:W-:Y:S01]  /*16cf0*/  FMUL.FTZ R43, R48, UR48 ;  /* 0x00000030302b7c20 */ /* 0x000fe20008410000 */
[----:B------:R-:W-:Y:S01]  /*16d00*/  FMUL.FTZ R48, R54, UR48 ;  /* 0x0000003036307c20 */ /* 0x000fe20008410000 */
[----:B------:R-:W-:Y:S01]  /*16d10*/  R2UR UR30, R20 ;  /* 0x00000000141e72ca */ /* 0x000fe200000e0000 */
[C---:B------:R-:W-:Y:S01]  /*16d20*/  VIADD R20, R14.reuse, 0x180 ;  /* 0x000001800e147836 */ /* 0x040fe20000000000 */
[----:B------:R-:W-:Y:S01]  /*16d30*/  R2UR UR29, R21 ;  /* 0x00000000151d72ca */ /* 0x000fe200000e0000 */
[----:B------:R-:W-:-:S02]  /*16d40*/  VIADD R14, R14, 0x1c0 ;  /* 0x000001c00e0e7836 */ /* 0x000fc40000000000 */
[----:B------:R-:W-:Y:S01]  /*16d50*/  FMUL.FTZ R54, R58, UR48 ;  /* 0x000000303a367c20 */ /* 0x000fe20008410000 */
[----:B------:R-:W-:Y:S01]  /*16d60*/  IMAD.MOV.U32 R21, RZ, RZ, 0x40000040 ;  /* 0x40000040ff157424 */ /* 0x000fe200078e00ff */
[----:B------:R-:W-:Y:S01]  /*16d70*/  R2UR UR34, R20 ;  /* 0x00000000142272ca */ /* 0x000fe200000e0000 */
[----:B------:R-:W-:Y:S01]  /*16d80*/  FMUL.FTZ R58, R62, UR48 ;  /* 0x000000303e3a7c20 */ /* 0x000fe20008410000 */
[----:B------:R-:W-:Y:S01]  /*16d90*/  R2UR UR46, R14 ;  /* 0x000000000e2e72ca */ /* 0x000fe200000e0000 */
[----:B------:R-:W0:Y:S01]  /*16da0*/  SHFL.IDX PT, R145, R12, RZ, 0x1c1f ;  /* 0x001c1fff0c917589 */ /* 0x000e2200000e0000 */
[----:B------:R-:W-:Y:S01]  /*16db0*/  R2UR UR33, R21 ;  /* 0x00000000152172ca */ /* 0x000fe200000e0000 */
        /* <DEDUP_REMOVED lines=44> */
[----:B--2---:R-:W-:Y:S01]  /*17080*/  LOP3.LUT R14, R143, 0x10000, RZ, 0xfc, !PT ;  /* 0x000100008f0e7812 */ /* 0x004fe200078efcff */
[----:B------:R-:W-:Y:S01]  /*17090*/  FMUL.FTZ R143, R81, UR48 ;  /* 0x00000030518f7c20 */ /* 0x000fe20008410000 */
[----:B------:R-:W-:-:S02]  /*170a0*/  IMAD.SHL.U32 R81, R0, 0x80, RZ ;  /* 0x0000008000517824 */ /* 0x000fc400078e00ff */
[C---:B------:R-:W-:Y:S01]  /*170b0*/  R2UR UR8, R14.reuse ;  /* 0x000000000e0872ca */ /* 0x040fe200000e0000 */
[----:B------:R-:W-:Y:S02]  /*170c0*/  VIADD R20, R14, 0x2 ;  /* 0x000000020e147836 */ /* 0x000fe40000000000 */
[----:B------:R-:W2:Y:S03]  /*170d0*/  MUFU.TANH R143, R143 ;  /* 0x0000008f008f7308 */ /* 0x000ea60000002400 */
[----:B------:R-:W-:Y:S01]  /*170e0*/  R2UR UR12, R20 ;  /* 0x00000000140c72ca */ /* 0x000fe200000e0000 */
[----:B------:R-:W-:-:S05]  /*170f0*/  VIADD R20, R14, 0x4 ;  /* 0x000000040e147836 */ /* 0x000fca0000000000 */
[----:B------:R-:W-:Y:S01]  /*17100*/  R2UR UR16, R20 ;  /* 0x00000000141072ca */ /* 0x000fe200000e0000 */
[----:B------:R-:W-:Y:S01]  /*17110*/  HGMMA.64x96x16.F32.BF16 R88, gdesc[UR8].tnspB, R88, gsb0 ;  /* 0x41600000085879f0 */ /* 0x000fe20008001858 */
[----:B------:R-:W-:-:S05]  /*17120*/  VIADD R20, R14, 0x6 ;  /* 0x000000060e147836 */ /* 0x000fca0000000000 */
[----:B------:R-:W-:Y:S01]  /*17130*/  R2UR UR20, R20 ;  /* 0x00000000141472ca */ /* 0x000fe200000e0000 */
[----:B------:R-:W-:-:S05]  /*17140*/  VIADD R20, R14, 0x600 ;  /* 0x000006000e147836 */ /* 0x000fca0000000000 */
[----:B------:R-:W-:Y:S01]  /*17150*/  R2UR UR24, R20 ;  /* 0x00000000141872ca */ /* 0x000fe200000e0000 */
[----:B------:R-:W-:-:S05]  /*17160*/  VIADD R20, R14, 0x602 ;  /* 0x000006020e147836 */ /* 0x000fca0000000000 */
[----:B------:R-:W-:Y:S01]  /*17170*/  R2UR UR28, R20 ;  /* 0x00000000141c72ca */ /* 0x000fe200000e0000 */
[C---:B------:R-:W-:Y:S02]  /*17180*/  VIADD R20, R14.reuse, 0x604 ;  /* 0x000006040e147836 */ /* 0x040fe40000000000 */
[----:B------:R-:W-:-:S03]  /*17190*/  VIADD R14, R14, 0x606 ;  /* 0x000006060e0e7836 */ /* 0x000fc60000000000 */
        /* <DEDUP_REMOVED lines=110> */
[----:B-1234-:R-:W-:Y:S06]  /*17880*/  @!P4 BRA `(.L_x_11464) ;  /* 0x000000000058c947 */ /* 0x01efec0003800000 */
        /* <DEDUP_REMOVED lines=12> */
.L_x_11466:
[----:B------:R-:W-:-:S05]  /*17950*/  IMAD.U32 R155, RZ, RZ, UR5 ;  /* 0x00000005ff9b7e24 */ /* 0x000fca000f8e00ff */
[----:B------:R-:W-:-:S13]  /*17960*/  ISETP.NE.AND P2, PT, R155, 0x1, PT ;  /* 0x000000019b00780c */ /* 0x000fda0003f45270 */
[----:B------:R-:W0:Y:S02]  /*17970*/  @P2 LDC.64 R50, c[0x0][0x9e8] ;  /* 0x00027a00ff322b82 */ /* 0x000e240000000a00 */
[----:B0-----:R-:W-:-:S05]  /*17980*/  @P2 IMAD.HI.U32 R50, R145, R50, RZ ;  /* 0x0000003291322227 */ /* 0x001fca00078e00ff */
[----:B------:R-:W-:-:S07]  /*17990*/  @P2 SHF.R.U32.HI R145, RZ, R51, R50 ;  /* 0x00000033ff912219 */ /* 0x000fce0000011632 */
.L_x_11467:
[----:B------:R-:W-:Y:S05]  /*179a0*/  BSYNC B0 ;  /* 0x0000000000007941 */ /* 0x000fea0003800000 */
.L_x_11465:
[----:B------:R-:W-:-:S04]  /*179b0*/  IMAD R145, R145, R155, -R81 ;  /* 0x0000009b91917224 */ /* 0x000fc800078e0a51 */
[----:B------:R-:W-:-:S05]  /*179c0*/  IMAD R145, R139, -0x2, R145 ;  /* 0xfffffffe8b917824 */ /* 0x000fca00078e0291 */
[----:B------:R-:W-:Y:S02]  /*179d0*/  VIMNMX R85, R85, R145, !PT ;  /* 0x0000009155557248 */ /* 0x000fe40007fe0100 */
[----:B------:R-:W-:-:S07]  /*179e0*/  VIADDMNMX R86, R145, R155, R86, PT ;  /* 0x0000009b91567246 */ /* 0x000fce0003800156 */
.L_x_11464:
[----:B------:R-:W-:Y:S01]  /*179f0*/  ISETP.GT.AND P3, PT, R0, -0x1, PT ;  /* 0xffffffff0000780c */ /* 0x000fe20003f64270 */
[----:B------:R-:W0:Y:S03]  /*17a00*/  SHFL.IDX PT, R12, R12, 0x1, 0x1c1f ;  /* 0x003c1f000c0c7f89 */ /* 0x000e2600000e0000 */
[----:B------:R-:W-:-:S04]  /*17a10*/  ISETP.GT.AND P2, PT, R85, RZ, P3 ;  /* 0x000000ff5500720c */ /* 0x000fc80001f44270 */
[----:B------:R-:W-:-:S04]  /*17a20*/  ISETP.LT.OR P2, PT, R86, 0x1, P2 ;  /* 0x000000015600780c */ /* 0x000fc80001741670 */
[----:B------:R-:W-:Y:S02]  /*17a30*/  FSEL R50, R13, -INF , !P2 ;  /* 0xff8000000d327808 */ /* 0x000fe40005000000 */
[----:B------:R-:W-:-:S04]  /*17a40*/  ISETP.GT.AND P2, PT, R85, 0x1, P3 ;  /* 0x000000015500780c */ /* 0x000fc80001f44270 */
[----:B------:R-:W-:-:S04]  /*17a50*/  ISETP.LT.OR P2, PT, R86, 0x2, P2 ;  /* 0x000000025600780c */ /* 0x000fc80001741670 */
[----:B------:R-:W-:Y:S02]  /*17a60*/  FSEL R15, R15, -INF , !P2 ;  /* 0xff8000000f0f7808 */ /* 0x000fe40005000000 */
[----:B------:R-:W-:Y:S01]  /*17a70*/  ISETP.GT.AND P2, PT, R85, 0x8, P3 ;  /* 0x000000085500780c */ /* 0x000fe20001f44270 */
[--C-:B0-----:R-:W-:Y:S02]  /*17a80*/  IMAD.IADD R144, R144, 0x1, R12.reuse ;  /* 0x0000000190907824 */ /* 0x101fe400078e020c */
[----:B------:R-:W-:Y:S01]  /*17a90*/  IMAD.IADD R87, R87, 0x1, R12 ;  /* 0x0000000157577824 */ /* 0x000fe200078e020c */
        /* <DEDUP_REMOVED lines=102> */
.L_x_11470:
[----:B------:R-:W-:-:S05]  /*18100*/  IMAD.U32 R85, RZ, RZ, UR5 ;  /* 0x00000005ff557e24 */ /* 0x000fca000f8e00ff */
[----:B------:R-:W-:-:S13]  /*18110*/  ISETP.NE.AND P2, PT, R85, 0x1, PT ;  /* 0x000000015500780c */ /* 0x000fda0003f45270 */
[----:B------:R-:W0:Y:S02]  /*18120*/  @P2 LDC.64 R12, c[0x0][0x9e8] ;  /* 0x00027a00ff0c2b82 */ /* 0x000e240000000a00 */
[----:B0-----:R-:W-:-:S05]  /*18130*/  @P2 IMAD.HI.U32 R12, R51, R12, RZ ;  /* 0x0000000c330c2227 */ /* 0x001fca00078e00ff */
[----:B------:R-:W-:-:S07]  /*18140*/  @P2 SHF.R.U32.HI R51, RZ, R13, R12 ;  /* 0x0000000dff332219 */ /* 0x000fce000001160c */
.L_x_11471:
[----:B------:R-:W-:Y:S05]  /*18150*/  BSYNC B0 ;  /* 0x0000000000007941 */ /* 0x000fea0003800000 */
.L_x_11469:
[----:B------:R-:W-:-:S04]  /*18160*/  IMAD R51, R51, R85, -R81 ;  /* 0x0000005533337224 */ /* 0x000fc800078e0a51 */
[----:B------:R-:W-:-:S05]  /*18170*/  IMAD R51, R139, -0x2, R51 ;  /* 0xfffffffe8b337824 */ /* 0x000fca00078e0233 */
[----:B------:R-:W-:Y:S02]  /*18180*/  VIMNMX R87, R87, R51, !PT ;  /* 0x0000003357577248 */ /* 0x000fe40007fe0100 */
[----:B------:R-:W-:-:S07]  /*18190*/  VIADDMNMX R144, R51, R85, R144, PT ;  /* 0x0000005533907246 */ /* 0x000fce0003800190 */
.L_x_11468:
        /* <DEDUP_REMOVED lines=94> */
[----:B------:R-:W-:Y:S01]  /*18780*/  FFMA.FTZ R10, R84, UR39, -R10 ;  /* 0x00000027540a7c23 */ /* 0x000fe2000801080a */
[----:B------:R-:W-:Y:S01]  /*18790*/  FSEL R30, R30, -INF , !P2 ;  /* 0xff8000001e1e7808 */ /* 0x000fe20005000000 */
[----:B------:R-:W0:Y:S01]  /*187a0*/  MUFU.EX2 R32, R50 ;  /* 0x0000003200207308 */ /* 0x000e220000000800 */
[----:B------:R-:W-:-:S04]  /*187b0*/  ISETP.GT.AND P2, PT, R87, 0x18, P3 ;  /* 0x000000185700780c */ /* 0x000fc80001f44270 */
[----:B------:R-:W-:-:S03]  /*187c0*/  ISETP.LT.OR P2, PT, R144, 0x19, P2 ;  /* 0x000000199000780c */ /* 0x000fc60001741670 */
[----:B------:R-:W1:Y:S01]  /*187d0*/  MUFU.EX2 R15, R15 ;  /* 0x0000000f000f7308 */ /* 0x000e620000000800 */
[----:B------:R-:W-:Y:S02]  /*187e0*/  FSEL R84, R33, -INF , !P2 ;  /* 0xff80000021547808 */ /* 0x000fe40005000000 */
[----:B------:R-:W-:-:S04]  /*187f0*/  ISETP.GT.AND P2, PT, R87, 0x19, P3 ;  /* 0x000000195700780c */ /* 0x000fc80001f44270 */
[----:B------:R-:W-:Y:S01]  /*18800*/  ISETP.LT.OR P2, PT, R144, 0x1a, P2 ;  /* 0x0000001a9000780c */ /* 0x000fe20001741670 */
[----:B------:R-:W3:Y:S01]  /*18810*/  MUFU.EX2 R21, R21 ;  /* 0x0000001500157308 */ /* 0x000ee20000000800 */
[----:B0-----:R-:W-:Y:S02]  /*18820*/  FFMA.FTZ R4, R11, R4, R32 ;  /* 0x000000040b047223 */ /* 0x001fe40000010020 */
[----:B------:R-:W-:Y:S02]  /*18830*/  FSEL R85, R34, -INF , !P2 ;  /* 0xff80000022557808 */ /* 0x000fe40005000000 */
[----:B------:R-:W-:-:S03]  /*18840*/  ISETP.GT.AND P2, PT, R87, 0x20, P3 ;  /* 0x000000205700780c */ /* 0x000fc60001f44270 */
[----:B------:R-:W0:Y:S01]  /*18850*/  MUFU.EX2 R25, R25 ;  /* 0x0000001900197308 */ /* 0x000e220000000800 */
[----:B------:R-:W-:Y:S01]  /*18860*/  ISETP.LT.OR P2, PT, R144, 0x21, P2 ;  /* 0x000000219000780c */ /* 0x000fe20001741670 */
[C---:B-1----:R-:W-:Y:S01]  /*18870*/  FADD.FTZ R4, R15.reuse, R4 ;  /* 0x000000040f047221 */ /* 0x042fe20000010000 */
[----:B------:R-:W-:Y:S02]  /*18880*/  F2FP.BF16.F32.PACK_AB R32, R15, R32 ;  /* 0x000000200f20723e */ /* 0x000fe400000010ff */
[----:B------:R-:W-:Y:S02]  /*18890*/  FSEL R36, R36, -INF , !P2 ;  /* 0xff80000024247808 */ /* 0x000fe40005000000 */
[----:B------:R-:W-:Y:S01]  /*188a0*/  ISETP.GT.AND P2, PT, R87, 0x21, P3 ;  /* 0x000000215700780c */ /* 0x000fe20001f44270 */
[----:B------:R-:W1:Y:S01]  /*188b0*/  MUFU.EX2 R27, R27 ;  /* 0x0000001b001b7308 */ /* 0x000e620000000800 */
[----:B---3--:R-:W-:Y:S02]  /*188c0*/  FADD.FTZ R4, R21, R4 ;  /* 0x0000000415047221 */ /* 0x008fe40000010000 */
[----:B------:R-:W-:-:S04]  /*188d0*/  ISETP.LT.OR P2, PT, R144, 0x22, P2 ;  /* 0x000000229000780c */ /* 0x000fc80001741670 */
[----:B------:R-:W-:Y:S01]  /*188e0*/  FSEL R38, R38, -INF , !P2 ;  /* 0xff80000026267808 */ /* 0x000fe20005000000 */
[----:B------:R-:W3:Y:S01]  /*188f0*/  MUFU.EX2 R29, R29 ;  /* 0x0000001d001d7308 */ /* 0x000ee20000000800 */
[----:B------:R-:W-:Y:S01]  /*18900*/  ISETP.GT.AND P2, PT, R87, 0x28, P3 ;  /* 0x000000285700780c */ /* 0x000fe20001f44270 */
[C---:B0-----:R-:W-:Y:S01]  /*18910*/  FADD.FTZ R4, R25.reuse, R4 ;  /* 0x0000000419047221 */ /* 0x041fe20000010000 */
[----:B------:R-:W-:Y:S02]  /*18920*/  F2FP.BF16.F32.PACK_AB R34, R25, R21 ;  /* 0x000000151922723e */ /* 0x000fe400000010ff */
[----:B------:R-:W-:-:S03]  /*18930*/  ISETP.LT.OR P2, PT, R144, 0x29, P2 ;  /* 0x000000299000780c */ /* 0x000fc60001741670 */
[----:B------:R-:W-:Y:S01]  /*18940*/  MUFU.EX2 R31, R31 ;  /* 0x0000001f001f7308 */ /* 0x000fe20000000800 */
[----:B------:R-:W-:Y:S01]  /*18950*/  FSEL R40, R40, -INF , !P2 ;  /* 0xff80000028287808 */ /* 0x000fe20005000000 */
[----:B-1----:R-:W-:Y:S01]  /*18960*/  FADD.FTZ R4, R27, R4 ;  /* 0x000000041b047221 */ /* 0x002fe20000010000 */
[----:B------:R-:W-:-:S04]  /*18970*/  ISETP.GT.AND P2, PT, R87, 0x29, P3 ;  /* 0x000000295700780c */ /* 0x000fc80001f44270 */
[----:B------:R-:W-:Y:S01]  /*18980*/  ISETP.LT.OR P2, PT, R144, 0x2a, P2 ;  /* 0x0000002a9000780c */ /* 0x000fe20001741670 */
[----:B------:R-:W-:Y:S01]  /*18990*/  MUFU.EX2 R51, R51 ;  /* 0x0000003300337308 */ /* 0x000fe20000000800 */
[----:B---3--:R-:W-:Y:S02]  /*189a0*/  FADD.FTZ R4, R29, R4 ;  /* 0x000000041d047221 */ /* 0x008fe40000010000 */
[----:B------:R-:W-:Y:S02]  /*189b0*/  FSEL R42, R42, -INF , !P2 ;  /* 0xff8000002a2a7808 */ /* 0x000fe40005000000 */
[----:B------:R-:W-:-:S03]  /*189c0*/  ISETP.GT.AND P2, PT, R87, 0x30, P3 ;  /* 0x000000305700780c */ /* 0x000fc60001f44270 */
[----:B------:R-:W-:Y:S01]  /*189d0*/  MUFU.EX2 R81, R81 ;  /* 0x0000005100517308 */ /* 0x000fe20000000800 */
[----:B------:R-:W-:-:S04]  /*189e0*/  ISETP.LT.OR P2, PT, R144, 0x31, P2 ;  /* 0x000000319000780c */ /* 0x000fc80001741670 */
[----:B------:R-:W-:Y:S02]  /*189f0*/  FSEL R44, R44, -INF , !P2 ;  /* 0xff8000002c2c7808 */ /* 0x000fe40005000000 */
[----:B------:R-:W-:Y:S01]  /*18a00*/  ISETP.GT.AND P2, PT, R87, 0x31, P3 ;  /* 0x000000315700780c */ /* 0x000fe20001f44270 */
[----:B------:R-:W-:Y:S03]  /*18a10*/  MUFU.EX2 R37, R37 ;  /* 0x0000002500257308 */ /* 0x000fe60000000800 */
[----:B------:R-:W-:-:S04]  /*18a20*/  ISETP.LT.OR P2, PT, R144, 0x32, P2 ;  /* 0x000000329000780c */ /* 0x000fc80001741670 */
[----:B------:R-:W-:Y:S01]  /*18a30*/  FSEL R46, R46, -INF , !P2 ;  /* 0xff8000002e2e7808 */ /* 0x000fe20005000000 */
[----:B------:R-:W-:Y:S01]  /*18a40*/  MUFU.EX2 R39, R39 ;  /* 0x0000002700277308 */ /* 0x000fe20000000800 */
[----:B------:R-:W-:-:S04]  /*18a50*/  ISETP.GT.AND P2, PT, R87, 0x38, P3 ;  /* 0x000000385700780c */ /* 0x000fc80001f44270 */
[----:B------:R-:W-:-:S03]  /*18a60*/  ISETP.LT.OR P2, PT, R144, 0x39, P2 ;  /* 0x000000399000780c */ /* 0x000fc60001741670 */
[----:B------:R-:W-:Y:S01]  /*18a70*/  MUFU.EX2 R41, R41 ;  /* 0x0000002900297308 */ /* 0x000fe20000000800 */
[----:B------:R-:W-:Y:S02]  /*18a80*/  FSEL R48, R48, -INF , !P2 ;  /* 0xff80000030307808 */ /* 0x000fe40005000000 */
[----:B------:R-:W-:-:S04]  /*18a90*/  ISETP.GT.AND P2, PT, R87, 0x39, P3 ;  /* 0x000000395700780c */ /* 0x000fc80001f44270 */
[----:B------:R-:W-:Y:S01]  /*18aa0*/  ISETP.LT.OR P2, PT, R144, 0x3a, P2 ;  /* 0x0000003a9000780c */ /* 0x000fe20001741670 */
[----:B------:R-:W-:Y:S03]  /*18ab0*/  MUFU.EX2 R43, R43 ;  /* 0x0000002b002b7308 */ /* 0x000fe60000000800 */
        /* <DEDUP_REMOVED lines=61> */
[----:B------:R-:W-:-:S04]  /*18e90*/  ISETP.GT.AND P2, PT, R87, RZ, P3 ;  /* 0x000000ff5700720c */ /* 0x000fc80001f44270 */
[----:B------:R-:W-:-:S03]  /*18ea0*/  ISETP.LT.OR P2, PT, R144, 0x1, P2 ;  /* 0x000000019000780c */ /* 0x000fc60001741670 */
[----:B------:R-:W-:Y:S01]  /*18eb0*/  MUFU.EX2 R10, R10 ;  /* 0x0000000a000a7308 */ /* 0x000fe20000000800 */
[----:B------:R-:W-:Y:S02]  /*18ec0*/  FSEL R14, R14, -INF , !P2 ;  /* 0xff8000000e0e7808 */ /* 0x000fe40005000000 */
        /* <DEDUP_REMOVED lines=47> */
[--C-:B------:R-:W-:Y:S01]  /*191c0*/  FFMA.FTZ R14, R14, UR39, -R15.reuse ;  /* 0x000000270e0e7c23 */ /* 0x100fe2000801080f */
[--C-:B------:R-:W-:Y:S01]  /*191d0*/  FFMA.FTZ R20, R20, UR39, -R15.reuse ;  /* 0x0000002714147c23 */ /* 0x100fe2000801080f */
[----:B------:R-:W-:Y:S01]  /*191e0*/  FSEL R26, R13, RZ, P2 ;  /* 0x000000ff0d1a7208 */ /* 0x000fe20001000000 */
[--C-:B------:R-:W-:Y:S01]  /*191f0*/  FFMA.FTZ R25, R28, UR39, -R15.reuse ;  /* 0x000000271c197c23 */ /* 0x100fe2000801080f */
[----:B------:R-:W-:Y:S01]  /*19200*/  MUFU.EX2 R21, R21 ;  /* 0x0000001500157308 */ /* 0x000fe20000000800 */
[--C-:B------:R-:W-:Y:S01]  /*19210*/  FFMA.FTZ R36, R36, UR39, -R15.reuse ;  /* 0x0000002724247c23 */ /* 0x100fe2000801080f */
[----:B------:R-:W-:Y:S01]  /*19220*/  FFMA.FTZ R50, R38, UR39, -R15 ;  /* 0x0000002726327c23 */ /* 0x000fe2000801080f */
[----:B------:R-:W-:Y:S01]  /*19230*/  FADD.FTZ R26, -R26, R5 ;  /* 0x000000051a1a7221 */ /* 0x000fe20000010100 */
[--C-:B------:R-:W-:Y:S01]  /*19240*/  FFMA.FTZ R42, R42, UR39, -R15.reuse ;  /* 0x000000272a2a7c23 */ /* 0x100fe2000801080f */
[--C-:B------:R-:W-:Y:S01]  /*19250*/  FFMA.FTZ R38, R46, UR39, -R15.reuse ;  /* 0x000000272e267c23 */ /* 0x100fe2000801080f */
[--C-:B------:R-:W-:Y:S01]  /*19260*/  FFMA.FTZ R54, R54, UR39, -R15.reuse ;  /* 0x0000002736367c23 */ /* 0x100fe2000801080f */
[----:B------:R-:W-:Y:S01]  /*19270*/  FMUL.FTZ R5, R26, UR39 ;  /* 0x000000271a057c20 */ /* 0x000fe20008410000 */
        /* <DEDUP_REMOVED lines=13> */
[----:B------:R-:W1:Y:S08]  /*19350*/  MUFU.EX2 R24, R24 ;  /* 0x0000001800187308 */ /* 0x000e700000000800 */
[----:B------:R-:W3:Y:S01]  /*19360*/  MUFU.EX2 R5, R5 ;  /* 0x0000000500057308 */ /* 0x000ee20000000800 */
[----:B0-----:R-:W-:-:S07]  /*19370*/  F2FP.BF16.F32.PACK_AB R33, R20, R14 ;  /* 0x0000000e1421723e */ /* 0x001fce00000010ff */
[----:B------:R-:W0:Y:S01]  /*19380*/  MUFU.EX2 R25, R25 ;  /* 0x0000001900197308 */ /* 0x000e220000000800 */
[----:B-1----:R-:W-:-:S05]  /*19390*/  F2FP.BF16.F32.PACK_AB R35, R24, R21 ;  /* 0x000000151823723e */ /* 0x002fca00000010ff */
[----:B------:R1:W-:Y:S02]  /*193a0*/  STSM.16.M88.4 [R140+0x21800], R32 ;  /* 0x021800208c007844 */ /* 0x0003e40000000200 */
[----:B------:R-:W-:Y:S01]  /*193b0*/  MUFU.EX2 R36, R36 ;  /* 0x0000002400247308 */ /* 0x000fe20000000800 */
[----:B---3--:R-:W-:Y:S01]  /*193c0*/  FFMA.FTZ R14, R5, R3, R14 ;  /* 0x00000003050e7223 */ /* 0x008fe2000001000e */
[----:B------:R-:W-:-:S03]  /*193d0*/  FFMA.FTZ R3, R52, UR39, -R15 ;  /* 0x0000002734037c23 */ /* 0x000fc6000801080f */
[----:B------:R-:W-:Y:S01]  /*193e0*/  FADD.FTZ R14, R20, R14 ;  /* 0x0000000e140e7221 */ /* 0x000fe20000010000 */
[--C-:B------:R-:W-:Y:S02]  /*193f0*/  FFMA.FTZ R20, R56, UR39, -R15.reuse ;  /* 0x0000002738147c23 */ /* 0x100fe4000801080f */
[----:B------:R-:W-:Y:S01]  /*19400*/  MUFU.EX2 R50, R50 ;  /* 0x0000003200327308 */ /* 0x000fe20000000800 */
[----:B------:R-:W-:Y:S01]  /*19410*/  FADD.FTZ R26, R21, R14 ;  /* 0x0000000e151a7221 */ /* 0x000fe20000010000 */
[----:B------:R-:W-:-:S03]  /*19420*/  FFMA.FTZ R21, R58, UR39, -R15 ;  /* 0x000000273a157c23 */ /* 0x000fc6000801080f */
[----:B------:R-:W-:Y:S01]  /*19430*/  FADD.FTZ R26, R24, R26 ;  /* 0x0000001a181a7221 */ /* 0x000fe20000010000 */
[--C-:B-1----:R-:W-:Y:S01]  /*19440*/  FFMA.FTZ R32, R30, UR39, -R15.reuse ;  /* 0x000000271e207c23 */ /* 0x102fe2000801080f */
[--C-:B------:R-:W-:Y:S01]  /*19450*/  FFMA.FTZ R33, R84, UR39, -R15.reuse ;  /* 0x0000002754217c23 */ /* 0x100fe2000801080f */
[--C-:B------:R-:W-:Y:S01]  /*19460*/  FFMA.FTZ R35, R85, UR39, -R15.reuse ;  /* 0x0000002755237c23 */ /* 0x100fe2000801080f */
[----:B0-----:R-:W-:Y:S01]  /*19470*/  FADD.FTZ R28, R25, R26 ;  /* 0x0000001a191c7221 */ /* 0x001fe20000010000 */
[--C-:B------:R-:W-:Y:S01]  /*19480*/  FFMA.FTZ R84, R40, UR39, -R15.reuse ;  /* 0x0000002728547c23 */ /* 0x100fe2000801080f */
[----:B------:R-:W-:Y:S01]  /*19490*/  F2FP.BF16.F32.PACK_AB R24, R29, R27 ;  /* 0x0000001b1d18723e */ /* 0x000fe200000010ff */
[----:B------:R-:W0:Y:S01]  /*194a0*/  MUFU.EX2 R32, R32 ;  /* 0x0000002000207308 */ /* 0x000e220000000800 */
[--C-:B------:R-:W-:Y:S01]  /*194b0*/  FFMA.FTZ R34, R44, UR39, -R15.reuse ;  /* 0x000000272c227c23 */ /* 0x100fe2000801080f */
[--C-:B------:R-:W-:Y:S01]  /*194c0*/  FFMA.FTZ R40, R48, UR39, -R15.reuse ;  /* 0x0000002730287c23 */ /* 0x100fe2000801080f */
[----:B------:R-:W-:Y:S01]  /*194d0*/  FADD.FTZ R27, R31, R4 ;  /* 0x000000041f1b7221 */ /* 0x000fe20000010000 */
[--C-:B------:R-:W-:Y:S01]  /*194e0*/  FFMA.FTZ R44, R64, UR39, -R15.reuse ;  /* 0x00000027402c7c23 */ /* 0x100fe2000801080f */
[C---:B------:R-:W-:Y:S01]  /*194f0*/  F2FP.BF16.F32.PACK_AB R26, R51.reuse, R31 ;  /* 0x0000001f331a723e */ /* 0x040fe200000010ff */
[----:B------:R-:W-:Y:S01]  /*19500*/  FFMA.FTZ R15, R82, UR39, -R15 ;  /* 0x00000027520f7c23 */ /* 0x000fe2000801080f */
[----:B------:R-:W-:Y:S01]  /*19510*/  FADD.FTZ R27, R51, R27 ;  /* 0x0000001b331b7221 */ /* 0x000fe20000010000 */
[----:B------:R-:W1:Y:S01]  /*19520*/  MUFU.EX2 R33, R33 ;  /* 0x0000002100217308 */ /* 0x000e620000000800 */
[----:B------:R-:W-:-:S02]  /*19530*/  F2FP.BF16.F32.PACK_AB R30, R41, R39 ;  /* 0x00000027291e723e */ /* 0x000fc400000010ff */
[----:B------:R-:W-:-:S04]  /*19540*/  FADD.FTZ R27, R81, R27 ;  /* 0x0000001b511b7221 */ /* 0x000fc80000010000 */
[----:B------:R-:W-:Y:S01]  /*19550*/  FADD.FTZ R27, R37, R27 ;  /* 0x0000001b251b7221 */ /* 0x000fe20000010000 */
[----:B------:R-:W3:Y:S01]  /*19560*/  MUFU.EX2 R35, R35 ;  /* 0x0000002300237308 */ /* 0x000ee20000000800 */
[C---:B0-----:R-:W-:Y:S01]  /*19570*/  FADD.FTZ R28, R32.reuse, R28 ;  /* 0x0000001c201c7221 */ /* 0x041fe20000010000 */
[----:B------:R-:W-:Y:S01]  /*19580*/  F2FP.BF16.F32.PACK_AB R25, R32, R25 ;  /* 0x000000192019723e */ /* 0x000fe200000010ff */
[----:B------:R-:W-:-:S04]  /*19590*/  FADD.FTZ R27, R39, R27 ;  /* 0x0000001b271b7221 */ /* 0x000fc80000010000 */
[----:B------:R-:W-:Y:S01]  /*195a0*/  FADD.FTZ R27, R41, R27 ;  /* 0x0000001b291b7221 */ /* 0x000fe20000010000 */
[----:B------:R-:W0:Y:S01]  /*195b0*/  MUFU.EX2 R84, R84 ;  /* 0x0000005400547308 */ /* 0x000e220000000800 */
[----:B-1----:R-:W-:Y:S01]  /*195c0*/  FADD.FTZ R29, R33, R28 ;  /* 0x0000001c211d7221 */ /* 0x002fe20000010000 */
[----:B------:R-:W-:Y:S01]  /*195d0*/  F2FP.BF16.F32.PACK_AB R28, R37, R81 ;  /* 0x00000051251c723e */ /* 0x000fe200000010ff */
[----:B------:R-:W-:-:S04]  /*195e0*/  FADD.FTZ R27, R43, R27 ;  /* 0x0000001b2b1b7221 */ /* 0x000fc80000010000 */
[----:B------:R-:W-:Y:S01]  /*195f0*/  FADD.FTZ R27, R45, R27 ;  /* 0x0000001b2d1b7221 */ /* 0x000fe20000010000 */
[----:B------:R-:W1:Y:S01]  /*19600*/  MUFU.EX2 R42, R42 ;  /* 0x0000002a002a7308 */ /* 0x000e620000000800 */
[----:B---3--:R-:W-:Y:S02]  /*19610*/  FADD.FTZ R29, R35, R29 ;  /* 0x0000001d231d7221 */ /* 0x008fe40000010000 */
[----:B------:R-:W-:Y:S02]  /*19620*/  FADD.FTZ R27, R47, R27 ;  /* 0x0000001b2f1b7221 */ /* 0x000fe40000010000 */
[----:B------:R-:W-:Y:S02]  /*19630*/  FADD.FTZ R29, R36, R29 ;  /* 0x0000001d241d7221 */ /* 0x000fe40000010000 */
[----:B------:R-:W-:Y:S01]  /*19640*/  FADD.FTZ R27, R49, R27 ;  /* 0x0000001b311b7221 */ /* 0x000fe20000010000 */
[----:B------:R-:W3:Y:S01]  /*19650*/  MUFU.EX2 R34, R34 ;  /* 0x0000002200227308 */ /* 0x000ee20000000800 */
[----:B------:R-:W-:-:S02]  /*19660*/  FADD.FTZ R29, R50, R29 ;  /* 0x0000001d321d7221 */ /* 0x000fc40000010000 */
[----:B------:R-:W-:Y:S01]  /*19670*/  FADD.FTZ R31, R53, R27 ;  /* 0x0000001b351f7221 */ /* 0x000fe20000010000 */
[----:B------:R-:W-:Y:S01]  /*19680*/  F2FP.BF16.F32.PACK_AB R27, R35, R33 ;  /* 0x00000021231b723e */ /* 0x000fe200000010ff */
[----:B0-----:R-:W-:Y:S02]  /*19690*/  FADD.FTZ R29, R84, R29 ;  /* 0x0000001d541d7221 */ /* 0x001fe40000010000 */
[----:B------:R-:W-:Y:S01]  /*196a0*/  FADD.FTZ R31, R55, R31 ;  /* 0x0000001f371f7221 */ /* 0x000fe20000010000 */
[----:B------:R-:W0:Y:S01]  /*196b0*/  MUFU.EX2 R38, R38 ;  /* 0x0000002600267308 */ /* 0x000e220000000800 */
[C---:B-1----:R-:W-:Y:S01]  /*196c0*/  FADD.FTZ R29, R42.reuse, R29 ;  /* 0x0000001d2a1d7221 */ /* 0x042fe20000010000 */
[----:B--2---:R1:W-:Y:S01]  /*196d0*/  STSM.16.M88.4 [R86], R24 ;  /* 0x0000001856007844 */ /* 0x0043e20000000200 */
[----:B------:R-:W-:Y:S01]  /*196e0*/  FADD.FTZ R33, R57, R31 ;  /* 0x0000001f39217221 */ /* 0x000fe20000010000 */
[----:B------:R-:W-:-:S04]  /*196f0*/  F2FP.BF16.F32.PACK_AB R31, R42, R84 ;  /* 0x000000542a1f723e */ /* 0x000fc800000010ff */
[----:B------:R-:W2:Y:S01]  /*19700*/  MUFU.EX2 R40, R40 ;  /* 0x0000002800287308 */ /* 0x000ea20000000800 */
[----:B---3--:R-:W-:-:S07]  /*19710*/  FADD.FTZ R29, R34, R29 ;  /* 0x0000001d221d7221 */ /* 0x008fce0000010000 */
[----:B------:R-:W3:Y:S01]  /*19720*/  MUFU.EX2 R3, R3 ;  /* 0x0000000300037308 */ /* 0x000ee20000000800 */
[----:B0-----:R-:W-:-:S07]  /*19730*/  FADD.FTZ R29, R38, R29 ;  /* 0x0000001d261d7221 */ /* 0x001fce0000010000 */
[----:B------:R-:W0:Y:S01]  /*19740*/  MUFU.EX2 R14, R54 ;  /* 0x00000036000e7308 */ /* 0x000e220000000800 */
[----:B--2---:R-:W-:-:S07]  /*19750*/  FADD.FTZ R29, R40, R29 ;  /* 0x0000001d281d7221 */ /* 0x004fce0000010000 */
        /* <DEDUP_REMOVED lines=13> */
[----:B---3--:R-:W-:Y:S01]  /*19830*/  FADD.FTZ R35, R44, R35 ;  /* 0x000000232c237221 */ /* 0x008fe20000010000 */
[----:B------:R-:W-:Y:S01]  /*19840*/  FADD.FTZ R33, R59, R33 ;  /* 0x000000213b217221 */ /* 0x000fe20000010000 */
[----:B------:R-:W-:Y:S02]  /*19850*/  F2FP.BF16.F32.PACK_AB R29, R50, R36 ;  /* 0x00000024321d723e */ /* 0x000fe400000010ff */
[----:B------:R-:W3:Y:S03]  /*19860*/  LDL R36, [R1+0x24] ;  /* 0x0000240001247983 */ /* 0x000ee60000100800 */
[----:B------:R-:W4:Y:S01]  /*19870*/  MUFU.EX2 R70, R70 ;  /* 0x0000004600467308 */ /* 0x000f220000000800 */
[----:B0-----:R-:W-:Y:S01]  /*19880*/  FADD.FTZ R35, R66, R35 ;  /* 0x0000002342237221 */ /* 0x001fe20000010000 */
[----:B------:R-:W-:-:S06]  /*19890*/  FADD.FTZ R33, R61, R33 ;  /* 0x000000213d217221 */ /* 0x000fcc0000010000 */
[----:B------:R-:W0:Y:S01]  /*198a0*/  MUFU.EX2 R72, R72 ;  /* 0x0000004800487308 */ /* 0x000e220000000800 */
[----:B--2---:R-:W-:-:S07]  /*198b0*/  FADD.FTZ R35, R68, R35 ;  /* 0x0000002344237221 */ /* 0x004fce0000010000 */
[----:B------:R-:W2:Y:S01]  /*198c0*/  MUFU.EX2 R74, R74 ;  /* 0x0000004a004a7308 */ /* 0x000ea20000000800 */
[----:B------:R-:W-:Y:S01]  /*198d0*/  FADD.FTZ R32, R63, R33 ;  /* 0x000000213f207221 */ /* 0x000fe20000010000 */
[----:B----4-:R-:W-:-:S06]  /*198e0*/  FADD.FTZ R35, R70, R35 ;  /* 0x0000002346237221 */ /* 0x010fcc0000010000 */
[----:B------:R-:W4:Y:S01]  /*198f0*/  MUFU.EX2 R76, R76 ;  /* 0x0000004c004c7308 */ /* 0x000f220000000800 */
[----:B0-----:R-:W-:-:S07]  /*19900*/  FADD.FTZ R35, R72, R35 ;  /* 0x0000002348237221 */ /* 0x001fce0000010000 */
[----:B------:R-:W0:Y:S01]  /*19910*/  MUFU.EX2 R33, R78 ;  /* 0x0000004e00217308 */ /* 0x000e220000000800 */
[----:B--2---:R-:W-:Y:S01]  /*19920*/  FADD.FTZ R35, R74, R35 ;  /* 0x000000234a237221 */ /* 0x004fe20000010000 */
[----:B------:R2:W-:Y:S06]  /*19930*/  STSM.16.M88.4 [R142], R28 ;  /* 0x0000001c8e007844 */ /* 0x0005ec0000000200 */
[----:B------:R-:W5:Y:S01]  /*19940*/  MUFU.EX2 R79, R79 ;  /* 0x0000004f004f7308 */ /* 0x000f620000000800 */
[----:B-1----:R-:W-:Y:S02]  /*19950*/  F2FP.BF16.F32.PACK_AB R27, R3, R40 ;  /* 0x00000028031b723e */ /* 0x002fe400000010ff */
[----:B--2---:R-:W-:Y:S01]  /*19960*/  F2FP.BF16.F32.PACK_AB R29, R20, R14 ;  /* 0x0000000e141d723e */ /* 0x004fe200000010ff */
[----:B----4-:R-:W-:-:S04]  /*19970*/  FADD.FTZ R14, R76, R35 ;  /* 0x000000234c0e7221 */ /* 0x010fc80000010000 */
[----:B0-----:R-:W-:-:S04]  /*19980*/  FADD.FTZ R14, R33, R14 ;  /* 0x0000000e210e7221 */ /* 0x001fc80000010000 */
[----:B-----5:R-:W-:Y:S02]  /*19990*/  FADD.FTZ R3, R79, R14 ;  /* 0x0000000e4f037221 */ /* 0x020fe40000010000 */
[----:B------:R-:W2:Y:S01]  /*199a0*/  LDL R14, [R1+0x44] ;  /* 0x00004400010e7983 */ /* 0x000ea20000100800 */
[----:B------:R-:W-:-:S04]  /*199b0*/  FADD.FTZ R32, R65, R32 ;  /* 0x0000002041207221 */ /* 0x000fc80000010000 */
[----:B------:R-:W-:-:S04]  /*199c0*/  FADD.FTZ R32, R67, R32 ;  /* 0x0000002043207221 */ /* 0x000fc80000010000 */
[----:B------:R-:W-:Y:S01]  /*199d0*/  FADD.FTZ R32, R69, R32 ;  /* 0x0000002045207221 */ /* 0x000fe20000010000 */
[----:B------:R-:W-:Y:S03]  /*199e0*/  MUFU.EX2 R80, R80 ;  /* 0x0000005000507308 */ /* 0x000fe60000000800 */
[----:B------:R-:W-:-:S05]  /*199f0*/  FADD.FTZ R32, R71, R32 ;  /* 0x0000002047207221 */ /* 0x000fca0000010000 */
[----:B------:R-:W0:Y:S01]  /*19a00*/  MUFU.EX2 R15, R15 ;  /* 0x0000000f000f7308 */ /* 0x000e220000000800 */
[----:B------:R-:W-:Y:S01]  /*19a10*/  FADD.FTZ R32, R73, R32 ;  /* 0x0000002049207221 */ /* 0x000fe20000010000 */
[----:B------:R-:W-:Y:S02]  /*19a20*/  F2FP.BF16.F32.PACK_AB R24, R45, R43 ;  /* 0x0000002b2d18723e */ /* 0x000fe400000010ff */
[----:B------:R-:W-:Y:S01]  /*19a30*/  F2FP.BF16.F32.PACK_AB R26, R49, R47 ;  /* 0x0000002f311a723e */ /* 0x000fe200000010ff */
[----:B------:R-:W-:Y:S01]  /*19a40*/  FADD.FTZ R32, R75, R32 ;  /* 0x000000204b207221 */ /* 0x000fe20000010000 */
[----:B------:R-:W-:Y:S02]  /*19a50*/  F2FP.BF16.F32.PACK_AB R25, R38, R34 ;  /* 0x000000222619723e */ /* 0x000fe400000010ff */
[----:B------:R-:W-:Y:S02]  /*19a60*/  F2FP.BF16.F32.PACK_AB R28, R55, R53 ;  /* 0x00000035371c723e */ /* 0x000fe400000010ff */
[----:B------:R-:W-:-:S02]  /*19a70*/  F2FP.BF16.F32.PACK_AB R30, R59, R57 ;  /* 0x000000393b1e723e */ /* 0x000fc400000010ff */
[----:B------:R-:W-:Y:S01]  /*19a80*/  F2FP.BF16.F32.PACK_AB R31, R46, R21 ;  /* 0x000000152e1f723e */ /* 0x000fe200000010ff */
[----:B------:R-:W-:Y:S01]  /*19a90*/  FADD.FTZ R32, R77, R32 ;  /* 0x000000204d207221 */ /* 0x000fe20000010000 */
[----:B------:R1:W-:Y:S01]  /*19aa0*/  STSM.16.M88.4 [R141], R24 ;  /* 0x000000188d007844 */ /* 0x0003e20000000200 */
[----:B------:R-:W-:Y:S02]  /*19ab0*/  F2FP.BF16.F32.PACK_AB R33, R79, R33 ;  /* 0x000000214f21723e */ /* 0x000fe400000010ff */
[C---:B------:R-:W-:Y:S01]  /*19ac0*/  FADD.FTZ R20, R143.reuse, R32 ;  /* 0x000000208f147221 */ /* 0x040fe20000010000 */
[----:B------:R4:W-:Y:S01]  /*19ad0*/  STSM.16.M88.4 [R140+0x27800], R28 ;  /* 0x0278001c8c007844 */ /* 0x0009e20000000200 */
[----:B------:R-:W-:Y:S02]  /*19ae0*/  F2FP.BF16.F32.PACK_AB R32, R143, R77 ;  /* 0x0000004d8f20723e */ /* 0x000fe400000010ff */
[----:B------:R-:W-:Y:S02]  /*19af0*/  F2FP.BF16.F32.PACK_AB R34, R10, R83 ;  /* 0x000000530a22723e */ /* 0x000fe400000010ff */
[----:B0-----:R-:W-:-:S02]  /*19b00*/  F2FP.BF16.F32.PACK_AB R35, R15, R80 ;  /* 0x000000500f23723e */ /* 0x001fc400000010ff */
[----:B-1----:R-:W-:Y:S02]  /*19b10*/  F2FP.BF16.F32.PACK_AB R24, R63, R61 ;  /* 0x0000003d3f18723e */ /* 0x002fe400000010ff */
[----:B------:R-:W-:Y:S02]  /*19b20*/  F2FP.BF16.F32.PACK_AB R26, R67, R65 ;  /* 0x00000041431a723e */ /* 0x000fe400000010ff */
[----:B------:R-:W-:Y:S02]  /*19b30*/  F2FP.BF16.F32.PACK_AB R25, R44, R4 ;  /* 0x000000042c19723e */ /* 0x000fe400000010ff */
[----:B------:R-:W-:Y:S02]  /*19b40*/  F2FP.BF16.F32.PACK_AB R27, R68, R66 ;  /* 0x00000042441b723e */ /* 0x000fe400000010ff */
[----:B----4-:R-:W-:Y:S02]  /*19b50*/  F2FP.BF16.F32.PACK_AB R28, R71, R69 ;  /* 0x00000045471c723e */ /* 0x010fe400000010ff */
[----:B------:R-:W-:-:S02]  /*19b60*/  F2FP.BF16.F32.PACK_AB R30, R75, R73 ;  /* 0x000000494b1e723e */ /* 0x000fc400000010ff */
[----:B------:R-:W-:Y:S02]  /*19b70*/  F2FP.BF16.F32.PACK_AB R29, R72, R70 ;  /* 0x00000046481d723e */ /* 0x000fe400000010ff */
[----:B------:R-:W-:Y:S01]  /*19b80*/  F2FP.BF16.F32.PACK_AB R31, R76, R74 ;  /* 0x0000004a4c1f723e */ /* 0x000fe200000010ff */
        /* <DEDUP_REMOVED lines=52> */
[----:B------:R-:W-:-:S02]  /*19ed0*/  IMAD.MOV.U32 R11, RZ, RZ, R16 ;  /* 0x000000ffff0b7224 */ /* 0x000fc400078e0010 */
[----:B------:R-:W-:Y:S02]  /*19ee0*/  IMAD.MOV.U32 R10, RZ, RZ, R12 ;  /* 0x000000ffff0a7224 */ /* 0x000fe400078e000c */
[----:B------:R-:W-:Y:S01]  /*19ef0*/  IMAD.MOV.U32 R5, RZ, RZ, R13 ;  /* 0x000000ffff057224 */ /* 0x000fe200078e000d */
[----:B---3--:R0:W-:Y:S04]  /*19f00*/  STSM.16.M88.4 [R36], R24 ;  /* 0x0000001824007844 */ /* 0x0081e80000000200 */
        /* <DEDUP_REMOVED lines=9> */
.L_x_11454:
[----:B------:R-:W-:Y:S05]  /*19fa0*/  WARPSYNC.ALL ;  /* 0x0000000000007948 */ /* 0x000fea0003800000 */
[----:B------:R-:W-:Y:S06]  /*19fb0*/  BAR.ARV 0x8, 0x200 ;  /* 0x0208000000007b1d */ /* 0x000fec0000002000 */
[----:B------:R-:W-:Y:S05]  /*19fc0*/  @!P0 BRA `(.L_x_11473) ;  /* 0x0000000000048947 */ /* 0x000fea0003800000 */
[----:B------:R-:W-:Y:S01]  /*19fd0*/  BPT.TRAP 0x1 ;  /* 0x000000040000795c */ /* 0x000fe20000300000 */
.L_x_11473:
[----:B------:R-:W-:Y:S01]  /*19fe0*/  IMAD R11, R16, 0x8, R2 ;  /* 0x00000008100b7824 */ /* 0x000fe200078e0202 */
[----:B------:R-:W-:-:S04]  /*19ff0*/  SHF.L.U32 R0, R18, 0x1f, RZ ;  /* 0x0000001f12007819 */ /* 0x000fc800000006ff */
[----:B------:R0:W1:Y:S01]  /*1a000*/  SYNCS.PHASECHK.TRANS64.TRYWAIT P2, [R11+URZ+0x2d850], R0 ;  /* 0x02d850000b0075a7 */ /* 0x000062000804017f */
[----:B------:R-:W-:Y:S05]  /*1a010*/  @!P0 BRA `(.L_x_11474) ;  /* 0x0000000000048947 */ /* 0x000fea0003800000 */
[----:B------:R-:W-:Y:S01]  /*1a020*/  BPT.TRAP 0x1 ;  /* 0x000000040000795c */ /* 0x000fe20000300000 */
.L_x_11474:
[----:B------:R-:W2:Y:S01]  /*1a030*/  LDL.LU R5, [R1+0x3c] ;  /* 0x00003c0001057983 */ /* 0x000ea20000300800 */
[----:B------:R-:W-:Y:S02]  /*1a040*/  VIADD R2, R2, 0x400 ;  /* 0x0000040002027836 */ /* 0x000fe40000000000 */
[----:B------:R-:W-:-:S03]  /*1a050*/  IMAD.MOV.U32 R7, RZ, RZ, 0x40000040 ;  /* 0x40000040ff077424 */ /* 0x000fc600078e00ff */
[----:B------:R-:W-:-:S04]  /*1a060*/  SHF.R.U32.HI R2, RZ, 0x4, R2 ;  /* 0x00000004ff027819 */ /* 0x000fc80000011602 */
[----:B------:R-:W-:-:S04]  /*1a070*/  LOP3.LUT R2, R2, 0x3fff, RZ, 0xc0, !PT ;  /* 0x00003fff02027812 */ /* 0x000fc800078ec0ff */
[----:B------:R-:W-:Y:S02]  /*1a080*/  LOP3.LUT R9, R2, 0x2000000, RZ, 0xfc, !PT ;  /* 0x0200000002097812 */ /* 0x000fe400078efcff */
[----:B--2---:R-:W-:Y:S01]  /*1a090*/  LOP3.LUT R6, R5, 0x10000, RZ, 0xfc, !PT ;  /* 0x0001000005067812 */ /* 0x004fe200078efcff */
[----:B-1----:R-:W-:Y:S06]  /*1a0a0*/  @P2 BRA `(.L_x_11475) ;  /* 0x0000000000082947 */ /* 0x002fec0003800000 */
[----:B------:R-:W1:Y:S02]  /*1a0b0*/  SYNCS.PHASECHK.TRANS64.TRYWAIT P0, [R11+URZ+0x2d850], R0 ;  /* 0x02d850000b0075a7 */ /* 0x000e64000800017f */
[----:B-1----:R-:W-:Y:S05]  /*1a0c0*/  @!P0 BRA `(.L_x_11476) ;  /* 0x000000b000788947 */ /* 0x002fea0003800000 */
.L_x_11475:
[----:B------:R-:W-:Y:S01]  /*1a0d0*/  IMAD R8, R16, 0x600, R9 ;  /* 0x0000060010087824 */ /* 0x000fe200078e0209 */
[----:B------:R-:W2:Y:S01]  /*1a0e0*/  LDL.LU R22, [R1+0x58] ;  /* 0x0000580001167983 */ /* 0x000ea20000300800 */
[----:B------:R-:W-:Y:S01]  /*1a0f0*/  IMAD.MOV.U32 R9, RZ, RZ, -0x7fffffe0 ;  /* 0x80000020ff097424 */ /* 0x000fe200078e00ff */
[----:B------:R-:W-:Y:S05]  /*1a100*/  WARPSYNC.ALL ;  /* 0x0000000000007948 */ /* 0x000fea0003800000 */
[C---:B------:R-:W-:Y:S01]  /*1a110*/  R2UR UR4, R6.reuse ;  /* 0x00000000060472ca */ /* 0x040fe200000e0000 */
[----:B------:R-:W-:Y:S01]  /*1a120*/  WARPGROUP.ARRIVE ;  /* 0x00000000000079c5 */ /* 0x000fe20000000000 */
[----:B------:R-:W-:Y:S01]  /*1a130*/  R2UR UR5, R7 ;  /* 0x00000000070572ca */ /* 0x000fe200000e0000 */
[----:B------:R-:W-:Y:S01]  /*1a140*/  VIADD R20, R6, 0x2 ;  /* 0x0000000206147836 */ /* 0x000fe20000000000 */
[C---:B------:R-:W-:Y:S01]  /*1a150*/  R2UR UR6, R8.reuse ;  /* 0x00000000080672ca */ /* 0x040fe200000e0000 */
[----:B------:R-:W-:Y:S01]  /*1a160*/  VIADD R14, R8, 0x40 ;  /* 0x00000040080e7836 */ /* 0x000fe20000000000 */
[----:B------:R-:W-:Y:S01]  /*1a170*/  R2UR UR7, R9 ;  /* 0x00000000090772ca */ /* 0x000fe200000e0000 */
[----:B------:R-:W-:Y:S01]  /*1a180*/  IMAD.MOV.U32 R21, RZ, RZ, 0x40000040 ;  /* 0x40000040ff157424 */ /* 0x000fe200078e00ff */
[----:B------:R-:W3:Y:S01]  /*1a190*/  SHFL.BFLY PT, R5, R4, 0x2, 0x1f ;  /* 0x0c401f0004057f89 */ /* 0x000ee200000e0000 */
[----:B------:R-:W-:-:S02]  /*1a1a0*/  IMAD.MOV.U32 R15, RZ, RZ, -0x7fffffe0 ;  /* 0x80000020ff0f7424 */ /* 0x000fc400078e00ff */
[----:B------:R-:W-:Y:S01]  /*1a1b0*/  IMAD.MOV.U32 R7, RZ, RZ, 0x40000040 ;  /* 0x40000040ff077424 */ /* 0x000fe200078e00ff */
[----:B01----:R-:W0:Y:S01]  /*1a1c0*/  SHFL.BFLY PT, R0, R3, 0x2, 0x1f ;  /* 0x0c401f0003007f89 */ /* 0x003e2200000e0000 */
[----:B------:R-:W-:Y:S02]  /*1a1d0*/  IMAD.MOV.U32 R9, RZ, RZ, -0x7fffffe0 ;  /* 0x80000020ff097424 */ /* 0x000fe400078e00ff */
[----:B------:R-:W-:-:S04]  /*1a1e0*/  VIADD R16, R16, 0x1 ;  /* 0x0000000110107836 */ /* 0x000fc80000000000 */
[----:B------:R-:W-:Y:S01]  /*1a1f0*/  HGMMA.64x96x16.F32.BF16 R88, gdesc[UR4].tnspB, R88, gsb0 ;  /* 0x41600000045879f0 */ /* 0x000fe20008001858 */
[----:B------:R-:W-:Y:S01]  /*1a200*/  R2UR UR4, R20 ;  /* 0x00000000140472ca */ /* 0x000fe200000e0000 */
[----:B------:R-:W-:Y:S01]  /*1a210*/  VIADD R20, R6, 0x4 ;  /* 0x0000000406147836 */ /* 0x000fe20000000000 */
[----:B------:R-:W-:Y:S01]  /*1a220*/  R2UR UR5, R21 ;  /* 0x00000000150572ca */ /* 0x000fe200000e0000 */
[----:B------:R-:W-:Y:S01]  /*1a230*/  IMAD.MOV.U32 R21, RZ, RZ, 0x40000040 ;  /* 0x40000040ff157424 */ /* 0x000fe200078e00ff */
[----:B------:R-:W-:Y:S01]  /*1a240*/  R2UR UR6, R14 ;  /* 0x000000000e0672ca */ /* 0x000fe200000e0000 */
[----:B------:R-:W-:Y:S01]  /*1a250*/  VIADD R14, R8, 0x80 ;  /* 0x00000080080e7836 */ /* 0x000fe20000000000 */
[----:B------:R-:W-:Y:S01]  /*1a260*/  R2UR UR7, R15 ;  /* 0x000000000f0772ca */ /* 0x000fe200000e0000 */
[----:B------:R-:W-:Y:S01]  /*1a270*/  IMAD.MOV.U32 R15, RZ, RZ, -0x7fffffe0 ;  /* 0x80000020ff0f7424 */ /* 0x000fe200078e00ff */
[----:B------:R-:W-:Y:S01]  /*1a280*/  ISETP.NE.AND P2, PT, R16, 0x2, PT ;  /* 0x000000021000780c */ /* 0x000fe20003f45270 */
[----:B---3--:R-:W-:Y:S01]  /*1a290*/  FADD.FTZ R5, R5, R4 ;  /* 0x0000000405057221 */ /* 0x008fe20000010000 */
[----:B------:R-:W-:-:S02]  /*1a2a0*/  IMAD.MOV.U32 R4, RZ, RZ, RZ ;  /* 0x000000ffff047224 */ /* 0x000fc400078e00ff */
[----:B------:R-:W-:Y:S01]  /*1a2b0*/  SEL R16, R16, RZ, P2 ;  /* 0x000000ff10107207 */ /* 0x000fe20001000000 */
[----:B0-----:R-:W-:Y:S01]  /*1a2c0*/  FADD.FTZ R2, R0, R3 ;  /* 0x0000000300027221 */ /* 0x001fe20000010000 */
[----:B------:R-:W-:Y:S01]  /*1a2d0*/  SEL R3, RZ, 0x1, P2 ;  /* 0x00000001ff037807 */ /* 0x000fe20001000000 */
[----:B------:R-:W0:Y:S03]  /*1a2e0*/  SHFL.BFLY PT, R0, R5, 0x1, 0x1f ;  /* 0x0c201f0005007f89 */ /* 0x000e2600000e0000 */
[----:B------:R-:W-:Y:S01]  /*1a2f0*/  LOP3.LUT R18, R18, R3, RZ, 0x3c, !PT ;  /* 0x0000000312127212 */ /* 0x000fe200078e3cff */
[----:B------:R-:W-:Y:S01]  /*1a300*/  IMAD.MOV.U32 R3, RZ, RZ, -0x800000 ;  /* 0xff800000ff037424 */ /* 0x000fe200078e00ff */
[----:B------:R-:W-:Y:S02]  /*1a310*/  WARPGROUP.DEPBAR.LE gsb0, 0x0 ;  /* 0x00008000000079c5 */ /* 0x000fe40000010000 */
[----:B------:R-:W-:-:S06]  /*1a320*/  WARPGROUP.ARRIVE ;  /* 0x00000000000079c5 */ /* 0x000fcc0000000000 */
        /* <DEDUP_REMOVED lines=19> */
[----:B------:R-:W-:Y:S02]  /*1a460*/  IMAD.MOV.U32 R15, RZ, RZ, -0x7fffffe0 ;  /* 0x80000020ff0f7424 */ /* 0x000fe400078e00ff */
[----:B--2---:R-:W-:-:S05]  /*1a470*/  VIADD R22, R22, 0x1 ;  /* 0x0000000116167836 */ /* 0x004fca0000000000 */
[----:B------:R-:W-:Y:S01]  /*1a480*/  STL [R1+0x58], R22 ;  /* 0x0000581601007387 */ /* 0x000fe20000100800 */
        /* <DEDUP_REMOVED lines=35> */
[----:B------:R-:W-:Y:S02]  /*1a6c0*/  R2UR UR5, R7 ;  /* 0x00000000070572ca */ /* 0x000fe400000e0000 */
[----:B------:R-:W-:Y:S01]  /*1a6d0*/  R2UR UR6, R8 ;  /* 0x00000000080672ca */ /* 0x000fe200000e0000 */
[----:B------:R-:W1:Y:S01]  /*1a6e0*/  SHFL.BFLY PT, R7, R2, 0x1, 0x1f ;  /* 0x0c201f0002077f89 */ /* 0x000e6200000e0000 */
[----:B------:R-:W-:Y:S01]  /*1a6f0*/  R2UR UR7, R9 ;  /* 0x00000000090772ca */ /* 0x000fe200000e0000 */
[----:B0-----:R-:W-:Y:S01]  /*1a700*/  FADD.FTZ R8, R5, R0 ;  /* 0x0000000005087221 */ /* 0x001fe20000010000 */
[----:B------:R-:W-:Y:S02]  /*1a710*/  @!P1 VIADD R9, R11, 0x2d860 ;  /* 0x0002d8600b099836 */ /* 0x000fe40000000000 */
[----:B------:R-:W-:-:S02]  /*1a720*/  IMAD.U32 R5, RZ, RZ, UR39 ;  /* 0x00000027ff057e24 */ /* 0x000fc4000f8e00ff */
[----:B------:R-:W-:Y:S01]  /*1a730*/  FSETP.NE.FTZ.AND P0, PT, R8, RZ, PT ;  /* 0x000000ff0800720b */ /* 0x000fe20003f15000 */
[----:B------:R-:W-:Y:S01]  /*1a740*/  IMAD.U32 R11, RZ, RZ, UR39 ;  /* 0x00000027ff0b7e24 */ /* 0x000fe2000f8e00ff */
[----:B------:R-:W-:Y:S01]  /*1a750*/  @!P1 PRMT R9, RZ, 0x654, R9 ;  /* 0x00000654ff099816 */ /* 0x000fe20000000009 */
[----:B------:R-:W-:-:S10]  /*1a760*/  IMAD.MOV.U32 R0, RZ, RZ, -0x800000 ;  /* 0xff800000ff007424 */ /* 0x000fd400078e00ff */
[----:B------:R-:W0:Y:S01]  /*1a770*/  @P0 MUFU.LG2 R6, R8 ;  /* 0x0000000800060308 */ /* 0x000e220000000c00 */
[----:B------:R-:W-:Y:S01]  /*1a780*/  @P0 FMUL.FTZ R5, R5, 0.69314718246459960938 ;  /* 0x3f31721805050820 */ /* 0x000fe20000410000 */
[----:B-1----:R-:W-:Y:S01]  /*1a790*/  FADD.FTZ R10, R2, R7 ;  /* 0x00000007020a7221 */ /* 0x002fe20000010000 */
[----:B------:R-:W-:-:S05]  /*1a7a0*/  IMAD.MOV.U32 R2, RZ, RZ, RZ ;  /* 0x000000ffff027224 */ /* 0x000fca00078e00ff */
[----:B------:R-:W-:Y:S01]  /*1a7b0*/  @P0 MUFU.RCP R4, R8 ;  /* 0x0000000800040308 */ /* 0x000fe20000001000 */
[----:B------:R-:W-:Y:S01]  /*1a7c0*/  FSETP.NE.FTZ.AND P3, PT, R10, RZ, PT ;  /* 0x000000ff0a00720b */ /* 0x000fe20003f75000 */
[----:B0-----:R-:W-:-:S04]  /*1a7d0*/  @P0 FMUL.FTZ R6, R6, 0.69314718246459960938 ;  /* 0x3f31721806060820 */ /* 0x001fc80000410000 */
[----:B------:R-:W-:-:S08]  /*1a7e0*/  @P0 FFMA.FTZ R0, R5, R12, R6 ;  /* 0x0000000c05000223 */ /* 0x000fd00000010006 */
[----:B------:R-:W0:Y:S01]  /*1a7f0*/  @P3 MUFU.LG2 R7, R10 ;  /* 0x0000000a00073308 */ /* 0x000e220000000c00 */
[----:B------:R-:W-:Y:S01]  /*1a800*/  @P3 FMUL.FTZ R11, R11, 0.69314718246459960938 ;  /* 0x3f3172180b0b3820 */ /* 0x000fe20000410000 */
[----:B------:R-:W-:-:S06]  /*1a810*/  PLOP3.LUT P0, PT, PT, PT, PT, 0x8, 0x0 ;  /* 0x000000000000781c */ /* 0x000fcc0003f0e170 */
[----:B------:R-:W1:Y:S01]  /*1a820*/  @P3 MUFU.RCP R2, R10 ;  /* 0x0000000a00023308 */ /* 0x000e620000001000 */
[----:B0-----:R-:W-:-:S04]  /*1a830*/  @P3 FMUL.FTZ R8, R7, 0.69314718246459960938 ;  /* 0x3f31721807083820 */ /* 0x001fc80000410000 */
[----:B------:R-:W-:Y:S01]  /*1a840*/  @P3 FFMA.FTZ R3, R11, R13, R8 ;  /* 0x0000000d0b033223 */ /* 0x000fe20000010008 */
[----:B------:R-:W-:Y:S02]  /*1a850*/  WARPGROUP.DEPBAR.LE gsb0, 0x0 ;  /* 0x00008000000079c5 */ /* 0x000fe40000010000 */
[----:B------:R-:W-:-:S06]  /*1a860*/  WARPGROUP.ARRIVE ;  /* 0x00000000000079c5 */ /* 0x000fcc0000000000 */
[----:B------:R-:W-:Y:S03]  /*1a870*/  HGMMA.64x96x16.F32.BF16 R88, gdesc[UR4].tnspB, R88, gsb0 ;  /* 0x41600000045879f0 */ /* 0x000fe60008001858 */
        /* <DEDUP_REMOVED lines=50> */
.L_x_11367:
[----:B------:R-:W0:Y:S01]  /*1aba0*/  S2R R2, SR_TID.X ;  /* 0x0000000000027919 */ /* 0x000e220000002100 */
[----:B------:R-:W-:Y:S05]  /*1abb0*/  WARPSYNC.ALL ;  /* 0x0000000000007948 */ /* 0x000fea0003800000 */
[----:B------:R-:W1:Y:S08]  /*1abc0*/  S2UR UR5, SR_CgaCtaId ;  /* 0x00000000000579c3 */ /* 0x000e700000008800 */
[----:B------:R-:W-:Y:S06]  /*1abd0*/  BAR.SYNC.DEFER_BLOCKING 0x5, 0x200 ;  /* 0x0148000000007b1d */ /* 0x000fec0000010000 */
[----:B------:R-:W-:Y:S01]  /*1abe0*/  UMOV UR4, 0x400 ;  /* 0x0000040000047882 */ /* 0x000fe20000000000 */
[----:B------:R-:W-:Y:S01]  /*1abf0*/  BSSY B0, `(.L_x_11477) ;  /* 0x00001c5000007945 */ /* 0x000fe20003800000 */
[----:B-1----:R-:W-:Y:S01]  /*1ac00*/  ULEA UR4, UR5, UR4, 0x18 ;  /* 0x0000000405047291 */ /* 0x002fe2000f8ec03f */
[----:B0-----:R-:W-:-:S05]  /*1ac10*/  VIADD R50, R2, 0xffffff80 ;  /* 0xffffff8002327836 */ /* 0x001fca0000000000 */
[----:B------:R-:W-:Y:S01]  /*1ac20*/  IMAD.U32 R2, RZ, RZ, UR4 ;  /* 0x00000004ff027e24 */ /* 0x000fe2000f8e00ff */
[----:B------:R-:W-:-:S04]  /*1ac30*/  SHF.R.S32.HI R4, RZ, 0x1f, R50 ;  /* 0x0000001fff047819 */ /* 0x000fc80000011432 */
[----:B------:R-:W-:Y:S01]  /*1ac40*/  LEA.HI R4, R4, R50, RZ, 0x2 ;  /* 0x0000003204047211 */ /* 0x000fe200078f10ff */
[----:B------:R0:W1:Y:S03]  /*1ac50*/  LDS.128 R72, [R2+0x2d8d0] ;  /* 0x02d8d00002487984 */ /* 0x0000660000000c00 */
[----:B------:R-:W-:-:S05]  /*1ac60*/  LOP3.LUT R4, R4, 0xfffffffc, RZ, 0xc0, !PT ;  /* 0xfffffffc04047812 */ /* 0x000fca00078ec0ff */
[----:B------:R-:W-:-:S04]  /*1ac70*/  IMAD.IADD R38, R50, 0x1, -R4 ;  /* 0x0000000132267824 */ /* 0x000fc800078e0a04 */
[----:B------:R-:W-:-:S04]  /*1ac80*/  IMAD.SHL.U32 R22, R38, 0x8, RZ ;  /* 0x0000000826167824 */ /* 0x000fc800078e00ff */
[C---:B------:R-:W-:Y:S02]  /*1ac90*/  VIADD R36, R22.reuse, 0x40 ;  /* 0x0000004016247836 */ /* 0x040fe40000000000 */
[----:B------:R-:W-:Y:S01]  /*1aca0*/  VIADD R37, R22, 0x20 ;  /* 0x0000002016257836 */ /* 0x000fe20000000000 */
[----:B------:R-:W-:Y:S06]  /*1acb0*/  BAR.ARV 0x4, 0x200 ;  /* 0x0108000000007b1d */ /* 0x000fec0000002000 */
[----:B0-----:R-:W-:Y:S05]  /*1acc0*/  @P0 BRA `(.L_x_11478) ;  /* 0x00000010005c0947 */ /* 0x001fea0003800000 */
[----:B------:R-:W2:Y:S04]  /*1acd0*/  LDL R8, [R1+0x64] ;  /* 0x0000640001087983 */ /* 0x000ea80000100800 */
[----:B------:R-:W3:Y:S01]  /*1ace0*/  LDL R43, [R1+0x54] ;  /* 0x00005400012b7983 */ /* 0x000ee20000100800 */
[----:B------:R-:W0:Y:S01]  /*1acf0*/  S2R R5, SR_SWINHI ;  /* 0x0000000000057919 */ /* 0x000e220000002f00 */
[----:B------:R-:W-:Y:S05]  /*1ad00*/  WARPSYNC.ALL ;  /* 0x0000000000007948 */ /* 0x000fea0003800000 */
[----:B------:R-:W-:Y:S01]  /*1ad10*/  ULDC.64 UR4, c[0x0][0xc00] ;  /* 0x0003000000047ab9 */ /* 0x000fe20000000a00 */
[----:B------:R-:W-:-:S02]  /*1ad20*/  MOV R20, R2 ;  /* 0x0000000200147202 */ /* 0x000fc40000000f00 */
[----:B0-----:R-:W-:Y:S02]  /*1ad30*/  MOV R21, R5 ;  /* 0x0000000500157202 */ /* 0x001fe40000000f00 */
[----:B------:R-:W-:Y:S02]  /*1ad40*/  F2FP.BF16.F32.PACK_AB R6, R93, R6 ;  /* 0x000000065d06723e */ /* 0x000fe400000010ff */
[----:B------:R-:W-:Y:S01]  /*1ad50*/  F2FP.BF16.F32.PACK_AB R26, R109, R26 ;  /* 0x0000001a6d1a723e */ /* 0x000fe200000010ff */
[----:B------:R-:W-:Y:S01]  /*1ad60*/  IMAD.MOV.U32 R40, RZ, RZ, RZ ;  /* 0x000000ffff287224 */ /* 0x000fe200078e00ff */
[----:B------:R-:W-:Y:S01]  /*1ad70*/  BAR.SYNC.DEFER_BLOCKING 0x1, 0x180 ;  /* 0x0046000000007b1d */ /* 0x000fe20000010000 */
[----:B--2---:R-:W-:-:S03]  /*1ad80*/  IMAD.WIDE R4, R8, 0x2, R20 ;  /* 0x0000000208047825 */ /* 0x004fc600078e0214 */
[C---:B------:R-:W-:Y:S02]  /*1ad90*/  LOP3.LUT R9, R4.reuse, 0x180, RZ, 0xc0, !PT ;  /* 0x0000018004097812 */ /* 0x040fe400078ec0ff */
[C---:B------:R-:W-:Y:S02]  /*1ada0*/  IADD3 R29, P4, R4.reuse, 0x20, RZ ;  /* 0x00000020041d7810 */ /* 0x040fe40007f9e0ff */
[C---:B------:R-:W-:Y:S02]  /*1adb0*/  IADD3 R30, P0, R4.reuse, 0x6020, RZ ;  /* 0x00006020041e7810 */ /* 0x040fe40007f1e0ff */
[----:B------:R-:W-:Y:S02]  /*1adc0*/  SHF.R.U64 R9, R9, 0x3, RZ ;  /* 0x0000000309097819 */ /* 0x000fe400000012ff */
[----:B------:R-:W-:Y:S02]  /*1add0*/  LOP3.LUT R8, R29, 0x180, RZ, 0xc0, !PT ;  /* 0x000001801d087812 */ /* 0x000fe400078ec0ff */
[----:B------:R-:W-:-:S02]  /*1ade0*/  IADD3 R33, P3, R4, 0x3000, RZ ;  /* 0x0000300004217810 */ /* 0x000fc40007f7e0ff */
[C---:B------:R-:W-:Y:S02]  /*1adf0*/  IADD3 R35, P2, R4.reuse, 0x3020, RZ ;  /* 0x0000302004237810 */ /* 0x040fe40007f5e0ff */
[----:B------:R-:W-:Y:S02]  /*1ae00*/  IADD3 R39, P1, R4, 0x6000, RZ ;  /* 0x0000600004277810 */ /* 0x000fe40007f3e0ff */
[----:B------:R-:W-:Y:S01]  /*1ae10*/  LOP3.LUT R4, R9, R4, RZ, 0x3c, !PT ;  /* 0x0000000409047212 */ /* 0x000fe200078e3cff */
[----:B------:R-:W-:Y:S01]  /*1ae20*/  IMAD.X R9, RZ, RZ, R5, P0 ;  /* 0x000000ffff097224 */ /* 0x000fe200000e0605 */
[----:B------:R-:W-:Y:S02]  /*1ae30*/  SHF.R.U64 R8, R8, 0x3, RZ ;  /* 0x0000000308087819 */ /* 0x000fe400000012ff */
[----:B------:R-:W-:Y:S02]  /*1ae40*/  ISETP.NE.U32.AND P0, PT, RZ, UR4, PT ;  /* 0x00000004ff007c0c */ /* 0x000fe4000bf05070 */
[----:B------:R-:W-:-:S02]  /*1ae50*/  LOP3.LUT R10, R8, R29, RZ, 0x3c, !PT ;  /* 0x0000001d080a7212 */ /* 0x000fc400078e3cff */
[----:B------:R-:W-:Y:S02]  /*1ae60*/  LOP3.LUT R8, R33, 0x180, RZ, 0xc0, !PT ;  /* 0x0000018021087812 */ /* 0x000fe400078ec0ff */
[----:B------:R-:W-:Y:S02]  /*1ae70*/  LOP3.LUT R14, R35, 0x180, RZ, 0xc0, !PT ;  /* 0x00000180230e7812 */ /* 0x000fe400078ec0ff */
[----:B------:R-:W-:Y:S02]  /*1ae80*/  LOP3.LUT R24, R39, 0x180, RZ, 0xc0, !PT ;  /* 0x0000018027187812 */ /* 0x000fe400078ec0ff */
[----:B------:R-:W-:Y:S02]  /*1ae90*/  LOP3.LUT R29, R30, 0x180, RZ, 0xc0, !PT ;  /* 0x000001801e1d7812 */ /* 0x000fe400078ec0ff */
[----:B------:R-:W-:Y:S01]  /*1aea0*/  ISETP.NE.AND.EX P0, PT, RZ, UR5, PT, P0 ;  /* 0x00000005ff007c0c */ /* 0x000fe2000bf05300 */
[----:B------:R-:W-:Y:S01]  /*1aeb0*/  ULDC.64 UR4, c[0x0][0xc08] ;  /* 0x0003020000047ab9 */ /* 0x000fe20000000a00 */
[----:B------:R-:W-:Y:S01]  /*1aec0*/  IMAD.X R15, RZ, RZ, R5, P2 ;  /* 0x000000ffff0f7224 */ /* 0x000fe200010e0605 */
[----:B------:R-:W-:-:S02]  /*1aed0*/  SHF.R.U64 R8, R8, 0x3, RZ ;  /* 0x0000000308087819 */ /* 0x000fc400000012ff */
[----:B------:R-:W-:Y:S02]  /*1aee0*/  ISETP.NE.U32.AND P2, PT, RZ, UR4, PT ;  /* 0x00000004ff007c0c */ /* 0x000fe4000bf45070 */
[----:B------:R-:W-:Y:S02]  /*1aef0*/  SHF.R.U64 R14, R14, 0x3, RZ ;  /* 0x000000030e0e7819 */ /* 0x000fe400000012ff */
[----:B------:R-:W-:Y:S02]  /*1af00*/  SHF.R.U64 R24, R24, 0x3, RZ ;  /* 0x0000000318187819 */ /* 0x000fe400000012ff */
[----:B------:R-:W-:Y:S01]  /*1af10*/  SHF.R.U64 R29, R29, 0x3, RZ ;  /* 0x000000031d1d7819 */ /* 0x000fe200000012ff */
[--C-:B------:R-:W-:Y:S01]  /*1af20*/  IMAD.X R13, RZ, RZ, R5.reuse, P3 ;  /* 0x000000ffff0d7224 */ /* 0x100fe200018e0605 */
[----:B------:R-:W-:Y:S01]  /*1af30*/  LOP3.LUT R12, R8, R33, RZ, 0x3c, !PT ;  /* 0x00000021080c7212 */ /* 0x000fe200078e3cff */
[--C-:B------:R-:W-:Y:S01]  /*1af40*/  IMAD.X R25, RZ, RZ, R5.reuse, P1 ;  /* 0x000000ffff197224 */ /* 0x100fe200008e0605 */
[----:B------:R-:W-:Y:S01]  /*1af50*/  ISETP.NE.AND.EX P2, PT, RZ, UR5, PT, P2 ;  /* 0x00000005ff007c0c */ /* 0x000fe2000bf45320 */
[----:B------:R-:W-:Y:S01]  /*1af60*/  IMAD.X R11, RZ, RZ, R5, P4 ;  /* 0x000000ffff0b7224 */ /* 0x000fe200020e0605 */
[----:B------:R-:W-:-:S02]  /*1af70*/  LOP3.LUT R14, R14, R35, RZ, 0x3c, !PT ;  /* 0x000000230e0e7212 */ /* 0x000fc400078e3cff */
[----:B------:R-:W-:Y:S02]  /*1af80*/  LOP3.LUT R24, R24, R39, RZ, 0x3c, !PT ;  /* 0x0000002718187212 */ /* 0x000fe400078e3cff */
[----:B------:R-:W-:Y:S01]  /*1af90*/  LOP3.LUT R8, R29, R30, RZ, 0x3c, !PT ;  /* 0x0000001e1d087212 */ /* 0x000fe200078e3cff */
[----:B------:R-:W-:Y:S01]  /*1afa0*/  ULDC UR4, c[0x0][0xa88] ;  /* 0x0002a20000047ab9 */ /* 0x000fe20000000800 */
[----:B------:R-:W-:Y:S01]  /*1afb0*/  MOV R30, R4 ;  /* 0x00000004001e7202 */ /* 0x000fe20000000f00 */
[----:B------:R-:W0:Y:S01]  /*1afc0*/  LDC R39, c[0x0][0xbe8] ;  /* 0x0002fa00ff277b82 */ /* 0x000e220000000800 */
[----:B------:R-:W-:Y:S02]  /*1afd0*/  F2FP.BF16.F32.PACK_AB R4, R28, R7 ;  /* 0x000000071c04723e */ /* 0x000fe400000010ff */
[----:B------:R-:W-:Y:S02]  /*1afe0*/  F2FP.BF16.F32.PACK_AB R5, R91, R90 ;  /* 0x0000005a5b05723e */ /* 0x000fe400000010ff */
[----:B------:R-:W-:-:S02]  /*1aff0*/  F2FP.BF16.F32.PACK_AB R7, R95, R94 ;  /* 0x0000005e5f07723e */ /* 0x000fc400000010ff */
[----:B------:R-:W-:Y:S01]  /*1b000*/  MOV R34, R12 ;  /* 0x0000000c00227202 */ /* 0x000fe20000000f00 */
[----:B------:R-:W3:Y:S01]  /*1b010*/  LDC.64 R28, c[0x0][0xc00] ;  /* 0x00030000ff1c7b82 */ /* 0x000ee20000000a00 */
[----:B------:R-:W-:Y:S02]  /*1b020*/  MOV R33, R14 ;  /* 0x0000000e00217202 */ /* 0x000fe40000000f00 */
[----:B------:R-:W-:Y:S02]  /*1b030*/  MOV R32, R24 ;  /* 0x0000001800207202 */ /* 0x000fe40000000f00 */
[----:B------:R-:W-:Y:S02]  /*1b040*/  MOV R35, R10 ;  /* 0x0000000a00237202 */ /* 0x000fe40000000f00 */
[----:B------:R-:W-:Y:S02]  /*1b050*/  F2FP.BF16.F32.PACK_AB R12, R97, R96 ;  /* 0x00000060610c723e */ /* 0x000fe400000010ff */
[----:B------:R-:W-:-:S02]  /*1b060*/  F2FP.BF16.F32.PACK_AB R13, R99, R98 ;  /* 0x00000062630d723e */ /* 0x000fc400000010ff */
[----:B------:R-:W-:Y:S02]  /*1b070*/  F2FP.BF16.F32.PACK_AB R14, R101, R100 ;  /* 0x00000064650e723e */ /* 0x000fe400000010ff */
[----:B------:R-:W-:Y:S02]  /*1b080*/  F2FP.BF16.F32.PACK_AB R15, R103, R102 ;  /* 0x00000066670f723e */ /* 0x000fe400000010ff */
[----:B------:R-:W-:Y:S02]  /*1b090*/  F2FP.BF16.F32.PACK_AB R24, R27, R104 ;  /* 0x000000681b18723e */ /* 0x000fe400000010ff */
[----:B------:R-:W-:Y:S02]  /*1b0a0*/  F2FP.BF16.F32.PACK_AB R25, R107, R106 ;  /* 0x0000006a6b19723e */ /* 0x000fe400000010ff */
[----:B------:R-:W-:Y:S01]  /*1b0b0*/  F2FP.BF16.F32.PACK_AB R27, R111, R110 ;  /* 0x0000006e6f1b723e */ /* 0x000fe200000010ff */
[----:B------:R2:W-:Y:S01]  /*1b0c0*/  STSM.16.M88.4 [R30], R4 ;  /* 0x000000041e007844 */ /* 0x0005e20000000200 */
[----:B------:R-:W-:-:S02]  /*1b0d0*/  F2FP.BF16.F32.PACK_AB R10, R125, R124 ;  /* 0x0000007c7d0a723e */ /* 0x000fc400000010ff */
[----:B------:R-:W-:Y:S01]  /*1b0e0*/  F2FP.BF16.F32.PACK_AB R11, R127, R126 ;  /* 0x0000007e7f0b723e */ /* 0x000fe200000010ff */
[----:B------:R-:W-:Y:S04]  /*1b0f0*/  STSM.16.M88.4 [R35], R12 ;  /* 0x0000000c23007844 */ /* 0x000fe80000000200 */
[----:B------:R4:W-:Y:S01]  /*1b100*/  STSM.16.M88.4 [R34], R24 ;  /* 0x0000001822007844 */ /* 0x0009e20000000200 */
[----:B--2---:R-:W-:Y:S02]  /*1b110*/  MOV R30, R8 ;  /* 0x00000008001e7202 */ /* 0x004fe40000000f00 */
[----:B------:R-:W-:Y:S02]  /*1b120*/  F2FP.BF16.F32.PACK_AB R4, R31, R112 ;  /* 0x000000701f04723e */ /* 0x000fe400000010ff */
[----:B------:R-:W-:-:S02]  /*1b130*/  F2FP.BF16.F32.PACK_AB R5, R115, R114 ;  /* 0x000000727305723e */ /* 0x000fc400000010ff */
[----:B------:R-:W-:Y:S02]  /*1b140*/  F2FP.BF16.F32.PACK_AB R6, R117, R116 ;  /* 0x000000747506723e */ /* 0x000fe400000010ff */
[----:B------:R-:W-:Y:S01]  /*1b150*/  F2FP.BF16.F32.PACK_AB R7, R119, R118 ;  /* 0x000000767707723e */ /* 0x000fe200000010ff */
[----:B----4-:R-:W2:Y:S01]  /*1b160*/  @P2 LDC.64 R24, c[0x0][0xc08] ;  /* 0x00030200ff182b82 */ /* 0x010ea20000000a00 */
[----:B------:R-:W-:Y:S02]  /*1b170*/  F2FP.BF16.F32.PACK_AB R8, R121, R120 ;  /* 0x000000787908723e */ /* 0x000fe400000010ff */
[----:B------:R-:W-:Y:S02]  /*1b180*/  F2FP.BF16.F32.PACK_AB R9, R123, R122 ;  /* 0x0000007a7b09723e */ /* 0x000fe400000010ff */
[----:B------:R-:W-:Y:S02]  /*1b190*/  F2FP.BF16.F32.PACK_AB R12, R129, R128 ;  /* 0x00000080810c723e */ /* 0x000fe400000010ff */
[----:B------:R-:W-:-:S02]  /*1b1a0*/  F2FP.BF16.F32.PACK_AB R13, R131, R130 ;  /* 0x00000082830d723e */ /* 0x000fc400000010ff */
[----:B------:R-:W-:Y:S02]  /*1b1b0*/  F2FP.BF16.F32.PACK_AB R14, R133, R132 ;  /* 0x00000084850e723e */ /* 0x000fe400000010ff */
[----:B------:R-:W-:Y:S01]  /*1b1c0*/  F2FP.BF16.F32.PACK_AB R15, R135, R134 ;  /* 0x00000086870f723e */ /* 0x000fe200000010ff */
[----:B------:R2:W-:Y:S04]  /*1b1d0*/  STSM.16.M88.4 [R33], R4 ;  /* 0x0000000421007844 */ /* 0x0005e80000000200 */
[----:B------:R4:W-:Y:S04]  /*1b1e0*/  STSM.16.M88.4 [R32], R8 ;  /* 0x0000000820007844 */ /* 0x0009e80000000200 */
[----:B------:R0:W-:Y:S01]  /*1b1f0*/  STSM.16.M88.4 [R30], R12 ;  /* 0x0000000c1e007844 */ /* 0x0001e20000000200 */
[----:B------:R-:W-:-:S02]  /*1b200*/  IMAD.U32 R44, RZ, RZ, UR4 ;  /* 0x00000004ff2c7e24 */ /* 0x000fc4000f8e00ff */
[C---:B---3--:R-:W-:Y:S01]  /*1b210*/  IMAD.WIDE R28, R43.reuse, 0x4, R28 ;  /* 0x000000042b1c7825 */ /* 0x048fe200078e021c */
[----:B------:R-:W-:Y:S03]  /*1b220*/  BAR.SYNC.DEFER_BLOCKING 0x1, 0x180 ;  /* 0x0046000000007b1d */ /* 0x000fe60000010000 */
[----:B--2---:R-:W-:-:S03]  /*1b230*/  @P2 IMAD.WIDE R4, R43, 0x4, R24 ;  /* 0x000000042b042825 */ /* 0x004fc600078e0218 */
[----:B------:R2:W5:Y:S04]  /*1b240*/  @P0 LDG.E R40, desc[UR40][R28.64] ;  /* 0x000000281c280981 */ /* 0x000568000c1e1900 */
[----:B------:R2:W5:Y:S01]  /*1b250*/  @P2 LDG.E R44, desc[UR40][R4.64] ;  /* 0x00000028042c2981 */ /* 0x000562000c1e1900 */
[----:B0-----:R-:W-:-:S13]  /*1b260*/  ISETP.NE.AND P1, PT, R39, 0x1, PT ;  /* 0x000000012700780c */ /* 0x001fda0003f25270 */
[----:B------:R-:W0:Y:S08]  /*1b270*/  @P1 LDC R6, c[0x0][0xbec] ;  /* 0x0002fb00ff061b82 */ /* 0x000e300000000800 */
[----:B----4-:R-:W3:Y:S01]  /*1b280*/  @P1 LDC R9, c[0x0][0xbf0] ;  /* 0x0002fc00ff091b82 */ /* 0x010ee20000000800 */
[----:B--2---:R-:W-:Y:S05]  /*1b290*/  @P2 BRA `(.L_x_11479) ;  /* 0x0000000000102947 */ /* 0x004fea0003800000 */
[----:B------:R-:W-:Y:S05]  /*1b2a0*/  @!P0 BRA `(.L_x_11479) ;  /* 0x00000000000c8947 */ /* 0x000fea0003800000 */
[----:B------:R-:W2:Y:S04]  /*1b2b0*/  LDG.E R5, desc[UR40][R28.64] ;  /* 0x000000281c057981 */ /* 0x000ea8000c1e1900 */
[----:B-----5:R-:W2:Y:S02]  /*1b2c0*/  LDG.E R44, desc[UR40][R28.64+0x4] ;  /* 0x000004281c2c7981 */ /* 0x020ea4000c1e1900 */
[----:B--2---:R-:W-:-:S07]  /*1b2d0*/  IMAD.IADD R44, R44, 0x1, -R5 ;  /* 0x000000012c2c7824 */ /* 0x004fce00078e0a05 */
.L_x_11479:
[----:B------:R-:W2:Y:S01]  /*1b2e0*/  LDL R4, [R1+0x40] ;  /* 0x0000400001047983 */ /* 0x000ea20000100800 */
[----:B------:R-:W-:Y:S01]  /*1b2f0*/  ULDC.64 UR4, c[0x0][0xb90] ;  /* 0x0002e40000047ab9 */ /* 0x000fe20000000a00 */
[----:B------:R-:W4:Y:S01]  /*1b300*/  S2R R5, SR_TID.X ;  /* 0x0000000000057919 */ /* 0x000f220000002100 */
[----:B-----5:R-:W-:Y:S02]  /*1b310*/  SHF.R.S32.HI R41, RZ, 0x1f, R40 ;  /* 0x0000001fff297819 */ /* 0x020fe40000011428 */
[----:B------:R-:W-:Y:S01]  /*1b320*/  SHF.R.S32.HI R42, RZ, 0x1f, R43 ;  /* 0x0000001fff2a7819 */ /* 0x000fe2000001142b */
[----:B------:R-:W3:Y:S01]  /*1b330*/  LDL.LU R53, [R1+0x50] ;  /* 0x0000500001357983 */ /* 0x000ee20000300800 */
[----:B------:R-:W-:Y:S01]  /*1b340*/  IMAD R44, R44, R39, RZ ;  /* 0x000000272c2c7224 */ /* 0x000fe200078e02ff */
[----:B------:R-:W1:Y:S02]  /*1b350*/  @P1 LDC R51, c[0x0][0xbec] ;  /* 0x0002fb00ff331b82 */ /* 0x000e640000000800 */
[----:B------:R-:W2:Y:S01]  /*1b360*/  LDL.LU R52, [R1+0x18] ;  /* 0x0000180001347983 */ /* 0x000ea20000300800 */
[----:B------:R-:W-:-:S02]  /*1b370*/  SEL R42, R42, RZ, !P0 ;  /* 0x000000ff2a2a7207 */ /* 0x000fc40004000000 */
[----:B------:R-:W-:Y:S01]  /*1b380*/  SEL R43, R43, RZ, !P0 ;  /* 0x000000ff2b2b7207 */ /* 0x000fe20004000000 */
[----:B------:R-:W2:Y:S01]  /*1b390*/  LDL R10, [R1+0x60] ;  /* 0x00006000010a7983 */ /* 0x000ea20000100800 */
[----:B----4-:R-:W-:-:S05]  /*1b3a0*/  VIADD R15, R5, 0xffffff80 ;  /* 0xffffff80050f7836 */ /* 0x010fca0000000000 */
[----:B------:R-:W-:-:S04]  /*1b3b0*/  SHF.R.S32.HI R50, RZ, 0x1f, R15 ;  /* 0x0000001fff327819 */ /* 0x000fc8000001140f */
[----:B------:R-:W-:-:S04]  /*1b3c0*/  LEA.HI R50, R50, R15, RZ, 0x2 ;  /* 0x0000000f32327211 */ /* 0x000fc800078f10ff */
[----:B------:R-:W-:Y:S02]  /*1b3d0*/  SHF.R.S32.HI R50, RZ, 0x2, R50 ;  /* 0x00000002ff327819 */ /* 0x000fe40000011432 */
[----:B------:R-:W-:-:S04]  /*1b3e0*/  SHF.R.S32.HI R14, RZ, 0x1f, R15 ;  /* 0x0000001fff0e7819 */ /* 0x000fc8000001140f */
[----:B------:R-:W-:-:S04]  /*1b3f0*/  LEA.HI R14, R14, R15, RZ, 0x7 ;  /* 0x0000000f0e0e7211 */ /* 0x000fc800078f38ff */
[----:B------:R-:W-:-:S05]  /*1b400*/  LOP3.LUT R14, R14, 0xffffff80, RZ, 0xc0, !PT ;  /* 0xffffff800e0e7812 */ /* 0x000fca00078ec0ff */
[----:B------:R-:W-:Y:S02]  /*1b410*/  IMAD.IADD R14, R15, 0x1, -R14 ;  /* 0x000000010f0e7824 */ /* 0x000fe400078e0a0e */
[----:B------:R-:W-:Y:S01]  /*1b420*/  IMAD R38, R38, 0x60, R50 ;  /* 0x0000006026267824 */ /* 0x000fe200078e0232 */
[----:B------:R-:W-:Y:S01]  /*1b430*/  BSSY B1, `(.L_x_11480) ;  /* 0x000008d000017945 */ /* 0x000fe20003800000 */
[----:B---3--:R-:W-:Y:S01]  /*1b440*/  SHF.R.S32.HI R45, RZ, 0x1f, R53 ;  /* 0x0000001fff2d7819 */ /* 0x008fe20000011435 */
[----:B--2---:R-:W-:-:S04]  /*1b450*/  IMAD.IADD R13, R4, 0x1, R52 ;  /* 0x00000001040d7824 */ /* 0x004fc800078e0234 */
[----:B------:R-:W-:Y:S02]  /*1b460*/  IMAD R4, R45, UR4, RZ ;  /* 0x000000042d047c24 */ /* 0x000fe4000f8e02ff */
[----:B0-----:R-:W-:-:S04]  /*1b470*/  @P1 IMAD.HI.U32 R6, R13, R6, RZ ;  /* 0x000000060d061227 */ /* 0x001fc800078e00ff */
[----:B------:R-:W-:Y:S01]  /*1b480*/  IMAD.MOV.U32 R7, RZ, RZ, R13 ;  /* 0x000000ffff077224 */ /* 0x000fe200078e000d */
[----:B------:R-:W-:Y:S01]  /*1b490*/  @P1 SHF.R.U32.HI R7, RZ, R9, R6 ;  /* 0x00000009ff071219 */ /* 0x000fe20000011606 */
[C---:B------:R-:W-:Y:S02]  /*1b4a0*/  IMAD R11, R53.reuse, UR5, R4 ;  /* 0x00000005350b7c24 */ /* 0x040fe4000f8e0204 */
[----:B------:R-:W-:Y:S01]  /*1b4b0*/  IMAD.WIDE.U32 R4, R53, UR4, R40 ;  /* 0x0000000435047c25 */ /* 0x000fe2000f8e0028 */
[----:B------:R-:W-:-:S03]  /*1b4c0*/  ULDC.64 UR4, c[0x0][0xb98] ;  /* 0x0002e60000047ab9 */ /* 0x000fc60000000a00 */
[----:B------:R-:W-:Y:S02]  /*1b4d0*/  IMAD R9, R50, 0x20, R22 ;  /* 0x0000002032097824 */ /* 0x000fe400078e0216 */
        /* <DEDUP_REMOVED lines=20> */
[----:B------:R-:W-:Y:S01]  /*1b620*/  IADD3 R7, P2, R20, 0x1800, RZ ;  /* 0x0000180014077810 */ /* 0x000fe20007f5e0ff */
[----:B------:R-:W-:Y:S02]  /*1b630*/  IMAD.IADD R5, R10, 0x1, R52 ;  /* 0x000000010a057824 */ /* 0x000fe400078e0234 */
[----:B------:R-:W-:Y:S01]  /*1b640*/  SHFL.IDX PT, R48, R6, 0x1, 0x1c1f ;  /* 0x003c1f0006307f89 */ /* 0x000fe200000e0000 */
[----:B------:R-:W-:Y:S01]  /*1b650*/  LOP3.LUT P0, RZ, R14, 0x3, RZ, 0xc0, !PT ;  /* 0x000000030eff7812 */ /* 0x000fe2000780c0ff */
[----:B------:R-:W-:Y:S02]  /*1b660*/  ULDC.64 UR4, c[0x0][0xaa0] ;  /* 0x0002a80000047ab9 */ /* 0x000fe40000000a00 */
[----:B------:R-:W0:Y:S04]  /*1b670*/  SHFL.IDX PT, R47, R4, RZ, 0x1c1f ;  /* 0x001c1fff042f7589 */ /* 0x000e2800000e0000 */
[----:B------:R-:W2:Y:S01]  /*1b680*/  SHFL.IDX PT, R49, R4, 0x1, 0x1c1f ;  /* 0x003c1f0004317f89 */ /* 0x000ea200000e0000 */
[----:B------:R-:W-:Y:S01]  /*1b690*/  IMAD.X R9, RZ, RZ, R21, P2 ;  /* 0x000000ffff097224 */ /* 0x000fe200010e0615 */
[C---:B------:R-:W-:Y:S01]  /*1b6a0*/  ISETP.GE.OR P2, PT, R5.reuse, R44, P0 ;  /* 0x0000002c0500720c */ /* 0x040fe20000746670 */
[----:B------:R-:W-:Y:S01]  /*1b6b0*/  VIADD R5, R5, 0x8 ;  /* 0x0000000805057836 */ /* 0x000fe20000000000 */
[----:B------:R-:W-:-:S04]  /*1b6c0*/  IADD3 R13, P3, R20, 0x3000, RZ ;  /* 0x00003000140d7810 */ /* 0x000fc80007f7e0ff */
[----:B------:R-:W-:Y:S02]  /*1b6d0*/  ISETP.GE.OR P0, PT, R5, R44, P0 ;  /* 0x0000002c0500720c */ /* 0x000fe40000706670 */
[----:B------:R-:W-:Y:S02]  /*1b6e0*/  LOP3.LUT R12, R13, 0x180, RZ, 0xc0, !PT ;  /* 0x000001800d0c7812 */ /* 0x000fe400078ec0ff */
[----:B------:R-:W-:Y:S02]  /*1b6f0*/  LOP3.LUT R8, R7, 0x180, RZ, 0xc0, !PT ;  /* 0x0000018007087812 */ /* 0x000fe400078ec0ff */
[----:B------:R-:W-:Y:S02]  /*1b700*/  SHF.R.U64 R12, R12, 0x3, RZ ;  /* 0x000000030c0c7819 */ /* 0x000fe400000012ff */
[----:B------:R-:W-:Y:S02]  /*1b710*/  SHF.R.U64 R8, R8, 0x3, RZ ;  /* 0x0000000308087819 */ /* 0x000fe400000012ff */
[----:B------:R-:W-:Y:S01]  /*1b720*/  LOP3.LUT R12, R12, R13, RZ, 0x3c, !PT ;  /* 0x0000000d0c0c7212 */ /* 0x000fe200078e3cff */
[----:B------:R-:W-:Y:S01]  /*1b730*/  IMAD.X R13, RZ, RZ, R21, P3 ;  /* 0x000000ffff0d7224 */ /* 0x000fe200018e0615 */
[----:B------:R-:W-:Y:S01]  /*1b740*/  LOP3.LUT R8, R8, R7, RZ, 0x3c, !PT ;  /* 0x0000000708087212 */ /* 0x000fe200078e3cff */
[----:B0-----:R-:W-:Y:S01]  /*1b750*/  @!P2 ST.E desc[UR40][R46.64], R0 ;  /* 0x000000002e00a985 */ /* 0x001fe2000c101928 */
[----:B------:R-:W-:-:S02]  /*1b760*/  IADD3 R7, P3, R20, 0x7800, RZ ;  /* 0x0000780014077810 */ /* 0x000fc40007f7e0ff */
[C---:B------:R-:W-:Y:S01]  /*1b770*/  LOP3.LUT R11, R20.reuse, 0x180, RZ, 0xc0, !PT ;  /* 0x00000180140b7812 */ /* 0x040fe200078ec0ff */
[----:B--2---:R0:W-:Y:S01]  /*1b780*/  @!P0 ST.E desc[UR40][R48.64], R3 ;  /* 0x0000000330008985 */ /* 0x0041e2000c101928 */
[----:B------:R-:W-:Y:S01]  /*1b790*/  LOP3.LUT R4, R7, 0x180, RZ, 0xc0, !PT ;  /* 0x0000018007047812 */ /* 0x000fe200078ec0ff */
[----:B------:R-:W-:Y:S01]  /*1b7a0*/  IMAD R41, R41, UR4, RZ ;  /* 0x0000000429297c24 */ /* 0x000fe2000f8e02ff */
[C---:B------:R-:W-:Y:S02]  /*1b7b0*/  IADD3 R25, P5, R20.reuse, 0x4800, RZ ;  /* 0x0000480014197810 */ /* 0x040fe40007fbe0ff */
[----:B------:R-:W-:Y:S01]  /*1b7c0*/  IADD3 R29, P4, R20, 0x6000, RZ ;  /* 0x00006000141d7810 */ /* 0x000fe20007f9e0ff */
[----:B------:R-:W-:Y:S01]  /*1b7d0*/  IMAD.X R33, RZ, RZ, R21, P3 ;  /* 0x000000ffff217224 */ /* 0x000fe200018e0615 */
[----:B------:R-:W-:Y:S01]  /*1b7e0*/  SHF.R.U64 R11, R11, 0x3, RZ ;  /* 0x000000030b0b7819 */ /* 0x000fe200000012ff */
[----:B------:R-:W5:Y:S01]  /*1b7f0*/  LD.E.128 R12, desc[UR40][R12.64] ;  /* 0x000000280c0c7980 */ /* 0x000f62000c101d00 */
[----:B0-----:R-:W0:Y:S01]  /*1b800*/  @P1 LDC R49, c[0x0][0xbf0] ;  /* 0x0002fc00ff311b82 */ /* 0x001e220000000800 */
[----:B------:R-:W-:Y:S01]  /*1b810*/  SHF.R.U64 R4, R4, 0x3, RZ ;  /* 0x0000000304047819 */ /* 0x000fe200000012ff */
[----:B------:R-:W-:Y:S01]  /*1b820*/  IMAD R47, R40, UR5, R41 ;  /* 0x00000005282f7c24 */ /* 0x000fe2000f8e0229 */
[----:B------:R-:W-:-:S02]  /*1b830*/  LOP3.LUT R24, R25, 0x180, RZ, 0xc0, !PT ;  /* 0x0000018019187812 */ /* 0x000fc400078ec0ff */
[----:B------:R-:W-:Y:S02]  /*1b840*/  LOP3.LUT R28, R29, 0x180, RZ, 0xc0, !PT ;  /* 0x000001801d1c7812 */ /* 0x000fe400078ec0ff */
[----:B------:R-:W-:Y:S01]  /*1b850*/  LOP3.LUT R20, R11, R20, RZ, 0x3c, !PT ;  /* 0x000000140b147212 */ /* 0x000fe200078e3cff */
[----:B------:R-:W-:Y:S01]  /*1b860*/  IMAD.WIDE.U32 R40, R40, UR4, RZ ;  /* 0x0000000428287c25 */ /* 0x000fe2000f8e00ff */
[----:B------:R-:W-:Y:S01]  /*1b870*/  SHF.R.U64 R24, R24, 0x3, RZ ;  /* 0x0000000318187819 */ /* 0x000fe200000012ff */
[----:B------:R-:W-:Y:S01]  /*1b880*/  ULDC.64 UR4, c[0x0][0xae8] ;  /* 0x0002ba0000047ab9 */ /* 0x000fe20000000a00 */
[----:B------:R-:W-:Y:S01]  /*1b890*/  SHF.R.U64 R28, R28, 0x3, RZ ;  /* 0x000000031c1c7819 */ /* 0x000fe200000012ff */
[----:B------:R-:W5:Y:S01]  /*1b8a0*/  LD.E.128 R8, desc[UR40][R8.64] ;  /* 0x0000002808087980 */ /* 0x000f62000c101d00 */
[----:B------:R-:W-:-:S03]  /*1b8b0*/  LOP3.LUT R32, R4, R7, RZ, 0x3c, !PT ;  /* 0x0000000704207212 */ /* 0x000fc600078e3cff */
[----:B------:R2:W5:Y:S01]  /*1b8c0*/  LD.E.128 R4, desc[UR40][R20.64] ;  /* 0x0000002814047980 */ /* 0x000562000c101d00 */
[----:B------:R-:W-:Y:S01]  /*1b8d0*/  LOP3.LUT R24, R24, R25, RZ, 0x3c, !PT ;  /* 0x0000001918187212 */ /* 0x000fe200078e3cff */
[--C-:B------:R-:W-:Y:S01]  /*1b8e0*/  IMAD.X R25, RZ, RZ, R21.reuse, P5 ;  /* 0x000000ffff197224 */ /* 0x100fe200028e0615 */
[----:B------:R-:W-:Y:S01]  /*1b8f0*/  LOP3.LUT R28, R28, R29, RZ, 0x3c, !PT ;  /* 0x0000001d1c1c7212 */ /* 0x000fe200078e3cff */
[----:B------:R-:W-:Y:S01]  /*1b900*/  IMAD.X R29, RZ, RZ, R21, P4 ;  /* 0x000000ffff1d7224 */ /* 0x000fe200020e0615 */
[----:B------:R-:W5:Y:S01]  /*1b910*/  LD.E.128 R32, desc[UR40][R32.64] ;  /* 0x0000002820207980 */ /* 0x000f62000c101d00 */
[----:B------:R-:W-:-:S03]  /*1b920*/  IMAD R45, R45, UR4, RZ ;  /* 0x000000042d2d7c24 */ /* 0x000fc6000f8e02ff */
[----:B------:R-:W5:Y:S01]  /*1b930*/  LD.E.128 R24, desc[UR40][R24.64] ;  /* 0x0000002818187980 */ /* 0x000f62000c101d00 */
[----:B--2---:R-:W-:Y:S02]  /*1b940*/  IMAD.MOV.U32 R20, RZ, RZ, R40 ;  /* 0x000000ffff147224 */ /* 0x004fe400078e0028 */
[----:B------:R-:W-:Y:S01]  /*1b950*/  IMAD.IADD R40, R52, 0x1, R38 ;  /* 0x0000000134287824 */ /* 0x000fe200078e0226 */
[----:B------:R-:W5:Y:S01]  /*1b960*/  LD.E.128 R28, desc[UR40][R28.64] ;  /* 0x000000281c1c7980 */ /* 0x000f62000c101d00 */
[----:B------:R-:W-:Y:S02]  /*1b970*/  IMAD.IADD R21, R41, 0x1, R47 ;  /* 0x0000000129157824 */ /* 0x000fe400078e022f */
[----:B-1----:R-:W-:Y:S01]  /*1b980*/  @P1 IMAD.HI.U32 R0, R40, R51, RZ ;  /* 0x0000003328001227 */ /* 0x002fe200078e00ff */
        /* <DEDUP_REMOVED lines=8> */
[----:B------:R-:W-:-:S03]  /*1ba10*/  ULDC.64 UR4, c[0x0][0xaf0] ;  /* 0x0002bc0000047ab9 */ /* 0x000fc60000000a00 */
[----:B------:R-:W-:Y:S01]  /*1ba20*/  IMAD.MOV.U32 R3, RZ, RZ, R40 ;  /* 0x000000ffff037224 */ /* 0x000fe200078e0028 */
[----:B0-----:R-:W-:Y:S01]  /*1ba30*/  @P1 SHF.R.U32.HI R3, RZ, R49, R0 ;  /* 0x00000031ff031219 */ /* 0x001fe20000011600 */
[----:B------:R-:W-:Y:S02]  /*1ba40*/  IMAD.IADD R21, R21, 0x1, R45 ;  /* 0x0000000115157824 */ /* 0x000fe400078e022d */
[----:B------:R-:W-:Y:S01]  /*1ba50*/  IMAD R42, R42, UR4, RZ ;  /* 0x000000042a2a7c24 */ /* 0x000fe2000f8e02ff */
[--C-:B------:R-:W-:Y:S01]  /*1ba60*/  SHF.R.S32.HI R0, RZ, 0x1f, R3.reuse ;  /* 0x0000001fff007819 */ /* 0x100fe20000011403 */
[----:B------:R-:W-:Y:S02]  /*1ba70*/  IMAD.MOV R38, RZ, RZ, -R3 ;  /* 0x000000ffff267224 */ /* 0x000fe400078e0a03 */
[C---:B------:R-:W-:Y:S02]  /*1ba80*/  IMAD R41, R43.reuse, UR5, R42 ;  /* 0x000000052b297c24 */ /* 0x040fe4000f8e022a */
[----:B------:R-:W-:Y:S01]  /*1ba90*/  IMAD.WIDE.U32 R20, R43, UR4, R20 ;  /* 0x000000042b147c25 */ /* 0x000fe2000f8e0014 */
[----:B------:R-:W-:-:S03]  /*1baa0*/  ULDC.64 UR4, c[0x0][0xae0] ;  /* 0x0002b80000047ab9 */ /* 0x000fc60000000a00 */
[----:B------:R-:W-:Y:S02]  /*1bab0*/  IMAD R0, R0, UR4, RZ ;  /* 0x0000000400007c24 */ /* 0x000fe4000f8e02ff */
[----:B------:R-:W-:Y:S02]  /*1bac0*/  IMAD R39, R39, R38, R40 ;  /* 0x0000002627277224 */ /* 0x000fe400078e0228 */
[----:B------:R-:W-:Y:S02]  /*1bad0*/  IMAD.IADD R21, R21, 0x1, R41 ;  /* 0x0000000115157824 */ /* 0x000fe400078e0229 */
[C---:B------:R-:W-:Y:S01]  /*1bae0*/  IMAD R41, R3.reuse, UR5, R0 ;  /* 0x0000000503297c24 */ /* 0x040fe2000f8e0200 */
        /* <DEDUP_REMOVED lines=15> */
[----:B-1----:R0:W1:Y:S03]  /*1bbe0*/  SHFL.IDX PT, R38, R45, RZ, 0x1c1f ;  /* 0x001c1fff2d267589 */ /* 0x00206600000e0000 */
[----:B------:R2:W-:Y:S01]  /*1bbf0*/  SYNCS.ARRIVE.TRANS64.RED.A1T0 RZ, [R0+URZ], RZ ;  /* 0x000000ff00ff79a7 */ /* 0x0005e2000810043f */
[----:B------:R0:W3:Y:S01]  /*1bc00*/  SHFL.IDX PT, R39, R46, RZ, 0x1c1f ;  /* 0x001c1fff2e277589 */ /* 0x0000e200000e0000 */
[----:B------:R-:W-:Y:S02]  /*1bc10*/  SHF.R.S32.HI R49, RZ, 0x1f, R36 ;  /* 0x0000001fff317819 */ /* 0x000fe40000011424 */
[----:B--2---:R-:W-:Y:S01]  /*1bc20*/  SHF.R.S32.HI R0, RZ, 0x1f, R37 ;  /* 0x0000001fff007819 */ /* 0x004fe20000011425 */
[----:B0-----:R-:W-:Y:S06]  /*1bc30*/  @P0 BRA `(.L_x_11481) ;  /* 0x0000000000300947 */ /* 0x001fec0003800000 */
[----:B------:R-:W-:Y:S02]  /*1bc40*/  ULDC UR4, c[0x0][0xac8] ;  /* 0x0002b20000047ab9 */ /* 0x000fe40000000800 */
[----:B------:R-:W-:Y:S02]  /*1bc50*/  ISETP.GE.AND P1, PT, R37, UR4, PT ;  /* 0x0000000425007c0c */ /* 0x000fe4000bf26270 */
[----:B------:R-:W-:Y:S02]  /*1bc60*/  ISETP.GE.AND P2, PT, R36, UR4, PT ;  /* 0x0000000424007c0c */ /* 0x000fe4000bf46270 */
[----:B------:R-:W-:-:S09]  /*1bc70*/  ISETP.GE.AND P0, PT, R22, UR4, PT ;  /* 0x0000000416007c0c */ /* 0x000fd2000bf06270 */
[CC--:B-1----:R-:W-:Y:S02]  /*1bc80*/  @!P1 LEA R40, P3, R37.reuse, R38.reuse, 0x1 ;  /* 0x0000002625289211 */ /* 0x0c2fe400078608ff */
[----:B------:R-:W-:Y:S02]  /*1bc90*/  @!P2 LEA R42, P4, R36, R38, 0x1 ;  /* 0x00000026242aa211 */ /* 0x000fe400078808ff */
[----:B---3--:R-:W-:Y:S01]  /*1bca0*/  @!P0 IMAD.WIDE R20, R22, 0x2, R38 ;  /* 0x0000000216148825 */ /* 0x008fe200078e0226 */
[-C--:B------:R-:W-:Y:S02]  /*1bcb0*/  @!P1 LEA.HI.X R41, R37, R39.reuse, R0, 0x1, P3 ;  /* 0x0000002725299211 */ /* 0x080fe400018f0c00 */
[----:B------:R-:W-:Y:S02]  /*1bcc0*/  @!P2 LEA.HI.X R43, R36, R39, R49, 0x1, P4 ;  /* 0x00000027242ba211 */ /* 0x000fe400020f0c31 */
[----:B-----5:R0:W-:Y:S04]  /*1bcd0*/  @!P0 ST.E.128 desc[UR40][R20.64], R4 ;  /* 0x0000000414008985 */ /* 0x0201e8000c101d28 */
[----:B------:R0:W-:Y:S04]  /*1bce0*/  @!P1 ST.E.128 desc[UR40][R40.64], R12 ;  /* 0x0000000c28009985 */ /* 0x0001e8000c101d28 */
[----:B------:R0:W-:Y:S02]  /*1bcf0*/  @!P2 ST.E.128 desc[UR40][R42.64], R28 ;  /* 0x0000001c2a00a985 */ /* 0x0001e4000c101d28 */
.L_x_11481:
[----:B------:R-:W-:Y:S05]  /*1bd00*/  BSYNC B1 ;  /* 0x0000000000017941 */ /* 0x000fea0003800000 */
.L_x_11480:
[----:B------:R-:W-:Y:S01]  /*1bd10*/  VIADD R3, R47, 0x60 ;  /* 0x000000602f037836 */ /* 0x000fe20000000000 */
[----:B0----5:R0:W2:Y:S04]  /*1bd20*/  SHFL.IDX PT, R7, R46, 0x1, 0x1c1f ;  /* 0x003c1f002e077f89 */ /* 0x0210a800000e0000 */
[----:B------:R-:W-:Y:S01]  /*1bd30*/  ISETP.GE.AND P0, PT, R3, R44, PT ;  /* 0x0000002c0300720c */ /* 0x000fe20003f06270 */
[----:B------:R0:W4:-:S12]  /*1bd40*/  SHFL.IDX PT, R6, R45, 0x1, 0x1c1f ;  /* 0x003c1f002d067f89 */ /* 0x00011800000e0000 */
[----:B0-----:R-:W-:Y:S05]  /*1bd50*/  @P0 BRA `(.L_x_11482) ;  /* 0x0000000800b80947 */ /* 0x001fea0003800000 */
[----:B------:R-:W-:Y:S02]  /*1bd60*/  ULDC UR4, c[0x0][0xac8] ;  /* 0x0002b20000047ab9 */ /* 0x000fe40000000800 */
[----:B------:R-:W-:Y:S02]  /*1bd70*/  ISETP.GE.AND P2, PT, R37, UR4, PT ;  /* 0x0000000425007c0c */ /* 0x000fe4000bf46270 */
[----:B------:R-:W-:-:S11]  /*1bd80*/  ISETP.GE.AND P1, PT, R22, UR4, PT ;  /* 0x0000000416007c0c */ /* 0x000fd6000bf26270 */
[C---:B----4-:R-:W-:Y:S02]  /*1bd90*/  @!P2 LEA R12, P0, R37.reuse, R6, 0x1 ;  /* 0x00000006250ca211 */ /* 0x050fe400078008ff */
[----:B--2---:R-:W-:Y:S02]  /*1bda0*/  @!P1 IMAD.WIDE R4, R22, 0x2, R6 ;  /* 0x0000000216049825 */ /* 0x004fe400078e0206 */
        /* <DEDUP_REMOVED lines=9> */
.L_x_11478:
        /* <DEDUP_REMOVED lines=8> */
[----:B------:R-:W0:Y:S03]  /*1bec0*/  LDC R25, c[0x0][0xbe8] ;  /* 0x0002fa00ff197b82 */ /* 0x000e260000000800 */
[----:B------:R-:W-:-:S13]  /*1bed0*/  ISETP.NE.AND.EX P1, PT, RZ, UR5, PT, P1 ;  /* 0x00000005ff007c0c */ /* 0x000fda000bf25310 */
[----:B------:R-:W3:Y:S01]  /*1bee0*/  @P1 LDC.64 R6, c[0x0][0xc08] ;  /* 0x00030200ff061b82 */ /* 0x000ee20000000a00 */
[----:B------:R-:W-:Y:S02]  /*1bef0*/  ULDC UR4, c[0x0][0xa88] ;  /* 0x0002a20000047ab9 */ /* 0x000fe40000000800 */
[----:B------:R-:W-:Y:S02]  /*1bf00*/  IMAD.U32 R8, RZ, RZ, UR4 ;  /* 0x00000004ff087e24 */ /* 0x000fe4000f8e00ff */
[----:B--2---:R-:W-:-:S04]  /*1bf10*/  IMAD.WIDE R4, R10, 0x4, R4 ;  /* 0x000000040a047825 */ /* 0x004fc800078e0204 */
[----:B---3--:R-:W-:Y:S01]  /*1bf20*/  @P1 IMAD.WIDE R6, R10, 0x4, R6 ;  /* 0x000000040a061825 */ /* 0x008fe200078e0206 */
[----:B------:R2:W5:Y:S04]  /*1bf30*/  @P0 LDG.E R0, desc[UR40][R4.64] ;  /* 0x0000002804000981 */ /* 0x000568000c1e1900 */
[----:B------:R2:W5:Y:S01]  /*1bf40*/  @P1 LDG.E R8, desc[UR40][R6.64] ;  /* 0x0000002806081981 */ /* 0x000562000c1e1900 */
[----:B0-----:R-:W-:Y:S02]  /*1bf50*/  ISETP.NE.AND P2, PT, R25, 0x1, PT ;  /* 0x000000011900780c */ /* 0x001fe40003f45270 */
[----:B------:R-:W-:Y:S02]  /*1bf60*/  ISETP.GE.AND P3, PT, R50, 0xc0, PT ;  /* 0x000000c03200780c */ /* 0x000fe40003f66270 */
[----:B------:R-:W-:-:S09]  /*1bf70*/  SHF.R.S32.HI R9, RZ, 0x1f, R10 ;  /* 0x0000001fff097819 */ /* 0x000fd2000001140a */
[----:B------:R-:W0:Y:S08]  /*1bf80*/  @P2 LDC R20, c[0x0][0xbec] ;  /* 0x0002fb00ff142b82 */ /* 0x000e300000000800 */
[----:B------:R-:W3:Y:S01]  /*1bf90*/  @P2 LDC R27, c[0x0][0xbf0] ;  /* 0x0002fc00ff1b2b82 */ /* 0x000ee20000000800 */
[----:B--2---:R-:W-:Y:S05]  /*1bfa0*/  @P1 BRA `(.L_x_11483) ;  /* 0x0000000000101947 */ /* 0x004fea0003800000 */
[----:B------:R-:W-:Y:S05]  /*1bfb0*/  @!P0 BRA `(.L_x_11483) ;  /* 0x00000000000c8947 */ /* 0x000fea0003800000 */
[----:B------:R-:W2:Y:S04]  /*1bfc0*/  LDG.E R3, desc[UR40][R4.64] ;  /* 0x0000002804037981 */ /* 0x000ea8000c1e1900 */
[----:B-----5:R-:W2:Y:S02]  /*1bfd0*/  LDG.E R8, desc[UR40][R4.64+0x4] ;  /* 0x0000042804087981 */ /* 0x020ea4000c1e1900 */
[----:B--2---:R-:W-:-:S07]  /*1bfe0*/  IMAD.IADD R8, R8, 0x1, -R3 ;  /* 0x0000000108087824 */ /* 0x004fce00078e0a03 */
.L_x_11483:
        /* <DEDUP_REMOVED lines=8> */
[----:B------:R-:W2:Y:S01]  /*1c070*/  S2R R4, SR_TID.X ;  /* 0x0000000000047919 */ /* 0x000ea20000002100 */
[----:B------:R-:W4:Y:S02]  /*1c080*/  LDC R9, c[0x0][0xbe8] ;  /* 0x0002fa00ff097b82 */ /* 0x000f240000000800 */
[----:B----4-:R-:W-:Y:S01]  /*1c090*/  IMAD R3, R8, R9, RZ ;  /* 0x0000000908037224 */ /* 0x010fe200078e02ff */
        /* <DEDUP_REMOVED lines=36> */
.L_x_11485:
[----:B------:R-:W-:Y:S05]  /*1c2e0*/  BSYNC B1 ;  /* 0x0000000000017941 */ /* 0x000fea0003800000 */
.L_x_11484:
[----:B------:R-:W-:Y:S01]  /*1c2f0*/  SHF.R.S32.HI R21, RZ, 0x1f, R50 ;  /* 0x0000001fff157819 */ /* 0x000fe20000011432 */
[----:B------:R-:W-:Y:S01]  /*1c300*/  ULDC.64 UR4, c[0x0][0xaa0] ;  /* 0x0002a80000047ab9 */ /* 0x000fe20000000a00 */
[----:B------:R-:W-:Y:S01]  /*1c310*/  SHF.R.S32.HI R10, RZ, 0x1f, R37 ;  /* 0x0000001fff0a7819 */ /* 0x000fe20000011425 */
[----:B--2---:R-:W-:Y:S01]  /*1c320*/  IMAD R3, R11, UR4, RZ ;  /* 0x000000040b037c24 */ /* 0x004fe2000f8e02ff */
[----:B------:R-:W-:Y:S01]  /*1c330*/  LEA.HI R21, R21, R50, RZ, 0x2 ;  /* 0x0000003215157211 */ /* 0x000fe200078f10ff */
[----:B------:R-:W-:-:S03]  /*1c340*/  IMAD.WIDE.U32 R4, R0, UR4, RZ ;  /* 0x0000000400047c25 */ /* 0x000fc6000f8e00ff */
[----:B------:R-:W-:Y:S01]  /*1c350*/  SHF.R.S32.HI R21, RZ, 0x2, R21 ;  /* 0x00000002ff157819 */ /* 0x000fe20000011415 */
[----:B------:R-:W-:Y:S01]  /*1c360*/  IMAD R3, R0, UR5, R3 ;  /* 0x0000000500037c24 */ /* 0x000fe2000f8e0203 */
[----:B------:R-:W-:Y:S02]  /*1c370*/  ULDC.64 UR4, c[0x0][0xae8] ;  /* 0x0002ba0000047ab9 */ /* 0x000fe40000000a00 */
[----:B------:R-:W-:Y:S02]  /*1c380*/  IMAD R6, R12, UR4, RZ ;  /* 0x000000040c067c24 */ /* 0x000fe4000f8e02ff */
[----:B------:R-:W-:Y:S02]  /*1c390*/  IMAD R38, R38, 0x60, R21 ;  /* 0x0000006026267824 */ /* 0x000fe400078e0215 */
[----:B------:R-:W-:Y:S02]  /*1c3a0*/  IMAD.IADD R5, R5, 0x1, R3 ;  /* 0x0000000105057824 */ /* 0x000fe400078e0203 */
[----:B------:R-:W-:-:S02]  /*1c3b0*/  IMAD.IADD R9, R24, 0x1, R38 ;  /* 0x0000000118097824 */ /* 0x000fc400078e0226 */
[----:B------:R-:W-:Y:S02]  /*1c3c0*/  IMAD R7, R26, UR5, R6 ;  /* 0x000000051a077c24 */ /* 0x000fe4000f8e0206 */
[----:B0-----:R-:W-:-:S04]  /*1c3d0*/  @P2 IMAD.HI.U32 R0, R9, R20, RZ ;  /* 0x0000001409002227 */ /* 0x001fc800078e00ff */
        /* <DEDUP_REMOVED lines=22> */
[----:B------:R-:W-:Y:S01]  /*1c540*/  ULDC.64 UR4, c[0x0][0xa80] ;  /* 0x0002a00000047ab9 */ /* 0x000fe20000000a00 */
[----:B------:R-:W-:Y:S02]  /*1c550*/  SHF.R.S32.HI R7, RZ, 0x1f, R36 ;  /* 0x0000001fff077819 */ /* 0x000fe40000011424 */
[----:B------:R-:W-:Y:S01]  /*1c560*/  IMAD.IADD R3, R5, 0x1, R3 ;  /* 0x0000000105037824 */ /* 0x000fe200078e0203 */
[----:B------:R-:W-:Y:S01]  /*1c570*/  LEA R0, P0, R4, UR4, 0x1 ;  /* 0x0000000404007c11 */ /* 0x000fe2000f8008ff */
[----:B------:R-:W-:-:S03]  /*1c580*/  UMOV UR4, 0xffffffff ;  /* 0xffffffff00047882 */ /* 0x000fc60000000000 */
[----:B------:R-:W-:Y:S01]  /*1c590*/  LEA.HI.X R4, R4, UR5, R3, 0x1, P0 ;  /* 0x0000000504047c11 */ /* 0x000fe200080f0c03 */
[----:B------:R-:W-:Y:S08]  /*1c5a0*/  BRA.DIV UR4, `(.L_x_11486) ;  /* 0x0000008e04547947 */ /* 0x000ff0000b800000 */
[----:B------:R0:W2:Y:S04]  /*1c5b0*/  SHFL.IDX PT, R3, R4, RZ, 0x1c1f ;  /* 0x001c1fff04037589 */ /* 0x0000a800000e0000 */
[----:B------:R0:W3:Y:S02]  /*1c5c0*/  SHFL.IDX PT, R14, R0, RZ, 0x1c1f ;  /* 0x001c1fff000e7589 */ /* 0x0000e400000e0000 */
.L_x_11698:
[----:B------:R-:W-:Y:S01]  /*1c5d0*/  IMAD R25, R8, R25, RZ ;  /* 0x0000001908197224 */ /* 0x000fe200078e02ff */
[----:B------:R-:W-:Y:S01]  /*1c5e0*/  BSSY B1, `(.L_x_11487) ;  /* 0x0000011000017945 */ /* 0x000fe20003800000 */
[----:B------:R-:W-:-:S05]  /*1c5f0*/  IMAD.IADD R6, R21, 0x1, R24 ;  /* 0x0000000115067824 */ /* 0x000fca00078e0218 */
[----:B------:R-:W-:-:S13]  /*1c600*/  ISETP.GE.AND P0, PT, R6, R25, PT ;  /* 0x000000190600720c */ /* 0x000fda0003f06270 */
[----:B------:R-:W-:Y:S05]  /*1c610*/  @P0 BRA `(.L_x_11488) ;  /* 0x0000000000340947 */ /* 0x000fea0003800000 */
[----:B------:R-:W-:Y:S02]  /*1c620*/  ULDC UR4, c[0x0][0xac8] ;  /* 0x0002b20000047ab9 */ /* 0x000fe40000000800 */
[----:B------:R-:W-:Y:S02]  /*1c630*/  ISETP.GE.AND P2, PT, R22, UR4, PT ;  /* 0x0000000416007c0c */ /* 0x000fe4000bf46270 */
[----:B------:R-:W-:Y:S02]  /*1c640*/  ISETP.GE.AND P3, PT, R37, UR4, PT ;  /* 0x0000000425007c0c */ /* 0x000fe4000bf66270 */
[----:B------:R-:W-:-:S09]  /*1c650*/  ISETP.GE.AND P4, PT, R36, UR4, PT ;  /* 0x0000000424007c0c */ /* 0x000fd2000bf86270 */
[----:B--2---:R-:W-:Y:S02]  /*1c660*/  @!P2 IMAD.MOV.U32 R15, RZ, RZ, R3 ;  /* 0x000000ffff0fa224 */ /* 0x004fe400078e0003 */
[CC--:B---3--:R-:W-:Y:S02]  /*1c670*/  @!P3 LEA R12, P0, R37.reuse, R14.reuse, 0x1 ;  /* 0x0000000e250cb211 */ /* 0x0c8fe400078008ff */
[----:B------:R-:W-:Y:S01]  /*1c680*/  @!P4 LEA R20, P1, R36, R14, 0x1 ;  /* 0x0000000e2414c211 */ /* 0x000fe200078208ff */
[----:B------:R-:W-:Y:S01]  /*1c690*/  @!P2 IMAD.WIDE R8, R22, 0x2, R14 ;  /* 0x000000021608a825 */ /* 0x000fe200078e020e */
[-C--:B------:R-:W-:Y:S02]  /*1c6a0*/  @!P3 LEA.HI.X R13, R37, R3.reuse, R10, 0x1, P0 ;  /* 0x00000003250db211 */ /* 0x080fe400000f0c0a */
[----:B------:R-:W-:Y:S02]  /*1c6b0*/  @!P4 LEA.HI.X R21, R36, R3, R7, 0x1, P1 ;  /* 0x000000032415c211 */ /* 0x000fe400008f0c07 */
[----:B------:R4:W-:Y:S04]  /*1c6c0*/  @!P2 ST.E.128 desc[UR40][R8.64], RZ ;  /* 0x000000ff0800a985 */ /* 0x0009e8000c101d28 */
[----:B------:R4:W-:Y:S04]  /*1c6d0*/  @!P3 ST.E.128 desc[UR40][R12.64], RZ ;  /* 0x000000ff0c00b985 */ /* 0x0009e8000c101d28 */
[----:B------:R4:W-:Y:S02]  /*1c6e0*/  @!P4 ST.E.128 desc[UR40][R20.64], RZ ;  /* 0x000000ff1400c985 */ /* 0x0009e4000c101d28 */
.L_x_11488:
[----:B------:R-:W-:Y:S05]  /*1c6f0*/  BSYNC B1 ;  /* 0x0000000000017941 */ /* 0x000fea0003800000 */
.L_x_11487:
[----:B------:R-:W-:-:S03]  /*1c700*/  UMOV UR4, 0xffffffff ;  /* 0xffffffff00047882 */ /* 0x000fc60000000000 */
[----:B------:R-:W-:Y:S05]  /*1c710*/  BRA.DIV UR4, `(.L_x_11489) ;  /* 0x0000008e042c7947 */ /* 0x000fea000b800000 */
[----:B--2---:R2:W0:Y:S04]  /*1c720*/  SHFL.IDX PT, R3, R4, 0x1, 0x1c1f ;  /* 0x003c1f0004037f89 */ /* 0x00442800000e0000 */
[----:B---3--:R2:W3:Y:S02]  /*1c730*/  SHFL.IDX PT, R14, R0, 0x1, 0x1c1f ;  /* 0x003c1f00000e7f89 */ /* 0x0084e400000e0000 */
.L_x_11702:
[----:B0-2---:R-:W-:-:S05]  /*1c740*/  VIADD R0, R6, 0x60 ;  /* 0x0000006006007836 */ /* 0x005fca0000000000 */
[----:B------:R-:W-:-:S13]  /*1c750*/  ISETP.GE.AND P0, PT, R0, R25, PT ;  /* 0x000000190000720c */ /* 0x000fda0003f06270 */
[----:B------:R-:W-:Y:S05]  /*1c760*/  @P0 BRA `(.L_x_11482) ;  /* 0x0000000000340947 */ /* 0x000fea0003800000 */
[----:B------:R-:W-:Y:S02]  /*1c770*/  ULDC UR4, c[0x0][0xac8] ;  /* 0x0002b20000047ab9 */ /* 0x000fe40000000800 */
[----:B------:R-:W-:Y:S02]  /*1c780*/  ISETP.GE.AND P2, PT, R22, UR4, PT ;  /* 0x0000000416007c0c */ /* 0x000fe4000bf46270 */
[----:B------:R-:W-:Y:S02]  /*1c790*/  ISETP.GE.AND P3, PT, R37, UR4, PT ;  /* 0x0000000425007c0c */ /* 0x000fe4000bf66270 */
[----:B------:R-:W-:-:S09]  /*1c7a0*/  ISETP.GE.AND P4, PT, R36, UR4, PT ;  /* 0x0000000424007c0c */ /* 0x000fd2000bf86270 */
[----:B------:R-:W-:Y:S02]  /*1c7b0*/  @!P2 IMAD.MOV.U32 R15, RZ, RZ, R3 ;  /* 0x000000ffff0fa224 */ /* 0x000fe400078e0003 */
[CC--:B---34-:R-:W-:Y:S02]  /*1c7c0*/  @!P3 LEA R8, P0, R37.reuse, R14.reuse, 0x1 ;  /* 0x0000000e2508b211 */ /* 0x0d8fe400078008ff */
[----:B------:R-:W-:Y:S01]  /*1c7d0*/  @!P4 LEA R6, P1, R36, R14, 0x1 ;  /* 0x0000000e2406c211 */ /* 0x000fe200078208ff */
[----:B------:R-:W-:Y:S01]  /*1c7e0*/  @!P2 IMAD.WIDE R4, R22, 0x2, R14 ;  /* 0x000000021604a825 */ /* 0x000fe200078e020e */
[-C--:B------:R-:W-:Y:S02]  /*1c7f0*/  @!P3 LEA.HI.X R9, R37, R3.reuse, R10, 0x1, P0 ;  /* 0x000000032509b211 */ /* 0x080fe400000f0c0a */
[----:B------:R-:W-:Y:S02]  /*1c800*/  @!P4 LEA.HI.X R7, R36, R3, R7, 0x1, P1 ;  /* 0x000000032407c211 */ /* 0x000fe400008f0c07 */
[----:B------:R0:W-:Y:S04]  /*1c810*/  @!P2 ST.E.128 desc[UR40][R4.64], RZ ;  /* 0x000000ff0400a985 */ /* 0x0001e8000c101d28 */
[----:B------:R0:W-:Y:S04]  /*1c820*/  @!P3 ST.E.128 desc[UR40][R8.64], RZ ;  /* 0x000000ff0800b985 */ /* 0x0001e8000c101d28 */
[----:B------:R0:W-:Y:S02]  /*1c830*/  @!P4 ST.E.128 desc[UR40][R6.64], RZ ;  /* 0x000000ff0600c985 */ /* 0x0001e4000c101d28 */
.L_x_11482:
[----:B------:R-:W-:Y:S05]  /*1c840*/  BSYNC B0 ;  /* 0x0000000000007941 */ /* 0x000fea0003800000 */
.L_x_11477:
[----:B------:R-:W-:Y:S02]  /*1c850*/  ULDC UR4, c[0x0][0xc3c] ;  /* 0x00030f0000047ab9 */ /* 0x000fe40000000800 */
[----:B-1----:R-:W-:-:S13]  /*1c860*/  ISETP.GE.AND P0, PT, R75, UR4, PT ;  /* 0x000000044b007c0c */ /* 0x002fda000bf06270 */
[----:B------:R-:W-:Y:S05]  /*1c870*/  @!P0 BRA `(.L_x_11490) ;  /* 0xfffffe4800a88947 */ /* 0x000fea000383ffff */
[----:B------:R-:W-:Y:S05]  /*1c880*/  BRA `(.L_x_11285) ;  /* 0x00000080005c7947 */ /* 0x000fea0003800000 */
.L_x_11283:
[----:B------:R-:W-:-:S08]  /*1c890*/  NOP ;  /* 0x0000000000007918 */ /* 0x000fd00000000000 */
[----:B------:R-:W0:-:S00]  /*1c8a0*/  USETMAXREG.DEALLOC.CTAPOOL 0x20 ;  /* 0x00000020000079c8 */ /* 0x000e0000080e0500 */
[----:B0-----:R-:W-:Y:S02]  /*1c8b0*/  LOP3.LUT R0, R0, 0x3, RZ, 0xc0, !PT ;  /* 0x0000000300007812 */ /* 0x001fe400078ec0ff */
[----:B------:R-:W-:-:S04]  /*1c8c0*/  LOP3.LUT R23, R23, 0xffffffef, RZ, 0xc0, !PT ;  /* 0xffffffef17177812 */ /* 0x000fc800078ec0ff */
[----:B------:R-:W0:Y:S02]  /*1c8d0*/  SHFL.IDX PT, R0, R0, RZ, 0x1f ;  /* 0x00001fff00007589 */ /* 0x000e2400000e0000 */
[----:B0-----:R-:W-:Y:S01]  /*1c8e0*/  ISETP.NE.AND P0, PT, R0, RZ, PT ;  /* 0x000000ff0000720c */ /* 0x001fe20003f05270 */
[----:B------:R-:W-:-:S12]  /*1c8f0*/  IMAD.MOV.U32 R0, RZ, RZ, RZ ;  /* 0x000000ffff007224 */ /* 0x000fd800078e00ff */
[----:B------:R-:W-:Y:S01]  /*1c900*/  @P0 LOP3.LUT R23, R23, 0x10, RZ, 0xfc, !PT ;  /* 0x0000001017170812 */ /* 0x000fe200078efcff */
[----:B------:R-:W-:Y:S06]  /*1c910*/  @!P0 BRA `(.L_x_11491) ;  /* 0x00000000001c8947 */ /* 0x000fec0003800000 */
[----:B------:R-:W0:Y:S08]  /*1c920*/  S2UR UR5, SR_CgaCtaId ;  /* 0x00000000000579c3 */ /* 0x000e300000008800 */
[----:B------:R-:W-:Y:S06]  /*1c930*/  BAR.SYNC.DEFER_BLOCKING 0x5, 0x200 ;  /* 0x0148000000007b1d */ /* 0x000fec0000010000 */
[----:B------:R-:W-:-:S02]  /*1c940*/  UMOV UR4, 0x400 ;  /* 0x0000040000047882 */ /* 0x000fc40000000000 */
[----:B0-----:R-:W-:-:S09]  /*1c950*/  ULEA UR4, UR5, UR4, 0x18 ;  /* 0x0000000405047291 */ /* 0x001fd2000f8ec03f */
[----:B------:R-:W0:Y:S01]  /*1c960*/  LDS.128 R16, [UR4+0x2d8d0] ;  /* 0x02d8d004ff107984 */ /* 0x000e220008000c00 */
[----:B------:R-:W-:Y:S06]  /*1c970*/  BAR.ARV 0x4, 0x200 ;  /* 0x0108000000007b1d */ /* 0x000fec0000002000 */
[----:B------:R-:W-:Y:S05]  /*1c980*/  BRA `(.L_x_11492) ;  /* 0x0000000800907947 */ /* 0x000fea0003800000 */
.L_x_11491:
[----:B------:R-:W0:Y:S01]  /*1c990*/  S2R R2, SR_TID.X ;  /* 0x0000000000027919 */ /* 0x000e220000002100 */
        /* <DEDUP_REMOVED lines=41> */
.L_x_11497:
        /* <DEDUP_REMOVED lines=12> */
.L_x_11496:
[----:B------:R-:W-:Y:S05]  /*1ccf0*/  BSYNC B0 ;  /* 0x0000000000007941 */ /* 0x000fea0003800000 */
.L_x_11495:
        /* <DEDUP_REMOVED lines=21> */
.L_x_11493:
        /* <DEDUP_REMOVED lines=21> */
.L_x_11498:
        /* <DEDUP_REMOVED lines=58> */
.L_x_11494:
[----:B------:R-:W-:Y:S02]  /*1d340*/  IMAD.MOV.U32 R17, RZ, RZ, RZ ;  /* 0x000000ffff117224 */ /* 0x000fe400078e00ff */
[----:B------:R-:W-:Y:S02]  /*1d350*/  IMAD.U32 R16, RZ, RZ, UR6 ;  /* 0x00000006ff107e24 */ /* 0x000fe4000f8e00ff */
[----:B------:R-:W-:-:S07]  /*1d360*/  IMAD.MOV.U32 R18, RZ, RZ, RZ ;  /* 0x000000ffff127224 */ /* 0x000fce00078e00ff */
.L_x_11499:
[----:B------:R-:W-:-:S13]  /*1d370*/  ISETP.NE.AND P0, PT, R5, RZ, PT ;  /* 0x000000ff0500720c */ /* 0x000fda0003f05270 */
[----:B------:R-:W0:Y:S01]  /*1d380*/  @!P0 S2R R3, SR_CgaCtaId ;  /* 0x0000000000038919 */ /* 0x000e220000008800 */
[----:B------:R-:W-:-:S04]  /*1d390*/  @!P0 MOV R0, 0x400 ;  /* 0x0000040000008802 */ /* 0x000fc80000000f00 */
[----:B0-----:R-:W-:-:S05]  /*1d3a0*/  @!P0 LEA R0, R3, R0, 0x18 ;  /* 0x0000000003008211 */ /* 0x001fca00078ec0ff */
[----:B------:R1:W-:Y:S01]  /*1d3b0*/  @!P0 STS.128 [R0+0x2d8d0], R16 ;  /* 0x02d8d01000008388 */ /* 0x0003e20000000c00 */
[----:B------:R-:W-:Y:S06]  /*1d3c0*/  BAR.ARV 0x5, 0x200 ;  /* 0x0148000000007b1d */ /* 0x000fec0000002000 */
.L_x_11492:
[----:B------:R2:W-:Y:S01]  /*1d3d0*/  STL [R1+0x24], RZ ;  /* 0x000024ff01007387 */ /* 0x0005e20000100800 */
[----:B------:R-:W-:Y:S01]  /*1d3e0*/  ULDC UR4, c[0x0][0xc3c] ;  /* 0x00030f0000047ab9 */ /* 0x000fe20000000800 */
[----:B------:R-:W-:Y:S01]  /*1d3f0*/  IMAD.MOV.U32 R27, RZ, RZ, 0x1 ;  /* 0x00000001ff1b7424 */ /* 0x000fe200078e00ff */
[----:B0-----:R-:W-:Y:S01]  /*1d400*/  ISETP.GE.AND P0, PT, R19, UR4, PT ;  /* 0x0000000413007c0c */ /* 0x001fe2000bf06270 */
[----:B------:R-:W-:-:S12]  /*1d410*/  IMAD.MOV.U32 R24, RZ, RZ, RZ ;  /* 0x000000ffff187224 */ /* 0x000fd800078e00ff */
[----:B--2---:R-:W-:Y:S05]  /*1d420*/  @P0 BRA `(.L_x_11500) ;  /* 0x0000007000980947 */ /* 0x004fea0003800000 */
[----:B------:R-:W0:Y:S01]  /*1d430*/  S2R R6, SR_TID.X ;  /* 0x0000000000067919 */ /* 0x000e220000002100 */
[----:B------:R-:W2:Y:S01]  /*1d440*/  S2UR UR5, SR_CgaCtaId ;  /* 0x00000000000579c3 */ /* 0x000ea20000008800 */
[----:B------:R-:W-:Y:S01]  /*1d450*/  UMOV UR4, 0x400 ;  /* 0x0000040000047882 */ /* 0x000fe20000000000 */
[----:B------:R-:W-:Y:S01]  /*1d460*/  LOP3.LUT R23, R23, 0xfffffffd, RZ, 0xc0, !PT ;  /* 0xfffffffd17177812 */ /* 0x000fe200078ec0ff */
[----:B------:R-:W-:Y:S01]  /*1d470*/  BSSY B8, `(.L_x_11500) ;  /* 0x0000721000087945 */ /* 0x000fe20003800000 */
[----:B------:R-:W-:Y:S01]  /*1d480*/  IMAD.MOV.U32 R29, RZ, RZ, RZ ;  /* 0x000000ffff1d7224 */ /* 0x000fe200078e00ff */
[----:B------:R-:W-:Y:S01]  /*1d490*/  ULDC.64 UR42, c[0x0][0x198] ;  /* 0x00006600002a7ab9 */ /* 0x000fe20000000a00 */
[----:B------:R-:W-:Y:S01]  /*1d4a0*/  IMAD.MOV.U32 R24, RZ, RZ, RZ ;  /* 0x000000ffff187224 */ /* 0x000fe200078e00ff */
[----:B------:R-:W-:Y:S01]  /*1d4b0*/  ULOP3.LUT UR38, UR36, 0x2, URZ, 0xfc, !UPT ;  /* 0x0000000224267892 */ /* 0x000fe2000f8efc3f */
[----:B------:R-:W-:Y:S01]  /*1d4c0*/  IMAD.MOV.U32 R27, RZ, RZ, 0x1 ;  /* 0x00000001ff1b7424 */ /* 0x000fe200078e00ff */
[----:B------:R-:W-:Y:S01]  /*1d4d0*/  ULDC UR37, c[0x0][0xc] ;  /* 0x0000030000257ab9 */ /* 0x000fe20000000800 */
[----:B--2---:R-:W-:-:S06]  /*1d4e0*/  ULEA UR4, UR5, UR4, 0x18 ;  /* 0x0000000405047291 */ /* 0x004fcc000f8ec03f */
[----:B------:R-:W-:Y:S01]  /*1d4f0*/  IMAD.U32 R22, RZ, RZ, UR4 ;  /* 0x00000004ff167e24 */ /* 0x000fe2000f8e00ff */
[C---:B0-----:R-:W-:Y:S01]  /*1d500*/  LOP3.LUT R5, R6.reuse, 0x7f, RZ, 0xc0, !PT ;  /* 0x0000007f06057812 */ /* 0x041fe200078ec0ff */
[----:B-1----:R-:W-:-:S03]  /*1d510*/  IMAD.SHL.U32 R0, R6, 0x8, RZ ;  /* 0x0000000806007824 */ /* 0x002fc600078e00ff */
[C---:B------:R-:W-:Y:S01]  /*1d520*/  ISETP.NE.AND P1, PT, R5.reuse, RZ, PT ;  /* 0x000000ff0500720c */ /* 0x040fe20003f25270 */
[----:B------:R-:W-:Y:S01]  /*1d530*/  IMAD.SHL.U32 R4, R5, 0x8, RZ ;  /* 0x0000000805047824 */ /* 0x000fe200078e00ff */
[C---:B------:R-:W-:Y:S02]  /*1d540*/  LOP3.LUT R3, R0.reuse, 0x20, RZ, 0xc0, !PT ;  /* 0x0000002000037812 */ /* 0x040fe400078ec0ff */
[----:B------:R-:W-:Y:S02]  /*1d550*/  LOP3.LUT R2, R0, 0xd8, RZ, 0xc0, !PT ;  /* 0x000000d800027812 */ /* 0x000fe400078ec0ff */
[----:B------:R-:W-:Y:S02]  /*1d560*/  LOP3.LUT R3, R3, 0x300, R4, 0xf8, !PT ;  /* 0x0000030003037812 */ /* 0x000fe400078ef804 */
[----:B------:R-:W-:Y:S02]  /*1d570*/  LOP3.LUT R2, R2, 0x18, R6, 0x78, !PT ;  /* 0x0000001802027812 */ /* 0x000fe400078e7806 */
[----:B------:R-:W-:-:S02]  /*1d580*/  SHF.R.U32.HI R4, RZ, 0x2, R5 ;  /* 0x00000002ff047819 */ /* 0x000fc40000011605 */
[----:B------:R-:W-:Y:S02]  /*1d590*/  LOP3.LUT R3, R3, R2, RZ, 0xfc, !PT ;  /* 0x0000000203037212 */ /* 0x000fe400078efcff */
[----:B------:R-:W-:Y:S02]  /*1d5a0*/  LOP3.LUT P0, R2, R6, 0x1f, RZ, 0xc0, !PT ;  /* 0x0000001f06027812 */ /* 0x000fe4000780c0ff */
[----:B------:R-:W-:Y:S01]  /*1d5b0*/  @P1 LOP3.LUT R23, R23, 0x2, RZ, 0xfc, !PT ;  /* 0x0000000217171812 */ /* 0x000fe200078efcff */
[----:B------:R-:W-:Y:S01]  /*1d5c0*/  IMAD R3, R3, 0x2, R22 ;  /* 0x0000000203037824 */ /* 0x000fe200078e0216 */
[----:B------:R-:W-:Y:S01]  /*1d5d0*/  LOP3.LUT R0, R0, 0x18, RZ, 0xc0, !PT ;  /* 0x0000001800007812 */ /* 0x000fe200078ec0ff */
[----:B------:R0:W-:Y:S01]  /*1d5e0*/  STL [R1+0x8], R2 ;  /* 0x0000080201007387 */ /* 0x0001e20000100800 */
[----:B------:R-:W-:-:S03]  /*1d5f0*/  LOP3.LUT R23, R23, 0xfffffffe, RZ, 0xc0, !PT ;  /* 0xfffffffe17177812 */ /* 0x000fc600078ec0ff */
[----:B------:R1:W-:Y:S04]  /*1d600*/  STL [R1+0x24], RZ ;  /* 0x000024ff01007387 */ /* 0x0003e80000100800 */
[----:B------:R-:W-:Y:S01]  /*1d610*/  @P0 LOP3.LUT R23, R23, 0x1, RZ, 0xfc, !PT ;  /* 0x0000000117170812 */ /* 0x000fe200078efcff */
[----:B0-----:R-:W-:Y:S01]  /*1d620*/  IMAD.SHL.U32 R2, R6, 0x20, RZ ;  /* 0x0000002006027824 */ /* 0x001fe200078e00ff */
[----:B------:R-:W-:Y:S01]  /*1d630*/  ISETP.NE.OR P0, PT, R5, RZ, !P0 ;  /* 0x000000ff0500720c */ /* 0x000fe20004705670 */
[----:B------:R-:W-:Y:S01]  /*1d640*/  IMAD.MOV.U32 R6, RZ, RZ, 0x1 ;  /* 0x00000001ff067424 */ /* 0x000fe200078e00ff */
[----:B------:R-:W-:Y:S02]  /*1d650*/  LOP3.LUT R23, R23, 0xfffffff7, RZ, 0xc0, !PT ;  /* 0xfffffff717177812 */ /* 0x000fe400078ec0ff */
[----:B------:R-:W-:-:S02]  /*1d660*/  LOP3.LUT R2, R4, 0x60, R2, 0xf8, !PT ;  /* 0x0000006004027812 */ /* 0x000fc400078ef802 */
[----:B------:R1:W-:Y:S01]  /*1d670*/  STL [R1], R6 ;  /* 0x0000000601007387 */ /* 0x0003e20000100800 */
[C---:B------:R-:W-:Y:S02]  /*1d680*/  LOP3.LUT R2, R0.reuse, 0x20, RZ, 0xfc, !PT ;  /* 0x0000002000027812 */ /* 0x040fe400078efcff */
[----:B------:R-:W-:Y:S01]  /*1d690*/  LOP3.LUT R0, R0, 0x40, RZ, 0xfc, !PT ;  /* 0x0000004000007812 */ /* 0x000fe200078efcff */
[----:B------:R1:W-:Y:S03]  /*1d6a0*/  STL [R1+0x10], R3 ;  /* 0x0000100301007387 */ /* 0x0003e60000100800 */
[----:B------:R-:W-:-:S07]  /*1d6b0*/  @P0 LOP3.LUT R23, R23, 0x8, RZ, 0xfc, !PT ;  /* 0x0000000817170812 */ /* 0x000fce00078efcff */
.L_x_11664:
[----:B0-----:R-:W0:Y:S01]  /*1d6c0*/  LDC.64 R8, c[0x0][0xa00] ;  /* 0x00028000ff087b82 */ /* 0x001e220000000a00 */
[----:B------:R-:W-:Y:S05]  /*1d6d0*/  YIELD ;  /* 0x0000000000007946 */ /* 0x000fea0003800000 */
[----:B------:R-:W-:Y:S01]  /*1d6e0*/  ULDC.64 UR4, c[0x0][0xa28] ;  /* 0x00028a0000047ab9 */ /* 0x000fe20000000a00 */
[----:B-1----:R-:W-:Y:S02]  /*1d6f0*/  CS2R R6, SRZ ;  /* 0x0000000000067805 */ /* 0x002fe4000001ff00 */
[----:B------:R-:W-:Y:S01]  /*1d700*/  ISETP.NE.U32.AND P0, PT, RZ, UR4, PT ;  /* 0x00000004ff007c0c */ /* 0x000fe2000bf05070 */
[----:B------:R-:W-:Y:S01]  /*1d710*/  ULDC.64 UR8, c[0x0][0xa18] ;  /* 0x0002860000087ab9 */ /* 0x000fe20000000a00 */
[----:B------:R-:W1:Y:S01]  /*1d720*/  LDC.64 R4, c[0x0][0xa08] ;  /* 0x00028200ff047b82 */ /* 0x000e620000000a00 */
[----:B------:R-:W-:Y:S01]  /*1d730*/  ULDC.64 UR6, c[0x0][0xa08] ;  /* 0x0002820000067ab9 */ /* 0x000fe20000000a00 */
[----:B------:R-:W-:Y:S01]  /*1d740*/  ISETP.NE.AND.EX P0, PT, RZ, UR5, PT, P0 ;  /* 0x00000005ff007c0c */ /* 0x000fe2000bf05300 */
[----:B------:R-:W-:-:S02]  /*1d750*/  ULDC.64 UR4, c[0x0][0xa00] ;  /* 0x0002800000047ab9 */ /* 0x000fc40000000a00 */
[----:B------:R-:W-:-:S04]  /*1d760*/  ISETP.NE.U32.AND P1, PT, RZ, UR4, PT ;  /* 0x00000004ff007c0c */ /* 0x000fc8000bf25070 */
[----:B------:R-:W-:Y:S01]  /*1d770*/  ISETP.NE.AND.EX P1, PT, RZ, UR5, PT, P1 ;  /* 0x00000005ff007c0c */ /* 0x000fe2000bf25310 */
[----:B------:R-:W-:Y:S01]  /*1d780*/  ULDC.64 UR4, c[0x0][0xa10] ;  /* 0x0002840000047ab9 */ /* 0x000fe20000000a00 */
[----:B0-----:R-:W-:-:S04]  /*1d790*/  IMAD.WIDE R8, R19, 0x4, R8 ;  /* 0x0000000413087825 */ /* 0x001fc800078e0208 */
[----:B------:R-:W0:Y:S07]  /*1d7a0*/  @P0 LDC.64 R2, c[0x0][0xa28] ;  /* 0x00028a00ff020b82 */ /* 0x000e2e0000000a00 */
[----:B--2---:R-:W2:Y:S01]  /*1d7b0*/  @P1 LDG.E R6, desc[UR40][R8.64] ;  /* 0x0000002808061981 */ /* 0x004ea2000c1e1900 */
[----:B------:R-:W-:-:S04]  /*1d7c0*/  ISETP.NE.U32.AND P3, PT, RZ, UR8, PT ;  /* 0x00000008ff007c0c */ /* 0x000fc8000bf65070 */
[----:B------:R-:W-:Y:S01]  /*1d7d0*/  ISETP.NE.AND.EX P3, PT, RZ, UR9, PT, P3 ;  /* 0x00000009ff007c0c */ /* 0x000fe2000bf65330 */
[----:B0-----:R-:W-:-:S12]  /*1d7e0*/  @P0 IMAD.WIDE R2, R19, 0x4, R2 ;  /* 0x0000000413020825 */ /* 0x001fd800078e0202 */
[----:B------:R-:W0:Y:S01]  /*1d7f0*/  @P3 LDC.64 R10, c[0x0][0xa18] ;  /* 0x00028600ff0a3b82 */ /* 0x000e220000000a00 */
[----:B------:R3:W5:Y:S01]  /*1d800*/  @P0 LDG.E R7, desc[UR40][R2.64] ;  /* 0x0000002802070981 */ /* 0x000762000c1e1900 */
[----:B------:R-:W-:Y:S01]  /*1d810*/  ISETP.NE.U32.AND P2, PT, RZ, UR6, PT ;  /* 0x00000006ff007c0c */ /* 0x000fe2000bf45070 */
[----:B------:R-:W-:Y:S01]  /*1d820*/  IMAD.MOV.U32 R28, RZ, RZ, RZ ;  /* 0x000000ffff1c7224 */ /* 0x000fe200078e00ff */
[----:B------:R-:W-:Y:S01]  /*1d830*/  ISETP.NE.U32.AND P0, PT, RZ, UR4, PT ;  /* 0x00000004ff007c0c */ /* 0x000fe2000bf05070 */
[----:B------:R-:W-:Y:S02]  /*1d840*/  IMAD.MOV.U32 R0, RZ, RZ, RZ ;  /* 0x000000ffff007224 */ /* 0x000fe400078e00ff */
[----:B-1----:R-:W-:Y:S01]  /*1d850*/  IMAD.WIDE R4, R19, 0x4, R4 ;  /* 0x0000000413047825 */ /* 0x002fe200078e0204 */
[----:B---3--:R-:W1:Y:S01]  /*1d860*/  LDC.64 R2, c[0x0][0xa10] ;  /* 0x00028400ff027b82 */ /* 0x008e620000000a00 */
[----:B------:R-:W-:Y:S01]  /*1d870*/  ULDC UR4, c[0x0][0x288] ;  /* 0x0000a20000047ab9 */ /* 0x000fe20000000800 */
[----:B------:R-:W-:-:S02]  /*1d880*/  ISETP.NE.AND.EX P2, PT, RZ, UR7, PT, P2 ;  /* 0x00000007ff007c0c */ /* 0x000fc4000bf45320 */
        /* <DEDUP_REMOVED lines=26> */
.L_x_11501:
[----:B------:R-:W-:Y:S01]  /*1da30*/  ULDC.64 UR4, c[0x0][0xa20] ;  /* 0x0002880000047ab9 */ /* 0x000fe20000000a00 */
[----:B-----5:R-:W-:Y:S01]  /*1da40*/  IMAD.IADD R28, R28, 0x1, R7 ;  /* 0x000000011c1c7824 */ /* 0x020fe200078e0207 */
[----:B------:R-:W-:-:S04]  /*1da50*/  ISETP.NE.U32.AND P1, PT, RZ, UR4, PT ;  /* 0x00000004ff007c0c */ /* 0x000fc8000bf25070 */
[----:B------:R-:W-:-:S13]  /*1da60*/  ISETP.NE.AND.EX P1, PT, RZ, UR5, PT, P1 ;  /* 0x00000005ff007c0c */ /* 0x000fda000bf25310 */
[----:B------:R-:W-:Y:S05]  /*1da70*/  @!P1 BRA `(.L_x_11502) ;  /* 0x0000000000109947 */ /* 0x000fea0003800000 */
[----:B------:R-:W1:Y:S02]  /*1da80*/  LDC.64 R4, c[0x0][0xa20] ;  /* 0x00028800ff047b82 */ /* 0x000e640000000a00 */
[----:B-1----:R-:W-:-:S05]  /*1da90*/  IMAD.WIDE R4, R19, 0x4, R4 ;  /* 0x0000000413047825 */ /* 0x002fca00078e0204 */
[----:B------:R1:W5:Y:S01]  /*1daa0*/  LDG.E R10, desc[UR40][R4.64] ;  /* 0x00000028040a7981 */ /* 0x000362000c1e1900 */
[----:B------:R-:W-:Y:S05]  /*1dab0*/  BRA `(.L_x_11503) ;  /* 0x0000000000107947 */ /* 0x000fea0003800000 */
.L_x_11502:
[----:B------:R-:W-:Y:S05]  /*1dac0*/  @!P2 BRA `(.L_x_11503) ;  /* 0x00000000000ca947 */ /* 0x000fea0003800000 */
[----:B------:R-:W2:Y:S04]  /*1dad0*/  LDG.E R10, desc[UR40][R4.64] ;  /* 0x00000028040a7981 */ /* 0x000ea8000c1e1900 */
[----:B------:R-:W2:Y:S02]  /*1dae0*/  LDG.E R4, desc[UR40][R4.64+0x4] ;  /* 0x0000042804047981 */ /* 0x000ea4000c1e1900 */
[----:B--2---:R-:W-:-:S07]  /*1daf0*/  IMAD.IADD R10, R4, 0x1, -R10 ;  /* 0x00000001040a7824 */ /* 0x004fce00078e0a0a */
.L_x_11503:
[----:B-1----:R-:W2:Y:S04]  /*1db00*/  @P0 LDG.E R4, desc[UR40][R2.64] ;  /* 0x0000002802040981 */ /* 0x002ea8000c1e1900 */
[----:B------:R1:W2:Y:S01]  /*1db10*/  @P0 LDG.E R5, desc[UR40][R2.64+0x4] ;  /* 0x0000042802050981 */ /* 0x0002a2000c1e1900 */
[----:B------:R-:W-:Y:S02]  /*1db20*/  IMAD R13, R17, 0xc0, RZ ;  /* 0x000000c0110d7824 */ /* 0x000fe400078e02ff */
[----:B-----5:R-:W-:Y:S02]  /*1db30*/  IMAD.IADD R7, R10, 0x1, -R7 ;  /* 0x000000010a077824 */ /* 0x020fe400078e0a07 */
[----:B------:R-:W-:Y:S01]  /*1db40*/  VIADD R10, R13, 0xbf ;  /* 0x000000bf0d0a7836 */ /* 0x000fe20000000000 */
[----:B------:R3:W-:Y:S01]  /*1db50*/  STL [R1+0x14], R13 ;  /* 0x0000140d01007387 */ /* 0x0007e20000100800 */
[----:B-1----:R-:W1:Y:S02]  /*1db60*/  LDC R2, c[0x0][0x448] ;  /* 0x00011200ff027b82 */ /* 0x002e640000000800 */
[----:B-1----:R-:W-:-:S13]  /*1db70*/  ISETP.NE.AND P1, PT, R2, 0x1, PT ;  /* 0x000000010200780c */ /* 0x002fda0003f25270 */
[----:B------:R-:W1:Y:S08]  /*1db80*/  @P1 LDC R3, c[0x0][0x44c] ;  /* 0x00011300ff031b82 */ /* 0x000e700000000800 */
[----:B------:R-:W4:Y:S01]  /*1db90*/  @P1 LDC R2, c[0x0][0x450] ;  /* 0x00011400ff021b82 */ /* 0x000f220000000800 */
[----:B-1----:R-:W-:-:S05]  /*1dba0*/  @P1 IMAD.HI.U32 R3, R10, R3, RZ ;  /* 0x000000030a031227 */ /* 0x002fca00078e00ff */
[----:B----4-:R-:W-:Y:S01]  /*1dbb0*/  @P1 SHF.R.U32.HI R10, RZ, R2, R3 ;  /* 0x00000002ff0a1219 */ /* 0x010fe20000011603 */
[----:B--2---:R-:W-:-:S04]  /*1dbc0*/  @P0 IMAD.IADD R6, R5, 0x1, -R4 ;  /* 0x0000000105060824 */ /* 0x004fc800078e0a04 */
[----:B------:R-:W-:-:S04]  /*1dbd0*/  IMAD.IADD R9, R7, 0x1, R6 ;  /* 0x0000000107097824 */ /* 0x000fc800078e0206 */
        /* <DEDUP_REMOVED lines=21> */
.L_x_11506:
[----:B------:R-:W-:-:S13]  /*1dd30*/  ISETP.NE.AND P3, PT, R3, 0x1, PT ;  /* 0x000000010300780c */ /* 0x000fda0003f65270 */
[----:B------:R-:W1:Y:S02]  /*1dd40*/  @P3 LDC.64 R4, c[0x0][0x9e8] ;  /* 0x00027a00ff043b82 */ /* 0x000e640000000a00 */
[----:B-1----:R-:W-:-:S05]  /*1dd50*/  @P3 IMAD.HI.U32 R4, R11, R4, RZ ;  /* 0x000000040b043227 */ /* 0x002fca00078e00ff */
[----:B------:R-:W-:-:S07]  /*1dd60*/  @P3 SHF.R.U32.HI R11, RZ, R5, R4 ;  /* 0x00000005ff0b3219 */ /* 0x000fce0000011604 */
.L_x_11507:
[----:B------:R-:W-:Y:S05]  /*1dd70*/  BSYNC B0 ;  /* 0x0000000000007941 */ /* 0x000fea0003800000 */
.L_x_11505:
[----:B------:R-:W-:-:S05]  /*1dd80*/  IMAD R11, R11, R3, R3 ;  /* 0x000000030b0b7224 */ /* 0x000fca00078e0203 */
[----:B------:R-:W-:-:S07]  /*1dd90*/  VIMNMX R2, R2, R11, PT ;  /* 0x0000000b02027248 */ /* 0x000fce0003fe0100 */
.L_x_11504:
        /* <DEDUP_REMOVED lines=20> */
.L_x_11510:
[----:B------:R-:W-:-:S13]  /*1dee0*/  ISETP.NE.AND P1, PT, R3, 0x1, PT ;  /* 0x000000010300780c */ /* 0x000fda0003f25270 */
[----:B------:R-:W1:Y:S02]  /*1def0*/  @P1 LDC.64 R4, c[0x0][0x9e8] ;  /* 0x00027a00ff041b82 */ /* 0x000e640000000a00 */
[----:B-1----:R-:W-:-:S05]  /*1df00*/  @P1 IMAD.HI.U32 R4, R11, R4, RZ ;  /* 0x000000040b041227 */ /* 0x002fca00078e00ff */
[----:B------:R-:W-:-:S07]  /*1df10*/  @P1 SHF.R.U32.HI R11, RZ, R5, R4 ;  /* 0x00000005ff0b1219 */ /* 0x000fce0000011604 */
.L_x_11511:
[----:B------:R-:W-:Y:S05]  /*1df20*/  BSYNC B0 ;  /* 0x0000000000007941 */ /* 0x000fea0003800000 */
.L_x_11509:
[----:B------:R-:W-:-:S05]  /*1df30*/  IMAD R3, R11, R3, RZ ;  /* 0x000000030b037224 */ /* 0x000fca00078e02ff */
[----:B------:R-:W-:-:S07]  /*1df40*/  VIMNMX R10, R10, R3, !PT ;  /* 0x000000030a0a7248 */ /* 0x000fce0007fe0100 */
.L_x_11508:
[----:B------:R-:W-:Y:S01]  /*1df50*/  VIADD R2, R2, 0x7f ;  /* 0x0000007f02027836 */ /* 0x000fe20000000000 */
[----:B------:R-:W-:Y:S01]  /*1df60*/  BSSY B0, `(.L_x_11512) ;  /* 0x0000155000007945 */ /* 0x000fe20003800000 */
[----:B------:R-:W-:-:S03]  /*1df70*/  PLOP3.LUT P5, PT, PT, PT, PT, 0x80, 0x0 ;  /* 0x000000000000781c */ /* 0x000fc60003faf070 */
[----:B------:R-:W-:-:S04]  /*1df80*/  SHF.R.S32.HI R3, RZ, 0x1f, R2 ;  /* 0x0000001fff037819 */ /* 0x000fc80000011402 */
[----:B------:R-:W-:Y:S02]  /*1df90*/  LEA.HI R3, R3, R2, RZ, 0x7 ;  /* 0x0000000203037211 */ /* 0x000fe400078f38ff */
[----:B------:R-:W-:Y:S02]  /*1dfa0*/  SHF.R.S32.HI R2, RZ, 0x1f, R10 ;  /* 0x0000001fff027819 */ /* 0x000fe4000001140a */
[----:B------:R-:W-:Y:S02]  /*1dfb0*/  SHF.R.S32.HI R3, RZ, 0x7, R3 ;  /* 0x00000007ff037819 */ /* 0x000fe40000011403 */
[----:B------:R-:W-:Y:S02]  /*1dfc0*/  LEA.HI R2, R2, R10, RZ, 0x7 ;  /* 0x0000000a02027211 */ /* 0x000fe400078f38ff */
[----:B------:R-:W-:Y:S02]  /*1dfd0*/  VIMNMX R3, R17, R3, PT ;  /* 0x0000000311037248 */ /* 0x000fe40003fe0100 */
[----:B------:R-:W-:-:S03]  /*1dfe0*/  SHF.R.S32.HI R2, RZ, 0x7, R2 ;  /* 0x00000007ff027819 */ /* 0x000fc60000011402 */
[----:B------:R-:W-:Y:S01]  /*1dff0*/  IMAD R3, R3, 0x80, -R7 ;  /* 0x0000008003037824 */ /* 0x000fe200078e0a07 */
[----:B------:R-:W-:-:S04]  /*1e000*/  VIMNMX R2, RZ, R2, !PT ;  /* 0x00000002ff027248 */ /* 0x000fc80007fe0100 */
[----:B------:R-:W-:Y:S01]  /*1e010*/  VIMNMX R3, R3, R6, PT ;  /* 0x0000000603037248 */ /* 0x000fe20003fe0100 */
[----:B------:R-:W-:-:S05]  /*1e020*/  IMAD R2, R2, 0x80, -R7 ;  /* 0x0000008002027824 */ /* 0x000fca00078e0a07 */
[----:B------:R-:W-:-:S04]  /*1e030*/  VIMNMX R5, RZ, R2, !PT ;  /* 0x00000002ff057248 */ /* 0x000fc80007fe0100 */
        /* <DEDUP_REMOVED lines=16> */
.L_x_11705:
[----:B--2---:R-:W-:Y:S02]  /*1e140*/  ISETP.NE.AND P0, PT, R14, RZ, PT ;  /* 0x000000ff0e00720c */ /* 0x004fe40003f05270 */
[----:B------:R-:W-:-:S11]  /*1e150*/  PLOP3.LUT P2, PT, PT, PT, PT, 0x8, 0x0 ;  /* 0x000000000000781c */ /* 0x000fd60003f4e170 */
[----:B------:R-:W-:Y:S05]  /*1e160*/  @P0 BRA `(.L_x_11515) ;  /* 0x00000000000c0947 */ /* 0x000fea0003800000 */
[----:B------:R-:W-:-:S03]  /*1e170*/  UMOV UR4, 0xffffffff ;  /* 0xffffffff00047882 */ /* 0x000fc60000000000 */
[----:B------:R-:W-:Y:S05]  /*1e180*/  BRA.DIV UR4, `(.L_x_11516) ;  /* 0x00000076040c7947 */ /* 0x000fea000b800000 */
[----:B------:R-:W-:-:S13]  /*1e190*/  ELECT P2, URZ, PT ;  /* 0x00000000003f782f */ /* 0x000fda0003840000 */
.L_x_11515:
[----:B-1----:R-:W2:Y:S01]  /*1e1a0*/  LDL R3, [R1+0x24] ;  /* 0x0000240001037983 */ /* 0x002ea20000100800 */
[----:B------:R-:W-:Y:S01]  /*1e1b0*/  BSSY B1, `(.L_x_11517) ;  /* 0x0000008000017945 */ /* 0x000fe20003800000 */
[----:B--2---:R-:W-:-:S05]  /*1e1c0*/  VIADD R3, R3, 0x1 ;  /* 0x0000000103037836 */ /* 0x004fca0000000000 */
[----:B------:R-:W-:-:S04]  /*1e1d0*/  LEA.HI R6, R3, R3, RZ, 0x1 ;  /* 0x0000000303067211 */ /* 0x000fc800078f08ff */
[----:B------:R-:W-:-:S05]  /*1e1e0*/  LOP3.LUT R6, R6, 0xfffffffe, RZ, 0xc0, !PT ;  /* 0xfffffffe06067812 */ /* 0x000fca00078ec0ff */
[----:B------:R-:W-:-:S05]  /*1e1f0*/  IMAD.IADD R3, R3, 0x1, -R6 ;  /* 0x0000000103037824 */ /* 0x000fca00078e0a06 */
[----:B------:R-:W-:-:S04]  /*1e200*/  SHF.L.U32 R3, R3, 0x1f, RZ ;  /* 0x0000001f03037819 */ /* 0x000fc800000006ff */
[----:B------:R-:W1:Y:S02]  /*1e210*/  SYNCS.PHASECHK.TRANS64.TRYWAIT P0, [R22+URZ+0x2d820], R3 ;  /* 0x02d82003160075a7 */ /* 0x000e64000800017f */
[----:B-1----:R-:W-:Y:S05]  /*1e220*/  @!P0 BRA `(.L_x_11518) ;  /* 0x0000007400088947 */ /* 0x002fea0003800000 */
.L_x_11708:
[----:B------:R-:W-:Y:S05]  /*1e230*/  BSYNC B1 ;  /* 0x0000000000017941 */ /* 0x000fea0003800000 */
.L_x_11517:
[----:B------:R-:W-:Y:S04]  /*1e240*/  BSSY B1, `(.L_x_11519) ;  /* 0x0000088000017945 */ /* 0x000fe80003800000 */
[----:B------:R-:W-:Y:S05]  /*1e250*/  @!P2 BRA `(.L_x_11520) ;  /* 0x000000080018a947 */ /* 0x000fea0003800000 */
[----:B------:R-:W2:Y:S01]  /*1e260*/  LDL R7, [R1] ;  /* 0x0000000001077983 */ /* 0x000ea20000100800 */
        /* <DEDUP_REMOVED lines=8> */
.L_x_11709:
[----:B------:R-:W-:Y:S05]  /*1e2f0*/  BSYNC B2 ;  /* 0x0000000000027941 */ /* 0x000fea0003800000 */
.L_x_11521:
[----:B------:R-:W-:Y:S04]  /*1e300*/  BSSY B2, `(.L_x_11523) ;  /* 0x0000007000027945 */ /* 0x000fe80003800000 */
[----:B------:R-:W-:Y:S05]  /*1e310*/  @P4 BRA `(.L_x_11524) ;  /* 0x0000000000144947 */ /* 0x000fea0003800000 */
[----:B------:R-:W-:Y:S01]  /*1e320*/  LOP3.LUT P0, RZ, R23, 0x1, RZ, 0xc0, !PT ;  /* 0x0000000117ff7812 */ /* 0x000fe2000780c0ff */
[----:B-1----:R-:W-:-:S04]  /*1e330*/  IMAD.MOV.U32 R3, RZ, RZ, 0x6000 ;  /* 0x00006000ff037424 */ /* 0x002fc800078e00ff */
[----:B------:R3:W-:Y:S08]  /*1e340*/  SYNCS.ARRIVE.TRANS64 RZ, [R11+URZ+0x2d890], R3 ;  /* 0x02d890030bff79a7 */ /* 0x0007f0000800003f */
[----:B------:R-:W-:Y:S05]  /*1e350*/  @!P0 BRA `(.L_x_11524) ;  /* 0x0000000000048947 */ /* 0x000fea0003800000 */
[----:B------:R-:W-:Y:S01]  /*1e360*/  BPT.TRAP 0x1 ;  /* 0x000000040000795c */ /* 0x000fe20000300000 */
.L_x_11524:
[----:B------:R-:W-:Y:S05]  /*1e370*/  BSYNC B2 ;  /* 0x0000000000027941 */ /* 0x000fea0003800000 */
.L_x_11523:
        /* <DEDUP_REMOVED lines=8> */
[----:B-1-3--:R-:W-:Y:S01]  /*1e400*/  VIADD R3, R11, 0x2d890 ;  /* 0x0002d8900b037836 */ /* 0x00afe20000000000 */
[----:B------:R-:W-:Y:S01]  /*1e410*/  UMOV UR6, 0x0 ;  /* 0x0000000000067882 */ /* 0x000fe20000000000 */
[----:B0-----:R-:W-:Y:S01]  /*1e420*/  VIADD R12, R7, 0x15400 ;  /* 0x00015400070c7836 */ /* 0x001fe20000000000 */
[----:B------:R-:W-:-:S09]  /*1e430*/  UMOV UR7, 0x12f00000 ;  /* 0x12f0000000077882 */ /* 0x000fd20000000000 */
.L_x_11525:
        /* <DEDUP_REMOVED lines=16> */
.L_x_11526:
        /* <DEDUP_REMOVED lines=16> */
.L_x_11527:
        /* <DEDUP_REMOVED lines=13> */
.L_x_11710:
[----:B------:R-:W-:Y:S05]  /*1e710*/  BSYNC B2 ;  /* 0x0000000000027941 */ /* 0x000fea0003800000 */
.L_x_11528:
[----:B------:R-:W-:Y:S01]  /*1e720*/  BSSY B2, `(.L_x_11530) ;  /* 0x0000009000027945 */ /* 0x000fe20003800000 */
[----:B------:R-:W-:Y:S02]  /*1e730*/  IMAD.MOV.U32 R12, RZ, RZ, 0x0 ;  /* 0x00000000ff0c7424 */ /* 0x000fe400078e00ff */
[----:B------:R-:W-:Y:S01]  /*1e740*/  IMAD.MOV.U32 R13, RZ, RZ, 0x12f00000 ;  /* 0x12f00000ff0d7424 */ /* 0x000fe200078e00ff */
[----:B------:R-:W-:Y:S06]  /*1e750*/  @P4 BRA `(.L_x_11531) ;  /* 0x0000000000144947 */ /* 0x000fec0003800000 */
[----:B------:R-:W-:Y:S01]  /*1e760*/  LOP3.LUT P0, RZ, R23, 0x1, RZ, 0xc0, !PT ;  /* 0x0000000117ff7812 */ /* 0x000fe2000780c0ff */
[----:B------:R-:W-:-:S04]  /*1e770*/  IMAD.MOV.U32 R3, RZ, RZ, 0x6000 ;  /* 0x00006000ff037424 */ /* 0x000fc800078e00ff */
[----:B------:R1:W-:Y:S08]  /*1e780*/  SYNCS.ARRIVE.TRANS64 RZ, [R11+URZ+0x2d8b0], R3 ;  /* 0x02d8b0030bff79a7 */ /* 0x0003f0000800003f */
[----:B------:R-:W-:Y:S05]  /*1e790*/  @!P0 BRA `(.L_x_11531) ;  /* 0x0000000000048947 */ /* 0x000fea0003800000 */
[----:B------:R-:W-:Y:S01]  /*1e7a0*/  BPT.TRAP 0x1 ;  /* 0x000000040000795c */ /* 0x000fe20000300000 */
.L_x_11531:
[----:B------:R-:W-:Y:S05]  /*1e7b0*/  BSYNC B2 ;  /* 0x0000000000027941 */ /* 0x000fea0003800000 */
.L_x_11530:
        /* <DEDUP_REMOVED lines=8> */
.L_x_11532:
        /* <DEDUP_REMOVED lines=15> */
.L_x_11533:
        /* <DEDUP_REMOVED lines=15> */
.L_x_11534:
        /* <DEDUP_REMOVED lines=10> */
.L_x_11520:
[----:B------:R-:W-:Y:S05]  /*1eac0*/  BSYNC B1 ;  /* 0x0000000000017941 */ /* 0x000fea0003800000 */
.L_x_11519:
[----:B------:R-:W2:Y:S01]  /*1ead0*/  LDL.LU R10, [R1] ;  /* 0x00000000010a7983 */ /* 0x000ea20000300800 */
[----:B------:R-:W-:Y:S01]  /*1eae0*/  VIADD R29, R29, 0x1 ;  /* 0x000000011d1d7836 */ /* 0x000fe20000000000 */
[----:B------:R-:W-:Y:S01]  /*1eaf0*/  PLOP3.LUT P5, PT, PT, PT, PT, 0x8, 0x0 ;  /* 0x000000000000781c */ /* 0x000fe20003fae170 */
[----:B------:R-:W-:-:S03]  /*1eb00*/  VIADD R7, R2, 0xfffffffe ;  /* 0xfffffffe02077836 */ /* 0x000fc60000000000 */
[----:B------:R-:W-:-:S04]  /*1eb10*/  ISETP.NE.AND P0, PT, R29, 0x2, PT ;  /* 0x000000021d00780c */ /* 0x000fc80003f05270 */
[----:B-1----:R-:W-:Y:S02]  /*1eb20*/  SEL R3, RZ, 0x1, P0 ;  /* 0x00000001ff037807 */ /* 0x002fe40000000000 */
[----:B------:R-:W-:Y:S02]  /*1eb30*/  SEL R29, R29, RZ, P0 ;  /* 0x000000ff1d1d7207 */ /* 0x000fe40000000000 */
[----:B------:R-:W-:Y:S02]  /*1eb40*/  ISETP.GE.AND P0, PT, R7, R5, PT ;  /* 0x000000050700720c */ /* 0x000fe40003f06270 */
[----:B--2---:R-:W-:-:S05]  /*1eb50*/  LOP3.LUT R10, R10, R3, RZ, 0x3c, !PT ;  /* 0x000000030a0a7212 */ /* 0x004fca00078e3cff */
[----:B------:R1:W-:Y:S06]  /*1eb60*/  STL [R1], R10 ;  /* 0x0000000a01007387 */ /* 0x0003ec0000100800 */
[----:B------:R-:W-:Y:S05]  /*1eb70*/  @!P0 BRA `(.L_x_11513) ;  /* 0x00000008004c8947 */ /* 0x000fea0003800000 */
.L_x_11551:
[----:B------:R-:W-:Y:S05]  /*1eb80*/  YIELD ;  /* 0x0000000000007946 */ /* 0x000fea0003800000 */
[----:B------:R-:W-:Y:S04]  /*1eb90*/  BSSY B1, `(.L_x_11535) ;  /* 0x0000087000017945 */ /* 0x000fe80003800000 */
[----:B--2---:R-:W-:Y:S05]  /*1eba0*/  @!P2 BRA `(.L_x_11536) ;  /* 0x000000080014a947 */ /* 0x004fea0003800000 */
        /* <DEDUP_REMOVED lines=9> */
.L_x_11711:
[----:B------:R-:W-:Y:S05]  /*1ec40*/  BSYNC B2 ;  /* 0x0000000000027941 */ /* 0x000fea0003800000 */
.L_x_11537:
[----:B------:R-:W-:Y:S04]  /*1ec50*/  BSSY B2, `(.L_x_11539) ;  /* 0x0000007000027945 */ /* 0x000fe80003800000 */
[----:B------:R-:W-:Y:S05]  /*1ec60*/  @P1 BRA `(.L_x_11540) ;  /* 0x0000000000141947 */ /* 0x000fea0003800000 */
[----:B------:R-:W-:Y:S01]  /*1ec70*/  LOP3.LUT P0, RZ, R23, 0x1, RZ, 0xc0, !PT ;  /* 0x0000000117ff7812 */ /* 0x000fe2000780c0ff */
[----:B------:R-:W-:-:S04]  /*1ec80*/  IMAD.MOV.U32 R2, RZ, RZ, 0x6000 ;  /* 0x00006000ff027424 */ /* 0x000fc800078e00ff */
[----:B------:R3:W-:Y:S08]  /*1ec90*/  SYNCS.ARRIVE.TRANS64 RZ, [R6+URZ+0x2d890], R2 ;  /* 0x02d8900206ff79a7 */ /* 0x0007f0000800003f */
[----:B------:R-:W-:Y:S05]  /*1eca0*/  @!P0 BRA `(.L_x_11540) ;  /* 0x0000000000048947 */ /* 0x000fea0003800000 */
[----:B------:R-:W-:Y:S01]  /*1ecb0*/  BPT.TRAP 0x1 ;  /* 0x000000040000795c */ /* 0x000fe20000300000 */
.L_x_11540:
[----:B------:R-:W-:Y:S05]  /*1ecc0*/  BSYNC B2 ;  /* 0x0000000000027941 */ /* 0x000fea0003800000 */
.L_x_11539:
[----:B------:R-:W-:Y:S01]  /*1ecd0*/  IMAD.MOV.U32 R13, RZ, RZ, RZ ;  /* 0x000000ffff0d7224 */ /* 0x000fe200078e00ff */
[----:B------:R-:W-:Y:S01]  /*1ece0*/  UIADD3 UR4, UP0, UR42, 0x570, URZ ;  /* 0x000005702a047890 */ /* 0x000fe2000ff1e03f */
[----:B-1----:R-:W-:Y:S01]  /*1ecf0*/  IMAD R10, R29, 0x6000, R22 ;  /* 0x000060001d0a7824 */ /* 0x002fe200078e0216 */
[----:B------:R-:W-:Y:S01]  /*1ed00*/  PLOP3.LUT P0, PT, PT, PT, PT, 0x80, 0x0 ;  /* 0x000000000000781c */ /* 0x000fe20003f0f070 */
[----:B------:R-:W-:Y:S01]  /*1ed10*/  IMAD R11, R7, 0x80, R0 ;  /* 0x00000080070b7824 */ /* 0x000fe200078e0200 */
[----:B------:R-:W-:Y:S01]  /*1ed20*/  R2UR UR10, R13 ;  /* 0x000000000d0a72ca */ /* 0x000fe200000e0000 */
[----:B---3--:R-:W-:Y:S01]  /*1ed30*/  VIADD R2, R6, 0x2d890 ;  /* 0x0002d89006027836 */ /* 0x008fe20000000000 */
[----:B------:R-:W-:Y:S01]  /*1ed40*/  UIADD3.X UR5, URZ, UR43, URZ, UP0, !UPT ;  /* 0x0000002b3f057290 */ /* 0x000fe200087fe43f */
[----:B0-----:R-:W-:Y:S01]  /*1ed50*/  VIADD R12, R10, 0x15400 ;  /* 0x000154000a0c7836 */ /* 0x001fe20000000000 */
[----:B------:R-:W-:Y:S01]  /*1ed60*/  UMOV UR6, 0x0 ;  /* 0x0000000000067882 */ /* 0x000fe20000000000 */
[----:B------:R-:W-:-:S10]  /*1ed70*/  UMOV UR7, 0x12f00000 ;  /* 0x12f0000000077882 */ /* 0x000fd40000000000 */
.L_x_11541:
        /* <DEDUP_REMOVED lines=16> */
.L_x_11542:
        /* <DEDUP_REMOVED lines=16> */
.L_x_11543:
        /* <DEDUP_REMOVED lines=13> */
.L_x_11712:
[----:B------:R-:W-:Y:S05]  /*1f050*/  BSYNC B2 ;  /* 0x0000000000027941 */ /* 0x000fea0003800000 */
.L_x_11544:
[----:B------:R-:W-:Y:S01]  /*1f060*/  BSSY B2, `(.L_x_11546) ;  /* 0x0000009000027945 */ /* 0x000fe20003800000 */
[----:B------:R-:W-:Y:S02]  /*1f070*/  IMAD.MOV.U32 R2, RZ, RZ, 0x0 ;  /* 0x00000000ff027424 */ /* 0x000fe400078e00ff */
[----:B0-2---:R-:W-:Y:S01]  /*1f080*/  IMAD.MOV.U32 R3, RZ, RZ, 0x12f00000 ;  /* 0x12f00000ff037424 */ /* 0x005fe200078e00ff */
[----:B------:R-:W-:Y:S06]  /*1f090*/  @P1 BRA `(.L_x_11547) ;  /* 0x0000000000141947 */ /* 0x000fec0003800000 */
[----:B------:R-:W-:Y:S01]  /*1f0a0*/  LOP3.LUT P0, RZ, R23, 0x1, RZ, 0xc0, !PT ;  /* 0x0000000117ff7812 */ /* 0x000fe2000780c0ff */
[----:B------:R-:W-:-:S04]  /*1f0b0*/  IMAD.MOV.U32 R12, RZ, RZ, 0x6000 ;  /* 0x00006000ff0c7424 */ /* 0x000fc800078e00ff */
[----:B------:R0:W-:Y:S08]  /*1f0c0*/  SYNCS.ARRIVE.TRANS64 RZ, [R6+URZ+0x2d8b0], R12 ;  /* 0x02d8b00c06ff79a7 */ /* 0x0001f0000800003f */
[----:B------:R-:W-:Y:S05]  /*1f0d0*/  @!P0 BRA `(.L_x_11547) ;  /* 0x0000000000048947 */ /* 0x000fea0003800000 */
[----:B------:R-:W-:Y:S01]  /*1f0e0*/  BPT.TRAP 0x1 ;  /* 0x000000040000795c */ /* 0x000fe20000300000 */
.L_x_11547:
[----:B------:R-:W-:Y:S05]  /*1f0f0*/  BSYNC B2 ;  /* 0x0000000000027941 */ /* 0x000fea0003800000 */
.L_x_11546:
        /* <DEDUP_REMOVED lines=8> */
.L_x_11548:
        /* <DEDUP_REMOVED lines=15> */
.L_x_11549:
        /* <DEDUP_REMOVED lines=15> */
.L_x_11550:
        /* <DEDUP_REMOVED lines=10> */
.L_x_11536:
[----:B------:R-:W-:Y:S05]  /*1f400*/  BSYNC B1 ;  /* 0x0000000000017941 */ /* 0x000fea0003800000 */
.L_x_11535:
[----:B------:R-:W2:Y:S01]  /*1f410*/  LDL.LU R3, [R1] ;  /* 0x0000000001037983 */ /* 0x000ea20000300800 */
[----:B------:R-:W-:-:S05]  /*1f420*/  VIADD R29, R29, 0x1 ;  /* 0x000000011d1d7836 */ /* 0x000fca0000000000 */
[----:B------:R-:W-:-:S04]  /*1f430*/  ISETP.NE.AND P0, PT, R29, 0x2, PT ;  /* 0x000000021d00780c */ /* 0x000fc80003f05270 */
[----:B------:R-:W-:Y:S02]  /*1f440*/  SEL R2, RZ, 0x1, P0 ;  /* 0x00000001ff027807 */ /* 0x000fe40000000000 */
[----:B------:R-:W-:Y:S02]  /*1f450*/  SEL R29, R29, RZ, P0 ;  /* 0x000000ff1d1d7207 */ /* 0x000fe40000000000 */
[C---:B------:R-:W-:Y:S01]  /*1f460*/  ISETP.GT.AND P0, PT, R7.reuse, R5, PT ;  /* 0x000000050700720c */ /* 0x040fe20003f04270 */
[----:B------:R-:W-:Y:S01]  /*1f470*/  VIADD R7, R7, 0xffffffff ;  /* 0xffffffff07077836 */ /* 0x000fe20000000000 */
[----:B--2---:R-:W-:-:S05]  /*1f480*/  LOP3.LUT R3, R3, R2, RZ, 0x3c, !PT ;  /* 0x0000000203037212 */ /* 0x004fca00078e3cff */
[----:B------:R2:W-:Y:S06]  /*1f490*/  STL [R1], R3 ;  /* 0x0000000301007387 */ /* 0x0005ec0000100800 */
[----:B------:R-:W-:Y:S05]  /*1f4a0*/  @P0 BRA `(.L_x_11551) ;  /* 0xfffffff400b40947 */ /* 0x000fea000383ffff */
.L_x_11513:
[----:B------:R-:W-:Y:S05]  /*1f4b0*/  BSYNC B0 ;  /* 0x0000000000007941 */ /* 0x000fea0003800000 */
.L_x_11512:
[----:B------:R-:W3:Y:S01]  /*1f4c0*/  LDL R6, [R1+0x14] ;  /* 0x0000140001067983 */ /* 0x000ee20000100800 */
[----:B------:R-:W4:Y:S01]  /*1f4d0*/  LDC R0, c[0x0][0x448] ;  /* 0x00011200ff007b82 */ /* 0x000f220000000800 */
[----:B------:R-:W-:Y:S07]  /*1f4e0*/  @!P5 WARPSYNC.ALL ;  /* 0x000000000000d948 */ /* 0x000fee0003800000 */
[----:B------:R-:W-:Y:S01]  /*1f4f0*/  @!P5 BAR.SYNC.DEFER_BLOCKING 0xc, 0x200 ;  /* 0x030800000000db1d */ /* 0x000fe20000010000 */
[----:B----4-:R-:W-:-:S13]  /*1f500*/  ISETP.NE.AND P0, PT, R0, 0x1, PT ;  /* 0x000000010000780c */ /* 0x010fda0003f05270 */
[----:B------:R-:W4:Y:S08]  /*1f510*/  @P0 LDC R5, c[0x0][0x44c] ;  /* 0x00011300ff050b82 */ /* 0x000f300000000800 */
[----:B--2---:R-:W2:Y:S01]  /*1f520*/  @P0 LDC R3, c[0x0][0x450] ;  /* 0x00011400ff030b82 */ /* 0x004ea20000000800 */
[----:B---3--:R-:W-:-:S04]  /*1f530*/  VIADD R2, R6, 0xbf ;  /* 0x000000bf06027836 */ /* 0x008fc80000000000 */
[----:B----4-:R-:W-:-:S05]  /*1f540*/  @P0 IMAD.HI.U32 R0, R2, R5, RZ ;  /* 0x0000000502000227 */ /* 0x010fca00078e00ff */
[----:B--2---:R-:W-:-:S05]  /*1f550*/  @P0 SHF.R.U32.HI R2, RZ, R3, R0 ;  /* 0x00000003ff020219 */ /* 0x004fca0000011600 */
        /* <DEDUP_REMOVED lines=16> */
.L_x_11554:
[----:B------:R-:W-:-:S13]  /*1f660*/  ISETP.NE.AND P2, PT, R3, 0x1, PT ;  /* 0x000000010300780c */ /* 0x000fda0003f45270 */
[----:B------:R-:W2:Y:S02]  /*1f670*/  @P2 LDC.64 R4, c[0x0][0x9e8] ;  /* 0x00027a00ff042b82 */ /* 0x000ea40000000a00 */
[----:B--2---:R-:W-:-:S05]  /*1f680*/  @P2 IMAD.HI.U32 R4, R0, R4, RZ ;  /* 0x0000000400042227 */ /* 0x004fca00078e00ff */
[----:B------:R-:W-:-:S07]  /*1f690*/  @P2 SHF.R.U32.HI R0, RZ, R5, R4 ;  /* 0x00000005ff002219 */ /* 0x000fce0000011604 */
.L_x_11555:
[----:B------:R-:W-:Y:S05]  /*1f6a0*/  BSYNC B0 ;  /* 0x0000000000007941 */ /* 0x000fea0003800000 */
.L_x_11553:
[----:B------:R-:W-:-:S05]  /*1f6b0*/  IMAD R5, R0, R3, R3 ;  /* 0x0000000300057224 */ /* 0x000fca00078e0203 */
[----:B------:R-:W-:-:S07]  /*1f6c0*/  VIMNMX R2, R2, R5, PT ;  /* 0x0000000502027248 */ /* 0x000fce0003fe0100 */
.L_x_11552:
[----:B------:R-:W-:Y:S01]  /*1f6d0*/  VIADD R2, R2, 0x7f ;  /* 0x0000007f02027836 */ /* 0x000fe20000000000 */
[----:B------:R-:W-:-:S04]  /*1f6e0*/  ULDC UR4, c[0x0][0x9dc] ;  /* 0x0002770000047ab9 */ /* 0x000fc80000000800 */
[----:B------:R-:W-:-:S04]  /*1f6f0*/  SHF.R.S32.HI R5, RZ, 0x1f, R2 ;  /* 0x0000001fff057819 */ /* 0x000fc80000011402 */
[----:B------:R-:W-:Y:S02]  /*1f700*/  LEA.HI R5, R5, R2, RZ, 0x7 ;  /* 0x0000000205057211 */ /* 0x000fe400078f38ff */
[----:B------:R-:W2:Y:S02]  /*1f710*/  @P0 LDC R2, c[0x0][0x44c] ;  /* 0x00011300ff020b82 */ /* 0x000ea40000000800 */
[----:B------:R-:W-:-:S04]  /*1f720*/  SHF.R.S32.HI R0, RZ, 0x7, R5 ;  /* 0x00000007ff007819 */ /* 0x000fc80000011405 */
[----:B------:R-:W-:Y:S02]  /*1f730*/  VIMNMX R25, R17, R0, PT ;  /* 0x0000000011197248 */ /* 0x000fe40003fe0100 */
[----:B------:R-:W3:Y:S03]  /*1f740*/  @P0 LDC R0, c[0x0][0x450] ;  /* 0x00011400ff000b82 */ /* 0x000ee60000000800 */
[----:B------:R4:W-:Y:S01]  /*1f750*/  STL [R1+0x18], R25 ;  /* 0x0000181901007387 */ /* 0x0009e20000100800 */
[----:B--2---:R-:W-:-:S04]  /*1f760*/  @P0 IMAD.HI.U32 R5, R6, R2, RZ ;  /* 0x0000000206050227 */ /* 0x004fc800078e00ff */
[----:B------:R-:W-:Y:S01]  /*1f770*/  IMAD.MOV.U32 R2, RZ, RZ, R6 ;  /* 0x000000ffff027224 */ /* 0x000fe200078e0006 */
[----:B---3--:R-:W-:-:S05]  /*1f780*/  @P0 SHF.R.U32.HI R2, RZ, R0, R5 ;  /* 0x00000000ff020219 */ /* 0x008fca0000011605 */
[----:B------:R-:W-:-:S04]  /*1f790*/  IMAD.IADD R2, R9, 0x1, R2 ;  /* 0x0000000109027824 */ /* 0x000fc800078e0202 */
[----:B------:R-:W-:Y:S01]  /*1f7a0*/  VIADD R0, R2, -UR4 ;  /* 0x8000000402007c36 */ /* 0x000fe20008000000 */
[----:B----4-:R-:W-:Y:S06]  /*1f7b0*/  @!P1 BRA `(.L_x_11556) ;  /* 0x0000000000449947 */ /* 0x010fec0003800000 */
[----:B------:R-:W-:Y:S01]  /*1f7c0*/  ISETP.GT.AND P0, PT, R2, -0x1, PT ;  /* 0xffffffff0200780c */ /* 0x000fe20003f04270 */
[----:B------:R-:W-:-:S12]  /*1f7d0*/  BSSY B0, `(.L_x_11557) ;  /* 0x000000d000007945 */ /* 0x000fd80003800000 */
        /* <DEDUP_REMOVED lines=8> */
.L_x_11558:
[----:B------:R-:W-:-:S13]  /*1f860*/  ISETP.NE.AND P0, PT, R3, 0x1, PT ;  /* 0x000000010300780c */ /* 0x000fda0003f05270 */
[----:B------:R-:W2:Y:S02]  /*1f870*/  @P0 LDC.64 R4, c[0x0][0x9e8] ;  /* 0x00027a00ff040b82 */ /* 0x000ea40000000a00 */
[----:B--2---:R-:W-:-:S05]  /*1f880*/  @P0 IMAD.HI.U32 R4, R2, R4, RZ ;  /* 0x0000000402040227 */ /* 0x004fca00078e00ff */
[----:B------:R-:W-:-:S07]  /*1f890*/  @P0 SHF.R.U32.HI R2, RZ, R5, R4 ;  /* 0x00000005ff020219 */ /* 0x000fce0000011604 */
.L_x_11559:
[----:B------:R-:W-:Y:S05]  /*1f8a0*/  BSYNC B0 ;  /* 0x0000000000007941 */ /* 0x000fea0003800000 */
.L_x_11557:
[----:B------:R-:W-:-:S05]  /*1f8b0*/  IMAD R3, R2, R3, RZ ;  /* 0x0000000302037224 */ /* 0x000fca00078e02ff */
[----:B------:R-:W-:-:S07]  /*1f8c0*/  VIMNMX R0, R0, R3, !PT ;  /* 0x0000000300007248 */ /* 0x000fce0007fe0100 */
.L_x_11556:
[----:B------:R-:W-:Y:S01]  /*1f8d0*/  SHF.R.S32.HI R3, RZ, 0x1f, R0 ;  /* 0x0000001fff037819 */ /* 0x000fe20000011400 */
[----:B------:R-:W-:Y:S03]  /*1f8e0*/  BSSY B7, `(.L_x_11560) ;  /* 0x000041a000077945 */ /* 0x000fe60003800000 */
[----:B------:R-:W-:-:S04]  /*1f8f0*/  LEA.HI R3, R3, R0, RZ, 0x7 ;  /* 0x0000000003037211 */ /* 0x000fc800078f38ff */
[----:B------:R-:W-:-:S04]  /*1f900*/  SHF.R.S32.HI R3, RZ, 0x7, R3 ;  /* 0x00000007ff037819 */ /* 0x000fc80000011403 */
[----:B------:R-:W-:-:S04]  /*1f910*/  VIMNMX R2, RZ, R3, !PT ;  /* 0x00000003ff027248 */ /* 0x000fc80007fe0100 */
[----:B------:R-:W-:Y:S01]  /*1f920*/  ISETP.GT.AND P0, PT, R25, R2, PT ;  /* 0x000000021900720c */ /* 0x000fe20003f04270 */
        /* <DEDUP_REMOVED lines=19> */
.L_x_11561:
        /* <DEDUP_REMOVED lines=13> */
[----:B-1----:R-:W-:Y:S02]  /*1fb30*/  IMAD.U32 R10, RZ, RZ, UR4 ;  /* 0x00000004ff0a7e24 */ /* 0x002fe4000f8e00ff */
[----:B------:R-:W-:Y:S02]  /*1fb40*/  IMAD.U32 R11, RZ, RZ, UR5 ;  /* 0x00000005ff0b7e24 */ /* 0x000fe4000f8e00ff */
[----:B------:R-:W-:Y:S02]  /*1fb50*/  IMAD.MOV.U32 R8, RZ, RZ, 0x70 ;  /* 0x00000070ff087424 */ /* 0x000fe400078e00ff */
[----:B0-----:R-:W-:Y:S02]  /*1fb60*/  IMAD.MOV.U32 R12, RZ, RZ, 0x1 ;  /* 0x00000001ff0c7424 */ /* 0x001fe400078e00ff */
[----:B------:R-:W-:-:S07]  /*1fb70*/  IMAD.MOV.U32 R13, RZ, RZ, RZ ;  /* 0x000000ffff0d7224 */ /* 0x000fce00078e00ff */
[----:B------:R-:W-:-:S07]  /*1fb80*/  LEPC R20, `(.L_x_11564) ;  /* 0x000000001014794e */ /* 0x000fce0000000000 */
[----:B--2---:R-:W-:Y:S05]  /*1fb90*/  CALL.ABS.NOINC R2 ;  /* 0x0000000002007343 */ /* 0x004fea0003c00000 */
.L_x_11564:
[----:B------:R-:W-:Y:S05]  /*1fba0*/  BSYNC B6 ;  /* 0x0000000000067941 */ /* 0x000fea0003800000 */
.L_x_11563:
        /* <DEDUP_REMOVED lines=13> */
[----:B-1----:R-:W-:Y:S02]  /*1fc80*/  IMAD.U32 R10, RZ, RZ, UR4 ;  /* 0x00000004ff0a7e24 */ /* 0x002fe4000f8e00ff */
[----:B------:R-:W-:Y:S02]  /*1fc90*/  IMAD.U32 R11, RZ, RZ, UR5 ;  /* 0x00000005ff0b7e24 */ /* 0x000fe4000f8e00ff */
[----:B------:R-:W-:Y:S02]  /*1fca0*/  IMAD.MOV.U32 R8, RZ, RZ, 0x70 ;  /* 0x00000070ff087424 */ /* 0x000fe400078e00ff */
[----:B0-----:R-:W-:Y:S02]  /*1fcb0*/  IMAD.MOV.U32 R12, RZ, RZ, 0x1 ;  /* 0x00000001ff0c7424 */ /* 0x001fe400078e00ff */
[----:B--2---:R-:W-:-:S07]  /*1fcc0*/  IMAD.MOV.U32 R13, RZ, RZ, RZ ;  /* 0x000000ffff0d7224 */ /* 0x004fce00078e00ff */
[----:B------:R-:W-:-:S07]  /*1fcd0*/  LEPC R20, `(.L_x_11567) ;  /* 0x000000001014794e */ /* 0x000fce0000000000 */
[----:B---3--:R-:W-:Y:S05]  /*1fce0*/  CALL.ABS.NOINC R2 ;  /* 0x0000000002007343 */ /* 0x008fea0003c00000 */
.L_x_11567:
        /* <DEDUP_REMOVED lines=15> */
.L_x_11566:
[----:B------:R-:W-:Y:S05]  /*1fde0*/  BSYNC B6 ;  /* 0x0000000000067941 */ /* 0x000fea0003800000 */
.L_x_11565:
        /* <DEDUP_REMOVED lines=8> */
[----:B------:R-:W-:Y:S01]  /*1fe70*/  VIADD R25, R25, 0xffffffff ;  /* 0xffffffff19197836 */ /* 0x000fe20000000000 */
[----:B--2---:R-:W2:Y:S02]  /*1fe80*/  LDC.64 R2, c[0x0][0x418] ;  /* 0x00010600ff027b82 */ /* 0x004ea40000000a00 */
[----:B--2---:R-:W-:Y:S01]  /*1fe90*/  LOP3.LUT P0, RZ, R2, UR4, RZ, 0xfc, !PT ;  /* 0x0000000402ff7c12 */ /* 0x004fe2000f80fcff */
[----:B------:R-:W-:-:S03]  /*1fea0*/  UMOV UR4, 0xffffffff ;  /* 0xffffffff00047882 */ /* 0x000fc60000000000 */
[----:B------:R-:W-:Y:S02]  /*1feb0*/  LOP3.LUT P0, RZ, R3, UR5, RZ, 0xfc, P0 ;  /* 0x0000000503ff7c12 */ /* 0x000fe4000800fcff */
[----:B---3--:R-:W-:Y:S02]  /*1fec0*/  SHF.R.S32.HI R7, RZ, 0x1f, R26 ;  /* 0x0000001fff077819 */ /* 0x008fe4000001141a */
[----:B------:R-:W-:-:S03]  /*1fed0*/  SEL R17, R26, RZ, !P0 ;  /* 0x000000ff1a117207 */ /* 0x000fc60004000000 */
[----:B------:R2:W-:Y:S01]  /*1fee0*/  STL [R1+0x4], R7 ;  /* 0x0000040701007387 */ /* 0x0005e20000100800 */
[----:B------:R-:W-:Y:S05]  /*1fef0*/  BRA.DIV UR4, `(.L_x_11568) ;  /* 0x0000005a04387947 */ /* 0x000fea000b800000 */
[----:B------:R-:W3:Y:S02]  /*1ff00*/  S2R R0, SR_TID.X ;  /* 0x0000000000007919 */ /* 0x000ee40000002100 */
[----:B---3--:R-:W-:-:S04]  /*1ff10*/  SHF.R.U32.HI R0, RZ, 0x5, R0 ;  /* 0x00000005ff007819 */ /* 0x008fc80000011600 */
[----:B------:R-:W-:-:S05]  /*1ff20*/  LOP3.LUT R0, R0, 0x3, RZ, 0xc0, !PT ;  /* 0x0000000300007812 */ /* 0x000fca00078ec0ff */
[----:B------:R3:W4:Y:S02]  /*1ff30*/  SHFL.IDX PT, R14, R0, RZ, 0x1f ;  /* 0x00001fff000e7589 */ /* 0x00072400000e0000 */
.L_x_11715:
[----:B----4-:R-:W-:Y:S02]  /*1ff40*/  ISETP.NE.AND P0, PT, R14, RZ, PT ;  /* 0x000000ff0e00720c */ /* 0x010fe40003f05270 */
[----:B------:R-:W-:Y:S02]  /*1ff50*/  PLOP3.LUT P1, PT, PT, PT, PT, 0x8, 0x0 ;  /* 0x000000000000781c */ /* 0x000fe40003f2e170 */
[----:B------:R-:W-:-:S11]  /*1ff60*/  LOP3.LUT R23, R23, 0xfffffffb, RZ, 0xc0, !PT ;  /* 0xfffffffb17177812 */ /* 0x000fd600078ec0ff */
[----:B------:R-:W-:Y:S01]  /*1ff70*/  @P1 LOP3.LUT R23, R23, 0x4, RZ, 0xfc, !PT ;  /* 0x0000000417171812 */ /* 0x000fe200078efcff */
[----:B------:R-:W-:Y:S06]  /*1ff80*/  @P0 BRA `(.L_x_11569) ;  /* 0x0000000400100947 */ /* 0x000fec0003800000 */
[----:B------:R-:W-:-:S03]  /*1ff90*/  UMOV UR4, 0xffffffff ;  /* 0xffffffff00047882 */ /* 0x000fc60000000000 */
[----:B------:R-:W-:Y:S05]  /*1ffa0*/  BRA.DIV UR4, `(.L_x_11570) ;  /* 0x0000005a04407947 */ /* 0x000fea000b800000 */
[----:B------:R-:W-:-:S13]  /*1ffb0*/  ELECT P6, URZ, PT ;  /* 0x00000000003f782f */ /* 0x000fda00038c0000 */
.L_x_11718:
[----:B------:R-:W-:Y:S05]  /*1ffc0*/  @!P6 BRA `(.L_x_11569) ;  /* 0x000000040000e947 */ /* 0x000fea0003800000 */
[----:B------:R-:W-:-:S04]  /*1ffd0*/  ISETP.NE.U32.AND P0, PT, R2, RZ, PT ;  /* 0x000000ff0200720c */ /* 0x000fc80003f05070 */
[----:B------:R-:W-:-:S13]  /*1ffe0*/  ISETP.NE.AND.EX P0, PT, R3, RZ, PT, P0 ;  /* 0x000000ff0300720c */ /* 0x000fda0003f05300 */
[----:B------:R-:W-:Y:S05]  /*1fff0*/  @!P0 BRA `(.L_x_11571) ;  /* 0x0000000000448947 */ /* 0x000fea0003800000 */
[----:B------:R-:W4:Y:S01]  /*20000*/  LDC R6, c[0x0][0x43c] ;  /* 0x00010f00ff067b82 */ /* 0x000f220000000800 */
[----:B------:R-:W-:Y:S01]  /*20010*/  ULDC.64 UR4, c[0x0][0x428] ;  /* 0x00010a0000047ab9 */ /* 0x000fe20000000a00 */
[----:B----4-:R-:W-:-:S13]  /*20020*/  ISETP.NE.AND P0, PT, R6, 0x1, PT ;  /* 0x000000010600780c */ /* 0x010fda0003f05270 */
[----:B------:R-:W3:Y:S02]  /*20030*/  @P0 LDC.64 R4, c[0x0][0x440] ;  /* 0x00011000ff040b82 */ /* 0x000ee40000000a00 */
[----:B---3--:R-:W-:-:S04]  /*20040*/  @P0 IMAD.HI.U32 R0, R25, R4, RZ ;  /* 0x0000000419000227 */ /* 0x008fc800078e00ff */
        /* <DEDUP_REMOVED lines=12> */
.L_x_11571:
[----:B---3--:R-:W-:Y:S01]  /*20110*/  IMAD R0, R24, 0x8, R22 ;  /* 0x0000000818007824 */ /* 0x008fe200078e0216 */
[----:B----4-:R-:W-:-:S04]  /*20120*/  SHF.L.U32 R2, R27, 0x1f, RZ ;  /* 0x0000001f1b027819 */ /* 0x010fc800000006ff */
[----:B------:R-:W3:Y:S02]  /*20130*/  SYNCS.PHASECHK.TRANS64.TRYWAIT P0, [R0+URZ+0x2d840], R2 ;  /* 0x02d84002000075a7 */ /* 0x000ee4000800017f */
[----:B---3--:R-:W-:Y:S05]  /*20140*/  @!P0 BRA `(.L_x_11572) ;  /* 0x0000005400f88947 */ /* 0x008fea0003800000 */
.L_x_11719:
[----:B------:R-:W4:Y:S02]  /*20150*/  S2R R3, SR_TID.X ;  /* 0x0000000000037919 */ /* 0x000f240000002100 */
[----:B----4-:R-:W-:-:S04]  /*20160*/  LOP3.LUT R3, R3, 0x7f, RZ, 0xc0, !PT ;  /* 0x0000007f03037812 */ /* 0x010fc800078ec0ff */
[----:B------:R-:W-:-:S13]  /*20170*/  ISETP.NE.AND P0, PT, R3, RZ, PT ;  /* 0x000000ff0300720c */ /* 0x000fda0003f05270 */
[----:B------:R-:W-:Y:S05]  /*20180*/  @P0 BRA `(.L_x_11573) ;  /* 0x0000000000140947 */ /* 0x000fea0003800000 */
[----:B------:R-:W-:Y:S01]  /*20190*/  LOP3.LUT P1, RZ, R23, 0x1, RZ, 0xc0, !PT ;  /* 0x0000000117ff7812 */ /* 0x000fe2000782c0ff */
[----:B---3--:R-:W-:-:S04]  /*201a0*/  IMAD.MOV.U32 R2, RZ, RZ, 0x6000 ;  /* 0x00006000ff027424 */ /* 0x008fc800078e00ff */
[----:B------:R4:W-:Y:S08]  /*201b0*/  SYNCS.ARRIVE.TRANS64 RZ, [R0+URZ+0x2d830], R2 ;  /* 0x02d8300200ff79a7 */ /* 0x0009f0000800003f */
[----:B------:R-:W-:Y:S05]  /*201c0*/  @!P1 BRA `(.L_x_11573) ;  /* 0x0000000000049947 */ /* 0x000fea0003800000 */
[----:B------:R-:W-:Y:S01]  /*201d0*/  BPT.TRAP 0x1 ;  /* 0x000000040000795c */ /* 0x000fe20000300000 */
.L_x_11573:
[----:B------:R-:W-:Y:S01]  /*201e0*/  R2UR UR9, R0 ;  /* 0x00000000000972ca */ /* 0x000fe200000e0000 */
[----:B---34-:R-:W-:Y:S01]  /*201f0*/  IMAD R0, R24, 0x6000, R22 ;  /* 0x0000600018007824 */ /* 0x018fe200078e0216 */
        /* <DEDUP_REMOVED lines=13> */
[----:B------:R-:W-:Y:S02]  /*202d0*/  ULEA UR11, UR11, UR5, 0x7 ;  /* 0x000000050b0b7291 */ /* 0x000fe4000f8e383f */
[----:B------:R-:W-:Y:S02]  /*202e0*/  UIADD3 UR14, UR8, 0x15400, URZ ;  /* 0x00015400080e7890 */ /* 0x000fe4000fffe03f */
[----:B------:R-:W-:Y:S02]  /*202f0*/  UIADD3.X UR5, URZ, UR43, URZ, UP0, !UPT ;  /* 0x0000002b3f057290 */ /* 0x000fe400087fe43f */
[----:B------:R-:W-:Y:S02]  /*20300*/  UIADD3 UR15, UR8, 0x17400, URZ ;  /* 0x00017400080f7890 */ /* 0x000fe4000fffe03f */
[----:B------:R-:W-:Y:S01]  /*20310*/  UIADD3 UR16, UR8, 0x19400, URZ ;  /* 0x0001940008107890 */ /* 0x000fe2000fffe03f */
[----:B------:R-:W-:Y:S02]  /*20320*/  @P0 LOP3.LUT R23, R23, 0x4, RZ, 0xfc, !PT ;  /* 0x0000000417170812 */ /* 0x000fe400078efcff */
[----:B------:R-:W-:Y:S01]  /*20330*/  UMOV UR8, UR14 ;  /* 0x0000000e00087c82 */ /* 0x000fe20008000000 */
[----:B------:R-:W-:Y:S01]  /*20340*/  UMOV UR14, 0x40 ;  /* 0x00000040000e7882 */ /* 0x000fe20000000000 */
[----:B------:R3:W-:Y:S02]  /*20350*/  UTMALDG.4D [UR8], [UR4], desc[UR6] ;  /* 0x00000608040075b4 */ /* 0x0007e40008019000 */
[----:B---3--:R-:W-:Y:S01]  /*20360*/  UMOV UR8, UR15 ;  /* 0x0000000f00087c82 */ /* 0x008fe20008000000 */
[----:B------:R-:W-:-:S02]  /*20370*/  UMOV UR10, UR17 ;  /* 0x00000011000a7c82 */ /* 0x000fc40008000000 */
[----:B------:R3:W-:Y:S02]  /*20380*/  UTMALDG.4D [UR8], [UR4], desc[UR6] ;  /* 0x00000608040075b4 */ /* 0x0007e40008019000 */
[----:B---3--:R-:W-:Y:S01]  /*20390*/  UMOV UR8, UR16 ;  /* 0x0000001000087c82 */ /* 0x008fe20008000000 */
[----:B------:R-:W-:Y:S02]  /*203a0*/  UMOV UR10, UR14 ;  /* 0x0000000e000a7c82 */ /* 0x000fe40008000000 */
[----:B------:R4:W-:Y:S02]  /*203b0*/  UTMALDG.4D [UR8], [UR4], desc[UR6] ;  /* 0x00000608040075b4 */ /* 0x0009e40008019000 */
[----:B----4-:R-:W-:Y:S01]  /*203c0*/  NOP ;  /* 0x0000000000007918 */ /* 0x010fe20000000000 */
.L_x_11569:
[----:B------:R-:W4:Y:S01]  /*203d0*/  LDL.LU R3, [R1+0x20] ;  /* 0x0000200001037983 */ /* 0x000f220000300800 */
[----:B------:R-:W-:Y:S05]  /*203e0*/  WARPSYNC.ALL ;  /* 0x0000000000007948 */ /* 0x000fea0003800000 */
[----:B------:R-:W-:Y:S01]  /*203f0*/  ULDC.64 UR4, c[0x0][0x298] ;  /* 0x0000a60000047ab9 */ /* 0x000fe20000000a00 */
[----:B---3--:R-:W-:Y:S01]  /*20400*/  VIADD R0, R22, 0xc400 ;  /* 0x0000c40016007836 */ /* 0x008fe20000000000 */
[----:B------:R-:W-:Y:S01]  /*20410*/  ULDC.64 UR6, c[0x0][0xa00] ;  /* 0x0002800000067ab9 */ /* 0x000fe20000000a00 */
[----:B------:R-:W-:Y:S01]  /*20420*/  BSSY B6, `(.L_x_11574) ;  /* 0x0000024000067945 */ /* 0x000fe20003800000 */
[----:B------:R-:W-:Y:S01]  /*20430*/  BAR.SYNC.DEFER_BLOCKING 0x8, 0x200 ;  /* 0x0208000000007b1d */ /* 0x000fe20000010000 */
[----:B------:R-:W-:-:S02]  /*20440*/  ISETP.NE.U32.AND P0, PT, RZ, UR6, PT ;  /* 0x00000006ff007c0c */ /* 0x000fc4000bf05070 */
[----:B------:R-:W-:Y:S02]  /*20450*/  LOP3.LUT P1, RZ, R0, 0x1bf, RZ, 0xc0, !PT ;  /* 0x000001bf00ff7812 */ /* 0x000fe4000782c0ff */
[----:B------:R-:W-:Y:S02]  /*20460*/  ISETP.NE.AND.EX P0, PT, RZ, UR7, PT, P0 ;  /* 0x00000007ff007c0c */ /* 0x000fe4000bf05300 */
[----:B----4-:R-:W-:Y:S01]  /*20470*/  SHF.R.S32.HI R2, RZ, 0x1f, R3 ;  /* 0x0000001fff027819 */ /* 0x010fe20000011403 */
[----:B------:R-:W-:-:S04]  /*20480*/  IMAD.WIDE.U32 R4, R3, UR4, RZ ;  /* 0x0000000403047c25 */ /* 0x000fc8000f8e00ff */
[----:B------:R-:W-:Y:S01]  /*20490*/  IMAD R2, R2, UR4, RZ ;  /* 0x0000000402027c24 */ /* 0x000fe2000f8e02ff */
[----:B------:R-:W-:Y:S03]  /*204a0*/  STL.64 [R1+0x28], R4 ;  /* 0x0000280401007387 */ /* 0x000fe60000100a00 */
[----:B------:R-:W-:Y:S01]  /*204b0*/  IMAD R0, R3, UR5, R2 ;  /* 0x0000000503007c24 */ /* 0x000fe2000f8e0202 */
[----:B------:R-:W-:-:S03]  /*204c0*/  SHF.R.S32.HI R2, RZ, 0x1f, R19 ;  /* 0x0000001fff027819 */ /* 0x000fc60000011413 */
[----:B------:R-:W-:Y:S01]  /*204d0*/  IMAD.IADD R0, R5, 0x1, R0 ;  /* 0x0000000105007824 */ /* 0x000fe200078e0200 */
[----:B------:R-:W-:Y:S02]  /*204e0*/  SEL R3, R2, RZ, !P0 ;  /* 0x000000ff02037207 */ /* 0x000fe40004000000 */
[----:B------:R-:W-:Y:S02]  /*204f0*/  SHF.R.S32.HI R2, RZ, 0x1f, R18 ;  /* 0x0000001fff027819 */ /* 0x000fe40000011412 */
[----:B------:R3:W-:Y:S04]  /*20500*/  STL [R1+0x30], R0 ;  /* 0x0000300001007387 */ /* 0x0007e80000100800 */
[----:B------:R4:W-:Y:S01]  /*20510*/  STL [R1+0x38], R3 ;  /* 0x0000380301007387 */ /* 0x0009e20000100800 */
[----:B---3--:R-:W-:-:S05]  /*20520*/  SEL R0, R19, RZ, !P0 ;  /* 0x000000ff13007207 */ /* 0x008fca0004000000 */
[----:B------:R4:W-:Y:S04]  /*20530*/  STL [R1+0x20], R0 ;  /* 0x0000200001007387 */ /* 0x0009e80000100800 */
[----:B------:R4:W-:Y:S01]  /*20540*/  STL [R1+0x34], R2 ;  /* 0x0000340201007387 */ /* 0x0009e20000100800 */
[----:B------:R-:W-:Y:S05]  /*20550*/  @!P1 BRA `(.L_x_11575) ;  /* 0x0000000000409947 */ /* 0x000fea0003800000 */
[----:B----4-:R-:W-:Y:S01]  /*20560*/  MOV R2, 0x0 ;  /* 0x0000000000027802 */ /* 0x010fe20000000f00 */
        /* <DEDUP_REMOVED lines=8> */
[----:B-1----:R-:W-:Y:S02]  /*205f0*/  IMAD.U32 R10, RZ, RZ, UR8 ;  /* 0x00000008ff0a7e24 */ /* 0x002fe4000f8e00ff */
[----:B------:R-:W-:Y:S02]  /*20600*/  IMAD.U32 R11, RZ, RZ, UR9 ;  /* 0x00000009ff0b7e24 */ /* 0x000fe4000f8e00ff */
[----:B------:R-:W-:Y:S02]  /*20610*/  IMAD.MOV.U32 R8, RZ, RZ, 0x70 ;  /* 0x00000070ff087424 */ /* 0x000fe400078e00ff */
[----:B0-----:R-:W-:Y:S02]  /*20620*/  IMAD.MOV.U32 R12, RZ, RZ, 0x1 ;  /* 0x00000001ff0c7424 */ /* 0x001fe400078e00ff */
[----:B------:R-:W-:-:S07]  /*20630*/  IMAD.MOV.U32 R13, RZ, RZ, RZ ;  /* 0x000000ffff0d7224 */ /* 0x000fce00078e00ff */
[----:B------:R-:W-:-:S07]  /*20640*/  LEPC R20, `(.L_x_11575) ;  /* 0x000000001014794e */ /* 0x000fce0000000000 */
[----:B---3--:R-:W-:Y:S05]  /*20650*/  CALL.ABS.NOINC R2 ;  /* 0x0000000002007343 */ /* 0x008fea0003c00000 */
.L_x_11575:
[----:B------:R-:W-:Y:S05]  /*20660*/  BSYNC B6 ;  /* 0x0000000000067941 */ /* 0x000fea0003800000 */
.L_x_11574:
[----:B----4-:R-:W3:Y:S01]  /*20670*/  LDL.LU R0, [R1+0x30] ;  /* 0x0000300001007983 */ /* 0x010ee20000300800 */
[----:B-1----:R-:W1:Y:S01]  /*20680*/  LDC R10, c[0x0][0x448] ;  /* 0x00011200ff0a7b82 */ /* 0x002e620000000800 */
[----:B------:R-:W-:Y:S01]  /*20690*/  ULDC.64 UR4, c[0x0][0x2d8] ;  /* 0x0000b60000047ab9 */ /* 0x000fe20000000a00 */
[----:B------:R-:W-:Y:S01]  /*206a0*/  ULDC.64 UR6, c[0x0][0x2c8] ;  /* 0x0000b20000067ab9 */ /* 0x000fe20000000a00 */
[----:B------:R-:W3:Y:S01]  /*206b0*/  LDL.LU.64 R2, [R1+0x28] ;  /* 0x0000280001027983 */ /* 0x000ee20000300a00 */
[----:B------:R-:W-:-:S03]  /*206c0*/  ULDC.64 UR8, c[0x0][0x280] ;  /* 0x0000a00000087ab9 */ /* 0x000fc60000000a00 */
[----:B------:R-:W4:Y:S04]  /*206d0*/  LDL.LU R20, [R1+0x34] ;  /* 0x0000340001147983 */ /* 0x000f280000300800 */
[----:B------:R-:W5:Y:S04]  /*206e0*/  LDL.LU R21, [R1+0x38] ;  /* 0x0000380001157983 */ /* 0x000f680000300800 */
[----:B------:R-:W2:Y:S04]  /*206f0*/  LDL.LU R4, [R1+0x20] ;  /* 0x0000200001047983 */ /* 0x000ea80000300800 */
[----:B0-----:R-:W2:Y:S01]  /*20700*/  LDL R12, [R1+0x14] ;  /* 0x00001400010c7983 */ /* 0x001ea20000100800 */
[----:B-1----:R-:W-:-:S13]  /*20710*/  ISETP.NE.AND P1, PT, R10, 0x1, PT ;  /* 0x000000010a00780c */ /* 0x002fda0003f25270 */
[----:B------:R-:W0:Y:S01]  /*20720*/  @P1 LDC R5, c[0x0][0x450] ;  /* 0x00011400ff051b82 */ /* 0x000e220000000800 */
[----:B------:R-:W1:Y:S02]  /*20730*/  S2R R14, SR_TID.X ;  /* 0x00000000000e7919 */ /* 0x000e640000002100 */
[----:B-1----:R-:W-:-:S05]  /*20740*/  IMAD.SHL.U32 R11, R14, 0x8, RZ ;  /* 0x000000080e0b7824 */ /* 0x002fca00078e00ff */
[----:B------:R-:W-:-:S04]  /*20750*/  LOP3.LUT R11, R11, 0x18, RZ, 0xc0, !PT ;  /* 0x000000180b0b7812 */ /* 0x000fc800078ec0ff */
[C---:B------:R-:W-:Y:S02]  /*20760*/  LOP3.LUT R13, R11.reuse, 0x20, RZ, 0xfc, !PT ;  /* 0x000000200b0d7812 */ /* 0x040fe400078efcff */
[----:B------:R-:W-:Y:S01]  /*20770*/  LOP3.LUT R11, R11, 0x40, RZ, 0xfc, !PT ;  /* 0x000000400b0b7812 */ /* 0x000fe200078efcff */
[----:B---3--:R-:W-:Y:S02]  /*20780*/  IMAD.MOV.U32 R3, RZ, RZ, R0 ;  /* 0x000000ffff037224 */ /* 0x008fe400078e0000 */
[----:B----4-:R-:W-:Y:S02]  /*20790*/  IMAD R0, R20, UR4, RZ ;  /* 0x0000000414007c24 */ /* 0x010fe4000f8e02ff */
[C---:B------:R-:W-:Y:S01]  /*207a0*/  IMAD.WIDE.U32 R2, R18.reuse, UR4, R2 ;  /* 0x0000000412027c25 */ /* 0x040fe2000f8e0002 */
[----:B------:R-:W1:Y:S03]  /*207b0*/  S2R R20, SR_TID.X ;  /* 0x0000000000147919 */ /* 0x000e660000002100 */
[----:B------:R-:W-:Y:S01]  /*207c0*/  IMAD R0, R18, UR5, R0 ;  /* 0x0000000512007c24 */ /* 0x000fe2000f8e0200 */
[----:B------:R-:W-:-:S03]  /*207d0*/  ULDC.64 UR4, c[0x0][0x2e0] ;  /* 0x0000b80000047ab9 */ /* 0x000fc60000000a00 */
[----:B------:R-:W-:Y:S02]  /*207e0*/  IMAD.IADD R3, R3, 0x1, R0 ;  /* 0x0000000103037824 */ /* 0x000fe400078e0200 */
[----:B-----5:R-:W-:Y:S02]  /*207f0*/  IMAD R0, R21, UR4, RZ ;  /* 0x0000000415007c24 */ /* 0x020fe4000f8e02ff */
[----:B------:R-:W3:Y:S01]  /*20800*/  S2R R21, SR_TID.X ;  /* 0x0000000000157919 */ /* 0x000ee20000002100 */
[----:B--2---:R-:W-:-:S04]  /*20810*/  IMAD.WIDE.U32 R2, R4, UR4, R2 ;  /* 0x0000000404027c25 */ /* 0x004fc8000f8e0002 */
[----:B------:R-:W-:Y:S01]  /*20820*/  IMAD R0, R4, UR5, R0 ;  /* 0x0000000504007c24 */ /* 0x000fe2000f8e0200 */
[----:B------:R-:W-:Y:S01]  /*20830*/  ULDC.64 UR4, c[0x0][0x2d0] ;  /* 0x0000b40000047ab9 */ /* 0x000fe20000000a00 */
[----:B------:R-:W2:Y:S01]  /*20840*/  @P1 LDC R4, c[0x0][0x44c] ;  /* 0x00011300ff041b82 */ /* 0x000ea20000000800 */
[----:B-1----:R-:W-:-:S04]  /*20850*/  LOP3.LUT R20, R20, 0x7f, RZ, 0xc0, !PT ;  /* 0x0000007f14147812 */ /* 0x002fc800078ec0ff */
[----:B------:R-:W-:Y:S01]  /*20860*/  SHF.R.U32.HI R20, RZ, 0x2, R20 ;  /* 0x00000002ff147819 */ /* 0x000fe20000011614 */
[----:B---3--:R-:W-:-:S05]  /*20870*/  IMAD.SHL.U32 R6, R21, 0x20, RZ ;  /* 0x0000002015067824 */ /* 0x008fca00078e00ff */
[----:B------:R-:W-:Y:S01]  /*20880*/  LOP3.LUT R6, R20, 0x60, R6, 0xf8, !PT ;  /* 0x0000006014067812 */ /* 0x000fe200078ef806 */
[----:B------:R-:W-:-:S04]  /*20890*/  IMAD.IADD R3, R3, 0x1, R0 ;  /* 0x0000000103037824 */ /* 0x000fc800078e0200 */
[----:B------:R-:W-:-:S04]  /*208a0*/  IMAD.IADD R8, R6, 0x1, R12 ;  /* 0x0000000106087824 */ /* 0x000fc800078e020c */
[----:B--2---:R-:W-:-:S04]  /*208b0*/  @P1 IMAD.HI.U32 R0, R8, R4, RZ ;  /* 0x0000000408001227 */ /* 0x004fc800078e00ff */
[----:B------:R-:W-:Y:S01]  /*208c0*/  IMAD.MOV.U32 R4, RZ, RZ, R8 ;  /* 0x000000ffff047224 */ /* 0x000fe200078e0008 */
[----:B0-----:R-:W-:-:S04]  /*208d0*/  @P1 SHF.R.U32.HI R4, RZ, R5, R0 ;  /* 0x00000005ff041219 */ /* 0x001fc80000011600 */
[----:B------:R-:W-:-:S05]  /*208e0*/  SHF.R.S32.HI R0, RZ, 0x1f, R4 ;  /* 0x0000001fff007819 */ /* 0x000fca0000011404 */
[----:B------:R-:W-:-:S04]  /*208f0*/  IMAD R0, R0, UR4, RZ ;  /* 0x0000000400007c24 */ /* 0x000fc8000f8e02ff */
[----:B------:R-:W-:Y:S02]  /*20900*/  IMAD R6, R4, UR5, R0 ;  /* 0x0000000504067c24 */ /* 0x000fe4000f8e0200 */
[----:B------:R-:W-:-:S04]  /*20910*/  IMAD.MOV R0, RZ, RZ, -R4 ;  /* 0x000000ffff007224 */ /* 0x000fc800078e0a04 */
[----:B------:R-:W-:Y:S02]  /*20920*/  IMAD R0, R10, R0, R8 ;  /* 0x000000000a007224 */ /* 0x000fe400078e0208 */
[----:B------:R-:W-:-:S03]  /*20930*/  IMAD.WIDE.U32 R4, R4, UR4, R2 ;  /* 0x0000000404047c25 */ /* 0x000fc6000f8e0002 */
[----:B------:R-:W-:Y:S01]  /*20940*/  SHF.R.S32.HI R9, RZ, 0x1f, R0 ;  /* 0x0000001fff097819 */ /* 0x000fe20000011400 */
[----:B------:R-:W-:-:S04]  /*20950*/  IMAD.IADD R5, R5, 0x1, R6 ;  /* 0x0000000105057824 */ /* 0x000fc800078e0206 */
[----:B------:R-:W-:Y:S02]  /*20960*/  IMAD R9, R9, UR6, RZ ;  /* 0x0000000609097c24 */ /* 0x000fe4000f8e02ff */
[C---:B------:R-:W-:Y:S02]  /*20970*/  IMAD.WIDE.U32 R6, R0.reuse, UR6, R4 ;  /* 0x0000000600067c25 */ /* 0x040fe4000f8e0004 */
[----:B------:R-:W0:Y:S02]  /*20980*/  @P1 LDC R5, c[0x0][0x450] ;  /* 0x00011400ff051b82 */ /* 0x000e240000000800 */
[----:B------:R-:W-:Y:S01]  /*20990*/  IMAD R0, R0, UR7, R9 ;  /* 0x0000000700007c24 */ /* 0x000fe2000f8e0209 */
[----:B------:R-:W-:-:S03]  /*209a0*/  LEA R4, P0, R6, UR8, 0x1 ;  /* 0x0000000806047c11 */ /* 0x000fc6000f8008ff */
[----:B------:R-:W-:-:S05]  /*209b0*/  IMAD.IADD R0, R7, 0x1, R0 ;  /* 0x0000000107007824 */ /* 0x000fca00078e0200 */
[----:B------:R-:W-:Y:S02]  /*209c0*/  LEA.HI.X R0, R6, UR9, R0, 0x1, P0 ;  /* 0x0000000906007c11 */ /* 0x000fe400080f0c00 */
[----:B------:R-:W1:Y:S01]  /*209d0*/  @P1 LDC R6, c[0x0][0x44c] ;  /* 0x00011300ff061b82 */ /* 0x000e620000000800 */
[----:B------:R-:W-:-:S04]  /*209e0*/  VIADD R8, R8, 0x80 ;  /* 0x0000008008087836 */ /* 0x000fc80000000000 */
[----:B-1----:R-:W-:-:S04]  /*209f0*/  @P1 IMAD.HI.U32 R7, R8, R6, RZ ;  /* 0x0000000608071227 */ /* 0x002fc800078e00ff */
[----:B------:R-:W-:Y:S01]  /*20a00*/  IMAD.MOV.U32 R6, RZ, RZ, R8 ;  /* 0x000000ffff067224 */ /* 0x000fe200078e0008 */
[----:B0-----:R-:W-:-:S04]  /*20a10*/  @P1 SHF.R.U32.HI R6, RZ, R5, R7 ;  /* 0x00000005ff061219 */ /* 0x001fc80000011607 */
[--C-:B------:R-:W-:Y:S01]  /*20a20*/  SHF.R.S32.HI R7, RZ, 0x1f, R6.reuse ;  /* 0x0000001fff077819 */ /* 0x100fe20000011406 */
[----:B------:R-:W-:-:S04]  /*20a30*/  IMAD.MOV R5, RZ, RZ, -R6 ;  /* 0x000000ffff057224 */ /* 0x000fc800078e0a06 */
[----:B------:R-:W-:Y:S02]  /*20a40*/  IMAD R5, R10, R5, R8 ;  /* 0x000000050a057224 */ /* 0x000fe400078e0208 */
[----:B------:R-:W-:Y:S02]  /*20a50*/  IMAD R7, R7, UR4, RZ ;  /* 0x0000000407077c24 */ /* 0x000fe4000f8e02ff */
[----:B------:R-:W-:Y:S01]  /*20a60*/  IMAD.WIDE.U32 R2, R6, UR4, R2 ;  /* 0x0000000406027c25 */ /* 0x000fe2000f8e0002 */
[----:B------:R-:W-:-:S03]  /*20a70*/  ULDC UR4, c[0x0][0x2b8] ;  /* 0x0000ae0000047ab9 */ /* 0x000fc60000000800 */
[----:B------:R-:W-:Y:S01]  /*20a80*/  IMAD R7, R6, UR5, R7 ;  /* 0x0000000506077c24 */ /* 0x000fe2000f8e0207 */
[----:B------:R-:W-:-:S03]  /*20a90*/  SHF.R.S32.HI R6, RZ, 0x1f, R5 ;  /* 0x0000001fff067819 */ /* 0x000fc60000011405 */
[----:B------:R-:W-:Y:S02]  /*20aa0*/  IMAD.IADD R3, R3, 0x1, R7 ;  /* 0x0000000103037824 */ /* 0x000fe400078e0207 */
[----:B------:R-:W-:Y:S02]  /*20ab0*/  IMAD R6, R6, UR6, RZ ;  /* 0x0000000606067c24 */ /* 0x000fe4000f8e02ff */
[----:B------:R-:W-:-:S04]  /*20ac0*/  IMAD.WIDE.U32 R2, R5, UR6, R2 ;  /* 0x0000000605027c25 */ /* 0x000fc8000f8e0002 */
[----:B------:R-:W-:Y:S02]  /*20ad0*/  IMAD R6, R5, UR7, R6 ;  /* 0x0000000705067c24 */ /* 0x000fe4000f8e0206 */
[----:B------:R-:W-:Y:S01]  /*20ae0*/  IMAD.SHL.U32 R20, R14, 0x8, RZ ;  /* 0x000000080e147824 */ /* 0x000fe200078e00ff */
[----:B------:R-:W-:Y:S01]  /*20af0*/  LEA R8, P0, R2, UR8, 0x1 ;  /* 0x0000000802087c11 */ /* 0x000fe2000f8008ff */
[----:B------:R-:W-:Y:S01]  /*20b00*/  IMAD.IADD R7, R3, 0x1, R6 ;  /* 0x0000000103077824 */ /* 0x000fe200078e0206 */
[----:B------:R-:W-:Y:S02]  /*20b10*/  UMOV UR5, 0xffffffff ;  /* 0xffffffff00057882 */ /* 0x000fe40000000000 */
[----:B------:R-:W-:Y:S02]  /*20b20*/  LOP3.LUT R20, R20, 0x18, RZ, 0xc0, !PT ;  /* 0x0000001814147812 */ /* 0x000fe400078ec0ff */
[----:B------:R-:W-:Y:S02]  /*20b30*/  LEA.HI.X R7, R2, UR9, R7, 0x1, P0 ;  /* 0x0000000902077c11 */ /* 0x000fe400080f0c07 */
        /* <DEDUP_REMOVED lines=8> */
[----:B------:R-:W4:Y:S04]  /*20bc0*/  LDL R9, [R1+0x10] ;  /* 0x0000100001097983 */ /* 0x000f280000100800 */
[----:B------:R-:W-:Y:S01]  /*20bd0*/  SHFL.IDX PT, R2, R0, RZ, 0x1c1f ;  /* 0x001c1fff00027589 */ /* 0x000fe200000e0000 */
[----:B--2---:R-:W-:-:S03]  /*20be0*/  IMAD R5, R3, R10, RZ ;  /* 0x0000000a03057224 */ /* 0x004fc600078e02ff */
[----:B------:R-:W0:Y:S01]  /*20bf0*/  SHFL.IDX PT, R3, R4, RZ, 0x1c1f ;  /* 0x001c1fff04037589 */ /* 0x000e2200000e0000 */
[----:B---3--:R-:W-:-:S05]  /*20c00*/  IMAD.IADD R6, R21, 0x1, R11 ;  /* 0x0000000115067824 */ /* 0x008fca00078e020b */
[----:B------:R-:W-:-:S13]  /*20c10*/  ISETP.GE.AND P2, PT, R6, R5, PT ;  /* 0x000000050600720c */ /* 0x000fda0003f46270 */
[----:B0-----:R-:W-:-:S05]  /*20c20*/  @!P2 LEA R3, P4, R20, R3, 0x1 ;  /* 0x000000031403a211 */ /* 0x001fca00078808ff */
[----:B------:R-:W-:-:S05]  /*20c30*/  @!P2 IMAD.X R2, RZ, RZ, R2, P4 ;  /* 0x000000ffff02a224 */ /* 0x000fca00020e0602 */
[----:B------:R-:W-:-:S04]  /*20c40*/  @!P2 LOP3.LUT R3, R3, R2, RZ, 0x3c, !PT ;  /* 0x000000020303a212 */ /* 0x000fc800078e3cff */
[----:B------:R-:W-:-:S04]  /*20c50*/  @!P2 LOP3.LUT R2, R3, R2, RZ, 0x3c, !PT ;  /* 0x000000020302a212 */ /* 0x000fc800078e3cff */
[----:B------:R-:W-:-:S05]  /*20c60*/  @!P2 LOP3.LUT R3, R3, R2, RZ, 0x3c, !PT ;  /* 0x000000020303a212 */ /* 0x000fca00078e3cff */
[----:B------:R-:W-:Y:S01]  /*20c70*/  @!PT LDS RZ, [RZ] ;  /* 0x00000000fffff984 */ /* 0x000fe20000000800 */
[----:B----4-:R-:W-:Y:S04]  /*20c80*/  @!P2 LDGSTS.E.BYPASS.LTC128B.128 [R9+0xc400], desc[UR40][R2.64], !P3 ;  /* 0x0c4000000209afae */ /* 0x010fe8000d901d68 */
        /* <DEDUP_REMOVED lines=28> */
[----:B0-----:R-:W-:-:S05]  /*20e50*/  VIADD R2, R6, 0x60 ;  /* 0x0000006006027836 */ /* 0x001fca0000000000 */
[----:B------:R-:W-:-:S13]  /*20e60*/  ISETP.GE.AND P2, PT, R2, R5, PT ;  /* 0x000000050200720c */ /* 0x000fda0003f46270 */
[----:B------:R-:W-:-:S05]  /*20e70*/  @!P2 LEA R2, P4, R20, R4, 0x1 ;  /* 0x000000041402a211 */ /* 0x000fca00078808ff */
[----:B--2---:R-:W-:-:S04]  /*20e80*/  @!P2 IMAD.X R0, RZ, RZ, R0, P4 ;  /* 0x000000ffff00a224 */ /* 0x004fc800020e0600 */
[----:B------:R-:W-:Y:S02]  /*20e90*/  @!P2 IMAD.MOV.U32 R3, RZ, RZ, R0 ;  /* 0x000000ffff03a224 */ /* 0x000fe400078e0000 */
[----:B------:R-:W-:Y:S04]  /*20ea0*/  SHFL.IDX PT, R0, R7, RZ, 0x1c1f ;  /* 0x001c1fff07007589 */ /* 0x000fe800000e0000 */
[----:B------:R-:W-:Y:S04]  /*20eb0*/  @!P2 LDGSTS.E.BYPASS.LTC128B.128 [R9+0xdc00], desc[UR40][R2.64], !P3 ;  /* 0x0dc000000209afae */ /* 0x000fe8000d901d68 */
[----:B------:R-:W-:Y:S04]  /*20ec0*/  @!P2 LDGSTS.E.BYPASS.LTC128B.128 [R9+0x10c00], desc[UR40][R2.64+0x40], !P0 ;  /* 0x10c000400209afae */ /* 0x000fe8000c101d68 */
[----:B------:R0:W-:Y:S04]  /*20ed0*/  @!P2 LDGSTS.E.BYPASS.LTC128B.128 [R9+0x13c00], desc[UR40][R2.64+0x80], !P1 ;  /* 0x13c000800209afae */ /* 0x0001e8000c901d68 */
[----:B------:R-:W-:Y:S04]  /*20ee0*/  SHFL.IDX PT, R7, R7, 0x1, 0x1c1f ;  /* 0x003c1f0007077f89 */ /* 0x000fe800000e0000 */
[----:B0-----:R-:W0:Y:S01]  /*20ef0*/  SHFL.IDX PT, R2, R8, RZ, 0x1c1f ;  /* 0x001c1fff08027589 */ /* 0x001e2200000e0000 */
[----:B------:R-:W-:-:S05]  /*20f00*/  VIADD R3, R6, 0x80 ;  /* 0x0000008006037836 */ /* 0x000fca0000000000 */
[----:B------:R-:W-:-:S13]  /*20f10*/  ISETP.GE.AND P2, PT, R3, R5, PT ;  /* 0x000000050300720c */ /* 0x000fda0003f46270 */
[----:B0-----:R-:W-:-:S05]  /*20f20*/  @!P2 LEA R2, P4, R20, R2, 0x1 ;  /* 0x000000021402a211 */ /* 0x001fca00078808ff */
[----:B------:R-:W-:-:S04]  /*20f30*/  @!P2 IMAD.X R0, RZ, RZ, R0, P4 ;  /* 0x000000ffff00a224 */ /* 0x000fc800020e0600 */
[----:B------:R-:W-:-:S05]  /*20f40*/  @!P2 IMAD.MOV.U32 R3, RZ, RZ, R0 ;  /* 0x000000ffff03a224 */ /* 0x000fca00078e0000 */
[----:B------:R-:W-:Y:S04]  /*20f50*/  @!P2 LDGSTS.E.BYPASS.LTC128B.128 [R9+0xe400], desc[UR40][R2.64], !P3 ;  /* 0x0e4000000209afae */ /* 0x000fe8000d901d68 */
[----:B------:R-:W-:Y:S04]  /*20f60*/  @!P2 LDGSTS.E.BYPASS.LTC128B.128 [R9+0x11400], desc[UR40][R2.64+0x40], !P0 ;  /* 0x114000400209afae */ /* 0x000fe8000c101d68 */
[----:B------:R0:W-:Y:S04]  /*20f70*/  @!P2 LDGSTS.E.BYPASS.LTC128B.128 [R9+0x14400], desc[UR40][R2.64+0x80], !P1 ;  /* 0x144000800209afae */ /* 0x0001e8000c901d68 */
[----:B0-----:R0:W1:Y:S02]  /*20f80*/  SHFL.IDX PT, R2, R8, 0x1, 0x1c1f ;  /* 0x003c1f0008027f89 */ /* 0x00106400000e0000 */
.L_x_11732:
[----:B------:R-:W2:Y:S01]  /*20f90*/  LDL R0, [R1+0x10] ;  /* 0x0000100001007983 */ /* 0x000ea20000100800 */
[----:B------:R-:W-:-:S05]  /*20fa0*/  VIADD R6, R6, 0xa0 ;  /* 0x000000a006067836 */ /* 0x000fca0000000000 */
[----:B------:R-:W-:-:S13]  /*20fb0*/  ISETP.GE.AND P2, PT, R6, R5, PT ;  /* 0x000000050600720c */ /* 0x000fda0003f46270 */
[----:B-1----:R-:W-:-:S05]  /*20fc0*/  @!P2 LEA R2, P4, R20, R2, 0x1 ;  /* 0x000000021402a211 */ /* 0x002fca00078808ff */
        /* <DEDUP_REMOVED lines=9> */
.L_x_11577:
        /* <DEDUP_REMOVED lines=18> */
.L_x_11733:
[----:B------:R-:W-:Y:S05]  /*21180*/  BSYNC B0 ;  /* 0x0000000000007941 */ /* 0x000fea0003800000 */
.L_x_11578:
[----:B------:R-:W2:Y:S04]  /*21190*/  LDL R4, [R1+0x18] ;  /* 0x0000180001047983 */ /* 0x000ea80000100800 */
[----:B------:R-:W3:Y:S01]  /*211a0*/  LDL R2, [R1+0xc] ;  /* 0x00000c0001027983 */ /* 0x000ee20000100800 */
        /* <DEDUP_REMOVED lines=12> */
[----:B------:R-:W-:Y:S01]  /*21270*/  LOP3.LUT P1, RZ, R23, 0x4, RZ, 0xc0, !PT ;  /* 0x0000000417ff7812 */ /* 0x000fe2000782c0ff */
[----:B------:R-:W-:Y:S01]  /*21280*/  VIADD R6, R24, 0x1 ;  /* 0x0000000118067836 */ /* 0x000fe20000000000 */
[----:B------:R-:W-:Y:S04]  /*21290*/  BSSY B1, `(.L_x_11584) ;  /* 0x00000ac000017945 */ /* 0x000fe80003800000 */
[----:B------:R-:W-:-:S04]  /*212a0*/  ISETP.NE.AND P0, PT, R6, 0x2, PT ;  /* 0x000000020600780c */ /* 0x000fc80003f05270 */
[----:B0-----:R-:W-:Y:S02]  /*212b0*/  SEL R8, RZ, 0x1, P0 ;  /* 0x00000001ff087807 */ /* 0x001fe40000000000 */
[----:B------:R-:W-:Y:S02]  /*212c0*/  SEL R6, R6, RZ, P0 ;  /* 0x000000ff06067207 */ /* 0x000fe40000000000 */
[----:B------:R-:W-:Y:S01]  /*212d0*/  LOP3.LUT R8, R27, R8, RZ, 0x3c, !PT ;  /* 0x000000081b087212 */ /* 0x000fe200078e3cff */
        /* <DEDUP_REMOVED lines=10> */
[----:B-1----:R-:W0:Y:S02]  /*21380*/  @P0 LDC.64 R2, c[0x0][0x440] ;  /* 0x00011000ff020b82 */ /* 0x002e240000000a00 */
        /* <DEDUP_REMOVED lines=13> */
.L_x_11586:
[----:B-1----:R-:W-:Y:S01]  /*21460*/  IMAD R3, R6, 0x8, R22 ;  /* 0x0000000806037824 */ /* 0x002fe200078e0216 */
[----:B------:R-:W-:Y:S01]  /*21470*/  SHF.L.U32 R2, R8, 0x1f, RZ ;  /* 0x0000001f08027819 */ /* 0x000fe200000006ff */
[----:B------:R-:W-:Y:S03]  /*21480*/  BSSY B3, `(.L_x_11587) ;  /* 0x0000003000037945 */ /* 0x000fe60003800000 */
[----:B------:R-:W1:Y:S02]  /*21490*/  SYNCS.PHASECHK.TRANS64.TRYWAIT P0, [R3+URZ+0x2d840], R2 ;  /* 0x02d84002030075a7 */ /* 0x000e64000800017f */
[----:B-1----:R-:W-:Y:S05]  /*214a0*/  @!P0 BRA `(.L_x_11588) ;  /* 0x0000004c00608947 */ /* 0x002fea0003800000 */
.L_x_11734:
[----:B------:R-:W-:Y:S05]  /*214b0*/  BSYNC B3 ;  /* 0x0000000000037941 */ /* 0x000fea0003800000 */
.L_x_11587:
[----:B0-----:R-:W0:Y:S01]  /*214c0*/  S2R R4, SR_TID.X ;  /* 0x0000000000047919 */ /* 0x001e220000002100 */
[----:B------:R-:W-:Y:S01]  /*214d0*/  BSSY B3, `(.L_x_11589) ;  /* 0x0000009000037945 */ /* 0x000fe20003800000 */
[----:B0-----:R-:W-:-:S04]  /*214e0*/  LOP3.LUT R4, R4, 0x7f, RZ, 0xc0, !PT ;  /* 0x0000007f04047812 */ /* 0x001fc800078ec0ff */
[----:B------:R-:W-:-:S13]  /*214f0*/  ISETP.NE.AND P0, PT, R4, RZ, PT ;  /* 0x000000ff0400720c */ /* 0x000fda0003f05270 */
[----:B------:R-:W-:Y:S05]  /*21500*/  @P0 BRA `(.L_x_11590) ;  /* 0x0000000000140947 */ /* 0x000fea0003800000 */
[----:B------:R-:W-:Y:S01]  /*21510*/  LOP3.LUT P1, RZ, R23, 0x1, RZ, 0xc0, !PT ;  /* 0x0000000117ff7812 */ /* 0x000fe2000782c0ff */
[----:B-1----:R-:W-:-:S04]  /*21520*/  IMAD.MOV.U32 R2, RZ, RZ, 0x6000 ;  /* 0x00006000ff027424 */ /* 0x002fc800078e00ff */
[----:B------:R0:W-:Y:S08]  /*21530*/  SYNCS.ARRIVE.TRANS64 RZ, [R3+URZ+0x2d830], R2 ;  /* 0x02d8300203ff79a7 */ /* 0x0001f0000800003f */
[----:B------:R-:W-:Y:S05]  /*21540*/  @!P1 BRA `(.L_x_11590) ;  /* 0x0000000000049947 */ /* 0x000fea0003800000 */
[----:B------:R-:W-:Y:S01]  /*21550*/  BPT.TRAP 0x1 ;  /* 0x000000040000795c */ /* 0x000fe20000300000 */
.L_x_11590:
[----:B------:R-:W-:Y:S05]  /*21560*/  BSYNC B3 ;  /* 0x0000000000037941 */ /* 0x000fea0003800000 */
.L_x_11589:
[----:B------:R-:W-:Y:S01]  /*21570*/  IMAD.MOV.U32 R10, RZ, RZ, RZ ;  /* 0x000000ffff0a7224 */ /* 0x000fe200078e00ff */
[----:B------:R-:W-:Y:S01]  /*21580*/  UIADD3 UR4, UP0, UR42, 0x370, URZ ;  /* 0x000003702a047890 */ /* 0x000fe2000ff1e03f */
[----:B------:R-:W-:Y:S01]  /*21590*/  IMAD R4, R6, 0x6000, R22 ;  /* 0x0000600006047824 */ /* 0x000fe200078e0216 */
[----:B------:R-:W-:Y:S01]  /*215a0*/  PLOP3.LUT P0, PT, PT, PT, PT, 0x80, 0x0 ;  /* 0x000000000000781c */ /* 0x000fe20003f0f070 */
[----:B01----:R-:W-:Y:S01]  /*215b0*/  VIADD R3, R3, 0x2d830 ;  /* 0x0002d83003037836 */ /* 0x003fe20000000000 */
[----:B------:R-:W-:Y:S01]  /*215c0*/  R2UR UR10, R10 ;  /* 0x000000000a0a72ca */ /* 0x000fe200000e0000 */
[----:B------:R-:W-:Y:S01]  /*215d0*/  IMAD R2, R0, 0x80, R28 ;  /* 0x0000008000027824 */ /* 0x000fe200078e021c */
[----:B------:R-:W-:Y:S01]  /*215e0*/  UIADD3.X UR5, URZ, UR43, URZ, UP0, !UPT ;  /* 0x0000002b3f057290 */ /* 0x000fe200087fe43f */
[----:B------:R-:W-:Y:S01]  /*215f0*/  VIADD R9, R4, 0x15400 ;  /* 0x0001540004097836 */ /* 0x000fe20000000000 */
[----:B------:R-:W-:Y:S01]  /*21600*/  UMOV UR6, 0x0 ;  /* 0x0000000000067882 */ /* 0x000fe20000000000 */
[----:B------:R-:W-:-:S10]  /*21610*/  UMOV UR7, 0x14f00000 ;  /* 0x14f0000000077882 */ /* 0x000fd40000000000 */
.L_x_11591:
        /* <DEDUP_REMOVED lines=16> */
.L_x_11592:
        /* <DEDUP_REMOVED lines=16> */
.L_x_11593:
        /* <DEDUP_REMOVED lines=15> */
.L_x_11735:
[----:B------:R-:W-:Y:S05]  /*21910*/  BSYNC B3 ;  /* 0x0000000000037941 */ /* 0x000fea0003800000 */
.L_x_11594:
        /* <DEDUP_REMOVED lines=10> */
.L_x_11596:
[----:B------:R-:W-:Y:S01]  /*219c0*/  LOP3.LUT P0, RZ, R23, 0x8, RZ, 0xc0, !PT ;  /* 0x0000000817ff7812 */ /* 0x000fe2000780c0ff */
[----:B------:R-:W-:-:S12]  /*219d0*/  BSSY B3, `(.L_x_11597) ;  /* 0x0000003000037945 */ /* 0x000fd80003800000 */
[----:B------:R-:W-:Y:S05]  /*219e0*/  @P0 BRA `(.L_x_11598) ;  /* 0x0000000000040947 */ /* 0x000fea0003800000 */
[----:B------:R-:W-:Y:S01]  /*219f0*/  BPT.TRAP 0x1 ;  /* 0x000000040000795c */ /* 0x000fe20000300000 */
.L_x_11598:
[----:B------:R-:W-:Y:S05]  /*21a00*/  BSYNC B3 ;  /* 0x0000000000037941 */ /* 0x000fea0003800000 */
.L_x_11597:
        /* <DEDUP_REMOVED lines=10> */
.L_x_11599:
        /* <DEDUP_REMOVED lines=15> */
.L_x_11600:
        /* <DEDUP_REMOVED lines=15> */
.L_x_11601:
        /* <DEDUP_REMOVED lines=12> */
.L_x_11585:
[----:B------:R-:W-:Y:S05]  /*21d50*/  BSYNC B1 ;  /* 0x0000000000017941 */ /* 0x000fea0003800000 */
.L_x_11584:
[----:B------:R-:W2:Y:S01]  /*21d60*/  LDL R0, [R1+0x18] ;  /* 0x0000180001007983 */ /* 0x000ea20000100800 */
[----:B------:R-:W-:Y:S02]  /*21d70*/  IMAD.MOV.U32 R24, RZ, RZ, R6 ;  /* 0x000000ffff187224 */ /* 0x000fe400078e0006 */
[----:B------:R-:W-:Y:S02]  /*21d80*/  IMAD.MOV.U32 R27, RZ, RZ, R8 ;  /* 0x000000ffff1b7224 */ /* 0x000fe400078e0008 */
[----:B--2---:R-:W-:-:S07]  /*21d90*/  VIADD R0, R0, 0xfffffffd ;  /* 0xfffffffd00007836 */ /* 0x004fce0000000000 */
.L_x_11583:
[----:B------:R-:W-:Y:S05]  /*21da0*/  BSYNC B2 ;  /* 0x0000000000027941 */ /* 0x000fea0003800000 */
.L_x_11582:
[----:B------:R-:W2:Y:S01]  /*21db0*/  LDL.LU R2, [R1+0x18] ;  /* 0x0000180001027983 */ /* 0x000ea20000300800 */
[----:B------:R-:W-:Y:S01]  /*21dc0*/  VIADD R7, R7, 0xfffffffe ;  /* 0xfffffffe07077836 */ /* 0x000fe20000000000 */
[----:B--2---:R-:W-:-:S04]  /*21dd0*/  LOP3.LUT R2, RZ, R2, RZ, 0x33, !PT ;  /* 0x00000002ff027212 */ /* 0x004fc800078e33ff */
[----:B------:R-:W-:-:S13]  /*21de0*/  ISETP.NE.AND P0, PT, R7, R2, PT ;  /* 0x000000020700720c */ /* 0x000fda0003f05270 */
[----:B------:R-:W-:Y:S05]  /*21df0*/  @!P0 BRA `(.L_x_11581) ;  /* 0x0000001400948947 */ /* 0x000fea0003800000 */
[----:B------:R-:W-:-:S07]  /*21e00*/  IMAD.MOV.U32 R10, RZ, RZ, R17 ;  /* 0x000000ffff0a7224 */ /* 0x000fce00078e0011 */
.L_x_11638:
        /* <DEDUP_REMOVED lines=32> */
.L_x_11604:
[----:B0-----:R-:W-:Y:S01]  /*22010*/  IMAD R4, R6, 0x8, R22 ;  /* 0x0000000806047824 */ /* 0x001fe200078e0216 */
[----:B------:R-:W-:Y:S01]  /*22020*/  SHF.L.U32 R2, R7, 0x1f, RZ ;  /* 0x0000001f07027819 */ /* 0x000fe200000006ff */
[----:B------:R-:W-:Y:S03]  /*22030*/  BSSY B2, `(.L_x_11605) ;  /* 0x0000003000027945 */ /* 0x000fe60003800000 */
[----:B------:R-:W0:Y:S02]  /*22040*/  SYNCS.PHASECHK.TRANS64.TRYWAIT P0, [R4+URZ+0x2d840], R2 ;  /* 0x02d84002040075a7 */ /* 0x000e24000800017f */
[----:B0-----:R-:W-:Y:S05]  /*22050*/  @!P0 BRA `(.L_x_11606) ;  /* 0x00000040009c8947 */ /* 0x001fea0003800000 */
.L_x_11736:
[----:B------:R-:W-:Y:S05]  /*22060*/  BSYNC B2 ;  /* 0x0000000000027941 */ /* 0x000fea0003800000 */
.L_x_11605:
[----:B-1----:R-:W1:Y:S01]  /*22070*/  S2R R3, SR_TID.X ;  /* 0x0000000000037919 */ /* 0x002e620000002100 */
[----:B------:R-:W-:Y:S01]  /*22080*/  BSSY B2, `(.L_x_11607) ;  /* 0x0000009000027945 */ /* 0x000fe20003800000 */
[----:B-1----:R-:W-:-:S04]  /*22090*/  LOP3.LUT R3, R3, 0x7f, RZ, 0xc0, !PT ;  /* 0x0000007f03037812 */ /* 0x002fc800078ec0ff */
[----:B------:R-:W-:-:S13]  /*220a0*/  ISETP.NE.AND P0, PT, R3, RZ, PT ;  /* 0x000000ff0300720c */ /* 0x000fda0003f05270 */
[----:B------:R-:W-:Y:S05]  /*220b0*/  @P0 BRA `(.L_x_11608) ;  /* 0x0000000000140947 */ /* 0x000fea0003800000 */
[----:B------:R-:W-:Y:S01]  /*220c0*/  LOP3.LUT P1, RZ, R23, 0x1, RZ, 0xc0, !PT ;  /* 0x0000000117ff7812 */ /* 0x000fe2000782c0ff */
[----:B0-----:R-:W-:-:S04]  /*220d0*/  IMAD.MOV.U32 R2, RZ, RZ, 0x6000 ;  /* 0x00006000ff027424 */ /* 0x001fc800078e00ff */
[----:B------:R1:W-:Y:S08]  /*220e0*/  SYNCS.ARRIVE.TRANS64 RZ, [R4+URZ+0x2d830], R2 ;  /* 0x02d8300204ff79a7 */ /* 0x0003f0000800003f */
[----:B------:R-:W-:Y:S05]  /*220f0*/  @!P1 BRA `(.L_x_11608) ;  /* 0x0000000000049947 */ /* 0x000fea0003800000 */
[----:B------:R-:W-:Y:S01]  /*22100*/  BPT.TRAP 0x1 ;  /* 0x000000040000795c */ /* 0x000fe20000300000 */
.L_x_11608:
[----:B------:R-:W-:Y:S05]  /*22110*/  BSYNC B2 ;  /* 0x0000000000027941 */ /* 0x000fea0003800000 */
.L_x_11607:
        /* <DEDUP_REMOVED lines=11> */
.L_x_11609:
        /* <DEDUP_REMOVED lines=16> */
.L_x_11610:
        /* <DEDUP_REMOVED lines=16> */
.L_x_11611:
        /* <DEDUP_REMOVED lines=15> */
.L_x_11737:
[----:B------:R-:W-:Y:S05]  /*224c0*/  BSYNC B2 ;  /* 0x0000000000027941 */ /* 0x000fea0003800000 */
.L_x_11612:
        /* <DEDUP_REMOVED lines=10> */
.L_x_11614:
[----:B------:R-:W-:Y:S01]  /*22570*/  LOP3.LUT P0, RZ, R23, 0x8, RZ, 0xc0, !PT ;  /* 0x0000000817ff7812 */ /* 0x000fe2000780c0ff */
[----:B------:R-:W-:-:S12]  /*22580*/  BSSY B2, `(.L_x_11615) ;  /* 0x0000003000027945 */ /* 0x000fd80003800000 */
[----:B------:R-:W-:Y:S05]  /*22590*/  @P0 BRA `(.L_x_11616) ;  /* 0x0000000000040947 */ /* 0x000fea0003800000 */
[----:B------:R-:W-:Y:S01]  /*225a0*/  BPT.TRAP 0x1 ;  /* 0x000000040000795c */ /* 0x000fe20000300000 */
.L_x_11616:
[----:B------:R-:W-:Y:S05]  /*225b0*/  BSYNC B2 ;  /* 0x0000000000027941 */ /* 0x000fea0003800000 */
.L_x_11615:
        /* <DEDUP_REMOVED lines=10> */
.L_x_11617:
        /* <DEDUP_REMOVED lines=15> */
.L_x_11618:
        /* <DEDUP_REMOVED lines=15> */
.L_x_11619:
        /* <DEDUP_REMOVED lines=12> */
.L_x_11603:
[----:B------:R-:W-:Y:S05]  /*22900*/  BSYNC B1 ;  /* 0x0000000000017941 */ /* 0x000fea0003800000 */
.L_x_11602:
[----:B------:R-:W-:Y:S01]  /*22910*/  LOP3.LUT P1, RZ, R23, 0x4, RZ, 0xc0, !PT ;  /* 0x0000000417ff7812 */ /* 0x000fe2000782c0ff */
[----:B------:R-:W-:Y:S01]  /*22920*/  VIADD R24, R6, 0x1 ;  /* 0x0000000106187836 */ /* 0x000fe20000000000 */
[----:B------:R-:W-:Y:S01]  /*22930*/  BSSY B1, `(.L_x_11620) ;  /* 0x00000ad000017945 */ /* 0x000fe20003800000 */
[----:B0-----:R-:W-:-:S03]  /*22940*/  VIADD R8, R0, 0xffffffff ;  /* 0xffffffff00087836 */ /* 0x001fc60000000000 */
[----:B------:R-:W-:-:S04]  /*22950*/  ISETP.NE.AND P0, PT, R24, 0x2, PT ;  /* 0x000000021800780c */ /* 0x000fc80003f05270 */
[----:B------:R-:W-:Y:S02]  /*22960*/  SEL R2, RZ, 0x1, P0 ;  /* 0x00000001ff027807 */ /* 0x000fe40000000000 */
        /* <DEDUP_REMOVED lines=26> */
.L_x_11622:
[----:B0-----:R-:W-:Y:S01]  /*22b10*/  IMAD R4, R24, 0x8, R22 ;  /* 0x0000000818047824 */ /* 0x001fe200078e0216 */
[----:B------:R-:W-:Y:S01]  /*22b20*/  SHF.L.U32 R2, R27, 0x1f, RZ ;  /* 0x0000001f1b027819 */ /* 0x000fe200000006ff */
[----:B------:R-:W-:Y:S03]  /*22b30*/  BSSY B2, `(.L_x_11623) ;  /* 0x0000003000027945 */ /* 0x000fe60003800000 */
[----:B------:R-:W0:Y:S02]  /*22b40*/  SYNCS.PHASECHK.TRANS64.TRYWAIT P0, [R4+URZ+0x2d840], R2 ;  /* 0x02d84002040075a7 */ /* 0x000e24000800017f */
[----:B0-----:R-:W-:Y:S05]  /*22b50*/  @!P0 BRA `(.L_x_11624) ;  /* 0x0000003800048947 */ /* 0x001fea0003800000 */
.L_x_11738:
[----:B------:R-:W-:Y:S05]  /*22b60*/  BSYNC B2 ;  /* 0x0000000000027941 */ /* 0x000fea0003800000 */
.L_x_11623:
        /* <DEDUP_REMOVED lines=10> */
.L_x_11626:
[----:B------:R-:W-:Y:S05]  /*22c10*/  BSYNC B2 ;  /* 0x0000000000027941 */ /* 0x000fea0003800000 */
.L_x_11625:
        /* <DEDUP_REMOVED lines=11> */
.L_x_11627:
        /* <DEDUP_REMOVED lines=16> */
.L_x_11628:
        /* <DEDUP_REMOVED lines=16> */
.L_x_11629:
        /* <DEDUP_REMOVED lines=15> */
.L_x_11739:
[----:B------:R-:W-:Y:S05]  /*22fc0*/  BSYNC B2 ;  /* 0x0000000000027941 */ /* 0x000fea0003800000 */
.L_x_11630:
        /* <DEDUP_REMOVED lines=10> */
.L_x_11632:
[----:B------:R-:W-:Y:S01]  /*23070*/  LOP3.LUT P0, RZ, R23, 0x8, RZ, 0xc0, !PT ;  /* 0x0000000817ff7812 */ /* 0x000fe2000780c0ff */
[----:B------:R-:W-:-:S12]  /*23080*/  BSSY B2, `(.L_x_11633) ;  /* 0x0000003000027945 */ /* 0x000fd80003800000 */
[----:B------:R-:W-:Y:S05]  /*23090*/  @P0 BRA `(.L_x_11634) ;  /* 0x0000000000040947 */ /* 0x000fea0003800000 */
[----:B------:R-:W-:Y:S01]  /*230a0*/  BPT.TRAP 0x1 ;  /* 0x000000040000795c */ /* 0x000fe20000300000 */
.L_x_11634:
[----:B------:R-:W-:Y:S05]  /*230b0*/  BSYNC B2 ;  /* 0x0000000000027941 */ /* 0x000fea0003800000 */
.L_x_11633:
        /* <DEDUP_REMOVED lines=10> */
.L_x_11635:
        /* <DEDUP_REMOVED lines=15> */
.L_x_11636:
        /* <DEDUP_REMOVED lines=15> */
.L_x_11637:
        /* <DEDUP_REMOVED lines=12> */
.L_x_11621:
[----:B------:R-:W-:Y:S05]  /*23400*/  BSYNC B1 ;  /* 0x0000000000017941 */ /* 0x000fea0003800000 */
.L_x_11620:
[----:B------:R-:W2:Y:S01]  /*23410*/  LDL R2, [R1+0xc] ;  /* 0x00000c0001027983 */ /* 0x000ea20000100800 */
[----:B------:R-:W-:Y:S01]  /*23420*/  VIADD R0, R0, 0xfffffffe ;  /* 0xfffffffe00007836 */ /* 0x000fe20000000000 */
[----:B--2---:R-:W-:-:S13]  /*23430*/  ISETP.GT.AND P0, PT, R8, R2, PT ;  /* 0x000000020800720c */ /* 0x004fda0003f04270 */
[----:B------:R-:W-:Y:S05]  /*23440*/  @P0 BRA `(.L_x_11638) ;  /* 0xffffffe800700947 */ /* 0x000fea000383ffff */
.L_x_11581:
[----:B------:R-:W-:Y:S05]  /*23450*/  BSYNC B0 ;  /* 0x0000000000007941 */ /* 0x000fea0003800000 */
.L_x_11580:
        /* <DEDUP_REMOVED lines=14> */
[----:B------:R-:W1:Y:S01]  /*23540*/  POPC R7, R4 ;  /* 0x0000000400077309 */ /* 0x000e620000000000 */
[----:B--2---:R-:W1:Y:S02]  /*23550*/  SHFL.IDX PT, R0, R3, R0, 0x1f ;  /* 0x00001f0003007589 */ /* 0x004e6400000e0000 */
[----:B-1----:R-:W-:-:S07]  /*23560*/  IADD3 R16, R0, UR37, R7 ;  /* 0x0000002500107c10 */ /* 0x002fce000fffe007 */
.L_x_11640:
[----:B------:R-:W-:Y:S05]  /*23570*/  BSYNC B0 ;  /* 0x0000000000007941 */ /* 0x000fea0003800000 */
.L_x_11639:
[----:B------:R-:W-:Y:S01]  /*23580*/  LOP3.LUT P0, RZ, R23, 0x4, RZ, 0xc0, !PT ;  /* 0x0000000417ff7812 */ /* 0x000fe2000780c0ff */
[----:B------:R-:W-:-:S12]  /*23590*/  BSSY B0, `(.L_x_11641) ;  /* 0x0000049000007945 */ /* 0x000fd80003800000 */
[----:B------:R-:W-:Y:S05]  /*235a0*/  @!P0 BRA `(.L_x_11642) ;  /* 0x00000004001c8947 */ /* 0x000fea0003800000 */
[----:B-1----:R-:W-:Y:S01]  /*235b0*/  IMAD R3, R24, 0x8, R22 ;  /* 0x0000000818037824 */ /* 0x002fe200078e0216 */
[----:B------:R-:W-:Y:S01]  /*235c0*/  SHF.L.U32 R0, R27, 0x1f, RZ ;  /* 0x0000001f1b007819 */ /* 0x000fe200000006ff */
[----:B------:R-:W-:Y:S03]  /*235d0*/  BSSY B1, `(.L_x_11643) ;  /* 0x0000003000017945 */ /* 0x000fe60003800000 */
[----:B------:R-:W1:Y:S02]  /*235e0*/  SYNCS.PHASECHK.TRANS64.TRYWAIT P0, [R3+URZ+0x2d860], R0 ;  /* 0x02d86000030075a7 */ /* 0x000e64000800017f */
[----:B-1----:R-:W-:Y:S05]  /*235f0*/  @!P0 BRA `(.L_x_11644) ;  /* 0x0000002c00848947 */ /* 0x002fea0003800000 */
.L_x_11740:
[----:B------:R-:W-:Y:S05]  /*23600*/  BSYNC B1 ;  /* 0x0000000000017941 */ /* 0x000fea0003800000 */
.L_x_11643:
        /* <DEDUP_REMOVED lines=10> */
.L_x_11645:
[----:B------:R-:W-:Y:S01]  /*236b0*/  LOP3.LUT P0, RZ, R23, 0x8, RZ, 0xc0, !PT ;  /* 0x0000000817ff7812 */ /* 0x000fe2000780c0ff */
[----:B------:R-:W-:-:S12]  /*236c0*/  BSSY B1, `(.L_x_11646) ;  /* 0x0000003000017945 */ /* 0x000fd80003800000 */
[----:B------:R-:W-:Y:S05]  /*236d0*/  @P0 BRA `(.L_x_11647) ;  /* 0x0000000000040947 */ /* 0x000fea0003800000 */
[----:B------:R-:W-:Y:S01]  /*236e0*/  BPT.TRAP 0x1 ;  /* 0x000000040000795c */ /* 0x000fe20000300000 */
.L_x_11647:
[----:B------:R-:W-:Y:S05]  /*236f0*/  BSYNC B1 ;  /* 0x0000000000017941 */ /* 0x000fea0003800000 */
.L_x_11646:
[----:B------:R-:W-:Y:S01]  /*23700*/  IMAD R0, R24, 0x6000, R22 ;  /* 0x0000600018007824 */ /* 0x000fe200078e0216 */
        /* <DEDUP_REMOVED lines=9> */
.L_x_11648:
        /* <DEDUP_REMOVED lines=15> */
.L_x_11649:
        /* <DEDUP_REMOVED lines=15> */
.L_x_11650:
        /* <DEDUP_REMOVED lines=10> */
.L_x_11642:
[----:B------:R-:W-:Y:S05]  /*23a20*/  BSYNC B0 ;  /* 0x0000000000007941 */ /* 0x000fea0003800000 */
.L_x_11641:
[----:B------:R-:W-:-:S05]  /*23a30*/  VIADD R24, R24, 0x1 ;  /* 0x0000000118187836 */ /* 0x000fca0000000000 */
[----:B------:R-:W-:-:S04]  /*23a40*/  ISETP.NE.AND P0, PT, R24, 0x2, PT ;  /* 0x000000021800780c */ /* 0x000fc80003f05270 */
[----:B------:R-:W-:Y:S02]  /*23a50*/  SEL R0, RZ, 0x1, P0 ;  /* 0x00000001ff007807 */ /* 0x000fe40000000000 */
[----:B------:R-:W-:Y:S02]  /*23a60*/  SEL R24, R24, RZ, P0 ;  /* 0x000000ff18187207 */ /* 0x000fe40000000000 */
[----:B------:R-:W-:-:S07]  /*23a70*/  LOP3.LUT R27, R27, R0, RZ, 0x3c, !PT ;  /* 0x000000001b1b7212 */ /* 0x000fce00078e3cff */
.L_x_11562:
[----:B------:R-:W-:Y:S05]  /*23a80*/  BSYNC B7 ;  /* 0x0000000000077941 */ /* 0x000fea0003800000 */
.L_x_11560:
[----:B------:R-:W-:-:S13]  /*23a90*/  LOP3.LUT P0, RZ, R23, 0x10, RZ, 0xc0, !PT ;  /* 0x0000001017ff7812 */ /* 0x000fda000780c0ff */
[----:B------:R-:W-:Y:S05]  /*23aa0*/  @!P0 BRA `(.L_x_11651) ;  /* 0x0000000000248947 */ /* 0x000fea0003800000 */
[----:B------:R-:W-:Y:S05]  /*23ab0*/  WARPSYNC.ALL ;  /* 0x0000000000007948 */ /* 0x000fea0003800000 */
[----:B------:R-:W2:Y:S08]  /*23ac0*/  S2UR UR5, SR_CgaCtaId ;  /* 0x00000000000579c3 */ /* 0x000eb00000008800 */
[----:B------:R-:W-:Y:S06]  /*23ad0*/  BAR.SYNC.DEFER_BLOCKING 0x5, 0x200 ;  /* 0x0148000000007b1d */ /* 0x000fec0000010000 */
[----:B------:R-:W-:-:S02]  /*23ae0*/  UMOV UR4, 0x400 ;  /* 0x0000040000047882 */ /* 0x000fc40000000000 */
[----:B--2---:R-:W-:-:S06]  /*23af0*/  ULEA UR4, UR5, UR4, 0x18 ;  /* 0x0000000405047291 */ /* 0x004fcc000f8ec03f */
[----:B-1----:R-:W-:-:S05]  /*23b00*/  IMAD.U32 R22, RZ, RZ, UR4 ;  /* 0x00000004ff167e24 */ /* 0x002fca000f8e00ff */
[----:B------:R2:W3:Y:S01]  /*23b10*/  LDS.128 R16, [R22+0x2d8d0] ;  /* 0x02d8d00016107984 */ /* 0x0004e20000000c00 */
[----:B------:R-:W-:Y:S06]  /*23b20*/  BAR.ARV 0x4, 0x200 ;  /* 0x0108000000007b1d */ /* 0x000fec0000002000 */
[----:B------:R-:W-:Y:S05]  /*23b30*/  BRA `(.L_x_11652) ;  /* 0x0000000800c47947 */ /* 0x000fea0003800000 */
.L_x_11651:
[----:B------:R-:W2:Y:S01]  /*23b40*/  LDL R7, [R1+0x8] ;  /* 0x0000080001077983 */ /* 0x000ea20000100800 */
[----:B------:R-:W-:Y:S01]  /*23b50*/  UMOV UR4, 0xffffffff ;  /* 0xffffffff00047882 */ /* 0x000fe20000000000 */
[----:B--2---:R-:W-:Y:S02]  /*23b60*/  ISETP.NE.AND P5, PT, R7, 0x1f, PT ;  /* 0x0000001f0700780c */ /* 0x004fe40003fa5270 */
[----:B------:R-:W-:Y:S11]  /*23b70*/  BRA.DIV UR4, `(.L_x_11653) ;  /* 0x0000002a04387947 */ /* 0x000ff6000b800000 */
[----:B------:R-:W-:Y:S01]  /*23b80*/  IMAD.IADD R5, R19, 0x1, R7 ;  /* 0x0000000113057824 */ /* 0x000fe200078e0207 */
[----:B------:R-:W-:Y:S01]  /*23b90*/  ULDC UR4, c[0x0][0xc3c] ;  /* 0x00030f0000047ab9 */ /* 0x000fe20000000800 */
[----:B------:R-:W-:-:S03]  /*23ba0*/  LOP3.LUT P4, RZ, R23, 0x1, RZ, 0xc0, !PT ;  /* 0x0000000117ff7812 */ /* 0x000fc6000788c0ff */
[----:B------:R-:W-:-:S13]  /*23bb0*/  ISETP.GE.OR P0, PT, R5, UR4, !P5 ;  /* 0x0000000405007c0c */ /* 0x000fda000ef06670 */
[----:B-1----:R-:W1:Y:S02]  /*23bc0*/  @!P0 LDC.64 R2, c[0x0][0xc80] ;  /* 0x00032000ff028b82 */ /* 0x002e640000000a00 */
[----:B-1----:R-:W-:-:S06]  /*23bd0*/  @!P0 IMAD.WIDE R2, R5, 0x4, R2 ;  /* 0x0000000405028825 */ /* 0x002fcc00078e0202 */
[----:B------:R1:W2:Y:S01]  /*23be0*/  @!P0 LDG.E R3, desc[UR40][R2.64] ;  /* 0x0000002802038981 */ /* 0x0002a2000c1e1900 */
[C---:B------:R-:W-:Y:S02]  /*23bf0*/  ISETP.GE.U32.AND P1, PT, R7.reuse, 0x4, PT ;  /* 0x000000040700780c */ /* 0x040fe40003f26070 */
[C---:B------:R-:W-:Y:S01]  /*23c00*/  ISETP.GE.U32.AND P2, PT, R7.reuse, 0x8, PT ;  /* 0x000000080700780c */ /* 0x040fe20003f46070 */
[----:B------:R-:W-:Y:S01]  /*23c10*/  SHFL.IDX PT, R0, R16, RZ, 0x1f ;  /* 0x00001fff10007589 */ /* 0x000fe200000e0000 */
[----:B------:R-:W-:-:S03]  /*23c20*/  ISETP.GE.U32.AND P3, PT, R7, 0x10, PT ;  /* 0x000000100700780c */ /* 0x000fc60003f66070 */
[----:B------:R-:W-:Y:S01]  /*23c30*/  SHFL.IDX PT, R16, R16, 0x1, 0x1f ;  /* 0x00201f0010107f89 */ /* 0x000fe200000e0000 */
[----:B-1----:R-:W-:Y:S02]  /*23c40*/  IMAD.MOV.U32 R2, RZ, RZ, RZ ;  /* 0x000000ffff027224 */ /* 0x002fe400078e00ff */
[----:B--2---:R-:W-:Y:S01]  /*23c50*/  @!P0 IMAD.MOV.U32 R2, RZ, RZ, R3 ;  /* 0x000000ffff028224 */ /* 0x004fe200078e0003 */
[----:B------:R-:W-:-:S04]  /*23c60*/  ISETP.GE.U32.AND P0, PT, R7, 0x2, PT ;  /* 0x000000020700780c */ /* 0x000fc80003f06070 */
        /* <DEDUP_REMOVED lines=16> */
.L_x_11750:
[----:B------:R-:W-:Y:S02]  /*23d70*/  ULDC UR4, c[0x0][0xc38] ;  /* 0x00030e0000047ab9 */ /* 0x000fe40000000800 */
[----:B------:R-:W-:-:S04]  /*23d80*/  IMAD.U32 R4, RZ, RZ, UR4 ;  /* 0x00000004ff047e24 */ /* 0x000fc8000f8e00ff */
[----:B--2---:R-:W-:-:S04]  /*23d90*/  IMAD R5, R14, R4, RZ ;  /* 0x000000040e057224 */ /* 0x004fc800078e02ff */
[----:B------:R-:W-:-:S05]  /*23da0*/  IMAD.IADD R16, R16, 0x1, R5 ;  /* 0x0000000110107824 */ /* 0x000fca00078e0205 */
[----:B------:R-:W-:-:S13]  /*23db0*/  ISETP.GT.AND P4, PT, R16, R0, PT ;  /* 0x000000001000720c */ /* 0x000fda0003f84270 */
[----:B------:R-:W-:Y:S05]  /*23dc0*/  @P4 BRA `(.L_x_11654) ;  /* 0x00000000009c4947 */ /* 0x000fea0003800000 */
.L_x_11659:
        /* <DEDUP_REMOVED lines=10> */
[----:B-1----:R-:W1:Y:S02]  /*23e70*/  LDC.64 R2, c[0x0][0xc80] ;  /* 0x00032000ff027b82 */ /* 0x002e640000000a00 */
[----:B-1----:R-:W-:-:S06]  /*23e80*/  IMAD.WIDE R2, R5, 0x4, R2 ;  /* 0x0000000405027825 */ /* 0x002fcc00078e0202 */
[----:B------:R2:W5:Y:S02]  /*23e90*/  LDG.E R2, desc[UR40][R2.64] ;  /* 0x0000002802027981 */ /* 0x000564000c1e1900 */
.L_x_11657:
[----:B------:R-:W-:Y:S05]  /*23ea0*/  BSYNC B0 ;  /* 0x0000000000007941 */ /* 0x000fea0003800000 */
.L_x_11656:
[----:B------:R-:W-:-:S03]  /*23eb0*/  UMOV UR4, 0xffffffff ;  /* 0xffffffff00047882 */ /* 0x000fc60000000000 */
[----:B------:R-:W-:Y:S05]  /*23ec0*/  BRA.DIV UR4, `(.L_x_11658) ;  /* 0x0000002a04887947 */ /* 0x000fea000b800000 */
[----:B-----5:R-:W3:Y:S01]  /*23ed0*/  SHFL.UP PT, R14, R2, 0x1, RZ ;  /* 0x04200000020e7989 */ /* 0x020ee200000e00ff */
[----:B------:R-:W-:-:S04]  /*23ee0*/  LOP3.LUT P4, RZ, R23, 0x1, RZ, 0xc0, !PT ;  /* 0x0000000117ff7812 */ /* 0x000fc8000788c0ff */
[----:B---3--:R-:W-:-:S05]  /*23ef0*/  SEL R13, R14, RZ, P4 ;  /* 0x000000ff0e0d7207 */ /* 0x008fca0002000000 */
[----:B------:R-:W-:-:S05]  /*23f00*/  IMAD.IADD R13, R2, 0x1, R13 ;  /* 0x00000001020d7824 */ /* 0x000fca00078e020d */
[----:B------:R-:W3:Y:S02]  /*23f10*/  SHFL.UP PT, R14, R13, 0x2, RZ ;  /* 0x044000000d0e7989 */ /* 0x000ee400000e00ff */
[----:B---3--:R-:W-:-:S05]  /*23f20*/  SEL R14, R14, RZ, P0 ;  /* 0x000000ff0e0e7207 */ /* 0x008fca0000000000 */
[----:B-12---:R-:W-:-:S05]  /*23f30*/  IMAD.IADD R3, R13, 0x1, R14 ;  /* 0x000000010d037824 */ /* 0x006fca00078e020e */
        /* <DEDUP_REMOVED lines=10> */
.L_x_11758:
[----:B------:R-:W-:Y:S02]  /*23fe0*/  ULDC UR4, c[0x0][0xc38] ;  /* 0x00030e0000047ab9 */ /* 0x000fe40000000800 */
[----:B------:R-:W-:-:S04]  /*23ff0*/  IMAD.U32 R4, RZ, RZ, UR4 ;  /* 0x00000004ff047e24 */ /* 0x000fc8000f8e00ff */
[----:B--2---:R-:W-:-:S04]  /*24000*/  IMAD R5, R14, R4, RZ ;  /* 0x000000040e057224 */ /* 0x004fc800078e02ff */
[----:B------:R-:W-:-:S05]  /*24010*/  IMAD.IADD R16, R5, 0x1, R16 ;  /* 0x0000000105107824 */ /* 0x000fca00078e0210 */
[----:B------:R-:W-:-:S13]  /*24020*/  ISETP.GT.AND P4, PT, R16, R0, PT ;  /* 0x000000001000720c */ /* 0x000fda0003f84270 */
[----:B------:R-:W-:Y:S05]  /*24030*/  @!P4 BRA `(.L_x_11659) ;  /* 0xfffffffc0064c947 */ /* 0x000fea000383ffff */
.L_x_11654:
        /* <DEDUP_REMOVED lines=8> */
.L_x_11762:
[----:B------:R-:W-:Y:S01]  /*240c0*/  ISETP.NE.AND P0, PT, R5, RZ, PT ;  /* 0x000000ff0500720c */ /* 0x000fe20003f05270 */
[----:B------:R-:W-:-:S12]  /*240d0*/  IMAD.MOV.U32 R5, RZ, RZ, RZ ;  /* 0x000000ffff057224 */ /* 0x000fd800078e00ff */
[----:B------:R-:W-:Y:S05]  /*240e0*/  @!P0 BRA `(.L_x_11661) ;  /* 0x0000000000108947 */ /* 0x000fea0003800000 */
[----:B------:R-:W-:Y:S01]  /*240f0*/  UMOV UR4, 0xffffffff ;  /* 0xffffffff00047882 */ /* 0x000fe20000000000 */
[----:B0-----:R-:W-:Y:S02]  /*24100*/  VIADD R12, R6, 0xffffffff ;  /* 0xffffffff060c7836 */ /* 0x001fe40000000000 */
[----:B------:R-:W-:Y:S05]  /*24110*/  BRA.DIV UR4, `(.L_x_11662) ;  /* 0x0000002a04fc7947 */ /* 0x000fea000b800000 */
[----:B------:R4:W0:Y:S02]  /*24120*/  SHFL.IDX PT, R5, R3, R12, 0x1f ;  /* 0x00001f0c03057589 */ /* 0x00082400000e0000 */
.L_x_11661:
[----:B-12-4-:R-:W1:Y:S01]  /*24130*/  LDC.64 R2, c[0x0][0xc90] ;  /* 0x00032400ff027b82 */ /* 0x016e620000000a00 */
[----:B------:R-:W-:-:S04]  /*24140*/  IMAD.IADD R19, R6, 0x1, R19 ;  /* 0x0000000106137824 */ /* 0x000fc800078e0213 */
[----:B-1----:R-:W-:-:S05]  /*24150*/  IMAD.WIDE R2, R19, 0x4, R2 ;  /* 0x0000000413027825 */ /* 0x002fca00078e0202 */
[----:B------:R1:W3:Y:S01]  /*24160*/  LDG.E R7, desc[UR40][R2.64] ;  /* 0x0000002802077981 */ /* 0x0002e2000c1e1900 */
[----:B0-----:R-:W-:-:S04]  /*24170*/  IMAD R16, R5, R4, R16 ;  /* 0x0000000405107224 */ /* 0x001fc800078e0210 */
[----:B------:R-:W-:Y:S02]  /*24180*/  IMAD.IADD R5, R0, 0x1, -R16 ;  /* 0x0000000100057824 */ /* 0x000fe400078e0a10 */
[----:B-1----:R-:W-:Y:S02]  /*24190*/  IMAD.MOV.U32 R2, RZ, RZ, RZ ;  /* 0x000000ffff027224 */ /* 0x002fe400078e00ff */
[----:B---3--:R-:W-:-:S05]  /*241a0*/  IMAD R6, R17, R7, RZ ;  /* 0x0000000711067224 */ /* 0x008fca00078e02ff */
[-C--:B------:R-:W-:Y:S02]  /*241b0*/  IABS R8, R6.reuse ;  /* 0x0000000600087213 */ /* 0x080fe40000000000 */
[----:B------:R-:W-:Y:S02]  /*241c0*/  IABS R0, R6 ;  /* 0x0000000600007213 */ /* 0x000fe40000000000 */
[----:B------:R-:W0:Y:S03]  /*241d0*/  I2F.RP R9, R8 ;  /* 0x0000000800097306 */ /* 0x000e260000209400 */
[----:B------:R-:W-:-:S05]  /*241e0*/  IMAD.MOV R0, RZ, RZ, -R0 ;  /* 0x000000ffff007224 */ /* 0x000fca00078e0a00 */
[----:B0-----:R-:W0:Y:S02]  /*241f0*/  MUFU.RCP R9, R9 ;  /* 0x0000000900097308 */ /* 0x001e240000001000 */
[----:B0-----:R-:W-:-:S06]  /*24200*/  VIADD R10, R9, 0xffffffe ;  /* 0x0ffffffe090a7836 */ /* 0x001fcc0000000000 */
[----:B------:R-:W0:Y:S02]  /*24210*/  F2I.FTZ.U32.TRUNC.NTZ R3, R10 ;  /* 0x0000000a00037305 */ /* 0x000e24000021f000 */
[----:B0-----:R-:W-:-:S04]  /*24220*/  IMAD.MOV R11, RZ, RZ, -R3 ;  /* 0x000000ffff0b7224 */ /* 0x001fc800078e0a03 */
[----:B------:R-:W-:-:S04]  /*24230*/  IMAD R11, R11, R8, RZ ;  /* 0x000000080b0b7224 */ /* 0x000fc800078e02ff */
        /* <DEDUP_REMOVED lines=14> */
[----:B------:R-:W-:Y:S02]  /*24320*/  IMAD R0, R7, R2, RZ ;  /* 0x0000000207007224 */ /* 0x000fe400078e02ff */
[----:B------:R-:W-:Y:S02]  /*24330*/  IMAD.MOV R2, RZ, RZ, -R2 ;  /* 0x000000ffff027224 */ /* 0x000fe400078e0a02 */
[----:B------:R-:W-:Y:S02]  /*24340*/  IMAD.MOV R3, RZ, RZ, -R0 ;  /* 0x000000ffff037224 */ /* 0x000fe400078e0a00 */
[----:B------:R-:W-:-:S03]  /*24350*/  IMAD R5, R6, R2, R5 ;  /* 0x0000000206057224 */ /* 0x000fc600078e0205 */
[----:B------:R-:W-:-:S04]  /*24360*/  VIADDMNMX R4, R3, R4, R7, PT ;  /* 0x0000000403047246 */ /* 0x000fc80003800107 */
        /* <DEDUP_REMOVED lines=30> */
.L_x_11655:
[----:B------:R-:W-:Y:S01]  /*24550*/  UMOV UR4, URZ ;  /* 0x0000003f00047c82 */ /* 0x000fe20008000000 */
[----:B------:R-:W-:Y:S01]  /*24560*/  UMOV UR5, URZ ;  /* 0x0000003f00057c82 */ /* 0x000fe20008000000 */
[----:B------:R-:W-:Y:S01]  /*24570*/  ULDC UR6, c[0x0][0xc3c] ;  /* 0x00030f0000067ab9 */ /* 0x000fe20000000800 */
[----:B------:R-:W-:Y:S02]  /*24580*/  IMAD.MOV.U32 R16, RZ, RZ, R0 ;  /* 0x000000ffff107224 */ /* 0x000fe400078e0000 */
[----:B------:R-:W-:Y:S02]  /*24590*/  IMAD.U32 R17, RZ, RZ, UR4 ;  /* 0x00000004ff117e24 */ /* 0x000fe4000f8e00ff */
[----:B------:R-:W-:Y:S02]  /*245a0*/  IMAD.U32 R18, RZ, RZ, UR5 ;  /* 0x00000005ff127e24 */ /* 0x000fe4000f8e00ff */
[----:B------:R-:W-:-:S07]  /*245b0*/  IMAD.U32 R19, RZ, RZ, UR6 ;  /* 0x00000006ff137e24 */ /* 0x000fce000f8e00ff */
.L_x_11663:
[----:B------:R-:W2:Y:S01]  /*245c0*/  LDL R0, [R1+0x8] ;  /* 0x0000080001007983 */ /* 0x000ea20000100800 */
[----:B------:R-:W-:Y:S05]  /*245d0*/  WARPSYNC.ALL ;  /* 0x0000000000007948 */ /* 0x000fea0003800000 */
[----:B------:R-:W-:Y:S01]  /*245e0*/  BAR.SYNC.DEFER_BLOCKING 0x4, 0x200 ;  /* 0x0108000000007b1d */ /* 0x000fe20000010000 */
[----:B--2---:R-:W-:-:S13]  /*245f0*/  ISETP.NE.AND P0, PT, R0, RZ, PT ;  /* 0x000000ff0000720c */ /* 0x004fda0003f05270 */
[----:B-1----:R-:W1:Y:S01]  /*24600*/  @!P0 S2R R3, SR_CgaCtaId ;  /* 0x0000000000038919 */ /* 0x002e620000008800 */
[----:B------:R-:W-:-:S04]  /*24610*/  @!P0 MOV R0, 0x400 ;  /* 0x0000040000008802 */ /* 0x000fc80000000f00 */
[----:B-1----:R-:W-:-:S05]  /*24620*/  @!P0 LEA R22, R3, R0, 0x18 ;  /* 0x0000000003168211 */ /* 0x002fca00078ec0ff */
[----:B------:R1:W-:Y:S01]  /*24630*/  @!P0 STS.128 [R22+0x2d8d0], R16 ;  /* 0x02d8d01016008388 */ /* 0x0003e20000000c00 */
[----:B------:R-:W-:Y:S06]  /*24640*/  BAR.ARV 0x5, 0x200 ;  /* 0x0148000000007b1d */ /* 0x000fec0000002000 */
.L_x_11652:
[----:B------:R-:W-:Y:S02]  /*24650*/  ULDC UR4, c[0x0][0xc3c] ;  /* 0x00030f0000047ab9 */ /* 0x000fe40000000800 */
[----:B---3--:R-:W-:-:S13]  /*24660*/  ISETP.GE.AND P0, PT, R19, UR4, PT ;  /* 0x0000000413007c0c */ /* 0x008fda000bf06270 */
[----:B------:R-:W-:Y:S05]  /*24670*/  @!P0 BRA `(.L_x_11664) ;  /* 0xffffff9000108947 */ /* 0x000fea000383ffff */
[----:B------:R-:W-:Y:S05]  /*24680*/  BSYNC B8 ;  /* 0x0000000000087941 */ /* 0x000fea0003800000 */
.L_x_11500:
[----:B-1----:R-:W3:Y:S01]  /*24690*/  LDL.LU R0, [R1+0x24] ;  /* 0x0000240001007983 */ /* 0x002ee20000300800 */
        /* <DEDUP_REMOVED lines=9> */
[----:B------:R-:W1:Y:S02]  /*24730*/  SYNCS.PHASECHK.TRANS64.TRYWAIT P0, [R7+URZ+0x2d820], R0 ;  /* 0x02d82000070075a7 */ /* 0x000e64000800017f */
[----:B-1----:R-:W-:Y:S05]  /*24740*/  @!P0 BRA `(.L_x_11666) ;  /* 0x0000002400988947 */ /* 0x002fea0003800000 */
.L_x_11765:
[----:B------:R-:W-:Y:S05]  /*24750*/  BSYNC B0 ;  /* 0x0000000000007941 */ /* 0x000fea0003800000 */
.L_x_11665:
[----:B------:R-:W-:-:S03]  /*24760*/  UMOV UR4, 0xffffffff ;  /* 0xffffffff00047882 */ /* 0x000fc60000000000 */
[----:B------:R-:W-:Y:S05]  /*24770*/  BRA.DIV UR4, `(.L_x_11667) ;  /* 0x0000002604a07947 */ /* 0x000fea000b800000 */
[----:B-1----:R-:W1:Y:S02]  /*24780*/  S2R R0, SR_TID.X ;  /* 0x0000000000007919 */ /* 0x002e640000002100 */
[----:B-1----:R-:W-:-:S04]  /*24790*/  SHF.R.U32.HI R0, RZ, 0x5, R0 ;  /* 0x00000005ff007819 */ /* 0x002fc80000011600 */
[----:B------:R-:W-:-:S05]  /*247a0*/  LOP3.LUT R0, R0, 0x3, RZ, 0xc0, !PT ;  /* 0x0000000300007812 */ /* 0x000fca00078ec0ff */
[----:B------:R1:W3:Y:S02]  /*247b0*/  SHFL.IDX PT, R14, R0, RZ, 0x1f ;  /* 0x00001fff000e7589 */ /* 0x0002e400000e0000 */
.L_x_11768:
[----:B---3--:R-:W-:-:S13]  /*247c0*/  ISETP.NE.AND P0, PT, R14, RZ, PT ;  /* 0x000000ff0e00720c */ /* 0x008fda0003f05270 */
[----:B------:R-:W-:Y:S05]  /*247d0*/  @P0 BRA `(.L_x_11285) ;  /* 0x0000000000880947 */ /* 0x000fea0003800000 */
[----:B------:R-:W-:-:S03]  /*247e0*/  UMOV UR4, 0xffffffff ;  /* 0xffffffff00047882 */ /* 0x000fc60000000000 */
[----:B------:R-:W-:Y:S05]  /*247f0*/  BRA.DIV UR4, `(.L_x_11668) ;  /* 0x0000002604b47947 */ /* 0x000fea000b800000 */
[----:B------:R-:W-:-:S13]  /*24800*/  ELECT P6, URZ, PT ;  /* 0x00000000003f782f */ /* 0x000fda00038c0000 */
.L_x_11771:
[----:B------:R-:W-:Y:S05]  /*24810*/  @!P6 BRA `(.L_x_11285) ;  /* 0x000000000078e947 */ /* 0x000fea0003800000 */
[----:B------:R-:W-:-:S06]  /*24820*/  ULOP3.LUT UR4, UR36, 0x2, URZ, 0xfc, !UPT ;  /* 0x0000000224047892 */ /* 0x000fcc000f8efc3f */
[----:B-1----:R-:W-:-:S05]  /*24830*/  IMAD.U32 R0, RZ, RZ, UR4 ;  /* 0x00000004ff007e24 */ /* 0x002fca000f8e00ff */
[----:B------:R-:W-:-:S13]  /*24840*/  ISETP.NE.AND P2, PT, R0, 0x3, PT ;  /* 0x000000030000780c */ /* 0x000fda0003f45270 */
[----:B------:R-:W-:Y:S05]  /*24850*/  @!P2 BRA `(.L_x_11669) ;  /* 0x000000000004a947 */ /* 0x000fea0003800000 */
[----:B------:R-:W-:Y:S01]  /*24860*/  BPT.TRAP 0x1 ;  /* 0x000000040000795c */ /* 0x000fe20000300000 */
.L_x_11669:
        /* <DEDUP_REMOVED lines=12> */
.L_x_11772:
[----:B------:R-:W3:Y:S02]  /*24930*/  SYNCS.PHASECHK.TRANS64.TRYWAIT P0, [R3+URZ], R0 ;  /* 0x00000000030075a7 */ /* 0x000ee4000800017f */
[----:B---3--:R-:W-:Y:S05]  /*24940*/  @!P0 BRA `(.L_x_11671) ;  /* 0x0000002400948947 */ /* 0x008fea0003800000 */
.L_x_11773:
[----:B------:R-:W-:Y:S05]  /*24950*/  @!P2 BRA `(.L_x_11672) ;  /* 0x000000000004a947 */ /* 0x000fea0003800000 */
[----:B------:R-:W-:Y:S01]  /*24960*/  BPT.TRAP 0x1 ;  /* 0x000000040000795c */ /* 0x000fe20000300000 */
.L_x_11672:
[----:B---3--:R-:W-:-:S04]  /*24970*/  VIADD R3, R7, 0x2d860 ;  /* 0x0002d86007037836 */ /* 0x008fc80000000000 */
[----:B-1----:R-:W-:-:S04]  /*24980*/  IMAD R5, R24, 0x8, R3 ;  /* 0x0000000818057824 */ /* 0x002fc800078e0203 */
[----:B------:R-:W1:Y:S02]  /*24990*/  SYNCS.PHASECHK.TRANS64.TRYWAIT P0, [R5+URZ], R4 ;  /* 0x00000004050075a7 */ /* 0x000e64000800017f */
[----:B-1----:R-:W-:Y:S05]  /*249a0*/  @!P0 BRA `(.L_x_11673) ;  /* 0x0000002400908947 */ /* 0x002fea0003800000 */
.L_x_11774:
[----:B------:R-:W-:-:S07]  /*249b0*/  IMAD R3, R6, 0x8, R3 ;  /* 0x0000000806037824 */ /* 0x000fce00078e0203 */
.L_x_11674:
[----:B---3--:R3:W4:Y:S02]  /*249c0*/  SYNCS.PHASECHK.TRANS64.TRYWAIT P0, [R3+URZ], R0 ;  /* 0x00000000030075a7 */ /* 0x008724000800017f */
[----:B----4-:R-:W-:Y:S05]  /*249d0*/  @!P0 NANOSLEEP.SYNCS 0x989680 ;  /* 0x009896800000895d */ /* 0x010fea0003900000 */
[----:B------:R-:W4:Y:S02]  /*249e0*/  @!P0 SYNCS.PHASECHK.TRANS64 P0, [R3+URZ], R0 ;  /* 0x00000000030085a7 */ /* 0x000f24000800007f */
[----:B----4-:R-:W-:Y:S05]  /*249f0*/  @!P0 BRA `(.L_x_11674) ;  /* 0xfffffffc00f08947 */ /* 0x010fea000383ffff */
.L_x_11285:
[----:B------:R-:W-:Y:S05]  /*24a00*/  BSYNC B9 ;  /* 0x0000000000097941 */ /* 0x000fea0003800000 */
.L_x_11282:
[----:B------:R-:W-:Y:S05]  /*24a10*/  EXIT ;  /* 0x000000000000794d */ /* 0x000fea0003800000 */
.L_x_11309:
[----:B0-----:R0:W1:Y:S02]  /*24a20*/  SYNCS.PHASECHK.TRANS64.TRYWAIT P5, [R14+URZ+0x2d890], R85 ;  /* 0x02d890550e0075a7 */ /* 0x00106400080a017f */
[----:B-1----:R-:W-:Y:S05]  /*24a30*/  @!P5 NANOSLEEP.SYNCS 0x989680 ;  /* 0x009896800000d95d */ /* 0x002fea0003900000 */
[----:B------:R-:W1:Y:S02]  /*24a40*/  @!P5 SYNCS.PHASECHK.TRANS64 P5, [R14+URZ+0x2d890], R85 ;  /* 0x02d890550e00d5a7 */ /* 0x000e6400080a007f */
[----:B-1----:R-:W-:Y:S05]  /*24a50*/  @!P5 BRA `(.L_x_11309) ;  /* 0xfffffffc00f0d947 */ /* 0x002fea000383ffff */
[----:B------:R-:W-:Y:S05]  /*24a60*/  BRA `(.L_x_11675) ;  /* 0xfffffde8007c7947 */ /* 0x000fea000383ffff */
.L_x_11337:
[----:B0-----:R0:W1:Y:S02]  /*24a70*/  SYNCS.PHASECHK.TRANS64.TRYWAIT P5, [R14+URZ+0x2d890], R85 ;  /* 0x02d890550e0075a7 */ /* 0x00106400080a017f */
[----:B-1----:R-:W-:Y:S05]  /*24a80*/  @!P5 NANOSLEEP.SYNCS 0x989680 ;  /* 0x009896800000d95d */ /* 0x002fea0003900000 */
[----:B------:R-:W1:Y:S02]  /*24a90*/  @!P5 SYNCS.PHASECHK.TRANS64 P5, [R14+URZ+0x2d890], R85 ;  /* 0x02d890550e00d5a7 */ /* 0x000e6400080a007f */
[----:B-1----:R-:W-:Y:S05]  /*24aa0*/  @!P5 BRA `(.L_x_11337) ;  /* 0xfffffffc00f0d947 */ /* 0x002fea000383ffff */
[----:B------:R-:W-:Y:S05]  /*24ab0*/  BRA `(.L_x_11676) ;  /* 0xfffffe0400347947 */ /* 0x000fea000383ffff */
.L_x_11350:
[----:B0-----:R0:W1:Y:S02]  /*24ac0*/  SYNCS.PHASECHK.TRANS64.TRYWAIT P4, [R14+URZ+0x2d890], R85 ;  /* 0x02d890550e0075a7 */ /* 0x001064000808017f */
[----:B-1----:R-:W-:Y:S05]  /*24ad0*/  @!P4 NANOSLEEP.SYNCS 0x989680 ;  /* 0x009896800000c95d */ /* 0x002fea0003900000 */
[----:B------:R-:W1:Y:S02]  /*24ae0*/  @!P4 SYNCS.PHASECHK.TRANS64 P4, [R14+URZ+0x2d890], R85 ;  /* 0x02d890550e00c5a7 */ /* 0x000e64000808007f */
[----:B-1----:R-:W-:Y:S05]  /*24af0*/  @!P4 BRA `(.L_x_11350) ;  /* 0xfffffffc00f0c947 */ /* 0x002fea000383ffff */
[----:B------:R-:W-:Y:S05]  /*24b00*/  BRA `(.L_x_11677) ;  /* 0xfffffe1c00c47947 */ /* 0x000fea000383ffff */
.L_x_11354:
[----:B--2---:R2:W3:Y:S02]  /*24b10*/  SYNCS.PHASECHK.TRANS64.TRYWAIT P3, [R14+URZ+0x2d8b0], R85 ;  /* 0x02d8b0550e0075a7 */ /* 0x0044e4000806017f */
[----:B---3--:R-:W-:Y:S05]  /*24b20*/  @!P3 NANOSLEEP.SYNCS 0x989680 ;  /* 0x009896800000b95d */ /* 0x008fea0003900000 */
[----:B------:R-:W3:Y:S02]  /*24b30*/  @!P3 SYNCS.PHASECHK.TRANS64 P3, [R14+URZ+0x2d8b0], R85 ;  /* 0x02d8b0550e00b5a7 */ /* 0x000ee4000806007f */
[----:B---3--:R-:W-:Y:S05]  /*24b40*/  @!P3 BRA `(.L_x_11354) ;  /* 0xfffffffc00f0b947 */ /* 0x008fea000383ffff */
[----:B------:R-:W-:Y:S05]  /*24b50*/  BRA `(.L_x_11678) ;  /* 0xfffffe20005c7947 */ /* 0x000fea000383ffff */
.L_x_11368:
        /* <DEDUP_REMOVED lines=13> */
.L_x_11680:
[----:B------:R-:W-:Y:S05]  /*24c30*/  BSYNC B0 ;  /* 0x0000000000007941 */ /* 0x000fea0003800000 */
.L_x_11679:
[----:B------:R-:W-:Y:S01]  /*24c40*/  IMAD.MOV.U32 R156, RZ, RZ, R14 ;  /* 0x000000ffff9c7224 */ /* 0x000fe200078e000e */
[----:B------:R-:W-:Y:S06]  /*24c50*/  BRA `(.L_x_11681) ;  /* 0xfffffe2800b87947 */ /* 0x000fec000383ffff */
.L_x_11379:
[----:B------:R-:W-:Y:S01]  /*24c60*/  BSSY B1, `(.L_x_11682) ;  /* 0x0000007000017945 */ /* 0x000fe20003800000 */
[----:B------:R-:W-:Y:S02]  /*24c70*/  IMAD.MOV.U32 R12, RZ, RZ, RZ ;  /* 0x000000ffff0c7224 */ /* 0x000fe400078e00ff */
[----:B------:R-:W-:Y:S02]  /*24c80*/  IMAD.MOV.U32 R11, RZ, RZ, 0x1e1f ;  /* 0x00001e1fff0b7424 */ /* 0x000fe400078e00ff */
[----:B------:R-:W-:-:S07]  /*24c90*/  IMAD.MOV.U32 R15, RZ, RZ, -0x1 ;  /* 0xffffffffff0f7424 */ /* 0x000fce00078e00ff */
[----:B------:R-:W-:Y:S05]  /*24ca0*/  WARPSYNC.COLLECTIVE R15, `(.L_x_11683) ;  /* 0x000000000f087348 */ /* 0x000fea0003c00000 */
[----:B------:R0:W1:Y:S02]  /*24cb0*/  SHFL.IDX P6, R14, R13, R12, R11 ;  /* 0x0000000c0d0e7389 */ /* 0x00006400000c000b */
[----:B01----:R-:W-:Y:S01]  /*24cc0*/  ENDCOLLECTIVE ;  /* 0x000000000000791b */ /* 0x003fe20003800000 */
.L_x_11683:
[----:B------:R-:W-:Y:S05]  /*24cd0*/  BSYNC B1 ;  /* 0x0000000000017941 */ /* 0x000fea0003800000 */
.L_x_11682:
        /* <DEDUP_REMOVED lines=8> */
.L_x_11684:
[----:B------:R-:W-:Y:S02]  /*24d60*/  IMAD.MOV.U32 R13, RZ, RZ, R5 ;  /* 0x000000ffff0d7224 */ /* 0x000fe400078e0005 */
[----:B------:R-:W-:-:S07]  /*24d70*/  IMAD.MOV.U32 R0, RZ, RZ, R14 ;  /* 0x000000ffff007224 */ /* 0x000fce00078e000e */
[----:B------:R-:W-:Y:S05]  /*24d80*/  WARPSYNC.COLLECTIVE R15, `(.L_x_11685) ;  /* 0x000000000f087348 */ /* 0x000fea0003c00000 */
[----:B------:R0:W1:Y:S02]  /*24d90*/  SHFL.IDX P6, R14, R13, R12, R11 ;  /* 0x0000000c0d0e7389 */ /* 0x00006400000c000b */
[----:B01----:R-:W-:Y:S01]  /*24da0*/  ENDCOLLECTIVE ;  /* 0x000000000000791b */ /* 0x003fe20003800000 */
.L_x_11685:
[----:B------:R-:W-:Y:S02]  /*24db0*/  IMAD.MOV.U32 R13, RZ, RZ, R4 ;  /* 0x000000ffff0d7224 */ /* 0x000fe400078e0004 */
[----:B------:R-:W-:-:S07]  /*24dc0*/  IMAD.MOV.U32 R5, RZ, RZ, R14 ;  /* 0x000000ffff057224 */ /* 0x000fce00078e000e */
[----:B------:R-:W-:Y:S05]  /*24dd0*/  WARPSYNC.COLLECTIVE R15, `(.L_x_11686) ;  /* 0x000000000f087348 */ /* 0x000fea0003c00000 */
[----:B------:R0:W1:Y:S02]  /*24de0*/  SHFL.IDX P6, R14, R13, R12, R11 ;  /* 0x0000000c0d0e7389 */ /* 0x00006400000c000b */
[----:B01----:R-:W-:Y:S01]  /*24df0*/  ENDCOLLECTIVE ;  /* 0x000000000000791b */ /* 0x003fe20003800000 */
.L_x_11686:
[----:B------:R-:W-:Y:S05]  /*24e00*/  BRA `(.L_x_11687) ;  /* 0xfffffe3000347947 */ /* 0x000fea000383ffff */
.L_x_11383:
[----:B0-----:R0:W1:Y:S02]  /*24e10*/  SYNCS.PHASECHK.TRANS64.TRYWAIT P1, [R2+URZ+0x2d800], R3 ;  /* 0x02d80003020075a7 */ /* 0x001064000802017f */
[----:B-1----:R-:W-:Y:S05]  /*24e20*/  @!P1 NANOSLEEP.SYNCS 0x989680 ;  /* 0x009896800000995d */ /* 0x002fea0003900000 */
[----:B------:R-:W1:Y:S02]  /*24e30*/  @!P1 SYNCS.PHASECHK.TRANS64 P1, [R2+URZ+0x2d800], R3 ;  /* 0x02d80003020095a7 */ /* 0x000e64000802007f */
[----:B-1----:R-:W-:Y:S05]  /*24e40*/  @!P1 BRA `(.L_x_11383) ;  /* 0xfffffffc00f09947 */ /* 0x002fea000383ffff */
[----:B------:R-:W-:Y:S05]  /*24e50*/  BRA `(.L_x_11688) ;  /* 0xfffffe3800787947 */ /* 0x000fea000383ffff */
.L_x_11395:
[----:B------:R-:W-:Y:S01]  /*24e60*/  BSSY B1, `(.L_x_11689) ;  /* 0x0000007000017945 */ /* 0x000fe20003800000 */
[----:B------:R-:W-:Y:S02]  /*24e70*/  IMAD.MOV.U32 R12, RZ, RZ, RZ ;  /* 0x000000ffff0c7224 */ /* 0x000fe400078e00ff */
[----:B------:R-:W-:Y:S02]  /*24e80*/  IMAD.MOV.U32 R11, RZ, RZ, 0x1e1f ;  /* 0x00001e1fff0b7424 */ /* 0x000fe400078e00ff */
[----:B------:R-:W-:-:S07]  /*24e90*/  IMAD.MOV.U32 R15, RZ, RZ, -0x1 ;  /* 0xffffffffff0f7424 */ /* 0x000fce00078e00ff */
[----:B------:R-:W-:Y:S05]  /*24ea0*/  WARPSYNC.COLLECTIVE R15, `(.L_x_11690) ;  /* 0x000000000f087348 */ /* 0x000fea0003c00000 */
[----:B------:R0:W1:Y:S02]  /*24eb0*/  SHFL.IDX P6, R14, R13, R12, R11 ;  /* 0x0000000c0d0e7389 */ /* 0x00006400000c000b */
[----:B01----:R-:W-:Y:S01]  /*24ec0*/  ENDCOLLECTIVE ;  /* 0x000000000000791b */ /* 0x003fe20003800000 */
.L_x_11690:
[----:B------:R-:W-:Y:S05]  /*24ed0*/  BSYNC B1 ;  /* 0x0000000000017941 */ /* 0x000fea0003800000 */
.L_x_11689:
        /* <DEDUP_REMOVED lines=8> */
.L_x_11691:
[----:B------:R-:W-:Y:S02]  /*24f60*/  IMAD.MOV.U32 R37, RZ, RZ, R3 ;  /* 0x000000ffff257224 */ /* 0x000fe400078e0003 */
[----:B------:R-:W-:Y:S02]  /*24f70*/  IMAD.MOV.U32 R13, RZ, RZ, R5 ;  /* 0x000000ffff0d7224 */ /* 0x000fe400078e0005 */
[----:B------:R-:W-:-:S07]  /*24f80*/  IMAD.MOV.U32 R0, RZ, RZ, R14 ;  /* 0x000000ffff007224 */ /* 0x000fce00078e000e */
[----:B------:R-:W-:Y:S05]  /*24f90*/  WARPSYNC.COLLECTIVE R15, `(.L_x_11692) ;  /* 0x000000000f087348 */ /* 0x000fea0003c00000 */
[----:B------:R0:W1:Y:S02]  /*24fa0*/  SHFL.IDX P6, R14, R13, R12, R11 ;  /* 0x0000000c0d0e7389 */ /* 0x00006400000c000b */
[----:B01----:R-:W-:Y:S01]  /*24fb0*/  ENDCOLLECTIVE ;  /* 0x000000000000791b */ /* 0x003fe20003800000 */
.L_x_11692:
[----:B------:R-:W-:Y:S02]  /*24fc0*/  IMAD.MOV.U32 R36, RZ, RZ, R0 ;  /* 0x000000ffff247224 */ /* 0x000fe400078e0000 */
[----:B------:R-:W-:Y:S02]  /*24fd0*/  IMAD.MOV.U32 R13, RZ, RZ, R4 ;  /* 0x000000ffff0d7224 */ /* 0x000fe400078e0004 */
[----:B------:R-:W-:-:S07]  /*24fe0*/  IMAD.MOV.U32 R5, RZ, RZ, R14 ;  /* 0x000000ffff057224 */ /* 0x000fce00078e000e */
[----:B------:R-:W-:Y:S05]  /*24ff0*/  WARPSYNC.COLLECTIVE R15, `(.L_x_11693) ;  /* 0x000000000f087348 */ /* 0x000fea0003c00000 */
[----:B------:R0:W1:Y:S02]  /*25000*/  SHFL.IDX P6, R14, R13, R12, R11 ;  /* 0x0000000c0d0e7389 */ /* 0x00006400000c000b */
[----:B01----:R-:W-:Y:S01]  /*25010*/  ENDCOLLECTIVE ;  /* 0x000000000000791b */ /* 0x003fe20003800000 */
.L_x_11693:
[----:B------:R-:W-:Y:S05]  /*25020*/  BRA `(.L_x_11694) ;  /* 0xfffffe4c00b07947 */ /* 0x000fea000383ffff */
.L_x_11399:
[----:B0-----:R0:W1:Y:S02]  /*25030*/  SYNCS.PHASECHK.TRANS64.TRYWAIT P1, [R2+URZ+0x2d800], R3 ;  /* 0x02d80003020075a7 */ /* 0x001064000802017f */
[----:B-1----:R-:W-:Y:S05]  /*25040*/  @!P1 NANOSLEEP.SYNCS 0x989680 ;  /* 0x009896800000995d */ /* 0x002fea0003900000 */
[----:B------:R-:W1:Y:S02]  /*25050*/  @!P1 SYNCS.PHASECHK.TRANS64 P1, [R2+URZ+0x2d800], R3 ;  /* 0x02d80003020095a7 */ /* 0x000e64000802007f */
[----:B-1----:R-:W-:Y:S05]  /*25060*/  @!P1 BRA `(.L_x_11399) ;  /* 0xfffffffc00f09947 */ /* 0x002fea000383ffff */
[----:B------:R-:W-:Y:S05]  /*25070*/  BRA `(.L_x_11695) ;  /* 0xfffffe5400487947 */ /* 0x000fea000383ffff */
.L_x_11407:
[----:B-1----:R1:W2:Y:S02]  /*25080*/  SYNCS.PHASECHK.TRANS64.TRYWAIT P2, [R0+URZ+0x2d830], R3 ;  /* 0x02d83003000075a7 */ /* 0x0022a4000804017f */
[----:B--2---:R-:W-:Y:S05]  /*25090*/  @!P2 NANOSLEEP.SYNCS 0x989680 ;  /* 0x009896800000a95d */ /* 0x004fea0003900000 */
[----:B------:R-:W2:Y:S02]  /*250a0*/  @!P2 SYNCS.PHASECHK.TRANS64 P2, [R0+URZ+0x2d830], R3 ;  /* 0x02d830030000a5a7 */ /* 0x000ea4000804007f */
[----:B--2---:R-:W-:Y:S05]  /*250b0*/  @!P2 BRA `(.L_x_11407) ;  /* 0xfffffffc00f0a947 */ /* 0x004fea000383ffff */
[----:B------:R-:W-:Y:S05]  /*250c0*/  BRA `(.L_x_11406) ;  /* 0xfffffe6800f07947 */ /* 0x000fea000383ffff */
.L_x_11425:
[----:B-1----:R1:W2:Y:S02]  /*250d0*/  SYNCS.PHASECHK.TRANS64.TRYWAIT P4, [R11+URZ+0x2d830], R10 ;  /* 0x02d8300a0b0075a7 */ /* 0x0022a4000808017f */
[----:B--2---:R-:W-:Y:S05]  /*250e0*/  @!P4 NANOSLEEP.SYNCS 0x989680 ;  /* 0x009896800000c95d */ /* 0x004fea0003900000 */
[----:B------:R-:W2:Y:S02]  /*250f0*/  @!P4 SYNCS.PHASECHK.TRANS64 P4, [R11+URZ+0x2d830], R10 ;  /* 0x02d8300a0b00c5a7 */ /* 0x000ea4000808007f */
[----:B--2---:R-:W-:Y:S05]  /*25100*/  @!P4 BRA `(.L_x_11425) ;  /* 0xfffffffc00f0c947 */ /* 0x004fea000383ffff */
[----:B------:R-:W-:Y:S05]  /*25110*/  BRA `(.L_x_11424) ;  /* 0xfffffea800747947 */ /* 0x000fea000383ffff */
.L_x_11429:
[----:B-1----:R1:W2:Y:S02]  /*25120*/  SYNCS.PHASECHK.TRANS64.TRYWAIT P3, [R11+URZ+0x2d850], R10 ;  /* 0x02d8500a0b0075a7 */ /* 0x0022a4000806017f */
[----:B--2---:R-:W-:Y:S05]  /*25130*/  @!P3 NANOSLEEP.SYNCS 0x989680 ;  /* 0x009896800000b95d */ /* 0x004fea0003900000 */
[----:B------:R-:W2:Y:S02]  /*25140*/  @!P3 SYNCS.PHASECHK.TRANS64 P3, [R11+URZ+0x2d850], R10 ;  /* 0x02d8500a0b00b5a7 */ /* 0x000ea4000806007f */
[----:B--2---:R-:W-:Y:S05]  /*25150*/  @!P3 BRA `(.L_x_11429) ;  /* 0xfffffffc00f0b947 */ /* 0x004fea000383ffff */
[----:B------:R-:W-:Y:S05]  /*25160*/  BRA `(.L_x_11426) ;  /* 0xfffffeac00747947 */ /* 0x000fea000383ffff */
.L_x_11448:
[----:B-1----:R1:W2:Y:S02]  /*25170*/  SYNCS.PHASECHK.TRANS64.TRYWAIT P3, [R12+URZ+0x2d830], R13 ;  /* 0x02d8300d0c0075a7 */ /* 0x0022a4000806017f */
[----:B--2---:R-:W-:Y:S05]  /*25180*/  @!P3 NANOSLEEP.SYNCS 0x989680 ;  /* 0x009896800000b95d */ /* 0x004fea0003900000 */
[----:B------:R-:W2:Y:S02]  /*25190*/  @!P3 SYNCS.PHASECHK.TRANS64 P3, [R12+URZ+0x2d830], R13 ;  /* 0x02d8300d0c00b5a7 */ /* 0x000ea4000806007f */
[----:B--2---:R-:W-:Y:S05]  /*251a0*/  @!P3 BRA `(.L_x_11448) ;  /* 0xfffffffc00f0b947 */ /* 0x004fea000383ffff */
[----:B------:R-:W-:Y:S05]  /*251b0*/  BRA `(.L_x_11447) ;  /* 0xfffffee400dc7947 */ /* 0x000fea000383ffff */
.L_x_11452:
[----:B-1----:R1:W2:Y:S02]  /*251c0*/  SYNCS.PHASECHK.TRANS64.TRYWAIT P2, [R13+URZ+0x2d850], R12 ;  /* 0x02d8500c0d0075a7 */ /* 0x0022a4000804017f */
[----:B--2---:R-:W-:Y:S05]  /*251d0*/  @!P2 NANOSLEEP.SYNCS 0x989680 ;  /* 0x009896800000a95d */ /* 0x004fea0003900000 */
[----:B------:R-:W2:Y:S02]  /*251e0*/  @!P2 SYNCS.PHASECHK.TRANS64 P2, [R13+URZ+0x2d850], R12 ;  /* 0x02d8500c0d00a5a7 */ /* 0x000ea4000804007f */
[----:B--2---:R-:W-:Y:S05]  /*251f0*/  @!P2 BRA `(.L_x_11452) ;  /* 0xfffffffc00f0a947 */ /* 0x004fea000383ffff */
[----:B------:R-:W-:Y:S05]  /*25200*/  BRA `(.L_x_11449) ;  /* 0xfffffee800dc7947 */ /* 0x000fea000383ffff */
.L_x_11459:
[----:B-1----:R1:W2:Y:S02]  /*25210*/  SYNCS.PHASECHK.TRANS64.TRYWAIT P3, [R12+URZ+0x2d830], R13 ;  /* 0x02d8300d0c0075a7 */ /* 0x0022a4000806017f */
[----:B--2---:R-:W-:Y:S05]  /*25220*/  @!P3 NANOSLEEP.SYNCS 0x989680 ;  /* 0x009896800000b95d */ /* 0x004fea0003900000 */
[----:B------:R-:W2:Y:S02]  /*25230*/  @!P3 SYNCS.PHASECHK.TRANS64 P3, [R12+URZ+0x2d830], R13 ;  /* 0x02d8300d0c00b5a7 */ /* 0x000ea4000806007f */
[----:B--2---:R-:W-:Y:S05]  /*25240*/  @!P3 BRA `(.L_x_11459) ;  /* 0xfffffffc00f0b947 */ /* 0x004fea000383ffff */
[----:B------:R-:W-:Y:S05]  /*25250*/  BRA `(.L_x_11458) ;  /* 0xffffff1000ac7947 */ /* 0x000fea000383ffff */
.L_x_11463:
[----:B-1----:R1:W2:Y:S02]  /*25260*/  SYNCS.PHASECHK.TRANS64.TRYWAIT P2, [R13+URZ+0x2d850], R12 ;  /* 0x02d8500c0d0075a7 */ /* 0x0022a4000804017f */
[----:B--2---:R-:W-:Y:S05]  /*25270*/  @!P2 NANOSLEEP.SYNCS 0x989680 ;  /* 0x009896800000a95d */ /* 0x004fea0003900000 */
[----:B------:R-:W2:Y:S02]  /*25280*/  @!P2 SYNCS.PHASECHK.TRANS64 P2, [R13+URZ+0x2d850], R12 ;  /* 0x02d8500c0d00a5a7 */ /* 0x000ea4000804007f */
[----:B--2---:R-:W-:Y:S05]  /*25290*/  @!P2 BRA `(.L_x_11463) ;  /* 0xfffffffc00f0a947 */ /* 0x004fea000383ffff */
[----:B------:R-:W-:Y:S05]  /*252a0*/  BRA `(.L_x_11460) ;  /* 0xffffff1400ac7947 */ /* 0x000fea000383ffff */
.L_x_11476:
[----:B-1----:R1:W2:Y:S02]  /*252b0*/  SYNCS.PHASECHK.TRANS64.TRYWAIT P0, [R11+URZ+0x2d850], R0 ;  /* 0x02d850000b0075a7 */ /* 0x0022a4000800017f */
[----:B--2---:R-:W-:Y:S05]  /*252c0*/  @!P0 NANOSLEEP.SYNCS 0x989680 ;  /* 0x009896800000895d */ /* 0x004fea0003900000 */
[----:B------:R-:W2:Y:S02]  /*252d0*/  @!P0 SYNCS.PHASECHK.TRANS64 P0, [R11+URZ+0x2d850], R0 ;  /* 0x02d850000b0085a7 */ /* 0x000ea4000800007f */
[----:B--2---:R-:W-:Y:S05]  /*252e0*/  @!P0 BRA `(.L_x_11476) ;  /* 0xfffffffc00f08947 */ /* 0x004fea000383ffff */
[----:B------:R-:W-:Y:S05]  /*252f0*/  BRA `(.L_x_11475) ;  /* 0xffffff4c00747947 */ /* 0x000fea000383ffff */
.L_x_11486:
[----:B------:R-:W-:Y:S02]  /*25300*/  IMAD.MOV.U32 R13, RZ, RZ, R4 ;  /* 0x000000ffff0d7224 */ /* 0x000fe400078e0004 */
[----:B------:R-:W-:Y:S02]  /*25310*/  IMAD.MOV.U32 R12, RZ, RZ, RZ ;  /* 0x000000ffff0c7224 */ /* 0x000fe400078e00ff */
[----:B------:R-:W-:Y:S02]  /*25320*/  IMAD.MOV.U32 R11, RZ, RZ, 0x1c1f ;  /* 0x00001c1fff0b7424 */ /* 0x000fe400078e00ff */
[----:B------:R-:W-:-:S07]  /*25330*/  IMAD.MOV.U32 R15, RZ, RZ, -0x1 ;  /* 0xffffffffff0f7424 */ /* 0x000fce00078e00ff */
[----:B-1----:R-:W-:Y:S05]  /*25340*/  WARPSYNC.COLLECTIVE R15, `(.L_x_11696) ;  /* 0x000000000f087348 */ /* 0x002fea0003c00000 */
[----:B------:R0:W2:Y:S02]  /*25350*/  SHFL.IDX P6, R14, R13, R12, R11 ;  /* 0x0000000c0d0e7389 */ /* 0x0000a400000c000b */
[----:B012---:R-:W-:Y:S01]  /*25360*/  ENDCOLLECTIVE ;  /* 0x000000000000791b */ /* 0x007fe20003800000 */
.L_x_11696:
[----:B------:R-:W-:Y:S02]  /*25370*/  IMAD.MOV.U32 R13, RZ, RZ, R0 ;  /* 0x000000ffff0d7224 */ /* 0x000fe400078e0000 */
[----:B------:R-:W-:-:S07]  /*25380*/  IMAD.MOV.U32 R3, RZ, RZ, R14 ;  /* 0x000000ffff037224 */ /* 0x000fce00078e000e */
[----:B------:R-:W-:Y:S05]  /*25390*/  WARPSYNC.COLLECTIVE R15, `(.L_x_11697) ;  /* 0x000000000f087348 */ /* 0x000fea0003c00000 */
[----:B------:R0:W1:Y:S02]  /*253a0*/  SHFL.IDX P6, R14, R13, R12, R11 ;  /* 0x0000000c0d0e7389 */ /* 0x00006400000c000b */
[----:B01----:R-:W-:Y:S01]  /*253b0*/  ENDCOLLECTIVE ;  /* 0x000000000000791b */ /* 0x003fe20003800000 */
.L_x_11697:
[----:B------:R-:W-:Y:S05]  /*253c0*/  BRA `(.L_x_11698) ;  /* 0xffffff7000807947 */ /* 0x000fea000383ffff */
.L_x_11489:
[----:B------:R-:W-:Y:S01]  /*253d0*/  BSSY B1, `(.L_x_11699) ;  /* 0x0000008000017945 */ /* 0x000fe20003800000 */
[----:B----4-:R-:W-:Y:S02]  /*253e0*/  IMAD.MOV.U32 R13, RZ, RZ, R4 ;  /* 0x000000ffff0d7224 */ /* 0x010fe400078e0004 */
[----:B------:R-:W-:Y:S02]  /*253f0*/  IMAD.MOV.U32 R12, RZ, RZ, 0x1 ;  /* 0x00000001ff0c7424 */ /* 0x000fe400078e00ff */
[----:B------:R-:W-:Y:S02]  /*25400*/  IMAD.MOV.U32 R11, RZ, RZ, 0x1c1f ;  /* 0x00001c1fff0b7424 */ /* 0x000fe400078e00ff */
[----:B------:R-:W-:-:S07]  /*25410*/  IMAD.MOV.U32 R15, RZ, RZ, -0x1 ;  /* 0xffffffffff0f7424 */ /* 0x000fce00078e00ff */
[----:B0123--:R-:W-:Y:S05]  /*25420*/  WARPSYNC.COLLECTIVE R15, `(.L_x_11700) ;  /* 0x000000000f087348 */ /* 0x00ffea0003c00000 */
[----:B---3--:R3:W4:Y:S02]  /*25430*/  SHFL.IDX P6, R14, R13, R12, R11 ;  /* 0x0000000c0d0e7389 */ /* 0x00872400000c000b */
[----:B01234-:R-:W-:Y:S01]  /*25440*/  ENDCOLLECTIVE ;  /* 0x000000000000791b */ /* 0x01ffe20003800000 */
.L_x_11700:
[----:B------:R-:W-:Y:S05]  /*25450*/  BSYNC B1 ;  /* 0x0000000000017941 */ /* 0x000fea0003800000 */
.L_x_11699:
        /* <DEDUP_REMOVED lines=8> */
.L_x_11701:
[----:B------:R-:W-:Y:S05]  /*254e0*/  BRA `(.L_x_11702) ;  /* 0xffffff7000947947 */ /* 0x000fea000383ffff */
.L_x_11514:
[----:B------:R-:W1:Y:S01]  /*254f0*/  S2R R11, SR_TID.X ;  /* 0x00000000000b7919 */ /* 0x000e620000002100 */
[----:B------:R-:W-:Y:S01]  /*25500*/  BSSY B1, `(.L_x_11703) ;  /* 0x000000a000017945 */ /* 0x000fe20003800000 */
[----:B0-----:R-:W-:Y:S02]  /*25510*/  IMAD.MOV.U32 R12, RZ, RZ, RZ ;  /* 0x000000ffff0c7224 */ /* 0x001fe400078e00ff */
[----:B------:R-:W-:Y:S01]  /*25520*/  IMAD.MOV.U32 R15, RZ, RZ, -0x1 ;  /* 0xffffffffff0f7424 */ /* 0x000fe200078e00ff */
[----:B-1----:R-:W-:-:S04]  /*25530*/  SHF.R.U32.HI R11, RZ, 0x5, R11 ;  /* 0x00000005ff0b7819 */ /* 0x002fc8000001160b */
[----:B------:R-:W-:-:S05]  /*25540*/  LOP3.LUT R11, R11, 0x3, RZ, 0xc0, !PT ;  /* 0x000000030b0b7812 */ /* 0x000fca00078ec0ff */
[----:B------:R-:W-:Y:S02]  /*25550*/  IMAD.MOV.U32 R13, RZ, RZ, R11 ;  /* 0x000000ffff0d7224 */ /* 0x000fe400078e000b */
[----:B------:R-:W-:-:S07]  /*25560*/  IMAD.MOV.U32 R11, RZ, RZ, 0x1f ;  /* 0x0000001fff0b7424 */ /* 0x000fce00078e00ff */
[----:B------:R-:W-:Y:S05]  /*25570*/  WARPSYNC.COLLECTIVE R15, `(.L_x_11704) ;  /* 0x000000000f087348 */ /* 0x000fea0003c00000 */
[----:B------:R0:W1:Y:S02]  /*25580*/  SHFL.IDX P6, R14, R13, R12, R11 ;  /* 0x0000000c0d0e7389 */ /* 0x00006400000c000b */
[----:B01----:R-:W-:Y:S01]  /*25590*/  ENDCOLLECTIVE ;  /* 0x000000000000791b */ /* 0x003fe20003800000 */
.L_x_11704:
[----:B------:R-:W-:Y:S05]  /*255a0*/  BSYNC B1 ;  /* 0x0000000000017941 */ /* 0x000fea0003800000 */
.L_x_11703:
[----:B------:R-:W-:Y:S05]  /*255b0*/  BRA `(.L_x_11705) ;  /* 0xffffff8800e07947 */ /* 0x000fea000383ffff */
.L_x_11516:
[----:B------:R-:W-:Y:S01]  /*255c0*/  BSSY B1, `(.L_x_11706) ;  /* 0x0000006000017945 */ /* 0x000fe20003800000 */
[----:B------:R-:W-:-:S07]  /*255d0*/  IMAD.MOV.U32 R15, RZ, RZ, -0x1 ;  /* 0xffffffffff0f7424 */ /* 0x000fce00078e00ff */
[----:B01----:R-:W-:Y:S05]  /*255e0*/  WARPSYNC.COLLECTIVE R15, `(.L_x_11707) ;  /* 0x000000000f0c7348 */ /* 0x003fea0003c00000 */
[----:B------:R-:W-:Y:S02]  /*255f0*/  ELECT P6, UR62, PT ;  /* 0x00000000003e782f */ /* 0x000fe400038c0000 */
[----:B------:R-:W-:Y:S01]  /*25600*/  MOV R14, UR62 ;  /* 0x0000003e000e7c02 */ /* 0x000fe20008000f00 */
[----:B01----:R-:W-:Y:S10]  /*25610*/  ENDCOLLECTIVE ;  /* 0x000000000000791b */ /* 0x003ff40003800000 */
.L_x_11707:
[----:B------:R-:W-:Y:S05]  /*25620*/  BSYNC B1 ;  /* 0x0000000000017941 */ /* 0x000fea0003800000 */
.L_x_11706:
[----:B------:R-:W-:Y:S01]  /*25630*/  PLOP3.LUT P2, PT, P6, PT, PT, 0x80, 0x0 ;  /* 0x000000000000781c */ /* 0x000fe2000374f070 */
[----:B------:R-:W-:-:S12]  /*25640*/  BRA `(.L_x_11515) ;  /* 0xffffff8800d47947 */ /* 0x000fd8000383ffff */
.L_x_11518:
[----:B-1----:R1:W2:Y:S02]  /*25650*/  SYNCS.PHASECHK.TRANS64.TRYWAIT P0, [R22+URZ+0x2d820], R3 ;  /* 0x02d82003160075a7 */ /* 0x0022a4000800017f */
[----:B--2---:R-:W-:Y:S05]  /*25660*/  @!P0 NANOSLEEP.SYNCS 0x989680 ;  /* 0x009896800000895d */ /* 0x004fea0003900000 */
[----:B------:R-:W2:Y:S02]  /*25670*/  @!P0 SYNCS.PHASECHK.TRANS64 P0, [R22+URZ+0x2d820], R3 ;  /* 0x02d82003160085a7 */ /* 0x000ea4000800007f */
[----:B--2---:R-:W-:Y:S05]  /*25680*/  @!P0 BRA `(.L_x_11518) ;  /* 0xfffffffc00f08947 */ /* 0x004fea000383ffff */
[----:B------:R-:W-:Y:S05]  /*25690*/  BRA `(.L_x_11708) ;  /* 0xffffff8800e47947 */ /* 0x000fea000383ffff */
.L_x_11522:
[----:B--2---:R2:W3:Y:S02]  /*256a0*/  SYNCS.PHASECHK.TRANS64.TRYWAIT P0, [R11+URZ+0x2d8a0], R10 ;  /* 0x02d8a00a0b0075a7 */ /* 0x0044e4000800017f */
[----:B---3--:R-:W-:Y:S05]  /*256b0*/  @!P0 NANOSLEEP.SYNCS 0x989680 ;  /* 0x009896800000895d */ /* 0x008fea0003900000 */
[----:B------:R-:W3:Y:S02]  /*256c0*/  @!P0 SYNCS.PHASECHK.TRANS64 P0, [R11+URZ+0x2d8a0], R10 ;  /* 0x02d8a00a0b0085a7 */ /* 0x000ee4000800007f */
[----:B---3--:R-:W-:Y:S05]  /*256d0*/  @!P0 BRA `(.L_x_11522) ;  /* 0xfffffffc00f08947 */ /* 0x008fea000383ffff */
[----:B------:R-:W-:Y:S05]  /*256e0*/  BRA `(.L_x_11709) ;  /* 0xffffff8c00007947 */ /* 0x000fea000383ffff */
.L_x_11529:
[----:B0-----:R0:W1:Y:S02]  /*256f0*/  SYNCS.PHASECHK.TRANS64.TRYWAIT P0, [R11+URZ+0x2d8c0], R10 ;  /* 0x02d8c00a0b0075a7 */ /* 0x001064000800017f */
[----:B-1----:R-:W-:Y:S05]  /*25700*/  @!P0 NANOSLEEP.SYNCS 0x989680 ;  /* 0x009896800000895d */ /* 0x002fea0003900000 */
[----:B------:R-:W1:Y:S02]  /*25710*/  @!P0 SYNCS.PHASECHK.TRANS64 P0, [R11+URZ+0x2d8c0], R10 ;  /* 0x02d8c00a0b0085a7 */ /* 0x000e64000800007f */
[----:B-1----:R-:W-:Y:S05]  /*25720*/  @!P0 BRA `(.L_x_11529) ;  /* 0xfffffffc00f08947 */ /* 0x002fea000383ffff */
[----:B------:R-:W-:Y:S05]  /*25730*/  BRA `(.L_x_11710) ;  /* 0xffffff8c00f47947 */ /* 0x000fea000383ffff */
.L_x_11538:
[----:B--2---:R2:W3:Y:S02]  /*25740*/  SYNCS.PHASECHK.TRANS64.TRYWAIT P0, [R6+URZ+0x2d8a0], R3 ;  /* 0x02d8a003060075a7 */ /* 0x0044e4000800017f */
[----:B---3--:R-:W-:Y:S05]  /*25750*/  @!P0 NANOSLEEP.SYNCS 0x989680 ;  /* 0x009896800000895d */ /* 0x008fea0003900000 */
[----:B------:R-:W3:Y:S02]  /*25760*/  @!P0 SYNCS.PHASECHK.TRANS64 P0, [R6+URZ+0x2d8a0], R3 ;  /* 0x02d8a003060085a7 */ /* 0x000ee4000800007f */
[----:B---3--:R-:W-:Y:S05]  /*25770*/  @!P0 BRA `(.L_x_11538) ;  /* 0xfffffffc00f08947 */ /* 0x008fea000383ffff */
[----:B------:R-:W-:Y:S05]  /*25780*/  BRA `(.L_x_11711) ;  /* 0xffffff94002c7947 */ /* 0x000fea000383ffff */
.L_x_11545:
[----:B0-----:R0:W1:Y:S02]  /*25790*/  SYNCS.PHASECHK.TRANS64.TRYWAIT P0, [R6+URZ+0x2d8c0], R3 ;  /* 0x02d8c003060075a7 */ /* 0x001064000800017f */
[----:B-1----:R-:W-:Y:S05]  /*257a0*/  @!P0 NANOSLEEP.SYNCS 0x989680 ;  /* 0x009896800000895d */ /* 0x002fea0003900000 */
[----:B------:R-:W1:Y:S02]  /*257b0*/  @!P0 SYNCS.PHASECHK.TRANS64 P0, [R6+URZ+0x2d8c0], R3 ;  /* 0x02d8c003060085a7 */ /* 0x000e64000800007f */
[----:B-1----:R-:W-:Y:S05]  /*257c0*/  @!P0 BRA `(.L_x_11545) ;  /* 0xfffffffc00f08947 */ /* 0x002fea000383ffff */
[----:B------:R-:W-:Y:S05]  /*257d0*/  BRA `(.L_x_11712) ;  /* 0xffffff98001c7947 */ /* 0x000fea000383ffff */
.L_x_11568:
[----:B------:R-:W3:Y:S01]  /*257e0*/  S2R R20, SR_TID.X ;  /* 0x0000000000147919 */ /* 0x000ee20000002100 */
[----:B------:R-:W-:Y:S01]  /*257f0*/  BSSY B0, `(.L_x_11713) ;  /* 0x000000a000007945 */ /* 0x000fe20003800000 */
[----:B0-----:R-:W-:Y:S02]  /*25800*/  IMAD.MOV.U32 R12, RZ, RZ, RZ ;  /* 0x000000ffff0c7224 */ /* 0x001fe400078e00ff */
[----:B------:R-:W-:Y:S02]  /*25810*/  IMAD.MOV.U32 R11, RZ, RZ, 0x1f ;  /* 0x0000001fff0b7424 */ /* 0x000fe400078e00ff */
[----:B------:R-:W-:Y:S01]  /*25820*/  IMAD.MOV.U32 R15, RZ, RZ, -0x1 ;  /* 0xffffffffff0f7424 */ /* 0x000fe200078e00ff */
[----:B---3--:R-:W-:-:S04]  /*25830*/  SHF.R.U32.HI R20, RZ, 0x5, R20 ;  /* 0x00000005ff147819 */ /* 0x008fc80000011614 */
[----:B------:R-:W-:-:S05]  /*25840*/  LOP3.LUT R20, R20, 0x3, RZ, 0xc0, !PT ;  /* 0x0000000314147812 */ /* 0x000fca00078ec0ff */
[----:B------:R-:W-:-:S07]  /*25850*/  IMAD.MOV.U32 R13, RZ, RZ, R20 ;  /* 0x000000ffff0d7224 */ /* 0x000fce00078e0014 */
[----:B-12---:R-:W-:Y:S05]  /*25860*/  WARPSYNC.COLLECTIVE R15, `(.L_x_11714) ;  /* 0x000000000f087348 */ /* 0x006fea0003c00000 */
[----:B------:R0:W3:Y:S02]  /*25870*/  SHFL.IDX P6, R14, R13, R12, R11 ;  /* 0x0000000c0d0e7389 */ /* 0x0000e400000c000b */
[----:B0123--:R-:W-:Y:S01]  /*25880*/  ENDCOLLECTIVE ;  /* 0x000000000000791b */ /* 0x00ffe20003800000 */
.L_x_11714:
[----:B------:R-:W-:Y:S05]  /*25890*/  BSYNC B0 ;  /* 0x0000000000007941 */ /* 0x000fea0003800000 */
.L_x_11713:
[----:B------:R-:W-:Y:S05]  /*258a0*/  BRA `(.L_x_11715) ;  /* 0xffffffa400a47947 */ /* 0x000fea000383ffff */
.L_x_11570:
[----:B------:R-:W-:Y:S01]  /*258b0*/  BSSY B0, `(.L_x_11716) ;  /* 0x0000006000007945 */ /* 0x000fe20003800000 */
[----:B------:R-:W-:-:S07]  /*258c0*/  IMAD.MOV.U32 R15, RZ, RZ, -0x1 ;  /* 0xffffffffff0f7424 */ /* 0x000fce00078e00ff */
[----:B0123--:R-:W-:Y:S05]  /*258d0*/  WARPSYNC.COLLECTIVE R15, `(.L_x_11717) ;  /* 0x000000000f0c7348 */ /* 0x00ffea0003c00000 */
[----:B------:R-:W-:Y:S02]  /*258e0*/  ELECT P6, UR62, PT ;  /* 0x00000000003e782f */ /* 0x000fe400038c0000 */
[----:B------:R-:W-:Y:S01]  /*258f0*/  MOV R14, UR62 ;  /* 0x0000003e000e7c02 */ /* 0x000fe20008000f00 */
[----:B0123--:R-:W-:Y:S10]  /*25900*/  ENDCOLLECTIVE ;  /* 0x000000000000791b */ /* 0x00fff40003800000 */
.L_x_11717:
[----:B------:R-:W-:Y:S05]  /*25910*/  BSYNC B0 ;  /* 0x0000000000007941 */ /* 0x000fea0003800000 */
.L_x_11716:
[----:B------:R-:W-:Y:S05]  /*25920*/  BRA `(.L_x_11718) ;  /* 0xffffffa400a47947 */ /* 0x000fea000383ffff */
.L_x_11572:
[----:B---3--:R3:W4:Y:S02]  /*25930*/  SYNCS.PHASECHK.TRANS64.TRYWAIT P0, [R0+URZ+0x2d840], R2 ;  /* 0x02d84002000075a7 */ /* 0x008724000800017f */
[----:B----4-:R-:W-:Y:S05]  /*25940*/  @!P0 NANOSLEEP.SYNCS 0x989680 ;  /* 0x009896800000895d */ /* 0x010fea0003900000 */
[----:B------:R-:W4:Y:S02]  /*25950*/  @!P0 SYNCS.PHASECHK.TRANS64 P0, [R0+URZ+0x2d840], R2 ;  /* 0x02d84002000085a7 */ /* 0x000f24000800007f */
[----:B----4-:R-:W-:Y:S05]  /*25960*/  @!P0 BRA `(.L_x_11572) ;  /* 0xfffffffc00f08947 */ /* 0x010fea000383ffff */
[----:B------:R-:W-:Y:S05]  /*25970*/  BRA `(.L_x_11719) ;  /* 0xffffffa400f47947 */ /* 0x000fea000383ffff */
.L_x_11576:
[----:B------:R-:W2:Y:S01]  /*25980*/  LDL.LU R11, [R1+0x1c] ;  /* 0x00001c00010b7983 */ /* 0x000ea20000300800 */
[----:B------:R-:W-:-:S03]  /*25990*/  IMAD.MOV.U32 R6, RZ, RZ, R12 ;  /* 0x000000ffff067224 */ /* 0x000fc600078e000c */
[----:B------:R0:W5:Y:S01]  /*259a0*/  LDL R9, [R1+0x10] ;  /* 0x0000100001097983 */ /* 0x0001620000100800 */
[----:B------:R-:W-:Y:S02]  /*259b0*/  IMAD.MOV.U32 R13, RZ, RZ, R0 ;  /* 0x000000ffff0d7224 */ /* 0x000fe400078e0000 */
[----:B------:R-:W-:Y:S02]  /*259c0*/  IMAD.MOV.U32 R12, RZ, RZ, RZ ;  /* 0x000000ffff0c7224 */ /* 0x000fe400078e00ff */
[----:B------:R-:W-:Y:S02]  /*259d0*/  IMAD.MOV.U32 R15, RZ, RZ, -0x1 ;  /* 0xffffffffff0f7424 */ /* 0x000fe400078e00ff */
[----:B------:R-:W-:Y:S02]  /*259e0*/  IMAD.IADD R6, R21, 0x1, R6 ;  /* 0x0000000115067824 */ /* 0x000fe400078e0206 */
[----:B--2---:R-:W-:Y:S02]  /*259f0*/  IMAD R5, R11, R10, RZ ;  /* 0x0000000a0b057224 */ /* 0x004fe400078e02ff */
[----:B0-----:R-:W-:-:S07]  /*25a00*/  IMAD.MOV.U32 R11, RZ, RZ, 0x1c1f ;  /* 0x00001c1fff0b7424 */ /* 0x001fce00078e00ff */
[----:B-----5:R-:W-:Y:S05]  /*25a10*/  WARPSYNC.COLLECTIVE R15, `(.L_x_11720) ;  /* 0x000000000f087348 */ /* 0x020fea0003c00000 */
[----:B------:R0:W1:Y:S02]  /*25a20*/  SHFL.IDX P6, R14, R13, R12, R11 ;  /* 0x0000000c0d0e7389 */ /* 0x00006400000c000b */
[----:B01---5:R-:W-:Y:S01]  /*25a30*/  ENDCOLLECTIVE ;  /* 0x000000000000791b */ /* 0x023fe20003800000 */
.L_x_11720:
[----:B------:R-:W-:Y:S02]  /*25a40*/  IMAD.MOV.U32 R13, RZ, RZ, R4 ;  /* 0x000000ffff0d7224 */ /* 0x000fe400078e0004 */
[----:B------:R-:W-:-:S07]  /*25a50*/  IMAD.MOV.U32 R2, RZ, RZ, R14 ;  /* 0x000000ffff027224 */ /* 0x000fce00078e000e */
[----:B------:R-:W-:Y:S05]  /*25a60*/  WARPSYNC.COLLECTIVE R15, `(.L_x_11721) ;  /* 0x000000000f087348 */ /* 0x000fea0003c00000 */
[----:B------:R0:W1:Y:S02]  /*25a70*/  SHFL.IDX P6, R14, R13, R12, R11 ;  /* 0x0000000c0d0e7389 */ /* 0x00006400000c000b */
[----:B01----:R-:W-:Y:S01]  /*25a80*/  ENDCOLLECTIVE ;  /* 0x000000000000791b */ /* 0x003fe20003800000 */
.L_x_11721:
[----:B------:R-:W-:Y:S01]  /*25a90*/  ISETP.GE.AND P2, PT, R6, R5, PT ;  /* 0x000000050600720c */ /* 0x000fe20003f46270 */
[----:B------:R-:W-:Y:S02]  /*25aa0*/  IMAD.MOV.U32 R13, RZ, RZ, R0 ;  /* 0x000000ffff0d7224 */ /* 0x000fe400078e0000 */
[----:B------:R-:W-:Y:S02]  /*25ab0*/  IMAD.MOV.U32 R12, RZ, RZ, 0x1 ;  /* 0x00000001ff0c7424 */ /* 0x000fe400078e00ff */
[----:B------:R-:W-:-:S08]  /*25ac0*/  IMAD.MOV.U32 R3, RZ, RZ, R14 ;  /* 0x000000ffff037224 */ /* 0x000fd000078e000e */
[----:B------:R-:W-:Y:S05]  /*25ad0*/  WARPSYNC.COLLECTIVE R15, `(.L_x_11722) ;  /* 0x000000000f087348 */ /* 0x000fea0003c00000 */
[----:B------:R0:W1:Y:S02]  /*25ae0*/  SHFL.IDX P6, R14, R13, R12, R11 ;  /* 0x0000000c0d0e7389 */ /* 0x00006400000c000b */
[----:B01----:R-:W-:Y:S01]  /*25af0*/  ENDCOLLECTIVE ;  /* 0x000000000000791b */ /* 0x003fe20003800000 */
.L_x_11722:
        /* <DEDUP_REMOVED lines=16> */
.L_x_11723:
[----:B------:R-:W-:-:S05]  /*25c00*/  VIADD R10, R6, 0x20 ;  /* 0x00000020060a7836 */ /* 0x000fca0000000000 */
[----:B------:R-:W-:Y:S01]  /*25c10*/  ISETP.GE.AND P2, PT, R10, R5, PT ;  /* 0x000000050a00720c */ /* 0x000fe20003f46270 */
[----:B------:R-:W-:Y:S02]  /*25c20*/  IMAD.MOV.U32 R13, RZ, RZ, R0 ;  /* 0x000000ffff0d7224 */ /* 0x000fe400078e0000 */
[----:B------:R-:W-:Y:S02]  /*25c30*/  IMAD.MOV.U32 R12, RZ, RZ, 0x2 ;  /* 0x00000002ff0c7424 */ /* 0x000fe400078e00ff */
[----:B------:R-:W-:-:S08]  /*25c40*/  IMAD.MOV.U32 R3, RZ, RZ, R14 ;  /* 0x000000ffff037224 */ /* 0x000fd000078e000e */
[----:B------:R-:W-:-:S13]  /*25c50*/  @!P2 LEA R3, P4, R20, R3, 0x1 ;  /* 0x000000031403a211 */ /* 0x000fda00078808ff */
[----:B------:R-:W-:Y:S05]  /*25c60*/  WARPSYNC.COLLECTIVE R15, `(.L_x_11724) ;  /* 0x000000000f087348 */ /* 0x000fea0003c00000 */
[----:B------:R0:W1:Y:S02]  /*25c70*/  SHFL.IDX P6, R14, R13, R12, R11 ;  /* 0x0000000c0d0e7389 */ /* 0x00006400000c000b */
[----:B01----:R-:W-:Y:S01]  /*25c80*/  ENDCOLLECTIVE ;  /* 0x000000000000791b */ /* 0x003fe20003800000 */
.L_x_11724:
        /* <DEDUP_REMOVED lines=8> */
[----:B------:R-:W-:Y:S01]  /*25d10*/  @!P2 LDGSTS.E.BYPASS.LTC128B.128 [R9+0xfc00], desc[UR40][R2.64+0x40], !P0 ;  /* 0x0fc000400209afae */ /* 0x000fe2000c101d68 */
[----:B------:R-:W-:-:S03]  /*25d20*/  IMAD.MOV.U32 R13, RZ, RZ, R4 ;  /* 0x000000ffff0d7224 */ /* 0x000fc600078e0004 */
[----:B------:R0:W-:Y:S02]  /*25d30*/  @!P2 LDGSTS.E.BYPASS.LTC128B.128 [R9+0x12c00], desc[UR40][R2.64+0x80], !P1 ;  /* 0x12c000800209afae */ /* 0x0001e4000c901d68 */
[----:B0-----:R-:W-:-:S05]  /*25d40*/  VIADD R2, R6, 0x40 ;  /* 0x0000004006027836 */ /* 0x001fca0000000000 */
[----:B------:R-:W-:Y:S01]  /*25d50*/  ISETP.GE.AND P2, PT, R2, R5, PT ;  /* 0x000000050200720c */ /* 0x000fe20003f46270 */
[----:B------:R-:W-:-:S12]  /*25d60*/  IMAD.MOV.U32 R2, RZ, RZ, R14 ;  /* 0x000000ffff027224 */ /* 0x000fd800078e000e */
[----:B------:R-:W-:Y:S05]  /*25d70*/  WARPSYNC.COLLECTIVE R15, `(.L_x_11725) ;  /* 0x000000000f087348 */ /* 0x000fea0003c00000 */
[----:B------:R0:W1:Y:S02]  /*25d80*/  SHFL.IDX P6, R14, R13, R12, R11 ;  /* 0x0000000c0d0e7389 */ /* 0x00006400000c000b */
[----:B01----:R-:W-:Y:S01]  /*25d90*/  ENDCOLLECTIVE ;  /* 0x000000000000791b */ /* 0x003fe20003800000 */
.L_x_11725:
[----:B------:R-:W-:Y:S02]  /*25da0*/  IMAD.MOV.U32 R13, RZ, RZ, R0 ;  /* 0x000000ffff0d7224 */ /* 0x000fe400078e0000 */
[----:B------:R-:W-:Y:S02]  /*25db0*/  IMAD.MOV.U32 R12, RZ, RZ, 0x3 ;  /* 0x00000003ff0c7424 */ /* 0x000fe400078e00ff */
[----:B------:R-:W-:-:S07]  /*25dc0*/  IMAD.MOV.U32 R3, RZ, RZ, R14 ;  /* 0x000000ffff037224 */ /* 0x000fce00078e000e */
[----:B------:R-:W-:Y:S05]  /*25dd0*/  WARPSYNC.COLLECTIVE R15, `(.L_x_11726) ;  /* 0x000000000f087348 */ /* 0x000fea0003c00000 */
[----:B------:R0:W1:Y:S02]  /*25de0*/  SHFL.IDX P6, R14, R13, R12, R11 ;  /* 0x0000000c0d0e7389 */ /* 0x00006400000c000b */
[----:B01----:R-:W-:Y:S01]  /*25df0*/  ENDCOLLECTIVE ;  /* 0x000000000000791b */ /* 0x003fe20003800000 */
.L_x_11726:
[----:B------:R-:W-:-:S05]  /*25e00*/  @!P2 LEA R3, P4, R20, R3, 0x1 ;  /* 0x000000031403a211 */ /* 0x000fca00078808ff */
[----:B------:R-:W-:Y:S02]  /*25e10*/  @!P2 IMAD.X R2, RZ, RZ, R2, P4 ;  /* 0x000000ffff02a224 */ /* 0x000fe400020e0602 */
[----:B------:R-:W-:-:S03]  /*25e20*/  IMAD.MOV.U32 R13, RZ, RZ, R4 ;  /* 0x000000ffff0d7224 */ /* 0x000fc600078e0004 */
[----:B------:R-:W-:-:S04]  /*25e30*/  @!P2 LOP3.LUT R3, R3, R2, RZ, 0x3c, !PT ;  /* 0x000000020303a212 */ /* 0x000fc800078e3cff */
[----:B------:R-:W-:Y:S01]  /*25e40*/  @!P2 LOP3.LUT R2, R3, R2, RZ, 0x3c, !PT ;  /* 0x000000020302a212 */ /* 0x000fe200078e3cff */
[----:B------:R-:W-:-:S07]  /*25e50*/  IMAD.MOV.U32 R0, RZ, RZ, R14 ;  /* 0x000000ffff007224 */ /* 0x000fce00078e000e */
[----:B------:R-:W-:Y:S05]  /*25e60*/  WARPSYNC.COLLECTIVE R15, `(.L_x_11727) ;  /* 0x000000000f087348 */ /* 0x000fea0003c00000 */
[----:B------:R0:W1:Y:S02]  /*25e70*/  SHFL.IDX P6, R14, R13, R12, R11 ;  /* 0x0000000c0d0e7389 */ /* 0x00006400000c000b */
[----:B01----:R-:W-:Y:S01]  /*25e80*/  ENDCOLLECTIVE ;  /* 0x000000000000791b */ /* 0x003fe20003800000 */
.L_x_11727:
[----:B------:R-:W-:-:S05]  /*25e90*/  @!P2 LOP3.LUT R3, R3, R2, RZ, 0x3c, !PT ;  /* 0x000000020303a212 */ /* 0x000fca00078e3cff */
        /* <DEDUP_REMOVED lines=8> */
[----:B0-----:R-:W-:-:S05]  /*25f20*/  VIADD R2, R6, 0x60 ;  /* 0x0000006006027836 */ /* 0x001fca0000000000 */
[----:B------:R-:W-:Y:S01]  /*25f30*/  ISETP.GE.AND P2, PT, R2, R5, PT ;  /* 0x000000050200720c */ /* 0x000fe20003f46270 */
[----:B------:R-:W-:-:S12]  /*25f40*/  IMAD.MOV.U32 R4, RZ, RZ, R14 ;  /* 0x000000ffff047224 */ /* 0x000fd800078e000e */
[----:B------:R-:W-:Y:S05]  /*25f50*/  WARPSYNC.COLLECTIVE R15, `(.L_x_11728) ;  /* 0x000000000f087348 */ /* 0x000fea0003c00000 */
[----:B------:R0:W1:Y:S02]  /*25f60*/  SHFL.IDX P6, R14, R13, R12, R11 ;  /* 0x0000000c0d0e7389 */ /* 0x00006400000c000b */
[----:B01----:R-:W-:Y:S01]  /*25f70*/  ENDCOLLECTIVE ;  /* 0x000000000000791b */ /* 0x003fe20003800000 */
.L_x_11728:
        /* <DEDUP_REMOVED lines=16> */
.L_x_11729:
[----:B------:R-:W-:Y:S02]  /*26080*/  IMAD.MOV.U32 R13, RZ, RZ, R7 ;  /* 0x000000ffff0d7224 */ /* 0x000fe400078e0007 */
[----:B------:R-:W-:Y:S02]  /*26090*/  IMAD.MOV.U32 R12, RZ, RZ, 0x1 ;  /* 0x00000001ff0c7424 */ /* 0x000fe400078e00ff */
[----:B------:R-:W-:-:S07]  /*260a0*/  IMAD.MOV.U32 R2, RZ, RZ, R14 ;  /* 0x000000ffff027224 */ /* 0x000fce00078e000e */
[----:B------:R-:W-:Y:S05]  /*260b0*/  WARPSYNC.COLLECTIVE R15, `(.L_x_11730) ;  /* 0x000000000f087348 */ /* 0x000fea0003c00000 */
[----:B------:R0:W1:Y:S02]  /*260c0*/  SHFL.IDX P6, R14, R13, R12, R11 ;  /* 0x0000000c0d0e7389 */ /* 0x00006400000c000b */
[----:B01----:R-:W-:Y:S01]  /*260d0*/  ENDCOLLECTIVE ;  /* 0x000000000000791b */ /* 0x003fe20003800000 */
.L_x_11730:
[----:B------:R-:W-:Y:S01]  /*260e0*/  IMAD.MOV.U32 R13, RZ, RZ, R8 ;  /* 0x000000ffff0d7224 */ /* 0x000fe200078e0008 */
[----:B------:R-:W-:Y:S01]  /*260f0*/  @!P2 LEA R2, P4, R20, R2, 0x1 ;  /* 0x000000021402a211 */ /* 0x000fe200078808ff */
[----:B------:R-:W-:-:S12]  /*26100*/  IMAD.MOV.U32 R7, RZ, RZ, R14 ;  /* 0x000000ffff077224 */ /* 0x000fd800078e000e */
[----:B------:R-:W-:Y:S05]  /*26110*/  WARPSYNC.COLLECTIVE R15, `(.L_x_11731) ;  /* 0x000000000f087348 */ /* 0x000fea0003c00000 */
[----:B------:R0:W1:Y:S02]  /*26120*/  SHFL.IDX P6, R14, R13, R12, R11 ;  /* 0x0000000c0d0e7389 */ /* 0x00006400000c000b */
[----:B01----:R-:W-:Y:S01]  /*26130*/  ENDCOLLECTIVE ;  /* 0x000000000000791b */ /* 0x003fe20003800000 */
.L_x_11731:
[----:B------:R-:W-:-:S04]  /*26140*/  @!P2 IMAD.X R0, RZ, RZ, R0, P4 ;  /* 0x000000ffff00a224 */ /* 0x000fc800020e0600 */
[----:B------:R-:W-:-:S05]  /*26150*/  @!P2 IMAD.MOV.U32 R3, RZ, RZ, R0 ;  /* 0x000000ffff03a224 */ /* 0x000fca00078e0000 */
[----:B------:R-:W-:Y:S01]  /*26160*/  @!PT LDS RZ, [RZ] ;  /* 0x00000000fffff984 */ /* 0x000fe20000000800 */
[----:B------:R-:W-:Y:S01]  /*26170*/  @!PT LDS RZ, [RZ] ;  /* 0x00000000fffff984 */ /* 0x000fe20000000800 */
[----:B------:R-:W-:Y:S01]  /*26180*/  @!PT LDS RZ, [RZ] ;  /* 0x00000000fffff984 */ /* 0x000fe20000000800 */
[----:B------:R-:W-:Y:S04]  /*26190*/  @!P2 LDGSTS.E.BYPASS.LTC128B.128 [R9+0xe400], desc[UR40][R2.64], !P3 ;  /* 0x0e4000000209afae */ /* 0x000fe8000d901d68 */
[----:B------:R-:W-:Y:S04]  /*261a0*/  @!P2 LDGSTS.E.BYPASS.LTC128B.128 [R9+0x11400], desc[UR40][R2.64+0x40], !P0 ;  /* 0x114000400209afae */ /* 0x000fe8000c101d68 */
[----:B------:R0:W-:Y:S02]  /*261b0*/  @!P2 LDGSTS.E.BYPASS.LTC128B.128 [R9+0x14400], desc[UR40][R2.64+0x80], !P1 ;  /* 0x144000800209afae */ /* 0x0001e4000c901d68 */
[----:B0-----:R-:W-:Y:S01]  /*261c0*/  IMAD.MOV.U32 R2, RZ, RZ, R14 ;  /* 0x000000ffff027224 */ /* 0x001fe200078e000e */
[----:B------:R-:W-:Y:S06]  /*261d0*/  BRA `(.L_x_11732) ;  /* 0xffffffac006c7947 */ /* 0x000fec000383ffff */
.L_x_11579:
[----:B-1----:R1:W2:Y:S02]  /*261e0*/  SYNCS.PHASECHK.TRANS64.TRYWAIT P0, [R22+URZ+0x2d820], R3 ;  /* 0x02d82003160075a7 */ /* 0x0022a4000800017f */
[----:B--2---:R-:W-:Y:S05]  /*261f0*/  @!P0 NANOSLEEP.SYNCS 0x989680 ;  /* 0x009896800000895d */ /* 0x004fea0003900000 */
[----:B------:R-:W2:Y:S02]  /*26200*/  @!P0 SYNCS.PHASECHK.TRANS64 P0, [R22+URZ+0x2d820], R3 ;  /* 0x02d82003160085a7 */ /* 0x000ea4000800007f */
[----:B--2---:R-:W-:Y:S05]  /*26210*/  @!P0 BRA `(.L_x_11579) ;  /* 0xfffffffc00f08947 */ /* 0x004fea000383ffff */
[----:B------:R-:W-:Y:S05]  /*26220*/  BRA `(.L_x_11733) ;  /* 0xffffffac00d47947 */ /* 0x000fea000383ffff */
.L_x_11588:
[----:B-1----:R1:W2:Y:S02]  /*26230*/  SYNCS.PHASECHK.TRANS64.TRYWAIT P0, [R3+URZ+0x2d840], R2 ;  /* 0x02d84002030075a7 */ /* 0x0022a4000800017f */
[----:B--2---:R-:W-:Y:S05]  /*26240*/  @!P0 NANOSLEEP.SYNCS 0x989680 ;  /* 0x009896800000895d */ /* 0x004fea0003900000 */
[----:B------:R-:W2:Y:S02]  /*26250*/  @!P0 SYNCS.PHASECHK.TRANS64 P0, [R3+URZ+0x2d840], R2 ;  /* 0x02d84002030085a7 */ /* 0x000ea4000800007f */
[----:B--2---:R-:W-:Y:S05]  /*26260*/  @!P0 BRA `(.L_x_11588) ;  /* 0xfffffffc00f08947 */ /* 0x004fea000383ffff */
[----:B------:R-:W-:Y:S05]  /*26270*/  BRA `(.L_x_11734) ;  /* 0xffffffb0008c7947 */ /* 0x000fea000383ffff */
.L_x_11595:
[----:B0-----:R0:W1:Y:S02]  /*26280*/  SYNCS.PHASECHK.TRANS64.TRYWAIT P0, [R2+URZ+0x2d860], R3 ;  /* 0x02d86003020075a7 */ /* 0x001064000800017f */
[----:B-1----:R-:W-:Y:S05]  /*26290*/  @!P0 NANOSLEEP.SYNCS 0x989680 ;  /* 0x009896800000895d */ /* 0x002fea0003900000 */
[----:B------:R-:W1:Y:S02]  /*262a0*/  @!P0 SYNCS.PHASECHK.TRANS64 P0, [R2+URZ+0x2d860], R3 ;  /* 0x02d86003020085a7 */ /* 0x000e64000800007f */
[----:B-1----:R-:W-:Y:S05]  /*262b0*/  @!P0 BRA `(.L_x_11595) ;  /* 0xfffffffc00f08947 */ /* 0x002fea000383ffff */
[----:B------:R-:W-:Y:S05]  /*262c0*/  BRA `(.L_x_11735) ;  /* 0xffffffb400907947 */ /* 0x000fea000383ffff */
.L_x_11606:
[----:B0-----:R0:W2:Y:S02]  /*262d0*/  SYNCS.PHASECHK.TRANS64.TRYWAIT P0, [R4+URZ+0x2d840], R2 ;  /* 0x02d84002040075a7 */ /* 0x0010a4000800017f */
[----:B--2---:R-:W-:Y:S05]  /*262e0*/  @!P0 NANOSLEEP.SYNCS 0x989680 ;  /* 0x009896800000895d */ /* 0x004fea0003900000 */
[----:B------:R-:W2:Y:S02]  /*262f0*/  @!P0 SYNCS.PHASECHK.TRANS64 P0, [R4+URZ+0x2d840], R2 ;  /* 0x02d84002040085a7 */ /* 0x000ea4000800007f */
[----:B--2---:R-:W-:Y:S05]  /*26300*/  @!P0 BRA `(.L_x_11606) ;  /* 0xfffffffc00f08947 */ /* 0x004fea000383ffff */
[----:B------:R-:W-:Y:S05]  /*26310*/  BRA `(.L_x_11736) ;  /* 0xffffffbc00507947 */ /* 0x000fea000383ffff */
.L_x_11613:
[----:B0-----:R0:W1:Y:S02]  /*26320*/  SYNCS.PHASECHK.TRANS64.TRYWAIT P0, [R3+URZ+0x2d860], R27 ;  /* 0x02d8601b030075a7 */ /* 0x001064000800017f */
[----:B-1----:R-:W-:Y:S05]  /*26330*/  @!P0 NANOSLEEP.SYNCS 0x989680 ;  /* 0x009896800000895d */ /* 0x002fea0003900000 */
[----:B------:R-:W1:Y:S02]  /*26340*/  @!P0 SYNCS.PHASECHK.TRANS64 P0, [R3+URZ+0x2d860], R27 ;  /* 0x02d8601b030085a7 */ /* 0x000e64000800007f */
[----:B-1----:R-:W-:Y:S05]  /*26350*/  @!P0 BRA `(.L_x_11613) ;  /* 0xfffffffc00f08947 */ /* 0x002fea000383ffff */
[----:B------:R-:W-:Y:S05]  /*26360*/  BRA `(.L_x_11737) ;  /* 0xffffffc000547947 */ /* 0x000fea000383ffff */
.L_x_11624:
[----:B0-----:R0:W2:Y:S02]  /*26370*/  SYNCS.PHASECHK.TRANS64.TRYWAIT P0, [R4+URZ+0x2d840], R2 ;  /* 0x02d84002040075a7 */ /* 0x0010a4000800017f */
[----:B--2---:R-:W-:Y:S05]  /*26380*/  @!P0 NANOSLEEP.SYNCS 0x989680 ;  /* 0x009896800000895d */ /* 0x004fea0003900000 */
[----:B------:R-:W2:Y:S02]  /*26390*/  @!P0 SYNCS.PHASECHK.TRANS64 P0, [R4+URZ+0x2d840], R2 ;  /* 0x02d84002040085a7 */ /* 0x000ea4000800007f */
[----:B--2---:R-:W-:Y:S05]  /*263a0*/  @!P0 BRA `(.L_x_11624) ;  /* 0xfffffffc00f08947 */ /* 0x004fea000383ffff */
[----:B------:R-:W-:Y:S05]  /*263b0*/  BRA `(.L_x_11738) ;  /* 0xffffffc400e87947 */ /* 0x000fea000383ffff */
.L_x_11631:
[----:B0-----:R0:W1:Y:S02]  /*263c0*/  SYNCS.PHASECHK.TRANS64.TRYWAIT P0, [R3+URZ+0x2d860], R7 ;  /* 0x02d86007030075a7 */ /* 0x001064000800017f */
[----:B-1----:R-:W-:Y:S05]  /*263d0*/  @!P0 NANOSLEEP.SYNCS 0x989680 ;  /* 0x009896800000895d */ /* 0x002fea0003900000 */
[----:B------:R-:W1:Y:S02]  /*263e0*/  @!P0 SYNCS.PHASECHK.TRANS64 P0, [R3+URZ+0x2d860], R7 ;  /* 0x02d86007030085a7 */ /* 0x000e64000800007f */
[----:B-1----:R-:W-:Y:S05]  /*263f0*/  @!P0 BRA `(.L_x_11631) ;  /* 0xfffffffc00f08947 */ /* 0x002fea000383ffff */
[----:B------:R-:W-:Y:S05]  /*26400*/  BRA `(.L_x_11739) ;  /* 0xffffffc800ec7947 */ /* 0x000fea000383ffff */
.L_x_11644:
[----:B-1----:R1:W2:Y:S02]  /*26410*/  SYNCS.PHASECHK.TRANS64.TRYWAIT P0, [R3+URZ+0x2d860], R0 ;  /* 0x02d86000030075a7 */ /* 0x0022a4000800017f */
[----:B--2---:R-:W-:Y:S05]  /*26420*/  @!P0 NANOSLEEP.SYNCS 0x989680 ;  /* 0x009896800000895d */ /* 0x004fea0003900000 */
[----:B------:R-:W2:Y:S02]  /*26430*/  @!P0 SYNCS.PHASECHK.TRANS64 P0, [R3+URZ+0x2d860], R0 ;  /* 0x02d86000030085a7 */ /* 0x000ea4000800007f */
[----:B--2---:R-:W-:Y:S05]  /*26440*/  @!P0 BRA `(.L_x_11644) ;  /* 0xfffffffc00f08947 */ /* 0x004fea000383ffff */
[----:B------:R-:W-:Y:S05]  /*26450*/  BRA `(.L_x_11740) ;  /* 0xffffffd000687947 */ /* 0x000fea000383ffff */
.L_x_11653:
[----:B------:R-:W-:Y:S01]  /*26460*/  BSSY B0, `(.L_x_11741) ;  /* 0x0000008000007945 */ /* 0x000fe20003800000 */
[----:B------:R-:W-:Y:S02]  /*26470*/  IMAD.MOV.U32 R13, RZ, RZ, R16 ;  /* 0x000000ffff0d7224 */ /* 0x000fe400078e0010 */
[----:B0-----:R-:W-:Y:S02]  /*26480*/  IMAD.MOV.U32 R12, RZ, RZ, RZ ;  /* 0x000000ffff0c7224 */ /* 0x001fe400078e00ff */
[----:B------:R-:W-:Y:S02]  /*26490*/  IMAD.MOV.U32 R11, RZ, RZ, 0x1f ;  /* 0x0000001fff0b7424 */ /* 0x000fe400078e00ff */
[----:B------:R-:W-:-:S07]  /*264a0*/  IMAD.MOV.U32 R15, RZ, RZ, -0x1 ;  /* 0xffffffffff0f7424 */ /* 0x000fce00078e00ff */
[----:B-1----:R-:W-:Y:S05]  /*264b0*/  WARPSYNC.COLLECTIVE R15, `(.L_x_11742) ;  /* 0x000000000f087348 */ /* 0x002fea0003c00000 */
[----:B------:R0:W2:Y:S02]  /*264c0*/  SHFL.IDX P6, R14, R13, R12, R11 ;  /* 0x0000000c0d0e7389 */ /* 0x0000a400000c000b */
[----:B012---:R-:W-:Y:S01]  /*264d0*/  ENDCOLLECTIVE ;  /* 0x000000000000791b */ /* 0x007fe20003800000 */
.L_x_11742:
[----:B------:R-:W-:Y:S05]  /*264e0*/  BSYNC B0 ;  /* 0x0000000000007941 */ /* 0x000fea0003800000 */
.L_x_11741:
        /* <DEDUP_REMOVED lines=10> */
.L_x_11743:
        /* <DEDUP_REMOVED lines=16> */
.L_x_11744:
        /* <DEDUP_REMOVED lines=8> */
.L_x_11745:
[----:B------:R-:W-:Y:S01]  /*26710*/  IMAD.MOV.U32 R12, RZ, RZ, 0x4 ;  /* 0x00000004ff0c7424 */ /* 0x000fe200078e00ff */
[----:B------:R-:W-:-:S05]  /*26720*/  SEL R5, R14, RZ, P0 ;  /* 0x000000ff0e057207 */ /* 0x000fca0000000000 */
[----:B------:R-:W-:-:S04]  /*26730*/  IMAD.IADD R5, R4, 0x1, R5 ;  /* 0x0000000104057824 */ /* 0x000fc800078e0205 */
[----:B------:R-:W-:-:S07]  /*26740*/  IMAD.MOV.U32 R13, RZ, RZ, R5 ;  /* 0x000000ffff0d7224 */ /* 0x000fce00078e0005 */
[----:B------:R-:W-:Y:S05]  /*26750*/  WARPSYNC.COLLECTIVE R15, `(.L_x_11746) ;  /* 0x000000000f087348 */ /* 0x000fea0003c00000 */
[----:B------:R0:W1:Y:S02]  /*26760*/  SHFL.UP P6, R14, R13, R12, R11 ;  /* 0x0400000c0d0e7389 */ /* 0x00006400000c000b */
[----:B01----:R-:W-:Y:S01]  /*26770*/  ENDCOLLECTIVE ;  /* 0x000000000000791b */ /* 0x003fe20003800000 */
.L_x_11746:
[----:B------:R-:W-:Y:S01]  /*26780*/  IMAD.MOV.U32 R12, RZ, RZ, 0x8 ;  /* 0x00000008ff0c7424 */ /* 0x000fe200078e00ff */
[----:B------:R-:W-:-:S05]  /*26790*/  SEL R6, R14, RZ, P1 ;  /* 0x000000ff0e067207 */ /* 0x000fca0000800000 */
[----:B------:R-:W-:-:S04]  /*267a0*/  IMAD.IADD R6, R5, 0x1, R6 ;  /* 0x0000000105067824 */ /* 0x000fc800078e0206 */
[----:B------:R-:W-:-:S07]  /*267b0*/  IMAD.MOV.U32 R13, RZ, RZ, R6 ;  /* 0x000000ffff0d7224 */ /* 0x000fce00078e0006 */
[----:B------:R-:W-:Y:S05]  /*267c0*/  WARPSYNC.COLLECTIVE R15, `(.L_x_11747) ;  /* 0x000000000f087348 */ /* 0x000fea0003c00000 */
[----:B------:R0:W1:Y:S02]  /*267d0*/  SHFL.UP P6, R14, R13, R12, R11 ;  /* 0x0400000c0d0e7389 */ /* 0x00006400000c000b */
[----:B01----:R-:W-:Y:S01]  /*267e0*/  ENDCOLLECTIVE ;  /* 0x000000000000791b */ /* 0x003fe20003800000 */
.L_x_11747:
[----:B------:R-:W-:Y:S01]  /*267f0*/  IMAD.MOV.U32 R12, RZ, RZ, 0x10 ;  /* 0x00000010ff0c7424 */ /* 0x000fe200078e00ff */
[----:B------:R-:W-:-:S05]  /*26800*/  SEL R3, R14, RZ, P2 ;  /* 0x000000ff0e037207 */ /* 0x000fca0001000000 */
[----:B------:R-:W-:-:S04]  /*26810*/  IMAD.IADD R4, R6, 0x1, R3 ;  /* 0x0000000106047824 */ /* 0x000fc800078e0203 */
[----:B------:R-:W-:-:S07]  /*26820*/  IMAD.MOV.U32 R13, RZ, RZ, R4 ;  /* 0x000000ffff0d7224 */ /* 0x000fce00078e0004 */
[----:B------:R-:W-:Y:S05]  /*26830*/  WARPSYNC.COLLECTIVE R15, `(.L_x_11748) ;  /* 0x000000000f087348 */ /* 0x000fea0003c00000 */
[----:B------:R0:W1:Y:S02]  /*26840*/  SHFL.UP P6, R14, R13, R12, R11 ;  /* 0x0400000c0d0e7389 */ /* 0x00006400000c000b */
[----:B01----:R-:W-:Y:S01]  /*26850*/  ENDCOLLECTIVE ;  /* 0x000000000000791b */ /* 0x003fe20003800000 */
.L_x_11748:
        /* <DEDUP_REMOVED lines=8> */
.L_x_11749:
[----:B------:R-:W-:Y:S05]  /*268e0*/  BRA `(.L_x_11750) ;  /* 0xffffffd400207947 */ /* 0x000fea000383ffff */
.L_x_11658:
[----:B------:R-:W-:Y:S01]  /*268f0*/  BSSY B0, `(.L_x_11751) ;  /* 0x0000008000007945 */ /* 0x000fe20003800000 */
[----:B-----5:R-:W-:Y:S02]  /*26900*/  IMAD.MOV.U32 R13, RZ, RZ, R2 ;  /* 0x000000ffff0d7224 */ /* 0x020fe400078e0002 */
[----:B0-----:R-:W-:Y:S02]  /*26910*/  IMAD.MOV.U32 R12, RZ, RZ, 0x1 ;  /* 0x00000001ff0c7424 */ /* 0x001fe400078e00ff */
[----:B------:R-:W-:Y:S02]  /*26920*/  IMAD.MOV.U32 R11, RZ, RZ, RZ ;  /* 0x000000ffff0b7224 */ /* 0x000fe400078e00ff */
[----:B------:R-:W-:-:S07]  /*26930*/  IMAD.MOV.U32 R15, RZ, RZ, -0x1 ;  /* 0xffffffffff0f7424 */ /* 0x000fce00078e00ff */
[----:B-12---:R-:W-:Y:S05]  /*26940*/  WARPSYNC.COLLECTIVE R15, `(.L_x_11752) ;  /* 0x000000000f087348 */ /* 0x006fea0003c00000 */
[----:B------:R0:W3:Y:S02]  /*26950*/  SHFL.UP P6, R14, R13, R12, R11 ;  /* 0x0400000c0d0e7389 */ /* 0x0000e400000c000b */
[----:B0123--:R-:W-:Y:S01]  /*26960*/  ENDCOLLECTIVE ;  /* 0x000000000000791b */ /* 0x00ffe20003800000 */
.L_x_11752:
[----:B------:R-:W-:Y:S05]  /*26970*/  BSYNC B0 ;  /* 0x0000000000007941 */ /* 0x000fea0003800000 */
.L_x_11751:
[----:B------:R-:W-:Y:S01]  /*26980*/  LOP3.LUT P4, RZ, R23, 0x1, RZ, 0xc0, !PT ;  /* 0x0000000117ff7812 */ /* 0x000fe2000788c0ff */
[----:B------:R-:W-:Y:S02]  /*26990*/  IMAD.MOV.U32 R12, RZ, RZ, 0x2 ;  /* 0x00000002ff0c7424 */ /* 0x000fe400078e00ff */
[----:B------:R-:W-:Y:S01]  /*269a0*/  IMAD.MOV.U32 R11, RZ, RZ, RZ ;  /* 0x000000ffff0b7224 */ /* 0x000fe200078e00ff */
[----:B------:R-:W-:Y:S01]  /*269b0*/  SEL R13, R14, RZ, P4 ;  /* 0x000000ff0e0d7207 */ /* 0x000fe20002000000 */
[----:B------:R-:W-:-:S04]  /*269c0*/  IMAD.MOV.U32 R15, RZ, RZ, -0x1 ;  /* 0xffffffffff0f7424 */ /* 0x000fc800078e00ff */
[----:B------:R-:W-:-:S07]  /*269d0*/  IMAD.IADD R13, R2, 0x1, R13 ;  /* 0x00000001020d7824 */ /* 0x000fce00078e020d */
[----:B------:R-:W-:Y:S05]  /*269e0*/  WARPSYNC.COLLECTIVE R15, `(.L_x_11753) ;  /* 0x000000000f087348 */ /* 0x000fea0003c00000 */
[----:B------:R0:W1:Y:S02]  /*269f0*/  SHFL.UP P6, R14, R13, R12, R11 ;  /* 0x0400000c0d0e7389 */ /* 0x00006400000c000b */
[----:B01----:R-:W-:Y:S01]  /*26a00*/  ENDCOLLECTIVE ;  /* 0x000000000000791b */ /* 0x003fe20003800000 */
.L_x_11753:
[----:B------:R-:W-:Y:S01]  /*26a10*/  IMAD.MOV.U32 R12, RZ, RZ, 0x4 ;  /* 0x00000004ff0c7424 */ /* 0x000fe200078e00ff */
[----:B------:R-:W-:-:S05]  /*26a20*/  SEL R14, R14, RZ, P0 ;  /* 0x000000ff0e0e7207 */ /* 0x000fca0000000000 */
[----:B------:R-:W-:-:S04]  /*26a30*/  IMAD.IADD R3, R13, 0x1, R14 ;  /* 0x000000010d037824 */ /* 0x000fc800078e020e */
[----:B------:R-:W-:-:S07]  /*26a40*/  IMAD.MOV.U32 R13, RZ, RZ, R3 ;  /* 0x000000ffff0d7224 */ /* 0x000fce00078e0003 */
[----:B------:R-:W-:Y:S05]  /*26a50*/  WARPSYNC.COLLECTIVE R15, `(.L_x_11754) ;  /* 0x000000000f087348 */ /* 0x000fea0003c00000 */
[----:B------:R0:W1:Y:S02]  /*26a60*/  SHFL.UP P6, R14, R13, R12, R11 ;  /* 0x0400000c0d0e7389 */ /* 0x00006400000c000b */
[----:B01----:R-:W-:Y:S01]  /*26a70*/  ENDCOLLECTIVE ;  /* 0x000000000000791b */ /* 0x003fe20003800000 */
.L_x_11754:
[----:B------:R-:W-:Y:S01]  /*26a80*/  IMAD.MOV.U32 R12, RZ, RZ, 0x8 ;  /* 0x00000008ff0c7424 */ /* 0x000fe200078e00ff */
[----:B------:R-:W-:-:S05]  /*26a90*/  SEL R4, R14, RZ, P1 ;  /* 0x000000ff0e047207 */ /* 0x000fca0000800000 */
[----:B------:R-:W-:-:S04]  /*26aa0*/  IMAD.IADD R4, R3, 0x1, R4 ;  /* 0x0000000103047824 */ /* 0x000fc800078e0204 */
[----:B------:R-:W-:-:S07]  /*26ab0*/  IMAD.MOV.U32 R13, RZ, RZ, R4 ;  /* 0x000000ffff0d7224 */ /* 0x000fce00078e0004 */
[----:B------:R-:W-:Y:S05]  /*26ac0*/  WARPSYNC.COLLECTIVE R15, `(.L_x_11755) ;  /* 0x000000000f087348 */ /* 0x000fea0003c00000 */
[----:B------:R0:W1:Y:S02]  /*26ad0*/  SHFL.UP P6, R14, R13, R12, R11 ;  /* 0x0400000c0d0e7389 */ /* 0x00006400000c000b */
[----:B01----:R-:W-:Y:S01]  /*26ae0*/  ENDCOLLECTIVE ;  /* 0x000000000000791b */ /* 0x003fe20003800000 */
.L_x_11755:
[----:B------:R-:W-:Y:S01]  /*26af0*/  IMAD.MOV.U32 R12, RZ, RZ, 0x10 ;  /* 0x00000010ff0c7424 */ /* 0x000fe200078e00ff */
[----:B------:R-:W-:-:S05]  /*26b00*/  SEL R5, R14, RZ, P2 ;  /* 0x000000ff0e057207 */ /* 0x000fca0001000000 */
[----:B------:R-:W-:-:S04]  /*26b10*/  IMAD.IADD R5, R4, 0x1, R5 ;  /* 0x0000000104057824 */ /* 0x000fc800078e0205 */
[----:B------:R-:W-:-:S07]  /*26b20*/  IMAD.MOV.U32 R13, RZ, RZ, R5 ;  /* 0x000000ffff0d7224 */ /* 0x000fce00078e0005 */
[----:B------:R-:W-:Y:S05]  /*26b30*/  WARPSYNC.COLLECTIVE R15, `(.L_x_11756) ;  /* 0x000000000f087348 */ /* 0x000fea0003c00000 */
[----:B------:R0:W1:Y:S02]  /*26b40*/  SHFL.UP P6, R14, R13, R12, R11 ;  /* 0x0400000c0d0e7389 */ /* 0x00006400000c000b */
[----:B01----:R-:W-:Y:S01]  /*26b50*/  ENDCOLLECTIVE ;  /* 0x000000000000791b */ /* 0x003fe20003800000 */
.L_x_11756:
        /* <DEDUP_REMOVED lines=8> */
.L_x_11757:
[----:B------:R-:W-:Y:S05]  /*26be0*/  BRA `(.L_x_11758) ;  /* 0xffffffd000fc7947 */ /* 0x000fea000383ffff */
.L_x_11660:
[----:B------:R-:W-:Y:S01]  /*26bf0*/  BSSY B0, `(.L_x_11759) ;  /* 0x0000006000007945 */ /* 0x000fe20003800000 */
[----:B------:R-:W-:Y:S01]  /*26c00*/  PLOP3.LUT P6, PT, P6, PT, PT, 0x8, 0x0 ;  /* 0x000000000000781c */ /* 0x000fe200037ce170 */
[----:B------:R-:W-:-:S12]  /*26c10*/  IMAD.MOV.U32 R15, RZ, RZ, -0x1 ;  /* 0xffffffffff0f7424 */ /* 0x000fd800078e00ff */
[----:B01----:R-:W-:Y:S05]  /*26c20*/  WARPSYNC.COLLECTIVE R15, `(.L_x_11760) ;  /* 0x000000000f087348 */ /* 0x003fea0003c00000 */
[----:B------:R-:W-:Y:S01]  /*26c30*/  VOTE.ANY R14, PT, P6 ;  /* 0x00000000000e7806 */ /* 0x000fe200030e0100 */
[----:B01----:R-:W-:Y:S06]  /*26c40*/  ENDCOLLECTIVE ;  /* 0x000000000000791b */ /* 0x003fec0003800000 */
.L_x_11760:
[----:B------:R-:W-:Y:S05]  /*26c50*/  BSYNC B0 ;  /* 0x0000000000007941 */ /* 0x000fea0003800000 */
.L_x_11759:
        /* <DEDUP_REMOVED lines=9> */
.L_x_11761:
[----:B------:R-:W-:Y:S01]  /*26cf0*/  IMAD.MOV.U32 R17, RZ, RZ, R14 ;  /* 0x000000ffff117224 */ /* 0x000fe200078e000e */
[----:B------:R-:W-:Y:S06]  /*26d00*/  BRA `(.L_x_11762) ;  /* 0xffffffd000ec7947 */ /* 0x000fec000383ffff */
.L_x_11662:
[----:B------:R-:W-:Y:S01]  /*26d10*/  BSSY B0, `(.L_x_11763) ;  /* 0x0000007000007945 */ /* 0x000fe20003800000 */
[----:B------:R-:W-:Y:S02]  /*26d20*/  IMAD.MOV.U32 R13, RZ, RZ, R3 ;  /* 0x000000ffff0d7224 */ /* 0x000fe400078e0003 */
[----:B------:R-:W-:Y:S02]  /*26d30*/  IMAD.MOV.U32 R11, RZ, RZ, 0x1f ;  /* 0x0000001fff0b7424 */ /* 0x000fe400078e00ff */
[----:B------:R-:W-:-:S07]  /*26d40*/  IMAD.MOV.U32 R15, RZ, RZ, -0x1 ;  /* 0xffffffffff0f7424 */ /* 0x000fce00078e00ff */
[----:B-123--:R-:W-:Y:S05]  /*26d50*/  WARPSYNC.COLLECTIVE R15, `(.L_x_11764) ;  /* 0x000000000f087348 */ /* 0x00efea0003c00000 */
[----:B------:R0:W4:Y:S02]  /*26d60*/  SHFL.IDX P6, R14, R13, R12, R11 ;  /* 0x0000000c0d0e7389 */ /* 0x00012400000c000b */
[----:B01234-:R-:W-:Y:S01]  /*26d70*/  ENDCOLLECTIVE ;  /* 0x000000000000791b */ /* 0x01ffe20003800000 */
.L_x_11764:
[----:B------:R-:W-:Y:S05]  /*26d80*/  BSYNC B0 ;  /* 0x0000000000007941 */ /* 0x000fea0003800000 */
.L_x_11763:
[----:B------:R-:W-:Y:S01]  /*26d90*/  IMAD.MOV.U32 R5, RZ, RZ, R14 ;  /* 0x000000ffff057224 */ /* 0x000fe200078e000e */
[----:B------:R-:W-:Y:S06]  /*26da0*/  BRA `(.L_x_11661) ;  /* 0xffffffd000e07947 */ /* 0x000fec000383ffff */
.L_x_11666:
[----:B-1----:R1:W3:Y:S02]  /*26db0*/  SYNCS.PHASECHK.TRANS64.TRYWAIT P0, [R7+URZ+0x2d820], R0 ;  /* 0x02d82000070075a7 */ /* 0x0022e4000800017f */
[----:B---3--:R-:W-:Y:S05]  /*26dc0*/  @!P0 NANOSLEEP.SYNCS 0x989680 ;  /* 0x009896800000895d */ /* 0x008fea0003900000 */
[----:B------:R-:W3:Y:S02]  /*26dd0*/  @!P0 SYNCS.PHASECHK.TRANS64 P0, [R7+URZ+0x2d820], R0 ;  /* 0x02d82000070085a7 */ /* 0x000ee4000800007f */
[----:B---3--:R-:W-:Y:S05]  /*26de0*/  @!P0 BRA `(.L_x_11666) ;  /* 0xfffffffc00f08947 */ /* 0x008fea000383ffff */
[----:B------:R-:W-:Y:S05]  /*26df0*/  BRA `(.L_x_11765) ;  /* 0xffffffd800547947 */ /* 0x000fea000383ffff */
.L_x_11667:
        /* <DEDUP_REMOVED lines=11> */
.L_x_11767:
[----:B------:R-:W-:Y:S05]  /*26eb0*/  BSYNC B0 ;  /* 0x0000000000007941 */ /* 0x000fea0003800000 */
.L_x_11766:
[----:B------:R-:W-:Y:S05]  /*26ec0*/  BRA `(.L_x_11768) ;  /* 0xffffffd8003c7947 */ /* 0x000fea000383ffff */
.L_x_11668:
[----:B------:R-:W-:Y:S01]  /*26ed0*/  BSSY B0, `(.L_x_11769) ;  /* 0x0000006000007945 */ /* 0x000fe20003800000 */
[----:B------:R-:W-:-:S07]  /*26ee0*/  IMAD.MOV.U32 R15, RZ, RZ, -0x1 ;  /* 0xffffffffff0f7424 */ /* 0x000fce00078e00ff */
[----:B012---:R-:W-:Y:S05]  /*26ef0*/  WARPSYNC.COLLECTIVE R15, `(.L_x_11770) ;  /* 0x000000000f0c7348 */ /* 0x007fea0003c00000 */
[----:B------:R-:W-:Y:S02]  /*26f00*/  ELECT P6, UR62, PT ;  /* 0x00000000003e782f */ /* 0x000fe400038c0000 */
[----:B------:R-:W-:Y:S01]  /*26f10*/  MOV R14, UR62 ;  /* 0x0000003e000e7c02 */ /* 0x000fe20008000f00 */
[----:B012---:R-:W-:Y:S10]  /*26f20*/  ENDCOLLECTIVE ;  /* 0x000000000000791b */ /* 0x007ff40003800000 */
.L_x_11770:
[----:B------:R-:W-:Y:S05]  /*26f30*/  BSYNC B0 ;  /* 0x0000000000007941 */ /* 0x000fea0003800000 */
.L_x_11769:
[----:B------:R-:W-:Y:S05]  /*26f40*/  BRA `(.L_x_11771) ;  /* 0xffffffd800307947 */ /* 0x000fea000383ffff */
.L_x_11670:
[----:B-1----:R1:W3:Y:S02]  /*26f50*/  SYNCS.PHASECHK.TRANS64.TRYWAIT P0, [R5+URZ], R4 ;  /* 0x00000004050075a7 */ /* 0x0022e4000800017f */
[----:B---3--:R-:W-:Y:S05]  /*26f60*/  @!P0 NANOSLEEP.SYNCS 0x989680 ;  /* 0x009896800000895d */ /* 0x008fea0003900000 */
[----:B------:R-:W3:Y:S02]  /*26f70*/  @!P0 SYNCS.PHASECHK.TRANS64 P0, [R5+URZ], R4 ;  /* 0x00000004050085a7 */ /* 0x000ee4000800007f */
[----:B---3--:R-:W-:Y:S05]  /*26f80*/  @!P0 BRA `(.L_x_11670) ;  /* 0xfffffffc00f08947 */ /* 0x008fea000383ffff */
[----:B------:R-:W-:Y:S05]  /*26f90*/  BRA `(.L_x_11772) ;  /* 0xffffffd800647947 */ /* 0x000fea000383ffff */
.L_x_11671:
[----:B---3--:R3:W4:Y:S02]  /*26fa0*/  SYNCS.PHASECHK.TRANS64.TRYWAIT P0, [R3+URZ], R0 ;  /* 0x00000000030075a7 */ /* 0x008724000800017f */
[----:B----4-:R-:W-:Y:S05]  /*26fb0*/  @!P0 NANOSLEEP.SYNCS 0x989680 ;  /* 0x009896800000895d */ /* 0x010fea0003900000 */
[----:B------:R-:W4:Y:S02]  /*26fc0*/  @!P0 SYNCS.PHASECHK.TRANS64 P0, [R3+URZ], R0 ;  /* 0x00000000030085a7 */ /* 0x000f24000800007f */
[----:B----4-:R-:W-:Y:S05]  /*26fd0*/  @!P0 BRA `(.L_x_11671) ;  /* 0xfffffffc00f08947 */ /* 0x010fea000383ffff */
[----:B------:R-:W-:Y:S05]  /*26fe0*/  BRA `(.L_x_11773) ;  /* 0xffffffd800587947 */ /* 0x000fea000383ffff */
.L_x_11673:
[----:B-1----:R1:W3:Y:S02]  /*26ff0*/  SYNCS.PHASECHK.TRANS64.TRYWAIT P0, [R5+URZ], R4 ;  /* 0x00000004050075a7 */ /* 0x0022e4000800017f */
[----:B---3--:R-:W-:Y:S05]  /*27000*/  @!P0 NANOSLEEP.SYNCS 0x989680 ;  /* 0x009896800000895d */ /* 0x008fea0003900000 */
[----:B------:R-:W3:Y:S02]  /*27010*/  @!P0 SYNCS.PHASECHK.TRANS64 P0, [R5+URZ], R4 ;  /* 0x00000004050085a7 */ /* 0x000ee4000800007f */
[----:B---3--:R-:W-:Y:S05]  /*27020*/  @!P0 BRA `(.L_x_11673) ;  /* 0xfffffffc00f08947 */ /* 0x008fea000383ffff */
[----:B------:R-:W-:Y:S05]  /*27030*/  BRA `(.L_x_11774) ;  /* 0xffffffd8005c7947 */ /* 0x000fea000383ffff */
.L_x_11775:
        /* <DEDUP_REMOVED lines=12> */
.L_x_15324:


//--------------------- .text._ZN7cutlass13device_kernelIN5flash11enable_sm90INS1_16FlashAttnFwdSm90INS1_25CollectiveMainloopFwdSm90ILi2EN4cute5tupleIJNS5_1CILi1EEES8_S8_EEENS6_IJNS7_ILi192EEENS7_ILi144EEENS7_ILi96EEEEEELi96ENS_10bfloat16_tEfNS_4arch4Sm90ELb1ELb0ELb1ELb0ELb0ELb0ELb0ELb0ELb1ELb1ELb0ELb0EEENS1_21CollectiveEpilogueFwdINS6_IJSA_SC_SB_EEES9_SE_SG_Li384ELb0ELb1ELb0ELb0EEENS1_30DynamicPersistentTileSchedulerILi384ELi128ELb0ELb1ELb1EEEEEEEEEvNT_6ParamsE --------------------------
	.section	.text._ZN7cutlass13device_kernelIN5flash11enable_sm90INS1_16FlashAttnFwdSm90INS1_25CollectiveMainloopFwdSm90ILi2EN4cute5tupleIJNS5_1CILi1EEES8_S8_EEENS6_IJNS7_ILi192EEENS7_ILi144EEENS7_ILi96EEEEEELi96ENS_10bfloat16_tEfNS_4arch4Sm90ELb1ELb0ELb1ELb0ELb0ELb0ELb0ELb0ELb1ELb1ELb0ELb0EEENS1_21CollectiveEpilogueFwdINS6_IJSA_SC_SB_EEES9_SE_SG_Li384ELb0ELb1ELb0ELb0EEENS1_30DynamicPersistentTileSchedulerILi384ELi128ELb0ELb1ELb1EEEEEEEEEvNT_6ParamsE,"ax",@progbits
	.align	128
.text._ZN7cutlass13device_kernelIN5flash11enable_sm90INS1_16FlashAttnFwdSm90INS1_25CollectiveMainloopFwdSm90ILi2EN4cute5tupleIJNS5_1CILi1EEES8_S8_EEENS6_IJNS7_ILi192EEENS7_ILi144EEENS7_ILi96EEEEEELi96ENS_10bfloat16_tEfNS_4arch4Sm90ELb1ELb0ELb1ELb0ELb0ELb0ELb0ELb0ELb1ELb1ELb0ELb0EEENS1_21CollectiveEpilogueFwdINS6_IJSA_SC_SB_EEES9_SE_SG_Li384ELb0ELb1ELb0ELb0EEENS1_30DynamicPersistentTileSchedulerILi384ELi128ELb0ELb1ELb1EEEEEEEEEvNT_6ParamsE:
        .type           _ZN7cutlass13device_kernelIN5flash11enable_sm90INS1_16FlashAttnFwdSm90INS1_25CollectiveMainloopFwdSm90ILi2EN4cute5tupleIJNS5_1CILi1EEES8_S8_EEENS6_IJNS7_ILi192EEENS7_ILi144EEENS7_ILi96EEEEEELi96ENS_10bfloat16_tEfNS_4arch4Sm90ELb1ELb0ELb1ELb0ELb0ELb0ELb0ELb0ELb1ELb1ELb0ELb0EEENS1_21CollectiveEpilogueFwdINS6_IJSA_SC_SB_EEES9_SE_SG_Li384ELb0ELb1ELb0ELb0EEENS1_30DynamicPersistentTileSchedulerILi384ELi128ELb0ELb1ELb1EEEEEEEEEvNT_6ParamsE,@function
        .size           _ZN7cutlass13device_kernelIN5flash11enable_sm90INS1_16FlashAttnFwdSm90INS1_25CollectiveMainloopFwdSm90ILi2EN4cute5tupleIJNS5_1CILi1EEES8_S8_EEENS6_IJNS7_ILi192EEENS7_ILi144EEENS7_ILi96EEEEEELi96ENS_10bfloat16_tEfNS_4arch4Sm90ELb1ELb0ELb1ELb0ELb0ELb0ELb0ELb0ELb1ELb1ELb0ELb0EEENS1_21CollectiveEpilogueFwdINS6_IJSA_SC_SB_EEES9_SE_SG_Li384ELb0ELb1ELb0ELb0EEENS1_30DynamicPersistentTileSchedulerILi384ELi128ELb0ELb1ELb1EEEEEEEEEvNT_6ParamsE,(.L_x_15325 - _ZN7cutlass13device_kernelIN5flash11enable_sm90INS1_16FlashAttnFwdSm90INS1_25CollectiveMainloopFwdSm90ILi2EN4cute5tupleIJNS5_1CILi1EEES8_S8_EEENS6_IJNS7_ILi192EEENS7_ILi144EEENS7_ILi96EEEEEELi96ENS_10bfloat16_tEfNS_4arch4Sm90ELb1ELb0ELb1ELb0ELb0ELb0ELb0ELb0ELb1ELb1ELb0ELb0EEENS1_21CollectiveEpilogueFwdINS6_IJSA_SC_SB_EEES9_SE_SG_Li384ELb0ELb1ELb0ELb0EEENS1_30DynamicPersistentTileSchedulerILi384ELi128ELb0ELb1ELb1EEEEEEEEEvNT_6ParamsE)
        .other          _ZN7cutlass13device_kernelIN5flash11enable_sm90INS1_16FlashAttnFwdSm90INS1_25CollectiveMainloopFwdSm90ILi2EN4cute5tupleIJNS5_1CILi1EEES8_S8_EEENS6_IJNS7_ILi192EEENS7_ILi144EEENS7_ILi96EEEEEELi96ENS_10bfloat16_tEfNS_4arch4Sm90ELb1ELb0ELb1ELb0ELb0ELb0ELb0ELb0ELb1ELb1ELb0ELb0EEENS1_21CollectiveEpilogueFwdINS6_IJSA_SC_SB_EEES9_SE_SG_Li384ELb0ELb1ELb0ELb0EEENS1_30DynamicPersistentTileSchedulerILi384ELi128ELb0ELb1ELb1EEEEEEEEEvNT_6ParamsE,@"STO_CUDA_ENTRY STV_DEFAULT"
_ZN7cutlass13device_kernelIN5flash11enable_sm90INS1_16FlashAttnFwdSm90INS1_25CollectiveMainloopFwdSm90ILi2EN4cute5tupleIJNS5_1CILi1EEES8_S8_EEENS6_IJNS7_ILi192EEENS7_ILi144EEENS7_ILi96EEEEEELi96ENS_10bfloat16_tEfNS_4arch4Sm90ELb1ELb0ELb1ELb0ELb0ELb0ELb0ELb0ELb1ELb1ELb0ELb0EEENS1_21CollectiveEpilogueFwdINS6_IJSA_SC_SB_EEES9_SE_SG_Li384ELb0ELb1ELb0ELb0EEENS1_30DynamicPersistentTileSchedulerILi384ELi128ELb0ELb1ELb1EEEEEEEEEvNT_6ParamsE:
        /* <DEDUP_REMOVED lines=18> */
.L_x_11777:
[----:B------:R-:W-:Y:S05]  /*0120*/  BSYNC B0 ;  /* 0x0000000000007941 */ /* 0x000fea0003800000 */
.L_x_11776:
        /* <DEDUP_REMOVED lines=41> */
.L_x_11778:
        /* <DEDUP_REMOVED lines=22> */
.L_x_11779:
        /* <DEDUP_REMOVED lines=18> */
.L_x_11780:
        /* <DEDUP_REMOVED lines=22> */
.L_x_11781:
        /* <DEDUP_REMOVED lines=22> */
.L_x_11782:
        /* <DEDUP_REMOVED lines=8> */
.L_x_11784:
[----:B------:R-:W-:-:S08]  /*0980*/  NOP ;  /* 0x0000000000007918 */ /* 0x000fd00000000000 */
[----:B------:R-:W1:Y:S02]  /*0990*/  USETMAXREG.TRY_ALLOC.CTAPOOL UP0, 0xa0 ;  /* 0x000000a0000079c8 */ /* 0x000e640008000600 */
[----:B-1----:R-:W-:-:S13]  /*09a0*/  PLOP3.LUT P0, PT, PT, PT, UP0, 0x80, 0x0 ;  /* 0x000000000000781c */ /* 0x002fda0003f0f008 */
[----:B------:R-:W-:Y:S05]  /*09b0*/  @!P0 BRA `(.L_x_11784) ;  /* 0xfffffffc00f08947 */ /* 0x000fea000383ffff */
[----:B0-----:R-:W0:Y:S01]  /*09c0*/  S2R R2, SR_TID.X ;  /* 0x0000000000027919 */ /* 0x001e220000002100 */
        /* <DEDUP_REMOVED lines=9> */
[----:B------:R-:W2:Y:S01]  /*0a60*/  LDL R3, [R1+0x8] ;  /* 0x0000080001037983 */ /* 0x000ea20000100800 */
[----:B------:R-:W-:Y:S01]  /*0a70*/  VIADD R13, R2, 0xffffff80 ;  /* 0xffffff80020d7836 */ /* 0x000fe20000000000 */
[----:B------:R-:W0:Y:S01]  /*0a80*/  S2UR UR5, SR_CgaCtaId ;  /* 0x00000000000579c3 */ /* 0x000e220000008800 */
[----:B------:R-:W-:Y:S01]  /*0a90*/  UMOV UR37, 0x400 ;  /* 0x0000040000257882 */ /* 0x000fe20000000000 */
[----:B------:R-:W-:Y:S01]  /*0aa0*/  UMOV UR60, URZ ;  /* 0x0000003f003c7c82 */ /* 0x000fe20008000000 */
[----:B------:R-:W-:Y:S01]  /*0ab0*/  UMOV UR36, URZ ;  /* 0x0000003f00247c82 */ /* 0x000fe20008000000 */
[----:B------:R-:W-:-:S04]  /*0ac0*/  SHF.R.S32.HI R0, RZ, 0x1f, R13 ;  /* 0x0000001fff007819 */ /* 0x000fc8000001140d */
[CC--:B------:R-:W-:Y:S02]  /*0ad0*/  LEA.HI R2, R0.reuse, R13.reuse, RZ, 0x4 ;  /* 0x0000000d00027211 */ /* 0x0c0fe400078f20ff */
[CC--:B------:R-:W-:Y:S02]  /*0ae0*/  LEA.HI R152, R0.reuse, R13.reuse, RZ, 0x7 ;  /* 0x0000000d00987211 */ /* 0x0c0fe400078f38ff */
[-C--:B------:R-:W-:Y:S02]  /*0af0*/  LEA.HI R5, R0, R13.reuse, RZ, 0x5 ;  /* 0x0000000d00057211 */ /* 0x080fe400078f28ff */
[----:B------:R-:W-:Y:S02]  /*0b00*/  LOP3.LUT R151, R152, 0xffffff80, RZ, 0xc0, !PT ;  /* 0xffffff8098977812 */ /* 0x000fe400078ec0ff */
[----:B------:R-:W-:Y:S02]  /*0b10*/  SHF.R.S32.HI R8, RZ, 0x5, R5 ;  /* 0x00000005ff087819 */ /* 0x000fe40000011405 */
[----:B------:R-:W-:Y:S01]  /*0b20*/  SHF.R.S32.HI R5, RZ, 0x4, R2 ;  /* 0x00000004ff057819 */ /* 0x000fe20000011402 */
[----:B------:R-:W-:Y:S01]  /*0b30*/  IMAD.IADD R151, R13, 0x1, -R151 ;  /* 0x000000010d977824 */ /* 0x000fe200078e0a97 */
[----:B------:R-:W-:-:S02]  /*0b40*/  LEA.HI R0, R0, R13, RZ, 0x2 ;  /* 0x0000000d00007211 */ /* 0x000fc400078f10ff */
[----:B------:R-:W-:Y:S02]  /*0b50*/  SHF.R.S32.HI R152, RZ, 0x7, R152 ;  /* 0x00000007ff987819 */ /* 0x000fe40000011498 */
[----:B------:R-:W-:Y:S01]  /*0b60*/  SHF.R.S32.HI R10, RZ, 0x1f, R151 ;  /* 0x0000001fff0a7819 */ /* 0x000fe20000011497 */
[----:B0-----:R-:W-:Y:S01]  /*0b70*/  ULEA UR37, UR5, UR37, 0x18 ;  /* 0x0000002505257291 */ /* 0x001fe2000f8ec03f */
[----:B------:R-:W-:Y:S02]  /*0b80*/  LOP3.LUT R148, R0, 0xfffffffc, RZ, 0xc0, !PT ;  /* 0xfffffffc00947812 */ /* 0x000fe400078ec0ff */
[----:B------:R-:W-:-:S03]  /*0b90*/  SHF.R.S32.HI R149, RZ, 0x2, R0 ;  /* 0x00000002ff957819 */ /* 0x000fc60000011400 */
[----:B------:R-:W-:-:S04]  /*0ba0*/  IMAD.IADD R148, R13, 0x1, -R148 ;  /* 0x000000010d947824 */ /* 0x000fc800078e0a94 */
[----:B------:R-:W-:-:S04]  /*0bb0*/  IMAD.SHL.U32 R23, R148, 0x8, RZ ;  /* 0x0000000894177824 */ /* 0x000fc800078e00ff */
[C---:B------:R-:W-:Y:S02]  /*0bc0*/  VIADD R144, R23.reuse, 0x20 ;  /* 0x0000002017907836 */ /* 0x040fe40000000000 */
[----:B------:R-:W-:-:S03]  /*0bd0*/  VIADD R147, R23, 0x40 ;  /* 0x0000004017937836 */ /* 0x000fc60000000000 */
[----:B------:R-:W-:Y:S02]  /*0be0*/  SHF.R.S32.HI R157, RZ, 0x1f, R144 ;  /* 0x0000001fff9d7819 */ /* 0x000fe40000011490 */
[----:B------:R-:W-:Y:S02]  /*0bf0*/  SHF.R.S32.HI R156, RZ, 0x1f, R147 ;  /* 0x0000001fff9c7819 */ /* 0x000fe40000011493 */
[----:B--2---:R-:W-:Y:S02]  /*0c00*/  R2UR UR6, R3 ;  /* 0x00000000030672ca */ /* 0x004fe400000e0000 */
[C---:B------:R-:W-:Y:S02]  /*0c10*/  LOP3.LUT R3, R2.reuse, 0xfffffff0, RZ, 0xc0, !PT ;  /* 0xfffffff002037812 */ /* 0x040fe400078ec0ff */
[----:B------:R-:W-:-:S03]  /*0c20*/  LEA.HI R2, R2, R5, RZ, 0x1 ;  /* 0x0000000502027211 */ /* 0x000fc600078f08ff */
[----:B------:R-:W-:Y:S01]  /*0c30*/  IMAD.IADD R3, R13, 0x1, -R3 ;  /* 0x000000010d037824 */ /* 0x000fe200078e0a03 */
[----:B------:R-:W-:-:S03]  /*0c40*/  LOP3.LUT R2, R2, 0x1ffffffe, RZ, 0xc0, !PT ;  /* 0x1ffffffe02027812 */ /* 0x000fc600078ec0ff */
[--C-:B------:R-:W-:Y:S01]  /*0c50*/  IMAD R154, R8, 0x10, R3.reuse ;  /* 0x00000010089a7824 */ /* 0x100fe200078e0203 */
[----:B------:R-:W-:Y:S01]  /*0c60*/  SHF.R.S32.HI R4, RZ, 0x1f, R3 ;  /* 0x0000001fff047819 */ /* 0x000fe20000011403 */
[----:B------:R-:W-:Y:S01]  /*0c70*/  IMAD.IADD R2, R5, 0x1, -R2 ;  /* 0x0000000105027824 */ /* 0x000fe200078e0a02 */
[----:B------:R-:W-:Y:S02]  /*0c80*/  ULOP3.LUT UR7, UR6, 0x1, URZ, 0xfc, !UPT ;  /* 0x0000000106077892 */ /* 0x000fe4000f8efc3f */
[CC--:B------:R-:W-:Y:S01]  /*0c90*/  LEA.HI R6, R4.reuse, R3.reuse, RZ, 0x3 ;  /* 0x0000000304067211 */ /* 0x0c0fe200078f18ff */
[----:B------:R-:W-:Y:S01]  /*0ca0*/  UMOV UR6, URZ ;  /* 0x0000003f00067c82 */ /* 0x000fe20008000000 */
[----:B------:R-:W-:Y:S01]  /*0cb0*/  LEA.HI R4, R4, R3, RZ, 0x2 ;  /* 0x0000000304047211 */ /* 0x000fe200078f10ff */
[----:B------:R-:W-:Y:S02]  /*0cc0*/  IMAD.U32 R150, RZ, RZ, UR6 ;  /* 0x00000006ff967e24 */ /* 0x000fe4000f8e00ff */
[----:B------:R-:W-:Y:S01]  /*0cd0*/  IMAD.SHL.U32 R7, R6, 0x10, RZ ;  /* 0x0000001006077824 */ /* 0x000fe200078e00ff */
[----:B------:R-:W-:Y:S01]  /*0ce0*/  LOP3.LUT R6, R4, 0x7fffffc, RZ, 0xc0, !PT ;  /* 0x07fffffc04067812 */ /* 0x000fe200078ec0ff */
[----:B------:R-:W-:Y:S01]  /*0cf0*/  IMAD.U32 R155, RZ, RZ, UR7 ;  /* 0x00000007ff9b7e24 */ /* 0x000fe2000f8e00ff */
[----:B------:R-:W-:-:S02]  /*0d00*/  SHF.R.S32.HI R4, RZ, 0x2, R4 ;  /* 0x00000002ff047819 */ /* 0x000fc40000011404 */
[----:B------:R-:W-:Y:S01]  /*0d10*/  LOP3.LUT R7, R7, 0x7fffff80, RZ, 0xc0, !PT ;  /* 0x7fffff8007077812 */ /* 0x000fe200078ec0ff */
[----:B------:R-:W-:Y:S02]  /*0d20*/  IMAD.IADD R6, R3, 0x1, -R6 ;  /* 0x0000000103067824 */ /* 0x000fe400078e0a06 */
[----:B------:R-:W-:Y:S02]  /*0d30*/  IMAD.SHL.U32 R4, R4, 0x40, RZ ;  /* 0x0000004004047824 */ /* 0x000fe400078e00ff */
[----:B------:R-:W-:Y:S01]  /*0d40*/  IMAD R7, R8, 0x100, R7 ;  /* 0x0000010008077824 */ /* 0x000fe200078e0207 */
[----:B------:R-:W-:Y:S01]  /*0d50*/  LEA.HI R8, R10, R151, RZ, 0x2 ;  /* 0x000000970a087211 */ /* 0x000fe200078f10ff */
[----:B------:R-:W-:Y:S01]  /*0d60*/  IMAD.SHL.U32 R3, R2, 0x8, RZ ;  /* 0x0000000802037824 */ /* 0x000fe200078e00ff */
[----:B------:R-:W-:Y:S01]  /*0d70*/  LOP3.LUT R4, R4, 0x40, RZ, 0xc0, !PT ;  /* 0x0000004004047812 */ /* 0x000fe200078ec0ff */
[----:B------:R-:W-:Y:S01]  /*0d80*/  IMAD R7, R6, 0x10, R7 ;  /* 0x0000001006077824 */ /* 0x000fe200078e0207 */
[--C-:B------:R-:W-:Y:S01]  /*0d90*/  SHF.R.S32.HI R11, RZ, 0x2, R8.reuse ;  /* 0x00000002ff0b7819 */ /* 0x100fe20000011408 */
[----:B------:R-:W-:Y:S01]  /*0da0*/  IMAD.U32 R154, R154, 0x20, R3 ;  /* 0x000000209a9a7824 */ /* 0x000fe200078e0003 */
[----:B------:R-:W-:-:S02]  /*0db0*/  SHF.R.S32.HI R6, RZ, 0x1f, R8 ;  /* 0x0000001fff067819 */ /* 0x000fc40000011408 */
[----:B------:R-:W-:Y:S02]  /*0dc0*/  LEA.HI R10, R10, R151, RZ, 0x5 ;  /* 0x000000970a0a7211 */ /* 0x000fe400078f28ff */
[----:B------:R-:W-:Y:S01]  /*0dd0*/  LEA.HI R2, R6, R11, RZ, 0x3 ;  /* 0x0000000b06027211 */ /* 0x000fe200078f18ff */
[----:B------:R-:W-:Y:S01]  /*0de0*/  IMAD.HI R6, R152, 0x55555556, RZ ;  /* 0x5555555698067827 */ /* 0x000fe200078e02ff */
[----:B------:R-:W-:Y:S02]  /*0df0*/  SHF.R.U32.HI R5, RZ, 0x3, R4 ;  /* 0x00000003ff057819 */ /* 0x000fe40000011604 */
[----:B------:R-:W-:Y:S02]  /*0e00*/  LOP3.LUT R12, R2, 0xfffffff8, RZ, 0xc0, !PT ;  /* 0xfffffff8020c7812 */ /* 0x000fe400078ec0ff */
[----:B------:R-:W-:Y:S02]  /*0e10*/  LOP3.LUT R2, R4, 0x8, R3, 0xf8, !PT ;  /* 0x0000000804027812 */ /* 0x000fe400078ef803 */
[----:B------:R-:W-:Y:S01]  /*0e20*/  LEA.HI R9, R6, R6, RZ, 0x1 ;  /* 0x0000000606097211 */ /* 0x000fe200078f08ff */
[----:B------:R-:W-:Y:S01]  /*0e30*/  IMAD.IADD R11, R11, 0x1, -R12 ;  /* 0x000000010b0b7824 */ /* 0x000fe200078e0a0c */
[----:B------:R-:W-:-:S02]  /*0e40*/  SHF.R.S32.HI R10, RZ, 0x5, R10 ;  /* 0x00000005ff0a7819 */ /* 0x000fc4000001140a */
[----:B------:R-:W-:Y:S01]  /*0e50*/  LEA.HI R3, R148, R148, RZ, 0x1 ;  /* 0x0000009494037211 */ /* 0x000fe200078f08ff */
[----:B------:R-:W-:Y:S01]  /*0e60*/  IMAD R9, R9, -0x3, R152 ;  /* 0xfffffffd09097824 */ /* 0x000fe200078e0298 */
[----:B------:R-:W-:Y:S01]  /*0e70*/  LOP3.LUT R2, R2, R5, RZ, 0x3c, !PT ;  /* 0x0000000502027212 */ /* 0x000fe200078e3cff */
[----:B------:R-:W-:Y:S01]  /*0e80*/  IMAD R10, R10, 0x10, R11 ;  /* 0x000000100a0a7824 */ /* 0x000fe200078e020b */
[----:B------:R-:W-:Y:S02]  /*0e90*/  LOP3.LUT R3, R3, 0x1ffffffe, RZ, 0xc0, !PT ;  /* 0x1ffffffe03037812 */ /* 0x000fe400078ec0ff */
[----:B------:R-:W-:Y:S01]  /*0ea0*/  LOP3.LUT R8, R8, 0x7ffffffc, RZ, 0xc0, !PT ;  /* 0x7ffffffc08087812 */ /* 0x000fe200078ec0ff */
[----:B------:R-:W-:Y:S02]  /*0eb0*/  IMAD.IADD R2, R2, 0x1, R7 ;  /* 0x0000000102027824 */ /* 0x000fe400078e0207 */
[----:B------:R-:W-:Y:S02]  /*0ec0*/  IMAD R153, R9, 0x40, R10 ;  /* 0x0000004009997824 */ /* 0x000fe400078e020a */
[----:B------:R-:W-:Y:S01]  /*0ed0*/  IMAD.IADD R22, R148, 0x1, -R3 ;  /* 0x0000000194167824 */ /* 0x000fe200078e0a03 */
[----:B------:R-:W-:Y:S01]  /*0ee0*/  LEA R2, R2, UR37, 0x1 ;  /* 0x0000002502027c11 */ /* 0x000fe2000f8e08ff */
[----:B------:R-:W-:-:S02]  /*0ef0*/  IMAD.IADD R19, R151, 0x1, -R8 ;  /* 0x0000000197137824 */ /* 0x000fc400078e0a08 */
[----:B------:R-:W-:-:S07]  /*0f00*/  IMAD R22, R22, 0x8, R153 ;  /* 0x0000000816167824 */ /* 0x000fce00078e0299 */
.L_x_11827:
        /* <DEDUP_REMOVED lines=21> */
.L_x_11785:
[----:B------:R-:W-:Y:S01]  /*1060*/  ULDC UR8, c[0x0][0xc54] ;  /* 0x0003150000087ab9 */ /* 0x000fe20000000800 */
[----:B------:R-:W-:Y:S01]  /*1070*/  UMOV UR4, UR9 ;  /* 0x0000000900047c82 */ /* 0x000fe20008000000 */
[----:B------:R-:W-:-:S11]  /*1080*/  UISETP.NE.AND UP0, UPT, UR8, 0x1, UPT ;  /* 0x000000010800788c */ /* 0x000fd6000bf05270 */
[----:B------:R-:W-:Y:S02]  /*1090*/  @UP0 ULDC.64 UR10, c[0x0][0xc58] ;  /* 0x00031600000a0ab9 */ /* 0x000fe40000000a00 */
[----:B------:R-:W-:-:S04]  /*10a0*/  UIMAD.WIDE.U32 UR6, UR9, UR10, URZ ;  /* 0x0000000a090672a5 */ /* 0x000fc8000f8e003f */
[----:B------:R-:W-:-:S04]  /*10b0*/  @UP0 USHF.R.U32.HI UR4, URZ, UR11, UR7 ;  /* 0x0000000b3f040299 */ /* 0x000fc80008011607 */
[----:B------:R-:W-:-:S12]  /*10c0*/  UIMAD UR6, UR4, UR8, URZ ;  /* 0x00000008040672a4 */ /* 0x000fd8000f8e023f */
.L_x_11786:
[----:B------:R-:W-:Y:S01]  /*10d0*/  ULDC.64 UR10, c[0x0][0x418] ;  /* 0x00010600000a7ab9 */ /* 0x000fe20000000a00 */
[----:B------:R-:W-:Y:S01]  /*10e0*/  ULOP3.LUT UR4, URZ, UR4, URZ, 0x33, !UPT ;  /* 0x000000043f047292 */ /* 0x000fe2000f8e333f */
[----:B------:R-:W-:Y:S01]  /*10f0*/  PLOP3.LUT P0, PT, PT, PT, PT, 0x80, 0x0 ;  /* 0x000000000000781c */ /* 0x000fe20003f0f070 */
[----:B------:R-:W-:Y:S01]  /*1100*/  UISETP.NE.U32.AND UP0, UPT, UR10, URZ, UPT ;  /* 0x0000003f0a00728c */ /* 0x000fe2000bf05070 */
[----:B------:R-:W-:Y:S01]  /*1110*/  IMAD.MOV.U32 R3, RZ, RZ, RZ ;  /* 0x000000ffff037224 */ /* 0x000fe200078e00ff */
        /* <DEDUP_REMOVED lines=10> */
[----:B------:R-:W-:Y:S01]  /*11c0*/  UIMAD UR14, UR4, 0xc0, URZ ;  /* 0x000000c0040e78a4 */ /* 0x000fe2000f8e023f */
        /* <DEDUP_REMOVED lines=12> */
[----:B------:R-:W-:Y:S01]  /*1290*/  IMAD.MOV.U32 R59, RZ, RZ, RZ ;  /* 0x000000ffff3b7224 */ /* 0x000fe200078e00ff */
        /* <DEDUP_REMOVED lines=31> */
[----:B------:R-:W-:-:S02]  /*1490*/  CS2R R78, SRZ ;  /* 0x00000000004e7805 */ /* 0x000fc4000001ff00 */
[----:B------:R-:W-:Y:S02]  /*14a0*/  CS2R R82, SRZ ;  /* 0x0000000000527805 */ /* 0x000fe4000001ff00 */
[----:B------:R-:W-:Y:S01]  /*14b0*/  CS2R R76, SRZ ;  /* 0x00000000004c7805 */ /* 0x000fe2000001ff00 */
[----:B------:R-:W-:Y:S01]  /*14c0*/  USEL UR38, UR7, UR9, UP0 ;  /* 0x0000000907267287 */ /* 0x000fe20008000000 */
[----:B------:R-:W-:Y:S01]  /*14d0*/  CS2R R6, SRZ ;  /* 0x0000000000067805 */ /* 0x000fe2000001ff00 */
[----:B------:R-:W-:Y:S01]  /*14e0*/  @UP1 ULDC UR10, c[0x0][0xc4c] ;  /* 0x00031300000a1ab9 */ /* 0x000fe20000000800 */
[----:B------:R-:W-:Y:S01]  /*14f0*/  @UP1 ULDC UR6, c[0x0][0xc50] ;  /* 0x0003140000061ab9 */ /* 0x000fe20000000800 */
[----:B------:R-:W-:Y:S01]  /*1500*/  UIMAD.WIDE.U32 UR4, UR12, UR10, URZ ;  /* 0x0000000a0c0472a5 */ /* 0x000fe2000f8e003f */
[----:B------:R-:W-:Y:S01]  /*1510*/  IMAD.MOV.U32 R84, RZ, RZ, RZ ;  /* 0x000000ffff547224 */ /* 0x000fe200078e00ff */
[----:B------:R-:W-:Y:S02]  /*1520*/  UISETP.GE.AND UP0, UPT, UR38, 0x1, UPT ;  /* 0x000000012600788c */ /* 0x000fe4000bf06270 */
[----:B------:R-:W-:-:S04]  /*1530*/  @UP1 USHF.R.U32.HI UR14, URZ, UR6, UR5 ;  /* 0x000000063f0e1299 */ /* 0x000fc80008011605 */
[----:B------:R-:W-:Y:S01]  /*1540*/  PLOP3.LUT P1, PT, PT, PT, UP0, 0x80, 0x0 ;  /* 0x000000000000781c */ /* 0x000fe20003f2f008 */
[----:B------:R-:W-:Y:S02]  /*1550*/  UIADD3 UR4, -UR14, URZ, URZ ;  /* 0x0000003f0e047290 */ /* 0x000fe4000fffe13f */
[----:B------:R-:W-:Y:S02]  /*1560*/  IMAD.U32 R146, RZ, RZ, UR14 ;  /* 0x0000000eff927e24 */ /* 0x000fe4000f8e00ff */
[----:B------:R-:W-:-:S06]  /*1570*/  UIMAD UR4, UR11, UR4, UR12 ;  /* 0x000000040b0472a4 */ /* 0x000fcc000f8e020c */
[----:B------:R-:W-:Y:S02]  /*1580*/  IMAD.U32 R145, RZ, RZ, UR4 ;  /* 0x00000004ff917e24 */ /* 0x000fe4000f8e00ff */
[----:B------:R-:W-:Y:S05]  /*1590*/  @!P1 BRA `(.L_x_11787) ;  /* 0x000000dc002c9947 */ /* 0x000fea0003800000 */
[----:B------:R-:W0:Y:S01]  /*15a0*/  SHFL.IDX PT, R0, R152, RZ, 0x1f ;  /* 0x00001fff98007589 */ /* 0x000e2200000e0000 */
[----:B------:R-:W-:-:S04]  /*15b0*/  UIADD3 UR6, UR37, 0x24300, URZ ;  /* 0x0002430025067890 */ /* 0x000fc8000fffe03f */
[----:B------:R-:W-:-:S06]  /*15c0*/  ULOP3.LUT UP0, URZ, UR6, 0x9f, URZ, 0xc0, !UPT ;  /* 0x0000009f063f7892 */ /* 0x000fcc000f80c03f */
[----:B------:R-:W-:Y:S02]  /*15d0*/  PLOP3.LUT P0, PT, PT, PT, UP0, 0x80, 0x0 ;  /* 0x000000000000781c */ /* 0x000fe40003f0f008 */
[----:B0-----:R-:W-:-:S13]  /*15e0*/  R2UR UR7, R0 ;  /* 0x00000000000772ca */ /* 0x001fda00000e0000 */
[----:B------:R-:W-:Y:S02]  /*15f0*/  UIMAD.WIDE UR4, UR7, 0x55555556, URZ ;  /* 0x55555556070478a5 */ /* 0x000fe4000f8e023f */
[----:B------:R-:W-:Y:S02]  /*1600*/  IMAD.U32 R16, RZ, RZ, UR7 ;  /* 0x00000007ff107e24 */ /* 0x000fe4000f8e00ff */
[----:B------:R-:W-:-:S04]  /*1610*/  ULEA.HI UR5, UR5, UR5, URZ, 0x1 ;  /* 0x0000000505057291 */ /* 0x000fc8000f8f083f */
[----:B------:R-:W-:-:S04]  /*1620*/  UIMAD UR5, UR5, -0x3, UR7 ;  /* 0xfffffffd050578a4 */ /* 0x000fc8000f8e0207 */
[----:B------:R-:W-:Y:S02]  /*1630*/  ULEA UR4, UR5, UR37, 0xc ;  /* 0x0000002505047291 */ /* 0x000fe4000f8e603f */
[----:B------:R-:W-:Y:S02]  /*1640*/  ULEA UR5, UR5, UR6, 0xb ;  /* 0x0000000605057291 */ /* 0x000fe4000f8e583f */
[----:B------:R-:W-:Y:S02]  /*1650*/  UIADD3 UR4, UR4, 0xda00, URZ ;  /* 0x0000da0004047890 */ /* 0x000fe4000fffe03f */
[----:B------:R-:W-:Y:S02]  /*1660*/  USHF.R.U32.HI UR5, URZ, 0x4, UR5 ;  /* 0x000000043f057899 */ /* 0x000fe40008011605 */
[----:B------:R-:W-:Y:S02]  /*1670*/  USHF.R.U32.HI UR4, URZ, 0x4, UR4 ;  /* 0x000000043f047899 */ /* 0x000fe40008011604 */
[----:B------:R-:W-:-:S02]  /*1680*/  ULOP3.LUT UR61, UR5, 0x3fff, URZ, 0xc0, !UPT ;  /* 0x00003fff053d7892 */ /* 0x000fc4000f8ec03f */
        /* <DEDUP_REMOVED lines=18> */
.L_x_11788:
        /* <DEDUP_REMOVED lines=11> */
.L_x_11933:
[----:B------:R-:W-:Y:S05]  /*1860*/  @!P0 BRA `(.L_x_11790) ;  /* 0x0000000000048947 */ /* 0x000fea0003800000 */
[----:B------:R-:W-:Y:S01]  /*1870*/  BPT.TRAP 0x1 ;  /* 0x000000040000795c */ /* 0x000fe20000300000 */
.L_x_11790:
[----:B0-----:R-:W-:Y:S02]  /*1880*/  IMAD.U32 R0, RZ, RZ, UR36 ;  /* 0x00000024ff007e24 */ /* 0x001fe4000f8e00ff */
[----:B------:R-:W-:-:S03]  /*1890*/  IMAD.U32 R3, RZ, RZ, UR60 ;  /* 0x0000003cff037e24 */ /* 0x000fc6000f8e00ff */
[----:B------:R-:W-:Y:S02]  /*18a0*/  LEA R0, R0, UR37, 0x3 ;  /* 0x0000002500007c11 */ /* 0x000fe4000f8e18ff */
[----:B------:R-:W-:-:S04]  /*18b0*/  SHF.L.U32 R3, R3, 0x1f, RZ ;  /* 0x0000001f03037819 */ /* 0x000fc800000006ff */
[----:B------:R0:W1:Y:S01]  /*18c0*/  SYNCS.PHASECHK.TRANS64.TRYWAIT P2, [R0+URZ+0x31c30], R3 ;  /* 0x031c3003000075a7 */ /* 0x000062000804017f */
[----:B------:R-:W-:Y:S05]  /*18d0*/  @!P0 BRA `(.L_x_11791) ;  /* 0x0000000000048947 */ /* 0x000fea0003800000 */
[----:B------:R-:W-:Y:S01]  /*18e0*/  BPT.TRAP 0x1 ;  /* 0x000000040000795c */ /* 0x000fe20000300000 */
.L_x_11791:
[----:B------:R-:W2:Y:S02]  /*18f0*/  S2R R4, SR_TID.X ;  /* 0x0000000000047919 */ /* 0x000ea40000002100 */
[----:B--2---:R-:W-:Y:S01]  /*1900*/  LOP3.LUT P1, RZ, R4, 0x7f, RZ, 0xc0, !PT ;  /* 0x0000007f04ff7812 */ /* 0x004fe2000782c0ff */
[----:B-1----:R-:W-:-:S12]  /*1910*/  @P2 BRA `(.L_x_11792) ;  /* 0x0000000000082947 */ /* 0x002fd80003800000 */
[----:B------:R-:W1:Y:S02]  /*1920*/  SYNCS.PHASECHK.TRANS64.TRYWAIT P2, [R0+URZ+0x31c30], R3 ;  /* 0x031c3003000075a7 */ /* 0x000e64000804017f */
[----:B-1----:R-:W-:Y:S05]  /*1930*/  @!P2 BRA `(.L_x_11793) ;  /* 0x0000013c0068a947 */ /* 0x002fea0003800000 */
.L_x_11792:
[----:B------:R-:W-:Y:S05]  /*1940*/  WARPSYNC.ALL ;  /* 0x0000000000007948 */ /* 0x000fea0003800000 */
[----:B------:R-:W-:Y:S01]  /*1950*/  UIADD3 UR4, UR37, 0x16a00, URZ ;  /* 0x00016a0025047890 */ /* 0x000fe2000fffe03f */
[----:B------:R-:W-:Y:S01]  /*1960*/  WARPGROUP.ARRIVE ;  /* 0x00000000000079c5 */ /* 0x000fe20000000000 */
[----:B------:R-:W-:Y:S01]  /*1970*/  ULOP3.LUT UR5, UR39, 0x10000, URZ, 0xfc, !UPT ;  /* 0x0001000027057892 */ /* 0x000fe2000f8efc3f */
[----:B------:R-:W-:Y:S01]  /*1980*/  R2UR UR57, R18 ;  /* 0x00000000123972ca */ /* 0x000fe200000e0000 */
[----:B------:R-:W-:Y:S01]  /*1990*/  USHF.R.U32.HI UR4, URZ, 0x4, UR4 ;  /* 0x000000043f047899 */ /* 0x000fe20008011604 */
[----:B------:R-:W-:Y:S01]  /*19a0*/  R2UR UR56, R17 ;  /* 0x00000000113872ca */ /* 0x000fe200000e0000 */
[----:B------:R-:W-:Y:S01]  /*19b0*/  UMOV UR29, 0x80000020 ;  /* 0x80000020001d7882 */ /* 0x000fe20000000000 */
[----:B------:R-:W-:Y:S01]  /*19c0*/  UMOV UR31, 0x80000020 ;  /* 0x80000020001f7882 */ /* 0x000fe20000000000 */
[----:B------:R-:W-:Y:S01]  /*19d0*/  ULOP3.LUT UR4, UR4, 0x3fff, URZ, 0xc0, !UPT ;  /* 0x00003fff04047892 */ /* 0x000fe2000f8ec03f */
[----:B01----:R-:W-:Y:S01]  /*19e0*/  @!P1 VIADD R0, R0, 0x31c40 ;  /* 0x00031c4000009836 */ /* 0x003fe20000000000 */
[----:B------:R-:W-:Y:S01]  /*19f0*/  UMOV UR28, UR5 ;  /* 0x00000005001c7c82 */ /* 0x000fe20008000000 */
[----:B------:R-:W-:Y:S01]  /*1a00*/  UMOV UR9, UR29 ;  /* 0x0000001d00097c82 */ /* 0x000fe20008000000 */
[----:B------:R-:W-:Y:S01]  /*1a10*/  ULOP3.LUT UR6, UR4, 0x10000, URZ, 0xfc, !UPT ;  /* 0x0001000004067892 */ /* 0x000fe2000f8efc3f */
[----:B------:R-:W-:Y:S01]  /*1a20*/  UMOV UR8, UR28 ;  /* 0x0000001c00087c82 */ /* 0x000fe20008000000 */
[----:B------:R-:W-:-:S02]  /*1a30*/  UMOV UR11, 0x80000020 ;  /* 0x80000020000b7882 */ /* 0x000fc40000000000 */
[----:B------:R-:W-:Y:S01]  /*1a40*/  UIMAD UR4, UR36, 0x6c0, UR6 ;  /* 0x000006c0240478a4 */ /* 0x000fe2000f8e0206 */
[----:B------:R-:W-:Y:S01]  /*1a50*/  UMOV UR12, UR28 ;  /* 0x0000001c000c7c82 */ /* 0x000fe20008000000 */
[----:B------:R-:W-:Y:S02]  /*1a60*/  UMOV UR13, UR29 ;  /* 0x0000001d000d7c82 */ /* 0x000fe40008000000 */
[----:B------:R-:W-:Y:S02]  /*1a70*/  UIADD3 UR10, UR4, 0x40, URZ ;  /* 0x00000040040a7890 */ /* 0x000fe4000fffe03f */
        /* <DEDUP_REMOVED lines=61> */
[----:B------:R-:W-:Y:S03]  /*1e50*/  HGMMA.64x16x16.F32.BF16 R40, gdesc[UR28], RZ, !UPT, gsb0 ;  /* 0x002000001c2879f0 */ /* 0x000fe6000c0018ff */
        /* <DEDUP_REMOVED lines=142> */
[----:B------:R-:W-:Y:S02]  /*2740*/  ULDC UR14, c[0x0][0x2f0] ;  /* 0x0000bc00000e7ab9 */ /* 0x000fe40000000800 */
        /* <DEDUP_REMOVED lines=19> */
[----:B------:R-:W-:Y:S02]  /*2880*/  ULDC UR7, c[0x0][0x448] ;  /* 0x0001120000077ab9 */ /* 0x000fe40000000800 */
[----:B------:R-:W-:-:S06]  /*2890*/  UISETP.NE.AND UP0, UPT, UR7, 0x1, UPT ;  /* 0x000000010700788c */ /* 0x000fcc000bf05270 */
[----:B------:R-:W-:-:S05]  /*28a0*/  PLOP3.LUT P2, PT, PT, PT, UP0, 0x80, 0x0 ;  /* 0x000000000000781c */ /* 0x000fca0003f4f008 */
[----:B------:R-:W-:Y:S01]  /*28b0*/  @UP0 ULDC UR7, c[0x0][0x44c] ;  /* 0x0001130000070ab9 */ /* 0x000fe20000000800 */
[----:B------:R-:W-:Y:S01]  /*28c0*/  @UP0 ULDC UR10, c[0x0][0x450] ;  /* 0x00011400000a0ab9 */ /* 0x000fe20000000800 */
        /* <DEDUP_REMOVED lines=94> */
[----:B------:R-:W0:Y:S01]  /*2eb0*/  MUFU.TANH R88, R88 ;  /* 0x0000005800587308 */ /* 0x000e220000002400 */
[----:B------:R-:W-:Y:S01]  /*2ec0*/  FMUL.FTZ R5, R95, UR5 ;  /* 0x000000055f057c20 */ /* 0x000fe20008410000 */
[----:B------:R-:W-:-:S06]  /*2ed0*/  FMUL.FTZ R6, R94, UR5 ;  /* 0x000000055e067c20 */ /* 0x000fcc0008410000 */
        /* <DEDUP_REMOVED lines=46> */
[----:B------:R-:W-:Y:S02]  /*31c0*/  VIADD R70, R22, UR57 ;  /* 0x0000003916467c36 */ /* 0x000fe40008000000 */
[----:B------:R-:W-:Y:S01]  /*31d0*/  FMUL.FTZ R15, R66, UR5 ;  /* 0x00000005420f7c20 */ /* 0x000fe20008410000 */
[----:B------:R-:W-:Y:S01]  /*31e0*/  FMUL.FTZ R84, R68, UR5 ;  /* 0x0000000544547c20 */ /* 0x000fe20008410000 */
[----:B------:R-:W-:Y:S01]  /*31f0*/  FMUL.FTZ R78, R64, UR5 ;  /* 0x00000005404e7c20 */ /* 0x000fe20008410000 */
[----:B------:R-:W-:Y:S01]  /*3200*/  HGMMA.64x16x16.F32.BF16 R56, gdesc[UR24], R56, gsb0 ;  /* 0x00200000183879f0 */ /* 0x000fe20008001838 */
[----:B------:R-:W-:Y:S01]  /*3210*/  UIADD3 UR26, UR4, 0x5c2, URZ ;  /* 0x000005c2041a7890 */ /* 0x000fe2000fffe03f */
[----:B------:R-:W-:Y:S01]  /*3220*/  FMUL.FTZ R65, R65, UR5 ;  /* 0x0000000541417c20 */ /* 0x000fe20008410000 */
[----:B------:R-:W-:Y:S01]  /*3230*/  UMOV UR27, 0x80000020 ;  /* 0x80000020001b7882 */ /* 0x000fe20000000000 */
[----:B------:R-:W-:Y:S01]  /*3240*/  FMUL.FTZ R86, R69, UR5 ;  /* 0x0000000545567c20 */ /* 0x000fe20008410000 */
        /* <DEDUP_REMOVED lines=12> */
[----:B------:R-:W-:Y:S01]  /*3310*/  @P2 IMAD.HI.U32 R58, R70, UR7, RZ ;  /* 0x00000007463a2c27 */ /* 0x000fe2000f8e00ff */
[----:B------:R-:W-:-:S03]  /*3320*/  UIMAD UR7, UR38, -0x90, URZ ;  /* 0xffffff70260778a4 */ /* 0x000fc6000f8e023f */
[----:B------:R-:W-:Y:S01]  /*3330*/  FMUL.FTZ R96, R61, UR5 ;  /* 0x000000053d607c20 */ /* 0x000fe20008410000 */
[----:B------:R-:W-:Y:S01]  /*3340*/  HGMMA.64x16x16.F32.BF16 R48, gdesc[UR24], R48, gsb0 ;  /* 0x00200000183079f0 */ /* 0x000fe20008001830 */
[----:B------:R-:W-:Y:S01]  /*3350*/  UIADD3 UR26, UR4, 0x602, URZ ;  /* 0x00000602041a7890 */ /* 0x000fe2000fffe03f */
[----:B------:R-:W-:Y:S01]  /*3360*/  @P2 SHF.R.U32.HI R70, RZ, UR10, R58 ;  /* 0x0000000aff462c19 */ /* 0x000fe2000801163a */
[----:B------:R-:W-:Y:S01]  /*3370*/  UMOV UR27, 0x80000020 ;  /* 0x80000020001b7882 */ /* 0x000fe20000000000 */
[----:B------:R-:W-:Y:S01]  /*3380*/  UIADD3 UR10, UR7, 0x91, URZ ;  /* 0x00000091070a7890 */ /* 0x000fe2000fffe03f */
[----:B------:R-:W-:Y:S01]  /*3390*/  IMAD.U32 R61, RZ, RZ, UR14 ;  /* 0x0000000eff3d7e24 */ /* 0x000fe2000f8e00ff */
[----:B------:R-:W-:Y:S01]  /*33a0*/  UIMAD UR7, UR56, UR14, UR7 ;  /* 0x0000000e380772a4 */ /* 0x000fe2000f8e0207 */
[----:B------:R-:W0:Y:S01]  /*33b0*/  SHFL.IDX PT, R76, R70, RZ, 0x1c1f ;  /* 0x001c1fff464c7589 */ /* 0x000e2200000e0000 */
[----:B------:R-:W-:Y:S01]  /*33c0*/  FMUL.FTZ R94, R57, UR5 ;  /* 0x00000005395e7c20 */ /* 0x000fe20008410000 */
[----:B------:R-:W5:Y:S01]  /*33d0*/  MUFU.TANH R92, R92 ;  /* 0x0000005c005c7308 */ /* 0x000f620000002400 */
[----:B------:R-:W-:Y:S01]  /*33e0*/  IMAD.U32 R66, RZ, RZ, UR10 ;  /* 0x0000000aff427e24 */ /* 0x000fe2000f8e00ff */
[----:B------:R-:W-:Y:S01]  /*33f0*/  UIADD3 UR7, UR7, 0x90, URZ ;  /* 0x0000009007077890 */ /* 0x000fe2000fffe03f */
[----:B------:R-:W-:Y:S01]  /*3400*/  FMUL.FTZ R60, R60, UR5 ;  /* 0x000000053c3c7c20 */ /* 0x000fe20008410000 */
[----:B------:R-:W-:Y:S01]  /*3410*/  FMUL.FTZ R57, R59, UR5 ;  /* 0x000000053b397c20 */ /* 0x000fe20008410000 */
[----:B------:R-:W-:-:S02]  /*3420*/  IMAD R66, R19, -0x2, R66 ;  /* 0xfffffffe13427824 */ /* 0x000fc400078e0242 */
[----:B------:R-:W-:Y:S01]  /*3430*/  FMUL.FTZ R59, R63, UR5 ;  /* 0x000000053f3b7c20 */ /* 0x000fe20008410000 */
[----:B------:R-:W-:Y:S01]  /*3440*/  FMUL.FTZ R58, R62, UR5 ;  /* 0x000000053e3a7c20 */ /* 0x000fe20008410000 */
[----:B------:R-:W-:Y:S01]  /*3450*/  IMAD.U32 R68, RZ, RZ, UR7 ;  /* 0x00000007ff447e24 */ /* 0x000fe2000f8e00ff */
[----:B------:R-:W-:Y:S01]  /*3460*/  ULDC UR7, c[0x0][0x288] ;  /* 0x0000a20000077ab9 */ /* 0x000fe20000000800 */
[----:B------:R-:W-:Y:S01]  /*3470*/  IMAD R66, R61, UR56, R66 ;  /* 0x000000383d427c24 */ /* 0x000fe2000f8e0242 */
[----:B------:R-:W5:Y:S01]  /*3480*/  MUFU.TANH R94, R94 ;  /* 0x0000005e005e7308 */ /* 0x000f620000002400 */
[----:B------:R-:W-:Y:S01]  /*3490*/  IMAD R68, R19, -0x2, R68 ;  /* 0xfffffffe13447824 */ /* 0x000fe200078e0244 */
[----:B------:R-:W-:Y:S01]  /*34a0*/  @UP0 ULDC UR10, c[0x0][0x44c] ;  /* 0x00011300000a0ab9 */ /* 0x000fe20000000800 */
[----:B------:R-:W-:Y:S01]  /*34b0*/  VIADD R61, R66, -UR7 ;  /* 0x80000007423d7c36 */ /* 0x000fe20008000000 */
[----:B------:R-:W-:Y:S02]  /*34c0*/  UIMAD.WIDE.U32 UR10, UR57, UR10, URZ ;  /* 0x0000000a390a72a5 */ /* 0x000fe4000f8e003f */
[----:B------:R-:W-:-:S02]  /*34d0*/  UIADD3 UR38, UR38, -0x2, URZ ;  /* 0xfffffffe26267890 */ /* 0x000fc4000fffe03f */
[----:B------:R-:W5:Y:S01]  /*34e0*/  MUFU.TANH R60, R60 ;  /* 0x0000003c003c7308 */ /* 0x000f620000002400 */
[----:B0-----:R-:W-:-:S04]  /*34f0*/  VIADDMNMX R76, R76, R61, R68, PT ;  /* 0x0000003d4c4c7246 */ /* 0x001fc80003800144 */
[----:B------:R-:W-:-:S03]  /*3500*/  ISETP.GT.AND P3, PT, R76, RZ, PT ;  /* 0x000000ff4c00720c */ /* 0x000fc60003f64270 */
[----:B------:R-:W0:Y:S01]  /*3510*/  MUFU.TANH R96, R96 ;  /* 0x0000006000607308 */ /* 0x000e220000002400 */
[C---:B------:R-:W-:Y:S02]  /*3520*/  ISETP.GT.AND P4, PT, R76.reuse, 0x1, PT ;  /* 0x000000014c00780c */ /* 0x040fe40003f84270 */
[----:B------:R-:W-:Y:S02]  /*3530*/  ISETP.GT.AND P5, PT, R76, 0x8, PT ;  /* 0x000000084c00780c */ /* 0x000fe40003fa4270 */
[----:B------:R-:W-:Y:S02]  /*3540*/  FSEL R85, R88, -INF , P3 ;  /* 0xff80000058557808 */ /* 0x000fe40001800000 */
[----:B-1----:R-:W-:Y:S01]  /*3550*/  FSEL R89, R89, -INF , P4 ;  /* 0xff80000059597808 */ /* 0x002fe20002000000 */
[----:B------:R-:W-:Y:S01]  /*3560*/  MUFU.TANH R11, R11 ;  /* 0x0000000b000b7308 */ /* 0x000fe20000002400 */
[----:B------:R-:W-:Y:S02]  /*3570*/  ISETP.GT.AND P6, PT, R76, 0x9, PT ;  /* 0x000000094c00780c */ /* 0x000fe40003fc4270 */
[----:B--2---:R-:W-:-:S02]  /*3580*/  FSEL R93, R90, -INF , P5 ;  /* 0xff8000005a5d7808 */ /* 0x004fc40002800000 */
[----:B------:R-:W-:Y:S02]  /*3590*/  ISETP.GT.AND P3, PT, R76, 0x10, PT ;  /* 0x000000104c00780c */ /* 0x000fe40003f64270 */
[----:B---3--:R-:W-:Y:S01]  /*35a0*/  FSEL R95, R91, -INF , P6 ;  /* 0xff8000005b5f7808 */ /* 0x008fe20003000000 */
[----:B------:R-:W-:Y:S02]  /*35b0*/  WARPGROUP.DEPBAR.LE gsb0, 0x0 ;  /* 0x00008000000079c5 */ /* 0x000fe40000010000 */
[----:B------:R-:W-:Y:S01]  /*35c0*/  WARPGROUP.ARRIVE ;  /* 0x00000000000079c5 */ /* 0x000fe20000000000 */
[----:B------:R-:W-:Y:S01]  /*35d0*/  FMUL.FTZ R98, R48, UR5 ;  /* 0x0000000530627c20 */ /* 0x000fe20008410000 */
[----:B------:R-:W-:Y:S01]  /*35e0*/  FMUL.FTZ R48, R50, UR5 ;  /* 0x0000000532307c20 */ /* 0x000fe20008410000 */
[----:B------:R-:W-:Y:S01]  /*35f0*/  FMNMX.FTZ R50, R85, R89, !PT ;  /* 0x0000005955327209 */ /* 0x000fe20007810000 */
[----:B------:R-:W-:Y:S01]  /*3600*/  FMUL.FTZ R99, R49, UR5 ;  /* 0x0000000531637c20 */ /* 0x000fe20008410000 */
[----:B------:R-:W-:Y:S01]  /*3610*/  ISETP.GT.AND P4, PT, R76, 0x11, PT ;  /* 0x000000114c00780c */ /* 0x000fe20003f84270 */
[----:B------:R-:W-:Y:S01]  /*3620*/  HGMMA.64x16x16.F32.BF16 R40, gdesc[UR24], R40, gsb0 ;  /* 0x00200000182879f0 */ /* 0x000fe20008001828 */
[----:B------:R-:W-:Y:S01]  /*3630*/  UIADD3 UR26, UR4, 0x642, URZ ;  /* 0x00000642041a7890 */ /* 0x000fe2000fffe03f */
[----:B------:R-:W-:Y:S01]  /*3640*/  FMNMX.FTZ R50, R93, R50, !PT ;  /* 0x000000325d327209 */ /* 0x000fe20007810000 */
[----:B------:R-:W-:Y:S01]  /*3650*/  UMOV UR27, 0x80000020 ;  /* 0x80000020001b7882 */ /* 0x000fe20000000000 */
[----:B----4-:R-:W-:Y:S01]  /*3660*/  FSEL R97, R80, -INF , P3 ;  /* 0xff80000050617808 */ /* 0x010fe20001800000 */
[----:B------:R-:W1:Y:S01]  /*3670*/  MUFU.TANH R98, R98 ;  /* 0x0000006200627308 */ /* 0x000e620000002400 */
[----:B------:R-:W-:Y:S01]  /*3680*/  FMNMX.FTZ R50, R95, R50, !PT ;  /* 0x000000325f327209 */ /* 0x000fe20007810000 */
[----:B------:R-:W-:Y:S01]  /*3690*/  FMUL.FTZ R52, R52, UR5 ;  /* 0x0000000534347c20 */ /* 0x000fe20008410000 */
[C---:B------:R-:W-:Y:S01]  /*36a0*/  ISETP.GT.AND P5, PT, R76.reuse, 0x18, PT ;  /* 0x000000184c00780c */ /* 0x040fe20003fa4270 */
[----:B------:R-:W-:Y:S01]  /*36b0*/  FMUL.FTZ R53, R53, UR5 ;  /* 0x0000000535357c20 */ /* 0x000fe20008410000 */
[----:B-----5:R-:W-:Y:S01]  /*36c0*/  FSEL R91, R81, -INF , P4 ;  /* 0xff800000515b7808 */ /* 0x020fe20002000000 */
[----:B------:R-:W-:Y:S01]  /*36d0*/  FMUL.FTZ R49, R51, UR5 ;  /* 0x0000000533317c20 */ /* 0x000fe20008410000 */
[----:B------:R-:W-:Y:S01]  /*36e0*/  FMNMX.FTZ R50, R97, R50, !PT ;  /* 0x0000003261327209 */ /* 0x000fe20007810000 */
[----:B------:R-:W2:Y:S01]  /*36f0*/  MUFU.TANH R99, R99 ;  /* 0x0000006300637308 */ /* 0x000ea20000002400 */
[----:B------:R-:W-:Y:S01]  /*3700*/  ISETP.GT.AND P3, PT, R76, 0x19, PT ;  /* 0x000000194c00780c */ /* 0x000fe20003f64270 */
[----:B------:R-:W-:Y:S01]  /*3710*/  ULDC UR4, c[0x0][0x988] ;  /* 0x0002620000047ab9 */ /* 0x000fe20000000800 */
[----:B------:R-:W-:-:S02]  /*3720*/  FSEL R87, R82, -INF , P5 ;  /* 0xff80000052577808 */ /* 0x000fc40002800000 */
[----:B------:R-:W-:Y:S02]  /*3730*/  FMNMX.FTZ R50, R91, R50, !PT ;  /* 0x000000325b327209 */ /* 0x000fe40007810000 */
[C---:B------:R-:W-:Y:S01]  /*3740*/  ISETP.GT.AND P4, PT, R76.reuse, 0x20, PT ;  /* 0x000000204c00780c */ /* 0x040fe20003f84270 */
[----:B------:R-:W3:Y:S01]  /*3750*/  MUFU.TANH R52, R52 ;  /* 0x0000003400347308 */ /* 0x000ee20000002400 */
[----:B------:R-:W-:Y:S02]  /*3760*/  FSEL R81, R83, -INF , P3 ;  /* 0xff80000053517808 */ /* 0x000fe40001800000 */
[----:B------:R-:W-:Y:S02]  /*3770*/  FMNMX.FTZ R50, R87, R50, !PT ;  /* 0x0000003257327209 */ /* 0x000fe40007810000 */
[----:B------:R-:W-:Y:S02]  /*3780*/  ISETP.GT.AND P5, PT, R76, 0x21, PT ;  /* 0x000000214c00780c */ /* 0x000fe40003fa4270 */
[----:B------:R-:W-:Y:S01]  /*3790*/  FSEL R79, R72, -INF , P4 ;  /* 0xff800000484f7808 */ /* 0x000fe20002000000 */
[----:B------:R-:W4:Y:S01]  /*37a0*/  MUFU.TANH R80, R53 ;  /* 0x0000003500507308 */ /* 0x000f220000002400 */
[----:B------:R-:W-:-:S02]  /*37b0*/  FMNMX.FTZ R50, R81, R50, !PT ;  /* 0x0000003251327209 */ /* 0x000fc40007810000 */
[C---:B------:R-:W-:Y:S02]  /*37c0*/  ISETP.GT.AND P3, PT, R76.reuse, 0x28, PT ;  /* 0x000000284c00780c */ /* 0x040fe40003f64270 */
[----:B------:R-:W-:Y:S02]  /*37d0*/  FSEL R77, R73, -INF , P5 ;  /* 0xff800000494d7808 */ /* 0x000fe40002800000 */
[----:B------:R-:W-:Y:S01]  /*37e0*/  FMNMX.FTZ R50, R79, R50, !PT ;  /* 0x000000324f327209 */ /* 0x000fe20007810000 */
[----:B------:R-:W-:Y:S01]  /*37f0*/  MUFU.TANH R12, R12 ;  /* 0x0000000c000c7308 */ /* 0x000fe20000002400 */
[----:B------:R-:W-:Y:S02]  /*3800*/  ISETP.GT.AND P4, PT, R76, 0x29, PT ;  /* 0x000000294c00780c */ /* 0x000fe40003f84270 */
[----:B------:R-:W-:Y:S02]  /*3810*/  FSEL R75, R75, -INF , P3 ;  /* 0xff8000004b4b7808 */ /* 0x000fe40001800000 */
[----:B------:R-:W-:-:S02]  /*3820*/  FMNMX.FTZ R50, R77, R50, !PT ;  /* 0x000000324d327209 */ /* 0x000fc40007810000 */
[----:B------:R-:W-:Y:S01]  /*3830*/  ISETP.GT.AND P5, PT, R76, 0x30, PT ;  /* 0x000000304c00780c */ /* 0x000fe20003fa4270 */
[----:B------:R-:W-:Y:S01]  /*3840*/  MUFU.TANH R13, R13 ;  /* 0x0000000d000d7308 */ /* 0x000fe20000002400 */
[----:B------:R-:W-:Y:S02]  /*3850*/  FSEL R71, R74, -INF , P4 ;  /* 0xff8000004a477808 */ /* 0x000fe40002000000 */
[----:B------:R-:W-:Y:S02]  /*3860*/  FMNMX.FTZ R50, R75, R50, !PT ;  /* 0x000000324b327209 */ /* 0x000fe40007810000 */
[----:B------:R-:W-:Y:S01]  /*3870*/  ISETP.GT.AND P3, PT, R76, 0x31, PT ;  /* 0x000000314c00780c */ /* 0x000fe20003f64270 */
[----:B------:R-:W-:Y:S02]  /*3880*/  WARPGROUP.DEPBAR.LE gsb0, 0x0 ;  /* 0x00008000000079c5 */ /* 0x000fe40000010000 */
[----:B------:R-:W-:Y:S01]  /*3890*/  WARPGROUP.ARRIVE ;  /* 0x00000000000079c5 */ /* 0x000fe20000000000 */
[----:B------:R-:W-:Y:S01]  /*38a0*/  FSEL R67, R78, -INF , P5 ;  /* 0xff8000004e437808 */ /* 0x000fe20002800000 */
[----:B------:R-:W-:Y:S01]  /*38b0*/  FMUL.FTZ R41, R41, UR5 ;  /* 0x0000000529297c20 */ /* 0x000fe20008410000 */
[----:B------:R-:W-:Y:S01]  /*38c0*/  FMNMX.FTZ R50, R71, R50, !PT ;  /* 0x0000003247327209 */ /* 0x000fe20007810000 */
[----:B------:R-:W-:Y:S01]  /*38d0*/  FMUL.FTZ R40, R40, UR5 ;  /* 0x0000000528287c20 */ /* 0x000fe20008410000 */
[----:B------:R-:W-:Y:S01]  /*38e0*/  ISETP.GT.AND P4, PT, R76, 0x38, PT ;  /* 0x000000384c00780c */ /* 0x000fe20003f84270 */
[----:B------:R-:W-:Y:S01]  /*38f0*/  HGMMA.64x16x16.F32.BF16 R32, gdesc[UR24], R32, gsb0 ;  /* 0x00200000182079f0 */ /* 0x000fe20008001820 */
[----:B------:R-:W-:Y:S01]  /*3900*/  FSEL R69, R65, -INF , P3 ;  /* 0xff80000041457808 */ /* 0x000fe20001800000 */
[----:B------:R5:W-:Y:S01]  /*3910*/  MUFU.TANH R82, R41 ;  /* 0x0000002900527308 */ /* 0x000be20000002400 */
[----:B------:R-:W-:Y:S01]  /*3920*/  FMNMX.FTZ R50, R67, R50, !PT ;  /* 0x0000003243327209 */ /* 0x000fe20007810000 */
[----:B------:R-:W-:Y:S01]  /*3930*/  FMUL.FTZ R44, R44, UR5 ;  /* 0x000000052c2c7c20 */ /* 0x000fe20008410000 */
[----:B------:R-:W-:Y:S01]  /*3940*/  ISETP.GT.AND P3, PT, R76, 0x39, PT ;  /* 0x000000394c00780c */ /* 0x000fe20003f64270 */
[----:B------:R-:W-:Y:S01]  /*3950*/  FMUL.FTZ R45, R45, UR5 ;  /* 0x000000052d2d7c20 */ /* 0x000fe20008410000 */
[----:B------:R-:W-:-:S02]  /*3960*/  FSEL R73, R84, -INF , P4 ;  /* 0xff80000054497808 */ /* 0x000fc40002000000 */
[----:B------:R-:W-:Y:S01]  /*3970*/  FMNMX.FTZ R50, R69, R50, !PT ;  /* 0x0000003245327209 */ /* 0x000fe20007810000 */
[----:B------:R0:W4:Y:S01]  /*3980*/  MUFU.TANH R72, R40 ;  /* 0x0000002800487308 */ /* 0x0001220000002400 */
[----:B------:R-:W-:Y:S02]  /*3990*/  ISETP.GT.AND P4, PT, R76, 0x40, PT ;  /* 0x000000404c00780c */ /* 0x000fe40003f84270 */
[----:B------:R-:W-:Y:S02]  /*39a0*/  FSEL R65, R86, -INF , P3 ;  /* 0xff80000056417808 */ /* 0x000fe40001800000 */
[----:B------:R-:W-:Y:S02]  /*39b0*/  FMNMX.FTZ R50, R73, R50, !PT ;  /* 0x0000003249327209 */ /* 0x000fe40007810000 */
[----:B------:R-:W-:Y:S01]  /*39c0*/  ISETP.GT.AND P3, PT, R76, 0x41, PT ;  /* 0x000000414c00780c */ /* 0x000fe20003f64270 */
[----:B------:R-:W4:Y:S01]  /*39d0*/  MUFU.TANH R74, R44 ;  /* 0x0000002c004a7308 */ /* 0x000f220000002400 */
[----:B------:R-:W-:-:S02]  /*39e0*/  FSEL R63, R92, -INF , P4 ;  /* 0xff8000005c3f7808 */ /* 0x000fc40002000000 */
[----:B------:R-:W-:Y:S02]  /*39f0*/  FMNMX.FTZ R50, R65, R50, !PT ;  /* 0x0000003241327209 */ /* 0x000fe40007810000 */
[----:B------:R-:W-:Y:S02]  /*3a00*/  ISETP.GT.AND P4, PT, R76, 0x48, PT ;  /* 0x000000484c00780c */ /* 0x000fe40003f84270 */
[----:B------:R-:W-:Y:S01]  /*3a10*/  FSEL R62, R94, -INF , P3 ;  /* 0xff8000005e3e7808 */ /* 0x000fe20001800000 */
[----:B------:R-:W-:Y:S01]  /*3a20*/  MUFU.TANH R78, R45 ;  /* 0x0000002d004e7308 */ /* 0x000fe20000002400 */
[----:B-----5:R-:W-:Y:S02]  /*3a30*/  FMNMX.FTZ R41, R63, R50, !PT ;  /* 0x000000323f297209 */ /* 0x020fe40007810000 */
[----:B------:R-:W-:Y:S02]  /*3a40*/  ISETP.GT.AND P3, PT, R76, 0x49, PT ;  /* 0x000000494c00780c */ /* 0x000fe40003f64270 */
[----:B------:R-:W-:-:S02]  /*3a50*/  FSEL R61, R60, -INF , P4 ;  /* 0xff8000003c3d7808 */ /* 0x000fc40002000000 */
[----:B0-----:R-:W-:Y:S01]  /*3a60*/  FMNMX.FTZ R40, R62, R41, !PT ;  /* 0x000000293e287209 */ /* 0x001fe20007810000 */
[----:B------:R-:W-:Y:S01]  /*3a70*/  MUFU.TANH R14, R14 ;  /* 0x0000000e000e7308 */ /* 0x000fe20000002400 */
[----:B------:R-:W-:Y:S02]  /*3a80*/  ISETP.GT.AND P4, PT, R76, 0x50, PT ;  /* 0x000000504c00780c */ /* 0x000fe40003f84270 */
[----:B------:R-:W-:Y:S02]  /*3a90*/  FSEL R53, R96, -INF , P3 ;  /* 0xff80000060357808 */ /* 0x000fe40001800000 */
[----:B------:R-:W-:Y:S02]  /*3aa0*/  FMNMX.FTZ R40, R61, R40, !PT ;  /* 0x000000283d287209 */ /* 0x000fe40007810000 */
[----:B------:R-:W-:Y:S01]  /*3ab0*/  ISETP.GT.AND P3, PT, R76, 0x51, PT ;  /* 0x000000514c00780c */ /* 0x000fe20003f64270 */
[----:B------:R-:W-:Y:S01]  /*3ac0*/  MUFU.TANH R15, R15 ;  /* 0x0000000f000f7308 */ /* 0x000fe20000002400 */
[----:B-1----:R-:W-:-:S02]  /*3ad0*/  FSEL R60, R98, -INF , P4 ;  /* 0xff800000623c7808 */ /* 0x002fc40002000000 */
[----:B------:R-:W-:Y:S02]  /*3ae0*/  FMNMX.FTZ R41, R53, R40, !PT ;  /* 0x0000002835297209 */ /* 0x000fe40007810000 */
[C---:B------:R-:W-:Y:S02]  /*3af0*/  ISETP.GT.AND P4, PT, R76.reuse, 0x58, PT ;  /* 0x000000584c00780c */ /* 0x040fe40003f84270 */
[----:B--2---:R-:W-:Y:S01]  /*3b00*/  FSEL R51, R99, -INF , P3 ;  /* 0xff80000063337808 */ /* 0x004fe20001800000 */
[----:B------:R-:W-:Y:S01]  /*3b10*/  MUFU.TANH R20, R20 ;  /* 0x0000001400147308 */ /* 0x000fe20000002400 */
[----:B------:R-:W-:Y:S01]  /*3b20*/  ISETP.GT.AND P3, PT, R76, 0x59, PT ;  /* 0x000000594c00780c */ /* 0x000fe20003f64270 */
[----:B------:R-:W-:Y:S02]  /*3b30*/  WARPGROUP.DEPBAR.LE gsb0, 0x0 ;  /* 0x00008000000079c5 */ /* 0x000fe40000010000 */
[----:B------:R-:W-:Y:S01]  /*3b40*/  WARPGROUP.ARRIVE ;  /* 0x00000000000079c5 */ /* 0x000fe20000000000 */
[----:B------:R-:W-:Y:S01]  /*3b50*/  FMUL.FTZ R32, R32, UR5 ;  /* 0x0000000520207c20 */ /* 0x000fe20008410000 */
[----:B------:R-:W-:Y:S01]  /*3b60*/  FMUL.FTZ R33, R33, UR5 ;  /* 0x0000000521217c20 */ /* 0x000fe20008410000 */
[----:B---3--:R-:W-:Y:S01]  /*3b70*/  FSEL R52, R52, -INF , P4 ;  /* 0xff80000034347808 */ /* 0x008fe20002000000 */
[----:B------:R-:W-:Y:S01]  /*3b80*/  FMUL.FTZ R36, R36, UR5 ;  /* 0x0000000524247c20 */ /* 0x000fe20008410000 */
[----:B------:R0:W1:Y:S01]  /*3b90*/  MUFU.TANH R83, R32 ;  /* 0x0000002000537308 */ /* 0x0000620000002400 */
[----:B------:R-:W-:Y:S01]  /*3ba0*/  HGMMA.64x16x16.F32.BF16 R24, gdesc[UR32], R24, gsb0 ;  /* 0x00200000201879f0 */ /* 0x000fe20008001818 */
[----:B------:R-:W-:Y:S01]  /*3bb0*/  ISETP.GT.AND P4, PT, R76, 0x60, PT ;  /* 0x000000604c00780c */ /* 0x000fe20003f84270 */
[----:B------:R-:W-:Y:S01]  /*3bc0*/  FMUL.FTZ R37, R37, UR5 ;  /* 0x0000000525257c20 */ /* 0x000fe20008410000 */
[----:B----4-:R-:W-:Y:S01]  /*3bd0*/  FSEL R50, R80, -INF , P3 ;  /* 0xff80000050327808 */ /* 0x010fe20001800000 */
[----:B------:R-:W-:Y:S01]  /*3be0*/  FMUL.FTZ R88, R34, UR5 ;  /* 0x0000000522587c20 */ /* 0x000fe20008410000 */
[----:B------:R-:W-:Y:S01]  /*3bf0*/  ISETP.GT.AND P3, PT, R76, 0x61, PT ;  /* 0x000000614c00780c */ /* 0x000fe20003f64270 */
[----:B------:R-:W-:Y:S01]  /*3c00*/  FMUL.FTZ R90, R35, UR5 ;  /* 0x00000005235a7c20 */ /* 0x000fe20008410000 */
[----:B------:R2:W3:Y:S01]  /*3c10*/  MUFU.TANH R84, R33 ;  /* 0x0000002100547308 */ /* 0x0004e20000002400 */
[----:B0-----:R-:W-:-:S02]  /*3c20*/  FMNMX.FTZ R32, R60, R41, !PT ;  /* 0x000000293c207209 */ /* 0x001fc40007810000 */
[----:B------:R-:W-:Y:S01]  /*3c30*/  FSEL R45, R72, -INF , P4 ;  /* 0xff800000482d7808 */ /* 0x000fe20002000000 */
[----:B------:R-:W-:Y:S01]  /*3c40*/  FMUL.FTZ R72, R54, UR5 ;  /* 0x0000000536487c20 */ /* 0x000fe20008410000 */
[----:B------:R-:W-:Y:S02]  /*3c50*/  ISETP.GT.AND P4, PT, R76, 0x68, PT ;  /* 0x000000684c00780c */ /* 0x000fe40003f84270 */
[----:B------:R-:W-:Y:S01]  /*3c60*/  FSEL R44, R82, -INF , P3 ;  /* 0xff800000522c7808 */ /* 0x000fe20001800000 */
[----:B------:R-:W0:Y:S01]  /*3c70*/  MUFU.TANH R36, R36 ;  /* 0x0000002400247308 */ /* 0x000e220000002400 */
[----:B--2---:R-:W-:Y:S02]  /*3c80*/  FMNMX.FTZ R33, R51, R32, !PT ;  /* 0x0000002033217209 */ /* 0x004fe40007810000 */
[----:B------:R-:W-:Y:S02]  /*3c90*/  ISETP.GT.AND P3, PT, R76, 0x69, PT ;  /* 0x000000694c00780c */ /* 0x000fe40003f64270 */
[----:B------:R-:W-:-:S02]  /*3ca0*/  FMNMX.FTZ R33, R52, R33, !PT ;  /* 0x0000002134217209 */ /* 0x000fc40007810000 */
[----:B------:R-:W-:Y:S01]  /*3cb0*/  FSEL R41, R74, -INF , P4 ;  /* 0xff8000004a297808 */ /* 0x000fe20002000000 */
[----:B------:R2:W4:Y:S01]  /*3cc0*/  MUFU.TANH R86, R37 ;  /* 0x0000002500567308 */ /* 0x0005220000002400 */
[----:B------:R-:W-:Y:S02]  /*3cd0*/  FMNMX.FTZ R32, R50, R33, !PT ;  /* 0x0000002132207209 */ /* 0x000fe40007810000 */
[----:B------:R-:W-:Y:S02]  /*3ce0*/  ISETP.GT.AND P4, PT, R76, 0x70, PT ;  /* 0x000000704c00780c */ /* 0x000fe40003f84270 */
[----:B------:R-:W-:Y:S02]  /*3cf0*/  FMNMX.FTZ R33, R45, R32, !PT ;  /* 0x000000202d217209 */ /* 0x000fe40007810000 */
[----:B-1----:R-:W-:Y:S01]  /*3d00*/  FSEL R40, R83, -INF , P4 ;  /* 0xff80000053287808 */ /* 0x002fe20002000000 */
[----:B------:R-:W-:Y:S01]  /*3d10*/  MUFU.TANH R21, R21 ;  /* 0x0000001500157308 */ /* 0x000fe20000002400 */
[----:B------:R-:W-:-:S02]  /*3d20*/  FMNMX.FTZ R32, R44, R33, !PT ;  /* 0x000000212c207209 */ /* 0x000fc40007810000 */
[----:B--2---:R-:W-:Y:S02]  /*3d30*/  FSEL R37, R78, -INF , P3 ;  /* 0xff8000004e257808 */ /* 0x004fe40001800000 */
[----:B------:R-:W-:Y:S02]  /*3d40*/  FMNMX.FTZ R32, R41, R32, !PT ;  /* 0x0000002029207209 */ /* 0x000fe40007810000 */
[C---:B------:R-:W-:Y:S01]  /*3d50*/  ISETP.GT.AND P3, PT, R76.reuse, 0x71, PT ;  /* 0x000000714c00780c */ /* 0x040fe20003f64270 */
[----:B------:R-:W-:Y:S01]  /*3d60*/  MUFU.TANH R64, R64 ;  /* 0x0000004000407308 */ /* 0x000fe20000002400 */
[----:B------:R-:W-:Y:S02]  /*3d70*/  FMNMX.FTZ R83, R37, R32, !PT ;  /* 0x0000002025537209 */ /* 0x000fe40007810000 */
[----:B------:R-:W-:Y:S02]  /*3d80*/  ISETP.GT.AND P4, PT, R76, 0x78, PT ;  /* 0x000000784c00780c */ /* 0x000fe40003f84270 */
[----:B---3--:R-:W-:Y:S01]  /*3d90*/  FSEL R33, R84, -INF , P3 ;  /* 0xff80000054217808 */ /* 0x008fe20001800000 */
[----:B------:R-:W-:Y:S01]  /*3da0*/  FMUL.FTZ R84, R43, UR5 ;  /* 0x000000052b547c20 */ /* 0x000fe20008410000 */
[----:B------:R-:W-:Y:S01]  /*3db0*/  FMNMX.FTZ R32, R40, R83, !PT ;  /* 0x0000005328207209 */ /* 0x000fe20007810000 */
[----:B------:R-:W-:Y:S01]  /*3dc0*/  MUFU.TANH R56, R56 ;  /* 0x0000003800387308 */ /* 0x000fe20000002400 */
[----:B------:R-:W-:-:S02]  /*3dd0*/  ISETP.GT.AND P3, PT, R76, 0x79, PT ;  /* 0x000000794c00780c */ /* 0x000fc40003f64270 */
[----:B0-----:R-:W-:Y:S01]  /*3de0*/  FSEL R36, R36, -INF , P4 ;  /* 0xff80000024247808 */ /* 0x001fe20002000000 */
[----:B------:R-:W-:Y:S02]  /*3df0*/  WARPGROUP.DEPBAR.LE gsb0, 0x0 ;  /* 0x00008000000079c5 */ /* 0x000fe40000010000 */
[----:B------:R-:W-:Y:S01]  /*3e00*/  FMUL.FTZ R24, R24, UR5 ;  /* 0x0000000518187c20 */ /* 0x000fe20008410000 */
[----:B------:R-:W-:Y:S01]  /*3e10*/  FMUL.FTZ R25, R25, UR5 ;  /* 0x0000000519197c20 */ /* 0x000fe20008410000 */
[----:B------:R-:W-:Y:S01]  /*3e20*/  FMUL.FTZ R28, R28, UR5 ;  /* 0x000000051c1c7c20 */ /* 0x000fe20008410000 */
[----:B------:R-:W-:Y:S01]  /*3e30*/  ISETP.GT.AND P4, PT, R76, 0x80, PT ;  /* 0x000000804c00780c */ /* 0x000fe20003f84270 */
[----:B------:R0:W1:Y:S01]  /*3e40*/  MUFU.TANH R80, R24 ;  /* 0x0000001800507308 */ /* 0x0000620000002400 */
[----:B------:R-:W-:-:S07]  /*3e50*/  FMUL.FTZ R43, R26, UR5 ;  /* 0x000000051a2b7c20 */ /* 0x000fce0008410000 */
[----:B------:R2:W3:Y:S01]  /*3e60*/  MUFU.TANH R82, R25 ;  /* 0x0000001900527308 */ /* 0x0004e20000002400 */
[----:B0-----:R-:W-:Y:S01]  /*3e70*/  FMUL.FTZ R24, R29, UR5 ;  /* 0x000000051d187c20 */ /* 0x001fe20008410000 */
[----:B----4-:R-:W-:Y:S01]  /*3e80*/  FSEL R29, R86, -INF , P3 ;  /* 0xff800000561d7808 */ /* 0x010fe20001800000 */
[----:B------:R-:W-:Y:S01]  /*3e90*/  FMUL.FTZ R86, R47, UR5 ;  /* 0x000000052f567c20 */ /* 0x000fe20008410000 */
[----:B------:R-:W-:Y:S01]  /*3ea0*/  ISETP.GT.AND P3, PT, R76, 0x81, PT ;  /* 0x000000814c00780c */ /* 0x000fe20003f64270 */
[----:B------:R-:W-:-:S03]  /*3eb0*/  FMUL.FTZ R47, R27, UR5 ;  /* 0x000000051b2f7c20 */ /* 0x000fc60008410000 */
[----:B------:R3:W0:Y:S01]  /*3ec0*/  MUFU.TANH R78, R28 ;  /* 0x0000001c004e7308 */ /* 0x0006220000002400 */
[----:B--2---:R-:W-:Y:S02]  /*3ed0*/  FMNMX.FTZ R25, R33, R32, !PT ;  /* 0x0000002021197209 */ /* 0x004fe40007810000 */
[----:B-1----:R-:W-:Y:S01]  /*3ee0*/  FSEL R32, R80, -INF , P4 ;  /* 0xff80000050207808 */ /* 0x002fe20002000000 */
[----:B------:R-:W-:Y:S01]  /*3ef0*/  FMUL.FTZ R80, R55, UR5 ;  /* 0x0000000537507c20 */ /* 0x000fe20008410000 */
[----:B------:R-:W-:Y:S02]  /*3f00*/  FMNMX.FTZ R74, R36, R25, !PT ;  /* 0x00000019244a7209 */ /* 0x000fe40007810000 */
[----:B------:R-:W-:Y:S01]  /*3f10*/  ISETP.GT.AND P4, PT, R76, 0x88, PT ;  /* 0x000000884c00780c */ /* 0x000fe20003f84270 */
[----:B------:R-:W1:Y:S01]  /*3f20*/  MUFU.TANH R24, R24 ;  /* 0x0000001800187308 */ /* 0x000e620000002400 */
[----:B------:R-:W-:Y:S02]  /*3f30*/  FMNMX.FTZ R25, R29, R74, !PT ;  /* 0x0000004a1d197209 */ /* 0x000fe40007810000 */
[----:B---3--:R-:W-:Y:S01]  /*3f40*/  FSEL R28, R82, -INF , P3 ;  /* 0xff800000521c7808 */ /* 0x008fe20001800000 */
[----:B------:R-:W-:Y:S01]  /*3f50*/  FMUL.FTZ R82, R42, UR5 ;  /* 0x000000052a527c20 */ /* 0x000fe20008410000 */
[----:B------:R-:W-:-:S02]  /*3f60*/  FMNMX.FTZ R83, R32, R25, !PT ;  /* 0x0000001920537209 */ /* 0x000fc40007810000 */
[----:B------:R-:W-:Y:S01]  /*3f70*/  ISETP.GT.AND P3, PT, R76, 0x89, PT ;  /* 0x000000894c00780c */ /* 0x000fe20003f64270 */
[----:B------:R-:W2:Y:S01]  /*3f80*/  MUFU.TANH R57, R57 ;  /* 0x0000003900397308 */ /* 0x000ea20000002400 */
[----:B0-----:R-:W-:Y:S02]  /*3f90*/  FSEL R25, R78, -INF , P4 ;  /* 0xff8000004e197808 */ /* 0x001fe40002000000 */
[----:B------:R-:W-:Y:S01]  /*3fa0*/  FMNMX.FTZ R54, R28, R83, !PT ;  /* 0x000000531c367209 */ /* 0x000fe20007810000 */
[----:B------:R-:W-:Y:S01]  /*3fb0*/  FMUL.FTZ R83, R46, UR5 ;  /* 0x000000052e537c20 */ /* 0x000fe20008410000 */
[----:B------:R-:W-:Y:S02]  /*3fc0*/  FMUL.FTZ R46, R39, UR5 ;  /* 0x00000005272e7c20 */ /* 0x000fe40008410000 */
[----:B------:R-:W-:Y:S01]  /*3fd0*/  FMNMX.FTZ R55, R25, R54, !PT ;  /* 0x0000003619377209 */ /* 0x000fe20007810000 */
[----:B------:R-:W0:Y:S01]  /*3fe0*/  MUFU.TANH R58, R58 ;  /* 0x0000003a003a7308 */ /* 0x000e220000002400 */
[----:B-1----:R-:W-:Y:S01]  /*3ff0*/  FSEL R24, R24, -INF , P3 ;  /* 0xff80000018187808 */ /* 0x002fe20001800000 */
[----:B------:R-:W-:-:S03]  /*4000*/  FMUL.FTZ R54, R30, UR5 ;  /* 0x000000051e367c20 */ /* 0x000fc60008410000 */
[----:B------:R-:W-:-:S03]  /*4010*/  FMNMX.FTZ R55, R24, R55, !PT ;  /* 0x0000003718377209 */ /* 0x000fc60007810000 */
[----:B------:R-:W1:Y:S02]  /*4020*/  MUFU.TANH R59, R59 ;  /* 0x0000003b003b7308 */ /* 0x000e640000002400 */
[----:B------:R-:W3:Y:S06]  /*4030*/  SHFL.BFLY PT, R42, R55, 0x2, 0x1f ;  /* 0x0c401f00372a7f89 */ /* 0x000eec00000e0000 */
[----:B------:R-:W4:Y:S08]  /*4040*/  MUFU.TANH R48, R48 ;  /* 0x0000003000307308 */ /* 0x000f300000002400 */
[----:B------:R-:W5:Y:S08]  /*4050*/  MUFU.TANH R49, R49 ;  /* 0x0000003100317308 */ /* 0x000f700000002400 */
[----:B------:R-:W5:Y:S01]  /*4060*/  MUFU.TANH R72, R72 ;  /* 0x0000004800487308 */ /* 0x000f620000002400 */
[----:B---3--:R-:W-:Y:S01]  /*4070*/  FMNMX.FTZ R34, R55, R42, !PT ;  /* 0x0000002a37227209 */ /* 0x008fe20007810000 */
[----:B------:R-:W-:Y:S01]  /*4080*/  FMUL.FTZ R42, R38, UR5 ;  /* 0x00000005262a7c20 */ /* 0x000fe20008410000 */
[----:B------:R-:W-:Y:S01]  /*4090*/  FMUL.FTZ R55, R31, UR5 ;  /* 0x000000051f377c20 */ /* 0x000fe20008410000 */
[----:B------:R-:W-:-:S02]  /*40a0*/  UMOV UR5, UR57 ;  /* 0x0000003900057c82 */ /* 0x000fc40008000000 */
[----:B------:R-:W3:Y:S02]  /*40b0*/  SHFL.BFLY PT, R35, R34, 0x1, 0x1f ;  /* 0x0c201f0022237f89 */ /* 0x000ee400000e0000 */
[----:B------:R-:W5:Y:S08]  /*40c0*/  MUFU.TANH R80, R80 ;  /* 0x0000005000507308 */ /* 0x000f700000002400 */
[----:B------:R-:W5:Y:S08]  /*40d0*/  MUFU.TANH R82, R82 ;  /* 0x0000005200527308 */ /* 0x000f700000002400 */
[----:B------:R-:W5:Y:S01]  /*40e0*/  MUFU.TANH R84, R84 ;  /* 0x0000005400547308 */ /* 0x000f620000002400 */
[----:B---3--:R-:W-:-:S07]  /*40f0*/  FMNMX.FTZ R74, R34, R35, !PT ;  /* 0x00000023224a7209 */ /* 0x008fce0007810000 */
[----:B------:R-:W3:Y:S01]  /*4100*/  MUFU.TANH R83, R83 ;  /* 0x0000005300537308 */ /* 0x000ee20000002400 */
[----:B------:R-:W2:Y:S01]  /*4110*/  SHFL.IDX PT, R35, R70, 0x1, 0x1c1f ;  /* 0x003c1f0046237f89 */ /* 0x000ea200000e0000 */
[C---:B------:R-:W-:Y:S01]  /*4120*/  FSETP.NEU.FTZ.AND P3, PT, R74.reuse, -INF , PT ;  /* 0xff8000004a00780b */ /* 0x040fe20003f7d000 */
[----:B------:R-:W-:-:S05]  /*4130*/  FMUL.FTZ R26, R74, UR4 ;  /* 0x000000044a1a7c20 */ /* 0x000fca0008410000 */
[----:B------:R-:W3:Y:S01]  /*4140*/  MUFU.TANH R86, R86 ;  /* 0x0000005600567308 */ /* 0x000ee20000002400 */
[----:B------:R-:W-:-:S05]  /*4150*/  FSEL R26, R26, RZ, P3 ;  /* 0x000000ff1a1a7208 */ /* 0x000fca0001800000 */
[--C-:B------:R-:W-:Y:S01]  /*4160*/  FFMA.FTZ R27, R85, UR4, -R26.reuse ;  /* 0x00000004551b7c23 */ /* 0x100fe2000801081a */
[--C-:B------:R-:W-:Y:S01]  /*4170*/  FFMA.FTZ R78, R79, UR4, -R26.reuse ;  /* 0x000000044f4e7c23 */ /* 0x100fe2000801081a */
[----:B------:R-:W3:Y:S01]  /*4180*/  MUFU.TANH R88, R88 ;  /* 0x0000005800587308 */ /* 0x000ee20000002400 */
[--C-:B------:R-:W-:Y:S01]  /*4190*/  FFMA.FTZ R62, R62, UR4, -R26.reuse ;  /* 0x000000043e3e7c23 */ /* 0x100fe2000801081a */
[--C-:B------:R-:W-:Y:S01]  /*41a0*/  FFMA.FTZ R30, R89, UR4, -R26.reuse ;  /* 0x00000004591e7c23 */ /* 0x100fe2000801081a */
[--C-:B------:R-:W-:Y:S01]  /*41b0*/  FFMA.FTZ R31, R93, UR4, -R26.reuse ;  /* 0x000000045d1f7c23 */ /* 0x100fe2000801081a */
[--C-:B------:R-:W-:Y:S01]  /*41c0*/  FFMA.FTZ R38, R95, UR4, -R26.reuse ;  /* 0x000000045f267c23 */ /* 0x100fe2000801081a */
[--C-:B------:R-:W-:Y:S01]  /*41d0*/  FFMA.FTZ R34, R97, UR4, -R26.reuse ;  /* 0x0000000461227c23 */ /* 0x100fe2000801081a */
[--C-:B------:R-:W-:Y:S01]  /*41e0*/  FFMA.FTZ R53, R53, UR4, -R26.reuse ;  /* 0x0000000435357c23 */ /* 0x100fe2000801081a */
[----:B------:R-:W-:Y:S01]  /*41f0*/  FFMA.FTZ R51, R51, UR4, -R26 ;  /* 0x0000000433337c23 */ /* 0x000fe2000801081a */
[----:B------:R-:W3:Y:S01]  /*4200*/  MUFU.TANH R90, R90 ;  /* 0x0000005a005a7308 */ /* 0x000ee20000002400 */
[----:B--2---:R-:W-:Y:S01]  /*4210*/  IADD3 R35, R35, -UR7, R66 ;  /* 0x8000000723237c10 */ /* 0x004fe2000fffe042 */
[--C-:B------:R-:W-:Y:S01]  /*4220*/  FFMA.FTZ R44, R44, UR4, -R26.reuse ;  /* 0x000000042c2c7c23 */ /* 0x100fe2000801081a */
[--C-:B------:R-:W-:Y:S01]  /*4230*/  FFMA.FTZ R41, R41, UR4, -R26.reuse ;  /* 0x0000000429297c23 */ /* 0x100fe2000801081a */
[----:B------:R-:W-:Y:S01]  /*4240*/  FFMA.FTZ R28, R28, UR4, -R26 ;  /* 0x000000041c1c7c23 */ /* 0x000fe2000801081a */
[----:B------:R-:W-:Y:S01]  /*4250*/  VIMNMX R85, R68, R35, PT ;  /* 0x0000002344557248 */ /* 0x000fe20003fe0100 */
[----:B------:R-:W-:-:S02]  /*4260*/  UIMAD UR7, UR56, UR14, -UR7 ;  /* 0x0000000e380772a4 */ /* 0x000fc4000f8e0a07 */
[----:B------:R-:W2:Y:S01]  /*4270*/  MUFU.TANH R42, R42 ;  /* 0x0000002a002a7308 */ /* 0x000ea20000002400 */
[C---:B------:R-:W-:Y:S01]  /*4280*/  ISETP.GT.AND P3, PT, R85.reuse, RZ, PT ;  /* 0x000000ff5500720c */ /* 0x040fe20003f64270 */
[----:B------:R-:W-:Y:S01]  /*4290*/  @UP0 ULDC UR14, c[0x0][0x450] ;  /* 0x00011400000e0ab9 */ /* 0x000fe20000000800 */
[C---:B------:R-:W-:Y:S01]  /*42a0*/  ISETP.GT.AND P4, PT, R85.reuse, 0x1, PT ;  /* 0x000000015500780c */ /* 0x040fe20003f84270 */
[----:B------:R-:W-:Y:S01]  /*42b0*/  @UP0 USHF.R.U32.HI UR5, URZ, UR14, UR11 ;  /* 0x0000000e3f050299 */ /* 0x000fe2000801160b */
[----:B------:R-:W-:Y:S02]  /*42c0*/  ISETP.GT.AND P5, PT, R85, 0x8, PT ;  /* 0x000000085500780c */ /* 0x000fe40003fa4270 */
[----:B------:R-:W-:Y:S01]  /*42d0*/  FSEL R4, R4, -INF , P3 ;  /* 0xff80000004047808 */ /* 0x000fe20001800000 */
[----:B------:R-:W2:Y:S01]  /*42e0*/  MUFU.TANH R46, R46 ;  /* 0x0000002e002e7308 */ /* 0x000ea20000002400 */
[----:B------:R-:W-:Y:S01]  /*42f0*/  FSEL R39, R3, -INF , P4 ;  /* 0xff80000003277808 */ /* 0x000fe20002000000 */
[----:B------:R-:W-:Y:S01]  /*4300*/  FFMA.FTZ R3, R91, UR4, -R26 ;  /* 0x000000045b037c23 */ /* 0x000fe2000801081a */
[----:B------:R-:W-:Y:S01]  /*4310*/  ISETP.GT.AND P3, PT, R85, 0x9, PT ;  /* 0x000000095500780c */ /* 0x000fe20003f64270 */
[----:B------:R-:W-:Y:S01]  /*4320*/  UIADD3 UR7, UR7, UR5, URZ ;  /* 0x0000000507077290 */ /* 0x000fe2000fffe03f */
[----:B------:R-:W-:-:S02]  /*4330*/  FSEL R6, R6, -INF , P5 ;  /* 0xff80000006067808 */ /* 0x000fc40002800000 */
[----:B------:R-:W-:Y:S01]  /*4340*/  FMNMX.FTZ R35, R4, R39, !PT ;  /* 0x0000002704237209 */ /* 0x000fe20007810000 */
[----:B------:R-:W2:Y:S01]  /*4350*/  MUFU.TANH R43, R43 ;  /* 0x0000002b002b7308 */ /* 0x000ea20000002400 */
[----:B------:R-:W-:Y:S01]  /*4360*/  ISETP.GT.AND P4, PT, R85, 0x10, PT ;  /* 0x000000105500780c */ /* 0x000fe20003f84270 */
[----:B------:R-:W-:Y:S01]  /*4370*/  UIMAD.WIDE UR10, UR7, 0x38e38e39, URZ ;  /* 0x38e38e39070a78a5 */ /* 0x000fe2000f8e023f */
[----:B------:R-:W-:Y:S02]  /*4380*/  FSEL R5, R5, -INF , P3 ;  /* 0xff80000005057808 */ /* 0x000fe40001800000 */
[----:B------:R-:W-:Y:S01]  /*4390*/  FMNMX.FTZ R66, R6, R35, !PT ;  /* 0x0000002306427209 */ /* 0x000fe20007810000 */
[----:B------:R-:W-:Y:S01]  /*43a0*/  FFMA.FTZ R35, R87, UR4, -R26 ;  /* 0x0000000457237c23 */ /* 0x000fe2000801081a */
[----:B------:R-:W-:Y:S01]  /*43b0*/  ISETP.GT.AND P3, PT, R85, 0x11, PT ;  /* 0x000000115500780c */ /* 0x000fe20003f64270 */
[----:B------:R-:W2:Y:S01]  /*43c0*/  MUFU.TANH R47, R47 ;  /* 0x0000002f002f7308 */ /* 0x000ea20000002400 */
[----:B------:R-:W-:Y:S01]  /*43d0*/  FSEL R8, R8, -INF , P4 ;  /* 0xff80000008087808 */ /* 0x000fe20002000000 */
[----:B------:R-:W-:Y:S01]  /*43e0*/  USHF.R.U32.HI UR5, URZ, 0x1f, UR11 ;  /* 0x0000001f3f057899 */ /* 0x000fe2000801160b */
[----:B------:R-:W-:-:S02]  /*43f0*/  FMNMX.FTZ R87, R5, R66, !PT ;  /* 0x0000004205577209 */ /* 0x000fc40007810000 */
[----:B------:R-:W-:Y:S01]  /*4400*/  ISETP.GT.AND P4, PT, R85, 0x18, PT ;  /* 0x000000185500780c */ /* 0x000fe20003f84270 */
[----:B------:R-:W-:Y:S01]  /*4410*/  ULEA.HI.SX32 UR5, UR11, UR5, 0x1b ;  /* 0x000000050b057291 */ /* 0x000fe2000f8fda3f */
[----:B------:R-:W-:Y:S01]  /*4420*/  FSEL R7, R7, -INF , P3 ;  /* 0xff80000007077808 */ /* 0x000fe20001800000 */
[----:B------:R-:W2:Y:S01]  /*4430*/  MUFU.TANH R54, R54 ;  /* 0x0000003600367308 */ /* 0x000ea20000002400 */
[----:B------:R-:W-:Y:S01]  /*4440*/  FMNMX.FTZ R68, R8, R87, !PT ;  /* 0x0000005708447209 */ /* 0x000fe20007810000 */
[----:B------:R-:W-:Y:S01]  /*4450*/  UISETP.LT.AND UP1, UPT, URZ, UR5, UPT ;  /* 0x000000053f00728c */ /* 0x000fe2000bf21270 */
[----:B------:R-:W-:Y:S01]  /*4460*/  FSEL R66, R10, -INF , P4 ;  /* 0xff8000000a427808 */ /* 0x000fe20002000000 */
[----:B------:R-:W-:Y:S01]  /*4470*/  FFMA.FTZ R10, R81, UR4, -R26 ;  /* 0x00000004510a7c23 */ /* 0x000fe2000801081a */
[----:B------:R-:W-:Y:S01]  /*4480*/  ISETP.GT.AND P3, PT, R85, 0x19, PT ;  /* 0x000000195500780c */ /* 0x000fe20003f64270 */
[----:B------:R-:W-:Y:S01]  /*4490*/  USEL UR15, URZ, UR5, !UP1 ;  /* 0x000000053f0f7287 */ /* 0x000fe2000c800000 */
[----:B------:R-:W-:Y:S01]  /*44a0*/  FMNMX.FTZ R81, R7, R68, !PT ;  /* 0x0000004407517209 */ /* 0x000fe20007810000 */
[----:B------:R-:W2:Y:S01]  /*44b0*/  MUFU.TANH R55, R55 ;  /* 0x0000003700377308 */ /* 0x000ea20000002400 */
[----:B------:R-:W-:Y:S01]  /*44c0*/  ISETP.GT.AND P4, PT, R85, 0x20, PT ;  /* 0x000000205500780c */ /* 0x000fe20003f84270 */
[----:B------:R-:W-:Y:S01]  /*44d0*/  UISETP.GE.AND UP1, UPT, UR38, UR15, UPT ;  /* 0x0000000f2600728c */ /* 0x000fe2000bf26270 */
        /* <DEDUP_REMOVED lines=8> */
[----:B------:R-:W2:Y:S01]  /*4560*/  MUFU.EX2 R30, R30 ;  /* 0x0000001e001e7308 */ /* 0x000ea20000000800 */
[----:B------:R-:W-:-:S02]  /*4570*/  FMNMX.FTZ R79, R11, R70, !PT ;  /* 0x000000460b4f7209 */ /* 0x000fc40007810000 */
[----:B------:R-:W-:Y:S02]  /*4580*/  ISETP.GT.AND P3, PT, R85, 0x29, PT ;  /* 0x000000295500780c */ /* 0x000fe40003f64270 */
[----:B------:R-:W-:Y:S01]  /*4590*/  FSEL R70, R13, -INF , P4 ;  /* 0xff8000000d467808 */ /* 0x000fe20002000000 */
[--C-:B------:R-:W-:Y:S01]  /*45a0*/  FFMA.FTZ R13, R77, UR4, -R26.reuse ;  /* 0x000000044d0d7c23 */ /* 0x100fe2000801081a */
[----:B------:R-:W-:Y:S01]  /*45b0*/  FMNMX.FTZ R79, R68, R79, !PT ;  /* 0x0000004f444f7209 */ /* 0x000fe20007810000 */
[----:B------:R0:W-:Y:S01]  /*45c0*/  MUFU.EX2 R12, R78 ;  /* 0x0000004e000c7308 */ /* 0x0001e20000000800 */
[----:B------:R-:W-:Y:S02]  /*45d0*/  ISETP.GT.AND P4, PT, R85, 0x30, PT ;  /* 0x000000305500780c */ /* 0x000fe40003f84270 */
[----:B------:R-:W-:Y:S01]  /*45e0*/  FSEL R76, R14, -INF , P3 ;  /* 0xff8000000e4c7808 */ /* 0x000fe20001800000 */
[----:B------:R-:W-:Y:S01]  /*45f0*/  FFMA.FTZ R14, R75, UR4, -R26 ;  /* 0x000000044b0e7c23 */ /* 0x000fe2000801081a */
[----:B------:R-:W-:-:S02]  /*4600*/  FMNMX.FTZ R79, R70, R79, !PT ;  /* 0x0000004f464f7209 */ /* 0x000fc40007810000 */
[----:B------:R-:W-:Y:S01]  /*4610*/  ISETP.GT.AND P3, PT, R85, 0x31, PT ;  /* 0x000000315500780c */ /* 0x000fe20003f64270 */
[----:B------:R-:W2:Y:S01]  /*4620*/  MUFU.EX2 R31, R31 ;  /* 0x0000001f001f7308 */ /* 0x000ea20000000800 */
[----:B------:R-:W-:Y:S01]  /*4630*/  FSEL R77, R15, -INF , P4 ;  /* 0xff8000000f4d7808 */ /* 0x000fe20002000000 */
[----:B------:R-:W-:Y:S01]  /*4640*/  FFMA.FTZ R15, R71, UR4, -R26 ;  /* 0x00000004470f7c23 */ /* 0x000fe2000801081a */
[----:B0-----:R-:W-:Y:S02]  /*4650*/  FMNMX.FTZ R78, R76, R79, !PT ;  /* 0x0000004f4c4e7209 */ /* 0x001fe40007810000 */
[----:B------:R-:W-:Y:S02]  /*4660*/  ISETP.GT.AND P4, PT, R85, 0x38, PT ;  /* 0x000000385500780c */ /* 0x000fe40003f84270 */
[----:B------:R-:W-:Y:S01]  /*4670*/  FSEL R75, R20, -INF , P3 ;  /* 0xff800000144b7808 */ /* 0x000fe20001800000 */
[----:B------:R-:W0:Y:S01]  /*4680*/  MUFU.EX2 R38, R38 ;  /* 0x0000002600267308 */ /* 0x000e220000000800 */
[----:B------:R-:W-:-:S02]  /*4690*/  FMNMX.FTZ R20, R77, R78, !PT ;  /* 0x0000004e4d147209 */ /* 0x000fc40007810000 */
[----:B------:R-:W-:Y:S02]  /*46a0*/  FSEL R78, R21, -INF , P4 ;  /* 0xff800000154e7808 */ /* 0x000fe40002000000 */
[----:B------:R-:W-:Y:S02]  /*46b0*/  ISETP.GT.AND P3, PT, R85, 0x39, PT ;  /* 0x000000395500780c */ /* 0x000fe40003f64270 */
[----:B------:R-:W-:Y:S01]  /*46c0*/  FMNMX.FTZ R21, R75, R20, !PT ;  /* 0x000000144b157209 */ /* 0x000fe20007810000 */
[----:B------:R-:W-:Y:S01]  /*46d0*/  FFMA.FTZ R20, R67, UR4, -R26 ;  /* 0x0000000443147c23 */ /* 0x000fe2000801081a */
[----:B------:R-:W-:Y:S01]  /*46e0*/  ISETP.GT.AND P4, PT, R85, 0x40, PT ;  /* 0x000000405500780c */ /* 0x000fe20003f84270 */
[----:B------:R-:W-:Y:S01]  /*46f0*/  MUFU.EX2 R34, R34 ;  /* 0x0000002200227308 */ /* 0x000fe20000000800 */
[----:B------:R-:W-:Y:S02]  /*4700*/  FSEL R64, R64, -INF , P3 ;  /* 0xff80000040407808 */ /* 0x000fe40001800000 */
[----:B------:R-:W-:-:S02]  /*4710*/  FMNMX.FTZ R21, R78, R21, !PT ;  /* 0x000000154e157209 */ /* 0x000fc40007810000 */
[----:B------:R-:W-:Y:S02]  /*4720*/  FSEL R71, R56, -INF , P4 ;  /* 0xff80000038477808 */ /* 0x000fe40002000000 */
[----:B------:R-:W-:Y:S01]  /*4730*/  ISETP.GT.AND P3, PT, R85, 0x41, PT ;  /* 0x000000415500780c */ /* 0x000fe20003f64270 */
[----:B------:R-:W-:Y:S01]  /*4740*/  MUFU.EX2 R3, R3 ;  /* 0x0000000300037308 */ /* 0x000fe20000000800 */
[----:B------:R-:W-:Y:S01]  /*4750*/  FMNMX.FTZ R56, R64, R21, !PT ;  /* 0x0000001540387209 */ /* 0x000fe20007810000 */
[----:B------:R-:W-:Y:S01]  /*4760*/  FFMA.FTZ R21, R69, UR4, -R26 ;  /* 0x0000000445157c23 */ /* 0x000fe2000801081a */
        /* <DEDUP_REMOVED lines=12> */
[----:B----4-:R-:W-:Y:S01]  /*4830*/  FSEL R87, R48, -INF , P4 ;  /* 0xff80000030577808 */ /* 0x010fe20002000000 */
[--C-:B------:R-:W-:Y:S01]  /*4840*/  FFMA.FTZ R48, R73, UR4, -R26.reuse ;  /* 0x0000000449307c23 */ /* 0x100fe2000801081a */
[----:B------:R-:W-:Y:S01]  /*4850*/  FMNMX.FTZ R56, R69, R56, !PT ;  /* 0x0000003845387209 */ /* 0x000fe20007810000 */
[----:B------:R-:W-:Y:S01]  /*4860*/  MUFU.EX2 R13, R13 ;  /* 0x0000000d000d7308 */ /* 0x000fe20000000800 */
[----:B------:R-:W-:Y:S02]  /*4870*/  ISETP.GT.AND P4, PT, R85, 0x58, PT ;  /* 0x000000585500780c */ /* 0x000fe40003f84270 */
[----:B-----5:R-:W-:Y:S01]  /*4880*/  FSEL R73, R49, -INF , P3 ;  /* 0xff80000031497808 */ /* 0x020fe20001800000 */
[--C-:B------:R-:W-:Y:S01]  /*4890*/  FFMA.FTZ R49, R65, UR4, -R26.reuse ;  /* 0x0000000441317c23 */ /* 0x100fe2000801081a */
[----:B------:R-:W-:Y:S02]  /*48a0*/  FMNMX.FTZ R56, R87, R56, !PT ;  /* 0x0000003857387209 */ /* 0x000fe40007810000 */
[----:B------:R-:W-:Y:S01]  /*48b0*/  ISETP.GT.AND P3, PT, R85, 0x59, PT ;  /* 0x000000595500780c */ /* 0x000fe20003f64270 */
[----:B------:R-:W-:Y:S01]  /*48c0*/  MUFU.EX2 R14, R14 ;  /* 0x0000000e000e7308 */ /* 0x000fe20000000800 */
[----:B------:R-:W-:Y:S01]  /*48d0*/  FSEL R59, R72, -INF , P4 ;  /* 0xff800000483b7808 */ /* 0x000fe20002000000 */
[----:B------:R-:W-:Y:S01]  /*48e0*/  FFMA.FTZ R72, R63, UR4, -R26 ;  /* 0x000000043f487c23 */ /* 0x000fe2000801081a */
[----:B------:R-:W-:-:S02]  /*48f0*/  FMNMX.FTZ R56, R73, R56, !PT ;  /* 0x0000003849387209 */ /* 0x000fc40007810000 */
[----:B------:R-:W-:Y:S02]  /*4900*/  ISETP.GT.AND P4, PT, R85, 0x60, PT ;  /* 0x000000605500780c */ /* 0x000fe40003f84270 */
        /* <DEDUP_REMOVED lines=11> */
[----:B------:R1:W-:Y:S01]  /*49c0*/  MUFU.EX2 R56, R72 ;  /* 0x0000004800387308 */ /* 0x0003e20000000800 */
[----:B---3--:R-:W-:Y:S02]  /*49d0*/  FSEL R83, R83, -INF , P4 ;  /* 0xff80000053537808 */ /* 0x008fe40002000000 */
[----:B------:R-:W-:Y:S02]  /*49e0*/  FMNMX.FTZ R58, R84, R57, !PT ;  /* 0x00000039543a7209 */ /* 0x000fe40007810000 */
[----:B------:R-:W-:-:S02]  /*49f0*/  ISETP.GT.AND P4, PT, R85, 0x70, PT ;  /* 0x000000705500780c */ /* 0x000fc40003f84270 */
[----:B------:R-:W-:Y:S01]  /*4a00*/  FSEL R86, R86, -INF , P3 ;  /* 0xff80000056567808 */ /* 0x000fe20001800000 */
[----:B------:R3:W-:Y:S01]  /*4a10*/  MUFU.EX2 R57, R62 ;  /* 0x0000003e00397308 */ /* 0x0007e20000000800 */
[----:B------:R-:W-:Y:S01]  /*4a20*/  FMNMX.FTZ R63, R83, R58, !PT ;  /* 0x0000003a533f7209 */ /* 0x000fe20007810000 */
[--C-:B------:R-:W-:Y:S01]  /*4a30*/  FFMA.FTZ R58, R61, UR4, -R26.reuse ;  /* 0x000000043d3a7c23 */ /* 0x100fe2000801081a */
[C---:B------:R-:W-:Y:S01]  /*4a40*/  ISETP.GT.AND P3, PT, R85.reuse, 0x71, PT ;  /* 0x000000715500780c */ /* 0x040fe20003f64270 */
[----:B-1----:R-:W-:Y:S01]  /*4a50*/  FFMA.FTZ R72, R52, UR4, -R26 ;  /* 0x0000000434487c23 */ /* 0x002fe2000801081a */
[----:B------:R-:W-:Y:S02]  /*4a60*/  FSEL R88, R88, -INF , P4 ;  /* 0xff80000058587808 */ /* 0x000fe40002000000 */
[----:B------:R-:W-:Y:S01]  /*4a70*/  FMNMX.FTZ R63, R86, R63, !PT ;  /* 0x0000003f563f7209 */ /* 0x000fe20007810000 */
[----:B------:R-:W-:Y:S01]  /*4a80*/  MUFU.EX2 R21, R21 ;  /* 0x0000001500157308 */ /* 0x000fe20000000800 */
[----:B------:R-:W-:-:S02]  /*4a90*/  ISETP.GT.AND P4, PT, R85, 0x78, PT ;  /* 0x000000785500780c */ /* 0x000fc40003f84270 */
[----:B------:R-:W-:Y:S02]  /*4aa0*/  FSEL R90, R90, -INF , P3 ;  /* 0xff8000005a5a7808 */ /* 0x000fe40001800000 */
[----:B------:R-:W-:Y:S02]  /*4ab0*/  FMNMX.FTZ R63, R88, R63, !PT ;  /* 0x0000003f583f7209 */ /* 0x000fe40007810000 */
[----:B--2---:R-:W-:Y:S01]  /*4ac0*/  FSEL R61, R42, -INF , P4 ;  /* 0xff8000002a3d7808 */ /* 0x004fe20002000000 */
[----:B------:R-:W-:Y:S01]  /*4ad0*/  MUFU.EX2 R48, R48 ;  /* 0x0000003000307308 */ /* 0x000fe20000000800 */
[C---:B------:R-:W-:Y:S02]  /*4ae0*/  ISETP.GT.AND P3, PT, R85.reuse, 0x79, PT ;  /* 0x000000795500780c */ /* 0x040fe40003f64270 */
[----:B------:R-:W-:Y:S02]  /*4af0*/  FMNMX.FTZ R42, R90, R63, !PT ;  /* 0x0000003f5a2a7209 */ /* 0x000fe40007810000 */
[----:B------:R-:W-:-:S02]  /*4b00*/  ISETP.GT.AND P4, PT, R85, 0x80, PT ;  /* 0x000000805500780c */ /* 0x000fc40003f84270 */
[----:B---3--:R-:W-:Y:S01]  /*4b10*/  FSEL R62, R46, -INF , P3 ;  /* 0xff8000002e3e7808 */ /* 0x008fe20001800000 */
        /* <DEDUP_REMOVED lines=8> */
[----:B------:R-:W-:Y:S01]  /*4ba0*/  FSEL R60, R47, -INF , P3 ;  /* 0xff8000002f3c7808 */ /* 0x000fe20001800000 */
        /* <DEDUP_REMOVED lines=9> */
[----:B------:R-:W-:Y:S01]  /*4c40*/  FSEL R55, R55, -INF , P3 ;  /* 0xff80000037377808 */ /* 0x000fe20001800000 */
[--C-:B------:R-:W-:Y:S01]  /*4c50*/  FFMA.FTZ R36, R29, UR4, -R26.reuse ;  /* 0x000000041d247c23 */ /* 0x100fe2000801081a */
[----:B------:R-:W-:Y:S01]  /*4c60*/  FMNMX.FTZ R46, R54, R43, !PT ;  /* 0x0000002b362e7209 */ /* 0x000fe20007810000 */
[--C-:B------:R-:W-:Y:S01]  /*4c70*/  FFMA.FTZ R29, R32, UR4, -R26.reuse ;  /* 0x00000004201d7c23 */ /* 0x100fe2000801081a */
[--C-:B------:R-:W-:Y:S01]  /*4c80*/  FFMA.FTZ R32, R25, UR4, -R26.reuse ;  /* 0x0000000419207c23 */ /* 0x100fe2000801081a */
[--C-:B------:R-:W-:Y:S01]  /*4c90*/  FFMA.FTZ R43, R45, UR4, -R26.reuse ;  /* 0x000000042d2b7c23 */ /* 0x100fe2000801081a */
[----:B------:R-:W-:Y:S01]  /*4ca0*/  FMNMX.FTZ R52, R55, R46, !PT ;  /* 0x0000002e37347209 */ /* 0x000fe20007810000 */
[----:B------:R-:W-:Y:S01]  /*4cb0*/  FFMA.FTZ R45, R24, UR4, -R26 ;  /* 0x00000004182d7c23 */ /* 0x000fe2000801081a */
[----:B------:R1:W-:Y:S03]  /*4cc0*/  MUFU.EX2 R46, R72 ;  /* 0x00000048002e7308 */ /* 0x0003e60000000800 */
[----:B------:R-:W2:Y:S05]  /*4cd0*/  SHFL.BFLY PT, R85, R52, 0x2, 0x1f ;  /* 0x0c401f0034557f89 */ /* 0x000eaa00000e0000 */
[----:B------:R-:W-:Y:S08]  /*4ce0*/  MUFU.EX2 R53, R53 ;  /* 0x0000003500357308 */ /* 0x000ff00000000800 */
[----:B------:R-:W-:Y:S08]  /*4cf0*/  MUFU.EX2 R42, R42 ;  /* 0x0000002a002a7308 */ /* 0x000ff00000000800 */
[----:B------:R-:W-:Y:S01]  /*4d00*/  MUFU.EX2 R51, R51 ;  /* 0x0000003300337308 */ /* 0x000fe20000000800 */
[----:B--2---:R-:W-:-:S05]  /*4d10*/  FMNMX.FTZ R85, R52, R85, !PT ;  /* 0x0000005534557209 */ /* 0x004fca0007810000 */
[----:B-1----:R-:W1:Y:S02]  /*4d20*/  SHFL.BFLY PT, R72, R85, 0x1, 0x1f ;  /* 0x0c201f0055487f89 */ /* 0x002e6400000e0000 */
[----:B------:R-:W-:Y:S08]  /*4d30*/  MUFU.EX2 R47, R47 ;  /* 0x0000002f002f7308 */ /* 0x000ff00000000800 */
[----:B------:R-:W-:Y:S08]  /*4d40*/  MUFU.EX2 R43, R43 ;  /* 0x0000002b002b7308 */ /* 0x000ff00000000800 */
[----:B------:R-:W-:Y:S01]  /*4d50*/  MUFU.EX2 R44, R44 ;  /* 0x0000002c002c7308 */ /* 0x000fe20000000800 */
[----:B-1----:R-:W-:-:S07]  /*4d60*/  FMNMX.FTZ R72, R85, R72, !PT ;  /* 0x0000004855487209 */ /* 0x002fce0007810000 */
[----:B------:R-:W-:Y:S01]  /*4d70*/  MUFU.EX2 R41, R41 ;  /* 0x0000002900297308 */ /* 0x000fe20000000800 */
[C---:B------:R-:W-:Y:S01]  /*4d80*/  FSETP.NEU.FTZ.AND P3, PT, R72.reuse, -INF , PT ;  /* 0xff8000004800780b */ /* 0x040fe20003f7d000 */
[----:B------:R-:W-:-:S06]  /*4d90*/  FMUL.FTZ R25, R72, UR4 ;  /* 0x0000000448197c20 */ /* 0x000fcc0008410000 */
[----:B------:R-:W-:Y:S01]  /*4da0*/  MUFU.EX2 R50, R50 ;  /* 0x0000003200327308 */ /* 0x000fe20000000800 */
        /* <DEDUP_REMOVED lines=16> */
[--C-:B------:R-:W-:Y:S01]  /*4eb0*/  FFMA.FTZ R75, R75, UR4, -R24.reuse ;  /* 0x000000044b4b7c23 */ /* 0x100fe20008010818 */
[--C-:B------:R-:W-:Y:S01]  /*4ec0*/  FFMA.FTZ R76, R78, UR4, -R24.reuse ;  /* 0x000000044e4c7c23 */ /* 0x100fe20008010818 */
[----:B------:R-:W-:Y:S01]  /*4ed0*/  FFMA.FTZ R77, R64, UR4, -R24 ;  /* 0x00000004404d7c23 */ /* 0x000fe20008010818 */
[----:B-1----:R-:W-:Y:S01]  /*4ee0*/  @!P1 PRMT R4, RZ, 0x654, R0 ;  /* 0x00000654ff049816 */ /* 0x002fe20000000000 */
[--C-:B------:R-:W-:Y:S01]  /*4ef0*/  FFMA.FTZ R64, R71, UR4, -R24.reuse ;  /* 0x0000000447407c23 */ /* 0x100fe20008010818 */
[--C-:B------:R-:W-:Y:S01]  /*4f00*/  FFMA.FTZ R78, R69, UR4, -R24.reuse ;  /* 0x00000004454e7c23 */ /* 0x100fe20008010818 */
[----:B------:R1:W4:Y:S01]  /*4f10*/  MUFU.EX2 R82, R6 ;  /* 0x0000000600527308 */ /* 0x0003220000000800 */
[--C-:B--2---:R-:W-:Y:S01]  /*4f20*/  FFMA.FTZ R39, R9, UR4, -R24.reuse ;  /* 0x0000000409277c23 */ /* 0x104fe20008010818 */
[----:B------:R2:W-:Y:S01]  /*4f30*/  @!P1 SYNCS.ARRIVE.TRANS64.RED.A1T0 RZ, [R4+URZ], RZ ;  /* 0x000000ff04ff99a7 */ /* 0x0005e2000810043f */
[--C-:B------:R-:W-:Y:S01]  /*4f40*/  FFMA.FTZ R79, R79, UR4, -R24.reuse ;  /* 0x000000044f4f7c23 */ /* 0x100fe20008010818 */
[--C-:B------:R-:W-:Y:S01]  /*4f50*/  FFMA.FTZ R71, R81, UR4, -R24.reuse ;  /* 0x0000000451477c23 */ /* 0x100fe20008010818 */
[--C-:B------:R-:W-:Y:S01]  /*4f60*/  FFMA.FTZ R87, R87, UR4, -R24.reuse ;  /* 0x0000000457577c23 */ /* 0x100fe20008010818 */
[--C-:B------:R-:W-:Y:S01]  /*4f70*/  FFMA.FTZ R69, R73, UR4, -R24.reuse ;  /* 0x0000000449457c23 */ /* 0x100fe20008010818 */
[----:B------:R-:W-:Y:S01]  /*4f80*/  FFMA.FTZ R83, R83, UR4, -R24 ;  /* 0x0000000453537c23 */ /* 0x000fe20008010818 */
[----:B------:R3:W5:Y:S01]  /*4f90*/  MUFU.EX2 R93, R5 ;  /* 0x00000005005d7308 */ /* 0x0007620000000800 */
[----:B-1----:R-:W-:Y:S01]  /*4fa0*/  FADD.FTZ R6, R27, R30 ;  /* 0x0000001e1b067221 */ /* 0x002fe20000010000 */
[----:B--2---:R-:W-:Y:S01]  /*4fb0*/  F2FP.BF16.F32.PACK_AB R4, R30, R27 ;  /* 0x0000001b1e04723e */ /* 0x004fe200000010ff */
[--C-:B------:R-:W-:Y:S01]  /*4fc0*/  FFMA.FTZ R30, R59, UR4, -R24.reuse ;  /* 0x000000043b1e7c23 */ /* 0x100fe20008010818 */
[----:B------:R-:W-:Y:S01]  /*4fd0*/  FFMA.FTZ R59, R84, UR4, -R24 ;  /* 0x00000004543b7c23 */ /* 0x000fe20008010818 */
[----:B------:R-:W-:Y:S01]  /*4fe0*/  FADD.FTZ R7, R31, R6 ;  /* 0x000000061f077221 */ /* 0x000fe20000010000 */
[----:B0-----:R-:W-:Y:S01]  /*4ff0*/  F2FP.BF16.F32.PACK_AB R6, R38, R31 ;  /* 0x0000001f2606723e */ /* 0x001fe200000010ff */
[--C-:B------:R-:W-:Y:S01]  /*5000*/  FFMA.FTZ R31, R65, UR4, -R24.reuse ;  /* 0x00000004411f7c23 */ /* 0x100fe20008010818 */
[----:B------:R-:W0:Y:S01]  /*5010*/  MUFU.EX2 R25, R25 ;  /* 0x0000001900197308 */ /* 0x000e220000000800 */
[----:B---3--:R-:W-:Y:S01]  /*5020*/  FADD.FTZ R5, R80, R91 ;  /* 0x0000005b50057221 */ /* 0x008fe20000010000 */
[----:B------:R-:W-:Y:S01]  /*5030*/  FADD.FTZ R9, R38, R7 ;  /* 0x0000000726097221 */ /* 0x000fe20000010000 */
[--C-:B------:R-:W-:Y:S01]  /*5040*/  FFMA.FTZ R38, R67, UR4, -R24.reuse ;  /* 0x0000000443267c23 */ /* 0x100fe20008010818 */
[----:B------:R-:W-:Y:S01]  /*5050*/  FFMA.FTZ R86, R86, UR4, -R24 ;  /* 0x0000000456567c23 */ /* 0x000fe20008010818 */
[----:B----4-:R-:W-:Y:S01]  /*5060*/  FADD.FTZ R8, R82, R5 ;  /* 0x0000000552087221 */ /* 0x010fe20000010000 */
[----:B------:R-:W-:Y:S01]  /*5070*/  F2FP.BF16.F32.PACK_AB R5, R91, R80 ;  /* 0x000000505b05723e */ /* 0x000fe200000010ff */
[----:B------:R-:W-:Y:S01]  /*5080*/  FADD.FTZ R80, R34, R9 ;  /* 0x0000000922507221 */ /* 0x000fe20000010000 */
[----:B------:R-:W1:Y:S01]  /*5090*/  MUFU.EX2 R52, R52 ;  /* 0x0000003400347308 */ /* 0x000e620000000800 */
[----:B-----5:R-:W-:Y:S01]  /*50a0*/  FADD.FTZ R8, R93, R8 ;  /* 0x000000085d087221 */ /* 0x020fe20000010000 */
[----:B------:R-:W-:Y:S01]  /*50b0*/  FFMA.FTZ R88, R88, UR4, -R24 ;  /* 0x0000000458587c23 */ /* 0x000fe20008010818 */
[----:B------:R-:W-:Y:S01]  /*50c0*/  FADD.FTZ R80, R3, R80 ;  /* 0x0000005003507221 */ /* 0x000fe20000010000 */
[--C-:B------:R-:W-:Y:S01]  /*50d0*/  FFMA.FTZ R90, R90, UR4, -R24.reuse ;  /* 0x000000045a5a7c23 */ /* 0x100fe20008010818 */
[--C-:B------:R-:W-:Y:S01]  /*50e0*/  FFMA.FTZ R27, R61, UR4, -R24.reuse ;  /* 0x000000043d1b7c23 */ /* 0x100fe20008010818 */
[----:B------:R-:W-:Y:S01]  /*50f0*/  FFMA.FTZ R62, R62, UR4, -R24 ;  /* 0x000000043e3e7c23 */ /* 0x000fe20008010818 */
[----:B------:R-:W-:Y:S01]  /*5100*/  FADD.FTZ R11, R35, R80 ;  /* 0x00000050230b7221 */ /* 0x000fe20000010000 */
[----:B------:R-:W2:Y:S01]  /*5110*/  MUFU.EX2 R26, R26 ;  /* 0x0000001a001a7308 */ /* 0x000ea20000000800 */
[----:B0-----:R-:W-:Y:S01]  /*5120*/  FADD.FTZ R9, R25, R8 ;  /* 0x0000000819097221 */ /* 0x001fe20000010000 */
[--C-:B------:R-:W-:Y:S01]  /*5130*/  FFMA.FTZ R63, R63, UR4, -R24.reuse ;  /* 0x000000043f3f7c23 */ /* 0x100fe20008010818 */
[----:B------:R-:W-:Y:S01]  /*5140*/  FADD.FTZ R11, R10, R11 ;  /* 0x0000000b0a0b7221 */ /* 0x000fe20000010000 */
[--C-:B------:R-:W-:Y:S01]  /*5150*/  FFMA.FTZ R60, R60, UR4, -R24.reuse ;  /* 0x000000043c3c7c23 */ /* 0x100fe20008010818 */
[--C-:B------:R-:W-:Y:S01]  /*5160*/  FFMA.FTZ R54, R54, UR4, -R24.reuse ;  /* 0x0000000436367c23 */ /* 0x100fe20008010818 */
[----:B------:R-:W-:Y:S01]  /*5170*/  FFMA.FTZ R55, R55, UR4, -R24 ;  /* 0x0000000437377c23 */ /* 0x000fe20008010818 */
[----:B------:R-:W-:Y:S01]  /*5180*/  F2FP.BF16.F32.PACK_AB R7, R93, R82 ;  /* 0x000000525d07723e */ /* 0x000fe200000010ff */
[----:B------:R-:W0:Y:S01]  /*5190*/  MUFU.EX2 R39, R39 ;  /* 0x0000002700277308 */ /* 0x000e220000000800 */
[----:B-1----:R-:W-:Y:S01]  /*51a0*/  FADD.FTZ R9, R52, R9 ;  /* 0x0000000934097221 */ /* 0x002fe20000010000 */
[----:B------:R-:W-:-:S02]  /*51b0*/  F2FP.BF16.F32.PACK_AB R10, R10, R35 ;  /* 0x000000230a0a723e */ /* 0x000fc400000010ff */
[----:B------:R1:W-:Y:S04]  /*51c0*/  STSM.16.M88.4 [R2+0x24300], R4 ;  /* 0x0243000402007844 */ /* 0x0003e80000000200 */
[----:B------:R-:W3:Y:S01]  /*51d0*/  MUFU.EX2 R66, R66 ;  /* 0x0000004200427308 */ /* 0x000ee20000000800 */
[----:B--2---:R-:W-:-:S07]  /*51e0*/  FADD.FTZ R8, R26, R9 ;  /* 0x000000091a087221 */ /* 0x004fce0000010000 */
[----:B------:R-:W2:Y:S01]  /*51f0*/  MUFU.EX2 R85, R85 ;  /* 0x0000005500557308 */ /* 0x000ea20000000800 */
[----:B0-----:R-:W-:Y:S01]  /*5200*/  FADD.FTZ R9, R39, R8 ;  /* 0x0000000827097221 */ /* 0x001fe20000010000 */
[----:B------:R-:W-:Y:S01]  /*5210*/  FADD.FTZ R8, R12, R11 ;  /* 0x0000000b0c087221 */ /* 0x000fe20000010000 */
[----:B-1----:R-:W-:-:S05]  /*5220*/  F2FP.BF16.F32.PACK_AB R4, R13, R12 ;  /* 0x0000000c0d04723e */ /* 0x002fca00000010ff */
[----:B------:R-:W0:Y:S01]  /*5230*/  MUFU.EX2 R68, R68 ;  /* 0x0000004400447308 */ /* 0x000e220000000800 */
[----:B---3--:R-:W-:Y:S01]  /*5240*/  FADD.FTZ R80, R66, R9 ;  /* 0x0000000942507221 */ /* 0x008fe20000010000 */
[----:B------:R-:W-:-:S04]  /*5250*/  FADD.FTZ R9, R13, R8 ;  /* 0x000000080d097221 */ /* 0x000fc80000010000 */
[----:B------:R-:W-:Y:S02]  /*5260*/  FADD.FTZ R8, R14, R9 ;  /* 0x000000090e087221 */ /* 0x000fe40000010000 */
[----:B------:R-:W1:Y:S01]  /*5270*/  MUFU.EX2 R89, R89 ;  /* 0x0000005900597308 */ /* 0x000e620000000800 */
[----:B--2---:R-:W-:Y:S01]  /*5280*/  FADD.FTZ R11, R85, R80 ;  /* 0x00000050550b7221 */ /* 0x004fe20000010000 */
[----:B------:R-:W-:Y:S01]  /*5290*/  FADD.FTZ R9, R15, R8 ;  /* 0x000000080f097221 */ /* 0x000fe20000010000 */
[----:B------:R-:W-:Y:S02]  /*52a0*/  F2FP.BF16.F32.PACK_AB R8, R3, R34 ;  /* 0x000000220308723e */ /* 0x000fe400000010ff */
[----:B------:R-:W-:Y:S01]  /*52b0*/  F2FP.BF16.F32.PACK_AB R5, R85, R66 ;  /* 0x000000425505723e */ /* 0x000fe200000010ff */
[----:B------:R-:W-:Y:S01]  /*52c0*/  FADD.FTZ R24, R20, R9 ;  /* 0x0000000914187221 */ /* 0x000fe20000010000 */
[----:B------:R-:W-:Y:S01]  /*52d0*/  F2FP.BF16.F32.PACK_AB R9, R52, R25 ;  /* 0x000000193409723e */ /* 0x000fe200000010ff */
[----:B------:R-:W2:Y:S01]  /*52e0*/  MUFU.EX2 R70, R70 ;  /* 0x0000004600467308 */ /* 0x000ea20000000800 */
[----:B0-----:R-:W-:Y:S01]  /*52f0*/  FADD.FTZ R80, R68, R11 ;  /* 0x0000000b44507221 */ /* 0x001fe20000010000 */
[----:B------:R-:W-:Y:S01]  /*5300*/  FADD.FTZ R3, R21, R24 ;  /* 0x0000001815037221 */ /* 0x000fe20000010000 */
[----:B------:R-:W-:-:S03]  /*5310*/  CS2R R66, SRZ ;  /* 0x0000000000427805 */ /* 0x000fc6000001ff00 */
[----:B------:R-:W-:Y:S02]  /*5320*/  FADD.FTZ R6, R48, R3 ;  /* 0x0000000330067221 */ /* 0x000fe40000010000 */
[----:B------:R-:W0:Y:S01]  /*5330*/  MUFU.EX2 R75, R75 ;  /* 0x0000004b004b7308 */ /* 0x000e220000000800 */
[----:B-1----:R-:W-:Y:S01]  /*5340*/  FADD.FTZ R11, R89, R80 ;  /* 0x00000050590b7221 */ /* 0x002fe20000010000 */
[----:B------:R-:W-:Y:S01]  /*5350*/  FADD.FTZ R3, R49, R6 ;  /* 0x0000000631037221 */ /* 0x000fe20000010000 */
[----:B------:R-:W-:-:S03]  /*5360*/  F2FP.BF16.F32.PACK_AB R6, R15, R14 ;  /* 0x0000000e0f06723e */ /* 0x000fc600000010ff */
[----:B------:R-:W-:Y:S02]  /*5370*/  FADD.FTZ R12, R56, R3 ;  /* 0x00000003380c7221 */ /* 0x000fe40000010000 */
[----:B------:R-:W1:Y:S01]  /*5380*/  MUFU.EX2 R76, R76 ;  /* 0x0000004c004c7308 */ /* 0x000e620000000800 */
[----:B--2---:R-:W-:Y:S01]  /*5390*/  FADD.FTZ R34, R70, R11 ;  /* 0x0000000b46227221 */ /* 0x004fe20000010000 */
[----:B------:R-:W-:Y:S01]  /*53a0*/  FADD.FTZ R13, R57, R12 ;  /* 0x0000000c390d7221 */ /* 0x000fe20000010000 */
[----:B------:R-:W-:Y:S02]  /*53b0*/  F2FP.BF16.F32.PACK_AB R12, R21, R20 ;  /* 0x00000014150c723e */ /* 0x000fe400000010ff */
[----:B------:R-:W-:Y:S01]  /*53c0*/  F2FP.BF16.F32.PACK_AB R11, R39, R26 ;  /* 0x0000001a270b723e */ /* 0x000fe200000010ff */
[----:B------:R-:W-:Y:S02]  /*53d0*/  FADD.FTZ R20, R58, R13 ;  /* 0x0000000d3a147221 */ /* 0x000fe40000010000 */
[----:B------:R-:W2:Y:S01]  /*53e0*/  MUFU.EX2 R77, R77 ;  /* 0x0000004d004d7308 */ /* 0x000ea20000000800 */
[C---:B0-----:R-:W-:Y:S01]  /*53f0*/  FADD.FTZ R25, R75.reuse, R34 ;  /* 0x000000224b197221 */ /* 0x041fe20000010000 */
[----:B------:R-:W-:Y:S01]  /*5400*/  STSM.16.M88.4 [R2+0x25b00], R8 ;  /* 0x025b000802007844 */ /* 0x000fe20000000200 */
[----:B------:R-:W-:-:S05]  /*5410*/  F2FP.BF16.F32.PACK_AB R13, R75, R70 ;  /* 0x000000464b0d723e */ /* 0x000fca00000010ff */
[----:B------:R-:W0:Y:S01]  /*5420*/  MUFU.EX2 R64, R64 ;  /* 0x0000004000407308 */ /* 0x000e220000000800 */
[----:B-1----:R-:W-:Y:S01]  /*5430*/  FADD.FTZ R24, R76, R25 ;  /* 0x000000194c187221 */ /* 0x002fe20000010000 */
[----:B------:R-:W-:-:S06]  /*5440*/  FADD.FTZ R25, R53, R20 ;  /* 0x0000001435197221 */ /* 0x000fcc0000010000 */
        /* <DEDUP_REMOVED lines=8> */
[----:B------:R-:W-:Y:S02]  /*54d0*/  F2FP.BF16.F32.PACK_AB R7, R89, R68 ;  /* 0x000000445907723e */ /* 0x000fe400000010ff */
[----:B------:R-:W-:-:S03]  /*54e0*/  CS2R R56, SRZ ;  /* 0x0000000000387805 */ /* 0x000fc6000001ff00 */
[----:B------:R0:W-:Y:S01]  /*54f0*/  STSM.16.M88.4 [R2+0x27300], R4 ;  /* 0x0273000402007844 */ /* 0x0001e20000000200 */
[----:B------:R-:W3:Y:S01]  /*5500*/  MUFU.EX2 R78, R78 ;  /* 0x0000004e004e7308 */ /* 0x000ee20000000800 */
[----:B-1----:R-:W-:-:S07]  /*5510*/  FADD.FTZ R14, R79, R14 ;  /* 0x0000000e4f0e7221 */ /* 0x002fce0000010000 */
[----:B------:R-:W1:Y:S01]  /*5520*/  MUFU.EX2 R0, R87 ;  /* 0x0000005700007308 */ /* 0x000e620000000800 */
[----:B--2---:R-:W-:Y:S01]  /*5530*/  FADD.FTZ R21, R71, R14 ;  /* 0x0000000e47157221 */ /* 0x004fe20000010000 */
[----:B------:R-:W-:Y:S02]  /*5540*/  F2FP.BF16.F32.PACK_AB R14, R49, R48 ;  /* 0x00000030310e723e */ /* 0x000fe400000010ff */
[----:B------:R-:W-:Y:S02]  /*5550*/  CS2R R48, SRZ ;  /* 0x0000000000307805 */ /* 0x000fe4000001ff00 */
[----:B0-----:R-:W-:Y:S02]  /*5560*/  F2FP.BF16.F32.PACK_AB R4, R51, R42 ;  /* 0x0000002a3304723e */ /* 0x001fe400000010ff */
[----:B------:R-:W0:Y:S01]  /*5570*/  MUFU.EX2 R69, R69 ;  /* 0x0000004500457308 */ /* 0x000e220000000800 */
[----:B---3--:R-:W-:Y:S01]  /*5580*/  FADD.FTZ R21, R78, R21 ;  /* 0x000000154e157221 */ /* 0x008fe20000010000 */
[----:B------:R2:W-:Y:S06]  /*5590*/  STSM.16.M88.4 [R2+0x28b00], R12 ;  /* 0x028b000c02007844 */ /* 0x0005ec0000000200 */
[----:B------:R-:W3:Y:S01]  /*55a0*/  MUFU.EX2 R30, R30 ;  /* 0x0000001e001e7308 */ /* 0x000ee20000000800 */
[----:B-1----:R-:W-:-:S07]  /*55b0*/  FADD.FTZ R26, R0, R21 ;  /* 0x00000015001a7221 */ /* 0x002fce0000010000 */
[----:B------:R-:W1:Y:S01]  /*55c0*/  MUFU.EX2 R31, R31 ;  /* 0x0000001f001f7308 */ /* 0x000e620000000800 */
[----:B0-----:R-:W-:Y:S01]  /*55d0*/  FADD.FTZ R35, R69, R26 ;  /* 0x0000001a45237221 */ /* 0x001fe20000010000 */
[----:B------:R-:W-:Y:S01]  /*55e0*/  FADD.FTZ R26, R46, R25 ;  /* 0x000000192e1a7221 */ /* 0x000fe20000010000 */
[----:B------:R-:W-:Y:S02]  /*55f0*/  F2FP.BF16.F32.PACK_AB R25, R79, R64 ;  /* 0x000000404f19723e */ /* 0x000fe400000010ff */
[----:B------:R-:W-:Y:S01]  /*5600*/  CS2R R64, SRZ ;  /* 0x0000000000407805 */ /* 0x000fe2000001ff00 */
[----:B------:R-:W-:Y:S01]  /*5610*/  FADD.FTZ R8, R47, R26 ;  /* 0x0000001a2f087221 */ /* 0x000fe20000010000 */
[----:B------:R-:W-:Y:S01]  /*5620*/  F2FP.BF16.F32.PACK_AB R26, R53, R58 ;  /* 0x0000003a351a723e */ /* 0x000fe200000010ff */
[----:B------:R-:W0:Y:S01]  /*5630*/  MUFU.EX2 R38, R38 ;  /* 0x0000002600267308 */ /* 0x000e220000000800 */
[----:B---3--:R-:W-:Y:S01]  /*5640*/  FADD.FTZ R34, R30, R35 ;  /* 0x000000231e227221 */ /* 0x008fe20000010000 */
[----:B------:R-:W-:Y:S01]  /*5650*/  FADD.FTZ R7, R43, R8 ;  /* 0x000000082b077221 */ /* 0x000fe20000010000 */
[----:B------:R-:W-:-:S03]  /*5660*/  CS2R R52, SRZ ;  /* 0x0000000000347805 */ /* 0x000fc6000001ff00 */
[C---:B------:R-:W-:Y:S02]  /*5670*/  FADD.FTZ R8, R44.reuse, R7 ;  /* 0x000000072c087221 */ /* 0x040fe40000010000 */
[----:B------:R-:W3:Y:S01]  /*5680*/  MUFU.EX2 R59, R59 ;  /* 0x0000003b003b7308 */ /* 0x000ee20000000800 */
[----:B-1----:R-:W-:Y:S01]  /*5690*/  FADD.FTZ R5, R31, R34 ;  /* 0x000000221f057221 */ /* 0x002fe20000010000 */
[----:B------:R-:W-:Y:S01]  /*56a0*/  FADD.FTZ R9, R41, R8 ;  /* 0x0000000829097221 */ /* 0x000fe20000010000 */
[----:B------:R-:W-:Y:S02]  /*56b0*/  F2FP.BF16.F32.PACK_AB R7, R31, R30 ;  /* 0x0000001e1f07723e */ /* 0x000fe400000010ff */
[----:B------:R-:W-:Y:S02]  /*56c0*/  CS2R R34, SRZ ;  /* 0x0000000000227805 */ /* 0x000fe4000001ff00 */
[----:B------:R-:W-:Y:S01]  /*56d0*/  F2FP.BF16.F32.PACK_AB R8, R44, R43 ;  /* 0x0000002b2c08723e */ /* 0x000fe200000010ff */
[----:B------:R-:W1:Y:S01]  /*56e0*/  MUFU.EX2 R61, R83 ;  /* 0x00000053003d7308 */ /* 0x000e620000000800 */
[----:B0-----:R-:W-:Y:S01]  /*56f0*/  FADD.FTZ R6, R38, R5 ;  /* 0x0000000526067221 */ /* 0x001fe20000010000 */
[----:B------:R-:W-:-:S02]  /*5700*/  F2FP.BF16.F32.PACK_AB R5, R69, R0 ;  /* 0x000000004505723e */ /* 0x000fc400000010ff */
[----:B------:R-:W-:-:S04]  /*5710*/  CS2R R68, SRZ ;  /* 0x0000000000447805 */ /* 0x000fc8000001ff00 */
[----:B------:R-:W0:Y:S01]  /*5720*/  MUFU.EX2 R37, R37 ;  /* 0x0000002500257308 */ /* 0x000e220000000800 */
[----:B---3--:R-:W-:Y:S01]  /*5730*/  FADD.FTZ R0, R59, R6 ;  /* 0x000000063b007221 */ /* 0x008fe20000010000 */
[----:B------:R-:W-:Y:S02]  /*5740*/  F2FP.BF16.F32.PACK_AB R6, R47, R46 ;  /* 0x0000002e2f06723e */ /* 0x000fe400000010ff */
[----:B------:R-:W-:-:S04]  /*5750*/  CS2R R46, SRZ ;  /* 0x00000000002e7805 */ /* 0x000fc8000001ff00 */
[----:B------:R-:W3:Y:S01]  /*5760*/  MUFU.EX2 R40, R40 ;  /* 0x0000002800287308 */ /* 0x000ee20000000800 */
[----:B-1----:R-:W-:Y:S01]  /*5770*/  FADD.FTZ R11, R61, R0 ;  /* 0x000000003d0b7221 */ /* 0x002fe20000010000 */
[----:B------:R-:W-:-:S06]  /*5780*/  FADD.FTZ R0, R50, R9 ;  /* 0x0000000932007221 */ /* 0x000fcc0000010000 */
[----:B------:R-:W1:Y:S01]  /*5790*/  MUFU.EX2 R86, R86 ;  /* 0x0000005600567308 */ /* 0x000e620000000800 */
[----:B0-----:R-:W-:-:S07]  /*57a0*/  FADD.FTZ R9, R37, R0 ;  /* 0x0000000025097221 */ /* 0x001fce0000010000 */
[----:B------:R-:W2:Y:S01]  /*57b0*/  MUFU.EX2 R33, R33 ;  /* 0x0000002100217308 */ /* 0x000ea20000000800 */
[C---:B---3--:R-:W-:Y:S01]  /*57c0*/  FADD.FTZ R10, R40.reuse, R9 ;  /* 0x00000009280a7221 */ /* 0x048fe20000010000 */
[----:B------:R-:W-:Y:S02]  /*57d0*/  F2FP.BF16.F32.PACK_AB R9, R59, R38 ;  /* 0x000000263b09723e */ /* 0x000fe400000010ff */
[----:B------:R-:W-:Y:S02]  /*57e0*/  CS2R R58, SRZ ;  /* 0x00000000003a7805 */ /* 0x000fe4000001ff00 */
[----:B------:R-:W-:Y:S02]  /*57f0*/  F2FP.BF16.F32.PACK_AB R40, R40, R37 ;  /* 0x000000252828723e */ /* 0x000fe400000010ff */
[----:B------:R-:W-:Y:S01]  /*5800*/  CS2R R38, SRZ ;  /* 0x0000000000267805 */ /* 0x000fe2000001ff00 */
[----:B------:R-:W0:Y:S01]  /*5810*/  MUFU.EX2 R88, R88 ;  /* 0x0000005800587308 */ /* 0x000e220000000800 */
[----:B-1----:R-:W-:-:S07]  /*5820*/  FADD.FTZ R11, R86, R11 ;  /* 0x0000000b560b7221 */ /* 0x002fce0000010000 */
[----:B------:R-:W1:Y:S01]  /*5830*/  MUFU.EX2 R36, R36 ;  /* 0x0000002400247308 */ /* 0x000e620000000800 */
[----:B--2---:R-:W-:Y:S01]  /*5840*/  FADD.FTZ R13, R33, R10 ;  /* 0x0000000a210d7221 */ /* 0x004fe20000010000 */
[----:B------:R-:W-:Y:S02]  /*5850*/  F2FP.BF16.F32.PACK_AB R10, R50, R41 ;  /* 0x00000029320a723e */ /* 0x000fe400000010ff */
[----:B------:R-:W-:-:S04]  /*5860*/  CS2R R50, SRZ ;  /* 0x0000000000327805 */ /* 0x000fc8000001ff00 */
[----:B------:R-:W2:Y:S01]  /*5870*/  MUFU.EX2 R3, R90 ;  /* 0x0000005a00037308 */ /* 0x000ea20000000800 */
[----:B0-----:R-:W-:-:S07]  /*5880*/  FADD.FTZ R0, R88, R11 ;  /* 0x0000000b58007221 */ /* 0x001fce0000010000 */
[----:B------:R-:W-:Y:S01]  /*5890*/  MUFU.EX2 R29, R29 ;  /* 0x0000001d001d7308 */ /* 0x000fe20000000800 */
[----:B-1----:R-:W-:-:S07]  /*58a0*/  F2FP.BF16.F32.PACK_AB R42, R36, R33 ;  /* 0x00000021242a723e */ /* 0x002fce00000010ff */
[----:B------:R0:W1:Y:S01]  /*58b0*/  MUFU.EX2 R20, R27 ;  /* 0x0000001b00147308 */ /* 0x0000620000000800 */
[C---:B--2---:R-:W-:Y:S01]  /*58c0*/  FADD.FTZ R11, R3.reuse, R0 ;  /* 0x00000000030b7221 */ /* 0x044fe20000010000 */
[----:B------:R-:W-:-:S06]  /*58d0*/  F2FP.BF16.F32.PACK_AB R41, R3, R88 ;  /* 0x000000580329723e */ /* 0x000fcc00000010ff */
[----:B------:R-:W-:Y:S01]  /*58e0*/  MUFU.EX2 R28, R28 ;  /* 0x0000001c001c7308 */ /* 0x000fe20000000800 */
[----:B0-----:R-:W-:Y:S02]  /*58f0*/  F2FP.BF16.F32.PACK_AB R27, R78, R71 ;  /* 0x000000474e1b723e */ /* 0x001fe400000010ff */
[----:B------:R-:W-:-:S03]  /*5900*/  CS2R R70, SRZ ;  /* 0x0000000000467805 */ /* 0x000fc6000001ff00 */
[----:B------:R0:W-:Y:S02]  /*5910*/  STSM.16.M88.4 [R2+0x2a300], R24 ;  /* 0x02a3001802007844 */ /* 0x0001e40000000200 */
[----:B------:R-:W2:Y:S01]  /*5920*/  MUFU.EX2 R21, R62 ;  /* 0x0000003e00157308 */ /* 0x000ea20000000800 */
[----:B-1----:R-:W-:Y:S01]  /*5930*/  FADD.FTZ R0, R20, R11 ;  /* 0x0000000b14007221 */ /* 0x002fe20000010000 */
[----:B------:R1:W-:Y:S01]  /*5940*/  STSM.16.M88.4 [R2+0x2bb00], R4 ;  /* 0x02bb000402007844 */ /* 0x0003e20000000200 */
[----:B------:R-:W-:-:S05]  /*5950*/  F2FP.BF16.F32.PACK_AB R11, R86, R61 ;  /* 0x0000003d560b723e */ /* 0x000fca00000010ff */
[----:B------:R-:W-:Y:S01]  /*5960*/  MUFU.EX2 R32, R32 ;  /* 0x0000002000207308 */ /* 0x000fe20000000800 */
[----:B------:R-:W-:Y:S01]  /*5970*/  STSM.16.M88.4 [R2+0x2d300], R8 ;  /* 0x02d3000802007844 */ /* 0x000fe20000000200 */
[----:B0-----:R-:W-:Y:S02]  /*5980*/  CS2R R26, SRZ ;  /* 0x00000000001a7805 */ /* 0x001fe4000001ff00 */
[----:B------:R-:W-:-:S04]  /*5990*/  CS2R R24, SRZ ;  /* 0x0000000000187805 */ /* 0x000fc8000001ff00 */
[----:B------:R-:W0:Y:S01]  /*59a0*/  MUFU.EX2 R45, R45 ;  /* 0x0000002d002d7308 */ /* 0x000e220000000800 */
[C---:B--2---:R-:W-:Y:S01]  /*59b0*/  F2FP.BF16.F32.PACK_AB R43, R21.reuse, R20 ;  /* 0x00000014152b723e */ /* 0x044fe200000010ff */
[----:B-1----:R-:W-:Y:S01]  /*59c0*/  FADD.FTZ R4, R36, R13 ;  /* 0x0000000d24047221 */ /* 0x002fe20000010000 */
[----:B------:R-:W-:Y:S01]  /*59d0*/  FADD.FTZ R0, R21, R0 ;  /* 0x0000000015007221 */ /* 0x000fe20000010000 */
[----:B------:R-:W-:Y:S01]  /*59e0*/  IMAD.U32 R6, RZ, RZ, UR15 ;  /* 0x0000000fff067e24 */ /* 0x000fe2000f8e00ff */
[----:B------:R-:W-:Y:S01]  /*59f0*/  CS2R R36, SRZ ;  /* 0x0000000000247805 */ /* 0x000fe2000001ff00 */
[----:B------:R-:W-:Y:S01]  /*5a00*/  FADD.FTZ R3, R29, R4 ;  /* 0x000000041d037221 */ /* 0x000fe20000010000 */
[----:B------:R1:W-:Y:S01]  /*5a10*/  STSM.16.M88.4 [R2+0x2eb00], R40 ;  /* 0x02eb002802007844 */ /* 0x0003e20000000200 */
[----:B------:R-:W2:Y:S02]  /*5a20*/  MUFU.EX2 R63, R63 ;  /* 0x0000003f003f7308 */ /* 0x000ea40000000800 */
[C---:B------:R-:W-:Y:S01]  /*5a30*/  FADD.FTZ R3, R28.reuse, R3 ;  /* 0x000000031c037221 */ /* 0x040fe20000010000 */
[----:B------:R-:W-:-:S05]  /*5a40*/  F2FP.BF16.F32.PACK_AB R28, R28, R29 ;  /* 0x0000001d1c1c723e */ /* 0x000fca00000010ff */
[----:B------:R-:W3:Y:S01]  /*5a50*/  MUFU.EX2 R60, R60 ;  /* 0x0000003c003c7308 */ /* 0x000ee20000000800 */
[----:B0-----:R-:W-:Y:S01]  /*5a60*/  F2FP.BF16.F32.PACK_AB R30, R45, R32 ;  /* 0x000000202d1e723e */ /* 0x001fe200000010ff */
[----:B------:R-:W-:-:S04]  /*5a70*/  FADD.FTZ R32, R32, R3 ;  /* 0x0000000320207221 */ /* 0x000fc80000010000 */
[----:B------:R-:W-:Y:S01]  /*5a80*/  FADD.FTZ R3, R45, R32 ;  /* 0x000000202d037221 */ /* 0x000fe20000010000 */
[----:B------:R-:W-:Y:S01]  /*5a90*/  CS2R R44, SRZ ;  /* 0x00000000002c7805 */ /* 0x000fe2000001ff00 */
[----:B------:R-:W0:Y:S01]  /*5aa0*/  MUFU.EX2 R54, R54 ;  /* 0x0000003600367308 */ /* 0x000e220000000800 */
[----:B--2---:R-:W-:Y:S01]  /*5ab0*/  FADD.FTZ R5, R63, R0 ;  /* 0x000000003f057221 */ /* 0x004fe20000010000 */
[----:B-1----:R-:W-:Y:S02]  /*5ac0*/  CS2R R42, SRZ ;  /* 0x00000000002a7805 */ /* 0x002fe4000001ff00 */
[----:B------:R-:W-:Y:S02]  /*5ad0*/  CS2R R40, SRZ ;  /* 0x0000000000287805 */ /* 0x000fe4000001ff00 */
[----:B------:R-:W-:Y:S02]  /*5ae0*/  CS2R R32, SRZ ;  /* 0x0000000000207805 */ /* 0x000fe4000001ff00 */
[----:B------:R-:W1:Y:S01]  /*5af0*/  MUFU.EX2 R55, R55 ;  /* 0x0000003700377308 */ /* 0x000e620000000800 */
[C---:B---3--:R-:W-:Y:S01]  /*5b00*/  F2FP.BF16.F32.PACK_AB R29, R60.reuse, R63 ;  /* 0x0000003f3c1d723e */ /* 0x048fe200000010ff */
[----:B------:R-:W-:Y:S01]  /*5b10*/  FADD.FTZ R5, R60, R5 ;  /* 0x000000053c057221 */ /* 0x000fe20000010000 */
[----:B------:R-:W-:-:S02]  /*5b20*/  CS2R R62, SRZ ;  /* 0x00000000003e7805 */ /* 0x000fc4000001ff00 */
[----:B------:R-:W-:Y:S01]  /*5b30*/  CS2R R60, SRZ ;  /* 0x00000000003c7805 */ /* 0x000fe2000001ff00 */
[----:B0-----:R-:W-:Y:S01]  /*5b40*/  FADD.FTZ R0, R54, R5 ;  /* 0x0000000536007221 */ /* 0x001fe20000010000 */
[----:B-1----:R-:W-:-:S03]  /*5b50*/  F2FP.BF16.F32.PACK_AB R31, R55, R54 ;  /* 0x00000036371f723e */ /* 0x002fc600000010ff */
[----:B------:R-:W-:Y:S01]  /*5b60*/  FADD.FTZ R0, R55, R0 ;  /* 0x0000000037007221 */ /* 0x000fe20000010000 */
[----:B------:R-:W-:Y:S01]  /*5b70*/  CS2R R54, SRZ ;  /* 0x0000000000367805 */ /* 0x000fe2000001ff00 */
[----:B------:R0:W-:Y:S01]  /*5b80*/  STSM.16.M88.4 [R2+0x30300], R28 ;  /* 0x0303001c02007844 */ /* 0x0001e20000000200 */
[----:B------:R1:W-:Y:S06]  /*5b90*/  MEMBAR.ALL.CTA ;  /* 0x0000000000007992 */ /* 0x0003ec0000008000 */
[----:B-1----:R-:W1:Y:S01]  /*5ba0*/  FENCE.VIEW.ASYNC.S ;  /* 0x00000000000073c6 */ /* 0x002e620000000000 */
[----:B0-----:R-:W-:-:S02]  /*5bb0*/  CS2R R30, SRZ ;  /* 0x00000000001e7805 */ /* 0x001fc4000001ff00 */
[----:B------:R-:W-:Y:S01]  /*5bc0*/  CS2R R28, SRZ ;  /* 0x00000000001c7805 */ /* 0x000fe2000001ff00 */
[----:B-1----:R-:W-:Y:S01]  /*5bd0*/  NOP ;  /* 0x0000000000007918 */ /* 0x002fe20000000000 */
[----:B------:R-:W-:Y:S05]  /*5be0*/  @!P3 BRA `(.L_x_11794) ;  /* 0x0000004800d0b947 */ /* 0x000fea0003800000 */
[----:B------:R-:W-:Y:S01]  /*5bf0*/  IMAD.MOV.U32 R5, RZ, RZ, R72 ;  /* 0x000000ffff057224 */ /* 0x000fe200078e0048 */
[----:B------:R-:W-:Y:S01]  /*5c00*/  UMOV UR39, UR60 ;  /* 0x0000003c00277c82 */ /* 0x000fe20008000000 */
[----:B------:R-:W-:Y:S01]  /*5c10*/  IMAD.MOV.U32 R4, RZ, RZ, R74 ;  /* 0x000000ffff047224 */ /* 0x000fe200078e004a */
[----:B------:R-:W-:Y:S01]  /*5c20*/  UMOV UR7, UR36 ;  /* 0x0000002400077c82 */ /* 0x000fe20008000000 */
[----:B------:R-:W-:Y:S01]  /*5c30*/  IMAD.MOV.U32 R71, RZ, RZ, RZ ;  /* 0x000000ffff477224 */ /* 0x000fe200078e00ff */
[----:B------:R-:W-:-:S06]  /*5c40*/  ULDC UR5, c[0x0][0x9d8] ;  /* 0x0002760000057ab9 */ /* 0x000fcc0000000800 */
.L_x_11803:
[----:B------:R-:W-:Y:S01]  /*5c50*/  R2UR UR4, R16 ;  /* 0x00000000100472ca */ /* 0x000fe200000e0000 */
[----:B------:R-:W-:-:S04]  /*5c60*/  UIADD3 UR36, UR7, 0x1, URZ ;  /* 0x0000000107247890 */ /* 0x000fc8000fffe03f */
[----:B------:R-:W-:-:S04]  /*5c70*/  UISETP.NE.AND UP1, UPT, UR36, 0x2, UPT ;  /* 0x000000022400788c */ /* 0x000fc8000bf25270 */
[----:B------:R-:W-:Y:S02]  /*5c80*/  USEL UR60, URZ, 0x1, UP1 ;  /* 0x000000013f3c7887 */ /* 0x000fe40008800000 */
[----:B------:R-:W-:Y:S02]  /*5c90*/  USEL UR36, UR36, URZ, UP1 ;  /* 0x0000003f24247287 */ /* 0x000fe40008800000 */
[----:B------:R-:W-:Y:S01]  /*5ca0*/  ISETP.NE.AND P4, PT, RZ, UR4, PT ;  /* 0x00000004ff007c0c */ /* 0x000fe2000bf85270 */
[----:B------:R-:W-:-:S12]  /*5cb0*/  ULOP3.LUT UR60, UR39, UR60, URZ, 0x3c, !UPT ;  /* 0x0000003c273c7292 */ /* 0x000fd8000f8e3c3f */
[----:B-1----:R-:W-:Y:S05]  /*5cc0*/  @P4 BRA `(.L_x_11795) ;  /* 0x00000000002c4947 */ /* 0x002fea0003800000 */
[----:B------:R-:W-:Y:S05]  /*5cd0*/  @!P0 BRA `(.L_x_11796) ;  /* 0x0000000000048947 */ /* 0x000fea0003800000 */
[----:B------:R-:W-:Y:S01]  /*5ce0*/  BPT.TRAP 0x1 ;  /* 0x000000040000795c */ /* 0x000fe20000300000 */
.L_x_11796:
[----:B------:R-:W-:Y:S01]  /*5cf0*/  ULEA UR4, UR36, UR37, 0x3 ;  /* 0x0000002524047291 */ /* 0x000fe2000f8e183f */
[----:B------:R-:W-:-:S05]  /*5d00*/  IMAD.U32 R7, RZ, RZ, UR60 ;  /* 0x0000003cff077e24 */ /* 0x000fca000f8e00ff */
[----:B------:R-:W-:-:S04]  /*5d10*/  SHF.L.U32 R7, R7, 0x1f, RZ ;  /* 0x0000001f07077819 */ /* 0x000fc800000006ff */
[----:B------:R0:W1:Y:S01]  /*5d20*/  SYNCS.PHASECHK.TRANS64.TRYWAIT P3, [UR4+0x31c30], R7 ;  /* 0x031c3007ff0075a7 */ /* 0x0000620008060144 */
[----:B------:R-:W-:Y:S05]  /*5d30*/  @!P0 BRA `(.L_x_11797) ;  /* 0x0000000000048947 */ /* 0x000fea0003800000 */
[----:B------:R-:W-:Y:S01]  /*5d40*/  BPT.TRAP 0x1 ;  /* 0x000000040000795c */ /* 0x000fe20000300000 */
.L_x_11797:
[----:B-1----:R-:W-:Y:S05]  /*5d50*/  @P3 BRA `(.L_x_11795) ;  /* 0x0000000000083947 */ /* 0x002fea0003800000 */
[----:B------:R-:W1:Y:S02]  /*5d60*/  SYNCS.PHASECHK.TRANS64.TRYWAIT P3, [UR4+0x31c30], R7 ;  /* 0x031c3007ff0075a7 */ /* 0x000e640008060144 */
[----:B-1----:R-:W-:Y:S05]  /*5d70*/  @!P3 BRA `(.L_x_11798) ;  /* 0x000000f8006cb947 */ /* 0x002fea0003800000 */
.L_x_11795:
        /* <DEDUP_REMOVED lines=356> */
.L_x_11800:
[----:B------:R-:W-:Y:S01]  /*73c0*/  ULEA UR4, UR7, UR37, 0x3 ;  /* 0x0000002507047291 */ /* 0x000fe2000f8e183f */
[----:B------:R-:W-:-:S05]  /*73d0*/  IMAD.U32 R7, RZ, RZ, UR39 ;  /* 0x00000027ff077e24 */ /* 0x000fca000f8e00ff */
[----:B------:R-:W-:-:S04]  /*73e0*/  SHF.L.U32 R7, R7, 0x1f, RZ ;  /* 0x0000001f07077819 */ /* 0x000fc800000006ff */
[----:B------:R0:W1:Y:S01]  /*73f0*/  SYNCS.PHASECHK.TRANS64.TRYWAIT P3, [UR4+0x31c50], R7 ;  /* 0x031c5007ff0075a7 */ /* 0x0000620008060144 */
[----:B------:R-:W-:Y:S05]  /*7400*/  @!P0 BRA `(.L_x_11801) ;  /* 0x0000000000048947 */ /* 0x000fea0003800000 */
[----:B------:R-:W-:Y:S01]  /*7410*/  BPT.TRAP 0x1 ;  /* 0x000000040000795c */ /* 0x000fe20000300000 */
.L_x_11801:
[----:B-1----:R-:W-:Y:S05]  /*7420*/  @P3 BRA `(.L_x_11799) ;  /* 0x0000000000083947 */ /* 0x002fea0003800000 */
[----:B------:R-:W1:Y:S02]  /*7430*/  SYNCS.PHASECHK.TRANS64.TRYWAIT P3, [UR4+0x31c50], R7 ;  /* 0x031c5007ff0075a7 */ /* 0x000e640008060144 */
[----:B-1----:R-:W-:Y:S05]  /*7440*/  @!P3 BRA `(.L_x_11802) ;  /* 0x000000e000d0b947 */ /* 0x002fea0003800000 */
.L_x_11799:
[----:B------:R-:W-:Y:S01]  /*7450*/  UIADD3 UR4, UR37, 0x200, URZ ;  /* 0x0000020025047890 */ /* 0x000fe2000fffe03f */
[----:B------:R-:W-:Y:S01]  /*7460*/  WARPGROUP.ARRIVE ;  /* 0x00000000000079c5 */ /* 0x000fe20000000000 */
[----:B------:R-:W-:Y:S01]  /*7470*/  ULOP3.LUT UR10, UR61, 0x10000, URZ, 0xfc, !UPT ;  /* 0x000100003d0a7892 */ /* 0x000fe2000f8efc3f */
[----:B------:R-:W-:Y:S01]  /*7480*/  R2UR UR15, R18 ;  /* 0x00000000120f72ca */ /* 0x000fe200000e0000 */
[----:B------:R-:W-:Y:S01]  /*7490*/  USHF.R.U32.HI UR4, URZ, 0x4, UR4 ;  /* 0x000000043f047899 */ /* 0x000fe20008011604 */
[----:B------:R-:W-:Y:S01]  /*74a0*/  FMUL.FTZ R21, R130, UR5 ;  /* 0x0000000582157c20 */ /* 0x000fe20008410000 */
[----:B------:R-:W-:Y:S01]  /*74b0*/  UMOV UR33, 0xc0000010 ;  /* 0xc000001000217882 */ /* 0x000fe20000000000 */
[----:B------:R-:W-:Y:S01]  /*74c0*/  UMOV UR35, 0x80000020 ;  /* 0x8000002000237882 */ /* 0x000fe20000000000 */
[----:B------:R-:W-:Y:S01]  /*74d0*/  ULOP3.LUT UR4, UR4, 0x3fff, URZ, 0xc0, !UPT ;  /* 0x00003fff04047892 */ /* 0x000fe2000f8ec03f */
[----:B------:R-:W-:Y:S01]  /*74e0*/  FMUL.FTZ R130, R133, UR5 ;  /* 0x0000000585827c20 */ /* 0x000fe20008410000 */
[----:B------:R-:W-:Y:S01]  /*74f0*/  UMOV UR32, UR10 ;  /* 0x0000000a00207c82 */ /* 0x000fe20008000000 */
[----:B------:R-:W-:Y:S01]  /*7500*/  FMUL.FTZ R20, R129, UR5 ;  /* 0x0000000581147c20 */ /* 0x000fe20008410000 */
        /* <DEDUP_REMOVED lines=8> */
[----:B------:R-:W-:-:S02]  /*7590*/  VIADD R134, R22, UR15 ;  /* 0x0000000f16867c36 */ /* 0x000fc40008000000 */
[----:B------:R-:W-:Y:S01]  /*75a0*/  FMUL.FTZ R14, R128, UR5 ;  /* 0x00000005800e7c20 */ /* 0x000fe20008410000 */
        /* <DEDUP_REMOVED lines=10> */
[----:B------:R-:W-:Y:S01]  /*7650*/  @UP0 ULDC UR4, c[0x0][0x44c] ;  /* 0x0001130000040ab9 */ /* 0x000fe20000000800 */
[----:B------:R-:W-:Y:S01]  /*7660*/  FMUL.FTZ R115, R116, UR5 ;  /* 0x0000000574737c20 */ /* 0x000fe20008410000 */
[----:B------:R-:W-:Y:S01]  /*7670*/  FMUL.FTZ R116, R117, UR5 ;  /* 0x0000000575747c20 */ /* 0x000fe20008410000 */
[----:B------:R-:W-:-:S04]  /*7680*/  @P2 IMAD.HI.U32 R135, R134, UR4, RZ ;  /* 0x0000000486872c27 */ /* 0x000fc8000f8e00ff */
[----:B------:R-:W-:Y:S01]  /*7690*/  FMUL.FTZ R117, R118, UR5 ;  /* 0x0000000576757c20 */ /* 0x000fe20008410000 */
[----:B------:R-:W-:Y:S01]  /*76a0*/  FMUL.FTZ R118, R119, UR5 ;  /* 0x0000000577767c20 */ /* 0x000fe20008410000 */
[----:B------:R-:W-:Y:S01]  /*76b0*/  FMUL.FTZ R119, R98, UR5 ;  /* 0x0000000562777c20 */ /* 0x000fe20008410000 */
[----:B------:R-:W-:Y:S01]  /*76c0*/  @UP0 ULDC UR4, c[0x0][0x450] ;  /* 0x0001140000040ab9 */ /* 0x000fe20000000800 */
[----:B------:R-:W-:Y:S01]  /*76d0*/  IMAD.MOV.U32 R98, RZ, RZ, R134 ;  /* 0x000000ffff627224 */ /* 0x000fe200078e0086 */
[----:B------:R-:W-:Y:S01]  /*76e0*/  @P2 SHF.R.U32.HI R98, RZ, UR4, R135 ;  /* 0x00000004ff622c19 */ /* 0x000fe20008011687 */
[----:B------:R-:W2:Y:S01]  /*76f0*/  LDC R134, c[0x0][0x2f0] ;  /* 0x0000bc00ff867b82 */ /* 0x000ea20000000800 */
[----:B------:R-:W-:Y:S01]  /*7700*/  R2UR UR14, R17 ;  /* 0x00000000110e72ca */ /* 0x000fe200000e0000 */
[----:B------:R-:W-:Y:S01]  /*7710*/  UMOV UR4, 0x1 ;  /* 0x0000000100047882 */ /* 0x000fe20000000000 */
[----:B------:R-:W-:Y:S01]  /*7720*/  FMUL.FTZ R9, R138, UR5 ;  /* 0x000000058a097c20 */ /* 0x000fe20008410000 */
[----:B------:R-:W3:Y:S01]  /*7730*/  SHFL.IDX PT, R135, R98, 0x1, 0x1c1f ;  /* 0x003c1f0062877f89 */ /* 0x000ee200000e0000 */
[----:B------:R-:W-:Y:S01]  /*7740*/  UIMAD UR4, UR38, -0x90, UR4 ;  /* 0xffffff70260478a4 */ /* 0x000fe2000f8e0204 */
[----:B01----:R-:W-:Y:S01]  /*7750*/  FMUL.FTZ R7, R136, UR5 ;  /* 0x0000000588077c20 */ /* 0x003fe20008410000 */
[----:B------:R-:W-:-:S02]  /*7760*/  IMAD.MOV.U32 R136, RZ, RZ, -0x2 ;  /* 0xfffffffeff887424 */ /* 0x000fc400078e00ff */
[----:B------:R-:W-:Y:S01]  /*7770*/  FMUL.FTZ R10, R139, UR5 ;  /* 0x000000058b0a7c20 */ /* 0x000fe20008410000 */
[----:B------:R-:W0:Y:S01]  /*7780*/  MUFU.TANH R9, R9 ;  /* 0x0000000900097308 */ /* 0x000e220000002400 */
[----:B------:R-:W-:Y:S01]  /*7790*/  FMUL.FTZ R8, R137, UR5 ;  /* 0x0000000589087c20 */ /* 0x000fe20008410000 */
[----:B------:R-:W-:Y:S02]  /*77a0*/  IMAD R139, R19, R136, UR4 ;  /* 0x00000004138b7e24 */ /* 0x000fe4000f8e0288 */
        /* <DEDUP_REMOVED lines=12> */
[----:B--2---:R-:W-:Y:S01]  /*7870*/  IMAD R90, R134, UR14, R139 ;  /* 0x0000000e865a7c24 */ /* 0x004fe2000f8e028b */
[----:B------:R-:W-:Y:S01]  /*7880*/  ULDC UR14, c[0x0][0x288] ;  /* 0x0000a200000e7ab9 */ /* 0x000fe20000000800 */
[----:B------:R-:W2:Y:S01]  /*7890*/  MUFU.TANH R13, R13 ;  /* 0x0000000d000d7308 */ /* 0x000ea20000002400 */
[----:B------:R-:W-:Y:S01]  /*78a0*/  FMUL.FTZ R111, R111, UR5 ;  /* 0x000000056f6f7c20 */ /* 0x000fe20008410000 */
[----:B------:R-:W-:Y:S01]  /*78b0*/  FMUL.FTZ R99, R99, UR5 ;  /* 0x0000000563637c20 */ /* 0x000fe20008410000 */
[----:B---3--:R-:W-:Y:S01]  /*78c0*/  IADD3 R91, R135, -UR14, R90 ;  /* 0x8000000e875b7c10 */ /* 0x008fe2000fffe05a */
[----:B------:R-:W-:Y:S01]  /*78d0*/  FMUL.FTZ R135, R95, UR5 ;  /* 0x000000055f877c20 */ /* 0x000fe20008410000 */
[----:B------:R-:W-:Y:S01]  /*78e0*/  FMUL.FTZ R95, R82, UR5 ;  /* 0x00000005525f7c20 */ /* 0x000fe20008410000 */
[----:B------:R-:W-:Y:S01]  /*78f0*/  FMUL.FTZ R102, R102, UR5 ;  /* 0x0000000566667c20 */ /* 0x000fe20008410000 */
[C---:B------:R-:W-:Y:S01]  /*7900*/  ISETP.GT.AND P3, PT, R91.reuse, RZ, PT ;  /* 0x000000ff5b00720c */ /* 0x040fe20003f64270 */
[----:B------:R-:W3:Y:S01]  /*7910*/  MUFU.TANH R15, R15 ;  /* 0x0000000f000f7308 */ /* 0x000ee20000002400 */
[----:B------:R-:W-:Y:S01]  /*7920*/  ISETP.GT.AND P4, PT, R91, 0x1, PT ;  /* 0x000000015b00780c */ /* 0x000fe20003f84270 */
[----:B------:R-:W-:Y:S01]  /*7930*/  FMUL.FTZ R103, R103, UR5 ;  /* 0x0000000567677c20 */ /* 0x000fe20008410000 */
[----:B0-----:R-:W-:Y:S01]  /*7940*/  FSEL R9, R9, -INF , P3 ;  /* 0xff80000009097808 */ /* 0x001fe20001800000 */
[----:B------:R-:W-:Y:S01]  /*7950*/  FMUL.FTZ R11, R140, UR5 ;  /* 0x000000058c0b7c20 */ /* 0x000fe20008410000 */
[C---:B------:R-:W-:Y:S01]  /*7960*/  ISETP.GT.AND P3, PT, R91.reuse, 0x8, PT ;  /* 0x000000085b00780c */ /* 0x040fe20003f64270 */
[----:B------:R-:W-:Y:S01]  /*7970*/  UIADD3 UR40, UR10, 0x900, URZ ;  /* 0x000009000a287890 */ /* 0x000fe2000fffe03f */
[----:B-1----:R-:W-:Y:S01]  /*7980*/  FSEL R10, R10, -INF , P4 ;  /* 0xff8000000a0a7808 */ /* 0x002fe20002000000 */
[----:B------:R-:W0:Y:S01]  /*7990*/  MUFU.TANH R21, R21 ;  /* 0x0000001500157308 */ /* 0x000e220000002400 */
[----:B------:R-:W-:Y:S01]  /*79a0*/  ISETP.GT.AND P4, PT, R91, 0x9, PT ;  /* 0x000000095b00780c */ /* 0x000fe20003f84270 */
[----:B------:R-:W-:Y:S01]  /*79b0*/  UIADD3 UR42, UR11, 0x180, URZ ;  /* 0x000001800b2a7890 */ /* 0x000fe2000fffe03f */
[----:B--2---:R-:W-:Y:S01]  /*79c0*/  FSEL R13, R13, -INF , P3 ;  /* 0xff8000000d0d7808 */ /* 0x004fe20001800000 */
[----:B------:R-:W-:Y:S01]  /*79d0*/  UMOV UR41, 0xc0000010 ;  /* 0xc000001000297882 */ /* 0x000fe20000000000 */
[C---:B------:R-:W-:Y:S01]  /*79e0*/  ISETP.GT.AND P3, PT, R91.reuse, 0x10, PT ;  /* 0x000000105b00780c */ /* 0x040fe20003f64270 */
[----:B------:R-:W-:Y:S01]  /*79f0*/  UMOV UR43, 0x80000020 ;  /* 0x80000020002b7882 */ /* 0x000fe20000000000 */
[----:B------:R-:W-:Y:S01]  /*7a00*/  ISETP.GT.AND P5, PT, R91, 0x50, PT ;  /* 0x000000505b00780c */ /* 0x000fe20003fa4270 */
[----:B------:R-:W1:Y:S01]  /*7a10*/  MUFU.TANH R129, R129 ;  /* 0x0000008100817308 */ /* 0x000e620000002400 */
[----:B---3--:R-:W-:Y:S01]  /*7a20*/  FSEL R15, R15, -INF , P4 ;  /* 0xff8000000f0f7808 */ /* 0x008fe20002000000 */
[----:B------:R-:W-:Y:S01]  /*7a30*/  FMUL.FTZ R12, R141, UR5 ;  /* 0x000000058d0c7c20 */ /* 0x000fe20008410000 */
[C---:B------:R-:W-:Y:S01]  /*7a40*/  ISETP.GT.AND P4, PT, R91.reuse, 0x11, PT ;  /* 0x000000115b00780c */ /* 0x040fe20003f84270 */
[----:B------:R-:W-:Y:S01]  /*7a50*/  ULDC UR4, c[0x0][0x988] ;  /* 0x0002620000047ab9 */ /* 0x000fe20000000800 */
[----:B------:R-:W-:Y:S01]  /*7a60*/  ISETP.GT.AND P6, PT, R91, 0x51, PT ;  /* 0x000000515b00780c */ /* 0x000fe20003fc4270 */
[----:B------:R-:W-:Y:S01]  /*7a70*/  FMUL.FTZ R120, R120, UR5 ;  /* 0x0000000578787c20 */ /* 0x000fe20008410000 */
[----:B------:R-:W-:Y:S01]  /*7a80*/  FMUL.FTZ R121, R121, UR5 ;  /* 0x0000000579797c20 */ /* 0x000fe20008410000 */
[----:B------:R2:W-:Y:S01]  /*7a90*/  MUFU.TANH R134, R137 ;  /* 0x0000008900867308 */ /* 0x0005e20000002400 */
        /* <DEDUP_REMOVED lines=8> */
[----:B--2---:R-:W-:Y:S01]  /*7b20*/  FMNMX.FTZ R137, R9, R5, !PT ;  /* 0x0000000509897209 */ /* 0x004fe20007810000 */
[----:B------:R-:W-:Y:S01]  /*7b30*/  FMUL.FTZ R109, R109, UR5 ;  /* 0x000000056d6d7c20 */ /* 0x000fe20008410000 */
[----:B-1----:R-:W-:Y:S01]  /*7b40*/  FSEL R129, R129, -INF , P4 ;  /* 0xff80000081817808 */ /* 0x002fe20002000000 */
[----:B------:R-:W-:Y:S01]  /*7b50*/  FMUL.FTZ R96, R96, UR5 ;  /* 0x0000000560607c20 */ /* 0x000fe20008410000 */
[----:B------:R-:W-:Y:S01]  /*7b60*/  ISETP.GT.AND P4, PT, R91, 0x19, PT ;  /* 0x000000195b00780c */ /* 0x000fe20003f84270 */
        /* <DEDUP_REMOVED lines=13> */
[----:B------:R-:W-:-:S02]  /*7c40*/  WARPGROUP.DEPBAR.LE gsb0, 0x0 ;  /* 0x00008000000079c5 */ /* 0x000fc40000010000 */
[----:B------:R-:W-:Y:S01]  /*7c50*/  WARPGROUP.ARRIVE ;  /* 0x00000000000079c5 */ /* 0x000fe20000000000 */
[----:B------:R-:W-:Y:S01]  /*7c60*/  FMNMX.FTZ R138, R13, R138, !PT ;  /* 0x0000008a0d8a7209 */ /* 0x000fe20007810000 */
[----:B------:R-:W-:Y:S01]  /*7c70*/  FMUL.FTZ R73, R73, UR5 ;  /* 0x0000000549497c20 */ /* 0x000fe20008410000 */
[----:B------:R-:W1:Y:S01]  /*7c80*/  MUFU.TANH R122, R122 ;  /* 0x0000007a007a7308 */ /* 0x000e620000002400 */
[----:B0-----:R-:W-:Y:S01]  /*7c90*/  FSEL R131, R131, -INF , P3 ;  /* 0xff80000083837808 */ /* 0x001fe20001800000 */
[----:B------:R-:W-:Y:S01]  /*7ca0*/  FMUL.FTZ R76, R76, UR5 ;  /* 0x000000054c4c7c20 */ /* 0x000fe20008410000 */
[----:B------:R-:W-:Y:S01]  /*7cb0*/  HGMMA.64x96x16.F32.BF16 R24, gdesc[UR32].tnspB, R24, gsb0 ;  /* 0x41600000201879f0 */ /* 0x000fe20008001818 */
[----:B------:R-:W-:Y:S01]  /*7cc0*/  UIADD3 UR32, UR10, 0x300, URZ ;  /* 0x000003000a207890 */ /* 0x000fe2000fffe03f */
[----:B------:R-:W-:Y:S01]  /*7cd0*/  FMNMX.FTZ R138, R15, R138, !PT ;  /* 0x0000008a0f8a7209 */ /* 0x000fe20007810000 */
[----:B------:R-:W-:Y:S01]  /*7ce0*/  UIADD3 UR34, UR11, 0x80, URZ ;  /* 0x000000800b227890 */ /* 0x000fe2000fffe03f */
[----:B------:R-:W-:Y:S01]  /*7cf0*/  ISETP.GT.AND P3, PT, R91, 0x20, PT ;  /* 0x000000205b00780c */ /* 0x000fe20003f64270 */
[----:B------:R-:W-:Y:S01]  /*7d00*/  UMOV UR33, 0xc0000010 ;  /* 0xc000001000217882 */ /* 0x000fe20000000000 */
[----:B------:R-:W-:Y:S01]  /*7d10*/  UMOV UR35, 0x80000020 ;  /* 0x8000002000237882 */ /* 0x000fe20000000000 */
[----:B------:R-:W0:Y:S01]  /*7d20*/  MUFU.TANH R133, R133 ;  /* 0x0000008500857308 */ /* 0x000e220000002400 */
[----:B------:R-:W-:Y:S01]  /*7d30*/  FMNMX.FTZ R138, R21, R138, !PT ;  /* 0x0000008a158a7209 */ /* 0x000fe20007810000 */
[----:B------:R-:W-:Y:S01]  /*7d40*/  FMUL.FTZ R77, R77, UR5 ;  /* 0x000000054d4d7c20 */ /* 0x000fe20008410000 */
[----:B--2---:R-:W-:Y:S01]  /*7d50*/  FSEL R132, R132, -INF , P4 ;  /* 0xff80000084847808 */ /* 0x004fe20002000000 */
[----:B------:R-:W2:Y:S01]  /*7d60*/  S2R R143, SR_TID.X ;  /* 0x00000000008f7919 */ /* 0x000ea20000002100 */
[----:B------:R-:W-:Y:S01]  /*7d70*/  FMNMX.FTZ R138, R129, R138, !PT ;  /* 0x0000008a818a7209 */ /* 0x000fe20007810000 */
[----:B------:R-:W-:Y:S01]  /*7d80*/  UMOV UR39, UR60 ;  /* 0x0000003c00277c82 */ /* 0x000fe20008000000 */
[----:B------:R-:W-:Y:S01]  /*7d90*/  ISETP.GT.AND P4, PT, R91, 0x21, PT ;  /* 0x000000215b00780c */ /* 0x000fe20003f84270 */
[----:B------:R-:W3:Y:S01]  /*7da0*/  MUFU.TANH R125, R125 ;  /* 0x0000007d007d7308 */ /* 0x000ee20000002400 */
[----:B------:R-:W-:-:S02]  /*7db0*/  FMNMX.FTZ R137, R131, R138, !PT ;  /* 0x0000008a83897209 */ /* 0x000fc40007810000 */
[----:B-1----:R-:W-:Y:S02]  /*7dc0*/  FSEL R122, R122, -INF , P3 ;  /* 0xff8000007a7a7808 */ /* 0x002fe40001800000 */
[----:B------:R-:W-:Y:S02]  /*7dd0*/  FMNMX.FTZ R137, R132, R137, !PT ;  /* 0x0000008984897209 */ /* 0x000fe40007810000 */
[----:B------:R-:W-:Y:S01]  /*7de0*/  ISETP.GT.AND P3, PT, R91, 0x28, PT ;  /* 0x000000285b00780c */ /* 0x000fe20003f64270 */
[----:B------:R-:W1:Y:S01]  /*7df0*/  MUFU.TANH R126, R126 ;  /* 0x0000007e007e7308 */ /* 0x000e620000002400 */
[----:B0-----:R-:W-:Y:S02]  /*7e00*/  FSEL R133, R133, -INF , P4 ;  /* 0xff80000085857808 */ /* 0x001fe40002000000 */
[----:B------:R-:W-:Y:S01]  /*7e10*/  FMNMX.FTZ R138, R122, R137, !PT ;  /* 0x000000897a8a7209 */ /* 0x000fe20007810000 */
[----:B------:R-:W-:Y:S01]  /*7e20*/  FMUL.FTZ R137, R74, UR5 ;  /* 0x000000054a897c20 */ /* 0x000fe20008410000 */
[----:B------:R-:W-:-:S02]  /*7e30*/  ISETP.GT.AND P4, PT, R91, 0x29, PT ;  /* 0x000000295b00780c */ /* 0x000fc40003f84270 */
[----:B------:R-:W-:Y:S01]  /*7e40*/  FMNMX.FTZ R138, R133, R138, !PT ;  /* 0x0000008a858a7209 */ /* 0x000fe20007810000 */
[----:B------:R-:W0:Y:S01]  /*7e50*/  MUFU.TANH R114, R114 ;  /* 0x0000007200727308 */ /* 0x000e220000002400 */
[----:B---3--:R-:W-:Y:S02]  /*7e60*/  FSEL R125, R125, -INF , P3 ;  /* 0xff8000007d7d7808 */ /* 0x008fe40001800000 */
[----:B------:R-:W-:Y:S02]  /*7e70*/  ISETP.GT.AND P3, PT, R91, 0x30, PT ;  /* 0x000000305b00780c */ /* 0x000fe40003f64270 */
[----:B------:R-:W-:Y:S01]  /*7e80*/  FMNMX.FTZ R139, R125, R138, !PT ;  /* 0x0000008a7d8b7209 */ /* 0x000fe20007810000 */
[----:B------:R-:W-:Y:S02]  /*7e90*/  FMUL.FTZ R138, R75, UR5 ;  /* 0x000000054b8a7c20 */ /* 0x000fe40008410000 */
[----:B------:R-:W3:Y:S01]  /*7ea0*/  MUFU.TANH R127, R127 ;  /* 0x0000007f007f7308 */ /* 0x000ee20000002400 */
[----:B-1----:R-:W-:-:S02]  /*7eb0*/  FSEL R126, R126, -INF , P4 ;  /* 0xff8000007e7e7808 */ /* 0x002fc40002000000 */
[C---:B------:R-:W-:Y:S02]  /*7ec0*/  ISETP.GT.AND P4, PT, R91.reuse, 0x31, PT ;  /* 0x000000315b00780c */ /* 0x040fe40003f84270 */
[----:B------:R-:W-:Y:S02]  /*7ed0*/  FMNMX.FTZ R139, R126, R139, !PT ;  /* 0x0000008b7e8b7209 */ /* 0x000fe40007810000 */
[----:B--2---:R-:W-:Y:S01]  /*7ee0*/  SHF.R.U32.HI R142, RZ, 0x7, R143 ;  /* 0x00000007ff8e7819 */ /* 0x004fe2000001168f */
[----:B------:R-:W1:Y:S01]  /*7ef0*/  MUFU.TANH R117, R117 ;  /* 0x0000007500757308 */ /* 0x000e620000002400 */
[----:B0-----:R-:W-:Y:S02]  /*7f00*/  FSEL R114, R114, -INF , P3 ;  /* 0xff80000072727808 */ /* 0x001fe40001800000 */
[----:B------:R-:W-:-:S05]  /*7f10*/  ISETP.GT.AND P3, PT, R91, 0x38, PT ;  /* 0x000000385b00780c */ /* 0x000fca0003f64270 */
[----:B------:R-:W0:Y:S01]  /*7f20*/  MUFU.TANH R118, R118 ;  /* 0x0000007600767308 */ /* 0x000e220000002400 */
[----:B---3--:R-:W-:Y:S02]  /*7f30*/  FSEL R127, R127, -INF , P4 ;  /* 0xff8000007f7f7808 */ /* 0x008fe40002000000 */
[----:B------:R-:W-:-:S05]  /*7f40*/  ISETP.GT.AND P4, PT, R91, 0x39, PT ;  /* 0x000000395b00780c */ /* 0x000fca0003f84270 */
[----:B------:R-:W2:Y:S01]  /*7f50*/  MUFU.TANH R106, R106 ;  /* 0x0000006a006a7308 */ /* 0x000ea20000002400 */
[----:B-1----:R-:W-:Y:S02]  /*7f60*/  FSEL R117, R117, -INF , P3 ;  /* 0xff80000075757808 */ /* 0x002fe40001800000 */
[----:B------:R-:W-:-:S05]  /*7f70*/  ISETP.GT.AND P3, PT, R91, 0x40, PT ;  /* 0x000000405b00780c */ /* 0x000fca0003f64270 */
[----:B------:R-:W1:Y:S01]  /*7f80*/  MUFU.TANH R107, R107 ;  /* 0x0000006b006b7308 */ /* 0x000e620000002400 */
[----:B0-----:R-:W-:Y:S02]  /*7f90*/  FSEL R118, R118, -INF , P4 ;  /* 0xff80000076767808 */ /* 0x001fe40002000000 */
[----:B------:R-:W-:-:S05]  /*7fa0*/  ISETP.GT.AND P4, PT, R91, 0x41, PT ;  /* 0x000000415b00780c */ /* 0x000fca0003f84270 */
[----:B------:R0:W-:Y:S01]  /*7fb0*/  MUFU.TANH R74, R86 ;  /* 0x00000056004a7308 */ /* 0x0001e20000002400 */
[----:B--2---:R-:W-:Y:S02]  /*7fc0*/  FSEL R106, R106, -INF , P3 ;  /* 0xff8000006a6a7808 */ /* 0x004fe40001800000 */
[----:B------:R-:W-:-:S05]  /*7fd0*/  ISETP.GT.AND P3, PT, R91, 0x48, PT ;  /* 0x000000485b00780c */ /* 0x000fca0003f64270 */
[----:B------:R-:W2:Y:S01]  /*7fe0*/  MUFU.TANH R110, R110 ;  /* 0x0000006e006e7308 */ /* 0x000ea20000002400 */
[----:B0-----:R-:W-:Y:S02]  /*7ff0*/  FMNMX.FTZ R86, R114, R139, !PT ;  /* 0x0000008b72567209 */ /* 0x001fe40007810000 */
[----:B-1----:R-:W-:Y:S02]  /*8000*/  FSEL R107, R107, -INF , P4 ;  /* 0xff8000006b6b7808 */ /* 0x002fe40002000000 */
[----:B------:R-:W-:Y:S02]  /*8010*/  FMNMX.FTZ R86, R127, R86, !PT ;  /* 0x000000567f567209 */ /* 0x000fe40007810000 */
[----:B------:R-:W-:Y:S01]  /*8020*/  ISETP.GT.AND P4, PT, R91, 0x49, PT ;  /* 0x000000495b00780c */ /* 0x000fe20003f84270 */
[----:B------:R-:W0:Y:S01]  /*8030*/  MUFU.TANH R111, R111 ;  /* 0x0000006f006f7308 */ /* 0x000e220000002400 */
[----:B------:R-:W-:-:S04]  /*8040*/  FMNMX.FTZ R75, R117, R86, !PT ;  /* 0x00000056754b7209 */ /* 0x000fc80007810000 */
[----:B------:R-:W-:Y:S01]  /*8050*/  FMNMX.FTZ R75, R118, R75, !PT ;  /* 0x0000004b764b7209 */ /* 0x000fe20007810000 */
[----:B------:R-:W-:Y:S02]  /*8060*/  WARPGROUP.DEPBAR.LE gsb0, 0x0 ;  /* 0x00008000000079c5 */ /* 0x000fe40000010000 */
[----:B------:R-:W-:Y:S01]  /*8070*/  WARPGROUP.ARRIVE ;  /* 0x00000000000079c5 */ /* 0x000fe20000000000 */
[----:B------:R1:W-:Y:S01]  /*8080*/  MUFU.TANH R82, R136 ;  /* 0x0000008800527308 */ /* 0x0003e20000002400 */
[----:B--2---:R-:W-:Y:S02]  /*8090*/  FSEL R110, R110, -INF , P3 ;  /* 0xff8000006e6e7808 */ /* 0x004fe40001800000 */
[----:B------:R-:W-:Y:S02]  /*80a0*/  ISETP.GT.AND P3, PT, R91, 0x58, PT ;  /* 0x000000585b00780c */ /* 0x000fe40003f64270 */
[----:B------:R-:W-:Y:S01]  /*80b0*/  HGMMA.64x96x16.F32.BF16 R24, gdesc[UR32].tnspB, R24, gsb0 ;  /* 0x41600000201879f0 */ /* 0x000fe20008001818 */
[----:B------:R-:W-:Y:S01]  /*80c0*/  UIADD3 UR32, UR10, 0x480, URZ ;  /* 0x000004800a207890 */ /* 0x000fe2000fffe03f */
[----:B0-----:R-:W-:Y:S01]  /*80d0*/  FSEL R111, R111, -INF , P4 ;  /* 0xff8000006f6f7808 */ /* 0x001fe20002000000 */
[----:B------:R-:W-:Y:S01]  /*80e0*/  UIADD3 UR34, UR11, 0xc0, URZ ;  /* 0x000000c00b227890 */ /* 0x000fe2000fffe03f */
[----:B-1----:R-:W-:Y:S01]  /*80f0*/  FMUL.FTZ R136, R83, UR5 ;  /* 0x0000000553887c20 */ /* 0x002fe20008410000 */
[----:B------:R-:W-:Y:S01]  /*8100*/  UMOV UR33, 0xc0000010 ;  /* 0xc000001000217882 */ /* 0x000fe20000000000 */
[----:B------:R-:W-:Y:S01]  /*8110*/  UMOV UR35, 0x80000020 ;  /* 0x8000002000237882 */ /* 0x000fe20000000000 */
[----:B------:R-:W0:Y:S01]  /*8120*/  MUFU.TANH R119, R119 ;  /* 0x0000007700777308 */ /* 0x000e220000002400 */
[----:B------:R-:W-:-:S07]  /*8130*/  ISETP.GT.AND P4, PT, R91, 0x59, PT ;  /* 0x000000595b00780c */ /* 0x000fce0003f84270 */
[----:B------:R1:W-:Y:S08]  /*8140*/  MUFU.TANH R83, R135 ;  /* 0x0000008700537308 */ /* 0x0003f00000002400 */
[----:B------:R-:W2:Y:S01]  /*8150*/  MUFU.TANH R99, R99 ;  /* 0x0000006300637308 */ /* 0x000ea20000002400 */
[----:B-1----:R-:W-:Y:S01]  /*8160*/  FMUL.FTZ R135, R87, UR5 ;  /* 0x0000000557877c20 */ /* 0x002fe20008410000 */
[----:B0-----:R-:W-:-:S02]  /*8170*/  FSEL R119, R119, -INF , P5 ;  /* 0xff80000077777808 */ /* 0x001fc40002800000 */
[----:B------:R-:W-:-:S04]  /*8180*/  ISETP.GT.AND P5, PT, R91, 0x60, PT ;  /* 0x000000605b00780c */ /* 0x000fc80003fa4270 */
[----:B------:R0:W-:Y:S01]  /*8190*/  MUFU.TANH R87, R136 ;  /* 0x0000008800577308 */ /* 0x0001e20000002400 */
[----:B------:R-:W-:Y:S02]  /*81a0*/  FSEL R134, R134, -INF , P5 ;  /* 0xff80000086867808 */ /* 0x000fe40002800000 */
[----:B------:R-:W-:-:S05]  /*81b0*/  ISETP.GT.AND P5, PT, R91, 0x70, PT ;  /* 0x000000705b00780c */ /* 0x000fca0003fa4270 */
[----:B------:R-:W1:Y:S01]  /*81c0*/  MUFU.TANH R102, R102 ;  /* 0x0000006600667308 */ /* 0x000e620000002400 */
[----:B0-----:R-:W-:Y:S01]  /*81d0*/  FMUL.FTZ R136, R78, UR5 ;  /* 0x000000054e887c20 */ /* 0x001fe20008410000 */
[----:B------:R-:W-:Y:S02]  /*81e0*/  FMNMX.FTZ R78, R106, R75, !PT ;  /* 0x0000004b6a4e7209 */ /* 0x000fe40007810000 */
[----:B--2---:R-:W-:Y:S02]  /*81f0*/  FSEL R99, R99, -INF , P6 ;  /* 0xff80000063637808 */ /* 0x004fe40003000000 */
[----:B------:R-:W-:Y:S02]  /*8200*/  FMNMX.FTZ R75, R107, R78, !PT ;  /* 0x0000004e6b4b7209 */ /* 0x000fe40007810000 */
[----:B------:R-:W0:Y:S01]  /*8210*/  MUFU.TANH R103, R103 ;  /* 0x0000006700677308 */ /* 0x000e220000002400 */
[----:B------:R-:W-:Y:S02]  /*8220*/  ISETP.GT.AND P6, PT, R91, 0x61, PT ;  /* 0x000000615b00780c */ /* 0x000fe40003fc4270 */
[----:B------:R-:W-:-:S02]  /*8230*/  FMNMX.FTZ R78, R110, R75, !PT ;  /* 0x0000004b6e4e7209 */ /* 0x000fc40007810000 */
[----:B------:R-:W-:Y:S02]  /*8240*/  FSEL R94, R94, -INF , P6 ;  /* 0xff8000005e5e7808 */ /* 0x000fe40003000000 */
[----:B------:R-:W-:Y:S01]  /*8250*/  FMNMX.FTZ R78, R111, R78, !PT ;  /* 0x0000004e6f4e7209 */ /* 0x000fe20007810000 */
[----:B------:R-:W2:Y:S01]  /*8260*/  MUFU.TANH R95, R95 ;  /* 0x0000005f005f7308 */ /* 0x000ea20000002400 */
[----:B-1----:R-:W-:Y:S02]  /*8270*/  FSEL R102, R102, -INF , P3 ;  /* 0xff80000066667808 */ /* 0x002fe40001800000 */
[----:B------:R-:W-:Y:S02]  /*8280*/  FMNMX.FTZ R78, R119, R78, !PT ;  /* 0x0000004e774e7209 */ /* 0x000fe40007810000 */
[----:B------:R-:W-:Y:S02]  /*8290*/  ISETP.GT.AND P3, PT, R91, 0x68, PT ;  /* 0x000000685b00780c */ /* 0x000fe40003f64270 */
[----:B------:R-:W-:Y:S01]  /*82a0*/  FMNMX.FTZ R75, R99, R78, !PT ;  /* 0x0000004e634b7209 */ /* 0x000fe20007810000 */
[----:B------:R-:W1:Y:S01]  /*82b0*/  MUFU.TANH R135, R135 ;  /* 0x0000008700877308 */ /* 0x000e620000002400 */
[----:B0-----:R-:W-:-:S02]  /*82c0*/  FSEL R103, R103, -INF , P4 ;  /* 0xff80000067677808 */ /* 0x001fc40002000000 */
[----:B------:R-:W-:Y:S02]  /*82d0*/  FMNMX.FTZ R78, R102, R75, !PT ;  /* 0x0000004b664e7209 */ /* 0x000fe40007810000 */
[----:B------:R-:W-:Y:S02]  /*82e0*/  ISETP.GT.AND P4, PT, R91, 0x69, PT ;  /* 0x000000695b00780c */ /* 0x000fe40003f84270 */
[----:B------:R-:W-:Y:S01]  /*82f0*/  FMNMX.FTZ R75, R103, R78, !PT ;  /* 0x0000004e674b7209 */ /* 0x000fe20007810000 */
[----:B------:R-:W0:Y:S01]  /*8300*/  MUFU.TANH R137, R137 ;  /* 0x0000008900897308 */ /* 0x000e220000002400 */
[----:B------:R-:W-:Y:S02]  /*8310*/  FSEL R86, R83, -INF , P4 ;  /* 0xff80000053567808 */ /* 0x000fe40002000000 */
[----:B------:R-:W-:Y:S02]  /*8320*/  FMNMX.FTZ R75, R134, R75, !PT ;  /* 0x0000004b864b7209 */ /* 0x000fe40007810000 */
[----:B------:R-:W-:-:S02]  /*8330*/  FSEL R82, R82, -INF , P3 ;  /* 0xff80000052527808 */ /* 0x000fc40001800000 */
[----:B------:R-:W-:Y:S01]  /*8340*/  FMNMX.FTZ R83, R94, R75, !PT ;  /* 0x0000004b5e537209 */ /* 0x000fe20007810000 */
[----:B------:R-:W-:Y:S01]  /*8350*/  MUFU.TANH R138, R138 ;  /* 0x0000008a008a7308 */ /* 0x000fe20000002400 */
[C---:B------:R-:W-:Y:S02]  /*8360*/  ISETP.GT.AND P6, PT, R91.reuse, 0x71, PT ;  /* 0x000000715b00780c */ /* 0x040fe40003fc4270 */
[----:B------:R-:W-:Y:S02]  /*8370*/  FMNMX.FTZ R83, R82, R83, !PT ;  /* 0x0000005352537209 */ /* 0x000fe40007810000 */
[C---:B------:R-:W-:Y:S02]  /*8380*/  ISETP.GT.AND P3, PT, R91.reuse, 0x78, PT ;  /* 0x000000785b00780c */ /* 0x040fe40003f64270 */
[----:B------:R-:W-:Y:S01]  /*8390*/  ISETP.GT.AND P4, PT, R91, 0x79, PT ;  /* 0x000000795b00780c */ /* 0x000fe20003f84270 */
[----:B------:R-:W3:Y:S01]  /*83a0*/  MUFU.TANH R136, R136 ;  /* 0x0000008800887308 */ /* 0x000ee20000002400 */
[----:B--2---:R-:W-:-:S02]  /*83b0*/  FSEL R75, R95, -INF , P5 ;  /* 0xff8000005f4b7808 */ /* 0x004fc40002800000 */
[----:B------:R-:W-:Y:S02]  /*83c0*/  FMNMX.FTZ R140, R86, R83, !PT ;  /* 0x00000053568c7209 */ /* 0x000fe40007810000 */
[----:B------:R-:W-:Y:S01]  /*83d0*/  FSEL R78, R87, -INF , P6 ;  /* 0xff800000574e7808 */ /* 0x000fe20003000000 */
[----:B------:R-:W-:Y:S01]  /*83e0*/  FMUL.FTZ R87, R79, UR5 ;  /* 0x000000054f577c20 */ /* 0x000fe20008410000 */
[----:B------:R-:W-:Y:S01]  /*83f0*/  FSEL R74, R74, -INF , P3 ;  /* 0xff8000004a4a7808 */ /* 0x000fe20001800000 */
[----:B------:R-:W-:Y:S01]  /*8400*/  MUFU.TANH R7, R7 ;  /* 0x0000000700077308 */ /* 0x000fe20000002400 */
[----:B-1----:R-:W-:Y:S02]  /*8410*/  FSEL R83, R135, -INF , P4 ;  /* 0xff80000087537808 */ /* 0x002fe40002000000 */
[C---:B------:R-:W-:Y:S02]  /*8420*/  ISETP.GT.AND P5, PT, R91.reuse, 0x80, PT ;  /* 0x000000805b00780c */ /* 0x040fe40003fa4270 */
[----:B------:R-:W-:Y:S01]  /*8430*/  ISETP.GT.AND P6, PT, R91, 0x81, PT ;  /* 0x000000815b00780c */ /* 0x000fe20003fc4270 */
[----:B------:R-:W-:-:S02]  /*8440*/  WARPGROUP.DEPBAR.LE gsb0, 0x0 ;  /* 0x00008000000079c5 */ /* 0x000fc40000010000 */
[----:B------:R-:W-:Y:S01]  /*8450*/  WARPGROUP.ARRIVE ;  /* 0x00000000000079c5 */ /* 0x000fe20000000000 */
[C---:B------:R-:W-:Y:S01]  /*8460*/  ISETP.GT.AND P3, PT, R91.reuse, 0x88, PT ;  /* 0x000000885b00780c */ /* 0x040fe20003f64270 */
[----:B------:R-:W1:Y:S01]  /*8470*/  MUFU.TANH R87, R87 ;  /* 0x0000005700577308 */ /* 0x000e620000002400 */
[----:B------:R-:W-:Y:S02]  /*8480*/  ISETP.GT.AND P4, PT, R91, 0x89, PT ;  /* 0x000000895b00780c */ /* 0x000fe40003f84270 */
[----:B------:R-:W-:Y:S01]  /*8490*/  FMNMX.FTZ R91, R75, R140, !PT ;  /* 0x0000008c4b5b7209 */ /* 0x000fe20007810000 */
[----:B------:R-:W-:Y:S01]  /*84a0*/  HGMMA.64x96x16.F32.BF16 R24, gdesc[UR32].tnspB, R24, gsb0 ;  /* 0x41600000201879f0 */ /* 0x000fe20008001818 */
[----:B------:R-:W-:Y:S01]  /*84b0*/  UIADD3 UR32, UR10, 0x600, URZ ;  /* 0x000006000a207890 */ /* 0x000fe2000fffe03f */
[----:B0-----:R-:W-:Y:S01]  /*84c0*/  FSEL R95, R137, -INF , P5 ;  /* 0xff800000895f7808 */ /* 0x001fe20002800000 */
[----:B------:R-:W-:Y:S01]  /*84d0*/  UIADD3 UR34, UR11, 0x100, URZ ;  /* 0x000001000b227890 */ /* 0x000fe2000fffe03f */
[----:B------:R-:W-:Y:S01]  /*84e0*/  FMNMX.FTZ R91, R78, R91, !PT ;  /* 0x0000005b4e5b7209 */ /* 0x000fe20007810000 */
[----:B------:R-:W-:Y:S01]  /*84f0*/  UMOV UR33, 0xc0000010 ;  /* 0xc000001000217882 */ /* 0x000fe20000000000 */
[----:B------:R-:W-:Y:S01]  /*8500*/  UMOV UR35, 0x80000020 ;  /* 0x8000002000237882 */ /* 0x000fe20000000000 */
[----:B---3--:R-:W-:Y:S01]  /*8510*/  FSEL R79, R136, -INF , P3 ;  /* 0xff800000884f7808 */ /* 0x008fe20001800000 */
[----:B------:R-:W0:Y:S01]  /*8520*/  MUFU.TANH R8, R8 ;  /* 0x0000000800087308 */ /* 0x000e220000002400 */
[----:B------:R-:W-:Y:S01]  /*8530*/  FMNMX.FTZ R140, R74, R91, !PT ;  /* 0x0000005b4a8c7209 */ /* 0x000fe20007810000 */
[----:B------:R-:W-:Y:S01]  /*8540*/  FMUL.FTZ R91, R100, UR5 ;  /* 0x00000005645b7c20 */ /* 0x000fe20008410000 */
[----:B------:R-:W-:-:S02]  /*8550*/  FSEL R100, R138, -INF , P6 ;  /* 0xff8000008a647808 */ /* 0x000fc40003000000 */
[----:B------:R-:W-:Y:S02]  /*8560*/  FMNMX.FTZ R140, R83, R140, !PT ;  /* 0x0000008c538c7209 */ /* 0x000fe40007810000 */
[----:B-1----:R-:W-:Y:S01]  /*8570*/  FSEL R87, R87, -INF , P4 ;  /* 0xff80000057577808 */ /* 0x002fe20002000000 */
[----:B------:R-:W1:Y:S01]  /*8580*/  MUFU.TANH R11, R11 ;  /* 0x0000000b000b7308 */ /* 0x000e620000002400 */
[----:B------:R-:W-:-:S04]  /*8590*/  FMNMX.FTZ R135, R95, R140, !PT ;  /* 0x0000008c5f877209 */ /* 0x000fc80007810000 */
[----:B------:R-:W-:-:S03]  /*85a0*/  FMNMX.FTZ R136, R100, R135, !PT ;  /* 0x0000008764887209 */ /* 0x000fc60007810000 */
[----:B------:R-:W2:Y:S01]  /*85b0*/  MUFU.TANH R12, R12 ;  /* 0x0000000c000c7308 */ /* 0x000ea20000002400 */
[----:B------:R-:W-:-:S04]  /*85c0*/  FMNMX.FTZ R136, R79, R136, !PT ;  /* 0x000000884f887209 */ /* 0x000fc80007810000 */
[----:B------:R-:W-:-:S03]  /*85d0*/  FMNMX.FTZ R135, R87, R136, !PT ;  /* 0x0000008857877209 */ /* 0x000fc60007810000 */
[----:B------:R-:W3:Y:S02]  /*85e0*/  MUFU.TANH R14, R14 ;  /* 0x0000000e000e7308 */ /* 0x000ee40000002400 */
[----:B------:R-:W4:Y:S06]  /*85f0*/  SHFL.BFLY PT, R136, R135, 0x2, 0x1f ;  /* 0x0c401f0087887f89 */ /* 0x000f2c00000e0000 */
[----:B------:R-:W5:Y:S08]  /*8600*/  MUFU.TANH R20, R20 ;  /* 0x0000001400147308 */ /* 0x000f700000002400 */
[----:B------:R-:W5:Y:S08]  /*8610*/  MUFU.TANH R128, R128 ;  /* 0x0000008000807308 */ /* 0x000f700000002400 */
[----:B------:R-:W5:Y:S01]  /*8620*/  MUFU.TANH R130, R130 ;  /* 0x0000008200827308 */ /* 0x000f620000002400 */
[----:B----4-:R-:W-:Y:S01]  /*8630*/  FMNMX.FTZ R136, R135, R136, !PT ;  /* 0x0000008887887209 */ /* 0x010fe20007810000 */
[----:B------:R-:W-:-:S04]  /*8640*/  FMUL.FTZ R135, R72, UR5 ;  /* 0x0000000548877c20 */ /* 0x000fc80008410000 */
[----:B------:R-:W4:Y:S02]  /*8650*/  SHFL.BFLY PT, R137, R136, 0x1, 0x1f ;  /* 0x0c201f0088897f89 */ /* 0x000f2400000e0000 */
[----:B------:R-:W5:Y:S08]  /*8660*/  MUFU.TANH R120, R120 ;  /* 0x0000007800787308 */ /* 0x000f700000002400 */
[----:B------:R-:W5:Y:S08]  /*8670*/  MUFU.TANH R121, R121 ;  /* 0x0000007900797308 */ /* 0x000f700000002400 */
[----:B------:R-:W5:Y:S01]  /*8680*/  MUFU.TANH R123, R123 ;  /* 0x0000007b007b7308 */ /* 0x000f620000002400 */
[----:B----4-:R-:W-:-:S07]  /*8690*/  FMNMX.FTZ R72, R136, R137, !PT ;  /* 0x0000008988487209 */ /* 0x010fce0007810000 */
[----:B------:R-:W4:Y:S01]  /*86a0*/  MUFU.TANH R124, R124 ;  /* 0x0000007c007c7308 */ /* 0x000f220000002400 */
[----:B------:R-:W0:Y:S01]  /*86b0*/  SHFL.IDX PT, R137, R98, RZ, 0x1c1f ;  /* 0x001c1fff62897589 */ /* 0x000e2200000e0000 */
[C---:B------:R-:W-:Y:S01]  /*86c0*/  FSETP.NEU.FTZ.AND P3, PT, R72.reuse, -INF , PT ;  /* 0xff8000004800780b */ /* 0x040fe20003f7d000 */
[----:B------:R-:W-:-:S05]  /*86d0*/  FMUL.FTZ R136, R72, UR4 ;  /* 0x0000000448887c20 */ /* 0x000fca0008410000 */
[----:B------:R-:W4:Y:S01]  /*86e0*/  MUFU.TANH R112, R112 ;  /* 0x0000007000707308 */ /* 0x000f220000002400 */
[----:B------:R-:W-:Y:S01]  /*86f0*/  FSEL R136, R136, RZ, P3 ;  /* 0x000000ff88887208 */ /* 0x000fe20001800000 */
[----:B------:R-:W-:Y:S02]  /*8700*/  WARPGROUP.DEPBAR.LE gsb0, 0x0 ;  /* 0x00008000000079c5 */ /* 0x000fe40000010000 */
[----:B------:R-:W-:Y:S02]  /*8710*/  WARPGROUP.ARRIVE ;  /* 0x00000000000079c5 */ /* 0x000fe40000000000 */
[--C-:B------:R-:W-:Y:S02]  /*8720*/  FFMA.FTZ R138, R132, UR4, -R136.reuse ;  /* 0x00000004848a7c23 */ /* 0x100fe40008010888 */
[----:B------:R-:W4:Y:S01]  /*8730*/  MUFU.TANH R113, R113 ;  /* 0x0000007100717308 */ /* 0x000f220000002400 */
[--C-:B------:R-:W-:Y:S01]  /*8740*/  FFMA.FTZ R139, R125, UR4, -R136.reuse ;  /* 0x000000047d8b7c23 */ /* 0x100fe20008010888 */
[--C-:B------:R-:W-:Y:S01]  /*8750*/  FFMA.FTZ R9, R9, UR4, -R136.reuse ;  /* 0x0000000409097c23 */ /* 0x100fe20008010888 */
[--C-:B------:R-:W-:Y:S01]  /*8760*/  FFMA.FTZ R10, R10, UR4, -R136.reuse ;  /* 0x000000040a0a7c23 */ /* 0x100fe20008010888 */
[----:B------:R-:W-:Y:S01]  /*8770*/  HGMMA.64x96x16.F32.BF16 R24, gdesc[UR32].tnspB, R24, gsb0 ;  /* 0x41600000201879f0 */ /* 0x000fe20008001818 */
[----:B------:R-:W-:Y:S01]  /*8780*/  UIADD3 UR32, UR10, 0x780, URZ ;  /* 0x000007800a207890 */ /* 0x000fe2000fffe03f */
[----:B------:R-:W-:Y:S01]  /*8790*/  FFMA.FTZ R13, R13, UR4, -R136 ;  /* 0x000000040d0d7c23 */ /* 0x000fe20008010888 */
[----:B------:R-:W-:Y:S01]  /*87a0*/  UIADD3 UR34, UR11, 0x140, URZ ;  /* 0x000001400b227890 */ /* 0x000fe2000fffe03f */
[----:B0-----:R-:W-:Y:S01]  /*87b0*/  IADD3 R90, R137, -UR14, R90 ;  /* 0x8000000e895a7c10 */ /* 0x001fe2000fffe05a */
[----:B------:R-:W-:Y:S01]  /*87c0*/  UMOV UR33, 0xc0000010 ;  /* 0xc000001000217882 */ /* 0x000fe20000000000 */
[----:B------:R-:W-:Y:S01]  /*87d0*/  UMOV UR35, 0x80000020 ;  /* 0x8000002000237882 */ /* 0x000fe20000000000 */
[--C-:B------:R-:W-:Y:S01]  /*87e0*/  FFMA.FTZ R137, R129, UR4, -R136.reuse ;  /* 0x0000000481897c23 */ /* 0x100fe20008010888 */
[C---:B------:R-:W-:Y:S01]  /*87f0*/  ISETP.GT.AND P4, PT, R90.reuse, RZ, PT ;  /* 0x000000ff5a00720c */ /* 0x040fe20003f84270 */
[--C-:B------:R-:W-:Y:S01]  /*8800*/  FFMA.FTZ R129, R131, UR4, -R136.reuse ;  /* 0x0000000483817c23 */ /* 0x100fe20008010888 */
[C---:B------:R-:W-:Y:S01]  /*8810*/  ISETP.GT.AND P6, PT, R90.reuse, 0x1, PT ;  /* 0x000000015a00780c */ /* 0x040fe20003fc4270 */
[----:B------:R-:W0:Y:S01]  /*8820*/  MUFU.TANH R115, R115 ;  /* 0x0000007300737308 */ /* 0x000e220000002400 */
[----:B------:R-:W-:Y:S01]  /*8830*/  FSEL R7, R7, -INF , P4 ;  /* 0xff80000007077808 */ /* 0x000fe20002000000 */
[--C-:B------:R-:W-:Y:S01]  /*8840*/  FFMA.FTZ R15, R15, UR4, -R136.reuse ;  /* 0x000000040f0f7c23 */ /* 0x100fe20008010888 */
[----:B------:R-:W-:Y:S01]  /*8850*/  ISETP.GT.AND P5, PT, R90, 0x8, PT ;  /* 0x000000085a00780c */ /* 0x000fe20003fa4270 */
[--C-:B------:R-:W-:Y:S01]  /*8860*/  FFMA.FTZ R21, R21, UR4, -R136.reuse ;  /* 0x0000000415157c23 */ /* 0x100fe20008010888 */
[----:B------:R-:W-:Y:S01]  /*8870*/  FSEL R8, R8, -INF , P6 ;  /* 0xff80000008087808 */ /* 0x000fe20003000000 */
[--C-:B------:R-:W-:Y:S01]  /*8880*/  FFMA.FTZ R122, R122, UR4, -R136.reuse ;  /* 0x000000047a7a7c23 */ /* 0x100fe20008010888 */
[----:B------:R-:W-:Y:S01]  /*8890*/  FMNMX.FTZ R131, R7, R4, !PT ;  /* 0x0000000407837209 */ /* 0x000fe20007810000 */
[----:B------:R-:W0:Y:S01]  /*88a0*/  MUFU.TANH R116, R116 ;  /* 0x0000007400747308 */ /* 0x000e220000002400 */
[----:B------:R-:W-:Y:S01]  /*88b0*/  ISETP.GT.AND P4, PT, R90, 0x9, PT ;  /* 0x000000095a00780c */ /* 0x000fe20003f84270 */
[--C-:B------:R-:W-:Y:S01]  /*88c0*/  FFMA.FTZ R114, R114, UR4, -R136.reuse ;  /* 0x0000000472727c23 */ /* 0x100fe20008010888 */
[----:B-1----:R-:W-:Y:S01]  /*88d0*/  FSEL R98, R11, -INF , P5 ;  /* 0xff8000000b627808 */ /* 0x002fe20002800000 */
[--C-:B------:R-:W-:Y:S01]  /*88e0*/  FFMA.FTZ R94, R94, UR4, -R136.reuse ;  /* 0x000000045e5e7c23 */ /* 0x100fe20008010888 */
[----:B------:R-:W-:Y:S01]  /*88f0*/  FMNMX.FTZ R131, R8, R131, !PT ;  /* 0x0000008308837209 */ /* 0x000fe20007810000 */
[--C-:B------:R-:W-:Y:S01]  /*8900*/  FFMA.FTZ R82, R82, UR4, -R136.reuse ;  /* 0x0000000452527c23 */ /* 0x100fe20008010888 */
[----:B------:R-:W-:Y:S01]  /*8910*/  ISETP.GT.AND P6, PT, R90, 0x10, PT ;  /* 0x000000105a00780c */ /* 0x000fe20003fc4270 */
[----:B------:R1:W-:Y:S01]  /*8920*/  MUFU.EX2 R11, R137 ;  /* 0x00000089000b7308 */ /* 0x0003e20000000800 */
[----:B--2---:R-:W-:Y:S01]  /*8930*/  FSEL R12, R12, -INF , P4 ;  /* 0xff8000000c0c7808 */ /* 0x004fe20002000000 */
[--C-:B------:R-:W-:Y:S01]  /*8940*/  FFMA.FTZ R86, R86, UR4, -R136.reuse ;  /* 0x0000000456567c23 */ /* 0x100fe20008010888 */
[----:B------:R-:W-:Y:S01]  /*8950*/  ISETP.GT.AND P5, PT, R90, 0x11, PT ;  /* 0x000000115a00780c */ /* 0x000fe20003fa4270 */
[--C-:B------:R-:W-:Y:S01]  /*8960*/  FFMA.FTZ R75, R75, UR4, -R136.reuse ;  /* 0x000000044b4b7c23 */ /* 0x100fe20008010888 */
[----:B---3--:R-:W-:Y:S01]  /*8970*/  FSEL R14, R14, -INF , P6 ;  /* 0xff8000000e0e7808 */ /* 0x008fe20003000000 */
[--C-:B------:R-:W-:Y:S01]  /*8980*/  FFMA.FTZ R83, R83, UR4, -R136.reuse ;  /* 0x0000000453537c23 */ /* 0x100fe20008010888 */
[----:B------:R-:W-:Y:S01]  /*8990*/  ISETP.GT.AND P4, PT, R90, 0x18, PT ;  /* 0x000000185a00780c */ /* 0x000fe20003f84270 */
[----:B------:R-:W2:Y:S01]  /*89a0*/  MUFU.TANH R104, R104 ;  /* 0x0000006800687308 */ /* 0x000ea20000002400 */
[----:B-1----:R-:W-:Y:S01]  /*89b0*/  FMNMX.FTZ R137, R98, R131, !PT ;  /* 0x0000008362897209 */ /* 0x002fe20007810000 */
[--C-:B------:R-:W-:Y:S01]  /*89c0*/  FFMA.FTZ R95, R95, UR4, -R136.reuse ;  /* 0x000000045f5f7c23 */ /* 0x100fe20008010888 */
[----:B-----5:R-:W-:Y:S01]  /*89d0*/  FSEL R20, R20, -INF , P5 ;  /* 0xff80000014147808 */ /* 0x020fe20002800000 */
[--C-:B------:R-:W-:Y:S01]  /*89e0*/  FFMA.FTZ R100, R100, UR4, -R136.reuse ;  /* 0x0000000464647c23 */ /* 0x100fe20008010888 */
[----:B------:R-:W-:Y:S01]  /*89f0*/  FMNMX.FTZ R137, R12, R137, !PT ;  /* 0x000000890c897209 */ /* 0x000fe20007810000 */
[----:B------:R-:W-:Y:S01]  /*8a00*/  FFMA.FTZ R87, R87, UR4, -R136 ;  /* 0x0000000457577c23 */ /* 0x000fe20008010888 */
[----:B------:R-:W-:Y:S01]  /*8a10*/  ISETP.GT.AND P6, PT, R90, 0x19, PT ;  /* 0x000000195a00780c */ /* 0x000fe20003fc4270 */
[----:B------:R-:W1:Y:S01]  /*8a20*/  MUFU.TANH R105, R105 ;  /* 0x0000006900697308 */ /* 0x000e620000002400 */
[----:B------:R-:W-:-:S02]  /*8a30*/  FMNMX.FTZ R137, R14, R137, !PT ;  /* 0x000000890e897209 */ /* 0x000fc40007810000 */
[----:B------:R-:W-:Y:S02]  /*8a40*/  FSEL R131, R128, -INF , P4 ;  /* 0xff80000080837808 */ /* 0x000fe40002000000 */
[----:B------:R-:W-:Y:S01]  /*8a50*/  FMNMX.FTZ R132, R20, R137, !PT ;  /* 0x0000008914847209 */ /* 0x000fe20007810000 */
[----:B------:R-:W-:Y:S01]  /*8a60*/  FFMA.FTZ R137, R133, UR4, -R136 ;  /* 0x0000000485897c23 */ /* 0x000fe20008010888 */
[----:B------:R-:W-:Y:S01]  /*8a70*/  ISETP.GT.AND P5, PT, R90, 0x20, PT ;  /* 0x000000205a00780c */ /* 0x000fe20003fa4270 */
[----:B------:R3:W-:Y:S01]  /*8a80*/  MUFU.EX2 R128, R138 ;  /* 0x0000008a00807308 */ /* 0x0007e20000000800 */
[----:B------:R-:W-:Y:S02]  /*8a90*/  FSEL R130, R130, -INF , P6 ;  /* 0xff80000082827808 */ /* 0x000fe40003000000 */
[----:B------:R-:W-:Y:S02]  /*8aa0*/  FMNMX.FTZ R133, R131, R132, !PT ;  /* 0x0000008483857209 */ /* 0x000fe40007810000 */
[----:B------:R-:W-:-:S02]  /*8ab0*/  ISETP.GT.AND P4, PT, R90, 0x21, PT ;  /* 0x000000215a00780c */ /* 0x000fc40003f84270 */
[----:B------:R-:W-:Y:S01]  /*8ac0*/  FSEL R120, R120, -INF , P5 ;  /* 0xff80000078787808 */ /* 0x000fe20002800000 */
[----:B------:R-:W5:Y:S01]  /*8ad0*/  MUFU.TANH R108, R108 ;  /* 0x0000006c006c7308 */ /* 0x000f620000002400 */
[----:B------:R-:W-:Y:S02]  /*8ae0*/  FMNMX.FTZ R133, R130, R133, !PT ;  /* 0x0000008582857209 */ /* 0x000fe40007810000 */
[----:B------:R-:W-:Y:S02]  /*8af0*/  ISETP.GT.AND P6, PT, R90, 0x28, PT ;  /* 0x000000285a00780c */ /* 0x000fe40003fc4270 */
[----:B------:R-:W-:Y:S02]  /*8b00*/  FSEL R132, R121, -INF , P4 ;  /* 0xff80000079847808 */ /* 0x000fe40002000000 */
[----:B------:R-:W-:Y:S01]  /*8b10*/  FMNMX.FTZ R133, R120, R133, !PT ;  /* 0x0000008578857209 */ /* 0x000fe20007810000 */
[----:B------:R0:W-:Y:S01]  /*8b20*/  MUFU.EX2 R121, R137 ;  /* 0x0000008900797308 */ /* 0x0001e20000000800 */
[----:B------:R-:W-:-:S02]  /*8b30*/  ISETP.GT.AND P5, PT, R90, 0x29, PT ;  /* 0x000000295a00780c */ /* 0x000fc40003fa4270 */
[----:B------:R-:W-:Y:S02]  /*8b40*/  FSEL R123, R123, -INF , P6 ;  /* 0xff8000007b7b7808 */ /* 0x000fe40003000000 */
[----:B---3--:R-:W-:Y:S02]  /*8b50*/  FMNMX.FTZ R138, R132, R133, !PT ;  /* 0x00000085848a7209 */ /* 0x008fe40007810000 */
[----:B------:R-:W-:Y:S01]  /*8b60*/  ISETP.GT.AND P4, PT, R90, 0x30, PT ;  /* 0x000000305a00780c */ /* 0x000fe20003f84270 */
[----:B------:R-:W3:Y:S01]  /*8b70*/  MUFU.TANH R109, R109 ;  /* 0x0000006d006d7308 */ /* 0x000ee20000002400 */
[----:B----4-:R-:W-:Y:S01]  /*8b80*/  FSEL R125, R124, -INF , P5 ;  /* 0xff8000007c7d7808 */ /* 0x010fe20002800000 */
[----:B0-----:R-:W-:Y:S01]  /*8b90*/  FFMA.FTZ R137, R126, UR4, -R136 ;  /* 0x000000047e897c23 */ /* 0x001fe20008010888 */
[----:B------:R-:W-:Y:S02]  /*8ba0*/  FMNMX.FTZ R138, R123, R138, !PT ;  /* 0x0000008a7b8a7209 */ /* 0x000fe40007810000 */
[----:B------:R-:W-:-:S02]  /*8bb0*/  ISETP.GT.AND P6, PT, R90, 0x31, PT ;  /* 0x000000315a00780c */ /* 0x000fc40003fc4270 */
[----:B------:R-:W-:Y:S01]  /*8bc0*/  FSEL R112, R112, -INF , P4 ;  /* 0xff80000070707808 */ /* 0x000fe20002000000 */
[----:B------:R-:W0:Y:S01]  /*8bd0*/  MUFU.TANH R96, R96 ;  /* 0x0000006000607308 */ /* 0x000e220000002400 */
[----:B------:R-:W-:Y:S02]  /*8be0*/  FMNMX.FTZ R133, R125, R138, !PT ;  /* 0x0000008a7d857209 */ /* 0x000fe40007810000 */
[----:B------:R-:W-:Y:S02]  /*8bf0*/  ISETP.GT.AND P5, PT, R90, 0x38, PT ;  /* 0x000000385a00780c */ /* 0x000fe40003fa4270 */
[----:B------:R-:W-:Y:S02]  /*8c00*/  FSEL R126, R113, -INF , P6 ;  /* 0xff800000717e7808 */ /* 0x000fe40003000000 */
[----:B------:R-:W-:Y:S01]  /*8c10*/  FMNMX.FTZ R133, R112, R133, !PT ;  /* 0x0000008570857209 */ /* 0x000fe20007810000 */
[----:B------:R4:W-:Y:S01]  /*8c20*/  MUFU.EX2 R113, R137 ;  /* 0x0000008900717308 */ /* 0x0009e20000000800 */
[----:B------:R-:W-:-:S02]  /*8c30*/  ISETP.GT.AND P4, PT, R90, 0x39, PT ;  /* 0x000000395a00780c */ /* 0x000fc40003f84270 */
[----:B------:R-:W-:Y:S02]  /*8c40*/  FSEL R115, R115, -INF , P5 ;  /* 0xff80000073737808 */ /* 0x000fe40002800000 */
[----:B------:R-:W-:Y:S02]  /*8c50*/  FMNMX.FTZ R138, R126, R133, !PT ;  /* 0x000000857e8a7209 */ /* 0x000fe40007810000 */
[----:B------:R-:W-:Y:S01]  /*8c60*/  ISETP.GT.AND P6, PT, R90, 0x40, PT ;  /* 0x000000405a00780c */ /* 0x000fe20003fc4270 */
[----:B------:R1:W-:Y:S01]  /*8c70*/  MUFU.EX2 R124, R139 ;  /* 0x0000008b007c7308 */ /* 0x0003e20000000800 */
[----:B------:R-:W-:Y:S01]  /*8c80*/  FSEL R116, R116, -INF , P4 ;  /* 0xff80000074747808 */ /* 0x000fe20002000000 */
[----:B------:R-:W-:Y:S02]  /*8c90*/  WARPGROUP.DEPBAR.LE gsb0, 0x0 ;  /* 0x00008000000079c5 */ /* 0x000fe40000010000 */
[----:B------:R-:W-:Y:S01]  /*8ca0*/  WARPGROUP.ARRIVE ;  /* 0x00000000000079c5 */ /* 0x000fe20000000000 */
[----:B------:R-:W-:-:S02]  /*8cb0*/  FMNMX.FTZ R133, R115, R138, !PT ;  /* 0x0000008a73857209 */ /* 0x000fc40007810000 */
[----:B------:R-:W-:Y:S01]  /*8cc0*/  ISETP.GT.AND P5, PT, R90, 0x41, PT ;  /* 0x000000415a00780c */ /* 0x000fe20003fa4270 */
[----:B------:R-:W0:Y:S01]  /*8cd0*/  MUFU.TANH R97, R97 ;  /* 0x0000006100617308 */ /* 0x000e220000002400 */
[----:B--2---:R-:W-:Y:S01]  /*8ce0*/  FSEL R104, R104, -INF , P6 ;  /* 0xff80000068687808 */ /* 0x004fe20003000000 */
[----:B------:R-:W-:Y:S01]  /*8cf0*/  HGMMA.64x96x16.F32.BF16 R24, gdesc[UR32].tnspB, R24, gsb0 ;  /* 0x41600000201879f0 */ /* 0x000fe20008001818 */
[----:B------:R-:W-:Y:S01]  /*8d00*/  UIADD3 UR32, UR10, 0xa80, URZ ;  /* 0x00000a800a207890 */ /* 0x000fe2000fffe03f */
[----:B----4-:R-:W-:Y:S01]  /*8d10*/  FMNMX.FTZ R137, R116, R133, !PT ;  /* 0x0000008574897209 */ /* 0x010fe20007810000 */
[----:B------:R-:W-:Y:S01]  /*8d20*/  UIADD3 UR34, UR11, 0x1c0, URZ ;  /* 0x000001c00b227890 */ /* 0x000fe2000fffe03f */
[----:B-1----:R-:W-:Y:S01]  /*8d30*/  FFMA.FTZ R139, R127, UR4, -R136 ;  /* 0x000000047f8b7c23 */ /* 0x002fe20008010888 */
[----:B------:R-:W-:Y:S01]  /*8d40*/  UMOV UR33, 0xc0000010 ;  /* 0xc000001000217882 */ /* 0x000fe20000000000 */
[----:B------:R-:W-:Y:S01]  /*8d50*/  UMOV UR35, 0x80000020 ;  /* 0x8000002000237882 */ /* 0x000fe20000000000 */
[----:B------:R-:W-:Y:S01]  /*8d60*/  ISETP.GT.AND P4, PT, R90, 0x48, PT ;  /* 0x000000485a00780c */ /* 0x000fe20003f84270 */
[----:B------:R-:W1:Y:S01]  /*8d70*/  MUFU.TANH R91, R91 ;  /* 0x0000005b005b7308 */ /* 0x000e620000002400 */
[----:B------:R-:W-:-:S02]  /*8d80*/  FSEL R127, R105, -INF , P5 ;  /* 0xff800000697f7808 */ /* 0x000fc40002800000 */
[----:B------:R-:W-:Y:S02]  /*8d90*/  FMNMX.FTZ R138, R104, R137, !PT ;  /* 0x00000089688a7209 */ /* 0x000fe40007810000 */
[----:B------:R-:W-:Y:S02]  /*8da0*/  ISETP.GT.AND P6, PT, R90, 0x49, PT ;  /* 0x000000495a00780c */ /* 0x000fe40003fc4270 */
[----:B-----5:R-:W-:Y:S01]  /*8db0*/  FSEL R133, R108, -INF , P4 ;  /* 0xff8000006c857808 */ /* 0x020fe20002000000 */
[----:B------:R-:W2:Y:S01]  /*8dc0*/  MUFU.TANH R101, R101 ;  /* 0x0000006500657308 */ /* 0x000ea20000002400 */
[----:B------:R-:W-:Y:S01]  /*8dd0*/  FMNMX.FTZ R138, R127, R138, !PT ;  /* 0x0000008a7f8a7209 */ /* 0x000fe20007810000 */
[----:B------:R-:W-:Y:S01]  /*8de0*/  FFMA.FTZ R108, R117, UR4, -R136 ;  /* 0x00000004756c7c23 */ /* 0x000fe20008010888 */
[----:B------:R-:W-:Y:S02]  /*8df0*/  ISETP.GT.AND P5, PT, R90, 0x50, PT ;  /* 0x000000505a00780c */ /* 0x000fe40003fa4270 */
[----:B---3--:R-:W-:-:S02]  /*8e00*/  FSEL R109, R109, -INF , P6 ;  /* 0xff8000006d6d7808 */ /* 0x008fc40003000000 */
[----:B------:R-:W-:Y:S01]  /*8e10*/  FMNMX.FTZ R138, R133, R138, !PT ;  /* 0x0000008a858a7209 */ /* 0x000fe20007810000 */
[----:B------:R-:W3:Y:S01]  /*8e20*/  MUFU.TANH R88, R88 ;  /* 0x0000005800587308 */ /* 0x000ee20000002400 */
[----:B------:R-:W-:Y:S02]  /*8e30*/  ISETP.GT.AND P4, PT, R90, 0x51, PT ;  /* 0x000000515a00780c */ /* 0x000fe40003f84270 */
[----:B0-----:R-:W-:Y:S01]  /*8e40*/  FSEL R117, R96, -INF , P5 ;  /* 0xff80000060757808 */ /* 0x001fe20002800000 */
[----:B------:R-:W-:Y:S01]  /*8e50*/  FFMA.FTZ R96, R118, UR4, -R136 ;  /* 0x0000000476607c23 */ /* 0x000fe20008010888 */
[----:B------:R-:W-:Y:S02]  /*8e60*/  FMNMX.FTZ R138, R109, R138, !PT ;  /* 0x0000008a6d8a7209 */ /* 0x000fe40007810000 */
[----:B------:R-:W-:Y:S01]  /*8e70*/  ISETP.GT.AND P6, PT, R90, 0x58, PT ;  /* 0x000000585a00780c */ /* 0x000fe20003fc4270 */
[----:B------:R-:W0:Y:S01]  /*8e80*/  MUFU.TANH R89, R89 ;  /* 0x0000005900597308 */ /* 0x000e220000002400 */
[----:B------:R-:W-:-:S02]  /*8e90*/  FSEL R118, R97, -INF , P4 ;  /* 0xff80000061767808 */ /* 0x000fc40002000000 */
[----:B------:R-:W-:Y:S02]  /*8ea0*/  FMNMX.FTZ R137, R117, R138, !PT ;  /* 0x0000008a75897209 */ /* 0x000fe40007810000 */
[----:B------:R-:W-:Y:S02]  /*8eb0*/  ISETP.GT.AND P5, PT, R90, 0x59, PT ;  /* 0x000000595a00780c */ /* 0x000fe40003fa4270 */
[----:B-1----:R-:W-:Y:S01]  /*8ec0*/  FSEL R97, R91, -INF , P6 ;  /* 0xff8000005b617808 */ /* 0x002fe20003000000 */
[----:B------:R-:W1:Y:S01]  /*8ed0*/  MUFU.TANH R92, R92 ;  /* 0x0000005c005c7308 */ /* 0x000e620000002400 */
[----:B------:R-:W-:Y:S01]  /*8ee0*/  FMNMX.FTZ R138, R118, R137, !PT ;  /* 0x00000089768a7209 */ /* 0x000fe20007810000 */
[----:B------:R-:W-:Y:S01]  /*8ef0*/  FFMA.FTZ R91, R106, UR4, -R136 ;  /* 0x000000046a5b7c23 */ /* 0x000fe20008010888 */
[C---:B------:R-:W-:Y:S02]  /*8f00*/  ISETP.GT.AND P4, PT, R90.reuse, 0x60, PT ;  /* 0x000000605a00780c */ /* 0x040fe40003f84270 */
[----:B------:R-:W-:-:S02]  /*8f10*/  ISETP.GT.AND P6, PT, R90, 0x61, PT ;  /* 0x000000615a00780c */ /* 0x000fc40003fc4270 */
[----:B--2---:R-:W-:Y:S01]  /*8f20*/  FSEL R101, R101, -INF , P5 ;  /* 0xff80000065657808 */ /* 0x004fe20002800000 */
[----:B------:R-:W2:Y:S01]  /*8f30*/  MUFU.TANH R93, R93 ;  /* 0x0000005d005d7308 */ /* 0x000ea20000002400 */
[----:B------:R-:W-:Y:S02]  /*8f40*/  FMNMX.FTZ R138, R97, R138, !PT ;  /* 0x0000008a618a7209 */ /* 0x000fe40007810000 */
[----:B---3--:R-:W-:Y:S01]  /*8f50*/  FSEL R106, R88, -INF , P4 ;  /* 0xff800000586a7808 */ /* 0x008fe20002000000 */
[----:B------:R-:W-:Y:S01]  /*8f60*/  FFMA.FTZ R88, R107, UR4, -R136 ;  /* 0x000000046b587c23 */ /* 0x000fe20008010888 */
[----:B0-----:R-:W-:Y:S02]  /*8f70*/  FSEL R107, R89, -INF , P6 ;  /* 0xff800000596b7808 */ /* 0x001fe40003000000 */
[----:B------:R-:W-:Y:S01]  /*8f80*/  FMNMX.FTZ R89, R101, R138, !PT ;  /* 0x0000008a65597209 */ /* 0x000fe20007810000 */
[----:B------:R-:W0:Y:S01]  /*8f90*/  MUFU.TANH R80, R80 ;  /* 0x0000005000507308 */ /* 0x000e220000002400 */
[----:B------:R-:W-:-:S02]  /*8fa0*/  ISETP.GT.AND P5, PT, R90, 0x68, PT ;  /* 0x000000685a00780c */ /* 0x000fc40003fa4270 */
[----:B------:R-:W-:Y:S02]  /*8fb0*/  ISETP.GT.AND P4, PT, R90, 0x69, PT ;  /* 0x000000695a00780c */ /* 0x000fe40003f84270 */
[----:B-1----:R-:W-:Y:S02]  /*8fc0*/  FSEL R92, R92, -INF , P5 ;  /* 0xff8000005c5c7808 */ /* 0x002fe40002800000 */
[C---:B------:R-:W-:Y:S01]  /*8fd0*/  ISETP.GT.AND P6, PT, R90.reuse, 0x70, PT ;  /* 0x000000705a00780c */ /* 0x040fe20003fc4270 */
[----:B------:R-:W1:Y:S01]  /*8fe0*/  MUFU.TANH R81, R81 ;  /* 0x0000005100517308 */ /* 0x000e620000002400 */
[C---:B------:R-:W-:Y:S02]  /*8ff0*/  ISETP.GT.AND P5, PT, R90.reuse, 0x71, PT ;  /* 0x000000715a00780c */ /* 0x040fe40003fa4270 */
[----:B--2---:R-:W-:Y:S02]  /*9000*/  FSEL R93, R93, -INF , P4 ;  /* 0xff8000005d5d7808 */ /* 0x004fe40002000000 */
[----:B------:R-:W-:-:S02]  /*9010*/  ISETP.GT.AND P4, PT, R90, 0x78, PT ;  /* 0x000000785a00780c */ /* 0x000fc40003f84270 */
[----:B------:R-:W-:Y:S01]  /*9020*/  R2UR UR14, R6 ;  /* 0x00000000060e72ca */ /* 0x000fe200000e0000 */
[----:B------:R2:W-:Y:S08]  /*9030*/  MUFU.EX2 R105, R139 ;  /* 0x0000008b00697308 */ /* 0x0005f00000000800 */
[----:B------:R-:W-:Y:S01]  /*9040*/  MUFU.TANH R84, R84 ;  /* 0x0000005400547308 */ /* 0x000fe20000002400 */
[----:B--2---:R-:W-:Y:S01]  /*9050*/  FFMA.FTZ R139, R110, UR4, -R136 ;  /* 0x000000046e8b7c23 */ /* 0x004fe20008010888 */
[----:B------:R-:W-:-:S02]  /*9060*/  FMNMX.FTZ R110, R106, R89, !PT ;  /* 0x000000596a6e7209 */ /* 0x000fc40007810000 */
[----:B------:R-:W-:Y:S02]  /*9070*/  UISETP.GT.AND UP1, UPT, UR38, UR14, UPT ;  /* 0x0000000e2600728c */ /* 0x000fe4000bf24270 */
[----:B------:R-:W-:Y:S02]  /*9080*/  FMNMX.FTZ R137, R107, R110, !PT ;  /* 0x0000006e6b897209 */ /* 0x000fe40007810000 */
[----:B------:R-:W2:Y:S01]  /*9090*/  MUFU.TANH R85, R85 ;  /* 0x0000005500557308 */ /* 0x000ea20000002400 */
[----:B0-----:R-:W-:Y:S01]  /*90a0*/  FSEL R110, R80, -INF , P6 ;  /* 0xff800000506e7808 */ /* 0x001fe20003000000 */
[----:B------:R-:W-:Y:S01]  /*90b0*/  FFMA.FTZ R80, R111, UR4, -R136 ;  /* 0x000000046f507c23 */ /* 0x000fe20008010888 */
[----:B------:R-:W-:Y:S02]  /*90c0*/  FMNMX.FTZ R138, R92, R137, !PT ;  /* 0x000000895c8a7209 */ /* 0x000fe40007810000 */
[----:B-1----:R-:W-:Y:S02]  /*90d0*/  FSEL R111, R81, -INF , P5 ;  /* 0xff800000516f7808 */ /* 0x002fe40002800000 */
[----:B------:R-:W-:Y:S01]  /*90e0*/  FMNMX.FTZ R81, R93, R138, !PT ;  /* 0x0000008a5d517209 */ /* 0x000fe20007810000 */
[----:B------:R-:W0:Y:S01]  /*90f0*/  MUFU.TANH R135, R135 ;  /* 0x0000008700877308 */ /* 0x000e220000002400 */
[----:B------:R-:W-:-:S02]  /*9100*/  ISETP.GT.AND P6, PT, R90, 0x79, PT ;  /* 0x000000795a00780c */ /* 0x000fc40003fc4270 */
[----:B------:R-:W-:Y:S02]  /*9110*/  FMNMX.FTZ R138, R110, R81, !PT ;  /* 0x000000516e8a7209 */ /* 0x000fe40007810000 */
[C---:B------:R-:W-:Y:S01]  /*9120*/  ISETP.GT.AND P5, PT, R90.reuse, 0x80, PT ;  /* 0x000000805a00780c */ /* 0x040fe20003fa4270 */
[----:B------:R-:W-:Y:S02]  /*9130*/  WARPGROUP.DEPBAR.LE gsb0, 0x0 ;  /* 0x00008000000079c5 */ /* 0x000fe40000010000 */
[----:B------:R-:W-:Y:S01]  /*9140*/  WARPGROUP.ARRIVE ;  /* 0x00000000000079c5 */ /* 0x000fe20000000000 */
[----:B------:R-:W1:Y:S01]  /*9150*/  MUFU.TANH R73, R73 ;  /* 0x0000004900497308 */ /* 0x000e620000002400 */
[----:B------:R-:W-:Y:S02]  /*9160*/  FMNMX.FTZ R138, R111, R138, !PT ;  /* 0x0000008a6f8a7209 */ /* 0x000fe40007810000 */
[----:B--2---:R-:W-:Y:S02]  /*9170*/  FSEL R137, R85, -INF , P6 ;  /* 0xff80000055897808 */ /* 0x004fe40003000000 */
[----:B------:R-:W-:Y:S01]  /*9180*/  HGMMA.64x96x16.F32.BF16 R24, gdesc[UR40].tnspB, R24, gsb0 ;  /* 0x41600000281879f0 */ /* 0x000fe20008001818 */
[----:B------:R-:W-:-:S02]  /*9190*/  ISETP.GT.AND P6, PT, R90, 0x88, PT ;  /* 0x000000885a00780c */ /* 0x000fc40003fc4270 */
[----:B------:R-:W2:Y:S01]  /*91a0*/  MUFU.TANH R76, R76 ;  /* 0x0000004c004c7308 */ /* 0x000ea20000002400 */
[----:B0-----:R-:W-:Y:S02]  /*91b0*/  FSEL R135, R135, -INF , P5 ;  /* 0xff80000087877808 */ /* 0x001fe40002800000 */
[----:B------:R-:W-:-:S05]  /*91c0*/  ISETP.GT.AND P5, PT, R90, 0x89, PT ;  /* 0x000000895a00780c */ /* 0x000fca0003fa4270 */
[----:B------:R0:W-:Y:S08]  /*91d0*/  MUFU.EX2 R89, R139 ;  /* 0x0000008b00597308 */ /* 0x0001f00000000800 */
[----:B------:R-:W3:Y:S01]  /*91e0*/  MUFU.TANH R77, R77 ;  /* 0x0000004d004d7308 */ /* 0x000ee20000002400 */
[--C-:B0-----:R-:W-:Y:S01]  /*91f0*/  FFMA.FTZ R139, R119, UR4, -R136.reuse ;  /* 0x00000004778b7c23 */ /* 0x101fe20008010888 */
[----:B------:R-:W-:Y:S01]  /*9200*/  FSEL R119, R84, -INF , P4 ;  /* 0xff80000054777808 */ /* 0x000fe20002000000 */
[--C-:B------:R-:W-:Y:S01]  /*9210*/  FFMA.FTZ R84, R99, UR4, -R136.reuse ;  /* 0x0000000463547c23 */ /* 0x100fe20008010888 */
[----:B------:R-:W-:Y:S01]  /*9220*/  ISETP.GT.AND P4, PT, R90, 0x81, PT ;  /* 0x000000815a00780c */ /* 0x000fe20003f84270 */
[----:B------:R-:W-:Y:S01]  /*9230*/  FFMA.FTZ R99, R78, UR4, -R136 ;  /* 0x000000044e637c23 */ /* 0x000fe20008010888 */
[----:B------:R-:W-:-:S02]  /*9240*/  FMNMX.FTZ R138, R119, R138, !PT ;  /* 0x0000008a778a7209 */ /* 0x000fc40007810000 */
[----:B------:R2:W-:Y:S02]  /*9250*/  MUFU.EX2 R81, R139 ;  /* 0x0000008b00517308 */ /* 0x0005e40000000800 */
[----:B------:R-:W-:Y:S02]  /*9260*/  FMNMX.FTZ R90, R137, R138, !PT ;  /* 0x0000008a895a7209 */ /* 0x000fe40007810000 */
[----:B-1----:R-:W-:Y:S01]  /*9270*/  FSEL R138, R73, -INF , P4 ;  /* 0xff800000498a7808 */ /* 0x002fe20002000000 */
[--C-:B------:R-:W-:Y:S01]  /*9280*/  FFMA.FTZ R73, R102, UR4, -R136.reuse ;  /* 0x0000000466497c23 */ /* 0x100fe20008010888 */
[----:B------:R-:W-:Y:S01]  /*9290*/  FMNMX.FTZ R85, R135, R90, !PT ;  /* 0x0000005a87557209 */ /* 0x000fe20007810000 */
[--C-:B------:R-:W-:Y:S01]  /*92a0*/  FFMA.FTZ R102, R74, UR4, -R136.reuse ;  /* 0x000000044a667c23 */ /* 0x100fe20008010888 */
[--C-:B------:R-:W-:Y:S01]  /*92b0*/  FFMA.FTZ R90, R134, UR4, -R136.reuse ;  /* 0x00000004865a7c23 */ /* 0x100fe20008010888 */
[----:B--2---:R-:W-:Y:S01]  /*92c0*/  FSEL R139, R76, -INF , P6 ;  /* 0xff8000004c8b7808 */ /* 0x004fe20003000000 */
[----:B------:R-:W-:Y:S01]  /*92d0*/  MUFU.EX2 R9, R9 ;  /* 0x0000000900097308 */ /* 0x000fe20000000800 */
[----:B------:R-:W-:Y:S01]  /*92e0*/  FMNMX.FTZ R76, R138, R85, !PT ;  /* 0x000000558a4c7209 */ /* 0x000fe20007810000 */
[--C-:B------:R-:W-:Y:S01]  /*92f0*/  FFMA.FTZ R85, R103, UR4, -R136.reuse ;  /* 0x0000000467557c23 */ /* 0x100fe20008010888 */
[----:B---3--:R-:W-:Y:S01]  /*9300*/  FSEL R140, R77, -INF , P5 ;  /* 0xff8000004d8c7808 */ /* 0x008fe20002800000 */
[----:B------:R-:W-:Y:S01]  /*9310*/  FFMA.FTZ R103, R79, UR4, -R136 ;  /* 0x000000044f677c23 */ /* 0x000fe20008010888 */
[----:B------:R-:W-:-:S02]  /*9320*/  FMNMX.FTZ R77, R139, R76, !PT ;  /* 0x0000004c8b4d7209 */ /* 0x000fc40007810000 */
[----:B------:R-:W-:Y:S01]  /*9330*/  ISETP.GE.U32.AND P4, PT, R143, 0x180, PT ;  /* 0x000001808f00780c */ /* 0x000fe20003f86070 */
        /* <DEDUP_REMOVED lines=12> */
[----:B------:R-:W-:-:S02]  /*9400*/  WARPGROUP.DEPBAR.LE gsb0, 0x0 ;  /* 0x00008000000079c5 */ /* 0x000fc40000010000 */
[----:B------:R-:W-:Y:S01]  /*9410*/  WARPGROUP.ARRIVE ;  /* 0x00000000000079c5 */ /* 0x000fe20000000000 */
[----:B0-----:R-:W-:-:S04]  /*9420*/  FMNMX.FTZ R74, R77, R76, !PT ;  /* 0x0000004c4d4a7209 */ /* 0x001fc80007810000 */
[C---:B------:R-:W-:Y:S01]  /*9430*/  FSETP.NEU.FTZ.AND P5, PT, R74.reuse, -INF , PT ;  /* 0xff8000004a00780b */ /* 0x040fe20003fbd000 */
[----:B------:R-:W-:Y:S01]  /*9440*/  HGMMA.64x96x16.F32.BF16 R24, gdesc[UR32].tnspB, R24, gsb0 ;  /* 0x41600000201879f0 */ /* 0x000fe20008001818 */
[----:B------:R-:W-:Y:S01]  /*9450*/  UIADD3 UR32, UR10, 0xc00, URZ ;  /* 0x00000c000a207890 */ /* 0x000fe2000fffe03f */
[C---:B------:R-:W-:Y:S01]  /*9460*/  FMUL.FTZ R134, R74.reuse, UR4 ;  /* 0x000000044a867c20 */ /* 0x040fe20008410000 */
[----:B------:R-:W-:Y:S01]  /*9470*/  UIADD3 UR34, UR11, 0x200, URZ ;  /* 0x000002000b227890 */ /* 0x000fe2000fffe03f */
[----:B------:R-:W-:Y:S01]  /*9480*/  FSEL R77, R74, RZ, P5 ;  /* 0x000000ff4a4d7208 */ /* 0x000fe20002800000 */
[----:B------:R-:W-:Y:S01]  /*9490*/  UMOV UR33, 0xc0000010 ;  /* 0xc000001000217882 */ /* 0x000fe20000000000 */
[----:B------:R-:W-:Y:S01]  /*94a0*/  UMOV UR35, 0x80000020 ;  /* 0x8000002000237882 */ /* 0x000fe20000000000 */
[----:B------:R-:W-:Y:S01]  /*94b0*/  FSEL R134, R134, RZ, P5 ;  /* 0x000000ff86867208 */ /* 0x000fe20002800000 */
[----:B------:R-:W-:Y:S01]  /*94c0*/  MUFU.EX2 R96, R96 ;  /* 0x0000006000607308 */ /* 0x000fe20000000800 */
[----:B------:R-:W-:Y:S01]  /*94d0*/  FADD.FTZ R77, -R77, R4 ;  /* 0x000000044d4d7221 */ /* 0x000fe20000010100 */
[----:B------:R-:W-:-:S02]  /*94e0*/  UIADD3 UR10, UR38, -0x1, URZ ;  /* 0xffffffff260a7890 */ /* 0x000fc4000fffe03f */
[--C-:B------:R-:W-:Y:S01]  /*94f0*/  FFMA.FTZ R76, R7, UR4, -R134.reuse ;  /* 0x00000004074c7c23 */ /* 0x100fe20008010886 */
[--C-:B------:R-:W-:Y:S01]  /*9500*/  FFMA.FTZ R7, R8, UR4, -R134.reuse ;  /* 0x0000000408077c23 */ /* 0x100fe20008010886 */
[--C-:B------:R-:W-:Y:S01]  /*9510*/  FFMA.FTZ R8, R12, UR4, -R134.reuse ;  /* 0x000000040c087c23 */ /* 0x100fe20008010886 */
[----:B------:R-:W-:Y:S02]  /*9520*/  VIADD R12, R142, 0x9 ;  /* 0x000000098e0c7836 */ /* 0x000fe40000000000 */
[----:B------:R-:W-:Y:S01]  /*9530*/  FMUL.FTZ R77, R77, UR4 ;  /* 0x000000044d4d7c20 */ /* 0x000fe20008410000 */
[--C-:B------:R-:W-:Y:S01]  /*9540*/  FFMA.FTZ R78, R98, UR4, -R134.reuse ;  /* 0x00000004624e7c23 */ /* 0x100fe20008010886 */
[----:B------:R-:W-:Y:S01]  /*9550*/  MUFU.EX2 R76, R76 ;  /* 0x0000004c004c7308 */ /* 0x000fe20000000800 */
[--C-:B------:R-:W-:Y:S01]  /*9560*/  FFMA.FTZ R136, R14, UR4, -R134.reuse ;  /* 0x000000040e887c23 */ /* 0x100fe20008010886 */
[----:B------:R-:W-:Y:S01]  /*9570*/  SEL R79, R12, 0x9, !P4 ;  /* 0x000000090c4f7807 */ /* 0x000fe20006000000 */
[--C-:B------:R-:W-:Y:S01]  /*9580*/  FFMA.FTZ R12, R104, UR4, -R134.reuse ;  /* 0x00000004680c7c23 */ /* 0x100fe20008010886 */
[----:B------:R-:W-:Y:S01]  /*9590*/  FSEL R104, R72, RZ, P3 ;  /* 0x000000ff48687208 */ /* 0x000fe20001800000 */
[--C-:B------:R-:W-:Y:S01]  /*95a0*/  FFMA.FTZ R141, R20, UR4, -R134.reuse ;  /* 0x00000004148d7c23 */ /* 0x100fe20008010886 */
[--C-:B------:R-:W-:Y:S01]  /*95b0*/  FFMA.FTZ R131, R131, UR4, -R134.reuse ;  /* 0x0000000483837c23 */ /* 0x100fe20008010886 */
[----:B------:R-:W-:Y:S01]  /*95c0*/  FFMA.FTZ R98, R123, UR4, -R134 ;  /* 0x000000047b627c23 */ /* 0x000fe20008010886 */
[----:B------:R-:W-:Y:S01]  /*95d0*/  MUFU.EX2 R7, R7 ;  /* 0x0000000700077308 */ /* 0x000fe20000000800 */
[----:B------:R-:W-:Y:S01]  /*95e0*/  FADD.FTZ R5, -R104, R5 ;  /* 0x0000000568057221 */ /* 0x000fe20000010100 */
[----:B------:R-:W-:-:S02]  /*95f0*/  IMAD.U32 R104, RZ, RZ, UR36 ;  /* 0x00000024ff687e24 */ /* 0x000fc4000f8e00ff */
[--C-:B------:R-:W-:Y:S01]  /*9600*/  FFMA.FTZ R123, R125, UR4, -R134.reuse ;  /* 0x000000047d7b7c23 */ /* 0x100fe20008010886 */
[--C-:B------:R-:W-:Y:S01]  /*9610*/  FFMA.FTZ R130, R130, UR4, -R134.reuse ;  /* 0x0000000482827c23 */ /* 0x100fe20008010886 */
[----:B------:R-:W-:Y:S01]  /*9620*/  FMUL.FTZ R4, R5, UR4 ;  /* 0x0000000405047c20 */ /* 0x000fe20008410000 */
[--C-:B------:R-:W-:Y:S01]  /*9630*/  FFMA.FTZ R125, R126, UR4, -R134.reuse ;  /* 0x000000047e7d7c23 */ /* 0x100fe20008010886 */
[----:B------:R-:W-:Y:S01]  /*9640*/  @!P1 LEA R104, R104, UR37, 0x3 ;  /* 0x0000002568689c11 */ /* 0x000fe2000f8e18ff */
[----:B------:R-:W-:Y:S01]  /*9650*/  MUFU.EX2 R78, R78 ;  /* 0x0000004e004e7308 */ /* 0x000fe20000000800 */
[--C-:B------:R-:W-:Y:S01]  /*9660*/  FFMA.FTZ R120, R120, UR4, -R134.reuse ;  /* 0x0000000478787c23 */ /* 0x100fe20008010886 */
[--C-:B------:R-:W-:Y:S01]  /*9670*/  FFMA.FTZ R132, R132, UR4, -R134.reuse ;  /* 0x0000000484847c23 */ /* 0x100fe20008010886 */
[--C-:B------:R-:W-:Y:S01]  /*9680*/  FFMA.FTZ R20, R112, UR4, -R134.reuse ;  /* 0x0000000470147c23 */ /* 0x100fe20008010886 */
[----:B------:R-:W-:Y:S02]  /*9690*/  @!P1 VIADD R5, R104, 0x31c40 ;  /* 0x00031c4068059836 */ /* 0x000fe40000000000 */
        /* <DEDUP_REMOVED lines=17> */
[----:B------:R-:W-:Y:S01]  /*97b0*/  FFMA.FTZ R139, R139, UR4, -R134 ;  /* 0x000000048b8b7c23 */ /* 0x000fe20008010886 */
[----:B------:R-:W-:Y:S01]  /*97c0*/  PLOP3.LUT P3, PT, PT, PT, UP1, 0x80, 0x0 ;  /* 0x000000000000781c */ /* 0x000fe20003f6f018 */
[----:B------:R-:W-:Y:S01]  /*97d0*/  MUFU.EX2 R136, R136 ;  /* 0x0000008800887308 */ /* 0x000fe20000000800 */
[----:B------:R-:W-:-:S07]  /*97e0*/  UMOV UR38, UR10 ;  /* 0x0000000a00267c82 */ /* 0x000fce0008000000 */
        /* <DEDUP_REMOVED lines=26> */
[----:B-1----:R-:W-:Y:S01]  /*9990*/  IMAD.U32 R79, RZ, RZ, UR7 ;  /* 0x00000007ff4f7e24 */ /* 0x002fe2000f8e00ff */
[----:B------:R-:W-:Y:S01]  /*99a0*/  UMOV UR7, UR36 ;  /* 0x0000002400077c82 */ /* 0x000fe20008000000 */
[-C--:B0-----:R-:W-:Y:S01]  /*99b0*/  FMUL.FTZ R26, R26, R4.reuse ;  /* 0x000000041a1a7220 */ /* 0x081fe20000410000 */
[-C--:B------:R-:W-:Y:S01]  /*99c0*/  FMUL.FTZ R27, R27, R4.reuse ;  /* 0x000000041b1b7220 */ /* 0x080fe20000410000 */
[-C--:B------:R-:W-:Y:S01]  /*99d0*/  FMUL.FTZ R30, R30, R4.reuse ;  /* 0x000000041e1e7220 */ /* 0x080fe20000410000 */
[----:B------:R-:W-:Y:S01]  /*99e0*/  @!P1 LEA R79, R79, UR37, 0x3 ;  /* 0x000000254f4f9c11 */ /* 0x000fe2000f8e18ff */
[-C--:B------:R-:W-:Y:S01]  /*99f0*/  FMUL.FTZ R31, R31, R4.reuse ;  /* 0x000000041f1f7220 */ /* 0x080fe20000410000 */
[----:B--2---:R0:W1:Y:S01]  /*9a00*/  MUFU.EX2 R5, R77 ;  /* 0x0000004d00057308 */ /* 0x0040620000000800 */
[-C--:B------:R-:W-:Y:S01]  /*9a10*/  FMUL.FTZ R34, R34, R4.reuse ;  /* 0x0000000422227220 */ /* 0x080fe20000410000 */
[----:B------:R-:W-:Y:S01]  /*9a20*/  FMUL.FTZ R35, R35, R4 ;  /* 0x0000000423237220 */ /* 0x000fe20000410000 */
[----:B------:R-:W-:-:S02]  /*9a30*/  @!P1 VIADD R79, R79, 0x31c60 ;  /* 0x00031c604f4f9836 */ /* 0x000fc40000000000 */
[-C--:B------:R-:W-:Y:S01]  /*9a40*/  FMUL.FTZ R38, R38, R4.reuse ;  /* 0x0000000426267220 */ /* 0x080fe20000410000 */
[-C--:B------:R-:W-:Y:S01]  /*9a50*/  FMUL.FTZ R39, R39, R4.reuse ;  /* 0x0000000427277220 */ /* 0x080fe20000410000 */
[-C--:B------:R-:W-:Y:S01]  /*9a60*/  FMUL.FTZ R42, R42, R4.reuse ;  /* 0x000000042a2a7220 */ /* 0x080fe20000410000 */
[----:B------:R-:W-:Y:S01]  /*9a70*/  FMUL.FTZ R43, R43, R4 ;  /* 0x000000042b2b7220 */ /* 0x000fe20000410000 */
[----:B------:R-:W-:Y:S01]  /*9a80*/  @!P1 PRMT R79, RZ, 0x654, R79 ;  /* 0x00000654ff4f9816 */ /* 0x000fe2000000004f */
[----:B0-----:R-:W-:Y:S01]  /*9a90*/  FFMA.FTZ R77, R4, R0, R9 ;  /* 0x00000000044d7223 */ /* 0x001fe20000010009 */
[----:B------:R-:W-:Y:S01]  /*9aa0*/  MUFU.EX2 R85, R85 ;  /* 0x0000005500557308 */ /* 0x000fe20000000800 */
[-C--:B------:R-:W-:Y:S01]  /*9ab0*/  FMUL.FTZ R46, R46, R4.reuse ;  /* 0x000000042e2e7220 */ /* 0x080fe20000410000 */
[----:B------:R0:W-:Y:S01]  /*9ac0*/  @!P1 SYNCS.ARRIVE.TRANS64.RED.A1T0 RZ, [R79+URZ], RZ ;  /* 0x000000ff4fff99a7 */ /* 0x0001e2000810043f */
[C---:B------:R-:W-:Y:S01]  /*9ad0*/  FADD.FTZ R126, R10.reuse, R77 ;  /* 0x0000004d0a7e7221 */ /* 0x040fe20000010000 */
[----:B------:R-:W-:Y:S01]  /*9ae0*/  F2FP.BF16.F32.PACK_AB R77, R10, R9 ;  /* 0x000000090a4d723e */ /* 0x000fe200000010ff */
[-C--:B------:R-:W-:Y:S01]  /*9af0*/  FMUL.FTZ R47, R47, R4.reuse ;  /* 0x000000042f2f7220 */ /* 0x080fe20000410000 */
[----:B------:R-:W-:Y:S01]  /*9b00*/  FMUL.FTZ R50, R50, R4 ;  /* 0x0000000432327220 */ /* 0x000fe20000410000 */
[----:B-1----:R-:W-:Y:S01]  /*9b10*/  FFMA.FTZ R104, R5, R3, R76 ;  /* 0x0000000305687223 */ /* 0x002fe2000001004c */
[----:B------:R-:W-:Y:S01]  /*9b20*/  FADD.FTZ R126, R13, R126 ;  /* 0x0000007e0d7e7221 */ /* 0x000fe20000010000 */
[C---:B------:R-:W-:Y:S01]  /*9b30*/  F2FP.BF16.F32.PACK_AB R76, R7.reuse, R76 ;  /* 0x0000004c074c723e */ /* 0x040fe200000010ff */
[----:B------:R-:W-:Y:S01]  /*9b40*/  FFMA.FTZ R3, R118, UR4, -R134 ;  /* 0x0000000476037c23 */ /* 0x000fe20008010886 */
[----:B0-----:R-:W-:Y:S01]  /*9b50*/  FADD.FTZ R79, R7, R104 ;  /* 0x00000068074f7221 */ /* 0x001fe20000010000 */
[----:B------:R-:W-:Y:S01]  /*9b60*/  FADD.FTZ R10, R15, R126 ;  /* 0x0000007e0f0a7221 */ /* 0x000fe20000010000 */
[----:B------:R-:W0:Y:S01]  /*9b70*/  MUFU.EX2 R0, R117 ;  /* 0x0000007500007308 */ /* 0x000e220000000800 */
[----:B------:R-:W-:Y:S01]  /*9b80*/  FFMA.FTZ R7, R97, UR4, -R134 ;  /* 0x0000000461077c23 */ /* 0x000fe20008010886 */
[----:B------:R-:W-:Y:S01]  /*9b90*/  FADD.FTZ R9, R78, R79 ;  /* 0x0000004f4e097221 */ /* 0x000fe20000010000 */
[C---:B------:R-:W-:Y:S01]  /*9ba0*/  F2FP.BF16.F32.PACK_AB R78, R8.reuse, R78 ;  /* 0x0000004e084e723e */ /* 0x040fe200000010ff */
[----:B------:R-:W-:Y:S01]  /*9bb0*/  FADD.FTZ R10, R21, R10 ;  /* 0x0000000a150a7221 */ /* 0x000fe20000010000 */
[----:B------:R-:W-:Y:S01]  /*9bc0*/  F2FP.BF16.F32.PACK_AB R79, R15, R13 ;  /* 0x0000000d0f4f723e */ /* 0x000fe200000010ff */
[----:B------:R-:W-:Y:S01]  /*9bd0*/  FADD.FTZ R9, R8, R9 ;  /* 0x0000000908097221 */ /* 0x000fe20000010000 */
[----:B------:R-:W-:Y:S01]  /*9be0*/  FFMA.FTZ R13, R93, UR4, -R134 ;  /* 0x000000045d0d7c23 */ /* 0x000fe20008010886 */
[----:B------:R-:W-:Y:S01]  /*9bf0*/  FADD.FTZ R10, R11, R10 ;  /* 0x0000000a0b0a7221 */ /* 0x000fe20000010000 */
[----:B------:R-:W-:Y:S01]  /*9c00*/  FFMA.FTZ R15, R101, UR4, -R134 ;  /* 0x00000004650f7c23 */ /* 0x000fe20008010886 */
[----:B------:R-:W-:Y:S01]  /*9c10*/  FADD.FTZ R8, R136, R9 ;  /* 0x0000000988087221 */ /* 0x000fe20000010000 */
[----:B------:R1:W-:Y:S01]  /*9c20*/  STSM.16.M88.4 [R2+0x24300], R76 ;  /* 0x0243004c02007844 */ /* 0x0003e20000000200 */
[----:B------:R-:W-:Y:S01]  /*9c30*/  FADD.FTZ R93, R129, R10 ;  /* 0x0000000a815d7221 */ /* 0x000fe20000010000 */
[----:B------:R-:W2:Y:S01]  /*9c40*/  MUFU.EX2 R3, R3 ;  /* 0x0000000300037308 */ /* 0x000ea20000000800 */
[----:B------:R-:W-:Y:S01]  /*9c50*/  FADD.FTZ R8, R141, R8 ;  /* 0x000000088d087221 */ /* 0x000fe20000010000 */
[--C-:B------:R-:W-:Y:S01]  /*9c60*/  FFMA.FTZ R97, R92, UR4, -R134.reuse ;  /* 0x000000045c617c23 */ /* 0x100fe20008010886 */
[----:B------:R-:W-:Y:S01]  /*9c70*/  FADD.FTZ R93, R128, R93 ;  /* 0x0000005d805d7221 */ /* 0x000fe20000010000 */
[----:B------:R-:W-:Y:S01]  /*9c80*/  FFMA.FTZ R134, R140, UR4, -R134 ;  /* 0x000000048c867c23 */ /* 0x000fe20008010886 */
[----:B------:R-:W-:Y:S01]  /*9c90*/  FADD.FTZ R9, R131, R8 ;  /* 0x0000000883097221 */ /* 0x000fe20000010000 */
[-C--:B------:R-:W-:Y:S01]  /*9ca0*/  FMUL.FTZ R24, R24, R5.reuse ;  /* 0x0000000518187220 */ /* 0x080fe20000410000 */
[----:B------:R-:W-:Y:S01]  /*9cb0*/  FADD.FTZ R8, R122, R93 ;  /* 0x0000005d7a087221 */ /* 0x000fe20000010000 */
[----:B------:R-:W3:Y:S01]  /*9cc0*/  MUFU.EX2 R7, R7 ;  /* 0x0000000700077308 */ /* 0x000ee20000000800 */
[----:B------:R-:W-:Y:S01]  /*9cd0*/  FADD.FTZ R9, R130, R9 ;  /* 0x0000000982097221 */ /* 0x000fe20000010000 */
[-C--:B------:R-:W-:Y:S01]  /*9ce0*/  FMUL.FTZ R25, R25, R5.reuse ;  /* 0x0000000519197220 */ /* 0x080fe20000410000 */
[C---:B------:R-:W-:Y:S01]  /*9cf0*/  FADD.FTZ R101, R121.reuse, R8 ;  /* 0x0000000879657221 */ /* 0x040fe20000010000 */
[----:B------:R-:W-:Y:S01]  /*9d00*/  F2FP.BF16.F32.PACK_AB R121, R121, R122 ;  /* 0x0000007a7979723e */ /* 0x000fe200000010ff */
[----:B------:R-:W-:Y:S01]  /*9d10*/  FADD.FTZ R9, R120, R9 ;  /* 0x0000000978097221 */ /* 0x000fe20000010000 */
[----:B------:R-:W-:Y:S01]  /*9d20*/  F2FP.BF16.F32.PACK_AB R122, R123, R98 ;  /* 0x000000627b7a723e */ /* 0x000fe200000010ff */
[----:B------:R-:W-:Y:S01]  /*9d30*/  FADD.FTZ R10, R124, R101 ;  /* 0x000000657c0a7221 */ /* 0x000fe20000010000 */
[----:B------:R-:W4:Y:S01]  /*9d40*/  MUFU.EX2 R15, R15 ;  /* 0x0000000f000f7308 */ /* 0x000f220000000800 */
[C---:B------:R-:W-:Y:S01]  /*9d50*/  FADD.FTZ R9, R132.reuse, R9 ;  /* 0x0000000984097221 */ /* 0x040fe20000010000 */
[----:B------:R-:W-:Y:S01]  /*9d60*/  F2FP.BF16.F32.PACK_AB R120, R132, R120 ;  /* 0x000000788478723e */ /* 0x000fe200000010ff */
[----:B------:R-:W-:Y:S01]  /*9d70*/  FADD.FTZ R101, R113, R10 ;  /* 0x0000000a71657221 */ /* 0x000fe20000010000 */
[-C--:B------:R-:W-:Y:S01]  /*9d80*/  FMUL.FTZ R28, R28, R5.reuse ;  /* 0x000000051c1c7220 */ /* 0x080fe20000410000 */
[----:B------:R-:W-:Y:S01]  /*9d90*/  FADD.FTZ R8, R98, R9 ;  /* 0x0000000962087221 */ /* 0x000fe20000010000 */
[----:B------:R-:W-:Y:S01]  /*9da0*/  FMUL.FTZ R29, R29, R5 ;  /* 0x000000051d1d7220 */ /* 0x000fe20000410000 */
[----:B------:R-:W-:Y:S01]  /*9db0*/  FADD.FTZ R104, R114, R101 ;  /* 0x0000006572687221 */ /* 0x000fe20000010000 */
[----:B------:R5:W-:Y:S01]  /*9dc0*/  MUFU.EX2 R92, R106 ;  /* 0x0000006a005c7308 */ /* 0x000be20000000800 */
[----:B------:R-:W-:Y:S01]  /*9dd0*/  FADD.FTZ R9, R123, R8 ;  /* 0x000000087b097221 */ /* 0x000fe20000010000 */
[----:B------:R-:W-:Y:S01]  /*9de0*/  F2FP.BF16.F32.PACK_AB R8, R141, R136 ;  /* 0x000000888d08723e */ /* 0x000fe200000010ff */
[----:B------:R-:W-:Y:S01]  /*9df0*/  FADD.FTZ R101, R105, R104 ;  /* 0x0000006869657221 */ /* 0x000fe20000010000 */
[----:B------:R-:W-:Y:S01]  /*9e00*/  F2FP.BF16.F32.PACK_AB R123, R113, R124 ;  /* 0x0000007c717b723e */ /* 0x000fe200000010ff */
[----:B------:R-:W-:Y:S01]  /*9e10*/  FADD.FTZ R10, R20, R9 ;  /* 0x00000009140a7221 */ /* 0x000fe20000010000 */
[----:B------:R-:W-:Y:S01]  /*9e20*/  F2FP.BF16.F32.PACK_AB R9, R11, R21 ;  /* 0x000000150b09723e */ /* 0x000fe200000010ff */
[----:B------:R-:W-:Y:S01]  /*9e30*/  FADD.FTZ R101, R108, R101 ;  /* 0x000000656c657221 */ /* 0x000fe20000010000 */
[----:B------:R0:W-:Y:S01]  /*9e40*/  MUFU.EX2 R21, R13 ;  /* 0x0000000d00157308 */ /* 0x0001e20000000800 */
[----:B------:R-:W-:Y:S01]  /*9e50*/  FADD.FTZ R11, R125, R10 ;  /* 0x0000000a7d0b7221 */ /* 0x000fe20000010000 */
[----:B-----5:R-:W-:Y:S01]  /*9e60*/  F2FP.BF16.F32.PACK_AB R106, R112, R14 ;  /* 0x0000000e706a723e */ /* 0x020fe200000010ff */
[----:B-1----:R-:W-:Y:S01]  /*9e70*/  FADD.FTZ R76, R96, R101 ;  /* 0x00000065604c7221 */ /* 0x002fe20000010000 */
[----:B------:R-:W-:Y:S01]  /*9e80*/  F2FP.BF16.F32.PACK_AB R10, R130, R131 ;  /* 0x00000083820a723e */ /* 0x000fe200000010ff */
[----:B------:R-:W-:Y:S01]  /*9e90*/  FADD.FTZ R77, R14, R11 ;  /* 0x0000000b0e4d7221 */ /* 0x000fe20000010000 */
[----:B------:R-:W-:Y:S01]  /*9ea0*/  F2FP.BF16.F32.PACK_AB R11, R128, R129 ;  /* 0x00000081800b723e */ /* 0x000fe200000010ff */
[-C--:B------:R-:W-:Y:S01]  /*9eb0*/  FMUL.FTZ R32, R32, R5.reuse ;  /* 0x0000000520207220 */ /* 0x080fe20000410000 */
[----:B------:R-:W-:Y:S01]  /*9ec0*/  MUFU.EX2 R90, R90 ;  /* 0x0000005a005a7308 */ /* 0x000fe20000000800 */
[----:B------:R-:W-:Y:S01]  /*9ed0*/  FADD.FTZ R77, R112, R77 ;  /* 0x0000004d704d7221 */ /* 0x000fe20000010000 */
[----:B0-----:R-:W-:Y:S01]  /*9ee0*/  FADD.FTZ R13, R91, R76 ;  /* 0x0000004c5b0d7221 */ /* 0x001fe20000010000 */
[----:B------:R0:W-:Y:S01]  /*9ef0*/  STSM.16.M88.4 [R2+0x25b00], R8 ;  /* 0x025b000802007844 */ /* 0x0001e20000000200 */
[----:B------:R-:W-:Y:S01]  /*9f00*/  F2FP.BF16.F32.PACK_AB R105, R105, R114 ;  /* 0x000000726969723e */ /* 0x000fe200000010ff */
[----:B------:R-:W-:Y:S01]  /*9f10*/  FADD.FTZ R104, R12, R77 ;  /* 0x0000004d0c687221 */ /* 0x000fe20000010000 */
[-C--:B------:R-:W-:Y:S01]  /*9f20*/  FMUL.FTZ R33, R33, R5.reuse ;  /* 0x0000000521217220 */ /* 0x080fe20000410000 */
[----:B------:R-:W-:Y:S01]  /*9f30*/  STSM.16.M88.4 [R2+0x27300], R120 ;  /* 0x0273007802007844 */ /* 0x000fe20000000200 */
[----:B------:R1:W5:Y:S01]  /*9f40*/  MUFU.EX2 R93, R107 ;  /* 0x0000006b005d7308 */ /* 0x0003620000000800 */
[----:B------:R-:W-:Y:S01]  /*9f50*/  FADD.FTZ R77, R115, R104 ;  /* 0x00000068734d7221 */ /* 0x000fe20000010000 */
[----:B------:R-:W-:Y:S01]  /*9f60*/  F2FP.BF16.F32.PACK_AB R104, R125, R20 ;  /* 0x000000147d68723e */ /* 0x000fe200000010ff */
[----:B------:R-:W-:Y:S01]  /*9f70*/  FADD.FTZ R20, R88, R13 ;  /* 0x0000000d58147221 */ /* 0x000fe20000010000 */
[-C--:B------:R-:W-:Y:S01]  /*9f80*/  FMUL.FTZ R36, R36, R5.reuse ;  /* 0x0000000524247220 */ /* 0x080fe20000410000 */
[----:B------:R-:W-:Y:S01]  /*9f90*/  FADD.FTZ R76, R116, R77 ;  /* 0x0000004d744c7221 */ /* 0x000fe20000010000 */
[----:B------:R-:W-:Y:S01]  /*9fa0*/  FMUL.FTZ R37, R37, R5 ;  /* 0x0000000525257220 */ /* 0x000fe20000410000 */
[----:B------:R-:W-:Y:S01]  /*9fb0*/  FADD.FTZ R13, R89, R20 ;  /* 0x00000014590d7221 */ /* 0x000fe20000010000 */
[----:B------:R-:W5:Y:S01]  /*9fc0*/  MUFU.EX2 R94, R94 ;  /* 0x0000005e005e7308 */ /* 0x000f620000000800 */
[----:B------:R-:W-:Y:S01]  /*9fd0*/  FADD.FTZ R77, R109, R76 ;  /* 0x0000004c6d4d7221 */ /* 0x000fe20000010000 */
[----:B-1----:R-:W-:Y:S01]  /*9fe0*/  F2FP.BF16.F32.PACK_AB R107, R96, R108 ;  /* 0x0000006c606b723e */ /* 0x002fe200000010ff */
[----:B------:R-:W-:Y:S01]  /*9ff0*/  FADD.FTZ R14, R80, R13 ;  /* 0x0000000d500e7221 */ /* 0x000fe20000010000 */
[----:B0-----:R-:W-:Y:S01]  /*a000*/  F2FP.BF16.F32.PACK_AB R8, R115, R12 ;  /* 0x0000000c7308723e */ /* 0x001fe200000010ff */
[----:B------:R-:W-:Y:S01]  /*a010*/  FADD.FTZ R20, R0, R77 ;  /* 0x0000004d00147221 */ /* 0x000fe20000010000 */
[----:B--2---:R-:W-:Y:S01]  /*a020*/  F2FP.BF16.F32.PACK_AB R12, R3, R0 ;  /* 0x00000000030c723e */ /* 0x004fe200000010ff */
[----:B------:R-:W-:Y:S01]  /*a030*/  FADD.FTZ R13, R81, R14 ;  /* 0x0000000e510d7221 */ /* 0x000fe20000010000 */
[----:B------:R-:W0:Y:S01]  /*a040*/  MUFU.EX2 R78, R97 ;  /* 0x00000061004e7308 */ /* 0x000e220000000800 */
[----:B------:R-:W-:Y:S01]  /*a050*/  FADD.FTZ R14, R3, R20 ;  /* 0x00000014030e7221 */ /* 0x000fe20000010000 */
[----:B------:R-:W-:Y:S01]  /*a060*/  F2FP.BF16.F32.PACK_AB R9, R88, R91 ;  /* 0x0000005b5809723e */ /* 0x000fe200000010ff */
[----:B------:R-:W-:Y:S01]  /*a070*/  FADD.FTZ R76, R84, R13 ;  /* 0x0000000d544c7221 */ /* 0x000fe20000010000 */
[----:B------:R-:W-:Y:S01]  /*a080*/  F2FP.BF16.F32.PACK_AB R10, R109, R116 ;  /* 0x000000746d0a723e */ /* 0x000fe200000010ff */
[----:B---3--:R-:W-:Y:S01]  /*a090*/  FADD.FTZ R14, R7, R14 ;  /* 0x0000000e070e7221 */ /* 0x008fe20000010000 */
[----:B------:R-:W-:Y:S01]  /*a0a0*/  STSM.16.M88.4 [R2+0x28b00], R104 ;  /* 0x028b006802007844 */ /* 0x000fe20000000200 */
[----:B------:R-:W-:Y:S01]  /*a0b0*/  FADD.FTZ R76, R73, R76 ;  /* 0x0000004c494c7221 */ /* 0x000fe20000010000 */
[----:B------:R-:W1:Y:S01]  /*a0c0*/  MUFU.EX2 R82, R82 ;  /* 0x0000005200527308 */ /* 0x000e620000000800 */
[----:B----4-:R-:W-:Y:S01]  /*a0d0*/  FADD.FTZ R11, R15, R14 ;  /* 0x0000000e0f0b7221 */ /* 0x010fe20000010000 */
[----:B------:R-:W-:Y:S01]  /*a0e0*/  FMUL.FTZ R40, R40, R5 ;  /* 0x0000000528287220 */ /* 0x000fe20000410000 */
[----:B------:R-:W-:Y:S01]  /*a0f0*/  FADD.FTZ R13, R85, R76 ;  /* 0x0000004c550d7221 */ /* 0x000fe20000010000 */
[C---:B-----5:R-:W-:Y:S01]  /*a100*/  F2FP.BF16.F32.PACK_AB R76, R93.reuse, R92 ;  /* 0x0000005c5d4c723e */ /* 0x060fe200000010ff */
[----:B------:R-:W-:Y:S01]  /*a110*/  FADD.FTZ R14, R92, R11 ;  /* 0x0000000b5c0e7221 */ /* 0x000fe20000010000 */
[----:B------:R-:W-:Y:S01]  /*a120*/  F2FP.BF16.F32.PACK_AB R11, R80, R89 ;  /* 0x00000059500b723e */ /* 0x000fe200000010ff */
[----:B------:R-:W-:Y:S01]  /*a130*/  FADD.FTZ R77, R90, R13 ;  /* 0x0000000d5a4d7221 */ /* 0x000fe20000010000 */
[----:B------:R-:W2:Y:S01]  /*a140*/  MUFU.EX2 R86, R86 ;  /* 0x0000005600567308 */ /* 0x000ea20000000800 */
[----:B------:R-:W-:Y:S01]  /*a150*/  FADD.FTZ R3, R93, R14 ;  /* 0x0000000e5d037221 */ /* 0x000fe20000010000 */
[----:B------:R-:W-:Y:S01]  /*a160*/  F2FP.BF16.F32.PACK_AB R13, R84, R81 ;  /* 0x00000051540d723e */ /* 0x000fe200000010ff */
[----:B------:R-:W-:Y:S01]  /*a170*/  FADD.FTZ R77, R94, R77 ;  /* 0x0000004d5e4d7221 */ /* 0x000fe20000010000 */
[----:B------:R-:W-:Y:S01]  /*a180*/  F2FP.BF16.F32.PACK_AB R14, R15, R7 ;  /* 0x000000070f0e723e */ /* 0x000fe200000010ff */
[----:B0-----:R-:W-:Y:S01]  /*a190*/  FADD.FTZ R0, R78, R3 ;  /* 0x000000034e007221 */ /* 0x001fe20000010000 */
[----:B------:R-:W-:Y:S01]  /*a1a0*/  F2FP.BF16.F32.PACK_AB R15, R85, R73 ;  /* 0x00000049550f723e */ /* 0x000fe200000010ff */
[----:B------:R0:W-:Y:S01]  /*a1b0*/  STSM.16.M88.4 [R2+0x2a300], R8 ;  /* 0x02a3000802007844 */ /* 0x0001e20000000200 */
[----:B------:R-:W3:Y:S01]  /*a1c0*/  MUFU.EX2 R75, R75 ;  /* 0x0000004b004b7308 */ /* 0x000ee20000000800 */
[----:B-1----:R-:W-:Y:S01]  /*a1d0*/  FADD.FTZ R77, R82, R77 ;  /* 0x0000004d524d7221 */ /* 0x002fe20000010000 */
[C---:B------:R-:W-:Y:S01]  /*a1e0*/  FADD.FTZ R3, R21.reuse, R0 ;  /* 0x0000000015037221 */ /* 0x040fe20000010000 */
[----:B------:R-:W-:Y:S01]  /*a1f0*/  F2FP.BF16.F32.PACK_AB R78, R21, R78 ;  /* 0x0000004e154e723e */ /* 0x000fe200000010ff */
[----:B------:R1:W-:Y:S01]  /*a200*/  STSM.16.M88.4 [R2+0x2bb00], R12 ;  /* 0x02bb000c02007844 */ /* 0x0003e20000000200 */
[-C--:B------:R-:W-:Y:S01]  /*a210*/  FMUL.FTZ R41, R41, R5.reuse ;  /* 0x0000000529297220 */ /* 0x080fe20000410000 */
[-C--:B------:R-:W-:Y:S01]  /*a220*/  FMUL.FTZ R44, R44, R5.reuse ;  /* 0x000000052c2c7220 */ /* 0x080fe20000410000 */
[-C--:B------:R-:W-:Y:S01]  /*a230*/  FMUL.FTZ R45, R45, R5.reuse ;  /* 0x000000052d2d7220 */ /* 0x080fe20000410000 */
[----:B------:R-:W4:Y:S01]  /*a240*/  MUFU.EX2 R110, R110 ;  /* 0x0000006e006e7308 */ /* 0x000f220000000800 */
[----:B--2---:R-:W-:Y:S01]  /*a250*/  FADD.FTZ R0, R86, R77 ;  /* 0x0000004d56007221 */ /* 0x004fe20000010000 */
[----:B------:R-:W-:Y:S01]  /*a260*/  F2FP.BF16.F32.PACK_AB R77, R94, R90 ;  /* 0x0000005a5e4d723e */ /* 0x000fe200000010ff */
[-C--:B------:R-:W-:Y:S01]  /*a270*/  FMUL.FTZ R48, R48, R5.reuse ;  /* 0x0000000530307220 */ /* 0x080fe20000410000 */
[----:B------:R-:W-:Y:S01]  /*a280*/  F2FP.BF16.F32.PACK_AB R79, R86, R82 ;  /* 0x00000052564f723e */ /* 0x000fe200000010ff */
[-C--:B------:R-:W-:Y:S01]  /*a290*/  FMUL.FTZ R49, R49, R5.reuse ;  /* 0x0000000531317220 */ /* 0x080fe20000410000 */
[-C--:B------:R-:W-:Y:S01]  /*a2a0*/  FMUL.FTZ R52, R52, R5.reuse ;  /* 0x0000000534347220 */ /* 0x080fe20000410000 */
[-C--:B------:R-:W-:Y:S01]  /*a2b0*/  FMUL.FTZ R53, R53, R5.reuse ;  /* 0x0000000535357220 */ /* 0x080fe20000410000 */
[----:B------:R-:W2:Y:S01]  /*a2c0*/  MUFU.EX2 R99, R99 ;  /* 0x0000006300637308 */ /* 0x000ea20000000800 */
[----:B---3--:R-:W-:Y:S01]  /*a2d0*/  FADD.FTZ R0, R75, R0 ;  /* 0x000000004b007221 */ /* 0x008fe20000010000 */
[----:B------:R1:W-:Y:S01]  /*a2e0*/  STSM.16.M88.4 [R2+0x2d300], R76 ;  /* 0x02d3004c02007844 */ /* 0x0003e20000000200 */
[-C--:B------:R-:W-:Y:S01]  /*a2f0*/  FMUL.FTZ R56, R56, R5.reuse ;  /* 0x0000000538387220 */ /* 0x080fe20000410000 */
[-C--:B------:R-:W-:Y:S01]  /*a300*/  FMUL.FTZ R57, R57, R5.reuse ;  /* 0x0000000539397220 */ /* 0x080fe20000410000 */
[-C--:B------:R-:W-:Y:S01]  /*a310*/  FMUL.FTZ R60, R60, R5.reuse ;  /* 0x000000053c3c7220 */ /* 0x080fe20000410000 */
[-C--:B------:R-:W-:Y:S01]  /*a320*/  FMUL.FTZ R61, R61, R5.reuse ;  /* 0x000000053d3d7220 */ /* 0x080fe20000410000 */
[-C--:B------:R-:W-:Y:S01]  /*a330*/  FMUL.FTZ R64, R64, R5.reuse ;  /* 0x0000000540407220 */ /* 0x080fe20000410000 */
[----:B------:R-:W3:Y:S01]  /*a340*/  MUFU.EX2 R102, R102 ;  /* 0x0000006600667308 */ /* 0x000ee20000000800 */
[----:B----4-:R-:W-:Y:S01]  /*a350*/  FADD.FTZ R80, R110, R3 ;  /* 0x000000036e507221 */ /* 0x010fe20000010000 */
[-C--:B------:R-:W-:Y:S01]  /*a360*/  FMUL.FTZ R65, R65, R5.reuse ;  /* 0x0000000541417220 */ /* 0x080fe20000410000 */
[-C--:B------:R-:W-:Y:S01]  /*a370*/  FMUL.FTZ R68, R68, R5.reuse ;  /* 0x0000000544447220 */ /* 0x080fe20000410000 */
[----:B------:R-:W-:Y:S01]  /*a380*/  FMUL.FTZ R69, R69, R5 ;  /* 0x0000000545457220 */ /* 0x000fe20000410000 */
[-C--:B------:R-:W-:Y:S01]  /*a390*/  FMUL.FTZ R51, R51, R4.reuse ;  /* 0x0000000433337220 */ /* 0x080fe20000410000 */
[-C--:B------:R-:W-:Y:S01]  /*a3a0*/  FMUL.FTZ R54, R54, R4.reuse ;  /* 0x0000000436367220 */ /* 0x080fe20000410000 */
[-C--:B------:R-:W-:Y:S01]  /*a3b0*/  FMUL.FTZ R55, R55, R4.reuse ;  /* 0x0000000437377220 */ /* 0x080fe20000410000 */
[----:B------:R-:W4:Y:S01]  /*a3c0*/  MUFU.EX2 R111, R111 ;  /* 0x0000006f006f7308 */ /* 0x000f220000000800 */
        /* <DEDUP_REMOVED lines=11> */
[----:B------:R-:W-:Y:S01]  /*a480*/  FMUL.FTZ R71, R71, R4 ;  /* 0x0000000447477220 */ /* 0x000fe20000410000 */
[----:B------:R-:W-:-:S02]  /*a490*/  IMAD.MOV.U32 R5, RZ, RZ, R72 ;  /* 0x000000ffff057224 */ /* 0x000fc400078e0048 */
[----:B------:R-:W-:Y:S01]  /*a4a0*/  IMAD.MOV.U32 R4, RZ, RZ, R74 ;  /* 0x000000ffff047224 */ /* 0x000fe200078e004a */
[----:B------:R-:W3:Y:S01]  /*a4b0*/  MUFU.EX2 R119, R119 ;  /* 0x0000007700777308 */ /* 0x000ee20000000800 */
[----:B----4-:R-:W-:-:S07]  /*a4c0*/  FADD.FTZ R80, R111, R80 ;  /* 0x000000506f507221 */ /* 0x010fce0000010000 */
[----:B------:R-:W4:Y:S01]  /*a4d0*/  MUFU.EX2 R20, R137 ;  /* 0x0000008900147308 */ /* 0x000f220000000800 */
[C---:B--2---:R-:W-:Y:S01]  /*a4e0*/  FADD.FTZ R0, R83.reuse, R0 ;  /* 0x0000000053007221 */ /* 0x044fe20000010000 */
[----:B------:R-:W-:-:S06]  /*a4f0*/  F2FP.BF16.F32.PACK_AB R83, R83, R102 ;  /* 0x000000665353723e */ /* 0x000fcc00000010ff */
[----:B------:R-:W2:Y:S01]  /*a500*/  MUFU.EX2 R95, R95 ;  /* 0x0000005f005f7308 */ /* 0x000ea20000000800 */
[----:B---3--:R-:W-:Y:S01]  /*a510*/  FADD.FTZ R7, R119, R80 ;  /* 0x0000005077077221 */ /* 0x008fe20000010000 */
[----:B------:R-:W-:-:S06]  /*a520*/  F2FP.BF16.F32.PACK_AB R80, R111, R110 ;  /* 0x0000006e6f50723e */ /* 0x000fcc00000010ff */
[----:B------:R-:W0:Y:S01]  /*a530*/  MUFU.EX2 R100, R100 ;  /* 0x0000006400647308 */ /* 0x000e220000000800 */
[C---:B----4-:R-:W-:Y:S01]  /*a540*/  F2FP.BF16.F32.PACK_AB R82, R20.reuse, R119 ;  /* 0x000000771452723e */ /* 0x050fe200000010ff */
[----:B------:R-:W-:-:S04]  /*a550*/  FADD.FTZ R7, R20, R7 ;  /* 0x0000000714077221 */ /* 0x000fc80000010000 */
[----:B------:R1:W-:Y:S02]  /*a560*/  STSM.16.M88.4 [R2+0x2eb00], R80 ;  /* 0x02eb005002007844 */ /* 0x0003e40000000200 */
[----:B------:R-:W3:Y:S01]  /*a570*/  MUFU.EX2 R103, R103 ;  /* 0x0000006700677308 */ /* 0x000ee20000000800 */
[----:B--2---:R-:W-:-:S07]  /*a580*/  FADD.FTZ R3, R95, R0 ;  /* 0x000000005f037221 */ /* 0x004fce0000010000 */
[----:B------:R-:W2:Y:S01]  /*a590*/  MUFU.EX2 R87, R87 ;  /* 0x0000005700577308 */ /* 0x000ea20000000800 */
[C---:B0-----:R-:W-:Y:S01]  /*a5a0*/  F2FP.BF16.F32.PACK_AB R9, R100.reuse, R95 ;  /* 0x0000005f6409723e */ /* 0x041fe200000010ff */
[----:B------:R-:W-:-:S06]  /*a5b0*/  FADD.FTZ R0, R100, R3 ;  /* 0x0000000364007221 */ /* 0x000fcc0000010000 */
[----:B------:R-:W0:Y:S01]  /*a5c0*/  MUFU.EX2 R88, R135 ;  /* 0x0000008700587308 */ /* 0x000e220000000800 */
[----:B---3--:R-:W-:-:S07]  /*a5d0*/  FADD.FTZ R0, R103, R0 ;  /* 0x0000000067007221 */ /* 0x008fce0000010000 */
[----:B------:R-:W3:Y:S01]  /*a5e0*/  MUFU.EX2 R138, R138 ;  /* 0x0000008a008a7308 */ /* 0x000ee20000000800 */
[C---:B--2---:R-:W-:Y:S01]  /*a5f0*/  F2FP.BF16.F32.PACK_AB R11, R87.reuse, R103 ;  /* 0x00000067570b723e */ /* 0x044fe200000010ff */
[----:B------:R-:W-:-:S06]  /*a600*/  FADD.FTZ R0, R87, R0 ;  /* 0x0000000057007221 */ /* 0x000fcc0000010000 */
[----:B------:R-:W2:Y:S01]  /*a610*/  MUFU.EX2 R84, R139 ;  /* 0x0000008b00547308 */ /* 0x000ea20000000800 */
[----:B0-----:R-:W-:-:S07]  /*a620*/  FADD.FTZ R7, R88, R7 ;  /* 0x0000000758077221 */ /* 0x001fce0000010000 */
[----:B------:R-:W0:Y:S01]  /*a630*/  MUFU.EX2 R134, R134 ;  /* 0x0000008600867308 */ /* 0x000e220000000800 */
[C---:B---3--:R-:W-:Y:S01]  /*a640*/  F2FP.BF16.F32.PACK_AB R8, R138.reuse, R88 ;  /* 0x000000588a08723e */ /* 0x048fe200000010ff */
[----:B------:R-:W-:-:S04]  /*a650*/  FADD.FTZ R7, R138, R7 ;  /* 0x000000078a077221 */ /* 0x000fc80000010000 */
[----:B--2---:R-:W-:Y:S01]  /*a660*/  FADD.FTZ R7, R84, R7 ;  /* 0x0000000754077221 */ /* 0x004fe20000010000 */
[----:B0-----:R-:W-:-:S03]  /*a670*/  F2FP.BF16.F32.PACK_AB R10, R134, R84 ;  /* 0x00000054860a723e */ /* 0x001fc600000010ff */
[----:B------:R-:W-:Y:S02]  /*a680*/  FADD.FTZ R3, R134, R7 ;  /* 0x0000000786037221 */ /* 0x000fe40000010000 */
        /* <DEDUP_REMOVED lines=9> */
[----:B------:R-:W-:-:S05]  /*a720*/  UMOV UR38, UR10 ;  /* 0x0000000a00267c82 */ /* 0x000fca0008000000 */
.L_x_11794:
[----:B------:R-:W-:-:S13]  /*a730*/  ISETP.LE.AND P2, PT, RZ, UR38, PT ;  /* 0x00000026ff007c0c */ /* 0x000fda000bf43270 */
[----:B------:R-:W-:Y:S05]  /*a740*/  @!P2 BRA `(.L_x_11804) ;  /* 0x000000400020a947 */ /* 0x000fea0003800000 */
[----:B------:R-:W-:Y:S01]  /*a750*/  IMAD.MOV.U32 R5, RZ, RZ, R72 ;  /* 0x000000ffff057224 */ /* 0x000fe200078e0048 */
[----:B------:R-:W-:Y:S01]  /*a760*/  UMOV UR39, UR60 ;  /* 0x0000003c00277c82 */ /* 0x000fe20008000000 */
[----:B------:R-:W-:Y:S01]  /*a770*/  IMAD.MOV.U32 R4, RZ, RZ, R74 ;  /* 0x000000ffff047224 */ /* 0x000fe200078e004a */
[----:B------:R-:W-:Y:S01]  /*a780*/  UMOV UR7, UR36 ;  /* 0x0000002400077c82 */ /* 0x000fe20008000000 */
[----:B------:R-:W-:-:S05]  /*a790*/  ULDC UR5, c[0x0][0x9d8] ;  /* 0x0002760000057ab9 */ /* 0x000fca0000000800 */
.L_x_11813:
[----:B------:R-:W-:Y:S01]  /*a7a0*/  R2UR UR4, R16 ;  /* 0x00000000100472ca */ /* 0x000fe200000e0000 */
[----:B------:R-:W-:-:S04]  /*a7b0*/  UIADD3 UR36, UR7, 0x1, URZ ;  /* 0x0000000107247890 */ /* 0x000fc8000fffe03f */
[----:B------:R-:W-:-:S04]  /*a7c0*/  UISETP.NE.AND UP0, UPT, UR36, 0x2, UPT ;  /* 0x000000022400788c */ /* 0x000fc8000bf05270 */
[----:B------:R-:W-:Y:S02]  /*a7d0*/  USEL UR60, URZ, 0x1, UP0 ;  /* 0x000000013f3c7887 */ /* 0x000fe40008000000 */
[----:B------:R-:W-:Y:S02]  /*a7e0*/  USEL UR36, UR36, URZ, UP0 ;  /* 0x0000003f24247287 */ /* 0x000fe40008000000 */
[----:B------:R-:W-:Y:S01]  /*a7f0*/  ISETP.NE.AND P3, PT, RZ, UR4, PT ;  /* 0x00000004ff007c0c */ /* 0x000fe2000bf65270 */
[----:B------:R-:W-:-:S12]  /*a800*/  ULOP3.LUT UR60, UR39, UR60, URZ, 0x3c, !UPT ;  /* 0x0000003c273c7292 */ /* 0x000fd8000f8e3c3f */
[----:B0-----:R-:W-:Y:S05]  /*a810*/  @P3 BRA `(.L_x_11805) ;  /* 0x00000000002c3947 */ /* 0x001fea0003800000 */
[----:B------:R-:W-:Y:S05]  /*a820*/  @!P0 BRA `(.L_x_11806) ;  /* 0x0000000000048947 */ /* 0x000fea0003800000 */
[----:B------:R-:W-:Y:S01]  /*a830*/  BPT.TRAP 0x1 ;  /* 0x000000040000795c */ /* 0x000fe20000300000 */
.L_x_11806:
[----:B------:R-:W-:Y:S01]  /*a840*/  ULEA UR4, UR36, UR37, 0x3 ;  /* 0x0000002524047291 */ /* 0x000fe2000f8e183f */
[----:B------:R-:W-:-:S05]  /*a850*/  IMAD.U32 R6, RZ, RZ, UR60 ;  /* 0x0000003cff067e24 */ /* 0x000fca000f8e00ff */
[----:B------:R-:W-:-:S04]  /*a860*/  SHF.L.U32 R6, R6, 0x1f, RZ ;  /* 0x0000001f06067819 */ /* 0x000fc800000006ff */
[----:B------:R0:W2:Y:S01]  /*a870*/  SYNCS.PHASECHK.TRANS64.TRYWAIT P2, [UR4+0x31c30], R6 ;  /* 0x031c3006ff0075a7 */ /* 0x0000a20008040144 */
[----:B------:R-:W-:Y:S05]  /*a880*/  @!P0 BRA `(.L_x_11807) ;  /* 0x0000000000048947 */ /* 0x000fea0003800000 */
[----:B------:R-:W-:Y:S01]  /*a890*/  BPT.TRAP 0x1 ;  /* 0x000000040000795c */ /* 0x000fe20000300000 */
.L_x_11807:
[----:B--2---:R-:W-:Y:S05]  /*a8a0*/  @P2 BRA `(.L_x_11805) ;  /* 0x0000000000082947 */ /* 0x004fea0003800000 */
[----:B------:R-:W2:Y:S02]  /*a8b0*/  SYNCS.PHASECHK.TRANS64.TRYWAIT P2, [UR4+0x31c30], R6 ;  /* 0x031c3006ff0075a7 */ /* 0x000ea40008040144 */
[----:B--2---:R-:W-:Y:S05]  /*a8c0*/  @!P2 BRA `(.L_x_11808) ;  /* 0x000000ac00c8a947 */ /* 0x004fea0003800000 */
.L_x_11805:
[----:B--2---:R-:W2:Y:S01]  /*a8d0*/  S2R R7, SR_TID.X ;  /* 0x0000000000077919 */ /* 0x004ea20000002100 */
        /* <DEDUP_REMOVED lines=24> */
[----:B--2---:R-:W-:Y:S01]  /*aa60*/  SHF.R.U32.HI R7, RZ, 0x7, R7 ;  /* 0x00000007ff077819 */ /* 0x004fe20000011607 */
        /* <DEDUP_REMOVED lines=62> */
[----:B-1----:R-:W-:-:S06]  /*ae50*/  WARPGROUP.ARRIVE ;  /* 0x00000000000079c5 */ /* 0x002fcc0000000000 */
        /* <DEDUP_REMOVED lines=267> */
.L_x_11810:
[----:B------:R-:W-:Y:S01]  /*bf10*/  ULEA UR4, UR7, UR37, 0x3 ;  /* 0x0000002507047291 */ /* 0x000fe2000f8e183f */
[----:B------:R-:W-:-:S05]  /*bf20*/  IMAD.U32 R6, RZ, RZ, UR39 ;  /* 0x00000027ff067e24 */ /* 0x000fca000f8e00ff */
[----:B------:R-:W-:-:S04]  /*bf30*/  SHF.L.U32 R6, R6, 0x1f, RZ ;  /* 0x0000001f06067819 */ /* 0x000fc800000006ff */
[----:B------:R0:W1:Y:S01]  /*bf40*/  SYNCS.PHASECHK.TRANS64.TRYWAIT P2, [UR4+0x31c50], R6 ;  /* 0x031c5006ff0075a7 */ /* 0x0000620008040144 */
[----:B------:R-:W-:Y:S05]  /*bf50*/  @!P0 BRA `(.L_x_11811) ;  /* 0x0000000000048947 */ /* 0x000fea0003800000 */
[----:B------:R-:W-:Y:S01]  /*bf60*/  BPT.TRAP 0x1 ;  /* 0x000000040000795c */ /* 0x000fe20000300000 */
.L_x_11811:
[----:B-1----:R-:W-:Y:S05]  /*bf70*/  @P2 BRA `(.L_x_11809) ;  /* 0x0000000000082947 */ /* 0x002fea0003800000 */
[----:B------:R-:W1:Y:S02]  /*bf80*/  SYNCS.PHASECHK.TRANS64.TRYWAIT P2, [UR4+0x31c50], R6 ;  /* 0x031c5006ff0075a7 */ /* 0x000e640008040144 */
[----:B-1----:R-:W-:Y:S05]  /*bf90*/  @!P2 BRA `(.L_x_11812) ;  /* 0x00000098002ca947 */ /* 0x002fea0003800000 */
.L_x_11809:
        /* <DEDUP_REMOVED lines=71> */
[----:B------:R-:W-:Y:S01]  /*c410*/  ULDC UR14, c[0x0][0x988] ;  /* 0x00026200000e7ab9 */ /* 0x000fe20000000800 */
[----:B------:R-:W-:Y:S01]  /*c420*/  FMUL.FTZ R17, R130, UR5 ;  /* 0x0000000582117c20 */ /* 0x000fe20008410000 */
[----:B------:R-:W-:Y:S01]  /*c430*/  UMOV UR4, UR14 ;  /* 0x0000000e00047c82 */ /* 0x000fe20008000000 */
        /* <DEDUP_REMOVED lines=40> */
[----:B------:R-:W-:Y:S01]  /*c6c0*/  UMOV UR39, UR60 ;  /* 0x0000003c00277c82 */ /* 0x000fe20008000000 */
        /* <DEDUP_REMOVED lines=15> */
[----:B-1----:R-:W-:-:S03]  /*c7c0*/  SHF.R.U32.HI R140, RZ, 0x7, R141 ;  /* 0x00000007ff8c7819 */ /* 0x002fc6000001168d */
[----:B------:R-:W1:Y:S01]  /*c7d0*/  MUFU.TANH R105, R105 ;  /* 0x0000006900697308 */ /* 0x000e620000002400 */
[----:B0-----:R-:W-:Y:S02]  /*c7e0*/  FMNMX.FTZ R131, R117, R132, !PT ;  /* 0x0000008475837209 */ /* 0x001fe40007810000 */
[----:B------:R-:W-:-:S05]  /*c7f0*/  ISETP.GE.U32.AND P2, PT, R141, 0x180, PT ;  /* 0x000001808d00780c */ /* 0x000fca0003f46070 */
        /* <DEDUP_REMOVED lines=52> */
[----:B------:R-:W-:-:S06]  /*cb40*/  FMUL.FTZ R131, R74, UR5 ;  /* 0x000000054a837c20 */ /* 0x000fcc0008410000 */
[----:B------:R-:W1:Y:S01]  /*cb50*/  MUFU.TANH R20, R20 ;  /* 0x0000001400147308 */ /* 0x000e620000002400 */
[----:B------:R-:W0:Y:S01]  /*cb60*/  SHFL.BFLY PT, R133, R132, 0x1, 0x1f ;  /* 0x0c201f0084857f89 */ /* 0x000e2200000e0000 */
[----:B------:R-:W-:Y:S02]  /*cb70*/  WARPGROUP.DEPBAR.LE gsb0, 0x0 ;  /* 0x00008000000079c5 */ /* 0x000fe40000010000 */
[----:B------:R-:W-:-:S04]  /*cb80*/  WARPGROUP.ARRIVE ;  /* 0x00000000000079c5 */ /* 0x000fc80000000000 */
[----:B------:R-:W1:Y:S02]  /*cb90*/  MUFU.TANH R129, R129 ;  /* 0x0000008100817308 */ /* 0x000e640000002400 */
[----:B------:R-:W-:Y:S01]  /*cba0*/  HGMMA.64x96x16.F32.BF16 R24, gdesc[UR32].tnspB, R24, gsb0 ;  /* 0x41600000201879f0 */ /* 0x000fe20008001818 */
[----:B------:R-:W-:Y:S02]  /*cbb0*/  UIADD3 UR32, UR10, 0x600, URZ ;  /* 0x000006000a207890 */ /* 0x000fe4000fffe03f */
[----:B------:R-:W-:-:S03]  /*cbc0*/  UIADD3 UR34, UR11, 0x100, URZ ;  /* 0x000001000b227890 */ /* 0x000fc6000fffe03f */
[----:B------:R-:W1:Y:S01]  /*cbd0*/  MUFU.TANH R130, R130 ;  /* 0x0000008200827308 */ /* 0x000e620000002400 */
[----:B------:R-:W-:Y:S01]  /*cbe0*/  UMOV UR33, 0xc0000010 ;  /* 0xc000001000217882 */ /* 0x000fe20000000000 */
[----:B------:R-:W-:Y:S01]  /*cbf0*/  UMOV UR35, 0x80000020 ;  /* 0x8000002000237882 */ /* 0x000fe20000000000 */
[----:B0-----:R-:W-:-:S05]  /*cc00*/  FMNMX.FTZ R74, R132, R133, !PT ;  /* 0x00000085844a7209 */ /* 0x001fca0007810000 */
[----:B------:R-:W0:Y:S01]  /*cc10*/  MUFU.TANH R122, R122 ;  /* 0x0000007a007a7308 */ /* 0x000e220000002400 */
[C---:B------:R-:W-:Y:S01]  /*cc20*/  FMUL.FTZ R132, R74.reuse, UR4 ;  /* 0x000000044a847c20 */ /* 0x040fe20008410000 */
[----:B------:R-:W-:-:S03]  /*cc30*/  FADD.FTZ R4, -R74, R4 ;  /* 0x000000044a047221 */ /* 0x000fc60000010100 */
[--C-:B------:R-:W-:Y:S01]  /*cc40*/  FFMA.FTZ R134, R7, UR4, -R132.reuse ;  /* 0x0000000407867c23 */ /* 0x100fe20008010884 */
[--C-:B------:R-:W-:Y:S01]  /*cc50*/  FFMA.FTZ R7, R14, UR4, -R132.reuse ;  /* 0x000000040e077c23 */ /* 0x100fe20008010884 */
[----:B------:R-:W-:Y:S01]  /*cc60*/  FMNMX.FTZ R14, R8, R5, !PT ;  /* 0x00000005080e7209 */ /* 0x000fe20007810000 */
[--C-:B------:R-:W-:Y:S01]  /*cc70*/  FFMA.FTZ R133, R10, UR4, -R132.reuse ;  /* 0x000000040a857c23 */ /* 0x100fe20008010884 */
[--C-:B------:R-:W-:Y:S01]  /*cc80*/  FFMA.FTZ R10, R15, UR4, -R132.reuse ;  /* 0x000000040f0a7c23 */ /* 0x100fe20008010884 */
[----:B------:R-:W0:Y:S01]  /*cc90*/  MUFU.TANH R123, R123 ;  /* 0x0000007b007b7308 */ /* 0x000e220000002400 */
[----:B--2---:R-:W-:Y:S01]  /*cca0*/  FMNMX.FTZ R15, R9, R14, !PT ;  /* 0x0000000e090f7209 */ /* 0x004fe20007810000 */
[--C-:B------:R-:W-:Y:S01]  /*ccb0*/  FFMA.FTZ R135, R11, UR4, -R132.reuse ;  /* 0x000000040b877c23 */ /* 0x100fe20008010884 */
[--C-:B------:R-:W-:Y:S01]  /*ccc0*/  FFMA.FTZ R11, R21, UR4, -R132.reuse ;  /* 0x00000004150b7c23 */ /* 0x100fe20008010884 */
[--C-:B------:R-:W-:Y:S01]  /*ccd0*/  FFMA.FTZ R21, R128, UR4, -R132.reuse ;  /* 0x0000000480157c23 */ /* 0x100fe20008010884 */
[----:B---3--:R-:W-:Y:S01]  /*cce0*/  FMNMX.FTZ R14, R12, R15, !PT ;  /* 0x0000000f0c0e7209 */ /* 0x008fe20007810000 */
[--C-:B------:R-:W-:Y:S01]  /*ccf0*/  FFMA.FTZ R128, R72, UR4, -R132.reuse ;  /* 0x0000000448807c23 */ /* 0x100fe20008010884 */
[--C-:B------:R-:W-:Y:S01]  /*cd00*/  FFMA.FTZ R6, R6, UR4, -R132.reuse ;  /* 0x0000000406067c23 */ /* 0x100fe20008010884 */
[----:B------:R-:W2:Y:S01]  /*cd10*/  MUFU.TANH R126, R126 ;  /* 0x0000007e007e7308 */ /* 0x000ea20000002400 */
[----:B----4-:R-:W-:Y:S01]  /*cd20*/  FMNMX.FTZ R14, R13, R14, !PT ;  /* 0x0000000e0d0e7209 */ /* 0x010fe20007810000 */
[--C-:B------:R-:W-:Y:S01]  /*cd30*/  FFMA.FTZ R120, R120, UR4, -R132.reuse ;  /* 0x0000000478787c23 */ /* 0x100fe20008010884 */
[--C-:B------:R-:W-:Y:S01]  /*cd40*/  FFMA.FTZ R121, R121, UR4, -R132.reuse ;  /* 0x0000000479797c23 */ /* 0x100fe20008010884 */
[--C-:B------:R-:W-:Y:S01]  /*cd50*/  FFMA.FTZ R124, R124, UR4, -R132.reuse ;  /* 0x000000047c7c7c23 */ /* 0x100fe20008010884 */
[----:B-----5:R-:W-:Y:S01]  /*cd60*/  FMNMX.FTZ R15, R17, R14, !PT ;  /* 0x0000000e110f7209 */ /* 0x020fe20007810000 */
[--C-:B------:R-:W-:Y:S01]  /*cd70*/  FFMA.FTZ R125, R125, UR4, -R132.reuse ;  /* 0x000000047d7d7c23 */ /* 0x100fe20008010884 */
[--C-:B------:R-:W-:Y:S01]  /*cd80*/  FFMA.FTZ R112, R112, UR4, -R132.reuse ;  /* 0x0000000470707c23 */ /* 0x100fe20008010884 */
[----:B------:R-:W3:Y:S01]  /*cd90*/  MUFU.TANH R127, R127 ;  /* 0x0000007f007f7308 */ /* 0x000ee20000002400 */
[----:B-1----:R-:W-:Y:S01]  /*cda0*/  FMNMX.FTZ R14, R20, R15, !PT ;  /* 0x0000000f140e7209 */ /* 0x002fe20007810000 */
[--C-:B------:R-:W-:Y:S01]  /*cdb0*/  FFMA.FTZ R113, R113, UR4, -R132.reuse ;  /* 0x0000000471717c23 */ /* 0x100fe20008010884 */
[--C-:B------:R-:W-:Y:S01]  /*cdc0*/  FFMA.FTZ R116, R116, UR4, -R132.reuse ;  /* 0x0000000474747c23 */ /* 0x100fe20008010884 */
[--C-:B------:R-:W-:Y:S01]  /*cdd0*/  FFMA.FTZ R117, R117, UR4, -R132.reuse ;  /* 0x0000000475757c23 */ /* 0x100fe20008010884 */
[----:B------:R-:W-:Y:S01]  /*cde0*/  FMNMX.FTZ R15, R129, R14, !PT ;  /* 0x0000000e810f7209 */ /* 0x000fe20007810000 */
[--C-:B------:R-:W-:Y:S01]  /*cdf0*/  FFMA.FTZ R104, R104, UR4, -R132.reuse ;  /* 0x0000000468687c23 */ /* 0x100fe20008010884 */
[--C-:B------:R-:W-:Y:S01]  /*ce00*/  FFMA.FTZ R105, R105, UR4, -R132.reuse ;  /* 0x0000000469697c23 */ /* 0x100fe20008010884 */
[----:B------:R-:W1:Y:S01]  /*ce10*/  MUFU.TANH R114, R114 ;  /* 0x0000007200727308 */ /* 0x000e620000002400 */
        /* <DEDUP_REMOVED lines=8> */
[----:B------:R-:W-:Y:S01]  /*cea0*/  FMNMX.FTZ R15, R123, R14, !PT ;  /* 0x0000000e7b0f7209 */ /* 0x000fe20007810000 */
[--C-:B------:R-:W-:Y:S01]  /*ceb0*/  FFMA.FTZ R101, R101, UR4, -R132.reuse ;  /* 0x0000000465657c23 */ /* 0x100fe20008010884 */
[--C-:B------:R-:W-:Y:S01]  /*cec0*/  FFMA.FTZ R88, R88, UR4, -R132.reuse ;  /* 0x0000000458587c23 */ /* 0x100fe20008010884 */
[--C-:B------:R-:W-:Y:S01]  /*ced0*/  FFMA.FTZ R89, R89, UR4, -R132.reuse ;  /* 0x0000000459597c23 */ /* 0x100fe20008010884 */
[----:B--2---:R-:W-:Y:S01]  /*cee0*/  FMNMX.FTZ R14, R126, R15, !PT ;  /* 0x0000000f7e0e7209 */ /* 0x004fe20007810000 */
[--C-:B------:R-:W-:Y:S01]  /*cef0*/  FFMA.FTZ R92, R92, UR4, -R132.reuse ;  /* 0x000000045c5c7c23 */ /* 0x100fe20008010884 */
[--C-:B------:R-:W-:Y:S01]  /*cf00*/  FFMA.FTZ R93, R93, UR4, -R132.reuse ;  /* 0x000000045d5d7c23 */ /* 0x100fe20008010884 */
[----:B------:R-:W2:Y:S01]  /*cf10*/  MUFU.TANH R118, R118 ;  /* 0x0000007600767308 */ /* 0x000ea20000002400 */
[----:B---3--:R-:W-:Y:S01]  /*cf20*/  FMNMX.FTZ R15, R127, R14, !PT ;  /* 0x0000000e7f0f7209 */ /* 0x008fe20007810000 */
        /* <DEDUP_REMOVED lines=9> */
[----:B------:R-:W-:Y:S01]  /*cfc0*/  FFMA.FTZ R137, R77, UR4, -R132 ;  /* 0x000000044d897c23 */ /* 0x000fe20008010884 */
[----:B------:R-:W-:-:S04]  /*cfd0*/  FMUL.FTZ R4, R4, UR4 ;  /* 0x0000000404047c20 */ /* 0x000fc80008410000 */
[----:B------:R-:W0:Y:S01]  /*cfe0*/  MUFU.TANH R106, R106 ;  /* 0x0000006a006a7308 */ /* 0x000e220000002400 */
[----:B--2---:R-:W-:-:S07]  /*cff0*/  FMNMX.FTZ R14, R118, R15, !PT ;  /* 0x0000000f760e7209 */ /* 0x004fce0007810000 */
[----:B------:R-:W2:Y:S01]  /*d000*/  MUFU.TANH R107, R107 ;  /* 0x0000006b006b7308 */ /* 0x000ea20000002400 */
[----:B-1----:R-:W-:-:S07]  /*d010*/  FMNMX.FTZ R15, R119, R14, !PT ;  /* 0x0000000e770f7209 */ /* 0x002fce0007810000 */
[----:B------:R-:W1:Y:S01]  /*d020*/  MUFU.TANH R110, R110 ;  /* 0x0000006e006e7308 */ /* 0x000e620000002400 */
[----:B0-----:R-:W-:Y:S01]  /*d030*/  FMNMX.FTZ R14, R106, R15, !PT ;  /* 0x0000000f6a0e7209 */ /* 0x001fe20007810000 */
[----:B------:R-:W-:Y:S02]  /*d040*/  WARPGROUP.DEPBAR.LE gsb0, 0x0 ;  /* 0x00008000000079c5 */ /* 0x000fe40000010000 */
[----:B------:R-:W-:-:S04]  /*d050*/  WARPGROUP.ARRIVE ;  /* 0x00000000000079c5 */ /* 0x000fc80000000000 */
[----:B------:R-:W0:Y:S01]  /*d060*/  MUFU.TANH R111, R111 ;  /* 0x0000006f006f7308 */ /* 0x000e220000002400 */
[----:B--2---:R-:W-:Y:S01]  /*d070*/  FMNMX.FTZ R15, R107, R14, !PT ;  /* 0x0000000e6b0f7209 */ /* 0x004fe20007810000 */
[----:B------:R-:W-:Y:S01]  /*d080*/  HGMMA.64x96x16.F32.BF16 R24, gdesc[UR32].tnspB, R24, gsb0 ;  /* 0x41600000201879f0 */ /* 0x000fe20008001818 */
[----:B------:R-:W-:Y:S02]  /*d090*/  UIADD3 UR32, UR10, 0x780, URZ ;  /* 0x000007800a207890 */ /* 0x000fe4000fffe03f */
[----:B------:R-:W-:-:S03]  /*d0a0*/  UIADD3 UR34, UR11, 0x140, URZ ;  /* 0x000001400b227890 */ /* 0x000fc6000fffe03f */
        /* <DEDUP_REMOVED lines=41> */
[----:B------:R-:W1:Y:S01]  /*d340*/  MUFU.EX2 R4, R4 ;  /* 0x0000000400047308 */ /* 0x000e620000000800 */
[----:B0-----:R-:W-:-:S07]  /*d350*/  FMNMX.FTZ R14, R78, R15, !PT ;  /* 0x0000000f4e0e7209 */ /* 0x001fce0007810000 */
[----:B------:R-:W0:Y:S01]  /*d360*/  MUFU.EX2 R6, R6 ;  /* 0x0000000600067308 */ /* 0x000e220000000800 */
[----:B--2---:R-:W-:-:S05]  /*d370*/  FMNMX.FTZ R14, R79, R14, !PT ;  /* 0x0000000e4f0e7209 */ /* 0x004fca0007810000 */
[----:B------:R-:W2:Y:S02]  /*d380*/  SHFL.BFLY PT, R15, R14, 0x2, 0x1f ;  /* 0x0c401f000e0f7f89 */ /* 0x000ea400000e0000 */
[----:B------:R-:W3:Y:S08]  /*d390*/  MUFU.EX2 R134, R134 ;  /* 0x0000008600867308 */ /* 0x000ef00000000800 */
[----:B------:R-:W4:Y:S08]  /*d3a0*/  MUFU.EX2 R133, R133 ;  /* 0x0000008500857308 */ /* 0x000f300000000800 */
[----:B------:R-:W-:Y:S01]  /*d3b0*/  MUFU.EX2 R135, R135 ;  /* 0x0000008700877308 */ /* 0x000fe20000000800 */
[----:B--2---:R-:W-:-:S07]  /*d3c0*/  FMNMX.FTZ R15, R14, R15, !PT ;  /* 0x0000000f0e0f7209 */ /* 0x004fce0007810000 */
[----:B------:R-:W-:Y:S01]  /*d3d0*/  MUFU.EX2 R7, R7 ;  /* 0x0000000700077308 */ /* 0x000fe20000000800 */
[----:B------:R-:W2:Y:S07]  /*d3e0*/  SHFL.BFLY PT, R14, R15, 0x1, 0x1f ;  /* 0x0c201f000f0e7f89 */ /* 0x000eae00000e0000 */
[----:B------:R-:W-:Y:S08]  /*d3f0*/  MUFU.EX2 R10, R10 ;  /* 0x0000000a000a7308 */ /* 0x000ff00000000800 */
[----:B------:R-:W-:Y:S08]  /*d400*/  MUFU.EX2 R11, R11 ;  /* 0x0000000b000b7308 */ /* 0x000ff00000000800 */
[----:B------:R-:W-:Y:S01]  /*d410*/  MUFU.EX2 R21, R21 ;  /* 0x0000001500157308 */ /* 0x000fe20000000800 */
[----:B--2---:R-:W-:-:S05]  /*d420*/  FMNMX.FTZ R72, R15, R14, !PT ;  /* 0x0000000e0f487209 */ /* 0x004fca0007810000 */
[C---:B------:R-:W-:Y:S01]  /*d430*/  FMUL.FTZ R132, R72.reuse, UR4 ;  /* 0x0000000448847c20 */ /* 0x040fe20008410000 */
[----:B------:R-:W-:Y:S01]  /*d440*/  FADD.FTZ R14, -R72, R5 ;  /* 0x00000005480e7221 */ /* 0x000fe20000010100 */
[----:B------:R-:W-:Y:S02]  /*d450*/  MUFU.EX2 R120, R120 ;  /* 0x0000007800787308 */ /* 0x000fe40000000800 */
[--C-:B------:R-:W-:Y:S01]  /*d460*/  FFMA.FTZ R136, R12, UR4, -R132.reuse ;  /* 0x000000040c887c23 */ /* 0x100fe20008010884 */
[----:B------:R-:W-:Y:S02]  /*d470*/  VIADD R12, R140, 0x9 ;  /* 0x000000098c0c7836 */ /* 0x000fe40000000000 */
[--C-:B------:R-:W-:Y:S01]  /*d480*/  FFMA.FTZ R13, R13, UR4, -R132.reuse ;  /* 0x000000040d0d7c23 */ /* 0x100fe20008010884 */
[----:B------:R-:W-:Y:S02]  /*d490*/  WARPGROUP.DEPBAR.LE gsb0, 0x0 ;  /* 0x00008000000079c5 */ /* 0x000fe40000010000 */
[----:B------:R-:W-:Y:S01]  /*d4a0*/  WARPGROUP.ARRIVE ;  /* 0x00000000000079c5 */ /* 0x000fe20000000000 */
[----:B------:R-:W-:Y:S01]  /*d4b0*/  SEL R12, R12, 0x9, !P2 ;  /* 0x000000090c0c7807 */ /* 0x000fe20005000000 */
[----:B------:R-:W-:Y:S01]  /*d4c0*/  MUFU.EX2 R5, R137 ;  /* 0x0000008900057308 */ /* 0x000fe20000000800 */
[--C-:B------:R-:W-:Y:S01]  /*d4d0*/  FFMA.FTZ R8, R8, UR4, -R132.reuse ;  /* 0x0000000408087c23 */ /* 0x100fe20008010884 */
[----:B------:R-:W-:Y:S01]  /*d4e0*/  FMUL.FTZ R14, R14, UR4 ;  /* 0x000000040e0e7c20 */ /* 0x000fe20008410000 */
[--C-:B------:R-:W-:Y:S01]  /*d4f0*/  FFMA.FTZ R15, R9, UR4, -R132.reuse ;  /* 0x00000004090f7c23 */ /* 0x100fe20008010884 */
[----:B------:R-:W-:Y:S01]  /*d500*/  HGMMA.64x96x16.F32.BF16 R24, gdesc[UR32].tnspB, R24, gsb0 ;  /* 0x41600000201879f0 */ /* 0x000fe20008001818 */
[----:B------:R-:W-:Y:S01]  /*d510*/  UIADD3 UR32, UR10, 0xa80, URZ ;  /* 0x00000a800a207890 */ /* 0x000fe2000fffe03f */
[--C-:B------:R-:W-:Y:S01]  /*d520*/  FFMA.FTZ R9, R17, UR4, -R132.reuse ;  /* 0x0000000411097c23 */ /* 0x100fe20008010884 */
[----:B------:R-:W-:Y:S01]  /*d530*/  UIADD3 UR34, UR11, 0x1c0, URZ ;  /* 0x000001c00b227890 */ /* 0x000fe2000fffe03f */
[----:B------:R2:W-:Y:S01]  /*d540*/  MUFU.EX2 R137, R13 ;  /* 0x0000000d00897308 */ /* 0x0005e20000000800 */
[----:B------:R-:W-:Y:S01]  /*d550*/  UMOV UR33, 0xc0000010 ;  /* 0xc000001000217882 */ /* 0x000fe20000000000 */
[----:B------:R-:W-:Y:S01]  /*d560*/  UMOV UR35, 0x80000020 ;  /* 0x8000002000237882 */ /* 0x000fe20000000000 */
[--C-:B------:R-:W-:Y:S01]  /*d570*/  FFMA.FTZ R138, R20, UR4, -R132.reuse ;  /* 0x00000004148a7c23 */ /* 0x100fe20008010884 */
[--C-:B------:R-:W-:Y:S01]  /*d580*/  FFMA.FTZ R129, R129, UR4, -R132.reuse ;  /* 0x0000000481817c23 */ /* 0x100fe20008010884 */
[--C-:B------:R-:W-:Y:S01]  /*d590*/  FFMA.FTZ R130, R130, UR4, -R132.reuse ;  /* 0x0000000482827c23 */ /* 0x100fe20008010884 */
[--C-:B------:R-:W-:Y:S01]  /*d5a0*/  FFMA.FTZ R122, R122, UR4, -R132.reuse ;  /* 0x000000047a7a7c23 */ /* 0x100fe20008010884 */
[----:B------:R-:W-:Y:S01]  /*d5b0*/  FFMA.FTZ R17, R106, UR4, -R132 ;  /* 0x000000046a117c23 */ /* 0x000fe20008010884 */
[----:B------:R3:W-:Y:S01]  /*d5c0*/  MUFU.EX2 R77, R14 ;  /* 0x0000000e004d7308 */ /* 0x0007e20000000800 */
[----:B--2---:R-:W-:-:S02]  /*d5d0*/  IMAD.U32 R13, RZ, RZ, UR36 ;  /* 0x00000024ff0d7e24 */ /* 0x004fc4000f8e00ff */
[--C-:B------:R-:W-:Y:S01]  /*d5e0*/  FFMA.FTZ R20, R114, UR4, -R132.reuse ;  /* 0x0000000472147c23 */ /* 0x100fe20008010884 */
[--C-:B------:R-:W-:Y:S01]  /*d5f0*/  FFMA.FTZ R106, R107, UR4, -R132.reuse ;  /* 0x000000046b6a7c23 */ /* 0x100fe20008010884 */
[--C-:B------:R-:W-:Y:S01]  /*d600*/  FFMA.FTZ R139, R123, UR4, -R132.reuse ;  /* 0x000000047b8b7c23 */ /* 0x100fe20008010884 */
[--C-:B------:R-:W-:Y:S01]  /*d610*/  FFMA.FTZ R114, R115, UR4, -R132.reuse ;  /* 0x0000000473727c23 */ /* 0x100fe20008010884 */
[----:B------:R-:W-:Y:S01]  /*d620*/  @!P1 LEA R13, R13, UR37, 0x3 ;  /* 0x000000250d0d9c11 */ /* 0x000fe2000f8e18ff */
[--C-:B------:R-:W-:Y:S01]  /*d630*/  FFMA.FTZ R107, R110, UR4, -R132.reuse ;  /* 0x000000046e6b7c23 */ /* 0x100fe20008010884 */
[----:B------:R-:W2:Y:S01]  /*d640*/  MUFU.EX2 R8, R8 ;  /* 0x0000000800087308 */ /* 0x000ea20000000800 */
[--C-:B------:R-:W-:Y:S01]  /*d650*/  FFMA.FTZ R115, R118, UR4, -R132.reuse ;  /* 0x0000000476737c23 */ /* 0x100fe20008010884 */
[--C-:B------:R-:W-:Y:S01]  /*d660*/  FFMA.FTZ R110, R111, UR4, -R132.reuse ;  /* 0x000000046f6e7c23 */ /* 0x100fe20008010884 */
[----:B------:R-:W-:Y:S02]  /*d670*/  @!P1 VIADD R13, R13, 0x31c40 ;  /* 0x00031c400d0d9836 */ /* 0x000fe40000000000 */
[--C-:B------:R-:W-:Y:S01]  /*d680*/  FFMA.FTZ R118, R119, UR4, -R132.reuse ;  /* 0x0000000477767c23 */ /* 0x100fe20008010884 */
[--C-:B------:R-:W-:Y:S01]  /*d690*/  FFMA.FTZ R123, R126, UR4, -R132.reuse ;  /* 0x000000047e7b7c23 */ /* 0x100fe20008010884 */
[--C-:B------:R-:W-:Y:S01]  /*d6a0*/  FFMA.FTZ R126, R127, UR4, -R132.reuse ;  /* 0x000000047f7e7c23 */ /* 0x100fe20008010884 */
[--C-:B------:R-:W-:Y:S01]  /*d6b0*/  FFMA.FTZ R103, R103, UR4, -R132.reuse ;  /* 0x0000000467677c23 */ /* 0x100fe20008010884 */
[----:B------:R-:W5:Y:S01]  /*d6c0*/  MUFU.EX2 R15, R15 ;  /* 0x0000000f000f7308 */ /* 0x000f620000000800 */
[----:B------:R-:W-:Y:S01]  /*d6d0*/  @!P1 PRMT R13, RZ, 0x654, R13 ;  /* 0x00000654ff0d9816 */ /* 0x000fe2000000000d */
[--C-:B------:R-:W-:Y:S01]  /*d6e0*/  FFMA.FTZ R98, R98, UR4, -R132.reuse ;  /* 0x0000000462627c23 */ /* 0x100fe20008010884 */
[--C-:B------:R-:W-:Y:S01]  /*d6f0*/  FFMA.FTZ R95, R95, UR4, -R132.reuse ;  /* 0x000000045f5f7c23 */ /* 0x100fe20008010884 */
[--C-:B------:R-:W-:Y:S01]  /*d700*/  FFMA.FTZ R86, R86, UR4, -R132.reuse ;  /* 0x0000000456567c23 */ /* 0x100fe20008010884 */
[--C-:B------:R-:W-:Y:S01]  /*d710*/  FFMA.FTZ R87, R87, UR4, -R132.reuse ;  /* 0x0000000457577c23 */ /* 0x100fe20008010884 */
[--C-:B------:R-:W-:Y:S01]  /*d720*/  FFMA.FTZ R79, R79, UR4, -R132.reuse ;  /* 0x000000044f4f7c23 */ /* 0x100fe20008010884 */
[--C-:B------:R-:W-:Y:S01]  /*d730*/  FFMA.FTZ R131, R131, UR4, -R132.reuse ;  /* 0x0000000483837c23 */ /* 0x100fe20008010884 */
[----:B------:R-:W5:Y:S01]  /*d740*/  MUFU.EX2 R136, R136 ;  /* 0x0000008800887308 */ /* 0x000f620000000800 */
[----:B------:R-:W-:Y:S01]  /*d750*/  FFMA.FTZ R78, R78, UR4, -R132 ;  /* 0x000000044e4e7c23 */ /* 0x000fe20008010884 */
[----:B------:R-:W-:-:S06]  /*d760*/  ISETP.LT.AND P2, PT, RZ, UR38, PT ;  /* 0x00000026ff007c0c */ /* 0x000fcc000bf41270 */
[----:B------:R-:W5:Y:S08]  /*d770*/  MUFU.EX2 R9, R9 ;  /* 0x0000000900097308 */ /* 0x000f700000000800 */
[----:B------:R-:W5:Y:S08]  /*d780*/  MUFU.EX2 R138, R138 ;  /* 0x0000008a008a7308 */ /* 0x000f700000000800 */
[----:B------:R-:W5:Y:S08]  /*d790*/  MUFU.EX2 R129, R129 ;  /* 0x0000008100817308 */ /* 0x000f700000000800 */
        /* <DEDUP_REMOVED lines=24> */
[----:B------:R-:W-:Y:S01]  /*d920*/  MUFU.EX2 R17, R17 ;  /* 0x0000001100117308 */ /* 0x000fe20000000800 */
[----:B------:R-:W-:-:S02]  /*d930*/  WARPGROUP.DEPBAR.LE gsb0, 0x0 ;  /* 0x00008000000079c5 */ /* 0x000fc40000010000 */
[----:B------:R-:W-:-:S05]  /*d940*/  WARPGROUP.ARRIVE ;  /* 0x00000000000079c5 */ /* 0x000fca0000000000 */
[----:B------:R-:W5:Y:S01]  /*d950*/  MUFU.EX2 R105, R105 ;  /* 0x0000006900697308 */ /* 0x000f620000000800 */
[----:B------:R-:W-:Y:S07]  /*d960*/  HGMMA.64x96x16.F32.BF16 R24, gdesc[UR32].tnspB, R24, gsb0 ;  /* 0x41600000201879f0 */ /* 0x000fee0008001818 */
[----:B------:R-:W5:Y:S08]  /*d970*/  MUFU.EX2 R106, R106 ;  /* 0x0000006a006a7308 */ /* 0x000f700000000800 */
[----:B------:R-:W5:Y:S08]  /*d980*/  MUFU.EX2 R108, R108 ;  /* 0x0000006c006c7308 */ /* 0x000f700000000800 */
[----:B------:R-:W-:Y:S08]  /*d990*/  MUFU.EX2 R107, R107 ;  /* 0x0000006b006b7308 */ /* 0x000ff00000000800 */
[----:B------:R-:W-:Y:S08]  /*d9a0*/  MUFU.EX2 R109, R109 ;  /* 0x0000006d006d7308 */ /* 0x000ff00000000800 */
[----:B------:R-:W-:Y:S08]  /*d9b0*/  MUFU.EX2 R110, R110 ;  /* 0x0000006e006e7308 */ /* 0x000ff00000000800 */
[----:B------:R-:W-:Y:S08]  /*d9c0*/  MUFU.EX2 R96, R96 ;  /* 0x0000006000607308 */ /* 0x000ff00000000800 */
[----:B------:R-:W-:Y:S08]  /*d9d0*/  MUFU.EX2 R97, R97 ;  /* 0x0000006100617308 */ /* 0x000ff00000000800 */
[----:B------:R-:W-:Y:S08]  /*d9e0*/  MUFU.EX2 R100, R100 ;  /* 0x0000006400647308 */ /* 0x000ff00000000800 */
        /* <DEDUP_REMOVED lines=10> */
[----:B------:R-:W-:Y:S01]  /*da90*/  UIADD3 UR7, UR38, -0x1, URZ ;  /* 0xffffffff26077890 */ /* 0x000fe2000fffe03f */
[-C--:B------:R-:W-:Y:S01]  /*daa0*/  FMUL.FTZ R24, R24, R4.reuse ;  /* 0x0000000418187220 */ /* 0x080fe20000410000 */
[-C--:B------:R-:W-:Y:S01]  /*dab0*/  FMUL.FTZ R25, R25, R4.reuse ;  /* 0x0000000419197220 */ /* 0x080fe20000410000 */
[----:B------:R-:W-:Y:S01]  /*dac0*/  FMUL.FTZ R28, R28, R4 ;  /* 0x000000041c1c7220 */ /* 0x000fe20000410000 */
[----:B------:R-:W-:Y:S01]  /*dad0*/  @!P1 LEA R12, R12, UR37, 0x3 ;  /* 0x000000250c0c9c11 */ /* 0x000fe2000f8e18ff */
[----:B0-----:R-:W-:Y:S01]  /*dae0*/  FFMA.FTZ R13, R4, R3, R6 ;  /* 0x00000003040d7223 */ /* 0x001fe20000010006 */
[----:B------:R-:W-:Y:S01]  /*daf0*/  MUFU.EX2 R81, R81 ;  /* 0x0000005100517308 */ /* 0x000fe20000000800 */
[----:B------:R-:W-:Y:S01]  /*db00*/  UMOV UR38, UR7 ;  /* 0x0000000700267c82 */ /* 0x000fe20008000000 */
[----:B------:R-:W-:Y:S01]  /*db10*/  UMOV UR7, UR36 ;  /* 0x0000002400077c82 */ /* 0x000fe20008000000 */
[----:B------:R-:W-:-:S02]  /*db20*/  @!P1 VIADD R12, R12, 0x31c60 ;  /* 0x00031c600c0c9836 */ /* 0x000fc40000000000 */
[----:B---3--:R-:W-:Y:S01]  /*db30*/  FADD.FTZ R14, R134, R13 ;  /* 0x0000000d860e7221 */ /* 0x008fe20000010000 */
[-C--:B------:R-:W-:Y:S01]  /*db40*/  FMUL.FTZ R29, R29, R4.reuse ;  /* 0x000000041d1d7220 */ /* 0x080fe20000410000 */
[-C--:B------:R-:W-:Y:S01]  /*db50*/  FMUL.FTZ R32, R32, R4.reuse ;  /* 0x0000000420207220 */ /* 0x080fe20000410000 */
[-C--:B------:R-:W-:Y:S01]  /*db60*/  FMUL.FTZ R33, R33, R4.reuse ;  /* 0x0000000421217220 */ /* 0x080fe20000410000 */
[----:B------:R-:W-:Y:S01]  /*db70*/  @!P1 PRMT R12, RZ, 0x654, R12 ;  /* 0x00000654ff0c9816 */ /* 0x000fe2000000000c */
[----:B----4-:R-:W-:Y:S01]  /*db80*/  FADD.FTZ R14, R133, R14 ;  /* 0x0000000e850e7221 */ /* 0x010fe20000010000 */
[----:B------:R0:W-:Y:S01]  /*db90*/  MUFU.EX2 R3, R98 ;  /* 0x0000006200037308 */ /* 0x0001e20000000800 */
[-C--:B------:R-:W-:Y:S01]  /*dba0*/  FMUL.FTZ R36, R36, R4.reuse ;  /* 0x0000000424247220 */ /* 0x080fe20000410000 */
[----:B------:R2:W-:Y:S01]  /*dbb0*/  @!P1 SYNCS.ARRIVE.TRANS64.RED.A1T0 RZ, [R12+URZ], RZ ;  /* 0x000000ff0cff99a7 */ /* 0x0005e2000810043f */
[-C--:B------:R-:W-:Y:S01]  /*dbc0*/  FMUL.FTZ R37, R37, R4.reuse ;  /* 0x0000000425257220 */ /* 0x080fe20000410000 */
[-C--:B------:R-:W-:Y:S01]  /*dbd0*/  FMUL.FTZ R40, R40, R4.reuse ;  /* 0x0000000428287220 */ /* 0x080fe20000410000 */
[-C--:B------:R-:W-:Y:S01]  /*dbe0*/  FMUL.FTZ R41, R41, R4.reuse ;  /* 0x0000000429297220 */ /* 0x080fe20000410000 */
[-C--:B------:R-:W-:Y:S01]  /*dbf0*/  FMUL.FTZ R44, R44, R4.reuse ;  /* 0x000000042c2c7220 */ /* 0x080fe20000410000 */
[----:B------:R-:W-:Y:S01]  /*dc00*/  FMUL.FTZ R45, R45, R4 ;  /* 0x000000042d2d7220 */ /* 0x000fe20000410000 */
[----:B------:R-:W-:Y:S01]  /*dc10*/  MUFU.EX2 R84, R84 ;  /* 0x0000005400547308 */ /* 0x000fe20000000800 */
[----:B0-----:R-:W-:Y:S01]  /*dc20*/  FFMA.FTZ R98, R91, UR4, -R132 ;  /* 0x000000045b627c23 */ /* 0x001fe20008010884 */
[----:B--2---:R-:W-:Y:S01]  /*dc30*/  FFMA.FTZ R12, R77, R0, R8 ;  /* 0x000000004d0c7223 */ /* 0x004fe20000010008 */
[--C-:B------:R-:W-:Y:S01]  /*dc40*/  FFMA.FTZ R0, R99, UR4, -R132.reuse ;  /* 0x0000000463007c23 */ /* 0x100fe20008010884 */
[--C-:B------:R-:W-:Y:S01]  /*dc50*/  FFMA.FTZ R99, R102, UR4, -R132.reuse ;  /* 0x0000000466637c23 */ /* 0x100fe20008010884 */
[----:B------:R-:W-:Y:S01]  /*dc60*/  FFMA.FTZ R91, R94, UR4, -R132 ;  /* 0x000000045e5b7c23 */ /* 0x000fe20008010884 */
[----:B-----5:R-:W-:Y:S01]  /*dc70*/  FADD.FTZ R13, R15, R12 ;  /* 0x0000000c0f0d7221 */ /* 0x020fe20000010000 */
[----:B------:R-:W-:Y:S01]  /*dc80*/  F2FP.BF16.F32.PACK_AB R12, R134, R6 ;  /* 0x00000006860c723e */ /* 0x000fe200000010ff */
[----:B------:R-:W-:Y:S01]  /*dc90*/  FADD.FTZ R6, R135, R14 ;  /* 0x0000000e87067221 */ /* 0x000fe20000010000 */
[----:B------:R-:W-:Y:S01]  /*dca0*/  FFMA.FTZ R94, R82, UR4, -R132 ;  /* 0x00000004525e7c23 */ /* 0x000fe20008010884 */
[----:B------:R-:W-:Y:S01]  /*dcb0*/  FADD.FTZ R134, R136, R13 ;  /* 0x0000000d88867221 */ /* 0x000fe20000010000 */
[----:B------:R-:W-:Y:S01]  /*dcc0*/  F2FP.BF16.F32.PACK_AB R13, R15, R8 ;  /* 0x000000080f0d723e */ /* 0x000fe200000010ff */
[----:B------:R-:W-:Y:S01]  /*dcd0*/  FADD.FTZ R111, R7, R6 ;  /* 0x00000006076f7221 */ /* 0x000fe20000010000 */
[----:B------:R-:W-:Y:S01]  /*dce0*/  FFMA.FTZ R8, R90, UR4, -R132 ;  /* 0x000000045a087c23 */ /* 0x000fe20008010884 */
[----:B------:R-:W-:Y:S01]  /*dcf0*/  FADD.FTZ R134, R137, R134 ;  /* 0x0000008689867221 */ /* 0x000fe20000010000 */
[----:B------:R0:W-:Y:S01]  /*dd00*/  MUFU.EX2 R6, R103 ;  /* 0x0000006700067308 */ /* 0x0001e20000000800 */
[----:B------:R-:W-:Y:S01]  /*dd10*/  FADD.FTZ R90, R10, R111 ;  /* 0x0000006f0a5a7221 */ /* 0x000fe20000010000 */
[----:B------:R-:W-:Y:S01]  /*dd20*/  F2FP.BF16.F32.PACK_AB R14, R135, R133 ;  /* 0x00000085870e723e */ /* 0x000fe200000010ff */
[----:B------:R-:W-:Y:S01]  /*dd30*/  FADD.FTZ R119, R9, R134 ;  /* 0x0000008609777221 */ /* 0x000fe20000010000 */
[----:B------:R-:W-:Y:S01]  /*dd40*/  F2FP.BF16.F32.PACK_AB R15, R137, R136 ;  /* 0x00000088890f723e */ /* 0x000fe200000010ff */
[----:B------:R-:W-:Y:S01]  /*dd50*/  FADD.FTZ R134, R11, R90 ;  /* 0x0000005a0b867221 */ /* 0x000fe20000010000 */
[----:B------:R-:W-:Y:S01]  /*dd60*/  FFMA.FTZ R90, R83, UR4, -R132 ;  /* 0x00000004535a7c23 */ /* 0x000fe20008010884 */
[C---:B------:R-:W-:Y:S01]  /*dd70*/  FADD.FTZ R102, R138.reuse, R119 ;  /* 0x000000778a667221 */ /* 0x040fe20000010000 */
[----:B------:R1:W-:Y:S01]  /*dd80*/  MUFU.EX2 R82, R8 ;  /* 0x0000000800527308 */ /* 0x0003e20000000800 */
[----:B------:R-:W-:Y:S01]  /*dd90*/  FADD.FTZ R83, R21, R134 ;  /* 0x0000008615537221 */ /* 0x000fe20000010000 */
[----:B------:R2:W-:Y:S01]  /*dda0*/  STSM.16.M88.4 [R2+0x24300], R12 ;  /* 0x0243000c02007844 */ /* 0x0005e20000000200 */
[----:B------:R-:W-:Y:S01]  /*ddb0*/  FADD.FTZ R111, R129, R102 ;  /* 0x00000066816f7221 */ /* 0x000fe20000010000 */
[----:B------:R-:W-:Y:S01]  /*ddc0*/  F2FP.BF16.F32.PACK_AB R9, R138, R9 ;  /* 0x000000098a09723e */ /* 0x000fe200000010ff */
[----:B------:R-:W-:Y:S01]  /*ddd0*/  FADD.FTZ R102, R120, R83 ;  /* 0x0000005378667221 */ /* 0x000fe20000010000 */
[----:B------:R-:W-:Y:S01]  /*dde0*/  FFMA.FTZ R83, R75, UR4, -R132 ;  /* 0x000000044b537c23 */ /* 0x000fe20008010884 */
[----:B------:R-:W-:Y:S01]  /*ddf0*/  FADD.FTZ R111, R130, R111 ;  /* 0x0000006f826f7221 */ /* 0x000fe20000010000 */
[----:B------:R3:W-:Y:S01]  /*de00*/  MUFU.EX2 R75, R98 ;  /* 0x00000062004b7308 */ /* 0x0007e20000000800 */
[----:B0-----:R-:W-:Y:S01]  /*de10*/  FADD.FTZ R103, R121, R102 ;  /* 0x0000006679677221 */ /* 0x001fe20000010000 */
[----:B-1----:R-:W-:Y:S01]  /*de20*/  F2FP.BF16.F32.PACK_AB R8, R10, R7 ;  /* 0x000000070a08723e */ /* 0x002fe200000010ff */
[----:B------:R-:W-:Y:S01]  /*de30*/  FADD.FTZ R134, R122, R111 ;  /* 0x0000006f7a867221 */ /* 0x000fe20000010000 */
[----:B------:R-:W-:Y:S01]  /*de40*/  F2FP.BF16.F32.PACK_AB R10, R21, R11 ;  /* 0x0000000b150a723e */ /* 0x000fe200000010ff */
[----:B------:R-:W-:Y:S01]  /*de50*/  FADD.FTZ R102, R124, R103 ;  /* 0x000000677c667221 */ /* 0x000fe20000010000 */
[----:B------:R-:W-:Y:S01]  /*de60*/  F2FP.BF16.F32.PACK_AB R11, R130, R129 ;  /* 0x00000081820b723e */ /* 0x000fe200000010ff */
[----:B------:R-:W-:Y:S01]  /*de70*/  FADD.FTZ R134, R139, R134 ;  /* 0x000000868b867221 */ /* 0x000fe20000010000 */
[----:B------:R-:W0:Y:S01]  /*de80*/  MUFU.EX2 R0, R0 ;  /* 0x0000000000007308 */ /* 0x000e220000000800 */
[----:B------:R-:W-:Y:S01]  /*de90*/  FADD.FTZ R111, R125, R102 ;  /* 0x000000667d6f7221 */ /* 0x000fe20000010000 */
[----:B------:R-:W-:Y:S01]  /*dea0*/  F2FP.BF16.F32.PACK_AB R120, R121, R120 ;  /* 0x000000787978723e */ /* 0x000fe200000010ff */
[----:B------:R-:W-:Y:S01]  /*deb0*/  FADD.FTZ R103, R123, R134 ;  /* 0x000000867b677221 */ /* 0x000fe20000010000 */
[----:B------:R1:W-:Y:S01]  /*dec0*/  STSM.16.M88.4 [R2+0x25b00], R8 ;  /* 0x025b000802007844 */ /* 0x0003e20000000200 */
[----:B------:R-:W-:Y:S01]  /*ded0*/  FADD.FTZ R102, R112, R111 ;  /* 0x0000006f70667221 */ /* 0x000fe20000010000 */
[----:B------:R-:W-:Y:S01]  /*dee0*/  F2FP.BF16.F32.PACK_AB R121, R139, R122 ;  /* 0x0000007a8b79723e */ /* 0x000fe200000010ff */
[----:B------:R-:W-:Y:S01]  /*def0*/  FADD.FTZ R103, R126, R103 ;  /* 0x000000677e677221 */ /* 0x000fe20000010000 */
[----:B------:R-:W4:Y:S01]  /*df00*/  MUFU.EX2 R99, R99 ;  /* 0x0000006300637308 */ /* 0x000f220000000800 */
[C---:B------:R-:W-:Y:S01]  /*df10*/  FADD.FTZ R7, R113.reuse, R102 ;  /* 0x0000006671077221 */ /* 0x040fe20000010000 */
[----:B------:R-:W-:Y:S01]  /*df20*/  F2FP.BF16.F32.PACK_AB R112, R113, R112 ;  /* 0x000000707170723e */ /* 0x000fe200000010ff */
[----:B------:R-:W-:Y:S01]  /*df30*/  FADD.FTZ R103, R20, R103 ;  /* 0x0000006714677221 */ /* 0x000fe20000010000 */
[----:B------:R-:W-:Y:S01]  /*df40*/  F2FP.BF16.F32.PACK_AB R122, R125, R124 ;  /* 0x0000007c7d7a723e */ /* 0x000fe200000010ff */
[----:B--2---:R-:W-:Y:S01]  /*df50*/  FADD.FTZ R12, R116, R7 ;  /* 0x00000007740c7221 */ /* 0x004fe20000010000 */
[----:B------:R-:W-:Y:S01]  /*df60*/  F2FP.BF16.F32.PACK_AB R123, R126, R123 ;  /* 0x0000007b7e7b723e */ /* 0x000fe200000010ff */
[C---:B---3--:R-:W-:Y:S01]  /*df70*/  FADD.FTZ R98, R114.reuse, R103 ;  /* 0x0000006772627221 */ /* 0x048fe20000010000 */
[----:B------:R-:W2:Y:S01]  /*df80*/  MUFU.EX2 R91, R91 ;  /* 0x0000005b005b7308 */ /* 0x000ea20000000800 */
[----:B------:R-:W-:Y:S01]  /*df90*/  FADD.FTZ R13, R117, R12 ;  /* 0x0000000c750d7221 */ /* 0x000fe20000010000 */
[----:B------:R-:W-:Y:S01]  /*dfa0*/  F2FP.BF16.F32.PACK_AB R113, R114, R20 ;  /* 0x000000147271723e */ /* 0x000fe200000010ff */
[----:B------:R-:W-:Y:S01]  /*dfb0*/  FADD.FTZ R7, R115, R98 ;  /* 0x0000006273077221 */ /* 0x000fe20000010000 */
[----:B------:R-:W-:Y:S01]  /*dfc0*/  F2FP.BF16.F32.PACK_AB R114, R117, R116 ;  /* 0x000000747572723e */ /* 0x000fe200000010ff */
[----:B------:R-:W-:Y:S01]  /*dfd0*/  FADD.FTZ R14, R104, R13 ;  /* 0x0000000d680e7221 */ /* 0x000fe20000010000 */
[C---:B------:R-:W-:Y:S01]  /*dfe0*/  F2FP.BF16.F32.PACK_AB R104, R105.reuse, R104 ;  /* 0x000000686968723e */ /* 0x040fe200000010ff */
[C---:B------:R-:W-:Y:S01]  /*dff0*/  FADD.FTZ R12, R118.reuse, R7 ;  /* 0x00000007760c7221 */ /* 0x040fe20000010000 */
[----:B------:R-:W3:Y:S01]  /*e000*/  MUFU.EX2 R102, R95 ;  /* 0x0000005f00667308 */ /* 0x000ee20000000800 */
[----:B------:R-:W-:Y:S01]  /*e010*/  FADD.FTZ R13, R105, R14 ;  /* 0x0000000e690d7221 */ /* 0x000fe20000010000 */
[----:B------:R-:W-:Y:S01]  /*e020*/  F2FP.BF16.F32.PACK_AB R115, R118, R115 ;  /* 0x000000737673723e */ /* 0x000fe200000010ff */
[----:B------:R-:W-:Y:S01]  /*e030*/  FADD.FTZ R7, R17, R12 ;  /* 0x0000000c11077221 */ /* 0x000fe20000010000 */
[----:B------:R-:W-:Y:S01]  /*e040*/  F2FP.BF16.F32.PACK_AB R105, R106, R17 ;  /* 0x000000116a69723e */ /* 0x000fe200000010ff */
[----:B------:R-:W-:Y:S01]  /*e050*/  FADD.FTZ R14, R108, R13 ;  /* 0x0000000d6c0e7221 */ /* 0x000fe20000010000 */
[----:B------:R-:W-:Y:S01]  /*e060*/  F2FP.BF16.F32.PACK_AB R98, R101, R100 ;  /* 0x000000646562723e */ /* 0x000fe200000010ff */
[----:B------:R-:W-:Y:S01]  /*e070*/  FADD.FTZ R12, R106, R7 ;  /* 0x000000076a0c7221 */ /* 0x000fe20000010000 */
[----:B------:R-:W-:Y:S01]  /*e080*/  MUFU.EX2 R94, R94 ;  /* 0x0000005e005e7308 */ /* 0x000fe20000000800 */
[C---:B------:R-:W-:Y:S01]  /*e090*/  FADD.FTZ R15, R109.reuse, R14 ;  /* 0x0000000e6d0f7221 */ /* 0x040fe20000010000 */
[----:B------:R-:W-:Y:S01]  /*e0a0*/  F2FP.BF16.F32.PACK_AB R106, R109, R108 ;  /* 0x0000006c6d6a723e */ /* 0x000fe200000010ff */
[----:B------:R-:W-:Y:S01]  /*e0b0*/  FADD.FTZ R13, R107, R12 ;  /* 0x0000000c6b0d7221 */ /* 0x000fe20000010000 */
[----:B------:R-:W-:Y:S01]  /*e0c0*/  F2FP.BF16.F32.PACK_AB R107, R110, R107 ;  /* 0x0000006b6e6b723e */ /* 0x000fe200000010ff */
[----:B------:R-:W-:Y:S01]  /*e0d0*/  FADD.FTZ R14, R96, R15 ;  /* 0x0000000f600e7221 */ /* 0x000fe20000010000 */
[C---:B------:R-:W-:Y:S01]  /*e0e0*/  F2FP.BF16.F32.PACK_AB R96, R97.reuse, R96 ;  /* 0x000000606160723e */ /* 0x040fe200000010ff */
[----:B------:R-:W-:Y:S01]  /*e0f0*/  FADD.FTZ R12, R110, R13 ;  /* 0x0000000d6e0c7221 */ /* 0x000fe20000010000 */
[----:B------:R5:W-:Y:S01]  /*e100*/  MUFU.EX2 R7, R90 ;  /* 0x0000005a00077308 */ /* 0x000be20000000800 */
[----:B------:R-:W-:Y:S01]  /*e110*/  FADD.FTZ R15, R97, R14 ;  /* 0x0000000e610f7221 */ /* 0x000fe20000010000 */
[----:B0-----:R-:W-:Y:S01]  /*e120*/  F2FP.BF16.F32.PACK_AB R97, R0, R3 ;  /* 0x000000030061723e */ /* 0x001fe200000010ff */
[----:B------:R-:W-:Y:S01]  /*e130*/  FADD.FTZ R13, R3, R12 ;  /* 0x0000000c030d7221 */ /* 0x000fe20000010000 */
[----:B------:R0:W-:Y:S01]  /*e140*/  STSM.16.M88.4 [R2+0x27300], R120 ;  /* 0x0273007802007844 */ /* 0x0001e20000000200 */
[----:B------:R-:W-:Y:S01]  /*e150*/  FADD.FTZ R14, R100, R15 ;  /* 0x0000000f640e7221 */ /* 0x000fe20000010000 */
[----:B------:R-:W-:Y:S01]  /*e160*/  FMUL.FTZ R48, R48, R4 ;  /* 0x0000000430307220 */ /* 0x000fe20000410000 */
[----:B------:R-:W-:Y:S01]  /*e170*/  FADD.FTZ R12, R0, R13 ;  /* 0x0000000d000c7221 */ /* 0x000fe20000010000 */
[----:B------:R-:W-:Y:S01]  /*e180*/  MUFU.EX2 R86, R86 ;  /* 0x0000005600567308 */ /* 0x000fe20000000800 */
[----:B-1----:R-:W-:Y:S01]  /*e190*/  FADD.FTZ R9, R101, R14 ;  /* 0x0000000e65097221 */ /* 0x002fe20000010000 */
[----:B-----5:R-:W-:Y:S01]  /*e1a0*/  F2FP.BF16.F32.PACK_AB R90, R93, R92 ;  /* 0x0000005c5d5a723e */ /* 0x020fe200000010ff */
[----:B----4-:R-:W-:Y:S01]  /*e1b0*/  FADD.FTZ R13, R99, R12 ;  /* 0x0000000c630d7221 */ /* 0x010fe20000010000 */
[----:B------:R-:W-:Y:S01]  /*e1c0*/  F2FP.BF16.F32.PACK_AB R99, R6, R99 ;  /* 0x000000630663723e */ /* 0x000fe200000010ff */
[----:B------:R-:W-:Y:S01]  /*e1d0*/  FADD.FTZ R8, R88, R9 ;  /* 0x0000000958087221 */ /* 0x000fe20000010000 */
[C---:B------:R-:W-:Y:S01]  /*e1e0*/  F2FP.BF16.F32.PACK_AB R88, R89.reuse, R88 ;  /* 0x000000585958723e */ /* 0x040fe200000010ff */
[----:B------:R-:W-:Y:S01]  /*e1f0*/  FADD.FTZ R13, R6, R13 ;  /* 0x0000000d060d7221 */ /* 0x000fe20000010000 */
[----:B------:R-:W1:Y:S01]  /*e200*/  MUFU.EX2 R85, R85 ;  /* 0x0000005500557308 */ /* 0x000e620000000800 */
[----:B------:R-:W-:Y:S01]  /*e210*/  FADD.FTZ R9, R89, R8 ;  /* 0x0000000859097221 */ /* 0x000fe20000010000 */
[----:B------:R-:W-:Y:S01]  /*e220*/  F2FP.BF16.F32.PACK_AB R89, R75, R82 ;  /* 0x000000524b59723e */ /* 0x000fe200000010ff */
[----:B------:R-:W-:Y:S01]  /*e230*/  FADD.FTZ R10, R82, R13 ;  /* 0x0000000d520a7221 */ /* 0x000fe20000010000 */
[----:B------:R0:W-:Y:S01]  /*e240*/  STSM.16.M88.4 [R2+0x28b00], R112 ;  /* 0x028b007002007844 */ /* 0x0001e20000000200 */
[----:B------:R-:W-:Y:S01]  /*e250*/  FADD.FTZ R0, R92, R9 ;  /* 0x000000095c007221 */ /* 0x000fe20000010000 */
[----:B------:R-:W-:Y:S01]  /*e260*/  FMUL.FTZ R49, R49, R4 ;  /* 0x0000000431317220 */ /* 0x000fe20000410000 */
[----:B------:R-:W-:Y:S01]  /*e270*/  FADD.FTZ R10, R75, R10 ;  /* 0x0000000a4b0a7221 */ /* 0x000fe20000010000 */
[----:B------:R-:W4:Y:S01]  /*e280*/  MUFU.EX2 R87, R87 ;  /* 0x0000005700577308 */ /* 0x000f220000000800 */
[----:B------:R-:W-:Y:S01]  /*e290*/  FADD.FTZ R9, R93, R0 ;  /* 0x000000005d097221 */ /* 0x000fe20000010000 */
[----:B------:R0:W-:Y:S01]  /*e2a0*/  STSM.16.M88.4 [R2+0x2a300], R104 ;  /* 0x02a3006802007844 */ /* 0x0001e20000000200 */
[----:B--2---:R-:W-:Y:S01]  /*e2b0*/  FADD.FTZ R3, R91, R10 ;  /* 0x0000000a5b037221 */ /* 0x004fe20000010000 */
[----:B---3--:R-:W-:Y:S01]  /*e2c0*/  F2FP.BF16.F32.PACK_AB R91, R102, R91 ;  /* 0x0000005b665b723e */ /* 0x008fe200000010ff */
[----:B------:R-:W-:Y:S01]  /*e2d0*/  FADD.FTZ R0, R80, R9 ;  /* 0x0000000950007221 */ /* 0x000fe20000010000 */
[----:B------:R-:W-:Y:S01]  /*e2e0*/  F2FP.BF16.F32.PACK_AB R80, R81, R80 ;  /* 0x000000505150723e */ /* 0x000fe200000010ff */
[----:B------:R-:W-:Y:S01]  /*e2f0*/  FADD.FTZ R3, R102, R3 ;  /* 0x0000000366037221 */ /* 0x000fe20000010000 */
[----:B------:R-:W2:Y:S01]  /*e300*/  MUFU.EX2 R128, R128 ;  /* 0x0000008000807308 */ /* 0x000ea20000000800 */
[----:B-1----:R-:W-:Y:S01]  /*e310*/  F2FP.BF16.F32.PACK_AB R82, R85, R84 ;  /* 0x000000545552723e */ /* 0x002fe200000010ff */
[----:B------:R0:W-:Y:S01]  /*e320*/  STSM.16.M88.4 [R2+0x2bb00], R96 ;  /* 0x02bb006002007844 */ /* 0x0001e20000000200 */
[----:B------:R-:W-:Y:S01]  /*e330*/  FADD.FTZ R6, R94, R3 ;  /* 0x000000035e067221 */ /* 0x000fe20000010000 */
[----:B------:R-:W-:Y:S01]  /*e340*/  FADD.FTZ R3, R81, R0 ;  /* 0x0000000051037221 */ /* 0x000fe20000010000 */
[C---:B------:R-:W-:Y:S01]  /*e350*/  F2FP.BF16.F32.PACK_AB R81, R7.reuse, R94 ;  /* 0x0000005e0751723e */ /* 0x040fe200000010ff */
[----:B------:R0:W-:Y:S01]  /*e360*/  STSM.16.M88.4 [R2+0x2d300], R88 ;  /* 0x02d3005802007844 */ /* 0x0001e20000000200 */
[----:B------:R-:W-:Y:S01]  /*e370*/  FADD.FTZ R9, R7, R6 ;  /* 0x0000000607097221 */ /* 0x000fe20000010000 */
[----:B------:R-:W1:Y:S01]  /*e380*/  MUFU.EX2 R129, R131 ;  /* 0x0000008300817308 */ /* 0x000e620000000800 */
[----:B------:R-:W-:Y:S01]  /*e390*/  FADD.FTZ R0, R84, R3 ;  /* 0x0000000354007221 */ /* 0x000fe20000010000 */
[-C--:B------:R-:W-:Y:S01]  /*e3a0*/  FMUL.FTZ R52, R52, R4.reuse ;  /* 0x0000000434347220 */ /* 0x080fe20000410000 */
[----:B------:R-:W-:Y:S01]  /*e3b0*/  FADD.FTZ R6, R86, R9 ;  /* 0x0000000956067221 */ /* 0x000fe20000010000 */
[-C--:B------:R-:W-:Y:S01]  /*e3c0*/  FMUL.FTZ R53, R53, R4.reuse ;  /* 0x0000000435357220 */ /* 0x080fe20000410000 */
[----:B------:R-:W-:Y:S01]  /*e3d0*/  FADD.FTZ R3, R85, R0 ;  /* 0x0000000055037221 */ /* 0x000fe20000010000 */
[-C--:B------:R-:W-:Y:S01]  /*e3e0*/  FMUL.FTZ R56, R56, R4.reuse ;  /* 0x0000000438387220 */ /* 0x080fe20000410000 */
[----:B----4-:R-:W-:Y:S01]  /*e3f0*/  FADD.FTZ R6, R87, R6 ;  /* 0x0000000657067221 */ /* 0x010fe20000010000 */
        /* <DEDUP_REMOVED lines=10> */
[----:B------:R-:W-:Y:S01]  /*e4a0*/  FMUL.FTZ R69, R69, R4 ;  /* 0x0000000445457220 */ /* 0x000fe20000410000 */
[-C--:B------:R-:W-:Y:S01]  /*e4b0*/  FMUL.FTZ R26, R26, R77.reuse ;  /* 0x0000004d1a1a7220 */ /* 0x080fe20000410000 */
[-C--:B------:R-:W-:Y:S01]  /*e4c0*/  FMUL.FTZ R27, R27, R77.reuse ;  /* 0x0000004d1b1b7220 */ /* 0x080fe20000410000 */
[-C--:B------:R-:W-:Y:S01]  /*e4d0*/  FMUL.FTZ R30, R30, R77.reuse ;  /* 0x0000004d1e1e7220 */ /* 0x080fe20000410000 */
[-C--:B------:R-:W-:Y:S01]  /*e4e0*/  FMUL.FTZ R31, R31, R77.reuse ;  /* 0x0000004d1f1f7220 */ /* 0x080fe20000410000 */
[-C--:B------:R-:W-:Y:S01]  /*e4f0*/  FMUL.FTZ R34, R34, R77.reuse ;  /* 0x0000004d22227220 */ /* 0x080fe20000410000 */
[----:B------:R1:W4:Y:S01]  /*e500*/  MUFU.EX2 R8, R83 ;  /* 0x0000005300087308 */ /* 0x0003220000000800 */
[C---:B---3--:R-:W-:Y:S01]  /*e510*/  F2FP.BF16.F32.PACK_AB R128, R73.reuse, R128 ;  /* 0x000000804980723e */ /* 0x048fe200000010ff */
[----:B------:R-:W-:Y:S01]  /*e520*/  FADD.FTZ R3, R73, R0 ;  /* 0x0000000049037221 */ /* 0x000fe20000010000 */
[-C--:B------:R-:W-:Y:S01]  /*e530*/  FMUL.FTZ R35, R35, R77.reuse ;  /* 0x0000004d23237220 */ /* 0x080fe20000410000 */
[-C--:B------:R-:W-:Y:S01]  /*e540*/  FMUL.FTZ R38, R38, R77.reuse ;  /* 0x0000004d26267220 */ /* 0x080fe20000410000 */
[-C--:B------:R-:W-:Y:S01]  /*e550*/  FMUL.FTZ R39, R39, R77.reuse ;  /* 0x0000004d27277220 */ /* 0x080fe20000410000 */
[-C--:B------:R-:W-:Y:S01]  /*e560*/  FMUL.FTZ R42, R42, R77.reuse ;  /* 0x0000004d2a2a7220 */ /* 0x080fe20000410000 */
[-C--:B------:R-:W-:Y:S01]  /*e570*/  FMUL.FTZ R43, R43, R77.reuse ;  /* 0x0000004d2b2b7220 */ /* 0x080fe20000410000 */
[----:B------:R-:W3:Y:S01]  /*e580*/  MUFU.EX2 R11, R78 ;  /* 0x0000004e000b7308 */ /* 0x000ee20000000800 */
[----:B-1----:R-:W-:Y:S01]  /*e590*/  F2FP.BF16.F32.PACK_AB R83, R87, R86 ;  /* 0x000000565753723e */ /* 0x002fe200000010ff */
[-C--:B------:R-:W-:Y:S01]  /*e5a0*/  FMUL.FTZ R46, R46, R77.reuse ;  /* 0x0000004d2e2e7220 */ /* 0x080fe20000410000 */
[----:B--2---:R-:W-:Y:S01]  /*e5b0*/  F2FP.BF16.F32.PACK_AB R130, R5, R76 ;  /* 0x0000004c0582723e */ /* 0x004fe200000010ff */
[----:B------:R-:W-:Y:S01]  /*e5c0*/  FADD.FTZ R76, R76, R3 ;  /* 0x000000034c4c7221 */ /* 0x000fe20000010000 */
[-C--:B------:R-:W-:Y:S01]  /*e5d0*/  FMUL.FTZ R47, R47, R77.reuse ;  /* 0x0000004d2f2f7220 */ /* 0x080fe20000410000 */
[----:B------:R0:W-:Y:S01]  /*e5e0*/  STSM.16.M88.4 [R2+0x2eb00], R80 ;  /* 0x02eb005002007844 */ /* 0x0001e20000000200 */
[----:B------:R-:W-:Y:S01]  /*e5f0*/  FMUL.FTZ R50, R50, R77 ;  /* 0x0000004d32327220 */ /* 0x000fe20000410000 */
[----:B------:R-:W1:Y:S01]  /*e600*/  MUFU.EX2 R79, R79 ;  /* 0x0000004f004f7308 */ /* 0x000e620000000800 */
[C---:B----4-:R-:W-:Y:S01]  /*e610*/  F2FP.BF16.F32.PACK_AB R129, R8.reuse, R129 ;  /* 0x000000810881723e */ /* 0x050fe200000010ff */
[----:B------:R-:W-:Y:S01]  /*e620*/  FADD.FTZ R6, R8, R6 ;  /* 0x0000000608067221 */ /* 0x000fe20000010000 */
[----:B------:R-:W-:Y:S01]  /*e630*/  FADD.FTZ R3, R5, R76 ;  /* 0x0000004c05037221 */ /* 0x000fe20000010000 */
[-C--:B------:R-:W-:Y:S01]  /*e640*/  FMUL.FTZ R51, R51, R77.reuse ;  /* 0x0000004d33337220 */ /* 0x080fe20000410000 */
[-C--:B------:R-:W-:Y:S01]  /*e650*/  FMUL.FTZ R54, R54, R77.reuse ;  /* 0x0000004d36367220 */ /* 0x080fe20000410000 */
[-C--:B------:R-:W-:Y:S01]  /*e660*/  FMUL.FTZ R55, R55, R77.reuse ;  /* 0x0000004d37377220 */ /* 0x080fe20000410000 */
[-C--:B------:R-:W-:Y:S01]  /*e670*/  FMUL.FTZ R58, R58, R77.reuse ;  /* 0x0000004d3a3a7220 */ /* 0x080fe20000410000 */
[-C--:B------:R-:W-:Y:S01]  /*e680*/  FMUL.FTZ R59, R59, R77.reuse ;  /* 0x0000004d3b3b7220 */ /* 0x080fe20000410000 */
[----:B---3--:R-:W-:Y:S01]  /*e690*/  FADD.FTZ R6, R11, R6 ;  /* 0x000000060b067221 */ /* 0x008fe20000010000 */
[-C--:B------:R-:W-:Y:S01]  /*e6a0*/  FMUL.FTZ R62, R62, R77.reuse ;  /* 0x0000004d3e3e7220 */ /* 0x080fe20000410000 */
[-C--:B------:R-:W-:Y:S01]  /*e6b0*/  FMUL.FTZ R63, R63, R77.reuse ;  /* 0x0000004d3f3f7220 */ /* 0x080fe20000410000 */
[-C--:B------:R-:W-:Y:S01]  /*e6c0*/  FMUL.FTZ R66, R66, R77.reuse ;  /* 0x0000004d42427220 */ /* 0x080fe20000410000 */
[-C--:B------:R-:W-:Y:S01]  /*e6d0*/  FMUL.FTZ R67, R67, R77.reuse ;  /* 0x0000004d43437220 */ /* 0x080fe20000410000 */
[-C--:B------:R-:W-:Y:S01]  /*e6e0*/  FMUL.FTZ R70, R70, R77.reuse ;  /* 0x0000004d46467220 */ /* 0x080fe20000410000 */
[----:B------:R-:W-:Y:S01]  /*e6f0*/  FMUL.FTZ R71, R71, R77 ;  /* 0x0000004d47477220 */ /* 0x000fe20000410000 */
[----:B------:R-:W-:Y:S01]  /*e700*/  IMAD.MOV.U32 R5, RZ, RZ, R72 ;  /* 0x000000ffff057224 */ /* 0x000fe200078e0048 */
[C---:B-1----:R-:W-:Y:S01]  /*e710*/  F2FP.BF16.F32.PACK_AB R131, R79.reuse, R11 ;  /* 0x0000000b4f83723e */ /* 0x042fe200000010ff */
[----:B------:R-:W-:Y:S01]  /*e720*/  FADD.FTZ R0, R79, R6 ;  /* 0x000000064f007221 */ /* 0x000fe20000010000 */
[----:B------:R-:W-:-:S03]  /*e730*/  IMAD.MOV.U32 R4, RZ, RZ, R74 ;  /* 0x000000ffff047224 */ /* 0x000fc600078e004a */
        /* <DEDUP_REMOVED lines=9> */
.L_x_11804:
[----:B------:R-:W-:Y:S06]  /*e7d0*/  BAR.ARV 0x8, 0x200 ;  /* 0x0208000000007b1d */ /* 0x000fec0000002000 */
[----:B------:R-:W-:Y:S05]  /*e7e0*/  @!P0 BRA `(.L_x_11814) ;  /* 0x0000000000048947 */ /* 0x000fea0003800000 */
[----:B------:R-:W-:Y:S01]  /*e7f0*/  BPT.TRAP 0x1 ;  /* 0x000000040000795c */ /* 0x000fe20000300000 */
.L_x_11814:
[----:B------:R-:W-:Y:S01]  /*e800*/  ULEA UR5, UR36, UR37, 0x3 ;  /* 0x0000002524057291 */ /* 0x000fe2000f8e183f */
[----:B------:R-:W-:-:S05]  /*e810*/  IMAD.U32 R4, RZ, RZ, UR60 ;  /* 0x0000003cff047e24 */ /* 0x000fca000f8e00ff */
[----:B------:R-:W-:-:S04]  /*e820*/  SHF.L.U32 R4, R4, 0x1f, RZ ;  /* 0x0000001f04047819 */ /* 0x000fc800000006ff */
[----:B------:R2:W3:Y:S01]  /*e830*/  SYNCS.PHASECHK.TRANS64.TRYWAIT P2, [UR5+0x31c50], R4 ;  /* 0x031c5004ff0075a7 */ /* 0x0004e20008040145 */
[----:B------:R-:W-:Y:S05]  /*e840*/  @!P0 BRA `(.L_x_11815) ;  /* 0x0000000000048947 */ /* 0x000fea0003800000 */
[----:B------:R-:W-:Y:S01]  /*e850*/  BPT.TRAP 0x1 ;  /* 0x000000040000795c */ /* 0x000fe20000300000 */
.L_x_11815:
[----:B---3--:R-:W-:Y:S05]  /*e860*/  @P2 BRA `(.L_x_11816) ;  /* 0x0000000000082947 */ /* 0x008fea0003800000 */
[----:B------:R-:W3:Y:S02]  /*e870*/  SYNCS.PHASECHK.TRANS64.TRYWAIT P0, [UR5+0x31c50], R4 ;  /* 0x031c5004ff0075a7 */ /* 0x000ee40008000145 */
[----:B---3--:R-:W-:Y:S05]  /*e880*/  @!P0 BRA `(.L_x_11817) ;  /* 0x0000007000088947 */ /* 0x008fea0003800000 */
.L_x_11816:
[----:B------:R-:W-:Y:S01]  /*e890*/  UIADD3 UR37, UR37, 0x200, URZ ;  /* 0x0000020025257890 */ /* 0x000fe2000fffe03f */
[----:B------:R-:W-:Y:S01]  /*e8a0*/  WARPGROUP.ARRIVE ;  /* 0x00000000000079c5 */ /* 0x000fe20000000000 */
[----:B------:R-:W-:Y:S01]  /*e8b0*/  ULOP3.LUT UR6, UR61, 0x10000, URZ, 0xfc, !UPT ;  /* 0x000100003d067892 */ /* 0x000fe2000f8efc3f */
[----:B---3--:R-:W3:Y:S01]  /*e8c0*/  SHFL.BFLY PT, R5, R0, 0x2, 0x1f ;  /* 0x0c401f0000057f89 */ /* 0x008ee200000e0000 */
[----:B------:R-:W-:Y:S01]  /*e8d0*/  USHF.R.U32.HI UR37, URZ, 0x4, UR37 ;  /* 0x000000043f257899 */ /* 0x000fe20008011625 */
[----:B-1----:R-:W-:Y:S01]  /*e8e0*/  IMAD.MOV.U32 R9, RZ, RZ, RZ ;  /* 0x000000ffff097224 */ /* 0x002fe200078e00ff */
[----:B------:R-:W-:Y:S01]  /*e8f0*/  UMOV UR9, 0xc0000010 ;  /* 0xc000001000097882 */ /* 0x000fe20000000000 */
[----:B------:R-:W-:Y:S01]  /*e900*/  UMOV UR11, 0x80000020 ;  /* 0x80000020000b7882 */ /* 0x000fe20000000000 */
[----:B------:R-:W-:Y:S01]  /*e910*/  ULOP3.LUT UR37, UR37, 0x3fff, URZ, 0xc0, !UPT ;  /* 0x00003fff25257892 */ /* 0x000fe2000f8ec03f */
[----:B--2---:R-:W1:Y:S01]  /*e920*/  SHFL.BFLY PT, R4, R3, 0x2, 0x1f ;  /* 0x0c401f0003047f89 */ /* 0x004e6200000e0000 */
[----:B------:R-:W-:Y:S01]  /*e930*/  UMOV UR8, UR6 ;  /* 0x0000000600087c82 */ /* 0x000fe20008000000 */
[----:B------:R-:W-:Y:S01]  /*e940*/  R2UR UR7, R150 ;  /* 0x00000000960772ca */ /* 0x000fe200000e0000 */
[----:B------:R-:W-:-:S04]  /*e950*/  ULOP3.LUT UR12, UR37, 0x2400000, URZ, 0xfc, !UPT ;  /* 0x02400000250c7892 */ /* 0x000fc8000f8efc3f */
[----:B------:R-:W-:Y:S02]  /*e960*/  UIMAD UR12, UR36, 0x6c0, UR12 ;  /* 0x000006c0240c78a4 */ /* 0x000fe4000f8e020c */
[----:B------:R-:W-:-:S04]  /*e970*/  UIADD3 UR36, UR36, 0x1, URZ ;  /* 0x0000000124247890 */ /* 0x000fc8000fffe03f */
[----:B------:R-:W-:Y:S01]  /*e980*/  UISETP.NE.AND UP0, UPT, UR36, 0x2, UPT ;  /* 0x000000022400788c */ /* 0x000fe2000bf05270 */
[----:B------:R-:W-:Y:S01]  /*e990*/  UMOV UR10, UR12 ;  /* 0x0000000c000a7c82 */ /* 0x000fe20008000000 */
[----:B------:R-:W-:Y:S01]  /*e9a0*/  UIADD3 UR7, UR7, 0x1, URZ ;  /* 0x0000000107077890 */ /* 0x000fe2000fffe03f */
[----:B------:R-:W-:Y:S01]  /*e9b0*/  HGMMA.64x96x16.F32.BF16 R24, gdesc[UR8].tnspB, R24, gsb0 ;  /* 0x41600000081879f0 */ /* 0x000fe20008001818 */
[----:B------:R-:W-:Y:S01]  /*e9c0*/  UIADD3 UR8, UR6, 0x180, URZ ;  /* 0x0000018006087890 */ /* 0x000fe2000fffe03f */
[----:B---3--:R-:W-:Y:S01]  /*e9d0*/  FADD.FTZ R6, R5, R0 ;  /* 0x0000000005067221 */ /* 0x008fe20000010000 */
[----:B------:R-:W-:Y:S01]  /*e9e0*/  UIADD3 UR10, UR12, 0x40, URZ ;  /* 0x000000400c0a7890 */ /* 0x000fe2000fffe03f */
[----:B------:R-:W-:Y:S01]  /*e9f0*/  IMAD.MOV.U32 R0, RZ, RZ, -0x800000 ;  /* 0xff800000ff007424 */ /* 0x000fe200078e00ff */
[----:B------:R-:W-:Y:S01]  /*ea00*/  UMOV UR9, 0xc0000010 ;  /* 0xc000001000097882 */ /* 0x000fe20000000000 */
[----:B------:R-:W-:Y:S01]  /*ea10*/  UMOV UR11, 0x80000020 ;  /* 0x80000020000b7882 */ /* 0x000fe20000000000 */
[----:B-1----:R-:W-:Y:S01]  /*ea20*/  FADD.FTZ R4, R4, R3 ;  /* 0x0000000304047221 */ /* 0x002fe20000010000 */
[----:B------:R-:W1:Y:S01]  /*ea30*/  SHFL.BFLY PT, R7, R6, 0x1, 0x1f ;  /* 0x0c201f0006077f89 */ /* 0x000e6200000e0000 */
[----:B------:R-:W-:Y:S01]  /*ea40*/  IMAD.MOV.U32 R3, RZ, RZ, -0x800000 ;  /* 0xff800000ff037424 */ /* 0x000fe200078e00ff */
[----:B------:R-:W-:Y:S01]  /*ea50*/  USEL UR36, UR36, URZ, UP0 ;  /* 0x0000003f24247287 */ /* 0x000fe20008000000 */
[----:B------:R-:W-:Y:S01]  /*ea60*/  IMAD.U32 R150, RZ, RZ, UR7 ;  /* 0x00000007ff967e24 */ /* 0x000fe2000f8e00ff */
[----:B------:R-:W2:Y:S01]  /*ea70*/  SHFL.BFLY PT, R5, R4, 0x1, 0x1f ;  /* 0x0c201f0004057f89 */ /* 0x000ea200000e0000 */
[----:B-1----:R-:W-:Y:S01]  /*ea80*/  FADD.FTZ R12, R6, R7 ;  /* 0x00000007060c7221 */ /* 0x002fe20000010000 */
[----:B------:R-:W-:-:S02]  /*ea90*/  IMAD.U32 R6, RZ, RZ, UR4 ;  /* 0x00000004ff067e24 */ /* 0x000fc4000f8e00ff */
[----:B------:R-:W-:Y:S02]  /*eaa0*/  IMAD.U32 R7, RZ, RZ, UR4 ;  /* 0x00000004ff077e24 */ /* 0x000fe4000f8e00ff */
[----:B--2---:R-:W-:Y:S01]  /*eab0*/  FADD.FTZ R11, R4, R5 ;  /* 0x00000005040b7221 */ /* 0x004fe20000010000 */
[----:B------:R-:W-:Y:S01]  /*eac0*/  FSETP.NE.FTZ.AND P2, PT, R12, RZ, PT ;  /* 0x000000ff0c00720b */ /* 0x000fe20003f55000 */
[----:B------:R-:W-:Y:S01]  /*ead0*/  IMAD.U32 R4, RZ, RZ, UR5 ;  /* 0x00000005ff047e24 */ /* 0x000fe2000f8e00ff */
[----:B------:R-:W-:Y:S01]  /*eae0*/  USEL UR4, URZ, 0x1, UP0 ;  /* 0x000000013f047887 */ /* 0x000fe20008000000 */
[----:B------:R-:W-:Y:S01]  /*eaf0*/  IMAD.MOV.U32 R5, RZ, RZ, RZ ;  /* 0x000000ffff057224 */ /* 0x000fe200078e00ff */
[----:B------:R-:W-:Y:S01]  /*eb00*/  FSETP.NE.FTZ.AND P0, PT, R11, RZ, PT ;  /* 0x000000ff0b00720b */ /* 0x000fe20003f15000 */
[----:B------:R-:W-:Y:S01]  /*eb10*/  @!P1 VIADD R4, R4, 0x31c60 ;  /* 0x00031c6004049836 */ /* 0x000fe20000000000 */
[----:B------:R-:W-:-:S04]  /*eb20*/  ULOP3.LUT UR60, UR60, UR4, URZ, 0x3c, !UPT ;  /* 0x000000043c3c7292 */ /* 0x000fc8000f8e3c3f */
[----:B------:R-:W-:-:S03]  /*eb30*/  @!P1 PRMT R4, RZ, 0x654, R4 ;  /* 0x00000654ff049816 */ /* 0x000fc60000000004 */
[----:B------:R-:W1:Y:S01]  /*eb40*/  @P2 MUFU.LG2 R10, R12 ;  /* 0x0000000c000a2308 */ /* 0x000e620000000c00 */
[----:B------:R-:W-:-:S03]  /*eb50*/  @P2 FMUL.FTZ R6, R6, 0.69314718246459960938 ;  /* 0x3f31721806062820 */ /* 0x000fc60000410000 */
[----:B------:R-:W-:-:S04]  /*eb60*/  @P0 FMUL.FTZ R7, R7, 0.69314718246459960938 ;  /* 0x3f31721807070820 */ /* 0x000fc80000410000 */
[----:B------:R-:W2:Y:S08]  /*eb70*/  @P0 MUFU.LG2 R8, R11 ;  /* 0x0000000b00080308 */ /* 0x000eb00000000c00 */
[----:B------:R1:W3:Y:S08]  /*eb80*/  @P0 MUFU.RCP R5, R11 ;  /* 0x0000000b00050308 */ /* 0x0002f00000001000 */
[----:B------:R-:W0:Y:S01]  /*eb90*/  @P2 MUFU.RCP R9, R12 ;  /* 0x0000000c00092308 */ /* 0x000e220000001000 */
[----:B-1----:R-:W-:Y:S01]  /*eba0*/  @P2 FMUL.FTZ R11, R10, 0.69314718246459960938 ;  /* 0x3f3172180a0b2820 */ /* 0x002fe20000410000 */
[----:B--2---:R-:W-:-:S03]  /*ebb0*/  @P0 FMUL.FTZ R8, R8, 0.69314718246459960938 ;  /* 0x3f31721808080820 */ /* 0x004fc60000410000 */
[----:B------:R-:W-:Y:S01]  /*ebc0*/  @P2 FFMA.FTZ R3, R6, R72, R11 ;  /* 0x0000004806032223 */ /* 0x000fe2000001000b */
        /* <DEDUP_REMOVED lines=55> */
[----:B------:R1:W-:Y:S01]  /*ef40*/  @!P1 SYNCS.ARRIVE.TRANS64.RED.A1T0 RZ, [R4+URZ], RZ ;  /* 0x000000ff04ff99a7 */ /* 0x0003e2000810043f */
[-C--:B---3--:R-:W-:Y:S01]  /*ef50*/  FMUL.FTZ R72, R36, R5.reuse ;  /* 0x0000000524487220 */ /* 0x088fe20000410000 */
[-C--:B------:R-:W-:Y:S01]  /*ef60*/  FMUL.FTZ R75, R37, R5.reuse ;  /* 0x00000005254b7220 */ /* 0x080fe20000410000 */
[-C--:B------:R-:W-:Y:S01]  /*ef70*/  FMUL.FTZ R36, R65, R5.reuse ;  /* 0x0000000541247220 */ /* 0x080fe20000410000 */
[----:B------:R-:W-:Y:S01]  /*ef80*/  FMUL.FTZ R37, R64, R5 ;  /* 0x0000000540257220 */ /* 0x000fe20000410000 */
[-C--:B0-----:R-:W-:Y:S01]  /*ef90*/  FMUL.FTZ R81, R26, R9.reuse ;  /* 0x000000091a517220 */ /* 0x081fe20000410000 */
        /* <DEDUP_REMOVED lines=43> */
.L_x_11787:
        /* <DEDUP_REMOVED lines=10> */
[----:B------:R-:W-:Y:S01]  /*f2f0*/  R2UR UR13, R18 ;  /* 0x00000000120d72ca */ /* 0x000fe200000e0000 */
[----:B------:R-:W-:Y:S01]  /*f300*/  IMAD R9, R149, 0x20, R23 ;  /* 0x0000002095097824 */ /* 0x000fe200078e0217 */
[----:B------:R-:W-:-:S05]  /*f310*/  R2UR UR11, R145 ;  /* 0x00000000910b72ca */ /* 0x000fca00000e0000 */
[----:B------:R-:W-:Y:S01]  /*f320*/  BAR.SYNC.DEFER_BLOCKING 0x1, 0x180 ;  /* 0x0046000000007b1d */ /* 0x000fe20000010000 */
[----:B------:R-:W-:Y:S02]  /*f330*/  R2UR UR14, R146 ;  /* 0x00000000920e72ca */ /* 0x000fe400000e0000 */
[----:B------:R-:W-:Y:S02]  /*f340*/  F2FP.BF16.F32.PACK_AB R27, R38, R27 ;  /* 0x0000001b261b723e */ /* 0x000fe400000010ff */
[----:B------:R-:W-:-:S03]  /*f350*/  F2FP.BF16.F32.PACK_AB R36, R36, R37 ;  /* 0x000000252424723e */ /* 0x000fc600000010ff */
[----:B------:R-:W1:Y:S01]  /*f360*/  LDC R18, c[0x0][0xbe8] ;  /* 0x0002fa00ff127b82 */ /* 0x000e620000000800 */
[----:B------:R-:W-:Y:S01]  /*f370*/  ULDC.64 UR8, c[0x0][0xb90] ;  /* 0x0002e40000087ab9 */ /* 0x000fe20000000a00 */
[----:B------:R-:W-:Y:S01]  /*f380*/  F2FP.BF16.F32.PACK_AB R37, R67, R66 ;  /* 0x000000424325723e */ /* 0x000fe200000010ff */
[----:B------:R-:W-:Y:S01]  /*f390*/  ULDC.64 UR16, c[0x0][0x208] ;  /* 0x0000820000107ab9 */ /* 0x000fe20000000a00 */
[----:B------:R-:W-:Y:S01]  /*f3a0*/  VIADD R85, R22, UR13 ;  /* 0x0000000d16557c36 */ /* 0x000fe20008000000 */
[----:B------:R-:W-:Y:S01]  /*f3b0*/  F2FP.BF16.F32.PACK_AB R38, R69, R68 ;  /* 0x000000444526723e */ /* 0x000fe200000010ff */
[----:B------:R-:W-:Y:S01]  /*f3c0*/  USHF.R.S32.HI UR10, URZ, 0x1f, UR11 ;  /* 0x0000001f3f0a7899 */ /* 0x000fe2000801140b */
[----:B------:R-:W-:Y:S01]  /*f3d0*/  F2FP.BF16.F32.PACK_AB R39, R64, R39 ;  /* 0x000000274027723e */ /* 0x000fe200000010ff */
[----:B------:R-:W-:Y:S01]  /*f3e0*/  USHF.R.S32.HI UR12, URZ, 0x1f, UR14 ;  /* 0x0000001f3f0c7899 */ /* 0x000fe2000801140e */
[----:B------:R-:W-:Y:S01]  /*f3f0*/  IMAD.MOV.U32 R58, RZ, RZ, R85 ;  /* 0x000000ffff3a7224 */ /* 0x000fe200078e0055 */
[----:B------:R-:W-:Y:S01]  /*f400*/  UMOV UR6, UR37 ;  /* 0x0000002500067c82 */ /* 0x000fe20008000000 */
[----:B0-----:R-:W-:Y:S01]  /*f410*/  UMOV UR7, UR5 ;  /* 0x0000000500077c82 */ /* 0x001fe20008000000 */
[----:B------:R-:W-:Y:S01]  /*f420*/  UIMAD UR5, UR10, UR8, URZ ;  /* 0x000000080a0572a4 */ /* 0x000fe2000f8e023f */
[----:B------:R-:W-:-:S02]  /*f430*/  IMAD.U32 R34, RZ, RZ, UR6 ;  /* 0x00000006ff227e24 */ /* 0x000fc4000f8e00ff */
[----:B------:R-:W-:Y:S01]  /*f440*/  IMAD.U32 R35, RZ, RZ, UR7 ;  /* 0x00000007ff237e24 */ /* 0x000fe2000f8e00ff */
[----:B------:R-:W-:Y:S02]  /*f450*/  UIMAD.WIDE.U32 UR6, UR11, UR8, URZ ;  /* 0x000000080b0672a5 */ /* 0x000fe4000f8e003f */
[----:B------:R-:W-:Y:S01]  /*f460*/  UIMAD UR5, UR11, UR9, UR5 ;  /* 0x000000090b0572a4 */ /* 0x000fe2000f8e0205 */
[--C-:B------:R-:W-:Y:S02]  /*f470*/  IMAD.WIDE R4, R154, 0x2, R34.reuse ;  /* 0x000000029a047825 */ /* 0x100fe400078e0222 */
[----:B------:R-:W-:Y:S01]  /*f480*/  ULDC.64 UR8, c[0x0][0xb98] ;  /* 0x0002e60000087ab9 */ /* 0x000fe20000000a00 */
[----:B------:R-:W-:Y:S01]  /*f490*/  UIADD3 UR7, UR7, UR5, URZ ;  /* 0x0000000507077290 */ /* 0x000fe2000fffe03f */
[----:B------:R-:W-:Y:S01]  /*f4a0*/  IMAD.WIDE R34, R9, 0x2, R34 ;  /* 0x0000000209227825 */ /* 0x000fe200078e0222 */
[C---:B------:R-:W-:Y:S01]  /*f4b0*/  IADD3 R31, P1, R4.reuse, 0x6000, RZ ;  /* 0x00006000041f7810 */ /* 0x040fe20007f3e0ff */
[----:B------:R-:W-:Y:S01]  /*f4c0*/  UIMAD UR5, UR12, UR8, URZ ;  /* 0x000000080c0572a4 */ /* 0x000fe2000f8e023f */
[----:B------:R-:W-:Y:S01]  /*f4d0*/  IADD3 R15, P0, R4, 0x6020, RZ ;  /* 0x00006020040f7810 */ /* 0x000fe20007f1e0ff */
[----:B------:R-:W-:Y:S01]  /*f4e0*/  UIMAD.WIDE.U32 UR6, UR14, UR8, UR6 ;  /* 0x000000080e0672a5 */ /* 0x000fe2000f8e0006 */
[----:B------:R-:W-:Y:S01]  /*f4f0*/  LOP3.LUT R16, R31, 0x180, RZ, 0xc0, !PT ;  /* 0x000001801f107812 */ /* 0x000fe200078ec0ff */
[----:B------:R-:W-:Y:S01]  /*f500*/  IMAD.X R25, RZ, RZ, R5, P1 ;  /* 0x000000ffff197224 */ /* 0x000fe200008e0605 */
[----:B-1----:R-:W-:Y:S01]  /*f510*/  ISETP.NE.AND P1, PT, R18, 0x1, PT ;  /* 0x000000011200780c */ /* 0x002fe20003f25270 */
[----:B------:R-:W-:Y:S01]  /*f520*/  UIMAD UR5, UR14, UR9, UR5 ;  /* 0x000000090e0572a4 */ /* 0x000fe2000f8e0205 */
[----:B------:R-:W-:-:S02]  /*f530*/  LOP3.LUT R14, R15, 0x180, RZ, 0xc0, !PT ;  /* 0x000001800f0e7812 */ /* 0x000fc400078ec0ff */
[----:B------:R-:W-:Y:S01]  /*f540*/  SHF.R.U64 R16, R16, 0x3, RZ ;  /* 0x0000000310107819 */ /* 0x000fe200000012ff */
[----:B------:R-:W-:Y:S01]  /*f550*/  ULDC.64 UR8, c[0x0][0xae8] ;  /* 0x0002ba0000087ab9 */ /* 0x000fe20000000a00 */
[----:B------:R-:W-:Y:S02]  /*f560*/  IADD3 R63, P5, R34, 0x7800, RZ ;  /* 0x00007800223f7810 */ /* 0x000fe40007fbe0ff */
[----:B------:R-:W-:Y:S02]  /*f570*/  LOP3.LUT R9, R4, 0x180, RZ, 0xc0, !PT ;  /* 0x0000018004097812 */ /* 0x000fe400078ec0ff */
[----:B------:R-:W-:Y:S02]  /*f580*/  SHF.R.U64 R14, R14, 0x3, RZ ;  /* 0x000000030e0e7819 */ /* 0x000fe400000012ff */
[----:B------:R-:W-:Y:S01]  /*f590*/  LOP3.LUT R24, R16, R31, RZ, 0x3c, !PT ;  /* 0x0000001f10187212 */ /* 0x000fe200078e3cff */
[----:B------:R-:W0:Y:S01]  /*f5a0*/  @P1 LDC R62, c[0x0][0xbec] ;  /* 0x0002fb00ff3e1b82 */ /* 0x000e220000000800 */
[----:B------:R-:W-:-:S02]  /*f5b0*/  LOP3.LUT R16, R63, 0x180, RZ, 0xc0, !PT ;  /* 0x000001803f107812 */ /* 0x000fc400078ec0ff */
[----:B------:R-:W-:Y:S02]  /*f5c0*/  SHF.R.U64 R9, R9, 0x3, RZ ;  /* 0x0000000309097819 */ /* 0x000fe400000012ff */
[----:B------:R-:W-:Y:S01]  /*f5d0*/  LOP3.LUT R14, R14, R15, RZ, 0x3c, !PT ;  /* 0x0000000f0e0e7212 */ /* 0x000fe200078e3cff */
[--C-:B------:R-:W-:Y:S01]  /*f5e0*/  IMAD.X R15, RZ, RZ, R5.reuse, P0 ;  /* 0x000000ffff0f7224 */ /* 0x100fe200000e0605 */
[C---:B------:R-:W-:Y:S01]  /*f5f0*/  IADD3 R29, P2, R4.reuse, 0x3020, RZ ;  /* 0x00003020041d7810 */ /* 0x040fe20007f5e0ff */
[----:B------:R-:W1:Y:S01]  /*f600*/  @P1 LDC R71, c[0x0][0xbf0] ;  /* 0x0002fc00ff471b82 */ /* 0x000e620000000800 */
[C---:B------:R-:W-:Y:S02]  /*f610*/  IADD3 R21, P3, R4.reuse, 0x3000, RZ ;  /* 0x0000300004157810 */ /* 0x040fe40007f7e0ff */
[----:B------:R-:W-:Y:S01]  /*f620*/  IADD3 R17, P4, R4, 0x20, RZ ;  /* 0x0000002004117810 */ /* 0x000fe20007f9e0ff */
[--C-:B------:R-:W-:Y:S01]  /*f630*/  IMAD.X R11, RZ, RZ, R5.reuse, P2 ;  /* 0x000000ffff0b7224 */ /* 0x100fe200010e0605 */
[----:B------:R-:W-:Y:S01]  /*f640*/  IADD3 R33, P0, R34, 0x1800, RZ ;  /* 0x0000180022217810 */ /* 0x000fe20007f1e0ff */
[----:B------:R-:W-:Y:S01]  /*f650*/  IMAD.X R13, RZ, RZ, R5, P3 ;  /* 0x000000ffff0d7224 */ /* 0x000fe200018e0605 */
[----:B------:R-:W-:-:S02]  /*f660*/  SHF.R.U64 R16, R16, 0x3, RZ ;  /* 0x0000000310107819 */ /* 0x000fc400000012ff */
[----:B------:R-:W-:Y:S01]  /*f670*/  LOP3.LUT R4, R9, R4, RZ, 0x3c, !PT ;  /* 0x0000000409047212 */ /* 0x000fe200078e3cff */
[----:B------:R-:W-:Y:S01]  /*f680*/  IMAD.X R9, RZ, RZ, R5, P4 ;  /* 0x000000ffff097224 */ /* 0x000fe200020e0605 */
[----:B------:R-:W-:Y:S02]  /*f690*/  LOP3.LUT R32, R33, 0x180, RZ, 0xc0, !PT ;  /* 0x0000018021207812 */ /* 0x000fe400078ec0ff */
[----:B------:R-:W-:Y:S02]  /*f6a0*/  LOP3.LUT R16, R16, R63, RZ, 0x3c, !PT ;  /* 0x0000003f10107212 */ /* 0x000fe400078e3cff */
[----:B------:R-:W-:Y:S01]  /*f6b0*/  MOV R63, R4 ;  /* 0x00000004003f7202 */ /* 0x000fe20000000f00 */
[----:B0-----:R-:W-:Y:S01]  /*f6c0*/  @P1 IMAD.HI.U32 R62, R85, R62, RZ ;  /* 0x0000003e553e1227 */ /* 0x001fe200078e00ff */
[----:B------:R-:W-:Y:S02]  /*f6d0*/  F2FP.BF16.F32.PACK_AB R4, R77, R6 ;  /* 0x000000064d04723e */ /* 0x000fe400000010ff */
[----:B------:R-:W-:-:S02]  /*f6e0*/  LOP3.LUT R10, R29, 0x180, RZ, 0xc0, !PT ;  /* 0x000001801d0a7812 */ /* 0x000fc400078ec0ff */
[----:B------:R-:W-:Y:S02]  /*f6f0*/  F2FP.BF16.F32.PACK_AB R6, R76, R7 ;  /* 0x000000074c06723e */ /* 0x000fe400000010ff */
[----:B------:R-:W-:Y:S02]  /*f700*/  SHF.R.U64 R32, R32, 0x3, RZ ;  /* 0x0000000320207819 */ /* 0x000fe400000012ff */
[----:B-1----:R-:W-:Y:S02]  /*f710*/  @P1 SHF.R.U32.HI R58, RZ, R71, R62 ;  /* 0x00000047ff3a1219 */ /* 0x002fe4000001163e */
[----:B------:R-:W-:Y:S02]  /*f720*/  F2FP.BF16.F32.PACK_AB R5, R84, R81 ;  /* 0x000000515405723e */ /* 0x000fe400000010ff */
[----:B------:R-:W-:Y:S01]  /*f730*/  F2FP.BF16.F32.PACK_AB R7, R83, R82 ;  /* 0x000000525307723e */ /* 0x000fe200000010ff */
[----:B------:R-:W-:Y:S01]  /*f740*/  IMAD.MOV R71, RZ, RZ, -R58 ;  /* 0x000000ffff477224 */ /* 0x000fe200078e0a3a */
[----:B------:R-:W-:-:S02]  /*f750*/  MOV R76, R14 ;  /* 0x0000000e004c7202 */ /* 0x000fc40000000f00 */
[----:B------:R-:W-:Y:S01]  /*f760*/  SHF.R.U64 R10, R10, 0x3, RZ ;  /* 0x000000030a0a7819 */ /* 0x000fe200000012ff */
[----:B------:R-:W-:Y:S01]  /*f770*/  IMAD R15, R18, R71, R85 ;  /* 0x00000047120f7224 */ /* 0x000fe200078e0255 */
[----:B------:R-:W-:Y:S01]  /*f780*/  LOP3.LUT R32, R32, R33, RZ, 0x3c, !PT ;  /* 0x0000002120207212 */ /* 0x000fe200078e3cff */
[----:B------:R-:W-:Y:S01]  /*f790*/  IMAD.X R33, RZ, RZ, R35, P0 ;  /* 0x000000ffff217224 */ /* 0x000fe200000e0623 */
[----:B------:R-:W-:Y:S01]  /*f7a0*/  MOV R77, R24 ;  /* 0x00000018004d7202 */ /* 0x000fe20000000f00 */
[----:B------:R0:W-:Y:S01]  /*f7b0*/  STSM.16.M88.4 [R63], R4 ;  /* 0x000000043f007844 */ /* 0x0001e20000000200 */
[----:B------:R-:W-:Y:S01]  /*f7c0*/  IMAD.U32 R25, RZ, RZ, UR5 ;  /* 0x00000005ff197e24 */ /* 0x000fe2000f8e00ff */
[----:B------:R-:W-:Y:S01]  /*f7d0*/  SHF.R.S32.HI R14, RZ, 0x1f, R58 ;  /* 0x0000001fff0e7819 */ /* 0x000fe2000001143a */
[----:B------:R-:W-:Y:S01]  /*f7e0*/  ULDC UR5, c[0x0][0xa88] ;  /* 0x0002a20000057ab9 */ /* 0x000fe20000000800 */
[----:B------:R-:W-:Y:S02]  /*f7f0*/  LOP3.LUT R10, R10, R29, RZ, 0x3c, !PT ;  /* 0x0000001d0a0a7212 */ /* 0x000fe400078e3cff */
[----:B------:R-:W-:-:S02]  /*f800*/  IADD3 R29, P3, R34, 0x4800, RZ ;  /* 0x00004800221d7810 */ /* 0x000fc40007f7e0ff */
[----:B------:R-:W-:Y:S02]  /*f810*/  IADD3 R31, P2, R34, 0x3000, RZ ;  /* 0x00003000221f7810 */ /* 0x000fe40007f5e0ff */
[----:B------:R-:W-:Y:S02]  /*f820*/  LOP3.LUT R28, R29, 0x180, RZ, 0xc0, !PT ;  /* 0x000001801d1c7812 */ /* 0x000fe400078ec0ff */
[----:B------:R-:W-:Y:S02]  /*f830*/  LOP3.LUT R8, R17, 0x180, RZ, 0xc0, !PT ;  /* 0x0000018011087812 */ /* 0x000fe400078ec0ff */
[----:B------:R-:W-:Y:S02]  /*f840*/  LOP3.LUT R30, R31, 0x180, RZ, 0xc0, !PT ;  /* 0x000001801f1e7812 */ /* 0x000fe400078ec0ff */
[----:B0-----:R-:W-:Y:S01]  /*f850*/  IADD3 R4, P0, R58, UR6, RZ ;  /* 0x000000063a047c10 */ /* 0x001fe2000ff1e0ff */
[----:B------:R-:W-:Y:S01]  /*f860*/  IMAD R58, R18, UR5, RZ ;  /* 0x00000005123a7c24 */ /* 0x000fe2000f8e02ff */
[----:B------:R-:W-:-:S02]  /*f870*/  SHF.R.S32.HI R6, RZ, 0x1f, R15 ;  /* 0x0000001fff067819 */ /* 0x000fc4000001140f */
[----:B------:R-:W-:Y:S01]  /*f880*/  IADD3.X R5, R14, UR7, R25, P0, !PT ;  /* 0x000000070e057c10 */ /* 0x000fe200087fe419 */
[----:B------:R-:W-:Y:S01]  /*f890*/  ULDC.64 UR6, c[0x0][0xb88] ;  /* 0x0002e20000067ab9 */ /* 0x000fe20000000a00 */
[----:B------:R-:W-:Y:S01]  /*f8a0*/  LOP3.LUT R12, R21, 0x180, RZ, 0xc0, !PT ;  /* 0x00000180150c7812 */ /* 0x000fe200078ec0ff */
[----:B------:R-:W-:Y:S01]  /*f8b0*/  IMAD R6, R6, UR6, RZ ;  /* 0x0000000606067c24 */ /* 0x000fe2000f8e02ff */
[----:B------:R-:W-:Y:S01]  /*f8c0*/  SHF.R.U64 R28, R28, 0x3, RZ ;  /* 0x000000031c1c7819 */ /* 0x000fe200000012ff */
[C---:B------:R-:W-:Y:S01]  /*f8d0*/  IMAD.WIDE.U32 R4, R15.reuse, UR6, R4 ;  /* 0x000000060f047c25 */ /* 0x040fe2000f8e0004 */
[----:B------:R-:W-:Y:S02]  /*f8e0*/  MOV R81, R10 ;  /* 0x0000000a00517202 */ /* 0x000fe40000000f00 */
[----:B------:R-:W-:Y:S01]  /*f8f0*/  SHF.R.U64 R8, R8, 0x3, RZ ;  /* 0x0000000308087819 */ /* 0x000fe200000012ff */
[----:B------:R-:W-:Y:S01]  /*f900*/  IMAD R15, R15, UR7, R6 ;  /* 0x000000070f0f7c24 */ /* 0x000fe2000f8e0206 */
[----:B------:R-:W-:Y:S01]  /*f910*/  SHF.R.U64 R30, R30, 0x3, RZ ;  /* 0x000000031e1e7819 */ /* 0x000fe200000012ff */
[----:B------:R-:W-:Y:S01]  /*f920*/  VIADD R11, R153, UR13 ;  /* 0x0000000d990b7c36 */ /* 0x000fe20008000000 */
[----:B------:R-:W-:Y:S01]  /*f930*/  SHF.R.U64 R12, R12, 0x3, RZ ;  /* 0x000000030c0c7819 */ /* 0x000fe200000012ff */
[----:B------:R-:W-:Y:S01]  /*f940*/  ULDC.64 UR6, c[0x0][0xb50] ;  /* 0x0002d40000067ab9 */ /* 0x000fe20000000a00 */
[----:B------:R-:W-:Y:S01]  /*f950*/  LOP3.LUT R28, R28, R29, RZ, 0x3c, !PT ;  /* 0x0000001d1c1c7212 */ /* 0x000fe200078e3cff */
[----:B------:R-:W-:Y:S01]  /*f960*/  IMAD.X R29, RZ, RZ, R35, P3 ;  /* 0x000000ffff1d7224 */ /* 0x000fe200018e0623 */
[----:B------:R-:W-:Y:S01]  /*f970*/  LOP3.LUT P0, RZ, R151, 0x3, RZ, 0xc0, !PT ;  /* 0x0000000397ff7812 */ /* 0x000fe2000780c0ff */
[----:B------:R-:W-:Y:S01]  /*f980*/  VIADD R7, R11, 0x8 ;  /* 0x000000080b077836 */ /* 0x000fe20000000000 */
[----:B------:R-:W-:Y:S01]  /*f990*/  LEA R84, P3, R4, UR6, 0x2 ;  /* 0x0000000604547c11 */ /* 0x000fe2000f8610ff */
[----:B------:R-:W-:Y:S01]  /*f9a0*/  IMAD.IADD R5, R5, 0x1, R15 ;  /* 0x0000000105057824 */ /* 0x000fe200078e020f */
[----:B------:R-:W-:-:S02]  /*f9b0*/  LOP3.LUT R8, R8, R17, RZ, 0x3c, !PT ;  /* 0x0000001108087212 */ /* 0x000fc400078e3cff */
[----:B------:R-:W-:Y:S01]  /*f9c0*/  LOP3.LUT R30, R30, R31, RZ, 0x3c, !PT ;  /* 0x0000001f1e1e7212 */ /* 0x000fe200078e3cff */
[----:B------:R-:W-:Y:S01]  /*f9d0*/  IMAD.X R31, RZ, RZ, R35, P2 ;  /* 0x000000ffff1f7224 */ /* 0x000fe200010e0623 */
[----:B------:R-:W-:Y:S01]  /*f9e0*/  LOP3.LUT R12, R12, R21, RZ, 0x3c, !PT ;  /* 0x000000150c0c7212 */ /* 0x000fe200078e3cff */
[----:B------:R-:W-:Y:S01]  /*f9f0*/  SHFL.IDX PT, R62, R84, RZ, 0x1c1f ;  /* 0x001c1fff543e7589 */ /* 0x000fe200000e0000 */
[-C--:B------:R-:W-:Y:S02]  /*fa00*/  ISETP.GE.OR P2, PT, R11, R58.reuse, P0 ;  /* 0x0000003a0b00720c */ /* 0x080fe40000746670 */
[----:B------:R-:W-:Y:S01]  /*fa10*/  ISETP.GE.OR P0, PT, R7, R58, P0 ;  /* 0x0000003a0700720c */ /* 0x000fe20000706670 */
[----:B------:R-:W-:Y:S01]  /*fa20*/  SHFL.IDX PT, R70, R84, 0x1, 0x1c1f ;  /* 0x003c1f0054467f89 */ /* 0x000fe200000e0000 */
[----:B------:R-:W-:Y:S02]  /*fa30*/  LEA.HI.X R85, R4, UR7, R5, 0x2, P3 ;  /* 0x0000000704557c11 */ /* 0x000fe400098f1405 */
[----:B------:R-:W-:-:S02]  /*fa40*/  MOV R83, R8 ;  /* 0x0000000800537202 */ /* 0x000fc40000000f00 */
[----:B------:R-:W-:Y:S01]  /*fa50*/  F2FP.BF16.F32.PACK_AB R4, R74, R73 ;  /* 0x000000494a04723e */ /* 0x000fe200000010ff */
[----:B------:R-:W0:Y:S01]  /*fa60*/  SHFL.IDX PT, R63, R85, RZ, 0x1c1f ;  /* 0x001c1fff553f7589 */ /* 0x000e2200000e0000 */
[----:B------:R-:W-:Y:S02]  /*fa70*/  F2FP.BF16.F32.PACK_AB R5, R79, R78 ;  /* 0x0000004e4f05723e */ /* 0x000fe400000010ff */
[----:B------:R-:W-:Y:S01]  /*fa80*/  F2FP.BF16.F32.PACK_AB R6, R75, R72 ;  /* 0x000000484b06723e */ /* 0x000fe200000010ff */
[----:B------:R-:W1:Y:S01]  /*fa90*/  SHFL.IDX PT, R71, R85, 0x1, 0x1c1f ;  /* 0x003c1f0055477f89 */ /* 0x000e6200000e0000 */
[----:B------:R-:W-:Y:S02]  /*faa0*/  F2FP.BF16.F32.PACK_AB R7, R80, R65 ;  /* 0x000000415007723e */ /* 0x000fe400000010ff */
[----:B------:R-:W-:Y:S02]  /*fab0*/  MOV R82, R12 ;  /* 0x0000000c00527202 */ /* 0x000fe40000000f00 */
[----:B------:R-:W-:Y:S01]  /*fac0*/  F2FP.BF16.F32.PACK_AB R8, R41, R40 ;  /* 0x000000282908723e */ /* 0x000fe200000010ff */
[----:B------:R-:W-:Y:S01]  /*fad0*/  STSM.16.M88.4 [R83], R4 ;  /* 0x0000000453007844 */ /* 0x000fe20000000200 */
        /* <DEDUP_REMOVED lines=8> */
[----:B------:R-:W-:Y:S02]  /*fb60*/  F2FP.BF16.F32.PACK_AB R25, R59, R26 ;  /* 0x0000001a3b19723e */ /* 0x000fe400000010ff */
[----:B------:R-:W-:Y:S01]  /*fb70*/  F2FP.BF16.F32.PACK_AB R24, R57, R56 ;  /* 0x000000383918723e */ /* 0x000fe200000010ff */
[----:B------:R2:W-:Y:S01]  /*fb80*/  STSM.16.M88.4 [R81], R12 ;  /* 0x0000000c51007844 */ /* 0x0005e20000000200 */
[----:B------:R-:W-:Y:S01]  /*fb90*/  F2FP.BF16.F32.PACK_AB R26, R61, R60 ;  /* 0x0000003c3d1a723e */ /* 0x000fe200000010ff */
[----:B------:R-:W-:Y:S01]  /*fba0*/  UIMAD UR5, UR10, UR8, URZ ;  /* 0x000000080a0572a4 */ /* 0x000fe2000f8e023f */
[C---:B------:R-:W-:Y:S02]  /*fbb0*/  IADD3 R21, P4, R34.reuse, 0x6000, RZ ;  /* 0x0000600022157810 */ /* 0x040fe40007f9e0ff */
[----:B------:R-:W-:Y:S01]  /*fbc0*/  LOP3.LUT R17, R34, 0x180, RZ, 0xc0, !PT ;  /* 0x0000018022117812 */ /* 0x000fe200078ec0ff */
[----:B------:R-:W-:Y:S01]  /*fbd0*/  STSM.16.M88.4 [R77], R24 ;  /* 0x000000184d007844 */ /* 0x000fe20000000200 */
[----:B--2---:R-:W2:Y:S03]  /*fbe0*/  @P1 LDC R13, c[0x0][0xbec] ;  /* 0x0002fb00ff0d1b82 */ /* 0x004ea60000000800 */
[----:B------:R-:W-:Y:S05]  /*fbf0*/  STSM.16.M88.4 [R76], R36 ;  /* 0x000000244c007844 */ /* 0x000fea0000000200 */
[----:B------:R-:W3:Y:S08]  /*fc00*/  @P1 LDC R15, c[0x0][0xbf0] ;  /* 0x0002fc00ff0f1b82 */ /* 0x000ef00000000800 */
[----:B------:R-:W-:Y:S01]  /*fc10*/  BAR.SYNC.DEFER_BLOCKING 0x1, 0x180 ;  /* 0x0046000000007b1d */ /* 0x000fe20000010000 */
[----:B------:R-:W-:Y:S01]  /*fc20*/  UIMAD.WIDE.U32 UR6, UR11, UR8, URZ ;  /* 0x000000080b0672a5 */ /* 0x000fe2000f8e003f */
[----:B------:R-:W-:Y:S01]  /*fc30*/  LOP3.LUT R20, R21, 0x180, RZ, 0xc0, !PT ;  /* 0x0000018015147812 */ /* 0x000fe200078ec0ff */
[----:B------:R-:W-:Y:S01]  /*fc40*/  UIMAD UR5, UR11, UR9, UR5 ;  /* 0x000000090b0572a4 */ /* 0x000fe2000f8e0205 */
[----:B------:R-:W-:-:S02]  /*fc50*/  SHF.R.U64 R17, R17, 0x3, RZ ;  /* 0x0000000311117819 */ /* 0x000fc400000012ff */
[----:B------:R-:W-:Y:S01]  /*fc60*/  ULDC.64 UR10, c[0x0][0xaf0] ;  /* 0x0002bc00000a7ab9 */ /* 0x000fe20000000a00 */
[----:B------:R-:W-:Y:S01]  /*fc70*/  UIADD3 UR7, UR7, UR5, URZ ;  /* 0x0000000507077290 */ /* 0x000fe2000fffe03f */
[----:B------:R-:W-:Y:S01]  /*fc80*/  SHF.R.U64 R20, R20, 0x3, RZ ;  /* 0x0000000314147819 */ /* 0x000fe200000012ff */
[----:B------:R-:W-:Y:S01]  /*fc90*/  UIMAD UR8, UR12, UR10, URZ ;  /* 0x0000000a0c0872a4 */ /* 0x000fe2000f8e023f */
[----:B------:R-:W-:Y:S01]  /*fca0*/  LOP3.LUT R34, R17, R34, RZ, 0x3c, !PT ;  /* 0x0000002211227212 */ /* 0x000fe200078e3cff */
[----:B0-----:R0:W-:Y:S02]  /*fcb0*/  @!P2 ST.E desc[UR16][R62.64], R0 ;  /* 0x000000003e00a985 */ /* 0x0011e4000c101910 */
[----:B------:R-:W-:Y:S01]  /*fcc0*/  UIMAD UR5, UR14, UR11, UR8 ;  /* 0x0000000b0e0572a4 */ /* 0x000fe2000f8e0208 */
[----:B------:R-:W-:Y:S01]  /*fcd0*/  LOP3.LUT R20, R20, R21, RZ, 0x3c, !PT ;  /* 0x0000001514147212 */ /* 0x000fe200078e3cff */
[----:B------:R-:W-:Y:S01]  /*fce0*/  UIMAD.WIDE.U32 UR6, UR14, UR10, UR6 ;  /* 0x0000000a0e0672a5 */ /* 0x000fe2000f8e0006 */
[----:B-1----:R1:W-:Y:S01]  /*fcf0*/  @!P0 ST.E desc[UR16][R70.64], R3 ;  /* 0x0000000346008985 */ /* 0x0023e2000c101910 */
[--C-:B------:R-:W-:Y:S01]  /*fd00*/  IMAD.X R21, RZ, RZ, R35.reuse, P4 ;  /* 0x000000ffff157224 */ /* 0x100fe200020e0623 */
[----:B------:R-:W-:Y:S01]  /*fd10*/  ULDC.64 UR8, c[0x0][0xae0] ;  /* 0x0002b80000087ab9 */ /* 0x000fe20000000a00 */
[----:B------:R-:W-:-:S02]  /*fd20*/  IMAD.X R17, RZ, RZ, R35, P5 ;  /* 0x000000ffff117224 */ /* 0x000fc400028e0623 */
[----:B0-----:R-:W-:Y:S01]  /*fd30*/  IMAD R0, R148, 0x60, R149 ;  /* 0x0000006094007824 */ /* 0x001fe200078e0295 */
[----:B------:R-:W-:Y:S01]  /*fd40*/  UIADD3 UR5, UR7, UR5, URZ ;  /* 0x0000000507057290 */ /* 0x000fe2000fffe03f */
[----:B------:R-:W-:Y:S01]  /*fd50*/  IMAD.U32 R12, RZ, RZ, UR6 ;  /* 0x00000006ff0c7e24 */ /* 0x000fe2000f8e00ff */
[----:B------:R-:W5:Y:S01]  /*fd60*/  LD.E.128 R44, desc[UR16][R34.64] ;  /* 0x00000010222c7980 */ /* 0x000f62000c101d00 */
[----:B------:R-:W-:-:S03]  /*fd70*/  VIADD R14, R0, UR13 ;  /* 0x0000000d000e7c36 */ /* 0x000fc60008000000 */
[----:B------:R-:W5:Y:S01]  /*fd80*/  LD.E.128 R40, desc[UR16][R32.64] ;  /* 0x0000001020287980 */ /* 0x000f62000c101d00 */
[----:B--2---:R-:W-:-:S03]  /*fd90*/  @P1 IMAD.HI.U32 R0, R14, R13, RZ ;  /* 0x0000000d0e001227 */ /* 0x004fc600078e00ff */
[----:B------:R-:W5:Y:S01]  /*fda0*/  LD.E.128 R48, desc[UR16][R30.64] ;  /* 0x000000101e307980 */ /* 0x000f62000c101d00 */
[----:B-1----:R-:W-:Y:S01]  /*fdb0*/  IMAD.MOV.U32 R3, RZ, RZ, R14 ;  /* 0x000000ffff037224 */ /* 0x002fe200078e000e */
[----:B---3--:R-:W-:Y:S02]  /*fdc0*/  @P1 SHF.R.U32.HI R3, RZ, R15, R0 ;  /* 0x0000000fff031219 */ /* 0x008fe40000011600 */
[----:B------:R-:W5:Y:S02]  /*fdd0*/  LD.E.128 R4, desc[UR16][R28.64] ;  /* 0x000000101c047980 */ /* 0x000f64000c101d00 */
[--C-:B------:R-:W-:Y:S01]  /*fde0*/  SHF.R.S32.HI R0, RZ, 0x1f, R3.reuse ;  /* 0x0000001fff007819 */ /* 0x100fe20000011403 */
[----:B------:R-:W-:Y:S01]  /*fdf0*/  IMAD.MOV R15, RZ, RZ, -R3 ;  /* 0x000000ffff0f7224 */ /* 0x000fe200078e0a03 */
[----:B------:R-:W5:Y:S01]  /*fe00*/  LD.E.128 R52, desc[UR16][R20.64] ;  /* 0x0000001014347980 */ /* 0x000f62000c101d00 */
[----:B------:R-:W-:Y:S01]  /*fe10*/  IMAD.U32 R13, RZ, RZ, UR7 ;  /* 0x00000007ff0d7e24 */ /* 0x000fe2000f8e00ff */
[----:B------:R-:W-:Y:S01]  /*fe20*/  ULDC.64 UR6, c[0x0][0xad8] ;  /* 0x0002b60000067ab9 */ /* 0x000fe20000000a00 */
[----:B------:R-:W-:Y:S01]  /*fe30*/  IMAD R0, R0, UR8, RZ ;  /* 0x0000000800007c24 */ /* 0x000fe2000f8e02ff */
[----:B------:R0:W5:Y:S01]  /*fe40*/  LD.E.128 R8, desc[UR16][R16.64] ;  /* 0x0000001010087980 */ /* 0x000162000c101d00 */
[----:B------:R-:W-:Y:S01]  /*fe50*/  IMAD R15, R18, R15, R14 ;  /* 0x0000000f120f7224 */ /* 0x000fe200078e020e */
[----:B------:R-:W-:Y:S01]  /*fe60*/  BSSY B1, `(.L_x_11820) ;  /* 0x0000028000017945 */ /* 0x000fe20003800000 */
[----:B------:R-:W-:Y:S01]  /*fe70*/  IMAD.U32 R13, RZ, RZ, UR5 ;  /* 0x00000005ff0d7e24 */ /* 0x000fe2000f8e00ff */
[----:B------:R-:W-:Y:S01]  /*fe80*/  @!PT LDS RZ, [RZ] ;  /* 0x00000000fffff984 */ /* 0x000fe20000000800 */
[----:B------:R-:W-:Y:S01]  /*fe90*/  @!PT LDS RZ, [RZ] ;  /* 0x00000000fffff984 */ /* 0x000fe20000000800 */
[----:B------:R-:W-:Y:S01]  /*fea0*/  @!PT LDS RZ, [RZ] ;  /* 0x00000000fffff984 */ /* 0x000fe20000000800 */
[----:B------:R-:W-:Y:S01]  /*feb0*/  @!PT LDS RZ, [RZ] ;  /* 0x00000000fffff984 */ /* 0x000fe20000000800 */
[----:B------:R1:W-:Y:S06]  /*fec0*/  MEMBAR.ALL.CTA ;  /* 0x0000000000007992 */ /* 0x0003ec0000008000 */
[----:B-1----:R-:W1:Y:S01]  /*fed0*/  FENCE.VIEW.ASYNC.S ;  /* 0x00000000000073c6 */ /* 0x002e620000000000 */
[----:B------:R-:W-:Y:S01]  /*fee0*/  VIADD R25, R149, UR13 ;  /* 0x0000000d95197c36 */ /* 0x000fe20008000000 */
[----:B------:R-:W-:Y:S01]  /*fef0*/  UIADD3 UR5, UR37, 0x31c20, URZ ;  /* 0x00031c2025057890 */ /* 0x000fe2000fffe03f */
[----:B------:R-:W-:-:S03]  /*ff00*/  IMAD.WIDE.U32 R12, R3, UR8, R12 ;  /* 0x00000008030c7c25 */ /* 0x000fc6000f8e000c */
[----:B------:R-:W-:Y:S01]  /*ff10*/  ISETP.GE.AND P0, PT, R25, R58, PT ;  /* 0x0000003a1900720c */ /* 0x000fe20003f06270 */
[----:B0-----:R-:W-:Y:S01]  /*ff20*/  IMAD R17, R3, UR9, R0 ;  /* 0x0000000903117c24 */ /* 0x001fe2000f8e0200 */
[----:B------:R-:W-:Y:S01]  /*ff30*/  SHF.R.S32.HI R0, RZ, 0x1f, R15 ;  /* 0x0000001fff007819 */ /* 0x000fe2000001140f */
[----:B------:R-:W-:Y:S02]  /*ff40*/  UPRMT UR5, URZ, 0x654, UR5 ;  /* 0x000006543f057896 */ /* 0x000fe40008000005 */
[----:B------:R-:W-:Y:S02]  /*ff50*/  IMAD.IADD R13, R13, 0x1, R17 ;  /* 0x000000010d0d7824 */ /* 0x000fe400078e0211 */
[----:B------:R-:W-:Y:S02]  /*ff60*/  IMAD R0, R0, UR6, RZ ;  /* 0x0000000600007c24 */ /* 0x000fe4000f8e02ff */
[----:B------:R-:W-:-:S04]  /*ff70*/  IMAD.WIDE.U32 R12, R15, UR6, R12 ;  /* 0x000000060f0c7c25 */ /* 0x000fc8000f8e000c */
[----:B------:R-:W-:Y:S01]  /*ff80*/  IMAD R3, R15, UR7, R0 ;  /* 0x000000070f037c24 */ /* 0x000fe2000f8e0200 */
[----:B------:R-:W-:Y:S02]  /*ff90*/  ULDC.64 UR6, c[0x0][0xa80] ;  /* 0x0002a00000067ab9 */ /* 0x000fe40000000a00 */
[C---:B------:R-:W-:Y:S01]  /*ffa0*/  LEA R0, P1, R12.reuse, UR6, 0x1 ;  /* 0x000000060c007c11 */ /* 0x040fe2000f8208ff */
[----:B------:R-:W-:Y:S01]  /*ffb0*/  IMAD.IADD R3, R13, 0x1, R3 ;  /* 0x000000010d037824 */ /* 0x000fe200078e0203 */
[----:B-1----:R-:W-:Y:S03]  /*ffc0*/  SYNCS.ARRIVE.TRANS64.RED.A1T0 RZ, [UR5], RZ ;  /* 0x000000ffffff79a7 */ /* 0x002fe60008100405 */
[----:B------:R0:W1:Y:S01]  /*ffd0*/  SHFL.IDX PT, R14, R0, RZ, 0x1c1f ;  /* 0x001c1fff000e7589 */ /* 0x00006200000e0000 */
[----:B------:R-:W-:-:S05]  /*ffe0*/  LEA.HI.X R18, R12, UR7, R3, 0x1, P1 ;  /* 0x000000070c127c11 */ /* 0x000fca00088f0c03 */
[----:B------:R0:W2:Y:S01]  /*fff0*/  SHFL.IDX PT, R15, R18, RZ, 0x1c1f ;  /* 0x001c1fff120f7589 */ /* 0x0000a200000e0000 */
[----:B------:R-:W-:Y:S05]  /*10000*/  @P0 BRA `(.L_x_11821) ;  /* 0x0000000000340947 */ /* 0x000fea0003800000 */
[----:B------:R-:W-:Y:S01]  /*10010*/  ULDC UR5, c[0x0][0xac8] ;  /* 0x0002b20000057ab9 */ /* 0x000fe20000000800 */
[----:B------:R-:W-:Y:S01]  /*10020*/  ULDC.64 UR6, c[0x0][0x208] ;  /* 0x0000820000067ab9 */ /* 0x000fe20000000a00 */
        /* <DEDUP_REMOVED lines=11> */
.L_x_11821:
[----:B------:R-:W-:Y:S05]  /*100e0*/  BSYNC B1 ;  /* 0x0000000000017941 */ /* 0x000fea0003800000 */
.L_x_11820:
[----:B------:R-:W-:Y:S01]  /*100f0*/  VIADD R3, R25, 0x60 ;  /* 0x0000006019037836 */ /* 0x000fe20000000000 */
[----:B--2---:R2:W4:Y:S04]  /*10100*/  SHFL.IDX PT, R15, R18, 0x1, 0x1c1f ;  /* 0x003c1f00120f7f89 */ /* 0x00452800000e0000 */
[----:B------:R-:W-:Y:S01]  /*10110*/  ISETP.GE.AND P0, PT, R3, R58, PT ;  /* 0x0000003a0300720c */ /* 0x000fe20003f06270 */
[----:B-1----:R2:W1:-:S12]  /*10120*/  SHFL.IDX PT, R14, R0, 0x1, 0x1c1f ;  /* 0x003c1f00000e7f89 */ /* 0x00245800000e0000 */
[----:B--2---:R-:W-:Y:S05]  /*10130*/  @P0 BRA `(.L_x_11822) ;  /* 0x0000000800600947 */ /* 0x004fea0003800000 */
[----:B------:R-:W-:Y:S01]  /*10140*/  ULDC UR5, c[0x0][0xac8] ;  /* 0x0002b20000057ab9 */ /* 0x000fe20000000800 */
[----:B------:R-:W-:Y:S01]  /*10150*/  ULDC.64 UR6, c[0x0][0x208] ;  /* 0x0000820000067ab9 */ /* 0x000fe20000000a00 */
[----:B------:R-:W-:Y:S02]  /*10160*/  ISETP.GE.AND P2, PT, R144, UR5, PT ;  /* 0x0000000590007c0c */ /* 0x000fe4000bf46270 */
[----:B------:R-:W-:-:S11]  /*10170*/  ISETP.GE.AND P1, PT, R23, UR5, PT ;  /* 0x0000000517007c0c */ /* 0x000fd6000bf26270 */
[C---:B-1-3--:R-:W-:Y:S02]  /*10180*/  @!P2 LEA R16, P0, R144.reuse, R14, 0x1 ;  /* 0x0000000e9010a211 */ /* 0x04afe400078008ff */
[----:B----4-:R-:W-:Y:S02]  /*10190*/  @!P1 IMAD.WIDE R12, R23, 0x2, R14 ;  /* 0x00000002170c9825 */ /* 0x010fe400078e020e */
[----:B------:R-:W-:Y:S02]  /*101a0*/  @!P2 LEA.HI.X R17, R144, R15, R157, 0x1, P0 ;  /* 0x0000000f9011a211 */ /* 0x000fe400000f0c9d */
[----:B------:R-:W-:Y:S01]  /*101b0*/  ISETP.GE.AND P0, PT, R147, UR5, PT ;  /* 0x0000000593007c0c */ /* 0x000fe2000bf06270 */
[----:B-----5:R2:W-:Y:S04]  /*101c0*/  @!P1 ST.E.128 desc[UR6][R12.64], R40 ;  /* 0x000000280c009985 */ /* 0x0205e8000c101d06 */
[----:B------:R2:W-:Y:S08]  /*101d0*/  @!P2 ST.E.128 desc[UR6][R16.64], R4 ;  /* 0x000000041000a985 */ /* 0x0005f0000c101d06 */
[----:B------:R-:W-:Y:S05]  /*101e0*/  @P0 BRA `(.L_x_11822) ;  /* 0x0000000800340947 */ /* 0x000fea0003800000 */
[----:B--2---:R-:W-:Y:S01]  /*101f0*/  LEA R4, P0, R147, R14, 0x1 ;  /* 0x0000000e93047211 */ /* 0x004fe200078008ff */
[----:B------:R-:W-:-:S03]  /*10200*/  ULDC.64 UR6, c[0x0][0x208] ;  /* 0x0000820000067ab9 */ /* 0x000fc60000000a00 */
[----:B------:R-:W-:-:S05]  /*10210*/  LEA.HI.X R5, R147, R15, R156, 0x1, P0 ;  /* 0x0000000f93057211 */ /* 0x000fca00000f0c9c */
[----:B------:R1:W-:Y:S01]  /*10220*/  ST.E.128 desc[UR6][R4.64], R8 ;  /* 0x0000000804007985 */ /* 0x0003e2000c101d06 */
[----:B------:R-:W-:Y:S05]  /*10230*/  BRA `(.L_x_11822) ;  /* 0x0000000800207947 */ /* 0x000fea0003800000 */
.L_x_11819:
[----:B------:R-:W0:Y:S01]  /*10240*/  LDC R10, c[0x0][0xbe8] ;  /* 0x0002fa00ff0a7b82 */ /* 0x000e220000000800 */
[----:B------:R-:W1:Y:S01]  /*10250*/  S2R R0, SR_TID.X ;  /* 0x0000000000007919 */ /* 0x000e620000002100 */
[----:B------:R-:W-:Y:S01]  /*10260*/  R2UR UR6, R145 ;  /* 0x00000000910672ca */ /* 0x000fe200000e0000 */
[----:B------:R-:W-:Y:S01]  /*10270*/  BSSY B1, `(.L_x_11823) ;  /* 0x0000037000017945 */ /* 0x000fe20003800000 */
[----:B------:R-:W-:Y:S01]  /*10280*/  R2UR UR5, R146 ;  /* 0x00000000920572ca */ /* 0x000fe200000e0000 */
[----:B------:R-:W-:-:S10]  /*10290*/  IMAD R8, R148, 0x60, R149 ;  /* 0x0000006094087824 */ /* 0x000fd400078e0295 */
[----:B------:R-:W-:Y:S02]  /*102a0*/  USHF.R.S32.HI UR8, URZ, 0x1f, UR6 ;  /* 0x0000001f3f087899 */ /* 0x000fe40008011406 */
[----:B------:R-:W-:Y:S01]  /*102b0*/  USHF.R.S32.HI UR9, URZ, 0x1f, UR5 ;  /* 0x0000001f3f097899 */ /* 0x000fe20008011405 */
[----:B0-----:R-:W-:Y:S01]  /*102c0*/  ISETP.NE.AND P1, PT, R10, 0x1, PT ;  /* 0x000000010a00780c */ /* 0x001fe20003f25270 */
[----:B-1----:R-:W-:-:S12]  /*102d0*/  VIADD R0, R0, 0xffffff80 ;  /* 0xffffff8000007836 */ /* 0x002fd80000000000 */
[----:B------:R-:W0:Y:S01]  /*102e0*/  @P1 LDC R9, c[0x0][0xbec] ;  /* 0x0002fb00ff091b82 */ /* 0x000e220000000800 */
[----:B------:R-:W-:-:S07]  /*102f0*/  ISETP.GE.AND P0, PT, R0, 0xc0, PT ;  /* 0x000000c00000780c */ /* 0x000fce0003f06270 */
[----:B------:R-:W1:Y:S06]  /*10300*/  @P1 LDC R11, c[0x0][0xbf0] ;  /* 0x0002fc00ff0b1b82 */ /* 0x000e6c0000000800 */
        /* <DEDUP_REMOVED lines=45> */
.L_x_11824:
[----:B------:R-:W-:Y:S05]  /*105e0*/  BSYNC B1 ;  /* 0x0000000000017941 */ /* 0x000fea0003800000 */
.L_x_11823:
        /* <DEDUP_REMOVED lines=22> */
[----:B------:R-:W-:Y:S02]  /*10750*/  IMAD R7, R10, R7, R8 ;  /* 0x000000070a077224 */ /* 0x000fe400078e0208 */
[----:B------:R-:W-:-:S02]  /*10760*/  IMAD R0, R0, UR8, RZ ;  /* 0x0000000800007c24 */ /* 0x000fc4000f8e02ff */
        /* <DEDUP_REMOVED lines=34> */
.L_x_11826:
[----:B------:R-:W-:Y:S05]  /*10990*/  BSYNC B1 ;  /* 0x0000000000017941 */ /* 0x000fea0003800000 */
.L_x_11825:
        /* <DEDUP_REMOVED lines=18> */
.L_x_11822:
[----:B------:R-:W-:Y:S05]  /*10ac0*/  BSYNC B0 ;  /* 0x0000000000007941 */ /* 0x000fea0003800000 */
.L_x_11818:
[----:B------:R-:W-:Y:S02]  /*10ad0*/  ULDC UR5, c[0x0][0xc38] ;  /* 0x00030e0000057ab9 */ /* 0x000fe40000000800 */
[----:B------:R-:W-:-:S06]  /*10ae0*/  UISETP.GE.AND UP0, UPT, UR4, UR5, UPT ;  /* 0x000000050400728c */ /* 0x000fcc000bf06270 */
[----:B------:R-:W-:-:S13]  /*10af0*/  PLOP3.LUT P0, PT, PT, PT, UP0, 0x80, 0x0 ;  /* 0x000000000000781c */ /* 0x000fda0003f0f008 */
[----:B------:R-:W-:Y:S05]  /*10b00*/  @!P0 BRA `(.L_x_11827) ;  /* 0xffffff0400008947 */ /* 0x000fea000383ffff */
[----:B------:R-:W-:Y:S05]  /*10b10*/  EXIT ;  /* 0x000000000000794d */ /* 0x000fea0003800000 */
.L_x_11783:
[----:B------:R-:W-:-:S08]  /*10b20*/  NOP ;  /* 0x0000000000007918 */ /* 0x000fd00000000000 */
[----:B0-----:R-:W0:-:S00]  /*10b30*/  USETMAXREG.DEALLOC.CTAPOOL 0x20 ;  /* 0x00000020000079c8 */ /* 0x001e0000080e0500 */
[----:B0-----:R-:W-:-:S06]  /*10b40*/  LOP3.LUT R0, R0, 0x3, RZ, 0xc0, !PT ;  /* 0x0000000300007812 */ /* 0x001fcc00078ec0ff */
[----:B------:R-:W0:Y:S01]  /*10b50*/  S2UR UR6, SR_CTAID.X ;  /* 0x00000000000679c3 */ /* 0x000e220000002500 */
[----:B------:R-:W-:Y:S02]  /*10b60*/  IMAD.MOV.U32 R23, RZ, RZ, 0x1 ;  /* 0x00000001ff177424 */ /* 0x000fe400078e00ff */
[----:B------:R-:W-:Y:S01]  /*10b70*/  IMAD.MOV.U32 R16, RZ, RZ, RZ ;  /* 0x000000ffff107224 */ /* 0x000fe200078e00ff */
[----:B------:R1:W2:Y:S04]  /*10b80*/  SHFL.IDX PT, R2, R0, RZ, 0x1f ;  /* 0x00001fff00027589 */ /* 0x0002a800000e0000 */
[----:B-1----:R-:W0:Y:S01]  /*10b90*/  LDC R0, c[0x0][0xc38] ;  /* 0x00030e00ff007b82 */ /* 0x002e220000000800 */
[----:B--2---:R-:W-:-:S04]  /*10ba0*/  ISETP.NE.AND P0, PT, R2, RZ, PT ;  /* 0x000000ff0200720c */ /* 0x004fc80003f05270 */
[----:B------:R-:W-:-:S05]  /*10bb0*/  P2R R2, PR, RZ, 0x1 ;  /* 0x00000001ff027803 */ /* 0x000fca0000000000 */
[----:B------:R1:W-:Y:S04]  /*10bc0*/  STL [R1+0x4], R2 ;  /* 0x0000040201007387 */ /* 0x0003e80000100800 */
[----:B------:R1:W-:Y:S01]  /*10bd0*/  STL [R1], RZ ;  /* 0x000000ff01007387 */ /* 0x0003e20000100800 */
[----:B------:R-:W-:Y:S06]  /*10be0*/  @P0 BAR.ARV 0x4, 0x200 ;  /* 0x0108000000000b1d */ /* 0x000fec0000002000 */
[----:B0-----:R-:W-:-:S13]  /*10bf0*/  ISETP.LE.AND P0, PT, R0, UR6, PT ;  /* 0x0000000600007c0c */ /* 0x001fda000bf03270 */
[----:B-1----:R-:W-:Y:S05]  /*10c00*/  @P0 BRA `(.L_x_11828) ;  /* 0x0000004400ac0947 */ /* 0x002fea0003800000 */
[----:B------:R-:W0:Y:S01]  /*10c10*/  S2R R6, SR_TID.X ;  /* 0x0000000000067919 */ /* 0x000e220000002100 */
[----:B------:R-:W1:Y:S01]  /*10c20*/  S2UR UR5, SR_CgaCtaId ;  /* 0x00000000000579c3 */ /* 0x000e620000008800 */
[----:B------:R-:W-:Y:S01]  /*10c30*/  UMOV UR4, 0x400 ;  /* 0x0000040000047882 */ /* 0x000fe20000000000 */
[----:B------:R-:W-:Y:S01]  /*10c40*/  IMAD.U32 R28, RZ, RZ, UR6 ;  /* 0x00000006ff1c7e24 */ /* 0x000fe2000f8e00ff */
[----:B------:R2:W-:Y:S01]  /*10c50*/  STL [R1], RZ ;  /* 0x000000ff01007387 */ /* 0x0005e20000100800 */
[----:B------:R-:W-:Y:S01]  /*10c60*/  IMAD.MOV.U32 R23, RZ, RZ, 0x1 ;  /* 0x00000001ff177424 */ /* 0x000fe200078e00ff */
[----:B------:R-:W-:Y:S01]  /*10c70*/  ULDC UR46, c[0x0][0xc] ;  /* 0x00000300002e7ab9 */ /* 0x000fe20000000800 */
[----:B------:R-:W-:Y:S01]  /*10c80*/  IMAD.MOV.U32 R16, RZ, RZ, RZ ;  /* 0x000000ffff107224 */ /* 0x000fe200078e00ff */
[----:B------:R-:W-:Y:S01]  /*10c90*/  ULDC.64 UR38, c[0x0][0x198] ;  /* 0x0000660000267ab9 */ /* 0x000fe20000000a00 */
        /* <DEDUP_REMOVED lines=17> */
[----:B--2---:R-:W-:-:S07]  /*10db0*/  LOP3.LUT R0, R0, 0x40, RZ, 0xfc, !PT ;  /* 0x0000004000007812 */ /* 0x004fce00078efcff */
.L_x_11920:
        /* <DEDUP_REMOVED lines=22> */
.L_x_11829:
[----:B------:R-:W-:Y:S01]  /*10f20*/  ULDC UR9, c[0x0][0xc54] ;  /* 0x0003150000097ab9 */ /* 0x000fe20000000800 */
[----:B------:R-:W-:Y:S01]  /*10f30*/  UMOV UR5, UR8 ;  /* 0x0000000800057c82 */ /* 0x000fe20008000000 */
[----:B------:R-:W-:-:S11]  /*10f40*/  UISETP.NE.AND UP0, UPT, UR9, 0x1, UPT ;  /* 0x000000010900788c */ /* 0x000fd6000bf05270 */
[----:B------:R-:W-:Y:S02]  /*10f50*/  @UP0 ULDC.64 UR10, c[0x0][0xc58] ;  /* 0x00031600000a0ab9 */ /* 0x000fe40000000a00 */
[----:B------:R-:W-:-:S04]  /*10f60*/  UIMAD.WIDE.U32 UR6, UR8, UR10, URZ ;  /* 0x0000000a080672a5 */ /* 0x000fc8000f8e003f */
[----:B------:R-:W-:-:S04]  /*10f70*/  @UP0 USHF.R.U32.HI UR5, URZ, UR11, UR7 ;  /* 0x0000000b3f050299 */ /* 0x000fc80008011607 */
[----:B------:R-:W-:-:S12]  /*10f80*/  UIMAD UR6, UR5, UR9, URZ ;  /* 0x00000009050672a4 */ /* 0x000fd8000f8e023f */
.L_x_11830:
        /* <DEDUP_REMOVED lines=9> */
[----:B------:R-:W-:Y:S02]  /*11020*/  UIMAD UR8, UR44, 0xc0, URZ ;  /* 0x000000c02c0878a4 */ /* 0x000fe4000f8e023f */
        /* <DEDUP_REMOVED lines=53> */
.L_x_11832:
        /* <DEDUP_REMOVED lines=20> */
.L_x_11835:
[----:B------:R-:W-:Y:S05]  /*114c0*/  BSYNC B6 ;  /* 0x0000000000067941 */ /* 0x000fea0003800000 */
.L_x_11834:
        /* <DEDUP_REMOVED lines=20> */
.L_x_11838:
        /* <DEDUP_REMOVED lines=15> */
.L_x_11837:
[----:B------:R-:W-:Y:S05]  /*11700*/  BSYNC B6 ;  /* 0x0000000000067941 */ /* 0x000fea0003800000 */
.L_x_11836:
        /* <DEDUP_REMOVED lines=21> */
[----:B--2---:R-:W-:Y:S02]  /*11860*/  SHF.R.S32.HI R24, RZ, 0x1f, R22 ;  /* 0x0000001fff187819 */ /* 0x004fe40000011416 */
[----:B------:R-:W-:Y:S01]  /*11870*/  SEL R18, R22, RZ, !P1 ;  /* 0x000000ff16127207 */ /* 0x000fe20004800000 */
[----:B------:R-:W-:Y:S06]  /*11880*/  BRA.DIV UR4, `(.L_x_11839) ;  /* 0x0000004204207947 */ /* 0x000fec000b800000 */
[----:B------:R0:W1:Y:S02]  /*11890*/  SHFL.IDX PT, R14, R20, RZ, 0x1f ;  /* 0x00001fff140e7589 */ /* 0x00006400000e0000 */
.L_x_11935:
[----:B-1----:R-:W-:Y:S02]  /*118a0*/  ISETP.NE.AND P0, PT, R14, RZ, PT ;  /* 0x000000ff0e00720c */ /* 0x002fe40003f05270 */
[----:B------:R-:W-:-:S04]  /*118b0*/  PLOP3.LUT P2, PT, PT, PT, PT, 0x8, 0x0 ;  /* 0x000000000000781c */ /* 0x000fc80003f4e170 */
[----:B------:R-:W-:-:S07]  /*118c0*/  P2R R25, PR, RZ, 0x4 ;  /* 0x00000004ff197803 */ /* 0x000fce0000000000 */
[----:B------:R-:W-:Y:S05]  /*118d0*/  @P0 BRA `(.L_x_11840) ;  /* 0x0000000400140947 */ /* 0x000fea0003800000 */
[----:B------:R-:W-:-:S03]  /*118e0*/  UMOV UR4, 0xffffffff ;  /* 0xffffffff00047882 */ /* 0x000fc60000000000 */
[----:B------:R-:W-:Y:S05]  /*118f0*/  BRA.DIV UR4, `(.L_x_11841) ;  /* 0x0000004204247947 */ /* 0x000fea000b800000 */
[----:B------:R-:W-:-:S13]  /*11900*/  ELECT P6, URZ, PT ;  /* 0x00000000003f782f */ /* 0x000fda00038c0000 */
.L_x_11938:
[----:B------:R-:W-:Y:S05]  /*11910*/  @!P6 BRA `(.L_x_11840) ;  /* 0x000000040004e947 */ /* 0x000fea0003800000 */
[----:B------:R-:W-:Y:S01]  /*11920*/  IMAD.MOV.U32 R18, RZ, RZ, R22 ;  /* 0x000000ffff127224 */ /* 0x000fe200078e0016 */
[----:B------:R-:W-:Y:S06]  /*11930*/  @!P1 BRA `(.L_x_11842) ;  /* 0x00000000004c9947 */ /* 0x000fec0003800000 */
[----:B------:R-:W1:Y:S01]  /*11940*/  LDC R6, c[0x0][0x43c] ;  /* 0x00010f00ff067b82 */ /* 0x000e620000000800 */
[----:B------:R-:W-:Y:S01]  /*11950*/  IMAD.MOV.U32 R0, RZ, RZ, R19 ;  /* 0x000000ffff007224 */ /* 0x000fe200078e0013 */
[----:B------:R-:W-:Y:S01]  /*11960*/  ULDC.64 UR4, c[0x0][0x428] ;  /* 0x00010a0000047ab9 */ /* 0x000fe20000000a00 */
[----:B------:R-:W-:Y:S01]  /*11970*/  ULDC.64 UR6, c[0x0][0x208] ;  /* 0x0000820000067ab9 */ /* 0x000fe20000000a00 */
        /* <DEDUP_REMOVED lines=15> */
.L_x_11842:
[----:B------:R-:W2:Y:S01]  /*11a70*/  S2R R0, SR_TID.X ;  /* 0x0000000000007919 */ /* 0x000ea20000002100 */
[----:B-1----:R-:W-:Y:S01]  /*11a80*/  IMAD R3, R16, 0x8, R17 ;  /* 0x0000000810037824 */ /* 0x002fe200078e0211 */
[----:B--2---:R-:W-:Y:S02]  /*11a90*/  LOP3.LUT R2, R0, 0x7f, RZ, 0xc0, !PT ;  /* 0x0000007f00027812 */ /* 0x004fe400078ec0ff */
[----:B------:R-:W-:Y:S02]  /*11aa0*/  SHF.L.U32 R0, R23, 0x1f, RZ ;  /* 0x0000001f17007819 */ /* 0x000fe400000006ff */
[----:B------:R-:W-:Y:S02]  /*11ab0*/  ISETP.NE.AND P1, PT, R2, RZ, PT ;  /* 0x000000ff0200720c */ /* 0x000fe40003f25270 */
[----:B------:R-:W1:Y:S02]  /*11ac0*/  SYNCS.PHASECHK.TRANS64.TRYWAIT P0, [R3+URZ+0x31c40], R0 ;  /* 0x031c4000030075a7 */ /* 0x000e64000800017f */
[----:B-1----:R-:W-:Y:S09]  /*11ad0*/  @!P0 BRA `(.L_x_11843) ;  /* 0x0000003c00cc8947 */ /* 0x002ff20003800000 */
.L_x_11939:
[----:B------:R-:W-:Y:S05]  /*11ae0*/  @P1 BRA `(.L_x_11844) ;  /* 0x0000000000141947 */ /* 0x000fea0003800000 */
[----:B------:R-:W-:Y:S01]  /*11af0*/  ISETP.NE.AND P0, PT, R29, RZ, PT ;  /* 0x000000ff1d00720c */ /* 0x000fe20003f05270 */
[----:B-1----:R-:W-:-:S04]  /*11b00*/  IMAD.MOV.U32 R0, RZ, RZ, 0x6c00 ;  /* 0x00006c00ff007424 */ /* 0x002fc800078e00ff */
[----:B------:R2:W-:Y:S08]  /*11b10*/  SYNCS.ARRIVE.TRANS64 RZ, [R3+URZ+0x31c30], R0 ;  /* 0x031c300003ff79a7 */ /* 0x0005f0000800003f */
[----:B------:R-:W-:Y:S05]  /*11b20*/  @!P0 BRA `(.L_x_11844) ;  /* 0x0000000000048947 */ /* 0x000fea0003800000 */
[----:B------:R-:W-:Y:S01]  /*11b30*/  BPT.TRAP 0x1 ;  /* 0x000000040000795c */ /* 0x000fe20000300000 */
.L_x_11844:
        /* <DEDUP_REMOVED lines=16> */
[----:B------:R-:W-:-:S02]  /*11c40*/  UIMAD UR35, UR35, 0x90, URZ ;  /* 0x00000090232378a4 */ /* 0x000fc4000f8e023f */
[----:B------:R-:W-:Y:S01]  /*11c50*/  UIADD3 UR32, UR8, 0x16a00, URZ ;  /* 0x00016a0008207890 */ /* 0x000fe2000fffe03f */
[----:B------:R-:W-:Y:S01]  /*11c60*/  P2R R25, PR, RZ, 0x1 ;  /* 0x00000001ff197803 */ /* 0x000fe20000000000 */
        /* <DEDUP_REMOVED lines=10> */
[----:B------:R1:W-:Y:S02]  /*11d10*/  UTMALDG.4D [UR8], [UR4], desc[UR6] ;  /* 0x00000608040075b4 */ /* 0x0003e40008019000 */
[----:B-1----:R-:W-:Y:S01]  /*11d20*/  NOP ;  /* 0x0000000000007918 */ /* 0x002fe20000000000 */
.L_x_11840:
        /* <DEDUP_REMOVED lines=29> */
.L_x_11846:
[----:B------:R-:W-:Y:S05]  /*11f00*/  BSYNC B6 ;  /* 0x0000000000067941 */ /* 0x000fea0003800000 */
.L_x_11845:
[----:B------:R-:W1:Y:S01]  /*11f10*/  LDC R9, c[0x0][0x448] ;  /* 0x00011200ff097b82 */ /* 0x000e620000000800 */
[----:B0-----:R-:W0:Y:S01]  /*11f20*/  S2R R20, SR_TID.X ;  /* 0x0000000000147919 */ /* 0x001e220000002100 */
[----:B------:R-:W-:Y:S01]  /*11f30*/  IMAD.U32 R6, RZ, RZ, UR44 ;  /* 0x0000002cff067e24 */ /* 0x000fe2000f8e00ff */
[----:B------:R-:W-:Y:S01]  /*11f40*/  ULDC.64 UR8, c[0x0][0x2e0] ;  /* 0x0000b80000087ab9 */ /* 0x000fe20000000a00 */
[----:B------:R-:W-:Y:S01]  /*11f50*/  UMOV UR4, UR40 ;  /* 0x0000002800047c82 */ /* 0x000fe20008000000 */
[----:B------:R-:W-:Y:S01]  /*11f60*/  UIMAD UR6, UR45, UR8, URZ ;  /* 0x000000082d0672a4 */ /* 0x000fe2000f8e023f */
[----:B------:R-:W2:Y:S01]  /*11f70*/  S2R R10, SR_TID.X ;  /* 0x00000000000a7919 */ /* 0x000ea20000002100 */
[----:B------:R-:W-:Y:S02]  /*11f80*/  UMOV UR5, UR37 ;  /* 0x0000002500057c82 */ /* 0x000fe40008000000 */
        /* <DEDUP_REMOVED lines=16> */
[----:B------:R-:W-:-:S03]  /*12090*/  IMAD R6, R6, 0xc0, R20 ;  /* 0x000000c006067824 */ /* 0x000fc600078e0214 */
        /* <DEDUP_REMOVED lines=9> */
[--C-:B------:R-:W-:Y:S01]  /*12130*/  SHF.R.S32.HI R8, RZ, 0x1f, R7.reuse ;  /* 0x0000001fff087819 */ /* 0x100fe20000011407 */
[----:B------:R-:W-:Y:S02]  /*12140*/  IMAD.MOV R0, RZ, RZ, -R7 ;  /* 0x000000ffff007224 */ /* 0x000fe400078e0a07 */
[----:B------:R-:W-:-:S04]  /*12150*/  IMAD.WIDE.U32 R4, R7, UR8, R2 ;  /* 0x0000000807047c25 */ /* 0x000fc8000f8e0002 */
[----:B------:R-:W-:Y:S02]  /*12160*/  IMAD R8, R8, UR8, RZ ;  /* 0x0000000808087c24 */ /* 0x000fe4000f8e02ff */
[----:B------:R-:W-:Y:S02]  /*12170*/  IMAD R0, R9, R0, R6 ;  /* 0x0000000009007224 */ /* 0x000fe400078e0206 */
[----:B------:R-:W-:Y:S02]  /*12180*/  IMAD R8, R7, UR9, R8 ;  /* 0x0000000907087c24 */ /* 0x000fe4000f8e0208 */
[----:B-1----:R-:W-:Y:S01]  /*12190*/  IMAD.SHL.U32 R20, R21, 0x8, RZ ;  /* 0x0000000815147824 */ /* 0x002fe200078e00ff */
[----:B------:R-:W-:Y:S01]  /*121a0*/  SHF.R.S32.HI R7, RZ, 0x1f, R0 ;  /* 0x0000001fff077819 */ /* 0x000fe20000011400 */
[----:B------:R-:W-:Y:S01]  /*121b0*/  IMAD.IADD R5, R5, 0x1, R8 ;  /* 0x0000000105057824 */ /* 0x000fe200078e0208 */
[----:B------:R-:W-:Y:S01]  /*121c0*/  LOP3.LUT R21, R21, 0x7f, RZ, 0xc0, !PT ;  /* 0x0000007f15157812 */ /* 0x000fe200078ec0ff */
[----:B------:R-:W0:Y:S01]  /*121d0*/  @P1 LDC R8, c[0x0][0x44c] ;  /* 0x00011300ff081b82 */ /* 0x000e220000000800 */
[----:B------:R-:W-:Y:S01]  /*121e0*/  LOP3.LUT R20, R20, 0x18, RZ, 0xc0, !PT ;  /* 0x0000001814147812 */ /* 0x000fe200078ec0ff */
[----:B------:R-:W-:Y:S01]  /*121f0*/  IMAD R7, R7, UR4, RZ ;  /* 0x0000000407077c24 */ /* 0x000fe2000f8e02ff */
[----:B------:R-:W-:Y:S01]  /*12200*/  SHF.R.U32.HI R21, RZ, 0x2, R21 ;  /* 0x00000002ff157819 */ /* 0x000fe20000011615 */
[----:B------:R-:W-:-:S04]  /*12210*/  IMAD.WIDE.U32 R4, R0, UR4, R4 ;  /* 0x0000000400047c25 */ /* 0x000fc8000f8e0004 */
[----:B------:R-:W-:Y:S01]  /*12220*/  IMAD R7, R0, UR5, R7 ;  /* 0x0000000500077c24 */ /* 0x000fe2000f8e0207 */
[----:B------:R-:W-:-:S03]  /*12230*/  LEA R0, P0, R4, UR6, 0x1 ;  /* 0x0000000604007c11 */ /* 0x000fc6000f8008ff */
[----:B------:R-:W-:Y:S02]  /*12240*/  IMAD.IADD R7, R5, 0x1, R7 ;  /* 0x0000000105077824 */ /* 0x000fe400078e0207 */
[----:B------:R-:W1:Y:S03]  /*12250*/  @P1 LDC R5, c[0x0][0x450] ;  /* 0x00011400ff051b82 */ /* 0x000e660000000800 */
[----:B------:R-:W-:Y:S01]  /*12260*/  LEA.HI.X R4, R4, UR7, R7, 0x1, P0 ;  /* 0x0000000704047c11 */ /* 0x000fe200080f0c07 */
[----:B------:R-:W-:-:S04]  /*12270*/  VIADD R7, R6, 0x80 ;  /* 0x0000008006077836 */ /* 0x000fc80000000000 */
        /* <DEDUP_REMOVED lines=12> */
[----:B------:R-:W-:Y:S01]  /*12340*/  IMAD.WIDE.U32 R2, R5, UR4, R2 ;  /* 0x0000000405027c25 */ /* 0x000fe2000f8e0002 */
        /* <DEDUP_REMOVED lines=11> */
[----:B------:R-:W-:Y:S01]  /*12400*/  IMAD.U32 R6, RZ, RZ, UR44 ;  /* 0x0000002cff067e24 */ /* 0x000fe2000f8e00ff */
[----:B------:R-:W-:Y:S01]  /*12410*/  ULDC UR4, c[0x0][0x288] ;  /* 0x0000a20000047ab9 */ /* 0x000fe20000000800 */
[----:B------:R-:W-:Y:S01]  /*12420*/  ULDC.64 UR6, c[0x0][0x208] ;  /* 0x0000820000067ab9 */ /* 0x000fe20000000a00 */
[----:B------:R-:W1:Y:S01]  /*12430*/  SHFL.IDX PT, R2, R4, RZ, 0x1c1f ;  /* 0x001c1fff04027589 */ /* 0x000e6200000e0000 */
[----:B------:R-:W-:Y:S02]  /*12440*/  IMAD R5, R9, UR4, RZ ;  /* 0x0000000409057c24 */ /* 0x000fe4000f8e02ff */
[----:B------:R-:W-:Y:S01]  /*12450*/  IMAD R6, R6, 0xc0, R21 ;  /* 0x000000c006067824 */ /* 0x000fe200078e0215 */
[----:B------:R-:W-:Y:S03]  /*12460*/  SHFL.IDX PT, R14, R0, 0x3, 0x1c1f ;  /* 0x007c1f00000e7f89 */ /* 0x000fe600000e0000 */
[C---:B------:R-:W-:Y:S01]  /*12470*/  VIADD R10, R6.reuse, 0x20 ;  /* 0x00000020060a7836 */ /* 0x040fe20000000000 */
        /* <DEDUP_REMOVED lines=26> */
[----:B------:R-:W-:Y:S04]  /*12620*/  SHFL.IDX PT, R0, R7, RZ, 0x1c1f ;  /* 0x001c1fff07007589 */ /* 0x000fe800000e0000 */
[----:B------:R-:W-:Y:S01]  /*12630*/  SHFL.IDX PT, R7, R7, 0x1, 0x1c1f ;  /* 0x003c1f0007077f89 */ /* 0x000fe200000e0000 */
        /* <DEDUP_REMOVED lines=9> */
[----:B------:R-:W-:-:S12]  /*126d0*/  VIADD R10, R6, 0x80 ;  /* 0x00000080060a7836 */ /* 0x000fd80000000000 */
[----:B------:R-:W-:-:S05]  /*126e0*/  @!P4 LEA R14, P3, R20, R14, 0x1 ;  /* 0x0000000e140ec211 */ /* 0x000fca00078608ff */
[----:B--2---:R-:W-:Y:S02]  /*126f0*/  @!P4 IMAD.X R9, RZ, RZ, R4, P3 ;  /* 0x000000ffff09c224 */ /* 0x004fe400018e0604 */
[----:B0-----:R-:W-:Y:S02]  /*12700*/  @!P4 IMAD.MOV.U32 R2, RZ, RZ, R14 ;  /* 0x000000ffff02c224 */ /* 0x001fe400078e000e */
        /* <DEDUP_REMOVED lines=14> */
.L_x_11952:
[----:B------:R-:W-:Y:S01]  /*127f0*/  VIADD R6, R6, 0xa0 ;  /* 0x000000a006067836 */ /* 0x000fe20000000000 */
[----:B------:R-:W-:Y:S01]  /*12800*/  ULDC.64 UR4, c[0x0][0x208] ;  /* 0x0000820000047ab9 */ /* 0x000fe20000000a00 */
        /* <DEDUP_REMOVED lines=12> */
.L_x_11848:
[----:B------:R-:W-:Y:S02]  /*128d0*/  PLOP3.LUT P1, PT, P1, P0, PT, 0xa2, 0x0 ;  /* 0x000000000000781c */ /* 0x000fe40000f21472 */
[----:B------:R-:W-:-:S08]  /*128e0*/  @P0 R2UR P1, UR4, R17 ;  /* 0x00000000110402ca */ /* 0x000fd00000020000 */
[----:B------:R-:W-:-:S05]  /*128f0*/  @P0 PLOP3.LUT P0, PT, P1, PT, PT, 0x80, 0x0 ;  /* 0x000000000000081c */ /* 0x000fca0000f0f070 */
[----:B------:R-:W-:Y:S01]  /*12900*/  @!P1 SYNCS.ARRIVE.TRANS64.RED.A0T1 RZ, [UR4+0x31c00], RZ ;  /* 0x031c00ffffff99a7 */ /* 0x000fe20008200404 */
[----:B------:R-:W-:Y:S07]  /*12910*/  @!P1 ARRIVES.LDGSTSBAR.64.TRANSCNT [UR4+0x31c00] ;  /* 0x031c0000ff0099b0 */ /* 0x000fee0008000a84 */
[----:B------:R-:W-:Y:S05]  /*12920*/  @P0 BRA.U.ANY `(.L_x_11848) ;  /* 0xfffffffd00e80947 */ /* 0x000fea000393ffff */
[----:B0-----:R-:W2:Y:S02]  /*12930*/  LDL.LU R3, [R1] ;  /* 0x0000000001037983 */ /* 0x001ea40000300800 */
[----:B--2---:R-:W-:-:S05]  /*12940*/  VIADD R3, R3, 0x1 ;  /* 0x0000000103037836 */ /* 0x004fca0000000000 */
[----:B------:R0:W-:Y:S01]  /*12950*/  STL [R1], R3 ;  /* 0x0000000301007387 */ /* 0x0001e20000100800 */
        /* <DEDUP_REMOVED lines=9> */
.L_x_11953:
[----:B------:R-:W-:Y:S05]  /*129f0*/  BSYNC B0 ;  /* 0x0000000000007941 */ /* 0x000fea0003800000 */
.L_x_11849:
[----:B------:R-:W-:-:S06]  /*12a00*/  UISETP.GE.AND UP0, UPT, UR43, 0x2, UPT ;  /* 0x000000022b00788c */ /* 0x000fcc000bf06270 */
[----:B------:R-:W-:-:S13]  /*12a10*/  PLOP3.LUT P0, PT, PT, PT, UP0, 0x80, 0x0 ;  /* 0x000000000000781c */ /* 0x000fda0003f0f008 */
[----:B------:R-:W-:Y:S05]  /*12a20*/  @!P0 BRA `(.L_x_11851) ;  /* 0x0000002000448947 */ /* 0x000fea0003800000 */
[----:B------:R-:W-:Y:S02]  /*12a30*/  ULOP3.LUT UR4, UR43, 0x1, URZ, 0xc0, !UPT ;  /* 0x000000012b047892 */ /* 0x000fe4000f8ec03f */
[----:B------:R-:W-:Y:S02]  /*12a40*/  IMAD.U32 R7, RZ, RZ, UR43 ;  /* 0x0000002bff077e24 */ /* 0x000fe4000f8e00ff */
[----:B------:R-:W-:Y:S02]  /*12a50*/  UISETP.NE.U32.AND UP0, UPT, UR4, 0x1, UPT ;  /* 0x000000010400788c */ /* 0x000fe4000bf05070 */
[----:B------:R-:W-:-:S04]  /*12a60*/  VIADD R7, R7, 0xfffffffe ;  /* 0xfffffffe07077836 */ /* 0x000fc80000000000 */
[----:B------:R-:W-:Y:S01]  /*12a70*/  IMAD.MOV.U32 R6, RZ, RZ, R7 ;  /* 0x000000ffff067224 */ /* 0x000fe200078e0007 */
[----:B------:R-:W-:-:S13]  /*12a80*/  PLOP3.LUT P0, PT, PT, PT, UP0, 0x80, 0x0 ;  /* 0x000000000000781c */ /* 0x000fda0003f0f008 */
[----:B------:R-:W-:Y:S05]  /*12a90*/  @!P0 BRA `(.L_x_11852) ;  /* 0x0000000800b88947 */ /* 0x000fea0003800000 */
        /* <DEDUP_REMOVED lines=9> */
[----:B------:R-:W-:Y:S02]  /*12b30*/  IMAD.MOV.U32 R4, RZ, RZ, R18 ;  /* 0x000000ffff047224 */ /* 0x000fe400078e0012 */
[----:B------:R-:W-:-:S10]  /*12b40*/  IMAD.MOV.U32 R9, RZ, RZ, R7 ;  /* 0x000000ffff097224 */ /* 0x000fd400078e0007 */
[----:B------:R-:W-:Y:S05]  /*12b50*/  @!P1 BRA `(.L_x_11855) ;  /* 0x00000000004c9947 */ /* 0x000fea0003800000 */
[----:B------:R-:W1:Y:S01]  /*12b60*/  LDC R9, c[0x0][0x43c] ;  /* 0x00010f00ff097b82 */ /* 0x000e620000000800 */
[----:B------:R-:W-:Y:S01]  /*12b70*/  ULDC.64 UR4, c[0x0][0x428] ;  /* 0x00010a0000047ab9 */ /* 0x000fe20000000a00 */
[----:B------:R-:W-:Y:S01]  /*12b80*/  ULDC.64 UR6, c[0x0][0x208] ;  /* 0x0000820000067ab9 */ /* 0x000fe20000000a00 */
[----:B------:R-:W-:-:S04]  /*12b90*/  IMAD R10, R24, UR4, RZ ;  /* 0x00000004180a7c24 */ /* 0x000fc8000f8e02ff */
[----:B------:R-:W-:Y:S01]  /*12ba0*/  IMAD R10, R22, UR5, R10 ;  /* 0x00000005160a7c24 */ /* 0x000fe2000f8e020a */
[----:B-1----:R-:W-:-:S13]  /*12bb0*/  ISETP.NE.AND P0, PT, R9, 0x1, PT ;  /* 0x000000010900780c */ /* 0x002fda0003f05270 */
[----:B0-----:R-:W0:Y:S02]  /*12bc0*/  @P0 LDC.64 R2, c[0x0][0x440] ;  /* 0x00011000ff020b82 */ /* 0x001e240000000a00 */
[----:B0-----:R-:W-:-:S04]  /*12bd0*/  @P0 IMAD.HI.U32 R4, R7, R2, RZ ;  /* 0x0000000207040227 */ /* 0x001fc800078e00ff */
[----:B------:R-:W-:Y:S01]  /*12be0*/  IMAD.MOV.U32 R2, RZ, RZ, R7 ;  /* 0x000000ffff027224 */ /* 0x000fe200078e0007 */
[----:B------:R-:W-:-:S04]  /*12bf0*/  @P0 SHF.R.U32.HI R2, RZ, R3, R4 ;  /* 0x00000003ff020219 */ /* 0x000fc80000011604 */
[--C-:B------:R-:W-:Y:S01]  /*12c00*/  SHF.R.S32.HI R3, RZ, 0x1f, R2.reuse ;  /* 0x0000001fff037819 */ /* 0x100fe20000011402 */
[----:B------:R-:W-:-:S04]  /*12c10*/  IMAD.MOV R4, RZ, RZ, -R2 ;  /* 0x000000ffff047224 */ /* 0x000fc800078e0a02 */
[----:B------:R-:W-:Y:S02]  /*12c20*/  IMAD R9, R9, R4, R7 ;  /* 0x0000000409097224 */ /* 0x000fe400078e0207 */
[----:B------:R-:W0:Y:S01]  /*12c30*/  LDC.64 R4, c[0x0][0x418] ;  /* 0x00010600ff047b82 */ /* 0x000e220000000a00 */
[----:B------:R-:W-:-:S04]  /*12c40*/  IMAD.WIDE.U32 R2, R22, UR4, R2 ;  /* 0x0000000416027c25 */ /* 0x000fc8000f8e0002 */
[----:B------:R-:W-:Y:S01]  /*12c50*/  IMAD.IADD R10, R10, 0x1, R3 ;  /* 0x000000010a0a7824 */ /* 0x000fe200078e0203 */
[----:B0-----:R-:W-:-:S04]  /*12c60*/  LEA R4, P0, R2, R4, 0x2 ;  /* 0x0000000402047211 */ /* 0x001fc800078010ff */
[----:B------:R-:W-:-:S05]  /*12c70*/  LEA.HI.X R5, R2, R5, R10, 0x2, P0 ;  /* 0x0000000502057211 */ /* 0x000fca00000f140a */
[----:B------:R1:W5:Y:S04]  /*12c80*/  LDG.E R4, desc[UR6][R4.64] ;  /* 0x0000000604047981 */ /* 0x000368000c1e1900 */
.L_x_11855:
[----:B0-----:R-:W1:Y:S01]  /*12c90*/  S2R R2, SR_TID.X ;  /* 0x0000000000027919 */ /* 0x001e620000002100 */
[----:B------:R-:W-:Y:S01]  /*12ca0*/  SHF.L.U32 R3, R8, 0x1f, RZ ;  /* 0x0000001f08037819 */ /* 0x000fe200000006ff */
[----:B------:R-:W-:Y:S01]  /*12cb0*/  BSSY B1, `(.L_x_11856) ;  /* 0x0000006000017945 */ /* 0x000fe20003800000 */
[----:B-1----:R-:W-:Y:S01]  /*12cc0*/  LOP3.LUT R5, R2, 0x7f, RZ, 0xc0, !PT ;  /* 0x0000007f02057812 */ /* 0x002fe200078ec0ff */
[----:B------:R-:W-:-:S03]  /*12cd0*/  IMAD R2, R6, 0x8, R17 ;  /* 0x0000000806027824 */ /* 0x000fc600078e0211 */
[----:B------:R-:W-:Y:S01]  /*12ce0*/  ISETP.NE.AND P1, PT, R5, RZ, PT ;  /* 0x000000ff0500720c */ /* 0x000fe20003f25270 */
[----:B------:R-:W0:Y:S02]  /*12cf0*/  SYNCS.PHASECHK.TRANS64.TRYWAIT P0, [R2+URZ+0x31c40], R3 ;  /* 0x031c4003020075a7 */ /* 0x000e24000800017f */
[----:B0-----:R-:W-:Y:S10]  /*12d00*/  @!P0 BRA `(.L_x_11857) ;  /* 0x00000034008c8947 */ /* 0x001ff40003800000 */
.L_x_11954:
[----:B------:R-:W-:Y:S05]  /*12d10*/  BSYNC B1 ;  /* 0x0000000000017941 */ /* 0x000fea0003800000 */
.L_x_11856:
[----:B------:R-:W-:Y:S04]  /*12d20*/  BSSY B1, `(.L_x_11858) ;  /* 0x0000007000017945 */ /* 0x000fe80003800000 */
[----:B------:R-:W-:Y:S05]  /*12d30*/  @P1 BRA `(.L_x_11859) ;  /* 0x0000000000141947 */ /* 0x000fea0003800000 */
[----:B------:R-:W-:Y:S01]  /*12d40*/  ISETP.NE.AND P0, PT, R29, RZ, PT ;  /* 0x000000ff1d00720c */ /* 0x000fe20003f05270 */
[----:B0-----:R-:W-:-:S04]  /*12d50*/  IMAD.MOV.U32 R3, RZ, RZ, 0x6c00 ;  /* 0x00006c00ff037424 */ /* 0x001fc800078e00ff */
[----:B------:R1:W-:Y:S08]  /*12d60*/  SYNCS.ARRIVE.TRANS64 RZ, [R2+URZ+0x31c30], R3 ;  /* 0x031c300302ff79a7 */ /* 0x0003f0000800003f */
[----:B------:R-:W-:Y:S05]  /*12d70*/  @!P0 BRA `(.L_x_11859) ;  /* 0x0000000000048947 */ /* 0x000fea0003800000 */
[----:B------:R-:W-:Y:S01]  /*12d80*/  BPT.TRAP 0x1 ;  /* 0x000000040000795c */ /* 0x000fe20000300000 */
.L_x_11859:
[----:B------:R-:W-:Y:S05]  /*12d90*/  BSYNC B1 ;  /* 0x0000000000017941 */ /* 0x000fea0003800000 */
.L_x_11858:
[----:B------:R-:W-:Y:S01]  /*12da0*/  IMAD.MOV.U32 R10, RZ, RZ, RZ ;  /* 0x000000ffff0a7224 */ /* 0x000fe200078e00ff */
[----:B------:R-:W-:Y:S01]  /*12db0*/  R2UR UR11, R9 ;  /* 0x00000000090b72ca */ /* 0x000fe200000e0000 */
[----:B01----:R-:W-:Y:S01]  /*12dc0*/  IMAD R3, R6, 0x6c00, R17 ;  /* 0x00006c0006037824 */ /* 0x003fe200078e0211 */
        /* <DEDUP_REMOVED lines=9> */
.L_x_11860:
        /* <DEDUP_REMOVED lines=15> */
.L_x_11861:
        /* <DEDUP_REMOVED lines=15> */
.L_x_11862:
        /* <DEDUP_REMOVED lines=14> */
.L_x_11955:
[----:B------:R-:W-:Y:S05]  /*13120*/  BSYNC B1 ;  /* 0x0000000000017941 */ /* 0x000fea0003800000 */
.L_x_11863:
        /* <DEDUP_REMOVED lines=10> */
.L_x_11866:
[----:B------:R-:W-:Y:S05]  /*131d0*/  BSYNC B1 ;  /* 0x0000000000017941 */ /* 0x000fea0003800000 */
.L_x_11865:
[----:B------:R-:W-:Y:S01]  /*131e0*/  R2UR UR6, R2 ;  /* 0x00000000020672ca */ /* 0x000fe200000e0000 */
[--C-:B0-----:R-:W-:Y:S01]  /*131f0*/  IMAD R5, R16, 0x8, R17.reuse ;  /* 0x0000000810057824 */ /* 0x101fe200078e0211 */
[----:B------:R-:W-:Y:S01]  /*13200*/  R2UR UR7, R3 ;  /* 0x00000000030772ca */ /* 0x000fe200000e0000 */
[----:B------:R-:W-:Y:S01]  /*13210*/  UIADD3 UR4, UP0, UR38, 0x470, URZ ;  /* 0x0000047026047890 */ /* 0x000fe2000ff1e03f */
[----:B------:R-:W-:Y:S01]  /*13220*/  R2UR UR10, R10 ;  /* 0x000000000a0a72ca */ /* 0x000fe200000e0000 */
[----:B------:R-:W-:Y:S01]  /*13230*/  IMAD R10, R16, 0x6c00, R17 ;  /* 0x00006c00100a7824 */ /* 0x000fe200078e0211 */
[----:B------:R-:W-:Y:S01]  /*13240*/  PLOP3.LUT P0, PT, PT, PT, PT, 0x80, 0x0 ;  /* 0x000000000000781c */ /* 0x000fe20003f0f070 */
[----:B------:R-:W-:Y:S01]  /*13250*/  IMAD R11, R19, 0x90, RZ ;  /* 0x00000090130b7824 */ /* 0x000fe200078e02ff */
[----:B------:R-:W-:Y:S01]  /*13260*/  UIADD3.X UR5, URZ, UR39, URZ, UP0, !UPT ;  /* 0x000000273f057290 */ /* 0x000fe200087fe43f */
[----:B------:R-:W-:Y:S02]  /*13270*/  VIADD R5, R5, 0x31c50 ;  /* 0x00031c5005057836 */ /* 0x000fe40000000000 */
[----:B------:R-:W-:-:S09]  /*13280*/  VIADD R12, R10, 0x200 ;  /* 0x000002000a0c7836 */ /* 0x000fd20000000000 */
.L_x_11867:
        /* <DEDUP_REMOVED lines=15> */
.L_x_11868:
        /* <DEDUP_REMOVED lines=15> */
.L_x_11869:
        /* <DEDUP_REMOVED lines=12> */
.L_x_11854:
[----:B------:R-:W-:Y:S05]  /*13530*/  BSYNC B0 ;  /* 0x0000000000007941 */ /* 0x000fea0003800000 */
.L_x_11853:
[----:B------:R-:W-:Y:S01]  /*13540*/  UIADD3 UR4, UR43, -0x3, URZ ;  /* 0xfffffffd2b047890 */ /* 0x000fe2000fffe03f */
[----:B------:R-:W-:Y:S02]  /*13550*/  IMAD.MOV.U32 R16, RZ, RZ, R6 ;  /* 0x000000ffff107224 */ /* 0x000fe400078e0006 */
[----:B------:R-:W-:-:S03]  /*13560*/  IMAD.MOV.U32 R23, RZ, RZ, R8 ;  /* 0x000000ffff177224 */ /* 0x000fc600078e0008 */
[----:B------:R-:W-:-:S07]  /*13570*/  IMAD.U32 R6, RZ, RZ, UR4 ;  /* 0x00000004ff067e24 */ /* 0x000fce000f8e00ff */
.L_x_11852:
[----:B------:R-:W-:Y:S01]  /*13580*/  ISETP.NE.AND P0, PT, R7, RZ, PT ;  /* 0x000000ff0700720c */ /* 0x000fe20003f05270 */
[----:B------:R-:W-:-:S12]  /*13590*/  BSSY B0, `(.L_x_11851) ;  /* 0x000015a000007945 */ /* 0x000fd80003800000 */
[----:B------:R-:W-:Y:S05]  /*135a0*/  @!P0 BRA `(.L_x_11870) ;  /* 0x0000001400608947 */ /* 0x000fea0003800000 */
[----:B------:R-:W-:-:S07]  /*135b0*/  IMAD.MOV.U32 R4, RZ, RZ, R18 ;  /* 0x000000ffff047224 */ /* 0x000fce00078e0012 */
.L_x_11905:
[----:B------:R-:W-:Y:S01]  /*135c0*/  ISETP.NE.AND P1, PT, R25, RZ, PT ;  /* 0x000000ff1900720c */ /* 0x000fe20003f25270 */
        /* <DEDUP_REMOVED lines=8> */
[----:B------:R-:W-:Y:S01]  /*13650*/  ISETP.NE.AND P1, PT, R26, RZ, PT ;  /* 0x000000ff1a00720c */ /* 0x000fe20003f25270 */
[----:B------:R-:W-:-:S12]  /*13660*/  IMAD.MOV.U32 R9, RZ, RZ, R6 ;  /* 0x000000ffff097224 */ /* 0x000fd800078e0006 */
[----:B------:R-:W-:Y:S05]  /*13670*/  @!P1 BRA `(.L_x_11873) ;  /* 0x00000000004c9947 */ /* 0x000fea0003800000 */
[----:B------:R-:W1:Y:S01]  /*13680*/  LDC R9, c[0x0][0x43c] ;  /* 0x00010f00ff097b82 */ /* 0x000e620000000800 */
[----:B------:R-:W-:Y:S01]  /*13690*/  ULDC.64 UR4, c[0x0][0x428] ;  /* 0x00010a0000047ab9 */ /* 0x000fe20000000a00 */
[----:B------:R-:W-:Y:S01]  /*136a0*/  ULDC.64 UR6, c[0x0][0x208] ;  /* 0x0000820000067ab9 */ /* 0x000fe20000000a00 */
[----:B-1----:R-:W-:-:S13]  /*136b0*/  ISETP.NE.AND P0, PT, R9, 0x1, PT ;  /* 0x000000010900780c */ /* 0x002fda0003f05270 */
[----:B0-----:R-:W0:Y:S02]  /*136c0*/  @P0 LDC.64 R2, c[0x0][0x440] ;  /* 0x00011000ff020b82 */ /* 0x001e240000000a00 */
        /* <DEDUP_REMOVED lines=14> */
.L_x_11873:
[----:B0-----:R-:W1:Y:S01]  /*137b0*/  S2R R2, SR_TID.X ;  /* 0x0000000000027919 */ /* 0x001e620000002100 */
[----:B------:R-:W-:Y:S01]  /*137c0*/  IMAD R3, R7, 0x8, R17 ;  /* 0x0000000807037824 */ /* 0x000fe200078e0211 */
[----:B------:R-:W-:Y:S01]  /*137d0*/  BSSY B2, `(.L_x_11874) ;  /* 0x0000006000027945 */ /* 0x000fe20003800000 */
[----:B-1----:R-:W-:Y:S02]  /*137e0*/  LOP3.LUT R5, R2, 0x7f, RZ, 0xc0, !PT ;  /* 0x0000007f02057812 */ /* 0x002fe400078ec0ff */
[----:B------:R-:W-:Y:S02]  /*137f0*/  SHF.L.U32 R2, R8, 0x1f, RZ ;  /* 0x0000001f08027819 */ /* 0x000fe400000006ff */
[----:B------:R-:W-:Y:S02]  /*13800*/  ISETP.NE.AND P1, PT, R5, RZ, PT ;  /* 0x000000ff0500720c */ /* 0x000fe40003f25270 */
[----:B------:R-:W0:Y:S02]  /*13810*/  SYNCS.PHASECHK.TRANS64.TRYWAIT P0, [R3+URZ+0x31c40], R2 ;  /* 0x031c4002030075a7 */ /* 0x000e24000800017f */
[----:B0-----:R-:W-:Y:S09]  /*13820*/  @!P0 BRA `(.L_x_11875) ;  /* 0x0000002800ec8947 */ /* 0x001ff20003800000 */
.L_x_11956:
[----:B------:R-:W-:Y:S05]  /*13830*/  BSYNC B2 ;  /* 0x0000000000027941 */ /* 0x000fea0003800000 */
.L_x_11874:
[----:B------:R-:W-:Y:S04]  /*13840*/  BSSY B2, `(.L_x_11876) ;  /* 0x0000007000027945 */ /* 0x000fe80003800000 */
[----:B------:R-:W-:Y:S05]  /*13850*/  @P1 BRA `(.L_x_11877) ;  /* 0x0000000000141947 */ /* 0x000fea0003800000 */
[----:B------:R-:W-:Y:S01]  /*13860*/  ISETP.NE.AND P0, PT, R29, RZ, PT ;  /* 0x000000ff1d00720c */ /* 0x000fe20003f05270 */
[----:B0-----:R-:W-:-:S04]  /*13870*/  IMAD.MOV.U32 R2, RZ, RZ, 0x6c00 ;  /* 0x00006c00ff027424 */ /* 0x001fc800078e00ff */
[----:B------:R1:W-:Y:S08]  /*13880*/  SYNCS.ARRIVE.TRANS64 RZ, [R3+URZ+0x31c30], R2 ;  /* 0x031c300203ff79a7 */ /* 0x0003f0000800003f */
[----:B------:R-:W-:Y:S05]  /*13890*/  @!P0 BRA `(.L_x_11877) ;  /* 0x0000000000048947 */ /* 0x000fea0003800000 */
[----:B------:R-:W-:Y:S01]  /*138a0*/  BPT.TRAP 0x1 ;  /* 0x000000040000795c */ /* 0x000fe20000300000 */
.L_x_11877:
[----:B------:R-:W-:Y:S05]  /*138b0*/  BSYNC B2 ;  /* 0x0000000000027941 */ /* 0x000fea0003800000 */
.L_x_11876:
[----:B------:R-:W-:Y:S01]  /*138c0*/  IMAD.MOV.U32 R5, RZ, RZ, RZ ;  /* 0x000000ffff057224 */ /* 0x000fe200078e00ff */
[----:B------:R-:W-:Y:S01]  /*138d0*/  UIADD3 UR4, UP0, UR38, 0x370, URZ ;  /* 0x0000037026047890 */ /* 0x000fe2000ff1e03f */
[----:B------:R-:W-:Y:S01]  /*138e0*/  IMAD R12, R7, 0x6c00, R17 ;  /* 0x00006c00070c7824 */ /* 0x000fe200078e0211 */
[----:B------:R-:W-:Y:S01]  /*138f0*/  PLOP3.LUT P0, PT, PT, PT, PT, 0x80, 0x0 ;  /* 0x000000000000781c */ /* 0x000fe20003f0f070 */
[----:B01----:R-:W-:Y:S01]  /*13900*/  VIADD R3, R3, 0x31c30 ;  /* 0x00031c3003037836 */ /* 0x003fe20000000000 */
[----:B------:R-:W-:Y:S01]  /*13910*/  R2UR UR10, R5 ;  /* 0x00000000050a72ca */ /* 0x000fe200000e0000 */
[----:B------:R-:W-:Y:S01]  /*13920*/  IMAD R2, R9, 0x90, RZ ;  /* 0x0000009009027824 */ /* 0x000fe200078e02ff */
[----:B------:R-:W-:Y:S01]  /*13930*/  UIADD3.X UR5, URZ, UR39, URZ, UP0, !UPT ;  /* 0x000000273f057290 */ /* 0x000fe200087fe43f */
[----:B------:R-:W-:Y:S01]  /*13940*/  VIADD R10, R12, 0x16a00 ;  /* 0x00016a000c0a7836 */ /* 0x000fe20000000000 */
[----:B------:R-:W-:Y:S01]  /*13950*/  UMOV UR6, 0x0 ;  /* 0x0000000000067882 */ /* 0x000fe20000000000 */
[----:B------:R-:W-:-:S10]  /*13960*/  UMOV UR7, 0x14f00000 ;  /* 0x14f0000000077882 */ /* 0x000fd40000000000 */
.L_x_11878:
        /* <DEDUP_REMOVED lines=16> */
.L_x_11879:
        /* <DEDUP_REMOVED lines=16> */
.L_x_11880:
        /* <DEDUP_REMOVED lines=15> */
.L_x_11957:
[----:B------:R-:W-:Y:S05]  /*13c60*/  BSYNC B2 ;  /* 0x0000000000027941 */ /* 0x000fea0003800000 */
.L_x_11881:
[----:B------:R-:W-:Y:S01]  /*13c70*/  BSSY B2, `(.L_x_11883) ;  /* 0x0000009000027945 */ /* 0x000fe20003800000 */
[----:B------:R-:W-:Y:S02]  /*13c80*/  IMAD.MOV.U32 R2, RZ, RZ, 0x0 ;  /* 0x00000000ff027424 */ /* 0x000fe400078e00ff */
[----:B------:R-:W-:Y:S01]  /*13c90*/  IMAD.MOV.U32 R3, RZ, RZ, 0x14f00000 ;  /* 0x14f00000ff037424 */ /* 0x000fe200078e00ff */
[----:B------:R-:W-:Y:S06]  /*13ca0*/  @P1 BRA `(.L_x_11884) ;  /* 0x0000000000141947 */ /* 0x000fec0003800000 */
[----:B------:R-:W-:Y:S01]  /*13cb0*/  ISETP.NE.AND P0, PT, R29, RZ, PT ;  /* 0x000000ff1d00720c */ /* 0x000fe20003f05270 */
[----:B------:R-:W-:-:S04]  /*13cc0*/  IMAD.MOV.U32 R13, RZ, RZ, 0x6c00 ;  /* 0x00006c00ff0d7424 */ /* 0x000fc800078e00ff */
[----:B------:R1:W-:Y:S08]  /*13cd0*/  SYNCS.ARRIVE.TRANS64 RZ, [R12+URZ+0x50], R13 ;  /* 0x0000500d0cff79a7 */ /* 0x0003f0000800003f */
[----:B------:R-:W-:Y:S05]  /*13ce0*/  @!P0 BRA `(.L_x_11884) ;  /* 0x0000000000048947 */ /* 0x000fea0003800000 */
[----:B------:R-:W-:Y:S01]  /*13cf0*/  BPT.TRAP 0x1 ;  /* 0x000000040000795c */ /* 0x000fe20000300000 */
.L_x_11884:
[----:B------:R-:W-:Y:S05]  /*13d00*/  BSYNC B2 ;  /* 0x0000000000027941 */ /* 0x000fea0003800000 */
.L_x_11883:
[----:B------:R-:W-:Y:S01]  /*13d10*/  R2UR UR6, R2 ;  /* 0x00000000020672ca */ /* 0x000fe200000e0000 */
[----:B------:R-:W-:Y:S01]  /*13d20*/  IMAD R16, R16, 0x6c00, R17 ;  /* 0x00006c0010107824 */ /* 0x000fe200078e0211 */
[----:B------:R-:W-:Y:S01]  /*13d30*/  R2UR UR7, R3 ;  /* 0x00000000030772ca */ /* 0x000fe200000e0000 */
[----:B------:R-:W-:Y:S01]  /*13d40*/  UIADD3 UR4, UP0, UR38, 0x470, URZ ;  /* 0x0000047026047890 */ /* 0x000fe2000ff1e03f */
[----:B------:R-:W-:Y:S01]  /*13d50*/  R2UR UR10, R5 ;  /* 0x00000000050a72ca */ /* 0x000fe200000e0000 */
[----:B------:R-:W-:Y:S01]  /*13d60*/  IMAD R5, R19, 0x90, RZ ;  /* 0x0000009013057824 */ /* 0x000fe200078e02ff */
[----:B------:R-:W-:Y:S01]  /*13d70*/  PLOP3.LUT P0, PT, PT, PT, PT, 0x80, 0x0 ;  /* 0x000000000000781c */ /* 0x000fe20003f0f070 */
[----:B01----:R-:W-:Y:S01]  /*13d80*/  VIADD R12, R12, 0x50 ;  /* 0x000000500c0c7836 */ /* 0x003fe20000000000 */
[----:B------:R-:W-:Y:S01]  /*13d90*/  UIADD3.X UR5, URZ, UR39, URZ, UP0, !UPT ;  /* 0x000000273f057290 */ /* 0x000fe200087fe43f */
[----:B------:R-:W-:-:S11]  /*13da0*/  VIADD R13, R16, 0x200 ;  /* 0x00000200100d7836 */ /* 0x000fd60000000000 */
.L_x_11885:
        /* <DEDUP_REMOVED lines=15> */
.L_x_11886:
        /* <DEDUP_REMOVED lines=15> */
.L_x_11887:
        /* <DEDUP_REMOVED lines=12> */
.L_x_11872:
[----:B------:R-:W-:Y:S05]  /*14050*/  BSYNC B1 ;  /* 0x0000000000017941 */ /* 0x000fea0003800000 */
.L_x_11871:
        /* <DEDUP_REMOVED lines=30> */
.L_x_11890:
        /* <DEDUP_REMOVED lines=8> */
.L_x_11958:
[----:B------:R-:W-:Y:S05]  /*142c0*/  BSYNC B2 ;  /* 0x0000000000027941 */ /* 0x000fea0003800000 */
.L_x_11891:
[----:B------:R-:W-:Y:S04]  /*142d0*/  BSSY B2, `(.L_x_11893) ;  /* 0x0000007000027945 */ /* 0x000fe80003800000 */
[----:B------:R-:W-:Y:S05]  /*142e0*/  @P1 BRA `(.L_x_11894) ;  /* 0x0000000000141947 */ /* 0x000fea0003800000 */
[----:B------:R-:W-:Y:S01]  /*142f0*/  ISETP.NE.AND P0, PT, R29, RZ, PT ;  /* 0x000000ff1d00720c */ /* 0x000fe20003f05270 */
[----:B0-----:R-:W-:-:S04]  /*14300*/  IMAD.MOV.U32 R3, RZ, RZ, 0x6c00 ;  /* 0x00006c00ff037424 */ /* 0x001fc800078e00ff */
[----:B------:R1:W-:Y:S08]  /*14310*/  SYNCS.ARRIVE.TRANS64 RZ, [R2+URZ+0x31c30], R3 ;  /* 0x031c300302ff79a7 */ /* 0x0003f0000800003f */
[----:B------:R-:W-:Y:S05]  /*14320*/  @!P0 BRA `(.L_x_11894) ;  /* 0x0000000000048947 */ /* 0x000fea0003800000 */
[----:B------:R-:W-:Y:S01]  /*14330*/  BPT.TRAP 0x1 ;  /* 0x000000040000795c */ /* 0x000fe20000300000 */
.L_x_11894:
[----:B------:R-:W-:Y:S05]  /*14340*/  BSYNC B2 ;  /* 0x0000000000027941 */ /* 0x000fea0003800000 */
.L_x_11893:
        /* <DEDUP_REMOVED lines=12> */
.L_x_11895:
        /* <DEDUP_REMOVED lines=16> */
.L_x_11896:
        /* <DEDUP_REMOVED lines=16> */
.L_x_11897:
        /* <DEDUP_REMOVED lines=15> */
.L_x_11959:
[----:B------:R-:W-:Y:S05]  /*14700*/  BSYNC B2 ;  /* 0x0000000000027941 */ /* 0x000fea0003800000 */
.L_x_11898:
        /* <DEDUP_REMOVED lines=9> */
.L_x_11901:
[----:B------:R-:W-:Y:S05]  /*147a0*/  BSYNC B2 ;  /* 0x0000000000027941 */ /* 0x000fea0003800000 */
.L_x_11900:
        /* <DEDUP_REMOVED lines=10> */
.L_x_11902:
        /* <DEDUP_REMOVED lines=15> */
.L_x_11903:
        /* <DEDUP_REMOVED lines=15> */
.L_x_11904:
        /* <DEDUP_REMOVED lines=12> */
.L_x_11889:
[----:B------:R-:W-:Y:S05]  /*14af0*/  BSYNC B1 ;  /* 0x0000000000017941 */ /* 0x000fea0003800000 */
.L_x_11888:
[C---:B------:R-:W-:Y:S01]  /*14b00*/  ISETP.GT.AND P0, PT, R6.reuse, 0x1, PT ;  /* 0x000000010600780c */ /* 0x040fe20003f04270 */
[----:B------:R-:W-:-:S12]  /*14b10*/  VIADD R6, R6, 0xfffffffe ;  /* 0xfffffffe06067836 */ /* 0x000fd80000000000 */
[----:B------:R-:W-:Y:S05]  /*14b20*/  @P0 BRA `(.L_x_11905) ;  /* 0xffffffe800a40947 */ /* 0x000fea000383ffff */
.L_x_11870:
[----:B------:R-:W-:Y:S05]  /*14b30*/  BSYNC B0 ;  /* 0x0000000000007941 */ /* 0x000fea0003800000 */
.L_x_11851:
        /* <DEDUP_REMOVED lines=8> */
[----:B------:R-:W1:Y:S01]  /*14bc0*/  FLO.U32 R0, UR4 ;  /* 0x0000000400007d00 */ /* 0x000e6200080e0000 */
[----:B------:R-:W-:Y:S01]  /*14bd0*/  ULDC.64 UR6, c[0x0][0x208] ;  /* 0x0000820000067ab9 */ /* 0x000fe20000000a00 */
        /* <DEDUP_REMOVED lines=8> */
.L_x_11907:
[----:B------:R-:W-:Y:S05]  /*14c60*/  BSYNC B0 ;  /* 0x0000000000007941 */ /* 0x000fea0003800000 */
.L_x_11906:
[----:B------:R-:W-:Y:S01]  /*14c70*/  ISETP.NE.AND P0, PT, R25, RZ, PT ;  /* 0x000000ff1900720c */ /* 0x000fe20003f05270 */
        /* <DEDUP_REMOVED lines=8> */
.L_x_11960:
[----:B------:R-:W-:Y:S05]  /*14d00*/  BSYNC B1 ;  /* 0x0000000000017941 */ /* 0x000fea0003800000 */
.L_x_11910:
[----:B------:R-:W-:Y:S04]  /*14d10*/  BSSY B1, `(.L_x_11912) ;  /* 0x0000007000017945 */ /* 0x000fe80003800000 */
[----:B------:R-:W-:Y:S05]  /*14d20*/  @P2 BRA `(.L_x_11913) ;  /* 0x0000000000142947 */ /* 0x000fea0003800000 */
[----:B------:R-:W-:Y:S01]  /*14d30*/  ISETP.NE.AND P0, PT, R29, RZ, PT ;  /* 0x000000ff1d00720c */ /* 0x000fe20003f05270 */
[----:B-1----:R-:W-:-:S04]  /*14d40*/  IMAD.MOV.U32 R0, RZ, RZ, 0x6c00 ;  /* 0x00006c00ff007424 */ /* 0x002fc800078e00ff */
[----:B------:R2:W-:Y:S08]  /*14d50*/  SYNCS.ARRIVE.TRANS64 RZ, [R3+URZ+0x31c50], R0 ;  /* 0x031c500003ff79a7 */ /* 0x0005f0000800003f */
[----:B------:R-:W-:Y:S05]  /*14d60*/  @!P0 BRA `(.L_x_11913) ;  /* 0x0000000000048947 */ /* 0x000fea0003800000 */
[----:B------:R-:W-:Y:S01]  /*14d70*/  BPT.TRAP 0x1 ;  /* 0x000000040000795c */ /* 0x000fe20000300000 */
.L_x_11913:
[----:B------:R-:W-:Y:S05]  /*14d80*/  BSYNC B1 ;  /* 0x0000000000017941 */ /* 0x000fea0003800000 */
.L_x_11912:
[----:B-12---:R-:W-:Y:S01]  /*14d90*/  IMAD R0, R16, 0x6c00, R17 ;  /* 0x00006c0010007824 */ /* 0x006fe200078e0211 */
        /* <DEDUP_REMOVED lines=9> */
.L_x_11914:
        /* <DEDUP_REMOVED lines=15> */
.L_x_11915:
        /* <DEDUP_REMOVED lines=15> */
.L_x_11916:
        /* <DEDUP_REMOVED lines=10> */
.L_x_11909:
[----:B------:R-:W-:Y:S05]  /*150b0*/  BSYNC B0 ;  /* 0x0000000000007941 */ /* 0x000fea0003800000 */
.L_x_11908:
[----:B------:R-:W-:-:S05]  /*150c0*/  VIADD R16, R16, 0x1 ;  /* 0x0000000110107836 */ /* 0x000fca0000000000 */
[----:B------:R-:W-:-:S04]  /*150d0*/  ISETP.NE.AND P0, PT, R16, 0x2, PT ;  /* 0x000000021000780c */ /* 0x000fc80003f05270 */
[----:B------:R-:W-:Y:S02]  /*150e0*/  SEL R0, RZ, 0x1, P0 ;  /* 0x00000001ff007807 */ /* 0x000fe40000000000 */
[----:B------:R-:W-:Y:S02]  /*150f0*/  SEL R16, R16, RZ, P0 ;  /* 0x000000ff10107207 */ /* 0x000fe40000000000 */
[----:B------:R-:W-:-:S07]  /*15100*/  LOP3.LUT R23, R23, R0, RZ, 0x3c, !PT ;  /* 0x0000000017177212 */ /* 0x000fce00078e3cff */
.L_x_11833:
[----:B------:R-:W-:Y:S05]  /*15110*/  BSYNC B7 ;  /* 0x0000000000077941 */ /* 0x000fea0003800000 */
.L_x_11831:
[----:B------:R-:W2:Y:S02]  /*15120*/  LDL R0, [R1+0x4] ;  /* 0x0000040001007983 */ /* 0x000ea40000100800 */
[----:B--2---:R-:W-:-:S13]  /*15130*/  ISETP.NE.AND P0, PT, R0, RZ, PT ;  /* 0x000000ff0000720c */ /* 0x004fda0003f05270 */
        /* <DEDUP_REMOVED lines=10> */
.L_x_11917:
[----:B------:R-:W-:-:S03]  /*151e0*/  UMOV UR4, 0xffffffff ;  /* 0xffffffff00047882 */ /* 0x000fc60000000000 */
[----:B------:R-:W-:Y:S05]  /*151f0*/  BRA.DIV UR4, `(.L_x_11919) ;  /* 0x0000001204dc7947 */ /* 0x000fea000b800000 */
[----:B------:R1:W2:Y:S02]  /*15200*/  SHFL.IDX PT, R14, R28, RZ, 0x1f ;  /* 0x00001fff1c0e7589 */ /* 0x0002a400000e0000 */
.L_x_11963:
        /* <DEDUP_REMOVED lines=8> */
.L_x_11918:
[----:B------:R-:W-:Y:S02]  /*15290*/  ULDC UR4, c[0x0][0xc38] ;  /* 0x00030e0000047ab9 */ /* 0x000fe40000000800 */
[----:B-1----:R-:W-:-:S13]  /*152a0*/  ISETP.GE.AND P0, PT, R28, UR4, PT ;  /* 0x000000041c007c0c */ /* 0x002fda000bf06270 */
[----:B------:R-:W-:Y:S05]  /*152b0*/  @!P0 BRA `(.L_x_11920) ;  /* 0xffffffb800c08947 */ /* 0x000fea000383ffff */
.L_x_11828:
[----:B------:R-:W2:Y:S01]  /*152c0*/  LDL.LU R0, [R1] ;  /* 0x0000000001007983 */ /* 0x000ea20000300800 */
[----:B------:R-:W-:Y:S01]  /*152d0*/  BSSY B0, `(.L_x_11921) ;  /* 0x000000b000007945 */ /* 0x000fe20003800000 */
[----:B------:R-:W1:Y:S01]  /*152e0*/  S2R R5, SR_CgaCtaId ;  /* 0x0000000000057919 */ /* 0x000e620000008800 */
[----:B--2---:R-:W-:-:S05]  /*152f0*/  VIADD R0, R0, 0x1 ;  /* 0x0000000100007836 */ /* 0x004fca0000000000 */
        /* <DEDUP_REMOVED lines=8> */
.L_x_11964:
[----:B------:R-:W-:Y:S05]  /*15380*/  BSYNC B0 ;  /* 0x0000000000007941 */ /* 0x000fea0003800000 */
.L_x_11921:
[----:B------:R-:W-:-:S03]  /*15390*/  UMOV UR4, 0xffffffff ;  /* 0xffffffff00047882 */ /* 0x000fc60000000000 */
[----:B------:R-:W-:Y:S05]  /*153a0*/  BRA.DIV UR4, `(.L_x_11923) ;  /* 0x0000001204ac7947 */ /* 0x000fea000b800000 */
[----:B-1----:R-:W1:Y:S02]  /*153b0*/  S2R R0, SR_TID.X ;  /* 0x0000000000007919 */ /* 0x002e640000002100 */
[----:B-1----:R-:W-:-:S04]  /*153c0*/  SHF.R.U32.HI R0, RZ, 0x5, R0 ;  /* 0x00000005ff007819 */ /* 0x002fc80000011600 */
[----:B------:R-:W-:-:S05]  /*153d0*/  LOP3.LUT R0, R0, 0x3, RZ, 0xc0, !PT ;  /* 0x0000000300007812 */ /* 0x000fca00078ec0ff */
[----:B------:R1:W2:Y:S02]  /*153e0*/  SHFL.IDX PT, R14, R0, RZ, 0x1f ;  /* 0x00001fff000e7589 */ /* 0x0002a400000e0000 */
.L_x_11967:
[----:B--2---:R-:W-:Y:S01]  /*153f0*/  ISETP.NE.AND P0, PT, R14, RZ, PT ;  /* 0x000000ff0e00720c */ /* 0x004fe20003f05270 */
[----:B------:R-:W-:-:S12]  /*15400*/  BSSY B0, `(.L_x_11924) ;  /* 0x0000026000007945 */ /* 0x000fd80003800000 */
[----:B------:R-:W-:Y:S05]  /*15410*/  @P0 BRA `(.L_x_11925) ;  /* 0x0000000000900947 */ /* 0x000fea0003800000 */
[----:B------:R-:W-:-:S03]  /*15420*/  UMOV UR4, 0xffffffff ;  /* 0xffffffff00047882 */ /* 0x000fc60000000000 */
[----:B------:R-:W-:Y:S05]  /*15430*/  BRA.DIV UR4, `(.L_x_11926) ;  /* 0x0000001204bc7947 */ /* 0x000fea000b800000 */
[----:B------:R-:W-:-:S13]  /*15440*/  ELECT P6, URZ, PT ;  /* 0x00000000003f782f */ /* 0x000fda00038c0000 */
.L_x_11970:
        /* <DEDUP_REMOVED lines=8> */
.L_x_11927:
        /* <DEDUP_REMOVED lines=12> */
.L_x_11971:
[----:B------:R-:W2:Y:S02]  /*15590*/  SYNCS.PHASECHK.TRANS64.TRYWAIT P0, [R3+URZ], R0 ;  /* 0x00000000030075a7 */ /* 0x000ea4000800017f */
[----:B--2---:R-:W-:Y:S05]  /*155a0*/  @!P0 BRA `(.L_x_11929) ;  /* 0x0000001000948947 */ /* 0x004fea0003800000 */
.L_x_11972:
[----:B------:R-:W-:Y:S05]  /*155b0*/  @!P2 BRA `(.L_x_11930) ;  /* 0x000000000004a947 */ /* 0x000fea0003800000 */
[----:B------:R-:W-:Y:S01]  /*155c0*/  BPT.TRAP 0x1 ;  /* 0x000000040000795c */ /* 0x000fe20000300000 */
.L_x_11930:
[----:B--2---:R-:W-:-:S04]  /*155d0*/  VIADD R3, R7, 0x31c60 ;  /* 0x00031c6007037836 */ /* 0x004fc80000000000 */
[----:B-1----:R-:W-:-:S04]  /*155e0*/  IMAD R5, R16, 0x8, R3 ;  /* 0x0000000810057824 */ /* 0x002fc800078e0203 */
[----:B------:R-:W1:Y:S02]  /*155f0*/  SYNCS.PHASECHK.TRANS64.TRYWAIT P0, [R5+URZ], R4 ;  /* 0x00000004050075a7 */ /* 0x000e64000800017f */
[----:B-1----:R-:W-:Y:S05]  /*15600*/  @!P0 BRA `(.L_x_11931) ;  /* 0x0000001000908947 */ /* 0x002fea0003800000 */
.L_x_11973:
[----:B------:R-:W-:-:S07]  /*15610*/  IMAD R3, R6, 0x8, R3 ;  /* 0x0000000806037824 */ /* 0x000fce00078e0203 */
.L_x_11932:
[----:B--2---:R2:W3:Y:S02]  /*15620*/  SYNCS.PHASECHK.TRANS64.TRYWAIT P0, [R3+URZ], R0 ;  /* 0x00000000030075a7 */ /* 0x0044e4000800017f */
[----:B---3--:R-:W-:Y:S05]  /*15630*/  @!P0 NANOSLEEP.SYNCS 0x989680 ;  /* 0x009896800000895d */ /* 0x008fea0003900000 */
[----:B------:R-:W3:Y:S02]  /*15640*/  @!P0 SYNCS.PHASECHK.TRANS64 P0, [R3+URZ], R0 ;  /* 0x00000000030085a7 */ /* 0x000ee4000800007f */
[----:B---3--:R-:W-:Y:S05]  /*15650*/  @!P0 BRA `(.L_x_11932) ;  /* 0xfffffffc00f08947 */ /* 0x008fea000383ffff */
.L_x_11925:
[----:B------:R-:W-:Y:S05]  /*15660*/  BSYNC B0 ;  /* 0x0000000000007941 */ /* 0x000fea0003800000 */
.L_x_11924:
[----:B------:R-:W-:Y:S05]  /*15670*/  EXIT ;  /* 0x000000000000794d */ /* 0x000fea0003800000 */
.L_x_11789:
[----:B0-----:R-:W-:-:S04]  /*15680*/  IMAD.U32 R3, RZ, RZ, UR37 ;  /* 0x00000025ff037e24 */ /* 0x001fc8000f8e00ff */
[----:B------:R0:W1:Y:S03]  /*15690*/  SYNCS.PHASECHK.TRANS64.TRYWAIT P1, [R3+URZ+0x31c00], R0 ;  /* 0x031c0000030075a7 */ /* 0x000066000802017f */
[----:B-1----:R-:W-:Y:S05]  /*156a0*/  @!P1 NANOSLEEP.SYNCS 0x989680 ;  /* 0x009896800000995d */ /* 0x002fea0003900000 */
[----:B------:R-:W1:Y:S02]  /*156b0*/  @!P1 SYNCS.PHASECHK.TRANS64 P1, [R3+URZ+0x31c00], R0 ;  /* 0x031c0000030095a7 */ /* 0x000e64000802007f */
[----:B-1----:R-:W-:Y:S05]  /*156c0*/  @!P1 BRA `(.L_x_11789) ;  /* 0xfffffffc00ec9947 */ /* 0x002fea000383ffff */
[----:B------:R-:W-:Y:S05]  /*156d0*/  BRA `(.L_x_11933) ;  /* 0xfffffec000607947 */ /* 0x000fea000383ffff */
.L_x_11793:
[----:B-1----:R1:W2:Y:S02]  /*156e0*/  SYNCS.PHASECHK.TRANS64.TRYWAIT P2, [R0+URZ+0x31c30], R3 ;  /* 0x031c3003000075a7 */ /* 0x0022a4000804017f */
[----:B--2---:R-:W-:Y:S05]  /*156f0*/  @!P2 NANOSLEEP.SYNCS 0x989680 ;  /* 0x009896800000a95d */ /* 0x004fea0003900000 */
[----:B------:R-:W2:Y:S02]  /*15700*/  @!P2 SYNCS.PHASECHK.TRANS64 P2, [R0+URZ+0x31c30], R3 ;  /* 0x031c30030000a5a7 */ /* 0x000ea4000804007f */
[----:B--2---:R-:W-:Y:S05]  /*15710*/  @!P2 BRA `(.L_x_11793) ;  /* 0xfffffffc00f0a947 */ /* 0x004fea000383ffff */
[----:B------:R-:W-:Y:S05]  /*15720*/  BRA `(.L_x_11792) ;  /* 0xfffffec000847947 */ /* 0x000fea000383ffff */
.L_x_11798:
[----:B-1----:R-:W-:-:S04]  /*15730*/  IMAD.U32 R8, RZ, RZ, UR4 ;  /* 0x00000004ff087e24 */ /* 0x002fc8000f8e00ff */
[----:B------:R1:W2:Y:S03]  /*15740*/  SYNCS.PHASECHK.TRANS64.TRYWAIT P3, [R8+URZ+0x31c30], R7 ;  /* 0x031c3007080075a7 */ /* 0x0002a6000806017f */
[----:B--2---:R-:W-:Y:S05]  /*15750*/  @!P3 NANOSLEEP.SYNCS 0x989680 ;  /* 0x009896800000b95d */ /* 0x004fea0003900000 */
[----:B------:R-:W2:Y:S02]  /*15760*/  @!P3 SYNCS.PHASECHK.TRANS64 P3, [R8+URZ+0x31c30], R7 ;  /* 0x031c30070800b5a7 */ /* 0x000ea4000806007f */
[----:B--2---:R-:W-:Y:S05]  /*15770*/  @!P3 BRA `(.L_x_11798) ;  /* 0xfffffffc00ecb947 */ /* 0x004fea000383ffff */
[----:B------:R-:W-:Y:S05]  /*15780*/  BRA `(.L_x_11795) ;  /* 0xffffff04007c7947 */ /* 0x000fea000383ffff */
.L_x_11802:
[----:B-1----:R-:W-:-:S04]  /*15790*/  IMAD.U32 R8, RZ, RZ, UR4 ;  /* 0x00000004ff087e24 */ /* 0x002fc8000f8e00ff */
[----:B------:R1:W2:Y:S03]  /*157a0*/  SYNCS.PHASECHK.TRANS64.TRYWAIT P3, [R8+URZ+0x31c50], R7 ;  /* 0x031c5007080075a7 */ /* 0x0002a6000806017f */
[----:B--2---:R-:W-:Y:S05]  /*157b0*/  @!P3 NANOSLEEP.SYNCS 0x989680 ;  /* 0x009896800000b95d */ /* 0x004fea0003900000 */
[----:B------:R-:W2:Y:S02]  /*157c0*/  @!P3 SYNCS.PHASECHK.TRANS64 P3, [R8+URZ+0x31c50], R7 ;  /* 0x031c50070800b5a7 */ /* 0x000ea4000806007f */
[----:B--2---:R-:W-:Y:S05]  /*157d0*/  @!P3 BRA `(.L_x_11802) ;  /* 0xfffffffc00ecb947 */ /* 0x004fea000383ffff */
[----:B------:R-:W-:Y:S05]  /*157e0*/  BRA `(.L_x_11799) ;  /* 0xffffff1c00187947 */ /* 0x000fea000383ffff */
.L_x_11808:
[----:B--2---:R-:W-:-:S04]  /*157f0*/  IMAD.U32 R7, RZ, RZ, UR4 ;  /* 0x00000004ff077e24 */ /* 0x004fc8000f8e00ff */
[----:B------:R2:W3:Y:S03]  /*15800*/  SYNCS.PHASECHK.TRANS64.TRYWAIT P2, [R7+URZ+0x31c30], R6 ;  /* 0x031c3006070075a7 */ /* 0x0004e6000804017f */
[----:B---3--:R-:W-:Y:S05]  /*15810*/  @!P2 NANOSLEEP.SYNCS 0x989680 ;  /* 0x009896800000a95d */ /* 0x008fea0003900000 */
[----:B------:R-:W3:Y:S02]  /*15820*/  @!P2 SYNCS.PHASECHK.TRANS64 P2, [R7+URZ+0x31c30], R6 ;  /* 0x031c30060700a5a7 */ /* 0x000ee4000804007f */
[----:B---3--:R-:W-:Y:S05]  /*15830*/  @!P2 BRA `(.L_x_11808) ;  /* 0xfffffffc00eca947 */ /* 0x008fea000383ffff */
[----:B------:R-:W-:Y:S05]  /*15840*/  BRA `(.L_x_11805) ;  /* 0xffffff5000207947 */ /* 0x000fea000383ffff */
.L_x_11812:
[----:B-1----:R-:W-:-:S04]  /*15850*/  IMAD.U32 R7, RZ, RZ, UR4 ;  /* 0x00000004ff077e24 */ /* 0x002fc8000f8e00ff */
[----:B------:R1:W2:Y:S03]  /*15860*/  SYNCS.PHASECHK.TRANS64.TRYWAIT P2, [R7+URZ+0x31c50], R6 ;  /* 0x031c5006070075a7 */ /* 0x0002a6000804017f */
[----:B--2---:R-:W-:Y:S05]  /*15870*/  @!P2 NANOSLEEP.SYNCS 0x989680 ;  /* 0x009896800000a95d */ /* 0x004fea0003900000 */
[----:B------:R-:W2:Y:S02]  /*15880*/  @!P2 SYNCS.PHASECHK.TRANS64 P2, [R7+URZ+0x31c50], R6 ;  /* 0x031c50060700a5a7 */ /* 0x000ea4000804007f */
[----:B--2---:R-:W-:Y:S05]  /*15890*/  @!P2 BRA `(.L_x_11812) ;  /* 0xfffffffc00eca947 */ /* 0x004fea000383ffff */
[----:B------:R-:W-:Y:S05]  /*158a0*/  BRA `(.L_x_11809) ;  /* 0xffffff6400bc7947 */ /* 0x000fea000383ffff */
.L_x_11817:
[----:B---3--:R-:W-:-:S04]  /*158b0*/  IMAD.U32 R5, RZ, RZ, UR5 ;  /* 0x00000005ff057e24 */ /* 0x008fc8000f8e00ff */
[----:B------:R3:W4:Y:S03]  /*158c0*/  SYNCS.PHASECHK.TRANS64.TRYWAIT P0, [R5+URZ+0x31c50], R4 ;  /* 0x031c5004050075a7 */ /* 0x000726000800017f */
[----:B----4-:R-:W-:Y:S05]  /*158d0*/  @!P0 NANOSLEEP.SYNCS 0x989680 ;  /* 0x009896800000895d */ /* 0x010fea0003900000 */
[----:B------:R-:W4:Y:S02]  /*158e0*/  @!P0 SYNCS.PHASECHK.TRANS64 P0, [R5+URZ+0x31c50], R4 ;  /* 0x031c5004050085a7 */ /* 0x000f24000800007f */
[----:B----4-:R-:W-:Y:S05]  /*158f0*/  @!P0 BRA `(.L_x_11817) ;  /* 0xfffffffc00ec8947 */ /* 0x010fea000383ffff */
[----:B------:R-:W-:Y:S05]  /*15900*/  BRA `(.L_x_11816) ;  /* 0xffffff8c00e07947 */ /* 0x000fea000383ffff */
.L_x_11839:
[----:B------:R-:W-:Y:S02]  /*15910*/  IMAD.MOV.U32 R13, RZ, RZ, R20 ;  /* 0x000000ffff0d7224 */ /* 0x000fe400078e0014 */
[----:B------:R-:W-:Y:S02]  /*15920*/  IMAD.MOV.U32 R12, RZ, RZ, RZ ;  /* 0x000000ffff0c7224 */ /* 0x000fe400078e00ff */
[----:B------:R-:W-:Y:S02]  /*15930*/  IMAD.MOV.U32 R11, RZ, RZ, 0x1f ;  /* 0x0000001fff0b7424 */ /* 0x000fe400078e00ff */
[----:B------:R-:W-:-:S07]  /*15940*/  IMAD.MOV.U32 R15, RZ, RZ, -0x1 ;  /* 0xffffffffff0f7424 */ /* 0x000fce00078e00ff */
[----:B------:R-:W-:Y:S05]  /*15950*/  WARPSYNC.COLLECTIVE R15, `(.L_x_11934) ;  /* 0x000000000f087348 */ /* 0x000fea0003c00000 */
[----:B------:R0:W1:Y:S02]  /*15960*/  SHFL.IDX P6, R14, R13, R12, R11 ;  /* 0x0000000c0d0e7389 */ /* 0x00006400000c000b */
[----:B01----:R-:W-:Y:S01]  /*15970*/  ENDCOLLECTIVE ;  /* 0x000000000000791b */ /* 0x003fe20003800000 */
.L_x_11934:
[----:B------:R-:W-:Y:S05]  /*15980*/  BRA `(.L_x_11935) ;  /* 0xffffffbc00c47947 */ /* 0x000fea000383ffff */
.L_x_11841:
[----:B------:R-:W-:Y:S01]  /*15990*/  BSSY B0, `(.L_x_11936) ;  /* 0x0000006000007945 */ /* 0x000fe20003800000 */
[----:B------:R-:W-:-:S07]  /*159a0*/  IMAD.MOV.U32 R15, RZ, RZ, -0x1 ;  /* 0xffffffffff0f7424 */ /* 0x000fce00078e00ff */
[----:B0-----:R-:W-:Y:S05]  /*159b0*/  WARPSYNC.COLLECTIVE R15, `(.L_x_11937) ;  /* 0x000000000f0c7348 */ /* 0x001fea0003c00000 */
[----:B------:R-:W-:Y:S02]  /*159c0*/  ELECT P6, UR62, PT ;  /* 0x00000000003e782f */ /* 0x000fe400038c0000 */
[----:B------:R-:W-:Y:S01]  /*159d0*/  MOV R14, UR62 ;  /* 0x0000003e000e7c02 */ /* 0x000fe20008000f00 */
[----:B0-----:R-:W-:Y:S10]  /*159e0*/  ENDCOLLECTIVE ;  /* 0x000000000000791b */ /* 0x001ff40003800000 */
.L_x_11937:
[----:B------:R-:W-:Y:S05]  /*159f0*/  BSYNC B0 ;  /* 0x0000000000007941 */ /* 0x000fea0003800000 */
.L_x_11936:
[----:B------:R-:W-:Y:S05]  /*15a00*/  BRA `(.L_x_11938) ;  /* 0xffffffbc00c07947 */ /* 0x000fea000383ffff */
.L_x_11843:
[----:B-1----:R1:W2:Y:S02]  /*15a10*/  SYNCS.PHASECHK.TRANS64.TRYWAIT P0, [R3+URZ+0x31c40], R0 ;  /* 0x031c4000030075a7 */ /* 0x0022a4000800017f */
[----:B--2---:R-:W-:Y:S05]  /*15a20*/  @!P0 NANOSLEEP.SYNCS 0x989680 ;  /* 0x009896800000895d */ /* 0x004fea0003900000 */
[----:B------:R-:W2:Y:S02]  /*15a30*/  @!P0 SYNCS.PHASECHK.TRANS64 P0, [R3+URZ+0x31c40], R0 ;  /* 0x031c4000030085a7 */ /* 0x000ea4000800007f */
[----:B--2---:R-:W-:Y:S05]  /*15a40*/  @!P0 BRA `(.L_x_11843) ;  /* 0xfffffffc00f08947 */ /* 0x004fea000383ffff */
[----:B------:R-:W-:Y:S05]  /*15a50*/  BRA `(.L_x_11939) ;  /* 0xffffffc000207947 */ /* 0x000fea000383ffff */
.L_x_11847:
[----:B------:R-:W-:Y:S02]  /*15a60*/  IMAD.MOV.U32 R13, RZ, RZ, R4 ;  /* 0x000000ffff0d7224 */ /* 0x000fe400078e0004 */
[----:B------:R-:W-:Y:S02]  /*15a70*/  IMAD.MOV.U32 R12, RZ, RZ, RZ ;  /* 0x000000ffff0c7224 */ /* 0x000fe400078e00ff */
[----:B------:R-:W-:Y:S02]  /*15a80*/  IMAD.MOV.U32 R11, RZ, RZ, 0x1c1f ;  /* 0x00001c1fff0b7424 */ /* 0x000fe400078e00ff */
[----:B------:R-:W-:Y:S02]  /*15a90*/  IMAD.MOV.U32 R15, RZ, RZ, -0x1 ;  /* 0xffffffffff0f7424 */ /* 0x000fe400078e00ff */
[----:B------:R-:W-:-:S07]  /*15aa0*/  IMAD.U32 R6, RZ, RZ, UR44 ;  /* 0x0000002cff067e24 */ /* 0x000fce000f8e00ff */
[----:B------:R-:W-:Y:S05]  /*15ab0*/  WARPSYNC.COLLECTIVE R15, `(.L_x_11940) ;  /* 0x000000000f087348 */ /* 0x000fea0003c00000 */
[----:B------:R0:W1:Y:S02]  /*15ac0*/  SHFL.IDX P6, R14, R13, R12, R11 ;  /* 0x0000000c0d0e7389 */ /* 0x00006400000c000b */
[----:B01----:R-:W-:Y:S01]  /*15ad0*/  ENDCOLLECTIVE ;  /* 0x000000000000791b */ /* 0x003fe20003800000 */
.L_x_11940:
[----:B------:R-:W-:-:S04]  /*15ae0*/  IMAD R6, R6, 0xc0, R21 ;  /* 0x000000c006067824 */ /* 0x000fc800078e0215 */
[----:B------:R-:W-:Y:S02]  /*15af0*/  VIADD R10, R6, 0x20 ;  /* 0x00000020060a7836 */ /* 0x000fe40000000000 */
[----:B------:R-:W-:Y:S02]  /*15b00*/  IMAD.MOV.U32 R13, RZ, RZ, R0 ;  /* 0x000000ffff0d7224 */ /* 0x000fe400078e0000 */
[----:B------:R-:W-:-:S07]  /*15b10*/  IMAD.MOV.U32 R2, RZ, RZ, R14 ;  /* 0x000000ffff027224 */ /* 0x000fce00078e000e */
[----:B------:R-:W-:Y:S05]  /*15b20*/  WARPSYNC.COLLECTIVE R15, `(.L_x_11941) ;  /* 0x000000000f087348 */ /* 0x000fea0003c00000 */
[----:B------:R0:W1:Y:S02]  /*15b30*/  SHFL.IDX P6, R14, R13, R12, R11 ;  /* 0x0000000c0d0e7389 */ /* 0x00006400000c000b */
[----:B01----:R-:W-:Y:S01]  /*15b40*/  ENDCOLLECTIVE ;  /* 0x000000000000791b */ /* 0x003fe20003800000 */
.L_x_11941:
        /* <DEDUP_REMOVED lines=23> */
.L_x_11942:
[----:B------:R-:W-:Y:S02]  /*15cc0*/  IMAD.MOV.U32 R13, RZ, RZ, R0 ;  /* 0x000000ffff0d7224 */ /* 0x000fe400078e0000 */
[----:B------:R-:W-:-:S07]  /*15cd0*/  IMAD.MOV.U32 R2, RZ, RZ, R14 ;  /* 0x000000ffff027224 */ /* 0x000fce00078e000e */
[----:B------:R-:W-:Y:S05]  /*15ce0*/  WARPSYNC.COLLECTIVE R15, `(.L_x_11943) ;  /* 0x000000000f087348 */ /* 0x000fea0003c00000 */
[----:B------:R0:W1:Y:S02]  /*15cf0*/  SHFL.IDX P6, R14, R13, R12, R11 ;  /* 0x0000000c0d0e7389 */ /* 0x00006400000c000b */
[----:B01----:R-:W-:Y:S01]  /*15d00*/  ENDCOLLECTIVE ;  /* 0x000000000000791b */ /* 0x003fe20003800000 */
.L_x_11943:
        /* <DEDUP_REMOVED lines=19> */
.L_x_11944:
[----:B------:R-:W-:Y:S02]  /*15e40*/  IMAD.MOV.U32 R13, RZ, RZ, R0 ;  /* 0x000000ffff0d7224 */ /* 0x000fe400078e0000 */
[----:B------:R-:W-:-:S07]  /*15e50*/  IMAD.MOV.U32 R2, RZ, RZ, R14 ;  /* 0x000000ffff027224 */ /* 0x000fce00078e000e */
[----:B------:R-:W-:Y:S05]  /*15e60*/  WARPSYNC.COLLECTIVE R15, `(.L_x_11945) ;  /* 0x000000000f087348 */ /* 0x000fea0003c00000 */
[----:B------:R0:W1:Y:S02]  /*15e70*/  SHFL.IDX P6, R14, R13, R12, R11 ;  /* 0x0000000c0d0e7389 */ /* 0x00006400000c000b */
[----:B01----:R-:W-:Y:S01]  /*15e80*/  ENDCOLLECTIVE ;  /* 0x000000000000791b */ /* 0x003fe20003800000 */
.L_x_11945:
        /* <DEDUP_REMOVED lines=18> */
.L_x_11946:
[----:B------:R-:W-:Y:S02]  /*15fb0*/  IMAD.MOV.U32 R13, RZ, RZ, R0 ;  /* 0x000000ffff0d7224 */ /* 0x000fe400078e0000 */
[----:B------:R-:W-:-:S05]  /*15fc0*/  VIADD R0, R6, 0x60 ;  /* 0x0000006006007836 */ /* 0x000fca0000000000 */
[----:B------:R-:W-:Y:S01]  /*15fd0*/  ISETP.GE.AND P4, PT, R0, R5, PT ;  /* 0x000000050000720c */ /* 0x000fe20003f86270 */
[----:B------:R-:W-:Y:S02]  /*15fe0*/  VIADD R0, R6, 0x80 ;  /* 0x0000008006007836 */ /* 0x000fe40000000000 */
[----:B------:R-:W-:-:S10]  /*15ff0*/  IMAD.MOV.U32 R4, RZ, RZ, R14 ;  /* 0x000000ffff047224 */ /* 0x000fd400078e000e */
[----:B------:R-:W-:Y:S05]  /*16000*/  WARPSYNC.COLLECTIVE R15, `(.L_x_11947) ;  /* 0x000000000f087348 */ /* 0x000fea0003c00000 */
[----:B------:R0:W1:Y:S02]  /*16010*/  SHFL.IDX P6, R14, R13, R12, R11 ;  /* 0x0000000c0d0e7389 */ /* 0x00006400000c000b */
[----:B01----:R-:W-:Y:S01]  /*16020*/  ENDCOLLECTIVE ;  /* 0x000000000000791b */ /* 0x003fe20003800000 */
.L_x_11947:
[----:B------:R-:W-:Y:S01]  /*16030*/  ULDC.64 UR4, c[0x0][0x208] ;  /* 0x0000820000047ab9 */ /* 0x000fe20000000a00 */
[----:B------:R-:W-:Y:S02]  /*16040*/  IMAD.MOV.U32 R13, RZ, RZ, R7 ;  /* 0x000000ffff0d7224 */ /* 0x000fe400078e0007 */
[----:B------:R-:W-:Y:S01]  /*16050*/  IMAD.MOV.U32 R12, RZ, RZ, RZ ;  /* 0x000000ffff0c7224 */ /* 0x000fe200078e00ff */
        /* <DEDUP_REMOVED lines=14> */
.L_x_11948:
[----:B------:R-:W-:Y:S02]  /*16140*/  IMAD.MOV.U32 R13, RZ, RZ, R8 ;  /* 0x000000ffff0d7224 */ /* 0x000fe400078e0008 */
[----:B------:R-:W-:-:S07]  /*16150*/  IMAD.MOV.U32 R0, RZ, RZ, R14 ;  /* 0x000000ffff007224 */ /* 0x000fce00078e000e */
[----:B------:R-:W-:Y:S05]  /*16160*/  WARPSYNC.COLLECTIVE R15, `(.L_x_11949) ;  /* 0x000000000f087348 */ /* 0x000fea0003c00000 */
[----:B------:R0:W1:Y:S02]  /*16170*/  SHFL.IDX P6, R14, R13, R12, R11 ;  /* 0x0000000c0d0e7389 */ /* 0x00006400000c000b */
[----:B01----:R-:W-:Y:S01]  /*16180*/  ENDCOLLECTIVE ;  /* 0x000000000000791b */ /* 0x003fe20003800000 */
.L_x_11949:
[----:B------:R-:W-:Y:S01]  /*16190*/  ULDC.64 UR4, c[0x0][0x208] ;  /* 0x0000820000047ab9 */ /* 0x000fe20000000a00 */
[----:B------:R-:W-:Y:S02]  /*161a0*/  IMAD.MOV.U32 R13, RZ, RZ, R7 ;  /* 0x000000ffff0d7224 */ /* 0x000fe400078e0007 */
[----:B------:R-:W-:Y:S01]  /*161b0*/  IMAD.MOV.U32 R12, RZ, RZ, 0x1 ;  /* 0x00000001ff0c7424 */ /* 0x000fe200078e00ff */
        /* <DEDUP_REMOVED lines=13> */
.L_x_11950:
[----:B------:R-:W-:Y:S02]  /*16290*/  IMAD.MOV.U32 R13, RZ, RZ, R8 ;  /* 0x000000ffff0d7224 */ /* 0x000fe400078e0008 */
[----:B------:R-:W-:-:S07]  /*162a0*/  IMAD.MOV.U32 R7, RZ, RZ, R14 ;  /* 0x000000ffff077224 */ /* 0x000fce00078e000e */
[----:B------:R-:W-:Y:S05]  /*162b0*/  WARPSYNC.COLLECTIVE R15, `(.L_x_11951) ;  /* 0x000000000f087348 */ /* 0x000fea0003c00000 */
[----:B------:R0:W1:Y:S02]  /*162c0*/  SHFL.IDX P6, R14, R13, R12, R11 ;  /* 0x0000000c0d0e7389 */ /* 0x00006400000c000b */
[----:B01----:R-:W-:Y:S01]  /*162d0*/  ENDCOLLECTIVE ;  /* 0x000000000000791b */ /* 0x003fe20003800000 */
.L_x_11951:
[----:B------:R-:W-:Y:S05]  /*162e0*/  BRA `(.L_x_11952) ;  /* 0xffffffc400407947 */ /* 0x000fea000383ffff */
.L_x_11850:
[----:B0-----:R0:W1:Y:S02]  /*162f0*/  SYNCS.PHASECHK.TRANS64.TRYWAIT P0, [R17+URZ+0x31c20], R2 ;  /* 0x031c2002110075a7 */ /* 0x001064000800017f */
[----:B-1----:R-:W-:Y:S05]  /*16300*/  @!P0 NANOSLEEP.SYNCS 0x989680 ;  /* 0x009896800000895d */ /* 0x002fea0003900000 */
[----:B------:R-:W1:Y:S02]  /*16310*/  @!P0 SYNCS.PHASECHK.TRANS64 P0, [R17+URZ+0x31c20], R2 ;  /* 0x031c2002110085a7 */ /* 0x000e64000800007f */
[----:B-1----:R-:W-:Y:S05]  /*16320*/  @!P0 BRA `(.L_x_11850) ;  /* 0xfffffffc00f08947 */ /* 0x002fea000383ffff */
[----:B------:R-:W-:Y:S05]  /*16330*/  BRA `(.L_x_11953) ;  /* 0xffffffc400ac7947 */ /* 0x000fea000383ffff */
.L_x_11857:
[----:B0-----:R0:W1:Y:S02]  /*16340*/  SYNCS.PHASECHK.TRANS64.TRYWAIT P0, [R2+URZ+0x31c40], R3 ;  /* 0x031c4003020075a7 */ /* 0x001064000800017f */
[----:B-1----:R-:W-:Y:S05]  /*16350*/  @!P0 NANOSLEEP.SYNCS 0x989680 ;  /* 0x009896800000895d */ /* 0x002fea0003900000 */
[----:B------:R-:W1:Y:S02]  /*16360*/  @!P0 SYNCS.PHASECHK.TRANS64 P0, [R2+URZ+0x31c40], R3 ;  /* 0x031c4003020085a7 */ /* 0x000e64000800007f */
[----:B-1----:R-:W-:Y:S05]  /*16370*/  @!P0 BRA `(.L_x_11857) ;  /* 0xfffffffc00f08947 */ /* 0x002fea000383ffff */
[----:B------:R-:W-:Y:S05]  /*16380*/  BRA `(.L_x_11954) ;  /* 0xffffffc800607947 */ /* 0x000fea000383ffff */
.L_x_11864:
[----:B0-----:R0:W1:Y:S02]  /*16390*/  SYNCS.PHASECHK.TRANS64.TRYWAIT P0, [R3+URZ+0x60], R2 ;  /* 0x00006002030075a7 */ /* 0x001064000800017f */
[----:B-1----:R-:W-:Y:S05]  /*163a0*/  @!P0 NANOSLEEP.SYNCS 0x989680 ;  /* 0x009896800000895d */ /* 0x002fea0003900000 */
[----:B------:R-:W1:Y:S02]  /*163b0*/  @!P0 SYNCS.PHASECHK.TRANS64 P0, [R3+URZ+0x60], R2 ;  /* 0x00006002030085a7 */ /* 0x000e64000800007f */
[----:B-1----:R-:W-:Y:S05]  /*163c0*/  @!P0 BRA `(.L_x_11864) ;  /* 0xfffffffc00f08947 */ /* 0x002fea000383ffff */
[----:B------:R-:W-:Y:S05]  /*163d0*/  BRA `(.L_x_11955) ;  /* 0xffffffcc00507947 */ /* 0x000fea000383ffff */
.L_x_11875:
[----:B0-----:R0:W1:Y:S02]  /*163e0*/  SYNCS.PHASECHK.TRANS64.TRYWAIT P0, [R3+URZ+0x31c40], R2 ;  /* 0x031c4002030075a7 */ /* 0x001064000800017f */
[----:B-1----:R-:W-:Y:S05]  /*163f0*/  @!P0 NANOSLEEP.SYNCS 0x989680 ;  /* 0x009896800000895d */ /* 0x002fea0003900000 */
[----:B------:R-:W1:Y:S02]  /*16400*/  @!P0 SYNCS.PHASECHK.TRANS64 P0, [R3+URZ+0x31c40], R2 ;  /* 0x031c4002030085a7 */ /* 0x000e64000800007f */
[----:B-1----:R-:W-:Y:S05]  /*16410*/  @!P0 BRA `(.L_x_11875) ;  /* 0xfffffffc00f08947 */ /* 0x002fea000383ffff */
[----:B------:R-:W-:Y:S05]  /*16420*/  BRA `(.L_x_11956) ;  /* 0xffffffd400007947 */ /* 0x000fea000383ffff */
.L_x_11882:
[----:B0-----:R0:W1:Y:S02]  /*16430*/  SYNCS.PHASECHK.TRANS64.TRYWAIT P0, [R12+URZ+0x60], R23 ;  /* 0x000060170c0075a7 */ /* 0x001064000800017f */
[----:B-1----:R-:W-:Y:S05]  /*16440*/  @!P0 NANOSLEEP.SYNCS 0x989680 ;  /* 0x009896800000895d */ /* 0x002fea0003900000 */
[----:B------:R-:W1:Y:S02]  /*16450*/  @!P0 SYNCS.PHASECHK.TRANS64 P0, [R12+URZ+0x60], R23 ;  /* 0x000060170c0085a7 */ /* 0x000e64000800007f */
[----:B-1----:R-:W-:Y:S05]  /*16460*/  @!P0 BRA `(.L_x_11882) ;  /* 0xfffffffc00f08947 */ /* 0x002fea000383ffff */
[----:B------:R-:W-:Y:S05]  /*16470*/  BRA `(.L_x_11957) ;  /* 0xffffffd400f87947 */ /* 0x000fea000383ffff */
.L_x_11892:
[----:B0-----:R0:W1:Y:S02]  /*16480*/  SYNCS.PHASECHK.TRANS64.TRYWAIT P0, [R2+URZ+0x31c40], R3 ;  /* 0x031c4003020075a7 */ /* 0x001064000800017f */
[----:B-1----:R-:W-:Y:S05]  /*16490*/  @!P0 NANOSLEEP.SYNCS 0x989680 ;  /* 0x009896800000895d */ /* 0x002fea0003900000 */
[----:B------:R-:W1:Y:S02]  /*164a0*/  @!P0 SYNCS.PHASECHK.TRANS64 P0, [R2+URZ+0x31c40], R3 ;  /* 0x031c4003020085a7 */ /* 0x000e64000800007f */
[----:B-1----:R-:W-:Y:S05]  /*164b0*/  @!P0 BRA `(.L_x_11892) ;  /* 0xfffffffc00f08947 */ /* 0x002fea000383ffff */
[----:B------:R-:W-:Y:S05]  /*164c0*/  BRA `(.L_x_11958) ;  /* 0xffffffdc007c7947 */ /* 0x000fea000383ffff */
.L_x_11899:
[----:B0-----:R0:W1:Y:S02]  /*164d0*/  SYNCS.PHASECHK.TRANS64.TRYWAIT P0, [R8+URZ+0x60], R2 ;  /* 0x00006002080075a7 */ /* 0x001064000800017f */
[----:B-1----:R-:W-:Y:S05]  /*164e0*/  @!P0 NANOSLEEP.SYNCS 0x989680 ;  /* 0x009896800000895d */ /* 0x002fea0003900000 */
[----:B------:R-:W1:Y:S02]  /*164f0*/  @!P0 SYNCS.PHASECHK.TRANS64 P0, [R8+URZ+0x60], R2 ;  /* 0x00006002080085a7 */ /* 0x000e64000800007f */
[----:B-1----:R-:W-:Y:S05]  /*16500*/  @!P0 BRA `(.L_x_11899) ;  /* 0xfffffffc00f08947 */ /* 0x002fea000383ffff */
[----:B------:R-:W-:Y:S05]  /*16510*/  BRA `(.L_x_11959) ;  /* 0xffffffe000787947 */ /* 0x000fea000383ffff */
.L_x_11911:
[----:B-1----:R1:W2:Y:S02]  /*16520*/  SYNCS.PHASECHK.TRANS64.TRYWAIT P0, [R3+URZ+0x31c60], R0 ;  /* 0x031c6000030075a7 */ /* 0x0022a4000800017f */
[----:B--2---:R-:W-:Y:S05]  /*16530*/  @!P0 NANOSLEEP.SYNCS 0x989680 ;  /* 0x009896800000895d */ /* 0x004fea0003900000 */
[----:B------:R-:W2:Y:S02]  /*16540*/  @!P0 SYNCS.PHASECHK.TRANS64 P0, [R3+URZ+0x31c60], R0 ;  /* 0x031c6000030085a7 */ /* 0x000ea4000800007f */
[----:B--2---:R-:W-:Y:S05]  /*16550*/  @!P0 BRA `(.L_x_11911) ;  /* 0xfffffffc00f08947 */ /* 0x004fea000383ffff */
[----:B------:R-:W-:Y:S05]  /*16560*/  BRA `(.L_x_11960) ;  /* 0xffffffe400e47947 */ /* 0x000fea000383ffff */
.L_x_11919:
        /* <DEDUP_REMOVED lines=8> */
.L_x_11962:
[----:B------:R-:W-:Y:S05]  /*165f0*/  BSYNC B0 ;  /* 0x0000000000007941 */ /* 0x000fea0003800000 */
.L_x_11961:
[----:B------:R-:W-:Y:S05]  /*16600*/  BRA `(.L_x_11963) ;  /* 0xffffffec00007947 */ /* 0x000fea000383ffff */
.L_x_11922:
[----:B-1----:R1:W2:Y:S02]  /*16610*/  SYNCS.PHASECHK.TRANS64.TRYWAIT P0, [R7+URZ+0x31c20], R0 ;  /* 0x031c2000070075a7 */ /* 0x0022a4000800017f */
[----:B--2---:R-:W-:Y:S05]  /*16620*/  @!P0 NANOSLEEP.SYNCS 0x989680 ;  /* 0x009896800000895d */ /* 0x004fea0003900000 */
[----:B------:R-:W2:Y:S02]  /*16630*/  @!P0 SYNCS.PHASECHK.TRANS64 P0, [R7+URZ+0x31c20], R0 ;  /* 0x031c2000070085a7 */ /* 0x000ea4000800007f */
[----:B--2---:R-:W-:Y:S05]  /*16640*/  @!P0 BRA `(.L_x_11922) ;  /* 0xfffffffc00f08947 */ /* 0x004fea000383ffff */
[----:B------:R-:W-:Y:S05]  /*16650*/  BRA `(.L_x_11964) ;  /* 0xffffffec00487947 */ /* 0x000fea000383ffff */
.L_x_11923:
        /* <DEDUP_REMOVED lines=11> */
.L_x_11966:
[----:B------:R-:W-:Y:S05]  /*16710*/  BSYNC B0 ;  /* 0x0000000000007941 */ /* 0x000fea0003800000 */
.L_x_11965:
[----:B------:R-:W-:Y:S05]  /*16720*/  BRA `(.L_x_11967) ;  /* 0xffffffec00307947 */ /* 0x000fea000383ffff */
.L_x_11926:
[----:B------:R-:W-:Y:S01]  /*16730*/  BSSY B1, `(.L_x_11968) ;  /* 0x0000006000017945 */ /* 0x000fe20003800000 */
[----:B------:R-:W-:-:S07]  /*16740*/  IMAD.MOV.U32 R15, RZ, RZ, -0x1 ;  /* 0xffffffffff0f7424 */ /* 0x000fce00078e00ff */
[----:B01----:R-:W-:Y:S05]  /*16750*/  WARPSYNC.COLLECTIVE R15, `(.L_x_11969) ;  /* 0x000000000f0c7348 */ /* 0x003fea0003c00000 */
[----:B------:R-:W-:Y:S02]  /*16760*/  ELECT P6, UR62, PT ;  /* 0x00000000003e782f */ /* 0x000fe400038c0000 */
[----:B------:R-:W-:Y:S01]  /*16770*/  MOV R14, UR62 ;  /* 0x0000003e000e7c02 */ /* 0x000fe20008000f00 */
[----:B01----:R-:W-:Y:S10]  /*16780*/  ENDCOLLECTIVE ;  /* 0x000000000000791b */ /* 0x003ff40003800000 */
.L_x_11969:
[----:B------:R-:W-:Y:S05]  /*16790*/  BSYNC B1 ;  /* 0x0000000000017941 */ /* 0x000fea0003800000 */
.L_x_11968:
[----:B------:R-:W-:Y:S05]  /*167a0*/  BRA `(.L_x_11970) ;  /* 0xffffffec00287947 */ /* 0x000fea000383ffff */
.L_x_11928:
[----:B-1----:R1:W2:Y:S02]  /*167b0*/  SYNCS.PHASECHK.TRANS64.TRYWAIT P0, [R5+URZ], R4 ;  /* 0x00000004050075a7 */ /* 0x0022a4000800017f */
[----:B--2---:R-:W-:Y:S05]  /*167c0*/  @!P0 NANOSLEEP.SYNCS 0x989680 ;  /* 0x009896800000895d */ /* 0x004fea0003900000 */
[----:B------:R-:W2:Y:S02]  /*167d0*/  @!P0 SYNCS.PHASECHK.TRANS64 P0, [R5+URZ], R4 ;  /* 0x00000004050085a7 */ /* 0x000ea4000800007f */
[----:B--2---:R-:W-:Y:S05]  /*167e0*/  @!P0 BRA `(.L_x_11928) ;  /* 0xfffffffc00f08947 */ /* 0x004fea000383ffff */
[----:B------:R-:W-:Y:S05]  /*167f0*/  BRA `(.L_x_11971) ;  /* 0xffffffec00647947 */ /* 0x000fea000383ffff */
.L_x_11929:
[----:B--2---:R2:W3:Y:S02]  /*16800*/  SYNCS.PHASECHK.TRANS64.TRYWAIT P0, [R3+URZ], R0 ;  /* 0x00000000030075a7 */ /* 0x0044e4000800017f */
[----:B---3--:R-:W-:Y:S05]  /*16810*/  @!P0 NANOSLEEP.SYNCS 0x989680 ;  /* 0x009896800000895d */ /* 0x008fea0003900000 */
[----:B------:R-:W3:Y:S02]  /*16820*/  @!P0 SYNCS.PHASECHK.TRANS64 P0, [R3+URZ], R0 ;  /* 0x00000000030085a7 */ /* 0x000ee4000800007f */
[----:B---3--:R-:W-:Y:S05]  /*16830*/  @!P0 BRA `(.L_x_11929) ;  /* 0xfffffffc00f08947 */ /* 0x008fea000383ffff */
[----:B------:R-:W-:Y:S05]  /*16840*/  BRA `(.L_x_11972) ;  /* 0xffffffec00587947 */ /* 0x000fea000383ffff */
.L_x_11931:
[----:B-1----:R1:W2:Y:S02]  /*16850*/  SYNCS.PHASECHK.TRANS64.TRYWAIT P0, [R5+URZ], R4 ;  /* 0x00000004050075a7 */ /* 0x0022a4000800017f */
[----:B--2---:R-:W-:Y:S05]  /*16860*/  @!P0 NANOSLEEP.SYNCS 0x989680 ;  /* 0x009896800000895d */ /* 0x004fea0003900000 */
[----:B------:R-:W2:Y:S02]  /*16870*/  @!P0 SYNCS.PHASECHK.TRANS64 P0, [R5+URZ], R4 ;  /* 0x00000004050085a7 */ /* 0x000ea4000800007f */
[----:B--2---:R-:W-:Y:S05]  /*16880*/  @!P0 BRA `(.L_x_11931) ;  /* 0xfffffffc00f08947 */ /* 0x004fea000383ffff */
[----:B------:R-:W-:Y:S05]  /*16890*/  BRA `(.L_x_11973) ;  /* 0xffffffec005c7947 */ /* 0x000fea000383ffff */
.L_x_11974:
        /* <DEDUP_REMOVED lines=14> */
.L_x_15325:


//--------------------- .text._ZN7cutlass13device_kernelIN5flash11enable_sm90INS1_16FlashAttnFwdSm90INS1_25CollectiveMainloopFwdSm90ILi2EN4cute5tupleIJNS5_1CILi1EEES8_S8_EEENS6_IJNS7_ILi192EEENS7_ILi144EEENS7_ILi96EEEEEELi96ENS_10bfloat16_tEfNS_4arch4Sm90ELb1ELb0ELb1ELb1ELb0ELb0ELb0ELb0ELb1ELb1ELb0ELb0EEENS1_21CollectiveEpilogueFwdINS6_IJSA_SC_SB_EEES9_SE_SG_Li384ELb1ELb1ELb0ELb0EEENS1_36VarlenDynamicPersistentTileSchedulerILi192ELi144ELi384ELi128ELb0ELb1ELb1ELb1ELb1ELb1EEEEEEEEEvNT_6ParamsE --------------------------
	.section	.text._ZN7cutlass13device_kernelIN5flash11enable_sm90INS1_16FlashAttnFwdSm90INS1_25CollectiveMainloopFwdSm90ILi2EN4cute5tupleIJNS5_1CILi1EEES8_S8_EEENS6_IJNS7_ILi192EEENS7_ILi144EEENS7_ILi96EEEEEELi96ENS_10bfloat16_tEfNS_4arch4Sm90ELb1ELb0ELb1ELb1ELb0ELb0ELb0ELb0ELb1ELb1ELb0ELb0EEENS1_21CollectiveEpilogueFwdINS6_IJSA_SC_SB_EEES9_SE_SG_Li384ELb1ELb1ELb0ELb0EEENS1_36VarlenDynamicPersistentTileSchedulerILi192ELi144ELi384ELi128ELb0ELb1ELb1ELb1ELb1ELb1EEEEEEEEEvNT_6ParamsE,"ax",@progbits
	.align	128
.text._ZN7cutlass13device_kernelIN5flash11enable_sm90INS1_16FlashAttnFwdSm90INS1_25CollectiveMainloopFwdSm90ILi2EN4cute5tupleIJNS5_1CILi1EEES8_S8_EEENS6_IJNS7_ILi192EEENS7_ILi144EEENS7_ILi96EEEEEELi96ENS_10bfloat16_tEfNS_4arch4Sm90ELb1ELb0ELb1ELb1ELb0ELb0ELb0ELb0ELb1ELb1ELb0ELb0EEENS1_21CollectiveEpilogueFwdINS6_IJSA_SC_SB_EEES9_SE_SG_Li384ELb1ELb1ELb0ELb0EEENS1_36VarlenDynamicPersistentTileSchedulerILi192ELi144ELi384ELi128ELb0ELb1ELb1ELb1ELb1ELb1EEEEEEEEEvNT_6ParamsE:
        .type           _ZN7cutlass13device_kernelIN5flash11enable_sm90INS1_16FlashAttnFwdSm90INS1_25CollectiveMainloopFwdSm90ILi2EN4cute5tupleIJNS5_1CILi1EEES8_S8_EEENS6_IJNS7_ILi192EEENS7_ILi144EEENS7_ILi96EEEEEELi96ENS_10bfloat16_tEfNS_4arch4Sm90ELb1ELb0ELb1ELb1ELb0ELb0ELb0ELb0ELb1ELb1ELb0ELb0EEENS1_21CollectiveEpilogueFwdINS6_IJSA_SC_SB_EEES9_SE_SG_Li384ELb1ELb1ELb0ELb0EEENS1_36VarlenDynamicPersistentTileSchedulerILi192ELi144ELi384ELi128ELb0ELb1ELb1ELb1ELb1ELb1EEEEEEEEEvNT_6ParamsE,@function
        .size           _ZN7cutlass13device_kernelIN5flash11enable_sm90INS1_16FlashAttnFwdSm90INS1_25CollectiveMainloopFwdSm90ILi2EN4cute5tupleIJNS5_1CILi1EEES8_S8_EEENS6_IJNS7_ILi192EEENS7_ILi144EEENS7_ILi96EEEEEELi96ENS_10bfloat16_tEfNS_4arch4Sm90ELb1ELb0ELb1ELb1ELb0ELb0ELb0ELb0ELb1ELb1ELb0ELb0EEENS1_21CollectiveEpilogueFwdINS6_IJSA_SC_SB_EEES9_SE_SG_Li384ELb1ELb1ELb0ELb0EEENS1_36VarlenDynamicPersistentTileSchedulerILi192ELi144ELi384ELi128ELb0ELb1ELb1ELb1ELb1ELb1EEEEEEEEEvNT_6ParamsE,(.L_x_15326 - _ZN7cutlass13device_kernelIN5flash11enable_sm90INS1_16FlashAttnFwdSm90INS1_25CollectiveMainloopFwdSm90ILi2EN4cute5tupleIJNS5_1CILi1EEES8_S8_EEENS6_IJNS7_ILi192EEENS7_ILi144EEENS7_ILi96EEEEEELi96ENS_10bfloat16_tEfNS_4arch4Sm90ELb1ELb0ELb1ELb1ELb0ELb0ELb0ELb0ELb1ELb1ELb0ELb0EEENS1_21CollectiveEpilogueFwdINS6_IJSA_SC_SB_EEES9_SE_SG_Li384ELb1ELb1ELb0ELb0EEENS1_36VarlenDynamicPersistentTileSchedulerILi192ELi144ELi384ELi128ELb0ELb1ELb1ELb1ELb1ELb1EEEEEEEEEvNT_6ParamsE)
        .other          _ZN7cutlass13device_kernelIN5flash11enable_sm90INS1_16FlashAttnFwdSm90INS1_25CollectiveMainloopFwdSm90ILi2EN4cute5tupleIJNS5_1CILi1EEES8_S8_EEENS6_IJNS7_ILi192EEENS7_ILi144EEENS7_ILi96EEEEEELi96ENS_10bfloat16_tEfNS_4arch4Sm90ELb1ELb0ELb1ELb1ELb0ELb0ELb0ELb0ELb1ELb1ELb0ELb0EEENS1_21CollectiveEpilogueFwdINS6_IJSA_SC_SB_EEES9_SE_SG_Li384ELb1ELb1ELb0ELb0EEENS1_36VarlenDynamicPersistentTileSchedulerILi192ELi144ELi384ELi128ELb0ELb1ELb1ELb1ELb1ELb1EEEEEEEEEvNT_6ParamsE,@"STO_CUDA_ENTRY STV_DEFAULT"
_ZN7cutlass13device_kernelIN5flash11enable_sm90INS1_16FlashAttnFwdSm90INS1_25CollectiveMainloopFwdSm90ILi2EN4cute5tupleIJNS5_1CILi1EEES8_S8_EEENS6_IJNS7_ILi192EEENS7_ILi144EEENS7_ILi96EEEEEELi96ENS_10bfloat16_tEfNS_4arch4Sm90ELb1ELb0ELb1ELb1ELb0ELb0ELb0ELb0ELb1ELb1ELb0ELb0EEENS1_21CollectiveEpilogueFwdINS6_IJSA_SC_SB_EEES9_SE_SG_Li384ELb1ELb1ELb0ELb0EEENS1_36VarlenDynamicPersistentTileSchedulerILi192ELi144ELi384ELi128ELb0ELb1ELb1ELb1ELb1ELb1EEEEEEEEEvNT_6ParamsE:
        /* <DEDUP_REMOVED lines=18> */
.L_x_11976:
[----:B------:R-:W-:Y:S05]  /*0120*/  BSYNC B0 ;  /* 0x0000000000007941 */ /* 0x000fea0003800000 */
.L_x_11975:
        /* <DEDUP_REMOVED lines=41> */
.L_x_11977:
        /* <DEDUP_REMOVED lines=22> */
.L_x_11978:
        /* <DEDUP_REMOVED lines=18> */
.L_x_11979:
        /* <DEDUP_REMOVED lines=22> */
.L_x_11980:
        /* <DEDUP_REMOVED lines=22> */
.L_x_11981:
        /* <DEDUP_REMOVED lines=8> */
.L_x_11983:
[----:B------:R-:W-:-:S08]  /*0980*/  NOP ;  /* 0x0000000000007918 */ /* 0x000fd00000000000 */
[----:B------:R-:W1:Y:S02]  /*0990*/  USETMAXREG.TRY_ALLOC.CTAPOOL UP0, 0xa0 ;  /* 0x000000a0000079c8 */ /* 0x000e640008000600 */
[----:B-1----:R-:W-:-:S13]  /*09a0*/  PLOP3.LUT P0, PT, PT, PT, UP0, 0x80, 0x0 ;  /* 0x000000000000781c */ /* 0x002fda0003f0f008 */
[----:B------:R-:W-:Y:S05]  /*09b0*/  @!P0 BRA `(.L_x_11983) ;  /* 0xfffffffc00f08947 */ /* 0x000fea000383ffff */
[----:B0-----:R-:W0:Y:S01]  /*09c0*/  S2R R2, SR_TID.X ;  /* 0x0000000000027919 */ /* 0x001e220000002100 */
        /* <DEDUP_REMOVED lines=13> */
[----:B------:R-:W2:Y:S01]  /*0aa0*/  LDL R3, [R1+0x34] ;  /* 0x0000340001037983 */ /* 0x000ea20000100800 */
[----:B------:R-:W-:Y:S01]  /*0ab0*/  VIADD R12, R2, 0xffffff80 ;  /* 0xffffff80020c7836 */ /* 0x000fe20000000000 */
[----:B------:R-:W-:Y:S01]  /*0ac0*/  R2UR UR5, R29 ;  /* 0x000000001d0572ca */ /* 0x000fe200000e0000 */
[----:B------:R-:W-:Y:S01]  /*0ad0*/  UMOV UR60, URZ ;  /* 0x0000003f003c7c82 */ /* 0x000fe20008000000 */
[----:B------:R-:W-:Y:S01]  /*0ae0*/  R2UR UR6, R30 ;  /* 0x000000001e0672ca */ /* 0x000fe200000e0000 */
        /* <DEDUP_REMOVED lines=11> */
[----:B------:R-:W-:Y:S02]  /*0ba0*/  SHF.R.S32.HI R10, RZ, 0x1f, R153 ;  /* 0x0000001fff0a7819 */ /* 0x000fe40000011499 */
[----:B------:R-:W-:Y:S02]  /*0bb0*/  LOP3.LUT R150, R151, 0xfffffffc, RZ, 0xc0, !PT ;  /* 0xfffffffc97967812 */ /* 0x000fe400078ec0ff */
[----:B------:R-:W-:-:S03]  /*0bc0*/  SHF.R.S32.HI R151, RZ, 0x2, R151 ;  /* 0x00000002ff977819 */ /* 0x000fc60000011497 */
[----:B------:R-:W-:-:S04]  /*0bd0*/  IMAD.IADD R150, R12, 0x1, -R150 ;  /* 0x000000010c967824 */ /* 0x000fc800078e0a96 */
[----:B------:R-:W-:-:S04]  /*0be0*/  IMAD.SHL.U32 R144, R150, 0x8, RZ ;  /* 0x0000000896907824 */ /* 0x000fc800078e00ff */
[C---:B------:R-:W-:Y:S02]  /*0bf0*/  VIADD R146, R144.reuse, 0x20 ;  /* 0x0000002090927836 */ /* 0x040fe40000000000 */
[----:B------:R-:W-:Y:S01]  /*0c00*/  VIADD R148, R144, 0x40 ;  /* 0x0000004090947836 */ /* 0x000fe20000000000 */
        /* <DEDUP_REMOVED lines=9> */
[CC--:B------:R-:W-:Y:S02]  /*0ca0*/  LEA.HI R6, R4.reuse, R3.reuse, RZ, 0x3 ;  /* 0x0000000304067211 */ /* 0x0c0fe400078f18ff */
[----:B------:R-:W-:Y:S02]  /*0cb0*/  LEA.HI R4, R4, R3, RZ, 0x2 ;  /* 0x0000000304047211 */ /* 0x000fe400078f10ff */
[----:B------:R-:W-:Y:S01]  /*0cc0*/  IMAD.U32 R157, RZ, RZ, UR4 ;  /* 0x00000004ff9d7e24 */ /* 0x000fe2000f8e00ff */
[----:B------:R-:W-:Y:S01]  /*0cd0*/  UMOV UR4, URZ ;  /* 0x0000003f00047c82 */ /* 0x000fe20008000000 */
        /* <DEDUP_REMOVED lines=13> */
[----:B------:R-:W-:Y:S01]  /*0db0*/  IMAD.HI R2, R154, 0x55555556, RZ ;  /* 0x555555569a027827 */ /* 0x000fe200078e02ff */
[----:B------:R-:W-:-:S02]  /*0dc0*/  SHF.R.S32.HI R5, RZ, 0x1f, R8 ;  /* 0x0000001fff057819 */ /* 0x000fc40000011408 */
[----:B------:R-:W-:Y:S01]  /*0dd0*/  LEA.HI R10, R10, R153, RZ, 0x5 ;  /* 0x000000990a0a7211 */ /* 0x000fe200078f28ff */
[--C-:B------:R-:W-:Y:S01]  /*0de0*/  IMAD.U32 R156, R156, 0x20, R3.reuse ;  /* 0x000000209c9c7824 */ /* 0x100fe200078e0003 */
[----:B------:R-:W-:Y:S02]  /*0df0*/  LEA.HI R5, R5, R6, RZ, 0x3 ;  /* 0x0000000605057211 */ /* 0x000fe400078f18ff */
[----:B------:R-:W-:Y:S02]  /*0e00*/  LOP3.LUT R0, R4, 0x8, R3, 0xf8, !PT ;  /* 0x0000000804007812 */ /* 0x000fe400078ef803 */
[----:B------:R-:W-:Y:S02]  /*0e10*/  LOP3.LUT R11, R5, 0xfffffff8, RZ, 0xc0, !PT ;  /* 0xfffffff8050b7812 */ /* 0x000fe400078ec0ff */
[----:B------:R-:W-:Y:S02]  /*0e20*/  SHF.R.U32.HI R5, RZ, 0x3, R4 ;  /* 0x00000003ff057819 */ /* 0x000fe40000011604 */
        /* <DEDUP_REMOVED lines=9> */
[----:B------:R-:W-:Y:S01]  /*0ec0*/  IMAD.IADD R0, R0, 0x1, R7 ;  /* 0x0000000100007824 */ /* 0x000fe200078e0207 */
[----:B------:R-:W-:Y:S01]  /*0ed0*/  SHF.R.S32.HI R2, RZ, 0x1f, R146 ;  /* 0x0000001fff027819 */ /* 0x000fe20000011492 */
[----:B------:R-:W-:Y:S02]  /*0ee0*/  IMAD R155, R9, 0x40, R10 ;  /* 0x00000040099b7824 */ /* 0x000fe400078e020a */
[----:B------:R-:W-:Y:S01]  /*0ef0*/  IMAD.IADD R4, R150, 0x1, -R3 ;  /* 0x0000000196047824 */ /* 0x000fe200078e0a03 */
[----:B------:R-:W-:Y:S01]  /*0f00*/  SHF.R.S32.HI R3, RZ, 0x1f, R148 ;  /* 0x0000001fff037819 */ /* 0x000fe20000011494 */
[----:B------:R-:W-:Y:S01]  /*0f10*/  IMAD.IADD R22, R153, 0x1, -R22 ;  /* 0x0000000199167824 */ /* 0x000fe200078e0a16 */
[----:B------:R-:W-:Y:S01]  /*0f20*/  LEA R2, R0, UR37, 0x1 ;  /* 0x0000002500027c11 */ /* 0x000fe2000f8e08ff */
[----:B------:R-:W-:-:S07]  /*0f30*/  IMAD R23, R4, 0x8, R155 ;  /* 0x0000000804177824 */ /* 0x000fce00078e029b */
.L_x_12029:
[----:B01--4-:R-:W0:Y:S01]  /*0f40*/  LDC.64 R4, c[0x0][0xc88] ;  /* 0x00032200ff047b82 */ /* 0x013e220000000a00 */
[----:B------:R-:W-:Y:S01]  /*0f50*/  ULDC.64 UR12, c[0x0][0x208] ;  /* 0x00008200000c7ab9 */ /* 0x000fe20000000a00 */
[----:B------:R-:W-:Y:S01]  /*0f60*/  ULDC.64 UR8, c[0x0][0xa28] ;  /* 0x00028a0000087ab9 */ /* 0x000fe20000000a00 */
[----:B------:R-:W-:Y:S01]  /*0f70*/  ULDC.64 UR10, c[0x0][0xa18] ;  /* 0x00028600000a7ab9 */ /* 0x000fe20000000a00 */
[----:B0-----:R-:W-:-:S06]  /*0f80*/  IMAD.WIDE R4, R31, 0x4, R4 ;  /* 0x000000041f047825 */ /* 0x001fcc00078e0204 */
[----:B--2---:R-:W2:Y:S01]  /*0f90*/  LDG.E R4, desc[UR12][R4.64] ;  /* 0x0000000c04047981 */ /* 0x004ea2000c1e1900 */
        /* <DEDUP_REMOVED lines=53> */
.L_x_11984:
        /* <DEDUP_REMOVED lines=11> */
.L_x_11985:
        /* <DEDUP_REMOVED lines=15> */
.L_x_11986:
[----:B------:R-:W-:Y:S01]  /*1490*/  UIADD3 UR9, -UR4, UR8, URZ ;  /* 0x0000000804097290 */ /* 0x000fe2000fffe13f */
[----:B------:R-:W-:Y:S01]  /*14a0*/  R2UR UR7, R17 ;  /* 0x00000000110772ca */ /* 0x000fe200000e0000 */
[----:B------:R-:W-:Y:S01]  /*14b0*/  UIMAD UR5, UR5, 0xc0, URZ ;  /* 0x000000c0050578a4 */ /* 0x000fe2000f8e023f */
[----:B------:R-:W-:Y:S01]  /*14c0*/  PLOP3.LUT P0, PT, PT, PT, PT, 0x80, 0x0 ;  /* 0x000000000000781c */ /* 0x000fe20003f0f070 */
[----:B------:R-:W-:Y:S01]  /*14d0*/  ULDC UR4, c[0x0][0x448] ;  /* 0x0001120000047ab9 */ /* 0x000fe20000000800 */
[----:B------:R-:W-:Y:S01]  /*14e0*/  IMAD.MOV.U32 R0, RZ, RZ, RZ ;  /* 0x000000ffff007224 */ /* 0x000fe200078e00ff */
        /* <DEDUP_REMOVED lines=9> */
[----:B------:R-:W-:Y:S01]  /*1580*/  CS2R R64, SRZ ;  /* 0x0000000000407805 */ /* 0x000fe2000001ff00 */
[----:B------:R-:W-:Y:S01]  /*1590*/  IMAD.MOV.U32 R27, RZ, RZ, RZ ;  /* 0x000000ffff1b7224 */ /* 0x000fe200078e00ff */
[----:B------:R-:W-:Y:S01]  /*15a0*/  @UP0 ULDC UR4, c[0x0][0x44c] ;  /* 0x0001130000040ab9 */ /* 0x000fe20000000800 */
[----:B------:R-:W-:Y:S01]  /*15b0*/  @UP0 ULDC UR8, c[0x0][0x450] ;  /* 0x0001140000080ab9 */ /* 0x000fe20000000800 */
[----:B------:R-:W-:Y:S01]  /*15c0*/  UIMAD.WIDE.U32 UR4, UR6, UR4, URZ ;  /* 0x00000004060472a5 */ /* 0x000fe2000f8e003f */
[----:B------:R-:W-:Y:S01]  /*15d0*/  IMAD.MOV.U32 R62, RZ, RZ, RZ ;  /* 0x000000ffff3e7224 */ /* 0x000fe200078e00ff */
[----:B------:R-:W-:Y:S01]  /*15e0*/  UIADD3 UR4, UR9, 0x8f, URZ ;  /* 0x0000008f09047890 */ /* 0x000fe2000fffe03f */
[----:B------:R-:W-:Y:S01]  /*15f0*/  CS2R R60, SRZ ;  /* 0x00000000003c7805 */ /* 0x000fe2000001ff00 */
[----:B------:R-:W-:Y:S01]  /*1600*/  @UP0 USHF.R.U32.HI UR6, URZ, UR8, UR5 ;  /* 0x000000083f060299 */ /* 0x000fe20008011605 */
[----:B------:R-:W-:Y:S01]  /*1610*/  CS2R R24, SRZ ;  /* 0x0000000000187805 */ /* 0x000fe2000001ff00 */
[----:B------:R-:W-:Y:S01]  /*1620*/  UIMAD.WIDE UR4, UR4, 0x38e38e39, URZ ;  /* 0x38e38e39040478a5 */ /* 0x000fe2000f8e023f */
[----:B------:R-:W-:Y:S01]  /*1630*/  IMAD.MOV.U32 R58, RZ, RZ, RZ ;  /* 0x000000ffff3a7224 */ /* 0x000fe200078e00ff */
[----:B------:R-:W-:Y:S01]  /*1640*/  UIADD3 UR6, UR7, UR6, URZ ;  /* 0x0000000607067290 */ /* 0x000fe2000fffe03f */
[----:B------:R-:W-:Y:S01]  /*1650*/  IMAD.MOV.U32 R57, RZ, RZ, RZ ;  /* 0x000000ffff397224 */ /* 0x000fe200078e00ff */
        /* <DEDUP_REMOVED lines=19> */
[----:B------:R-:W-:Y:S01]  /*1790*/  IMAD.MOV.U32 R14, RZ, RZ, RZ ;  /* 0x000000ffff0e7224 */ /* 0x000fe200078e00ff */
[----:B------:R-:W-:Y:S01]  /*17a0*/  CS2R R6, SRZ ;  /* 0x0000000000067805 */ /* 0x000fe2000001ff00 */
[----:B------:R-:W-:Y:S01]  /*17b0*/  IMAD.MOV.U32 R73, RZ, RZ, RZ ;  /* 0x000000ffff497224 */ /* 0x000fe200078e00ff */
[----:B------:R-:W-:Y:S01]  /*17c0*/  UISETP.GE.AND UP0, UPT, UR38, 0x1, UPT ;  /* 0x000000012600788c */ /* 0x000fe2000bf06270 */
[----:B------:R-:W-:Y:S02]  /*17d0*/  IMAD.MOV.U32 R20, RZ, RZ, RZ ;  /* 0x000000ffff147224 */ /* 0x000fe400078e00ff */
[----:B------:R-:W-:-:S02]  /*17e0*/  IMAD.MOV.U32 R75, RZ, RZ, RZ ;  /* 0x000000ffff4b7224 */ /* 0x000fc400078e00ff */
[----:B------:R-:W-:Y:S01]  /*17f0*/  IMAD.MOV.U32 R77, RZ, RZ, RZ ;  /* 0x000000ffff4d7224 */ /* 0x000fe200078e00ff */
[----:B------:R-:W-:Y:S01]  /*1800*/  PLOP3.LUT P1, PT, PT, PT, UP0, 0x80, 0x0 ;  /* 0x000000000000781c */ /* 0x000fe20003f2f008 */
[----:B------:R-:W-:-:S12]  /*1810*/  IMAD.MOV.U32 R12, RZ, RZ, RZ ;  /* 0x000000ffff0c7224 */ /* 0x000fd800078e00ff */
        /* <DEDUP_REMOVED lines=34> */
.L_x_11988:
        /* <DEDUP_REMOVED lines=11> */
.L_x_12156:
[----:B------:R-:W-:Y:S05]  /*1af0*/  @!P0 BRA `(.L_x_11990) ;  /* 0x0000000000048947 */ /* 0x000fea0003800000 */
[----:B------:R-:W-:Y:S01]  /*1b00*/  BPT.TRAP 0x1 ;  /* 0x000000040000795c */ /* 0x000fe20000300000 */
.L_x_11990:
[----:B0-----:R-:W-:Y:S02]  /*1b10*/  IMAD.U32 R0, RZ, RZ, UR36 ;  /* 0x00000024ff007e24 */ /* 0x001fe4000f8e00ff */
[----:B------:R-:W-:-:S03]  /*1b20*/  IMAD.U32 R3, RZ, RZ, UR60 ;  /* 0x0000003cff037e24 */ /* 0x000fc6000f8e00ff */
[----:B------:R-:W-:Y:S02]  /*1b30*/  LEA R0, R0, UR37, 0x3 ;  /* 0x0000002500007c11 */ /* 0x000fe4000f8e18ff */
[----:B------:R-:W-:-:S04]  /*1b40*/  SHF.L.U32 R3, R3, 0x1f, RZ ;  /* 0x0000001f03037819 */ /* 0x000fc800000006ff */
[----:B------:R0:W1:Y:S01]  /*1b50*/  SYNCS.PHASECHK.TRANS64.TRYWAIT P2, [R0+URZ+0x31c30], R3 ;  /* 0x031c3003000075a7 */ /* 0x000062000804017f */
[----:B------:R-:W-:Y:S05]  /*1b60*/  @!P0 BRA `(.L_x_11991) ;  /* 0x0000000000048947 */ /* 0x000fea0003800000 */
[----:B------:R-:W-:Y:S01]  /*1b70*/  BPT.TRAP 0x1 ;  /* 0x000000040000795c */ /* 0x000fe20000300000 */
.L_x_11991:
[----:B------:R-:W2:Y:S02]  /*1b80*/  S2R R4, SR_TID.X ;  /* 0x0000000000047919 */ /* 0x000ea40000002100 */
[----:B--2---:R-:W-:Y:S01]  /*1b90*/  LOP3.LUT P1, RZ, R4, 0x7f, RZ, 0xc0, !PT ;  /* 0x0000007f04ff7812 */ /* 0x004fe2000782c0ff */
[----:B-1----:R-:W-:-:S12]  /*1ba0*/  @P2 BRA `(.L_x_11992) ;  /* 0x0000000000082947 */ /* 0x002fd80003800000 */
[----:B------:R-:W1:Y:S02]  /*1bb0*/  SYNCS.PHASECHK.TRANS64.TRYWAIT P2, [R0+URZ+0x31c30], R3 ;  /* 0x031c3003000075a7 */ /* 0x000e64000804017f */
[----:B-1----:R-:W-:Y:S05]  /*1bc0*/  @!P2 BRA `(.L_x_11993) ;  /* 0x0000015c000ca947 */ /* 0x002fea0003800000 */
.L_x_11992:
        /* <DEDUP_REMOVED lines=10> */
[----:B------:R-:W-:Y:S01]  /*1c70*/  R2UR UR57, R17 ;  /* 0x00000000113972ca */ /* 0x000fe200000e0000 */
[----:B------:R-:W-:Y:S01]  /*1c80*/  UMOV UR28, UR5 ;  /* 0x00000005001c7c82 */ /* 0x000fe20008000000 */
[----:B------:R-:W-:Y:S01]  /*1c90*/  UMOV UR9, UR29 ;  /* 0x0000001d00097c82 */ /* 0x000fe20008000000 */
[----:B------:R-:W-:Y:S01]  /*1ca0*/  ULOP3.LUT UR6, UR4, 0x10000, URZ, 0xfc, !UPT ;  /* 0x0001000004067892 */ /* 0x000fe2000f8efc3f */
[----:B01----:R-:W-:Y:S01]  /*1cb0*/  @!P1 VIADD R0, R0, 0x31c40 ;  /* 0x00031c4000009836 */ /* 0x003fe20000000000 */
[----:B------:R-:W-:Y:S01]  /*1cc0*/  UMOV UR8, UR28 ;  /* 0x0000001c00087c82 */ /* 0x000fe20008000000 */
[----:B------:R-:W-:Y:S01]  /*1cd0*/  UMOV UR11, 0x80000020 ;  /* 0x80000020000b7882 */ /* 0x000fe20000000000 */
[----:B------:R-:W-:Y:S01]  /*1ce0*/  UIMAD UR4, UR36, 0x6c0, UR6 ;  /* 0x000006c0240478a4 */ /* 0x000fe2000f8e0206 */
[----:B------:R-:W-:Y:S01]  /*1cf0*/  UMOV UR12, UR28 ;  /* 0x0000001c000c7c82 */ /* 0x000fe20008000000 */
[----:B------:R-:W-:-:S02]  /*1d00*/  UMOV UR13, UR29 ;  /* 0x0000001d000d7c82 */ /* 0x000fc40008000000 */
        /* <DEDUP_REMOVED lines=147> */
[----:B------:R-:W-:Y:S01]  /*2640*/  UIMAD UR10, UR38, UR10, 0x91 ;  /* 0x00000091260a74a4 */ /* 0x000fe2000f8e020a */
        /* <DEDUP_REMOVED lines=213> */
[----:B------:R-:W-:Y:S01]  /*33a0*/  IMAD R79, R22, -0x2, R79 ;  /* 0xfffffffe164f7824 */ /* 0x000fe200078e024f */
[----:B------:R-:W-:Y:S01]  /*33b0*/  UMOV UR27, 0x80000020 ;  /* 0x80000020001b7882 */ /* 0x000fe20000000000 */
[----:B------:R-:W5:Y:S01]  /*33c0*/  MUFU.TANH R72, R72 ;  /* 0x0000004800487308 */ /* 0x000f620000002400 */
[----:B------:R-:W-:Y:S01]  /*33d0*/  FMUL.FTZ R75, R76, UR5 ;  /* 0x000000054c4b7c20 */ /* 0x000fe20008410000 */
[----:B------:R-:W-:Y:S01]  /*33e0*/  FMUL.FTZ R11, R74, UR5 ;  /* 0x000000054a0b7c20 */ /* 0x000fe20008410000 */
[----:B------:R-:W-:Y:S01]  /*33f0*/  FMUL.FTZ R74, R77, UR5 ;  /* 0x000000054d4a7c20 */ /* 0x000fe20008410000 */
[----:B------:R-:W-:Y:S01]  /*3400*/  FMUL.FTZ R13, R78, UR5 ;  /* 0x000000054e0d7c20 */ /* 0x000fe20008410000 */
[----:B------:R-:W-:-:S02]  /*3410*/  @UP0 ULDC UR10, c[0x0][0x44c] ;  /* 0x00011300000a0ab9 */ /* 0x000fc40000000800 */
[----:B------:R-:W-:Y:S01]  /*3420*/  UIMAD.WIDE.U32 UR10, UR58, UR10, URZ ;  /* 0x0000000a3a0a72a5 */ /* 0x000fe2000f8e003f */
        /* <DEDUP_REMOVED lines=9> */
[----:B------:R-:W-:Y:S02]  /*34c0*/  VIADD R68, R23, UR58 ;  /* 0x0000003a17447c36 */ /* 0x000fe40008000000 */
[----:B------:R-:W-:Y:S01]  /*34d0*/  FMUL.FTZ R21, R70, UR5 ;  /* 0x0000000546157c20 */ /* 0x000fe20008410000 */
        /* <DEDUP_REMOVED lines=19> */
[----:B------:R-:W-:-:S03]  /*3610*/  @UP0 ULDC UR7, c[0x0][0x450] ;  /* 0x0001140000070ab9 */ /* 0x000fc60000000800 */
[----:B------:R-:W-:Y:S01]  /*3620*/  FMUL.FTZ R92, R61, UR5 ;  /* 0x000000053d5c7c20 */ /* 0x000fe20008410000 */
[----:B------:R-:W-:Y:S01]  /*3630*/  HGMMA.64x16x16.F32.BF16 R48, gdesc[UR24], R48, gsb0 ;  /* 0x00200000183079f0 */ /* 0x000fe20008001830 */
[----:B------:R-:W-:Y:S01]  /*3640*/  UIADD3 UR26, UR4, 0x602, URZ ;  /* 0x00000602041a7890 */ /* 0x000fe2000fffe03f */
[----:B------:R-:W-:Y:S01]  /*3650*/  @P2 SHF.R.U32.HI R68, RZ, UR7, R58 ;  /* 0x00000007ff442c19 */ /* 0x000fe2000801163a */
[----:B------:R-:W-:Y:S01]  /*3660*/  UMOV UR27, 0x80000020 ;  /* 0x80000020001b7882 */ /* 0x000fe20000000000 */
[----:B------:R-:W-:Y:S01]  /*3670*/  UIMAD UR7, UR38, -0x90, UR56 ;  /* 0xffffff70260778a4 */ /* 0x000fe2000f8e0238 */
[----:B------:R-:W-:Y:S01]  /*3680*/  FMUL.FTZ R58, R62, UR5 ;  /* 0x000000053e3a7c20 */ /* 0x000fe20008410000 */
[----:B------:R-:W-:Y:S01]  /*3690*/  IMAD.U32 R62, RZ, RZ, UR57 ;  /* 0x00000039ff3e7e24 */ /* 0x000fe2000f8e00ff */
[----:B------:R-:W0:Y:S01]  /*36a0*/  SHFL.IDX PT, R70, R68, RZ, 0x1c1f ;  /* 0x001c1fff44467589 */ /* 0x000e2200000e0000 */
[----:B------:R-:W-:Y:S01]  /*36b0*/  UIADD3 UR7, UR7, 0x90, URZ ;  /* 0x0000009007077890 */ /* 0x000fe2000fffe03f */
[----:B------:R-:W-:Y:S01]  /*36c0*/  FMUL.FTZ R86, R57, UR5 ;  /* 0x0000000539567c20 */ /* 0x000fe20008410000 */
[----:B------:R-:W5:Y:S01]  /*36d0*/  MUFU.TANH R84, R84 ;  /* 0x0000005400547308 */ /* 0x000f620000002400 */
[----:B------:R-:W-:Y:S01]  /*36e0*/  IADD3 R79, -R62, UR56, R79 ;  /* 0x000000383e4f7c10 */ /* 0x000fe2000fffe14f */
[----:B------:R-:W-:Y:S01]  /*36f0*/  FMUL.FTZ R60, R60, UR5 ;  /* 0x000000053c3c7c20 */ /* 0x000fe20008410000 */
[----:B------:R-:W-:Y:S01]  /*3700*/  FMUL.FTZ R57, R59, UR5 ;  /* 0x000000053b397c20 */ /* 0x000fe20008410000 */
[----:B------:R-:W-:-:S02]  /*3710*/  IMAD.U32 R61, RZ, RZ, UR7 ;  /* 0x00000007ff3d7e24 */ /* 0x000fc4000f8e00ff */
[----:B------:R-:W-:Y:S01]  /*3720*/  FMUL.FTZ R59, R63, UR5 ;  /* 0x000000053f3b7c20 */ /* 0x000fe20008410000 */
[----:B------:R-:W-:Y:S01]  /*3730*/  SHFL.IDX PT, R68, R68, 0x1, 0x1c1f ;  /* 0x003c1f0044447f89 */ /* 0x000fe200000e0000 */
[----:B------:R-:W-:Y:S01]  /*3740*/  @UP0 ULDC UR7, c[0x0][0x450] ;  /* 0x0001140000070ab9 */ /* 0x000fe20000000800 */
[----:B------:R-:W-:Y:S01]  /*3750*/  IMAD R66, R22, -0x2, R61 ;  /* 0xfffffffe16427824 */ /* 0x000fe200078e023d */
[----:B------:R-:W5:Y:S01]  /*3760*/  MUFU.TANH R86, R86 ;  /* 0x0000005600567308 */ /* 0x000f620000002400 */
[----:B------:R-:W-:-:S07]  /*3770*/  UIADD3 UR38, UR38, -0x2, URZ ;  /* 0xfffffffe26267890 */ /* 0x000fce000fffe03f */
        /* <DEDUP_REMOVED lines=39> */
[----:B------:R-:W-:Y:S01]  /*39f0*/  MUFU.TANH R52, R52 ;  /* 0x0000003400347308 */ /* 0x000fe20000002400 */
[----:B------:R-:W-:Y:S02]  /*3a00*/  FSEL R83, R83, -INF , P3 ;  /* 0xff80000053537808 */ /* 0x000fe40001800000 */
[----:B------:R-:W-:Y:S02]  /*3a10*/  FMNMX.FTZ R50, R85, R50, !PT ;  /* 0x0000003255327209 */ /* 0x000fe40007810000 */
[----:B------:R-:W-:Y:S02]  /*3a20*/  ISETP.GT.AND P5, PT, R70, 0x21, PT ;  /* 0x000000214600780c */ /* 0x000fe40003fa4270 */
[----:B------:R-:W-:Y:S01]  /*3a30*/  FSEL R81, R72, -INF , P4 ;  /* 0xff80000048517808 */ /* 0x000fe20002000000 */
[----:B------:R-:W3:Y:S01]  /*3a40*/  MUFU.TANH R53, R53 ;  /* 0x0000003500357308 */ /* 0x000ee20000002400 */
        /* <DEDUP_REMOVED lines=19> */
[C---:B------:R-:W-:Y:S01]  /*3b80*/  ISETP.GT.AND P4, PT, R70.reuse, 0x38, PT ;  /* 0x000000384600780c */ /* 0x040fe20003f84270 */
[----:B------:R-:W-:Y:S01]  /*3b90*/  HGMMA.64x16x16.F32.BF16 R32, gdesc[UR24], R32, gsb0 ;  /* 0x00200000182079f0 */ /* 0x000fe20008001820 */
[----:B------:R-:W-:Y:S01]  /*3ba0*/  FSEL R69, R65, -INF , P3 ;  /* 0xff80000041457808 */ /* 0x000fe20001800000 */
[----:B------:R4:W-:Y:S01]  /*3bb0*/  MUFU.TANH R72, R41 ;  /* 0x0000002900487308 */ /* 0x0009e20000002400 */
[----:B------:R-:W-:Y:S01]  /*3bc0*/  FMNMX.FTZ R50, R71, R50, !PT ;  /* 0x0000003247327209 */ /* 0x000fe20007810000 */
[----:B------:R-:W-:Y:S01]  /*3bd0*/  FMUL.FTZ R45, R45, UR5 ;  /* 0x000000052d2d7c20 */ /* 0x000fe20008410000 */
[----:B------:R-:W-:Y:S01]  /*3be0*/  ISETP.GT.AND P3, PT, R70, 0x39, PT ;  /* 0x000000394600780c */ /* 0x000fe20003f64270 */
[----:B------:R-:W-:Y:S01]  /*3bf0*/  FMUL.FTZ R44, R44, UR5 ;  /* 0x000000052c2c7c20 */ /* 0x000fe20008410000 */
[----:B------:R-:W-:Y:S01]  /*3c00*/  FSEL R67, R67, -INF , P4 ;  /* 0xff80000043437808 */ /* 0x000fe20002000000 */
[----:B------:R-:W-:Y:S01]  /*3c10*/  FMUL.FTZ R88, R42, UR5 ;  /* 0x000000052a587c20 */ /* 0x000fe20008410000 */
[----:B------:R-:W-:Y:S01]  /*3c20*/  FMNMX.FTZ R50, R69, R50, !PT ;  /* 0x0000003245327209 */ /* 0x000fe20007810000 */
[----:B------:R0:W5:Y:S01]  /*3c30*/  MUFU.TANH R51, R40 ;  /* 0x0000002800337308 */ /* 0x0001620000002400 */
[----:B------:R-:W-:Y:S01]  /*3c40*/  ISETP.GT.AND P4, PT, R70, 0x40, PT ;  /* 0x000000404600780c */ /* 0x000fe20003f84270 */
[----:B------:R-:W-:Y:S01]  /*3c50*/  FMUL.FTZ R42, R46, UR5 ;  /* 0x000000052e2a7c20 */ /* 0x000fe20008410000 */
[----:B------:R-:W-:Y:S01]  /*3c60*/  FSEL R65, R78, -INF , P3 ;  /* 0xff8000004e417808 */ /* 0x000fe20001800000 */
[----:B------:R-:W-:Y:S01]  /*3c70*/  FMUL.FTZ R90, R43, UR5 ;  /* 0x000000052b5a7c20 */ /* 0x000fe20008410000 */
[----:B------:R-:W-:Y:S01]  /*3c80*/  FMNMX.FTZ R50, R67, R50, !PT ;  /* 0x0000003243327209 */ /* 0x000fe20007810000 */
[----:B------:R-:W-:Y:S01]  /*3c90*/  FMUL.FTZ R43, R47, UR5 ;  /* 0x000000052f2b7c20 */ /* 0x000fe20008410000 */
[----:B------:R-:W-:Y:S01]  /*3ca0*/  ISETP.GT.AND P3, PT, R70, 0x41, PT ;  /* 0x000000414600780c */ /* 0x000fe20003f64270 */
[----:B------:R1:W-:Y:S01]  /*3cb0*/  MUFU.TANH R76, R45 ;  /* 0x0000002d004c7308 */ /* 0x0003e20000002400 */
[----:B------:R-:W-:Y:S01]  /*3cc0*/  FSEL R63, R84, -INF , P4 ;  /* 0xff800000543f7808 */ /* 0x000fe20002000000 */
[----:B------:R-:W-:Y:S01]  /*3cd0*/  FMUL.FTZ R84, R54, UR5 ;  /* 0x0000000536547c20 */ /* 0x000fe20008410000 */
[----:B------:R-:W-:-:S02]  /*3ce0*/  FMNMX.FTZ R50, R65, R50, !PT ;  /* 0x0000003241327209 */ /* 0x000fc40007810000 */
[----:B------:R-:W-:Y:S02]  /*3cf0*/  ISETP.GT.AND P4, PT, R70, 0x48, PT ;  /* 0x000000484600780c */ /* 0x000fe40003f84270 */
[----:B------:R-:W-:Y:S01]  /*3d00*/  FSEL R61, R86, -INF , P3 ;  /* 0xff800000563d7808 */ /* 0x000fe20001800000 */
[----:B------:R2:W5:Y:S01]  /*3d10*/  MUFU.TANH R74, R44 ;  /* 0x0000002c004a7308 */ /* 0x0005620000002400 */
[----:B------:R-:W-:Y:S02]  /*3d20*/  FMNMX.FTZ R50, R63, R50, !PT ;  /* 0x000000323f327209 */ /* 0x000fe40007810000 */
[----:B------:R-:W-:Y:S02]  /*3d30*/  ISETP.GT.AND P3, PT, R70, 0x49, PT ;  /* 0x000000494600780c */ /* 0x000fe40003f64270 */
[----:B------:R-:W-:Y:S02]  /*3d40*/  FSEL R62, R60, -INF , P4 ;  /* 0xff8000003c3e7808 */ /* 0x000fe40002000000 */
[----:B----4-:R-:W-:Y:S01]  /*3d50*/  FMNMX.FTZ R41, R61, R50, !PT ;  /* 0x000000323d297209 */ /* 0x010fe20007810000 */
[----:B------:R-:W-:Y:S01]  /*3d60*/  MUFU.TANH R15, R15 ;  /* 0x0000000f000f7308 */ /* 0x000fe20000002400 */
[----:B------:R-:W-:-:S02]  /*3d70*/  ISETP.GT.AND P4, PT, R70, 0x50, PT ;  /* 0x000000504600780c */ /* 0x000fc40003f84270 */
[----:B0-----:R-:W-:Y:S02]  /*3d80*/  FSEL R40, R92, -INF , P3 ;  /* 0xff8000005c287808 */ /* 0x001fe40001800000 */
[----:B-1----:R-:W-:Y:S02]  /*3d90*/  FMNMX.FTZ R45, R62, R41, !PT ;  /* 0x000000293e2d7209 */ /* 0x002fe40007810000 */
[----:B------:R-:W-:Y:S01]  /*3da0*/  ISETP.GT.AND P3, PT, R70, 0x51, PT ;  /* 0x000000514600780c */ /* 0x000fe20003f64270 */
[----:B------:R-:W-:Y:S01]  /*3db0*/  MUFU.TANH R20, R20 ;  /* 0x0000001400147308 */ /* 0x000fe20000002400 */
[----:B------:R-:W-:-:S07]  /*3dc0*/  FMNMX.FTZ R45, R40, R45, !PT ;  /* 0x0000002d282d7209 */ /* 0x000fce0007810000 */
[----:B------:R-:W-:Y:S01]  /*3dd0*/  MUFU.TANH R21, R21 ;  /* 0x0000001500157308 */ /* 0x000fe20000002400 */
[----:B------:R-:W-:Y:S02]  /*3de0*/  WARPGROUP.DEPBAR.LE gsb0, 0x0 ;  /* 0x00008000000079c5 */ /* 0x000fe40000010000 */
[----:B------:R-:W-:Y:S01]  /*3df0*/  WARPGROUP.ARRIVE ;  /* 0x00000000000079c5 */ /* 0x000fe20000000000 */
[----:B------:R-:W-:Y:S01]  /*3e00*/  FMUL.FTZ R32, R32, UR5 ;  /* 0x0000000520207c20 */ /* 0x000fe20008410000 */
[----:B------:R-:W-:Y:S01]  /*3e10*/  FMUL.FTZ R41, R36, UR5 ;  /* 0x0000000524297c20 */ /* 0x000fe20008410000 */
[----:B------:R-:W-:Y:S01]  /*3e20*/  FSEL R36, R94, -INF , P4 ;  /* 0xff8000005e247808 */ /* 0x000fe20002000000 */
[----:B------:R-:W-:Y:S01]  /*3e30*/  FMUL.FTZ R33, R33, UR5 ;  /* 0x0000000521217c20 */ /* 0x000fe20008410000 */
[----:B------:R0:W1:Y:S01]  /*3e40*/  MUFU.TANH R78, R32 ;  /* 0x00000020004e7308 */ /* 0x0000620000002400 */
[----:B------:R-:W-:Y:S01]  /*3e50*/  HGMMA.64x16x16.F32.BF16 R24, gdesc[UR32], R24, gsb0 ;  /* 0x00200000201879f0 */ /* 0x000fe20008001818 */
[----:B------:R-:W-:Y:S01]  /*3e60*/  ISETP.GT.AND P4, PT, R70, 0x58, PT ;  /* 0x000000584600780c */ /* 0x000fe20003f84270 */
[----:B--2---:R-:W-:Y:S01]  /*3e70*/  FMUL.FTZ R44, R37, UR5 ;  /* 0x00000005252c7c20 */ /* 0x004fe20008410000 */
[----:B------:R-:W-:Y:S01]  /*3e80*/  FMNMX.FTZ R45, R36, R45, !PT ;  /* 0x0000002d242d7209 */ /* 0x000fe20007810000 */
[----:B------:R-:W-:Y:S01]  /*3e90*/  FMUL.FTZ R46, R34, UR5 ;  /* 0x00000005222e7c20 */ /* 0x000fe20008410000 */
[----:B------:R-:W-:-:S02]  /*3ea0*/  FMUL.FTZ R47, R38, UR5 ;  /* 0x00000005262f7c20 */ /* 0x000fc40008410000 */
[----:B------:R2:W-:Y:S01]  /*3eb0*/  MUFU.TANH R80, R33 ;  /* 0x0000002100507308 */ /* 0x0005e20000002400 */
[----:B0-----:R-:W-:Y:S02]  /*3ec0*/  FSEL R32, R96, -INF , P3 ;  /* 0xff80000060207808 */ /* 0x001fe40001800000 */
[----:B------:R-:W-:Y:S02]  /*3ed0*/  ISETP.GT.AND P3, PT, R70, 0x59, PT ;  /* 0x000000594600780c */ /* 0x000fe40003f64270 */
[----:B------:R-:W-:Y:S02]  /*3ee0*/  FMNMX.FTZ R50, R32, R45, !PT ;  /* 0x0000002d20327209 */ /* 0x000fe40007810000 */
[----:B---3--:R-:W-:Y:S01]  /*3ef0*/  FSEL R37, R53, -INF , P3 ;  /* 0xff80000035257808 */ /* 0x008fe20001800000 */
[----:B------:R0:W3:Y:S01]  /*3f00*/  MUFU.TANH R82, R41 ;  /* 0x0000002900527308 */ /* 0x0000e20000002400 */
[----:B--2---:R-:W-:Y:S02]  /*3f10*/  FSEL R33, R52, -INF , P4 ;  /* 0xff80000034217808 */ /* 0x004fe40002000000 */
[----:B------:R-:W-:-:S02]  /*3f20*/  ISETP.GT.AND P4, PT, R70, 0x60, PT ;  /* 0x000000604600780c */ /* 0x000fc40003f84270 */
[----:B------:R-:W-:Y:S02]  /*3f30*/  FMNMX.FTZ R50, R33, R50, !PT ;  /* 0x0000003221327209 */ /* 0x000fe40007810000 */
[C---:B------:R-:W-:Y:S01]  /*3f40*/  ISETP.GT.AND P3, PT, R70.reuse, 0x61, PT ;  /* 0x000000614600780c */ /* 0x040fe20003f64270 */
[----:B------:R-:W2:Y:S01]  /*3f50*/  MUFU.TANH R44, R44 ;  /* 0x0000002c002c7308 */ /* 0x000ea20000002400 */
[----:B-----5:R-:W-:Y:S02]  /*3f60*/  FSEL R53, R51, -INF , P4 ;  /* 0xff80000033357808 */ /* 0x020fe40002000000 */
        /* <DEDUP_REMOVED lines=10> */
[----:B0-----:R-:W-:Y:S02]  /*4010*/  FSEL R41, R76, -INF , P3 ;  /* 0xff8000004c297808 */ /* 0x001fe40001800000 */
[----:B------:R-:W-:-:S02]  /*4020*/  FMNMX.FTZ R50, R51, R50, !PT ;  /* 0x0000003233327209 */ /* 0x000fc40007810000 */
[----:B------:R-:W-:Y:S01]  /*4030*/  ISETP.GT.AND P3, PT, R70, 0x71, PT ;  /* 0x000000714600780c */ /* 0x000fe20003f64270 */
[----:B------:R-:W-:Y:S01]  /*4040*/  MUFU.TANH R57, R57 ;  /* 0x0000003900397308 */ /* 0x000fe20000002400 */
[----:B-1----:R-:W-:Y:S02]  /*4050*/  FSEL R60, R78, -INF , P4 ;  /* 0xff8000004e3c7808 */ /* 0x002fe40002000000 */
[----:B------:R-:W-:Y:S01]  /*4060*/  FMNMX.FTZ R99, R41, R50, !PT ;  /* 0x0000003229637209 */ /* 0x000fe20007810000 */
[----:B------:R-:W-:Y:S02]  /*4070*/  WARPGROUP.DEPBAR.LE gsb0, 0x0 ;  /* 0x00008000000079c5 */ /* 0x000fe40000010000 */
[----:B------:R-:W-:Y:S01]  /*4080*/  FMUL.FTZ R24, R24, UR5 ;  /* 0x0000000518187c20 */ /* 0x000fe20008410000 */
[----:B------:R-:W-:Y:S01]  /*4090*/  FMUL.FTZ R25, R25, UR5 ;  /* 0x0000000519197c20 */ /* 0x000fe20008410000 */
[----:B------:R-:W-:Y:S01]  /*40a0*/  FMUL.FTZ R28, R28, UR5 ;  /* 0x000000051c1c7c20 */ /* 0x000fe20008410000 */
[----:B------:R-:W-:Y:S01]  /*40b0*/  ISETP.GT.AND P4, PT, R70, 0x78, PT ;  /* 0x000000784600780c */ /* 0x000fe20003f84270 */
[----:B------:R0:W1:Y:S01]  /*40c0*/  MUFU.TANH R86, R24 ;  /* 0x0000001800567308 */ /* 0x0000620000002400 */
[----:B------:R-:W-:Y:S01]  /*40d0*/  FMNMX.FTZ R99, R60, R99, !PT ;  /* 0x000000633c637209 */ /* 0x000fe20007810000 */
[----:B------:R-:W-:Y:S01]  /*40e0*/  FMUL.FTZ R78, R31, UR5 ;  /* 0x000000051f4e7c20 */ /* 0x000fe20008410000 */
[----:B---3--:R-:W-:-:S02]  /*40f0*/  FSEL R52, R82, -INF , P4 ;  /* 0xff80000052347808 */ /* 0x008fc40002000000 */
[----:B------:R-:W-:-:S03]  /*4100*/  ISETP.GT.AND P4, PT, R70, 0x80, PT ;  /* 0x000000804600780c */ /* 0x000fc60003f84270 */
[----:B------:R3:W4:Y:S01]  /*4110*/  MUFU.TANH R72, R25 ;  /* 0x0000001900487308 */ /* 0x0007220000002400 */
[----:B0-----:R-:W-:Y:S02]  /*4120*/  FSEL R24, R80, -INF , P3 ;  /* 0xff80000050187808 */ /* 0x001fe40001800000 */
[----:B------:R-:W-:Y:S02]  /*4130*/  ISETP.GT.AND P3, PT, R70, 0x79, PT ;  /* 0x000000794600780c */ /* 0x000fe40003f64270 */
[----:B------:R-:W-:-:S03]  /*4140*/  FMNMX.FTZ R99, R24, R99, !PT ;  /* 0x0000006318637209 */ /* 0x000fc60007810000 */
[----:B------:R4:W0:Y:S01]  /*4150*/  MUFU.TANH R74, R28 ;  /* 0x0000001c004a7308 */ /* 0x0008220000002400 */
[----:B---3--:R-:W-:Y:S01]  /*4160*/  FMUL.FTZ R25, R29, UR5 ;  /* 0x000000051d197c20 */ /* 0x008fe20008410000 */
[----:B--2---:R-:W-:Y:S02]  /*4170*/  FSEL R29, R44, -INF , P3 ;  /* 0xff8000002c1d7808 */ /* 0x004fe40001800000 */
[----:B------:R-:W-:Y:S02]  /*4180*/  FMNMX.FTZ R44, R52, R99, !PT ;  /* 0x00000063342c7209 */ /* 0x000fe40007810000 */
[----:B------:R-:W-:Y:S02]  /*4190*/  ISETP.GT.AND P3, PT, R70, 0x81, PT ;  /* 0x000000814600780c */ /* 0x000fe40003f64270 */
[----:B------:R0:W2:Y:S01]  /*41a0*/  MUFU.TANH R76, R25 ;  /* 0x00000019004c7308 */ /* 0x0000a20000002400 */
[----:B-1----:R-:W-:Y:S01]  /*41b0*/  FSEL R50, R86, -INF , P4 ;  /* 0xff80000056327808 */ /* 0x002fe20002000000 */
[----:B------:R-:W-:Y:S01]  /*41c0*/  FMUL.FTZ R86, R55, UR5 ;  /* 0x0000000537567c20 */ /* 0x000fe20008410000 */
[----:B------:R-:W-:-:S02]  /*41d0*/  FMNMX.FTZ R99, R29, R44, !PT ;  /* 0x0000002c1d637209 */ /* 0x000fc40007810000 */
[----:B------:R-:W-:Y:S02]  /*41e0*/  ISETP.GT.AND P4, PT, R70, 0x88, PT ;  /* 0x000000884600780c */ /* 0x000fe40003f84270 */
[----:B----4-:R-:W-:Y:S01]  /*41f0*/  FSEL R28, R72, -INF , P3 ;  /* 0xff800000481c7808 */ /* 0x010fe20001800000 */
[----:B------:R-:W1:Y:S01]  /*4200*/  MUFU.TANH R58, R58 ;  /* 0x0000003a003a7308 */ /* 0x000e620000002400 */
[----:B------:R-:W-:Y:S01]  /*4210*/  FMNMX.FTZ R99, R50, R99, !PT ;  /* 0x0000006332637209 */ /* 0x000fe20007810000 */
[----:B------:R-:W-:Y:S01]  /*4220*/  FMUL.FTZ R72, R27, UR5 ;  /* 0x000000051b487c20 */ /* 0x000fe20008410000 */
[----:B------:R-:W-:Y:S01]  /*4230*/  ISETP.GT.AND P3, PT, R70, 0x89, PT ;  /* 0x000000894600780c */ /* 0x000fe20003f64270 */
[----:B------:R-:W-:Y:S01]  /*4240*/  FMUL.FTZ R70, R39, UR5 ;  /* 0x0000000527467c20 */ /* 0x000fe20008410000 */
[----:B0-----:R-:W-:Y:S02]  /*4250*/  FSEL R25, R74, -INF , P4 ;  /* 0xff8000004a197808 */ /* 0x001fe40002000000 */
[----:B------:R-:W-:Y:S01]  /*4260*/  FMNMX.FTZ R54, R28, R99, !PT ;  /* 0x000000631c367209 */ /* 0x000fe20007810000 */
[----:B------:R-:W0:Y:S01]  /*4270*/  MUFU.TANH R59, R59 ;  /* 0x0000003b003b7308 */ /* 0x000e220000002400 */
[----:B--2---:R-:W-:Y:S01]  /*4280*/  FSEL R44, R76, -INF , P3 ;  /* 0xff8000004c2c7808 */ /* 0x004fe20001800000 */
[----:B------:R-:W-:Y:S01]  /*4290*/  FMUL.FTZ R76, R30, UR5 ;  /* 0x000000051e4c7c20 */ /* 0x000fe20008410000 */
[----:B------:R-:W-:-:S04]  /*42a0*/  FMNMX.FTZ R55, R25, R54, !PT ;  /* 0x0000003619377209 */ /* 0x000fc80007810000 */
[----:B------:R-:W-:Y:S01]  /*42b0*/  FMNMX.FTZ R55, R44, R55, !PT ;  /* 0x000000372c377209 */ /* 0x000fe20007810000 */
[----:B------:R-:W2:Y:S04]  /*42c0*/  MUFU.TANH R48, R48 ;  /* 0x0000003000307308 */ /* 0x000ea80000002400 */
[----:B------:R-:W3:Y:S04]  /*42d0*/  SHFL.BFLY PT, R54, R55, 0x2, 0x1f ;  /* 0x0c401f0037367f89 */ /* 0x000ee800000e0000 */
[----:B------:R-:W4:Y:S08]  /*42e0*/  MUFU.TANH R49, R49 ;  /* 0x0000003100317308 */ /* 0x000f300000002400 */
[----:B------:R-:W5:Y:S08]  /*42f0*/  MUFU.TANH R84, R84 ;  /* 0x0000005400547308 */ /* 0x000f700000002400 */
[----:B------:R-:W5:Y:S01]  /*4300*/  MUFU.TANH R86, R86 ;  /* 0x0000005600567308 */ /* 0x000f620000002400 */
[----:B---3--:R-:W-:Y:S01]  /*4310*/  FMNMX.FTZ R34, R55, R54, !PT ;  /* 0x0000003637227209 */ /* 0x008fe20007810000 */
[----:B------:R-:W-:Y:S01]  /*4320*/  FMUL.FTZ R54, R35, UR5 ;  /* 0x0000000523367c20 */ /* 0x000fe20008410000 */
[----:B------:R-:W-:Y:S01]  /*4330*/  FMUL.FTZ R55, R26, UR5 ;  /* 0x000000051a377c20 */ /* 0x000fe20008410000 */
[----:B------:R-:W-:-:S04]  /*4340*/  UMOV UR5, UR58 ;  /* 0x0000003a00057c82 */ /* 0x000fc80008000000 */
[----:B------:R-:W3:Y:S01]  /*4350*/  MUFU.TANH R88, R88 ;  /* 0x0000005800587308 */ /* 0x000ee20000002400 */
[----:B------:R-:W1:Y:S01]  /*4360*/  SHFL.BFLY PT, R35, R34, 0x1, 0x1f ;  /* 0x0c201f0022237f89 */ /* 0x000e6200000e0000 */
[----:B------:R-:W-:-:S04]  /*4370*/  @UP0 USHF.R.U32.HI UR5, URZ, UR7, UR11 ;  /* 0x000000073f050299 */ /* 0x000fc8000801160b */
[----:B------:R-:W-:Y:S02]  /*4380*/  UIADD3 UR10, UR5, UR56, -UR57 ;  /* 0x00000038050a7290 */ /* 0x000fe4000fffe839 */
[----:B------:R-:W3:Y:S02]  /*4390*/  MUFU.TANH R90, R90 ;  /* 0x0000005a005a7308 */ /* 0x000ee40000002400 */
[----:B------:R-:W-:-:S04]  /*43a0*/  UIMAD.WIDE UR10, UR10, 0x38e38e39, URZ ;  /* 0x38e38e390a0a78a5 */ /* 0x000fc8000f8e023f */
[----:B------:R-:W-:Y:S02]  /*43b0*/  USHF.R.U32.HI UR5, URZ, 0x1f, UR11 ;  /* 0x0000001f3f057899 */ /* 0x000fe4000801160b */
[----:B------:R-:W3:Y:S02]  /*43c0*/  MUFU.TANH R42, R42 ;  /* 0x0000002a002a7308 */ /* 0x000ee40000002400 */
[----:B------:R-:W-:-:S04]  /*43d0*/  ULEA.HI.SX32 UR5, UR11, UR5, 0x1b ;  /* 0x000000050b057291 */ /* 0x000fc8000f8fda3f */
[----:B------:R-:W-:Y:S02]  /*43e0*/  UISETP.LT.AND UP1, UPT, URZ, UR5, UPT ;  /* 0x000000053f00728c */ /* 0x000fe4000bf21270 */
[----:B------:R-:W3:Y:S01]  /*43f0*/  MUFU.TANH R43, R43 ;  /* 0x0000002b002b7308 */ /* 0x000ee20000002400 */
[----:B-1----:R-:W-:Y:S01]  /*4400*/  FMNMX.FTZ R74, R34, R35, !PT ;  /* 0x00000023224a7209 */ /* 0x002fe20007810000 */
[----:B------:R-:W-:-:S03]  /*4410*/  USEL UR7, URZ, UR5, !UP1 ;  /* 0x000000053f077287 */ /* 0x000fc6000c800000 */
[C---:B------:R-:W-:Y:S01]  /*4420*/  FSETP.NEU.FTZ.AND P3, PT, R74.reuse, -INF , PT ;  /* 0xff8000004a00780b */ /* 0x040fe20003f7d000 */
[----:B------:R-:W-:Y:S01]  /*4430*/  FMUL.FTZ R34, R74, UR4 ;  /* 0x000000044a227c20 */ /* 0x000fe20008410000 */
[----:B------:R-:W-:Y:S01]  /*4440*/  UISETP.GE.AND UP1, UPT, UR38, UR7, UPT ;  /* 0x000000072600728c */ /* 0x000fe2000bf26270 */
[----:B------:R-:W1:Y:S03]  /*4450*/  MUFU.TANH R46, R46 ;  /* 0x0000002e002e7308 */ /* 0x000e660000002400 */
[----:B------:R-:W-:-:S05]  /*4460*/  FSEL R34, R34, RZ, P3 ;  /* 0x000000ff22227208 */ /* 0x000fca0001800000 */
[----:B------:R-:W-:Y:S01]  /*4470*/  FFMA.FTZ R30, R89, UR4, -R34 ;  /* 0x00000004591e7c23 */ /* 0x000fe20008010822 */
[----:B------:R-:W-:Y:S01]  /*4480*/  VIADDMNMX R89, R68, R79, R66, PT ;  /* 0x0000004f44597246 */ /* 0x000fe20003800142 */
[--C-:B------:R-:W-:Y:S01]  /*4490*/  FFMA.FTZ R82, R81, UR4, -R34.reuse ;  /* 0x0000000451527c23 */ /* 0x100fe20008010822 */
[--C-:B------:R-:W-:Y:S01]  /*44a0*/  FFMA.FTZ R83, R83, UR4, -R34.reuse ;  /* 0x0000000453537c23 */ /* 0x100fe20008010822 */
[--C-:B------:R-:W-:Y:S01]  /*44b0*/  FFMA.FTZ R85, R85, UR4, -R34.reuse ;  /* 0x0000000455557c23 */ /* 0x100fe20008010822 */
[C---:B------:R-:W-:Y:S01]  /*44c0*/  ISETP.GT.AND P3, PT, R89.reuse, RZ, PT ;  /* 0x000000ff5900720c */ /* 0x040fe20003f64270 */
[----:B------:R-:W1:Y:S01]  /*44d0*/  MUFU.TANH R54, R54 ;  /* 0x0000003600367308 */ /* 0x000e620000002400 */
[----:B------:R-:W-:Y:S01]  /*44e0*/  ISETP.GT.AND P4, PT, R89, 0x1, PT ;  /* 0x000000015900780c */ /* 0x000fe20003f84270 */
[--C-:B------:R-:W-:Y:S01]  /*44f0*/  FFMA.FTZ R31, R93, UR4, -R34.reuse ;  /* 0x000000045d1f7c23 */ /* 0x100fe20008010822 */
[----:B------:R-:W-:Y:S01]  /*4500*/  ISETP.GT.AND P5, PT, R89, 0x8, PT ;  /* 0x000000085900780c */ /* 0x000fe20003fa4270 */
[--C-:B------:R-:W-:Y:S01]  /*4510*/  FFMA.FTZ R27, R95, UR4, -R34.reuse ;  /* 0x000000045f1b7c23 */ /* 0x100fe20008010822 */
[----:B------:R-:W-:Y:S01]  /*4520*/  FSEL R4, R4, -INF , P3 ;  /* 0xff80000004047808 */ /* 0x000fe20001800000 */
[--C-:B------:R-:W-:Y:S01]  /*4530*/  FFMA.FTZ R38, R97, UR4, -R34.reuse ;  /* 0x0000000461267c23 */ /* 0x100fe20008010822 */
[----:B------:R-:W-:Y:S01]  /*4540*/  FSEL R35, R3, -INF , P4 ;  /* 0xff80000003237808 */ /* 0x000fe20002000000 */
[----:B------:R-:W1:Y:S01]  /*4550*/  MUFU.TANH R47, R47 ;  /* 0x0000002f002f7308 */ /* 0x000e620000002400 */
[----:B------:R-:W-:Y:S01]  /*4560*/  ISETP.GT.AND P3, PT, R89, 0x9, PT ;  /* 0x000000095900780c */ /* 0x000fe20003f64270 */
[--C-:B------:R-:W-:Y:S01]  /*4570*/  FFMA.FTZ R3, R87, UR4, -R34.reuse ;  /* 0x0000000457037c23 */ /* 0x100fe20008010822 */
[----:B------:R-:W-:Y:S01]  /*4580*/  FSEL R5, R5, -INF , P5 ;  /* 0xff80000005057808 */ /* 0x000fe20002800000 */
[--C-:B------:R-:W-:Y:S01]  /*4590*/  FFMA.FTZ R26, R91, UR4, -R34.reuse ;  /* 0x000000045b1a7c23 */ /* 0x100fe20008010822 */
[----:B------:R-:W-:Y:S01]  /*45a0*/  FMNMX.FTZ R66, R4, R35, !PT ;  /* 0x0000002304427209 */ /* 0x000fe20007810000 */
[--C-:B------:R-:W-:Y:S01]  /*45b0*/  FFMA.FTZ R36, R36, UR4, -R34.reuse ;  /* 0x0000000424247c23 */ /* 0x100fe20008010822 */
[----:B------:R-:W-:Y:S01]  /*45c0*/  ISETP.GT.AND P4, PT, R89, 0x10, PT ;  /* 0x000000105900780c */ /* 0x000fe20003f84270 */
[----:B------:R-:W1:Y:S01]  /*45d0*/  MUFU.TANH R70, R70 ;  /* 0x0000004600467308 */ /* 0x000e620000002400 */
[----:B------:R-:W-:Y:S01]  /*45e0*/  FSEL R6, R6, -INF , P3 ;  /* 0xff80000006067808 */ /* 0x000fe20001800000 */
[--C-:B------:R-:W-:Y:S01]  /*45f0*/  FFMA.FTZ R45, R45, UR4, -R34.reuse ;  /* 0x000000042d2d7c23 */ /* 0x100fe20008010822 */
[----:B------:R-:W-:Y:S01]  /*4600*/  FMNMX.FTZ R39, R5, R66, !PT ;  /* 0x0000004205277209 */ /* 0x000fe20007810000 */
[----:B------:R-:W-:Y:S01]  /*4610*/  FFMA.FTZ R28, R28, UR4, -R34 ;  /* 0x000000041c1c7c23 */ /* 0x000fe20008010822 */
[----:B------:R-:W-:-:S02]  /*4620*/  ISETP.GT.AND P3, PT, R89, 0x11, PT ;  /* 0x000000115900780c */ /* 0x000fc40003f64270 */
[----:B------:R-:W-:Y:S01]  /*4630*/  FSEL R7, R7, -INF , P4 ;  /* 0xff80000007077808 */ /* 0x000fe20002000000 */
[----:B------:R-:W1:Y:S01]  /*4640*/  MUFU.TANH R55, R55 ;  /* 0x0000003700377308 */ /* 0x000e620000002400 */
        /* <DEDUP_REMOVED lines=9> */
[----:B------:R-:W1:Y:S01]  /*46e0*/  MUFU.TANH R72, R72 ;  /* 0x0000004800487308 */ /* 0x000e620000002400 */
[----:B------:R-:W-:Y:S01]  /*46f0*/  FSEL R66, R10, -INF , P3 ;  /* 0xff8000000a427808 */ /* 0x000fe20001800000 */
[----:B0-----:R-:W-:Y:S01]  /*4700*/  FFMA.FTZ R85, R63, UR4, -R34 ;  /* 0x000000043f557c23 */ /* 0x001fe20008010822 */
[----:B------:R-:W-:Y:S02]  /*4710*/  FMNMX.FTZ R79, R9, R68, !PT ;  /* 0x00000044094f7209 */ /* 0x000fe40007810000 */
[----:B------:R-:W-:-:S02]  /*4720*/  ISETP.GT.AND P3, PT, R89, 0x21, PT ;  /* 0x000000215900780c */ /* 0x000fc40003f64270 */
[----:B------:R-:W-:Y:S01]  /*4730*/  FSEL R11, R11, -INF , P4 ;  /* 0xff8000000b0b7808 */ /* 0x000fe20002000000 */
[----:B------:R0:W-:Y:S01]  /*4740*/  MUFU.EX2 R10, R83 ;  /* 0x00000053000a7308 */ /* 0x0001e20000000800 */
[----:B------:R-:W-:Y:S02]  /*4750*/  FMNMX.FTZ R80, R66, R79, !PT ;  /* 0x0000004f42507209 */ /* 0x000fe40007810000 */
[----:B------:R-:W-:Y:S02]  /*4760*/  ISETP.GT.AND P4, PT, R89, 0x28, PT ;  /* 0x000000285900780c */ /* 0x000fe40003f84270 */
[----:B------:R-:W-:Y:S02]  /*4770*/  FSEL R68, R12, -INF , P3 ;  /* 0xff8000000c447808 */ /* 0x000fe40001800000 */
[----:B------:R-:W-:Y:S01]  /*4780*/  FMNMX.FTZ R81, R11, R80, !PT ;  /* 0x000000500b517209 */ /* 0x000fe20007810000 */
[----:B------:R2:W-:Y:S01]  /*4790*/  MUFU.EX2 R12, R82 ;  /* 0x00000052000c7308 */ /* 0x0005e20000000800 */
[----:B------:R-:W-:Y:S01]  /*47a0*/  ISETP.GT.AND P3, PT, R89, 0x29, PT ;  /* 0x000000295900780c */ /* 0x000fe20003f64270 */
[--C-:B0-----:R-:W-:Y:S01]  /*47b0*/  FFMA.FTZ R83, R65, UR4, -R34.reuse ;  /* 0x0000000441537c23 */ /* 0x101fe20008010822 */
[----:B------:R-:W-:Y:S01]  /*47c0*/  FSEL R79, R13, -INF , P4 ;  /* 0xff8000000d4f7808 */ /* 0x000fe20002000000 */
[----:B------:R-:W-:Y:S01]  /*47d0*/  FFMA.FTZ R13, R77, UR4, -R34 ;  /* 0x000000044d0d7c23 */ /* 0x000fe20008010822 */
[----:B------:R-:W-:-:S02]  /*47e0*/  FMNMX.FTZ R80, R68, R81, !PT ;  /* 0x0000005144507209 */ /* 0x000fc40007810000 */
[----:B------:R-:W-:Y:S01]  /*47f0*/  ISETP.GT.AND P4, PT, R89, 0x30, PT ;  /* 0x000000305900780c */ /* 0x000fe20003f84270 */
[----:B------:R-:W0:Y:S01]  /*4800*/  MUFU.TANH R76, R76 ;  /* 0x0000004c004c7308 */ /* 0x000e220000002400 */
[----:B------:R-:W-:Y:S01]  /*4810*/  FSEL R77, R14, -INF , P3 ;  /* 0xff8000000e4d7808 */ /* 0x000fe20001800000 */
[----:B--2---:R-:W-:Y:S01]  /*4820*/  FFMA.FTZ R82, R75, UR4, -R34 ;  /* 0x000000044b527c23 */ /* 0x004fe20008010822 */
[----:B------:R-:W-:Y:S02]  /*4830*/  FMNMX.FTZ R14, R79, R80, !PT ;  /* 0x000000504f0e7209 */ /* 0x000fe40007810000 */
[----:B------:R-:W-:Y:S02]  /*4840*/  ISETP.GT.AND P3, PT, R89, 0x31, PT ;  /* 0x000000315900780c */ /* 0x000fe40003f64270 */
[----:B------:R-:W-:Y:S01]  /*4850*/  FSEL R80, R15, -INF , P4 ;  /* 0xff8000000f507808 */ /* 0x000fe20002000000 */
[----:B------:R-:W2:Y:S01]  /*4860*/  MUFU.TANH R78, R78 ;  /* 0x0000004e004e7308 */ /* 0x000ea20000002400 */
[----:B------:R-:W-:-:S02]  /*4870*/  FMNMX.FTZ R15, R77, R14, !PT ;  /* 0x0000000e4d0f7209 */ /* 0x000fc40007810000 */
[----:B------:R-:W-:Y:S02]  /*4880*/  FSEL R75, R20, -INF , P3 ;  /* 0xff800000144b7808 */ /* 0x000fe40001800000 */
[----:B------:R-:W-:Y:S02]  /*4890*/  ISETP.GT.AND P4, PT, R89, 0x38, PT ;  /* 0x000000385900780c */ /* 0x000fe40003f84270 */
[----:B------:R-:W-:Y:S01]  /*48a0*/  FMNMX.FTZ R20, R80, R15, !PT ;  /* 0x0000000f50147209 */ /* 0x000fe20007810000 */
[----:B------:R-:W-:Y:S01]  /*48b0*/  FFMA.FTZ R15, R73, UR4, -R34 ;  /* 0x00000004490f7c23 */ /* 0x000fe20008010822 */
[----:B------:R-:W-:Y:S01]  /*48c0*/  ISETP.GT.AND P3, PT, R89, 0x39, PT ;  /* 0x000000395900780c */ /* 0x000fe20003f64270 */
[----:B------:R4:W-:Y:S01]  /*48d0*/  MUFU.EX2 R14, R82 ;  /* 0x00000052000e7308 */ /* 0x0009e20000000800 */
[----:B------:R-:W-:Y:S02]  /*48e0*/  FSEL R81, R21, -INF , P4 ;  /* 0xff80000015517808 */ /* 0x000fe40002000000 */
[----:B------:R-:W-:-:S02]  /*48f0*/  FMNMX.FTZ R20, R75, R20, !PT ;  /* 0x000000144b147209 */ /* 0x000fc40007810000 */
[----:B------:R-:W-:Y:S02]  /*4900*/  ISETP.GT.AND P4, PT, R89, 0x40, PT ;  /* 0x000000405900780c */ /* 0x000fe40003f84270 */
[----:B------:R-:W-:Y:S01]  /*4910*/  FSEL R64, R64, -INF , P3 ;  /* 0xff80000040407808 */ /* 0x000fe20001800000 */
[----:B------:R-:W-:Y:S01]  /*4920*/  MUFU.EX2 R31, R31 ;  /* 0x0000001f001f7308 */ /* 0x000fe20000000800 */
[----:B------:R-:W-:Y:S01]  /*4930*/  FMNMX.FTZ R21, R81, R20, !PT ;  /* 0x0000001451157209 */ /* 0x000fe20007810000 */
[--C-:B------:R-:W-:Y:S01]  /*4940*/  FFMA.FTZ R20, R71, UR4, -R34.reuse ;  /* 0x0000000447147c23 */ /* 0x100fe20008010822 */
[----:B------:R-:W-:Y:S02]  /*4950*/  FSEL R73, R56, -INF , P4 ;  /* 0xff80000038497808 */ /* 0x000fe40002000000 */
[----:B------:R-:W-:Y:S02]  /*4960*/  ISETP.GT.AND P3, PT, R89, 0x41, PT ;  /* 0x000000415900780c */ /* 0x000fe40003f64270 */
[----:B------:R-:W-:Y:S01]  /*4970*/  FMNMX.FTZ R56, R64, R21, !PT ;  /* 0x0000001540387209 */ /* 0x000fe20007810000 */
[----:B------:R-:W-:Y:S01]  /*4980*/  FFMA.FTZ R21, R69, UR4, -R34 ;  /* 0x0000000445157c23 */ /* 0x000fe20008010822 */
[----:B------:R-:W-:Y:S01]  /*4990*/  ISETP.GT.AND P4, PT, R89, 0x48, PT ;  /* 0x000000485900780c */ /* 0x000fe20003f84270 */
[----:B------:R-:W2:Y:S01]  /*49a0*/  MUFU.EX2 R30, R30 ;  /* 0x0000001e001e7308 */ /* 0x000ea20000000800 */
        /* <DEDUP_REMOVED lines=11> */
[----:B------:R-:W-:Y:S01]  /*4a60*/  FSEL R69, R48, -INF , P4 ;  /* 0xff80000030457808 */ /* 0x000fe20002000000 */
[----:B------:R-:W-:Y:S01]  /*4a70*/  FFMA.FTZ R48, R67, UR4, -R34 ;  /* 0x0000000443307c23 */ /* 0x000fe20008010822 */
[----:B------:R-:W-:Y:S02]  /*4a80*/  FMNMX.FTZ R56, R59, R56, !PT ;  /* 0x000000383b387209 */ /* 0x000fe40007810000 */
[----:B----4-:R-:W-:Y:S01]  /*4a90*/  FSEL R82, R49, -INF , P3 ;  /* 0xff80000031527808 */ /* 0x010fe20001800000 */
[----:B------:R-:W-:Y:S01]  /*4aa0*/  MUFU.EX2 R26, R26 ;  /* 0x0000001a001a7308 */ /* 0x000fe20000000800 */
[----:B------:R-:W-:-:S02]  /*4ab0*/  ISETP.GT.AND P4, PT, R89, 0x58, PT ;  /* 0x000000585900780c */ /* 0x000fc40003f84270 */
[----:B------:R-:W-:Y:S02]  /*4ac0*/  FMNMX.FTZ R49, R69, R56, !PT ;  /* 0x0000003845317209 */ /* 0x000fe40007810000 */
[C---:B------:R-:W-:Y:S02]  /*4ad0*/  ISETP.GT.AND P3, PT, R89.reuse, 0x59, PT ;  /* 0x000000595900780c */ /* 0x040fe40003f64270 */
[----:B-----5:R-:W-:Y:S01]  /*4ae0*/  FSEL R67, R84, -INF , P4 ;  /* 0xff80000054437808 */ /* 0x020fe20002000000 */
[----:B------:R-:W-:Y:S01]  /*4af0*/  MUFU.EX2 R3, R3 ;  /* 0x0000000300037308 */ /* 0x000fe20000000800 */
[----:B------:R-:W-:Y:S02]  /*4b00*/  FMNMX.FTZ R56, R82, R49, !PT ;  /* 0x0000003152387209 */ /* 0x000fe40007810000 */
[----:B------:R-:W-:Y:S02]  /*4b10*/  ISETP.GT.AND P4, PT, R89, 0x60, PT ;  /* 0x000000605900780c */ /* 0x000fe40003f84270 */
[----:B------:R-:W-:Y:S01]  /*4b20*/  FSEL R65, R86, -INF , P3 ;  /* 0xff80000056417808 */ /* 0x000fe20001800000 */
[----:B------:R-:W-:Y:S01]  /*4b30*/  FFMA.FTZ R86, R61, UR4, -R34 ;  /* 0x000000043d567c23 */ /* 0x000fe20008010822 */
[----:B------:R-:W-:Y:S01]  /*4b40*/  FMNMX.FTZ R56, R67, R56, !PT ;  /* 0x0000003843387209 */ /* 0x000fe20007810000 */
[----:B------:R4:W-:Y:S01]  /*4b50*/  MUFU.EX2 R49, R83 ;  /* 0x0000005300317308 */ /* 0x0009e20000000800 */
[----:B------:R-:W-:-:S02]  /*4b60*/  ISETP.GT.AND P3, PT, R89, 0x61, PT ;  /* 0x000000615900780c */ /* 0x000fc40003f64270 */
[----:B---3--:R-:W-:Y:S02]  /*4b70*/  FSEL R71, R88, -INF , P4 ;  /* 0xff80000058477808 */ /* 0x008fe40002000000 */
[----:B------:R-:W-:Y:S02]  /*4b80*/  FMNMX.FTZ R84, R65, R56, !PT ;  /* 0x0000003841547209 */ /* 0x000fe40007810000 */
[----:B------:R-:W-:Y:S01]  /*4b90*/  ISETP.GT.AND P4, PT, R89, 0x68, PT ;  /* 0x000000685900780c */ /* 0x000fe20003f84270 */
[----:B------:R1:W-:Y:S01]  /*4ba0*/  MUFU.EX2 R56, R85 ;  /* 0x0000005500387308 */ /* 0x0003e20000000800 */
[----:B------:R-:W-:Y:S02]  /*4bb0*/  FSEL R63, R90, -INF , P3 ;  /* 0xff8000005a3f7808 */ /* 0x000fe40001800000 */
[----:B------:R-:W-:Y:S02]  /*4bc0*/  FMNMX.FTZ R84, R71, R84, !PT ;  /* 0x0000005447547209 */ /* 0x000fe40007810000 */
[----:B----4-:R-:W-:-:S02]  /*4bd0*/  FSEL R83, R42, -INF , P4 ;  /* 0xff8000002a537808 */ /* 0x010fc40002000000 */
[----:B------:R-:W-:Y:S01]  /*4be0*/  ISETP.GT.AND P3, PT, R89, 0x69, PT ;  /* 0x000000695900780c */ /* 0x000fe20003f64270 */
[----:B------:R-:W-:Y:S01]  /*4bf0*/  MUFU.EX2 R13, R13 ;  /* 0x0000000d000d7308 */ /* 0x000fe20000000800 */
[----:B------:R-:W-:Y:S02]  /*4c00*/  FMNMX.FTZ R42, R63, R84, !PT ;  /* 0x000000543f2a7209 */ /* 0x000fe40007810000 */
[----:B------:R-:W-:Y:S02]  /*4c10*/  ISETP.GT.AND P4, PT, R89, 0x70, PT ;  /* 0x000000705900780c */ /* 0x000fe40003f84270 */
[----:B------:R-:W-:Y:S02]  /*4c20*/  FSEL R84, R43, -INF , P3 ;  /* 0xff8000002b547808 */ /* 0x000fe40001800000 */
[----:B------:R-:W-:Y:S01]  /*4c30*/  FMNMX.FTZ R61, R83, R42, !PT ;  /* 0x0000002a533d7209 */ /* 0x000fe20007810000 */
[----:B------:R-:W-:Y:S01]  /*4c40*/  FFMA.FTZ R42, R62, UR4, -R34 ;  /* 0x000000043e2a7c23 */ /* 0x000fe20008010822 */
[----:B-1----:R-:W-:Y:S01]  /*4c50*/  FSEL R85, R46, -INF , P4 ;  /* 0xff8000002e557808 */ /* 0x002fe20002000000 */
[----:B------:R1:W-:Y:S01]  /*4c60*/  MUFU.EX2 R43, R86 ;  /* 0x00000056002b7308 */ /* 0x0003e20000000800 */
[----:B------:R-:W-:-:S02]  /*4c70*/  ISETP.GT.AND P3, PT, R89, 0x71, PT ;  /* 0x000000715900780c */ /* 0x000fc40003f64270 */
[----:B------:R-:W-:Y:S02]  /*4c80*/  FMNMX.FTZ R46, R84, R61, !PT ;  /* 0x0000003d542e7209 */ /* 0x000fe40007810000 */
[----:B------:R-:W-:Y:S02]  /*4c90*/  ISETP.GT.AND P4, PT, R89, 0x78, PT ;  /* 0x000000785900780c */ /* 0x000fe40003f84270 */
[----:B------:R-:W-:Y:S01]  /*4ca0*/  FSEL R62, R54, -INF , P3 ;  /* 0xff800000363e7808 */ /* 0x000fe20001800000 */
[--C-:B------:R-:W-:Y:S01]  /*4cb0*/  FFMA.FTZ R54, R41, UR4, -R34.reuse ;  /* 0x0000000429367c23 */ /* 0x100fe20008010822 */
[----:B------:R-:W-:Y:S01]  /*4cc0*/  FMNMX.FTZ R61, R85, R46, !PT ;  /* 0x0000002e553d7209 */ /* 0x000fe20007810000 */
[--C-:B------:R-:W-:Y:S01]  /*4cd0*/  FFMA.FTZ R46, R33, UR4, -R34.reuse ;  /* 0x00000004212e7c23 */ /* 0x100fe20008010822 */
[----:B------:R-:W-:Y:S01]  /*4ce0*/  ISETP.GT.AND P3, PT, R89, 0x79, PT ;  /* 0x000000795900780c */ /* 0x000fe20003f64270 */
[--C-:B------:R-:W-:Y:S01]  /*4cf0*/  FFMA.FTZ R41, R29, UR4, -R34.reuse ;  /* 0x000000041d297c23 */ /* 0x100fe20008010822 */
[----:B-1----:R-:W-:Y:S01]  /*4d00*/  FSEL R86, R47, -INF , P4 ;  /* 0xff8000002f567808 */ /* 0x002fe20002000000 */
[--C-:B------:R-:W-:Y:S01]  /*4d10*/  FFMA.FTZ R47, R40, UR4, -R34.reuse ;  /* 0x00000004282f7c23 */ /* 0x100fe20008010822 */
[----:B------:R-:W-:Y:S01]  /*4d20*/  FMNMX.FTZ R61, R62, R61, !PT ;  /* 0x0000003d3e3d7209 */ /* 0x000fe20007810000 */
[--C-:B------:R-:W-:Y:S01]  /*4d30*/  FFMA.FTZ R29, R50, UR4, -R34.reuse ;  /* 0x00000004321d7c23 */ /* 0x100fe20008010822 */
[----:B------:R-:W-:Y:S01]  /*4d40*/  ISETP.GT.AND P4, PT, R89, 0x80, PT ;  /* 0x000000805900780c */ /* 0x000fe20003f84270 */
[----:B------:R-:W-:Y:S01]  /*4d50*/  FFMA.FTZ R50, R25, UR4, -R34 ;  /* 0x0000000419327c23 */ /* 0x000fe20008010822 */
[----:B------:R-:W-:Y:S01]  /*4d60*/  FSEL R70, R70, -INF , P3 ;  /* 0xff80000046467808 */ /* 0x000fe20001800000 */
[----:B------:R-:W-:Y:S01]  /*4d70*/  MUFU.EX2 R15, R15 ;  /* 0x0000000f000f7308 */ /* 0x000fe20000000800 */
[----:B------:R-:W-:-:S02]  /*4d80*/  FMNMX.FTZ R61, R86, R61, !PT ;  /* 0x0000003d563d7209 */ /* 0x000fc40007810000 */
[----:B------:R-:W-:Y:S02]  /*4d90*/  ISETP.GT.AND P3, PT, R89, 0x81, PT ;  /* 0x000000815900780c */ /* 0x000fe40003f64270 */
[----:B------:R-:W-:Y:S02]  /*4da0*/  FSEL R87, R55, -INF , P4 ;  /* 0xff80000037577808 */ /* 0x000fe40002000000 */
[----:B------:R-:W-:Y:S01]  /*4db0*/  FMNMX.FTZ R40, R70, R61, !PT ;  /* 0x0000003d46287209 */ /* 0x000fe20007810000 */
[--C-:B------:R-:W-:Y:S01]  /*4dc0*/  FFMA.FTZ R61, R32, UR4, -R34.reuse ;  /* 0x00000004203d7c23 */ /* 0x100fe20008010822 */
[----:B------:R-:W-:Y:S01]  /*4dd0*/  ISETP.GT.AND P4, PT, R89, 0x88, PT ;  /* 0x000000885900780c */ /* 0x000fe20003f84270 */
[----:B------:R-:W-:Y:S01]  /*4de0*/  MUFU.EX2 R20, R20 ;  /* 0x0000001400147308 */ /* 0x000fe20000000800 */
[----:B------:R-:W-:Y:S02]  /*4df0*/  FSEL R88, R72, -INF , P3 ;  /* 0xff80000048587808 */ /* 0x000fe40001800000 */
[----:B------:R-:W-:Y:S01]  /*4e00*/  FMNMX.FTZ R55, R87, R40, !PT ;  /* 0x0000002857377209 */ /* 0x000fe20007810000 */
[----:B------:R-:W-:Y:S01]  /*4e10*/  FFMA.FTZ R40, R53, UR4, -R34 ;  /* 0x0000000435287c23 */ /* 0x000fe20008010822 */
[----:B------:R-:W-:-:S02]  /*4e20*/  ISETP.GT.AND P3, PT, R89, 0x89, PT ;  /* 0x000000895900780c */ /* 0x000fc40003f64270 */
[----:B0-----:R-:W-:Y:S01]  /*4e30*/  FSEL R76, R76, -INF , P4 ;  /* 0xff8000004c4c7808 */ /* 0x001fe20002000000 */
[----:B------:R-:W-:Y:S01]  /*4e40*/  MUFU.EX2 R21, R21 ;  /* 0x0000001500157308 */ /* 0x000fe20000000800 */
[----:B------:R-:W-:Y:S02]  /*4e50*/  FMNMX.FTZ R55, R88, R55, !PT ;  /* 0x0000003758377209 */ /* 0x000fe40007810000 */
[----:B--2---:R-:W-:Y:S02]  /*4e60*/  FSEL R78, R78, -INF , P3 ;  /* 0xff8000004e4e7808 */ /* 0x004fe40001800000 */
[----:B------:R-:W-:-:S03]  /*4e70*/  FMNMX.FTZ R55, R76, R55, !PT ;  /* 0x000000374c377209 */ /* 0x000fc60007810000 */
[----:B------:R-:W-:Y:S01]  /*4e80*/  MUFU.EX2 R48, R48 ;  /* 0x0000003000307308 */ /* 0x000fe20000000800 */
[----:B------:R-:W-:Y:S01]  /*4e90*/  FMNMX.FTZ R32, R78, R55, !PT ;  /* 0x000000374e207209 */ /* 0x000fe20007810000 */
[--C-:B------:R-:W-:Y:S01]  /*4ea0*/  FFMA.FTZ R55, R37, UR4, -R34.reuse ;  /* 0x0000000425377c23 */ /* 0x100fe20008010822 */
[----:B------:R-:W-:-:S03]  /*4eb0*/  FFMA.FTZ R37, R51, UR4, -R34 ;  /* 0x0000000433257c23 */ /* 0x000fc60008010822 */
[----:B------:R-:W0:Y:S02]  /*4ec0*/  SHFL.BFLY PT, R33, R32, 0x2, 0x1f ;  /* 0x0c401f0020217f89 */ /* 0x000e2400000e0000 */
[----:B------:R-:W-:Y:S08]  /*4ed0*/  MUFU.EX2 R42, R42 ;  /* 0x0000002a002a7308 */ /* 0x000ff00000000800 */
[----:B------:R-:W-:Y:S08]  /*4ee0*/  MUFU.EX2 R47, R47 ;  /* 0x0000002f002f7308 */ /* 0x000ff00000000800 */
[----:B------:R-:W-:Y:S01]  /*4ef0*/  MUFU.EX2 R36, R36 ;  /* 0x0000002400247308 */ /* 0x000fe20000000800 */
[----:B0-----:R-:W-:Y:S01]  /*4f00*/  FMNMX.FTZ R51, R32, R33, !PT ;  /* 0x0000002120337209 */ /* 0x001fe20007810000 */
[--C-:B------:R-:W-:Y:S01]  /*4f10*/  FFMA.FTZ R33, R60, UR4, -R34.reuse ;  /* 0x000000043c217c23 */ /* 0x100fe20008010822 */
[--C-:B------:R-:W-:Y:S01]  /*4f20*/  FFMA.FTZ R60, R24, UR4, -R34.reuse ;  /* 0x00000004183c7c23 */ /* 0x100fe20008010822 */
[----:B------:R-:W-:-:S04]  /*4f30*/  FFMA.FTZ R32, R52, UR4, -R34 ;  /* 0x0000000434207c23 */ /* 0x000fc80008010822 */
[----:B------:R-:W-:Y:S01]  /*4f40*/  MUFU.EX2 R61, R61 ;  /* 0x0000003d003d7308 */ /* 0x000fe20000000800 */
[----:B------:R-:W0:Y:S07]  /*4f50*/  SHFL.BFLY PT, R72, R51, 0x1, 0x1f ;  /* 0x0c201f0033487f89 */ /* 0x000e2e00000e0000 */
[----:B------:R-:W-:Y:S08]  /*4f60*/  MUFU.EX2 R46, R46 ;  /* 0x0000002e002e7308 */ /* 0x000ff00000000800 */
[----:B------:R-:W-:Y:S08]  /*4f70*/  MUFU.EX2 R55, R55 ;  /* 0x0000003700377308 */ /* 0x000ff00000000800 */
[----:B------:R-:W-:Y:S01]  /*4f80*/  MUFU.EX2 R40, R40 ;  /* 0x0000002800287308 */ /* 0x000fe20000000800 */
[----:B0-----:R-:W-:Y:S01]  /*4f90*/  FMNMX.FTZ R72, R51, R72, !PT ;  /* 0x0000004833487209 */ /* 0x001fe20007810000 */
[----:B------:R-:W-:-:S03]  /*4fa0*/  FFMA.FTZ R51, R44, UR4, -R34 ;  /* 0x000000042c337c23 */ /* 0x000fc60008010822 */
        /* <DEDUP_REMOVED lines=17> */
[----:B------:R1:W2:Y:S01]  /*50c0*/  MUFU.EX2 R91, R35 ;  /* 0x00000023005b7308 */ /* 0x0002a20000000800 */
[----:B0-----:R-:W-:Y:S01]  /*50d0*/  @!P1 PRMT R4, RZ, 0x654, R0 ;  /* 0x00000654ff049816 */ /* 0x001fe20000000000 */
[--C-:B------:R-:W-:Y:S01]  /*50e0*/  FFMA.FTZ R68, R77, UR4, -R24.reuse ;  /* 0x000000044d447c23 */ /* 0x100fe20008010818 */
[--C-:B------:R-:W-:Y:S01]  /*50f0*/  FFMA.FTZ R75, R75, UR4, -R24.reuse ;  /* 0x000000044b4b7c23 */ /* 0x100fe20008010818 */
[--C-:B------:R-:W-:Y:S01]  /*5100*/  FFMA.FTZ R77, R81, UR4, -R24.reuse ;  /* 0x00000004514d7c23 */ /* 0x100fe20008010818 */
[----:B------:R0:W-:Y:S01]  /*5110*/  @!P1 SYNCS.ARRIVE.TRANS64.RED.A1T0 RZ, [R4+URZ], RZ ;  /* 0x000000ff04ff99a7 */ /* 0x0001e2000810043f */
[--C-:B------:R-:W-:Y:S01]  /*5120*/  FFMA.FTZ R69, R69, UR4, -R24.reuse ;  /* 0x0000000445457c23 */ /* 0x100fe20008010818 */
[--C-:B------:R-:W-:Y:S01]  /*5130*/  FFMA.FTZ R63, R63, UR4, -R24.reuse ;  /* 0x000000043f3f7c23 */ /* 0x100fe20008010818 */
[----:B------:R2:W3:Y:S01]  /*5140*/  MUFU.EX2 R92, R5 ;  /* 0x00000005005c7308 */ /* 0x0004e20000000800 */
[--C-:B-1----:R-:W-:Y:S01]  /*5150*/  FFMA.FTZ R35, R66, UR4, -R24.reuse ;  /* 0x0000000442237c23 */ /* 0x102fe20008010818 */
[--C-:B------:R-:W-:Y:S01]  /*5160*/  FFMA.FTZ R66, R80, UR4, -R24.reuse ;  /* 0x0000000450427c23 */ /* 0x100fe20008010818 */
[--C-:B------:R-:W-:Y:S01]  /*5170*/  FFMA.FTZ R80, R64, UR4, -R24.reuse ;  /* 0x0000000440507c23 */ /* 0x100fe20008010818 */
[--C-:B------:R-:W-:Y:S01]  /*5180*/  FFMA.FTZ R64, R73, UR4, -R24.reuse ;  /* 0x0000000449407c23 */ /* 0x100fe20008010818 */
[----:B0-----:R-:W-:Y:S01]  /*5190*/  F2FP.BF16.F32.PACK_AB R4, R30, R31 ;  /* 0x0000001f1e04723e */ /* 0x001fe200000010ff */
[--C-:B------:R-:W-:Y:S01]  /*51a0*/  FFMA.FTZ R73, R57, UR4, -R24.reuse ;  /* 0x0000000439497c23 */ /* 0x100fe20008010818 */
[--C-:B------:R-:W-:Y:S01]  /*51b0*/  FFMA.FTZ R57, R58, UR4, -R24.reuse ;  /* 0x000000043a397c23 */ /* 0x100fe20008010818 */
[----:B------:R0:W1:Y:S01]  /*51c0*/  MUFU.EX2 R93, R6 ;  /* 0x00000006005d7308 */ /* 0x0000620000000800 */
[----:B--2---:R-:W-:Y:S01]  /*51d0*/  FADD.FTZ R5, R90, R91 ;  /* 0x0000005b5a057221 */ /* 0x004fe20000010000 */
[--C-:B------:R-:W-:Y:S01]  /*51e0*/  FFMA.FTZ R58, R59, UR4, -R24.reuse ;  /* 0x000000043b3a7c23 */ /* 0x100fe20008010818 */
[--C-:B------:R-:W-:Y:S01]  /*51f0*/  FFMA.FTZ R59, R65, UR4, -R24.reuse ;  /* 0x00000004413b7c23 */ /* 0x100fe20008010818 */
[--C-:B------:R-:W-:Y:S01]  /*5200*/  FFMA.FTZ R83, R83, UR4, -R24.reuse ;  /* 0x0000000453537c23 */ /* 0x100fe20008010818 */
[--C-:B------:R-:W-:Y:S01]  /*5210*/  FFMA.FTZ R84, R84, UR4, -R24.reuse ;  /* 0x0000000454547c23 */ /* 0x100fe20008010818 */
[--C-:B------:R-:W-:Y:S01]  /*5220*/  FFMA.FTZ R85, R85, UR4, -R24.reuse ;  /* 0x0000000455557c23 */ /* 0x100fe20008010818 */
[----:B------:R-:W-:Y:S01]  /*5230*/  FFMA.FTZ R86, R86, UR4, -R24 ;  /* 0x0000000456567c23 */ /* 0x000fe20008010818 */
[----:B------:R-:W2:Y:S01]  /*5240*/  MUFU.EX2 R25, R25 ;  /* 0x0000001900197308 */ /* 0x000ea20000000800 */
[----:B0-----:R-:W-:Y:S01]  /*5250*/  FADD.FTZ R6, R31, R30 ;  /* 0x0000001e1f067221 */ /* 0x001fe20000010000 */
[----:B---3--:R-:W-:Y:S01]  /*5260*/  FADD.FTZ R8, R92, R5 ;  /* 0x000000055c087221 */ /* 0x008fe20000010000 */
[--C-:B------:R-:W-:Y:S01]  /*5270*/  FFMA.FTZ R30, R67, UR4, -R24.reuse ;  /* 0x00000004431e7c23 */ /* 0x100fe20008010818 */
[----:B------:R-:W-:Y:S01]  /*5280*/  FFMA.FTZ R70, R70, UR4, -R24 ;  /* 0x0000000446467c23 */ /* 0x000fe20008010818 */
[----:B------:R-:W-:Y:S01]  /*5290*/  FADD.FTZ R7, R27, R6 ;  /* 0x000000061b077221 */ /* 0x000fe20000010000 */
[----:B------:R-:W-:Y:S01]  /*52a0*/  F2FP.BF16.F32.PACK_AB R6, R38, R27 ;  /* 0x0000001b2606723e */ /* 0x000fe200000010ff */
[----:B------:R-:W-:Y:S01]  /*52b0*/  FFMA.FTZ R27, R62, UR4, -R24 ;  /* 0x000000043e1b7c23 */ /* 0x000fe20008010818 */
[----:B------:R-:W0:Y:S01]  /*52c0*/  MUFU.EX2 R44, R44 ;  /* 0x0000002c002c7308 */ /* 0x000e220000000800 */
[----:B------:R-:W-:Y:S01]  /*52d0*/  FADD.FTZ R9, R38, R7 ;  /* 0x0000000726097221 */ /* 0x000fe20000010000 */
[----:B-1----:R-:W-:Y:S01]  /*52e0*/  FADD.FTZ R8, R93, R8 ;  /* 0x000000085d087221 */ /* 0x002fe20000010000 */
[--C-:B------:R-:W-:Y:S01]  /*52f0*/  FFMA.FTZ R38, R71, UR4, -R24.reuse ;  /* 0x0000000447267c23 */ /* 0x100fe20008010818 */
[--C-:B------:R-:W-:Y:S01]  /*5300*/  FFMA.FTZ R87, R87, UR4, -R24.reuse ;  /* 0x0000000457577c23 */ /* 0x100fe20008010818 */
[--C-:B------:R-:W-:Y:S01]  /*5310*/  FFMA.FTZ R88, R88, UR4, -R24.reuse ;  /* 0x0000000458587c23 */ /* 0x100fe20008010818 */
[--C-:B------:R-:W-:Y:S01]  /*5320*/  FFMA.FTZ R76, R76, UR4, -R24.reuse ;  /* 0x000000044c4c7c23 */ /* 0x100fe20008010818 */
[----:B------:R-:W-:Y:S01]  /*5330*/  FFMA.FTZ R78, R78, UR4, -R24 ;  /* 0x000000044e4e7c23 */ /* 0x000fe20008010818 */
[----:B------:R-:W1:Y:S01]  /*5340*/  MUFU.EX2 R34, R34 ;  /* 0x0000002200227308 */ /* 0x000e620000000800 */
[----:B------:R-:W-:-:S02]  /*5350*/  F2FP.BF16.F32.PACK_AB R5, R91, R90 ;  /* 0x0000005a5b05723e */ /* 0x000fc400000010ff */
[----:B------:R-:W-:-:S05]  /*5360*/  F2FP.BF16.F32.PACK_AB R7, R93, R92 ;  /* 0x0000005c5d07723e */ /* 0x000fca00000010ff */
[----:B------:R-:W3:Y:S01]  /*5370*/  MUFU.EX2 R35, R35 ;  /* 0x0000002300237308 */ /* 0x000ee20000000800 */
[----:B------:R4:W-:Y:S07]  /*5380*/  STSM.16.M88.4 [R2+0x24300], R4 ;  /* 0x0243000402007844 */ /* 0x0009ee0000000200 */
[----:B------:R5:W-:Y:S08]  /*5390*/  MUFU.EX2 R31, R82 ;  /* 0x00000052001f7308 */ /* 0x000bf00000000800 */
[----:B------:R-:W3:Y:S01]  /*53a0*/  MUFU.EX2 R52, R52 ;  /* 0x0000003400347308 */ /* 0x000ee20000000800 */
[----:B-----5:R-:W-:Y:S01]  /*53b0*/  FADD.FTZ R82, R26, R9 ;  /* 0x000000091a527221 */ /* 0x020fe20000010000 */
[----:B--2---:R-:W-:Y:S01]  /*53c0*/  FADD.FTZ R9, R25, R8 ;  /* 0x0000000819097221 */ /* 0x004fe20000010000 */
[----:B----4-:R-:W-:-:S02]  /*53d0*/  F2FP.BF16.F32.PACK_AB R4, R13, R12 ;  /* 0x0000000c0d04723e */ /* 0x010fc400000010ff */
[----:B------:R-:W-:Y:S01]  /*53e0*/  FADD.FTZ R82, R3, R82 ;  /* 0x0000005203527221 */ /* 0x000fe20000010000 */
[----:B0-----:R-:W-:Y:S02]  /*53f0*/  FADD.FTZ R9, R44, R9 ;  /* 0x000000092c097221 */ /* 0x001fe40000010000 */
[----:B------:R-:W0:Y:S01]  /*5400*/  MUFU.EX2 R89, R89 ;  /* 0x0000005900597308 */ /* 0x000e220000000800 */
[----:B------:R-:W-:Y:S01]  /*5410*/  FADD.FTZ R11, R39, R82 ;  /* 0x00000052270b7221 */ /* 0x000fe20000010000 */
[----:B-1----:R-:W-:-:S03]  /*5420*/  FADD.FTZ R8, R34, R9 ;  /* 0x0000000922087221 */ /* 0x002fc60000010000 */
[C---:B------:R-:W-:Y:S01]  /*5430*/  FADD.FTZ R11, R10.reuse, R11 ;  /* 0x0000000b0a0b7221 */ /* 0x040fe20000010000 */
[----:B---3--:R-:W-:Y:S01]  /*5440*/  FADD.FTZ R9, R35, R8 ;  /* 0x0000000823097221 */ /* 0x008fe20000010000 */
[----:B------:R-:W-:Y:S01]  /*5450*/  F2FP.BF16.F32.PACK_AB R10, R10, R39 ;  /* 0x000000270a0a723e */ /* 0x000fe200000010ff */
[----:B------:R-:W1:Y:S01]  /*5460*/  MUFU.EX2 R53, R53 ;  /* 0x0000003500357308 */ /* 0x000e620000000800 */
[----:B------:R-:W-:Y:S01]  /*5470*/  FADD.FTZ R8, R12, R11 ;  /* 0x0000000b0c087221 */ /* 0x000fe20000010000 */
[----:B------:R-:W-:-:S03]  /*5480*/  FADD.FTZ R62, R52, R9 ;  /* 0x00000009343e7221 */ /* 0x000fc60000010000 */
[----:B------:R-:W-:-:S03]  /*5490*/  FADD.FTZ R9, R13, R8 ;  /* 0x000000080d097221 */ /* 0x000fc60000010000 */
        /* <DEDUP_REMOVED lines=8> */
[----:B------:R-:W-:-:S04]  /*5520*/  FADD.FTZ R24, R20, R11 ;  /* 0x0000000b14187221 */ /* 0x000fc80000010000 */
[----:B------:R-:W-:Y:S02]  /*5530*/  FADD.FTZ R11, R21, R24 ;  /* 0x00000018150b7221 */ /* 0x000fe40000010000 */
[----:B------:R-:W1:Y:S01]  /*5540*/  MUFU.EX2 R75, R75 ;  /* 0x0000004b004b7308 */ /* 0x000e620000000800 */
[----:B--2---:R-:W-:Y:S01]  /*5550*/  FADD.FTZ R9, R68, R9 ;  /* 0x0000000944097221 */ /* 0x004fe20000010000 */
[----:B------:R-:W-:Y:S01]  /*5560*/  FADD.FTZ R6, R48, R11 ;  /* 0x0000000b30067221 */ /* 0x000fe20000010000 */
[----:B------:R-:W-:-:S03]  /*5570*/  F2FP.BF16.F32.PACK_AB R11, R35, R34 ;  /* 0x00000022230b723e */ /* 0x000fc600000010ff */
[----:B------:R-:W-:Y:S01]  /*5580*/  FADD.FTZ R13, R49, R6 ;  /* 0x00000006310d7221 */ /* 0x000fe20000010000 */
[----:B------:R-:W-:Y:S01]  /*5590*/  F2FP.BF16.F32.PACK_AB R6, R15, R14 ;  /* 0x0000000e0f06723e */ /* 0x000fe200000010ff */
[----:B------:R-:W2:Y:S01]  /*55a0*/  MUFU.EX2 R77, R77 ;  /* 0x0000004d004d7308 */ /* 0x000ea20000000800 */
[----:B0-----:R-:W-:Y:S01]  /*55b0*/  FADD.FTZ R26, R66, R9 ;  /* 0x00000009421a7221 */ /* 0x001fe20000010000 */
[----:B------:R-:W-:Y:S01]  /*55c0*/  FADD.FTZ R12, R56, R13 ;  /* 0x0000000d380c7221 */ /* 0x000fe20000010000 */
[----:B------:R-:W-:-:S03]  /*55d0*/  F2FP.BF16.F32.PACK_AB R9, R44, R25 ;  /* 0x000000192c09723e */ /* 0x000fc600000010ff */
[----:B------:R-:W-:Y:S01]  /*55e0*/  FADD.FTZ R13, R43, R12 ;  /* 0x0000000c2b0d7221 */ /* 0x000fe20000010000 */
[----:B------:R-:W-:Y:S01]  /*55f0*/  F2FP.BF16.F32.PACK_AB R12, R21, R20 ;  /* 0x00000014150c723e */ /* 0x000fe200000010ff */
[----:B------:R-:W0:Y:S01]  /*5600*/  MUFU.EX2 R80, R80 ;  /* 0x0000005000507308 */ /* 0x000e220000000800 */
[C---:B-1----:R-:W-:Y:S01]  /*5610*/  FADD.FTZ R26, R75.reuse, R26 ;  /* 0x0000001a4b1a7221 */ /* 0x042fe20000010000 */
[----:B------:R-:W-:Y:S01]  /*5620*/  FADD.FTZ R24, R42, R13 ;  /* 0x0000000d2a187221 */ /* 0x000fe20000010000 */
[----:B------:R-:W-:Y:S01]  /*5630*/  STSM.16.M88.4 [R2+0x25b00], R8 ;  /* 0x025b000802007844 */ /* 0x000fe20000000200 */
[----:B------:R-:W-:Y:S02]  /*5640*/  F2FP.BF16.F32.PACK_AB R13, R75, R66 ;  /* 0x000000424b0d723e */ /* 0x000fe400000010ff */
[----:B------:R-:W-:Y:S01]  /*5650*/  CS2R R66, SRZ ;  /* 0x0000000000427805 */ /* 0x000fe2000001ff00 */
[----:B------:R-:W-:Y:S01]  /*5660*/  FADD.FTZ R25, R47, R24 ;  /* 0x000000182f197221 */ /* 0x000fe20000010000 */
[----:B------:R-:W1:Y:S01]  /*5670*/  MUFU.EX2 R64, R64 ;  /* 0x0000004000407308 */ /* 0x000e620000000800 */
[----:B--2---:R-:W-:-:S02]  /*5680*/  FADD.FTZ R7, R77, R26 ;  /* 0x0000001a4d077221 */ /* 0x004fc40000010000 */
[----:B------:R-:W-:-:S04]  /*5690*/  FADD.FTZ R24, R36, R25 ;  /* 0x0000001924187221 */ /* 0x000fc80000010000 */
[----:B------:R-:W-:Y:S01]  /*56a0*/  FADD.FTZ R25, R61, R24 ;  /* 0x000000183d197221 */ /* 0x000fe20000010000 */
[----:B------:R-:W-:Y:S01]  /*56b0*/  F2FP.BF16.F32.PACK_AB R24, R43, R56 ;  /* 0x000000382b18723e */ /* 0x000fe200000010ff */
[----:B------:R-:W2:Y:S01]  /*56c0*/  MUFU.EX2 R73, R73 ;  /* 0x0000004900497308 */ /* 0x000ea20000000800 */
[C---:B0-----:R-:W-:Y:S01]  /*56d0*/  FADD.FTZ R7, R80.reuse, R7 ;  /* 0x0000000750077221 */ /* 0x041fe20000010000 */
[----:B------:R-:W-:-:S06]  /*56e0*/  F2FP.BF16.F32.PACK_AB R15, R80, R77 ;  /* 0x0000004d500f723e */ /* 0x000fcc00000010ff */
[----:B------:R-:W0:Y:S01]  /*56f0*/  MUFU.EX2 R57, R57 ;  /* 0x0000003900397308 */ /* 0x000e220000000800 */
[----:B-1----:R-:W-:Y:S01]  /*5700*/  FADD.FTZ R14, R64, R7 ;  /* 0x00000007400e7221 */ /* 0x002fe20000010000 */
[----:B------:R-:W-:Y:S02]  /*5710*/  F2FP.BF16.F32.PACK_AB R7, R68, R53 ;  /* 0x000000354407723e */ /* 0x000fe400000010ff */
[----:B------:R-:W-:-:S03]  /*5720*/  CS2R R52, SRZ ;  /* 0x0000000000347805 */ /* 0x000fc6000001ff00 */
[----:B------:R1:W-:Y:S01]  /*5730*/  STSM.16.M88.4 [R2+0x27300], R4 ;  /* 0x0273000402007844 */ /* 0x0003e20000000200 */
[----:B------:R-:W3:Y:S01]  /*5740*/  MUFU.EX2 R58, R58 ;  /* 0x0000003a003a7308 */ /* 0x000ee20000000800 */
[----:B--2---:R-:W-:-:S07]  /*5750*/  FADD.FTZ R14, R73, R14 ;  /* 0x0000000e490e7221 */ /* 0x004fce0000010000 */
[----:B------:R2:W4:Y:S01]  /*5760*/  MUFU.EX2 R0, R69 ;  /* 0x0000004500007308 */ /* 0x0005220000000800 */
[----:B0-----:R-:W-:Y:S01]  /*5770*/  FADD.FTZ R21, R57, R14 ;  /* 0x0000000e39157221 */ /* 0x001fe20000010000 */
[----:B------:R-:W-:Y:S02]  /*5780*/  F2FP.BF16.F32.PACK_AB R14, R49, R48 ;  /* 0x00000030310e723e */ /* 0x000fe400000010ff */
[----:B------:R-:W-:-:S03]  /*5790*/  CS2R R48, SRZ ;  /* 0x0000000000307805 */ /* 0x000fc6000001ff00 */
[----:B------:R-:W-:Y:S01]  /*57a0*/  STSM.16.M88.4 [R2+0x28b00], R12 ;  /* 0x028b000c02007844 */ /* 0x000fe20000000200 */
[----:B------:R-:W0:Y:S01]  /*57b0*/  MUFU.EX2 R30, R30 ;  /* 0x0000001e001e7308 */ /* 0x000e220000000800 */
[----:B---3--:R-:W-:Y:S01]  /*57c0*/  FADD.FTZ R21, R58, R21 ;  /* 0x000000153a157221 */ /* 0x008fe20000010000 */
[----:B-1----:R-:W-:Y:S02]  /*57d0*/  F2FP.BF16.F32.PACK_AB R4, R61, R36 ;  /* 0x000000243d04723e */ /* 0x002fe400000010ff */
[----:B--2---:R-:W-:-:S04]  /*57e0*/  CS2R R68, SRZ ;  /* 0x0000000000447805 */ /* 0x004fc8000001ff00 */
[----:B------:R-:W1:Y:S01]  /*57f0*/  MUFU.EX2 R59, R59 ;  /* 0x0000003b003b7308 */ /* 0x000e620000000800 */
[----:B----4-:R-:W-:-:S07]  /*5800*/  FADD.FTZ R26, R0, R21 ;  /* 0x00000015001a7221 */ /* 0x010fce0000010000 */
[----:B------:R-:W2:Y:S08]  /*5810*/  MUFU.EX2 R38, R38 ;  /* 0x0000002600267308 */ /* 0x000eb00000000800 */
[----:B------:R3:W-:Y:S08]  /*5820*/  MUFU.EX2 R20, R27 ;  /* 0x0000001b00147308 */ /* 0x0007f00000000800 */
[----:B------:R-:W4:Y:S01]  /*5830*/  MUFU.EX2 R37, R37 ;  /* 0x0000002500257308 */ /* 0x000f220000000800 */
[----:B---3--:R-:W-:Y:S01]  /*5840*/  FADD.FTZ R27, R31, R26 ;  /* 0x0000001a1f1b7221 */ /* 0x008fe20000010000 */
[----:B------:R-:W-:Y:S01]  /*5850*/  FADD.FTZ R26, R46, R25 ;  /* 0x000000192e1a7221 */ /* 0x000fe20000010000 */
[----:B------:R-:W-:-:S02]  /*5860*/  F2FP.BF16.F32.PACK_AB R25, R73, R64 ;  /* 0x000000404919723e */ /* 0x000fc400000010ff */
[----:B------:R-:W-:Y:S01]  /*5870*/  CS2R R64, SRZ ;  /* 0x0000000000407805 */ /* 0x000fe2000001ff00 */
[----:B0-----:R-:W-:Y:S01]  /*5880*/  FADD.FTZ R34, R30, R27 ;  /* 0x0000001b1e227221 */ /* 0x001fe20000010000 */
[----:B------:R-:W-:Y:S01]  /*5890*/  FADD.FTZ R9, R55, R26 ;  /* 0x0000001a37097221 */ /* 0x000fe20000010000 */
[----:B------:R-:W-:Y:S01]  /*58a0*/  F2FP.BF16.F32.PACK_AB R26, R47, R42 ;  /* 0x0000002a2f1a723e */ /* 0x000fe200000010ff */
[----:B------:R-:W0:Y:S01]  /*58b0*/  MUFU.EX2 R63, R63 ;  /* 0x0000003f003f7308 */ /* 0x000e220000000800 */
[----:B-1----:R-:W-:Y:S01]  /*58c0*/  FADD.FTZ R5, R59, R34 ;  /* 0x000000223b057221 */ /* 0x002fe20000010000 */
[----:B------:R-:W-:Y:S01]  /*58d0*/  FADD.FTZ R6, R40, R9 ;  /* 0x0000000928067221 */ /* 0x000fe20000010000 */
[----:B------:R-:W-:Y:S02]  /*58e0*/  F2FP.BF16.F32.PACK_AB R27, R58, R57 ;  /* 0x000000393a1b723e */ /* 0x000fe400000010ff */
[----:B------:R-:W-:Y:S01]  /*58f0*/  CS2R R56, SRZ ;  /* 0x0000000000387805 */ /* 0x000fe2000001ff00 */
[----:B--2---:R-:W-:Y:S01]  /*5900*/  FADD.FTZ R8, R38, R5 ;  /* 0x0000000526087221 */ /* 0x004fe20000010000 */
[----:B------:R-:W-:Y:S01]  /*5910*/  FADD.FTZ R6, R45, R6 ;  /* 0x000000062d067221 */ /* 0x000fe20000010000 */
[----:B------:R-:W-:Y:S01]  /*5920*/  F2FP.BF16.F32.PACK_AB R5, R31, R0 ;  /* 0x000000001f05723e */ /* 0x000fe200000010ff */
[----:B------:R-:W1:Y:S01]  /*5930*/  MUFU.EX2 R54, R54 ;  /* 0x0000003600367308 */ /* 0x000e620000000800 */
[----:B------:R2:W-:Y:S01]  /*5940*/  STSM.16.M88.4 [R2+0x2a300], R24 ;  /* 0x02a3001802007844 */ /* 0x0005e20000000200 */
[----:B----4-:R-:W-:Y:S01]  /*5950*/  FADD.FTZ R9, R37, R6 ;  /* 0x0000000625097221 */ /* 0x010fe20000010000 */
[----:B------:R-:W-:-:S02]  /*5960*/  F2FP.BF16.F32.PACK_AB R6, R55, R46 ;  /* 0x0000002e3706723e */ /* 0x000fc400000010ff */
[----:B------:R-:W-:Y:S02]  /*5970*/  CS2R R46, SRZ ;  /* 0x00000000002e7805 */ /* 0x000fe4000001ff00 */
[----:B------:R-:W-:Y:S02]  /*5980*/  CS2R R42, SRZ ;  /* 0x00000000002a7805 */ /* 0x000fe4000001ff00 */
[----:B------:R-:W-:Y:S01]  /*5990*/  CS2R R34, SRZ ;  /* 0x0000000000227805 */ /* 0x000fe2000001ff00 */
[----:B------:R-:W3:Y:S01]  /*59a0*/  MUFU.EX2 R62, R83 ;  /* 0x00000053003e7308 */ /* 0x000ee20000000800 */
[----:B0-----:R-:W-:-:S07]  /*59b0*/  FADD.FTZ R7, R63, R8 ;  /* 0x000000083f077221 */ /* 0x001fce0000010000 */
[----:B------:R-:W0:Y:S01]  /*59c0*/  MUFU.EX2 R33, R33 ;  /* 0x0000002100217308 */ /* 0x000e220000000800 */
[C---:B-1----:R-:W-:Y:S01]  /*59d0*/  FADD.FTZ R8, R54.reuse, R9 ;  /* 0x0000000936087221 */ /* 0x042fe20000010000 */
[----:B------:R-:W-:Y:S02]  /*59e0*/  F2FP.BF16.F32.PACK_AB R10, R54, R37 ;  /* 0x00000025360a723e */ /* 0x000fe400000010ff */
[----:B------:R-:W-:Y:S02]  /*59f0*/  CS2R R54, SRZ ;  /* 0x0000000000367805 */ /* 0x000fe4000001ff00 */
[----:B------:R-:W-:Y:S02]  /*5a00*/  CS2R R36, SRZ ;  /* 0x0000000000247805 */ /* 0x000fe4000001ff00 */
[----:B--2---:R-:W-:Y:S02]  /*5a10*/  CS2R R26, SRZ ;  /* 0x00000000001a7805 */ /* 0x004fe4000001ff00 */
[----:B------:R-:W-:Y:S01]  /*5a20*/  CS2R R24, SRZ ;  /* 0x0000000000187805 */ /* 0x000fe2000001ff00 */
[----:B------:R-:W1:Y:S01]  /*5a30*/  MUFU.EX2 R3, R84 ;  /* 0x0000005400037308 */ /* 0x000e620000000800 */
[----:B---3--:R-:W-:Y:S01]  /*5a40*/  FADD.FTZ R0, R62, R7 ;  /* 0x000000073e007221 */ /* 0x008fe20000010000 */
[----:B------:R-:W-:-:S02]  /*5a50*/  F2FP.BF16.F32.PACK_AB R7, R59, R30 ;  /* 0x0000001e3b07723e */ /* 0x000fc400000010ff */
[----:B------:R-:W-:-:S03]  /*5a60*/  CS2R R58, SRZ ;  /* 0x00000000003a7805 */ /* 0x000fc6000001ff00 */
[----:B------:R2:W-:Y:S01]  /*5a70*/  STSM.16.M88.4 [R2+0x2bb00], R4 ;  /* 0x02bb000402007844 */ /* 0x0005e20000000200 */
[----:B------:R-:W3:Y:S01]  /*5a80*/  MUFU.EX2 R60, R60 ;  /* 0x0000003c003c7308 */ /* 0x000ee20000000800 */
[----:B0-----:R-:W-:Y:S01]  /*5a90*/  FADD.FTZ R9, R33, R8 ;  /* 0x0000000821097221 */ /* 0x001fe20000010000 */
[----:B------:R-:W-:Y:S02]  /*5aa0*/  F2FP.BF16.F32.PACK_AB R8, R45, R40 ;  /* 0x000000282d08723e */ /* 0x000fe400000010ff */
[----:B------:R-:W-:-:S04]  /*5ab0*/  CS2R R44, SRZ ;  /* 0x00000000002c7805 */ /* 0x000fc8000001ff00 */
[----:B------:R-:W0:Y:S01]  /*5ac0*/  MUFU.EX2 R85, R85 ;  /* 0x0000005500557308 */ /* 0x000e220000000800 */
[----:B-1----:R-:W-:Y:S01]  /*5ad0*/  FADD.FTZ R0, R3, R0 ;  /* 0x0000000003007221 */ /* 0x002fe20000010000 */
[----:B--2---:R-:W-:-:S06]  /*5ae0*/  IMAD.U32 R6, RZ, RZ, UR7 ;  /* 0x00000007ff067e24 */ /* 0x004fcc000f8e00ff */
[----:B------:R-:W1:Y:S01]  /*5af0*/  MUFU.EX2 R32, R32 ;  /* 0x0000002000207308 */ /* 0x000e620000000800 */
[C---:B---3--:R-:W-:Y:S01]  /*5b00*/  FADD.FTZ R15, R60.reuse, R9 ;  /* 0x000000093c0f7221 */ /* 0x048fe20000010000 */
[----:B------:R-:W-:Y:S02]  /*5b10*/  F2FP.BF16.F32.PACK_AB R9, R63, R38 ;  /* 0x000000263f09723e */ /* 0x000fe400000010ff */
[----:B------:R-:W-:Y:S02]  /*5b20*/  CS2R R38, SRZ ;  /* 0x0000000000267805 */ /* 0x000fe4000001ff00 */
        /* <DEDUP_REMOVED lines=10> */
[----:B0-----:R-:W-:Y:S01]  /*5bd0*/  FADD.FTZ R12, R86, R11 ;  /* 0x0000000b560c7221 */ /* 0x001fe20000010000 */
[----:B------:R-:W-:Y:S02]  /*5be0*/  F2FP.BF16.F32.PACK_AB R11, R3, R62 ;  /* 0x0000003e030b723e */ /* 0x000fe400000010ff */
[----:B------:R-:W-:Y:S02]  /*5bf0*/  F2FP.BF16.F32.PACK_AB R62, R41, R32 ;  /* 0x00000020293e723e */ /* 0x000fe400000010ff */
[----:B------:R-:W-:Y:S02]  /*5c00*/  CS2R R40, SRZ ;  /* 0x0000000000287805 */ /* 0x000fe4000001ff00 */
[----:B------:R-:W-:Y:S01]  /*5c10*/  CS2R R32, SRZ ;  /* 0x0000000000207805 */ /* 0x000fe2000001ff00 */
[----:B------:R-:W-:Y:S01]  /*5c20*/  STSM.16.M88.4 [R2+0x2d300], R8 ;  /* 0x02d3000802007844 */ /* 0x000fe20000000200 */
[----:B------:R0:W3:Y:S01]  /*5c30*/  MUFU.EX2 R21, R70 ;  /* 0x0000004600157308 */ /* 0x0000e20000000800 */
[----:B-1----:R-:W-:-:S07]  /*5c40*/  FADD.FTZ R3, R29, R0 ;  /* 0x000000001d037221 */ /* 0x002fce0000010000 */
[----:B------:R-:W-:Y:S01]  /*5c50*/  MUFU.EX2 R50, R50 ;  /* 0x0000003200327308 */ /* 0x000fe20000000800 */
[C---:B--2---:R-:W-:Y:S01]  /*5c60*/  FADD.FTZ R3, R28.reuse, R3 ;  /* 0x000000031c037221 */ /* 0x044fe20000010000 */
[----:B------:R-:W-:Y:S02]  /*5c70*/  F2FP.BF16.F32.PACK_AB R28, R28, R29 ;  /* 0x0000001d1c1c723e */ /* 0x000fe400000010ff */
[----:B0-----:R-:W-:-:S04]  /*5c80*/  CS2R R70, SRZ ;  /* 0x0000000000467805 */ /* 0x001fc8000001ff00 */
[----:B------:R-:W0:Y:S01]  /*5c90*/  MUFU.EX2 R51, R51 ;  /* 0x0000003300337308 */ /* 0x000e220000000800 */
[C---:B---3--:R-:W-:Y:S01]  /*5ca0*/  F2FP.BF16.F32.PACK_AB R63, R21.reuse, R86 ;  /* 0x00000056153f723e */ /* 0x048fe200000010ff */
[----:B------:R-:W-:-:S04]  /*5cb0*/  FADD.FTZ R12, R21, R12 ;  /* 0x0000000c150c7221 */ /* 0x000fc80000010000 */
[----:B------:R1:W-:Y:S02]  /*5cc0*/  STSM.16.M88.4 [R2+0x2eb00], R60 ;  /* 0x02eb003c02007844 */ /* 0x0003e40000000200 */
[----:B------:R-:W2:Y:S08]  /*5cd0*/  MUFU.EX2 R87, R87 ;  /* 0x0000005700577308 */ /* 0x000eb00000000800 */
[----:B------:R-:W3:Y:S01]  /*5ce0*/  MUFU.EX2 R88, R88 ;  /* 0x0000005800587308 */ /* 0x000ee20000000800 */
[----:B0-----:R-:W-:Y:S01]  /*5cf0*/  F2FP.BF16.F32.PACK_AB R30, R51, R50 ;  /* 0x00000032331e723e */ /* 0x001fe200000010ff */
[----:B------:R-:W-:-:S04]  /*5d00*/  FADD.FTZ R50, R50, R3 ;  /* 0x0000000332327221 */ /* 0x000fc80000010000 */
[----:B------:R-:W-:Y:S01]  /*5d10*/  FADD.FTZ R3, R51, R50 ;  /* 0x0000003233037221 */ /* 0x000fe20000010000 */
[----:B-1----:R-:W-:Y:S01]  /*5d20*/  CS2R R62, SRZ ;  /* 0x00000000003e7805 */ /* 0x002fe2000001ff00 */
[----:B------:R-:W0:Y:S01]  /*5d30*/  MUFU.EX2 R76, R76 ;  /* 0x0000004c004c7308 */ /* 0x000e220000000800 */
[----:B--2---:R-:W-:Y:S01]  /*5d40*/  FADD.FTZ R5, R87, R12 ;  /* 0x0000000c57057221 */ /* 0x004fe20000010000 */
[----:B------:R-:W-:Y:S02]  /*5d50*/  CS2R R60, SRZ ;  /* 0x00000000003c7805 */ /* 0x000fe4000001ff00 */
[----:B------:R-:W-:-:S04]  /*5d60*/  CS2R R50, SRZ ;  /* 0x0000000000327805 */ /* 0x000fc8000001ff00 */
[----:B------:R-:W1:Y:S01]  /*5d70*/  MUFU.EX2 R13, R78 ;  /* 0x0000004e000d7308 */ /* 0x000e620000000800 */
[C---:B---3--:R-:W-:Y:S01]  /*5d80*/  F2FP.BF16.F32.PACK_AB R29, R88.reuse, R87 ;  /* 0x00000057581d723e */ /* 0x048fe200000010ff */
[----:B------:R-:W-:-:S04]  /*5d90*/  FADD.FTZ R5, R88, R5 ;  /* 0x0000000558057221 */ /* 0x000fc80000010000 */
[----:B0-----:R-:W-:Y:S01]  /*5da0*/  FADD.FTZ R0, R76, R5 ;  /* 0x000000054c007221 */ /* 0x001fe20000010000 */
[----:B-1----:R-:W-:-:S03]  /*5db0*/  F2FP.BF16.F32.PACK_AB R31, R13, R76 ;  /* 0x0000004c0d1f723e */ /* 0x002fc600000010ff */
[----:B------:R-:W-:Y:S02]  /*5dc0*/  FADD.FTZ R0, R13, R0 ;  /* 0x000000000d007221 */ /* 0x000fe40000010000 */
        /* <DEDUP_REMOVED lines=13> */
.L_x_12003:
        /* <DEDUP_REMOVED lines=10> */
.L_x_11996:
[----:B------:R-:W-:Y:S01]  /*5f40*/  ULEA UR4, UR36, UR37, 0x3 ;  /* 0x0000002524047291 */ /* 0x000fe2000f8e183f */
[----:B------:R-:W-:-:S05]  /*5f50*/  IMAD.U32 R7, RZ, RZ, UR60 ;  /* 0x0000003cff077e24 */ /* 0x000fca000f8e00ff */
[----:B------:R-:W-:-:S04]  /*5f60*/  SHF.L.U32 R7, R7, 0x1f, RZ ;  /* 0x0000001f07077819 */ /* 0x000fc800000006ff */
[----:B------:R0:W1:Y:S01]  /*5f70*/  SYNCS.PHASECHK.TRANS64.TRYWAIT P3, [UR4+0x31c30], R7 ;  /* 0x031c3007ff0075a7 */ /* 0x0000620008060144 */
[----:B------:R-:W-:Y:S05]  /*5f80*/  @!P0 BRA `(.L_x_11997) ;  /* 0x0000000000048947 */ /* 0x000fea0003800000 */
[----:B------:R-:W-:Y:S01]  /*5f90*/  BPT.TRAP 0x1 ;  /* 0x000000040000795c */ /* 0x000fe20000300000 */
.L_x_11997:
[----:B-1----:R-:W-:Y:S05]  /*5fa0*/  @P3 BRA `(.L_x_11995) ;  /* 0x0000000000083947 */ /* 0x002fea0003800000 */
[----:B------:R-:W1:Y:S02]  /*5fb0*/  SYNCS.PHASECHK.TRANS64.TRYWAIT P3, [UR4+0x31c30], R7 ;  /* 0x031c3007ff0075a7 */ /* 0x000e640008060144 */
[----:B-1----:R-:W-:Y:S05]  /*5fc0*/  @!P3 BRA `(.L_x_11998) ;  /* 0x000001180020b947 */ /* 0x002fea0003800000 */
.L_x_11995:
        /* <DEDUP_REMOVED lines=356> */
.L_x_12000:
[----:B------:R-:W-:Y:S01]  /*7610*/  ULEA UR4, UR7, UR37, 0x3 ;  /* 0x0000002507047291 */ /* 0x000fe2000f8e183f */
[----:B------:R-:W-:-:S05]  /*7620*/  IMAD.U32 R7, RZ, RZ, UR39 ;  /* 0x00000027ff077e24 */ /* 0x000fca000f8e00ff */
[----:B------:R-:W-:-:S04]  /*7630*/  SHF.L.U32 R7, R7, 0x1f, RZ ;  /* 0x0000001f07077819 */ /* 0x000fc800000006ff */
[----:B------:R0:W1:Y:S01]  /*7640*/  SYNCS.PHASECHK.TRANS64.TRYWAIT P3, [UR4+0x31c50], R7 ;  /* 0x031c5007ff0075a7 */ /* 0x0000620008060144 */
[----:B------:R-:W-:Y:S05]  /*7650*/  @!P0 BRA `(.L_x_12001) ;  /* 0x0000000000048947 */ /* 0x000fea0003800000 */
[----:B------:R-:W-:Y:S01]  /*7660*/  BPT.TRAP 0x1 ;  /* 0x000000040000795c */ /* 0x000fe20000300000 */
.L_x_12001:
[----:B-1----:R-:W-:Y:S05]  /*7670*/  @P3 BRA `(.L_x_11999) ;  /* 0x0000000000083947 */ /* 0x002fea0003800000 */
[----:B------:R-:W1:Y:S02]  /*7680*/  SYNCS.PHASECHK.TRANS64.TRYWAIT P3, [UR4+0x31c50], R7 ;  /* 0x031c5007ff0075a7 */ /* 0x000e640008060144 */
[----:B-1----:R-:W-:Y:S05]  /*7690*/  @!P3 BRA `(.L_x_12002) ;  /* 0x000001000084b947 */ /* 0x002fea0003800000 */
.L_x_11999:
        /* <DEDUP_REMOVED lines=42> */
[----:B------:R-:W-:Y:S01]  /*7940*/  UMOV UR4, 0x1 ;  /* 0x0000000100047882 */ /* 0x000fe20000000000 */
[----:B------:R-:W-:Y:S01]  /*7950*/  R2UR UR15, R17 ;  /* 0x00000000110f72ca */ /* 0x000fe200000e0000 */
[----:B------:R-:W-:Y:S01]  /*7960*/  UIMAD UR4, UR38, -0x90, UR4 ;  /* 0xffffff70260478a4 */ /* 0x000fe2000f8e0204 */
[----:B------:R-:W-:Y:S01]  /*7970*/  R2UR UR14, R18 ;  /* 0x00000000120e72ca */ /* 0x000fe200000e0000 */
[----:B------:R-:W2:Y:S01]  /*7980*/  SHFL.IDX PT, R135, R98, 0x1, 0x1c1f ;  /* 0x003c1f0062877f89 */ /* 0x000ea200000e0000 */
[----:B-1----:R-:W-:Y:S01]  /*7990*/  FMUL.FTZ R8, R137, UR5 ;  /* 0x0000000589087c20 */ /* 0x002fe20008410000 */
[----:B------:R-:W-:-:S02]  /*79a0*/  IMAD.MOV.U32 R137, RZ, RZ, -0x2 ;  /* 0xfffffffeff897424 */ /* 0x000fc400078e00ff */
[----:B------:R-:W-:Y:S01]  /*79b0*/  FMUL.FTZ R9, R138, UR5 ;  /* 0x000000058a097c20 */ /* 0x000fe20008410000 */
[----:B0-----:R-:W-:Y:S01]  /*79c0*/  FMUL.FTZ R7, R136, UR5 ;  /* 0x0000000588077c20 */ /* 0x001fe20008410000 */
[----:B------:R-:W-:Y:S01]  /*79d0*/  FMUL.FTZ R10, R139, UR5 ;  /* 0x000000058b0a7c20 */ /* 0x000fe20008410000 */
[----:B------:R-:W-:Y:S02]  /*79e0*/  IMAD R136, R22, R137, UR4 ;  /* 0x0000000416887e24 */ /* 0x000fe4000f8e0289 */
[----:B------:R-:W-:Y:S01]  /*79f0*/  FMUL.FTZ R13, R142, UR5 ;  /* 0x000000058e0d7c20 */ /* 0x000fe20008410000 */
[----:B------:R-:W-:Y:S01]  /*7a00*/  FMUL.FTZ R134, R90, UR5 ;  /* 0x000000055a867c20 */ /* 0x000fe20008410000 */
[----:B------:R-:W0:Y:S01]  /*7a10*/  MUFU.TANH R9, R9 ;  /* 0x0000000900097308 */ /* 0x000e220000002400 */
[----:B------:R-:W-:Y:S02]  /*7a20*/  IMAD.U32 R137, RZ, RZ, UR15 ;  /* 0x0000000fff897e24 */ /* 0x000fe4000f8e00ff */
[----:B------:R-:W-:Y:S01]  /*7a30*/  FMUL.FTZ R15, R143, UR5 ;  /* 0x000000058f0f7c20 */ /* 0x000fe20008410000 */
[----:B------:R-:W-:Y:S01]  /*7a40*/  FMUL.FTZ R122, R122, UR5 ;  /* 0x000000057a7a7c20 */ /* 0x000fe20008410000 */
[----:B------:R-:W-:Y:S01]  /*7a50*/  FMUL.FTZ R123, R123, UR5 ;  /* 0x000000057b7b7c20 */ /* 0x000fe20008410000 */
[----:B------:R-:W-:Y:S01]  /*7a60*/  FMUL.FTZ R126, R126, UR5 ;  /* 0x000000057e7e7c20 */ /* 0x000fe20008410000 */
[----:B------:R-:W-:Y:S01]  /*7a70*/  IADD3 R90, -R137, UR14, R136 ;  /* 0x0000000e895a7c10 */ /* 0x000fe2000fffe188 */
        /* <DEDUP_REMOVED lines=8> */
[----:B--2---:R-:W-:Y:S01]  /*7b00*/  IMAD.IADD R91, R90, 0x1, R135 ;  /* 0x000000015a5b7824 */ /* 0x004fe200078e0287 */
[----:B------:R-:W2:Y:S01]  /*7b10*/  MUFU.TANH R13, R13 ;  /* 0x0000000d000d7308 */ /* 0x000ea20000002400 */
[----:B------:R-:W-:Y:S01]  /*7b20*/  FMUL.FTZ R135, R95, UR5 ;  /* 0x000000055f877c20 */ /* 0x000fe20008410000 */
[----:B------:R-:W-:Y:S01]  /*7b30*/  FMUL.FTZ R95, R82, UR5 ;  /* 0x00000005525f7c20 */ /* 0x000fe20008410000 */
[----:B------:R-:W-:Y:S01]  /*7b40*/  FMUL.FTZ R102, R102, UR5 ;  /* 0x0000000566667c20 */ /* 0x000fe20008410000 */
[----:B------:R-:W-:Y:S01]  /*7b50*/  ISETP.GT.AND P3, PT, R91, RZ, PT ;  /* 0x000000ff5b00720c */ /* 0x000fe20003f64270 */
[----:B------:R-:W-:Y:S01]  /*7b60*/  FMUL.FTZ R103, R103, UR5 ;  /* 0x0000000567677c20 */ /* 0x000fe20008410000 */
[----:B------:R-:W-:Y:S01]  /*7b70*/  ISETP.GT.AND P4, PT, R91, 0x1, PT ;  /* 0x000000015b00780c */ /* 0x000fe20003f84270 */
[----:B------:R-:W-:Y:S01]  /*7b80*/  FMUL.FTZ R86, R86, UR5 ;  /* 0x0000000556567c20 */ /* 0x000fe20008410000 */
[----:B------:R-:W3:Y:S01]  /*7b90*/  MUFU.TANH R15, R15 ;  /* 0x0000000f000f7308 */ /* 0x000ee20000002400 */
[----:B0-----:R-:W-:Y:S01]  /*7ba0*/  FSEL R9, R9, -INF , P3 ;  /* 0xff80000009097808 */ /* 0x001fe20001800000 */
[----:B------:R-:W-:Y:S01]  /*7bb0*/  FMUL.FTZ R11, R140, UR5 ;  /* 0x000000058c0b7c20 */ /* 0x000fe20008410000 */
[C---:B------:R-:W-:Y:S01]  /*7bc0*/  ISETP.GT.AND P3, PT, R91.reuse, 0x8, PT ;  /* 0x000000085b00780c */ /* 0x040fe20003f64270 */
[----:B------:R-:W-:Y:S01]  /*7bd0*/  UIADD3 UR40, UR10, 0x900, URZ ;  /* 0x000009000a287890 */ /* 0x000fe2000fffe03f */
[----:B-1----:R-:W-:Y:S01]  /*7be0*/  FSEL R10, R10, -INF , P4 ;  /* 0xff8000000a0a7808 */ /* 0x002fe20002000000 */
[----:B------:R-:W-:Y:S01]  /*7bf0*/  UIADD3 UR42, UR11, 0x180, URZ ;  /* 0x000001800b2a7890 */ /* 0x000fe2000fffe03f */
[----:B------:R-:W-:Y:S01]  /*7c00*/  ISETP.GT.AND P4, PT, R91, 0x9, PT ;  /* 0x000000095b00780c */ /* 0x000fe20003f84270 */
[----:B------:R-:W0:Y:S01]  /*7c10*/  MUFU.TANH R21, R21 ;  /* 0x0000001500157308 */ /* 0x000e220000002400 */
[----:B--2---:R-:W-:Y:S01]  /*7c20*/  FSEL R13, R13, -INF , P3 ;  /* 0xff8000000d0d7808 */ /* 0x004fe20001800000 */
[----:B------:R-:W-:Y:S01]  /*7c30*/  UMOV UR41, 0xc0000010 ;  /* 0xc000001000297882 */ /* 0x000fe20000000000 */
[C---:B------:R-:W-:Y:S01]  /*7c40*/  ISETP.GT.AND P3, PT, R91.reuse, 0x10, PT ;  /* 0x000000105b00780c */ /* 0x040fe20003f64270 */
[----:B------:R-:W-:Y:S01]  /*7c50*/  UMOV UR43, 0x80000020 ;  /* 0x80000020002b7882 */ /* 0x000fe20000000000 */
[C---:B------:R-:W-:Y:S01]  /*7c60*/  ISETP.GT.AND P6, PT, R91.reuse, 0x51, PT ;  /* 0x000000515b00780c */ /* 0x040fe20003fc4270 */
[----:B------:R-:W1:Y:S01]  /*7c70*/  SHFL.IDX PT, R98, R98, RZ, 0x1c1f ;  /* 0x001c1fff62627589 */ /* 0x000e6200000e0000 */
[----:B------:R-:W-:Y:S01]  /*7c80*/  ISETP.GT.AND P5, PT, R91, 0x58, PT ;  /* 0x000000585b00780c */ /* 0x000fe20003fa4270 */
[----:B------:R-:W2:Y:S01]  /*7c90*/  MUFU.TANH R129, R129 ;  /* 0x0000008100817308 */ /* 0x000ea20000002400 */
[----:B---3--:R-:W-:Y:S01]  /*7ca0*/  FSEL R15, R15, -INF , P4 ;  /* 0xff8000000f0f7808 */ /* 0x008fe20002000000 */
[----:B------:R-:W-:Y:S01]  /*7cb0*/  ULDC UR4, c[0x0][0x988] ;  /* 0x0002620000047ab9 */ /* 0x000fe20000000800 */
[----:B------:R-:W-:Y:S01]  /*7cc0*/  ISETP.GT.AND P4, PT, R91, 0x11, PT ;  /* 0x000000115b00780c */ /* 0x000fe20003f84270 */
[----:B------:R-:W-:Y:S01]  /*7cd0*/  FMUL.FTZ R12, R141, UR5 ;  /* 0x000000058d0c7c20 */ /* 0x000fe20008410000 */
[----:B------:R-:W-:Y:S01]  /*7ce0*/  FMUL.FTZ R120, R120, UR5 ;  /* 0x0000000578787c20 */ /* 0x000fe20008410000 */
        /* <DEDUP_REMOVED lines=11> */
[----:B---3--:R-:W-:Y:S01]  /*7da0*/  FMNMX.FTZ R137, R9, R5, !PT ;  /* 0x0000000509897209 */ /* 0x008fe20007810000 */
[----:B------:R-:W-:Y:S01]  /*7db0*/  FMUL.FTZ R96, R96, UR5 ;  /* 0x0000000560607c20 */ /* 0x000fe20008410000 */
[----:B--2---:R-:W-:Y:S01]  /*7dc0*/  FSEL R129, R129, -INF , P4 ;  /* 0xff80000081817808 */ /* 0x004fe20002000000 */
[----:B------:R-:W-:Y:S01]  /*7dd0*/  FMUL.FTZ R97, R97, UR5 ;  /* 0x0000000561617c20 */ /* 0x000fe20008410000 */
[----:B------:R-:W-:Y:S01]  /*7de0*/  FMNMX.FTZ R137, R10, R137, !PT ;  /* 0x000000890a897209 */ /* 0x000fe20007810000 */
[----:B-1----:R-:W-:Y:S01]  /*7df0*/  IMAD.IADD R90, R90, 0x1, R98 ;  /* 0x000000015a5a7824 */ /* 0x002fe200078e0262 */
[----:B------:R-:W-:Y:S01]  /*7e00*/  ISETP.GT.AND P4, PT, R91, 0x19, PT ;  /* 0x000000195b00780c */ /* 0x000fe20003f84270 */
[----:B------:R-:W1:Y:S01]  /*7e10*/  MUFU.TANH R132, R132 ;  /* 0x0000008400847308 */ /* 0x000e620000002400 */
[----:B------:R-:W-:Y:S01]  /*7e20*/  FMNMX.FTZ R137, R13, R137, !PT ;  /* 0x000000890d897209 */ /* 0x000fe20007810000 */
[----:B------:R-:W-:Y:S01]  /*7e30*/  FMUL.FTZ R100, R100, UR5 ;  /* 0x0000000564647c20 */ /* 0x000fe20008410000 */
[----:B------:R-:W-:Y:S01]  /*7e40*/  FMUL.FTZ R101, R101, UR5 ;  /* 0x0000000565657c20 */ /* 0x000fe20008410000 */
[----:B------:R-:W-:Y:S01]  /*7e50*/  FMUL.FTZ R88, R88, UR5 ;  /* 0x0000000558587c20 */ /* 0x000fe20008410000 */
[----:B------:R-:W-:Y:S01]  /*7e60*/  FMNMX.FTZ R137, R15, R137, !PT ;  /* 0x000000890f897209 */ /* 0x000fe20007810000 */
[----:B------:R-:W-:Y:S01]  /*7e70*/  FMUL.FTZ R89, R89, UR5 ;  /* 0x0000000559597c20 */ /* 0x000fe20008410000 */
[----:B------:R-:W-:Y:S01]  /*7e80*/  FMUL.FTZ R92, R92, UR5 ;  /* 0x000000055c5c7c20 */ /* 0x000fe20008410000 */
[----:B------:R-:W-:-:S02]  /*7e90*/  WARPGROUP.DEPBAR.LE gsb0, 0x0 ;  /* 0x00008000000079c5 */ /* 0x000fc40000010000 */
[----:B------:R-:W-:Y:S01]  /*7ea0*/  WARPGROUP.ARRIVE ;  /* 0x00000000000079c5 */ /* 0x000fe20000000000 */
[----:B------:R-:W2:Y:S01]  /*7eb0*/  MUFU.TANH R122, R122 ;  /* 0x0000007a007a7308 */ /* 0x000ea20000002400 */
[----:B------:R-:W-:Y:S01]  /*7ec0*/  FMNMX.FTZ R137, R21, R137, !PT ;  /* 0x0000008915897209 */ /* 0x000fe20007810000 */
[----:B------:R-:W-:Y:S01]  /*7ed0*/  FMUL.FTZ R93, R93, UR5 ;  /* 0x000000055d5d7c20 */ /* 0x000fe20008410000 */
[----:B0-----:R-:W-:Y:S01]  /*7ee0*/  FSEL R131, R131, -INF , P3 ;  /* 0xff80000083837808 */ /* 0x001fe20001800000 */
[----:B------:R-:W-:Y:S01]  /*7ef0*/  FMUL.FTZ R80, R80, UR5 ;  /* 0x0000000550507c20 */ /* 0x000fe20008410000 */
[----:B------:R-:W-:Y:S01]  /*7f00*/  HGMMA.64x96x16.F32.BF16 R24, gdesc[UR32].tnspB, R24, gsb0 ;  /* 0x41600000201879f0 */ /* 0x000fe20008001818 */
[----:B------:R-:W-:Y:S01]  /*7f10*/  UIADD3 UR32, UR10, 0x300, URZ ;  /* 0x000003000a207890 */ /* 0x000fe2000fffe03f */
[----:B------:R-:W-:Y:S01]  /*7f20*/  FMNMX.FTZ R137, R129, R137, !PT ;  /* 0x0000008981897209 */ /* 0x000fe20007810000 */
[----:B------:R-:W-:Y:S01]  /*7f30*/  UIADD3 UR34, UR11, 0x80, URZ ;  /* 0x000000800b227890 */ /* 0x000fe2000fffe03f */
[----:B------:R-:W0:Y:S01]  /*7f40*/  MUFU.TANH R123, R123 ;  /* 0x0000007b007b7308 */ /* 0x000e220000002400 */
[----:B------:R-:W-:Y:S01]  /*7f50*/  UMOV UR33, 0xc0000010 ;  /* 0xc000001000217882 */ /* 0x000fe20000000000 */
[----:B------:R-:W-:Y:S01]  /*7f60*/  UMOV UR35, 0x80000020 ;  /* 0x8000002000237882 */ /* 0x000fe20000000000 */
[----:B------:R-:W-:Y:S01]  /*7f70*/  ISETP.GT.AND P3, PT, R91, 0x20, PT ;  /* 0x000000205b00780c */ /* 0x000fe20003f64270 */
[----:B------:R-:W-:Y:S01]  /*7f80*/  FMUL.FTZ R81, R81, UR5 ;  /* 0x0000000551517c20 */ /* 0x000fe20008410000 */
[----:B-1----:R-:W-:Y:S01]  /*7f90*/  FSEL R132, R132, -INF , P4 ;  /* 0xff80000084847808 */ /* 0x002fe20002000000 */
[----:B------:R-:W-:Y:S01]  /*7fa0*/  FMUL.FTZ R84, R84, UR5 ;  /* 0x0000000554547c20 */ /* 0x000fe20008410000 */
[----:B------:R-:W-:Y:S01]  /*7fb0*/  FMNMX.FTZ R137, R131, R137, !PT ;  /* 0x0000008983897209 */ /* 0x000fe20007810000 */
[----:B------:R-:W1:Y:S01]  /*7fc0*/  MUFU.TANH R126, R126 ;  /* 0x0000007e007e7308 */ /* 0x000e620000002400 */
        /* <DEDUP_REMOVED lines=8> */
[----:B0-----:R-:W-:Y:S01]  /*8050*/  FSEL R123, R123, -INF , P4 ;  /* 0xff8000007b7b7808 */ /* 0x001fe20002000000 */
[----:B------:R-:W-:Y:S01]  /*8060*/  FMUL.FTZ R77, R77, UR5 ;  /* 0x000000054d4d7c20 */ /* 0x000fe20008410000 */
[----:B------:R-:W-:Y:S01]  /*8070*/  ISETP.GT.AND P4, PT, R91, 0x29, PT ;  /* 0x000000295b00780c */ /* 0x000fe20003f84270 */
[----:B------:R-:W0:Y:S01]  /*8080*/  S2R R142, SR_TID.X ;  /* 0x00000000008e7919 */ /* 0x000e220000002100 */
[----:B------:R-:W-:Y:S01]  /*8090*/  R2UR UR14, R6 ;  /* 0x00000000060e72ca */ /* 0x000fe200000e0000 */
[----:B------:R-:W-:-:S02]  /*80a0*/  UMOV UR39, UR60 ;  /* 0x0000003c00277c82 */ /* 0x000fc40008000000 */
[----:B------:R3:W-:Y:S01]  /*80b0*/  MUFU.TANH R82, R136 ;  /* 0x0000008800527308 */ /* 0x0007e20000002400 */
[----:B-1----:R-:W-:Y:S02]  /*80c0*/  FSEL R126, R126, -INF , P3 ;  /* 0xff8000007e7e7808 */ /* 0x002fe40001800000 */
[----:B------:R-:W-:-:S05]  /*80d0*/  ISETP.GT.AND P3, PT, R91, 0x30, PT ;  /* 0x000000305b00780c */ /* 0x000fca0003f64270 */
[----:B------:R-:W1:Y:S01]  /*80e0*/  MUFU.TANH R114, R114 ;  /* 0x0000007200727308 */ /* 0x000e620000002400 */
[----:B---3--:R-:W-:Y:S01]  /*80f0*/  FMUL.FTZ R136, R83, UR5 ;  /* 0x0000000553887c20 */ /* 0x008fe20008410000 */
[----:B--2---:R-:W-:Y:S01]  /*8100*/  FSEL R127, R127, -INF , P4 ;  /* 0xff8000007f7f7808 */ /* 0x004fe20002000000 */
[----:B------:R-:W-:Y:S01]  /*8110*/  UISETP.GT.AND UP1, UPT, UR38, UR14, UPT ;  /* 0x0000000e2600728c */ /* 0x000fe2000bf24270 */
[----:B------:R-:W-:-:S04]  /*8120*/  ISETP.GT.AND P4, PT, R91, 0x31, PT ;  /* 0x000000315b00780c */ /* 0x000fc80003f84270 */
[----:B------:R2:W-:Y:S08]  /*8130*/  MUFU.TANH R83, R135 ;  /* 0x0000008700537308 */ /* 0x0005f00000002400 */
[----:B------:R-:W3:Y:S01]  /*8140*/  MUFU.TANH R133, R133 ;  /* 0x0000008500857308 */ /* 0x000ee20000002400 */
[----:B--2---:R-:W-:Y:S01]  /*8150*/  FMUL.FTZ R135, R87, UR5 ;  /* 0x0000000557877c20 */ /* 0x004fe20008410000 */
[----:B-1----:R-:W-:-:S02]  /*8160*/  FSEL R114, R114, -INF , P3 ;  /* 0xff80000072727808 */ /* 0x002fc40001800000 */
[----:B------:R-:W-:Y:S02]  /*8170*/  ISETP.GT.AND P3, PT, R91, 0x38, PT ;  /* 0x000000385b00780c */ /* 0x000fe40003f64270 */
[----:B0-----:R-:W-:Y:S02]  /*8180*/  SHF.R.U32.HI R141, RZ, 0x7, R142 ;  /* 0x00000007ff8d7819 */ /* 0x001fe4000001168e */
[----:B------:R0:W-:Y:S08]  /*8190*/  MUFU.TANH R87, R136 ;  /* 0x0000008800577308 */ /* 0x0001f00000002400 */
[----:B------:R-:W1:Y:S01]  /*81a0*/  MUFU.TANH R117, R117 ;  /* 0x0000007500757308 */ /* 0x000e620000002400 */
[----:B0-----:R-:W-:Y:S01]  /*81b0*/  FMNMX.FTZ R136, R122, R137, !PT ;  /* 0x000000897a887209 */ /* 0x001fe20007810000 */
[----:B------:R-:W-:Y:S01]  /*81c0*/  FMUL.FTZ R137, R74, UR5 ;  /* 0x000000054a897c20 */ /* 0x000fe20008410000 */
[----:B---3--:R-:W-:-:S02]  /*81d0*/  FSEL R133, R133, -INF , P4 ;  /* 0xff80000085857808 */ /* 0x008fc40002000000 */
[----:B------:R-:W-:Y:S02]  /*81e0*/  FMNMX.FTZ R136, R123, R136, !PT ;  /* 0x000000887b887209 */ /* 0x000fe40007810000 */
[----:B------:R-:W-:Y:S01]  /*81f0*/  ISETP.GT.AND P4, PT, R91, 0x39, PT ;  /* 0x000000395b00780c */ /* 0x000fe20003f84270 */
[----:B------:R-:W0:Y:S01]  /*8200*/  MUFU.TANH R118, R118 ;  /* 0x0000007600767308 */ /* 0x000e220000002400 */
[----:B------:R-:W-:-:S04]  /*8210*/  FMNMX.FTZ R136, R126, R136, !PT ;  /* 0x000000887e887209 */ /* 0x000fc80007810000 */
[----:B------:R-:W-:-:S03]  /*8220*/  FMNMX.FTZ R136, R127, R136, !PT ;  /* 0x000000887f887209 */ /* 0x000fc60007810000 */
[----:B------:R-:W2:Y:S01]  /*8230*/  MUFU.TANH R106, R106 ;  /* 0x0000006a006a7308 */ /* 0x000ea20000002400 */
[----:B------:R-:W-:Y:S01]  /*8240*/  FMNMX.FTZ R75, R114, R136, !PT ;  /* 0x00000088724b7209 */ /* 0x000fe20007810000 */
[----:B------:R-:W-:Y:S01]  /*8250*/  FMUL.FTZ R136, R78, UR5 ;  /* 0x000000054e887c20 */ /* 0x000fe20008410000 */
[----:B-1----:R-:W-:Y:S02]  /*8260*/  FSEL R117, R117, -INF , P3 ;  /* 0xff80000075757808 */ /* 0x002fe40001800000 */
[----:B------:R-:W-:Y:S02]  /*8270*/  FMNMX.FTZ R75, R133, R75, !PT ;  /* 0x0000004b854b7209 */ /* 0x000fe40007810000 */
[----:B------:R-:W-:Y:S01]  /*8280*/  ISETP.GT.AND P3, PT, R91, 0x40, PT ;  /* 0x000000405b00780c */ /* 0x000fe20003f64270 */
[----:B------:R-:W1:Y:S01]  /*8290*/  MUFU.TANH R119, R119 ;  /* 0x0000007700777308 */ /* 0x000e620000002400 */
[----:B0-----:R-:W-:Y:S02]  /*82a0*/  FSEL R118, R118, -INF , P4 ;  /* 0xff80000076767808 */ /* 0x001fe40002000000 */
[----:B------:R-:W-:-:S02]  /*82b0*/  FMNMX.FTZ R75, R117, R75, !PT ;  /* 0x0000004b754b7209 */ /* 0x000fc40007810000 */
[C---:B------:R-:W-:Y:S02]  /*82c0*/  ISETP.GT.AND P4, PT, R91.reuse, 0x41, PT ;  /* 0x000000415b00780c */ /* 0x040fe40003f84270 */
[----:B------:R-:W-:Y:S01]  /*82d0*/  FMNMX.FTZ R75, R118, R75, !PT ;  /* 0x0000004b764b7209 */ /* 0x000fe20007810000 */
[----:B------:R-:W0:Y:S01]  /*82e0*/  MUFU.TANH R109, R109 ;  /* 0x0000006d006d7308 */ /* 0x000e220000002400 */
[----:B--2---:R-:W-:Y:S01]  /*82f0*/  FSEL R106, R106, -INF , P3 ;  /* 0xff8000006a6a7808 */ /* 0x004fe20001800000 */
[----:B------:R-:W-:Y:S02]  /*8300*/  WARPGROUP.DEPBAR.LE gsb0, 0x0 ;  /* 0x00008000000079c5 */ /* 0x000fe40000010000 */
[----:B------:R-:W-:Y:S01]  /*8310*/  WARPGROUP.ARRIVE ;  /* 0x00000000000079c5 */ /* 0x000fe20000000000 */
[----:B------:R-:W-:Y:S02]  /*8320*/  ISETP.GT.AND P3, PT, R91, 0x48, PT ;  /* 0x000000485b00780c */ /* 0x000fe40003f64270 */
[----:B------:R-:W-:Y:S01]  /*8330*/  FMNMX.FTZ R78, R106, R75, !PT ;  /* 0x0000004b6a4e7209 */ /* 0x000fe20007810000 */
[----:B------:R-:W2:Y:S01]  /*8340*/  MUFU.TANH R110, R110 ;  /* 0x0000006e006e7308 */ /* 0x000ea20000002400 */
[----:B-1----:R-:W-:Y:S01]  /*8350*/  FSEL R119, R119, -INF , P4 ;  /* 0xff80000077777808 */ /* 0x002fe20002000000 */
[----:B------:R-:W-:Y:S01]  /*8360*/  HGMMA.64x96x16.F32.BF16 R24, gdesc[UR32].tnspB, R24, gsb0 ;  /* 0x41600000201879f0 */ /* 0x000fe20008001818 */
[----:B------:R-:W-:Y:S01]  /*8370*/  UIADD3 UR32, UR10, 0x480, URZ ;  /* 0x000004800a207890 */ /* 0x000fe2000fffe03f */
[----:B------:R-:W-:Y:S01]  /*8380*/  ISETP.GT.AND P4, PT, R91, 0x49, PT ;  /* 0x000000495b00780c */ /* 0x000fe20003f84270 */
[----:B------:R-:W-:Y:S01]  /*8390*/  UIADD3 UR34, UR11, 0xc0, URZ ;  /* 0x000000c00b227890 */ /* 0x000fe2000fffe03f */
[----:B------:R-:W-:Y:S01]  /*83a0*/  FMNMX.FTZ R78, R119, R78, !PT ;  /* 0x0000004e774e7209 */ /* 0x000fe20007810000 */
[----:B------:R-:W-:Y:S01]  /*83b0*/  UMOV UR33, 0xc0000010 ;  /* 0xc000001000217882 */ /* 0x000fe20000000000 */
[----:B------:R-:W-:Y:S01]  /*83c0*/  UMOV UR35, 0x80000020 ;  /* 0x8000002000237882 */ /* 0x000fe20000000000 */
[----:B------:R-:W1:Y:S01]  /*83d0*/  MUFU.TANH R111, R111 ;  /* 0x0000006f006f7308 */ /* 0x000e620000002400 */
[----:B0-----:R-:W-:-:S02]  /*83e0*/  FSEL R109, R109, -INF , P3 ;  /* 0xff8000006d6d7808 */ /* 0x001fc40001800000 */
[----:B------:R-:W-:Y:S02]  /*83f0*/  ISETP.GT.AND P3, PT, R91, 0x50, PT ;  /* 0x000000505b00780c */ /* 0x000fe40003f64270 */
[----:B------:R-:W-:-:S03]  /*8400*/  FMNMX.FTZ R75, R109, R78, !PT ;  /* 0x0000004e6d4b7209 */ /* 0x000fc60007810000 */
[----:B------:R-:W0:Y:S01]  /*8410*/  MUFU.TANH R99, R99 ;  /* 0x0000006300637308 */ /* 0x000e220000002400 */
[----:B--2---:R-:W-:Y:S02]  /*8420*/  FSEL R110, R110, -INF , P4 ;  /* 0xff8000006e6e7808 */ /* 0x004fe40002000000 */
[----:B------:R-:W-:Y:S02]  /*8430*/  ISETP.GT.AND P4, PT, R91, 0x59, PT ;  /* 0x000000595b00780c */ /* 0x000fe40003f84270 */
[----:B------:R-:W-:-:S03]  /*8440*/  FMNMX.FTZ R78, R110, R75, !PT ;  /* 0x0000004b6e4e7209 */ /* 0x000fc60007810000 */
[----:B------:R-:W2:Y:S01]  /*8450*/  MUFU.TANH R102, R102 ;  /* 0x0000006600667308 */ /* 0x000ea20000002400 */
[----:B-1----:R-:W-:Y:S02]  /*8460*/  FSEL R111, R111, -INF , P3 ;  /* 0xff8000006f6f7808 */ /* 0x002fe40001800000 */
[----:B------:R-:W-:Y:S02]  /*8470*/  ISETP.GT.AND P3, PT, R91, 0x60, PT ;  /* 0x000000605b00780c */ /* 0x000fe40003f64270 */
[----:B------:R-:W-:-:S03]  /*8480*/  FMNMX.FTZ R78, R111, R78, !PT ;  /* 0x0000004e6f4e7209 */ /* 0x000fc60007810000 */
[----:B------:R-:W1:Y:S01]  /*8490*/  MUFU.TANH R103, R103 ;  /* 0x0000006700677308 */ /* 0x000e620000002400 */
[----:B0-----:R-:W-:Y:S02]  /*84a0*/  FSEL R99, R99, -INF , P6 ;  /* 0xff80000063637808 */ /* 0x001fe40003000000 */
[----:B------:R-:W-:Y:S02]  /*84b0*/  ISETP.GT.AND P6, PT, R91, 0x61, PT ;  /* 0x000000615b00780c */ /* 0x000fe40003fc4270 */
[----:B------:R-:W-:Y:S02]  /*84c0*/  FMNMX.FTZ R75, R99, R78, !PT ;  /* 0x0000004e634b7209 */ /* 0x000fe40007810000 */
[----:B------:R-:W-:Y:S01]  /*84d0*/  FSEL R94, R94, -INF , P6 ;  /* 0xff8000005e5e7808 */ /* 0x000fe20003000000 */
[----:B------:R-:W0:Y:S01]  /*84e0*/  MUFU.TANH R134, R134 ;  /* 0x0000008600867308 */ /* 0x000e220000002400 */
[----:B--2---:R-:W-:Y:S02]  /*84f0*/  FSEL R102, R102, -INF , P5 ;  /* 0xff80000066667808 */ /* 0x004fe40002800000 */
[----:B------:R-:W-:-:S02]  /*8500*/  ISETP.GT.AND P5, PT, R91, 0x68, PT ;  /* 0x000000685b00780c */ /* 0x000fc40003fa4270 */
[----:B------:R-:W-:Y:S02]  /*8510*/  FMNMX.FTZ R78, R102, R75, !PT ;  /* 0x0000004b664e7209 */ /* 0x000fe40007810000 */
[----:B------:R-:W-:Y:S01]  /*8520*/  FSEL R82, R82, -INF , P5 ;  /* 0xff80000052527808 */ /* 0x000fe20002800000 */
[----:B------:R-:W2:Y:S01]  /*8530*/  MUFU.TANH R95, R95 ;  /* 0x0000005f005f7308 */ /* 0x000ea20000002400 */
[----:B-1----:R-:W-:Y:S02]  /*8540*/  FSEL R103, R103, -INF , P4 ;  /* 0xff80000067677808 */ /* 0x002fe40002000000 */
[----:B------:R-:W-:Y:S02]  /*8550*/  ISETP.GT.AND P4, PT, R91, 0x69, PT ;  /* 0x000000695b00780c */ /* 0x000fe40003f84270 */
[----:B------:R-:W-:Y:S02]  /*8560*/  FMNMX.FTZ R75, R103, R78, !PT ;  /* 0x0000004e674b7209 */ /* 0x000fe40007810000 */
[----:B------:R-:W-:Y:S01]  /*8570*/  ISETP.GT.AND P6, PT, R91, 0x71, PT ;  /* 0x000000715b00780c */ /* 0x000fe20003fc4270 */
[----:B------:R1:W3:Y:S01]  /*8580*/  MUFU.TANH R74, R86 ;  /* 0x00000056004a7308 */ /* 0x0002e20000002400 */
[----:B0-----:R-:W-:-:S02]  /*8590*/  FSEL R134, R134, -INF , P3 ;  /* 0xff80000086867808 */ /* 0x001fc40001800000 */
[C---:B------:R-:W-:Y:S02]  /*85a0*/  ISETP.GT.AND P3, PT, R91.reuse, 0x70, PT ;  /* 0x000000705b00780c */ /* 0x040fe40003f64270 */
[----:B------:R-:W-:Y:S02]  /*85b0*/  FMNMX.FTZ R75, R134, R75, !PT ;  /* 0x0000004b864b7209 */ /* 0x000fe40007810000 */
[----:B------:R-:W-:Y:S01]  /*85c0*/  ISETP.GT.AND P5, PT, R91, 0x78, PT ;  /* 0x000000785b00780c */ /* 0x000fe20003fa4270 */
[----:B------:R-:W0:Y:S01]  /*85d0*/  MUFU.TANH R135, R135 ;  /* 0x0000008700877308 */ /* 0x000e220000002400 */
[----:B-1----:R-:W-:Y:S02]  /*85e0*/  FSEL R86, R83, -INF , P4 ;  /* 0xff80000053567808 */ /* 0x002fe40002000000 */
[----:B------:R-:W-:Y:S02]  /*85f0*/  FMNMX.FTZ R83, R94, R75, !PT ;  /* 0x0000004b5e537209 */ /* 0x000fe40007810000 */
[----:B------:R-:W-:-:S02]  /*8600*/  ISETP.GT.AND P4, PT, R91, 0x79, PT ;  /* 0x000000795b00780c */ /* 0x000fc40003f84270 */
[----:B------:R-:W-:Y:S01]  /*8610*/  FMNMX.FTZ R83, R82, R83, !PT ;  /* 0x0000005352537209 */ /* 0x000fe20007810000 */
[----:B------:R-:W-:Y:S01]  /*8620*/  MUFU.TANH R137, R137 ;  /* 0x0000008900897308 */ /* 0x000fe20000002400 */
[----:B------:R-:W-:Y:S02]  /*8630*/  FSEL R78, R87, -INF , P6 ;  /* 0xff800000574e7808 */ /* 0x000fe40003000000 */
[----:B--2---:R-:W-:Y:S02]  /*8640*/  FSEL R75, R95, -INF , P3 ;  /* 0xff8000005f4b7808 */ /* 0x004fe40001800000 */
[----:B------:R-:W-:Y:S02]  /*8650*/  FMNMX.FTZ R87, R86, R83, !PT ;  /* 0x0000005356577209 */ /* 0x000fe40007810000 */
[----:B---3--:R-:W-:Y:S01]  /*8660*/  FSEL R74, R74, -INF , P5 ;  /* 0xff8000004a4a7808 */ /* 0x008fe20002800000 */
[----:B------:R-:W1:Y:S01]  /*8670*/  MUFU.TANH R138, R138 ;  /* 0x0000008a008a7308 */ /* 0x000e620000002400 */
[----:B0-----:R-:W-:-:S02]  /*8680*/  FSEL R83, R135, -INF , P4 ;  /* 0xff80000087537808 */ /* 0x001fc40002000000 */
[C---:B------:R-:W-:Y:S02]  /*8690*/  ISETP.GT.AND P3, PT, R91.reuse, 0x80, PT ;  /* 0x000000805b00780c */ /* 0x040fe40003f64270 */
[C---:B------:R-:W-:Y:S02]  /*86a0*/  ISETP.GT.AND P6, PT, R91.reuse, 0x81, PT ;  /* 0x000000815b00780c */ /* 0x040fe40003fc4270 */
[C---:B------:R-:W-:Y:S01]  /*86b0*/  ISETP.GT.AND P5, PT, R91.reuse, 0x88, PT ;  /* 0x000000885b00780c */ /* 0x040fe20003fa4270 */
[----:B------:R-:W0:Y:S01]  /*86c0*/  MUFU.TANH R136, R136 ;  /* 0x0000008800887308 */ /* 0x000e220000002400 */
[----:B------:R-:W-:Y:S02]  /*86d0*/  ISETP.GT.AND P4, PT, R91, 0x89, PT ;  /* 0x000000895b00780c */ /* 0x000fe40003f84270 */
[----:B------:R-:W-:Y:S01]  /*86e0*/  FMNMX.FTZ R91, R75, R87, !PT ;  /* 0x000000574b5b7209 */ /* 0x000fe20007810000 */
[----:B------:R-:W-:-:S03]  /*86f0*/  FMUL.FTZ R87, R79, UR5 ;  /* 0x000000054f577c20 */ /* 0x000fc60008410000 */
[----:B------:R-:W-:Y:S01]  /*8700*/  FMNMX.FTZ R91, R78, R91, !PT ;  /* 0x0000005b4e5b7209 */ /* 0x000fe20007810000 */
[----:B------:R-:W-:Y:S01]  /*8710*/  MUFU.TANH R7, R7 ;  /* 0x0000000700077308 */ /* 0x000fe20000002400 */
[----:B-1----:R-:W-:Y:S02]  /*8720*/  FSEL R95, R138, -INF , P6 ;  /* 0xff8000008a5f7808 */ /* 0x002fe40003000000 */
[----:B------:R-:W-:Y:S02]  /*8730*/  FMNMX.FTZ R140, R74, R91, !PT ;  /* 0x0000005b4a8c7209 */ /* 0x000fe40007810000 */
[----:B------:R-:W-:Y:S01]  /*8740*/  FSEL R91, R137, -INF , P3 ;  /* 0xff800000895b7808 */ /* 0x000fe20001800000 */
[----:B------:R-:W-:Y:S02]  /*8750*/  WARPGROUP.DEPBAR.LE gsb0, 0x0 ;  /* 0x00008000000079c5 */ /* 0x000fe40000010000 */
[----:B------:R-:W-:Y:S01]  /*8760*/  WARPGROUP.ARRIVE ;  /* 0x00000000000079c5 */ /* 0x000fe20000000000 */
[----:B------:R-:W1:Y:S01]  /*8770*/  MUFU.TANH R87, R87 ;  /* 0x0000005700577308 */ /* 0x000e620000002400 */
[----:B------:R-:W-:-:S02]  /*8780*/  FMNMX.FTZ R140, R83, R140, !PT ;  /* 0x0000008c538c7209 */ /* 0x000fc40007810000 */
[----:B0-----:R-:W-:Y:S02]  /*8790*/  FSEL R79, R136, -INF , P5 ;  /* 0xff800000884f7808 */ /* 0x001fe40002800000 */
[----:B------:R-:W-:Y:S01]  /*87a0*/  HGMMA.64x96x16.F32.BF16 R24, gdesc[UR32].tnspB, R24, gsb0 ;  /* 0x41600000201879f0 */ /* 0x000fe20008001818 */
[----:B------:R-:W-:Y:S01]  /*87b0*/  UIADD3 UR32, UR10, 0x600, URZ ;  /* 0x000006000a207890 */ /* 0x000fe2000fffe03f */
[----:B------:R-:W-:Y:S01]  /*87c0*/  FMNMX.FTZ R140, R91, R140, !PT ;  /* 0x0000008c5b8c7209 */ /* 0x000fe20007810000 */
[----:B------:R-:W-:Y:S01]  /*87d0*/  UIADD3 UR34, UR11, 0x100, URZ ;  /* 0x000001000b227890 */ /* 0x000fe2000fffe03f */
[----:B------:R-:W0:Y:S01]  /*87e0*/  MUFU.TANH R8, R8 ;  /* 0x0000000800087308 */ /* 0x000e220000002400 */
[----:B------:R-:W-:Y:S01]  /*87f0*/  UMOV UR33, 0xc0000010 ;  /* 0xc000001000217882 */ /* 0x000fe20000000000 */
[----:B------:R-:W-:Y:S01]  /*8800*/  UMOV UR35, 0x80000020 ;  /* 0x8000002000237882 */ /* 0x000fe20000000000 */
[----:B------:R-:W-:Y:S02]  /*8810*/  FMNMX.FTZ R140, R95, R140, !PT ;  /* 0x0000008c5f8c7209 */ /* 0x000fe40007810000 */
[----:B------:R-:W-:-:S02]  /*8820*/  ISETP.GT.AND P6, PT, R90, 0x1, PT ;  /* 0x000000015a00780c */ /* 0x000fc40003fc4270 */
[----:B------:R-:W-:Y:S01]  /*8830*/  FMNMX.FTZ R140, R79, R140, !PT ;  /* 0x0000008c4f8c7209 */ /* 0x000fe20007810000 */
[----:B------:R-:W2:Y:S01]  /*8840*/  MUFU.TANH R11, R11 ;  /* 0x0000000b000b7308 */ /* 0x000ea20000002400 */
[----:B-1----:R-:W-:Y:S02]  /*8850*/  FSEL R87, R87, -INF , P4 ;  /* 0xff80000057577808 */ /* 0x002fe40002000000 */
[C---:B------:R-:W-:Y:S02]  /*8860*/  ISETP.GT.AND P4, PT, R90.reuse, RZ, PT ;  /* 0x000000ff5a00720c */ /* 0x040fe40003f84270 */
[----:B------:R-:W-:Y:S02]  /*8870*/  FMNMX.FTZ R135, R87, R140, !PT ;  /* 0x0000008c57877209 */ /* 0x000fe40007810000 */
[----:B------:R-:W-:Y:S01]  /*8880*/  ISETP.GT.AND P5, PT, R90, 0x8, PT ;  /* 0x000000085a00780c */ /* 0x000fe20003fa4270 */
[----:B------:R-:W-:Y:S01]  /*8890*/  MUFU.TANH R12, R12 ;  /* 0x0000000c000c7308 */ /* 0x000fe20000002400 */
[----:B0-----:R-:W-:Y:S01]  /*88a0*/  FSEL R8, R8, -INF , P6 ;  /* 0xff80000008087808 */ /* 0x001fe20003000000 */
[----:B------:R-:W0:Y:S01]  /*88b0*/  SHFL.BFLY PT, R136, R135, 0x2, 0x1f ;  /* 0x0c401f0087887f89 */ /* 0x000e2200000e0000 */
[----:B------:R-:W-:-:S05]  /*88c0*/  ISETP.GT.AND P6, PT, R90, 0x10, PT ;  /* 0x000000105a00780c */ /* 0x000fca0003fc4270 */
[----:B------:R-:W1:Y:S01]  /*88d0*/  MUFU.TANH R14, R14 ;  /* 0x0000000e000e7308 */ /* 0x000e620000002400 */
[----:B--2---:R-:W-:Y:S02]  /*88e0*/  FSEL R11, R11, -INF , P5 ;  /* 0xff8000000b0b7808 */ /* 0x004fe40002800000 */
[----:B------:R-:W-:-:S05]  /*88f0*/  ISETP.GT.AND P5, PT, R90, 0x11, PT ;  /* 0x000000115a00780c */ /* 0x000fca0003fa4270 */
[----:B------:R-:W2:Y:S08]  /*8900*/  MUFU.TANH R20, R20 ;  /* 0x0000001400147308 */ /* 0x000eb00000002400 */
[----:B------:R-:W3:Y:S01]  /*8910*/  MUFU.TANH R130, R130 ;  /* 0x0000008200827308 */ /* 0x000ee20000002400 */
[----:B-1----:R-:W-:Y:S02]  /*8920*/  FSEL R14, R14, -INF , P6 ;  /* 0xff8000000e0e7808 */ /* 0x002fe40003000000 */
[----:B0-----:R-:W-:Y:S01]  /*8930*/  FMNMX.FTZ R136, R135, R136, !PT ;  /* 0x0000008887887209 */ /* 0x001fe20007810000 */
[----:B------:R-:W-:Y:S01]  /*8940*/  FMUL.FTZ R135, R72, UR5 ;  /* 0x0000000548877c20 */ /* 0x000fe20008410000 */
[----:B------:R-:W-:-:S03]  /*8950*/  ISETP.GT.AND P6, PT, R90, 0x19, PT ;  /* 0x000000195a00780c */ /* 0x000fc60003fc4270 */
[----:B------:R-:W0:Y:S01]  /*8960*/  SHFL.BFLY PT, R137, R136, 0x1, 0x1f ;  /* 0x0c201f0088897f89 */ /* 0x000e2200000e0000 */
[----:B------:R-:W1:Y:S08]  /*8970*/  MUFU.TANH R128, R128 ;  /* 0x0000008000807308 */ /* 0x000e700000002400 */
[----:B------:R-:W4:Y:S08]  /*8980*/  MUFU.TANH R120, R120 ;  /* 0x0000007800787308 */ /* 0x000f300000002400 */
[----:B------:R-:W5:Y:S01]  /*8990*/  MUFU.TANH R121, R121 ;  /* 0x0000007900797308 */ /* 0x000f620000002400 */
[----:B0-----:R-:W-:-:S07]  /*89a0*/  FMNMX.FTZ R72, R136, R137, !PT ;  /* 0x0000008988487209 */ /* 0x001fce0007810000 */
[----:B------:R-:W0:Y:S01]  /*89b0*/  MUFU.TANH R124, R124 ;  /* 0x0000007c007c7308 */ /* 0x000e220000002400 */
[C---:B------:R-:W-:Y:S01]  /*89c0*/  FSETP.NEU.FTZ.AND P3, PT, R72.reuse, -INF , PT ;  /* 0xff8000004800780b */ /* 0x040fe20003f7d000 */
[----:B------:R-:W-:-:S06]  /*89d0*/  FMUL.FTZ R136, R72, UR4 ;  /* 0x0000000448887c20 */ /* 0x000fcc0008410000 */
[----:B------:R-:W0:Y:S01]  /*89e0*/  MUFU.TANH R125, R125 ;  /* 0x0000007d007d7308 */ /* 0x000e220000002400 */
[----:B------:R-:W-:-:S05]  /*89f0*/  FSEL R136, R136, RZ, P3 ;  /* 0x000000ff88887208 */ /* 0x000fca0001800000 */
[--C-:B------:R-:W-:Y:S01]  /*8a00*/  FFMA.FTZ R137, R21, UR4, -R136.reuse ;  /* 0x0000000415897c23 */ /* 0x100fe20008010888 */
[----:B------:R-:W-:Y:S01]  /*8a10*/  FSEL R21, R7, -INF , P4 ;  /* 0xff80000007157808 */ /* 0x000fe20002000000 */
[--C-:B------:R-:W-:Y:S01]  /*8a20*/  FFMA.FTZ R139, R131, UR4, -R136.reuse ;  /* 0x00000004838b7c23 */ /* 0x100fe20008010888 */
[----:B------:R-:W-:Y:S01]  /*8a30*/  ISETP.GT.AND P4, PT, R90, 0x9, PT ;  /* 0x000000095a00780c */ /* 0x000fe20003f84270 */
[----:B------:R2:W-:Y:S01]  /*8a40*/  MUFU.EX2 R7, R137 ;  /* 0x0000008900077308 */ /* 0x0005e20000000800 */
[----:B------:R-:W-:Y:S01]  /*8a50*/  FMNMX.FTZ R131, R21, R4, !PT ;  /* 0x0000000415837209 */ /* 0x000fe20007810000 */
[--C-:B------:R-:W-:Y:S01]  /*8a60*/  FFMA.FTZ R138, R129, UR4, -R136.reuse ;  /* 0x00000004818a7c23 */ /* 0x100fe20008010888 */
[----:B------:R-:W-:Y:S01]  /*8a70*/  FSEL R98, R12, -INF , P4 ;  /* 0xff8000000c627808 */ /* 0x000fe20002000000 */
[--C-:B------:R-:W-:Y:S01]  /*8a80*/  FFMA.FTZ R132, R132, UR4, -R136.reuse ;  /* 0x0000000484847c23 */ /* 0x100fe20008010888 */
[----:B------:R-:W-:Y:S01]  /*8a90*/  FMNMX.FTZ R131, R8, R131, !PT ;  /* 0x0000008308837209 */ /* 0x000fe20007810000 */
[----:B------:R-:W-:Y:S01]  /*8aa0*/  FFMA.FTZ R133, R133, UR4, -R136 ;  /* 0x0000000485857c23 */ /* 0x000fe20008010888 */
[----:B------:R-:W-:-:S02]  /*8ab0*/  WARPGROUP.DEPBAR.LE gsb0, 0x0 ;  /* 0x00008000000079c5 */ /* 0x000fc40000010000 */
[----:B------:R-:W-:Y:S01]  /*8ac0*/  WARPGROUP.ARRIVE ;  /* 0x00000000000079c5 */ /* 0x000fe20000000000 */
[----:B--2---:R-:W-:Y:S01]  /*8ad0*/  FMNMX.FTZ R137, R11, R131, !PT ;  /* 0x000000830b897209 */ /* 0x004fe20007810000 */
[----:B------:R2:W-:Y:S01]  /*8ae0*/  MUFU.EX2 R12, R138 ;  /* 0x0000008a000c7308 */ /* 0x0005e20000000800 */
[----:B------:R-:W-:Y:S01]  /*8af0*/  ISETP.GT.AND P4, PT, R90, 0x18, PT ;  /* 0x000000185a00780c */ /* 0x000fe20003f84270 */
[--C-:B------:R-:W-:Y:S01]  /*8b00*/  FFMA.FTZ R140, R111, UR4, -R136.reuse ;  /* 0x000000046f8c7c23 */ /* 0x100fe20008010888 */
[----:B------:R-:W-:Y:S01]  /*8b10*/  FMNMX.FTZ R137, R98, R137, !PT ;  /* 0x0000008962897209 */ /* 0x000fe20007810000 */
[----:B------:R-:W-:Y:S01]  /*8b20*/  HGMMA.64x96x16.F32.BF16 R24, gdesc[UR32].tnspB, R24, gsb0 ;  /* 0x41600000201879f0 */ /* 0x000fe20008001818 */
[----:B------:R-:W-:Y:S01]  /*8b30*/  UIADD3 UR32, UR10, 0x780, URZ ;  /* 0x000007800a207890 */ /* 0x000fe2000fffe03f */
[----:B------:R-:W-:Y:S01]  /*8b40*/  FSEL R129, R20, -INF , P5 ;  /* 0xff80000014817808 */ /* 0x000fe20002800000 */
[----:B------:R-:W-:Y:S01]  /*8b50*/  UIADD3 UR34, UR11, 0x140, URZ ;  /* 0x000001400b227890 */ /* 0x000fe2000fffe03f */
[----:B---3--:R-:W-:Y:S01]  /*8b60*/  FSEL R131, R130, -INF , P6 ;  /* 0xff80000082837808 */ /* 0x008fe20003000000 */
[----:B------:R-:W-:Y:S01]  /*8b70*/  UMOV UR33, 0xc0000010 ;  /* 0xc000001000217882 */ /* 0x000fe20000000000 */
[----:B------:R-:W-:Y:S01]  /*8b80*/  UMOV UR35, 0x80000020 ;  /* 0x8000002000237882 */ /* 0x000fe20000000000 */
[----:B--2---:R-:W-:Y:S01]  /*8b90*/  FMNMX.FTZ R138, R14, R137, !PT ;  /* 0x000000890e8a7209 */ /* 0x004fe20007810000 */
[----:B------:R2:W-:Y:S01]  /*8ba0*/  MUFU.EX2 R130, R132 ;  /* 0x0000008400827308 */ /* 0x0005e20000000800 */
[----:B-1----:R-:W-:Y:S01]  /*8bb0*/  FSEL R128, R128, -INF , P4 ;  /* 0xff80000080807808 */ /* 0x002fe20002000000 */
[--C-:B------:R-:W-:Y:S01]  /*8bc0*/  FFMA.FTZ R137, R126, UR4, -R136.reuse ;  /* 0x000000047e897c23 */ /* 0x100fe20008010888 */
[C---:B------:R-:W-:Y:S01]  /*8bd0*/  ISETP.GT.AND P5, PT, R90.reuse, 0x20, PT ;  /* 0x000000205a00780c */ /* 0x040fe20003fa4270 */
[--C-:B------:R-:W-:Y:S01]  /*8be0*/  FFMA.FTZ R9, R9, UR4, -R136.reuse ;  /* 0x0000000409097c23 */ /* 0x100fe20008010888 */
[----:B------:R-:W-:Y:S01]  /*8bf0*/  ISETP.GT.AND P4, PT, R90, 0x21, PT ;  /* 0x000000215a00780c */ /* 0x000fe20003f84270 */
[--C-:B------:R-:W-:Y:S01]  /*8c00*/  FFMA.FTZ R10, R10, UR4, -R136.reuse ;  /* 0x000000040a0a7c23 */ /* 0x100fe20008010888 */
[----:B----4-:R-:W-:Y:S01]  /*8c10*/  FSEL R120, R120, -INF , P5 ;  /* 0xff80000078787808 */ /* 0x010fe20002800000 */
[----:B------:R-:W1:Y:S01]  /*8c20*/  MUFU.TANH R112, R112 ;  /* 0x0000007000707308 */ /* 0x000e620000002400 */
[----:B--2---:R-:W-:Y:S01]  /*8c30*/  FMNMX.FTZ R132, R129, R138, !PT ;  /* 0x0000008a81847209 */ /* 0x004fe20007810000 */
[--C-:B------:R-:W-:Y:S01]  /*8c40*/  FFMA.FTZ R13, R13, UR4, -R136.reuse ;  /* 0x000000040d0d7c23 */ /* 0x100fe20008010888 */
[----:B------:R-:W-:Y:S01]  /*8c50*/  ISETP.GT.AND P6, PT, R90, 0x28, PT ;  /* 0x000000285a00780c */ /* 0x000fe20003fc4270 */
[--C-:B------:R-:W-:Y:S01]  /*8c60*/  FFMA.FTZ R15, R15, UR4, -R136.reuse ;  /* 0x000000040f0f7c23 */ /* 0x100fe20008010888 */
[----:B------:R-:W-:Y:S01]  /*8c70*/  FMNMX.FTZ R132, R128, R132, !PT ;  /* 0x0000008480847209 */ /* 0x000fe20007810000 */
[--C-:B------:R-:W-:Y:S01]  /*8c80*/  FFMA.FTZ R122, R122, UR4, -R136.reuse ;  /* 0x000000047a7a7c23 */ /* 0x100fe20008010888 */
[----:B-----5:R-:W-:Y:S01]  /*8c90*/  FSEL R121, R121, -INF , P4 ;  /* 0xff80000079797808 */ /* 0x020fe20002000000 */
[----:B------:R-:W2:Y:S01]  /*8ca0*/  MUFU.TANH R113, R113 ;  /* 0x0000007100717308 */ /* 0x000ea20000002400 */
[----:B------:R-:W-:Y:S01]  /*8cb0*/  FMNMX.FTZ R132, R131, R132, !PT ;  /* 0x0000008483847209 */ /* 0x000fe20007810000 */
[--C-:B------:R-:W-:Y:S01]  /*8cc0*/  FFMA.FTZ R123, R123, UR4, -R136.reuse ;  /* 0x000000047b7b7c23 */ /* 0x100fe20008010888 */
[----:B------:R-:W-:Y:S01]  /*8cd0*/  ISETP.GT.AND P5, PT, R90, 0x29, PT ;  /* 0x000000295a00780c */ /* 0x000fe20003fa4270 */
[--C-:B------:R-:W-:Y:S01]  /*8ce0*/  FFMA.FTZ R94, R94, UR4, -R136.reuse ;  /* 0x000000045e5e7c23 */ /* 0x100fe20008010888 */
[----:B------:R-:W-:Y:S01]  /*8cf0*/  FMNMX.FTZ R132, R120, R132, !PT ;  /* 0x0000008478847209 */ /* 0x000fe20007810000 */
[--C-:B------:R-:W-:Y:S01]  /*8d00*/  FFMA.FTZ R82, R82, UR4, -R136.reuse ;  /* 0x0000000452527c23 */ /* 0x100fe20008010888 */
[----:B0-----:R-:W-:Y:S01]  /*8d10*/  FSEL R124, R124, -INF , P6 ;  /* 0xff8000007c7c7808 */ /* 0x001fe20003000000 */
[----:B------:R-:W0:Y:S01]  /*8d20*/  MUFU.TANH R115, R115 ;  /* 0x0000007300737308 */ /* 0x000e220000002400 */
[----:B------:R-:W-:Y:S01]  /*8d30*/  FMNMX.FTZ R132, R121, R132, !PT ;  /* 0x0000008479847209 */ /* 0x000fe20007810000 */
[--C-:B------:R-:W-:Y:S01]  /*8d40*/  FFMA.FTZ R86, R86, UR4, -R136.reuse ;  /* 0x0000000456567c23 */ /* 0x100fe20008010888 */
[----:B------:R-:W-:Y:S01]  /*8d50*/  ISETP.GT.AND P4, PT, R90, 0x30, PT ;  /* 0x000000305a00780c */ /* 0x000fe20003f84270 */
[--C-:B------:R-:W-:Y:S01]  /*8d60*/  FFMA.FTZ R75, R75, UR4, -R136.reuse ;  /* 0x000000044b4b7c23 */ /* 0x100fe20008010888 */
[----:B------:R-:W-:Y:S01]  /*8d70*/  FSEL R125, R125, -INF , P5 ;  /* 0xff8000007d7d7808 */ /* 0x000fe20002800000 */
[--C-:B------:R-:W-:Y:S01]  /*8d80*/  FFMA.FTZ R83, R83, UR4, -R136.reuse ;  /* 0x0000000453537c23 */ /* 0x100fe20008010888 */
[----:B------:R-:W-:Y:S01]  /*8d90*/  FMNMX.FTZ R132, R124, R132, !PT ;  /* 0x000000847c847209 */ /* 0x000fe20007810000 */
[----:B------:R-:W-:Y:S01]  /*8da0*/  MUFU.TANH R104, R104 ;  /* 0x0000006800687308 */ /* 0x000fe20000002400 */
[----:B------:R-:W-:Y:S01]  /*8db0*/  ISETP.GT.AND P6, PT, R90, 0x31, PT ;  /* 0x000000315a00780c */ /* 0x000fe20003fc4270 */
[--C-:B------:R-:W-:Y:S01]  /*8dc0*/  FFMA.FTZ R91, R91, UR4, -R136.reuse ;  /* 0x000000045b5b7c23 */ /* 0x100fe20008010888 */
[----:B-1----:R-:W-:Y:S01]  /*8dd0*/  FSEL R126, R112, -INF , P4 ;  /* 0xff800000707e7808 */ /* 0x002fe20002000000 */
[--C-:B------:R-:W-:Y:S01]  /*8de0*/  FFMA.FTZ R95, R95, UR4, -R136.reuse ;  /* 0x000000045f5f7c23 */ /* 0x100fe20008010888 */
[----:B------:R-:W-:Y:S01]  /*8df0*/  FMNMX.FTZ R132, R125, R132, !PT ;  /* 0x000000847d847209 */ /* 0x000fe20007810000 */
[----:B------:R-:W-:Y:S01]  /*8e00*/  FFMA.FTZ R87, R87, UR4, -R136 ;  /* 0x0000000457577c23 */ /* 0x000fe20008010888 */
[----:B------:R-:W-:Y:S01]  /*8e10*/  ISETP.GT.AND P5, PT, R90, 0x38, PT ;  /* 0x000000385a00780c */ /* 0x000fe20003fa4270 */
[----:B------:R-:W1:Y:S01]  /*8e20*/  MUFU.TANH R116, R116 ;  /* 0x0000007400747308 */ /* 0x000e620000002400 */
[----:B--2---:R-:W-:-:S02]  /*8e30*/  FSEL R113, R113, -INF , P6 ;  /* 0xff80000071717808 */ /* 0x004fc40003000000 */
[----:B------:R-:W-:Y:S02]  /*8e40*/  FMNMX.FTZ R132, R126, R132, !PT ;  /* 0x000000847e847209 */ /* 0x000fe40007810000 */
[C---:B------:R-:W-:Y:S02]  /*8e50*/  ISETP.GT.AND P6, PT, R90.reuse, 0x40, PT ;  /* 0x000000405a00780c */ /* 0x040fe40003fc4270 */
[----:B------:R-:W-:Y:S01]  /*8e60*/  ISETP.GT.AND P4, PT, R90, 0x39, PT ;  /* 0x000000395a00780c */ /* 0x000fe20003f84270 */
[----:B------:R2:W-:Y:S01]  /*8e70*/  MUFU.EX2 R112, R137 ;  /* 0x0000008900707308 */ /* 0x0005e20000000800 */
[----:B------:R-:W-:-:S07]  /*8e80*/  FMNMX.FTZ R132, R113, R132, !PT ;  /* 0x0000008471847209 */ /* 0x000fce0007810000 */
[----:B------:R-:W3:Y:S01]  /*8e90*/  MUFU.TANH R105, R105 ;  /* 0x0000006900697308 */ /* 0x000ee20000002400 */
[----:B--2---:R-:W-:Y:S01]  /*8ea0*/  FFMA.FTZ R137, R127, UR4, -R136 ;  /* 0x000000047f897c23 */ /* 0x004fe20008010888 */
[----:B0-----:R-:W-:Y:S02]  /*8eb0*/  FSEL R127, R115, -INF , P5 ;  /* 0xff800000737f7808 */ /* 0x001fe40002800000 */
[----:B-1----:R-:W-:Y:S02]  /*8ec0*/  FSEL R116, R116, -INF , P4 ;  /* 0xff80000074747808 */ /* 0x002fe40002000000 */
[C---:B------:R-:W-:Y:S02]  /*8ed0*/  ISETP.GT.AND P5, PT, R90.reuse, 0x41, PT ;  /* 0x000000415a00780c */ /* 0x040fe40003fa4270 */
[----:B------:R0:W-:Y:S01]  /*8ee0*/  MUFU.EX2 R115, R137 ;  /* 0x0000008900737308 */ /* 0x0001e20000000800 */
[----:B------:R-:W-:-:S07]  /*8ef0*/  ISETP.GT.AND P4, PT, R90, 0x48, PT ;  /* 0x000000485a00780c */ /* 0x000fce0003f84270 */
[----:B------:R-:W1:Y:S01]  /*8f00*/  MUFU.TANH R107, R107 ;  /* 0x0000006b006b7308 */ /* 0x000e620000002400 */
[----:B0-----:R-:W-:Y:S01]  /*8f10*/  FFMA.FTZ R137, R114, UR4, -R136 ;  /* 0x0000000472897c23 */ /* 0x001fe20008010888 */
[----:B------:R-:W-:Y:S02]  /*8f20*/  FSEL R114, R104, -INF , P6 ;  /* 0xff80000068727808 */ /* 0x000fe40003000000 */
[----:B---3--:R-:W-:Y:S02]  /*8f30*/  FSEL R105, R105, -INF , P5 ;  /* 0xff80000069697808 */ /* 0x008fe40002800000 */
[C---:B------:R-:W-:Y:S02]  /*8f40*/  ISETP.GT.AND P6, PT, R90.reuse, 0x49, PT ;  /* 0x000000495a00780c */ /* 0x040fe40003fc4270 */
[----:B------:R-:W0:Y:S01]  /*8f50*/  MUFU.TANH R108, R108 ;  /* 0x0000006c006c7308 */ /* 0x000e220000002400 */
[----:B------:R-:W-:-:S07]  /*8f60*/  ISETP.GT.AND P5, PT, R90, 0x50, PT ;  /* 0x000000505a00780c */ /* 0x000fce0003fa4270 */
[----:B------:R2:W-:Y:S01]  /*8f70*/  MUFU.EX2 R104, R137 ;  /* 0x0000008900687308 */ /* 0x0005e20000000800 */
[----:B------:R-:W-:Y:S02]  /*8f80*/  WARPGROUP.DEPBAR.LE gsb0, 0x0 ;  /* 0x00008000000079c5 */ /* 0x000fe40000010000 */
[----:B------:R-:W-:Y:S01]  /*8f90*/  WARPGROUP.ARRIVE ;  /* 0x00000000000079c5 */ /* 0x000fe20000000000 */
[----:B--2---:R-:W-:-:S04]  /*8fa0*/  FMNMX.FTZ R137, R127, R132, !PT ;  /* 0x000000847f897209 */ /* 0x004fc80007810000 */
[----:B------:R-:W-:Y:S01]  /*8fb0*/  MUFU.TANH R96, R96 ;  /* 0x0000006000607308 */ /* 0x000fe20000002400 */
[----:B-1----:R-:W-:Y:S02]  /*8fc0*/  FSEL R132, R107, -INF , P4 ;  /* 0xff8000006b847808 */ /* 0x002fe40002000000 */
[----:B------:R-:W-:Y:S01]  /*8fd0*/  FMNMX.FTZ R137, R116, R137, !PT ;  /* 0x0000008974897209 */ /* 0x000fe20007810000 */
[----:B------:R-:W-:Y:S01]  /*8fe0*/  HGMMA.64x96x16.F32.BF16 R24, gdesc[UR32].tnspB, R24, gsb0 ;  /* 0x41600000201879f0 */ /* 0x000fe20008001818 */
[----:B------:R-:W-:Y:S01]  /*8ff0*/  UIADD3 UR32, UR10, 0xa80, URZ ;  /* 0x00000a800a207890 */ /* 0x000fe2000fffe03f */
[----:B0-----:R-:W-:Y:S01]  /*9000*/  FSEL R108, R108, -INF , P6 ;  /* 0xff8000006c6c7808 */ /* 0x001fe20003000000 */
[----:B------:R-:W-:Y:S01]  /*9010*/  UIADD3 UR34, UR11, 0x1c0, URZ ;  /* 0x000001c00b227890 */ /* 0x000fe2000fffe03f */
[----:B------:R-:W-:Y:S01]  /*9020*/  MUFU.TANH R97, R97 ;  /* 0x0000006100617308 */ /* 0x000fe20000002400 */
[----:B------:R-:W-:Y:S01]  /*9030*/  UMOV UR33, 0xc0000010 ;  /* 0xc000001000217882 */ /* 0x000fe20000000000 */
[----:B------:R-:W-:Y:S01]  /*9040*/  UMOV UR35, 0x80000020 ;  /* 0x8000002000237882 */ /* 0x000fe20000000000 */
[----:B------:R-:W-:-:S02]  /*9050*/  FMNMX.FTZ R137, R114, R137, !PT ;  /* 0x0000008972897209 */ /* 0x000fc40007810000 */
[C---:B------:R-:W-:Y:S02]  /*9060*/  ISETP.GT.AND P4, PT, R90.reuse, 0x51, PT ;  /* 0x000000515a00780c */ /* 0x040fe40003f84270 */
[----:B------:R-:W-:Y:S01]  /*9070*/  FMNMX.FTZ R137, R105, R137, !PT ;  /* 0x0000008969897209 */ /* 0x000fe20007810000 */
[----:B------:R-:W0:Y:S01]  /*9080*/  MUFU.TANH R100, R100 ;  /* 0x0000006400647308 */ /* 0x000e220000002400 */
[----:B------:R-:W-:Y:S02]  /*9090*/  ISETP.GT.AND P6, PT, R90, 0x58, PT ;  /* 0x000000585a00780c */ /* 0x000fe40003fc4270 */
[----:B------:R-:W-:-:S04]  /*90a0*/  FMNMX.FTZ R137, R132, R137, !PT ;  /* 0x0000008984897209 */ /* 0x000fc80007810000 */
[----:B------:R-:W-:Y:S01]  /*90b0*/  FMNMX.FTZ R137, R108, R137, !PT ;  /* 0x000000896c897209 */ /* 0x000fe20007810000 */
[----:B------:R-:W1:Y:S08]  /*90c0*/  MUFU.TANH R101, R101 ;  /* 0x0000006500657308 */ /* 0x000e700000002400 */
[----:B------:R2:W-:Y:S01]  /*90d0*/  MUFU.EX2 R107, R133 ;  /* 0x00000085006b7308 */ /* 0x0005e20000000800 */
[----:B0-----:R-:W-:-:S02]  /*90e0*/  FSEL R100, R100, -INF , P6 ;  /* 0xff80000064647808 */ /* 0x001fc40003000000 */
[----:B------:R-:W-:-:S05]  /*90f0*/  ISETP.GT.AND P6, PT, R90, 0x61, PT ;  /* 0x000000615a00780c */ /* 0x000fca0003fc4270 */
[----:B------:R-:W0:Y:S01]  /*9100*/  MUFU.TANH R88, R88 ;  /* 0x0000005800587308 */ /* 0x000e220000002400 */
[----:B--2---:R-:W-:Y:S01]  /*9110*/  FFMA.FTZ R133, R117, UR4, -R136 ;  /* 0x0000000475857c23 */ /* 0x004fe20008010888 */
[----:B------:R-:W-:Y:S02]  /*9120*/  FSEL R117, R96, -INF , P5 ;  /* 0xff80000060757808 */ /* 0x000fe40002800000 */
[C---:B------:R-:W-:Y:S02]  /*9130*/  ISETP.GT.AND P5, PT, R90.reuse, 0x59, PT ;  /* 0x000000595a00780c */ /* 0x040fe40003fa4270 */
[----:B------:R-:W-:Y:S02]  /*9140*/  FMNMX.FTZ R137, R117, R137, !PT ;  /* 0x0000008975897209 */ /* 0x000fe40007810000 */
[----:B------:R-:W-:Y:S01]  /*9150*/  MUFU.TANH R89, R89 ;  /* 0x0000005900597308 */ /* 0x000fe20000002400 */
[----:B-1----:R-:W-:Y:S02]  /*9160*/  FSEL R101, R101, -INF , P5 ;  /* 0xff80000065657808 */ /* 0x002fe40002800000 */
[----:B------:R-:W-:-:S05]  /*9170*/  ISETP.GT.AND P5, PT, R90, 0x68, PT ;  /* 0x000000685a00780c */ /* 0x000fca0003fa4270 */
[----:B------:R1:W-:Y:S08]  /*9180*/  MUFU.EX2 R96, R133 ;  /* 0x0000008500607308 */ /* 0x0003f00000000800 */
[----:B------:R-:W2:Y:S01]  /*9190*/  MUFU.TANH R92, R92 ;  /* 0x0000005c005c7308 */ /* 0x000ea20000002400 */
[----:B-1----:R-:W-:Y:S01]  /*91a0*/  FSEL R133, R97, -INF , P4 ;  /* 0xff80000061857808 */ /* 0x002fe20002000000 */
[--C-:B------:R-:W-:Y:S01]  /*91b0*/  FFMA.FTZ R97, R118, UR4, -R136.reuse ;  /* 0x0000000476617c23 */ /* 0x100fe20008010888 */
[----:B------:R-:W-:Y:S01]  /*91c0*/  ISETP.GT.AND P4, PT, R90, 0x60, PT ;  /* 0x000000605a00780c */ /* 0x000fe20003f84270 */
[----:B------:R-:W-:Y:S01]  /*91d0*/  FFMA.FTZ R118, R106, UR4, -R136 ;  /* 0x000000046a767c23 */ /* 0x000fe20008010888 */
[----:B------:R-:W-:-:S02]  /*91e0*/  FMNMX.FTZ R137, R133, R137, !PT ;  /* 0x0000008985897209 */ /* 0x000fc40007810000 */
[----:B0-----:R-:W-:Y:S01]  /*91f0*/  FSEL R106, R88, -INF , P4 ;  /* 0xff800000586a7808 */ /* 0x001fe20002000000 */
[----:B------:R-:W0:Y:S01]  /*9200*/  MUFU.TANH R93, R93 ;  /* 0x0000005d005d7308 */ /* 0x000e220000002400 */
[----:B------:R-:W-:Y:S02]  /*9210*/  FMNMX.FTZ R137, R100, R137, !PT ;  /* 0x0000008964897209 */ /* 0x000fe40007810000 */
[----:B------:R-:W-:Y:S02]  /*9220*/  ISETP.GT.AND P4, PT, R90, 0x69, PT ;  /* 0x000000695a00780c */ /* 0x000fe40003f84270 */
[----:B------:R-:W-:-:S03]  /*9230*/  FMNMX.FTZ R137, R101, R137, !PT ;  /* 0x0000008965897209 */ /* 0x000fc60007810000 */
[----:B------:R-:W1:Y:S01]  /*9240*/  MUFU.TANH R80, R80 ;  /* 0x0000005000507308 */ /* 0x000e620000002400 */
[----:B------:R-:W-:Y:S02]  /*9250*/  FMNMX.FTZ R137, R106, R137, !PT ;  /* 0x000000896a897209 */ /* 0x000fe40007810000 */
[----:B--2---:R-:W-:Y:S02]  /*9260*/  FSEL R92, R92, -INF , P5 ;  /* 0xff8000005c5c7808 */ /* 0x004fe40002800000 */
[----:B------:R-:W-:-:S03]  /*9270*/  ISETP.GT.AND P5, PT, R90, 0x71, PT ;  /* 0x000000715a00780c */ /* 0x000fc60003fa4270 */
[----:B------:R-:W-:Y:S01]  /*9280*/  MUFU.TANH R81, R81 ;  /* 0x0000005100517308 */ /* 0x000fe20000002400 */
[----:B0-----:R-:W-:Y:S02]  /*9290*/  FSEL R93, R93, -INF , P4 ;  /* 0xff8000005d5d7808 */ /* 0x001fe40002000000 */
[----:B------:R-:W-:-:S05]  /*92a0*/  ISETP.GT.AND P4, PT, R90, 0x78, PT ;  /* 0x000000785a00780c */ /* 0x000fca0003f84270 */
[----:B------:R0:W-:Y:S08]  /*92b0*/  MUFU.EX2 R88, R118 ;  /* 0x0000007600587308 */ /* 0x0001f00000000800 */
[----:B------:R-:W2:Y:S01]  /*92c0*/  MUFU.TANH R84, R84 ;  /* 0x0000005400547308 */ /* 0x000ea20000002400 */
[----:B0-----:R-:W-:Y:S01]  /*92d0*/  FSEL R118, R89, -INF , P6 ;  /* 0xff80000059767808 */ /* 0x001fe20003000000 */
[----:B------:R-:W-:-:S02]  /*92e0*/  WARPGROUP.DEPBAR.LE gsb0, 0x0 ;  /* 0x00008000000079c5 */ /* 0x000fc40000010000 */
[----:B------:R-:W-:Y:S01]  /*92f0*/  WARPGROUP.ARRIVE ;  /* 0x00000000000079c5 */ /* 0x000fe20000000000 */
[----:B------:R-:W-:Y:S01]  /*9300*/  FMNMX.FTZ R137, R118, R137, !PT ;  /* 0x0000008976897209 */ /* 0x000fe20007810000 */
[--C-:B------:R-:W-:Y:S01]  /*9310*/  FFMA.FTZ R89, R119, UR4, -R136.reuse ;  /* 0x0000000477597c23 */ /* 0x100fe20008010888 */
[----:B------:R-:W-:Y:S01]  /*9320*/  ISETP.GT.AND P6, PT, R90, 0x70, PT ;  /* 0x000000705a00780c */ /* 0x000fe20003fc4270 */
[----:B------:R-:W0:Y:S01]  /*9330*/  MUFU.TANH R85, R85 ;  /* 0x0000005500557308 */ /* 0x000e220000002400 */
[----:B------:R-:W-:Y:S01]  /*9340*/  FMNMX.FTZ R138, R92, R137, !PT ;  /* 0x000000895c8a7209 */ /* 0x000fe20007810000 */
[----:B------:R-:W-:Y:S01]  /*9350*/  HGMMA.64x96x16.F32.BF16 R24, gdesc[UR40].tnspB, R24, gsb0 ;  /* 0x41600000281879f0 */ /* 0x000fe20008001818 */
[----:B------:R-:W-:Y:S01]  /*9360*/  FFMA.FTZ R119, R109, UR4, -R136 ;  /* 0x000000046d777c23 */ /* 0x000fe20008010888 */
[----:B-1----:R-:W-:Y:S02]  /*9370*/  FSEL R109, R80, -INF , P6 ;  /* 0xff800000506d7808 */ /* 0x002fe40003000000 */
[----:B------:R-:W-:-:S02]  /*9380*/  FMNMX.FTZ R138, R93, R138, !PT ;  /* 0x0000008a5d8a7209 */ /* 0x000fc40007810000 */
[----:B------:R-:W1:Y:S01]  /*9390*/  MUFU.TANH R135, R135 ;  /* 0x0000008700877308 */ /* 0x000e620000002400 */
[----:B------:R-:W-:Y:S02]  /*93a0*/  ISETP.GT.AND P6, PT, R90, 0x79, PT ;  /* 0x000000795a00780c */ /* 0x000fe40003fc4270 */
[----:B--2---:R-:W-:Y:S02]  /*93b0*/  FSEL R111, R84, -INF , P4 ;  /* 0xff800000546f7808 */ /* 0x004fe40002000000 */
[----:B------:R-:W-:-:S03]  /*93c0*/  ISETP.GT.AND P4, PT, R90, 0x81, PT ;  /* 0x000000815a00780c */ /* 0x000fc60003f84270 */
[----:B------:R2:W-:Y:S01]  /*93d0*/  MUFU.EX2 R20, R139 ;  /* 0x0000008b00147308 */ /* 0x0005e20000000800 */
[----:B0-----:R-:W-:Y:S01]  /*93e0*/  FSEL R137, R85, -INF , P6 ;  /* 0xff80000055897808 */ /* 0x001fe20003000000 */
[----:B------:R-:W-:Y:S01]  /*93f0*/  FFMA.FTZ R85, R99, UR4, -R136 ;  /* 0x0000000463557c23 */ /* 0x000fe20008010888 */
[----:B------:R-:W-:-:S05]  /*9400*/  ISETP.GT.AND P6, PT, R90, 0x88, PT ;  /* 0x000000885a00780c */ /* 0x000fca0003fc4270 */
[----:B------:R-:W0:Y:S01]  /*9410*/  MUFU.TANH R73, R73 ;  /* 0x0000004900497308 */ /* 0x000e220000002400 */
[----:B--2---:R-:W-:Y:S01]  /*9420*/  FFMA.FTZ R139, R110, UR4, -R136 ;  /* 0x000000046e8b7c23 */ /* 0x004fe20008010888 */
[----:B------:R-:W-:Y:S02]  /*9430*/  FSEL R110, R81, -INF , P5 ;  /* 0xff800000516e7808 */ /* 0x000fe40002800000 */
[----:B------:R-:W-:-:S04]  /*9440*/  ISETP.GT.AND P5, PT, R90, 0x80, PT ;  /* 0x000000805a00780c */ /* 0x000fc80003fa4270 */
[----:B------:R2:W-:Y:S01]  /*9450*/  MUFU.EX2 R80, R119 ;  /* 0x0000007700507308 */ /* 0x0005e20000000800 */
[----:B-1----:R-:W-:Y:S02]  /*9460*/  FSEL R135, R135, -INF , P5 ;  /* 0xff80000087877808 */ /* 0x002fe40002800000 */
[----:B------:R-:W-:-:S05]  /*9470*/  ISETP.GT.AND P5, PT, R90, 0x89, PT ;  /* 0x000000895a00780c */ /* 0x000fca0003fa4270 */
[----:B------:R-:W1:Y:S01]  /*9480*/  MUFU.TANH R76, R76 ;  /* 0x0000004c004c7308 */ /* 0x000e620000002400 */
[----:B--2---:R-:W-:Y:S02]  /*9490*/  FMNMX.FTZ R119, R109, R138, !PT ;  /* 0x0000008a6d777209 */ /* 0x004fe40007810000 */
[----:B0-----:R-:W-:Y:S01]  /*94a0*/  FSEL R138, R73, -INF , P4 ;  /* 0xff800000498a7808 */ /* 0x001fe20002000000 */
[----:B------:R-:W-:Y:S01]  /*94b0*/  FFMA.FTZ R73, R102, UR4, -R136 ;  /* 0x0000000466497c23 */ /* 0x000fe20008010888 */
[----:B------:R-:W-:Y:S02]  /*94c0*/  FMNMX.FTZ R119, R110, R119, !PT ;  /* 0x000000776e777209 */ /* 0x000fe40007810000 */
[----:B------:R-:W-:Y:S01]  /*94d0*/  ISETP.GE.U32.AND P4, PT, R142, 0x180, PT ;  /* 0x000001808e00780c */ /* 0x000fe20003f86070 */
[----:B------:R-:W0:Y:S01]  /*94e0*/  MUFU.TANH R77, R77 ;  /* 0x0000004d004d7308 */ /* 0x000e220000002400 */
[----:B------:R-:W-:-:S04]  /*94f0*/  FMNMX.FTZ R119, R111, R119, !PT ;  /* 0x000000776f777209 */ /* 0x000fc80007810000 */
[----:B------:R-:W-:-:S03]  /*9500*/  FMNMX.FTZ R90, R137, R119, !PT ;  /* 0x00000077895a7209 */ /* 0x000fc60007810000 */
[----:B------:R-:W-:Y:S01]  /*9510*/  MUFU.EX2 R81, R139 ;  /* 0x0000008b00517308 */ /* 0x000fe20000000800 */
[----:B------:R-:W-:Y:S01]  /*9520*/  FMNMX.FTZ R99, R135, R90, !PT ;  /* 0x0000005a87637209 */ /* 0x000fe20007810000 */
[----:B------:R-:W-:Y:S01]  /*9530*/  FFMA.FTZ R90, R103, UR4, -R136 ;  /* 0x00000004675a7c23 */ /* 0x000fe20008010888 */
[----:B-1----:R-:W-:Y:S02]  /*9540*/  FSEL R76, R76, -INF , P6 ;  /* 0xff8000004c4c7808 */ /* 0x002fe40003000000 */
[----:B------:R-:W-:-:S03]  /*9550*/  FMNMX.FTZ R99, R138, R99, !PT ;  /* 0x000000638a637209 */ /* 0x000fc60007810000 */
[----:B------:R-:W-:Y:S01]  /*9560*/  MUFU.EX2 R9, R9 ;  /* 0x0000000900097308 */ /* 0x000fe20000000800 */
[----:B0-----:R-:W-:Y:S02]  /*9570*/  FSEL R77, R77, -INF , P5 ;  /* 0xff8000004d4d7808 */ /* 0x001fe40002800000 */
[----:B------:R-:W-:Y:S01]  /*9580*/  FMNMX.FTZ R102, R76, R99, !PT ;  /* 0x000000634c667209 */ /* 0x000fe20007810000 */
[--C-:B------:R-:W-:Y:S01]  /*9590*/  FFMA.FTZ R99, R134, UR4, -R136.reuse ;  /* 0x0000000486637c23 */ /* 0x100fe20008010888 */
[--C-:B------:R-:W-:Y:S02]  /*95a0*/  FFMA.FTZ R134, R78, UR4, -R136.reuse ;  /* 0x000000044e867c23 */ /* 0x100fe40008010888 */
[----:B------:R-:W-:Y:S01]  /*95b0*/  FMNMX.FTZ R102, R77, R102, !PT ;  /* 0x000000664d667209 */ /* 0x000fe20007810000 */
[----:B------:R-:W-:Y:S04]  /*95c0*/  MUFU.EX2 R10, R10 ;  /* 0x0000000a000a7308 */ /* 0x000fe80000000800 */
[----:B------:R-:W0:Y:S04]  /*95d0*/  SHFL.BFLY PT, R103, R102, 0x2, 0x1f ;  /* 0x0c401f0066677f89 */ /* 0x000e2800000e0000 */
[----:B------:R-:W-:Y:S08]  /*95e0*/  MUFU.EX2 R13, R13 ;  /* 0x0000000d000d7308 */ /* 0x000ff00000000800 */
[----:B------:R-:W-:Y:S08]  /*95f0*/  MUFU.EX2 R15, R15 ;  /* 0x0000000f000f7308 */ /* 0x000ff00000000800 */
[----:B------:R-:W-:Y:S01]  /*9600*/  MUFU.EX2 R84, R140 ;  /* 0x0000008c00547308 */ /* 0x000fe20000000800 */
[----:B0-----:R-:W-:Y:S01]  /*9610*/  FMNMX.FTZ R119, R102, R103, !PT ;  /* 0x0000006766777209 */ /* 0x001fe20007810000 */
[----:B------:R-:W-:Y:S01]  /*9620*/  FFMA.FTZ R103, R74, UR4, -R136 ;  /* 0x000000044a677c23 */ /* 0x000fe20008010888 */
[----:B------:R-:W-:-:S02]  /*9630*/  WARPGROUP.DEPBAR.LE gsb0, 0x0 ;  /* 0x00008000000079c5 */ /* 0x000fc40000010000 */
[----:B------:R-:W-:Y:S01]  /*9640*/  WARPGROUP.ARRIVE ;  /* 0x00000000000079c5 */ /* 0x000fe20000000000 */
[----:B------:R-:W0:Y:S02]  /*9650*/  SHFL.BFLY PT, R78, R119, 0x1, 0x1f ;  /* 0x0c201f00774e7f89 */ /* 0x000e2400000e0000 */
[----:B------:R1:W-:Y:S03]  /*9660*/  MUFU.EX2 R102, R134 ;  /* 0x0000008600667308 */ /* 0x0003e60000000800 */
[----:B------:R-:W-:Y:S01]  /*9670*/  HGMMA.64x96x16.F32.BF16 R24, gdesc[UR32].tnspB, R24, gsb0 ;  /* 0x41600000201879f0 */ /* 0x000fe20008001818 */
[----:B------:R-:W-:Y:S02]  /*9680*/  UIADD3 UR32, UR10, 0xc00, URZ ;  /* 0x00000c000a207890 */ /* 0x000fe4000fffe03f */
[----:B------:R-:W-:Y:S02]  /*9690*/  UIADD3 UR34, UR11, 0x200, URZ ;  /* 0x000002000b227890 */ /* 0x000fe4000fffe03f */
[----:B------:R-:W-:Y:S01]  /*96a0*/  MUFU.EX2 R122, R122 ;  /* 0x0000007a007a7308 */ /* 0x000fe20000000800 */
[----:B------:R-:W-:Y:S01]  /*96b0*/  UMOV UR33, 0xc0000010 ;  /* 0xc000001000217882 */ /* 0x000fe20000000000 */
[----:B------:R-:W-:Y:S01]  /*96c0*/  UMOV UR35, 0x80000020 ;  /* 0x8000002000237882 */ /* 0x000fe20000000000 */
[----:B------:R-:W-:-:S05]  /*96d0*/  UIADD3 UR10, UR38, -0x1, URZ ;  /* 0xffffffff260a7890 */ /* 0x000fca000fffe03f */
[----:B------:R-:W-:Y:S02]  /*96e0*/  MUFU.EX2 R123, R123 ;  /* 0x0000007b007b7308 */ /* 0x000fe40000000800 */
[----:B------:R-:W-:Y:S01]  /*96f0*/  UMOV UR38, UR10 ;  /* 0x0000000a00267c82 */ /* 0x000fe20008000000 */
[----:B0-----:R-:W-:Y:S01]  /*9700*/  FMNMX.FTZ R74, R119, R78, !PT ;  /* 0x0000004e774a7209 */ /* 0x001fe20007810000 */
[----:B------:R-:W-:-:S04]  /*9710*/  FFMA.FTZ R119, R79, UR4, -R136 ;  /* 0x000000044f777c23 */ /* 0x000fc80008010888 */
[----:B------:R-:W-:Y:S01]  /*9720*/  MUFU.EX2 R97, R97 ;  /* 0x0000006100617308 */ /* 0x000fe20000000800 */
[C---:B------:R-:W-:Y:S01]  /*9730*/  FSETP.NEU.FTZ.AND P5, PT, R74.reuse, -INF , PT ;  /* 0xff8000004a00780b */ /* 0x040fe20003fbd000 */
[----:B------:R-:W-:-:S05]  /*9740*/  FMUL.FTZ R78, R74, UR4 ;  /* 0x000000044a4e7c20 */ /* 0x000fca0008410000 */
[----:B------:R-:W-:Y:S01]  /*9750*/  FSEL R78, R78, RZ, P5 ;  /* 0x000000ff4e4e7208 */ /* 0x000fe20002800000 */
[----:B------:R-:W-:Y:S04]  /*9760*/  MUFU.EX2 R89, R89 ;  /* 0x0000005900597308 */ /* 0x000fe80000000800 */
[--C-:B------:R-:W-:Y:S01]  /*9770*/  FFMA.FTZ R79, R11, UR4, -R78.reuse ;  /* 0x000000040b4f7c23 */ /* 0x100fe2000801084e */
[----:B------:R-:W-:Y:S02]  /*9780*/  IMAD.U32 R11, RZ, RZ, UR36 ;  /* 0x00000024ff0b7e24 */ /* 0x000fe4000f8e00ff */
[--C-:B-1----:R-:W-:Y:S01]  /*9790*/  FFMA.FTZ R134, R14, UR4, -R78.reuse ;  /* 0x000000040e867c23 */ /* 0x102fe2000801084e */
[--C-:B------:R-:W-:Y:S01]  /*97a0*/  FFMA.FTZ R139, R129, UR4, -R78.reuse ;  /* 0x00000004818b7c23 */ /* 0x100fe2000801084e */
[--C-:B------:R-:W-:Y:S01]  /*97b0*/  FFMA.FTZ R14, R124, UR4, -R78.reuse ;  /* 0x000000047c0e7c23 */ /* 0x100fe2000801084e */
[--C-:B------:R-:W-:Y:S01]  /*97c0*/  FFMA.FTZ R129, R128, UR4, -R78.reuse ;  /* 0x0000000480817c23 */ /* 0x100fe2000801084e */
[--C-:B------:R-:W-:Y:S01]  /*97d0*/  FFMA.FTZ R124, R113, UR4, -R78.reuse ;  /* 0x00000004717c7c23 */ /* 0x100fe2000801084e */
[----:B------:R-:W-:Y:S01]  /*97e0*/  @!P1 LEA R11, R11, UR37, 0x3 ;  /* 0x000000250b0b9c11 */ /* 0x000fe2000f8e18ff */
[--C-:B------:R-:W-:Y:S01]  /*97f0*/  FFMA.FTZ R128, R120, UR4, -R78.reuse ;  /* 0x0000000478807c23 */ /* 0x100fe2000801084e */
[--C-:B------:R-:W-:Y:S01]  /*9800*/  FFMA.FTZ R136, R121, UR4, -R78.reuse ;  /* 0x0000000479887c23 */ /* 0x100fe2000801084e */
[--C-:B------:R-:W-:Y:S01]  /*9810*/  FFMA.FTZ R113, R114, UR4, -R78.reuse ;  /* 0x0000000472717c23 */ /* 0x100fe2000801084e */
[--C-:B------:R-:W-:Y:S01]  /*9820*/  FFMA.FTZ R121, R126, UR4, -R78.reuse ;  /* 0x000000047e797c23 */ /* 0x100fe2000801084e */
[----:B------:R-:W-:Y:S01]  /*9830*/  FFMA.FTZ R120, R127, UR4, -R78 ;  /* 0x000000047f787c23 */ /* 0x000fe2000801084e */
[----:B------:R-:W-:Y:S01]  /*9840*/  FSEL R114, R72, RZ, P3 ;  /* 0x000000ff48727208 */ /* 0x000fe20001800000 */
[----:B------:R-:W-:Y:S01]  /*9850*/  VIADD R126, R141, 0x9 ;  /* 0x000000098d7e7836 */ /* 0x000fe20000000000 */
[----:B------:R-:W-:Y:S01]  /*9860*/  FSEL R127, R74, RZ, P5 ;  /* 0x000000ff4a7f7208 */ /* 0x000fe20002800000 */
[----:B------:R-:W-:-:S02]  /*9870*/  @!P1 VIADD R11, R11, 0x31c40 ;  /* 0x00031c400b0b9836 */ /* 0x000fc40000000000 */
[----:B------:R-:W-:Y:S01]  /*9880*/  FFMA.FTZ R21, R21, UR4, -R78 ;  /* 0x0000000415157c23 */ /* 0x000fe2000801084e */
[----:B------:R-:W-:Y:S01]  /*9890*/  FADD.FTZ R5, -R114, R5 ;  /* 0x0000000572057221 */ /* 0x000fe20000010100 */
[----:B------:R-:W-:Y:S01]  /*98a0*/  SEL R126, R126, 0x9, !P4 ;  /* 0x000000097e7e7807 */ /* 0x000fe20006000000 */
[----:B------:R-:W-:Y:S01]  /*98b0*/  FADD.FTZ R127, -R127, R4 ;  /* 0x000000047f7f7221 */ /* 0x000fe20000010100 */
[----:B------:R-:W-:Y:S01]  /*98c0*/  @!P1 PRMT R11, RZ, 0x654, R11 ;  /* 0x00000654ff0b9816 */ /* 0x000fe2000000000b */
[----:B------:R-:W-:Y:S01]  /*98d0*/  FMUL.FTZ R4, R5, UR4 ;  /* 0x0000000405047c20 */ /* 0x000fe20008410000 */
        /* <DEDUP_REMOVED lines=19> */
[----:B------:R-:W-:Y:S01]  /*9a10*/  FFMA.FTZ R138, R138, UR4, -R78 ;  /* 0x000000048a8a7c23 */ /* 0x000fe2000801084e */
[----:B------:R-:W-:-:S06]  /*9a20*/  PLOP3.LUT P3, PT, PT, PT, UP1, 0x80, 0x0 ;  /* 0x000000000000781c */ /* 0x000fcc0003f6f018 */
[----:B------:R-:W-:Y:S08]  /*9a30*/  MUFU.EX2 R8, R8 ;  /* 0x0000000800087308 */ /* 0x000ff00000000800 */
[----:B------:R-:W-:Y:S01]  /*9a40*/  MUFU.EX2 R79, R79 ;  /* 0x0000004f004f7308 */ /* 0x000fe20000000800 */
[----:B0-----:R-:W-:Y:S01]  /*9a50*/  FFMA.FTZ R117, R4, R0, R9 ;  /* 0x0000000004757223 */ /* 0x001fe20000010009 */
[----:B------:R-:W-:-:S06]  /*9a60*/  F2FP.BF16.F32.PACK_AB R9, R10, R9 ;  /* 0x000000090a09723e */ /* 0x000fcc00000010ff */
[----:B------:R-:W0:Y:S01]  /*9a70*/  MUFU.EX2 R98, R98 ;  /* 0x0000006200627308 */ /* 0x000e220000000800 */
[----:B------:R-:W-:Y:S02]  /*9a80*/  WARPGROUP.DEPBAR.LE gsb0, 0x0 ;  /* 0x00008000000079c5 */ /* 0x000fe40000010000 */
[----:B------:R-:W-:-:S05]  /*9a90*/  WARPGROUP.ARRIVE ;  /* 0x00000000000079c5 */ /* 0x000fca0000000000 */
[----:B------:R-:W1:Y:S01]  /*9aa0*/  MUFU.EX2 R134, R134 ;  /* 0x0000008600867308 */ /* 0x000e620000000800 */
[----:B------:R-:W-:Y:S07]  /*9ab0*/  HGMMA.64x96x16.F32.BF16 R24, gdesc[UR32].tnspB, R24, gsb0 ;  /* 0x41600000201879f0 */ /* 0x000fee0008001818 */
[----:B------:R-:W2:Y:S08]  /*9ac0*/  MUFU.EX2 R139, R139 ;  /* 0x0000008b008b7308 */ /* 0x000eb00000000800 */
        /* <DEDUP_REMOVED lines=13> */
[----:B------:R0:W-:Y:S06]  /*9ba0*/  BAR.ARV R126, 0x100 ;  /* 0x0004007e0000751d */ /* 0x0001ec0000002000 */
[----:B------:R1:W-:Y:S01]  /*9bb0*/  @!P1 SYNCS.ARRIVE.TRANS64.RED.A1T0 RZ, [R11+URZ], RZ ;  /* 0x000000ff0bff99a7 */ /* 0x0003e2000810043f */
[----:B------:R-:W5:Y:S01]  /*9bc0*/  MUFU.EX2 R114, R114 ;  /* 0x0000007200727308 */ /* 0x000f620000000800 */
[----:B0-----:R-:W-:Y:S01]  /*9bd0*/  FADD.FTZ R126, R10, R117 ;  /* 0x000000750a7e7221 */ /* 0x001fe20000010000 */
[----:B------:R-:W-:Y:S01]  /*9be0*/  F2FP.BF16.F32.PACK_AB R10, R98, R79 ;  /* 0x0000004f620a723e */ /* 0x000fe200000010ff */
[-C--:B------:R-:W-:Y:S01]  /*9bf0*/  FMUL.FTZ R24, R24, R5.reuse ;  /* 0x0000000518187220 */ /* 0x080fe20000410000 */
[-C--:B------:R-:W-:Y:S01]  /*9c00*/  FMUL.FTZ R25, R25, R5.reuse ;  /* 0x0000000519197220 */ /* 0x080fe20000410000 */
[----:B------:R-:W-:Y:S01]  /*9c10*/  FADD.FTZ R126, R13, R126 ;  /* 0x0000007e0d7e7221 */ /* 0x000fe20000010000 */
[-C--:B------:R-:W-:Y:S01]  /*9c20*/  FMUL.FTZ R28, R28, R5.reuse ;  /* 0x000000051c1c7220 */ /* 0x080fe20000410000 */
[----:B-1----:R-:W-:Y:S01]  /*9c30*/  IMAD.U32 R11, RZ, RZ, UR7 ;  /* 0x00000007ff0b7e24 */ /* 0x002fe2000f8e00ff */
[----:B------:R-:W0:Y:S01]  /*9c40*/  MUFU.EX2 R108, R108 ;  /* 0x0000006c006c7308 */ /* 0x000e220000000800 */
[----:B------:R-:W-:Y:S01]  /*9c50*/  FADD.FTZ R117, R15, R126 ;  /* 0x0000007e0f757221 */ /* 0x000fe20000010000 */
[----:B------:R-:W-:Y:S01]  /*9c60*/  UMOV UR7, UR36 ;  /* 0x0000002400077c82 */ /* 0x000fe20008000000 */
[-C--:B------:R-:W-:Y:S01]  /*9c70*/  FMUL.FTZ R29, R29, R5.reuse ;  /* 0x000000051d1d7220 */ /* 0x080fe20000410000 */
[----:B------:R-:W-:Y:S01]  /*9c80*/  @!P1 LEA R11, R11, UR37, 0x3 ;  /* 0x000000250b0b9c11 */ /* 0x000fe2000f8e18ff */
[----:B------:R-:W-:Y:S01]  /*9c90*/  FADD.FTZ R117, R7, R117 ;  /* 0x0000007507757221 */ /* 0x000fe20000010000 */
[-C--:B------:R-:W-:Y:S01]  /*9ca0*/  FMUL.FTZ R32, R32, R5.reuse ;  /* 0x0000000520207220 */ /* 0x080fe20000410000 */
[----:B------:R-:W-:Y:S01]  /*9cb0*/  FMUL.FTZ R33, R33, R5 ;  /* 0x0000000521217220 */ /* 0x000fe20000410000 */
[----:B------:R-:W1:Y:S01]  /*9cc0*/  MUFU.EX2 R0, R140 ;  /* 0x0000008c00007308 */ /* 0x000e620000000800 */
[----:B------:R-:W-:-:S02]  /*9cd0*/  @!P1 VIADD R11, R11, 0x31c60 ;  /* 0x00031c600b0b9836 */ /* 0x000fc40000000000 */
[----:B------:R-:W-:Y:S01]  /*9ce0*/  FADD.FTZ R117, R12, R117 ;  /* 0x000000750c757221 */ /* 0x000fe20000010000 */
[-C--:B------:R-:W-:Y:S01]  /*9cf0*/  FMUL.FTZ R36, R36, R5.reuse ;  /* 0x0000000524247220 */ /* 0x080fe20000410000 */
[-C--:B------:R-:W-:Y:S01]  /*9d00*/  FMUL.FTZ R37, R37, R5.reuse ;  /* 0x0000000525257220 */ /* 0x080fe20000410000 */
[-C--:B------:R-:W-:Y:S01]  /*9d10*/  FMUL.FTZ R40, R40, R5.reuse ;  /* 0x0000000528287220 */ /* 0x080fe20000410000 */
[----:B------:R-:W-:Y:S01]  /*9d20*/  @!P1 PRMT R11, RZ, 0x654, R11 ;  /* 0x00000654ff0b9816 */ /* 0x000fe2000000000b */
[----:B------:R-:W-:Y:S01]  /*9d30*/  FADD.FTZ R117, R20, R117 ;  /* 0x0000007514757221 */ /* 0x000fe20000010000 */
[----:B------:R-:W1:Y:S01]  /*9d40*/  MUFU.EX2 R85, R85 ;  /* 0x0000005500557308 */ /* 0x000e620000000800 */
[-C--:B------:R-:W-:Y:S01]  /*9d50*/  FMUL.FTZ R41, R41, R5.reuse ;  /* 0x0000000529297220 */ /* 0x080fe20000410000 */
[----:B------:R2:W-:Y:S01]  /*9d60*/  @!P1 SYNCS.ARRIVE.TRANS64.RED.A1T0 RZ, [R11+URZ], RZ ;  /* 0x000000ff0bff99a7 */ /* 0x0005e2000810043f */
[----:B------:R-:W-:Y:S01]  /*9d70*/  FADD.FTZ R117, R130, R117 ;  /* 0x0000007582757221 */ /* 0x000fe20000010000 */
[-C--:B------:R-:W-:Y:S01]  /*9d80*/  FMUL.FTZ R44, R44, R5.reuse ;  /* 0x000000052c2c7220 */ /* 0x080fe20000410000 */
[-C--:B------:R-:W-:Y:S01]  /*9d90*/  FMUL.FTZ R45, R45, R5.reuse ;  /* 0x000000052d2d7220 */ /* 0x080fe20000410000 */
[-C--:B------:R-:W-:Y:S01]  /*9da0*/  FMUL.FTZ R48, R48, R5.reuse ;  /* 0x0000000530307220 */ /* 0x080fe20000410000 */
[-C--:B------:R-:W-:Y:S01]  /*9db0*/  FMUL.FTZ R49, R49, R5.reuse ;  /* 0x0000000531317220 */ /* 0x080fe20000410000 */
[----:B------:R-:W-:Y:S01]  /*9dc0*/  MUFU.EX2 R73, R73 ;  /* 0x0000004900497308 */ /* 0x000fe20000000800 */
[----:B------:R-:W-:Y:S01]  /*9dd0*/  FMUL.FTZ R52, R52, R5 ;  /* 0x0000000534347220 */ /* 0x000fe20000410000 */
[----:B--2---:R-:W-:Y:S01]  /*9de0*/  FFMA.FTZ R11, R5, R3, R21 ;  /* 0x00000003050b7223 */ /* 0x004fe20000010015 */
[--C-:B------:R-:W-:Y:S01]  /*9df0*/  FFMA.FTZ R3, R133, UR4, -R78.reuse ;  /* 0x0000000485037c23 */ /* 0x100fe2000801084e */
[-C--:B------:R-:W-:Y:S01]  /*9e00*/  FMUL.FTZ R53, R53, R5.reuse ;  /* 0x0000000535357220 */ /* 0x080fe20000410000 */
[----:B------:R-:W-:Y:S01]  /*9e10*/  FMUL.FTZ R56, R56, R5 ;  /* 0x0000000538387220 */ /* 0x000fe20000410000 */
[C---:B------:R-:W-:Y:S01]  /*9e20*/  FADD.FTZ R132, R8.reuse, R11 ;  /* 0x0000000b08847221 */ /* 0x040fe20000010000 */
[----:B------:R-:W-:Y:S01]  /*9e30*/  F2FP.BF16.F32.PACK_AB R8, R8, R21 ;  /* 0x000000150808723e */ /* 0x000fe200000010ff */
[----:B------:R-:W-:Y:S01]  /*9e40*/  FFMA.FTZ R21, R100, UR4, -R78 ;  /* 0x0000000464157c23 */ /* 0x000fe2000801084e */
[----:B------:R-:W-:Y:S01]  /*9e50*/  F2FP.BF16.F32.PACK_AB R11, R15, R13 ;  /* 0x0000000d0f0b723e */ /* 0x000fe200000010ff */
[----:B------:R-:W-:Y:S01]  /*9e60*/  FADD.FTZ R127, R79, R132 ;  /* 0x000000844f7f7221 */ /* 0x000fe20000010000 */
[--C-:B------:R-:W-:Y:S01]  /*9e70*/  FFMA.FTZ R15, R106, UR4, -R78.reuse ;  /* 0x000000046a0f7c23 */ /* 0x100fe2000801084e */
[--C-:B------:R-:W-:Y:S01]  /*9e80*/  FFMA.FTZ R106, R92, UR4, -R78.reuse ;  /* 0x000000045c6a7c23 */ /* 0x100fe2000801084e */
[--C-:B------:R-:W-:Y:S01]  /*9e90*/  FFMA.FTZ R13, R93, UR4, -R78.reuse ;  /* 0x000000045d0d7c23 */ /* 0x100fe2000801084e */
[----:B------:R-:W-:Y:S01]  /*9ea0*/  FADD.FTZ R127, R98, R127 ;  /* 0x0000007f627f7221 */ /* 0x000fe20000010000 */
[----:B------:R2:W-:Y:S01]  /*9eb0*/  MUFU.EX2 R92, R101 ;  /* 0x00000065005c7308 */ /* 0x0005e20000000800 */
[----:B------:R-:W-:Y:S01]  /*9ec0*/  FFMA.FTZ R98, R118, UR4, -R78 ;  /* 0x0000000476627c23 */ /* 0x000fe2000801084e */
[----:B------:R5:W-:Y:S01]  /*9ed0*/  STSM.16.M88.4 [R2+0x24300], R8 ;  /* 0x0243000802007844 */ /* 0x000be20000000200 */
[----:B------:R-:W-:Y:S01]  /*9ee0*/  FADD.FTZ R100, R134, R127 ;  /* 0x0000007f86647221 */ /* 0x000fe20000010000 */
[-C--:B------:R-:W-:Y:S01]  /*9ef0*/  FMUL.FTZ R57, R57, R5.reuse ;  /* 0x0000000539397220 */ /* 0x080fe20000410000 */
[-C--:B------:R-:W-:Y:S01]  /*9f00*/  FMUL.FTZ R60, R60, R5.reuse ;  /* 0x000000053c3c7220 */ /* 0x080fe20000410000 */
[-C--:B------:R-:W-:Y:S01]  /*9f10*/  FMUL.FTZ R61, R61, R5.reuse ;  /* 0x000000053d3d7220 */ /* 0x080fe20000410000 */
[----:B------:R-:W-:Y:S01]  /*9f20*/  FADD.FTZ R100, R139, R100 ;  /* 0x000000648b647221 */ /* 0x000fe20000010000 */
[----:B------:R0:W-:Y:S01]  /*9f30*/  MUFU.EX2 R93, R15 ;  /* 0x0000000f005d7308 */ /* 0x0001e20000000800 */
[-C--:B------:R-:W-:Y:S01]  /*9f40*/  FMUL.FTZ R64, R64, R5.reuse ;  /* 0x0000000540407220 */ /* 0x080fe20000410000 */
[-C--:B------:R-:W-:Y:S01]  /*9f50*/  FMUL.FTZ R65, R65, R5.reuse ;  /* 0x0000000541417220 */ /* 0x080fe20000410000 */
[----:B---3--:R-:W-:Y:S01]  /*9f60*/  FADD.FTZ R100, R129, R100 ;  /* 0x0000006481647221 */ /* 0x008fe20000010000 */
[-C--:B------:R-:W-:Y:S01]  /*9f70*/  FMUL.FTZ R68, R68, R5.reuse ;  /* 0x0000000544447220 */ /* 0x080fe20000410000 */
[----:B------:R-:W-:Y:S01]  /*9f80*/  FMUL.FTZ R69, R69, R5 ;  /* 0x0000000545457220 */ /* 0x000fe20000410000 */
[----:B------:R-:W-:Y:S01]  /*9f90*/  FMUL.FTZ R26, R26, R4 ;  /* 0x000000041a1a7220 */ /* 0x000fe20000410000 */
[----:B----4-:R-:W-:Y:S01]  /*9fa0*/  FADD.FTZ R79, R131, R100 ;  /* 0x00000064834f7221 */ /* 0x010fe20000010000 */
[----:B------:R-:W-:Y:S01]  /*9fb0*/  FADD.FTZ R100, R122, R117 ;  /* 0x000000757a647221 */ /* 0x000fe20000010000 */
[----:B------:R-:W3:Y:S01]  /*9fc0*/  MUFU.EX2 R3, R3 ;  /* 0x0000000300037308 */ /* 0x000ee20000000800 */
[----:B-----5:R-:W-:Y:S01]  /*9fd0*/  F2FP.BF16.F32.PACK_AB R11, R130, R20 ;  /* 0x00000014820b723e */ /* 0x020fe200000010ff */
[----:B------:R-:W-:Y:S01]  /*9fe0*/  FADD.FTZ R79, R128, R79 ;  /* 0x0000004f804f7221 */ /* 0x000fe20000010000 */
[----:B--2---:R-:W-:Y:S01]  /*9ff0*/  FADD.FTZ R101, R123, R100 ;  /* 0x000000647b657221 */ /* 0x004fe20000010000 */
[--C-:B------:R-:W-:Y:S01]  /*a000*/  FFMA.FTZ R100, R76, UR4, -R78.reuse ;  /* 0x000000044c647c23 */ /* 0x100fe2000801084e */
[----:B------:R-:W-:Y:S01]  /*a010*/  F2FP.BF16.F32.PACK_AB R8, R139, R134 ;  /* 0x000000868b08723e */ /* 0x000fe200000010ff */
[----:B------:R-:W-:Y:S01]  /*a020*/  FADD.FTZ R79, R136, R79 ;  /* 0x0000004f884f7221 */ /* 0x000fe20000010000 */
[----:B------:R-:W-:Y:S01]  /*a030*/  FADD.FTZ R76, R112, R101 ;  /* 0x00000065704c7221 */ /* 0x000fe20000010000 */
[----:B------:R-:W-:Y:S01]  /*a040*/  FFMA.FTZ R101, R77, UR4, -R78 ;  /* 0x000000044d657c23 */ /* 0x000fe2000801084e */
[----:B------:R-:W2:Y:S01]  /*a050*/  MUFU.EX2 R21, R21 ;  /* 0x0000001500157308 */ /* 0x000ea20000000800 */
        /* <DEDUP_REMOVED lines=26> */
[----:B------:R-:W-:Y:S01]  /*a200*/  FMUL.FTZ R31, R31, R4 ;  /* 0x000000041f1f7220 */ /* 0x000fe20000410000 */
[C---:B----4-:R-:W-:Y:S01]  /*a210*/  F2FP.BF16.F32.PACK_AB R8, R105.reuse, R113 ;  /* 0x000000716908723e */ /* 0x050fe200000010ff */
[----:B------:R-:W-:Y:S01]  /*a220*/  FADD.FTZ R77, R105, R76 ;  /* 0x0000004c694d7221 */ /* 0x000fe20000010000 */
[----:B------:R-:W-:Y:S01]  /*a230*/  FADD.FTZ R20, R80, R79 ;  /* 0x0000004f50147221 */ /* 0x000fe20000010000 */
[----:B------:R-:W-:Y:S01]  /*a240*/  F2FP.BF16.F32.PACK_AB R79, R97, R96 ;  /* 0x00000060614f723e */ /* 0x000fe200000010ff */
[----:B------:R-:W4:Y:S01]  /*a250*/  MUFU.EX2 R94, R94 ;  /* 0x0000005e005e7308 */ /* 0x000f220000000800 */
[----:B------:R-:W-:Y:S01]  /*a260*/  FADD.FTZ R115, R114, R77 ;  /* 0x0000004d72737221 */ /* 0x000fe20000010000 */
[----:B------:R-:W-:Y:S01]  /*a270*/  FADD.FTZ R97, R81, R20 ;  /* 0x0000001451617221 */ /* 0x000fe20000010000 */
[----:B------:R-:W-:Y:S01]  /*a280*/  F2FP.BF16.F32.PACK_AB R77, R107, R104 ;  /* 0x000000686b4d723e */ /* 0x000fe200000010ff */
[----:B------:R-:W-:Y:S01]  /*a290*/  FMUL.FTZ R34, R34, R4 ;  /* 0x0000000422227220 */ /* 0x000fe20000410000 */
[----:B------:R-:W-:Y:S01]  /*a2a0*/  FADD.FTZ R115, R108, R115 ;  /* 0x000000736c737221 */ /* 0x000fe20000010000 */
[----:B------:R-:W-:Y:S01]  /*a2b0*/  FADD.FTZ R96, R84, R97 ;  /* 0x0000006154607221 */ /* 0x000fe20000010000 */
[----:B------:R-:W-:Y:S01]  /*a2c0*/  F2FP.BF16.F32.PACK_AB R9, R89, R88 ;  /* 0x000000585909723e */ /* 0x000fe200000010ff */
[----:B------:R2:W-:Y:S01]  /*a2d0*/  MUFU.EX2 R7, R13 ;  /* 0x0000000d00077308 */ /* 0x0005e20000000800 */
[----:B-1----:R-:W-:Y:S01]  /*a2e0*/  FADD.FTZ R20, R0, R115 ;  /* 0x0000007300147221 */ /* 0x002fe20000010000 */
[----:B------:R-:W-:Y:S01]  /*a2f0*/  FADD.FTZ R96, R85, R96 ;  /* 0x0000006055607221 */ /* 0x000fe20000010000 */
[----:B------:R-:W-:Y:S01]  /*a300*/  F2FP.BF16.F32.PACK_AB R76, R124, R121 ;  /* 0x000000797c4c723e */ /* 0x000fe200000010ff */
[----:B------:R-:W-:Y:S01]  /*a310*/  FMUL.FTZ R35, R35, R4 ;  /* 0x0000000423237220 */ /* 0x000fe20000410000 */
[----:B---3--:R-:W-:Y:S01]  /*a320*/  FADD.FTZ R104, R3, R20 ;  /* 0x0000001403687221 */ /* 0x008fe20000010000 */
[----:B------:R-:W-:Y:S01]  /*a330*/  FADD.FTZ R105, R73, R96 ;  /* 0x0000006049697221 */ /* 0x000fe20000010000 */
[----:B------:R-:W-:Y:S01]  /*a340*/  F2FP.BF16.F32.PACK_AB R11, R81, R80 ;  /* 0x00000050510b723e */ /* 0x000fe200000010ff */
[----:B------:R-:W1:Y:S01]  /*a350*/  MUFU.EX2 R106, R106 ;  /* 0x0000006a006a7308 */ /* 0x000e620000000800 */
[----:B--2---:R-:W-:Y:S01]  /*a360*/  F2FP.BF16.F32.PACK_AB R13, R123, R122 ;  /* 0x0000007a7b0d723e */ /* 0x004fe200000010ff */
[----:B------:R-:W-:Y:S01]  /*a370*/  FADD.FTZ R97, R21, R104 ;  /* 0x0000006815617221 */ /* 0x000fe20000010000 */
[----:B------:R-:W-:Y:S01]  /*a380*/  F2FP.BF16.F32.PACK_AB R10, R108, R114 ;  /* 0x000000726c0a723e */ /* 0x000fe200000010ff */
[-C--:B------:R-:W-:Y:S01]  /*a390*/  FMUL.FTZ R38, R38, R4.reuse ;  /* 0x0000000426267220 */ /* 0x080fe20000410000 */
[-C--:B------:R-:W-:Y:S01]  /*a3a0*/  FMUL.FTZ R39, R39, R4.reuse ;  /* 0x0000000427277220 */ /* 0x080fe20000410000 */
[----:B------:R0:W-:Y:S01]  /*a3b0*/  STSM.16.M88.4 [R2+0x27300], R12 ;  /* 0x0273000c02007844 */ /* 0x0001e20000000200 */
[----:B------:R-:W-:Y:S01]  /*a3c0*/  FADD.FTZ R88, R92, R97 ;  /* 0x000000615c587221 */ /* 0x000fe20000010000 */
[----:B------:R-:W2:Y:S01]  /*a3d0*/  MUFU.EX2 R82, R82 ;  /* 0x0000005200527308 */ /* 0x000ea20000000800 */
[-C--:B------:R-:W-:Y:S01]  /*a3e0*/  FMUL.FTZ R42, R42, R4.reuse ;  /* 0x000000042a2a7220 */ /* 0x080fe20000410000 */
[----:B------:R3:W-:Y:S01]  /*a3f0*/  STSM.16.M88.4 [R2+0x28b00], R76 ;  /* 0x028b004c02007844 */ /* 0x0007e20000000200 */
[-C--:B------:R-:W-:Y:S01]  /*a400*/  FMUL.FTZ R43, R43, R4.reuse ;  /* 0x000000042b2b7220 */ /* 0x080fe20000410000 */
[-C--:B------:R-:W-:Y:S01]  /*a410*/  FMUL.FTZ R46, R46, R4.reuse ;  /* 0x000000042e2e7220 */ /* 0x080fe20000410000 */
[-C--:B------:R-:W-:Y:S01]  /*a420*/  FMUL.FTZ R47, R47, R4.reuse ;  /* 0x000000042f2f7220 */ /* 0x080fe20000410000 */
[----:B------:R2:W-:Y:S01]  /*a430*/  STSM.16.M88.4 [R2+0x2a300], R8 ;  /* 0x02a3000802007844 */ /* 0x0005e20000000200 */
[-C--:B------:R-:W-:Y:S01]  /*a440*/  FMUL.FTZ R50, R50, R4.reuse ;  /* 0x0000000432327220 */ /* 0x080fe20000410000 */
[----:B------:R-:W2:Y:S01]  /*a450*/  MUFU.EX2 R86, R86 ;  /* 0x0000005600567308 */ /* 0x000ea20000000800 */
[-C--:B------:R-:W-:Y:S01]  /*a460*/  FMUL.FTZ R51, R51, R4.reuse ;  /* 0x0000000433337220 */ /* 0x080fe20000410000 */
[-C--:B------:R-:W-:Y:S01]  /*a470*/  FMUL.FTZ R54, R54, R4.reuse ;  /* 0x0000000436367220 */ /* 0x080fe20000410000 */
[-C--:B------:R-:W-:Y:S01]  /*a480*/  FMUL.FTZ R55, R55, R4.reuse ;  /* 0x0000000437377220 */ /* 0x080fe20000410000 */
[-C--:B------:R-:W-:Y:S01]  /*a490*/  FMUL.FTZ R58, R58, R4.reuse ;  /* 0x000000043a3a7220 */ /* 0x080fe20000410000 */
[----:B------:R-:W-:Y:S01]  /*a4a0*/  FMUL.FTZ R59, R59, R4 ;  /* 0x000000043b3b7220 */ /* 0x000fe20000410000 */
[----:B0-----:R-:W-:Y:S01]  /*a4b0*/  FADD.FTZ R12, R90, R105 ;  /* 0x000000695a0c7221 */ /* 0x001fe20000010000 */
[----:B------:R-:W-:Y:S01]  /*a4c0*/  FADD.FTZ R13, R93, R88 ;  /* 0x000000585d0d7221 */ /* 0x000fe20000010000 */
[----:B------:R-:W0:Y:S01]  /*a4d0*/  MUFU.EX2 R109, R109 ;  /* 0x0000006d006d7308 */ /* 0x000e220000000800 */
[----:B------:R-:W-:Y:S01]  /*a4e0*/  F2FP.BF16.F32.PACK_AB R14, R92, R21 ;  /* 0x000000155c0e723e */ /* 0x000fe200000010ff */
[----:B-----5:R-:W-:Y:S01]  /*a4f0*/  FADD.FTZ R15, R99, R12 ;  /* 0x0000000c630f7221 */ /* 0x020fe20000010000 */
[----:B------:R-:W-:Y:S01]  /*a500*/  F2FP.BF16.F32.PACK_AB R12, R3, R0 ;  /* 0x00000000030c723e */ /* 0x000fe200000010ff */
[----:B------:R-:W-:Y:S01]  /*a510*/  FADD.FTZ R3, R98, R13 ;  /* 0x0000000d62037221 */ /* 0x000fe20000010000 */
[----:B------:R-:W-:Y:S01]  /*a520*/  F2FP.BF16.F32.PACK_AB R13, R85, R84 ;  /* 0x00000054550d723e */ /* 0x000fe200000010ff */
[C---:B----4-:R-:W-:Y:S01]  /*a530*/  FADD.FTZ R15, R94.reuse, R15 ;  /* 0x0000000f5e0f7221 */ /* 0x050fe20000010000 */
[----:B---3--:R-:W-:Y:S01]  /*a540*/  F2FP.BF16.F32.PACK_AB R77, R94, R99 ;  /* 0x000000635e4d723e */ /* 0x008fe200000010ff */
[----:B------:R-:W3:Y:S01]  /*a550*/  MUFU.EX2 R75, R75 ;  /* 0x0000004b004b7308 */ /* 0x000ee20000000800 */
[----:B-1----:R-:W-:Y:S01]  /*a560*/  FADD.FTZ R0, R106, R3 ;  /* 0x000000036a007221 */ /* 0x002fe20000010000 */
[----:B--2---:R-:W-:Y:S01]  /*a570*/  FADD.FTZ R3, R82, R15 ;  /* 0x0000000f52037221 */ /* 0x004fe20000010000 */
[----:B------:R-:W-:Y:S01]  /*a580*/  F2FP.BF16.F32.PACK_AB R15, R90, R73 ;  /* 0x000000495a0f723e */ /* 0x000fe200000010ff */
[----:B------:R-:W-:Y:S01]  /*a590*/  FMUL.FTZ R62, R62, R4 ;  /* 0x000000043e3e7220 */ /* 0x000fe20000410000 */
[C---:B------:R-:W-:Y:S01]  /*a5a0*/  FADD.FTZ R0, R7.reuse, R0 ;  /* 0x0000000007007221 */ /* 0x040fe20000010000 */
[C---:B------:R-:W-:Y:S01]  /*a5b0*/  FADD.FTZ R76, R86.reuse, R3 ;  /* 0x00000003564c7221 */ /* 0x040fe20000010000 */
[----:B------:R-:W-:Y:S01]  /*a5c0*/  F2FP.BF16.F32.PACK_AB R78, R7, R106 ;  /* 0x0000006a074e723e */ /* 0x000fe200000010ff */
[----:B------:R-:W1:Y:S01]  /*a5d0*/  MUFU.EX2 R110, R110 ;  /* 0x0000006e006e7308 */ /* 0x000e620000000800 */
[----:B0-----:R-:W-:Y:S01]  /*a5e0*/  FADD.FTZ R3, R109, R0 ;  /* 0x000000006d037221 */ /* 0x001fe20000010000 */
[----:B------:R-:W-:Y:S01]  /*a5f0*/  F2FP.BF16.F32.PACK_AB R79, R86, R82 ;  /* 0x00000052564f723e */ /* 0x000fe200000010ff */
[----:B------:R0:W-:Y:S01]  /*a600*/  STSM.16.M88.4 [R2+0x2bb00], R12 ;  /* 0x02bb000c02007844 */ /* 0x0001e20000000200 */
[-C--:B------:R-:W-:Y:S01]  /*a610*/  FMUL.FTZ R63, R63, R4.reuse ;  /* 0x000000043f3f7220 */ /* 0x080fe20000410000 */
[-C--:B------:R-:W-:Y:S01]  /*a620*/  FMUL.FTZ R66, R66, R4.reuse ;  /* 0x0000000442427220 */ /* 0x080fe20000410000 */
[-C--:B------:R-:W-:Y:S01]  /*a630*/  FMUL.FTZ R67, R67, R4.reuse ;  /* 0x0000000443437220 */ /* 0x080fe20000410000 */
[-C--:B------:R-:W-:Y:S01]  /*a640*/  FMUL.FTZ R70, R70, R4.reuse ;  /* 0x0000000446467220 */ /* 0x080fe20000410000 */
[----:B------:R-:W2:Y:S01]  /*a650*/  MUFU.EX2 R111, R111 ;  /* 0x0000006f006f7308 */ /* 0x000ea20000000800 */
[----:B---3--:R-:W-:Y:S01]  /*a660*/  FADD.FTZ R21, R75, R76 ;  /* 0x0000004c4b157221 */ /* 0x008fe20000010000 */
[----:B------:R-:W-:Y:S01]  /*a670*/  F2FP.BF16.F32.PACK_AB R76, R98, R93 ;  /* 0x0000005d624c723e */ /* 0x000fe200000010ff */
[----:B------:R-:W-:Y:S01]  /*a680*/  FMUL.FTZ R71, R71, R4 ;  /* 0x0000000447477220 */ /* 0x000fe20000410000 */
[C---:B------:R-:W-:Y:S01]  /*a690*/  F2FP.BF16.F32.PACK_AB R81, R102.reuse, R75 ;  /* 0x0000004b6651723e */ /* 0x040fe200000010ff */
[----:B------:R-:W-:Y:S01]  /*a6a0*/  FADD.FTZ R80, R102, R21 ;  /* 0x0000001566507221 */ /* 0x000fe20000010000 */
[----:B------:R-:W-:Y:S01]  /*a6b0*/  IMAD.MOV.U32 R5, RZ, RZ, R72 ;  /* 0x000000ffff057224 */ /* 0x000fe200078e0048 */
[----:B------:R0:W-:Y:S01]  /*a6c0*/  STSM.16.M88.4 [R2+0x2d300], R76 ;  /* 0x02d3004c02007844 */ /* 0x0001e20000000200 */
[----:B------:R-:W3:Y:S01]  /*a6d0*/  MUFU.EX2 R103, R103 ;  /* 0x0000006700677308 */ /* 0x000ee20000000800 */
[----:B-1----:R-:W-:Y:S01]  /*a6e0*/  FADD.FTZ R0, R110, R3 ;  /* 0x000000036e007221 */ /* 0x002fe20000010000 */
[----:B------:R-:W-:-:S06]  /*a6f0*/  IMAD.MOV.U32 R4, RZ, RZ, R74 ;  /* 0x000000ffff047224 */ /* 0x000fcc00078e004a */
[----:B------:R-:W1:Y:S01]  /*a700*/  MUFU.EX2 R83, R83 ;  /* 0x0000005300537308 */ /* 0x000e620000000800 */
[----:B--2---:R-:W-:-:S07]  /*a710*/  FADD.FTZ R3, R111, R0 ;  /* 0x000000006f037221 */ /* 0x004fce0000010000 */
[----:B------:R-:W2:Y:S01]  /*a720*/  MUFU.EX2 R20, R137 ;  /* 0x0000008900147308 */ /* 0x000ea20000000800 */
[----:B---3--:R-:W-:Y:S01]  /*a730*/  FADD.FTZ R0, R103, R80 ;  /* 0x0000005067007221 */ /* 0x008fe20000010000 */
[----:B------:R-:W-:-:S06]  /*a740*/  F2FP.BF16.F32.PACK_AB R80, R110, R109 ;  /* 0x0000006d6e50723e */ /* 0x000fcc00000010ff */
[----:B------:R-:W3:Y:S01]  /*a750*/  MUFU.EX2 R91, R91 ;  /* 0x0000005b005b7308 */ /* 0x000ee20000000800 */
[C---:B-1----:R-:W-:Y:S01]  /*a760*/  FADD.FTZ R0, R83.reuse, R0 ;  /* 0x0000000053007221 */ /* 0x042fe20000010000 */
[----:B------:R-:W-:-:S06]  /*a770*/  F2FP.BF16.F32.PACK_AB R83, R83, R103 ;  /* 0x000000675353723e */ /* 0x000fcc00000010ff */
[----:B------:R-:W1:Y:S01]  /*a780*/  MUFU.EX2 R95, R95 ;  /* 0x0000005f005f7308 */ /* 0x000e620000000800 */
[C---:B--2---:R-:W-:Y:S01]  /*a790*/  F2FP.BF16.F32.PACK_AB R82, R20.reuse, R111 ;  /* 0x0000006f1452723e */ /* 0x044fe200000010ff */
[----:B------:R-:W-:-:S04]  /*a7a0*/  FADD.FTZ R3, R20, R3 ;  /* 0x0000000314037221 */ /* 0x000fc80000010000 */
[----:B------:R0:W-:Y:S02]  /*a7b0*/  STSM.16.M88.4 [R2+0x2eb00], R80 ;  /* 0x02eb005002007844 */ /* 0x0001e40000000200 */
[----:B------:R-:W2:Y:S01]  /*a7c0*/  MUFU.EX2 R119, R119 ;  /* 0x0000007700777308 */ /* 0x000ea20000000800 */
[----:B---3--:R-:W-:-:S07]  /*a7d0*/  FADD.FTZ R0, R91, R0 ;  /* 0x000000005b007221 */ /* 0x008fce0000010000 */
[----:B------:R-:W3:Y:S01]  /*a7e0*/  MUFU.EX2 R87, R87 ;  /* 0x0000005700577308 */ /* 0x000ee20000000800 */
[C---:B-1----:R-:W-:Y:S01]  /*a7f0*/  F2FP.BF16.F32.PACK_AB R9, R95.reuse, R91 ;  /* 0x0000005b5f09723e */ /* 0x042fe200000010ff */
[----:B------:R-:W-:-:S06]  /*a800*/  FADD.FTZ R0, R95, R0 ;  /* 0x000000005f007221 */ /* 0x000fcc0000010000 */
[----:B------:R-:W1:Y:S01]  /*a810*/  MUFU.EX2 R96, R135 ;  /* 0x0000008700607308 */ /* 0x000e620000000800 */
[----:B--2---:R-:W-:-:S07]  /*a820*/  FADD.FTZ R0, R119, R0 ;  /* 0x0000000077007221 */ /* 0x004fce0000010000 */
[----:B------:R-:W2:Y:S01]  /*a830*/  MUFU.EX2 R138, R138 ;  /* 0x0000008a008a7308 */ /* 0x000ea20000000800 */
[C---:B---3--:R-:W-:Y:S01]  /*a840*/  F2FP.BF16.F32.PACK_AB R11, R87.reuse, R119 ;  /* 0x00000077570b723e */ /* 0x048fe200000010ff */
[----:B------:R-:W-:-:S06]  /*a850*/  FADD.FTZ R0, R87, R0 ;  /* 0x0000000057007221 */ /* 0x000fcc0000010000 */
[----:B------:R-:W3:Y:S01]  /*a860*/  MUFU.EX2 R100, R100 ;  /* 0x0000006400647308 */ /* 0x000ee20000000800 */
[----:B-1----:R-:W-:-:S07]  /*a870*/  FADD.FTZ R3, R96, R3 ;  /* 0x0000000360037221 */ /* 0x002fce0000010000 */
[----:B------:R-:W1:Y:S01]  /*a880*/  MUFU.EX2 R101, R101 ;  /* 0x0000006500657308 */ /* 0x000e620000000800 */
[C---:B--2---:R-:W-:Y:S01]  /*a890*/  F2FP.BF16.F32.PACK_AB R8, R138.reuse, R96 ;  /* 0x000000608a08723e */ /* 0x044fe200000010ff */
[----:B------:R-:W-:-:S04]  /*a8a0*/  FADD.FTZ R3, R138, R3 ;  /* 0x000000038a037221 */ /* 0x000fc80000010000 */
        /* <DEDUP_REMOVED lines=12> */
[----:B------:R-:W-:-:S05]  /*a970*/  UMOV UR38, UR10 ;  /* 0x0000000a00267c82 */ /* 0x000fca0008000000 */
.L_x_11994:
[----:B------:R-:W-:-:S13]  /*a980*/  ISETP.LE.AND P2, PT, RZ, UR38, PT ;  /* 0x00000026ff007c0c */ /* 0x000fda000bf43270 */
[----:B------:R-:W-:Y:S05]  /*a990*/  @!P2 BRA `(.L_x_12004) ;  /* 0x000000400020a947 */ /* 0x000fea0003800000 */
[----:B------:R-:W-:Y:S01]  /*a9a0*/  IMAD.MOV.U32 R5, RZ, RZ, R72 ;  /* 0x000000ffff057224 */ /* 0x000fe200078e0048 */
[----:B------:R-:W-:Y:S01]  /*a9b0*/  UMOV UR39, UR60 ;  /* 0x0000003c00277c82 */ /* 0x000fe20008000000 */
[----:B------:R-:W-:Y:S01]  /*a9c0*/  IMAD.MOV.U32 R4, RZ, RZ, R74 ;  /* 0x000000ffff047224 */ /* 0x000fe200078e004a */
[----:B------:R-:W-:Y:S01]  /*a9d0*/  UMOV UR7, UR36 ;  /* 0x0000002400077c82 */ /* 0x000fe20008000000 */
[----:B------:R-:W-:-:S05]  /*a9e0*/  ULDC UR5, c[0x0][0x9d8] ;  /* 0x0002760000057ab9 */ /* 0x000fca0000000800 */
.L_x_12013:
        /* <DEDUP_REMOVED lines=10> */
.L_x_12006:
[----:B------:R-:W-:Y:S01]  /*aa90*/  ULEA UR4, UR36, UR37, 0x3 ;  /* 0x0000002524047291 */ /* 0x000fe2000f8e183f */
[----:B------:R-:W-:-:S05]  /*aaa0*/  IMAD.U32 R6, RZ, RZ, UR60 ;  /* 0x0000003cff067e24 */ /* 0x000fca000f8e00ff */
[----:B------:R-:W-:-:S04]  /*aab0*/  SHF.L.U32 R6, R6, 0x1f, RZ ;  /* 0x0000001f06067819 */ /* 0x000fc800000006ff */
[----:B------:R1:W2:Y:S01]  /*aac0*/  SYNCS.PHASECHK.TRANS64.TRYWAIT P2, [UR4+0x31c30], R6 ;  /* 0x031c3006ff0075a7 */ /* 0x0002a20008040144 */
[----:B------:R-:W-:Y:S05]  /*aad0*/  @!P0 BRA `(.L_x_12007) ;  /* 0x0000000000048947 */ /* 0x000fea0003800000 */
[----:B------:R-:W-:Y:S01]  /*aae0*/  BPT.TRAP 0x1 ;  /* 0x000000040000795c */ /* 0x000fe20000300000 */
.L_x_12007:
[----:B--2---:R-:W-:Y:S05]  /*aaf0*/  @P2 BRA `(.L_x_12005) ;  /* 0x0000000000082947 */ /* 0x004fea0003800000 */
[----:B------:R-:W2:Y:S02]  /*ab00*/  SYNCS.PHASECHK.TRANS64.TRYWAIT P2, [UR4+0x31c30], R6 ;  /* 0x031c3006ff0075a7 */ /* 0x000ea40008040144 */
[----:B--2---:R-:W-:Y:S05]  /*ab10*/  @!P2 BRA `(.L_x_12008) ;  /* 0x000000cc007ca947 */ /* 0x004fea0003800000 */
.L_x_12005:
        /* <DEDUP_REMOVED lines=30> */
[----:B-1----:R-:W-:Y:S01]  /*ad00*/  VIADD R6, R7, 0x8 ;  /* 0x0000000807067836 */ /* 0x002fe20000000000 */
        /* <DEDUP_REMOVED lines=57> */
[----:B0-----:R-:W-:-:S06]  /*b0a0*/  WARPGROUP.ARRIVE ;  /* 0x00000000000079c5 */ /* 0x001fcc0000000000 */
        /* <DEDUP_REMOVED lines=264> */
[----:B-1----:R-:W-:Y:S05]  /*c130*/  @P3 BRA `(.L_x_12009) ;  /* 0x00000000002c3947 */ /* 0x002fea0003800000 */
[----:B------:R-:W-:Y:S05]  /*c140*/  @!P0 BRA `(.L_x_12010) ;  /* 0x0000000000048947 */ /* 0x000fea0003800000 */
[----:B------:R-:W-:Y:S01]  /*c150*/  BPT.TRAP 0x1 ;  /* 0x000000040000795c */ /* 0x000fe20000300000 */
.L_x_12010:
[----:B------:R-:W-:Y:S01]  /*c160*/  ULEA UR4, UR7, UR37, 0x3 ;  /* 0x0000002507047291 */ /* 0x000fe2000f8e183f */
[----:B------:R-:W-:-:S05]  /*c170*/  IMAD.U32 R6, RZ, RZ, UR39 ;  /* 0x00000027ff067e24 */ /* 0x000fca000f8e00ff */
[----:B------:R-:W-:-:S04]  /*c180*/  SHF.L.U32 R6, R6, 0x1f, RZ ;  /* 0x0000001f06067819 */ /* 0x000fc800000006ff */
[----:B------:R0:W1:Y:S01]  /*c190*/  SYNCS.PHASECHK.TRANS64.TRYWAIT P2, [UR4+0x31c50], R6 ;  /* 0x031c5006ff0075a7 */ /* 0x0000620008040144 */
[----:B------:R-:W-:Y:S05]  /*c1a0*/  @!P0 BRA `(.L_x_12011) ;  /* 0x0000000000048947 */ /* 0x000fea0003800000 */
[----:B------:R-:W-:Y:S01]  /*c1b0*/  BPT.TRAP 0x1 ;  /* 0x000000040000795c */ /* 0x000fe20000300000 */
.L_x_12011:
[----:B-1----:R-:W-:Y:S05]  /*c1c0*/  @P2 BRA `(.L_x_12009) ;  /* 0x0000000000082947 */ /* 0x002fea0003800000 */
[----:B------:R-:W1:Y:S02]  /*c1d0*/  SYNCS.PHASECHK.TRANS64.TRYWAIT P2, [UR4+0x31c50], R6 ;  /* 0x031c5006ff0075a7 */ /* 0x000e640008040144 */
[----:B-1----:R-:W-:Y:S05]  /*c1e0*/  @!P2 BRA `(.L_x_12012) ;  /* 0x000000b400e0a947 */ /* 0x002fea0003800000 */
.L_x_12009:
        /* <DEDUP_REMOVED lines=72> */
[----:B------:R-:W-:Y:S01]  /*c670*/  ULDC UR14, c[0x0][0x988] ;  /* 0x00026200000e7ab9 */ /* 0x000fe20000000800 */
[----:B------:R-:W-:Y:S01]  /*c680*/  FMUL.FTZ R128, R134, UR5 ;  /* 0x0000000586807c20 */ /* 0x000fe20008410000 */
[----:B------:R-:W-:Y:S01]  /*c690*/  UMOV UR4, UR14 ;  /* 0x0000000e00047c82 */ /* 0x000fe20008000000 */
        /* <DEDUP_REMOVED lines=263> */
[----:B------:R-:W-:Y:S01]  /*d710*/  FFMA.FTZ R137, R13, UR4, -R131 ;  /* 0x000000040d897c23 */ /* 0x000fe20008010883 */
[----:B------:R-:W-:-:S02]  /*d720*/  IMAD.U32 R13, RZ, RZ, UR36 ;  /* 0x00000024ff0d7e24 */ /* 0x000fc4000f8e00ff */
[----:B------:R-:W-:Y:S01]  /*d730*/  FMUL.FTZ R14, R14, UR4 ;  /* 0x000000040e0e7c20 */ /* 0x000fe20008410000 */
[--C-:B------:R-:W-:Y:S01]  /*d740*/  FFMA.FTZ R15, R9, UR4, -R131.reuse ;  /* 0x00000004090f7c23 */ /* 0x100fe20008010883 */
[----:B------:R-:W-:Y:S01]  /*d750*/  HGMMA.64x96x16.F32.BF16 R24, gdesc[UR32].tnspB, R24, gsb0 ;  /* 0x41600000201879f0 */ /* 0x000fe20008001818 */
[----:B------:R-:W-:Y:S01]  /*d760*/  UIADD3 UR32, UR10, 0xa80, URZ ;  /* 0x00000a800a207890 */ /* 0x000fe2000fffe03f */
[----:B------:R-:W-:Y:S01]  /*d770*/  MUFU.EX2 R77, R14 ;  /* 0x0000000e004d7308 */ /* 0x000fe20000000800 */
[----:B------:R-:W-:Y:S01]  /*d780*/  UIADD3 UR34, UR11, 0x1c0, URZ ;  /* 0x000001c00b227890 */ /* 0x000fe2000fffe03f */
[----:B------:R-:W-:Y:S01]  /*d790*/  @!P1 LEA R13, R13, UR37, 0x3 ;  /* 0x000000250d0d9c11 */ /* 0x000fe2000f8e18ff */
[----:B------:R-:W-:Y:S01]  /*d7a0*/  UMOV UR33, 0xc0000010 ;  /* 0xc000001000217882 */ /* 0x000fe20000000000 */
[----:B------:R-:W-:Y:S01]  /*d7b0*/  UMOV UR35, 0x80000020 ;  /* 0x8000002000237882 */ /* 0x000fe20000000000 */
        /* <DEDUP_REMOVED lines=20> */
[----:B0-----:R-:W-:Y:S01]  /*d900*/  FFMA.FTZ R14, R77, R0, R8 ;  /* 0x000000004d0e7223 */ /* 0x001fe20000010008 */
[--C-:B------:R-:W-:Y:S01]  /*d910*/  FFMA.FTZ R0, R99, UR4, -R131.reuse ;  /* 0x0000000463007c23 */ /* 0x100fe20008010883 */
[--C-:B------:R-:W-:Y:S01]  /*d920*/  FFMA.FTZ R86, R86, UR4, -R131.reuse ;  /* 0x0000000456567c23 */ /* 0x100fe20008010883 */
[--C-:B------:R-:W-:Y:S01]  /*d930*/  FFMA.FTZ R87, R87, UR4, -R131.reuse ;  /* 0x0000000457577c23 */ /* 0x100fe20008010883 */
[--C-:B------:R-:W-:Y:S01]  /*d940*/  FFMA.FTZ R79, R79, UR4, -R131.reuse ;  /* 0x000000044f4f7c23 */ /* 0x100fe20008010883 */
[--C-:B------:R-:W-:Y:S01]  /*d950*/  FFMA.FTZ R130, R130, UR4, -R131.reuse ;  /* 0x0000000482827c23 */ /* 0x100fe20008010883 */
[----:B------:R-:W-:Y:S01]  /*d960*/  FFMA.FTZ R78, R78, UR4, -R131 ;  /* 0x000000044e4e7c23 */ /* 0x000fe20008010883 */
[----:B------:R-:W0:Y:S01]  /*d970*/  MUFU.EX2 R137, R137 ;  /* 0x0000008900897308 */ /* 0x000e220000000800 */
[----:B-1----:R-:W-:Y:S01]  /*d980*/  FADD.FTZ R99, R15, R14 ;  /* 0x0000000e0f637221 */ /* 0x002fe20000010000 */
[----:B------:R-:W-:-:S02]  /*d990*/  F2FP.BF16.F32.PACK_AB R14, R134, R132 ;  /* 0x00000084860e723e */ /* 0x000fc400000010ff */
[----:B------:R-:W-:-:S04]  /*d9a0*/  ISETP.LT.AND P2, PT, RZ, UR38, PT ;  /* 0x00000026ff007c0c */ /* 0x000fc8000bf41270 */
[----:B------:R-:W1:Y:S01]  /*d9b0*/  MUFU.EX2 R9, R9 ;  /* 0x0000000900097308 */ /* 0x000e620000000800 */
[----:B--2---:R-:W-:Y:S01]  /*d9c0*/  FADD.FTZ R140, R136, R99 ;  /* 0x00000063888c7221 */ /* 0x004fe20000010000 */
[----:B------:R-:W-:-:S06]  /*d9d0*/  FFMA.FTZ R99, R102, UR4, -R131 ;  /* 0x0000000466637c23 */ /* 0x000fcc0008010883 */
[----:B------:R2:W-:Y:S01]  /*d9e0*/  MUFU.EX2 R5, R135 ;  /* 0x0000008700057308 */ /* 0x0005e20000000800 */
[----:B0-----:R-:W-:-:S07]  /*d9f0*/  FADD.FTZ R140, R137, R140 ;  /* 0x0000008c898c7221 */ /* 0x001fce0000010000 */
[----:B------:R-:W0:Y:S01]  /*da00*/  MUFU.EX2 R138, R138 ;  /* 0x0000008a008a7308 */ /* 0x000e220000000800 */
[--C-:B--2---:R-:W-:Y:S01]  /*da10*/  FFMA.FTZ R135, R128, UR4, -R131.reuse ;  /* 0x0000000480877c23 */ /* 0x104fe20008010883 */
[--C-:B------:R-:W-:Y:S01]  /*da20*/  FFMA.FTZ R128, R122, UR4, -R131.reuse ;  /* 0x000000047a807c23 */ /* 0x100fe20008010883 */
[----:B-1----:R-:W-:Y:S01]  /*da30*/  FADD.FTZ R119, R9, R140 ;  /* 0x0000008c09777221 */ /* 0x002fe20000010000 */
[--C-:B------:R-:W-:Y:S01]  /*da40*/  FFMA.FTZ R122, R126, UR4, -R131.reuse ;  /* 0x000000047e7a7c23 */ /* 0x100fe20008010883 */
[----:B------:R-:W-:-:S03]  /*da50*/  FFMA.FTZ R126, R127, UR4, -R131 ;  /* 0x000000047f7e7c23 */ /* 0x000fc60008010883 */
[----:B------:R-:W1:Y:S08]  /*da60*/  MUFU.EX2 R135, R135 ;  /* 0x0000008700877308 */ /* 0x000e700000000800 */
[----:B------:R-:W2:Y:S01]  /*da70*/  MUFU.EX2 R129, R129 ;  /* 0x0000008100817308 */ /* 0x000ea20000000800 */
[C---:B0-----:R-:W-:Y:S01]  /*da80*/  FADD.FTZ R102, R138.reuse, R119 ;  /* 0x000000778a667221 */ /* 0x041fe20000010000 */
[----:B------:R-:W-:-:S06]  /*da90*/  F2FP.BF16.F32.PACK_AB R9, R138, R9 ;  /* 0x000000098a09723e */ /* 0x000fcc00000010ff */
[----:B------:R-:W0:Y:S01]  /*daa0*/  MUFU.EX2 R128, R128 ;  /* 0x0000008000807308 */ /* 0x000e220000000800 */
[----:B-1----:R-:W-:-:S07]  /*dab0*/  FADD.FTZ R102, R135, R102 ;  /* 0x0000006687667221 */ /* 0x002fce0000010000 */
[----:B------:R-:W-:Y:S08]  /*dac0*/  MUFU.EX2 R120, R120 ;  /* 0x0000007800787308 */ /* 0x000ff00000000800 */
[----:B------:R-:W1:Y:S01]  /*dad0*/  MUFU.EX2 R123, R123 ;  /* 0x0000007b007b7308 */ /* 0x000e620000000800 */
[----:B------:R-:W-:Y:S02]  /*dae0*/  WARPGROUP.DEPBAR.LE gsb0, 0x0 ;  /* 0x00008000000079c5 */ /* 0x000fe40000010000 */
[----:B------:R-:W-:-:S05]  /*daf0*/  WARPGROUP.ARRIVE ;  /* 0x00000000000079c5 */ /* 0x000fca0000000000 */
[----:B------:R-:W-:Y:S01]  /*db00*/  MUFU.EX2 R121, R121 ;  /* 0x0000007900797308 */ /* 0x000fe20000000800 */
[----:B------:R-:W-:Y:S01]  /*db10*/  HGMMA.64x96x16.F32.BF16 R24, gdesc[UR32].tnspB, R24, gsb0 ;  /* 0x41600000201879f0 */ /* 0x000fe20008001818 */
[----:B------:R-:W-:Y:S02]  /*db20*/  UIADD3 UR32, UR10, 0xc00, URZ ;  /* 0x00000c000a207890 */ /* 0x000fe4000fffe03f */
[----:B------:R-:W-:-:S04]  /*db30*/  UIADD3 UR34, UR11, 0x200, URZ ;  /* 0x000002000b227890 */ /* 0x000fc8000fffe03f */
[----:B------:R-:W3:Y:S01]  /*db40*/  MUFU.EX2 R122, R122 ;  /* 0x0000007a007a7308 */ /* 0x000ee20000000800 */
[----:B------:R-:W-:Y:S01]  /*db50*/  UMOV UR33, 0xc0000010 ;  /* 0xc000001000217882 */ /* 0x000fe20000000000 */
[----:B------:R-:W-:-:S06]  /*db60*/  UMOV UR35, 0x80000020 ;  /* 0x8000002000237882 */ /* 0x000fcc0000000000 */
[----:B------:R-:W-:Y:S08]  /*db70*/  MUFU.EX2 R124, R124 ;  /* 0x0000007c007c7308 */ /* 0x000ff00000000800 */
[----:B------:R-:W4:Y:S08]  /*db80*/  MUFU.EX2 R126, R126 ;  /* 0x0000007e007e7308 */ /* 0x000f300000000800 */
[----:B------:R-:W-:Y:S08]  /*db90*/  MUFU.EX2 R112, R112 ;  /* 0x0000007000707308 */ /* 0x000ff00000000800 */
[----:B------:R-:W5:Y:S08]  /*dba0*/  MUFU.EX2 R18, R18 ;  /* 0x0000001200127308 */ /* 0x000f700000000800 */
[----:B------:R-:W5:Y:S08]  /*dbb0*/  MUFU.EX2 R113, R113 ;  /* 0x0000007100717308 */ /* 0x000f700000000800 */
[----:B------:R-:W5:Y:S08]  /*dbc0*/  MUFU.EX2 R114, R114 ;  /* 0x0000007200727308 */ /* 0x000f700000000800 */
[----:B------:R-:W-:Y:S08]  /*dbd0*/  MUFU.EX2 R116, R116 ;  /* 0x0000007400747308 */ /* 0x000ff00000000800 */
        /* <DEDUP_REMOVED lines=8> */
[----:B------:R-:W-:Y:S07]  /*dc60*/  HGMMA.64x96x16.F32.BF16 R24, gdesc[UR32].tnspB, R24, gsb0 ;  /* 0x41600000201879f0 */ /* 0x000fee0008001818 */
[----:B------:R-:W5:Y:S08]  /*dc70*/  MUFU.EX2 R106, R106 ;  /* 0x0000006a006a7308 */ /* 0x000f700000000800 */
[----:B------:R-:W5:Y:S08]  /*dc80*/  MUFU.EX2 R108, R108 ;  /* 0x0000006c006c7308 */ /* 0x000f700000000800 */
[----:B------:R-:W5:Y:S08]  /*dc90*/  MUFU.EX2 R107, R107 ;  /* 0x0000006b006b7308 */ /* 0x000f700000000800 */
[----:B------:R-:W-:Y:S08]  /*dca0*/  MUFU.EX2 R110, R110 ;  /* 0x0000006e006e7308 */ /* 0x000ff00000000800 */
[----:B------:R-:W5:Y:S08]  /*dcb0*/  MUFU.EX2 R109, R109 ;  /* 0x0000006d006d7308 */ /* 0x000f700000000800 */
[----:B------:R-:W5:Y:S08]  /*dcc0*/  MUFU.EX2 R96, R96 ;  /* 0x0000006000607308 */ /* 0x000f700000000800 */
        /* <DEDUP_REMOVED lines=8> */
[----:B------:R-:W-:Y:S01]  /*dd50*/  @!P1 SYNCS.ARRIVE.TRANS64.RED.A1T0 RZ, [R13+URZ], RZ ;  /* 0x000000ff0dff99a7 */ /* 0x000fe2000810043f */
[----:B------:R-:W-:Y:S01]  /*dd60*/  MUFU.EX2 R89, R89 ;  /* 0x0000005900597308 */ /* 0x000fe20000000800 */
[----:B--2---:R-:W-:Y:S01]  /*dd70*/  IMAD.U32 R12, RZ, RZ, UR7 ;  /* 0x00000007ff0c7e24 */ /* 0x004fe2000f8e00ff */
[----:B------:R-:W-:Y:S01]  /*dd80*/  UIADD3 UR7, UR38, -0x1, URZ ;  /* 0xffffffff26077890 */ /* 0x000fe2000fffe03f */
[-C--:B------:R-:W-:Y:S01]  /*dd90*/  FMUL.FTZ R24, R24, R4.reuse ;  /* 0x0000000418187220 */ /* 0x080fe20000410000 */
[-C--:B------:R-:W-:Y:S01]  /*dda0*/  FMUL.FTZ R25, R25, R4.reuse ;  /* 0x0000000419197220 */ /* 0x080fe20000410000 */
[-C--:B------:R-:W-:Y:S01]  /*ddb0*/  FMUL.FTZ R28, R28, R4.reuse ;  /* 0x000000041c1c7220 */ /* 0x080fe20000410000 */
[----:B------:R-:W-:Y:S01]  /*ddc0*/  @!P1 LEA R12, R12, UR37, 0x3 ;  /* 0x000000250c0c9c11 */ /* 0x000fe2000f8e18ff */
[----:B------:R-:W-:Y:S01]  /*ddd0*/  FMUL.FTZ R29, R29, R4 ;  /* 0x000000041d1d7220 */ /* 0x000fe20000410000 */
[----:B------:R-:W-:Y:S01]  /*dde0*/  MUFU.EX2 R92, R92 ;  /* 0x0000005c005c7308 */ /* 0x000fe20000000800 */
[----:B------:R-:W-:Y:S01]  /*ddf0*/  UMOV UR38, UR7 ;  /* 0x0000000700267c82 */ /* 0x000fe20008000000 */
[----:B------:R-:W-:Y:S01]  /*de00*/  UMOV UR7, UR36 ;  /* 0x0000002400077c82 */ /* 0x000fe20008000000 */
[----:B------:R-:W-:-:S02]  /*de10*/  @!P1 VIADD R12, R12, 0x31c60 ;  /* 0x00031c600c0c9836 */ /* 0x000fc40000000000 */
[-C--:B------:R-:W-:Y:S01]  /*de20*/  FMUL.FTZ R32, R32, R4.reuse ;  /* 0x0000000420207220 */ /* 0x080fe20000410000 */
[-C--:B------:R-:W-:Y:S01]  /*de30*/  FMUL.FTZ R33, R33, R4.reuse ;  /* 0x0000000421217220 */ /* 0x080fe20000410000 */
[-C--:B------:R-:W-:Y:S01]  /*de40*/  FMUL.FTZ R36, R36, R4.reuse ;  /* 0x0000000424247220 */ /* 0x080fe20000410000 */
[-C--:B------:R-:W-:Y:S01]  /*de50*/  FMUL.FTZ R37, R37, R4.reuse ;  /* 0x0000000425257220 */ /* 0x080fe20000410000 */
[----:B------:R-:W-:Y:S01]  /*de60*/  @!P1 PRMT R12, RZ, 0x654, R12 ;  /* 0x00000654ff0c9816 */ /* 0x000fe2000000000c */
[----:B------:R-:W-:Y:S01]  /*de70*/  MUFU.EX2 R93, R93 ;  /* 0x0000005d005d7308 */ /* 0x000fe20000000800 */
[-C--:B------:R-:W-:Y:S01]  /*de80*/  FMUL.FTZ R40, R40, R4.reuse ;  /* 0x0000000428287220 */ /* 0x080fe20000410000 */
[-C--:B------:R-:W-:Y:S01]  /*de90*/  FMUL.FTZ R41, R41, R4.reuse ;  /* 0x0000000429297220 */ /* 0x080fe20000410000 */
[----:B------:R2:W-:Y:S01]  /*dea0*/  @!P1 SYNCS.ARRIVE.TRANS64.RED.A1T0 RZ, [R12+URZ], RZ ;  /* 0x000000ff0cff99a7 */ /* 0x0005e2000810043f */
[-C--:B------:R-:W-:Y:S01]  /*deb0*/  FMUL.FTZ R44, R44, R4.reuse ;  /* 0x000000042c2c7220 */ /* 0x080fe20000410000 */
[-C--:B------:R-:W-:Y:S01]  /*dec0*/  FMUL.FTZ R45, R45, R4.reuse ;  /* 0x000000042d2d7220 */ /* 0x080fe20000410000 */
[-C--:B------:R-:W-:Y:S01]  /*ded0*/  FMUL.FTZ R48, R48, R4.reuse ;  /* 0x0000000430307220 */ /* 0x080fe20000410000 */
[-C--:B------:R-:W-:Y:S01]  /*dee0*/  FMUL.FTZ R49, R49, R4.reuse ;  /* 0x0000000431317220 */ /* 0x080fe20000410000 */
[----:B------:R-:W-:Y:S01]  /*def0*/  MUFU.EX2 R86, R86 ;  /* 0x0000005600567308 */ /* 0x000fe20000000800 */
[-C--:B------:R-:W-:Y:S01]  /*df00*/  FMUL.FTZ R52, R52, R4.reuse ;  /* 0x0000000434347220 */ /* 0x080fe20000410000 */
[-C--:B------:R-:W-:Y:S01]  /*df10*/  FMUL.FTZ R53, R53, R4.reuse ;  /* 0x0000000435357220 */ /* 0x080fe20000410000 */
[----:B--2---:R-:W-:Y:S01]  /*df20*/  FFMA.FTZ R12, R4, R3, R6 ;  /* 0x00000003040c7223 */ /* 0x004fe20000010006 */
[-C--:B------:R-:W-:Y:S01]  /*df30*/  FMUL.FTZ R56, R56, R4.reuse ;  /* 0x0000000438387220 */ /* 0x080fe20000410000 */
[-C--:B------:R-:W-:Y:S01]  /*df40*/  FMUL.FTZ R57, R57, R4.reuse ;  /* 0x0000000439397220 */ /* 0x080fe20000410000 */
[----:B------:R-:W-:Y:S01]  /*df50*/  FMUL.FTZ R60, R60, R4 ;  /* 0x000000043c3c7220 */ /* 0x000fe20000410000 */
[C---:B------:R-:W-:Y:S01]  /*df60*/  FADD.FTZ R13, R133.reuse, R12 ;  /* 0x0000000c850d7221 */ /* 0x040fe20000010000 */
[----:B------:R-:W-:Y:S01]  /*df70*/  F2FP.BF16.F32.PACK_AB R12, R133, R6 ;  /* 0x00000006850c723e */ /* 0x000fe200000010ff */
[----:B------:R2:W5:Y:S01]  /*df80*/  MUFU.EX2 R3, R98 ;  /* 0x0000006200037308 */ /* 0x0005620000000800 */
[-C--:B------:R-:W-:Y:S01]  /*df90*/  FMUL.FTZ R61, R61, R4.reuse ;  /* 0x000000043d3d7220 */ /* 0x080fe20000410000 */
[----:B------:R-:W-:Y:S01]  /*dfa0*/  FADD.FTZ R13, R132, R13 ;  /* 0x0000000d840d7221 */ /* 0x000fe20000010000 */
[-C--:B------:R-:W-:Y:S01]  /*dfb0*/  FMUL.FTZ R64, R64, R4.reuse ;  /* 0x0000000440407220 */ /* 0x080fe20000410000 */
[-C--:B------:R-:W-:Y:S01]  /*dfc0*/  FMUL.FTZ R65, R65, R4.reuse ;  /* 0x0000000441417220 */ /* 0x080fe20000410000 */
[----:B------:R-:W-:Y:S01]  /*dfd0*/  FMUL.FTZ R68, R68, R4 ;  /* 0x0000000444447220 */ /* 0x000fe20000410000 */
[----:B------:R-:W-:Y:S01]  /*dfe0*/  FADD.FTZ R6, R134, R13 ;  /* 0x0000000d86067221 */ /* 0x000fe20000010000 */
[----:B------:R-:W-:Y:S01]  /*dff0*/  F2FP.BF16.F32.PACK_AB R13, R15, R8 ;  /* 0x000000080f0d723e */ /* 0x000fe200000010ff */
[--C-:B------:R-:W-:Y:S01]  /*e000*/  FFMA.FTZ R8, R90, UR4, -R131.reuse ;  /* 0x000000045a087c23 */ /* 0x100fe20008010883 */
[--C-:B--2---:R-:W-:Y:S01]  /*e010*/  FFMA.FTZ R98, R91, UR4, -R131.reuse ;  /* 0x000000045b627c23 */ /* 0x104fe20008010883 */
[----:B------:R-:W-:Y:S01]  /*e020*/  FADD.FTZ R111, R7, R6 ;  /* 0x00000006076f7221 */ /* 0x000fe20000010000 */
[--C-:B------:R-:W-:Y:S01]  /*e030*/  FFMA.FTZ R91, R94, UR4, -R131.reuse ;  /* 0x000000045e5b7c23 */ /* 0x100fe20008010883 */
[----:B------:R1:W2:Y:S01]  /*e040*/  MUFU.EX2 R6, R103 ;  /* 0x0000006700067308 */ /* 0x0002a20000000800 */
[----:B------:R-:W-:Y:S01]  /*e050*/  FFMA.FTZ R94, R82, UR4, -R131 ;  /* 0x00000004525e7c23 */ /* 0x000fe20008010883 */
[----:B------:R-:W-:Y:S01]  /*e060*/  FADD.FTZ R90, R10, R111 ;  /* 0x0000006f0a5a7221 */ /* 0x000fe20000010000 */
[----:B------:R-:W-:Y:S01]  /*e070*/  F2FP.BF16.F32.PACK_AB R15, R137, R136 ;  /* 0x00000088890f723e */ /* 0x000fe200000010ff */
[----:B------:R-:W-:Y:S01]  /*e080*/  FMUL.FTZ R69, R69, R4 ;  /* 0x0000000445457220 */ /* 0x000fe20000410000 */
[-C--:B------:R-:W-:Y:S01]  /*e090*/  FMUL.FTZ R26, R26, R77.reuse ;  /* 0x0000004d1a1a7220 */ /* 0x080fe20000410000 */
[----:B------:R-:W-:Y:S01]  /*e0a0*/  FADD.FTZ R111, R11, R90 ;  /* 0x0000005a0b6f7221 */ /* 0x000fe20000010000 */
[----:B------:R-:W-:Y:S01]  /*e0b0*/  FFMA.FTZ R90, R83, UR4, -R131 ;  /* 0x00000004535a7c23 */ /* 0x000fe20008010883 */
[----:B------:R-:W-:Y:S01]  /*e0c0*/  FADD.FTZ R83, R129, R102 ;  /* 0x0000006681537221 */ /* 0x000fe20000010000 */
[----:B------:R3:W2:Y:S01]  /*e0d0*/  MUFU.EX2 R82, R8 ;  /* 0x0000000800527308 */ /* 0x0006a20000000800 */
[----:B------:R-:W-:Y:S01]  /*e0e0*/  FADD.FTZ R132, R20, R111 ;  /* 0x0000006f14847221 */ /* 0x000fe20000010000 */
[----:B------:R5:W-:Y:S01]  /*e0f0*/  STSM.16.M88.4 [R2+0x24300], R12 ;  /* 0x0243000c02007844 */ /* 0x000be20000000200 */
[----:B0-----:R-:W-:Y:S01]  /*e100*/  FADD.FTZ R102, R128, R83 ;  /* 0x0000005380667221 */ /* 0x001fe20000010000 */
[----:B------:R-:W-:Y:S01]  /*e110*/  FFMA.FTZ R83, R75, UR4, -R131 ;  /* 0x000000044b537c23 */ /* 0x000fe20008010883 */
[----:B------:R-:W-:Y:S01]  /*e120*/  FADD.FTZ R111, R21, R132 ;  /* 0x00000084156f7221 */ /* 0x000fe20000010000 */
[----:B------:R-:W-:Y:S01]  /*e130*/  FMUL.FTZ R27, R27, R77 ;  /* 0x0000004d1b1b7220 */ /* 0x000fe20000410000 */
[----:B-1----:R-:W-:Y:S01]  /*e140*/  FADD.FTZ R103, R123, R102 ;  /* 0x000000667b677221 */ /* 0x002fe20000010000 */
[----:B------:R0:W1:Y:S01]  /*e150*/  MUFU.EX2 R75, R98 ;  /* 0x00000062004b7308 */ /* 0x0000620000000800 */
[----:B------:R-:W-:Y:S01]  /*e160*/  FADD.FTZ R132, R120, R111 ;  /* 0x0000006f78847221 */ /* 0x000fe20000010000 */
[----:B---3--:R-:W-:Y:S01]  /*e170*/  F2FP.BF16.F32.PACK_AB R8, R10, R7 ;  /* 0x000000070a08723e */ /* 0x008fe200000010ff */
[----:B------:R-:W-:Y:S01]  /*e180*/  FADD.FTZ R103, R122, R103 ;  /* 0x000000677a677221 */ /* 0x000fe20000010000 */
[----:B------:R-:W-:Y:S01]  /*e190*/  F2FP.BF16.F32.PACK_AB R10, R20, R11 ;  /* 0x0000000b140a723e */ /* 0x000fe200000010ff */
[----:B------:R-:W-:Y:S01]  /*e1a0*/  FADD.FTZ R111, R121, R132 ;  /* 0x00000084796f7221 */ /* 0x000fe20000010000 */
[----:B------:R-:W-:Y:S01]  /*e1b0*/  F2FP.BF16.F32.PACK_AB R11, R129, R135 ;  /* 0x00000087810b723e */ /* 0x000fe200000010ff */
[----:B----4-:R-:W-:Y:S01]  /*e1c0*/  FADD.FTZ R103, R126, R103 ;  /* 0x000000677e677221 */ /* 0x010fe20000010000 */
[----:B------:R3:W-:Y:S01]  /*e1d0*/  MUFU.EX2 R7, R95 ;  /* 0x0000005f00077308 */ /* 0x0007e20000000800 */
[----:B------:R-:W-:Y:S01]  /*e1e0*/  FADD.FTZ R111, R124, R111 ;  /* 0x0000006f7c6f7221 */ /* 0x000fe20000010000 */
[----:B-----5:R-:W-:Y:S01]  /*e1f0*/  F2FP.BF16.F32.PACK_AB R12, R120, R21 ;  /* 0x00000015780c723e */ /* 0x020fe200000010ff */
[----:B------:R-:W-:Y:S01]  /*e200*/  FADD.FTZ R103, R18, R103 ;  /* 0x0000006712677221 */ /* 0x000fe20000010000 */
[----:B------:R4:W-:Y:S01]  /*e210*/  STSM.16.M88.4 [R2+0x25b00], R8 ;  /* 0x025b000802007844 */ /* 0x0009e20000000200 */
[----:B------:R-:W-:Y:S01]  /*e220*/  FADD.FTZ R102, R112, R111 ;  /* 0x0000006f70667221 */ /* 0x000fe20000010000 */
[C---:B------:R-:W-:Y:S01]  /*e230*/  F2FP.BF16.F32.PACK_AB R112, R113.reuse, R112 ;  /* 0x000000707170723e */ /* 0x040fe200000010ff */
[C---:B------:R-:W-:Y:S01]  /*e240*/  FADD.FTZ R20, R114.reuse, R103 ;  /* 0x0000006772147221 */ /* 0x040fe20000010000 */
[----:B------:R-:W5:Y:S01]  /*e250*/  MUFU.EX2 R91, R91 ;  /* 0x0000005b005b7308 */ /* 0x000f620000000800 */
[----:B------:R-:W-:Y:S01]  /*e260*/  FADD.FTZ R111, R113, R102 ;  /* 0x00000066716f7221 */ /* 0x000fe20000010000 */
[----:B------:R-:W-:Y:S01]  /*e270*/  F2FP.BF16.F32.PACK_AB R113, R114, R18 ;  /* 0x000000127271723e */ /* 0x000fe200000010ff */
[----:B------:R-:W-:Y:S01]  /*e280*/  FADD.FTZ R15, R115, R20 ;  /* 0x00000014730f7221 */ /* 0x000fe20000010000 */
[----:B------:R-:W-:Y:S01]  /*e290*/  F2FP.BF16.F32.PACK_AB R13, R123, R128 ;  /* 0x000000807b0d723e */ /* 0x000fe200000010ff */
[----:B------:R-:W-:Y:S01]  /*e2a0*/  FADD.FTZ R14, R116, R111 ;  /* 0x0000006f740e7221 */ /* 0x000fe20000010000 */
[C---:B------:R-:W-:Y:S01]  /*e2b0*/  F2FP.BF16.F32.PACK_AB R114, R117.reuse, R116 ;  /* 0x000000747572723e */ /* 0x040fe200000010ff */
[----:B------:R-:W-:Y:S01]  /*e2c0*/  FADD.FTZ R20, R118, R15 ;  /* 0x0000000f76147221 */ /* 0x000fe20000010000 */
[----:B------:R-:W-:Y:S01]  /*e2d0*/  MUFU.EX2 R94, R94 ;  /* 0x0000005e005e7308 */ /* 0x000fe20000000800 */
[----:B------:R-:W-:Y:S01]  /*e2e0*/  FADD.FTZ R21, R117, R14 ;  /* 0x0000000e75157221 */ /* 0x000fe20000010000 */
[----:B------:R-:W-:Y:S01]  /*e2f0*/  F2FP.BF16.F32.PACK_AB R14, R124, R121 ;  /* 0x000000797c0e723e */ /* 0x000fe200000010ff */
[----:B------:R-:W-:Y:S01]  /*e300*/  FMUL.FTZ R30, R30, R77 ;  /* 0x0000004d1e1e7220 */ /* 0x000fe20000410000 */
[----:B------:R-:W-:Y:S01]  /*e310*/  F2FP.BF16.F32.PACK_AB R15, R126, R122 ;  /* 0x0000007a7e0f723e */ /* 0x000fe200000010ff */
[----:B0-----:R-:W-:Y:S01]  /*e320*/  FADD.FTZ R98, R104, R21 ;  /* 0x0000001568627221 */ /* 0x001fe20000010000 */
[----:B------:R-:W-:Y:S01]  /*e330*/  FADD.FTZ R21, R17, R20 ;  /* 0x0000001411157221 */ /* 0x000fe20000010000 */
[C---:B------:R-:W-:Y:S01]  /*e340*/  F2FP.BF16.F32.PACK_AB R104, R105.reuse, R104 ;  /* 0x000000686968723e */ /* 0x040fe200000010ff */
[----:B------:R-:W0:Y:S01]  /*e350*/  MUFU.EX2 R80, R80 ;  /* 0x0000005000507308 */ /* 0x000e220000000800 */
[----:B---3--:R-:W-:Y:S01]  /*e360*/  FADD.FTZ R95, R105, R98 ;  /* 0x00000062695f7221 */ /* 0x008fe20000010000 */
[----:B------:R-:W-:Y:S01]  /*e370*/  FADD.FTZ R20, R106, R21 ;  /* 0x000000156a147221 */ /* 0x000fe20000010000 */
[----:B------:R3:W-:Y:S01]  /*e380*/  STSM.16.M88.4 [R2+0x27300], R12 ;  /* 0x0273000c02007844 */ /* 0x0007e20000000200 */
[----:B------:R-:W-:Y:S01]  /*e390*/  F2FP.BF16.F32.PACK_AB R115, R118, R115 ;  /* 0x000000737673723e */ /* 0x000fe200000010ff */
[----:B------:R-:W-:Y:S01]  /*e3a0*/  FADD.FTZ R98, R108, R95 ;  /* 0x0000005f6c627221 */ /* 0x000fe20000010000 */
[----:B------:R-:W-:Y:S01]  /*e3b0*/  FADD.FTZ R95, R107, R20 ;  /* 0x000000146b5f7221 */ /* 0x000fe20000010000 */
[----:B------:R-:W-:Y:S01]  /*e3c0*/  F2FP.BF16.F32.PACK_AB R105, R106, R17 ;  /* 0x000000116a69723e */ /* 0x000fe200000010ff */
[----:B------:R0:W-:Y:S01]  /*e3d0*/  MUFU.EX2 R21, R90 ;  /* 0x0000005a00157308 */ /* 0x0001e20000000800 */
[C---:B------:R-:W-:Y:S01]  /*e3e0*/  FADD.FTZ R103, R109.reuse, R98 ;  /* 0x000000626d677221 */ /* 0x040fe20000010000 */
[----:B------:R-:W-:Y:S01]  /*e3f0*/  FADD.FTZ R18, R110, R95 ;  /* 0x0000005f6e127221 */ /* 0x000fe20000010000 */
[----:B------:R-:W-:Y:S01]  /*e400*/  F2FP.BF16.F32.PACK_AB R106, R109, R108 ;  /* 0x0000006c6d6a723e */ /* 0x000fe200000010ff */
[----:B------:R0:W-:Y:S01]  /*e410*/  STSM.16.M88.4 [R2+0x28b00], R112 ;  /* 0x028b007002007844 */ /* 0x0001e20000000200 */
[----:B------:R-:W-:Y:S01]  /*e420*/  FADD.FTZ R20, R96, R103 ;  /* 0x0000006760147221 */ /* 0x000fe20000010000 */
[----:B------:R-:W-:Y:S01]  /*e430*/  FADD.FTZ R95, R3, R18 ;  /* 0x00000012035f7221 */ /* 0x000fe20000010000 */
[C---:B------:R-:W-:Y:S01]  /*e440*/  F2FP.BF16.F32.PACK_AB R96, R97.reuse, R96 ;  /* 0x000000606160723e */ /* 0x040fe200000010ff */
[----:B------:R-:W-:Y:S01]  /*e450*/  MUFU.EX2 R87, R87 ;  /* 0x0000005700577308 */ /* 0x000fe20000000800 */
[----:B------:R-:W-:Y:S01]  /*e460*/  FADD.FTZ R103, R97, R20 ;  /* 0x0000001461677221 */ /* 0x000fe20000010000 */
[C---:B------:R-:W-:Y:S01]  /*e470*/  FADD.FTZ R18, R0.reuse, R95 ;  /* 0x0000005f00127221 */ /* 0x040fe20000010000 */
[----:B------:R-:W-:Y:S01]  /*e480*/  F2FP.BF16.F32.PACK_AB R97, R0, R3 ;  /* 0x000000030061723e */ /* 0x000fe200000010ff */
[----:B------:R-:W-:Y:S01]  /*e490*/  FMUL.FTZ R31, R31, R77 ;  /* 0x0000004d1f1f7220 */ /* 0x000fe20000410000 */
[----:B------:R-:W-:Y:S01]  /*e4a0*/  FADD.FTZ R20, R100, R103 ;  /* 0x0000006764147221 */ /* 0x000fe20000010000 */
[----:B------:R-:W-:Y:S01]  /*e4b0*/  FADD.FTZ R95, R99, R18 ;  /* 0x00000012635f7221 */ /* 0x000fe20000010000 */
[C---:B--2---:R-:W-:Y:S01]  /*e4c0*/  F2FP.BF16.F32.PACK_AB R99, R6.reuse, R99 ;  /* 0x000000630663723e */ /* 0x044fe200000010ff */
[----:B------:R-:W2:Y:S01]  /*e4d0*/  MUFU.EX2 R81, R81 ;  /* 0x0000005100517308 */ /* 0x000ea20000000800 */
[C---:B----4-:R-:W-:Y:S01]  /*e4e0*/  FADD.FTZ R9, R101.reuse, R20 ;  /* 0x0000001465097221 */ /* 0x050fe20000010000 */
[----:B------:R-:W-:Y:S01]  /*e4f0*/  FADD.FTZ R95, R6, R95 ;  /* 0x0000005f065f7221 */ /* 0x000fe20000010000 */
[----:B------:R-:W-:Y:S01]  /*e500*/  F2FP.BF16.F32.PACK_AB R107, R110, R107 ;  /* 0x0000006b6e6b723e */ /* 0x000fe200000010ff */
[----:B------:R-:W-:Y:S01]  /*e510*/  FMUL.FTZ R34, R34, R77 ;  /* 0x0000004d22227220 */ /* 0x000fe20000410000 */
[----:B------:R-:W-:Y:S01]  /*e520*/  FADD.FTZ R8, R88, R9 ;  /* 0x0000000958087221 */ /* 0x000fe20000010000 */
[----:B------:R-:W-:Y:S01]  /*e530*/  FADD.FTZ R10, R82, R95 ;  /* 0x0000005f520a7221 */ /* 0x000fe20000010000 */
[----:B------:R-:W-:Y:S01]  /*e540*/  F2FP.BF16.F32.PACK_AB R98, R101, R100 ;  /* 0x000000646562723e */ /* 0x000fe200000010ff */
[----:B------:R-:W4:Y:S01]  /*e550*/  MUFU.EX2 R84, R84 ;  /* 0x0000005400547308 */ /* 0x000f220000000800 */
[----:B------:R-:W-:Y:S01]  /*e560*/  FADD.FTZ R9, R89, R8 ;  /* 0x0000000859097221 */ /* 0x000fe20000010000 */
[----:B-1----:R-:W-:Y:S01]  /*e570*/  FADD.FTZ R10, R75, R10 ;  /* 0x0000000a4b0a7221 */ /* 0x002fe20000010000 */
[----:B------:R-:W-:Y:S01]  /*e580*/  F2FP.BF16.F32.PACK_AB R88, R89, R88 ;  /* 0x000000585958723e */ /* 0x000fe200000010ff */
[----:B------:R1:W-:Y:S01]  /*e590*/  STSM.16.M88.4 [R2+0x2a300], R104 ;  /* 0x02a3006802007844 */ /* 0x0003e20000000200 */
[----:B------:R-:W-:Y:S01]  /*e5a0*/  FADD.FTZ R0, R92, R9 ;  /* 0x000000095c007221 */ /* 0x000fe20000010000 */
[----:B-----5:R-:W-:Y:S01]  /*e5b0*/  FADD.FTZ R10, R91, R10 ;  /* 0x0000000a5b0a7221 */ /* 0x020fe20000010000 */
[----:B------:R-:W-:Y:S01]  /*e5c0*/  F2FP.BF16.F32.PACK_AB R89, R75, R82 ;  /* 0x000000524b59723e */ /* 0x000fe200000010ff */
[----:B------:R-:W5:Y:S01]  /*e5d0*/  MUFU.EX2 R85, R85 ;  /* 0x0000005500557308 */ /* 0x000f620000000800 */
[----:B------:R-:W-:Y:S01]  /*e5e0*/  FADD.FTZ R3, R93, R0 ;  /* 0x000000005d037221 */ /* 0x000fe20000010000 */
[----:B------:R-:W-:Y:S01]  /*e5f0*/  FADD.FTZ R9, R7, R10 ;  /* 0x0000000a07097221 */ /* 0x000fe20000010000 */
[----:B0-----:R-:W-:Y:S01]  /*e600*/  F2FP.BF16.F32.PACK_AB R90, R93, R92 ;  /* 0x0000005c5d5a723e */ /* 0x001fe200000010ff */
[----:B------:R1:W-:Y:S01]  /*e610*/  STSM.16.M88.4 [R2+0x2bb00], R96 ;  /* 0x02bb006002007844 */ /* 0x0003e20000000200 */
[----:B------:R-:W-:Y:S01]  /*e620*/  FADD.FTZ R0, R80, R3 ;  /* 0x0000000350007221 */ /* 0x000fe20000010000 */
[----:B------:R-:W-:Y:S01]  /*e630*/  FADD.FTZ R6, R94, R9 ;  /* 0x000000095e067221 */ /* 0x000fe20000010000 */
[----:B------:R-:W-:Y:S01]  /*e640*/  F2FP.BF16.F32.PACK_AB R91, R7, R91 ;  /* 0x0000005b075b723e */ /* 0x000fe200000010ff */
[----:B------:R-:W0:Y:S01]  /*e650*/  MUFU.EX2 R11, R130 ;  /* 0x00000082000b7308 */ /* 0x000e220000000800 */
[----:B--2---:R-:W-:Y:S01]  /*e660*/  FADD.FTZ R3, R81, R0 ;  /* 0x0000000051037221 */ /* 0x004fe20000010000 */
[----:B------:R-:W-:Y:S01]  /*e670*/  FADD.FTZ R9, R21, R6 ;  /* 0x0000000615097221 */ /* 0x000fe20000010000 */
[----:B------:R-:W-:Y:S01]  /*e680*/  F2FP.BF16.F32.PACK_AB R80, R81, R80 ;  /* 0x000000505150723e */ /* 0x000fe200000010ff */
[----:B------:R1:W-:Y:S01]  /*e690*/  STSM.16.M88.4 [R2+0x2d300], R88 ;  /* 0x02d3005802007844 */ /* 0x0003e20000000200 */
[----:B------:R-:W-:Y:S01]  /*e6a0*/  F2FP.BF16.F32.PACK_AB R81, R21, R94 ;  /* 0x0000005e1551723e */ /* 0x000fe200000010ff */
[----:B------:R-:W-:Y:S01]  /*e6b0*/  FADD.FTZ R6, R86, R9 ;  /* 0x0000000956067221 */ /* 0x000fe20000010000 */
[----:B----4-:R-:W-:Y:S01]  /*e6c0*/  FADD.FTZ R0, R84, R3 ;  /* 0x0000000354007221 */ /* 0x010fe20000010000 */
[----:B---3--:R2:W3:Y:S01]  /*e6d0*/  MUFU.EX2 R12, R83 ;  /* 0x00000053000c7308 */ /* 0x0084e20000000800 */
[----:B-----5:R-:W-:Y:S01]  /*e6e0*/  F2FP.BF16.F32.PACK_AB R82, R85, R84 ;  /* 0x000000545552723e */ /* 0x020fe200000010ff */
[----:B------:R-:W-:Y:S01]  /*e6f0*/  FADD.FTZ R6, R87, R6 ;  /* 0x0000000657067221 */ /* 0x000fe20000010000 */
[----:B------:R-:W-:Y:S01]  /*e700*/  FADD.FTZ R0, R85, R0 ;  /* 0x0000000055007221 */ /* 0x000fe20000010000 */
[-C--:B------:R-:W-:Y:S01]  /*e710*/  FMUL.FTZ R35, R35, R77.reuse ;  /* 0x0000004d23237220 */ /* 0x080fe20000410000 */
[-C--:B------:R-:W-:Y:S01]  /*e720*/  FMUL.FTZ R38, R38, R77.reuse ;  /* 0x0000004d26267220 */ /* 0x080fe20000410000 */
[-C--:B------:R-:W-:Y:S01]  /*e730*/  FMUL.FTZ R39, R39, R77.reuse ;  /* 0x0000004d27277220 */ /* 0x080fe20000410000 */
[-C--:B------:R-:W-:Y:S01]  /*e740*/  FMUL.FTZ R42, R42, R77.reuse ;  /* 0x0000004d2a2a7220 */ /* 0x080fe20000410000 */
[----:B------:R-:W4:Y:S01]  /*e750*/  MUFU.EX2 R125, R125 ;  /* 0x0000007d007d7308 */ /* 0x000f220000000800 */
[----:B0-----:R-:W-:Y:S01]  /*e760*/  FADD.FTZ R6, R11, R6 ;  /* 0x000000060b067221 */ /* 0x001fe20000010000 */
[----:B--2---:R-:W-:Y:S01]  /*e770*/  F2FP.BF16.F32.PACK_AB R83, R87, R86 ;  /* 0x000000565753723e */ /* 0x004fe200000010ff */
[-C--:B------:R-:W-:Y:S01]  /*e780*/  FMUL.FTZ R43, R43, R77.reuse ;  /* 0x0000004d2b2b7220 */ /* 0x080fe20000410000 */
[-C--:B------:R-:W-:Y:S01]  /*e790*/  FMUL.FTZ R46, R46, R77.reuse ;  /* 0x0000004d2e2e7220 */ /* 0x080fe20000410000 */
[-C--:B------:R-:W-:Y:S01]  /*e7a0*/  FMUL.FTZ R47, R47, R77.reuse ;  /* 0x0000004d2f2f7220 */ /* 0x080fe20000410000 */
[----:B------:R-:W-:Y:S01]  /*e7b0*/  FMUL.FTZ R50, R50, R77 ;  /* 0x0000004d32327220 */ /* 0x000fe20000410000 */
[----:B------:R1:W-:Y:S01]  /*e7c0*/  STSM.16.M88.4 [R2+0x2eb00], R80 ;  /* 0x02eb005002007844 */ /* 0x0003e20000000200 */
[----:B------:R-:W0:Y:S01]  /*e7d0*/  MUFU.EX2 R73, R73 ;  /* 0x0000004900497308 */ /* 0x000e220000000800 */
[C---:B---3--:R-:W-:Y:S01]  /*e7e0*/  F2FP.BF16.F32.PACK_AB R9, R12.reuse, R11 ;  /* 0x0000000b0c09723e */ /* 0x048fe200000010ff */
[----:B------:R-:W-:Y:S01]  /*e7f0*/  FADD.FTZ R6, R12, R6 ;  /* 0x000000060c067221 */ /* 0x000fe20000010000 */
        /* <DEDUP_REMOVED lines=12> */
[----:B------:R-:W-:Y:S01]  /*e8c0*/  FMUL.FTZ R71, R71, R77 ;  /* 0x0000004d47477220 */ /* 0x000fe20000410000 */
[----:B------:R-:W3:Y:S01]  /*e8d0*/  MUFU.EX2 R13, R78 ;  /* 0x0000004e000d7308 */ /* 0x000ee20000000800 */
[C---:B0-----:R-:W-:Y:S01]  /*e8e0*/  F2FP.BF16.F32.PACK_AB R8, R73.reuse, R125 ;  /* 0x0000007d4908723e */ /* 0x041fe200000010ff */
[----:B------:R-:W-:Y:S01]  /*e8f0*/  FADD.FTZ R3, R73, R0 ;  /* 0x0000000049037221 */ /* 0x000fe20000010000 */
[----:B------:R-:W-:-:S05]  /*e900*/  IMAD.MOV.U32 R4, RZ, RZ, R74 ;  /* 0x000000ffff047224 */ /* 0x000fca00078e004a */
[----:B------:R-:W0:Y:S01]  /*e910*/  MUFU.EX2 R79, R79 ;  /* 0x0000004f004f7308 */ /* 0x000e220000000800 */
[----:B--2---:R-:W-:Y:S01]  /*e920*/  F2FP.BF16.F32.PACK_AB R10, R5, R76 ;  /* 0x0000004c050a723e */ /* 0x004fe200000010ff */
[----:B------:R-:W-:-:S04]  /*e930*/  FADD.FTZ R76, R76, R3 ;  /* 0x000000034c4c7221 */ /* 0x000fc80000010000 */
[----:B------:R-:W-:Y:S01]  /*e940*/  FADD.FTZ R3, R5, R76 ;  /* 0x0000004c05037221 */ /* 0x000fe20000010000 */
[----:B------:R-:W-:Y:S02]  /*e950*/  IMAD.MOV.U32 R5, RZ, RZ, R72 ;  /* 0x000000ffff057224 */ /* 0x000fe400078e0048 */
[----:B---3--:R-:W-:Y:S01]  /*e960*/  FADD.FTZ R6, R13, R6 ;  /* 0x000000060d067221 */ /* 0x008fe20000010000 */
        /* <DEDUP_REMOVED lines=11> */
.L_x_12004:
[----:B------:R-:W-:Y:S06]  /*ea20*/  BAR.ARV 0x8, 0x200 ;  /* 0x0208000000007b1d */ /* 0x000fec0000002000 */
[----:B------:R-:W-:Y:S05]  /*ea30*/  @!P0 BRA `(.L_x_12014) ;  /* 0x0000000000048947 */ /* 0x000fea0003800000 */
[----:B------:R-:W-:Y:S01]  /*ea40*/  BPT.TRAP 0x1 ;  /* 0x000000040000795c */ /* 0x000fe20000300000 */
.L_x_12014:
[----:B------:R-:W-:Y:S01]  /*ea50*/  ULEA UR6, UR36, UR37, 0x3 ;  /* 0x0000002524067291 */ /* 0x000fe2000f8e183f */
[----:B------:R-:W-:-:S05]  /*ea60*/  IMAD.U32 R4, RZ, RZ, UR60 ;  /* 0x0000003cff047e24 */ /* 0x000fca000f8e00ff */
[----:B------:R-:W-:-:S04]  /*ea70*/  SHF.L.U32 R4, R4, 0x1f, RZ ;  /* 0x0000001f04047819 */ /* 0x000fc800000006ff */
[----:B------:R2:W3:Y:S01]  /*ea80*/  SYNCS.PHASECHK.TRANS64.TRYWAIT P2, [UR6+0x31c50], R4 ;  /* 0x031c5004ff0075a7 */ /* 0x0004e20008040146 */
[----:B------:R-:W-:Y:S05]  /*ea90*/  @!P0 BRA `(.L_x_12015) ;  /* 0x0000000000048947 */ /* 0x000fea0003800000 */
[----:B------:R-:W-:Y:S01]  /*eaa0*/  BPT.TRAP 0x1 ;  /* 0x000000040000795c */ /* 0x000fe20000300000 */
.L_x_12015:
[----:B---3--:R-:W-:Y:S05]  /*eab0*/  @P2 BRA `(.L_x_12016) ;  /* 0x0000000000082947 */ /* 0x008fea0003800000 */
[----:B------:R-:W3:Y:S02]  /*eac0*/  SYNCS.PHASECHK.TRANS64.TRYWAIT P0, [UR6+0x31c50], R4 ;  /* 0x031c5004ff0075a7 */ /* 0x000ee40008000146 */
[----:B---3--:R-:W-:Y:S05]  /*ead0*/  @!P0 BRA `(.L_x_12017) ;  /* 0x0000008c00bc8947 */ /* 0x008fea0003800000 */
.L_x_12016:
[----:B------:R-:W-:Y:S01]  /*eae0*/  UIADD3 UR37, UR37, 0x200, URZ ;  /* 0x0000020025257890 */ /* 0x000fe2000fffe03f */
[----:B------:R-:W-:Y:S01]  /*eaf0*/  WARPGROUP.ARRIVE ;  /* 0x00000000000079c5 */ /* 0x000fe20000000000 */
[----:B------:R-:W-:Y:S01]  /*eb00*/  ULOP3.LUT UR61, UR61, 0x10000, URZ, 0xfc, !UPT ;  /* 0x000100003d3d7892 */ /* 0x000fe2000f8efc3f */
[----:B--23--:R-:W2:Y:S01]  /*eb10*/  SHFL.BFLY PT, R4, R3, 0x2, 0x1f ;  /* 0x0c401f0003047f89 */ /* 0x00cea200000e0000 */
[----:B------:R-:W-:Y:S01]  /*eb20*/  USHF.R.U32.HI UR37, URZ, 0x4, UR37 ;  /* 0x000000043f257899 */ /* 0x000fe20008011625 */
[----:B01----:R-:W-:Y:S01]  /*eb30*/  IMAD.MOV.U32 R9, RZ, RZ, RZ ;  /* 0x000000ffff097224 */ /* 0x003fe200078e00ff */
[----:B------:R-:W-:Y:S01]  /*eb40*/  UMOV UR9, 0xc0000010 ;  /* 0xc000001000097882 */ /* 0x000fe20000000000 */
[----:B------:R-:W-:Y:S01]  /*eb50*/  UMOV UR11, 0x80000020 ;  /* 0x80000020000b7882 */ /* 0x000fe20000000000 */
[----:B------:R-:W-:Y:S01]  /*eb60*/  ULOP3.LUT UR37, UR37, 0x3fff, URZ, 0xc0, !UPT ;  /* 0x00003fff25257892 */ /* 0x000fe2000f8ec03f */
[----:B------:R-:W0:Y:S01]  /*eb70*/  SHFL.BFLY PT, R5, R0, 0x2, 0x1f ;  /* 0x0c401f0000057f89 */ /* 0x000e2200000e0000 */
        /* <DEDUP_REMOVED lines=10> */
[----:B--2---:R-:W-:Y:S01]  /*ec20*/  FADD.FTZ R4, R4, R3 ;  /* 0x0000000304047221 */ /* 0x004fe20000010000 */
[----:B------:R-:W-:Y:S01]  /*ec30*/  UIADD3 UR10, UR5, 0x40, URZ ;  /* 0x00000040050a7890 */ /* 0x000fe2000fffe03f */
[----:B------:R-:W-:Y:S01]  /*ec40*/  IMAD.MOV.U32 R3, RZ, RZ, -0x800000 ;  /* 0xff800000ff037424 */ /* 0x000fe200078e00ff */
[----:B------:R-:W-:Y:S01]  /*ec50*/  UMOV UR9, 0xc0000010 ;  /* 0xc000001000097882 */ /* 0x000fe20000000000 */
[----:B------:R-:W-:Y:S01]  /*ec60*/  UMOV UR11, 0x80000020 ;  /* 0x80000020000b7882 */ /* 0x000fe20000000000 */
[----:B0-----:R-:W-:Y:S01]  /*ec70*/  FADD.FTZ R6, R5, R0 ;  /* 0x0000000005067221 */ /* 0x001fe20000010000 */
[----:B------:R-:W-:Y:S01]  /*ec80*/  IMAD.MOV.U32 R0, RZ, RZ, -0x800000 ;  /* 0xff800000ff007424 */ /* 0x000fe200078e00ff */
[----:B------:R-:W0:Y:S01]  /*ec90*/  SHFL.BFLY PT, R5, R4, 0x1, 0x1f ;  /* 0x0c201f0004057f89 */ /* 0x000e2200000e0000 */
[----:B------:R-:W-:Y:S01]  /*eca0*/  IMAD.U32 R152, RZ, RZ, UR7 ;  /* 0x00000007ff987e24 */ /* 0x000fe2000f8e00ff */
[----:B------:R-:W-:-:S02]  /*ecb0*/  USEL UR36, UR36, URZ, UP0 ;  /* 0x0000003f24247287 */ /* 0x000fc40008000000 */
[----:B------:R-:W1:Y:S01]  /*ecc0*/  SHFL.BFLY PT, R7, R6, 0x1, 0x1f ;  /* 0x0c201f0006077f89 */ /* 0x000e6200000e0000 */
[----:B0-----:R-:W-:Y:S01]  /*ecd0*/  FADD.FTZ R11, R4, R5 ;  /* 0x00000005040b7221 */ /* 0x001fe20000010000 */
[----:B------:R-:W-:Y:S02]  /*ece0*/  IMAD.U32 R4, RZ, RZ, UR6 ;  /* 0x00000006ff047e24 */ /* 0x000fe4000f8e00ff */
[----:B------:R-:W-:Y:S02]  /*ecf0*/  IMAD.MOV.U32 R5, RZ, RZ, RZ ;  /* 0x000000ffff057224 */ /* 0x000fe400078e00ff */
[----:B-1----:R-:W-:Y:S01]  /*ed00*/  FADD.FTZ R12, R6, R7 ;  /* 0x00000007060c7221 */ /* 0x002fe20000010000 */
[----:B------:R-:W-:Y:S01]  /*ed10*/  FSETP.NE.FTZ.AND P0, PT, R11, RZ, PT ;  /* 0x000000ff0b00720b */ /* 0x000fe20003f15000 */
[----:B------:R-:W-:Y:S02]  /*ed20*/  @!P1 VIADD R4, R4, 0x31c60 ;  /* 0x00031c6004049836 */ /* 0x000fe40000000000 */
[----:B------:R-:W-:Y:S01]  /*ed30*/  IMAD.U32 R7, RZ, RZ, UR4 ;  /* 0x00000004ff077e24 */ /* 0x000fe2000f8e00ff */
[----:B------:R-:W-:Y:S01]  /*ed40*/  FSETP.NE.FTZ.AND P2, PT, R12, RZ, PT ;  /* 0x000000ff0c00720b */ /* 0x000fe20003f55000 */
[----:B------:R-:W-:Y:S01]  /*ed50*/  IMAD.U32 R6, RZ, RZ, UR4 ;  /* 0x00000004ff067e24 */ /* 0x000fe2000f8e00ff */
[----:B------:R-:W-:Y:S01]  /*ed60*/  @!P1 PRMT R4, RZ, 0x654, R4 ;  /* 0x00000654ff049816 */ /* 0x000fe20000000004 */
[----:B------:R-:W-:-:S04]  /*ed70*/  USEL UR4, URZ, 0x1, UP0 ;  /* 0x000000013f047887 */ /* 0x000fc80008000000 */
[----:B------:R-:W-:Y:S02]  /*ed80*/  ULOP3.LUT UR60, UR60, UR4, URZ, 0x3c, !UPT ;  /* 0x000000043c3c7292 */ /* 0x000fe4000f8e3c3f */
[----:B------:R-:W0:Y:S01]  /*ed90*/  @P0 MUFU.LG2 R8, R11 ;  /* 0x0000000b00080308 */ /* 0x000e220000000c00 */
[----:B------:R-:W-:-:S03]  /*eda0*/  @P0 FMUL.FTZ R7, R7, 0.69314718246459960938 ;  /* 0x3f31721807070820 */ /* 0x000fc60000410000 */
[----:B------:R-:W-:-:S04]  /*edb0*/  @P2 FMUL.FTZ R6, R6, 0.69314718246459960938 ;  /* 0x3f31721806062820 */ /* 0x000fc80000410000 */
[----:B------:R-:W1:Y:S08]  /*edc0*/  @P2 MUFU.LG2 R10, R12 ;  /* 0x0000000c000a2308 */ /* 0x000e700000000c00 */
[----:B------:R1:W2:Y:S01]  /*edd0*/  @P0 MUFU.RCP R5, R11 ;  /* 0x0000000b00050308 */ /* 0x0002a20000001000 */
[----:B0-----:R-:W-:-:S04]  /*ede0*/  @P0 FMUL.FTZ R8, R8, 0.69314718246459960938 ;  /* 0x3f31721808080820 */ /* 0x001fc80000410000 */
[----:B------:R-:W-:Y:S01]  /*edf0*/  @P0 FFMA.FTZ R3, R7, R74, R8 ;  /* 0x0000004a07030223 */ /* 0x000fe20000010008 */
[----:B------:R-:W-:Y:S02]  /*ee00*/  PLOP3.LUT P0, PT, PT, PT, PT, 0x8, 0x0 ;  /* 0x000000000000781c */ /* 0x000fe40003f0e170 */
[----:B------:R2:W0:Y:S01]  /*ee10*/  @P2 MUFU.RCP R9, R12 ;  /* 0x0000000c00092308 */ /* 0x0004220000001000 */
        /* <DEDUP_REMOVED lines=56> */
[-C--:B--2---:R-:W-:Y:S01]  /*f1a0*/  FMUL.FTZ R12, R24, R5.reuse ;  /* 0x00000005180c7220 */ /* 0x084fe20000410000 */
[----:B------:R-:W-:Y:S01]  /*f1b0*/  FMUL.FTZ R77, R25, R5 ;  /* 0x00000005194d7220 */ /* 0x000fe20000410000 */
[----:B0-----:R-:W-:Y:S01]  /*f1c0*/  FMUL.FTZ R20, R27, R9 ;  /* 0x000000091b147220 */ /* 0x001fe20000410000 */
        /* <DEDUP_REMOVED lines=45> */
.L_x_11987:
        /* <DEDUP_REMOVED lines=10> */
[----:B------:R-:W0:Y:S08]  /*f540*/  S2UR UR4, SR_SWINHI ;  /* 0x00000000000479c3 */ /* 0x000e300000002f00 */
[----:B------:R-:W-:Y:S01]  /*f550*/  BAR.SYNC.DEFER_BLOCKING 0x1, 0x180 ;  /* 0x0046000000007b1d */ /* 0x000fe20000010000 */
[----:B------:R-:W-:Y:S02]  /*f560*/  F2FP.BF16.F32.PACK_AB R6, R7, R6 ;  /* 0x000000060706723e */ /* 0x000fe400000010ff */
[----:B------:R-:W-:-:S02]  /*f570*/  F2FP.BF16.F32.PACK_AB R7, R14, R73 ;  /* 0x000000490e07723e */ /* 0x000fc400000010ff */
[----:B------:R-:W-:Y:S01]  /*f580*/  F2FP.BF16.F32.PACK_AB R24, R57, R24 ;  /* 0x000000183918723e */ /* 0x000fe200000010ff */
[----:B------:R-:W-:Y:S01]  /*f590*/  ULDC.64 UR10, c[0x0][0x208] ;  /* 0x00008200000a7ab9 */ /* 0x000fe20000000a00 */
[----:B------:R-:W-:Y:S02]  /*f5a0*/  F2FP.BF16.F32.PACK_AB R25, R25, R58 ;  /* 0x0000003a1919723e */ /* 0x000fe400000010ff */
[----:B------:R-:W-:Y:S02]  /*f5b0*/  F2FP.BF16.F32.PACK_AB R27, R27, R62 ;  /* 0x0000003e1b1b723e */ /* 0x000fe400000010ff */
[----:B------:R-:W-:Y:S02]  /*f5c0*/  R2UR UR7, R145 ;  /* 0x00000000910772ca */ /* 0x000fe400000e0000 */
[----:B------:R-:W-:Y:S02]  /*f5d0*/  R2UR UR13, R149 ;  /* 0x00000000950d72ca */ /* 0x000fe400000e0000 */
[----:B------:R-:W-:Y:S01]  /*f5e0*/  R2UR UR12, R19 ;  /* 0x00000000130c72ca */ /* 0x000fe200000e0000 */
[----:B------:R-:W-:Y:S01]  /*f5f0*/  UMOV UR8, UR37 ;  /* 0x0000002500087c82 */ /* 0x000fe20008000000 */
[----:B0-----:R-:W-:Y:S01]  /*f600*/  UMOV UR9, UR4 ;  /* 0x0000000400097c82 */ /* 0x001fe20008000000 */
[----:B------:R-:W-:-:S02]  /*f610*/  IMAD.U32 R16, RZ, RZ, UR8 ;  /* 0x00000008ff107e24 */ /* 0x000fc4000f8e00ff */
[----:B------:R-:W-:Y:S01]  /*f620*/  IMAD.U32 R17, RZ, RZ, UR9 ;  /* 0x00000009ff117e24 */ /* 0x000fe2000f8e00ff */
[----:B------:R-:W-:Y:S02]  /*f630*/  ULDC.64 UR8, c[0x0][0xc00] ;  /* 0x0003000000087ab9 */ /* 0x000fe40000000a00 */
[----:B------:R-:W-:Y:S01]  /*f640*/  UISETP.NE.U32.AND UP0, UPT, UR8, URZ, UPT ;  /* 0x0000003f0800728c */ /* 0x000fe2000bf05070 */
[----:B------:R-:W-:-:S03]  /*f650*/  IMAD.WIDE R4, R156, 0x2, R16 ;  /* 0x000000029c047825 */ /* 0x000fc600078e0210 */
[----:B------:R-:W-:Y:S01]  /*f660*/  UISETP.NE.AND.EX UP0, UPT, UR9, URZ, UPT, UP0 ;  /* 0x0000003f0900728c */ /* 0x000fe2000bf05300 */
[C---:B------:R-:W-:Y:S02]  /*f670*/  IADD3 R13, P0, R4.reuse, 0x6020, RZ ;  /* 0x00006020040d7810 */ /* 0x040fe40007f1e0ff */
[----:B------:R-:W-:Y:S01]  /*f680*/  ULDC.64 UR8, c[0x0][0xc00] ;  /* 0x0003000000087ab9 */ /* 0x000fe20000000a00 */
[C---:B------:R-:W-:Y:S01]  /*f690*/  IADD3 R9, P1, R4.reuse, 0x6000, RZ ;  /* 0x0000600004097810 */ /* 0x040fe20007f3e0ff */
[----:B------:R-:W-:Y:S01]  /*f6a0*/  UIMAD.WIDE UR8, UR7, 0x4, UR8 ;  /* 0x00000004070878a5 */ /* 0x000fe2000f8e0208 */
[----:B------:R-:W-:Y:S02]  /*f6b0*/  LOP3.LUT R11, R4, 0x180, RZ, 0xc0, !PT ;  /* 0x00000180040b7812 */ /* 0x000fe400078ec0ff */
[----:B------:R-:W-:Y:S02]  /*f6c0*/  LOP3.LUT R8, R13, 0x180, RZ, 0xc0, !PT ;  /* 0x000001800d087812 */ /* 0x000fe400078ec0ff */
[----:B------:R-:W-:-:S02]  /*f6d0*/  LOP3.LUT R10, R9, 0x180, RZ, 0xc0, !PT ;  /* 0x00000180090a7812 */ /* 0x000fc400078ec0ff */
[----:B------:R-:W-:Y:S02]  /*f6e0*/  SHF.R.U64 R11, R11, 0x3, RZ ;  /* 0x000000030b0b7819 */ /* 0x000fe400000012ff */
[----:B------:R-:W-:Y:S02]  /*f6f0*/  SHF.R.U64 R8, R8, 0x3, RZ ;  /* 0x0000000308087819 */ /* 0x000fe400000012ff */
[----:B------:R-:W-:Y:S02]  /*f700*/  SHF.R.U64 R10, R10, 0x3, RZ ;  /* 0x000000030a0a7819 */ /* 0x000fe400000012ff */
[C---:B------:R-:W-:Y:S02]  /*f710*/  IADD3 R63, P2, R4.reuse, 0x3020, RZ ;  /* 0x00003020043f7810 */ /* 0x040fe40007f5e0ff */
[C---:B------:R-:W-:Y:S02]  /*f720*/  IADD3 R59, P3, R4.reuse, 0x3000, RZ ;  /* 0x00003000043b7810 */ /* 0x040fe40007f7e0ff */
[----:B------:R-:W-:-:S02]  /*f730*/  IADD3 R29, P4, R4, 0x20, RZ ;  /* 0x00000020041d7810 */ /* 0x000fc40007f9e0ff */
[----:B------:R-:W-:Y:S01]  /*f740*/  LOP3.LUT R4, R11, R4, RZ, 0x3c, !PT ;  /* 0x000000040b047212 */ /* 0x000fe200078e3cff */
[--C-:B------:R-:W-:Y:S01]  /*f750*/  IMAD.X R11, RZ, RZ, R5.reuse, P1 ;  /* 0x000000ffff0b7224 */ /* 0x100fe200008e0605 */
[----:B------:R-:W-:Y:S01]  /*f760*/  LOP3.LUT R8, R8, R13, RZ, 0x3c, !PT ;  /* 0x0000000d08087212 */ /* 0x000fe200078e3cff */
[--C-:B------:R-:W-:Y:S01]  /*f770*/  IMAD.X R13, RZ, RZ, R5.reuse, P2 ;  /* 0x000000ffff0d7224 */ /* 0x100fe200010e0605 */
[----:B------:R-:W-:Y:S01]  /*f780*/  LOP3.LUT R10, R10, R9, RZ, 0x3c, !PT ;  /* 0x000000090a0a7212 */ /* 0x000fe200078e3cff */
[--C-:B------:R-:W-:Y:S01]  /*f790*/  IMAD.X R9, RZ, RZ, R5.reuse, P0 ;  /* 0x000000ffff097224 */ /* 0x100fe200000e0605 */
[----:B------:R-:W-:Y:S01]  /*f7a0*/  MOV R18, R4 ;  /* 0x0000000400127202 */ /* 0x000fe20000000f00 */
[--C-:B------:R-:W-:Y:S01]  /*f7b0*/  IMAD.X R15, RZ, RZ, R5.reuse, P3 ;  /* 0x000000ffff0f7224 */ /* 0x100fe200018e0605 */
[----:B------:R-:W-:Y:S01]  /*f7c0*/  F2FP.BF16.F32.PACK_AB R4, R77, R12 ;  /* 0x0000000c4d04723e */ /* 0x000fe200000010ff */
[----:B------:R-:W-:Y:S01]  /*f7d0*/  IMAD.X R21, RZ, RZ, R5, P4 ;  /* 0x000000ffff157224 */ /* 0x000fe200020e0605 */
[----:B------:R-:W-:-:S02]  /*f7e0*/  F2FP.BF16.F32.PACK_AB R5, R20, R75 ;  /* 0x0000004b1405723e */ /* 0x000fc400000010ff */
[----:B------:R-:W-:Y:S02]  /*f7f0*/  LOP3.LUT R20, R29, 0x180, RZ, 0xc0, !PT ;  /* 0x000001801d147812 */ /* 0x000fe400078ec0ff */
[----:B------:R-:W-:Y:S01]  /*f800*/  LOP3.LUT R12, R63, 0x180, RZ, 0xc0, !PT ;  /* 0x000001803f0c7812 */ /* 0x000fe200078ec0ff */
[----:B------:R0:W-:Y:S01]  /*f810*/  STSM.16.M88.4 [R18], R4 ;  /* 0x0000000412007844 */ /* 0x0001e20000000200 */
[----:B------:R-:W-:Y:S02]  /*f820*/  LOP3.LUT R26, R59, 0x180, RZ, 0xc0, !PT ;  /* 0x000001803b1a7812 */ /* 0x000fe400078ec0ff */
[----:B------:R-:W-:Y:S02]  /*f830*/  SHF.R.U64 R20, R20, 0x3, RZ ;  /* 0x0000000314147819 */ /* 0x000fe400000012ff */
[----:B------:R-:W-:Y:S02]  /*f840*/  SHF.R.U64 R12, R12, 0x3, RZ ;  /* 0x000000030c0c7819 */ /* 0x000fe400000012ff */
[----:B------:R-:W-:-:S02]  /*f850*/  SHF.R.U64 R26, R26, 0x3, RZ ;  /* 0x000000031a1a7819 */ /* 0x000fc400000012ff */
[----:B------:R-:W-:Y:S02]  /*f860*/  LOP3.LUT R20, R20, R29, RZ, 0x3c, !PT ;  /* 0x0000001d14147212 */ /* 0x000fe400078e3cff */
[----:B------:R-:W-:Y:S02]  /*f870*/  LOP3.LUT R12, R12, R63, RZ, 0x3c, !PT ;  /* 0x0000003f0c0c7212 */ /* 0x000fe400078e3cff */
[----:B------:R-:W-:Y:S02]  /*f880*/  LOP3.LUT R14, R26, R59, RZ, 0x3c, !PT ;  /* 0x0000003b1a0e7212 */ /* 0x000fe400078e3cff */
[----:B------:R-:W-:Y:S02]  /*f890*/  MOV R28, R8 ;  /* 0x00000008001c7202 */ /* 0x000fe40000000f00 */
[----:B------:R-:W-:Y:S02]  /*f8a0*/  MOV R29, R10 ;  /* 0x0000000a001d7202 */ /* 0x000fe40000000f00 */
[----:B------:R-:W-:Y:S01]  /*f8b0*/  MOV R20, R20 ;  /* 0x0000001400147202 */ /* 0x000fe20000000f00 */
[----:B------:R-:W-:Y:S01]  /*f8c0*/  IMAD.U32 R21, RZ, RZ, UR9 ;  /* 0x00000009ff157e24 */ /* 0x000fe2000f8e00ff */
[----:B------:R-:W-:-:S02]  /*f8d0*/  F2FP.BF16.F32.PACK_AB R8, R33, R32 ;  /* 0x000000202108723e */ /* 0x000fc400000010ff */
[----:B------:R-:W-:Y:S02]  /*f8e0*/  F2FP.BF16.F32.PACK_AB R9, R35, R34 ;  /* 0x000000222309723e */ /* 0x000fe400000010ff */
[----:B------:R-:W-:Y:S02]  /*f8f0*/  F2FP.BF16.F32.PACK_AB R10, R37, R36 ;  /* 0x00000024250a723e */ /* 0x000fe400000010ff */
[----:B------:R-:W-:Y:S01]  /*f900*/  F2FP.BF16.F32.PACK_AB R11, R39, R38 ;  /* 0x00000026270b723e */ /* 0x000fe200000010ff */
[----:B------:R-:W1:Y:S01]  /*f910*/  LDC R36, c[0x0][0xbe8] ;  /* 0x0002fa00ff247b82 */ /* 0x000e620000000800 */
[----:B------:R-:W-:Y:S02]  /*f920*/  MOV R30, R12 ;  /* 0x0000000c001e7202 */ /* 0x000fe40000000f00 */
[----:B------:R-:W-:Y:S01]  /*f930*/  MOV R32, R14 ;  /* 0x0000000e00207202 */ /* 0x000fe20000000f00 */
[----:B------:R2:W-:Y:S01]  /*f940*/  STSM.16.M88.4 [R20], R8 ;  /* 0x0000000814007844 */ /* 0x0005e20000000200 */
[----:B0-----:R-:W-:-:S02]  /*f950*/  F2FP.BF16.F32.PACK_AB R4, R41, R40 ;  /* 0x000000282904723e */ /* 0x001fc400000010ff */
[----:B------:R-:W-:Y:S02]  /*f960*/  F2FP.BF16.F32.PACK_AB R5, R43, R42 ;  /* 0x0000002a2b05723e */ /* 0x000fe400000010ff */
[----:B------:R-:W-:Y:S02]  /*f970*/  F2FP.BF16.F32.PACK_AB R6, R45, R44 ;  /* 0x0000002c2d06723e */ /* 0x000fe400000010ff */
[----:B------:R-:W-:Y:S02]  /*f980*/  F2FP.BF16.F32.PACK_AB R7, R47, R46 ;  /* 0x0000002e2f07723e */ /* 0x000fe400000010ff */
[----:B------:R-:W-:Y:S02]  /*f990*/  F2FP.BF16.F32.PACK_AB R12, R49, R48 ;  /* 0x00000030310c723e */ /* 0x000fe400000010ff */
[----:B------:R-:W-:Y:S01]  /*f9a0*/  F2FP.BF16.F32.PACK_AB R13, R51, R50 ;  /* 0x00000032330d723e */ /* 0x000fe200000010ff */
[----:B------:R-:W-:Y:S01]  /*f9b0*/  STSM.16.M88.4 [R32], R4 ;  /* 0x0000000420007844 */ /* 0x000fe20000000200 */
[----:B------:R-:W-:-:S02]  /*f9c0*/  F2FP.BF16.F32.PACK_AB R14, R53, R52 ;  /* 0x00000034350e723e */ /* 0x000fc400000010ff */
[----:B------:R-:W-:Y:S01]  /*f9d0*/  F2FP.BF16.F32.PACK_AB R15, R55, R54 ;  /* 0x00000036370f723e */ /* 0x000fe200000010ff */
[----:B--2---:R-:W-:Y:S01]  /*f9e0*/  IMAD.U32 R20, RZ, RZ, UR8 ;  /* 0x00000008ff147e24 */ /* 0x004fe2000f8e00ff */
[----:B------:R-:W-:Y:S01]  /*f9f0*/  F2FP.BF16.F32.PACK_AB R26, R61, R60 ;  /* 0x0000003c3d1a723e */ /* 0x000fe200000010ff */
[----:B------:R-:W-:Y:S01]  /*fa00*/  ULDC.64 UR8, c[0x0][0xc08] ;  /* 0x0003020000087ab9 */ /* 0x000fe20000000a00 */
[----:B------:R-:W-:Y:S01]  /*fa10*/  F2FP.BF16.F32.PACK_AB R8, R65, R64 ;  /* 0x000000404108723e */ /* 0x000fe200000010ff */
[----:B------:R-:W-:Y:S01]  /*fa20*/  STSM.16.M88.4 [R30], R12 ;  /* 0x0000000c1e007844 */ /* 0x000fe20000000200 */
[----:B------:R-:W-:Y:S02]  /*fa30*/  F2FP.BF16.F32.PACK_AB R9, R67, R66 ;  /* 0x000000424309723e */ /* 0x000fe400000010ff */
[----:B------:R-:W-:Y:S01]  /*fa40*/  F2FP.BF16.F32.PACK_AB R10, R69, R68 ;  /* 0x00000044450a723e */ /* 0x000fe200000010ff */
[----:B------:R-:W-:Y:S01]  /*fa50*/  STSM.16.M88.4 [R29], R24 ;  /* 0x000000181d007844 */ /* 0x000fe20000000200 */
[----:B------:R-:W-:-:S02]  /*fa60*/  F2FP.BF16.F32.PACK_AB R11, R71, R70 ;  /* 0x00000046470b723e */ /* 0x000fc400000010ff */
[----:B------:R-:W-:-:S03]  /*fa70*/  PLOP3.LUT P0, PT, PT, PT, UP0, 0x80, 0x0 ;  /* 0x000000000000781c */ /* 0x000fc60003f0f008 */
[----:B------:R0:W-:Y:S01]  /*fa80*/  STSM.16.M88.4 [R28], R8 ;  /* 0x000000081c007844 */ /* 0x0001e20000000200 */
[----:B------:R-:W-:Y:S09]  /*fa90*/  BAR.SYNC.DEFER_BLOCKING 0x1, 0x180 ;  /* 0x0046000000007b1d */ /* 0x000ff20000010000 */
[----:B------:R-:W2:Y:S01]  /*faa0*/  @P0 LDG.E R18, desc[UR10][R20.64] ;  /* 0x0000000a14120981 */ /* 0x000ea2000c1e1900 */
[----:B-1----:R-:W-:Y:S01]  /*fab0*/  ISETP.NE.AND P1, PT, R36, 0x1, PT ;  /* 0x000000012400780c */ /* 0x002fe20003f25270 */
[----:B------:R-:W-:Y:S01]  /*fac0*/  UISETP.NE.U32.AND UP1, UPT, UR8, URZ, UPT ;  /* 0x0000003f0800728c */ /* 0x000fe2000bf25070 */
[----:B0-----:R-:W-:Y:S01]  /*fad0*/  VIADD R8, R23, UR12 ;  /* 0x0000000c17087c36 */ /* 0x001fe20008000000 */
[----:B------:R-:W-:-:S02]  /*fae0*/  UMOV UR4, URZ ;  /* 0x0000003f00047c82 */ /* 0x000fc40008000000 */
[----:B------:R-:W-:-:S06]  /*faf0*/  UISETP.NE.AND.EX UP1, UPT, UR9, URZ, UPT, UP1 ;  /* 0x0000003f0900728c */ /* 0x000fcc000bf25310 */
[----:B------:R-:W-:Y:S02]  /*fb00*/  PLOP3.LUT P2, PT, PT, PT, UP1, 0x80, 0x0 ;  /* 0x000000000000781c */ /* 0x000fe40003f4f018 */
[----:B------:R-:W0:Y:S03]  /*fb10*/  @P1 LDC R5, c[0x0][0xbec] ;  /* 0x0002fb00ff051b82 */ /* 0x000e260000000800 */
[----:B------:R-:W-:-:S04]  /*fb20*/  @UP1 ULEA UR8, UP2, UR7, UR8, 0x2 ;  /* 0x0000000807081291 */ /* 0x000fc8000f84103f */
[----:B------:R-:W-:Y:S01]  /*fb30*/  @UP1 ULEA.HI.X UR9, UR7, UR9, UR13, 0x2, UP2 ;  /* 0x0000000907091291 */ /* 0x000fe200090f140d */
[----:B------:R-:W1:Y:S01]  /*fb40*/  @P1 LDC R6, c[0x0][0xbf0] ;  /* 0x0002fc00ff061b82 */ /* 0x000e620000000800 */
[----:B------:R-:W-:Y:S01]  /*fb50*/  IMAD.U32 R10, RZ, RZ, UR8 ;  /* 0x00000008ff0a7e24 */ /* 0x000fe2000f8e00ff */
[----:B------:R-:W-:Y:S02]  /*fb60*/  ULDC UR7, c[0x0][0xa88] ;  /* 0x0002a20000077ab9 */ /* 0x000fe40000000800 */
[----:B------:R-:W-:Y:S02]  /*fb70*/  IMAD.U32 R7, RZ, RZ, UR7 ;  /* 0x00000007ff077e24 */ /* 0x000fe4000f8e00ff */
[----:B------:R-:W-:-:S05]  /*fb80*/  IMAD.U32 R11, RZ, RZ, UR9 ;  /* 0x00000009ff0b7e24 */ /* 0x000fca000f8e00ff */
[----:B------:R3:W5:Y:S01]  /*fb90*/  @P2 LDG.E R7, desc[UR10][R10.64] ;  /* 0x0000000a0a072981 */ /* 0x000762000c1e1900 */
[----:B--2---:R-:W-:Y:S01]  /*fba0*/  @P0 R2UR UR4, R18 ;  /* 0x00000000120402ca */ /* 0x004fe200000e0000 */
[----:B01-3--:R-:W-:-:S14]  /*fbb0*/  @P2 BRA `(.L_x_12020) ;  /* 0x0000000000142947 */ /* 0x00bfdc0003800000 */
[----:B------:R-:W-:Y:S05]  /*fbc0*/  @!P0 BRA `(.L_x_12020) ;  /* 0x0000000000108947 */ /* 0x000fea0003800000 */
[----:B------:R-:W-:Y:S02]  /*fbd0*/  ULDC.64 UR8, c[0x0][0x208] ;  /* 0x0000820000087ab9 */ /* 0x000fe40000000a00 */
[----:B------:R-:W2:Y:S04]  /*fbe0*/  LDG.E R4, desc[UR8][R20.64] ;  /* 0x0000000814047981 */ /* 0x000ea8000c1e1900 */
[----:B-----5:R-:W2:Y:S02]  /*fbf0*/  LDG.E R7, desc[UR8][R20.64+0x4] ;  /* 0x0000040814077981 */ /* 0x020ea4000c1e1900 */
[----:B--2---:R-:W-:-:S07]  /*fc00*/  IMAD.IADD R7, R7, 0x1, -R4 ;  /* 0x0000000107077824 */ /* 0x004fce00078e0a04 */
.L_x_12020:
[----:B------:R-:W-:Y:S01]  /*fc10*/  R2UR UR18, R147 ;  /* 0x00000000931272ca */ /* 0x000fe200000e0000 */
[----:B------:R-:W-:Y:S01]  /*fc20*/  ULDC.64 UR12, c[0x0][0xb90] ;  /* 0x0002e400000c7ab9 */ /* 0x000fe20000000a00 */
[----:B------:R-:W-:Y:S01]  /*fc30*/  R2UR UR16, R149 ;  /* 0x00000000951072ca */ /* 0x000fe200000e0000 */
[----:B------:R-:W-:Y:S01]  /*fc40*/  @P1 IMAD.HI.U32 R5, R8, R5, RZ ;  /* 0x0000000508051227 */ /* 0x000fe200078e00ff */
[----:B------:R-:W-:Y:S01]  /*fc50*/  R2UR UR15, R145 ;  /* 0x00000000910f72ca */ /* 0x000fe200000e0000 */
[----:B------:R-:W-:Y:S01]  /*fc60*/  USHF.R.S32.HI UR9, URZ, 0x1f, UR4 ;  /* 0x0000001f3f097899 */ /* 0x000fe20008011404 */
[----:B------:R-:W-:Y:S01]  /*fc70*/  R2UR UR17, R19 ;  /* 0x00000000131172ca */ /* 0x000fe200000e0000 */
[----:B------:R-:W-:Y:S01]  /*fc80*/  UMOV UR8, UR4 ;  /* 0x0000000400087c82 */ /* 0x000fe20008000000 */
[----:B------:R-:W-:Y:S01]  /*fc90*/  IMAD.MOV.U32 R4, RZ, RZ, R8 ;  /* 0x000000ffff047224 */ /* 0x000fe200078e0008 */
[----:B------:R-:W-:Y:S01]  /*fca0*/  @P1 SHF.R.U32.HI R4, RZ, R6, R5 ;  /* 0x00000006ff041219 */ /* 0x000fe20000011605 */
[----:B------:R-:W-:Y:S01]  /*fcb0*/  IMAD R5, R151, 0x20, R144 ;  /* 0x0000002097057824 */ /* 0x000fe200078e0290 */
[----:B------:R-:W0:Y:S01]  /*fcc0*/  @P1 LDC R37, c[0x0][0xbec] ;  /* 0x0002fb00ff251b82 */ /* 0x000e220000000800 */
[----:B-----5:R-:W-:Y:S01]  /*fcd0*/  IMAD R41, R7, R36, RZ ;  /* 0x0000002407297224 */ /* 0x020fe200078e02ff */
[----:B------:R-:W-:Y:S01]  /*fce0*/  USHF.R.S32.HI UR14, URZ, 0x1f, UR18 ;  /* 0x0000001f3f0e7899 */ /* 0x000fe20008011412 */
[----:B------:R-:W-:Y:S01]  /*fcf0*/  IMAD.MOV R9, RZ, RZ, -R4 ;  /* 0x000000ffff097224 */ /* 0x000fe200078e0a04 */
[----:B------:R-:W-:Y:S01]  /*fd00*/  UIMAD.WIDE.U32 UR10, UR18, UR12, UR8 ;  /* 0x0000000c120a72a5 */ /* 0x000fe2000f8e0008 */
[----:B------:R-:W-:Y:S01]  /*fd10*/  IMAD.WIDE R16, R5, 0x2, R16 ;  /* 0x0000000205107825 */ /* 0x000fe200078e0210 */
[----:B------:R-:W-:Y:S01]  /*fd20*/  UIMAD UR7, UR14, UR12, URZ ;  /* 0x0000000c0e0772a4 */ /* 0x000fe2000f8e023f */
[----:B------:R-:W-:Y:S01]  /*fd30*/  SHF.R.S32.HI R6, RZ, 0x1f, R4 ;  /* 0x0000001fff067819 */ /* 0x000fe20000011404 */
[----:B------:R-:W-:Y:S01]  /*fd40*/  USEL UR16, UR16, URZ, !UP0 ;  /* 0x0000003f10107287 */ /* 0x000fe2000c000000 */
[----:B------:R-:W-:Y:S01]  /*fd50*/  IMAD R9, R36, R9, R8 ;  /* 0x0000000924097224 */ /* 0x000fe200078e0208 */
[----:B------:R-:W-:Y:S01]  /*fd60*/  UIMAD UR7, UR18, UR13, UR7 ;  /* 0x0000000d120772a4 */ /* 0x000fe2000f8e0207 */
[----:B------:R-:W-:Y:S01]  /*fd70*/  IADD3 R11, P2, R16, 0x1800, RZ ;  /* 0x00001800100b7810 */ /* 0x000fe20007f5e0ff */
[----:B------:R-:W-:Y:S01]  /*fd80*/  USEL UR15, UR15, URZ, !UP0 ;  /* 0x0000003f0f0f7287 */ /* 0x000fe2000c000000 */
[----:B------:R-:W-:Y:S01]  /*fd90*/  VIADD R14, R155, UR17 ;  /* 0x000000119b0e7c36 */ /* 0x000fe20008000000 */
[----:B------:R-:W-:Y:S01]  /*fda0*/  ULDC.64 UR12, c[0x0][0xb98] ;  /* 0x0002e600000c7ab9 */ /* 0x000fe20000000a00 */
[----:B------:R-:W-:Y:S01]  /*fdb0*/  UIADD3 UR11, UR11, UR7, URZ ;  /* 0x000000070b0b7290 */ /* 0x000fe2000fffe03f */
[----:B------:R-:W-:Y:S01]  /*fdc0*/  SHF.R.S32.HI R5, RZ, 0x1f, R9 ;  /* 0x0000001fff057819 */ /* 0x000fe20000011409 */
[----:B------:R-:W-:Y:S01]  /*fdd0*/  UIMAD UR7, UR16, UR12, URZ ;  /* 0x0000000c100772a4 */ /* 0x000fe2000f8e023f */
[----:B------:R-:W-:Y:S01]  /*fde0*/  LOP3.LUT R8, R11, 0x180, RZ, 0xc0, !PT ;  /* 0x000001800b087812 */ /* 0x000fe200078ec0ff */
[----:B------:R-:W-:Y:S01]  /*fdf0*/  UIMAD.WIDE.U32 UR10, UR15, UR12, UR10 ;  /* 0x0000000c0f0a72a5 */ /* 0x000fe2000f8e000a */
[----:B------:R-:W-:Y:S01]  /*fe00*/  IMAD.X R7, RZ, RZ, R17, P2 ;  /* 0x000000ffff077224 */ /* 0x000fe200010e0611 */
[----:B------:R-:W-:Y:S01]  /*fe10*/  UIMAD UR7, UR15, UR13, UR7 ;  /* 0x0000000d0f0772a4 */ /* 0x000fe2000f8e0207 */
[----:B------:R-:W-:Y:S01]  /*fe20*/  SHF.R.U64 R8, R8, 0x3, RZ ;  /* 0x0000000308087819 */ /* 0x000fe200000012ff */
[----:B------:R-:W-:Y:S01]  /*fe30*/  ULDC.64 UR20, c[0x0][0x208] ;  /* 0x0000820000147ab9 */ /* 0x000fe20000000a00 */
[----:B------:R-:W-:Y:S01]  /*fe40*/  ULDC.64 UR12, c[0x0][0xb88] ;  /* 0x0002e200000c7ab9 */ /* 0x000fe20000000a00 */
[----:B------:R-:W-:Y:S01]  /*fe50*/  IADD3 R4, P0, R4, UR10, RZ ;  /* 0x0000000a04047c10 */ /* 0x000fe2000ff1e0ff */
[----:B------:R-:W-:Y:S01]  /*fe60*/  IMAD R10, R5, UR12, RZ ;  /* 0x0000000c050a7c24 */ /* 0x000fe2000f8e02ff */
[C---:B------:R-:W-:Y:S01]  /*fe70*/  IADD3 R25, P6, R16.reuse, 0x3000, RZ ;  /* 0x0000300010197810 */ /* 0x040fe20007fde0ff */
[----:B------:R-:W-:Y:S01]  /*fe80*/  IMAD.U32 R13, RZ, RZ, UR7 ;  /* 0x00000007ff0d7e24 */ /* 0x000fe2000f8e00ff */
[----:B------:R-:W-:-:S02]  /*fe90*/  IADD3 R33, P4, R16, 0x6000, RZ ;  /* 0x0000600010217810 */ /* 0x000fc40007f9e0ff */
[----:B------:R-:W-:Y:S02]  /*fea0*/  LOP3.LUT R24, R25, 0x180, RZ, 0xc0, !PT ;  /* 0x0000018019187812 */ /* 0x000fe400078ec0ff */
[----:B------:R-:W-:Y:S01]  /*feb0*/  IADD3.X R5, R6, UR11, R13, P0, !PT ;  /* 0x0000000b06057c10 */ /* 0x000fe200087fe40d */
[----:B------:R-:W-:Y:S01]  /*fec0*/  ULDC.64 UR10, c[0x0][0xb50] ;  /* 0x0002d400000a7ab9 */ /* 0x000fe20000000a00 */
[----:B------:R-:W-:Y:S01]  /*fed0*/  LOP3.LUT R6, R8, R11, RZ, 0x3c, !PT ;  /* 0x0000000b08067212 */ /* 0x000fe200078e3cff */
[C---:B------:R-:W-:Y:S01]  /*fee0*/  IMAD R11, R9.reuse, UR13, R10 ;  /* 0x0000000d090b7c24 */ /* 0x040fe2000f8e020a */
[----:B------:R-:W-:Y:S01]  /*fef0*/  IADD3 R13, P5, R16, 0x4800, RZ ;  /* 0x00004800100d7810 */ /* 0x000fe20007fbe0ff */
[----:B------:R-:W-:Y:S01]  /*ff00*/  IMAD.WIDE.U32 R4, R9, UR12, R4 ;  /* 0x0000000c09047c25 */ /* 0x000fe2000f8e0004 */
[----:B------:R-:W-:Y:S02]  /*ff10*/  LOP3.LUT R32, R33, 0x180, RZ, 0xc0, !PT ;  /* 0x0000018021207812 */ /* 0x000fe400078ec0ff */
[----:B------:R-:W-:Y:S01]  /*ff20*/  LOP3.LUT R12, R13, 0x180, RZ, 0xc0, !PT ;  /* 0x000001800d0c7812 */ /* 0x000fe200078ec0ff */
[----:B------:R-:W-:Y:S01]  /*ff30*/  IMAD.IADD R5, R5, 0x1, R11 ;  /* 0x0000000105057824 */ /* 0x000fe200078e020b */
[----:B------:R-:W-:-:S02]  /*ff40*/  LEA R8, P0, R4, UR10, 0x2 ;  /* 0x0000000a04087c11 */ /* 0x000fc4000f8010ff */
[----:B------:R-:W-:Y:S02]  /*ff50*/  LOP3.LUT R9, R16, 0x180, RZ, 0xc0, !PT ;  /* 0x0000018010097812 */ /* 0x000fe400078ec0ff */
[----:B------:R-:W-:Y:S01]  /*ff60*/  LEA.HI.X R10, R4, UR11, R5, 0x2, P0 ;  /* 0x0000000b040a7c11 */ /* 0x000fe200080f1405 */
[----:B------:R-:W-:Y:S01]  /*ff70*/  SHFL.IDX PT, R20, R8, RZ, 0x1c1f ;  /* 0x001c1fff08147589 */ /* 0x000fe200000e0000 */
[----:B------:R-:W-:Y:S01]  /*ff80*/  LOP3.LUT P0, RZ, R153, 0x3, RZ, 0xc0, !PT ;  /* 0x0000000399ff7812 */ /* 0x000fe2000780c0ff */
[C---:B------:R-:W-:Y:S01]  /*ff90*/  VIADD R4, R14.reuse, 0x8 ;  /* 0x000000080e047836 */ /* 0x040fe20000000000 */
[----:B------:R-:W-:Y:S01]  /*ffa0*/  ULDC.64 UR10, c[0x0][0xaa0] ;  /* 0x0002a800000a7ab9 */ /* 0x000fe20000000a00 */
[----:B------:R-:W1:Y:S01]  /*ffb0*/  SHFL.IDX PT, R21, R10, RZ, 0x1c1f ;  /* 0x001c1fff0a157589 */ /* 0x000e6200000e0000 */
[-C--:B------:R-:W-:Y:S02]  /*ffc0*/  ISETP.GE.OR P2, PT, R14, R41.reuse, P0 ;  /* 0x000000290e00720c */ /* 0x080fe40000746670 */
[----:B------:R-:W-:Y:S01]  /*ffd0*/  ISETP.GE.OR P0, PT, R4, R41, P0 ;  /* 0x000000290400720c */ /* 0x000fe20000706670 */
[----:B------:R-:W-:Y:S01]  /*ffe0*/  SHFL.IDX PT, R28, R8, 0x1, 0x1c1f ;  /* 0x003c1f00081c7f89 */ /* 0x000fe200000e0000 */
[----:B------:R-:W-:-:S02]  /*fff0*/  IADD3 R5, P3, R16, 0x7800, RZ ;  /* 0x0000780010057810 */ /* 0x000fc40007f7e0ff */
[----:B------:R-:W-:Y:S01]  /*10000*/  SHF.R.U64 R24, R24, 0x3, RZ ;  /* 0x0000000318187819 */ /* 0x000fe200000012ff */
[----:B------:R-:W2:Y:S01]  /*10010*/  SHFL.IDX PT, R29, R10, 0x1, 0x1c1f ;  /* 0x003c1f000a1d7f89 */ /* 0x000ea200000e0000 */
[----:B------:R-:W-:Y:S01]  /*10020*/  UIMAD UR7, UR9, UR10, URZ ;  /* 0x0000000a090772a4 */ /* 0x000fe2000f8e023f */
[----:B------:R-:W-:Y:S01]  /*10030*/  LOP3.LUT R4, R5, 0x180, RZ, 0xc0, !PT ;  /* 0x0000018005047812 */ /* 0x000fe200078ec0ff */
[----:B------:R-:W-:Y:S01]  /*10040*/  UIMAD.WIDE.U32 UR8, UR4, UR10, URZ ;  /* 0x0000000a040872a5 */ /* 0x000fe2000f8e003f */
[----:B------:R-:W-:Y:S02]  /*10050*/  SHF.R.U64 R12, R12, 0x3, RZ ;  /* 0x000000030c0c7819 */ /* 0x000fe400000012ff */
[----:B------:R-:W-:Y:S02]  /*10060*/  SHF.R.U64 R32, R32, 0x3, RZ ;  /* 0x0000000320207819 */ /* 0x000fe400000012ff */
[----:B------:R-:W-:Y:S01]  /*10070*/  SHF.R.U64 R9, R9, 0x3, RZ ;  /* 0x0000000309097819 */ /* 0x000fe200000012ff */
[----:B-1----:R1:W-:Y:S01]  /*10080*/  @!P2 ST.E desc[UR20][R20.64], R3 ;  /* 0x000000031400a985 */ /* 0x0023e2000c101914 */
[----:B------:R-:W-:Y:S01]  /*10090*/  UIMAD UR7, UR4, UR11, UR7 ;  /* 0x0000000b040772a4 */ /* 0x000fe2000f8e0207 */
[----:B------:R-:W-:Y:S01]  /*100a0*/  SHF.R.U64 R4, R4, 0x3, RZ ;  /* 0x0000000304047819 */ /* 0x000fe200000012ff */
[----:B------:R-:W-:Y:S01]  /*100b0*/  IMAD.X R19, RZ, RZ, R17, P3 ;  /* 0x000000ffff137224 */ /* 0x000fe200018e0611 */
[----:B------:R-:W-:Y:S01]  /*100c0*/  ULDC.64 UR10, c[0x0][0xae8] ;  /* 0x0002ba00000a7ab9 */ /* 0x000fe20000000a00 */
[----:B------:R-:W-:-:S02]  /*100d0*/  LOP3.LUT R24, R24, R25, RZ, 0x3c, !PT ;  /* 0x0000001918187212 */ /* 0x000fc400078e3cff */
[----:B------:R-:W-:Y:S01]  /*100e0*/  LOP3.LUT R12, R12, R13, RZ, 0x3c, !PT ;  /* 0x0000000d0c0c7212 */ /* 0x000fe200078e3cff */
[----:B--2---:R2:W-:Y:S01]  /*100f0*/  @!P0 ST.E desc[UR20][R28.64], R0 ;  /* 0x000000001c008985 */ /* 0x0045e2000c101914 */
[----:B------:R-:W-:Y:S02]  /*10100*/  LOP3.LUT R32, R32, R33, RZ, 0x3c, !PT ;  /* 0x0000002120207212 */ /* 0x000fe400078e3cff */
[----:B------:R-:W-:Y:S01]  /*10110*/  LOP3.LUT R8, R9, R16, RZ, 0x3c, !PT ;  /* 0x0000001009087212 */ /* 0x000fe200078e3cff */
[----:B-1----:R-:W1:Y:S01]  /*10120*/  @P1 LDC R21, c[0x0][0xbf0] ;  /* 0x0002fc00ff151b82 */ /* 0x002e620000000800 */
[----:B------:R-:W-:Y:S01]  /*10130*/  UIADD3 UR9, UR9, UR7, URZ ;  /* 0x0000000709097290 */ /* 0x000fe2000fffe03f */
[--C-:B------:R-:W-:Y:S01]  /*10140*/  IMAD.X R25, RZ, RZ, R17.reuse, P6 ;  /* 0x000000ffff197224 */ /* 0x100fe200030e0611 */
[----:B------:R-:W-:Y:S01]  /*10150*/  UIMAD UR4, UR14, UR10, URZ ;  /* 0x0000000a0e0472a4 */ /* 0x000fe2000f8e023f */
[----:B------:R-:W-:Y:S01]  /*10160*/  IMAD.X R13, RZ, RZ, R17, P5 ;  /* 0x000000ffff0d7224 */ /* 0x000fe200028e0611 */
[----:B------:R-:W-:Y:S01]  /*10170*/  LOP3.LUT R18, R4, R5, RZ, 0x3c, !PT ;  /* 0x0000000504127212 */ /* 0x000fe200078e3cff */
[----:B--2---:R-:W-:Y:S01]  /*10180*/  IMAD R0, R150, 0x60, R151 ;  /* 0x0000006096007824 */ /* 0x004fe200078e0297 */
[----:B------:R-:W-:Y:S01]  /*10190*/  UIMAD UR4, UR18, UR11, UR4 ;  /* 0x0000000b120472a4 */ /* 0x000fe2000f8e0204 */
[--C-:B------:R-:W-:Y:S01]  /*101a0*/  IMAD.X R33, RZ, RZ, R17.reuse, P4 ;  /* 0x000000ffff217224 */ /* 0x100fe200020e0611 */
[----:B------:R-:W-:Y:S01]  /*101b0*/  UIMAD.WIDE.U32 UR8, UR18, UR10, UR8 ;  /* 0x0000000a120872a5 */ /* 0x000fe2000f8e0008 */
[----:B------:R-:W-:Y:S01]  /*101c0*/  VIADD R28, R0, UR17 ;  /* 0x00000011001c7c36 */ /* 0x000fe20008000000 */
[----:B------:R-:W5:Y:S01]  /*101d0*/  LD.E.128 R4, desc[UR20][R6.64] ;  /* 0x0000001406047980 */ /* 0x000f62000c101d00 */
[----:B------:R-:W-:Y:S01]  /*101e0*/  ULDC.64 UR10, c[0x0][0xaf0] ;  /* 0x0002bc00000a7ab9 */ /* 0x000fe20000000a00 */
[----:B------:R-:W-:-:S02]  /*101f0*/  IMAD.MOV.U32 R9, RZ, RZ, R17 ;  /* 0x000000ffff097224 */ /* 0x000fc400078e0011 */
[----:B0-----:R-:W-:Y:S01]  /*10200*/  @P1 IMAD.HI.U32 R0, R28, R37, RZ ;  /* 0x000000251c001227 */ /* 0x001fe200078e00ff */
[----:B------:R-:W-:Y:S01]  /*10210*/  UIADD3 UR9, UR9, UR4, URZ ;  /* 0x0000000409097290 */ /* 0x000fe2000fffe03f */
[----:B------:R-:W5:Y:S02]  /*10220*/  LD.E.128 R24, desc[UR20][R24.64] ;  /* 0x0000001418187980 */ /* 0x000f64000c101d00 */
[----:B------:R-:W-:Y:S01]  /*10230*/  IMAD.MOV.U32 R3, RZ, RZ, R28 ;  /* 0x000000ffff037224 */ /* 0x000fe200078e001c */
[----:B------:R-:W-:Y:S01]  /*10240*/  UIMAD UR4, UR16, UR10, URZ ;  /* 0x0000000a100472a4 */ /* 0x000fe2000f8e023f */
[----:B------:R-:W5:Y:S01]  /*10250*/  LD.E.128 R8, desc[UR20][R8.64] ;  /* 0x0000001408087980 */ /* 0x000f62000c101d00 */
[----:B-1----:R-:W-:Y:S01]  /*10260*/  @P1 SHF.R.U32.HI R3, RZ, R21, R0 ;  /* 0x00000015ff031219 */ /* 0x002fe20000011600 */
[----:B------:R-:W-:Y:S02]  /*10270*/  UIMAD.WIDE.U32 UR8, UR15, UR10, UR8 ;  /* 0x0000000a0f0872a5 */ /* 0x000fe4000f8e0008 */
[----:B------:R-:W-:Y:S01]  /*10280*/  UIMAD UR4, UR15, UR11, UR4 ;  /* 0x0000000b0f0472a4 */ /* 0x000fe2000f8e0204 */
        /* <DEDUP_REMOVED lines=8> */
[C---:B------:R-:W-:Y:S02]  /*10310*/  IMAD R37, R3.reuse, UR11, R0 ;  /* 0x0000000b03257c24 */ /* 0x040fe4000f8e0200 */
[----:B------:R-:W-:Y:S01]  /*10320*/  IMAD.U32 R21, RZ, RZ, UR9 ;  /* 0x00000009ff157e24 */ /* 0x000fe2000f8e00ff */
[----:B------:R-:W-:Y:S01]  /*10330*/  SHF.R.S32.HI R0, RZ, 0x1f, R29 ;  /* 0x0000001fff007819 */ /* 0x000fe2000001141d */
[----:B------:R-:W-:Y:S01]  /*10340*/  IMAD.U32 R20, RZ, RZ, UR8 ;  /* 0x00000008ff147e24 */ /* 0x000fe2000f8e00ff */
[----:B------:R-:W5:Y:S01]  /*10350*/  LD.E.128 R16, desc[UR20][R18.64] ;  /* 0x0000001412107980 */ /* 0x000f62000c101d00 */
[----:B------:R-:W-:Y:S01]  /*10360*/  IMAD.U32 R21, RZ, RZ, UR4 ;  /* 0x00000004ff157e24 */ /* 0x000fe2000f8e00ff */
[----:B------:R-:W-:Y:S01]  /*10370*/  ULDC.64 UR8, c[0x0][0xad8] ;  /* 0x0002b60000087ab9 */ /* 0x000fe20000000a00 */
[----:B------:R-:W-:Y:S01]  /*10380*/  @!PT LDS RZ, [RZ] ;  /* 0x00000000fffff984 */ /* 0x000fe20000000800 */
[----:B------:R-:W-:Y:S01]  /*10390*/  @!PT LDS RZ, [RZ] ;  /* 0x00000000fffff984 */ /* 0x000fe20000000800 */
[----:B------:R-:W-:Y:S01]  /*103a0*/  @!PT LDS RZ, [RZ] ;  /* 0x00000000fffff984 */ /* 0x000fe20000000800 */
[----:B------:R-:W-:Y:S01]  /*103b0*/  @!PT LDS RZ, [RZ] ;  /* 0x00000000fffff984 */ /* 0x000fe20000000800 */
[----:B------:R0:W-:Y:S06]  /*103c0*/  MEMBAR.ALL.CTA ;  /* 0x0000000000007992 */ /* 0x0001ec0000008000 */
[----:B0-----:R-:W0:Y:S01]  /*103d0*/  FENCE.VIEW.ASYNC.S ;  /* 0x00000000000073c6 */ /* 0x001e220000000000 */
[----:B------:R-:W-:-:S04]  /*103e0*/  IMAD.WIDE.U32 R20, R3, UR10, R20 ;  /* 0x0000000a03147c25 */ /* 0x000fc8000f8e0014 */
[----:B------:R-:W-:Y:S02]  /*103f0*/  IMAD R0, R0, UR8, RZ ;  /* 0x0000000800007c24 */ /* 0x000fe4000f8e02ff */
        /* <DEDUP_REMOVED lines=15> */
[----:B------:R-:W-:Y:S02]  /*104f0*/  SHF.R.S32.HI R40, RZ, 0x1f, R148 ;  /* 0x0000001fff287819 */ /* 0x000fe40000011494 */
[----:B------:R-:W-:Y:S01]  /*10500*/  SHF.R.S32.HI R42, RZ, 0x1f, R146 ;  /* 0x0000001fff2a7819 */ /* 0x000fe20000011492 */
[----:B------:R-:W-:Y:S06]  /*10510*/  @P0 BRA `(.L_x_12022) ;  /* 0x0000000000340947 */ /* 0x000fec0003800000 */
[----:B------:R-:W-:Y:S01]  /*10520*/  ULDC UR4, c[0x0][0xac8] ;  /* 0x0002b20000047ab9 */ /* 0x000fe20000000800 */
[----:B------:R-:W-:Y:S01]  /*10530*/  ULDC.64 UR8, c[0x0][0x208] ;  /* 0x0000820000087ab9 */ /* 0x000fe20000000a00 */
        /* <DEDUP_REMOVED lines=11> */
.L_x_12022:
[----:B------:R-:W-:Y:S05]  /*105f0*/  BSYNC B1 ;  /* 0x0000000000017941 */ /* 0x000fea0003800000 */
.L_x_12021:
[----:B------:R-:W-:Y:S01]  /*10600*/  VIADD R0, R0, 0x60 ;  /* 0x0000006000007836 */ /* 0x000fe20000000000 */
[----:B---3-5:R3:W4:Y:S04]  /*10610*/  SHFL.IDX PT, R11, R3, 0x1, 0x1c1f ;  /* 0x003c1f00030b7f89 */ /* 0x02872800000e0000 */
[----:B------:R-:W-:Y:S01]  /*10620*/  ISETP.GE.AND P0, PT, R0, R41, PT ;  /* 0x000000290000720c */ /* 0x000fe20003f06270 */
[----:B------:R3:W0:-:S12]  /*10630*/  SHFL.IDX PT, R10, R30, 0x1, 0x1c1f ;  /* 0x003c1f001e0a7f89 */ /* 0x00061800000e0000 */
[----:B---3--:R-:W-:Y:S05]  /*10640*/  @P0 BRA `(.L_x_12023) ;  /* 0x0000000c00040947 */ /* 0x008fea0003800000 */
[----:B------:R-:W-:Y:S01]  /*10650*/  ULDC UR4, c[0x0][0xac8] ;  /* 0x0002b20000047ab9 */ /* 0x000fe20000000800 */
[----:B------:R-:W-:Y:S01]  /*10660*/  ULDC.64 UR8, c[0x0][0x208] ;  /* 0x0000820000087ab9 */ /* 0x000fe20000000a00 */
[----:B------:R-:W-:Y:S02]  /*10670*/  ISETP.GE.AND P2, PT, R146, UR4, PT ;  /* 0x0000000492007c0c */ /* 0x000fe4000bf46270 */
[----:B------:R-:W-:-:S11]  /*10680*/  ISETP.GE.AND P1, PT, R144, UR4, PT ;  /* 0x0000000490007c0c */ /* 0x000fd6000bf26270 */
[----:B0-----:R-:W-:Y:S02]  /*10690*/  @!P2 LEA R20, P0, R146, R10, 0x1 ;  /* 0x0000000a9214a211 */ /* 0x001fe400078008ff */
[----:B----4-:R-:W-:Y:S02]  /*106a0*/  @!P1 IMAD.WIDE R8, R144, 0x2, R10 ;  /* 0x0000000290089825 */ /* 0x010fe400078e020a */
[----:B------:R-:W-:Y:S02]  /*106b0*/  @!P2 LEA.HI.X R21, R146, R11, R42, 0x1, P0 ;  /* 0x0000000b9215a211 */ /* 0x000fe400000f0c2a */
[----:B------:R-:W-:Y:S01]  /*106c0*/  ISETP.GE.AND P0, PT, R148, UR4, PT ;  /* 0x0000000494007c0c */ /* 0x000fe2000bf06270 */
[----:B------:R0:W-:Y:S04]  /*106d0*/  @!P1 ST.E.128 desc[UR8][R8.64], R4 ;  /* 0x0000000408009985 */ /* 0x0001e8000c101d08 */
[----:B------:R0:W-:Y:S08]  /*106e0*/  @!P2 ST.E.128 desc[UR8][R20.64], R12 ;  /* 0x0000000c1400a985 */ /* 0x0001f0000c101d08 */
[----:B------:R-:W-:Y:S05]  /*106f0*/  @P0 BRA `(.L_x_12023) ;  /* 0x0000000800d80947 */ /* 0x000fea0003800000 */
[----:B0-----:R-:W-:Y:S01]  /*10700*/  LEA R4, P0, R148, R10, 0x1 ;  /* 0x0000000a94047211 */ /* 0x001fe200078008ff */
[----:B------:R-:W-:-:S03]  /*10710*/  ULDC.64 UR8, c[0x0][0x208] ;  /* 0x0000820000087ab9 */ /* 0x000fc60000000a00 */
[----:B------:R-:W-:-:S05]  /*10720*/  LEA.HI.X R5, R148, R11, R40, 0x1, P0 ;  /* 0x0000000b94057211 */ /* 0x000fca00000f0c28 */
[----:B------:R0:W-:Y:S01]  /*10730*/  ST.E.128 desc[UR8][R4.64], R16 ;  /* 0x0000001004007985 */ /* 0x0001e2000c101d08 */
[----:B------:R-:W-:Y:S05]  /*10740*/  BRA `(.L_x_12023) ;  /* 0x0000000800c47947 */ /* 0x000fea0003800000 */
.L_x_12019:
        /* <DEDUP_REMOVED lines=14> */
[----:B------:R-:W1:Y:S01]  /*10830*/  S2R R8, SR_TID.X ;  /* 0x0000000000087919 */ /* 0x000e620000002100 */
[----:B------:R-:W-:Y:S02]  /*10840*/  ULDC.64 UR10, c[0x0][0xc08] ;  /* 0x00030200000a7ab9 */ /* 0x000fe40000000a00 */
        /* <DEDUP_REMOVED lines=13> */
[----:B------:R-:W-:Y:S02]  /*10920*/  IMAD.U32 R7, RZ, RZ, UR9 ;  /* 0x00000009ff077e24 */ /* 0x000fe4000f8e00ff */
[----:B-1----:R-:W-:Y:S01]  /*10930*/  VIADD R8, R8, 0xffffff80 ;  /* 0xffffff8008087836 */ /* 0x002fe20000000000 */
[----:B------:R-:W-:Y:S02]  /*10940*/  USHF.R.S32.HI UR11, URZ, 0x1f, UR12 ;  /* 0x0000001f3f0b7899 */ /* 0x000fe4000801140c */
[----:B------:R1:W5:Y:S02]  /*10950*/  @P3 LDG.E R0, desc[UR14][R6.64] ;  /* 0x0000000e06003981 */ /* 0x000364000c1e1900 */
[----:B------:R-:W-:Y:S02]  /*10960*/  ISETP.GE.AND P1, PT, R8, 0xc0, PT ;  /* 0x000000c00800780c */ /* 0x000fe40003f26270 */
        /* <DEDUP_REMOVED lines=8> */
.L_x_12024:
        /* <DEDUP_REMOVED lines=34> */
[----:B------:R-:W-:-:S04]  /*10c10*/  IMAD.U32 R8, RZ, RZ, UR7 ;  /* 0x00000007ff087e24 */ /* 0x000fc8000f8e00ff */
[----:B------:R-:W-:-:S04]  /*10c20*/  IMAD.MOV R3, RZ, RZ, -R4 ;  /* 0x000000ffff037224 */ /* 0x000fc800078e0a04 */
[----:B------:R-:W-:Y:S01]  /*10c30*/  IMAD R3, R5, R3, R6 ;  /* 0x0000000305037224 */ /* 0x000fe200078e0206 */
[----:B------:R-:W-:Y:S02]  /*10c40*/  SHF.R.S32.HI R5, RZ, 0x1f, R4 ;  /* 0x0000001fff057819 */ /* 0x000fe40000011404 */
        /* <DEDUP_REMOVED lines=12> */
.L_x_12026:
[----:B------:R-:W-:Y:S05]  /*10d10*/  BSYNC B1 ;  /* 0x0000000000017941 */ /* 0x000fea0003800000 */
.L_x_12025:
[----:B------:R-:W1:Y:S01]  /*10d20*/  @P0 LDC R5, c[0x0][0xbf0] ;  /* 0x0002fc00ff050b82 */ /* 0x000e620000000800 */
[----:B------:R-:W-:Y:S01]  /*10d30*/  R2UR UR16, R19 ;  /* 0x00000000131072ca */ /* 0x000fe200000e0000 */
[----:B------:R-:W-:Y:S01]  /*10d40*/  ULDC.64 UR14, c[0x0][0xaa0] ;  /* 0x0002a800000e7ab9 */ /* 0x000fe20000000a00 */
[----:B------:R-:W-:Y:S01]  /*10d50*/  R2UR UR17, R147 ;  /* 0x00000000931172ca */ /* 0x000fe200000e0000 */
[----:B------:R-:W-:Y:S01]  /*10d60*/  UIMAD UR7, UR10, UR14, URZ ;  /* 0x0000000e0a0772a4 */ /* 0x000fe2000f8e023f */
[----:B0-----:R-:W-:Y:S01]  /*10d70*/  IMAD R3, R150, 0x60, R151 ;  /* 0x0000006096037824 */ /* 0x001fe200078e0297 */
[----:B------:R-:W-:Y:S01]  /*10d80*/  UIMAD.WIDE.U32 UR8, UR4, UR14, URZ ;  /* 0x0000000e040872a5 */ /* 0x000fe2000f8e003f */
[----:B------:R-:W-:Y:S01]  /*10d90*/  BSSY B1, `(.L_x_12027) ;  /* 0x000003a000017945 */ /* 0x000fe20003800000 */
[----:B------:R-:W-:Y:S01]  /*10da0*/  UIMAD UR7, UR4, UR15, UR7 ;  /* 0x0000000f040772a4 */ /* 0x000fe2000f8e0207 */
[----:B------:R-:W-:Y:S02]  /*10db0*/  SHF.R.S32.HI R16, RZ, 0x1f, R148 ;  /* 0x0000001fff107819 */ /* 0x000fe40000011494 */
[----:B------:R-:W-:Y:S01]  /*10dc0*/  ULDC.64 UR14, c[0x0][0xae8] ;  /* 0x0002ba00000e7ab9 */ /* 0x000fe20000000a00 */
[----:B------:R-:W-:Y:S01]  /*10dd0*/  UIADD3 UR9, UR9, UR7, URZ ;  /* 0x0000000709097290 */ /* 0x000fe2000fffe03f */
[----:B------:R-:W-:Y:S01]  /*10de0*/  SHF.R.S32.HI R17, RZ, 0x1f, R146 ;  /* 0x0000001fff117819 */ /* 0x000fe20000011492 */
[----:B------:R-:W-:Y:S01]  /*10df0*/  UIMAD UR4, UR11, UR14, URZ ;  /* 0x0000000e0b0472a4 */ /* 0x000fe2000f8e023f */
[----:B------:R-:W-:Y:S01]  /*10e00*/  VIADD R6, R3, UR16 ;  /* 0x0000001003067c36 */ /* 0x000fe20008000000 */
[----:B------:R-:W-:-:S02]  /*10e10*/  UIMAD.WIDE.U32 UR8, UR17, UR14, UR8 ;  /* 0x0000000e110872a5 */ /* 0x000fc4000f8e0008 */
[----:B------:R-:W-:Y:S01]  /*10e20*/  UIMAD UR4, UR17, UR15, UR4 ;  /* 0x0000000f110472a4 */ /* 0x000fe2000f8e0204 */
[----:B------:R-:W-:Y:S01]  /*10e30*/  @P0 IMAD.HI.U32 R4, R6, R9, RZ ;  /* 0x0000000906040227 */ /* 0x000fe200078e00ff */
[----:B------:R-:W-:Y:S02]  /*10e40*/  ULDC.64 UR10, c[0x0][0xaf0] ;  /* 0x0002bc00000a7ab9 */ /* 0x000fe40000000a00 */
[----:B------:R-:W-:Y:S01]  /*10e50*/  UIADD3 UR9, UR9, UR4, URZ ;  /* 0x0000000409097290 */ /* 0x000fe2000fffe03f */
[----:B------:R-:W-:Y:S01]  /*10e60*/  IMAD.MOV.U32 R3, RZ, RZ, R6 ;  /* 0x000000ffff037224 */ /* 0x000fe200078e0006 */
        /* <DEDUP_REMOVED lines=12> */
[----:B------:R-:W-:Y:S01]  /*10f30*/  SHF.R.S32.HI R6, RZ, 0x1f, R7 ;  /* 0x0000001fff067819 */ /* 0x000fe20000011407 */
[----:B------:R-:W-:Y:S01]  /*10f40*/  IMAD.U32 R5, RZ, RZ, UR4 ;  /* 0x00000004ff057e24 */ /* 0x000fe2000f8e00ff */
[----:B------:R-:W-:Y:S01]  /*10f50*/  ULDC.64 UR8, c[0x0][0xad8] ;  /* 0x0002b60000087ab9 */ /* 0x000fe20000000a00 */
[----:B------:R-:W-:-:S02]  /*10f60*/  IMAD R9, R3, UR11, R8 ;  /* 0x0000000b03097c24 */ /* 0x000fc4000f8e0208 */
        /* <DEDUP_REMOVED lines=25> */
[----:B------:R3:W-:Y:S04]  /*11100*/  @!P2 ST.E.128 desc[UR8][R8.64], RZ ;  /* 0x000000ff0800a985 */ /* 0x0007e8000c101d08 */
[----:B------:R3:W-:Y:S04]  /*11110*/  @!P3 ST.E.128 desc[UR8][R12.64], RZ ;  /* 0x000000ff0c00b985 */ /* 0x0007e8000c101d08 */
[----:B------:R3:W-:Y:S02]  /*11120*/  @!P4 ST.E.128 desc[UR8][R14.64], RZ ;  /* 0x000000ff0e00c985 */ /* 0x0007e4000c101d08 */
.L_x_12028:
[----:B------:R-:W-:Y:S05]  /*11130*/  BSYNC B1 ;  /* 0x0000000000017941 */ /* 0x000fea0003800000 */
.L_x_12027:
        /* <DEDUP_REMOVED lines=10> */
[-C--:B-1-3--:R-:W-:Y:S02]  /*111e0*/  @!P3 LEA R8, P0, R146, R4.reuse, 0x1 ;  /* 0x000000049208b211 */ /* 0x08afe400078008ff */
[----:B------:R-:W-:Y:S02]  /*111f0*/  @!P4 LEA R10, P1, R148, R4, 0x1 ;  /* 0x00000004940ac211 */ /* 0x000fe400078208ff */
[----:B0---4-:R-:W-:Y:S01]  /*11200*/  @!P2 IMAD.WIDE R6, R144, 0x2, R4 ;  /* 0x000000029006a825 */ /* 0x011fe200078e0204 */
[-C--:B------:R-:W-:Y:S02]  /*11210*/  @!P3 LEA.HI.X R9, R146, R5.reuse, R17, 0x1, P0 ;  /* 0x000000059209b211 */ /* 0x080fe400000f0c11 */
[----:B------:R-:W-:Y:S02]  /*11220*/  @!P4 LEA.HI.X R11, R148, R5, R16, 0x1, P1 ;  /* 0x00000005940bc211 */ /* 0x000fe400008f0c10 */
[----:B------:R2:W-:Y:S04]  /*11230*/  @!P2 ST.E.128 desc[UR8][R6.64], RZ ;  /* 0x000000ff0600a985 */ /* 0x0005e8000c101d08 */
[----:B------:R2:W-:Y:S04]  /*11240*/  @!P3 ST.E.128 desc[UR8][R8.64], RZ ;  /* 0x000000ff0800b985 */ /* 0x0005e8000c101d08 */
[----:B------:R2:W-:Y:S02]  /*11250*/  @!P4 ST.E.128 desc[UR8][R10.64], RZ ;  /* 0x000000ff0a00c985 */ /* 0x0005e4000c101d08 */
.L_x_12023:
[----:B------:R-:W-:Y:S05]  /*11260*/  BSYNC B0 ;  /* 0x0000000000007941 */ /* 0x000fea0003800000 */
.L_x_12018:
[----:B------:R-:W-:Y:S02]  /*11270*/  ULDC UR4, c[0x0][0xc3c] ;  /* 0x00030f0000047ab9 */ /* 0x000fe40000000800 */
[----:B------:R-:W-:-:S13]  /*11280*/  ISETP.GE.AND P0, PT, R31, UR4, PT ;  /* 0x000000041f007c0c */ /* 0x000fda000bf06270 */
[----:B------:R-:W-:Y:S05]  /*11290*/  @!P0 BRA `(.L_x_12029) ;  /* 0xfffffefc00288947 */ /* 0x000fea000383ffff */
[----:B------:R-:W-:Y:S05]  /*112a0*/  EXIT ;  /* 0x000000000000794d */ /* 0x000fea0003800000 */
.L_x_11982:
        /* <DEDUP_REMOVED lines=16> */
.L_x_12030:
        /* <DEDUP_REMOVED lines=43> */
.L_x_12036:
        /* <DEDUP_REMOVED lines=13> */
.L_x_12035:
[----:B------:R-:W-:Y:S05]  /*11730*/  BSYNC B0 ;  /* 0x0000000000007941 */ /* 0x000fea0003800000 */
.L_x_12034:
        /* <DEDUP_REMOVED lines=22> */
.L_x_12032:
        /* <DEDUP_REMOVED lines=22> */
.L_x_12037:
[----:B-1----:R-:W-:Y:S02]  /*11a00*/  IMAD R16, R16, UR5, R9 ;  /* 0x0000000510107c24 */ /* 0x002fe4000f8e0209 */
[----:B0-----:R-:W-:Y:S01]  /*11a10*/  IMAD.MOV.U32 R11, RZ, RZ, R10 ;  /* 0x000000ffff0b7224 */ /* 0x001fe200078e000a */
[----:B------:R-:W-:Y:S01]  /*11a20*/  IABS R10, R4 ;  /* 0x00000004000a7213 */ /* 0x000fe20000000000 */
[----:B------:R-:W-:Y:S01]  /*11a30*/  IMAD.MOV.U32 R2, RZ, RZ, RZ ;  /* 0x000000ffff027224 */ /* 0x000fe200078e00ff */
[----:B------:R-:W-:Y:S01]  /*11a40*/  IADD3 R9, -R16, UR6, RZ ;  /* 0x0000000610097c10 */ /* 0x000fe2000fffe1ff */
[----:B------:R-:W-:Y:S02]  /*11a50*/  IMAD R11, R11, R8, RZ ;  /* 0x000000080b0b7224 */ /* 0x000fe400078e02ff */
[----:B------:R-:W-:Y:S01]  /*11a60*/  IMAD.MOV R10, RZ, RZ, -R10 ;  /* 0x000000ffff0a7224 */ /* 0x000fe200078e0a0a */
[----:B------:R-:W-:Y:S01]  /*11a70*/  IABS R6, R9 ;  /* 0x0000000900067213 */ /* 0x000fe20000000000 */
        /* <DEDUP_REMOVED lines=51> */
.L_x_12033:
[----:B------:R-:W-:Y:S02]  /*11db0*/  IMAD.MOV.U32 R17, RZ, RZ, RZ ;  /* 0x000000ffff117224 */ /* 0x000fe400078e00ff */
[----:B------:R-:W-:Y:S02]  /*11dc0*/  IMAD.U32 R16, RZ, RZ, UR6 ;  /* 0x00000006ff107e24 */ /* 0x000fe4000f8e00ff */
[----:B------:R-:W-:-:S07]  /*11dd0*/  IMAD.MOV.U32 R18, RZ, RZ, RZ ;  /* 0x000000ffff127224 */ /* 0x000fce00078e00ff */
.L_x_12038:
[----:B------:R-:W-:-:S13]  /*11de0*/  ISETP.NE.AND P0, PT, R5, RZ, PT ;  /* 0x000000ff0500720c */ /* 0x000fda0003f05270 */
[----:B------:R-:W0:Y:S01]  /*11df0*/  @!P0 S2R R3, SR_CgaCtaId ;  /* 0x0000000000038919 */ /* 0x000e220000008800 */
[----:B------:R-:W-:-:S04]  /*11e00*/  @!P0 MOV R0, 0x400 ;  /* 0x0000040000008802 */ /* 0x000fc80000000f00 */
[----:B0-----:R-:W-:-:S05]  /*11e10*/  @!P0 LEA R0, R3, R0, 0x18 ;  /* 0x0000000003008211 */ /* 0x001fca00078ec0ff */
[----:B------:R2:W-:Y:S01]  /*11e20*/  @!P0 STS.128 [R0+0x31cd0], R16 ;  /* 0x031cd01000008388 */ /* 0x0005e20000000c00 */
[----:B------:R-:W-:Y:S06]  /*11e30*/  BAR.ARV 0x5, 0x200 ;  /* 0x0148000000007b1d */ /* 0x000fec0000002000 */
.L_x_12031:
        /* <DEDUP_REMOVED lines=33> */
.L_x_12143:
[----:B0---4-:R-:W0:Y:S01]  /*12050*/  LDC.64 R2, c[0x0][0xc88] ;  /* 0x00032200ff027b82 */ /* 0x011e220000000a00 */
        /* <DEDUP_REMOVED lines=49> */
[----:B---3--:R-:W-:Y:S05]  /*12370*/  @P2 BRA `(.L_x_12040) ;  /* 0x0000000000182947 */ /* 0x008fea0003800000 */
[----:B------:R-:W-:Y:S05]  /*12380*/  @!P1 BRA `(.L_x_12040) ;  /* 0x0000000000149947 */ /* 0x000fea0003800000 */
[----:B------:R-:W-:Y:S02]  /*12390*/  ULDC.64 UR4, c[0x0][0x208] ;  /* 0x0000820000047ab9 */ /* 0x000fe40000000a00 */
[----:B------:R-:W0:Y:S04]  /*123a0*/  LDG.E R7, desc[UR4][R2.64] ;  /* 0x0000000402077981 */ /* 0x000e28000c1e1900 */
[----:B------:R-:W0:Y:S02]  /*123b0*/  LDG.E R2, desc[UR4][R2.64+0x4] ;  /* 0x0000040402027981 */ /* 0x000e24000c1e1900 */
[----:B0-----:R-:W-:-:S05]  /*123c0*/  IMAD.IADD R8, R2, 0x1, -R7 ;  /* 0x0000000102087824 */ /* 0x001fca00078e0a07 */
[----:B------:R1:W-:Y:S02]  /*123d0*/  STL [R1+0x14], R8 ;  /* 0x0000140801007387 */ /* 0x0003e40000100800 */
.L_x_12040:
[----:B------:R-:W-:Y:S01]  /*123e0*/  ULDC.64 UR4, c[0x0][0xa20] ;  /* 0x0002880000047ab9 */ /* 0x000fe20000000a00 */
[----:B-----5:R-:W-:Y:S01]  /*123f0*/  IMAD.IADD R28, R28, 0x1, R0 ;  /* 0x000000011c1c7824 */ /* 0x020fe200078e0200 */
[----:B------:R-:W-:Y:S01]  /*12400*/  ISETP.NE.U32.AND P1, PT, RZ, UR4, PT ;  /* 0x00000004ff007c0c */ /* 0x000fe2000bf25070 */
[----:B------:R-:W-:-:S03]  /*12410*/  IMAD.MOV.U32 R26, RZ, RZ, R9 ;  /* 0x000000ffff1a7224 */ /* 0x000fc600078e0009 */
[----:B------:R-:W-:-:S13]  /*12420*/  ISETP.NE.AND.EX P1, PT, RZ, UR5, PT, P1 ;  /* 0x00000005ff007c0c */ /* 0x000fda000bf25310 */
[----:B------:R-:W-:Y:S05]  /*12430*/  @!P1 BRA `(.L_x_12041) ;  /* 0x0000000000149947 */ /* 0x000fea0003800000 */
[----:B------:R-:W-:Y:S01]  /*12440*/  IADD3 R2, P0, R24, UR4, RZ ;  /* 0x0000000418027c10 */ /* 0x000fe2000ff1e0ff */
[----:B------:R-:W-:-:S03]  /*12450*/  ULDC.64 UR6, c[0x0][0x208] ;  /* 0x0000820000067ab9 */ /* 0x000fc60000000a00 */
[----:B------:R-:W-:-:S05]  /*12460*/  IADD3.X R3, R25, UR5, RZ, P0, !PT ;  /* 0x0000000519037c10 */ /* 0x000fca00087fe4ff */
[----:B------:R2:W5:Y:S01]  /*12470*/  LDG.E R6, desc[UR6][R2.64] ;  /* 0x0000000602067981 */ /* 0x000562000c1e1900 */
[----:B------:R-:W-:Y:S05]  /*12480*/  BRA `(.L_x_12042) ;  /* 0x0000000000147947 */ /* 0x000fea0003800000 */
.L_x_12041:
[----:B------:R-:W-:Y:S05]  /*12490*/  @!P0 BRA `(.L_x_12042) ;  /* 0x0000000000108947 */ /* 0x000fea0003800000 */
[----:B------:R-:W-:Y:S02]  /*124a0*/  ULDC.64 UR4, c[0x0][0x208] ;  /* 0x0000820000047ab9 */ /* 0x000fe40000000a00 */
[----:B------:R-:W2:Y:S04]  /*124b0*/  LDG.E R6, desc[UR4][R4.64] ;  /* 0x0000000404067981 */ /* 0x000ea8000c1e1900 */
[----:B------:R-:W2:Y:S02]  /*124c0*/  LDG.E R4, desc[UR4][R4.64+0x4] ;  /* 0x0000040404047981 */ /* 0x000ea4000c1e1900 */
[----:B--2---:R-:W-:-:S07]  /*124d0*/  IMAD.IADD R6, R4, 0x1, -R6 ;  /* 0x0000000104067824 */ /* 0x004fce00078e0a06 */
.L_x_12042:
[----:B-----5:R-:W-:Y:S01]  /*124e0*/  IMAD.IADD R6, R6, 0x1, -R0 ;  /* 0x0000000106067824 */ /* 0x020fe200078e0a00 */
[----:B------:R-:W-:Y:S01]  /*124f0*/  BSSY B7, `(.L_x_12043) ;  /* 0x0000428000077945 */ /* 0x000fe20003800000 */
[----:B------:R-:W3:Y:S01]  /*12500*/  LDC R0, c[0x0][0x448] ;  /* 0x00011200ff007b82 */ /* 0x000ee20000000800 */
[----:B--2---:R-:W-:-:S04]  /*12510*/  IMAD R2, R17, 0xc0, RZ ;  /* 0x000000c011027824 */ /* 0x004fc800078e02ff */
[----:B------:R-:W-:Y:S01]  /*12520*/  VIADD R2, R2, 0xbf ;  /* 0x000000bf02027836 */ /* 0x000fe20000000000 */
[----:B---3--:R-:W-:-:S13]  /*12530*/  ISETP.NE.AND P0, PT, R0, 0x1, PT ;  /* 0x000000010000780c */ /* 0x008fda0003f05270 */
[----:B------:R-:W2:Y:S08]  /*12540*/  @P0 LDC R3, c[0x0][0x44c] ;  /* 0x00011300ff030b82 */ /* 0x000eb00000000800 */
[----:B------:R-:W3:Y:S01]  /*12550*/  @P0 LDC R0, c[0x0][0x450] ;  /* 0x00011400ff000b82 */ /* 0x000ee20000000800 */
[----:B--2---:R-:W-:-:S05]  /*12560*/  @P0 IMAD.HI.U32 R3, R2, R3, RZ ;  /* 0x0000000302030227 */ /* 0x004fca00078e00ff */
[----:B---3--:R-:W-:Y:S01]  /*12570*/  @P0 SHF.R.U32.HI R2, RZ, R0, R3 ;  /* 0x00000000ff020219 */ /* 0x008fe20000011603 */
        /* <DEDUP_REMOVED lines=31> */
.L_x_12044:
        /* <DEDUP_REMOVED lines=15> */
[----:B01----:R-:W-:Y:S02]  /*12860*/  IMAD.MOV.U32 R8, RZ, RZ, 0x70 ;  /* 0x00000070ff087424 */ /* 0x003fe400078e00ff */
[----:B------:R-:W-:Y:S02]  /*12870*/  IMAD.MOV.U32 R12, RZ, RZ, 0x1 ;  /* 0x00000001ff0c7424 */ /* 0x000fe400078e00ff */
[----:B------:R-:W-:-:S07]  /*12880*/  IMAD.MOV.U32 R13, RZ, RZ, RZ ;  /* 0x000000ffff0d7224 */ /* 0x000fce00078e00ff */
[----:B------:R-:W-:-:S07]  /*12890*/  LEPC R20, `(.L_x_12047) ;  /* 0x000000001014794e */ /* 0x000fce0000000000 */
[----:B--2---:R-:W-:Y:S05]  /*128a0*/  CALL.ABS.NOINC R2 ;  /* 0x0000000002007343 */ /* 0x004fea0003c00000 */
.L_x_12047:
[----:B------:R-:W-:Y:S05]  /*128b0*/  BSYNC B6 ;  /* 0x0000000000067941 */ /* 0x000fea0003800000 */
.L_x_12046:
        /* <DEDUP_REMOVED lines=15> */
[----:B01----:R-:W-:Y:S02]  /*129b0*/  IMAD.MOV.U32 R8, RZ, RZ, 0x70 ;  /* 0x00000070ff087424 */ /* 0x003fe400078e00ff */
[----:B------:R-:W-:Y:S02]  /*129c0*/  IMAD.MOV.U32 R12, RZ, RZ, 0x1 ;  /* 0x00000001ff0c7424 */ /* 0x000fe400078e00ff */
[----:B--2---:R-:W-:-:S07]  /*129d0*/  IMAD.MOV.U32 R13, RZ, RZ, RZ ;  /* 0x000000ffff0d7224 */ /* 0x004fce00078e00ff */
[----:B------:R-:W-:-:S07]  /*129e0*/  LEPC R20, `(.L_x_12050) ;  /* 0x000000001014794e */ /* 0x000fce0000000000 */
[----:B---3--:R-:W-:Y:S05]  /*129f0*/  CALL.ABS.NOINC R2 ;  /* 0x0000000002007343 */ /* 0x008fea0003c00000 */
.L_x_12050:
        /* <DEDUP_REMOVED lines=15> */
.L_x_12049:
[----:B------:R-:W-:Y:S05]  /*12af0*/  BSYNC B6 ;  /* 0x0000000000067941 */ /* 0x000fea0003800000 */
.L_x_12048:
[----:B------:R-:W-:Y:S01]  /*12b00*/  ULDC.64 UR4, c[0x0][0x9f8] ;  /* 0x00027e0000047ab9 */ /* 0x000fe20000000a00 */
[----:B------:R-:W-:Y:S01]  /*12b10*/  ULDC.64 UR6, c[0x0][0x208] ;  /* 0x0000820000067ab9 */ /* 0x000fe20000000a00 */
[----:B------:R-:W-:Y:S01]  /*12b20*/  ISETP.NE.U32.AND P0, PT, RZ, UR4, PT ;  /* 0x00000004ff007c0c */ /* 0x000fe2000bf05070 */
[----:B------:R-:W2:Y:S01]  /*12b30*/  LDL R20, [R1+0xc] ;  /* 0x00000c0001147983 */ /* 0x000ea20000100800 */
[----:B------:R-:W3:Y:S02]  /*12b40*/  LDC.64 R2, c[0x0][0x418] ;  /* 0x00010600ff027b82 */ /* 0x000ee40000000a00 */
[----:B------:R-:W-:-:S13]  /*12b50*/  ISETP.NE.AND.EX P0, PT, RZ, UR5, PT, P0 ;  /* 0x00000005ff007c0c */ /* 0x000fda000bf05300 */
[----:B------:R-:W-:-:S04]  /*12b60*/  @P0 IADD3 R24, P1, R24, UR4, RZ ;  /* 0x0000000418180c10 */ /* 0x000fc8000ff3e0ff */
[----:B------:R-:W-:Y:S01]  /*12b70*/  @P0 IADD3.X R25, R25, UR5, RZ, P1, !PT ;  /* 0x0000000519190c10 */ /* 0x000fe20008ffe4ff */
[----:B------:R-:W-:-:S04]  /*12b80*/  ULDC.64 UR4, c[0x0][0xa08] ;  /* 0x0002820000047ab9 */ /* 0x000fc80000000a00 */
[----:B------:R2:W4:Y:S01]  /*12b90*/  @P0 LDG.E R26, desc[UR6][R24.64] ;  /* 0x00000006181a0981 */ /* 0x000522000c1e1900 */
[----:B---3--:R-:W-:Y:S01]  /*12ba0*/  LOP3.LUT P0, RZ, R2, UR4, RZ, 0xfc, !PT ;  /* 0x0000000402ff7c12 */ /* 0x008fe2000f80fcff */
[----:B------:R-:W-:-:S03]  /*12bb0*/  UMOV UR4, 0xffffffff ;  /* 0xffffffff00047882 */ /* 0x000fc60000000000 */
[----:B------:R-:W-:Y:S01]  /*12bc0*/  LOP3.LUT P0, RZ, R3, UR5, RZ, 0xfc, P0 ;  /* 0x0000000503ff7c12 */ /* 0x000fe2000800fcff */
[----:B--2---:R-:W-:Y:S01]  /*12bd0*/  VIADD R25, R20, 0xffffffff ;  /* 0xffffffff14197836 */ /* 0x004fe20000000000 */
[----:B----4-:R-:W-:Y:S02]  /*12be0*/  SHF.R.S32.HI R29, RZ, 0x1f, R26 ;  /* 0x0000001fff1d7819 */ /* 0x010fe4000001141a */
[----:B------:R-:W-:Y:S01]  /*12bf0*/  SEL R24, R26, RZ, !P0 ;  /* 0x000000ff1a187207 */ /* 0x000fe20004000000 */
[----:B------:R-:W-:Y:S08]  /*12c00*/  BRA.DIV UR4, `(.L_x_12051) ;  /* 0x0000004e04887947 */ /* 0x000ff0000b800000 */
[----:B------:R-:W2:Y:S02]  /*12c10*/  S2R R0, SR_TID.X ;  /* 0x0000000000007919 */ /* 0x000ea40000002100 */
[----:B--2---:R-:W-:-:S04]  /*12c20*/  SHF.R.U32.HI R0, RZ, 0x5, R0 ;  /* 0x00000005ff007819 */ /* 0x004fc80000011600 */
[----:B------:R-:W-:-:S05]  /*12c30*/  LOP3.LUT R0, R0, 0x3, RZ, 0xc0, !PT ;  /* 0x0000000300007812 */ /* 0x000fca00078ec0ff */
[----:B------:R2:W3:Y:S02]  /*12c40*/  SHFL.IDX PT, R14, R0, RZ, 0x1f ;  /* 0x00001fff000e7589 */ /* 0x0004e400000e0000 */
.L_x_12159:
[----:B------:R-:W-:Y:S02]  /*12c50*/  PLOP3.LUT P1, PT, PT, PT, PT, 0x8, 0x0 ;  /* 0x000000000000781c */ /* 0x000fe40003f2e170 */
[----:B---3--:R-:W-:Y:S02]  /*12c60*/  ISETP.NE.AND P0, PT, R14, RZ, PT ;  /* 0x000000ff0e00720c */ /* 0x008fe40003f05270 */
[----:B--2---:R-:W-:-:S05]  /*12c70*/  P2R R0, PR, RZ, 0x2 ;  /* 0x00000002ff007803 */ /* 0x004fca0000000000 */
[----:B------:R2:W-:Y:S06]  /*12c80*/  STL [R1], R0 ;  /* 0x0000000001007387 */ /* 0x0005ec0000100800 */
[----:B------:R-:W-:Y:S05]  /*12c90*/  @P0 BRA `(.L_x_12052) ;  /* 0x00000004001c0947 */ /* 0x000fea0003800000 */
[----:B------:R-:W-:-:S03]  /*12ca0*/  UMOV UR4, 0xffffffff ;  /* 0xffffffff00047882 */ /* 0x000fc60000000000 */
[----:B------:R-:W-:Y:S05]  /*12cb0*/  BRA.DIV UR4, `(.L_x_12053) ;  /* 0x0000004e04907947 */ /* 0x000fea000b800000 */
[----:B------:R-:W-:-:S13]  /*12cc0*/  ELECT P6, URZ, PT ;  /* 0x00000000003f782f */ /* 0x000fda00038c0000 */
.L_x_12162:
[----:B------:R-:W-:Y:S05]  /*12cd0*/  @!P6 BRA `(.L_x_12052) ;  /* 0x00000004000ce947 */ /* 0x000fea0003800000 */
[----:B------:R-:W-:-:S04]  /*12ce0*/  ISETP.NE.U32.AND P0, PT, R2, RZ, PT ;  /* 0x000000ff0200720c */ /* 0x000fc80003f05070 */
[----:B------:R-:W-:-:S13]  /*12cf0*/  ISETP.NE.AND.EX P0, PT, R3, RZ, PT, P0 ;  /* 0x000000ff0300720c */ /* 0x000fda0003f05300 */
[----:B------:R-:W-:Y:S05]  /*12d00*/  @!P0 BRA `(.L_x_12054) ;  /* 0x0000000000488947 */ /* 0x000fea0003800000 */
[----:B------:R-:W3:Y:S01]  /*12d10*/  LDC R6, c[0x0][0x43c] ;  /* 0x00010f00ff067b82 */ /* 0x000ee20000000800 */
[----:B------:R-:W-:Y:S01]  /*12d20*/  ULDC.64 UR4, c[0x0][0x428] ;  /* 0x00010a0000047ab9 */ /* 0x000fe20000000a00 */
[----:B------:R-:W-:Y:S01]  /*12d30*/  ULDC.64 UR6, c[0x0][0x208] ;  /* 0x0000820000067ab9 */ /* 0x000fe20000000a00 */
[----:B---3--:R-:W-:-:S13]  /*12d40*/  ISETP.NE.AND P0, PT, R6, 0x1, PT ;  /* 0x000000010600780c */ /* 0x008fda0003f05270 */
[----:B------:R-:W2:Y:S02]  /*12d50*/  @P0 LDC.64 R4, c[0x0][0x440] ;  /* 0x00011000ff040b82 */ /* 0x000ea40000000a00 */
[----:B--2---:R-:W-:-:S04]  /*12d60*/  @P0 IMAD.HI.U32 R0, R25, R4, RZ ;  /* 0x0000000419000227 */ /* 0x004fc800078e00ff */
        /* <DEDUP_REMOVED lines=12> */
.L_x_12054:
[----:B--2---:R-:W-:Y:S01]  /*12e30*/  IMAD R0, R23, 0x8, R22 ;  /* 0x0000000817007824 */ /* 0x004fe200078e0216 */
[----:B---3--:R-:W-:-:S04]  /*12e40*/  SHF.L.U32 R2, R27, 0x1f, RZ ;  /* 0x0000001f1b027819 */ /* 0x008fc800000006ff */
[----:B------:R-:W2:Y:S02]  /*12e50*/  SYNCS.PHASECHK.TRANS64.TRYWAIT P0, [R0+URZ+0x31c40], R2 ;  /* 0x031c4002000075a7 */ /* 0x000ea4000800017f */
[----:B--2---:R-:W-:Y:S05]  /*12e60*/  @!P0 BRA `(.L_x_12055) ;  /* 0x0000004c00448947 */ /* 0x004fea0003800000 */
.L_x_12163:
        /* <DEDUP_REMOVED lines=11> */
.L_x_12056:
[----:B------:R-:W-:Y:S01]  /*12f20*/  R2UR UR9, R0 ;  /* 0x00000000000972ca */ /* 0x000fe200000e0000 */
[----:B--2---:R-:W-:Y:S01]  /*12f30*/  IMAD R0, R23, 0x6c00, R22 ;  /* 0x00006c0017007824 */ /* 0x004fe200078e0216 */
        /* <DEDUP_REMOVED lines=29> */
.L_x_12052:
[----:B------:R-:W3:Y:S04]  /*13110*/  LDL.LU R4, [R1+0x10] ;  /* 0x0000100001047983 */ /* 0x000ee80000300800 */
[----:B------:R-:W4:Y:S04]  /*13120*/  LDL.LU R6, [R1+0x8] ;  /* 0x0000080001067983 */ /* 0x000f280000300800 */
[----:B------:R-:W5:Y:S01]  /*13130*/  LDL.LU R3, [R1+0x18] ;  /* 0x0000180001037983 */ /* 0x000f620000300800 */
        /* <DEDUP_REMOVED lines=11> */
[----:B-----5:R-:W-:-:S03]  /*131f0*/  SEL R3, R3, RZ, !P0 ;  /* 0x000000ff03037207 */ /* 0x020fc60004000000 */
[----:B------:R-:W-:Y:S01]  /*13200*/  IMAD R0, R4, UR5, R2 ;  /* 0x0000000504007c24 */ /* 0x000fe2000f8e0202 */
[----:B----4-:R-:W-:Y:S01]  /*13210*/  SEL R2, R6, RZ, !P0 ;  /* 0x000000ff06027207 */ /* 0x010fe20004000000 */
[----:B------:R-:W-:-:S05]  /*13220*/  IMAD.WIDE.U32 R4, R4, UR4, RZ ;  /* 0x0000000404047c25 */ /* 0x000fca000f8e00ff */
[----:B------:R-:W-:Y:S04]  /*13230*/  STL.64 [R1+0x20], R4 ;  /* 0x0000200401007387 */ /* 0x000fe80000100a00 */
        /* <DEDUP_REMOVED lines=23> */
.L_x_12058:
[----:B------:R-:W-:Y:S05]  /*133b0*/  BSYNC B6 ;  /* 0x0000000000067941 */ /* 0x000fea0003800000 */
.L_x_12057:
[----:B---3--:R-:W2:Y:S01]  /*133c0*/  LDL.LU R0, [R1+0x10] ;  /* 0x0000100001007983 */ /* 0x008ea20000300800 */
[----:B------:R-:W3:Y:S01]  /*133d0*/  LDC R9, c[0x0][0x448] ;  /* 0x00011200ff097b82 */ /* 0x000ee20000000800 */
[----:B------:R-:W-:Y:S01]  /*133e0*/  ULDC.64 UR4, c[0x0][0x2d8] ;  /* 0x0000b60000047ab9 */ /* 0x000fe20000000a00 */
[----:B------:R-:W-:Y:S01]  /*133f0*/  ULDC.64 UR6, c[0x0][0x2c8] ;  /* 0x0000b20000067ab9 */ /* 0x000fe20000000a00 */
[----:B------:R-:W2:Y:S01]  /*13400*/  LDL.LU.64 R2, [R1+0x20] ;  /* 0x0000200001027983 */ /* 0x000ea20000300a00 */
[----:B------:R-:W-:-:S03]  /*13410*/  ULDC.64 UR8, c[0x0][0x280] ;  /* 0x0000a00000087ab9 */ /* 0x000fc60000000a00 */
[----:B------:R-:W4:Y:S04]  /*13420*/  LDL.LU R20, [R1+0x18] ;  /* 0x0000180001147983 */ /* 0x000f280000300800 */
[----:B------:R-:W4:Y:S04]  /*13430*/  LDL.LU R21, [R1+0x2c] ;  /* 0x00002c0001157983 */ /* 0x000f280000300800 */
[----:B------:R-:W4:Y:S01]  /*13440*/  LDL.LU R4, [R1+0x8] ;  /* 0x0000080001047983 */ /* 0x000f220000300800 */
[----:B------:R-:W4:Y:S01]  /*13450*/  S2R R10, SR_TID.X ;  /* 0x00000000000a7919 */ /* 0x000f220000002100 */
[----:B------:R-:W4:Y:S01]  /*13460*/  S2R R11, SR_TID.X ;  /* 0x00000000000b7919 */ /* 0x000f220000002100 */
[----:B---3--:R-:W-:-:S13]  /*13470*/  ISETP.NE.AND P1, PT, R9, 0x1, PT ;  /* 0x000000010900780c */ /* 0x008fda0003f25270 */
[----:B------:R-:W3:Y:S08]  /*13480*/  @P1 LDC R5, c[0x0][0x450] ;  /* 0x00011400ff051b82 */ /* 0x000ef00000000800 */
[----:B01----:R-:W0:Y:S01]  /*13490*/  @P1 LDC R8, c[0x0][0x44c] ;  /* 0x00011300ff081b82 */ /* 0x003e220000000800 */
[----:B--2---:R-:W-:Y:S02]  /*134a0*/  IMAD.MOV.U32 R3, RZ, RZ, R0 ;  /* 0x000000ffff037224 */ /* 0x004fe400078e0000 */
[----:B----4-:R-:W-:-:S02]  /*134b0*/  IMAD R0, R20, UR4, RZ ;  /* 0x0000000414007c24 */ /* 0x010fc4000f8e02ff */
[C---:B------:R-:W-:Y:S01]  /*134c0*/  IMAD.WIDE.U32 R2, R18.reuse, UR4, R2 ;  /* 0x0000000412027c25 */ /* 0x040fe2000f8e0002 */
[----:B------:R-:W1:Y:S03]  /*134d0*/  S2R R20, SR_TID.X ;  /* 0x0000000000147919 */ /* 0x000e660000002100 */
[----:B------:R-:W-:Y:S01]  /*134e0*/  IMAD R0, R18, UR5, R0 ;  /* 0x0000000512007c24 */ /* 0x000fe2000f8e0200 */
[----:B------:R-:W-:-:S03]  /*134f0*/  ULDC.64 UR4, c[0x0][0x2e0] ;  /* 0x0000b80000047ab9 */ /* 0x000fc60000000a00 */
[----:B------:R-:W-:Y:S02]  /*13500*/  IMAD.IADD R3, R3, 0x1, R0 ;  /* 0x0000000103037824 */ /* 0x000fe400078e0200 */
[----:B------:R-:W-:Y:S02]  /*13510*/  IMAD R0, R21, UR4, RZ ;  /* 0x0000000415007c24 */ /* 0x000fe4000f8e02ff */
[----:B------:R-:W2:Y:S01]  /*13520*/  S2R R21, SR_TID.X ;  /* 0x0000000000157919 */ /* 0x000ea20000002100 */
[----:B------:R-:W-:-:S04]  /*13530*/  IMAD.WIDE.U32 R2, R4, UR4, R2 ;  /* 0x0000000404027c25 */ /* 0x000fc8000f8e0002 */
[----:B------:R-:W-:Y:S01]  /*13540*/  IMAD R0, R4, UR5, R0 ;  /* 0x0000000504007c24 */ /* 0x000fe2000f8e0200 */
[----:B------:R-:W-:Y:S01]  /*13550*/  ULDC.64 UR4, c[0x0][0x2d0] ;  /* 0x0000b40000047ab9 */ /* 0x000fe20000000a00 */
[----:B------:R-:W4:Y:S02]  /*13560*/  @P1 LDC R4, c[0x0][0x44c] ;  /* 0x00011300ff041b82 */ /* 0x000f240000000800 */
[----:B------:R-:W-:Y:S01]  /*13570*/  IMAD.IADD R3, R3, 0x1, R0 ;  /* 0x0000000103037824 */ /* 0x000fe200078e0200 */
[----:B-1----:R-:W-:-:S04]  /*13580*/  LOP3.LUT R20, R20, 0x7f, RZ, 0xc0, !PT ;  /* 0x0000007f14147812 */ /* 0x002fc800078ec0ff */
[----:B------:R-:W-:Y:S01]  /*13590*/  SHF.R.U32.HI R20, RZ, 0x2, R20 ;  /* 0x00000002ff147819 */ /* 0x000fe20000011614 */
[----:B--2---:R-:W-:Y:S02]  /*135a0*/  IMAD.SHL.U32 R6, R21, 0x20, RZ ;  /* 0x0000002015067824 */ /* 0x004fe400078e00ff */
[----:B------:R-:W-:-:S03]  /*135b0*/  IMAD.SHL.U32 R21, R10, 0x8, RZ ;  /* 0x000000080a157824 */ /* 0x000fc600078e00ff */
        /* <DEDUP_REMOVED lines=9> */
[----:B---3--:R-:W-:-:S04]  /*13650*/  @P1 SHF.R.U32.HI R4, RZ, R5, R0 ;  /* 0x00000005ff041219 */ /* 0x008fc80000011600 */
        /* <DEDUP_REMOVED lines=15> */
[----:B0-----:R-:W-:Y:S01]  /*13750*/  @P1 IMAD.HI.U32 R8, R7, R8, RZ ;  /* 0x0000000807081227 */ /* 0x001fe200078e00ff */
[----:B------:R-:W0:Y:S03]  /*13760*/  @P1 LDC R5, c[0x0][0x450] ;  /* 0x00011400ff051b82 */ /* 0x000e260000000800 */
[----:B------:R-:W-:Y:S01]  /*13770*/  IMAD.MOV.U32 R6, RZ, RZ, R7 ;  /* 0x000000ffff067224 */ /* 0x000fe200078e0007 */
        /* <DEDUP_REMOVED lines=85> */
.L_x_12176:
[----:B------:R-:W-:Y:S01]  /*13cd0*/  VIADD R0, R17, 0xa0 ;  /* 0x000000a011007836 */ /* 0x000fe20000000000 */
[----:B------:R-:W-:-:S04]  /*13ce0*/  ULDC.64 UR4, c[0x0][0x208] ;  /* 0x0000820000047ab9 */ /* 0x000fc80000000a00 */
[----:B------:R-:W-:Y:S01]  /*13cf0*/  ISETP.GE.AND P3, PT, R0, R5, PT ;  /* 0x000000050000720c */ /* 0x000fe20003f66270 */
[----:B------:R-:W-:-:S12]  /*13d00*/  VIADD R0, R22, 0x31c00 ;  /* 0x00031c0016007836 */ /* 0x000fd80000000000 */
        /* <DEDUP_REMOVED lines=10> */
.L_x_12060:
        /* <DEDUP_REMOVED lines=8> */
[----:B------:R-:W-:Y:S01]  /*13e30*/  LEA.HI R2, R3, R3, RZ, 0x1 ;  /* 0x0000000303027211 */ /* 0x000fe200078f08ff */
[----:B------:R0:W-:Y:S03]  /*13e40*/  STL [R1+0x28], R3 ;  /* 0x0000280301007387 */ /* 0x0001e60000100800 */
[----:B------:R-:W-:-:S05]  /*13e50*/  LOP3.LUT R2, R2, 0xfffffffe, RZ, 0xc0, !PT ;  /* 0xfffffffe02027812 */ /* 0x000fca00078ec0ff */
[----:B------:R-:W-:-:S05]  /*13e60*/  IMAD.IADD R2, R3, 0x1, -R2 ;  /* 0x0000000103027824 */ /* 0x000fca00078e0a02 */
[----:B0-----:R-:W-:Y:S01]  /*13e70*/  SHF.L.U32 R3, R2, 0x1f, RZ ;  /* 0x0000001f02037819 */ /* 0x001fe200000006ff */
[----:B------:R-:W-:Y:S01]  /*13e80*/  NOP ;  /* 0x0000000000007918 */ /* 0x000fe20000000000 */
[----:B------:R-:W2:Y:S01]  /*13e90*/  LDL R4, [R1+0xc] ;  /* 0x00000c0001047983 */ /* 0x000ea20000100800 */
[----:B------:R0:W-:Y:S01]  /*13ea0*/  SYNCS.ARRIVE.TRANS64.A1T0 RZ, [R22+URZ+0x31c00], RZ ;  /* 0x031c00ff16ff79a7 */ /* 0x0001e2000810003f */
[----:B------:R-:W-:Y:S01]  /*13eb0*/  BSSY B0, `(.L_x_12061) ;  /* 0x0000004000007945 */ /* 0x000fe20003800000 */
[----:B------:R-:W1:Y:S01]  /*13ec0*/  SYNCS.PHASECHK.TRANS64.TRYWAIT P0, [R22+URZ+0x31c20], R3 ;  /* 0x031c2003160075a7 */ /* 0x000e62000800017f */
[----:B--2---:R-:W-:Y:S02]  /*13ed0*/  ISETP.GE.AND P1, PT, R4, 0x2, PT ;  /* 0x000000020400780c */ /* 0x004fe40003f26270 */
[----:B01----:R-:W-:Y:S11]  /*13ee0*/  @!P0 BRA `(.L_x_12062) ;  /* 0x0000004400588947 */ /* 0x003ff60003800000 */
.L_x_12177:
[----:B------:R-:W-:Y:S05]  /*13ef0*/  BSYNC B0 ;  /* 0x0000000000007941 */ /* 0x000fea0003800000 */
.L_x_12061:
[----:B------:R-:W-:Y:S04]  /*13f00*/  BSSY B0, `(.L_x_12063) ;  /* 0x0000226000007945 */ /* 0x000fe80003800000 */
[----:B------:R-:W-:Y:S05]  /*13f10*/  @!P1 BRA `(.L_x_12064) ;  /* 0x0000002000909947 */ /* 0x000fea0003800000 */
[----:B------:R-:W2:Y:S01]  /*13f20*/  LDL R4, [R1+0xc] ;  /* 0x00000c0001047983 */ /* 0x000ea20000100800 */
[----:B------:R-:W-:Y:S01]  /*13f30*/  BSSY B2, `(.L_x_12065) ;  /* 0x00000bc000027945 */ /* 0x000fe20003800000 */
[C---:B--2---:R-:W-:Y:S01]  /*13f40*/  LOP3.LUT R2, R4.reuse, 0x1, RZ, 0xc0, !PT ;  /* 0x0000000104027812 */ /* 0x044fe200078ec0ff */
[----:B------:R-:W-:-:S03]  /*13f50*/  VIADD R7, R4, 0xfffffffe ;  /* 0xfffffffe04077836 */ /* 0x000fc60000000000 */
[----:B------:R-:W-:Y:S01]  /*13f60*/  ISETP.NE.U32.AND P0, PT, R2, 0x1, PT ;  /* 0x000000010200780c */ /* 0x000fe20003f05070 */
[----:B------:R-:W-:-:S12]  /*13f70*/  IMAD.MOV.U32 R6, RZ, RZ, R7 ;  /* 0x000000ffff067224 */ /* 0x000fd800078e0007 */
[----:B------:R-:W-:Y:S05]  /*13f80*/  @!P0 BRA `(.L_x_12066) ;  /* 0x0000000800d88947 */ /* 0x000fea0003800000 */
        /* <DEDUP_REMOVED lines=11> */
[----:B------:R-:W-:Y:S01]  /*14040*/  ISETP.NE.U32.AND P0, PT, RZ, UR4, PT ;  /* 0x00000004ff007c0c */ /* 0x000fe2000bf05070 */
[----:B------:R-:W-:-:S03]  /*14050*/  IMAD.MOV.U32 R6, RZ, RZ, R7 ;  /* 0x000000ffff067224 */ /* 0x000fc600078e0007 */
[----:B------:R-:W-:-:S13]  /*14060*/  ISETP.NE.AND.EX P0, PT, RZ, UR5, PT, P0 ;  /* 0x00000005ff007c0c */ /* 0x000fda000bf05300 */
        /* <DEDUP_REMOVED lines=19> */
.L_x_12069:
[----:B0-----:R-:W-:Y:S01]  /*141a0*/  IMAD R3, R8, 0x8, R22 ;  /* 0x0000000808037824 */ /* 0x001fe200078e0216 */
[----:B------:R-:W-:Y:S01]  /*141b0*/  SHF.L.U32 R2, R9, 0x1f, RZ ;  /* 0x0000001f09027819 */ /* 0x000fe200000006ff */
[----:B------:R-:W-:Y:S03]  /*141c0*/  BSSY B3, `(.L_x_12070) ;  /* 0x0000003000037945 */ /* 0x000fe60003800000 */
[----:B------:R-:W0:Y:S02]  /*141d0*/  SYNCS.PHASECHK.TRANS64.TRYWAIT P0, [R3+URZ+0x31c40], R2 ;  /* 0x031c4002030075a7 */ /* 0x000e24000800017f */
[----:B0-----:R-:W-:Y:S05]  /*141e0*/  @!P0 BRA `(.L_x_12071) ;  /* 0x0000004000ac8947 */ /* 0x001fea0003800000 */
.L_x_12178:
[----:B------:R-:W-:Y:S05]  /*141f0*/  BSYNC B3 ;  /* 0x0000000000037941 */ /* 0x000fea0003800000 */
.L_x_12070:
        /* <DEDUP_REMOVED lines=12> */
.L_x_12073:
[----:B------:R-:W-:Y:S05]  /*142c0*/  BSYNC B3 ;  /* 0x0000000000037941 */ /* 0x000fea0003800000 */
.L_x_12072:
        /* <DEDUP_REMOVED lines=11> */
.L_x_12074:
        /* <DEDUP_REMOVED lines=16> */
.L_x_12075:
        /* <DEDUP_REMOVED lines=16> */
.L_x_12076:
        /* <DEDUP_REMOVED lines=15> */
.L_x_12179:
[----:B------:R-:W-:Y:S05]  /*14670*/  BSYNC B3 ;  /* 0x0000000000037941 */ /* 0x000fea0003800000 */
.L_x_12077:
        /* <DEDUP_REMOVED lines=12> */
.L_x_12080:
[----:B------:R-:W-:Y:S05]  /*14740*/  BSYNC B3 ;  /* 0x0000000000037941 */ /* 0x000fea0003800000 */
.L_x_12079:
        /* <DEDUP_REMOVED lines=11> */
.L_x_12081:
        /* <DEDUP_REMOVED lines=15> */
.L_x_12082:
        /* <DEDUP_REMOVED lines=15> */
.L_x_12083:
        /* <DEDUP_REMOVED lines=12> */
.L_x_12068:
[----:B------:R-:W-:Y:S05]  /*14aa0*/  BSYNC B1 ;  /* 0x0000000000017941 */ /* 0x000fea0003800000 */
.L_x_12067:
[----:B------:R-:W2:Y:S01]  /*14ab0*/  LDL.LU R2, [R1+0xc] ;  /* 0x00000c0001027983 */ /* 0x000ea20000300800 */
[----:B------:R-:W-:Y:S02]  /*14ac0*/  IMAD.MOV.U32 R23, RZ, RZ, R8 ;  /* 0x000000ffff177224 */ /* 0x000fe400078e0008 */
[----:B------:R-:W-:Y:S02]  /*14ad0*/  IMAD.MOV.U32 R27, RZ, RZ, R9 ;  /* 0x000000ffff1b7224 */ /* 0x000fe400078e0009 */
[----:B--2---:R-:W-:-:S07]  /*14ae0*/  VIADD R6, R2, 0xfffffffd ;  /* 0xfffffffd02067836 */ /* 0x004fce0000000000 */
.L_x_12066:
[----:B------:R-:W-:Y:S05]  /*14af0*/  BSYNC B2 ;  /* 0x0000000000027941 */ /* 0x000fea0003800000 */
.L_x_12065:
[----:B------:R-:W-:-:S13]  /*14b00*/  ISETP.NE.AND P0, PT, R7, RZ, PT ;  /* 0x000000ff0700720c */ /* 0x000fda0003f05270 */
[----:B------:R-:W-:Y:S05]  /*14b10*/  @!P0 BRA `(.L_x_12064) ;  /* 0x0000001400908947 */ /* 0x000fea0003800000 */
[----:B------:R-:W-:-:S07]  /*14b20*/  IMAD.MOV.U32 R4, RZ, RZ, R24 ;  /* 0x000000ffff047224 */ /* 0x000fce00078e0018 */
.L_x_12118:
        /* <DEDUP_REMOVED lines=33> */
.L_x_12086:
[----:B0-----:R-:W-:Y:S01]  /*14d40*/  IMAD R3, R7, 0x8, R22 ;  /* 0x0000000807037824 */ /* 0x001fe200078e0216 */
[----:B------:R-:W-:Y:S01]  /*14d50*/  SHF.L.U32 R2, R8, 0x1f, RZ ;  /* 0x0000001f08027819 */ /* 0x000fe200000006ff */
[----:B------:R-:W-:Y:S03]  /*14d60*/  BSSY B2, `(.L_x_12087) ;  /* 0x0000003000027945 */ /* 0x000fe60003800000 */
[----:B------:R-:W0:Y:S02]  /*14d70*/  SYNCS.PHASECHK.TRANS64.TRYWAIT P0, [R3+URZ+0x31c40], R2 ;  /* 0x031c4002030075a7 */ /* 0x000e24000800017f */
[----:B0-----:R-:W-:Y:S05]  /*14d80*/  @!P0 BRA `(.L_x_12088) ;  /* 0x0000003400ec8947 */ /* 0x001fea0003800000 */
.L_x_12180:
[----:B------:R-:W-:Y:S05]  /*14d90*/  BSYNC B2 ;  /* 0x0000000000027941 */ /* 0x000fea0003800000 */
.L_x_12087:
        /* <DEDUP_REMOVED lines=12> */
.L_x_12090:
[----:B------:R-:W-:Y:S05]  /*14e60*/  BSYNC B2 ;  /* 0x0000000000027941 */ /* 0x000fea0003800000 */
.L_x_12089:
        /* <DEDUP_REMOVED lines=11> */
.L_x_12091:
        /* <DEDUP_REMOVED lines=16> */
.L_x_12092:
        /* <DEDUP_REMOVED lines=16> */
.L_x_12093:
        /* <DEDUP_REMOVED lines=15> */
.L_x_12181:
[----:B------:R-:W-:Y:S05]  /*15210*/  BSYNC B2 ;  /* 0x0000000000027941 */ /* 0x000fea0003800000 */
.L_x_12094:
        /* <DEDUP_REMOVED lines=11> */
.L_x_12097:
[----:B------:R-:W-:Y:S05]  /*152d0*/  BSYNC B2 ;  /* 0x0000000000027941 */ /* 0x000fea0003800000 */
.L_x_12096:
        /* <DEDUP_REMOVED lines=10> */
.L_x_12098:
        /* <DEDUP_REMOVED lines=15> */
.L_x_12099:
        /* <DEDUP_REMOVED lines=15> */
.L_x_12100:
        /* <DEDUP_REMOVED lines=12> */
.L_x_12085:
[----:B------:R-:W-:Y:S05]  /*15620*/  BSYNC B1 ;  /* 0x0000000000017941 */ /* 0x000fea0003800000 */
.L_x_12084:
        /* <DEDUP_REMOVED lines=32> */
.L_x_12103:
[----:B------:R-:W-:Y:S01]  /*15830*/  IMAD R2, R23, 0x8, R22 ;  /* 0x0000000817027824 */ /* 0x000fe200078e0216 */
[----:B0-----:R-:W-:Y:S01]  /*15840*/  SHF.L.U32 R3, R27, 0x1f, RZ ;  /* 0x0000001f1b037819 */ /* 0x001fe200000006ff */
[----:B------:R-:W-:Y:S03]  /*15850*/  BSSY B2, `(.L_x_12104) ;  /* 0x0000003000027945 */ /* 0x000fe60003800000 */
[----:B------:R-:W0:Y:S02]  /*15860*/  SYNCS.PHASECHK.TRANS64.TRYWAIT P0, [R2+URZ+0x31c40], R3 ;  /* 0x031c4003020075a7 */ /* 0x000e24000800017f */
[----:B0-----:R-:W-:Y:S05]  /*15870*/  @!P0 BRA `(.L_x_12105) ;  /* 0x0000002c00588947 */ /* 0x001fea0003800000 */
.L_x_12182:
[----:B------:R-:W-:Y:S05]  /*15880*/  BSYNC B2 ;  /* 0x0000000000027941 */ /* 0x000fea0003800000 */
.L_x_12104:
        /* <DEDUP_REMOVED lines=12> */
.L_x_12107:
[----:B------:R-:W-:Y:S05]  /*15950*/  BSYNC B2 ;  /* 0x0000000000027941 */ /* 0x000fea0003800000 */
.L_x_12106:
[----:B------:R-:W-:Y:S01]  /*15960*/  IMAD.MOV.U32 R5, RZ, RZ, RZ ;  /* 0x000000ffff057224 */ /* 0x000fe200078e00ff */
[----:B------:R-:W-:Y:S01]  /*15970*/  UIADD3 UR4, UP0, UR36, 0x370, URZ ;  /* 0x0000037024047890 */ /* 0x000fe2000ff1e03f */
[C---:B0-----:R-:W-:Y:S01]  /*15980*/  IMAD R3, R23.reuse, 0x8, R0 ;  /* 0x0000000817037824 */ /* 0x041fe200078e0200 */
        /* <DEDUP_REMOVED lines=9> */
.L_x_12108:
        /* <DEDUP_REMOVED lines=16> */
.L_x_12109:
        /* <DEDUP_REMOVED lines=16> */
.L_x_12110:
        /* <DEDUP_REMOVED lines=15> */
.L_x_12183:
[----:B------:R-:W-:Y:S05]  /*15d10*/  BSYNC B2 ;  /* 0x0000000000027941 */ /* 0x000fea0003800000 */
.L_x_12111:
        /* <DEDUP_REMOVED lines=11> */
.L_x_12114:
[----:B------:R-:W-:Y:S05]  /*15dd0*/  BSYNC B2 ;  /* 0x0000000000027941 */ /* 0x000fea0003800000 */
.L_x_12113:
        /* <DEDUP_REMOVED lines=10> */
.L_x_12115:
        /* <DEDUP_REMOVED lines=15> */
.L_x_12116:
        /* <DEDUP_REMOVED lines=15> */
.L_x_12117:
        /* <DEDUP_REMOVED lines=12> */
.L_x_12102:
[----:B------:R-:W-:Y:S05]  /*16120*/  BSYNC B1 ;  /* 0x0000000000017941 */ /* 0x000fea0003800000 */
.L_x_12101:
[C---:B------:R-:W-:Y:S01]  /*16130*/  ISETP.GT.AND P0, PT, R6.reuse, 0x1, PT ;  /* 0x000000010600780c */ /* 0x040fe20003f04270 */
[----:B------:R-:W-:-:S12]  /*16140*/  VIADD R6, R6, 0xfffffffe ;  /* 0xfffffffe06067836 */ /* 0x000fd80000000000 */
[----:B------:R-:W-:Y:S05]  /*16150*/  @P0 BRA `(.L_x_12118) ;  /* 0xffffffe800740947 */ /* 0x000fea000383ffff */
.L_x_12064:
[----:B------:R-:W-:Y:S05]  /*16160*/  BSYNC B0 ;  /* 0x0000000000007941 */ /* 0x000fea0003800000 */
.L_x_12063:
        /* <DEDUP_REMOVED lines=18> */
.L_x_12120:
[----:B------:R-:W-:Y:S05]  /*16290*/  BSYNC B0 ;  /* 0x0000000000007941 */ /* 0x000fea0003800000 */
.L_x_12119:
[----:B------:R-:W2:Y:S01]  /*162a0*/  LDL.LU R0, [R1] ;  /* 0x0000000001007983 */ /* 0x000ea20000300800 */
[----:B------:R-:W-:Y:S01]  /*162b0*/  BSSY B0, `(.L_x_12121) ;  /* 0x0000046000007945 */ /* 0x000fe20003800000 */
[----:B--2---:R-:W-:-:S13]  /*162c0*/  ISETP.NE.AND P0, PT, R0, RZ, PT ;  /* 0x000000ff0000720c */ /* 0x004fda0003f05270 */
[----:B------:R-:W-:Y:S05]  /*162d0*/  @!P0 BRA `(.L_x_12122) ;  /* 0x00000004000c8947 */ /* 0x000fea0003800000 */
[----:B0-----:R-:W-:Y:S01]  /*162e0*/  IMAD R3, R23, 0x8, R22 ;  /* 0x0000000817037824 */ /* 0x001fe200078e0216 */
[----:B------:R-:W-:Y:S01]  /*162f0*/  SHF.L.U32 R0, R27, 0x1f, RZ ;  /* 0x0000001f1b007819 */ /* 0x000fe200000006ff */
[----:B------:R-:W-:Y:S01]  /*16300*/  BSSY B1, `(.L_x_12123) ;  /* 0x0000004000017945 */ /* 0x000fe20003800000 */
[----:B------:R-:W-:Y:S02]  /*16310*/  ISETP.NE.AND P1, PT, R8, RZ, PT ;  /* 0x000000ff0800720c */ /* 0x000fe40003f25270 */
[----:B------:R-:W0:Y:S02]  /*16320*/  SYNCS.PHASECHK.TRANS64.TRYWAIT P0, [R3+URZ+0x31c60], R0 ;  /* 0x031c6000030075a7 */ /* 0x000e24000800017f */
[----:B0-----:R-:W-:Y:S09]  /*16330*/  @!P0 BRA `(.L_x_12124) ;  /* 0x0000002000d08947 */ /* 0x001ff20003800000 */
.L_x_12184:
[----:B------:R-:W-:Y:S05]  /*16340*/  BSYNC B1 ;  /* 0x0000000000017941 */ /* 0x000fea0003800000 */
.L_x_12123:
        /* <DEDUP_REMOVED lines=9> */
.L_x_12126:
[----:B------:R-:W-:Y:S05]  /*163e0*/  BSYNC B1 ;  /* 0x0000000000017941 */ /* 0x000fea0003800000 */
.L_x_12125:
        /* <DEDUP_REMOVED lines=10> */
.L_x_12127:
        /* <DEDUP_REMOVED lines=15> */
.L_x_12128:
        /* <DEDUP_REMOVED lines=15> */
.L_x_12129:
        /* <DEDUP_REMOVED lines=10> */
.L_x_12122:
[----:B------:R-:W-:Y:S05]  /*16710*/  BSYNC B0 ;  /* 0x0000000000007941 */ /* 0x000fea0003800000 */
.L_x_12121:
[----:B------:R-:W-:-:S05]  /*16720*/  VIADD R23, R23, 0x1 ;  /* 0x0000000117177836 */ /* 0x000fca0000000000 */
[----:B------:R-:W-:-:S04]  /*16730*/  ISETP.NE.AND P0, PT, R23, 0x2, PT ;  /* 0x000000021700780c */ /* 0x000fc80003f05270 */
[----:B------:R-:W-:Y:S02]  /*16740*/  SEL R0, RZ, 0x1, P0 ;  /* 0x00000001ff007807 */ /* 0x000fe40000000000 */
[----:B------:R-:W-:Y:S02]  /*16750*/  SEL R23, R23, RZ, P0 ;  /* 0x000000ff17177207 */ /* 0x000fe40000000000 */
[----:B------:R-:W-:-:S07]  /*16760*/  LOP3.LUT R27, R27, R0, RZ, 0x3c, !PT ;  /* 0x000000001b1b7212 */ /* 0x000fce00078e3cff */
.L_x_12045:
[----:B------:R-:W-:Y:S05]  /*16770*/  BSYNC B7 ;  /* 0x0000000000077941 */ /* 0x000fea0003800000 */
.L_x_12043:
[----:B------:R-:W2:Y:S02]  /*16780*/  LDL R0, [R1+0x30] ;  /* 0x0000300001007983 */ /* 0x000ea40000100800 */
[----:B--2---:R-:W-:-:S13]  /*16790*/  ISETP.NE.AND P0, PT, R0, RZ, PT ;  /* 0x000000ff0000720c */ /* 0x004fda0003f05270 */
[----:B------:R-:W-:Y:S05]  /*167a0*/  @!P0 BRA `(.L_x_12130) ;  /* 0x0000000000248947 */ /* 0x000fea0003800000 */
[----:B------:R-:W-:Y:S05]  /*167b0*/  WARPSYNC.ALL ;  /* 0x0000000000007948 */ /* 0x000fea0003800000 */
[----:B------:R-:W2:Y:S08]  /*167c0*/  S2UR UR5, SR_CgaCtaId ;  /* 0x00000000000579c3 */ /* 0x000eb00000008800 */
[----:B------:R-:W-:Y:S06]  /*167d0*/  BAR.SYNC.DEFER_BLOCKING 0x5, 0x200 ;  /* 0x0148000000007b1d */ /* 0x000fec0000010000 */
[----:B------:R-:W-:-:S02]  /*167e0*/  UMOV UR4, 0x400 ;  /* 0x0000040000047882 */ /* 0x000fc40000000000 */
[----:B--2---:R-:W-:-:S06]  /*167f0*/  ULEA UR4, UR5, UR4, 0x18 ;  /* 0x0000000405047291 */ /* 0x004fcc000f8ec03f */
[----:B0-----:R-:W-:-:S05]  /*16800*/  IMAD.U32 R22, RZ, RZ, UR4 ;  /* 0x00000004ff167e24 */ /* 0x001fca000f8e00ff */
[----:B------:R0:W2:Y:S01]  /*16810*/  LDS.128 R16, [R22+0x31cd0] ;  /* 0x031cd00016107984 */ /* 0x0000a20000000c00 */
[----:B------:R-:W-:Y:S06]  /*16820*/  BAR.ARV 0x4, 0x200 ;  /* 0x0108000000007b1d */ /* 0x000fec0000002000 */
[----:B------:R-:W-:Y:S05]  /*16830*/  BRA `(.L_x_12131) ;  /* 0x0000000800d87947 */ /* 0x000fea0003800000 */
.L_x_12130:
[----:B------:R-:W0:Y:S01]  /*16840*/  S2R R0, SR_TID.X ;  /* 0x0000000000007919 */ /* 0x000e220000002100 */
[----:B------:R-:W-:Y:S01]  /*16850*/  UMOV UR4, 0xffffffff ;  /* 0xffffffff00047882 */ /* 0x000fe20000000000 */
[----:B01----:R-:W-:-:S04]  /*16860*/  LOP3.LUT R8, R0, 0x1f, RZ, 0xc0, !PT ;  /* 0x0000001f00087812 */ /* 0x003fc800078ec0ff */
        /* <DEDUP_REMOVED lines=17> */
[----:B------:R-:W0:Y:S02]  /*16980*/  SHFL.UP PT, R14, R17, 0x1, RZ ;  /* 0x04200000110e7989 */ /* 0x000e2400000e00ff */
[----:B0-----:R-:W-:-:S05]  /*16990*/  SEL R4, R14, RZ, P1 ;  /* 0x000000ff0e047207 */ /* 0x001fca0000800000 */
[----:B------:R-:W-:-:S05]  /*169a0*/  IMAD.IADD R4, R17, 0x1, R4 ;  /* 0x0000000111047824 */ /* 0x000fca00078e0204 */
        /* <DEDUP_REMOVED lines=14> */
.L_x_12194:
[----:B------:R-:W-:Y:S02]  /*16a90*/  ULDC UR4, c[0x0][0xc38] ;  /* 0x00030e0000047ab9 */ /* 0x000fe40000000800 */
[----:B------:R-:W-:-:S04]  /*16aa0*/  IMAD.U32 R4, RZ, RZ, UR4 ;  /* 0x00000004ff047e24 */ /* 0x000fc8000f8e00ff */
[----:B-1----:R-:W-:-:S04]  /*16ab0*/  IMAD R14, R14, R4, RZ ;  /* 0x000000040e0e7224 */ /* 0x002fc800078e02ff */
[----:B------:R-:W-:-:S05]  /*16ac0*/  IMAD.IADD R5, R5, 0x1, R14 ;  /* 0x0000000105057824 */ /* 0x000fca00078e020e */
[----:B------:R-:W-:-:S13]  /*16ad0*/  ISETP.GT.AND P6, PT, R5, R0, PT ;  /* 0x000000000500720c */ /* 0x000fda0003fc4270 */
[----:B------:R-:W-:Y:S05]  /*16ae0*/  @P6 BRA `(.L_x_12133) ;  /* 0x0000000000a06947 */ /* 0x000fea0003800000 */
.L_x_12138:
[----:B------:R-:W1:Y:S01]  /*16af0*/  LDC R2, c[0x0][0xc3c] ;  /* 0x00030f00ff027b82 */ /* 0x000e620000000800 */
[----:B------:R-:W-:-:S05]  /*16b00*/  VIADD R19, R19, 0x1f ;  /* 0x0000001f13137836 */ /* 0x000fca0000000000 */
[----:B-1----:R-:W-:-:S13]  /*16b10*/  ISETP.GE.AND P6, PT, R19, R2, PT ;  /* 0x000000021300720c */ /* 0x002fda0003fc6270 */
[----:B------:R-:W-:Y:S05]  /*16b20*/  @P6 BRA `(.L_x_12134) ;  /* 0x0000000400d86947 */ /* 0x000fea0003800000 */
[----:B0-----:R-:W0:Y:S01]  /*16b30*/  S2R R3, SR_TID.X ;  /* 0x0000000000037919 */ /* 0x001e220000002100 */
[----:B------:R-:W-:Y:S01]  /*16b40*/  BSSY B0, `(.L_x_12135) ;  /* 0x000000a000007945 */ /* 0x000fe20003800000 */
[----:B------:R-:W-:Y:S01]  /*16b50*/  IMAD.MOV.U32 R17, RZ, RZ, RZ ;  /* 0x000000ffff117224 */ /* 0x000fe200078e00ff */
[----:B0-----:R-:W-:-:S05]  /*16b60*/  LOP3.LUT R3, R3, 0x1f, RZ, 0xc0, !PT ;  /* 0x0000001f03037812 */ /* 0x001fca00078ec0ff */
[----:B------:R-:W-:-:S05]  /*16b70*/  IMAD.IADD R7, R19, 0x1, R3 ;  /* 0x0000000113077824 */ /* 0x000fca00078e0203 */
[----:B------:R-:W-:-:S13]  /*16b80*/  ISETP.GE.OR P6, PT, R7, R2, !P0 ;  /* 0x000000020700720c */ /* 0x000fda00047c6670 */
[----:B------:R-:W-:Y:S05]  /*16b90*/  @P6 BRA `(.L_x_12136) ;  /* 0x0000000000106947 */ /* 0x000fea0003800000 */
[----:B------:R-:W0:Y:S01]  /*16ba0*/  LDC.64 R2, c[0x0][0xc80] ;  /* 0x00032000ff027b82 */ /* 0x000e220000000a00 */
[----:B------:R-:W-:Y:S01]  /*16bb0*/  ULDC.64 UR4, c[0x0][0x208] ;  /* 0x0000820000047ab9 */ /* 0x000fe20000000a00 */
[----:B0-----:R-:W-:-:S05]  /*16bc0*/  IMAD.WIDE R2, R7, 0x4, R2 ;  /* 0x0000000407027825 */ /* 0x001fca00078e0202 */
[----:B------:R0:W5:Y:S02]  /*16bd0*/  LDG.E R17, desc[UR4][R2.64] ;  /* 0x0000000402117981 */ /* 0x000164000c1e1900 */
.L_x_12136:
[----:B------:R-:W-:Y:S05]  /*16be0*/  BSYNC B0 ;  /* 0x0000000000007941 */ /* 0x000fea0003800000 */
.L_x_12135:
[----:B------:R-:W-:-:S03]  /*16bf0*/  UMOV UR4, 0xffffffff ;  /* 0xffffffff00047882 */ /* 0x000fc60000000000 */
[----:B------:R-:W-:Y:S05]  /*16c00*/  BRA.DIV UR4, `(.L_x_12137) ;  /* 0x0000001e04d87947 */ /* 0x000fea000b800000 */
[----:B-----5:R-:W1:Y:S02]  /*16c10*/  SHFL.UP PT, R14, R17, 0x1, RZ ;  /* 0x04200000110e7989 */ /* 0x020e6400000e00ff */
        /* <DEDUP_REMOVED lines=15> */
.L_x_12202:
[----:B------:R-:W-:Y:S02]  /*16d10*/  ULDC UR4, c[0x0][0xc38] ;  /* 0x00030e0000047ab9 */ /* 0x000fe40000000800 */
[----:B------:R-:W-:-:S04]  /*16d20*/  IMAD.U32 R4, RZ, RZ, UR4 ;  /* 0x00000004ff047e24 */ /* 0x000fc8000f8e00ff */
[----:B-1----:R-:W-:-:S04]  /*16d30*/  IMAD R14, R14, R4, RZ ;  /* 0x000000040e0e7224 */ /* 0x002fc800078e02ff */
[----:B------:R-:W-:-:S05]  /*16d40*/  IMAD.IADD R5, R14, 0x1, R5 ;  /* 0x000000010e057824 */ /* 0x000fca00078e0205 */
[----:B------:R-:W-:-:S13]  /*16d50*/  ISETP.GT.AND P6, PT, R5, R0, PT ;  /* 0x000000000500720c */ /* 0x000fda0003fc4270 */
[----:B------:R-:W-:Y:S05]  /*16d60*/  @!P6 BRA `(.L_x_12138) ;  /* 0xfffffffc0060e947 */ /* 0x000fea000383ffff */
.L_x_12133:
        /* <DEDUP_REMOVED lines=8> */
.L_x_12206:
[----:B------:R-:W-:Y:S01]  /*16df0*/  ISETP.NE.AND P0, PT, R2, RZ, PT ;  /* 0x000000ff0200720c */ /* 0x000fe20003f05270 */
[----:B------:R-:W-:-:S12]  /*16e00*/  IMAD.MOV.U32 R14, RZ, RZ, RZ ;  /* 0x000000ffff0e7224 */ /* 0x000fd800078e00ff */
[----:B------:R-:W-:Y:S05]  /*16e10*/  @!P0 BRA `(.L_x_12140) ;  /* 0x0000000000108947 */ /* 0x000fea0003800000 */
[----:B------:R-:W-:Y:S01]  /*16e20*/  UMOV UR4, 0xffffffff ;  /* 0xffffffff00047882 */ /* 0x000fe20000000000 */
[----:B------:R-:W-:Y:S02]  /*16e30*/  VIADD R12, R6, 0xffffffff ;  /* 0xffffffff060c7836 */ /* 0x000fe40000000000 */
[----:B------:R-:W-:Y:S05]  /*16e40*/  BRA.DIV UR4, `(.L_x_12141) ;  /* 0x00000022044c7947 */ /* 0x000fea000b800000 */
[----:B------:R3:W4:Y:S02]  /*16e50*/  SHFL.IDX PT, R14, R3, R12, 0x1f ;  /* 0x00001f0c030e7589 */ /* 0x00072400000e0000 */
.L_x_12140:
[----:B0--3--:R-:W0:Y:S01]  /*16e60*/  LDC.64 R2, c[0x0][0xc90] ;  /* 0x00032400ff027b82 */ /* 0x009e220000000a00 */
[----:B------:R-:W-:Y:S01]  /*16e70*/  IMAD.IADD R19, R6, 0x1, R19 ;  /* 0x0000000106137824 */ /* 0x000fe200078e0213 */
[----:B------:R-:W-:-:S03]  /*16e80*/  ULDC.64 UR4, c[0x0][0x208] ;  /* 0x0000820000047ab9 */ /* 0x000fc60000000a00 */
[----:B0-----:R-:W-:-:S05]  /*16e90*/  IMAD.WIDE R2, R19, 0x4, R2 ;  /* 0x0000000413027825 */ /* 0x001fca00078e0202 */
[----:B-1----:R0:W2:Y:S01]  /*16ea0*/  LDG.E R6, desc[UR4][R2.64] ;  /* 0x0000000402067981 */ /* 0x0020a2000c1e1900 */
[----:B----4-:R-:W-:-:S04]  /*16eb0*/  IMAD R16, R14, R4, R16 ;  /* 0x000000040e107224 */ /* 0x010fc800078e0210 */
[----:B------:R-:W-:Y:S02]  /*16ec0*/  IMAD.IADD R0, R0, 0x1, -R16 ;  /* 0x0000000100007824 */ /* 0x000fe400078e0a10 */
[----:B0-----:R-:W-:Y:S02]  /*16ed0*/  IMAD.MOV.U32 R2, RZ, RZ, RZ ;  /* 0x000000ffff027224 */ /* 0x001fe400078e00ff */
[----:B--2---:R-:W-:-:S05]  /*16ee0*/  IMAD R5, R17, R6, RZ ;  /* 0x0000000611057224 */ /* 0x004fca00078e02ff */
[----:B------:R-:W-:-:S04]  /*16ef0*/  IABS R7, R5 ;  /* 0x0000000500077213 */ /* 0x000fc80000000000 */
[----:B------:R-:W0:Y:S08]  /*16f00*/  I2F.RP R8, R7 ;  /* 0x0000000700087306 */ /* 0x000e300000209400 */
[----:B0-----:R-:W0:Y:S02]  /*16f10*/  MUFU.RCP R8, R8 ;  /* 0x0000000800087308 */ /* 0x001e240000001000 */
[----:B0-----:R-:W-:Y:S01]  /*16f20*/  VIADD R9, R8, 0xffffffe ;  /* 0x0ffffffe08097836 */ /* 0x001fe20000000000 */
        /* <DEDUP_REMOVED lines=54> */
.L_x_12134:
[----:B------:R-:W-:Y:S01]  /*17290*/  UMOV UR4, URZ ;  /* 0x0000003f00047c82 */ /* 0x000fe20008000000 */
[----:B------:R-:W-:Y:S01]  /*172a0*/  UMOV UR5, URZ ;  /* 0x0000003f00057c82 */ /* 0x000fe20008000000 */
[----:B------:R-:W-:Y:S01]  /*172b0*/  ULDC UR6, c[0x0][0xc3c] ;  /* 0x00030f0000067ab9 */ /* 0x000fe20000000800 */
[----:B------:R-:W-:Y:S02]  /*172c0*/  IMAD.MOV.U32 R16, RZ, RZ, R0 ;  /* 0x000000ffff107224 */ /* 0x000fe400078e0000 */
[----:B------:R-:W-:Y:S02]  /*172d0*/  IMAD.U32 R17, RZ, RZ, UR4 ;  /* 0x00000004ff117e24 */ /* 0x000fe4000f8e00ff */
[----:B------:R-:W-:Y:S02]  /*172e0*/  IMAD.U32 R18, RZ, RZ, UR5 ;  /* 0x00000005ff127e24 */ /* 0x000fe4000f8e00ff */
[----:B------:R-:W-:-:S07]  /*172f0*/  IMAD.U32 R19, RZ, RZ, UR6 ;  /* 0x00000006ff137e24 */ /* 0x000fce000f8e00ff */
.L_x_12142:
        /* <DEDUP_REMOVED lines=10> */
.L_x_12131:
[----:B------:R-:W-:Y:S02]  /*173a0*/  ULDC UR4, c[0x0][0xc3c] ;  /* 0x00030f0000047ab9 */ /* 0x000fe40000000800 */
[----:B--2---:R-:W-:-:S13]  /*173b0*/  ISETP.GE.AND P0, PT, R19, UR4, PT ;  /* 0x0000000413007c0c */ /* 0x004fda000bf06270 */
[----:B------:R-:W-:Y:S05]  /*173c0*/  @!P0 BRA `(.L_x_12143) ;  /* 0xffffffac00208947 */ /* 0x000fea000383ffff */
[----:B------:R-:W-:Y:S05]  /*173d0*/  BSYNC B8 ;  /* 0x0000000000087941 */ /* 0x000fea0003800000 */
.L_x_12039:
        /* <DEDUP_REMOVED lines=12> */
.L_x_12209:
[----:B------:R-:W-:Y:S05]  /*174a0*/  BSYNC B0 ;  /* 0x0000000000007941 */ /* 0x000fea0003800000 */
.L_x_12144:
[----:B------:R-:W-:-:S03]  /*174b0*/  UMOV UR4, 0xffffffff ;  /* 0xffffffff00047882 */ /* 0x000fc60000000000 */
[----:B------:R-:W-:Y:S05]  /*174c0*/  BRA.DIV UR4, `(.L_x_12146) ;  /* 0x0000001a04e47947 */ /* 0x000fea000b800000 */
[----:B0-----:R-:W0:Y:S02]  /*174d0*/  S2R R0, SR_TID.X ;  /* 0x0000000000007919 */ /* 0x001e240000002100 */
[----:B0-----:R-:W-:-:S04]  /*174e0*/  SHF.R.U32.HI R0, RZ, 0x5, R0 ;  /* 0x00000005ff007819 */ /* 0x001fc80000011600 */
[----:B------:R-:W-:-:S05]  /*174f0*/  LOP3.LUT R0, R0, 0x3, RZ, 0xc0, !PT ;  /* 0x0000000300007812 */ /* 0x000fca00078ec0ff */
[----:B------:R0:W2:Y:S02]  /*17500*/  SHFL.IDX PT, R14, R0, RZ, 0x1f ;  /* 0x00001fff000e7589 */ /* 0x0000a400000e0000 */
.L_x_12212:
[----:B--2---:R-:W-:Y:S01]  /*17510*/  ISETP.NE.AND P0, PT, R14, RZ, PT ;  /* 0x000000ff0e00720c */ /* 0x004fe20003f05270 */
[----:B------:R-:W-:-:S12]  /*17520*/  BSSY B0, `(.L_x_12147) ;  /* 0x0000026000007945 */ /* 0x000fd80003800000 */
[----:B------:R-:W-:Y:S05]  /*17530*/  @P0 BRA `(.L_x_12148) ;  /* 0x0000000000900947 */ /* 0x000fea0003800000 */
[----:B------:R-:W-:-:S03]  /*17540*/  UMOV UR4, 0xffffffff ;  /* 0xffffffff00047882 */ /* 0x000fc60000000000 */
[----:B------:R-:W-:Y:S05]  /*17550*/  BRA.DIV UR4, `(.L_x_12149) ;  /* 0x0000001a04f47947 */ /* 0x000fea000b800000 */
[----:B------:R-:W-:-:S13]  /*17560*/  ELECT P6, URZ, PT ;  /* 0x00000000003f782f */ /* 0x000fda00038c0000 */
.L_x_12215:
[----:B------:R-:W-:Y:S05]  /*17570*/  @!P6 BRA `(.L_x_12148) ;  /* 0x000000000080e947 */ /* 0x000fea0003800000 */
[----:B0-----:R-:W2:Y:S02]  /*17580*/  LDL R0, [R1+0x34] ;  /* 0x0000340001007983 */ /* 0x001ea40000100800 */
[----:B--2---:R-:W-:-:S13]  /*17590*/  R2UR UR4, R0 ;  /* 0x00000000000472ca */ /* 0x004fda00000e0000 */
[----:B------:R-:W-:-:S06]  /*175a0*/  ULOP3.LUT UR4, UR4, 0x2, URZ, 0xfc, !UPT ;  /* 0x0000000204047892 */ /* 0x000fcc000f8efc3f */
[----:B------:R-:W-:-:S05]  /*175b0*/  IMAD.U32 R0, RZ, RZ, UR4 ;  /* 0x00000004ff007e24 */ /* 0x000fca000f8e00ff */
[----:B------:R-:W-:-:S13]  /*175c0*/  ISETP.NE.AND P2, PT, R0, 0x3, PT ;  /* 0x000000030000780c */ /* 0x000fda0003f45270 */
[----:B------:R-:W-:Y:S05]  /*175d0*/  @!P2 BRA `(.L_x_12150) ;  /* 0x000000000004a947 */ /* 0x000fea0003800000 */
[----:B------:R-:W-:Y:S01]  /*175e0*/  BPT.TRAP 0x1 ;  /* 0x000000040000795c */ /* 0x000fe20000300000 */
.L_x_12150:
        /* <DEDUP_REMOVED lines=12> */
.L_x_12216:
[----:B------:R-:W2:Y:S02]  /*176b0*/  SYNCS.PHASECHK.TRANS64.TRYWAIT P0, [R7+URZ], R2 ;  /* 0x00000002070075a7 */ /* 0x000ea4000800017f */
[----:B--2---:R-:W-:Y:S05]  /*176c0*/  @!P0 BRA `(.L_x_12152) ;  /* 0x0000001800cc8947 */ /* 0x004fea0003800000 */
.L_x_12217:
[----:B------:R-:W-:Y:S05]  /*176d0*/  @!P2 BRA `(.L_x_12153) ;  /* 0x000000000004a947 */ /* 0x000fea0003800000 */
[----:B------:R-:W-:Y:S01]  /*176e0*/  BPT.TRAP 0x1 ;  /* 0x000000040000795c */ /* 0x000fe20000300000 */
.L_x_12153:
[----:B------:R-:W-:-:S04]  /*176f0*/  VIADD R0, R9, 0x31c60 ;  /* 0x00031c6009007836 */ /* 0x000fc80000000000 */
[----:B------:R-:W-:-:S04]  /*17700*/  IMAD R4, R23, 0x8, R0 ;  /* 0x0000000817047824 */ /* 0x000fc800078e0200 */
[----:B------:R-:W4:Y:S02]  /*17710*/  SYNCS.PHASECHK.TRANS64.TRYWAIT P0, [R4+URZ], R3 ;  /* 0x00000003040075a7 */ /* 0x000f24000800017f */
[----:B----4-:R-:W-:Y:S05]  /*17720*/  @!P0 BRA `(.L_x_12154) ;  /* 0x0000001800c88947 */ /* 0x010fea0003800000 */
.L_x_12218:
[----:B------:R-:W-:-:S07]  /*17730*/  IMAD R5, R5, 0x8, R0 ;  /* 0x0000000805057824 */ /* 0x000fce00078e0200 */
.L_x_12155:
[----:B------:R0:W0:Y:S02]  /*17740*/  SYNCS.PHASECHK.TRANS64.TRYWAIT P0, [R5+URZ], R2 ;  /* 0x00000002050075a7 */ /* 0x000024000800017f */
[----:B0-----:R-:W-:Y:S05]  /*17750*/  @!P0 NANOSLEEP.SYNCS 0x989680 ;  /* 0x009896800000895d */ /* 0x001fea0003900000 */
[----:B------:R-:W0:Y:S02]  /*17760*/  @!P0 SYNCS.PHASECHK.TRANS64 P0, [R5+URZ], R2 ;  /* 0x00000002050085a7 */ /* 0x000e24000800007f */
[----:B0-----:R-:W-:Y:S05]  /*17770*/  @!P0 BRA `(.L_x_12155) ;  /* 0xfffffffc00f08947 */ /* 0x001fea000383ffff */
.L_x_12148:
[----:B------:R-:W-:Y:S05]  /*17780*/  BSYNC B0 ;  /* 0x0000000000007941 */ /* 0x000fea0003800000 */
.L_x_12147:
[----:B------:R-:W-:Y:S05]  /*17790*/  EXIT ;  /* 0x000000000000794d */ /* 0x000fea0003800000 */
.L_x_11989:
[----:B0-----:R-:W-:-:S04]  /*177a0*/  IMAD.U32 R3, RZ, RZ, UR37 ;  /* 0x00000025ff037e24 */ /* 0x001fc8000f8e00ff */
[----:B------:R0:W1:Y:S03]  /*177b0*/  SYNCS.PHASECHK.TRANS64.TRYWAIT P1, [R3+URZ+0x31c00], R0 ;  /* 0x031c0000030075a7 */ /* 0x000066000802017f */
[----:B-1----:R-:W-:Y:S05]  /*177c0*/  @!P1 NANOSLEEP.SYNCS 0x989680 ;  /* 0x009896800000995d */ /* 0x002fea0003900000 */
[----:B------:R-:W1:Y:S02]  /*177d0*/  @!P1 SYNCS.PHASECHK.TRANS64 P1, [R3+URZ+0x31c00], R0 ;  /* 0x031c0000030095a7 */ /* 0x000e64000802007f */
[----:B-1----:R-:W-:Y:S05]  /*177e0*/  @!P1 BRA `(.L_x_11989) ;  /* 0xfffffffc00ec9947 */ /* 0x002fea000383ffff */
[----:B------:R-:W-:Y:S05]  /*177f0*/  BRA `(.L_x_12156) ;  /* 0xfffffea000bc7947 */ /* 0x000fea000383ffff */
.L_x_11993:
[----:B-1----:R1:W2:Y:S02]  /*17800*/  SYNCS.PHASECHK.TRANS64.TRYWAIT P2, [R0+URZ+0x31c30], R3 ;  /* 0x031c3003000075a7 */ /* 0x0022a4000804017f */
[----:B--2---:R-:W-:Y:S05]  /*17810*/  @!P2 NANOSLEEP.SYNCS 0x989680 ;  /* 0x009896800000a95d */ /* 0x004fea0003900000 */
[----:B------:R-:W2:Y:S02]  /*17820*/  @!P2 SYNCS.PHASECHK.TRANS64 P2, [R0+URZ+0x31c30], R3 ;  /* 0x031c30030000a5a7 */ /* 0x000ea4000804007f */
[----:B--2---:R-:W-:Y:S05]  /*17830*/  @!P2 BRA `(.L_x_11993) ;  /* 0xfffffffc00f0a947 */ /* 0x004fea000383ffff */
[----:B------:R-:W-:Y:S05]  /*17840*/  BRA `(.L_x_11992) ;  /* 0xfffffea000e07947 */ /* 0x000fea000383ffff */
.L_x_11998:
[----:B-1----:R-:W-:-:S04]  /*17850*/  IMAD.U32 R8, RZ, RZ, UR4 ;  /* 0x00000004ff087e24 */ /* 0x002fc8000f8e00ff */
[----:B------:R1:W2:Y:S03]  /*17860*/  SYNCS.PHASECHK.TRANS64.TRYWAIT P3, [R8+URZ+0x31c30], R7 ;  /* 0x031c3007080075a7 */ /* 0x0002a6000806017f */
[----:B--2---:R-:W-:Y:S05]  /*17870*/  @!P3 NANOSLEEP.SYNCS 0x989680 ;  /* 0x009896800000b95d */ /* 0x004fea0003900000 */
[----:B------:R-:W2:Y:S02]  /*17880*/  @!P3 SYNCS.PHASECHK.TRANS64 P3, [R8+URZ+0x31c30], R7 ;  /* 0x031c30070800b5a7 */ /* 0x000ea4000806007f */
[----:B--2---:R-:W-:Y:S05]  /*17890*/  @!P3 BRA `(.L_x_11998) ;  /* 0xfffffffc00ecb947 */ /* 0x004fea000383ffff */
[----:B------:R-:W-:Y:S05]  /*178a0*/  BRA `(.L_x_11995) ;  /* 0xfffffee400c87947 */ /* 0x000fea000383ffff */
.L_x_12002:
[----:B-1----:R-:W-:-:S04]  /*178b0*/  IMAD.U32 R8, RZ, RZ, UR4 ;  /* 0x00000004ff087e24 */ /* 0x002fc8000f8e00ff */
[----:B------:R1:W2:Y:S03]  /*178c0*/  SYNCS.PHASECHK.TRANS64.TRYWAIT P3, [R8+URZ+0x31c50], R7 ;  /* 0x031c5007080075a7 */ /* 0x0002a6000806017f */
[----:B--2---:R-:W-:Y:S05]  /*178d0*/  @!P3 NANOSLEEP.SYNCS 0x989680 ;  /* 0x009896800000b95d */ /* 0x004fea0003900000 */
[----:B------:R-:W2:Y:S02]  /*178e0*/  @!P3 SYNCS.PHASECHK.TRANS64 P3, [R8+URZ+0x31c50], R7 ;  /* 0x031c50070800b5a7 */ /* 0x000ea4000806007f */
[----:B--2---:R-:W-:Y:S05]  /*178f0*/  @!P3 BRA `(.L_x_12002) ;  /* 0xfffffffc00ecb947 */ /* 0x004fea000383ffff */
[----:B------:R-:W-:Y:S05]  /*17900*/  BRA `(.L_x_11999) ;  /* 0xfffffefc00647947 */ /* 0x000fea000383ffff */
.L_x_12008:
[----:B--2---:R-:W-:-:S04]  /*17910*/  IMAD.U32 R7, RZ, RZ, UR4 ;  /* 0x00000004ff077e24 */ /* 0x004fc8000f8e00ff */
[----:B------:R2:W3:Y:S03]  /*17920*/  SYNCS.PHASECHK.TRANS64.TRYWAIT P2, [R7+URZ+0x31c30], R6 ;  /* 0x031c3006070075a7 */ /* 0x0004e6000804017f */
[----:B---3--:R-:W-:Y:S05]  /*17930*/  @!P2 NANOSLEEP.SYNCS 0x989680 ;  /* 0x009896800000a95d */ /* 0x008fea0003900000 */
[----:B------:R-:W3:Y:S02]  /*17940*/  @!P2 SYNCS.PHASECHK.TRANS64 P2, [R7+URZ+0x31c30], R6 ;  /* 0x031c30060700a5a7 */ /* 0x000ee4000804007f */
[----:B---3--:R-:W-:Y:S05]  /*17950*/  @!P2 BRA `(.L_x_12008) ;  /* 0xfffffffc00eca947 */ /* 0x008fea000383ffff */
[----:B------:R-:W-:Y:S05]  /*17960*/  BRA `(.L_x_12005) ;  /* 0xffffff30006c7947 */ /* 0x000fea000383ffff */
.L_x_12012:
[----:B-1----:R-:W-:-:S04]  /*17970*/  IMAD.U32 R7, RZ, RZ, UR4 ;  /* 0x00000004ff077e24 */ /* 0x002fc8000f8e00ff */
[----:B------:R1:W2:Y:S03]  /*17980*/  SYNCS.PHASECHK.TRANS64.TRYWAIT P2, [R7+URZ+0x31c50], R6 ;  /* 0x031c5006070075a7 */ /* 0x0002a6000804017f */
[----:B--2---:R-:W-:Y:S05]  /*17990*/  @!P2 NANOSLEEP.SYNCS 0x989680 ;  /* 0x009896800000a95d */ /* 0x004fea0003900000 */
[----:B------:R-:W2:Y:S02]  /*179a0*/  @!P2 SYNCS.PHASECHK.TRANS64 P2, [R7+URZ+0x31c50], R6 ;  /* 0x031c50060700a5a7 */ /* 0x000ea4000804007f */
[----:B--2---:R-:W-:Y:S05]  /*179b0*/  @!P2 BRA `(.L_x_12012) ;  /* 0xfffffffc00eca947 */ /* 0x004fea000383ffff */
[----:B------:R-:W-:Y:S05]  /*179c0*/  BRA `(.L_x_12009) ;  /* 0xffffff4800087947 */ /* 0x000fea000383ffff */
.L_x_12017:
[----:B---3--:R-:W-:-:S04]  /*179d0*/  IMAD.U32 R5, RZ, RZ, UR6 ;  /* 0x00000006ff057e24 */ /* 0x008fc8000f8e00ff */
[----:B------:R3:W4:Y:S03]  /*179e0*/  SYNCS.PHASECHK.TRANS64.TRYWAIT P0, [R5+URZ+0x31c50], R4 ;  /* 0x031c5004050075a7 */ /* 0x000726000800017f */
[----:B----4-:R-:W-:Y:S05]  /*179f0*/  @!P0 NANOSLEEP.SYNCS 0x989680 ;  /* 0x009896800000895d */ /* 0x010fea0003900000 */
[----:B------:R-:W4:Y:S02]  /*17a00*/  @!P0 SYNCS.PHASECHK.TRANS64 P0, [R5+URZ+0x31c50], R4 ;  /* 0x031c5004050085a7 */ /* 0x000f24000800007f */
[----:B----4-:R-:W-:Y:S05]  /*17a10*/  @!P0 BRA `(.L_x_12017) ;  /* 0xfffffffc00ec8947 */ /* 0x010fea000383ffff */
[----:B------:R-:W-:Y:S05]  /*17a20*/  BRA `(.L_x_12016) ;  /* 0xffffff70002c7947 */ /* 0x000fea000383ffff */
.L_x_12051:
        /* <DEDUP_REMOVED lines=11> */
.L_x_12158:
[----:B------:R-:W-:Y:S05]  /*17ae0*/  BSYNC B0 ;  /* 0x0000000000007941 */ /* 0x000fea0003800000 */
.L_x_12157:
[----:B------:R-:W-:Y:S05]  /*17af0*/  BRA `(.L_x_12159) ;  /* 0xffffffb000547947 */ /* 0x000fea000383ffff */
.L_x_12053:
[----:B------:R-:W-:Y:S01]  /*17b00*/  BSSY B0, `(.L_x_12160) ;  /* 0x0000006000007945 */ /* 0x000fe20003800000 */
[----:B------:R-:W-:-:S07]  /*17b10*/  IMAD.MOV.U32 R15, RZ, RZ, -0x1 ;  /* 0xffffffffff0f7424 */ /* 0x000fce00078e00ff */
[----:B012---:R-:W-:Y:S05]  /*17b20*/  WARPSYNC.COLLECTIVE R15, `(.L_x_12161) ;  /* 0x000000000f0c7348 */ /* 0x007fea0003c00000 */
[----:B------:R-:W-:Y:S02]  /*17b30*/  ELECT P6, UR62, PT ;  /* 0x00000000003e782f */ /* 0x000fe400038c0000 */
[----:B------:R-:W-:Y:S01]  /*17b40*/  MOV R14, UR62 ;  /* 0x0000003e000e7c02 */ /* 0x000fe20008000f00 */
[----:B012---:R-:W-:Y:S10]  /*17b50*/  ENDCOLLECTIVE ;  /* 0x000000000000791b */ /* 0x007ff40003800000 */
.L_x_12161:
[----:B------:R-:W-:Y:S05]  /*17b60*/  BSYNC B0 ;  /* 0x0000000000007941 */ /* 0x000fea0003800000 */
.L_x_12160:
[----:B------:R-:W-:Y:S05]  /*17b70*/  BRA `(.L_x_12162) ;  /* 0xffffffb000547947 */ /* 0x000fea000383ffff */
.L_x_12055:
[----:B--2---:R2:W3:Y:S02]  /*17b80*/  SYNCS.PHASECHK.TRANS64.TRYWAIT P0, [R0+URZ+0x31c40], R2 ;  /* 0x031c4002000075a7 */ /* 0x0044e4000800017f */
[----:B---3--:R-:W-:Y:S05]  /*17b90*/  @!P0 NANOSLEEP.SYNCS 0x989680 ;  /* 0x009896800000895d */ /* 0x008fea0003900000 */
[----:B------:R-:W3:Y:S02]  /*17ba0*/  @!P0 SYNCS.PHASECHK.TRANS64 P0, [R0+URZ+0x31c40], R2 ;  /* 0x031c4002000085a7 */ /* 0x000ee4000800007f */
[----:B---3--:R-:W-:Y:S05]  /*17bb0*/  @!P0 BRA `(.L_x_12055) ;  /* 0xfffffffc00f08947 */ /* 0x008fea000383ffff */
[----:B------:R-:W-:Y:S05]  /*17bc0*/  BRA `(.L_x_12163) ;  /* 0xffffffb000a87947 */ /* 0x000fea000383ffff */
.L_x_12059:
        /* <DEDUP_REMOVED lines=12> */
.L_x_12164:
[----:B------:R-:W-:Y:S02]  /*17c90*/  IMAD.MOV.U32 R13, RZ, RZ, R0 ;  /* 0x000000ffff0d7224 */ /* 0x000fe400078e0000 */
[----:B------:R-:W-:-:S07]  /*17ca0*/  IMAD.MOV.U32 R2, RZ, RZ, R14 ;  /* 0x000000ffff027224 */ /* 0x000fce00078e000e */
[----:B------:R-:W-:Y:S05]  /*17cb0*/  WARPSYNC.COLLECTIVE R15, `(.L_x_12165) ;  /* 0x000000000f087348 */ /* 0x000fea0003c00000 */
[----:B------:R0:W1:Y:S02]  /*17cc0*/  SHFL.IDX P6, R14, R13, R12, R11 ;  /* 0x0000000c0d0e7389 */ /* 0x00006400000c000b */
[----:B01----:R-:W-:Y:S01]  /*17cd0*/  ENDCOLLECTIVE ;  /* 0x000000000000791b */ /* 0x003fe20003800000 */
.L_x_12165:
        /* <DEDUP_REMOVED lines=19> */
.L_x_12166:
[----:B------:R-:W-:Y:S02]  /*17e10*/  IMAD.MOV.U32 R13, RZ, RZ, R0 ;  /* 0x000000ffff0d7224 */ /* 0x000fe400078e0000 */
[----:B------:R-:W-:-:S07]  /*17e20*/  IMAD.MOV.U32 R2, RZ, RZ, R14 ;  /* 0x000000ffff027224 */ /* 0x000fce00078e000e */
[----:B------:R-:W-:Y:S05]  /*17e30*/  WARPSYNC.COLLECTIVE R15, `(.L_x_12167) ;  /* 0x000000000f087348 */ /* 0x000fea0003c00000 */
[----:B------:R0:W1:Y:S02]  /*17e40*/  SHFL.IDX P6, R14, R13, R12, R11 ;  /* 0x0000000c0d0e7389 */ /* 0x00006400000c000b */
[----:B01----:R-:W-:Y:S01]  /*17e50*/  ENDCOLLECTIVE ;  /* 0x000000000000791b */ /* 0x003fe20003800000 */
.L_x_12167:
        /* <DEDUP_REMOVED lines=18> */
.L_x_12168:
[----:B------:R-:W-:-:S05]  /*17f80*/  VIADD R2, R17, 0x40 ;  /* 0x0000004011027836 */ /* 0x000fca0000000000 */
[----:B------:R-:W-:Y:S01]  /*17f90*/  ISETP.GE.AND P3, PT, R2, R5, PT ;  /* 0x000000050200720c */ /* 0x000fe20003f66270 */
[----:B------:R-:W-:Y:S02]  /*17fa0*/  IMAD.MOV.U32 R13, RZ, RZ, R0 ;  /* 0x000000ffff0d7224 */ /* 0x000fe400078e0000 */
[----:B------:R-:W-:-:S10]  /*17fb0*/  IMAD.MOV.U32 R2, RZ, RZ, R14 ;  /* 0x000000ffff027224 */ /* 0x000fd400078e000e */
[----:B------:R-:W-:Y:S05]  /*17fc0*/  WARPSYNC.COLLECTIVE R15, `(.L_x_12169) ;  /* 0x000000000f087348 */ /* 0x000fea0003c00000 */
[----:B------:R0:W1:Y:S02]  /*17fd0*/  SHFL.IDX P6, R14, R13, R12, R11 ;  /* 0x0000000c0d0e7389 */ /* 0x00006400000c000b */
[----:B01----:R-:W-:Y:S01]  /*17fe0*/  ENDCOLLECTIVE ;  /* 0x000000000000791b */ /* 0x003fe20003800000 */
.L_x_12169:
        /* <DEDUP_REMOVED lines=18> */
.L_x_12170:
[----:B------:R-:W-:Y:S02]  /*18110*/  IMAD.MOV.U32 R13, RZ, RZ, R0 ;  /* 0x000000ffff0d7224 */ /* 0x000fe400078e0000 */
[----:B------:R-:W-:-:S05]  /*18120*/  VIADD R0, R17, 0x60 ;  /* 0x0000006011007836 */ /* 0x000fca0000000000 */
[----:B------:R-:W-:Y:S01]  /*18130*/  ISETP.GE.AND P3, PT, R0, R5, PT ;  /* 0x000000050000720c */ /* 0x000fe20003f66270 */
[----:B------:R-:W-:-:S12]  /*18140*/  IMAD.MOV.U32 R4, RZ, RZ, R14 ;  /* 0x000000ffff047224 */ /* 0x000fd800078e000e */
[----:B------:R-:W-:Y:S05]  /*18150*/  WARPSYNC.COLLECTIVE R15, `(.L_x_12171) ;  /* 0x000000000f087348 */ /* 0x000fea0003c00000 */
[----:B------:R0:W1:Y:S02]  /*18160*/  SHFL.IDX P6, R14, R13, R12, R11 ;  /* 0x0000000c0d0e7389 */ /* 0x00006400000c000b */
[----:B01----:R-:W-:Y:S01]  /*18170*/  ENDCOLLECTIVE ;  /* 0x000000000000791b */ /* 0x003fe20003800000 */
.L_x_12171:
[----:B------:R-:W-:Y:S01]  /*18180*/  ULDC.64 UR4, c[0x0][0x208] ;  /* 0x0000820000047ab9 */ /* 0x000fe20000000a00 */
[----:B------:R-:W-:Y:S02]  /*18190*/  IMAD.MOV.U32 R13, RZ, RZ, R6 ;  /* 0x000000ffff0d7224 */ /* 0x000fe400078e0006 */
[----:B------:R-:W-:Y:S02]  /*181a0*/  IMAD.MOV.U32 R12, RZ, RZ, RZ ;  /* 0x000000ffff0c7224 */ /* 0x000fe400078e00ff */
[----:B------:R-:W-:-:S05]  /*181b0*/  IMAD.MOV.U32 R2, RZ, RZ, R14 ;  /* 0x000000ffff027224 */ /* 0x000fca00078e000e */
[----:B------:R-:W-:-:S05]  /*181c0*/  @!P3 LEA R2, P5, R20, R2, 0x1 ;  /* 0x000000021402b211 */ /* 0x000fca00078a08ff */
[----:B------:R-:W-:-:S05]  /*181d0*/  @!P3 IMAD.X R3, RZ, RZ, R4, P5 ;  /* 0x000000ffff03b224 */ /* 0x000fca00028e0604 */
        /* <DEDUP_REMOVED lines=9> */
.L_x_12172:
[----:B------:R-:W-:-:S05]  /*18270*/  VIADD R2, R17, 0x80 ;  /* 0x0000008011027836 */ /* 0x000fca0000000000 */
[----:B------:R-:W-:Y:S01]  /*18280*/  ISETP.GE.AND P3, PT, R2, R5, PT ;  /* 0x000000050200720c */ /* 0x000fe20003f66270 */
[----:B------:R-:W-:Y:S02]  /*18290*/  IMAD.MOV.U32 R13, RZ, RZ, R7 ;  /* 0x000000ffff0d7224 */ /* 0x000fe400078e0007 */
[----:B------:R-:W-:-:S10]  /*182a0*/  IMAD.MOV.U32 R0, RZ, RZ, R14 ;  /* 0x000000ffff007224 */ /* 0x000fd400078e000e */
[----:B------:R-:W-:Y:S05]  /*182b0*/  WARPSYNC.COLLECTIVE R15, `(.L_x_12173) ;  /* 0x000000000f087348 */ /* 0x000fea0003c00000 */
[----:B------:R0:W1:Y:S02]  /*182c0*/  SHFL.IDX P6, R14, R13, R12, R11 ;  /* 0x0000000c0d0e7389 */ /* 0x00006400000c000b */
[----:B01----:R-:W-:Y:S01]  /*182d0*/  ENDCOLLECTIVE ;  /* 0x000000000000791b */ /* 0x003fe20003800000 */
.L_x_12173:
[----:B------:R-:W-:Y:S01]  /*182e0*/  ULDC.64 UR4, c[0x0][0x208] ;  /* 0x0000820000047ab9 */ /* 0x000fe20000000a00 */
[----:B------:R-:W-:Y:S02]  /*182f0*/  IMAD.MOV.U32 R13, RZ, RZ, R6 ;  /* 0x000000ffff0d7224 */ /* 0x000fe400078e0006 */
[----:B------:R-:W-:Y:S02]  /*18300*/  IMAD.MOV.U32 R12, RZ, RZ, 0x1 ;  /* 0x00000001ff0c7424 */ /* 0x000fe400078e00ff */
        /* <DEDUP_REMOVED lines=14> */
.L_x_12174:
[----:B------:R-:W-:Y:S02]  /*183f0*/  IMAD.MOV.U32 R13, RZ, RZ, R7 ;  /* 0x000000ffff0d7224 */ /* 0x000fe400078e0007 */
[----:B------:R-:W-:-:S07]  /*18400*/  IMAD.MOV.U32 R6, RZ, RZ, R14 ;  /* 0x000000ffff067224 */ /* 0x000fce00078e000e */
[----:B------:R-:W-:Y:S05]  /*18410*/  WARPSYNC.COLLECTIVE R15, `(.L_x_12175) ;  /* 0x000000000f087348 */ /* 0x000fea0003c00000 */
[----:B------:R0:W1:Y:S02]  /*18420*/  SHFL.IDX P6, R14, R13, R12, R11 ;  /* 0x0000000c0d0e7389 */ /* 0x00006400000c000b */
[----:B01----:R-:W-:Y:S01]  /*18430*/  ENDCOLLECTIVE ;  /* 0x000000000000791b */ /* 0x003fe20003800000 */
.L_x_12175:
[----:B------:R-:W-:Y:S05]  /*18440*/  BRA `(.L_x_12176) ;  /* 0xffffffb800207947 */ /* 0x000fea000383ffff */
.L_x_12062:
[----:B0-----:R0:W1:Y:S02]  /*18450*/  SYNCS.PHASECHK.TRANS64.TRYWAIT P0, [R22+URZ+0x31c20], R3 ;  /* 0x031c2003160075a7 */ /* 0x001064000800017f */
[----:B-1----:R-:W-:Y:S05]  /*18460*/  @!P0 NANOSLEEP.SYNCS 0x989680 ;  /* 0x009896800000895d */ /* 0x002fea0003900000 */
[----:B------:R-:W1:Y:S02]  /*18470*/  @!P0 SYNCS.PHASECHK.TRANS64 P0, [R22+URZ+0x31c20], R3 ;  /* 0x031c2003160085a7 */ /* 0x000e64000800007f */
[----:B-1----:R-:W-:Y:S05]  /*18480*/  @!P0 BRA `(.L_x_12062) ;  /* 0xfffffffc00f08947 */ /* 0x002fea000383ffff */
[----:B------:R-:W-:Y:S05]  /*18490*/  BRA `(.L_x_12177) ;  /* 0xffffffb800947947 */ /* 0x000fea000383ffff */
.L_x_12071:
[----:B0-----:R0:W2:Y:S02]  /*184a0*/  SYNCS.PHASECHK.TRANS64.TRYWAIT P0, [R3+URZ+0x31c40], R2 ;  /* 0x031c4002030075a7 */ /* 0x0010a4000800017f */
[----:B--2---:R-:W-:Y:S05]  /*184b0*/  @!P0 NANOSLEEP.SYNCS 0x989680 ;  /* 0x009896800000895d */ /* 0x004fea0003900000 */
[----:B------:R-:W2:Y:S02]  /*184c0*/  @!P0 SYNCS.PHASECHK.TRANS64 P0, [R3+URZ+0x31c40], R2 ;  /* 0x031c4002030085a7 */ /* 0x000ea4000800007f */
[----:B--2---:R-:W-:Y:S05]  /*184d0*/  @!P0 BRA `(.L_x_12071) ;  /* 0xfffffffc00f08947 */ /* 0x004fea000383ffff */
[----:B------:R-:W-:Y:S05]  /*184e0*/  BRA `(.L_x_12178) ;  /* 0xffffffbc00407947 */ /* 0x000fea000383ffff */
.L_x_12078:
[----:B0-----:R0:W1:Y:S02]  /*184f0*/  SYNCS.PHASECHK.TRANS64.TRYWAIT P0, [R3+URZ+0x60], R2 ;  /* 0x00006002030075a7 */ /* 0x001064000800017f */
[----:B-1----:R-:W-:Y:S05]  /*18500*/  @!P0 NANOSLEEP.SYNCS 0x989680 ;  /* 0x009896800000895d */ /* 0x002fea0003900000 */
[----:B------:R-:W1:Y:S02]  /*18510*/  @!P0 SYNCS.PHASECHK.TRANS64 P0, [R3+URZ+0x60], R2 ;  /* 0x00006002030085a7 */ /* 0x000e64000800007f */
[----:B-1----:R-:W-:Y:S05]  /*18520*/  @!P0 BRA `(.L_x_12078) ;  /* 0xfffffffc00f08947 */ /* 0x002fea000383ffff */
[----:B------:R-:W-:Y:S05]  /*18530*/  BRA `(.L_x_12179) ;  /* 0xffffffc0004c7947 */ /* 0x000fea000383ffff */
.L_x_12088:
[----:B0-----:R0:W2:Y:S02]  /*18540*/  SYNCS.PHASECHK.TRANS64.TRYWAIT P0, [R3+URZ+0x31c40], R2 ;  /* 0x031c4002030075a7 */ /* 0x0010a4000800017f */
[----:B--2---:R-:W-:Y:S05]  /*18550*/  @!P0 NANOSLEEP.SYNCS 0x989680 ;  /* 0x009896800000895d */ /* 0x004fea0003900000 */
[----:B------:R-:W2:Y:S02]  /*18560*/  @!P0 SYNCS.PHASECHK.TRANS64 P0, [R3+URZ+0x31c40], R2 ;  /* 0x031c4002030085a7 */ /* 0x000ea4000800007f */
[----:B--2---:R-:W-:Y:S05]  /*18570*/  @!P0 BRA `(.L_x_12088) ;  /* 0xfffffffc00f08947 */ /* 0x004fea000383ffff */
[----:B------:R-:W-:Y:S05]  /*18580*/  BRA `(.L_x_12180) ;  /* 0xffffffc800007947 */ /* 0x000fea000383ffff */
.L_x_12095:
[----:B0-----:R0:W1:Y:S02]  /*18590*/  SYNCS.PHASECHK.TRANS64.TRYWAIT P0, [R12+URZ+0x60], R27 ;  /* 0x0000601b0c0075a7 */ /* 0x001064000800017f */
[----:B-1----:R-:W-:Y:S05]  /*185a0*/  @!P0 NANOSLEEP.SYNCS 0x989680 ;  /* 0x009896800000895d */ /* 0x002fea0003900000 */
[----:B------:R-:W1:Y:S02]  /*185b0*/  @!P0 SYNCS.PHASECHK.TRANS64 P0, [R12+URZ+0x60], R27 ;  /* 0x0000601b0c0085a7 */ /* 0x000e64000800007f */
[----:B-1----:R-:W-:Y:S05]  /*185c0*/  @!P0 BRA `(.L_x_12095) ;  /* 0xfffffffc00f08947 */ /* 0x002fea000383ffff */
[----:B------:R-:W-:Y:S05]  /*185d0*/  BRA `(.L_x_12181) ;  /* 0xffffffcc000c7947 */ /* 0x000fea000383ffff */
.L_x_12105:
[----:B0-----:R0:W2:Y:S02]  /*185e0*/  SYNCS.PHASECHK.TRANS64.TRYWAIT P0, [R2+URZ+0x31c40], R3 ;  /* 0x031c4003020075a7 */ /* 0x0010a4000800017f */
[----:B--2---:R-:W-:Y:S05]  /*185f0*/  @!P0 NANOSLEEP.SYNCS 0x989680 ;  /* 0x009896800000895d */ /* 0x004fea0003900000 */
[----:B------:R-:W2:Y:S02]  /*18600*/  @!P0 SYNCS.PHASECHK.TRANS64 P0, [R2+URZ+0x31c40], R3 ;  /* 0x031c4003020085a7 */ /* 0x000ea4000800007f */
[----:B--2---:R-:W-:Y:S05]  /*18610*/  @!P0 BRA `(.L_x_12105) ;  /* 0xfffffffc00f08947 */ /* 0x004fea000383ffff */
[----:B------:R-:W-:Y:S05]  /*18620*/  BRA `(.L_x_12182) ;  /* 0xffffffd000947947 */ /* 0x000fea000383ffff */
.L_x_12112:
[----:B0-----:R0:W1:Y:S02]  /*18630*/  SYNCS.PHASECHK.TRANS64.TRYWAIT P0, [R8+URZ+0x60], R2 ;  /* 0x00006002080075a7 */ /* 0x001064000800017f */
[----:B-1----:R-:W-:Y:S05]  /*18640*/  @!P0 NANOSLEEP.SYNCS 0x989680 ;  /* 0x009896800000895d */ /* 0x002fea0003900000 */
[----:B------:R-:W1:Y:S02]  /*18650*/  @!P0 SYNCS.PHASECHK.TRANS64 P0, [R8+URZ+0x60], R2 ;  /* 0x00006002080085a7 */ /* 0x000e64000800007f */
[----:B-1----:R-:W-:Y:S05]  /*18660*/  @!P0 BRA `(.L_x_12112) ;  /* 0xfffffffc00f08947 */ /* 0x002fea000383ffff */
[----:B------:R-:W-:Y:S05]  /*18670*/  BRA `(.L_x_12183) ;  /* 0xffffffd400a47947 */ /* 0x000fea000383ffff */
.L_x_12124:
[----:B0-----:R0:W1:Y:S02]  /*18680*/  SYNCS.PHASECHK.TRANS64.TRYWAIT P0, [R3+URZ+0x31c60], R0 ;  /* 0x031c6000030075a7 */ /* 0x001064000800017f */
[----:B-1----:R-:W-:Y:S05]  /*18690*/  @!P0 NANOSLEEP.SYNCS 0x989680 ;  /* 0x009896800000895d */ /* 0x002fea0003900000 */
[----:B------:R-:W1:Y:S02]  /*186a0*/  @!P0 SYNCS.PHASECHK.TRANS64 P0, [R3+URZ+0x31c60], R0 ;  /* 0x031c6000030085a7 */ /* 0x000e64000800007f */
[----:B-1----:R-:W-:Y:S05]  /*186b0*/  @!P0 BRA `(.L_x_12124) ;  /* 0xfffffffc00f08947 */ /* 0x002fea000383ffff */
[----:B------:R-:W-:Y:S05]  /*186c0*/  BRA `(.L_x_12184) ;  /* 0xffffffdc001c7947 */ /* 0x000fea000383ffff */
.L_x_12132:
        /* <DEDUP_REMOVED lines=8> */
.L_x_12186:
[----:B------:R-:W-:Y:S05]  /*18750*/  BSYNC B0 ;  /* 0x0000000000007941 */ /* 0x000fea0003800000 */
.L_x_12185:
        /* <DEDUP_REMOVED lines=9> */
.L_x_12187:
[----:B------:R-:W-:Y:S01]  /*187f0*/  ULDC UR4, c[0x0][0xc3c] ;  /* 0x00030f0000047ab9 */ /* 0x000fe20000000800 */
[----:B------:R-:W-:Y:S01]  /*18800*/  ULDC.64 UR6, c[0x0][0x208] ;  /* 0x0000820000067ab9 */ /* 0x000fe20000000a00 */
        /* <DEDUP_REMOVED lines=17> */
.L_x_12188:
[----:B------:R-:W-:Y:S01]  /*18920*/  IMAD.MOV.U32 R12, RZ, RZ, 0x2 ;  /* 0x00000002ff0c7424 */ /* 0x000fe200078e00ff */
[----:B------:R-:W-:-:S05]  /*18930*/  SEL R4, R14, RZ, P1 ;  /* 0x000000ff0e047207 */ /* 0x000fca0000800000 */
[----:B------:R-:W-:-:S04]  /*18940*/  IMAD.IADD R4, R17, 0x1, R4 ;  /* 0x0000000111047824 */ /* 0x000fc800078e0204 */
[----:B------:R-:W-:-:S07]  /*18950*/  IMAD.MOV.U32 R13, RZ, RZ, R4 ;  /* 0x000000ffff0d7224 */ /* 0x000fce00078e0004 */
[----:B------:R-:W-:Y:S05]  /*18960*/  WARPSYNC.COLLECTIVE R15, `(.L_x_12189) ;  /* 0x000000000f087348 */ /* 0x000fea0003c00000 */
[----:B------:R0:W1:Y:S02]  /*18970*/  SHFL.UP P6, R14, R13, R12, R11 ;  /* 0x0400000c0d0e7389 */ /* 0x00006400000c000b */
[----:B01----:R-:W-:Y:S01]  /*18980*/  ENDCOLLECTIVE ;  /* 0x000000000000791b */ /* 0x003fe20003800000 */
.L_x_12189:
[----:B------:R-:W-:Y:S01]  /*18990*/  IMAD.MOV.U32 R12, RZ, RZ, 0x4 ;  /* 0x00000004ff0c7424 */ /* 0x000fe200078e00ff */
[----:B------:R-:W-:-:S05]  /*189a0*/  SEL R3, R14, RZ, P2 ;  /* 0x000000ff0e037207 */ /* 0x000fca0001000000 */
[----:B------:R-:W-:-:S04]  /*189b0*/  IMAD.IADD R6, R4, 0x1, R3 ;  /* 0x0000000104067824 */ /* 0x000fc800078e0203 */
[----:B------:R-:W-:-:S07]  /*189c0*/  IMAD.MOV.U32 R13, RZ, RZ, R6 ;  /* 0x000000ffff0d7224 */ /* 0x000fce00078e0006 */
[----:B------:R-:W-:Y:S05]  /*189d0*/  WARPSYNC.COLLECTIVE R15, `(.L_x_12190) ;  /* 0x000000000f087348 */ /* 0x000fea0003c00000 */
[----:B------:R0:W1:Y:S02]  /*189e0*/  SHFL.UP P6, R14, R13, R12, R11 ;  /* 0x0400000c0d0e7389 */ /* 0x00006400000c000b */
[----:B01----:R-:W-:Y:S01]  /*189f0*/  ENDCOLLECTIVE ;  /* 0x000000000000791b */ /* 0x003fe20003800000 */
.L_x_12190:
[----:B------:R-:W-:Y:S01]  /*18a00*/  IMAD.MOV.U32 R12, RZ, RZ, 0x8 ;  /* 0x00000008ff0c7424 */ /* 0x000fe200078e00ff */
[----:B------:R-:W-:-:S05]  /*18a10*/  SEL R3, R14, RZ, P3 ;  /* 0x000000ff0e037207 */ /* 0x000fca0001800000 */
[----:B------:R-:W-:-:S04]  /*18a20*/  IMAD.IADD R2, R6, 0x1, R3 ;  /* 0x0000000106027824 */ /* 0x000fc800078e0203 */
[----:B------:R-:W-:-:S07]  /*18a30*/  IMAD.MOV.U32 R13, RZ, RZ, R2 ;  /* 0x000000ffff0d7224 */ /* 0x000fce00078e0002 */
[----:B------:R-:W-:Y:S05]  /*18a40*/  WARPSYNC.COLLECTIVE R15, `(.L_x_12191) ;  /* 0x000000000f087348 */ /* 0x000fea0003c00000 */
[----:B------:R0:W1:Y:S02]  /*18a50*/  SHFL.UP P6, R14, R13, R12, R11 ;  /* 0x0400000c0d0e7389 */ /* 0x00006400000c000b */
[----:B01----:R-:W-:Y:S01]  /*18a60*/  ENDCOLLECTIVE ;  /* 0x000000000000791b */ /* 0x003fe20003800000 */
.L_x_12191:
[----:B------:R-:W-:Y:S01]  /*18a70*/  IMAD.MOV.U32 R12, RZ, RZ, 0x10 ;  /* 0x00000010ff0c7424 */ /* 0x000fe200078e00ff */
[----:B------:R-:W-:-:S05]  /*18a80*/  SEL R3, R14, RZ, P4 ;  /* 0x000000ff0e037207 */ /* 0x000fca0002000000 */
[----:B------:R-:W-:-:S04]  /*18a90*/  IMAD.IADD R3, R2, 0x1, R3 ;  /* 0x0000000102037824 */ /* 0x000fc800078e0203 */
[----:B------:R-:W-:-:S07]  /*18aa0*/  IMAD.MOV.U32 R13, RZ, RZ, R3 ;  /* 0x000000ffff0d7224 */ /* 0x000fce00078e0003 */
[----:B------:R-:W-:Y:S05]  /*18ab0*/  WARPSYNC.COLLECTIVE R15, `(.L_x_12192) ;  /* 0x000000000f087348 */ /* 0x000fea0003c00000 */
[----:B------:R0:W1:Y:S02]  /*18ac0*/  SHFL.UP P6, R14, R13, R12, R11 ;  /* 0x0400000c0d0e7389 */ /* 0x00006400000c000b */
[----:B01----:R-:W-:Y:S01]  /*18ad0*/  ENDCOLLECTIVE ;  /* 0x000000000000791b */ /* 0x003fe20003800000 */
.L_x_12192:
        /* <DEDUP_REMOVED lines=8> */
.L_x_12193:
[----:B------:R-:W-:Y:S05]  /*18b60*/  BRA `(.L_x_12194) ;  /* 0xffffffdc00c87947 */ /* 0x000fea000383ffff */
.L_x_12137:
        /* <DEDUP_REMOVED lines=8> */
.L_x_12196:
[----:B------:R-:W-:Y:S05]  /*18bf0*/  BSYNC B0 ;  /* 0x0000000000007941 */ /* 0x000fea0003800000 */
.L_x_12195:
        /* <DEDUP_REMOVED lines=8> */
.L_x_12197:
[----:B------:R-:W-:Y:S01]  /*18c80*/  IMAD.MOV.U32 R12, RZ, RZ, 0x4 ;  /* 0x00000004ff0c7424 */ /* 0x000fe200078e00ff */
[----:B------:R-:W-:-:S05]  /*18c90*/  SEL R2, R14, RZ, P2 ;  /* 0x000000ff0e027207 */ /* 0x000fca0001000000 */
[----:B------:R-:W-:-:S04]  /*18ca0*/  IMAD.IADD R2, R13, 0x1, R2 ;  /* 0x000000010d027824 */ /* 0x000fc800078e0202 */
[----:B------:R-:W-:-:S07]  /*18cb0*/  IMAD.MOV.U32 R13, RZ, RZ, R2 ;  /* 0x000000ffff0d7224 */ /* 0x000fce00078e0002 */
[----:B------:R-:W-:Y:S05]  /*18cc0*/  WARPSYNC.COLLECTIVE R15, `(.L_x_12198) ;  /* 0x000000000f087348 */ /* 0x000fea0003c00000 */
[----:B------:R0:W1:Y:S02]  /*18cd0*/  SHFL.UP P6, R14, R13, R12, R11 ;  /* 0x0400000c0d0e7389 */ /* 0x00006400000c000b */
[----:B01----:R-:W-:Y:S01]  /*18ce0*/  ENDCOLLECTIVE ;  /* 0x000000000000791b */ /* 0x003fe20003800000 */
.L_x_12198:
[----:B------:R-:W-:Y:S01]  /*18cf0*/  IMAD.MOV.U32 R12, RZ, RZ, 0x8 ;  /* 0x00000008ff0c7424 */ /* 0x000fe200078e00ff */
[----:B------:R-:W-:-:S05]  /*18d00*/  SEL R3, R14, RZ, P3 ;  /* 0x000000ff0e037207 */ /* 0x000fca0001800000 */
[----:B------:R-:W-:-:S04]  /*18d10*/  IMAD.IADD R3, R2, 0x1, R3 ;  /* 0x0000000102037824 */ /* 0x000fc800078e0203 */
[----:B------:R-:W-:-:S07]  /*18d20*/  IMAD.MOV.U32 R13, RZ, RZ, R3 ;  /* 0x000000ffff0d7224 */ /* 0x000fce00078e0003 */
[----:B------:R-:W-:Y:S05]  /*18d30*/  WARPSYNC.COLLECTIVE R15, `(.L_x_12199) ;  /* 0x000000000f087348 */ /* 0x000fea0003c00000 */
[----:B------:R0:W1:Y:S02]  /*18d40*/  SHFL.UP P6, R14, R13, R12, R11 ;  /* 0x0400000c0d0e7389 */ /* 0x00006400000c000b */
[----:B01----:R-:W-:Y:S01]  /*18d50*/  ENDCOLLECTIVE ;  /* 0x000000000000791b */ /* 0x003fe20003800000 */
.L_x_12199:
[----:B------:R-:W-:Y:S01]  /*18d60*/  IMAD.MOV.U32 R12, RZ, RZ, 0x10 ;  /* 0x00000010ff0c7424 */ /* 0x000fe200078e00ff */
[----:B------:R-:W-:-:S05]  /*18d70*/  SEL R4, R14, RZ, P4 ;  /* 0x000000ff0e047207 */ /* 0x000fca0002000000 */
[----:B------:R-:W-:-:S04]  /*18d80*/  IMAD.IADD R4, R3, 0x1, R4 ;  /* 0x0000000103047824 */ /* 0x000fc800078e0204 */
[----:B------:R-:W-:-:S07]  /*18d90*/  IMAD.MOV.U32 R13, RZ, RZ, R4 ;  /* 0x000000ffff0d7224 */ /* 0x000fce00078e0004 */
[----:B------:R-:W-:Y:S05]  /*18da0*/  WARPSYNC.COLLECTIVE R15, `(.L_x_12200) ;  /* 0x000000000f087348 */ /* 0x000fea0003c00000 */
[----:B------:R0:W1:Y:S02]  /*18db0*/  SHFL.UP P6, R14, R13, R12, R11 ;  /* 0x0400000c0d0e7389 */ /* 0x00006400000c000b */
[----:B01----:R-:W-:Y:S01]  /*18dc0*/  ENDCOLLECTIVE ;  /* 0x000000000000791b */ /* 0x003fe20003800000 */
.L_x_12200:
        /* <DEDUP_REMOVED lines=8> */
.L_x_12201:
[----:B------:R-:W-:Y:S05]  /*18e50*/  BRA `(.L_x_12202) ;  /* 0xffffffdc00ac7947 */ /* 0x000fea000383ffff */
.L_x_12139:
[----:B------:R-:W-:Y:S01]  /*18e60*/  BSSY B0, `(.L_x_12203) ;  /* 0x0000006000007945 */ /* 0x000fe20003800000 */
[----:B------:R-:W-:Y:S01]  /*18e70*/  PLOP3.LUT P6, PT, P6, PT, PT, 0x8, 0x0 ;  /* 0x000000000000781c */ /* 0x000fe200037ce170 */
[----:B------:R-:W-:-:S12]  /*18e80*/  IMAD.MOV.U32 R15, RZ, RZ, -0x1 ;  /* 0xffffffffff0f7424 */ /* 0x000fd800078e00ff */
[----:B0-----:R-:W-:Y:S05]  /*18e90*/  WARPSYNC.COLLECTIVE R15, `(.L_x_12204) ;  /* 0x000000000f087348 */ /* 0x001fea0003c00000 */
[----:B------:R-:W-:Y:S01]  /*18ea0*/  VOTE.ANY R14, PT, P6 ;  /* 0x00000000000e7806 */ /* 0x000fe200030e0100 */
[----:B0-----:R-:W-:Y:S06]  /*18eb0*/  ENDCOLLECTIVE ;  /* 0x000000000000791b */ /* 0x001fec0003800000 */
.L_x_12204:
[----:B------:R-:W-:Y:S05]  /*18ec0*/  BSYNC B0 ;  /* 0x0000000000007941 */ /* 0x000fea0003800000 */
.L_x_12203:
        /* <DEDUP_REMOVED lines=9> */
.L_x_12205:
[----:B------:R-:W-:Y:S01]  /*18f60*/  IMAD.MOV.U32 R17, RZ, RZ, R14 ;  /* 0x000000ffff117224 */ /* 0x000fe200078e000e */
[----:B------:R-:W-:Y:S06]  /*18f70*/  BRA `(.L_x_12206) ;  /* 0xffffffdc009c7947 */ /* 0x000fec000383ffff */
.L_x_12141:
[----:B------:R-:W-:Y:S01]  /*18f80*/  BSSY B0, `(.L_x_12207) ;  /* 0x0000007000007945 */ /* 0x000fe20003800000 */
[----:B------:R-:W-:Y:S02]  /*18f90*/  IMAD.MOV.U32 R13, RZ, RZ, R3 ;  /* 0x000000ffff0d7224 */ /* 0x000fe400078e0003 */
[----:B------:R-:W-:Y:S02]  /*18fa0*/  IMAD.MOV.U32 R11, RZ, RZ, 0x1f ;  /* 0x0000001fff0b7424 */ /* 0x000fe400078e00ff */
[----:B------:R-:W-:-:S07]  /*18fb0*/  IMAD.MOV.U32 R15, RZ, RZ, -0x1 ;  /* 0xffffffffff0f7424 */ /* 0x000fce00078e00ff */
[----:B012---:R-:W-:Y:S05]  /*18fc0*/  WARPSYNC.COLLECTIVE R15, `(.L_x_12208) ;  /* 0x000000000f087348 */ /* 0x007fea0003c00000 */
[----:B------:R3:W4:Y:S02]  /*18fd0*/  SHFL.IDX P6, R14, R13, R12, R11 ;  /* 0x0000000c0d0e7389 */ /* 0x00072400000c000b */
[----:B01234-:R-:W-:Y:S01]  /*18fe0*/  ENDCOLLECTIVE ;  /* 0x000000000000791b */ /* 0x01ffe20003800000 */
.L_x_12208:
[----:B------:R-:W-:Y:S05]  /*18ff0*/  BSYNC B0 ;  /* 0x0000000000007941 */ /* 0x000fea0003800000 */
.L_x_12207:
[----:B------:R-:W-:Y:S05]  /*19000*/  BRA `(.L_x_12140) ;  /* 0xffffffdc00947947 */ /* 0x000fea000383ffff */
.L_x_12145:
[----:B0-----:R0:W2:Y:S02]  /*19010*/  SYNCS.PHASECHK.TRANS64.TRYWAIT P0, [R9+URZ+0x31c20], R0 ;  /* 0x031c2000090075a7 */ /* 0x0010a4000800017f */
[----:B--2---:R-:W-:Y:S05]  /*19020*/  @!P0 NANOSLEEP.SYNCS 0x989680 ;  /* 0x009896800000895d */ /* 0x004fea0003900000 */
[----:B------:R-:W2:Y:S02]  /*19030*/  @!P0 SYNCS.PHASECHK.TRANS64 P0, [R9+URZ+0x31c20], R0 ;  /* 0x031c2000090085a7 */ /* 0x000ea4000800007f */
[----:B--2---:R-:W-:Y:S05]  /*19040*/  @!P0 BRA `(.L_x_12145) ;  /* 0xfffffffc00f08947 */ /* 0x004fea000383ffff */
[----:B------:R-:W-:Y:S05]  /*19050*/  BRA `(.L_x_12209) ;  /* 0xffffffe400107947 */ /* 0x000fea000383ffff */
.L_x_12146:
        /* <DEDUP_REMOVED lines=11> */
.L_x_12211:
[----:B------:R-:W-:Y:S05]  /*19110*/  BSYNC B0 ;  /* 0x0000000000007941 */ /* 0x000fea0003800000 */
.L_x_12210:
[----:B------:R-:W-:Y:S05]  /*19120*/  BRA `(.L_x_12212) ;  /* 0xffffffe000f87947 */ /* 0x000fea000383ffff */
.L_x_12149:
[----:B------:R-:W-:Y:S01]  /*19130*/  BSSY B1, `(.L_x_12213) ;  /* 0x0000006000017945 */ /* 0x000fe20003800000 */
[----:B------:R-:W-:-:S07]  /*19140*/  IMAD.MOV.U32 R15, RZ, RZ, -0x1 ;  /* 0xffffffffff0f7424 */ /* 0x000fce00078e00ff */
[----:B01-3--:R-:W-:Y:S05]  /*19150*/  WARPSYNC.COLLECTIVE R15, `(.L_x_12214) ;  /* 0x000000000f0c7348 */ /* 0x00bfea0003c00000 */
[----:B------:R-:W-:Y:S02]  /*19160*/  ELECT P6, UR62, PT ;  /* 0x00000000003e782f */ /* 0x000fe400038c0000 */
[----:B------:R-:W-:Y:S01]  /*19170*/  MOV R14, UR62 ;  /* 0x0000003e000e7c02 */ /* 0x000fe20008000f00 */
[----:B01-3--:R-:W-:Y:S10]  /*19180*/  ENDCOLLECTIVE ;  /* 0x000000000000791b */ /* 0x00bff40003800000 */
.L_x_12214:
[----:B------:R-:W-:Y:S05]  /*19190*/  BSYNC B1 ;  /* 0x0000000000017941 */ /* 0x000fea0003800000 */
.L_x_12213:
[----:B------:R-:W-:Y:S05]  /*191a0*/  BRA `(.L_x_12215) ;  /* 0xffffffe000f07947 */ /* 0x000fea000383ffff */
.L_x_12151:
[----:B0-----:R0:W2:Y:S02]  /*191b0*/  SYNCS.PHASECHK.TRANS64.TRYWAIT P0, [R6+URZ], R3 ;  /* 0x00000003060075a7 */ /* 0x0010a4000800017f */
[----:B--2---:R-:W-:Y:S05]  /*191c0*/  @!P0 NANOSLEEP.SYNCS 0x989680 ;  /* 0x009896800000895d */ /* 0x004fea0003900000 */
[----:B------:R-:W2:Y:S02]  /*191d0*/  @!P0 SYNCS.PHASECHK.TRANS64 P0, [R6+URZ], R3 ;  /* 0x00000003060085a7 */ /* 0x000ea4000800007f */
[----:B--2---:R-:W-:Y:S05]  /*191e0*/  @!P0 BRA `(.L_x_12151) ;  /* 0xfffffffc00f08947 */ /* 0x004fea000383ffff */
[----:B------:R-:W-:Y:S05]  /*191f0*/  BRA `(.L_x_12216) ;  /* 0xffffffe4002c7947 */ /* 0x000fea000383ffff */
.L_x_12152:
[----:B--2---:R2:W4:Y:S02]  /*19200*/  SYNCS.PHASECHK.TRANS64.TRYWAIT P0, [R7+URZ], R2 ;  /* 0x00000002070075a7 */ /* 0x004524000800017f */
[----:B----4-:R-:W-:Y:S05]  /*19210*/  @!P0 NANOSLEEP.SYNCS 0x989680 ;  /* 0x009896800000895d */ /* 0x010fea0003900000 */
[----:B------:R-:W4:Y:S02]  /*19220*/  @!P0 SYNCS.PHASECHK.TRANS64 P0, [R7+URZ], R2 ;  /* 0x00000002070085a7 */ /* 0x000f24000800007f */
[----:B----4-:R-:W-:Y:S05]  /*19230*/  @!P0 BRA `(.L_x_12152) ;  /* 0xfffffffc00f08947 */ /* 0x010fea000383ffff */
[----:B------:R-:W-:Y:S05]  /*19240*/  BRA `(.L_x_12217) ;  /* 0xffffffe400207947 */ /* 0x000fea000383ffff */
.L_x_12154:
[----:B----4-:R4:W0:Y:S02]  /*19250*/  SYNCS.PHASECHK.TRANS64.TRYWAIT P0, [R4+URZ], R3 ;  /* 0x00000003040075a7 */ /* 0x010824000800017f */
[----:B0-----:R-:W-:Y:S05]  /*19260*/  @!P0 NANOSLEEP.SYNCS 0x989680 ;  /* 0x009896800000895d */ /* 0x001fea0003900000 */
[----:B------:R-:W0:Y:S02]  /*19270*/  @!P0 SYNCS.PHASECHK.TRANS64 P0, [R4+URZ], R3 ;  /* 0x00000003040085a7 */ /* 0x000e24000800007f */
[----:B0-----:R-:W-:Y:S05]  /*19280*/  @!P0 BRA `(.L_x_12154) ;  /* 0xfffffffc00f08947 */ /* 0x001fea000383ffff */
[----:B------:R-:W-:Y:S05]  /*19290*/  BRA `(.L_x_12218) ;  /* 0xffffffe400247947 */ /* 0x000fea000383ffff */
.L_x_12219:
        /* <DEDUP_REMOVED lines=14> */
.L_x_15326:


//--------------------- .text._ZN7cutlass13device_kernelIN5flash11enable_sm90INS1_16FlashAttnFwdSm90INS1_25CollectiveMainloopFwdSm90ILi2EN4cute5tupleIJNS5_1CILi1EEES8_S8_EEENS6_IJNS7_ILi192EEENS7_ILi144EEENS7_ILi96EEEEEELi96ENS_10bfloat16_tEfNS_4arch4Sm90ELb1ELb0ELb1ELb1ELb0ELb1ELb0ELb0ELb1ELb1ELb0ELb0EEENS1_21CollectiveEpilogueFwdINS6_IJSA_SC_SB_EEES9_SE_SG_Li384ELb1ELb1ELb0ELb0EEENS1_36VarlenDynamicPersistentTileSchedulerILi192ELi144ELi384ELi128ELb0ELb1ELb1ELb1ELb1ELb1EEEEEEEEEvNT_6ParamsE --------------------------
	.section	.text._ZN7cutlass13device_kernelIN5flash11enable_sm90INS1_16FlashAttnFwdSm90INS1_25CollectiveMainloopFwdSm90ILi2EN4cute5tupleIJNS5_1CILi1EEES8_S8_EEENS6_IJNS7_ILi192EEENS7_ILi144EEENS7_ILi96EEEEEELi96ENS_10bfloat16_tEfNS_4arch4Sm90ELb1ELb0ELb1ELb1ELb0ELb1ELb0ELb0ELb1ELb1ELb0ELb0EEENS1_21CollectiveEpilogueFwdINS6_IJSA_SC_SB_EEES9_SE_SG_Li384ELb1ELb1ELb0ELb0EEENS1_36VarlenDynamicPersistentTileSchedulerILi192ELi144ELi384ELi128ELb0ELb1ELb1ELb1ELb1ELb1EEEEEEEEEvNT_6ParamsE,"ax",@progbits
	.align	128
.text._ZN7cutlass13device_kernelIN5flash11enable_sm90INS1_16FlashAttnFwdSm90INS1_25CollectiveMainloopFwdSm90ILi2EN4cute5tupleIJNS5_1CILi1EEES8_S8_EEENS6_IJNS7_ILi192EEENS7_ILi144EEENS7_ILi96EEEEEELi96ENS_10bfloat16_tEfNS_4arch4Sm90ELb1ELb0ELb1ELb1ELb0ELb1ELb0ELb0ELb1ELb1ELb0ELb0EEENS1_21CollectiveEpilogueFwdINS6_IJSA_SC_SB_EEES9_SE_SG_Li384ELb1ELb1ELb0ELb0EEENS1_36VarlenDynamicPersistentTileSchedulerILi192ELi144ELi384ELi128ELb0ELb1ELb1ELb1ELb1ELb1EEEEEEEEEvNT_6ParamsE:
        .type           _ZN7cutlass13device_kernelIN5flash11enable_sm90INS1_16FlashAttnFwdSm90INS1_25CollectiveMainloopFwdSm90ILi2EN4cute5tupleIJNS5_1CILi1EEES8_S8_EEENS6_IJNS7_ILi192EEENS7_ILi144EEENS7_ILi96EEEEEELi96ENS_10bfloat16_tEfNS_4arch4Sm90ELb1ELb0ELb1ELb1ELb0ELb1ELb0ELb0ELb1ELb1ELb0ELb0EEENS1_21CollectiveEpilogueFwdINS6_IJSA_SC_SB_EEES9_SE_SG_Li384ELb1ELb1ELb0ELb0EEENS1_36VarlenDynamicPersistentTileSchedulerILi192ELi144ELi384ELi128ELb0ELb1ELb1ELb1ELb1ELb1EEEEEEEEEvNT_6ParamsE,@function
        .size           _ZN7cutlass13device_kernelIN5flash11enable_sm90INS1_16FlashAttnFwdSm90INS1_25CollectiveMainloopFwdSm90ILi2EN4cute5tupleIJNS5_1CILi1EEES8_S8_EEENS6_IJNS7_ILi192EEENS7_ILi144EEENS7_ILi96EEEEEELi96ENS_10bfloat16_tEfNS_4arch4Sm90ELb1ELb0ELb1ELb1ELb0ELb1ELb0ELb0ELb1ELb1ELb0ELb0EEENS1_21CollectiveEpilogueFwdINS6_IJSA_SC_SB_EEES9_SE_SG_Li384ELb1ELb1ELb0ELb0EEENS1_36VarlenDynamicPersistentTileSchedulerILi192ELi144ELi384ELi128ELb0ELb1ELb1ELb1ELb1ELb1EEEEEEEEEvNT_6ParamsE,(.L_x_15327 - _ZN7cutlass13device_kernelIN5flash11enable_sm90INS1_16FlashAttnFwdSm90INS1_25CollectiveMainloopFwdSm90ILi2EN4cute5tupleIJNS5_1CILi1EEES8_S8_EEENS6_IJNS7_ILi192EEENS7_ILi144EEENS7_ILi96EEEEEELi96ENS_10bfloat16_tEfNS_4arch4Sm90ELb1ELb0ELb1ELb1ELb0ELb1ELb0ELb0ELb1ELb1ELb0ELb0EEENS1_21CollectiveEpilogueFwdINS6_IJSA_SC_SB_EEES9_SE_SG_Li384ELb1ELb1ELb0ELb0EEENS1_36VarlenDynamicPersistentTileSchedulerILi192ELi144ELi384ELi128ELb0ELb1ELb1ELb1ELb1ELb1EEEEEEEEEvNT_6ParamsE)
        .other          _ZN7cutlass13device_kernelIN5flash11enable_sm90INS1_16FlashAttnFwdSm90INS1_25CollectiveMainloopFwdSm90ILi2EN4cute5tupleIJNS5_1CILi1EEES8_S8_EEENS6_IJNS7_ILi192EEENS7_ILi144EEENS7_ILi96EEEEEELi96ENS_10bfloat16_tEfNS_4arch4Sm90ELb1ELb0ELb1ELb1ELb0ELb1ELb0ELb0ELb1ELb1ELb0ELb0EEENS1_21CollectiveEpilogueFwdINS6_IJSA_SC_SB_EEES9_SE_SG_Li384ELb1ELb1ELb0ELb0EEENS1_36VarlenDynamicPersistentTileSchedulerILi192ELi144ELi384ELi128ELb0ELb1ELb1ELb1ELb1ELb1EEEEEEEEEvNT_6ParamsE,@"STO_CUDA_ENTRY STV_DEFAULT"
_ZN7cutlass13device_kernelIN5flash11enable_sm90INS1_16FlashAttnFwdSm90INS1_25CollectiveMainloopFwdSm90ILi2EN4cute5tupleIJNS5_1CILi1EEES8_S8_EEENS6_IJNS7_ILi192EEENS7_ILi144EEENS7_ILi96EEEEEELi96ENS_10bfloat16_tEfNS_4arch4Sm90ELb1ELb0ELb1ELb1ELb0ELb1ELb0ELb0ELb1ELb1ELb0ELb0EEENS1_21CollectiveEpilogueFwdINS6_IJSA_SC_SB_EEES9_SE_SG_Li384ELb1ELb1ELb0ELb0EEENS1_36VarlenDynamicPersistentTileSchedulerILi192ELi144ELi384ELi128ELb0ELb1ELb1ELb1ELb1ELb1EEEEEEEEEvNT_6ParamsE:
        /* <DEDUP_REMOVED lines=24> */
.L_x_12221:
[----:B------:R-:W-:Y:S05]  /*0180*/  BSYNC B0 ;  /* 0x0000000000007941 */ /* 0x000fea0003800000 */
.L_x_12220:
        /* <DEDUP_REMOVED lines=41> */
.L_x_12222:
        /* <DEDUP_REMOVED lines=22> */
.L_x_12223:
        /* <DEDUP_REMOVED lines=18> */
.L_x_12224:
        /* <DEDUP_REMOVED lines=22> */
.L_x_12225:
        /* <DEDUP_REMOVED lines=22> */
.L_x_12226:
        /* <DEDUP_REMOVED lines=9> */
.L_x_12229:
[----:B------:R-:W-:-:S08]  /*09f0*/  NOP ;  /* 0x0000000000007918 */ /* 0x000fd00000000000 */
[----:B------:R-:W1:Y:S02]  /*0a00*/  USETMAXREG.TRY_ALLOC.CTAPOOL UP0, 0xa0 ;  /* 0x000000a0000079c8 */ /* 0x000e640008000600 */
[----:B-1----:R-:W-:-:S13]  /*0a10*/  PLOP3.LUT P0, PT, PT, PT, UP0, 0x80, 0x0 ;  /* 0x000000000000781c */ /* 0x002fda0003f0f008 */
[----:B------:R-:W-:Y:S05]  /*0a20*/  @!P0 BRA `(.L_x_12229) ;  /* 0xfffffffc00f08947 */ /* 0x000fea000383ffff */
[----:B------:R-:W2:Y:S01]  /*0a30*/  LDL.LU R0, [R1] ;  /* 0x0000000001007983 */ /* 0x000ea20000300800 */
[----:B0-----:R-:W0:Y:S01]  /*0a40*/  S2R R2, SR_TID.X ;  /* 0x0000000000027919 */ /* 0x001e220000002100 */
        /* <DEDUP_REMOVED lines=12> */
[----:B--2---:R-:W-:-:S04]  /*0b10*/  LOP3.LUT R0, R0, 0xfffffffb, RZ, 0xc0, !PT ;  /* 0xfffffffb00007812 */ /* 0x004fc800078ec0ff */
[----:B------:R-:W-:-:S05]  /*0b20*/  @P0 LOP3.LUT R0, R0, 0x4, RZ, 0xfc, !PT ;  /* 0x0000000400000812 */ /* 0x000fca00078efcff */
[----:B------:R1:W-:Y:S01]  /*0b30*/  STL [R1], R0 ;  /* 0x0000000001007387 */ /* 0x0003e20000100800 */
[----:B0-----:R-:W-:-:S13]  /*0b40*/  ISETP.GE.AND P0, PT, R107, UR4, PT ;  /* 0x000000046b007c0c */ /* 0x001fda000bf06270 */
[----:B-1----:R-:W-:Y:S05]  /*0b50*/  @P0 BRA `(.L_x_12230) ;  /* 0x0000024c006c0947 */ /* 0x002fea0003800000 */
[----:B------:R-:W2:Y:S01]  /*0b60*/  LDL R2, [R1+0xc0] ;  /* 0x0000c00001027983 */ /* 0x000ea20000100800 */
[----:B------:R-:W-:Y:S01]  /*0b70*/  R2UR UR4, R16 ;  /* 0x00000000100472ca */ /* 0x000fe200000e0000 */
[----:B------:R-:W0:-:S12]  /*0b80*/  S2R R0, SR_TID.X ;  /* 0x0000000000007919 */ /* 0x000e180000002100 */
[----:B------:R-:W-:Y:S01]  /*0b90*/  UIADD3 UR4, UR4, 0xda00, URZ ;  /* 0x0000da0004047890 */ /* 0x000fe2000fffe03f */
[----:B0-----:R-:W-:-:S05]  /*0ba0*/  VIADD R11, R0, 0xffffff80 ;  /* 0xffffff80000b7836 */ /* 0x001fca0000000000 */
[-C--:B------:R-:W-:Y:S02]  /*0bb0*/  LEA.HI R5, R11, R11.reuse, RZ, 0x1 ;  /* 0x0000000b0b057211 */ /* 0x080fe400078f08ff */
[----:B------:R-:W-:Y:S02]  /*0bc0*/  SHF.R.S32.HI R0, RZ, 0x1f, R11 ;  /* 0x0000001fff007819 */ /* 0x000fe4000001140b */
[----:B------:R-:W-:Y:S02]  /*0bd0*/  SHF.R.S32.HI R22, RZ, 0x1, R5 ;  /* 0x00000001ff167819 */ /* 0x000fe40000011405 */
[CC--:B------:R-:W-:Y:S02]  /*0be0*/  LEA.HI R8, R0.reuse, R11.reuse, RZ, 0x2 ;  /* 0x0000000b00087211 */ /* 0x0c0fe400078f10ff */
[----:B------:R-:W-:Y:S02]  /*0bf0*/  LEA.HI R3, R0, R11, RZ, 0x4 ;  /* 0x0000000b00037211 */ /* 0x000fe400078f20ff */
[----:B------:R-:W-:-:S02]  /*0c00*/  LOP3.LUT R4, R5, 0xfffffffe, RZ, 0xc0, !PT ;  /* 0xfffffffe05047812 */ /* 0x000fc400078ec0ff */
[----:B------:R-:W-:Y:S02]  /*0c10*/  LEA.HI R6, R5, R22, RZ, 0x1 ;  /* 0x0000001605067211 */ /* 0x000fe400078f08ff */
[----:B------:R-:W-:Y:S01]  /*0c20*/  LOP3.LUT R5, R8, 0xfffffffc, RZ, 0xc0, !PT ;  /* 0xfffffffc08057812 */ /* 0x000fe200078ec0ff */
[C---:B------:R-:W-:Y:S01]  /*0c30*/  IMAD.IADD R14, R11.reuse, 0x1, -R4 ;  /* 0x000000010b0e7824 */ /* 0x040fe200078e0a04 */
[----:B------:R-:W-:Y:S02]  /*0c40*/  LOP3.LUT R7, R6, 0x7fffffe, RZ, 0xc0, !PT ;  /* 0x07fffffe06077812 */ /* 0x000fe400078ec0ff */
[--C-:B------:R-:W-:Y:S01]  /*0c50*/  SHF.R.S32.HI R27, RZ, 0x2, R8.reuse ;  /* 0x00000002ff1b7819 */ /* 0x100fe20000011408 */
[----:B------:R-:W-:Y:S01]  /*0c60*/  IMAD.IADD R6, R11, 0x1, -R5 ;  /* 0x000000010b067824 */ /* 0x000fe200078e0a05 */
[----:B------:R-:W-:Y:S01]  /*0c70*/  SHF.R.S32.HI R8, RZ, 0x1f, R8 ;  /* 0x0000001fff087819 */ /* 0x000fe20000011408 */
[----:B------:R-:W-:Y:S02]  /*0c80*/  IMAD.IADD R7, R22, 0x1, -R7 ;  /* 0x0000000116077824 */ /* 0x000fe400078e0a07 */
[----:B------:R-:W-:Y:S01]  /*0c90*/  IMAD.SHL.U32 R24, R14, 0x4, RZ ;  /* 0x000000040e187824 */ /* 0x000fe200078e00ff */
[----:B------:R-:W-:-:S03]  /*0ca0*/  LEA.HI R8, R8, R27, RZ, 0x2 ;  /* 0x0000001b08087211 */ /* 0x000fc600078f10ff */
[C---:B------:R-:W-:Y:S01]  /*0cb0*/  VIADD R9, R24.reuse, 0x10 ;  /* 0x0000001018097836 */ /* 0x040fe20000000000 */
[----:B------:R-:W-:Y:S01]  /*0cc0*/  STL [R1+0x50], R24 ;  /* 0x0000501801007387 */ /* 0x000fe20000100800 */
[----:B------:R-:W-:Y:S01]  /*0cd0*/  VIADD R12, R24, 0x20 ;  /* 0x00000020180c7836 */ /* 0x000fe20000000000 */
[----:B------:R-:W-:Y:S02]  /*0ce0*/  LOP3.LUT R8, R8, 0xfffffffc, RZ, 0xc0, !PT ;  /* 0xfffffffc08087812 */ /* 0x000fe400078ec0ff */
[----:B------:R0:W-:Y:S04]  /*0cf0*/  STL [R1+0x68], R9 ;  /* 0x0000680901007387 */ /* 0x0001e80000100800 */
[----:B------:R1:W-:Y:S01]  /*0d00*/  STL [R1+0x74], R12 ;  /* 0x0000740c01007387 */ /* 0x0003e20000100800 */
[----:B0-----:R-:W-:-:S05]  /*0d10*/  IMAD.IADD R9, R24, 0x1, R9 ;  /* 0x0000000118097824 */ /* 0x001fca00078e0209 */
[----:B------:R-:W-:-:S04]  /*0d20*/  SHF.R.S32.HI R10, RZ, 0x1f, R9 ;  /* 0x0000001fff0a7819 */ /* 0x000fc80000011409 */
[CC--:B------:R-:W-:Y:S02]  /*0d30*/  LEA.HI R15, R10.reuse, R9.reuse, RZ, 0x3 ;  /* 0x000000090a0f7211 */ /* 0x0c0fe400078f18ff */
[----:B------:R-:W-:-:S04]  /*0d40*/  LEA.HI R18, R10, R9, RZ, 0x5 ;  /* 0x000000090a127211 */ /* 0x000fc800078f28ff */
[----:B------:R-:W-:Y:S02]  /*0d50*/  SHF.R.S32.HI R18, RZ, 0x5, R18 ;  /* 0x00000005ff127819 */ /* 0x000fe40000011412 */
[----:B--2---:R-:W-:Y:S02]  /*0d60*/  R2UR UR5, R2 ;  /* 0x00000000020572ca */ /* 0x004fe400000e0000 */
[----:B------:R-:W-:-:S04]  /*0d70*/  SHF.R.S32.HI R2, RZ, 0x4, R3 ;  /* 0x00000004ff027819 */ /* 0x000fc80000011403 */
[C---:B------:R-:W-:Y:S01]  /*0d80*/  LEA.HI R4, R3.reuse, R2, RZ, 0x1 ;  /* 0x0000000203047211 */ /* 0x040fe200078f08ff */
[----:B------:R-:W-:Y:S01]  /*0d90*/  IMAD R21, R2, 0x8, R7 ;  /* 0x0000000802157824 */ /* 0x000fe200078e0207 */
[----:B------:R-:W-:Y:S02]  /*0da0*/  LOP3.LUT R3, R3, 0xfffffff0, RZ, 0xc0, !PT ;  /* 0xfffffff003037812 */ /* 0x000fe400078ec0ff */
[----:B------:R-:W-:Y:S02]  /*0db0*/  LOP3.LUT R5, R4, 0x1ffffffe, RZ, 0xc0, !PT ;  /* 0x1ffffffe04057812 */ /* 0x000fe400078ec0ff */
[----:B------:R-:W-:Y:S01]  /*0dc0*/  LEA.HI R4, R6, R6, RZ, 0x1 ;  /* 0x0000000606047211 */ /* 0x000fe200078f08ff */
[----:B------:R-:W-:Y:S01]  /*0dd0*/  IMAD.IADD R3, R11, 0x1, -R3 ;  /* 0x000000010b037824 */ /* 0x000fe200078e0a03 */
[----:B------:R-:W-:Y:S01]  /*0de0*/  ULOP3.LUT UR5, UR5, 0x1, URZ, 0xfc, !UPT ;  /* 0x0000000105057892 */ /* 0x000fe2000f8efc3f */
[----:B------:R-:W-:Y:S01]  /*0df0*/  IMAD.IADD R5, R2, 0x1, -R5 ;  /* 0x0000000102057824 */ /* 0x000fe200078e0a05 */
[----:B------:R-:W-:-:S02]  /*0e00*/  LOP3.LUT R7, R4, 0x1ffffffe, RZ, 0xc0, !PT ;  /* 0x1ffffffe04077812 */ /* 0x000fc400078ec0ff */
[----:B------:R-:W-:Y:S01]  /*0e10*/  LEA.HI R2, R0, R11, RZ, 0x7 ;  /* 0x0000000b00027211 */ /* 0x000fe200078f38ff */
[----:B------:R-:W-:Y:S02]  /*0e20*/  IMAD.SHL.U32 R5, R5, 0x8, RZ ;  /* 0x0000000805057824 */ /* 0x000fe400078e00ff */
[----:B------:R-:W-:Y:S01]  /*0e30*/  IMAD.IADD R13, R6, 0x1, -R7 ;  /* 0x00000001060d7824 */ /* 0x000fe200078e0a07 */
[----:B------:R-:W-:Y:S01]  /*0e40*/  LOP3.LUT R4, R2, 0xffffff80, RZ, 0xc0, !PT ;  /* 0xffffff8002047812 */ /* 0x000fe200078ec0ff */
[----:B------:R-:W-:Y:S01]  /*0e50*/  IMAD.IADD R6, R24, 0x1, R12 ;  /* 0x0000000118067824 */ /* 0x000fe200078e020c */
[----:B------:R-:W-:-:S03]  /*0e60*/  SHF.R.S32.HI R26, RZ, 0x7, R2 ;  /* 0x00000007ff1a7819 */ /* 0x000fc60000011402 */
[----:B------:R-:W-:Y:S01]  /*0e70*/  IMAD.IADD R23, R11, 0x1, -R4 ;  /* 0x000000010b177824 */ /* 0x000fe200078e0a04 */
[----:B------:R-:W-:Y:S02]  /*0e80*/  SHF.R.S32.HI R7, RZ, 0x1f, R6 ;  /* 0x0000001fff077819 */ /* 0x000fe40000011406 */
[----:B------:R-:W-:Y:S02]  /*0e90*/  LEA.HI R4, R0, R11, RZ, 0x5 ;  /* 0x0000000b00047211 */ /* 0x000fe400078f28ff */
[----:B------:R-:W-:Y:S02]  /*0ea0*/  SHF.R.S32.HI R0, RZ, 0x1f, R3 ;  /* 0x0000001fff007819 */ /* 0x000fe40000011403 */
[CC--:B------:R-:W-:Y:S02]  /*0eb0*/  LEA.HI R17, R7.reuse, R6.reuse, RZ, 0x3 ;  /* 0x0000000607117211 */ /* 0x0c0fe400078f18ff */
[----:B------:R-:W-:Y:S02]  /*0ec0*/  LEA.HI R19, R7, R6, RZ, 0x5 ;  /* 0x0000000607137211 */ /* 0x000fe400078f28ff */
[----:B------:R-:W-:-:S02]  /*0ed0*/  SHF.R.S32.HI R9, RZ, 0x1f, R23 ;  /* 0x0000001fff097819 */ /* 0x000fc40000011417 */
[----:B------:R-:W-:Y:S02]  /*0ee0*/  SHF.R.S32.HI R7, RZ, 0x5, R4 ;  /* 0x00000005ff077819 */ /* 0x000fe40000011404 */
[CC--:B------:R-:W-:Y:S02]  /*0ef0*/  LEA.HI R4, R0.reuse, R3.reuse, RZ, 0x3 ;  /* 0x0000000300047211 */ /* 0x0c0fe400078f18ff */
[----:B------:R-:W-:Y:S01]  /*0f00*/  LEA.HI R0, R0, R3, RZ, 0x2 ;  /* 0x0000000300007211 */ /* 0x000fe200078f10ff */
[----:B------:R-:W-:Y:S01]  /*0f10*/  IMAD R20, R7, 0x10, R3 ;  /* 0x0000001007147824 */ /* 0x000fe200078e0203 */
[----:B------:R-:W-:Y:S01]  /*0f20*/  LEA.HI R10, R9, R23, RZ, 0x2 ;  /* 0x00000017090a7211 */ /* 0x000fe200078f10ff */
[----:B------:R-:W-:Y:S01]  /*0f30*/  IMAD.SHL.U32 R6, R4, 0x10, RZ ;  /* 0x0000001004067824 */ /* 0x000fe200078e00ff */
[----:B------:R-:W-:Y:S01]  /*0f40*/  LOP3.LUT R4, R0, 0x7fffffc, RZ, 0xc0, !PT ;  /* 0x07fffffc00047812 */ /* 0x000fe200078ec0ff */
[----:B------:R-:W-:Y:S01]  /*0f50*/  IMAD.U32 R2, R20, 0x20, R5 ;  /* 0x0000002014027824 */ /* 0x000fe200078e0005 */
[--C-:B------:R-:W-:Y:S01]  /*0f60*/  SHF.R.S32.HI R11, RZ, 0x2, R10.reuse ;  /* 0x00000002ff0b7819 */ /* 0x100fe2000001140a */
[----:B------:R-:W-:Y:S01]  /*0f70*/  IMAD.SHL.U32 R20, R14, 0x8, RZ ;  /* 0x000000080e147824 */ /* 0x000fe200078e00ff */
[----:B-1----:R-:W-:Y:S01]  /*0f80*/  SHF.R.S32.HI R12, RZ, 0x1f, R10 ;  /* 0x0000001fff0c7819 */ /* 0x002fe2000001140a */
[----:B------:R-:W-:Y:S01]  /*0f90*/  IMAD.IADD R4, R3, 0x1, -R4 ;  /* 0x0000000103047824 */ /* 0x000fe200078e0a04 */
[----:B------:R-:W-:Y:S01]  /*0fa0*/  SHF.R.S32.HI R0, RZ, 0x2, R0 ;  /* 0x00000002ff007819 */ /* 0x000fe20000011400 */
[----:B------:R-:W-:Y:S01]  /*0fb0*/  IMAD.IADD R3, R27, 0x1, -R8 ;  /* 0x000000011b037824 */ /* 0x000fe200078e0a08 */
[----:B------:R-:W-:Y:S01]  /*0fc0*/  LEA.HI R12, R12, R11, RZ, 0x3 ;  /* 0x0000000b0c0c7211 */ /* 0x000fe200078f18ff */
[----:B------:R0:W-:Y:S01]  /*0fd0*/  STL [R1+0xbc], R2 ;  /* 0x0000bc0201007387 */ /* 0x0001e20000100800 */
[----:B------:R-:W-:Y:S01]  /*0fe0*/  LEA.HI R9, R9, R23, RZ, 0x5 ;  /* 0x0000001709097211 */ /* 0x000fe200078f28ff */
[----:B------:R-:W-:Y:S01]  /*0ff0*/  IMAD.SHL.U32 R0, R0, 0x40, RZ ;  /* 0x0000004000007824 */ /* 0x000fe200078e00ff */
[----:B------:R-:W-:Y:S01]  /*1000*/  LOP3.LUT R12, R12, 0xfffffff8, RZ, 0xc0, !PT ;  /* 0xfffffff80c0c7812 */ /* 0x000fe200078ec0ff */
[----:B------:R1:W-:Y:S01]  /*1010*/  STL [R1+0x8c], R3 ;  /* 0x00008c0301007387 */ /* 0x0003e20000100800 */
[----:B------:R-:W-:-:S02]  /*1020*/  LOP3.LUT R6, R6, 0x7fffff80, RZ, 0xc0, !PT ;  /* 0x7fffff8006067812 */ /* 0x000fc400078ec0ff */
[----:B------:R-:W-:Y:S01]  /*1030*/  LOP3.LUT R0, R0, 0x40, RZ, 0xc0, !PT ;  /* 0x0000004000007812 */ /* 0x000fe200078ec0ff */
[----:B------:R-:W-:Y:S01]  /*1040*/  IMAD.IADD R12, R11, 0x1, -R12 ;  /* 0x000000010b0c7824 */ /* 0x000fe200078e0a0c */
[----:B------:R-:W-:Y:S01]  /*1050*/  SHF.R.S32.HI R9, RZ, 0x5, R9 ;  /* 0x00000005ff097819 */ /* 0x000fe20000011409 */
[----:B0-----:R-:W-:Y:S01]  /*1060*/  IMAD.SHL.U32 R2, R3, 0x40, RZ ;  /* 0x0000004003027824 */ /* 0x001fe200078e00ff */
[----:B------:R-:W-:Y:S01]  /*1070*/  LOP3.LUT R5, R0, 0x8, R5, 0xf8, !PT ;  /* 0x0000000800057812 */ /* 0x000fe200078ef805 */
[----:B------:R-:W-:Y:S01]  /*1080*/  IMAD R7, R7, 0x100, R6 ;  /* 0x0000010007077824 */ /* 0x000fe200078e0206 */
[----:B------:R-:W-:Y:S01]  /*1090*/  SHF.R.U32.HI R0, RZ, 0x3, R0 ;  /* 0x00000003ff007819 */ /* 0x000fe20000011600 */
[----:B------:R-:W-:Y:S01]  /*10a0*/  IMAD R9, R9, 0x10, R12 ;  /* 0x0000001009097824 */ /* 0x000fe200078e020c */
[----:B------:R-:W-:Y:S01]  /*10b0*/  LOP3.LUT R11, R2, 0xc0, RZ, 0xc0, !PT ;  /* 0x000000c0020b7812 */ /* 0x000fe200078ec0ff */
[----:B------:R-:W-:Y:S01]  /*10c0*/  IMAD.HI R2, R26, 0x55555556, RZ ;  /* 0x555555561a027827 */ /* 0x000fe200078e02ff */
[----:B------:R-:W-:-:S02]  /*10d0*/  LOP3.LUT R0, R5, R0, RZ, 0x3c, !PT ;  /* 0x0000000005007212 */ /* 0x000fc400078e3cff */
[----:B------:R-:W-:Y:S01]  /*10e0*/  SHF.R.U32.HI R8, RZ, 0x3, R11 ;  /* 0x00000003ff087819 */ /* 0x000fe2000001160b */
[----:B------:R-:W-:Y:S01]  /*10f0*/  IMAD R7, R4, 0x10, R7 ;  /* 0x0000001004077824 */ /* 0x000fe200078e0207 */
[----:B------:R-:W-:Y:S01]  /*1100*/  LEA.HI R2, R2, R2, RZ, 0x1 ;  /* 0x0000000202027211 */ /* 0x000fe200078f08ff */
[----:B------:R-:W-:Y:S01]  /*1110*/  IMAD.SHL.U32 R6, R21, 0x20, RZ ;  /* 0x0000002015067824 */ /* 0x000fe200078e00ff */
[----:B-1----:R-:W-:Y:S01]  /*1120*/  LOP3.LUT R3, R11, 0x18, R17, 0xf8, !PT ;  /* 0x000000180b037812 */ /* 0x002fe200078ef811 */
[----:B------:R-:W-:Y:S01]  /*1130*/  STL [R1+0x48], R11 ;  /* 0x0000480b01007387 */ /* 0x000fe20000100800 */
[----:B------:R-:W-:Y:S01]  /*1140*/  IMAD.IADD R7, R0, 0x1, R7 ;  /* 0x0000000100077824 */ /* 0x000fe200078e0207 */
[----:B------:R-:W-:Y:S01]  /*1150*/  SHF.R.S32.HI R5, RZ, 0x1f, R22 ;  /* 0x0000001fff057819 */ /* 0x000fe20000011416 */
[----:B------:R-:W-:Y:S01]  /*1160*/  IMAD R2, R2, -0x3, R26 ;  /* 0xfffffffd02027824 */ /* 0x000fe200078e021a */
[-C--:B------:R-:W-:Y:S01]  /*1170*/  LOP3.LUT R4, R3, R8.reuse, RZ, 0x3c, !PT ;  /* 0x0000000803047212 */ /* 0x080fe200078e3cff */
[----:B------:R-:W-:Y:S01]  /*1180*/  STL [R1+0x5c], R6 ;  /* 0x00005c0601007387 */ /* 0x000fe20000100800 */
[----:B------:R-:W-:Y:S01]  /*1190*/  IMAD.U32 R0, RZ, RZ, UR5 ;  /* 0x00000005ff007e24 */ /* 0x000fe2000f8e00ff */
[----:B------:R-:W-:Y:S01]  /*11a0*/  LOP3.LUT R15, R11, 0x18, R15, 0xf8, !PT ;  /* 0x000000180b0f7812 */ /* 0x000fe200078ef80f */
[----:B------:R-:W-:Y:S01]  /*11b0*/  IMAD R3, R2, 0x40, R9 ;  /* 0x0000004002037824 */ /* 0x000fe200078e0209 */
[----:B------:R-:W-:Y:S01]  /*11c0*/  STL [R1+0x58], R8 ;  /* 0x0000580801007387 */ /* 0x000fe20000100800 */
[C---:B------:R-:W-:Y:S01]  /*11d0*/  VIADD R2, R24.reuse, 0x8 ;  /* 0x0000000818027836 */ /* 0x040fe20000000000 */
[----:B------:R-:W-:Y:S01]  /*11e0*/  SHF.R.S32.HI R19, RZ, 0x5, R19 ;  /* 0x00000005ff137819 */ /* 0x000fe20000011413 */
[----:B------:R-:W-:Y:S01]  /*11f0*/  VIADD R5, R24, 0x18 ;  /* 0x0000001818057836 */ /* 0x000fe20000000000 */
[----:B------:R-:W-:Y:S01]  /*1200*/  STL [R1+0xb4], R3 ;  /* 0x0000b40301007387 */ /* 0x000fe20000100800 */
[----:B------:R-:W-:Y:S01]  /*1210*/  LOP3.LUT R10, R10, 0x7ffffffc, RZ, 0xc0, !PT ;  /* 0x7ffffffc0a0a7812 */ /* 0x000fe200078ec0ff */
[--C-:B------:R-:W-:Y:S01]  /*1220*/  IMAD R18, R18, 0x1800, R6.reuse ;  /* 0x0000180012127824 */ /* 0x100fe200078e0206 */
[----:B------:R-:W-:Y:S01]  /*1230*/  LOP3.LUT R15, R15, R8, RZ, 0x3c, !PT ;  /* 0x000000080f0f7212 */ /* 0x000fe200078e3cff */
[----:B------:R-:W-:Y:S01]  /*1240*/  STL [R1+0xa0], RZ ;  /* 0x0000a0ff01007387 */ /* 0x000fe20000100800 */
[----:B------:R-:W-:-:S03]  /*1250*/  IMAD R19, R19, 0x1800, R6 ;  /* 0x0000180013137824 */ /* 0x000fc600078e0206 */
[----:B------:R-:W-:Y:S01]  /*1260*/  STL [R1+0x44], RZ ;  /* 0x000044ff01007387 */ /* 0x000fe20000100800 */
[----:B------:R-:W-:Y:S02]  /*1270*/  IMAD.IADD R15, R18, 0x1, R15 ;  /* 0x00000001120f7824 */ /* 0x000fe400078e020f */
[----:B------:R-:W-:Y:S01]  /*1280*/  IMAD.IADD R4, R19, 0x1, R4 ;  /* 0x0000000113047824 */ /* 0x000fe200078e0204 */
[----:B------:R0:W-:Y:S01]  /*1290*/  STL [R1+0x60], R0 ;  /* 0x0000600001007387 */ /* 0x0001e20000100800 */
[----:B------:R-:W-:-:S03]  /*12a0*/  CS2R R18, SRZ ;  /* 0x0000000000127805 */ /* 0x000fc6000001ff00 */
[----:B------:R-:W-:Y:S04]  /*12b0*/  STL [R1+0x40], RZ ;  /* 0x000040ff01007387 */ /* 0x000fe80000100800 */
[----:B------:R-:W-:Y:S01]  /*12c0*/  STL [R1+0x38], R20 ;  /* 0x0000381401007387 */ /* 0x000fe20000100800 */
[----:B0-----:R-:W-:-:S03]  /*12d0*/  IMAD.U32 R0, RZ, RZ, UR4 ;  /* 0x00000004ff007e24 */ /* 0x001fc6000f8e00ff */
[----:B------:R0:W-:Y:S04]  /*12e0*/  STL [R1+0x70], R2 ;  /* 0x0000700201007387 */ /* 0x0001e80000100800 */
[----:B------:R1:W-:Y:S04]  /*12f0*/  STL [R1+0xb8], R0 ;  /* 0x0000b80001007387 */ /* 0x0003e80000100800 */
[----:B------:R2:W-:Y:S01]  /*1300*/  STL [R1+0x78], R5 ;  /* 0x0000780501007387 */ /* 0x0005e20000100800 */
[C-C-:B0-----:R-:W-:Y:S02]  /*1310*/  LOP3.LUT R2, R11.reuse, 0x18, R20.reuse, 0xf8, !PT ;  /* 0x000000180b027812 */ /* 0x141fe400078ef814 */
[----:B-1----:R-:W-:-:S02]  /*1320*/  LOP3.LUT R0, R11, 0x8, R20, 0xf8, !PT ;  /* 0x000000080b007812 */ /* 0x002fc400078ef814 */
[-C--:B------:R-:W-:Y:S01]  /*1330*/  LOP3.LUT R2, R2, R8.reuse, RZ, 0x3c, !PT ;  /* 0x0000000802027212 */ /* 0x080fe200078e3cff */
[----:B--2---:R-:W-:Y:S01]  /*1340*/  VIADD R5, R24, 0x28 ;  /* 0x0000002818057836 */ /* 0x004fe20000000000 */
[----:B------:R-:W-:Y:S01]  /*1350*/  LOP3.LUT R0, R0, R8, RZ, 0x3c, !PT ;  /* 0x0000000800007212 */ /* 0x000fe200078e3cff */
[----:B------:R-:W-:Y:S02]  /*1360*/  IMAD.IADD R8, R23, 0x1, -R10 ;  /* 0x0000000117087824 */ /* 0x000fe400078e0a0a */
[C---:B------:R-:W-:Y:S01]  /*1370*/  IMAD.IADD R2, R6.reuse, 0x1, R2 ;  /* 0x0000000106027824 */ /* 0x040fe200078e0202 */
[----:B------:R0:W-:Y:S01]  /*1380*/  STL [R1+0x80], R5 ;  /* 0x0000800501007387 */ /* 0x0001e20000100800 */
[----:B------:R-:W-:Y:S01]  /*1390*/  IMAD.IADD R6, R6, 0x1, R0 ;  /* 0x0000000106067824 */ /* 0x000fe200078e0200 */
[----:B------:R-:W-:Y:S02]  /*13a0*/  LEA R0, R4, UR4, 0x1 ;  /* 0x0000000404007c11 */ /* 0x000fe4000f8e08ff */
[----:B------:R-:W-:Y:S01]  /*13b0*/  STL [R1+0x90], R8 ;  /* 0x0000900801007387 */ /* 0x000fe20000100800 */
[----:B------:R-:W-:-:S02]  /*13c0*/  LEA R2, R2, UR4, 0x1 ;  /* 0x0000000402027c11 */ /* 0x000fc4000f8e08ff */
[----:B0-----:R-:W-:Y:S01]  /*13d0*/  SHF.R.S32.HI R5, RZ, 0x3, R17 ;  /* 0x00000003ff057819 */ /* 0x001fe20000011411 */
[----:B------:R-:W-:-:S04]  /*13e0*/  IMAD R17, R7, 0x2, R16 ;  /* 0x0000000207117824 */ /* 0x000fc800078e0210 */
[----:B------:R0:W-:Y:S04]  /*13f0*/  STL [R1+0xa4], R5 ;  /* 0x0000a40501007387 */ /* 0x0001e80000100800 */
[----:B------:R-:W-:Y:S01]  /*1400*/  STL [R1+0x88], R6 ;  /* 0x0000880601007387 */ /* 0x000fe20000100800 */
[----:B0-----:R-:W-:-:S05]  /*1410*/  LEA R5, R15, UR4, 0x1 ;  /* 0x000000040f057c11 */ /* 0x001fca000f8e08ff */
[----:B------:R-:W-:Y:S04]  /*1420*/  STL [R1+0xac], R5 ;  /* 0x0000ac0501007387 */ /* 0x000fe80000100800 */
[----:B------:R0:W-:Y:S04]  /*1430*/  STL [R1+0xa8], R0 ;  /* 0x0000a80001007387 */ /* 0x0001e80000100800 */
[----:B------:R1:W-:Y:S01]  /*1440*/  STL [R1+0xb0], R2 ;  /* 0x0000b00201007387 */ /* 0x0003e20000100800 */
[----:B0-----:R-:W-:-:S05]  /*1450*/  IMAD R0, R13, 0x8, R3 ;  /* 0x000000080d007824 */ /* 0x001fca00078e0203 */
[----:B------:R1:W-:Y:S02]  /*1460*/  STL [R1+0x94], R0 ;  /* 0x0000940001007387 */ /* 0x0003e40000100800 */
.L_x_12378:
[----:B01-34-:R-:W0:Y:S01]  /*1470*/  LDC.64 R2, c[0x0][0xc88] ;  /* 0x00032200ff027b82 */ /* 0x01be220000000a00 */
[----:B------:R-:W-:Y:S01]  /*1480*/  ULDC.64 UR4, c[0x0][0x208] ;  /* 0x0000820000047ab9 */ /* 0x000fe20000000a00 */
[----:B0-----:R-:W-:-:S05]  /*1490*/  IMAD.WIDE R2, R107, 0x4, R2 ;  /* 0x000000046b027825 */ /* 0x001fca00078e0202 */
[----:B--2---:R0:W2:Y:S01]  /*14a0*/  LDG.E R11, desc[UR4][R2.64] ;  /* 0x00000004020b7981 */ /* 0x0040a2000c1e1900 */
[----:B------:R-:W-:Y:S05]  /*14b0*/  YIELD ;  /* 0x0000000000007946 */ /* 0x000fea0003800000 */
[----:B------:R-:W-:Y:S01]  /*14c0*/  ULDC.64 UR4, c[0x0][0xa28] ;  /* 0x00028a0000047ab9 */ /* 0x000fe20000000a00 */
[----:B------:R-:W-:Y:S01]  /*14d0*/  ULDC.64 UR8, c[0x0][0xa18] ;  /* 0x0002860000087ab9 */ /* 0x000fe20000000a00 */
[----:B------:R-:W-:Y:S01]  /*14e0*/  ISETP.NE.U32.AND P1, PT, RZ, UR4, PT ;  /* 0x00000004ff007c0c */ /* 0x000fe2000bf25070 */
[----:B------:R-:W-:Y:S01]  /*14f0*/  ULDC.64 UR10, c[0x0][0x208] ;  /* 0x00008200000a7ab9 */ /* 0x000fe20000000a00 */
[----:B0-----:R-:W-:Y:S01]  /*1500*/  IMAD.MOV.U32 R3, RZ, RZ, RZ ;  /* 0x000000ffff037224 */ /* 0x001fe200078e00ff */
[----:B------:R-:W-:Y:S01]  /*1510*/  ULDC.64 UR6, c[0x0][0xa08] ;  /* 0x0002820000067ab9 */ /* 0x000fe20000000a00 */
[----:B------:R-:W-:Y:S01]  /*1520*/  ISETP.NE.AND.EX P1, PT, RZ, UR5, PT, P1 ;  /* 0x00000005ff007c0c */ /* 0x000fe2000bf25310 */
[----:B------:R-:W-:Y:S01]  /*1530*/  IMAD.MOV.U32 R79, RZ, RZ, RZ ;  /* 0x000000ffff4f7224 */ /* 0x000fe200078e00ff */
[----:B------:R-:W-:-:S04]  /*1540*/  ISETP.NE.U32.AND P0, PT, RZ, UR6, PT ;  /* 0x00000006ff007c0c */ /* 0x000fc8000bf05070 */
[----:B------:R-:W-:Y:S02]  /*1550*/  ISETP.NE.AND.EX P0, PT, RZ, UR7, PT, P0 ;  /* 0x00000007ff007c0c */ /* 0x000fe4000bf05300 */
[----:B--2---:R-:W-:Y:S01]  /*1560*/  SHF.R.S32.HI R0, RZ, 0x1f, R11 ;  /* 0x0000001fff007819 */ /* 0x004fe2000001140b */
[----:B------:R-:W-:-:S04]  /*1570*/  IMAD.SHL.U32 R27, R11, 0x4, RZ ;  /* 0x000000040b1b7824 */ /* 0x000fc800078e00ff */
        /* <DEDUP_REMOVED lines=10> */
[----:B------:R-:W-:Y:S01]  /*1620*/  ULDC.64 UR4, c[0x0][0x418] ;  /* 0x0001060000047ab9 */ /* 0x000fe20000000a00 */
[----:B------:R-:W-:-:S10]  /*1630*/  IADD3.X R9, R28, UR7, RZ, P3, !PT ;  /* 0x000000071c097c10 */ /* 0x000fd40009ffe4ff */
[----:B------:R-:W-:Y:S01]  /*1640*/  @P2 IADD3 R6, P1, R27, UR8, RZ ;  /* 0x000000081b062c10 */ /* 0x000fe2000ff3e0ff */
[----:B------:R-:W-:Y:S01]  /*1650*/  UISETP.NE.U32.AND UP0, UPT, UR4, URZ, UPT ;  /* 0x0000003f0400728c */ /* 0x000fe2000bf05070 */
[----:B------:R0:W5:Y:S02]  /*1660*/  @P0 LDG.E R79, desc[UR10][R8.64] ;  /* 0x0000000a084f0981 */ /* 0x000164000c1e1900 */
[----:B------:R-:W-:Y:S01]  /*1670*/  @P2 IADD3.X R7, R28, UR9, RZ, P1, !PT ;  /* 0x000000091c072c10 */ /* 0x000fe20008ffe4ff */
[----:B------:R-:W-:-:S04]  /*1680*/  ULDC UR4, c[0x0][0x424] ;  /* 0x0001090000047ab9 */ /* 0x000fc80000000800 */
[----:B------:R-:W2:Y:S01]  /*1690*/  @P2 LDG.E R10, desc[UR10][R6.64] ;  /* 0x0000000a060a2981 */ /* 0x000ea2000c1e1900 */
        /* <DEDUP_REMOVED lines=8> */
[----:B--2---:R0:W-:Y:S01]  /*1720*/  STL [R1+0x28], R10 ;  /* 0x0000280a01007387 */ /* 0x0041e20000100800 */
        /* <DEDUP_REMOVED lines=8> */
[----:B------:R-:W2:Y:S04]  /*17b0*/  LDG.E R0, desc[UR4][R4.64] ;  /* 0x0000000404007981 */ /* 0x000ea8000c1e1900 */
[----:B------:R-:W2:Y:S02]  /*17c0*/  LDG.E R7, desc[UR4][R4.64+0x4] ;  /* 0x0000040404077981 */ /* 0x000ea4000c1e1900 */
[----:B--2---:R-:W-:-:S05]  /*17d0*/  IMAD.IADD R10, R7, 0x1, -R0 ;  /* 0x00000001070a7824 */ /* 0x004fca00078e0a00 */
[----:B------:R1:W-:Y:S02]  /*17e0*/  STL [R1+0x28], R10 ;  /* 0x0000280a01007387 */ /* 0x0003e40000100800 */
.L_x_12231:
[----:B------:R-:W-:Y:S01]  /*17f0*/  ULDC.64 UR4, c[0x0][0xa20] ;  /* 0x0002880000047ab9 */ /* 0x000fe20000000a00 */
[----:B------:R2:W-:Y:S01]  /*1800*/  STL [R1+0x9c], R106 ;  /* 0x00009c6a01007387 */ /* 0x0005e20000100800 */
[----:B------:R-:W-:-:S04]  /*1810*/  ISETP.NE.U32.AND P1, PT, RZ, UR4, PT ;  /* 0x00000004ff007c0c */ /* 0x000fc8000bf25070 */
[----:B------:R-:W-:-:S13]  /*1820*/  ISETP.NE.AND.EX P1, PT, RZ, UR5, PT, P1 ;  /* 0x00000005ff007c0c */ /* 0x000fda000bf25310 */
[----:B--2---:R-:W-:Y:S05]  /*1830*/  @!P1 BRA `(.L_x_12232) ;  /* 0x0000000000149947 */ /* 0x004fea0003800000 */
[----:B0-----:R-:W-:Y:S01]  /*1840*/  IADD3 R4, P0, R27, UR4, RZ ;  /* 0x000000041b047c10 */ /* 0x001fe2000ff1e0ff */
[----:B------:R-:W-:-:S03]  /*1850*/  ULDC.64 UR6, c[0x0][0x208] ;  /* 0x0000820000067ab9 */ /* 0x000fc60000000a00 */
[----:B------:R-:W-:-:S05]  /*1860*/  IADD3.X R5, R28, UR5, RZ, P0, !PT ;  /* 0x000000051c057c10 */ /* 0x000fca00087fe4ff */
[----:B------:R2:W5:Y:S01]  /*1870*/  LDG.E R26, desc[UR6][R4.64] ;  /* 0x00000006041a7981 */ /* 0x000562000c1e1900 */
[----:B------:R-:W-:Y:S05]  /*1880*/  BRA `(.L_x_12233) ;  /* 0x0000000000147947 */ /* 0x000fea0003800000 */
.L_x_12232:
[----:B------:R-:W-:Y:S05]  /*1890*/  @!P0 BRA `(.L_x_12233) ;  /* 0x0000000000108947 */ /* 0x000fea0003800000 */
[----:B------:R-:W-:Y:S02]  /*18a0*/  ULDC.64 UR4, c[0x0][0x208] ;  /* 0x0000820000047ab9 */ /* 0x000fe40000000a00 */
[----:B0-----:R-:W2:Y:S04]  /*18b0*/  LDG.E R5, desc[UR4][R8.64] ;  /* 0x0000000408057981 */ /* 0x001ea8000c1e1900 */
[----:B------:R-:W2:Y:S02]  /*18c0*/  LDG.E R26, desc[UR4][R8.64+0x4] ;  /* 0x00000404081a7981 */ /* 0x000ea4000c1e1900 */
[----:B--2---:R-:W-:-:S07]  /*18d0*/  IMAD.IADD R26, R26, 0x1, -R5 ;  /* 0x000000011a1a7824 */ /* 0x004fce00078e0a05 */
.L_x_12233:
[----:B------:R-:W-:Y:S01]  /*18e0*/  ULDC.64 UR4, c[0x0][0xa10] ;  /* 0x0002840000047ab9 */ /* 0x000fe20000000a00 */
[----:B------:R-:W-:Y:S01]  /*18f0*/  ULDC.64 UR6, c[0x0][0x208] ;  /* 0x0000820000067ab9 */ /* 0x000fe20000000a00 */
[----:B------:R-:W-:Y:S01]  /*1900*/  ISETP.NE.U32.AND P0, PT, RZ, UR4, PT ;  /* 0x00000004ff007c0c */ /* 0x000fe2000bf05070 */
[----:B0-----:R-:W0:Y:S03]  /*1910*/  LDC R8, c[0x0][0x448] ;  /* 0x00011200ff087b82 */ /* 0x001e260000000800 */
[----:B------:R-:W-:Y:S01]  /*1920*/  ISETP.NE.AND.EX P0, PT, RZ, UR5, PT, P0 ;  /* 0x00000005ff007c0c */ /* 0x000fe2000bf05300 */
[----:B------:R-:W-:-:S12]  /*1930*/  ULDC.64 UR4, c[0x0][0xa30] ;  /* 0x00028c0000047ab9 */ /* 0x000fd80000000a00 */
[----:B--2---:R-:W2:Y:S02]  /*1940*/  @P0 LDC.64 R4, c[0x0][0xa10] ;  /* 0x00028400ff040b82 */ /* 0x004ea40000000a00 */
[----:B--2---:R-:W-:-:S05]  /*1950*/  @P0 IMAD.WIDE R4, R25, 0x4, R4 ;  /* 0x0000000419040825 */ /* 0x004fca00078e0204 */
        /* <DEDUP_REMOVED lines=8> */
[----:B0-----:R-:W-:Y:S01]  /*19e0*/  ISETP.NE.AND P1, PT, R8, 0x1, PT ;  /* 0x000000010800780c */ /* 0x001fe20003f25270 */
[----:B------:R-:W-:-:S04]  /*19f0*/  IMAD R12, R105, 0xc0, RZ ;  /* 0x000000c0690c7824 */ /* 0x000fc800078e02ff */
[----:B---3--:R-:W-:Y:S01]  /*1a00*/  VIADD R4, R12, 0xbf ;  /* 0x000000bf0c047836 */ /* 0x008fe20000000000 */
[----:B------:R0:W-:Y:S07]  /*1a10*/  STL [R1+0x84], R12 ;  /* 0x0000840c01007387 */ /* 0x0001ee0000100800 */
[----:B------:R-:W3:Y:S08]  /*1a20*/  @P1 LDC R11, c[0x0][0x44c] ;  /* 0x00011300ff0b1b82 */ /* 0x000ef00000000800 */
[----:B------:R-:W1:Y:S01]  /*1a30*/  @P1 LDC R5, c[0x0][0x450] ;  /* 0x00011400ff051b82 */ /* 0x000e620000000800 */
[----:B--2---:R-:W-:-:S02]  /*1a40*/  @P0 IMAD.IADD R2, R9, 0x1, -R0 ;  /* 0x0000000109020824 */ /* 0x004fc400078e0a00 */
[----:B------:R-:W-:Y:S02]  /*1a50*/  IMAD.IADD R9, R26, 0x1, -R3 ;  /* 0x000000011a097824 */ /* 0x000fe400078e0a03 */
[----:B---3--:R-:W-:-:S04]  /*1a60*/  @P1 IMAD.HI.U32 R0, R4, R11, RZ ;  /* 0x0000000b04001227 */ /* 0x008fc800078e00ff */
[----:B----4-:R-:W-:Y:S01]  /*1a70*/  IMAD.IADD R6, R9, 0x1, R2 ;  /* 0x0000000109067824 */ /* 0x010fe200078e0202 */
[----:B-1----:R-:W-:-:S03]  /*1a80*/  @P1 SHF.R.U32.HI R4, RZ, R5, R0 ;  /* 0x00000005ff041219 */ /* 0x002fc60000011600 */
[C---:B------:R-:W-:Y:S01]  /*1a90*/  VIADD R0, R6.reuse, 0x8f ;  /* 0x0000008f06007836 */ /* 0x040fe20000000000 */
[----:B------:R-:W-:Y:S01]  /*1aa0*/  IADD3 R112, R6, 0x90, -R10 ;  /* 0x0000009006707810 */ /* 0x000fe20007ffe80a */
[----:B------:R0:W-:Y:S02]  /*1ab0*/  STL [R1+0x2c], R6 ;  /* 0x00002c0601007387 */ /* 0x0001e40000100800 */
        /* <DEDUP_REMOVED lines=43> */
.L_x_12236:
[----:B------:R-:W-:Y:S05]  /*1d70*/  BSYNC B6 ;  /* 0x0000000000067941 */ /* 0x000fea0003800000 */
.L_x_12235:
        /* <DEDUP_REMOVED lines=20> */
.L_x_12238:
[----:B------:R-:W-:Y:S05]  /*1ec0*/  BSYNC B6 ;  /* 0x0000000000067941 */ /* 0x000fea0003800000 */
.L_x_12237:
[----:B------:R-:W-:Y:S01]  /*1ed0*/  ULDC.64 UR4, c[0x0][0x9f8] ;  /* 0x00027e0000047ab9 */ /* 0x000fe20000000a00 */
[----:B------:R-:W2:Y:S01]  /*1ee0*/  LDL.64 R30, [R1+0x38] ;  /* 0x00003800011e7983 */ /* 0x000ea20000100a00 */
[----:B------:R-:W-:Y:S01]  /*1ef0*/  ISETP.NE.U32.AND P0, PT, RZ, UR4, PT ;  /* 0x00000004ff007c0c */ /* 0x000fe2000bf05070 */
[----:B------:R-:W-:Y:S02]  /*1f00*/  IMAD.IADD R79, R79, 0x1, R26 ;  /* 0x000000014f4f7824 */ /* 0x000fe400078e021a */
[----:B------:R-:W2:Y:S01]  /*1f10*/  LDL.64 R40, [R1+0x38] ;  /* 0x0000380001287983 */ /* 0x000ea20000100a00 */
[----:B------:R-:W-:Y:S01]  /*1f20*/  ISETP.NE.AND.EX P0, PT, RZ, UR5, PT, P0 ;  /* 0x00000005ff007c0c */ /* 0x000fe2000bf05300 */
[----:B------:R-:W-:Y:S01]  /*1f30*/  ULDC.64 UR6, c[0x0][0x208] ;  /* 0x0000820000067ab9 */ /* 0x000fe20000000a00 */
[----:B------:R-:W0:Y:S01]  /*1f40*/  LDC.64 R32, c[0x0][0x300] ;  /* 0x0000c000ff207b82 */ /* 0x000e220000000a00 */
[----:B------:R-:W3:Y:S04]  /*1f50*/  LDL.LU R38, [R1] ;  /* 0x0000000001267983 */ /* 0x000ee80000300800 */
[----:B------:R-:W4:Y:S01]  /*1f60*/  LDL.64 R12, [R1+0x50] ;  /* 0x00005000010c7983 */ /* 0x000f220000100a00 */
[----:B------:R-:W1:Y:S01]  /*1f70*/  S2R R20, SR_TID.X ;  /* 0x0000000000147919 */ /* 0x000e620000002100 */
[----:B------:R-:W-:Y:S01]  /*1f80*/  SHF.R.S32.HI R8, RZ, 0x1f, R106 ;  /* 0x0000001fff087819 */ /* 0x000fe2000001146a */
[----:B------:R-:W4:Y:S03]  /*1f90*/  LDC.64 R70, c[0x0][0x408] ;  /* 0x00010200ff467b82 */ /* 0x000f260000000a00 */
[----:B------:R-:W-:-:S02]  /*1fa0*/  @P0 IADD3 R4, P1, R27, UR4, RZ ;  /* 0x000000041b040c10 */ /* 0x000fc4000ff3e0ff */
[----:B------:R-:W3:Y:S02]  /*1fb0*/  LDL.64 R26, [R1+0x50] ;  /* 0x00005000011a7983 */ /* 0x000ee40000100a00 */
[----:B------:R-:W-:Y:S01]  /*1fc0*/  @P0 IADD3.X R5, R28, UR5, RZ, P1, !PT ;  /* 0x000000051c050c10 */ /* 0x000fe20008ffe4ff */
[----:B------:R-:W-:Y:S01]  /*1fd0*/  ULDC.64 UR4, c[0x0][0x308] ;  /* 0x0000c20000047ab9 */ /* 0x000fe20000000a00 */
[----:B------:R-:W-:Y:S01]  /*1fe0*/  SHF.R.S32.HI R36, RZ, 0x1f, R22 ;  /* 0x0000001fff247819 */ /* 0x000fe20000011416 */
[----:B------:R-:W3:Y:S02]  /*1ff0*/  LDC.64 R76, c[0x0][0x3f8] ;  /* 0x0000fe00ff4c7b82 */ /* 0x000ee40000000a00 */
[----:B------:R1:W3:Y:S01]  /*2000*/  @P0 LDG.E R25, desc[UR6][R4.64] ;  /* 0x0000000604190981 */ /* 0x0002e2000c1e1900 */
[----:B------:R-:W-:Y:S01]  /*2010*/  SHF.R.S32.HI R11, RZ, 0x1f, R79 ;  /* 0x0000001fff0b7819 */ /* 0x000fe2000001144f */
[----:B------:R-:W-:Y:S01]  /*2020*/  ULDC.64 UR6, c[0x0][0xa08] ;  /* 0x0002820000067ab9 */ /* 0x000fe20000000a00 */
[----:B0-----:R-:W-:Y:S01]  /*2030*/  IMAD.WIDE.U32 R6, R79, R32, RZ ;  /* 0x000000204f067225 */ /* 0x001fe200078e00ff */
[----:B------:R-:W-:-:S03]  /*2040*/  ISETP.NE.U32.AND P0, PT, RZ, UR6, PT ;  /* 0x00000006ff007c0c */ /* 0x000fc6000bf05070 */
[----:B------:R-:W-:Y:S01]  /*2050*/  IMAD R0, R11, R32, RZ ;  /* 0x000000200b007224 */ /* 0x000fe200078e02ff */
[----:B------:R-:W-:-:S03]  /*2060*/  ISETP.NE.AND.EX P0, PT, RZ, UR7, PT, P0 ;  /* 0x00000007ff007c0c */ /* 0x000fc6000bf05300 */
[----:B------:R-:W-:-:S04]  /*2070*/  IMAD R3, R79, R33, R0 ;  /* 0x000000214f037224 */ /* 0x000fc800078e0200 */
[----:B------:R-:W-:Y:S02]  /*2080*/  IMAD.IADD R7, R7, 0x1, R3 ;  /* 0x0000000107077824 */ /* 0x000fe400078e0203 */
[----:B------:R-:W-:Y:S02]  /*2090*/  IMAD R3, R8, UR4, RZ ;  /* 0x0000000408037c24 */ /* 0x000fe4000f8e02ff */
[----:B-1----:R-:W-:Y:S01]  /*20a0*/  IMAD.WIDE.U32 R4, R106, UR4, R6 ;  /* 0x000000046a047c25 */ /* 0x002fe2000f8e0006 */
[----:B------:R-:W-:-:S03]  /*20b0*/  SHF.R.U32.HI R37, RZ, 0x7, R20 ;  /* 0x00000007ff257819 */ /* 0x000fc60000011614 */
[----:B------:R-:W-:Y:S01]  /*20c0*/  IMAD R3, R106, UR5, R3 ;  /* 0x000000056a037c24 */ /* 0x000fe2000f8e0203 */
[----:B------:R-:W-:Y:S01]  /*20d0*/  ISETP.NE.AND P6, PT, R37, 0x1, PT ;  /* 0x000000012500780c */ /* 0x000fe20003fc5270 */
[----:B------:R-:W-:Y:S02]  /*20e0*/  ULDC.64 UR4, c[0x0][0x310] ;  /* 0x0000c40000047ab9 */ /* 0x000fe40000000a00 */
[----:B------:R-:W-:Y:S02]  /*20f0*/  IMAD.IADD R5, R5, 0x1, R3 ;  /* 0x0000000105057824 */ /* 0x000fe400078e0203 */
[----:B--2---:R-:W-:-:S05]  /*2100*/  IMAD.MOV.U32 R40, RZ, RZ, R30 ;  /* 0x000000ffff287224 */ /* 0x004fca00078e001e */
[----:B------:R-:W-:Y:S01]  /*2110*/  SHF.R.S32.HI R41, RZ, 0x1f, R40 ;  /* 0x0000001fff297819 */ /* 0x000fe20000011428 */
[----:B----4-:R-:W0:Y:S01]  /*2120*/  LDC R13, c[0x0][0x3f4] ;  /* 0x0000fd00ff0d7b82 */ /* 0x010e220000000800 */
[----:B---3--:R-:W-:-:S05]  /*2130*/  IMAD.MOV.U32 R26, RZ, RZ, R12 ;  /* 0x000000ffff1a7224 */ /* 0x008fca00078e000c */
[----:B------:R-:W-:Y:S02]  /*2140*/  SHF.R.S32.HI R27, RZ, 0x1f, R26 ;  /* 0x0000001fff1b7819 */ /* 0x000fe4000001141a */
[----:B------:R-:W-:Y:S02]  /*2150*/  SHF.R.S32.HI R0, RZ, 0x1f, R25 ;  /* 0x0000001fff007819 */ /* 0x000fe40000011419 */
[----:B------:R-:W-:Y:S02]  /*2160*/  SEL R21, R25, RZ, !P0 ;  /* 0x000000ff19157207 */ /* 0x000fe40004000000 */
[----:B------:R-:W2:Y:S01]  /*2170*/  LDL R25, [R1+0x48] ;  /* 0x0000480001197983 */ /* 0x000ea20000100800 */
[----:B------:R-:W-:-:S03]  /*2180*/  SEL R87, R0, RZ, !P0 ;  /* 0x000000ff00577207 */ /* 0x000fc60004000000 */
[----:B------:R-:W-:Y:S02]  /*2190*/  STL [R1+0x3c], R41 ;  /* 0x00003c2901007387 */ /* 0x000fe40000100800 */
[----:B------:R-:W-:Y:S02]  /*21a0*/  IMAD R0, R87, UR4, RZ ;  /* 0x0000000457007c24 */ /* 0x000fe4000f8e02ff */
[----:B------:R1:W-:Y:S04]  /*21b0*/  STL [R1+0x54], R27 ;  /* 0x0000541b01007387 */ /* 0x0003e80000100800 */
[----:B------:R-:W3:Y:S04]  /*21c0*/  LDL R39, [R1+0x8c] ;  /* 0x00008c0001277983 */ /* 0x000ee80000100800 */
[----:B------:R-:W4:Y:S04]  /*21d0*/  LDL R42, [R1+0x58] ;  /* 0x00005800012a7983 */ /* 0x000f280000100800 */
[----:B------:R-:W4:Y:S01]  /*21e0*/  LDL R43, [R1+0x5c] ;  /* 0x00005c00012b7983 */ /* 0x000f220000100800 */
[----:B------:R-:W-:-:S02]  /*21f0*/  IMAD R3, R21, UR5, R0 ;  /* 0x0000000515037c24 */ /* 0x000fc4000f8e0200 */
[----:B------:R-:W-:Y:S02]  /*2200*/  VIADD R0, R40, 0x10 ;  /* 0x0000001028007836 */ /* 0x000fe40000000000 */
[----:B------:R-:W-:Y:S01]  /*2210*/  IMAD.WIDE.U32 R28, R21, UR4, R4 ;  /* 0x00000004151c7c25 */ /* 0x000fe2000f8e0004 */
        /* <DEDUP_REMOVED lines=22> */
[----:B------:R-:W-:Y:S01]  /*2380*/  IMAD R8, R36, R70, RZ ;  /* 0x0000004624087224 */ /* 0x000fe200078e02ff */
[----:B------:R-:W-:Y:S01]  /*2390*/  ISETP.GE.AND P0, PT, R4, UR4, PT ;  /* 0x0000000404007c0c */ /* 0x000fe2000bf06270 */
[----:B------:R-:W-:Y:S01]  /*23a0*/  VIADD R6, R40, 0x40 ;  /* 0x0000004028067836 */ /* 0x000fe20000000000 */
[----:B------:R-:W-:Y:S01]  /*23b0*/  ISETP.GE.AND P1, PT, R5, UR4, PT ;  /* 0x0000000405007c0c */ /* 0x000fe2000bf26270 */
[----:B------:R-:W-:Y:S01]  /*23c0*/  IMAD R15, R22, R71, R8 ;  /* 0x00000047160f7224 */ /* 0x000fe200078e0208 */
[----:B------:R-:W-:-:S02]  /*23d0*/  SEL R8, RZ, 0x4, P0 ;  /* 0x00000004ff087807 */ /* 0x000fc40000000000 */
[----:B------:R-:W-:Y:S02]  /*23e0*/  SEL R9, RZ, 0x8, P1 ;  /* 0x00000008ff097807 */ /* 0x000fe40000800000 */
[----:B------:R-:W-:Y:S02]  /*23f0*/  ISETP.GE.AND P0, PT, R6, UR4, PT ;  /* 0x0000000406007c0c */ /* 0x000fe4000bf06270 */
[----:B------:R-:W-:Y:S02]  /*2400*/  LOP3.LUT R7, R9, R7, R8, 0xfe, !PT ;  /* 0x0000000709077212 */ /* 0x000fe400078efe08 */
[----:B------:R-:W-:Y:S02]  /*2410*/  SEL R12, RZ, 0x10, P0 ;  /* 0x00000010ff0c7807 */ /* 0x000fe40000000000 */
[-C--:B0-----:R-:W-:Y:S01]  /*2420*/  ISETP.GE.AND P3, PT, R4, R13.reuse, PT ;  /* 0x0000000d0400720c */ /* 0x081fe20003f66270 */
[----:B------:R-:W-:Y:S01]  /*2430*/  IMAD R87, R87, UR6, RZ ;  /* 0x0000000657577c24 */ /* 0x000fe2000f8e02ff */
[----:B------:R-:W-:Y:S01]  /*2440*/  LOP3.LUT R12, R7, R12, RZ, 0xfc, !PT ;  /* 0x0000000c070c7212 */ /* 0x000fe200078efcff */
[----:B------:R-:W-:Y:S01]  /*2450*/  IMAD R7, R36, R76, RZ ;  /* 0x0000004c24077224 */ /* 0x000fe200078e02ff */
[-C--:B------:R-:W-:Y:S01]  /*2460*/  ISETP.GE.AND P0, PT, R40, R13.reuse, PT ;  /* 0x0000000d2800720c */ /* 0x080fe20003f06270 */
[----:B------:R-:W-:Y:S01]  /*2470*/  IMAD.WIDE.U32 R34, R22, R70, R40 ;  /* 0x0000004616227225 */ /* 0x000fe200078e0028 */
[----:B------:R-:W-:-:S03]  /*2480*/  ISETP.GE.AND P1, PT, R0, R13, PT ;  /* 0x0000000d0000720c */ /* 0x000fc60003f26270 */
[----:B------:R-:W-:Y:S01]  /*2490*/  IMAD.WIDE.U32 R68, R22, R70, R26 ;  /* 0x0000004616447225 */ /* 0x000fe200078e001a */
[----:B------:R-:W-:-:S03]  /*24a0*/  LOP3.LUT R38, R38, 0xfffffffe, RZ, 0xc0, !PT ;  /* 0xfffffffe26267812 */ /* 0x000fc600078ec0ff */
[C---:B------:R-:W-:Y:S02]  /*24b0*/  IMAD R87, R21.reuse, UR7, R87 ;  /* 0x0000000715577c24 */ /* 0x040fe4000f8e0257 */
[----:B------:R-:W-:Y:S01]  /*24c0*/  IMAD.WIDE.U32 R30, R21, UR6, R30 ;  /* 0x00000006151e7c25 */ /* 0x000fe2000f8e001e */
[----:B------:R-:W-:-:S03]  /*24d0*/  SEL R9, R13, RZ, P1 ;  /* 0x000000ff0d097207 */ /* 0x000fc60000800000 */
[----:B------:R-:W-:Y:S01]  /*24e0*/  IMAD R21, R22, R77, R7 ;  /* 0x0000004d16157224 */ /* 0x000fe200078e0207 */
[----:B------:R-:W-:Y:S01]  /*24f0*/  SEL R7, R13, RZ, P0 ;  /* 0x000000ff0d077207 */ /* 0x000fe20000000000 */
[----:B------:R-:W-:Y:S02]  /*2500*/  IMAD.IADD R35, R35, 0x1, R15 ;  /* 0x0000000123237824 */ /* 0x000fe400078e020f */
[----:B------:R-:W-:Y:S01]  /*2510*/  IMAD.IADD R69, R15, 0x1, R69 ;  /* 0x000000010f457824 */ /* 0x000fe200078e0245 */
[----:B------:R-:W-:Y:S01]  /*2520*/  SEL R15, R13, RZ, P3 ;  /* 0x000000ff0d0f7207 */ /* 0x000fe20001800000 */
[----:B------:R-:W-:Y:S01]  /*2530*/  IMAD.IADD R8, R40, 0x1, R7 ;  /* 0x0000000128087824 */ /* 0x000fe200078e0207 */
[----:B------:R-:W-:Y:S01]  /*2540*/  @P3 LOP3.LUT R38, R38, 0x1, RZ, 0xfc, !PT ;  /* 0x0000000126263812 */ /* 0x000fe200078efcff */
[----:B------:R-:W-:Y:S02]  /*2550*/  IMAD.IADD R14, R0, 0x1, R9 ;  /* 0x00000001000e7824 */ /* 0x000fe400078e0209 */
[----:B------:R-:W-:Y:S01]  /*2560*/  IMAD.WIDE.U32 R72, R22, R76, R40 ;  /* 0x0000004c16487225 */ /* 0x000fe200078e0028 */
[----:B------:R-:W-:-:S03]  /*2570*/  SHF.R.S32.HI R9, RZ, 0x1f, R8 ;  /* 0x0000001fff097819 */ /* 0x000fc60000011408 */
[----:B------:R-:W-:-:S04]  /*2580*/  IMAD.WIDE.U32 R74, R22, R76, R26 ;  /* 0x0000004c164a7225 */ /* 0x000fc800078e001a */
[----:B------:R-:W-:Y:S01]  /*2590*/  IMAD.IADD R20, R4, 0x1, R15 ;  /* 0x0000000104147824 */ /* 0x000fe200078e020f */
[----:B------:R-:W-:Y:S01]  /*25a0*/  SHF.R.S32.HI R15, RZ, 0x1f, R14 ;  /* 0x0000001fff0f7819 */ /* 0x000fe2000001140e */
[----:B------:R-:W-:Y:S02]  /*25b0*/  IMAD.IADD R73, R73, 0x1, R21 ;  /* 0x0000000149497824 */ /* 0x000fe400078e0215 */
[----:B------:R-:W-:Y:S01]  /*25c0*/  IMAD.IADD R75, R21, 0x1, R75 ;  /* 0x00000001154b7824 */ /* 0x000fe200078e024b */
[----:B------:R-:W-:Y:S02]  /*25d0*/  SHF.R.S32.HI R21, RZ, 0x1f, R20 ;  /* 0x0000001fff157819 */ /* 0x000fe40000011414 */
[CC--:B------:R-:W-:Y:S02]  /*25e0*/  LEA.HI R10, R9.reuse, R8.reuse, RZ, 0x5 ;  /* 0x00000008090a7211 */ /* 0x0c0fe400078f28ff */
[----:B------:R-:W-:Y:S02]  /*25f0*/  LOP3.LUT R38, R38, 0xfffffffd, RZ, 0xc0, !PT ;  /* 0xfffffffd26267812 */ /* 0x000fe400078ec0ff */
[----:B------:R-:W-:-:S02]  /*2600*/  LEA.HI R7, R9, R8, RZ, 0x3 ;  /* 0x0000000809077211 */ /* 0x000fc400078f18ff */
[CC--:B------:R-:W-:Y:S02]  /*2610*/  LEA.HI R8, R15.reuse, R14.reuse, RZ, 0x3 ;  /* 0x0000000e0f087211 */ /* 0x0c0fe400078f18ff */
[----:B------:R-:W-:Y:S02]  /*2620*/  LEA.HI R15, R15, R14, RZ, 0x5 ;  /* 0x0000000e0f0f7211 */ /* 0x000fe400078f28ff */
[CC--:B------:R-:W-:Y:S02]  /*2630*/  LEA.HI R9, R21.reuse, R20.reuse, RZ, 0x3 ;  /* 0x0000001415097211 */ /* 0x0c0fe400078f18ff */
[----:B------:R-:W-:Y:S02]  /*2640*/  LEA.HI R20, R21, R20, RZ, 0x5 ;  /* 0x0000001415147211 */ /* 0x000fe400078f28ff */
[----:B------:R-:W-:Y:S02]  /*2650*/  SHF.R.S32.HI R14, RZ, 0x5, R10 ;  /* 0x00000005ff0e7819 */ /* 0x000fe4000001140a */
[----:B-1---5:R-:W-:-:S02]  /*2660*/  SHF.R.S32.HI R27, RZ, 0x1f, R107 ;  /* 0x0000001fff1b7819 */ /* 0x022fc4000001146b */
[----:B------:R-:W-:Y:S02]  /*2670*/  SHF.R.S32.HI R21, RZ, 0x5, R15 ;  /* 0x00000005ff157819 */ /* 0x000fe4000001140f */
[----:B------:R-:W-:Y:S01]  /*2680*/  SHF.R.S32.HI R26, RZ, 0x5, R20 ;  /* 0x00000005ff1a7819 */ /* 0x000fe20000011414 */
[----:B------:R-:W-:Y:S01]  /*2690*/  VIADD R80, R40, 0x50 ;  /* 0x0000005028507836 */ /* 0x000fe20000000000 */
[----:B------:R-:W-:Y:S01]  /*26a0*/  IADD3 R78, P2, R22, R79, RZ ;  /* 0x0000004f164e7210 */ /* 0x000fe20007f5e0ff */
[----:B------:R-:W-:-:S04]  /*26b0*/  IMAD.WIDE.U32 R72, R107, R76, R72 ;  /* 0x0000004c6b487225 */ /* 0x000fc800078e0048 */
[----:B------:R-:W-:Y:S01]  /*26c0*/  IMAD.X R79, R36, 0x1, R11, P2 ;  /* 0x00000001244f7824 */ /* 0x000fe200010e060b */
[----:B------:R-:W-:Y:S01]  /*26d0*/  ISETP.GE.AND P2, PT, R80, UR4, PT ;  /* 0x0000000450007c0c */ /* 0x000fe2000bf46270 */
[----:B------:R-:W-:-:S04]  /*26e0*/  IMAD.WIDE.U32 R74, R107, R76, R74 ;  /* 0x0000004c6b4a7225 */ /* 0x000fc800078e004a */
[----:B------:R-:W-:Y:S01]  /*26f0*/  IMAD.SHL.U32 R108, R13, 0x2, RZ ;  /* 0x000000020d6c7824 */ /* 0x000fe200078e00ff */
[----:B------:R-:W-:Y:S01]  /*2700*/  SEL R13, RZ, 0x20, P2 ;  /* 0x00000020ff0d7807 */ /* 0x000fe20001000000 */
[----:B------:R-:W-:Y:S01]  /*2710*/  IMAD R93, R71, 0x90, RZ ;  /* 0x00000090475d7824 */ /* 0x000fe200078e02ff */
[----:B------:R-:W-:Y:S01]  /*2720*/  LOP3.LUT R11, R9, 0xfffffff8, RZ, 0xc0, !PT ;  /* 0xfffffff8090b7812 */ /* 0x000fe200078ec0ff */
[----:B------:R-:W-:-:S04]  /*2730*/  IMAD.WIDE.U32 R34, R107, R70, R34 ;  /* 0x000000466b227225 */ /* 0x000fc800078e0022 */
[----:B------:R-:W-:Y:S01]  /*2740*/  IMAD.WIDE.U32 R68, R107, R70, R68 ;  /* 0x000000466b447225 */ /* 0x000fe200078e0044 */
[----:B------:R-:W-:-:S03]  /*2750*/  SHF.R.S32.HI R99, RZ, 0x1f, R11 ;  /* 0x0000001fff637819 */ /* 0x000fc6000001140b */
[----:B------:R-:W-:Y:S02]  /*2760*/  VIADD R110, R37, 0x8 ;  /* 0x00000008256e7836 */ /* 0x000fe40000000000 */
[----:B------:R-:W-:Y:S01]  /*2770*/  IMAD.IADD R87, R31, 0x1, R87 ;  /* 0x000000011f577824 */ /* 0x000fe200078e0257 */
[----:B------:R-:W-:Y:S01]  /*2780*/  @!P6 BAR.SYNC.DEFER_BLOCKING 0x9, 0x100 ;  /* 0x024400000000eb1d */ /* 0x000fe20000010000 */
[----:B---3--:R-:W-:Y:S02]  /*2790*/  LOP3.LUT P3, RZ, R39, 0x2, RZ, 0xc0, !PT ;  /* 0x0000000227ff7812 */ /* 0x008fe4000786c0ff */
[C---:B--2---:R-:W-:Y:S02]  /*27a0*/  LOP3.LUT R10, R25.reuse, 0x18, R7, 0xf8, !PT ;  /* 0x00000018190a7812 */ /* 0x044fe400078ef807 */
[----:B------:R-:W-:Y:S02]  /*27b0*/  LOP3.LUT R20, R25, 0x18, R8, 0xf8, !PT ;  /* 0x0000001819147812 */ /* 0x000fe400078ef808 */
[----:B----4-:R-:W-:Y:S01]  /*27c0*/  LOP3.LUT R15, R10, R42, RZ, 0x3c, !PT ;  /* 0x0000002a0a0f7212 */ /* 0x010fe200078e3cff */
[----:B------:R-:W-:-:S06]  /*27d0*/  IMAD R10, R27, R70, RZ ;  /* 0x000000461b0a7224 */ /* 0x000fcc00078e02ff */
[----:B------:R-:W-:-:S05]  /*27e0*/  @P3 LOP3.LUT R38, R38, 0x2, RZ, 0xfc, !PT ;  /* 0x0000000226263812 */ /* 0x000fca00078efcff */
[----:B------:R0:W-:Y:S01]  /*27f0*/  STL [R1], R38 ;  /* 0x0000002601007387 */ /* 0x0001e20000100800 */
[----:B------:R-:W-:Y:S01]  /*2800*/  LOP3.LUT R20, R20, R42, RZ, 0x3c, !PT ;  /* 0x0000002a14147212 */ /* 0x000fe200078e3cff */
[----:B------:R-:W-:Y:S01]  /*2810*/  IMAD R21, R21, 0x1200, R43 ;  /* 0x0000120015157824 */ /* 0x000fe200078e022b */
[----:B------:R-:W-:Y:S01]  /*2820*/  LOP3.LUT R25, R25, 0x18, R9, 0xf8, !PT ;  /* 0x0000001819197812 */ /* 0x000fe200078ef809 */
[----:B------:R-:W-:Y:S02]  /*2830*/  IMAD R83, R107, R71, R10 ;  /* 0x000000476b537224 */ /* 0x000fe400078e020a */
[----:B------:R-:W-:Y:S01]  /*2840*/  IMAD R10, R27, R76, RZ ;  /* 0x0000004c1b0a7224 */ /* 0x000fe200078e02ff */
[----:B------:R-:W-:Y:S01]  /*2850*/  LOP3.LUT R25, R25, R42, RZ, 0x3c, !PT ;  /* 0x0000002a19197212 */ /* 0x000fe200078e3cff */
[----:B------:R-:W-:Y:S02]  /*2860*/  IMAD R14, R14, 0x1200, R43 ;  /* 0x000012000e0e7824 */ /* 0x000fe400078e022b */
[----:B------:R-:W-:-:S02]  /*2870*/  IMAD.IADD R103, R21, 0x1, R20 ;  /* 0x0000000115677824 */ /* 0x000fc400078e0214 */
[----:B------:R-:W-:Y:S02]  /*2880*/  IMAD R26, R26, 0x1200, R43 ;  /* 0x000012001a1a7824 */ /* 0x000fe400078e022b */
[----:B------:R-:W-:Y:S02]  /*2890*/  IMAD R21, R107, R77, R10 ;  /* 0x0000004d6b157224 */ /* 0x000fe400078e020a */
[----:B------:R-:W-:Y:S02]  /*28a0*/  IMAD.IADD R104, R14, 0x1, R15 ;  /* 0x000000010e687824 */ /* 0x000fe400078e020f */
[----:B------:R-:W-:Y:S02]  /*28b0*/  IMAD R15, R33, 0x90, RZ ;  /* 0x00000090210f7824 */ /* 0x000fe400078e02ff */
[----:B------:R-:W-:Y:S02]  /*28c0*/  IMAD.IADD R102, R26, 0x1, R25 ;  /* 0x000000011a667824 */ /* 0x000fe400078e0219 */
[----:B------:R-:W-:Y:S01]  /*28d0*/  IMAD.WIDE.U32 R32, R32, 0x90, RZ ;  /* 0x0000009020207825 */ /* 0x000fe200078e00ff */
[----:B------:R-:W-:-:S03]  /*28e0*/  LOP3.LUT R27, R7, 0xfffffff8, RZ, 0xc0, !PT ;  /* 0xfffffff8071b7812 */ /* 0x000fc600078ec0ff */
[----:B------:R-:W-:Y:S02]  /*28f0*/  IMAD.IADD R85, R73, 0x1, R21 ;  /* 0x0000000149557824 */ /* 0x000fe400078e0215 */
[----:B------:R-:W-:Y:S01]  /*2900*/  IMAD.IADD R82, R21, 0x1, R75 ;  /* 0x0000000115527824 */ /* 0x000fe200078e024b */
[----:B------:R-:W-:Y:S01]  /*2910*/  LOP3.LUT R21, R12, R13, RZ, 0xfc, !PT ;  /* 0x0000000d0c157212 */ /* 0x000fe200078efcff */
[----:B------:R-:W-:Y:S01]  /*2920*/  IMAD R25, R77, 0x90, RZ ;  /* 0x000000904d197824 */ /* 0x000fe200078e02ff */
[----:B------:R-:W-:Y:S01]  /*2930*/  LOP3.LUT R10, R8, 0xfffffff8, RZ, 0xc0, !PT ;  /* 0xfffffff8080a7812 */ /* 0x000fe200078ec0ff */
[----:B------:R-:W-:Y:S01]  /*2940*/  IMAD.WIDE.U32 R70, R70, 0x90, RZ ;  /* 0x0000009046467825 */ /* 0x000fe200078e00ff */
[----:B------:R-:W-:-:S03]  /*2950*/  LOP3.LUT R13, R21, 0x2, RZ, 0xc0, !PT ;  /* 0x00000002150d7812 */ /* 0x000fc600078ec0ff */
[----:B------:R-:W-:Y:S01]  /*2960*/  IMAD.WIDE.U32 R76, R76, 0x90, RZ ;  /* 0x000000904c4c7825 */ /* 0x000fe200078e00ff */
[C---:B------:R-:W-:Y:S02]  /*2970*/  LOP3.LUT R14, R21.reuse, 0x4, RZ, 0xc0, !PT ;  /* 0x00000004150e7812 */ /* 0x040fe400078ec0ff */
[----:B------:R-:W-:Y:S01]  /*2980*/  LOP3.LUT R20, R21, 0x10, RZ, 0xc0, !PT ;  /* 0x0000001015147812 */ /* 0x000fe200078ec0ff */
[----:B------:R-:W-:Y:S01]  /*2990*/  IMAD.IADD R90, R33, 0x1, R15 ;  /* 0x00000001215a7824 */ /* 0x000fe200078e020f */
[----:B------:R-:W-:Y:S01]  /*29a0*/  LOP3.LUT R15, R21, 0x8, RZ, 0xc0, !PT ;  /* 0x00000008150f7812 */ /* 0x000fe200078ec0ff */
[----:B------:R-:W-:Y:S01]  /*29b0*/  IMAD.IADD R86, R35, 0x1, R83 ;  /* 0x0000000123567824 */ /* 0x000fe200078e0253 */
[----:B------:R-:W-:Y:S01]  /*29c0*/  SHF.R.S32.HI R101, RZ, 0x1f, R27 ;  /* 0x0000001fff657819 */ /* 0x000fe2000001141b */
[----:B------:R-:W-:Y:S01]  /*29d0*/  IMAD.IADD R93, R71, 0x1, R93 ;  /* 0x00000001475d7824 */ /* 0x000fe200078e025d */
[----:B------:R-:W-:Y:S01]  /*29e0*/  SHF.R.S32.HI R100, RZ, 0x1f, R10 ;  /* 0x0000001fff647819 */ /* 0x000fe2000001140a */
[----:B------:R-:W-:Y:S01]  /*29f0*/  IMAD.IADD R98, R77, 0x1, R25 ;  /* 0x000000014d627824 */ /* 0x000fe200078e0219 */
[----:B------:R-:W-:Y:S01]  /*2a00*/  LOP3.LUT R12, R12, 0x1, RZ, 0xc0, !PT ;  /* 0x000000010c0c7812 */ /* 0x000fe200078ec0ff */
[----:B------:R-:W-:Y:S01]  /*2a10*/  IMAD.IADD R83, R83, 0x1, R69 ;  /* 0x0000000153537824 */ /* 0x000fe200078e0245 */
[----:B0-----:R-:W-:-:S07]  /*2a20*/  LOP3.LUT R21, R21, 0x20, RZ, 0xc0, !PT ;  /* 0x0000002015157812 */ /* 0x001fce00078ec0ff */
.L_x_12294:
[----:B-1-3--:R-:W2:Y:S01]  /*2a30*/  LDL R36, [R1+0x88] ;  /* 0x0000880001247983 */ /* 0x00aea20000100800 */
[----:B0-----:R-:W0:Y:S03]  /*2a40*/  LDC.64 R94, c[0x0][0x2e8] ;  /* 0x0000ba00ff5e7b82 */ /* 0x001e260000000a00 */
[----:B------:R-:W3:Y:S01]  /*2a50*/  LDL R25, [R1+0x8c] ;  /* 0x00008c0001197983 */ /* 0x000ee20000100800 */
[----:B------:R-:W-:Y:S01]  /*2a60*/  VIADD R39, R23, 0xffffffff ;  /* 0xffffffff17277836 */ /* 0x000fe20000000000 */
[----:B------:R-:W-:Y:S05]  /*2a70*/  YIELD ;  /* 0x0000000000007946 */ /* 0x000fea0003800000 */
[----:B------:R-:W1:Y:S01]  /*2a80*/  LDC R106, c[0x0][0x3f4] ;  /* 0x0000fd00ff6a7b82 */ /* 0x000e620000000800 */
[----:B------:R-:W-:Y:S01]  /*2a90*/  SHF.R.S32.HI R38, RZ, 0x1f, R39 ;  /* 0x0000001fff267819 */ /* 0x000fe20000011427 */
[-C--:B------:R-:W-:Y:S01]  /*2aa0*/  IMAD R23, R90, R39.reuse, RZ ;  /* 0x000000275a177224 */ /* 0x080fe200078e02ff */
[----:B------:R-:W-:Y:S01]  /*2ab0*/  BSSY B0, `(.L_x_12239) ;  /* 0x0000420000007945 */ /* 0x000fe20003800000 */
[----:B------:R-:W-:-:S04]  /*2ac0*/  IMAD.WIDE.U32 R64, R32, R39, RZ ;  /* 0x0000002720407225 */ /* 0x000fc800078e00ff */
[----:B------:R-:W-:Y:S01]  /*2ad0*/  IMAD R23, R38, R32, R23 ;  /* 0x0000002026177224 */ /* 0x000fe200078e0217 */
[----:B------:R-:W-:-:S03]  /*2ae0*/  IADD3 R26, P2, R89, R64, RZ ;  /* 0x00000040591a7210 */ /* 0x000fc60007f5e0ff */
[----:B------:R-:W-:Y:S01]  /*2af0*/  IMAD.IADD R96, R65, 0x1, R23 ;  /* 0x0000000141607824 */ /* 0x000fe200078e0217 */
[----:B0-----:R-:W-:Y:S01]  /*2b00*/  LEA R40, P3, R26, R94, 0x1 ;  /* 0x0000005e1a287211 */ /* 0x001fe200078608ff */
[----:B--2---:R-:W-:Y:S02]  /*2b10*/  IMAD R23, R18, 0x3600, R36 ;  /* 0x0000360012177824 */ /* 0x004fe400078e0224 */
[----:B------:R-:W-:Y:S01]  /*2b20*/  IMAD.X R36, R96, 0x1, R88, P2 ;  /* 0x0000000160247824 */ /* 0x000fe200010e0658 */
[----:B------:R-:W-:Y:S01]  /*2b30*/  ISETP.GT.AND P2, PT, R39, R81, PT ;  /* 0x000000512700720c */ /* 0x000fe20003f44270 */
[----:B------:R-:W-:Y:S01]  /*2b40*/  IMAD R84, R23, 0x2, R24 ;  /* 0x0000000217547824 */ /* 0x000fe200078e0218 */
[----:B---3--:R-:W-:Y:S01]  /*2b50*/  LOP3.LUT P4, RZ, R25, 0x2, RZ, 0xc0, !PT ;  /* 0x0000000219ff7812 */ /* 0x008fe2000788c0ff */
[----:B------:R-:W-:Y:S01]  /*2b60*/  VIADD R25, R23, 0x10 ;  /* 0x0000001017197836 */ /* 0x000fe20000000000 */
[----:B------:R-:W-:Y:S02]  /*2b70*/  LEA.HI.X R41, R26, R95, R36, 0x1, P3 ;  /* 0x0000005f1a297211 */ /* 0x000fe400018f0c24 */
[----:B-1----:R-:W-:-:S09]  /*2b80*/  ISETP.GE.AND P3, PT, R106, 0x1, PT ;  /* 0x000000016a00780c */ /* 0x002fd20003f66270 */
[----:B------:R-:W-:Y:S02]  /*2b90*/  @P4 VIADD R25, R23, 0xfffffff0 ;  /* 0xfffffff017194836 */ /* 0x000fe40000000000 */
[----:B------:R-:W-:Y:S02]  /*2ba0*/  IMAD.MOV.U32 R23, RZ, RZ, R39 ;  /* 0x000000ffff177224 */ /* 0x000fe400078e0027 */
        /* <DEDUP_REMOVED lines=40> */
[----:B------:R-:W-:Y:S01]  /*2e30*/  ULDC.64 UR6, c[0x0][0x208] ;  /* 0x0000820000067ab9 */ /* 0x000fe20000000a00 */
        /* <DEDUP_REMOVED lines=36> */
.L_x_12243:
[----:B------:R-:W-:Y:S05]  /*3080*/  BSYNC B1 ;  /* 0x0000000000017941 */ /* 0x000fea0003800000 */
.L_x_12242:
[----:B------:R-:W2:Y:S01]  /*3090*/  LDL R25, [R1+0x60] ;  /* 0x0000600001197983 */ /* 0x000ea20000100800 */
        /* <DEDUP_REMOVED lines=22> */
[----:B------:R-:W-:Y:S01]  /*3200*/  IMAD.MOV.U32 R36, RZ, RZ, R95 ;  /* 0x000000ffff247224 */ /* 0x000fe200078e005f */
        /* <DEDUP_REMOVED lines=15> */
[----:B------:R-:W-:-:S02]  /*3300*/  PRMT R113, R38, 0x7610, R113 ;  /* 0x0000761026717816 */ /* 0x000fc40000000071 */
        /* <DEDUP_REMOVED lines=12> */
.L_x_12244:
[----:B------:R-:W2:Y:S01]  /*33d0*/  LDL R36, [R1+0x44] ;  /* 0x0000440001247983 */ /* 0x000ea20000100800 */
[----:B------:R-:W-:Y:S01]  /*33e0*/  IMAD R25, R18, 0x8, R16 ;  /* 0x0000000812197824 */ /* 0x000fe200078e0210 */
[----:B------:R-:W-:Y:S01]  /*33f0*/  BSSY B1, `(.L_x_12245) ;  /* 0x0000004000017945 */ /* 0x000fe20003800000 */
[----:B--2---:R-:W-:-:S04]  /*3400*/  SHF.L.U32 R92, R36, 0x1f, RZ ;  /* 0x0000001f245c7819 */ /* 0x004fc800000006ff */
[----:B------:R-:W0:Y:S02]  /*3410*/  SYNCS.PHASECHK.TRANS64.TRYWAIT P5, [R25+URZ+0x31c90], R92 ;  /* 0x031c905c190075a7 */ /* 0x000e2400080a017f */
[----:B0-----:R-:W-:Y:S05]  /*3420*/  @!P5 BRA `(.L_x_12246) ;  /* 0x000002240040d947 */ /* 0x001fea0003800000 */
.L_x_12547:
[----:B------:R-:W-:Y:S05]  /*3430*/  BSYNC B1 ;  /* 0x0000000000017941 */ /* 0x000fea0003800000 */
.L_x_12245:
        /* <DEDUP_REMOVED lines=11> */
[----:B------:R-:W-:Y:S02]  /*34f0*/  SHF.R.U64 R60, R66, 0x10, R67 ;  /* 0x00000010423c7819 */ /* 0x000fe40000001243 */
[----:B------:R-:W-:Y:S02]  /*3500*/  SHF.R.U32.HI R66, RZ, 0x10, R95 ;  /* 0x00000010ff427819 */ /* 0x000fe4000001165f */
[----:B------:R-:W-:Y:S02]  /*3510*/  PRMT R61, R96, 0x5410, R61 ;  /* 0x00005410603d7816 */ /* 0x000fe4000000003d */
[----:B------:R-:W-:Y:S02]  /*3520*/  PRMT R60, R62, 0x5432, R60 ;  /* 0x000054323e3c7816 */ /* 0x000fe4000000003c */
[----:B------:R-:W-:-:S02]  /*3530*/  SHF.R.U32.HI R63, RZ, 0x10, R67 ;  /* 0x00000010ff3f7819 */ /* 0x000fc40000011643 */
[----:B------:R-:W-:Y:S02]  /*3540*/  PRMT R66, R96, 0x5432, R66 ;  /* 0x0000543260427816 */ /* 0x000fe40000000042 */
[----:B------:R-:W-:Y:S02]  /*3550*/  LOP3.LUT R96, R37, 0xffff0000, RZ, 0xc0, !PT ;  /* 0xffff000025607812 */ /* 0x000fe400078ec0ff */
[----:B------:R-:W-:Y:S02]  /*3560*/  LOP3.LUT R67, R61, 0xffff0000, RZ, 0xc0, !PT ;  /* 0xffff00003d437812 */ /* 0x000fe400078ec0ff */
[C---:B------:R-:W-:Y:S01]  /*3570*/  LOP3.LUT R37, R60.reuse, 0xffff0000, RZ, 0xc0, !PT ;  /* 0xffff00003c257812 */ /* 0x040fe200078ec0ff */
[----:B------:R-:W-:Y:S01]  /*3580*/  IMAD.U32 R60, R60, 0x10000, RZ ;  /* 0x000100003c3c7824 */ /* 0x000fe200078e00ff */
[----:B------:R-:W-:Y:S01]  /*3590*/  PRMT R63, R62, 0x5410, R63 ;  /* 0x000054103e3f7816 */ /* 0x000fe2000000003f */
[C---:B------:R-:W-:Y:S02]  /*35a0*/  FMUL.FTZ R95, R96.reuse, R67 ;  /* 0x00000043605f7220 */ /* 0x040fe40000410000 */
[----:B------:R-:W-:-:S02]  /*35b0*/  FMUL.FTZ R96, R96, R37 ;  /* 0x0000002560607220 */ /* 0x000fc40000410000 */
[C---:B------:R-:W-:Y:S01]  /*35c0*/  FFMA.FTZ R62, R94.reuse, R37, -R95 ;  /* 0x000000255e3e7223 */ /* 0x040fe2000001085f */
[----:B------:R-:W-:Y:S02]  /*35d0*/  IMAD.U32 R95, R63, 0x10000, RZ ;  /* 0x000100003f5f7824 */ /* 0x000fe400078e00ff */
[----:B------:R-:W-:Y:S01]  /*35e0*/  FFMA.FTZ R37, R94, R67, R96 ;  /* 0x000000435e257223 */ /* 0x000fe20000010060 */
[----:B------:R-:W-:Y:S01]  /*35f0*/  LOP3.LUT R96, R38, 0xffff0000, RZ, 0xc0, !PT ;  /* 0xffff000026607812 */ /* 0x000fe200078ec0ff */
        /* <DEDUP_REMOVED lines=14> */
[----:B------:R-:W-:Y:S01]  /*36e0*/  FFMA.FTZ R63, R39, R94, -R96 ;  /* 0x0000005e273f7223 */ /* 0x000fe20000010860 */
[----:B------:R-:W-:-:S02]  /*36f0*/  IMAD.U32 R94, R61, 0x10000, RZ ;  /* 0x000100003d5e7824 */ /* 0x000fc400078e00ff */
        /* <DEDUP_REMOVED lines=9> */
[----:B------:R-:W-:-:S07]  /*3790*/  IMAD.MOV.U32 R39, RZ, RZ, R63 ;  /* 0x000000ffff277224 */ /* 0x000fce00078e003f */
.L_x_12251:
[----:B------:R-:W-:Y:S05]  /*37a0*/  BSYNC B2 ;  /* 0x0000000000027941 */ /* 0x000fea0003800000 */
.L_x_12250:
[----:B------:R-:W-:Y:S02]  /*37b0*/  ULDC.64 UR4, c[0x0][0x208] ;  /* 0x0000820000047ab9 */ /* 0x000fe40000000a00 */
[----:B------:R1:W-:Y:S03]  /*37c0*/  STG.E.128 desc[UR4][R40.64], R36 ;  /* 0x0000002428007986 */ /* 0x0003e6000c101d04 */
.L_x_12249:
[----:B------:R-:W-:Y:S05]  /*37d0*/  BSYNC B1 ;  /* 0x0000000000017941 */ /* 0x000fea0003800000 */
.L_x_12248:
        /* <DEDUP_REMOVED lines=28> */
[----:B------:R-:W-:Y:S01]  /*39a0*/  IMAD.U32 R63, R62, 0x10000, RZ ;  /* 0x000100003e3f7824 */ /* 0x000fe200078e00ff */
[----:B------:R-:W-:Y:S01]  /*39b0*/  F2FP.BF16.F32.PACK_AB R59, R59, R60 ;  /* 0x0000003c3b3b723e */ /* 0x000fe200000010ff */
        /* <DEDUP_REMOVED lines=23> */
.L_x_12255:
[----:B------:R-:W-:Y:S05]  /*3b30*/  BSYNC B2 ;  /* 0x0000000000027941 */ /* 0x000fea0003800000 */
.L_x_12254:
[----:B------:R-:W-:Y:S02]  /*3b40*/  ULDC.64 UR4, c[0x0][0x208] ;  /* 0x0000820000047ab9 */ /* 0x000fe40000000a00 */
[----:B------:R2:W-:Y:S03]  /*3b50*/  STG.E.128 desc[UR4][R40.64+0x20], R36 ;  /* 0x0000202428007986 */ /* 0x0005e6000c101d04 */
.L_x_12253:
[----:B------:R-:W-:Y:S05]  /*3b60*/  BSYNC B1 ;  /* 0x0000000000017941 */ /* 0x000fea0003800000 */
.L_x_12252:
        /* <DEDUP_REMOVED lines=8> */
[----:B------:R-:W-:Y:S01]  /*3bf0*/  SHF.R.U64 R56, R56, 0x10, R57 ;  /* 0x0000001038387819 */ /* 0x000fe20000001239 */
[----:B------:R-:W-:Y:S01]  /*3c00*/  IMAD.U32 R59, R37, 0x10000, RZ ;  /* 0x00010000253b7824 */ /* 0x000fe200078e00ff */
[--C-:B------:R-:W-:Y:S02]  /*3c10*/  SHF.R.U64 R54, R54, 0x10, R55.reuse ;  /* 0x0000001036367819 */ /* 0x100fe40000001237 */
[----:B------:R-:W-:Y:S02]  /*3c20*/  SHF.R.U32.HI R60, RZ, 0x10, R55 ;  /* 0x00000010ff3c7819 */ /* 0x000fe40000011637 */
[----:B------:R-:W-:Y:S02]  /*3c30*/  PRMT R55, R115, 0x5432, R56 ;  /* 0x0000543273377816 */ /* 0x000fe40000000038 */
[----:B------:R-:W-:Y:S02]  /*3c40*/  PRMT R54, R109, 0x5432, R54 ;  /* 0x000054326d367816 */ /* 0x000fe40000000036 */
        /* <DEDUP_REMOVED lines=10> */
[C---:B------:R-:W-:Y:S02]  /*3cf0*/  FFMA.FTZ R58, R59.reuse, R58, -R62 ;  /* 0x0000003a3b3a7223 */ /* 0x040fe4000001083e */
[----:B------:R-:W-:Y:S01]  /*3d00*/  FFMA.FTZ R61, R59, R56, R61 ;  /* 0x000000383b3d7223 */ /* 0x000fe2000001003d */
[----:B------:R-:W-:Y:S01]  /*3d10*/  LOP3.LUT R56, R38, 0xffff0000, RZ, 0xc0, !PT ;  /* 0xffff000026387812 */ /* 0x000fe200078ec0ff */
[C---:B------:R-:W-:Y:S01]  /*3d20*/  IMAD.U32 R59, R57.reuse, 0x10000, RZ ;  /* 0x00010000393b7824 */ /* 0x040fe200078e00ff */
[----:B------:R-:W-:Y:S01]  /*3d30*/  LOP3.LUT R57, R57, 0xffff0000, RZ, 0xc0, !PT ;  /* 0xffff000039397812 */ /* 0x000fe200078ec0ff */
[C---:B------:R-:W-:Y:S01]  /*3d40*/  IMAD.U32 R63, R37.reuse, 0x10000, RZ ;  /* 0x00010000253f7824 */ /* 0x040fe200078e00ff */
[----:B------:R-:W-:Y:S01]  /*3d50*/  LOP3.LUT R37, R37, 0xffff0000, RZ, 0xc0, !PT ;  /* 0xffff000025257812 */ /* 0x000fe200078ec0ff */
[----:B------:R-:W-:Y:S01]  /*3d60*/  FMUL.FTZ R65, R56, R59 ;  /* 0x0000003b38417220 */ /* 0x000fe20000410000 */
[----:B------:R-:W-:-:S02]  /*3d70*/  IMAD.U32 R38, R38, 0x10000, RZ ;  /* 0x0001000026267824 */ /* 0x000fc400078e00ff */
[-C--:B------:R-:W-:Y:S02]  /*3d80*/  FMUL.FTZ R56, R56, R63.reuse ;  /* 0x0000003f38387220 */ /* 0x080fe40000410000 */
[C---:B------:R-:W-:Y:S02]  /*3d90*/  FFMA.FTZ R65, R38.reuse, R63, -R65 ;  /* 0x0000003f26417223 */ /* 0x040fe40000010841 */
[----:B------:R-:W-:Y:S01]  /*3da0*/  FFMA.FTZ R56, R38, R59, R56 ;  /* 0x0000003b26387223 */ /* 0x000fe20000010038 */
[C---:B------:R-:W-:Y:S01]  /*3db0*/  IMAD.U32 R59, R36.reuse, 0x10000, RZ ;  /* 0x00010000243b7824 */ /* 0x040fe200078e00ff */
[C---:B------:R-:W-:Y:S01]  /*3dc0*/  LOP3.LUT R38, R39.reuse, 0xffff0000, RZ, 0xc0, !PT ;  /* 0xffff000027267812 */ /* 0x040fe200078ec0ff */
[----:B------:R-:W-:Y:S01]  /*3dd0*/  IMAD.U32 R39, R39, 0x10000, RZ ;  /* 0x0001000027277824 */ /* 0x000fe200078e00ff */
[----:B------:R-:W-:-:S03]  /*3de0*/  LOP3.LUT R36, R36, 0xffff0000, RZ, 0xc0, !PT ;  /* 0xffff000024247812 */ /* 0x000fc600078ec0ff */
        /* <DEDUP_REMOVED lines=8> */
[----:B------:R-:W-:Y:S02]  /*3e70*/  F2FP.BF16.F32.PACK_AB R37, R61, R58 ;  /* 0x0000003a3d25723e */ /* 0x000fe400000010ff */
[----:B------:R-:W-:-:S02]  /*3e80*/  F2FP.BF16.F32.PACK_AB R39, R39, R60 ;  /* 0x0000003c2727723e */ /* 0x000fc400000010ff */
[----:B------:R-:W-:Y:S02]  /*3e90*/  F2FP.BF16.F32.PACK_AB R38, R56, R65 ;  /* 0x000000413826723e */ /* 0x000fe400000010ff */
[----:B------:R-:W-:-:S07]  /*3ea0*/  F2FP.BF16.F32.PACK_AB R36, R55, R62 ;  /* 0x0000003e3724723e */ /* 0x000fce00000010ff */
.L_x_12259:
[----:B------:R-:W-:Y:S05]  /*3eb0*/  BSYNC B2 ;  /* 0x0000000000027941 */ /* 0x000fea0003800000 */
.L_x_12258:
[----:B------:R-:W-:Y:S02]  /*3ec0*/  ULDC.64 UR4, c[0x0][0x208] ;  /* 0x0000820000047ab9 */ /* 0x000fe40000000a00 */
[----:B------:R3:W-:Y:S03]  /*3ed0*/  STG.E.128 desc[UR4][R40.64+0x40], R36 ;  /* 0x0000402428007986 */ /* 0x0007e6000c101d04 */
.L_x_12257:
[----:B------:R-:W-:Y:S05]  /*3ee0*/  BSYNC B1 ;  /* 0x0000000000017941 */ /* 0x000fea0003800000 */
.L_x_12256:
        /* <DEDUP_REMOVED lines=8> */
[--C-:B------:R-:W-:Y:S02]  /*3f70*/  SHF.R.U64 R52, R52, 0x10, R53.reuse ;  /* 0x0000001034347819 */ /* 0x100fe40000001235 */
[----:B------:R-:W-:Y:S02]  /*3f80*/  SHF.R.U32.HI R53, RZ, 0x10, R53 ;  /* 0x00000010ff357819 */ /* 0x000fe40000011635 */
[--C-:B------:R-:W-:Y:S02]  /*3f90*/  SHF.R.U32.HI R54, RZ, 0x10, R51.reuse ;  /* 0x00000010ff367819 */ /* 0x100fe40000011633 */
[----:B------:R-:W-:Y:S01]  /*3fa0*/  SHF.R.U64 R55, R50, 0x10, R51 ;  /* 0x0000001032377819 */ /* 0x000fe20000001233 */
[----:B------:R-:W-:Y:S01]  /*3fb0*/  IMAD.U32 R50, R38, 0x10000, RZ ;  /* 0x0001000026327824 */ /* 0x000fe200078e00ff */
[----:B------:R-:W-:Y:S02]  /*3fc0*/  PRMT R122, R122, 0x5410, R53 ;  /* 0x000054107a7a7816 */ /* 0x000fe40000000035 */
[----:B------:R-:W-:Y:S01]  /*3fd0*/  PRMT R119, R119, 0x5410, R54 ;  /* 0x0000541077777816 */ /* 0x000fe20000000036 */
[----:B------:R-:W-:Y:S01]  /*3fe0*/  IMAD.U32 R54, R37, 0x10000, RZ ;  /* 0x0001000025367824 */ /* 0x000fe200078e00ff */
[----:B------:R-:W-:Y:S01]  /*3ff0*/  PRMT R121, R121, 0x5410, R52 ;  /* 0x0000541079797816 */ /* 0x000fe20000000034 */
[----:B------:R-:W-:Y:S01]  /*4000*/  IMAD.U32 R52, R122, 0x10000, RZ ;  /* 0x000100007a347824 */ /* 0x000fe200078e00ff */
[----:B------:R-:W-:-:S02]  /*4010*/  LOP3.LUT R51, R38, 0xffff0000, RZ, 0xc0, !PT ;  /* 0xffff000026337812 */ /* 0x000fc400078ec0ff */
[----:B------:R-:W-:Y:S01]  /*4020*/  PRMT R120, R120, 0x5410, R55 ;  /* 0x0000541078787816 */ /* 0x000fe20000000037 */
[----:B------:R-:W-:Y:S01]  /*4030*/  IMAD.U32 R55, R119, 0x10000, RZ ;  /* 0x0001000077377824 */ /* 0x000fe200078e00ff */
[----:B------:R-:W-:Y:S01]  /*4040*/  LOP3.LUT R53, R37, 0xffff0000, RZ, 0xc0, !PT ;  /* 0xffff000025357812 */ /* 0x000fe200078ec0ff */
[----:B------:R-:W-:Y:S01]  /*4050*/  FMUL.FTZ R61, R51, R52 ;  /* 0x00000034333d7220 */ /* 0x000fe20000410000 */
[----:B------:R-:W-:Y:S01]  /*4060*/  LOP3.LUT R57, R121, 0xffff0000, RZ, 0xc0, !PT ;  /* 0xffff000079397812 */ /* 0x000fe200078ec0ff */
[----:B------:R-:W-:Y:S01]  /*4070*/  IMAD.U32 R37, R36, 0x10000, RZ ;  /* 0x0001000024257824 */ /* 0x000fe200078e00ff */
        /* <DEDUP_REMOVED lines=8> */
[----:B------:R-:W-:Y:S01]  /*4100*/  LOP3.LUT R36, R36, 0xffff0000, RZ, 0xc0, !PT ;  /* 0xffff000024247812 */ /* 0x000fe200078ec0ff */
[----:B------:R-:W-:Y:S01]  /*4110*/  FFMA.FTZ R55, R50, R55, -R61 ;  /* 0x0000003732377223 */ /* 0x000fe2000001083d */
[----:B------:R-:W-:-:S02]  /*4120*/  IMAD.U32 R120, R120, 0x10000, RZ ;  /* 0x0001000078787824 */ /* 0x000fc400078e00ff */
        /* <DEDUP_REMOVED lines=8> */
[C---:B------:R-:W-:Y:S01]  /*41b0*/  FFMA.FTZ R38, R37.reuse, R120, -R38 ;  /* 0x0000007825267223 */ /* 0x040fe20000010826 */
        /* <DEDUP_REMOVED lines=9> */
.L_x_12263:
[----:B------:R-:W-:Y:S05]  /*4250*/  BSYNC B2 ;  /* 0x0000000000027941 */ /* 0x000fea0003800000 */
.L_x_12262:
[----:B------:R-:W-:Y:S02]  /*4260*/  ULDC.64 UR4, c[0x0][0x208] ;  /* 0x0000820000047ab9 */ /* 0x000fe40000000a00 */
[----:B------:R4:W-:Y:S03]  /*4270*/  STG.E.128 desc[UR4][R40.64+0x60], R36 ;  /* 0x0000602428007986 */ /* 0x0009e6000c101d04 */
.L_x_12261:
[----:B------:R-:W-:Y:S05]  /*4280*/  BSYNC B1 ;  /* 0x0000000000017941 */ /* 0x000fea0003800000 */
.L_x_12260:
        /* <DEDUP_REMOVED lines=8> */
[--C-:B------:R-:W-:Y:S02]  /*4310*/  SHF.R.U64 R48, R48, 0x10, R49.reuse ;  /* 0x0000001030307819 */ /* 0x100fe40000001231 */
[----:B------:R-:W-:Y:S02]  /*4320*/  SHF.R.U32.HI R49, RZ, 0x10, R49 ;  /* 0x00000010ff317819 */ /* 0x000fe40000011631 */
[--C-:B------:R-:W-:Y:S01]  /*4330*/  SHF.R.U64 R50, R46, 0x10, R47.reuse ;  /* 0x000000102e327819 */ /* 0x100fe2000000122f */
[----:B------:R-:W-:Y:S01]  /*4340*/  IMAD.U32 R46, R38, 0x10000, RZ ;  /* 0x00010000262e7824 */ /* 0x000fe200078e00ff */
[----:B------:R-:W-:Y:S02]  /*4350*/  SHF.R.U32.HI R51, RZ, 0x10, R47 ;  /* 0x00000010ff337819 */ /* 0x000fe4000001162f */
[----:B------:R-:W-:Y:S01]  /*4360*/  PRMT R118, R118, 0x5410, R49 ;  /* 0x0000541076767816 */ /* 0x000fe20000000031 */
[----:B------:R-:W-:Y:S01]  /*4370*/  IMAD.U32 R49, R37, 0x10000, RZ ;  /* 0x0001000025317824 */ /* 0x000fe200078e00ff */
        /* <DEDUP_REMOVED lines=13> */
[----:B------:R-:W-:Y:S01]  /*4450*/  FMUL.FTZ R54, R48, R52 ;  /* 0x0000003430367220 */ /* 0x000fe20000410000 */
[----:B------:R-:W-:Y:S01]  /*4460*/  LOP3.LUT R118, R118, 0xffff0000, RZ, 0xc0, !PT ;  /* 0xffff000076767812 */ /* 0x000fe200078ec0ff */
[----:B------:R-:W-:Y:S01]  /*4470*/  FMUL.FTZ R55, R48, R50 ;  /* 0x0000003230377220 */ /* 0x000fe20000410000 */
[----:B------:R-:W-:Y:S01]  /*4480*/  LOP3.LUT R116, R116, 0xffff0000, RZ, 0xc0, !PT ;  /* 0xffff000074747812 */ /* 0x000fe200078ec0ff */
[----:B------:R-:W-:Y:S01]  /*4490*/  IMAD.U32 R117, R117, 0x10000, RZ ;  /* 0x0001000075757824 */ /* 0x000fe200078e00ff */
[----:B------:R-:W-:Y:S01]  /*44a0*/  LOP3.LUT R48, R36, 0xffff0000, RZ, 0xc0, !PT ;  /* 0xffff000024307812 */ /* 0x000fe200078ec0ff */
[----:B------:R-:W-:Y:S01]  /*44b0*/  FFMA.FTZ R57, R46, R51, -R57 ;  /* 0x000000332e397223 */ /* 0x000fe20000010839 */
[----:B------:R-:W-:-:S02]  /*44c0*/  IMAD.U32 R115, R115, 0x10000, RZ ;  /* 0x0001000073737824 */ /* 0x000fc400078e00ff */
[C---:B------:R-:W-:Y:S01]  /*44d0*/  FFMA.FTZ R36, R49.reuse, R50, -R54 ;  /* 0x0000003231247223 */ /* 0x040fe20000010836 */
[----:B------:R-:W-:Y:S01]  /*44e0*/  FFMA.FTZ R46, R46, R53, R47 ;  /* 0x000000352e2e7223 */ /* 0x000fe2000001002f */
[C---:B------:R-:W-:Y:S01]  /*44f0*/  FMUL.FTZ R50, R38.reuse, R118 ;  /* 0x0000007626327220 */ /* 0x040fe20000410000 */
[----:B------:R-:W-:Y:S01]  /*4500*/  FMUL.FTZ R47, R38, R116 ;  /* 0x00000074262f7220 */ /* 0x000fe20000410000 */
[C---:B------:R-:W-:Y:S01]  /*4510*/  FMUL.FTZ R38, R48.reuse, R117 ;  /* 0x0000007530267220 */ /* 0x040fe20000410000 */
        /* <DEDUP_REMOVED lines=13> */
.L_x_12267:
[----:B------:R-:W-:Y:S05]  /*45f0*/  BSYNC B2 ;  /* 0x0000000000027941 */ /* 0x000fea0003800000 */
.L_x_12266:
[----:B------:R-:W-:Y:S02]  /*4600*/  ULDC.64 UR4, c[0x0][0x208] ;  /* 0x0000820000047ab9 */ /* 0x000fe40000000a00 */
[----:B------:R1:W-:Y:S03]  /*4610*/  STG.E.128 desc[UR4][R40.64+0x80], R36 ;  /* 0x0000802428007986 */ /* 0x0003e6000c101d04 */
.L_x_12265:
[----:B------:R-:W-:Y:S05]  /*4620*/  BSYNC B1 ;  /* 0x0000000000017941 */ /* 0x000fea0003800000 */
.L_x_12264:
        /* <DEDUP_REMOVED lines=25> */
[----:B------:R-:W-:Y:S01]  /*47c0*/  FMUL.FTZ R50, R43, R48 ;  /* 0x000000302b327220 */ /* 0x000fe20000410000 */
[----:B------:R-:W-:-:S02]  /*47d0*/  IMAD.U32 R39, R37, 0x10000, RZ ;  /* 0x0001000025277824 */ /* 0x000fc400078e00ff */
[-C--:B------:R-:W-:Y:S01]  /*47e0*/  FMUL.FTZ R43, R43, R46.reuse ;  /* 0x0000002e2b2b7220 */ /* 0x080fe20000410000 */
[----:B------:R-:W-:Y:S01]  /*47f0*/  FMUL.FTZ R51, R45, R49 ;  /* 0x000000312d337220 */ /* 0x000fe20000410000 */
[----:B------:R-:W-:Y:S02]  /*4800*/  IMAD.U32 R37, R36, 0x10000, RZ ;  /* 0x0001000024257824 */ /* 0x000fe400078e00ff */
[C---:B------:R-:W-:Y:S01]  /*4810*/  FFMA.FTZ R50, R39.reuse, R46, -R50 ;  /* 0x0000002e27327223 */ /* 0x040fe20000010832 */
        /* <DEDUP_REMOVED lines=21> */
.L_x_12269:
[----:B------:R-:W-:Y:S05]  /*4970*/  BSYNC B1 ;  /* 0x0000000000017941 */ /* 0x000fea0003800000 */
.L_x_12268:
[----:B------:R-:W-:Y:S02]  /*4980*/  ULDC.64 UR4, c[0x0][0x208] ;  /* 0x0000820000047ab9 */ /* 0x000fe40000000a00 */
[----:B------:R1:W-:Y:S01]  /*4990*/  STG.E.128 desc[UR4][R40.64+0xa0], R36 ;  /* 0x0000a02428007986 */ /* 0x0003e2000c101d04 */
[----:B------:R-:W-:Y:S05]  /*49a0*/  BRA `(.L_x_12247) ;  /* 0x0000002000c07947 */ /* 0x000fea0003800000 */
.L_x_12241:
        /* <DEDUP_REMOVED lines=15> */
[----:B------:R-:W2:Y:S01]  /*4aa0*/  LDL.64 R66, [R1+0x38] ;  /* 0x0000380001427983 */ /* 0x000ea20000100a00 */
[----:B------:R-:W-:Y:S01]  /*4ab0*/  IADD3 R62, P3, R72, R62, RZ ;  /* 0x0000003e483e7210 */ /* 0x000fe20007f7e0ff */
[----:B------:R-:W-:Y:S01]  /*4ac0*/  ULDC.64 UR4, c[0x0][0x3e8] ;  /* 0x0000fa0000047ab9 */ /* 0x000fe20000000a00 */
[----:B------:R-:W-:Y:S02]  /*4ad0*/  CS2R R46, SRZ ;  /* 0x00000000002e7805 */ /* 0x000fe4000001ff00 */
[----:B------:R-:W-:Y:S02]  /*4ae0*/  CS2R R44, SRZ ;  /* 0x00000000002c7805 */ /* 0x000fe4000001ff00 */
[----:B------:R-:W-:Y:S01]  /*4af0*/  CS2R R58, SRZ ;  /* 0x00000000003a7805 */ /* 0x000fe2000001ff00 */
[----:B------:R-:W-:Y:S01]  /*4b00*/  IMAD.X R37, R25, 0x1, R85, P3 ;  /* 0x0000000119257824 */ /* 0x000fe200018e0655 */
[----:B------:R-:W-:Y:S02]  /*4b10*/  IADD3 R25, P3, R34, R60, RZ ;  /* 0x0000003c22197210 */ /* 0x000fe40007f7e0ff */
[----:B------:R-:W-:Y:S01]  /*4b20*/  CS2R R56, SRZ ;  /* 0x0000000000387805 */ /* 0x000fe2000001ff00 */
[----:B------:R-:W-:-:S02]  /*4b30*/  ULDC.64 UR6, c[0x0][0x208] ;  /* 0x0000820000067ab9 */ /* 0x000fc40000000a00 */
        /* <DEDUP_REMOVED lines=14> */
[----:B--2---:R-:W-:-:S13]  /*4c20*/  ISETP.GE.AND P3, PT, R66, R106, PT ;  /* 0x0000006a4200720c */ /* 0x004fda0003f66270 */
[----:B------:R0:W5:Y:S04]  /*4c30*/  @!P3 LDG.E.128 R44, desc[UR6][R60.64] ;  /* 0x000000063c2cb981 */ /* 0x000168000c1e1d00 */
[----:B------:R0:W5:Y:S01]  /*4c40*/  @!P3 LDG.E.128 R56, desc[UR6][R62.64] ;  /* 0x000000063e38b981 */ /* 0x000162000c1e1d00 */
[----:B------:R-:W-:-:S13]  /*4c50*/  ISETP.GE.AND P3, PT, R0, R106, PT ;  /* 0x0000006a0000720c */ /* 0x000fda0003f66270 */
[----:B------:R0:W5:Y:S04]  /*4c60*/  @!P3 LDG.E.128 R40, desc[UR6][R60.64+0x20] ;  /* 0x000020063c28b981 */ /* 0x000168000c1e1d00 */
[----:B------:R0:W5:Y:S01]  /*4c70*/  @!P3 LDG.E.128 R52, desc[UR6][R62.64+0x20] ;  /* 0x000020063e34b981 */ /* 0x000162000c1e1d00 */
[----:B------:R-:W-:-:S13]  /*4c80*/  ISETP.GE.AND P3, PT, R4, R106, PT ;  /* 0x0000006a0400720c */ /* 0x000fda0003f66270 */
[----:B------:R0:W5:Y:S04]  /*4c90*/  @!P3 LDG.E.128 R36, desc[UR6][R60.64+0x40] ;  /* 0x000040063c24b981 */ /* 0x000168000c1e1d00 */
[----:B------:R0:W5:Y:S02]  /*4ca0*/  @!P3 LDG.E.128 R48, desc[UR6][R62.64+0x40] ;  /* 0x000040063e30b981 */ /* 0x000164000c1e1d00 */
.L_x_12271:
[----:B------:R-:W-:Y:S05]  /*4cb0*/  BSYNC B1 ;  /* 0x0000000000017941 */ /* 0x000fea0003800000 */
.L_x_12270:
[----:B------:R-:W2:Y:S01]  /*4cc0*/  LDL R25, [R1+0x60] ;  /* 0x0000600001197983 */ /* 0x000ea20000100800 */
[----:B0----5:R-:W-:Y:S02]  /*4cd0*/  IMAD.MOV.U32 R60, RZ, RZ, R39 ;  /* 0x000000ffff3c7224 */ /* 0x021fe400078e0027 */
[----:B------:R-:W-:Y:S02]  /*4ce0*/  IMAD.MOV.U32 R61, RZ, RZ, R36 ;  /* 0x000000ffff3d7224 */ /* 0x000fe400078e0024 */
[----:B------:R-:W-:-:S05]  /*4cf0*/  IMAD.MOV.U32 R62, RZ, RZ, R43 ;  /* 0x000000ffff3e7224 */ /* 0x000fca00078e002b */
[----:B------:R-:W-:Y:S01]  /*4d00*/  PRMT R125, R125, 0x5410, R62 ;  /* 0x000054107d7d7816 */ /* 0x000fe2000000003e */
[----:B------:R-:W-:Y:S01]  /*4d10*/  IMAD.MOV.U32 R62, RZ, RZ, R47 ;  /* 0x000000ffff3e7224 */ /* 0x000fe200078e002f */
        /* <DEDUP_REMOVED lines=16> */
[----:B------:R-:W-:Y:S02]  /*4e20*/  PRMT R117, R61, 0x5410, R62 ;  /* 0x000054103d757816 */ /* 0x000fe4000000003e */
        /* <DEDUP_REMOVED lines=20> */
[----:B------:R-:W-:Y:S06]  /*4f70*/  @!P3 BRA `(.L_x_12272) ;  /* 0x000000000004b947 */ /* 0x000fec0003800000 */
[----:B------:R-:W-:Y:S01]  /*4f80*/  BPT.TRAP 0x1 ;  /* 0x000000040000795c */ /* 0x000fe20000300000 */
.L_x_12272:
[----:B------:R-:W2:Y:S01]  /*4f90*/  LDL R60, [R1+0x44] ;  /* 0x00004400013c7983 */ /* 0x000ea20000100800 */
[----:B------:R-:W-:Y:S01]  /*4fa0*/  IMAD R25, R18, 0x8, R16 ;  /* 0x0000000812197824 */ /* 0x000fe200078e0210 */
[----:B------:R-:W-:Y:S01]  /*4fb0*/  BSSY B1, `(.L_x_12273) ;  /* 0x0000004000017945 */ /* 0x000fe20003800000 */
[----:B--2---:R-:W-:-:S04]  /*4fc0*/  SHF.L.U32 R92, R60, 0x1f, RZ ;  /* 0x0000001f3c5c7819 */ /* 0x004fc800000006ff */
[----:B------:R-:W0:Y:S02]  /*4fd0*/  SYNCS.PHASECHK.TRANS64.TRYWAIT P5, [R25+URZ+0x31c90], R92 ;  /* 0x031c905c190075a7 */ /* 0x000e2400080a017f */
[----:B0-----:R-:W-:Y:S05]  /*4fe0*/  @!P5 BRA `(.L_x_12274) ;  /* 0x000002080064d947 */ /* 0x001fea0003800000 */
.L_x_12548:
[----:B------:R-:W-:Y:S05]  /*4ff0*/  BSYNC B1 ;  /* 0x0000000000017941 */ /* 0x000fea0003800000 */
.L_x_12273:
        /* <DEDUP_REMOVED lines=16> */
[----:B------:R-:W4:Y:S04]  /*5100*/  LDL R63, [R1+0x5c] ;  /* 0x00005c00013f7983 */ /* 0x000f280000100800 */
[----:B------:R-:W5:Y:S01]  /*5110*/  LDL.64 R128, [R1+0x38] ;  /* 0x0000380001807983 */ /* 0x000f620000100a00 */
        /* <DEDUP_REMOVED lines=8> */
[----:B------:R-:W-:Y:S01]  /*51a0*/  SHF.R.S32.HI R61, RZ, 0x2, R61 ;  /* 0x00000002ff3d7819 */ /* 0x000fe2000001143d */
        /* <DEDUP_REMOVED lines=11> */
[----:B-----5:R-:W-:-:S13]  /*5260*/  ISETP.GE.AND P4, PT, R128, R106, PT ;  /* 0x0000006a8000720c */ /* 0x020fda0003f86270 */
[----:B------:R-:W-:Y:S05]  /*5270*/  @P4 BRA `(.L_x_12278) ;  /* 0x0000000400704947 */ /* 0x000fea0003800000 */
[--C-:B------:R-:W-:Y:S02]  /*5280*/  SHF.R.U64 R44, R44, 0x10, R45.reuse ;  /* 0x000000102c2c7819 */ /* 0x100fe4000000122d */
[----:B------:R-:W-:Y:S02]  /*5290*/  SHF.R.U32.HI R115, RZ, 0x10, R45 ;  /* 0x00000010ff737819 */ /* 0x000fe4000001162d */
[C---:B------:R-:W-:Y:S02]  /*52a0*/  PRMT R44, R116.reuse, 0x5432, R44 ;  /* 0x00005432742c7816 */ /* 0x040fe4000000002c */
[----:B------:R-:W-:Y:S02]  /*52b0*/  PRMT R115, R116, 0x5410, R115 ;  /* 0x0000541074737816 */ /* 0x000fe40000000073 */
[----:B------:R-:W-:Y:S02]  /*52c0*/  SHF.R.U32.HI R116, RZ, 0x10, R57 ;  /* 0x00000010ff747819 */ /* 0x000fe40000011639 */
[----:B------:R-:W-:-:S02]  /*52d0*/  SHF.R.U64 R45, R46, 0x10, R47 ;  /* 0x000000102e2d7819 */ /* 0x000fc4000000122f */
[----:B------:R-:W-:Y:S02]  /*52e0*/  SHF.R.U32.HI R46, RZ, 0x10, R47 ;  /* 0x00000010ff2e7819 */ /* 0x000fe4000001162f */
[----:B------:R-:W-:Y:S02]  /*52f0*/  SHF.R.U64 R47, R56, 0x10, R57 ;  /* 0x00000010382f7819 */ /* 0x000fe40000001239 */
[--C-:B------:R-:W-:Y:S02]  /*5300*/  SHF.R.U64 R56, R58, 0x10, R59.reuse ;  /* 0x000000103a387819 */ /* 0x100fe4000000123b */
[----:B------:R-:W-:Y:S01]  /*5310*/  SHF.R.U32.HI R57, RZ, 0x10, R59 ;  /* 0x00000010ff397819 */ /* 0x000fe2000001163b */
[----:B------:R-:W-:Y:S01]  /*5320*/  IMAD.U32 R59, R115, 0x10000, RZ ;  /* 0x00010000733b7824 */ /* 0x000fe200078e00ff */
[C---:B------:R-:W-:Y:S02]  /*5330*/  PRMT R116, R119.reuse, 0x5432, R116 ;  /* 0x0000543277747816 */ /* 0x040fe40000000074 */
[----:B------:R-:W-:Y:S01]  /*5340*/  PRMT R47, R119, 0x5410, R47 ;  /* 0x00005410772f7816 */ /* 0x000fe2000000002f */
[----:B-1----:R-:W-:Y:S01]  /*5350*/  IMAD.U32 R119, R65, 0x10000, RZ ;  /* 0x0001000041777824 */ /* 0x002fe200078e00ff */
[----:B------:R-:W-:-:S02]  /*5360*/  PRMT R56, R118, 0x5432, R56 ;  /* 0x0000543276387816 */ /* 0x000fc40000000038 */
[----:B------:R-:W-:Y:S01]  /*5370*/  PRMT R57, R118, 0x5410, R57 ;  /* 0x0000541076397816 */ /* 0x000fe20000000039 */
[C---:B------:R-:W-:Y:S01]  /*5380*/  IMAD.U32 R118, R116.reuse, 0x10000, RZ ;  /* 0x0001000074767824 */ /* 0x040fe200078e00ff */
[C---:B------:R-:W-:Y:S02]  /*5390*/  PRMT R45, R117.reuse, 0x5410, R45 ;  /* 0x00005410752d7816 */ /* 0x040fe4000000002d */
[----:B------:R-:W-:Y:S01]  /*53a0*/  PRMT R46, R117, 0x5432, R46 ;  /* 0x00005432752e7816 */ /* 0x000fe2000000002e */
[----:B--2---:R-:W-:Y:S02]  /*53b0*/  IMAD.U32 R117, R61, 0x10000, RZ ;  /* 0x000100003d757824 */ /* 0x004fe400078e00ff */
[----:B------:R-:W-:Y:S01]  /*53c0*/  FMUL.FTZ R58, R119, R118 ;  /* 0x00000076773a7220 */ /* 0x000fe20000410000 */
[----:B------:R-:W-:Y:S02]  /*53d0*/  LOP3.LUT R116, R116, 0xffff0000, RZ, 0xc0, !PT ;  /* 0xffff000074747812 */ /* 0x000fe400078ec0ff */
        /* <DEDUP_REMOVED lines=70> */
.L_x_12278:
[----:B------:R-:W-:Y:S05]  /*5840*/  BSYNC B2 ;  /* 0x0000000000027941 */ /* 0x000fea0003800000 */
.L_x_12277:
[----:B------:R-:W-:Y:S01]  /*5850*/  ISETP.GE.AND P4, PT, R114, R109, PT ;  /* 0x0000006d7200720c */ /* 0x000fe20003f86270 */
[----:B------:R-:W-:-:S12]  /*5860*/  ULDC.64 UR4, c[0x0][0x208] ;  /* 0x0000820000047ab9 */ /* 0x000fd80000000a00 */
        /* <DEDUP_REMOVED lines=11> */
.L_x_12276:
[----:B------:R-:W-:Y:S05]  /*5920*/  BSYNC B1 ;  /* 0x0000000000017941 */ /* 0x000fea0003800000 */
.L_x_12275:
        /* <DEDUP_REMOVED lines=20> */
[----:B------:R-:W-:Y:S02]  /*5a70*/  IMAD.IADD R45, R45, 0x1, R44 ;  /* 0x000000012d2d7824 */ /* 0x000fe400078e022c */
        /* <DEDUP_REMOVED lines=10> */
[--C-:B------:R-:W-:Y:S02]  /*5b20*/  SHF.R.U64 R62, R40, 0x10, R41.reuse ;  /* 0x00000010283e7819 */ /* 0x100fe40000001229 */
[----:B------:R-:W-:Y:S02]  /*5b30*/  SHF.R.U32.HI R61, RZ, 0x10, R41 ;  /* 0x00000010ff3d7819 */ /* 0x000fe40000011629 */
[----:B------:R-:W-:Y:S02]  /*5b40*/  SHF.R.U64 R41, R52, 0x10, R53 ;  /* 0x0000001034297819 */ /* 0x000fe40000001235 */
[----:B------:R-:W-:-:S02]  /*5b50*/  PRMT R53, R126, 0x5410, R42 ;  /* 0x000054107e357816 */ /* 0x000fc4000000002a */
[----:B------:R-:W-:Y:S02]  /*5b60*/  SHF.R.U64 R52, R54, 0x10, R55 ;  /* 0x0000001036347819 */ /* 0x000fe40000001237 */
[----:B------:R-:W-:Y:S02]  /*5b70*/  PRMT R42, R127, 0x5410, R63 ;  /* 0x000054107f2a7816 */ /* 0x000fe4000000003f */
[----:B------:R-:W-:Y:S02]  /*5b80*/  PRMT R54, R126, 0x5432, R61 ;  /* 0x000054327e367816 */ /* 0x000fe4000000003d */
[----:B------:R-:W-:Y:S01]  /*5b90*/  SHF.R.U32.HI R40, RZ, 0x10, R55 ;  /* 0x00000010ff287819 */ /* 0x000fe20000011637 */
[----:B------:R-:W-:Y:S01]  /*5ba0*/  IMAD.U32 R63, R42, 0x10000, RZ ;  /* 0x000100002a3f7824 */ /* 0x000fe200078e00ff */
[----:B------:R-:W-:Y:S01]  /*5bb0*/  LOP3.LUT R57, R57, 0xffff0000, RZ, 0xc0, !PT ;  /* 0xffff000039397812 */ /* 0x000fe200078ec0ff */
[----:B------:R-:W-:Y:S01]  /*5bc0*/  IMAD.U32 R61, R54, 0x10000, RZ ;  /* 0x00010000363d7824 */ /* 0x000fe200078e00ff */
[----:B------:R-:W-:Y:S01]  /*5bd0*/  SHF.R.U32.HI R43, RZ, 0x10, R43 ;  /* 0x00000010ff2b7819 */ /* 0x000fe2000001162b */
[----:B-1----:R-:W-:-:S02]  /*5be0*/  IMAD.U32 R55, R45, 0x10000, RZ ;  /* 0x000100002d377824 */ /* 0x002fc400078e00ff */
[C---:B------:R-:W-:Y:S01]  /*5bf0*/  FMUL.FTZ R65, R64.reuse, R63 ;  /* 0x0000003f40417220 */ /* 0x040fe20000410000 */
[-C--:B------:R-:W-:Y:S01]  /*5c00*/  FMUL.FTZ R64, R64, R61.reuse ;  /* 0x0000003d40407220 */ /* 0x080fe20000410000 */
[----:B------:R-:W-:Y:S02]  /*5c10*/  PRMT R40, R124, 0x5410, R40 ;  /* 0x000054107c287816 */ /* 0x000fe40000000028 */
[C---:B------:R-:W-:Y:S01]  /*5c20*/  FFMA.FTZ R61, R55.reuse, R61, -R65 ;  /* 0x0000003d373d7223 */ /* 0x040fe20000010841 */
[----:B------:R-:W-:Y:S01]  /*5c30*/  FFMA.FTZ R55, R55, R63, R64 ;  /* 0x0000003f37377223 */ /* 0x000fe20000010040 */
[----:B------:R-:W-:Y:S01]  /*5c40*/  LOP3.LUT R63, R54, 0xffff0000, RZ, 0xc0, !PT ;  /* 0xffff0000363f7812 */ /* 0x000fe200078ec0ff */
[----:B------:R-:W-:Y:S01]  /*5c50*/  IMAD.U32 R64, R59, 0x10000, RZ ;  /* 0x000100003b407824 */ /* 0x000fe200078e00ff */
[----:B------:R-:W-:Y:S02]  /*5c60*/  LOP3.LUT R54, R42, 0xffff0000, RZ, 0xc0, !PT ;  /* 0xffff00002a367812 */ /* 0x000fe400078ec0ff */
[----:B------:R-:W-:-:S02]  /*5c70*/  LOP3.LUT R42, R45, 0xffff0000, RZ, 0xc0, !PT ;  /* 0xffff00002d2a7812 */ /* 0x000fc400078ec0ff */
[----:B------:R-:W-:Y:S01]  /*5c80*/  PRMT R43, R125, 0x5432, R43 ;  /* 0x000054327d2b7816 */ /* 0x000fe2000000002b */
[CC--:B------:R-:W-:Y:S01]  /*5c90*/  FMUL.FTZ R45, R57.reuse, R54.reuse ;  /* 0x00000036392d7220 */ /* 0x0c0fe20000410000 */
[-C--:B------:R-:W-:Y:S01]  /*5ca0*/  FMUL.FTZ R57, R57, R63.reuse ;  /* 0x0000003f39397220 */ /* 0x080fe20000410000 */
[----:B------:R-:W-:Y:S02]  /*5cb0*/  PRMT R41, R125, 0x5410, R41 ;  /* 0x000054107d297816 */ /* 0x000fe40000000029 */
[C---:B------:R-:W-:Y:S01]  /*5cc0*/  FFMA.FTZ R45, R42.reuse, R63, -R45 ;  /* 0x0000003f2a2d7223 */ /* 0x040fe2000001082d */
[----:B------:R-:W-:Y:S01]  /*5cd0*/  FFMA.FTZ R42, R42, R54, R57 ;  /* 0x000000362a2a7223 */ /* 0x000fe20000010039 */
[----:B------:R-:W-:Y:S01]  /*5ce0*/  IMAD.U32 R63, R40, 0x10000, RZ ;  /* 0x00010000283f7824 */ /* 0x000fe200078e00ff */
[----:B------:R-:W-:Y:S01]  /*5cf0*/  PRMT R62, R127, 0x5432, R62 ;  /* 0x000054327f3e7816 */ /* 0x000fe2000000003e */
[C---:B------:R-:W-:Y:S01]  /*5d00*/  IMAD.U32 R57, R43.reuse, 0x10000, RZ ;  /* 0x000100002b397824 */ /* 0x040fe200078e00ff */
[----:B------:R-:W-:Y:S01]  /*5d10*/  LOP3.LUT R43, R43, 0xffff0000, RZ, 0xc0, !PT ;  /* 0xffff00002b2b7812 */ /* 0x000fe200078ec0ff */
[----:B------:R-:W-:-:S02]  /*5d20*/  IMAD.U32 R54, R47, 0x10000, RZ ;  /* 0x000100002f367824 */ /* 0x000fc400078e00ff */
[C---:B------:R-:W-:Y:S01]  /*5d30*/  FMUL.FTZ R65, R64.reuse, R63 ;  /* 0x0000003f40417220 */ /* 0x040fe20000410000 */
[-C--:B------:R-:W-:Y:S01]  /*5d40*/  FMUL.FTZ R64, R64, R57.reuse ;  /* 0x0000003940407220 */ /* 0x080fe20000410000 */
[----:B------:R-:W-:Y:S02]  /*5d50*/  PRMT R52, R124, 0x5432, R52 ;  /* 0x000054327c347816 */ /* 0x000fe40000000034 */
[C---:B------:R-:W-:Y:S01]  /*5d60*/  FFMA.FTZ R57, R54.reuse, R57, -R65 ;  /* 0x0000003936397223 */ /* 0x040fe20000010841 */
[----:B------:R-:W-:Y:S01]  /*5d70*/  FFMA.FTZ R54, R54, R63, R64 ;  /* 0x0000003f36367223 */ /* 0x000fe20000010040 */
[----:B------:R-:W-:Y:S02]  /*5d80*/  LOP3.LUT R63, R40, 0xffff0000, RZ, 0xc0, !PT ;  /* 0xffff0000283f7812 */ /* 0x000fe400078ec0ff */
[----:B------:R-:W-:Y:S02]  /*5d90*/  LOP3.LUT R64, R59, 0xffff0000, RZ, 0xc0, !PT ;  /* 0xffff00003b407812 */ /* 0x000fe400078ec0ff */
[----:B------:R-:W-:-:S02]  /*5da0*/  LOP3.LUT R40, R47, 0xffff0000, RZ, 0xc0, !PT ;  /* 0xffff00002f287812 */ /* 0x000fc400078ec0ff */
[----:B------:R-:W-:Y:S01]  /*5db0*/  F2FP.BF16.F32.PACK_AB R45, R45, R61 ;  /* 0x0000003d2d2d723e */ /* 0x000fe200000010ff */
[C---:B------:R-:W-:Y:S01]  /*5dc0*/  FMUL.FTZ R59, R64.reuse, R63 ;  /* 0x0000003f403b7220 */ /* 0x040fe20000410000 */
[-C--:B------:R-:W-:Y:S01]  /*5dd0*/  FMUL.FTZ R47, R64, R43.reuse ;  /* 0x0000002b402f7220 */ /* 0x080fe20000410000 */
[----:B------:R-:W-:Y:S02]  /*5de0*/  IMAD.U32 R64, R62, 0x10000, RZ ;  /* 0x000100003e407824 */ /* 0x000fe400078e00ff */
[C---:B------:R-:W-:Y:S01]  /*5df0*/  FFMA.FTZ R43, R40.reuse, R43, -R59 ;  /* 0x0000002b282b7223 */ /* 0x040fe2000001083b */
[----:B------:R-:W-:Y:S01]  /*5e00*/  FFMA.FTZ R40, R40, R63, R47 ;  /* 0x0000003f28287223 */ /* 0x000fe2000001002f */
[C---:B------:R-:W-:Y:S01]  /*5e10*/  IMAD.U32 R63, R56.reuse, 0x10000, RZ ;  /* 0x00010000383f7824 */ /* 0x040fe200078e00ff */
[----:B------:R-:W-:Y:S01]  /*5e20*/  LOP3.LUT R56, R56, 0xffff0000, RZ, 0xc0, !PT ;  /* 0xffff000038387812 */ /* 0x000fe200078ec0ff */
[----:B------:R-:W-:Y:S01]  /*5e30*/  IMAD.U32 R59, R41, 0x10000, RZ ;  /* 0x00010000293b7824 */ /* 0x000fe200078e00ff */
[----:B------:R-:W-:Y:S01]  /*5e40*/  F2FP.BF16.F32.PACK_AB R43, R43, R57 ;  /* 0x000000392b2b723e */ /* 0x000fe200000010ff */
[C---:B------:R-:W-:Y:S01]  /*5e50*/  IMAD.U32 R47, R44.reuse, 0x10000, RZ ;  /* 0x000100002c2f7824 */ /* 0x040fe200078e00ff */
[----:B------:R-:W-:Y:S01]  /*5e60*/  LOP3.LUT R44, R44, 0xffff0000, RZ, 0xc0, !PT ;  /* 0xffff00002c2c7812 */ /* 0x000fe200078ec0ff */
[C---:B------:R-:W-:Y:S01]  /*5e70*/  FMUL.FTZ R65, R63.reuse, R59 ;  /* 0x0000003b3f417220 */ /* 0x040fe20000410000 */
[----:B------:R-:W-:Y:S01]  /*5e80*/  FMUL.FTZ R63, R63, R64 ;  /* 0x000000403f3f7220 */ /* 0x000fe20000410000 */
[----:B------:R-:W-:-:S02]  /*5e90*/  F2FP.BF16.F32.PACK_AB R57, R42, R55 ;  /* 0x000000372a39723e */ /* 0x000fc400000010ff */
[C---:B------:R-:W-:Y:S01]  /*5ea0*/  FFMA.FTZ R65, R47.reuse, R64, -R65 ;  /* 0x000000402f417223 */ /* 0x040fe20000010841 */
[----:B------:R-:W-:Y:S01]  /*5eb0*/  FFMA.FTZ R63, R47, R59, R63 ;  /* 0x0000003b2f3f7223 */ /* 0x000fe2000001003f */
[----:B------:R-:W-:Y:S01]  /*5ec0*/  LOP3.LUT R47, R41, 0xffff0000, RZ, 0xc0, !PT ;  /* 0xffff0000292f7812 */ /* 0x000fe200078ec0ff */
[----:B------:R-:W-:Y:S01]  /*5ed0*/  IMAD.U32 R64, R58, 0x10000, RZ ;  /* 0x000100003a407824 */ /* 0x000fe200078e00ff */
[----:B------:R-:W-:Y:S02]  /*5ee0*/  LOP3.LUT R41, R62, 0xffff0000, RZ, 0xc0, !PT ;  /* 0xffff00003e297812 */ /* 0x000fe400078ec0ff */
[----:B------:R-:W-:Y:S01]  /*5ef0*/  LOP3.LUT R58, R58, 0xffff0000, RZ, 0xc0, !PT ;  /* 0xffff00003a3a7812 */ /* 0x000fe200078ec0ff */
[----:B------:R-:W-:Y:S01]  /*5f00*/  FMUL.FTZ R59, R56, R47 ;  /* 0x0000002f383b7220 */ /* 0x000fe20000410000 */
[----:B------:R-:W-:Y:S01]  /*5f10*/  F2FP.BF16.F32.PACK_AB R40, R40, R54 ;  /* 0x000000362828723e */ /* 0x000fe200000010ff */
[-C--:B------:R-:W-:Y:S02]  /*5f20*/  FMUL.FTZ R56, R56, R41.reuse ;  /* 0x0000002938387220 */ /* 0x080fe40000410000 */
[----:B------:R-:W-:Y:S01]  /*5f30*/  FFMA.FTZ R41, R44, R41, -R59 ;  /* 0x000000292c297223 */ /* 0x000fe2000001083b */
[----:B------:R-:W-:-:S02]  /*5f40*/  IMAD.U32 R59, R53, 0x10000, RZ ;  /* 0x00010000353b7824 */ /* 0x000fc400078e00ff */
[----:B------:R-:W-:Y:S01]  /*5f50*/  FFMA.FTZ R44, R44, R47, R56 ;  /* 0x0000002f2c2c7223 */ /* 0x000fe20000010038 */
[C---:B------:R-:W-:Y:S01]  /*5f60*/  IMAD.U32 R56, R52.reuse, 0x10000, RZ ;  /* 0x0001000034387824 */ /* 0x040fe200078e00ff */
[----:B------:R-:W-:Y:S01]  /*5f70*/  LOP3.LUT R52, R52, 0xffff0000, RZ, 0xc0, !PT ;  /* 0xffff000034347812 */ /* 0x000fe200078ec0ff */
[----:B------:R-:W-:Y:S01]  /*5f80*/  IMAD.U32 R47, R46, 0x10000, RZ ;  /* 0x000100002e2f7824 */ /* 0x000fe200078e00ff */
        /* <DEDUP_REMOVED lines=8> */
[----:B------:R-:W-:Y:S01]  /*6010*/  F2FP.BF16.F32.PACK_AB R42, R41, R65 ;  /* 0x00000041292a723e */ /* 0x000fe200000010ff */
[----:B------:R-:W-:-:S02]  /*6020*/  IMAD.MOV.U32 R59, RZ, RZ, R40 ;  /* 0x000000ffff3b7224 */ /* 0x000fc400078e0028 */
[C---:B------:R-:W-:Y:S01]  /*6030*/  FFMA.FTZ R47, R46.reuse, R53, -R47 ;  /* 0x000000352e2f7223 */ /* 0x040fe2000001082f */
[----:B------:R-:W-:Y:S01]  /*6040*/  FFMA.FTZ R58, R46, R52, R58 ;  /* 0x000000342e3a7223 */ /* 0x000fe2000001003a */
[----:B------:R-:W-:Y:S01]  /*6050*/  F2FP.BF16.F32.PACK_AB R56, R44, R63 ;  /* 0x0000003f2c38723e */ /* 0x000fe200000010ff */
[----:B------:R-:W-:Y:S02]  /*6060*/  IMAD.MOV.U32 R44, RZ, RZ, R42 ;  /* 0x000000ffff2c7224 */ /* 0x000fe400078e002a */
[----:B------:R-:W-:Y:S01]  /*6070*/  F2FP.BF16.F32.PACK_AB R46, R47, R62 ;  /* 0x0000003e2f2e723e */ /* 0x000fe200000010ff */
[----:B------:R-:W-:Y:S01]  /*6080*/  IMAD.MOV.U32 R47, RZ, RZ, R43 ;  /* 0x000000ffff2f7224 */ /* 0x000fe200078e002b */
[----:B------:R-:W-:-:S07]  /*6090*/  F2FP.BF16.F32.PACK_AB R58, R58, R64 ;  /* 0x000000403a3a723e */ /* 0x000fce00000010ff */
.L_x_12282:
[----:B------:R-:W-:Y:S05]  /*60a0*/  BSYNC B2 ;  /* 0x0000000000027941 */ /* 0x000fea0003800000 */
.L_x_12281:
[----:B------:R-:W-:Y:S01]  /*60b0*/  IADD3 R41, P4, P5, R28, R96, R10 ;  /* 0x000000601c297210 */ /* 0x000fe20007d9e00a */
[----:B------:R-:W-:-:S03]  /*60c0*/  ULDC.64 UR4, c[0x0][0x208] ;  /* 0x0000820000047ab9 */ /* 0x000fc60000000a00 */
        /* <DEDUP_REMOVED lines=11> */
.L_x_12280:
[----:B------:R-:W-:Y:S05]  /*6180*/  BSYNC B1 ;  /* 0x0000000000017941 */ /* 0x000fea0003800000 */
.L_x_12279:
[----:B------:R-:W-:-:S13]  /*6190*/  ISETP.NE.AND P4, PT, R14, RZ, PT ;  /* 0x000000ff0e00720c */ /* 0x000fda0003f85270 */
[----:B------:R-:W-:Y:S05]  /*61a0*/  @!P4 BRA `(.L_x_12247) ;  /* 0x0000000800c0c947 */ /* 0x000fea0003800000 */
[----:B-1----:R-:W3:Y:S04]  /*61b0*/  LDL R40, [R1] ;  /* 0x0000000001287983 */ /* 0x002ee80000100800 */
        /* <DEDUP_REMOVED lines=34> */
[----:B-1----:R-:W-:Y:S01]  /*63e0*/  IMAD.U32 R56, R41, 0x10000, RZ ;  /* 0x0001000029387824 */ /* 0x002fe200078e00ff */
[----:B------:R-:W-:Y:S02]  /*63f0*/  SHF.R.U32.HI R58, RZ, 0x10, R49 ;  /* 0x00000010ff3a7819 */ /* 0x000fe40000011631 */
[----:B------:R-:W-:Y:S02]  /*6400*/  PRMT R57, R121, 0x5432, R54 ;  /* 0x0000543279397816 */ /* 0x000fe40000000036 */
[----:B------:R-:W-:Y:S02]  /*6410*/  SHF.R.U64 R36, R36, 0x10, R37 ;  /* 0x0000001024247819 */ /* 0x000fe40000001225 */
[----:B------:R-:W-:Y:S01]  /*6420*/  SHF.R.U64 R37, R38, 0x10, R39 ;  /* 0x0000001026257819 */ /* 0x000fe20000001227 */
[----:B------:R-:W-:Y:S01]  /*6430*/  IMAD.U32 R63, R57, 0x10000, RZ ;  /* 0x00010000393f7824 */ /* 0x000fe200078e00ff */
[----:B------:R-:W-:-:S02]  /*6440*/  SHF.R.U64 R38, R48, 0x10, R49 ;  /* 0x0000001030267819 */ /* 0x000fc40000001231 */
[--C-:B------:R-:W-:Y:S01]  /*6450*/  SHF.R.U64 R49, R50, 0x10, R51.reuse ;  /* 0x0000001032317819 */ /* 0x100fe20000001233 */
[----:B--2---:R-:W-:Y:S01]  /*6460*/  IMAD.U32 R50, R45, 0x10000, RZ ;  /* 0x000100002d327824 */ /* 0x004fe200078e00ff */
[----:B------:R-:W-:Y:S02]  /*6470*/  PRMT R59, R123, 0x5432, R58 ;  /* 0x000054327b3b7816 */ /* 0x000fe4000000003a */
[----:B------:R-:W-:Y:S01]  /*6480*/  LOP3.LUT R58, R45, 0xffff0000, RZ, 0xc0, !PT ;  /* 0xffff00002d3a7812 */ /* 0x000fe200078ec0ff */
[----:B------:R-:W-:Y:S01]  /*6490*/  FMUL.FTZ R54, R50, R63 ;  /* 0x0000003f32367220 */ /* 0x000fe20000410000 */
[----:B------:R-:W-:Y:S01]  /*64a0*/  SHF.R.U32.HI R51, RZ, 0x10, R51 ;  /* 0x00000010ff337819 */ /* 0x000fe20000011633 */
[----:B------:R-:W-:Y:S01]  /*64b0*/  IMAD.U32 R61, R59, 0x10000, RZ ;  /* 0x000100003b3d7824 */ /* 0x000fe200078e00ff */
[----:B------:R-:W-:Y:S01]  /*64c0*/  SHF.R.U32.HI R39, RZ, 0x10, R39 ;  /* 0x00000010ff277819 */ /* 0x000fe20000011627 */
[----:B------:R-:W-:Y:S01]  /*64d0*/  IMAD.U32 R45, R44, 0x10000, RZ ;  /* 0x000100002c2d7824 */ /* 0x000fe200078e00ff */
[----:B------:R-:W-:Y:S01]  /*64e0*/  LOP3.LUT R48, R41, 0xffff0000, RZ, 0xc0, !PT ;  /* 0xffff000029307812 */ /* 0x000fe200078ec0ff */
[-C--:B------:R-:W-:Y:S01]  /*64f0*/  FMUL.FTZ R65, R50, R61.reuse ;  /* 0x0000003d32417220 */ /* 0x080fe20000410000 */
[----:B------:R-:W-:Y:S01]  /*6500*/  FFMA.FTZ R54, R56, R61, R54 ;  /* 0x0000003d38367223 */ /* 0x000fe20000010036 */
[----:B------:R-:W-:Y:S01]  /*6510*/  LOP3.LUT R61, R59, 0xffff0000, RZ, 0xc0, !PT ;  /* 0xffff00003b3d7812 */ /* 0x000fe200078ec0ff */
[----:B------:R-:W-:Y:S01]  /*6520*/  IMAD.U32 R41, R40, 0x10000, RZ ;  /* 0x0001000028297824 */ /* 0x000fe200078e00ff */
[----:B------:R-:W-:Y:S01]  /*6530*/  LOP3.LUT R59, R57, 0xffff0000, RZ, 0xc0, !PT ;  /* 0xffff0000393b7812 */ /* 0x000fe200078ec0ff */
[----:B------:R-:W-:Y:S01]  /*6540*/  FFMA.FTZ R50, R56, R63, -R65 ;  /* 0x0000003f38327223 */ /* 0x000fe20000010841 */
[----:B------:R-:W-:Y:S01]  /*6550*/  PRMT R121, R121, 0x5410, R36 ;  /* 0x0000541079797816 */ /* 0x000fe20000000024 */
[----:B------:R-:W-:Y:S01]  /*6560*/  FMUL.FTZ R63, R58, R61 ;  /* 0x0000003d3a3f7220 */ /* 0x000fe20000410000 */
[----:B------:R-:W-:Y:S01]  /*6570*/  PRMT R36, R122, 0x5432, R51 ;  /* 0x000054327a247816 */ /* 0x000fe20000000033 */
[-C--:B------:R-:W-:Y:S01]  /*6580*/  FMUL.FTZ R58, R58, R59.reuse ;  /* 0x0000003b3a3a7220 */ /* 0x080fe20000410000 */
[----:B------:R-:W-:Y:S01]  /*6590*/  PRMT R39, R120, 0x5432, R39 ;  /* 0x0000543278277816 */ /* 0x000fe20000000027 */
[----:B------:R-:W-:Y:S01]  /*65a0*/  FFMA.FTZ R59, R48, R59, -R63 ;  /* 0x0000003b303b7223 */ /* 0x000fe2000001083f */
[----:B------:R-:W-:Y:S01]  /*65b0*/  PRMT R122, R122, 0x5410, R49 ;  /* 0x000054107a7a7816 */ /* 0x000fe20000000031 */
[----:B------:R-:W-:Y:S01]  /*65c0*/  FFMA.FTZ R61, R48, R61, R58 ;  /* 0x0000003d303d7223 */ /* 0x000fe2000001003a */
[----:B------:R-:W-:Y:S01]  /*65d0*/  IMAD.U32 R58, R47, 0x10000, RZ ;  /* 0x000100002f3a7824 */ /* 0x000fe200078e00ff */
[----:B------:R-:W-:Y:S01]  /*65e0*/  PRMT R123, R123, 0x5410, R38 ;  /* 0x000054107b7b7816 */ /* 0x000fe20000000026 */
[C---:B------:R-:W-:Y:S01]  /*65f0*/  IMAD.U32 R51, R36.reuse, 0x10000, RZ ;  /* 0x0001000024337824 */ /* 0x040fe200078e00ff */
[----:B------:R-:W-:Y:S01]  /*6600*/  LOP3.LUT R48, R47, 0xffff0000, RZ, 0xc0, !PT ;  /* 0xffff00002f307812 */ /* 0x000fe200078ec0ff */
[----:B------:R-:W-:Y:S01]  /*6610*/  IMAD.U32 R63, R39, 0x10000, RZ ;  /* 0x00010000273f7824 */ /* 0x000fe200078e00ff */
[----:B------:R-:W-:Y:S01]  /*6620*/  LOP3.LUT R38, R36, 0xffff0000, RZ, 0xc0, !PT ;  /* 0xffff000024267812 */ /* 0x000fe200078ec0ff */
[----:B------:R-:W-:-:S02]  /*6630*/  IMAD.U32 R56, R43, 0x10000, RZ ;  /* 0x000100002b387824 */ /* 0x000fc400078e00ff */
[C---:B------:R-:W-:Y:S01]  /*6640*/  FMUL.FTZ R49, R58.reuse, R51 ;  /* 0x000000333a317220 */ /* 0x040fe20000410000 */
[-C--:B------:R-:W-:Y:S01]  /*6650*/  FMUL.FTZ R58, R58, R63.reuse ;  /* 0x0000003f3a3a7220 */ /* 0x080fe20000410000 */
[----:B------:R-:W-:Y:S01]  /*6660*/  LOP3.LUT R39, R39, 0xffff0000, RZ, 0xc0, !PT ;  /* 0xffff000027277812 */ /* 0x000fe200078ec0ff */
[----:B------:R-:W-:Y:S02]  /*6670*/  IMAD.U32 R60, R121, 0x10000, RZ ;  /* 0x00010000793c7824 */ /* 0x000fe400078e00ff */
[C---:B------:R-:W-:Y:S01]  /*6680*/  FFMA.FTZ R36, R56.reuse, R63, -R49 ;  /* 0x0000003f38247223 */ /* 0x040fe20000010831 */
[----:B------:R-:W-:Y:S01]  /*6690*/  FFMA.FTZ R56, R56, R51, R58 ;  /* 0x0000003338387223 */ /* 0x000fe2000001003a */
[----:B------:R-:W-:Y:S01]  /*66a0*/  IMAD.U32 R58, R123, 0x10000, RZ ;  /* 0x000100007b3a7824 */ /* 0x000fe200078e00ff */
[----:B------:R-:W-:Y:S01]  /*66b0*/  LOP3.LUT R44, R44, 0xffff0000, RZ, 0xc0, !PT ;  /* 0xffff00002c2c7812 */ /* 0x000fe200078ec0ff */
[C---:B------:R-:W-:Y:S01]  /*66c0*/  FMUL.FTZ R62, R48.reuse, R38 ;  /* 0x00000026303e7220 */ /* 0x040fe20000410000 */
[----:B------:R-:W-:Y:S01]  /*66d0*/  LOP3.LUT R43, R43, 0xffff0000, RZ, 0xc0, !PT ;  /* 0xffff00002b2b7812 */ /* 0x000fe200078ec0ff */
[-C--:B------:R-:W-:Y:S01]  /*66e0*/  FMUL.FTZ R64, R48, R39.reuse ;  /* 0x0000002730407220 */ /* 0x080fe20000410000 */
[----:B------:R-:W-:Y:S01]  /*66f0*/  LOP3.LUT R123, R123, 0xffff0000, RZ, 0xc0, !PT ;  /* 0xffff00007b7b7812 */ /* 0x000fe200078ec0ff */
[C---:B------:R-:W-:Y:S01]  /*6700*/  FMUL.FTZ R48, R45.reuse, R58 ;  /* 0x0000003a2d307220 */ /* 0x040fe20000410000 */
[----:B------:R-:W-:Y:S01]  /*6710*/  LOP3.LUT R40, R40, 0xffff0000, RZ, 0xc0, !PT ;  /* 0xffff000028287812 */ /* 0x000fe200078ec0ff */
[----:B------:R-:W-:Y:S01]  /*6720*/  FMUL.FTZ R45, R45, R60 ;  /* 0x0000003c2d2d7220 */ /* 0x000fe20000410000 */
[----:B------:R-:W-:Y:S01]  /*6730*/  LOP3.LUT R121, R121, 0xffff0000, RZ, 0xc0, !PT ;  /* 0xffff000079797812 */ /* 0x000fe200078ec0ff */
[C---:B------:R-:W-:Y:S01]  /*6740*/  FFMA.FTZ R39, R43.reuse, R39, -R62 ;  /* 0x000000272b277223 */ /* 0x040fe2000001083e */
[----:B------:R-:W-:Y:S01]  /*6750*/  PRMT R37, R120, 0x5410, R37 ;  /* 0x0000541078257816 */ /* 0x000fe20000000025 */
[----:B------:R-:W-:Y:S01]  /*6760*/  FMUL.FTZ R49, R44, R123 ;  /* 0x0000007b2c317220 */ /* 0x000fe20000410000 */
[----:B------:R-:W-:Y:S01]  /*6770*/  FFMA.FTZ R43, R43, R38, R64 ;  /* 0x000000262b2b7223 */ /* 0x000fe20000010040 */
[C---:B------:R-:W-:Y:S01]  /*6780*/  FFMA.FTZ R38, R41.reuse, R60, -R48 ;  /* 0x0000003c29267223 */ /* 0x040fe20000010830 */
[----:B------:R-:W-:Y:S01]  /*6790*/  FFMA.FTZ R41, R41, R58, R45 ;  /* 0x0000003a29297223 */ /* 0x000fe2000001002d */
[----:B------:R-:W-:-:S02]  /*67a0*/  IMAD.U32 R47, R46, 0x10000, RZ ;  /* 0x000100002e2f7824 */ /* 0x000fc400078e00ff */
[-C--:B------:R-:W-:Y:S01]  /*67b0*/  FMUL.FTZ R51, R44, R121.reuse ;  /* 0x000000792c337220 */ /* 0x080fe20000410000 */
[----:B------:R-:W-:Y:S01]  /*67c0*/  FFMA.FTZ R45, R40, R121, -R49 ;  /* 0x00000079282d7223 */ /* 0x000fe20000010831 */
[----:B------:R-:W-:Y:S01]  /*67d0*/  LOP3.LUT R46, R46, 0xffff0000, RZ, 0xc0, !PT ;  /* 0xffff00002e2e7812 */ /* 0x000fe200078ec0ff */
[C---:B------:R-:W-:Y:S01]  /*67e0*/  IMAD.U32 R44, R37.reuse, 0x10000, RZ ;  /* 0x00010000252c7824 */ /* 0x040fe200078e00ff */
[C---:B------:R-:W-:Y:S01]  /*67f0*/  LOP3.LUT R49, R122.reuse, 0xffff0000, RZ, 0xc0, !PT ;  /* 0xffff00007a317812 */ /* 0x040fe200078ec0ff */
[----:B------:R-:W-:Y:S01]  /*6800*/  IMAD.U32 R48, R122, 0x10000, RZ ;  /* 0x000100007a307824 */ /* 0x000fe200078e00ff */
[----:B------:R-:W-:Y:S01]  /*6810*/  LOP3.LUT R37, R37, 0xffff0000, RZ, 0xc0, !PT ;  /* 0xffff000025257812 */ /* 0x000fe200078ec0ff */
[----:B------:R-:W-:Y:S02]  /*6820*/  IMAD.U32 R57, R42, 0x10000, RZ ;  /* 0x000100002a397824 */ /* 0x000fe400078e00ff */
[----:B------:R-:W-:Y:S01]  /*6830*/  FFMA.FTZ R40, R40, R123, R51 ;  /* 0x0000007b28287223 */ /* 0x000fe20000010033 */
[----:B------:R-:W-:Y:S01]  /*6840*/  LOP3.LUT R42, R42, 0xffff0000, RZ, 0xc0, !PT ;  /* 0xffff00002a2a7812 */ /* 0x000fe200078ec0ff */
[C---:B------:R-:W-:Y:S01]  /*6850*/  FMUL.FTZ R58, R47.reuse, R48 ;  /* 0x000000302f3a7220 */ /* 0x040fe20000410000 */
[C---:B------:R-:W-:Y:S01]  /*6860*/  FMUL.FTZ R51, R46.reuse, R49 ;  /* 0x000000312e337220 */ /* 0x040fe20000410000 */
[----:B------:R-:W-:Y:S01]  /*6870*/  FMUL.FTZ R47, R47, R44 ;  /* 0x0000002c2f2f7220 */ /* 0x000fe20000410000 */
[----:B------:R-:W-:Y:S01]  /*6880*/  FMUL.FTZ R46, R46, R37 ;  /* 0x000000252e2e7220 */ /* 0x000fe20000410000 */
[----:B------:R-:W-:Y:S01]  /*6890*/  F2FP.BF16.F32.PACK_AB R45, R45, R38 ;  /* 0x000000262d2d723e */ /* 0x000fe200000010ff */
[C---:B------:R-:W-:Y:S01]  /*68a0*/  FFMA.FTZ R58, R57.reuse, R44, -R58 ;  /* 0x0000002c393a7223 */ /* 0x040fe2000001083a */
[----:B------:R-:W-:Y:S01]  /*68b0*/  FFMA.FTZ R47, R57, R48, R47 ;  /* 0x00000030392f7223 */ /* 0x000fe2000001002f */
[C---:B------:R-:W-:Y:S01]  /*68c0*/  FFMA.FTZ R46, R42.reuse, R49, R46 ;  /* 0x000000312a2e7223 */ /* 0x040fe2000001002e */
[----:B------:R-:W-:Y:S01]  /*68d0*/  FFMA.FTZ R51, R42, R37, -R51 ;  /* 0x000000252a337223 */ /* 0x000fe20000010833 */
        /* <DEDUP_REMOVED lines=12> */
.L_x_12284:
[----:B------:R-:W-:Y:S05]  /*69a0*/  BSYNC B1 ;  /* 0x0000000000017941 */ /* 0x000fea0003800000 */
.L_x_12283:
[----:B------:R-:W-:Y:S01]  /*69b0*/  ISETP.GE.AND P4, PT, R55, R109, PT ;  /* 0x0000006d3700720c */ /* 0x000fe20003f86270 */
[----:B------:R-:W-:Y:S02]  /*69c0*/  ULDC.64 UR4, c[0x0][0x208] ;  /* 0x0000820000047ab9 */ /* 0x000fe40000000a00 */
[----:B-1----:R3:W-:Y:S10]  /*69d0*/  STG.E.128 desc[UR4][R52.64], R40 ;  /* 0x0000002834007986 */ /* 0x0027f4000c101d04 */
[----:B------:R-:W-:Y:S05]  /*69e0*/  @P4 BRA `(.L_x_12247) ;  /* 0x0000000000b04947 */ /* 0x000fea0003800000 */
[--C-:B------:R-:W-:Y:S01]  /*69f0*/  SHF.R.S32.HI R36, RZ, 0x1f, R55.reuse ;  /* 0x0000001fff247819 */ /* 0x100fe20000011437 */
[----:B------:R-:W-:Y:S01]  /*6a00*/  ULDC.64 UR4, c[0x0][0x208] ;  /* 0x0000820000047ab9 */ /* 0x000fe20000000a00 */
[----:B------:R-:W-:-:S04]  /*6a10*/  IADD3 R55, P4, P5, R28, R96, R55 ;  /* 0x000000601c377210 */ /* 0x000fc80007d9e037 */
[----:B------:R-:W-:Y:S02]  /*6a20*/  IADD3.X R36, R3, R111, R36, P4, P5 ;  /* 0x0000006f03247210 */ /* 0x000fe400027ea424 */
[----:B------:R-:W-:-:S04]  /*6a30*/  LEA R94, P4, R55, R94, 0x1 ;  /* 0x0000005e375e7211 */ /* 0x000fc800078808ff */
[----:B------:R-:W-:-:S05]  /*6a40*/  LEA.HI.X R95, R55, R95, R36, 0x1, P4 ;  /* 0x0000005f375f7211 */ /* 0x000fca00020f0c24 */
[----:B--2---:R4:W-:Y:S01]  /*6a50*/  STG.E.128 desc[UR4][R94.64], R44 ;  /* 0x0000002c5e007986 */ /* 0x0049e2000c101d04 */
[----:B------:R-:W-:Y:S05]  /*6a60*/  BRA `(.L_x_12247) ;  /* 0x0000000000907947 */ /* 0x000fea0003800000 */
.L_x_12240:
[----:B------:R-:W2:Y:S02]  /*6a70*/  LDL R36, [R1+0x60] ;  /* 0x0000600001247983 */ /* 0x000ea40000100800 */
[----:B--2---:R-:W-:-:S13]  /*6a80*/  R2UR UR4, R36 ;  /* 0x00000000240472ca */ /* 0x004fda00000e0000 */
[----:B------:R-:W-:-:S06]  /*6a90*/  UISETP.NE.AND UP0, UPT, UR4, 0x3, UPT ;  /* 0x000000030400788c */ /* 0x000fcc000bf05270 */
[----:B------:R-:W-:-:S13]  /*6aa0*/  PLOP3.LUT P3, PT, PT, PT, UP0, 0x80, 0x0 ;  /* 0x000000000000781c */ /* 0x000fda0003f6f008 */
[----:B------:R-:W-:Y:S05]  /*6ab0*/  @!P3 BRA `(.L_x_12285) ;  /* 0x000000000004b947 */ /* 0x000fea0003800000 */
[----:B------:R-:W-:Y:S01]  /*6ac0*/  BPT.TRAP 0x1 ;  /* 0x000000040000795c */ /* 0x000fe20000300000 */
.L_x_12285:
[----:B------:R-:W2:Y:S01]  /*6ad0*/  LDL R36, [R1+0x44] ;  /* 0x0000440001247983 */ /* 0x000ea20000100800 */
[----:B------:R-:W-:Y:S01]  /*6ae0*/  IMAD R25, R18, 0x8, R16 ;  /* 0x0000000812197824 */ /* 0x000fe200078e0210 */
[----:B------:R-:W-:Y:S01]  /*6af0*/  BSSY B1, `(.L_x_12286) ;  /* 0x0000006000017945 */ /* 0x000fe20003800000 */
[----:B------:R-:W-:-:S05]  /*6b00*/  IMAD R91, R23, -0x90, R2 ;  /* 0xffffff70175b7824 */ /* 0x000fca00078e0202 */
[----:B------:R-:W-:Y:S02]  /*6b10*/  VIMNMX R91, R91, 0x90, PT ;  /* 0x000000905b5b7848 */ /* 0x000fe40003fe0100 */
[----:B--2---:R-:W-:-:S04]  /*6b20*/  SHF.L.U32 R92, R36, 0x1f, RZ ;  /* 0x0000001f245c7819 */ /* 0x004fc800000006ff */
[----:B------:R-:W0:Y:S02]  /*6b30*/  SYNCS.PHASECHK.TRANS64.TRYWAIT P4, [R25+URZ+0x31c90], R92 ;  /* 0x031c905c190075a7 */ /* 0x000e24000808017f */
[----:B0-----:R-:W-:Y:S05]  /*6b40*/  @!P4 BRA `(.L_x_12287) ;  /* 0x000001ec00a0c947 */ /* 0x001fea0003800000 */
.L_x_12549:
[----:B------:R-:W-:Y:S05]  /*6b50*/  BSYNC B1 ;  /* 0x0000000000017941 */ /* 0x000fea0003800000 */
.L_x_12286:
[----:B------:R-:W-:-:S13]  /*6b60*/  ISETP.GE.AND P4, PT, R22, R91, PT ;  /* 0x0000005b1600720c */ /* 0x000fda0003f86270 */
[----:B------:R-:W-:Y:S05]  /*6b70*/  @P4 BRA `(.L_x_12247) ;  /* 0x00000000004c4947 */ /* 0x000fea0003800000 */
[----:B------:R-:W-:Y:S01]  /*6b80*/  ISETP.NE.AND P4, PT, R12, RZ, PT ;  /* 0x000000ff0c00720c */ /* 0x000fe20003f85270 */
[----:B------:R-:W-:-:S12]  /*6b90*/  ULDC.64 UR4, c[0x0][0x208] ;  /* 0x0000820000047ab9 */ /* 0x000fd80000000a00 */
        /* <DEDUP_REMOVED lines=17> */
.L_x_12247:
[----:B------:R-:W-:Y:S05]  /*6cb0*/  BSYNC B0 ;  /* 0x0000000000007941 */ /* 0x000fea0003800000 */
.L_x_12239:
        /* <DEDUP_REMOVED lines=17> */
.L_x_12289:
[----:B------:R-:W-:Y:S05]  /*6dd0*/  BSYNC B0 ;  /* 0x0000000000007941 */ /* 0x000fea0003800000 */
.L_x_12288:
[----:B------:R-:W2:Y:S01]  /*6de0*/  SYNCS.PHASECHK.TRANS64.TRYWAIT P3, [R25+URZ+0x31cb0], R92 ;  /* 0x031cb05c190075a7 */ /* 0x000ea2000806017f */
[----:B------:R-:W-:Y:S04]  /*6df0*/  BSSY B0, `(.L_x_12290) ;  /* 0x0000002000007945 */ /* 0x000fe80003800000 */
[----:B--2---:R-:W-:Y:S05]  /*6e00*/  @!P3 BRA `(.L_x_12291) ;  /* 0x000001ec0004b947 */ /* 0x004fea0003800000 */
.L_x_12550:
[----:B------:R-:W-:Y:S05]  /*6e10*/  BSYNC B0 ;  /* 0x0000000000007941 */ /* 0x000fea0003800000 */
.L_x_12290:
[----:B------:R-:W-:Y:S01]  /*6e20*/  ISETP.GE.AND P3, PT, R22, R91, PT ;  /* 0x0000005b1600720c */ /* 0x000fe20003f66270 */
[----:B------:R-:W-:-:S12]  /*6e30*/  BSSY B0, `(.L_x_12292) ;  /* 0x0000022000007945 */ /* 0x000fd80003800000 */
[----:B------:R-:W-:Y:S05]  /*6e40*/  @P3 BRA `(.L_x_12293) ;  /* 0x0000000000803947 */ /* 0x000fea0003800000 */
[----:B------:R-:W3:Y:S01]  /*6e50*/  LDL.64 R42, [R1+0x38] ;  /* 0x00003800012a7983 */ /* 0x000ee20000100a00 */
[----:B------:R-:W-:Y:S01]  /*6e60*/  IMAD.WIDE R38, R23, 0x90, R78 ;  /* 0x0000009017267825 */ /* 0x000fe200078e024e */
[----:B------:R-:W-:Y:S01]  /*6e70*/  ULDC.64 UR4, c[0x0][0x328] ;  /* 0x0000ca0000047ab9 */ /* 0x000fe20000000a00 */
[----:B------:R-:W-:Y:S02]  /*6e80*/  ULDC.64 UR6, c[0x0][0x208] ;  /* 0x0000820000067ab9 */ /* 0x000fe40000000a00 */
[----:B------:R-:W-:Y:S02]  /*6e90*/  IMAD R39, R39, UR4, RZ ;  /* 0x0000000427277c24 */ /* 0x000fe4000f8e02ff */
[----:B-1----:R-:W-:Y:S02]  /*6ea0*/  IMAD.MOV.U32 R36, RZ, RZ, R30 ;  /* 0x000000ffff247224 */ /* 0x002fe400078e001e */
[----:B------:R-:W-:Y:S02]  /*6eb0*/  IMAD.MOV.U32 R37, RZ, RZ, R87 ;  /* 0x000000ffff257224 */ /* 0x000fe400078e0057 */
[----:B------:R-:W-:-:S02]  /*6ec0*/  IMAD R39, R38, UR5, R39 ;  /* 0x0000000526277c24 */ /* 0x000fc4000f8e0227 */
[----:B------:R-:W-:Y:S01]  /*6ed0*/  IMAD.WIDE.U32 R36, R38, UR4, R36 ;  /* 0x0000000426247c25 */ /* 0x000fe2000f8e0024 */
[----:B------:R-:W-:-:S03]  /*6ee0*/  ULDC.64 UR4, c[0x0][0x318] ;  /* 0x0000c60000047ab9 */ /* 0x000fc60000000a00 */
[----:B------:R-:W-:Y:S01]  /*6ef0*/  IMAD.IADD R37, R37, 0x1, R39 ;  /* 0x0000000125257824 */ /* 0x000fe200078e0227 */
[----:B------:R-:W-:Y:S01]  /*6f00*/  LEA R40, P3, R36, UR4, 0x1 ;  /* 0x0000000424287c11 */ /* 0x000fe2000f8608ff */
[----:B------:R-:W-:-:S03]  /*6f10*/  ULDC UR4, c[0x0][0x2f4] ;  /* 0x0000bd0000047ab9 */ /* 0x000fc60000000800 */
[----:B------:R-:W-:Y:S02]  /*6f20*/  LEA.HI.X R41, R36, UR5, R37, 0x1, P3 ;  /* 0x0000000524297c11 */ /* 0x000fe400098f0c25 */
[----:B---3--:R-:W-:-:S13]  /*6f30*/  ISETP.GE.AND P3, PT, R42, UR4, PT ;  /* 0x000000042a007c0c */ /* 0x008fda000bf66270 */
        /* <DEDUP_REMOVED lines=17> */
.L_x_12293:
[----:B------:R-:W-:Y:S05]  /*7050*/  BSYNC B0 ;  /* 0x0000000000007941 */ /* 0x000fea0003800000 */
.L_x_12292:
[----:B------:R-:W4:Y:S01]  /*7060*/  LDL.LU R26, [R1+0x44] ;  /* 0x00004400011a7983 */ /* 0x000f220000300800 */
[----:B0-2---:R-:W-:Y:S02]  /*7070*/  @!P4 VIADD R25, R25, 0x31cc0 ;  /* 0x00031cc01919c836 */ /* 0x005fe40000000000 */
        /* <DEDUP_REMOVED lines=8> */
[----:B0-----:R0:W-:Y:S01]  /*7100*/  BAR.SYNC.DEFER_BLOCKING R110, 0x80 ;  /* 0x0002006e0000751d */ /* 0x0011e20000010000 */
[----:B------:R-:W-:-:S04]  /*7110*/  ISETP.NE.AND P3, PT, R18, 0x2, PT ;  /* 0x000000021200780c */ /* 0x000fc80003f65270 */
[----:B------:R-:W-:Y:S01]  /*7120*/  SEL R18, R18, RZ, P3 ;  /* 0x000000ff12127207 */ /* 0x000fe20001800000 */
[----:B------:R2:W-:Y:S02]  /*7130*/  @!P4 SYNCS.ARRIVE.TRANS64.RED.A1T0 RZ, [R25+URZ], RZ ;  /* 0x000000ff19ffc9a7 */ /* 0x0005e4000810043f */
[----:B--2---:R-:W-:-:S04]  /*7140*/  SEL R25, RZ, 0x1, P3 ;  /* 0x00000001ff197807 */ /* 0x004fc80001800000 */
[----:B----4-:R-:W-:-:S05]  /*7150*/  LOP3.LUT R26, R26, R25, RZ, 0x3c, !PT ;  /* 0x000000191a1a7212 */ /* 0x010fca00078e3cff */
[----:B------:R0:W-:Y:S01]  /*7160*/  STL [R1+0x44], R26 ;  /* 0x0000441a01007387 */ /* 0x0001e20000100800 */
[----:B------:R-:W-:Y:S05]  /*7170*/  @P2 BRA `(.L_x_12294) ;  /* 0xffffffb8002c2947 */ /* 0x000fea000383ffff */
[----:B0-----:R-:W0:Y:S01]  /*7180*/  S2R R26, SR_TID.X ;  /* 0x00000000001a7919 */ /* 0x001e220000002100 */
[----:B------:R-:W-:Y:S02]  /*7190*/  PLOP3.LUT P0, PT, PT, PT, PT, 0x8, 0x0 ;  /* 0x000000000000781c */ /* 0x000fe40003f0e170 */
[----:B0-----:R-:W-:-:S04]  /*71a0*/  SHF.R.U32.HI R26, RZ, 0x7, R26 ;  /* 0x00000007ff1a7819 */ /* 0x001fc8000001161a */
[----:B------:R-:W-:-:S13]  /*71b0*/  ISETP.NE.AND P5, PT, R26, 0x1, PT ;  /* 0x000000011a00780c */ /* 0x000fda0003fa5270 */
[----:B------:R-:W-:Y:S06]  /*71c0*/  @!P5 BAR.ARV 0x9, 0x100 ;  /* 0x024400000000db1d */ /* 0x000fec0000002000 */
.L_x_12234:
[----:B------:R-:W2:Y:S01]  /*71d0*/  LDL R2, [R1+0x84] ;  /* 0x0000840001027983 */ /* 0x000ea20000100800 */
[----:B------:R-:W0:Y:S01]  /*71e0*/  LDC R0, c[0x0][0x448] ;  /* 0x00011200ff007b82 */ /* 0x000e220000000800 */
        /* <DEDUP_REMOVED lines=14> */
[----:B------:R-:W-:Y:S01]  /*72d0*/  CS2R R44, SRZ ;  /* 0x00000000002c7805 */ /* 0x000fe2000001ff00 */
[----:B------:R-:W-:Y:S01]  /*72e0*/  IMAD.MOV.U32 R43, RZ, RZ, RZ ;  /* 0x000000ffff2b7224 */ /* 0x000fe200078e00ff */
[----:B---3--:R-:W-:Y:S02]  /*72f0*/  CS2R R40, SRZ ;  /* 0x0000000000287805 */ /* 0x008fe4000001ff00 */
[----:B------:R-:W-:Y:S01]  /*7300*/  CS2R R76, SRZ ;  /* 0x00000000004c7805 */ /* 0x000fe2000001ff00 */
[----:B------:R-:W-:Y:S01]  /*7310*/  IMAD.MOV.U32 R35, RZ, RZ, RZ ;  /* 0x000000ffff237224 */ /* 0x000fe200078e00ff */
[----:B------:R-:W-:-:S02]  /*7320*/  CS2R R28, SRZ ;  /* 0x00000000001c7805 */ /* 0x000fc4000001ff00 */
[----:B------:R-:W-:Y:S01]  /*7330*/  CS2R R74, SRZ ;  /* 0x00000000004a7805 */ /* 0x000fe2000001ff00 */
[----:B------:R-:W-:Y:S01]  /*7340*/  IMAD.MOV.U32 R73, RZ, RZ, RZ ;  /* 0x000000ffff497224 */ /* 0x000fe200078e00ff */
[----:B------:R-:W-:Y:S02]  /*7350*/  CS2R R32, SRZ ;  /* 0x0000000000207805 */ /* 0x000fe4000001ff00 */
[----:B0-----:R-:W-:Y:S01]  /*7360*/  ISETP.NE.AND P1, PT, R0, 0x1, PT ;  /* 0x000000010000780c */ /* 0x001fe20003f25270 */
[----:B------:R-:W-:Y:S02]  /*7370*/  IMAD.MOV.U32 R80, RZ, RZ, RZ ;  /* 0x000000ffff507224 */ /* 0x000fe400078e00ff */
[----:B------:R-:W-:Y:S02]  /*7380*/  IMAD.MOV.U32 R6, RZ, RZ, RZ ;  /* 0x000000ffff067224 */ /* 0x000fe400078e00ff */
[----:B------:R-:W-:-:S08]  /*7390*/  IMAD.MOV.U32 R78, RZ, RZ, RZ ;  /* 0x000000ffff4e7224 */ /* 0x000fd000078e00ff */
[----:B------:R-:W0:Y:S08]  /*73a0*/  @P1 LDC R0, c[0x0][0x44c] ;  /* 0x00011300ff001b82 */ /* 0x000e300000000800 */
[----:B------:R-:W3:Y:S01]  /*73b0*/  @P1 LDC R5, c[0x0][0x450] ;  /* 0x00011400ff051b82 */ /* 0x000ee20000000800 */
[----:B--2---:R-:W-:-:S04]  /*73c0*/  VIADD R3, R2, 0xbf ;  /* 0x000000bf02037836 */ /* 0x004fc80000000000 */
[----:B0-----:R-:W-:-:S05]  /*73d0*/  @P1 IMAD.HI.U32 R0, R3, R0, RZ ;  /* 0x0000000003001227 */ /* 0x001fca00078e00ff */
[----:B---3--:R-:W-:Y:S02]  /*73e0*/  @P1 SHF.R.U32.HI R3, RZ, R5, R0 ;  /* 0x00000005ff031219 */ /* 0x008fe40000011600 */
[----:B------:R-:W-:-:S03]  /*73f0*/  PLOP3.LUT P1, PT, PT, PT, PT, 0x80, 0x0 ;  /* 0x000000000000781c */ /* 0x000fc60003f2f070 */
[----:B------:R-:W-:-:S04]  /*7400*/  IMAD.IADD R3, R112, 0x1, R3 ;  /* 0x0000000170037824 */ /* 0x000fc800078e0203 */
[----:B------:R-:W-:-:S05]  /*7410*/  IMAD.HI R3, R3, 0x38e38e39, RZ ;  /* 0x38e38e3903037827 */ /* 0x000fca00078e02ff */
[----:B------:R-:W-:-:S04]  /*7420*/  SHF.R.U32.HI R0, RZ, 0x1f, R3 ;  /* 0x0000001fff007819 */ /* 0x000fc80000011603 */
[----:B------:R-:W-:Y:S01]  /*7430*/  LEA.HI.SX32 R2, R3, R0, 0x1b ;  /* 0x0000000003027211 */ /* 0x000fe200078fdaff */
[----:B------:R-:W-:-:S03]  /*7440*/  IMAD.MOV.U32 R0, RZ, RZ, RZ ;  /* 0x000000ffff007224 */ /* 0x000fc600078e00ff */
[----:B------:R-:W-:Y:S02]  /*7450*/  VIMNMX R157, R157, R2, PT ;  /* 0x000000029d9d7248 */ /* 0x000fe40003fe0100 */
[----:B------:R-:W-:Y:S02]  /*7460*/  CS2R R2, SRZ ;  /* 0x0000000000027805 */ /* 0x000fe4000001ff00 */
[----:B------:R-:W-:Y:S01]  /*7470*/  ISETP.GE.AND P2, PT, R157, 0x1, PT ;  /* 0x000000019d00780c */ /* 0x000fe20003f46270 */
[----:B------:R-:W-:-:S12]  /*7480*/  @P0 BRA `(.L_x_12295) ;  /* 0x00000000000c0947 */ /* 0x000fd80003800000 */
[----:B------:R-:W0:Y:S01]  /*7490*/  FENCE.VIEW.ASYNC.G ;  /* 0x00000000000073c6 */ /* 0x000e220000000100 */
[----:B------:R-:W-:Y:S05]  /*74a0*/  WARPSYNC.ALL ;  /* 0x0000000000007948 */ /* 0x000fea0003800000 */
[----:B0-----:R-:W-:Y:S06]  /*74b0*/  BAR.ARV 0xc, 0x200 ;  /* 0x0308000000007b1d */ /* 0x001fec0000002000 */
.L_x_12295:
        /* <DEDUP_REMOVED lines=12> */
.L_x_12553:
[----:B------:R-:W0:Y:S01]  /*7580*/  LDL R2, [R1+0x64] ;  /* 0x0000640001027983 */ /* 0x000e220000100800 */
[----:B------:R-:W-:Y:S01]  /*7590*/  BSSY B6, `(.L_x_12298) ;  /* 0x000001f000067945 */ /* 0x000fe20003800000 */
[----:B0-----:R-:W-:-:S05]  /*75a0*/  IMAD.HI R0, R2, 0x55555556, RZ ;  /* 0x5555555602007827 */ /* 0x001fca00078e02ff */
[----:B------:R-:W-:-:S05]  /*75b0*/  LEA.HI R0, R0, R0, RZ, 0x1 ;  /* 0x0000000000007211 */ /* 0x000fca00078f08ff */
[----:B------:R-:W-:Y:S02]  /*75c0*/  IMAD R3, R0, -0x3, R2 ;  /* 0xfffffffd00037824 */ /* 0x000fe400078e0202 */
[----:B------:R-:W-:Y:S02]  /*75d0*/  VIADD R2, R16, 0x24300 ;  /* 0x0002430010027836 */ /* 0x000fe40000000000 */
[C---:B------:R-:W-:Y:S02]  /*75e0*/  IMAD R0, R3.reuse, 0x1000, R16 ;  /* 0x0000100003007824 */ /* 0x040fe400078e0210 */
[----:B------:R-:W-:Y:S01]  /*75f0*/  IMAD R3, R3, 0x800, R2 ;  /* 0x0000080003037824 */ /* 0x000fe200078e0202 */
[----:B------:R-:W-:Y:S01]  /*7600*/  LOP3.LUT P0, RZ, R2, 0x9f, RZ, 0xc0, !PT ;  /* 0x0000009f02ff7812 */ /* 0x000fe2000780c0ff */
[----:B------:R-:W-:-:S03]  /*7610*/  VIADD R0, R0, 0xda00 ;  /* 0x0000da0000007836 */ /* 0x000fc60000000000 */
[----:B------:R-:W-:Y:S02]  /*7620*/  SHF.R.U32.HI R3, RZ, 0x4, R3 ;  /* 0x00000004ff037819 */ /* 0x000fe40000011603 */
[----:B------:R-:W-:Y:S02]  /*7630*/  SHF.R.U32.HI R0, RZ, 0x4, R0 ;  /* 0x00000004ff007819 */ /* 0x000fe40000011600 */
[----:B------:R-:W-:Y:S02]  /*7640*/  LOP3.LUT R3, R3, 0x3fff, RZ, 0xc0, !PT ;  /* 0x00003fff03037812 */ /* 0x000fe400078ec0ff */
[----:B------:R-:W-:-:S03]  /*7650*/  LOP3.LUT R2, R0, 0x3fff, RZ, 0xc0, !PT ;  /* 0x00003fff00027812 */ /* 0x000fc600078ec0ff */
[----:B------:R0:W-:Y:S01]  /*7660*/  STL [R1+0x7c], R3 ;  /* 0x00007c0301007387 */ /* 0x0001e20000100800 */
[----:B------:R-:W-:Y:S05]  /*7670*/  @!P0 BRA `(.L_x_12299) ;  /* 0x0000000000408947 */ /* 0x000fea0003800000 */
[----:B------:R-:W-:Y:S01]  /*7680*/  MOV R0, 0x0 ;  /* 0x0000000000007802 */ /* 0x000fe20000000f00 */
[----:B------:R-:W-:Y:S01]  /*7690*/  ULDC.64 UR4, c[0x4][0x1b8] ;  /* 0x01006e0000047ab9 */ /* 0x000fe20000000a00 */
[----:B------:R-:W-:Y:S01]  /*76a0*/  ULDC.64 UR6, c[0x4][0x1c0] ;  /* 0x0100700000067ab9 */ /* 0x000fe20000000a00 */
[----:B------:R-:W-:Y:S01]  /*76b0*/  IMAD.U32 R4, RZ, RZ, UR4 ;  /* 0x00000004ff047e24 */ /* 0x000fe2000f8e00ff */
[----:B--2---:R2:W3:Y:S01]  /*76c0*/  LDC.64 R14, c[0x4][R0] ;  /* 0x01000000000e7b82 */ /* 0x0044e20000000a00 */
        /* <DEDUP_REMOVED lines=10> */
[----:B01-3-5:R-:W-:Y:S05]  /*7770*/  CALL.ABS.NOINC R14 ;  /* 0x000000000e007343 */ /* 0x02bfea0003c00000 */
.L_x_12299:
[----:B------:R-:W-:Y:S05]  /*7780*/  BSYNC B6 ;  /* 0x0000000000067941 */ /* 0x000fea0003800000 */
.L_x_12298:
[----:B------:R-:W-:Y:S02]  /*7790*/  ULDC UR4, c[0x0][0x3f4] ;  /* 0x0000fd0000047ab9 */ /* 0x000fe40000000800 */
[----:B------:R-:W-:-:S13]  /*77a0*/  ISETP.LT.AND P0, PT, RZ, UR4, PT ;  /* 0x00000004ff007c0c */ /* 0x000fda000bf01270 */
[----:B------:R-:W-:Y:S05]  /*77b0*/  @P0 BRA `(.L_x_12300) ;  /* 0x0000000000400947 */ /* 0x000fea0003800000 */
[----:B------:R-:W3:Y:S02]  /*77c0*/  LDL R20, [R1+0xa0] ;  /* 0x0000a00001147983 */ /* 0x000ee40000100800 */
[----:B---3--:R-:W-:-:S04]  /*77d0*/  LEA.HI R0, R20, R20, RZ, 0x1 ;  /* 0x0000001414007211 */ /* 0x008fc800078f08ff */
[----:B------:R-:W-:-:S05]  /*77e0*/  LOP3.LUT R0, R0, 0xfffffffe, RZ, 0xc0, !PT ;  /* 0xfffffffe00007812 */ /* 0x000fca00078ec0ff */
[----:B------:R-:W-:-:S05]  /*77f0*/  IMAD.IADD R0, R20, 0x1, -R0 ;  /* 0x0000000114007824 */ /* 0x000fca00078e0a00 */
[----:B0-----:R-:W-:-:S04]  /*7800*/  SHF.L.U32 R3, R0, 0x1f, RZ ;  /* 0x0000001f00037819 */ /* 0x001fc800000006ff */
[----:B------:R0:W3:Y:S03]  /*7810*/  SYNCS.PHASECHK.TRANS64.TRYWAIT P0, [R16+URZ+0x31c00], R3 ;  /* 0x031c0003100075a7 */ /* 0x0000e6000800017f */
[----:B---3--:R-:W-:Y:S05]  /*7820*/  @!P0 NANOSLEEP.SYNCS 0x989680 ;  /* 0x009896800000895d */ /* 0x008fea0003900000 */
[----:B------:R-:W3:Y:S01]  /*7830*/  @!P0 SYNCS.PHASECHK.TRANS64 P0, [R16+URZ+0x31c00], R3 ;  /* 0x031c0003100085a7 */ /* 0x000ee2000800007f */
[----:B------:R-:W-:Y:S04]  /*7840*/  BSSY B0, `(.L_x_12301) ;  /* 0x0000006000007945 */ /* 0x000fe80003800000 */
[----:B---3--:R-:W-:Y:S05]  /*7850*/  @P0 BRA `(.L_x_12302) ;  /* 0x0000000000100947 */ /* 0x008fea0003800000 */
.L_x_12303:
[----:B---3--:R3:W4:Y:S02]  /*7860*/  SYNCS.PHASECHK.TRANS64.TRYWAIT P0, [R16+URZ+0x31c00], R3 ;  /* 0x031c0003100075a7 */ /* 0x008724000800017f */
[----:B----4-:R-:W-:Y:S05]  /*7870*/  @!P0 NANOSLEEP.SYNCS 0x989680 ;  /* 0x009896800000895d */ /* 0x010fea0003900000 */
[----:B------:R-:W4:Y:S02]  /*7880*/  @!P0 SYNCS.PHASECHK.TRANS64 P0, [R16+URZ+0x31c00], R3 ;  /* 0x031c0003100085a7 */ /* 0x000f24000800007f */
[----:B----4-:R-:W-:Y:S05]  /*7890*/  @!P0 BRA `(.L_x_12303) ;  /* 0xfffffffc00f08947 */ /* 0x010fea000383ffff */
.L_x_12302:
[----:B------:R-:W-:Y:S05]  /*78a0*/  BSYNC B0 ;  /* 0x0000000000007941 */ /* 0x000fea0003800000 */
.L_x_12301:
[----:B------:R-:W-:Y:S05]  /*78b0*/  BRA `(.L_x_12304) ;  /* 0x00000040003c7947 */ /* 0x000fea0003800000 */
.L_x_12300:
[----:B------:R-:W3:Y:S01]  /*78c0*/  LDL R0, [R1+0xb8] ;  /* 0x0000b80001007983 */ /* 0x000ee20000100800 */
[----:B------:R-:W-:Y:S02]  /*78d0*/  ULDC.64 UR6, c[0x0][0x408] ;  /* 0x0001020000067ab9 */ /* 0x000fe40000000a00 */
[----:B-----5:R-:W-:Y:S01]  /*78e0*/  IMAD.WIDE.U32 R24, R107, UR6, RZ ;  /* 0x000000066b187c25 */ /* 0x020fe2000f8e00ff */
[----:B---3--:R-:W-:Y:S02]  /*78f0*/  R2UR UR4, R0 ;  /* 0x00000000000472ca */ /* 0x008fe400000e0000 */
[----:B------:R-:W-:-:S11]  /*7900*/  SHF.R.S32.HI R0, RZ, 0x1f, R107 ;  /* 0x0000001fff007819 */ /* 0x000fd6000001146b */
        /* <DEDUP_REMOVED lines=27> */
.L_x_12305:
[----:B------:R-:W3:Y:S01]  /*7ac0*/  LDL R20, [R1+0x84] ;  /* 0x0000840001147983 */ /* 0x000ee20000100800 */
[----:B------:R-:W-:Y:S01]  /*7ad0*/  ULDC.U8 UR4, c[0x0][0x410] ;  /* 0x0001040000047ab9 */ /* 0x000fe20000000000 */
[----:B------:R-:W-:Y:S01]  /*7ae0*/  BSSY B0, `(.L_x_12306) ;  /* 0x00003e4000007945 */ /* 0x000fe20003800000 */
[----:B------:R-:W-:Y:S01]  /*7af0*/  ISETP.NE.AND P0, PT, RZ, UR4, PT ;  /* 0x00000004ff007c0c */ /* 0x000fe2000bf05270 */
[----:B---3--:R-:W-:-:S12]  /*7b00*/  IMAD.IADD R10, R22, 0x1, R20 ;  /* 0x00000001160a7824 */ /* 0x008fd800078e0214 */
[----:B------:R-:W-:Y:S05]  /*7b10*/  @!P0 BRA `(.L_x_12307) ;  /* 0x0000001c00d88947 */ /* 0x000fea0003800000 */
[----:B------:R-:W3:Y:S01]  /*7b20*/  LDC R20, c[0x0][0x448] ;  /* 0x00011200ff147b82 */ /* 0x000ee20000000800 */
[----:B------:R-:W-:Y:S01]  /*7b30*/  ULDC.64 UR4, c[0x0][0x3f8] ;  /* 0x0000fe0000047ab9 */ /* 0x000fe20000000a00 */
[----:B------:R-:W-:Y:S01]  /*7b40*/  ULDC.64 UR6, c[0x0][0x408] ;  /* 0x0001020000067ab9 */ /* 0x000fe20000000a00 */
[----:B------:R-:W-:Y:S02]  /*7b50*/  IMAD.MOV.U32 R6, RZ, RZ, R26 ;  /* 0x000000ffff067224 */ /* 0x000fe400078e001a */
[----:B------:R-:W-:Y:S02]  /*7b60*/  IMAD.MOV.U32 R7, RZ, RZ, R23 ;  /* 0x000000ffff077224 */ /* 0x000fe400078e0017 */
[----:B------:R-:W-:Y:S02]  /*7b70*/  IMAD.MOV.U32 R8, RZ, RZ, R24 ;  /* 0x000000ffff087224 */ /* 0x000fe400078e0018 */
[----:B------:R-:W-:Y:S01]  /*7b80*/  IMAD.MOV.U32 R9, RZ, RZ, R29 ;  /* 0x000000ffff097224 */ /* 0x000fe200078e001d */
[----:B---3--:R-:W-:-:S13]  /*7b90*/  ISETP.NE.AND P0, PT, R20, 0x1, PT ;  /* 0x000000011400780c */ /* 0x008fda0003f05270 */
[----:B0-----:R-:W0:Y:S08]  /*7ba0*/  @P0 LDC R3, c[0x0][0x44c] ;  /* 0x00011300ff030b82 */ /* 0x001e300000000800 */
[----:B------:R-:W3:Y:S01]  /*7bb0*/  @P0 LDC R5, c[0x0][0x450] ;  /* 0x00011400ff050b82 */ /* 0x000ee20000000800 */
[----:B0-----:R-:W-:-:S04]  /*7bc0*/  @P0 IMAD.HI.U32 R0, R10, R3, RZ ;  /* 0x000000030a000227 */ /* 0x001fc800078e00ff */
[----:B------:R-:W-:Y:S01]  /*7bd0*/  IMAD.MOV.U32 R3, RZ, RZ, R10 ;  /* 0x000000ffff037224 */ /* 0x000fe200078e000a */
[----:B---3--:R-:W-:-:S04]  /*7be0*/  @P0 SHF.R.U32.HI R3, RZ, R5, R0 ;  /* 0x00000005ff030219 */ /* 0x008fc80000011600 */
        /* <DEDUP_REMOVED lines=17> */
[----:B------:R0:W3:Y:S04]  /*7d00*/  SHFL.IDX PT, R3, R13, RZ, 0x1e1f ;  /* 0x001e1fff0d037589 */ /* 0x0000e800000e0000 */
[----:B------:R-:W4:Y:S04]  /*7d10*/  SHFL.IDX PT, R0, R0, RZ, 0x1e1f ;  /* 0x001e1fff00007589 */ /* 0x000f2800000e0000 */
[----:B------:R-:W0:Y:S04]  /*7d20*/  SHFL.IDX PT, R5, R5, RZ, 0x1e1f ;  /* 0x001e1fff05057589 */ /* 0x000e2800000e0000 */
[----:B--2---:R2:W0:Y:S02]  /*7d30*/  SHFL.IDX PT, R14, R4, RZ, 0x1e1f ;  /* 0x001e1fff040e7589 */ /* 0x00442400000e0000 */
.L_x_12559:
[----:B--2---:R-:W2:Y:S04]  /*7d40*/  LDL R4, [R1+0x28] ;  /* 0x0000280001047983 */ /* 0x004ea80000100800 */
[----:B------:R-:W5:Y:S01]  /*7d50*/  LDL R53, [R1+0xa0] ;  /* 0x0000a00001357983 */ /* 0x000f620000100800 */
[----:B------:R-:W-:Y:S01]  /*7d60*/  BSSY B1, `(.L_x_12309) ;  /* 0x0000062000017945 */ /* 0x000fe20003800000 */
[----:B------:R-:W-:Y:S02]  /*7d70*/  CS2R R38, SRZ ;  /* 0x0000000000267805 */ /* 0x000fe4000001ff00 */
[----:B------:R-:W-:Y:S02]  /*7d80*/  CS2R R34, SRZ ;  /* 0x0000000000227805 */ /* 0x000fe4000001ff00 */
[----:B------:R-:W-:-:S02]  /*7d90*/  CS2R R30, SRZ ;  /* 0x00000000001e7805 */ /* 0x000fc4000001ff00 */
[----:B------:R-:W-:Y:S02]  /*7da0*/  CS2R R24, SRZ ;  /* 0x0000000000187805 */ /* 0x000fe4000001ff00 */
[----:B0-----:R-:W-:Y:S02]  /*7db0*/  CS2R R12, SRZ ;  /* 0x00000000000c7805 */ /* 0x001fe4000001ff00 */
[----:B------:R-:W-:Y:S02]  /*7dc0*/  CS2R R8, SRZ ;  /* 0x0000000000087805 */ /* 0x000fe4000001ff00 */
[----:B-1----:R-:W-:Y:S02]  /*7dd0*/  CS2R R36, SRZ ;  /* 0x0000000000247805 */ /* 0x002fe4000001ff00 */
[----:B------:R-:W-:Y:S02]  /*7de0*/  CS2R R32, SRZ ;  /* 0x0000000000207805 */ /* 0x000fe4000001ff00 */
[----:B------:R-:W-:-:S02]  /*7df0*/  CS2R R28, SRZ ;  /* 0x00000000001c7805 */ /* 0x000fc4000001ff00 */
[----:B------:R-:W-:Y:S01]  /*7e00*/  CS2R R26, SRZ ;  /* 0x00000000001a7805 */ /* 0x000fe2000001ff00 */
[----:B--2---:R-:W-:Y:S01]  /*7e10*/  IMAD R4, R4, R20, RZ ;  /* 0x0000001404047224 */ /* 0x004fe200078e02ff */
[----:B------:R-:W-:-:S03]  /*7e20*/  CS2R R20, SRZ ;  /* 0x0000000000147805 */ /* 0x000fc6000001ff00 */
[----:B------:R-:W-:Y:S01]  /*7e30*/  IMAD R105, R105, -0xc0, R4 ;  /* 0xffffff4069697824 */ /* 0x000fe200078e0204 */
[----:B------:R-:W-:Y:S02]  /*7e40*/  ISETP.GE.AND P1, PT, R10, R4, PT ;  /* 0x000000040a00720c */ /* 0x000fe40003f26270 */
[----:B------:R-:W-:Y:S02]  /*7e50*/  CS2R R10, SRZ ;  /* 0x00000000000a7805 */ /* 0x000fe4000001ff00 */
[----:B-----5:R-:W-:Y:S02]  /*7e60*/  LEA.HI R23, R53, R53, RZ, 0x1 ;  /* 0x0000003535177211 */ /* 0x020fe400078f08ff */
[----:B------:R-:W-:-:S04]  /*7e70*/  VIMNMX R105, R105, 0xc0, PT ;  /* 0x000000c069697848 */ /* 0x000fc80003fe0100 */
[----:B------:R-:W-:-:S03]  /*7e80*/  ISETP.GE.AND P0, PT, R22, R105, PT ;  /* 0x000000691600720c */ /* 0x000fc60003f06270 */
[----:B------:R-:W-:Y:S10]  /*7e90*/  @P1 BRA `(.L_x_12310) ;  /* 0x0000000400381947 */ /* 0x000ff40003800000 */
[----:B------:R-:W2:Y:S01]  /*7ea0*/  LDL R6, [R1+0x70] ;  /* 0x0000700001067983 */ /* 0x000ea20000100800 */
[----:B------:R-:W-:-:S03]  /*7eb0*/  ULDC UR4, c[0x0][0x3f4] ;  /* 0x0000fd0000047ab9 */ /* 0x000fc60000000800 */
[----:B------:R-:W3:Y:S04]  /*7ec0*/  LDL R40, [R1+0x68] ;  /* 0x0000680001287983 */ /* 0x000ee80000100800 */
[----:B------:R-:W4:Y:S04]  /*7ed0*/  LDL R44, [R1+0x78] ;  /* 0x00007800012c7983 */ /* 0x000f280000100800 */
[----:B------:R-:W4:Y:S04]  /*7ee0*/  LDL R15, [R1+0x74] ;  /* 0x00007400010f7983 */ /* 0x000f280000100800 */
[----:B------:R-:W4:Y:S04]  /*7ef0*/  LDL.64 R20, [R1+0x50] ;  /* 0x0000500001147983 */ /* 0x000f280000100a00 */
[----:B------:R-:W4:Y:S01]  /*7f00*/  LDL R12, [R1+0x80] ;  /* 0x00008000010c7983 */ /* 0x000f220000100800 */
[----:B------:R-:W-:-:S02]  /*7f10*/  CS2R R32, SRZ ;  /* 0x0000000000207805 */ /* 0x000fc4000001ff00 */
[----:B------:R-:W-:Y:S01]  /*7f20*/  CS2R R34, SRZ ;  /* 0x0000000000227805 */ /* 0x000fe2000001ff00 */
[----:B------:R-:W-:Y:S01]  /*7f30*/  ULDC.64 UR6, c[0x0][0x208] ;  /* 0x0000820000067ab9 */ /* 0x000fe20000000a00 */
[----:B------:R-:W-:Y:S02]  /*7f40*/  CS2R R36, SRZ ;  /* 0x0000000000247805 */ /* 0x000fe4000001ff00 */
[----:B------:R-:W-:Y:S02]  /*7f50*/  CS2R R38, SRZ ;  /* 0x0000000000267805 */ /* 0x000fe4000001ff00 */
[----:B------:R-:W-:Y:S02]  /*7f60*/  CS2R R28, SRZ ;  /* 0x00000000001c7805 */ /* 0x000fe4000001ff00 */
[----:B------:R-:W-:Y:S02]  /*7f70*/  CS2R R30, SRZ ;  /* 0x00000000001e7805 */ /* 0x000fe4000001ff00 */
[----:B------:R-:W-:-:S02]  /*7f80*/  CS2R R26, SRZ ;  /* 0x00000000001a7805 */ /* 0x000fc4000001ff00 */
[----:B------:R-:W-:Y:S02]  /*7f90*/  CS2R R24, SRZ ;  /* 0x0000000000187805 */ /* 0x000fe4000001ff00 */
[C---:B--2---:R-:W-:Y:S01]  /*7fa0*/  ISETP.GE.AND P4, PT, R6.reuse, UR4, PT ;  /* 0x0000000406007c0c */ /* 0x044fe2000bf86270 */
[----:B------:R-:W-:Y:S01]  /*7fb0*/  IMAD.SHL.U32 R9, R6, 0x2, RZ ;  /* 0x0000000206097824 */ /* 0x000fe200078e00ff */
[----:B------:R-:W-:Y:S02]  /*7fc0*/  SHF.R.S32.HI R4, RZ, 0x1f, R6 ;  /* 0x0000001fff047819 */ /* 0x000fe40000011406 */
[----:B---3--:R-:W-:Y:S02]  /*7fd0*/  ISETP.GE.AND P3, PT, R40, UR4, PT ;  /* 0x0000000428007c0c */ /* 0x008fe4000bf66270 */
[----:B------:R-:W-:-:S07]  /*7fe0*/  SHF.L.U64.HI R4, R6, 0x1, R4 ;  /* 0x0000000106047819 */ /* 0x000fce0000010204 */
[-C--:B------:R-:W-:Y:S02]  /*7ff0*/  @!P4 IADD3 R8, P2, R14, R9.reuse, RZ ;  /* 0x000000090e08c210 */ /* 0x080fe40007f5e0ff */
[----:B----4-:R-:W-:-:S03]  /*8000*/  @!P4 IADD3 R6, P1, R0, R9, RZ ;  /* 0x000000090006c210 */ /* 0x010fc60007f3e0ff */
[--C-:B------:R-:W-:Y:S01]  /*8010*/  @!P4 IMAD.X R9, R5, 0x1, R4.reuse, P2 ;  /* 0x000000010509c824 */ /* 0x100fe200010e0604 */
[----:B------:R-:W-:Y:S01]  /*8020*/  ISETP.GE.AND P2, PT, R44, UR4, PT ;  /* 0x000000042c007c0c */ /* 0x000fe2000bf46270 */
[----:B------:R-:W-:Y:S01]  /*8030*/  @!P4 IMAD.X R7, R3, 0x1, R4, P1 ;  /* 0x000000010307c824 */ /* 0x000fe200008e0604 */
[----:B------:R-:W-:Y:S01]  /*8040*/  SHF.R.S32.HI R4, RZ, 0x1f, R40 ;  /* 0x0000001fff047819 */ /* 0x000fe20000011428 */
[C---:B------:R-:W-:Y:S01]  /*8050*/  IMAD.SHL.U32 R41, R40.reuse, 0x2, RZ ;  /* 0x0000000228297824 */ /* 0x040fe200078e00ff */
[----:B------:R-:W5:Y:S01]  /*8060*/  @!P4 LD.E.64 R34, desc[UR6][R8.64] ;  /* 0x000000060822c980 */ /* 0x000f62000c101b00 */
[----:B------:R-:W-:Y:S02]  /*8070*/  ISETP.GE.AND P1, PT, R15, UR4, PT ;  /* 0x000000040f007c0c */ /* 0x000fe4000bf26270 */
[----:B------:R-:W-:Y:S01]  /*8080*/  SHF.L.U64.HI R4, R40, 0x1, R4 ;  /* 0x0000000128047819 */ /* 0x000fe20000010204 */
[----:B------:R0:W5:Y:S01]  /*8090*/  @!P4 LD.E.64 R32, desc[UR6][R6.64] ;  /* 0x000000060620c980 */ /* 0x000162000c101b00 */
[----:B------:R-:W-:Y:S01]  /*80a0*/  @!P3 IADD3 R40, P4, R14, R41, RZ ;  /* 0x000000290e28b210 */ /* 0x000fe20007f9e0ff */
[----:B------:R-:W-:Y:S01]  /*80b0*/  IMAD.SHL.U32 R47, R44, 0x2, RZ ;  /* 0x000000022c2f7824 */ /* 0x000fe200078e00ff */
[----:B------:R-:W-:-:S02]  /*80c0*/  SHF.R.S32.HI R10, RZ, 0x1f, R44 ;  /* 0x0000001fff0a7819 */ /* 0x000fc4000001142c */
[----:B------:R-:W-:Y:S01]  /*80d0*/  @!P3 IADD3 R42, P5, R0, R41, RZ ;  /* 0x00000029002ab210 */ /* 0x000fe20007fbe0ff */
[----:B------:R-:W-:Y:S01]  /*80e0*/  @!P3 IMAD.X R41, R5, 0x1, R4, P4 ;  /* 0x000000010529b824 */ /* 0x000fe200020e0604 */
[----:B------:R-:W-:Y:S02]  /*80f0*/  SHF.L.U64.HI R10, R44, 0x1, R10 ;  /* 0x000000012c0a7819 */ /* 0x000fe4000001020a */
[-C--:B------:R-:W-:Y:S01]  /*8100*/  @!P2 IADD3 R46, P4, R14, R47.reuse, RZ ;  /* 0x0000002f0e2ea210 */ /* 0x080fe20007f9e0ff */
[----:B0-----:R-:W-:Y:S01]  /*8110*/  IMAD.SHL.U32 R7, R15, 0x2, RZ ;  /* 0x000000020f077824 */ /* 0x001fe200078e00ff */
[----:B------:R-:W-:Y:S01]  /*8120*/  SHF.R.S32.HI R11, RZ, 0x1f, R15 ;  /* 0x0000001fff0b7819 */ /* 0x000fe2000001140f */
[----:B------:R-:W-:Y:S01]  /*8130*/  @!P3 IMAD.X R43, R3, 0x1, R4, P5 ;  /* 0x00000001032bb824 */ /* 0x000fe200028e0604 */
[C---:B------:R-:W-:Y:S01]  /*8140*/  @!P2 IADD3 R44, P5, R0.reuse, R47, RZ ;  /* 0x0000002f002ca210 */ /* 0x040fe20007fbe0ff */
[--C-:B------:R-:W-:Y:S01]  /*8150*/  @!P2 IMAD.X R47, R5, 0x1, R10.reuse, P4 ;  /* 0x00000001052fa824 */ /* 0x100fe200020e060a */
        /* <DEDUP_REMOVED lines=14> */
[----:B------:R-:W-:Y:S02]  /*8240*/  @!P5 IMAD.MOV.U32 R9, RZ, RZ, R3 ;  /* 0x000000ffff09d224 */ /* 0x000fe400078e0003 */
[----:B------:R-:W-:Y:S02]  /*8250*/  @!P5 IMAD.MOV.U32 R4, RZ, RZ, R14 ;  /* 0x000000ffff04d224 */ /* 0x000fe400078e000e */
[----:B------:R-:W-:-:S04]  /*8260*/  @!P5 IMAD.WIDE R8, R20, 0x2, R8 ;  /* 0x000000021408d825 */ /* 0x000fc800078e0208 */
[----:B------:R-:W-:Y:S01]  /*8270*/  @!P5 IMAD.WIDE R10, R20, 0x2, R4 ;  /* 0x00000002140ad825 */ /* 0x000fe200078e0204 */
[----:B------:R-:W-:Y:S01]  /*8280*/  SHF.R.S32.HI R4, RZ, 0x1f, R12 ;  /* 0x0000001fff047819 */ /* 0x000fe2000001140c */
[----:B------:R-:W5:Y:S03]  /*8290*/  @!P5 LD.E.64 R36, desc[UR6][R8.64] ;  /* 0x000000060824d980 */ /* 0x000f66000c101b00 */
[----:B------:R-:W-:Y:S01]  /*82a0*/  SHF.L.U64.HI R4, R12, 0x1, R4 ;  /* 0x000000010c047819 */ /* 0x000fe20000010204 */
[----:B------:R0:W5:Y:S01]  /*82b0*/  @!P5 LD.E.64 R38, desc[UR6][R10.64] ;  /* 0x000000060a26d980 */ /* 0x000162000c101b00 */
[----:B------:R-:W-:-:S05]  /*82c0*/  @!P4 IADD3 R50, P5, R0, R15, RZ ;  /* 0x0000000f0032c210 */ /* 0x000fca0007fbe0ff */
[--C-:B------:R-:W-:Y:S01]  /*82d0*/  @!P4 IMAD.X R51, R3, 0x1, R4.reuse, P5 ;  /* 0x000000010333c824 */ /* 0x100fe200028e0604 */
[----:B------:R-:W-:Y:S02]  /*82e0*/  @!P4 IADD3 R14, P5, R14, R15, RZ ;  /* 0x0000000f0e0ec210 */ /* 0x000fe40007fbe0ff */
[----:B------:R-:W-:Y:S02]  /*82f0*/  CS2R R20, SRZ ;  /* 0x0000000000147805 */ /* 0x000fe4000001ff00 */
[----:B------:R-:W-:Y:S02]  /*8300*/  CS2R R12, SRZ ;  /* 0x00000000000c7805 */ /* 0x000fe4000001ff00 */
[----:B0-----:R-:W-:Y:S02]  /*8310*/  CS2R R10, SRZ ;  /* 0x00000000000a7805 */ /* 0x001fe4000001ff00 */
[----:B------:R-:W-:Y:S01]  /*8320*/  CS2R R8, SRZ ;  /* 0x0000000000087805 */ /* 0x000fe2000001ff00 */
[----:B------:R-:W-:Y:S01]  /*8330*/  @!P4 IMAD.X R15, R5, 0x1, R4, P5 ;  /* 0x00000001050fc824 */ /* 0x000fe200028e0604 */
[----:B------:R0:W5:Y:S04]  /*8340*/  @!P1 LD.E.64 R20, desc[UR6][R48.64] ;  /* 0x0000000630149980 */ /* 0x000168000c101b00 */
[----:B------:R0:W5:Y:S04]  /*8350*/  @!P1 LD.E.64 R12, desc[UR6][R6.64] ;  /* 0x00000006060c9980 */ /* 0x000168000c101b00 */
[----:B------:R0:W5:Y:S04]  /*8360*/  @!P4 LD.E.64 R10, desc[UR6][R50.64] ;  /* 0x00000006320ac980 */ /* 0x000168000c101b00 */
[----:B------:R0:W5:Y:S02]  /*8370*/  @!P4 LD.E.64 R8, desc[UR6][R14.64] ;  /* 0x000000060e08c980 */ /* 0x000164000c101b00 */
.L_x_12310:
[----:B------:R-:W-:Y:S05]  /*8380*/  BSYNC B1 ;  /* 0x0000000000017941 */ /* 0x000fea0003800000 */
.L_x_12309:
[----:B---3-5:R-:W-:Y:S01]  /*8390*/  IMAD.MOV.U32 R3, RZ, RZ, R39 ;  /* 0x000000ffff037224 */ /* 0x028fe200078e0027 */
[----:B------:R-:W-:Y:S01]  /*83a0*/  LOP3.LUT R23, R23, 0xfffffffe, RZ, 0xc0, !PT ;  /* 0xfffffffe17177812 */ /* 0x000fe200078ec0ff */
[----:B----4-:R-:W-:Y:S01]  /*83b0*/  IMAD.MOV.U32 R0, RZ, RZ, R38 ;  /* 0x000000ffff007224 */ /* 0x010fe200078e0026 */
[----:B------:R-:W-:Y:S01]  /*83c0*/  BSSY B1, `(.L_x_12311) ;  /* 0x0000030000017945 */ /* 0x000fe20003800000 */
[----:B------:R-:W-:Y:S01]  /*83d0*/  IMAD.MOV.U32 R4, RZ, RZ, R34 ;  /* 0x000000ffff047224 */ /* 0x000fe200078e0022 */
[----:B------:R-:W-:Y:S01]  /*83e0*/  PRMT R55, R3, 0x7610, R55 ;  /* 0x0000761003377816 */ /* 0x000fe20000000037 */
[----:B------:R-:W-:Y:S01]  /*83f0*/  IMAD.IADD R3, R53, 0x1, -R23 ;  /* 0x0000000135037824 */ /* 0x000fe200078e0a17 */
[----:B0-----:R-:W-:Y:S01]  /*8400*/  PRMT R14, R14, 0x5410, R0 ;  /* 0x000054100e0e7816 */ /* 0x001fe20000000000 */
        /* <DEDUP_REMOVED lines=43> */
.L_x_12560:
[----:B------:R-:W-:Y:S05]  /*86c0*/  BSYNC B1 ;  /* 0x0000000000017941 */ /* 0x000fea0003800000 */
.L_x_12311:
        /* <DEDUP_REMOVED lines=69> */
.L_x_12315:
[----:B------:R-:W-:Y:S05]  /*8b20*/  BSYNC B1 ;  /* 0x0000000000017941 */ /* 0x000fea0003800000 */
.L_x_12314:
        /* <DEDUP_REMOVED lines=49> */
.L_x_12317:
[----:B------:R-:W-:Y:S05]  /*8e40*/  BSYNC B1 ;  /* 0x0000000000017941 */ /* 0x000fea0003800000 */
.L_x_12316:
        /* <DEDUP_REMOVED lines=48> */
.L_x_12319:
[----:B------:R-:W-:Y:S05]  /*9150*/  BSYNC B1 ;  /* 0x0000000000017941 */ /* 0x000fea0003800000 */
.L_x_12318:
        /* <DEDUP_REMOVED lines=48> */
.L_x_12321:
[----:B------:R-:W-:Y:S05]  /*9460*/  BSYNC B1 ;  /* 0x0000000000017941 */ /* 0x000fea0003800000 */
.L_x_12320:
        /* <DEDUP_REMOVED lines=48> */
.L_x_12323:
[----:B------:R-:W-:Y:S05]  /*9770*/  BSYNC B1 ;  /* 0x0000000000017941 */ /* 0x000fea0003800000 */
.L_x_12322:
        /* <DEDUP_REMOVED lines=48> */
.L_x_12307:
[----:B------:R-:W3:Y:S01]  /*9a80*/  LDL R11, [R1+0x68] ;  /* 0x00006800010b7983 */ /* 0x000ee20000100800 */
[----:B------:R-:W4:Y:S01]  /*9a90*/  LDC R21, c[0x0][0x448] ;  /* 0x00011200ff157b82 */ /* 0x000f220000000800 */
[----:B------:R-:W-:Y:S01]  /*9aa0*/  ULDC.64 UR4, c[0x0][0x3f8] ;  /* 0x0000fe0000047ab9 */ /* 0x000fe20000000a00 */
[----:B------:R-:W-:Y:S01]  /*9ab0*/  ULDC.64 UR6, c[0x0][0x408] ;  /* 0x0001020000067ab9 */ /* 0x000fe20000000a00 */
[----:B--2---:R-:W3:Y:S01]  /*9ac0*/  LDL.64 R14, [R1+0x50] ;  /* 0x00005000010e7983 */ /* 0x004ee20000100a00 */
[----:B------:R-:W-:Y:S02]  /*9ad0*/  IMAD.MOV.U32 R6, RZ, RZ, R26 ;  /* 0x000000ffff067224 */ /* 0x000fe400078e001a */
[----:B------:R-:W-:Y:S02]  /*9ae0*/  IMAD.MOV.U32 R7, RZ, RZ, R23 ;  /* 0x000000ffff077224 */ /* 0x000fe400078e0017 */
[----:B------:R-:W-:Y:S02]  /*9af0*/  IMAD.MOV.U32 R8, RZ, RZ, R24 ;  /* 0x000000ffff087224 */ /* 0x000fe400078e0018 */
[----:B------:R-:W-:Y:S01]  /*9b00*/  IMAD.MOV.U32 R9, RZ, RZ, R29 ;  /* 0x000000ffff097224 */ /* 0x000fe200078e001d */
[----:B----4-:R-:W-:-:S13]  /*9b10*/  ISETP.NE.AND P0, PT, R21, 0x1, PT ;  /* 0x000000011500780c */ /* 0x010fda0003f05270 */
[----:B0-----:R-:W0:Y:S08]  /*9b20*/  @P0 LDC R3, c[0x0][0x44c] ;  /* 0x00011300ff030b82 */ /* 0x001e300000000800 */
[----:B------:R-:W2:Y:S01]  /*9b30*/  @P0 LDC R5, c[0x0][0x450] ;  /* 0x00011400ff050b82 */ /* 0x000ea20000000800 */
[----:B0-----:R-:W-:-:S04]  /*9b40*/  @P0 IMAD.HI.U32 R0, R10, R3, RZ ;  /* 0x000000030a000227 */ /* 0x001fc800078e00ff */
[----:B------:R-:W-:Y:S01]  /*9b50*/  IMAD.MOV.U32 R3, RZ, RZ, R10 ;  /* 0x000000ffff037224 */ /* 0x000fe200078e000a */
[----:B--2---:R-:W-:-:S04]  /*9b60*/  @P0 SHF.R.U32.HI R3, RZ, R5, R0 ;  /* 0x00000005ff030219 */ /* 0x004fc80000011600 */
        /* <DEDUP_REMOVED lines=16> */
[----:B---3--:R-:W-:-:S05]  /*9c70*/  IMAD.IADD R11, R14, 0x1, R11 ;  /* 0x000000010e0b7824 */ /* 0x008fca00078e020b */
[----:B------:R-:W-:-:S04]  /*9c80*/  SHF.R.S32.HI R12, RZ, 0x1f, R11 ;  /* 0x0000001fff0c7819 */ /* 0x000fc8000001140b */
[----:B------:R-:W-:-:S04]  /*9c90*/  LEA.HI R12, R12, R11, RZ, 0x3 ;  /* 0x0000000b0c0c7211 */ /* 0x000fc800078f18ff */
        /* <DEDUP_REMOVED lines=8> */
.L_x_12566:
[----:B------:R-:W3:Y:S04]  /*9d20*/  LDL R0, [R1+0x28] ;  /* 0x0000280001007983 */ /* 0x000ee80000100800 */
[----:B------:R-:W5:Y:S01]  /*9d30*/  LDL R48, [R1+0xa0] ;  /* 0x0000a00001307983 */ /* 0x000f620000100800 */
[----:B------:R-:W-:Y:S01]  /*9d40*/  BSSY B1, `(.L_x_12325) ;  /* 0x0000039000017945 */ /* 0x000fe20003800000 */
[----:B----4-:R-:W-:Y:S01]  /*9d50*/  IMAD.MOV.U32 R46, RZ, RZ, R14 ;  /* 0x000000ffff2e7224 */ /* 0x010fe200078e000e */
[----:B------:R-:W-:Y:S01]  /*9d60*/  CS2R R6, SRZ ;  /* 0x0000000000067805 */ /* 0x000fe2000001ff00 */
[----:B--2---:R-:W-:Y:S01]  /*9d70*/  IMAD.MOV.U32 R47, RZ, RZ, R5 ;  /* 0x000000ffff2f7224 */ /* 0x004fe200078e0005 */
        /* <DEDUP_REMOVED lines=10> */
[----:B---3--:R-:W-:-:S04]  /*9e20*/  IMAD R21, R0, R21, RZ ;  /* 0x0000001500157224 */ /* 0x008fc800078e02ff */
[----:B------:R-:W-:Y:S01]  /*9e30*/  IMAD R105, R105, -0xc0, R21 ;  /* 0xffffff4069697824 */ /* 0x000fe200078e0215 */
[----:B------:R-:W-:Y:S02]  /*9e40*/  ISETP.GE.AND P1, PT, R10, R21, PT ;  /* 0x000000150a00720c */ /* 0x000fe40003f26270 */
[----:B------:R-:W-:Y:S02]  /*9e50*/  CS2R R10, SRZ ;  /* 0x00000000000a7805 */ /* 0x000fe4000001ff00 */
[----:B-----5:R-:W-:Y:S02]  /*9e60*/  LEA.HI R0, R48, R48, RZ, 0x1 ;  /* 0x0000003030007211 */ /* 0x020fe400078f08ff */
[----:B------:R-:W-:-:S04]  /*9e70*/  VIMNMX R105, R105, 0xc0, PT ;  /* 0x000000c069697848 */ /* 0x000fc80003fe0100 */
[----:B------:R-:W-:-:S03]  /*9e80*/  ISETP.GE.AND P0, PT, R22, R105, PT ;  /* 0x000000691600720c */ /* 0x000fc60003f06270 */
[----:B------:R-:W-:Y:S10]  /*9e90*/  @P1 BRA `(.L_x_12326) ;  /* 0x00000000008c1947 */ /* 0x000ff40003800000 */
[----:B------:R-:W2:Y:S01]  /*9ea0*/  LDL.64 R50, [R1+0x38] ;  /* 0x0000380001327983 */ /* 0x000ea20000100a00 */
[----:B------:R-:W-:-:S03]  /*9eb0*/  ULDC UR4, c[0x0][0x3f4] ;  /* 0x0000fd0000047ab9 */ /* 0x000fc60000000800 */
[----:B------:R-:W3:Y:S01]  /*9ec0*/  LDL R23, [R1+0xa4] ;  /* 0x0000a40001177983 */ /* 0x000ee20000100800 */
[----:B------:R-:W-:Y:S02]  /*9ed0*/  CS2R R24, SRZ ;  /* 0x0000000000187805 */ /* 0x000fe4000001ff00 */
[----:B------:R-:W-:Y:S01]  /*9ee0*/  CS2R R26, SRZ ;  /* 0x00000000001a7805 */ /* 0x000fe2000001ff00 */
[----:B------:R-:W-:Y:S01]  /*9ef0*/  ULDC.64 UR6, c[0x0][0x208] ;  /* 0x0000820000067ab9 */ /* 0x000fe20000000a00 */
        /* <DEDUP_REMOVED lines=8> */
[C---:B--2---:R-:W-:Y:S02]  /*9f80*/  VIADD R3, R50.reuse, 0x10 ;  /* 0x0000001032037836 */ /* 0x044fe40000000000 */
[C---:B------:R-:W-:Y:S01]  /*9f90*/  VIADD R4, R50.reuse, 0x20 ;  /* 0x0000002032047836 */ /* 0x040fe20000000000 */
[----:B------:R-:W-:-:S02]  /*9fa0*/  ISETP.GE.AND P1, PT, R50, UR4, PT ;  /* 0x0000000432007c0c */ /* 0x000fc4000bf26270 */
[----:B------:R-:W-:Y:S02]  /*9fb0*/  ISETP.GE.AND P2, PT, R3, UR4, PT ;  /* 0x0000000403007c0c */ /* 0x000fe4000bf46270 */
[----:B------:R-:W-:Y:S02]  /*9fc0*/  ISETP.GE.AND P3, PT, R4, UR4, PT ;  /* 0x0000000404007c0c */ /* 0x000fe4000bf66270 */
[----:B------:R-:W-:-:S07]  /*9fd0*/  CS2R R4, SRZ ;  /* 0x0000000000047805 */ /* 0x000fce000001ff00 */
[----:B------:R-:W-:-:S04]  /*9fe0*/  @!P1 IMAD.WIDE R12, R50, 0x2, R36 ;  /* 0x00000002320c9825 */ /* 0x000fc800078e0224 */
[----:B------:R-:W-:Y:S01]  /*9ff0*/  @!P2 IMAD.SHL.U32 R41, R20, 0x8, RZ ;  /* 0x000000081429a824 */ /* 0x000fe200078e00ff */
[----:B------:R0:W5:Y:S01]  /*a000*/  @!P1 LD.E.128 R24, desc[UR6][R12.64] ;  /* 0x000000060c189980 */ /* 0x000162000c101d00 */
[----:B---3--:R-:W-:Y:S02]  /*a010*/  @!P3 IMAD.SHL.U32 R45, R23, 0x8, RZ ;  /* 0x00000008172db824 */ /* 0x008fe400078e00ff */
[----:B------:R-:W-:-:S04]  /*a020*/  @!P2 IMAD.WIDE R38, R41, 0x2, R36 ;  /* 0x000000022926a825 */ /* 0x000fc800078e0224 */
[----:B------:R-:W-:Y:S01]  /*a030*/  @!P3 IMAD.WIDE R42, R45, 0x2, R36 ;  /* 0x000000022d2ab825 */ /* 0x000fe200078e0224 */
[----:B------:R1:W5:Y:S01]  /*a040*/  @!P2 LD.E.128 R28, desc[UR6][R38.64] ;  /* 0x00000006261ca980 */ /* 0x000362000c101d00 */
[----:B0-----:R-:W-:Y:S02]  /*a050*/  CS2R R12, SRZ ;  /* 0x00000000000c7805 */ /* 0x001fe4000001ff00 */
[--C-:B------:R-:W-:Y:S01]  /*a060*/  @!P2 IMAD.WIDE R40, R41, 0x2, R46.reuse ;  /* 0x000000022928a825 */ /* 0x100fe200078e022e */
[----:B------:R1:W5:Y:S03]  /*a070*/  @!P3 LD.E.128 R32, desc[UR6][R42.64] ;  /* 0x000000062a20b980 */ /* 0x000366000c101d00 */
[--C-:B------:R-:W-:Y:S01]  /*a080*/  @!P3 IMAD.WIDE R44, R45, 0x2, R46.reuse ;  /* 0x000000022d2cb825 */ /* 0x100fe200078e022e */
[----:B------:R1:W5:Y:S03]  /*a090*/  @!P2 LD.E.128 R8, desc[UR6][R40.64] ;  /* 0x000000062808a980 */ /* 0x000366000c101d00 */
[----:B------:R-:W-:Y:S01]  /*a0a0*/  @!P1 IMAD.WIDE R36, R50, 0x2, R46 ;  /* 0x0000000232249825 */ /* 0x000fe200078e022e */
[----:B------:R1:W5:Y:S04]  /*a0b0*/  @!P3 LD.E.128 R12, desc[UR6][R44.64] ;  /* 0x000000062c0cb980 */ /* 0x000368000c101d00 */
[----:B------:R1:W5:Y:S02]  /*a0c0*/  @!P1 LD.E.128 R4, desc[UR6][R36.64] ;  /* 0x0000000624049980 */ /* 0x000364000c101d00 */
.L_x_12326:
[----:B------:R-:W-:Y:S05]  /*a0d0*/  BSYNC B1 ;  /* 0x0000000000017941 */ /* 0x000fea0003800000 */
.L_x_12325:
[----:B------:R-:W-:Y:S01]  /*a0e0*/  LOP3.LUT R0, R0, 0xfffffffe, RZ, 0xc0, !PT ;  /* 0xfffffffe00007812 */ /* 0x000fe200078ec0ff */
[----:B-----5:R-:W-:Y:S01]  /*a0f0*/  IMAD.MOV.U32 R3, RZ, RZ, R4 ;  /* 0x000000ffff037224 */ /* 0x020fe200078e0004 */
[----:B------:R-:W-:Y:S01]  /*a100*/  BSSY B1, `(.L_x_12327) ;  /* 0x0000032000017945 */ /* 0x000fe20003800000 */
[----:B------:R-:W-:Y:S02]  /*a110*/  IMAD.MOV.U32 R23, RZ, RZ, R6 ;  /* 0x000000ffff177224 */ /* 0x000fe400078e0006 */
[----:B------:R-:W-:Y:S01]  /*a120*/  IMAD.IADD R0, R48, 0x1, -R0 ;  /* 0x0000000130007824 */ /* 0x000fe200078e0a00 */
[----:B------:R-:W-:Y:S01]  /*a130*/  PRMT R58, R3, 0x7610, R58 ;  /* 0x00007610033a7816 */ /* 0x000fe2000000003a */
[----:B------:R-:W-:Y:S01]  /*a140*/  IMAD.MOV.U32 R21, RZ, RZ, R5 ;  /* 0x000000ffff157224 */ /* 0x000fe200078e0005 */
[----:B------:R-:W-:Y:S01]  /*a150*/  PRMT R62, R23, 0x7610, R62 ;  /* 0x00007610173e7816 */ /* 0x000fe2000000003e */
[----:B------:R-:W-:Y:S01]  /*a160*/  IMAD.MOV.U32 R23, RZ, RZ, R8 ;  /* 0x000000ffff177224 */ /* 0x000fe200078e0008 */
[----:B------:R-:W-:Y:S01]  /*a170*/  SHF.L.U32 R3, R0, 0x1f, RZ ;  /* 0x0000001f00037819 */ /* 0x000fe200000006ff */
[----:B-1----:R-:W-:Y:S01]  /*a180*/  IMAD.MOV.U32 R36, RZ, RZ, R9 ;  /* 0x000000ffff247224 */ /* 0x002fe200078e0009 */
        /* <DEDUP_REMOVED lines=41> */
.L_x_12567:
[----:B------:R-:W-:Y:S05]  /*a420*/  BSYNC B1 ;  /* 0x0000000000017941 */ /* 0x000fea0003800000 */
.L_x_12327:
[----:B------:R-:W-:Y:S02]  /*a430*/  PRMT R48, R0, 0x7610, R48 ;  /* 0x0000761000307816 */ /* 0x000fe40000000030 */
[----:B------:R-:W-:Y:S01]  /*a440*/  PRMT R49, R36, 0x7610, R49 ;  /* 0x0000761024317816 */ /* 0x000fe20000000031 */
[----:B------:R-:W-:Y:S06]  /*a450*/  @P0 BRA `(.L_x_12313) ;  /* 0x0000001400300947 */ /* 0x000fec0003800000 */
[----:B------:R-:W2:Y:S01]  /*a460*/  LDL.64 R38, [R1+0x38] ;  /* 0x0000380001267983 */ /* 0x000ea20000100a00 */
[----:B0-----:R-:W2:Y:S03]  /*a470*/  LDC R3, c[0x0][0x3f4] ;  /* 0x0000fd00ff037b82 */ /* 0x001ea60000000800 */
[----:B------:R0:W5:Y:S04]  /*a480*/  LDL R75, [R1+0x48] ;  /* 0x00004800014b7983 */ /* 0x0001680000100800 */
[----:B------:R0:W5:Y:S04]  /*a490*/  LDL R73, [R1+0x5c] ;  /* 0x00005c0001497983 */ /* 0x0001680000100800 */
[----:B------:R0:W5:Y:S01]  /*a4a0*/  LDL R71, [R1+0x58] ;  /* 0x0000580001477983 */ /* 0x0001620000100800 */
[----:B------:R-:W-:Y:S01]  /*a4b0*/  BSSY B1, `(.L_x_12329) ;  /* 0x0000073000017945 */ /* 0x000fe20003800000 */
[C---:B--2---:R-:W-:Y:S01]  /*a4c0*/  ISETP.GE.AND P0, PT, R38.reuse, R3, PT ;  /* 0x000000032600720c */ /* 0x044fe20003f06270 */
[----:B------:R-:W-:-:S02]  /*a4d0*/  VIADD R0, R38, 0x10 ;  /* 0x0000001026007836 */ /* 0x000fc40000000000 */
[----:B------:R-:W-:-:S03]  /*a4e0*/  VIADD R36, R38, 0x20 ;  /* 0x0000002026247836 */ /* 0x000fc60000000000 */
[-C--:B------:R-:W-:Y:S02]  /*a4f0*/  ISETP.GE.AND P1, PT, R0, R3.reuse, PT ;  /* 0x000000030000720c */ /* 0x080fe40003f26270 */
[----:B------:R-:W-:-:S05]  /*a500*/  ISETP.GE.AND P2, PT, R36, R3, PT ;  /* 0x000000032400720c */ /* 0x000fca0003f46270 */
[----:B0-----:R-:W-:Y:S08]  /*a510*/  @P0 BRA `(.L_x_12330) ;  /* 0x0000000400b00947 */ /* 0x001ff00003800000 */
        /* <DEDUP_REMOVED lines=19> */
[----:B------:R-:W-:Y:S02]  /*a650*/  SHF.R.U64 R24, R26, 0x10, R27 ;  /* 0x000000101a187819 */ /* 0x000fe4000000121b */
[----:B------:R-:W-:Y:S02]  /*a660*/  SHF.R.U32.HI R61, RZ, 0x10, R25 ;  /* 0x00000010ff3d7819 */ /* 0x000fe40000011619 */
[----:B------:R-:W-:Y:S02]  /*a670*/  SHF.R.U32.HI R65, RZ, 0x10, R5 ;  /* 0x00000010ff417819 */ /* 0x000fe40000011605 */
[----:B------:R-:W-:-:S02]  /*a680*/  SHF.R.U64 R67, R6, 0x10, R7 ;  /* 0x0000001006437819 */ /* 0x000fc40000001207 */
[----:B------:R-:W-:Y:S02]  /*a690*/  PRMT R60, R23, 0x5432, R60 ;  /* 0x00005432173c7816 */ /* 0x000fe4000000003c */
[----:B------:R-:W-:Y:S02]  /*a6a0*/  PRMT R63, R58, 0x5410, R63 ;  /* 0x000054103a3f7816 */ /* 0x000fe4000000003f */
[----:B------:R-:W-:Y:S02]  /*a6b0*/  SHF.R.U32.HI R68, RZ, 0x10, R7 ;  /* 0x00000010ff447819 */ /* 0x000fe40000011607 */
[----:B------:R-:W-:Y:S02]  /*a6c0*/  PRMT R6, R44, 0x5432, R24 ;  /* 0x000054322c067816 */ /* 0x000fe40000000018 */
[----:B------:R-:W-:Y:S01]  /*a6d0*/  PRMT R61, R64, 0x5410, R61 ;  /* 0x00005410403d7816 */ /* 0x000fe2000000003d */
[----:B------:R-:W-:Y:S01]  /*a6e0*/  IMAD.U32 R64, R63, 0x10000, RZ ;  /* 0x000100003f407824 */ /* 0x000fe200078e00ff */
[----:B------:R-:W-:-:S02]  /*a6f0*/  PRMT R65, R59, 0x5410, R65 ;  /* 0x000054103b417816 */ /* 0x000fc40000000041 */
[----:B------:R-:W-:Y:S01]  /*a700*/  PRMT R67, R62, 0x5410, R67 ;  /* 0x000054103e437816 */ /* 0x000fe20000000043 */
[----:B------:R-:W-:Y:S01]  /*a710*/  IMAD.U32 R62, R60, 0x10000, RZ ;  /* 0x000100003c3e7824 */ /* 0x000fe200078e00ff */
[----:B------:R-:W-:Y:S01]  /*a720*/  SHF.R.U32.HI R26, RZ, 0x10, R27 ;  /* 0x00000010ff1a7819 */ /* 0x000fe2000001161b */
[----:B------:R-:W-:-:S03]  /*a730*/  IMAD.U32 R66, R65, 0x10000, RZ ;  /* 0x0001000041427824 */ /* 0x000fc600078e00ff */
[----:B------:R-:W-:Y:S02]  /*a740*/  PRMT R5, R45, 0x5432, R26 ;  /* 0x000054322d057816 */ /* 0x000fe4000000001a */
[----:B------:R-:W-:Y:S01]  /*a750*/  LOP3.LUT R63, R63, 0xffff0000, RZ, 0xc0, !PT ;  /* 0xffff00003f3f7812 */ /* 0x000fe200078ec0ff */
[----:B0-----:R-:W-:Y:S01]  /*a760*/  IMAD.U32 R58, R41, 0x10000, RZ ;  /* 0x00010000293a7824 */ /* 0x001fe200078e00ff */
[----:B------:R-:W-:-:S03]  /*a770*/  LOP3.LUT R60, R60, 0xffff0000, RZ, 0xc0, !PT ;  /* 0xffff00003c3c7812 */ /* 0x000fc600078ec0ff */
[----:B------:R-:W-:Y:S01]  /*a780*/  FMUL.FTZ R74, R58, R66 ;  /* 0x000000423a4a7220 */ /* 0x000fe20000410000 */
[----:B------:R-:W-:Y:S01]  /*a790*/  PRMT R68, R21, 0x5432, R68 ;  /* 0x0000543215447816 */ /* 0x000fe20000000044 */
[C---:B------:R-:W-:Y:S01]  /*a7a0*/  IMAD.U32 R59, R43.reuse, 0x10000, RZ ;  /* 0x000100002b3b7824 */ /* 0x040fe200078e00ff */
[----:B------:R-:W-:Y:S02]  /*a7b0*/  LOP3.LUT R43, R43, 0xffff0000, RZ, 0xc0, !PT ;  /* 0xffff00002b2b7812 */ /* 0x000fe400078ec0ff */
[----:B------:R-:W-:Y:S01]  /*a7c0*/  LOP3.LUT R65, R65, 0xffff0000, RZ, 0xc0, !PT ;  /* 0xffff000041417812 */ /* 0x000fe200078ec0ff */
[----:B--2---:R-:W0:Y:S02]  /*a7d0*/  LDS.128 R36, [R76] ;  /* 0x000000004c247984 */ /* 0x004e240000000c00 */
[C---:B0-----:R-:W-:Y:S01]  /*a7e0*/  IMAD.U32 R7, R36.reuse, 0x10000, RZ ;  /* 0x0001000024077824 */ /* 0x041fe200078e00ff */
[----:B------:R-:W-:Y:S01]  /*a7f0*/  LOP3.LUT R24, R36, 0xffff0000, RZ, 0xc0, !PT ;  /* 0xffff000024187812 */ /* 0x000fe200078ec0ff */
[C---:B------:R-:W-:Y:S01]  /*a800*/  IMAD.U32 R25, R37.reuse, 0x10000, RZ ;  /* 0x0001000025197824 */ /* 0x040fe200078e00ff */
[----:B------:R-:W-:Y:S01]  /*a810*/  LOP3.LUT R36, R37, 0xffff0000, RZ, 0xc0, !PT ;  /* 0xffff000025247812 */ /* 0x000fe200078ec0ff */
[----:B------:R-:W-:Y:S01]  /*a820*/  IMAD.U32 R37, R40, 0x10000, RZ ;  /* 0x0001000028257824 */ /* 0x000fe200078e00ff */
[C---:B------:R-:W-:Y:S01]  /*a830*/  LOP3.LUT R4, R38.reuse, 0xffff0000, RZ, 0xc0, !PT ;  /* 0xffff000026047812 */ /* 0x040fe200078ec0ff */
[----:B------:R-:W-:-:S02]  /*a840*/  IMAD.U32 R26, R38, 0x10000, RZ ;  /* 0x00010000261a7824 */ /* 0x000fc400078e00ff */
[C---:B------:R-:W-:Y:S01]  /*a850*/  FMUL.FTZ R70, R37.reuse, R64 ;  /* 0x0000004025467220 */ /* 0x040fe20000410000 */
[-C--:B------:R-:W-:Y:S01]  /*a860*/  FMUL.FTZ R72, R37, R62.reuse ;  /* 0x0000003e25487220 */ /* 0x080fe20000410000 */
[----:B------:R-:W-:Y:S01]  /*a870*/  IMAD.U32 R37, R61, 0x10000, RZ ;  /* 0x000100003d257824 */ /* 0x000fe200078e00ff */
[C---:B------:R-:W-:Y:S01]  /*a880*/  LOP3.LUT R38, R39.reuse, 0xffff0000, RZ, 0xc0, !PT ;  /* 0xffff000027267812 */ /* 0x040fe200078ec0ff */
[----:B------:R-:W-:Y:S01]  /*a890*/  IMAD.U32 R27, R39, 0x10000, RZ ;  /* 0x00010000271b7824 */ /* 0x000fe200078e00ff */
[----:B------:R-:W-:Y:S01]  /*a8a0*/  LOP3.LUT R39, R40, 0xffff0000, RZ, 0xc0, !PT ;  /* 0xffff000028277812 */ /* 0x000fe200078ec0ff */
[----:B------:R-:W-:Y:S01]  /*a8b0*/  FMUL.FTZ R58, R58, R37 ;  /* 0x000000253a3a7220 */ /* 0x000fe20000410000 */
[C---:B------:R-:W-:Y:S01]  /*a8c0*/  FFMA.FTZ R69, R7.reuse, R62, -R70 ;  /* 0x0000003e07457223 */ /* 0x040fe20000010846 */
[----:B------:R-:W-:Y:S01]  /*a8d0*/  FFMA.FTZ R72, R7, R64, R72 ;  /* 0x0000004007487223 */ /* 0x000fe20000010048 */
[----:B------:R-:W-:Y:S01]  /*a8e0*/  LOP3.LUT R40, R41, 0xffff0000, RZ, 0xc0, !PT ;  /* 0xffff000029287812 */ /* 0x000fe200078ec0ff */
[----:B------:R-:W-:Y:S01]  /*a8f0*/  FMUL.FTZ R7, R39, R63 ;  /* 0x0000003f27077220 */ /* 0x000fe20000410000 */
[C---:B------:R-:W-:Y:S01]  /*a900*/  FFMA.FTZ R74, R25.reuse, R37, -R74 ;  /* 0x00000025194a7223 */ /* 0x040fe2000001084a */
[----:B------:R-:W-:Y:S01]  /*a910*/  FFMA.FTZ R58, R25, R66, R58 ;  /* 0x00000042193a7223 */ /* 0x000fe2000001003a */
[----:B------:R-:W-:-:S02]  /*a920*/  IMAD.U32 R41, R42, 0x10000, RZ ;  /* 0x000100002a297824 */ /* 0x000fc400078e00ff */
[-C--:B------:R-:W-:Y:S01]  /*a930*/  FMUL.FTZ R39, R39, R60.reuse ;  /* 0x0000003c27277220 */ /* 0x080fe20000410000 */
[----:B------:R-:W-:Y:S02]  /*a940*/  IMAD.U32 R25, R67, 0x10000, RZ ;  /* 0x0001000043197824 */ /* 0x000fe400078e00ff */
[----:B------:R-:W-:Y:S01]  /*a950*/  FFMA.FTZ R60, R24, R60, -R7 ;  /* 0x0000003c183c7223 */ /* 0x000fe20000010807 */
[----:B------:R-:W-:Y:S02]  /*a960*/  IMAD.U32 R70, R68, 0x10000, RZ ;  /* 0x0001000044467824 */ /* 0x000fe400078e00ff */
[----:B------:R-:W-:Y:S02]  /*a970*/  IMAD.U32 R7, R6, 0x10000, RZ ;  /* 0x0001000006077824 */ /* 0x000fe400078e00ff */
[----:B------:R-:W-:Y:S01]  /*a980*/  FMUL.FTZ R37, R41, R25 ;  /* 0x0000001929257220 */ /* 0x000fe20000410000 */
[----:B------:R-:W-:Y:S01]  /*a990*/  IMAD.U32 R62, R5, 0x10000, RZ ;  /* 0x00010000053e7824 */ /* 0x000fe200078e00ff */
[----:B------:R-:W-:Y:S01]  /*a9a0*/  LOP3.LUT R42, R42, 0xffff0000, RZ, 0xc0, !PT ;  /* 0xffff00002a2a7812 */ /* 0x000fe200078ec0ff */
[----:B------:R-:W-:Y:S01]  /*a9b0*/  FMUL.FTZ R64, R59, R70 ;  /* 0x000000463b407220 */ /* 0x000fe20000410000 */
[-C--:B------:R-:W-:Y:S01]  /*a9c0*/  FMUL.FTZ R41, R41, R7.reuse ;  /* 0x0000000729297220 */ /* 0x080fe20000410000 */
[----:B------:R-:W-:Y:S01]  /*a9d0*/  LOP3.LUT R67, R67, 0xffff0000, RZ, 0xc0, !PT ;  /* 0xffff000043437812 */ /* 0x000fe200078ec0ff */
[----:B------:R-:W-:Y:S01]  /*a9e0*/  FMUL.FTZ R59, R59, R62 ;  /* 0x0000003e3b3b7220 */ /* 0x000fe20000410000 */
[----:B------:R-:W-:Y:S01]  /*a9f0*/  FFMA.FTZ R37, R26, R7, -R37 ;  /* 0x000000071a257223 */ /* 0x000fe20000010825 */
[----:B------:R-:W-:-:S02]  /*aa00*/  LOP3.LUT R68, R68, 0xffff0000, RZ, 0xc0, !PT ;  /* 0xffff000044447812 */ /* 0x000fc400078ec0ff */
[----:B------:R-:W-:Y:S02]  /*aa10*/  LOP3.LUT R61, R61, 0xffff0000, RZ, 0xc0, !PT ;  /* 0xffff00003d3d7812 */ /* 0x000fe400078ec0ff */
[----:B------:R-:W-:Y:S02]  /*aa20*/  LOP3.LUT R7, R6, 0xffff0000, RZ, 0xc0, !PT ;  /* 0xffff000006077812 */ /* 0x000fe400078ec0ff */
[----:B------:R-:W-:Y:S01]  /*aa30*/  LOP3.LUT R5, R5, 0xffff0000, RZ, 0xc0, !PT ;  /* 0xffff000005057812 */ /* 0x000fe200078ec0ff */
[----:B------:R-:W-:Y:S01]  /*aa40*/  FFMA.FTZ R26, R26, R25, R41 ;  /* 0x000000191a1a7223 */ /* 0x000fe20000010029 */
[C---:B------:R-:W-:Y:S01]  /*aa50*/  FFMA.FTZ R64, R27.reuse, R62, -R64 ;  /* 0x0000003e1b407223 */ /* 0x040fe20000010840 */
[----:B------:R-:W-:Y:S01]  /*aa60*/  FFMA.FTZ R59, R27, R70, R59 ;  /* 0x000000461b3b7223 */ /* 0x000fe2000001003b */
[----:B------:R-:W-:Y:S01]  /*aa70*/  FMUL.FTZ R25, R42, R67 ;  /* 0x000000432a197220 */ /* 0x000fe20000410000 */
[C---:B------:R-:W-:Y:S01]  /*aa80*/  FMUL.FTZ R27, R40.reuse, R65 ;  /* 0x00000041281b7220 */ /* 0x040fe20000410000 */
[CC--:B------:R-:W-:Y:S01]  /*aa90*/  FMUL.FTZ R41, R43.reuse, R68.reuse ;  /* 0x000000442b297220 */ /* 0x0c0fe20000410000 */
[----:B------:R-:W-:Y:S01]  /*aaa0*/  FMUL.FTZ R40, R40, R61 ;  /* 0x0000003d28287220 */ /* 0x000fe20000410000 */
[----:B------:R-:W-:Y:S01]  /*aab0*/  FMUL.FTZ R42, R42, R7 ;  /* 0x000000072a2a7220 */ /* 0x000fe20000410000 */
        /* <DEDUP_REMOVED lines=18> */
.L_x_12330:
[----:B------:R-:W-:Y:S05]  /*abe0*/  BSYNC B1 ;  /* 0x0000000000017941 */ /* 0x000fea0003800000 */
.L_x_12329:
[----:B------:R-:W-:Y:S04]  /*abf0*/  BSSY B1, `(.L_x_12331) ;  /* 0x0000069000017945 */ /* 0x000fe80003800000 */
[----:B------:R-:W-:Y:S05]  /*ac00*/  @P1 BRA `(.L_x_12332) ;  /* 0x00000004009c1947 */ /* 0x000fea0003800000 */
[----:B------:R-:W2:Y:S01]  /*ac10*/  LDL R43, [R1+0xac] ;  /* 0x0000ac00012b7983 */ /* 0x000ea20000100800 */
[----:B------:R-:W-:Y:S02]  /*ac20*/  LEA.HI R20, R3, R20, RZ, 0x1d ;  /* 0x0000001403147211 */ /* 0x000fe400078fe8ff */
[----:B------:R-:W-:Y:S02]  /*ac30*/  SHF.R.U64 R8, R8, 0x10, R9 ;  /* 0x0000001008087819 */ /* 0x000fe40000001209 */
[----:B0-----:R-:W-:Y:S02]  /*ac40*/  SHF.R.S32.HI R5, RZ, 0x1f, R20 ;  /* 0x0000001fff057819 */ /* 0x001fe40000011414 */
[--C-:B------:R-:W-:Y:S02]  /*ac50*/  SHF.R.U64 R39, R28, 0x10, R29.reuse ;  /* 0x000000101c277819 */ /* 0x100fe4000000121d */
[----:B------:R-:W-:Y:S01]  /*ac60*/  LEA.HI R5, R5, R20, RZ, 0x2 ;  /* 0x0000001405057211 */ /* 0x000fe200078f10ff */
[----:B------:R-:W-:Y:S01]  /*ac70*/  IMAD.SHL.U32 R20, R20, 0x8, RZ ;  /* 0x0000000814147824 */ /* 0x000fe200078e00ff */
[----:B------:R-:W-:-:S02]  /*ac80*/  SHF.R.U32.HI R28, RZ, 0x10, R29 ;  /* 0x00000010ff1c7819 */ /* 0x000fc4000001161d */
[----:B------:R-:W-:Y:S02]  /*ac90*/  SHF.R.S32.HI R5, RZ, 0x2, R5 ;  /* 0x00000002ff057819 */ /* 0x000fe40000011405 */
[----:B-----5:R-:W-:Y:S02]  /*aca0*/  LOP3.LUT R20, R75, 0x18, R20, 0xf8, !PT ;  /* 0x000000184b147812 */ /* 0x020fe400078ef814 */
[----:B------:R-:W-:Y:S01]  /*acb0*/  SHF.R.U64 R37, R30, 0x10, R31 ;  /* 0x000000101e257819 */ /* 0x000fe2000000121f */
[----:B------:R-:W-:Y:S01]  /*acc0*/  IMAD R5, R5, 0x1800, R73 ;  /* 0x0000180005057824 */ /* 0x000fe200078e0249 */
[----:B------:R-:W-:Y:S02]  /*acd0*/  LOP3.LUT R20, R20, R71, RZ, 0x3c, !PT ;  /* 0x0000004714147212 */ /* 0x000fe400078e3cff */
[----:B------:R-:W-:Y:S02]  /*ace0*/  SHF.R.U32.HI R29, RZ, 0x10, R9 ;  /* 0x00000010ff1d7819 */ /* 0x000fe40000011609 */
[----:B------:R-:W-:Y:S01]  /*acf0*/  PRMT R55, R55, 0x5410, R8 ;  /* 0x0000541037377816 */ /* 0x000fe20000000008 */
[----:B------:R-:W-:Y:S01]  /*ad00*/  IMAD.IADD R25, R5, 0x1, R20 ;  /* 0x0000000105197824 */ /* 0x000fe200078e0214 */
[----:B------:R-:W-:-:S02]  /*ad10*/  PRMT R50, R50, 0x5410, R39 ;  /* 0x0000541032327816 */ /* 0x000fc40000000027 */
[----:B------:R-:W-:Y:S01]  /*ad20*/  SHF.R.U64 R9, R10, 0x10, R11 ;  /* 0x000000100a097819 */ /* 0x000fe2000000120b */
[----:B------:R-:W-:Y:S01]  /*ad30*/  IMAD R0, R25, 0x2, R16 ;  /* 0x0000000219007824 */ /* 0x000fe200078e0210 */
[----:B------:R-:W-:Y:S01]  /*ad40*/  PRMT R56, R56, 0x5410, R37 ;  /* 0x0000541038387816 */ /* 0x000fe20000000025 */
[----:B------:R-:W-:Y:S01]  /*ad50*/  IMAD.U32 R37, R55, 0x10000, RZ ;  /* 0x0001000037257824 */ /* 0x000fe200078e00ff */
[----:B------:R-:W-:Y:S02]  /*ad60*/  PRMT R52, R52, 0x5410, R29 ;  /* 0x0000541034347816 */ /* 0x000fe4000000001d */
[----:B------:R-:W0:Y:S01]  /*ad70*/  LDS.128 R24, [R0+0xda00] ;  /* 0x00da000000187984 */ /* 0x000e220000000c00 */
[----:B------:R-:W-:Y:S01]  /*ad80*/  SHF.R.U32.HI R30, RZ, 0x10, R31 ;  /* 0x00000010ff1e7819 */ /* 0x000fe2000001161f */
[----:B------:R-:W-:Y:S01]  /*ad90*/  IMAD.U32 R31, R50, 0x10000, RZ ;  /* 0x00010000321f7824 */ /* 0x000fe200078e00ff */
[----:B------:R-:W-:Y:S01]  /*ada0*/  SHF.R.U32.HI R10, RZ, 0x10, R11 ;  /* 0x00000010ff0a7819 */ /* 0x000fe2000001160b */
[----:B------:R-:W-:Y:S01]  /*adb0*/  IMAD.U32 R36, R52, 0x10000, RZ ;  /* 0x0001000034247824 */ /* 0x000fe200078e00ff */
[----:B------:R-:W-:-:S02]  /*adc0*/  PRMT R57, R57, 0x5410, R28 ;  /* 0x0000541039397816 */ /* 0x000fc4000000001c */
[----:B------:R-:W-:Y:S02]  /*add0*/  PRMT R53, R53, 0x5410, R10 ;  /* 0x0000541035357816 */ /* 0x000fe4000000000a */
[----:B------:R-:W-:Y:S02]  /*ade0*/  PRMT R51, R51, 0x5410, R30 ;  /* 0x0000541033337816 */ /* 0x000fe4000000001e */
[----:B------:R-:W-:Y:S02]  /*adf0*/  PRMT R54, R54, 0x5410, R9 ;  /* 0x0000541036367816 */ /* 0x000fe40000000009 */
[----:B------:R-:W-:Y:S02]  /*ae00*/  LOP3.LUT R55, R55, 0xffff0000, RZ, 0xc0, !PT ;  /* 0xffff000037377812 */ /* 0x000fe400078ec0ff */
        /* <DEDUP_REMOVED lines=8> */
[C---:B------:R-:W-:Y:S01]  /*ae90*/  FMUL.FTZ R38, R28.reuse, R36 ;  /* 0x000000241c267220 */ /* 0x040fe20000410000 */
[C---:B------:R-:W-:Y:S01]  /*aea0*/  IMAD.U32 R30, R27.reuse, 0x10000, RZ ;  /* 0x000100001b1e7824 */ /* 0x040fe200078e00ff */
[----:B------:R-:W-:Y:S01]  /*aeb0*/  LOP3.LUT R27, R27, 0xffff0000, RZ, 0xc0, !PT ;  /* 0xffff00001b1b7812 */ /* 0x000fe200078ec0ff */
[----:B------:R-:W-:Y:S01]  /*aec0*/  FMUL.FTZ R28, R28, R20 ;  /* 0x000000141c1c7220 */ /* 0x000fe20000410000 */
[C---:B------:R-:W-:Y:S01]  /*aed0*/  IMAD.U32 R29, R26.reuse, 0x10000, RZ ;  /* 0x000100001a1d7824 */ /* 0x040fe200078e00ff */
[----:B------:R-:W-:Y:S01]  /*aee0*/  LOP3.LUT R26, R26, 0xffff0000, RZ, 0xc0, !PT ;  /* 0xffff00001a1a7812 */ /* 0x000fe200078ec0ff */
[----:B--2---:R-:W0:Y:S02]  /*aef0*/  LDS.128 R4, [R43] ;  /* 0x000000002b047984 */ /* 0x004e240000000c00 */
[C---:B0-----:R-:W-:Y:S01]  /*af00*/  IMAD.U32 R8, R4.reuse, 0x10000, RZ ;  /* 0x0001000004087824 */ /* 0x041fe200078e00ff */
[----:B------:R-:W-:Y:S01]  /*af10*/  LOP3.LUT R4, R4, 0xffff0000, RZ, 0xc0, !PT ;  /* 0xffff000004047812 */ /* 0x000fe200078ec0ff */
[C---:B------:R-:W-:Y:S01]  /*af20*/  IMAD.U32 R9, R5.reuse, 0x10000, RZ ;  /* 0x0001000005097824 */ /* 0x040fe200078e00ff */
[----:B------:R-:W-:Y:S01]  /*af30*/  LOP3.LUT R5, R5, 0xffff0000, RZ, 0xc0, !PT ;  /* 0xffff000005057812 */ /* 0x000fe200078ec0ff */
[----:B------:R-:W-:Y:S01]  /*af40*/  FFMA.FTZ R39, R8, R31, -R39 ;  /* 0x0000001f08277223 */ /* 0x000fe20000010827 */
[----:B------:R-:W-:-:S02]  /*af50*/  IMAD.U32 R31, R53, 0x10000, RZ ;  /* 0x00010000351f7824 */ /* 0x000fc400078e00ff */
[----:B------:R-:W-:Y:S01]  /*af60*/  FFMA.FTZ R41, R8, R37, R41 ;  /* 0x0000002508297223 */ /* 0x000fe20000010029 */
[----:B------:R-:W-:Y:S02]  /*af70*/  IMAD.U32 R8, R51, 0x10000, RZ ;  /* 0x0001000033087824 */ /* 0x000fe400078e00ff */
[----:B------:R-:W-:Y:S01]  /*af80*/  FFMA.FTZ R38, R9, R20, -R38 ;  /* 0x0000001409267223 */ /* 0x000fe20000010826 */
[CC--:B------:R-:W-:Y:S01]  /*af90*/  FMUL.FTZ R20, R30.reuse, R31.reuse ;  /* 0x0000001f1e147220 */ /* 0x0c0fe20000410000 */
[----:B------:R-:W-:Y:S02]  /*afa0*/  IMAD.U32 R11, R7, 0x10000, RZ ;  /* 0x00010000070b7824 */ /* 0x000fe400078e00ff */
[----:B------:R-:W-:Y:S01]  /*afb0*/  FMUL.FTZ R30, R30, R8 ;  /* 0x000000081e1e7220 */ /* 0x000fe20000410000 */
[----:B------:R-:W-:Y:S01]  /*afc0*/  FFMA.FTZ R28, R9, R36, R28 ;  /* 0x00000024091c7223 */ /* 0x000fe2000001001c */
[----:B------:R-:W-:Y:S01]  /*afd0*/  LOP3.LUT R9, R50, 0xffff0000, RZ, 0xc0, !PT ;  /* 0xffff000032097812 */ /* 0x000fe200078ec0ff */
[C---:B------:R-:W-:Y:S01]  /*afe0*/  FFMA.FTZ R36, R11.reuse, R8, -R20 ;  /* 0x000000080b247223 */ /* 0x040fe20000010814 */
[----:B------:R-:W-:Y:S01]  /*aff0*/  FFMA.FTZ R40, R11, R31, R30 ;  /* 0x0000001f0b287223 */ /* 0x000fe2000001001e */
[C---:B------:R-:W-:Y:S01]  /*b000*/  FMUL.FTZ R11, R24.reuse, R55 ;  /* 0x00000037180b7220 */ /* 0x040fe20000410000 */
[----:B------:R-:W-:Y:S01]  /*b010*/  LOP3.LUT R8, R57, 0xffff0000, RZ, 0xc0, !PT ;  /* 0xffff000039087812 */ /* 0x000fe200078ec0ff */
[----:B------:R-:W-:Y:S01]  /*b020*/  FMUL.FTZ R31, R24, R9 ;  /* 0x00000009181f7220 */ /* 0x000fe20000410000 */
[----:B------:R-:W-:-:S02]  /*b030*/  IMAD.U32 R10, R6, 0x10000, RZ ;  /* 0x00010000060a7824 */ /* 0x000fc400078e00ff */
[----:B------:R-:W-:Y:S01]  /*b040*/  FFMA.FTZ R20, R4, R9, -R11 ;  /* 0x0000000904147223 */ /* 0x000fe2000001080b */
[----:B------:R-:W-:Y:S02]  /*b050*/  IMAD.U32 R11, R54, 0x10000, RZ ;  /* 0x00010000360b7824 */ /* 0x000fe400078e00ff */
[----:B------:R-:W-:Y:S01]  /*b060*/  FFMA.FTZ R24, R4, R55, R31 ;  /* 0x0000003704187223 */ /* 0x000fe2000001001f */
[----:B------:R-:W-:Y:S02]  /*b070*/  IMAD.U32 R9, R56, 0x10000, RZ ;  /* 0x0001000038097824 */ /* 0x000fe400078e00ff */
[----:B------:R-:W-:Y:S01]  /*b080*/  FMUL.FTZ R30, R25, R52 ;  /* 0x00000034191e7220 */ /* 0x000fe20000410000 */
[----:B------:R-:W-:Y:S01]  /*b090*/  FMUL.FTZ R31, R29, R11 ;  /* 0x0000000b1d1f7220 */ /* 0x000fe20000410000 */
[-C--:B------:R-:W-:Y:S01]  /*b0a0*/  FMUL.FTZ R37, R25, R8.reuse ;  /* 0x0000000819257220 */ /* 0x080fe20000410000 */
[-C--:B------:R-:W-:Y:S01]  /*b0b0*/  FMUL.FTZ R29, R29, R9.reuse ;  /* 0x000000091d1d7220 */ /* 0x080fe20000410000 */
[C---:B------:R-:W-:Y:S01]  /*b0c0*/  FFMA.FTZ R25, R5.reuse, R8, -R30 ;  /* 0x0000000805197223 */ /* 0x040fe2000001081e */
[----:B------:R-:W-:Y:S01]  /*b0d0*/  FFMA.FTZ R31, R10, R9, -R31 ;  /* 0x000000090a1f7223 */ /* 0x000fe2000001081f */
[----:B------:R-:W-:Y:S01]  /*b0e0*/  FFMA.FTZ R37, R5, R52, R37 ;  /* 0x0000003405257223 */ /* 0x000fe20000010025 */
[----:B------:R-:W-:Y:S01]  /*b0f0*/  LOP3.LUT R9, R54, 0xffff0000, RZ, 0xc0, !PT ;  /* 0xffff000036097812 */ /* 0x000fe200078ec0ff */
[----:B------:R-:W-:Y:S01]  /*b100*/  FFMA.FTZ R10, R10, R11, R29 ;  /* 0x0000000b0a0a7223 */ /* 0x000fe2000001001d */
[----:B------:R-:W-:-:S02]  /*b110*/  LOP3.LUT R5, R56, 0xffff0000, RZ, 0xc0, !PT ;  /* 0xffff000038057812 */ /* 0x000fc400078ec0ff */
        /* <DEDUP_REMOVED lines=22> */
.L_x_12332:
[----:B------:R-:W-:Y:S05]  /*b280*/  BSYNC B1 ;  /* 0x0000000000017941 */ /* 0x000fea0003800000 */
.L_x_12331:
[----:B------:R-:W-:Y:S05]  /*b290*/  @P2 BRA `(.L_x_12313) ;  /* 0x0000000400a02947 */ /* 0x000fea0003800000 */
[----:B01----:R-:W2:Y:S04]  /*b2a0*/  LDL R0, [R1+0xa4] ;  /* 0x0000a40001007983 */ /* 0x003ea80000100800 */
[----:B------:R-:W3:Y:S01]  /*b2b0*/  LDL R36, [R1+0xa8] ;  /* 0x0000a80001247983 */ /* 0x000ee20000100800 */
        /* <DEDUP_REMOVED lines=8> */
[----:B------:R-:W-:Y:S01]  /*b340*/  IMAD.U32 R26, R25, 0x10000, RZ ;  /* 0x00010000191a7824 */ /* 0x000fe200078e00ff */
[----:B------:R-:W-:Y:S01]  /*b350*/  PRMT R27, R23, 0x5410, R12 ;  /* 0x00005410171b7816 */ /* 0x000fe2000000000c */
[----:B------:R-:W-:Y:S01]  /*b360*/  IMAD.U32 R24, R46, 0x10000, RZ ;  /* 0x000100002e187824 */ /* 0x000fe200078e00ff */
[----:B------:R-:W-:-:S02]  /*b370*/  SHF.R.U32.HI R34, RZ, 0x10, R35 ;  /* 0x00000010ff227819 */ /* 0x000fc40000011623 */
[----:B------:R-:W-:Y:S01]  /*b380*/  PRMT R47, R47, 0x5410, R32 ;  /* 0x000054102f2f7816 */ /* 0x000fe20000000020 */
[----:B------:R-:W-:Y:S01]  /*b390*/  IMAD.U32 R29, R27, 0x10000, RZ ;  /* 0x000100001b1d7824 */ /* 0x000fe200078e00ff */
[----:B------:R-:W-:Y:S02]  /*b3a0*/  PRMT R49, R49, 0x5410, R34 ;  /* 0x0000541031317816 */ /* 0x000fe40000000022 */
        /* <DEDUP_REMOVED lines=11> */
[----:B------:R-:W-:Y:S01]  /*b460*/  IMAD R0, R3, 0x2, R16 ;  /* 0x0000000203007824 */ /* 0x000fe200078e0210 */
[--C-:B------:R-:W-:Y:S02]  /*b470*/  SHF.R.U64 R3, R14, 0x10, R15.reuse ;  /* 0x000000100e037819 */ /* 0x100fe4000000120f */
[----:B------:R-:W-:Y:S02]  /*b480*/  SHF.R.U32.HI R14, RZ, 0x10, R15 ;  /* 0x00000010ff0e7819 */ /* 0x000fe4000001160f */
[----:B------:R-:W1:Y:S01]  /*b490*/  LDS.128 R8, [R0+0xda00] ;  /* 0x00da000000087984 */ /* 0x000e620000000c00 */
        /* <DEDUP_REMOVED lines=18> */
[----:B------:R-:W-:Y:S01]  /*b5c0*/  FFMA.FTZ R28, R3, R24, -R28 ;  /* 0x00000018031c7223 */ /* 0x000fe2000001081c */
[----:B------:R-:W-:Y:S02]  /*b5d0*/  IMAD.U32 R23, R11, 0x10000, RZ ;  /* 0x000100000b177824 */ /* 0x000fe400078e00ff */
[----:B------:R-:W-:Y:S01]  /*b5e0*/  FFMA.FTZ R30, R3, R26, R30 ;  /* 0x0000001a031e7223 */ /* 0x000fe2000001001e */
[----:B------:R-:W-:Y:S02]  /*b5f0*/  IMAD.U32 R24, R45, 0x10000, RZ ;  /* 0x000100002d187824 */ /* 0x000fe400078e00ff */
[-C--:B------:R-:W-:Y:S01]  /*b600*/  FMUL.FTZ R33, R20, R15.reuse ;  /* 0x0000000f14217220 */ /* 0x080fe20000410000 */
[----:B------:R-:W-:Y:S02]  /*b610*/  IMAD.U32 R3, R49, 0x10000, RZ ;  /* 0x0001000031037824 */ /* 0x000fe400078e00ff */
[C---:B------:R-:W-:Y:S01]  /*b620*/  FFMA.FTZ R31, R12.reuse, R15, -R31 ;  /* 0x0000000f0c1f7223 */ /* 0x040fe2000001081f */
[CC--:B------:R-:W-:Y:S01]  /*b630*/  FMUL.FTZ R15, R23.reuse, R24.reuse ;  /* 0x00000018170f7220 */ /* 0x0c0fe20000410000 */
        /* <DEDUP_REMOVED lines=8> */
[----:B------:R-:W-:-:S02]  /*b6c0*/  IMAD.U32 R21, R10, 0x10000, RZ ;  /* 0x000100000a157824 */ /* 0x000fc400078e00ff */
[-C--:B------:R-:W-:Y:S01]  /*b6d0*/  FMUL.FTZ R23, R8, R3.reuse ;  /* 0x0000000308177220 */ /* 0x080fe20000410000 */
[----:B------:R-:W-:Y:S02]  /*b6e0*/  IMAD.U32 R20, R44, 0x10000, RZ ;  /* 0x000100002c147824 */ /* 0x000fe400078e00ff */
        /* <DEDUP_REMOVED lines=8> */
[----:B------:R-:W-:Y:S01]  /*b770*/  LOP3.LUT R10, R10, 0xffff0000, RZ, 0xc0, !PT ;  /* 0xffff00000a0a7812 */ /* 0x000fe200078ec0ff */
[-C--:B------:R-:W-:Y:S01]  /*b780*/  FMUL.FTZ R26, R21, R8.reuse ;  /* 0x00000008151a7220 */ /* 0x080fe20000410000 */
[----:B------:R-:W-:Y:S01]  /*b790*/  FFMA.FTZ R12, R13, R8, -R4 ;  /* 0x000000080d0c7223 */ /* 0x000fe20000010804 */
[----:B------:R-:W-:-:S02]  /*b7a0*/  LOP3.LUT R5, R44, 0xffff0000, RZ, 0xc0, !PT ;  /* 0xffff00002c057812 */ /* 0x000fc400078ec0ff */
[----:B------:R-:W-:Y:S01]  /*b7b0*/  LOP3.LUT R11, R11, 0xffff0000, RZ, 0xc0, !PT ;  /* 0xffff00000b0b7812 */ /* 0x000fe200078ec0ff */
[----:B------:R-:W-:Y:S01]  /*b7c0*/  FFMA.FTZ R26, R13, R20, R26 ;  /* 0x000000140d1a7223 */ /* 0x000fe2000001001a */
[----:B------:R-:W-:Y:S01]  /*b7d0*/  LOP3.LUT R3, R48, 0xffff0000, RZ, 0xc0, !PT ;  /* 0xffff000030037812 */ /* 0x000fe200078ec0ff */
[C---:B------:R-:W-:Y:S01]  /*b7e0*/  FMUL.FTZ R9, R10.reuse, R5 ;  /* 0x000000050a097220 */ /* 0x040fe20000410000 */
        /* <DEDUP_REMOVED lines=19> */
.L_x_12313:
[----:B------:R-:W-:Y:S05]  /*b920*/  BSYNC B0 ;  /* 0x0000000000007941 */ /* 0x000fea0003800000 */
.L_x_12306:
        /* <DEDUP_REMOVED lines=8> */
.L_x_12304:
[----:B0--3--:R-:W3:Y:S02]  /*b9b0*/  LDL R0, [R1+0x60] ;  /* 0x0000600001007983 */ /* 0x009ee40000100800 */
[----:B---3--:R-:W-:-:S13]  /*b9c0*/  R2UR UR4, R0 ;  /* 0x00000000000472ca */ /* 0x008fda00000e0000 */
[----:B------:R-:W-:-:S05]  /*b9d0*/  IMAD.U32 R0, RZ, RZ, UR4 ;  /* 0x00000004ff007e24 */ /* 0x000fca000f8e00ff */
[----:B------:R-:W-:-:S13]  /*b9e0*/  ISETP.NE.AND P1, PT, R0, 0x3, PT ;  /* 0x000000030000780c */ /* 0x000fda0003f25270 */
[----:B------:R-:W-:Y:S05]  /*b9f0*/  @!P1 BRA `(.L_x_12333) ;  /* 0x0000000000049947 */ /* 0x000fea0003800000 */
[----:B------:R-:W-:Y:S01]  /*ba00*/  BPT.TRAP 0x1 ;  /* 0x000000040000795c */ /* 0x000fe20000300000 */
.L_x_12333:
[----:B--2-4-:R-:W2:Y:S01]  /*ba10*/  LDL R3, [R1+0x40] ;  /* 0x0000400001037983 */ /* 0x014ea20000100800 */
[----:B------:R-:W-:Y:S01]  /*ba20*/  IMAD R0, R19, 0x8, R16 ;  /* 0x0000000813007824 */ /* 0x000fe200078e0210 */
[----:B--2---:R-:W-:-:S04]  /*ba30*/  SHF.L.U32 R3, R3, 0x1f, RZ ;  /* 0x0000001f03037819 */ /* 0x004fc800000006ff */
[----:B------:R0:W2:Y:S01]  /*ba40*/  SYNCS.PHASECHK.TRANS64.TRYWAIT P2, [R0+URZ+0x31c30], R3 ;  /* 0x031c3003000075a7 */ /* 0x0000a2000804017f */
[----:B------:R-:W-:Y:S05]  /*ba50*/  @!P1 BRA `(.L_x_12334) ;  /* 0x0000000000049947 */ /* 0x000fea0003800000 */
[----:B------:R-:W-:Y:S01]  /*ba60*/  BPT.TRAP 0x1 ;  /* 0x000000040000795c */ /* 0x000fe20000300000 */
.L_x_12334:
[----:B------:R-:W3:Y:S02]  /*ba70*/  S2R R4, SR_TID.X ;  /* 0x0000000000047919 */ /* 0x000ee40000002100 */
[----:B---3--:R-:W-:-:S04]  /*ba80*/  LOP3.LUT R4, R4, 0x7f, RZ, 0xc0, !PT ;  /* 0x0000007f04047812 */ /* 0x008fc800078ec0ff */
[----:B------:R-:W-:Y:S01]  /*ba90*/  ISETP.NE.AND P0, PT, R4, RZ, PT ;  /* 0x000000ff0400720c */ /* 0x000fe20003f05270 */
[----:B--2---:R-:W-:-:S12]  /*baa0*/  @P2 BRA `(.L_x_12335) ;  /* 0x0000000000082947 */ /* 0x004fd80003800000 */
[----:B------:R-:W2:Y:S02]  /*bab0*/  SYNCS.PHASECHK.TRANS64.TRYWAIT P2, [R0+URZ+0x31c30], R3 ;  /* 0x031c3003000075a7 */ /* 0x000ea4000804017f */
[----:B--2---:R-:W-:Y:S05]  /*bac0*/  @!P2 BRA `(.L_x_12336) ;  /* 0x000001a40030a947 */ /* 0x004fea0003800000 */
.L_x_12335:
[----:B------:R-:W-:Y:S05]  /*bad0*/  WARPSYNC.ALL ;  /* 0x0000000000007948 */ /* 0x000fea0003800000 */
[----:B0-2---:R-:W-:Y:S01]  /*bae0*/  VIADD R3, R16, 0x16a00 ;  /* 0x00016a0010037836 */ /* 0x005fe20000000000 */
[----:B------:R-:W-:Y:S01]  /*baf0*/  LOP3.LUT R2, R2, 0x10000, RZ, 0xfc, !PT ;  /* 0x0001000002027812 */ /* 0x000fe200078efcff */
[----:B------:R-:W-:Y:S01]  /*bb00*/  IMAD.MOV.U32 R15, RZ, RZ, -0x7fffffe0 ;  /* 0x80000020ff0f7424 */ /* 0x000fe200078e00ff */
[----:B------:R-:W-:Y:S01]  /*bb10*/  WARPGROUP.ARRIVE ;  /* 0x00000000000079c5 */ /* 0x000fe20000000000 */
[----:B------:R-:W-:Y:S01]  /*bb20*/  IMAD.MOV.U32 R5, RZ, RZ, -0x7fffffe0 ;  /* 0x80000020ff057424 */ /* 0x000fe200078e00ff */
[----:B------:R-:W-:Y:S01]  /*bb30*/  SHF.R.U32.HI R3, RZ, 0x4, R3 ;  /* 0x00000004ff037819 */ /* 0x000fe20000011603 */
[----:B------:R-:W-:Y:S01]  /*bb40*/  IMAD.MOV.U32 R7, RZ, RZ, -0x7fffffe0 ;  /* 0x80000020ff077424 */ /* 0x000fe200078e00ff */
[----:B------:R-:W0:Y:S01]  /*bb50*/  LDC R100, c[0x0][0x448] ;  /* 0x00011200ff647b82 */ /* 0x000e220000000800 */
[----:B------:R-:W-:Y:S01]  /*bb60*/  IMAD.MOV.U32 R9, RZ, RZ, -0x7fffffe0 ;  /* 0x80000020ff097424 */ /* 0x000fe200078e00ff */
[----:B------:R-:W-:Y:S01]  /*bb70*/  LOP3.LUT R3, R3, 0x3fff, RZ, 0xc0, !PT ;  /* 0x00003fff03037812 */ /* 0x000fe200078ec0ff */
[----:B------:R-:W-:Y:S01]  /*bb80*/  IMAD.MOV.U32 R11, RZ, RZ, -0x7fffffe0 ;  /* 0x80000020ff0b7424 */ /* 0x000fe200078e00ff */
[----:B------:R-:W-:Y:S01]  /*bb90*/  ULDC UR61, c[0x0][0x9d8] ;  /* 0x00027600003d7ab9 */ /* 0x000fe20000000800 */
[----:B------:R-:W-:Y:S01]  /*bba0*/  IMAD.MOV.U32 R13, RZ, RZ, -0x7fffffe0 ;  /* 0x80000020ff0d7424 */ /* 0x000fe200078e00ff */
[----:B------:R-:W-:Y:S01]  /*bbb0*/  LOP3.LUT R4, R3, 0x10000, RZ, 0xfc, !PT ;  /* 0x0001000003047812 */ /* 0x000fe200078efcff */
[----:B------:R-:W-:Y:S01]  /*bbc0*/  IMAD.MOV.U32 R3, RZ, RZ, -0x7fffffe0 ;  /* 0x80000020ff037424 */ /* 0x000fe200078e00ff */
[----:B------:R-:W-:-:S03]  /*bbd0*/  ULDC UR60, c[0x0][0x9d8] ;  /* 0x00027600003c7ab9 */ /* 0x000fc60000000800 */
[----:B------:R-:W-:Y:S01]  /*bbe0*/  IMAD R14, R19, 0x6c0, R4 ;  /* 0x000006c0130e7824 */ /* 0x000fe200078e0204 */
[----:B------:R-:W-:Y:S01]  /*bbf0*/  R2UR UR4, R2 ;  /* 0x00000000020472ca */ /* 0x000fe200000e0000 */
[----:B------:R2:W-:Y:S01]  /*bc00*/  STL [R1+0x6c], R4 ;  /* 0x00006c0401007387 */ /* 0x0005e20000100800 */
[----:B------:R-:W-:Y:S02]  /*bc10*/  R2UR UR5, R3 ;  /* 0x00000000030572ca */ /* 0x000fe400000e0000 */
[C---:B------:R-:W-:Y:S02]  /*bc20*/  R2UR UR6, R14.reuse ;  /* 0x000000000e0672ca */ /* 0x040fe400000e0000 */
[----:B------:R-:W-:Y:S01]  /*bc30*/  R2UR UR7, R15 ;  /* 0x000000000f0772ca */ /* 0x000fe200000e0000 */
[----:B------:R-:W-:Y:S01]  /*bc40*/  VIADD R6, R14, 0x80 ;  /* 0x000000800e067836 */ /* 0x000fe20000000000 */
[----:B------:R-:W-:Y:S02]  /*bc50*/  R2UR UR11, R7 ;  /* 0x00000000070b72ca */ /* 0x000fe400000e0000 */
[----:B------:R-:W-:Y:S01]  /*bc60*/  R2UR UR8, R2 ;  /* 0x00000000020872ca */ /* 0x000fe200000e0000 */
[----:B--2---:R-:W-:Y:S01]  /*bc70*/  VIADD R4, R14, 0x40 ;  /* 0x000000400e047836 */ /* 0x004fe20000000000 */
[----:B------:R-:W-:-:S02]  /*bc80*/  R2UR UR9, R3 ;  /* 0x00000000030972ca */ /* 0x000fc400000e0000 */
[----:B------:R-:W-:Y:S02]  /*bc90*/  R2UR UR12, R2 ;  /* 0x00000000020c72ca */ /* 0x000fe400000e0000 */
[----:B------:R-:W-:Y:S01]  /*bca0*/  R2UR UR13, R3 ;  /* 0x00000000030d72ca */ /* 0x000fe200000e0000 */
[----:B------:R-:W-:Y:S01]  /*bcb0*/  VIADD R8, R14, 0x100 ;  /* 0x000001000e087836 */ /* 0x000fe20000000000 */
[----:B------:R-:W-:Y:S01]  /*bcc0*/  R2UR UR19, R9 ;  /* 0x00000000091372ca */ /* 0x000fe200000e0000 */
[----:B------:R-:W-:Y:S01]  /*bcd0*/  HGMMA.64x16x16.F32.BF16 R88, gdesc[UR4], RZ, !UPT, gsb0 ;  /* 0x00200000045879f0 */ /* 0x000fe2000c0018ff */
[----:B------:R-:W-:Y:S02]  /*bce0*/  R2UR UR6, R4 ;  /* 0x00000000040672ca */ /* 0x000fe400000e0000 */
[----:B------:R-:W-:Y:S02]  /*bcf0*/  R2UR UR16, R2 ;  /* 0x00000000021072ca */ /* 0x000fe400000e0000 */
[----:B------:R-:W-:-:S02]  /*bd00*/  R2UR UR17, R3 ;  /* 0x00000000031172ca */ /* 0x000fc400000e0000 */
[C---:B------:R-:W-:Y:S02]  /*bd10*/  R2UR UR20, R2.reuse ;  /* 0x00000000021472ca */ /* 0x040fe400000e0000 */
[C---:B------:R-:W-:Y:S02]  /*bd20*/  R2UR UR21, R3.reuse ;  /* 0x00000000031572ca */ /* 0x040fe400000e0000 */
[C---:B------:R-:W-:Y:S02]  /*bd30*/  R2UR UR24, R2.reuse ;  /* 0x00000000021872ca */ /* 0x040fe400000e0000 */
[C---:B------:R-:W-:Y:S02]  /*bd40*/  R2UR UR25, R3.reuse ;  /* 0x00000000031972ca */ /* 0x040fe400000e0000 */
[----:B------:R-:W-:Y:S02]  /*bd50*/  R2UR UR28, R2 ;  /* 0x00000000021c72ca */ /* 0x000fe400000e0000 */
[----:B------:R-:W-:-:S02]  /*bd60*/  R2UR UR29, R3 ;  /* 0x00000000031d72ca */ /* 0x000fc400000e0000 */
[----:B------:R-:W-:Y:S02]  /*bd70*/  R2UR UR32, R2 ;  /* 0x00000000022072ca */ /* 0x000fe400000e0000 */
[----:B------:R-:W-:Y:S01]  /*bd80*/  R2UR UR33, R3 ;  /* 0x00000000032172ca */ /* 0x000fe200000e0000 */
[----:B------:R-:W-:Y:S01]  /*bd90*/  VIADD R10, R14, 0x102 ;  /* 0x000001020e0a7836 */ /* 0x000fe20000000000 */
[----:B------:R-:W-:Y:S01]  /*bda0*/  R2UR UR7, R5 ;  /* 0x00000000050772ca */ /* 0x000fe200000e0000 */
[C---:B------:R-:W-:Y:S01]  /*bdb0*/  VIADD R12, R2.reuse, 0x300 ;  /* 0x00000300020c7836 */ /* 0x040fe20000000000 */
[----:B------:R-:W-:Y:S01]  /*bdc0*/  R2UR UR4, R2 ;  /* 0x00000000020472ca */ /* 0x000fe200000e0000 */
[----:B------:R-:W-:Y:S01]  /*bdd0*/  VIADD R20, R14, 0x342 ;  /* 0x000003420e147836 */ /* 0x000fe20000000000 */
[----:B------:R-:W-:Y:S01]  /*bde0*/  R2UR UR5, R3 ;  /* 0x00000000030572ca */ /* 0x000fe200000e0000 */
[----:B------:R-:W-:Y:S01]  /*bdf0*/  IMAD.MOV.U32 R21, RZ, RZ, -0x7fffffe0 ;  /* 0x80000020ff157424 */ /* 0x000fe200078e00ff */
[----:B------:R-:W2:Y:S01]  /*be00*/  LDL.LU R99, [R1] ;  /* 0x0000000001637983 */ /* 0x000ea20000300800 */
[----:B------:R-:W-:-:S02]  /*be10*/  WARPGROUP.DEPBAR.LE gsb0, 0x0 ;  /* 0x00008000000079c5 */ /* 0x000fc40000010000 */
[----:B------:R-:W-:Y:S01]  /*be20*/  WARPGROUP.ARRIVE ;  /* 0x00000000000079c5 */ /* 0x000fe20000000000 */
[----:B------:R-:W-:Y:S01]  /*be30*/  R2UR UR10, R6 ;  /* 0x00000000060a72ca */ /* 0x000fe200000e0000 */
[----:B------:R-:W-:Y:S01]  /*be40*/  VIADD R4, R14, 0xc0 ;  /* 0x000000c00e047836 */ /* 0x000fe20000000000 */
[----:B------:R-:W-:Y:S01]  /*be50*/  R2UR UR18, R8 ;  /* 0x00000000081272ca */ /* 0x000fe200000e0000 */
[----:B------:R-:W-:Y:S01]  /*be60*/  IMAD.MOV.U32 R5, RZ, RZ, -0x7fffffe0 ;  /* 0x80000020ff057424 */ /* 0x000fe200078e00ff */
[----:B------:R-:W3:Y:S03]  /*be70*/  LDL R98, [R1+0x94] ;  /* 0x0000940001627983 */ /* 0x000ee60000100800 */
[----:B------:R-:W-:Y:S01]  /*be80*/  HGMMA.64x16x16.F32.BF16 R80, gdesc[UR4], RZ, !UPT, gsb0 ;  /* 0x00200000045079f0 */ /* 0x000fe2000c0018ff */
[----:B------:R-:W-:Y:S02]  /*be90*/  IMAD.MOV.U32 R7, RZ, RZ, -0x7fffffe0 ;  /* 0x80000020ff077424 */ /* 0x000fe400078e00ff */
[----:B------:R-:W-:Y:S01]  /*bea0*/  IMAD.MOV.U32 R9, RZ, RZ, -0x7fffffe0 ;  /* 0x80000020ff097424 */ /* 0x000fe200078e00ff */
[----:B-----5:R-:W3:Y:S01]  /*beb0*/  LDL R107, [R1+0x84] ;  /* 0x00008400016b7983 */ /* 0x020ee20000100800 */
[----:B------:R-:W-:Y:S01]  /*bec0*/  R2UR UR14, R4 ;  /* 0x00000000040e72ca */ /* 0x000fe200000e0000 */
[C---:B------:R-:W-:Y:S01]  /*bed0*/  VIADD R6, R14.reuse, 0x140 ;  /* 0x000001400e067836 */ /* 0x040fe20000000000 */
        /* <DEDUP_REMOVED lines=34> */
[----:B------:R-:W4:Y:S01]  /*c100*/  LDL R105, [R1+0x2c] ;  /* 0x00002c0001697983 */ /* 0x000f220000100800 */
[----:B0-----:R-:W-:-:S03]  /*c110*/  ISETP.NE.AND P5, PT, R100, 0x1, PT ;  /* 0x000000016400780c */ /* 0x001fc60003fa5270 */
[----:B------:R-:W4:Y:S04]  /*c120*/  LDL R100, [R1+0x90] ;  /* 0x0000900001647983 */ /* 0x000f280000100800 */
[----:B------:R-:W4:Y:S01]  /*c130*/  LDL R106, [R1+0x28] ;  /* 0x00002800016a7983 */ /* 0x000f220000100800 */
[----:B------:R-:W-:Y:S02]  /*c140*/  WARPGROUP.DEPBAR.LE gsb0, 0x0 ;  /* 0x00008000000079c5 */ /* 0x000fe40000010000 */
[----:B------:R-:W-:-:S06]  /*c150*/  WARPGROUP.ARRIVE ;  /* 0x00000000000079c5 */ /* 0x000fcc0000000000 */
[----:B------:R-:W-:Y:S01]  /*c160*/  HGMMA.64x16x16.F32.BF16 R72, gdesc[UR8], RZ, !UPT, gsb0 ;  /* 0x00200000084879f0 */ /* 0x000fe2000c0018ff */
[----:B------:R-:W-:Y:S01]  /*c170*/  R2UR UR10, R4 ;  /* 0x00000000040a72ca */ /* 0x000fe200000e0000 */
[----:B------:R-:W-:Y:S01]  /*c180*/  VIADD R4, R14, 0x142 ;  /* 0x000001420e047836 */ /* 0x000fe20000000000 */
[----:B------:R-:W-:Y:S01]  /*c190*/  R2UR UR11, R5 ;  /* 0x00000000050b72ca */ /* 0x000fe200000e0000 */
[----:B------:R-:W-:Y:S01]  /*c1a0*/  IMAD.MOV.U32 R5, RZ, RZ, -0x7fffffe0 ;  /* 0x80000020ff057424 */ /* 0x000fe200078e00ff */
        /* <DEDUP_REMOVED lines=28> */
[----:B------:R-:W-:Y:S02]  /*c370*/  R2UR UR21, R9 ;  /* 0x00000000091572ca */ /* 0x000fe400000e0000 */
[----:B--2---:R-:W-:-:S04]  /*c380*/  LOP3.LUT R99, R99, 0xfffffffe, RZ, 0xc0, !PT ;  /* 0xfffffffe63637812 */ /* 0x004fc800078ec0ff */
[----:B------:R-:W-:Y:S01]  /*c390*/  @P5 LOP3.LUT R99, R99, 0x1, RZ, 0xfc, !PT ;  /* 0x0000000163635812 */ /* 0x000fe200078efcff */
        /* <DEDUP_REMOVED lines=10> */
[----:B-1----:R-:W-:-:S06]  /*c440*/  WARPGROUP.ARRIVE ;  /* 0x00000000000079c5 */ /* 0x002fcc0000000000 */
        /* <DEDUP_REMOVED lines=18> */
[----:B------:R-:W-:Y:S01]  /*c570*/  HGMMA.64x16x16.F32.BF16 R88, gdesc[UR36], R88, gsb0 ;  /* 0x00200000245879f0 */ /* 0x000fe20008001858 */
        /* <DEDUP_REMOVED lines=165> */
[----:B------:R-:W-:-:S03]  /*cfd0*/  IMAD.MOV.U32 R7, RZ, RZ, -0x7fffffe0 ;  /* 0x80000020ff077424 */ /* 0x000fc600078e00ff */
        /* <DEDUP_REMOVED lines=123> */
[----:B------:R-:W-:Y:S01]  /*d790*/  ULDC UR4, c[0x0][0x9d8] ;  /* 0x0002760000047ab9 */ /* 0x000fe20000000800 */
[----:B------:R-:W-:Y:S01]  /*d7a0*/  STL [R1], R99 ;  /* 0x0000006301007387 */ /* 0x000fe20000100800 */
        /* <DEDUP_REMOVED lines=9> */
[----:B------:R-:W-:Y:S01]  /*d840*/  R2UR UR12, R4 ;  /* 0x00000000040c72ca */ /* 0x000fe200000e0000 */
[----:B------:R-:W-:-:S06]  /*d850*/  ULDC UR5, c[0x0][0x988] ;  /* 0x0002620000057ab9 */ /* 0x000fcc0000000800 */
[----:B------:R-:W1:Y:S08]  /*d860*/  MUFU.TANH R89, R89 ;  /* 0x0000005900597308 */ /* 0x000e700000002400 */
[----:B------:R-:W2:Y:S08]  /*d870*/  MUFU.TANH R91, R91 ;  /* 0x0000005b005b7308 */ /* 0x000eb00000002400 */
[----:B------:R-:W2:Y:S01]  /*d880*/  MUFU.TANH R93, R93 ;  /* 0x0000005d005d7308 */ /* 0x000ea20000002400 */
[----:B------:R-:W-:-:S07]  /*d890*/  R2UR UR13, R5 ;  /* 0x00000000050d72ca */ /* 0x000fce00000e0000 */
[----:B------:R-:W-:Y:S08]  /*d8a0*/  MUFU.TANH R15, R15 ;  /* 0x0000000f000f7308 */ /* 0x000ff00000002400 */
[----:B------:R-:W-:Y:S01]  /*d8b0*/  MUFU.TANH R88, R88 ;  /* 0x0000005800587308 */ /* 0x000fe20000002400 */
        /* <DEDUP_REMOVED lines=9> */
[----:B------:R-:W-:Y:S01]  /*d950*/  VIADD R20, R14, 0x582 ;  /* 0x000005820e147836 */ /* 0x000fe20000000000 */
[----:B------:R-:W-:Y:S01]  /*d960*/  R2UR UR11, R21 ;  /* 0x00000000150b72ca */ /* 0x000fe200000e0000 */
[----:B------:R-:W-:Y:S01]  /*d970*/  IMAD.MOV.U32 R21, RZ, RZ, -0x7fffffe0 ;  /* 0x80000020ff157424 */ /* 0x000fe200078e00ff */
[----:B------:R-:W-:Y:S01]  /*d980*/  R2UR UR8, R4 ;  /* 0x00000000040872ca */ /* 0x000fe200000e0000 */
[----:B------:R-:W-:Y:S01]  /*d990*/  FMUL.FTZ R86, R87, UR4 ;  /* 0x0000000457567c20 */ /* 0x000fe20008410000 */
[----:B------:R-:W-:Y:S01]  /*d9a0*/  R2UR UR9, R5 ;  /* 0x00000000050972ca */ /* 0x000fe200000e0000 */
[----:B------:R-:W-:Y:S01]  /*d9b0*/  FMUL.FTZ R80, R80, UR4 ;  /* 0x0000000450507c20 */ /* 0x000fe20008410000 */
[----:B------:R-:W-:Y:S01]  /*d9c0*/  MUFU.TANH R94, R94 ;  /* 0x0000005e005e7308 */ /* 0x000fe20000002400 */
[----:B------:R-:W-:-:S07]  /*d9d0*/  FMUL.FTZ R85, R85, UR4 ;  /* 0x0000000455557c20 */ /* 0x000fce0008410000 */
[----:B------:R-:W2:Y:S08]  /*d9e0*/  MUFU.TANH R80, R80 ;  /* 0x0000005000507308 */ /* 0x000eb00000002400 */
[----:B------:R-:W2:Y:S08]  /*d9f0*/  MUFU.TANH R83, R83 ;  /* 0x0000005300537308 */ /* 0x000eb00000002400 */
[----:B------:R-:W2:Y:S08]  /*da00*/  MUFU.TANH R85, R85 ;  /* 0x0000005500557308 */ /* 0x000eb00000002400 */
        /* <DEDUP_REMOVED lines=34> */
[----:B------:R-:W-:Y:S01]  /*dc30*/  FMUL.FTZ R64, R64, UR4 ;  /* 0x0000000440407c20 */ /* 0x000fe20008410000 */
[----:B------:R-:W-:Y:S01]  /*dc40*/  R2UR UR11, R21 ;  /* 0x00000000150b72ca */ /* 0x000fe200000e0000 */
[----:B------:R-:W4:Y:S01]  /*dc50*/  @P5 LDC R20, c[0x0][0x44c] ;  /* 0x00011300ff145b82 */ /* 0x000f220000000800 */
[----:B------:R-:W-:Y:S01]  /*dc60*/  R2UR UR8, R4 ;  /* 0x00000000040872ca */ /* 0x000fe200000e0000 */
[----:B------:R-:W-:Y:S01]  /*dc70*/  FMUL.FTZ R70, R71, UR4 ;  /* 0x0000000447467c20 */ /* 0x000fe20008410000 */
[----:B------:R-:W-:Y:S01]  /*dc80*/  R2UR UR9, R5 ;  /* 0x00000000050972ca */ /* 0x000fe200000e0000 */
[----:B------:R-:W2:Y:S01]  /*dc90*/  MUFU.TANH R64, R64 ;  /* 0x0000004000407308 */ /* 0x000ea20000002400 */
[----:B------:R-:W-:-:S07]  /*dca0*/  FMUL.FTZ R69, R69, UR4 ;  /* 0x0000000445457c20 */ /* 0x000fce0008410000 */
[----:B------:R-:W2:Y:S08]  /*dcb0*/  MUFU.TANH R79, R79 ;  /* 0x0000004f004f7308 */ /* 0x000eb00000002400 */
[----:B------:R-:W2:Y:S08]  /*dcc0*/  MUFU.TANH R67, R67 ;  /* 0x0000004300437308 */ /* 0x000eb00000002400 */
[----:B------:R-:W2:Y:S08]  /*dcd0*/  MUFU.TANH R69, R69 ;  /* 0x0000004500457308 */ /* 0x000eb00000002400 */
[----:B------:R-:W-:Y:S08]  /*dce0*/  MUFU.TANH R84, R84 ;  /* 0x0000005400547308 */ /* 0x000ff00000002400 */
[----:B------:R-:W-:Y:S01]  /*dcf0*/  MUFU.TANH R86, R86 ;  /* 0x0000005600567308 */ /* 0x000fe20000002400 */
[----:B------:R-:W-:-:S02]  /*dd00*/  WARPGROUP.DEPBAR.LE gsb0, 0x0 ;  /* 0x00008000000079c5 */ /* 0x000fc40000010000 */
[----:B------:R-:W-:-:S05]  /*dd10*/  WARPGROUP.ARRIVE ;  /* 0x00000000000079c5 */ /* 0x000fca0000000000 */
[----:B------:R-:W-:Y:S01]  /*dd20*/  MUFU.TANH R73, R73 ;  /* 0x0000004900497308 */ /* 0x000fe20000002400 */
[----:B------:R-:W-:Y:S01]  /*dd30*/  HGMMA.64x16x16.F32.BF16 R48, gdesc[UR8], R48, gsb0 ;  /* 0x00200000083079f0 */ /* 0x000fe20008001830 */
[----:B------:R-:W-:Y:S02]  /*dd40*/  FMUL.FTZ R71, R56, UR4 ;  /* 0x0000000438477c20 */ /* 0x000fe40008410000 */
[----:B------:R-:W0:Y:S01]  /*dd50*/  @P5 LDC R56, c[0x0][0x450] ;  /* 0x00011400ff385b82 */ /* 0x000e220000000800 */
[----:B------:R-:W-:Y:S01]  /*dd60*/  FMUL.FTZ R96, R59, UR4 ;  /* 0x000000043b607c20 */ /* 0x000fe20008410000 */
[----:B---3--:R-:W-:Y:S02]  /*dd70*/  IMAD.IADD R59, R98, 0x1, R107 ;  /* 0x00000001623b7824 */ /* 0x008fe400078e026b */
[----:B------:R-:W-:Y:S02]  /*dd80*/  MUFU.TANH R74, R74 ;  /* 0x0000004a004a7308 */ /* 0x000fe40000002400 */
[----:B----4-:R-:W-:-:S04]  /*dd90*/  @P5 IMAD.HI.U32 R21, R59, R20, RZ ;  /* 0x000000143b155227 */ /* 0x010fc800078e00ff */
[----:B------:R-:W-:Y:S01]  /*dda0*/  VIADD R20, R14, 0x602 ;  /* 0x000006020e147836 */ /* 0x000fe20000000000 */
[----:B------:R-:W-:Y:S01]  /*ddb0*/  R2UR UR8, R4 ;  /* 0x00000000040872ca */ /* 0x000fe200000e0000 */
[----:B------:R-:W-:Y:S01]  /*ddc0*/  MUFU.TANH R76, R76 ;  /* 0x0000004c004c7308 */ /* 0x000fe20000002400 */
[----:B------:R-:W-:Y:S02]  /*ddd0*/  R2UR UR9, R5 ;  /* 0x00000000050972ca */ /* 0x000fe400000e0000 */
[----:B------:R-:W-:-:S05]  /*dde0*/  R2UR UR10, R20 ;  /* 0x00000000140a72ca */ /* 0x000fca00000e0000 */
[----:B------:R-:W-:Y:S01]  /*ddf0*/  MUFU.TANH R78, R78 ;  /* 0x0000004e004e7308 */ /* 0x000fe20000002400 */
[----:B0-----:R-:W-:Y:S01]  /*de00*/  @P5 SHF.R.U32.HI R59, RZ, R56, R21 ;  /* 0x00000038ff3b5219 */ /* 0x001fe20000011615 */
[----:B------:R-:W-:-:S06]  /*de10*/  IMAD.MOV.U32 R21, RZ, RZ, -0x7fffffe0 ;  /* 0x80000020ff157424 */ /* 0x000fcc00078e00ff */
[----:B------:R-:W-:Y:S01]  /*de20*/  MUFU.TANH R65, R65 ;  /* 0x0000004100417308 */ /* 0x000fe20000002400 */
[----:B------:R-:W-:-:S07]  /*de30*/  R2UR UR11, R21 ;  /* 0x00000000150b72ca */ /* 0x000fce00000e0000 */
[----:B------:R-:W-:Y:S08]  /*de40*/  MUFU.TANH R66, R66 ;  /* 0x0000004200427308 */ /* 0x000ff00000002400 */
[----:B------:R-:W-:Y:S01]  /*de50*/  MUFU.TANH R68, R68 ;  /* 0x0000004400447308 */ /* 0x000fe20000002400 */
[----:B------:R-:W-:Y:S02]  /*de60*/  WARPGROUP.DEPBAR.LE gsb0, 0x0 ;  /* 0x00008000000079c5 */ /* 0x000fe40000010000 */
[----:B------:R-:W-:-:S06]  /*de70*/  WARPGROUP.ARRIVE ;  /* 0x00000000000079c5 */ /* 0x000fcc0000000000 */
[----:B------:R-:W-:Y:S01]  /*de80*/  HGMMA.64x16x16.F32.BF16 R40, gdesc[UR8], R40, gsb0 ;  /* 0x00200000082879f0 */ /* 0x000fe20008001828 */
[----:B------:R-:W-:Y:S02]  /*de90*/  IMAD R21, R157, -0x90, R105 ;  /* 0xffffff709d157824 */ /* 0x000fe400078e0269 */
[----:B------:R-:W-:Y:S01]  /*dea0*/  FMUL.FTZ R95, R57, UR4 ;  /* 0x00000004395f7c20 */ /* 0x000fe20008410000 */
[----:B------:R-:W-:Y:S02]  /*deb0*/  VIADD R20, R14, 0x642 ;  /* 0x000006420e147836 */ /* 0x000fe40000000000 */
[----:B------:R-:W-:Y:S02]  /*dec0*/  VIADD R57, R21, 0x90 ;  /* 0x0000009015397836 */ /* 0x000fe40000000000 */
[----:B------:R-:W-:Y:S01]  /*ded0*/  IMAD.MOV.U32 R21, RZ, RZ, -0x7fffffe0 ;  /* 0x80000020ff157424 */ /* 0x000fe200078e00ff */
[----:B------:R-:W-:Y:S01]  /*dee0*/  R2UR UR10, R20 ;  /* 0x00000000140a72ca */ /* 0x000fe200000e0000 */
[----:B------:R-:W0:Y:S01]  /*def0*/  SHFL.IDX PT, R99, R59, RZ, 0x1c1f ;  /* 0x001c1fff3b637589 */ /* 0x000e2200000e0000 */
[----:B------:R-:W-:-:S02]  /*df00*/  R2UR UR8, R4 ;  /* 0x00000000040872ca */ /* 0x000fc400000e0000 */
[----:B------:R-:W-:Y:S02]  /*df10*/  R2UR UR11, R21 ;  /* 0x00000000150b72ca */ /* 0x000fe400000e0000 */
[----:B------:R-:W-:Y:S01]  /*df20*/  R2UR UR9, R5 ;  /* 0x00000000050972ca */ /* 0x000fe200000e0000 */
[----:B------:R-:W-:-:S04]  /*df30*/  IMAD.MOV.U32 R56, RZ, RZ, -0x90 ;  /* 0xffffff70ff387424 */ /* 0x000fc800078e00ff */
[----:B------:R-:W-:-:S04]  /*df40*/  IMAD R56, R157, R56, 0x91 ;  /* 0x000000919d387424 */ /* 0x000fc800078e0238 */
[----:B------:R-:W-:Y:S02]  /*df50*/  IMAD R98, R100, -0x2, R56 ;  /* 0xfffffffe64627824 */ /* 0x000fe400078e0238 */
[----:B------:R-:W-:Y:S02]  /*df60*/  VIADD R56, R14, 0x682 ;  /* 0x000006820e387836 */ /* 0x000fe40000000000 */
[----:B------:R-:W-:Y:S01]  /*df70*/  IMAD R14, R100, -0x2, R57 ;  /* 0xfffffffe640e7824 */ /* 0x000fe200078e0239 */
[----:B------:R-:W-:Y:S01]  /*df80*/  IADD3 R20, -R106, R98, R105 ;  /* 0x000000626a147210 */ /* 0x000fe20007ffe169 */
[----:B------:R-:W-:-:S03]  /*df90*/  FMUL.FTZ R98, R49, UR4 ;  /* 0x0000000431627c20 */ /* 0x000fc60008410000 */
[----:B0-----:R-:W-:Y:S01]  /*dfa0*/  VIADDMNMX R49, R99, R20, R14, PT ;  /* 0x0000001463317246 */ /* 0x001fe2000380010e */
[----:B------:R-:W-:Y:S02]  /*dfb0*/  WARPGROUP.DEPBAR.LE gsb0, 0x0 ;  /* 0x00008000000079c5 */ /* 0x000fe40000010000 */
[----:B------:R-:W-:-:S06]  /*dfc0*/  WARPGROUP.ARRIVE ;  /* 0x00000000000079c5 */ /* 0x000fcc0000000000 */
[----:B------:R-:W-:Y:S01]  /*dfd0*/  HGMMA.64x16x16.F32.BF16 R32, gdesc[UR8], R32, gsb0 ;  /* 0x00200000082079f0 */ /* 0x000fe20008001820 */
[C---:B------:R-:W-:Y:S02]  /*dfe0*/  ISETP.GT.AND P3, PT, R49.reuse, RZ, PT ;  /* 0x000000ff3100720c */ /* 0x040fe40003f64270 */
[C---:B------:R-:W-:Y:S02]  /*dff0*/  ISETP.GT.AND P2, PT, R49.reuse, 0x1, PT ;  /* 0x000000013100780c */ /* 0x040fe40003f44270 */
[----:B------:R-:W-:Y:S02]  /*e000*/  ISETP.GT.AND P4, PT, R49, 0x8, PT ;  /* 0x000000083100780c */ /* 0x000fe40003f84270 */
[----:B------:R-:W-:Y:S02]  /*e010*/  FSEL R21, R23, -INF , P3 ;  /* 0xff80000017157808 */ /* 0x000fe40001800000 */
[----:B-1----:R-:W-:Y:S02]  /*e020*/  FSEL R89, R89, -INF , P2 ;  /* 0xff80000059597808 */ /* 0x002fe40001000000 */
[----:B------:R-:W-:-:S02]  /*e030*/  R2UR UR14, R56 ;  /* 0x00000000380e72ca */ /* 0x000fc400000e0000 */
[----:B------:R0:W-:Y:S01]  /*e040*/  MUFU.TANH R56, R98 ;  /* 0x0000006200387308 */ /* 0x0001e20000002400 */
[----:B------:R-:W-:Y:S02]  /*e050*/  ISETP.GT.AND P3, PT, R49, 0x9, PT ;  /* 0x000000093100780c */ /* 0x000fe40003f64270 */
[----:B--2---:R-:W-:Y:S01]  /*e060*/  FSEL R91, R91, -INF , P4 ;  /* 0xff8000005b5b7808 */ /* 0x004fe20002000000 */
[----:B------:R-:W-:Y:S01]  /*e070*/  FMUL.FTZ R97, R48, UR4 ;  /* 0x0000000430617c20 */ /* 0x000fe20008410000 */
[----:B------:R-:W-:Y:S02]  /*e080*/  ISETP.GT.AND P2, PT, R49, 0x10, PT ;  /* 0x000000103100780c */ /* 0x000fe40003f44270 */
[----:B0-----:R-:W-:Y:S02]  /*e090*/  FMNMX.FTZ R98, R21, R89, !PT ;  /* 0x0000005915627209 */ /* 0x001fe40007810000 */
[----:B------:R-:W-:Y:S02]  /*e0a0*/  FSEL R93, R93, -INF , P3 ;  /* 0xff8000005d5d7808 */ /* 0x000fe40001800000 */
[----:B------:R-:W-:Y:S01]  /*e0b0*/  FMNMX.FTZ R98, R91, R98, !PT ;  /* 0x000000625b627209 */ /* 0x000fe20007810000 */
[----:B------:R-:W-:-:S02]  /*e0c0*/  IMAD.MOV.U32 R57, RZ, RZ, -0x7fffffe0 ;  /* 0x80000020ff397424 */ /* 0x000fc400078e00ff */
[----:B------:R-:W-:Y:S01]  /*e0d0*/  FMUL.FTZ R48, R50, UR4 ;  /* 0x0000000432307c20 */ /* 0x000fe20008410000 */
[----:B------:R-:W-:Y:S01]  /*e0e0*/  FMUL.FTZ R50, R51, UR4 ;  /* 0x0000000433327c20 */ /* 0x000fe20008410000 */
[----:B------:R-:W-:Y:S02]  /*e0f0*/  ISETP.GT.AND P4, PT, R49, 0x11, PT ;  /* 0x000000113100780c */ /* 0x000fe40003f84270 */
[----:B------:R-:W-:Y:S02]  /*e100*/  FSEL R80, R80, -INF , P2 ;  /* 0xff80000050507808 */ /* 0x000fe40001000000 */
[----:B------:R-:W-:Y:S02]  /*e110*/  FMNMX.FTZ R51, R93, R98, !PT ;  /* 0x000000625d337209 */ /* 0x000fe40007810000 */
[----:B------:R-:W-:Y:S02]  /*e120*/  R2UR UR15, R57 ;  /* 0x00000000390f72ca */ /* 0x000fe400000e0000 */
[----:B------:R-:W-:-:S02]  /*e130*/  ISETP.GT.AND P3, PT, R49, 0x18, PT ;  /* 0x000000183100780c */ /* 0x000fc40003f64270 */
[----:B------:R-:W-:Y:S02]  /*e140*/  FSEL R94, R94, -INF , P4 ;  /* 0xff8000005e5e7808 */ /* 0x000fe40002000000 */
[----:B------:R-:W-:Y:S01]  /*e150*/  FMNMX.FTZ R57, R80, R51, !PT ;  /* 0x0000003350397209 */ /* 0x000fe20007810000 */
[----:B------:R-:W-:Y:S01]  /*e160*/  FMUL.FTZ R23, R52, UR4 ;  /* 0x0000000434177c20 */ /* 0x000fe20008410000 */
[----:B------:R-:W-:Y:S02]  /*e170*/  ISETP.GT.AND P2, PT, R49, 0x19, PT ;  /* 0x000000193100780c */ /* 0x000fe40003f44270 */
[----:B------:R-:W-:Y:S02]  /*e180*/  FSEL R83, R83, -INF , P3 ;  /* 0xff80000053537808 */ /* 0x000fe40001800000 */
[----:B------:R-:W-:Y:S02]  /*e190*/  FMNMX.FTZ R52, R94, R57, !PT ;  /* 0x000000395e347209 */ /* 0x000fe40007810000 */
[----:B------:R-:W-:-:S02]  /*e1a0*/  ISETP.GT.AND P4, PT, R49, 0x20, PT ;  /* 0x000000203100780c */ /* 0x000fc40003f84270 */
[----:B------:R-:W-:Y:S02]  /*e1b0*/  FSEL R85, R85, -INF , P2 ;  /* 0xff80000055557808 */ /* 0x000fe40001000000 */
[----:B------:R-:W-:Y:S01]  /*e1c0*/  FMNMX.FTZ R98, R83, R52, !PT ;  /* 0x0000003453627209 */ /* 0x000fe20007810000 */
[----:B------:R-:W-:Y:S01]  /*e1d0*/  FMUL.FTZ R51, R53, UR4 ;  /* 0x0000000435337c20 */ /* 0x000fe20008410000 */
[----:B------:R-:W-:Y:S01]  /*e1e0*/  FMUL.FTZ R52, R40, UR4 ;  /* 0x0000000428347c20 */ /* 0x000fe20008410000 */
[----:B------:R-:W-:Y:S02]  /*e1f0*/  ISETP.GT.AND P3, PT, R49, 0x21, PT ;  /* 0x000000213100780c */ /* 0x000fe40003f64270 */
[----:B------:R-:W-:Y:S02]  /*e200*/  FSEL R40, R72, -INF , P4 ;  /* 0xff80000048287808 */ /* 0x000fe40002000000 */
[----:B------:R-:W-:Y:S01]  /*e210*/  FMNMX.FTZ R53, R85, R98, !PT ;  /* 0x0000006255357209 */ /* 0x000fe20007810000 */
[----:B------:R-:W-:-:S02]  /*e220*/  WARPGROUP.DEPBAR.LE gsb0, 0x0 ;  /* 0x00008000000079c5 */ /* 0x000fc40000010000 */
[----:B------:R-:W-:Y:S01]  /*e230*/  ISETP.GT.AND P2, PT, R49, 0x28, PT ;  /* 0x000000283100780c */ /* 0x000fe20003f44270 */
[----:B------:R-:W-:Y:S01]  /*e240*/  WARPGROUP.ARRIVE ;  /* 0x00000000000079c5 */ /* 0x000fe20000000000 */
[----:B------:R-:W-:Y:S02]  /*e250*/  FSEL R87, R87, -INF , P3 ;  /* 0xff80000057577808 */ /* 0x000fe40001800000 */
[----:B------:R-:W-:Y:S02]  /*e260*/  FMNMX.FTZ R72, R40, R53, !PT ;  /* 0x0000003528487209 */ /* 0x000fe40007810000 */
[----:B------:R-:W-:Y:S01]  /*e270*/  ISETP.GT.AND P4, PT, R49, 0x29, PT ;  /* 0x000000293100780c */ /* 0x000fe20003f84270 */
[----:B------:R-:W-:Y:S01]  /*e280*/  HGMMA.64x16x16.F32.BF16 R24, gdesc[UR12], R24, gsb0 ;  /* 0x002000000c1879f0 */ /* 0x000fe20008001818 */
[----:B------:R-:W-:Y:S02]  /*e290*/  FSEL R75, R75, -INF , P2 ;  /* 0xff8000004b4b7808 */ /* 0x000fe40001000000 */
[----:B------:R-:W-:-:S02]  /*e2a0*/  FMNMX.FTZ R72, R87, R72, !PT ;  /* 0x0000004857487209 */ /* 0x000fc40007810000 */
[----:B------:R-:W-:Y:S02]  /*e2b0*/  ISETP.GT.AND P3, PT, R49, 0x30, PT ;  /* 0x000000303100780c */ /* 0x000fe40003f64270 */
[----:B------:R-:W-:Y:S02]  /*e2c0*/  FSEL R77, R77, -INF , P4 ;  /* 0xff8000004d4d7808 */ /* 0x000fe40002000000 */
[----:B------:R-:W-:Y:S01]  /*e2d0*/  FMNMX.FTZ R72, R75, R72, !PT ;  /* 0x000000484b487209 */ /* 0x000fe20007810000 */
[----:B------:R-:W0:Y:S01]  /*e2e0*/  MUFU.TANH R71, R71 ;  /* 0x0000004700477308 */ /* 0x000e220000002400 */
[----:B------:R-:W-:Y:S01]  /*e2f0*/  ISETP.GT.AND P2, PT, R49, 0x31, PT ;  /* 0x000000313100780c */ /* 0x000fe20003f44270 */
[----:B------:R-:W-:Y:S01]  /*e300*/  FMUL.FTZ R60, R60, UR4 ;  /* 0x000000043c3c7c20 */ /* 0x000fe20008410000 */
[----:B------:R-:W-:Y:S02]  /*e310*/  FSEL R64, R64, -INF , P3 ;  /* 0xff80000040407808 */ /* 0x000fe40001800000 */
[----:B------:R-:W-:Y:S01]  /*e320*/  FMNMX.FTZ R53, R77, R72, !PT ;  /* 0x000000484d357209 */ /* 0x000fe20007810000 */
[----:B------:R-:W-:Y:S01]  /*e330*/  FMUL.FTZ R61, R61, UR4 ;  /* 0x000000043d3d7c20 */ /* 0x000fe20008410000 */
[----:B------:R-:W-:Y:S01]  /*e340*/  ISETP.GT.AND P3, PT, R49, 0x38, PT ;  /* 0x000000383100780c */ /* 0x000fe20003f64270 */
[----:B------:R-:W1:Y:S01]  /*e350*/  MUFU.TANH R95, R95 ;  /* 0x0000005f005f7308 */ /* 0x000e620000002400 */
[----:B------:R-:W-:-:S02]  /*e360*/  FSEL R79, R79, -INF , P2 ;  /* 0xff8000004f4f7808 */ /* 0x000fc40001000000 */
[----:B------:R-:W-:Y:S02]  /*e370*/  FMNMX.FTZ R72, R64, R53, !PT ;  /* 0x0000003540487209 */ /* 0x000fe40007810000 */
[----:B------:R-:W-:Y:S02]  /*e380*/  ISETP.GT.AND P2, PT, R49, 0x39, PT ;  /* 0x000000393100780c */ /* 0x000fe40003f44270 */
[----:B------:R-:W-:Y:S01]  /*e390*/  FSEL R67, R67, -INF , P3 ;  /* 0xff80000043437808 */ /* 0x000fe20001800000 */
[----:B------:R-:W2:Y:S01]  /*e3a0*/  MUFU.TANH R60, R60 ;  /* 0x0000003c003c7308 */ /* 0x000ea20000002400 */
[----:B------:R-:W-:Y:S02]  /*e3b0*/  FMNMX.FTZ R72, R79, R72, !PT ;  /* 0x000000484f487209 */ /* 0x000fe40007810000 */
[----:B------:R-:W-:Y:S02]  /*e3c0*/  ISETP.GT.AND P3, PT, R49, 0x40, PT ;  /* 0x000000403100780c */ /* 0x000fe40003f64270 */
[----:B------:R-:W-:-:S02]  /*e3d0*/  FSEL R69, R69, -INF , P2 ;  /* 0xff80000045457808 */ /* 0x000fc40001000000 */
[----:B------:R-:W-:Y:S01]  /*e3e0*/  FMNMX.FTZ R72, R67, R72, !PT ;  /* 0x0000004843487209 */ /* 0x000fe20007810000 */
[----:B------:R-:W3:Y:S01]  /*e3f0*/  MUFU.TANH R61, R61 ;  /* 0x0000003d003d7308 */ /* 0x000ee20000002400 */
[----:B------:R-:W-:Y:S02]  /*e400*/  ISETP.GT.AND P2, PT, R49, 0x41, PT ;  /* 0x000000413100780c */ /* 0x000fe40003f44270 */
[----:B0-----:R-:W-:Y:S02]  /*e410*/  FSEL R71, R71, -INF , P3 ;  /* 0xff80000047477808 */ /* 0x001fe40001800000 */
[----:B------:R-:W-:-:S03]  /*e420*/  FMNMX.FTZ R72, R69, R72, !PT ;  /* 0x0000004845487209 */ /* 0x000fc60007810000 */
[----:B------:R-:W0:Y:S01]  /*e430*/  MUFU.TANH R97, R97 ;  /* 0x0000006100617308 */ /* 0x000e220000002400 */
[----:B------:R-:W-:Y:S02]  /*e440*/  ISETP.GT.AND P3, PT, R49, 0x48, PT ;  /* 0x000000483100780c */ /* 0x000fe40003f64270 */
[----:B-1----:R-:W-:Y:S02]  /*e450*/  FSEL R95, R95, -INF , P2 ;  /* 0xff8000005f5f7808 */ /* 0x002fe40001000000 */
[----:B------:R-:W-:Y:S01]  /*e460*/  FMNMX.FTZ R72, R71, R72, !PT ;  /* 0x0000004847487209 */ /* 0x000fe20007810000 */
[----:B------:R-:W-:Y:S01]  /*e470*/  FMUL.FTZ R57, R33, UR4 ;  /* 0x0000000421397c20 */ /* 0x000fe20008410000 */
[----:B------:R-:W-:Y:S01]  /*e480*/  ISETP.GT.AND P2, PT, R49, 0x49, PT ;  /* 0x000000493100780c */ /* 0x000fe20003f44270 */
[----:B------:R-:W1:Y:S01]  /*e490*/  MUFU.TANH R23, R23 ;  /* 0x0000001700177308 */ /* 0x000e620000002400 */
[----:B--2---:R-:W-:Y:S02]  /*e4a0*/  FSEL R60, R60, -INF , P3 ;  /* 0xff8000003c3c7808 */ /* 0x004fe40001800000 */
[----:B------:R-:W-:Y:S01]  /*e4b0*/  FMNMX.FTZ R33, R95, R72, !PT ;  /* 0x000000485f217209 */ /* 0x000fe20007810000 */
[----:B------:R-:W-:Y:S01]  /*e4c0*/  FMUL.FTZ R53, R32, UR4 ;  /* 0x0000000420357c20 */ /* 0x000fe20008410000 */
[----:B------:R-:W-:Y:S01]  /*e4d0*/  ISETP.GT.AND P3, PT, R49, 0x50, PT ;  /* 0x000000503100780c */ /* 0x000fe20003f64270 */
[----:B------:R-:W-:Y:S01]  /*e4e0*/  FMUL.FTZ R41, R41, UR4 ;  /* 0x0000000429297c20 */ /* 0x000fe20008410000 */
[----:B---3--:R-:W-:Y:S01]  /*e4f0*/  FSEL R61, R61, -INF , P2 ;  /* 0xff8000003d3d7808 */ /* 0x008fe20001000000 */
[----:B------:R-:W2:Y:S01]  /*e500*/  MUFU.TANH R51, R51 ;  /* 0x0000003300337308 */ /* 0x000ea20000002400 */
[----:B------:R-:W-:Y:S01]  /*e510*/  FMNMX.FTZ R32, R60, R33, !PT ;  /* 0x000000213c207209 */ /* 0x000fe20007810000 */
[----:B------:R-:W-:Y:S01]  /*e520*/  FMUL.FTZ R72, R36, UR4 ;  /* 0x0000000424487c20 */ /* 0x000fe20008410000 */
[----:B------:R-:W-:Y:S01]  /*e530*/  ISETP.GT.AND P2, PT, R49, 0x51, PT ;  /* 0x000000513100780c */ /* 0x000fe20003f44270 */
[----:B------:R-:W-:Y:S01]  /*e540*/  FMUL.FTZ R44, R44, UR4 ;  /* 0x000000042c2c7c20 */ /* 0x000fe20008410000 */
[----:B0-----:R-:W-:-:S02]  /*e550*/  FSEL R33, R97, -INF , P3 ;  /* 0xff80000061217808 */ /* 0x001fc40001800000 */
[----:B------:R-:W-:Y:S01]  /*e560*/  FMNMX.FTZ R36, R61, R32, !PT ;  /* 0x000000203d247209 */ /* 0x000fe20007810000 */
[----:B------:R-:W0:Y:S01]  /*e570*/  MUFU.TANH R52, R52 ;  /* 0x0000003400347308 */ /* 0x000e220000002400 */
[----:B------:R-:W-:Y:S01]  /*e580*/  ISETP.GT.AND P3, PT, R49, 0x58, PT ;  /* 0x000000583100780c */ /* 0x000fe20003f64270 */
[----:B------:R-:W-:Y:S01]  /*e590*/  FMUL.FTZ R45, R45, UR4 ;  /* 0x000000042d2d7c20 */ /* 0x000fe20008410000 */
[----:B------:R-:W-:Y:S02]  /*e5a0*/  FSEL R32, R56, -INF , P2 ;  /* 0xff80000038207808 */ /* 0x000fe40001000000 */
[----:B------:R-:W-:-:S03]  /*e5b0*/  FMNMX.FTZ R97, R33, R36, !PT ;  /* 0x0000002421617209 */ /* 0x000fc60007810000 */
[----:B------:R-:W3:Y:S01]  /*e5c0*/  MUFU.TANH R41, R41 ;  /* 0x0000002900297308 */ /* 0x000ee20000002400 */
[----:B------:R-:W-:Y:S02]  /*e5d0*/  ISETP.GT.AND P2, PT, R49, 0x59, PT ;  /* 0x000000593100780c */ /* 0x000fe40003f44270 */
[----:B-1----:R-:W-:Y:S02]  /*e5e0*/  FSEL R36, R23, -INF , P3 ;  /* 0xff80000017247808 */ /* 0x002fe40001800000 */
[----:B------:R-:W-:-:S03]  /*e5f0*/  FMNMX.FTZ R97, R32, R97, !PT ;  /* 0x0000006120617209 */ /* 0x000fc60007810000 */
[----:B------:R-:W1:Y:S01]  /*e600*/  MUFU.TANH R44, R44 ;  /* 0x0000002c002c7308 */ /* 0x000e620000002400 */
[----:B------:R-:W-:Y:S01]  /*e610*/  FMUL.FTZ R56, R37, UR4 ;  /* 0x0000000425387c20 */ /* 0x000fe20008410000 */
[----:B------:R-:W-:Y:S02]  /*e620*/  ISETP.GT.AND P3, PT, R49, 0x60, PT ;  /* 0x000000603100780c */ /* 0x000fe40003f64270 */
[----:B--2---:R-:W-:Y:S02]  /*e630*/  FSEL R37, R51, -INF , P2 ;  /* 0xff80000033257808 */ /* 0x004fe40001000000 */
[----:B------:R-:W-:Y:S02]  /*e640*/  FMNMX.FTZ R98, R36, R97, !PT ;  /* 0x0000006124627209 */ /* 0x000fe40007810000 */
[----:B------:R-:W2:Y:S01]  /*e650*/  MUFU.TANH R45, R45 ;  /* 0x0000002d002d7308 */ /* 0x000ea20000002400 */
[----:B------:R-:W-:Y:S02]  /*e660*/  WARPGROUP.DEPBAR.LE gsb0, 0x0 ;  /* 0x00008000000079c5 */ /* 0x000fe40000010000 */
[----:B------:R-:W-:Y:S01]  /*e670*/  FMUL.FTZ R51, R24, UR4 ;  /* 0x0000000418337c20 */ /* 0x000fe20008410000 */
[----:B------:R-:W-:-:S02]  /*e680*/  ISETP.GT.AND P2, PT, R49, 0x61, PT ;  /* 0x000000613100780c */ /* 0x000fc40003f44270 */
[----:B0-----:R-:W-:Y:S02]  /*e690*/  FSEL R24, R52, -INF , P3 ;  /* 0xff80000034187808 */ /* 0x001fe40001800000 */
[----:B------:R-:W0:Y:S01]  /*e6a0*/  MUFU.TANH R53, R53 ;  /* 0x0000003500357308 */ /* 0x000e220000002400 */
[----:B------:R-:W-:Y:S02]  /*e6b0*/  FMNMX.FTZ R97, R37, R98, !PT ;  /* 0x0000006225617209 */ /* 0x000fe40007810000 */
[----:B------:R-:W-:Y:S02]  /*e6c0*/  ISETP.GT.AND P3, PT, R49, 0x68, PT ;  /* 0x000000683100780c */ /* 0x000fe40003f64270 */
[----:B---3--:R-:W-:Y:S02]  /*e6d0*/  FSEL R41, R41, -INF , P2 ;  /* 0xff80000029297808 */ /* 0x008fe40001000000 */
[----:B------:R-:W-:Y:S01]  /*e6e0*/  FMNMX.FTZ R98, R24, R97, !PT ;  /* 0x0000006118627209 */ /* 0x000fe20007810000 */
[----:B------:R-:W3:Y:S01]  /*e6f0*/  MUFU.TANH R57, R57 ;  /* 0x0000003900397308 */ /* 0x000ee20000002400 */
[----:B------:R-:W-:-:S02]  /*e700*/  ISETP.GT.AND P2, PT, R49, 0x69, PT ;  /* 0x000000693100780c */ /* 0x000fc40003f44270 */
[----:B------:R-:W-:-:S05]  /*e710*/  FMNMX.FTZ R98, R41, R98, !PT ;  /* 0x0000006229627209 */ /* 0x000fca0007810000 */
[----:B------:R-:W4:Y:S08]  /*e720*/  MUFU.TANH R72, R72 ;  /* 0x0000004800487308 */ /* 0x000f300000002400 */
[----:B------:R1:W4:Y:S02]  /*e730*/  MUFU.TANH R23, R56 ;  /* 0x0000003800177308 */ /* 0x0003240000002400 */
[----:B-1----:R-:W-:Y:S01]  /*e740*/  FMUL.FTZ R56, R25, UR4 ;  /* 0x0000000419387c20 */ /* 0x002fe20008410000 */
[----:B------:R-:W-:-:S02]  /*e750*/  FSEL R25, R44, -INF , P3 ;  /* 0xff8000002c197808 */ /* 0x000fc40001800000 */
[----:B------:R-:W-:Y:S02]  /*e760*/  ISETP.GT.AND P3, PT, R49, 0x70, PT ;  /* 0x000000703100780c */ /* 0x000fe40003f64270 */
[----:B--2---:R-:W-:Y:S02]  /*e770*/  FSEL R44, R45, -INF , P2 ;  /* 0xff8000002d2c7808 */ /* 0x004fe40001000000 */
[----:B------:R-:W-:Y:S01]  /*e780*/  FMNMX.FTZ R99, R25, R98, !PT ;  /* 0x0000006219637209 */ /* 0x000fe20007810000 */
[----:B------:R1:W2:Y:S01]  /*e790*/  MUFU.TANH R52, R51 ;  /* 0x0000003300347308 */ /* 0x0002a20000002400 */
[----:B------:R-:W-:Y:S01]  /*e7a0*/  ISETP.GT.AND P2, PT, R49, 0x71, PT ;  /* 0x000000713100780c */ /* 0x000fe20003f44270 */
[----:B------:R-:W-:Y:S01]  /*e7b0*/  FMUL.FTZ R97, R28, UR4 ;  /* 0x000000041c617c20 */ /* 0x000fe20008410000 */
[----:B0-----:R-:W-:Y:S02]  /*e7c0*/  FSEL R45, R53, -INF , P3 ;  /* 0xff800000352d7808 */ /* 0x001fe40001800000 */
[----:B------:R-:W-:-:S02]  /*e7d0*/  FMNMX.FTZ R98, R44, R99, !PT ;  /* 0x000000632c627209 */ /* 0x000fc40007810000 */
[----:B------:R-:W-:Y:S01]  /*e7e0*/  ISETP.GT.AND P3, PT, R49, 0x78, PT ;  /* 0x000000783100780c */ /* 0x000fe20003f64270 */
[----:B------:R-:W0:Y:S01]  /*e7f0*/  MUFU.TANH R56, R56 ;  /* 0x0000003800387308 */ /* 0x000e220000002400 */
[----:B---3--:R-:W-:Y:S01]  /*e800*/  FSEL R28, R57, -INF , P2 ;  /* 0xff800000391c7808 */ /* 0x008fe20001000000 */
[----:B------:R-:W-:Y:S01]  /*e810*/  FMUL.FTZ R57, R29, UR4 ;  /* 0x000000041d397c20 */ /* 0x000fe20008410000 */
[----:B-1----:R-:W-:Y:S02]  /*e820*/  FMNMX.FTZ R51, R45, R98, !PT ;  /* 0x000000622d337209 */ /* 0x002fe40007810000 */
[----:B----4-:R-:W-:Y:S02]  /*e830*/  FSEL R29, R72, -INF , P3 ;  /* 0xff800000481d7808 */ /* 0x010fe40001800000 */
[----:B------:R-:W-:Y:S01]  /*e840*/  ISETP.GT.AND P2, PT, R49, 0x79, PT ;  /* 0x000000793100780c */ /* 0x000fe20003f44270 */
[----:B------:R-:W1:Y:S01]  /*e850*/  MUFU.TANH R97, R97 ;  /* 0x0000006100617308 */ /* 0x000e620000002400 */
[----:B------:R-:W-:-:S02]  /*e860*/  FMNMX.FTZ R72, R28, R51, !PT ;  /* 0x000000331c487209 */ /* 0x000fc40007810000 */
[----:B------:R-:W-:Y:S02]  /*e870*/  ISETP.GT.AND P3, PT, R49, 0x80, PT ;  /* 0x000000803100780c */ /* 0x000fe40003f64270 */
[----:B------:R-:W-:Y:S02]  /*e880*/  FSEL R51, R23, -INF , P2 ;  /* 0xff80000017337808 */ /* 0x000fe40001000000 */
[----:B------:R-:W-:Y:S01]  /*e890*/  FMNMX.FTZ R72, R29, R72, !PT ;  /* 0x000000481d487209 */ /* 0x000fe20007810000 */
[----:B------:R-:W3:Y:S01]  /*e8a0*/  MUFU.TANH R57, R57 ;  /* 0x0000003900397308 */ /* 0x000ee20000002400 */
[----:B------:R-:W-:Y:S02]  /*e8b0*/  ISETP.GT.AND P2, PT, R49, 0x81, PT ;  /* 0x000000813100780c */ /* 0x000fe40003f44270 */
[----:B--2---:R-:W-:Y:S02]  /*e8c0*/  FSEL R52, R52, -INF , P3 ;  /* 0xff80000034347808 */ /* 0x004fe40001800000 */
[----:B------:R-:W-:-:S02]  /*e8d0*/  FMNMX.FTZ R23, R51, R72, !PT ;  /* 0x0000004833177209 */ /* 0x000fc40007810000 */
[C---:B------:R-:W-:Y:S02]  /*e8e0*/  ISETP.GT.AND P3, PT, R49.reuse, 0x88, PT ;  /* 0x000000883100780c */ /* 0x040fe40003f64270 */
[----:B0-----:R-:W-:Y:S02]  /*e8f0*/  FSEL R53, R56, -INF , P2 ;  /* 0xff80000038357808 */ /* 0x001fe40001000000 */
[----:B------:R-:W-:Y:S02]  /*e900*/  FMNMX.FTZ R72, R52, R23, !PT ;  /* 0x0000001734487209 */ /* 0x000fe40007810000 */
[----:B------:R-:W-:Y:S02]  /*e910*/  ISETP.GT.AND P2, PT, R49, 0x89, PT ;  /* 0x000000893100780c */ /* 0x000fe40003f44270 */
[----:B-1----:R-:W-:Y:S02]  /*e920*/  FSEL R49, R97, -INF , P3 ;  /* 0xff80000061317808 */ /* 0x002fe40001800000 */
[----:B------:R-:W-:Y:S01]  /*e930*/  FMNMX.FTZ R72, R53, R72, !PT ;  /* 0x0000004835487209 */ /* 0x000fe20007810000 */
[----:B------:R-:W-:Y:S01]  /*e940*/  FMUL.FTZ R56, R55, UR4 ;  /* 0x0000000437387c20 */ /* 0x000fe20008410000 */
[----:B---3--:R-:W-:-:S02]  /*e950*/  FSEL R55, R57, -INF , P2 ;  /* 0xff80000039377808 */ /* 0x008fc40001000000 */
[----:B------:R-:W-:-:S04]  /*e960*/  FMNMX.FTZ R72, R49, R72, !PT ;  /* 0x0000004831487209 */ /* 0x000fc80007810000 */
[----:B------:R-:W-:-:S05]  /*e970*/  FMNMX.FTZ R72, R55, R72, !PT ;  /* 0x0000004837487209 */ /* 0x000fca0007810000 */
[----:B------:R-:W0:Y:S02]  /*e980*/  SHFL.BFLY PT, R23, R72, 0x2, 0x1f ;  /* 0x0c401f0048177f89 */ /* 0x000e2400000e0000 */
[----:B0-----:R-:W-:-:S05]  /*e990*/  FMNMX.FTZ R57, R72, R23, !PT ;  /* 0x0000001748397209 */ /* 0x001fca0007810000 */
[----:B------:R-:W0:Y:S04]  /*e9a0*/  SHFL.BFLY PT, R72, R57, 0x1, 0x1f ;  /* 0x0c201f0039487f89 */ /* 0x000e2800000e0000 */
[----:B------:R-:W1:Y:S01]  /*e9b0*/  SHFL.IDX PT, R97, R59, 0x1, 0x1c1f ;  /* 0x003c1f003b617f89 */ /* 0x000e6200000e0000 */
[----:B0-----:R-:W-:Y:S01]  /*e9c0*/  FMNMX.FTZ R23, R57, R72, !PT ;  /* 0x0000004839177209 */ /* 0x001fe20007810000 */
[----:B------:R-:W-:-:S03]  /*e9d0*/  IMAD.U32 R72, RZ, RZ, UR5 ;  /* 0x00000005ff487e24 */ /* 0x000fc6000f8e00ff */
[C---:B------:R-:W-:Y:S01]  /*e9e0*/  FSETP.NEU.FTZ.AND P2, PT, R23.reuse, -INF , PT ;  /* 0xff8000001700780b */ /* 0x040fe20003f5d000 */
[----:B------:R-:W-:-:S05]  /*e9f0*/  FMUL.FTZ R98, R23, R72 ;  /* 0x0000004817627220 */ /* 0x000fca0000410000 */
[----:B------:R-:W-:-:S05]  /*ea00*/  FSEL R98, R98, RZ, P2 ;  /* 0x000000ff62627208 */ /* 0x000fca0001000000 */
[----:B------:R-:W-:Y:S01]  /*ea10*/  FFMA.FTZ R57, R89, R72, -R98 ;  /* 0x0000004859397223 */ /* 0x000fe20000010862 */
[----:B-1----:R-:W-:Y:S01]  /*ea20*/  VIADDMNMX R89, R97, R20, R14, PT ;  /* 0x0000001461597246 */ /* 0x002fe2000380010e */
[----:B------:R-:W-:-:S03]  /*ea30*/  FFMA.FTZ R91, R91, R72, -R98 ;  /* 0x000000485b5b7223 */ /* 0x000fc60000010862 */
[C---:B------:R-:W-:Y:S02]  /*ea40*/  ISETP.GT.AND P3, PT, R89.reuse, RZ, PT ;  /* 0x000000ff5900720c */ /* 0x040fe40003f64270 */
[C---:B------:R-:W-:Y:S02]  /*ea50*/  ISETP.GT.AND P4, PT, R89.reuse, 0x1, PT ;  /* 0x000000015900780c */ /* 0x040fe40003f84270 */
[----:B------:R-:W-:Y:S02]  /*ea60*/  ISETP.GT.AND P2, PT, R89, 0x8, PT ;  /* 0x000000085900780c */ /* 0x000fe40003f44270 */
[----:B------:R-:W-:Y:S02]  /*ea70*/  FSEL R15, R15, -INF , P3 ;  /* 0xff8000000f0f7808 */ /* 0x000fe40001800000 */
[----:B------:R-:W-:Y:S01]  /*ea80*/  FSEL R88, R88, -INF , P4 ;  /* 0xff80000058587808 */ /* 0x000fe20002000000 */
[----:B------:R0:W-:Y:S01]  /*ea90*/  MUFU.EX2 R59, R91 ;  /* 0x0000005b003b7308 */ /* 0x0001e20000000800 */
[----:B------:R-:W-:Y:S01]  /*eaa0*/  FFMA.FTZ R93, R93, R72, -R98 ;  /* 0x000000485d5d7223 */ /* 0x000fe20000010862 */
[----:B------:R-:W-:-:S02]  /*eab0*/  ISETP.GT.AND P3, PT, R89, 0x9, PT ;  /* 0x000000095900780c */ /* 0x000fc40003f64270 */
[----:B------:R-:W-:Y:S02]  /*eac0*/  FSEL R90, R90, -INF , P2 ;  /* 0xff8000005a5a7808 */ /* 0x000fe40001000000 */
[----:B0-----:R-:W-:Y:S02]  /*ead0*/  FMNMX.FTZ R91, R15, R88, !PT ;  /* 0x000000580f5b7209 */ /* 0x001fe40007810000 */
[----:B------:R0:W-:Y:S01]  /*eae0*/  MUFU.EX2 R20, R93 ;  /* 0x0000005d00147308 */ /* 0x0001e20000000800 */
[----:B------:R-:W-:Y:S02]  /*eaf0*/  ISETP.GT.AND P2, PT, R89, 0x10, PT ;  /* 0x000000105900780c */ /* 0x000fe40003f44270 */
[----:B------:R-:W-:Y:S01]  /*eb00*/  FSEL R92, R92, -INF , P3 ;  /* 0xff8000005c5c7808 */ /* 0x000fe20001800000 */
[-CC-:B------:R-:W-:Y:S01]  /*eb10*/  FFMA.FTZ R14, R80, R72.reuse, -R98.reuse ;  /* 0x00000048500e7223 */ /* 0x180fe20000010862 */
[----:B------:R-:W-:Y:S01]  /*eb20*/  FFMA.FTZ R80, R94, R72, -R98 ;  /* 0x000000485e507223 */ /* 0x000fe20000010862 */
[----:B0-----:R-:W-:-:S02]  /*eb30*/  FMNMX.FTZ R93, R90, R91, !PT ;  /* 0x0000005b5a5d7209 */ /* 0x001fc40007810000 */
[----:B------:R-:W-:Y:S02]  /*eb40*/  ISETP.GT.AND P3, PT, R89, 0x11, PT ;  /* 0x000000115900780c */ /* 0x000fe40003f64270 */
[----:B------:R-:W-:Y:S02]  /*eb50*/  FSEL R91, R81, -INF , P2 ;  /* 0xff800000515b7808 */ /* 0x000fe40001000000 */
[----:B------:R-:W-:Y:S01]  /*eb60*/  FMNMX.FTZ R94, R92, R93, !PT ;  /* 0x0000005d5c5e7209 */ /* 0x000fe20007810000 */
[--C-:B------:R-:W-:Y:S01]  /*eb70*/  FFMA.FTZ R81, R83, R72, -R98.reuse ;  /* 0x0000004853517223 */ /* 0x100fe20000010862 */
[----:B------:R-:W-:Y:S02]  /*eb80*/  ISETP.GT.AND P2, PT, R89, 0x18, PT ;  /* 0x000000185900780c */ /* 0x000fe40003f44270 */
[----:B------:R-:W-:Y:S02]  /*eb90*/  FSEL R83, R82, -INF , P3 ;  /* 0xff80000052537808 */ /* 0x000fe40001800000 */
[----:B------:R-:W-:Y:S01]  /*eba0*/  FMNMX.FTZ R94, R91, R94, !PT ;  /* 0x0000005e5b5e7209 */ /* 0x000fe20007810000 */
[----:B------:R-:W-:Y:S01]  /*ebb0*/  FFMA.FTZ R82, R85, R72, -R98 ;  /* 0x0000004855527223 */ /* 0x000fe20000010862 */
        /* <DEDUP_REMOVED lines=13> */
[----:B------:R-:W-:-:S02]  /*ec90*/  ISETP.GT.AND P3, PT, R89, 0x29, PT ;  /* 0x000000295900780c */ /* 0x000fc40003f64270 */
[----:B------:R-:W-:Y:S02]  /*eca0*/  FSEL R76, R76, -INF , P2 ;  /* 0xff8000004c4c7808 */ /* 0x000fe40001000000 */
[----:B------:R-:W-:Y:S01]  /*ecb0*/  FMNMX.FTZ R73, R93, R94, !PT ;  /* 0x0000005e5d497209 */ /* 0x000fe20007810000 */
[----:B------:R-:W0:Y:S01]  /*ecc0*/  MUFU.TANH R70, R70 ;  /* 0x0000004600467308 */ /* 0x000e220000002400 */
[----:B------:R-:W-:Y:S02]  /*ecd0*/  ISETP.GT.AND P2, PT, R89, 0x30, PT ;  /* 0x000000305900780c */ /* 0x000fe40003f44270 */
[----:B------:R-:W-:Y:S02]  /*ece0*/  FSEL R78, R78, -INF , P3 ;  /* 0xff8000004e4e7808 */ /* 0x000fe40001800000 */
[----:B------:R-:W-:Y:S01]  /*ecf0*/  FMNMX.FTZ R73, R76, R73, !PT ;  /* 0x000000494c497209 */ /* 0x000fe20007810000 */
[----:B------:R-:W-:Y:S02]  /*ed00*/  FFMA.FTZ R74, R87, R72, -R98 ;  /* 0x00000048574a7223 */ /* 0x000fe40000010862 */
[----:B------:R-:W1:Y:S01]  /*ed10*/  MUFU.TANH R58, R58 ;  /* 0x0000003a003a7308 */ /* 0x000e620000002400 */
[----:B------:R-:W-:Y:S01]  /*ed20*/  ISETP.GT.AND P3, PT, R89, 0x31, PT ;  /* 0x000000315900780c */ /* 0x000fe20003f64270 */
[----:B------:R-:W-:Y:S01]  /*ed30*/  FMUL.FTZ R62, R62, UR4 ;  /* 0x000000043e3e7c20 */ /* 0x000fe20008410000 */
[----:B------:R-:W-:-:S02]  /*ed40*/  FSEL R87, R65, -INF , P2 ;  /* 0xff80000041577808 */ /* 0x000fc40001000000 */
[----:B------:R-:W-:Y:S01]  /*ed50*/  FMNMX.FTZ R94, R78, R73, !PT ;  /* 0x000000494e5e7209 */ /* 0x000fe20007810000 */
[----:B------:R-:W-:Y:S01]  /*ed60*/  FFMA.FTZ R65, R75, R72, -R98 ;  /* 0x000000484b417223 */ /* 0x000fe20000010862 */
[----:B------:R-:W-:Y:S01]  /*ed70*/  ISETP.GT.AND P2, PT, R89, 0x38, PT ;  /* 0x000000385900780c */ /* 0x000fe20003f44270 */
[----:B------:R-:W2:Y:S01]  /*ed80*/  MUFU.TANH R96, R96 ;  /* 0x0000006000607308 */ /* 0x000ea20000002400 */
[----:B------:R-:W-:Y:S01]  /*ed90*/  FSEL R75, R66, -INF , P3 ;  /* 0xff800000424b7808 */ /* 0x000fe20001800000 */
[----:B------:R-:W-:Y:S01]  /*eda0*/  FMUL.FTZ R63, R63, UR4 ;  /* 0x000000043f3f7c20 */ /* 0x000fe20008410000 */
[----:B------:R-:W-:Y:S02]  /*edb0*/  FMNMX.FTZ R94, R87, R94, !PT ;  /* 0x0000005e575e7209 */ /* 0x000fe40007810000 */
[----:B------:R-:W-:Y:S02]  /*edc0*/  ISETP.GT.AND P3, PT, R89, 0x39, PT ;  /* 0x000000395900780c */ /* 0x000fe40003f64270 */
[----:B------:R-:W-:Y:S01]  /*edd0*/  FSEL R68, R68, -INF , P2 ;  /* 0xff80000044447808 */ /* 0x000fe20001000000 */
[----:B------:R-:W3:Y:S01]  /*ede0*/  MUFU.TANH R62, R62 ;  /* 0x0000003e003e7308 */ /* 0x000ee20000002400 */
[----:B------:R-:W-:-:S02]  /*edf0*/  FMNMX.FTZ R73, R75, R94, !PT ;  /* 0x0000005e4b497209 */ /* 0x000fc40007810000 */
[----:B------:R-:W-:Y:S01]  /*ee00*/  ISETP.GT.AND P2, PT, R89, 0x40, PT ;  /* 0x000000405900780c */ /* 0x000fe20003f44270 */
[-CC-:B------:R-:W-:Y:S01]  /*ee10*/  FFMA.FTZ R66, R77, R72.reuse, -R98.reuse ;  /* 0x000000484d427223 */ /* 0x180fe20000010862 */
[----:B0-----:R-:W-:Y:S02]  /*ee20*/  FSEL R70, R70, -INF , P3 ;  /* 0xff80000046467808 */ /* 0x001fe40001800000 */
[----:B------:R-:W-:Y:S01]  /*ee30*/  FMNMX.FTZ R73, R68, R73, !PT ;  /* 0x0000004944497209 */ /* 0x000fe20007810000 */
[----:B------:R-:W0:Y:S01]  /*ee40*/  MUFU.TANH R63, R63 ;  /* 0x0000003f003f7308 */ /* 0x000e220000002400 */
[----:B-1----:R-:W-:Y:S01]  /*ee50*/  FSEL R77, R58, -INF , P2 ;  /* 0xff8000003a4d7808 */ /* 0x002fe20001000000 */
[----:B------:R-:W-:Y:S01]  /*ee60*/  FFMA.FTZ R58, R64, R72, -R98 ;  /* 0x00000048403a7223 */ /* 0x000fe20000010862 */
[----:B------:R-:W-:Y:S01]  /*ee70*/  ISETP.GT.AND P3, PT, R89, 0x41, PT ;  /* 0x000000415900780c */ /* 0x000fe20003f64270 */
[----:B------:R-:W-:Y:S01]  /*ee80*/  FMUL.FTZ R54, R54, UR4 ;  /* 0x0000000436367c20 */ /* 0x000fe20008410000 */
[----:B------:R-:W-:-:S03]  /*ee90*/  FMNMX.FTZ R64, R70, R73, !PT ;  /* 0x0000004946407209 */ /* 0x000fc60007810000 */
[----:B------:R-:W1:Y:S01]  /*eea0*/  MUFU.TANH R48, R48 ;  /* 0x0000003000307308 */ /* 0x000e620000002400 */
[----:B------:R-:W-:Y:S02]  /*eeb0*/  ISETP.GT.AND P2, PT, R89, 0x48, PT ;  /* 0x000000485900780c */ /* 0x000fe40003f44270 */
[----:B--2---:R-:W-:Y:S02]  /*eec0*/  FSEL R96, R96, -INF , P3 ;  /* 0xff80000060607808 */ /* 0x004fe40001800000 */
[----:B------:R-:W-:-:S03]  /*eed0*/  FMNMX.FTZ R73, R77, R64, !PT ;  /* 0x000000404d497209 */ /* 0x000fc60007810000 */
[----:B------:R-:W2:Y:S01]  /*eee0*/  MUFU.TANH R50, R50 ;  /* 0x0000003200327308 */ /* 0x000ea20000002400 */
[----:B------:R-:W-:Y:S01]  /*eef0*/  ISETP.GT.AND P3, PT, R89, 0x49, PT ;  /* 0x000000495900780c */ /* 0x000fe20003f64270 */
[----:B------:R-:W-:Y:S01]  /*ef00*/  FMUL.FTZ R42, R42, UR4 ;  /* 0x000000042a2a7c20 */ /* 0x000fe20008410000 */
[----:B---3--:R-:W-:Y:S02]  /*ef10*/  FSEL R64, R62, -INF , P2 ;  /* 0xff8000003e407808 */ /* 0x008fe40001000000 */
[----:B------:R-:W-:-:S03]  /*ef20*/  FMNMX.FTZ R73, R96, R73, !PT ;  /* 0x0000004960497209 */ /* 0x000fc60007810000 */
[----:B------:R-:W3:Y:S01]  /*ef30*/  MUFU.TANH R54, R54 ;  /* 0x0000003600367308 */ /* 0x000ee20000002400 */
[----:B------:R-:W-:Y:S01]  /*ef40*/  ISETP.GT.AND P2, PT, R89, 0x50, PT ;  /* 0x000000505900780c */ /* 0x000fe20003f44270 */
[----:B------:R-:W-:Y:S01]  /*ef50*/  FMUL.FTZ R43, R43, UR4 ;  /* 0x000000042b2b7c20 */ /* 0x000fe20008410000 */
[----:B0-----:R-:W-:Y:S02]  /*ef60*/  FSEL R94, R63, -INF , P3 ;  /* 0xff8000003f5e7808 */ /* 0x001fe40001800000 */
[----:B------:R-:W-:-:S03]  /*ef70*/  FMNMX.FTZ R73, R64, R73, !PT ;  /* 0x0000004940497209 */ /* 0x000fc60007810000 */
[----:B------:R-:W0:Y:S01]  /*ef80*/  MUFU.TANH R56, R56 ;  /* 0x0000003800387308 */ /* 0x000e220000002400 */
[----:B------:R-:W-:Y:S01]  /*ef90*/  FFMA.FTZ R62, R79, R72, -R98 ;  /* 0x000000484f3e7223 */ /* 0x000fe20000010862 */
[C---:B------:R-:W-:Y:S01]  /*efa0*/  ISETP.GT.AND P3, PT, R89.reuse, 0x51, PT ;  /* 0x000000515900780c */ /* 0x040fe20003f64270 */
[----:B------:R-:W-:Y:S01]  /*efb0*/  FMUL.FTZ R46, R46, UR4 ;  /* 0x000000042e2e7c20 */ /* 0x000fe20008410000 */
[----:B-1----:R-:W-:Y:S02]  /*efc0*/  FSEL R79, R48, -INF , P2 ;  /* 0xff800000304f7808 */ /* 0x002fe40001000000 */
[----:B------:R-:W-:Y:S02]  /*efd0*/  FMNMX.FTZ R100, R94, R73, !PT ;  /* 0x000000495e647209 */ /* 0x000fe40007810000 */
[----:B------:R-:W1:Y:S01]  /*efe0*/  MUFU.TANH R42, R42 ;  /* 0x0000002a002a7308 */ /* 0x000e620000002400 */
[----:B------:R-:W-:Y:S01]  /*eff0*/  ISETP.GT.AND P2, PT, R89, 0x58, PT ;  /* 0x000000585900780c */ /* 0x000fe20003f44270 */
[----:B------:R-:W-:Y:S01]  /*f000*/  FMUL.FTZ R47, R47, UR4 ;  /* 0x000000042f2f7c20 */ /* 0x000fe20008410000 */
[----:B--2---:R-:W-:-:S02]  /*f010*/  FSEL R63, R50, -INF , P3 ;  /* 0xff800000323f7808 */ /* 0x004fc40001800000 */
[----:B------:R-:W-:-:S03]  /*f020*/  FMNMX.FTZ R100, R79, R100, !PT ;  /* 0x000000644f647209 */ /* 0x000fc60007810000 */
[----:B------:R-:W2:Y:S01]  /*f030*/  MUFU.TANH R43, R43 ;  /* 0x0000002b002b7308 */ /* 0x000ea20000002400 */
[--C-:B------:R-:W-:Y:S01]  /*f040*/  FFMA.FTZ R48, R67, R72, -R98.reuse ;  /* 0x0000004843307223 */ /* 0x100fe20000010862 */
[----:B------:R-:W-:Y:S01]  /*f050*/  ISETP.GT.AND P3, PT, R89, 0x59, PT ;  /* 0x000000595900780c */ /* 0x000fe20003f64270 */
[----:B------:R-:W-:Y:S01]  /*f060*/  FMUL.FTZ R34, R34, UR4 ;  /* 0x0000000422227c20 */ /* 0x000fe20008410000 */
[----:B---3--:R-:W-:Y:S02]  /*f070*/  FSEL R54, R54, -INF , P2 ;  /* 0xff80000036367808 */ /* 0x008fe40001000000 */
[----:B------:R-:W-:Y:S02]  /*f080*/  FMNMX.FTZ R67, R63, R100, !PT ;  /* 0x000000643f437209 */ /* 0x000fe40007810000 */
[----:B------:R-:W3:Y:S01]  /*f090*/  MUFU.TANH R46, R46 ;  /* 0x0000002e002e7308 */ /* 0x000ee20000002400 */
[----:B------:R-:W-:Y:S01]  /*f0a0*/  FFMA.FTZ R50, R69, R72, -R98 ;  /* 0x0000004845327223 */ /* 0x000fe20000010862 */
[----:B------:R-:W-:Y:S01]  /*f0b0*/  ISETP.GT.AND P2, PT, R89, 0x60, PT ;  /* 0x000000605900780c */ /* 0x000fe20003f44270 */
[----:B------:R-:W-:Y:S01]  /*f0c0*/  FMUL.FTZ R35, R35, UR4 ;  /* 0x0000000423237c20 */ /* 0x000fe20008410000 */
[----:B0-----:R-:W-:-:S02]  /*f0d0*/  FSEL R56, R56, -INF , P3 ;  /* 0xff80000038387808 */ /* 0x001fc40001800000 */
[----:B------:R-:W-:Y:S02]  /*f0e0*/  FMNMX.FTZ R69, R54, R67, !PT ;  /* 0x0000004336457209 */ /* 0x000fe40007810000 */
[----:B------:R-:W0:Y:S01]  /*f0f0*/  MUFU.TANH R47, R47 ;  /* 0x0000002f002f7308 */ /* 0x000e220000002400 */
[----:B------:R-:W-:Y:S01]  /*f100*/  ISETP.GT.AND P3, PT, R89, 0x61, PT ;  /* 0x000000615900780c */ /* 0x000fe20003f64270 */
[----:B------:R-:W-:Y:S01]  /*f110*/  FMUL.FTZ R38, R38, UR4 ;  /* 0x0000000426267c20 */ /* 0x000fe20008410000 */
[----:B-1----:R-:W-:Y:S02]  /*f120*/  FSEL R67, R42, -INF , P2 ;  /* 0xff8000002a437808 */ /* 0x002fe40001000000 */
[----:B------:R-:W-:-:S03]  /*f130*/  FMNMX.FTZ R100, R56, R69, !PT ;  /* 0x0000004538647209 */ /* 0x000fc60007810000 */
[----:B------:R-:W1:Y:S01]  /*f140*/  MUFU.TANH R34, R34 ;  /* 0x0000002200227308 */ /* 0x000e620000002400 */
[----:B------:R-:W-:Y:S01]  /*f150*/  ISETP.GT.AND P2, PT, R89, 0x68, PT ;  /* 0x000000685900780c */ /* 0x000fe20003f44270 */
[----:B------:R-:W-:Y:S01]  /*f160*/  FMUL.FTZ R39, R39, UR4 ;  /* 0x0000000427277c20 */ /* 0x000fe20008410000 */
[----:B--2---:R-:W-:Y:S02]  /*f170*/  FSEL R69, R43, -INF , P3 ;  /* 0xff8000002b457808 */ /* 0x004fe40001800000 */
[----:B------:R-:W-:-:S03]  /*f180*/  FMNMX.FTZ R102, R67, R100, !PT ;  /* 0x0000006443667209 */ /* 0x000fc60007810000 */
[----:B------:R-:W2:Y:S01]  /*f190*/  MUFU.TANH R35, R35 ;  /* 0x0000002300237308 */ /* 0x000ea20000002400 */
[----:B------:R-:W-:Y:S01]  /*f1a0*/  FFMA.FTZ R42, R71, R72, -R98 ;  /* 0x00000048472a7223 */ /* 0x000fe20000010862 */
[----:B------:R-:W-:Y:S01]  /*f1b0*/  ISETP.GT.AND P3, PT, R89, 0x69, PT ;  /* 0x000000695900780c */ /* 0x000fe20003f64270 */
[----:B------:R-:W-:Y:S01]  /*f1c0*/  FMUL.FTZ R26, R26, UR4 ;  /* 0x000000041a1a7c20 */ /* 0x000fe20008410000 */
[----:B---3--:R-:W-:Y:S02]  /*f1d0*/  FSEL R100, R46, -INF , P2 ;  /* 0xff8000002e647808 */ /* 0x008fe40001000000 */
[----:B------:R-:W-:Y:S02]  /*f1e0*/  FMNMX.FTZ R71, R69, R102, !PT ;  /* 0x0000006645477209 */ /* 0x000fe40007810000 */
[----:B------:R-:W3:Y:S01]  /*f1f0*/  MUFU.TANH R38, R38 ;  /* 0x0000002600267308 */ /* 0x000ee20000002400 */
[----:B------:R-:W-:Y:S01]  /*f200*/  ISETP.GT.AND P2, PT, R89, 0x70, PT ;  /* 0x000000705900780c */ /* 0x000fe20003f44270 */
[----:B------:R-:W-:Y:S01]  /*f210*/  FMUL.FTZ R27, R27, UR4 ;  /* 0x000000041b1b7c20 */ /* 0x000fe20008410000 */
[----:B0-----:R-:W-:-:S02]  /*f220*/  FSEL R101, R47, -INF , P3 ;  /* 0xff8000002f657808 */ /* 0x001fc40001800000 */
[----:B------:R-:W-:-:S03]  /*f230*/  FMNMX.FTZ R46, R100, R71, !PT ;  /* 0x00000047642e7209 */ /* 0x000fc60007810000 */
[----:B------:R-:W0:Y:S01]  /*f240*/  MUFU.TANH R39, R39 ;  /* 0x0000002700277308 */ /* 0x000e220000002400 */
[----:B------:R-:W-:Y:S01]  /*f250*/  ISETP.GT.AND P3, PT, R89, 0x71, PT ;  /* 0x000000715900780c */ /* 0x000fe20003f64270 */
[----:B------:R-:W-:Y:S01]  /*f260*/  FMUL.FTZ R30, R30, UR4 ;  /* 0x000000041e1e7c20 */ /* 0x000fe20008410000 */
[----:B-1----:R-:W-:Y:S02]  /*f270*/  FSEL R34, R34, -INF , P2 ;  /* 0xff80000022227808 */ /* 0x002fe40001000000 */
[----:B------:R-:W-:-:S03]  /*f280*/  FMNMX.FTZ R47, R101, R46, !PT ;  /* 0x0000002e652f7209 */ /* 0x000fc60007810000 */
[----:B------:R-:W1:Y:S01]  /*f290*/  MUFU.TANH R26, R26 ;  /* 0x0000001a001a7308 */ /* 0x000e620000002400 */
[----:B------:R-:W-:Y:S01]  /*f2a0*/  FFMA.FTZ R71, R60, R72, -R98 ;  /* 0x000000483c477223 */ /* 0x000fe20000010862 */
[----:B------:R-:W-:Y:S01]  /*f2b0*/  ISETP.GT.AND P2, PT, R89, 0x78, PT ;  /* 0x000000785900780c */ /* 0x000fe20003f44270 */
[----:B------:R-:W-:Y:S01]  /*f2c0*/  FMUL.FTZ R31, R31, UR4 ;  /* 0x000000041f1f7c20 */ /* 0x000fe20008410000 */
[----:B--2---:R-:W-:Y:S02]  /*f2d0*/  FSEL R35, R35, -INF , P3 ;  /* 0xff80000023237808 */ /* 0x004fe40001800000 */
[----:B------:R-:W-:Y:S02]  /*f2e0*/  FMNMX.FTZ R60, R34, R47, !PT ;  /* 0x0000002f223c7209 */ /* 0x000fe40007810000 */
[----:B------:R-:W2:Y:S01]  /*f2f0*/  MUFU.TANH R27, R27 ;  /* 0x0000001b001b7308 */ /* 0x000ea20000002400 */
[----:B------:R-:W-:Y:S02]  /*f300*/  ISETP.GT.AND P3, PT, R89, 0x79, PT ;  /* 0x000000795900780c */ /* 0x000fe40003f64270 */
[----:B---3--:R-:W-:-:S02]  /*f310*/  FSEL R102, R38, -INF , P2 ;  /* 0xff80000026667808 */ /* 0x008fc40001000000 */
[----:B------:R-:W-:-:S03]  /*f320*/  FMNMX.FTZ R47, R35, R60, !PT ;  /* 0x0000003c232f7209 */ /* 0x000fc60007810000 */
        /* <DEDUP_REMOVED lines=8> */
[----:B------:R-:W-:Y:S01]  /*f3b0*/  FFMA.FTZ R39, R33, R72, -R98 ;  /* 0x0000004821277223 */ /* 0x000fe20000010862 */
[----:B------:R-:W-:Y:S02]  /*f3c0*/  ISETP.GT.AND P2, PT, R89, 0x88, PT ;  /* 0x000000885900780c */ /* 0x000fe40003f44270 */
[----:B--2---:R-:W-:Y:S02]  /*f3d0*/  FSEL R33, R27, -INF , P3 ;  /* 0xff8000001b217808 */ /* 0x004fe40001800000 */
[----:B------:R-:W-:-:S02]  /*f3e0*/  FMNMX.FTZ R26, R104, R47, !PT ;  /* 0x0000002f681a7209 */ /* 0x000fc40007810000 */
[----:B------:R-:W-:Y:S02]  /*f3f0*/  ISETP.GT.AND P3, PT, R89, 0x89, PT ;  /* 0x000000895900780c */ /* 0x000fe40003f64270 */
[----:B---3--:R-:W-:Y:S02]  /*f400*/  FSEL R30, R30, -INF , P2 ;  /* 0xff8000001e1e7808 */ /* 0x008fe40001000000 */
[----:B------:R-:W-:Y:S02]  /*f410*/  FMNMX.FTZ R27, R33, R26, !PT ;  /* 0x0000001a211b7209 */ /* 0x000fe40007810000 */
[----:B0-----:R-:W-:Y:S02]  /*f420*/  FSEL R31, R31, -INF , P3 ;  /* 0xff8000001f1f7808 */ /* 0x001fe40001800000 */
[----:B------:R-:W-:-:S04]  /*f430*/  FMNMX.FTZ R26, R30, R27, !PT ;  /* 0x0000001b1e1a7209 */ /* 0x000fc80007810000 */
[----:B------:R-:W-:-:S05]  /*f440*/  FMNMX.FTZ R26, R31, R26, !PT ;  /* 0x0000001a1f1a7209 */ /* 0x000fca0007810000 */
[----:B------:R-:W0:Y:S01]  /*f450*/  SHFL.BFLY PT, R27, R26, 0x2, 0x1f ;  /* 0x0c401f001a1b7f89 */ /* 0x000e2200000e0000 */
[----:B------:R-:W-:Y:S01]  /*f460*/  FFMA.FTZ R60, R24, R72, -R98 ;  /* 0x00000048183c7223 */ /* 0x000fe20000010862 */
[----:B0-----:R-:W-:-:S05]  /*f470*/  FMNMX.FTZ R27, R26, R27, !PT ;  /* 0x0000001b1a1b7209 */ /* 0x001fca0007810000 */
[----:B------:R-:W0:Y:S01]  /*f480*/  SHFL.BFLY PT, R24, R27, 0x1, 0x1f ;  /* 0x0c201f001b187f89 */ /* 0x000e2200000e0000 */
[-CC-:B------:R-:W-:Y:S01]  /*f490*/  FFMA.FTZ R43, R95, R72.reuse, -R98.reuse ;  /* 0x000000485f2b7223 */ /* 0x180fe20000010862 */
[-CC-:B------:R-:W-:Y:S01]  /*f4a0*/  FFMA.FTZ R95, R41, R72.reuse, -R98.reuse ;  /* 0x00000048295f7223 */ /* 0x180fe20000010862 */
[-CC-:B------:R-:W-:Y:S01]  /*f4b0*/  FFMA.FTZ R41, R29, R72.reuse, -R98.reuse ;  /* 0x000000481d297223 */ /* 0x180fe20000010862 */
[-CC-:B------:R-:W-:Y:S01]  /*f4c0*/  FFMA.FTZ R21, R21, R72.reuse, -R98.reuse ;  /* 0x0000004815157223 */ /* 0x180fe20000010862 */
[----:B------:R-:W-:Y:S01]  /*f4d0*/  FFMA.FTZ R47, R25, R72, -R98 ;  /* 0x00000048192f7223 */ /* 0x000fe20000010862 */
[----:B0-----:R-:W-:-:S04]  /*f4e0*/  FMNMX.FTZ R73, R27, R24, !PT ;  /* 0x000000181b497209 */ /* 0x001fc80007810000 */
[C---:B------:R-:W-:Y:S01]  /*f4f0*/  FSETP.NEU.FTZ.AND P2, PT, R73.reuse, -INF , PT ;  /* 0xff8000004900780b */ /* 0x040fe20003f5d000 */
[----:B------:R-:W-:-:S05]  /*f500*/  FMUL.FTZ R29, R73, R72 ;  /* 0x00000048491d7220 */ /* 0x000fca0000410000 */
[----:B------:R-:W-:-:S05]  /*f510*/  FSEL R29, R29, RZ, P2 ;  /* 0x000000ff1d1d7208 */ /* 0x000fca0001000000 */
[-CC-:B------:R-:W-:Y:S01]  /*f520*/  FFMA.FTZ R25, R15, R72.reuse, -R29.reuse ;  /* 0x000000480f197223 */ /* 0x180fe2000001081d */
[-CC-:B------:R-:W-:Y:S01]  /*f530*/  FFMA.FTZ R15, R88, R72.reuse, -R29.reuse ;  /* 0x00000048580f7223 */ /* 0x180fe2000001081d */
[----:B------:R-:W-:Y:S01]  /*f540*/  MUFU.EX2 R21, R21 ;  /* 0x0000001500157308 */ /* 0x000fe20000000800 */
[-CC-:B------:R-:W-:Y:S01]  /*f550*/  FFMA.FTZ R27, R90, R72.reuse, -R29.reuse ;  /* 0x000000485a1b7223 */ /* 0x180fe2000001081d */
[----:B------:R-:W-:-:S06]  /*f560*/  FFMA.FTZ R88, R92, R72, -R29 ;  /* 0x000000485c587223 */ /* 0x000fcc000001081d */
[----:B------:R-:W0:Y:S01]  /*f570*/  MUFU.EX2 R57, R57 ;  /* 0x0000003900397308 */ /* 0x000e220000000800 */
[-C--:B------:R-:W-:Y:S01]  /*f580*/  FFMA.FTZ R99, R28, R72.reuse, -R98 ;  /* 0x000000481c637223 */ /* 0x080fe20000010862 */
[----:B------:R-:W-:-:S06]  /*f590*/  FFMA.FTZ R28, R91, R72, -R29 ;  /* 0x000000485b1c7223 */ /* 0x000fcc000001081d */
[----:B------:R-:W-:Y:S08]  /*f5a0*/  MUFU.EX2 R25, R25 ;  /* 0x0000001900197308 */ /* 0x000ff00000000800 */
[----:B------:R-:W1:Y:S01]  /*f5b0*/  MUFU.EX2 R15, R15 ;  /* 0x0000000f000f7308 */ /* 0x000e620000000800 */
[----:B------:R-:W-:Y:S01]  /*f5c0*/  FFMA.FTZ R90, R83, R72, -R29 ;  /* 0x00000048535a7223 */ /* 0x000fe2000001081d */
[----:B------:R-:W-:-:S06]  /*f5d0*/  @!P0 VIADD R24, R0, 0x31c40 ;  /* 0x00031c4000188836 */ /* 0x000fcc0000000000 */
[----:B------:R-:W2:Y:S01]  /*f5e0*/  MUFU.EX2 R27, R27 ;  /* 0x0000001b001b7308 */ /* 0x000ea20000000800 */
[----:B------:R-:W-:-:S07]  /*f5f0*/  FFMA.FTZ R26, R64, R72, -R29 ;  /* 0x00000048401a7223 */ /* 0x000fce000001081d */
[----:B------:R-:W3:Y:S01]  /*f600*/  MUFU.EX2 R88, R88 ;  /* 0x0000005800587308 */ /* 0x000ee20000000800 */
[----:B------:R-:W-:Y:S01]  /*f610*/  @!P0 PRMT R24, RZ, 0x654, R24 ;  /* 0x00000654ff188816 */ /* 0x000fe20000000018 */
[----:B0-----:R-:W-:-:S06]  /*f620*/  FADD.FTZ R92, R21, R57 ;  /* 0x00000039155c7221 */ /* 0x001fcc0000010000 */
[----:B------:R-:W0:Y:S01]  /*f630*/  MUFU.EX2 R14, R14 ;  /* 0x0000000e000e7308 */ /* 0x000e220000000800 */
[----:B------:R-:W-:Y:S01]  /*f640*/  FFMA.FTZ R64, R94, R72, -R29 ;  /* 0x000000485e407223 */ /* 0x000fe2000001081d */
[----:B-1----:R-:W-:-:S06]  /*f650*/  FADD.FTZ R94, R25, R15 ;  /* 0x0000000f195e7221 */ /* 0x002fcc0000010000 */
[----:B------:R1:W-:Y:S01]  /*f660*/  MUFU.EX2 R46, R71 ;  /* 0x00000047002e7308 */ /* 0x0003e20000000800 */
[-CC-:B------:R-:W-:Y:S01]  /*f670*/  FFMA.FTZ R86, R86, R72.reuse, -R29.reuse ;  /* 0x0000004856567223 */ /* 0x180fe2000001081d */
[-CC-:B------:R-:W-:Y:S01]  /*f680*/  FFMA.FTZ R38, R61, R72.reuse, -R98.reuse ;  /* 0x000000483d267223 */ /* 0x180fe20000010862 */
[----:B------:R4:W-:Y:S05]  /*f690*/  @!P0 SYNCS.ARRIVE.TRANS64.RED.A1T0 RZ, [R24+URZ], RZ ;  /* 0x000000ff18ff89a7 */ /* 0x0009ea000810043f */
[----:B------:R-:W0:Y:S01]  /*f6a0*/  MUFU.EX2 R28, R28 ;  /* 0x0000001c001c7308 */ /* 0x000e220000000800 */
[-C--:B-1----:R-:W-:Y:S01]  /*f6b0*/  FFMA.FTZ R71, R32, R72.reuse, -R98 ;  /* 0x0000004820477223 */ /* 0x082fe20000010862 */
[-CC-:B------:R-:W-:Y:S01]  /*f6c0*/  FFMA.FTZ R32, R84, R72.reuse, -R29.reuse ;  /* 0x0000004854207223 */ /* 0x180fe2000001081d */
[-CC-:B------:R-:W-:Y:S01]  /*f6d0*/  FFMA.FTZ R84, R75, R72.reuse, -R29.reuse ;  /* 0x000000484b547223 */ /* 0x180fe2000001081d */
[----:B------:R-:W-:-:S04]  /*f6e0*/  FFMA.FTZ R75, R70, R72, -R29 ;  /* 0x00000048464b7223 */ /* 0x000fc8000001081d */
[----:B------:R-:W1:Y:S01]  /*f6f0*/  MUFU.EX2 R80, R80 ;  /* 0x0000005000507308 */ /* 0x000e620000000800 */
[-C--:B------:R-:W-:Y:S01]  /*f700*/  FFMA.FTZ R70, R77, R72.reuse, -R29 ;  /* 0x000000484d467223 */ /* 0x080fe2000001081d */
[----:B------:R-:W-:Y:S01]  /*f710*/  FADD.FTZ R77, R59, R92 ;  /* 0x0000005c3b4d7221 */ /* 0x000fe20000010000 */
[-CC-:B------:R-:W-:Y:S01]  /*f720*/  FFMA.FTZ R40, R40, R72.reuse, -R98.reuse ;  /* 0x0000004828287223 */ /* 0x180fe20000010862 */
[----:B------:R-:W-:-:S04]  /*f730*/  FFMA.FTZ R61, R36, R72, -R98 ;  /* 0x00000048243d7223 */ /* 0x000fc80000010862 */
[----:B------:R-:W1:Y:S01]  /*f740*/  MUFU.EX2 R90, R90 ;  /* 0x0000005a005a7308 */ /* 0x000e620000000800 */
[----:B----4-:R-:W-:Y:S01]  /*f750*/  F2FP.BF16.F32.PACK_AB R24, R57, R21 ;  /* 0x000000153918723e */ /* 0x010fe200000010ff */
[-C--:B------:R-:W-:Y:S01]  /*f760*/  FFMA.FTZ R36, R49, R72.reuse, -R98 ;  /* 0x0000004831247223 */ /* 0x080fe20000010862 */
[----:B--2---:R-:W-:Y:S01]  /*f770*/  FADD.FTZ R57, R27, R94 ;  /* 0x0000005e1b397221 */ /* 0x004fe20000010000 */
[----:B------:R-:W-:-:S04]  /*f780*/  FFMA.FTZ R49, R85, R72, -R29 ;  /* 0x0000004855317223 */ /* 0x000fc8000001081d */
[----:B------:R-:W-:Y:S01]  /*f790*/  MUFU.EX2 R81, R81 ;  /* 0x0000005100517308 */ /* 0x000fe20000000800 */
[----:B------:R-:W-:Y:S01]  /*f7a0*/  FADD.FTZ R85, R20, R77 ;  /* 0x0000004d14557221 */ /* 0x000fe20000010000 */
[----:B---3--:R-:W-:-:S06]  /*f7b0*/  FADD.FTZ R57, R88, R57 ;  /* 0x0000003958397221 */ /* 0x008fcc0000010000 */
[----:B------:R-:W2:Y:S01]  /*f7c0*/  MUFU.EX2 R32, R32 ;  /* 0x0000002000207308 */ /* 0x000ea20000000800 */
[-C--:B------:R-:W-:Y:S01]  /*f7d0*/  FFMA.FTZ R83, R93, R72.reuse, -R29 ;  /* 0x000000485d537223 */ /* 0x080fe2000001081d */
[----:B------:R-:W-:Y:S01]  /*f7e0*/  FFMA.FTZ R89, R37, R72, -R98 ;  /* 0x0000004825597223 */ /* 0x000fe20000010862 */
[----:B0-----:R-:W-:-:S05]  /*f7f0*/  FADD.FTZ R85, R14, R85 ;  /* 0x000000550e557221 */ /* 0x001fca0000010000 */
[----:B------:R-:W0:Y:S01]  /*f800*/  MUFU.EX2 R82, R82 ;  /* 0x0000005200527308 */ /* 0x000e220000000800 */
[-CC-:B------:R-:W-:Y:S01]  /*f810*/  FFMA.FTZ R37, R52, R72.reuse, -R98.reuse ;  /* 0x0000004834257223 */ /* 0x180fe20000010862 */
[----:B------:R-:W-:Y:S01]  /*f820*/  F2FP.BF16.F32.PACK_AB R25, R15, R25 ;  /* 0x000000190f19723e */ /* 0x000fe200000010ff */
[----:B------:R-:W-:-:S05]  /*f830*/  FFMA.FTZ R52, R53, R72, -R98 ;  /* 0x0000004835347223 */ /* 0x000fca0000010862 */
[----:B------:R-:W-:Y:S01]  /*f840*/  MUFU.EX2 R86, R86 ;  /* 0x0000005600567308 */ /* 0x000fe20000000800 */
[-C--:B------:R-:W-:Y:S01]  /*f850*/  FFMA.FTZ R15, R63, R72.reuse, -R29 ;  /* 0x000000483f0f7223 */ /* 0x080fe2000001081d */
[----:B------:R-:W-:Y:S01]  /*f860*/  FADD.FTZ R57, R28, R57 ;  /* 0x000000391c397221 */ /* 0x000fe20000010000 */
[-CC-:B------:R-:W-:Y:S01]  /*f870*/  FFMA.FTZ R53, R76, R72.reuse, -R29.reuse ;  /* 0x000000484c357223 */ /* 0x180fe2000001081d */
[----:B------:R-:W-:-:S04]  /*f880*/  FFMA.FTZ R63, R34, R72, -R29 ;  /* 0x00000048223f7223 */ /* 0x000fc8000001081d */
[----:B------:R-:W3:Y:S01]  /*f890*/  MUFU.EX2 R40, R40 ;  /* 0x0000002800287308 */ /* 0x000ee20000000800 */
[----:B-1----:R-:W-:Y:S01]  /*f8a0*/  FADD.FTZ R34, R80, R85 ;  /* 0x0000005550227221 */ /* 0x002fe20000010000 */
[----:B------:R-:W-:-:S06]  /*f8b0*/  FADD.FTZ R57, R90, R57 ;  /* 0x000000395a397221 */ /* 0x000fcc0000010000 */
[----:B------:R-:W1:Y:S01]  /*f8c0*/  MUFU.EX2 R49, R49 ;  /* 0x0000003100317308 */ /* 0x000e620000000800 */
[-CC-:B------:R-:W-:Y:S01]  /*f8d0*/  FFMA.FTZ R78, R78, R72.reuse, -R29.reuse ;  /* 0x000000484e4e7223 */ /* 0x180fe2000001081d */
[-C--:B------:R-:W-:Y:S01]  /*f8e0*/  FFMA.FTZ R21, R79, R72.reuse, -R29 ;  /* 0x000000484f157223 */ /* 0x080fe2000001081d */
[----:B------:R-:W-:-:S05]  /*f8f0*/  FFMA.FTZ R97, R44, R72, -R98 ;  /* 0x000000482c617223 */ /* 0x000fca0000010862 */
[----:B------:R-:W4:Y:S01]  /*f900*/  MUFU.EX2 R74, R74 ;  /* 0x0000004a004a7308 */ /* 0x000f220000000800 */
[-CC-:B------:R-:W-:Y:S01]  /*f910*/  FFMA.FTZ R79, R67, R72.reuse, -R29.reuse ;  /* 0x00000048434f7223 */ /* 0x180fe2000001081d */
[-C--:B------:R-:W-:Y:S01]  /*f920*/  FFMA.FTZ R44, R45, R72.reuse, -R98 ;  /* 0x000000482d2c7223 */ /* 0x080fe20000010862 */
[----:B------:R-:W-:-:S05]  /*f930*/  FFMA.FTZ R67, R35, R72, -R29 ;  /* 0x0000004823437223 */ /* 0x000fca000001081d */
[----:B------:R0:W-:Y:S01]  /*f940*/  MUFU.EX2 R0, R26 ;  /* 0x0000001a00007308 */ /* 0x0001e20000000800 */
[----:B------:R-:W-:Y:S01]  /*f950*/  FFMA.FTZ R45, R55, R72, -R98 ;  /* 0x00000048372d7223 */ /* 0x000fe20000010862 */
[----:B--2---:R-:W-:-:S06]  /*f960*/  FADD.FTZ R35, R32, R57 ;  /* 0x0000003920237221 */ /* 0x004fcc0000010000 */
[----:B------:R-:W2:Y:S01]  /*f970*/  MUFU.EX2 R83, R83 ;  /* 0x0000005300537308 */ /* 0x000ea20000000800 */
[----:B0-----:R-:W-:Y:S01]  /*f980*/  F2FP.BF16.F32.PACK_AB R26, R20, R59 ;  /* 0x0000003b141a723e */ /* 0x001fe200000010ff */
[-CC-:B------:R-:W-:Y:S01]  /*f990*/  FFMA.FTZ R59, R56, R72.reuse, -R29.reuse ;  /* 0x00000048383b7223 */ /* 0x180fe2000001081d */
[----:B------:R-:W-:Y:S01]  /*f9a0*/  FFMA.FTZ R56, R33, R72, -R29 ;  /* 0x0000004821387223 */ /* 0x000fe2000001081d */
[----:B------:R-:W-:-:S04]  /*f9b0*/  FADD.FTZ R33, R81, R34 ;  /* 0x0000002251217221 */ /* 0x000fc80000010000 */
[----:B------:R-:W0:Y:S01]  /*f9c0*/  MUFU.EX2 R65, R65 ;  /* 0x0000004100417308 */ /* 0x000e220000000800 */
[----:B------:R-:W-:Y:S01]  /*f9d0*/  FFMA.FTZ R55, R87, R72, -R29 ;  /* 0x0000004857377223 */ /* 0x000fe2000001081d */
[----:B------:R-:W-:Y:S01]  /*f9e0*/  FADD.FTZ R33, R82, R33 ;  /* 0x0000002152217221 */ /* 0x000fe20000010000 */
[----:B------:R-:W-:-:S05]  /*f9f0*/  F2FP.BF16.F32.PACK_AB R27, R88, R27 ;  /* 0x0000001b581b723e */ /* 0x000fca00000010ff */
[----:B------:R-:W0:Y:S01]  /*fa00*/  MUFU.EX2 R53, R53 ;  /* 0x0000003500357308 */ /* 0x000e220000000800 */
[----:B---3--:R-:W-:-:S07]  /*fa10*/  FADD.FTZ R33, R40, R33 ;  /* 0x0000002128217221 */ /* 0x008fce0000010000 */
[----:B------:R-:W3:Y:S01]  /*fa20*/  MUFU.EX2 R66, R66 ;  /* 0x0000004200427308 */ /* 0x000ee20000000800 */
[----:B------:R1:W-:Y:S07]  /*fa30*/  STSM.16.M88.4 [R17+0x24300], R24 ;  /* 0x0243001811007844 */ /* 0x0003ee0000000200 */
[----:B------:R4:W-:Y:S01]  /*fa40*/  MUFU.EX2 R20, R21 ;  /* 0x0000001500147308 */ /* 0x0009e20000000800 */
[----:B------:R-:W-:-:S07]  /*fa50*/  FFMA.FTZ R68, R68, R72, -R29 ;  /* 0x0000004844447223 */ /* 0x000fce000001081d */
[----:B------:R-:W3:Y:S01]  /*fa60*/  MUFU.EX2 R78, R78 ;  /* 0x0000004e004e7308 */ /* 0x000ee20000000800 */
[----:B----4-:R-:W-:Y:S01]  /*fa70*/  FFMA.FTZ R21, R30, R72, -R29 ;  /* 0x000000481e157223 */ /* 0x010fe2000001081d */
[----:B------:R-:W-:Y:S01]  /*fa80*/  FADD.FTZ R30, R86, R35 ;  /* 0x00000023561e7221 */ /* 0x000fe20000010000 */
[----:B-1----:R-:W-:-:S05]  /*fa90*/  F2FP.BF16.F32.PACK_AB R24, R80, R14 ;  /* 0x0000000e5018723e */ /* 0x002fca00000010ff */
[----:B------:R-:W1:Y:S01]  /*faa0*/  MUFU.EX2 R58, R58 ;  /* 0x0000003a003a7308 */ /* 0x000e620000000800 */
[----:B------:R-:W-:Y:S01]  /*fab0*/  FADD.FTZ R30, R49, R30 ;  /* 0x0000001e311e7221 */ /* 0x000fe20000010000 */
[----:B------:R-:W-:-:S06]  /*fac0*/  FADD.FTZ R14, R74, R33 ;  /* 0x000000214a0e7221 */ /* 0x000fcc0000010000 */
[----:B------:R-:W4:Y:S01]  /*fad0*/  MUFU.EX2 R55, R55 ;  /* 0x0000003700377308 */ /* 0x000f220000000800 */
[----:B--2---:R-:W-:Y:S01]  /*fae0*/  FADD.FTZ R30, R83, R30 ;  /* 0x0000001e531e7221 */ /* 0x004fe20000010000 */
[-CC-:B------:R-:W-:Y:S01]  /*faf0*/  FFMA.FTZ R76, R96, R72.reuse, -R29.reuse ;  /* 0x00000048604c7223 */ /* 0x180fe2000001081d */
[-CC-:B------:R-:W-:Y:S01]  /*fb00*/  FFMA.FTZ R54, R54, R72.reuse, -R29.reuse ;  /* 0x0000004836367223 */ /* 0x180fe2000001081d */
[----:B------:R-:W-:-:S04]  /*fb10*/  FFMA.FTZ R77, R69, R72, -R29 ;  /* 0x00000048454d7223 */ /* 0x000fc8000001081d */
[----:B------:R-:W2:Y:S01]  /*fb20*/  MUFU.EX2 R62, R62 ;  /* 0x0000003e003e7308 */ /* 0x000ea20000000800 */
[-CC-:B------:R-:W-:Y:S01]  /*fb30*/  FFMA.FTZ R100, R100, R72.reuse, -R29.reuse ;  /* 0x0000004864647223 */ /* 0x180fe2000001081d */
[-CC-:B------:R-:W-:Y:S01]  /*fb40*/  FFMA.FTZ R101, R101, R72.reuse, -R29.reuse ;  /* 0x0000004865657223 */ /* 0x180fe2000001081d */
[-CC-:B------:R-:W-:Y:S01]  /*fb50*/  FFMA.FTZ R102, R102, R72.reuse, -R29.reuse ;  /* 0x0000004866667223 */ /* 0x180fe2000001081d */
[-CC-:B------:R-:W-:Y:S01]  /*fb60*/  FFMA.FTZ R103, R103, R72.reuse, -R29.reuse ;  /* 0x0000004867677223 */ /* 0x180fe2000001081d */
[-CC-:B------:R-:W-:Y:S01]  /*fb70*/  FFMA.FTZ R104, R104, R72.reuse, -R29.reuse ;  /* 0x0000004868687223 */ /* 0x180fe2000001081d */
[----:B------:R-:W-:Y:S02]  /*fb80*/  FFMA.FTZ R57, R31, R72, -R29 ;  /* 0x000000481f397223 */ /* 0x000fe4000001081d */
[----:B------:R-:W2:Y:S01]  /*fb90*/  MUFU.EX2 R84, R84 ;  /* 0x0000005400547308 */ /* 0x000ea20000000800 */
[----:B0-----:R-:W-:Y:S01]  /*fba0*/  FADD.FTZ R29, R65, R14 ;  /* 0x0000000e411d7221 */ /* 0x001fe20000010000 */
[----:B------:R-:W-:-:S06]  /*fbb0*/  FADD.FTZ R31, R53, R30 ;  /* 0x0000001e351f7221 */ /* 0x000fcc0000010000 */
[----:B------:R-:W0:Y:S01]  /*fbc0*/  MUFU.EX2 R48, R48 ;  /* 0x0000003000307308 */ /* 0x000e220000000800 */
[----:B---3--:R-:W-:Y:S01]  /*fbd0*/  FADD.FTZ R33, R66, R29 ;  /* 0x0000001d42217221 */ /* 0x008fe20000010000 */
[----:B------:R-:W-:-:S06]  /*fbe0*/  FADD.FTZ R30, R78, R31 ;  /* 0x0000001f4e1e7221 */ /* 0x000fcc0000010000 */
[----:B------:R-:W3:Y:S01]  /*fbf0*/  MUFU.EX2 R68, R68 ;  /* 0x0000004400447308 */ /* 0x000ee20000000800 */
[----:B-1----:R-:W-:-:S07]  /*fc00*/  FADD.FTZ R33, R58, R33 ;  /* 0x000000213a217221 */ /* 0x002fce0000010000 */
[----:B------:R-:W1:Y:S01]  /*fc10*/  MUFU.EX2 R50, R50 ;  /* 0x0000003200327308 */ /* 0x000e620000000800 */
[----:B----4-:R-:W-:-:S07]  /*fc20*/  FADD.FTZ R35, R55, R30 ;  /* 0x0000001e37237221 */ /* 0x010fce0000010000 */
[----:B------:R-:W4:Y:S01]  /*fc30*/  MUFU.EX2 R75, R75 ;  /* 0x0000004b004b7308 */ /* 0x000f220000000800 */
[----:B--2---:R-:W-:-:S07]  /*fc40*/  FADD.FTZ R33, R62, R33 ;  /* 0x000000213e217221 */ /* 0x004fce0000010000 */
[----:B------:R-:W2:Y:S01]  /*fc50*/  MUFU.EX2 R42, R42 ;  /* 0x0000002a002a7308 */ /* 0x000ea20000000800 */
[----:B------:R-:W-:Y:S01]  /*fc60*/  FADD.FTZ R35, R84, R35 ;  /* 0x0000002354237221 */ /* 0x000fe20000010000 */
[----:B------:R-:W-:-:S06]  /*fc70*/  F2FP.BF16.F32.PACK_AB R29, R83, R49 ;  /* 0x00000031531d723e */ /* 0x000fcc00000010ff */
[----:B------:R-:W2:Y:S01]  /*fc80*/  MUFU.EX2 R70, R70 ;  /* 0x0000004600467308 */ /* 0x000ea20000000800 */
[----:B------:R-:W-:Y:S01]  /*fc90*/  F2FP.BF16.F32.PACK_AB R25, R90, R28 ;  /* 0x0000001c5a19723e */ /* 0x000fe200000010ff */
[----:B0-----:R-:W-:-:S06]  /*fca0*/  FADD.FTZ R49, R48, R33 ;  /* 0x0000002130317221 */ /* 0x001fcc0000010000 */
[----:B------:R-:W0:Y:S01]  /*fcb0*/  MUFU.EX2 R43, R43 ;  /* 0x0000002b002b7308 */ /* 0x000e220000000800 */
[----:B------:R-:W-:Y:S01]  /*fcc0*/  F2FP.BF16.F32.PACK_AB R28, R74, R40 ;  /* 0x000000284a1c723e */ /* 0x000fe200000010ff */
[----:B---3--:R-:W-:-:S06]  /*fcd0*/  FADD.FTZ R40, R68, R35 ;  /* 0x0000002344287221 */ /* 0x008fcc0000010000 */
[----:B------:R-:W3:Y:S01]  /*fce0*/  MUFU.EX2 R76, R76 ;  /* 0x0000004c004c7308 */ /* 0x000ee20000000800 */
[----:B-1----:R-:W-:Y:S01]  /*fcf0*/  FADD.FTZ R49, R50, R49 ;  /* 0x0000003132317221 */ /* 0x002fe20000010000 */
[----:B------:R-:W-:Y:S01]  /*fd00*/  F2FP.BF16.F32.PACK_AB R31, R78, R53 ;  /* 0x000000354e1f723e */ /* 0x000fe200000010ff */
[----:B----4-:R-:W-:-:S05]  /*fd10*/  FADD.FTZ R53, R75, R40 ;  /* 0x000000284b357221 */ /* 0x010fca0000010000 */
[----:B------:R-:W1:Y:S01]  /*fd20*/  MUFU.EX2 R38, R38 ;  /* 0x0000002600267308 */ /* 0x000e620000000800 */
[----:B--2---:R-:W-:Y:S01]  /*fd30*/  FADD.FTZ R40, R42, R49 ;  /* 0x000000312a287221 */ /* 0x004fe20000010000 */
[----:B------:R-:W-:-:S06]  /*fd40*/  FADD.FTZ R53, R70, R53 ;  /* 0x0000003546357221 */ /* 0x000fcc0000010000 */
[----:B------:R-:W2:Y:S01]  /*fd50*/  MUFU.EX2 R64, R64 ;  /* 0x0000004000407308 */ /* 0x000ea20000000800 */
[----:B0-----:R-:W-:Y:S01]  /*fd60*/  FADD.FTZ R49, R43, R40 ;  /* 0x000000282b317221 */ /* 0x001fe20000010000 */
[----:B------:R-:W-:-:S06]  /*fd70*/  F2FP.BF16.F32.PACK_AB R26, R82, R81 ;  /* 0x00000051521a723e */ /* 0x000fcc00000010ff */
[----:B------:R-:W0:Y:S01]  /*fd80*/  MUFU.EX2 R39, R39 ;  /* 0x0000002700277308 */ /* 0x000e220000000800 */
[----:B------:R-:W-:Y:S01]  /*fd90*/  F2FP.BF16.F32.PACK_AB R27, R86, R32 ;  /* 0x00000020561b723e */ /* 0x000fe200000010ff */
[----:B---3--:R-:W-:Y:S01]  /*fda0*/  FADD.FTZ R53, R76, R53 ;  /* 0x000000354c357221 */ /* 0x008fe20000010000 */
[----:B------:R-:W-:-:S05]  /*fdb0*/  FADD.FTZ R49, R46, R49 ;  /* 0x000000312e317221 */ /* 0x000fca0000010000 */
[----:B------:R-:W3:Y:S01]  /*fdc0*/  MUFU.EX2 R71, R71 ;  /* 0x0000004700477308 */ /* 0x000ee20000000800 */
[----:B------:R4:W-:Y:S01]  /*fdd0*/  STSM.16.M88.4 [R17+0x25b00], R24 ;  /* 0x025b001811007844 */ /* 0x0009e20000000200 */
[----:B------:R-:W-:-:S06]  /*fde0*/  FADD.FTZ R53, R0, R53 ;  /* 0x0000003500357221 */ /* 0x000fcc0000010000 */
[----:B------:R-:W-:Y:S01]  /*fdf0*/  MUFU.EX2 R15, R15 ;  /* 0x0000000f000f7308 */ /* 0x000fe20000000800 */
[----:B------:R-:W-:-:S07]  /*fe00*/  F2FP.BF16.F32.PACK_AB R30, R66, R65 ;  /* 0x00000041421e723e */ /* 0x000fce00000010ff */
[----:B------:R-:W3:Y:S01]  /*fe10*/  MUFU.EX2 R61, R61 ;  /* 0x0000003d003d7308 */ /* 0x000ee20000000800 */
[----:B----4-:R-:W-:Y:S01]  /*fe20*/  F2FP.BF16.F32.PACK_AB R24, R43, R42 ;  /* 0x0000002a2b18723e */ /* 0x010fe200000010ff */
[----:B-1----:R-:W-:Y:S01]  /*fe30*/  FADD.FTZ R42, R38, R49 ;  /* 0x00000031262a7221 */ /* 0x002fe20000010000 */
[----:B--2---:R-:W-:-:S05]  /*fe40*/  FADD.FTZ R53, R64, R53 ;  /* 0x0000003540357221 */ /* 0x004fca0000010000 */
[----:B------:R-:W1:Y:S01]  /*fe50*/  MUFU.EX2 R54, R54 ;  /* 0x0000003600367308 */ /* 0x000e620000000800 */
[----:B0-----:R-:W-:Y:S01]  /*fe60*/  FADD.FTZ R42, R39, R42 ;  /* 0x0000002a272a7221 */ /* 0x001fe20000010000 */
[----:B------:R0:W-:Y:S06]  /*fe70*/  STSM.16.M88.4 [R17+0x27300], R28 ;  /* 0x0273001c11007844 */ /* 0x0001ec0000000200 */
[----:B------:R-:W2:Y:S01]  /*fe80*/  MUFU.EX2 R89, R89 ;  /* 0x0000005900597308 */ /* 0x000ea20000000800 */
[----:B---3--:R-:W-:-:S07]  /*fe90*/  FADD.FTZ R42, R71, R42 ;  /* 0x0000002a472a7221 */ /* 0x008fce0000010000 */
[----:B------:R-:W3:Y:S08]  /*fea0*/  MUFU.EX2 R59, R59 ;  /* 0x0000003b003b7308 */ /* 0x000ef00000000800 */
[----:B------:R-:W4:Y:S01]  /*feb0*/  MUFU.EX2 R60, R60 ;  /* 0x0000003c003c7308 */ /* 0x000f220000000800 */
[----:B0-----:R-:W-:Y:S01]  /*fec0*/  FADD.FTZ R30, R20, R53 ;  /* 0x00000035141e7221 */ /* 0x001fe20000010000 */
[----:B------:R-:W-:-:S06]  /*fed0*/  FADD.FTZ R42, R61, R42 ;  /* 0x0000002a3d2a7221 */ /* 0x000fcc0000010000 */
[----:B------:R-:W0:Y:S01]  /*fee0*/  MUFU.EX2 R69, R79 ;  /* 0x0000004f00457308 */ /* 0x000e220000000800 */
[C---:B------:R-:W-:Y:S01]  /*fef0*/  FADD.FTZ R29, R15.reuse, R30 ;  /* 0x0000001e0f1d7221 */ /* 0x040fe20000010000 */
[----:B------:R-:W-:Y:S01]  /*ff00*/  F2FP.BF16.F32.PACK_AB R27, R64, R0 ;  /* 0x00000000401b723e */ /* 0x000fe200000010ff */
[----:B------:R-:W0:Y:S05]  /*ff10*/  @P5 LDC R43, c[0x0][0x450] ;  /* 0x00011400ff2b5b82 */ /* 0x000e2a0000000800 */
[----:B------:R-:W0:Y:S01]  /*ff20*/  MUFU.EX2 R95, R95 ;  /* 0x0000005f005f7308 */ /* 0x000e220000000800 */
[----:B-1----:R-:W-:Y:S01]  /*ff30*/  FADD.FTZ R0, R54, R29 ;  /* 0x0000001d36007221 */ /* 0x002fe20000010000 */
[----:B------:R-:W-:-:S06]  /*ff40*/  F2FP.BF16.F32.PACK_AB R29, R15, R20 ;  /* 0x000000140f1d723e */ /* 0x000fcc00000010ff */
[----:B------:R-:W-:Y:S01]  /*ff50*/  MUFU.EX2 R14, R77 ;  /* 0x0000004d000e7308 */ /* 0x000fe20000000800 */
[----:B------:R-:W-:Y:S01]  /*ff60*/  F2FP.BF16.F32.PACK_AB R26, R38, R46 ;  /* 0x0000002e261a723e */ /* 0x000fe200000010ff */
[----:B--2---:R-:W-:Y:S01]  /*ff70*/  FADD.FTZ R15, R89, R42 ;  /* 0x0000002a590f7221 */ /* 0x004fe20000010000 */
[----:B------:R-:W1:Y:S05]  /*ff80*/  @P5 LDC R38, c[0x0][0x44c] ;  /* 0x00011300ff265b82 */ /* 0x000e6a0000000800 */
[----:B------:R-:W2:Y:S01]  /*ff90*/  MUFU.EX2 R47, R47 ;  /* 0x0000002f002f7308 */ /* 0x000ea20000000800 */
[----:B---3--:R-:W-:Y:S01]  /*ffa0*/  FADD.FTZ R0, R59, R0 ;  /* 0x000000003b007221 */ /* 0x008fe20000010000 */
[----:B----4-:R-:W-:-:S06]  /*ffb0*/  FADD.FTZ R20, R60, R15 ;  /* 0x0000000f3c147221 */ /* 0x010fcc0000010000 */
[----:B------:R-:W3:Y:S01]  /*ffc0*/  MUFU.EX2 R100, R100 ;  /* 0x0000006400647308 */ /* 0x000ee20000000800 */
[----:B------:R-:W-:-:S07]  /*ffd0*/  F2FP.BF16.F32.PACK_AB R32, R62, R58 ;  /* 0x0000003a3e20723e */ /* 0x000fce00000010ff */
[----:B------:R-:W4:Y:S01]  /*ffe0*/  MUFU.EX2 R97, R97 ;  /* 0x0000006100617308 */ /* 0x000f220000000800 */
[----:B------:R-:W-:Y:S02]  /*fff0*/  F2FP.BF16.F32.PACK_AB R33, R84, R55 ;  /* 0x000000375421723e */ /* 0x000fe400000010ff */
[----:B------:R-:W-:Y:S02]  /*10000*/  F2FP.BF16.F32.PACK_AB R34, R50, R48 ;  /* 0x000000303222723e */ /* 0x000fe400000010ff */
[----:B------:R-:W-:-:S03]  /*10010*/  F2FP.BF16.F32.PACK_AB R35, R75, R68 ;  /* 0x000000444b23723e */ /* 0x000fc600000010ff */
[----:B------:R-:W1:Y:S01]  /*10020*/  MUFU.EX2 R101, R101 ;  /* 0x0000006500657308 */ /* 0x000e620000000800 */
[----:B0-----:R-:W-:Y:S01]  /*10030*/  FADD.FTZ R15, R69, R0 ;  /* 0x00000000450f7221 */ /* 0x001fe20000010000 */
[----:B------:R-:W-:-:S06]  /*10040*/  FADD.FTZ R20, R95, R20 ;  /* 0x000000145f147221 */ /* 0x000fcc0000010000 */
[----:B------:R-:W0:Y:S01]  /*10050*/  MUFU.EX2 R44, R44 ;  /* 0x0000002c002c7308 */ /* 0x000e220000000800 */
[----:B------:R-:W-:Y:S01]  /*10060*/  FFMA.FTZ R51, R51, R72, -R98 ;  /* 0x0000004833337223 */ /* 0x000fe20000010862 */
[----:B------:R3:W-:Y:S06]  /*10070*/  STSM.16.M88.4 [R17+0x28b00], R32 ;  /* 0x028b002011007844 */ /* 0x0007ec0000000200 */
[----:B------:R-:W-:Y:S01]  /*10080*/  MUFU.EX2 R63, R63 ;  /* 0x0000003f003f7308 */ /* 0x000fe20000000800 */
[----:B--2---:R-:W-:-:S07]  /*10090*/  FADD.FTZ R20, R47, R20 ;  /* 0x000000142f147221 */ /* 0x004fce0000010000 */
[----:B------:R-:W2:Y:S01]  /*100a0*/  MUFU.EX2 R99, R99 ;  /* 0x0000006300637308 */ /* 0x000ea20000000800 */
[----:B---3--:R-:W-:Y:S01]  /*100b0*/  FADD.FTZ R33, R14, R15 ;  /* 0x0000000f0e217221 */ /* 0x008fe20000010000 */
[----:B------:R-:W-:-:S06]  /*100c0*/  F2FP.BF16.F32.PACK_AB R28, R71, R39 ;  /* 0x00000027471c723e */ /* 0x000fcc00000010ff */
[----:B------:R-:W3:Y:S01]  /*100d0*/  MUFU.EX2 R40, R67 ;  /* 0x0000004300287308 */ /* 0x000ee20000000800 */
[----:B------:R-:W-:Y:S01]  /*100e0*/  FADD.FTZ R0, R100, R33 ;  /* 0x0000002164007221 */ /* 0x000fe20000010000 */
[----:B----4-:R-:W-:-:S06]  /*100f0*/  FADD.FTZ R39, R97, R20 ;  /* 0x0000001461277221 */ /* 0x010fcc0000010000 */
[----:B------:R-:W4:Y:S01]  /*10100*/  MUFU.EX2 R41, R41 ;  /* 0x0000002900297308 */ /* 0x000f220000000800 */
[----:B------:R-:W-:Y:S01]  /*10110*/  F2FP.BF16.F32.PACK_AB R25, R76, R70 ;  /* 0x000000464c19723e */ /* 0x000fe200000010ff */
[----:B-1----:R-:W-:Y:S01]  /*10120*/  FADD.FTZ R0, R101, R0 ;  /* 0x0000000065007221 */ /* 0x002fe20000010000 */
[----:B------:R-:W-:-:S05]  /*10130*/  F2FP.BF16.F32.PACK_AB R33, R14, R69 ;  /* 0x000000450e21723e */ /* 0x000fca00000010ff */
[----:B------:R-:W-:Y:S01]  /*10140*/  MUFU.EX2 R102, R102 ;  /* 0x0000006600667308 */ /* 0x000fe20000000800 */
[----:B0-----:R-:W-:-:S07]  /*10150*/  FADD.FTZ R14, R44, R39 ;  /* 0x000000272c0e7221 */ /* 0x001fce0000010000 */
[----:B------:R-:W0:Y:S01]  /*10160*/  MUFU.EX2 R51, R51 ;  /* 0x0000003300337308 */ /* 0x000e220000000800 */
[----:B------:R1:W-:Y:S01]  /*10170*/  STSM.16.M88.4 [R17+0x2a300], R24 ;  /* 0x02a3001811007844 */ /* 0x0003e20000000200 */
[----:B------:R-:W-:-:S06]  /*10180*/  F2FP.BF16.F32.PACK_AB R30, R89, R61 ;  /* 0x0000003d591e723e */ /* 0x000fcc00000010ff */
[----:B------:R-:W0:Y:S01]  /*10190*/  MUFU.EX2 R103, R103 ;  /* 0x0000006700677308 */ /* 0x000e220000000800 */
[----:B------:R-:W-:Y:S01]  /*101a0*/  F2FP.BF16.F32.PACK_AB R31, R59, R54 ;  /* 0x000000363b1f723e */ /* 0x000fe200000010ff */
[----:B--2---:R-:W-:-:S06]  /*101b0*/  FADD.FTZ R14, R99, R14 ;  /* 0x0000000e630e7221 */ /* 0x004fcc0000010000 */
[----:B------:R-:W2:Y:S01]  /*101c0*/  MUFU.EX2 R37, R37 ;  /* 0x0000002500257308 */ /* 0x000ea20000000800 */
[----:B-1----:R-:W-:Y:S01]  /*101d0*/  FADD.FTZ R25, R63, R0 ;  /* 0x000000003f197221 */ /* 0x002fe20000010000 */
[----:B------:R-:W-:-:S06]  /*101e0*/  @P5 IMAD.HI.U32 R20, R107, R38, RZ ;  /* 0x000000266b145227 */ /* 0x000fcc00078e00ff */
[----:B------:R-:W1:Y:S01]  /*101f0*/  MUFU.EX2 R104, R104 ;  /* 0x0000006800687308 */ /* 0x000e620000000800 */
[----:B---3--:R-:W-:Y:S01]  /*10200*/  FADD.FTZ R25, R40, R25 ;  /* 0x0000001928197221 */ /* 0x008fe20000010000 */
[----:B------:R3:W-:Y:S01]  /*10210*/  STSM.16.M88.4 [R17+0x2bb00], R28 ;  /* 0x02bb001c11007844 */ /* 0x0007e20000000200 */
[----:B----4-:R-:W-:-:S05]  /*10220*/  FADD.FTZ R14, R41, R14 ;  /* 0x0000000e290e7221 */ /* 0x010fca0000010000 */
[----:B------:R-:W-:Y:S01]  /*10230*/  MUFU.EX2 R52, R52 ;  /* 0x0000003400347308 */ /* 0x000fe20000000800 */
[----:B0-----:R-:W-:-:S07]  /*10240*/  FADD.FTZ R14, R51, R14 ;  /* 0x0000000e330e7221 */ /* 0x001fce0000010000 */
[----:B------:R-:W-:Y:S01]  /*10250*/  MUFU.EX2 R36, R36 ;  /* 0x0000002400247308 */ /* 0x000fe20000000800 */
[----:B---3--:R-:W-:Y:S01]  /*10260*/  IMAD.MOV.U32 R28, RZ, RZ, R107 ;  /* 0x000000ffff1c7224 */ /* 0x008fe200078e006b */
[----:B------:R-:W-:-:S06]  /*10270*/  @P5 SHF.R.U32.HI R28, RZ, R43, R20 ;  /* 0x0000002bff1c5219 */ /* 0x000fcc0000011614 */
[----:B------:R-:W0:Y:S01]  /*10280*/  MUFU.EX2 R45, R45 ;  /* 0x0000002d002d7308 */ /* 0x000e220000000800 */
[----:B------:R-:W-:-:S07]  /*10290*/  FADD.FTZ R20, R102, R25 ;  /* 0x0000001966147221 */ /* 0x000fce0000010000 */
[----:B------:R-:W3:Y:S01]  /*102a0*/  MUFU.EX2 R15, R56 ;  /* 0x00000038000f7308 */ /* 0x000ee20000000800 */
[----:B------:R-:W-:Y:S01]  /*102b0*/  F2FP.BF16.F32.PACK_AB R32, R95, R60 ;  /* 0x0000003c5f20723e */ /* 0x000fe200000010ff */
[----:B------:R-:W-:Y:S01]  /*102c0*/  FADD.FTZ R29, R103, R20 ;  /* 0x00000014671d7221 */ /* 0x000fe20000010000 */
[----:B------:R-:W-:-:S05]  /*102d0*/  F2FP.BF16.F32.PACK_AB R34, R97, R47 ;  /* 0x0000002f6122723e */ /* 0x000fca00000010ff */
[----:B------:R-:W-:Y:S01]  /*102e0*/  MUFU.EX2 R21, R21 ;  /* 0x0000001500157308 */ /* 0x000fe20000000800 */
[----:B------:R-:W-:-:S07]  /*102f0*/  F2FP.BF16.F32.PACK_AB R35, R101, R100 ;  /* 0x000000646523723e */ /* 0x000fce00000010ff */
[----:B------:R-:W4:Y:S01]  /*10300*/  MUFU.EX2 R0, R57 ;  /* 0x0000003900007308 */ /* 0x000f220000000800 */
[----:B--2---:R-:W-:Y:S01]  /*10310*/  FADD.FTZ R31, R37, R14 ;  /* 0x0000000e251f7221 */ /* 0x004fe20000010000 */
[----:B------:R-:W-:Y:S01]  /*10320*/  IADD3 R20, R28, R105, -R106 ;  /* 0x000000691c147210 */ /* 0x000fe20007ffe86a */
[----:B------:R2:W-:Y:S01]  /*10330*/  STSM.16.M88.4 [R17+0x2d300], R32 ;  /* 0x02d3002011007844 */ /* 0x0005e20000000200 */
[----:B-1----:R-:W-:Y:S01]  /*10340*/  FADD.FTZ R14, R104, R29 ;  /* 0x0000001d680e7221 */ /* 0x002fe20000010000 */
[----:B0-----:R-:W-:Y:S02]  /*10350*/  F2FP.BF16.F32.PACK_AB R30, R45, R36 ;  /* 0x000000242d1e723e */ /* 0x001fe400000010ff */
[----:B------:R-:W-:-:S04]  /*10360*/  IMAD.HI R20, R20, 0x38e38e39, RZ ;  /* 0x38e38e3914147827 */ /* 0x000fc800078e02ff */
[----:B---3--:R-:W-:Y:S01]  /*10370*/  FADD.FTZ R14, R15, R14 ;  /* 0x0000000e0f0e7221 */ /* 0x008fe20000010000 */
[----:B------:R-:W-:Y:S02]  /*10380*/  F2FP.BF16.F32.PACK_AB R24, R99, R44 ;  /* 0x0000002c6318723e */ /* 0x000fe400000010ff */
[----:B------:R-:W-:Y:S02]  /*10390*/  F2FP.BF16.F32.PACK_AB R25, R40, R63 ;  /* 0x0000003f2819723e */ /* 0x000fe400000010ff */
[----:B------:R-:W-:Y:S01]  /*103a0*/  F2FP.BF16.F32.PACK_AB R26, R51, R41 ;  /* 0x00000029331a723e */ /* 0x000fe200000010ff */
[----:B--2---:R-:W-:Y:S01]  /*103b0*/  FADD.FTZ R33, R52, R31 ;  /* 0x0000001f34217221 */ /* 0x004fe20000010000 */
[----:B------:R-:W-:Y:S02]  /*103c0*/  F2FP.BF16.F32.PACK_AB R27, R103, R102 ;  /* 0x00000066671b723e */ /* 0x000fe400000010ff */
[----:B------:R-:W-:Y:S01]  /*103d0*/  F2FP.BF16.F32.PACK_AB R29, R15, R104 ;  /* 0x000000680f1d723e */ /* 0x000fe200000010ff */
[----:B------:R-:W-:Y:S01]  /*103e0*/  FADD.FTZ R36, R36, R33 ;  /* 0x0000002124247221 */ /* 0x000fe20000010000 */
[----:B------:R-:W-:-:S02]  /*103f0*/  F2FP.BF16.F32.PACK_AB R28, R52, R37 ;  /* 0x00000025341c723e */ /* 0x000fc400000010ff */
[----:B----4-:R-:W-:Y:S01]  /*10400*/  F2FP.BF16.F32.PACK_AB R31, R0, R21 ;  /* 0x00000015001f723e */ /* 0x010fe200000010ff */
[----:B------:R-:W-:Y:S01]  /*10410*/  FADD.FTZ R21, R21, R14 ;  /* 0x0000000e15157221 */ /* 0x000fe20000010000 */
[----:B------:R-:W-:Y:S01]  /*10420*/  SHF.R.U32.HI R15, RZ, 0x1f, R20 ;  /* 0x0000001fff0f7819 */ /* 0x000fe20000011614 */
[----:B------:R-:W-:Y:S01]  /*10430*/  FADD.FTZ R14, R45, R36 ;  /* 0x000000242d0e7221 */ /* 0x000fe20000010000 */
[----:B------:R-:W-:Y:S02]  /*10440*/  STSM.16.M88.4 [R17+0x2eb00], R24 ;  /* 0x02eb001811007844 */ /* 0x000fe40000000200 */
[----:B------:R-:W-:Y:S02]  /*10450*/  LEA.HI.SX32 R15, R20, R15, 0x1b ;  /* 0x0000000f140f7211 */ /* 0x000fe400078fdaff */
[----:B------:R-:W-:Y:S01]  /*10460*/  STSM.16.M88.4 [R17+0x30300], R28 ;  /* 0x0303001c11007844 */ /* 0x000fe20000000200 */
[----:B------:R-:W-:Y:S01]  /*10470*/  FADD.FTZ R0, R0, R21 ;  /* 0x0000001500007221 */ /* 0x000fe20000010000 */
[----:B------:R0:W-:Y:S06]  /*10480*/  MEMBAR.ALL.CTA ;  /* 0x0000000000007992 */ /* 0x0001ec0000008000 */
[----:B0-----:R-:W0:Y:S04]  /*10490*/  FENCE.VIEW.ASYNC.S ;  /* 0x00000000000073c6 */ /* 0x001e280000000000 */
[----:B------:R1:W-:Y:S01]  /*104a0*/  STL [R1+0x4], R14 ;  /* 0x0000040e01007387 */ /* 0x0003e20000100800 */
[----:B------:R-:W-:-:S03]  /*104b0*/  VIADD R157, R157, 0xfffffffe ;  /* 0xfffffffe9d9d7836 */ /* 0x000fc60000000000 */
[----:B------:R2:W-:Y:S01]  /*104c0*/  STL [R1+0x34], R0 ;  /* 0x0000340001007387 */ /* 0x0005e20000100800 */
[----:B-1----:R-:W-:-:S05]  /*104d0*/  VIMNMX R14, RZ, R15, !PT ;  /* 0x0000000fff0e7248 */ /* 0x002fca0007fe0100 */
[----:B------:R2:W-:Y:S01]  /*104e0*/  STL [R1+0x24], R14 ;  /* 0x0000240e01007387 */ /* 0x0005e20000100800 */
[----:B------:R-:W-:Y:S02]  /*104f0*/  ISETP.GE.AND P2, PT, R157, R14, PT ;  /* 0x0000000e9d00720c */ /* 0x000fe40003f46270 */
        /* <DEDUP_REMOVED lines=24> */
[----:B0-----:R-:W-:Y:S01]  /*10680*/  NOP ;  /* 0x0000000000007918 */ /* 0x001fe20000000000 */
[----:B--2---:R-:W-:Y:S05]  /*10690*/  @!P2 BRA `(.L_x_12337) ;  /* 0x000000580090a947 */ /* 0x004fea0003800000 */
[----:B------:R0:W5:Y:S01]  /*106a0*/  LDL.LU R21, [R1+0x40] ;  /* 0x0000400001157983 */ /* 0x0001620000300800 */
[----:B------:R-:W-:Y:S02]  /*106b0*/  IMAD.MOV.U32 R0, RZ, RZ, R73 ;  /* 0x000000ffff007224 */ /* 0x000fe400078e0049 */
[----:B------:R-:W-:Y:S02]  /*106c0*/  IMAD.MOV.U32 R14, RZ, RZ, R23 ;  /* 0x000000ffff0e7224 */ /* 0x000fe400078e0017 */
[----:B------:R-:W-:Y:S02]  /*106d0*/  IMAD.MOV.U32 R15, RZ, RZ, R157 ;  /* 0x000000ffff0f7224 */ /* 0x000fe400078e009d */
[----:B------:R-:W-:Y:S02]  /*106e0*/  IMAD.MOV.U32 R20, RZ, RZ, R19 ;  /* 0x000000ffff147224 */ /* 0x000fe400078e0013 */
[----:B0-----:R-:W-:-:S07]  /*106f0*/  IMAD.MOV.U32 R71, RZ, RZ, RZ ;  /* 0x000000ffff477224 */ /* 0x001fce00078e00ff */
.L_x_12348:
[----:B------:R-:W2:Y:S01]  /*10700*/  LDL R23, [R1+0x64] ;  /* 0x0000640001177983 */ /* 0x000ea20000100800 */
[----:B------:R-:W-:Y:S01]  /*10710*/  VIADD R19, R20, 0x1 ;  /* 0x0000000114137836 */ /* 0x000fe20000000000 */
[----:B------:R-:W-:Y:S05]  /*10720*/  YIELD ;  /* 0x0000000000007946 */ /* 0x000fea0003800000 */
[----:B------:R-:W-:-:S04]  /*10730*/  ISETP.NE.AND P3, PT, R19, 0x2, PT ;  /* 0x000000021300780c */ /* 0x000fc80003f65270 */
[----:B------:R-:W-:Y:S02]  /*10740*/  SEL R72, RZ, 0x1, P3 ;  /* 0x00000001ff487807 */ /* 0x000fe40001800000 */
[----:B------:R-:W-:Y:S02]  /*10750*/  SEL R19, R19, RZ, P3 ;  /* 0x000000ff13137207 */ /* 0x000fe40001800000 */
[----:B-----5:R-:W-:-:S05]  /*10760*/  LOP3.LUT R72, R21, R72, RZ, 0x3c, !PT ;  /* 0x0000004815487212 */ /* 0x020fca00078e3cff */
[----:B------:R0:W-:Y:S01]  /*10770*/  STL [R1+0x40], R72 ;  /* 0x0000404801007387 */ /* 0x0001e20000100800 */
[----:B--2---:R-:W-:-:S13]  /*10780*/  ISETP.NE.AND P2, PT, R23, RZ, PT ;  /* 0x000000ff1700720c */ /* 0x004fda0003f45270 */
[----:B0-----:R-:W-:Y:S05]  /*10790*/  @P2 BRA `(.L_x_12338) ;  /* 0x0000000000302947 */ /* 0x001fea0003800000 */
[----:B------:R-:W-:Y:S05]  /*107a0*/  @!P1 BRA `(.L_x_12339) ;  /* 0x0000000000049947 */ /* 0x000fea0003800000 */
[----:B------:R-:W-:Y:S01]  /*107b0*/  BPT.TRAP 0x1 ;  /* 0x000000040000795c */ /* 0x000fe20000300000 */
.L_x_12339:
[----:B------:R-:W-:Y:S01]  /*107c0*/  IMAD R23, R19, 0x8, R16 ;  /* 0x0000000813177824 */ /* 0x000fe200078e0210 */
[----:B------:R-:W-:-:S04]  /*107d0*/  SHF.L.U32 R72, R72, 0x1f, RZ ;  /* 0x0000001f48487819 */ /* 0x000fc800000006ff */
[----:B------:R0:W1:Y:S01]  /*107e0*/  SYNCS.PHASECHK.TRANS64.TRYWAIT P3, [R23+URZ+0x31c30], R72 ;  /* 0x031c3048170075a7 */ /* 0x000062000806017f */
[----:B------:R-:W-:Y:S05]  /*107f0*/  @!P1 BRA `(.L_x_12340) ;  /* 0x0000000000049947 */ /* 0x000fea0003800000 */
[----:B------:R-:W-:Y:S01]  /*10800*/  BPT.TRAP 0x1 ;  /* 0x000000040000795c */ /* 0x000fe20000300000 */
.L_x_12340:
[----:B------:R-:W-:Y:S04]  /*10810*/  BSSY B0, `(.L_x_12338) ;  /* 0x0000004000007945 */ /* 0x000fe80003800000 */
[----:B-1----:R-:W-:Y:S05]  /*10820*/  @P3 BRA `(.L_x_12341) ;  /* 0x0000000000083947 */ /* 0x002fea0003800000 */
[----:B------:R-:W1:Y:S02]  /*10830*/  SYNCS.PHASECHK.TRANS64.TRYWAIT P3, [R23+URZ+0x31c30], R72 ;  /* 0x031c3048170075a7 */ /* 0x000e64000806017f */
[----:B-1----:R-:W-:Y:S05]  /*10840*/  @!P3 BRA `(.L_x_12342) ;  /* 0x0000015400e4b947 */ /* 0x002fea0003800000 */
.L_x_12341:
[----:B------:R-:W-:Y:S05]  /*10850*/  BSYNC B0 ;  /* 0x0000000000007941 */ /* 0x000fea0003800000 */
.L_x_12338:
[----:B01----:R-:W2:Y:S01]  /*10860*/  LDL R72, [R1+0x6c] ;  /* 0x00006c0001487983 */ /* 0x003ea20000100800 */
[----:B------:R-:W0:Y:S01]  /*10870*/  S2R R23, SR_TID.X ;  /* 0x0000000000177919 */ /* 0x000e220000002100 */
[----:B------:R-:W-:Y:S05]  /*10880*/  WARPSYNC.ALL ;  /* 0x0000000000007948 */ /* 0x000fea0003800000 */
[----:B------:R-:W-:Y:S01]  /*10890*/  IMAD.MOV.U32 R145, RZ, RZ, -0x7fffffe0 ;  /* 0x80000020ff917424 */ /* 0x000fe200078e00ff */
[----:B0-----:R-:W-:-:S05]  /*108a0*/  SHF.R.U32.HI R23, RZ, 0x7, R23 ;  /* 0x00000007ff177819 */ /* 0x001fca0000011617 */
[----:B------:R-:W-:-:S05]  /*108b0*/  VIADD R23, R23, 0x8 ;  /* 0x0000000817177836 */ /* 0x000fca0000000000 */
[----:B------:R0:W-:Y:S01]  /*108c0*/  BAR.SYNC.DEFER_BLOCKING R23, 0x100 ;  /* 0x000400170000751d */ /* 0x0001e20000010000 */
[----:B------:R-:W-:Y:S02]  /*108d0*/  R2UR UR47, R145 ;  /* 0x00000000912f72ca */ /* 0x000fe400000e0000 */
[C---:B------:R-:W-:Y:S02]  /*108e0*/  R2UR UR44, R2.reuse ;  /* 0x00000000022c72ca */ /* 0x040fe400000e0000 */
[C---:B------:R-:W-:Y:S01]  /*108f0*/  R2UR UR45, R3.reuse ;  /* 0x00000000032d72ca */ /* 0x040fe200000e0000 */
[----:B------:R-:W-:Y:S01]  /*10900*/  WARPGROUP.ARRIVE ;  /* 0x00000000000079c5 */ /* 0x000fe20000000000 */
[----:B------:R-:W-:Y:S01]  /*10910*/  IMAD.MOV.U32 R75, RZ, RZ, -0x7fffffe0 ;  /* 0x80000020ff4b7424 */ /* 0x000fe200078e00ff */
[----:B------:R-:W-:Y:S02]  /*10920*/  R2UR UR52, R2 ;  /* 0x00000000023472ca */ /* 0x000fe400000e0000 */
[----:B------:R-:W-:-:S02]  /*10930*/  R2UR UR53, R3 ;  /* 0x00000000033572ca */ /* 0x000fc400000e0000 */
[----:B------:R-:W-:Y:S01]  /*10940*/  R2UR UR55, R75 ;  /* 0x000000004b3772ca */ /* 0x000fe200000e0000 */
[----:B------:R-:W-:Y:S01]  /*10950*/  IMAD.MOV.U32 R73, RZ, RZ, -0x7fffffe0 ;  /* 0x80000020ff497424 */ /* 0x000fe200078e00ff */
[C---:B------:R-:W-:Y:S02]  /*10960*/  R2UR UR48, R2.reuse ;  /* 0x00000000023072ca */ /* 0x040fe400000e0000 */
[----:B------:R-:W-:Y:S02]  /*10970*/  R2UR UR49, R3 ;  /* 0x00000000033172ca */ /* 0x000fe400000e0000 */
[----:B------:R-:W-:Y:S02]  /*10980*/  R2UR UR51, R73 ;  /* 0x00000000493372ca */ /* 0x000fe400000e0000 */
[----:B------:R-:W-:Y:S02]  /*10990*/  R2UR UR27, R75 ;  /* 0x000000004b1b72ca */ /* 0x000fe400000e0000 */
[----:B------:R-:W-:-:S02]  /*109a0*/  R2UR UR24, R2 ;  /* 0x00000000021872ca */ /* 0x000fc400000e0000 */
[----:B------:R-:W-:Y:S01]  /*109b0*/  R2UR UR25, R3 ;  /* 0x00000000031972ca */ /* 0x000fe200000e0000 */
[----:B--2---:R-:W-:-:S05]  /*109c0*/  IMAD R144, R19, 0x6c0, R72 ;  /* 0x000006c013907824 */ /* 0x004fca00078e0248 */
[----:B------:R-:W-:-:S13]  /*109d0*/  R2UR UR46, R144 ;  /* 0x00000000902e72ca */ /* 0x000fda00000e0000 */
[----:B------:R-:W-:Y:S01]  /*109e0*/  HGMMA.64x16x16.F32.BF16 R136, gdesc[UR44], RZ, !UPT, gsb0 ;  /* 0x002000002c8879f0 */ /* 0x000fe2000c0018ff */
[----:B------:R-:W-:-:S05]  /*109f0*/  VIADD R74, R144, 0x40 ;  /* 0x00000040904a7836 */ /* 0x000fca0000000000 */
        /* <DEDUP_REMOVED lines=23> */
[----:B------:R-:W-:Y:S01]  /*10b70*/  VIADD R72, R144, 0x140 ;  /* 0x0000014090487836 */ /* 0x000fe20000000000 */
[----:B------:R-:W-:Y:S02]  /*10b80*/  R2UR UR31, R73 ;  /* 0x00000000491f72ca */ /* 0x000fe400000e0000 */
[----:B------:R-:W-:Y:S02]  /*10b90*/  R2UR UR28, R2 ;  /* 0x00000000021c72ca */ /* 0x000fe400000e0000 */
[----:B------:R-:W-:Y:S02]  /*10ba0*/  R2UR UR30, R72 ;  /* 0x00000000481e72ca */ /* 0x000fe400000e0000 */
[----:B------:R-:W-:Y:S01]  /*10bb0*/  R2UR UR29, R3 ;  /* 0x00000000031d72ca */ /* 0x000fe200000e0000 */
[----:B------:R-:W-:-:S05]  /*10bc0*/  VIADD R74, R144, 0x180 ;  /* 0x00000180904a7836 */ /* 0x000fca0000000000 */
[----:B------:R-:W-:Y:S01]  /*10bd0*/  R2UR UR22, R74 ;  /* 0x000000004a1672ca */ /* 0x000fe200000e0000 */
        /* <DEDUP_REMOVED lines=9> */
[----:B------:R-:W-:-:S05]  /*10c70*/  VIADD R74, R144, 0x202 ;  /* 0x00000202904a7836 */ /* 0x000fca0000000000 */
[----:B------:R-:W-:Y:S01]  /*10c80*/  R2UR UR4, R74 ;  /* 0x000000004a0472ca */ /* 0x000fe200000e0000 */
[----:B------:R-:W-:Y:S01]  /*10c90*/  VIADD R74, R144, 0x280 ;  /* 0x00000280904a7836 */ /* 0x000fe20000000000 */
[----:B------:R-:W-:-:S04]  /*10ca0*/  R2UR UR21, R75 ;  /* 0x000000004b1572ca */ /* 0x000fc800000e0000 */
[----:B------:R-:W-:Y:S02]  /*10cb0*/  R2UR UR20, R74 ;  /* 0x000000004a1472ca */ /* 0x000fe400000e0000 */
[----:B------:R-:W-:-:S07]  /*10cc0*/  R2UR UR23, R75 ;  /* 0x000000004b1772ca */ /* 0x000fce00000e0000 */
[----:B------:R-:W-:Y:S01]  /*10cd0*/  UMOV UR25, UR21 ;  /* 0x0000001500197c82 */ /* 0x000fe20008000000 */
[----:B------:R-:W-:-:S03]  /*10ce0*/  R2UR UR21, R3 ;  /* 0x00000000031572ca */ /* 0x000fc600000e0000 */
[----:B------:R-:W-:Y:S01]  /*10cf0*/  UMOV UR24, UR20 ;  /* 0x0000001400187c82 */ /* 0x000fe20008000000 */
        /* <DEDUP_REMOVED lines=20> */
[----:B------:R-:W-:Y:S01]  /*10e40*/  VIADD R76, R144, 0x200 ;  /* 0x00000200904c7836 */ /* 0x000fe20000000000 */
[----:B------:R-:W-:Y:S02]  /*10e50*/  WARPGROUP.DEPBAR.LE gsb0, 0x0 ;  /* 0x00008000000079c5 */ /* 0x000fe40000010000 */
[----:B------:R-:W-:-:S09]  /*10e60*/  WARPGROUP.ARRIVE ;  /* 0x00000000000079c5 */ /* 0x000fd20000000000 */
[----:B------:R-:W-:Y:S01]  /*10e70*/  HGMMA.64x16x16.F32.BF16 R80, gdesc[UR32], RZ, !UPT, gsb0 ;  /* 0x00200000205079f0 */ /* 0x000fe2000c0018ff */
[----:B------:R-:W-:Y:S01]  /*10e80*/  R2UR UR38, R76 ;  /* 0x000000004c2672ca */ /* 0x000fe200000e0000 */
[C---:B------:R-:W-:Y:S02]  /*10e90*/  VIADD R72, R144.reuse, 0x300 ;  /* 0x0000030090487836 */ /* 0x040fe40000000000 */
[----:B------:R-:W-:Y:S01]  /*10ea0*/  VIADD R76, R144, 0x82 ;  /* 0x00000082904c7836 */ /* 0x000fe20000000000 */
[C---:B------:R-:W-:Y:S02]  /*10eb0*/  R2UR UR19, R73.reuse ;  /* 0x00000000491372ca */ /* 0x040fe400000e0000 */
[C---:B------:R-:W-:Y:S02]  /*10ec0*/  R2UR UR11, R73.reuse ;  /* 0x00000000490b72ca */ /* 0x040fe400000e0000 */
[C---:B------:R-:W-:Y:S02]  /*10ed0*/  R2UR UR17, R73.reuse ;  /* 0x00000000491172ca */ /* 0x040fe400000e0000 */
[----:B------:R-:W-:Y:S01]  /*10ee0*/  R2UR UR40, R72 ;  /* 0x00000000482872ca */ /* 0x000fe200000e0000 */
[----:B------:R-:W-:Y:S01]  /*10ef0*/  VIADD R72, R144, 0x380 ;  /* 0x0000038090487836 */ /* 0x000fe20000000000 */
[----:B------:R-:W-:Y:S01]  /*10f00*/  R2UR UR41, R73 ;  /* 0x00000000492972ca */ /* 0x000fe200000e0000 */
[----:B------:R-:W-:Y:S01]  /*10f10*/  IMAD.MOV.U32 R73, RZ, RZ, -0x7fffffe0 ;  /* 0x80000020ff497424 */ /* 0x000fe200078e00ff */
[----:B------:R-:W-:Y:S01]  /*10f20*/  R2UR UR14, R76 ;  /* 0x000000004c0e72ca */ /* 0x000fe200000e0000 */
[----:B------:R-:W-:Y:S01]  /*10f30*/  VIADD R76, R144, 0x182 ;  /* 0x00000182904c7836 */ /* 0x000fe20000000000 */
[----:B------:R-:W-:-:S02]  /*10f40*/  R2UR UR5, R75 ;  /* 0x000000004b0572ca */ /* 0x000fc400000e0000 */
[----:B------:R-:W-:Y:S01]  /*10f50*/  R2UR UR46, R72 ;  /* 0x00000000482e72ca */ /* 0x000fe200000e0000 */
[----:B------:R-:W-:Y:S01]  /*10f60*/  VIADD R72, R144, 0x400 ;  /* 0x0000040090487836 */ /* 0x000fe20000000000 */
[----:B------:R-:W-:Y:S01]  /*10f70*/  R2UR UR47, R73 ;  /* 0x00000000492f72ca */ /* 0x000fe200000e0000 */
[----:B------:R-:W-:Y:S01]  /*10f80*/  IMAD.MOV.U32 R73, RZ, RZ, -0x7fffffe0 ;  /* 0x80000020ff497424 */ /* 0x000fe200078e00ff */
[----:B------:R-:W-:Y:S01]  /*10f90*/  R2UR UR12, R76 ;  /* 0x000000004c0c72ca */ /* 0x000fe200000e0000 */
[C---:B------:R-:W-:Y:S01]  /*10fa0*/  VIADD R76, R144.reuse, 0x2c0 ;  /* 0x000002c0904c7836 */ /* 0x040fe20000000000 */
[C---:B------:R-:W-:Y:S01]  /*10fb0*/  R2UR UR43, R75.reuse ;  /* 0x000000004b2b72ca */ /* 0x040fe200000e0000 */
[----:B------:R-:W-:Y:S01]  /*10fc0*/  VIADD R74, R144, 0x340 ;  /* 0x00000340904a7836 */ /* 0x000fe20000000000 */
[C---:B------:R-:W-:Y:S02]  /*10fd0*/  R2UR UR7, R75.reuse ;  /* 0x000000004b0772ca */ /* 0x040fe400000e0000 */
[----:B------:R-:W-:Y:S01]  /*10fe0*/  R2UR UR9, R75 ;  /* 0x000000004b0972ca */ /* 0x000fe200000e0000 */
[----:B------:R-:W-:Y:S01]  /*10ff0*/  IMAD.MOV.U32 R75, RZ, RZ, -0x7fffffe0 ;  /* 0x80000020ff4b7424 */ /* 0x000fe200078e00ff */
[----:B------:R-:W-:-:S02]  /*11000*/  R2UR UR26, R72 ;  /* 0x00000000481a72ca */ /* 0x000fc400000e0000 */
[----:B------:R-:W-:Y:S01]  /*11010*/  R2UR UR27, R73 ;  /* 0x00000000491b72ca */ /* 0x000fe200000e0000 */
[----:B------:R-:W-:Y:S01]  /*11020*/  UMOV UR44, UR4 ;  /* 0x00000004002c7c82 */ /* 0x000fe20008000000 */
[----:B------:R-:W-:Y:S01]  /*11030*/  R2UR UR36, R76 ;  /* 0x000000004c2472ca */ /* 0x000fe200000e0000 */
[----:B------:R-:W-:Y:S01]  /*11040*/  UMOV UR45, UR5 ;  /* 0x00000005002d7c82 */ /* 0x000fe20008000000 */
[----:B------:R-:W-:Y:S02]  /*11050*/  R2UR UR37, R77 ;  /* 0x000000004d2572ca */ /* 0x000fe400000e0000 */
[----:B------:R-:W-:Y:S01]  /*11060*/  R2UR UR4, R74 ;  /* 0x000000004a0472ca */ /* 0x000fe200000e0000 */
[C---:B------:R-:W-:Y:S01]  /*11070*/  VIADD R74, R144.reuse, 0x3c0 ;  /* 0x000003c0904a7836 */ /* 0x040fe20000000000 */
[----:B------:R-:W-:Y:S01]  /*11080*/  R2UR UR5, R75 ;  /* 0x000000004b0572ca */ /* 0x000fe200000e0000 */
[----:B------:R-:W-:Y:S02]  /*11090*/  IMAD.MOV.U32 R75, RZ, RZ, -0x7fffffe0 ;  /* 0x80000020ff4b7424 */ /* 0x000fe400078e00ff */
[----:B------:R-:W-:Y:S01]  /*110a0*/  VIADD R72, R144, 0x242 ;  /* 0x0000024290487836 */ /* 0x000fe20000000000 */
[----:B------:R-:W-:Y:S01]  /*110b0*/  R2UR UR50, R74 ;  /* 0x000000004a3272ca */ /* 0x000fe200000e0000 */
[----:B------:R-:W-:Y:S01]  /*110c0*/  VIADD R74, R144, 0x440 ;  /* 0x00000440904a7836 */ /* 0x000fe20000000000 */
[----:B------:R-:W-:Y:S01]  /*110d0*/  R2UR UR51, R75 ;  /* 0x000000004b3372ca */ /* 0x000fe200000e0000 */
[----:B------:R-:W-:-:S02]  /*110e0*/  IMAD.MOV.U32 R75, RZ, RZ, -0x7fffffe0 ;  /* 0x80000020ff4b7424 */ /* 0x000fc400078e00ff */
[----:B------:R-:W-:Y:S01]  /*110f0*/  IMAD.MOV.U32 R73, RZ, RZ, -0x7fffffe0 ;  /* 0x80000020ff497424 */ /* 0x000fe200078e00ff */
[----:B------:R-:W-:Y:S01]  /*11100*/  MOV R155, UR27 ;  /* 0x0000001b009b7c02 */ /* 0x000fe20008000f00 */
[----:B------:R-:W-:Y:S01]  /*11110*/  UMOV UR27, UR37 ;  /* 0x00000025001b7c82 */ /* 0x000fe20008000000 */
[----:B------:R-:W-:Y:S01]  /*11120*/  MOV R154, UR26 ;  /* 0x0000001a009a7c02 */ /* 0x000fe20008000f00 */
[----:B------:R-:W-:Y:S01]  /*11130*/  UMOV UR26, UR36 ;  /* 0x00000024001a7c82 */ /* 0x000fe20008000000 */
[----:B------:R-:W-:Y:S02]  /*11140*/  R2UR UR39, R77 ;  /* 0x000000004d2772ca */ /* 0x000fe400000e0000 */
        /* <DEDUP_REMOVED lines=8> */
[----:B------:R-:W-:-:S02]  /*111d0*/  R2UR UR36, R2 ;  /* 0x00000000022472ca */ /* 0x000fc400000e0000 */
[----:B------:R-:W-:Y:S01]  /*111e0*/  R2UR UR37, R3 ;  /* 0x00000000032572ca */ /* 0x000fe200000e0000 */
[----:B------:R-:W-:Y:S01]  /*111f0*/  UMOV UR58, UR44 ;  /* 0x0000002c003a7c82 */ /* 0x000fe20008000000 */
[----:B------:R-:W-:Y:S01]  /*11200*/  UMOV UR59, UR45 ;  /* 0x0000002d003b7c82 */ /* 0x000fe20008000000 */
[C---:B------:R-:W-:Y:S01]  /*11210*/  R2UR UR15, R77.reuse ;  /* 0x000000004d0f72ca */ /* 0x040fe200000e0000 */
[----:B------:R-:W-:Y:S02]  /*11220*/  WARPGROUP.DEPBAR.LE gsb0, 0x0 ;  /* 0x00008000000079c5 */ /* 0x000fe40000010000 */
[----:B------:R-:W-:Y:S02]  /*11230*/  R2UR UR13, R77 ;  /* 0x000000004d0d72ca */ /* 0x000fe400000e0000 */
[----:B------:R-:W-:Y:S02]  /*11240*/  R2UR UR20, R74 ;  /* 0x000000004a1472ca */ /* 0x000fe400000e0000 */
[----:B------:R-:W-:-:S02]  /*11250*/  R2UR UR21, R75 ;  /* 0x000000004b1572ca */ /* 0x000fc400000e0000 */
[----:B------:R-:W-:Y:S02]  /*11260*/  R2UR UR44, R72 ;  /* 0x00000000482c72ca */ /* 0x000fe400000e0000 */
[----:B------:R-:W-:Y:S02]  /*11270*/  R2UR UR45, R73 ;  /* 0x00000000492d72ca */ /* 0x000fe400000e0000 */
[----:B------:R-:W-:-:S06]  /*11280*/  WARPGROUP.ARRIVE ;  /* 0x00000000000079c5 */ /* 0x000fcc0000000000 */
[----:B------:R-:W-:Y:S01]  /*11290*/  HGMMA.64x16x16.F32.BF16 R72, gdesc[UR36], RZ, !UPT, gsb0 ;  /* 0x00200000244879f0 */ /* 0x000fe2000c0018ff */
[----:B------:R-:W-:Y:S01]  /*112a0*/  UMOV UR22, UR40 ;  /* 0x0000002800167c82 */ /* 0x000fe20008000000 */
[----:B------:R-:W-:Y:S01]  /*112b0*/  UMOV UR23, UR41 ;  /* 0x0000002900177c82 */ /* 0x000fe20008000000 */
[----:B------:R-:W-:Y:S02]  /*112c0*/  R2UR UR40, R8 ;  /* 0x00000000082872ca */ /* 0x000fe400000e0000 */
[----:B------:R-:W-:Y:S01]  /*112d0*/  R2UR UR41, R9 ;  /* 0x00000000092972ca */ /* 0x000fe200000e0000 */
[----:B------:R-:W-:Y:S02]  /*112e0*/  WARPGROUP.DEPBAR.LE gsb0, 0x0 ;  /* 0x00008000000079c5 */ /* 0x000fe40000010000 */
[----:B------:R-:W-:-:S10]  /*112f0*/  WARPGROUP.ARRIVE ;  /* 0x00000000000079c5 */ /* 0x000fd40000000000 */
[----:B------:R-:W-:Y:S01]  /*11300*/  HGMMA.64x16x16.F32.BF16 R136, gdesc[UR40], R136, gsb0 ;  /* 0x00200000288879f0 */ /* 0x000fe20008001888 */
        /* <DEDUP_REMOVED lines=56> */
[----:B------:R-:W-:Y:S02]  /*11690*/  VIADD R146, R144, 0x302 ;  /* 0x0000030290927836 */ /* 0x000fe40000000000 */
        /* <DEDUP_REMOVED lines=9> */
[----:B------:R-:W-:Y:S01]  /*11730*/  UMOV UR32, UR46 ;  /* 0x0000002e00207c82 */ /* 0x000fe20008000000 */
[----:B------:R-:W-:Y:S01]  /*11740*/  UMOV UR33, UR47 ;  /* 0x0000002f00217c82 */ /* 0x000fe20008000000 */
[----:B------:R-:W-:Y:S01]  /*11750*/  R2UR UR46, R146 ;  /* 0x00000000922e72ca */ /* 0x000fe200000e0000 */
[----:B------:R-:W-:Y:S01]  /*11760*/  VIADD R146, R144, 0x3c2 ;  /* 0x000003c290927836 */ /* 0x000fe20000000000 */
[----:B------:R-:W-:Y:S01]  /*11770*/  R2UR UR47, R147 ;  /* 0x00000000932f72ca */ /* 0x000fe200000e0000 */
[----:B------:R-:W-:Y:S02]  /*11780*/  WARPGROUP.DEPBAR.LE gsb0, 0x0 ;  /* 0x00008000000079c5 */ /* 0x000fe40000010000 */
[----:B------:R-:W-:-:S06]  /*11790*/  WARPGROUP.ARRIVE ;  /* 0x00000000000079c5 */ /* 0x000fcc0000000000 */
[----:B------:R-:W-:Y:S01]  /*117a0*/  HGMMA.64x16x16.F32.BF16 R136, gdesc[UR40], R136, gsb0 ;  /* 0x00200000288879f0 */ /* 0x000fe20008001888 */
[----:B------:R-:W-:Y:S01]  /*117b0*/  IMAD.MOV.U32 R147, RZ, RZ, -0x7fffffe0 ;  /* 0x80000020ff937424 */ /* 0x000fe200078e00ff */
[----:B------:R-:W-:Y:S01]  /*117c0*/  UMOV UR34, UR50 ;  /* 0x0000003200227c82 */ /* 0x000fe20008000000 */
[----:B------:R-:W-:Y:S01]  /*117d0*/  UMOV UR35, UR51 ;  /* 0x0000003300237c82 */ /* 0x000fe20008000000 */
        /* <DEDUP_REMOVED lines=38> */
[----:B------:R-:W-:Y:S02]  /*11a40*/  R2UR UR49, R13 ;  /* 0x000000000d3172ca */ /* 0x000fe400000e0000 */
[----:B------:R-:W-:Y:S01]  /*11a50*/  MOV R149, UR51 ;  /* 0x0000003300957c02 */ /* 0x000fe20008000f00 */
[----:B------:R-:W-:Y:S01]  /*11a60*/  UMOV UR51, UR57 ;  /* 0x0000003900337c82 */ /* 0x000fe20008000000 */
[----:B------:R-:W-:Y:S01]  /*11a70*/  MOV R148, UR50 ;  /* 0x0000003200947c02 */ /* 0x000fe20008000f00 */
[----:B------:R-:W-:Y:S01]  /*11a80*/  UMOV UR50, UR56 ;  /* 0x0000003800327c82 */ /* 0x000fe20008000000 */
[----:B------:R-:W-:-:S02]  /*11a90*/  WARPGROUP.DEPBAR.LE gsb0, 0x0 ;  /* 0x00008000000079c5 */ /* 0x000fc40000010000 */
        /* <DEDUP_REMOVED lines=18> */
[----:B------:R-:W-:Y:S02]  /*11bc0*/  VIADD R146, R144, 0x4c0 ;  /* 0x000004c090927836 */ /* 0x000fe40000000000 */
[----:B------:R-:W-:-:S03]  /*11bd0*/  IMAD.MOV.U32 R147, RZ, RZ, -0x7fffffe0 ;  /* 0x80000020ff937424 */ /* 0x000fc600078e00ff */
[----:B------:R-:W-:Y:S01]  /*11be0*/  R2UR UR10, R146 ;  /* 0x00000000920a72ca */ /* 0x000fe200000e0000 */
[----:B------:R-:W-:Y:S02]  /*11bf0*/  WARPGROUP.DEPBAR.LE gsb0, 0x0 ;  /* 0x00008000000079c5 */ /* 0x000fe40000010000 */
[----:B------:R-:W-:-:S06]  /*11c00*/  WARPGROUP.ARRIVE ;  /* 0x00000000000079c5 */ /* 0x000fcc0000000000 */
[----:B------:R-:W-:Y:S01]  /*11c10*/  HGMMA.64x16x16.F32.BF16 R80, gdesc[UR24], R80, gsb0 ;  /* 0x00200000185079f0 */ /* 0x000fe20008001850 */
[----:B------:R-:W-:-:S03]  /*11c20*/  R2UR UR11, R147 ;  /* 0x00000000930b72ca */ /* 0x000fc600000e0000 */
[----:B------:R-:W-:Y:S01]  /*11c30*/  MOV R150, UR10 ;  /* 0x0000000a00967c02 */ /* 0x000fe20008000f00 */
[----:B------:R-:W-:Y:S01]  /*11c40*/  UMOV UR10, UR28 ;  /* 0x0000001c000a7c82 */ /* 0x000fe20008000000 */
[----:B------:R-:W-:-:S08]  /*11c50*/  R2UR UR28, R12 ;  /* 0x000000000c1c72ca */ /* 0x000fd000000e0000 */
[----:B------:R-:W-:Y:S01]  /*11c60*/  MOV R151, UR11 ;  /* 0x0000000b00977c02 */ /* 0x000fe20008000f00 */
[----:B------:R-:W-:Y:S01]  /*11c70*/  UMOV UR11, UR29 ;  /* 0x0000001d000b7c82 */ /* 0x000fe20008000000 */
[----:B------:R-:W-:Y:S01]  /*11c80*/  R2UR UR29, R13 ;  /* 0x000000000d1d72ca */ /* 0x000fe200000e0000 */
[----:B------:R-:W-:Y:S02]  /*11c90*/  VIADD R146, R144, 0x500 ;  /* 0x0000050090927836 */ /* 0x000fe40000000000 */
[----:B------:R-:W-:Y:S01]  /*11ca0*/  IMAD.MOV.U32 R147, RZ, RZ, -0x7fffffe0 ;  /* 0x80000020ff937424 */ /* 0x000fe200078e00ff */
[----:B------:R-:W-:Y:S02]  /*11cb0*/  WARPGROUP.DEPBAR.LE gsb0, 0x0 ;  /* 0x00008000000079c5 */ /* 0x000fe40000010000 */
[----:B------:R-:W-:-:S07]  /*11cc0*/  WARPGROUP.ARRIVE ;  /* 0x00000000000079c5 */ /* 0x000fce0000000000 */
[----:B------:R-:W-:Y:S01]  /*11cd0*/  HGMMA.64x16x16.F32.BF16 R72, gdesc[UR28], R72, gsb0 ;  /* 0x002000001c4879f0 */ /* 0x000fe20008001848 */
[----:B------:R-:W-:Y:S02]  /*11ce0*/  R2UR UR14, R146 ;  /* 0x00000000920e72ca */ /* 0x000fe400000e0000 */
[----:B------:R-:W-:-:S11]  /*11cf0*/  R2UR UR15, R147 ;  /* 0x00000000930f72ca */ /* 0x000fd600000e0000 */
[----:B0-----:R-:W-:Y:S01]  /*11d00*/  MOV R23, UR14 ;  /* 0x0000000e00177c02 */ /* 0x001fe20008000f00 */
[----:B------:R-:W-:Y:S01]  /*11d10*/  UMOV UR14, UR44 ;  /* 0x0000002c000e7c82 */ /* 0x000fe20008000000 */
[----:B------:R-:W-:Y:S01]  /*11d20*/  MOV R145, UR15 ;  /* 0x0000000f00917c02 */ /* 0x000fe20008000f00 */
        /* <DEDUP_REMOVED lines=211> */
[----:B------:R-:W-:Y:S05]  /*12a60*/  @P2 BRA `(.L_x_12343) ;  /* 0x0000000000302947 */ /* 0x000fea0003800000 */
[----:B------:R-:W-:Y:S05]  /*12a70*/  @!P1 BRA `(.L_x_12344) ;  /* 0x0000000000049947 */ /* 0x000fea0003800000 */
[----:B------:R-:W-:Y:S01]  /*12a80*/  BPT.TRAP 0x1 ;  /* 0x000000040000795c */ /* 0x000fe20000300000 */
.L_x_12344:
[----:B------:R-:W-:Y:S01]  /*12a90*/  SHF.L.U32 R21, R21, 0x1f, RZ ;  /* 0x0000001f15157819 */ /* 0x000fe200000006ff */
[----:B------:R-:W-:-:S04]  /*12aa0*/  IMAD R23, R20, 0x8, R16 ;  /* 0x0000000814177824 */ /* 0x000fc800078e0210 */
[----:B------:R0:W1:Y:S01]  /*12ab0*/  SYNCS.PHASECHK.TRANS64.TRYWAIT P2, [R23+URZ+0x31c50], R21 ;  /* 0x031c5015170075a7 */ /* 0x000062000804017f */
[----:B------:R-:W-:Y:S05]  /*12ac0*/  @!P1 BRA `(.L_x_12345) ;  /* 0x0000000000049947 */ /* 0x000fea0003800000 */
[----:B------:R-:W-:Y:S01]  /*12ad0*/  BPT.TRAP 0x1 ;  /* 0x000000040000795c */ /* 0x000fe20000300000 */
.L_x_12345:
[----:B------:R-:W-:Y:S04]  /*12ae0*/  BSSY B0, `(.L_x_12343) ;  /* 0x0000004000007945 */ /* 0x000fe80003800000 */
[----:B-1----:R-:W-:Y:S05]  /*12af0*/  @P2 BRA `(.L_x_12346) ;  /* 0x0000000000082947 */ /* 0x002fea0003800000 */
[----:B------:R-:W1:Y:S02]  /*12b00*/  SYNCS.PHASECHK.TRANS64.TRYWAIT P2, [R23+URZ+0x31c50], R21 ;  /* 0x031c5015170075a7 */ /* 0x000e64000804017f */
[----:B-1----:R-:W-:Y:S05]  /*12b10*/  @!P2 BRA `(.L_x_12347) ;  /* 0x000001340044a947 */ /* 0x002fea0003800000 */
.L_x_12346:
[----:B------:R-:W-:Y:S05]  /*12b20*/  BSYNC B0 ;  /* 0x0000000000007941 */ /* 0x000fea0003800000 */
.L_x_12343:
[----:B------:R-:W2:Y:S01]  /*12b30*/  LDL R145, [R1+0x84] ;  /* 0x0000840001917983 */ /* 0x000ea20000100800 */
[----:B------:R-:W-:Y:S01]  /*12b40*/  FMUL.FTZ R130, R130, UR60 ;  /* 0x0000003c82827c20 */ /* 0x000fe20008410000 */
[----:B01----:R-:W0:Y:S02]  /*12b50*/  LDC R23, c[0x0][0x448] ;  /* 0x00011200ff177b82 */ /* 0x003e240000000800 */
[----:B------:R-:W2:Y:S01]  /*12b60*/  LDL R21, [R1+0x94] ;  /* 0x0000940001157983 */ /* 0x000ea20000100800 */
[----:B------:R-:W1:Y:S01]  /*12b70*/  MUFU.TANH R149, R130 ;  /* 0x0000008200957308 */ /* 0x000e620000002400 */
[----:B------:R-:W-:-:S07]  /*12b80*/  FMUL.FTZ R143, R143, UR60 ;  /* 0x0000003c8f8f7c20 */ /* 0x000fce0008410000 */
[----:B------:R-:W3:Y:S01]  /*12b90*/  MUFU.TANH R148, R143 ;  /* 0x0000008f00947308 */ /* 0x000ee20000002400 */
[----:B------:R-:W-:Y:S01]  /*12ba0*/  FMUL.FTZ R151, R115, UR60 ;  /* 0x0000003c73977c20 */ /* 0x000fe20008410000 */
[----:B------:R-:W-:Y:S01]  /*12bb0*/  FMUL.FTZ R155, R123, UR60 ;  /* 0x0000003c7b9b7c20 */ /* 0x000fe20008410000 */
[----:B------:R-:W-:Y:S01]  /*12bc0*/  FMUL.FTZ R123, R125, UR60 ;  /* 0x0000003c7d7b7c20 */ /* 0x000fe20008410000 */
[----:B-1----:R-:W-:Y:S02]  /*12bd0*/  IMAD.MOV.U32 R115, RZ, RZ, R149 ;  /* 0x000000ffff737224 */ /* 0x002fe400078e0095 */
[----:B------:R-:W-:Y:S01]  /*12be0*/  FMUL.FTZ R149, R119, UR60 ;  /* 0x0000003c77957c20 */ /* 0x000fe20008410000 */
[----:B------:R-:W-:Y:S01]  /*12bf0*/  FMUL.FTZ R119, R99, UR60 ;  /* 0x0000003c63777c20 */ /* 0x000fe20008410000 */
[----:B------:R-:W-:Y:S01]  /*12c00*/  FMUL.FTZ R99, R100, UR60 ;  /* 0x0000003c64637c20 */ /* 0x000fe20008410000 */
[----:B------:R-:W-:Y:S01]  /*12c10*/  FMUL.FTZ R100, R88, UR60 ;  /* 0x0000003c58647c20 */ /* 0x000fe20008410000 */
[----:B------:R-:W-:Y:S01]  /*12c20*/  FMUL.FTZ R88, R89, UR60 ;  /* 0x0000003c59587c20 */ /* 0x000fe20008410000 */
[----:B------:R-:W-:Y:S01]  /*12c30*/  FMUL.FTZ R125, R116, UR60 ;  /* 0x0000003c747d7c20 */ /* 0x000fe20008410000 */
[----:B------:R-:W4:Y:S01]  /*12c40*/  LDL R89, [R1+0x90] ;  /* 0x0000900001597983 */ /* 0x000f220000100800 */
[----:B------:R-:W-:Y:S01]  /*12c50*/  FMUL.FTZ R153, R127, UR60 ;  /* 0x0000003c7f997c20 */ /* 0x000fe20008410000 */
[----:B---3--:R-:W-:-:S02]  /*12c60*/  IMAD.MOV.U32 R116, RZ, RZ, R148 ;  /* 0x000000ffff747224 */ /* 0x008fc400078e0094 */
[----:B------:R-:W-:Y:S01]  /*12c70*/  FMUL.FTZ R127, R113, UR60 ;  /* 0x0000003c717f7c20 */ /* 0x000fe20008410000 */
[----:B------:R-:W-:Y:S01]  /*12c80*/  FMUL.FTZ R148, R106, UR60 ;  /* 0x0000003c6a947c20 */ /* 0x000fe20008410000 */
[----:B------:R-:W-:Y:S01]  /*12c90*/  FMUL.FTZ R113, R117, UR60 ;  /* 0x0000003c75717c20 */ /* 0x000fe20008410000 */
[----:B------:R-:W-:Y:S01]  /*12ca0*/  FMUL.FTZ R106, R108, UR60 ;  /* 0x0000003c6c6a7c20 */ /* 0x000fe20008410000 */
[----:B------:R-:W-:Y:S01]  /*12cb0*/  FMUL.FTZ R117, R111, UR60 ;  /* 0x0000003c6f757c20 */ /* 0x000fe20008410000 */
[----:B------:R-:W-:Y:S01]  /*12cc0*/  FMUL.FTZ R108, R97, UR60 ;  /* 0x0000003c616c7c20 */ /* 0x000fe20008410000 */
[----:B------:R-:W3:Y:S04]  /*12cd0*/  LDL R111, [R1+0x28] ;  /* 0x00002800016f7983 */ /* 0x000ee80000100800 */
[----:B------:R-:W3:Y:S01]  /*12ce0*/  LDL R97, [R1+0x2c] ;  /* 0x00002c0001617983 */ /* 0x000ee20000100800 */
[----:B0-----:R-:W-:-:S13]  /*12cf0*/  ISETP.NE.AND P2, PT, R23, 0x1, PT ;  /* 0x000000011700780c */ /* 0x001fda0003f45270 */
[----:B------:R-:W0:Y:S08]  /*12d00*/  @P2 LDC R144, c[0x0][0x44c] ;  /* 0x00011300ff902b82 */ /* 0x000e300000000800 */
[----:B------:R-:W1:Y:S01]  /*12d10*/  @P2 LDC R23, c[0x0][0x450] ;  /* 0x00011400ff172b82 */ /* 0x000e620000000800 */
[----:B------:R-:W-:Y:S01]  /*12d20*/  FMUL.FTZ R131, R131, UR60 ;  /* 0x0000003c83837c20 */ /* 0x000fe20008410000 */
[----:B------:R-:W-:Y:S01]  /*12d30*/  FMUL.FTZ R152, R114, UR60 ;  /* 0x0000003c72987c20 */ /* 0x000fe20008410000 */
[----:B------:R-:W-:Y:S05]  /*12d40*/  WARPSYNC.ALL ;  /* 0x0000000000007948 */ /* 0x000fea0003800000 */
        /* <DEDUP_REMOVED lines=12> */
[----:B------:R-:W-:Y:S01]  /*12e10*/  FMUL.FTZ R72, R73, UR60 ;  /* 0x0000003c49487c20 */ /* 0x000fe20008410000 */
[----:B------:R-:W-:-:S02]  /*12e20*/  IMAD.MOV.U32 R73, RZ, RZ, -0x90 ;  /* 0xffffff70ff497424 */ /* 0x000fc400078e00ff */
[----:B------:R-:W-:Y:S01]  /*12e30*/  FMUL.FTZ R157, R135, UR60 ;  /* 0x0000003c879d7c20 */ /* 0x000fe20008410000 */
[----:B------:R-:W-:Y:S01]  /*12e40*/  MUFU.TANH R123, R123 ;  /* 0x0000007b007b7308 */ /* 0x000fe20000002400 */
[----:B------:R-:W-:Y:S01]  /*12e50*/  FMUL.FTZ R142, R142, UR60 ;  /* 0x0000003c8e8e7c20 */ /* 0x000fe20008410000 */
[----:B------:R-:W-:Y:S02]  /*12e60*/  IMAD R73, R15, R73, 0x1 ;  /* 0x000000010f497424 */ /* 0x000fe400078e0249 */
        /* <DEDUP_REMOVED lines=11> */
[----:B------:R-:W-:-:S02]  /*12f20*/  ULDC UR4, c[0x0][0x988] ;  /* 0x0002620000047ab9 */ /* 0x000fc40000000800 */
[----:B------:R-:W-:Y:S08]  /*12f30*/  MUFU.TANH R129, R129 ;  /* 0x0000008100817308 */ /* 0x000ff00000002400 */
[----:B------:R-:W-:Y:S08]  /*12f40*/  MUFU.TANH R134, R134 ;  /* 0x0000008600867308 */ /* 0x000ff00000002400 */
[----:B------:R-:W-:Y:S01]  /*12f50*/  MUFU.TANH R130, R130 ;  /* 0x0000008200827308 */ /* 0x000fe20000002400 */
[----:B-1----:R-:W-:-:S07]  /*12f60*/  IMAD.MOV.U32 R135, RZ, RZ, R150 ;  /* 0x000000ffff877224 */ /* 0x002fce00078e0096 */
[----:B------:R-:W-:Y:S01]  /*12f70*/  MUFU.TANH R132, R132 ;  /* 0x0000008400847308 */ /* 0x000fe20000002400 */
[----:B------:R-:W-:-:S07]  /*12f80*/  FMUL.FTZ R150, R118, UR60 ;  /* 0x0000003c76967c20 */ /* 0x000fce0008410000 */
[----:B------:R-:W-:Y:S01]  /*12f90*/  MUFU.TANH R131, R131 ;  /* 0x0000008300837308 */ /* 0x000fe20000002400 */
[----:B------:R-:W-:Y:S01]  /*12fa0*/  FMUL.FTZ R118, R98, UR60 ;  /* 0x0000003c62767c20 */ /* 0x000fe20008410000 */
[----:B------:R-:W-:Y:S01]  /*12fb0*/  FMUL.FTZ R98, R101, UR60 ;  /* 0x0000003c65627c20 */ /* 0x000fe20008410000 */
[----:B------:R-:W-:-:S05]  /*12fc0*/  FMUL.FTZ R101, R92, UR60 ;  /* 0x0000003c5c657c20 */ /* 0x000fca0008410000 */
[----:B------:R0:W-:Y:S01]  /*12fd0*/  MUFU.TANH R146, R139 ;  /* 0x0000008b00927308 */ /* 0x0001e20000002400 */
[----:B------:R-:W-:-:S07]  /*12fe0*/  IMAD.MOV.U32 R92, RZ, RZ, R135 ;  /* 0x000000ffff5c7224 */ /* 0x000fce00078e0087 */
[----:B------:R-:W-:Y:S01]  /*12ff0*/  MUFU.TANH R128, R128 ;  /* 0x0000008000807308 */ /* 0x000fe20000002400 */
[----:B0-----:R-:W-:Y:S01]  /*13000*/  FMUL.FTZ R139, R110, UR60 ;  /* 0x0000003c6e8b7c20 */ /* 0x001fe20008410000 */
[----:B------:R-:W-:-:S06]  /*13010*/  FMUL.FTZ R110, R85, UR60 ;  /* 0x0000003c556e7c20 */ /* 0x000fcc0008410000 */
[----:B------:R-:W-:Y:S01]  /*13020*/  MUFU.TANH R112, R112 ;  /* 0x0000007000707308 */ /* 0x000fe20000002400 */
[----:B------:R-:W-:Y:S01]  /*13030*/  FMUL.FTZ R120, R102, UR60 ;  /* 0x0000003c66787c20 */ /* 0x000fe20008410000 */
[----:B------:R-:W-:-:S06]  /*13040*/  FMUL.FTZ R102, R84, UR60 ;  /* 0x0000003c54667c20 */ /* 0x000fcc0008410000 */
[----:B------:R0:W1:Y:S08]  /*13050*/  MUFU.TANH R147, R142 ;  /* 0x0000008e00937308 */ /* 0x0000700000002400 */
[----:B------:R-:W-:Y:S08]  /*13060*/  MUFU.TANH R125, R125 ;  /* 0x0000007d007d7308 */ /* 0x000ff00000002400 */
[----:B------:R-:W-:Y:S08]  /*13070*/  MUFU.TANH R113, R113 ;  /* 0x0000007100717308 */ /* 0x000ff00000002400 */
[----:B------:R-:W-:Y:S08]  /*13080*/  MUFU.TANH R133, R133 ;  /* 0x0000008500857308 */ /* 0x000ff00000002400 */
[----:B------:R-:W-:Y:S08]  /*13090*/  MUFU.TANH R105, R105 ;  /* 0x0000006900697308 */ /* 0x000ff00000002400 */
[----:B------:R-:W-:Y:S01]  /*130a0*/  MUFU.TANH R106, R106 ;  /* 0x0000006a006a7308 */ /* 0x000fe20000002400 */
[----:B0-----:R-:W-:-:S07]  /*130b0*/  FMUL.FTZ R142, R90, UR60 ;  /* 0x0000003c5a8e7c20 */ /* 0x001fce0008410000 */
[----:B------:R-:W-:Y:S01]  /*130c0*/  MUFU.TANH R124, R124 ;  /* 0x0000007c007c7308 */ /* 0x000fe20000002400 */
[----:B------:R-:W-:-:S07]  /*130d0*/  FMUL.FTZ R90, R93, UR60 ;  /* 0x0000003c5d5a7c20 */ /* 0x000fce0008410000 */
[----:B------:R-:W-:Y:S01]  /*130e0*/  MUFU.TANH R96, R96 ;  /* 0x0000006000607308 */ /* 0x000fe20000002400 */
[----:B-1----:R-:W-:Y:S02]  /*130f0*/  IMAD.MOV.U32 R126, RZ, RZ, R147 ;  /* 0x000000ffff7e7224 */ /* 0x002fe400078e0093 */
[----:B------:R-:W-:-:S05]  /*13100*/  FMUL.FTZ R93, R81, UR60 ;  /* 0x0000003c515d7c20 */ /* 0x000fca0008410000 */
[----:B------:R-:W-:Y:S01]  /*13110*/  MUFU.TANH R108, R108 ;  /* 0x0000006c006c7308 */ /* 0x000fe20000002400 */
[----:B------:R-:W-:Y:S01]  /*13120*/  FMUL.FTZ R147, R107, UR60 ;  /* 0x0000003c6b937c20 */ /* 0x000fe20008410000 */
[----:B--2---:R-:W-:-:S04]  /*13130*/  IMAD.IADD R21, R21, 0x1, R145 ;  /* 0x0000000115157824 */ /* 0x004fc800078e0291 */
[----:B------:R-:W-:-:S05]  /*13140*/  @P2 IMAD.HI.U32 R144, R21, R144, RZ ;  /* 0x0000009015902227 */ /* 0x000fca00078e00ff */
[----:B------:R-:W-:-:S05]  /*13150*/  @P2 SHF.R.U32.HI R21, RZ, R23, R144 ;  /* 0x00000017ff152219 */ /* 0x000fca0000011690 */
[----:B------:R-:W0:Y:S01]  /*13160*/  SHFL.IDX PT, R114, R21, RZ, 0x1c1f ;  /* 0x001c1fff15727589 */ /* 0x000e2200000e0000 */
[----:B------:R1:W-:Y:S01]  /*13170*/  MUFU.TANH R145, R138 ;  /* 0x0000008a00917308 */ /* 0x0003e20000002400 */
[----:B------:R-:W-:Y:S01]  /*13180*/  FMUL.FTZ R23, R137, UR60 ;  /* 0x0000003c89177c20 */ /* 0x000fe20008410000 */
[----:B------:R-:W-:Y:S01]  /*13190*/  FMUL.FTZ R137, R141, UR60 ;  /* 0x0000003c8d897c20 */ /* 0x000fe20008410000 */
[----:B-1----:R-:W-:Y:S01]  /*131a0*/  FMUL.FTZ R138, R140, UR60 ;  /* 0x0000003c8c8a7c20 */ /* 0x002fe20008410000 */
[----:B----4-:R-:W-:-:S04]  /*131b0*/  IMAD R73, R89, -0x2, R73 ;  /* 0xfffffffe59497824 */ /* 0x010fc800078e0249 */
[----:B------:R-:W-:Y:S08]  /*131c0*/  MUFU.TANH R137, R137 ;  /* 0x0000008900897308 */ /* 0x000ff00000002400 */
[----:B------:R-:W1:Y:S01]  /*131d0*/  MUFU.TANH R138, R138 ;  /* 0x0000008a008a7308 */ /* 0x000e620000002400 */
[----:B---3--:R-:W-:-:S05]  /*131e0*/  IADD3 R111, -R111, R73, R97 ;  /* 0x000000496f6f7210 */ /* 0x008fca0007ffe161 */
[----:B0-----:R-:W-:Y:S02]  /*131f0*/  IMAD.IADD R114, R111, 0x1, R114 ;  /* 0x000000016f727824 */ /* 0x001fe400078e0272 */
[----:B------:R-:W0:Y:S01]  /*13200*/  MUFU.TANH R23, R23 ;  /* 0x0000001700177308 */ /* 0x000e220000002400 */
[----:B------:R-:W-:Y:S02]  /*13210*/  FMUL.FTZ R141, R91, UR60 ;  /* 0x0000003c5b8d7c20 */ /* 0x000fe40008410000 */
[C---:B------:R-:W-:Y:S02]  /*13220*/  ISETP.GT.AND P3, PT, R114.reuse, RZ, PT ;  /* 0x000000ff7200720c */ /* 0x040fe40003f64270 */
[----:B------:R-:W-:Y:S02]  /*13230*/  ISETP.GT.AND P2, PT, R114, 0x8, PT ;  /* 0x000000087200780c */ /* 0x000fe40003f44270 */
[----:B------:R-:W-:Y:S02]  /*13240*/  FSEL R91, R136, -INF , P3 ;  /* 0xff800000885b7808 */ /* 0x000fe40001800000 */
[----:B------:R-:W-:-:S02]  /*13250*/  ISETP.GT.AND P3, PT, R114, 0x9, PT ;  /* 0x000000097200780c */ /* 0x000fc40003f64270 */
[----:B-1----:R-:W-:Y:S02]  /*13260*/  FSEL R73, R138, -INF , P2 ;  /* 0xff8000008a497808 */ /* 0x002fe40001000000 */
[C---:B------:R-:W-:Y:S02]  /*13270*/  ISETP.GT.AND P2, PT, R114.reuse, 0x11, PT ;  /* 0x000000117200780c */ /* 0x040fe40003f44270 */
[----:B------:R-:W-:Y:S02]  /*13280*/  FSEL R85, R137, -INF , P3 ;  /* 0xff80000089557808 */ /* 0x000fe40001800000 */
[C---:B------:R-:W-:Y:S01]  /*13290*/  ISETP.GT.AND P3, PT, R114.reuse, 0x18, PT ;  /* 0x000000187200780c */ /* 0x040fe20003f64270 */
[----:B------:R-:W-:Y:S01]  /*132a0*/  IMAD.MOV.U32 R138, RZ, RZ, R134 ;  /* 0x000000ffff8a7224 */ /* 0x000fe200078e0086 */
[----:B------:R-:W-:Y:S02]  /*132b0*/  FSEL R135, R129, -INF , P2 ;  /* 0xff80000081877808 */ /* 0x000fe40001000000 */
[----:B------:R-:W-:-:S02]  /*132c0*/  ISETP.GT.AND P4, PT, R114, 0x1, PT ;  /* 0x000000017200780c */ /* 0x000fc40003f84270 */
[----:B------:R-:W-:Y:S02]  /*132d0*/  ISETP.GT.AND P2, PT, R114, 0x20, PT ;  /* 0x000000207200780c */ /* 0x000fe40003f44270 */
[----:B------:R-:W-:Y:S02]  /*132e0*/  FSEL R134, R130, -INF , P3 ;  /* 0xff80000082867808 */ /* 0x000fe40001800000 */
[----:B------:R-:W-:Y:S02]  /*132f0*/  ISETP.GT.AND P3, PT, R114, 0x21, PT ;  /* 0x000000217200780c */ /* 0x000fe40003f64270 */
[----:B0-----:R-:W-:Y:S02]  /*13300*/  FSEL R84, R23, -INF , P4 ;  /* 0xff80000017547808 */ /* 0x001fe40002000000 */
[----:B------:R-:W-:Y:S02]  /*13310*/  FSEL R132, R132, -INF , P2 ;  /* 0xff80000084847808 */ /* 0x000fe40001000000 */
[----:B------:R-:W-:-:S02]  /*13320*/  ISETP.GT.AND P4, PT, R114, 0x10, PT ;  /* 0x000000107200780c */ /* 0x000fc40003f84270 */
[C---:B------:R-:W-:Y:S02]  /*13330*/  ISETP.GT.AND P2, PT, R114.reuse, 0x29, PT ;  /* 0x000000297200780c */ /* 0x040fe40003f44270 */
[----:B------:R-:W-:Y:S02]  /*13340*/  FSEL R131, R131, -INF , P3 ;  /* 0xff80000083837808 */ /* 0x000fe40001800000 */
[----:B------:R-:W-:Y:S02]  /*13350*/  ISETP.GT.AND P3, PT, R114, 0x30, PT ;  /* 0x000000307200780c */ /* 0x000fe40003f64270 */
[----:B------:R-:W-:Y:S02]  /*13360*/  FSEL R136, R128, -INF , P4 ;  /* 0xff80000080887808 */ /* 0x000fe40002000000 */
[----:B------:R-:W-:Y:S02]  /*13370*/  FSEL R129, R123, -INF , P2 ;  /* 0xff8000007b817808 */ /* 0x000fe40001000000 */
[----:B------:R-:W-:-:S02]  /*13380*/  ISETP.GT.AND P2, PT, R114, 0x38, PT ;  /* 0x000000387200780c */ /* 0x000fc40003f44270 */
[----:B------:R-:W-:Y:S01]  /*13390*/  FSEL R128, R112, -INF , P3 ;  /* 0xff80000070807808 */ /* 0x000fe20001800000 */
[----:B------:R-:W0:Y:S01]  /*133a0*/  MUFU.TANH R127, R127 ;  /* 0x0000007f007f7308 */ /* 0x000e220000002400 */
[C---:B------:R-:W-:Y:S02]  /*133b0*/  ISETP.GT.AND P3, PT, R114.reuse, 0x39, PT ;  /* 0x000000397200780c */ /* 0x040fe40003f64270 */
[----:B------:R-:W-:Y:S01]  /*133c0*/  ISETP.GT.AND P4, PT, R114, 0x19, PT ;  /* 0x000000197200780c */ /* 0x000fe20003f84270 */
[----:B------:R-:W-:Y:S01]  /*133d0*/  IMAD.MOV.U32 R89, RZ, RZ, R115 ;  /* 0x000000ffff597224 */ /* 0x000fe200078e0073 */
[----:B------:R-:W-:-:S03]  /*133e0*/  FSEL R125, R125, -INF , P2 ;  /* 0xff8000007d7d7808 */ /* 0x000fc60001000000 */
[----:B------:R-:W1:Y:S01]  /*133f0*/  MUFU.TANH R98, R98 ;  /* 0x0000006200627308 */ /* 0x000e620000002400 */
[C---:B------:R-:W-:Y:S01]  /*13400*/  ISETP.GT.AND P2, PT, R114.reuse, 0x41, PT ;  /* 0x000000417200780c */ /* 0x040fe20003f44270 */
[----:B------:R-:W-:Y:S01]  /*13410*/  FMUL.FTZ R107, R109, UR60 ;  /* 0x0000003c6d6b7c20 */ /* 0x000fe20008410000 */
[----:B------:R-:W-:Y:S01]  /*13420*/  FSEL R81, R113, -INF , P3 ;  /* 0xff80000071517808 */ /* 0x000fe20001800000 */
[----:B------:R-:W-:Y:S01]  /*13430*/  IMAD.MOV.U32 R97, RZ, RZ, R116 ;  /* 0x000000ffff617224 */ /* 0x000fe200078e0074 */
[----:B------:R-:W-:-:S03]  /*13440*/  ISETP.GT.AND P3, PT, R114, 0x48, PT ;  /* 0x000000487200780c */ /* 0x000fc60003f64270 */
[----:B------:R-:W2:Y:S01]  /*13450*/  MUFU.TANH R100, R100 ;  /* 0x0000006400647308 */ /* 0x000ea20000002400 */
[----:B------:R-:W-:Y:S01]  /*13460*/  FMUL.FTZ R140, R94, UR60 ;  /* 0x0000003c5e8c7c20 */ /* 0x000fe20008410000 */
[----:B------:R1:W3:Y:S01]  /*13470*/  SHFL.IDX PT, R116, R21, 0x1, 0x1c1f ;  /* 0x003c1f0015747f89 */ /* 0x0002e200000e0000 */
[----:B------:R-:W-:Y:S01]  /*13480*/  FSEL R133, R133, -INF , P4 ;  /* 0xff80000085857808 */ /* 0x000fe20002000000 */
[----:B------:R-:W-:Y:S01]  /*13490*/  FMUL.FTZ R94, R80, UR60 ;  /* 0x0000003c505e7c20 */ /* 0x000fe20008410000 */
[C---:B------:R-:W-:Y:S01]  /*134a0*/  ISETP.GT.AND P4, PT, R114.reuse, 0x28, PT ;  /* 0x000000287200780c */ /* 0x040fe20003f84270 */
[----:B------:R-:W-:Y:S02]  /*134b0*/  IMAD.MOV.U32 R137, RZ, RZ, R89 ;  /* 0x000000ffff897224 */ /* 0x000fe400078e0059 */
[----:B------:R-:W4:Y:S01]  /*134c0*/  MUFU.TANH R104, R104 ;  /* 0x0000006800687308 */ /* 0x000f220000002400 */
[----:B------:R-:W-:Y:S02]  /*134d0*/  FSEL R80, R105, -INF , P2 ;  /* 0xff80000069507808 */ /* 0x000fe40001000000 */
[----:B------:R-:W-:-:S02]  /*134e0*/  ISETP.GT.AND P2, PT, R114, 0x50, PT ;  /* 0x000000507200780c */ /* 0x000fc40003f44270 */
[----:B------:R-:W-:-:S03]  /*134f0*/  FSEL R89, R106, -INF , P3 ;  /* 0xff8000006a597808 */ /* 0x000fc60001800000 */
[----:B------:R-:W3:Y:S01]  /*13500*/  MUFU.TANH R101, R101 ;  /* 0x0000006500657308 */ /* 0x000ee20000002400 */
[----:B------:R-:W-:Y:S02]  /*13510*/  ISETP.GT.AND P3, PT, R114, 0x51, PT ;  /* 0x000000517200780c */ /* 0x000fe40003f64270 */
[----:B------:R-:W-:-:S05]  /*13520*/  FSEL R130, R124, -INF , P4 ;  /* 0xff8000007c827808 */ /* 0x000fca0002000000 */
[----:B------:R-:W3:Y:S01]  /*13530*/  MUFU.TANH R90, R90 ;  /* 0x0000005a005a7308 */ /* 0x000ee20000002400 */
[----:B------:R-:W-:Y:S01]  /*13540*/  IMAD.MOV.U32 R124, RZ, RZ, R97 ;  /* 0x000000ffff7c7224 */ /* 0x000fe200078e0061 */
[----:B------:R-:W-:Y:S02]  /*13550*/  FSEL R97, R96, -INF , P2 ;  /* 0xff80000060617808 */ /* 0x000fe40001000000 */
[----:B------:R-:W-:-:S04]  /*13560*/  ISETP.GT.AND P4, PT, R114, 0x31, PT ;  /* 0x000000317200780c */ /* 0x000fc80003f84270 */
[----:B------:R-:W-:Y:S01]  /*13570*/  MUFU.TANH R107, R107 ;  /* 0x0000006b006b7308 */ /* 0x000fe20000002400 */
[----:B------:R-:W-:Y:S02]  /*13580*/  ISETP.GT.AND P2, PT, R114, 0x59, PT ;  /* 0x000000597200780c */ /* 0x000fe40003f44270 */
[----:B------:R-:W-:-:S05]  /*13590*/  FSEL R108, R108, -INF , P3 ;  /* 0xff8000006c6c7808 */ /* 0x000fca0001800000 */
[----:B------:R-:W3:Y:S01]  /*135a0*/  MUFU.TANH R93, R93 ;  /* 0x0000005d005d7308 */ /* 0x000ee20000002400 */
[----:B------:R-:W-:Y:S01]  /*135b0*/  ISETP.GT.AND P3, PT, R114, 0x60, PT ;  /* 0x000000607200780c */ /* 0x000fe20003f64270 */
[----:B------:R-:W-:-:S06]  /*135c0*/  IMAD.MOV.U32 R112, RZ, RZ, R92 ;  /* 0x000000ffff707224 */ /* 0x000fcc00078e005c */
[----:B------:R-:W3:Y:S01]  /*135d0*/  MUFU.TANH R102, R102 ;  /* 0x0000006600667308 */ /* 0x000ee20000002400 */
[----:B0-----:R-:W-:Y:S02]  /*135e0*/  FSEL R127, R127, -INF , P4 ;  /* 0xff8000007f7f7808 */ /* 0x001fe40002000000 */
[----:B-1----:R-:W-:Y:S02]  /*135f0*/  FSEL R21, R98, -INF , P2 ;  /* 0xff80000062157808 */ /* 0x002fe40001000000 */
[----:B------:R-:W-:-:S03]  /*13600*/  ISETP.GT.AND P4, PT, R114, 0x40, PT ;  /* 0x000000407200780c */ /* 0x000fc60003f84270 */
[----:B------:R-:W0:Y:S01]  /*13610*/  MUFU.TANH R99, R99 ;  /* 0x0000006300637308 */ /* 0x000e220000002400 */
[----:B------:R-:W-:Y:S02]  /*13620*/  ISETP.GT.AND P2, PT, R114, 0x68, PT ;  /* 0x000000687200780c */ /* 0x000fe40003f44270 */
[----:B--2---:R-:W-:Y:S02]  /*13630*/  FSEL R92, R100, -INF , P3 ;  /* 0xff800000645c7808 */ /* 0x004fe40001800000 */
[----:B------:R-:W-:-:S03]  /*13640*/  ISETP.GT.AND P3, PT, R114, 0x69, PT ;  /* 0x000000697200780c */ /* 0x000fc60003f64270 */
[----:B------:R-:W1:Y:S01]  /*13650*/  MUFU.TANH R72, R72 ;  /* 0x0000004800487308 */ /* 0x000e620000002400 */
[----:B------:R-:W-:Y:S01]  /*13660*/  FMUL.FTZ R122, R95, UR60 ;  /* 0x0000003c5f7a7c20 */ /* 0x000fe20008410000 */
[----:B------:R-:W-:Y:S01]  /*13670*/  FMUL.FTZ R109, R76, UR60 ;  /* 0x0000003c4c6d7c20 */ /* 0x000fe20008410000 */
[----:B----4-:R-:W-:Y:S02]  /*13680*/  FSEL R76, R104, -INF , P4 ;  /* 0xff800000684c7808 */ /* 0x010fe40002000000 */
[----:B---3--:R-:W-:-:S03]  /*13690*/  FSEL R95, R101, -INF , P2 ;  /* 0xff800000655f7808 */ /* 0x008fc60001000000 */
[----:B------:R-:W2:Y:S01]  /*136a0*/  MUFU.TANH R88, R88 ;  /* 0x0000005800587308 */ /* 0x000ea20000002400 */
[C---:B------:R-:W-:Y:S02]  /*136b0*/  ISETP.GT.AND P4, PT, R114.reuse, 0x49, PT ;  /* 0x000000497200780c */ /* 0x040fe40003f84270 */
[----:B------:R-:W-:Y:S02]  /*136c0*/  ISETP.GT.AND P2, PT, R114, 0x71, PT ;  /* 0x000000717200780c */ /* 0x000fe40003f44270 */
[----:B------:R-:W-:Y:S01]  /*136d0*/  FSEL R82, R90, -INF , P3 ;  /* 0xff8000005a527808 */ /* 0x000fe20001800000 */
[----:B------:R-:W-:Y:S01]  /*136e0*/  FMUL.FTZ R115, R86, UR60 ;  /* 0x0000003c56737c20 */ /* 0x000fe20008410000 */
[----:B------:R-:W-:Y:S01]  /*136f0*/  ISETP.GT.AND P3, PT, R114, 0x78, PT ;  /* 0x000000787200780c */ /* 0x000fe20003f64270 */
[----:B------:R-:W3:Y:S01]  /*13700*/  MUFU.TANH R94, R94 ;  /* 0x0000005e005e7308 */ /* 0x000ee20000002400 */
[----:B------:R-:W-:Y:S01]  /*13710*/  FSEL R101, R93, -INF , P2 ;  /* 0xff8000005d657808 */ /* 0x000fe20001000000 */
[----:B------:R-:W-:Y:S01]  /*13720*/  IMAD.IADD R23, R111, 0x1, R116 ;  /* 0x000000016f177824 */ /* 0x000fe200078e0274 */
[----:B------:R-:W-:-:S02]  /*13730*/  FSEL R93, R102, -INF , P3 ;  /* 0xff800000665d7808 */ /* 0x000fc40001800000 */
[----:B------:R-:W-:-:S03]  /*13740*/  ISETP.GT.AND P3, PT, R114, 0x81, PT ;  /* 0x000000817200780c */ /* 0x000fc60003f64270 */
[----:B------:R4:W-:Y:S01]  /*13750*/  MUFU.TANH R86, R77 ;  /* 0x0000004d00567308 */ /* 0x0009e20000002400 */
[----:B------:R-:W-:Y:S02]  /*13760*/  IMAD.MOV.U32 R123, RZ, RZ, R126 ;  /* 0x000000ffff7b7224 */ /* 0x000fe400078e007e */
[----:B------:R-:W-:Y:S01]  /*13770*/  IMAD.MOV.U32 R126, RZ, RZ, R145 ;  /* 0x000000ffff7e7224 */ /* 0x000fe200078e0091 */
[----:B----4-:R-:W-:Y:S02]  /*13780*/  FSEL R77, R107, -INF , P4 ;  /* 0xff8000006b4d7808 */ /* 0x010fe40002000000 */
[----:B------:R-:W-:Y:S02]  /*13790*/  ISETP.GT.AND P4, PT, R114, 0x58, PT ;  /* 0x000000587200780c */ /* 0x000fe40003f84270 */
[----:B------:R-:W4:Y:S02]  /*137a0*/  MUFU.TANH R110, R110 ;  /* 0x0000006e006e7308 */ /* 0x000f240000002400 */
[----:B0-----:R-:W-:-:S02]  /*137b0*/  FSEL R96, R99, -INF , P4 ;  /* 0xff80000063607808 */ /* 0x001fc40002000000 */
[----:B------:R-:W-:Y:S02]  /*137c0*/  ISETP.GT.AND P4, PT, R114, 0x61, PT ;  /* 0x000000617200780c */ /* 0x000fe40003f84270 */
[----:B-1----:R-:W-:Y:S02]  /*137d0*/  FSEL R99, R72, -INF , P3 ;  /* 0xff80000048637808 */ /* 0x002fe40001800000 */
[----:B------:R-:W-:Y:S01]  /*137e0*/  ISETP.GT.AND P3, PT, R23, RZ, PT ;  /* 0x000000ff1700720c */ /* 0x000fe20003f64270 */
[----:B------:R-:W-:Y:S01]  /*137f0*/  FMUL.FTZ R144, R83, UR60 ;  /* 0x0000003c53907c20 */ /* 0x000fe20008410000 */
[----:B--2---:R-:W-:Y:S02]  /*13800*/  FSEL R83, R88, -INF , P4 ;  /* 0xff80000058537808 */ /* 0x004fe40002000000 */
[----:B------:R-:W-:Y:S02]  /*13810*/  ISETP.GT.AND P4, PT, R114, 0x70, PT ;  /* 0x000000707200780c */ /* 0x000fe40003f84270 */
[----:B------:R-:W-:-:S02]  /*13820*/  FSEL R126, R126, -INF , P3 ;  /* 0xff8000007e7e7808 */ /* 0x000fc40001800000 */
[C---:B------:R-:W-:Y:S02]  /*13830*/  ISETP.GT.AND P3, PT, R23.reuse, 0x9, PT ;  /* 0x000000091700780c */ /* 0x040fe40003f64270 */
[----:B---3--:R-:W-:Y:S02]  /*13840*/  FSEL R88, R94, -INF , P4 ;  /* 0xff8000005e587808 */ /* 0x008fe40002000000 */
[----:B------:R-:W-:Y:S02]  /*13850*/  ISETP.GT.AND P4, PT, R114, 0x79, PT ;  /* 0x000000797200780c */ /* 0x000fe40003f84270 */
[----:B------:R-:W-:Y:S02]  /*13860*/  FSEL R124, R124, -INF , P3 ;  /* 0xff8000007c7c7808 */ /* 0x000fe40001800000 */
[----:B------:R-:W-:Y:S02]  /*13870*/  ISETP.GT.AND P3, PT, R23, 0x18, PT ;  /* 0x000000181700780c */ /* 0x000fe40003f64270 */
[----:B----4-:R-:W-:-:S02]  /*13880*/  FSEL R100, R110, -INF , P4 ;  /* 0xff8000006e647808 */ /* 0x010fc40002000000 */
[----:B------:R-:W-:Y:S02]  /*13890*/  FSEL R110, R138, -INF , P3 ;  /* 0xff8000008a6e7808 */ /* 0x000fe40001800000 */
[----:B------:R-:W2:Y:S01]  /*138a0*/  LDL.LU R138, [R1+0x4] ;  /* 0x00000400018a7983 */ /* 0x000ea20000300800 */
        /* <DEDUP_REMOVED lines=15> */
[----:B------:R-:W0:Y:S03]  /*139a0*/  MUFU.TANH R103, R103 ;  /* 0x0000006700677308 */ /* 0x000e260000002400 */
[----:B------:R-:W-:-:S05]  /*139b0*/  FMNMX.FTZ R72, R81, R72, !PT ;  /* 0x0000004851487209 */ /* 0x000fca0007810000 */
[----:B------:R-:W1:Y:S01]  /*139c0*/  MUFU.TANH R109, R109 ;  /* 0x0000006d006d7308 */ /* 0x000e620000002400 */
[----:B------:R-:W-:-:S04]  /*139d0*/  FMNMX.FTZ R72, R76, R72, !PT ;  /* 0x000000484c487209 */ /* 0x000fc80007810000 */
[----:B------:R-:W-:-:S04]  /*139e0*/  FMNMX.FTZ R72, R80, R72, !PT ;  /* 0x0000004850487209 */ /* 0x000fc80007810000 */
[----:B------:R-:W-:Y:S02]  /*139f0*/  FMNMX.FTZ R72, R89, R72, !PT ;  /* 0x0000004859487209 */ /* 0x000fe40007810000 */
[C---:B------:R-:W-:Y:S02]  /*13a00*/  ISETP.GT.AND P2, PT, R114.reuse, 0x80, PT ;  /* 0x000000807200780c */ /* 0x040fe40003f44270 */
[----:B------:R-:W-:Y:S01]  /*13a10*/  ISETP.GT.AND P4, PT, R114, 0x88, PT ;  /* 0x000000887200780c */ /* 0x000fe20003f84270 */
[----:B------:R-:W3:Y:S01]  /*13a20*/  MUFU.TANH R157, R157 ;  /* 0x0000009d009d7308 */ /* 0x000ee20000002400 */
[----:B------:R-:W-:Y:S01]  /*13a30*/  FMNMX.FTZ R72, R77, R72, !PT ;  /* 0x000000484d487209 */ /* 0x000fe20007810000 */
[----:B------:R-:W-:Y:S01]  /*13a40*/  IMAD.MOV.U32 R113, RZ, RZ, R146 ;  /* 0x000000ffff717224 */ /* 0x000fe200078e0092 */
[----:B0-----:R-:W-:Y:S02]  /*13a50*/  FSEL R94, R103, -INF , P2 ;  /* 0xff800000675e7808 */ /* 0x001fe40001000000 */
[----:B-1----:R-:W-:-:S02]  /*13a60*/  FSEL R90, R109, -INF , P4 ;  /* 0xff8000006d5a7808 */ /* 0x002fc40002000000 */
[----:B------:R-:W-:Y:S02]  /*13a70*/  ISETP.GT.AND P2, PT, R114, 0x89, PT ;  /* 0x000000897200780c */ /* 0x000fe40003f44270 */
[----:B------:R-:W-:Y:S02]  /*13a80*/  ISETP.GT.AND P4, PT, R23, 0x1, PT ;  /* 0x000000011700780c */ /* 0x000fe40003f84270 */
[----:B------:R-:W-:Y:S01]  /*13a90*/  FMNMX.FTZ R72, R97, R72, !PT ;  /* 0x0000004861487209 */ /* 0x000fe20007810000 */
[----:B------:R-:W0:Y:S01]  /*13aa0*/  MUFU.TANH R156, R156 ;  /* 0x0000009c009c7308 */ /* 0x000e220000002400 */
[----:B------:R-:W-:Y:S01]  /*13ab0*/  FMUL.FTZ R146, R87, UR60 ;  /* 0x0000003c57927c20 */ /* 0x000fe20008410000 */
[----:B------:R-:W-:Y:S02]  /*13ac0*/  FSEL R98, R86, -INF , P2 ;  /* 0xff80000056627808 */ /* 0x000fe40001000000 */
[----:B------:R-:W-:Y:S02]  /*13ad0*/  FSEL R87, R113, -INF , P4 ;  /* 0xff80000071577808 */ /* 0x000fe40002000000 */
[----:B------:R-:W-:-:S02]  /*13ae0*/  FMNMX.FTZ R72, R108, R72, !PT ;  /* 0x000000486c487209 */ /* 0x000fc40007810000 */
[----:B------:R-:W1:Y:S01]  /*13af0*/  MUFU.TANH R155, R155 ;  /* 0x0000009b009b7308 */ /* 0x000e620000002400 */
[C---:B------:R-:W-:Y:S02]  /*13b00*/  ISETP.GT.AND P2, PT, R23.reuse, 0x8, PT ;  /* 0x000000081700780c */ /* 0x040fe40003f44270 */
[----:B------:R-:W-:-:S05]  /*13b10*/  ISETP.GT.AND P4, PT, R23, 0x10, PT ;  /* 0x000000101700780c */ /* 0x000fca0003f84270 */
[----:B------:R-:W4:Y:S01]  /*13b20*/  MUFU.TANH R154, R154 ;  /* 0x0000009a009a7308 */ /* 0x000f220000002400 */
[----:B------:R-:W-:Y:S02]  /*13b30*/  FMNMX.FTZ R72, R96, R72, !PT ;  /* 0x0000004860487209 */ /* 0x000fe40007810000 */
[----:B------:R-:W-:Y:S02]  /*13b40*/  FSEL R123, R123, -INF , P2 ;  /* 0xff8000007b7b7808 */ /* 0x000fe40001000000 */
[----:B------:R-:W-:-:S03]  /*13b50*/  FSEL R137, R137, -INF , P4 ;  /* 0xff80000089897808 */ /* 0x000fc60002000000 */
[----:B------:R-:W4:Y:S01]  /*13b60*/  MUFU.TANH R153, R153 ;  /* 0x0000009900997308 */ /* 0x000f220000002400 */
[C---:B------:R-:W-:Y:S02]  /*13b70*/  ISETP.GT.AND P2, PT, R23.reuse, 0x11, PT ;  /* 0x000000111700780c */ /* 0x040fe40003f44270 */
[----:B------:R-:W-:-:S05]  /*13b80*/  ISETP.GT.AND P4, PT, R23, 0x19, PT ;  /* 0x000000191700780c */ /* 0x000fca0003f84270 */
[----:B------:R-:W4:Y:S01]  /*13b90*/  MUFU.TANH R152, R152 ;  /* 0x0000009800987308 */ /* 0x000f220000002400 */
[----:B------:R-:W-:-:S07]  /*13ba0*/  FMNMX.FTZ R72, R21, R72, !PT ;  /* 0x0000004815487209 */ /* 0x000fce0007810000 */
[----:B------:R-:W4:Y:S01]  /*13bb0*/  MUFU.TANH R151, R151 ;  /* 0x0000009700977308 */ /* 0x000f220000002400 */
[----:B------:R-:W-:Y:S02]  /*13bc0*/  FSEL R111, R112, -INF , P2 ;  /* 0xff800000706f7808 */ /* 0x000fe40001000000 */
[----:B---3--:R-:W-:Y:S02]  /*13bd0*/  FSEL R109, R157, -INF , P4 ;  /* 0xff8000009d6d7808 */ /* 0x008fe40002000000 */
[----:B------:R-:W-:-:S03]  /*13be0*/  ISETP.GT.AND P2, PT, R23, 0x20, PT ;  /* 0x000000201700780c */ /* 0x000fc60003f44270 */
[----:B------:R-:W3:Y:S01]  /*13bf0*/  MUFU.TANH R150, R150 ;  /* 0x0000009600967308 */ /* 0x000ee20000002400 */
[C---:B------:R-:W-:Y:S02]  /*13c00*/  ISETP.GT.AND P3, PT, R23.reuse, 0x21, PT ;  /* 0x000000211700780c */ /* 0x040fe40003f64270 */
[----:B------:R-:W-:-:S05]  /*13c10*/  ISETP.GT.AND P4, PT, R23, 0x28, PT ;  /* 0x000000281700780c */ /* 0x000fca0003f84270 */
[----:B------:R-:W3:Y:S01]  /*13c20*/  MUFU.TANH R149, R149 ;  /* 0x0000009500957308 */ /* 0x000ee20000002400 */
[----:B------:R-:W-:-:S07]  /*13c30*/  FMNMX.FTZ R72, R92, R72, !PT ;  /* 0x000000485c487209 */ /* 0x000fce0007810000 */
[----:B------:R-:W3:Y:S01]  /*13c40*/  MUFU.TANH R148, R148 ;  /* 0x0000009400947308 */ /* 0x000ee20000002400 */
[----:B0-----:R-:W-:Y:S02]  /*13c50*/  FSEL R102, R156, -INF , P2 ;  /* 0xff8000009c667808 */ /* 0x001fe40001000000 */
[----:B-1----:R-:W-:Y:S02]  /*13c60*/  FSEL R103, R155, -INF , P3 ;  /* 0xff8000009b677808 */ /* 0x002fe40001800000 */
[----:B----4-:R-:W-:-:S03]  /*13c70*/  FSEL R104, R154, -INF , P4 ;  /* 0xff8000009a687808 */ /* 0x010fc60002000000 */
[----:B------:R-:W-:Y:S01]  /*13c80*/  MUFU.TANH R147, R147 ;  /* 0x0000009300937308 */ /* 0x000fe20000002400 */
[C---:B------:R-:W-:Y:S02]  /*13c90*/  ISETP.GT.AND P2, PT, R23.reuse, 0x29, PT ;  /* 0x000000291700780c */ /* 0x040fe40003f44270 */
[C---:B------:R-:W-:Y:S02]  /*13ca0*/  ISETP.GT.AND P3, PT, R23.reuse, 0x30, PT ;  /* 0x000000301700780c */ /* 0x040fe40003f64270 */
[----:B------:R-:W-:-:S03]  /*13cb0*/  ISETP.GT.AND P4, PT, R23, 0x31, PT ;  /* 0x000000311700780c */ /* 0x000fc60003f84270 */
[----:B------:R-:W0:Y:S01]  /*13cc0*/  MUFU.TANH R139, R139 ;  /* 0x0000008b008b7308 */ /* 0x000e220000002400 */
[----:B------:R-:W-:-:S07]  /*13cd0*/  FMNMX.FTZ R72, R83, R72, !PT ;  /* 0x0000004853487209 */ /* 0x000fce0007810000 */
[----:B------:R-:W1:Y:S01]  /*13ce0*/  MUFU.TANH R117, R117 ;  /* 0x0000007500757308 */ /* 0x000e620000002400 */
[----:B------:R-:W-:Y:S02]  /*13cf0*/  FSEL R105, R153, -INF , P2 ;  /* 0xff80000099697808 */ /* 0x000fe40001000000 */
[----:B------:R-:W-:Y:S02]  /*13d00*/  FSEL R106, R152, -INF , P3 ;  /* 0xff800000986a7808 */ /* 0x000fe40001800000 */
[----:B------:R-:W-:-:S03]  /*13d10*/  FSEL R107, R151, -INF , P4 ;  /* 0xff800000976b7808 */ /* 0x000fc60002000000 */
[----:B------:R-:W-:Y:S01]  /*13d20*/  MUFU.TANH R118, R118 ;  /* 0x0000007600767308 */ /* 0x000fe20000002400 */
[----:B------:R-:W-:Y:S02]  /*13d30*/  FMNMX.FTZ R72, R95, R72, !PT ;  /* 0x000000485f487209 */ /* 0x000fe40007810000 */
[C---:B------:R-:W-:Y:S02]  /*13d40*/  ISETP.GT.AND P2, PT, R23.reuse, 0x38, PT ;  /* 0x000000381700780c */ /* 0x040fe40003f44270 */
[----:B------:R-:W-:-:S03]  /*13d50*/  ISETP.GT.AND P3, PT, R23, 0x39, PT ;  /* 0x000000391700780c */ /* 0x000fc60003f64270 */
[----:B------:R-:W4:Y:S01]  /*13d60*/  MUFU.TANH R119, R119 ;  /* 0x0000007700777308 */ /* 0x000f220000002400 */
[----:B------:R-:W-:-:S07]  /*13d70*/  ISETP.GT.AND P4, PT, R23, 0x40, PT ;  /* 0x000000401700780c */ /* 0x000fce0003f84270 */
[----:B------:R-:W4:Y:S01]  /*13d80*/  MUFU.TANH R120, R120 ;  /* 0x0000007800787308 */ /* 0x000f220000002400 */
[----:B------:R-:W-:Y:S02]  /*13d90*/  FMNMX.FTZ R72, R82, R72, !PT ;  /* 0x0000004852487209 */ /* 0x000fe40007810000 */
[----:B---3--:R-:W-:Y:S02]  /*13da0*/  FSEL R112, R150, -INF , P2 ;  /* 0xff80000096707808 */ /* 0x008fe40001000000 */
[----:B------:R-:W-:-:S03]  /*13db0*/  FSEL R113, R149, -INF , P3 ;  /* 0xff80000095717808 */ /* 0x000fc60001800000 */
[----:B------:R-:W3:Y:S01]  /*13dc0*/  MUFU.TANH R121, R121 ;  /* 0x0000007900797308 */ /* 0x000ee20000002400 */
[----:B------:R-:W-:Y:S02]  /*13dd0*/  FSEL R114, R148, -INF , P4 ;  /* 0xff80000094727808 */ /* 0x000fe40002000000 */
[C---:B------:R-:W-:Y:S02]  /*13de0*/  ISETP.GT.AND P2, PT, R23.reuse, 0x41, PT ;  /* 0x000000411700780c */ /* 0x040fe40003f44270 */
[----:B------:R-:W-:-:S03]  /*13df0*/  ISETP.GT.AND P3, PT, R23, 0x48, PT ;  /* 0x000000481700780c */ /* 0x000fc60003f64270 */
[----:B------:R-:W3:Y:S01]  /*13e00*/  MUFU.TANH R142, R142 ;  /* 0x0000008e008e7308 */ /* 0x000ee20000002400 */
[----:B------:R-:W-:Y:S02]  /*13e10*/  ISETP.GT.AND P4, PT, R23, 0x49, PT ;  /* 0x000000491700780c */ /* 0x000fe40003f84270 */
[----:B------:R-:W-:-:S05]  /*13e20*/  FMNMX.FTZ R72, R88, R72, !PT ;  /* 0x0000004858487209 */ /* 0x000fca0007810000 */
[----:B------:R-:W3:Y:S01]  /*13e30*/  MUFU.TANH R141, R141 ;  /* 0x0000008d008d7308 */ /* 0x000ee20000002400 */
[----:B0-----:R-:W-:Y:S02]  /*13e40*/  FSEL R116, R139, -INF , P3 ;  /* 0xff8000008b747808 */ /* 0x001fe40001800000 */
[----:B-1----:R-:W-:Y:S02]  /*13e50*/  FSEL R117, R117, -INF , P4 ;  /* 0xff80000075757808 */ /* 0x002fe40002000000 */
[----:B------:R-:W-:-:S03]  /*13e60*/  ISETP.GT.AND P3, PT, R23, 0x51, PT ;  /* 0x000000511700780c */ /* 0x000fc60003f64270 */
[----:B------:R-:W0:Y:S01]  /*13e70*/  MUFU.TANH R140, R140 ;  /* 0x0000008c008c7308 */ /* 0x000e220000002400 */
[----:B------:R-:W-:Y:S02]  /*13e80*/  ISETP.GT.AND P4, PT, R23, 0x58, PT ;  /* 0x000000581700780c */ /* 0x000fe40003f84270 */
[----:B------:R-:W-:-:S05]  /*13e90*/  FMNMX.FTZ R72, R101, R72, !PT ;  /* 0x0000004865487209 */ /* 0x000fca0007810000 */
[----:B------:R-:W1:Y:S01]  /*13ea0*/  MUFU.TANH R122, R122 ;  /* 0x0000007a007a7308 */ /* 0x000e620000002400 */
[----:B----4-:R-:W-:-:S07]  /*13eb0*/  FSEL R119, R119, -INF , P3 ;  /* 0xff80000077777808 */ /* 0x010fce0001800000 */
[----:B------:R-:W4:Y:S01]  /*13ec0*/  MUFU.TANH R143, R143 ;  /* 0x0000008f008f7308 */ /* 0x000f220000002400 */
[----:B------:R-:W-:-:S07]  /*13ed0*/  FSEL R120, R120, -INF , P4 ;  /* 0xff80000078787808 */ /* 0x000fce0002000000 */
[----:B------:R3:W-:Y:S01]  /*13ee0*/  MUFU.TANH R145, R115 ;  /* 0x0000007300917308 */ /* 0x0007e20000002400 */
[C---:B------:R-:W-:Y:S02]  /*13ef0*/  ISETP.GT.AND P3, PT, R23.reuse, 0x60, PT ;  /* 0x000000601700780c */ /* 0x040fe40003f64270 */
[----:B------:R-:W-:Y:S02]  /*13f00*/  ISETP.GT.AND P4, PT, R23, 0x61, PT ;  /* 0x000000611700780c */ /* 0x000fe40003f84270 */
[----:B---3--:R-:W-:Y:S02]  /*13f10*/  FSEL R115, R147, -INF , P2 ;  /* 0xff80000093737808 */ /* 0x008fe40001000000 */
[----:B------:R-:W-:Y:S01]  /*13f20*/  ISETP.GT.AND P2, PT, R23, 0x50, PT ;  /* 0x000000501700780c */ /* 0x000fe20003f44270 */
[----:B------:R-:W3:Y:S01]  /*13f30*/  MUFU.TANH R144, R144 ;  /* 0x0000009000907308 */ /* 0x000ee20000002400 */
[----:B------:R-:W-:Y:S02]  /*13f40*/  FMNMX.FTZ R72, R93, R72, !PT ;  /* 0x000000485d487209 */ /* 0x000fe40007810000 */
[----:B------:R-:W-:-:S02]  /*13f50*/  FSEL R118, R118, -INF , P2 ;  /* 0xff80000076767808 */ /* 0x000fc40001000000 */
[----:B------:R-:W-:-:S03]  /*13f60*/  ISETP.GT.AND P2, PT, R23, 0x59, PT ;  /* 0x000000591700780c */ /* 0x000fc60003f44270 */
[----:B------:R-:W2:Y:S01]  /*13f70*/  MUFU.TANH R146, R146 ;  /* 0x0000009200927308 */ /* 0x000ea20000002400 */
[----:B------:R-:W-:Y:S02]  /*13f80*/  FSEL R121, R121, -INF , P2 ;  /* 0xff80000079797808 */ /* 0x000fe40001000000 */
[----:B------:R-:W-:Y:S02]  /*13f90*/  FSEL R142, R142, -INF , P3 ;  /* 0xff8000008e8e7808 */ /* 0x000fe40001800000 */
[----:B------:R-:W-:Y:S02]  /*13fa0*/  FSEL R141, R141, -INF , P4 ;  /* 0xff8000008d8d7808 */ /* 0x000fe40002000000 */
[----:B------:R-:W-:Y:S02]  /*13fb0*/  FMNMX.FTZ R72, R100, R72, !PT ;  /* 0x0000004864487209 */ /* 0x000fe40007810000 */
[C---:B------:R-:W-:Y:S02]  /*13fc0*/  ISETP.GT.AND P2, PT, R23.reuse, 0x68, PT ;  /* 0x000000681700780c */ /* 0x040fe40003f44270 */
[----:B------:R-:W-:-:S02]  /*13fd0*/  ISETP.GT.AND P3, PT, R23, 0x69, PT ;  /* 0x000000691700780c */ /* 0x000fc40003f64270 */
[----:B------:R-:W-:Y:S02]  /*13fe0*/  ISETP.GT.AND P4, PT, R23, 0x70, PT ;  /* 0x000000701700780c */ /* 0x000fe40003f84270 */
[----:B------:R-:W-:Y:S02]  /*13ff0*/  FMNMX.FTZ R72, R94, R72, !PT ;  /* 0x000000485e487209 */ /* 0x000fe40007810000 */
[----:B0-----:R-:W-:Y:S02]  /*14000*/  FSEL R140, R140, -INF , P2 ;  /* 0xff8000008c8c7808 */ /* 0x001fe40001000000 */
[----:B-1----:R-:W-:Y:S02]  /*14010*/  FSEL R122, R122, -INF , P3 ;  /* 0xff8000007a7a7808 */ /* 0x002fe40001800000 */
[----:B----4-:R-:W-:Y:S02]  /*14020*/  FSEL R143, R143, -INF , P4 ;  /* 0xff8000008f8f7808 */ /* 0x010fe40002000000 */
[----:B------:R-:W-:-:S02]  /*14030*/  ISETP.GT.AND P2, PT, R23, 0x71, PT ;  /* 0x000000711700780c */ /* 0x000fc40003f44270 */
[C---:B------:R-:W-:Y:S02]  /*14040*/  ISETP.GT.AND P3, PT, R23.reuse, 0x78, PT ;  /* 0x000000781700780c */ /* 0x040fe40003f64270 */
[----:B------:R-:W-:Y:S02]  /*14050*/  ISETP.GT.AND P4, PT, R23, 0x79, PT ;  /* 0x000000791700780c */ /* 0x000fe40003f84270 */
[----:B------:R-:W-:Y:S02]  /*14060*/  FMNMX.FTZ R72, R99, R72, !PT ;  /* 0x0000004863487209 */ /* 0x000fe40007810000 */
[----:B---3--:R-:W-:Y:S02]  /*14070*/  FSEL R144, R144, -INF , P2 ;  /* 0xff80000090907808 */ /* 0x008fe40001000000 */
[----:B------:R-:W-:Y:S02]  /*14080*/  FSEL R145, R145, -INF , P3 ;  /* 0xff80000091917808 */ /* 0x000fe40001800000 */
[----:B--2---:R-:W-:-:S02]  /*14090*/  FSEL R146, R146, -INF , P4 ;  /* 0xff80000092927808 */ /* 0x004fc40002000000 */
[C---:B------:R-:W-:Y:S02]  /*140a0*/  ISETP.GT.AND P2, PT, R23.reuse, 0x80, PT ;  /* 0x000000801700780c */ /* 0x040fe40003f44270 */
[C---:B------:R-:W-:Y:S02]  /*140b0*/  ISETP.GT.AND P3, PT, R23.reuse, 0x81, PT ;  /* 0x000000811700780c */ /* 0x040fe40003f64270 */
[C---:B------:R-:W-:Y:S02]  /*140c0*/  ISETP.GT.AND P4, PT, R23.reuse, 0x88, PT ;  /* 0x000000881700780c */ /* 0x040fe40003f84270 */
[----:B------:R-:W-:Y:S02]  /*140d0*/  ISETP.GT.AND P5, PT, R23, 0x89, PT ;  /* 0x000000891700780c */ /* 0x000fe40003fa4270 */
        /* <DEDUP_REMOVED lines=9> */
[----:B------:R-:W-:-:S04]  /*14170*/  IMAD.U32 R72, RZ, RZ, UR4 ;  /* 0x00000004ff487e24 */ /* 0x000fc8000f8e00ff */
[----:B------:R-:W-:Y:S01]  /*14180*/  FMUL.FTZ R86, R23, R72 ;  /* 0x0000004817567220 */ /* 0x000fe20000410000 */
[----:B------:R-:W-:-:S04]  /*14190*/  FMUL.FTZ R74, R74, UR60 ;  /* 0x0000003c4a4a7c20 */ /* 0x000fc80008410000 */
[----:B------:R-:W-:Y:S01]  /*141a0*/  FSEL R86, R86, RZ, P6 ;  /* 0x000000ff56567208 */ /* 0x000fe20003000000 */
[----:B------:R-:W-:-:S04]  /*141b0*/  FMUL.FTZ R14, R14, R72 ;  /* 0x000000480e0e7220 */ /* 0x000fc80000410000 */
[-CC-:B------:R-:W-:Y:S01]  /*141c0*/  FFMA.FTZ R91, R91, R72.reuse, -R86.reuse ;  /* 0x000000485b5b7223 */ /* 0x180fe20000010856 */
[----:B------:R-:W0:Y:S08]  /*141d0*/  MUFU.TANH R74, R74 ;  /* 0x0000004a004a7308 */ /* 0x000e300000002400 */
[----:B------:R-:W-:Y:S08]  /*141e0*/  MUFU.EX2 R91, R91 ;  /* 0x0000005b005b7308 */ /* 0x000ff00000000800 */
[----:B------:R-:W1:Y:S01]  /*141f0*/  MUFU.EX2 R14, R14 ;  /* 0x0000000e000e7308 */ /* 0x000e620000000800 */
[----:B0-----:R-:W-:Y:S01]  /*14200*/  FSEL R147, R74, -INF , P2 ;  /* 0xff8000004a937808 */ /* 0x001fe20001000000 */
        /* <DEDUP_REMOVED lines=35> */
[----:B-1----:R-:W-:-:S02]  /*14440*/  FFMA.FTZ R86, R14, R138, R91 ;  /* 0x0000008a0e567223 */ /* 0x002fc4000001005b */
[----:B------:R-:W2:Y:S01]  /*14450*/  LDL R138, [R1+0x7c] ;  /* 0x00007c00018a7983 */ /* 0x000ea20000100800 */
[----:B------:R-:W0:Y:S08]  /*14460*/  MUFU.EX2 R84, R84 ;  /* 0x0000005400547308 */ /* 0x000e300000000800 */
[----:B------:R-:W1:Y:S08]  /*14470*/  MUFU.EX2 R73, R73 ;  /* 0x0000004900497308 */ /* 0x000e700000000800 */
[----:B------:R-:W3:Y:S01]  /*14480*/  MUFU.EX2 R85, R85 ;  /* 0x0000005500557308 */ /* 0x000ee20000000800 */
[C---:B0-----:R-:W-:Y:S01]  /*14490*/  FADD.FTZ R86, R84.reuse, R86 ;  /* 0x0000005654567221 */ /* 0x041fe20000010000 */
[----:B------:R-:W-:-:S03]  /*144a0*/  F2FP.BF16.F32.PACK_AB R84, R84, R91 ;  /* 0x0000005b5454723e */ /* 0x000fc600000010ff */
[----:B-1----:R-:W-:-:S04]  /*144b0*/  FADD.FTZ R86, R73, R86 ;  /* 0x0000005649567221 */ /* 0x002fc80000010000 */
[C---:B---3--:R-:W-:Y:S01]  /*144c0*/  FADD.FTZ R91, R85.reuse, R86 ;  /* 0x00000056555b7221 */ /* 0x048fe20000010000 */
[----:B------:R-:W-:Y:S02]  /*144d0*/  F2FP.BF16.F32.PACK_AB R86, R85, R73 ;  /* 0x000000495556723e */ /* 0x000fe400000010ff */
        /* <DEDUP_REMOVED lines=30> */
[----:B------:R-:W0:Y:S01]  /*146c0*/  MUFU.TANH R148, R148 ;  /* 0x0000009400947308 */ /* 0x000e220000002400 */
[----:B------:R-:W-:Y:S02]  /*146d0*/  FMUL.FTZ R150, R79, UR60 ;  /* 0x0000003c4f967c20 */ /* 0x000fe40008410000 */
[----:B------:R-:W-:-:S04]  /*146e0*/  FMNMX.FTZ R73, R143, R73, !PT ;  /* 0x000000498f497209 */ /* 0x000fc80007810000 */
[----:B------:R-:W-:Y:S01]  /*146f0*/  FMNMX.FTZ R73, R144, R73, !PT ;  /* 0x0000004990497209 */ /* 0x000fe20007810000 */
[----:B------:R-:W1:Y:S03]  /*14700*/  MUFU.TANH R149, R149 ;  /* 0x0000009500957308 */ /* 0x000e660000002400 */
[----:B------:R-:W-:-:S05]  /*14710*/  FMNMX.FTZ R73, R145, R73, !PT ;  /* 0x0000004991497209 */ /* 0x000fca0007810000 */
[----:B------:R-:W3:Y:S01]  /*14720*/  MUFU.TANH R150, R150 ;  /* 0x0000009600967308 */ /* 0x000ee20000002400 */
[----:B------:R-:W-:Y:S02]  /*14730*/  FMNMX.FTZ R73, R146, R73, !PT ;  /* 0x0000004992497209 */ /* 0x000fe40007810000 */
[----:B0-----:R-:W-:Y:S02]  /*14740*/  FSEL R148, R148, -INF , P3 ;  /* 0xff80000094947808 */ /* 0x001fe40001800000 */
[----:B------:R-:W-:Y:S02]  /*14750*/  FMNMX.FTZ R73, R147, R73, !PT ;  /* 0x0000004993497209 */ /* 0x000fe40007810000 */
[----:B-1----:R-:W-:Y:S02]  /*14760*/  FSEL R149, R149, -INF , P4 ;  /* 0xff80000095957808 */ /* 0x002fe40002000000 */
[----:B------:R-:W-:-:S04]  /*14770*/  FMNMX.FTZ R73, R148, R73, !PT ;  /* 0x0000004994497209 */ /* 0x000fc80007810000 */
[----:B------:R-:W-:Y:S02]  /*14780*/  FMNMX.FTZ R73, R149, R73, !PT ;  /* 0x0000004995497209 */ /* 0x000fe40007810000 */
[----:B---3--:R-:W-:-:S04]  /*14790*/  FSEL R150, R150, -INF , P5 ;  /* 0xff80000096967808 */ /* 0x008fc80002800000 */
[----:B------:R-:W-:-:S05]  /*147a0*/  FMNMX.FTZ R73, R150, R73, !PT ;  /* 0x0000004996497209 */ /* 0x000fca0007810000 */
[----:B------:R-:W0:Y:S02]  /*147b0*/  SHFL.BFLY PT, R75, R73, 0x2, 0x1f ;  /* 0x0c401f00494b7f89 */ /* 0x000e2400000e0000 */
[----:B0-----:R-:W-:-:S05]  /*147c0*/  FMNMX.FTZ R73, R73, R75, !PT ;  /* 0x0000004b49497209 */ /* 0x001fca0007810000 */
[----:B------:R-:W0:Y:S02]  /*147d0*/  SHFL.BFLY PT, R75, R73, 0x1, 0x1f ;  /* 0x0c201f00494b7f89 */ /* 0x000e2400000e0000 */
[----:B0-----:R-:W-:-:S04]  /*147e0*/  FMNMX.FTZ R73, R73, R75, !PT ;  /* 0x0000004b49497209 */ /* 0x001fc80007810000 */
[C---:B------:R-:W-:Y:S01]  /*147f0*/  FSETP.NEU.FTZ.AND P2, PT, R73.reuse, -INF , PT ;  /* 0xff8000004900780b */ /* 0x040fe20003f5d000 */
[----:B------:R-:W-:-:S03]  /*14800*/  FMUL.FTZ R108, R73, R72 ;  /* 0x00000048496c7220 */ /* 0x000fc60000410000 */
[----:B------:R-:W-:Y:S02]  /*14810*/  FSEL R85, R73, RZ, P2 ;  /* 0x000000ff49557208 */ /* 0x000fe40001000000 */
[----:B------:R-:W-:-:S03]  /*14820*/  FSEL R108, R108, RZ, P2 ;  /* 0x000000ff6c6c7208 */ /* 0x000fc60001000000 */
[----:B------:R-:W-:Y:S02]  /*14830*/  FADD.FTZ R85, -R85, R0 ;  /* 0x0000000055557221 */ /* 0x000fe40000010100 */
        /* <DEDUP_REMOVED lines=36> */
[----:B------:R-:W-:Y:S01]  /*14a80*/  WARPGROUP.ARRIVE ;  /* 0x00000000000079c5 */ /* 0x000fe20000000000 */
[----:B------:R-:W3:Y:S01]  /*14a90*/  LDL.LU R137, [R1+0x34] ;  /* 0x0000340001897983 */ /* 0x000ee20000300800 */
[----:B--2---:R-:W-:-:S05]  /*14aa0*/  LOP3.LUT R108, R138, 0x10000, RZ, 0xfc, !PT ;  /* 0x000100008a6c7812 */ /* 0x004fca00078efcff */
        /* <DEDUP_REMOVED lines=10> */
[C---:B------:R-:W-:Y:S01]  /*14b50*/  VIADD R110, R108.reuse, 0x900 ;  /* 0x000009006c6e7836 */ /* 0x040fe20000000000 */
[----:B------:R-:W-:-:S04]  /*14b60*/  R2UR UR4, R108 ;  /* 0x000000006c0472ca */ /* 0x000fc800000e0000 */
[----:B------:R-:W-:Y:S01]  /*14b70*/  R2UR UR28, R110 ;  /* 0x000000006e1c72ca */ /* 0x000fe200000e0000 */
[C---:B------:R-:W-:Y:S02]  /*14b80*/  VIADD R110, R108.reuse, 0xa80 ;  /* 0x00000a806c6e7836 */ /* 0x040fe40000000000 */
[----:B------:R-:W-:-:S05]  /*14b90*/  VIADD R108, R108, 0xc00 ;  /* 0x00000c006c6c7836 */ /* 0x000fca0000000000 */
[----:B------:R-:W-:Y:S01]  /*14ba0*/  R2UR UR36, R108 ;  /* 0x000000006c2472ca */ /* 0x000fe200000e0000 */
[----:B------:R-:W-:-:S05]  /*14bb0*/  VIADD R108, R16, 0x200 ;  /* 0x00000200106c7836 */ /* 0x000fca0000000000 */
[----:B------:R-:W-:Y:S01]  /*14bc0*/  SHF.R.U32.HI R108, RZ, 0x4, R108 ;  /* 0x00000004ff6c7819 */ /* 0x000fe2000001166c */
[----:B------:R-:W-:-:S03]  /*14bd0*/  IMAD.MOV.U32 R109, RZ, RZ, -0x3ffffff0 ;  /* 0xc0000010ff6d7424 */ /* 0x000fc600078e00ff */
[----:B------:R-:W-:-:S04]  /*14be0*/  LOP3.LUT R108, R108, 0x3fff, RZ, 0xc0, !PT ;  /* 0x00003fff6c6c7812 */ /* 0x000fc800078ec0ff */
[----:B------:R-:W-:Y:S02]  /*14bf0*/  LOP3.LUT R108, R108, 0x2400000, RZ, 0xfc, !PT ;  /* 0x024000006c6c7812 */ /* 0x000fe400078efcff */
[C---:B------:R-:W-:Y:S02]  /*14c00*/  R2UR UR5, R109.reuse ;  /* 0x000000006d0572ca */ /* 0x040fe400000e0000 */
[----:B------:R-:W-:Y:S01]  /*14c10*/  R2UR UR37, R109 ;  /* 0x000000006d2572ca */ /* 0x000fe200000e0000 */
[----:B------:R-:W-:Y:S02]  /*14c20*/  IMAD R108, R20, 0x6c0, R108 ;  /* 0x000006c0146c7824 */ /* 0x000fe400078e026c */
[----:B------:R-:W-:-:S03]  /*14c30*/  IMAD.MOV.U32 R109, RZ, RZ, -0x7fffffe0 ;  /* 0x80000020ff6d7424 */ /* 0x000fc600078e00ff */
[----:B------:R-:W-:Y:S02]  /*14c40*/  R2UR UR6, R108 ;  /* 0x000000006c0672ca */ /* 0x000fe400000e0000 */
[----:B------:R-:W-:-:S13]  /*14c50*/  R2UR UR7, R109 ;  /* 0x000000006d0772ca */ /* 0x000fda00000e0000 */
[----:B------:R-:W-:Y:S01]  /*14c60*/  HGMMA.64x96x16.F32.BF16 R24, gdesc[UR4].tnspB, R24, gsb0 ;  /* 0x41600000041879f0 */ /* 0x000fe20008001818 */
[----:B------:R-:W-:Y:S01]  /*14c70*/  IMAD.MOV.U32 R111, RZ, RZ, -0x3ffffff0 ;  /* 0xc0000010ff6f7424 */ /* 0x000fe200078e00ff */
[----:B------:R-:W-:Y:S01]  /*14c80*/  R2UR UR32, R110 ;  /* 0x000000006e2072ca */ /* 0x000fe200000e0000 */
[----:B------:R-:W-:-:S03]  /*14c90*/  VIADD R110, R108, 0x40 ;  /* 0x000000406c6e7836 */ /* 0x000fc60000000000 */
[C---:B------:R-:W-:Y:S02]  /*14ca0*/  R2UR UR9, R111.reuse ;  /* 0x000000006f0972ca */ /* 0x040fe400000e0000 */
[C---:B------:R-:W-:Y:S02]  /*14cb0*/  R2UR UR13, R111.reuse ;  /* 0x000000006f0d72ca */ /* 0x040fe400000e0000 */
[C---:B------:R-:W-:Y:S02]  /*14cc0*/  R2UR UR17, R111.reuse ;  /* 0x000000006f1172ca */ /* 0x040fe400000e0000 */
[C---:B------:R-:W-:Y:S02]  /*14cd0*/  R2UR UR21, R111.reuse ;  /* 0x000000006f1572ca */ /* 0x040fe400000e0000 */
[C---:B------:R-:W-:Y:S02]  /*14ce0*/  R2UR UR25, R111.reuse ;  /* 0x000000006f1972ca */ /* 0x040fe400000e0000 */
[----:B------:R-:W-:-:S02]  /*14cf0*/  R2UR UR29, R111 ;  /* 0x000000006f1d72ca */ /* 0x000fc400000e0000 */
[----:B------:R-:W-:Y:S01]  /*14d00*/  R2UR UR33, R111 ;  /* 0x000000006f2172ca */ /* 0x000fe200000e0000 */
[----:B------:R-:W-:Y:S01]  /*14d10*/  IMAD.MOV.U32 R111, RZ, RZ, -0x7fffffe0 ;  /* 0x80000020ff6f7424 */ /* 0x000fe200078e00ff */
[----:B------:R-:W-:-:S04]  /*14d20*/  R2UR UR10, R110 ;  /* 0x000000006e0a72ca */ /* 0x000fc800000e0000 */
[----:B------:R-:W-:Y:S01]  /*14d30*/  R2UR UR11, R111 ;  /* 0x000000006f0b72ca */ /* 0x000fe200000e0000 */
[----:B------:R-:W-:Y:S02]  /*14d40*/  WARPGROUP.DEPBAR.LE gsb0, 0x0 ;  /* 0x00008000000079c5 */ /* 0x000fe40000010000 */
[----:B------:R-:W-:-:S10]  /*14d50*/  WARPGROUP.ARRIVE ;  /* 0x00000000000079c5 */ /* 0x000fd40000000000 */
[----:B------:R-:W-:Y:S01]  /*14d60*/  HGMMA.64x96x16.F32.BF16 R24, gdesc[UR8].tnspB, R24, gsb0 ;  /* 0x41600000081879f0 */ /* 0x000fe20008001818 */
[----:B------:R-:W-:Y:S02]  /*14d70*/  VIADD R110, R108, 0x80 ;  /* 0x000000806c6e7836 */ /* 0x000fe40000000000 */
[----:B------:R-:W-:-:S03]  /*14d80*/  IMAD.MOV.U32 R111, RZ, RZ, -0x7fffffe0 ;  /* 0x80000020ff6f7424 */ /* 0x000fc600078e00ff */
[----:B------:R-:W-:Y:S02]  /*14d90*/  R2UR UR14, R110 ;  /* 0x000000006e0e72ca */ /* 0x000fe400000e0000 */
[----:B------:R-:W-:Y:S01]  /*14da0*/  R2UR UR15, R111 ;  /* 0x000000006f0f72ca */ /* 0x000fe200000e0000 */
[----:B------:R-:W-:Y:S02]  /*14db0*/  VIADD R110, R108, 0xc0 ;  /* 0x000000c06c6e7836 */ /* 0x000fe40000000000 */
[----:B------:R-:W-:Y:S01]  /*14dc0*/  IMAD.MOV.U32 R111, RZ, RZ, -0x7fffffe0 ;  /* 0x80000020ff6f7424 */ /* 0x000fe200078e00ff */
[----:B------:R-:W-:Y:S02]  /*14dd0*/  WARPGROUP.DEPBAR.LE gsb0, 0x0 ;  /* 0x00008000000079c5 */ /* 0x000fe40000010000 */
[----:B------:R-:W-:-:S07]  /*14de0*/  WARPGROUP.ARRIVE ;  /* 0x00000000000079c5 */ /* 0x000fce0000000000 */
[----:B------:R-:W-:Y:S01]  /*14df0*/  HGMMA.64x96x16.F32.BF16 R24, gdesc[UR12].tnspB, R24, gsb0 ;  /* 0x416000000c1879f0 */ /* 0x000fe20008001818 */
[----:B------:R-:W-:Y:S02]  /*14e00*/  R2UR UR18, R110 ;  /* 0x000000006e1272ca */ /* 0x000fe400000e0000 */
[----:B------:R-:W-:Y:S01]  /*14e10*/  R2UR UR19, R111 ;  /* 0x000000006f1372ca */ /* 0x000fe200000e0000 */
[----:B------:R-:W-:Y:S02]  /*14e20*/  VIADD R110, R108, 0x100 ;  /* 0x000001006c6e7836 */ /* 0x000fe40000000000 */
[----:B------:R-:W-:-:S03]  /*14e30*/  IMAD.MOV.U32 R111, RZ, RZ, -0x7fffffe0 ;  /* 0x80000020ff6f7424 */ /* 0x000fc600078e00ff */
[----:B------:R-:W-:Y:S01]  /*14e40*/  R2UR UR22, R110 ;  /* 0x000000006e1672ca */ /* 0x000fe200000e0000 */
[----:B------:R-:W-:Y:S02]  /*14e50*/  WARPGROUP.DEPBAR.LE gsb0, 0x0 ;  /* 0x00008000000079c5 */ /* 0x000fe40000010000 */
[----:B------:R-:W-:-:S06]  /*14e60*/  WARPGROUP.ARRIVE ;  /* 0x00000000000079c5 */ /* 0x000fcc0000000000 */
        /* <DEDUP_REMOVED lines=30> */
[----:B------:R-:W-:Y:S01]  /*15050*/  FMUL.FTZ R85, R85, R72 ;  /* 0x0000004855557220 */ /* 0x000fe20000410000 */
[----:B------:R-:W-:Y:S08]  /*15060*/  MUFU.EX2 R126, R126 ;  /* 0x0000007e007e7308 */ /* 0x000ff00000000800 */
[----:B------:R-:W3:Y:S08]  /*15070*/  MUFU.EX2 R108, R85 ;  /* 0x00000055006c7308 */ /* 0x000ef00000000800 */
[----:B------:R-:W0:Y:S08]  /*15080*/  MUFU.EX2 R87, R87 ;  /* 0x0000005700577308 */ /* 0x000e300000000800 */
[----:B------:R-:W1:Y:S01]  /*15090*/  MUFU.EX2 R123, R123 ;  /* 0x0000007b007b7308 */ /* 0x000e620000000800 */
[----:B------:R-:W2:Y:S07]  /*150a0*/  S2R R155, SR_TID.X ;  /* 0x00000000009b7919 */ /* 0x000eae0000002100 */
[----:B------:R-:W4:Y:S01]  /*150b0*/  MUFU.EX2 R136, R136 ;  /* 0x0000008800887308 */ /* 0x000f220000000800 */
[----:B---3--:R-:W-:-:S07]  /*150c0*/  FFMA.FTZ R109, R108, R137, R126 ;  /* 0x000000896c6d7223 */ /* 0x008fce000001007e */
[----:B------:R-:W3:Y:S08]  /*150d0*/  MUFU.EX2 R124, R124 ;  /* 0x0000007c007c7308 */ /* 0x000ef00000000800 */
[----:B------:R-:W2:Y:S01]  /*150e0*/  MUFU.EX2 R135, R135 ;  /* 0x0000008700877308 */ /* 0x000ea20000000800 */
[----:B------:R-:W-:Y:S02]  /*150f0*/  WARPGROUP.DEPBAR.LE gsb0, 0x0 ;  /* 0x00008000000079c5 */ /* 0x000fe40000010000 */
[----:B------:R-:W-:-:S06]  /*15100*/  WARPGROUP.ARRIVE ;  /* 0x00000000000079c5 */ /* 0x000fcc0000000000 */
[----:B------:R-:W-:Y:S01]  /*15110*/  HGMMA.64x96x16.F32.BF16 R24, gdesc[UR36].tnspB, R24, gsb0 ;  /* 0x41600000241879f0 */ /* 0x000fe20008001818 */
[----:B------:R-:W2:Y:S01]  /*15120*/  MUFU.EX2 R0, R0 ;  /* 0x0000000000007308 */ /* 0x000ea20000000800 */
[----:B0-----:R-:W-:-:S07]  /*15130*/  FADD.FTZ R109, R87, R109 ;  /* 0x0000006d576d7221 */ /* 0x001fce0000010000 */
[----:B------:R-:W0:Y:S01]  /*15140*/  MUFU.EX2 R134, R134 ;  /* 0x0000008600867308 */ /* 0x000e220000000800 */
[----:B------:R-:W-:Y:S02]  /*15150*/  @!P0 IMAD R110, R20, 0x8, R16 ;  /* 0x00000008146e8824 */ /* 0x000fe400078e0210 */
[----:B-1----:R-:W-:-:S05]  /*15160*/  FADD.FTZ R20, R123, R109 ;  /* 0x0000006d7b147221 */ /* 0x002fca0000010000 */
[----:B------:R-:W1:Y:S01]  /*15170*/  MUFU.EX2 R75, R75 ;  /* 0x0000004b004b7308 */ /* 0x000e620000000800 */
[----:B----4-:R-:W-:-:S07]  /*15180*/  FADD.FTZ R91, R136, R91 ;  /* 0x0000005b885b7221 */ /* 0x010fce0000010000 */
[----:B------:R-:W4:Y:S01]  /*15190*/  MUFU.EX2 R133, R133 ;  /* 0x0000008500857308 */ /* 0x000f220000000800 */
[----:B---3--:R-:W-:Y:S01]  /*151a0*/  FADD.FTZ R20, R124, R20 ;  /* 0x000000147c147221 */ /* 0x008fe20000010000 */
[----:B--2---:R-:W-:-:S06]  /*151b0*/  FADD.FTZ R91, R135, R91 ;  /* 0x0000005b875b7221 */ /* 0x004fcc0000010000 */
[----:B------:R-:W2:Y:S08]  /*151c0*/  MUFU.EX2 R78, R78 ;  /* 0x0000004e004e7308 */ /* 0x000eb00000000800 */
[----:B------:R-:W3:Y:S01]  /*151d0*/  MUFU.EX2 R132, R132 ;  /* 0x0000008400847308 */ /* 0x000ee20000000800 */
[----:B------:R-:W-:Y:S01]  /*151e0*/  FADD.FTZ R20, R0, R20 ;  /* 0x0000001400147221 */ /* 0x000fe20000010000 */
[----:B0-----:R-:W-:-:S06]  /*151f0*/  FADD.FTZ R91, R134, R91 ;  /* 0x0000005b865b7221 */ /* 0x001fcc0000010000 */
[----:B------:R-:W0:Y:S08]  /*15200*/  MUFU.EX2 R79, R79 ;  /* 0x0000004f004f7308 */ /* 0x000e300000000800 */
[----:B------:R-:W0:Y:S01]  /*15210*/  MUFU.EX2 R131, R131 ;  /* 0x0000008300837308 */ /* 0x000e220000000800 */
[----:B-1----:R-:W-:Y:S01]  /*15220*/  FADD.FTZ R20, R75, R20 ;  /* 0x000000144b147221 */ /* 0x002fe20000010000 */
[----:B----4-:R-:W-:-:S06]  /*15230*/  FADD.FTZ R91, R133, R91 ;  /* 0x0000005b855b7221 */ /* 0x010fcc0000010000 */
[----:B------:R-:W1:Y:S01]  /*15240*/  MUFU.EX2 R102, R102 ;  /* 0x0000006600667308 */ /* 0x000e620000000800 */
[----:B------:R-:W-:-:S07]  /*15250*/  F2FP.BF16.F32.PACK_AB R137, R75, R0 ;  /* 0x000000004b89723e */ /* 0x000fce00000010ff */
[----:B------:R-:W4:Y:S01]  /*15260*/  MUFU.EX2 R130, R130 ;  /* 0x0000008200827308 */ /* 0x000f220000000800 */
[----:B--2---:R-:W-:Y:S01]  /*15270*/  FADD.FTZ R0, R78, R20 ;  /* 0x000000144e007221 */ /* 0x004fe20000010000 */
[----:B---3--:R-:W-:-:S06]  /*15280*/  FADD.FTZ R91, R132, R91 ;  /* 0x0000005b845b7221 */ /* 0x008fcc0000010000 */
[----:B------:R-:W2:Y:S08]  /*15290*/  MUFU.EX2 R103, R103 ;  /* 0x0000006700677308 */ /* 0x000eb00000000800 */
[----:B------:R-:W3:Y:S01]  /*152a0*/  MUFU.EX2 R129, R129 ;  /* 0x0000008100817308 */ /* 0x000ee20000000800 */
[----:B0-----:R-:W-:Y:S01]  /*152b0*/  FADD.FTZ R0, R79, R0 ;  /* 0x000000004f007221 */ /* 0x001fe20000010000 */
[----:B------:R-:W-:-:S06]  /*152c0*/  FADD.FTZ R91, R131, R91 ;  /* 0x0000005b835b7221 */ /* 0x000fcc0000010000 */
[----:B------:R-:W0:Y:S01]  /*152d0*/  MUFU.EX2 R104, R104 ;  /* 0x0000006800687308 */ /* 0x000e220000000800 */
[----:B------:R-:W-:-:S07]  /*152e0*/  SHF.R.U32.HI R138, RZ, 0x7, R155 ;  /* 0x00000007ff8a7819 */ /* 0x000fce000001169b */
[----:B------:R-:W0:Y:S01]  /*152f0*/  MUFU.EX2 R128, R128 ;  /* 0x0000008000807308 */ /* 0x000e220000000800 */
[----:B-1----:R-:W-:Y:S01]  /*15300*/  FADD.FTZ R0, R102, R0 ;  /* 0x0000000066007221 */ /* 0x002fe20000010000 */
[----:B----4-:R-:W-:-:S06]  /*15310*/  FADD.FTZ R20, R130, R91 ;  /* 0x0000005b82147221 */ /* 0x010fcc0000010000 */
[----:B------:R-:W1:Y:S08]  /*15320*/  MUFU.EX2 R105, R105 ;  /* 0x0000006900697308 */ /* 0x000e700000000800 */
[----:B------:R-:W4:Y:S01]  /*15330*/  MUFU.EX2 R127, R127 ;  /* 0x0000007f007f7308 */ /* 0x000f220000000800 */
[----:B------:R-:W-:Y:S02]  /*15340*/  VIADD R85, R138, 0x9 ;  /* 0x000000098a557836 */ /* 0x000fe40000000000 */
[----:B--2---:R-:W-:-:S05]  /*15350*/  FADD.FTZ R0, R103, R0 ;  /* 0x0000000067007221 */ /* 0x004fca0000010000 */
[----:B------:R-:W2:Y:S01]  /*15360*/  MUFU.EX2 R106, R106 ;  /* 0x0000006a006a7308 */ /* 0x000ea20000000800 */
[----:B------:R-:W-:Y:S01]  /*15370*/  ISETP.GE.U32.AND P2, PT, R155, 0x180, PT ;  /* 0x000001809b00780c */ /* 0x000fe20003f46070 */
[----:B---3--:R-:W-:-:S06]  /*15380*/  FADD.FTZ R20, R129, R20 ;  /* 0x0000001481147221 */ /* 0x008fcc0000010000 */
[----:B------:R-:W3:Y:S01]  /*15390*/  MUFU.EX2 R125, R125 ;  /* 0x0000007d007d7308 */ /* 0x000ee20000000800 */
[----:B------:R-:W-:Y:S02]  /*153a0*/  @!P0 IMAD R111, R19, 0x8, R16 ;  /* 0x00000008136f8824 */ /* 0x000fe400078e0210 */
[----:B0-----:R-:W-:-:S05]  /*153b0*/  FADD.FTZ R0, R104, R0 ;  /* 0x0000000068007221 */ /* 0x001fca0000010000 */
[----:B------:R-:W0:Y:S01]  /*153c0*/  MUFU.EX2 R107, R107 ;  /* 0x0000006b006b7308 */ /* 0x000e220000000800 */
[----:B------:R-:W-:Y:S01]  /*153d0*/  SEL R85, R85, 0x9, !P2 ;  /* 0x0000000955557807 */ /* 0x000fe20005000000 */
[----:B------:R-:W-:-:S06]  /*153e0*/  FADD.FTZ R20, R128, R20 ;  /* 0x0000001480147221 */ /* 0x000fcc0000010000 */
[----:B------:R-:W0:Y:S01]  /*153f0*/  MUFU.EX2 R81, R81 ;  /* 0x0000005100517308 */ /* 0x000e220000000800 */
[----:B------:R-:W-:Y:S02]  /*15400*/  @!P0 VIADD R111, R111, 0x31c40 ;  /* 0x00031c406f6f8836 */ /* 0x000fe40000000000 */
[----:B-1----:R-:W-:Y:S01]  /*15410*/  FADD.FTZ R0, R105, R0 ;  /* 0x0000000069007221 */ /* 0x002fe20000010000 */
[----:B------:R-:W-:-:S04]  /*15420*/  @!P0 VIADD R110, R110, 0x31c60 ;  /* 0x00031c606e6e8836 */ /* 0x000fc80000000000 */
[----:B------:R-:W1:Y:S01]  /*15430*/  MUFU.EX2 R112, R112 ;  /* 0x0000007000707308 */ /* 0x000e620000000800 */
[----:B------:R-:W-:Y:S02]  /*15440*/  WARPGROUP.DEPBAR.LE gsb0, 0x0 ;  /* 0x00008000000079c5 */ /* 0x000fe40000010000 */
[----:B----4-:R-:W-:Y:S01]  /*15450*/  FADD.FTZ R20, R127, R20 ;  /* 0x000000147f147221 */ /* 0x010fe20000010000 */
[----:B------:R4:W-:Y:S06]  /*15460*/  BAR.ARV R85, 0x100 ;  /* 0x000400550000751d */ /* 0x0009ec0000002000 */
[----:B------:R-:W1:Y:S01]  /*15470*/  MUFU.EX2 R76, R76 ;  /* 0x0000004c004c7308 */ /* 0x000e620000000800 */
[----:B------:R-:W-:Y:S01]  /*15480*/  @!P0 PRMT R111, RZ, 0x654, R111 ;  /* 0x00000654ff6f8816 */ /* 0x000fe2000000006f */
[----:B--2---:R-:W-:Y:S01]  /*15490*/  FADD.FTZ R0, R106, R0 ;  /* 0x000000006a007221 */ /* 0x004fe20000010000 */
[----:B----4-:R-:W-:-:S05]  /*154a0*/  F2FP.BF16.F32.PACK_AB R85, R87, R126 ;  /* 0x0000007e5755723e */ /* 0x010fca00000010ff */
[----:B------:R-:W2:Y:S01]  /*154b0*/  MUFU.EX2 R113, R113 ;  /* 0x0000007100717308 */ /* 0x000ea20000000800 */
[----:B------:R-:W-:Y:S01]  /*154c0*/  @!P0 PRMT R110, RZ, 0x654, R110 ;  /* 0x00000654ff6e8816 */ /* 0x000fe2000000006e */
[----:B---3--:R-:W-:Y:S01]  /*154d0*/  FADD.FTZ R20, R125, R20 ;  /* 0x000000147d147221 */ /* 0x008fe20000010000 */
[----:B------:R-:W-:Y:S01]  /*154e0*/  F2FP.BF16.F32.PACK_AB R87, R124, R123 ;  /* 0x0000007b7c57723e */ /* 0x000fe200000010ff */
[----:B------:R3:W-:Y:S04]  /*154f0*/  @!P0 SYNCS.ARRIVE.TRANS64.RED.A1T0 RZ, [R111+URZ], RZ ;  /* 0x000000ff6fff89a7 */ /* 0x0007e8000810043f */
[----:B------:R-:W4:Y:S01]  /*15500*/  MUFU.EX2 R80, R80 ;  /* 0x0000005000507308 */ /* 0x000f220000000800 */
[----:B0-----:R-:W-:Y:S01]  /*15510*/  FADD.FTZ R0, R107, R0 ;  /* 0x000000006b007221 */ /* 0x001fe20000010000 */
[----:B------:R-:W-:Y:S01]  /*15520*/  FADD.FTZ R20, R81, R20 ;  /* 0x0000001451147221 */ /* 0x000fe20000010000 */
[----:B------:R3:W-:Y:S05]  /*15530*/  @!P0 SYNCS.ARRIVE.TRANS64.RED.A1T0 RZ, [R110+URZ], RZ ;  /* 0x000000ff6eff89a7 */ /* 0x0007ea000810043f */
[----:B------:R-:W0:Y:S01]  /*15540*/  MUFU.EX2 R114, R114 ;  /* 0x0000007200727308 */ /* 0x000e220000000800 */
[----:B------:R3:W-:Y:S07]  /*15550*/  STSM.16.M88.4 [R17+0x24300], R84 ;  /* 0x0243005411007844 */ /* 0x0007ee0000000200 */
[----:B------:R-:W0:Y:S01]  /*15560*/  MUFU.EX2 R89, R89 ;  /* 0x0000005900597308 */ /* 0x000e220000000800 */
[----:B-1----:R-:W-:Y:S01]  /*15570*/  FADD.FTZ R0, R112, R0 ;  /* 0x0000000070007221 */ /* 0x002fe20000010000 */
[----:B------:R-:W-:-:S06]  /*15580*/  FADD.FTZ R20, R76, R20 ;  /* 0x000000144c147221 */ /* 0x000fcc0000010000 */
[----:B------:R-:W1:Y:S08]  /*15590*/  MUFU.EX2 R115, R115 ;  /* 0x0000007300737308 */ /* 0x000e700000000800 */
[----:B------:R-:W1:Y:S01]  /*155a0*/  MUFU.EX2 R77, R77 ;  /* 0x0000004d004d7308 */ /* 0x000e620000000800 */
[----:B--2---:R-:W-:-:S07]  /*155b0*/  FADD.FTZ R0, R113, R0 ;  /* 0x0000000071007221 */ /* 0x004fce0000010000 */
[----:B---3--:R-:W-:Y:S01]  /*155c0*/  MUFU.EX2 R84, R83 ;  /* 0x0000005300547308 */ /* 0x008fe20000000800 */
[----:B----4-:R-:W-:-:S07]  /*155d0*/  FADD.FTZ R20, R80, R20 ;  /* 0x0000001450147221 */ /* 0x010fce0000010000 */
[----:B------:R-:W2:Y:S08]  /*155e0*/  MUFU.EX2 R83, R116 ;  /* 0x0000007400537308 */ /* 0x000eb00000000800 */
[----:B------:R-:W3:Y:S01]  /*155f0*/  MUFU.EX2 R97, R97 ;  /* 0x0000006100617308 */ /* 0x000ee20000000800 */
[----:B0-----:R-:W-:Y:S01]  /*15600*/  FADD.FTZ R0, R114, R0 ;  /* 0x0000000072007221 */ /* 0x001fe20000010000 */
[----:B------:R-:W-:-:S06]  /*15610*/  FADD.FTZ R20, R89, R20 ;  /* 0x0000001459147221 */ /* 0x000fcc0000010000 */
[----:B------:R-:W0:Y:S08]  /*15620*/  MUFU.EX2 R117, R117 ;  /* 0x0000007500757308 */ /* 0x000e300000000800 */
[----:B------:R-:W4:Y:S01]  /*15630*/  MUFU.EX2 R74, R74 ;  /* 0x0000004a004a7308 */ /* 0x000f220000000800 */
[----:B-1----:R-:W-:Y:S01]  /*15640*/  FADD.FTZ R0, R115, R0 ;  /* 0x0000000073007221 */ /* 0x002fe20000010000 */
[----:B------:R-:W-:-:S06]  /*15650*/  FADD.FTZ R20, R77, R20 ;  /* 0x000000144d147221 */ /* 0x000fcc0000010000 */
[----:B------:R-:W1:Y:S08]  /*15660*/  MUFU.EX2 R118, R118 ;  /* 0x0000007600767308 */ /* 0x000e700000000800 */
[----:B------:R-:W1:Y:S01]  /*15670*/  MUFU.EX2 R96, R96 ;  /* 0x0000006000607308 */ /* 0x000e620000000800 */
[----:B--2---:R-:W-:Y:S01]  /*15680*/  FADD.FTZ R0, R83, R0 ;  /* 0x0000000053007221 */ /* 0x004fe20000010000 */
[----:B---3--:R-:W-:-:S06]  /*15690*/  FADD.FTZ R20, R97, R20 ;  /* 0x0000001461147221 */ /* 0x008fcc0000010000 */
[----:B------:R-:W2:Y:S08]  /*156a0*/  MUFU.EX2 R119, R119 ;  /* 0x0000007700777308 */ /* 0x000eb00000000800 */
[----:B------:R-:W3:Y:S01]  /*156b0*/  MUFU.EX2 R21, R21 ;  /* 0x0000001500157308 */ /* 0x000ee20000000800 */
[----:B0-----:R-:W-:Y:S01]  /*156c0*/  FADD.FTZ R0, R117, R0 ;  /* 0x0000000075007221 */ /* 0x001fe20000010000 */
[----:B----4-:R-:W-:-:S06]  /*156d0*/  FADD.FTZ R20, R74, R20 ;  /* 0x000000144a147221 */ /* 0x010fcc0000010000 */
[----:B------:R-:W0:Y:S08]  /*156e0*/  MUFU.EX2 R120, R120 ;  /* 0x0000007800787308 */ /* 0x000e300000000800 */
[----:B------:R-:W4:Y:S01]  /*156f0*/  MUFU.EX2 R92, R92 ;  /* 0x0000005c005c7308 */ /* 0x000f220000000800 */
[----:B-1----:R-:W-:Y:S01]  /*15700*/  FADD.FTZ R0, R118, R0 ;  /* 0x0000000076007221 */ /* 0x002fe20000010000 */
[----:B------:R-:W-:-:S06]  /*15710*/  FADD.FTZ R20, R96, R20 ;  /* 0x0000001460147221 */ /* 0x000fcc0000010000 */
        /* <DEDUP_REMOVED lines=17> */
[----:B------:R-:W-:Y:S01]  /*15830*/  F2FP.BF16.F32.PACK_AB R139, R79, R78 ;  /* 0x0000004e4f8b723e */ /* 0x000fe200000010ff */
[----:B0-----:R-:W-:-:S06]  /*15840*/  FADD.FTZ R75, R141, R0 ;  /* 0x000000008d4b7221 */ /* 0x001fcc0000010000 */
[----:B------:R-:W0:Y:S01]  /*15850*/  MUFU.EX2 R143, R143 ;  /* 0x0000008f008f7308 */ /* 0x000e220000000800 */
[----:B----4-:R-:W-:-:S07]  /*15860*/  FADD.FTZ R79, R85, R20 ;  /* 0x00000014554f7221 */ /* 0x010fce0000010000 */
[----:B------:R-:W4:Y:S01]  /*15870*/  MUFU.EX2 R93, R93 ;  /* 0x0000005d005d7308 */ /* 0x000f220000000800 */
[----:B-1----:R-:W-:Y:S01]  /*15880*/  FADD.FTZ R75, R140, R75 ;  /* 0x0000004b8c4b7221 */ /* 0x002fe20000010000 */
[----:B------:R-:W-:-:S06]  /*15890*/  FADD.FTZ R20, R88, R79 ;  /* 0x0000004f58147221 */ /* 0x000fcc0000010000 */
[----:B------:R-:W1:Y:S08]  /*158a0*/  MUFU.EX2 R144, R144 ;  /* 0x0000009000907308 */ /* 0x000e700000000800 */
[----:B------:R-:W1:Y:S01]  /*158b0*/  MUFU.EX2 R100, R100 ;  /* 0x0000006400647308 */ /* 0x000e620000000800 */
[----:B--2---:R-:W-:Y:S01]  /*158c0*/  FADD.FTZ R0, R122, R75 ;  /* 0x0000004b7a007221 */ /* 0x004fe20000010000 */
[----:B---3--:R-:W-:-:S06]  /*158d0*/  FADD.FTZ R20, R101, R20 ;  /* 0x0000001465147221 */ /* 0x008fcc0000010000 */
[----:B------:R-:W2:Y:S01]  /*158e0*/  MUFU.EX2 R91, R145 ;  /* 0x00000091005b7308 */ /* 0x000ea20000000800 */
[----:B------:R-:W-:-:S07]  /*158f0*/  F2FP.BF16.F32.PACK_AB R78, R21, R96 ;  /* 0x00000060154e723e */ /* 0x000fce00000010ff */
[----:B------:R-:W3:Y:S01]  /*15900*/  MUFU.EX2 R94, R94 ;  /* 0x0000005e005e7308 */ /* 0x000ee20000000800 */
[----:B0-----:R-:W-:Y:S01]  /*15910*/  FADD.FTZ R21, R143, R0 ;  /* 0x000000008f157221 */ /* 0x001fe20000010000 */
[----:B----4-:R-:W-:-:S06]  /*15920*/  FADD.FTZ R75, R93, R20 ;  /* 0x000000145d4b7221 */ /* 0x010fcc0000010000 */
[----:B------:R-:W0:Y:S01]  /*15930*/  MUFU.EX2 R146, R146 ;  /* 0x0000009200927308 */ /* 0x000e220000000800 */
[----:B-1----:R-:W-:-:S07]  /*15940*/  FADD.FTZ R0, R144, R21 ;  /* 0x0000001590007221 */ /* 0x002fce0000010000 */
[----:B------:R-:W1:Y:S01]  /*15950*/  MUFU.EX2 R99, R99 ;  /* 0x0000006300637308 */ /* 0x000e620000000800 */
[----:B------:R-:W-:-:S07]  /*15960*/  FADD.FTZ R75, R100, R75 ;  /* 0x0000004b644b7221 */ /* 0x000fce0000010000 */
[----:B------:R-:W4:Y:S01]  /*15970*/  MUFU.EX2 R147, R147 ;  /* 0x0000009300937308 */ /* 0x000f220000000800 */
[----:B--2---:R-:W-:Y:S01]  /*15980*/  FADD.FTZ R21, R91, R0 ;  /* 0x000000005b157221 */ /* 0x004fe20000010000 */
[----:B---3--:R-:W-:-:S06]  /*15990*/  FADD.FTZ R20, R94, R75 ;  /* 0x0000004b5e147221 */ /* 0x008fcc0000010000 */
[----:B------:R-:W2:Y:S01]  /*159a0*/  MUFU.EX2 R148, R148 ;  /* 0x0000009400947308 */ /* 0x000ea20000000800 */
[----:B0-----:R-:W-:-:S07]  /*159b0*/  FADD.FTZ R0, R146, R21 ;  /* 0x0000001592007221 */ /* 0x001fce0000010000 */
[----:B------:R-:W0:Y:S08]  /*159c0*/  MUFU.EX2 R86, R90 ;  /* 0x0000005a00567308 */ /* 0x000e300000000800 */
[----:B------:R-:W-:Y:S08]  /*159d0*/  MUFU.EX2 R149, R149 ;  /* 0x0000009500957308 */ /* 0x000ff00000000800 */
[----:B------:R-:W3:Y:S01]  /*159e0*/  MUFU.EX2 R150, R150 ;  /* 0x0000009600967308 */ /* 0x000ee20000000800 */
[----:B-1----:R-:W-:Y:S01]  /*159f0*/  FADD.FTZ R75, R99, R20 ;  /* 0x00000014634b7221 */ /* 0x002fe20000010000 */
[----:B----4-:R-:W-:Y:S01]  /*15a00*/  FADD.FTZ R21, R147, R0 ;  /* 0x0000000093157221 */ /* 0x010fe20000010000 */
[----:B------:R-:W4:Y:S05]  /*15a10*/  LDL R20, [R1+0x24] ;  /* 0x0000240001147983 */ /* 0x000f2a0000100800 */
[----:B------:R-:W1:Y:S01]  /*15a20*/  MUFU.EX2 R98, R98 ;  /* 0x0000006200627308 */ /* 0x000e620000000800 */
[----:B--2---:R-:W-:Y:S01]  /*15a30*/  FADD.FTZ R0, R148, R21 ;  /* 0x0000001594007221 */ /* 0x004fe20000010000 */
[----:B0-----:R-:W-:Y:S01]  /*15a40*/  FADD.FTZ R75, R86, R75 ;  /* 0x0000004b564b7221 */ /* 0x001fe20000010000 */
[----:B---3--:R-:W-:-:S02]  /*15a50*/  F2FP.BF16.F32.PACK_AB R87, R150, R149 ;  /* 0x000000959657723e */ /* 0x008fc400000010ff */
[----:B------:R-:W-:-:S04]  /*15a60*/  FADD.FTZ R149, R149, R0 ;  /* 0x0000000095957221 */ /* 0x000fc80000010000 */
[----:B------:R-:W-:Y:S01]  /*15a70*/  FADD.FTZ R0, R150, R149 ;  /* 0x0000009596007221 */ /* 0x000fe20000010000 */
[----:B-1----:R-:W-:-:S05]  /*15a80*/  FADD.FTZ R21, R98, R75 ;  /* 0x0000004b62157221 */ /* 0x002fca0000010000 */
[----:B------:R0:W-:Y:S04]  /*15a90*/  STL [R1+0x4], R21 ;  /* 0x0000041501007387 */ /* 0x0001e80000100800 */
[----:B------:R-:W-:Y:S04]  /*15aa0*/  STL [R1+0x34], R0 ;  /* 0x0000340001007387 */ /* 0x000fe80000100800 */
[----:B0-----:R0:W5:Y:S01]  /*15ab0*/  LDL R21, [R1+0x40] ;  /* 0x0000400001157983 */ /* 0x0011620000100800 */
        /* <DEDUP_REMOVED lines=14> */
[----:B------:R-:W-:Y:S01]  /*15ba0*/  STSM.16.M88.4 [R17+0x25b00], R136 ;  /* 0x025b008811007844 */ /* 0x000fe20000000200 */
[----:B------:R-:W-:-:S03]  /*15bb0*/  F2FP.BF16.F32.PACK_AB R76, R74, R97 ;  /* 0x000000614a4c723e */ /* 0x000fc600000010ff */
[----:B------:R-:W-:Y:S01]  /*15bc0*/  STSM.16.M88.4 [R17+0x27300], R132 ;  /* 0x0273008411007844 */ /* 0x000fe20000000200 */
[----:B------:R-:W-:Y:S02]  /*15bd0*/  F2FP.BF16.F32.PACK_AB R77, R119, R118 ;  /* 0x00000076774d723e */ /* 0x000fe400000010ff */
[----:B------:R-:W-:Y:S01]  /*15be0*/  F2FP.BF16.F32.PACK_AB R79, R121, R120 ;  /* 0x00000078794f723e */ /* 0x000fe200000010ff */
[----:B------:R-:W-:Y:S01]  /*15bf0*/  STSM.16.M88.4 [R17+0x28b00], R128 ;  /* 0x028b008011007844 */ /* 0x000fe20000000200 */
[----:B------:R-:W-:-:S03]  /*15c00*/  F2FP.BF16.F32.PACK_AB R88, R101, R88 ;  /* 0x000000586558723e */ /* 0x000fc600000010ff */
[----:B------:R1:W-:Y:S01]  /*15c10*/  STSM.16.M88.4 [R17+0x2a300], R80 ;  /* 0x02a3005011007844 */ /* 0x0003e20000000200 */
[----:B------:R-:W-:Y:S02]  /*15c20*/  F2FP.BF16.F32.PACK_AB R89, R144, R143 ;  /* 0x0000008f9059723e */ /* 0x000fe400000010ff */
[----:B------:R-:W-:Y:S02]  /*15c30*/  F2FP.BF16.F32.PACK_AB R90, R100, R93 ;  /* 0x0000005d645a723e */ /* 0x000fe400000010ff */
[----:B------:R-:W-:Y:S02]  /*15c40*/  F2FP.BF16.F32.PACK_AB R91, R146, R91 ;  /* 0x0000005b925b723e */ /* 0x000fe400000010ff */
[----:B------:R-:W-:Y:S01]  /*15c50*/  F2FP.BF16.F32.PACK_AB R86, R98, R86 ;  /* 0x000000566256723e */ /* 0x000fe200000010ff */
[----:B------:R0:W-:Y:S01]  /*15c60*/  STSM.16.M88.4 [R17+0x2bb00], R76 ;  /* 0x02bb004c11007844 */ /* 0x0001e20000000200 */
[----:B-1----:R-:W-:Y:S02]  /*15c70*/  F2FP.BF16.F32.PACK_AB R80, R84, R92 ;  /* 0x0000005c5450723e */ /* 0x002fe400000010ff */
[----:B------:R-:W-:-:S02]  /*15c80*/  F2FP.BF16.F32.PACK_AB R81, R141, R142 ;  /* 0x0000008e8d51723e */ /* 0x000fc400000010ff */
[----:B------:R-:W-:Y:S02]  /*15c90*/  F2FP.BF16.F32.PACK_AB R82, R85, R95 ;  /* 0x0000005f5552723e */ /* 0x000fe400000010ff */
[----:B------:R-:W-:Y:S02]  /*15ca0*/  F2FP.BF16.F32.PACK_AB R83, R122, R140 ;  /* 0x0000008c7a53723e */ /* 0x000fe400000010ff */
[----:B------:R-:W-:Y:S02]  /*15cb0*/  F2FP.BF16.F32.PACK_AB R84, R99, R94 ;  /* 0x0000005e6354723e */ /* 0x000fe400000010ff */
[----:B------:R-:W-:Y:S01]  /*15cc0*/  F2FP.BF16.F32.PACK_AB R85, R148, R147 ;  /* 0x000000939455723e */ /* 0x000fe200000010ff */
[----:B------:R0:W-:Y:S04]  /*15cd0*/  STSM.16.M88.4 [R17+0x2d300], R80 ;  /* 0x02d3005011007844 */ /* 0x0001e80000000200 */
        /* <DEDUP_REMOVED lines=58> */
[C---:B----4-:R-:W-:Y:S01]  /*16080*/  ISETP.GT.AND P2, PT, R15.reuse, R20, PT ;  /* 0x000000140f00720c */ /* 0x050fe20003f44270 */
[----:B------:R-:W-:Y:S02]  /*16090*/  VIADD R15, R15, 0xffffffff ;  /* 0xffffffff0f0f7836 */ /* 0x000fe40000000000 */
[----:B------:R-:W-:Y:S01]  /*160a0*/  IMAD.MOV.U32 R20, RZ, RZ, R19 ;  /* 0x000000ffff147224 */ /* 0x000fe200078e0013 */
[----:B-1----:R-:W-:-:S09]  /*160b0*/  NOP ;  /* 0x0000000000007918 */ /* 0x002fd20000000000 */
[----:B0-----:R-:W-:Y:S05]  /*160c0*/  @P2 BRA `(.L_x_12348) ;  /* 0xffffffa4008c2947 */ /* 0x001fea000383ffff */
[----:B------:R-:W-:-:S07]  /*160d0*/  IMAD.MOV.U32 R157, RZ, RZ, R15 ;  /* 0x000000ffff9d7224 */ /* 0x000fce00078e000f */
.L_x_12337:
[----:B------:R-:W-:-:S13]  /*160e0*/  ISETP.GE.AND P2, PT, R157, RZ, PT ;  /* 0x000000ff9d00720c */ /* 0x000fda0003f46270 */
[----:B------:R-:W-:Y:S05]  /*160f0*/  @!P2 BRA `(.L_x_12349) ;  /* 0x0000004c00e8a947 */ /* 0x000fea0003800000 */
[----:B------:R0:W5:Y:S01]  /*16100*/  LDL.LU R15, [R1+0x40] ;  /* 0x00004000010f7983 */ /* 0x0001620000300800 */
[----:B------:R-:W-:Y:S02]  /*16110*/  IMAD.MOV.U32 R0, RZ, RZ, R73 ;  /* 0x000000ffff007224 */ /* 0x000fe400078e0049 */
[----:B------:R-:W-:Y:S02]  /*16120*/  IMAD.MOV.U32 R14, RZ, RZ, R23 ;  /* 0x000000ffff0e7224 */ /* 0x000fe400078e0017 */
[----:B------:R-:W-:-:S07]  /*16130*/  IMAD.MOV.U32 R20, RZ, RZ, R19 ;  /* 0x000000ffff147224 */ /* 0x000fce00078e0013 */
.L_x_12360:
[----:B-----5:R-:W2:Y:S01]  /*16140*/  LDL R21, [R1+0x64] ;  /* 0x0000640001157983 */ /* 0x020ea20000100800 */
[----:B------:R-:W-:Y:S01]  /*16150*/  VIADD R19, R20, 0x1 ;  /* 0x0000000114137836 */ /* 0x000fe20000000000 */
[----:B------:R-:W-:Y:S05]  /*16160*/  YIELD ;  /* 0x0000000000007946 */ /* 0x000fea0003800000 */
[----:B------:R-:W-:-:S04]  /*16170*/  ISETP.NE.AND P3, PT, R19, 0x2, PT ;  /* 0x000000021300780c */ /* 0x000fc80003f65270 */
[----:B------:R-:W-:Y:S02]  /*16180*/  SEL R72, RZ, 0x1, P3 ;  /* 0x00000001ff487807 */ /* 0x000fe40001800000 */
[----:B------:R-:W-:Y:S02]  /*16190*/  SEL R19, R19, RZ, P3 ;  /* 0x000000ff13137207 */ /* 0x000fe40001800000 */
[----:B------:R-:W-:-:S05]  /*161a0*/  LOP3.LUT R23, R15, R72, RZ, 0x3c, !PT ;  /* 0x000000480f177212 */ /* 0x000fca00078e3cff */
[----:B------:R1:W-:Y:S01]  /*161b0*/  STL [R1+0x40], R23 ;  /* 0x0000401701007387 */ /* 0x0003e20000100800 */
[----:B--2---:R-:W-:-:S13]  /*161c0*/  ISETP.NE.AND P2, PT, R21, RZ, PT ;  /* 0x000000ff1500720c */ /* 0x004fda0003f45270 */
[----:B-1----:R-:W-:Y:S05]  /*161d0*/  @P2 BRA `(.L_x_12350) ;  /* 0x0000000000302947 */ /* 0x002fea0003800000 */
[----:B------:R-:W-:Y:S05]  /*161e0*/  @!P1 BRA `(.L_x_12351) ;  /* 0x0000000000049947 */ /* 0x000fea0003800000 */
[----:B------:R-:W-:Y:S01]  /*161f0*/  BPT.TRAP 0x1 ;  /* 0x000000040000795c */ /* 0x000fe20000300000 */
.L_x_12351:
[----:B------:R-:W-:Y:S01]  /*16200*/  IMAD R21, R19, 0x8, R16 ;  /* 0x0000000813157824 */ /* 0x000fe200078e0210 */
[----:B------:R-:W-:-:S04]  /*16210*/  SHF.L.U32 R72, R23, 0x1f, RZ ;  /* 0x0000001f17487819 */ /* 0x000fc800000006ff */
[----:B------:R1:W2:Y:S01]  /*16220*/  SYNCS.PHASECHK.TRANS64.TRYWAIT P3, [R21+URZ+0x31c30], R72 ;  /* 0x031c3048150075a7 */ /* 0x0002a2000806017f */
[----:B------:R-:W-:Y:S05]  /*16230*/  @!P1 BRA `(.L_x_12352) ;  /* 0x0000000000049947 */ /* 0x000fea0003800000 */
[----:B------:R-:W-:Y:S01]  /*16240*/  BPT.TRAP 0x1 ;  /* 0x000000040000795c */ /* 0x000fe20000300000 */
.L_x_12352:
[----:B------:R-:W-:Y:S04]  /*16250*/  BSSY B0, `(.L_x_12350) ;  /* 0x0000004000007945 */ /* 0x000fe80003800000 */
[----:B--2---:R-:W-:Y:S05]  /*16260*/  @P3 BRA `(.L_x_12353) ;  /* 0x0000000000083947 */ /* 0x004fea0003800000 */
[----:B------:R-:W2:Y:S02]  /*16270*/  SYNCS.PHASECHK.TRANS64.TRYWAIT P3, [R21+URZ+0x31c30], R72 ;  /* 0x031c3048150075a7 */ /* 0x000ea4000806017f */
[----:B--2---:R-:W-:Y:S05]  /*16280*/  @!P3 BRA `(.L_x_12354) ;  /* 0x000000fc007cb947 */ /* 0x004fea0003800000 */
.L_x_12353:
[----:B------:R-:W-:Y:S05]  /*16290*/  BSYNC B0 ;  /* 0x0000000000007941 */ /* 0x000fea0003800000 */
.L_x_12350:
[----:B------:R-:W3:Y:S01]  /*162a0*/  LDL R23, [R1+0x6c] ;  /* 0x00006c0001177983 */ /* 0x000ee20000100800 */
[----:B-12---:R-:W1:Y:S01]  /*162b0*/  S2R R21, SR_TID.X ;  /* 0x0000000000157919 */ /* 0x006e620000002100 */
[----:B------:R-:W-:Y:S05]  /*162c0*/  WARPSYNC.ALL ;  /* 0x0000000000007948 */ /* 0x000fea0003800000 */
[----:B------:R-:W-:Y:S01]  /*162d0*/  IMAD.MOV.U32 R145, RZ, RZ, -0x7fffffe0 ;  /* 0x80000020ff917424 */ /* 0x000fe200078e00ff */
[----:B-1----:R-:W-:-:S05]  /*162e0*/  SHF.R.U32.HI R21, RZ, 0x7, R21 ;  /* 0x00000007ff157819 */ /* 0x002fca0000011615 */
        /* <DEDUP_REMOVED lines=17> */
[----:B---3--:R-:W-:-:S05]  /*16400*/  IMAD R144, R19, 0x6c0, R23 ;  /* 0x000006c013907824 */ /* 0x008fca00078e0217 */
        /* <DEDUP_REMOVED lines=307> */
[----:B-1----:R-:W-:Y:S01]  /*17740*/  MOV R21, UR14 ;  /* 0x0000000e00157c02 */ /* 0x002fe20008000f00 */
        /* <DEDUP_REMOVED lines=216> */
.L_x_12356:
[----:B------:R-:W-:Y:S01]  /*184d0*/  SHF.L.U32 R15, R15, 0x1f, RZ ;  /* 0x0000001f0f0f7819 */ /* 0x000fe200000006ff */
[----:B------:R-:W-:-:S04]  /*184e0*/  IMAD R21, R20, 0x8, R16 ;  /* 0x0000000814157824 */ /* 0x000fc800078e0210 */
[----:B------:R1:W2:Y:S01]  /*184f0*/  SYNCS.PHASECHK.TRANS64.TRYWAIT P2, [R21+URZ+0x31c50], R15 ;  /* 0x031c500f150075a7 */ /* 0x0002a2000804017f */
[----:B------:R-:W-:Y:S05]  /*18500*/  @!P1 BRA `(.L_x_12357) ;  /* 0x0000000000049947 */ /* 0x000fea0003800000 */
[----:B------:R-:W-:Y:S01]  /*18510*/  BPT.TRAP 0x1 ;  /* 0x000000040000795c */ /* 0x000fe20000300000 */
.L_x_12357:
[----:B------:R-:W-:Y:S04]  /*18520*/  BSSY B0, `(.L_x_12355) ;  /* 0x0000004000007945 */ /* 0x000fe80003800000 */
[----:B--2---:R-:W-:Y:S05]  /*18530*/  @P2 BRA `(.L_x_12358) ;  /* 0x0000000000082947 */ /* 0x004fea0003800000 */
[----:B------:R-:W2:Y:S02]  /*18540*/  SYNCS.PHASECHK.TRANS64.TRYWAIT P2, [R21+URZ+0x31c50], R15 ;  /* 0x031c500f150075a7 */ /* 0x000ea4000804017f */
[----:B--2---:R-:W-:Y:S05]  /*18550*/  @!P2 BRA `(.L_x_12359) ;  /* 0x000000d800dca947 */ /* 0x004fea0003800000 */
.L_x_12358:
[----:B------:R-:W-:Y:S05]  /*18560*/  BSYNC B0 ;  /* 0x0000000000007941 */ /* 0x000fea0003800000 */
.L_x_12355:
        /* <DEDUP_REMOVED lines=12> */
[----:B-12---:R-:W-:Y:S01]  /*18630*/  FMUL.FTZ R15, R112, UR61 ;  /* 0x0000003d700f7c20 */ /* 0x006fe20008410000 */
        /* <DEDUP_REMOVED lines=30> */
[----:B------:R-:W-:Y:S05]  /*18820*/  WARPSYNC.ALL ;  /* 0x0000000000007948 */ /* 0x000fea0003800000 */
[----:B------:R2:W4:Y:S01]  /*18830*/  MUFU.TANH R154, R138 ;  /* 0x0000008a009a7308 */ /* 0x0005220000002400 */
[----:B---3--:R-:W-:Y:S01]  /*18840*/  FMNMX.FTZ R23, R144, R23, !PT ;  /* 0x0000001790177209 */ /* 0x008fe20007810000 */
[----:B------:R-:W-:Y:S01]  /*18850*/  FMUL.FTZ R142, R142, UR61 ;  /* 0x0000003d8e8e7c20 */ /* 0x000fe20008410000 */
[----:B------:R-:W-:Y:S01]  /*18860*/  FMUL.FTZ R143, R143, UR61 ;  /* 0x0000003d8f8f7c20 */ /* 0x000fe20008410000 */
[----:B------:R-:W-:Y:S01]  /*18870*/  FMUL.FTZ R122, R122, UR61 ;  /* 0x0000003d7a7a7c20 */ /* 0x000fe20008410000 */
[----:B------:R-:W-:Y:S01]  /*18880*/  FMUL.FTZ R123, R123, UR61 ;  /* 0x0000003d7b7b7c20 */ /* 0x000fe20008410000 */
[----:B------:R-:W-:Y:S01]  /*18890*/  ULDC UR4, c[0x0][0x988] ;  /* 0x0002620000047ab9 */ /* 0x000fe20000000800 */
[----:B-1----:R-:W-:Y:S01]  /*188a0*/  FMNMX.FTZ R23, R141, R23, !PT ;  /* 0x000000178d177209 */ /* 0x002fe20007810000 */
[----:B------:R-:W1:Y:S01]  /*188b0*/  MUFU.TANH R140, R140 ;  /* 0x0000008c008c7308 */ /* 0x000e620000002400 */
[----:B--2---:R-:W-:Y:S01]  /*188c0*/  FMUL.FTZ R138, R132, UR61 ;  /* 0x0000003d848a7c20 */ /* 0x004fe20008410000 */
        /* <DEDUP_REMOVED lines=9> */
[----:B----4-:R-:W-:-:S02]  /*18960*/  IMAD.MOV.U32 R93, RZ, RZ, R154 ;  /* 0x000000ffff5d7224 */ /* 0x010fc400078e009a */
[----:B------:R-:W-:Y:S01]  /*18970*/  FMUL.FTZ R134, R134, UR61 ;  /* 0x0000003d86867c20 */ /* 0x000fe20008410000 */
[----:B------:R-:W-:Y:S02]  /*18980*/  FMUL.FTZ R154, R118, UR61 ;  /* 0x0000003d769a7c20 */ /* 0x000fe40008410000 */
[----:B------:R-:W3:Y:S01]  /*18990*/  MUFU.TANH R132, R132 ;  /* 0x0000008400847308 */ /* 0x000ee20000002400 */
[----:B-1----:R-:W-:-:S07]  /*189a0*/  FMNMX.FTZ R23, R140, R23, !PT ;  /* 0x000000178c177209 */ /* 0x002fce0007810000 */
[----:B------:R-:W1:Y:S01]  /*189b0*/  MUFU.TANH R137, R137 ;  /* 0x0000008900897308 */ /* 0x000e620000002400 */
[----:B--2---:R-:W-:-:S07]  /*189c0*/  FMNMX.FTZ R23, R138, R23, !PT ;  /* 0x000000178a177209 */ /* 0x004fce0007810000 */
[----:B------:R-:W2:Y:S01]  /*189d0*/  MUFU.TANH R136, R136 ;  /* 0x0000008800887308 */ /* 0x000ea20000002400 */
[----:B---3--:R-:W-:-:S07]  /*189e0*/  FMNMX.FTZ R23, R132, R23, !PT ;  /* 0x0000001784177209 */ /* 0x008fce0007810000 */
        /* <DEDUP_REMOVED lines=54> */
[----:B------:R-:W-:Y:S01]  /*18d50*/  MUFU.TANH R81, R143 ;  /* 0x0000008f00517308 */ /* 0x000fe20000002400 */
[----:B-1----:R-:W-:-:S05]  /*18d60*/  FMNMX.FTZ R23, R150, R23, !PT ;  /* 0x0000001796177209 */ /* 0x002fca0007810000 */
[----:B------:R-:W1:Y:S02]  /*18d70*/  SHFL.BFLY PT, R72, R23, 0x2, 0x1f ;  /* 0x0c401f0017487f89 */ /* 0x000e6400000e0000 */
[----:B------:R-:W-:Y:S08]  /*18d80*/  MUFU.TANH R142, R122 ;  /* 0x0000007a008e7308 */ /* 0x000ff00000002400 */
[----:B------:R2:W-:Y:S08]  /*18d90*/  MUFU.TANH R122, R123 ;  /* 0x0000007b007a7308 */ /* 0x0005f00000002400 */
[----:B------:R-:W-:Y:S01]  /*18da0*/  MUFU.TANH R97, R131 ;  /* 0x0000008300617308 */ /* 0x000fe20000002400 */
[----:B--2---:R-:W-:-:S02]  /*18db0*/  IMAD.MOV.U32 R123, RZ, RZ, R155 ;  /* 0x000000ffff7b7224 */ /* 0x004fc400078e009b */
[----:B------:R-:W-:Y:S01]  /*18dc0*/  FMUL.FTZ R155, R115, UR61 ;  /* 0x0000003d739b7c20 */ /* 0x000fe20008410000 */
[----:B-1----:R-:W-:-:S04]  /*18dd0*/  FMNMX.FTZ R23, R23, R72, !PT ;  /* 0x0000004817177209 */ /* 0x002fc80007810000 */
[----:B------:R-:W-:Y:S01]  /*18de0*/  MUFU.TANH R80, R130 ;  /* 0x0000008200507308 */ /* 0x000fe20000002400 */
[----:B------:R-:W1:Y:S07]  /*18df0*/  SHFL.BFLY PT, R72, R23, 0x1, 0x1f ;  /* 0x0c201f0017487f89 */ /* 0x000e6e00000e0000 */
[----:B------:R-:W2:Y:S08]  /*18e00*/  MUFU.TANH R92, R135 ;  /* 0x00000087005c7308 */ /* 0x000eb00000002400 */
[----:B------:R-:W-:Y:S08]  /*18e10*/  MUFU.TANH R139, R139 ;  /* 0x0000008b008b7308 */ /* 0x000ff00000002400 */
[----:B------:R3:W-:Y:S01]  /*18e20*/  MUFU.TANH R77, R127 ;  /* 0x0000007f004d7308 */ /* 0x0007e20000002400 */
[----:B--2---:R-:W-:Y:S01]  /*18e30*/  IMAD.MOV.U32 R118, RZ, RZ, R92 ;  /* 0x000000ffff767224 */ /* 0x004fe200078e005c */
[----:B-1----:R-:W-:Y:S01]  /*18e40*/  FMNMX.FTZ R23, R23, R72, !PT ;  /* 0x0000004817177209 */ /* 0x002fe20007810000 */
[----:B------:R-:W-:-:S04]  /*18e50*/  IMAD.U32 R72, RZ, RZ, UR4 ;  /* 0x00000004ff487e24 */ /* 0x000fc8000f8e00ff */
[CC--:B------:R-:W-:Y:S01]  /*18e60*/  FMUL.FTZ R115, R23.reuse, R72.reuse ;  /* 0x0000004817737220 */ /* 0x0c0fe20000410000 */
[----:B------:R-:W-:Y:S01]  /*18e70*/  FADD.FTZ R14, -R23, R14 ;  /* 0x0000000e170e7221 */ /* 0x000fe20000010100 */
[----:B------:R1:W2:Y:S02]  /*18e80*/  MUFU.TANH R84, R126 ;  /* 0x0000007e00547308 */ /* 0x0002a40000002400 */
[-C--:B------:R-:W-:Y:S01]  /*18e90*/  FFMA.FTZ R131, R137, R72.reuse, -R115 ;  /* 0x0000004889837223 */ /* 0x080fe20000010873 */
[----:B------:R-:W-:Y:S02]  /*18ea0*/  IMAD.MOV.U32 R137, RZ, RZ, R81 ;  /* 0x000000ffff897224 */ /* 0x000fe400078e0051 */
[-CC-:B------:R-:W-:Y:S01]  /*18eb0*/  FFMA.FTZ R81, R112, R72.reuse, -R115.reuse ;  /* 0x0000004870517223 */ /* 0x180fe20000010873 */
[-C--:B------:R-:W-:Y:S01]  /*18ec0*/  FMUL.FTZ R14, R14, R72.reuse ;  /* 0x000000480e0e7220 */ /* 0x080fe20000410000 */
[----:B------:R-:W4:Y:S01]  /*18ed0*/  LDL.LU R112, [R1+0x4] ;  /* 0x0000040001707983 */ /* 0x000f220000300800 */
[-CC-:B------:R-:W-:Y:S01]  /*18ee0*/  FFMA.FTZ R73, R153, R72.reuse, -R115.reuse ;  /* 0x0000004899497223 */ /* 0x180fe20000010873 */
[-CC-:B------:R-:W-:Y:S01]  /*18ef0*/  FFMA.FTZ R114, R152, R72.reuse, -R115.reuse ;  /* 0x0000004898727223 */ /* 0x180fe20000010873 */
[-CC-:B------:R-:W-:Y:S01]  /*18f00*/  FFMA.FTZ R76, R104, R72.reuse, -R115.reuse ;  /* 0x00000048684c7223 */ /* 0x180fe20000010873 */
[-CC-:B------:R-:W-:Y:S01]  /*18f10*/  FFMA.FTZ R130, R136, R72.reuse, -R115.reuse ;  /* 0x0000004888827223 */ /* 0x180fe20000010873 */
[----:B------:R-:W-:Y:S01]  /*18f20*/  MUFU.EX2 R14, R14 ;  /* 0x0000000e000e7308 */ /* 0x000fe20000000800 */
[----:B---3--:R-:W-:Y:S01]  /*18f30*/  FFMA.FTZ R127, R15, R72, -R115 ;  /* 0x000000480f7f7223 */ /* 0x008fe20000010873 */
[----:B------:R-:W-:-:S02]  /*18f40*/  IMAD.MOV.U32 R136, RZ, RZ, R80 ;  /* 0x000000ffff887224 */ /* 0x000fc400078e0050 */
[----:B-1----:R-:W-:-:S04]  /*18f50*/  FFMA.FTZ R126, R21, R72, -R115 ;  /* 0x00000048157e7223 */ /* 0x002fc80000010873 */
[----:B------:R1:W3:Y:S01]  /*18f60*/  MUFU.TANH R89, R134 ;  /* 0x0000008600597308 */ /* 0x0002e20000002400 */
[-CC-:B------:R-:W-:Y:S01]  /*18f70*/  FFMA.FTZ R143, R124, R72.reuse, -R115.reuse ;  /* 0x000000487c8f7223 */ /* 0x180fe20000010873 */
[-CC-:B------:R-:W-:Y:S01]  /*18f80*/  FFMA.FTZ R133, R138, R72.reuse, -R115.reuse ;  /* 0x000000488a857223 */ /* 0x180fe20000010873 */
[-CC-:B------:R-:W-:Y:S01]  /*18f90*/  FFMA.FTZ R135, R141, R72.reuse, -R115.reuse ;  /* 0x000000488d877223 */ /* 0x180fe20000010873 */
[----:B--2---:R-:W-:Y:S02]  /*18fa0*/  IMAD.MOV.U32 R152, RZ, RZ, R84 ;  /* 0x000000ffff987224 */ /* 0x004fe400078e0054 */
[-C--:B------:R-:W-:Y:S01]  /*18fb0*/  FFMA.FTZ R92, R88, R72.reuse, -R115 ;  /* 0x00000048585c7223 */ /* 0x080fe20000010873 */
[----:B------:R-:W-:Y:S02]  /*18fc0*/  IMAD.MOV.U32 R153, RZ, RZ, R77 ;  /* 0x000000ffff997224 */ /* 0x000fe400078e004d */
[-CC-:B------:R-:W-:Y:S01]  /*18fd0*/  FFMA.FTZ R145, R145, R72.reuse, -R115.reuse ;  /* 0x0000004891917223 */ /* 0x180fe20000010873 */
[----:B------:R-:W4:Y:S01]  /*18fe0*/  MUFU.EX2 R73, R73 ;  /* 0x0000004900497308 */ /* 0x000f220000000800 */
[-CC-:B------:R-:W-:Y:S01]  /*18ff0*/  FFMA.FTZ R144, R144, R72.reuse, -R115.reuse ;  /* 0x0000004890907223 */ /* 0x180fe20000010873 */
[-CC-:B------:R-:W-:Y:S01]  /*19000*/  FFMA.FTZ R132, R132, R72.reuse, -R115.reuse ;  /* 0x0000004884847223 */ /* 0x180fe20000010873 */
[-CC-:B------:R-:W-:Y:S01]  /*19010*/  FFMA.FTZ R129, R129, R72.reuse, -R115.reuse ;  /* 0x0000004881817223 */ /* 0x180fe20000010873 */
[-CC-:B------:R-:W-:Y:S01]  /*19020*/  FFMA.FTZ R128, R128, R72.reuse, -R115.reuse ;  /* 0x0000004880807223 */ /* 0x180fe20000010873 */
[----:B------:R-:W-:-:S03]  /*19030*/  FFMA.FTZ R125, R125, R72, -R115 ;  /* 0x000000487d7d7223 */ /* 0x000fc60000010873 */
[----:B------:R2:W0:Y:S01]  /*19040*/  MUFU.EX2 R104, R114 ;  /* 0x0000007200687308 */ /* 0x0004220000000800 */
[-CC-:B------:R-:W-:Y:S01]  /*19050*/  FFMA.FTZ R15, R101, R72.reuse, -R115.reuse ;  /* 0x00000048650f7223 */ /* 0x180fe20000010873 */
[-C--:B------:R-:W-:Y:S01]  /*19060*/  FFMA.FTZ R80, R105, R72.reuse, -R115 ;  /* 0x0000004869507223 */ /* 0x080fe20000010873 */
[----:B------:R-:W-:Y:S02]  /*19070*/  IMAD.MOV.U32 R105, RZ, RZ, R93 ;  /* 0x000000ffff697224 */ /* 0x000fe400078e005d */
[-C--:B------:R-:W-:Y:S01]  /*19080*/  FFMA.FTZ R21, R113, R72.reuse, -R115 ;  /* 0x0000004871157223 */ /* 0x080fe20000010873 */
[----:B------:R-:W-:Y:S02]  /*19090*/  IMAD.MOV.U32 R113, RZ, RZ, R118 ;  /* 0x000000ffff717224 */ /* 0x000fe400078e0076 */
[----:B------:R-:W-:Y:S01]  /*190a0*/  FMUL.FTZ R118, R107, UR61 ;  /* 0x0000003d6b767c20 */ /* 0x000fe20008410000 */
[----:B------:R-:W-:Y:S02]  /*190b0*/  IMAD.MOV.U32 R107, RZ, RZ, R139 ;  /* 0x000000ffff6b7224 */ /* 0x000fe400078e008b */
[----:B-1----:R-:W-:Y:S01]  /*190c0*/  FFMA.FTZ R134, R140, R72, -R115 ;  /* 0x000000488c867223 */ /* 0x002fe20000010873 */
[----:B------:R-:W-:Y:S01]  /*190d0*/  IMAD.MOV.U32 R124, RZ, RZ, R137 ;  /* 0x000000ffff7c7224 */ /* 0x000fe200078e0089 */
[----:B------:R-:W1:Y:S01]  /*190e0*/  MUFU.TANH R156, R156 ;  /* 0x0000009c009c7308 */ /* 0x000e620000002400 */
[----:B------:R-:W-:-:S02]  /*190f0*/  IMAD.MOV.U32 R138, RZ, RZ, R97 ;  /* 0x000000ffff8a7224 */ /* 0x000fc400078e0061 */
[-CC-:B------:R-:W-:Y:S01]  /*19100*/  FFMA.FTZ R97, R96, R72.reuse, -R115.reuse ;  /* 0x0000004860617223 */ /* 0x180fe20000010873 */
[----:B--2---:R-:W-:Y:S02]  /*19110*/  IMAD.MOV.U32 R114, RZ, RZ, R136 ;  /* 0x000000ffff727224 */ /* 0x004fe400078e0088 */
[-C--:B------:R-:W-:Y:S01]  /*19120*/  FFMA.FTZ R96, R100, R72.reuse, -R115 ;  /* 0x0000004864607223 */ /* 0x080fe20000010873 */
[----:B---3--:R-:W-:Y:S02]  /*19130*/  IMAD.MOV.U32 R140, RZ, RZ, R89 ;  /* 0x000000ffff8c7224 */ /* 0x008fe400078e0059 */
        /* <DEDUP_REMOVED lines=12> */
[----:B------:R-:W-:Y:S01]  /*19200*/  IMAD.MOV.U32 R115, RZ, RZ, R138 ;  /* 0x000000ffff737224 */ /* 0x000fe200078e008a */
[----:B------:R-:W2:Y:S01]  /*19210*/  MUFU.TANH R155, R155 ;  /* 0x0000009b009b7308 */ /* 0x000ea20000002400 */
[----:B------:R-:W-:-:S02]  /*19220*/  IMAD.MOV.U32 R151, RZ, RZ, R140 ;  /* 0x000000ffff977224 */ /* 0x000fc400078e008c */
[----:B------:R-:W-:Y:S02]  /*19230*/  IMAD.MOV.U32 R138, RZ, RZ, R122 ;  /* 0x000000ffff8a7224 */ /* 0x000fe400078e007a */
[----:B------:R-:W-:Y:S01]  /*19240*/  FMUL.FTZ R116, R119, UR61 ;  /* 0x0000003d77747c20 */ /* 0x000fe20008410000 */
[----:B------:R-:W-:Y:S02]  /*19250*/  FMUL.FTZ R117, R106, UR61 ;  /* 0x0000003d6a757c20 */ /* 0x000fe40008410000 */
[----:B------:R-:W3:Y:S01]  /*19260*/  MUFU.TANH R154, R154 ;  /* 0x0000009a009a7308 */ /* 0x000ee20000002400 */
[----:B------:R-:W-:-:S07]  /*19270*/  FMUL.FTZ R119, R110, UR61 ;  /* 0x0000003d6e777c20 */ /* 0x000fce0008410000 */
        /* <DEDUP_REMOVED lines=24> */
[----:B------:R-:W3:Y:S08]  /*19400*/  MUFU.EX2 R106, R145 ;  /* 0x00000091006a7308 */ /* 0x000ef00000000800 */
[----:B------:R-:W3:Y:S01]  /*19410*/  MUFU.TANH R137, R137 ;  /* 0x0000008900897308 */ /* 0x000ee20000002400 */
[----:B------:R-:W-:-:S07]  /*19420*/  FMUL.FTZ R87, R87, UR61 ;  /* 0x0000003d57577c20 */ /* 0x000fce0008410000 */
[----:B------:R-:W3:Y:S08]  /*19430*/  MUFU.EX2 R144, R144 ;  /* 0x0000009000907308 */ /* 0x000ef00000000800 */
[----:B------:R-:W3:Y:S01]  /*19440*/  MUFU.TANH R82, R82 ;  /* 0x0000005200527308 */ /* 0x000ee20000002400 */
[----:B----4-:R-:W-:-:S04]  /*19450*/  FFMA.FTZ R101, R14, R112, R73 ;  /* 0x000000700e657223 */ /* 0x010fc80000010049 */
[C---:B0-----:R-:W-:Y:S01]  /*19460*/  FADD.FTZ R101, R104.reuse, R101 ;  /* 0x0000006568657221 */ /* 0x041fe20000010000 */
[----:B------:R-:W-:Y:S02]  /*19470*/  F2FP.BF16.F32.PACK_AB R104, R104, R73 ;  /* 0x000000496868723e */ /* 0x000fe400000010ff */
[----:B------:R-:W-:-:S04]  /*19480*/  FMNMX.FTZ R73, R105, R0, !PT ;  /* 0x0000000069497209 */ /* 0x000fc80007810000 */
[----:B------:R-:W-:-:S04]  /*19490*/  FMNMX.FTZ R73, R107, R73, !PT ;  /* 0x000000496b497209 */ /* 0x000fc80007810000 */
[----:B------:R-:W-:-:S04]  /*194a0*/  FMNMX.FTZ R73, R123, R73, !PT ;  /* 0x000000497b497209 */ /* 0x000fc80007810000 */
[----:B------:R-:W-:-:S04]  /*194b0*/  FMNMX.FTZ R73, R124, R73, !PT ;  /* 0x000000497c497209 */ /* 0x000fc80007810000 */
[----:B------:R-:W-:-:S04]  /*194c0*/  FMNMX.FTZ R73, R114, R73, !PT ;  /* 0x0000004972497209 */ /* 0x000fc80007810000 */
        /* <DEDUP_REMOVED lines=8> */
[----:B-1----:R-:W-:-:S04]  /*19550*/  FMNMX.FTZ R73, R156, R73, !PT ;  /* 0x000000499c497209 */ /* 0x002fc80007810000 */
[----:B--2---:R-:W-:-:S04]  /*19560*/  FMNMX.FTZ R73, R155, R73, !PT ;  /* 0x000000499b497209 */ /* 0x004fc80007810000 */
        /* <DEDUP_REMOVED lines=11> */
[----:B------:R-:W-:-:S04]  /*19620*/  FMNMX.FTZ R73, R110, R73, !PT ;  /* 0x000000496e497209 */ /* 0x000fc80007810000 */
[----:B------:R-:W-:Y:S01]  /*19630*/  FMNMX.FTZ R73, R111, R73, !PT ;  /* 0x000000496f497209 */ /* 0x000fe20007810000 */
[----:B------:R-:W1:Y:S01]  /*19640*/  MUFU.TANH R86, R86 ;  /* 0x0000005600567308 */ /* 0x000e620000002400 */
[----:B------:R-:W-:Y:S02]  /*19650*/  FMUL.FTZ R140, R74, UR61 ;  /* 0x0000003d4a8c7c20 */ /* 0x000fe40008410000 */
[----:B------:R-:W-:Y:S01]  /*19660*/  FMNMX.FTZ R73, R136, R73, !PT ;  /* 0x0000004988497209 */ /* 0x000fe20007810000 */
[----:B------:R-:W-:Y:S01]  /*19670*/  FADD.FTZ R101, R106, R101 ;  /* 0x000000656a657221 */ /* 0x000fe20000010000 */
[----:B------:R-:W-:Y:S02]  /*19680*/  FMUL.FTZ R142, R75, UR61 ;  /* 0x0000003d4b8e7c20 */ /* 0x000fe40008410000 */
[----:B------:R-:W-:Y:S01]  /*19690*/  FMNMX.FTZ R73, R137, R73, !PT ;  /* 0x0000004989497209 */ /* 0x000fe20007810000 */
[----:B------:R-:W2:Y:S01]  /*196a0*/  MUFU.TANH R87, R87 ;  /* 0x0000005700577308 */ /* 0x000ea20000002400 */
[C---:B------:R-:W-:Y:S01]  /*196b0*/  FADD.FTZ R139, R144.reuse, R101 ;  /* 0x00000065908b7221 */ /* 0x040fe20000010000 */
[----:B------:R-:W-:Y:S01]  /*196c0*/  F2FP.BF16.F32.PACK_AB R106, R144, R106 ;  /* 0x0000006a906a723e */ /* 0x000fe200000010ff */
[----:B------:R-:W-:Y:S01]  /*196d0*/  FMUL.FTZ R144, R78, UR61 ;  /* 0x0000003d4e907c20 */ /* 0x000fe20008410000 */
[----:B------:R-:W-:-:S04]  /*196e0*/  FMNMX.FTZ R73, R82, R73, !PT ;  /* 0x0000004952497209 */ /* 0x000fc80007810000 */
[----:B------:R-:W3:Y:S01]  /*196f0*/  MUFU.TANH R140, R140 ;  /* 0x0000008c008c7308 */ /* 0x000ee20000002400 */
[----:B0-----:R-:W-:Y:S01]  /*19700*/  FMNMX.FTZ R73, R83, R73, !PT ;  /* 0x0000004953497209 */ /* 0x001fe20007810000 */
[----:B------:R-:W-:-:S06]  /*19710*/  FMUL.FTZ R145, R79, UR61 ;  /* 0x0000003d4f917c20 */ /* 0x000fcc0008410000 */
[----:B------:R-:W0:Y:S01]  /*19720*/  MUFU.TANH R142, R142 ;  /* 0x0000008e008e7308 */ /* 0x000e220000002400 */
[----:B-1----:R-:W-:-:S07]  /*19730*/  FMNMX.FTZ R73, R86, R73, !PT ;  /* 0x0000004956497209 */ /* 0x002fce0007810000 */
[----:B------:R-:W1:Y:S01]  /*19740*/  MUFU.TANH R144, R144 ;  /* 0x0000009000907308 */ /* 0x000e620000002400 */
[----:B--2---:R-:W-:-:S07]  /*19750*/  FMNMX.FTZ R73, R87, R73, !PT ;  /* 0x0000004957497209 */ /* 0x004fce0007810000 */
[----:B------:R-:W2:Y:S01]  /*19760*/  MUFU.TANH R145, R145 ;  /* 0x0000009100917308 */ /* 0x000ea20000002400 */
[----:B---3--:R-:W-:-:S04]  /*19770*/  FMNMX.FTZ R73, R140, R73, !PT ;  /* 0x000000498c497209 */ /* 0x008fc80007810000 */
[----:B0-----:R-:W-:-:S04]  /*19780*/  FMNMX.FTZ R73, R142, R73, !PT ;  /* 0x000000498e497209 */ /* 0x001fc80007810000 */
[----:B-1----:R-:W-:-:S04]  /*19790*/  FMNMX.FTZ R73, R144, R73, !PT ;  /* 0x0000004990497209 */ /* 0x002fc80007810000 */
[----:B--2---:R-:W-:-:S05]  /*197a0*/  FMNMX.FTZ R73, R145, R73, !PT ;  /* 0x0000004991497209 */ /* 0x004fca0007810000 */
[----:B------:R-:W0:Y:S02]  /*197b0*/  SHFL.BFLY PT, R74, R73, 0x2, 0x1f ;  /* 0x0c401f00494a7f89 */ /* 0x000e2400000e0000 */
[----:B0-----:R-:W-:-:S05]  /*197c0*/  FMNMX.FTZ R73, R73, R74, !PT ;  /* 0x0000004a49497209 */ /* 0x001fca0007810000 */
[----:B------:R-:W0:Y:S02]  /*197d0*/  SHFL.BFLY PT, R74, R73, 0x1, 0x1f ;  /* 0x0c201f00494a7f89 */ /* 0x000e2400000e0000 */
[----:B0-----:R-:W-:-:S05]  /*197e0*/  FMNMX.FTZ R73, R73, R74, !PT ;  /* 0x0000004a49497209 */ /* 0x001fca0007810000 */
[----:B------:R-:W-:-:S04]  /*197f0*/  FMUL.FTZ R147, R73, R72 ;  /* 0x0000004849937220 */ /* 0x000fc80000410000 */
[-CC-:B------:R-:W-:Y:S02]  /*19800*/  FFMA.FTZ R102, R138, R72.reuse, -R147.reuse ;  /* 0x000000488a667223 */ /* 0x180fe40000010893 */
[----:B------:R-:W2:Y:S01]  /*19810*/  LDL R138, [R1+0x7c] ;  /* 0x00007c00018a7983 */ /* 0x000ea20000100800 */
[----:B------:R-:W-:Y:S01]  /*19820*/  FFMA.FTZ R91, R108, R72, -R147 ;  /* 0x000000486c5b7223 */ /* 0x000fe20000010893 */
[----:B------:R-:W-:-:S05]  /*19830*/  VIADD R108, R16, 0x200 ;  /* 0x00000200106c7836 */ /* 0x000fca0000000000 */
        /* <DEDUP_REMOVED lines=42> */
[----:B------:R-:W-:-:S13]  /*19ae0*/  R2UR UR4, R108 ;  /* 0x000000006c0472ca */ /* 0x000fda00000e0000 */
[----:B------:R-:W-:Y:S01]  /*19af0*/  HGMMA.64x96x16.F32.BF16 R24, gdesc[UR4].tnspB, R24, gsb0 ;  /* 0x41600000041879f0 */ /* 0x000fe20008001818 */
[----:B------:R-:W-:-:S05]  /*19b00*/  VIADD R110, R108, 0x180 ;  /* 0x000001806c6e7836 */ /* 0x000fca0000000000 */
[----:B------:R-:W-:Y:S01]  /*19b10*/  R2UR UR8, R110 ;  /* 0x000000006e0872ca */ /* 0x000fe200000e0000 */
[----:B------:R-:W-:Y:S01]  /*19b20*/  VIADD R110, R108, 0x300 ;  /* 0x000003006c6e7836 */ /* 0x000fe20000000000 */
[----:B------:R-:W-:Y:S01]  /*19b30*/  R2UR UR13, R111 ;  /* 0x000000006f0d72ca */ /* 0x000fe200000e0000 */
[----:B------:R-:W-:Y:S02]  /*19b40*/  WARPGROUP.DEPBAR.LE gsb0, 0x0 ;  /* 0x00008000000079c5 */ /* 0x000fe40000010000 */
[----:B------:R-:W-:-:S08]  /*19b50*/  WARPGROUP.ARRIVE ;  /* 0x00000000000079c5 */ /* 0x000fd00000000000 */
        /* <DEDUP_REMOVED lines=24> */
[----:B------:R-:W-:Y:S02]  /*19ce0*/  IMAD.MOV.U32 R111, RZ, RZ, -0x3ffffff0 ;  /* 0xc0000010ff6f7424 */ /* 0x000fe400078e00ff */
[----:B------:R-:W-:Y:S01]  /*19cf0*/  FFMA.FTZ R78, R136, R72, -R147 ;  /* 0x00000048884e7223 */ /* 0x000fe20000010893 */
[----:B------:R-:W-:Y:S01]  /*19d00*/  R2UR UR28, R110 ;  /* 0x000000006e1c72ca */ /* 0x000fe200000e0000 */
[----:B------:R-:W2:Y:S01]  /*19d10*/  LDL.LU R136, [R1+0x34] ;  /* 0x0000340001887983 */ /* 0x000ea20000300800 */
        /* <DEDUP_REMOVED lines=18> */
[-CC-:B------:R-:W-:Y:S01]  /*19e40*/  FFMA.FTZ R101, R112, R72.reuse, -R147.reuse ;  /* 0x0000004870657223 */ /* 0x180fe20000010893 */
[-CC-:B------:R-:W-:Y:S02]  /*19e50*/  FFMA.FTZ R112, R153, R72.reuse, -R147.reuse ;  /* 0x0000004899707223 */ /* 0x180fe40000010893 */
[----:B------:R-:W0:Y:S01]  /*19e60*/  S2R R153, SR_TID.X ;  /* 0x0000000000997919 */ /* 0x000e220000002100 */
[----:B------:R-:W-:Y:S01]  /*19e70*/  FADD.FTZ R0, -R73, R0 ;  /* 0x0000000049007221 */ /* 0x000fe20000010100 */
[----:B------:R-:W-:-:S03]  /*19e80*/  FFMA.FTZ R105, R105, R72, -R147 ;  /* 0x0000004869697223 */ /* 0x000fc60000010893 */
[-C--:B------:R-:W-:Y:S01]  /*19e90*/  FMUL.FTZ R0, R0, R72.reuse ;  /* 0x0000004800007220 */ /* 0x080fe20000410000 */
[-CC-:B------:R-:W-:Y:S02]  /*19ea0*/  FFMA.FTZ R107, R107, R72.reuse, -R147.reuse ;  /* 0x000000486b6b7223 */ /* 0x180fe40000010893 */
[----:B------:R-:W-:Y:S01]  /*19eb0*/  MUFU.EX2 R105, R105 ;  /* 0x0000006900697308 */ /* 0x000fe20000000800 */
[----:B------:R-:W-:-:S07]  /*19ec0*/  FFMA.FTZ R79, R137, R72, -R147 ;  /* 0x00000048894f7223 */ /* 0x000fce0000010893 */
[----:B------:R-:W2:Y:S01]  /*19ed0*/  MUFU.EX2 R0, R0 ;  /* 0x0000000000007308 */ /* 0x000ea20000000800 */
[----:B------:R-:W-:Y:S02]  /*19ee0*/  WARPGROUP.DEPBAR.LE gsb0, 0x0 ;  /* 0x00008000000079c5 */ /* 0x000fe40000010000 */
[----:B------:R-:W-:-:S06]  /*19ef0*/  WARPGROUP.ARRIVE ;  /* 0x00000000000079c5 */ /* 0x000fcc0000000000 */
[----:B------:R-:W-:Y:S01]  /*19f00*/  HGMMA.64x96x16.F32.BF16 R24, gdesc[UR36].tnspB, R24, gsb0 ;  /* 0x41600000241879f0 */ /* 0x000fe20008001818 */
[----:B------:R-:W1:Y:S01]  /*19f10*/  MUFU.EX2 R108, R107 ;  /* 0x0000006b006c7308 */ /* 0x000e620000000800 */
[----:B0-----:R-:W-:Y:S01]  /*19f20*/  SHF.R.U32.HI R137, RZ, 0x7, R153 ;  /* 0x00000007ff897819 */ /* 0x001fe20000011699 */
[-CC-:B------:R-:W-:Y:S01]  /*19f30*/  FFMA.FTZ R124, R124, R72.reuse, -R147.reuse ;  /* 0x000000487c7c7223 */ /* 0x180fe20000010893 */
[----:B------:R-:W-:Y:S01]  /*19f40*/  FFMA.FTZ R123, R123, R72, -R147 ;  /* 0x000000487b7b7223 */ /* 0x000fe20000010893 */
[----:B------:R-:W-:Y:S02]  /*19f50*/  ISETP.GE.U32.AND P2, PT, R153, 0x180, PT ;  /* 0x000001809900780c */ /* 0x000fe40003f46070 */
[----:B------:R-:W-:Y:S02]  /*19f60*/  VIADD R109, R137, 0x9 ;  /* 0x00000009896d7836 */ /* 0x000fe40000000000 */
[----:B------:R-:W-:Y:S01]  /*19f70*/  MUFU.EX2 R107, R123 ;  /* 0x0000007b006b7308 */ /* 0x000fe20000000800 */
[----:B--2---:R-:W-:-:S02]  /*19f80*/  FFMA.FTZ R110, R0, R136, R105 ;  /* 0x00000088006e7223 */ /* 0x004fc40000010069 */
[----:B------:R-:W-:-:S05]  /*19f90*/  SEL R109, R109, 0x9, !P2 ;  /* 0x000000096d6d7807 */ /* 0x000fca0005000000 */
[----:B------:R-:W-:Y:S01]  /*19fa0*/  MUFU.EX2 R124, R124 ;  /* 0x0000007c007c7308 */ /* 0x000fe20000000800 */
[----:B-1----:R-:W-:Y:S01]  /*19fb0*/  F2FP.BF16.F32.PACK_AB R105, R108, R105 ;  /* 0x000000696c69723e */ /* 0x002fe200000010ff */
[-CC-:B------:R-:W-:Y:S01]  /*19fc0*/  FFMA.FTZ R94, R114, R72.reuse, -R147.reuse ;  /* 0x00000048725e7223 */ /* 0x180fe20000010893 */
[----:B------:R-:W-:-:S05]  /*19fd0*/  FFMA.FTZ R95, R115, R72, -R147 ;  /* 0x00000048735f7223 */ /* 0x000fca0000010893 */
[----:B------:R-:W0:Y:S01]  /*19fe0*/  MUFU.EX2 R135, R135 ;  /* 0x0000008700877308 */ /* 0x000e220000000800 */
[-CC-:B------:R-:W-:Y:S01]  /*19ff0*/  FFMA.FTZ R98, R151, R72.reuse, -R147.reuse ;  /* 0x0000004897627223 */ /* 0x180fe20000010893 */
[----:B------:R-:W-:-:S06]  /*1a000*/  FFMA.FTZ R99, R113, R72, -R147 ;  /* 0x0000004871637223 */ /* 0x000fcc0000010893 */
[----:B------:R-:W1:Y:S08]  /*1a010*/  MUFU.EX2 R134, R134 ;  /* 0x0000008600867308 */ /* 0x000e700000000800 */
[----:B------:R-:W2:Y:S01]  /*1a020*/  MUFU.EX2 R133, R133 ;  /* 0x0000008500857308 */ /* 0x000ea20000000800 */
[----:B0-----:R-:W-:-:S07]  /*1a030*/  FADD.FTZ R139, R135, R139 ;  /* 0x0000008b878b7221 */ /* 0x001fce0000010000 */
[----:B------:R-:W-:Y:S01]  /*1a040*/  MUFU.EX2 R132, R132 ;  /* 0x0000008400847308 */ /* 0x000fe20000000800 */
[----:B------:R-:W-:-:S07]  /*1a050*/  FFMA.FTZ R103, R152, R72, -R147 ;  /* 0x0000004898677223 */ /* 0x000fce0000010893 */
[----:B------:R-:W-:Y:S01]  /*1a060*/  MUFU.EX2 R99, R99 ;  /* 0x0000006300637308 */ /* 0x000fe20000000800 */
[----:B-1----:R-:W-:-:S07]  /*1a070*/  FADD.FTZ R139, R134, R139 ;  /* 0x0000008b868b7221 */ /* 0x002fce0000010000 */
[----:B------:R-:W-:Y:S01]  /*1a080*/  MUFU.EX2 R131, R131 ;  /* 0x0000008300837308 */ /* 0x000fe20000000800 */
[----:B------:R-:W-:Y:S02]  /*1a090*/  WARPGROUP.DEPBAR.LE gsb0, 0x0 ;  /* 0x00008000000079c5 */ /* 0x000fe40000010000 */
[----:B------:R0:W-:Y:S06]  /*1a0a0*/  BAR.ARV R109, 0x100 ;  /* 0x0004006d0000751d */ /* 0x0001ec0000002000 */
[----:B0-----:R-:W-:Y:S01]  /*1a0b0*/  FADD.FTZ R109, R108, R110 ;  /* 0x0000006e6c6d7221 */ /* 0x001fe20000010000 */
        /* <DEDUP_REMOVED lines=8> */
[----:B------:R-:W-:Y:S02]  /*1a140*/  @!P0 SYNCS.ARRIVE.TRANS64.RED.A1T0 RZ, [R110+URZ], RZ ;  /* 0x000000ff6eff89a7 */ /* 0x000fe4000810043f */
[----:B------:R0:W-:Y:S01]  /*1a150*/  @!P0 SYNCS.ARRIVE.TRANS64.RED.A1T0 RZ, [R108+URZ], RZ ;  /* 0x000000ff6cff89a7 */ /* 0x0001e2000810043f */
[----:B------:R1:W-:Y:S01]  /*1a160*/  STSM.16.M88.4 [R17+0x24300], R104 ;  /* 0x0243006811007844 */ /* 0x0003e20000000200 */
[----:B0-----:R-:W-:Y:S08]  /*1a170*/  MUFU.EX2 R108, R76 ;  /* 0x0000004c006c7308 */ /* 0x001ff00000000800 */
[----:B-1----:R-:W-:Y:S08]  /*1a180*/  MUFU.EX2 R106, R97 ;  /* 0x00000061006a7308 */ /* 0x002ff00000000800 */
[----:B------:R-:W-:Y:S08]  /*1a190*/  MUFU.EX2 R97, R93 ;  /* 0x0000005d00617308 */ /* 0x000ff00000000800 */
[----:B------:R-:W0:Y:S08]  /*1a1a0*/  MUFU.EX2 R93, R94 ;  /* 0x0000005e005d7308 */ /* 0x000e300000000800 */
[----:B------:R-:W1:Y:S01]  /*1a1b0*/  MUFU.EX2 R76, R95 ;  /* 0x0000005f004c7308 */ /* 0x000e620000000800 */
[----:B------:R-:W-:-:S07]  /*1a1c0*/  FADD.FTZ R124, R124, R20 ;  /* 0x000000147c7c7221 */ /* 0x000fce0000010000 */
[----:B------:R-:W3:Y:S08]  /*1a1d0*/  MUFU.EX2 R95, R98 ;  /* 0x00000062005f7308 */ /* 0x000ef00000000800 */
[----:B------:R-:W-:Y:S08]  /*1a1e0*/  MUFU.EX2 R111, R77 ;  /* 0x0000004d006f7308 */ /* 0x000ff00000000800 */
[----:B------:R-:W-:Y:S01]  /*1a1f0*/  MUFU.EX2 R105, R96 ;  /* 0x0000006000697308 */ /* 0x000fe20000000800 */
[----:B--2---:R-:W-:-:S07]  /*1a200*/  FADD.FTZ R139, R133, R139 ;  /* 0x0000008b858b7221 */ /* 0x004fce0000010000 */
[----:B------:R0:W-:Y:S08]  /*1a210*/  MUFU.EX2 R96, R88 ;  /* 0x0000005800607308 */ /* 0x0001f00000000800 */
[----:B------:R-:W2:Y:S01]  /*1a220*/  MUFU.EX2 R77, R101 ;  /* 0x00000065004d7308 */ /* 0x000ea20000000800 */
[----:B0-----:R-:W-:-:S04]  /*1a230*/  FADD.FTZ R88, R93, R124 ;  /* 0x0000007c5d587221 */ /* 0x001fc80000010000 */
[----:B-1----:R-:W-:-:S03]  /*1a240*/  FADD.FTZ R88, R76, R88 ;  /* 0x000000584c587221 */ /* 0x002fc60000010000 */
[----:B------:R-:W0:Y:S01]  /*1a250*/  MUFU.EX2 R130, R130 ;  /* 0x0000008200827308 */ /* 0x000e220000000800 */
[----:B---3--:R-:W-:-:S07]  /*1a260*/  FADD.FTZ R88, R95, R88 ;  /* 0x000000585f587221 */ /* 0x008fce0000010000 */
[----:B------:R-:W1:Y:S01]  /*1a270*/  MUFU.EX2 R102, R102 ;  /* 0x0000006600667308 */ /* 0x000e620000000800 */
[----:B------:R-:W-:Y:S01]  /*1a280*/  FADD.FTZ R139, R132, R139 ;  /* 0x0000008b848b7221 */ /* 0x000fe20000010000 */
[----:B------:R-:W-:-:S06]  /*1a290*/  FFMA.FTZ R113, R156, R72, -R147 ;  /* 0x000000489c717223 */ /* 0x000fcc0000010893 */
[----:B------:R-:W-:Y:S01]  /*1a2a0*/  MUFU.EX2 R129, R129 ;  /* 0x0000008100817308 */ /* 0x000fe20000000800 */
[----:B------:R-:W-:Y:S01]  /*1a2b0*/  FADD.FTZ R88, R99, R88 ;  /* 0x0000005863587221 */ /* 0x000fe20000010000 */
[----:B------:R-:W-:-:S06]  /*1a2c0*/  FFMA.FTZ R114, R155, R72, -R147 ;  /* 0x000000489b727223 */ /* 0x000fcc0000010893 */
[----:B------:R-:W3:Y:S01]  /*1a2d0*/  MUFU.EX2 R103, R103 ;  /* 0x0000006700677308 */ /* 0x000ee20000000800 */
[----:B------:R-:W-:-:S07]  /*1a2e0*/  FADD.FTZ R139, R131, R139 ;  /* 0x0000008b838b7221 */ /* 0x000fce0000010000 */
[----:B------:R-:W-:Y:S01]  /*1a2f0*/  MUFU.EX2 R128, R128 ;  /* 0x0000008000807308 */ /* 0x000fe20000000800 */
[----:B--2---:R-:W-:Y:S01]  /*1a300*/  FADD.FTZ R88, R77, R88 ;  /* 0x000000584d587221 */ /* 0x004fe20000010000 */
[----:B------:R-:W-:-:S06]  /*1a310*/  FFMA.FTZ R115, R154, R72, -R147 ;  /* 0x000000489a737223 */ /* 0x000fcc0000010893 */
[----:B------:R-:W2:Y:S01]  /*1a320*/  MUFU.EX2 R112, R112 ;  /* 0x0000007000707308 */ /* 0x000ea20000000800 */
[----:B0-----:R-:W-:-:S07]  /*1a330*/  FADD.FTZ R139, R130, R139 ;  /* 0x0000008b828b7221 */ /* 0x001fce0000010000 */
[----:B------:R-:W0:Y:S01]  /*1a340*/  MUFU.EX2 R127, R127 ;  /* 0x0000007f007f7308 */ /* 0x000e220000000800 */
[----:B-1----:R-:W-:-:S07]  /*1a350*/  FADD.FTZ R88, R102, R88 ;  /* 0x0000005866587221 */ /* 0x002fce0000010000 */
[----:B------:R-:W-:Y:S01]  /*1a360*/  MUFU.EX2 R107, R89 ;  /* 0x00000059006b7308 */ /* 0x000fe20000000800 */
[----:B------:R-:W-:-:S07]  /*1a370*/  FFMA.FTZ R116, R116, R72, -R147 ;  /* 0x0000004874747223 */ /* 0x000fce0000010893 */
[----:B------:R-:W-:Y:S01]  /*1a380*/  MUFU.EX2 R89, R113 ;  /* 0x0000007100597308 */ /* 0x000fe20000000800 */
[----:B---3--:R-:W-:-:S07]  /*1a390*/  FADD.FTZ R88, R103, R88 ;  /* 0x0000005867587221 */ /* 0x008fce0000010000 */
[----:B------:R-:W1:Y:S01]  /*1a3a0*/  MUFU.EX2 R126, R126 ;  /* 0x0000007e007e7308 */ /* 0x000e620000000800 */
[----:B------:R-:W-:-:S07]  /*1a3b0*/  FFMA.FTZ R117, R117, R72, -R147 ;  /* 0x0000004875757223 */ /* 0x000fce0000010893 */
[----:B------:R-:W-:Y:S01]  /*1a3c0*/  MUFU.EX2 R114, R114 ;  /* 0x0000007200727308 */ /* 0x000fe20000000800 */
[----:B--2---:R-:W-:-:S07]  /*1a3d0*/  FADD.FTZ R88, R112, R88 ;  /* 0x0000005870587221 */ /* 0x004fce0000010000 */
[----:B------:R-:W2:Y:S08]  /*1a3e0*/  MUFU.EX2 R125, R125 ;  /* 0x0000007d007d7308 */ /* 0x000eb00000000800 */
[----:B------:R3:W-:Y:S01]  /*1a3f0*/  MUFU.EX2 R98, R90 ;  /* 0x0000005a00627308 */ /* 0x0007e20000000800 */
[----:B------:R-:W-:-:S07]  /*1a400*/  FFMA.FTZ R118, R118, R72, -R147 ;  /* 0x0000004876767223 */ /* 0x000fce0000010893 */
[----:B------:R-:W4:Y:S01]  /*1a410*/  MUFU.EX2 R115, R115 ;  /* 0x0000007300737308 */ /* 0x000f220000000800 */
[----:B---3--:R-:W-:-:S04]  /*1a420*/  FADD.FTZ R90, R129, R139 ;  /* 0x0000008b815a7221 */ /* 0x008fc80000010000 */
[----:B------:R-:W-:-:S03]  /*1a430*/  FADD.FTZ R90, R128, R90 ;  /* 0x0000005a805a7221 */ /* 0x000fc60000010000 */
[----:B------:R-:W3:Y:S01]  /*1a440*/  MUFU.EX2 R109, R81 ;  /* 0x00000051006d7308 */ /* 0x000ee20000000800 */
[----:B0-----:R-:W-:Y:S01]  /*1a450*/  FADD.FTZ R90, R127, R90 ;  /* 0x0000005a7f5a7221 */ /* 0x001fe20000010000 */
[----:B------:R-:W-:-:S06]  /*1a460*/  FFMA.FTZ R119, R119, R72, -R147 ;  /* 0x0000004877777223 */ /* 0x000fcc0000010893 */
[----:B------:R-:W0:Y:S01]  /*1a470*/  MUFU.EX2 R116, R116 ;  /* 0x0000007400747308 */ /* 0x000e220000000800 */
[----:B-1----:R-:W-:-:S07]  /*1a480*/  FADD.FTZ R90, R126, R90 ;  /* 0x0000005a7e5a7221 */ /* 0x002fce0000010000 */
[----:B------:R-:W-:Y:S01]  /*1a490*/  MUFU.EX2 R101, R75 ;  /* 0x0000004b00657308 */ /* 0x000fe20000000800 */
[----:B------:R-:W-:-:S07]  /*1a4a0*/  FFMA.FTZ R120, R120, R72, -R147 ;  /* 0x0000004878787223 */ /* 0x000fce0000010893 */
[----:B------:R-:W1:Y:S08]  /*1a4b0*/  MUFU.EX2 R117, R117 ;  /* 0x0000007500757308 */ /* 0x000e700000000800 */
[----:B------:R2:W-:Y:S08]  /*1a4c0*/  MUFU.EX2 R75, R78 ;  /* 0x0000004e004b7308 */ /* 0x0005f00000000800 */
[----:B------:R-:W1:Y:S01]  /*1a4d0*/  MUFU.EX2 R110, R80 ;  /* 0x00000050006e7308 */ /* 0x000e620000000800 */
[----:B--2---:R-:W-:Y:S01]  /*1a4e0*/  FADD.FTZ R78, R89, R88 ;  /* 0x00000058594e7221 */ /* 0x004fe20000010000 */
[----:B------:R-:W-:-:S03]  /*1a4f0*/  FADD.FTZ R88, R125, R90 ;  /* 0x0000005a7d587221 */ /* 0x000fc60000010000 */
[----:B------:R-:W-:-:S03]  /*1a500*/  FADD.FTZ R78, R114, R78 ;  /* 0x0000004e724e7221 */ /* 0x000fc60000010000 */
[----:B------:R-:W2:Y:S01]  /*1a510*/  MUFU.EX2 R118, R118 ;  /* 0x0000007600767308 */ /* 0x000ea20000000800 */
[----:B----4-:R-:W-:Y:S01]  /*1a520*/  FADD.FTZ R78, R115, R78 ;  /* 0x0000004e734e7221 */ /* 0x010fe20000010000 */
[----:B------:R-:W-:Y:S01]  /*1a530*/  FFMA.FTZ R121, R121, R72, -R147 ;  /* 0x0000004879797223 */ /* 0x000fe20000010893 */
[----:B---3--:R-:W-:-:S05]  /*1a540*/  FADD.FTZ R88, R109, R88 ;  /* 0x000000586d587221 */ /* 0x008fca0000010000 */
[----:B------:R-:W3:Y:S01]  /*1a550*/  MUFU.EX2 R119, R119 ;  /* 0x0000007700777308 */ /* 0x000ee20000000800 */
[----:B0-----:R-:W-:Y:S01]  /*1a560*/  FADD.FTZ R78, R116, R78 ;  /* 0x0000004e744e7221 */ /* 0x001fe20000010000 */
[----:B------:R-:W-:Y:S01]  /*1a570*/  FFMA.FTZ R122, R122, R72, -R147 ;  /* 0x000000487a7a7223 */ /* 0x000fe20000010893 */
[----:B------:R-:W-:-:S05]  /*1a580*/  FADD.FTZ R88, R108, R88 ;  /* 0x000000586c587221 */ /* 0x000fca0000010000 */
[----:B------:R-:W0:Y:S01]  /*1a590*/  MUFU.EX2 R120, R120 ;  /* 0x0000007800787308 */ /* 0x000e220000000800 */
[----:B-1----:R-:W-:Y:S01]  /*1a5a0*/  FADD.FTZ R90, R117, R78 ;  /* 0x0000004e755a7221 */ /* 0x002fe20000010000 */
[----:B------:R-:W-:-:S06]  /*1a5b0*/  FADD.FTZ R88, R110, R88 ;  /* 0x000000586e587221 */ /* 0x000fcc0000010000 */
[----:B------:R-:W1:Y:S01]  /*1a5c0*/  MUFU.EX2 R121, R121 ;  /* 0x0000007900797308 */ /* 0x000e620000000800 */
[----:B--2---:R-:W-:Y:S01]  /*1a5d0*/  FADD.FTZ R90, R118, R90 ;  /* 0x0000005a765a7221 */ /* 0x004fe20000010000 */
[----:B------:R-:W-:Y:S01]  /*1a5e0*/  F2FP.BF16.F32.PACK_AB R95, R99, R95 ;  /* 0x0000005f635f723e */ /* 0x000fe200000010ff */
[----:B------:R-:W-:-:S05]  /*1a5f0*/  FADD.FTZ R88, R107, R88 ;  /* 0x000000586b587221 */ /* 0x000fca0000010000 */
[----:B------:R-:W2:Y:S01]  /*1a600*/  MUFU.EX2 R123, R21 ;  /* 0x00000015007b7308 */ /* 0x000ea20000000800 */
[----:B------:R-:W-:Y:S01]  /*1a610*/  F2FP.BF16.F32.PACK_AB R93, R76, R93 ;  /* 0x0000005d4c5d723e */ /* 0x000fe200000010ff */
[----:B---3--:R-:W-:Y:S01]  /*1a620*/  FADD.FTZ R90, R119, R90 ;  /* 0x0000005a775a7221 */ /* 0x008fe20000010000 */
[----:B------:R-:W-:-:S05]  /*1a630*/  F2FP.BF16.F32.PACK_AB R94, R132, R133 ;  /* 0x00000085845e723e */ /* 0x000fca00000010ff */
[----:B------:R-:W3:Y:S01]  /*1a640*/  MUFU.EX2 R122, R122 ;  /* 0x0000007a007a7308 */ /* 0x000ee20000000800 */
[----:B------:R-:W-:Y:S02]  /*1a650*/  F2FP.BF16.F32.PACK_AB R76, R130, R131 ;  /* 0x00000083824c723e */ /* 0x000fe400000010ff */
[----:B------:R-:W-:Y:S02]  /*1a660*/  F2FP.BF16.F32.PACK_AB R77, R102, R77 ;  /* 0x0000004d664d723e */ /* 0x000fe400000010ff */
[----:B------:R-:W-:-:S03]  /*1a670*/  F2FP.BF16.F32.PACK_AB R78, R128, R129 ;  /* 0x00000081804e723e */ /* 0x000fc600000010ff */
[----:B------:R4:W-:Y:S01]  /*1a680*/  MUFU.EX2 R104, R92 ;  /* 0x0000005c00687308 */ /* 0x0009e20000000800 */
[----:B------:R-:W-:Y:S01]  /*1a690*/  FADD.FTZ R88, R111, R88 ;  /* 0x000000586f587221 */ /* 0x000fe20000010000 */
[----:B0-----:R-:W-:-:S06]  /*1a6a0*/  FADD.FTZ R90, R120, R90 ;  /* 0x0000005a785a7221 */ /* 0x001fcc0000010000 */
[----:B------:R-:W0:Y:S01]  /*1a6b0*/  MUFU.EX2 R20, R91 ;  /* 0x0000005b00147308 */ /* 0x000e220000000800 */
[----:B----4-:R-:W-:-:S07]  /*1a6c0*/  F2FP.BF16.F32.PACK_AB R92, R134, R135 ;  /* 0x00000087865c723e */ /* 0x010fce00000010ff */
[----:B------:R4:W-:Y:S01]  /*1a6d0*/  MUFU.EX2 R99, R79 ;  /* 0x0000004f00637308 */ /* 0x0009e20000000800 */
[----:B------:R-:W-:Y:S07]  /*1a6e0*/  STSM.16.M88.4 [R17+0x25b00], R92 ;  /* 0x025b005c11007844 */ /* 0x000fee0000000200 */
[----:B------:R-:W0:Y:S01]  /*1a6f0*/  MUFU.EX2 R136, R15 ;  /* 0x0000000f00887308 */ /* 0x000e220000000800 */
[----:B----4-:R-:W-:-:S05]  /*1a700*/  F2FP.BF16.F32.PACK_AB R79, R112, R103 ;  /* 0x00000067704f723e */ /* 0x010fca00000010ff */
[----:B------:R4:W-:Y:S02]  /*1a710*/  STSM.16.M88.4 [R17+0x27300], R76 ;  /* 0x0273004c11007844 */ /* 0x0009e40000000200 */
[----:B------:R-:W0:Y:S08]  /*1a720*/  MUFU.EX2 R74, R74 ;  /* 0x0000004a004a7308 */ /* 0x000e300000000800 */
[----:B------:R-:W0:Y:S01]  /*1a730*/  MUFU.EX2 R137, R85 ;  /* 0x0000005500897308 */ /* 0x000e220000000800 */
[----:B----4-:R-:W-:Y:S01]  /*1a740*/  FADD.FTZ R76, R106, R88 ;  /* 0x000000586a4c7221 */ /* 0x010fe20000010000 */
[----:B-1----:R-:W-:-:S03]  /*1a750*/  FADD.FTZ R77, R121, R90 ;  /* 0x0000005a794d7221 */ /* 0x002fc60000010000 */
[----:B--2---:R-:W-:Y:S01]  /*1a760*/  FADD.FTZ R76, R123, R76 ;  /* 0x0000004c7b4c7221 */ /* 0x004fe20000010000 */
[----:B---3--:R-:W-:-:S03]  /*1a770*/  FADD.FTZ R77, R122, R77 ;  /* 0x0000004d7a4d7221 */ /* 0x008fc60000010000 */
[----:B------:R-:W-:Y:S01]  /*1a780*/  FADD.FTZ R76, R105, R76 ;  /* 0x0000004c694c7221 */ /* 0x000fe20000010000 */
[----:B0-----:R-:W-:Y:S01]  /*1a790*/  FADD.FTZ R77, R20, R77 ;  /* 0x0000004d144d7221 */ /* 0x001fe20000010000 */
[-C--:B------:R-:W-:Y:S01]  /*1a7a0*/  FFMA.FTZ R82, R82, R72.reuse, -R147 ;  /* 0x0000004852527223 */ /* 0x080fe20000010893 */
[----:B------:R-:W0:Y:S01]  /*1a7b0*/  MUFU.EX2 R138, R84 ;  /* 0x00000054008a7308 */ /* 0x000e220000000800 */
[----:B------:R-:W-:Y:S01]  /*1a7c0*/  FADD.FTZ R76, R136, R76 ;  /* 0x0000004c884c7221 */ /* 0x000fe20000010000 */
[----:B------:R-:W-:Y:S01]  /*1a7d0*/  FADD.FTZ R77, R98, R77 ;  /* 0x0000004d624d7221 */ /* 0x000fe20000010000 */
[-C--:B------:R-:W-:Y:S02]  /*1a7e0*/  FFMA.FTZ R83, R83, R72.reuse, -R147 ;  /* 0x0000004853537223 */ /* 0x080fe40000010893 */
[----:B------:R-:W-:Y:S01]  /*1a7f0*/  FADD.FTZ R76, R104, R76 ;  /* 0x0000004c684c7221 */ /* 0x000fe20000010000 */
[----:B------:R-:W-:Y:S02]  /*1a800*/  FADD.FTZ R78, R74, R77 ;  /* 0x0000004d4a4e7221 */ /* 0x000fe40000010000 */
[----:B------:R-:W1:Y:S01]  /*1a810*/  MUFU.EX2 R82, R82 ;  /* 0x0000005200527308 */ /* 0x000e620000000800 */
[-CC-:B------:R-:W-:Y:S01]  /*1a820*/  FFMA.FTZ R86, R86, R72.reuse, -R147.reuse ;  /* 0x0000004856567223 */ /* 0x180fe20000010893 */
[----:B------:R-:W-:Y:S01]  /*1a830*/  FADD.FTZ R76, R137, R76 ;  /* 0x0000004c894c7221 */ /* 0x000fe20000010000 */
[----:B------:R-:W-:Y:S01]  /*1a840*/  FADD.FTZ R78, R101, R78 ;  /* 0x0000004e654e7221 */ /* 0x000fe20000010000 */
[----:B------:R-:W-:-:S04]  /*1a850*/  FFMA.FTZ R87, R87, R72, -R147 ;  /* 0x0000004857577223 */ /* 0x000fc80000010893 */
[----:B------:R-:W2:Y:S01]  /*1a860*/  MUFU.EX2 R100, R100 ;  /* 0x0000006400647308 */ /* 0x000ea20000000800 */
[----:B------:R-:W-:Y:S01]  /*1a870*/  F2FP.BF16.F32.PACK_AB R88, R126, R127 ;  /* 0x0000007f7e58723e */ /* 0x000fe200000010ff */
[----:B------:R-:W-:Y:S01]  /*1a880*/  FADD.FTZ R77, R97, R76 ;  /* 0x0000004c614d7221 */ /* 0x000fe20000010000 */
[----:B------:R-:W-:Y:S02]  /*1a890*/  F2FP.BF16.F32.PACK_AB R89, R114, R89 ;  /* 0x000000597259723e */ /* 0x000fe400000010ff */
[----:B------:R-:W-:-:S03]  /*1a8a0*/  F2FP.BF16.F32.PACK_AB R90, R109, R125 ;  /* 0x0000007d6d5a723e */ /* 0x000fc600000010ff */
[----:B------:R-:W3:Y:S01]  /*1a8b0*/  MUFU.EX2 R83, R83 ;  /* 0x0000005300537308 */ /* 0x000ee20000000800 */
[----:B------:R-:W-:Y:S01]  /*1a8c0*/  F2FP.BF16.F32.PACK_AB R91, R116, R115 ;  /* 0x00000073745b723e */ /* 0x000fe200000010ff */
[----:B------:R-:W-:Y:S01]  /*1a8d0*/  FADD.FTZ R102, R75, R78 ;  /* 0x0000004e4b667221 */ /* 0x000fe20000010000 */
[----:B------:R-:W-:Y:S01]  /*1a8e0*/  FFMA.FTZ R140, R140, R72, -R147 ;  /* 0x000000488c8c7223 */ /* 0x000fe20000010893 */
[----:B0-----:R-:W-:-:S04]  /*1a8f0*/  FADD.FTZ R79, R138, R77 ;  /* 0x0000004d8a4f7221 */ /* 0x001fc80000010000 */
[----:B------:R-:W-:Y:S01]  /*1a900*/  MUFU.EX2 R84, R141 ;  /* 0x0000008d00547308 */ /* 0x000fe20000000800 */
[----:B------:R0:W-:Y:S01]  /*1a910*/  STSM.16.M88.4 [R17+0x28b00], R88 ;  /* 0x028b005811007844 */ /* 0x0001e20000000200 */
[----:B------:R-:W-:-:S06]  /*1a920*/  F2FP.BF16.F32.PACK_AB R94, R111, R107 ;  /* 0x0000006b6f5e723e */ /* 0x000fcc00000010ff */
[----:B------:R-:W4:Y:S01]  /*1a930*/  MUFU.EX2 R86, R86 ;  /* 0x0000005600567308 */ /* 0x000f220000000800 */
[----:B------:R-:W-:Y:S01]  /*1a940*/  FADD.FTZ R107, R96, R79 ;  /* 0x0000004f606b7221 */ /* 0x000fe20000010000 */
[----:B------:R-:W-:Y:S01]  /*1a950*/  FFMA.FTZ R142, R142, R72, -R147 ;  /* 0x000000488e8e7223 */ /* 0x000fe20000010893 */
[----:B------:R-:W-:-:S05]  /*1a960*/  F2FP.BF16.F32.PACK_AB R79, R98, R20 ;  /* 0x00000014624f723e */ /* 0x000fca00000010ff */
[----:B------:R-:W4:Y:S01]  /*1a970*/  MUFU.EX2 R85, R143 ;  /* 0x0000008f00557308 */ /* 0x000f220000000800 */
[----:B0-----:R-:W-:Y:S01]  /*1a980*/  FADD.FTZ R89, R99, R102 ;  /* 0x0000006663597221 */ /* 0x001fe20000010000 */
[-CC-:B------:R-:W-:Y:S01]  /*1a990*/  FFMA.FTZ R144, R144, R72.reuse, -R147.reuse ;  /* 0x0000004890907223 */ /* 0x180fe20000010893 */
[----:B------:R-:W-:-:S05]  /*1a9a0*/  FFMA.FTZ R145, R145, R72, -R147 ;  /* 0x0000004891917223 */ /* 0x000fca0000010893 */
[----:B------:R-:W0:Y:S01]  /*1a9b0*/  MUFU.EX2 R87, R87 ;  /* 0x0000005700577308 */ /* 0x000e220000000800 */
[----:B-1----:R-:W-:Y:S01]  /*1a9c0*/  FADD.FTZ R20, R82, R89 ;  /* 0x0000005952147221 */ /* 0x002fe20000010000 */
[----:B------:R-:W-:Y:S02]  /*1a9d0*/  F2FP.BF16.F32.PACK_AB R92, R110, R108 ;  /* 0x0000006c6e5c723e */ /* 0x000fe400000010ff */
[----:B------:R-:W-:-:S04]  /*1a9e0*/  F2FP.BF16.F32.PACK_AB R93, R118, R117 ;  /* 0x00000075765d723e */ /* 0x000fc800000010ff */
[----:B------:R-:W1:Y:S01]  /*1a9f0*/  MUFU.EX2 R80, R146 ;  /* 0x0000009200507308 */ /* 0x000e620000000800 */
[----:B------:R-:W-:Y:S01]  /*1aa00*/  F2FP.BF16.F32.PACK_AB R95, R120, R119 ;  /* 0x00000077785f723e */ /* 0x000fe200000010ff */
[----:B--2---:R-:W-:Y:S01]  /*1aa10*/  FADD.FTZ R107, R100, R107 ;  /* 0x0000006b646b7221 */ /* 0x004fe20000010000 */
[----:B---3--:R-:W-:-:S05]  /*1aa20*/  FADD.FTZ R91, R83, R20 ;  /* 0x00000014535b7221 */ /* 0x008fca0000010000 */
[----:B------:R-:W2:Y:S01]  /*1aa30*/  MUFU.EX2 R140, R140 ;  /* 0x0000008c008c7308 */ /* 0x000ea20000000800 */
[----:B------:R3:W-:Y:S01]  /*1aa40*/  STSM.16.M88.4 [R17+0x2a300], R92 ;  /* 0x02a3005c11007844 */ /* 0x0007e20000000200 */
[----:B----4-:R-:W-:-:S06]  /*1aa50*/  FADD.FTZ R20, R86, R91 ;  /* 0x0000005b56147221 */ /* 0x010fcc0000010000 */
[----:B------:R-:W4:Y:S08]  /*1aa60*/  MUFU.EX2 R81, R148 ;  /* 0x0000009400517308 */ /* 0x000f300000000800 */
[----:B------:R-:W4:Y:S01]  /*1aa70*/  MUFU.EX2 R103, R142 ;  /* 0x0000008e00677308 */ /* 0x000f220000000800 */
[----:B---3--:R-:W-:Y:S01]  /*1aa80*/  FADD.FTZ R92, R84, R107 ;  /* 0x0000006b545c7221 */ /* 0x008fe20000010000 */
[----:B------:R-:W-:-:S06]  /*1aa90*/  F2FP.BF16.F32.PACK_AB R91, R99, R75 ;  /* 0x0000004b635b723e */ /* 0x000fcc00000010ff */
[----:B------:R-:W3:Y:S01]  /*1aaa0*/  MUFU.EX2 R15, R149 ;  /* 0x00000095000f7308 */ /* 0x000ee20000000800 */
[----:B------:R-:W-:Y:S01]  /*1aab0*/  FADD.FTZ R93, R85, R92 ;  /* 0x0000005c555d7221 */ /* 0x000fe20000010000 */
[----:B0-----:R-:W-:-:S06]  /*1aac0*/  FADD.FTZ R75, R87, R20 ;  /* 0x00000014574b7221 */ /* 0x001fcc0000010000 */
[----:B------:R-:W-:Y:S08]  /*1aad0*/  MUFU.EX2 R144, R144 ;  /* 0x0000009000907308 */ /* 0x000ff00000000800 */
[----:B------:R-:W0:Y:S01]  /*1aae0*/  MUFU.EX2 R145, R145 ;  /* 0x0000009100917308 */ /* 0x000e220000000800 */
[----:B------:R-:W-:Y:S01]  /*1aaf0*/  F2FP.BF16.F32.PACK_AB R89, R101, R74 ;  /* 0x0000004a6559723e */ /* 0x000fe200000010ff */
[----:B-1----:R-:W-:-:S06]  /*1ab00*/  FADD.FTZ R74, R80, R93 ;  /* 0x0000005d504a7221 */ /* 0x002fcc0000010000 */
[----:B------:R-:W1:Y:S01]  /*1ab10*/  MUFU.EX2 R21, R150 ;  /* 0x0000009600157308 */ /* 0x000e620000000800 */
[----:B--2---:R-:W-:Y:S01]  /*1ab20*/  FADD.FTZ R20, R140, R75 ;  /* 0x0000004b8c147221 */ /* 0x004fe20000010000 */
[----:B----4-:R-:W-:Y:S01]  /*1ab30*/  FADD.FTZ R74, R81, R74 ;  /* 0x0000004a514a7221 */ /* 0x010fe20000010000 */
[----:B------:R-:W-:Y:S02]  /*1ab40*/  F2FP.BF16.F32.PACK_AB R93, R83, R82 ;  /* 0x00000052535d723e */ /* 0x000fe400000010ff */
[----:B------:R-:W-:Y:S01]  /*1ab50*/  FADD.FTZ R75, R103, R20 ;  /* 0x00000014674b7221 */ /* 0x000fe20000010000 */
[----:B---3--:R-:W-:Y:S01]  /*1ab60*/  FADD.FTZ R74, R15, R74 ;  /* 0x0000004a0f4a7221 */ /* 0x008fe20000010000 */
[----:B0-----:R-:W-:Y:S02]  /*1ab70*/  F2FP.BF16.F32.PACK_AB R83, R145, R144 ;  /* 0x000000909153723e */ /* 0x001fe400000010ff */
[----:B------:R-:W-:Y:S01]  /*1ab80*/  FADD.FTZ R144, R144, R75 ;  /* 0x0000004b90907221 */ /* 0x000fe20000010000 */
[C---:B-1----:R-:W-:Y:S01]  /*1ab90*/  FADD.FTZ R20, R21.reuse, R74 ;  /* 0x0000004a15147221 */ /* 0x042fe20000010000 */
[----:B------:R-:W-:-:S02]  /*1aba0*/  F2FP.BF16.F32.PACK_AB R82, R21, R15 ;  /* 0x0000000f1552723e */ /* 0x000fc400000010ff */
[----:B------:R-:W-:Y:S02]  /*1abb0*/  FADD.FTZ R15, R145, R144 ;  /* 0x00000090910f7221 */ /* 0x000fe40000010000 */
[----:B------:R-:W-:Y:S04]  /*1abc0*/  STL [R1+0x4], R20 ;  /* 0x0000041401007387 */ /* 0x000fe80000100800 */
[----:B------:R0:W-:Y:S04]  /*1abd0*/  STL [R1+0x34], R15 ;  /* 0x0000340f01007387 */ /* 0x0001e80000100800 */
[----:B0-----:R1:W5:Y:S01]  /*1abe0*/  LDL R15, [R1+0x40] ;  /* 0x00004000010f7983 */ /* 0x0013620000100800 */
        /* <DEDUP_REMOVED lines=10> */
[----:B------:R1:W-:Y:S04]  /*1ac90*/  STSM.16.M88.4 [R17+0x2bb00], R76 ;  /* 0x02bb004c11007844 */ /* 0x0003e80000000200 */
        /* <DEDUP_REMOVED lines=8> */
[----:B0-----:R-:W0:Y:S01]  /*1ad20*/  FENCE.VIEW.ASYNC.S ;  /* 0x00000000000073c6 */ /* 0x001e220000000000 */
[----:B------:R-:W-:Y:S01]  /*1ad30*/  ISETP.GT.AND P2, PT, R157, RZ, PT ;  /* 0x000000ff9d00720c */ /* 0x000fe20003f44270 */
        /* <DEDUP_REMOVED lines=51> */
[----:B------:R-:W-:Y:S01]  /*1b070*/  IMAD.MOV.U32 R14, RZ, RZ, R23 ;  /* 0x000000ffff0e7224 */ /* 0x000fe200078e0017 */
[----:B0-----:R-:W-:Y:S01]  /*1b080*/  NOP ;  /* 0x0000000000007918 */ /* 0x001fe20000000000 */
[----:B-1----:R-:W-:Y:S05]  /*1b090*/  @P2 BRA `(.L_x_12360) ;  /* 0xffffffb000282947 */ /* 0x002fea000383ffff */
.L_x_12349:
[----:B------:R-:W-:Y:S05]  /*1b0a0*/  WARPSYNC.ALL ;  /* 0x0000000000007948 */ /* 0x000fea0003800000 */
[----:B------:R-:W-:Y:S06]  /*1b0b0*/  BAR.ARV 0x8, 0x200 ;  /* 0x0208000000007b1d */ /* 0x000fec0000002000 */
[----:B------:R-:W-:Y:S05]  /*1b0c0*/  @!P1 BRA `(.L_x_12361) ;  /* 0x0000000000049947 */ /* 0x000fea0003800000 */
[----:B------:R-:W-:Y:S01]  /*1b0d0*/  BPT.TRAP 0x1 ;  /* 0x000000040000795c */ /* 0x000fe20000300000 */
.L_x_12361:
[----:B------:R-:W2:Y:S01]  /*1b0e0*/  LDL R0, [R1+0x40] ;  /* 0x0000400001007983 */ /* 0x000ea20000100800 */
[----:B------:R-:W-:Y:S01]  /*1b0f0*/  IMAD R9, R19, 0x8, R16 ;  /* 0x0000000813097824 */ /* 0x000fe200078e0210 */
[----:B--2---:R-:W-:-:S04]  /*1b100*/  SHF.L.U32 R0, R0, 0x1f, RZ ;  /* 0x0000001f00007819 */ /* 0x004fc800000006ff */
[----:B------:R0:W1:Y:S01]  /*1b110*/  SYNCS.PHASECHK.TRANS64.TRYWAIT P2, [R9+URZ+0x31c50], R0 ;  /* 0x031c5000090075a7 */ /* 0x000062000804017f */
[----:B------:R-:W-:Y:S05]  /*1b120*/  @!P1 BRA `(.L_x_12362) ;  /* 0x0000000000049947 */ /* 0x000fea0003800000 */
[----:B------:R-:W-:Y:S01]  /*1b130*/  BPT.TRAP 0x1 ;  /* 0x000000040000795c */ /* 0x000fe20000300000 */
.L_x_12362:
        /* <DEDUP_REMOVED lines=10> */
.L_x_12363:
[----:B------:R-:W-:Y:S01]  /*1b1e0*/  IMAD R4, R19, 0x6c0, R16 ;  /* 0x000006c013047824 */ /* 0x000fe200078e0210 */
[----:B------:R-:W0:Y:S01]  /*1b1f0*/  LDL.LU R13, [R1+0x4] ;  /* 0x00000400010d7983 */ /* 0x000e220000300800 */
[----:B------:R-:W-:Y:S01]  /*1b200*/  IMAD.MOV.U32 R5, RZ, RZ, -0x7fffffe0 ;  /* 0x80000020ff057424 */ /* 0x000fe200078e00ff */
        /* <DEDUP_REMOVED lines=10> */
[----:B------:R-:W2:Y:S01]  /*1b2b0*/  LDL.LU R12, [R1+0x34] ;  /* 0x00003400010c7983 */ /* 0x000ea20000300800 */
[----:B------:R-:W-:-:S02]  /*1b2c0*/  IMAD.MOV.U32 R3, RZ, RZ, -0x3ffffff0 ;  /* 0xc0000010ff037424 */ /* 0x000fc400078e00ff */
[----:B------:R-:W-:Y:S01]  /*1b2d0*/  IMAD.MOV.U32 R5, RZ, RZ, -0x7fffffe0 ;  /* 0x80000020ff057424 */ /* 0x000fe200078e00ff */
[----:B------:R-:W3:Y:S01]  /*1b2e0*/  LDL.LU R8, [R1+0x40] ;  /* 0x0000400001087983 */ /* 0x000ee20000300800 */
        /* <DEDUP_REMOVED lines=33> */
[----:B01----:R-:W0:Y:S02]  /*1b500*/  SHFL.BFLY PT, R0, R13, 0x2, 0x1f ;  /* 0x0c401f000d007f89 */ /* 0x003e2400000e0000 */
[----:B0-----:R-:W-:Y:S01]  /*1b510*/  FADD.FTZ R0, R0, R13 ;  /* 0x0000000d00007221 */ /* 0x001fe20000010000 */
[----:B------:R-:W-:-:S02]  /*1b520*/  WARPGROUP.DEPBAR.LE gsb0, 0x0 ;  /* 0x00008000000079c5 */ /* 0x000fc40000010000 */
[----:B------:R-:W-:-:S06]  /*1b530*/  WARPGROUP.ARRIVE ;  /* 0x00000000000079c5 */ /* 0x000fcc0000000000 */
        /* <DEDUP_REMOVED lines=47> */
[----:B------:R-:W1:Y:S01]  /*1b830*/  SHFL.BFLY PT, R3, R0, 0x1, 0x1f ;  /* 0x0c201f0000037f89 */ /* 0x000e6200000e0000 */
[----:B------:R-:W-:Y:S01]  /*1b840*/  R2UR UR6, R4 ;  /* 0x00000000040672ca */ /* 0x000fe200000e0000 */
[----:B0-----:R-:W-:Y:S01]  /*1b850*/  FADD.FTZ R2, R2, R12 ;  /* 0x0000000c02027221 */ /* 0x001fe20000010000 */
[----:B-1----:R-:W-:-:S04]  /*1b860*/  FADD.FTZ R10, R0, R3 ;  /* 0x00000003000a7221 */ /* 0x002fc80000010000 */
[----:B------:R-:W0:Y:S01]  /*1b870*/  SHFL.BFLY PT, R5, R2, 0x1, 0x1f ;  /* 0x0c201f0002057f89 */ /* 0x000e2200000e0000 */
[----:B------:R-:W-:Y:S02]  /*1b880*/  SEL R0, RZ, 0x1, P2 ;  /* 0x00000001ff007807 */ /* 0x000fe40001000000 */
[----:B------:R-:W-:Y:S01]  /*1b890*/  FSETP.NE.FTZ.AND P1, PT, R10, RZ, PT ;  /* 0x000000ff0a00720b */ /* 0x000fe20003f35000 */
[----:B------:R-:W-:Y:S01]  /*1b8a0*/  @!P0 VIADD R9, R9, 0x31c60 ;  /* 0x00031c6009098836 */ /* 0x000fe20000000000 */
[----:B---3--:R-:W-:-:S11]  /*1b8b0*/  LOP3.LUT R8, R8, R0, RZ, 0x3c, !PT ;  /* 0x0000000008087212 */ /* 0x008fd600078e3cff */
[----:B------:R-:W1:Y:S01]  /*1b8c0*/  @P1 MUFU.LG2 R3, R10 ;  /* 0x0000000a00031308 */ /* 0x000e620000000c00 */
[----:B0-----:R-:W-:Y:S01]  /*1b8d0*/  FADD.FTZ R11, R2, R5 ;  /* 0x00000005020b7221 */ /* 0x001fe20000010000 */
[----:B------:R-:W-:-:S04]  /*1b8e0*/  CS2R R4, SRZ ;  /* 0x0000000000047805 */ /* 0x000fc8000001ff00 */
[----:B------:R-:W-:Y:S02]  /*1b8f0*/  FSETP.NE.FTZ.AND P3, PT, R11, RZ, PT ;  /* 0x000000ff0b00720b */ /* 0x000fe40003f75000 */
[----:B------:R0:W-:Y:S02]  /*1b900*/  @P1 MUFU.RCP R4, R10 ;  /* 0x0000000a00041308 */ /* 0x0001e40000001000 */
[----:B0-----:R-:W2:Y:S01]  /*1b910*/  LDL.LU R10, [R1+0xa0] ;  /* 0x0000a000010a7983 */ /* 0x001ea20000300800 */
[----:B------:R-:W-:Y:S02]  /*1b920*/  WARPGROUP.DEPBAR.LE gsb0, 0x0 ;  /* 0x00008000000079c5 */ /* 0x000fe40000010000 */
[----:B------:R-:W-:Y:S01]  /*1b930*/  WARPGROUP.ARRIVE ;  /* 0x00000000000079c5 */ /* 0x000fe20000000000 */
[----:B------:R-:W-:-:S05]  /*1b940*/  @!P0 PRMT R9, RZ, 0x654, R9 ;  /* 0x00000654ff098816 */ /* 0x000fca0000000009 */
[----:B------:R-:W0:Y:S01]  /*1b950*/  @P3 MUFU.LG2 R7, R11 ;  /* 0x0000000b00073308 */ /* 0x000e220000000c00 */
[----:B------:R-:W-:Y:S01]  /*1b960*/  HGMMA.64x96x16.F32.BF16 R24, gdesc[UR4].tnspB, R24, gsb0 ;  /* 0x41600000041879f0 */ /* 0x000fe20008001818 */
[----:B------:R0:W-:Y:S06]  /*1b970*/  STL [R1+0x40], R8 ;  /* 0x0000400801007387 */ /* 0x0001ec0000100800 */
[----:B------:R-:W3:Y:S01]  /*1b980*/  @P3 MUFU.RCP R5, R11 ;  /* 0x0000000b00053308 */ /* 0x000ee20000001000 */
[C---:B------:R-:W-:Y:S01]  /*1b990*/  @P1 FMUL.FTZ R6, R72.reuse, 0.69314718246459960938 ;  /* 0x3f31721848061820 */ /* 0x040fe20000410000 */
[----:B-1----:R-:W-:Y:S01]  /*1b9a0*/  @P1 FMUL.FTZ R3, R3, 0.69314718246459960938 ;  /* 0x3f31721803031820 */ /* 0x002fe20000410000 */
[----:B------:R-:W-:Y:S01]  /*1b9b0*/  @P3 FMUL.FTZ R13, R72, 0.69314718246459960938 ;  /* 0x3f317218480d3820 */ /* 0x000fe20000410000 */
[----:B------:R-:W-:-:S02]  /*1b9c0*/  IMAD.MOV.U32 R2, RZ, RZ, -0x800000 ;  /* 0xff800000ff027424 */ /* 0x000fc400078e00ff */
[----:B------:R-:W-:Y:S02]  /*1b9d0*/  IMAD.MOV.U32 R0, RZ, RZ, -0x800000 ;  /* 0xff800000ff007424 */ /* 0x000fe400078e00ff */
[----:B0-----:R-:W-:Y:S01]  /*1b9e0*/  @P3 FMUL.FTZ R8, R7, 0.69314718246459960938 ;  /* 0x3f31721807083820 */ /* 0x001fe20000410000 */
[----:B------:R-:W-:Y:S01]  /*1b9f0*/  @P1 FFMA.FTZ R2, R6, R23, R3 ;  /* 0x0000001706021223 */ /* 0x000fe20000010003 */
[----:B------:R-:W-:Y:S02]  /*1ba00*/  PLOP3.LUT P1, PT, PT, PT, PT, 0x8, 0x0 ;  /* 0x000000000000781c */ /* 0x000fe40003f2e170 */
[----:B------:R-:W-:Y:S01]  /*1ba10*/  @P3 FFMA.FTZ R0, R13, R73, R8 ;  /* 0x000000490d003223 */ /* 0x000fe20000010008 */
[----:B------:R-:W-:Y:S01]  /*1ba20*/  SEL R19, R19, RZ, P2 ;  /* 0x000000ff13137207 */ /* 0x000fe20001000000 */
        /* <DEDUP_REMOVED lines=50> */
[----:B--2---:R-:W-:-:S05]  /*1bd50*/  VIADD R10, R10, 0x1 ;  /* 0x000000010a0a7836 */ /* 0x004fca0000000000 */
[----:B------:R0:W-:Y:S02]  /*1bd60*/  STL [R1+0xa0], R10 ;  /* 0x0000a00a01007387 */ /* 0x0001e40000100800 */
.L_x_12296:
[----:B------:R-:W2:Y:S01]  /*1bd70*/  LDL R86, [R1+0x98] ;  /* 0x0000980001567983 */ /* 0x000ea20000100800 */
[----:B------:R-:W-:Y:S05]  /*1bd80*/  WARPSYNC.ALL ;  /* 0x0000000000007948 */ /* 0x000fea0003800000 */
[----:B------:R-:W3:Y:S01]  /*1bd90*/  S2R R4, SR_TID.X ;  /* 0x0000000000047919 */ /* 0x000ee20000002100 */
[----:B------:R-:W4:Y:S01]  /*1bda0*/  S2UR UR5, SR_CgaCtaId ;  /* 0x00000000000579c3 */ /* 0x000f220000008800 */
[----:B------:R-:W-:Y:S01]  /*1bdb0*/  UMOV UR4, 0x400 ;  /* 0x0000040000047882 */ /* 0x000fe20000000000 */
[----:B------:R-:W-:Y:S01]  /*1bdc0*/  BSSY B0, `(.L_x_12365) ;  /* 0x00001ce000007945 */ /* 0x000fe20003800000 */
[----:B----4-:R-:W-:-:S06]  /*1bdd0*/  ULEA UR4, UR5, UR4, 0x18 ;  /* 0x0000000405047291 */ /* 0x010fcc000f8ec03f */
[----:B------:R-:W-:Y:S01]  /*1bde0*/  IMAD.U32 R16, RZ, RZ, UR4 ;  /* 0x00000004ff107e24 */ /* 0x000fe2000f8e00ff */
[----:B------:R-:W-:Y:S01]  /*1bdf0*/  BAR.SYNC.DEFER_BLOCKING 0x5, 0x200 ;  /* 0x0148000000007b1d */ /* 0x000fe20000010000 */
[----:B---3--:R-:W-:-:S05]  /*1be00*/  VIADD R85, R4, 0xffffff80 ;  /* 0xffffff8004557836 */ /* 0x008fca0000000000 */
[----:B------:R-:W-:-:S04]  /*1be10*/  SHF.R.S32.HI R4, RZ, 0x1f, R85 ;  /* 0x0000001fff047819 */ /* 0x000fc80000011455 */
[----:B------:R-:W-:-:S04]  /*1be20*/  LEA.HI R4, R4, R85, RZ, 0x2 ;  /* 0x0000005504047211 */ /* 0x000fc800078f10ff */
[----:B------:R-:W-:-:S05]  /*1be30*/  LOP3.LUT R4, R4, 0xfffffffc, RZ, 0xc0, !PT ;  /* 0xfffffffc04047812 */ /* 0x000fca00078ec0ff */
[----:B------:R-:W-:-:S04]  /*1be40*/  IMAD.IADD R42, R85, 0x1, -R4 ;  /* 0x00000001552a7824 */ /* 0x000fc800078e0a04 */
[----:B------:R-:W-:Y:S01]  /*1be50*/  IMAD.SHL.U32 R23, R42, 0x8, RZ ;  /* 0x000000082a177824 */ /* 0x000fe200078e00ff */
[----:B-----5:R3:W4:Y:S03]  /*1be60*/  LDS.128 R104, [R16+0x31cd0] ;  /* 0x031cd00010687984 */ /* 0x0207260000000c00 */
[C---:B-1----:R-:W-:Y:S02]  /*1be70*/  VIADD R36, R23.reuse, 0x40 ;  /* 0x0000004017247836 */ /* 0x042fe40000000000 */
[----:B------:R-:W-:-:S03]  /*1be80*/  VIADD R37, R23, 0x20 ;  /* 0x0000002017257836 */ /* 0x000fc60000000000 */
[----:B------:R-:W-:Y:S02]  /*1be90*/  SHF.R.S32.HI R39, RZ, 0x1f, R36 ;  /* 0x0000001fff277819 */ /* 0x000fe40000011424 */
[----:B------:R-:W-:Y:S01]  /*1bea0*/  SHF.R.S32.HI R38, RZ, 0x1f, R37 ;  /* 0x0000001fff267819 */ /* 0x000fe20000011425 */
[----:B------:R-:W-:Y:S06]  /*1beb0*/  BAR.ARV 0x4, 0x200 ;  /* 0x0108000000007b1d */ /* 0x000fec0000002000 */
[----:B--2---:R-:W-:Y:S01]  /*1bec0*/  SHF.R.S32.HI R30, RZ, 0x1f, R86 ;  /* 0x0000001fff1e7819 */ /* 0x004fe20000011456 */
[----:B------:R-:W-:-:S03]  /*1bed0*/  IMAD.SHL.U32 R34, R86, 0x4, RZ ;  /* 0x0000000456227824 */ /* 0x000fc600078e00ff */
[----:B------:R-:W-:Y:S01]  /*1bee0*/  SHF.L.U64.HI R31, R86, 0x2, R30 ;  /* 0x00000002561f7819 */ /* 0x000fe2000001021e */
[----:B---34-:R-:W-:Y:S06]  /*1bef0*/  @P1 BRA `(.L_x_12366) ;  /* 0x0000001000641947 */ /* 0x018fec0003800000 */
[----:B------:R-:W2:Y:S01]  /*1bf00*/  LDL R8, [R1+0xbc] ;  /* 0x0000bc0001087983 */ /* 0x000ea20000100800 */
[----:B------:R-:W-:Y:S05]  /*1bf10*/  WARPSYNC.ALL ;  /* 0x0000000000007948 */ /* 0x000fea0003800000 */
[----:B------:R-:W1:Y:S01]  /*1bf20*/  S2R R5, SR_SWINHI ;  /* 0x0000000000057919 */ /* 0x000e620000002f00 */
[----:B------:R-:W-:Y:S01]  /*1bf30*/  F2FP.BF16.F32.PACK_AB R6, R29, R6 ;  /* 0x000000061d06723e */ /* 0x000fe200000010ff */
[----:B------:R-:W-:Y:S01]  /*1bf40*/  ULDC.64 UR4, c[0x0][0xc00] ;  /* 0x0003000000047ab9 */ /* 0x000fe20000000a00 */
[----:B------:R-:W-:Y:S01]  /*1bf50*/  F2FP.BF16.F32.PACK_AB R27, R46, R27 ;  /* 0x0000001b2e1b723e */ /* 0x000fe200000010ff */
[----:B------:R-:W-:Y:S01]  /*1bf60*/  ULDC.64 UR6, c[0x0][0x208] ;  /* 0x0000820000067ab9 */ /* 0x000fe20000000a00 */
[----:B------:R-:W-:-:S02]  /*1bf70*/  MOV R20, R16 ;  /* 0x0000001000147202 */ /* 0x000fc40000000f00 */
[----:B-1----:R-:W-:Y:S01]  /*1bf80*/  MOV R21, R5 ;  /* 0x0000000500157202 */ /* 0x002fe20000000f00 */
[----:B------:R-:W-:Y:S02]  /*1bf90*/  BAR.SYNC.DEFER_BLOCKING 0x1, 0x180 ;  /* 0x0046000000007b1d */ /* 0x000fe40000010000 */
[----:B--2---:R-:W-:-:S03]  /*1bfa0*/  IMAD.WIDE R4, R8, 0x2, R20 ;  /* 0x0000000208047825 */ /* 0x004fc600078e0214 */
[C---:B------:R-:W-:Y:S02]  /*1bfb0*/  IADD3 R47, P4, R4.reuse, 0x20, RZ ;  /* 0x00000020042f7810 */ /* 0x040fe40007f9e0ff */
[C---:B------:R-:W-:Y:S02]  /*1bfc0*/  IADD3 R79, P3, R4.reuse, 0x3000, RZ ;  /* 0x00003000044f7810 */ /* 0x040fe40007f7e0ff */
[----:B------:R-:W-:Y:S01]  /*1bfd0*/  LOP3.LUT R8, R47, 0x180, RZ, 0xc0, !PT ;  /* 0x000001802f087812 */ /* 0x000fe200078ec0ff */
[--C-:B------:R-:W-:Y:S01]  /*1bfe0*/  IMAD.X R13, RZ, RZ, R5.reuse, P4 ;  /* 0x000000ffff0d7224 */ /* 0x100fe200020e0605 */
[----:B0-----:R-:W-:Y:S01]  /*1bff0*/  LOP3.LUT R9, R4, 0x180, RZ, 0xc0, !PT ;  /* 0x0000018004097812 */ /* 0x001fe200078ec0ff */
[----:B------:R-:W-:Y:S01]  /*1c000*/  IMAD.X R15, RZ, RZ, R5, P3 ;  /* 0x000000ffff0f7224 */ /* 0x000fe200018e0605 */
[----:B------:R-:W-:Y:S02]  /*1c010*/  SHF.R.U64 R8, R8, 0x3, RZ ;  /* 0x0000000308087819 */ /* 0x000fe400000012ff */
[----:B------:R-:W-:-:S02]  /*1c020*/  SHF.R.U64 R9, R9, 0x3, RZ ;  /* 0x0000000309097819 */ /* 0x000fc400000012ff */
[----:B------:R-:W-:Y:S02]  /*1c030*/  LOP3.LUT R12, R8, R47, RZ, 0x3c, !PT ;  /* 0x0000002f080c7212 */ /* 0x000fe400078e3cff */
[----:B------:R-:W-:Y:S02]  /*1c040*/  LOP3.LUT R8, R79, 0x180, RZ, 0xc0, !PT ;  /* 0x000001804f087812 */ /* 0x000fe400078ec0ff */
[----:B------:R-:W-:Y:S02]  /*1c050*/  IADD3 R81, P2, R4, 0x3020, RZ ;  /* 0x0000302004517810 */ /* 0x000fe40007f5e0ff */
[----:B------:R-:W-:Y:S02]  /*1c060*/  SHF.R.U64 R8, R8, 0x3, RZ ;  /* 0x0000000308087819 */ /* 0x000fe400000012ff */
[C---:B------:R-:W-:Y:S01]  /*1c070*/  IADD3 R82, P1, R4.reuse, 0x6000, RZ ;  /* 0x0000600004527810 */ /* 0x040fe20007f3e0ff */
[----:B------:R-:W-:Y:S01]  /*1c080*/  IMAD.X R25, RZ, RZ, R5, P2 ;  /* 0x000000ffff197224 */ /* 0x000fe200010e0605 */
[----:B------:R-:W-:-:S02]  /*1c090*/  IADD3 R84, P0, R4, 0x6020, RZ ;  /* 0x0000602004547810 */ /* 0x000fc40007f1e0ff */
[----:B------:R-:W-:Y:S01]  /*1c0a0*/  LOP3.LUT R4, R9, R4, RZ, 0x3c, !PT ;  /* 0x0000000409047212 */ /* 0x000fe200078e3cff */
[--C-:B------:R-:W-:Y:S01]  /*1c0b0*/  IMAD.X R9, RZ, RZ, R5.reuse, P1 ;  /* 0x000000ffff097224 */ /* 0x100fe200008e0605 */
[----:B------:R-:W-:Y:S01]  /*1c0c0*/  LOP3.LUT R14, R8, R79, RZ, 0x3c, !PT ;  /* 0x0000004f080e7212 */ /* 0x000fe200078e3cff */
[----:B------:R-:W-:Y:S01]  /*1c0d0*/  IMAD.X R11, RZ, RZ, R5, P0 ;  /* 0x000000ffff0b7224 */ /* 0x000fe200000e0605 */
[----:B------:R-:W-:Y:S02]  /*1c0e0*/  MOV R79, R4 ;  /* 0x00000004004f7202 */ /* 0x000fe40000000f00 */
[----:B------:R-:W-:Y:S02]  /*1c0f0*/  F2FP.BF16.F32.PACK_AB R4, R72, R7 ;  /* 0x000000074804723e */ /* 0x000fe400000010ff */
[----:B------:R-:W-:Y:S02]  /*1c100*/  MOV R72, R14 ;  /* 0x0000000e00487202 */ /* 0x000fe40000000f00 */
[----:B------:R-:W-:-:S02]  /*1c110*/  LOP3.LUT R10, R81, 0x180, RZ, 0xc0, !PT ;  /* 0x00000180510a7812 */ /* 0x000fc400078ec0ff */
[----:B------:R-:W-:Y:S02]  /*1c120*/  F2FP.BF16.F32.PACK_AB R14, R28, R3 ;  /* 0x000000031c0e723e */ /* 0x000fe400000010ff */
[----:B------:R-:W0:Y:S01]  /*1c130*/  LDC R3, c[0x0][0xbe8] ;  /* 0x0002fa00ff037b82 */ /* 0x000e220000000800 */
[----:B------:R-:W-:Y:S02]  /*1c140*/  LOP3.LUT R47, R82, 0x180, RZ, 0xc0, !PT ;  /* 0x00000180522f7812 */ /* 0x000fe400078ec0ff */
[----:B------:R-:W-:Y:S02]  /*1c150*/  SHF.R.U64 R10, R10, 0x3, RZ ;  /* 0x000000030a0a7819 */ /* 0x000fe400000012ff */
[----:B------:R-:W-:Y:S02]  /*1c160*/  SHF.R.U64 R47, R47, 0x3, RZ ;  /* 0x000000032f2f7819 */ /* 0x000fe400000012ff */
[----:B------:R-:W-:Y:S02]  /*1c170*/  LOP3.LUT R24, R10, R81, RZ, 0x3c, !PT ;  /* 0x000000510a187212 */ /* 0x000fe400078e3cff */
[----:B------:R-:W-:-:S02]  /*1c180*/  LOP3.LUT R83, R84, 0x180, RZ, 0xc0, !PT ;  /* 0x0000018054537812 */ /* 0x000fc400078ec0ff */
[----:B------:R-:W-:Y:S02]  /*1c190*/  LOP3.LUT R8, R47, R82, RZ, 0x3c, !PT ;  /* 0x000000522f087212 */ /* 0x000fe400078e3cff */
[----:B------:R-:W-:Y:S02]  /*1c1a0*/  F2FP.BF16.F32.PACK_AB R5, R78, R75 ;  /* 0x0000004b4e05723e */ /* 0x000fe400000010ff */
[----:B------:R-:W-:Y:S02]  /*1c1b0*/  F2FP.BF16.F32.PACK_AB R7, R80, R77 ;  /* 0x0000004d5007723e */ /* 0x000fe400000010ff */
[----:B------:R-:W-:Y:S02]  /*1c1c0*/  MOV R75, R12 ;  /* 0x0000000c004b7202 */ /* 0x000fe40000000f00 */
[----:B------:R-:W-:Y:S01]  /*1c1d0*/  MOV R47, R24 ;  /* 0x00000018002f7202 */ /* 0x000fe20000000f00 */
[----:B------:R1:W-:Y:S01]  /*1c1e0*/  STSM.16.M88.4 [R79], R4 ;  /* 0x000000044f007844 */ /* 0x0003e20000000200 */
[----:B------:R-:W-:-:S02]  /*1c1f0*/  F2FP.BF16.F32.PACK_AB R12, R33, R32 ;  /* 0x00000020210c723e */ /* 0x000fc400000010ff */
[----:B------:R-:W-:Y:S02]  /*1c200*/  F2FP.BF16.F32.PACK_AB R13, R74, R73 ;  /* 0x000000494a0d723e */ /* 0x000fe400000010ff */
[----:B------:R-:W-:Y:S02]  /*1c210*/  F2FP.BF16.F32.PACK_AB R15, R76, R35 ;  /* 0x000000234c0f723e */ /* 0x000fe400000010ff */
[----:B------:R-:W-:Y:S02]  /*1c220*/  F2FP.BF16.F32.PACK_AB R25, R43, R26 ;  /* 0x0000001a2b19723e */ /* 0x000fe400000010ff */
[----:B------:R-:W-:Y:S01]  /*1c230*/  F2FP.BF16.F32.PACK_AB R24, R41, R40 ;  /* 0x000000282918723e */ /* 0x000fe200000010ff */
[----:B------:R-:W-:Y:S01]  /*1c240*/  STSM.16.M88.4 [R75], R12 ;  /* 0x0000000c4b007844 */ /* 0x000fe20000000200 */
[----:B------:R-:W-:Y:S01]  /*1c250*/  F2FP.BF16.F32.PACK_AB R26, R45, R44 ;  /* 0x0000002c2d1a723e */ /* 0x000fe200000010ff */
[----:B------:R-:W-:Y:S01]  /*1c260*/  IMAD.MOV.U32 R40, RZ, RZ, RZ ;  /* 0x000000ffff287224 */ /* 0x000fe200078e00ff */
[----:B------:R-:W-:-:S02]  /*1c270*/  SHF.R.U64 R83, R83, 0x3, RZ ;  /* 0x0000000353537819 */ /* 0x000fc400000012ff */
[----:B------:R-:W-:Y:S01]  /*1c280*/  ISETP.NE.U32.AND P0, PT, RZ, UR4, PT ;  /* 0x00000004ff007c0c */ /* 0x000fe2000bf05070 */
[----:B------:R2:W-:Y:S01]  /*1c290*/  STSM.16.M88.4 [R72], R24 ;  /* 0x0000001848007844 */ /* 0x0005e20000000200 */
[----:B------:R-:W-:Y:S02]  /*1c2a0*/  LOP3.LUT R10, R83, R84, RZ, 0x3c, !PT ;  /* 0x00000054530a7212 */ /* 0x000fe400078e3cff */
[----:B------:R-:W-:Y:S02]  /*1c2b0*/  MOV R29, R8 ;  /* 0x00000008001d7202 */ /* 0x000fe40000000f00 */
[----:B------:R-:W-:Y:S02]  /*1c2c0*/  MOV R28, R10 ;  /* 0x0000000a001c7202 */ /* 0x000fe40000000f00 */
[----:B-1----:R-:W-:Y:S02]  /*1c2d0*/  F2FP.BF16.F32.PACK_AB R4, R49, R48 ;  /* 0x000000303104723e */ /* 0x002fe400000010ff */
[----:B------:R-:W-:-:S02]  /*1c2e0*/  F2FP.BF16.F32.PACK_AB R5, R51, R50 ;  /* 0x000000323305723e */ /* 0x000fc400000010ff */
[----:B------:R-:W-:Y:S02]  /*1c2f0*/  F2FP.BF16.F32.PACK_AB R6, R53, R52 ;  /* 0x000000343506723e */ /* 0x000fe400000010ff */
[----:B------:R-:W-:Y:S02]  /*1c300*/  F2FP.BF16.F32.PACK_AB R7, R55, R54 ;  /* 0x000000363707723e */ /* 0x000fe400000010ff */
[----:B------:R-:W-:Y:S02]  /*1c310*/  F2FP.BF16.F32.PACK_AB R8, R57, R56 ;  /* 0x000000383908723e */ /* 0x000fe400000010ff */
[----:B--2---:R-:W-:Y:S01]  /*1c320*/  IADD3 R24, P1, R34, UR4, RZ ;  /* 0x0000000422187c10 */ /* 0x004fe2000ff3e0ff */
[----:B------:R1:W-:Y:S01]  /*1c330*/  STSM.16.M88.4 [R47], R4 ;  /* 0x000000042f007844 */ /* 0x0003e20000000200 */
[----:B------:R-:W-:Y:S02]  /*1c340*/  F2FP.BF16.F32.PACK_AB R9, R59, R58 ;  /* 0x0000003a3b09723e */ /* 0x000fe400000010ff */
[----:B------:R-:W-:-:S02]  /*1c350*/  F2FP.BF16.F32.PACK_AB R10, R61, R60 ;  /* 0x0000003c3d0a723e */ /* 0x000fc400000010ff */
[----:B------:R-:W-:Y:S02]  /*1c360*/  F2FP.BF16.F32.PACK_AB R11, R63, R62 ;  /* 0x0000003e3f0b723e */ /* 0x000fe400000010ff */
[----:B------:R-:W-:Y:S02]  /*1c370*/  IADD3.X R25, R31, UR5, RZ, P1, !PT ;  /* 0x000000051f197c10 */ /* 0x000fe40008ffe4ff */
[----:B------:R-:W-:Y:S01]  /*1c380*/  F2FP.BF16.F32.PACK_AB R12, R65, R64 ;  /* 0x00000040410c723e */ /* 0x000fe200000010ff */
[----:B------:R2:W-:Y:S01]  /*1c390*/  STSM.16.M88.4 [R29], R8 ;  /* 0x000000081d007844 */ /* 0x0005e20000000200 */
[----:B------:R-:W-:Y:S02]  /*1c3a0*/  F2FP.BF16.F32.PACK_AB R13, R67, R66 ;  /* 0x00000042430d723e */ /* 0x000fe400000010ff */
[----:B------:R-:W-:Y:S02]  /*1c3b0*/  F2FP.BF16.F32.PACK_AB R14, R69, R68 ;  /* 0x00000044450e723e */ /* 0x000fe400000010ff */
[----:B------:R-:W-:-:S02]  /*1c3c0*/  F2FP.BF16.F32.PACK_AB R15, R71, R70 ;  /* 0x00000046470f723e */ /* 0x000fc400000010ff */
[----:B0-----:R-:W-:Y:S02]  /*1c3d0*/  ISETP.NE.AND P1, PT, R3, 0x1, PT ;  /* 0x000000010300780c */ /* 0x001fe40003f25270 */
[----:B------:R-:W-:Y:S01]  /*1c3e0*/  ISETP.NE.AND.EX P0, PT, RZ, UR5, PT, P0 ;  /* 0x00000005ff007c0c */ /* 0x000fe2000bf05300 */
[----:B------:R-:W-:Y:S01]  /*1c3f0*/  ULDC.64 UR4, c[0x0][0xc08] ;  /* 0x0003020000047ab9 */ /* 0x000fe20000000a00 */
[----:B------:R2:W-:Y:S01]  /*1c400*/  STSM.16.M88.4 [R28], R12 ;  /* 0x0000000c1c007844 */ /* 0x0005e20000000200 */
[----:B------:R-:W-:Y:S01]  /*1c410*/  BAR.SYNC.DEFER_BLOCKING 0x1, 0x180 ;  /* 0x0046000000007b1d */ /* 0x000fe20000010000 */
[----:B------:R-:W-:-:S04]  /*1c420*/  ISETP.NE.U32.AND P2, PT, RZ, UR4, PT ;  /* 0x00000004ff007c0c */ /* 0x000fc8000bf45070 */
[----:B------:R-:W-:-:S03]  /*1c430*/  ISETP.NE.AND.EX P2, PT, RZ, UR5, PT, P2 ;  /* 0x00000005ff007c0c */ /* 0x000fc6000bf45320 */
[----:B-1----:R-:W0:Y:S08]  /*1c440*/  @P1 LDC R6, c[0x0][0xbec] ;  /* 0x0002fb00ff061b82 */ /* 0x002e300000000800 */
[----:B------:R-:W1:Y:S02]  /*1c450*/  @P1 LDC R27, c[0x0][0xbf0] ;  /* 0x0002fc00ff1b1b82 */ /* 0x000e640000000800 */
        /* <DEDUP_REMOVED lines=12> */
.L_x_12367:
[----:B------:R-:W3:Y:S01]  /*1c520*/  LDL R4, [R1+0x94] ;  /* 0x0000940001047983 */ /* 0x000ee20000100800 */
[----:B------:R-:W-:Y:S01]  /*1c530*/  ULDC.64 UR4, c[0x0][0xb90] ;  /* 0x0002e40000047ab9 */ /* 0x000fe20000000a00 */
[----:B------:R-:W4:Y:S01]  /*1c540*/  S2R R5, SR_TID.X ;  /* 0x0000000000057919 */ /* 0x000f220000002100 */
[----:B-----5:R-:W-:Y:S02]  /*1c550*/  SHF.R.S32.HI R41, RZ, 0x1f, R40 ;  /* 0x0000001fff297819 */ /* 0x020fe40000011428 */
[----:B------:R-:W-:Y:S01]  /*1c560*/  SEL R43, R30, RZ, !P0 ;  /* 0x000000ff1e2b7207 */ /* 0x000fe20004000000 */
[----:B------:R-:W3:Y:S01]  /*1c570*/  LDL.LU R54, [R1+0x9c] ;  /* 0x00009c0001367983 */ /* 0x000ee20000300800 */
[----:B------:R-:W-:Y:S01]  /*1c580*/  SEL R48, R86, RZ, !P0 ;  /* 0x000000ff56307207 */ /* 0x000fe20004000000 */
[----:B------:R-:W-:Y:S01]  /*1c590*/  IMAD R50, R50, R3, RZ ;  /* 0x0000000332327224 */ /* 0x000fe200078e02ff */
[----:B------:R-:W1:Y:S01]  /*1c5a0*/  @P1 LDC R51, c[0x0][0xbec] ;  /* 0x0002fb00ff331b82 */ /* 0x000e620000000800 */
[----:B------:R-:W3:Y:S04]  /*1c5b0*/  LDL.LU R53, [R1+0x84] ;  /* 0x0000840001357983 */ /* 0x000ee80000300800 */
[----:B--2---:R-:W2:Y:S01]  /*1c5c0*/  LDL R10, [R1+0xb4] ;  /* 0x0000b400010a7983 */ /* 0x004ea20000100800 */
[----:B----4-:R-:W-:-:S05]  /*1c5d0*/  VIADD R15, R5, 0xffffff80 ;  /* 0xffffff80050f7836 */ /* 0x010fca0000000000 */
[----:B------:R-:W-:-:S04]  /*1c5e0*/  SHF.R.S32.HI R52, RZ, 0x1f, R15 ;  /* 0x0000001fff347819 */ /* 0x000fc8000001140f */
[----:B------:R-:W-:-:S04]  /*1c5f0*/  LEA.HI R52, R52, R15, RZ, 0x2 ;  /* 0x0000000f34347211 */ /* 0x000fc800078f10ff */
[----:B------:R-:W-:-:S05]  /*1c600*/  SHF.R.S32.HI R52, RZ, 0x2, R52 ;  /* 0x00000002ff347819 */ /* 0x000fca0000011434 */
[----:B------:R-:W-:-:S04]  /*1c610*/  IMAD R9, R52, 0x20, R23 ;  /* 0x0000002034097824 */ /* 0x000fc800078e0217 */
[----:B------:R-:W-:Y:S01]  /*1c620*/  IMAD.WIDE R20, R9, 0x2, R20 ;  /* 0x0000000209147825 */ /* 0x000fe200078e0214 */
[----:B------:R-:W-:-:S04]  /*1c630*/  SHF.R.S32.HI R14, RZ, 0x1f, R15 ;  /* 0x0000001fff0e7819 */ /* 0x000fc8000001140f */
[----:B------:R-:W-:-:S04]  /*1c640*/  LEA.HI R14, R14, R15, RZ, 0x7 ;  /* 0x0000000f0e0e7211 */ /* 0x000fc800078f38ff */
[----:B------:R-:W-:-:S05]  /*1c650*/  LOP3.LUT R14, R14, 0xffffff80, RZ, 0xc0, !PT ;  /* 0xffffff800e0e7812 */ /* 0x000fca00078ec0ff */
[----:B------:R-:W-:Y:S01]  /*1c660*/  IMAD.IADD R14, R15, 0x1, -R14 ;  /* 0x000000010f0e7824 */ /* 0x000fe200078e0a0e */
[----:B------:R-:W-:Y:S01]  /*1c670*/  ULDC.64 UR6, c[0x0][0x208] ;  /* 0x0000820000067ab9 */ /* 0x000fe20000000a00 */
[C---:B------:R-:W-:Y:S02]  /*1c680*/  IADD3 R25, P5, R20.reuse, 0x4800, RZ ;  /* 0x0000480014197810 */ /* 0x040fe40007fbe0ff */
[----:B------:R-:W-:Y:S02]  /*1c690*/  IADD3 R29, P4, R20, 0x6000, RZ ;  /* 0x00006000141d7810 */ /* 0x000fe40007f9e0ff */
[----:B------:R-:W-:Y:S02]  /*1c6a0*/  LOP3.LUT R24, R25, 0x180, RZ, 0xc0, !PT ;  /* 0x0000018019187812 */ /* 0x000fe400078ec0ff */
[----:B------:R-:W-:Y:S01]  /*1c6b0*/  LOP3.LUT R28, R29, 0x180, RZ, 0xc0, !PT ;  /* 0x000001801d1c7812 */ /* 0x000fe200078ec0ff */
[----:B------:R-:W-:Y:S01]  /*1c6c0*/  IMAD R42, R42, 0x60, R52 ;  /* 0x000000602a2a7824 */ /* 0x000fe200078e0234 */
        /* <DEDUP_REMOVED lines=8> */
[----:B------:R-:W-:-:S04]  /*1c750*/  IMAD.IADD R13, R4, 0x1, R53 ;  /* 0x00000001040d7824 */ /* 0x000fc800078e0235 */
        /* <DEDUP_REMOVED lines=27> */
[----:B--2---:R-:W-:Y:S02]  /*1c910*/  IMAD.IADD R5, R10, 0x1, R53 ;  /* 0x000000010a057824 */ /* 0x004fe400078e0235 */
[----:B------:R-:W-:Y:S01]  /*1c920*/  SHFL.IDX PT, R44, R6, 0x1, 0x1c1f ;  /* 0x003c1f00062c7f89 */ /* 0x000fe200000e0000 */
[----:B------:R-:W-:Y:S01]  /*1c930*/  LOP3.LUT P0, RZ, R14, 0x3, RZ, 0xc0, !PT ;  /* 0x000000030eff7812 */ /* 0x000fe2000780c0ff */
[----:B------:R-:W-:Y:S02]  /*1c940*/  ULDC.64 UR4, c[0x0][0xaa0] ;  /* 0x0002a80000047ab9 */ /* 0x000fe40000000a00 */
[----:B------:R-:W0:Y:S04]  /*1c950*/  SHFL.IDX PT, R47, R4, RZ, 0x1c1f ;  /* 0x001c1fff042f7589 */ /* 0x000e2800000e0000 */
[----:B------:R-:W1:Y:S01]  /*1c960*/  SHFL.IDX PT, R45, R4, 0x1, 0x1c1f ;  /* 0x003c1f00042d7f89 */ /* 0x000e6200000e0000 */
        /* <DEDUP_REMOVED lines=8> */
[----:B------:R-:W-:Y:S01]  /*1c9f0*/  SHF.R.U64 R8, R8, 0x3, RZ ;  /* 0x0000000308087819 */ /* 0x000fe200000012ff */
[----:B0-----:R-:W-:Y:S01]  /*1ca00*/  @!P2 ST.E desc[UR6][R46.64], R2 ;  /* 0x000000022e00a985 */ /* 0x001fe2000c101906 */
[----:B------:R-:W-:-:S03]  /*1ca10*/  LOP3.LUT R12, R12, R13, RZ, 0x3c, !PT ;  /* 0x0000000d0c0c7212 */ /* 0x000fc600078e3cff */
[----:B-1----:R0:W-:Y:S01]  /*1ca20*/  @!P0 ST.E desc[UR6][R44.64], R0 ;  /* 0x000000002c008985 */ /* 0x0021e2000c101906 */
[----:B------:R-:W-:Y:S01]  /*1ca30*/  LOP3.LUT R8, R8, R7, RZ, 0x3c, !PT ;  /* 0x0000000708087212 */ /* 0x000fe200078e3cff */
[----:B------:R-:W-:Y:S01]  /*1ca40*/  IMAD.X R13, RZ, RZ, R21, P3 ;  /* 0x000000ffff0d7224 */ /* 0x000fe200018e0615 */
[C---:B------:R-:W-:Y:S02]  /*1ca50*/  IADD3 R7, P3, R20.reuse, 0x7800, RZ ;  /* 0x0000780014077810 */ /* 0x040fe40007f7e0ff */
[----:B------:R-:W-:Y:S01]  /*1ca60*/  LOP3.LUT R11, R20, 0x180, RZ, 0xc0, !PT ;  /* 0x00000180140b7812 */ /* 0x000fe200078ec0ff */
[----:B------:R-:W-:Y:S01]  /*1ca70*/  IMAD R41, R41, UR4, RZ ;  /* 0x0000000429297c24 */ /* 0x000fe2000f8e02ff */
[----:B0-----:R-:W0:Y:S01]  /*1ca80*/  @P1 LDC R45, c[0x0][0xbf0] ;  /* 0x0002fc00ff2d1b82 */ /* 0x001e220000000800 */
[----:B------:R-:W-:Y:S01]  /*1ca90*/  LOP3.LUT R4, R7, 0x180, RZ, 0xc0, !PT ;  /* 0x0000018007047812 */ /* 0x000fe200078ec0ff */
[----:B------:R-:W-:Y:S01]  /*1caa0*/  IMAD.IADD R42, R53, 0x1, R42 ;  /* 0x00000001352a7824 */ /* 0x000fe200078e022a */
[----:B------:R-:W-:Y:S01]  /*1cab0*/  SHF.R.U64 R11, R11, 0x3, RZ ;  /* 0x000000030b0b7819 */ /* 0x000fe200000012ff */
[----:B------:R-:W5:Y:S01]  /*1cac0*/  LD.E.128 R12, desc[UR6][R12.64] ;  /* 0x000000060c0c7980 */ /* 0x000f62000c101d00 */
[----:B------:R-:W-:Y:S01]  /*1cad0*/  SHF.R.U64 R4, R4, 0x3, RZ ;  /* 0x0000000304047819 */ /* 0x000fe200000012ff */
[C---:B------:R-:W-:Y:S01]  /*1cae0*/  IMAD R47, R40.reuse, UR5, R41 ;  /* 0x00000005282f7c24 */ /* 0x040fe2000f8e0229 */
[----:B------:R-:W-:Y:S01]  /*1caf0*/  LOP3.LUT R20, R11, R20, RZ, 0x3c, !PT ;  /* 0x000000140b147212 */ /* 0x000fe200078e3cff */
[----:B------:R-:W-:Y:S01]  /*1cb00*/  IMAD.WIDE.U32 R40, R40, UR4, RZ ;  /* 0x0000000428287c25 */ /* 0x000fe2000f8e00ff */
[----:B------:R-:W-:Y:S01]  /*1cb10*/  LOP3.LUT R32, R4, R7, RZ, 0x3c, !PT ;  /* 0x0000000704207212 */ /* 0x000fe200078e3cff */
[----:B------:R-:W-:Y:S01]  /*1cb20*/  ULDC.64 UR4, c[0x0][0xae8] ;  /* 0x0002ba0000047ab9 */ /* 0x000fe20000000a00 */
[----:B------:R-:W5:Y:S01]  /*1cb30*/  LD.E.128 R8, desc[UR6][R8.64] ;  /* 0x0000000608087980 */ /* 0x000f62000c101d00 */
[----:B------:R-:W-:-:S02]  /*1cb40*/  IMAD.X R33, RZ, RZ, R21, P3 ;  /* 0x000000ffff217224 */ /* 0x000fc400018e0615 */
[----:B------:R-:W-:Y:S01]  /*1cb50*/  IMAD R49, R49, UR4, RZ ;  /* 0x0000000431317c24 */ /* 0x000fe2000f8e02ff */
[----:B------:R1:W5:Y:S01]  /*1cb60*/  LD.E.128 R4, desc[UR6][R20.64] ;  /* 0x0000000614047980 */ /* 0x000362000c101d00 */
[----:B------:R-:W-:-:S03]  /*1cb70*/  @P1 IMAD.HI.U32 R0, R42, R51, RZ ;  /* 0x000000332a001227 */ /* 0x000fc600078e00ff */
[----:B------:R-:W5:Y:S01]  /*1cb80*/  LD.E.128 R24, desc[UR6][R24.64] ;  /* 0x0000000618187980 */ /* 0x000f62000c101d00 */
[----:B------:R-:W-:-:S03]  /*1cb90*/  IMAD R49, R54, UR5, R49 ;  /* 0x0000000536317c24 */ /* 0x000fc6000f8e0231 */
[----:B------:R-:W5:Y:S01]  /*1cba0*/  LD.E.128 R28, desc[UR6][R28.64] ;  /* 0x000000061c1c7980 */ /* 0x000f62000c101d00 */
[----:B-1----:R-:W-:Y:S02]  /*1cbb0*/  IMAD.IADD R21, R41, 0x1, R47 ;  /* 0x0000000129157824 */ /* 0x002fe400078e022f */
[----:B------:R-:W-:Y:S01]  /*1cbc0*/  IMAD.MOV.U32 R20, RZ, RZ, R40 ;  /* 0x000000ffff147224 */ /* 0x000fe200078e0028 */
[----:B------:R-:W5:Y:S01]  /*1cbd0*/  LD.E.128 R32, desc[UR6][R32.64] ;  /* 0x0000000620207980 */ /* 0x000f62000c101d00 */
[----:B------:R-:W-:Y:S02]  /*1cbe0*/  IMAD.MOV.U32 R41, RZ, RZ, R42 ;  /* 0x000000ffff297224 */ /* 0x000fe400078e002a */
[----:B------:R-:W-:Y:S01]  /*1cbf0*/  IMAD.WIDE.U32 R20, R54, UR4, R20 ;  /* 0x0000000436147c25 */ /* 0x000fe2000f8e0014 */
[----:B------:R-:W-:Y:S01]  /*1cc00*/  ULDC.64 UR4, c[0x0][0xaf0] ;  /* 0x0002bc0000047ab9 */ /* 0x000fe20000000a00 */
[----:B0-----:R-:W-:Y:S01]  /*1cc10*/  @P1 SHF.R.U32.HI R41, RZ, R45, R0 ;  /* 0x0000002dff291219 */ /* 0x001fe20000011600 */
[----:B------:R-:W-:Y:S01]  /*1cc20*/  @!PT LDS RZ, [RZ] ;  /* 0x00000000fffff984 */ /* 0x000fe20000000800 */
[----:B------:R-:W-:Y:S01]  /*1cc30*/  @!PT LDS RZ, [RZ] ;  /* 0x00000000fffff984 */ /* 0x000fe20000000800 */
[----:B------:R-:W-:Y:S01]  /*1cc40*/  @!PT LDS RZ, [RZ] ;  /* 0x00000000fffff984 */ /* 0x000fe20000000800 */
[----:B------:R-:W-:Y:S01]  /*1cc50*/  @!PT LDS RZ, [RZ] ;  /* 0x00000000fffff984 */ /* 0x000fe20000000800 */
[----:B------:R0:W-:Y:S06]  /*1cc60*/  MEMBAR.ALL.CTA ;  /* 0x0000000000007992 */ /* 0x0001ec0000008000 */
[----:B0-----:R-:W0:Y:S01]  /*1cc70*/  FENCE.VIEW.ASYNC.S ;  /* 0x00000000000073c6 */ /* 0x001e220000000000 */
[----:B------:R-:W-:-:S02]  /*1cc80*/  IMAD R43, R43, UR4, RZ ;  /* 0x000000042b2b7c24 */ /* 0x000fc4000f8e02ff */
[----:B------:R-:W-:Y:S01]  /*1cc90*/  IMAD.IADD R21, R21, 0x1, R49 ;  /* 0x0000000115157824 */ /* 0x000fe200078e0231 */
[----:B------:R-:W-:Y:S01]  /*1cca0*/  SHF.R.S32.HI R0, RZ, 0x1f, R41 ;  /* 0x0000001fff007819 */ /* 0x000fe20000011429 */
[C---:B------:R-:W-:Y:S02]  /*1ccb0*/  IMAD R43, R48.reuse, UR5, R43 ;  /* 0x00000005302b7c24 */ /* 0x040fe4000f8e022b */
[----:B------:R-:W-:Y:S02]  /*1ccc0*/  IMAD.MOV R2, RZ, RZ, -R41 ;  /* 0x000000ffff027224 */ /* 0x000fe400078e0a29 */
        /* <DEDUP_REMOVED lines=38> */
.L_x_12369:
[----:B------:R-:W-:Y:S05]  /*1cf30*/  BSYNC B1 ;  /* 0x0000000000017941 */ /* 0x000fea0003800000 */
.L_x_12368:
[----:B---3--:R-:W-:Y:S01]  /*1cf40*/  VIADD R3, R47, 0x60 ;  /* 0x000000602f037836 */ /* 0x008fe20000000000 */
[----:B-----5:R3:W4:Y:S04]  /*1cf50*/  SHFL.IDX PT, R5, R45, 0x1, 0x1c1f ;  /* 0x003c1f002d057f89 */ /* 0x02072800000e0000 */
        /* <DEDUP_REMOVED lines=14> */
[----:B---3--:R-:W-:Y:S01]  /*1d040*/  LEA R2, P0, R36, R4, 0x1 ;  /* 0x0000000424027211 */ /* 0x008fe200078008ff */
[----:B------:R-:W-:-:S03]  /*1d050*/  ULDC.64 UR4, c[0x0][0x208] ;  /* 0x0000820000047ab9 */ /* 0x000fc60000000a00 */
[----:B------:R-:W-:-:S05]  /*1d060*/  LEA.HI.X R3, R36, R5, R39, 0x1, P0 ;  /* 0x0000000524037211 */ /* 0x000fca00000f0c27 */
[----:B------:R0:W-:Y:S01]  /*1d070*/  ST.E.128 desc[UR4][R2.64], R32 ;  /* 0x0000002002007985 */ /* 0x0001e2000c101d04 */
[----:B------:R-:W-:Y:S05]  /*1d080*/  BRA `(.L_x_12370) ;  /* 0x0000000800847947 */ /* 0x000fea0003800000 */
.L_x_12366:
[----:B------:R-:W-:Y:S01]  /*1d090*/  ULDC.64 UR4, c[0x0][0xc00] ;  /* 0x0003000000047ab9 */ /* 0x000fe20000000a00 */
[----:B------:R-:W1:Y:S01]  /*1d0a0*/  LDC R25, c[0x0][0xbe8] ;  /* 0x0002fa00ff197b82 */ /* 0x000e620000000800 */
[----:B------:R-:W-:Y:S01]  /*1d0b0*/  ISETP.NE.U32.AND P0, PT, RZ, UR4, PT ;  /* 0x00000004ff007c0c */ /* 0x000fe2000bf05070 */
[----:B------:R-:W-:Y:S01]  /*1d0c0*/  IMAD.MOV.U32 R0, RZ, RZ, RZ ;  /* 0x000000ffff007224 */ /* 0x000fe200078e00ff */
[----:B------:R-:W-:Y:S01]  /*1d0d0*/  IADD3 R2, P1, R34, UR4, RZ ;  /* 0x0000000422027c10 */ /* 0x000fe2000ff3e0ff */
[----:B------:R-:W-:Y:S01]  /*1d0e0*/  ULDC.64 UR6, c[0x0][0x208] ;  /* 0x0000820000067ab9 */ /* 0x000fe20000000a00 */
        /* <DEDUP_REMOVED lines=9> */
[----:B------:R-:W-:Y:S02]  /*1d180*/  @P1 IADD3.X R35, R31, UR5, RZ, P2, !PT ;  /* 0x000000051f231c10 */ /* 0x000fe400097fe4ff */
[----:B-1----:R-:W-:-:S03]  /*1d190*/  ISETP.NE.AND P2, PT, R25, 0x1, PT ;  /* 0x000000011900780c */ /* 0x002fc60003f45270 */
[----:B------:R2:W5:Y:S01]  /*1d1a0*/  @P1 LDG.E R6, desc[UR6][R34.64] ;  /* 0x0000000622061981 */ /* 0x000562000c1e1900 */
[----:B------:R-:W-:-:S09]  /*1d1b0*/  ISETP.GE.AND P3, PT, R85, 0xc0, PT ;  /* 0x000000c05500780c */ /* 0x000fd20003f66270 */
[----:B------:R-:W1:Y:S08]  /*1d1c0*/  @P2 LDC R12, c[0x0][0xbec] ;  /* 0x0002fb00ff0c2b82 */ /* 0x000e700000000800 */
[----:B------:R-:W3:Y:S01]  /*1d1d0*/  @P2 LDC R27, c[0x0][0xbf0] ;  /* 0x0002fc00ff1b2b82 */ /* 0x000ee20000000800 */
[----:B--2---:R-:W-:Y:S05]  /*1d1e0*/  @P1 BRA `(.L_x_12371) ;  /* 0x0000000000141947 */ /* 0x004fea0003800000 */
[----:B------:R-:W-:Y:S05]  /*1d1f0*/  @!P0 BRA `(.L_x_12371) ;  /* 0x0000000000108947 */ /* 0x000fea0003800000 */
[----:B------:R-:W-:Y:S02]  /*1d200*/  ULDC.64 UR4, c[0x0][0x208] ;  /* 0x0000820000047ab9 */ /* 0x000fe40000000a00 */
[----:B------:R-:W2:Y:S04]  /*1d210*/  LDG.E R5, desc[UR4][R2.64] ;  /* 0x0000000402057981 */ /* 0x000ea8000c1e1900 */
[----:B-----5:R-:W2:Y:S02]  /*1d220*/  LDG.E R6, desc[UR4][R2.64+0x4] ;  /* 0x0000040402067981 */ /* 0x020ea4000c1e1900 */
[----:B--2---:R-:W-:-:S07]  /*1d230*/  IMAD.IADD R6, R6, 0x1, -R5 ;  /* 0x0000000106067824 */ /* 0x004fce00078e0a05 */
.L_x_12371:
[----:B------:R-:W0:Y:S04]  /*1d240*/  LDL R14, [R1+0x9c] ;  /* 0x00009c00010e7983 */ /* 0x000e280000100800 */
[----:B------:R2:W5:Y:S01]  /*1d250*/  LDL R20, [R1+0x84] ;  /* 0x0000840001147983 */ /* 0x0005620000100800 */
[----:B------:R-:W-:Y:S01]  /*1d260*/  BSSY B1, `(.L_x_12372) ;  /* 0x000002e000017945 */ /* 0x000fe20003800000 */
[----:B------:R-:W-:Y:S02]  /*1d270*/  SEL R13, R86, RZ, !P0 ;  /* 0x000000ff560d7207 */ /* 0x000fe40004000000 */
[----:B------:R-:W-:Y:S02]  /*1d280*/  SEL R30, R30, RZ, !P0 ;  /* 0x000000ff1e1e7207 */ /* 0x000fe40004000000 */
[----:B-----5:R-:W-:-:S02]  /*1d290*/  SHF.R.S32.HI R11, RZ, 0x1f, R0 ;  /* 0x0000001fff0b7819 */ /* 0x020fc40000011400 */
[----:B0-----:R-:W-:Y:S01]  /*1d2a0*/  SHF.R.S32.HI R10, RZ, 0x1f, R14 ;  /* 0x0000001fff0a7819 */ /* 0x001fe2000001140e */
[----:B--2---:R-:W-:Y:S06]  /*1d2b0*/  @P3 BRA `(.L_x_12373) ;  /* 0x0000000000a03947 */ /* 0x004fec0003800000 */
[----:B------:R-:W0:Y:S01]  /*1d2c0*/  S2R R3, SR_TID.X ;  /* 0x0000000000037919 */ /* 0x000e220000002100 */
[----:B------:R-:W2:Y:S02]  /*1d2d0*/  LDC R9, c[0x0][0xbe8] ;  /* 0x0002fa00ff097b82 */ /* 0x000ea40000000800 */
[----:B--2---:R-:W-:Y:S01]  /*1d2e0*/  IMAD R2, R6, R9, RZ ;  /* 0x0000000906027224 */ /* 0x004fe200078e02ff */
[----:B0-----:R-:W-:-:S04]  /*1d2f0*/  IADD3 R8, R20, -0x80, R3 ;  /* 0xffffff8014087810 */ /* 0x001fc80007ffe003 */
        /* <DEDUP_REMOVED lines=10> */
[----:B------:R-:W0:Y:S01]  /*1d3a0*/  @P0 LDC R15, c[0x0][0xbec] ;  /* 0x0002fb00ff0f0b82 */ /* 0x000e220000000800 */
[----:B------:R-:W-:Y:S01]  /*1d3b0*/  IMAD R7, R14, UR5, R7 ;  /* 0x000000050e077c24 */ /* 0x000fe2000f8e0207 */
[----:B------:R-:W-:-:S03]  /*1d3c0*/  ULDC.64 UR4, c[0x0][0xb98] ;  /* 0x0002e60000047ab9 */ /* 0x000fc60000000a00 */
[----:B------:R-:W-:-:S03]  /*1d3d0*/  IMAD.IADD R3, R3, 0x1, R7 ;  /* 0x0000000103037824 */ /* 0x000fc600078e0207 */
[----:B------:R-:W2:Y:S01]  /*1d3e0*/  @P0 LDC R21, c[0x0][0xbf0] ;  /* 0x0002fc00ff150b82 */ /* 0x000ea20000000800 */
[----:B------:R-:W-:-:S04]  /*1d3f0*/  IMAD.WIDE.U32 R2, R13, UR4, R2 ;  /* 0x000000040d027c25 */ /* 0x000fc8000f8e0002 */
[----:B0-----:R-:W-:-:S05]  /*1d400*/  @P0 IMAD.HI.U32 R4, R8, R15, RZ ;  /* 0x0000000f08040227 */ /* 0x001fca00078e00ff */
        /* <DEDUP_REMOVED lines=19> */
.L_x_12373:
[----:B------:R-:W-:Y:S05]  /*1d540*/  BSYNC B1 ;  /* 0x0000000000017941 */ /* 0x000fea0003800000 */
.L_x_12372:
[----:B------:R-:W-:Y:S01]  /*1d550*/  SHF.R.S32.HI R8, RZ, 0x1f, R85 ;  /* 0x0000001fff087819 */ /* 0x000fe20000011455 */
[----:B------:R-:W-:Y:S02]  /*1d560*/  ULDC.64 UR4, c[0x0][0xaa0] ;  /* 0x0002a80000047ab9 */ /* 0x000fe40000000a00 */
[----:B0-----:R-:W-:Y:S01]  /*1d570*/  IMAD R3, R11, UR4, RZ ;  /* 0x000000040b037c24 */ /* 0x001fe2000f8e02ff */
[----:B------:R-:W-:-:S03]  /*1d580*/  LEA.HI R8, R8, R85, RZ, 0x2 ;  /* 0x0000005508087211 */ /* 0x000fc600078f10ff */
[C---:B------:R-:W-:Y:S01]  /*1d590*/  IMAD R5, R0.reuse, UR5, R3 ;  /* 0x0000000500057c24 */ /* 0x040fe2000f8e0203 */
[----:B------:R-:W-:Y:S01]  /*1d5a0*/  SHF.R.S32.HI R8, RZ, 0x2, R8 ;  /* 0x00000002ff087819 */ /* 0x000fe20000011408 */
[----:B------:R-:W-:Y:S01]  /*1d5b0*/  IMAD.WIDE.U32 R2, R0, UR4, RZ ;  /* 0x0000000400027c25 */ /* 0x000fe2000f8e00ff */
[----:B------:R-:W-:-:S03]  /*1d5c0*/  ULDC.64 UR4, c[0x0][0xae8] ;  /* 0x0002ba0000047ab9 */ /* 0x000fc60000000a00 */
[----:B------:R-:W-:Y:S02]  /*1d5d0*/  IMAD R42, R42, 0x60, R8 ;  /* 0x000000602a2a7824 */ /* 0x000fe400078e0208 */
[----:B------:R-:W-:Y:S02]  /*1d5e0*/  IMAD.IADD R3, R3, 0x1, R5 ;  /* 0x0000000103037824 */ /* 0x000fe400078e0205 */
[----:B------:R-:W-:Y:S02]  /*1d5f0*/  IMAD.IADD R9, R20, 0x1, R42 ;  /* 0x0000000114097824 */ /* 0x000fe400078e022a */
[----:B------:R-:W-:Y:S02]  /*1d600*/  IMAD R4, R10, UR4, RZ ;  /* 0x000000040a047c24 */ /* 0x000fe4000f8e02ff */
[----:B-1----:R-:W-:-:S04]  /*1d610*/  @P2 IMAD.HI.U32 R0, R9, R12, RZ ;  /* 0x0000000c09002227 */ /* 0x002fc800078e00ff */
        /* <DEDUP_REMOVED lines=31> */
.L_x_12570:
[----:B------:R-:W-:Y:S01]  /*1d810*/  IMAD R25, R6, R25, RZ ;  /* 0x0000001906197224 */ /* 0x000fe200078e02ff */
[----:B------:R-:W-:Y:S01]  /*1d820*/  BSSY B1, `(.L_x_12375) ;  /* 0x0000012000017945 */ /* 0x000fe20003800000 */
[----:B------:R-:W-:-:S05]  /*1d830*/  IMAD.IADD R4, R8, 0x1, R20 ;  /* 0x0000000108047824 */ /* 0x000fca00078e0214 */
[----:B------:R-:W-:-:S13]  /*1d840*/  ISETP.GE.AND P0, PT, R4, R25, PT ;  /* 0x000000190400720c */ /* 0x000fda0003f06270 */
[----:B------:R-:W-:Y:S05]  /*1d850*/  @P0 BRA `(.L_x_12376) ;  /* 0x0000000000380947 */ /* 0x000fea0003800000 */
[----:B------:R-:W-:Y:S01]  /*1d860*/  ULDC UR4, c[0x0][0xac8] ;  /* 0x0002b20000047ab9 */ /* 0x000fe20000000800 */
[----:B------:R-:W-:Y:S01]  /*1d870*/  ULDC.64 UR6, c[0x0][0x208] ;  /* 0x0000820000067ab9 */ /* 0x000fe20000000a00 */
        /* <DEDUP_REMOVED lines=12> */
.L_x_12376:
[----:B------:R-:W-:Y:S05]  /*1d940*/  BSYNC B1 ;  /* 0x0000000000017941 */ /* 0x000fea0003800000 */
.L_x_12375:
[----:B------:R-:W-:-:S03]  /*1d950*/  UMOV UR4, 0xffffffff ;  /* 0xffffffff00047882 */ /* 0x000fc60000000000 */
[----:B------:R-:W-:Y:S05]  /*1d960*/  BRA.DIV UR4, `(.L_x_12377) ;  /* 0x0000008a04347947 */ /* 0x000fea000b800000 */
[----:B-1----:R1:W4:Y:S04]  /*1d970*/  SHFL.IDX PT, R3, R2, 0x1, 0x1c1f ;  /* 0x003c1f0002037f89 */ /* 0x00232800000e0000 */
[----:B--2---:R1:W2:Y:S02]  /*1d980*/  SHFL.IDX PT, R14, R0, 0x1, 0x1c1f ;  /* 0x003c1f00000e7f89 */ /* 0x0042a400000e0000 */
.L_x_12574:
[----:B01----:R-:W-:-:S05]  /*1d990*/  VIADD R0, R4, 0x60 ;  /* 0x0000006004007836 */ /* 0x003fca0000000000 */
[----:B------:R-:W-:-:S13]  /*1d9a0*/  ISETP.GE.AND P0, PT, R0, R25, PT ;  /* 0x000000190000720c */ /* 0x000fda0003f06270 */
[----:B------:R-:W-:Y:S05]  /*1d9b0*/  @P0 BRA `(.L_x_12370) ;  /* 0x0000000000380947 */ /* 0x000fea0003800000 */
[----:B------:R-:W-:Y:S01]  /*1d9c0*/  ULDC UR4, c[0x0][0xac8] ;  /* 0x0002b20000047ab9 */ /* 0x000fe20000000800 */
[----:B------:R-:W-:Y:S01]  /*1d9d0*/  ULDC.64 UR6, c[0x0][0x208] ;  /* 0x0000820000067ab9 */ /* 0x000fe20000000a00 */
        /* <DEDUP_REMOVED lines=12> */
.L_x_12370:
[----:B------:R-:W-:Y:S05]  /*1daa0*/  BSYNC B0 ;  /* 0x0000000000007941 */ /* 0x000fea0003800000 */
.L_x_12365:
[----:B------:R-:W-:Y:S02]  /*1dab0*/  ULDC UR4, c[0x0][0xc3c] ;  /* 0x00030f0000047ab9 */ /* 0x000fe40000000800 */
[----:B------:R-:W-:-:S13]  /*1dac0*/  ISETP.GE.AND P0, PT, R107, UR4, PT ;  /* 0x000000046b007c0c */ /* 0x000fda000bf06270 */
[----:B------:R-:W-:Y:S05]  /*1dad0*/  @!P0 BRA `(.L_x_12378) ;  /* 0xfffffe3800648947 */ /* 0x000fea000383ffff */
[----:B------:R-:W-:Y:S05]  /*1dae0*/  BRA `(.L_x_12230) ;  /* 0x0000007c00887947 */ /* 0x000fea0003800000 */
.L_x_12228:
[----:B------:R-:W-:-:S08]  /*1daf0*/  NOP ;  /* 0x0000000000007918 */ /* 0x000fd00000000000 */
[----:B0-----:R-:W0:-:S00]  /*1db00*/  USETMAXREG.DEALLOC.CTAPOOL 0x20 ;  /* 0x00000020000079c8 */ /* 0x001e0000080e0500 */
        /* <DEDUP_REMOVED lines=16> */
.L_x_12379:
        /* <DEDUP_REMOVED lines=43> */
.L_x_12385:
        /* <DEDUP_REMOVED lines=13> */
.L_x_12384:
[----:B------:R-:W-:Y:S05]  /*1df90*/  BSYNC B0 ;  /* 0x0000000000007941 */ /* 0x000fea0003800000 */
.L_x_12383:
        /* <DEDUP_REMOVED lines=22> */
.L_x_12381:
        /* <DEDUP_REMOVED lines=22> */
.L_x_12386:
        /* <DEDUP_REMOVED lines=59> */
.L_x_12382:
[----:B------:R-:W-:Y:S02]  /*1e610*/  IMAD.MOV.U32 R17, RZ, RZ, RZ ;  /* 0x000000ffff117224 */ /* 0x000fe400078e00ff */
[----:B------:R-:W-:Y:S02]  /*1e620*/  IMAD.U32 R16, RZ, RZ, UR6 ;  /* 0x00000006ff107e24 */ /* 0x000fe4000f8e00ff */
[----:B------:R-:W-:-:S07]  /*1e630*/  IMAD.MOV.U32 R18, RZ, RZ, RZ ;  /* 0x000000ffff127224 */ /* 0x000fce00078e00ff */
.L_x_12387:
[----:B------:R-:W-:-:S13]  /*1e640*/  ISETP.NE.AND P0, PT, R5, RZ, PT ;  /* 0x000000ff0500720c */ /* 0x000fda0003f05270 */
[----:B------:R-:W0:Y:S01]  /*1e650*/  @!P0 S2R R3, SR_CgaCtaId ;  /* 0x0000000000038919 */ /* 0x000e220000008800 */
[----:B------:R-:W-:-:S04]  /*1e660*/  @!P0 MOV R0, 0x400 ;  /* 0x0000040000008802 */ /* 0x000fc80000000f00 */
[----:B0-----:R-:W-:-:S05]  /*1e670*/  @!P0 LEA R0, R3, R0, 0x18 ;  /* 0x0000000003008211 */ /* 0x001fca00078ec0ff */
[----:B------:R2:W-:Y:S01]  /*1e680*/  @!P0 STS.128 [R0+0x31cd0], R16 ;  /* 0x031cd01000008388 */ /* 0x0005e20000000c00 */
[----:B------:R-:W-:Y:S06]  /*1e690*/  BAR.ARV 0x5, 0x200 ;  /* 0x0148000000007b1d */ /* 0x000fec0000002000 */
.L_x_12380:
[----:B------:R3:W-:Y:S01]  /*1e6a0*/  STL [R1+0x24], RZ ;  /* 0x000024ff01007387 */ /* 0x0007e20000100800 */
[----:B------:R-:W-:Y:S01]  /*1e6b0*/  ULDC UR4, c[0x0][0xc3c] ;  /* 0x00030f0000047ab9 */ /* 0x000fe20000000800 */
[----:B------:R-:W-:Y:S01]  /*1e6c0*/  IMAD.MOV.U32 R27, RZ, RZ, 0x1 ;  /* 0x00000001ff1b7424 */ /* 0x000fe200078e00ff */
[----:B-1----:R-:W-:Y:S01]  /*1e6d0*/  ISETP.GE.AND P0, PT, R19, UR4, PT ;  /* 0x0000000413007c0c */ /* 0x002fe2000bf06270 */
[----:B------:R-:W-:-:S12]  /*1e6e0*/  IMAD.MOV.U32 R23, RZ, RZ, RZ ;  /* 0x000000ffff177224 */ /* 0x000fd800078e00ff */
[----:B---3--:R-:W-:Y:S05]  /*1e6f0*/  @P0 BRA `(.L_x_12388) ;  /* 0x0000006c00a00947 */ /* 0x008fea0003800000 */
[----:B--2---:R-:W2:Y:S04]  /*1e700*/  LDL R0, [R1+0xc0] ;  /* 0x0000c00001007983 */ /* 0x004ea80000100800 */
[----:B------:R-:W3:Y:S01]  /*1e710*/  LDL.LU R5, [R1] ;  /* 0x0000000001057983 */ /* 0x000ee20000300800 */
[----:B------:R-:W1:Y:S01]  /*1e720*/  S2R R7, SR_TID.X ;  /* 0x0000000000077919 */ /* 0x000e620000002100 */
[----:B------:R-:W4:Y:S01]  /*1e730*/  S2UR UR5, SR_CgaCtaId ;  /* 0x00000000000579c3 */ /* 0x000f220000008800 */
[----:B-1----:R-:W-:-:S05]  /*1e740*/  LOP3.LUT R6, R7, 0x7f, RZ, 0xc0, !PT ;  /* 0x0000007f07067812 */ /* 0x002fca00078ec0ff */
[C---:B------:R-:W-:Y:S01]  /*1e750*/  IMAD.SHL.U32 R4, R6.reuse, 0x8, RZ ;  /* 0x0000000806047824 */ /* 0x040fe200078e00ff */
[----:B------:R-:W-:Y:S01]  /*1e760*/  ISETP.NE.AND P1, PT, R6, RZ, PT ;  /* 0x000000ff0600720c */ /* 0x000fe20003f25270 */
[----:B------:R-:W-:Y:S02]  /*1e770*/  UMOV UR4, 0x400 ;  /* 0x0000040000047882 */ /* 0x000fe40000000000 */
[----:B----4-:R-:W-:-:S06]  /*1e780*/  ULEA UR4, UR5, UR4, 0x18 ;  /* 0x0000000405047291 */ /* 0x010fcc000f8ec03f */
[----:B------:R-:W-:Y:S01]  /*1e790*/  IMAD.U32 R22, RZ, RZ, UR4 ;  /* 0x00000004ff167e24 */ /* 0x000fe2000f8e00ff */
[----:B------:R-:W-:Y:S01]  /*1e7a0*/  BSSY B8, `(.L_x_12388) ;  /* 0x00006dd000087945 */ /* 0x000fe20003800000 */
[----:B------:R-:W-:Y:S02]  /*1e7b0*/  IMAD.MOV.U32 R29, RZ, RZ, RZ ;  /* 0x000000ffff1d7224 */ /* 0x000fe400078e00ff */
[----:B------:R-:W-:Y:S02]  /*1e7c0*/  IMAD.MOV.U32 R23, RZ, RZ, RZ ;  /* 0x000000ffff177224 */ /* 0x000fe400078e00ff */
[----:B------:R-:W-:Y:S01]  /*1e7d0*/  IMAD.MOV.U32 R27, RZ, RZ, 0x1 ;  /* 0x00000001ff1b7424 */ /* 0x000fe200078e00ff */
[----:B------:R-:W-:Y:S01]  /*1e7e0*/  ULDC.64 UR36, c[0x0][0x198] ;  /* 0x0000660000247ab9 */ /* 0x000fe20000000a00 */
[----:B------:R-:W-:Y:S01]  /*1e7f0*/  ULDC UR39, c[0x0][0xc] ;  /* 0x0000030000277ab9 */ /* 0x000fe20000000800 */
[----:B--2---:R-:W-:Y:S01]  /*1e800*/  R2UR UR6, R0 ;  /* 0x00000000000672ca */ /* 0x004fe200000e0000 */
[----:B------:R-:W-:-:S05]  /*1e810*/  IMAD.SHL.U32 R0, R7, 0x8, RZ ;  /* 0x0000000807007824 */ /* 0x000fca00078e00ff */
[C---:B------:R-:W-:Y:S02]  /*1e820*/  LOP3.LUT R3, R0.reuse, 0x20, RZ, 0xc0, !PT ;  /* 0x0000002000037812 */ /* 0x040fe400078ec0ff */
[----:B0-----:R-:W-:Y:S02]  /*1e830*/  LOP3.LUT R2, R0, 0xd8, RZ, 0xc0, !PT ;  /* 0x000000d800027812 */ /* 0x001fe400078ec0ff */
[----:B------:R-:W-:Y:S02]  /*1e840*/  LOP3.LUT R3, R3, 0x300, R4, 0xf8, !PT ;  /* 0x0000030003037812 */ /* 0x000fe400078ef804 */
[----:B------:R-:W-:Y:S02]  /*1e850*/  LOP3.LUT R2, R2, 0x18, R7, 0x78, !PT ;  /* 0x0000001802027812 */ /* 0x000fe400078e7807 */
[----:B---3--:R-:W-:Y:S02]  /*1e860*/  LOP3.LUT R5, R5, 0xfffffffd, RZ, 0xc0, !PT ;  /* 0xfffffffd05057812 */ /* 0x008fe400078ec0ff */
[----:B------:R-:W-:-:S02]  /*1e870*/  LOP3.LUT R3, R3, R2, RZ, 0xfc, !PT ;  /* 0x0000000203037212 */ /* 0x000fc400078efcff */
[----:B------:R-:W-:Y:S02]  /*1e880*/  LOP3.LUT P0, R2, R7, 0x1f, RZ, 0xc0, !PT ;  /* 0x0000001f07027812 */ /* 0x000fe4000780c0ff */
[----:B------:R-:W-:-:S04]  /*1e890*/  @P1 LOP3.LUT R5, R5, 0x2, RZ, 0xfc, !PT ;  /* 0x0000000205051812 */ /* 0x000fc800078efcff */
[----:B------:R-:W-:-:S07]  /*1e8a0*/  LOP3.LUT R5, R5, 0xfffffffe, RZ, 0xc0, !PT ;  /* 0xfffffffe05057812 */ /* 0x000fce00078ec0ff */
[----:B------:R-:W-:Y:S02]  /*1e8b0*/  @P0 LOP3.LUT R5, R5, 0x1, RZ, 0xfc, !PT ;  /* 0x0000000105050812 */ /* 0x000fe400078efcff */
[----:B------:R-:W-:Y:S01]  /*1e8c0*/  ISETP.NE.OR P0, PT, R6, RZ, !P0 ;  /* 0x000000ff0600720c */ /* 0x000fe20004705670 */
[----:B------:R0:W-:Y:S01]  /*1e8d0*/  STL [R1+0xc], R2 ;  /* 0x00000c0201007387 */ /* 0x0001e20000100800 */
[----:B------:R-:W-:Y:S01]  /*1e8e0*/  LOP3.LUT R5, R5, 0xfffffff7, RZ, 0xc0, !PT ;  /* 0xfffffff705057812 */ /* 0x000fe200078ec0ff */
[----:B------:R-:W-:Y:S02]  /*1e8f0*/  IMAD R3, R3, 0x2, R22 ;  /* 0x0000000203037824 */ /* 0x000fe400078e0216 */
[----:B0-----:R-:W-:Y:S02]  /*1e900*/  IMAD.SHL.U32 R2, R7, 0x20, RZ ;  /* 0x0000002007027824 */ /* 0x001fe400078e00ff */
[----:B------:R-:W-:-:S06]  /*1e910*/  IMAD.MOV.U32 R7, RZ, RZ, 0x1 ;  /* 0x00000001ff077424 */ /* 0x000fcc00078e00ff */
[----:B------:R-:W-:Y:S01]  /*1e920*/  @P0 LOP3.LUT R5, R5, 0x8, RZ, 0xfc, !PT ;  /* 0x0000000805050812 */ /* 0x000fe200078efcff */
[----:B------:R0:W-:Y:S04]  /*1e930*/  STL [R1+0x4], R7 ;  /* 0x0000040701007387 */ /* 0x0001e80000100800 */
[----:B------:R0:W-:Y:S04]  /*1e940*/  STL [R1+0x24], RZ ;  /* 0x000024ff01007387 */ /* 0x0001e80000100800 */
[----:B------:R0:W-:Y:S04]  /*1e950*/  STL [R1], R5 ;  /* 0x0000000501007387 */ /* 0x0001e80000100800 */
[----:B------:R0:W-:Y:S01]  /*1e960*/  STL [R1+0x10], R3 ;  /* 0x0000100301007387 */ /* 0x0001e20000100800 */
[----:B------:R-:W-:-:S02]  /*1e970*/  SHF.R.U32.HI R4, RZ, 0x2, R6 ;  /* 0x00000002ff047819 */ /* 0x000fc40000011606 */
[----:B------:R-:W-:Y:S02]  /*1e980*/  LOP3.LUT R0, R0, 0x18, RZ, 0xc0, !PT ;  /* 0x0000001800007812 */ /* 0x000fe400078ec0ff */
[----:B------:R-:W-:Y:S02]  /*1e990*/  LOP3.LUT R2, R4, 0x60, R2, 0xf8, !PT ;  /* 0x0000006004027812 */ /* 0x000fe400078ef802 */
[C---:B------:R-:W-:Y:S02]  /*1e9a0*/  LOP3.LUT R2, R0.reuse, 0x20, RZ, 0xfc, !PT ;  /* 0x0000002000027812 */ /* 0x040fe400078efcff */
[----:B------:R-:W-:Y:S01]  /*1e9b0*/  LOP3.LUT R0, R0, 0x40, RZ, 0xfc, !PT ;  /* 0x0000004000007812 */ /* 0x000fe200078efcff */
[----:B0-----:R-:W-:-:S12]  /*1e9c0*/  ULOP3.LUT UR38, UR6, 0x2, URZ, 0xfc, !UPT ;  /* 0x0000000206267892 */ /* 0x001fd8000f8efc3f */
.L_x_12536:
[----:B0-----:R-:W0:Y:S01]  /*1e9d0*/  LDC.64 R2, c[0x0][0xc88] ;  /* 0x00032200ff027b82 */ /* 0x001e220000000a00 */
[----:B------:R-:W-:Y:S01]  /*1e9e0*/  ULDC.64 UR4, c[0x0][0x208] ;  /* 0x0000820000047ab9 */ /* 0x000fe20000000a00 */
[----:B0-----:R-:W-:-:S05]  /*1e9f0*/  IMAD.WIDE R2, R19, 0x4, R2 ;  /* 0x0000000413027825 */ /* 0x001fca00078e0202 */
[----:B--2---:R-:W2:Y:S01]  /*1ea00*/  LDG.E R13, desc[UR4][R2.64] ;  /* 0x00000004020d7981 */ /* 0x004ea2000c1e1900 */
[----:B------:R-:W-:Y:S05]  /*1ea10*/  YIELD ;  /* 0x0000000000007946 */ /* 0x000fea0003800000 */
[----:B------:R-:W-:Y:S01]  /*1ea20*/  ULDC.64 UR4, c[0x0][0xa28] ;  /* 0x00028a0000047ab9 */ /* 0x000fe20000000a00 */
[----:B------:R-:W-:Y:S01]  /*1ea30*/  ULDC.64 UR6, c[0x0][0xa18] ;  /* 0x0002860000067ab9 */ /* 0x000fe20000000a00 */
[----:B------:R-:W-:Y:S02]  /*1ea40*/  ISETP.NE.U32.AND P0, PT, RZ, UR4, PT ;  /* 0x00000004ff007c0c */ /* 0x000fe4000bf05070 */
[----:B------:R-:W-:-:S02]  /*1ea50*/  CS2R R8, SRZ ;  /* 0x0000000000087805 */ /* 0x000fc4000001ff00 */
[----:B------:R-:W-:Y:S01]  /*1ea60*/  ISETP.NE.U32.AND P3, PT, RZ, UR6, PT ;  /* 0x00000006ff007c0c */ /* 0x000fe2000bf65070 */
[----:B------:R-:W-:Y:S01]  /*1ea70*/  ULDC.64 UR10, c[0x0][0x208] ;  /* 0x00008200000a7ab9 */ /* 0x000fe20000000a00 */
[----:B------:R-:W-:Y:S01]  /*1ea80*/  ISETP.NE.AND.EX P0, PT, RZ, UR5, PT, P0 ;  /* 0x00000005ff007c0c */ /* 0x000fe2000bf05300 */
[----:B------:R-:W-:Y:S01]  /*1ea90*/  ULDC.64 UR8, c[0x0][0xa10] ;  /* 0x0002840000087ab9 */ /* 0x000fe20000000a00 */
[----:B------:R-:W-:Y:S02]  /*1eaa0*/  ISETP.NE.AND.EX P3, PT, RZ, UR7, PT, P3 ;  /* 0x00000007ff007c0c */ /* 0x000fe4000bf65330 */
        /* <DEDUP_REMOVED lines=10> */
[----:B------:R-:W-:Y:S01]  /*1eb50*/  ULDC.64 UR6, c[0x0][0xa08] ;  /* 0x0002820000067ab9 */ /* 0x000fe20000000a00 */
[----:B-1----:R1:W5:Y:S01]  /*1eb60*/  @P0 LDG.E R8, desc[UR10][R2.64] ;  /* 0x0000000a02080981 */ /* 0x002362000c1e1900 */
[----:B------:R-:W-:Y:S01]  /*1eb70*/  IADD3 R6, P1, R24, UR6, RZ ;  /* 0x0000000618067c10 */ /* 0x000fe2000ff3e0ff */
[----:B------:R-:W-:Y:S01]  /*1eb80*/  IMAD.MOV.U32 R28, RZ, RZ, RZ ;  /* 0x000000ffff1c7224 */ /* 0x000fe200078e00ff */
[----:B------:R-:W-:-:S02]  /*1eb90*/  ISETP.NE.U32.AND P2, PT, RZ, UR6, PT ;  /* 0x00000006ff007c0c */ /* 0x000fc4000bf45070 */
[----:B------:R-:W-:Y:S01]  /*1eba0*/  IADD3.X R7, R25, UR7, RZ, P1, !PT ;  /* 0x0000000719077c10 */ /* 0x000fe20008ffe4ff */
[----:B0-----:R-:W-:Y:S01]  /*1ebb0*/  IMAD.MOV.U32 R0, RZ, RZ, RZ ;  /* 0x000000ffff007224 */ /* 0x001fe200078e00ff */
[----:B------:R-:W-:Y:S02]  /*1ebc0*/  ISETP.NE.U32.AND P1, PT, RZ, UR4, PT ;  /* 0x00000004ff007c0c */ /* 0x000fe4000bf25070 */
[----:B------:R-:W-:Y:S02]  /*1ebd0*/  ISETP.NE.AND.EX P2, PT, RZ, UR7, PT, P2 ;  /* 0x00000007ff007c0c */ /* 0x000fe4000bf45320 */
[----:B------:R-:W-:Y:S02]  /*1ebe0*/  ISETP.NE.AND.EX P1, PT, RZ, UR5, PT, P1 ;  /* 0x00000005ff007c0c */ /* 0x000fe4000bf25310 */
[----:B-1----:R-:W-:-:S04]  /*1ebf0*/  IADD3 R2, P0, R24, UR4, RZ ;  /* 0x0000000418027c10 */ /* 0x002fc8000ff1e0ff */
[----:B------:R-:W-:Y:S01]  /*1ec00*/  IADD3.X R3, R25, UR5, RZ, P0, !PT ;  /* 0x0000000519037c10 */ /* 0x000fe200087fe4ff */
[----:B------:R-:W-:Y:S01]  /*1ec10*/  ULDC UR4, c[0x0][0x288] ;  /* 0x0000a20000047ab9 */ /* 0x000fe20000000800 */
[----:B------:R-:W-:-:S03]  /*1ec20*/  IADD3 R4, P0, R24, UR8, RZ ;  /* 0x0000000818047c10 */ /* 0x000fc6000ff1e0ff */
        /* <DEDUP_REMOVED lines=23> */
[----:B------:R-:W-:Y:S02]  /*1eda0*/  ULDC.64 UR4, c[0x0][0x208] ;  /* 0x0000820000047ab9 */ /* 0x000fe40000000a00 */
[----:B------:R-:W2:Y:S04]  /*1edb0*/  LDG.E R11, desc[UR4][R2.64] ;  /* 0x00000004020b7981 */ /* 0x000ea8000c1e1900 */
[----:B------:R-:W2:Y:S02]  /*1edc0*/  LDG.E R2, desc[UR4][R2.64+0x4] ;  /* 0x0000040402027981 */ /* 0x000ea4000c1e1900 */
[----:B--2---:R-:W-:-:S05]  /*1edd0*/  IMAD.IADD R12, R2, 0x1, -R11 ;  /* 0x00000001020c7824 */ /* 0x004fca00078e0a0b */
[----:B------:R0:W-:Y:S02]  /*1ede0*/  STL [R1+0x20], R12 ;  /* 0x0000200c01007387 */ /* 0x0001e40000100800 */
.L_x_12389:
        /* <DEDUP_REMOVED lines=11> */
.L_x_12390:
[----:B------:R-:W-:Y:S05]  /*1eea0*/  @!P2 BRA `(.L_x_12391) ;  /* 0x000000000010a947 */ /* 0x000fea0003800000 */
[----:B------:R-:W-:Y:S02]  /*1eeb0*/  ULDC.64 UR4, c[0x0][0x208] ;  /* 0x0000820000047ab9 */ /* 0x000fe40000000a00 */
[----:B------:R-:W2:Y:S04]  /*1eec0*/  LDG.E R10, desc[UR4][R6.64] ;  /* 0x00000004060a7981 */ /* 0x000ea8000c1e1900 */
[----:B------:R-:W2:Y:S02]  /*1eed0*/  LDG.E R6, desc[UR4][R6.64+0x4] ;  /* 0x0000040406067981 */ /* 0x000ea4000c1e1900 */
[----:B--2---:R-:W-:-:S07]  /*1eee0*/  IMAD.IADD R10, R6, 0x1, -R10 ;  /* 0x00000001060a7824 */ /* 0x004fce00078e0a0a */
.L_x_12391:
[----:B------:R-:W-:Y:S01]  /*1eef0*/  ULDC.64 UR4, c[0x0][0x208] ;  /* 0x0000820000047ab9 */ /* 0x000fe20000000a00 */
[----:B-1----:R-:W1:Y:S01]  /*1ef00*/  LDC R3, c[0x0][0x448] ;  /* 0x00011200ff037b82 */ /* 0x002e620000000800 */
[----:B------:R-:W2:Y:S01]  /*1ef10*/  @P0 LDG.E R2, desc[UR4][R4.64] ;  /* 0x0000000404020981 */ /* 0x000ea2000c1e1900 */
[----:B-----5:R-:W-:-:S03]  /*1ef20*/  IMAD.IADD R10, R10, 0x1, -R8 ;  /* 0x000000010a0a7824 */ /* 0x020fc600078e0a08 */
[----:B------:R-:W2:Y:S01]  /*1ef30*/  @P0 LDG.E R4, desc[UR4][R4.64+0x4] ;  /* 0x0000040404040981 */ /* 0x000ea2000c1e1900 */
[----:B-1----:R-:W-:-:S13]  /*1ef40*/  ISETP.NE.AND P1, PT, R3, 0x1, PT ;  /* 0x000000010300780c */ /* 0x002fda0003f25270 */
[----:B------:R-:W1:Y:S01]  /*1ef50*/  @P1 LDC R3, c[0x0][0x450] ;  /* 0x00011400ff031b82 */ /* 0x000e620000000800 */
[----:B------:R-:W-:Y:S01]  /*1ef60*/  BSSY B0, `(.L_x_12392) ;  /* 0x0000163000007945 */ /* 0x000fe20003800000 */
[----:B------:R-:W-:Y:S01]  /*1ef70*/  PLOP3.LUT P5, PT, PT, PT, PT, 0x80, 0x0 ;  /* 0x000000000000781c */ /* 0x000fe20003faf070 */
[----:B--2---:R-:W-:-:S05]  /*1ef80*/  @P0 IMAD.IADD R9, R4, 0x1, -R2 ;  /* 0x0000000104090824 */ /* 0x004fca00078e0a02 */
[----:B------:R-:W2:Y:S01]  /*1ef90*/  @P1 LDC R4, c[0x0][0x44c] ;  /* 0x00011300ff041b82 */ /* 0x000ea20000000800 */
[----:B------:R-:W-:-:S04]  /*1efa0*/  IMAD R2, R17, 0xc0, RZ ;  /* 0x000000c011027824 */ /* 0x000fc800078e02ff */
[----:B------:R-:W-:Y:S02]  /*1efb0*/  VIADD R2, R2, 0xbf ;  /* 0x000000bf02027836 */ /* 0x000fe40000000000 */
[----:B------:R-:W-:-:S04]  /*1efc0*/  IMAD.IADD R20, R10, 0x1, R9 ;  /* 0x000000010a147824 */ /* 0x000fc800078e0209 */
[C---:B------:R-:W-:Y:S01]  /*1efd0*/  VIADD R21, R20.reuse, 0x8f ;  /* 0x0000008f14157836 */ /* 0x040fe20000000000 */
[----:B------:R-:W-:-:S03]  /*1efe0*/  IADD3 R20, R20, 0x90, -R12 ;  /* 0x0000009014147810 */ /* 0x000fc60007ffe80c */
[----:B------:R-:W-:-:S04]  /*1eff0*/  IMAD.HI R21, R21, 0x38e38e39, RZ ;  /* 0x38e38e3915157827 */ /* 0x000fc800078e02ff */
[----:B--2---:R-:W-:-:S05]  /*1f000*/  @P1 IMAD.HI.U32 R4, R2, R4, RZ ;  /* 0x0000000402041227 */ /* 0x004fca00078e00ff */
[----:B-1----:R-:W-:-:S05]  /*1f010*/  @P1 SHF.R.U32.HI R2, RZ, R3, R4 ;  /* 0x00000003ff021219 */ /* 0x002fca0000011604 */
        /* <DEDUP_REMOVED lines=12> */
[----:B------:R-:W-:-:S05]  /*1f0e0*/  IMAD.WIDE.U32 R4, R10, 0x38e38e39, RZ ;  /* 0x38e38e390a047825 */ /* 0x000fca00078e00ff */
        /* <DEDUP_REMOVED lines=15> */
.L_x_12577:
[----:B--2---:R-:W-:Y:S02]  /*1f1e0*/  ISETP.NE.AND P0, PT, R14, RZ, PT ;  /* 0x000000ff0e00720c */ /* 0x004fe40003f05270 */
[----:B------:R-:W-:-:S11]  /*1f1f0*/  PLOP3.LUT P2, PT, PT, PT, PT, 0x8, 0x0 ;  /* 0x000000000000781c */ /* 0x000fd60003f4e170 */
[----:B------:R-:W-:Y:S05]  /*1f200*/  @P0 BRA `(.L_x_12395) ;  /* 0x00000000000c0947 */ /* 0x000fea0003800000 */
[----:B------:R-:W-:-:S03]  /*1f210*/  UMOV UR4, 0xffffffff ;  /* 0xffffffff00047882 */ /* 0x000fc60000000000 */
[----:B------:R-:W-:Y:S05]  /*1f220*/  BRA.DIV UR4, `(.L_x_12396) ;  /* 0x0000007204807947 */ /* 0x000fea000b800000 */
[----:B------:R-:W-:-:S13]  /*1f230*/  ELECT P2, URZ, PT ;  /* 0x00000000003f782f */ /* 0x000fda0003840000 */
.L_x_12395:
        /* <DEDUP_REMOVED lines=9> */
.L_x_12580:
[----:B------:R-:W-:Y:S05]  /*1f2d0*/  BSYNC B1 ;  /* 0x0000000000017941 */ /* 0x000fea0003800000 */
.L_x_12397:
        /* <DEDUP_REMOVED lines=11> */
.L_x_12581:
[----:B------:R-:W-:Y:S05]  /*1f390*/  BSYNC B2 ;  /* 0x0000000000027941 */ /* 0x000fea0003800000 */
.L_x_12401:
[----:B------:R-:W-:Y:S04]  /*1f3a0*/  BSSY B2, `(.L_x_12403) ;  /* 0x0000008000027945 */ /* 0x000fe80003800000 */
[----:B------:R-:W-:Y:S05]  /*1f3b0*/  @P4 BRA `(.L_x_12404) ;  /* 0x0000000000184947 */ /* 0x000fea0003800000 */
[----:B-1----:R-:W3:Y:S02]  /*1f3c0*/  LDL R5, [R1] ;  /* 0x0000000001057983 */ /* 0x002ee40000100800 */
[----:B---3--:R-:W-:Y:S01]  /*1f3d0*/  LOP3.LUT P0, RZ, R5, 0x1, RZ, 0xc0, !PT ;  /* 0x0000000105ff7812 */ /* 0x008fe2000780c0ff */
[----:B------:R-:W-:-:S04]  /*1f3e0*/  IMAD.MOV.U32 R5, RZ, RZ, 0x6c00 ;  /* 0x00006c00ff057424 */ /* 0x000fc800078e00ff */
[----:B------:R3:W-:Y:S08]  /*1f3f0*/  SYNCS.ARRIVE.TRANS64 RZ, [R9+URZ+0x31c90], R5 ;  /* 0x031c900509ff79a7 */ /* 0x0007f0000800003f */
[----:B------:R-:W-:Y:S05]  /*1f400*/  @!P0 BRA `(.L_x_12404) ;  /* 0x0000000000048947 */ /* 0x000fea0003800000 */
[----:B------:R-:W-:Y:S01]  /*1f410*/  BPT.TRAP 0x1 ;  /* 0x000000040000795c */ /* 0x000fe20000300000 */
.L_x_12404:
[----:B------:R-:W-:Y:S05]  /*1f420*/  BSYNC B2 ;  /* 0x0000000000027941 */ /* 0x000fea0003800000 */
.L_x_12403:
        /* <DEDUP_REMOVED lines=10> */
[----:B------:R-:W-:Y:S01]  /*1f4d0*/  VIADD R10, R7, 0x16a00 ;  /* 0x00016a00070a7836 */ /* 0x000fe20000000000 */
[----:B------:R-:W-:-:S09]  /*1f4e0*/  UMOV UR7, 0x12f00000 ;  /* 0x12f0000000077882 */ /* 0x000fd20000000000 */
.L_x_12405:
        /* <DEDUP_REMOVED lines=16> */
.L_x_12406:
        /* <DEDUP_REMOVED lines=10> */
[----:B0-----:R-:W-:Y:S01]  /*1f690*/  IMAD.MOV.U32 R12, RZ, RZ, 0x40 ;  /* 0x00000040ff0c7424 */ /* 0x001fe200078e00ff */
[----:B------:R-:W-:Y:S01]  /*1f6a0*/  PLOP3.LUT P0, PT, PT, PT, PT, 0x80, 0x0 ;  /* 0x000000000000781c */ /* 0x000fe20003f0f070 */
[----:B------:R-:W-:Y:S01]  /*1f6b0*/  VIADD R10, R7, 0x1b200 ;  /* 0x0001b200070a7836 */ /* 0x000fe20000000000 */
[----:B------:R-:W-:Y:S01]  /*1f6c0*/  UMOV UR6, 0x0 ;  /* 0x0000000000067882 */ /* 0x000fe20000000000 */
[----:B------:R-:W-:Y:S01]  /*1f6d0*/  UMOV UR7, 0x12f00000 ;  /* 0x12f0000000077882 */ /* 0x000fe20000000000 */
[----:B------:R-:W-:-:S15]  /*1f6e0*/  R2UR UR10, R12 ;  /* 0x000000000c0a72ca */ /* 0x000fde00000e0000 */
.L_x_12407:
        /* <DEDUP_REMOVED lines=13> */
.L_x_12582:
[----:B------:R-:W-:Y:S05]  /*1f7c0*/  BSYNC B2 ;  /* 0x0000000000027941 */ /* 0x000fea0003800000 */
.L_x_12408:
[----:B------:R-:W-:Y:S01]  /*1f7d0*/  BSSY B2, `(.L_x_12410) ;  /* 0x000000a000027945 */ /* 0x000fe20003800000 */
[----:B------:R-:W-:Y:S02]  /*1f7e0*/  IMAD.MOV.U32 R10, RZ, RZ, 0x0 ;  /* 0x00000000ff0a7424 */ /* 0x000fe400078e00ff */
[----:B------:R-:W-:Y:S01]  /*1f7f0*/  IMAD.MOV.U32 R11, RZ, RZ, 0x12f00000 ;  /* 0x12f00000ff0b7424 */ /* 0x000fe200078e00ff */
[----:B------:R-:W-:Y:S06]  /*1f800*/  @P4 BRA `(.L_x_12411) ;  /* 0x0000000000184947 */ /* 0x000fec0003800000 */
[----:B------:R-:W3:Y:S02]  /*1f810*/  LDL R5, [R1] ;  /* 0x0000000001057983 */ /* 0x000ee40000100800 */
[----:B---3--:R-:W-:Y:S01]  /*1f820*/  LOP3.LUT P0, RZ, R5, 0x1, RZ, 0xc0, !PT ;  /* 0x0000000105ff7812 */ /* 0x008fe2000780c0ff */
[----:B------:R-:W-:-:S04]  /*1f830*/  IMAD.MOV.U32 R5, RZ, RZ, 0x6c00 ;  /* 0x00006c00ff057424 */ /* 0x000fc800078e00ff */
[----:B------:R1:W-:Y:S08]  /*1f840*/  SYNCS.ARRIVE.TRANS64 RZ, [R9+URZ+0x31cb0], R5 ;  /* 0x031cb00509ff79a7 */ /* 0x0003f0000800003f */
[----:B------:R-:W-:Y:S05]  /*1f850*/  @!P0 BRA `(.L_x_12411) ;  /* 0x0000000000048947 */ /* 0x000fea0003800000 */
[----:B------:R-:W-:Y:S01]  /*1f860*/  BPT.TRAP 0x1 ;  /* 0x000000040000795c */ /* 0x000fe20000300000 */
.L_x_12411:
[----:B------:R-:W-:Y:S05]  /*1f870*/  BSYNC B2 ;  /* 0x0000000000027941 */ /* 0x000fea0003800000 */
.L_x_12410:
        /* <DEDUP_REMOVED lines=8> */
.L_x_12412:
        /* <DEDUP_REMOVED lines=15> */
.L_x_12413:
        /* <DEDUP_REMOVED lines=15> */
.L_x_12414:
        /* <DEDUP_REMOVED lines=10> */
.L_x_12400:
[----:B------:R-:W-:Y:S05]  /*1fb80*/  BSYNC B1 ;  /* 0x0000000000017941 */ /* 0x000fea0003800000 */
.L_x_12399:
[----:B-1----:R-:W2:Y:S01]  /*1fb90*/  LDL.LU R5, [R1+0x4] ;  /* 0x0000040001057983 */ /* 0x002ea20000300800 */
        /* <DEDUP_REMOVED lines=10> */
.L_x_12431:
[----:B------:R-:W-:Y:S05]  /*1fc40*/  YIELD ;  /* 0x0000000000007946 */ /* 0x000fea0003800000 */
[----:B------:R-:W-:Y:S04]  /*1fc50*/  BSSY B1, `(.L_x_12415) ;  /* 0x0000089000017945 */ /* 0x000fe80003800000 */
[----:B--2---:R-:W-:Y:S05]  /*1fc60*/  @!P2 BRA `(.L_x_12416) ;  /* 0x00000008001ca947 */ /* 0x004fea0003800000 */
[----:B-1----:R-:W2:Y:S01]  /*1fc70*/  LDL R5, [R1+0x4] ;  /* 0x0000040001057983 */ /* 0x002ea20000100800 */
[----:B------:R-:W-:Y:S01]  /*1fc80*/  IMAD R8, R29, 0x8, R22 ;  /* 0x000000081d087824 */ /* 0x000fe200078e0216 */
[----:B------:R-:W1:Y:S01]  /*1fc90*/  S2R R3, SR_TID.X ;  /* 0x0000000000037919 */ /* 0x000e620000002100 */
[----:B------:R-:W-:Y:S01]  /*1fca0*/  BSSY B2, `(.L_x_12417) ;  /* 0x0000006000027945 */ /* 0x000fe20003800000 */
[----:B-1----:R-:W-:-:S04]  /*1fcb0*/  LOP3.LUT R3, R3, 0x7f, RZ, 0xc0, !PT ;  /* 0x0000007f03037812 */ /* 0x002fc800078ec0ff */
[----:B------:R-:W-:Y:S02]  /*1fcc0*/  ISETP.NE.AND P1, PT, R3, RZ, PT ;  /* 0x000000ff0300720c */ /* 0x000fe40003f25270 */
[----:B--2---:R-:W-:-:S04]  /*1fcd0*/  SHF.L.U32 R7, R5, 0x1f, RZ ;  /* 0x0000001f05077819 */ /* 0x004fc800000006ff */
[----:B------:R-:W1:Y:S02]  /*1fce0*/  SYNCS.PHASECHK.TRANS64.TRYWAIT P0, [R8+URZ+0x31ca0], R7 ;  /* 0x031ca007080075a7 */ /* 0x000e64000800017f */
[----:B-1----:R-:W-:Y:S05]  /*1fcf0*/  @!P0 BRA `(.L_x_12418) ;  /* 0x00000068002c8947 */ /* 0x002fea0003800000 */
.L_x_12583:
[----:B------:R-:W-:Y:S05]  /*1fd00*/  BSYNC B2 ;  /* 0x0000000000027941 */ /* 0x000fea0003800000 */
.L_x_12417:
        /* <DEDUP_REMOVED lines=8> */
.L_x_12420:
[----:B------:R-:W-:Y:S05]  /*1fd90*/  BSYNC B2 ;  /* 0x0000000000027941 */ /* 0x000fea0003800000 */
.L_x_12419:
[----:B0-----:R-:W-:Y:S01]  /*1fda0*/  IMAD.MOV.U32 R12, RZ, RZ, RZ ;  /* 0x000000ffff0c7224 */ /* 0x001fe200078e00ff */
        /* <DEDUP_REMOVED lines=10> */
.L_x_12421:
        /* <DEDUP_REMOVED lines=16> */
.L_x_12422:
        /* <DEDUP_REMOVED lines=16> */
.L_x_12423:
        /* <DEDUP_REMOVED lines=13> */
.L_x_12584:
[----:B------:R-:W-:Y:S05]  /*20120*/  BSYNC B2 ;  /* 0x0000000000027941 */ /* 0x000fea0003800000 */
.L_x_12424:
[----:B------:R-:W-:Y:S01]  /*20130*/  BSSY B2, `(.L_x_12426) ;  /* 0x000000a000027945 */ /* 0x000fe20003800000 */
[----:B------:R-:W-:Y:S02]  /*20140*/  IMAD.MOV.U32 R10, RZ, RZ, 0x0 ;  /* 0x00000000ff0a7424 */ /* 0x000fe400078e00ff */
[----:B------:R-:W-:Y:S01]  /*20150*/  IMAD.MOV.U32 R11, RZ, RZ, 0x12f00000 ;  /* 0x12f00000ff0b7424 */ /* 0x000fe200078e00ff */
[----:B------:R-:W-:Y:S06]  /*20160*/  @P1 BRA `(.L_x_12427) ;  /* 0x0000000000181947 */ /* 0x000fec0003800000 */
[----:B------:R-:W2:Y:S02]  /*20170*/  LDL R3, [R1] ;  /* 0x0000000001037983 */ /* 0x000ea40000100800 */
[----:B--2---:R-:W-:Y:S01]  /*20180*/  LOP3.LUT P0, RZ, R3, 0x1, RZ, 0xc0, !PT ;  /* 0x0000000103ff7812 */ /* 0x004fe2000780c0ff */
[----:B------:R-:W-:-:S04]  /*20190*/  IMAD.MOV.U32 R3, RZ, RZ, 0x6c00 ;  /* 0x00006c00ff037424 */ /* 0x000fc800078e00ff */
[----:B------:R2:W-:Y:S08]  /*201a0*/  SYNCS.ARRIVE.TRANS64 RZ, [R8+URZ+0x31cb0], R3 ;  /* 0x031cb00308ff79a7 */ /* 0x0005f0000800003f */
[----:B------:R-:W-:Y:S05]  /*201b0*/  @!P0 BRA `(.L_x_12427) ;  /* 0x0000000000048947 */ /* 0x000fea0003800000 */
[----:B------:R-:W-:Y:S01]  /*201c0*/  BPT.TRAP 0x1 ;  /* 0x000000040000795c */ /* 0x000fe20000300000 */
.L_x_12427:
[----:B------:R-:W-:Y:S05]  /*201d0*/  BSYNC B2 ;  /* 0x0000000000027941 */ /* 0x000fea0003800000 */
.L_x_12426:
        /* <DEDUP_REMOVED lines=8> */
.L_x_12428:
        /* <DEDUP_REMOVED lines=15> */
.L_x_12429:
        /* <DEDUP_REMOVED lines=15> */
.L_x_12430:
        /* <DEDUP_REMOVED lines=10> */
.L_x_12416:
[----:B------:R-:W-:Y:S05]  /*204e0*/  BSYNC B1 ;  /* 0x0000000000017941 */ /* 0x000fea0003800000 */
.L_x_12415:
        /* <DEDUP_REMOVED lines=10> */
.L_x_12393:
[----:B------:R-:W-:Y:S05]  /*20590*/  BSYNC B0 ;  /* 0x0000000000007941 */ /* 0x000fea0003800000 */
.L_x_12392:
[----:B------:R-:W3:Y:S01]  /*205a0*/  LDC R0, c[0x0][0x448] ;  /* 0x00011200ff007b82 */ /* 0x000ee20000000800 */
[----:B------:R-:W-:Y:S01]  /*205b0*/  IMAD.MOV.U32 R2, RZ, RZ, 0xc0 ;  /* 0x000000c0ff027424 */ /* 0x000fe200078e00ff */
[----:B------:R-:W-:Y:S05]  /*205c0*/  @!P5 WARPSYNC.ALL ;  /* 0x000000000000d948 */ /* 0x000fea0003800000 */
[----:B------:R-:W-:Y:S01]  /*205d0*/  IMAD R2, R17, R2, 0xbf ;  /* 0x000000bf11027424 */ /* 0x000fe200078e0202 */
[----:B------:R-:W-:Y:S01]  /*205e0*/  BSSY B7, `(.L_x_12432) ;  /* 0x0000434000077945 */ /* 0x000fe20003800000 */
[----:B------:R-:W-:Y:S01]  /*205f0*/  @!P5 BAR.SYNC.DEFER_BLOCKING 0xc, 0x200 ;  /* 0x030800000000db1d */ /* 0x000fe20000010000 */
[----:B---3--:R-:W-:-:S13]  /*20600*/  ISETP.NE.AND P0, PT, R0, 0x1, PT ;  /* 0x000000010000780c */ /* 0x008fda0003f05270 */
[----:B------:R-:W3:Y:S08]  /*20610*/  @P0 LDC R3, c[0x0][0x44c] ;  /* 0x00011300ff030b82 */ /* 0x000ef00000000800 */
[----:B------:R-:W4:Y:S01]  /*20620*/  @P0 LDC R0, c[0x0][0x450] ;  /* 0x00011400ff000b82 */ /* 0x000f220000000800 */
[----:B---3--:R-:W-:-:S05]  /*20630*/  @P0 IMAD.HI.U32 R3, R2, R3, RZ ;  /* 0x0000000302030227 */ /* 0x008fca00078e00ff */
[----:B----4-:R-:W-:-:S05]  /*20640*/  @P0 SHF.R.U32.HI R2, RZ, R0, R3 ;  /* 0x00000000ff020219 */ /* 0x010fca0000011603 */
[----:B------:R-:W-:-:S04]  /*20650*/  IMAD.IADD R0, R20, 0x1, R2 ;  /* 0x0000000114007824 */ /* 0x000fc800078e0202 */
[----:B------:R-:W-:-:S05]  /*20660*/  IMAD.HI R0, R0, 0x38e38e39, RZ ;  /* 0x38e38e3900007827 */ /* 0x000fca00078e02ff */
[----:B------:R-:W-:-:S04]  /*20670*/  SHF.R.U32.HI R2, RZ, 0x1f, R0 ;  /* 0x0000001fff027819 */ /* 0x000fc80000011600 */
[----:B------:R-:W-:-:S04]  /*20680*/  LEA.HI.SX32 R2, R0, R2, 0x1b ;  /* 0x0000000200027211 */ /* 0x000fc800078fdaff */
[----:B------:R-:W-:-:S04]  /*20690*/  VIMNMX R4, R21, R2, PT ;  /* 0x0000000215047248 */ /* 0x000fc80003fe0100 */
[----:B------:R-:W-:Y:S01]  /*206a0*/  ISETP.GT.AND P0, PT, R4, RZ, PT ;  /* 0x000000ff0400720c */ /* 0x000fe20003f04270 */
[----:B------:R3:W-:-:S12]  /*206b0*/  STL [R1+0x18], R4 ;  /* 0x0000180401007387 */ /* 0x0007d80000100800 */
[----:B---3--:R-:W-:Y:S05]  /*206c0*/  @P0 BRA `(.L_x_12433) ;  /* 0x0000000000480947 */ /* 0x008fea0003800000 */
[----:B-1----:R-:W1:Y:S02]  /*206d0*/  S2R R5, SR_TID.X ;  /* 0x0000000000057919 */ /* 0x002e640000002100 */
[----:B-1----:R-:W-:-:S04]  /*206e0*/  LOP3.LUT R5, R5, 0x7f, RZ, 0xc0, !PT ;  /* 0x0000007f05057812 */ /* 0x002fc800078ec0ff */
[----:B------:R-:W-:-:S13]  /*206f0*/  ISETP.NE.AND P1, PT, R5, RZ, PT ;  /* 0x000000ff0500720c */ /* 0x000fda0003f25270 */
[----:B------:R-:W-:Y:S05]  /*20700*/  @P1 BRA `(.L_x_12434) ;  /* 0x0000004000841947 */ /* 0x000fea0003800000 */
[----:B------:R-:W1:Y:S01]  /*20710*/  S2R R5, SR_LANEID ;  /* 0x0000000000057919 */ /* 0x000e620000000000 */
[----:B------:R-:W-:Y:S01]  /*20720*/  VOTEU.ANY UR4, UPT, PT ;  /* 0x0000000000047886 */ /* 0x000fe200038e0100 */
[----:B------:R-:W3:Y:S01]  /*20730*/  LDC.64 R2, c[0x0][0xc60] ;  /* 0x00031800ff027b82 */ /* 0x000ee20000000a00 */
[----:B------:R-:W1:Y:S01]  /*20740*/  FLO.U32 R0, UR4 ;  /* 0x0000000400007d00 */ /* 0x000e6200080e0000 */
[----:B------:R-:W-:Y:S01]  /*20750*/  ULDC.64 UR6, c[0x0][0x208] ;  /* 0x0000820000067ab9 */ /* 0x000fe20000000a00 */
[----:B-1----:R-:W-:-:S06]  /*20760*/  ISETP.EQ.U32.AND P0, PT, R0, R5, PT ;  /* 0x000000050000720c */ /* 0x002fcc0003f02070 */
[----:B------:R-:W3:Y:S07]  /*20770*/  POPC R5, UR4 ;  /* 0x0000000400057d09 */ /* 0x000eee0008000000 */
[----:B---3--:R-:W3:Y:S01]  /*20780*/  @P0 ATOMG.E.ADD.STRONG.GPU PT, R3, desc[UR6][R2.64], R5 ;  /* 0x00000005020309a8 */ /* 0x008ee200081ee1c6 */
[----:B------:R-:W1:Y:S02]  /*20790*/  S2R R4, SR_LTMASK ;  /* 0x0000000000047919 */ /* 0x000e640000003900 */
[----:B-1----:R-:W-:-:S04]  /*207a0*/  LOP3.LUT R4, R4, UR4, RZ, 0xc0, !PT ;  /* 0x0000000404047c12 */ /* 0x002fc8000f8ec0ff */
[----:B--2---:R-:W1:Y:S01]  /*207b0*/  POPC R7, R4 ;  /* 0x0000000400077309 */ /* 0x004e620000000000 */
[----:B---3--:R-:W1:Y:S02]  /*207c0*/  SHFL.IDX PT, R0, R3, R0, 0x1f ;  /* 0x00001f0003007589 */ /* 0x008e6400000e0000 */
[----:B-1----:R-:W-:Y:S01]  /*207d0*/  IADD3 R16, R0, UR39, R7 ;  /* 0x0000002700107c10 */ /* 0x002fe2000fffe007 */
[----:B------:R-:W-:Y:S06]  /*207e0*/  BRA `(.L_x_12434) ;  /* 0x00000040004c7947 */ /* 0x000fec0003800000 */
.L_x_12433:
        /* <DEDUP_REMOVED lines=10> */
[----:B-1----:R-:W-:Y:S02]  /*20890*/  IMAD.U32 R5, RZ, RZ, UR7 ;  /* 0x00000007ff057e24 */ /* 0x002fe4000f8e00ff */
[----:B------:R-:W-:Y:S02]  /*208a0*/  IMAD.U32 R6, RZ, RZ, UR8 ;  /* 0x00000008ff067e24 */ /* 0x000fe4000f8e00ff */
[----:B--2---:R-:W-:-:S02]  /*208b0*/  IMAD.U32 R7, RZ, RZ, UR9 ;  /* 0x00000009ff077e24 */ /* 0x004fc4000f8e00ff */
[----:B------:R-:W-:Y:S02]  /*208c0*/  IMAD.U32 R10, RZ, RZ, UR4 ;  /* 0x00000004ff0a7e24 */ /* 0x000fe4000f8e00ff */
[----:B------:R-:W-:Y:S02]  /*208d0*/  IMAD.U32 R11, RZ, RZ, UR5 ;  /* 0x00000005ff0b7e24 */ /* 0x000fe4000f8e00ff */
[----:B------:R-:W-:Y:S02]  /*208e0*/  IMAD.MOV.U32 R8, RZ, RZ, 0x70 ;  /* 0x00000070ff087424 */ /* 0x000fe400078e00ff */
[----:B0-----:R-:W-:Y:S02]  /*208f0*/  IMAD.MOV.U32 R12, RZ, RZ, 0x1 ;  /* 0x00000001ff0c7424 */ /* 0x001fe400078e00ff */
[----:B------:R-:W-:-:S07]  /*20900*/  IMAD.MOV.U32 R13, RZ, RZ, RZ ;  /* 0x000000ffff0d7224 */ /* 0x000fce00078e00ff */
[----:B------:R-:W-:-:S07]  /*20910*/  LEPC R20, `(.L_x_12436) ;  /* 0x000000001014794e */ /* 0x000fce0000000000 */
[----:B---3--:R-:W-:Y:S05]  /*20920*/  CALL.ABS.NOINC R2 ;  /* 0x0000000002007343 */ /* 0x008fea0003c00000 */
.L_x_12436:
[----:B------:R-:W-:Y:S05]  /*20930*/  BSYNC B6 ;  /* 0x0000000000067941 */ /* 0x000fea0003800000 */
.L_x_12435:
        /* <DEDUP_REMOVED lines=10> */
[----:B-1----:R-:W-:Y:S02]  /*209e0*/  IMAD.U32 R5, RZ, RZ, UR7 ;  /* 0x00000007ff057e24 */ /* 0x002fe4000f8e00ff */
[----:B------:R-:W-:Y:S02]  /*209f0*/  IMAD.U32 R6, RZ, RZ, UR8 ;  /* 0x00000008ff067e24 */ /* 0x000fe4000f8e00ff */
[----:B--2---:R-:W-:-:S02]  /*20a00*/  IMAD.U32 R7, RZ, RZ, UR9 ;  /* 0x00000009ff077e24 */ /* 0x004fc4000f8e00ff */
[----:B------:R-:W-:Y:S02]  /*20a10*/  IMAD.U32 R10, RZ, RZ, UR4 ;  /* 0x00000004ff0a7e24 */ /* 0x000fe4000f8e00ff */
[----:B------:R-:W-:Y:S02]  /*20a20*/  IMAD.U32 R11, RZ, RZ, UR5 ;  /* 0x00000005ff0b7e24 */ /* 0x000fe4000f8e00ff */
[----:B------:R-:W-:Y:S02]  /*20a30*/  IMAD.MOV.U32 R8, RZ, RZ, 0x70 ;  /* 0x00000070ff087424 */ /* 0x000fe400078e00ff */
[----:B0-----:R-:W-:Y:S02]  /*20a40*/  IMAD.MOV.U32 R12, RZ, RZ, 0x1 ;  /* 0x00000001ff0c7424 */ /* 0x001fe400078e00ff */
[----:B---3--:R-:W-:-:S07]  /*20a50*/  IMAD.MOV.U32 R13, RZ, RZ, RZ ;  /* 0x000000ffff0d7224 */ /* 0x008fce00078e00ff */
[----:B------:R-:W-:-:S07]  /*20a60*/  LEPC R20, `(.L_x_12439) ;  /* 0x000000001014794e */ /* 0x000fce0000000000 */
[----:B----4-:R-:W-:Y:S05]  /*20a70*/  CALL.ABS.NOINC R2 ;  /* 0x0000000002007343 */ /* 0x010fea0003c00000 */
.L_x_12439:
        /* <DEDUP_REMOVED lines=16> */
.L_x_12438:
[----:B------:R-:W-:Y:S05]  /*20b80*/  BSYNC B6 ;  /* 0x0000000000067941 */ /* 0x000fea0003800000 */
.L_x_12437:
[----:B------:R-:W-:Y:S01]  /*20b90*/  ULDC.64 UR4, c[0x0][0x9f8] ;  /* 0x00027e0000047ab9 */ /* 0x000fe20000000a00 */
[----:B------:R-:W-:Y:S01]  /*20ba0*/  ULDC.64 UR6, c[0x0][0x208] ;  /* 0x0000820000067ab9 */ /* 0x000fe20000000a00 */
[----:B------:R-:W-:Y:S01]  /*20bb0*/  ISETP.NE.U32.AND P0, PT, RZ, UR4, PT ;  /* 0x00000004ff007c0c */ /* 0x000fe2000bf05070 */
[----:B------:R-:W3:Y:S01]  /*20bc0*/  LDL R20, [R1+0x18] ;  /* 0x0000180001147983 */ /* 0x000ee20000100800 */
[----:B------:R-:W4:Y:S02]  /*20bd0*/  LDC.64 R2, c[0x0][0x418] ;  /* 0x00010600ff027b82 */ /* 0x000f240000000a00 */
[----:B------:R-:W-:-:S13]  /*20be0*/  ISETP.NE.AND.EX P0, PT, RZ, UR5, PT, P0 ;  /* 0x00000005ff007c0c */ /* 0x000fda000bf05300 */
[----:B------:R-:W-:-:S04]  /*20bf0*/  @P0 IADD3 R24, P1, R24, UR4, RZ ;  /* 0x0000000418180c10 */ /* 0x000fc8000ff3e0ff */
[----:B------:R-:W-:Y:S01]  /*20c00*/  @P0 IADD3.X R25, R25, UR5, RZ, P1, !PT ;  /* 0x0000000519190c10 */ /* 0x000fe20008ffe4ff */
[----:B------:R-:W-:-:S04]  /*20c10*/  ULDC.64 UR4, c[0x0][0xa08] ;  /* 0x0002820000047ab9 */ /* 0x000fc80000000a00 */
[----:B------:R3:W2:Y:S01]  /*20c20*/  @P0 LDG.E R26, desc[UR6][R24.64] ;  /* 0x00000006181a0981 */ /* 0x0006a2000c1e1900 */
[----:B----4-:R-:W-:Y:S01]  /*20c30*/  LOP3.LUT P0, RZ, R2, UR4, RZ, 0xfc, !PT ;  /* 0x0000000402ff7c12 */ /* 0x010fe2000f80fcff */
[----:B------:R-:W-:-:S03]  /*20c40*/  UMOV UR4, 0xffffffff ;  /* 0xffffffff00047882 */ /* 0x000fc60000000000 */
[----:B------:R-:W-:Y:S01]  /*20c50*/  LOP3.LUT P0, RZ, R3, UR5, RZ, 0xfc, P0 ;  /* 0x0000000503ff7c12 */ /* 0x000fe2000800fcff */
[----:B---3--:R-:W-:Y:S01]  /*20c60*/  VIADD R25, R20, 0xffffffff ;  /* 0xffffffff14197836 */ /* 0x008fe20000000000 */
[----:B--2---:R-:W-:Y:S02]  /*20c70*/  SHF.R.S32.HI R7, RZ, 0x1f, R26 ;  /* 0x0000001fff077819 */ /* 0x004fe4000001141a */
[----:B------:R-:W-:-:S03]  /*20c80*/  SEL R24, R26, RZ, !P0 ;  /* 0x000000ff1a187207 */ /* 0x000fc60004000000 */
[----:B------:R2:W-:Y:S01]  /*20c90*/  STL [R1+0x8], R7 ;  /* 0x0000080701007387 */ /* 0x0005e20000100800 */
[----:B------:R-:W-:Y:S05]  /*20ca0*/  BRA.DIV UR4, `(.L_x_12440) ;  /* 0x0000005a04687947 */ /* 0x000fea000b800000 */
[----:B------:R-:W3:Y:S02]  /*20cb0*/  S2R R0, SR_TID.X ;  /* 0x0000000000007919 */ /* 0x000ee40000002100 */
[----:B---3--:R-:W-:-:S04]  /*20cc0*/  SHF.R.U32.HI R0, RZ, 0x5, R0 ;  /* 0x00000005ff007819 */ /* 0x008fc80000011600 */
[----:B------:R-:W-:-:S05]  /*20cd0*/  LOP3.LUT R0, R0, 0x3, RZ, 0xc0, !PT ;  /* 0x0000000300007812 */ /* 0x000fca00078ec0ff */
[----:B------:R3:W4:Y:S02]  /*20ce0*/  SHFL.IDX PT, R14, R0, RZ, 0x1f ;  /* 0x00001fff000e7589 */ /* 0x00072400000e0000 */
.L_x_12587:
[----:B---3--:R-:W3:Y:S01]  /*20cf0*/  LDL.LU R0, [R1] ;  /* 0x0000000001007983 */ /* 0x008ee20000300800 */
[----:B------:R-:W-:Y:S02]  /*20d00*/  PLOP3.LUT P1, PT, PT, PT, PT, 0x8, 0x0 ;  /* 0x000000000000781c */ /* 0x000fe40003f2e170 */
[----:B----4-:R-:W-:Y:S02]  /*20d10*/  ISETP.NE.AND P0, PT, R14, RZ, PT ;  /* 0x000000ff0e00720c */ /* 0x010fe40003f05270 */
[----:B---3--:R-:W-:-:S09]  /*20d20*/  LOP3.LUT R0, R0, 0xfffffffb, RZ, 0xc0, !PT ;  /* 0xfffffffb00007812 */ /* 0x008fd200078ec0ff */
[----:B------:R-:W-:-:S05]  /*20d30*/  @P1 LOP3.LUT R0, R0, 0x4, RZ, 0xfc, !PT ;  /* 0x0000000400001812 */ /* 0x000fca00078efcff */
[----:B------:R3:W-:Y:S01]  /*20d40*/  STL [R1], R0 ;  /* 0x0000000001007387 */ /* 0x0007e20000100800 */
[----:B------:R-:W-:Y:S05]  /*20d50*/  @P0 BRA `(.L_x_12441) ;  /* 0x00000004001c0947 */ /* 0x000fea0003800000 */
[----:B------:R-:W-:-:S03]  /*20d60*/  UMOV UR4, 0xffffffff ;  /* 0xffffffff00047882 */ /* 0x000fc60000000000 */
[----:B------:R-:W-:Y:S05]  /*20d70*/  BRA.DIV UR4, `(.L_x_12442) ;  /* 0x0000005a04687947 */ /* 0x000fea000b800000 */
[----:B------:R-:W-:-:S13]  /*20d80*/  ELECT P6, URZ, PT ;  /* 0x00000000003f782f */ /* 0x000fda00038c0000 */
.L_x_12590:
[----:B------:R-:W-:Y:S05]  /*20d90*/  @!P6 BRA `(.L_x_12441) ;  /* 0x00000004000ce947 */ /* 0x000fea0003800000 */
[----:B------:R-:W-:-:S04]  /*20da0*/  ISETP.NE.U32.AND P0, PT, R2, RZ, PT ;  /* 0x000000ff0200720c */ /* 0x000fc80003f05070 */
[----:B------:R-:W-:-:S13]  /*20db0*/  ISETP.NE.AND.EX P0, PT, R3, RZ, PT, P0 ;  /* 0x000000ff0300720c */ /* 0x000fda0003f05300 */
[----:B------:R-:W-:Y:S05]  /*20dc0*/  @!P0 BRA `(.L_x_12443) ;  /* 0x0000000000488947 */ /* 0x000fea0003800000 */
[----:B------:R-:W4:Y:S01]  /*20dd0*/  LDC R6, c[0x0][0x43c] ;  /* 0x00010f00ff067b82 */ /* 0x000f220000000800 */
[----:B------:R-:W-:Y:S01]  /*20de0*/  ULDC.64 UR4, c[0x0][0x428] ;  /* 0x00010a0000047ab9 */ /* 0x000fe20000000a00 */
[----:B------:R-:W-:Y:S01]  /*20df0*/  ULDC.64 UR6, c[0x0][0x208] ;  /* 0x0000820000067ab9 */ /* 0x000fe20000000a00 */
[----:B----4-:R-:W-:-:S13]  /*20e00*/  ISETP.NE.AND P0, PT, R6, 0x1, PT ;  /* 0x000000010600780c */ /* 0x010fda0003f05270 */
[----:B-1----:R-:W3:Y:S02]  /*20e10*/  @P0 LDC.64 R4, c[0x0][0x440] ;  /* 0x00011000ff040b82 */ /* 0x002ee40000000a00 */
        /* <DEDUP_REMOVED lines=13> */
.L_x_12443:
[----:B---3--:R-:W-:Y:S01]  /*20ef0*/  IMAD R0, R23, 0x8, R22 ;  /* 0x0000000817007824 */ /* 0x008fe200078e0216 */
[----:B----4-:R-:W-:-:S04]  /*20f00*/  SHF.L.U32 R2, R27, 0x1f, RZ ;  /* 0x0000001f1b027819 */ /* 0x010fc800000006ff */
[----:B------:R-:W3:Y:S02]  /*20f10*/  SYNCS.PHASECHK.TRANS64.TRYWAIT P0, [R0+URZ+0x31c40], R2 ;  /* 0x031c4002000075a7 */ /* 0x000ee4000800017f */
[----:B---3--:R-:W-:Y:S05]  /*20f20*/  @!P0 BRA `(.L_x_12444) ;  /* 0x00000058001c8947 */ /* 0x008fea0003800000 */
.L_x_12591:
[----:B------:R-:W4:Y:S02]  /*20f30*/  S2R R3, SR_TID.X ;  /* 0x0000000000037919 */ /* 0x000f240000002100 */
[----:B----4-:R-:W-:Y:S02]  /*20f40*/  LOP3.LUT R4, R3, 0x7f, RZ, 0xc0, !PT ;  /* 0x0000007f03047812 */ /* 0x010fe400078ec0ff */
[----:B------:R4:W5:Y:S02]  /*20f50*/  LDL R3, [R1] ;  /* 0x0000000001037983 */ /* 0x0009640000100800 */
[----:B------:R-:W-:-:S13]  /*20f60*/  ISETP.NE.AND P0, PT, R4, RZ, PT ;  /* 0x000000ff0400720c */ /* 0x000fda0003f05270 */
[----:B----4-:R-:W-:Y:S05]  /*20f70*/  @P0 BRA `(.L_x_12445) ;  /* 0x0000000000140947 */ /* 0x010fea0003800000 */
[----:B-----5:R-:W-:Y:S01]  /*20f80*/  LOP3.LUT P1, RZ, R3, 0x1, RZ, 0xc0, !PT ;  /* 0x0000000103ff7812 */ /* 0x020fe2000782c0ff */
[----:B---3--:R-:W-:-:S04]  /*20f90*/  IMAD.MOV.U32 R2, RZ, RZ, 0x6c00 ;  /* 0x00006c00ff027424 */ /* 0x008fc800078e00ff */
[----:B------:R4:W-:Y:S08]  /*20fa0*/  SYNCS.ARRIVE.TRANS64 RZ, [R0+URZ+0x31c30], R2 ;  /* 0x031c300200ff79a7 */ /* 0x0009f0000800003f */
[----:B------:R-:W-:Y:S05]  /*20fb0*/  @!P1 BRA `(.L_x_12445) ;  /* 0x0000000000049947 */ /* 0x000fea0003800000 */
[----:B------:R-:W-:Y:S01]  /*20fc0*/  BPT.TRAP 0x1 ;  /* 0x000000040000795c */ /* 0x000fe20000300000 */
.L_x_12445:
        /* <DEDUP_REMOVED lines=25> */
[----:B---3--:R-:W-:Y:S01]  /*21160*/  UMOV UR8, UR15 ;  /* 0x0000000f00087c82 */ /* 0x008fe20008000000 */
[----:B------:R-:W-:-:S02]  /*21170*/  UMOV UR10, UR17 ;  /* 0x00000011000a7c82 */ /* 0x000fc40008000000 */
[----:B------:R3:W-:Y:S02]  /*21180*/  UTMALDG.4D [UR8], [UR4], desc[UR6] ;  /* 0x00000608040075b4 */ /* 0x0007e40008019000 */
[----:B---3--:R-:W-:Y:S01]  /*21190*/  UMOV UR8, UR16 ;  /* 0x0000001000087c82 */ /* 0x008fe20008000000 */
[----:B------:R-:W-:Y:S02]  /*211a0*/  UMOV UR10, UR14 ;  /* 0x0000000e000a7c82 */ /* 0x000fe40008000000 */
[----:B------:R4:W-:Y:S02]  /*211b0*/  UTMALDG.4D [UR8], [UR4], desc[UR6] ;  /* 0x00000608040075b4 */ /* 0x0009e40008019000 */
[----:B----4-:R-:W-:Y:S01]  /*211c0*/  NOP ;  /* 0x0000000000007918 */ /* 0x010fe20000000000 */
.L_x_12441:
[----:B------:R-:W4:Y:S04]  /*211d0*/  LDL.LU R4, [R1+0x1c] ;  /* 0x00001c0001047983 */ /* 0x000f280000300800 */
[----:B------:R-:W5:Y:S04]  /*211e0*/  LDL.LU R6, [R1+0x14] ;  /* 0x0000140001067983 */ /* 0x000f680000300800 */
[----:B------:R-:W2:Y:S01]  /*211f0*/  LDL.LU R3, [R1+0x30] ;  /* 0x0000300001037983 */ /* 0x000ea20000300800 */
[----:B------:R-:W-:Y:S05]  /*21200*/  WARPSYNC.ALL ;  /* 0x0000000000007948 */ /* 0x000fea0003800000 */
[----:B------:R-:W-:Y:S01]  /*21210*/  ULDC.64 UR6, c[0x0][0xa00] ;  /* 0x0002800000067ab9 */ /* 0x000fe20000000a00 */
[----:B------:R-:W-:Y:S01]  /*21220*/  ULDC.64 UR4, c[0x0][0x298] ;  /* 0x0000a60000047ab9 */ /* 0x000fe20000000a00 */
[----:B------:R-:W-:Y:S01]  /*21230*/  BAR.SYNC.DEFER_BLOCKING 0x8, 0x200 ;  /* 0x0208000000007b1d */ /* 0x000fe20000010000 */
[----:B------:R-:W-:Y:S01]  /*21240*/  ISETP.NE.U32.AND P0, PT, RZ, UR6, PT ;  /* 0x00000006ff007c0c */ /* 0x000fe2000bf05070 */
[----:B---3--:R-:W-:-:S03]  /*21250*/  VIADD R0, R22, 0xda00 ;  /* 0x0000da0016007836 */ /* 0x008fc60000000000 */
[----:B------:R-:W-:Y:S01]  /*21260*/  ISETP.NE.AND.EX P0, PT, RZ, UR7, PT, P0 ;  /* 0x00000007ff007c0c */ /* 0x000fe2000bf05300 */
[----:B------:R-:W-:Y:S01]  /*21270*/  BSSY B6, `(.L_x_12446) ;  /* 0x0000020000067945 */ /* 0x000fe20003800000 */
[----:B------:R-:W-:Y:S02]  /*21280*/  LOP3.LUT P1, RZ, R0, 0x1bf, RZ, 0xc0, !PT ;  /* 0x000001bf00ff7812 */ /* 0x000fe4000782c0ff */
[----:B----4-:R-:W-:-:S05]  /*21290*/  SHF.R.S32.HI R2, RZ, 0x1f, R4 ;  /* 0x0000001fff027819 */ /* 0x010fca0000011404 */
[----:B------:R-:W-:Y:S01]  /*212a0*/  IMAD R2, R2, UR4, RZ ;  /* 0x0000000402027c24 */ /* 0x000fe2000f8e02ff */
[----:B--2---:R-:W-:-:S03]  /*212b0*/  SEL R3, R3, RZ, !P0 ;  /* 0x000000ff03037207 */ /* 0x004fc60004000000 */
[----:B------:R-:W-:Y:S01]  /*212c0*/  IMAD R0, R4, UR5, R2 ;  /* 0x0000000504007c24 */ /* 0x000fe2000f8e0202 */
[----:B-----5:R-:W-:Y:S01]  /*212d0*/  SEL R2, R6, RZ, !P0 ;  /* 0x000000ff06027207 */ /* 0x020fe20004000000 */
[----:B-1----:R-:W-:-:S05]  /*212e0*/  IMAD.WIDE.U32 R4, R4, UR4, RZ ;  /* 0x0000000404047c25 */ /* 0x002fca000f8e00ff */
        /* <DEDUP_REMOVED lines=20> */
[----:B0-----:R-:W-:Y:S02]  /*21430*/  IMAD.MOV.U32 R12, RZ, RZ, 0x1 ;  /* 0x00000001ff0c7424 */ /* 0x001fe400078e00ff */
[----:B------:R-:W-:-:S07]  /*21440*/  IMAD.MOV.U32 R13, RZ, RZ, RZ ;  /* 0x000000ffff0d7224 */ /* 0x000fce00078e00ff */
[----:B------:R-:W-:-:S07]  /*21450*/  LEPC R20, `(.L_x_12447) ;  /* 0x000000001014794e */ /* 0x000fce0000000000 */
[----:B-1----:R-:W-:Y:S05]  /*21460*/  CALL.ABS.NOINC R2 ;  /* 0x0000000002007343 */ /* 0x002fea0003c00000 */
.L_x_12447:
[----:B------:R-:W-:Y:S05]  /*21470*/  BSYNC B6 ;  /* 0x0000000000067941 */ /* 0x000fea0003800000 */
.L_x_12446:
[----:B--2---:R-:W2:Y:S01]  /*21480*/  LDL.LU R0, [R1+0x1c] ;  /* 0x00001c0001007983 */ /* 0x004ea20000300800 */
[----:B------:R-:W1:Y:S01]  /*21490*/  LDC R10, c[0x0][0x448] ;  /* 0x00011200ff0a7b82 */ /* 0x000e620000000800 */
[----:B------:R-:W-:Y:S01]  /*214a0*/  ULDC.64 UR4, c[0x0][0x2d8] ;  /* 0x0000b60000047ab9 */ /* 0x000fe20000000a00 */
[----:B------:R-:W-:Y:S01]  /*214b0*/  ULDC.64 UR6, c[0x0][0x2c8] ;  /* 0x0000b20000067ab9 */ /* 0x000fe20000000a00 */
[----:B------:R-:W2:Y:S01]  /*214c0*/  LDL.LU.64 R2, [R1+0x28] ;  /* 0x0000280001027983 */ /* 0x000ea20000300a00 */
[----:B------:R-:W-:-:S03]  /*214d0*/  ULDC.64 UR8, c[0x0][0x280] ;  /* 0x0000a00000087ab9 */ /* 0x000fc60000000a00 */
[----:B------:R-:W3:Y:S04]  /*214e0*/  LDL.LU R20, [R1+0x30] ;  /* 0x0000300001147983 */ /* 0x000ee80000300800 */
[----:B------:R-:W4:Y:S04]  /*214f0*/  LDL.LU R21, [R1+0x34] ;  /* 0x0000340001157983 */ /* 0x000f280000300800 */
[----:B------:R-:W5:Y:S01]  /*21500*/  LDL.LU R4, [R1+0x14] ;  /* 0x0000140001047983 */ /* 0x000f620000300800 */
[----:B------:R-:W0:Y:S01]  /*21510*/  S2R R13, SR_TID.X ;  /* 0x00000000000d7919 */ /* 0x000e220000002100 */
[----:B-1----:R-:W-:-:S13]  /*21520*/  ISETP.NE.AND P1, PT, R10, 0x1, PT ;  /* 0x000000010a00780c */ /* 0x002fda0003f25270 */
[----:B------:R-:W1:Y:S01]  /*21530*/  @P1 LDC R5, c[0x0][0x450] ;  /* 0x00011400ff051b82 */ /* 0x000e620000000800 */
[----:B0-----:R-:W-:-:S05]  /*21540*/  IMAD.SHL.U32 R11, R13, 0x8, RZ ;  /* 0x000000080d0b7824 */ /* 0x001fca00078e00ff */
[----:B------:R-:W-:-:S04]  /*21550*/  LOP3.LUT R11, R11, 0x18, RZ, 0xc0, !PT ;  /* 0x000000180b0b7812 */ /* 0x000fc800078ec0ff */
[C---:B------:R-:W-:Y:S02]  /*21560*/  LOP3.LUT R12, R11.reuse, 0x20, RZ, 0xfc, !PT ;  /* 0x000000200b0c7812 */ /* 0x040fe400078efcff */
[----:B------:R-:W-:Y:S01]  /*21570*/  LOP3.LUT R11, R11, 0x40, RZ, 0xfc, !PT ;  /* 0x000000400b0b7812 */ /* 0x000fe200078efcff */
[----:B--2---:R-:W-:Y:S02]  /*21580*/  IMAD.MOV.U32 R3, RZ, RZ, R0 ;  /* 0x000000ffff037224 */ /* 0x004fe400078e0000 */
[----:B---3--:R-:W-:Y:S02]  /*21590*/  IMAD R0, R20, UR4, RZ ;  /* 0x0000000414007c24 */ /* 0x008fe4000f8e02ff */
[C---:B------:R-:W-:Y:S01]  /*215a0*/  IMAD.WIDE.U32 R2, R18.reuse, UR4, R2 ;  /* 0x0000000412027c25 */ /* 0x040fe2000f8e0002 */
[----:B------:R-:W0:Y:S03]  /*215b0*/  S2R R20, SR_TID.X ;  /* 0x0000000000147919 */ /* 0x000e260000002100 */
        /* <DEDUP_REMOVED lines=10> */
[----:B0-----:R-:W-:-:S04]  /*21660*/  LOP3.LUT R20, R20, 0x7f, RZ, 0xc0, !PT ;  /* 0x0000007f14147812 */ /* 0x001fc800078ec0ff */
        /* <DEDUP_REMOVED lines=10> */
[----:B-1----:R-:W-:-:S04]  /*21710*/  @P1 SHF.R.U32.HI R4, RZ, R5, R6 ;  /* 0x00000005ff041219 */ /* 0x002fc80000011606 */
[--C-:B------:R-:W-:Y:S01]  /*21720*/  SHF.R.S32.HI R5, RZ, 0x1f, R4.reuse ;  /* 0x0000001fff057819 */ /* 0x100fe20000011404 */
[----:B------:R-:W-:-:S04]  /*21730*/  IMAD.MOV R8, RZ, RZ, -R4 ;  /* 0x000000ffff087224 */ /* 0x000fc800078e0a04 */
[----:B------:R-:W-:Y:S02]  /*21740*/  IMAD R5, R5, UR4, RZ ;  /* 0x0000000405057c24 */ /* 0x000fe4000f8e02ff */
[----:B------:R-:W-:Y:S02]  /*21750*/  IMAD R8, R10, R8, R0 ;  /* 0x000000080a087224 */ /* 0x000fe400078e0200 */
[C---:B------:R-:W-:Y:S02]  /*21760*/  IMAD R6, R4.reuse, UR5, R5 ;  /* 0x0000000504067c24 */ /* 0x040fe4000f8e0205 */
[----:B------:R-:W-:Y:S01]  /*21770*/  IMAD.WIDE.U32 R4, R4, UR4, R2 ;  /* 0x0000000404047c25 */ /* 0x000fe2000f8e0002 */
[----:B------:R-:W-:-:S03]  /*21780*/  SHF.R.S32.HI R9, RZ, 0x1f, R8 ;  /* 0x0000001fff097819 */ /* 0x000fc60000011408 */
[----:B------:R-:W-:Y:S02]  /*21790*/  IMAD.IADD R5, R5, 0x1, R6 ;  /* 0x0000000105057824 */ /* 0x000fe400078e0206 */
[----:B------:R-:W-:Y:S02]  /*217a0*/  IMAD R9, R9, UR6, RZ ;  /* 0x0000000609097c24 */ /* 0x000fe4000f8e02ff */
[----:B------:R-:W-:-:S04]  /*217b0*/  IMAD.WIDE.U32 R6, R8, UR6, R4 ;  /* 0x0000000608067c25 */ /* 0x000fc8000f8e0004 */
[----:B------:R-:W-:Y:S01]  /*217c0*/  IMAD R5, R8, UR7, R9 ;  /* 0x0000000708057c24 */ /* 0x000fe2000f8e0209 */
[----:B------:R-:W-:Y:S01]  /*217d0*/  LEA R4, P0, R6, UR8, 0x1 ;  /* 0x0000000806047c11 */ /* 0x000fe2000f8008ff */
[----:B------:R-:W-:Y:S02]  /*217e0*/  VIADD R0, R0, 0x80 ;  /* 0x0000008000007836 */ /* 0x000fe40000000000 */
[----:B------:R-:W-:Y:S02]  /*217f0*/  IMAD.IADD R5, R7, 0x1, R5 ;  /* 0x0000000107057824 */ /* 0x000fe400078e0205 */
[----:B------:R-:W0:Y:S03]  /*21800*/  @P1 LDC R7, c[0x0][0x450] ;  /* 0x00011400ff071b82 */ /* 0x000e260000000800 */
[----:B------:R-:W-:-:S05]  /*21810*/  LEA.HI.X R5, R6, UR9, R5, 0x1, P0 ;  /* 0x0000000906057c11 */ /* 0x000fca00080f0c05 */
[----:B------:R-:W1:Y:S02]  /*21820*/  @P1 LDC R6, c[0x0][0x44c] ;  /* 0x00011300ff061b82 */ /* 0x000e640000000800 */
[----:B-1----:R-:W-:-:S04]  /*21830*/  @P1 IMAD.HI.U32 R8, R0, R6, RZ ;  /* 0x0000000600081227 */ /* 0x002fc800078e00ff */
        /* <DEDUP_REMOVED lines=10> */
[----:B------:R-:W-:Y:S01]  /*218e0*/  SHF.R.S32.HI R6, RZ, 0x1f, R0 ;  /* 0x0000001fff067819 */ /* 0x000fe20000011400 */
[----:B------:R-:W-:Y:S01]  /*218f0*/  UMOV UR5, 0xffffffff ;  /* 0xffffffff00057882 */ /* 0x000fe20000000000 */
[----:B------:R-:W-:Y:S01]  /*21900*/  ISETP.GE.AND P1, PT, R11, UR4, PT ;  /* 0x000000040b007c0c */ /* 0x000fe2000bf26270 */
[----:B------:R-:W-:Y:S02]  /*21910*/  IMAD.IADD R3, R3, 0x1, R7 ;  /* 0x0000000103037824 */ /* 0x000fe400078e0207 */
[----:B------:R-:W-:-:S02]  /*21920*/  IMAD R6, R6, UR6, RZ ;  /* 0x0000000606067c24 */ /* 0x000fc4000f8e02ff */
[----:B------:R-:W-:-:S04]  /*21930*/  IMAD.WIDE.U32 R2, R0, UR6, R2 ;  /* 0x0000000600027c25 */ /* 0x000fc8000f8e0002 */
[----:B------:R-:W-:Y:S01]  /*21940*/  IMAD R6, R0, UR7, R6 ;  /* 0x0000000700067c24 */ /* 0x000fe2000f8e0206 */
[----:B------:R-:W-:-:S03]  /*21950*/  LEA R7, P0, R2, UR8, 0x1 ;  /* 0x0000000802077c11 */ /* 0x000fc6000f8008ff */
[----:B------:R-:W-:-:S05]  /*21960*/  IMAD.IADD R6, R3, 0x1, R6 ;  /* 0x0000000103067824 */ /* 0x000fca00078e0206 */
[----:B------:R-:W-:Y:S02]  /*21970*/  LEA.HI.X R6, R2, UR9, R6, 0x1, P0 ;  /* 0x0000000902067c11 */ /* 0x000fe400080f0c06 */
[----:B------:R-:W-:Y:S01]  /*21980*/  ISETP.GE.AND P0, PT, R12, UR4, PT ;  /* 0x000000040c007c0c */ /* 0x000fe2000bf06270 */
[----:B------:R-:W-:-:S12]  /*21990*/  BRA.DIV UR5, `(.L_x_12448) ;  /* 0x0000004e05947947 */ /* 0x000fd8000b800000 */
[----:B------:R-:W2:Y:S04]  /*219a0*/  LDL.LU R3, [R1+0x20] ;  /* 0x0000200001037983 */ /* 0x000ea80000300800 */
[----:B------:R-:W3:Y:S01]  /*219b0*/  LDL R8, [R1+0x10] ;  /* 0x0000100001087983 */ /* 0x000ee20000100800 */
[----:B------:R-:W-:Y:S01]  /*219c0*/  IMAD R17, R17, 0xc0, R21 ;  /* 0x000000c011117824 */ /* 0x000fe200078e0215 */
[----:B------:R-:W-:Y:S02]  /*219d0*/  ULDC.64 UR4, c[0x0][0x208] ;  /* 0x0000820000047ab9 */ /* 0x000fe40000000a00 */
        /* <DEDUP_REMOVED lines=10> */
[----:B---3--:R-:W-:Y:S04]  /*21a80*/  @!P2 LDGSTS.E.BYPASS.LTC128B.128 [R8+0xda00], desc[UR4][R2.64], !P3 ;  /* 0x0da000000208afae */ /* 0x008fe8000d901d44 */
        /* <DEDUP_REMOVED lines=30> */
[----:B------:R-:W-:Y:S01]  /*21c70*/  @!P2 LEA R2, P4, R20, R4, 0x1 ;  /* 0x000000041402a211 */ /* 0x000fe200078808ff */
[----:B------:R-:W-:-:S04]  /*21c80*/  VIADD R4, R17, 0x80 ;  /* 0x0000008011047836 */ /* 0x000fc80000000000 */
[----:B--2---:R-:W-:-:S05]  /*21c90*/  @!P2 IMAD.X R3, RZ, RZ, R5, P4 ;  /* 0x000000ffff03a224 */ /* 0x004fca00020e0605 */
[----:B------:R-:W-:Y:S04]  /*21ca0*/  @!P2 LDGSTS.E.BYPASS.LTC128B.128 [R8+0xf200], desc[UR4][R2.64], !P3 ;  /* 0x0f2000000208afae */ /* 0x000fe8000d901d44 */
[----:B------:R-:W-:Y:S04]  /*21cb0*/  @!P2 LDGSTS.E.BYPASS.LTC128B.128 [R8+0x12200], desc[UR4][R2.64+0x40], !P0 ;  /* 0x122000400208afae */ /* 0x000fe8000c101d44 */
[----:B------:R0:W-:Y:S01]  /*21cc0*/  @!P2 LDGSTS.E.BYPASS.LTC128B.128 [R8+0x15200], desc[UR4][R2.64+0x80], !P1 ;  /* 0x152000800208afae */ /* 0x0001e2000c901d44 */
[----:B------:R-:W-:-:S03]  /*21cd0*/  ISETP.GE.AND P2, PT, R4, R0, PT ;  /* 0x000000000400720c */ /* 0x000fc60003f46270 */
[----:B0-----:R-:W0:Y:S04]  /*21ce0*/  SHFL.IDX PT, R3, R7, RZ, 0x1c1f ;  /* 0x001c1fff07037589 */ /* 0x001e2800000e0000 */
[----:B------:R-:W1:Y:S04]  /*21cf0*/  SHFL.IDX PT, R2, R6, RZ, 0x1c1f ;  /* 0x001c1fff06027589 */ /* 0x000e6800000e0000 */
[----:B------:R-:W2:Y:S02]  /*21d00*/  SHFL.IDX PT, R6, R6, 0x1, 0x1c1f ;  /* 0x003c1f0006067f89 */ /* 0x000ea400000e0000 */
        /* <DEDUP_REMOVED lines=8> */
[----:B0-2---:R0:W1:Y:S02]  /*21d90*/  SHFL.IDX PT, R2, R7, 0x1, 0x1c1f ;  /* 0x003c1f0007027f89 */ /* 0x00506400000e0000 */
.L_x_12604:
[----:B------:R-:W2:Y:S01]  /*21da0*/  LDL R4, [R1+0x10] ;  /* 0x0000100001047983 */ /* 0x000ea20000100800 */
[----:B------:R-:W-:Y:S01]  /*21db0*/  VIADD R17, R17, 0xa0 ;  /* 0x000000a011117836 */ /* 0x000fe20000000000 */
[----:B------:R-:W-:-:S04]  /*21dc0*/  ULDC.64 UR4, c[0x0][0x208] ;  /* 0x0000820000047ab9 */ /* 0x000fc80000000a00 */
        /* <DEDUP_REMOVED lines=11> */
.L_x_12449:
        /* <DEDUP_REMOVED lines=14> */
[----:B-1----:R-:W2:Y:S01]  /*21f60*/  LDL R2, [R1+0x18] ;  /* 0x0000180001027983 */ /* 0x002ea20000100800 */
[----:B------:R1:W-:Y:S01]  /*21f70*/  SYNCS.ARRIVE.TRANS64.A1T0 RZ, [R22+URZ+0x31c00], RZ ;  /* 0x031c00ff16ff79a7 */ /* 0x0003e2000810003f */
[----:B------:R-:W-:Y:S01]  /*21f80*/  BSSY B0, `(.L_x_12450) ;  /* 0x0000004000007945 */ /* 0x000fe20003800000 */
[----:B------:R-:W3:Y:S01]  /*21f90*/  SYNCS.PHASECHK.TRANS64.TRYWAIT P1, [R22+URZ+0x31c20], R3 ;  /* 0x031c2003160075a7 */ /* 0x000ee2000802017f */
[----:B--2---:R-:W-:Y:S02]  /*21fa0*/  ISETP.GE.AND P0, PT, R2, 0x2, PT ;  /* 0x000000020200780c */ /* 0x004fe40003f06270 */
[----:B-1-3--:R-:W-:Y:S11]  /*21fb0*/  @!P1 BRA `(.L_x_12451) ;  /* 0x0000005000389947 */ /* 0x00aff60003800000 */
.L_x_12605:
[----:B------:R-:W-:Y:S05]  /*21fc0*/  BSYNC B0 ;  /* 0x0000000000007941 */ /* 0x000fea0003800000 */
.L_x_12450:
        /* <DEDUP_REMOVED lines=10> */
[----:B0-----:R-:W-:Y:S01]  /*22070*/  VIADD R7, R23, 0x1 ;  /* 0x0000000117077836 */ /* 0x001fe20000000000 */
        /* <DEDUP_REMOVED lines=9> */
[----:B------:R-:W-:Y:S01]  /*22110*/  ISETP.NE.U32.AND P0, PT, RZ, UR4, PT ;  /* 0x00000004ff007c0c */ /* 0x000fe2000bf05070 */
[----:B------:R-:W-:-:S03]  /*22120*/  IMAD.MOV.U32 R5, RZ, RZ, R24 ;  /* 0x000000ffff057224 */ /* 0x000fc600078e0018 */
[----:B------:R-:W-:-:S13]  /*22130*/  ISETP.NE.AND.EX P0, PT, RZ, UR5, PT, P0 ;  /* 0x00000005ff007c0c */ /* 0x000fda000bf05300 */
[----:B------:R-:W-:Y:S05]  /*22140*/  @!P0 BRA `(.L_x_12458) ;  /* 0x00000000004c8947 */ /* 0x000fea0003800000 */
[----:B------:R-:W2:Y:S01]  /*22150*/  LDL R9, [R1+0x8] ;  /* 0x0000080001097983 */ /* 0x000ea20000100800 */
[----:B------:R-:W0:Y:S01]  /*22160*/  LDC R4, c[0x0][0x43c] ;  /* 0x00010f00ff047b82 */ /* 0x000e220000000800 */
[----:B------:R-:W-:Y:S01]  /*22170*/  ULDC.64 UR6, c[0x0][0x428] ;  /* 0x00010a0000067ab9 */ /* 0x000fe20000000a00 */
[----:B------:R-:W-:Y:S01]  /*22180*/  ULDC.64 UR8, c[0x0][0x208] ;  /* 0x0000820000087ab9 */ /* 0x000fe20000000a00 */
[----:B0-----:R-:W-:-:S13]  /*22190*/  ISETP.NE.AND P0, PT, R4, 0x1, PT ;  /* 0x000000010400780c */ /* 0x001fda0003f05270 */
[----:B-1----:R-:W0:Y:S02]  /*221a0*/  @P0 LDC.64 R2, c[0x0][0x440] ;  /* 0x00011000ff020b82 */ /* 0x002e240000000a00 */
[----:B0-----:R-:W-:-:S04]  /*221b0*/  @P0 IMAD.HI.U32 R0, R6, R2, RZ ;  /* 0x0000000206000227 */ /* 0x001fc800078e00ff */
[----:B------:R-:W-:Y:S01]  /*221c0*/  IMAD.MOV.U32 R2, RZ, RZ, R6 ;  /* 0x000000ffff027224 */ /* 0x000fe200078e0006 */
[----:B------:R-:W-:-:S04]  /*221d0*/  @P0 SHF.R.U32.HI R2, RZ, R3, R0 ;  /* 0x00000003ff020219 */ /* 0x000fc80000011600 */
[--C-:B------:R-:W-:Y:S01]  /*221e0*/  SHF.R.S32.HI R3, RZ, 0x1f, R2.reuse ;  /* 0x0000001fff037819 */ /* 0x100fe20000011402 */
[----:B------:R-:W-:-:S04]  /*221f0*/  IMAD.MOV R0, RZ, RZ, -R2 ;  /* 0x000000ffff007224 */ /* 0x000fc800078e0a02 */
[----:B------:R-:W-:Y:S02]  /*22200*/  IMAD R0, R4, R0, R6 ;  /* 0x0000000004007224 */ /* 0x000fe400078e0206 */
[----:B------:R-:W-:-:S04]  /*22210*/  IMAD.WIDE.U32 R2, R26, UR6, R2 ;  /* 0x000000061a027c25 */ /* 0x000fc8000f8e0002 */
[----:B--2---:R-:W-:-:S04]  /*22220*/  IMAD R4, R9, UR6, RZ ;  /* 0x0000000609047c24 */ /* 0x004fc8000f8e02ff */
[----:B------:R-:W-:-:S04]  /*22230*/  IMAD R4, R26, UR7, R4 ;  /* 0x000000071a047c24 */ /* 0x000fc8000f8e0204 */
[----:B------:R-:W-:Y:S01]  /*22240*/  IMAD.IADD R3, R4, 0x1, R3 ;  /* 0x0000000104037824 */ /* 0x000fe200078e0203 */
[----:B------:R-:W-:-:S04]  /*22250*/  LEA R4, P0, R2, UR4, 0x2 ;  /* 0x0000000402047c11 */ /* 0x000fc8000f8010ff */
[----:B------:R-:W-:-:S06]  /*22260*/  LEA.HI.X R5, R2, UR5, R3, 0x2, P0 ;  /* 0x0000000502057c11 */ /* 0x000fcc00080f1403 */
[----:B------:R0:W5:Y:S03]  /*22270*/  LDG.E R5, desc[UR8][R4.64] ;  /* 0x0000000804057981 */ /* 0x000166000c1e1900 */
.L_x_12458:
[----:B-1----:R-:W-:Y:S01]  /*22280*/  IMAD R3, R7, 0x8, R22 ;  /* 0x0000000807037824 */ /* 0x002fe200078e0216 */
[----:B------:R-:W-:Y:S01]  /*22290*/  SHF.L.U32 R2, R8, 0x1f, RZ ;  /* 0x0000001f08027819 */ /* 0x000fe200000006ff */
[----:B------:R-:W-:Y:S03]  /*222a0*/  BSSY B3, `(.L_x_12459) ;  /* 0x0000003000037945 */ /* 0x000fe60003800000 */
[----:B------:R-:W1:Y:S02]  /*222b0*/  SYNCS.PHASECHK.TRANS64.TRYWAIT P0, [R3+URZ+0x31c40], R2 ;  /* 0x031c4002030075a7 */ /* 0x000e64000800017f */
[----:B-1----:R-:W-:Y:S05]  /*222c0*/  @!P0 BRA `(.L_x_12460) ;  /* 0x0000004c00888947 */ /* 0x002fea0003800000 */
.L_x_12606:
[----:B------:R-:W-:Y:S05]  /*222d0*/  BSYNC B3 ;  /* 0x0000000000037941 */ /* 0x000fea0003800000 */
.L_x_12459:
        /* <DEDUP_REMOVED lines=11> */
.L_x_12462:
[----:B------:R-:W-:Y:S05]  /*22390*/  BSYNC B3 ;  /* 0x0000000000037941 */ /* 0x000fea0003800000 */
.L_x_12461:
        /* <DEDUP_REMOVED lines=11> */
.L_x_12463:
        /* <DEDUP_REMOVED lines=16> */
.L_x_12464:
        /* <DEDUP_REMOVED lines=16> */
.L_x_12465:
        /* <DEDUP_REMOVED lines=15> */
.L_x_12607:
[----:B------:R-:W-:Y:S05]  /*22740*/  BSYNC B3 ;  /* 0x0000000000037941 */ /* 0x000fea0003800000 */
.L_x_12466:
        /* <DEDUP_REMOVED lines=10> */
.L_x_12468:
[----:B------:R-:W2:Y:S01]  /*227f0*/  LDL R3, [R1] ;  /* 0x0000000001037983 */ /* 0x000ea20000100800 */
[----:B------:R-:W-:Y:S01]  /*22800*/  BSSY B3, `(.L_x_12469) ;  /* 0x0000004000037945 */ /* 0x000fe20003800000 */
[----:B--2---:R-:W-:-:S13]  /*22810*/  LOP3.LUT P0, RZ, R3, 0x8, RZ, 0xc0, !PT ;  /* 0x0000000803ff7812 */ /* 0x004fda000780c0ff */
[----:B------:R-:W-:Y:S05]  /*22820*/  @P0 BRA `(.L_x_12470) ;  /* 0x0000000000040947 */ /* 0x000fea0003800000 */
[----:B------:R-:W-:Y:S01]  /*22830*/  BPT.TRAP 0x1 ;  /* 0x000000040000795c */ /* 0x000fe20000300000 */
.L_x_12470:
[----:B------:R-:W-:Y:S05]  /*22840*/  BSYNC B3 ;  /* 0x0000000000037941 */ /* 0x000fea0003800000 */
.L_x_12469:
        /* <DEDUP_REMOVED lines=10> */
.L_x_12471:
        /* <DEDUP_REMOVED lines=15> */
.L_x_12472:
        /* <DEDUP_REMOVED lines=15> */
.L_x_12473:
        /* <DEDUP_REMOVED lines=12> */
.L_x_12457:
[----:B------:R-:W-:Y:S05]  /*22b90*/  BSYNC B1 ;  /* 0x0000000000017941 */ /* 0x000fea0003800000 */
.L_x_12456:
[----:B------:R-:W2:Y:S01]  /*22ba0*/  LDL.LU R0, [R1+0x18] ;  /* 0x0000180001007983 */ /* 0x000ea20000300800 */
[----:B------:R-:W-:Y:S02]  /*22bb0*/  IMAD.MOV.U32 R27, RZ, RZ, R8 ;  /* 0x000000ffff1b7224 */ /* 0x000fe400078e0008 */
[----:B------:R-:W-:Y:S02]  /*22bc0*/  IMAD.MOV.U32 R23, RZ, RZ, R7 ;  /* 0x000000ffff177224 */ /* 0x000fe400078e0007 */
[----:B--2---:R-:W-:-:S07]  /*22bd0*/  VIADD R0, R0, 0xfffffffd ;  /* 0xfffffffd00007836 */ /* 0x004fce0000000000 */
.L_x_12455:
[----:B------:R-:W-:Y:S05]  /*22be0*/  BSYNC B2 ;  /* 0x0000000000027941 */ /* 0x000fea0003800000 */
.L_x_12454:
[----:B------:R-:W-:-:S13]  /*22bf0*/  ISETP.NE.AND P0, PT, R6, RZ, PT ;  /* 0x000000ff0600720c */ /* 0x000fda0003f05270 */
[----:B------:R-:W-:Y:S05]  /*22c00*/  @!P0 BRA `(.L_x_12453) ;  /* 0x0000001400ac8947 */ /* 0x000fea0003800000 */
[----:B------:R-:W-:-:S07]  /*22c10*/  IMAD.MOV.U32 R4, RZ, RZ, R24 ;  /* 0x000000ffff047224 */ /* 0x000fce00078e0018 */
.L_x_12510:
[----:B------:R-:W2:Y:S01]  /*22c20*/  LDL R2, [R1] ;  /* 0x0000000001027983 */ /* 0x000ea20000100800 */
[----:B------:R-:W-:Y:S01]  /*22c30*/  VIADD R6, R23, 0x1 ;  /* 0x0000000117067836 */ /* 0x000fe20000000000 */
[----:B------:R-:W-:Y:S05]  /*22c40*/  YIELD ;  /* 0x0000000000007946 */ /* 0x000fea0003800000 */
[C---:B------:R-:W-:Y:S01]  /*22c50*/  ISETP.NE.AND P0, PT, R6.reuse, 0x2, PT ;  /* 0x000000020600780c */ /* 0x040fe20003f05270 */
[----:B------:R-:W-:Y:S03]  /*22c60*/  BSSY B1, `(.L_x_12474) ;  /* 0x00000af000017945 */ /* 0x000fe60003800000 */
[----:B------:R-:W-:-:S02]  /*22c70*/  SEL R6, R6, RZ, P0 ;  /* 0x000000ff06067207 */ /* 0x000fc40000000000 */
[----:B--2---:R-:W-:Y:S02]  /*22c80*/  LOP3.LUT P1, RZ, R2, 0x4, RZ, 0xc0, !PT ;  /* 0x0000000402ff7812 */ /* 0x004fe4000782c0ff */
[----:B------:R-:W-:-:S04]  /*22c90*/  SEL R2, RZ, 0x1, P0 ;  /* 0x00000001ff027807 */ /* 0x000fc80000000000 */
[----:B0-----:R-:W-:-:S07]  /*22ca0*/  LOP3.LUT R7, R27, R2, RZ, 0x3c, !PT ;  /* 0x000000021b077212 */ /* 0x001fce00078e3cff */
        /* <DEDUP_REMOVED lines=25> */
.L_x_12476:
[----:B0-----:R-:W-:Y:S01]  /*22e40*/  IMAD R5, R6, 0x8, R22 ;  /* 0x0000000806057824 */ /* 0x001fe200078e0216 */
[----:B------:R-:W-:Y:S01]  /*22e50*/  SHF.L.U32 R2, R7, 0x1f, RZ ;  /* 0x0000001f07027819 */ /* 0x000fe200000006ff */
[----:B------:R-:W-:Y:S03]  /*22e60*/  BSSY B2, `(.L_x_12477) ;  /* 0x0000003000027945 */ /* 0x000fe60003800000 */
[----:B------:R-:W0:Y:S02]  /*22e70*/  SYNCS.PHASECHK.TRANS64.TRYWAIT P0, [R5+URZ+0x31c40], R2 ;  /* 0x031c4002050075a7 */ /* 0x000e24000800017f */
[----:B0-----:R-:W-:Y:S05]  /*22e80*/  @!P0 BRA `(.L_x_12478) ;  /* 0x0000004000c08947 */ /* 0x001fea0003800000 */
.L_x_12608:
[----:B------:R-:W-:Y:S05]  /*22e90*/  BSYNC B2 ;  /* 0x0000000000027941 */ /* 0x000fea0003800000 */
.L_x_12477:
[----:B-1----:R-:W1:Y:S01]  /*22ea0*/  S2R R3, SR_TID.X ;  /* 0x0000000000037919 */ /* 0x002e620000002100 */
        /* <DEDUP_REMOVED lines=10> */
.L_x_12480:
[----:B------:R-:W-:Y:S05]  /*22f50*/  BSYNC B2 ;  /* 0x0000000000027941 */ /* 0x000fea0003800000 */
.L_x_12479:
        /* <DEDUP_REMOVED lines=11> */
.L_x_12481:
        /* <DEDUP_REMOVED lines=16> */
.L_x_12482:
        /* <DEDUP_REMOVED lines=16> */
.L_x_12483:
        /* <DEDUP_REMOVED lines=15> */
.L_x_12609:
[----:B------:R-:W-:Y:S05]  /*23300*/  BSYNC B2 ;  /* 0x0000000000027941 */ /* 0x000fea0003800000 */
.L_x_12484:
        /* <DEDUP_REMOVED lines=10> */
.L_x_12486:
[----:B------:R-:W2:Y:S01]  /*233b0*/  LDL R5, [R1] ;  /* 0x0000000001057983 */ /* 0x000ea20000100800 */
[----:B------:R-:W-:Y:S01]  /*233c0*/  BSSY B2, `(.L_x_12487) ;  /* 0x0000004000027945 */ /* 0x000fe20003800000 */
[----:B--2---:R-:W-:-:S13]  /*233d0*/  LOP3.LUT P0, RZ, R5, 0x8, RZ, 0xc0, !PT ;  /* 0x0000000805ff7812 */ /* 0x004fda000780c0ff */
[----:B------:R-:W-:Y:S05]  /*233e0*/  @P0 BRA `(.L_x_12488) ;  /* 0x0000000000040947 */ /* 0x000fea0003800000 */
[----:B------:R-:W-:Y:S01]  /*233f0*/  BPT.TRAP 0x1 ;  /* 0x000000040000795c */ /* 0x000fe20000300000 */
.L_x_12488:
[----:B------:R-:W-:Y:S05]  /*23400*/  BSYNC B2 ;  /* 0x0000000000027941 */ /* 0x000fea0003800000 */
.L_x_12487:
        /* <DEDUP_REMOVED lines=10> */
.L_x_12489:
        /* <DEDUP_REMOVED lines=15> */
.L_x_12490:
        /* <DEDUP_REMOVED lines=15> */
.L_x_12491:
        /* <DEDUP_REMOVED lines=12> */
.L_x_12475:
[----:B------:R-:W-:Y:S05]  /*23750*/  BSYNC B1 ;  /* 0x0000000000017941 */ /* 0x000fea0003800000 */
.L_x_12474:
[----:B------:R-:W2:Y:S01]  /*23760*/  LDL R2, [R1] ;  /* 0x0000000001027983 */ /* 0x000ea20000100800 */
[----:B------:R-:W-:Y:S01]  /*23770*/  VIADD R23, R6, 0x1 ;  /* 0x0000000106177836 */ /* 0x000fe20000000000 */
[----:B------:R-:W-:Y:S04]  /*23780*/  BSSY B1, `(.L_x_12492) ;  /* 0x00000b0000017945 */ /* 0x000fe80003800000 */
[----:B------:R-:W-:-:S04]  /*23790*/  ISETP.NE.AND P0, PT, R23, 0x2, PT ;  /* 0x000000021700780c */ /* 0x000fc80003f05270 */
[----:B------:R-:W-:Y:S02]  /*237a0*/  SEL R23, R23, RZ, P0 ;  /* 0x000000ff17177207 */ /* 0x000fe40000000000 */
[----:B--2---:R-:W-:Y:S02]  /*237b0*/  LOP3.LUT P1, RZ, R2, 0x4, RZ, 0xc0, !PT ;  /* 0x0000000402ff7812 */ /* 0x004fe4000782c0ff */
[----:B------:R-:W-:-:S04]  /*237c0*/  SEL R2, RZ, 0x1, P0 ;  /* 0x00000001ff027807 */ /* 0x000fc80000000000 */
[----:B------:R-:W-:-:S07]  /*237d0*/  LOP3.LUT R27, R7, R2, RZ, 0x3c, !PT ;  /* 0x00000002071b7212 */ /* 0x000fce00078e3cff */
        /* <DEDUP_REMOVED lines=25> */
.L_x_12494:
[----:B0-----:R-:W-:Y:S01]  /*23970*/  IMAD R5, R23, 0x8, R22 ;  /* 0x0000000817057824 */ /* 0x001fe200078e0216 */
[----:B------:R-:W-:Y:S01]  /*23980*/  SHF.L.U32 R2, R27, 0x1f, RZ ;  /* 0x0000001f1b027819 */ /* 0x000fe200000006ff */
[----:B------:R-:W-:Y:S03]  /*23990*/  BSSY B2, `(.L_x_12495) ;  /* 0x0000003000027945 */ /* 0x000fe60003800000 */
[----:B------:R-:W0:Y:S02]  /*239a0*/  SYNCS.PHASECHK.TRANS64.TRYWAIT P0, [R5+URZ+0x31c40], R2 ;  /* 0x031c4002050075a7 */ /* 0x000e24000800017f */
[----:B0-----:R-:W-:Y:S05]  /*239b0*/  @!P0 BRA `(.L_x_12496) ;  /* 0x00000038001c8947 */ /* 0x001fea0003800000 */
.L_x_12610:
[----:B------:R-:W-:Y:S05]  /*239c0*/  BSYNC B2 ;  /* 0x0000000000027941 */ /* 0x000fea0003800000 */
.L_x_12495:
        /* <DEDUP_REMOVED lines=11> */
.L_x_12498:
[----:B------:R-:W-:Y:S05]  /*23a80*/  BSYNC B2 ;  /* 0x0000000000027941 */ /* 0x000fea0003800000 */
.L_x_12497:
        /* <DEDUP_REMOVED lines=11> */
.L_x_12499:
        /* <DEDUP_REMOVED lines=16> */
.L_x_12500:
        /* <DEDUP_REMOVED lines=16> */
.L_x_12501:
        /* <DEDUP_REMOVED lines=15> */
.L_x_12611:
[----:B------:R-:W-:Y:S05]  /*23e30*/  BSYNC B2 ;  /* 0x0000000000027941 */ /* 0x000fea0003800000 */
.L_x_12502:
        /* <DEDUP_REMOVED lines=10> */
.L_x_12504:
[----:B------:R-:W2:Y:S01]  /*23ee0*/  LDL R5, [R1] ;  /* 0x0000000001057983 */ /* 0x000ea20000100800 */
[----:B------:R-:W-:Y:S01]  /*23ef0*/  BSSY B2, `(.L_x_12505) ;  /* 0x0000004000027945 */ /* 0x000fe20003800000 */
[----:B--2---:R-:W-:-:S13]  /*23f00*/  LOP3.LUT P0, RZ, R5, 0x8, RZ, 0xc0, !PT ;  /* 0x0000000805ff7812 */ /* 0x004fda000780c0ff */
[----:B------:R-:W-:Y:S05]  /*23f10*/  @P0 BRA `(.L_x_12506) ;  /* 0x0000000000040947 */ /* 0x000fea0003800000 */
[----:B------:R-:W-:Y:S01]  /*23f20*/  BPT.TRAP 0x1 ;  /* 0x000000040000795c */ /* 0x000fe20000300000 */
.L_x_12506:
[----:B------:R-:W-:Y:S05]  /*23f30*/  BSYNC B2 ;  /* 0x0000000000027941 */ /* 0x000fea0003800000 */
.L_x_12505:
        /* <DEDUP_REMOVED lines=10> */
.L_x_12507:
        /* <DEDUP_REMOVED lines=15> */
.L_x_12508:
        /* <DEDUP_REMOVED lines=15> */
.L_x_12509:
        /* <DEDUP_REMOVED lines=12> */
.L_x_12493:
[----:B------:R-:W-:Y:S05]  /*24280*/  BSYNC B1 ;  /* 0x0000000000017941 */ /* 0x000fea0003800000 */
.L_x_12492:
[C---:B------:R-:W-:Y:S01]  /*24290*/  ISETP.GT.AND P0, PT, R0.reuse, 0x1, PT ;  /* 0x000000010000780c */ /* 0x040fe20003f04270 */
[----:B------:R-:W-:-:S12]  /*242a0*/  VIADD R0, R0, 0xfffffffe ;  /* 0xfffffffe00007836 */ /* 0x000fd80000000000 */
[----:B------:R-:W-:Y:S05]  /*242b0*/  @P0 BRA `(.L_x_12510) ;  /* 0xffffffe800580947 */ /* 0x000fea000383ffff */
.L_x_12453:
[----:B------:R-:W-:Y:S05]  /*242c0*/  BSYNC B0 ;  /* 0x0000000000007941 */ /* 0x000fea0003800000 */
.L_x_12452:
        /* <DEDUP_REMOVED lines=18> */
.L_x_12512:
[----:B------:R-:W-:Y:S05]  /*243f0*/  BSYNC B0 ;  /* 0x0000000000007941 */ /* 0x000fea0003800000 */
.L_x_12511:
[----:B------:R-:W2:Y:S01]  /*24400*/  LDL R0, [R1] ;  /* 0x0000000001007983 */ /* 0x000ea20000100800 */
[----:B------:R-:W-:Y:S01]  /*24410*/  BSSY B0, `(.L_x_12513) ;  /* 0x000004b000007945 */ /* 0x000fe20003800000 */
[----:B--2---:R-:W-:-:S13]  /*24420*/  LOP3.LUT P0, RZ, R0, 0x4, RZ, 0xc0, !PT ;  /* 0x0000000400ff7812 */ /* 0x004fda000780c0ff */
[----:B------:R-:W-:Y:S05]  /*24430*/  @!P0 BRA `(.L_x_12514) ;  /* 0x0000000400208947 */ /* 0x000fea0003800000 */
[----:B-1----:R-:W-:Y:S01]  /*24440*/  IMAD R3, R23, 0x8, R22 ;  /* 0x0000000817037824 */ /* 0x002fe200078e0216 */
[----:B------:R-:W-:Y:S01]  /*24450*/  SHF.L.U32 R0, R27, 0x1f, RZ ;  /* 0x0000001f1b007819 */ /* 0x000fe200000006ff */
[----:B------:R-:W-:Y:S03]  /*24460*/  BSSY B1, `(.L_x_12515) ;  /* 0x0000003000017945 */ /* 0x000fe60003800000 */
[----:B------:R-:W1:Y:S02]  /*24470*/  SYNCS.PHASECHK.TRANS64.TRYWAIT P0, [R3+URZ+0x31c60], R0 ;  /* 0x031c6000030075a7 */ /* 0x000e64000800017f */
[----:B-1----:R-:W-:Y:S05]  /*24480*/  @!P0 BRA `(.L_x_12516) ;  /* 0x0000002c00908947 */ /* 0x002fea0003800000 */
.L_x_12612:
[----:B------:R-:W-:Y:S05]  /*24490*/  BSYNC B1 ;  /* 0x0000000000017941 */ /* 0x000fea0003800000 */
.L_x_12515:
        /* <DEDUP_REMOVED lines=10> */
.L_x_12517:
[----:B------:R-:W2:Y:S01]  /*24540*/  LDL R0, [R1] ;  /* 0x0000000001007983 */ /* 0x000ea20000100800 */
[----:B------:R-:W-:Y:S01]  /*24550*/  BSSY B1, `(.L_x_12518) ;  /* 0x0000004000017945 */ /* 0x000fe20003800000 */
[----:B--2---:R-:W-:-:S13]  /*24560*/  LOP3.LUT P0, RZ, R0, 0x8, RZ, 0xc0, !PT ;  /* 0x0000000800ff7812 */ /* 0x004fda000780c0ff */
[----:B------:R-:W-:Y:S05]  /*24570*/  @P0 BRA `(.L_x_12519) ;  /* 0x0000000000040947 */ /* 0x000fea0003800000 */
[----:B------:R-:W-:Y:S01]  /*24580*/  BPT.TRAP 0x1 ;  /* 0x000000040000795c */ /* 0x000fe20000300000 */
.L_x_12519:
[----:B------:R-:W-:Y:S05]  /*24590*/  BSYNC B1 ;  /* 0x0000000000017941 */ /* 0x000fea0003800000 */
.L_x_12518:
        /* <DEDUP_REMOVED lines=10> */
.L_x_12520:
        /* <DEDUP_REMOVED lines=15> */
.L_x_12521:
        /* <DEDUP_REMOVED lines=15> */
.L_x_12522:
        /* <DEDUP_REMOVED lines=10> */
.L_x_12514:
[----:B------:R-:W-:Y:S05]  /*248c0*/  BSYNC B0 ;  /* 0x0000000000007941 */ /* 0x000fea0003800000 */
.L_x_12513:
[----:B------:R-:W-:-:S05]  /*248d0*/  VIADD R23, R23, 0x1 ;  /* 0x0000000117177836 */ /* 0x000fca0000000000 */
[----:B------:R-:W-:-:S04]  /*248e0*/  ISETP.NE.AND P0, PT, R23, 0x2, PT ;  /* 0x000000021700780c */ /* 0x000fc80003f05270 */
[----:B------:R-:W-:Y:S02]  /*248f0*/  SEL R0, RZ, 0x1, P0 ;  /* 0x00000001ff007807 */ /* 0x000fe40000000000 */
[----:B------:R-:W-:Y:S02]  /*24900*/  SEL R23, R23, RZ, P0 ;  /* 0x000000ff17177207 */ /* 0x000fe40000000000 */
[----:B------:R-:W-:-:S07]  /*24910*/  LOP3.LUT R27, R27, R0, RZ, 0x3c, !PT ;  /* 0x000000001b1b7212 */ /* 0x000fce00078e3cff */
.L_x_12434:
[----:B------:R-:W-:Y:S05]  /*24920*/  BSYNC B7 ;  /* 0x0000000000077941 */ /* 0x000fea0003800000 */
.L_x_12432:
[----:B------:R-:W3:Y:S02]  /*24930*/  LDL R8, [R1] ;  /* 0x0000000001087983 */ /* 0x000ee40000100800 */
        /* <DEDUP_REMOVED lines=8> */
[----:B------:R1:W3:Y:S01]  /*249c0*/  LDS.128 R16, [R22+0x31cd0] ;  /* 0x031cd00016107984 */ /* 0x0002e20000000c00 */
[----:B------:R-:W-:Y:S06]  /*249d0*/  BAR.ARV 0x4, 0x200 ;  /* 0x0108000000007b1d */ /* 0x000fec0000002000 */
[----:B------:R-:W-:Y:S05]  /*249e0*/  BRA `(.L_x_12524) ;  /* 0x0000000800d47947 */ /* 0x000fea0003800000 */
.L_x_12523:
[----:B0-2---:R-:W2:Y:S01]  /*249f0*/  LDL R7, [R1+0xc] ;  /* 0x00000c0001077983 */ /* 0x005ea20000100800 */
        /* <DEDUP_REMOVED lines=8> */
[----:B-1----:R-:W0:Y:S02]  /*24a80*/  @!P0 LDC.64 R2, c[0x0][0xc80] ;  /* 0x00032000ff028b82 */ /* 0x002e240000000a00 */
        /* <DEDUP_REMOVED lines=26> */
.L_x_12622:
[----:B------:R-:W-:Y:S02]  /*24c30*/  ULDC UR4, c[0x0][0xc38] ;  /* 0x00030e0000047ab9 */ /* 0x000fe40000000800 */
[----:B------:R-:W-:-:S04]  /*24c40*/  IMAD.U32 R4, RZ, RZ, UR4 ;  /* 0x00000004ff047e24 */ /* 0x000fc8000f8e00ff */
[----:B-1----:R-:W-:-:S04]  /*24c50*/  IMAD R5, R14, R4, RZ ;  /* 0x000000040e057224 */ /* 0x002fc800078e02ff */
[----:B------:R-:W-:-:S05]  /*24c60*/  IMAD.IADD R16, R16, 0x1, R5 ;  /* 0x0000000110107824 */ /* 0x000fca00078e0205 */
[----:B------:R-:W-:-:S13]  /*24c70*/  ISETP.GT.AND P4, PT, R16, R0, PT ;  /* 0x000000001000720c */ /* 0x000fda0003f84270 */
[----:B------:R-:W-:Y:S05]  /*24c80*/  @P4 BRA `(.L_x_12526) ;  /* 0x0000000000a44947 */ /* 0x000fea0003800000 */
.L_x_12531:
[----:B------:R-:W1:Y:S01]  /*24c90*/  LDC R4, c[0x0][0xc3c] ;  /* 0x00030f00ff047b82 */ /* 0x000e620000000800 */
        /* <DEDUP_REMOVED lines=9> */
[----:B0-----:R-:W0:Y:S01]  /*24d30*/  LDC.64 R2, c[0x0][0xc80] ;  /* 0x00032000ff027b82 */ /* 0x001e220000000a00 */
[----:B------:R-:W-:Y:S01]  /*24d40*/  ULDC.64 UR4, c[0x0][0x208] ;  /* 0x0000820000047ab9 */ /* 0x000fe20000000a00 */
[----:B0-----:R-:W-:-:S06]  /*24d50*/  IMAD.WIDE R2, R5, 0x4, R2 ;  /* 0x0000000405027825 */ /* 0x001fcc00078e0202 */
[----:B------:R1:W5:Y:S02]  /*24d60*/  LDG.E R2, desc[UR4][R2.64] ;  /* 0x0000000402027981 */ /* 0x000364000c1e1900 */
.L_x_12529:
[----:B------:R-:W-:Y:S05]  /*24d70*/  BSYNC B0 ;  /* 0x0000000000007941 */ /* 0x000fea0003800000 */
.L_x_12528:
[----:B------:R-:W-:-:S03]  /*24d80*/  UMOV UR4, 0xffffffff ;  /* 0xffffffff00047882 */ /* 0x000fc60000000000 */
[----:B------:R-:W-:Y:S05]  /*24d90*/  BRA.DIV UR4, `(.L_x_12530) ;  /* 0x0000002a04887947 */ /* 0x000fea000b800000 */
[----:B------:R-:W2:Y:S04]  /*24da0*/  LDL R4, [R1] ;  /* 0x0000000001047983 */ /* 0x000ea80000100800 */
[----:B-----5:R-:W3:Y:S01]  /*24db0*/  SHFL.UP PT, R14, R2, 0x1, RZ ;  /* 0x04200000020e7989 */ /* 0x020ee200000e00ff */
[----:B--2---:R-:W-:-:S04]  /*24dc0*/  LOP3.LUT P4, RZ, R4, 0x1, RZ, 0xc0, !PT ;  /* 0x0000000104ff7812 */ /* 0x004fc8000788c0ff */
[----:B---3--:R-:W-:-:S05]  /*24dd0*/  SEL R13, R14, RZ, P4 ;  /* 0x000000ff0e0d7207 */ /* 0x008fca0002000000 */
        /* <DEDUP_REMOVED lines=14> */
.L_x_12630:
[----:B------:R-:W-:Y:S02]  /*24ec0*/  ULDC UR4, c[0x0][0xc38] ;  /* 0x00030e0000047ab9 */ /* 0x000fe40000000800 */
[----:B------:R-:W-:-:S04]  /*24ed0*/  IMAD.U32 R4, RZ, RZ, UR4 ;  /* 0x00000004ff047e24 */ /* 0x000fc8000f8e00ff */
[----:B-1----:R-:W-:-:S04]  /*24ee0*/  IMAD R5, R14, R4, RZ ;  /* 0x000000040e057224 */ /* 0x002fc800078e02ff */
[----:B------:R-:W-:-:S05]  /*24ef0*/  IMAD.IADD R16, R5, 0x1, R16 ;  /* 0x0000000105107824 */ /* 0x000fca00078e0210 */
[----:B------:R-:W-:-:S13]  /*24f00*/  ISETP.GT.AND P4, PT, R16, R0, PT ;  /* 0x000000001000720c */ /* 0x000fda0003f84270 */
[----:B------:R-:W-:Y:S05]  /*24f10*/  @!P4 BRA `(.L_x_12531) ;  /* 0xfffffffc005cc947 */ /* 0x000fea000383ffff */
.L_x_12526:
        /* <DEDUP_REMOVED lines=8> */
.L_x_12634:
[----:B------:R-:W-:Y:S01]  /*24fa0*/  ISETP.NE.AND P0, PT, R5, RZ, PT ;  /* 0x000000ff0500720c */ /* 0x000fe20003f05270 */
[----:B------:R-:W-:-:S12]  /*24fb0*/  IMAD.MOV.U32 R5, RZ, RZ, RZ ;  /* 0x000000ffff057224 */ /* 0x000fd800078e00ff */
[----:B------:R-:W-:Y:S05]  /*24fc0*/  @!P0 BRA `(.L_x_12533) ;  /* 0x0000000000108947 */ /* 0x000fea0003800000 */
[----:B------:R-:W-:Y:S01]  /*24fd0*/  UMOV UR4, 0xffffffff ;  /* 0xffffffff00047882 */ /* 0x000fe20000000000 */
[----:B------:R-:W-:Y:S02]  /*24fe0*/  VIADD R12, R6, 0xffffffff ;  /* 0xffffffff060c7836 */ /* 0x000fe40000000000 */
[----:B------:R-:W-:Y:S05]  /*24ff0*/  BRA.DIV UR4, `(.L_x_12534) ;  /* 0x0000002a04fc7947 */ /* 0x000fea000b800000 */
[----:B------:R3:W4:Y:S02]  /*25000*/  SHFL.IDX PT, R5, R3, R12, 0x1f ;  /* 0x00001f0c03057589 */ /* 0x00072400000e0000 */
.L_x_12533:
[----:B01-3--:R-:W0:Y:S01]  /*25010*/  LDC.64 R2, c[0x0][0xc90] ;  /* 0x00032400ff027b82 */ /* 0x00be220000000a00 */
[----:B------:R-:W-:Y:S01]  /*25020*/  IMAD.IADD R19, R6, 0x1, R19 ;  /* 0x0000000106137824 */ /* 0x000fe200078e0213 */
[----:B------:R-:W-:-:S03]  /*25030*/  ULDC.64 UR4, c[0x0][0x208] ;  /* 0x0000820000047ab9 */ /* 0x000fc60000000a00 */
[----:B0-----:R-:W-:-:S05]  /*25040*/  IMAD.WIDE R2, R19, 0x4, R2 ;  /* 0x0000000413027825 */ /* 0x001fca00078e0202 */
[----:B------:R0:W2:Y:S01]  /*25050*/  LDG.E R7, desc[UR4][R2.64] ;  /* 0x0000000402077981 */ /* 0x0000a2000c1e1900 */
[----:B----4-:R-:W-:-:S04]  /*25060*/  IMAD R16, R5, R4, R16 ;  /* 0x0000000405107224 */ /* 0x010fc800078e0210 */
[----:B------:R-:W-:Y:S02]  /*25070*/  IMAD.IADD R5, R0, 0x1, -R16 ;  /* 0x0000000100057824 */ /* 0x000fe400078e0a10 */
[----:B0-----:R-:W-:Y:S02]  /*25080*/  IMAD.MOV.U32 R2, RZ, RZ, RZ ;  /* 0x000000ffff027224 */ /* 0x001fe400078e00ff */
[----:B--2---:R-:W-:-:S05]  /*25090*/  IMAD R6, R17, R7, RZ ;  /* 0x0000000711067224 */ /* 0x004fca00078e02ff */
        /* <DEDUP_REMOVED lines=58> */
.L_x_12527:
[----:B------:R-:W-:Y:S01]  /*25440*/  UMOV UR4, URZ ;  /* 0x0000003f00047c82 */ /* 0x000fe20008000000 */
[----:B------:R-:W-:Y:S01]  /*25450*/  UMOV UR5, URZ ;  /* 0x0000003f00057c82 */ /* 0x000fe20008000000 */
[----:B------:R-:W-:Y:S01]  /*25460*/  ULDC UR6, c[0x0][0xc3c] ;  /* 0x00030f0000067ab9 */ /* 0x000fe20000000800 */
[----:B------:R-:W-:Y:S02]  /*25470*/  IMAD.MOV.U32 R16, RZ, RZ, R0 ;  /* 0x000000ffff107224 */ /* 0x000fe400078e0000 */
[----:B------:R-:W-:Y:S02]  /*25480*/  IMAD.U32 R17, RZ, RZ, UR4 ;  /* 0x00000004ff117e24 */ /* 0x000fe4000f8e00ff */
[----:B------:R-:W-:Y:S02]  /*25490*/  IMAD.U32 R18, RZ, RZ, UR5 ;  /* 0x00000005ff127e24 */ /* 0x000fe4000f8e00ff */
[----:B------:R-:W-:-:S07]  /*254a0*/  IMAD.U32 R19, RZ, RZ, UR6 ;  /* 0x00000006ff137e24 */ /* 0x000fce000f8e00ff */
.L_x_12535:
        /* <DEDUP_REMOVED lines=9> */
.L_x_12524:
[----:B------:R-:W-:Y:S02]  /*25540*/  ULDC UR4, c[0x0][0xc3c] ;  /* 0x00030f0000047ab9 */ /* 0x000fe40000000800 */
[----:B---3--:R-:W-:-:S13]  /*25550*/  ISETP.GE.AND P0, PT, R19, UR4, PT ;  /* 0x0000000413007c0c */ /* 0x008fda000bf06270 */
[----:B------:R-:W-:Y:S05]  /*25560*/  @!P0 BRA `(.L_x_12536) ;  /* 0xffffff9400188947 */ /* 0x000fea000383ffff */
[----:B------:R-:W-:Y:S05]  /*25570*/  BSYNC B8 ;  /* 0x0000000000087941 */ /* 0x000fea0003800000 */
.L_x_12388:
        /* <DEDUP_REMOVED lines=12> */
.L_x_12637:
[----:B------:R-:W-:Y:S05]  /*25640*/  BSYNC B0 ;  /* 0x0000000000007941 */ /* 0x000fea0003800000 */
.L_x_12537:
[----:B------:R-:W-:-:S03]  /*25650*/  UMOV UR4, 0xffffffff ;  /* 0xffffffff00047882 */ /* 0x000fc60000000000 */
[----:B------:R-:W-:Y:S05]  /*25660*/  BRA.DIV UR4, `(.L_x_12539) ;  /* 0x00000026049c7947 */ /* 0x000fea000b800000 */
[----:B0-----:R-:W0:Y:S02]  /*25670*/  S2R R0, SR_TID.X ;  /* 0x0000000000007919 */ /* 0x001e240000002100 */
[----:B0-----:R-:W-:-:S04]  /*25680*/  SHF.R.U32.HI R0, RZ, 0x5, R0 ;  /* 0x00000005ff007819 */ /* 0x001fc80000011600 */
[----:B------:R-:W-:-:S05]  /*25690*/  LOP3.LUT R0, R0, 0x3, RZ, 0xc0, !PT ;  /* 0x0000000300007812 */ /* 0x000fca00078ec0ff */
[----:B------:R0:W2:Y:S02]  /*256a0*/  SHFL.IDX PT, R14, R0, RZ, 0x1f ;  /* 0x00001fff000e7589 */ /* 0x0000a400000e0000 */
.L_x_12640:
[----:B--2---:R-:W-:-:S13]  /*256b0*/  ISETP.NE.AND P0, PT, R14, RZ, PT ;  /* 0x000000ff0e00720c */ /* 0x004fda0003f05270 */
[----:B------:R-:W-:Y:S05]  /*256c0*/  @P0 BRA `(.L_x_12230) ;  /* 0x0000000000900947 */ /* 0x000fea0003800000 */
[----:B------:R-:W-:-:S03]  /*256d0*/  UMOV UR4, 0xffffffff ;  /* 0xffffffff00047882 */ /* 0x000fc60000000000 */
[----:B------:R-:W-:Y:S05]  /*256e0*/  BRA.DIV UR4, `(.L_x_12540) ;  /* 0x0000002604b07947 */ /* 0x000fea000b800000 */
[----:B------:R-:W-:-:S13]  /*256f0*/  ELECT P6, URZ, PT ;  /* 0x00000000003f782f */ /* 0x000fda00038c0000 */
.L_x_12643:
        /* <DEDUP_REMOVED lines=8> */
.L_x_12541:
        /* <DEDUP_REMOVED lines=12> */
.L_x_12644:
[----:B------:R-:W2:Y:S02]  /*25840*/  SYNCS.PHASECHK.TRANS64.TRYWAIT P0, [R7+URZ], R2 ;  /* 0x00000002070075a7 */ /* 0x000ea4000800017f */
[----:B--2---:R-:W-:Y:S05]  /*25850*/  @!P0 BRA `(.L_x_12543) ;  /* 0x0000002400888947 */ /* 0x004fea0003800000 */
.L_x_12645:
[----:B------:R-:W-:Y:S05]  /*25860*/  @!P2 BRA `(.L_x_12544) ;  /* 0x000000000004a947 */ /* 0x000fea0003800000 */
[----:B------:R-:W-:Y:S01]  /*25870*/  BPT.TRAP 0x1 ;  /* 0x000000040000795c */ /* 0x000fe20000300000 */
.L_x_12544:
[----:B------:R-:W-:-:S04]  /*25880*/  VIADD R0, R9, 0x31c60 ;  /* 0x00031c6009007836 */ /* 0x000fc80000000000 */
[----:B------:R-:W-:-:S04]  /*25890*/  IMAD R4, R23, 0x8, R0 ;  /* 0x0000000817047824 */ /* 0x000fc800078e0200 */
[----:B------:R-:W3:Y:S02]  /*258a0*/  SYNCS.PHASECHK.TRANS64.TRYWAIT P0, [R4+URZ], R3 ;  /* 0x00000003040075a7 */ /* 0x000ee4000800017f */
[----:B---3--:R-:W-:Y:S05]  /*258b0*/  @!P0 BRA `(.L_x_12545) ;  /* 0x0000002400848947 */ /* 0x008fea0003800000 */
.L_x_12646:
[----:B------:R-:W-:-:S07]  /*258c0*/  IMAD R5, R5, 0x8, R0 ;  /* 0x0000000805057824 */ /* 0x000fce00078e0200 */
.L_x_12546:
[----:B----4-:R4:W0:Y:S02]  /*258d0*/  SYNCS.PHASECHK.TRANS64.TRYWAIT P0, [R5+URZ], R2 ;  /* 0x00000002050075a7 */ /* 0x010824000800017f */
[----:B0-----:R-:W-:Y:S05]  /*258e0*/  @!P0 NANOSLEEP.SYNCS 0x989680 ;  /* 0x009896800000895d */ /* 0x001fea0003900000 */
[----:B------:R-:W0:Y:S02]  /*258f0*/  @!P0 SYNCS.PHASECHK.TRANS64 P0, [R5+URZ], R2 ;  /* 0x00000002050085a7 */ /* 0x000e24000800007f */
[----:B0-----:R-:W-:Y:S05]  /*25900*/  @!P0 BRA `(.L_x_12546) ;  /* 0xfffffffc00f08947 */ /* 0x001fea000383ffff */
.L_x_12230:
[----:B------:R-:W-:Y:S05]  /*25910*/  BSYNC B9 ;  /* 0x0000000000097941 */ /* 0x000fea0003800000 */
.L_x_12227:
[----:B------:R-:W-:Y:S05]  /*25920*/  EXIT ;  /* 0x000000000000794d */ /* 0x000fea0003800000 */
.L_x_12246:
[----:B0-----:R0:W1:Y:S02]  /*25930*/  SYNCS.PHASECHK.TRANS64.TRYWAIT P5, [R25+URZ+0x31c90], R92 ;  /* 0x031c905c190075a7 */ /* 0x00106400080a017f */
[----:B-1----:R-:W-:Y:S05]  /*25940*/  @!P5 NANOSLEEP.SYNCS 0x989680 ;  /* 0x009896800000d95d */ /* 0x002fea0003900000 */
[----:B------:R-:W1:Y:S02]  /*25950*/  @!P5 SYNCS.PHASECHK.TRANS64 P5, [R25+URZ+0x31c90], R92 ;  /* 0x031c905c1900d5a7 */ /* 0x000e6400080a007f */
[----:B-1----:R-:W-:Y:S05]  /*25960*/  @!P5 BRA `(.L_x_12246) ;  /* 0xfffffffc00f0d947 */ /* 0x002fea000383ffff */
[----:B------:R-:W-:Y:S05]  /*25970*/  BRA `(.L_x_12547) ;  /* 0xfffffdd800ac7947 */ /* 0x000fea000383ffff */
.L_x_12274:
[----:B0-----:R0:W1:Y:S02]  /*25980*/  SYNCS.PHASECHK.TRANS64.TRYWAIT P5, [R25+URZ+0x31c90], R92 ;  /* 0x031c905c190075a7 */ /* 0x00106400080a017f */
[----:B-1----:R-:W-:Y:S05]  /*25990*/  @!P5 NANOSLEEP.SYNCS 0x989680 ;  /* 0x009896800000d95d */ /* 0x002fea0003900000 */
[----:B------:R-:W1:Y:S02]  /*259a0*/  @!P5 SYNCS.PHASECHK.TRANS64 P5, [R25+URZ+0x31c90], R92 ;  /* 0x031c905c1900d5a7 */ /* 0x000e6400080a007f */
[----:B-1----:R-:W-:Y:S05]  /*259b0*/  @!P5 BRA `(.L_x_12274) ;  /* 0xfffffffc00f0d947 */ /* 0x002fea000383ffff */
[----:B------:R-:W-:Y:S05]  /*259c0*/  BRA `(.L_x_12548) ;  /* 0xfffffdf400887947 */ /* 0x000fea000383ffff */
.L_x_12287:
[----:B0-----:R0:W1:Y:S02]  /*259d0*/  SYNCS.PHASECHK.TRANS64.TRYWAIT P4, [R25+URZ+0x31c90], R92 ;  /* 0x031c905c190075a7 */ /* 0x001064000808017f */
[----:B-1----:R-:W-:Y:S05]  /*259e0*/  @!P4 NANOSLEEP.SYNCS 0x989680 ;  /* 0x009896800000c95d */ /* 0x002fea0003900000 */
[----:B------:R-:W1:Y:S02]  /*259f0*/  @!P4 SYNCS.PHASECHK.TRANS64 P4, [R25+URZ+0x31c90], R92 ;  /* 0x031c905c1900c5a7 */ /* 0x000e64000808007f */
[----:B-1----:R-:W-:Y:S05]  /*25a00*/  @!P4 BRA `(.L_x_12287) ;  /* 0xfffffffc00f0c947 */ /* 0x002fea000383ffff */
[----:B------:R-:W-:Y:S05]  /*25a10*/  BRA `(.L_x_12549) ;  /* 0xfffffe10004c7947 */ /* 0x000fea000383ffff */
.L_x_12291:
[----:B--2---:R2:W3:Y:S02]  /*25a20*/  SYNCS.PHASECHK.TRANS64.TRYWAIT P3, [R25+URZ+0x31cb0], R92 ;  /* 0x031cb05c190075a7 */ /* 0x0044e4000806017f */
[----:B---3--:R-:W-:Y:S05]  /*25a30*/  @!P3 NANOSLEEP.SYNCS 0x989680 ;  /* 0x009896800000b95d */ /* 0x008fea0003900000 */
[----:B------:R-:W3:Y:S02]  /*25a40*/  @!P3 SYNCS.PHASECHK.TRANS64 P3, [R25+URZ+0x31cb0], R92 ;  /* 0x031cb05c1900b5a7 */ /* 0x000ee4000806007f */
[----:B---3--:R-:W-:Y:S05]  /*25a50*/  @!P3 BRA `(.L_x_12291) ;  /* 0xfffffffc00f0b947 */ /* 0x008fea000383ffff */
[----:B------:R-:W-:Y:S05]  /*25a60*/  BRA `(.L_x_12550) ;  /* 0xfffffe1000e87947 */ /* 0x000fea000383ffff */
.L_x_12297:
        /* <DEDUP_REMOVED lines=10> */
[----:B-1---5:R-:W-:Y:S05]  /*25b10*/  WARPSYNC.COLLECTIVE R15, `(.L_x_12552) ;  /* 0x000000000f087348 */ /* 0x022fea0003c00000 */
[----:B------:R0:W2:Y:S02]  /*25b20*/  SHFL.IDX P6, R14, R13, R12, R11 ;  /* 0x0000000c0d0e7389 */ /* 0x0000a400000c000b */
[----:B012--5:R-:W-:Y:S01]  /*25b30*/  ENDCOLLECTIVE ;  /* 0x000000000000791b */ /* 0x027fe20003800000 */
.L_x_12552:
[----:B------:R-:W-:Y:S05]  /*25b40*/  BSYNC B0 ;  /* 0x0000000000007941 */ /* 0x000fea0003800000 */
.L_x_12551:
[----:B------:R2:W-:Y:S01]  /*25b50*/  STL [R1+0x64], R14 ;  /* 0x0000640e01007387 */ /* 0x0005e20000100800 */
[----:B------:R-:W-:Y:S05]  /*25b60*/  BRA `(.L_x_12553) ;  /* 0xfffffe1800847947 */ /* 0x000fea000383ffff */
.L_x_12308:
[----:B------:R-:W-:Y:S01]  /*25b70*/  BSSY B1, `(.L_x_12554) ;  /* 0x0000007000017945 */ /* 0x000fe20003800000 */
[----:B------:R-:W-:Y:S02]  /*25b80*/  IMAD.MOV.U32 R12, RZ, RZ, RZ ;  /* 0x000000ffff0c7224 */ /* 0x000fe400078e00ff */
[----:B------:R-:W-:Y:S02]  /*25b90*/  IMAD.MOV.U32 R11, RZ, RZ, 0x1e1f ;  /* 0x00001e1fff0b7424 */ /* 0x000fe400078e00ff */
[----:B------:R-:W-:-:S07]  /*25ba0*/  IMAD.MOV.U32 R15, RZ, RZ, -0x1 ;  /* 0xffffffffff0f7424 */ /* 0x000fce00078e00ff */
[----:B-12---:R-:W-:Y:S05]  /*25bb0*/  WARPSYNC.COLLECTIVE R15, `(.L_x_12555) ;  /* 0x000000000f087348 */ /* 0x006fea0003c00000 */
[----:B--2---:R0:W2:Y:S02]  /*25bc0*/  SHFL.IDX P6, R14, R13, R12, R11 ;  /* 0x0000000c0d0e7389 */ /* 0x0040a400000c000b */
[----:B012---:R-:W-:Y:S01]  /*25bd0*/  ENDCOLLECTIVE ;  /* 0x000000000000791b */ /* 0x007fe20003800000 */
.L_x_12555:
[----:B------:R-:W-:Y:S05]  /*25be0*/  BSYNC B1 ;  /* 0x0000000000017941 */ /* 0x000fea0003800000 */
.L_x_12554:
        /* <DEDUP_REMOVED lines=8> */
.L_x_12556:
[----:B------:R-:W-:Y:S02]  /*25c70*/  IMAD.MOV.U32 R13, RZ, RZ, R5 ;  /* 0x000000ffff0d7224 */ /* 0x000fe400078e0005 */
[----:B------:R-:W-:-:S07]  /*25c80*/  IMAD.MOV.U32 R0, RZ, RZ, R14 ;  /* 0x000000ffff007224 */ /* 0x000fce00078e000e */
[----:B------:R-:W-:Y:S05]  /*25c90*/  WARPSYNC.COLLECTIVE R15, `(.L_x_12557) ;  /* 0x000000000f087348 */ /* 0x000fea0003c00000 */
[----:B------:R0:W1:Y:S02]  /*25ca0*/  SHFL.IDX P6, R14, R13, R12, R11 ;  /* 0x0000000c0d0e7389 */ /* 0x00006400000c000b */
[----:B01----:R-:W-:Y:S01]  /*25cb0*/  ENDCOLLECTIVE ;  /* 0x000000000000791b */ /* 0x003fe20003800000 */
.L_x_12557:
[----:B------:R-:W-:Y:S02]  /*25cc0*/  IMAD.MOV.U32 R13, RZ, RZ, R4 ;  /* 0x000000ffff0d7224 */ /* 0x000fe400078e0004 */
[----:B------:R-:W-:-:S07]  /*25cd0*/  IMAD.MOV.U32 R5, RZ, RZ, R14 ;  /* 0x000000ffff057224 */ /* 0x000fce00078e000e */
[----:B------:R-:W-:Y:S05]  /*25ce0*/  WARPSYNC.COLLECTIVE R15, `(.L_x_12558) ;  /* 0x000000000f087348 */ /* 0x000fea0003c00000 */
[----:B------:R0:W1:Y:S02]  /*25cf0*/  SHFL.IDX P6, R14, R13, R12, R11 ;  /* 0x0000000c0d0e7389 */ /* 0x00006400000c000b */
[----:B01----:R-:W-:Y:S01]  /*25d00*/  ENDCOLLECTIVE ;  /* 0x000000000000791b */ /* 0x003fe20003800000 */
.L_x_12558:
[----:B------:R-:W-:Y:S05]  /*25d10*/  BRA `(.L_x_12559) ;  /* 0xfffffe2000087947 */ /* 0x000fea000383ffff */
.L_x_12312:
[----:B0-----:R0:W1:Y:S02]  /*25d20*/  SYNCS.PHASECHK.TRANS64.TRYWAIT P1, [R16+URZ+0x31c00], R3 ;  /* 0x031c0003100075a7 */ /* 0x001064000802017f */
[----:B-1----:R-:W-:Y:S05]  /*25d30*/  @!P1 NANOSLEEP.SYNCS 0x989680 ;  /* 0x009896800000995d */ /* 0x002fea0003900000 */
[----:B------:R-:W1:Y:S02]  /*25d40*/  @!P1 SYNCS.PHASECHK.TRANS64 P1, [R16+URZ+0x31c00], R3 ;  /* 0x031c0003100095a7 */ /* 0x000e64000802007f */
[----:B-1----:R-:W-:Y:S05]  /*25d50*/  @!P1 BRA `(.L_x_12312) ;  /* 0xfffffffc00f09947 */ /* 0x002fea000383ffff */
[----:B------:R-:W-:Y:S05]  /*25d60*/  BRA `(.L_x_12560) ;  /* 0xfffffe2800547947 */ /* 0x000fea000383ffff */
.L_x_12324:
[----:B------:R-:W-:Y:S01]  /*25d70*/  BSSY B1, `(.L_x_12561) ;  /* 0x0000007000017945 */ /* 0x000fe20003800000 */
[----:B------:R-:W-:Y:S02]  /*25d80*/  IMAD.MOV.U32 R12, RZ, RZ, RZ ;  /* 0x000000ffff0c7224 */ /* 0x000fe400078e00ff */
[----:B------:R-:W-:Y:S02]  /*25d90*/  IMAD.MOV.U32 R11, RZ, RZ, 0x1e1f ;  /* 0x00001e1fff0b7424 */ /* 0x000fe400078e00ff */
[----:B------:R-:W-:-:S07]  /*25da0*/  IMAD.MOV.U32 R15, RZ, RZ, -0x1 ;  /* 0xffffffffff0f7424 */ /* 0x000fce00078e00ff */
[----:B-1----:R-:W-:Y:S05]  /*25db0*/  WARPSYNC.COLLECTIVE R15, `(.L_x_12562) ;  /* 0x000000000f087348 */ /* 0x002fea0003c00000 */
[----:B------:R0:W2:Y:S02]  /*25dc0*/  SHFL.IDX P6, R14, R13, R12, R11 ;  /* 0x0000000c0d0e7389 */ /* 0x0000a400000c000b */
[----:B012---:R-:W-:Y:S01]  /*25dd0*/  ENDCOLLECTIVE ;  /* 0x000000000000791b */ /* 0x007fe20003800000 */
.L_x_12562:
[----:B------:R-:W-:Y:S05]  /*25de0*/  BSYNC B1 ;  /* 0x0000000000017941 */ /* 0x000fea0003800000 */
.L_x_12561:
        /* <DEDUP_REMOVED lines=8> */
.L_x_12563:
[----:B------:R-:W-:Y:S02]  /*25e70*/  IMAD.MOV.U32 R37, RZ, RZ, R3 ;  /* 0x000000ffff257224 */ /* 0x000fe400078e0003 */
[----:B------:R-:W-:Y:S02]  /*25e80*/  IMAD.MOV.U32 R13, RZ, RZ, R5 ;  /* 0x000000ffff0d7224 */ /* 0x000fe400078e0005 */
[----:B------:R-:W-:-:S07]  /*25e90*/  IMAD.MOV.U32 R0, RZ, RZ, R14 ;  /* 0x000000ffff007224 */ /* 0x000fce00078e000e */
[----:B------:R-:W-:Y:S05]  /*25ea0*/  WARPSYNC.COLLECTIVE R15, `(.L_x_12564) ;  /* 0x000000000f087348 */ /* 0x000fea0003c00000 */
[----:B------:R0:W1:Y:S02]  /*25eb0*/  SHFL.IDX P6, R14, R13, R12, R11 ;  /* 0x0000000c0d0e7389 */ /* 0x00006400000c000b */
[----:B01----:R-:W-:Y:S01]  /*25ec0*/  ENDCOLLECTIVE ;  /* 0x000000000000791b */ /* 0x003fe20003800000 */
.L_x_12564:
[----:B------:R-:W-:Y:S02]  /*25ed0*/  IMAD.MOV.U32 R36, RZ, RZ, R0 ;  /* 0x000000ffff247224 */ /* 0x000fe400078e0000 */
[----:B------:R-:W-:Y:S02]  /*25ee0*/  IMAD.MOV.U32 R13, RZ, RZ, R4 ;  /* 0x000000ffff0d7224 */ /* 0x000fe400078e0004 */
[----:B------:R-:W-:-:S07]  /*25ef0*/  IMAD.MOV.U32 R5, RZ, RZ, R14 ;  /* 0x000000ffff057224 */ /* 0x000fce00078e000e */
[----:B------:R-:W-:Y:S05]  /*25f00*/  WARPSYNC.COLLECTIVE R15, `(.L_x_12565) ;  /* 0x000000000f087348 */ /* 0x000fea0003c00000 */
[----:B------:R0:W1:Y:S02]  /*25f10*/  SHFL.IDX P6, R14, R13, R12, R11 ;  /* 0x0000000c0d0e7389 */ /* 0x00006400000c000b */
[----:B01----:R-:W-:Y:S01]  /*25f20*/  ENDCOLLECTIVE ;  /* 0x000000000000791b */ /* 0x003fe20003800000 */
.L_x_12565:
[----:B------:R-:W-:Y:S05]  /*25f30*/  BRA `(.L_x_12566) ;  /* 0xfffffe3c00787947 */ /* 0x000fea000383ffff */
.L_x_12328:
[----:B0-----:R0:W1:Y:S02]  /*25f40*/  SYNCS.PHASECHK.TRANS64.TRYWAIT P1, [R16+URZ+0x31c00], R3 ;  /* 0x031c0003100075a7 */ /* 0x001064000802017f */
[----:B-1----:R-:W-:Y:S05]  /*25f50*/  @!P1 NANOSLEEP.SYNCS 0x989680 ;  /* 0x009896800000995d */ /* 0x002fea0003900000 */
[----:B------:R-:W1:Y:S02]  /*25f60*/  @!P1 SYNCS.PHASECHK.TRANS64 P1, [R16+URZ+0x31c00], R3 ;  /* 0x031c0003100095a7 */ /* 0x000e64000802007f */
[----:B-1----:R-:W-:Y:S05]  /*25f70*/  @!P1 BRA `(.L_x_12328) ;  /* 0xfffffffc00f09947 */ /* 0x002fea000383ffff */
[----:B------:R-:W-:Y:S05]  /*25f80*/  BRA `(.L_x_12567) ;  /* 0xfffffe4400247947 */ /* 0x000fea000383ffff */
.L_x_12336:
[----:B--2---:R2:W3:Y:S02]  /*25f90*/  SYNCS.PHASECHK.TRANS64.TRYWAIT P2, [R0+URZ+0x31c30], R3 ;  /* 0x031c3003000075a7 */ /* 0x0044e4000804017f */
[----:B---3--:R-:W-:Y:S05]  /*25fa0*/  @!P2 NANOSLEEP.SYNCS 0x989680 ;  /* 0x009896800000a95d */ /* 0x008fea0003900000 */
[----:B------:R-:W3:Y:S02]  /*25fb0*/  @!P2 SYNCS.PHASECHK.TRANS64 P2, [R0+URZ+0x31c30], R3 ;  /* 0x031c30030000a5a7 */ /* 0x000ee4000804007f */
[----:B---3--:R-:W-:Y:S05]  /*25fc0*/  @!P2 BRA `(.L_x_12336) ;  /* 0xfffffffc00f0a947 */ /* 0x008fea000383ffff */
[----:B------:R-:W-:Y:S05]  /*25fd0*/  BRA `(.L_x_12335) ;  /* 0xfffffe5800bc7947 */ /* 0x000fea000383ffff */
.L_x_12342:
[----:B-1----:R1:W2:Y:S02]  /*25fe0*/  SYNCS.PHASECHK.TRANS64.TRYWAIT P3, [R23+URZ+0x31c30], R72 ;  /* 0x031c3048170075a7 */ /* 0x0022a4000806017f */
[----:B--2---:R-:W-:Y:S05]  /*25ff0*/  @!P3 NANOSLEEP.SYNCS 0x989680 ;  /* 0x009896800000b95d */ /* 0x004fea0003900000 */
[----:B------:R-:W2:Y:S02]  /*26000*/  @!P3 SYNCS.PHASECHK.TRANS64 P3, [R23+URZ+0x31c30], R72 ;  /* 0x031c30481700b5a7 */ /* 0x000ea4000806007f */
[----:B--2---:R-:W-:Y:S05]  /*26010*/  @!P3 BRA `(.L_x_12342) ;  /* 0xfffffffc00f0b947 */ /* 0x004fea000383ffff */
[----:B------:R-:W-:Y:S05]  /*26020*/  BRA `(.L_x_12341) ;  /* 0xfffffea800087947 */ /* 0x000fea000383ffff */
.L_x_12347:
[----:B-1----:R1:W2:Y:S02]  /*26030*/  SYNCS.PHASECHK.TRANS64.TRYWAIT P2, [R23+URZ+0x31c50], R21 ;  /* 0x031c5015170075a7 */ /* 0x0022a4000804017f */
[----:B--2---:R-:W-:Y:S05]  /*26040*/  @!P2 NANOSLEEP.SYNCS 0x989680 ;  /* 0x009896800000a95d */ /* 0x004fea0003900000 */
[----:B------:R-:W2:Y:S02]  /*26050*/  @!P2 SYNCS.PHASECHK.TRANS64 P2, [R23+URZ+0x31c50], R21 ;  /* 0x031c50151700a5a7 */ /* 0x000ea4000804007f */
[----:B--2---:R-:W-:Y:S05]  /*26060*/  @!P2 BRA `(.L_x_12347) ;  /* 0xfffffffc00f0a947 */ /* 0x004fea000383ffff */
[----:B------:R-:W-:Y:S05]  /*26070*/  BRA `(.L_x_12346) ;  /* 0xfffffec800a87947 */ /* 0x000fea000383ffff */
.L_x_12354:
[----:B--2---:R2:W3:Y:S02]  /*26080*/  SYNCS.PHASECHK.TRANS64.TRYWAIT P3, [R21+URZ+0x31c30], R72 ;  /* 0x031c3048150075a7 */ /* 0x0044e4000806017f */
[----:B---3--:R-:W-:Y:S05]  /*26090*/  @!P3 NANOSLEEP.SYNCS 0x989680 ;  /* 0x009896800000b95d */ /* 0x008fea0003900000 */
[----:B------:R-:W3:Y:S02]  /*260a0*/  @!P3 SYNCS.PHASECHK.TRANS64 P3, [R21+URZ+0x31c30], R72 ;  /* 0x031c30481500b5a7 */ /* 0x000ee4000806007f */
[----:B---3--:R-:W-:Y:S05]  /*260b0*/  @!P3 BRA `(.L_x_12354) ;  /* 0xfffffffc00f0b947 */ /* 0x008fea000383ffff */
[----:B------:R-:W-:Y:S05]  /*260c0*/  BRA `(.L_x_12353) ;  /* 0xffffff0000707947 */ /* 0x000fea000383ffff */
.L_x_12359:
[----:B--2---:R2:W3:Y:S02]  /*260d0*/  SYNCS.PHASECHK.TRANS64.TRYWAIT P2, [R21+URZ+0x31c50], R15 ;  /* 0x031c500f150075a7 */ /* 0x0044e4000804017f */
[----:B---3--:R-:W-:Y:S05]  /*260e0*/  @!P2 NANOSLEEP.SYNCS 0x989680 ;  /* 0x009896800000a95d */ /* 0x008fea0003900000 */
[----:B------:R-:W3:Y:S02]  /*260f0*/  @!P2 SYNCS.PHASECHK.TRANS64 P2, [R21+URZ+0x31c50], R15 ;  /* 0x031c500f1500a5a7 */ /* 0x000ee4000804007f */
[----:B---3--:R-:W-:Y:S05]  /*26100*/  @!P2 BRA `(.L_x_12359) ;  /* 0xfffffffc00f0a947 */ /* 0x008fea000383ffff */
[----:B------:R-:W-:Y:S05]  /*26110*/  BRA `(.L_x_12358) ;  /* 0xffffff2400107947 */ /* 0x000fea000383ffff */
.L_x_12364:
[----:B-1----:R1:W2:Y:S02]  /*26120*/  SYNCS.PHASECHK.TRANS64.TRYWAIT P1, [R9+URZ+0x31c50], R0 ;  /* 0x031c5000090075a7 */ /* 0x0022a4000802017f */
[----:B--2---:R-:W-:Y:S05]  /*26130*/  @!P1 NANOSLEEP.SYNCS 0x989680 ;  /* 0x009896800000995d */ /* 0x004fea0003900000 */
[----:B------:R-:W2:Y:S02]  /*26140*/  @!P1 SYNCS.PHASECHK.TRANS64 P1, [R9+URZ+0x31c50], R0 ;  /* 0x031c5000090095a7 */ /* 0x000ea4000802007f */
[----:B--2---:R-:W-:Y:S05]  /*26150*/  @!P1 BRA `(.L_x_12364) ;  /* 0xfffffffc00f09947 */ /* 0x004fea000383ffff */
[----:B------:R-:W-:Y:S05]  /*26160*/  BRA `(.L_x_12363) ;  /* 0xffffff50001c7947 */ /* 0x000fea000383ffff */
.L_x_12374:
[----:B------:R-:W-:Y:S02]  /*26170*/  IMAD.MOV.U32 R13, RZ, RZ, R2 ;  /* 0x000000ffff0d7224 */ /* 0x000fe400078e0002 */
[----:B------:R-:W-:Y:S02]  /*26180*/  IMAD.MOV.U32 R12, RZ, RZ, RZ ;  /* 0x000000ffff0c7224 */ /* 0x000fe400078e00ff */
[----:B------:R-:W-:Y:S02]  /*26190*/  IMAD.MOV.U32 R11, RZ, RZ, 0x1c1f ;  /* 0x00001c1fff0b7424 */ /* 0x000fe400078e00ff */
[----:B------:R-:W-:-:S07]  /*261a0*/  IMAD.MOV.U32 R15, RZ, RZ, -0x1 ;  /* 0xffffffffff0f7424 */ /* 0x000fce00078e00ff */
[----:B------:R-:W-:Y:S05]  /*261b0*/  WARPSYNC.COLLECTIVE R15, `(.L_x_12568) ;  /* 0x000000000f087348 */ /* 0x000fea0003c00000 */
[----:B------:R0:W1:Y:S02]  /*261c0*/  SHFL.IDX P6, R14, R13, R12, R11 ;  /* 0x0000000c0d0e7389 */ /* 0x00006400000c000b */
[----:B01----:R-:W-:Y:S01]  /*261d0*/  ENDCOLLECTIVE ;  /* 0x000000000000791b */ /* 0x003fe20003800000 */
.L_x_12568:
[----:B------:R-:W-:Y:S02]  /*261e0*/  IMAD.MOV.U32 R13, RZ, RZ, R0 ;  /* 0x000000ffff0d7224 */ /* 0x000fe400078e0000 */
[----:B------:R-:W-:-:S07]  /*261f0*/  IMAD.MOV.U32 R3, RZ, RZ, R14 ;  /* 0x000000ffff037224 */ /* 0x000fce00078e000e */
[----:B------:R-:W-:Y:S05]  /*26200*/  WARPSYNC.COLLECTIVE R15, `(.L_x_12569) ;  /* 0x000000000f087348 */ /* 0x000fea0003c00000 */
[----:B------:R0:W1:Y:S02]  /*26210*/  SHFL.IDX P6, R14, R13, R12, R11 ;  /* 0x0000000c0d0e7389 */ /* 0x00006400000c000b */
[----:B01----:R-:W-:Y:S01]  /*26220*/  ENDCOLLECTIVE ;  /* 0x000000000000791b */ /* 0x003fe20003800000 */
.L_x_12569:
[----:B------:R-:W-:Y:S05]  /*26230*/  BRA `(.L_x_12570) ;  /* 0xffffff7400747947 */ /* 0x000fea000383ffff */
.L_x_12377:
        /* <DEDUP_REMOVED lines=8> */
.L_x_12572:
[----:B------:R-:W-:Y:S05]  /*262c0*/  BSYNC B1 ;  /* 0x0000000000017941 */ /* 0x000fea0003800000 */
.L_x_12571:
        /* <DEDUP_REMOVED lines=8> */
.L_x_12573:
[----:B------:R-:W-:Y:S05]  /*26350*/  BRA `(.L_x_12574) ;  /* 0xffffff74008c7947 */ /* 0x000fea000383ffff */
.L_x_12394:
        /* <DEDUP_REMOVED lines=11> */
.L_x_12576:
[----:B------:R-:W-:Y:S05]  /*26410*/  BSYNC B1 ;  /* 0x0000000000017941 */ /* 0x000fea0003800000 */
.L_x_12575:
[----:B------:R-:W-:Y:S05]  /*26420*/  BRA `(.L_x_12577) ;  /* 0xffffff8c006c7947 */ /* 0x000fea000383ffff */
.L_x_12396:
[----:B------:R-:W-:Y:S01]  /*26430*/  BSSY B1, `(.L_x_12578) ;  /* 0x0000006000017945 */ /* 0x000fe20003800000 */
[----:B------:R-:W-:-:S07]  /*26440*/  IMAD.MOV.U32 R15, RZ, RZ, -0x1 ;  /* 0xffffffffff0f7424 */ /* 0x000fce00078e00ff */
[----:B01----:R-:W-:Y:S05]  /*26450*/  WARPSYNC.COLLECTIVE R15, `(.L_x_12579) ;  /* 0x000000000f0c7348 */ /* 0x003fea0003c00000 */
[----:B------:R-:W-:Y:S02]  /*26460*/  ELECT P6, UR62, PT ;  /* 0x00000000003e782f */ /* 0x000fe400038c0000 */
[----:B------:R-:W-:Y:S01]  /*26470*/  MOV R14, UR62 ;  /* 0x0000003e000e7c02 */ /* 0x000fe20008000f00 */
[----:B01----:R-:W-:Y:S10]  /*26480*/  ENDCOLLECTIVE ;  /* 0x000000000000791b */ /* 0x003ff40003800000 */
.L_x_12579:
[----:B------:R-:W-:Y:S05]  /*26490*/  BSYNC B1 ;  /* 0x0000000000017941 */ /* 0x000fea0003800000 */
.L_x_12578:
[----:B------:R-:W-:Y:S01]  /*264a0*/  PLOP3.LUT P2, PT, P6, PT, PT, 0x80, 0x0 ;  /* 0x000000000000781c */ /* 0x000fe2000374f070 */
[----:B------:R-:W-:-:S12]  /*264b0*/  BRA `(.L_x_12395) ;  /* 0xffffff8c00607947 */ /* 0x000fd8000383ffff */
.L_x_12398:
[----:B-1----:R1:W2:Y:S02]  /*264c0*/  SYNCS.PHASECHK.TRANS64.TRYWAIT P0, [R22+URZ+0x31c20], R5 ;  /* 0x031c2005160075a7 */ /* 0x0022a4000800017f */
[----:B--2---:R-:W-:Y:S05]  /*264d0*/  @!P0 NANOSLEEP.SYNCS 0x989680 ;  /* 0x009896800000895d */ /* 0x004fea0003900000 */
[----:B------:R-:W2:Y:S02]  /*264e0*/  @!P0 SYNCS.PHASECHK.TRANS64 P0, [R22+URZ+0x31c20], R5 ;  /* 0x031c2005160085a7 */ /* 0x000ea4000800007f */
[----:B--2---:R-:W-:Y:S05]  /*264f0*/  @!P0 BRA `(.L_x_12398) ;  /* 0xfffffffc00f08947 */ /* 0x004fea000383ffff */
[----:B------:R-:W-:Y:S05]  /*26500*/  BRA `(.L_x_12580) ;  /* 0xffffff8c00707947 */ /* 0x000fea000383ffff */
.L_x_12402:
[----:B--2---:R2:W3:Y:S02]  /*26510*/  SYNCS.PHASECHK.TRANS64.TRYWAIT P0, [R9+URZ+0x31ca0], R8 ;  /* 0x031ca008090075a7 */ /* 0x0044e4000800017f */
[----:B---3--:R-:W-:Y:S05]  /*26520*/  @!P0 NANOSLEEP.SYNCS 0x989680 ;  /* 0x009896800000895d */ /* 0x008fea0003900000 */
[----:B------:R-:W3:Y:S02]  /*26530*/  @!P0 SYNCS.PHASECHK.TRANS64 P0, [R9+URZ+0x31ca0], R8 ;  /* 0x031ca008090085a7 */ /* 0x000ee4000800007f */
[----:B---3--:R-:W-:Y:S05]  /*26540*/  @!P0 BRA `(.L_x_12402) ;  /* 0xfffffffc00f08947 */ /* 0x008fea000383ffff */
[----:B------:R-:W-:Y:S05]  /*26550*/  BRA `(.L_x_12581) ;  /* 0xffffff8c008c7947 */ /* 0x000fea000383ffff */
.L_x_12409:
[----:B0-----:R0:W1:Y:S02]  /*26560*/  SYNCS.PHASECHK.TRANS64.TRYWAIT P0, [R9+URZ+0x31cc0], R8 ;  /* 0x031cc008090075a7 */ /* 0x001064000800017f */
[----:B-1----:R-:W-:Y:S05]  /*26570*/  @!P0 NANOSLEEP.SYNCS 0x989680 ;  /* 0x009896800000895d */ /* 0x002fea0003900000 */
[----:B------:R-:W1:Y:S02]  /*26580*/  @!P0 SYNCS.PHASECHK.TRANS64 P0, [R9+URZ+0x31cc0], R8 ;  /* 0x031cc008090085a7 */ /* 0x000e64000800007f */
[----:B-1----:R-:W-:Y:S05]  /*26590*/  @!P0 BRA `(.L_x_12409) ;  /* 0xfffffffc00f08947 */ /* 0x002fea000383ffff */
[----:B------:R-:W-:Y:S05]  /*265a0*/  BRA `(.L_x_12582) ;  /* 0xffffff9000847947 */ /* 0x000fea000383ffff */
.L_x_12418:
[----:B-1----:R1:W2:Y:S02]  /*265b0*/  SYNCS.PHASECHK.TRANS64.TRYWAIT P0, [R8+URZ+0x31ca0], R7 ;  /* 0x031ca007080075a7 */ /* 0x0022a4000800017f */
[----:B--2---:R-:W-:Y:S05]  /*265c0*/  @!P0 NANOSLEEP.SYNCS 0x989680 ;  /* 0x009896800000895d */ /* 0x004fea0003900000 */
[----:B------:R-:W2:Y:S02]  /*265d0*/  @!P0 SYNCS.PHASECHK.TRANS64 P0, [R8+URZ+0x31ca0], R7 ;  /* 0x031ca007080085a7 */ /* 0x000ea4000800007f */
[----:B--2---:R-:W-:Y:S05]  /*265e0*/  @!P0 BRA `(.L_x_12418) ;  /* 0xfffffffc00f08947 */ /* 0x004fea000383ffff */
[----:B------:R-:W-:Y:S05]  /*265f0*/  BRA `(.L_x_12583) ;  /* 0xffffff9400c07947 */ /* 0x000fea000383ffff */
.L_x_12425:
[----:B0-----:R0:W2:Y:S02]  /*26600*/  SYNCS.PHASECHK.TRANS64.TRYWAIT P0, [R8+URZ+0x31cc0], R7 ;  /* 0x031cc007080075a7 */ /* 0x0010a4000800017f */
[----:B--2---:R-:W-:Y:S05]  /*26610*/  @!P0 NANOSLEEP.SYNCS 0x989680 ;  /* 0x009896800000895d */ /* 0x004fea0003900000 */
[----:B------:R-:W2:Y:S02]  /*26620*/  @!P0 SYNCS.PHASECHK.TRANS64 P0, [R8+URZ+0x31cc0], R7 ;  /* 0x031cc007080085a7 */ /* 0x000ea4000800007f */
[----:B--2---:R-:W-:Y:S05]  /*26630*/  @!P0 BRA `(.L_x_12425) ;  /* 0xfffffffc00f08947 */ /* 0x004fea000383ffff */
[----:B------:R-:W-:Y:S05]  /*26640*/  BRA `(.L_x_12584) ;  /* 0xffffff9800b47947 */ /* 0x000fea000383ffff */
.L_x_12440:
        /* <DEDUP_REMOVED lines=11> */
.L_x_12586:
[----:B------:R-:W-:Y:S05]  /*26700*/  BSYNC B0 ;  /* 0x0000000000007941 */ /* 0x000fea0003800000 */
.L_x_12585:
[----:B------:R-:W-:Y:S05]  /*26710*/  BRA `(.L_x_12587) ;  /* 0xffffffa400747947 */ /* 0x000fea000383ffff */
.L_x_12442:
[----:B------:R-:W-:Y:S01]  /*26720*/  BSSY B0, `(.L_x_12588) ;  /* 0x0000006000007945 */ /* 0x000fe20003800000 */
[----:B------:R-:W-:-:S07]  /*26730*/  IMAD.MOV.U32 R15, RZ, RZ, -0x1 ;  /* 0xffffffffff0f7424 */ /* 0x000fce00078e00ff */
[----:B0123--:R-:W-:Y:S05]  /*26740*/  WARPSYNC.COLLECTIVE R15, `(.L_x_12589) ;  /* 0x000000000f0c7348 */ /* 0x00ffea0003c00000 */
[----:B------:R-:W-:Y:S02]  /*26750*/  ELECT P6, UR62, PT ;  /* 0x00000000003e782f */ /* 0x000fe400038c0000 */
[----:B------:R-:W-:Y:S01]  /*26760*/  MOV R14, UR62 ;  /* 0x0000003e000e7c02 */ /* 0x000fe20008000f00 */
[----:B0123--:R-:W-:Y:S10]  /*26770*/  ENDCOLLECTIVE ;  /* 0x000000000000791b */ /* 0x00fff40003800000 */
.L_x_12589:
[----:B------:R-:W-:Y:S05]  /*26780*/  BSYNC B0 ;  /* 0x0000000000007941 */ /* 0x000fea0003800000 */
.L_x_12588:
[----:B------:R-:W-:Y:S05]  /*26790*/  BRA `(.L_x_12590) ;  /* 0xffffffa4007c7947 */ /* 0x000fea000383ffff */
.L_x_12444:
[----:B---3--:R3:W4:Y:S02]  /*267a0*/  SYNCS.PHASECHK.TRANS64.TRYWAIT P0, [R0+URZ+0x31c40], R2 ;  /* 0x031c4002000075a7 */ /* 0x008724000800017f */
[----:B----4-:R-:W-:Y:S05]  /*267b0*/  @!P0 NANOSLEEP.SYNCS 0x989680 ;  /* 0x009896800000895d */ /* 0x010fea0003900000 */
[----:B------:R-:W4:Y:S02]  /*267c0*/  @!P0 SYNCS.PHASECHK.TRANS64 P0, [R0+URZ+0x31c40], R2 ;  /* 0x031c4002000085a7 */ /* 0x000f24000800007f */
[----:B----4-:R-:W-:Y:S05]  /*267d0*/  @!P0 BRA `(.L_x_12444) ;  /* 0xfffffffc00f08947 */ /* 0x010fea000383ffff */
[----:B------:R-:W-:Y:S05]  /*267e0*/  BRA `(.L_x_12591) ;  /* 0xffffffa400d07947 */ /* 0x000fea000383ffff */
.L_x_12448:
        /* <DEDUP_REMOVED lines=12> */
.L_x_12592:
[----:B------:R-:W-:Y:S02]  /*268b0*/  IMAD.MOV.U32 R13, RZ, RZ, R4 ;  /* 0x000000ffff0d7224 */ /* 0x000fe400078e0004 */
[----:B------:R-:W-:-:S07]  /*268c0*/  IMAD.MOV.U32 R2, RZ, RZ, R14 ;  /* 0x000000ffff027224 */ /* 0x000fce00078e000e */
[----:B------:R-:W-:Y:S05]  /*268d0*/  WARPSYNC.COLLECTIVE R15, `(.L_x_12593) ;  /* 0x000000000f087348 */ /* 0x000fea0003c00000 */
[----:B------:R0:W1:Y:S02]  /*268e0*/  SHFL.IDX P6, R14, R13, R12, R11 ;  /* 0x0000000c0d0e7389 */ /* 0x00006400000c000b */
[----:B01----:R-:W-:Y:S01]  /*268f0*/  ENDCOLLECTIVE ;  /* 0x000000000000791b */ /* 0x003fe20003800000 */
.L_x_12593:
[----:B------:R-:W-:Y:S01]  /*26900*/  ISETP.GE.AND P2, PT, R17, R0, PT ;  /* 0x000000001100720c */ /* 0x000fe20003f46270 */
[----:B------:R-:W-:-:S12]  /*26910*/  IMAD.MOV.U32 R3, RZ, RZ, R14 ;  /* 0x000000ffff037224 */ /* 0x000fd800078e000e */
[----:B------:R-:W-:-:S05]  /*26920*/  @!P2 LEA R3, P4, R20, R3, 0x1 ;  /* 0x000000031403a211 */ /* 0x000fca00078808ff */
[----:B------:R-:W-:-:S05]  /*26930*/  @!P2 IMAD.X R2, RZ, RZ, R2, P4 ;  /* 0x000000ffff02a224 */ /* 0x000fca00020e0602 */
[----:B------:R-:W-:-:S04]  /*26940*/  @!P2 LOP3.LUT R3, R3, R2, RZ, 0x3c, !PT ;  /* 0x000000020303a212 */ /* 0x000fc800078e3cff */
[----:B------:R-:W-:Y:S01]  /*26950*/  @!P2 LOP3.LUT R2, R3, R2, RZ, 0x3c, !PT ;  /* 0x000000020302a212 */ /* 0x000fe200078e3cff */
[----:B------:R-:W-:-:S03]  /*26960*/  ULDC.64 UR4, c[0x0][0x208] ;  /* 0x0000820000047ab9 */ /* 0x000fc60000000a00 */
[----:B------:R-:W-:Y:S01]  /*26970*/  @!P2 LOP3.LUT R3, R3, R2, RZ, 0x3c, !PT ;  /* 0x000000020303a212 */ /* 0x000fe200078e3cff */
[----:B------:R-:W-:Y:S02]  /*26980*/  IMAD.MOV.U32 R13, RZ, RZ, R5 ;  /* 0x000000ffff0d7224 */ /* 0x000fe400078e0005 */
[----:B------:R-:W-:Y:S02]  /*26990*/  IMAD.MOV.U32 R12, RZ, RZ, 0x1 ;  /* 0x00000001ff0c7424 */ /* 0x000fe400078e00ff */
        /* <DEDUP_REMOVED lines=9> */
.L_x_12594:
[----:B------:R-:W-:Y:S02]  /*26a30*/  IMAD.MOV.U32 R13, RZ, RZ, R4 ;  /* 0x000000ffff0d7224 */ /* 0x000fe400078e0004 */
[----:B------:R-:W-:-:S07]  /*26a40*/  IMAD.MOV.U32 R2, RZ, RZ, R14 ;  /* 0x000000ffff027224 */ /* 0x000fce00078e000e */
[----:B------:R-:W-:Y:S05]  /*26a50*/  WARPSYNC.COLLECTIVE R15, `(.L_x_12595) ;  /* 0x000000000f087348 */ /* 0x000fea0003c00000 */
[----:B------:R0:W1:Y:S02]  /*26a60*/  SHFL.IDX P6, R14, R13, R12, R11 ;  /* 0x0000000c0d0e7389 */ /* 0x00006400000c000b */
[----:B01----:R-:W-:Y:S01]  /*26a70*/  ENDCOLLECTIVE ;  /* 0x000000000000791b */ /* 0x003fe20003800000 */
.L_x_12595:
        /* <DEDUP_REMOVED lines=19> */
.L_x_12596:
[----:B------:R-:W-:Y:S02]  /*26bb0*/  VIADD R2, R17, 0x40 ;  /* 0x0000004011027836 */ /* 0x000fe40000000000 */
[----:B------:R-:W-:-:S03]  /*26bc0*/  IMAD.MOV.U32 R13, RZ, RZ, R4 ;  /* 0x000000ffff0d7224 */ /* 0x000fc600078e0004 */
[----:B------:R-:W-:Y:S01]  /*26bd0*/  ISETP.GE.AND P2, PT, R2, R0, PT ;  /* 0x000000000200720c */ /* 0x000fe20003f46270 */
[----:B------:R-:W-:-:S12]  /*26be0*/  IMAD.MOV.U32 R2, RZ, RZ, R14 ;  /* 0x000000ffff027224 */ /* 0x000fd800078e000e */
[----:B------:R-:W-:Y:S05]  /*26bf0*/  WARPSYNC.COLLECTIVE R15, `(.L_x_12597) ;  /* 0x000000000f087348 */ /* 0x000fea0003c00000 */
[----:B------:R0:W1:Y:S02]  /*26c00*/  SHFL.IDX P6, R14, R13, R12, R11 ;  /* 0x0000000c0d0e7389 */ /* 0x00006400000c000b */
[----:B01----:R-:W-:Y:S01]  /*26c10*/  ENDCOLLECTIVE ;  /* 0x000000000000791b */ /* 0x003fe20003800000 */
.L_x_12597:
[----:B------:R-:W-:-:S05]  /*26c20*/  IMAD.MOV.U32 R3, RZ, RZ, R14 ;  /* 0x000000ffff037224 */ /* 0x000fca00078e000e */
        /* <DEDUP_REMOVED lines=17> */
.L_x_12598:
[----:B------:R-:W-:Y:S02]  /*26d40*/  IMAD.MOV.U32 R13, RZ, RZ, R4 ;  /* 0x000000ffff0d7224 */ /* 0x000fe400078e0004 */
[----:B------:R-:W-:-:S07]  /*26d50*/  IMAD.MOV.U32 R5, RZ, RZ, R14 ;  /* 0x000000ffff057224 */ /* 0x000fce00078e000e */
[----:B------:R-:W-:Y:S05]  /*26d60*/  WARPSYNC.COLLECTIVE R15, `(.L_x_12599) ;  /* 0x000000000f087348 */ /* 0x000fea0003c00000 */
[----:B------:R0:W1:Y:S02]  /*26d70*/  SHFL.IDX P6, R14, R13, R12, R11 ;  /* 0x0000000c0d0e7389 */ /* 0x00006400000c000b */
[----:B01----:R-:W-:Y:S01]  /*26d80*/  ENDCOLLECTIVE ;  /* 0x000000000000791b */ /* 0x003fe20003800000 */
.L_x_12599:
[----:B------:R-:W-:-:S05]  /*26d90*/  VIADD R2, R17, 0x60 ;  /* 0x0000006011027836 */ /* 0x000fca0000000000 */
[----:B------:R-:W-:Y:S01]  /*26da0*/  ISETP.GE.AND P2, PT, R2, R0, PT ;  /* 0x000000000200720c */ /* 0x000fe20003f46270 */
[----:B------:R-:W-:Y:S01]  /*26db0*/  ULDC.64 UR4, c[0x0][0x208] ;  /* 0x0000820000047ab9 */ /* 0x000fe20000000a00 */
[----:B------:R-:W-:-:S11]  /*26dc0*/  IMAD.MOV.U32 R4, RZ, RZ, R14 ;  /* 0x000000ffff047224 */ /* 0x000fd600078e000e */
[----:B------:R-:W-:Y:S01]  /*26dd0*/  @!P2 LEA R2, P4, R20, R4, 0x1 ;  /* 0x000000041402a211 */ /* 0x000fe200078808ff */
[----:B------:R-:W-:-:S04]  /*26de0*/  IMAD.MOV.U32 R13, RZ, RZ, R6 ;  /* 0x000000ffff0d7224 */ /* 0x000fc800078e0006 */
[----:B------:R-:W-:Y:S02]  /*26df0*/  @!P2 IMAD.X R3, RZ, RZ, R5, P4 ;  /* 0x000000ffff03a224 */ /* 0x000fe400020e0605 */
[----:B------:R-:W-:-:S03]  /*26e00*/  IMAD.MOV.U32 R12, RZ, RZ, RZ ;  /* 0x000000ffff0c7224 */ /* 0x000fc600078e00ff */
        /* <DEDUP_REMOVED lines=9> */
.L_x_12600:
[----:B------:R-:W-:Y:S02]  /*26ea0*/  VIADD R2, R17, 0x80 ;  /* 0x0000008011027836 */ /* 0x000fe40000000000 */
[----:B------:R-:W-:-:S03]  /*26eb0*/  IMAD.MOV.U32 R13, RZ, RZ, R7 ;  /* 0x000000ffff0d7224 */ /* 0x000fc600078e0007 */
[----:B------:R-:W-:Y:S01]  /*26ec0*/  ISETP.GE.AND P2, PT, R2, R0, PT ;  /* 0x000000000200720c */ /* 0x000fe20003f46270 */
[----:B------:R-:W-:-:S12]  /*26ed0*/  IMAD.MOV.U32 R2, RZ, RZ, R14 ;  /* 0x000000ffff027224 */ /* 0x000fd800078e000e */
[----:B------:R-:W-:Y:S05]  /*26ee0*/  WARPSYNC.COLLECTIVE R15, `(.L_x_12601) ;  /* 0x000000000f087348 */ /* 0x000fea0003c00000 */
[----:B------:R0:W1:Y:S02]  /*26ef0*/  SHFL.IDX P6, R14, R13, R12, R11 ;  /* 0x0000000c0d0e7389 */ /* 0x00006400000c000b */
[----:B01----:R-:W-:Y:S01]  /*26f00*/  ENDCOLLECTIVE ;  /* 0x000000000000791b */ /* 0x003fe20003800000 */
.L_x_12601:
        /* <DEDUP_REMOVED lines=18> */
.L_x_12602:
[----:B------:R-:W-:Y:S02]  /*27030*/  IMAD.MOV.U32 R13, RZ, RZ, R7 ;  /* 0x000000ffff0d7224 */ /* 0x000fe400078e0007 */
[----:B------:R-:W-:-:S07]  /*27040*/  IMAD.MOV.U32 R6, RZ, RZ, R14 ;  /* 0x000000ffff067224 */ /* 0x000fce00078e000e */
[----:B------:R-:W-:Y:S05]  /*27050*/  WARPSYNC.COLLECTIVE R15, `(.L_x_12603) ;  /* 0x000000000f087348 */ /* 0x000fea0003c00000 */
[----:B------:R0:W1:Y:S02]  /*27060*/  SHFL.IDX P6, R14, R13, R12, R11 ;  /* 0x0000000c0d0e7389 */ /* 0x00006400000c000b */
[----:B01----:R-:W-:Y:S01]  /*27070*/  ENDCOLLECTIVE ;  /* 0x000000000000791b */ /* 0x003fe20003800000 */
.L_x_12603:
[----:B------:R-:W-:Y:S01]  /*27080*/  IMAD.MOV.U32 R2, RZ, RZ, R14 ;  /* 0x000000ffff027224 */ /* 0x000fe200078e000e */
[----:B------:R-:W-:Y:S06]  /*27090*/  BRA `(.L_x_12604) ;  /* 0xffffffac00407947 */ /* 0x000fec000383ffff */
.L_x_12451:
[----:B-1----:R1:W2:Y:S02]  /*270a0*/  SYNCS.PHASECHK.TRANS64.TRYWAIT P1, [R22+URZ+0x31c20], R3 ;  /* 0x031c2003160075a7 */ /* 0x0022a4000802017f */
[----:B--2---:R-:W-:Y:S05]  /*270b0*/  @!P1 NANOSLEEP.SYNCS 0x989680 ;  /* 0x009896800000995d */ /* 0x004fea0003900000 */
[----:B------:R-:W2:Y:S02]  /*270c0*/  @!P1 SYNCS.PHASECHK.TRANS64 P1, [R22+URZ+0x31c20], R3 ;  /* 0x031c2003160095a7 */ /* 0x000ea4000802007f */
[----:B--2---:R-:W-:Y:S05]  /*270d0*/  @!P1 BRA `(.L_x_12451) ;  /* 0xfffffffc00f09947 */ /* 0x004fea000383ffff */
[----:B------:R-:W-:Y:S05]  /*270e0*/  BRA `(.L_x_12605) ;  /* 0xffffffac00b47947 */ /* 0x000fea000383ffff */
.L_x_12460:
[----:B-1----:R1:W2:Y:S02]  /*270f0*/  SYNCS.PHASECHK.TRANS64.TRYWAIT P0, [R3+URZ+0x31c40], R2 ;  /* 0x031c4002030075a7 */ /* 0x0022a4000800017f */
[----:B--2---:R-:W-:Y:S05]  /*27100*/  @!P0 NANOSLEEP.SYNCS 0x989680 ;  /* 0x009896800000895d */ /* 0x004fea0003900000 */
[----:B------:R-:W2:Y:S02]  /*27110*/  @!P0 SYNCS.PHASECHK.TRANS64 P0, [R3+URZ+0x31c40], R2 ;  /* 0x031c4002030085a7 */ /* 0x000ea4000800007f */
[----:B--2---:R-:W-:Y:S05]  /*27120*/  @!P0 BRA `(.L_x_12460) ;  /* 0xfffffffc00f08947 */ /* 0x004fea000383ffff */
[----:B------:R-:W-:Y:S05]  /*27130*/  BRA `(.L_x_12606) ;  /* 0xffffffb000647947 */ /* 0x000fea000383ffff */
.L_x_12467:
[----:B0-----:R0:W1:Y:S02]  /*27140*/  SYNCS.PHASECHK.TRANS64.TRYWAIT P0, [R2+URZ+0x31c60], R3 ;  /* 0x031c6003020075a7 */ /* 0x001064000800017f */
[----:B-1----:R-:W-:Y:S05]  /*27150*/  @!P0 NANOSLEEP.SYNCS 0x989680 ;  /* 0x009896800000895d */ /* 0x002fea0003900000 */
[----:B------:R-:W1:Y:S02]  /*27160*/  @!P0 SYNCS.PHASECHK.TRANS64 P0, [R2+URZ+0x31c60], R3 ;  /* 0x031c6003020085a7 */ /* 0x000e64000800007f */
[----:B-1----:R-:W-:Y:S05]  /*27170*/  @!P0 BRA `(.L_x_12467) ;  /* 0xfffffffc00f08947 */ /* 0x002fea000383ffff */
[----:B------:R-:W-:Y:S05]  /*27180*/  BRA `(.L_x_12607) ;  /* 0xffffffb4006c7947 */ /* 0x000fea000383ffff */
.L_x_12478:
[----:B0-----:R0:W2:Y:S02]  /*27190*/  SYNCS.PHASECHK.TRANS64.TRYWAIT P0, [R5+URZ+0x31c40], R2 ;  /* 0x031c4002050075a7 */ /* 0x0010a4000800017f */
[----:B--2---:R-:W-:Y:S05]  /*271a0*/  @!P0 NANOSLEEP.SYNCS 0x989680 ;  /* 0x009896800000895d */ /* 0x004fea0003900000 */
[----:B------:R-:W2:Y:S02]  /*271b0*/  @!P0 SYNCS.PHASECHK.TRANS64 P0, [R5+URZ+0x31c40], R2 ;  /* 0x031c4002050085a7 */ /* 0x000ea4000800007f */
[----:B--2---:R-:W-:Y:S05]  /*271c0*/  @!P0 BRA `(.L_x_12478) ;  /* 0xfffffffc00f08947 */ /* 0x004fea000383ffff */
[----:B------:R-:W-:Y:S05]  /*271d0*/  BRA `(.L_x_12608) ;  /* 0xffffffbc002c7947 */ /* 0x000fea000383ffff */
.L_x_12485:
[----:B0-----:R0:W1:Y:S02]  /*271e0*/  SYNCS.PHASECHK.TRANS64.TRYWAIT P0, [R3+URZ+0x31c60], R27 ;  /* 0x031c601b030075a7 */ /* 0x001064000800017f */
[----:B-1----:R-:W-:Y:S05]  /*271f0*/  @!P0 NANOSLEEP.SYNCS 0x989680 ;  /* 0x009896800000895d */ /* 0x002fea0003900000 */
[----:B------:R-:W1:Y:S02]  /*27200*/  @!P0 SYNCS.PHASECHK.TRANS64 P0, [R3+URZ+0x31c60], R27 ;  /* 0x031c601b030085a7 */ /* 0x000e64000800007f */
[----:B-1----:R-:W-:Y:S05]  /*27210*/  @!P0 BRA `(.L_x_12485) ;  /* 0xfffffffc00f08947 */ /* 0x002fea000383ffff */
[----:B------:R-:W-:Y:S05]  /*27220*/  BRA `(.L_x_12609) ;  /* 0xffffffc000347947 */ /* 0x000fea000383ffff */
.L_x_12496:
[----:B0-----:R0:W2:Y:S02]  /*27230*/  SYNCS.PHASECHK.TRANS64.TRYWAIT P0, [R5+URZ+0x31c40], R2 ;  /* 0x031c4002050075a7 */ /* 0x0010a4000800017f */
[----:B--2---:R-:W-:Y:S05]  /*27240*/  @!P0 NANOSLEEP.SYNCS 0x989680 ;  /* 0x009896800000895d */ /* 0x004fea0003900000 */
[----:B------:R-:W2:Y:S02]  /*27250*/  @!P0 SYNCS.PHASECHK.TRANS64 P0, [R5+URZ+0x31c40], R2 ;  /* 0x031c4002050085a7 */ /* 0x000ea4000800007f */
[----:B--2---:R-:W-:Y:S05]  /*27260*/  @!P0 BRA `(.L_x_12496) ;  /* 0xfffffffc00f08947 */ /* 0x004fea000383ffff */
[----:B------:R-:W-:Y:S05]  /*27270*/  BRA `(.L_x_12610) ;  /* 0xffffffc400d07947 */ /* 0x000fea000383ffff */
.L_x_12503:
[----:B0-----:R0:W1:Y:S02]  /*27280*/  SYNCS.PHASECHK.TRANS64.TRYWAIT P0, [R3+URZ+0x31c60], R7 ;  /* 0x031c6007030075a7 */ /* 0x001064000800017f */
[----:B-1----:R-:W-:Y:S05]  /*27290*/  @!P0 NANOSLEEP.SYNCS 0x989680 ;  /* 0x009896800000895d */ /* 0x002fea0003900000 */
[----:B------:R-:W1:Y:S02]  /*272a0*/  @!P0 SYNCS.PHASECHK.TRANS64 P0, [R3+URZ+0x31c60], R7 ;  /* 0x031c6007030085a7 */ /* 0x000e64000800007f */
[----:B-1----:R-:W-:Y:S05]  /*272b0*/  @!P0 BRA `(.L_x_12503) ;  /* 0xfffffffc00f08947 */ /* 0x002fea000383ffff */
[----:B------:R-:W-:Y:S05]  /*272c0*/  BRA `(.L_x_12611) ;  /* 0xffffffc800d87947 */ /* 0x000fea000383ffff */
.L_x_12516:
[----:B-1----:R1:W2:Y:S02]  /*272d0*/  SYNCS.PHASECHK.TRANS64.TRYWAIT P0, [R3+URZ+0x31c60], R0 ;  /* 0x031c6000030075a7 */ /* 0x0022a4000800017f */
[----:B--2---:R-:W-:Y:S05]  /*272e0*/  @!P0 NANOSLEEP.SYNCS 0x989680 ;  /* 0x009896800000895d */ /* 0x004fea0003900000 */
[----:B------:R-:W2:Y:S02]  /*272f0*/  @!P0 SYNCS.PHASECHK.TRANS64 P0, [R3+URZ+0x31c60], R0 ;  /* 0x031c6000030085a7 */ /* 0x000ea4000800007f */
[----:B--2---:R-:W-:Y:S05]  /*27300*/  @!P0 BRA `(.L_x_12516) ;  /* 0xfffffffc00f08947 */ /* 0x004fea000383ffff */
[----:B------:R-:W-:Y:S05]  /*27310*/  BRA `(.L_x_12612) ;  /* 0xffffffd0005c7947 */ /* 0x000fea000383ffff */
.L_x_12525:
[----:B------:R-:W-:Y:S01]  /*27320*/  BSSY B0, `(.L_x_12613) ;  /* 0x0000008000007945 */ /* 0x000fe20003800000 */
[----:B------:R-:W-:Y:S02]  /*27330*/  IMAD.MOV.U32 R13, RZ, RZ, R16 ;  /* 0x000000ffff0d7224 */ /* 0x000fe400078e0010 */
[----:B------:R-:W-:Y:S02]  /*27340*/  IMAD.MOV.U32 R12, RZ, RZ, RZ ;  /* 0x000000ffff0c7224 */ /* 0x000fe400078e00ff */
[----:B------:R-:W-:Y:S02]  /*27350*/  IMAD.MOV.U32 R11, RZ, RZ, 0x1f ;  /* 0x0000001fff0b7424 */ /* 0x000fe400078e00ff */
[----:B------:R-:W-:-:S07]  /*27360*/  IMAD.MOV.U32 R15, RZ, RZ, -0x1 ;  /* 0xffffffffff0f7424 */ /* 0x000fce00078e00ff */
[----:B-1----:R-:W-:Y:S05]  /*27370*/  WARPSYNC.COLLECTIVE R15, `(.L_x_12614) ;  /* 0x000000000f087348 */ /* 0x002fea0003c00000 */
[----:B------:R0:W2:Y:S02]  /*27380*/  SHFL.IDX P6, R14, R13, R12, R11 ;  /* 0x0000000c0d0e7389 */ /* 0x0000a400000c000b */
[----:B012---:R-:W-:Y:S01]  /*27390*/  ENDCOLLECTIVE ;  /* 0x000000000000791b */ /* 0x007fe20003800000 */
.L_x_12614:
[----:B------:R-:W-:Y:S05]  /*273a0*/  BSYNC B0 ;  /* 0x0000000000007941 */ /* 0x000fea0003800000 */
.L_x_12613:
        /* <DEDUP_REMOVED lines=10> */
.L_x_12615:
        /* <DEDUP_REMOVED lines=17> */
.L_x_12616:
        /* <DEDUP_REMOVED lines=8> */
.L_x_12617:
[----:B------:R-:W-:Y:S01]  /*275e0*/  IMAD.MOV.U32 R12, RZ, RZ, 0x4 ;  /* 0x00000004ff0c7424 */ /* 0x000fe200078e00ff */
[----:B------:R-:W-:-:S05]  /*275f0*/  SEL R5, R14, RZ, P0 ;  /* 0x000000ff0e057207 */ /* 0x000fca0000000000 */
[----:B------:R-:W-:-:S04]  /*27600*/  IMAD.IADD R5, R4, 0x1, R5 ;  /* 0x0000000104057824 */ /* 0x000fc800078e0205 */
[----:B------:R-:W-:-:S07]  /*27610*/  IMAD.MOV.U32 R13, RZ, RZ, R5 ;  /* 0x000000ffff0d7224 */ /* 0x000fce00078e0005 */
[----:B------:R-:W-:Y:S05]  /*27620*/  WARPSYNC.COLLECTIVE R15, `(.L_x_12618) ;  /* 0x000000000f087348 */ /* 0x000fea0003c00000 */
[----:B------:R0:W1:Y:S02]  /*27630*/  SHFL.UP P6, R14, R13, R12, R11 ;  /* 0x0400000c0d0e7389 */ /* 0x00006400000c000b */
[----:B01----:R-:W-:Y:S01]  /*27640*/  ENDCOLLECTIVE ;  /* 0x000000000000791b */ /* 0x003fe20003800000 */
.L_x_12618:
[----:B------:R-:W-:Y:S01]  /*27650*/  IMAD.MOV.U32 R12, RZ, RZ, 0x8 ;  /* 0x00000008ff0c7424 */ /* 0x000fe200078e00ff */
[----:B------:R-:W-:-:S05]  /*27660*/  SEL R6, R14, RZ, P1 ;  /* 0x000000ff0e067207 */ /* 0x000fca0000800000 */
[----:B------:R-:W-:-:S04]  /*27670*/  IMAD.IADD R6, R5, 0x1, R6 ;  /* 0x0000000105067824 */ /* 0x000fc800078e0206 */
[----:B------:R-:W-:-:S07]  /*27680*/  IMAD.MOV.U32 R13, RZ, RZ, R6 ;  /* 0x000000ffff0d7224 */ /* 0x000fce00078e0006 */
[----:B------:R-:W-:Y:S05]  /*27690*/  WARPSYNC.COLLECTIVE R15, `(.L_x_12619) ;  /* 0x000000000f087348 */ /* 0x000fea0003c00000 */
[----:B------:R0:W1:Y:S02]  /*276a0*/  SHFL.UP P6, R14, R13, R12, R11 ;  /* 0x0400000c0d0e7389 */ /* 0x00006400000c000b */
[----:B01----:R-:W-:Y:S01]  /*276b0*/  ENDCOLLECTIVE ;  /* 0x000000000000791b */ /* 0x003fe20003800000 */
.L_x_12619:
[----:B------:R-:W-:Y:S01]  /*276c0*/  IMAD.MOV.U32 R12, RZ, RZ, 0x10 ;  /* 0x00000010ff0c7424 */ /* 0x000fe200078e00ff */
[----:B------:R-:W-:-:S05]  /*276d0*/  SEL R3, R14, RZ, P2 ;  /* 0x000000ff0e037207 */ /* 0x000fca0001000000 */
[----:B------:R-:W-:-:S04]  /*276e0*/  IMAD.IADD R4, R6, 0x1, R3 ;  /* 0x0000000106047824 */ /* 0x000fc800078e0203 */
[----:B------:R-:W-:-:S07]  /*276f0*/  IMAD.MOV.U32 R13, RZ, RZ, R4 ;  /* 0x000000ffff0d7224 */ /* 0x000fce00078e0004 */
[----:B------:R-:W-:Y:S05]  /*27700*/  WARPSYNC.COLLECTIVE R15, `(.L_x_12620) ;  /* 0x000000000f087348 */ /* 0x000fea0003c00000 */
[----:B------:R0:W1:Y:S02]  /*27710*/  SHFL.UP P6, R14, R13, R12, R11 ;  /* 0x0400000c0d0e7389 */ /* 0x00006400000c000b */
[----:B01----:R-:W-:Y:S01]  /*27720*/  ENDCOLLECTIVE ;  /* 0x000000000000791b */ /* 0x003fe20003800000 */
.L_x_12620:
        /* <DEDUP_REMOVED lines=8> */
.L_x_12621:
[----:B------:R-:W-:Y:S05]  /*277b0*/  BRA `(.L_x_12622) ;  /* 0xffffffd4001c7947 */ /* 0x000fea000383ffff */
.L_x_12530:
        /* <DEDUP_REMOVED lines=8> */
.L_x_12624:
[----:B------:R-:W-:Y:S05]  /*27840*/  BSYNC B0 ;  /* 0x0000000000007941 */ /* 0x000fea0003800000 */
.L_x_12623:
        /* <DEDUP_REMOVED lines=10> */
.L_x_12625:
[----:B------:R-:W-:Y:S01]  /*278f0*/  IMAD.MOV.U32 R12, RZ, RZ, 0x4 ;  /* 0x00000004ff0c7424 */ /* 0x000fe200078e00ff */
[----:B------:R-:W-:-:S05]  /*27900*/  SEL R14, R14, RZ, P0 ;  /* 0x000000ff0e0e7207 */ /* 0x000fca0000000000 */
[----:B------:R-:W-:-:S04]  /*27910*/  IMAD.IADD R3, R13, 0x1, R14 ;  /* 0x000000010d037824 */ /* 0x000fc800078e020e */
[----:B------:R-:W-:-:S07]  /*27920*/  IMAD.MOV.U32 R13, RZ, RZ, R3 ;  /* 0x000000ffff0d7224 */ /* 0x000fce00078e0003 */
[----:B------:R-:W-:Y:S05]  /*27930*/  WARPSYNC.COLLECTIVE R15, `(.L_x_12626) ;  /* 0x000000000f087348 */ /* 0x000fea0003c00000 */
[----:B------:R0:W1:Y:S02]  /*27940*/  SHFL.UP P6, R14, R13, R12, R11 ;  /* 0x0400000c0d0e7389 */ /* 0x00006400000c000b */
[----:B01----:R-:W-:Y:S01]  /*27950*/  ENDCOLLECTIVE ;  /* 0x000000000000791b */ /* 0x003fe20003800000 */
.L_x_12626:
[----:B------:R-:W-:Y:S01]  /*27960*/  IMAD.MOV.U32 R12, RZ, RZ, 0x8 ;  /* 0x00000008ff0c7424 */ /* 0x000fe200078e00ff */
[----:B------:R-:W-:-:S05]  /*27970*/  SEL R4, R14, RZ, P1 ;  /* 0x000000ff0e047207 */ /* 0x000fca0000800000 */
[----:B------:R-:W-:-:S04]  /*27980*/  IMAD.IADD R4, R3, 0x1, R4 ;  /* 0x0000000103047824 */ /* 0x000fc800078e0204 */
[----:B------:R-:W-:-:S07]  /*27990*/  IMAD.MOV.U32 R13, RZ, RZ, R4 ;  /* 0x000000ffff0d7224 */ /* 0x000fce00078e0004 */
[----:B------:R-:W-:Y:S05]  /*279a0*/  WARPSYNC.COLLECTIVE R15, `(.L_x_12627) ;  /* 0x000000000f087348 */ /* 0x000fea0003c00000 */
[----:B------:R0:W1:Y:S02]  /*279b0*/  SHFL.UP P6, R14, R13, R12, R11 ;  /* 0x0400000c0d0e7389 */ /* 0x00006400000c000b */
[----:B01----:R-:W-:Y:S01]  /*279c0*/  ENDCOLLECTIVE ;  /* 0x000000000000791b */ /* 0x003fe20003800000 */
.L_x_12627:
[----:B------:R-:W-:Y:S01]  /*279d0*/  IMAD.MOV.U32 R12, RZ, RZ, 0x10 ;  /* 0x00000010ff0c7424 */ /* 0x000fe200078e00ff */
[----:B------:R-:W-:-:S05]  /*279e0*/  SEL R5, R14, RZ, P2 ;  /* 0x000000ff0e057207 */ /* 0x000fca0001000000 */
[----:B------:R-:W-:-:S04]  /*279f0*/  IMAD.IADD R5, R4, 0x1, R5 ;  /* 0x0000000104057824 */ /* 0x000fc800078e0205 */
[----:B------:R-:W-:-:S07]  /*27a00*/  IMAD.MOV.U32 R13, RZ, RZ, R5 ;  /* 0x000000ffff0d7224 */ /* 0x000fce00078e0005 */
[----:B------:R-:W-:Y:S05]  /*27a10*/  WARPSYNC.COLLECTIVE R15, `(.L_x_12628) ;  /* 0x000000000f087348 */ /* 0x000fea0003c00000 */
[----:B------:R0:W1:Y:S02]  /*27a20*/  SHFL.UP P6, R14, R13, R12, R11 ;  /* 0x0400000c0d0e7389 */ /* 0x00006400000c000b */
[----:B01----:R-:W-:Y:S01]  /*27a30*/  ENDCOLLECTIVE ;  /* 0x000000000000791b */ /* 0x003fe20003800000 */
.L_x_12628:
        /* <DEDUP_REMOVED lines=8> */
.L_x_12629:
[----:B------:R-:W-:Y:S05]  /*27ac0*/  BRA `(.L_x_12630) ;  /* 0xffffffd000fc7947 */ /* 0x000fea000383ffff */
.L_x_12532:
[----:B------:R-:W-:Y:S01]  /*27ad0*/  BSSY B0, `(.L_x_12631) ;  /* 0x0000006000007945 */ /* 0x000fe20003800000 */
[----:B------:R-:W-:Y:S01]  /*27ae0*/  PLOP3.LUT P6, PT, P6, PT, PT, 0x8, 0x0 ;  /* 0x000000000000781c */ /* 0x000fe200037ce170 */
[----:B------:R-:W-:-:S12]  /*27af0*/  IMAD.MOV.U32 R15, RZ, RZ, -0x1 ;  /* 0xffffffffff0f7424 */ /* 0x000fd800078e00ff */
[----:B0-----:R-:W-:Y:S05]  /*27b00*/  WARPSYNC.COLLECTIVE R15, `(.L_x_12632) ;  /* 0x000000000f087348 */ /* 0x001fea0003c00000 */
[----:B------:R-:W-:Y:S01]  /*27b10*/  VOTE.ANY R14, PT, P6 ;  /* 0x00000000000e7806 */ /* 0x000fe200030e0100 */
[----:B0-----:R-:W-:Y:S06]  /*27b20*/  ENDCOLLECTIVE ;  /* 0x000000000000791b */ /* 0x001fec0003800000 */
.L_x_12632:
[----:B------:R-:W-:Y:S05]  /*27b30*/  BSYNC B0 ;  /* 0x0000000000007941 */ /* 0x000fea0003800000 */
.L_x_12631:
        /* <DEDUP_REMOVED lines=9> */
.L_x_12633:
[----:B------:R-:W-:Y:S01]  /*27bd0*/  IMAD.MOV.U32 R17, RZ, RZ, R14 ;  /* 0x000000ffff117224 */ /* 0x000fe200078e000e */
[----:B------:R-:W-:Y:S06]  /*27be0*/  BRA `(.L_x_12634) ;  /* 0xffffffd000ec7947 */ /* 0x000fec000383ffff */
.L_x_12534:
[----:B------:R-:W-:Y:S01]  /*27bf0*/  BSSY B0, `(.L_x_12635) ;  /* 0x0000007000007945 */ /* 0x000fe20003800000 */
[----:B------:R-:W-:Y:S02]  /*27c00*/  IMAD.MOV.U32 R13, RZ, RZ, R3 ;  /* 0x000000ffff0d7224 */ /* 0x000fe400078e0003 */
[----:B------:R-:W-:Y:S02]  /*27c10*/  IMAD.MOV.U32 R11, RZ, RZ, 0x1f ;  /* 0x0000001fff0b7424 */ /* 0x000fe400078e00ff */
[----:B------:R-:W-:-:S07]  /*27c20*/  IMAD.MOV.U32 R15, RZ, RZ, -0x1 ;  /* 0xffffffffff0f7424 */ /* 0x000fce00078e00ff */
[----:B012---:R-:W-:Y:S05]  /*27c30*/  WARPSYNC.COLLECTIVE R15, `(.L_x_12636) ;  /* 0x000000000f087348 */ /* 0x007fea0003c00000 */
[----:B------:R3:W4:Y:S02]  /*27c40*/  SHFL.IDX P6, R14, R13, R12, R11 ;  /* 0x0000000c0d0e7389 */ /* 0x00072400000c000b */
[----:B01234-:R-:W-:Y:S01]  /*27c50*/  ENDCOLLECTIVE ;  /* 0x000000000000791b */ /* 0x01ffe20003800000 */
.L_x_12636:
[----:B------:R-:W-:Y:S05]  /*27c60*/  BSYNC B0 ;  /* 0x0000000000007941 */ /* 0x000fea0003800000 */
.L_x_12635:
[----:B------:R-:W-:Y:S01]  /*27c70*/  IMAD.MOV.U32 R5, RZ, RZ, R14 ;  /* 0x000000ffff057224 */ /* 0x000fe200078e000e */
[----:B------:R-:W-:Y:S06]  /*27c80*/  BRA `(.L_x_12533) ;  /* 0xffffffd000e07947 */ /* 0x000fec000383ffff */
.L_x_12538:
[----:B0-----:R0:W2:Y:S02]  /*27c90*/  SYNCS.PHASECHK.TRANS64.TRYWAIT P0, [R9+URZ+0x31c20], R0 ;  /* 0x031c2000090075a7 */ /* 0x0010a4000800017f */
[----:B--2---:R-:W-:Y:S05]  /*27ca0*/  @!P0 NANOSLEEP.SYNCS 0x989680 ;  /* 0x009896800000895d */ /* 0x004fea0003900000 */
[----:B------:R-:W2:Y:S02]  /*27cb0*/  @!P0 SYNCS.PHASECHK.TRANS64 P0, [R9+URZ+0x31c20], R0 ;  /* 0x031c2000090085a7 */ /* 0x000ea4000800007f */
[----:B--2---:R-:W-:Y:S05]  /*27cc0*/  @!P0 BRA `(.L_x_12538) ;  /* 0xfffffffc00f08947 */ /* 0x004fea000383ffff */
[----:B------:R-:W-:Y:S05]  /*27cd0*/  BRA `(.L_x_12637) ;  /* 0xffffffd800587947 */ /* 0x000fea000383ffff */
.L_x_12539:
        /* <DEDUP_REMOVED lines=11> */
.L_x_12639:
[----:B------:R-:W-:Y:S05]  /*27d90*/  BSYNC B0 ;  /* 0x0000000000007941 */ /* 0x000fea0003800000 */
.L_x_12638:
[----:B------:R-:W-:Y:S05]  /*27da0*/  BRA `(.L_x_12640) ;  /* 0xffffffd800407947 */ /* 0x000fea000383ffff */
.L_x_12540:
[----:B------:R-:W-:Y:S01]  /*27db0*/  BSSY B0, `(.L_x_12641) ;  /* 0x0000006000007945 */ /* 0x000fe20003800000 */
[----:B------:R-:W-:-:S07]  /*27dc0*/  IMAD.MOV.U32 R15, RZ, RZ, -0x1 ;  /* 0xffffffffff0f7424 */ /* 0x000fce00078e00ff */
[----:B01----:R-:W-:Y:S05]  /*27dd0*/  WARPSYNC.COLLECTIVE R15, `(.L_x_12642) ;  /* 0x000000000f0c7348 */ /* 0x003fea0003c00000 */
[----:B------:R-:W-:Y:S02]  /*27de0*/  ELECT P6, UR62, PT ;  /* 0x00000000003e782f */ /* 0x000fe400038c0000 */
[----:B------:R-:W-:Y:S01]  /*27df0*/  MOV R14, UR62 ;  /* 0x0000003e000e7c02 */ /* 0x000fe20008000f00 */
[----:B01----:R-:W-:Y:S10]  /*27e00*/  ENDCOLLECTIVE ;  /* 0x000000000000791b */ /* 0x003ff40003800000 */
.L_x_12642:
[----:B------:R-:W-:Y:S05]  /*27e10*/  BSYNC B0 ;  /* 0x0000000000007941 */ /* 0x000fea0003800000 */
.L_x_12641:
[----:B------:R-:W-:Y:S05]  /*27e20*/  BRA `(.L_x_12643) ;  /* 0xffffffd800347947 */ /* 0x000fea000383ffff */
.L_x_12542:
[----:B0-----:R0:W2:Y:S02]  /*27e30*/  SYNCS.PHASECHK.TRANS64.TRYWAIT P0, [R6+URZ], R3 ;  /* 0x00000003060075a7 */ /* 0x0010a4000800017f */
[----:B--2---:R-:W-:Y:S05]  /*27e40*/  @!P0 NANOSLEEP.SYNCS 0x989680 ;  /* 0x009896800000895d */ /* 0x004fea0003900000 */
[----:B------:R-:W2:Y:S02]  /*27e50*/  @!P0 SYNCS.PHASECHK.TRANS64 P0, [R6+URZ], R3 ;  /* 0x00000003060085a7 */ /* 0x000ea4000800007f */
[----:B--2---:R-:W-:Y:S05]  /*27e60*/  @!P0 BRA `(.L_x_12542) ;  /* 0xfffffffc00f08947 */ /* 0x004fea000383ffff */
[----:B------:R-:W-:Y:S05]  /*27e70*/  BRA `(.L_x_12644) ;  /* 0xffffffd800707947 */ /* 0x000fea000383ffff */
.L_x_12543:
[----:B--2---:R2:W3:Y:S02]  /*27e80*/  SYNCS.PHASECHK.TRANS64.TRYWAIT P0, [R7+URZ], R2 ;  /* 0x00000002070075a7 */ /* 0x0044e4000800017f */
[----:B---3--:R-:W-:Y:S05]  /*27e90*/  @!P0 NANOSLEEP.SYNCS 0x989680 ;  /* 0x009896800000895d */ /* 0x008fea0003900000 */
[----:B------:R-:W3:Y:S02]  /*27ea0*/  @!P0 SYNCS.PHASECHK.TRANS64 P0, [R7+URZ], R2 ;  /* 0x00000002070085a7 */ /* 0x000ee4000800007f */
[----:B---3--:R-:W-:Y:S05]  /*27eb0*/  @!P0 BRA `(.L_x_12543) ;  /* 0xfffffffc00f08947 */ /* 0x008fea000383ffff */
[----:B------:R-:W-:Y:S05]  /*27ec0*/  BRA `(.L_x_12645) ;  /* 0xffffffd800647947 */ /* 0x000fea000383ffff */
.L_x_12545:
[----:B---3--:R3:W4:Y:S02]  /*27ed0*/  SYNCS.PHASECHK.TRANS64.TRYWAIT P0, [R4+URZ], R3 ;  /* 0x00000003040075a7 */ /* 0x008724000800017f */
[----:B----4-:R-:W-:Y:S05]  /*27ee0*/  @!P0 NANOSLEEP.SYNCS 0x989680 ;  /* 0x009896800000895d */ /* 0x010fea0003900000 */
[----:B------:R-:W4:Y:S02]  /*27ef0*/  @!P0 SYNCS.PHASECHK.TRANS64 P0, [R4+URZ], R3 ;  /* 0x00000003040085a7 */ /* 0x000f24000800007f */
[----:B----4-:R-:W-:Y:S05]  /*27f00*/  @!P0 BRA `(.L_x_12545) ;  /* 0xfffffffc00f08947 */ /* 0x010fea000383ffff */
[----:B------:R-:W-:Y:S05]  /*27f10*/  BRA `(.L_x_12646) ;  /* 0xffffffd800687947 */ /* 0x000fea000383ffff */
.L_x_12647:
        /* <DEDUP_REMOVED lines=14> */
.L_x_15327:


//--------------------- .text._ZN7cutlass13device_kernelIN5flash11enable_sm90INS1_16FlashAttnFwdSm90INS1_25CollectiveMainloopFwdSm90ILi2EN4cute5tupleIJNS5_1CILi1EEES8_S8_EEENS6_IJNS7_ILi192EEESA_NS7_ILi64EEEEEELi64ENS_10bfloat16_tEfNS_4arch4Sm90ELb0ELb0ELb1ELb0ELb0ELb0ELb0ELb0ELb1ELb1ELb0ELb0EEENS1_21CollectiveEpilogueFwdINS6_IJSA_SB_SA_EEES9_SD_SF_Li384ELb0ELb1ELb0ELb0EEENS1_29StaticPersistentTileSchedulerILb0EEEEEEEEEvNT_6ParamsE --------------------------
	.section	.text._ZN7cutlass13device_kernelIN5flash11enable_sm90INS1_16FlashAttnFwdSm90INS1_25CollectiveMainloopFwdSm90ILi2EN4cute5tupleIJNS5_1CILi1EEES8_S8_EEENS6_IJNS7_ILi192EEESA_NS7_ILi64EEEEEELi64ENS_10bfloat16_tEfNS_4arch4Sm90ELb0ELb0ELb1ELb0ELb0ELb0ELb0ELb0ELb1ELb1ELb0ELb0EEENS1_21CollectiveEpilogueFwdINS6_IJSA_SB_SA_EEES9_SD_SF_Li384ELb0ELb1ELb0ELb0EEENS1_29StaticPersistentTileSchedulerILb0EEEEEEEEEvNT_6ParamsE,"ax",@progbits
	.align	128
.text._ZN7cutlass13device_kernelIN5flash11enable_sm90INS1_16FlashAttnFwdSm90INS1_25CollectiveMainloopFwdSm90ILi2EN4cute5tupleIJNS5_1CILi1EEES8_S8_EEENS6_IJNS7_ILi192EEESA_NS7_ILi64EEEEEELi64ENS_10bfloat16_tEfNS_4arch4Sm90ELb0ELb0ELb1ELb0ELb0ELb0ELb0ELb0ELb1ELb1ELb0ELb0EEENS1_21CollectiveEpilogueFwdINS6_IJSA_SB_SA_EEES9_SD_SF_Li384ELb0ELb1ELb0ELb0EEENS1_29StaticPersistentTileSchedulerILb0EEEEEEEEEvNT_6ParamsE:
        .type           _ZN7cutlass13device_kernelIN5flash11enable_sm90INS1_16FlashAttnFwdSm90INS1_25CollectiveMainloopFwdSm90ILi2EN4cute5tupleIJNS5_1CILi1EEES8_S8_EEENS6_IJNS7_ILi192EEESA_NS7_ILi64EEEEEELi64ENS_10bfloat16_tEfNS_4arch4Sm90ELb0ELb0ELb1ELb0ELb0ELb0ELb0ELb0ELb1ELb1ELb0ELb0EEENS1_21CollectiveEpilogueFwdINS6_IJSA_SB_SA_EEES9_SD_SF_Li384ELb0ELb1ELb0ELb0EEENS1_29StaticPersistentTileSchedulerILb0EEEEEEEEEvNT_6ParamsE,@function
        .size           _ZN7cutlass13device_kernelIN5flash11enable_sm90INS1_16FlashAttnFwdSm90INS1_25CollectiveMainloopFwdSm90ILi2EN4cute5tupleIJNS5_1CILi1EEES8_S8_EEENS6_IJNS7_ILi192EEESA_NS7_ILi64EEEEEELi64ENS_10bfloat16_tEfNS_4arch4Sm90ELb0ELb0ELb1ELb0ELb0ELb0ELb0ELb0ELb1ELb1ELb0ELb0EEENS1_21CollectiveEpilogueFwdINS6_IJSA_SB_SA_EEES9_SD_SF_Li384ELb0ELb1ELb0ELb0EEENS1_29StaticPersistentTileSchedulerILb0EEEEEEEEEvNT_6ParamsE,(.L_x_15328 - _ZN7cutlass13device_kernelIN5flash11enable_sm90INS1_16FlashAttnFwdSm90INS1_25CollectiveMainloopFwdSm90ILi2EN4cute5tupleIJNS5_1CILi1EEES8_S8_EEENS6_IJNS7_ILi192EEESA_NS7_ILi64EEEEEELi64ENS_10bfloat16_tEfNS_4arch4Sm90ELb0ELb0ELb1ELb0ELb0ELb0ELb0ELb0ELb1ELb1ELb0ELb0EEENS1_21CollectiveEpilogueFwdINS6_IJSA_SB_SA_EEES9_SD_SF_Li384ELb0ELb1ELb0ELb0EEENS1_29StaticPersistentTileSchedulerILb0EEEEEEEEEvNT_6ParamsE)
        .other          _ZN7cutlass13device_kernelIN5flash11enable_sm90INS1_16FlashAttnFwdSm90INS1_25CollectiveMainloopFwdSm90ILi2EN4cute5tupleIJNS5_1CILi1EEES8_S8_EEENS6_IJNS7_ILi192EEESA_NS7_ILi64EEEEEELi64ENS_10bfloat16_tEfNS_4arch4Sm90ELb0ELb0ELb1ELb0ELb0ELb0ELb0ELb0ELb1ELb1ELb0ELb0EEENS1_21CollectiveEpilogueFwdINS6_IJSA_SB_SA_EEES9_SD_SF_Li384ELb0ELb1ELb0ELb0EEENS1_29StaticPersistentTileSchedulerILb0EEEEEEEEEvNT_6ParamsE,@"STO_CUDA_ENTRY STV_DEFAULT"
_ZN7cutlass13device_kernelIN5flash11enable_sm90INS1_16FlashAttnFwdSm90INS1_25CollectiveMainloopFwdSm90ILi2EN4cute5tupleIJNS5_1CILi1EEES8_S8_EEENS6_IJNS7_ILi192EEESA_NS7_ILi64EEEEEELi64ENS_10bfloat16_tEfNS_4arch4Sm90ELb0ELb0ELb1ELb0ELb0ELb0ELb0ELb0ELb1ELb1ELb0ELb0EEENS1_21CollectiveEpilogueFwdINS6_IJSA_SB_SA_EEES9_SD_SF_Li384ELb0ELb1ELb0ELb0EEENS1_29StaticPersistentTileSchedulerILb0EEEEEEEEEvNT_6ParamsE:
        /* <DEDUP_REMOVED lines=18> */
.L_x_12649:
[----:B------:R-:W-:Y:S05]  /*0120*/  BSYNC B0 ;  /* 0x0000000000007941 */ /* 0x000fea0003800000 */
.L_x_12648:
        /* <DEDUP_REMOVED lines=41> */
.L_x_12650:
        /* <DEDUP_REMOVED lines=22> */
.L_x_12651:
        /* <DEDUP_REMOVED lines=18> */
.L_x_12652:
        /* <DEDUP_REMOVED lines=22> */
.L_x_12653:
        /* <DEDUP_REMOVED lines=22> */
.L_x_12654:
[----:B------:R-:W-:Y:S01]  /*0900*/  PLOP3.LUT P0, PT, PT, PT, UP0, 0x80, 0x0 ;  /* 0x000000000000781c */ /* 0x000fe20003f0f008 */
[----:B------:R-:W-:Y:S01]  /*0910*/  UMOV UR36, 0x1 ;  /* 0x0000000100247882 */ /* 0x000fe20000000000 */
[----:B------:R-:W-:Y:S01]  /*0920*/  NOP ;  /* 0x0000000000007918 */ /* 0x000fe20000000000 */
[----:B------:R-:W-:Y:S01]  /*0930*/  USEL UR36, UR36, 0x2, !UP0 ;  /* 0x0000000224247887 */ /* 0x000fe2000c000000 */
[----:B------:R-:W-:Y:S01]  /*0940*/  ULDC.64 UR46, c[0x0][0x208] ;  /* 0x00008200002e7ab9 */ /* 0x000fe20000000a00 */
[----:B012-4-:R-:W-:Y:S08]  /*0950*/  BAR.SYNC.DEFER_BLOCKING 0x0 ;  /* 0x0000000000007b1d */ /* 0x017ff00000010000 */
[----:B------:R-:W-:Y:S05]  /*0960*/  @!P0 BRA `(.L_x_12655) ;  /* 0x00000090005c8947 */ /* 0x000fea0003800000 */
.L_x_12656:
[----:B------:R-:W-:-:S08]  /*0970*/  NOP ;  /* 0x0000000000007918 */ /* 0x000fd00000000000 */
[----:B------:R-:W0:Y:S02]  /*0980*/  USETMAXREG.TRY_ALLOC.CTAPOOL UP0, 0xa0 ;  /* 0x000000a0000079c8 */ /* 0x000e240008000600 */
[----:B0-----:R-:W-:-:S13]  /*0990*/  PLOP3.LUT P0, PT, PT, PT, UP0, 0x80, 0x0 ;  /* 0x000000000000781c */ /* 0x001fda0003f0f008 */
[----:B------:R-:W-:Y:S05]  /*09a0*/  @!P0 BRA `(.L_x_12656) ;  /* 0xfffffffc00f08947 */ /* 0x000fea000383ffff */
[----:B------:R-:W0:Y:S01]  /*09b0*/  S2R R2, SR_TID.X ;  /* 0x0000000000027919 */ /* 0x000e220000002100 */
        /* <DEDUP_REMOVED lines=11> */
[----:B------:R-:W-:Y:S02]  /*0a70*/  ULOP3.LUT UR42, UR36, 0x1, URZ, 0xfc, !UPT ;  /* 0x00000001242a7892 */ /* 0x000fe4000f8efc3f */
[----:B------:R-:W-:Y:S01]  /*0a80*/  SHF.R.S32.HI R3, RZ, 0x1f, R0 ;  /* 0x0000001fff037819 */ /* 0x000fe20000011400 */
[----:B------:R-:W-:Y:S01]  /*0a90*/  UMOV UR37, URZ ;  /* 0x0000003f00257c82 */ /* 0x000fe20008000000 */
[----:B------:R-:W-:Y:S01]  /*0aa0*/  UMOV UR38, URZ ;  /* 0x0000003f00267c82 */ /* 0x000fe20008000000 */
[----:B------:R-:W-:Y:S01]  /*0ab0*/  UMOV UR39, URZ ;  /* 0x0000003f00277c82 */ /* 0x000fe20008000000 */
[CC--:B------:R-:W-:Y:S02]  /*0ac0*/  LEA.HI R2, R3.reuse, R0.reuse, RZ, 0x4 ;  /* 0x0000000003027211 */ /* 0x0c0fe400078f20ff */
[----:B------:R-:W-:-:S02]  /*0ad0*/  LEA.HI R6, R3, R0, RZ, 0x2 ;  /* 0x0000000003067211 */ /* 0x000fc400078f10ff */
[----:B------:R-:W-:Y:S02]  /*0ae0*/  SHF.R.S32.HI R7, RZ, 0x4, R2 ;  /* 0x00000004ff077819 */ /* 0x000fe40000011402 */
[C---:B------:R-:W-:Y:S02]  /*0af0*/  LOP3.LUT R5, R2.reuse, 0xfffffff0, RZ, 0xc0, !PT ;  /* 0xfffffff002057812 */ /* 0x040fe400078ec0ff */
[----:B------:R-:W-:Y:S02]  /*0b00*/  LEA.HI R4, R2, R7, RZ, 0x1 ;  /* 0x0000000702047211 */ /* 0x000fe400078f08ff */
[----:B------:R-:W-:Y:S01]  /*0b10*/  LEA.HI R2, R3, R0, RZ, 0x7 ;  /* 0x0000000003027211 */ /* 0x000fe200078f38ff */
[----:B------:R-:W-:Y:S01]  /*0b20*/  IMAD.IADD R5, R0, 0x1, -R5 ;  /* 0x0000000100057824 */ /* 0x000fe200078e0a05 */
[----:B------:R-:W-:Y:S02]  /*0b30*/  LOP3.LUT R4, R4, 0x1ffffffe, RZ, 0xc0, !PT ;  /* 0x1ffffffe04047812 */ /* 0x000fe400078ec0ff */
[----:B------:R-:W-:-:S02]  /*0b40*/  LOP3.LUT R9, R2, 0xffffff80, RZ, 0xc0, !PT ;  /* 0xffffff8002097812 */ /* 0x000fc400078ec0ff */
[----:B------:R-:W-:Y:S01]  /*0b50*/  IADD3 R7, R7, -R4, RZ ;  /* 0x8000000407077210 */ /* 0x000fe20007ffe0ff */
[----:B0-----:R-:W-:Y:S01]  /*0b60*/  ULEA UR40, UR4, UR40, 0x18 ;  /* 0x0000002804287291 */ /* 0x001fe2000f8ec03f */
[----:B------:R-:W-:Y:S01]  /*0b70*/  SHF.R.S32.HI R4, RZ, 0x1f, R5 ;  /* 0x0000001fff047819 */ /* 0x000fe20000011405 */
[----:B------:R-:W-:Y:S01]  /*0b80*/  IMAD.IADD R16, R0, 0x1, -R9 ;  /* 0x0000000100107824 */ /* 0x000fe200078e0a09 */
[----:B------:R-:W-:Y:S02]  /*0b90*/  LOP3.LUT R11, R6, 0xfffffffc, RZ, 0xc0, !PT ;  /* 0xfffffffc060b7812 */ /* 0x000fe400078ec0ff */
[----:B------:R-:W-:Y:S02]  /*0ba0*/  LEA.HI R4, R4, R5, RZ, 0x3 ;  /* 0x0000000504047211 */ /* 0x000fe400078f18ff */
[----:B------:R-:W-:Y:S01]  /*0bb0*/  LEA.HI R18, R3, R0, RZ, 0x3 ;  /* 0x0000000003127211 */ /* 0x000fe200078f18ff */
[----:B------:R-:W-:Y:S01]  /*0bc0*/  IMAD.IADD R14, R0, 0x1, -R11 ;  /* 0x00000001000e7824 */ /* 0x000fe200078e0a0b */
[C---:B------:R-:W-:Y:S01]  /*0bd0*/  LOP3.LUT R6, R4.reuse, 0xfffffff8, RZ, 0xc0, !PT ;  /* 0xfffffff804067812 */ /* 0x040fe200078ec0ff */
[----:B------:R-:W-:Y:S01]  /*0be0*/  STL [R1+0xc], R16 ;  /* 0x00000c1001007387 */ /* 0x000fe20000100800 */
[----:B------:R-:W-:Y:S01]  /*0bf0*/  SHF.R.S32.HI R10, RZ, 0x1f, R16 ;  /* 0x0000001fff0a7819 */ /* 0x000fe20000011410 */
[----:B------:R-:W-:Y:S01]  /*0c00*/  IMAD.SHL.U32 R4, R4, 0x40, RZ ;  /* 0x0000004004047824 */ /* 0x000fe200078e00ff */
[----:B------:R-:W-:Y:S01]  /*0c10*/  LOP3.LUT R17, R18, 0xfffffff8, RZ, 0xc0, !PT ;  /* 0xfffffff812117812 */ /* 0x000fe200078ec0ff */
[----:B------:R-:W-:Y:S01]  /*0c20*/  IMAD.IADD R6, R5, 0x1, -R6 ;  /* 0x0000000105067824 */ /* 0x000fe200078e0a06 */
[----:B------:R-:W-:-:S02]  /*0c30*/  LEA.HI R11, R10, R16, RZ, 0x2 ;  /* 0x000000100a0b7211 */ /* 0x000fc400078f10ff */
[----:B------:R-:W-:Y:S02]  /*0c40*/  LEA.HI R8, R14, R14, RZ, 0x1 ;  /* 0x0000000e0e087211 */ /* 0x000fe400078f08ff */
[----:B------:R-:W-:Y:S01]  /*0c50*/  LEA.HI R9, R3, R0, RZ, 0x5 ;  /* 0x0000000003097211 */ /* 0x000fe200078f28ff */
[----:B------:R-:W-:Y:S01]  /*0c60*/  IMAD.IADD R0, R0, 0x1, -R17 ;  /* 0x0000000100007824 */ /* 0x000fe200078e0a11 */
[----:B------:R-:W-:Y:S02]  /*0c70*/  SHF.L.U32 R3, R6, 0x6, RZ ;  /* 0x0000000606037819 */ /* 0x000fe400000006ff */
[--C-:B------:R-:W-:Y:S01]  /*0c80*/  SHF.R.S32.HI R12, RZ, 0x2, R11.reuse ;  /* 0x00000002ff0c7819 */ /* 0x100fe2000001140b */
[----:B------:R-:W-:Y:S01]  /*0c90*/  IMAD.SHL.U32 R9, R9, 0x20, RZ ;  /* 0x0000002009097824 */ /* 0x000fe200078e00ff */
[----:B------:R-:W-:Y:S01]  /*0ca0*/  SHF.R.S32.HI R13, RZ, 0x1f, R11 ;  /* 0x0000001fff0d7819 */ /* 0x000fe2000001140b */
[----:B------:R0:W-:Y:S01]  /*0cb0*/  STL [R1+0x4], R0 ;  /* 0x0000040001007387 */ /* 0x0001e20000100800 */
[----:B------:R-:W-:Y:S01]  /*0cc0*/  LOP3.LUT R15, R8, 0x1ffffffe, RZ, 0xc0, !PT ;  /* 0x1ffffffe080f7812 */ /* 0x000fe200078ec0ff */
[----:B------:R-:W-:Y:S01]  /*0cd0*/  IMAD.SHL.U32 R8, R7, 0x8, RZ ;  /* 0x0000000807087824 */ /* 0x000fe200078e00ff */
[----:B------:R-:W-:-:S02]  /*0ce0*/  LOP3.LUT R3, R3, 0x1c0, RZ, 0xc0, !PT ;  /* 0x000001c003037812 */ /* 0x000fc400078ec0ff */
[----:B------:R-:W-:Y:S01]  /*0cf0*/  SHF.R.S32.HI R7, RZ, 0x7, R2 ;  /* 0x00000007ff077819 */ /* 0x000fe20000011402 */
[----:B------:R-:W-:Y:S01]  /*0d00*/  IMAD.IADD R15, R14, 0x1, -R15 ;  /* 0x000000010e0f7824 */ /* 0x000fe200078e0a0f */
[----:B------:R-:W-:Y:S02]  /*0d10*/  LEA.HI R13, R13, R12, RZ, 0x3 ;  /* 0x0000000c0d0d7211 */ /* 0x000fe400078f18ff */
[----:B------:R-:W-:Y:S01]  /*0d20*/  LEA.HI R10, R10, R16, RZ, 0x5 ;  /* 0x000000100a0a7211 */ /* 0x000fe200078f28ff */
[----:B------:R-:W-:Y:S01]  /*0d30*/  IMAD.HI R2, R7, 0x55555556, RZ ;  /* 0x5555555607027827 */ /* 0x000fe200078e02ff */
[----:B0-----:R-:W-:Y:S02]  /*0d40*/  LOP3.LUT R0, R3, 0x8, R8, 0xf8, !PT ;  /* 0x0000000803007812 */ /* 0x001fe400078ef808 */
[----:B------:R-:W-:Y:S02]  /*0d50*/  SHF.R.U32.HI R3, RZ, 0x3, R3 ;  /* 0x00000003ff037819 */ /* 0x000fe40000011603 */
[----:B------:R-:W-:-:S02]  /*0d60*/  LOP3.LUT R13, R13, 0xfffffff8, RZ, 0xc0, !PT ;  /* 0xfffffff80d0d7812 */ /* 0x000fc400078ec0ff */
[----:B------:R-:W-:Y:S02]  /*0d70*/  LOP3.LUT R0, R0, R3, RZ, 0x3c, !PT ;  /* 0x0000000300007212 */ /* 0x000fe400078e3cff */
[----:B------:R-:W-:Y:S02]  /*0d80*/  LOP3.LUT R9, R9, 0xfffffc00, RZ, 0xc0, !PT ;  /* 0xfffffc0009097812 */ /* 0x000fe400078ec0ff */
[----:B------:R-:W-:Y:S02]  /*0d90*/  LOP3.LUT R4, R4, 0x7ffffe00, RZ, 0xc0, !PT ;  /* 0x7ffffe0004047812 */ /* 0x000fe400078ec0ff */
[----:B------:R-:W-:Y:S02]  /*0da0*/  IADD3 R13, R12, -R13, RZ ;  /* 0x8000000d0c0d7210 */ /* 0x000fe40007ffe0ff */
[----:B------:R-:W-:Y:S02]  /*0db0*/  LEA.HI R2, R2, R2, RZ, 0x1 ;  /* 0x0000000202027211 */ /* 0x000fe400078f08ff */
[----:B------:R-:W-:-:S02]  /*0dc0*/  SHF.R.S32.HI R10, RZ, 0x5, R10 ;  /* 0x00000005ff0a7819 */ /* 0x000fc4000001140a */
[----:B------:R-:W-:Y:S01]  /*0dd0*/  IADD3 R0, R0, R4, R9 ;  /* 0x0000000400007210 */ /* 0x000fe20007ffe009 */
[----:B------:R-:W-:Y:S01]  /*0de0*/  IMAD R3, R2, -0x3, R7 ;  /* 0xfffffffd02037824 */ /* 0x000fe200078e0207 */
[----:B------:R-:W-:Y:S01]  /*0df0*/  R2P PR, R6, 0x6 ;  /* 0x0000000606007804 */ /* 0x000fe20000000000 */
[----:B------:R-:W-:Y:S01]  /*0e00*/  IMAD R10, R10, 0x10, R13 ;  /* 0x000000100a0a7824 */ /* 0x000fe200078e020d */
[----:B------:R-:W-:Y:S01]  /*0e10*/  LOP3.LUT R11, R11, 0x7ffffffc, RZ, 0xc0, !PT ;  /* 0x7ffffffc0b0b7812 */ /* 0x000fe200078ec0ff */
[----:B------:R-:W-:Y:S01]  /*0e20*/  IMAD.MOV.U32 R6, RZ, RZ, -0x2 ;  /* 0xfffffffeff067424 */ /* 0x000fe200078e00ff */
[----:B------:R-:W-:Y:S02]  /*0e30*/  LEA R5, R5, R9, 0x6 ;  /* 0x0000000905057211 */ /* 0x000fe400078e30ff */
[----:B------:R-:W-:Y:S01]  /*0e40*/  LEA R2, R0, UR40, 0x1 ;  /* 0x0000002800027c11 */ /* 0x000fe2000f8e08ff */
[----:B------:R-:W-:Y:S01]  /*0e50*/  IMAD.IADD R11, R16, 0x1, -R11 ;  /* 0x00000001100b7824 */ /* 0x000fe200078e0a0b */
[----:B------:R-:W-:Y:S01]  /*0e60*/  LEA R3, R3, R10, 0x6 ;  /* 0x0000000a03037211 */ /* 0x000fe200078e30ff */
[----:B------:R-:W-:-:S02]  /*0e70*/  IMAD.IADD R5, R8, 0x1, R5 ;  /* 0x0000000108057824 */ /* 0x000fc400078e0205 */
[C---:B------:R-:W-:Y:S02]  /*0e80*/  VIADD R17, R2.reuse, 0x1e800 ;  /* 0x0001e80002117836 */ /* 0x040fe40000000000 */
[----:B------:R-:W-:Y:S01]  /*0e90*/  IMAD R4, R11, R6, 0xc0 ;  /* 0x000000c00b047424 */ /* 0x000fe200078e0206 */
[----:B------:R-:W-:Y:S01]  /*0ea0*/  STL [R1+0x20], R5 ;  /* 0x0000200501007387 */ /* 0x000fe20000100800 */
[----:B------:R-:W-:Y:S02]  /*0eb0*/  IMAD R0, R15, 0x8, R3 ;  /* 0x000000080f007824 */ /* 0x000fe400078e0203 */
[----:B------:R-:W-:Y:S01]  /*0ec0*/  VIADD R156, R2, 0x1e820 ;  /* 0x0001e820029c7836 */ /* 0x000fe20000000000 */
[----:B------:R-:W-:Y:S01]  /*0ed0*/  @P1 IADD3 R156, R17, -0x20, RZ ;  /* 0xffffffe0119c1810 */ /* 0x000fe20007ffe0ff */
[----:B------:R0:W-:Y:S01]  /*0ee0*/  STL [R1+0x24], R4 ;  /* 0x0000240401007387 */ /* 0x0001e20000100800 */
[----:B------:R-:W-:-:S03]  /*0ef0*/  IMAD.MOV.U32 R16, RZ, RZ, 0x40 ;  /* 0x00000040ff107424 */ /* 0x000fc600078e00ff */
[----:B------:R-:W-:Y:S01]  /*0f00*/  STL [R1+0x18], R3 ;  /* 0x0000180301007387 */ /* 0x000fe20000100800 */
[----:B------:R-:W-:Y:S01]  /*0f10*/  VIADD R157, R156, 0xc000 ;  /* 0x0000c0009c9d7836 */ /* 0x000fe20000000000 */
[----:B------:R-:W-:Y:S02]  /*0f20*/  SEL R16, R16, 0xffffffc0, !P2 ;  /* 0xffffffc010107807 */ /* 0x000fe40005000000 */
[----:B------:R1:W-:Y:S01]  /*0f30*/  STL [R1+0x1c], R0 ;  /* 0x00001c0001007387 */ /* 0x0003e20000100800 */
[----:B0-----:R-:W-:Y:S02]  /*0f40*/  SHF.R.S32.HI R4, RZ, 0x3, R18 ;  /* 0x00000003ff047819 */ /* 0x001fe40000011412 */
[----:B------:R-:W-:Y:S02]  /*0f50*/  IMAD.IADD R17, R17, 0x1, R16 ;  /* 0x0000000111117824 */ /* 0x000fe400078e0210 */
[----:B------:R-:W-:Y:S01]  /*0f60*/  IMAD.IADD R16, R16, 0x1, R156 ;  /* 0x0000000110107824 */ /* 0x000fe200078e029c */
[----:B-1----:R-:W-:-:S05]  /*0f70*/  IADD3 R0, R156, 0x6000, RZ ;  /* 0x000060009c007810 */ /* 0x002fca0007ffe0ff */
[----:B------:R0:W-:Y:S02]  /*0f80*/  STL [R1], R0 ;  /* 0x0000000001007387 */ /* 0x0001e40000100800 */
.L_x_12677:
[----:B0-----:R-:W0:Y:S01]  /*0f90*/  S2R R0, SR_TID.X ;  /* 0x0000000000007919 */ /* 0x001e220000002100 */
[----:B------:R-:W-:Y:S01]  /*0fa0*/  ULDC.64 UR6, c[0x0][0x418] ;  /* 0x0001060000067ab9 */ /* 0x000fe20000000a00 */
[----:B------:R-:W-:Y:S01]  /*0fb0*/  ULDC UR4, c[0x0][0xc38] ;  /* 0x00030e0000047ab9 */ /* 0x000fe20000000800 */
[----:B------:R-:W-:Y:S02]  /*0fc0*/  UISETP.NE.U32.AND UP0, UPT, UR6, URZ, UPT ;  /* 0x0000003f0600728c */ /* 0x000fe4000bf05070 */
[----:B------:R-:W-:Y:S02]  /*0fd0*/  UISETP.NE.AND UP1, UPT, UR4, 0x1, UPT ;  /* 0x000000010400788c */ /* 0x000fe4000bf25270 */
[----:B------:R-:W-:Y:S01]  /*0fe0*/  UISETP.NE.AND.EX UP0, UPT, UR7, URZ, UPT, UP0 ;  /* 0x0000003f0700728c */ /* 0x000fe2000bf05300 */
[----:B------:R-:W-:Y:S01]  /*0ff0*/  ULDC UR49, c[0x0][0x424] ;  /* 0x0001090000317ab9 */ /* 0x000fe20000000800 */
[----:B------:R-:W-:Y:S02]  /*1000*/  UIADD3 UR12, UR40, 0x1e800, URZ ;  /* 0x0001e800280c7890 */ /* 0x000fe4000fffe03f */
[----:B------:R-:W-:Y:S01]  /*1010*/  USEL UR49, UR49, 0x1, UP0 ;  /* 0x0000000131317887 */ /* 0x000fe20008000000 */
[----:B------:R-:W-:Y:S01]  /*1020*/  ULDC UR4, c[0x0][0xc44] ;  /* 0x0003110000047ab9 */ /* 0x000fe20000000800 */
[----:B------:R-:W-:Y:S01]  /*1030*/  ULDC UR6, c[0x0][0x2f0] ;  /* 0x0000bc0000067ab9 */ /* 0x000fe20000000800 */
[----:B------:R-:W-:-:S02]  /*1040*/  ULOP3.LUT UP0, URZ, UR12, 0x3ff, URZ, 0xc0, !UPT ;  /* 0x000003ff0c3f7892 */ /* 0x000fc4000f80c03f */
[----:B------:R-:W-:Y:S02]  /*1050*/  UISETP.NE.AND UP2, UPT, UR4, 0x1, UPT ;  /* 0x000000010400788c */ /* 0x000fe4000bf45270 */
[----:B------:R-:W-:Y:S01]  /*1060*/  UIMAD UR49, UR49, UR6, URZ ;  /* 0x00000006313172a4 */ /* 0x000fe2000f8e023f */
[----:B------:R-:W-:Y:S01]  /*1070*/  @UP1 ULDC UR4, c[0x0][0xc3c] ;  /* 0x00030f0000041ab9 */ /* 0x000fe20000000800 */
[----:B------:R-:W-:Y:S01]  /*1080*/  PLOP3.LUT P0, PT, PT, PT, UP0, 0x80, 0x0 ;  /* 0x000000000000781c */ /* 0x000fe20003f0f008 */
[----:B------:R-:W-:Y:S02]  /*1090*/  UIMAD.WIDE.U32 UR4, UR41, UR4, URZ ;  /* 0x00000004290472a5 */ /* 0x000fe4000f8e003f */
[----:B------:R-:W-:Y:S01]  /*10a0*/  UIADD3 UR6, UR49, 0xbf, URZ ;  /* 0x000000bf31067890 */ /* 0x000fe2000fffe03f */
[----:B------:R-:W-:Y:S01]  /*10b0*/  @UP1 ULDC UR7, c[0x0][0xc40] ;  /* 0x0003100000071ab9 */ /* 0x000fe20000000800 */
[----:B------:R-:W-:Y:S01]  /*10c0*/  UMOV UR43, UR41 ;  /* 0x00000029002b7c82 */ /* 0x000fe20008000000 */
[----:B------:R-:W-:Y:S01]  /*10d0*/  @UP1 USHF.R.U32.HI UR43, URZ, UR7, UR5 ;  /* 0x000000073f2b1299 */ /* 0x000fe20008011605 */
[C---:B0-----:R-:W-:Y:S01]  /*10e0*/  VIADD R3, R0.reuse, 0xffffff80 ;  /* 0xffffff8000037836 */ /* 0x041fe20000000000 */
[----:B------:R-:W-:Y:S01]  /*10f0*/  UIMAD.WIDE UR6, UR6, 0x2aaaaaab, URZ ;  /* 0x2aaaaaab060678a5 */ /* 0x000fe2000f8e023f */
[----:B------:R-:W-:Y:S01]  /*1100*/  VIADD R0, R0, 0xffffff80 ;  /* 0xffffff8000007836 */ /* 0x000fe20000000000 */
[----:B------:R-:W-:-:S02]  /*1110*/  @UP2 ULDC.64 UR10, c[0x0][0xc48] ;  /* 0x00031200000a2ab9 */ /* 0x000fc40000000a00 */
[----:B------:R-:W-:Y:S02]  /*1120*/  UIMAD.WIDE.U32 UR4, UR43, UR10, URZ ;  /* 0x0000000a2b0472a5 */ /* 0x000fe4000f8e003f */
[----:B------:R-:W-:Y:S01]  /*1130*/  SHF.R.S32.HI R0, RZ, 0x1f, R0 ;  /* 0x0000001fff007819 */ /* 0x000fe20000011400 */
[----:B------:R-:W-:Y:S01]  /*1140*/  USHF.R.U32.HI UR48, URZ, 0x1f, UR7 ;  /* 0x0000001f3f307899 */ /* 0x000fe20008011607 */
[----:B------:R-:W-:Y:S02]  /*1150*/  UMOV UR45, UR43 ;  /* 0x0000002b002d7c82 */ /* 0x000fe40008000000 */
[----:B------:R-:W-:Y:S01]  /*1160*/  LEA.HI R0, R0, R3, RZ, 0x7 ;  /* 0x0000000300007211 */ /* 0x000fe200078f38ff */
[----:B------:R-:W-:Y:S02]  /*1170*/  @UP2 USHF.R.U32.HI UR45, URZ, UR11, UR5 ;  /* 0x0000000b3f2d2299 */ /* 0x000fe40008011605 */
[----:B------:R-:W-:Y:S01]  /*1180*/  ULEA.HI.SX32 UR48, UR7, UR48, 0x1b ;  /* 0x0000003007307291 */ /* 0x000fe2000f8fda3f */
[----:B------:R-:W-:-:S06]  /*1190*/  SHF.R.S32.HI R0, RZ, 0x7, R0 ;  /* 0x00000007ff007819 */ /* 0x000fcc0000011400 */
[----:B------:R-:W0:Y:S02]  /*11a0*/  SHFL.IDX PT, R0, R0, RZ, 0x1f ;  /* 0x00001fff00007589 */ /* 0x000e2400000e0000 */
[----:B0-----:R-:W-:-:S13]  /*11b0*/  R2UR UR44, R0 ;  /* 0x00000000002c72ca */ /* 0x001fda00000e0000 */
[----:B------:R-:W-:-:S04]  /*11c0*/  UIMAD.WIDE UR8, UR44, 0x55555556, URZ ;  /* 0x555555562c0878a5 */ /* 0x000fc8000f8e023f */
[----:B------:R-:W-:-:S04]  /*11d0*/  ULEA.HI UR9, UR9, UR9, URZ, 0x1 ;  /* 0x0000000909097291 */ /* 0x000fc8000f8f083f */
[----:B------:R-:W-:Y:S01]  /*11e0*/  UIMAD UR50, UR9, -0x3, UR44 ;  /* 0xfffffffd093278a4 */ /* 0x000fe2000f8e022c */
[----:B-1----:R-:W-:Y:S11]  /*11f0*/  @!P0 BRA `(.L_x_12657) ;  /* 0x0000000000408947 */ /* 0x002ff60003800000 */
[----:B------:R-:W-:Y:S01]  /*1200*/  MOV R0, 0x0 ;  /* 0x0000000000007802 */ /* 0x000fe20000000f00 */
[----:B------:R-:W-:Y:S01]  /*1210*/  ULDC.64 UR4, c[0x4][0x1b8] ;  /* 0x01006e0000047ab9 */ /* 0x000fe20000000a00 */
[----:B------:R-:W-:Y:S01]  /*1220*/  ULDC.64 UR6, c[0x4][0x48] ;  /* 0x0100120000067ab9 */ /* 0x000fe20000000a00 */
[----:B------:R-:W-:Y:S01]  /*1230*/  MOV R4, UR4 ;  /* 0x0000000400047c02 */ /* 0x000fe20008000f00 */
[----:B------:R0:W1:Y:S01]  /*1240*/  LDC.64 R14, c[0x4][R0] ;  /* 0x01000000000e7b82 */ /* 0x0000620000000a00 */
[----:B------:R-:W-:Y:S01]  /*1250*/  IMAD.U32 R5, RZ, RZ, UR5 ;  /* 0x00000005ff057e24 */ /* 0x000fe2000f8e00ff */
[----:B------:R-:W-:Y:S01]  /*1260*/  ULDC.64 UR4, c[0x4][0x1c0] ;  /* 0x0100700000047ab9 */ /* 0x000fe20000000a00 */
[----:B------:R-:W-:Y:S01]  /*1270*/  MOV R10, UR6 ;  /* 0x00000006000a7c02 */ /* 0x000fe20008000f00 */
[----:B------:R-:W-:Y:S01]  /*1280*/  IMAD.U32 R6, RZ, RZ, UR4 ;  /* 0x00000004ff067e24 */ /* 0x000fe2000f8e00ff */
[----:B------:R-:W-:Y:S01]  /*1290*/  MOV R13, RZ ;  /* 0x000000ff000d7202 */ /* 0x000fe20000000f00 */
[----:B------:R-:W-:-:S02]  /*12a0*/  IMAD.U32 R7, RZ, RZ, UR5 ;  /* 0x00000005ff077e24 */ /* 0x000fc4000f8e00ff */
[----:B------:R-:W-:Y:S02]  /*12b0*/  IMAD.U32 R11, RZ, RZ, UR7 ;  /* 0x00000007ff0b7e24 */ /* 0x000fe4000f8e00ff */
[----:B------:R-:W-:Y:S02]  /*12c0*/  IMAD.MOV.U32 R8, RZ, RZ, 0x70 ;  /* 0x00000070ff087424 */ /* 0x000fe400078e00ff */
[----:B0-----:R-:W-:-:S07]  /*12d0*/  IMAD.MOV.U32 R12, RZ, RZ, 0x1 ;  /* 0x00000001ff0c7424 */ /* 0x001fce00078e00ff */
[----:B------:R-:W-:-:S07]  /*12e0*/  LEPC R20, `(.L_x_12657) ;  /* 0x000000001014794e */ /* 0x000fce0000000000 */
[----:B-1----:R-:W-:Y:S05]  /*12f0*/  CALL.ABS.NOINC R14 ;  /* 0x000000000e007343 */ /* 0x002fea0003c00000 */
.L_x_12657:
[----:B------:R-:W-:Y:S01]  /*1300*/  ULOP3.LUT UR4, UR37, 0x1, URZ, 0xc0, !UPT ;  /* 0x0000000125047892 */ /* 0x000fe2000f8ec03f */
[----:B------:R-:W-:-:S05]  /*1310*/  IMAD.U32 R3, RZ, RZ, UR42 ;  /* 0x0000002aff037e24 */ /* 0x000fca000f8e00ff */
[----:B------:R-:W-:Y:S01]  /*1320*/  IMAD.U32 R0, RZ, RZ, UR4 ;  /* 0x00000004ff007e24 */ /* 0x000fe2000f8e00ff */
[----:B------:R-:W-:-:S04]  /*1330*/  ISETP.NE.AND P0, PT, R3, 0x3, PT ;  /* 0x000000030300780c */ /* 0x000fc80003f05270 */
[----:B------:R-:W-:-:S04]  /*1340*/  SHF.L.U32 R0, R0, 0x1f, RZ ;  /* 0x0000001f00007819 */ /* 0x000fc800000006ff */
[----:B------:R-:W0:Y:S02]  /*1350*/  SYNCS.PHASECHK.TRANS64.TRYWAIT P1, [UR40+0x30800], R0 ;  /* 0x03080000ff0075a7 */ /* 0x000e240008020168 */
[----:B0-----:R-:W-:Y:S05]  /*1360*/  @!P1 BRA `(.L_x_12658) ;  /* 0x000000bc00a89947 */ /* 0x001fea0003800000 */
.L_x_12755:
[----:B------:R-:W-:Y:S05]  /*1370*/  @!P0 BRA `(.L_x_12659) ;  /* 0x0000000000048947 */ /* 0x000fea0003800000 */
[----:B------:R-:W-:Y:S01]  /*1380*/  BPT.TRAP 0x1 ;  /* 0x000000040000795c */ /* 0x000fe20000300000 */
.L_x_12659:
[----:B0-----:R-:W-:Y:S01]  /*1390*/  IMAD.U32 R0, RZ, RZ, UR39 ;  /* 0x00000027ff007e24 */ /* 0x001fe2000f8e00ff */
[----:B------:R-:W-:-:S04]  /*13a0*/  MOV R5, UR38 ;  /* 0x0000002600057c02 */ /* 0x000fc80008000f00 */
[----:B------:R-:W-:Y:S02]  /*13b0*/  LEA R0, R0, UR40, 0x3 ;  /* 0x0000002800007c11 */ /* 0x000fe4000f8e18ff */
[----:B------:R-:W-:-:S04]  /*13c0*/  SHF.L.U32 R5, R5, 0x1f, RZ ;  /* 0x0000001f05057819 */ /* 0x000fc800000006ff */
[----:B------:R0:W1:Y:S01]  /*13d0*/  SYNCS.PHASECHK.TRANS64.TRYWAIT P2, [R0+URZ+0x30830], R5 ;  /* 0x03083005000075a7 */ /* 0x000062000804017f */
[----:B------:R-:W-:Y:S05]  /*13e0*/  @!P0 BRA `(.L_x_12660) ;  /* 0x0000000000048947 */ /* 0x000fea0003800000 */
[----:B------:R-:W-:Y:S01]  /*13f0*/  BPT.TRAP 0x1 ;  /* 0x000000040000795c */ /* 0x000fe20000300000 */
.L_x_12660:
[----:B------:R-:W2:Y:S01]  /*1400*/  S2R R4, SR_TID.X ;  /* 0x0000000000047919 */ /* 0x000ea20000002100 */
[----:B------:R-:W-:-:S05]  /*1410*/  IMAD.U32 R155, RZ, RZ, UR50 ;  /* 0x00000032ff9b7e24 */ /* 0x000fca000f8e00ff */
[----:B------:R-:W-:-:S05]  /*1420*/  LEA R155, R155, UR40, 0xd ;  /* 0x000000289b9b7c11 */ /* 0x000fca000f8e68ff */
[----:B------:R-:W-:-:S05]  /*1430*/  VIADD R3, R155, 0xc400 ;  /* 0x0000c4009b037836 */ /* 0x000fca0000000000 */
[----:B------:R-:W-:-:S04]  /*1440*/  SHF.R.U32.HI R3, RZ, 0x4, R3 ;  /* 0x00000004ff037819 */ /* 0x000fc80000011603 */
[----:B------:R-:W-:Y:S02]  /*1450*/  LOP3.LUT R3, R3, 0x3fff, RZ, 0xc0, !PT ;  /* 0x00003fff03037812 */ /* 0x000fe400078ec0ff */
[----:B--2---:R-:W-:Y:S01]  /*1460*/  LOP3.LUT P1, RZ, R4, 0x7f, RZ, 0xc0, !PT ;  /* 0x0000007f04ff7812 */ /* 0x004fe2000782c0ff */
[----:B-1----:R-:W-:-:S12]  /*1470*/  @P2 BRA `(.L_x_12661) ;  /* 0x0000000000082947 */ /* 0x002fd80003800000 */
[----:B------:R-:W1:Y:S02]  /*1480*/  SYNCS.PHASECHK.TRANS64.TRYWAIT P2, [R0+URZ+0x30830], R5 ;  /* 0x03083005000075a7 */ /* 0x000e64000804017f */
[----:B-1----:R-:W-:Y:S05]  /*1490*/  @!P2 BRA `(.L_x_12662) ;  /* 0x000000bc0074a947 */ /* 0x002fea0003800000 */
.L_x_12661:
[----:B------:R-:W-:Y:S05]  /*14a0*/  WARPSYNC.ALL ;  /* 0x0000000000007948 */ /* 0x000fea0003800000 */
[----:B------:R-:W-:Y:S01]  /*14b0*/  IMAD.MOV.U32 R151, RZ, RZ, RZ ;  /* 0x000000ffff977224 */ /* 0x000fe200078e00ff */
[----:B------:R-:W-:Y:S02]  /*14c0*/  LOP3.LUT R4, R3, 0x10000, RZ, 0xfc, !PT ;  /* 0x0001000003047812 */ /* 0x000fe400078efcff */
[----:B01----:R-:W-:Y:S01]  /*14d0*/  MOV R5, 0x40000040 ;  /* 0x4000004000057802 */ /* 0x003fe20000000f00 */
[----:B------:R-:W-:-:S03]  /*14e0*/  UIADD3 UR4, UR40, 0x12400, URZ ;  /* 0x0001240028047890 */ /* 0x000fc6000fffe03f */
[----:B------:R-:W-:Y:S01]  /*14f0*/  R2UR UR5, R5 ;  /* 0x00000000050572ca */ /* 0x000fe200000e0000 */
[----:B------:R-:W-:Y:S01]  /*1500*/  WARPGROUP.ARRIVE ;  /* 0x00000000000079c5 */ /* 0x000fe20000000000 */
[----:B------:R-:W-:Y:S01]  /*1510*/  UMOV UR7, 0x40000040 ;  /* 0x4000004000077882 */ /* 0x000fe20000000000 */
[----:B------:R-:W-:Y:S01]  /*1520*/  USHF.R.U32.HI UR4, URZ, 0x4, UR4 ;  /* 0x000000043f047899 */ /* 0x000fe20008011604 */
[C---:B------:R-:W-:Y:S01]  /*1530*/  R2UR UR13, R4.reuse ;  /* 0x00000000040d72ca */ /* 0x040fe200000e0000 */
[----:B------:R-:W2:Y:S01]  /*1540*/  LDL R121, [R1+0x24] ;  /* 0x0000240001797983 */ /* 0x000ea20000100800 */
[----:B------:R-:W-:Y:S01]  /*1550*/  UMOV UR9, 0x40000040 ;  /* 0x4000004000097882 */ /* 0x000fe20000000000 */
[----:B------:R-:W-:Y:S01]  /*1560*/  ULOP3.LUT UR20, UR4, 0x3fff, URZ, 0xc0, !UPT ;  /* 0x00003fff04147892 */ /* 0x000fe2000f8ec03f */
[----:B------:R-:W-:Y:S01]  /*1570*/  P2R R120, PR, RZ, 0x1 ;  /* 0x00000001ff787803 */ /* 0x000fe20000000000 */
[----:B------:R-:W-:Y:S01]  /*1580*/  UMOV UR11, 0x40000040 ;  /* 0x40000040000b7882 */ /* 0x000fe20000000000 */
[----:B------:R-:W-:Y:S01]  /*1590*/  R2UR UR4, R4 ;  /* 0x00000000040472ca */ /* 0x000fe200000e0000 */
[----:B------:R-:W-:Y:S01]  /*15a0*/  ULOP3.LUT UR20, UR20, 0x10000, URZ, 0xfc, !UPT ;  /* 0x0001000014147892 */ /* 0x000fe2000f8efc3f */
[----:B------:R-:W-:Y:S01]  /*15b0*/  UMOV UR15, 0x40000040 ;  /* 0x40000040000f7882 */ /* 0x000fe20000000000 */
[----:B------:R-:W-:-:S02]  /*15c0*/  ULDC UR21, c[0x0][0x988] ;  /* 0x0002620000157ab9 */ /* 0x000fc40000000800 */
[----:B------:R-:W-:Y:S02]  /*15d0*/  UIMAD UR12, UR39, 0x600, UR20 ;  /* 0x00000600270c78a4 */ /* 0x000fe4000f8e0214 */
[----:B------:R-:W-:Y:S02]  /*15e0*/  UIADD3 UR8, UR13, 0x4, URZ ;  /* 0x000000040d087890 */ /* 0x000fe4000fffe03f */
[----:B------:R-:W-:Y:S02]  /*15f0*/  UIADD3 UR10, UR12, 0x4, URZ ;  /* 0x000000040c0a7890 */ /* 0x000fe4000fffe03f */
[----:B------:R-:W-:Y:S02]  /*1600*/  UIADD3 UR14, UR12, 0x6, URZ ;  /* 0x000000060c0e7890 */ /* 0x000fe4000fffe03f */
[----:B------:R-:W-:Y:S02]  /*1610*/  UMOV UR6, UR12 ;  /* 0x0000000c00067c82 */ /* 0x000fe40008000000 */
[----:B------:R-:W-:Y:S01]  /*1620*/  HGMMA.64x192x16.F32.BF16 R24, gdesc[UR4], RZ, !UPT, gsb0 ;  /* 0x02e00000041879f0 */ /* 0x000fe2000c0018ff */
[----:B------:R-:W-:-:S02]  /*1630*/  UIADD3 UR4, UR13, 0x2, URZ ;  /* 0x000000020d047890 */ /* 0x000fc4000fffe03f */
[----:B------:R-:W-:Y:S01]  /*1640*/  UIADD3 UR6, UR12, 0x2, URZ ;  /* 0x000000020c067890 */ /* 0x000fe2000fffe03f */
[----:B------:R-:W-:Y:S01]  /*1650*/  UMOV UR5, 0x40000040 ;  /* 0x4000004000057882 */ /* 0x000fe20000000000 */
[----:B------:R-:W-:Y:S01]  /*1660*/  UMOV UR7, 0x40000040 ;  /* 0x4000004000077882 */ /* 0x000fe20000000000 */
[----:B------:R-:W-:Y:S02]  /*1670*/  WARPGROUP.DEPBAR.LE gsb0, 0x0 ;  /* 0x00008000000079c5 */ /* 0x000fe40000010000 */
[----:B------:R-:W-:-:S12]  /*1680*/  WARPGROUP.ARRIVE ;  /* 0x00000000000079c5 */ /* 0x000fd80000000000 */
[----:B------:R-:W-:Y:S01]  /*1690*/  HGMMA.64x192x16.F32.BF16 R24, gdesc[UR4], R24, gsb0 ;  /* 0x02e00000041879f0 */ /* 0x000fe20008001818 */
[----:B------:R-:W-:-:S03]  /*16a0*/  UIADD3 UR6, UR13, 0x6, URZ ;  /* 0x000000060d067890 */ /* 0x000fc6000fffe03f */
[----:B------:R-:W-:-:S04]  /*16b0*/  UMOV UR13, 0x40000040 ;  /* 0x40000040000d7882 */ /* 0x000fc80000000000 */
[----:B------:R-:W-:Y:S01]  /*16c0*/  UMOV UR12, UR6 ;  /* 0x00000006000c7c82 */ /* 0x000fe20008000000 */
[----:B------:R-:W-:Y:S01]  /*16d0*/  ULDC UR6, c[0x0][0x9d8] ;  /* 0x0002760000067ab9 */ /* 0x000fe20000000800 */
[----:B------:R-:W-:Y:S02]  /*16e0*/  WARPGROUP.DEPBAR.LE gsb0, 0x0 ;  /* 0x00008000000079c5 */ /* 0x000fe40000010000 */
[----:B------:R-:W-:-:S08]  /*16f0*/  WARPGROUP.ARRIVE ;  /* 0x00000000000079c5 */ /* 0x000fd00000000000 */
[----:B------:R-:W-:Y:S03]  /*1700*/  HGMMA.64x192x16.F32.BF16 R24, gdesc[UR8], R24, gsb0 ;  /* 0x02e00000081879f0 */ /* 0x000fe60008001818 */
[----:B------:R-:W-:Y:S02]  /*1710*/  WARPGROUP.DEPBAR.LE gsb0, 0x0 ;  /* 0x00008000000079c5 */ /* 0x000fe40000010000 */
[----:B------:R-:W-:-:S15]  /*1720*/  WARPGROUP.ARRIVE ;  /* 0x00000000000079c5 */ /* 0x000fde0000000000 */
[----:B------:R-:W-:Y:S03]  /*1730*/  HGMMA.64x192x16.F32.BF16 R24, gdesc[UR12], R24, gsb0 ;  /* 0x02e000000c1879f0 */ /* 0x000fe60008001818 */
[----:B------:R-:W-:Y:S02]  /*1740*/  WARPGROUP.DEPBAR.LE gsb0, 0x0 ;  /* 0x00008000000079c5 */ /* 0x000fe40000010000 */
        /* <DEDUP_REMOVED lines=11> */
[----:B--2---:R-:W-:-:S02]  /*1800*/  VIADD R75, R121, UR49 ;  /* 0x00000031794b7c36 */ /* 0x004fc40008000000 */
[----:B------:R-:W-:Y:S01]  /*1810*/  FMUL.FTZ R7, R26, UR6 ;  /* 0x000000061a077c20 */ /* 0x000fe20008410000 */
[----:B------:R-:W-:Y:S01]  /*1820*/  FMUL.FTZ R13, R32, UR6 ;  /* 0x00000006200d7c20 */ /* 0x000fe20008410000 */
[----:B------:R-:W1:Y:S01]  /*1830*/  MUFU.TANH R6, R6 ;  /* 0x0000000600067308 */ /* 0x000e620000002400 */
[----:B------:R-:W-:Y:S02]  /*1840*/  IMAD.U32 R76, RZ, RZ, UR48 ;  /* 0x00000030ff4c7e24 */ /* 0x000fe4000f8e00ff */
[----:B------:R-:W-:Y:S01]  /*1850*/  FMUL.FTZ R8, R27, UR6 ;  /* 0x000000061b087c20 */ /* 0x000fe20008410000 */
[----:B------:R-:W-:Y:S01]  /*1860*/  FMUL.FTZ R14, R33, UR6 ;  /* 0x00000006210e7c20 */ /* 0x000fe20008410000 */
[----:B------:R-:W-:Y:S01]  /*1870*/  FMUL.FTZ R11, R30, UR6 ;  /* 0x000000061e0b7c20 */ /* 0x000fe20008410000 */
[----:B------:R-:W-:Y:S01]  /*1880*/  FMUL.FTZ R19, R36, UR6 ;  /* 0x0000000624137c20 */ /* 0x000fe20008410000 */
[----:B------:R-:W-:Y:S01]  /*1890*/  FMUL.FTZ R12, R31, UR6 ;  /* 0x000000061f0c7c20 */ /* 0x000fe20008410000 */
[----:B------:R-:W-:Y:S01]  /*18a0*/  FMUL.FTZ R20, R37, UR6 ;  /* 0x0000000625147c20 */ /* 0x000fe20008410000 */
[----:B------:R-:W2:Y:S01]  /*18b0*/  MUFU.TANH R9, R9 ;  /* 0x0000000900097308 */ /* 0x000ea20000002400 */
[----:B------:R-:W-:-:S02]  /*18c0*/  IMAD R75, R76, -0xc0, R75 ;  /* 0xffffff404c4b7824 */ /* 0x000fc400078e024b */
[----:B------:R-:W-:Y:S01]  /*18d0*/  FMUL.FTZ R33, R50, UR6 ;  /* 0x0000000632217c20 */ /* 0x000fe20008410000 */
[----:B------:R-:W-:Y:S01]  /*18e0*/  FMUL.FTZ R50, R67, UR6 ;  /* 0x0000000643327c20 */ /* 0x000fe20008410000 */
[----:B------:R-:W-:Y:S01]  /*18f0*/  FMUL.FTZ R67, R84, UR6 ;  /* 0x0000000654437c20 */ /* 0x000fe20008410000 */
[----:B------:R-:W-:Y:S01]  /*1900*/  FMUL.FTZ R15, R34, UR6 ;  /* 0x00000006220f7c20 */ /* 0x000fe20008410000 */
[----:B------:R-:W-:Y:S01]  /*1910*/  FMUL.FTZ R23, R40, UR6 ;  /* 0x0000000628177c20 */ /* 0x000fe20008410000 */
[----:B------:R-:W-:Y:S01]  /*1920*/  FMUL.FTZ R18, R35, UR6 ;  /* 0x0000000623127c20 */ /* 0x000fe20008410000 */
[----:B------:R-:W3:Y:S01]  /*1930*/  MUFU.TANH R10, R10 ;  /* 0x0000000a000a7308 */ /* 0x000ee20000002400 */
[----:B------:R-:W-:Y:S01]  /*1940*/  ISETP.GT.AND P4, PT, R75, RZ, PT ;  /* 0x000000ff4b00720c */ /* 0x000fe20003f84270 */
[----:B------:R-:W-:Y:S01]  /*1950*/  FMUL.FTZ R34, R51, UR6 ;  /* 0x0000000633227c20 */ /* 0x000fe20008410000 */
[----:B------:R-:W-:Y:S01]  /*1960*/  ISETP.GT.AND P3, PT, R75, 0x1, PT ;  /* 0x000000014b00780c */ /* 0x000fe20003f64270 */
[----:B------:R-:W-:Y:S01]  /*1970*/  FMUL.FTZ R51, R68, UR6 ;  /* 0x0000000644337c20 */ /* 0x000fe20008410000 */
[----:B------:R-:W-:Y:S01]  /*1980*/  FMUL.FTZ R21, R38, UR6 ;  /* 0x0000000626157c20 */ /* 0x000fe20008410000 */
[----:B------:R-:W-:Y:S01]  /*1990*/  FMUL.FTZ R22, R39, UR6 ;  /* 0x0000000627167c20 */ /* 0x000fe20008410000 */
[----:B------:R-:W-:Y:S01]  /*19a0*/  FMUL.FTZ R27, R44, UR6 ;  /* 0x000000062c1b7c20 */ /* 0x000fe20008410000 */
[----:B------:R-:W4:Y:S01]  /*19b0*/  MUFU.TANH R7, R7 ;  /* 0x0000000700077308 */ /* 0x000f220000002400 */
[----:B------:R-:W-:Y:S01]  /*19c0*/  ISETP.GT.AND P2, PT, R75, 0x8, PT ;  /* 0x000000084b00780c */ /* 0x000fe20003f44270 */
[----:B------:R-:W-:Y:S01]  /*19d0*/  FMUL.FTZ R68, R85, UR6 ;  /* 0x0000000655447c20 */ /* 0x000fe20008410000 */
[----:B0-----:R-:W-:Y:S01]  /*19e0*/  FSEL R3, R3, -INF , P4 ;  /* 0xff80000003037808 */ /* 0x001fe20002000000 */
        /* <DEDUP_REMOVED lines=9> */
[----:B------:R-:W-:Y:S01]  /*1a80*/  FMUL.FTZ R116, R116, UR6 ;  /* 0x0000000674747c20 */ /* 0x000fe20008410000 */
[----:B------:R-:W-:Y:S01]  /*1a90*/  FMUL.FTZ R117, R117, UR6 ;  /* 0x0000000675757c20 */ /* 0x000fe20008410000 */
[----:B------:R-:W-:Y:S01]  /*1aa0*/  FMUL.FTZ R30, R47, UR6 ;  /* 0x000000062f1e7c20 */ /* 0x000fe20008410000 */
[----:B------:R-:W1:Y:S01]  /*1ab0*/  MUFU.TANH R8, R8 ;  /* 0x0000000800087308 */ /* 0x000e620000002400 */
[----:B------:R-:W-:Y:S01]  /*1ac0*/  ISETP.GT.AND P6, PT, R75, 0x9, PT ;  /* 0x000000094b00780c */ /* 0x000fe20003fc4270 */
[----:B------:R-:W-:Y:S01]  /*1ad0*/  FMUL.FTZ R52, R69, UR6 ;  /* 0x0000000645347c20 */ /* 0x000fe20008410000 */
[----:B--2---:R-:W-:Y:S01]  /*1ae0*/  FSEL R9, R9, -INF , P2 ;  /* 0xff80000009097808 */ /* 0x004fe20001000000 */
[----:B------:R-:W-:Y:S01]  /*1af0*/  FMUL.FTZ R69, R86, UR6 ;  /* 0x0000000656457c20 */ /* 0x000fe20008410000 */
[----:B------:R-:W2:Y:S03]  /*1b00*/  LDL R121, [R1] ;  /* 0x0000000001797983 */ /* 0x000ea60000100800 */
[----:B------:R-:W5:Y:S01]  /*1b10*/  MUFU.TANH R14, R14 ;  /* 0x0000000e000e7308 */ /* 0x000f620000002400 */
[----:B------:R-:W-:Y:S01]  /*1b20*/  FMNMX.FTZ R84, R3, R6, !PT ;  /* 0x0000000603547209 */ /* 0x000fe20007810000 */
[----:B------:R-:W-:-:S06]  /*1b30*/  FMUL.FTZ R31, R48, UR6 ;  /* 0x00000006301f7c20 */ /* 0x000fcc0008410000 */
[----:B------:R-:W5:Y:S01]  /*1b40*/  MUFU.TANH R11, R11 ;  /* 0x0000000b000b7308 */ /* 0x000f620000002400 */
[----:B------:R-:W-:Y:S01]  /*1b50*/  ISETP.GT.AND P5, PT, R75, 0x10, PT ;  /* 0x000000104b00780c */ /* 0x000fe20003fa4270 */
[----:B------:R-:W-:Y:S01]  /*1b60*/  FMUL.FTZ R36, R53, UR6 ;  /* 0x0000000635247c20 */ /* 0x000fe20008410000 */
[----:B---3--:R-:W-:Y:S01]  /*1b70*/  FSEL R10, R10, -INF , P6 ;  /* 0xff8000000a0a7808 */ /* 0x008fe20003000000 */
[----:B------:R-:W-:-:S04]  /*1b80*/  FMUL.FTZ R53, R70, UR6 ;  /* 0x0000000646357c20 */ /* 0x000fc80008410000 */
[----:B------:R-:W3:Y:S01]  /*1b90*/  MUFU.TANH R19, R19 ;  /* 0x0000001300137308 */ /* 0x000ee20000002400 */
[----:B------:R-:W-:Y:S01]  /*1ba0*/  FMNMX.FTZ R85, R9, R84, !PT ;  /* 0x0000005409557209 */ /* 0x000fe20007810000 */
[----:B------:R-:W-:Y:S01]  /*1bb0*/  FMUL.FTZ R70, R87, UR6 ;  /* 0x0000000657467c20 */ /* 0x000fe20008410000 */
[----:B----4-:R-:W-:Y:S01]  /*1bc0*/  FSEL R7, R7, -INF , P4 ;  /* 0xff80000007077808 */ /* 0x010fe20002000000 */
[----:B------:R-:W-:Y:S01]  /*1bd0*/  FMUL.FTZ R39, R56, UR6 ;  /* 0x0000000638277c20 */ /* 0x000fe20008410000 */
[----:B------:R-:W-:-:S03]  /*1be0*/  FMUL.FTZ R37, R54, UR6 ;  /* 0x0000000636257c20 */ /* 0x000fc60008410000 */
[----:B------:R-:W4:Y:S01]  /*1bf0*/  MUFU.TANH R12, R12 ;  /* 0x0000000c000c7308 */ /* 0x000f220000002400 */
[----:B------:R-:W-:Y:S01]  /*1c00*/  ISETP.GT.AND P4, PT, R75, 0x11, PT ;  /* 0x000000114b00780c */ /* 0x000fe20003f84270 */
[----:B------:R-:W-:Y:S01]  /*1c10*/  FMUL.FTZ R40, R57, UR6 ;  /* 0x0000000639287c20 */ /* 0x000fe20008410000 */
[----:B0-----:R-:W-:Y:S01]  /*1c20*/  FSEL R13, R13, -INF , P5 ;  /* 0xff8000000d0d7808 */ /* 0x001fe20002800000 */
[----:B------:R-:W-:-:S04]  /*1c30*/  FMUL.FTZ R54, R71, UR6 ;  /* 0x0000000647367c20 */ /* 0x000fc80008410000 */
[----:B------:R-:W0:Y:S01]  /*1c40*/  MUFU.TANH R20, R20 ;  /* 0x0000001400147308 */ /* 0x000e220000002400 */
[----:B------:R-:W-:Y:S01]  /*1c50*/  FMNMX.FTZ R84, R10, R85, !PT ;  /* 0x000000550a547209 */ /* 0x000fe20007810000 */
[----:B------:R-:W-:Y:S01]  /*1c60*/  FMUL.FTZ R71, R88, UR6 ;  /* 0x0000000658477c20 */ /* 0x000fe20008410000 */
[----:B-1----:R-:W-:Y:S01]  /*1c70*/  FSEL R8, R8, -INF , P3 ;  /* 0xff80000008087808 */ /* 0x002fe20001800000 */
[----:B------:R-:W-:-:S04]  /*1c80*/  FMUL.FTZ R38, R55, UR6 ;  /* 0x0000000637267c20 */ /* 0x000fc80008410000 */
[----:B------:R-:W1:Y:S01]  /*1c90*/  MUFU.TANH R15, R15 ;  /* 0x0000000f000f7308 */ /* 0x000e620000002400 */
[----:B------:R-:W-:Y:S01]  /*1ca0*/  ISETP.GT.AND P3, PT, R75, 0x18, PT ;  /* 0x000000184b00780c */ /* 0x000fe20003f64270 */
[----:B------:R-:W-:Y:S01]  /*1cb0*/  FMUL.FTZ R43, R60, UR6 ;  /* 0x000000063c2b7c20 */ /* 0x000fe20008410000 */
[----:B-----5:R-:W-:Y:S01]  /*1cc0*/  FSEL R14, R14, -INF , P4 ;  /* 0xff8000000e0e7808 */ /* 0x020fe20002000000 */
[----:B------:R-:W-:-:S04]  /*1cd0*/  FMUL.FTZ R55, R72, UR6 ;  /* 0x0000000648377c20 */ /* 0x000fc80008410000 */
[----:B------:R-:W5:Y:S01]  /*1ce0*/  MUFU.TANH R23, R23 ;  /* 0x0000001700177308 */ /* 0x000f620000002400 */
[----:B------:R-:W-:Y:S01]  /*1cf0*/  FMNMX.FTZ R85, R13, R84, !PT ;  /* 0x000000540d557209 */ /* 0x000fe20007810000 */
[----:B------:R-:W-:Y:S01]  /*1d00*/  FMUL.FTZ R72, R89, UR6 ;  /* 0x0000000659487c20 */ /* 0x000fe20008410000 */
[----:B------:R-:W-:Y:S01]  /*1d10*/  FSEL R11, R11, -INF , P2 ;  /* 0xff8000000b0b7808 */ /* 0x000fe20001000000 */
[----:B------:R-:W-:-:S04]  /*1d20*/  FMUL.FTZ R44, R61, UR6 ;  /* 0x000000063d2c7c20 */ /* 0x000fc80008410000 */
        /* <DEDUP_REMOVED lines=9> */
[----:B------:R-:W-:-:S04]  /*1dc0*/  FMUL.FTZ R46, R63, UR6 ;  /* 0x000000063f2e7c20 */ /* 0x000fc80008410000 */
        /* <DEDUP_REMOVED lines=26> */
[----:B------:R-:W-:-:S07]  /*1f70*/  FMNMX.FTZ R87, R23, R86, !PT ;  /* 0x0000005617577209 */ /* 0x000fce0007810000 */
[----:B------:R-:W-:Y:S01]  /*1f80*/  MUFU.TANH R41, R41 ;  /* 0x0000002900297308 */ /* 0x000fe20000002400 */
[----:B----4-:R-:W-:-:S07]  /*1f90*/  FSEL R21, R21, -INF , P3 ;  /* 0xff80000015157808 */ /* 0x010fce0001800000 */
[----:B------:R-:W-:Y:S01]  /*1fa0*/  MUFU.TANH R42, R42 ;  /* 0x0000002a002a7308 */ /* 0x000fe20000002400 */
[----:B------:R-:W-:-:S07]  /*1fb0*/  ISETP.GT.AND P3, PT, R75, 0x29, PT ;  /* 0x000000294b00780c */ /* 0x000fce0003f64270 */
[----:B------:R-:W-:Y:S01]  /*1fc0*/  MUFU.TANH R59, R59 ;  /* 0x0000003b003b7308 */ /* 0x000fe20000002400 */
[----:B0-----:R-:W-:-:S07]  /*1fd0*/  FSEL R27, R27, -INF , P4 ;  /* 0xff8000001b1b7808 */ /* 0x001fce0002000000 */
[----:B------:R-:W-:Y:S01]  /*1fe0*/  MUFU.TANH R58, R58 ;  /* 0x0000003a003a7308 */ /* 0x000fe20000002400 */
[----:B------:R-:W-:Y:S01]  /*1ff0*/  FMNMX.FTZ R86, R24, R87, !PT ;  /* 0x0000005718567209 */ /* 0x000fe20007810000 */
[----:B------:R-:W-:-:S06]  /*2000*/  FMUL.FTZ R76, R92, UR6 ;  /* 0x000000065c4c7c20 */ /* 0x000fcc0008410000 */
[----:B------:R-:W0:Y:S08]  /*2010*/  MUFU.TANH R26, R26 ;  /* 0x0000001a001a7308 */ /* 0x000e300000002400 */
[----:B------:R-:W4:Y:S01]  /*2020*/  MUFU.TANH R32, R32 ;  /* 0x0000002000207308 */ /* 0x000f220000002400 */
[----:B-1----:R-:W-:Y:S01]  /*2030*/  FSEL R22, R22, -INF , P2 ;  /* 0xff80000016167808 */ /* 0x002fe20001000000 */
[----:B------:R-:W-:-:S06]  /*2040*/  FMUL.FTZ R73, R90, UR6 ;  /* 0x000000065a497c20 */ /* 0x000fcc0008410000 */
[----:B------:R-:W1:Y:S01]  /*2050*/  MUFU.TANH R29, R29 ;  /* 0x0000001d001d7308 */ /* 0x000e620000002400 */
[----:B------:R-:W-:Y:S02]  /*2060*/  ISETP.GT.AND P2, PT, R75, 0x30, PT ;  /* 0x000000304b00780c */ /* 0x000fe40003f44270 */
[----:B-----5:R-:W-:-:S05]  /*2070*/  FSEL R28, R28, -INF , P3 ;  /* 0xff8000001c1c7808 */ /* 0x020fca0001800000 */
[----:B------:R-:W5:Y:S01]  /*2080*/  MUFU.TANH R35, R35 ;  /* 0x0000002300237308 */ /* 0x000f620000002400 */
[----:B------:R-:W-:Y:S02]  /*2090*/  FMNMX.FTZ R87, R27, R86, !PT ;  /* 0x000000561b577209 */ /* 0x000fe40007810000 */
[----:B------:R-:W-:-:S05]  /*20a0*/  FSEL R25, R25, -INF , P6 ;  /* 0xff80000019197808 */ /* 0x000fca0003000000 */
[----:B------:R-:W5:Y:S01]  /*20b0*/  MUFU.TANH R30, R30 ;  /* 0x0000001e001e7308 */ /* 0x000f620000002400 */
[----:B------:R-:W-:Y:S02]  /*20c0*/  ISETP.GT.AND P6, PT, R75, 0x31, PT ;  /* 0x000000314b00780c */ /* 0x000fe40003fc4270 */
[----:B---3--:R-:W-:-:S05]  /*20d0*/  FSEL R31, R31, -INF , P2 ;  /* 0xff8000001f1f7808 */ /* 0x008fca0001000000 */
[----:B------:R-:W3:Y:S01]  /*20e0*/  MUFU.TANH R36, R36 ;  /* 0x0000002400247308 */ /* 0x000ee20000002400 */
[----:B------:R-:W-:Y:S02]  /*20f0*/  FMNMX.FTZ R88, R28, R87, !PT ;  /* 0x000000571c587209 */ /* 0x000fe40007810000 */
[----:B0-----:R-:W-:-:S05]  /*2100*/  FSEL R26, R26, -INF , P5 ;  /* 0xff8000001a1a7808 */ /* 0x001fca0002800000 */
[----:B------:R-:W0:Y:S01]  /*2110*/  MUFU.TANH R33, R33 ;  /* 0x0000002100217308 */ /* 0x000e220000002400 */
[----:B------:R-:W-:Y:S02]  /*2120*/  ISETP.GT.AND P5, PT, R75, 0x38, PT ;  /* 0x000000384b00780c */ /* 0x000fe40003fa4270 */
[----:B----4-:R-:W-:-:S05]  /*2130*/  FSEL R32, R32, -INF , P6 ;  /* 0xff80000020207808 */ /* 0x010fca0003000000 */
[----:B------:R-:W4:Y:S01]  /*2140*/  MUFU.TANH R39, R39 ;  /* 0x0000002700277308 */ /* 0x000f220000002400 */
[----:B------:R-:W-:Y:S02]  /*2150*/  FMNMX.FTZ R89, R31, R88, !PT ;  /* 0x000000581f597209 */ /* 0x000fe40007810000 */
[----:B-1----:R-:W-:-:S05]  /*2160*/  FSEL R29, R29, -INF , P4 ;  /* 0xff8000001d1d7808 */ /* 0x002fca0002000000 */
        /* <DEDUP_REMOVED lines=20> */
[----:B-----5:R-:W-:Y:S02]  /*22b0*/  FSEL R40, R40, -INF , P2 ;  /* 0xff80000028287808 */ /* 0x020fe40001000000 */
[----:B------:R-:W-:-:S03]  /*22c0*/  FMNMX.FTZ R89, R39, R88, !PT ;  /* 0x0000005827597209 */ /* 0x000fc60007810000 */
[----:B------:R-:W5:Y:S01]  /*22d0*/  MUFU.TANH R48, R48 ;  /* 0x0000003000307308 */ /* 0x000f620000002400 */
[----:B------:R-:W-:Y:S02]  /*22e0*/  FSEL R37, R37, -INF , P5 ;  /* 0xff80000025257808 */ /* 0x000fe40002800000 */
[----:B------:R-:W-:Y:S02]  /*22f0*/  ISETP.GT.AND P5, PT, R75, 0x49, PT ;  /* 0x000000494b00780c */ /* 0x000fe40003fa4270 */
[----:B---3--:R-:W-:-:S03]  /*2300*/  FSEL R43, R43, -INF , P6 ;  /* 0xff8000002b2b7808 */ /* 0x008fc60003000000 */
[----:B------:R-:W3:Y:S01]  /*2310*/  MUFU.TANH R45, R45 ;  /* 0x0000002d002d7308 */ /* 0x000ee20000002400 */
[----:B------:R-:W-:Y:S02]  /*2320*/  FMNMX.FTZ R88, R40, R89, !PT ;  /* 0x0000005928587209 */ /* 0x000fe40007810000 */
[----:B0-----:R-:W-:-:S05]  /*2330*/  FSEL R38, R38, -INF , P4 ;  /* 0xff80000026267808 */ /* 0x001fca0002000000 */
[----:B------:R-:W0:Y:S01]  /*2340*/  MUFU.TANH R51, R51 ;  /* 0x0000003300337308 */ /* 0x000e220000002400 */
[----:B------:R-:W-:Y:S02]  /*2350*/  ISETP.GT.AND P4, PT, R75, 0x50, PT ;  /* 0x000000504b00780c */ /* 0x000fe40003f84270 */
[----:B----4-:R-:W-:Y:S02]  /*2360*/  FSEL R44, R44, -INF , P5 ;  /* 0xff8000002c2c7808 */ /* 0x010fe40002800000 */
[----:B------:R-:W-:-:S03]  /*2370*/  FMNMX.FTZ R89, R43, R88, !PT ;  /* 0x000000582b597209 */ /* 0x000fc60007810000 */
[----:B------:R-:W4:Y:S01]  /*2380*/  MUFU.TANH R46, R46 ;  /* 0x0000002e002e7308 */ /* 0x000f220000002400 */
[----:B------:R-:W-:Y:S02]  /*2390*/  FSEL R41, R41, -INF , P3 ;  /* 0xff80000029297808 */ /* 0x000fe40001800000 */
[----:B------:R-:W-:-:S05]  /*23a0*/  ISETP.GT.AND P3, PT, R75, 0x51, PT ;  /* 0x000000514b00780c */ /* 0x000fca0003f64270 */
[----:B------:R-:W2:Y:S01]  /*23b0*/  MUFU.TANH R52, R52 ;  /* 0x0000003400347308 */ /* 0x000ea20000002400 */
[----:B-1----:R-:W-:Y:S02]  /*23c0*/  FSEL R47, R47, -INF , P4 ;  /* 0xff8000002f2f7808 */ /* 0x002fe40002000000 */
[----:B------:R-:W-:-:S05]  /*23d0*/  FMNMX.FTZ R88, R44, R89, !PT ;  /* 0x000000592c587209 */ /* 0x000fca0007810000 */
[----:B------:R-:W1:Y:S01]  /*23e0*/  MUFU.TANH R49, R49 ;  /* 0x0000003100317308 */ /* 0x000e620000002400 */
[----:B------:R-:W-:Y:S02]  /*23f0*/  FSEL R42, R42, -INF , P2 ;  /* 0xff8000002a2a7808 */ /* 0x000fe40001000000 */
[----:B------:R-:W-:-:S05]  /*2400*/  ISETP.GT.AND P2, PT, R75, 0x58, PT ;  /* 0x000000584b00780c */ /* 0x000fca0003f44270 */
[----:B------:R-:W1:Y:S01]  /*2410*/  MUFU.TANH R55, R55 ;  /* 0x0000003700377308 */ /* 0x000e620000002400 */
[----:B-----5:R-:W-:Y:S02]  /*2420*/  FSEL R48, R48, -INF , P3 ;  /* 0xff80000030307808 */ /* 0x020fe40001800000 */
[----:B------:R-:W-:-:S05]  /*2430*/  FMNMX.FTZ R89, R47, R88, !PT ;  /* 0x000000582f597209 */ /* 0x000fca0007810000 */
[----:B------:R-:W5:Y:S01]  /*2440*/  MUFU.TANH R50, R50 ;  /* 0x0000003200327308 */ /* 0x000f620000002400 */
[----:B---3--:R-:W-:Y:S02]  /*2450*/  FSEL R45, R45, -INF , P6 ;  /* 0xff8000002d2d7808 */ /* 0x008fe40003000000 */
[----:B------:R-:W-:-:S05]  /*2460*/  ISETP.GT.AND P6, PT, R75, 0x59, PT ;  /* 0x000000594b00780c */ /* 0x000fca0003fc4270 */
[----:B------:R-:W3:Y:S01]  /*2470*/  MUFU.TANH R56, R56 ;  /* 0x0000003800387308 */ /* 0x000ee20000002400 */
[----:B0-----:R-:W-:Y:S02]  /*2480*/  FSEL R51, R51, -INF , P2 ;  /* 0xff80000033337808 */ /* 0x001fe40001000000 */
[----:B------:R-:W-:-:S05]  /*2490*/  FMNMX.FTZ R88, R48, R89, !PT ;  /* 0x0000005930587209 */ /* 0x000fca0007810000 */
[----:B------:R-:W0:Y:S01]  /*24a0*/  MUFU.TANH R53, R53 ;  /* 0x0000003500357308 */ /* 0x000e220000002400 */
[----:B----4-:R-:W-:Y:S02]  /*24b0*/  FSEL R46, R46, -INF , P5 ;  /* 0xff8000002e2e7808 */ /* 0x010fe40002800000 */
[----:B------:R-:W-:Y:S02]  /*24c0*/  ISETP.GT.AND P5, PT, R75, 0x60, PT ;  /* 0x000000604b00780c */ /* 0x000fe40003fa4270 */
[----:B--2---:R-:W-:-:S03]  /*24d0*/  FSEL R52, R52, -INF , P6 ;  /* 0xff80000034347808 */ /* 0x004fc60003000000 */
[----:B------:R-:W2:Y:S01]  /*24e0*/  MUFU.TANH R54, R54 ;  /* 0x0000003600367308 */ /* 0x000ea20000002400 */
[----:B------:R-:W-:Y:S02]  /*24f0*/  FMNMX.FTZ R89, R51, R88, !PT ;  /* 0x0000005833597209 */ /* 0x000fe40007810000 */
[----:B-1----:R-:W-:-:S05]  /*2500*/  FSEL R49, R49, -INF , P4 ;  /* 0xff80000031317808 */ /* 0x002fca0002000000 */
[----:B------:R-:W1:Y:S01]  /*2510*/  MUFU.TANH R60, R60 ;  /* 0x0000003c003c7308 */ /* 0x000e620000002400 */
[----:B------:R-:W-:Y:S02]  /*2520*/  ISETP.GT.AND P4, PT, R75, 0x61, PT ;  /* 0x000000614b00780c */ /* 0x000fe40003f84270 */
[----:B------:R-:W-:Y:S02]  /*2530*/  FSEL R55, R55, -INF , P5 ;  /* 0xff80000037377808 */ /* 0x000fe40002800000 */
[----:B------:R-:W-:-:S03]  /*2540*/  FMNMX.FTZ R88, R52, R89, !PT ;  /* 0x0000005934587209 */ /* 0x000fc60007810000 */
[----:B------:R-:W4:Y:S01]  /*2550*/  MUFU.TANH R57, R57 ;  /* 0x0000003900397308 */ /* 0x000f220000002400 */
[----:B-----5:R-:W-:Y:S02]  /*2560*/  FSEL R50, R50, -INF , P3 ;  /* 0xff80000032327808 */ /* 0x020fe40001800000 */
[----:B------:R-:W-:-:S05]  /*2570*/  ISETP.GT.AND P3, PT, R75, 0x68, PT ;  /* 0x000000684b00780c */ /* 0x000fca0003f64270 */
[----:B------:R-:W5:Y:S01]  /*2580*/  MUFU.TANH R63, R63 ;  /* 0x0000003f003f7308 */ /* 0x000f620000002400 */
[----:B---3--:R-:W-:Y:S02]  /*2590*/  FSEL R56, R56, -INF , P4 ;  /* 0xff80000038387808 */ /* 0x008fe40002000000 */
[----:B------:R-:W-:-:S05]  /*25a0*/  FMNMX.FTZ R89, R55, R88, !PT ;  /* 0x0000005837597209 */ /* 0x000fca0007810000 */
[----:B------:R-:W3:Y:S01]  /*25b0*/  MUFU.TANH R64, R64 ;  /* 0x0000004000407308 */ /* 0x000ee20000002400 */
[----:B0-----:R-:W-:Y:S02]  /*25c0*/  FSEL R53, R53, -INF , P2 ;  /* 0xff80000035357808 */ /* 0x001fe40001000000 */
[----:B------:R-:W-:Y:S02]  /*25d0*/  ISETP.GT.AND P2, PT, R75, 0x69, PT ;  /* 0x000000694b00780c */ /* 0x000fe40003f44270 */
[----:B------:R-:W-:-:S03]  /*25e0*/  FSEL R59, R59, -INF , P3 ;  /* 0xff8000003b3b7808 */ /* 0x000fc60001800000 */
[----:B------:R-:W0:Y:S01]  /*25f0*/  MUFU.TANH R61, R61 ;  /* 0x0000003d003d7308 */ /* 0x000e220000002400 */
[----:B------:R-:W-:Y:S02]  /*2600*/  FMNMX.FTZ R88, R56, R89, !PT ;  /* 0x0000005938587209 */ /* 0x000fe40007810000 */
[----:B--2---:R-:W-:-:S05]  /*2610*/  FSEL R54, R54, -INF , P6 ;  /* 0xff80000036367808 */ /* 0x004fca0003000000 */
[----:B------:R-:W2:Y:S01]  /*2620*/  MUFU.TANH R67, R67 ;  /* 0x0000004300437308 */ /* 0x000ea20000002400 */
[----:B------:R-:W-:Y:S02]  /*2630*/  ISETP.GT.AND P6, PT, R75, 0x70, PT ;  /* 0x000000704b00780c */ /* 0x000fe40003fc4270 */
[----:B-1----:R-:W-:Y:S02]  /*2640*/  FSEL R60, R60, -INF , P2 ;  /* 0xff8000003c3c7808 */ /* 0x002fe40001000000 */
[----:B------:R-:W-:-:S03]  /*2650*/  FMNMX.FTZ R89, R59, R88, !PT ;  /* 0x000000583b597209 */ /* 0x000fc60007810000 */
[----:B------:R-:W1:Y:S01]  /*2660*/  MUFU.TANH R62, R62 ;  /* 0x0000003e003e7308 */ /* 0x000e620000002400 */
[----:B----4-:R-:W-:Y:S02]  /*2670*/  FSEL R57, R57, -INF , P5 ;  /* 0xff80000039397808 */ /* 0x010fe40002800000 */
[----:B------:R-:W-:-:S05]  /*2680*/  ISETP.GT.AND P5, PT, R75, 0x71, PT ;  /* 0x000000714b00780c */ /* 0x000fca0003fa4270 */
[----:B------:R-:W4:Y:S01]  /*2690*/  MUFU.TANH R68, R68 ;  /* 0x0000004400447308 */ /* 0x000f220000002400 */
[----:B-----5:R-:W-:Y:S02]  /*26a0*/  FSEL R63, R63, -INF , P6 ;  /* 0xff8000003f3f7808 */ /* 0x020fe40003000000 */
[----:B------:R-:W-:-:S05]  /*26b0*/  FMNMX.FTZ R88, R60, R89, !PT ;  /* 0x000000593c587209 */ /* 0x000fca0007810000 */
[----:B------:R-:W5:Y:S01]  /*26c0*/  MUFU.TANH R65, R65 ;  /* 0x0000004100417308 */ /* 0x000f620000002400 */
[----:B------:R-:W-:Y:S01]  /*26d0*/  FSEL R58, R58, -INF , P4 ;  /* 0xff8000003a3a7808 */ /* 0x000fe20002000000 */
[----:B------:R-:W-:Y:S01]  /*26e0*/  FMUL.FTZ R77, R93, UR6 ;  /* 0x000000065d4d7c20 */ /* 0x000fe20008410000 */
[----:B------:R-:W-:-:S05]  /*26f0*/  ISETP.GT.AND P4, PT, R75, 0x78, PT ;  /* 0x000000784b00780c */ /* 0x000fca0003f84270 */
[----:B------:R-:W5:Y:S01]  /*2700*/  MUFU.TANH R71, R71 ;  /* 0x0000004700477308 */ /* 0x000f620000002400 */
[----:B---3--:R-:W-:Y:S02]  /*2710*/  FSEL R64, R64, -INF , P5 ;  /* 0xff80000040407808 */ /* 0x008fe40002800000 */
[----:B------:R-:W-:-:S05]  /*2720*/  FMNMX.FTZ R89, R63, R88, !PT ;  /* 0x000000583f597209 */ /* 0x000fca0007810000 */
[----:B------:R-:W3:Y:S01]  /*2730*/  MUFU.TANH R66, R66 ;  /* 0x0000004200427308 */ /* 0x000ee20000002400 */
[----:B0-----:R-:W-:Y:S01]  /*2740*/  FSEL R61, R61, -INF , P3 ;  /* 0xff8000003d3d7808 */ /* 0x001fe20001800000 */
[----:B------:R-:W-:Y:S01]  /*2750*/  FMUL.FTZ R80, R96, UR6 ;  /* 0x0000000660507c20 */ /* 0x000fe20008410000 */
[----:B------:R-:W-:-:S05]  /*2760*/  ISETP.GT.AND P3, PT, R75, 0x79, PT ;  /* 0x000000794b00780c */ /* 0x000fca0003f64270 */
[----:B------:R-:W0:Y:S01]  /*2770*/  MUFU.TANH R72, R72 ;  /* 0x0000004800487308 */ /* 0x000e220000002400 */
[----:B--2---:R-:W-:Y:S02]  /*2780*/  FSEL R67, R67, -INF , P4 ;  /* 0xff80000043437808 */ /* 0x004fe40002000000 */
[----:B------:R-:W-:-:S05]  /*2790*/  FMNMX.FTZ R88, R64, R89, !PT ;  /* 0x0000005940587209 */ /* 0x000fca0007810000 */
[----:B------:R-:W2:Y:S01]  /*27a0*/  MUFU.TANH R69, R69 ;  /* 0x0000004500457308 */ /* 0x000ea20000002400 */
[----:B------:R-:W-:Y:S01]  /*27b0*/  FMUL.FTZ R74, R91, UR6 ;  /* 0x000000065b4a7c20 */ /* 0x000fe20008410000 */
[----:B-1----:R-:W-:Y:S01]  /*27c0*/  FSEL R62, R62, -INF , P2 ;  /* 0xff8000003e3e7808 */ /* 0x002fe20001000000 */
[----:B------:R-:W-:-:S05]  /*27d0*/  FMUL.FTZ R81, R97, UR6 ;  /* 0x0000000661517c20 */ /* 0x000fca0008410000 */
[----:B------:R-:W1:Y:S01]  /*27e0*/  MUFU.TANH R76, R76 ;  /* 0x0000004c004c7308 */ /* 0x000e620000002400 */
[----:B------:R-:W-:Y:S02]  /*27f0*/  ISETP.GT.AND P2, PT, R75, 0x80, PT ;  /* 0x000000804b00780c */ /* 0x000fe40003f44270 */
[----:B----4-:R-:W-:Y:S02]  /*2800*/  FSEL R68, R68, -INF , P3 ;  /* 0xff80000044447808 */ /* 0x010fe40001800000 */
[----:B------:R-:W-:-:S03]  /*2810*/  FMNMX.FTZ R89, R67, R88, !PT ;  /* 0x0000005843597209 */ /* 0x000fc60007810000 */
[----:B------:R-:W4:Y:S01]  /*2820*/  MUFU.TANH R70, R70 ;  /* 0x0000004600467308 */ /* 0x000f220000002400 */
[----:B-----5:R-:W-:Y:S01]  /*2830*/  FSEL R65, R65, -INF , P6 ;  /* 0xff80000041417808 */ /* 0x020fe20003000000 */
[----:B------:R-:W-:Y:S01]  /*2840*/  FMUL.FTZ R78, R94, UR6 ;  /* 0x000000065e4e7c20 */ /* 0x000fe20008410000 */
[----:B------:R-:W-:-:S05]  /*2850*/  FMUL.FTZ R84, R100, UR6 ;  /* 0x0000000664547c20 */ /* 0x000fca0008410000 */
[----:B------:R-:W5:Y:S01]  /*2860*/  MUFU.TANH R77, R77 ;  /* 0x0000004d004d7308 */ /* 0x000f620000002400 */
[----:B------:R-:W-:Y:S02]  /*2870*/  ISETP.GT.AND P6, PT, R75, 0x81, PT ;  /* 0x000000814b00780c */ /* 0x000fe40003fc4270 */
[----:B------:R-:W-:Y:S02]  /*2880*/  FSEL R71, R71, -INF , P2 ;  /* 0xff80000047477808 */ /* 0x000fe40001000000 */
[----:B------:R-:W-:-:S03]  /*2890*/  FMNMX.FTZ R88, R68, R89, !PT ;  /* 0x0000005944587209 */ /* 0x000fc60007810000 */
[----:B------:R-:W5:Y:S01]  /*28a0*/  MUFU.TANH R73, R73 ;  /* 0x0000004900497308 */ /* 0x000f620000002400 */
[----:B---3--:R-:W-:Y:S01]  /*28b0*/  FSEL R66, R66, -INF , P5 ;  /* 0xff80000042427808 */ /* 0x008fe20002800000 */
[----:B------:R-:W-:Y:S01]  /*28c0*/  FMUL.FTZ R79, R95, UR6 ;  /* 0x000000065f4f7c20 */ /* 0x000fe20008410000 */
[----:B------:R-:W-:-:S05]  /*28d0*/  ISETP.GT.AND P5, PT, R75, 0x88, PT ;  /* 0x000000884b00780c */ /* 0x000fca0003fa4270 */
[----:B------:R-:W3:Y:S01]  /*28e0*/  MUFU.TANH R80, R80 ;  /* 0x0000005000507308 */ /* 0x000ee20000002400 */
[----:B0-----:R-:W-:Y:S01]  /*28f0*/  FSEL R72, R72, -INF , P6 ;  /* 0xff80000048487808 */ /* 0x001fe20003000000 */
[----:B------:R-:W-:Y:S01]  /*2900*/  FMUL.FTZ R85, R101, UR6 ;  /* 0x0000000665557c20 */ /* 0x000fe20008410000 */
[----:B------:R-:W-:-:S05]  /*2910*/  FMNMX.FTZ R89, R71, R88, !PT ;  /* 0x0000005847597209 */ /* 0x000fca0007810000 */
[----:B------:R-:W0:Y:S01]  /*2920*/  MUFU.TANH R74, R74 ;  /* 0x0000004a004a7308 */ /* 0x000e220000002400 */
[----:B--2---:R-:W-:Y:S01]  /*2930*/  FSEL R69, R69, -INF , P4 ;  /* 0xff80000045457808 */ /* 0x004fe20002000000 */
[----:B------:R-:W-:-:S06]  /*2940*/  FMUL.FTZ R82, R98, UR6 ;  /* 0x0000000662527c20 */ /* 0x000fcc0008410000 */
[----:B------:R-:W2:Y:S01]  /*2950*/  MUFU.TANH R81, R81 ;  /* 0x0000005100517308 */ /* 0x000ea20000002400 */
[----:B------:R-:W-:Y:S01]  /*2960*/  ISETP.GT.AND P4, PT, R75, 0x89, PT ;  /* 0x000000894b00780c */ /* 0x000fe20003f84270 */
[----:B------:R-:W-:Y:S01]  /*2970*/  FMUL.FTZ R92, R104, UR6 ;  /* 0x00000006685c7c20 */ /* 0x000fe20008410000 */
[----:B-1----:R-:W-:Y:S02]  /*2980*/  FSEL R76, R76, -INF , P5 ;  /* 0xff8000004c4c7808 */ /* 0x002fe40002800000 */
[----:B------:R-:W-:-:S03]  /*2990*/  FMNMX.FTZ R89, R72, R89, !PT ;  /* 0x0000005948597209 */ /* 0x000fc60007810000 */
[----:B------:R-:W1:Y:S01]  /*29a0*/  MUFU.TANH R78, R78 ;  /* 0x0000004e004e7308 */ /* 0x000e620000002400 */
[----:B----4-:R-:W-:Y:S01]  /*29b0*/  FSEL R70, R70, -INF , P3 ;  /* 0xff80000046467808 */ /* 0x010fe20001800000 */
[----:B------:R-:W-:-:S06]  /*29c0*/  FMUL.FTZ R83, R99, UR6 ;  /* 0x0000000663537c20 */ /* 0x000fcc0008410000 */
[----:B------:R-:W4:Y:S01]  /*29d0*/  MUFU.TANH R84, R84 ;  /* 0x0000005400547308 */ /* 0x000f220000002400 */
[----:B------:R-:W-:Y:S01]  /*29e0*/  ISETP.GT.AND P3, PT, R75, 0x90, PT ;  /* 0x000000904b00780c */ /* 0x000fe20003f64270 */
[----:B------:R-:W-:Y:S01]  /*29f0*/  FMUL.FTZ R91, R105, UR6 ;  /* 0x00000006695b7c20 */ /* 0x000fe20008410000 */
[----:B-----5:R-:W-:Y:S02]  /*2a00*/  FSEL R77, R77, -INF , P4 ;  /* 0xff8000004d4d7808 */ /* 0x020fe40002000000 */
[----:B------:R-:W-:-:S03]  /*2a10*/  FMNMX.FTZ R88, R76, R89, !PT ;  /* 0x000000594c587209 */ /* 0x000fc60007810000 */
[----:B------:R-:W5:Y:S01]  /*2a20*/  MUFU.TANH R79, R79 ;  /* 0x0000004f004f7308 */ /* 0x000f620000002400 */
[----:B------:R-:W-:Y:S01]  /*2a30*/  FSEL R73, R73, -INF , P2 ;  /* 0xff80000049497808 */ /* 0x000fe20001000000 */
[----:B------:R-:W-:Y:S01]  /*2a40*/  FMUL.FTZ R86, R102, UR6 ;  /* 0x0000000666567c20 */ /* 0x000fe20008410000 */
[----:B------:R-:W-:-:S05]  /*2a50*/  ISETP.GT.AND P2, PT, R75, 0x91, PT ;  /* 0x000000914b00780c */ /* 0x000fca0003f44270 */
[----:B------:R-:W5:Y:S01]  /*2a60*/  MUFU.TANH R85, R85 ;  /* 0x0000005500557308 */ /* 0x000f620000002400 */
[----:B---3--:R-:W-:Y:S01]  /*2a70*/  FSEL R80, R80, -INF , P3 ;  /* 0xff80000050507808 */ /* 0x008fe20001800000 */
[----:B------:R-:W-:Y:S01]  /*2a80*/  FMUL.FTZ R93, R108, UR6 ;  /* 0x000000066c5d7c20 */ /* 0x000fe20008410000 */
[----:B------:R-:W-:-:S05]  /*2a90*/  FMNMX.FTZ R89, R77, R88, !PT ;  /* 0x000000584d597209 */ /* 0x000fca0007810000 */
[----:B------:R-:W3:Y:S01]  /*2aa0*/  MUFU.TANH R82, R82 ;  /* 0x0000005200527308 */ /* 0x000ee20000002400 */
[----:B0-----:R-:W-:Y:S01]  /*2ab0*/  FSEL R74, R74, -INF , P6 ;  /* 0xff8000004a4a7808 */ /* 0x001fe20003000000 */
[----:B------:R-:W-:Y:S01]  /*2ac0*/  FMUL.FTZ R87, R103, UR6 ;  /* 0x0000000667577c20 */ /* 0x000fe20008410000 */
[----:B------:R-:W-:-:S05]  /*2ad0*/  ISETP.GT.AND P6, PT, R75, 0x98, PT ;  /* 0x000000984b00780c */ /* 0x000fca0003fc4270 */
[----:B------:R-:W0:Y:S01]  /*2ae0*/  MUFU.TANH R92, R92 ;  /* 0x0000005c005c7308 */ /* 0x000e220000002400 */
[----:B--2---:R-:W-:Y:S01]  /*2af0*/  FSEL R88, R81, -INF , P2 ;  /* 0xff80000051587808 */ /* 0x004fe20001000000 */
[----:B------:R-:W-:Y:S01]  /*2b00*/  FMUL.FTZ R100, R109, UR6 ;  /* 0x000000066d647c20 */ /* 0x000fe20008410000 */
[----:B------:R-:W-:-:S05]  /*2b10*/  FMNMX.FTZ R81, R80, R89, !PT ;  /* 0x0000005950517209 */ /* 0x000fca0007810000 */
[----:B------:R-:W2:Y:S01]  /*2b20*/  MUFU.TANH R83, R83 ;  /* 0x0000005300537308 */ /* 0x000ea20000002400 */
[----:B-1----:R-:W-:Y:S01]  /*2b30*/  FSEL R78, R78, -INF , P5 ;  /* 0xff8000004e4e7808 */ /* 0x002fe20002800000 */
[----:B------:R-:W-:Y:S01]  /*2b40*/  FMUL.FTZ R94, R106, UR6 ;  /* 0x000000066a5e7c20 */ /* 0x000fe20008410000 */
[----:B----4-:R-:W-:-:S05]  /*2b50*/  FSEL R89, R84, -INF , P6 ;  /* 0xff80000054597808 */ /* 0x010fca0003000000 */
[----:B------:R-:W1:Y:S01]  /*2b60*/  MUFU.TANH R91, R91 ;  /* 0x0000005b005b7308 */ /* 0x000e620000002400 */
[----:B------:R-:W-:Y:S02]  /*2b70*/  ISETP.GT.AND P5, PT, R75, 0x99, PT ;  /* 0x000000994b00780c */ /* 0x000fe40003fa4270 */
[----:B------:R-:W-:-:S05]  /*2b80*/  FMNMX.FTZ R84, R88, R81, !PT ;  /* 0x0000005158547209 */ /* 0x000fca0007810000 */
[----:B------:R-:W4:Y:S01]  /*2b90*/  MUFU.TANH R86, R86 ;  /* 0x0000005600567308 */ /* 0x000f220000002400 */
[----:B-----5:R-:W-:Y:S01]  /*2ba0*/  FSEL R79, R79, -INF , P4 ;  /* 0xff8000004f4f7808 */ /* 0x020fe20002000000 */
[----:B------:R-:W-:Y:S01]  /*2bb0*/  FMUL.FTZ R95, R107, UR6 ;  /* 0x000000066b5f7c20 */ /* 0x000fe20008410000 */
[----:B------:R-:W-:-:S05]  /*2bc0*/  ISETP.GT.AND P4, PT, R75, 0xa0, PT ;  /* 0x000000a04b00780c */ /* 0x000fca0003f84270 */
[----:B------:R-:W5:Y:S01]  /*2bd0*/  MUFU.TANH R93, R93 ;  /* 0x0000005d005d7308 */ /* 0x000f620000002400 */
[----:B------:R-:W-:Y:S02]  /*2be0*/  FSEL R90, R85, -INF , P5 ;  /* 0xff800000555a7808 */ /* 0x000fe40002800000 */
[----:B------:R-:W-:-:S05]  /*2bf0*/  FMNMX.FTZ R81, R89, R84, !PT ;  /* 0x0000005459517209 */ /* 0x000fca0007810000 */
[----:B------:R-:W5:Y:S01]  /*2c00*/  MUFU.TANH R87, R87 ;  /* 0x0000005700577308 */ /* 0x000f620000002400 */
[----:B---3--:R-:W-:Y:S01]  /*2c10*/  FSEL R82, R82, -INF , P3 ;  /* 0xff80000052527808 */ /* 0x008fe20001800000 */
[----:B------:R-:W-:Y:S01]  /*2c20*/  FMUL.FTZ R96, R110, UR6 ;  /* 0x000000066e607c20 */ /* 0x000fe20008410000 */
[----:B------:R-:W-:-:S05]  /*2c30*/  ISETP.GT.AND P3, PT, R75, 0xa1, PT ;  /* 0x000000a14b00780c */ /* 0x000fca0003f64270 */
[----:B------:R-:W3:Y:S01]  /*2c40*/  MUFU.TANH R100, R100 ;  /* 0x0000006400647308 */ /* 0x000ee20000002400 */
[----:B0-----:R-:W-:Y:S02]  /*2c50*/  FSEL R92, R92, -INF , P4 ;  /* 0xff8000005c5c7808 */ /* 0x001fe40002000000 */
[----:B------:R-:W-:-:S05]  /*2c60*/  FMNMX.FTZ R81, R90, R81, !PT ;  /* 0x000000515a517209 */ /* 0x000fca0007810000 */
[----:B------:R-:W0:Y:S01]  /*2c70*/  MUFU.TANH R94, R94 ;  /* 0x0000005e005e7308 */ /* 0x000e220000002400 */
[----:B--2---:R-:W-:Y:S02]  /*2c80*/  FSEL R83, R83, -INF , P2 ;  /* 0xff80000053537808 */ /* 0x004fe40001000000 */
[----:B------:R-:W-:-:S05]  /*2c90*/  ISETP.GT.AND P2, PT, R75, 0xa8, PT ;  /* 0x000000a84b00780c */ /* 0x000fca0003f44270 */
[----:B------:R-:W2:Y:S01]  /*2ca0*/  MUFU.TANH R112, R112 ;  /* 0x0000007000707308 */ /* 0x000ea20000002400 */
[----:B-1----:R-:W-:Y:S02]  /*2cb0*/  FSEL R91, R91, -INF , P3 ;  /* 0xff8000005b5b7808 */ /* 0x002fe40001800000 */
[----:B------:R-:W-:-:S05]  /*2cc0*/  FMNMX.FTZ R84, R92, R81, !PT ;  /* 0x000000515c547209 */ /* 0x000fca0007810000 */
[----:B------:R-:W1:Y:S01]  /*2cd0*/  MUFU.TANH R95, R95 ;  /* 0x0000005f005f7308 */ /* 0x000e620000002400 */
[----:B----4-:R-:W-:Y:S02]  /*2ce0*/  FSEL R86, R86, -INF , P6 ;  /* 0xff80000056567808 */ /* 0x010fe40003000000 */
[----:B------:R-:W-:-:S05]  /*2cf0*/  ISETP.GT.AND P6, PT, R75, 0xa9, PT ;  /* 0x000000a94b00780c */ /* 0x000fca0003fc4270 */
[----:B------:R-:W4:Y:S01]  /*2d00*/  MUFU.TANH R98, R113 ;  /* 0x0000007100627308 */ /* 0x000f220000002400 */
[----:B-----5:R-:W-:Y:S02]  /*2d10*/  FSEL R93, R93, -INF , P2 ;  /* 0xff8000005d5d7808 */ /* 0x020fe40001000000 */
[----:B------:R-:W-:-:S05]  /*2d20*/  FMNMX.FTZ R84, R91, R84, !PT ;  /* 0x000000545b547209 */ /* 0x000fca0007810000 */
[----:B------:R-:W5:Y:S01]  /*2d30*/  MUFU.TANH R96, R96 ;  /* 0x0000006000607308 */ /* 0x000f620000002400 */
[----:B------:R-:W-:Y:S02]  /*2d40*/  FSEL R87, R87, -INF , P5 ;  /* 0xff80000057577808 */ /* 0x000fe40002800000 */
[----:B------:R-:W-:-:S05]  /*2d50*/  ISETP.GT.AND P5, PT, R75, 0xb0, PT ;  /* 0x000000b04b00780c */ /* 0x000fca0003fa4270 */
[----:B------:R-:W5:Y:S01]  /*2d60*/  MUFU.TANH R116, R116 ;  /* 0x0000007400747308 */ /* 0x000f620000002400 */
[----:B---3--:R-:W-:Y:S02]  /*2d70*/  FSEL R100, R100, -INF , P6 ;  /* 0xff80000064647808 */ /* 0x008fe40003000000 */
[----:B------:R-:W-:-:S05]  /*2d80*/  FMNMX.FTZ R81, R93, R84, !PT ;  /* 0x000000545d517209 */ /* 0x000fca0007810000 */
[----:B------:R-:W3:Y:S01]  /*2d90*/  MUFU.TANH R102, R117 ;  /* 0x0000007500667308 */ /* 0x000ee20000002400 */
[----:B0-----:R-:W-:Y:S02]  /*2da0*/  FSEL R85, R94, -INF , P4 ;  /* 0xff8000005e557808 */ /* 0x001fe40002000000 */
[----:B------:R-:W-:Y:S02]  /*2db0*/  ISETP.GT.AND P4, PT, R75, 0xb1, PT ;  /* 0x000000b14b00780c */ /* 0x000fe40003f84270 */
[----:B--2---:R-:W-:Y:S02]  /*2dc0*/  FSEL R94, R112, -INF , P5 ;  /* 0xff800000705e7808 */ /* 0x004fe40002800000 */
[----:B------:R-:W-:Y:S02]  /*2dd0*/  FMNMX.FTZ R81, R100, R81, !PT ;  /* 0x0000005164517209 */ /* 0x000fe40007810000 */
[----:B-1----:R-:W-:Y:S02]  /*2de0*/  FSEL R84, R95, -INF , P3 ;  /* 0xff8000005f547808 */ /* 0x002fe40001800000 */
[----:B------:R-:W-:-:S02]  /*2df0*/  ISETP.GT.AND P3, PT, R75, 0xb8, PT ;  /* 0x000000b84b00780c */ /* 0x000fc40003f64270 */
[----:B----4-:R-:W-:Y:S02]  /*2e00*/  FSEL R98, R98, -INF , P4 ;  /* 0xff80000062627808 */ /* 0x010fe40002000000 */
[----:B------:R-:W-:Y:S02]  /*2e10*/  FMNMX.FTZ R95, R94, R81, !PT ;  /* 0x000000515e5f7209 */ /* 0x000fe40007810000 */
[----:B-----5:R-:W-:Y:S02]  /*2e20*/  FSEL R81, R96, -INF , P2 ;  /* 0xff80000060517808 */ /* 0x020fe40001000000 */
[----:B------:R-:W-:Y:S02]  /*2e30*/  ISETP.GT.AND P2, PT, R75, 0xb9, PT ;  /* 0x000000b94b00780c */ /* 0x000fe40003f44270 */
[----:B------:R-:W-:Y:S02]  /*2e40*/  FSEL R96, R116, -INF , P3 ;  /* 0xff80000074607808 */ /* 0x000fe40001800000 */
[----:B------:R-:W-:-:S02]  /*2e50*/  FMNMX.FTZ R95, R98, R95, !PT ;  /* 0x0000005f625f7209 */ /* 0x000fc40007810000 */
[----:B---3--:R-:W-:Y:S02]  /*2e60*/  FSEL R102, R102, -INF , P2 ;  /* 0xff80000066667808 */ /* 0x008fe40001000000 */
        /* <DEDUP_REMOVED lines=10> */
[----:B------:R-:W-:Y:S01]  /*2f10*/  FMNMX.FTZ R6, R7, R8, !PT ;  /* 0x0000000807067209 */ /* 0x000fe20007810000 */
[----:B------:R-:W-:-:S03]  /*2f20*/  FFMA.FTZ R97, R3, UR21, -R75 ;  /* 0x0000001503617c23 */ /* 0x000fc6000801084b */
        /* <DEDUP_REMOVED lines=15> */
[----:B------:R-:W-:-:S03]  /*3020*/  FFMA.FTZ R110, R20, UR21, -R75 ;  /* 0x00000015146e7c23 */ /* 0x000fc6000801084b */
[----:B------:R-:W-:Y:S01]  /*3030*/  FMNMX.FTZ R6, R42, R3, !PT ;  /* 0x000000032a067209 */ /* 0x000fe20007810000 */
[--C-:B------:R-:W-:Y:S01]  /*3040*/  FFMA.FTZ R20, R23, UR21, -R75.reuse ;  /* 0x0000001517147c23 */ /* 0x100fe2000801084b */
[--C-:B------:R-:W-:Y:S02]  /*3050*/  FFMA.FTZ R23, R24, UR21, -R75.reuse ;  /* 0x0000001518177c23 */ /* 0x100fe4000801084b */
[----:B------:R-:W-:Y:S01]  /*3060*/  FMNMX.FTZ R3, R45, R6, !PT ;  /* 0x000000062d037209 */ /* 0x000fe20007810000 */
[--C-:B------:R-:W-:Y:S01]  /*3070*/  FFMA.FTZ R24, R27, UR21, -R75.reuse ;  /* 0x000000151b187c23 */ /* 0x100fe2000801084b */
[----:B------:R-:W-:Y:S02]  /*3080*/  FFMA.FTZ R27, R28, UR21, -R75 ;  /* 0x000000151c1b7c23 */ /* 0x000fe4000801084b */
        /* <DEDUP_REMOVED lines=16> */
[----:B------:R-:W-:-:S04]  /*3190*/  FMNMX.FTZ R28, R78, R3, !PT ;  /* 0x000000034e1c7209 */ /* 0x000fc80007810000 */
[----:B------:R-:W-:Y:S01]  /*31a0*/  FMNMX.FTZ R31, R79, R28, !PT ;  /* 0x0000001c4f1f7209 */ /* 0x000fe20007810000 */
[----:B------:R-:W-:-:S03]  /*31b0*/  FMUL.FTZ R113, R111, UR6 ;  /* 0x000000066f717c20 */ /* 0x000fc60008410000 */
[----:B------:R-:W-:Y:S01]  /*31c0*/  FMNMX.FTZ R28, R82, R31, !PT ;  /* 0x0000001f521c7209 */ /* 0x000fe20007810000 */
[----:B------:R-:W-:-:S03]  /*31d0*/  FMUL.FTZ R111, R114, UR6 ;  /* 0x00000006726f7c20 */ /* 0x000fc60008410000 */
[----:B------:R-:W-:Y:S01]  /*31e0*/  FMNMX.FTZ R31, R83, R28, !PT ;  /* 0x0000001c531f7209 */ /* 0x000fe20007810000 */
[----:B------:R-:W0:Y:S01]  /*31f0*/  MUFU.TANH R113, R113 ;  /* 0x0000007100717308 */ /* 0x000e220000002400 */
[----:B------:R-:W-:Y:S01]  /*3200*/  FFMA.FTZ R108, R36, UR21, -R75 ;  /* 0x00000015246c7c23 */ /* 0x000fe2000801084b */
[----:B------:R-:W-:Y:S01]  /*3210*/  FMUL.FTZ R116, R115, UR6 ;  /* 0x0000000673747c20 */ /* 0x000fe20008410000 */
[----:B------:R-:W-:Y:S01]  /*3220*/  FMNMX.FTZ R36, R86, R31, !PT ;  /* 0x0000001f56247209 */ /* 0x000fe20007810000 */
[----:B------:R-:W-:-:S03]  /*3230*/  FMUL.FTZ R115, R118, UR6 ;  /* 0x0000000676737c20 */ /* 0x000fc60008410000 */
[----:B------:R-:W-:Y:S01]  /*3240*/  FMNMX.FTZ R36, R87, R36, !PT ;  /* 0x0000002457247209 */ /* 0x000fe20007810000 */
[----:B------:R-:W1:Y:S01]  /*3250*/  MUFU.TANH R111, R111 ;  /* 0x0000006f006f7308 */ /* 0x000e620000002400 */
[--C-:B------:R-:W-:Y:S01]  /*3260*/  FFMA.FTZ R103, R35, UR21, -R75.reuse ;  /* 0x0000001523677c23 */ /* 0x100fe2000801084b */
[----:B------:R-:W-:Y:S01]  /*3270*/  FMUL.FTZ R117, R119, UR6 ;  /* 0x0000000677757c20 */ /* 0x000fe20008410000 */
[----:B------:R-:W-:Y:S01]  /*3280*/  FMNMX.FTZ R35, R85, R36, !PT ;  /* 0x0000002455237209 */ /* 0x000fe20007810000 */
[----:B------:R-:W-:-:S04]  /*3290*/  FFMA.FTZ R114, R44, UR21, -R75 ;  /* 0x000000152c727c23 */ /* 0x000fc8000801084b */
[----:B------:R-:W2:Y:S01]  /*32a0*/  MUFU.TANH R116, R116 ;  /* 0x0000007400747308 */ /* 0x000ea20000002400 */
[----:B------:R-:W-:Y:S02]  /*32b0*/  FMNMX.FTZ R44, R84, R35, !PT ;  /* 0x00000023542c7209 */ /* 0x000fe40007810000 */
[----:B0-----:R-:W-:-:S05]  /*32c0*/  FSEL R113, R113, -INF , P6 ;  /* 0xff80000071717808 */ /* 0x001fca0003000000 */
[----:B------:R-:W0:Y:S01]  /*32d0*/  MUFU.TANH R115, R115 ;  /* 0x0000007300737308 */ /* 0x000e220000002400 */
[----:B------:R-:W-:Y:S02]  /*32e0*/  FMNMX.FTZ R44, R81, R44, !PT ;  /* 0x0000002c512c7209 */ /* 0x000fe40007810000 */
[----:B-1----:R-:W-:-:S05]  /*32f0*/  FSEL R111, R111, -INF , P5 ;  /* 0xff8000006f6f7808 */ /* 0x002fca0002800000 */
[----:B------:R-:W1:Y:S01]  /*3300*/  MUFU.TANH R117, R117 ;  /* 0x0000007500757308 */ /* 0x000e620000002400 */
[----:B------:R-:W-:Y:S01]  /*3310*/  FMNMX.FTZ R44, R113, R44, !PT ;  /* 0x0000002c712c7209 */ /* 0x000fe20007810000 */
[--C-:B------:R-:W-:Y:S01]  /*3320*/  FFMA.FTZ R106, R32, UR21, -R75.reuse ;  /* 0x00000015206a7c23 */ /* 0x100fe2000801084b */
[--C-:B------:R-:W-:Y:S01]  /*3330*/  FFMA.FTZ R32, R51, UR21, -R75.reuse ;  /* 0x0000001533207c23 */ /* 0x100fe2000801084b */
[----:B--2---:R-:W-:Y:S02]  /*3340*/  FSEL R116, R116, -INF , P4 ;  /* 0xff80000074747808 */ /* 0x004fe40002000000 */
[----:B------:R-:W-:Y:S01]  /*3350*/  FMNMX.FTZ R51, R111, R44, !PT ;  /* 0x0000002c6f337209 */ /* 0x000fe20007810000 */
[--C-:B------:R-:W-:Y:S01]  /*3360*/  FFMA.FTZ R107, R39, UR21, -R75.reuse ;  /* 0x00000015276b7c23 */ /* 0x100fe2000801084b */
[--C-:B------:R-:W-:Y:S01]  /*3370*/  FFMA.FTZ R39, R52, UR21, -R75.reuse ;  /* 0x0000001534277c23 */ /* 0x100fe2000801084b */
[----:B0-----:R-:W-:Y:S02]  /*3380*/  FSEL R115, R115, -INF , P3 ;  /* 0xff80000073737808 */ /* 0x001fe40001800000 */
[----:B------:R-:W-:Y:S01]  /*3390*/  FMNMX.FTZ R52, R116, R51, !PT ;  /* 0x0000003374347209 */ /* 0x000fe20007810000 */
[----:B------:R-:W-:-:S03]  /*33a0*/  FFMA.FTZ R3, R63, UR21, -R75 ;  /* 0x000000153f037c23 */ /* 0x000fc6000801084b */
[----:B------:R-:W-:Y:S02]  /*33b0*/  FMNMX.FTZ R52, R115, R52, !PT ;  /* 0x0000003473347209 */ /* 0x000fe40007810000 */
[----:B-1----:R-:W-:Y:S01]  /*33c0*/  FSEL R117, R117, -INF , P2 ;  /* 0xff80000075757808 */ /* 0x002fe20001000000 */
[----:B------:R-:W-:-:S03]  /*33d0*/  FFMA.FTZ R64, R64, UR21, -R75 ;  /* 0x0000001540407c23 */ /* 0x000fc6000801084b */
[----:B------:R-:W-:Y:S01]  /*33e0*/  FMNMX.FTZ R63, R117, R52, !PT ;  /* 0x00000034753f7209 */ /* 0x000fe20007810000 */
[----:B------:R0:W-:Y:S04]  /*33f0*/  MUFU.EX2 R28, R64 ;  /* 0x00000040001c7308 */ /* 0x0001e80000000800 */
[----:B0-----:R-:W0:Y:S01]  /*3400*/  SHFL.BFLY PT, R64, R63, 0x2, 0x1f ;  /* 0x0c401f003f407f89 */ /* 0x001e2200000e0000 */
[----:B------:R-:W-:Y:S01]  /*3410*/  FFMA.FTZ R44, R72, UR21, -R75 ;  /* 0x00000015482c7c23 */ /* 0x000fe2000801084b */
[----:B0-----:R-:W-:-:S05]  /*3420*/  FMNMX.FTZ R72, R63, R64, !PT ;  /* 0x000000403f487209 */ /* 0x001fca0007810000 */
[----:B------:R-:W0:Y:S01]  /*3430*/  SHFL.BFLY PT, R101, R72, 0x1, 0x1f ;  /* 0x0c201f0048657f89 */ /* 0x000e2200000e0000 */
        /* <DEDUP_REMOVED lines=8> */
[----:B0-----:R-:W-:-:S04]  /*34c0*/  FMNMX.FTZ R101, R72, R101, !PT ;  /* 0x0000006548657209 */ /* 0x001fc80007810000 */
[C---:B------:R-:W-:Y:S01]  /*34d0*/  FSETP.NEU.FTZ.AND P2, PT, R101.reuse, -INF , PT ;  /* 0xff8000006500780b */ /* 0x040fe20003f5d000 */
[----:B------:R-:W-:-:S05]  /*34e0*/  FMUL.FTZ R80, R101, UR21 ;  /* 0x0000001565507c20 */ /* 0x000fca0008410000 */
[----:B------:R-:W-:Y:S01]  /*34f0*/  FSEL R80, R80, RZ, P2 ;  /* 0x000000ff50507208 */ /* 0x000fe20001000000 */
[----:B------:R-:W0:Y:S01]  /*3500*/  MUFU.EX2 R104, R104 ;  /* 0x0000006800687308 */ /* 0x000e220000000800 */
[----:B------:R-:W-:-:S03]  /*3510*/  FFMA.FTZ R76, R76, UR21, -R75 ;  /* 0x000000154c4c7c23 */ /* 0x000fc6000801084b */
[--C-:B------:R-:W-:Y:S01]  /*3520*/  FFMA.FTZ R89, R7, UR21, -R80.reuse ;  /* 0x0000001507597c23 */ /* 0x100fe20008010850 */
[--C-:B------:R-:W-:Y:S01]  /*3530*/  FFMA.FTZ R94, R8, UR21, -R80.reuse ;  /* 0x00000015085e7c23 */ /* 0x100fe20008010850 */
[--C-:B------:R-:W-:Y:S01]  /*3540*/  FFMA.FTZ R10, R10, UR21, -R75.reuse ;  /* 0x000000150a0a7c23 */ /* 0x100fe2000801084b */
[----:B------:R-:W-:Y:S01]  /*3550*/  FFMA.FTZ R11, R11, UR21, -R80 ;  /* 0x000000150b0b7c23 */ /* 0x000fe20008010850 */
[----:B------:R-:W1:Y:S01]  /*3560*/  MUFU.EX2 R9, R9 ;  /* 0x0000000900097308 */ /* 0x000e620000000800 */
[--C-:B------:R-:W-:Y:S01]  /*3570*/  FFMA.FTZ R13, R13, UR21, -R75.reuse ;  /* 0x000000150d0d7c23 */ /* 0x100fe2000801084b */
[--C-:B------:R-:W-:Y:S01]  /*3580*/  FFMA.FTZ R14, R14, UR21, -R75.reuse ;  /* 0x000000150e0e7c23 */ /* 0x100fe2000801084b */
[----:B------:R-:W-:-:S05]  /*3590*/  FFMA.FTZ R98, R98, UR21, -R75 ;  /* 0x0000001562627c23 */ /* 0x000fca000801084b */
[----:B------:R2:W-:Y:S01]  /*35a0*/  MUFU.EX2 R52, R76 ;  /* 0x0000004c00347308 */ /* 0x0005e20000000800 */
[----:B------:R-:W-:-:S07]  /*35b0*/  FFMA.FTZ R15, R15, UR21, -R80 ;  /* 0x000000150f0f7c23 */ /* 0x000fce0008010850 */
[----:B------:R-:W-:Y:S01]  /*35c0*/  MUFU.EX2 R89, R89 ;  /* 0x0000005900597308 */ /* 0x000fe20000000800 */
[----:B--2---:R-:W-:Y:S01]  /*35d0*/  FFMA.FTZ R76, R96, UR21, -R75 ;  /* 0x00000015604c7c23 */ /* 0x004fe2000801084b */
[----:B------:R-:W-:-:S06]  /*35e0*/  FFMA.FTZ R96, R12, UR21, -R80 ;  /* 0x000000150c607c23 */ /* 0x000fcc0008010850 */
[----:B------:R-:W2:Y:S01]  /*35f0*/  MUFU.EX2 R94, R94 ;  /* 0x0000005e005e7308 */ /* 0x000ea20000000800 */
[----:B------:R-:W-:-:S07]  /*3600*/  FFMA.FTZ R105, R19, UR21, -R75 ;  /* 0x0000001513697c23 */ /* 0x000fce000801084b */
[----:B------:R-:W3:Y:S08]  /*3610*/  MUFU.EX2 R10, R10 ;  /* 0x0000000a000a7308 */ /* 0x000ef00000000800 */
[----:B------:R-:W4:Y:S01]  /*3620*/  MUFU.EX2 R11, R11 ;  /* 0x0000000b000b7308 */ /* 0x000f220000000800 */
[----:B0-----:R-:W-:Y:S01]  /*3630*/  FADD.FTZ R12, R97, R104 ;  /* 0x00000068610c7221 */ /* 0x001fe20000010000 */
[----:B------:R-:W-:-:S06]  /*3640*/  FFMA.FTZ R64, R91, UR21, -R75 ;  /* 0x000000155b407c23 */ /* 0x000fcc000801084b */
[----:B------:R-:W0:Y:S01]  /*3650*/  MUFU.EX2 R13, R13 ;  /* 0x0000000d000d7308 */ /* 0x000e220000000800 */
[--C-:B------:R-:W-:Y:S01]  /*3660*/  FFMA.FTZ R91, R21, UR21, -R80.reuse ;  /* 0x00000015155b7c23 */ /* 0x100fe20008010850 */
[----:B------:R-:W-:-:S06]  /*3670*/  FFMA.FTZ R7, R29, UR21, -R80 ;  /* 0x000000151d077c23 */ /* 0x000fcc0008010850 */
[----:B------:R-:W5:Y:S01]  /*3680*/  MUFU.EX2 R96, R96 ;  /* 0x0000006000607308 */ /* 0x000f620000000800 */
[----:B------:R-:W-:-:S07]  /*3690*/  FFMA.FTZ R29, R49, UR21, -R80 ;  /* 0x00000015311d7c23 */ /* 0x000fce0008010850 */
[----:B------:R3:W-:Y:S01]  /*36a0*/  MUFU.EX2 R72, R98 ;  /* 0x0000006200487308 */ /* 0x0007e20000000800 */
[----:B-1----:R-:W-:Y:S01]  /*36b0*/  FADD.FTZ R49, R9, R12 ;  /* 0x0000000c09317221 */ /* 0x002fe20000010000 */
[----:B--2---:R-:W-:-:S06]  /*36c0*/  FADD.FTZ R12, R89, R94 ;  /* 0x0000005e590c7221 */ /* 0x004fcc0000010000 */
[----:B------:R-:W1:Y:S01]  /*36d0*/  MUFU.EX2 R14, R14 ;  /* 0x0000000e000e7308 */ /* 0x000e620000000800 */
[--C-:B---3--:R-:W-:Y:S01]  /*36e0*/  FFMA.FTZ R98, R18, UR21, -R80.reuse ;  /* 0x0000001512627c23 */ /* 0x108fe20008010850 */
[----:B------:R-:W-:-:S06]  /*36f0*/  FFMA.FTZ R22, R22, UR21, -R80 ;  /* 0x0000001516167c23 */ /* 0x000fcc0008010850 */
[----:B------:R-:W2:Y:S01]  /*3700*/  MUFU.EX2 R15, R15 ;  /* 0x0000000f000f7308 */ /* 0x000ea20000000800 */
[--C-:B------:R-:W-:Y:S01]  /*3710*/  FFMA.FTZ R112, R40, UR21, -R75.reuse ;  /* 0x0000001528707c23 */ /* 0x100fe2000801084b */
[----:B------:R-:W-:Y:S01]  /*3720*/  FFMA.FTZ R18, R26, UR21, -R80 ;  /* 0x000000151a127c23 */ /* 0x000fe20008010850 */
[----:B------:R-:W-:-:S05]  /*3730*/  FFMA.FTZ R40, R55, UR21, -R75 ;  /* 0x0000001537287c23 */ /* 0x000fca000801084b */
[----:B------:R-:W3:Y:S01]  /*3740*/  MUFU.EX2 R105, R105 ;  /* 0x0000006900697308 */ /* 0x000ee20000000800 */
[----:B------:R-:W-:Y:S01]  /*3750*/  FADD.FTZ R26, R10, R49 ;  /* 0x000000310a1a7221 */ /* 0x000fe20000010000 */
[----:B------:R-:W-:Y:S01]  /*3760*/  FFMA.FTZ R55, R77, UR21, -R75 ;  /* 0x000000154d377c23 */ /* 0x000fe2000801084b */
[----:B----4-:R-:W-:-:S05]  /*3770*/  FADD.FTZ R49, R11, R12 ;  /* 0x0000000c0b317221 */ /* 0x010fca0000010000 */
[----:B------:R-:W4:Y:S01]  /*3780*/  MUFU.EX2 R98, R98 ;  /* 0x0000006200627308 */ /* 0x000f220000000800 */
[--C-:B------:R-:W-:Y:S01]  /*3790*/  FFMA.FTZ R77, R41, UR21, -R80.reuse ;  /* 0x00000015294d7c23 */ /* 0x100fe20008010850 */
[--C-:B------:R-:W-:Y:S01]  /*37a0*/  FFMA.FTZ R41, R57, UR21, -R80.reuse ;  /* 0x0000001539297c23 */ /* 0x100fe20008010850 */
[----:B------:R-:W-:-:S05]  /*37b0*/  FFMA.FTZ R21, R25, UR21, -R80 ;  /* 0x0000001519157c23 */ /* 0x000fca0008010850 */
[----:B------:R-:W4:Y:S01]  /*37c0*/  MUFU.EX2 R110, R110 ;  /* 0x0000006e006e7308 */ /* 0x000f220000000800 */
[----:B0-----:R-:W-:Y:S01]  /*37d0*/  FADD.FTZ R57, R13, R26 ;  /* 0x0000001a0d397221 */ /* 0x001fe20000010000 */
[----:B-----5:R-:W-:-:S06]  /*37e0*/  FADD.FTZ R12, R96, R49 ;  /* 0x00000031600c7221 */ /* 0x020fcc0000010000 */
[----:B------:R-:W0:Y:S01]  /*37f0*/  MUFU.EX2 R91, R91 ;  /* 0x0000005b005b7308 */ /* 0x000e220000000800 */
[----:B-1----:R-:W-:Y:S01]  /*3800*/  FADD.FTZ R26, R14, R57 ;  /* 0x000000390e1a7221 */ /* 0x002fe20000010000 */
[----:B------:R-:W-:Y:S01]  /*3810*/  F2FP.BF16.F32.PACK_AB R10, R10, R9 ;  /* 0x000000090a0a723e */ /* 0x000fe200000010ff */
[----:B--2---:R-:W-:-:S05]  /*3820*/  FADD.FTZ R9, R15, R12 ;  /* 0x0000000c0f097221 */ /* 0x004fca0000010000 */
[----:B------:R-:W1:Y:S01]  /*3830*/  MUFU.EX2 R22, R22 ;  /* 0x0000001600167308 */ /* 0x000e620000000800 */
[----:B---3--:R-:W-:-:S07]  /*3840*/  FADD.FTZ R57, R105, R26 ;  /* 0x0000001a69397221 */ /* 0x008fce0000010000 */
[----:B------:R-:W2:Y:S01]  /*3850*/  MUFU.EX2 R20, R20 ;  /* 0x0000001400147308 */ /* 0x000ea20000000800 */
[----:B------:R-:W-:Y:S01]  /*3860*/  FFMA.FTZ R63, R92, UR21, -R75 ;  /* 0x000000155c3f7c23 */ /* 0x000fe2000801084b */
[----:B----4-:R-:W-:Y:S01]  /*3870*/  FADD.FTZ R26, R98, R9 ;  /* 0x00000009621a7221 */ /* 0x010fe20000010000 */
[----:B------:R-:W-:-:S05]  /*3880*/  FFMA.FTZ R92, R46, UR21, -R80 ;  /* 0x000000152e5c7c23 */ /* 0x000fca0008010850 */
[----:B------:R-:W3:Y:S01]  /*3890*/  MUFU.EX2 R23, R23 ;  /* 0x0000001700177308 */ /* 0x000ee20000000800 */
[--C-:B------:R-:W-:Y:S01]  /*38a0*/  FFMA.FTZ R46, R61, UR21, -R80.reuse ;  /* 0x000000153d2e7c23 */ /* 0x100fe20008010850 */
[----:B------:R-:W-:-:S06]  /*38b0*/  FFMA.FTZ R30, R30, UR21, -R80 ;  /* 0x000000151e1e7c23 */ /* 0x000fcc0008010850 */
[----:B------:R-:W4:Y:S01]  /*38c0*/  MUFU.EX2 R21, R21 ;  /* 0x0000001500157308 */ /* 0x000f220000000800 */
[----:B------:R-:W-:Y:S01]  /*38d0*/  FADD.FTZ R61, R110, R57 ;  /* 0x000000396e3d7221 */ /* 0x000fe20000010000 */
[----:B0-----:R-:W-:-:S06]  /*38e0*/  FADD.FTZ R57, R91, R26 ;  /* 0x0000001a5b397221 */ /* 0x001fcc0000010000 */
[----:B------:R-:W0:Y:S01]  /*38f0*/  MUFU.EX2 R24, R24 ;  /* 0x0000001800187308 */ /* 0x000e220000000800 */
[----:B------:R-:W-:Y:S01]  /*3900*/  F2FP.BF16.F32.PACK_AB R12, R14, R13 ;  /* 0x0000000d0e0c723e */ /* 0x000fe200000010ff */
[----:B------:R-:W-:-:S06]  /*3910*/  FFMA.FTZ R19, R48, UR21, -R75 ;  /* 0x0000001530137c23 */ /* 0x000fcc000801084b */
[----:B------:R-:W5:Y:S01]  /*3920*/  MUFU.EX2 R18, R18 ;  /* 0x0000001200127308 */ /* 0x000f620000000800 */
[--C-:B------:R-:W-:Y:S01]  /*3930*/  FFMA.FTZ R25, R33, UR21, -R80.reuse ;  /* 0x0000001521197c23 */ /* 0x100fe20008010850 */
[----:B------:R-:W-:Y:S01]  /*3940*/  F2FP.BF16.F32.PACK_AB R13, R98, R15 ;  /* 0x0000000f620d723e */ /* 0x000fe200000010ff */
[----:B------:R-:W-:Y:S01]  /*3950*/  FFMA.FTZ R48, R60, UR21, -R75 ;  /* 0x000000153c307c23 */ /* 0x000fe2000801084b */
[----:B------:R-:W-:-:S04]  /*3960*/  FFMA.FTZ R58, R58, UR21, -R80 ;  /* 0x000000153a3a7c23 */ /* 0x000fc80008010850 */
[----:B------:R-:W5:Y:S01]  /*3970*/  MUFU.EX2 R27, R27 ;  /* 0x0000001b001b7308 */ /* 0x000f620000000800 */
[C---:B-1----:R-:W-:Y:S01]  /*3980*/  FADD.FTZ R26, R22.reuse, R57 ;  /* 0x00000039161a7221 */ /* 0x042fe20000010000 */
[----:B------:R-:W-:Y:S01]  /*3990*/  F2FP.BF16.F32.PACK_AB R15, R22, R91 ;  /* 0x0000005b160f723e */ /* 0x000fe200000010ff */
[----:B------:R-:W-:Y:S01]  /*39a0*/  FFMA.FTZ R60, R90, UR21, -R75 ;  /* 0x000000155a3c7c23 */ /* 0x000fe2000801084b */
[----:B--2---:R-:W-:-:S04]  /*39b0*/  FADD.FTZ R22, R20, R61 ;  /* 0x0000003d14167221 */ /* 0x004fc80000010000 */
[----:B------:R-:W1:Y:S01]  /*39c0*/  MUFU.EX2 R7, R7 ;  /* 0x0000000700077308 */ /* 0x000e620000000800 */
[--C-:B------:R-:W-:Y:S01]  /*39d0*/  FFMA.FTZ R90, R42, UR21, -R80.reuse ;  /* 0x000000152a5a7c23 */ /* 0x100fe20008010850 */
[--C-:B------:R-:W-:Y:S01]  /*39e0*/  FFMA.FTZ R34, R34, UR21, -R80.reuse ;  /* 0x0000001522227c23 */ /* 0x100fe20008010850 */
[----:B------:R-:W-:Y:S01]  /*39f0*/  FFMA.FTZ R42, R54, UR21, -R80 ;  /* 0x00000015362a7c23 */ /* 0x000fe20008010850 */
[----:B------:R-:W-:-:S04]  /*3a00*/  @!P1 VIADD R8, R0, 0x30840 ;  /* 0x0003084000089836 */ /* 0x000fc80000000000 */
[----:B------:R-:W2:Y:S01]  /*3a10*/  MUFU.EX2 R99, R99 ;  /* 0x0000006300637308 */ /* 0x000ea20000000800 */
[----:B------:R-:W-:Y:S01]  /*3a20*/  FFMA.FTZ R54, R69, UR21, -R80 ;  /* 0x0000001545367c23 */ /* 0x000fe20008010850 */
[----:B---3--:R-:W-:-:S06]  /*3a30*/  FADD.FTZ R69, R23, R22 ;  /* 0x0000001617457221 */ /* 0x008fcc0000010000 */
[----:B------:R-:W3:Y:S01]  /*3a40*/  MUFU.EX2 R30, R30 ;  /* 0x0000001e001e7308 */ /* 0x000ee20000000800 */
[----:B------:R-:W-:Y:S01]  /*3a50*/  FFMA.FTZ R37, R37, UR21, -R80 ;  /* 0x0000001525257c23 */ /* 0x000fe20008010850 */
[--C-:B------:R-:W-:Y:S01]  /*3a60*/  FFMA.FTZ R109, R43, UR21, -R75.reuse ;  /* 0x000000152b6d7c23 */ /* 0x100fe2000801084b */
[----:B------:R-:W-:-:S05]  /*3a70*/  FFMA.FTZ R43, R56, UR21, -R75 ;  /* 0x00000015382b7c23 */ /* 0x000fca000801084b */
[----:B------:R-:W3:Y:S01]  /*3a80*/  MUFU.EX2 R106, R106 ;  /* 0x0000006a006a7308 */ /* 0x000ee20000000800 */
[----:B------:R-:W-:-:S07]  /*3a90*/  FFMA.FTZ R56, R88, UR21, -R75 ;  /* 0x0000001558387c23 */ /* 0x000fce000801084b */
[----:B------:R4:W-:Y:S01]  /*3aa0*/  MUFU.EX2 R0, R58 ;  /* 0x0000003a00007308 */ /* 0x0009e20000000800 */
[----:B------:R-:W-:-:S07]  /*3ab0*/  FFMA.FTZ R88, R38, UR21, -R80 ;  /* 0x0000001526587c23 */ /* 0x000fce0008010850 */
[----:B------:R-:W3:Y:S01]  /*3ac0*/  MUFU.EX2 R25, R25 ;  /* 0x0000001900197308 */ /* 0x000ee20000000800 */
[----:B----4-:R-:W-:Y:S01]  /*3ad0*/  FFMA.FTZ R58, R73, UR21, -R80 ;  /* 0x00000015493a7c23 */ /* 0x010fe20008010850 */
[----:B------:R-:W-:Y:S01]  /*3ae0*/  FADD.FTZ R73, R21, R26 ;  /* 0x0000001a15497221 */ /* 0x000fe20000010000 */
[----:B0-----:R-:W-:-:S03]  /*3af0*/  FADD.FTZ R26, R24, R69 ;  /* 0x00000045181a7221 */ /* 0x001fc60000010000 */
[----:B-----5:R-:W-:Y:S02]  /*3b00*/  FADD.FTZ R22, R18, R73 ;  /* 0x0000004912167221 */ /* 0x020fe40000010000 */
[----:B------:R-:W0:Y:S01]  /*3b10*/  MUFU.EX2 R103, R103 ;  /* 0x0000006700677308 */ /* 0x000e220000000800 */
[----:B------:R-:W-:Y:S01]  /*3b20*/  FADD.FTZ R26, R27, R26 ;  /* 0x0000001a1b1a7221 */ /* 0x000fe20000010000 */
[----:B-1----:R-:W-:-:S06]  /*3b30*/  FADD.FTZ R73, R7, R22 ;  /* 0x0000001607497221 */ /* 0x002fcc0000010000 */
[----:B------:R-:W1:Y:S01]  /*3b40*/  MUFU.EX2 R34, R34 ;  /* 0x0000002200227308 */ /* 0x000e620000000800 */
[--C-:B------:R-:W-:Y:S01]  /*3b50*/  FFMA.FTZ R49, R65, UR21, -R80.reuse ;  /* 0x0000001541317c23 */ /* 0x100fe20008010850 */
[----:B------:R-:W-:Y:S01]  /*3b60*/  FFMA.FTZ R65, R79, UR21, -R80 ;  /* 0x000000154f417c23 */ /* 0x000fe20008010850 */
[----:B--2---:R-:W-:-:S05]  /*3b70*/  FADD.FTZ R79, R99, R26 ;  /* 0x0000001a634f7221 */ /* 0x004fca0000010000 */
[----:B------:R-:W2:Y:S01]  /*3b80*/  MUFU.EX2 R108, R108 ;  /* 0x0000006c006c7308 */ /* 0x000ea20000000800 */
[----:B---3--:R-:W-:-:S07]  /*3b90*/  FADD.FTZ R22, R30, R73 ;  /* 0x000000491e167221 */ /* 0x008fce0000010000 */
[----:B------:R-:W3:Y:S01]  /*3ba0*/  MUFU.EX2 R37, R37 ;  /* 0x0000002500257308 */ /* 0x000ee20000000800 */
[----:B------:R-:W-:Y:S01]  /*3bb0*/  FADD.FTZ R26, R106, R79 ;  /* 0x0000004f6a1a7221 */ /* 0x000fe20000010000 */
[----:B------:R-:W-:-:S06]  /*3bc0*/  FADD.FTZ R73, R25, R22 ;  /* 0x0000001619497221 */ /* 0x000fcc0000010000 */
[----:B------:R-:W4:Y:S01]  /*3bd0*/  MUFU.EX2 R107, R107 ;  /* 0x0000006b006b7308 */ /* 0x000f220000000800 */
[----:B------:R-:W-:-:S07]  /*3be0*/  FFMA.FTZ R45, R45, UR21, -R80 ;  /* 0x000000152d2d7c23 */ /* 0x000fce0008010850 */
[----:B------:R-:W5:Y:S01]  /*3bf0*/  MUFU.EX2 R88, R88 ;  /* 0x0000005800587308 */ /* 0x000f620000000800 */
[----:B0-----:R-:W-:Y:S01]  /*3c00*/  FADD.FTZ R79, R103, R26 ;  /* 0x0000001a674f7221 */ /* 0x001fe20000010000 */
[----:B-1----:R-:W-:-:S06]  /*3c10*/  FADD.FTZ R22, R34, R73 ;  /* 0x0000004922167221 */ /* 0x002fcc0000010000 */
[----:B------:R-:W0:Y:S08]  /*3c20*/  MUFU.EX2 R112, R112 ;  /* 0x0000007000707308 */ /* 0x000e300000000800 */
[----:B------:R-:W1:Y:S01]  /*3c30*/  MUFU.EX2 R77, R77 ;  /* 0x0000004d004d7308 */ /* 0x000e620000000800 */
[----:B--2---:R-:W-:Y:S01]  /*3c40*/  FADD.FTZ R26, R108, R79 ;  /* 0x0000004f6c1a7221 */ /* 0x004fe20000010000 */
[----:B---3--:R-:W-:-:S06]  /*3c50*/  FADD.FTZ R73, R37, R22 ;  /* 0x0000001625497221 */ /* 0x008fcc0000010000 */
[----:B------:R-:W2:Y:S08]  /*3c60*/  MUFU.EX2 R109, R109 ;  /* 0x0000006d006d7308 */ /* 0x000eb00000000800 */
[----:B------:R-:W3:Y:S01]  /*3c70*/  MUFU.EX2 R90, R90 ;  /* 0x0000005a005a7308 */ /* 0x000ee20000000800 */
[----:B----4-:R-:W-:Y:S01]  /*3c80*/  FADD.FTZ R79, R107, R26 ;  /* 0x0000001a6b4f7221 */ /* 0x010fe20000010000 */
[----:B-----5:R-:W-:-:S06]  /*3c90*/  FADD.FTZ R22, R88, R73 ;  /* 0x0000004958167221 */ /* 0x020fcc0000010000 */
[----:B------:R-:W4:Y:S01]  /*3ca0*/  MUFU.EX2 R114, R114 ;  /* 0x0000007200727308 */ /* 0x000f220000000800 */
[----:B------:R-:W-:-:S07]  /*3cb0*/  FFMA.FTZ R38, R50, UR21, -R80 ;  /* 0x0000001532267c23 */ /* 0x000fce0008010850 */
[----:B------:R-:W5:Y:S01]  /*3cc0*/  MUFU.EX2 R45, R45 ;  /* 0x0000002d002d7308 */ /* 0x000f620000000800 */
[----:B0-----:R-:W-:Y:S01]  /*3cd0*/  FADD.FTZ R26, R112, R79 ;  /* 0x0000004f701a7221 */ /* 0x001fe20000010000 */
[----:B-1----:R-:W-:-:S06]  /*3ce0*/  FADD.FTZ R73, R77, R22 ;  /* 0x000000164d497221 */ /* 0x002fcc0000010000 */
[----:B------:R-:W0:Y:S01]  /*3cf0*/  MUFU.EX2 R6, R6 ;  /* 0x0000000600067308 */ /* 0x000e220000000800 */
[----:B------:R-:W-:-:S07]  /*3d00*/  FFMA.FTZ R33, R53, UR21, -R80 ;  /* 0x0000001535217c23 */ /* 0x000fce0008010850 */
[----:B------:R-:W1:Y:S01]  /*3d10*/  MUFU.EX2 R92, R92 ;  /* 0x0000005c005c7308 */ /* 0x000e620000000800 */
[----:B--2---:R-:W-:Y:S01]  /*3d20*/  FADD.FTZ R79, R109, R26 ;  /* 0x0000001a6d4f7221 */ /* 0x004fe20000010000 */
[----:B------:R-:W-:-:S06]  /*3d30*/  @!P1 PRMT R8, RZ, 0x654, R8 ;  /* 0x00000654ff089816 */ /* 0x000fcc0000000008 */
[----:B------:R-:W2:Y:S01]  /*3d40*/  MUFU.EX2 R19, R19 ;  /* 0x0000001300137308 */ /* 0x000ea20000000800 */
[----:B---3--:R-:W-:-:S07]  /*3d50*/  FADD.FTZ R22, R90, R73 ;  /* 0x000000495a167221 */ /* 0x008fce0000010000 */
[----:B------:R-:W3:Y:S01]  /*3d60*/  MUFU.EX2 R29, R29 ;  /* 0x0000001d001d7308 */ /* 0x000ee20000000800 */
[----:B----4-:R-:W-:Y:S01]  /*3d70*/  FADD.FTZ R79, R114, R79 ;  /* 0x0000004f724f7221 */ /* 0x010fe20000010000 */
[----:B------:R-:W-:Y:S01]  /*3d80*/  F2FP.BF16.F32.PACK_AB R20, R23, R20 ;  /* 0x000000141714723e */ /* 0x000fe200000010ff */
[----:B------:R4:W-:Y:S05]  /*3d90*/  @!P1 SYNCS.ARRIVE.TRANS64.RED.A1T0 RZ, [R8+URZ], RZ ;  /* 0x000000ff08ff99a7 */ /* 0x0009ea000810043f */
[----:B------:R-:W3:Y:S01]  /*3da0*/  MUFU.EX2 R32, R32 ;  /* 0x0000002000207308 */ /* 0x000ee20000000800 */
[----:B-----5:R-:W-:Y:S01]  /*3db0*/  FADD.FTZ R23, R45, R22 ;  /* 0x000000162d177221 */ /* 0x020fe20000010000 */
[----:B------:R-:W-:-:S06]  /*3dc0*/  F2FP.BF16.F32.PACK_AB R9, R94, R89 ;  /* 0x000000595e09723e */ /* 0x000fcc00000010ff */
[----:B------:R-:W5:Y:S01]  /*3dd0*/  MUFU.EX2 R38, R38 ;  /* 0x0000002600267308 */ /* 0x000f620000000800 */
[----:B----4-:R-:W-:Y:S02]  /*3de0*/  F2FP.BF16.F32.PACK_AB R8, R104, R97 ;  /* 0x000000616808723e */ /* 0x010fe400000010ff */
[----:B------:R-:W-:-:S05]  /*3df0*/  F2FP.BF16.F32.PACK_AB R11, R96, R11 ;  /* 0x0000000b600b723e */ /* 0x000fca00000010ff */
[----:B------:R-:W4:Y:S01]  /*3e00*/  MUFU.EX2 R39, R39 ;  /* 0x0000002700277308 */ /* 0x000f220000000800 */
[----:B------:R-:W-:Y:S01]  /*3e10*/  FFMA.FTZ R50, R66, UR21, -R80 ;  /* 0x0000001542327c23 */ /* 0x000fe20008010850 */
[----:B0-----:R-:W-:Y:S01]  /*3e20*/  FADD.FTZ R26, R6, R79 ;  /* 0x0000004f061a7221 */ /* 0x001fe20000010000 */
[----:B-1----:R-:W-:-:S05]  /*3e30*/  FADD.FTZ R66, R92, R23 ;  /* 0x000000175c427221 */ /* 0x002fca0000010000 */
[----:B------:R-:W0:Y:S01]  /*3e40*/  MUFU.EX2 R33, R33 ;  /* 0x0000002100217308 */ /* 0x000e220000000800 */
[----:B------:R-:W-:Y:S01]  /*3e50*/  F2FP.BF16.F32.PACK_AB R14, R110, R105 ;  /* 0x000000696e0e723e */ /* 0x000fe200000010ff */
[----:B------:R2:W-:Y:S06]  /*3e60*/  STSM.16.M88.4 [R2+0x1e800], R8 ;  /* 0x01e8000802007844 */ /* 0x0005ec0000000200 */
[----:B------:R-:W1:Y:S01]  /*3e70*/  MUFU.EX2 R40, R40 ;  /* 0x0000002800287308 */ /* 0x000e620000000800 */
[----:B------:R5:W-:Y:S07]  /*3e80*/  STSM.16.M88.4 [R156], R12 ;  /* 0x0000000c9c007844 */ /* 0x000bee0000000200 */
[----:B------:R-:W1:Y:S01]  /*3e90*/  MUFU.EX2 R42, R42 ;  /* 0x0000002a002a7308 */ /* 0x000e620000000800 */
[----:B--2---:R-:W-:Y:S01]  /*3ea0*/  FADD.FTZ R11, R19, R26 ;  /* 0x0000001a130b7221 */ /* 0x004fe20000010000 */
[----:B---3--:R-:W-:-:S06]  /*3eb0*/  FADD.FTZ R9, R29, R66 ;  /* 0x000000421d097221 */ /* 0x008fcc0000010000 */
[----:B------:R-:W2:Y:S01]  /*3ec0*/  MUFU.EX2 R43, R43 ;  /* 0x0000002b002b7308 */ /* 0x000ea20000000800 */
[----:B-----5:R-:W-:Y:S01]  /*3ed0*/  FADD.FTZ R14, R32, R11 ;  /* 0x0000000b200e7221 */ /* 0x020fe20000010000 */
[----:B------:R-:W-:-:S06]  /*3ee0*/  FADD.FTZ R12, R38, R9 ;  /* 0x00000009260c7221 */ /* 0x000fcc0000010000 */
[----:B------:R-:W3:Y:S01]  /*3ef0*/  MUFU.EX2 R41, R41 ;  /* 0x0000002900297308 */ /* 0x000ee20000000800 */
[----:B------:R-:W-:Y:S01]  /*3f00*/  FFMA.FTZ R53, R62, UR21, -R80 ;  /* 0x000000153e357c23 */ /* 0x000fe20008010850 */
[----:B----4-:R-:W-:-:S06]  /*3f10*/  FADD.FTZ R11, R39, R14 ;  /* 0x0000000e270b7221 */ /* 0x010fcc0000010000 */
[----:B------:R-:W4:Y:S01]  /*3f20*/  MUFU.EX2 R47, R47 ;  /* 0x0000002f002f7308 */ /* 0x000f220000000800 */
[----:B0-----:R-:W-:Y:S01]  /*3f30*/  FADD.FTZ R9, R33, R12 ;  /* 0x0000000c21097221 */ /* 0x001fe20000010000 */
[----:B-1----:R-:W-:-:S06]  /*3f40*/  FADD.FTZ R14, R40, R11 ;  /* 0x0000000b280e7221 */ /* 0x002fcc0000010000 */
[----:B------:R-:W0:Y:S01]  /*3f50*/  MUFU.EX2 R48, R48 ;  /* 0x0000003000307308 */ /* 0x000e220000000800 */
[----:B------:R-:W-:Y:S01]  /*3f60*/  FFMA.FTZ R31, R67, UR21, -R75 ;  /* 0x00000015431f7c23 */ /* 0x000fe2000801084b */
[----:B------:R-:W-:-:S06]  /*3f70*/  FADD.FTZ R12, R42, R9 ;  /* 0x000000092a0c7221 */ /* 0x000fcc0000010000 */
[----:B------:R-:W1:Y:S01]  /*3f80*/  MUFU.EX2 R46, R46 ;  /* 0x0000002e002e7308 */ /* 0x000e620000000800 */
[----:B------:R-:W-:Y:S01]  /*3f90*/  F2FP.BF16.F32.PACK_AB R23, R30, R7 ;  /* 0x000000071e17723e */ /* 0x000fe200000010ff */
[----:B--2---:R-:W-:-:S06]  /*3fa0*/  FADD.FTZ R14, R43, R14 ;  /* 0x0000000e2b0e7221 */ /* 0x004fcc0000010000 */
[----:B------:R-:W2:Y:S01]  /*3fb0*/  MUFU.EX2 R3, R3 ;  /* 0x0000000300037308 */ /* 0x000ea20000000800 */
[----:B------:R-:W-:Y:S01]  /*3fc0*/  FFMA.FTZ R36, R68, UR21, -R75 ;  /* 0x0000001544247c23 */ /* 0x000fe2000801084b */
[----:B---3--:R-:W-:-:S06]  /*3fd0*/  FADD.FTZ R7, R41, R12 ;  /* 0x0000000c29077221 */ /* 0x008fcc0000010000 */
[----:B------:R-:W3:Y:S01]  /*3fe0*/  MUFU.EX2 R53, R53 ;  /* 0x0000003500357308 */ /* 0x000ee20000000800 */
[----:B----4-:R-:W-:Y:S01]  /*3ff0*/  FADD.FTZ R13, R47, R14 ;  /* 0x0000000e2f0d7221 */ /* 0x010fe20000010000 */
[----:B------:R-:W-:-:S06]  /*4000*/  FADD.FTZ R7, R0, R7 ;  /* 0x0000000700077221 */ /* 0x000fcc0000010000 */
[----:B------:R-:W4:Y:S01]  /*4010*/  MUFU.EX2 R49, R49 ;  /* 0x0000003100317308 */ /* 0x000f220000000800 */
[----:B------:R-:W-:Y:S01]  /*4020*/  FFMA.FTZ R57, R70, UR21, -R80 ;  /* 0x0000001546397c23 */ /* 0x000fe20008010850 */
[----:B0-----:R-:W-:-:S06]  /*4030*/  FADD.FTZ R14, R48, R13 ;  /* 0x0000000d300e7221 */ /* 0x001fcc0000010000 */
[----:B------:R-:W0:Y:S01]  /*4040*/  MUFU.EX2 R31, R31 ;  /* 0x0000001f001f7308 */ /* 0x000e220000000800 */
[----:B-1----:R-:W-:-:S07]  /*4050*/  FADD.FTZ R12, R46, R7 ;  /* 0x000000072e0c7221 */ /* 0x002fce0000010000 */
[----:B------:R-:W1:Y:S01]  /*4060*/  MUFU.EX2 R50, R50 ;  /* 0x0000003200327308 */ /* 0x000e620000000800 */
[----:B--2---:R-:W-:Y:S01]  /*4070*/  FADD.FTZ R7, R3, R14 ;  /* 0x0000000e03077221 */ /* 0x004fe20000010000 */
[----:B---3--:R-:W-:-:S06]  /*4080*/  FADD.FTZ R14, R53, R12 ;  /* 0x0000000c350e7221 */ /* 0x008fcc0000010000 */
[----:B------:R-:W2:Y:S01]  /*4090*/  MUFU.EX2 R36, R36 ;  /* 0x0000002400247308 */ /* 0x000ea20000000800 */
[----:B------:R-:W-:-:S07]  /*40a0*/  FFMA.FTZ R61, R74, UR21, -R80 ;  /* 0x000000154a3d7c23 */ /* 0x000fce0008010850 */
[----:B------:R-:W3:Y:S01]  /*40b0*/  MUFU.EX2 R54, R54 ;  /* 0x0000003600367308 */ /* 0x000ee20000000800 */
[----:B------:R-:W-:Y:S01]  /*40c0*/  F2FP.BF16.F32.PACK_AB R21, R18, R21 ;  /* 0x000000151215723e */ /* 0x000fe200000010ff */
[----:B------:R-:W-:-:S06]  /*40d0*/  FADD.FTZ R18, R28, R7 ;  /* 0x000000071c127221 */ /* 0x000fcc0000010000 */
[----:B------:R-:W-:Y:S01]  /*40e0*/  MUFU.EX2 R35, R35 ;  /* 0x0000002300237308 */ /* 0x000fe20000000800 */
[----:B----4-:R-:W-:Y:S01]  /*40f0*/  FADD.FTZ R7, R49, R14 ;  /* 0x0000000e31077221 */ /* 0x010fe20000010000 */
[----:B------:R-:W-:-:S06]  /*4100*/  FFMA.FTZ R62, R78, UR21, -R80 ;  /* 0x000000154e3e7c23 */ /* 0x000fcc0008010850 */
[----:B------:R-:W4:Y:S01]  /*4110*/  MUFU.EX2 R57, R57 ;  /* 0x0000003900397308 */ /* 0x000f220000000800 */
[----:B------:R-:W-:Y:S01]  /*4120*/  F2FP.BF16.F32.PACK_AB R22, R27, R24 ;  /* 0x000000181b16723e */ /* 0x000fe200000010ff */
[----:B0-----:R-:W-:-:S06]  /*4130*/  FADD.FTZ R13, R31, R18 ;  /* 0x000000121f0d7221 */ /* 0x001fcc0000010000 */
[----:B------:R-:W-:Y:S01]  /*4140*/  MUFU.EX2 R44, R44 ;  /* 0x0000002c002c7308 */ /* 0x000fe20000000800 */
[----:B------:R-:W-:Y:S01]  /*4150*/  F2FP.BF16.F32.PACK_AB R24, R106, R99 ;  /* 0x000000636a18723e */ /* 0x000fe200000010ff */
[----:B-1----:R-:W-:Y:S01]  /*4160*/  FADD.FTZ R7, R50, R7 ;  /* 0x0000000732077221 */ /* 0x002fe20000010000 */
[----:B------:R-:W-:-:S05]  /*4170*/  F2FP.BF16.F32.PACK_AB R26, R108, R103 ;  /* 0x000000676c1a723e */ /* 0x000fca00000010ff */
[----:B------:R-:W0:Y:S01]  /*4180*/  MUFU.EX2 R58, R58 ;  /* 0x0000003a003a7308 */ /* 0x000e220000000800 */
[----:B------:R-:W-:Y:S02]  /*4190*/  F2FP.BF16.F32.PACK_AB R25, R34, R25 ;  /* 0x000000192219723e */ /* 0x000fe400000010ff */
[----:B------:R-:W-:Y:S02]  /*41a0*/  F2FP.BF16.F32.PACK_AB R27, R88, R37 ;  /* 0x00000025581b723e */ /* 0x000fe400000010ff */
[----:B------:R-:W-:-:S03]  /*41b0*/  F2FP.BF16.F32.PACK_AB R8, R112, R107 ;  /* 0x0000006b7008723e */ /* 0x000fc600000010ff */
[----:B------:R-:W1:Y:S01]  /*41c0*/  MUFU.EX2 R61, R61 ;  /* 0x0000003d003d7308 */ /* 0x000e620000000800 */
[----:B------:R-:W-:Y:S02]  /*41d0*/  F2FP.BF16.F32.PACK_AB R10, R114, R109 ;  /* 0x0000006d720a723e */ /* 0x000fe400000010ff */
[----:B------:R-:W-:Y:S02]  /*41e0*/  F2FP.BF16.F32.PACK_AB R9, R90, R77 ;  /* 0x0000004d5a09723e */ /* 0x000fe400000010ff */
[----:B------:R-:W-:Y:S01]  /*41f0*/  F2FP.BF16.F32.PACK_AB R11, R92, R45 ;  /* 0x0000002d5c0b723e */ /* 0x000fe200000010ff */
[----:B--2---:R-:W-:Y:S01]  /*4200*/  FADD.FTZ R18, R36, R13 ;  /* 0x0000000d24127221 */ /* 0x004fe20000010000 */
[----:B------:R-:W-:Y:S01]  /*4210*/  F2FP.BF16.F32.PACK_AB R12, R19, R6 ;  /* 0x00000006130c723e */ /* 0x000fe200000010ff */
[----:B------:R-:W2:Y:S01]  /*4220*/  MUFU.EX2 R55, R55 ;  /* 0x0000003700377308 */ /* 0x000ea20000000800 */
[----:B------:R5:W-:Y:S01]  /*4230*/  STSM.16.M88.4 [R17], R20 ;  /* 0x0000001411007844 */ /* 0x000be20000000200 */
[----:B---3--:R-:W-:Y:S01]  /*4240*/  FADD.FTZ R6, R54, R7 ;  /* 0x0000000736067221 */ /* 0x008fe20000010000 */
[----:B------:R-:W-:-:S02]  /*4250*/  FFMA.FTZ R69, R82, UR21, -R80 ;  /* 0x0000001552457c23 */ /* 0x000fc40008010850 */
[----:B------:R-:W-:Y:S03]  /*4260*/  STSM.16.M88.4 [R16], R24 ;  /* 0x0000001810007844 */ /* 0x000fe60000000200 */
[----:B------:R-:W3:Y:S01]  /*4270*/  MUFU.EX2 R62, R62 ;  /* 0x0000003e003e7308 */ /* 0x000ee20000000800 */
[----:B------:R1:W-:Y:S01]  /*4280*/  STSM.16.M88.4 [R2+0x24800], R8 ;  /* 0x0248000802007844 */ /* 0x0003e20000000200 */
[----:B----4-:R-:W-:Y:S01]  /*4290*/  FADD.FTZ R7, R57, R6 ;  /* 0x0000000639077221 */ /* 0x010fe20000010000 */
[----:B------:R-:W-:-:S05]  /*42a0*/  FFMA.FTZ R83, R83, UR21, -R80 ;  /* 0x0000001553537c23 */ /* 0x000fca0008010850 */
[----:B------:R-:W4:Y:S01]  /*42b0*/  MUFU.EX2 R51, R51 ;  /* 0x0000003300337308 */ /* 0x000f220000000800 */
[----:B-----5:R-:W-:Y:S01]  /*42c0*/  F2FP.BF16.F32.PACK_AB R21, R0, R41 ;  /* 0x000000290015723e */ /* 0x020fe200000010ff */
[----:B0-----:R-:W-:-:S06]  /*42d0*/  FADD.FTZ R0, R58, R7 ;  /* 0x000000073a007221 */ /* 0x001fcc0000010000 */
[----:B------:R-:W0:Y:S01]  /*42e0*/  MUFU.EX2 R65, R65 ;  /* 0x0000004100417308 */ /* 0x000e220000000800 */
[----:B-1----:R-:W-:Y:S01]  /*42f0*/  FADD.FTZ R9, R35, R18 ;  /* 0x0000001223097221 */ /* 0x002fe20000010000 */
[----:B------:R-:W-:-:S03]  /*4300*/  FFMA.FTZ R86, R86, UR21, -R80 ;  /* 0x0000001556567c23 */ /* 0x000fc60008010850 */
[----:B------:R-:W-:-:S03]  /*4310*/  FADD.FTZ R9, R44, R9 ;  /* 0x000000092c097221 */ /* 0x000fc60000010000 */
[----:B------:R-:W1:Y:S01]  /*4320*/  MUFU.EX2 R56, R56 ;  /* 0x0000003800387308 */ /* 0x000e620000000800 */
[----:B------:R-:W-:Y:S01]  /*4330*/  FADD.FTZ R6, R52, R9 ;  /* 0x0000000934067221 */ /* 0x000fe20000010000 */
[----:B------:R-:W-:-:S06]  /*4340*/  FADD.FTZ R7, R61, R0 ;  /* 0x000000003d077221 */ /* 0x000fcc0000010000 */
[----:B------:R-:W5:Y:S01]  /*4350*/  MUFU.EX2 R69, R69 ;  /* 0x0000004500457308 */ /* 0x000f620000000800 */
[----:B------:R-:W-:Y:S01]  /*4360*/  FFMA.FTZ R87, R87, UR21, -R80 ;  /* 0x0000001557577c23 */ /* 0x000fe20008010850 */
[----:B--2---:R-:W-:-:S06]  /*4370*/  FADD.FTZ R8, R55, R6 ;  /* 0x0000000637087221 */ /* 0x004fcc0000010000 */
[----:B------:R-:W2:Y:S01]  /*4380*/  MUFU.EX2 R59, R59 ;  /* 0x0000003b003b7308 */ /* 0x000ea20000000800 */
[----:B---3--:R-:W-:Y:S01]  /*4390*/  FADD.FTZ R6, R62, R7 ;  /* 0x000000073e067221 */ /* 0x008fe20000010000 */
[----:B------:R-:W-:-:S06]  /*43a0*/  FFMA.FTZ R85, R85, UR21, -R80 ;  /* 0x0000001555557c23 */ /* 0x000fcc0008010850 */
[----:B------:R-:W3:Y:S01]  /*43b0*/  MUFU.EX2 R70, R83 ;  /* 0x0000005300467308 */ /* 0x000ee20000000800 */
[----:B----4-:R-:W-:Y:S01]  /*43c0*/  FADD.FTZ R7, R51, R8 ;  /* 0x0000000833077221 */ /* 0x010fe20000010000 */
[----:B0-----:R-:W-:-:S06]  /*43d0*/  FADD.FTZ R6, R65, R6 ;  /* 0x0000000641067221 */ /* 0x001fcc0000010000 */
[----:B------:R-:W0:Y:S01]  /*43e0*/  MUFU.EX2 R60, R60 ;  /* 0x0000003c003c7308 */ /* 0x000e220000000800 */
[----:B------:R-:W-:-:S07]  /*43f0*/  FFMA.FTZ R84, R84, UR21, -R80 ;  /* 0x0000001554547c23 */ /* 0x000fce0008010850 */
[----:B------:R-:W4:Y:S01]  /*4400*/  MUFU.EX2 R86, R86 ;  /* 0x0000005600567308 */ /* 0x000f220000000800 */
[----:B------:R-:W-:Y:S01]  /*4410*/  F2FP.BF16.F32.PACK_AB R28, R28, R3 ;  /* 0x000000031c1c723e */ /* 0x000fe200000010ff */
[----:B-1----:R-:W-:-:S06]  /*4420*/  FADD.FTZ R8, R56, R7 ;  /* 0x0000000738087221 */ /* 0x002fcc0000010000 */
[----:B------:R-:W1:Y:S01]  /*4430*/  MUFU.EX2 R63, R63 ;  /* 0x0000003f003f7308 */ /* 0x000e620000000800 */
[----:B-----5:R-:W-:Y:S01]  /*4440*/  FADD.FTZ R3, R69, R6 ;  /* 0x0000000645037221 */ /* 0x020fe20000010000 */
[----:B------:R-:W-:-:S06]  /*4450*/  FFMA.FTZ R67, R93, UR21, -R75 ;  /* 0x000000155d437c23 */ /* 0x000fcc000801084b */
[----:B------:R-:W5:Y:S01]  /*4460*/  MUFU.EX2 R87, R87 ;  /* 0x0000005700577308 */ /* 0x000f620000000800 */
[----:B------:R-:W-:Y:S01]  /*4470*/  FFMA.FTZ R81, R81, UR21, -R80 ;  /* 0x0000001551517c23 */ /* 0x000fe20008010850 */
[----:B--2---:R-:W-:-:S06]  /*4480*/  FADD.FTZ R7, R59, R8 ;  /* 0x000000083b077221 */ /* 0x004fcc0000010000 */
[----:B------:R-:W2:Y:S01]  /*4490*/  MUFU.EX2 R64, R64 ;  /* 0x0000004000407308 */ /* 0x000ea20000000800 */
[----:B---3--:R-:W-:Y:S01]  /*44a0*/  FADD.FTZ R3, R70, R3 ;  /* 0x0000000346037221 */ /* 0x008fe20000010000 */
[----:B------:R-:W-:-:S06]  /*44b0*/  FFMA.FTZ R68, R100, UR21, -R75 ;  /* 0x0000001564447c23 */ /* 0x000fcc000801084b */
[----:B------:R-:W3:Y:S01]  /*44c0*/  MUFU.EX2 R85, R85 ;  /* 0x0000005500557308 */ /* 0x000ee20000000800 */
[----:B------:R-:W-:Y:S01]  /*44d0*/  FFMA.FTZ R113, R113, UR21, -R80 ;  /* 0x0000001571717c23 */ /* 0x000fe20008010850 */
[----:B0-----:R-:W-:Y:S01]  /*44e0*/  FADD.FTZ R8, R60, R7 ;  /* 0x000000073c087221 */ /* 0x001fe20000010000 */
[----:B----4-:R-:W-:-:S05]  /*44f0*/  FADD.FTZ R6, R86, R3 ;  /* 0x0000000356067221 */ /* 0x010fca0000010000 */
[----:B------:R-:W0:Y:S01]  /*4500*/  MUFU.EX2 R84, R84 ;  /* 0x0000005400547308 */ /* 0x000e220000000800 */
[--C-:B------:R-:W-:Y:S01]  /*4510*/  FFMA.FTZ R111, R111, UR21, -R80.reuse ;  /* 0x000000156f6f7c23 */ /* 0x100fe20008010850 */
[--C-:B------:R-:W-:Y:S01]  /*4520*/  FFMA.FTZ R116, R116, UR21, -R80.reuse ;  /* 0x0000001574747c23 */ /* 0x100fe20008010850 */
[--C-:B------:R-:W-:Y:S01]  /*4530*/  FFMA.FTZ R115, R115, UR21, -R80.reuse ;  /* 0x0000001573737c23 */ /* 0x100fe20008010850 */
[----:B------:R-:W-:Y:S01]  /*4540*/  FFMA.FTZ R75, R102, UR21, -R75 ;  /* 0x00000015664b7c23 */ /* 0x000fe2000801084b */
[----:B------:R-:W-:-:S03]  /*4550*/  FFMA.FTZ R80, R117, UR21, -R80 ;  /* 0x0000001575507c23 */ /* 0x000fc60008010850 */
[----:B------:R-:W4:Y:S01]  /*4560*/  MUFU.EX2 R67, R67 ;  /* 0x0000004300437308 */ /* 0x000f220000000800 */
[----:B-1----:R-:W-:Y:S01]  /*4570*/  FADD.FTZ R3, R63, R8 ;  /* 0x000000083f037221 */ /* 0x002fe20000010000 */
[----:B-----5:R-:W-:-:S06]  /*4580*/  FADD.FTZ R6, R87, R6 ;  /* 0x0000000657067221 */ /* 0x020fcc0000010000 */
[----:B------:R-:W1:Y:S01]  /*4590*/  MUFU.EX2 R81, R81 ;  /* 0x0000005100517308 */ /* 0x000e620000000800 */
[----:B--2---:R-:W-:Y:S01]  /*45a0*/  FADD.FTZ R8, R64, R3 ;  /* 0x0000000340087221 */ /* 0x004fe20000010000 */
[----:B---3--:R-:W-:-:S06]  /*45b0*/  FADD.FTZ R3, R85, R6 ;  /* 0x0000000655037221 */ /* 0x008fcc0000010000 */
[----:B------:R-:W2:Y:S08]  /*45c0*/  MUFU.EX2 R68, R68 ;  /* 0x0000004400447308 */ /* 0x000eb00000000800 */
[----:B------:R-:W3:Y:S01]  /*45d0*/  MUFU.EX2 R0, R113 ;  /* 0x0000007100007308 */ /* 0x000ee20000000800 */
[----:B0-----:R-:W-:-:S07]  /*45e0*/  FADD.FTZ R6, R84, R3 ;  /* 0x0000000354067221 */ /* 0x001fce0000010000 */
[----:B------:R-:W0:Y:S08]  /*45f0*/  MUFU.EX2 R71, R71 ;  /* 0x0000004700477308 */ /* 0x000e300000000800 */
[----:B------:R-:W5:Y:S08]  /*4600*/  MUFU.EX2 R9, R111 ;  /* 0x0000006f00097308 */ /* 0x000f700000000800 */
[----:B------:R-:W-:Y:S08]  /*4610*/  MUFU.EX2 R76, R76 ;  /* 0x0000004c004c7308 */ /* 0x000ff00000000800 */
[----:B------:R-:W-:Y:S08]  /*4620*/  MUFU.EX2 R75, R75 ;  /* 0x0000004b004b7308 */ /* 0x000ff00000000800 */
[----:B------:R-:W5:Y:S08]  /*4630*/  MUFU.EX2 R116, R116 ;  /* 0x0000007400747308 */ /* 0x000f700000000800 */
[----:B------:R-:W-:Y:S08]  /*4640*/  MUFU.EX2 R115, R115 ;  /* 0x0000007300737308 */ /* 0x000ff00000000800 */
[----:B------:R-:W5:Y:S01]  /*4650*/  MUFU.EX2 R80, R80 ;  /* 0x0000005000507308 */ /* 0x000f620000000800 */
[----:B----4-:R-:W-:Y:S01]  /*4660*/  FADD.FTZ R7, R67, R8 ;  /* 0x0000000843077221 */ /* 0x010fe20000010000 */
[----:B-1----:R-:W-:Y:S01]  /*4670*/  FADD.FTZ R3, R81, R6 ;  /* 0x0000000651037221 */ /* 0x002fe20000010000 */
[----:B------:R-:W-:-:S02]  /*4680*/  F2FP.BF16.F32.PACK_AB R14, R39, R32 ;  /* 0x00000020270e723e */ /* 0x000fc400000010ff */
[----:B------:R-:W-:Y:S01]  /*4690*/  F2FP.BF16.F32.PACK_AB R13, R38, R29 ;  /* 0x0000001d260d723e */ /* 0x000fe200000010ff */
[----:B--2---:R-:W-:Y:S01]  /*46a0*/  FADD.FTZ R8, R68, R7 ;  /* 0x0000000744087221 */ /* 0x004fe20000010000 */
[----:B------:R-:W-:Y:S01]  /*46b0*/  F2FP.BF16.F32.PACK_AB R15, R42, R33 ;  /* 0x000000212a0f723e */ /* 0x000fe200000010ff */
[----:B---3--:R-:W-:Y:S01]  /*46c0*/  FADD.FTZ R6, R0, R3 ;  /* 0x0000000300067221 */ /* 0x008fe20000010000 */
        /* <DEDUP_REMOVED lines=11> */
[----:B------:R1:W-:Y:S01]  /*4780*/  STSM.16.M88.4 [R121], R12 ;  /* 0x0000000c79007844 */ /* 0x0003e20000000200 */
[----:B------:R-:W-:Y:S01]  /*4790*/  F2FP.BF16.F32.PACK_AB R56, R56, R51 ;  /* 0x000000333838723e */ /* 0x000fe200000010ff */
[----:B0-----:R-:W-:Y:S01]  /*47a0*/  FADD.FTZ R7, R71, R8 ;  /* 0x0000000847077221 */ /* 0x001fe20000010000 */
[----:B------:R-:W-:Y:S01]  /*47b0*/  F2FP.BF16.F32.PACK_AB R66, R68, R67 ;  /* 0x000000434442723e */ /* 0x000fe200000010ff */
[----:B-----5:R-:W-:Y:S01]  /*47c0*/  FADD.FTZ R3, R9, R6 ;  /* 0x0000000609037221 */ /* 0x020fe20000010000 */
[----:B------:R-:W-:Y:S02]  /*47d0*/  F2FP.BF16.F32.PACK_AB R57, R70, R69 ;  /* 0x000000454639723e */ /* 0x000fe400000010ff */
[----:B------:R-:W-:Y:S01]  /*47e0*/  F2FP.BF16.F32.PACK_AB R59, R87, R86 ;  /* 0x00000056573b723e */ /* 0x000fe200000010ff */
[----:B------:R0:W-:Y:S01]  /*47f0*/  STSM.16.M88.4 [R17+0x6000], R20 ;  /* 0x0060001411007844 */ /* 0x0001e20000000200 */
[----:B------:R-:W-:-:S02]  /*4800*/  F2FP.BF16.F32.PACK_AB R64, R64, R63 ;  /* 0x0000003f4040723e */ /* 0x000fc400000010ff */
[----:B------:R-:W-:Y:S02]  /*4810*/  F2FP.BF16.F32.PACK_AB R65, R84, R85 ;  /* 0x000000555441723e */ /* 0x000fe400000010ff */
[----:B------:R-:W-:Y:S01]  /*4820*/  F2FP.BF16.F32.PACK_AB R67, R0, R81 ;  /* 0x000000510043723e */ /* 0x000fe200000010ff */
[----:B------:R0:W-:Y:S01]  /*4830*/  STSM.16.M88.4 [R16+0x6000], R28 ;  /* 0x0060001c10007844 */ /* 0x0001e20000000200 */
[----:B------:R-:W-:Y:S02]  /*4840*/  F2FP.BF16.F32.PACK_AB R8, R72, R71 ;  /* 0x000000474808723e */ /* 0x000fe400000010ff */
[----:B------:R-:W-:Y:S02]  /*4850*/  F2FP.BF16.F32.PACK_AB R9, R116, R9 ;  /* 0x000000097409723e */ /* 0x000fe400000010ff */
[----:B------:R-:W-:Y:S02]  /*4860*/  F2FP.BF16.F32.PACK_AB R10, R75, R76 ;  /* 0x0000004c4b0a723e */ /* 0x000fe400000010ff */
[----:B------:R-:W-:Y:S01]  /*4870*/  F2FP.BF16.F32.PACK_AB R11, R80, R115 ;  /* 0x00000073500b723e */ /* 0x000fe200000010ff */
[----:B------:R0:W-:Y:S04]  /*4880*/  STSM.16.M88.4 [R2+0x2a800], R44 ;  /* 0x02a8002c02007844 */ /* 0x0001e80000000200 */
[----:B------:R0:W-:Y:S04]  /*4890*/  STSM.16.M88.4 [R157], R56 ;  /* 0x000000389d007844 */ /* 0x0001e80000000200 */
[----:B------:R0:W-:Y:S04]  /*48a0*/  STSM.16.M88.4 [R17+0xc000], R64 ;  /* 0x00c0004011007844 */ /* 0x0001e80000000200 */
[----:B------:R0:W-:Y:S01]  /*48b0*/  STSM.16.M88.4 [R16+0xc000], R8 ;  /* 0x00c0000810007844 */ /* 0x0001e20000000200 */
[----:B------:R2:W-:Y:S06]  /*48c0*/  MEMBAR.ALL.CTA ;  /* 0x0000000000007992 */ /* 0x0005ec0000008000 */
[----:B--2---:R-:W2:Y:S01]  /*48d0*/  FENCE.VIEW.ASYNC.S ;  /* 0x00000000000073c6 */ /* 0x004ea20000000000 */
[----:B------:R-:W-:-:S06]  /*48e0*/  UISETP.GE.AND UP0, UPT, UR49, 0xc1, UPT ;  /* 0x000000c13100788c */ /* 0x000fcc000bf06270 */
[----:B------:R-:W-:Y:S01]  /*48f0*/  PLOP3.LUT P2, PT, PT, PT, UP0, 0x80, 0x0 ;  /* 0x000000000000781c */ /* 0x000fe20003f4f008 */
[----:B------:R-:W-:Y:S01]  /*4900*/  FADD.FTZ R7, R72, R7 ;  /* 0x0000000748077221 */ /* 0x000fe20000010000 */
[----:B------:R-:W-:-:S03]  /*4910*/  FADD.FTZ R0, R116, R3 ;  /* 0x0000000374007221 */ /* 0x000fc60000010000 */
[----:B------:R-:W-:Y:S01]  /*4920*/  FADD.FTZ R76, R76, R7 ;  /* 0x000000074c4c7221 */ /* 0x000fe20000010000 */
[----:B------:R-:W-:Y:S01]  /*4930*/  FADD.FTZ R7, R115, R0 ;  /* 0x0000000073077221 */ /* 0x000fe20000010000 */
[----:B------:R-:W-:Y:S01]  /*4940*/  ISETP.NE.AND P0, PT, R120, RZ, PT ;  /* 0x000000ff7800720c */ /* 0x000fe20003f05270 */
[----:B------:R-:W-:Y:S02]  /*4950*/  IMAD.MOV.U32 R149, RZ, RZ, R151 ;  /* 0x000000ffff957224 */ /* 0x000fe400078e0097 */
[----:B------:R-:W-:Y:S01]  /*4960*/  FADD.FTZ R3, R75, R76 ;  /* 0x0000004c4b037221 */ /* 0x000fe20000010000 */
[----:B------:R-:W-:Y:S01]  /*4970*/  FADD.FTZ R7, R80, R7 ;  /* 0x0000000750077221 */ /* 0x000fe20000010000 */
        /* <DEDUP_REMOVED lines=28> */
[--C-:B-1----:R-:W-:Y:S02]  /*4b40*/  IMAD.MOV.U32 R121, RZ, RZ, R151.reuse ;  /* 0x000000ffff797224 */ /* 0x102fe400078e0097 */
[----:B------:R-:W-:Y:S01]  /*4b50*/  IMAD.MOV.U32 R120, RZ, RZ, R151 ;  /* 0x000000ffff787224 */ /* 0x000fe200078e0097 */
[----:B--2---:R-:W-:Y:S01]  /*4b60*/  NOP ;  /* 0x0000000000007918 */ /* 0x004fe20000000000 */
[----:B0-----:R-:W-:Y:S05]  /*4b70*/  @!P2 BRA `(.L_x_12663) ;  /* 0x0000003400d0a947 */ /* 0x001fea0003800000 */
[----:B------:R-:W-:Y:S01]  /*4b80*/  IMAD.MOV.U32 R6, RZ, RZ, R101 ;  /* 0x000000ffff067224 */ /* 0x000fe200078e0065 */
[----:B------:R-:W-:Y:S02]  /*4b90*/  MOV R0, R95 ;  /* 0x0000005f00007202 */ /* 0x000fe40000000f00 */
        /* <DEDUP_REMOVED lines=16> */
[----:B------:R-:W-:Y:S01]  /*4ca0*/  UIADD3 UR24, UR48, -0x2, URZ ;  /* 0xfffffffe30187890 */ /* 0x000fe2000fffe03f */
[----:B------:R-:W-:Y:S01]  /*4cb0*/  UMOV UR25, UR38 ;  /* 0x0000002600197c82 */ /* 0x000fe20008000000 */
[----:B------:R-:W-:Y:S01]  /*4cc0*/  UMOV UR23, UR39 ;  /* 0x0000002700177c82 */ /* 0x000fe20008000000 */
[----:B------:R-:W-:Y:S01]  /*4cd0*/  ULDC UR22, c[0x0][0x9d8] ;  /* 0x0002760000167ab9 */ /* 0x000fe20000000800 */
[----:B------:R-:W-:-:S08]  /*4ce0*/  ULDC UR21, c[0x0][0x988] ;  /* 0x0002620000157ab9 */ /* 0x000fd00000000800 */
.L_x_12672:
        /* <DEDUP_REMOVED lines=9> */
.L_x_12665:
[----:B------:R-:W-:Y:S01]  /*4d80*/  ULEA UR6, UR39, UR40, 0x3 ;  /* 0x0000002827067291 */ /* 0x000fe2000f8e183f */
[----:B------:R-:W-:-:S05]  /*4d90*/  IMAD.U32 R8, RZ, RZ, UR38 ;  /* 0x00000026ff087e24 */ /* 0x000fca000f8e00ff */
[----:B------:R-:W-:-:S04]  /*4da0*/  SHF.L.U32 R8, R8, 0x1f, RZ ;  /* 0x0000001f08087819 */ /* 0x000fc800000006ff */
[----:B------:R0:W1:Y:S01]  /*4db0*/  SYNCS.PHASECHK.TRANS64.TRYWAIT P2, [UR6+0x30830], R8 ;  /* 0x03083008ff0075a7 */ /* 0x0000620008040146 */
[----:B------:R-:W-:Y:S05]  /*4dc0*/  @!P0 BRA `(.L_x_12666) ;  /* 0x0000000000048947 */ /* 0x000fea0003800000 */
[----:B------:R-:W-:Y:S01]  /*4dd0*/  BPT.TRAP 0x1 ;  /* 0x000000040000795c */ /* 0x000fe20000300000 */
.L_x_12666:
[----:B-1----:R-:W-:Y:S05]  /*4de0*/  @P2 BRA `(.L_x_12664) ;  /* 0x0000000000082947 */ /* 0x002fea0003800000 */
[----:B------:R-:W1:Y:S02]  /*4df0*/  SYNCS.PHASECHK.TRANS64.TRYWAIT P2, [UR6+0x30830], R8 ;  /* 0x03083008ff0075a7 */ /* 0x000e640008040146 */
[----:B-1----:R-:W-:Y:S05]  /*4e00*/  @!P2 BRA `(.L_x_12667) ;  /* 0x00000084002ca947 */ /* 0x002fea0003800000 */
.L_x_12664:
[----:B-1----:R-:W1:Y:S01]  /*4e10*/  S2R R9, SR_TID.X ;  /* 0x0000000000097919 */ /* 0x002e620000002100 */
[----:B------:R-:W-:Y:S01]  /*4e20*/  R2UR UR16, R4 ;  /* 0x00000000041072ca */ /* 0x000fe200000e0000 */
[----:B------:R-:W-:Y:S01]  /*4e30*/  UIMAD UR18, UR39, 0x600, UR20 ;  /* 0x00000600271278a4 */ /* 0x000fe2000f8e0214 */
[----:B------:R-:W-:Y:S01]  /*4e40*/  R2UR UR17, R5 ;  /* 0x00000000051172ca */ /* 0x000fe200000e0000 */
[----:B------:R-:W-:Y:S01]  /*4e50*/  UMOV UR19, 0x40000040 ;  /* 0x4000004000137882 */ /* 0x000fe20000000000 */
[----:B------:R-:W-:Y:S01]  /*4e60*/  UMOV UR7, 0x40000040 ;  /* 0x4000004000077882 */ /* 0x000fe20000000000 */
[----:B------:R-:W-:Y:S02]  /*4e70*/  UIADD3 UR6, UR18, 0x2, URZ ;  /* 0x0000000212067890 */ /* 0x000fe4000fffe03f */
        /* <DEDUP_REMOVED lines=8> */
[----:B------:R-:W-:Y:S03]  /*4f00*/  HGMMA.64x192x16.F32.BF16 R24, gdesc[UR16], RZ, !UPT, gsb0 ;  /* 0x02e00000101879f0 */ /* 0x000fe6000c0018ff */
[----:B------:R-:W-:Y:S02]  /*4f10*/  WARPGROUP.DEPBAR.LE gsb0, 0x0 ;  /* 0x00008000000079c5 */ /* 0x000fe40000010000 */
[----:B------:R-:W-:-:S15]  /*4f20*/  WARPGROUP.ARRIVE ;  /* 0x00000000000079c5 */ /* 0x000fde0000000000 */
[----:B------:R-:W-:Y:S03]  /*4f30*/  HGMMA.64x192x16.F32.BF16 R24, gdesc[UR4], R24, gsb0 ;  /* 0x02e00000041879f0 */ /* 0x000fe60008001818 */
[----:B------:R-:W-:Y:S02]  /*4f40*/  WARPGROUP.DEPBAR.LE gsb0, 0x0 ;  /* 0x00008000000079c5 */ /* 0x000fe40000010000 */
[----:B------:R-:W-:-:S15]  /*4f50*/  WARPGROUP.ARRIVE ;  /* 0x00000000000079c5 */ /* 0x000fde0000000000 */
[----:B------:R-:W-:Y:S03]  /*4f60*/  HGMMA.64x192x16.F32.BF16 R24, gdesc[UR8], R24, gsb0 ;  /* 0x02e00000081879f0 */ /* 0x000fe60008001818 */
[----:B------:R-:W-:Y:S02]  /*4f70*/  WARPGROUP.DEPBAR.LE gsb0, 0x0 ;  /* 0x00008000000079c5 */ /* 0x000fe40000010000 */
[----:B------:R-:W-:-:S15]  /*4f80*/  WARPGROUP.ARRIVE ;  /* 0x00000000000079c5 */ /* 0x000fde0000000000 */
[----:B------:R-:W-:Y:S03]  /*4f90*/  HGMMA.64x192x16.F32.BF16 R24, gdesc[UR12], R24, gsb0 ;  /* 0x02e000000c1879f0 */ /* 0x000fe60008001818 */
[----:B------:R-:W-:Y:S02]  /*4fa0*/  WARPGROUP.DEPBAR.LE gsb0, 0x0 ;  /* 0x00008000000079c5 */ /* 0x000fe40000010000 */
[----:B0-----:R-:W-:Y:S05]  /*4fb0*/  @P3 BRA `(.L_x_12668) ;  /* 0x00000000002c3947 */ /* 0x001fea0003800000 */
[----:B------:R-:W-:Y:S05]  /*4fc0*/  @!P0 BRA `(.L_x_12669) ;  /* 0x0000000000048947 */ /* 0x000fea0003800000 */
[----:B------:R-:W-:Y:S01]  /*4fd0*/  BPT.TRAP 0x1 ;  /* 0x000000040000795c */ /* 0x000fe20000300000 */
.L_x_12669:
[----:B------:R-:W-:Y:S01]  /*4fe0*/  ULEA UR6, UR23, UR40, 0x3 ;  /* 0x0000002817067291 */ /* 0x000fe2000f8e183f */
[----:B------:R-:W-:-:S05]  /*4ff0*/  IMAD.U32 R8, RZ, RZ, UR25 ;  /* 0x00000019ff087e24 */ /* 0x000fca000f8e00ff */
[----:B------:R-:W-:-:S04]  /*5000*/  SHF.L.U32 R8, R8, 0x1f, RZ ;  /* 0x0000001f08087819 */ /* 0x000fc800000006ff */
[----:B------:R0:W1:Y:S01]  /*5010*/  SYNCS.PHASECHK.TRANS64.TRYWAIT P2, [UR6+0x30850], R8 ;  /* 0x03085008ff0075a7 */ /* 0x0000620008040146 */
[----:B------:R-:W-:Y:S05]  /*5020*/  @!P0 BRA `(.L_x_12670) ;  /* 0x0000000000048947 */ /* 0x000fea0003800000 */
[----:B------:R-:W-:Y:S01]  /*5030*/  BPT.TRAP 0x1 ;  /* 0x000000040000795c */ /* 0x000fe20000300000 */
.L_x_12670:
[----:B-1----:R-:W-:Y:S05]  /*5040*/  @P2 BRA `(.L_x_12668) ;  /* 0x0000000000082947 */ /* 0x002fea0003800000 */
[----:B------:R-:W1:Y:S02]  /*5050*/  SYNCS.PHASECHK.TRANS64.TRYWAIT P2, [UR6+0x30850], R8 ;  /* 0x03085008ff0075a7 */ /* 0x000e640008040146 */
[----:B-1----:R-:W-:Y:S05]  /*5060*/  @!P2 BRA `(.L_x_12671) ;  /* 0x0000008000aca947 */ /* 0x002fea0003800000 */
.L_x_12668:
[----:B------:R-:W-:Y:S01]  /*5070*/  R2UR UR7, R155 ;  /* 0x000000009b0772ca */ /* 0x000fe200000e0000 */
        /* <DEDUP_REMOVED lines=12> */
[----:B------:R-:W-:Y:S01]  /*5140*/  UIADD3 UR7, UR7, 0x1e800, URZ ;  /* 0x0001e80007077890 */ /* 0x000fe2000fffe03f */
[----:B------:R-:W-:Y:S01]  /*5150*/  FMUL.FTZ R19, R33, UR22 ;  /* 0x0000001621137c20 */ /* 0x000fe20008410000 */
[----:B------:R-:W-:Y:S01]  /*5160*/  FMUL.FTZ R29, R46, UR22 ;  /* 0x000000162e1d7c20 */ /* 0x000fe20008410000 */
[----:B------:R-:W-:Y:S01]  /*5170*/  FMUL.FTZ R46, R63, UR22 ;  /* 0x000000163f2e7c20 */ /* 0x000fe20008410000 */
[----:B------:R-:W-:Y:S01]  /*5180*/  USHF.R.U32.HI UR7, URZ, 0x4, UR7 ;  /* 0x000000043f077899 */ /* 0x000fe20008011607 */
[----:B------:R-:W-:Y:S01]  /*5190*/  FMUL.FTZ R63, R80, UR22 ;  /* 0x00000016503f7c20 */ /* 0x000fe20008410000 */
[----:B------:R-:W-:Y:S01]  /*51a0*/  FMUL.FTZ R10, R26, UR22 ;  /* 0x000000161a0a7c20 */ /* 0x000fe20008410000 */
[----:B------:R-:W1:Y:S01]  /*51b0*/  MUFU.TANH R9, R9 ;  /* 0x0000000900097308 */ /* 0x000e620000002400 */
[----:B------:R-:W-:Y:S01]  /*51c0*/  ULOP3.LUT UR10, UR7, 0x3fff, URZ, 0xc0, !UPT ;  /* 0x00003fff070a7892 */ /* 0x000fe2000f8ec03f */
[----:B------:R-:W-:Y:S01]  /*51d0*/  FMUL.FTZ R20, R36, UR22 ;  /* 0x0000001624147c20 */ /* 0x000fe20008410000 */
[----:B------:R-:W-:Y:S01]  /*51e0*/  UIMAD UR7, UR23, 0x600, UR6 ;  /* 0x00000600170778a4 */ /* 0x000fe2000f8e0206 */
[----:B------:R-:W-:Y:S01]  /*51f0*/  FMUL.FTZ R28, R45, UR22 ;  /* 0x000000162d1c7c20 */ /* 0x000fe20008410000 */
[----:B------:R-:W-:Y:S01]  /*5200*/  ULOP3.LUT UR6, UR10, 0x10000, URZ, 0xfc, !UPT ;  /* 0x000100000a067892 */ /* 0x000fe2000f8efc3f */
[----:B------:R-:W-:Y:S01]  /*5210*/  FMUL.FTZ R45, R62, UR22 ;  /* 0x000000163e2d7c20 */ /* 0x000fe20008410000 */
[----:B------:R-:W-:Y:S01]  /*5220*/  FMUL.FTZ R62, R79, UR22 ;  /* 0x000000164f3e7c20 */ /* 0x000fe20008410000 */
[----:B------:R-:W2:Y:S01]  /*5230*/  MUFU.TANH R12, R12 ;  /* 0x0000000c000c7308 */ /* 0x000ea20000002400 */
[----:B0-----:R-:W-:Y:S01]  /*5240*/  FMNMX.FTZ R80, R8, R0, !PT ;  /* 0x0000000008507209 */ /* 0x001fe20007810000 */
[----:B------:R-:W-:Y:S01]  /*5250*/  UMOV UR18, UR7 ;  /* 0x0000000700127c82 */ /* 0x000fe20008000000 */
[----:B------:R-:W-:Y:S01]  /*5260*/  FMUL.FTZ R11, R27, UR22 ;  /* 0x000000161b0b7c20 */ /* 0x000fe20008410000 */
[----:B------:R-:W-:Y:S01]  /*5270*/  UMOV UR16, UR6 ;  /* 0x0000000600107c82 */ /* 0x000fe20008000000 */
[----:B------:R-:W-:Y:S01]  /*5280*/  FMUL.FTZ R21, R37, UR22 ;  /* 0x0000001625157c20 */ /* 0x000fe20008410000 */
[----:B------:R-:W-:Y:S01]  /*5290*/  HGMMA.64x64x16.F32.BF16 R120, gdesc[UR16].tnspB, R120, gsb0 ;  /* 0x40e00000107879f0 */ /* 0x000fe20008001878 */
[----:B------:R-:W-:Y:S01]  /*52a0*/  UIADD3 UR18, UR7, 0x80, URZ ;  /* 0x0000008007127890 */ /* 0x000fe2000fffe03f */
[----:B------:R-:W0:Y:S01]  /*52b0*/  MUFU.TANH R13, R13 ;  /* 0x0000000d000d7308 */ /* 0x000e220000002400 */
[----:B------:R-:W-:Y:S01]  /*52c0*/  UIADD3 UR16, UR6, 0x2, URZ ;  /* 0x0000000206107890 */ /* 0x000fe2000fffe03f */
[----:B-1----:R-:W-:Y:S01]  /*52d0*/  FMNMX.FTZ R79, R9, R80, !PT ;  /* 0x00000050094f7209 */ /* 0x002fe20007810000 */
[----:B------:R-:W-:Y:S01]  /*52e0*/  UMOV UR19, 0x40000040 ;  /* 0x4000004000137882 */ /* 0x000fe20000000000 */
[----:B------:R-:W-:Y:S01]  /*52f0*/  UMOV UR17, 0x40000040 ;  /* 0x4000004000117882 */ /* 0x000fe20000000000 */
        /* <DEDUP_REMOVED lines=15> */
[----:B------:R-:W0:Y:S01]  /*53f0*/  S2R R72, SR_TID.X ;  /* 0x0000000000487919 */ /* 0x000e220000002100 */
        /* <DEDUP_REMOVED lines=33> */
[----:B0-----:R-:W-:Y:S01]  /*5610*/  SHF.R.U32.HI R71, RZ, 0x7, R72 ;  /* 0x00000007ff477819 */ /* 0x001fe20000011648 */
[----:B------:R-:W-:Y:S01]  /*5620*/  FMUL.FTZ R73, R88, UR22 ;  /* 0x0000001658497c20 */ /* 0x000fe20008410000 */
[----:B------:R-:W0:Y:S01]  /*5630*/  MUFU.TANH R14, R14 ;  /* 0x0000000e000e7308 */ /* 0x000e220000002400 */
[----:B--2---:R-:W-:Y:S01]  /*5640*/  FMNMX.FTZ R83, R11, R80, !PT ;  /* 0x000000500b537209 */ /* 0x004fe20007810000 */
[----:B------:R-:W-:Y:S01]  /*5650*/  FMUL.FTZ R44, R61, UR22 ;  /* 0x000000163d2c7c20 */ /* 0x000fe20008410000 */
[----:B------:R-:W-:Y:S01]  /*5660*/  FMUL.FTZ R57, R74, UR22 ;  /* 0x000000164a397c20 */ /* 0x000fe20008410000 */
[----:B------:R-:W-:Y:S01]  /*5670*/  ISETP.GE.U32.AND P2, PT, R72, 0x180, PT ;  /* 0x000001804800780c */ /* 0x000fe20003f46070 */
[----:B------:R-:W-:Y:S01]  /*5680*/  FMUL.FTZ R74, R89, UR22 ;  /* 0x00000016594a7c20 */ /* 0x000fe20008410000 */
[----:B------:R-:W-:Y:S01]  /*5690*/  IADD3 R71, R71, 0x9, RZ ;  /* 0x0000000947477810 */ /* 0x000fe20007ffe0ff */
[----:B------:R-:W-:Y:S01]  /*56a0*/  FMUL.FTZ R41, R58, UR22 ;  /* 0x000000163a297c20 */ /* 0x000fe20008410000 */
[----:B------:R-:W1:Y:S01]  /*56b0*/  MUFU.TANH R23, R23 ;  /* 0x0000001700177308 */ /* 0x000e620000002400 */
[----:B---3--:R-:W-:Y:S01]  /*56c0*/  FMNMX.FTZ R86, R21, R84, !PT ;  /* 0x0000005415567209 */ /* 0x008fe20007810000 */
[----:B------:R-:W-:Y:S01]  /*56d0*/  FMUL.FTZ R47, R64, UR22 ;  /* 0x00000016402f7c20 */ /* 0x000fe20008410000 */
[----:B------:R-:W-:Y:S01]  /*56e0*/  FMUL.FTZ R58, R75, UR22 ;  /* 0x000000164b3a7c20 */ /* 0x000fe20008410000 */
[----:B------:R-:W-:Y:S01]  /*56f0*/  SEL R75, R71, 0x9, !P2 ;  /* 0x00000009474b7807 */ /* 0x000fe20005000000 */
[----:B------:R-:W-:Y:S01]  /*5700*/  FMUL.FTZ R71, R90, UR22 ;  /* 0x000000165a477c20 */ /* 0x000fe20008410000 */
[----:B------:R-:W-:Y:S01]  /*5710*/  FMUL.FTZ R48, R65, UR22 ;  /* 0x0000001641307c20 */ /* 0x000fe20008410000 */
[----:B------:R-:W-:Y:S01]  /*5720*/  FMUL.FTZ R42, R59, UR22 ;  /* 0x000000163b2a7c20 */ /* 0x000fe20008410000 */
[----:B------:R-:W2:Y:S01]  /*5730*/  MUFU.TANH R15, R15 ;  /* 0x0000000f000f7308 */ /* 0x000ea20000002400 */
[----:B0-----:R-:W-:Y:S01]  /*5740*/  FMNMX.FTZ R84, R14, R83, !PT ;  /* 0x000000530e547209 */ /* 0x001fe20007810000 */
[----:B------:R-:W-:-:S02]  /*5750*/  WARPGROUP.DEPBAR.LE gsb0, 0x0 ;  /* 0x00008000000079c5 */ /* 0x000fc40000010000 */
[----:B------:R-:W-:Y:S01]  /*5760*/  WARPGROUP.ARRIVE ;  /* 0x00000000000079c5 */ /* 0x000fe20000000000 */
[----:B------:R-:W-:Y:S01]  /*5770*/  FMUL.FTZ R59, R76, UR22 ;  /* 0x000000164c3b7c20 */ /* 0x000fe20008410000 */
[----:B------:R-:W-:Y:S02]  /*5780*/  IMAD.U32 R76, RZ, RZ, UR39 ;  /* 0x00000027ff4c7e24 */ /* 0x000fe4000f8e00ff */
[----:B------:R-:W-:Y:S01]  /*5790*/  FMUL.FTZ R72, R91, UR22 ;  /* 0x000000165b487c20 */ /* 0x000fe20008410000 */
[----:B------:R-:W0:Y:S01]  /*57a0*/  MUFU.TANH R24, R24 ;  /* 0x0000001800187308 */ /* 0x000e220000002400 */
[----:B-1----:R-:W-:Y:S01]  /*57b0*/  FMNMX.FTZ R85, R23, R86, !PT ;  /* 0x0000005617557209 */ /* 0x002fe20007810000 */
[----:B------:R-:W-:Y:S01]  /*57c0*/  HGMMA.64x64x16.F32.BF16 R120, gdesc[UR16].tnspB, R120, gsb0 ;  /* 0x40e00000107879f0 */ /* 0x000fe20008001878 */
[----:B------:R-:W-:Y:S01]  /*57d0*/  UIADD3 UR18, UR7, 0x100, URZ ;  /* 0x0000010007127890 */ /* 0x000fe2000fffe03f */
[----:B------:R-:W-:Y:S01]  /*57e0*/  @!P1 LEA R76, R76, UR40, 0x3 ;  /* 0x000000284c4c9c11 */ /* 0x000fe2000f8e18ff */
[----:B------:R-:W-:Y:S01]  /*57f0*/  UIADD3 UR16, UR6, 0x4, URZ ;  /* 0x0000000406107890 */ /* 0x000fe2000fffe03f */
[----:B------:R-:W-:Y:S01]  /*5800*/  FMUL.FTZ R60, R77, UR22 ;  /* 0x000000164d3c7c20 */ /* 0x000fe20008410000 */
[----:B------:R-:W-:Y:S01]  /*5810*/  UMOV UR19, 0x40000040 ;  /* 0x4000004000137882 */ /* 0x000fe20000000000 */
[----:B------:R-:W-:Y:S01]  /*5820*/  UMOV UR17, 0x40000040 ;  /* 0x4000004000117882 */ /* 0x000fe20000000000 */
[----:B------:R-:W1:Y:S01]  /*5830*/  MUFU.TANH R154, R154 ;  /* 0x0000009a009a7308 */ /* 0x000e620000002400 */
[----:B--2---:R-:W-:Y:S01]  /*5840*/  FMNMX.FTZ R83, R15, R84, !PT ;  /* 0x000000540f537209 */ /* 0x004fe20007810000 */
[----:B------:R-:W-:-:S02]  /*5850*/  @!P1 VIADD R76, R76, 0x30840 ;  /* 0x000308404c4c9836 */ /* 0x000fc40000000000 */
[----:B------:R-:W-:Y:S01]  /*5860*/  FMUL.FTZ R77, R92, UR22 ;  /* 0x000000165c4d7c20 */ /* 0x000fe20008410000 */
[----:B------:R-:W-:Y:S01]  /*5870*/  FMUL.FTZ R61, R78, UR22 ;  /* 0x000000164e3d7c20 */ /* 0x000fe20008410000 */
[----:B------:R-:W-:Y:S01]  /*5880*/  FMUL.FTZ R78, R93, UR22 ;  /* 0x000000165d4e7c20 */ /* 0x000fe20008410000 */
[----:B------:R-:W-:Y:S01]  /*5890*/  FMUL.FTZ R64, R81, UR22 ;  /* 0x0000001651407c20 */ /* 0x000fe20008410000 */
[----:B------:R-:W-:Y:S01]  /*58a0*/  @!P1 PRMT R76, RZ, 0x654, R76 ;  /* 0x00000654ff4c9816 */ /* 0x000fe2000000004c */
        /* <DEDUP_REMOVED lines=23> */
[----:B------:R-:W-:Y:S01]  /*5a20*/  FMUL.FTZ R83, R102, UR22 ;  /* 0x0000001666537c20 */ /* 0x000fe20008410000 */
[----:B------:R-:W-:Y:S02]  /*5a30*/  WARPGROUP.DEPBAR.LE gsb0, 0x0 ;  /* 0x00008000000079c5 */ /* 0x000fe40000010000 */
[----:B------:R-:W-:-:S03]  /*5a40*/  WARPGROUP.ARRIVE ;  /* 0x00000000000079c5 */ /* 0x000fc60000000000 */
[----:B------:R-:W1:Y:S01]  /*5a50*/  MUFU.TANH R35, R35 ;  /* 0x0000002300237308 */ /* 0x000e620000002400 */
[----:B--2---:R-:W-:Y:S02]  /*5a60*/  FMNMX.FTZ R88, R32, R87, !PT ;  /* 0x0000005720587209 */ /* 0x004fe40007810000 */
[----:B------:R-:W-:Y:S01]  /*5a70*/  HGMMA.64x64x16.F32.BF16 R120, gdesc[UR16].tnspB, R120, gsb0 ;  /* 0x40e00000107879f0 */ /* 0x000fe20008001878 */
[----:B------:R-:W-:Y:S02]  /*5a80*/  UIADD3 UR18, UR7, 0x180, URZ ;  /* 0x0000018007127890 */ /* 0x000fe4000fffe03f */
[----:B------:R-:W-:Y:S02]  /*5a90*/  UIADD3 UR16, UR6, 0x6, URZ ;  /* 0x0000000606107890 */ /* 0x000fe4000fffe03f */
[----:B------:R-:W2:Y:S01]  /*5aa0*/  MUFU.TANH R26, R26 ;  /* 0x0000001a001a7308 */ /* 0x000ea20000002400 */
[----:B------:R-:W-:Y:S01]  /*5ab0*/  UMOV UR19, 0x40000040 ;  /* 0x4000004000137882 */ /* 0x000fe20000000000 */
[----:B------:R-:W-:Y:S01]  /*5ac0*/  UMOV UR17, 0x40000040 ;  /* 0x4000004000117882 */ /* 0x000fe20000000000 */
[----:B0-----:R-:W-:Y:S01]  /*5ad0*/  FMNMX.FTZ R87, R25, R84, !PT ;  /* 0x0000005419577209 */ /* 0x001fe20007810000 */
        /* <DEDUP_REMOVED lines=17> */
[----:B--2---:R-:W-:Y:S01]  /*5bf0*/  FMNMX.FTZ R87, R33, R88, !PT ;  /* 0x0000005821577209 */ /* 0x004fe20007810000 */
[----:B------:R-:W-:Y:S02]  /*5c00*/  WARPGROUP.DEPBAR.LE gsb0, 0x0 ;  /* 0x00008000000079c5 */ /* 0x000fe40000010000 */
[----:B------:R-:W-:-:S04]  /*5c10*/  WARPGROUP.ARRIVE ;  /* 0x00000000000079c5 */ /* 0x000fc80000000000 */
[----:B------:R-:W2:Y:S01]  /*5c20*/  MUFU.TANH R44, R44 ;  /* 0x0000002c002c7308 */ /* 0x000ea20000002400 */
[----:B0-----:R-:W-:Y:S01]  /*5c30*/  FMNMX.FTZ R91, R43, R90, !PT ;  /* 0x0000005a2b5b7209 */ /* 0x001fe20007810000 */
[----:B------:R-:W-:Y:S01]  /*5c40*/  FMUL.FTZ R90, R105, UR22 ;  /* 0x00000016695a7c20 */ /* 0x000fe20008410000 */
[----:B------:R-:W-:Y:S01]  /*5c50*/  HGMMA.64x64x16.F32.BF16 R120, gdesc[UR16].tnspB, R120, gsb0 ;  /* 0x40e00000107879f0 */ /* 0x000fe20008001878 */
[----:B------:R-:W-:Y:S01]  /*5c60*/  UIADD3 UR18, UR7, 0x200, URZ ;  /* 0x0000020007127890 */ /* 0x000fe2000fffe03f */
[----:B-1----:R-:W-:Y:S01]  /*5c70*/  FMNMX.FTZ R88, R34, R87, !PT ;  /* 0x0000005722587209 */ /* 0x002fe20007810000 */
[----:B------:R-:W-:Y:S02]  /*5c80*/  UIADD3 UR16, UR6, 0x600, URZ ;  /* 0x0000060006107890 */ /* 0x000fe4000fffe03f */
[----:B------:R-:W0:Y:S01]  /*5c90*/  MUFU.TANH R37, R37 ;  /* 0x0000002500257308 */ /* 0x000e220000002400 */
[----:B------:R-:W-:Y:S01]  /*5ca0*/  UMOV UR19, 0x40000040 ;  /* 0x4000004000137882 */ /* 0x000fe20000000000 */
[----:B------:R-:W-:-:S06]  /*5cb0*/  UMOV UR17, 0x40000040 ;  /* 0x4000004000117882 */ /* 0x000fcc0000000000 */
        /* <DEDUP_REMOVED lines=13> */
[----:B------:R-:W-:Y:S01]  /*5d90*/  MUFU.TANH R52, R52 ;  /* 0x0000003400347308 */ /* 0x000fe20000002400 */
[----:B--2---:R-:W-:-:S07]  /*5da0*/  FMNMX.FTZ R93, R51, R92, !PT ;  /* 0x0000005c335d7209 */ /* 0x004fce0007810000 */
[----:B------:R-:W1:Y:S01]  /*5db0*/  MUFU.TANH R45, R45 ;  /* 0x0000002d002d7308 */ /* 0x000e620000002400 */
[----:B0-----:R-:W-:-:S07]  /*5dc0*/  FMNMX.FTZ R92, R42, R91, !PT ;  /* 0x0000005b2a5c7209 */ /* 0x001fce0007810000 */
[----:B------:R-:W-:Y:S01]  /*5dd0*/  MUFU.TANH R55, R55 ;  /* 0x0000003700377308 */ /* 0x000fe20000002400 */
[----:B------:R-:W-:Y:S02]  /*5de0*/  WARPGROUP.DEPBAR.LE gsb0, 0x0 ;  /* 0x00008000000079c5 */ /* 0x000fe40000010000 */
[----:B------:R-:W-:-:S05]  /*5df0*/  WARPGROUP.ARRIVE ;  /* 0x00000000000079c5 */ /* 0x000fca0000000000 */
[----:B------:R-:W0:Y:S01]  /*5e00*/  MUFU.TANH R46, R46 ;  /* 0x0000002e002e7308 */ /* 0x000e220000002400 */
[----:B------:R-:W-:Y:S01]  /*5e10*/  HGMMA.64x64x16.F32.BF16 R120, gdesc[UR16].tnspB, R120, gsb0 ;  /* 0x40e00000107879f0 */ /* 0x000fe20008001878 */
[----:B------:R-:W-:Y:S01]  /*5e20*/  UIADD3 UR18, UR7, 0x280, URZ ;  /* 0x0000028007127890 */ /* 0x000fe2000fffe03f */
[----:B-1----:R-:W-:Y:S01]  /*5e30*/  FMNMX.FTZ R91, R45, R92, !PT ;  /* 0x0000005c2d5b7209 */ /* 0x002fe20007810000 */
[----:B------:R-:W-:-:S04]  /*5e40*/  UIADD3 UR16, UR6, 0x602, URZ ;  /* 0x0000060206107890 */ /* 0x000fc8000fffe03f */
[----:B------:R-:W-:Y:S01]  /*5e50*/  MUFU.TANH R56, R56 ;  /* 0x0000003800387308 */ /* 0x000fe20000002400 */
[----:B------:R-:W-:Y:S01]  /*5e60*/  UMOV UR19, 0x40000040 ;  /* 0x4000004000137882 */ /* 0x000fe20000000000 */
[----:B------:R-:W-:-:S06]  /*5e70*/  UMOV UR17, 0x40000040 ;  /* 0x4000004000117882 */ /* 0x000fcc0000000000 */
        /* <DEDUP_REMOVED lines=11> */
[----:B------:R-:W1:Y:S08]  /*5f30*/  MUFU.TANH R64, R64 ;  /* 0x0000004000407308 */ /* 0x000e700000002400 */
[----:B------:R-:W2:Y:S01]  /*5f40*/  MUFU.TANH R57, R57 ;  /* 0x0000003900397308 */ /* 0x000ea20000002400 */
[----:B------:R-:W-:Y:S02]  /*5f50*/  WARPGROUP.DEPBAR.LE gsb0, 0x0 ;  /* 0x00008000000079c5 */ /* 0x000fe40000010000 */
[----:B------:R-:W-:Y:S01]  /*5f60*/  WARPGROUP.ARRIVE ;  /* 0x00000000000079c5 */ /* 0x000fe20000000000 */
[----:B0-----:R-:W-:-:S04]  /*5f70*/  FMNMX.FTZ R92, R54, R91, !PT ;  /* 0x0000005b365c7209 */ /* 0x001fc80007810000 */
[----:B------:R-:W0:Y:S01]  /*5f80*/  MUFU.TANH R67, R67 ;  /* 0x0000004300437308 */ /* 0x000e220000002400 */
[----:B------:R-:W-:Y:S01]  /*5f90*/  HGMMA.64x64x16.F32.BF16 R120, gdesc[UR16].tnspB, R120, gsb0 ;  /* 0x40e00000107879f0 */ /* 0x000fe20008001878 */
[----:B------:R-:W-:-:S06]  /*5fa0*/  UIADD3 UR18, UR7, 0x300, URZ ;  /* 0x0000030007127890 */ /* 0x000fcc000fffe03f */
[----:B------:R-:W3:Y:S01]  /*5fb0*/  MUFU.TANH R58, R58 ;  /* 0x0000003a003a7308 */ /* 0x000ee20000002400 */
[----:B------:R-:W-:-:S07]  /*5fc0*/  UIADD3 UR16, UR6, 0x604, URZ ;  /* 0x0000060406107890 */ /* 0x000fce000fffe03f */
[----:B------:R-:W4:Y:S01]  /*5fd0*/  MUFU.TANH R68, R68 ;  /* 0x0000004400447308 */ /* 0x000f220000002400 */
[----:B------:R-:W-:Y:S01]  /*5fe0*/  UMOV UR19, 0x40000040 ;  /* 0x4000004000137882 */ /* 0x000fe20000000000 */
[----:B------:R-:W-:-:S06]  /*5ff0*/  UMOV UR17, 0x40000040 ;  /* 0x4000004000117882 */ /* 0x000fcc0000000000 */
        /* <DEDUP_REMOVED lines=11> */
[----:B------:R-:W-:Y:S01]  /*60b0*/  HGMMA.64x64x16.F32.BF16 R120, gdesc[UR16].tnspB, R120, gsb0 ;  /* 0x40e00000107879f0 */ /* 0x000fe20008001878 */
[----:B------:R-:W-:-:S06]  /*60c0*/  UIADD3 UR18, UR7, 0x380, URZ ;  /* 0x0000038007127890 */ /* 0x000fcc000fffe03f */
[----:B------:R-:W5:Y:S01]  /*60d0*/  MUFU.TANH R81, R81 ;  /* 0x0000005100517308 */ /* 0x000f620000002400 */
[----:B------:R-:W-:-:S07]  /*60e0*/  UIADD3 UR16, UR6, 0x606, URZ ;  /* 0x0000060606107890 */ /* 0x000fce000fffe03f */
[----:B------:R-:W5:Y:S01]  /*60f0*/  MUFU.TANH R70, R70 ;  /* 0x0000004600467308 */ /* 0x000f620000002400 */
[----:B------:R-:W-:Y:S01]  /*6100*/  UMOV UR19, 0x40000040 ;  /* 0x4000004000137882 */ /* 0x000fe20000000000 */
[----:B------:R-:W-:-:S06]  /*6110*/  UMOV UR17, 0x40000040 ;  /* 0x4000004000117882 */ /* 0x000fcc0000000000 */
[----:B------:R-:W5:Y:S08]  /*6120*/  MUFU.TANH R82, R82 ;  /* 0x0000005200527308 */ /* 0x000f700000002400 */
[----:B------:R-:W5:Y:S08]  /*6130*/  MUFU.TANH R71, R71 ;  /* 0x0000004700477308 */ /* 0x000f700000002400 */
[----:B------:R-:W5:Y:S08]  /*6140*/  MUFU.TANH R85, R85 ;  /* 0x0000005500557308 */ /* 0x000f700000002400 */
[----:B------:R-:W5:Y:S08]  /*6150*/  MUFU.TANH R72, R72 ;  /* 0x0000004800487308 */ /* 0x000f700000002400 */
[----:B------:R-:W5:Y:S08]  /*6160*/  MUFU.TANH R86, R86 ;  /* 0x0000005600567308 */ /* 0x000f700000002400 */
[----:B------:R-:W-:Y:S01]  /*6170*/  MUFU.TANH R79, R79 ;  /* 0x0000004f004f7308 */ /* 0x000fe20000002400 */
[----:B------:R-:W-:Y:S01]  /*6180*/  FMUL.FTZ R102, R116, UR22 ;  /* 0x0000001674667c20 */ /* 0x000fe20008410000 */
[----:B------:R-:W-:-:S06]  /*6190*/  FMUL.FTZ R88, R107, UR22 ;  /* 0x000000166b587c20 */ /* 0x000fcc0008410000 */
[----:B------:R-:W-:Y:S01]  /*61a0*/  MUFU.TANH R80, R80 ;  /* 0x0000005000507308 */ /* 0x000fe20000002400 */
[----:B------:R-:W-:Y:S01]  /*61b0*/  FMUL.FTZ R104, R117, UR22 ;  /* 0x0000001675687c20 */ /* 0x000fe20008410000 */
[----:B------:R-:W-:-:S06]  /*61c0*/  FMUL.FTZ R91, R110, UR22 ;  /* 0x000000166e5b7c20 */ /* 0x000fcc0008410000 */
[----:B------:R-:W-:Y:S01]  /*61d0*/  MUFU.TANH R83, R83 ;  /* 0x0000005300537308 */ /* 0x000fe20000002400 */
[----:B------:R-:W-:Y:S02]  /*61e0*/  WARPGROUP.DEPBAR.LE gsb0, 0x0 ;  /* 0x00008000000079c5 */ /* 0x000fe40000010000 */
[----:B------:R-:W-:Y:S01]  /*61f0*/  WARPGROUP.ARRIVE ;  /* 0x00000000000079c5 */ /* 0x000fe20000000000 */
[----:B------:R-:W-:Y:S01]  /*6200*/  FMUL.FTZ R103, R119, UR22 ;  /* 0x0000001677677c20 */ /* 0x000fe20008410000 */
[----:B------:R-:W5:Y:S03]  /*6210*/  LDL R110, [R1] ;  /* 0x00000000016e7983 */ /* 0x000f660000100800 */
[----:B------:R-:W-:Y:S01]  /*6220*/  MUFU.TANH R89, R89 ;  /* 0x0000005900597308 */ /* 0x000fe20000002400 */
[----:B------:R-:W-:Y:S01]  /*6230*/  HGMMA.64x64x16.F32.BF16 R120, gdesc[UR16].tnspB, R120, gsb0 ;  /* 0x40e00000107879f0 */ /* 0x000fe20008001878 */
[----:B------:R-:W-:-:S02]  /*6240*/  UIADD3 UR18, UR7, 0x400, URZ ;  /* 0x0000040007127890 */ /* 0x000fc4000fffe03f */
[----:B------:R-:W-:Y:S01]  /*6250*/  UIADD3 UR16, UR6, 0xc00, URZ ;  /* 0x00000c0006107890 */ /* 0x000fe2000fffe03f */
[----:B------:R-:W-:Y:S01]  /*6260*/  UMOV UR19, 0x40000040 ;  /* 0x4000004000137882 */ /* 0x000fe20000000000 */
[----:B------:R-:W-:Y:S02]  /*6270*/  UMOV UR17, 0x40000040 ;  /* 0x4000004000117882 */ /* 0x000fe40000000000 */
[----:B------:R-:W-:Y:S08]  /*6280*/  MUFU.TANH R90, R90 ;  /* 0x0000005a005a7308 */ /* 0x000ff00000002400 */
[----:B------:R-:W-:Y:S08]  /*6290*/  MUFU.TANH R84, R84 ;  /* 0x0000005400547308 */ /* 0x000ff00000002400 */
[----:B------:R-:W-:Y:S08]  /*62a0*/  MUFU.TANH R87, R87 ;  /* 0x0000005700577308 */ /* 0x000ff00000002400 */
[----:B------:R-:W-:Y:S08]  /*62b0*/  MUFU.TANH R102, R102 ;  /* 0x0000006600667308 */ /* 0x000ff00000002400 */
[----:B------:R-:W-:Y:S01]  /*62c0*/  MUFU.TANH R88, R88 ;  /* 0x0000005800587308 */ /* 0x000fe20000002400 */
[----:B------:R-:W-:-:S02]  /*62d0*/  WARPGROUP.DEPBAR.LE gsb0, 0x0 ;  /* 0x00008000000079c5 */ /* 0x000fc40000010000 */
[----:B------:R-:W-:-:S06]  /*62e0*/  WARPGROUP.ARRIVE ;  /* 0x00000000000079c5 */ /* 0x000fcc0000000000 */
[----:B------:R-:W-:Y:S01]  /*62f0*/  HGMMA.64x64x16.F32.BF16 R120, gdesc[UR16].tnspB, R120, gsb0 ;  /* 0x40e00000107879f0 */ /* 0x000fe20008001878 */
[----:B------:R-:W-:Y:S02]  /*6300*/  UIADD3 UR18, UR7, 0x480, URZ ;  /* 0x0000048007127890 */ /* 0x000fe4000fffe03f */
[----:B------:R-:W-:Y:S01]  /*6310*/  UIADD3 UR16, UR6, 0xc02, URZ ;  /* 0x00000c0206107890 */ /* 0x000fe2000fffe03f */
[----:B------:R-:W-:Y:S01]  /*6320*/  UMOV UR19, 0x40000040 ;  /* 0x4000004000137882 */ /* 0x000fe20000000000 */
[----:B------:R-:W-:Y:S01]  /*6330*/  UMOV UR17, 0x40000040 ;  /* 0x4000004000117882 */ /* 0x000fe20000000000 */
[----:B------:R-:W-:Y:S02]  /*6340*/  WARPGROUP.DEPBAR.LE gsb0, 0x0 ;  /* 0x00008000000079c5 */ /* 0x000fe40000010000 */
        /* <DEDUP_REMOVED lines=15> */
[----:B------:R-:W-:Y:S03]  /*6440*/  HGMMA.64x64x16.F32.BF16 R120, gdesc[UR16].tnspB, R120, gsb0 ;  /* 0x40e00000107879f0 */ /* 0x000fe60008001878 */
[----:B------:R-:W-:Y:S02]  /*6450*/  WARPGROUP.DEPBAR.LE gsb0, 0x0 ;  /* 0x00008000000079c5 */ /* 0x000fe40000010000 */
[----:B------:R1:W-:Y:S06]  /*6460*/  BAR.ARV R75, 0x100 ;  /* 0x0004004b0000751d */ /* 0x0003ec0000002000 */
[----:B------:R2:W-:Y:S01]  /*6470*/  @!P1 SYNCS.ARRIVE.TRANS64.RED.A1T0 RZ, [R76+URZ], RZ ;  /* 0x000000ff4cff99a7 */ /* 0x0005e2000810043f */
[----:B-1----:R-:W-:Y:S01]  /*6480*/  FMUL.FTZ R75, R94, UR22 ;  /* 0x000000165e4b7c20 */ /* 0x002fe20008410000 */
[----:B------:R-:W-:-:S04]  /*6490*/  FMNMX.FTZ R94, R52, R93, !PT ;  /* 0x0000005d345e7209 */ /* 0x000fc80007810000 */
[----:B------:R-:W-:Y:S01]  /*64a0*/  FMNMX.FTZ R93, R55, R94, !PT ;  /* 0x0000005e375d7209 */ /* 0x000fe20007810000 */
[----:B--2---:R-:W-:Y:S01]  /*64b0*/  IMAD.U32 R76, RZ, RZ, UR23 ;  /* 0x00000017ff4c7e24 */ /* 0x004fe2000f8e00ff */
[----:B------:R-:W1:Y:S02]  /*64c0*/  MUFU.TANH R75, R75 ;  /* 0x0000004b004b7308 */ /* 0x000e640000002400 */
[----:B------:R-:W-:Y:S01]  /*64d0*/  FMNMX.FTZ R94, R56, R93, !PT ;  /* 0x0000005d385e7209 */ /* 0x000fe20007810000 */
[----:B------:R-:W-:Y:S01]  /*64e0*/  FMUL.FTZ R93, R108, UR22 ;  /* 0x000000166c5d7c20 */ /* 0x000fe20008410000 */
[----:B------:R-:W-:-:S04]  /*64f0*/  @!P1 LEA R76, R76, UR40, 0x3 ;  /* 0x000000284c4c9c11 */ /* 0x000fc8000f8e18ff */
[----:B------:R-:W-:Y:S01]  /*6500*/  @!P1 IADD3 R76, R76, 0x30860, RZ ;  /* 0x000308604c4c9810 */ /* 0x000fe20007ffe0ff */
[----:B------:R-:W-:Y:S03]  /*6510*/  MUFU.TANH R93, R93 ;  /* 0x0000005d005d7308 */ /* 0x000fe60000002400 */
[----:B------:R-:W-:-:S04]  /*6520*/  @!P1 PRMT R76, RZ, 0x654, R76 ;  /* 0x00000654ff4c9816 */ /* 0x000fc8000000004c */
[----:B------:R2:W-:Y:S02]  /*6530*/  @!P1 SYNCS.ARRIVE.TRANS64.RED.A1T0 RZ, [R76+URZ], RZ ;  /* 0x000000ff4cff99a7 */ /* 0x0005e4000810043f */
[----:B--2---:R-:W-:Y:S01]  /*6540*/  FMUL.FTZ R76, R95, UR22 ;  /* 0x000000165f4c7c20 */ /* 0x004fe20008410000 */
[----:B------:R-:W-:Y:S01]  /*6550*/  FMNMX.FTZ R95, R59, R94, !PT ;  /* 0x0000005e3b5f7209 */ /* 0x000fe20007810000 */
[----:B------:R-:W-:-:S03]  /*6560*/  FMUL.FTZ R94, R109, UR22 ;  /* 0x000000166d5e7c20 */ /* 0x000fc60008410000 */
[----:B------:R-:W-:Y:S01]  /*6570*/  FMNMX.FTZ R96, R60, R95, !PT ;  /* 0x0000005f3c607209 */ /* 0x000fe20007810000 */
[----:B------:R-:W2:Y:S03]  /*6580*/  MUFU.TANH R76, R76 ;  /* 0x0000004c004c7308 */ /* 0x000ea60000002400 */
[----:B------:R-:W-:-:S04]  /*6590*/  FMNMX.FTZ R95, R63, R96, !PT ;  /* 0x000000603f5f7209 */ /* 0x000fc80007810000 */
[----:B------:R-:W-:Y:S01]  /*65a0*/  FMNMX.FTZ R96, R64, R95, !PT ;  /* 0x0000005f40607209 */ /* 0x000fe20007810000 */
[----:B------:R-:W2:Y:S01]  /*65b0*/  MUFU.TANH R94, R94 ;  /* 0x0000005e005e7308 */ /* 0x000ea20000002400 */
[----:B------:R-:W-:Y:S02]  /*65c0*/  FMNMX.FTZ R95, R57, R92, !PT ;  /* 0x0000005c395f7209 */ /* 0x000fe40007810000 */
[----:B0-----:R-:W-:Y:S02]  /*65d0*/  FMNMX.FTZ R97, R67, R96, !PT ;  /* 0x0000006043617209 */ /* 0x001fe40007810000 */
[----:B---3--:R-:W-:Y:S02]  /*65e0*/  FMNMX.FTZ R96, R58, R95, !PT ;  /* 0x0000005f3a607209 */ /* 0x008fe40007810000 */
[----:B----4-:R-:W-:Y:S02]  /*65f0*/  FMNMX.FTZ R98, R68, R97, !PT ;  /* 0x0000006144627209 */ /* 0x010fe40007810000 */
[----:B-----5:R-:W-:-:S02]  /*6600*/  FMNMX.FTZ R95, R61, R96, !PT ;  /* 0x000000603d5f7209 */ /* 0x020fc40007810000 */
        /* <DEDUP_REMOVED lines=11> */
[----:B------:R-:W-:Y:S01]  /*66c0*/  FMNMX.FTZ R95, R71, R98, !PT ;  /* 0x00000062475f7209 */ /* 0x000fe20007810000 */
[----:B------:R-:W-:Y:S01]  /*66d0*/  FMUL.FTZ R97, R112, UR22 ;  /* 0x0000001670617c20 */ /* 0x000fe20008410000 */
[----:B------:R-:W-:-:S02]  /*66e0*/  FMNMX.FTZ R101, R85, R100, !PT ;  /* 0x0000006455657209 */ /* 0x000fc40007810000 */
[----:B------:R-:W-:Y:S01]  /*66f0*/  FMNMX.FTZ R98, R72, R95, !PT ;  /* 0x0000005f48627209 */ /* 0x000fe20007810000 */
[----:B------:R-:W-:Y:S01]  /*6700*/  FMUL.FTZ R99, R113, UR22 ;  /* 0x0000001671637c20 */ /* 0x000fe20008410000 */
[----:B------:R-:W-:Y:S01]  /*6710*/  FMNMX.FTZ R100, R86, R101, !PT ;  /* 0x0000006556647209 */ /* 0x000fe20007810000 */
[----:B------:R-:W0:Y:S01]  /*6720*/  MUFU.TANH R97, R97 ;  /* 0x0000006100617308 */ /* 0x000e220000002400 */
[----:B-1----:R-:W-:Y:S02]  /*6730*/  FMNMX.FTZ R95, R75, R98, !PT ;  /* 0x000000624b5f7209 */ /* 0x002fe40007810000 */
[----:B------:R-:W-:Y:S02]  /*6740*/  FMNMX.FTZ R101, R89, R100, !PT ;  /* 0x0000006459657209 */ /* 0x000fe40007810000 */
[----:B--2---:R-:W-:Y:S02]  /*6750*/  FMNMX.FTZ R98, R76, R95, !PT ;  /* 0x0000005f4c627209 */ /* 0x004fe40007810000 */
[----:B------:R-:W-:Y:S01]  /*6760*/  FMNMX.FTZ R100, R90, R101, !PT ;  /* 0x000000655a647209 */ /* 0x000fe20007810000 */
[----:B------:R-:W1:Y:S01]  /*6770*/  MUFU.TANH R99, R99 ;  /* 0x0000006300637308 */ /* 0x000e620000002400 */
[----:B------:R-:W-:-:S02]  /*6780*/  FMNMX.FTZ R95, R79, R98, !PT ;  /* 0x000000624f5f7209 */ /* 0x000fc40007810000 */
[----:B------:R-:W-:Y:S02]  /*6790*/  FMNMX.FTZ R101, R93, R100, !PT ;  /* 0x000000645d657209 */ /* 0x000fe40007810000 */
[----:B------:R-:W-:Y:S02]  /*67a0*/  FMNMX.FTZ R100, R80, R95, !PT ;  /* 0x0000005f50647209 */ /* 0x000fe40007810000 */
[----:B------:R-:W-:Y:S01]  /*67b0*/  FMNMX.FTZ R106, R94, R101, !PT ;  /* 0x000000655e6a7209 */ /* 0x000fe20007810000 */
[----:B------:R-:W2:Y:S01]  /*67c0*/  MUFU.TANH R104, R104 ;  /* 0x0000006800687308 */ /* 0x000ea20000002400 */
[----:B------:R-:W-:Y:S01]  /*67d0*/  FMUL.FTZ R92, R111, UR22 ;  /* 0x000000166f5c7c20 */ /* 0x000fe20008410000 */
[----:B------:R-:W-:Y:S02]  /*67e0*/  FMNMX.FTZ R95, R83, R100, !PT ;  /* 0x00000064535f7209 */ /* 0x000fe40007810000 */
[----:B0-----:R-:W-:Y:S01]  /*67f0*/  FMNMX.FTZ R100, R97, R106, !PT ;  /* 0x0000006a61647209 */ /* 0x001fe20007810000 */
[----:B------:R-:W-:-:S03]  /*6800*/  FMUL.FTZ R96, R114, UR22 ;  /* 0x0000001672607c20 */ /* 0x000fc60008410000 */
[----:B------:R-:W0:Y:S01]  /*6810*/  MUFU.TANH R91, R91 ;  /* 0x0000005b005b7308 */ /* 0x000e220000002400 */
[----:B------:R-:W-:Y:S02]  /*6820*/  FMNMX.FTZ R106, R84, R95, !PT ;  /* 0x0000005f546a7209 */ /* 0x000fe40007810000 */
[----:B-1----:R-:W-:Y:S01]  /*6830*/  FMNMX.FTZ R101, R99, R100, !PT ;  /* 0x0000006463657209 */ /* 0x002fe20007810000 */
[----:B------:R-:W-:Y:S01]  /*6840*/  FMUL.FTZ R98, R115, UR22 ;  /* 0x0000001673627c20 */ /* 0x000fe20008410000 */
[----:B------:R-:W-:-:S03]  /*6850*/  FMNMX.FTZ R95, R87, R106, !PT ;  /* 0x0000006a575f7209 */ /* 0x000fc60007810000 */
[----:B------:R-:W1:Y:S01]  /*6860*/  MUFU.TANH R92, R92 ;  /* 0x0000005c005c7308 */ /* 0x000e620000002400 */
[----:B------:R-:W-:Y:S01]  /*6870*/  FMNMX.FTZ R101, R102, R101, !PT ;  /* 0x0000006566657209 */ /* 0x000fe20007810000 */
[----:B------:R-:W-:Y:S01]  /*6880*/  FMUL.FTZ R100, R118, UR22 ;  /* 0x0000001676647c20 */ /* 0x000fe20008410000 */
[----:B------:R-:W-:-:S05]  /*6890*/  FMNMX.FTZ R106, R88, R95, !PT ;  /* 0x0000005f586a7209 */ /* 0x000fca0007810000 */
[----:B------:R-:W3:Y:S01]  /*68a0*/  MUFU.TANH R96, R96 ;  /* 0x0000006000607308 */ /* 0x000ee20000002400 */
[----:B--2---:R-:W-:Y:S02]  /*68b0*/  FMNMX.FTZ R95, R104, R101, !PT ;  /* 0x00000065685f7209 */ /* 0x004fe40007810000 */
[----:B0-----:R-:W-:-:S05]  /*68c0*/  FMNMX.FTZ R101, R91, R106, !PT ;  /* 0x0000006a5b657209 */ /* 0x001fca0007810000 */
[----:B------:R-:W0:Y:S01]  /*68d0*/  MUFU.TANH R98, R98 ;  /* 0x0000006200627308 */ /* 0x000e220000002400 */
[----:B------:R-:W2:Y:S01]  /*68e0*/  SHFL.BFLY PT, R106, R95, 0x2, 0x1f ;  /* 0x0c401f005f6a7f89 */ /* 0x000ea200000e0000 */
[----:B-1----:R-:W-:-:S06]  /*68f0*/  FMNMX.FTZ R101, R92, R101, !PT ;  /* 0x000000655c657209 */ /* 0x002fcc0007810000 */
[----:B------:R-:W1:Y:S01]  /*6900*/  MUFU.TANH R100, R100 ;  /* 0x0000006400647308 */ /* 0x000e620000002400 */
[----:B---3--:R-:W-:-:S07]  /*6910*/  FMNMX.FTZ R101, R96, R101, !PT ;  /* 0x0000006560657209 */ /* 0x008fce0007810000 */
[----:B------:R-:W3:Y:S01]  /*6920*/  MUFU.TANH R103, R103 ;  /* 0x0000006700677308 */ /* 0x000ee20000002400 */
[----:B0-----:R-:W-:-:S04]  /*6930*/  FMNMX.FTZ R101, R98, R101, !PT ;  /* 0x0000006562657209 */ /* 0x001fc80007810000 */
[----:B-1----:R-:W-:Y:S02]  /*6940*/  FMNMX.FTZ R108, R100, R101, !PT ;  /* 0x00000065646c7209 */ /* 0x002fe40007810000 */
[----:B--2---:R-:W-:Y:S02]  /*6950*/  FMNMX.FTZ R105, R95, R106, !PT ;  /* 0x0000006a5f697209 */ /* 0x004fe40007810000 */
[----:B---3--:R-:W-:-:S03]  /*6960*/  FMNMX.FTZ R108, R103, R108, !PT ;  /* 0x0000006c676c7209 */ /* 0x008fc60007810000 */
[----:B------:R-:W0:Y:S04]  /*6970*/  SHFL.BFLY PT, R106, R105, 0x1, 0x1f ;  /* 0x0c201f00696a7f89 */ /* 0x000e2800000e0000 */
[----:B------:R-:W1:Y:S01]  /*6980*/  SHFL.BFLY PT, R101, R108, 0x2, 0x1f ;  /* 0x0c401f006c657f89 */ /* 0x000e6200000e0000 */
[----:B0-----:R-:W-:Y:S02]  /*6990*/  FMNMX.FTZ R95, R105, R106, !PT ;  /* 0x0000006a695f7209 */ /* 0x001fe40007810000 */
[----:B-1----:R-:W-:-:S05]  /*69a0*/  FMNMX.FTZ R107, R108, R101, !PT ;  /* 0x000000656c6b7209 */ /* 0x002fca0007810000 */
[----:B------:R-:W0:Y:S02]  /*69b0*/  SHFL.BFLY PT, R106, R107, 0x1, 0x1f ;  /* 0x0c201f006b6a7f89 */ /* 0x000e2400000e0000 */
[----:B0-----:R-:W-:Y:S01]  /*69c0*/  FMNMX.FTZ R101, R107, R106, !PT ;  /* 0x0000006a6b657209 */ /* 0x001fe20007810000 */
[C---:B------:R-:W-:Y:S01]  /*69d0*/  FADD.FTZ R106, -R95.reuse, R0 ;  /* 0x000000005f6a7221 */ /* 0x040fe20000010100 */
[----:B------:R-:W-:-:S03]  /*69e0*/  FMUL.FTZ R0, R95, UR21 ;  /* 0x000000155f007c20 */ /* 0x000fc60008410000 */
[C---:B------:R-:W-:Y:S01]  /*69f0*/  FMUL.FTZ R107, R101.reuse, UR21 ;  /* 0x00000015656b7c20 */ /* 0x040fe20008410000 */
[----:B------:R-:W-:Y:S01]  /*6a00*/  FMUL.FTZ R106, R106, UR21 ;  /* 0x000000156a6a7c20 */ /* 0x000fe20008410000 */
[----:B------:R-:W-:Y:S01]  /*6a10*/  FADD.FTZ R6, -R101, R6 ;  /* 0x0000000665067221 */ /* 0x000fe20000010100 */
        /* <DEDUP_REMOVED lines=10> */
[----:B0-----:R-:W-:Y:S01]  /*6ac0*/  FMUL.FTZ R106, R6, UR21 ;  /* 0x00000015066a7c20 */ /* 0x001fe20008410000 */
        /* <DEDUP_REMOVED lines=43> */
[----:B------:R-:W-:Y:S01]  /*6d80*/  FFMA.FTZ R14, R15, UR21, -R107 ;  /* 0x000000150f0e7c23 */ /* 0x000fe2000801086b */
[----:B------:R-:W-:Y:S08]  /*6d90*/  MUFU.EX2 R0, R106 ;  /* 0x0000006a00007308 */ /* 0x000ff00000000800 */
[----:B------:R-:W1:Y:S08]  /*6da0*/  MUFU.EX2 R10, R10 ;  /* 0x0000000a000a7308 */ /* 0x000e700000000800 */
[----:B------:R-:W2:Y:S08]  /*6db0*/  MUFU.EX2 R9, R9 ;  /* 0x0000000900097308 */ /* 0x000eb00000000800 */
[----:B------:R-:W3:Y:S08]  /*6dc0*/  MUFU.EX2 R11, R11 ;  /* 0x0000000b000b7308 */ /* 0x000ef00000000800 */
[----:B------:R-:W-:Y:S08]  /*6dd0*/  MUFU.EX2 R12, R12 ;  /* 0x0000000c000c7308 */ /* 0x000ff00000000800 */
[----:B------:R-:W4:Y:S08]  /*6de0*/  MUFU.EX2 R13, R13 ;  /* 0x0000000d000d7308 */ /* 0x000f300000000800 */
[----:B------:R-:W-:Y:S08]  /*6df0*/  MUFU.EX2 R6, R6 ;  /* 0x0000000600067308 */ /* 0x000ff00000000800 */
[----:B------:R-:W5:Y:S01]  /*6e00*/  MUFU.EX2 R14, R14 ;  /* 0x0000000e000e7308 */ /* 0x000f620000000800 */
[----:B0-----:R-:W-:Y:S01]  /*6e10*/  FFMA.FTZ R108, R32, R3, R8 ;  /* 0x00000003206c7223 */ /* 0x001fe20000010008 */
[----:B-1----:R-:W-:Y:S01]  /*6e20*/  FFMA.FTZ R106, R0, R7, R10 ;  /* 0x00000007006a7223 */ /* 0x002fe2000001000a */
[----:B--2---:R-:W-:-:S02]  /*6e30*/  F2FP.BF16.F32.PACK_AB R8, R9, R8 ;  /* 0x000000080908723e */ /* 0x004fc400000010ff */
[----:B------:R-:W-:Y:S01]  /*6e40*/  FADD.FTZ R3, R9, R108 ;  /* 0x0000006c09037221 */ /* 0x000fe20000010000 */
[C---:B---3--:R-:W-:Y:S01]  /*6e50*/  FADD.FTZ R7, R11.reuse, R106 ;  /* 0x0000006a0b077221 */ /* 0x048fe20000010000 */
[----:B------:R-:W-:Y:S02]  /*6e60*/  F2FP.BF16.F32.PACK_AB R9, R11, R10 ;  /* 0x0000000a0b09723e */ /* 0x000fe400000010ff */
[----:B----4-:R-:W-:Y:S02]  /*6e70*/  F2FP.BF16.F32.PACK_AB R10, R13, R12 ;  /* 0x0000000c0d0a723e */ /* 0x010fe400000010ff */
[----:B-----5:R-:W-:-:S05]  /*6e80*/  F2FP.BF16.F32.PACK_AB R11, R14, R6 ;  /* 0x000000060e0b723e */ /* 0x020fca00000010ff */
[----:B------:R0:W-:Y:S01]  /*6e90*/  STSM.16.M88.4 [R2+0x1e800], R8 ;  /* 0x01e8000802007844 */ /* 0x0001e20000000200 */
[----:B------:R-:W1:Y:S01]  /*6ea0*/  MUFU.EX2 R18, R18 ;  /* 0x0000001200127308 */ /* 0x000e620000000800 */
[--C-:B------:R-:W-:Y:S01]  /*6eb0*/  FFMA.FTZ R108, R22, UR21, -R107.reuse ;  /* 0x00000015166c7c23 */ /* 0x100fe2000801086b */
[--C-:B0-----:R-:W-:Y:S01]  /*6ec0*/  FFMA.FTZ R9, R154, UR21, -R107.reuse ;  /* 0x000000159a097c23 */ /* 0x101fe2000801086b */
[--C-:B------:R-:W-:Y:S01]  /*6ed0*/  FFMA.FTZ R10, R153, UR21, -R107.reuse ;  /* 0x00000015990a7c23 */ /* 0x100fe2000801086b */
[----:B------:R-:W-:-:S04]  /*6ee0*/  FFMA.FTZ R11, R152, UR21, -R107 ;  /* 0x00000015980b7c23 */ /* 0x000fc8000801086b */
[----:B------:R-:W-:Y:S08]  /*6ef0*/  MUFU.EX2 R19, R19 ;  /* 0x0000001300137308 */ /* 0x000ff00000000800 */
[----:B------:R-:W0:Y:S01]  /*6f00*/  MUFU.EX2 R9, R9 ;  /* 0x0000000900097308 */ /* 0x000e220000000800 */
[----:B------:R-:W-:Y:S01]  /*6f10*/  FADD.FTZ R12, R12, R3 ;  /* 0x000000030c0c7221 */ /* 0x000fe20000010000 */
[----:B------:R-:W-:-:S06]  /*6f20*/  FADD.FTZ R8, R6, R7 ;  /* 0x0000000706087221 */ /* 0x000fcc0000010000 */
[----:B------:R-:W2:Y:S01]  /*6f30*/  MUFU.EX2 R10, R10 ;  /* 0x0000000a000a7308 */ /* 0x000ea20000000800 */
[----:B------:R-:W-:Y:S01]  /*6f40*/  FFMA.FTZ R25, R25, UR21, -R107 ;  /* 0x0000001519197c23 */ /* 0x000fe2000801086b */
[----:B------:R-:W-:-:S06]  /*6f50*/  FADD.FTZ R13, R13, R12 ;  /* 0x0000000c0d0d7221 */ /* 0x000fcc0000010000 */
[----:B------:R-:W3:Y:S01]  /*6f60*/  MUFU.EX2 R20, R20 ;  /* 0x0000001400147308 */ /* 0x000ee20000000800 */
[----:B------:R-:W-:Y:S01]  /*6f70*/  FADD.FTZ R8, R14, R8 ;  /* 0x000000080e087221 */ /* 0x000fe20000010000 */
[----:B------:R-:W-:-:S06]  /*6f80*/  FFMA.FTZ R26, R26, UR21, -R107 ;  /* 0x000000151a1a7c23 */ /* 0x000fcc000801086b */
[----:B------:R-:W4:Y:S01]  /*6f90*/  MUFU.EX2 R11, R11 ;  /* 0x0000000b000b7308 */ /* 0x000f220000000800 */
[----:B-1----:R-:W-:Y:S01]  /*6fa0*/  FADD.FTZ R12, R18, R13 ;  /* 0x0000000d120c7221 */ /* 0x002fe20000010000 */
[----:B0-----:R-:W-:-:S06]  /*6fb0*/  FADD.FTZ R13, R9, R8 ;  /* 0x00000008090d7221 */ /* 0x001fcc0000010000 */
[----:B------:R-:W0:Y:S01]  /*6fc0*/  MUFU.EX2 R21, R21 ;  /* 0x0000001500157308 */ /* 0x000e220000000800 */
[--C-:B------:R-:W-:Y:S01]  /*6fd0*/  FFMA.FTZ R106, R29, UR21, -R107.reuse ;  /* 0x000000151d6a7c23 */ /* 0x100fe2000801086b */
[----:B------:R-:W-:-:S06]  /*6fe0*/  FFMA.FTZ R22, R53, UR21, -R107 ;  /* 0x0000001535167c23 */ /* 0x000fcc000801086b */
[----:B------:R-:W1:Y:S01]  /*6ff0*/  MUFU.EX2 R108, R108 ;  /* 0x0000006c006c7308 */ /* 0x000e620000000800 */
[----:B------:R-:W-:Y:S01]  /*7000*/  FFMA.FTZ R53, R69, UR21, -R107 ;  /* 0x0000001545357c23 */ /* 0x000fe2000801086b */
[----:B------:R-:W-:-:S06]  /*7010*/  FADD.FTZ R69, R19, R12 ;  /* 0x0000000c13457221 */ /* 0x000fcc0000010000 */
[----:B------:R-:W5:Y:S01]  /*7020*/  MUFU.EX2 R23, R23 ;  /* 0x0000001700177308 */ /* 0x000f620000000800 */
[----:B--2---:R-:W-:Y:S01]  /*7030*/  FADD.FTZ R12, R10, R13 ;  /* 0x0000000d0a0c7221 */ /* 0x004fe20000010000 */
[----:B------:R-:W-:-:S06]  /*7040*/  FFMA.FTZ R109, R30, UR21, -R107 ;  /* 0x000000151e6d7c23 */ /* 0x000fcc000801086b */
[----:B------:R-:W2:Y:S01]  /*7050*/  MUFU.EX2 R25, R25 ;  /* 0x0000001900197308 */ /* 0x000ea20000000800 */
[----:B---3--:R-:W-:Y:S01]  /*7060*/  FADD.FTZ R14, R20, R69 ;  /* 0x00000045140e7221 */ /* 0x008fe20000010000 */
[----:B----4-:R-:W-:-:S06]  /*7070*/  FADD.FTZ R13, R11, R12 ;  /* 0x0000000c0b0d7221 */ /* 0x010fcc0000010000 */
[----:B------:R-:W3:Y:S01]  /*7080*/  MUFU.EX2 R24, R24 ;  /* 0x0000001800187308 */ /* 0x000ee20000000800 */
[----:B------:R-:W-:-:S07]  /*7090*/  FFMA.FTZ R30, R33, UR21, -R107 ;  /* 0x00000015211e7c23 */ /* 0x000fce000801086b */
[----:B------:R-:W4:Y:S01]  /*70a0*/  MUFU.EX2 R26, R26 ;  /* 0x0000001a001a7308 */ /* 0x000f220000000800 */
[----:B0-----:R-:W-:Y:S01]  /*70b0*/  FADD.FTZ R14, R21, R14 ;  /* 0x0000000e150e7221 */ /* 0x001fe20000010000 */
[----:B-1----:R-:W-:-:S06]  /*70c0*/  FADD.FTZ R12, R108, R13 ;  /* 0x0000000d6c0c7221 */ /* 0x002fcc0000010000 */
[----:B------:R-:W0:Y:S01]  /*70d0*/  MUFU.EX2 R27, R27 ;  /* 0x0000001b001b7308 */ /* 0x000e220000000800 */
[----:B------:R-:W-:-:S07]  /*70e0*/  FFMA.FTZ R33, R34, UR21, -R107 ;  /* 0x0000001522217c23 */ /* 0x000fce000801086b */
[----:B------:R-:W1:Y:S01]  /*70f0*/  MUFU.EX2 R106, R106 ;  /* 0x0000006a006a7308 */ /* 0x000e620000000800 */
[----:B------:R-:W-:Y:S01]  /*7100*/  F2FP.BF16.F32.PACK_AB R8, R19, R18 ;  /* 0x000000121308723e */ /* 0x000fe200000010ff */
[----:B-----5:R-:W-:-:S06]  /*7110*/  FADD.FTZ R13, R23, R14 ;  /* 0x0000000e170d7221 */ /* 0x020fcc0000010000 */
        /* <DEDUP_REMOVED lines=14> */
[----:B-----5:R-:W-:Y:S01]  /*7200*/  FADD.FTZ R14, R28, R13 ;  /* 0x0000000d1c0e7221 */ /* 0x020fe20000010000 */
[----:B--2---:R-:W-:-:S06]  /*7210*/  FADD.FTZ R13, R109, R12 ;  /* 0x0000000c6d0d7221 */ /* 0x004fcc0000010000 */
[----:B------:R-:W2:Y:S01]  /*7220*/  MUFU.EX2 R35, R35 ;  /* 0x0000002300237308 */ /* 0x000ea20000000800 */
[----:B------:R-:W-:-:S07]  /*7230*/  FFMA.FTZ R37, R42, UR21, -R107 ;  /* 0x000000152a257c23 */ /* 0x000fce000801086b */
[----:B------:R-:W5:Y:S01]  /*7240*/  MUFU.EX2 R15, R15 ;  /* 0x0000000f000f7308 */ /* 0x000f620000000800 */
        /* <DEDUP_REMOVED lines=10> */
[----:B--2---:R-:W-:Y:S01]  /*72f0*/  FADD.FTZ R13, R35, R14 ;  /* 0x0000000e230d7221 */ /* 0x004fe20000010000 */
[----:B-----5:R-:W-:-:S06]  /*7300*/  FADD.FTZ R69, R15, R12 ;  /* 0x0000000c0f457221 */ /* 0x020fcc0000010000 */
        /* <DEDUP_REMOVED lines=10> */
[----:B------:R-:W0:Y:S08]  /*73b0*/  MUFU.EX2 R44, R44 ;  /* 0x0000002c002c7308 */ /* 0x000e300000000800 */
[----:B------:R-:W1:Y:S01]  /*73c0*/  MUFU.EX2 R38, R38 ;  /* 0x0000002600267308 */ /* 0x000e620000000800 */
[----:B--2---:R-:W-:Y:S01]  /*73d0*/  FADD.FTZ R12, R40, R13 ;  /* 0x0000000d280c7221 */ /* 0x004fe20000010000 */
[----:B-----5:R-:W-:-:S06]  /*73e0*/  FADD.FTZ R14, R37, R14 ;  /* 0x0000000e250e7221 */ /* 0x020fcc0000010000 */
[----:B------:R-:W2:Y:S01]  /*73f0*/  MUFU.EX2 R47, R47 ;  /* 0x0000002f002f7308 */ /* 0x000ea20000000800 */
[----:B------:R-:W-:-:S07]  /*7400*/  FFMA.FTZ R46, R54, UR21, -R107 ;  /* 0x00000015362e7c23 */ /* 0x000fce000801086b */
[----:B------:R-:W5:Y:S01]  /*7410*/  MUFU.EX2 R49, R49 ;  /* 0x0000003100317308 */ /* 0x000f620000000800 */
[----:B------:R-:W-:Y:S01]  /*7420*/  F2FP.BF16.F32.PACK_AB R9, R10, R9 ;  /* 0x000000090a09723e */ /* 0x000fe200000010ff */
[----:B---3--:R-:W-:Y:S01]  /*7430*/  FADD.FTZ R13, R43, R12 ;  /* 0x0000000c2b0d7221 */ /* 0x008fe20000010000 */
[----:B------:R-:W-:-:S05]  /*7440*/  F2FP.BF16.F32.PACK_AB R10, R21, R20 ;  /* 0x00000014150a723e */ /* 0x000fca00000010ff */
[----:B------:R-:W3:Y:S01]  /*7450*/  MUFU.EX2 R48, R48 ;  /* 0x0000003000307308 */ /* 0x000ee20000000800 */
[----:B----4-:R-:W-:Y:S01]  /*7460*/  FADD.FTZ R21, R29, R14 ;  /* 0x0000000e1d157221 */ /* 0x010fe20000010000 */
[----:B------:R-:W-:-:S06]  /*7470*/  FFMA.FTZ R57, R57, UR21, -R107 ;  /* 0x0000001539397c23 */ /* 0x000fcc000801086b */
[----:B------:R-:W4:Y:S01]  /*7480*/  MUFU.EX2 R45, R45 ;  /* 0x0000002d002d7308 */ /* 0x000f220000000800 */
[----:B------:R-:W-:Y:S01]  /*7490*/  F2FP.BF16.F32.PACK_AB R25, R26, R25 ;  /* 0x000000191a19723e */ /* 0x000fe200000010ff */
[----:B0-----:R-:W-:Y:S01]  /*74a0*/  FADD.FTZ R14, R44, R13 ;  /* 0x0000000d2c0e7221 */ /* 0x001fe20000010000 */
[----:B------:R-:W-:-:S05]  /*74b0*/  F2FP.BF16.F32.PACK_AB R26, R28, R27 ;  /* 0x0000001b1c1a723e */ /* 0x000fca00000010ff */
[----:B------:R-:W0:Y:S01]  /*74c0*/  MUFU.EX2 R51, R51 ;  /* 0x0000003300337308 */ /* 0x000e220000000800 */
[----:B-1----:R-:W-:Y:S01]  /*74d0*/  FADD.FTZ R28, R38, R21 ;  /* 0x00000015261c7221 */ /* 0x002fe20000010000 */
[----:B------:R-:W-:-:S06]  /*74e0*/  FFMA.FTZ R3, R58, UR21, -R107 ;  /* 0x000000153a037c23 */ /* 0x000fcc000801086b */
[----:B------:R-:W1:Y:S01]  /*74f0*/  MUFU.EX2 R22, R22 ;  /* 0x0000001600167308 */ /* 0x000e620000000800 */
[----:B--2---:R-:W-:Y:S01]  /*7500*/  FADD.FTZ R21, R47, R14 ;  /* 0x0000000e2f157221 */ /* 0x004fe20000010000 */
[----:B-----5:R-:W-:-:S06]  /*7510*/  FADD.FTZ R28, R49, R28 ;  /* 0x0000001c311c7221 */ /* 0x020fcc0000010000 */
[----:B------:R-:W2:Y:S01]  /*7520*/  MUFU.EX2 R52, R52 ;  /* 0x0000003400347308 */ /* 0x000ea20000000800 */
[----:B------:R-:W-:-:S07]  /*7530*/  FFMA.FTZ R6, R61, UR21, -R107 ;  /* 0x000000153d067c23 */ /* 0x000fce000801086b */
[----:B------:R-:W5:Y:S01]  /*7540*/  MUFU.EX2 R46, R46 ;  /* 0x0000002e002e7308 */ /* 0x000f620000000800 */
[----:B------:R-:W-:Y:S01]  /*7550*/  F2FP.BF16.F32.PACK_AB R13, R33, R30 ;  /* 0x0000001e210d723e */ /* 0x000fe200000010ff */
[----:B---3--:R-:W-:-:S06]  /*7560*/  FADD.FTZ R30, R48, R21 ;  /* 0x00000015301e7221 */ /* 0x008fcc0000010000 */
[----:B------:R-:W3:Y:S01]  /*7570*/  MUFU.EX2 R55, R55 ;  /* 0x0000003700377308 */ /* 0x000ee20000000800 */
[----:B----4-:R-:W-:Y:S01]  /*7580*/  FADD.FTZ R21, R45, R28 ;  /* 0x0000001c2d157221 */ /* 0x010fe20000010000 */
[----:B------:R-:W-:-:S06]  /*7590*/  FFMA.FTZ R7, R62, UR21, -R107 ;  /* 0x000000153e077c23 */ /* 0x000fcc000801086b */
[----:B------:R-:W4:Y:S01]  /*75a0*/  MUFU.EX2 R57, R57 ;  /* 0x0000003900397308 */ /* 0x000f220000000800 */
[----:B------:R-:W-:Y:S01]  /*75b0*/  F2FP.BF16.F32.PACK_AB R24, R24, R23 ;  /* 0x000000171818723e */ /* 0x000fe200000010ff */
[----:B0-----:R-:W-:-:S06]  /*75c0*/  FADD.FTZ R23, R51, R30 ;  /* 0x0000001e33177221 */ /* 0x001fcc0000010000 */
[----:B------:R-:W0:Y:S01]  /*75d0*/  MUFU.EX2 R56, R56 ;  /* 0x0000003800387308 */ /* 0x000e220000000800 */
[----:B-1----:R-:W-:Y:S01]  /*75e0*/  FADD.FTZ R21, R22, R21 ;  /* 0x0000001516157221 */ /* 0x002fe20000010000 */
[----:B------:R-:W-:-:S06]  /*75f0*/  FFMA.FTZ R65, R65, UR21, -R107 ;  /* 0x0000001541417c23 */ /* 0x000fcc000801086b */
[----:B------:R-:W1:Y:S01]  /*7600*/  MUFU.EX2 R3, R3 ;  /* 0x0000000300037308 */ /* 0x000e620000000800 */
[----:B--2---:R-:W-:Y:S01]  /*7610*/  FADD.FTZ R28, R52, R23 ;  /* 0x00000017341c7221 */ /* 0x004fe20000010000 */
[----:B-----5:R-:W-:-:S06]  /*7620*/  FADD.FTZ R30, R46, R21 ;  /* 0x000000152e1e7221 */ /* 0x020fcc0000010000 */
[----:B------:R-:W2:Y:S01]  /*7630*/  MUFU.EX2 R59, R59 ;  /* 0x0000003b003b7308 */ /* 0x000ea20000000800 */
[----:B------:R-:W-:Y:S01]  /*7640*/  FFMA.FTZ R61, R66, UR21, -R107 ;  /* 0x00000015423d7c23 */ /* 0x000fe2000801086b */
[----:B------:R-:W-:-:S06]  /*7650*/  F2FP.BF16.F32.PACK_AB R11, R108, R11 ;  /* 0x0000000b6c0b723e */ /* 0x000fcc00000010ff */
[----:B------:R-:W5:Y:S01]  /*7660*/  MUFU.EX2 R6, R6 ;  /* 0x0000000600067308 */ /* 0x000f620000000800 */
[----:B---3--:R-:W-:Y:S01]  /*7670*/  FADD.FTZ R21, R55, R28 ;  /* 0x0000001c37157221 */ /* 0x008fe20000010000 */
[----:B----4-:R-:W-:-:S06]  /*7680*/  FADD.FTZ R30, R57, R30 ;  /* 0x0000001e391e7221 */ /* 0x010fcc0000010000 */
[----:B------:R-:W3:Y:S01]  /*7690*/  MUFU.EX2 R7, R7 ;  /* 0x0000000700077308 */ /* 0x000ee20000000800 */
[----:B------:R0:W-:Y:S07]  /*76a0*/  STSM.16.M88.4 [R156], R8 ;  /* 0x000000089c007844 */ /* 0x0001ee0000000200 */
[----:B------:R-:W4:Y:S01]  /*76b0*/  MUFU.EX2 R60, R60 ;  /* 0x0000003c003c7308 */ /* 0x000f220000000800 */
[----:B------:R-:W-:-:S07]  /*76c0*/  FFMA.FTZ R54, R70, UR21, -R107 ;  /* 0x0000001546367c23 */ /* 0x000fce000801086b */
[----:B------:R-:W4:Y:S01]  /*76d0*/  MUFU.EX2 R65, R65 ;  /* 0x0000004100417308 */ /* 0x000f220000000800 */
[----:B0-----:R-:W-:Y:S01]  /*76e0*/  FADD.FTZ R8, R56, R21 ;  /* 0x0000001538087221 */ /* 0x001fe20000010000 */
[----:B-1----:R-:W-:-:S06]  /*76f0*/  FADD.FTZ R9, R3, R30 ;  /* 0x0000001e03097221 */ /* 0x002fcc0000010000 */
[----:B------:R-:W0:Y:S01]  /*7700*/  MUFU.EX2 R63, R63 ;  /* 0x0000003f003f7308 */ /* 0x000e220000000800 */
[----:B--2---:R-:W-:Y:S01]  /*7710*/  FADD.FTZ R11, R59, R8 ;  /* 0x000000083b0b7221 */ /* 0x004fe20000010000 */
[----:B-----5:R-:W-:-:S06]  /*7720*/  FADD.FTZ R8, R6, R9 ;  /* 0x0000000906087221 */ /* 0x020fcc0000010000 */
[----:B------:R-:W1:Y:S01]  /*7730*/  MUFU.EX2 R61, R61 ;  /* 0x0000003d003d7308 */ /* 0x000e620000000800 */
[----:B------:R-:W-:Y:S01]  /*7740*/  FFMA.FTZ R71, R71, UR21, -R107 ;  /* 0x0000001547477c23 */ /* 0x000fe2000801086b */
[----:B---3--:R-:W-:-:S06]  /*7750*/  FADD.FTZ R8, R7, R8 ;  /* 0x0000000807087221 */ /* 0x008fcc0000010000 */
[----:B------:R-:W2:Y:S08]  /*7760*/  MUFU.EX2 R64, R64 ;  /* 0x0000004000407308 */ /* 0x000eb00000000800 */
[----:B------:R-:W3:Y:S01]  /*7770*/  MUFU.EX2 R53, R53 ;  /* 0x0000003500357308 */ /* 0x000ee20000000800 */
[----:B------:R-:W-:Y:S01]  /*7780*/  FFMA.FTZ R72, R72, UR21, -R107 ;  /* 0x0000001548487c23 */ /* 0x000fe2000801086b */
[----:B----4-:R-:W-:-:S06]  /*7790*/  FADD.FTZ R10, R60, R11 ;  /* 0x0000000b3c0a7221 */ /* 0x010fcc0000010000 */
[----:B------:R-:W4:Y:S01]  /*77a0*/  MUFU.EX2 R67, R67 ;  /* 0x0000004300437308 */ /* 0x000f220000000800 */
[----:B------:R-:W-:-:S07]  /*77b0*/  FADD.FTZ R8, R65, R8 ;  /* 0x0000000841087221 */ /* 0x000fce0000010000 */
[----:B------:R-:W5:Y:S01]  /*77c0*/  MUFU.EX2 R54, R54 ;  /* 0x0000003600367308 */ /* 0x000f620000000800 */
[----:B------:R-:W-:Y:S01]  /*77d0*/  FFMA.FTZ R75, R75, UR21, -R107 ;  /* 0x000000154b4b7c23 */ /* 0x000fe2000801086b */
[----:B0-----:R-:W-:-:S06]  /*77e0*/  FADD.FTZ R9, R63, R10 ;  /* 0x0000000a3f097221 */ /* 0x001fcc0000010000 */
[----:B------:R-:W0:Y:S01]  /*77f0*/  MUFU.EX2 R68, R68 ;  /* 0x0000004400447308 */ /* 0x000e220000000800 */
[----:B-1----:R-:W-:Y:S01]  /*7800*/  FADD.FTZ R8, R61, R8 ;  /* 0x000000083d087221 */ /* 0x002fe20000010000 */
[----:B------:R-:W-:-:S06]  /*7810*/  FFMA.FTZ R76, R76, UR21, -R107 ;  /* 0x000000154c4c7c23 */ /* 0x000fcc000801086b */
[----:B------:R-:W1:Y:S01]  /*7820*/  MUFU.EX2 R18, R71 ;  /* 0x0000004700127308 */ /* 0x000e620000000800 */
[----:B--2---:R-:W-:Y:S01]  /*7830*/  FADD.FTZ R10, R64, R9 ;  /* 0x00000009400a7221 */ /* 0x004fe20000010000 */
[----:B------:R-:W-:-:S06]  /*7840*/  F2FP.BF16.F32.PACK_AB R57, R3, R57 ;  /* 0x000000390339723e */ /* 0x000fcc00000010ff */
[----:B------:R-:W2:Y:S01]  /*7850*/  MUFU.EX2 R73, R73 ;  /* 0x0000004900497308 */ /* 0x000ea20000000800 */
[----:B---3--:R-:W-:Y:S01]  /*7860*/  FADD.FTZ R3, R53, R8 ;  /* 0x0000000835037221 */ /* 0x008fe20000010000 */
[----:B------:R-:W-:-:S06]  /*7870*/  FFMA.FTZ R79, R79, UR21, -R107 ;  /* 0x000000154f4f7c23 */ /* 0x000fcc000801086b */
[----:B------:R-:W3:Y:S01]  /*7880*/  MUFU.EX2 R19, R72 ;  /* 0x0000004800137308 */ /* 0x000ee20000000800 */
[----:B----4-:R-:W-:Y:S01]  /*7890*/  FADD.FTZ R9, R67, R10 ;  /* 0x0000000a43097221 */ /* 0x010fe20000010000 */
[----:B-----5:R-:W-:-:S06]  /*78a0*/  FADD.FTZ R3, R54, R3 ;  /* 0x0000000336037221 */ /* 0x020fcc0000010000 */
[----:B------:R-:W4:Y:S01]  /*78b0*/  MUFU.EX2 R74, R74 ;  /* 0x0000004a004a7308 */ /* 0x000f220000000800 */
[----:B------:R-:W-:-:S07]  /*78c0*/  FFMA.FTZ R80, R80, UR21, -R107 ;  /* 0x0000001550507c23 */ /* 0x000fce000801086b */
[----:B------:R-:W5:Y:S01]  /*78d0*/  MUFU.EX2 R20, R75 ;  /* 0x0000004b00147308 */ /* 0x000f620000000800 */
        /* <DEDUP_REMOVED lines=8> */
[----:B---3--:R-:W-:-:S06]  /*7960*/  FADD.FTZ R3, R19, R6 ;  /* 0x0000000613037221 */ /* 0x008fcc0000010000 */
[----:B------:R-:W2:Y:S01]  /*7970*/  MUFU.EX2 R78, R78 ;  /* 0x0000004e004e7308 */ /* 0x000ea20000000800 */
[----:B------:R-:W-:-:S07]  /*7980*/  FFMA.FTZ R84, R84, UR21, -R107 ;  /* 0x0000001554547c23 */ /* 0x000fce000801086b */
[----:B------:R-:W3:Y:S01]  /*7990*/  MUFU.EX2 R79, R79 ;  /* 0x0000004f004f7308 */ /* 0x000ee20000000800 */
[----:B----4-:R-:W-:Y:S01]  /*79a0*/  FADD.FTZ R8, R74, R7 ;  /* 0x000000074a087221 */ /* 0x010fe20000010000 */
[----:B-----5:R-:W-:-:S06]  /*79b0*/  FADD.FTZ R3, R20, R3 ;  /* 0x0000000314037221 */ /* 0x020fcc0000010000 */
[----:B------:R-:W4:Y:S01]  /*79c0*/  MUFU.EX2 R80, R80 ;  /* 0x0000005000507308 */ /* 0x000f220000000800 */
[----:B------:R-:W-:Y:S01]  /*79d0*/  FFMA.FTZ R87, R87, UR21, -R107 ;  /* 0x0000001557577c23 */ /* 0x000fe2000801086b */
[----:B0-----:R-:W-:Y:S01]  /*79e0*/  FADD.FTZ R7, R77, R8 ;  /* 0x000000084d077221 */ /* 0x001fe20000010000 */
[----:B-1----:R-:W-:-:S05]  /*79f0*/  FADD.FTZ R8, R76, R3 ;  /* 0x000000034c087221 */ /* 0x002fca0000010000 */
[----:B------:R-:W0:Y:S01]  /*7a00*/  MUFU.EX2 R83, R83 ;  /* 0x0000005300537308 */ /* 0x000e220000000800 */
[----:B------:R-:W-:Y:S01]  /*7a10*/  FFMA.FTZ R88, R88, UR21, -R107 ;  /* 0x0000001558587c23 */ /* 0x000fe2000801086b */
[----:B------:R-:W-:Y:S01]  /*7a20*/  F2FP.BF16.F32.PACK_AB R27, R109, R106 ;  /* 0x0000006a6d1b723e */ /* 0x000fe200000010ff */
[----:B--2---:R-:W-:Y:S01]  /*7a30*/  FADD.FTZ R6, R78, R7 ;  /* 0x000000074e067221 */ /* 0x004fe20000010000 */
[----:B------:R-:W-:-:S04]  /*7a40*/  F2FP.BF16.F32.PACK_AB R12, R105, R31 ;  /* 0x0000001f690c723e */ /* 0x000fc800000010ff */
[----:B------:R-:W1:Y:S01]  /*7a50*/  MUFU.EX2 R84, R84 ;  /* 0x0000005400547308 */ /* 0x000e620000000800 */
[----:B------:R-:W-:Y:S02]  /*7a60*/  F2FP.BF16.F32.PACK_AB R14, R36, R35 ;  /* 0x00000023240e723e */ /* 0x000fe400000010ff */
[----:B------:R-:W-:Y:S01]  /*7a70*/  F2FP.BF16.F32.PACK_AB R15, R34, R15 ;  /* 0x0000000f220f723e */ /* 0x000fe200000010ff */
[----:B---3--:R-:W-:Y:S01]  /*7a80*/  FADD.FTZ R7, R79, R8 ;  /* 0x000000084f077221 */ /* 0x008fe20000010000 */
[----:B------:R-:W-:Y:S03]  /*7a90*/  STSM.16.M88.4 [R17], R24 ;  /* 0x0000001811007844 */ /* 0x000fe60000000200 */
[----:B------:R-:W2:Y:S01]  /*7aa0*/  MUFU.EX2 R87, R87 ;  /* 0x0000005700577308 */ /* 0x000ea20000000800 */
[--C-:B------:R-:W-:Y:S01]  /*7ab0*/  FFMA.FTZ R91, R91, UR21, -R107.reuse ;  /* 0x000000155b5b7c23 */ /* 0x100fe2000801086b */
[----:B------:R4:W-:Y:S01]  /*7ac0*/  STSM.16.M88.4 [R16], R12 ;  /* 0x0000000c10007844 */ /* 0x0009e20000000200 */
[----:B------:R-:W-:Y:S01]  /*7ad0*/  FFMA.FTZ R92, R92, UR21, -R107 ;  /* 0x000000155c5c7c23 */ /* 0x000fe2000801086b */
[----:B------:R-:W-:-:S04]  /*7ae0*/  F2FP.BF16.F32.PACK_AB R50, R52, R51 ;  /* 0x000000333432723e */ /* 0x000fc800000010ff */
[----:B------:R-:W3:Y:S01]  /*7af0*/  MUFU.EX2 R88, R88 ;  /* 0x0000005800587308 */ /* 0x000ee20000000800 */
[----:B------:R-:W-:Y:S01]  /*7b00*/  F2FP.BF16.F32.PACK_AB R51, R46, R22 ;  /* 0x000000162e33723e */ /* 0x000fe200000010ff */
[----:B------:R-:W-:Y:S01]  /*7b10*/  FFMA.FTZ R96, R96, UR21, -R107 ;  /* 0x0000001560607c23 */ /* 0x000fe2000801086b */
[----:B----4-:R-:W-:-:S05]  /*7b20*/  FADD.FTZ R12, R80, R7 ;  /* 0x00000007500c7221 */ /* 0x010fca0000010000 */
[----:B------:R-:W4:Y:S01]  /*7b30*/  MUFU.EX2 R22, R91 ;  /* 0x0000005b00167308 */ /* 0x000f220000000800 */
[----:B0-----:R-:W-:-:S07]  /*7b40*/  FADD.FTZ R7, R83, R12 ;  /* 0x0000000c53077221 */ /* 0x001fce0000010000 */
[----:B------:R-:W0:Y:S01]  /*7b50*/  MUFU.EX2 R81, R81 ;  /* 0x0000005100517308 */ /* 0x000e220000000800 */
[----:B-1----:R-:W-:Y:S01]  /*7b60*/  FADD.FTZ R12, R84, R7 ;  /* 0x00000007540c7221 */ /* 0x002fe20000010000 */
[--C-:B------:R-:W-:Y:S01]  /*7b70*/  FFMA.FTZ R100, R100, UR21, -R107.reuse ;  /* 0x0000001564647c23 */ /* 0x100fe2000801086b */
[--C-:B------:R-:W-:Y:S01]  /*7b80*/  FFMA.FTZ R103, R103, UR21, -R107.reuse ;  /* 0x0000001567677c23 */ /* 0x100fe2000801086b */
[----:B------:R-:W-:-:S04]  /*7b90*/  FFMA.FTZ R98, R98, UR21, -R107 ;  /* 0x0000001562627c23 */ /* 0x000fc8000801086b */
[----:B------:R-:W1:Y:S01]  /*7ba0*/  MUFU.EX2 R92, R92 ;  /* 0x0000005c005c7308 */ /* 0x000e620000000800 */
[----:B--2---:R-:W-:-:S07]  /*7bb0*/  FADD.FTZ R7, R87, R12 ;  /* 0x0000000c57077221 */ /* 0x004fce0000010000 */
[----:B------:R-:W2:Y:S01]  /*7bc0*/  MUFU.EX2 R82, R82 ;  /* 0x0000005200527308 */ /* 0x000ea20000000800 */
[----:B---3--:R-:W-:-:S07]  /*7bd0*/  FADD.FTZ R7, R88, R7 ;  /* 0x0000000758077221 */ /* 0x008fce0000010000 */
[----:B------:R-:W3:Y:S01]  /*7be0*/  MUFU.EX2 R96, R96 ;  /* 0x0000006000607308 */ /* 0x000ee20000000800 */
[----:B----4-:R-:W-:-:S07]  /*7bf0*/  FADD.FTZ R7, R22, R7 ;  /* 0x0000000716077221 */ /* 0x010fce0000010000 */
[----:B------:R-:W4:Y:S01]  /*7c00*/  MUFU.EX2 R85, R85 ;  /* 0x0000005500557308 */ /* 0x000f220000000800 */
[----:B------:R-:W-:-:S07]  /*7c10*/  F2FP.BF16.F32.PACK_AB R42, R44, R43 ;  /* 0x0000002b2c2a723e */ /* 0x000fce00000010ff */
[----:B------:R-:W-:Y:S01]  /*7c20*/  MUFU.EX2 R86, R86 ;  /* 0x0000005600567308 */ /* 0x000fe20000000800 */
[----:B------:R-:W-:-:S07]  /*7c30*/  F2FP.BF16.F32.PACK_AB R40, R40, R39 ;  /* 0x000000272828723e */ /* 0x000fce00000010ff */
[----:B------:R-:W-:Y:S01]  /*7c40*/  MUFU.EX2 R89, R89 ;  /* 0x0000005900597308 */ /* 0x000fe20000000800 */
[----:B------:R-:W-:-:S07]  /*7c50*/  F2FP.BF16.F32.PACK_AB R41, R37, R41 ;  /* 0x000000292529723e */ /* 0x000fce00000010ff */
[----:B------:R-:W-:Y:S01]  /*7c60*/  MUFU.EX2 R90, R90 ;  /* 0x0000005a005a7308 */ /* 0x000fe20000000800 */
[----:B------:R-:W-:-:S07]  /*7c70*/  F2FP.BF16.F32.PACK_AB R43, R38, R29 ;  /* 0x0000001d262b723e */ /* 0x000fce00000010ff */
[----:B------:R-:W-:Y:S01]  /*7c80*/  MUFU.EX2 R93, R93 ;  /* 0x0000005d005d7308 */ /* 0x000fe20000000800 */
[----:B0-----:R-:W-:-:S07]  /*7c90*/  FADD.FTZ R3, R81, R6 ;  /* 0x0000000651037221 */ /* 0x001fce0000010000 */
[----:B------:R-:W-:Y:S08]  /*7ca0*/  MUFU.EX2 R94, R94 ;  /* 0x0000005e005e7308 */ /* 0x000ff00000000800 */
[----:B------:R-:W0:Y:S01]  /*7cb0*/  MUFU.EX2 R21, R98 ;  /* 0x0000006200157308 */ /* 0x000e220000000800 */
[----:B------:R-:W-:-:S07]  /*7cc0*/  F2FP.BF16.F32.PACK_AB R48, R48, R47 ;  /* 0x0000002f3030723e */ /* 0x000fce00000010ff */
[----:B------:R-:W-:Y:S01]  /*7cd0*/  MUFU.EX2 R97, R97 ;  /* 0x0000006100617308 */ /* 0x000fe20000000800 */
[----:B------:R-:W-:-:S07]  /*7ce0*/  F2FP.BF16.F32.PACK_AB R49, R45, R49 ;  /* 0x000000312d31723e */ /* 0x000fce00000010ff */
[----:B------:R-:W5:Y:S08]  /*7cf0*/  MUFU.EX2 R99, R99 ;  /* 0x0000006300637308 */ /* 0x000f700000000800 */
[----:B------:R-:W-:Y:S08]  /*7d00*/  MUFU.EX2 R102, R102 ;  /* 0x0000006600667308 */ /* 0x000ff00000000800 */
[----:B------:R-:W-:Y:S08]  /*7d10*/  MUFU.EX2 R104, R104 ;  /* 0x0000006800687308 */ /* 0x000ff00000000800 */
[----:B------:R-:W-:Y:S08]  /*7d20*/  MUFU.EX2 R100, R100 ;  /* 0x0000006400647308 */ /* 0x000ff00000000800 */
[----:B------:R-:W5:Y:S01]  /*7d30*/  MUFU.EX2 R103, R103 ;  /* 0x0000006700677308 */ /* 0x000f620000000800 */
[----:B------:R-:W-:Y:S01]  /*7d40*/  F2FP.BF16.F32.PACK_AB R56, R56, R55 ;  /* 0x000000373838723e */ /* 0x000fe200000010ff */
[----:B-1----:R-:W-:Y:S01]  /*7d50*/  FADD.FTZ R7, R92, R7 ;  /* 0x000000075c077221 */ /* 0x002fe20000010000 */
[----:B------:R-:W-:Y:S01]  /*7d60*/  F2FP.BF16.F32.PACK_AB R66, R68, R67 ;  /* 0x000000434442723e */ /* 0x000fe200000010ff */
[----:B--2---:R-:W-:Y:S01]  /*7d70*/  FADD.FTZ R6, R82, R3 ;  /* 0x0000000352067221 */ /* 0x004fe20000010000 */
[----:B------:R-:W-:-:S02]  /*7d80*/  F2FP.BF16.F32.PACK_AB R64, R64, R63 ;  /* 0x0000003f4040723e */ /* 0x000fc400000010ff */
[----:B------:R-:W-:Y:S02]  /*7d90*/  F2FP.BF16.F32.PACK_AB R65, R61, R65 ;  /* 0x000000413d41723e */ /* 0x000fe400000010ff */
[----:B------:R-:W-:Y:S01]  /*7da0*/  F2FP.BF16.F32.PACK_AB R67, R54, R53 ;  /* 0x000000353643723e */ /* 0x000fe200000010ff */
[----:B------:R-:W-:Y:S01]  /*7db0*/  STSM.16.M88.4 [R2+0x24800], R40 ;  /* 0x0248002802007844 */ /* 0x000fe20000000200 */
[----:B------:R-:W-:Y:S02]  /*7dc0*/  F2FP.BF16.F32.PACK_AB R8, R74, R73 ;  /* 0x000000494a08723e */ /* 0x000fe400000010ff */
[----:B------:R-:W-:Y:S02]  /*7dd0*/  F2FP.BF16.F32.PACK_AB R9, R19, R18 ;  /* 0x000000121309723e */ /* 0x000fe400000010ff */
[----:B------:R-:W-:Y:S02]  /*7de0*/  F2FP.BF16.F32.PACK_AB R10, R78, R77 ;  /* 0x0000004d4e0a723e */ /* 0x000fe400000010ff */
[----:B------:R-:W-:Y:S01]  /*7df0*/  F2FP.BF16.F32.PACK_AB R11, R76, R20 ;  /* 0x000000144c0b723e */ /* 0x000fe200000010ff */
[----:B------:R-:W-:Y:S01]  /*7e00*/  STSM.16.M88.4 [R110], R48 ;  /* 0x000000306e007844 */ /* 0x000fe20000000200 */
[----:B---3--:R-:W-:Y:S01]  /*7e10*/  FADD.FTZ R7, R96, R7 ;  /* 0x0000000760077221 */ /* 0x008fe20000010000 */
[----:B----4-:R-:W-:-:S02]  /*7e20*/  FADD.FTZ R3, R85, R6 ;  /* 0x0000000655037221 */ /* 0x010fc40000010000 */
[----:B------:R-:W-:Y:S01]  /*7e30*/  STSM.16.M88.4 [R17+0x6000], R56 ;  /* 0x0060003811007844 */ /* 0x000fe20000000200 */
[----:B------:R-:W-:Y:S01]  /*7e40*/  F2FP.BF16.F32.PACK_AB R12, R82, R81 ;  /* 0x00000051520c723e */ /* 0x000fe200000010ff */
[----:B0-----:R-:W-:Y:S01]  /*7e50*/  FADD.FTZ R7, R21, R7 ;  /* 0x0000000715077221 */ /* 0x001fe20000010000 */
[----:B------:R-:W-:Y:S01]  /*7e60*/  F2FP.BF16.F32.PACK_AB R13, R80, R79 ;  /* 0x0000004f500d723e */ /* 0x000fe200000010ff */
[----:B------:R-:W-:Y:S01]  /*7e70*/  STSM.16.M88.4 [R16+0x6000], R64 ;  /* 0x0060004010007844 */ /* 0x000fe20000000200 */
[----:B------:R-:W-:Y:S02]  /*7e80*/  F2FP.BF16.F32.PACK_AB R14, R86, R85 ;  /* 0x00000055560e723e */ /* 0x000fe400000010ff */
[----:B------:R-:W-:Y:S01]  /*7e90*/  F2FP.BF16.F32.PACK_AB R15, R84, R83 ;  /* 0x00000053540f723e */ /* 0x000fe200000010ff */
[----:B------:R0:W-:Y:S01]  /*7ea0*/  STSM.16.M88.4 [R2+0x2a800], R8 ;  /* 0x02a8000802007844 */ /* 0x0001e20000000200 */
[----:B-----5:R-:W-:Y:S01]  /*7eb0*/  F2FP.BF16.F32.PACK_AB R20, R99, R97 ;  /* 0x000000616314723e */ /* 0x020fe200000010ff */
[----:B------:R-:W-:Y:S01]  /*7ec0*/  FADD.FTZ R6, R86, R3 ;  /* 0x0000000356067221 */ /* 0x000fe20000010000 */
[----:B------:R-:W-:-:S02]  /*7ed0*/  F2FP.BF16.F32.PACK_AB R21, R21, R96 ;  /* 0x000000601515723e */ /* 0x000fc400000010ff */
[----:B------:R-:W-:Y:S01]  /*7ee0*/  F2FP.BF16.F32.PACK_AB R23, R103, R100 ;  /* 0x000000646717723e */ /* 0x000fe200000010ff */
[----:B------:R1:W-:Y:S01]  /*7ef0*/  STSM.16.M88.4 [R157], R12 ;  /* 0x0000000c9d007844 */ /* 0x0003e20000000200 */
[----:B------:R-:W-:Y:S01]  /*7f00*/  FADD.FTZ R3, R89, R6 ;  /* 0x0000000659037221 */ /* 0x000fe20000010000 */
[----:B0-----:R-:W-:Y:S02]  /*7f10*/  F2FP.BF16.F32.PACK_AB R8, R90, R89 ;  /* 0x000000595a08723e */ /* 0x001fe400000010ff */
[----:B------:R-:W-:Y:S02]  /*7f20*/  F2FP.BF16.F32.PACK_AB R9, R88, R87 ;  /* 0x000000575809723e */ /* 0x000fe400000010ff */
[----:B------:R-:W-:Y:S02]  /*7f30*/  F2FP.BF16.F32.PACK_AB R10, R94, R93 ;  /* 0x0000005d5e0a723e */ /* 0x000fe400000010ff */
[----:B------:R-:W-:Y:S02]  /*7f40*/  F2FP.BF16.F32.PACK_AB R11, R92, R22 ;  /* 0x000000165c0b723e */ /* 0x000fe400000010ff */
[----:B------:R-:W-:-:S03]  /*7f50*/  F2FP.BF16.F32.PACK_AB R22, R104, R102 ;  /* 0x000000666816723e */ /* 0x000fc600000010ff */
[----:B------:R1:W-:Y:S04]  /*7f60*/  STSM.16.M88.4 [R17+0xc000], R8 ;  /* 0x00c0000811007844 */ /* 0x0003e80000000200 */
[----:B------:R1:W-:Y:S01]  /*7f70*/  STSM.16.M88.4 [R16+0xc000], R20 ;  /* 0x00c0001410007844 */ /* 0x0003e20000000200 */
[----:B------:R-:W-:Y:S01]  /*7f80*/  FADD.FTZ R6, R90, R3 ;  /* 0x000000035a067221 */ /* 0x000fe20000010000 */
[----:B------:R0:W-:Y:S06]  /*7f90*/  MEMBAR.ALL.CTA ;  /* 0x0000000000007992 */ /* 0x0001ec0000008000 */
[----:B0-----:R-:W0:Y:S01]  /*7fa0*/  FENCE.VIEW.ASYNC.S ;  /* 0x00000000000073c6 */ /* 0x001e220000000000 */
[----:B------:R-:W-:Y:S01]  /*7fb0*/  FADD.FTZ R3, R93, R6 ;  /* 0x000000065d037221 */ /* 0x000fe20000010000 */
[----:B------:R-:W-:-:S03]  /*7fc0*/  ISETP.LT.AND P2, PT, RZ, UR24, PT ;  /* 0x00000018ff007c0c */ /* 0x000fc6000bf41270 */
[----:B------:R-:W-:Y:S01]  /*7fd0*/  FADD.FTZ R6, R94, R3 ;  /* 0x000000035e067221 */ /* 0x000fe20000010000 */
[----:B------:R-:W-:-:S03]  /*7fe0*/  UIADD3 UR6, UR24, -0x1, URZ ;  /* 0xffffffff18067890 */ /* 0x000fc6000fffe03f */
[----:B------:R-:W-:-:S04]  /*7ff0*/  FADD.FTZ R6, R97, R6 ;  /* 0x0000000661067221 */ /* 0x000fc80000010000 */
[----:B------:R-:W-:Y:S01]  /*8000*/  FADD.FTZ R3, R99, R6 ;  /* 0x0000000663037221 */ /* 0x000fe20000010000 */
[----:B------:R-:W-:Y:S01]  /*8010*/  FADD.FTZ R7, R100, R7 ;  /* 0x0000000764077221 */ /* 0x000fe20000010000 */
[----:B------:R-:W-:Y:S01]  /*8020*/  UMOV UR25, UR38 ;  /* 0x0000002600197c82 */ /* 0x000fe20008000000 */
[----:B------:R-:W-:Y:S01]  /*8030*/  UMOV UR24, UR6 ;  /* 0x0000000600187c82 */ /* 0x000fe20008000000 */
[----:B------:R-:W-:Y:S01]  /*8040*/  FADD.FTZ R3, R102, R3 ;  /* 0x0000000366037221 */ /* 0x000fe20000010000 */
[----:B------:R-:W-:Y:S01]  /*8050*/  UMOV UR23, UR39 ;  /* 0x0000002700177c82 */ /* 0x000fe20008000000 */
        /* <DEDUP_REMOVED lines=36> */
[----:B0-----:R-:W-:Y:S01]  /*82a0*/  NOP ;  /* 0x0000000000007918 */ /* 0x001fe20000000000 */
[----:B-1----:R-:W-:Y:S05]  /*82b0*/  @P2 BRA `(.L_x_12672) ;  /* 0xffffffc8008c2947 */ /* 0x002fea000383ffff */
.L_x_12663:
[----:B------:R-:W-:Y:S06]  /*82c0*/  BAR.ARV 0x8, 0x200 ;  /* 0x0208000000007b1d */ /* 0x000fec0000002000 */
[----:B------:R-:W-:Y:S05]  /*82d0*/  @!P0 BRA `(.L_x_12673) ;  /* 0x0000000000048947 */ /* 0x000fea0003800000 */
[----:B------:R-:W-:Y:S01]  /*82e0*/  BPT.TRAP 0x1 ;  /* 0x000000040000795c */ /* 0x000fe20000300000 */
.L_x_12673:
[----:B------:R-:W-:Y:S01]  /*82f0*/  ULEA UR12, UR39, UR40, 0x3 ;  /* 0x00000028270c7291 */ /* 0x000fe2000f8e183f */
[----:B------:R-:W-:-:S05]  /*8300*/  IMAD.U32 R0, RZ, RZ, UR38 ;  /* 0x00000026ff007e24 */ /* 0x000fca000f8e00ff */
[----:B------:R-:W-:-:S04]  /*8310*/  SHF.L.U32 R0, R0, 0x1f, RZ ;  /* 0x0000001f00007819 */ /* 0x000fc800000006ff */
[----:B------:R0:W1:Y:S01]  /*8320*/  SYNCS.PHASECHK.TRANS64.TRYWAIT P2, [UR12+0x30850], R0 ;  /* 0x03085000ff0075a7 */ /* 0x000062000804014c */
[----:B------:R-:W-:Y:S05]  /*8330*/  @!P0 BRA `(.L_x_12674) ;  /* 0x0000000000048947 */ /* 0x000fea0003800000 */
[----:B------:R-:W-:Y:S01]  /*8340*/  BPT.TRAP 0x1 ;  /* 0x000000040000795c */ /* 0x000fe20000300000 */
.L_x_12674:
[----:B-1----:R-:W-:Y:S05]  /*8350*/  @P2 BRA `(.L_x_12675) ;  /* 0x0000000000082947 */ /* 0x002fea0003800000 */
[----:B------:R-:W1:Y:S02]  /*8360*/  SYNCS.PHASECHK.TRANS64.TRYWAIT P0, [UR12+0x30850], R0 ;  /* 0x03085000ff0075a7 */ /* 0x000e64000800014c */
[----:B-1----:R-:W-:Y:S05]  /*8370*/  @!P0 BRA `(.L_x_12676) ;  /* 0x0000005000008947 */ /* 0x002fea0003800000 */
.L_x_12675:
[----:B------:R-:W-:Y:S01]  /*8380*/  R2UR UR4, R155 ;  /* 0x000000009b0472ca */ /* 0x000fe200000e0000 */
[----:B------:R-:W-:Y:S01]  /*8390*/  UIADD3 UR5, UR40, 0x400, URZ ;  /* 0x0000040028057890 */ /* 0x000fe2000fffe03f */
[----:B------:R-:W-:Y:S01]  /*83a0*/  WARPGROUP.ARRIVE ;  /* 0x00000000000079c5 */ /* 0x000fe20000000000 */
[----:B------:R-:W-:Y:S01]  /*83b0*/  UMOV UR7, 0x40000040 ;  /* 0x4000004000077882 */ /* 0x000fe20000000000 */
[----:B------:R-:W-:Y:S01]  /*83c0*/  UMOV UR11, 0x40000040 ;  /* 0x40000040000b7882 */ /* 0x000fe20000000000 */
[----:B------:R-:W-:Y:S01]  /*83d0*/  USHF.R.U32.HI UR5, URZ, 0x4, UR5 ;  /* 0x000000043f057899 */ /* 0x000fe20008011605 */
[----:B------:R-:W2:Y:S01]  /*83e0*/  LDL R62, [R1+0x4] ;  /* 0x00000400013e7983 */ /* 0x000ea20000100800 */
[----:B------:R-:W-:Y:S01]  /*83f0*/  UMOV UR9, 0x40000040 ;  /* 0x4000004000097882 */ /* 0x000fe20000000000 */
[----:B------:R-:W3:Y:S02]  /*8400*/  LDC R18, c[0x0][0xbe8] ;  /* 0x0002fa00ff127b82 */ /* 0x000ee40000000800 */
[----:B------:R-:W4:Y:S03]  /*8410*/  LDL R6, [R1+0x20] ;  /* 0x0000200001067983 */ /* 0x000f260000100800 */
[----:B------:R-:W-:Y:S01]  /*8420*/  UIADD3 UR4, UR4, 0x1e800, URZ ;  /* 0x0001e80004047890 */ /* 0x000fe2000fffe03f */
[----:B------:R-:W5:Y:S04]  /*8430*/  LDL R29, [R1+0x1c] ;  /* 0x00001c00011d7983 */ /* 0x000f680000100800 */
[----:B01----:R-:W0:Y:S01]  /*8440*/  SHFL.BFLY PT, R0, R3, 0x2, 0x1f ;  /* 0x0c401f0003007f89 */ /* 0x003e2200000e0000 */
[----:B------:R-:W-:-:S03]  /*8450*/  USHF.R.U32.HI UR4, URZ, 0x4, UR4 ;  /* 0x000000043f047899 */ /* 0x000fc60008011604 */
[----:B------:R-:W1:Y:S01]  /*8460*/  SHFL.BFLY PT, R4, R7, 0x2, 0x1f ;  /* 0x0c401f0007047f89 */ /* 0x000e6200000e0000 */
[----:B------:R-:W-:Y:S01]  /*8470*/  ULOP3.LUT UR5, UR5, 0x3fff, URZ, 0xc0, !UPT ;  /* 0x00003fff05057892 */ /* 0x000fe2000f8ec03f */
[----:B------:R-:W3:Y:S01]  /*8480*/  S2R R8, SR_TID.X ;  /* 0x0000000000087919 */ /* 0x000ee20000002100 */
[----:B------:R-:W-:Y:S01]  /*8490*/  ULOP3.LUT UR4, UR4, 0x3fff, URZ, 0xc0, !UPT ;  /* 0x00003fff04047892 */ /* 0x000fe2000f8ec03f */
[----:B------:R-:W-:Y:S01]  /*84a0*/  IMAD.MOV.U32 R19, RZ, RZ, -0x800000 ;  /* 0xff800000ff137424 */ /* 0x000fe200078e00ff */
[----:B------:R-:W-:Y:S01]  /*84b0*/  UIMAD UR6, UR39, 0x600, UR5 ;  /* 0x00000600270678a4 */ /* 0x000fe2000f8e0205 */
[----:B------:R-:W5:Y:S01]  /*84c0*/  LDL R32, [R1+0xc] ;  /* 0x00000c0001207983 */ /* 0x000f620000100800 */
[----:B------:R-:W-:Y:S01]  /*84d0*/  ULOP3.LUT UR4, UR4, 0x10000, URZ, 0xfc, !UPT ;  /* 0x0001000004047892 */ /* 0x000fe2000f8efc3f */
[----:B------:R-:W-:Y:S01]  /*84e0*/  CS2R R10, SRZ ;  /* 0x00000000000a7805 */ /* 0x000fe2000001ff00 */
[----:B------:R-:W-:Y:S01]  /*84f0*/  UMOV UR5, 0x40000040 ;  /* 0x4000004000057882 */ /* 0x000fe20000000000 */
[----:B------:R-:W5:Y:S01]  /*8500*/  LDL R36, [R1+0x18] ;  /* 0x0000180001247983 */ /* 0x000f620000100800 */
[----:B------:R-:W-:Y:S01]  /*8510*/  IMAD.MOV.U32 R48, RZ, RZ, -0x800000 ;  /* 0xff800000ff307424 */ /* 0x000fe200078e00ff */
[----:B------:R-:W4:Y:S04]  /*8520*/  LDC R12, c[0x0][0xc38] ;  /* 0x00030e00ff0c7b82 */ /* 0x000f280000000800 */
[----:B------:R-:W-:Y:S01]  /*8530*/  HGMMA.64x64x16.F32.BF16 R120, gdesc[UR4].tnspB, R120, gsb0 ;  /* 0x40e00000047879f0 */ /* 0x000fe20008001878 */
[----:B------:R-:W-:-:S02]  /*8540*/  UIADD3 UR10, UR6, 0x80, URZ ;  /* 0x00000080060a7890 */ /* 0x000fc4000fffe03f */
[----:B------:R-:W-:Y:S01]  /*8550*/  UIADD3 UR8, UR4, 0x2, URZ ;  /* 0x0000000204087890 */ /* 0x000fe2000fffe03f */
[----:B------:R-:W5:Y:S01]  /*8560*/  LDC.64 R34, c[0x0][0xb98] ;  /* 0x0002e600ff227b82 */ /* 0x000f620000000a00 */
        /* <DEDUP_REMOVED lines=63> */
[----:B0-----:R-:W-:-:S05]  /*8960*/  FADD.FTZ R0, R0, R3 ;  /* 0x0000000300007221 */ /* 0x001fca0000010000 */
[----:B------:R-:W0:Y:S01]  /*8970*/  SHFL.BFLY PT, R5, R0, 0x1, 0x1f ;  /* 0x0c201f0000057f89 */ /* 0x000e2200000e0000 */
[----:B-1----:R-:W-:-:S05]  /*8980*/  FADD.FTZ R4, R4, R7 ;  /* 0x0000000704047221 */ /* 0x002fca0000010000 */
[----:B------:R-:W1:Y:S01]  /*8990*/  SHFL.BFLY PT, R9, R4, 0x1, 0x1f ;  /* 0x0c201f0004097f89 */ /* 0x000e6200000e0000 */
[----:B------:R-:W-:Y:S02]  /*89a0*/  WARPGROUP.DEPBAR.LE gsb0, 0x0 ;  /* 0x00008000000079c5 */ /* 0x000fe40000010000 */
[----:B------:R-:W-:-:S06]  /*89b0*/  WARPGROUP.ARRIVE ;  /* 0x00000000000079c5 */ /* 0x000fcc0000000000 */
[----:B------:R-:W-:Y:S01]  /*89c0*/  HGMMA.64x64x16.F32.BF16 R120, gdesc[UR8].tnspB, R120, gsb0 ;  /* 0x40e00000087879f0 */ /* 0x000fe20008001878 */
[----:B0-----:R-:W-:Y:S02]  /*89d0*/  FADD.FTZ R5, R0, R5 ;  /* 0x0000000500057221 */ /* 0x001fe40000010000 */
[----:B------:R-:W0:Y:S01]  /*89e0*/  S2UR UR5, SR_SWINHI ;  /* 0x00000000000579c3 */ /* 0x000e220000002f00 */
[----:B-1----:R-:W-:Y:S01]  /*89f0*/  FADD.FTZ R9, R4, R9 ;  /* 0x0000000904097221 */ /* 0x002fe20000010000 */
[C---:B---3--:R-:W-:Y:S01]  /*8a00*/  VIADD R60, R8.reuse, 0xffffff80 ;  /* 0xffffff80083c7836 */ /* 0x048fe20000000000 */
[----:B------:R-:W-:Y:S01]  /*8a10*/  UIADD3 UR7, -UR45, URZ, URZ ;  /* 0x0000003f2d077290 */ /* 0x000fe2000fffe13f */
[----:B------:R-:W-:Y:S01]  /*8a20*/  FSETP.NE.FTZ.AND P0, PT, R5, RZ, PT ;  /* 0x000000ff0500720b */ /* 0x000fe20003f15000 */
[----:B------:R-:W-:Y:S01]  /*8a30*/  UIADD3 UR6, UR6, 0x580, URZ ;  /* 0x0000058006067890 */ /* 0x000fe2000fffe03f */
[----:B------:R-:W-:Y:S01]  /*8a40*/  FSETP.NE.FTZ.AND P2, PT, R9, RZ, PT ;  /* 0x000000ff0900720b */ /* 0x000fe20003f55000 */
[----:B------:R-:W-:Y:S01]  /*8a50*/  UIADD3 UR4, UR4, 0xc06, URZ ;  /* 0x00000c0604047890 */ /* 0x000fe2000fffe03f */
[----:B------:R-:W-:Y:S01]  /*8a60*/  IADD3 R61, R8, -0x80, RZ ;  /* 0xffffff80083d7810 */ /* 0x000fe20007ffe0ff */
[----:B------:R-:W-:-:S08]  /*8a70*/  ULDC UR10, c[0x0][0xc44] ;  /* 0x00031100000a7ab9 */ /* 0x000fd00000000800 */
[----:B------:R-:W1:Y:S01]  /*8a80*/  @P0 MUFU.LG2 R3, R5 ;  /* 0x0000000500030308 */ /* 0x000e620000000c00 */
[----:B------:R-:W-:Y:S02]  /*8a90*/  MOV R0, UR21 ;  /* 0x0000001500007c02 */ /* 0x000fe40008000f00 */
[----:B------:R-:W-:Y:S01]  /*8aa0*/  SHF.R.S32.HI R60, RZ, 0x1f, R60 ;  /* 0x0000001fff3c7819 */ /* 0x000fe2000001143c */
[----:B------:R-:W-:-:S04]  /*8ab0*/  UIMAD UR10, UR10, UR7, UR43 ;  /* 0x000000070a0a72a4 */ /* 0x000fc8000f8e022b */
[----:B------:R-:W3:Y:S01]  /*8ac0*/  @P2 MUFU.LG2 R4, R9 ;  /* 0x0000000900042308 */ /* 0x000ee20000000c00 */
[----:B------:R-:W-:Y:S01]  /*8ad0*/  UMOV UR8, UR40 ;  /* 0x0000002800087c82 */ /* 0x000fe20008000000 */
[----:B0-----:R-:W-:Y:S01]  /*8ae0*/  UMOV UR9, UR5 ;  /* 0x0000000500097c82 */ /* 0x001fe20008000000 */
[----:B------:R-:W-:Y:S01]  /*8af0*/  UMOV UR7, 0x40000040 ;  /* 0x4000004000077882 */ /* 0x000fe20000000000 */
[----:B------:R-:W-:Y:S01]  /*8b00*/  UMOV UR5, 0x40000040 ;  /* 0x4000004000057882 */ /* 0x000fe20000000000 */
[----:B------:R-:W-:Y:S01]  /*8b10*/  @P0 FMUL.FTZ R0, R0, 0.69314718246459960938 ;  /* 0x3f31721800000820 */ /* 0x000fe20000410000 */
[----:B------:R-:W-:Y:S01]  /*8b20*/  LEA.HI R60, R60, R61, RZ, 0x3 ;  /* 0x0000003d3c3c7211 */ /* 0x000fe200078f18ff */
[----:B-1----:R-:W-:-:S03]  /*8b30*/  @P0 FMUL.FTZ R3, R3, 0.69314718246459960938 ;  /* 0x3f31721803030820 */ /* 0x002fc60000410000 */
[----:B------:R-:W-:Y:S01]  /*8b40*/  SHF.R.S32.HI R60, RZ, 0x3, R60 ;  /* 0x00000003ff3c7819 */ /* 0x000fe2000001143c */
[----:B------:R-:W-:Y:S01]  /*8b50*/  @P0 FFMA.FTZ R19, R0, R95, R3 ;  /* 0x0000005f00130223 */ /* 0x000fe20000010003 */
[----:B--2---:R-:W-:Y:S01]  /*8b60*/  IMAD.SHL.U32 R0, R62, 0x8, RZ ;  /* 0x000000083e007824 */ /* 0x004fe200078e00ff */
[----:B------:R-:W-:Y:S01]  /*8b70*/  MOV R24, UR8 ;  /* 0x0000000800187c02 */ /* 0x000fe20008000f00 */
[----:B------:R-:W-:Y:S02]  /*8b80*/  IMAD.U32 R3, RZ, RZ, UR21 ;  /* 0x00000015ff037e24 */ /* 0x000fe4000f8e00ff */
[----:B------:R-:W-:Y:S02]  /*8b90*/  IMAD R15, R60, 0x40, R0 ;  /* 0x000000403c0f7824 */ /* 0x000fe400078e0200 */
[----:B------:R-:W-:Y:S02]  /*8ba0*/  IMAD.U32 R25, RZ, RZ, UR9 ;  /* 0x00000009ff197e24 */ /* 0x000fe4000f8e00ff */
[----:B------:R-:W-:Y:S01]  /*8bb0*/  @P2 FMUL.FTZ R3, R3, 0.69314718246459960938 ;  /* 0x3f31721803032820 */ /* 0x000fe20000410000 */
[----:B---3--:R-:W-:Y:S01]  /*8bc0*/  @P2 FMUL.FTZ R4, R4, 0.69314718246459960938 ;  /* 0x3f31721804042820 */ /* 0x008fe20000410000 */
[----:B------:R0:W-:Y:S01]  /*8bd0*/  @P2 MUFU.RCP R10, R9 ;  /* 0x00000009000a2308 */ /* 0x0001e20000001000 */
[----:B------:R-:W-:Y:S01]  /*8be0*/  IMAD.WIDE R14, R15, 0x2, R24 ;  /* 0x000000020f0e7825 */ /* 0x000fe200078e0218 */
[----:B------:R-:W-:-:S02]  /*8bf0*/  WARPGROUP.DEPBAR.LE gsb0, 0x0 ;  /* 0x00008000000079c5 */ /* 0x000fc40000010000 */
[----:B------:R-:W-:-:S04]  /*8c00*/  WARPGROUP.ARRIVE ;  /* 0x00000000000079c5 */ /* 0x000fc80000000000 */
[----:B------:R1:W2:Y:S01]  /*8c10*/  @P0 MUFU.RCP R11, R5 ;  /* 0x00000005000b0308 */ /* 0x0002a20000001000 */
[----:B------:R-:W-:Y:S01]  /*8c20*/  IMAD R7, RZ, RZ, -UR43 ;  /* 0x8000002bff077e24 */ /* 0x000fe2000f8e02ff */
[----:B------:R-:W-:Y:S01]  /*8c30*/  USHF.R.S32.HI UR11, URZ, 0x1f, UR10 ;  /* 0x0000001f3f0b7899 */ /* 0x000fe2000801140a */
[----:B------:R-:W-:Y:S01]  /*8c40*/  ULDC.64 UR8, c[0x0][0xb90] ;  /* 0x0002e40000087ab9 */ /* 0x000fe20000000a00 */
[----:B------:R-:W-:Y:S01]  /*8c50*/  HGMMA.64x64x16.F32.BF16 R120, gdesc[UR4].tnspB, R120, gsb0 ;  /* 0x40e00000047879f0 */ /* 0x000fe20008001878 */
[----:B----4-:R-:W-:-:S04]  /*8c60*/  IMAD.WIDE R24, R6, 0x2, R24 ;  /* 0x0000000206187825 */ /* 0x010fc800078e0218 */
[----:B------:R-:W-:Y:S01]  /*8c70*/  @P2 FFMA.FTZ R48, R3, R101, R4 ;  /* 0x0000006503302223 */ /* 0x000fe20000010004 */
[----:B------:R-:W-:Y:S02]  /*8c80*/  ISETP.NE.AND P2, PT, R18, 0x1, PT ;  /* 0x000000011200780c */ /* 0x000fe40003f45270 */
[C---:B------:R-:W-:Y:S02]  /*8c90*/  LOP3.LUT R3, R24.reuse, 0x380, RZ, 0xc0, !PT ;  /* 0x0000038018037812 */ /* 0x040fe400078ec0ff */
[C---:B------:R-:W-:Y:S02]  /*8ca0*/  IADD3 R8, P0, R24.reuse, 0x60, RZ ;  /* 0x0000006018087810 */ /* 0x040fe40007f1e0ff */
[----:B------:R-:W-:Y:S02]  /*8cb0*/  SHF.R.U64 R3, R3, 0x3, RZ ;  /* 0x0000000303037819 */ /* 0x000fe400000012ff */
[C---:B------:R-:W-:Y:S02]  /*8cc0*/  IADD3 R6, P3, R24.reuse, 0x40, RZ ;  /* 0x0000004018067810 */ /* 0x040fe40007f7e0ff */
[----:B------:R-:W-:-:S02]  /*8cd0*/  IADD3 R4, P4, R24, 0x20, RZ ;  /* 0x0000002018047810 */ /* 0x000fc40007f9e0ff */
[----:B------:R-:W-:Y:S01]  /*8ce0*/  LOP3.LUT R24, R3, R24, RZ, 0x3c, !PT ;  /* 0x0000001803187212 */ /* 0x000fe200078e3cff */
[----:B------:R-:W3:Y:S01]  /*8cf0*/  @P2 LDC R28, c[0x0][0xbec] ;  /* 0x0002fb00ff1c2b82 */ /* 0x000ee20000000800 */
[----:B------:R-:W-:-:S04]  /*8d00*/  LOP3.LUT R3, R8, 0x380, RZ, 0xc0, !PT ;  /* 0x0000038008037812 */ /* 0x000fc800078ec0ff */
[----:B------:R-:W-:-:S03]  /*8d10*/  SHF.R.U64 R3, R3, 0x3, RZ ;  /* 0x0000000303037819 */ /* 0x000fc600000012ff */
[----:B------:R-:W4:Y:S01]  /*8d20*/  @P2 LDC R33, c[0x0][0xbf0] ;  /* 0x0002fc00ff212b82 */ /* 0x000f220000000800 */
[----:B------:R-:W-:Y:S02]  /*8d30*/  LOP3.LUT R22, R3, R8, RZ, 0x3c, !PT ;  /* 0x0000000803167212 */ /* 0x000fe400078e3cff */
[----:B------:R-:W-:-:S04]  /*8d40*/  LOP3.LUT R3, R4, 0x380, RZ, 0xc0, !PT ;  /* 0x0000038004037812 */ /* 0x000fc800078ec0ff */
[----:B------:R-:W-:Y:S01]  /*8d50*/  SHF.R.U64 R3, R3, 0x3, RZ ;  /* 0x0000000303037819 */ /* 0x000fe200000012ff */
[----:B------:R-:W-:-:S03]  /*8d60*/  UIMAD UR4, UR11, UR8, URZ ;  /* 0x000000080b0472a4 */ /* 0x000fc6000f8e023f */
[----:B------:R-:W-:Y:S01]  /*8d70*/  LOP3.LUT R8, R3, R4, RZ, 0x3c, !PT ;  /* 0x0000000403087212 */ /* 0x000fe200078e3cff */
[----:B------:R-:W-:Y:S01]  /*8d80*/  IMAD R3, R12, R7, UR41 ;  /* 0x000000290c037e24 */ /* 0x000fe2000f8e0207 */
[----:B------:R-:W-:-:S03]  /*8d90*/  UIMAD.WIDE.U32 UR6, UR10, UR8, URZ ;  /* 0x000000080a0672a5 */ /* 0x000fc6000f8e003f */
[----:B-----5:R-:W-:Y:S01]  /*8da0*/  IMAD R37, R3, 0xc0, R29 ;  /* 0x000000c003257824 */ /* 0x020fe200078e021d */
[----:B------:R-:W-:-:S03]  /*8db0*/  UIMAD UR4, UR10, UR9, UR4 ;  /* 0x000000090a0472a4 */ /* 0x000fc6000f8e0204 */
[----:B---3--:R-:W-:Y:S01]  /*8dc0*/  @P2 IMAD.HI.U32 R4, R37, R28, RZ ;  /* 0x0000001c25042227 */ /* 0x008fe200078e00ff */
[----:B------:R-:W-:Y:S01]  /*8dd0*/  UIADD3 UR4, UR7, UR4, URZ ;  /* 0x0000000407047290 */ /* 0x000fe2000fffe03f */
[----:B0-----:R-:W-:Y:S01]  /*8de0*/  IADD3.X R9, RZ, R25, RZ, P4, !PT ;  /* 0x00000019ff097210 */ /* 0x001fe200027fe4ff */
[----:B------:R-:W-:Y:S01]  /*8df0*/  ULDC.64 UR8, c[0x0][0xae8] ;  /* 0x0002ba0000087ab9 */ /* 0x000fe20000000a00 */
[----:B------:R-:W-:Y:S01]  /*8e00*/  IMAD.X R23, RZ, RZ, R25, P0 ;  /* 0x000000ffff177224 */ /* 0x000fe200000e0619 */
[C---:B------:R-:W-:Y:S01]  /*8e10*/  IADD3 R13, P0, R14.reuse, 0x1800, RZ ;  /* 0x000018000e0d7810 */ /* 0x040fe20007f1e0ff */
[----:B------:R-:W-:Y:S01]  /*8e20*/  IMAD.MOV.U32 R29, RZ, RZ, R37 ;  /* 0x000000ffff1d7224 */ /* 0x000fe200078e0025 */
[----:B----4-:R-:W-:Y:S01]  /*8e30*/  @P2 SHF.R.U32.HI R29, RZ, R33, R4 ;  /* 0x00000021ff1d2219 */ /* 0x010fe20000011604 */
[----:B------:R-:W-:Y:S01]  /*8e40*/  IMAD.U32 R27, RZ, RZ, UR7 ;  /* 0x00000007ff1b7e24 */ /* 0x000fe2000f8e00ff */
[----:B------:R-:W-:Y:S01]  /*8e50*/  IADD3 R31, P4, R14, 0x4800, RZ ;  /* 0x000048000e1f7810 */ /* 0x000fe20007f9e0ff */
[----:B------:R-:W-:Y:S01]  /*8e60*/  USHF.R.S32.HI UR7, URZ, 0x1f, UR45 ;  /* 0x0000001f3f077899 */ /* 0x000fe2000801142d */
[----:B------:R-:W-:Y:S01]  /*8e70*/  MOV R27, UR4 ;  /* 0x00000004001b7c02 */ /* 0x000fe20008000f00 */
[----:B------:R-:W-:Y:S01]  /*8e80*/  IMAD.U32 R26, RZ, RZ, UR6 ;  /* 0x00000006ff1a7e24 */ /* 0x000fe2000f8e00ff */
[----:B------:R-:W-:Y:S01]  /*8e90*/  LOP3.LUT R12, R13, 0x380, RZ, 0xc0, !PT ;  /* 0x000003800d0c7812 */ /* 0x000fe200078ec0ff */
[----:B------:R-:W-:Y:S01]  /*8ea0*/  IMAD.MOV R33, RZ, RZ, -R29 ;  /* 0x000000ffff217224 */ /* 0x000fe200078e0a1d */
[----:B------:R-:W-:Y:S01]  /*8eb0*/  LOP3.LUT R4, R31, 0x380, RZ, 0xc0, !PT ;  /* 0x000003801f047812 */ /* 0x000fe200078ec0ff */
[----:B------:R-:W-:Y:S01]  /*8ec0*/  IMAD.U32 R30, RZ, RZ, UR12 ;  /* 0x0000000cff1e7e24 */ /* 0x000fe2000f8e00ff */
[----:B------:R-:W-:Y:S01]  /*8ed0*/  MOV R57, R24 ;  /* 0x0000001800397202 */ /* 0x000fe20000000f00 */
[----:B------:R-:W-:Y:S01]  /*8ee0*/  IMAD.X R21, RZ, RZ, R25, P3 ;  /* 0x000000ffff157224 */ /* 0x000fe200018e0619 */
[----:B------:R-:W-:Y:S01]  /*8ef0*/  SHF.R.U64 R12, R12, 0x3, RZ ;  /* 0x000000030c0c7819 */ /* 0x000fe200000012ff */
[----:B------:R-:W-:Y:S01]  /*8f00*/  IMAD.WIDE.U32 R24, R34, UR45, R26 ;  /* 0x0000002d22187c25 */ /* 0x000fe2000f8e001a */
[----:B------:R-:W-:Y:S01]  /*8f10*/  SHF.R.U64 R4, R4, 0x3, RZ ;  /* 0x0000000304047819 */ /* 0x000fe200000012ff */
[----:B------:R-:W-:Y:S01]  /*8f20*/  ULDC.64 UR4, c[0x0][0xb88] ;  /* 0x0002e20000047ab9 */ /* 0x000fe20000000a00 */
[----:B------:R-:W-:Y:S01]  /*8f30*/  MOV R54, R22 ;  /* 0x0000001600367202 */ /* 0x000fe20000000f00 */
[----:B------:R-:W-:Y:S01]  /*8f40*/  IMAD R28, R34, UR7, RZ ;  /* 0x00000007221c7c24 */ /* 0x000fe2000f8e02ff */
[----:B-1----:R-:W-:Y:S01]  /*8f50*/  LOP3.LUT R5, R6, 0x380, RZ, 0xc0, !PT ;  /* 0x0000038006057812 */ /* 0x002fe200078ec0ff */
[----:B------:R-:W-:-:S02]  /*8f60*/  IMAD R27, R18, R33, R37 ;  /* 0x00000021121b7224 */ /* 0x000fc400078e0225 */
[----:B------:R-:W-:Y:S01]  /*8f70*/  @!P1 VIADD R22, R30, 0x30860 ;  /* 0x000308601e169836 */ /* 0x000fe20000000000 */
[----:B------:R-:W-:Y:S01]  /*8f80*/  LOP3.LUT R12, R12, R13, RZ, 0x3c, !PT ;  /* 0x0000000d0c0c7212 */ /* 0x000fe200078e3cff */
[----:B------:R-:W-:Y:S01]  /*8f90*/  IMAD.X R13, RZ, RZ, R15, P0 ;  /* 0x000000ffff0d7224 */ /* 0x000fe200000e060f */
[----:B------:R-:W-:Y:S01]  /*8fa0*/  LOP3.LUT R4, R4, R31, RZ, 0x3c, !PT ;  /* 0x0000001f04047212 */ /* 0x000fe200078e3cff */
[----:B------:R-:W-:Y:S01]  /*8fb0*/  IMAD R28, R35, UR45, R28 ;  /* 0x0000002d231c7c24 */ /* 0x000fe2000f8e021c */
[----:B------:R-:W-:Y:S02]  /*8fc0*/  SHF.R.U64 R5, R5, 0x3, RZ ;  /* 0x0000000305057819 */ /* 0x000fe400000012ff */
[----:B------:R-:W-:Y:S02]  /*8fd0*/  SHF.R.S32.HI R31, RZ, 0x1f, R29 ;  /* 0x0000001fff1f7819 */ /* 0x000fe4000001141d */
[----:B------:R-:W-:Y:S02]  /*8fe0*/  IADD3 R24, P0, R29, R24, RZ ;  /* 0x000000181d187210 */ /* 0x000fe40007f1e0ff */
[----:B------:R-:W-:-:S02]  /*8ff0*/  SHF.R.S32.HI R26, RZ, 0x1f, R27 ;  /* 0x0000001fff1a7819 */ /* 0x000fc4000001141b */
[----:B------:R-:W-:Y:S01]  /*9000*/  @!P1 PRMT R22, RZ, 0x654, R22 ;  /* 0x00000654ff169816 */ /* 0x000fe20000000016 */
[----:B------:R-:W-:Y:S02]  /*9010*/  WARPGROUP.DEPBAR.LE gsb0, 0x0 ;  /* 0x00008000000079c5 */ /* 0x000fe40000010000 */
[----:B------:R-:W-:Y:S01]  /*9020*/  LOP3.LUT R20, R5, R6, RZ, 0x3c, !PT ;  /* 0x0000000605147212 */ /* 0x000fe200078e3cff */
[----:B------:R-:W-:Y:S01]  /*9030*/  IMAD R26, R26, UR4, RZ ;  /* 0x000000041a1a7c24 */ /* 0x000fe2000f8e02ff */
[----:B------:R-:W-:Y:S01]  /*9040*/  IADD3.X R25, R31, R25, R28, P0, !PT ;  /* 0x000000191f197210 */ /* 0x000fe200007fe41c */
[----:B------:R0:W-:Y:S01]  /*9050*/  @!P1 SYNCS.ARRIVE.TRANS64.RED.A1T0 RZ, [R22+URZ], RZ ;  /* 0x000000ff16ff99a7 */ /* 0x0001e2000810043f */
[----:B------:R-:W-:Y:S01]  /*9060*/  MOV R55, R20 ;  /* 0x0000001400377202 */ /* 0x000fe20000000f00 */
[C---:B------:R-:W-:Y:S02]  /*9070*/  IMAD R23, R27.reuse, UR5, R26 ;  /* 0x000000051b177c24 */ /* 0x040fe4000f8e021a */
[----:B------:R-:W-:Y:S01]  /*9080*/  IMAD.WIDE.U32 R20, R27, UR4, R24 ;  /* 0x000000041b147c25 */ /* 0x000fe2000f8e0018 */
[----:B------:R-:W-:Y:S01]  /*9090*/  ULDC.64 UR4, c[0x0][0xb50] ;  /* 0x0002d40000047ab9 */ /* 0x000fe20000000a00 */
[----:B------:R-:W-:-:S03]  /*90a0*/  MOV R56, R8 ;  /* 0x0000000800387202 */ /* 0x000fc60000000f00 */
[----:B------:R-:W-:Y:S02]  /*90b0*/  IADD3 R23, R21, R23, RZ ;  /* 0x0000001715177210 */ /* 0x000fe40007ffe0ff */
[----:B------:R-:W-:Y:S01]  /*90c0*/  LEA R58, P0, R20, UR4, 0x2 ;  /* 0x00000004143a7c11 */ /* 0x000fe2000f8010ff */
[-C--:B--2---:R-:W-:Y:S01]  /*90d0*/  FMUL.FTZ R8, R121, R11.reuse ;  /* 0x0000000b79087220 */ /* 0x084fe20000410000 */
        /* <DEDUP_REMOVED lines=15> */
[----:B------:R-:W-:Y:S01]  /*91d0*/  LEA.HI.X R59, R20, UR5, R23, 0x2, P0 ;  /* 0x00000005143b7c11 */ /* 0x000fe200080f1417 */
[-C--:B------:R-:W-:Y:S01]  /*91e0*/  FMUL.FTZ R11, R123, R10.reuse ;  /* 0x0000000a7b0b7220 */ /* 0x080fe20000410000 */
[-C--:B------:R-:W-:Y:S01]  /*91f0*/  FMUL.FTZ R20, R122, R10.reuse ;  /* 0x0000000a7a147220 */ /* 0x080fe20000410000 */
[----:B------:R-:W-:Y:S01]  /*9200*/  LOP3.LUT P0, RZ, R32, 0x3, RZ, 0xc0, !PT ;  /* 0x0000000320ff7812 */ /* 0x000fe2000780c0ff */
[-C--:B------:R-:W-:Y:S01]  /*9210*/  FMUL.FTZ R23, R127, R10.reuse ;  /* 0x0000000a7f177220 */ /* 0x080fe20000410000 */
[----:B------:R-:W-:Y:S01]  /*9220*/  FMUL.FTZ R24, R126, R10 ;  /* 0x0000000a7e187220 */ /* 0x000fe20000410000 */
[----:B------:R-:W-:-:S02]  /*9230*/  IMAD R52, R3, 0xc0, R36 ;  /* 0x000000c003347824 */ /* 0x000fc400078e0224 */
        /* <DEDUP_REMOVED lines=13> */
[----:B------:R-:W-:Y:S01]  /*9310*/  ULDC UR4, c[0x0][0xa88] ;  /* 0x0002a20000047ab9 */ /* 0x000fe20000000800 */
[----:B------:R-:W-:-:S02]  /*9320*/  F2FP.BF16.F32.PACK_AB R9, R11, R20 ;  /* 0x000000140b09723e */ /* 0x000fc400000010ff */
[----:B------:R-:W-:Y:S02]  /*9330*/  F2FP.BF16.F32.PACK_AB R10, R21, R22 ;  /* 0x00000016150a723e */ /* 0x000fe400000010ff */
[----:B------:R-:W-:Y:S01]  /*9340*/  F2FP.BF16.F32.PACK_AB R11, R23, R24 ;  /* 0x00000018170b723e */ /* 0x000fe200000010ff */
[----:B------:R-:W-:Y:S01]  /*9350*/  BAR.SYNC.DEFER_BLOCKING 0x1, 0x180 ;  /* 0x0046000000007b1d */ /* 0x000fe20000010000 */
[----:B------:R-:W-:Y:S01]  /*9360*/  F2FP.BF16.F32.PACK_AB R20, R25, R26 ;  /* 0x0000001a1914723e */ /* 0x000fe200000010ff */
[----:B------:R-:W-:Y:S01]  /*9370*/  IMAD R49, R18, UR4, RZ ;  /* 0x0000000412317c24 */ /* 0x000fe2000f8e02ff */
[----:B------:R-:W-:Y:S02]  /*9380*/  F2FP.BF16.F32.PACK_AB R21, R27, R28 ;  /* 0x0000001c1b15723e */ /* 0x000fe400000010ff */
[----:B------:R-:W-:Y:S02]  /*9390*/  F2FP.BF16.F32.PACK_AB R22, R29, R30 ;  /* 0x0000001e1d16723e */ /* 0x000fe400000010ff */
[----:B------:R-:W-:Y:S01]  /*93a0*/  F2FP.BF16.F32.PACK_AB R23, R31, R32 ;  /* 0x000000201f17723e */ /* 0x000fe200000010ff */
        /* <DEDUP_REMOVED lines=10> */
[----:B------:R-:W-:-:S03]  /*9450*/  ISETP.GE.OR P1, PT, R52, R49, P0 ;  /* 0x000000313400720c */ /* 0x000fc60000726670 */
[----:B------:R1:W-:Y:S01]  /*9460*/  STSM.16.M88.4 [R56], R20 ;  /* 0x0000001438007844 */ /* 0x0003e20000000200 */
[----:B------:R-:W-:-:S03]  /*9470*/  ISETP.GE.OR P0, PT, R50, R49, P0 ;  /* 0x000000313200720c */ /* 0x000fc60000706670 */
[----:B------:R-:W-:Y:S04]  /*9480*/  STSM.16.M88.4 [R55], R24 ;  /* 0x0000001837007844 */ /* 0x000fe80000000200 */
[----:B------:R-:W-:Y:S04]  /*9490*/  STSM.16.M88.4 [R54], R44 ;  /* 0x0000002c36007844 */ /* 0x000fe80000000200 */
[----:B------:R-:W-:Y:S01]  /*94a0*/  SHFL.IDX PT, R50, R58, RZ, 0x1c1f ;  /* 0x001c1fff3a327589 */ /* 0x000fe200000e0000 */
[C---:B------:R-:W-:Y:S01]  /*94b0*/  IADD3 R7, P3, R14.reuse, 0x3000, RZ ;  /* 0x000030000e077810 */ /* 0x040fe20007f7e0ff */
[----:B0-----:R-:W0:Y:S02]  /*94c0*/  @P2 LDC R9, c[0x0][0xbec] ;  /* 0x0002fb00ff092b82 */ /* 0x001e240000000800 */
[----:B------:R-:W2:Y:S06]  /*94d0*/  SHFL.IDX PT, R51, R59, RZ, 0x1c1f ;  /* 0x001c1fff3b337589 */ /* 0x000eac00000e0000 */
[----:B------:R-:W-:Y:S06]  /*94e0*/  BAR.SYNC.DEFER_BLOCKING 0x1, 0x180 ;  /* 0x0046000000007b1d */ /* 0x000fec0000010000 */
[----:B------:R-:W-:Y:S01]  /*94f0*/  SHFL.IDX PT, R53, R59, 0x1, 0x1c1f ;  /* 0x003c1f003b357f89 */ /* 0x000fe200000e0000 */
[----:B------:R-:W-:Y:S01]  /*9500*/  LOP3.LUT R5, R14, 0x380, RZ, 0xc0, !PT ;  /* 0x000003800e057812 */ /* 0x000fe200078ec0ff */
[----:B-1----:R-:W1:Y:S02]  /*9510*/  @P2 LDC R20, c[0x0][0xbf0] ;  /* 0x0002fc00ff142b82 */ /* 0x002e640000000800 */
[----:B------:R-:W3:Y:S01]  /*9520*/  SHFL.IDX PT, R52, R58, 0x1, 0x1c1f ;  /* 0x003c1f003a347f89 */ /* 0x000ee200000e0000 */
[----:B------:R-:W-:-:S02]  /*9530*/  LOP3.LUT R6, R7, 0x380, RZ, 0xc0, !PT ;  /* 0x0000038007067812 */ /* 0x000fc400078ec0ff */
[----:B------:R-:W-:Y:S02]  /*9540*/  SHF.R.U64 R5, R5, 0x3, RZ ;  /* 0x0000000305057819 */ /* 0x000fe400000012ff */
[----:B------:R-:W-:Y:S01]  /*9550*/  SHF.R.U64 R6, R6, 0x3, RZ ;  /* 0x0000000306067819 */ /* 0x000fe200000012ff */
[----:B------:R-:W4:Y:S01]  /*9560*/  LDC.64 R10, c[0x0][0xae0] ;  /* 0x0002b800ff0a7b82 */ /* 0x000f220000000a00 */
[----:B------:R-:W-:Y:S02]  /*9570*/  LOP3.LUT R14, R5, R14, RZ, 0x3c, !PT ;  /* 0x0000000e050e7212 */ /* 0x000fe400078e3cff */
[----:B------:R-:W-:Y:S01]  /*9580*/  LOP3.LUT R6, R6, R7, RZ, 0x3c, !PT ;  /* 0x0000000706067212 */ /* 0x000fe200078e3cff */
[----:B------:R-:W-:Y:S01]  /*9590*/  IMAD.X R7, RZ, RZ, R15, P3 ;  /* 0x000000ffff077224 */ /* 0x000fe200018e060f */
[----:B------:R-:W-:Y:S01]  /*95a0*/  IADD3.X R5, RZ, R15, RZ, P4, !PT ;  /* 0x0000000fff057210 */ /* 0x000fe200027fe4ff */
[----:B--2---:R-:W-:Y:S04]  /*95b0*/  @!P1 ST.E desc[UR46][R50.64], R19 ;  /* 0x0000001332009985 */ /* 0x004fe8000c10192e */
[----:B---3--:R-:W-:Y:S04]  /*95c0*/  @!P0 ST.E desc[UR46][R52.64], R48 ;  /* 0x0000003034008985 */ /* 0x008fe8000c10192e */
[----:B------:R-:W2:Y:S04]  /*95d0*/  LD.E.128 R28, desc[UR46][R14.64] ;  /* 0x0000002e0e1c7980 */ /* 0x000ea8000c101d00 */
[----:B------:R-:W3:Y:S04]  /*95e0*/  LD.E.128 R32, desc[UR46][R12.64] ;  /* 0x0000002e0c207980 */ /* 0x000ee8000c101d00 */
[----:B------:R-:W5:Y:S04]  /*95f0*/  LD.E.128 R36, desc[UR46][R6.64] ;  /* 0x0000002e06247980 */ /* 0x000f68000c101d00 */
[----:B------:R0:W5:Y:S01]  /*9600*/  LD.E.128 R40, desc[UR46][R4.64] ;  /* 0x0000002e04287980 */ /* 0x000162000c101d00 */
[----:B------:R-:W-:Y:S01]  /*9610*/  IMAD R8, R62, 0x30, R60 ;  /* 0x000000303e087824 */ /* 0x000fe200078e023c */
[----:B------:R-:W-:-:S02]  /*9620*/  UIMAD UR6, UR11, UR8, URZ ;  /* 0x000000080b0672a4 */ /* 0x000fc4000f8e023f */
[----:B------:R-:W-:Y:S01]  /*9630*/  UIMAD.WIDE.U32 UR4, UR10, UR8, URZ ;  /* 0x000000080a0472a5 */ /* 0x000fe2000f8e003f */
[----:B------:R-:W-:Y:S01]  /*9640*/  IMAD R8, R3, 0xc0, R8 ;  /* 0x000000c003087824 */ /* 0x000fe200078e0208 */
[----:B------:R-:W-:Y:S01]  /*9650*/  UIMAD UR6, UR10, UR9, UR6 ;  /* 0x000000090a0672a4 */ /* 0x000fe2000f8e0206 */
[----:B------:R-:W-:Y:S01]  /*9660*/  @!PT LDS RZ, [RZ] ;  /* 0x00000000fffff984 */ /* 0x000fe20000000800 */
[----:B------:R-:W-:Y:S01]  /*9670*/  @!PT LDS RZ, [RZ] ;  /* 0x00000000fffff984 */ /* 0x000fe20000000800 */
[----:B------:R-:W-:Y:S01]  /*9680*/  @!PT LDS RZ, [RZ] ;  /* 0x00000000fffff984 */ /* 0x000fe20000000800 */
[----:B------:R-:W-:Y:S01]  /*9690*/  @!PT LDS RZ, [RZ] ;  /* 0x00000000fffff984 */ /* 0x000fe20000000800 */
[----:B------:R1:W-:Y:S06]  /*96a0*/  MEMBAR.ALL.CTA ;  /* 0x0000000000007992 */ /* 0x0003ec0000008000 */
[----:B-1----:R-:W1:Y:S01]  /*96b0*/  FENCE.VIEW.ASYNC.S ;  /* 0x00000000000073c6 */ /* 0x002e620000000000 */
[----:B------:R-:W-:Y:S01]  /*96c0*/  ULDC.64 UR8, c[0x0][0xaf0] ;  /* 0x0002bc0000087ab9 */ /* 0x000fe20000000a00 */
[----:B0-----:R-:W-:Y:S01]  /*96d0*/  @P2 IMAD.HI.U32 R5, R8, R9, RZ ;  /* 0x0000000908052227 */ /* 0x001fe200078e00ff */
[----:B------:R-:W-:-:S02]  /*96e0*/  UIADD3 UR5, UR5, UR6, URZ ;  /* 0x0000000605057290 */ /* 0x000fc4000fffe03f */
[----:B------:R-:W-:Y:S01]  /*96f0*/  UIMAD UR6, UR7, UR8, URZ ;  /* 0x00000008070672a4 */ /* 0x000fe2000f8e023f */
[----:B------:R-:W-:Y:S01]  /*9700*/  IMAD.MOV.U32 R4, RZ, RZ, R8 ;  /* 0x000000ffff047224 */ /* 0x000fe200078e0008 */
[----:B------:R-:W-:Y:S01]  /*9710*/  @P2 SHF.R.U32.HI R4, RZ, R20, R5 ;  /* 0x00000014ff042219 */ /* 0x000fe20000011605 */
[----:B------:R-:W-:Y:S02]  /*9720*/  UIMAD.WIDE.U32 UR4, UR45, UR8, UR4 ;  /* 0x000000082d0472a5 */ /* 0x000fe4000f8e0004 */
[----:B------:R-:W-:Y:S01]  /*9730*/  UIMAD UR6, UR45, UR9, UR6 ;  /* 0x000000092d0672a4 */ /* 0x000fe2000f8e0206 */
[--C-:B------:R-:W-:Y:S01]  /*9740*/  SHF.R.S32.HI R5, RZ, 0x1f, R4.reuse ;  /* 0x0000001fff057819 */ /* 0x100fe20000011404 */
[----:B------:R-:W-:Y:S02]  /*9750*/  IMAD.MOV R7, RZ, RZ, -R4 ;  /* 0x000000ffff077224 */ /* 0x000fe400078e0a04 */
[----:B------:R-:W-:Y:S02]  /*9760*/  UIADD3 UR5, UR5, UR6, URZ ;  /* 0x0000000605057290 */ /* 0x000fe4000fffe03f */
[----:B----4-:R-:W-:-:S02]  /*9770*/  IMAD R5, R5, R10, RZ ;  /* 0x0000000a05057224 */ /* 0x010fc400078e02ff */
[----:B------:R-:W-:Y:S02]  /*9780*/  IMAD R7, R18, R7, R8 ;  /* 0x0000000712077224 */ /* 0x000fe400078e0208 */
[C---:B------:R-:W-:Y:S02]  /*9790*/  IMAD R9, R4.reuse, R11, R5 ;  /* 0x0000000b04097224 */ /* 0x040fe400078e0205 */
[----:B------:R-:W-:Y:S01]  /*97a0*/  IMAD.WIDE.U32 R4, R4, R10, UR4 ;  /* 0x0000000404047e25 */ /* 0x000fe2000f8e000a */
[----:B------:R-:W-:Y:S01]  /*97b0*/  SHF.R.S32.HI R6, RZ, 0x1f, R7 ;  /* 0x0000001fff067819 */ /* 0x000fe20000011407 */
[----:B------:R-:W-:-:S03]  /*97c0*/  ULDC.64 UR4, c[0x0][0xad8] ;  /* 0x0002b60000047ab9 */ /* 0x000fc60000000a00 */
[----:B------:R-:W-:Y:S01]  /*97d0*/  IADD3 R5, R5, R9, RZ ;  /* 0x0000000905057210 */ /* 0x000fe20007ffe0ff */
[----:B------:R-:W-:-:S04]  /*97e0*/  IMAD R6, R6, UR4, RZ ;  /* 0x0000000406067c24 */ /* 0x000fc8000f8e02ff */
[C---:B------:R-:W-:Y:S02]  /*97f0*/  IMAD R9, R7.reuse, UR5, R6 ;  /* 0x0000000507097c24 */ /* 0x040fe4000f8e0206 */
[----:B------:R-:W-:Y:S01]  /*9800*/  IMAD.WIDE.U32 R4, R7, UR4, R4 ;  /* 0x0000000407047c25 */ /* 0x000fe2000f8e0004 */
[----:B------:R-:W-:-:S03]  /*9810*/  ULDC.64 UR4, c[0x0][0xa80] ;  /* 0x0002a00000047ab9 */ /* 0x000fc60000000a00 */
[----:B------:R-:W-:Y:S01]  /*9820*/  IMAD.IADD R5, R5, 0x1, R9 ;  /* 0x0000000105057824 */ /* 0x000fe200078e0209 */
[C---:B------:R-:W-:Y:S01]  /*9830*/  LEA R13, P0, R4.reuse, UR4, 0x1 ;  /* 0x00000004040d7c11 */ /* 0x040fe2000f8008ff */
[----:B------:R-:W-:Y:S01]  /*9840*/  IMAD R20, R3, 0xc0, R60 ;  /* 0x000000c003147824 */ /* 0x000fe200078e023c */
[----:B------:R-:W-:Y:S01]  /*9850*/  ULDC UR4, c[0x0][0xac8] ;  /* 0x0002b20000047ab9 */ /* 0x000fe20000000800 */
[----:B------:R-:W0:Y:S01]  /*9860*/  LDC R3, c[0x0][0xc34] ;  /* 0x00030d00ff037b82 */ /* 0x000e220000000800 */
[----:B------:R-:W-:Y:S01]  /*9870*/  LEA.HI.X R15, R4, UR5, R5, 0x1, P0 ;  /* 0x00000005040f7c11 */ /* 0x000fe200080f0c05 */
[----:B-1----:R-:W-:Y:S04]  /*9880*/  SHFL.IDX PT, R6, R13, 0x1, 0x181f ;  /* 0x00381f000d067f89 */ /* 0x002fe800000e0000 */
[----:B------:R-:W-:Y:S04]  /*9890*/  SHFL.IDX PT, R4, R13, RZ, 0x181f ;  /* 0x00181fff0d047589 */ /* 0x000fe800000e0000 */
[----:B------:R-:W1:Y:S04]  /*98a0*/  SHFL.IDX PT, R5, R15, RZ, 0x181f ;  /* 0x00181fff0f057589 */ /* 0x000e6800000e0000 */
[----:B------:R-:W4:Y:S04]  /*98b0*/  SHFL.IDX PT, R7, R15, 0x1, 0x181f ;  /* 0x00381f000f077f89 */ /* 0x000f2800000e0000 */
[----:B------:R-:W-:Y:S04]  /*98c0*/  SHFL.IDX PT, R8, R13, 0x2, 0x181f ;  /* 0x00581f000d087f89 */ /* 0x000fe800000e0000 */
[----:B------:R-:W0:Y:S04]  /*98d0*/  SHFL.IDX PT, R9, R15, 0x2, 0x181f ;  /* 0x00581f000f097f89 */ /* 0x000e2800000e0000 */
[----:B------:R-:W-:Y:S04]  /*98e0*/  SHFL.IDX PT, R10, R13, 0x3, 0x181f ;  /* 0x00781f000d0a7f89 */ /* 0x000fe800000e0000 */
[----:B------:R-:W0:Y:S01]  /*98f0*/  SHFL.IDX PT, R11, R15, 0x3, 0x181f ;  /* 0x00781f000f0b7f89 */ /* 0x000e2200000e0000 */
[----:B------:R-:W-:Y:S01]  /*9900*/  ISETP.GE.AND P0, PT, R0, UR4, PT ;  /* 0x0000000400007c0c */ /* 0x000fe2000bf06270 */
[----:B------:R-:W-:-:S02]  /*9910*/  VIADD R12, R20, 0x30 ;  /* 0x00000030140c7836 */ /* 0x000fc40000000000 */
[C---:B------:R-:W-:Y:S01]  /*9920*/  VIADD R14, R20.reuse, 0x60 ;  /* 0x00000060140e7836 */ /* 0x040fe20000000000 */
[C---:B------:R-:W-:Y:S01]  /*9930*/  IADD3 R18, R20.reuse, 0x90, RZ ;  /* 0x0000009014127810 */ /* 0x040fe20007ffe0ff */
[----:B------:R-:W-:Y:S01]  /*9940*/  UIADD3 UR4, UR40, 0x30820, URZ ;  /* 0x0003082028047890 */ /* 0x000fe2000fffe03f */
[-C--:B------:R-:W-:Y:S02]  /*9950*/  ISETP.GE.OR P1, PT, R20, R49.reuse, P0 ;  /* 0x000000311400720c */ /* 0x080fe40000726670 */
[-C--:B------:R-:W-:Y:S02]  /*9960*/  ISETP.GE.OR P2, PT, R12, R49.reuse, P0 ;  /* 0x000000310c00720c */ /* 0x080fe40000746670 */
[-C--:B------:R-:W-:Y:S01]  /*9970*/  ISETP.GE.OR P3, PT, R14, R49.reuse, P0 ;  /* 0x000000310e00720c */ /* 0x080fe20000766670 */
[----:B------:R-:W-:Y:S01]  /*9980*/  UPRMT UR4, URZ, 0x654, UR4 ;  /* 0x000006543f047896 */ /* 0x000fe20008000004 */
[----:B------:R-:W-:-:S07]  /*9990*/  ISETP.GE.OR P0, PT, R18, R49, P0 ;  /* 0x000000311200720c */ /* 0x000fce0000706670 */
[C---:B-1----:R-:W-:Y:S01]  /*99a0*/  @!P1 IMAD.WIDE R4, R0.reuse, 0x2, R4 ;  /* 0x0000000200049825 */ /* 0x042fe200078e0204 */
[----:B------:R-:W-:Y:S01]  /*99b0*/  SYNCS.ARRIVE.TRANS64.RED.A1T0 RZ, [UR4], RZ ;  /* 0x000000ffffff79a7 */ /* 0x000fe20008100404 */
[----:B------:R-:W-:Y:S02]  /*99c0*/  ULDC UR4, c[0x0][0xc] ;  /* 0x0000030000047ab9 */ /* 0x000fe40000000800 */
[----:B----4-:R-:W-:Y:S01]  /*99d0*/  @!P2 IMAD.WIDE R6, R0, 0x2, R6 ;  /* 0x000000020006a825 */ /* 0x010fe200078e0206 */
[----:B------:R-:W-:-:S03]  /*99e0*/  UIADD3 UR41, UR4, UR41, URZ ;  /* 0x0000002904297290 */ /* 0x000fc6000fffe03f */
[----:B0-----:R-:W-:-:S04]  /*99f0*/  @!P3 IMAD.WIDE R8, R0, 0x2, R8 ;  /* 0x000000020008b825 */ /* 0x001fc800078e0208 */
[----:B------:R-:W-:Y:S01]  /*9a00*/  @!P0 IMAD.WIDE R10, R0, 0x2, R10 ;  /* 0x00000002000a8825 */ /* 0x000fe200078e020a */
[----:B------:R-:W-:-:S04]  /*9a10*/  UIADD3 UR39, UR39, 0x1, URZ ;  /* 0x0000000127277890 */ /* 0x000fc8000fffe03f */
[----:B------:R-:W-:-:S04]  /*9a20*/  UISETP.NE.AND UP0, UPT, UR39, 0x2, UPT ;  /* 0x000000022700788c */ /* 0x000fc8000bf05270 */
[----:B------:R-:W-:Y:S02]  /*9a30*/  USEL UR4, URZ, 0x1, UP0 ;  /* 0x000000013f047887 */ /* 0x000fe40008000000 */
[----:B------:R-:W-:Y:S02]  /*9a40*/  UIADD3 UR37, UR37, 0x1, URZ ;  /* 0x0000000125257890 */ /* 0x000fe4000fffe03f */
[----:B------:R-:W-:Y:S02]  /*9a50*/  ULOP3.LUT UR38, UR38, UR4, URZ, 0x3c, !UPT ;  /* 0x0000000426267292 */ /* 0x000fe4000f8e3c3f */
[----:B------:R-:W-:Y:S01]  /*9a60*/  USEL UR39, UR39, URZ, UP0 ;  /* 0x0000003f27277287 */ /* 0x000fe20008000000 */
[----:B--2---:R1:W-:Y:S04]  /*9a70*/  @!P1 ST.E.128 desc[UR46][R4.64], R28 ;  /* 0x0000001c04009985 */ /* 0x0043e8000c101d2e */
[----:B---3--:R1:W-:Y:S04]  /*9a80*/  @!P2 ST.E.128 desc[UR46][R6.64], R32 ;  /* 0x000000200600a985 */ /* 0x0083e8000c101d2e */
[----:B-----5:R1:W-:Y:S04]  /*9a90*/  @!P3 ST.E.128 desc[UR46][R8.64], R36 ;  /* 0x000000240800b985 */ /* 0x0203e8000c101d2e */
[----:B------:R1:W-:Y:S01]  /*9aa0*/  @!P0 ST.E.128 desc[UR46][R10.64], R40 ;  /* 0x000000280a008985 */ /* 0x0003e2000c101d2e */
[----:B------:R-:W-:-:S13]  /*9ab0*/  ISETP.LE.AND P0, PT, R3, UR41, PT ;  /* 0x0000002903007c0c */ /* 0x000fda000bf03270 */
[----:B------:R-:W-:Y:S05]  /*9ac0*/  @!P0 BRA `(.L_x_12677) ;  /* 0xffffff7400308947 */ /* 0x000fea000383ffff */
[----:B------:R-:W-:Y:S05]  /*9ad0*/  EXIT ;  /* 0x000000000000794d */ /* 0x000fea0003800000 */
.L_x_12655:
[----:B------:R-:W-:-:S08]  /*9ae0*/  NOP ;  /* 0x0000000000007918 */ /* 0x000fd00000000000 */
[----:B------:R-:W0:-:S00]  /*9af0*/  USETMAXREG.DEALLOC.CTAPOOL 0x20 ;  /* 0x00000020000079c8 */ /* 0x000e0000080e0500 */
        /* <DEDUP_REMOVED lines=10> */
[----:B------:R-:W-:Y:S01]  /*9ba0*/  MOV R22, 0x1 ;  /* 0x0000000100167802 */ /* 0x000fe20000000f00 */
[----:B------:R-:W-:Y:S01]  /*9bb0*/  IMAD.MOV.U32 R16, RZ, RZ, RZ ;  /* 0x000000ffff107224 */ /* 0x000fe200078e00ff */
[----:B------:R-:W-:Y:S01]  /*9bc0*/  ULDC.64 UR40, c[0x0][0x198] ;  /* 0x0000660000287ab9 */ /* 0x000fe20000000a00 */
[----:B------:R-:W-:Y:S01]  /*9bd0*/  ULDC UR38, c[0x0][0xc] ;  /* 0x0000030000267ab9 */ /* 0x000fe20000000800 */
[----:B-1----:R-:W-:Y:S01]  /*9be0*/  ULEA UR37, UR4, UR37, 0x18 ;  /* 0x0000002504257291 */ /* 0x002fe2000f8ec03f */
[C---:B0-----:R-:W-:Y:S02]  /*9bf0*/  SHF.L.U32 R0, R5.reuse, 0x3, RZ ;  /* 0x0000000305007819 */ /* 0x041fe400000006ff */
[----:B------:R-:W-:-:S02]  /*9c00*/  LOP3.LUT R4, R5, 0x7f, RZ, 0xc0, !PT ;  /* 0x0000007f05047812 */ /* 0x000fc400078ec0ff */
[----:B------:R-:W-:Y:S01]  /*9c10*/  LOP3.LUT R2, R0, 0x1f8, RZ, 0xc0, !PT ;  /* 0x000001f800027812 */ /* 0x000fe200078ec0ff */
[----:B------:R-:W-:Y:S02]  /*9c20*/  IMAD.U32 R0, RZ, RZ, UR5 ;  /* 0x00000005ff007e24 */ /* 0x000fe4000f8e00ff */
[----:B------:R-:W-:Y:S01]  /*9c30*/  IMAD.SHL.U32 R3, R4, 0x8, RZ ;  /* 0x0000000804037824 */ /* 0x000fe200078e00ff */
[----:B------:R-:W-:Y:S02]  /*9c40*/  LOP3.LUT R2, R2, 0x38, R5, 0x78, !PT ;  /* 0x0000003802027812 */ /* 0x000fe400078e7805 */
[----:B------:R0:W-:Y:S01]  /*9c50*/  STL [R1+0x8], R0 ;  /* 0x0000080001007387 */ /* 0x0001e20000100800 */
[----:B------:R-:W-:Y:S02]  /*9c60*/  SHF.R.U32.HI R4, RZ, 0x3, R4 ;  /* 0x00000003ff047819 */ /* 0x000fe40000011604 */
[----:B------:R-:W-:Y:S01]  /*9c70*/  LOP3.LUT R2, R2, 0x200, R3, 0xf8, !PT ;  /* 0x0000020002027812 */ /* 0x000fe200078ef803 */
[----:B------:R1:W-:Y:S01]  /*9c80*/  STL [R1+0x20], RZ ;  /* 0x000020ff01007387 */ /* 0x0003e20000100800 */
[----:B------:R-:W-:-:S02]  /*9c90*/  IMAD.SHL.U32 R3, R5, 0x10, RZ ;  /* 0x0000001005037824 */ /* 0x000fc400078e00ff */
[----:B------:R-:W-:-:S03]  /*9ca0*/  LEA R27, R2, UR37, 0x1 ;  /* 0x00000025021b7c11 */ /* 0x000fc6000f8e08ff */
[----:B0-----:R-:W-:-:S07]  /*9cb0*/  LOP3.LUT R0, R4, 0x70, R3, 0xf8, !PT ;  /* 0x0000007004007812 */ /* 0x001fce00078ef803 */
.L_x_12742:
[----:B------:R-:W2:Y:S01]  /*9cc0*/  LDL R6, [R1+0x8] ;  /* 0x0000080001067983 */ /* 0x000ea20000100800 */
[----:B0-----:R-:W0:Y:S01]  /*9cd0*/  LDC R0, c[0x0][0xc38] ;  /* 0x00030e00ff007b82 */ /* 0x001e220000000800 */
[----:B------:R-:W-:Y:S05]  /*9ce0*/  YIELD ;  /* 0x0000000000007946 */ /* 0x000fea0003800000 */
[----:B------:R-:W-:Y:S02]  /*9cf0*/  ULDC.64 UR4, c[0x0][0x418] ;  /* 0x0001060000047ab9 */ /* 0x000fe40000000a00 */
[----:B------:R-:W3:Y:S01]  /*9d00*/  LDC R4, c[0x0][0xc44] ;  /* 0x00031100ff047b82 */ /* 0x000ee20000000800 */
[----:B------:R-:W-:-:S03]  /*9d10*/  UISETP.NE.U32.AND UP0, UPT, UR4, URZ, UPT ;  /* 0x0000003f0400728c */ /* 0x000fc6000bf05070 */
[----:B------:R-:W-:Y:S01]  /*9d20*/  ULDC UR4, c[0x0][0x424] ;  /* 0x0001090000047ab9 */ /* 0x000fe20000000800 */
[----:B------:R-:W-:-:S04]  /*9d30*/  UISETP.NE.AND.EX UP0, UPT, UR5, URZ, UPT, UP0 ;  /* 0x0000003f0500728c */ /* 0x000fc8000bf05300 */
[----:B------:R-:W-:Y:S01]  /*9d40*/  USEL UR4, UR4, 0x1, UP0 ;  /* 0x0000000104047887 */ /* 0x000fe20008000000 */
[----:B0-----:R-:W-:Y:S02]  /*9d50*/  ISETP.NE.AND P0, PT, R0, 0x1, PT ;  /* 0x000000010000780c */ /* 0x001fe40003f05270 */
[----:B---3--:R-:W-:-:S11]  /*9d60*/  ISETP.NE.AND P1, PT, R4, 0x1, PT ;  /* 0x000000010400780c */ /* 0x008fd60003f25270 */
[----:B------:R-:W2:Y:S08]  /*9d70*/  @P0 LDC R0, c[0x0][0xc3c] ;  /* 0x00030f00ff000b82 */ /* 0x000eb00000000800 */
[----:B------:R-:W0:Y:S08]  /*9d80*/  @P0 LDC R5, c[0x0][0xc40] ;  /* 0x00031000ff050b82 */ /* 0x000e300000000800 */
[----:B------:R-:W3:Y:S01]  /*9d90*/  @P1 LDC.64 R2, c[0x0][0xc48] ;  /* 0x00031200ff021b82 */ /* 0x000ee20000000a00 */
[----:B--2---:R-:W-:-:S05]  /*9da0*/  @P0 IMAD.HI.U32 R0, R6, R0, RZ ;  /* 0x0000000006000227 */ /* 0x004fca00078e00ff */
[----:B0-----:R-:W-:Y:S02]  /*9db0*/  @P0 SHF.R.U32.HI R6, RZ, R5, R0 ;  /* 0x00000005ff060219 */ /* 0x001fe40000011600 */
[----:B------:R-:W0:Y:S03]  /*9dc0*/  LDC R0, c[0x0][0x2f0] ;  /* 0x0000bc00ff007b82 */ /* 0x000e260000000800 */
[----:B---3--:R-:W-:Y:S01]  /*9dd0*/  @P1 IMAD.HI.U32 R2, R6, R2, RZ ;  /* 0x0000000206021227 */ /* 0x008fe200078e00ff */
[----:B------:R2:W-:Y:S03]  /*9de0*/  STL [R1], R6 ;  /* 0x0000000601007387 */ /* 0x0005e60000100800 */
[----:B------:R-:W-:Y:S01]  /*9df0*/  IMAD.MOV.U32 R28, RZ, RZ, R6 ;  /* 0x000000ffff1c7224 */ /* 0x000fe200078e0006 */
[----:B------:R-:W-:-:S04]  /*9e00*/  @P1 SHF.R.U32.HI R28, RZ, R3, R2 ;  /* 0x00000003ff1c1219 */ /* 0x000fc80000011602 */
[----:B------:R-:W-:-:S05]  /*9e10*/  IADD3 R17, -R28, RZ, RZ ;  /* 0x000000ff1c117210 */ /* 0x000fca0007ffe1ff */
[----:B------:R-:W-:Y:S02]  /*9e20*/  IMAD R17, R4, R17, R6 ;  /* 0x0000001104117224 */ /* 0x000fe400078e0206 */
[----:B0-----:R-:W-:Y:S01]  /*9e30*/  IMAD R7, R0, UR4, RZ ;  /* 0x0000000400077c24 */ /* 0x001fe2000f8e02ff */
[----:B------:R-:W-:-:S03]  /*9e40*/  UIADD3 UR4, UR37, 0x12400, URZ ;  /* 0x0001240025047890 */ /* 0x000fc6000fffe03f */
[----:B------:R-:W-:Y:S01]  /*9e50*/  VIADD R0, R7, 0xbf ;  /* 0x000000bf07007836 */ /* 0x000fe20000000000 */
[----:B------:R2:W-:Y:S01]  /*9e60*/  STL [R1+0x18], R7 ;  /* 0x0000180701007387 */ /* 0x0005e20000100800 */
[----:B------:R-:W-:Y:S02]  /*9e70*/  ULOP3.LUT UP0, URZ, UR4, 0x3ff, URZ, 0xc0, !UPT ;  /* 0x000003ff043f7892 */ /* 0x000fe4000f80c03f */
[----:B------:R-:W-:-:S04]  /*9e80*/  IMAD.HI R0, R0, 0x2aaaaaab, RZ ;  /* 0x2aaaaaab00007827 */ /* 0x000fc800078e02ff */
        /* <DEDUP_REMOVED lines=10> */
[----:B--2---:R-:W-:Y:S01]  /*9f30*/  MOV R7, UR9 ;  /* 0x0000000900077c02 */ /* 0x004fe20008000f00 */
[----:B------:R-:W0:Y:S01]  /*9f40*/  LDC.64 R2, c[0x4][R2] ;  /* 0x0100000002027b82 */ /* 0x000e220000000a00 */
[----:B------:R-:W-:Y:S01]  /*9f50*/  IMAD.U32 R5, RZ, RZ, UR7 ;  /* 0x00000007ff057e24 */ /* 0x000fe2000f8e00ff */
[----:B------:R-:W-:Y:S01]  /*9f60*/  MOV R12, 0x1 ;  /* 0x00000001000c7802 */ /* 0x000fe20000000f00 */
[----:B------:R-:W-:Y:S02]  /*9f70*/  IMAD.U32 R6, RZ, RZ, UR8 ;  /* 0x00000008ff067e24 */ /* 0x000fe4000f8e00ff */
[----:B------:R-:W-:-:S02]  /*9f80*/  IMAD.U32 R10, RZ, RZ, UR4 ;  /* 0x00000004ff0a7e24 */ /* 0x000fc4000f8e00ff */
[----:B------:R-:W-:Y:S02]  /*9f90*/  IMAD.U32 R11, RZ, RZ, UR5 ;  /* 0x00000005ff0b7e24 */ /* 0x000fe4000f8e00ff */
[----:B------:R-:W-:Y:S02]  /*9fa0*/  IMAD.MOV.U32 R8, RZ, RZ, 0x70 ;  /* 0x00000070ff087424 */ /* 0x000fe400078e00ff */
[----:B------:R-:W-:-:S07]  /*9fb0*/  IMAD.MOV.U32 R13, RZ, RZ, RZ ;  /* 0x000000ffff0d7224 */ /* 0x000fce00078e00ff */
[----:B------:R-:W-:-:S07]  /*9fc0*/  LEPC R20, `(.L_x_12679) ;  /* 0x000000001014794e */ /* 0x000fce0000000000 */
[----:B01----:R-:W-:Y:S05]  /*9fd0*/  CALL.ABS.NOINC R2 ;  /* 0x0000000002007343 */ /* 0x003fea0003c00000 */
.L_x_12679:
        /* <DEDUP_REMOVED lines=10> */
[----:B--2---:R-:W-:Y:S01]  /*a080*/  MOV R6, UR8 ;  /* 0x0000000800067c02 */ /* 0x004fe20008000f00 */
        /* <DEDUP_REMOVED lines=8> */
[----:B-1-3--:R-:W-:Y:S05]  /*a110*/  CALL.ABS.NOINC R2 ;  /* 0x0000000002007343 */ /* 0x00afea0003c00000 */
.L_x_12681:
[----:B------:R0:W1:Y:S01]  /*a120*/  LDC.64 R2, c[0x4][R18] ;  /* 0x0100000012027b82 */ /* 0x0000620000000a00 */
[----:B------:R-:W-:Y:S01]  /*a130*/  ULDC.64 UR6, c[0x4][0x1b8] ;  /* 0x01006e0000067ab9 */ /* 0x000fe20000000a00 */
[----:B------:R-:W-:Y:S01]  /*a140*/  ULDC.64 UR8, c[0x4][0x1c0] ;  /* 0x0100700000087ab9 */ /* 0x000fe20000000a00 */
[----:B------:R-:W-:Y:S01]  /*a150*/  ULDC.64 UR4, c[0x4][0x40] ;  /* 0x0100100000047ab9 */ /* 0x000fe20000000a00 */
[----:B------:R-:W-:Y:S01]  /*a160*/  IMAD.U32 R4, RZ, RZ, UR6 ;  /* 0x00000006ff047e24 */ /* 0x000fe2000f8e00ff */
[----:B------:R-:W-:Y:S01]  /*a170*/  MOV R5, UR7 ;  /* 0x0000000700057c02 */ /* 0x000fe20008000f00 */
        /* <DEDUP_REMOVED lines=9> */
.L_x_12680:
[----:B------:R-:W-:Y:S01]  /*a210*/  ULDC.64 UR4, c[0x0][0x9f8] ;  /* 0x00027e0000047ab9 */ /* 0x000fe20000000a00 */
[----:B------:R-:W-:Y:S02]  /*a220*/  MOV R19, R28 ;  /* 0x0000001c00137202 */ /* 0x000fe40000000f00 */
[----:B------:R-:W-:-:S04]  /*a230*/  ISETP.NE.U32.AND P0, PT, RZ, UR4, PT ;  /* 0x00000004ff007c0c */ /* 0x000fc8000bf05070 */
[----:B------:R-:W-:-:S13]  /*a240*/  ISETP.NE.AND.EX P0, PT, RZ, UR5, PT, P0 ;  /* 0x00000005ff007c0c */ /* 0x000fda000bf05300 */
[----:B------:R-:W0:Y:S02]  /*a250*/  @P0 LDC.64 R2, c[0x0][0x9f8] ;  /* 0x00027e00ff020b82 */ /* 0x000e240000000a00 */
[----:B0-----:R-:W-:-:S05]  /*a260*/  @P0 IMAD.WIDE R2, R28, 0x4, R2 ;  /* 0x000000041c020825 */ /* 0x001fca00078e0202 */
[----:B------:R0:W2:Y:S01]  /*a270*/  @P0 LDG.E R19, desc[UR46][R2.64] ;  /* 0x0000002e02130981 */ /* 0x0000a2000c1e1900 */
[----:B------:R-:W-:Y:S01]  /*a280*/  UMOV UR4, 0xffffffff ;  /* 0xffffffff00047882 */ /* 0x000fe20000000000 */
[----:B------:R-:W-:Y:S01]  /*a290*/  VIADD R29, R24, 0xffffffff ;  /* 0xffffffff181d7836 */ /* 0x000fe20000000000 */
[----:B0-----:R-:W0:Y:S02]  /*a2a0*/  LDC.64 R2, c[0x0][0x418] ;  /* 0x00010600ff027b82 */ /* 0x001e240000000a00 */
[----:B0-----:R-:W-:-:S04]  /*a2b0*/  ISETP.NE.U32.AND P0, PT, R2, RZ, PT ;  /* 0x000000ff0200720c */ /* 0x001fc80003f05070 */
[----:B------:R-:W-:-:S04]  /*a2c0*/  ISETP.NE.AND.EX P1, PT, R3, RZ, PT, P0 ;  /* 0x000000ff0300720c */ /* 0x000fc80003f25300 */
[----:B------:R-:W-:Y:S02]  /*a2d0*/  P2R R26, PR, RZ, 0x2 ;  /* 0x00000002ff1a7803 */ /* 0x000fe40000000000 */
[----:B--2---:R-:W-:Y:S02]  /*a2e0*/  SHF.R.S32.HI R24, RZ, 0x1f, R19 ;  /* 0x0000001fff187819 */ /* 0x004fe40000011413 */
[----:B------:R-:W-:Y:S01]  /*a2f0*/  SEL R18, R19, RZ, !P1 ;  /* 0x000000ff13127207 */ /* 0x000fe20004800000 */
[----:B------:R-:W-:Y:S06]  /*a300*/  BRA.DIV UR4, `(.L_x_12682) ;  /* 0x0000003204347947 */ /* 0x000fec000b800000 */
[----:B------:R-:W0:Y:S02]  /*a310*/  S2R R0, SR_TID.X ;  /* 0x0000000000007919 */ /* 0x000e240000002100 */
[----:B0-----:R-:W-:-:S04]  /*a320*/  SHF.R.U32.HI R0, RZ, 0x5, R0 ;  /* 0x00000005ff007819 */ /* 0x001fc80000011600 */
[----:B------:R-:W-:-:S05]  /*a330*/  LOP3.LUT R0, R0, 0x3, RZ, 0xc0, !PT ;  /* 0x0000000300007812 */ /* 0x000fca00078ec0ff */
[----:B------:R0:W2:Y:S02]  /*a340*/  SHFL.IDX PT, R14, R0, RZ, 0x1f ;  /* 0x00001fff000e7589 */ /* 0x0000a400000e0000 */
.L_x_12758:
[----:B--2---:R-:W-:Y:S02]  /*a350*/  ISETP.NE.AND P0, PT, R14, RZ, PT ;  /* 0x000000ff0e00720c */ /* 0x004fe40003f05270 */
[----:B------:R-:W-:-:S04]  /*a360*/  PLOP3.LUT P2, PT, PT, PT, PT, 0x8, 0x0 ;  /* 0x000000000000781c */ /* 0x000fc80003f4e170 */
[----:B------:R-:W-:-:S07]  /*a370*/  P2R R25, PR, RZ, 0x4 ;  /* 0x00000004ff197803 */ /* 0x000fce0000000000 */
[----:B------:R-:W-:Y:S05]  /*a380*/  @P0 BRA `(.L_x_12683) ;  /* 0x0000000000e80947 */ /* 0x000fea0003800000 */
[----:B------:R-:W-:-:S03]  /*a390*/  UMOV UR4, 0xffffffff ;  /* 0xffffffff00047882 */ /* 0x000fc60000000000 */
[----:B------:R-:W-:Y:S05]  /*a3a0*/  BRA.DIV UR4, `(.L_x_12684) ;  /* 0x0000003204407947 */ /* 0x000fea000b800000 */
[----:B------:R-:W-:-:S13]  /*a3b0*/  ELECT P6, URZ, PT ;  /* 0x00000000003f782f */ /* 0x000fda00038c0000 */
.L_x_12761:
[----:B------:R-:W-:Y:S05]  /*a3c0*/  @!P6 BRA `(.L_x_12683) ;  /* 0x0000000000d8e947 */ /* 0x000fea0003800000 */
[----:B------:R-:W-:Y:S02]  /*a3d0*/  IMAD.MOV.U32 R23, RZ, RZ, R29 ;  /* 0x000000ffff177224 */ /* 0x000fe400078e001d */
[----:B------:R-:W-:Y:S01]  /*a3e0*/  IMAD.MOV.U32 R18, RZ, RZ, R19 ;  /* 0x000000ffff127224 */ /* 0x000fe200078e0013 */
[----:B------:R-:W-:Y:S06]  /*a3f0*/  @!P1 BRA `(.L_x_12685) ;  /* 0x0000000000489947 */ /* 0x000fec0003800000 */
[----:B------:R-:W2:Y:S01]  /*a400*/  LDC R23, c[0x0][0x43c] ;  /* 0x00010f00ff177b82 */ /* 0x000ea20000000800 */
[----:B0-----:R-:W-:Y:S01]  /*a410*/  MOV R0, R29 ;  /* 0x0000001d00007202 */ /* 0x001fe20000000f00 */
[----:B------:R-:W-:Y:S02]  /*a420*/  ULDC.64 UR4, c[0x0][0x428] ;  /* 0x00010a0000047ab9 */ /* 0x000fe40000000a00 */
[----:B------:R-:W-:-:S04]  /*a430*/  IMAD R6, R24, UR4, RZ ;  /* 0x0000000418067c24 */ /* 0x000fc8000f8e02ff */
[----:B------:R-:W-:Y:S01]  /*a440*/  IMAD R7, R19, UR5, R6 ;  /* 0x0000000513077c24 */ /* 0x000fe2000f8e0206 */
[----:B--2---:R-:W-:-:S13]  /*a450*/  ISETP.NE.AND P0, PT, R23, 0x1, PT ;  /* 0x000000011700780c */ /* 0x004fda0003f05270 */
[----:B------:R-:W0:Y:S02]  /*a460*/  @P0 LDC.64 R4, c[0x0][0x440] ;  /* 0x00011000ff040b82 */ /* 0x000e240000000a00 */
[----:B0-----:R-:W-:-:S05]  /*a470*/  @P0 IMAD.HI.U32 R4, R29, R4, RZ ;  /* 0x000000041d040227 */ /* 0x001fca00078e00ff */
        /* <DEDUP_REMOVED lines=10> */
.L_x_12685:
[----:B0-----:R-:W0:Y:S01]  /*a520*/  S2R R0, SR_TID.X ;  /* 0x0000000000007919 */ /* 0x001e220000002100 */
[----:B--2---:R-:W-:Y:S02]  /*a530*/  LEA R3, R16, UR37, 0x3 ;  /* 0x0000002510037c11 */ /* 0x004fe4000f8e18ff */
[----:B0-----:R-:W-:Y:S02]  /*a540*/  LOP3.LUT R2, R0, 0x7f, RZ, 0xc0, !PT ;  /* 0x0000007f00027812 */ /* 0x001fe400078ec0ff */
[----:B------:R-:W-:Y:S02]  /*a550*/  SHF.L.U32 R0, R22, 0x1f, RZ ;  /* 0x0000001f16007819 */ /* 0x000fe400000006ff */
[----:B------:R-:W-:Y:S02]  /*a560*/  ISETP.NE.AND P1, PT, R2, RZ, PT ;  /* 0x000000ff0200720c */ /* 0x000fe40003f25270 */
[----:B------:R-:W0:Y:S02]  /*a570*/  SYNCS.PHASECHK.TRANS64.TRYWAIT P0, [R3+URZ+0x30840], R0 ;  /* 0x03084000030075a7 */ /* 0x000e24000800017f */
[----:B0-----:R-:W-:Y:S09]  /*a580*/  @!P0 BRA `(.L_x_12686) ;  /* 0x0000002c00e88947 */ /* 0x001ff20003800000 */
.L_x_12762:
[----:B------:R-:W-:Y:S05]  /*a590*/  @P1 BRA `(.L_x_12687) ;  /* 0x00000000001c1947 */ /* 0x000fea0003800000 */
[----:B------:R-:W2:Y:S01]  /*a5a0*/  S2R R2, SR_TID.X ;  /* 0x0000000000027919 */ /* 0x000ea20000002100 */
[----:B0-----:R-:W-:-:S04]  /*a5b0*/  MOV R0, 0x6000 ;  /* 0x0000600000007802 */ /* 0x001fc80000000f00 */
[----:B------:R3:W-:Y:S01]  /*a5c0*/  SYNCS.ARRIVE.TRANS64 RZ, [R3+URZ+0x30830], R0 ;  /* 0x0308300003ff79a7 */ /* 0x0007e2000800003f */
[----:B--2---:R-:W-:-:S04]  /*a5d0*/  LOP3.LUT R2, R2, 0x1f, RZ, 0xc0, !PT ;  /* 0x0000001f02027812 */ /* 0x004fc800078ec0ff */
[----:B------:R-:W-:-:S13]  /*a5e0*/  ISETP.NE.AND P0, PT, R2, RZ, PT ;  /* 0x000000ff0200720c */ /* 0x000fda0003f05270 */
[----:B---3--:R-:W-:Y:S05]  /*a5f0*/  @!P0 BRA `(.L_x_12687) ;  /* 0x0000000000048947 */ /* 0x008fea0003800000 */
[----:B------:R-:W-:Y:S01]  /*a600*/  BPT.TRAP 0x1 ;  /* 0x000000040000795c */ /* 0x000fe20000300000 */
.L_x_12687:
[----:B------:R-:W-:Y:S01]  /*a610*/  R2UR UR8, R16 ;  /* 0x00000000100872ca */ /* 0x000fe200000e0000 */
[----:B------:R-:W-:Y:S01]  /*a620*/  UIADD3 UR4, UP0, UR40, 0x370, URZ ;  /* 0x0000037028047890 */ /* 0x000fe2000ff1e03f */
[----:B------:R-:W-:Y:S01]  /*a630*/  R2UR UR9, R3 ;  /* 0x00000000030972ca */ /* 0x000fe200000e0000 */
[----:B------:R-:W-:Y:S01]  /*a640*/  UMOV UR6, 0x0 ;  /* 0x0000000000067882 */ /* 0x000fe20000000000 */
[----:B------:R-:W-:Y:S01]  /*a650*/  R2UR UR11, R23 ;  /* 0x00000000170b72ca */ /* 0x000fe200000e0000 */
[----:B------:R-:W-:Y:S01]  /*a660*/  UIADD3.X UR5, URZ, UR41, URZ, UP0, !UPT ;  /* 0x000000293f057290 */ /* 0x000fe200087fe43f */
[----:B------:R-:W-:Y:S01]  /*a670*/  R2UR UR12, R17 ;  /* 0x00000000110c72ca */ /* 0x000fe200000e0000 */
[----:B------:R-:W-:Y:S01]  /*a680*/  UMOV UR7, 0x14f00000 ;  /* 0x14f0000000077882 */ /* 0x000fe20000000000 */
[----:B-----5:R-:W-:Y:S01]  /*a690*/  R2UR UR13, R18 ;  /* 0x00000000120d72ca */ /* 0x020fe200000e0000 */
[----:B------:R-:W-:Y:S01]  /*a6a0*/  UMOV UR10, URZ ;  /* 0x0000003f000a7c82 */ /* 0x000fe20008000000 */
[----:B------:R-:W-:-:S03]  /*a6b0*/  PLOP3.LUT P0, PT, PT, PT, PT, 0x80, 0x0 ;  /* 0x000000000000781c */ /* 0x000fc60003f0f070 */
[----:B------:R-:W-:Y:S01]  /*a6c0*/  UIMAD UR8, UR8, 0x6000, UR37 ;  /* 0x00006000080878a4 */ /* 0x000fe2000f8e0225 */
[----:B------:R-:W-:Y:S01]  /*a6d0*/  P2R R25, PR, RZ, 0x1 ;  /* 0x00000001ff197803 */ /* 0x000fe20000000000 */
[----:B------:R-:W-:Y:S02]  /*a6e0*/  UIADD3 UR9, UR9, 0x30830, URZ ;  /* 0x0003083009097890 */ /* 0x000fe4000fffe03f */
[----:B------:R-:W-:Y:S02]  /*a6f0*/  UIMAD UR11, UR11, 0xc0, URZ ;  /* 0x000000c00b0b78a4 */ /* 0x000fe4000f8e023f */
[----:B------:R-:W-:-:S09]  /*a700*/  UIADD3 UR8, UR8, 0x12400, URZ ;  /* 0x0001240008087890 */ /* 0x000fd2000fffe03f */
[----:B------:R2:W-:Y:S02]  /*a710*/  UTMALDG.4D [UR8], [UR4], desc[UR6] ;  /* 0x00000608040075b4 */ /* 0x0005e40008019000 */
[----:B--2---:R-:W-:Y:S01]  /*a720*/  NOP ;  /* 0x0000000000007918 */ /* 0x004fe20000000000 */
.L_x_12683:
        /* <DEDUP_REMOVED lines=20> */
[----:B------:R-:W-:Y:S01]  /*a870*/  IMAD.U32 R4, RZ, RZ, UR6 ;  /* 0x00000006ff047e24 */ /* 0x000fe2000f8e00ff */
[----:B------:R-:W-:Y:S01]  /*a880*/  MOV R6, UR8 ;  /* 0x0000000800067c02 */ /* 0x000fe20008000f00 */
        /* <DEDUP_REMOVED lines=10> */
.L_x_12688:
[----:B------:R-:W2:Y:S01]  /*a930*/  LDL.LU R20, [R1+0x24] ;  /* 0x0000240001147983 */ /* 0x000ea20000300800 */
[----:B------:R-:W3:Y:S01]  /*a940*/  LDC R9, c[0x0][0x448] ;  /* 0x00011200ff097b82 */ /* 0x000ee20000000800 */
[----:B------:R-:W-:Y:S01]  /*a950*/  ULDC.64 UR4, c[0x0][0x2e0] ;  /* 0x0000b80000047ab9 */ /* 0x000fe20000000a00 */
[----:B------:R-:W-:Y:S01]  /*a960*/  ULDC.64 UR6, c[0x0][0x2c8] ;  /* 0x0000b20000067ab9 */ /* 0x000fe20000000a00 */
[----:B0-----:R-:W2:Y:S01]  /*a970*/  LDL.LU.64 R2, [R1+0x10] ;  /* 0x0000100001027983 */ /* 0x001ea20000300a00 */
[----:B------:R-:W-:-:S03]  /*a980*/  ULDC.64 UR8, c[0x0][0x280] ;  /* 0x0000a00000087ab9 */ /* 0x000fc60000000a00 */
[----:B------:R-:W4:Y:S04]  /*a990*/  LDL.LU R0, [R1+0x28] ;  /* 0x0000280001007983 */ /* 0x000f280000300800 */
[----:B------:R-:W5:Y:S04]  /*a9a0*/  LDL.LU R6, [R1] ;  /* 0x0000000001067983 */ /* 0x000f680000300800 */
[----:B------:R-:W5:Y:S01]  /*a9b0*/  LDL R21, [R1+0x8] ;  /* 0x0000080001157983 */ /* 0x000f620000100800 */
[----:B------:R-:W0:Y:S01]  /*a9c0*/  S2R R12, SR_TID.X ;  /* 0x00000000000c7919 */ /* 0x000e220000002100 */
[----:B---3--:R-:W-:-:S13]  /*a9d0*/  ISETP.NE.AND P0, PT, R9, 0x1, PT ;  /* 0x000000010900780c */ /* 0x008fda0003f05270 */
[----:B------:R-:W3:Y:S08]  /*a9e0*/  @P0 LDC R4, c[0x0][0x450] ;  /* 0x00011400ff040b82 */ /* 0x000ef00000000800 */
[----:B------:R-:W1:Y:S01]  /*a9f0*/  @P0 LDC R10, c[0x0][0x44c] ;  /* 0x00011300ff0a0b82 */ /* 0x000e620000000800 */
[----:B--2---:R-:W-:Y:S02]  /*aa00*/  IMAD.MOV.U32 R3, RZ, RZ, R20 ;  /* 0x000000ffff037224 */ /* 0x004fe400078e0014 */
[----:B------:R-:W2:Y:S01]  /*aa10*/  S2R R20, SR_TID.X ;  /* 0x0000000000147919 */ /* 0x000ea20000002100 */
[----:B----4-:R-:W-:-:S04]  /*aa20*/  IMAD R5, R0, UR4, RZ ;  /* 0x0000000400057c24 */ /* 0x010fc8000f8e02ff */
[----:B------:R-:W4:Y:S01]  /*aa30*/  @P0 LDC R0, c[0x0][0x44c] ;  /* 0x00011300ff000b82 */ /* 0x000f220000000800 */
[----:B------:R-:W-:Y:S01]  /*aa40*/  IMAD.WIDE.U32 R2, R28, UR4, R2 ;  /* 0x000000041c027c25 */ /* 0x000fe2000f8e0002 */
[----:B-----5:R-:W-:Y:S01]  /*aa50*/  IADD3 R6, -R6, RZ, RZ ;  /* 0x000000ff06067210 */ /* 0x020fe20007ffe1ff */
[----:B------:R-:W-:Y:S02]  /*aa60*/  ULDC UR4, c[0x0][0xc38] ;  /* 0x00030e0000047ab9 */ /* 0x000fe40000000800 */
[----:B------:R-:W-:Y:S02]  /*aa70*/  IMAD R5, R28, UR5, R5 ;  /* 0x000000051c057c24 */ /* 0x000fe4000f8e0205 */
[----:B------:R-:W-:Y:S01]  /*aa80*/  IMAD R6, R6, UR4, R21 ;  /* 0x0000000406067c24 */ /* 0x000fe2000f8e0215 */
[----:B------:R-:W-:Y:S01]  /*aa90*/  ULDC.64 UR4, c[0x0][0x2d0] ;  /* 0x0000b40000047ab9 */ /* 0x000fe20000000a00 */
[----:B------:R-:W-:Y:S01]  /*aaa0*/  IMAD.IADD R3, R3, 0x1, R5 ;  /* 0x0000000103037824 */ /* 0x000fe200078e0205 */
[----:B0-----:R-:W-:-:S04]  /*aab0*/  LOP3.LUT R21, R12, 0x7f, RZ, 0xc0, !PT ;  /* 0x0000007f0c157812 */ /* 0x001fc800078ec0ff */
[----:B------:R-:W-:Y:S02]  /*aac0*/  SHF.R.U32.HI R21, RZ, 0x3, R21 ;  /* 0x00000003ff157819 */ /* 0x000fe40000011615 */
[C---:B--2---:R-:W-:Y:S01]  /*aad0*/  LOP3.LUT R7, R20.reuse, 0x7f, RZ, 0xc0, !PT ;  /* 0x0000007f14077812 */ /* 0x044fe200078ec0ff */
[----:B------:R-:W-:-:S03]  /*aae0*/  IMAD.SHL.U32 R20, R20, 0x10, RZ ;  /* 0x0000001014147824 */ /* 0x000fc600078e00ff */
[----:B------:R-:W-:-:S04]  /*aaf0*/  SHF.R.U32.HI R7, RZ, 0x3, R7 ;  /* 0x00000003ff077819 */ /* 0x000fc80000011607 */
[----:B------:R-:W-:-:S05]  /*ab00*/  LOP3.LUT R20, R7, 0x70, R20, 0xf8, !PT ;  /* 0x0000007007147812 */ /* 0x000fca00078ef814 */
[----:B------:R-:W-:Y:S02]  /*ab10*/  IMAD R7, R6, 0xc0, R20 ;  /* 0x000000c006077824 */ /* 0x000fe400078e0214 */
[----:B------:R-:W-:Y:S02]  /*ab20*/  IMAD.SHL.U32 R20, R12, 0x8, RZ ;  /* 0x000000080c147824 */ /* 0x000fe400078e00ff */
[----:B----4-:R-:W-:-:S03]  /*ab30*/  @P0 IMAD.HI.U32 R11, R7, R0, RZ ;  /* 0x00000000070b0227 */ /* 0x010fc600078e00ff */
[----:B------:R-:W-:Y:S01]  /*ab40*/  LOP3.LUT R20, R20, 0x38, RZ, 0xc0, !PT ;  /* 0x0000003814147812 */ /* 0x000fe200078ec0ff */
[----:B------:R-:W-:Y:S01]  /*ab50*/  IMAD.MOV.U32 R5, RZ, RZ, R7 ;  /* 0x000000ffff057224 */ /* 0x000fe200078e0007 */
[----:B---3--:R-:W-:-:S04]  /*ab60*/  @P0 SHF.R.U32.HI R5, RZ, R4, R11 ;  /* 0x00000004ff050219 */ /* 0x008fc8000001160b */
[----:B------:R-:W-:-:S05]  /*ab70*/  SHF.R.S32.HI R0, RZ, 0x1f, R5 ;  /* 0x0000001fff007819 */ /* 0x000fca0000011405 */
[----:B------:R-:W-:-:S04]  /*ab80*/  IMAD R0, R0, UR4, RZ ;  /* 0x0000000400007c24 */ /* 0x000fc8000f8e02ff */
[C---:B------:R-:W-:Y:S01]  /*ab90*/  IMAD R8, R5.reuse, UR5, R0 ;  /* 0x0000000505087c24 */ /* 0x040fe2000f8e0200 */
[C---:B------:R-:W-:Y:S01]  /*aba0*/  IADD3 R0, -R5.reuse, RZ, RZ ;  /* 0x000000ff05007210 */ /* 0x040fe20007ffe1ff */
[----:B------:R-:W-:-:S04]  /*abb0*/  IMAD.WIDE.U32 R4, R5, UR4, R2 ;  /* 0x0000000405047c25 */ /* 0x000fc8000f8e0002 */
[----:B------:R-:W-:Y:S02]  /*abc0*/  IMAD R0, R9, R0, R7 ;  /* 0x0000000009007224 */ /* 0x000fe400078e0207 */
[----:B------:R-:W-:-:S03]  /*abd0*/  IMAD.IADD R5, R5, 0x1, R8 ;  /* 0x0000000105057824 */ /* 0x000fc600078e0208 */
[----:B------:R-:W-:Y:S01]  /*abe0*/  SHF.R.S32.HI R8, RZ, 0x1f, R0 ;  /* 0x0000001fff087819 */ /* 0x000fe20000011400 */
[----:B------:R-:W-:-:S04]  /*abf0*/  IMAD.WIDE.U32 R4, R0, UR6, R4 ;  /* 0x0000000600047c25 */ /* 0x000fc8000f8e0004 */
[----:B------:R-:W-:-:S04]  /*ac00*/  IMAD R8, R8, UR6, RZ ;  /* 0x0000000608087c24 */ /* 0x000fc8000f8e02ff */
[----:B------:R-:W-:Y:S01]  /*ac10*/  IMAD R11, R0, UR7, R8 ;  /* 0x00000007000b7c24 */ /* 0x000fe2000f8e0208 */
[----:B------:R-:W-:Y:S01]  /*ac20*/  LEA R0, P1, R4, UR8, 0x1 ;  /* 0x0000000804007c11 */ /* 0x000fe2000f8208ff */
[----:B------:R-:W-:Y:S02]  /*ac30*/  VIADD R8, R7, 0x80 ;  /* 0x0000008007087836 */ /* 0x000fe40000000000 */
[----:B------:R-:W-:Y:S02]  /*ac40*/  IMAD.IADD R5, R5, 0x1, R11 ;  /* 0x0000000105057824 */ /* 0x000fe400078e020b */
[----:B-1----:R-:W-:Y:S01]  /*ac50*/  @P0 IMAD.HI.U32 R10, R8, R10, RZ ;  /* 0x0000000a080a0227 */ /* 0x002fe200078e00ff */
[----:B------:R-:W-:Y:S02]  /*ac60*/  MOV R7, R8 ;  /* 0x0000000800077202 */ /* 0x000fe40000000f00 */
[----:B------:R-:W-:Y:S02]  /*ac70*/  LEA.HI.X R4, R4, UR9, R5, 0x1, P1 ;  /* 0x0000000904047c11 */ /* 0x000fe400088f0c05 */
[----:B------:R-:W0:Y:S02]  /*ac80*/  @P0 LDC R5, c[0x0][0x450] ;  /* 0x00011400ff050b82 */ /* 0x000e240000000800 */
        /* <DEDUP_REMOVED lines=9> */
[----:B------:R-:W-:-:S03]  /*ad20*/  UMOV UR4, 0xffffffff ;  /* 0xffffffff00047882 */ /* 0x000fc60000000000 */
[----:B------:R-:W-:Y:S01]  /*ad30*/  IMAD.IADD R3, R3, 0x1, R7 ;  /* 0x0000000103037824 */ /* 0x000fe200078e0207 */
[----:B------:R-:W-:Y:S01]  /*ad40*/  SHF.R.S32.HI R7, RZ, 0x1f, R5 ;  /* 0x0000001fff077819 */ /* 0x000fe20000011405 */
[----:B------:R-:W-:-:S04]  /*ad50*/  IMAD.WIDE.U32 R2, R5, UR6, R2 ;  /* 0x0000000605027c25 */ /* 0x000fc8000f8e0002 */
[----:B------:R-:W-:-:S04]  /*ad60*/  IMAD R7, R7, UR6, RZ ;  /* 0x0000000607077c24 */ /* 0x000fc8000f8e02ff */
[----:B------:R-:W-:Y:S01]  /*ad70*/  IMAD R7, R5, UR7, R7 ;  /* 0x0000000705077c24 */ /* 0x000fe2000f8e0207 */
[----:B------:R-:W-:-:S04]  /*ad80*/  LEA R5, P1, R2, UR8, 0x1 ;  /* 0x0000000802057c11 */ /* 0x000fc8000f8208ff */
[----:B------:R-:W-:-:S04]  /*ad90*/  IADD3 R7, R3, R7, RZ ;  /* 0x0000000703077210 */ /* 0x000fc80007ffe0ff */
[----:B------:R-:W-:Y:S01]  /*ada0*/  LEA.HI.X R7, R2, UR9, R7, 0x1, P1 ;  /* 0x0000000902077c11 */ /* 0x000fe200088f0c07 */
[----:B------:R-:W-:Y:S06]  /*adb0*/  BRA.DIV UR4, `(.L_x_12689) ;  /* 0x0000002604f07947 */ /* 0x000fec000b800000 */
[----:B------:R-:W0:Y:S01]  /*adc0*/  SHFL.IDX PT, R3, R0, RZ, 0x181f ;  /* 0x00181fff00037589 */ /* 0x000e2200000e0000 */
[----:B------:R-:W-:Y:S01]  /*add0*/  ULDC UR4, c[0x0][0x288] ;  /* 0x0000a20000047ab9 */ /* 0x000fe20000000800 */
[----:B------:R-:W-:Y:S02]  /*ade0*/  IMAD R8, R6, 0xc0, R21 ;  /* 0x000000c006087824 */ /* 0x000fe400078e0215 */
[----:B------:R-:W1:Y:S01]  /*adf0*/  SHFL.IDX PT, R2, R4, RZ, 0x181f ;  /* 0x00181fff04027589 */ /* 0x000e6200000e0000 */
[----:B------:R-:W-:-:S03]  /*ae00*/  IMAD R6, R9, UR4, RZ ;  /* 0x0000000409067c24 */ /* 0x000fc6000f8e02ff */
[----:B------:R-:W2:Y:S02]  /*ae10*/  SHFL.IDX PT, R14, R0, 0x1, 0x181f ;  /* 0x00381f00000e7f89 */ /* 0x000ea400000e0000 */
[----:B------:R-:W-:-:S13]  /*ae20*/  ISETP.GE.AND P1, PT, R8, R6, PT ;  /* 0x000000060800720c */ /* 0x000fda0003f26270 */
[----:B0-----:R-:W-:-:S05]  /*ae30*/  @!P1 LEA R9, P2, R20, R3, 0x1 ;  /* 0x0000000314099211 */ /* 0x001fca00078408ff */
[----:B-1----:R-:W-:Y:S02]  /*ae40*/  @!P1 IMAD.X R3, RZ, RZ, R2, P2 ;  /* 0x000000ffff039224 */ /* 0x002fe400010e0602 */
[----:B------:R-:W-:Y:S02]  /*ae50*/  @!P1 IMAD.MOV.U32 R2, RZ, RZ, R9 ;  /* 0x000000ffff029224 */ /* 0x000fe400078e0009 */
[----:B------:R-:W-:-:S03]  /*ae60*/  VIADD R9, R8, 0x10 ;  /* 0x0000001008097836 */ /* 0x000fc60000000000 */
[----:B------:R0:W-:Y:S02]  /*ae70*/  @!P1 LDGSTS.E.BYPASS.LTC128B.128 [R27+0xc400], desc[UR46][R2.64], !P0 ;  /* 0x0c400000021b9fae */ /* 0x0001e4000c101d6e */
[----:B------:R-:W-:Y:S02]  /*ae80*/  ISETP.GE.AND P1, PT, R9, R6, PT ;  /* 0x000000060900720c */ /* 0x000fe40003f26270 */
[----:B0-----:R-:W0:Y:S11]  /*ae90*/  SHFL.IDX PT, R2, R4, 0x1, 0x181f ;  /* 0x00381f0004027f89 */ /* 0x001e3600000e0000 */
[----:B--2---:R-:W-:-:S02]  /*aea0*/  @!P1 LEA R9, P2, R20, R14, 0x1 ;  /* 0x0000000e14099211 */ /* 0x004fc400078408ff */
[----:B------:R-:W1:Y:S02]  /*aeb0*/  SHFL.IDX PT, R14, R0, 0x2, 0x181f ;  /* 0x00581f00000e7f89 */ /* 0x000e6400000e0000 */
[----:B0-----:R-:W-:Y:S01]  /*aec0*/  @!P1 IADD3.X R3, RZ, R2, RZ, P2, !PT ;  /* 0x00000002ff039210 */ /* 0x001fe200017fe4ff */
[----:B------:R-:W-:Y:S02]  /*aed0*/  @!P1 IMAD.MOV.U32 R2, RZ, RZ, R9 ;  /* 0x000000ffff029224 */ /* 0x000fe400078e0009 */
[----:B------:R-:W-:-:S03]  /*aee0*/  VIADD R9, R8, 0x20 ;  /* 0x0000002008097836 */ /* 0x000fc60000000000 */
[----:B------:R0:W-:Y:S02]  /*aef0*/  @!P1 LDGSTS.E.BYPASS.LTC128B.128 [R27+0xcc00], desc[UR46][R2.64], !P0 ;  /* 0x0cc00000021b9fae */ /* 0x0001e4000c101d6e */
[----:B------:R-:W-:Y:S02]  /*af00*/  ISETP.GE.AND P1, PT, R9, R6, PT ;  /* 0x000000060900720c */ /* 0x000fe40003f26270 */
[----:B0-----:R-:W0:Y:S11]  /*af10*/  SHFL.IDX PT, R2, R4, 0x2, 0x181f ;  /* 0x00581f0004027f89 */ /* 0x001e3600000e0000 */
[----:B-1----:R-:W-:-:S02]  /*af20*/  @!P1 LEA R9, P2, R20, R14, 0x1 ;  /* 0x0000000e14099211 */ /* 0x002fc400078408ff */
[----:B------:R-:W1:Y:S03]  /*af30*/  SHFL.IDX PT, R14, R0, 0x3, 0x181f ;  /* 0x00781f00000e7f89 */ /* 0x000e6600000e0000 */
[----:B0-----:R-:W-:Y:S01]  /*af40*/  @!P1 IMAD.X R3, RZ, RZ, R2, P2 ;  /* 0x000000ffff039224 */ /* 0x001fe200010e0602 */
[----:B------:R-:W-:Y:S01]  /*af50*/  @!P1 MOV R2, R9 ;  /* 0x0000000900029202 */ /* 0x000fe20000000f00 */
[----:B------:R-:W-:-:S04]  /*af60*/  VIADD R9, R8, 0x30 ;  /* 0x0000003008097836 */ /* 0x000fc80000000000 */
[----:B------:R0:W-:Y:S01]  /*af70*/  @!P1 LDGSTS.E.BYPASS.LTC128B.128 [R27+0xd400], desc[UR46][R2.64], !P0 ;  /* 0x0d400000021b9fae */ /* 0x0001e2000c101d6e */
[----:B------:R-:W-:-:S03]  /*af80*/  ISETP.GE.AND P1, PT, R9, R6, PT ;  /* 0x000000060900720c */ /* 0x000fc60003f26270 */
[----:B0-----:R-:W0:Y:S10]  /*af90*/  SHFL.IDX PT, R2, R4, 0x3, 0x181f ;  /* 0x00781f0004027f89 */ /* 0x001e3400000e0000 */
[----:B-1----:R-:W-:-:S02]  /*afa0*/  @!P1 LEA R9, P2, R20, R14, 0x1 ;  /* 0x0000000e14099211 */ /* 0x002fc400078408ff */
[----:B------:R-:W1:Y:S03]  /*afb0*/  SHFL.IDX PT, R14, R0, 0x4, 0x181f ;  /* 0x00981f00000e7f89 */ /* 0x000e6600000e0000 */
[----:B0-----:R-:W-:Y:S02]  /*afc0*/  @!P1 IMAD.X R3, RZ, RZ, R2, P2 ;  /* 0x000000ffff039224 */ /* 0x001fe400010e0602 */
[----:B------:R-:W-:Y:S01]  /*afd0*/  @!P1 IMAD.MOV.U32 R2, RZ, RZ, R9 ;  /* 0x000000ffff029224 */ /* 0x000fe200078e0009 */
[----:B------:R-:W-:-:S04]  /*afe0*/  IADD3 R9, R8, 0x40, RZ ;  /* 0x0000004008097810 */ /* 0x000fc80007ffe0ff */
[----:B------:R0:W-:Y:S01]  /*aff0*/  @!P1 LDGSTS.E.BYPASS.LTC128B.128 [R27+0xdc00], desc[UR46][R2.64], !P0 ;  /* 0x0dc00000021b9fae */ /* 0x0001e2000c101d6e */
[----:B------:R-:W-:-:S03]  /*b000*/  ISETP.GE.AND P1, PT, R9, R6, PT ;  /* 0x000000060900720c */ /* 0x000fc60003f26270 */
[----:B0-----:R-:W0:Y:S10]  /*b010*/  SHFL.IDX PT, R2, R4, 0x4, 0x181f ;  /* 0x00981f0004027f89 */ /* 0x001e3400000e0000 */
[----:B-1----:R-:W-:-:S02]  /*b020*/  @!P1 LEA R9, P2, R20, R14, 0x1 ;  /* 0x0000000e14099211 */ /* 0x002fc400078408ff */
[----:B------:R-:W1:Y:S03]  /*b030*/  SHFL.IDX PT, R14, R0, 0x5, 0x181f ;  /* 0x00b81f00000e7f89 */ /* 0x000e6600000e0000 */
[----:B0-----:R-:W-:Y:S02]  /*b040*/  @!P1 IMAD.X R3, RZ, RZ, R2, P2 ;  /* 0x000000ffff039224 */ /* 0x001fe400010e0602 */
[----:B------:R-:W-:Y:S02]  /*b050*/  @!P1 IMAD.MOV.U32 R2, RZ, RZ, R9 ;  /* 0x000000ffff029224 */ /* 0x000fe400078e0009 */
[----:B------:R-:W-:-:S03]  /*b060*/  VIADD R9, R8, 0x50 ;  /* 0x0000005008097836 */ /* 0x000fc60000000000 */
[----:B------:R0:W-:Y:S02]  /*b070*/  @!P1 LDGSTS.E.BYPASS.LTC128B.128 [R27+0xe400], desc[UR46][R2.64], !P0 ;  /* 0x0e400000021b9fae */ /* 0x0001e4000c101d6e */
[----:B------:R-:W-:Y:S02]  /*b080*/  ISETP.GE.AND P1, PT, R9, R6, PT ;  /* 0x000000060900720c */ /* 0x000fe40003f26270 */
[----:B0-----:R-:W0:Y:S11]  /*b090*/  SHFL.IDX PT, R2, R4, 0x5, 0x181f ;  /* 0x00b81f0004027f89 */ /* 0x001e3600000e0000 */
[----:B-1----:R-:W-:-:S02]  /*b0a0*/  @!P1 LEA R9, P2, R20, R14, 0x1 ;  /* 0x0000000e14099211 */ /* 0x002fc400078408ff */
[----:B------:R-:W1:Y:S02]  /*b0b0*/  SHFL.IDX PT, R14, R0, 0x6, 0x181f ;  /* 0x00d81f00000e7f89 */ /* 0x000e6400000e0000 */
[----:B0-----:R-:W-:Y:S01]  /*b0c0*/  @!P1 IADD3.X R3, RZ, R2, RZ, P2, !PT ;  /* 0x00000002ff039210 */ /* 0x001fe200017fe4ff */
[----:B------:R-:W-:Y:S02]  /*b0d0*/  @!P1 IMAD.MOV.U32 R2, RZ, RZ, R9 ;  /* 0x000000ffff029224 */ /* 0x000fe400078e0009 */
[----:B------:R-:W-:-:S03]  /*b0e0*/  VIADD R9, R8, 0x60 ;  /* 0x0000006008097836 */ /* 0x000fc60000000000 */
[----:B------:R0:W-:Y:S02]  /*b0f0*/  @!P1 LDGSTS.E.BYPASS.LTC128B.128 [R27+0xec00], desc[UR46][R2.64], !P0 ;  /* 0x0ec00000021b9fae */ /* 0x0001e4000c101d6e */
[----:B------:R-:W-:Y:S02]  /*b100*/  ISETP.GE.AND P1, PT, R9, R6, PT ;  /* 0x000000060900720c */ /* 0x000fe40003f26270 */
[----:B0-----:R-:W0:Y:S11]  /*b110*/  SHFL.IDX PT, R2, R4, 0x6, 0x181f ;  /* 0x00d81f0004027f89 */ /* 0x001e3600000e0000 */
[----:B-1----:R-:W-:Y:S01]  /*b120*/  @!P1 LEA R9, P2, R20, R14, 0x1 ;  /* 0x0000000e14099211 */ /* 0x002fe200078408ff */
[----:B------:R-:W-:Y:S04]  /*b130*/  SHFL.IDX PT, R4, R4, 0x7, 0x181f ;  /* 0x00f81f0004047f89 */ /* 0x000fe800000e0000 */
[----:B------:R-:W-:Y:S01]  /*b140*/  SHFL.IDX PT, R14, R5, 0x1, 0x181f ;  /* 0x00381f00050e7f89 */ /* 0x000fe200000e0000 */
[----:B0-----:R-:W-:Y:S01]  /*b150*/  @!P1 IMAD.X R3, RZ, RZ, R2, P2 ;  /* 0x000000ffff039224 */ /* 0x001fe200010e0602 */
[----:B------:R-:W-:Y:S01]  /*b160*/  @!P1 MOV R2, R9 ;  /* 0x0000000900029202 */ /* 0x000fe20000000f00 */
[----:B------:R-:W-:-:S04]  /*b170*/  VIADD R9, R8, 0x80 ;  /* 0x0000008008097836 */ /* 0x000fc80000000000 */
[----:B------:R0:W-:Y:S01]  /*b180*/  @!P1 LDGSTS.E.BYPASS.LTC128B.128 [R27+0xf400], desc[UR46][R2.64], !P0 ;  /* 0x0f400000021b9fae */ /* 0x0001e2000c101d6e */
[----:B------:R-:W-:Y:S01]  /*b190*/  ISETP.GE.AND P2, PT, R9, R6, PT ;  /* 0x000000060900720c */ /* 0x000fe20003f46270 */
[----:B------:R-:W-:-:S05]  /*b1a0*/  VIADD R9, R8, 0x70 ;  /* 0x0000007008097836 */ /* 0x000fca0000000000 */
[----:B------:R-:W-:Y:S02]  /*b1b0*/  ISETP.GE.AND P1, PT, R9, R6, PT ;  /* 0x000000060900720c */ /* 0x000fe40003f26270 */
[----:B------:R-:W-:Y:S04]  /*b1c0*/  SHFL.IDX PT, R9, R5, RZ, 0x181f ;  /* 0x00181fff05097589 */ /* 0x000fe800000e0000 */
[----:B0-----:R-:W0:Y:S04]  /*b1d0*/  SHFL.IDX PT, R2, R0, 0x7, 0x181f ;  /* 0x00f81f0000027f89 */ /* 0x001e2800000e0000 */
[----:B------:R-:W1:Y:S03]  /*b1e0*/  SHFL.IDX PT, R0, R7, RZ, 0x181f ;  /* 0x00181fff07007589 */ /* 0x000e6600000e0000 */
[----:B0-----:R-:W-:-:S05]  /*b1f0*/  @!P1 LEA R2, P3, R20, R2, 0x1 ;  /* 0x0000000214029211 */ /* 0x001fca00078608ff */
[----:B------:R-:W-:-:S05]  /*b200*/  @!P1 IMAD.X R3, RZ, RZ, R4, P3 ;  /* 0x000000ffff039224 */ /* 0x000fca00018e0604 */
[----:B------:R0:W-:Y:S02]  /*b210*/  @!P1 LDGSTS.E.BYPASS.LTC128B.128 [R27+0xfc00], desc[UR46][R2.64], !P0 ;  /* 0x0fc00000021b9fae */ /* 0x0001e4000c101d6e */
[----:B0-----:R-:W-:Y:S01]  /*b220*/  @!P2 LEA R2, P1, R20, R9, 0x1 ;  /* 0x000000091402a211 */ /* 0x001fe200078208ff */
[----:B------:R-:W-:-:S03]  /*b230*/  VIADD R9, R8, 0x90 ;  /* 0x0000009008097836 */ /* 0x000fc60000000000 */
[----:B-1----:R-:W-:Y:S02]  /*b240*/  @!P2 IADD3.X R3, RZ, R0, RZ, P1, !PT ;  /* 0x00000000ff03a210 */ /* 0x002fe40000ffe4ff */
[----:B------:R-:W0:Y:S01]  /*b250*/  SHFL.IDX PT, R0, R7, 0x1, 0x181f ;  /* 0x00381f0007007f89 */ /* 0x000e2200000e0000 */
[----:B------:R-:W-:-:S03]  /*b260*/  ISETP.GE.AND P1, PT, R9, R6, PT ;  /* 0x000000060900720c */ /* 0x000fc60003f26270 */
[----:B------:R1:W-:Y:S10]  /*b270*/  @!P2 LDGSTS.E.BYPASS.LTC128B.128 [R27+0x10400], desc[UR46][R2.64], !P0 ;  /* 0x10400000021bafae */ /* 0x0003f4000c101d6e */
[----:B------:R-:W-:-:S05]  /*b280*/  @!P1 LEA R14, P2, R20, R14, 0x1 ;  /* 0x0000000e140e9211 */ /* 0x000fca00078408ff */
[----:B-1----:R-:W-:Y:S02]  /*b290*/  @!P1 IMAD.MOV.U32 R2, RZ, RZ, R14 ;  /* 0x000000ffff029224 */ /* 0x002fe400078e000e */
[----:B------:R-:W1:Y:S01]  /*b2a0*/  SHFL.IDX PT, R14, R5, 0x2, 0x181f ;  /* 0x00581f00050e7f89 */ /* 0x000e6200000e0000 */
[----:B0-----:R-:W-:-:S03]  /*b2b0*/  @!P1 IMAD.X R9, RZ, RZ, R0, P2 ;  /* 0x000000ffff099224 */ /* 0x001fc600010e0600 */
[----:B------:R-:W0:Y:S02]  /*b2c0*/  SHFL.IDX PT, R0, R7, 0x2, 0x181f ;  /* 0x00581f0007007f89 */ /* 0x000e2400000e0000 */
[----:B------:R-:W-:Y:S01]  /*b2d0*/  @!P1 MOV R3, R9 ;  /* 0x0000000900039202 */ /* 0x000fe20000000f00 */
[----:B------:R-:W-:Y:S01]  /*b2e0*/  VIADD R9, R8, 0xa0 ;  /* 0x000000a008097836 */ /* 0x000fe20000000000 */
[----:B------:R-:W2:Y:S04]  /*b2f0*/  SHFL.IDX PT, R7, R7, 0x3, 0x181f ;  /* 0x00781f0007077f89 */ /* 0x000ea800000e0000 */
[----:B------:R1:W-:Y:S01]  /*b300*/  @!P1 LDGSTS.E.BYPASS.LTC128B.128 [R27+0x10c00], desc[UR46][R2.64], !P0 ;  /* 0x10c00000021b9fae */ /* 0x0003e2000c101d6e */
[----:B------:R-:W-:-:S13]  /*b310*/  ISETP.GE.AND P1, PT, R9, R6, PT ;  /* 0x000000060900720c */ /* 0x000fda0003f26270 */
[----:B-1----:R-:W-:Y:S02]  /*b320*/  @!P1 LEA R2, P2, R20, R14, 0x1 ;  /* 0x0000000e14029211 */ /* 0x002fe400078408ff */
[----:B------:R1:W3:Y:S03]  /*b330*/  SHFL.IDX PT, R14, R5, 0x3, 0x181f ;  /* 0x00781f00050e7f89 */ /* 0x0002e600000e0000 */
[----:B0-----:R-:W-:-:S05]  /*b340*/  @!P1 IMAD.X R3, RZ, RZ, R0, P2 ;  /* 0x000000ffff039224 */ /* 0x001fca00010e0600 */
[----:B--2---:R1:W-:Y:S03]  /*b350*/  @!P1 LDGSTS.E.BYPASS.LTC128B.128 [R27+0x11400], desc[UR46][R2.64], !P0 ;  /* 0x11400000021b9fae */ /* 0x0043e6000c101d6e */
.L_x_12787:
[----:B------:R-:W2:Y:S01]  /*b360*/  LDL R0, [R1+0x20] ;  /* 0x0000200001007983 */ /* 0x000ea20000100800 */
[----:B-1----:R-:W-:-:S05]  /*b370*/  VIADD R3, R8, 0xb0 ;  /* 0x000000b008037836 */ /* 0x002fca0000000000 */
[----:B------:R-:W-:-:S13]  /*b380*/  ISETP.GE.AND P1, PT, R3, R6, PT ;  /* 0x000000060300720c */ /* 0x000fda0003f26270 */
[----:B---3--:R-:W-:-:S04]  /*b390*/  @!P1 LEA R2, P2, R20, R14, 0x1 ;  /* 0x0000000e14029211 */ /* 0x008fc800078408ff */
[----:B------:R-:W-:-:S05]  /*b3a0*/  @!P1 IADD3.X R3, RZ, R7, RZ, P2, !PT ;  /* 0x00000007ff039210 */ /* 0x000fca00017fe4ff */
[----:B------:R-:W-:Y:S01]  /*b3b0*/  @!PT LDS RZ, [RZ] ;  /* 0x00000000fffff984 */ /* 0x000fe20000000800 */
[----:B------:R-:W-:Y:S01]  /*b3c0*/  @!PT LDS RZ, [RZ] ;  /* 0x00000000fffff984 */ /* 0x000fe20000000800 */
[----:B------:R-:W-:Y:S01]  /*b3d0*/  @!PT LDS RZ, [RZ] ;  /* 0x00000000fffff984 */ /* 0x000fe20000000800 */
        /* <DEDUP_REMOVED lines=14> */
.L_x_12788:
[----:B------:R-:W-:Y:S05]  /*b4c0*/  BSYNC B0 ;  /* 0x0000000000007941 */ /* 0x000fea0003800000 */
.L_x_12690:
[----:B------:R-:W-:Y:S01]  /*b4d0*/  VIADD R8, R9, 0x30800 ;  /* 0x0003080009087836 */ /* 0x000fe20000000000 */
[----:B------:R-:W-:Y:S06]  /*b4e0*/  @!P1 BRA `(.L_x_12692) ;  /* 0x00000014008c9947 */ /* 0x000fec0003800000 */
[----:B------:R-:W2:Y:S01]  /*b4f0*/  LDL R2, [R1+0x4] ;  /* 0x0000040001027983 */ /* 0x000ea20000100800 */
[----:B------:R-:W-:Y:S01]  /*b500*/  MOV R3, 0x1 ;  /* 0x0000000100037802 */ /* 0x000fe20000000f00 */
        /* <DEDUP_REMOVED lines=15> */
[----:B------:R-:W-:Y:S02]  /*b600*/  ISETP.NE.AND P2, PT, R26, RZ, PT ;  /* 0x000000ff1a00720c */ /* 0x000fe40003f45270 */
[----:B------:R-:W-:-:S11]  /*b610*/  MOV R4, R18 ;  /* 0x0000001200047202 */ /* 0x000fd60000000f00 */
        /* <DEDUP_REMOVED lines=19> */
.L_x_12696:
[----:B------:R-:W-:Y:S01]  /*b750*/  LEA R2, R7, UR37, 0x3 ;  /* 0x0000002507027c11 */ /* 0x000fe2000f8e18ff */
[----:B------:R-:W-:Y:S01]  /*b760*/  BSSY B1, `(.L_x_12697) ;  /* 0x0000004000017945 */ /* 0x000fe20003800000 */
[----:B------:R-:W-:-:S04]  /*b770*/  SHF.L.U32 R3, R10, 0x1f, RZ ;  /* 0x0000001f0a037819 */ /* 0x000fc800000006ff */
[----:B------:R-:W1:Y:S02]  /*b780*/  SYNCS.PHASECHK.TRANS64.TRYWAIT P0, [R2+URZ+0x30840], R3 ;  /* 0x03084003020075a7 */ /* 0x000e64000800017f */
[----:B-1----:R-:W-:Y:S05]  /*b790*/  @!P0 BRA `(.L_x_12698) ;  /* 0x0000002c00108947 */ /* 0x002fea0003800000 */
.L_x_12789:
[----:B------:R-:W-:Y:S05]  /*b7a0*/  BSYNC B1 ;  /* 0x0000000000017941 */ /* 0x000fea0003800000 */
.L_x_12697:
        /* <DEDUP_REMOVED lines=12> */
.L_x_12700:
[----:B------:R-:W-:Y:S05]  /*b870*/  BSYNC B1 ;  /* 0x0000000000017941 */ /* 0x000fea0003800000 */
.L_x_12699:
[----:B------:R-:W-:Y:S01]  /*b880*/  IMAD.MOV.U32 R11, RZ, RZ, RZ ;  /* 0x000000ffff0b7224 */ /* 0x000fe200078e00ff */
[----:B------:R-:W-:Y:S01]  /*b890*/  UIADD3 UR4, UP0, UR40, 0x370, URZ ;  /* 0x0000037028047890 */ /* 0x000fe2000ff1e03f */
[----:B-1----:R-:W-:Y:S01]  /*b8a0*/  IMAD R3, R7, 0x6000, R9 ;  /* 0x0000600007037824 */ /* 0x002fe200078e0209 */
[----:B------:R-:W-:Y:S01]  /*b8b0*/  PLOP3.LUT P0, PT, PT, PT, PT, 0x80, 0x0 ;  /* 0x000000000000781c */ /* 0x000fe20003f0f070 */
[----:B------:R-:W-:Y:S01]  /*b8c0*/  VIADD R2, R2, 0x30830 ;  /* 0x0003083002027836 */ /* 0x000fe20000000000 */
[----:B------:R-:W-:Y:S01]  /*b8d0*/  R2UR UR10, R11 ;  /* 0x000000000b0a72ca */ /* 0x000fe200000e0000 */
[----:B------:R-:W-:Y:S01]  /*b8e0*/  IMAD R5, R0, 0xc0, RZ ;  /* 0x000000c000057824 */ /* 0x000fe200078e02ff */
[----:B------:R-:W-:Y:S01]  /*b8f0*/  IADD3 R3, R3, 0x12400, RZ ;  /* 0x0001240003037810 */ /* 0x000fe20007ffe0ff */
[----:B------:R-:W-:Y:S01]  /*b900*/  UIADD3.X UR5, URZ, UR41, URZ, UP0, !UPT ;  /* 0x000000293f057290 */ /* 0x000fe200087fe43f */
[----:B------:R-:W-:Y:S01]  /*b910*/  UMOV UR6, 0x0 ;  /* 0x0000000000067882 */ /* 0x000fe20000000000 */
[----:B------:R-:W-:-:S10]  /*b920*/  UMOV UR7, 0x14f00000 ;  /* 0x14f0000000077882 */ /* 0x000fd40000000000 */
.L_x_12701:
        /* <DEDUP_REMOVED lines=15> */
.L_x_12790:
[----:B------:R-:W-:Y:S05]  /*ba20*/  BSYNC B1 ;  /* 0x0000000000017941 */ /* 0x000fea0003800000 */
.L_x_12702:
[----:B------:R-:W-:Y:S01]  /*ba30*/  BSSY B1, `(.L_x_12704) ;  /* 0x000000c000017945 */ /* 0x000fe20003800000 */
[----:B------:R-:W-:Y:S01]  /*ba40*/  IMAD.MOV.U32 R12, RZ, RZ, 0x0 ;  /* 0x00000000ff0c7424 */ /* 0x000fe200078e00ff */
[----:B------:R-:W-:Y:S02]  /*ba50*/  MOV R13, 0x14f00000 ;  /* 0x14f00000000d7802 */ /* 0x000fe40000000f00 */
[----:B------:R-:W-:Y:S05]  /*ba60*/  @P1 BRA `(.L_x_12705) ;  /* 0x0000000000201947 */ /* 0x000fea0003800000 */
        /* <DEDUP_REMOVED lines=8> */
.L_x_12705:
[----:B------:R-:W-:Y:S05]  /*baf0*/  BSYNC B1 ;  /* 0x0000000000017941 */ /* 0x000fea0003800000 */
.L_x_12704:
[----:B------:R-:W-:Y:S01]  /*bb00*/  R2UR UR6, R12 ;  /* 0x000000000c0672ca */ /* 0x000fe200000e0000 */
[C---:B0-----:R-:W-:Y:S01]  /*bb10*/  IMAD R3, R16.reuse, 0x6000, R9 ;  /* 0x0000600010037824 */ /* 0x041fe200078e0209 */
[----:B------:R-:W-:Y:S01]  /*bb20*/  R2UR UR7, R13 ;  /* 0x000000000d0772ca */ /* 0x000fe200000e0000 */
[----:B------:R-:W-:Y:S01]  /*bb30*/  UIADD3 UR4, UP0, UR40, 0x470, URZ ;  /* 0x0000047028047890 */ /* 0x000fe2000ff1e03f */
[----:B------:R-:W-:Y:S01]  /*bb40*/  R2UR UR10, R11 ;  /* 0x000000000b0a72ca */ /* 0x000fe200000e0000 */
[----:B------:R-:W-:Y:S01]  /*bb50*/  IMAD R5, R23, 0xc0, RZ ;  /* 0x000000c017057824 */ /* 0x000fe200078e02ff */
[----:B------:R-:W-:Y:S01]  /*bb60*/  LEA R2, R16, UR37, 0x3 ;  /* 0x0000002510027c11 */ /* 0x000fe2000f8e18ff */
[----:B------:R-:W-:Y:S01]  /*bb70*/  VIADD R3, R3, 0x400 ;  /* 0x0000040003037836 */ /* 0x000fe20000000000 */
[----:B------:R-:W-:Y:S01]  /*bb80*/  PLOP3.LUT P0, PT, PT, PT, PT, 0x80, 0x0 ;  /* 0x000000000000781c */ /* 0x000fe20003f0f070 */
[----:B------:R-:W-:Y:S01]  /*bb90*/  UIADD3.X UR5, URZ, UR41, URZ, UP0, !UPT ;  /* 0x000000293f057290 */ /* 0x000fe200087fe43f */
[----:B------:R-:W-:-:S11]  /*bba0*/  IADD3 R2, R2, 0x30850, RZ ;  /* 0x0003085002027810 */ /* 0x000fd60007ffe0ff */
.L_x_12706:
        /* <DEDUP_REMOVED lines=12> */
.L_x_12695:
[----:B------:R-:W-:Y:S05]  /*bc70*/  BSYNC B0 ;  /* 0x0000000000007941 */ /* 0x000fea0003800000 */
.L_x_12694:
[----:B------:R-:W2:Y:S01]  /*bc80*/  LDL.LU R0, [R1+0x4] ;  /* 0x0000040001007983 */ /* 0x000ea20000300800 */
[----:B------:R-:W-:Y:S02]  /*bc90*/  IMAD.MOV.U32 R16, RZ, RZ, R7 ;  /* 0x000000ffff107224 */ /* 0x000fe400078e0007 */
[----:B------:R-:W-:Y:S01]  /*bca0*/  IMAD.MOV.U32 R22, RZ, RZ, R10 ;  /* 0x000000ffff167224 */ /* 0x000fe200078e000a */
[----:B--2---:R-:W-:-:S07]  /*bcb0*/  IADD3 R0, R0, -0x3, RZ ;  /* 0xfffffffd00007810 */ /* 0x004fce0007ffe0ff */
.L_x_12693:
[----:B------:R-:W-:Y:S01]  /*bcc0*/  IADD3 R6, -R6, RZ, RZ ;  /* 0x000000ff06067210 */ /* 0x000fe20007ffe1ff */
[----:B------:R-:W-:Y:S03]  /*bcd0*/  BSSY B0, `(.L_x_12692) ;  /* 0x00000e4000007945 */ /* 0x000fe60003800000 */
[----:B------:R-:W-:-:S13]  /*bce0*/  ISETP.NE.AND P0, PT, R29, R6, PT ;  /* 0x000000061d00720c */ /* 0x000fda0003f05270 */
[----:B------:R-:W-:Y:S05]  /*bcf0*/  @!P0 BRA `(.L_x_12707) ;  /* 0x0000000c00848947 */ /* 0x000fea0003800000 */
[----:B------:R-:W-:-:S07]  /*bd00*/  IMAD.MOV.U32 R4, RZ, RZ, R18 ;  /* 0x000000ffff047224 */ /* 0x000fce00078e0012 */
.L_x_12734:
        /* <DEDUP_REMOVED lines=20> */
[----:B------:R-:W-:Y:S02]  /*be50*/  IMAD.MOV R5, RZ, RZ, -R2 ;  /* 0x000000ffff057224 */ /* 0x000fe400078e0a02 */
[C---:B------:R-:W-:Y:S02]  /*be60*/  IMAD R4, R19.reuse, UR5, R4 ;  /* 0x0000000513047c24 */ /* 0x040fe4000f8e0204 */
[----:B------:R-:W-:Y:S01]  /*be70*/  IMAD.WIDE.U32 R2, R19, UR4, R2 ;  /* 0x0000000413027c25 */ /* 0x000fe2000f8e0002 */
[----:B------:R-:W-:-:S03]  /*be80*/  ULDC.64 UR4, c[0x0][0x418] ;  /* 0x0001060000047ab9 */ /* 0x000fc60000000a00 */
[----:B------:R-:W-:Y:S01]  /*be90*/  IMAD R10, R10, R5, R0 ;  /* 0x000000050a0a7224 */ /* 0x000fe200078e0200 */
[----:B------:R-:W-:Y:S02]  /*bea0*/  IADD3 R3, R4, R3, RZ ;  /* 0x0000000304037210 */ /* 0x000fe40007ffe0ff */
[----:B------:R-:W-:-:S04]  /*beb0*/  LEA R4, P0, R2, UR4, 0x2 ;  /* 0x0000000402047c11 */ /* 0x000fc8000f8010ff */
[----:B------:R-:W-:-:S05]  /*bec0*/  LEA.HI.X R5, R2, UR5, R3, 0x2, P0 ;  /* 0x0000000502057c11 */ /* 0x000fca00080f1403 */
[----:B------:R0:W5:Y:S04]  /*bed0*/  LDG.E R4, desc[UR46][R4.64] ;  /* 0x0000002e04047981 */ /* 0x000168000c1e1900 */
.L_x_12710:
[----:B------:R-:W0:Y:S01]  /*bee0*/  S2R R2, SR_TID.X ;  /* 0x0000000000027919 */ /* 0x000e220000002100 */
[----:B------:R-:W-:Y:S01]  /*bef0*/  SHF.L.U32 R3, R7, 0x1f, RZ ;  /* 0x0000001f07037819 */ /* 0x000fe200000006ff */
[----:B------:R-:W-:Y:S01]  /*bf00*/  BSSY B2, `(.L_x_12711) ;  /* 0x0000006000027945 */ /* 0x000fe20003800000 */
[----:B0-----:R-:W-:Y:S02]  /*bf10*/  LOP3.LUT R5, R2, 0x7f, RZ, 0xc0, !PT ;  /* 0x0000007f02057812 */ /* 0x001fe400078ec0ff */
[----:B------:R-:W-:Y:S02]  /*bf20*/  LEA R2, R6, UR37, 0x3 ;  /* 0x0000002506027c11 */ /* 0x000fe4000f8e18ff */
[----:B------:R-:W-:Y:S02]  /*bf30*/  ISETP.NE.AND P1, PT, R5, RZ, PT ;  /* 0x000000ff0500720c */ /* 0x000fe40003f25270 */
[----:B------:R-:W0:Y:S02]  /*bf40*/  SYNCS.PHASECHK.TRANS64.TRYWAIT P0, [R2+URZ+0x30840], R3 ;  /* 0x03084003020075a7 */ /* 0x000e24000800017f */
[----:B0-----:R-:W-:Y:S09]  /*bf50*/  @!P0 BRA `(.L_x_12712) ;  /* 0x0000002400488947 */ /* 0x001ff20003800000 */
.L_x_12791:
[----:B------:R-:W-:Y:S05]  /*bf60*/  BSYNC B2 ;  /* 0x0000000000027941 */ /* 0x000fea0003800000 */
.L_x_12711:
        /* <DEDUP_REMOVED lines=9> */
.L_x_12714:
[----:B------:R-:W-:Y:S05]  /*c000*/  BSYNC B2 ;  /* 0x0000000000027941 */ /* 0x000fea0003800000 */
.L_x_12713:
[----:B------:R-:W-:Y:S01]  /*c010*/  IMAD.MOV.U32 R11, RZ, RZ, RZ ;  /* 0x000000ffff0b7224 */ /* 0x000fe200078e00ff */
[----:B------:R-:W-:Y:S01]  /*c020*/  UIADD3 UR4, UP0, UR40, 0x370, URZ ;  /* 0x0000037028047890 */ /* 0x000fe2000ff1e03f */
[----:B0-----:R-:W-:Y:S01]  /*c030*/  IMAD R3, R6, 0x6000, R9 ;  /* 0x0000600006037824 */ /* 0x001fe200078e0209 */
[----:B------:R-:W-:Y:S01]  /*c040*/  PLOP3.LUT P0, PT, PT, PT, PT, 0x80, 0x0 ;  /* 0x000000000000781c */ /* 0x000fe20003f0f070 */
[----:B------:R-:W-:Y:S01]  /*c050*/  IMAD R5, R10, 0xc0, RZ ;  /* 0x000000c00a057824 */ /* 0x000fe200078e02ff */
[----:B------:R-:W-:Y:S01]  /*c060*/  R2UR UR10, R11 ;  /* 0x000000000b0a72ca */ /* 0x000fe200000e0000 */
[----:B------:R-:W-:Y:S01]  /*c070*/  VIADD R3, R3, 0x12400 ;  /* 0x0001240003037836 */ /* 0x000fe20000000000 */
[----:B------:R-:W-:Y:S01]  /*c080*/  IADD3 R2, R2, 0x30830, RZ ;  /* 0x0003083002027810 */ /* 0x000fe20007ffe0ff */
[----:B------:R-:W-:Y:S01]  /*c090*/  UIADD3.X UR5, URZ, UR41, URZ, UP0, !UPT ;  /* 0x000000293f057290 */ /* 0x000fe200087fe43f */
[----:B------:R-:W-:Y:S01]  /*c0a0*/  UMOV UR6, 0x0 ;  /* 0x0000000000067882 */ /* 0x000fe20000000000 */
[----:B------:R-:W-:-:S10]  /*c0b0*/  UMOV UR7, 0x14f00000 ;  /* 0x14f0000000077882 */ /* 0x000fd40000000000 */
.L_x_12715:
        /* <DEDUP_REMOVED lines=15> */
.L_x_12792:
[----:B------:R-:W-:Y:S05]  /*c1b0*/  BSYNC B2 ;  /* 0x0000000000027941 */ /* 0x000fea0003800000 */
.L_x_12716:
[----:B------:R-:W-:Y:S01]  /*c1c0*/  BSSY B2, `(.L_x_12718) ;  /* 0x000000b000027945 */ /* 0x000fe20003800000 */
[----:B------:R-:W-:Y:S01]  /*c1d0*/  MOV R2, 0x0 ;  /* 0x0000000000027802 */ /* 0x000fe20000000f00 */
[----:B------:R-:W-:Y:S02]  /*c1e0*/  IMAD.MOV.U32 R3, RZ, RZ, 0x14f00000 ;  /* 0x14f00000ff037424 */ /* 0x000fe400078e00ff */
[----:B------:R-:W-:Y:S05]  /*c1f0*/  @P1 BRA `(.L_x_12719) ;  /* 0x00000000001c1947 */ /* 0x000fea0003800000 */
[----:B------:R-:W1:Y:S02]  /*c200*/  S2R R12, SR_TID.X ;  /* 0x00000000000c7919 */ /* 0x000e640000002100 */
[----:B-1----:R-:W-:Y:S01]  /*c210*/  LOP3.LUT R13, R12, 0x1f, RZ, 0xc0, !PT ;  /* 0x0000001f0c0d7812 */ /* 0x002fe200078ec0ff */
[----:B------:R-:W-:-:S03]  /*c220*/  IMAD.MOV.U32 R12, RZ, RZ, 0x6000 ;  /* 0x00006000ff0c7424 */ /* 0x000fc600078e00ff */
[----:B------:R-:W-:Y:S01]  /*c230*/  ISETP.NE.AND P0, PT, R13, RZ, PT ;  /* 0x000000ff0d00720c */ /* 0x000fe20003f05270 */
[----:B------:R1:W-:-:S12]  /*c240*/  SYNCS.ARRIVE.TRANS64 RZ, [R5+URZ+0x50], R12 ;  /* 0x0000500c05ff79a7 */ /* 0x0003d8000800003f */
[----:B-1----:R-:W-:Y:S05]  /*c250*/  @!P0 BRA `(.L_x_12719) ;  /* 0x0000000000048947 */ /* 0x002fea0003800000 */
[----:B------:R-:W-:Y:S01]  /*c260*/  BPT.TRAP 0x1 ;  /* 0x000000040000795c */ /* 0x000fe20000300000 */
.L_x_12719:
[----:B------:R-:W-:Y:S05]  /*c270*/  BSYNC B2 ;  /* 0x0000000000027941 */ /* 0x000fea0003800000 */
.L_x_12718:
        /* <DEDUP_REMOVED lines=8> */
[----:B0-----:R-:W-:Y:S01]  /*c300*/  IADD3 R5, R5, 0x50, RZ ;  /* 0x0000005005057810 */ /* 0x001fe20007ffe0ff */
[----:B------:R-:W-:-:S12]  /*c310*/  UIADD3.X UR5, URZ, UR41, URZ, UP0, !UPT ;  /* 0x000000293f057290 */ /* 0x000fd800087fe43f */
.L_x_12720:
        /* <DEDUP_REMOVED lines=10> */
[----:B------:R-:W-:Y:S01]  /*c3c0*/  IMAD.MOV.U32 R23, RZ, RZ, R10 ;  /* 0x000000ffff177224 */ /* 0x000fe200078e000a */
[----:B------:R-:W-:-:S07]  /*c3d0*/  MOV R18, R4 ;  /* 0x0000000400127202 */ /* 0x000fce0000000f00 */
.L_x_12709:
[----:B------:R-:W-:Y:S05]  /*c3e0*/  BSYNC B1 ;  /* 0x0000000000017941 */ /* 0x000fea0003800000 */
.L_x_12708:
        /* <DEDUP_REMOVED lines=15> */
[----:B0-----:R-:W-:Y:S01]  /*c4e0*/  @P0 IMAD.HI.U32 R4, R10, R2, RZ ;  /* 0x000000020a040227 */ /* 0x001fe200078e00ff */
[----:B------:R-:W-:-:S04]  /*c4f0*/  MOV R2, R10 ;  /* 0x0000000a00027202 */ /* 0x000fc80000000f00 */
[----:B------:R-:W-:Y:S01]  /*c500*/  @P0 SHF.R.U32.HI R2, RZ, R3, R4 ;  /* 0x00000003ff020219 */ /* 0x000fe20000011604 */
[----:B------:R-:W-:-:S04]  /*c510*/  IMAD R4, R24, UR4, RZ ;  /* 0x0000000418047c24 */ /* 0x000fc8000f8e02ff */
[----:B------:R-:W-:-:S04]  /*c520*/  IMAD.MOV R3, RZ, RZ, -R2 ;  /* 0x000000ffff037224 */ /* 0x000fc800078e0a02 */
[----:B------:R-:W-:Y:S01]  /*c530*/  IMAD R10, R5, R3, R10 ;  /* 0x00000003050a7224 */ /* 0x000fe200078e020a */
[----:B------:R-:W-:Y:S01]  /*c540*/  SHF.R.S32.HI R3, RZ, 0x1f, R2 ;  /* 0x0000001fff037819 */ /* 0x000fe20000011402 */
[C---:B------:R-:W-:Y:S02]  /*c550*/  IMAD R5, R19.reuse, UR5, R4 ;  /* 0x0000000513057c24 */ /* 0x040fe4000f8e0204 */
[----:B------:R-:W-:Y:S01]  /*c560*/  IMAD.WIDE.U32 R2, R19, UR4, R2 ;  /* 0x0000000413027c25 */ /* 0x000fe2000f8e0002 */
[----:B------:R-:W-:-:S03]  /*c570*/  ULDC.64 UR4, c[0x0][0x418] ;  /* 0x0001060000047ab9 */ /* 0x000fc60000000a00 */
[----:B------:R-:W-:Y:S01]  /*c580*/  IMAD.IADD R5, R5, 0x1, R3 ;  /* 0x0000000105057824 */ /* 0x000fe200078e0203 */
[----:B------:R-:W-:-:S04]  /*c590*/  LEA R4, P0, R2, UR4, 0x2 ;  /* 0x0000000402047c11 */ /* 0x000fc8000f8010ff */
[----:B------:R-:W-:-:S05]  /*c5a0*/  LEA.HI.X R5, R2, UR5, R5, 0x2, P0 ;  /* 0x0000000502057c11 */ /* 0x000fca00080f1405 */
[----:B------:R0:W5:Y:S04]  /*c5b0*/  LDG.E R4, desc[UR46][R4.64] ;  /* 0x0000002e04047981 */ /* 0x000168000c1e1900 */
.L_x_12723:
        /* <DEDUP_REMOVED lines=8> */
.L_x_12793:
[----:B------:R-:W-:Y:S05]  /*c640*/  BSYNC B2 ;  /* 0x0000000000027941 */ /* 0x000fea0003800000 */
.L_x_12724:
[----:B------:R-:W-:Y:S04]  /*c650*/  BSSY B2, `(.L_x_12726) ;  /* 0x0000009000027945 */ /* 0x000fe80003800000 */
[----:B------:R-:W-:Y:S05]  /*c660*/  @P1 BRA `(.L_x_12727) ;  /* 0x00000000001c1947 */ /* 0x000fea0003800000 */
[----:B------:R-:W1:Y:S01]  /*c670*/  S2R R5, SR_TID.X ;  /* 0x0000000000057919 */ /* 0x000e620000002100 */
[----:B0-----:R-:W-:-:S04]  /*c680*/  MOV R3, 0x6000 ;  /* 0x0000600000037802 */ /* 0x001fc80000000f00 */
[----:B------:R2:W-:Y:S01]  /*c690*/  SYNCS.ARRIVE.TRANS64 RZ, [R2+URZ+0x30830], R3 ;  /* 0x0308300302ff79a7 */ /* 0x0005e2000800003f */
[----:B-1----:R-:W-:-:S04]  /*c6a0*/  LOP3.LUT R5, R5, 0x1f, RZ, 0xc0, !PT ;  /* 0x0000001f05057812 */ /* 0x002fc800078ec0ff */
[----:B------:R-:W-:-:S13]  /*c6b0*/  ISETP.NE.AND P0, PT, R5, RZ, PT ;  /* 0x000000ff0500720c */ /* 0x000fda0003f05270 */
[----:B--2---:R-:W-:Y:S05]  /*c6c0*/  @!P0 BRA `(.L_x_12727) ;  /* 0x0000000000048947 */ /* 0x004fea0003800000 */
[----:B------:R-:W-:Y:S01]  /*c6d0*/  BPT.TRAP 0x1 ;  /* 0x000000040000795c */ /* 0x000fe20000300000 */
.L_x_12727:
[----:B------:R-:W-:Y:S05]  /*c6e0*/  BSYNC B2 ;  /* 0x0000000000027941 */ /* 0x000fea0003800000 */
.L_x_12726:
[----:B------:R-:W-:Y:S01]  /*c6f0*/  IMAD.MOV.U32 R11, RZ, RZ, RZ ;  /* 0x000000ffff0b7224 */ /* 0x000fe200078e00ff */
[----:B------:R-:W-:Y:S01]  /*c700*/  UIADD3 UR4, UP0, UR40, 0x370, URZ ;  /* 0x0000037028047890 */ /* 0x000fe2000ff1e03f */
[C---:B0-----:R-:W-:Y:S01]  /*c710*/  IMAD R2, R16.reuse, 0x6000, R9 ;  /* 0x0000600010027824 */ /* 0x041fe200078e0209 */
[----:B------:R-:W-:Y:S01]  /*c720*/  PLOP3.LUT P0, PT, PT, PT, PT, 0x80, 0x0 ;  /* 0x000000000000781c */ /* 0x000fe20003f0f070 */
[----:B------:R-:W-:Y:S01]  /*c730*/  IMAD R3, R16, 0x8, R8 ;  /* 0x0000000810037824 */ /* 0x000fe200078e0208 */
[----:B------:R-:W-:Y:S01]  /*c740*/  R2UR UR10, R11 ;  /* 0x000000000b0a72ca */ /* 0x000fe200000e0000 */
[----:B------:R-:W-:Y:S01]  /*c750*/  IMAD R5, R10, 0xc0, RZ ;  /* 0x000000c00a057824 */ /* 0x000fe200078e02ff */
[----:B------:R-:W-:Y:S01]  /*c760*/  IADD3 R2, R2, 0x12400, RZ ;  /* 0x0001240002027810 */ /* 0x000fe20007ffe0ff */
[----:B------:R-:W-:Y:S01]  /*c770*/  VIADD R3, R3, 0x30 ;  /* 0x0000003003037836 */ /* 0x000fe20000000000 */
[----:B------:R-:W-:Y:S01]  /*c780*/  UIADD3.X UR5, URZ, UR41, URZ, UP0, !UPT ;  /* 0x000000293f057290 */ /* 0x000fe200087fe43f */
[----:B------:R-:W-:Y:S01]  /*c790*/  UMOV UR6, 0x0 ;  /* 0x0000000000067882 */ /* 0x000fe20000000000 */
[----:B------:R-:W-:-:S10]  /*c7a0*/  UMOV UR7, 0x14f00000 ;  /* 0x14f0000000077882 */ /* 0x000fd40000000000 */
.L_x_12728:
        /* <DEDUP_REMOVED lines=15> */
.L_x_12794:
[----:B------:R-:W-:Y:S05]  /*c8a0*/  BSYNC B2 ;  /* 0x0000000000027941 */ /* 0x000fea0003800000 */
.L_x_12729:
[----:B------:R-:W-:Y:S01]  /*c8b0*/  BSSY B2, `(.L_x_12731) ;  /* 0x000000b000027945 */ /* 0x000fe20003800000 */
[----:B0-----:R-:W-:Y:S01]  /*c8c0*/  MOV R2, 0x0 ;  /* 0x0000000000027802 */ /* 0x001fe20000000f00 */
[----:B------:R-:W-:Y:S02]  /*c8d0*/  IMAD.MOV.U32 R3, RZ, RZ, 0x14f00000 ;  /* 0x14f00000ff037424 */ /* 0x000fe400078e00ff */
[----:B------:R-:W-:Y:S05]  /*c8e0*/  @P1 BRA `(.L_x_12732) ;  /* 0x00000000001c1947 */ /* 0x000fea0003800000 */
[----:B------:R-:W0:Y:S01]  /*c8f0*/  S2R R7, SR_TID.X ;  /* 0x0000000000077919 */ /* 0x000e220000002100 */
[----:B------:R-:W-:-:S04]  /*c900*/  IMAD.MOV.U32 R12, RZ, RZ, 0x6000 ;  /* 0x00006000ff0c7424 */ /* 0x000fc800078e00ff */
[----:B------:R1:W-:Y:S01]  /*c910*/  SYNCS.ARRIVE.TRANS64 RZ, [R5+URZ+0x50], R12 ;  /* 0x0000500c05ff79a7 */ /* 0x0003e2000800003f */
[----:B0-----:R-:W-:-:S04]  /*c920*/  LOP3.LUT R7, R7, 0x1f, RZ, 0xc0, !PT ;  /* 0x0000001f07077812 */ /* 0x001fc800078ec0ff */
[----:B------:R-:W-:-:S13]  /*c930*/  ISETP.NE.AND P0, PT, R7, RZ, PT ;  /* 0x000000ff0700720c */ /* 0x000fda0003f05270 */
[----:B-1----:R-:W-:Y:S05]  /*c940*/  @!P0 BRA `(.L_x_12732) ;  /* 0x0000000000048947 */ /* 0x002fea0003800000 */
[----:B------:R-:W-:Y:S01]  /*c950*/  BPT.TRAP 0x1 ;  /* 0x000000040000795c */ /* 0x000fe20000300000 */
.L_x_12732:
[----:B------:R-:W-:Y:S05]  /*c960*/  BSYNC B2 ;  /* 0x0000000000027941 */ /* 0x000fea0003800000 */
.L_x_12731:
[----:B------:R-:W-:Y:S01]  /*c970*/  R2UR UR10, R11 ;  /* 0x000000000b0a72ca */ /* 0x000fe200000e0000 */
[----:B------:R-:W-:Y:S01]  /*c980*/  UIADD3 UR4, UP0, UR40, 0x470, URZ ;  /* 0x0000047028047890 */ /* 0x000fe2000ff1e03f */
[----:B------:R-:W-:Y:S01]  /*c990*/  R2UR UR6, R2 ;  /* 0x00000000020672ca */ /* 0x000fe200000e0000 */
[----:B------:R-:W-:Y:S01]  /*c9a0*/  IMAD R2, R6, 0x6000, R9 ;  /* 0x0000600006027824 */ /* 0x000fe200078e0209 */
[----:B------:R-:W-:Y:S01]  /*c9b0*/  R2UR UR7, R3 ;  /* 0x00000000030772ca */ /* 0x000fe200000e0000 */
[----:B------:R-:W-:Y:S01]  /*c9c0*/  IMAD R3, R23, 0xc0, RZ ;  /* 0x000000c017037824 */ /* 0x000fe200078e02ff */
[----:B------:R-:W-:Y:S01]  /*c9d0*/  PLOP3.LUT P0, PT, PT, PT, PT, 0x80, 0x0 ;  /* 0x000000000000781c */ /* 0x000fe20003f0f070 */
[----:B------:R-:W-:Y:S01]  /*c9e0*/  VIADD R2, R2, 0x400 ;  /* 0x0000040002027836 */ /* 0x000fe20000000000 */
[----:B------:R-:W-:Y:S01]  /*c9f0*/  IADD3 R5, R5, 0x50, RZ ;  /* 0x0000005005057810 */ /* 0x000fe20007ffe0ff */
[----:B------:R-:W-:-:S12]  /*ca00*/  UIADD3.X UR5, URZ, UR41, URZ, UP0, !UPT ;  /* 0x000000293f057290 */ /* 0x000fd800087fe43f */
.L_x_12733:
        /* <DEDUP_REMOVED lines=12> */
.L_x_12722:
[----:B------:R-:W-:Y:S05]  /*cad0*/  BSYNC B1 ;  /* 0x0000000000017941 */ /* 0x000fea0003800000 */
.L_x_12721:
[C---:B------:R-:W-:Y:S01]  /*cae0*/  ISETP.GT.AND P0, PT, R0.reuse, 0x1, PT ;  /* 0x000000010000780c */ /* 0x040fe20003f04270 */
[----:B------:R-:W-:-:S12]  /*caf0*/  VIADD R0, R0, 0xfffffffe ;  /* 0xfffffffe00007836 */ /* 0x000fd80000000000 */
[----:B------:R-:W-:Y:S05]  /*cb00*/  @P0 BRA `(.L_x_12734) ;  /* 0xfffffff000800947 */ /* 0x000fea000383ffff */
.L_x_12707:
[----:B------:R-:W-:Y:S05]  /*cb10*/  BSYNC B0 ;  /* 0x0000000000007941 */ /* 0x000fea0003800000 */
.L_x_12692:
        /* <DEDUP_REMOVED lines=11> */
.L_x_12795:
[----:B------:R-:W-:Y:S05]  /*cbd0*/  BSYNC B1 ;  /* 0x0000000000017941 */ /* 0x000fea0003800000 */
.L_x_12737:
        /* <DEDUP_REMOVED lines=9> */
.L_x_12740:
[----:B------:R-:W-:Y:S05]  /*cc70*/  BSYNC B1 ;  /* 0x0000000000017941 */ /* 0x000fea0003800000 */
.L_x_12739:
[----:B------:R-:W-:Y:S01]  /*cc80*/  IMAD R9, R16, 0x6000, R9 ;  /* 0x0000600010097824 */ /* 0x000fe200078e0209 */
[----:B------:R-:W-:Y:S01]  /*cc90*/  UIADD3 UR4, UP0, UR40, 0x470, URZ ;  /* 0x0000047028047890 */ /* 0x000fe2000ff1e03f */
[----:B------:R-:W-:Y:S01]  /*cca0*/  PLOP3.LUT P0, PT, PT, PT, PT, 0x80, 0x0 ;  /* 0x000000000000781c */ /* 0x000fe20003f0f070 */
[----:B------:R-:W-:Y:S01]  /*ccb0*/  IMAD R2, R23, 0xc0, RZ ;  /* 0x000000c017027824 */ /* 0x000fe200078e02ff */
[----:B0-----:R-:W-:Y:S01]  /*ccc0*/  IADD3 R0, R3, 0x30850, RZ ;  /* 0x0003085003007810 */ /* 0x001fe20007ffe0ff */
[----:B------:R-:W-:Y:S01]  /*ccd0*/  VIADD R9, R9, 0x400 ;  /* 0x0000040009097836 */ /* 0x000fe20000000000 */
[----:B------:R-:W-:Y:S01]  /*cce0*/  UIADD3.X UR5, URZ, UR41, URZ, UP0, !UPT ;  /* 0x000000293f057290 */ /* 0x000fe200087fe43f */
[----:B------:R-:W-:Y:S01]  /*ccf0*/  UMOV UR6, 0x0 ;  /* 0x0000000000067882 */ /* 0x000fe20000000000 */
[----:B------:R-:W-:Y:S01]  /*cd00*/  UMOV UR7, 0x14f00000 ;  /* 0x14f0000000077882 */ /* 0x000fe20000000000 */
[----:B------:R-:W-:-:S09]  /*cd10*/  UMOV UR10, URZ ;  /* 0x0000003f000a7c82 */ /* 0x000fd20008000000 */
.L_x_12741:
        /* <DEDUP_REMOVED lines=10> */
.L_x_12736:
[----:B------:R-:W-:Y:S05]  /*cdc0*/  BSYNC B0 ;  /* 0x0000000000007941 */ /* 0x000fea0003800000 */
.L_x_12735:
[----:B------:R-:W2:Y:S01]  /*cdd0*/  LDL.LU R3, [R1+0x8] ;  /* 0x0000080001037983 */ /* 0x000ea20000300800 */
[----:B------:R-:W-:-:S03]  /*cde0*/  ULDC UR4, c[0x0][0xc34] ;  /* 0x00030d0000047ab9 */ /* 0x000fc60000000800 */
[----:B------:R-:W3:Y:S01]  /*cdf0*/  LDL.LU R4, [R1+0x20] ;  /* 0x0000200001047983 */ /* 0x000ee20000300800 */
[----:B------:R-:W-:-:S05]  /*ce00*/  VIADD R16, R16, 0x1 ;  /* 0x0000000110107836 */ /* 0x000fca0000000000 */
[----:B------:R-:W-:-:S04]  /*ce10*/  ISETP.NE.AND P0, PT, R16, 0x2, PT ;  /* 0x000000021000780c */ /* 0x000fc80003f05270 */
[----:B------:R-:W-:Y:S02]  /*ce20*/  SEL R16, R16, RZ, P0 ;  /* 0x000000ff10107207 */ /* 0x000fe40000000000 */
[----:B--2---:R-:W-:Y:S01]  /*ce30*/  IADD3 R3, R3, UR38, RZ ;  /* 0x0000002603037c10 */ /* 0x004fe2000fffe0ff */
[----:B---3--:R-:W-:-:S04]  /*ce40*/  VIADD R4, R4, 0x1 ;  /* 0x0000000104047836 */ /* 0x008fc80000000000 */
[----:B------:R1:W-:Y:S01]  /*ce50*/  STL [R1+0x8], R3 ;  /* 0x0000080301007387 */ /* 0x0003e20000100800 */
[----:B------:R-:W-:-:S03]  /*ce60*/  ISETP.GE.AND P1, PT, R3, UR4, PT ;  /* 0x0000000403007c0c */ /* 0x000fc6000bf26270 */
[----:B------:R2:W-:Y:S01]  /*ce70*/  STL [R1+0x20], R4 ;  /* 0x0000200401007387 */ /* 0x0005e20000100800 */
[----:B-1----:R-:W-:-:S04]  /*ce80*/  SEL R3, RZ, 0x1, P0 ;  /* 0x00000001ff037807 */ /* 0x002fc80000000000 */
[----:B------:R-:W-:-:S05]  /*ce90*/  LOP3.LUT R22, R22, R3, RZ, 0x3c, !PT ;  /* 0x0000000316167212 */ /* 0x000fca00078e3cff */
[----:B--2---:R-:W-:Y:S05]  /*cea0*/  @!P1 BRA `(.L_x_12742) ;  /* 0xffffffcc00849947 */ /* 0x004fea000383ffff */
[----:B0-----:R-:W-:-:S07]  /*ceb0*/  LOP3.LUT R0, R4, 0x1, RZ, 0xc, !PT ;  /* 0x0000000104007812 */ /* 0x001fce00078e0cff */
.L_x_12678:
[----:B------:R-:W0:Y:S01]  /*cec0*/  S2R R3, SR_CgaCtaId ;  /* 0x0000000000037919 */ /* 0x000e220000008800 */
[----:B------:R-:W-:Y:S01]  /*ced0*/  MOV R2, 0x400 ;  /* 0x0000040000027802 */ /* 0x000fe20000000f00 */
[----:B------:R-:W-:Y:S01]  /*cee0*/  BSSY B0, `(.L_x_12743) ;  /* 0x0000005000007945 */ /* 0x000fe20003800000 */
[----:B------:R-:W-:Y:S02]  /*cef0*/  SHF.L.U32 R0, R0, 0x1f, RZ ;  /* 0x0000001f00007819 */ /* 0x000fe400000006ff */
[----:B0-----:R-:W-:-:S04]  /*cf00*/  LEA R9, R3, R2, 0x18 ;  /* 0x0000000203097211 */ /* 0x001fc800078ec0ff */
[----:B------:R-:W0:Y:S02]  /*cf10*/  SYNCS.PHASECHK.TRANS64.TRYWAIT P0, [R9+URZ+0x30820], R0 ;  /* 0x03082000090075a7 */ /* 0x000e24000800017f */
[----:B0-----:R-:W-:Y:S05]  /*cf20*/  @!P0 BRA `(.L_x_12744) ;  /* 0x0000001400b88947 */ /* 0x001fea0003800000 */
.L_x_12796:
[----:B------:R-:W-:Y:S05]  /*cf30*/  BSYNC B0 ;  /* 0x0000000000007941 */ /* 0x000fea0003800000 */
.L_x_12743:
[----:B------:R-:W-:-:S03]  /*cf40*/  UMOV UR4, 0xffffffff ;  /* 0xffffffff00047882 */ /* 0x000fc60000000000 */
[----:B------:R-:W-:Y:S05]  /*cf50*/  BRA.DIV UR4, `(.L_x_12745) ;  /* 0x0000001604c07947 */ /* 0x000fea000b800000 */
[----:B0-----:R-:W0:Y:S02]  /*cf60*/  S2R R0, SR_TID.X ;  /* 0x0000000000007919 */ /* 0x001e240000002100 */
[----:B0-----:R-:W-:-:S04]  /*cf70*/  SHF.R.U32.HI R0, RZ, 0x5, R0 ;  /* 0x00000005ff007819 */ /* 0x001fc80000011600 */
[----:B------:R-:W-:-:S05]  /*cf80*/  LOP3.LUT R0, R0, 0x3, RZ, 0xc0, !PT ;  /* 0x0000000300007812 */ /* 0x000fca00078ec0ff */
[----:B------:R0:W1:Y:S02]  /*cf90*/  SHFL.IDX PT, R14, R0, RZ, 0x1f ;  /* 0x00001fff000e7589 */ /* 0x00006400000e0000 */
.L_x_12799:
[----:B-1----:R-:W-:Y:S01]  /*cfa0*/  ISETP.NE.AND P0, PT, R14, RZ, PT ;  /* 0x000000ff0e00720c */ /* 0x002fe20003f05270 */
[----:B------:R-:W-:-:S12]  /*cfb0*/  BSSY B0, `(.L_x_12746) ;  /* 0x0000024000007945 */ /* 0x000fd80003800000 */
[----:B------:R-:W-:Y:S05]  /*cfc0*/  @P0 BRA `(.L_x_12747) ;  /* 0x0000000000880947 */ /* 0x000fea0003800000 */
[----:B------:R-:W-:-:S03]  /*cfd0*/  UMOV UR4, 0xffffffff ;  /* 0xffffffff00047882 */ /* 0x000fc60000000000 */
[----:B------:R-:W-:Y:S05]  /*cfe0*/  BRA.DIV UR4, `(.L_x_12748) ;  /* 0x0000001604d07947 */ /* 0x000fea000b800000 */
[----:B------:R-:W-:-:S13]  /*cff0*/  ELECT P6, URZ, PT ;  /* 0x00000000003f782f */ /* 0x000fda00038c0000 */
.L_x_12802:
[----:B------:R-:W-:Y:S05]  /*d000*/  @!P6 BRA `(.L_x_12747) ;  /* 0x000000000078e947 */ /* 0x000fea0003800000 */
[----:B------:R-:W-:-:S06]  /*d010*/  ULOP3.LUT UR4, UR36, 0x2, URZ, 0xfc, !UPT ;  /* 0x0000000224047892 */ /* 0x000fcc000f8efc3f */
[----:B0-----:R-:W-:-:S05]  /*d020*/  IMAD.U32 R0, RZ, RZ, UR4 ;  /* 0x00000004ff007e24 */ /* 0x001fca000f8e00ff */
[----:B------:R-:W-:-:S13]  /*d030*/  ISETP.NE.AND P2, PT, R0, 0x3, PT ;  /* 0x000000030000780c */ /* 0x000fda0003f45270 */
[----:B------:R-:W-:Y:S05]  /*d040*/  @!P2 BRA `(.L_x_12749) ;  /* 0x000000000004a947 */ /* 0x000fea0003800000 */
[----:B------:R-:W-:Y:S01]  /*d050*/  BPT.TRAP 0x1 ;  /* 0x000000040000795c */ /* 0x000fe20000300000 */
.L_x_12749:
[----:B------:R-:W-:Y:S01]  /*d060*/  IADD3 R3, R9, 0x30840, RZ ;  /* 0x0003084009037810 */ /* 0x000fe20007ffe0ff */
[----:B------:R-:W-:Y:S01]  /*d070*/  VIADD R0, R16, 0x1 ;  /* 0x0000000110007836 */ /* 0x000fe20000000000 */
[----:B------:R-:W-:-:S03]  /*d080*/  SHF.L.U32 R2, R22, 0x1f, RZ ;  /* 0x0000001f16027819 */ /* 0x000fc600000006ff */
[----:B------:R-:W-:Y:S01]  /*d090*/  IMAD R7, R16, 0x8, R3 ;  /* 0x0000000810077824 */ /* 0x000fe200078e0203 */
[----:B------:R-:W-:-:S03]  /*d0a0*/  ISETP.NE.AND P1, PT, R0, 0x2, PT ;  /* 0x000000020000780c */ /* 0x000fc60003f25270 */
[----:B------:R-:W0:Y:S01]  /*d0b0*/  SYNCS.PHASECHK.TRANS64.TRYWAIT P0, [R7+URZ], R2 ;  /* 0x00000002070075a7 */ /* 0x000e22000800017f */
[----:B------:R-:W-:Y:S02]  /*d0c0*/  SEL R5, RZ, 0x1, P1 ;  /* 0x00000001ff057807 */ /* 0x000fe40000800000 */
[----:B------:R-:W-:Y:S02]  /*d0d0*/  SEL R4, R0, RZ, P1 ;  /* 0x000000ff00047207 */ /* 0x000fe40000800000 */
[----:B------:R-:W-:Y:S02]  /*d0e0*/  LOP3.LUT R0, R22, R5, RZ, 0x3c, !PT ;  /* 0x0000000516007212 */ /* 0x000fe400078e3cff */
[----:B------:R-:W-:Y:S02]  /*d0f0*/  LEA R3, R4, R3, 0x3 ;  /* 0x0000000304037211 */ /* 0x000fe400078e18ff */
[----:B------:R-:W-:Y:S01]  /*d100*/  SHF.L.U32 R0, R0, 0x1f, RZ ;  /* 0x0000001f00007819 */ /* 0x000fe200000006ff */
[----:B0-----:R-:W-:Y:S06]  /*d110*/  @!P0 BRA `(.L_x_12750) ;  /* 0x0000001400a48947 */ /* 0x001fec0003800000 */
.L_x_12803:
[----:B------:R-:W1:Y:S02]  /*d120*/  SYNCS.PHASECHK.TRANS64.TRYWAIT P0, [R3+URZ], R0 ;  /* 0x00000000030075a7 */ /* 0x000e64000800017f */
[----:B-1----:R-:W-:Y:S05]  /*d130*/  @!P0 BRA `(.L_x_12751) ;  /* 0x0000001400b08947 */ /* 0x002fea0003800000 */
.L_x_12804:
[----:B------:R-:W-:Y:S05]  /*d140*/  @!P2 BRA `(.L_x_12752) ;  /* 0x000000000004a947 */ /* 0x000fea0003800000 */
[----:B------:R-:W-:Y:S01]  /*d150*/  BPT.TRAP 0x1 ;  /* 0x000000040000795c */ /* 0x000fe20000300000 */
.L_x_12752:
[----:B-1----:R-:W-:-:S04]  /*d160*/  VIADD R3, R9, 0x30860 ;  /* 0x0003086009037836 */ /* 0x002fc80000000000 */
[----:B------:R-:W-:-:S04]  /*d170*/  IMAD R5, R16, 0x8, R3 ;  /* 0x0000000810057824 */ /* 0x000fc800078e0203 */
[----:B------:R-:W1:Y:S02]  /*d180*/  SYNCS.PHASECHK.TRANS64.TRYWAIT P0, [R5+URZ], R2 ;  /* 0x00000002050075a7 */ /* 0x000e64000800017f */
[----:B-1----:R-:W-:Y:S05]  /*d190*/  @!P0 BRA `(.L_x_12753) ;  /* 0x0000001400ac8947 */ /* 0x002fea0003800000 */
.L_x_12805:
[----:B------:R-:W-:-:S07]  /*d1a0*/  LEA R3, R4, R3, 0x3 ;  /* 0x0000000304037211 */ /* 0x000fce00078e18ff */
.L_x_12754:
[----:B--2---:R2:W3:Y:S02]  /*d1b0*/  SYNCS.PHASECHK.TRANS64.TRYWAIT P0, [R3+URZ], R0 ;  /* 0x00000000030075a7 */ /* 0x0044e4000800017f */
[----:B---3--:R-:W-:Y:S05]  /*d1c0*/  @!P0 NANOSLEEP.SYNCS 0x989680 ;  /* 0x009896800000895d */ /* 0x008fea0003900000 */
[----:B------:R-:W3:Y:S02]  /*d1d0*/  @!P0 SYNCS.PHASECHK.TRANS64 P0, [R3+URZ], R0 ;  /* 0x00000000030085a7 */ /* 0x000ee4000800007f */
[----:B---3--:R-:W-:Y:S05]  /*d1e0*/  @!P0 BRA `(.L_x_12754) ;  /* 0xfffffffc00f08947 */ /* 0x008fea000383ffff */
.L_x_12747:
[----:B------:R-:W-:Y:S05]  /*d1f0*/  BSYNC B0 ;  /* 0x0000000000007941 */ /* 0x000fea0003800000 */
.L_x_12746:
[----:B------:R-:W-:Y:S05]  /*d200*/  EXIT ;  /* 0x000000000000794d */ /* 0x000fea0003800000 */
.L_x_12658:
[----:B0-----:R-:W-:-:S04]  /*d210*/  IMAD.U32 R3, RZ, RZ, UR40 ;  /* 0x00000028ff037e24 */ /* 0x001fc8000f8e00ff */
[----:B------:R0:W1:Y:S03]  /*d220*/  SYNCS.PHASECHK.TRANS64.TRYWAIT P1, [R3+URZ+0x30800], R0 ;  /* 0x03080000030075a7 */ /* 0x000066000802017f */
[----:B-1----:R-:W-:Y:S05]  /*d230*/  @!P1 NANOSLEEP.SYNCS 0x989680 ;  /* 0x009896800000995d */ /* 0x002fea0003900000 */
[----:B------:R-:W1:Y:S02]  /*d240*/  @!P1 SYNCS.PHASECHK.TRANS64 P1, [R3+URZ+0x30800], R0 ;  /* 0x03080000030095a7 */ /* 0x000e64000802007f */
[----:B-1----:R-:W-:Y:S05]  /*d250*/  @!P1 BRA `(.L_x_12658) ;  /* 0xfffffffc00ec9947 */ /* 0x002fea000383ffff */
[----:B------:R-:W-:Y:S05]  /*d260*/  BRA `(.L_x_12755) ;  /* 0xffffff4000407947 */ /* 0x000fea000383ffff */
.L_x_12662:
[----:B-1----:R1:W2:Y:S02]  /*d270*/  SYNCS.PHASECHK.TRANS64.TRYWAIT P2, [R0+URZ+0x30830], R5 ;  /* 0x03083005000075a7 */ /* 0x0022a4000804017f */
[----:B--2---:R-:W-:Y:S05]  /*d280*/  @!P2 NANOSLEEP.SYNCS 0x989680 ;  /* 0x009896800000a95d */ /* 0x004fea0003900000 */
[----:B------:R-:W2:Y:S02]  /*d290*/  @!P2 SYNCS.PHASECHK.TRANS64 P2, [R0+URZ+0x30830], R5 ;  /* 0x030830050000a5a7 */ /* 0x000ea4000804007f */
[----:B--2---:R-:W-:Y:S05]  /*d2a0*/  @!P2 BRA `(.L_x_12662) ;  /* 0xfffffffc00f0a947 */ /* 0x004fea000383ffff */
[----:B------:R-:W-:Y:S05]  /*d2b0*/  BRA `(.L_x_12661) ;  /* 0xffffff4000787947 */ /* 0x000fea000383ffff */
.L_x_12667:
[----:B-1----:R-:W-:-:S04]  /*d2c0*/  IMAD.U32 R9, RZ, RZ, UR6 ;  /* 0x00000006ff097e24 */ /* 0x002fc8000f8e00ff */
[----:B------:R1:W2:Y:S03]  /*d2d0*/  SYNCS.PHASECHK.TRANS64.TRYWAIT P2, [R9+URZ+0x30830], R8 ;  /* 0x03083008090075a7 */ /* 0x0002a6000804017f */
[----:B--2---:R-:W-:Y:S05]  /*d2e0*/  @!P2 NANOSLEEP.SYNCS 0x989680 ;  /* 0x009896800000a95d */ /* 0x004fea0003900000 */
[----:B------:R-:W2:Y:S02]  /*d2f0*/  @!P2 SYNCS.PHASECHK.TRANS64 P2, [R9+URZ+0x30830], R8 ;  /* 0x030830080900a5a7 */ /* 0x000ea4000804007f */
[----:B--2---:R-:W-:Y:S05]  /*d300*/  @!P2 BRA `(.L_x_12667) ;  /* 0xfffffffc00eca947 */ /* 0x004fea000383ffff */
[----:B------:R-:W-:Y:S05]  /*d310*/  BRA `(.L_x_12664) ;  /* 0xffffff7800bc7947 */ /* 0x000fea000383ffff */
.L_x_12671:
[----:B-1----:R-:W-:-:S04]  /*d320*/  MOV R9, UR6 ;  /* 0x0000000600097c02 */ /* 0x002fc80008000f00 */
[----:B------:R1:W2:Y:S03]  /*d330*/  SYNCS.PHASECHK.TRANS64.TRYWAIT P2, [R9+URZ+0x30850], R8 ;  /* 0x03085008090075a7 */ /* 0x0002a6000804017f */
[----:B--2---:R-:W-:Y:S05]  /*d340*/  @!P2 NANOSLEEP.SYNCS 0x989680 ;  /* 0x009896800000a95d */ /* 0x004fea0003900000 */
[----:B------:R-:W2:Y:S02]  /*d350*/  @!P2 SYNCS.PHASECHK.TRANS64 P2, [R9+URZ+0x30850], R8 ;  /* 0x030850080900a5a7 */ /* 0x000ea4000804007f */
[----:B--2---:R-:W-:Y:S05]  /*d360*/  @!P2 BRA `(.L_x_12671) ;  /* 0xfffffffc00eca947 */ /* 0x004fea000383ffff */
[----:B------:R-:W-:Y:S05]  /*d370*/  BRA `(.L_x_12668) ;  /* 0xffffff7c003c7947 */ /* 0x000fea000383ffff */
.L_x_12676:
[----:B-1----:R-:W-:-:S04]  /*d380*/  IMAD.U32 R5, RZ, RZ, UR12 ;  /* 0x0000000cff057e24 */ /* 0x002fc8000f8e00ff */
[----:B------:R1:W2:Y:S03]  /*d390*/  SYNCS.PHASECHK.TRANS64.TRYWAIT P0, [R5+URZ+0x30850], R0 ;  /* 0x03085000050075a7 */ /* 0x0002a6000800017f */
[----:B--2---:R-:W-:Y:S05]  /*d3a0*/  @!P0 NANOSLEEP.SYNCS 0x989680 ;  /* 0x009896800000895d */ /* 0x004fea0003900000 */
[----:B------:R-:W2:Y:S02]  /*d3b0*/  @!P0 SYNCS.PHASECHK.TRANS64 P0, [R5+URZ+0x30850], R0 ;  /* 0x03085000050085a7 */ /* 0x000ea4000800007f */
[----:B--2---:R-:W-:Y:S05]  /*d3c0*/  @!P0 BRA `(.L_x_12676) ;  /* 0xfffffffc00ec8947 */ /* 0x004fea000383ffff */
[----:B------:R-:W-:Y:S05]  /*d3d0*/  BRA `(.L_x_12675) ;  /* 0xffffffac00e87947 */ /* 0x000fea000383ffff */
.L_x_12682:
[----:B------:R-:W0:Y:S01]  /*d3e0*/  S2R R20, SR_TID.X ;  /* 0x0000000000147919 */ /* 0x000e220000002100 */
[----:B------:R-:W-:Y:S01]  /*d3f0*/  BSSY B0, `(.L_x_12756) ;  /* 0x000000a000007945 */ /* 0x000fe20003800000 */
[----:B------:R-:W-:Y:S01]  /*d400*/  MOV R12, RZ ;  /* 0x000000ff000c7202 */ /* 0x000fe20000000f00 */
        /* <DEDUP_REMOVED lines=8> */
.L_x_12757:
[----:B------:R-:W-:Y:S05]  /*d490*/  BSYNC B0 ;  /* 0x0000000000007941 */ /* 0x000fea0003800000 */
.L_x_12756:
[----:B------:R-:W-:Y:S05]  /*d4a0*/  BRA `(.L_x_12758) ;  /* 0xffffffcc00a87947 */ /* 0x000fea000383ffff */
.L_x_12684:
[----:B------:R-:W-:Y:S01]  /*d4b0*/  BSSY B0, `(.L_x_12759) ;  /* 0x0000006000007945 */ /* 0x000fe20003800000 */
[----:B------:R-:W-:-:S07]  /*d4c0*/  MOV R15, 0xffffffff ;  /* 0xffffffff000f7802 */ /* 0x000fce0000000f00 */
[----:B01----:R-:W-:Y:S05]  /*d4d0*/  WARPSYNC.COLLECTIVE R15, `(.L_x_12760) ;  /* 0x000000000f0c7348 */ /* 0x003fea0003c00000 */
[----:B------:R-:W-:Y:S02]  /*d4e0*/  ELECT P6, UR62, PT ;  /* 0x00000000003e782f */ /* 0x000fe400038c0000 */
[----:B------:R-:W-:Y:S01]  /*d4f0*/  MOV R14, UR62 ;  /* 0x0000003e000e7c02 */ /* 0x000fe20008000f00 */
[----:B01----:R-:W-:Y:S10]  /*d500*/  ENDCOLLECTIVE ;  /* 0x000000000000791b */ /* 0x003ff40003800000 */
.L_x_12760:
[----:B------:R-:W-:Y:S05]  /*d510*/  BSYNC B0 ;  /* 0x0000000000007941 */ /* 0x000fea0003800000 */
.L_x_12759:
[----:B------:R-:W-:Y:S05]  /*d520*/  BRA `(.L_x_12761) ;  /* 0xffffffcc00a47947 */ /* 0x000fea000383ffff */
.L_x_12686:
[----:B0-----:R0:W2:Y:S02]  /*d530*/  SYNCS.PHASECHK.TRANS64.TRYWAIT P0, [R3+URZ+0x30840], R0 ;  /* 0x03084000030075a7 */ /* 0x0010a4000800017f */
[----:B--2---:R-:W-:Y:S05]  /*d540*/  @!P0 NANOSLEEP.SYNCS 0x989680 ;  /* 0x009896800000895d */ /* 0x004fea0003900000 */
[----:B------:R-:W2:Y:S02]  /*d550*/  @!P0 SYNCS.PHASECHK.TRANS64 P0, [R3+URZ+0x30840], R0 ;  /* 0x03084000030085a7 */ /* 0x000ea4000800007f */
[----:B--2---:R-:W-:Y:S05]  /*d560*/  @!P0 BRA `(.L_x_12686) ;  /* 0xfffffffc00f08947 */ /* 0x004fea000383ffff */
[----:B------:R-:W-:Y:S05]  /*d570*/  BRA `(.L_x_12762) ;  /* 0xffffffd000047947 */ /* 0x000fea000383ffff */
.L_x_12689:
[----:B------:R-:W-:Y:S01]  /*d580*/  IMAD.MOV.U32 R13, RZ, RZ, R4 ;  /* 0x000000ffff0d7224 */ /* 0x000fe200078e0004 */
[----:B------:R-:W-:Y:S01]  /*d590*/  MOV R11, 0x181f ;  /* 0x0000181f000b7802 */ /* 0x000fe20000000f00 */
[----:B------:R-:W-:Y:S02]  /*d5a0*/  IMAD.MOV.U32 R12, RZ, RZ, RZ ;  /* 0x000000ffff0c7224 */ /* 0x000fe400078e00ff */
[----:B------:R-:W-:Y:S02]  /*d5b0*/  IMAD.MOV.U32 R15, RZ, RZ, -0x1 ;  /* 0xffffffffff0f7424 */ /* 0x000fe400078e00ff */
[----:B------:R-:W-:-:S07]  /*d5c0*/  IMAD R8, R6, 0xc0, R21 ;  /* 0x000000c006087824 */ /* 0x000fce00078e0215 */
[----:B------:R-:W-:Y:S05]  /*d5d0*/  WARPSYNC.COLLECTIVE R15, `(.L_x_12763) ;  /* 0x000000000f087348 */ /* 0x000fea0003c00000 */
[----:B------:R0:W1:Y:S02]  /*d5e0*/  SHFL.IDX P6, R14, R13, R12, R11 ;  /* 0x0000000c0d0e7389 */ /* 0x00006400000c000b */
[----:B01----:R-:W-:Y:S01]  /*d5f0*/  ENDCOLLECTIVE ;  /* 0x000000000000791b */ /* 0x003fe20003800000 */
.L_x_12763:
[----:B------:R-:W-:Y:S01]  /*d600*/  MOV R13, R0 ;  /* 0x00000000000d7202 */ /* 0x000fe20000000f00 */
[----:B------:R-:W-:-:S07]  /*d610*/  IMAD.MOV.U32 R2, RZ, RZ, R14 ;  /* 0x000000ffff027224 */ /* 0x000fce00078e000e */
[----:B------:R-:W-:Y:S05]  /*d620*/  WARPSYNC.COLLECTIVE R15, `(.L_x_12764) ;  /* 0x000000000f087348 */ /* 0x000fea0003c00000 */
[----:B------:R0:W1:Y:S02]  /*d630*/  SHFL.IDX P6, R14, R13, R12, R11 ;  /* 0x0000000c0d0e7389 */ /* 0x00006400000c000b */
[----:B01----:R-:W-:Y:S01]  /*d640*/  ENDCOLLECTIVE ;  /* 0x000000000000791b */ /* 0x003fe20003800000 */
.L_x_12764:
[----:B------:R-:W-:Y:S02]  /*d650*/  ULDC UR4, c[0x0][0x288] ;  /* 0x0000a20000047ab9 */ /* 0x000fe40000000800 */
[----:B------:R-:W-:-:S05]  /*d660*/  IMAD R6, R9, UR4, RZ ;  /* 0x0000000409067c24 */ /* 0x000fca000f8e02ff */
[----:B------:R-:W-:Y:S01]  /*d670*/  ISETP.GE.AND P1, PT, R8, R6, PT ;  /* 0x000000060800720c */ /* 0x000fe20003f26270 */
[----:B------:R-:W-:Y:S01]  /*d680*/  IMAD.MOV.U32 R13, RZ, RZ, R4 ;  /* 0x000000ffff0d7224 */ /* 0x000fe200078e0004 */
[----:B------:R-:W-:Y:S01]  /*d690*/  MOV R12, 0x1 ;  /* 0x00000001000c7802 */ /* 0x000fe20000000f00 */
[----:B------:R-:W-:-:S10]  /*d6a0*/  IMAD.MOV.U32 R3, RZ, RZ, R14 ;  /* 0x000000ffff037224 */ /* 0x000fd400078e000e */
[----:B------:R-:W-:Y:S05]  /*d6b0*/  WARPSYNC.COLLECTIVE R15, `(.L_x_12765) ;  /* 0x000000000f087348 */ /* 0x000fea0003c00000 */
[----:B------:R0:W1:Y:S02]  /*d6c0*/  SHFL.IDX P6, R14, R13, R12, R11 ;  /* 0x0000000c0d0e7389 */ /* 0x00006400000c000b */
[----:B01----:R-:W-:Y:S01]  /*d6d0*/  ENDCOLLECTIVE ;  /* 0x000000000000791b */ /* 0x003fe20003800000 */
.L_x_12765:
[----:B------:R-:W-:-:S05]  /*d6e0*/  @!P1 LEA R9, P2, R20, R3, 0x1 ;  /* 0x0000000314099211 */ /* 0x000fca00078408ff */
[----:B------:R-:W-:Y:S01]  /*d6f0*/  @!P1 IMAD.X R3, RZ, RZ, R2, P2 ;  /* 0x000000ffff039224 */ /* 0x000fe200010e0602 */
[----:B------:R-:W-:Y:S01]  /*d700*/  @!P1 MOV R2, R9 ;  /* 0x0000000900029202 */ /* 0x000fe20000000f00 */
[----:B------:R-:W-:Y:S02]  /*d710*/  VIADD R9, R8, 0x10 ;  /* 0x0000001008097836 */ /* 0x000fe40000000000 */
[----:B------:R-:W-:Y:S02]  /*d720*/  IMAD.MOV.U32 R13, RZ, RZ, R0 ;  /* 0x000000ffff0d7224 */ /* 0x000fe400078e0000 */
[----:B------:R-:W-:Y:S01]  /*d730*/  @!PT LDS RZ, [RZ] ;  /* 0x00000000fffff984 */ /* 0x000fe20000000800 */
[----:B------:R-:W-:Y:S01]  /*d740*/  @!PT LDS RZ, [RZ] ;  /* 0x00000000fffff984 */ /* 0x000fe20000000800 */
[----:B------:R-:W-:Y:S01]  /*d750*/  @!PT LDS RZ, [RZ] ;  /* 0x00000000fffff984 */ /* 0x000fe20000000800 */
[----:B------:R0:W-:Y:S01]  /*d760*/  @!P1 LDGSTS.E.BYPASS.LTC128B.128 [R27+0xc400], desc[UR46][R2.64], !P0 ;  /* 0x0c400000021b9fae */ /* 0x0001e2000c101d6e */
[----:B------:R-:W-:Y:S01]  /*d770*/  ISETP.GE.AND P1, PT, R9, R6, PT ;  /* 0x000000060900720c */ /* 0x000fe20003f26270 */
[----:B0-----:R-:W-:-:S12]  /*d780*/  IMAD.MOV.U32 R2, RZ, RZ, R14 ;  /* 0x000000ffff027224 */ /* 0x001fd800078e000e */
[----:B------:R-:W-:Y:S05]  /*d790*/  WARPSYNC.COLLECTIVE R15, `(.L_x_12766) ;  /* 0x000000000f087348 */ /* 0x000fea0003c00000 */
[----:B------:R0:W1:Y:S02]  /*d7a0*/  SHFL.IDX P6, R14, R13, R12, R11 ;  /* 0x0000000c0d0e7389 */ /* 0x00006400000c000b */
[----:B01----:R-:W-:Y:S01]  /*d7b0*/  ENDCOLLECTIVE ;  /* 0x000000000000791b */ /* 0x003fe20003800000 */
.L_x_12766:
[----:B------:R-:W-:Y:S01]  /*d7c0*/  MOV R13, R4 ;  /* 0x00000004000d7202 */ /* 0x000fe20000000f00 */
[----:B------:R-:W-:Y:S01]  /*d7d0*/  IMAD.MOV.U32 R12, RZ, RZ, 0x2 ;  /* 0x00000002ff0c7424 */ /* 0x000fe200078e00ff */
[----:B------:R-:W-:-:S13]  /*d7e0*/  @!P1 LEA R9, P2, R20, R14, 0x1 ;  /* 0x0000000e14099211 */ /* 0x000fda00078408ff */
[----:B------:R-:W-:Y:S05]  /*d7f0*/  WARPSYNC.COLLECTIVE R15, `(.L_x_12767) ;  /* 0x000000000f087348 */ /* 0x000fea0003c00000 */
[----:B------:R0:W1:Y:S02]  /*d800*/  SHFL.IDX P6, R14, R13, R12, R11 ;  /* 0x0000000c0d0e7389 */ /* 0x00006400000c000b */
[----:B01----:R-:W-:Y:S01]  /*d810*/  ENDCOLLECTIVE ;  /* 0x000000000000791b */ /* 0x003fe20003800000 */
.L_x_12767:
[----:B------:R-:W-:Y:S01]  /*d820*/  @!P1 IADD3.X R3, RZ, R2, RZ, P2, !PT ;  /* 0x00000002ff039210 */ /* 0x000fe200017fe4ff */
[----:B------:R-:W-:Y:S02]  /*d830*/  @!P1 IMAD.MOV.U32 R2, RZ, RZ, R9 ;  /* 0x000000ffff029224 */ /* 0x000fe400078e0009 */
[----:B------:R-:W-:-:S03]  /*d840*/  VIADD R9, R8, 0x20 ;  /* 0x0000002008097836 */ /* 0x000fc60000000000 */
[----:B------:R-:W-:Y:S01]  /*d850*/  @!PT LDS RZ, [RZ] ;  /* 0x00000000fffff984 */ /* 0x000fe20000000800 */
[----:B------:R-:W-:Y:S01]  /*d860*/  @!PT LDS RZ, [RZ] ;  /* 0x00000000fffff984 */ /* 0x000fe20000000800 */
[----:B------:R-:W-:Y:S01]  /*d870*/  @!PT LDS RZ, [RZ] ;  /* 0x00000000fffff984 */ /* 0x000fe20000000800 */
[----:B------:R0:W-:Y:S02]  /*d880*/  @!P1 LDGSTS.E.BYPASS.LTC128B.128 [R27+0xcc00], desc[UR46][R2.64], !P0 ;  /* 0x0cc00000021b9fae */ /* 0x0001e4000c101d6e */
[----:B------:R-:W-:Y:S02]  /*d890*/  ISETP.GE.AND P1, PT, R9, R6, PT ;  /* 0x000000060900720c */ /* 0x000fe40003f26270 */
[----:B------:R-:W-:Y:S01]  /*d8a0*/  MOV R13, R0 ;  /* 0x00000000000d7202 */ /* 0x000fe20000000f00 */
[----:B0-----:R-:W-:-:S10]  /*d8b0*/  IMAD.MOV.U32 R2, RZ, RZ, R14 ;  /* 0x000000ffff027224 */ /* 0x001fd400078e000e */
[----:B------:R-:W-:Y:S05]  /*d8c0*/  WARPSYNC.COLLECTIVE R15, `(.L_x_12768) ;  /* 0x000000000f087348 */ /* 0x000fea0003c00000 */
[----:B------:R0:W1:Y:S02]  /*d8d0*/  SHFL.IDX P6, R14, R13, R12, R11 ;  /* 0x0000000c0d0e7389 */ /* 0x00006400000c000b */
[----:B01----:R-:W-:Y:S01]  /*d8e0*/  ENDCOLLECTIVE ;  /* 0x000000000000791b */ /* 0x003fe20003800000 */
.L_x_12768:
[----:B------:R-:W-:Y:S02]  /*d8f0*/  IMAD.MOV.U32 R13, RZ, RZ, R4 ;  /* 0x000000ffff0d7224 */ /* 0x000fe400078e0004 */
[----:B------:R-:W-:Y:S01]  /*d900*/  IMAD.MOV.U32 R12, RZ, RZ, 0x3 ;  /* 0x00000003ff0c7424 */ /* 0x000fe200078e00ff */
[----:B------:R-:W-:-:S13]  /*d910*/  @!P1 LEA R9, P2, R20, R14, 0x1 ;  /* 0x0000000e14099211 */ /* 0x000fda00078408ff */
[----:B------:R-:W-:Y:S05]  /*d920*/  WARPSYNC.COLLECTIVE R15, `(.L_x_12769) ;  /* 0x000000000f087348 */ /* 0x000fea0003c00000 */
[----:B------:R0:W1:Y:S02]  /*d930*/  SHFL.IDX P6, R14, R13, R12, R11 ;  /* 0x0000000c0d0e7389 */ /* 0x00006400000c000b */
[----:B01----:R-:W-:Y:S01]  /*d940*/  ENDCOLLECTIVE ;  /* 0x000000000000791b */ /* 0x003fe20003800000 */
.L_x_12769:
[----:B------:R-:W-:Y:S02]  /*d950*/  @!P1 IMAD.X R3, RZ, RZ, R2, P2 ;  /* 0x000000ffff039224 */ /* 0x000fe400010e0602 */
[----:B------:R-:W-:Y:S01]  /*d960*/  @!P1 IMAD.MOV.U32 R2, RZ, RZ, R9 ;  /* 0x000000ffff029224 */ /* 0x000fe200078e0009 */
[----:B------:R-:W-:-:S04]  /*d970*/  IADD3 R9, R8, 0x30, RZ ;  /* 0x0000003008097810 */ /* 0x000fc80007ffe0ff */
[----:B------:R-:W-:Y:S01]  /*d980*/  @!PT LDS RZ, [RZ] ;  /* 0x00000000fffff984 */ /* 0x000fe20000000800 */
[----:B------:R-:W-:Y:S01]  /*d990*/  @!PT LDS RZ, [RZ] ;  /* 0x00000000fffff984 */ /* 0x000fe20000000800 */
[----:B------:R-:W-:Y:S01]  /*d9a0*/  @!PT LDS RZ, [RZ] ;  /* 0x00000000fffff984 */ /* 0x000fe20000000800 */
[----:B------:R0:W-:Y:S01]  /*d9b0*/  @!P1 LDGSTS.E.BYPASS.LTC128B.128 [R27+0xd400], desc[UR46][R2.64], !P0 ;  /* 0x0d400000021b9fae */ /* 0x0001e2000c101d6e */
[----:B------:R-:W-:Y:S01]  /*d9c0*/  ISETP.GE.AND P1, PT, R9, R6, PT ;  /* 0x000000060900720c */ /* 0x000fe20003f26270 */
[----:B------:R-:W-:Y:S01]  /*d9d0*/  IMAD.MOV.U32 R13, RZ, RZ, R0 ;  /* 0x000000ffff0d7224 */ /* 0x000fe200078e0000 */
[----:B0-----:R-:W-:-:S11]  /*d9e0*/  MOV R2, R14 ;  /* 0x0000000e00027202 */ /* 0x001fd60000000f00 */
[----:B------:R-:W-:Y:S05]  /*d9f0*/  WARPSYNC.COLLECTIVE R15, `(.L_x_12770) ;  /* 0x000000000f087348 */ /* 0x000fea0003c00000 */
[----:B------:R0:W1:Y:S02]  /*da00*/  SHFL.IDX P6, R14, R13, R12, R11 ;  /* 0x0000000c0d0e7389 */ /* 0x00006400000c000b */
[----:B01----:R-:W-:Y:S01]  /*da10*/  ENDCOLLECTIVE ;  /* 0x000000000000791b */ /* 0x003fe20003800000 */
.L_x_12770:
[----:B------:R-:W-:Y:S01]  /*da20*/  IMAD.MOV.U32 R13, RZ, RZ, R4 ;  /* 0x000000ffff0d7224 */ /* 0x000fe200078e0004 */
[----:B------:R-:W-:Y:S02]  /*da30*/  MOV R12, 0x4 ;  /* 0x00000004000c7802 */ /* 0x000fe40000000f00 */
[----:B------:R-:W-:-:S13]  /*da40*/  @!P1 LEA R9, P2, R20, R14, 0x1 ;  /* 0x0000000e14099211 */ /* 0x000fda00078408ff */
[----:B------:R-:W-:Y:S05]  /*da50*/  WARPSYNC.COLLECTIVE R15, `(.L_x_12771) ;  /* 0x000000000f087348 */ /* 0x000fea0003c00000 */
[----:B------:R0:W1:Y:S02]  /*da60*/  SHFL.IDX P6, R14, R13, R12, R11 ;  /* 0x0000000c0d0e7389 */ /* 0x00006400000c000b */
[----:B01----:R-:W-:Y:S01]  /*da70*/  ENDCOLLECTIVE ;  /* 0x000000000000791b */ /* 0x003fe20003800000 */
.L_x_12771:
[----:B------:R-:W-:Y:S01]  /*da80*/  @!P1 IMAD.X R3, RZ, RZ, R2, P2 ;  /* 0x000000ffff039224 */ /* 0x000fe200010e0602 */
[----:B------:R-:W-:Y:S01]  /*da90*/  @!P1 MOV R2, R9 ;  /* 0x0000000900029202 */ /* 0x000fe20000000f00 */
[----:B------:R-:W-:-:S04]  /*daa0*/  VIADD R9, R8, 0x40 ;  /* 0x0000004008097836 */ /* 0x000fc80000000000 */
[----:B------:R-:W-:Y:S01]  /*dab0*/  @!PT LDS RZ, [RZ] ;  /* 0x00000000fffff984 */ /* 0x000fe20000000800 */
[----:B------:R-:W-:Y:S01]  /*dac0*/  @!PT LDS RZ, [RZ] ;  /* 0x00000000fffff984 */ /* 0x000fe20000000800 */
[----:B------:R-:W-:Y:S01]  /*dad0*/  @!PT LDS RZ, [RZ] ;  /* 0x00000000fffff984 */ /* 0x000fe20000000800 */
[----:B------:R0:W-:Y:S01]  /*dae0*/  @!P1 LDGSTS.E.BYPASS.LTC128B.128 [R27+0xdc00], desc[UR46][R2.64], !P0 ;  /* 0x0dc00000021b9fae */ /* 0x0001e2000c101d6e */
[----:B------:R-:W-:Y:S01]  /*daf0*/  ISETP.GE.AND P1, PT, R9, R6, PT ;  /* 0x000000060900720c */ /* 0x000fe20003f26270 */
[----:B------:R-:W-:Y:S02]  /*db00*/  IMAD.MOV.U32 R13, RZ, RZ, R0 ;  /* 0x000000ffff0d7224 */ /* 0x000fe400078e0000 */
[----:B0-----:R-:W-:-:S10]  /*db10*/  IMAD.MOV.U32 R2, RZ, RZ, R14 ;  /* 0x000000ffff027224 */ /* 0x001fd400078e000e */
[----:B------:R-:W-:Y:S05]  /*db20*/  WARPSYNC.COLLECTIVE R15, `(.L_x_12772) ;  /* 0x000000000f087348 */ /* 0x000fea0003c00000 */
[----:B------:R0:W1:Y:S02]  /*db30*/  SHFL.IDX P6, R14, R13, R12, R11 ;  /* 0x0000000c0d0e7389 */ /* 0x00006400000c000b */
[----:B01----:R-:W-:Y:S01]  /*db40*/  ENDCOLLECTIVE ;  /* 0x000000000000791b */ /* 0x003fe20003800000 */
.L_x_12772:
[----:B------:R-:W-:Y:S01]  /*db50*/  MOV R13, R4 ;  /* 0x00000004000d7202 */ /* 0x000fe20000000f00 */
[----:B------:R-:W-:Y:S01]  /*db60*/  IMAD.MOV.U32 R12, RZ, RZ, 0x5 ;  /* 0x00000005ff0c7424 */ /* 0x000fe200078e00ff */
[----:B------:R-:W-:-:S13]  /*db70*/  @!P1 LEA R9, P2, R20, R14, 0x1 ;  /* 0x0000000e14099211 */ /* 0x000fda00078408ff */
[----:B------:R-:W-:Y:S05]  /*db80*/  WARPSYNC.COLLECTIVE R15, `(.L_x_12773) ;  /* 0x000000000f087348 */ /* 0x000fea0003c00000 */
[----:B------:R0:W1:Y:S02]  /*db90*/  SHFL.IDX P6, R14, R13, R12, R11 ;  /* 0x0000000c0d0e7389 */ /* 0x00006400000c000b */
[----:B01----:R-:W-:Y:S01]  /*dba0*/  ENDCOLLECTIVE ;  /* 0x000000000000791b */ /* 0x003fe20003800000 */
.L_x_12773:
        /* <DEDUP_REMOVED lines=13> */
.L_x_12774:
[----:B------:R-:W-:Y:S02]  /*dc80*/  IMAD.MOV.U32 R13, RZ, RZ, R4 ;  /* 0x000000ffff0d7224 */ /* 0x000fe400078e0004 */
[----:B------:R-:W-:Y:S01]  /*dc90*/  IMAD.MOV.U32 R12, RZ, RZ, 0x6 ;  /* 0x00000006ff0c7424 */ /* 0x000fe200078e00ff */
[----:B------:R-:W-:-:S13]  /*dca0*/  @!P1 LEA R9, P2, R20, R14, 0x1 ;  /* 0x0000000e14099211 */ /* 0x000fda00078408ff */
[----:B------:R-:W-:Y:S05]  /*dcb0*/  WARPSYNC.COLLECTIVE R15, `(.L_x_12775) ;  /* 0x000000000f087348 */ /* 0x000fea0003c00000 */
[----:B------:R0:W1:Y:S02]  /*dcc0*/  SHFL.IDX P6, R14, R13, R12, R11 ;  /* 0x0000000c0d0e7389 */ /* 0x00006400000c000b */
[----:B01----:R-:W-:Y:S01]  /*dcd0*/  ENDCOLLECTIVE ;  /* 0x000000000000791b */ /* 0x003fe20003800000 */
.L_x_12775:
        /* <DEDUP_REMOVED lines=13> */
.L_x_12776:
[----:B------:R-:W-:Y:S02]  /*ddb0*/  IMAD.MOV.U32 R13, RZ, RZ, R4 ;  /* 0x000000ffff0d7224 */ /* 0x000fe400078e0004 */
[----:B------:R-:W-:Y:S01]  /*ddc0*/  IMAD.MOV.U32 R12, RZ, RZ, 0x7 ;  /* 0x00000007ff0c7424 */ /* 0x000fe200078e00ff */
[----:B------:R-:W-:-:S13]  /*ddd0*/  @!P1 LEA R9, P2, R20, R14, 0x1 ;  /* 0x0000000e14099211 */ /* 0x000fda00078408ff */
[----:B------:R-:W-:Y:S05]  /*dde0*/  WARPSYNC.COLLECTIVE R15, `(.L_x_12777) ;  /* 0x000000000f087348 */ /* 0x000fea0003c00000 */
[----:B------:R0:W1:Y:S02]  /*ddf0*/  SHFL.IDX P6, R14, R13, R12, R11 ;  /* 0x0000000c0d0e7389 */ /* 0x00006400000c000b */
[----:B01----:R-:W-:Y:S01]  /*de00*/  ENDCOLLECTIVE ;  /* 0x000000000000791b */ /* 0x003fe20003800000 */
.L_x_12777:
        /* <DEDUP_REMOVED lines=8> */
[----:B------:R-:W-:Y:S01]  /*de90*/  IMAD.MOV.U32 R13, RZ, RZ, R0 ;  /* 0x000000ffff0d7224 */ /* 0x000fe200078e0000 */
[----:B0-----:R-:W-:Y:S02]  /*dea0*/  IADD3 R3, R8, 0x70, RZ ;  /* 0x0000007008037810 */ /* 0x001fe40007ffe0ff */
[----:B------:R-:W-:-:S09]  /*deb0*/  MOV R4, R14 ;  /* 0x0000000e00047202 */ /* 0x000fd20000000f00 */
[----:B------:R-:W-:Y:S05]  /*dec0*/  WARPSYNC.COLLECTIVE R15, `(.L_x_12778) ;  /* 0x000000000f087348 */ /* 0x000fea0003c00000 */
[----:B------:R0:W1:Y:S02]  /*ded0*/  SHFL.IDX P6, R14, R13, R12, R11 ;  /* 0x0000000c0d0e7389 */ /* 0x00006400000c000b */
[----:B01----:R-:W-:Y:S01]  /*dee0*/  ENDCOLLECTIVE ;  /* 0x000000000000791b */ /* 0x003fe20003800000 */
.L_x_12778:
[----:B------:R-:W-:Y:S02]  /*def0*/  ISETP.GE.AND P1, PT, R3, R6, PT ;  /* 0x000000060300720c */ /* 0x000fe40003f26270 */
[----:B------:R-:W-:Y:S01]  /*df00*/  MOV R13, R7 ;  /* 0x00000007000d7202 */ /* 0x000fe20000000f00 */
[----:B------:R-:W-:Y:S02]  /*df10*/  IMAD.MOV.U32 R12, RZ, RZ, RZ ;  /* 0x000000ffff0c7224 */ /* 0x000fe400078e00ff */
[----:B------:R-:W-:-:S08]  /*df20*/  IMAD.MOV.U32 R2, RZ, RZ, R14 ;  /* 0x000000ffff027224 */ /* 0x000fd000078e000e */
[----:B------:R-:W-:Y:S05]  /*df30*/  WARPSYNC.COLLECTIVE R15, `(.L_x_12779) ;  /* 0x000000000f087348 */ /* 0x000fea0003c00000 */
[----:B------:R0:W1:Y:S02]  /*df40*/  SHFL.IDX P6, R14, R13, R12, R11 ;  /* 0x0000000c0d0e7389 */ /* 0x00006400000c000b */
[----:B01----:R-:W-:Y:S01]  /*df50*/  ENDCOLLECTIVE ;  /* 0x000000000000791b */ /* 0x003fe20003800000 */
.L_x_12779:
[----:B------:R-:W-:-:S05]  /*df60*/  @!P1 LEA R2, P3, R20, R2, 0x1 ;  /* 0x0000000214029211 */ /* 0x000fca00078608ff */
[----:B------:R-:W-:-:S05]  /*df70*/  @!P1 IMAD.X R3, RZ, RZ, R4, P3 ;  /* 0x000000ffff039224 */ /* 0x000fca00018e0604 */
[----:B------:R-:W-:Y:S01]  /*df80*/  @!PT LDS RZ, [RZ] ;  /* 0x00000000fffff984 */ /* 0x000fe20000000800 */
[----:B------:R-:W-:Y:S01]  /*df90*/  @!PT LDS RZ, [RZ] ;  /* 0x00000000fffff984 */ /* 0x000fe20000000800 */
[----:B------:R-:W-:Y:S01]  /*dfa0*/  @!PT LDS RZ, [RZ] ;  /* 0x00000000fffff984 */ /* 0x000fe20000000800 */
[----:B------:R0:W-:Y:S01]  /*dfb0*/  @!P1 LDGSTS.E.BYPASS.LTC128B.128 [R27+0xfc00], desc[UR46][R2.64], !P0 ;  /* 0x0fc00000021b9fae */ /* 0x0001e2000c101d6e */
[----:B------:R-:W-:Y:S01]  /*dfc0*/  MOV R13, R5 ;  /* 0x00000005000d7202 */ /* 0x000fe20000000f00 */
[----:B------:R-:W-:-:S07]  /*dfd0*/  IMAD.MOV.U32 R0, RZ, RZ, R14 ;  /* 0x000000ffff007224 */ /* 0x000fce00078e000e */
[----:B0-----:R-:W-:Y:S05]  /*dfe0*/  WARPSYNC.COLLECTIVE R15, `(.L_x_12780) ;  /* 0x000000000f087348 */ /* 0x001fea0003c00000 */
[----:B------:R1:W2:Y:S02]  /*dff0*/  SHFL.IDX P6, R14, R13, R12, R11 ;  /* 0x0000000c0d0e7389 */ /* 0x0002a400000c000b */
[----:B012---:R-:W-:Y:S01]  /*e000*/  ENDCOLLECTIVE ;  /* 0x000000000000791b */ /* 0x007fe20003800000 */
.L_x_12780:
[----:B------:R-:W-:Y:S02]  /*e010*/  IMAD.MOV.U32 R13, RZ, RZ, R7 ;  /* 0x000000ffff0d7224 */ /* 0x000fe400078e0007 */
[----:B------:R-:W-:Y:S02]  /*e020*/  IMAD.MOV.U32 R12, RZ, RZ, 0x1 ;  /* 0x00000001ff0c7424 */ /* 0x000fe400078e00ff */
[----:B------:R-:W-:-:S07]  /*e030*/  IMAD.MOV.U32 R9, RZ, RZ, R14 ;  /* 0x000000ffff097224 */ /* 0x000fce00078e000e */
[----:B------:R-:W-:Y:S05]  /*e040*/  WARPSYNC.COLLECTIVE R15, `(.L_x_12781) ;  /* 0x000000000f087348 */ /* 0x000fea0003c00000 */
[----:B------:R0:W1:Y:S02]  /*e050*/  SHFL.IDX P6, R14, R13, R12, R11 ;  /* 0x0000000c0d0e7389 */ /* 0x00006400000c000b */
[----:B01----:R-:W-:Y:S01]  /*e060*/  ENDCOLLECTIVE ;  /* 0x000000000000791b */ /* 0x003fe20003800000 */
.L_x_12781:
[----:B------:R-:W-:Y:S02]  /*e070*/  @!P2 LEA R2, P1, R20, R9, 0x1 ;  /* 0x000000091402a211 */ /* 0x000fe400078208ff */
[----:B------:R-:W-:-:S03]  /*e080*/  IADD3 R9, R8, 0x90, RZ ;  /* 0x0000009008097810 */ /* 0x000fc60007ffe0ff */
[----:B------:R-:W-:Y:S01]  /*e090*/  @!P2 IMAD.X R3, RZ, RZ, R0, P1 ;  /* 0x000000ffff03a224 */ /* 0x000fe200008e0600 */
[----:B------:R-:W-:-:S04]  /*e0a0*/  ISETP.GE.AND P1, PT, R9, R6, PT ;  /* 0x000000060900720c */ /* 0x000fc80003f26270 */
[----:B------:R-:W-:Y:S01]  /*e0b0*/  @!PT LDS RZ, [RZ] ;  /* 0x00000000fffff984 */ /* 0x000fe20000000800 */
[----:B------:R-:W-:Y:S01]  /*e0c0*/  @!PT LDS RZ, [RZ] ;  /* 0x00000000fffff984 */ /* 0x000fe20000000800 */
[----:B------:R-:W-:Y:S01]  /*e0d0*/  @!PT LDS RZ, [RZ] ;  /* 0x00000000fffff984 */ /* 0x000fe20000000800 */
[----:B------:R0:W-:Y:S01]  /*e0e0*/  @!P2 LDGSTS.E.BYPASS.LTC128B.128 [R27+0x10400], desc[UR46][R2.64], !P0 ;  /* 0x10400000021bafae */ /* 0x0001e2000c101d6e */
[----:B------:R-:W-:Y:S01]  /*e0f0*/  IMAD.MOV.U32 R13, RZ, RZ, R5 ;  /* 0x000000ffff0d7224 */ /* 0x000fe200078e0005 */
[----:B------:R-:W-:-:S07]  /*e100*/  MOV R0, R14 ;  /* 0x0000000e00007202 */ /* 0x000fce0000000f00 */
[----:B0-----:R-:W-:Y:S05]  /*e110*/  WARPSYNC.COLLECTIVE R15, `(.L_x_12782) ;  /* 0x000000000f087348 */ /* 0x001fea0003c00000 */
[----:B------:R1:W2:Y:S02]  /*e120*/  SHFL.IDX P6, R14, R13, R12, R11 ;  /* 0x0000000c0d0e7389 */ /* 0x0002a400000c000b */
[----:B012---:R-:W-:Y:S01]  /*e130*/  ENDCOLLECTIVE ;  /* 0x000000000000791b */ /* 0x007fe20003800000 */
.L_x_12782:
[----:B------:R-:W-:Y:S01]  /*e140*/  IMAD.MOV.U32 R13, RZ, RZ, R7 ;  /* 0x000000ffff0d7224 */ /* 0x000fe200078e0007 */
[----:B------:R-:W-:Y:S02]  /*e150*/  MOV R12, 0x2 ;  /* 0x00000002000c7802 */ /* 0x000fe40000000f00 */
[----:B------:R-:W-:-:S04]  /*e160*/  @!P1 LEA R14, P2, R20, R14, 0x1 ;  /* 0x0000000e140e9211 */ /* 0x000fc800078408ff */
[----:B------:R-:W-:Y:S01]  /*e170*/  @!P1 MOV R2, R14 ;  /* 0x0000000e00029202 */ /* 0x000fe20000000f00 */
[----:B------:R-:W-:-:S08]  /*e180*/  @!P1 IMAD.X R9, RZ, RZ, R0, P2 ;  /* 0x000000ffff099224 */ /* 0x000fd000010e0600 */
[----:B------:R-:W-:Y:S05]  /*e190*/  WARPSYNC.COLLECTIVE R15, `(.L_x_12783) ;  /* 0x000000000f087348 */ /* 0x000fea0003c00000 */
[----:B------:R0:W1:Y:S02]  /*e1a0*/  SHFL.IDX P6, R14, R13, R12, R11 ;  /* 0x0000000c0d0e7389 */ /* 0x00006400000c000b */
[----:B01----:R-:W-:Y:S01]  /*e1b0*/  ENDCOLLECTIVE ;  /* 0x000000000000791b */ /* 0x003fe20003800000 */
.L_x_12783:
[----:B------:R-:W-:-:S05]  /*e1c0*/  @!P1 IMAD.MOV.U32 R3, RZ, RZ, R9 ;  /* 0x000000ffff039224 */ /* 0x000fca00078e0009 */
[----:B------:R-:W-:Y:S01]  /*e1d0*/  @!PT LDS RZ, [RZ] ;  /* 0x00000000fffff984 */ /* 0x000fe20000000800 */
[----:B------:R-:W-:Y:S01]  /*e1e0*/  @!PT LDS RZ, [RZ] ;  /* 0x00000000fffff984 */ /* 0x000fe20000000800 */
[----:B------:R-:W-:Y:S01]  /*e1f0*/  @!PT LDS RZ, [RZ] ;  /* 0x00000000fffff984 */ /* 0x000fe20000000800 */
[----:B------:R0:W-:Y:S01]  /*e200*/  @!P1 LDGSTS.E.BYPASS.LTC128B.128 [R27+0x10c00], desc[UR46][R2.64], !P0 ;  /* 0x10c00000021b9fae */ /* 0x0001e2000c101d6e */
[----:B------:R-:W-:Y:S01]  /*e210*/  IMAD.MOV.U32 R13, RZ, RZ, R5 ;  /* 0x000000ffff0d7224 */ /* 0x000fe200078e0005 */
[----:B0-----:R-:W-:Y:S01]  /*e220*/  IADD3 R3, R8, 0xa0, RZ ;  /* 0x000000a008037810 */ /* 0x001fe20007ffe0ff */
[----:B------:R-:W-:-:S03]  /*e230*/  IMAD.MOV.U32 R0, RZ, RZ, R14 ;  /* 0x000000ffff007224 */ /* 0x000fc600078e000e */
[----:B------:R-:W-:-:S13]  /*e240*/  ISETP.GE.AND P1, PT, R3, R6, PT ;  /* 0x000000060300720c */ /* 0x000fda0003f26270 */
[----:B------:R-:W-:Y:S05]  /*e250*/  WARPSYNC.COLLECTIVE R15, `(.L_x_12784) ;  /* 0x000000000f087348 */ /* 0x000fea0003c00000 */
[----:B------:R0:W1:Y:S02]  /*e260*/  SHFL.IDX P6, R14, R13, R12, R11 ;  /* 0x0000000c0d0e7389 */ /* 0x00006400000c000b */
[----:B01----:R-:W-:Y:S01]  /*e270*/  ENDCOLLECTIVE ;  /* 0x000000000000791b */ /* 0x003fe20003800000 */
.L_x_12784:
[----:B------:R-:W-:Y:S01]  /*e280*/  IMAD.MOV.U32 R13, RZ, RZ, R7 ;  /* 0x000000ffff0d7224 */ /* 0x000fe200078e0007 */
[----:B------:R-:W-:Y:S02]  /*e290*/  MOV R12, 0x3 ;  /* 0x00000003000c7802 */ /* 0x000fe40000000f00 */
[----:B------:R-:W-:-:S13]  /*e2a0*/  @!P1 LEA R2, P2, R20, R14, 0x1 ;  /* 0x0000000e14029211 */ /* 0x000fda00078408ff */
[----:B------:R-:W-:Y:S05]  /*e2b0*/  WARPSYNC.COLLECTIVE R15, `(.L_x_12785) ;  /* 0x000000000f087348 */ /* 0x000fea0003c00000 */
[----:B------:R0:W1:Y:S02]  /*e2c0*/  SHFL.IDX P6, R14, R13, R12, R11 ;  /* 0x0000000c0d0e7389 */ /* 0x00006400000c000b */
[----:B01----:R-:W-:Y:S01]  /*e2d0*/  ENDCOLLECTIVE ;  /* 0x000000000000791b */ /* 0x003fe20003800000 */
.L_x_12785:
[----:B------:R-:W-:-:S05]  /*e2e0*/  @!P1 IMAD.X R3, RZ, RZ, R0, P2 ;  /* 0x000000ffff039224 */ /* 0x000fca00010e0600 */
[----:B------:R-:W-:Y:S01]  /*e2f0*/  @!PT LDS RZ, [RZ] ;  /* 0x00000000fffff984 */ /* 0x000fe20000000800 */
[----:B------:R-:W-:Y:S01]  /*e300*/  @!PT LDS RZ, [RZ] ;  /* 0x00000000fffff984 */ /* 0x000fe20000000800 */
[----:B------:R-:W-:Y:S01]  /*e310*/  @!PT LDS RZ, [RZ] ;  /* 0x00000000fffff984 */ /* 0x000fe20000000800 */
[----:B------:R0:W-:Y:S01]  /*e320*/  @!P1 LDGSTS.E.BYPASS.LTC128B.128 [R27+0x11400], desc[UR46][R2.64], !P0 ;  /* 0x11400000021b9fae */ /* 0x0001e2000c101d6e */
[----:B------:R-:W-:Y:S02]  /*e330*/  IMAD.MOV.U32 R13, RZ, RZ, R5 ;  /* 0x000000ffff0d7224 */ /* 0x000fe400078e0005 */
[----:B------:R-:W-:-:S07]  /*e340*/  IMAD.MOV.U32 R7, RZ, RZ, R14 ;  /* 0x000000ffff077224 */ /* 0x000fce00078e000e */
[----:B0-----:R-:W-:Y:S05]  /*e350*/  WARPSYNC.COLLECTIVE R15, `(.L_x_12786) ;  /* 0x000000000f087348 */ /* 0x001fea0003c00000 */
[----:B------:R1:W2:Y:S02]  /*e360*/  SHFL.IDX P6, R14, R13, R12, R11 ;  /* 0x0000000c0d0e7389 */ /* 0x0002a400000c000b */
[----:B012---:R-:W-:Y:S01]  /*e370*/  ENDCOLLECTIVE ;  /* 0x000000000000791b */ /* 0x007fe20003800000 */
.L_x_12786:
[----:B------:R-:W-:Y:S05]  /*e380*/  BRA `(.L_x_12787) ;  /* 0xffffffcc00f47947 */ /* 0x000fea000383ffff */
.L_x_12691:
[----:B0-----:R0:W1:Y:S02]  /*e390*/  SYNCS.PHASECHK.TRANS64.TRYWAIT P0, [R9+URZ+0x30820], R0 ;  /* 0x03082000090075a7 */ /* 0x001064000800017f */
[----:B-1----:R-:W-:Y:S05]  /*e3a0*/  @!P0 NANOSLEEP.SYNCS 0x989680 ;  /* 0x009896800000895d */ /* 0x002fea0003900000 */
[----:B------:R-:W1:Y:S02]  /*e3b0*/  @!P0 SYNCS.PHASECHK.TRANS64 P0, [R9+URZ+0x30820], R0 ;  /* 0x03082000090085a7 */ /* 0x000e64000800007f */
[----:B-1----:R-:W-:Y:S05]  /*e3c0*/  @!P0 BRA `(.L_x_12691) ;  /* 0xfffffffc00f08947 */ /* 0x002fea000383ffff */
[----:B------:R-:W-:Y:S05]  /*e3d0*/  BRA `(.L_x_12788) ;  /* 0xffffffd000387947 */ /* 0x000fea000383ffff */
.L_x_12698:
[----:B-1----:R1:W2:Y:S02]  /*e3e0*/  SYNCS.PHASECHK.TRANS64.TRYWAIT P0, [R2+URZ+0x30840], R3 ;  /* 0x03084003020075a7 */ /* 0x0022a4000800017f */
[----:B--2---:R-:W-:Y:S05]  /*e3f0*/  @!P0 NANOSLEEP.SYNCS 0x989680 ;  /* 0x009896800000895d */ /* 0x004fea0003900000 */
[----:B------:R-:W2:Y:S02]  /*e400*/  @!P0 SYNCS.PHASECHK.TRANS64 P0, [R2+URZ+0x30840], R3 ;  /* 0x03084003020085a7 */ /* 0x000ea4000800007f */
[----:B--2---:R-:W-:Y:S05]  /*e410*/  @!P0 BRA `(.L_x_12698) ;  /* 0xfffffffc00f08947 */ /* 0x004fea000383ffff */
[----:B------:R-:W-:Y:S05]  /*e420*/  BRA `(.L_x_12789) ;  /* 0xffffffd000dc7947 */ /* 0x000fea000383ffff */
.L_x_12703:
[----:B0-----:R0:W1:Y:S02]  /*e430*/  SYNCS.PHASECHK.TRANS64.TRYWAIT P0, [R2+URZ+0x60], R3 ;  /* 0x00006003020075a7 */ /* 0x001064000800017f */
[----:B-1----:R-:W-:Y:S05]  /*e440*/  @!P0 NANOSLEEP.SYNCS 0x989680 ;  /* 0x009896800000895d */ /* 0x002fea0003900000 */
[----:B------:R-:W1:Y:S02]  /*e450*/  @!P0 SYNCS.PHASECHK.TRANS64 P0, [R2+URZ+0x60], R3 ;  /* 0x00006003020085a7 */ /* 0x000e64000800007f */
[----:B-1----:R-:W-:Y:S05]  /*e460*/  @!P0 BRA `(.L_x_12703) ;  /* 0xfffffffc00f08947 */ /* 0x002fea000383ffff */
[----:B------:R-:W-:Y:S05]  /*e470*/  BRA `(.L_x_12790) ;  /* 0xffffffd400687947 */ /* 0x000fea000383ffff */
.L_x_12712:
[----:B0-----:R0:W1:Y:S02]  /*e480*/  SYNCS.PHASECHK.TRANS64.TRYWAIT P0, [R2+URZ+0x30840], R3 ;  /* 0x03084003020075a7 */ /* 0x001064000800017f */
[----:B-1----:R-:W-:Y:S05]  /*e490*/  @!P0 NANOSLEEP.SYNCS 0x989680 ;  /* 0x009896800000895d */ /* 0x002fea0003900000 */
[----:B------:R-:W1:Y:S02]  /*e4a0*/  @!P0 SYNCS.PHASECHK.TRANS64 P0, [R2+URZ+0x30840], R3 ;  /* 0x03084003020085a7 */ /* 0x000e64000800007f */
[----:B-1----:R-:W-:Y:S05]  /*e4b0*/  @!P0 BRA `(.L_x_12712) ;  /* 0xfffffffc00f08947 */ /* 0x002fea000383ffff */
[----:B------:R-:W-:Y:S05]  /*e4c0*/  BRA `(.L_x_12791) ;  /* 0xffffffd800a47947 */ /* 0x000fea000383ffff */
.L_x_12717:
[----:B0-----:R0:W1:Y:S02]  /*e4d0*/  SYNCS.PHASECHK.TRANS64.TRYWAIT P0, [R5+URZ+0x60], R22 ;  /* 0x00006016050075a7 */ /* 0x001064000800017f */
[----:B-1----:R-:W-:Y:S05]  /*e4e0*/  @!P0 NANOSLEEP.SYNCS 0x989680 ;  /* 0x009896800000895d */ /* 0x002fea0003900000 */
[----:B------:R-:W1:Y:S02]  /*e4f0*/  @!P0 SYNCS.PHASECHK.TRANS64 P0, [R5+URZ+0x60], R22 ;  /* 0x00006016050085a7 */ /* 0x000e64000800007f */
[----:B-1----:R-:W-:Y:S05]  /*e500*/  @!P0 BRA `(.L_x_12717) ;  /* 0xfffffffc00f08947 */ /* 0x002fea000383ffff */
[----:B------:R-:W-:Y:S05]  /*e510*/  BRA `(.L_x_12792) ;  /* 0xffffffdc00247947 */ /* 0x000fea000383ffff */
.L_x_12725:
[----:B0-----:R0:W1:Y:S02]  /*e520*/  SYNCS.PHASECHK.TRANS64.TRYWAIT P0, [R2+URZ+0x30840], R3 ;  /* 0x03084003020075a7 */ /* 0x001064000800017f */
[----:B-1----:R-:W-:Y:S05]  /*e530*/  @!P0 NANOSLEEP.SYNCS 0x989680 ;  /* 0x009896800000895d */ /* 0x002fea0003900000 */
[----:B------:R-:W1:Y:S02]  /*e540*/  @!P0 SYNCS.PHASECHK.TRANS64 P0, [R2+URZ+0x30840], R3 ;  /* 0x03084003020085a7 */ /* 0x000e64000800007f */
[----:B-1----:R-:W-:Y:S05]  /*e550*/  @!P0 BRA `(.L_x_12725) ;  /* 0xfffffffc00f08947 */ /* 0x002fea000383ffff */
[----:B------:R-:W-:Y:S05]  /*e560*/  BRA `(.L_x_12793) ;  /* 0xffffffe000347947 */ /* 0x000fea000383ffff */
.L_x_12730:
[----:B0-----:R0:W1:Y:S02]  /*e570*/  SYNCS.PHASECHK.TRANS64.TRYWAIT P0, [R5+URZ+0x60], R2 ;  /* 0x00006002050075a7 */ /* 0x001064000800017f */
[----:B-1----:R-:W-:Y:S05]  /*e580*/  @!P0 NANOSLEEP.SYNCS 0x989680 ;  /* 0x009896800000895d */ /* 0x002fea0003900000 */
[----:B------:R-:W1:Y:S02]  /*e590*/  @!P0 SYNCS.PHASECHK.TRANS64 P0, [R5+URZ+0x60], R2 ;  /* 0x00006002050085a7 */ /* 0x000e64000800007f */
[----:B-1----:R-:W-:Y:S05]  /*e5a0*/  @!P0 BRA `(.L_x_12730) ;  /* 0xfffffffc00f08947 */ /* 0x002fea000383ffff */
[----:B------:R-:W-:Y:S05]  /*e5b0*/  BRA `(.L_x_12794) ;  /* 0xffffffe000b87947 */ /* 0x000fea000383ffff */
.L_x_12738:
[----:B0-----:R0:W1:Y:S02]  /*e5c0*/  SYNCS.PHASECHK.TRANS64.TRYWAIT P0, [R3+URZ+0x30860], R0 ;  /* 0x03086000030075a7 */ /* 0x001064000800017f */
[----:B-1----:R-:W-:Y:S05]  /*e5d0*/  @!P0 NANOSLEEP.SYNCS 0x989680 ;  /* 0x009896800000895d */ /* 0x002fea0003900000 */
[----:B------:R-:W1:Y:S02]  /*e5e0*/  @!P0 SYNCS.PHASECHK.TRANS64 P0, [R3+URZ+0x30860], R0 ;  /* 0x03086000030085a7 */ /* 0x000e64000800007f */
[----:B-1----:R-:W-:Y:S05]  /*e5f0*/  @!P0 BRA `(.L_x_12738) ;  /* 0xfffffffc00f08947 */ /* 0x002fea000383ffff */
[----:B------:R-:W-:Y:S05]  /*e600*/  BRA `(.L_x_12795) ;  /* 0xffffffe400707947 */ /* 0x000fea000383ffff */
.L_x_12744:
[----:B0-----:R0:W1:Y:S02]  /*e610*/  SYNCS.PHASECHK.TRANS64.TRYWAIT P0, [R9+URZ+0x30820], R0 ;  /* 0x03082000090075a7 */ /* 0x001064000800017f */
[----:B-1----:R-:W-:Y:S05]  /*e620*/  @!P0 NANOSLEEP.SYNCS 0x989680 ;  /* 0x009896800000895d */ /* 0x002fea0003900000 */
[----:B------:R-:W1:Y:S02]  /*e630*/  @!P0 SYNCS.PHASECHK.TRANS64 P0, [R9+URZ+0x30820], R0 ;  /* 0x03082000090085a7 */ /* 0x000e64000800007f */
[----:B-1----:R-:W-:Y:S05]  /*e640*/  @!P0 BRA `(.L_x_12744) ;  /* 0xfffffffc00f08947 */ /* 0x002fea000383ffff */
[----:B------:R-:W-:Y:S05]  /*e650*/  BRA `(.L_x_12796) ;  /* 0xffffffe800347947 */ /* 0x000fea000383ffff */
.L_x_12745:
[----:B------:R-:W1:Y:S01]  /*e660*/  S2R R2, SR_TID.X ;  /* 0x0000000000027919 */ /* 0x000e620000002100 */
[----:B------:R-:W-:Y:S01]  /*e670*/  BSSY B0, `(.L_x_12797) ;  /* 0x000000a000007945 */ /* 0x000fe20003800000 */
[----:B------:R-:W-:Y:S01]  /*e680*/  IMAD.MOV.U32 R12, RZ, RZ, RZ ;  /* 0x000000ffff0c7224 */ /* 0x000fe200078e00ff */
[----:B------:R-:W-:Y:S01]  /*e690*/  MOV R15, 0xffffffff ;  /* 0xffffffff000f7802 */ /* 0x000fe20000000f00 */
[----:B------:R-:W-:Y:S01]  /*e6a0*/  IMAD.MOV.U32 R11, RZ, RZ, 0x1f ;  /* 0x0000001fff0b7424 */ /* 0x000fe200078e00ff */
[----:B-1----:R-:W-:-:S04]  /*e6b0*/  SHF.R.U32.HI R2, RZ, 0x5, R2 ;  /* 0x00000005ff027819 */ /* 0x002fc80000011602 */
[----:B------:R-:W-:-:S04]  /*e6c0*/  LOP3.LUT R2, R2, 0x3, RZ, 0xc0, !PT ;  /* 0x0000000302027812 */ /* 0x000fc800078ec0ff */
[----:B------:R-:W-:-:S07]  /*e6d0*/  MOV R13, R2 ;  /* 0x00000002000d7202 */ /* 0x000fce0000000f00 */
[----:B0-----:R-:W-:Y:S05]  /*e6e0*/  WARPSYNC.COLLECTIVE R15, `(.L_x_12798) ;  /* 0x000000000f087348 */ /* 0x001fea0003c00000 */
[----:B------:R1:W2:Y:S02]  /*e6f0*/  SHFL.IDX P6, R14, R13, R12, R11 ;  /* 0x0000000c0d0e7389 */ /* 0x0002a400000c000b */
[----:B012---:R-:W-:Y:S01]  /*e700*/  ENDCOLLECTIVE ;  /* 0x000000000000791b */ /* 0x007fe20003800000 */
.L_x_12798:
[----:B------:R-:W-:Y:S05]  /*e710*/  BSYNC B0 ;  /* 0x0000000000007941 */ /* 0x000fea0003800000 */
.L_x_12797:
[----:B------:R-:W-:Y:S05]  /*e720*/  BRA `(.L_x_12799) ;  /* 0xffffffe8001c7947 */ /* 0x000fea000383ffff */
.L_x_12748:
[----:B------:R-:W-:Y:S01]  /*e730*/  BSSY B1, `(.L_x_12800) ;  /* 0x0000006000017945 */ /* 0x000fe20003800000 */
[----:B------:R-:W-:-:S07]  /*e740*/  IMAD.MOV.U32 R15, RZ, RZ, -0x1 ;  /* 0xffffffffff0f7424 */ /* 0x000fce00078e00ff */
[----:B0-----:R-:W-:Y:S05]  /*e750*/  WARPSYNC.COLLECTIVE R15, `(.L_x_12801) ;  /* 0x000000000f0c7348 */ /* 0x001fea0003c00000 */
[----:B------:R-:W-:Y:S02]  /*e760*/  ELECT P6, UR62, PT ;  /* 0x00000000003e782f */ /* 0x000fe400038c0000 */
[----:B------:R-:W-:Y:S01]  /*e770*/  MOV R14, UR62 ;  /* 0x0000003e000e7c02 */ /* 0x000fe20008000f00 */
[----:B0-----:R-:W-:Y:S10]  /*e780*/  ENDCOLLECTIVE ;  /* 0x000000000000791b */ /* 0x001ff40003800000 */
.L_x_12801:
[----:B------:R-:W-:Y:S05]  /*e790*/  BSYNC B1 ;  /* 0x0000000000017941 */ /* 0x000fea0003800000 */
.L_x_12800:
[----:B------:R-:W-:Y:S05]  /*e7a0*/  BRA `(.L_x_12802) ;  /* 0xffffffe800147947 */ /* 0x000fea000383ffff */
.L_x_12750:
[----:B0-----:R0:W1:Y:S02]  /*e7b0*/  SYNCS.PHASECHK.TRANS64.TRYWAIT P0, [R7+URZ], R2 ;  /* 0x00000002070075a7 */ /* 0x001064000800017f */
[----:B-1----:R-:W-:Y:S05]  /*e7c0*/  @!P0 NANOSLEEP.SYNCS 0x989680 ;  /* 0x009896800000895d */ /* 0x002fea0003900000 */
[----:B------:R-:W1:Y:S02]  /*e7d0*/  @!P0 SYNCS.PHASECHK.TRANS64 P0, [R7+URZ], R2 ;  /* 0x00000002070085a7 */ /* 0x000e64000800007f */
[----:B-1----:R-:W-:Y:S05]  /*e7e0*/  @!P0 BRA `(.L_x_12750) ;  /* 0xfffffffc00f08947 */ /* 0x002fea000383ffff */
[----:B------:R-:W-:Y:S05]  /*e7f0*/  BRA `(.L_x_12803) ;  /* 0xffffffe800487947 */ /* 0x000fea000383ffff */
.L_x_12751:
[----:B-1----:R1:W2:Y:S02]  /*e800*/  SYNCS.PHASECHK.TRANS64.TRYWAIT P0, [R3+URZ], R0 ;  /* 0x00000000030075a7 */ /* 0x0022a4000800017f */
[----:B--2---:R-:W-:Y:S05]  /*e810*/  @!P0 NANOSLEEP.SYNCS 0x989680 ;  /* 0x009896800000895d */ /* 0x004fea0003900000 */
[----:B------:R-:W2:Y:S02]  /*e820*/  @!P0 SYNCS.PHASECHK.TRANS64 P0, [R3+URZ], R0 ;  /* 0x00000000030085a7 */ /* 0x000ea4000800007f */
[----:B--2---:R-:W-:Y:S05]  /*e830*/  @!P0 BRA `(.L_x_12751) ;  /* 0xfffffffc00f08947 */ /* 0x004fea000383ffff */
[----:B------:R-:W-:Y:S05]  /*e840*/  BRA `(.L_x_12804) ;  /* 0xffffffe8003c7947 */ /* 0x000fea000383ffff */
.L_x_12753:
[----:B-1----:R1:W2:Y:S02]  /*e850*/  SYNCS.PHASECHK.TRANS64.TRYWAIT P0, [R5+URZ], R2 ;  /* 0x00000002050075a7 */ /* 0x0022a4000800017f */
[----:B--2---:R-:W-:Y:S05]  /*e860*/  @!P0 NANOSLEEP.SYNCS 0x989680 ;  /* 0x009896800000895d */ /* 0x004fea0003900000 */
[----:B------:R-:W2:Y:S02]  /*e870*/  @!P0 SYNCS.PHASECHK.TRANS64 P0, [R5+URZ], R2 ;  /* 0x00000002050085a7 */ /* 0x000ea4000800007f */
[----:B--2---:R-:W-:Y:S05]  /*e880*/  @!P0 BRA `(.L_x_12753) ;  /* 0xfffffffc00f08947 */ /* 0x004fea000383ffff */
[----:B------:R-:W-:Y:S05]  /*e890*/  BRA `(.L_x_12805) ;  /* 0xffffffe800407947 */ /* 0x000fea000383ffff */
.L_x_12806:
        /* <DEDUP_REMOVED lines=14> */
.L_x_15328:


//--------------------- .text._ZN7cutlass13device_kernelIN5flash11enable_sm90INS1_16FlashAttnFwdSm90INS1_25CollectiveMainloopFwdSm90ILi2EN4cute5tupleIJNS5_1CILi1EEES8_S8_EEENS6_IJNS7_ILi192EEESA_NS7_ILi64EEEEEELi64ENS_10bfloat16_tEfNS_4arch4Sm90ELb0ELb0ELb1ELb1ELb0ELb0ELb0ELb0ELb1ELb1ELb0ELb0EEENS1_21CollectiveEpilogueFwdINS6_IJSA_SB_SA_EEES9_SD_SF_Li384ELb1ELb1ELb0ELb0EEENS1_36VarlenDynamicPersistentTileSchedulerILi192ELi192ELi384ELi128ELb0ELb1ELb1ELb0ELb1ELb1EEEEEEEEEvNT_6ParamsE --------------------------
	.section	.text._ZN7cutlass13device_kernelIN5flash11enable_sm90INS1_16FlashAttnFwdSm90INS1_25CollectiveMainloopFwdSm90ILi2EN4cute5tupleIJNS5_1CILi1EEES8_S8_EEENS6_IJNS7_ILi192EEESA_NS7_ILi64EEEEEELi64ENS_10bfloat16_tEfNS_4arch4Sm90ELb0ELb0ELb1ELb1ELb0ELb0ELb0ELb0ELb1ELb1ELb0ELb0EEENS1_21CollectiveEpilogueFwdINS6_IJSA_SB_SA_EEES9_SD_SF_Li384ELb1ELb1ELb0ELb0EEENS1_36VarlenDynamicPersistentTileSchedulerILi192ELi192ELi384ELi128ELb0ELb1ELb1ELb0ELb1ELb1EEEEEEEEEvNT_6ParamsE,"ax",@progbits
	.align	128
.text._ZN7cutlass13device_kernelIN5flash11enable_sm90INS1_16FlashAttnFwdSm90INS1_25CollectiveMainloopFwdSm90ILi2EN4cute5tupleIJNS5_1CILi1EEES8_S8_EEENS6_IJNS7_ILi192EEESA_NS7_ILi64EEEEEELi64ENS_10bfloat16_tEfNS_4arch4Sm90ELb0ELb0ELb1ELb1ELb0ELb0ELb0ELb0ELb1ELb1ELb0ELb0EEENS1_21CollectiveEpilogueFwdINS6_IJSA_SB_SA_EEES9_SD_SF_Li384ELb1ELb1ELb0ELb0EEENS1_36VarlenDynamicPersistentTileSchedulerILi192ELi192ELi384ELi128ELb0ELb1ELb1ELb0ELb1ELb1EEEEEEEEEvNT_6ParamsE:
        .type           _ZN7cutlass13device_kernelIN5flash11enable_sm90INS1_16FlashAttnFwdSm90INS1_25CollectiveMainloopFwdSm90ILi2EN4cute5tupleIJNS5_1CILi1EEES8_S8_EEENS6_IJNS7_ILi192EEESA_NS7_ILi64EEEEEELi64ENS_10bfloat16_tEfNS_4arch4Sm90ELb0ELb0ELb1ELb1ELb0ELb0ELb0ELb0ELb1ELb1ELb0ELb0EEENS1_21CollectiveEpilogueFwdINS6_IJSA_SB_SA_EEES9_SD_SF_Li384ELb1ELb1ELb0ELb0EEENS1_36VarlenDynamicPersistentTileSchedulerILi192ELi192ELi384ELi128ELb0ELb1ELb1ELb0ELb1ELb1EEEEEEEEEvNT_6ParamsE,@function
        .size           _ZN7cutlass13device_kernelIN5flash11enable_sm90INS1_16FlashAttnFwdSm90INS1_25CollectiveMainloopFwdSm90ILi2EN4cute5tupleIJNS5_1CILi1EEES8_S8_EEENS6_IJNS7_ILi192EEESA_NS7_ILi64EEEEEELi64ENS_10bfloat16_tEfNS_4arch4Sm90ELb0ELb0ELb1ELb1ELb0ELb0ELb0ELb0ELb1ELb1ELb0ELb0EEENS1_21CollectiveEpilogueFwdINS6_IJSA_SB_SA_EEES9_SD_SF_Li384ELb1ELb1ELb0ELb0EEENS1_36VarlenDynamicPersistentTileSchedulerILi192ELi192ELi384ELi128ELb0ELb1ELb1ELb0ELb1ELb1EEEEEEEEEvNT_6ParamsE,(.L_x_15329 - _ZN7cutlass13device_kernelIN5flash11enable_sm90INS1_16FlashAttnFwdSm90INS1_25CollectiveMainloopFwdSm90ILi2EN4cute5tupleIJNS5_1CILi1EEES8_S8_EEENS6_IJNS7_ILi192EEESA_NS7_ILi64EEEEEELi64ENS_10bfloat16_tEfNS_4arch4Sm90ELb0ELb0ELb1ELb1ELb0ELb0ELb0ELb0ELb1ELb1ELb0ELb0EEENS1_21CollectiveEpilogueFwdINS6_IJSA_SB_SA_EEES9_SD_SF_Li384ELb1ELb1ELb0ELb0EEENS1_36VarlenDynamicPersistentTileSchedulerILi192ELi192ELi384ELi128ELb0ELb1ELb1ELb0ELb1ELb1EEEEEEEEEvNT_6ParamsE)
        .other          _ZN7cutlass13device_kernelIN5flash11enable_sm90INS1_16FlashAttnFwdSm90INS1_25CollectiveMainloopFwdSm90ILi2EN4cute5tupleIJNS5_1CILi1EEES8_S8_EEENS6_IJNS7_ILi192EEESA_NS7_ILi64EEEEEELi64ENS_10bfloat16_tEfNS_4arch4Sm90ELb0ELb0ELb1ELb1ELb0ELb0ELb0ELb0ELb1ELb1ELb0ELb0EEENS1_21CollectiveEpilogueFwdINS6_IJSA_SB_SA_EEES9_SD_SF_Li384ELb1ELb1ELb0ELb0EEENS1_36VarlenDynamicPersistentTileSchedulerILi192ELi192ELi384ELi128ELb0ELb1ELb1ELb0ELb1ELb1EEEEEEEEEvNT_6ParamsE,@"STO_CUDA_ENTRY STV_DEFAULT"
_ZN7cutlass13device_kernelIN5flash11enable_sm90INS1_16FlashAttnFwdSm90INS1_25CollectiveMainloopFwdSm90ILi2EN4cute5tupleIJNS5_1CILi1EEES8_S8_EEENS6_IJNS7_ILi192EEESA_NS7_ILi64EEEEEELi64ENS_10bfloat16_tEfNS_4arch4Sm90ELb0ELb0ELb1ELb1ELb0ELb0ELb0ELb0ELb1ELb1ELb0ELb0EEENS1_21CollectiveEpilogueFwdINS6_IJSA_SB_SA_EEES9_SD_SF_Li384ELb1ELb1ELb0ELb0EEENS1_36VarlenDynamicPersistentTileSchedulerILi192ELi192ELi384ELi128ELb0ELb1ELb1ELb0ELb1ELb1EEEEEEEEEvNT_6ParamsE:
        /* <DEDUP_REMOVED lines=18> */
.L_x_12808:
[----:B------:R-:W-:Y:S05]  /*0120*/  BSYNC B0 ;  /* 0x0000000000007941 */ /* 0x000fea0003800000 */
.L_x_12807:
        /* <DEDUP_REMOVED lines=41> */
.L_x_12809:
        /* <DEDUP_REMOVED lines=22> */
.L_x_12810:
        /* <DEDUP_REMOVED lines=18> */
.L_x_12811:
        /* <DEDUP_REMOVED lines=22> */
.L_x_12812:
        /* <DEDUP_REMOVED lines=22> */
.L_x_12813:
[----:B------:R-:W-:Y:S01]  /*0900*/  PLOP3.LUT P0, PT, PT, PT, UP0, 0x80, 0x0 ;  /* 0x000000000000781c */ /* 0x000fe20003f0f008 */
[----:B------:R-:W-:Y:S01]  /*0910*/  UMOV UR36, 0x1 ;  /* 0x0000000100247882 */ /* 0x000fe20000000000 */
[----:B------:R-:W-:Y:S01]  /*0920*/  NOP ;  /* 0x0000000000007918 */ /* 0x000fe20000000000 */
[----:B------:R-:W-:Y:S01]  /*0930*/  USEL UR36, UR36, 0x2, !UP0 ;  /* 0x0000000224247887 */ /* 0x000fe2000c000000 */
[----:B------:R-:W-:Y:S01]  /*0940*/  ULDC.64 UR48, c[0x0][0x208] ;  /* 0x0000820000307ab9 */ /* 0x000fe20000000a00 */
[----:B012-4-:R-:W-:Y:S08]  /*0950*/  BAR.SYNC.DEFER_BLOCKING 0x0 ;  /* 0x0000000000007b1d */ /* 0x017ff00000010000 */
[----:B------:R-:W-:Y:S05]  /*0960*/  @!P0 BRA `(.L_x_12814) ;  /* 0x000000a000588947 */ /* 0x000fea0003800000 */
.L_x_12815:
        /* <DEDUP_REMOVED lines=25> */
[----:B------:R-:W-:Y:S02]  /*0b00*/  UMOV UR38, URZ ;  /* 0x0000003f00267c82 */ /* 0x000fe40008000000 */
[CC--:B------:R-:W-:Y:S02]  /*0b10*/  LEA.HI R3, R0.reuse, R14.reuse, RZ, 0x4 ;  /* 0x0000000e00037211 */ /* 0x0c0fe400078f20ff */
[----:B------:R-:W-:-:S02]  /*0b20*/  LEA.HI R2, R0, R14, RZ, 0x7 ;  /* 0x0000000e00027211 */ /* 0x000fc400078f38ff */
[----:B------:R-:W-:Y:S02]  /*0b30*/  SHF.R.S32.HI R4, RZ, 0x4, R3 ;  /* 0x00000004ff047819 */ /* 0x000fe40000011403 */
[----:B------:R-:W-:Y:S02]  /*0b40*/  LOP3.LUT R6, R2, 0xffffff80, RZ, 0xc0, !PT ;  /* 0xffffff8002067812 */ /* 0x000fe400078ec0ff */
[C---:B------:R-:W-:Y:S02]  /*0b50*/  LEA.HI R5, R3.reuse, R4, RZ, 0x1 ;  /* 0x0000000403057211 */ /* 0x040fe400078f08ff */
[----:B------:R-:W-:Y:S01]  /*0b60*/  LEA.HI R7, R0, R14, RZ, 0x2 ;  /* 0x0000000e00077211 */ /* 0x000fe200078f10ff */
[----:B------:R-:W-:Y:S01]  /*0b70*/  IMAD.IADD R16, R14, 0x1, -R6 ;  /* 0x000000010e107824 */ /* 0x000fe200078e0a06 */
[----:B------:R-:W-:Y:S02]  /*0b80*/  LOP3.LUT R3, R3, 0xfffffff0, RZ, 0xc0, !PT ;  /* 0xfffffff003037812 */ /* 0x000fe400078ec0ff */
[----:B------:R-:W-:-:S02]  /*0b90*/  LOP3.LUT R5, R5, 0x1ffffffe, RZ, 0xc0, !PT ;  /* 0x1ffffffe05057812 */ /* 0x000fc400078ec0ff */
[----:B------:R-:W-:Y:S02]  /*0ba0*/  LOP3.LUT R7, R7, 0xfffffffc, RZ, 0xc0, !PT ;  /* 0xfffffffc07077812 */ /* 0x000fe400078ec0ff */
[----:B------:R-:W-:Y:S01]  /*0bb0*/  IADD3 R3, R14, -R3, RZ ;  /* 0x800000030e037210 */ /* 0x000fe20007ffe0ff */
[----:B------:R-:W-:Y:S01]  /*0bc0*/  IMAD.IADD R5, R4, 0x1, -R5 ;  /* 0x0000000104057824 */ /* 0x000fe200078e0a05 */
[----:B------:R-:W-:Y:S01]  /*0bd0*/  SHF.R.S32.HI R9, RZ, 0x1f, R16 ;  /* 0x0000001fff097819 */ /* 0x000fe20000011410 */
[----:B------:R-:W-:Y:S01]  /*0be0*/  IMAD.IADD R11, R14, 0x1, -R7 ;  /* 0x000000010e0b7824 */ /* 0x000fe200078e0a07 */
[----:B------:R-:W-:Y:S01]  /*0bf0*/  SHF.R.S32.HI R4, RZ, 0x1f, R3 ;  /* 0x0000001fff047819 */ /* 0x000fe20000011403 */
[----:B------:R-:W-:Y:S01]  /*0c00*/  IMAD.SHL.U32 R5, R5, 0x8, RZ ;  /* 0x0000000805057824 */ /* 0x000fe200078e00ff */
[----:B------:R-:W-:Y:S02]  /*0c10*/  LEA.HI R10, R9, R16, RZ, 0x2 ;  /* 0x00000010090a7211 */ /* 0x000fe400078f10ff */
[----:B------:R-:W-:-:S02]  /*0c20*/  LEA.HI R4, R4, R3, RZ, 0x3 ;  /* 0x0000000304047211 */ /* 0x000fc400078f18ff */
[----:B------:R-:W-:Y:S02]  /*0c30*/  LEA.HI R12, R11, R11, RZ, 0x1 ;  /* 0x0000000b0b0c7211 */ /* 0x000fe400078f08ff */
[----:B------:R-:W-:Y:S02]  /*0c40*/  LEA.HI R6, R0, R14, RZ, 0x5 ;  /* 0x0000000e00067211 */ /* 0x000fe400078f28ff */
[--C-:B------:R-:W-:Y:S02]  /*0c50*/  SHF.R.S32.HI R8, RZ, 0x2, R10.reuse ;  /* 0x00000002ff087819 */ /* 0x100fe4000001140a */
[----:B------:R-:W-:Y:S01]  /*0c60*/  SHF.R.S32.HI R7, RZ, 0x1f, R10 ;  /* 0x0000001fff077819 */ /* 0x000fe2000001140a */
[----:B------:R-:W-:Y:S01]  /*0c70*/  IMAD.SHL.U32 R6, R6, 0x20, RZ ;  /* 0x0000002006067824 */ /* 0x000fe200078e00ff */
[----:B------:R-:W-:Y:S02]  /*0c80*/  SHF.R.S32.HI R15, RZ, 0x7, R2 ;  /* 0x00000007ff0f7819 */ /* 0x000fe40000011402 */
[C---:B------:R-:W-:Y:S01]  /*0c90*/  LOP3.LUT R2, R4.reuse, 0xfffffff8, RZ, 0xc0, !PT ;  /* 0xfffffff804027812 */ /* 0x040fe200078ec0ff */
[----:B------:R-:W-:Y:S01]  /*0ca0*/  IMAD.SHL.U32 R4, R4, 0x40, RZ ;  /* 0x0000004004047824 */ /* 0x000fe200078e00ff */
[----:B------:R-:W-:-:S02]  /*0cb0*/  LOP3.LUT R12, R12, 0x1ffffffe, RZ, 0xc0, !PT ;  /* 0x1ffffffe0c0c7812 */ /* 0x000fc400078ec0ff */
[----:B------:R-:W-:Y:S01]  /*0cc0*/  LEA.HI R7, R7, R8, RZ, 0x3 ;  /* 0x0000000807077211 */ /* 0x000fe200078f18ff */
[----:B------:R-:W-:Y:S01]  /*0cd0*/  IMAD.IADD R2, R3, 0x1, -R2 ;  /* 0x0000000103027824 */ /* 0x000fe200078e0a02 */
[----:B------:R-:W-:Y:S01]  /*0ce0*/  LOP3.LUT R6, R6, 0xfffffc00, RZ, 0xc0, !PT ;  /* 0xfffffc0006067812 */ /* 0x000fe200078ec0ff */
[----:B------:R-:W-:Y:S01]  /*0cf0*/  IMAD.IADD R13, R11, 0x1, -R12 ;  /* 0x000000010b0d7824 */ /* 0x000fe200078e0a0c */
[----:B------:R-:W-:Y:S01]  /*0d00*/  LOP3.LUT R11, R7, 0xfffffff8, RZ, 0xc0, !PT ;  /* 0xfffffff8070b7812 */ /* 0x000fe200078ec0ff */
[----:B------:R-:W-:Y:S01]  /*0d10*/  IMAD.HI R7, R15, 0x55555556, RZ ;  /* 0x555555560f077827 */ /* 0x000fe200078e02ff */
[C---:B------:R-:W-:Y:S02]  /*0d20*/  R2P PR, R2.reuse, 0x6 ;  /* 0x0000000602007804 */ /* 0x040fe40000000000 */
[----:B------:R-:W-:Y:S01]  /*0d30*/  LEA.HI R9, R9, R16, RZ, 0x5 ;  /* 0x0000001009097211 */ /* 0x000fe200078f28ff */
[----:B------:R-:W-:Y:S01]  /*0d40*/  IMAD.SHL.U32 R2, R2, 0x40, RZ ;  /* 0x0000004002027824 */ /* 0x000fe200078e00ff */
[----:B------:R-:W-:Y:S01]  /*0d50*/  LEA.HI R7, R7, R7, RZ, 0x1 ;  /* 0x0000000707077211 */ /* 0x000fe200078f08ff */
[----:B------:R-:W-:Y:S01]  /*0d60*/  IMAD.IADD R12, R8, 0x1, -R11 ;  /* 0x00000001080c7824 */ /* 0x000fe200078e0a0b */
[----:B------:R-:W-:Y:S01]  /*0d70*/  LEA R8, R3, R6, 0x6 ;  /* 0x0000000603087211 */ /* 0x000fe200078e30ff */
[----:B------:R-:W-:Y:S01]  /*0d80*/  IMAD.MOV.U32 R11, RZ, RZ, -0x2 ;  /* 0xfffffffeff0b7424 */ /* 0x000fe200078e00ff */
[----:B------:R-:W-:Y:S01]  /*0d90*/  SHF.R.S32.HI R9, RZ, 0x5, R9 ;  /* 0x00000005ff097819 */ /* 0x000fe20000011409 */
[----:B------:R-:W-:Y:S01]  /*0da0*/  IMAD R7, R7, -0x3, R15 ;  /* 0xfffffffd07077824 */ /* 0x000fe200078e020f */
[----:B------:R-:W-:Y:S01]  /*0db0*/  LOP3.LUT R2, R2, 0x1c0, RZ, 0xc0, !PT ;  /* 0x000001c002027812 */ /* 0x000fe200078ec0ff */
[----:B------:R-:W-:Y:S01]  /*0dc0*/  IMAD.IADD R3, R5, 0x1, R8 ;  /* 0x0000000105037824 */ /* 0x000fe200078e0208 */
[----:B------:R-:W-:-:S02]  /*0dd0*/  LOP3.LUT R10, R10, 0x7ffffffc, RZ, 0xc0, !PT ;  /* 0x7ffffffc0a0a7812 */ /* 0x000fc400078ec0ff */
[----:B------:R-:W-:Y:S02]  /*0de0*/  LEA R12, R9, R12, 0x4 ;  /* 0x0000000c090c7211 */ /* 0x000fe400078e20ff */
[----:B------:R-:W-:Y:S01]  /*0df0*/  LOP3.LUT R5, R2, 0x8, R5, 0xf8, !PT ;  /* 0x0000000802057812 */ /* 0x000fe200078ef805 */
[----:B------:R-:W-:Y:S01]  /*0e00*/  IMAD.IADD R10, R16, 0x1, -R10 ;  /* 0x00000001100a7824 */ /* 0x000fe200078e0a0a */
[----:B------:R-:W-:Y:S01]  /*0e10*/  SHF.R.U32.HI R2, RZ, 0x3, R2 ;  /* 0x00000003ff027819 */ /* 0x000fe20000011602 */
[----:B------:R0:W-:Y:S01]  /*0e20*/  STL [R1+0x18], R3 ;  /* 0x0000180301007387 */ /* 0x0001e20000100800 */
[----:B------:R-:W-:Y:S01]  /*0e30*/  LEA.HI R0, R0, R14, RZ, 0x3 ;  /* 0x0000000e00007211 */ /* 0x000fe200078f18ff */
[----:B------:R-:W-:Y:S01]  /*0e40*/  IMAD.MOV.U32 R16, RZ, RZ, 0x40 ;  /* 0x00000040ff107424 */ /* 0x000fe200078e00ff */
[----:B------:R-:W-:Y:S01]  /*0e50*/  LOP3.LUT R5, R5, R2, RZ, 0x3c, !PT ;  /* 0x0000000205057212 */ /* 0x000fe200078e3cff */
[----:B------:R-:W-:Y:S01]  /*0e60*/  IMAD R2, R10, R11, 0xc0 ;  /* 0x000000c00a027424 */ /* 0x000fe200078e020b */
[----:B------:R-:W-:-:S02]  /*0e70*/  LOP3.LUT R155, R0, 0xfffffff8, RZ, 0xc0, !PT ;  /* 0xfffffff8009b7812 */ /* 0x000fc400078ec0ff */
[----:B------:R-:W-:Y:S02]  /*0e80*/  SHF.R.S32.HI R157, RZ, 0x3, R0 ;  /* 0x00000003ff9d7819 */ /* 0x000fe40000011400 */
[----:B------:R-:W-:Y:S01]  /*0e90*/  LOP3.LUT R4, R4, 0x7ffffe00, RZ, 0xc0, !PT ;  /* 0x7ffffe0004047812 */ /* 0x000fe200078ec0ff */
[----:B0-----:R-:W-:Y:S01]  /*0ea0*/  IMAD R3, R7, 0x40, R12 ;  /* 0x0000004007037824 */ /* 0x001fe200078e020c */
[----:B------:R0:W-:Y:S01]  /*0eb0*/  STL [R1+0x10], R2 ;  /* 0x0000100201007387 */ /* 0x0001e20000100800 */
[----:B------:R-:W-:Y:S01]  /*0ec0*/  IMAD.IADD R155, R14, 0x1, -R155 ;  /* 0x000000010e9b7824 */ /* 0x000fe200078e0a9b */
[----:B------:R-:W-:Y:S01]  /*0ed0*/  SEL R16, R16, 0xffffffc0, !P2 ;  /* 0xffffffc010107807 */ /* 0x000fe20005000000 */
[----:B------:R-:W-:Y:S01]  /*0ee0*/  IMAD R0, R13, 0x8, R3 ;  /* 0x000000080d007824 */ /* 0x000fe200078e0203 */
[----:B------:R1:W-:Y:S02]  /*0ef0*/  STL [R1+0xc], R3 ;  /* 0x00000c0301007387 */ /* 0x0003e40000100800 */
[----:B------:R-:W-:-:S02]  /*0f00*/  SHF.L.U32 R156, R155, 0x3, RZ ;  /* 0x000000039b9c7819 */ /* 0x000fc400000006ff */
[----:B------:R1:W-:Y:S01]  /*0f10*/  STL [R1+0x14], R0 ;  /* 0x0000140001007387 */ /* 0x0003e20000100800 */
[----:B0-----:R-:W-:Y:S02]  /*0f20*/  IADD3 R2, R5, R4, R6 ;  /* 0x0000000405027210 */ /* 0x001fe40007ffe006 */
[----:B------:R-:W-:Y:S02]  /*0f30*/  SHF.R.S32.HI R4, RZ, 0x1f, R156 ;  /* 0x0000001fff047819 */ /* 0x000fe4000001149c */
[----:B------:R-:W-:-:S05]  /*0f40*/  LEA R2, R2, UR39, 0x1 ;  /* 0x0000002702027c11 */ /* 0x000fca000f8e08ff */
[C---:B------:R-:W-:Y:S02]  /*0f50*/  VIADD R17, R2.reuse, 0x1e800 ;  /* 0x0001e80002117836 */ /* 0x040fe40000000000 */
[----:B------:R-:W-:Y:S02]  /*0f60*/  VIADD R152, R2, 0x1e820 ;  /* 0x0001e82002987836 */ /* 0x000fe40000000000 */
[C---:B------:R-:W-:Y:S02]  /*0f70*/  @P1 VIADD R152, R17.reuse, 0xffffffe0 ;  /* 0xffffffe011981836 */ /* 0x040fe40000000000 */
[----:B------:R-:W-:Y:S02]  /*0f80*/  IMAD.IADD R17, R17, 0x1, R16 ;  /* 0x0000000111117824 */ /* 0x000fe400078e0210 */
[----:B------:R-:W-:Y:S01]  /*0f90*/  IMAD.IADD R16, R16, 0x1, R152 ;  /* 0x0000000110107824 */ /* 0x000fe200078e0298 */
[C---:B------:R-:W-:Y:S01]  /*0fa0*/  IADD3 R153, R152.reuse, 0xc000, RZ ;  /* 0x0000c00098997810 */ /* 0x040fe20007ffe0ff */
[----:B-1----:R-:W-:-:S07]  /*0fb0*/  VIADD R154, R152, 0x6000 ;  /* 0x00006000989a7836 */ /* 0x002fce0000000000 */
.L_x_12845:
[----:B012---:R-:W0:Y:S01]  /*0fc0*/  LDC.64 R4, c[0x0][0xc88] ;  /* 0x00032200ff047b82 */ /* 0x007e220000000a00 */
[----:B------:R-:W-:Y:S01]  /*0fd0*/  ULDC.64 UR8, c[0x0][0xa28] ;  /* 0x00028a0000087ab9 */ /* 0x000fe20000000a00 */
[----:B------:R-:W-:Y:S01]  /*0fe0*/  ULDC.64 UR10, c[0x0][0xa20] ;  /* 0x00028800000a7ab9 */ /* 0x000fe20000000a00 */
[----:B------:R-:W-:Y:S01]  /*0ff0*/  ULDC UR4, c[0x0][0x424] ;  /* 0x0001090000047ab9 */ /* 0x000fe20000000800 */
        /* <DEDUP_REMOVED lines=10> */
[----:B------:R-:W-:Y:S02]  /*10a0*/  @UP0 ULEA UR8, UP2, UR40, UR8, 0x2 ;  /* 0x0000000828080291 */ /* 0x000fe4000f84103f */
[----:B------:R-:W-:Y:S02]  /*10b0*/  @UP1 ULEA UR10, UP3, UR40, UR10, 0x2 ;  /* 0x0000000a280a1291 */ /* 0x000fe4000f86103f */
[----:B------:R-:W-:Y:S02]  /*10c0*/  @UP0 ULEA.HI.X UR9, UR40, UR9, UR41, 0x2, UP2 ;  /* 0x0000000928090291 */ /* 0x000fe400090f1429 */
[----:B------:R-:W-:Y:S01]  /*10d0*/  @UP1 ULEA.HI.X UR11, UR40, UR11, UR41, 0x2, UP3 ;  /* 0x0000000b280b1291 */ /* 0x000fe200098f1429 */
[----:B------:R-:W-:Y:S02]  /*10e0*/  IMAD.U32 R4, RZ, RZ, UR8 ;  /* 0x00000008ff047e24 */ /* 0x000fe4000f8e00ff */
[----:B------:R-:W-:-:S02]  /*10f0*/  IMAD.U32 R6, RZ, RZ, UR10 ;  /* 0x0000000aff067e24 */ /* 0x000fc4000f8e00ff */
[----:B------:R-:W-:Y:S01]  /*1100*/  IMAD.U32 R5, RZ, RZ, UR9 ;  /* 0x00000009ff057e24 */ /* 0x000fe2000f8e00ff */
[----:B------:R-:W-:Y:S01]  /*1110*/  ULDC.64 UR8, c[0x0][0x418] ;  /* 0x0001060000087ab9 */ /* 0x000fe20000000a00 */
[----:B------:R-:W-:-:S03]  /*1120*/  IMAD.U32 R7, RZ, RZ, UR11 ;  /* 0x0000000bff077e24 */ /* 0x000fc6000f8e00ff */
[----:B------:R-:W2:Y:S04]  /*1130*/  @P0 LDG.E R4, desc[UR48][R4.64] ;  /* 0x0000003004040981 */ /* 0x000ea8000c1e1900 */
[----:B------:R-:W3:Y:S01]  /*1140*/  @P1 LDG.E R6, desc[UR48][R6.64] ;  /* 0x0000003006061981 */ /* 0x000ee2000c1e1900 */
[----:B------:R-:W-:Y:S01]  /*1150*/  UISETP.NE.U32.AND UP0, UPT, UR8, URZ, UPT ;  /* 0x0000003f0800728c */ /* 0x000fe2000bf05070 */
[----:B------:R-:W-:Y:S01]  /*1160*/  IMAD.MOV.U32 R0, RZ, RZ, RZ ;  /* 0x000000ffff007224 */ /* 0x000fe200078e00ff */
[----:B------:R-:W-:Y:S01]  /*1170*/  UMOV UR42, UR5 ;  /* 0x00000005002a7c82 */ /* 0x000fe20008000000 */
[----:B------:R-:W-:Y:S01]  /*1180*/  ULDC UR5, c[0x0][0x2f0] ;  /* 0x0000bc0000057ab9 */ /* 0x000fe20000000800 */
[----:B------:R-:W-:Y:S01]  /*1190*/  UISETP.NE.AND.EX UP0, UPT, UR9, URZ, UPT, UP0 ;  /* 0x0000003f0900728c */ /* 0x000fe2000bf05300 */
[----:B------:R-:W-:Y:S01]  /*11a0*/  MOV R3, RZ ;  /* 0x000000ff00037202 */ /* 0x000fe20000000f00 */
[----:B------:R-:W-:Y:S01]  /*11b0*/  UMOV UR50, URZ ;  /* 0x0000003f00327c82 */ /* 0x000fe20008000000 */
[----:B------:R-:W-:Y:S01]  /*11c0*/  UMOV UR43, UR6 ;  /* 0x00000006002b7c82 */ /* 0x000fe20008000000 */
[----:B------:R-:W-:Y:S01]  /*11d0*/  USEL UR4, UR4, 0x1, UP0 ;  /* 0x0000000104047887 */ /* 0x000fe20008000000 */
[----:B------:R-:W-:Y:S01]  /*11e0*/  IMAD.MOV.U32 R151, RZ, RZ, RZ ;  /* 0x000000ffff977224 */ /* 0x000fe200078e00ff */
[----:B-----5:R-:W-:-:S02]  /*11f0*/  CS2R R20, SRZ ;  /* 0x0000000000147805 */ /* 0x020fc4000001ff00 */
[----:B------:R-:W-:Y:S01]  /*1200*/  CS2R R22, SRZ ;  /* 0x0000000000167805 */ /* 0x000fe2000001ff00 */
[----:B------:R-:W-:Y:S01]  /*1210*/  UIMAD UR4, UR4, UR5, URZ ;  /* 0x00000005040472a4 */ /* 0x000fe2000f8e023f */
[----:B------:R-:W-:Y:S02]  /*1220*/  CS2R R28, SRZ ;  /* 0x00000000001c7805 */ /* 0x000fe4000001ff00 */
[----:B------:R-:W-:Y:S02]  /*1230*/  CS2R R30, SRZ ;  /* 0x00000000001e7805 */ /* 0x000fe4000001ff00 */
[----:B------:R-:W-:Y:S02]  /*1240*/  CS2R R32, SRZ ;  /* 0x0000000000207805 */ /* 0x000fe4000001ff00 */
[----:B------:R-:W-:Y:S02]  /*1250*/  CS2R R34, SRZ ;  /* 0x0000000000227805 */ /* 0x000fe4000001ff00 */
[----:B------:R-:W-:-:S02]  /*1260*/  CS2R R36, SRZ ;  /* 0x0000000000247805 */ /* 0x000fc4000001ff00 */
[----:B--2---:R-:W-:Y:S02]  /*1270*/  @P0 R2UR UR50, R4 ;  /* 0x00000000043202ca */ /* 0x004fe400000e0000 */
[----:B------:R-:W-:Y:S02]  /*1280*/  PLOP3.LUT P0, PT, PT, PT, PT, 0x80, 0x0 ;  /* 0x000000000000781c */ /* 0x000fe40003f0f070 */
        /* <DEDUP_REMOVED lines=15> */
.L_x_12816:
[----:B------:R-:W-:Y:S01]  /*1380*/  UIADD3 UR50, -UR50, UR4, URZ ;  /* 0x0000000432327290 */ /* 0x000fe2000fffe13f */
[----:B------:R-:W-:Y:S02]  /*1390*/  CS2R R38, SRZ ;  /* 0x0000000000267805 */ /* 0x000fe4000001ff00 */
[----:B------:R-:W-:Y:S02]  /*13a0*/  CS2R R40, SRZ ;  /* 0x0000000000287805 */ /* 0x000fe4000001ff00 */
[----:B------:R-:W-:Y:S01]  /*13b0*/  CS2R R42, SRZ ;  /* 0x00000000002a7805 */ /* 0x000fe2000001ff00 */
[----:B------:R-:W-:Y:S01]  /*13c0*/  UISETP.GE.AND UP0, UPT, UR50, 0x1, UPT ;  /* 0x000000013200788c */ /* 0x000fe2000bf06270 */
[----:B------:R-:W-:Y:S01]  /*13d0*/  CS2R R44, SRZ ;  /* 0x00000000002c7805 */ /* 0x000fe2000001ff00 */
[----:B------:R-:W-:Y:S01]  /*13e0*/  UIADD3 UR4, UR50, 0xbf, URZ ;  /* 0x000000bf32047890 */ /* 0x000fe2000fffe03f */
[----:B------:R-:W-:Y:S02]  /*13f0*/  CS2R R46, SRZ ;  /* 0x00000000002e7805 */ /* 0x000fe4000001ff00 */
[----:B------:R-:W-:-:S02]  /*1400*/  CS2R R14, SRZ ;  /* 0x00000000000e7805 */ /* 0x000fc4000001ff00 */
[----:B------:R-:W-:Y:S02]  /*1410*/  CS2R R48, SRZ ;  /* 0x0000000000307805 */ /* 0x000fe4000001ff00 */
[----:B------:R-:W-:Y:S01]  /*1420*/  PLOP3.LUT P1, PT, PT, PT, UP0, 0x80, 0x0 ;  /* 0x000000000000781c */ /* 0x000fe20003f2f008 */
[----:B------:R-:W-:Y:S01]  /*1430*/  UIMAD.WIDE UR4, UR4, 0x2aaaaaab, URZ ;  /* 0x2aaaaaab040478a5 */ /* 0x000fe2000f8e023f */
[----:B------:R-:W-:Y:S01]  /*1440*/  CS2R R12, SRZ ;  /* 0x00000000000c7805 */ /* 0x000fe2000001ff00 */
[----:B------:R-:W-:Y:S02]  /*1450*/  IMAD.MOV.U32 R50, RZ, RZ, RZ ;  /* 0x000000ffff327224 */ /* 0x000fe400078e00ff */
[----:B------:R-:W-:-:S04]  /*1460*/  USHF.R.U32.HI UR47, URZ, 0x1f, UR5 ;  /* 0x0000001f3f2f7899 */ /* 0x000fc80008011605 */
[----:B------:R-:W-:-:S04]  /*1470*/  ULEA.HI.SX32 UR47, UR5, UR47, 0x1b ;  /* 0x0000002f052f7291 */ /* 0x000fc8000f8fda3f */
[----:B------:R-:W-:Y:S08]  /*1480*/  @!P1 BRA `(.L_x_12817) ;  /* 0x0000007c00009947 */ /* 0x000ff00003800000 */
[----:B------:R-:W0:Y:S01]  /*1490*/  S2R R4, SR_TID.X ;  /* 0x0000000000047919 */ /* 0x000e220000002100 */
[----:B------:R-:W-:-:S04]  /*14a0*/  UIADD3 UR6, UR39, 0x1e800, URZ ;  /* 0x0001e80027067890 */ /* 0x000fc8000fffe03f */
[----:B------:R-:W-:-:S06]  /*14b0*/  ULOP3.LUT UP0, URZ, UR6, 0x3ff, URZ, 0xc0, !UPT ;  /* 0x000003ff063f7892 */ /* 0x000fcc000f80c03f */
[----:B------:R-:W-:Y:S01]  /*14c0*/  PLOP3.LUT P0, PT, PT, PT, UP0, 0x80, 0x0 ;  /* 0x000000000000781c */ /* 0x000fe20003f0f008 */
[----:B0-----:R-:W-:-:S05]  /*14d0*/  VIADD R5, R4, 0xffffff80 ;  /* 0xffffff8004057836 */ /* 0x001fca0000000000 */
[----:B------:R-:W-:-:S04]  /*14e0*/  SHF.R.S32.HI R4, RZ, 0x1f, R5 ;  /* 0x0000001fff047819 */ /* 0x000fc80000011405 */
[----:B------:R-:W-:-:S04]  /*14f0*/  LEA.HI R4, R4, R5, RZ, 0x7 ;  /* 0x0000000504047211 */ /* 0x000fc800078f38ff */
[----:B------:R-:W-:-:S05]  /*1500*/  SHF.R.S32.HI R4, RZ, 0x7, R4 ;  /* 0x00000007ff047819 */ /* 0x000fca0000011404 */
[----:B------:R-:W0:Y:S02]  /*1510*/  SHFL.IDX PT, R0, R4, RZ, 0x1f ;  /* 0x00001fff04007589 */ /* 0x000e2400000e0000 */
[----:B0-----:R-:W-:-:S13]  /*1520*/  R2UR UR44, R0 ;  /* 0x00000000002c72ca */ /* 0x001fda00000e0000 */
[----:B------:R-:W-:-:S04]  /*1530*/  UIMAD.WIDE UR4, UR44, 0x55555556, URZ ;  /* 0x555555562c0478a5 */ /* 0x000fc8000f8e023f */
[----:B------:R-:W-:-:S04]  /*1540*/  ULEA.HI UR5, UR5, UR5, URZ, 0x1 ;  /* 0x0000000505057291 */ /* 0x000fc8000f8f083f */
[----:B------:R-:W-:Y:S01]  /*1550*/  UIMAD UR51, UR5, -0x3, UR44 ;  /* 0xfffffffd053378a4 */ /* 0x000fe2000f8e022c */
[----:B------:R-:W-:Y:S11]  /*1560*/  @!P0 BRA `(.L_x_12818) ;  /* 0x0000000000408947 */ /* 0x000ff60003800000 */
[----:B------:R-:W-:Y:S01]  /*1570*/  MOV R0, 0x0 ;  /* 0x0000000000007802 */ /* 0x000fe20000000f00 */
[----:B------:R-:W-:Y:S01]  /*1580*/  ULDC.64 UR4, c[0x4][0x1b8] ;  /* 0x01006e0000047ab9 */ /* 0x000fe20000000a00 */
[----:B------:R-:W-:Y:S01]  /*1590*/  ULDC.64 UR6, c[0x4][0x48] ;  /* 0x0100120000067ab9 */ /* 0x000fe20000000a00 */
[----:B------:R-:W-:Y:S01]  /*15a0*/  MOV R4, UR4 ;  /* 0x0000000400047c02 */ /* 0x000fe20008000f00 */
        /* <DEDUP_REMOVED lines=12> */
.L_x_12818:
        /* <DEDUP_REMOVED lines=9> */
.L_x_12958:
[----:B------:R-:W-:Y:S05]  /*1700*/  @!P0 BRA `(.L_x_12820) ;  /* 0x0000000000048947 */ /* 0x000fea0003800000 */
[----:B------:R-:W-:Y:S01]  /*1710*/  BPT.TRAP 0x1 ;  /* 0x000000040000795c */ /* 0x000fe20000300000 */
.L_x_12820:
[----:B0-----:R-:W-:Y:S01]  /*1720*/  IMAD.U32 R0, RZ, RZ, UR38 ;  /* 0x00000026ff007e24 */ /* 0x001fe2000f8e00ff */
[----:B------:R-:W-:-:S04]  /*1730*/  MOV R3, UR37 ;  /* 0x0000002500037c02 */ /* 0x000fc80008000f00 */
[----:B------:R-:W-:Y:S02]  /*1740*/  LEA R0, R0, UR39, 0x3 ;  /* 0x0000002700007c11 */ /* 0x000fe4000f8e18ff */
[----:B------:R-:W-:-:S04]  /*1750*/  SHF.L.U32 R3, R3, 0x1f, RZ ;  /* 0x0000001f03037819 */ /* 0x000fc800000006ff */
[----:B------:R0:W1:Y:S01]  /*1760*/  SYNCS.PHASECHK.TRANS64.TRYWAIT P2, [R0+URZ+0x30830], R3 ;  /* 0x03083003000075a7 */ /* 0x000062000804017f */
[----:B------:R-:W-:Y:S05]  /*1770*/  @!P0 BRA `(.L_x_12821) ;  /* 0x0000000000048947 */ /* 0x000fea0003800000 */
[----:B------:R-:W-:Y:S01]  /*1780*/  BPT.TRAP 0x1 ;  /* 0x000000040000795c */ /* 0x000fe20000300000 */
.L_x_12821:
[----:B------:R-:W2:Y:S01]  /*1790*/  S2R R4, SR_TID.X ;  /* 0x0000000000047919 */ /* 0x000ea20000002100 */
[----:B------:R-:W-:Y:S01]  /*17a0*/  IMAD.MOV.U32 R151, RZ, RZ, RZ ;  /* 0x000000ffff977224 */ /* 0x000fe200078e00ff */
[----:B--2---:R-:W-:Y:S01]  /*17b0*/  LOP3.LUT P1, RZ, R4, 0x7f, RZ, 0xc0, !PT ;  /* 0x0000007f04ff7812 */ /* 0x004fe2000782c0ff */
[----:B-1----:R-:W-:-:S12]  /*17c0*/  @P2 BRA `(.L_x_12822) ;  /* 0x0000000000082947 */ /* 0x002fd80003800000 */
[----:B------:R-:W1:Y:S02]  /*17d0*/  SYNCS.PHASECHK.TRANS64.TRYWAIT P2, [R0+URZ+0x30830], R3 ;  /* 0x03083003000075a7 */ /* 0x000e64000804017f */
[----:B-1----:R-:W-:Y:S05]  /*17e0*/  @!P2 BRA `(.L_x_12823) ;  /* 0x000000e4006ca947 */ /* 0x002fea0003800000 */
.L_x_12822:
[----:B------:R-:W-:Y:S05]  /*17f0*/  WARPSYNC.ALL ;  /* 0x0000000000007948 */ /* 0x000fea0003800000 */
[----:B------:R-:W-:Y:S01]  /*1800*/  ULEA UR25, UR51, UR39, 0xd ;  /* 0x0000002733197291 */ /* 0x000fe2000f8e683f */
[----:B------:R-:W2:Y:S01]  /*1810*/  LDL R121, [R1+0x10] ;  /* 0x0000100001797983 */ /* 0x000ea20000100800 */
[----:B------:R-:W-:Y:S01]  /*1820*/  UIADD3 UR4, UR39, 0x12400, URZ ;  /* 0x0001240027047890 */ /* 0x000fe2000fffe03f */
[----:B------:R-:W-:Y:S01]  /*1830*/  WARPGROUP.ARRIVE ;  /* 0x00000000000079c5 */ /* 0x000fe20000000000 */
[----:B------:R-:W-:Y:S01]  /*1840*/  UIADD3 UR5, UR25, 0xc400, URZ ;  /* 0x0000c40019057890 */ /* 0x000fe2000fffe03f */
[----:B------:R-:W-:Y:S01]  /*1850*/  P2R R120, PR, RZ, 0x1 ;  /* 0x00000001ff787803 */ /* 0x000fe20000000000 */
[----:B------:R-:W-:Y:S01]  /*1860*/  USHF.R.U32.HI UR4, URZ, 0x4, UR4 ;  /* 0x000000043f047899 */ /* 0x000fe20008011604 */
[--C-:B------:R-:W-:Y:S01]  /*1870*/  IMAD.MOV.U32 R150, RZ, RZ, R151.reuse ;  /* 0x000000ffff967224 */ /* 0x100fe200078e0097 */
[----:B------:R-:W-:Y:S01]  /*1880*/  USHF.R.U32.HI UR5, URZ, 0x4, UR5 ;  /* 0x000000043f057899 */ /* 0x000fe20008011605 */
[-C--:B------:R-:W-:Y:S01]  /*1890*/  MOV R149, R151.reuse ;  /* 0x0000009700957202 */ /* 0x080fe20000000f00 */
[----:B------:R-:W-:Y:S01]  /*18a0*/  ULOP3.LUT UR4, UR4, 0x3fff, URZ, 0xc0, !UPT ;  /* 0x00003fff04047892 */ /* 0x000fe2000f8ec03f */
[--C-:B------:R-:W-:Y:S01]  /*18b0*/  IMAD.MOV.U32 R148, RZ, RZ, R151.reuse ;  /* 0x000000ffff947224 */ /* 0x100fe200078e0097 */
[----:B------:R-:W-:Y:S01]  /*18c0*/  ULOP3.LUT UR5, UR5, 0x3fff, URZ, 0xc0, !UPT ;  /* 0x00003fff05057892 */ /* 0x000fe2000f8ec03f */
[--C-:B------:R-:W-:Y:S01]  /*18d0*/  IMAD.MOV.U32 R147, RZ, RZ, R151.reuse ;  /* 0x000000ffff937224 */ /* 0x100fe200078e0097 */
[----:B------:R-:W-:Y:S01]  /*18e0*/  ULOP3.LUT UR24, UR4, 0x10000, URZ, 0xfc, !UPT ;  /* 0x0001000004187892 */ /* 0x000fe2000f8efc3f */
[--C-:B------:R-:W-:Y:S01]  /*18f0*/  IMAD.MOV.U32 R146, RZ, RZ, R151.reuse ;  /* 0x000000ffff927224 */ /* 0x100fe200078e0097 */
[----:B------:R-:W-:Y:S01]  /*1900*/  ULOP3.LUT UR4, UR5, 0x10000, URZ, 0xfc, !UPT ;  /* 0x0001000005047892 */ /* 0x000fe2000f8efc3f */
[--C-:B------:R-:W-:Y:S01]  /*1910*/  IMAD.MOV.U32 R145, RZ, RZ, R151.reuse ;  /* 0x000000ffff917224 */ /* 0x100fe200078e0097 */
[----:B------:R-:W-:Y:S01]  /*1920*/  UIMAD UR6, UR38, 0x600, UR24 ;  /* 0x00000600260678a4 */ /* 0x000fe2000f8e0218 */
[--C-:B------:R-:W-:Y:S01]  /*1930*/  IMAD.MOV.U32 R144, RZ, RZ, R151.reuse ;  /* 0x000000ffff907224 */ /* 0x100fe200078e0097 */
[----:B------:R-:W-:Y:S01]  /*1940*/  UMOV UR5, 0x40000040 ;  /* 0x4000004000057882 */ /* 0x000fe20000000000 */
[----:B------:R-:W-:Y:S01]  /*1950*/  UMOV UR7, 0x40000040 ;  /* 0x4000004000077882 */ /* 0x000fe20000000000 */
[----:B------:R-:W-:Y:S01]  /*1960*/  UIADD3 UR8, UR4, 0x2, URZ ;  /* 0x0000000204087890 */ /* 0x000fe2000fffe03f */
[-C--:B------:R-:W-:Y:S01]  /*1970*/  MOV R143, R151.reuse ;  /* 0x00000097008f7202 */ /* 0x080fe20000000f00 */
[----:B------:R-:W-:Y:S01]  /*1980*/  UIADD3 UR10, UR6, 0x2, URZ ;  /* 0x00000002060a7890 */ /* 0x000fe2000fffe03f */
[--C-:B------:R-:W-:Y:S01]  /*1990*/  IMAD.MOV.U32 R142, RZ, RZ, R151.reuse ;  /* 0x000000ffff8e7224 */ /* 0x100fe200078e0097 */
[----:B------:R-:W-:Y:S01]  /*19a0*/  UMOV UR9, 0x40000040 ;  /* 0x4000004000097882 */ /* 0x000fe20000000000 */
[----:B------:R-:W-:Y:S01]  /*19b0*/  HGMMA.64x192x16.F32.BF16 R24, gdesc[UR4], RZ, !UPT, gsb0 ;  /* 0x02e00000041879f0 */ /* 0x000fe2000c0018ff */
[----:B------:R-:W-:Y:S01]  /*19c0*/  UMOV UR11, 0x40000040 ;  /* 0x40000040000b7882 */ /* 0x000fe20000000000 */
[----:B------:R-:W-:Y:S01]  /*19d0*/  UIADD3 UR12, UR4, 0x4, URZ ;  /* 0x00000004040c7890 */ /* 0x000fe2000fffe03f */
[--C-:B------:R-:W-:Y:S01]  /*19e0*/  IMAD.MOV.U32 R141, RZ, RZ, R151.reuse ;  /* 0x000000ffff8d7224 */ /* 0x100fe200078e0097 */
[----:B------:R-:W-:Y:S01]  /*19f0*/  UIADD3 UR14, UR6, 0x4, URZ ;  /* 0x00000004060e7890 */ /* 0x000fe2000fffe03f */
[--C-:B------:R-:W-:Y:S01]  /*1a00*/  IMAD.MOV.U32 R140, RZ, RZ, R151.reuse ;  /* 0x000000ffff8c7224 */ /* 0x100fe200078e0097 */
[----:B------:R-:W-:Y:S01]  /*1a10*/  UMOV UR13, 0x40000040 ;  /* 0x40000040000d7882 */ /* 0x000fe20000000000 */
[----:B------:R-:W-:Y:S01]  /*1a20*/  UMOV UR15, 0x40000040 ;  /* 0x40000040000f7882 */ /* 0x000fe20000000000 */
[----:B------:R-:W-:Y:S01]  /*1a30*/  UIADD3 UR16, UR4, 0x6, URZ ;  /* 0x0000000604107890 */ /* 0x000fe2000fffe03f */
[--C-:B------:R-:W-:Y:S01]  /*1a40*/  IMAD.MOV.U32 R139, RZ, RZ, R151.reuse ;  /* 0x000000ffff8b7224 */ /* 0x100fe200078e0097 */
[----:B------:R-:W-:Y:S01]  /*1a50*/  UIADD3 UR18, UR6, 0x6, URZ ;  /* 0x0000000606127890 */ /* 0x000fe2000fffe03f */
[--C-:B------:R-:W-:Y:S01]  /*1a60*/  IMAD.MOV.U32 R138, RZ, RZ, R151.reuse ;  /* 0x000000ffff8a7224 */ /* 0x100fe200078e0097 */
[----:B------:R-:W-:Y:S01]  /*1a70*/  UMOV UR17, 0x40000040 ;  /* 0x4000004000117882 */ /* 0x000fe20000000000 */
[----:B------:R-:W-:Y:S01]  /*1a80*/  UMOV UR19, 0x40000040 ;  /* 0x4000004000137882 */ /* 0x000fe20000000000 */
[----:B------:R-:W-:Y:S01]  /*1a90*/  ULDC UR6, c[0x0][0x9d8] ;  /* 0x0002760000067ab9 */ /* 0x000fe20000000800 */
[----:B------:R-:W-:Y:S01]  /*1aa0*/  ULDC UR26, c[0x0][0x988] ;  /* 0x00026200001a7ab9 */ /* 0x000fe20000000800 */
[----:B------:R-:W-:Y:S01]  /*1ab0*/  UISETP.GE.AND UP0, UPT, UR50, 0xc1, UPT ;  /* 0x000000c13200788c */ /* 0x000fe2000bf06270 */
        /* <DEDUP_REMOVED lines=15> */
[----:B------:R-:W-:Y:S01]  /*1bb0*/  IMAD.MOV.U32 R122, RZ, RZ, R151 ;  /* 0x000000ffff7a7224 */ /* 0x000fe200078e0097 */
[----:B------:R-:W-:Y:S02]  /*1bc0*/  WARPGROUP.DEPBAR.LE gsb0, 0x0 ;  /* 0x00008000000079c5 */ /* 0x000fe40000010000 */
[----:B------:R-:W-:-:S06]  /*1bd0*/  WARPGROUP.ARRIVE ;  /* 0x00000000000079c5 */ /* 0x000fcc0000000000 */
        /* <DEDUP_REMOVED lines=21> */
[----:B------:R-:W-:Y:S01]  /*1d30*/  IMAD.U32 R74, RZ, RZ, UR47 ;  /* 0x0000002fff4a7e24 */ /* 0x000fe2000f8e00ff */
[----:B------:R-:W1:Y:S01]  /*1d40*/  MUFU.TANH R4, R4 ;  /* 0x0000000400047308 */ /* 0x000e620000002400 */
        /* <DEDUP_REMOVED lines=8> */
[C---:B------:R-:W-:Y:S01]  /*1dd0*/  ISETP.GT.AND P4, PT, R73.reuse, RZ, PT ;  /* 0x000000ff4900720c */ /* 0x040fe20003f84270 */
[----:B------:R-:W-:Y:S01]  /*1de0*/  FMUL.FTZ R25, R44, UR6 ;  /* 0x000000062c197c20 */ /* 0x000fe20008410000 */
[----:B------:R-:W-:Y:S01]  /*1df0*/  ISETP.GT.AND P3, PT, R73, 0x1, PT ;  /* 0x000000014900780c */ /* 0x000fe20003f64270 */
[----:B------:R-:W-:Y:S01]  /*1e00*/  FMUL.FTZ R44, R63, UR6 ;  /* 0x000000063f2c7c20 */ /* 0x000fe20008410000 */
[----:B------:R-:W-:Y:S01]  /*1e10*/  ISETP.GT.AND P2, PT, R73, 0x8, PT ;  /* 0x000000084900780c */ /* 0x000fe20003f44270 */
[----:B------:R-:W-:Y:S01]  /*1e20*/  FMUL.FTZ R63, R82, UR6 ;  /* 0x00000006523f7c20 */ /* 0x000fe20008410000 */
[----:B0-----:R-:W-:Y:S01]  /*1e30*/  FSEL R3, R3, -INF , P4 ;  /* 0xff80000003037808 */ /* 0x001fe20002000000 */
[----:B------:R-:W0:Y:S01]  /*1e40*/  MUFU.TANH R8, R8 ;  /* 0x0000000800087308 */ /* 0x000e220000002400 */
[----:B-1----:R-:W-:Y:S01]  /*1e50*/  FSEL R4, R4, -INF , P3 ;  /* 0xff80000004047808 */ /* 0x002fe20001800000 */
[----:B------:R-:W-:Y:S01]  /*1e60*/  FMUL.FTZ R13, R34, UR6 ;  /* 0x00000006220d7c20 */ /* 0x000fe20008410000 */
[----:B------:R-:W-:Y:S01]  /*1e70*/  ISETP.GT.AND P6, PT, R73, 0x9, PT ;  /* 0x000000094900780c */ /* 0x000fe20003fc4270 */
        /* <DEDUP_REMOVED lines=57> */
[----:B------:R-:W-:Y:S01]  /*2210*/  FMUL.FTZ R51, R70, UR6 ;  /* 0x0000000646337c20 */ /* 0x000fe20008410000 */
        /* <DEDUP_REMOVED lines=57> */
[----:B------:R-:W-:Y:S01]  /*25b0*/  IMAD.MOV.U32 R121, RZ, RZ, R151 ;  /* 0x000000ffff797224 */ /* 0x000fe200078e0097 */
[----:B------:R-:W0:Y:S01]  /*25c0*/  MUFU.TANH R20, R20 ;  /* 0x0000001400147308 */ /* 0x000e220000002400 */
[----:B-1----:R-:W-:-:S02]  /*25d0*/  FSEL R19, R19, -INF , P3 ;  /* 0xff80000013137808 */ /* 0x002fc40001800000 */
[----:B------:R-:W-:-:S05]  /*25e0*/  ISETP.GT.AND P3, PT, R73, 0x29, PT ;  /* 0x000000294900780c */ /* 0x000fca0003f64270 */
[----:B------:R-:W1:Y:S01]  /*25f0*/  MUFU.TANH R26, R26 ;  /* 0x0000001a001a7308 */ /* 0x000e620000002400 */
[----:B--2---:R-:W-:-:S04]  /*2600*/  FSEL R25, R25, -INF , P4 ;  /* 0xff80000019197808 */ /* 0x004fc80002000000 */
[----:B------:R-:W-:Y:S01]  /*2610*/  FMNMX.FTZ R85, R25, R84, !PT ;  /* 0x0000005419557209 */ /* 0x000fe20007810000 */
[----:B------:R-:W-:Y:S02]  /*2620*/  FMUL.FTZ R84, R102, UR6 ;  /* 0x0000000666547c20 */ /* 0x000fe40008410000 */
[----:B------:R-:W2:Y:S01]  /*2630*/  MUFU.TANH R23, R23 ;  /* 0x0000001700177308 */ /* 0x000ea20000002400 */
[----:B0-----:R-:W-:Y:S02]  /*2640*/  FSEL R20, R20, -INF , P2 ;  /* 0xff80000014147808 */ /* 0x001fe40001000000 */
[----:B------:R-:W-:-:S05]  /*2650*/  ISETP.GT.AND P2, PT, R73, 0x30, PT ;  /* 0x000000304900780c */ /* 0x000fca0003f44270 */
[----:B------:R-:W0:Y:S01]  /*2660*/  MUFU.TANH R29, R29 ;  /* 0x0000001d001d7308 */ /* 0x000e220000002400 */
[----:B-1----:R-:W-:-:S04]  /*2670*/  FSEL R26, R26, -INF , P3 ;  /* 0xff8000001a1a7808 */ /* 0x002fc80001800000 */
[----:B------:R-:W-:Y:S01]  /*2680*/  FMNMX.FTZ R86, R26, R85, !PT ;  /* 0x000000551a567209 */ /* 0x000fe20007810000 */
[----:B------:R-:W-:Y:S02]  /*2690*/  FMUL.FTZ R85, R103, UR6 ;  /* 0x0000000667557c20 */ /* 0x000fe40008410000 */
        /* <DEDUP_REMOVED lines=148> */
[----:B0-----:R-:W-:-:S07]  /*2fe0*/  FSEL R78, R78, -INF , P3 ;  /* 0xff8000004e4e7808 */ /* 0x001fce0001800000 */
[----:B------:R-:W0:Y:S01]  /*2ff0*/  MUFU.TANH R76, R76 ;  /* 0x0000004c004c7308 */ /* 0x000e220000002400 */
[----:B-1----:R-:W-:Y:S02]  /*3000*/  FSEL R72, R72, -INF , P6 ;  /* 0xff80000048487808 */ /* 0x002fe40003000000 */
[----:B------:R-:W-:-:S05]  /*3010*/  ISETP.GT.AND P6, PT, R73, 0x98, PT ;  /* 0x000000984900780c */ /* 0x000fca0003fc4270 */
[----:B------:R-:W1:Y:S01]  /*3020*/  MUFU.TANH R82, R82 ;  /* 0x0000005200527308 */ /* 0x000e620000002400 */
[----:B--2---:R-:W-:Y:S02]  /*3030*/  FSEL R86, R79, -INF , P2 ;  /* 0xff8000004f567808 */ /* 0x004fe40001000000 */
[----:B------:R-:W-:-:S05]  /*3040*/  FMNMX.FTZ R79, R78, R87, !PT ;  /* 0x000000574e4f7209 */ /* 0x000fca0007810000 */
[----:B------:R-:W2:Y:S01]  /*3050*/  MUFU.TANH R77, R77 ;  /* 0x0000004d004d7308 */ /* 0x000ea20000002400 */
[----:B0-----:R-:W-:Y:S02]  /*3060*/  FSEL R76, R76, -INF , P5 ;  /* 0xff8000004c4c7808 */ /* 0x001fe40002800000 */
[----:B------:R-:W-:-:S05]  /*3070*/  ISETP.GT.AND P5, PT, R73, 0x99, PT ;  /* 0x000000994900780c */ /* 0x000fca0003fa4270 */
[----:B------:R-:W0:Y:S01]  /*3080*/  MUFU.TANH R83, R83 ;  /* 0x0000005300537308 */ /* 0x000e220000002400 */
[----:B-1----:R-:W-:Y:S02]  /*3090*/  FSEL R87, R82, -INF , P6 ;  /* 0xff80000052577808 */ /* 0x002fe40003000000 */
[----:B------:R-:W-:-:S04]  /*30a0*/  FMNMX.FTZ R82, R86, R79, !PT ;  /* 0x0000004f56527209 */ /* 0x000fc80007810000 */
[----:B------:R-:W-:Y:S01]  /*30b0*/  FMNMX.FTZ R79, R87, R82, !PT ;  /* 0x00000052574f7209 */ /* 0x000fe20007810000 */
        /* <DEDUP_REMOVED lines=33> */
[----:B------:R0:W3:Y:S01]  /*32d0*/  MUFU.TANH R98, R113 ;  /* 0x0000007100627308 */ /* 0x0000e20000002400 */
[----:B-1----:R-:W-:-:S07]  /*32e0*/  FSEL R92, R112, -INF , P5 ;  /* 0xff800000705c7808 */ /* 0x002fce0002800000 */
[----:B------:R-:W1:Y:S01]  /*32f0*/  MUFU.TANH R94, R94 ;  /* 0x0000005e005e7308 */ /* 0x000e620000002400 */
[----:B--2---:R-:W-:Y:S01]  /*3300*/  FSEL R82, R93, -INF , P3 ;  /* 0xff8000005d527808 */ /* 0x004fe20001800000 */
[----:B0-----:R-:W-:Y:S01]  /*3310*/  FMUL.FTZ R113, R115, UR6 ;  /* 0x0000000673717c20 */ /* 0x001fe20008410000 */
[----:B------:R-:W-:Y:S01]  /*3320*/  ISETP.GT.AND P3, PT, R73, 0xb8, PT ;  /* 0x000000b84900780c */ /* 0x000fe20003f64270 */
[----:B------:R-:W-:Y:S01]  /*3330*/  FMUL.FTZ R115, R119, UR6 ;  /* 0x0000000677737c20 */ /* 0x000fe20008410000 */
[----:B------:R-:W-:-:S03]  /*3340*/  FMNMX.FTZ R93, R92, R79, !PT ;  /* 0x0000004f5c5d7209 */ /* 0x000fc60007810000 */
[----:B------:R-:W0:Y:S01]  /*3350*/  MUFU.TANH R116, R116 ;  /* 0x0000007400747308 */ /* 0x000e220000002400 */
[----:B---3--:R-:W-:-:S04]  /*3360*/  FSEL R98, R98, -INF , P4 ;  /* 0xff80000062627808 */ /* 0x008fc80002000000 */
[----:B------:R-:W-:-:S03]  /*3370*/  FMNMX.FTZ R93, R98, R93, !PT ;  /* 0x0000005d625d7209 */ /* 0x000fc60007810000 */
[----:B------:R-:W2:Y:S01]  /*3380*/  MUFU.TANH R102, R117 ;  /* 0x0000007500667308 */ /* 0x000ea20000002400 */
[----:B-1----:R-:W-:Y:S02]  /*3390*/  FSEL R79, R94, -INF , P2 ;  /* 0xff8000005e4f7808 */ /* 0x002fe40001000000 */
[----:B------:R-:W-:-:S05]  /*33a0*/  ISETP.GT.AND P2, PT, R73, 0xb9, PT ;  /* 0x000000b94900780c */ /* 0x000fca0003f44270 */
[----:B------:R-:W1:Y:S01]  /*33b0*/  MUFU.TANH R109, R109 ;  /* 0x0000006d006d7308 */ /* 0x000e620000002400 */
[----:B0-----:R-:W-:-:S04]  /*33c0*/  FSEL R94, R116, -INF , P3 ;  /* 0xff800000745e7808 */ /* 0x001fc80001800000 */
[----:B------:R-:W-:-:S03]  /*33d0*/  FMNMX.FTZ R93, R94, R93, !PT ;  /* 0x0000005d5e5d7209 */ /* 0x000fc60007810000 */
[----:B------:R-:W0:Y:S01]  /*33e0*/  MUFU.TANH R107, R107 ;  /* 0x0000006b006b7308 */ /* 0x000e220000002400 */
[----:B--2---:R-:W-:-:S04]  /*33f0*/  FSEL R102, R102, -INF , P2 ;  /* 0xff80000066667808 */ /* 0x004fc80001000000 */
[----:B------:R-:W-:-:S03]  /*3400*/  FMNMX.FTZ R93, R102, R93, !PT ;  /* 0x0000005d665d7209 */ /* 0x000fc60007810000 */
[----:B------:R-:W2:Y:S01]  /*3410*/  MUFU.TANH R113, R113 ;  /* 0x0000007100717308 */ /* 0x000ea20000002400 */
[----:B-1----:R-:W-:Y:S01]  /*3420*/  FSEL R109, R109, -INF , P6 ;  /* 0xff8000006d6d7808 */ /* 0x002fe20003000000 */
[----:B------:R-:W1:Y:S06]  /*3430*/  SHFL.BFLY PT, R96, R93, 0x2, 0x1f ;  /* 0x0c401f005d607f89 */ /* 0x000e6c00000e0000 */
[----:B------:R-:W3:Y:S01]  /*3440*/  MUFU.TANH R111, R111 ;  /* 0x0000006f006f7308 */ /* 0x000ee20000002400 */
[----:B0-----:R-:W-:-:S07]  /*3450*/  FSEL R107, R107, -INF , P5 ;  /* 0xff8000006b6b7808 */ /* 0x001fce0002800000 */
[----:B------:R-:W0:Y:S01]  /*3460*/  MUFU.TANH R115, R115 ;  /* 0x0000007300737308 */ /* 0x000e220000002400 */
[----:B--2---:R-:W-:Y:S02]  /*3470*/  FSEL R113, R113, -INF , P4 ;  /* 0xff80000071717808 */ /* 0x004fe40002000000 */
[----:B---3--:R-:W-:Y:S02]  /*3480*/  FSEL R111, R111, -INF , P3 ;  /* 0xff8000006f6f7808 */ /* 0x008fe40001800000 */
[----:B-1----:R-:W-:-:S05]  /*3490*/  FMNMX.FTZ R95, R93, R96, !PT ;  /* 0x000000605d5f7209 */ /* 0x002fca0007810000 */
[----:B------:R-:W1:Y:S01]  /*34a0*/  SHFL.BFLY PT, R96, R95, 0x1, 0x1f ;  /* 0x0c201f005f607f89 */ /* 0x000e6200000e0000 */
[----:B0-----:R-:W-:Y:S02]  /*34b0*/  FSEL R115, R115, -INF , P2 ;  /* 0xff80000073737808 */ /* 0x001fe40001000000 */
[----:B-1----:R-:W-:-:S04]  /*34c0*/  FMNMX.FTZ R96, R95, R96, !PT ;  /* 0x000000605f607209 */ /* 0x002fc80007810000 */
[C---:B------:R-:W-:Y:S01]  /*34d0*/  FSETP.NEU.FTZ.AND P0, PT, R96.reuse, -INF , PT ;  /* 0xff8000006000780b */ /* 0x040fe20003f1d000 */
[----:B------:R-:W-:-:S05]  /*34e0*/  FMUL.FTZ R73, R96, UR26 ;  /* 0x0000001a60497c20 */ /* 0x000fca0008410000 */
[----:B------:R-:W-:Y:S02]  /*34f0*/  FSEL R73, R73, RZ, P0 ;  /* 0x000000ff49497208 */ /* 0x000fe40000000000 */
[----:B------:R-:W-:Y:S01]  /*3500*/  ISETP.NE.AND P0, PT, R120, RZ, PT ;  /* 0x000000ff7800720c */ /* 0x000fe20003f05270 */
[----:B------:R-:W-:Y:S02]  /*3510*/  IMAD.MOV.U32 R120, RZ, RZ, R151 ;  /* 0x000000ffff787224 */ /* 0x000fe400078e0097 */
        /* <DEDUP_REMOVED lines=32> */
[----:B------:R-:W0:Y:S01]  /*3720*/  MUFU.EX2 R4, R4 ;  /* 0x0000000400047308 */ /* 0x000e220000000800 */
[----:B------:R-:W-:Y:S01]  /*3730*/  FMNMX.FTZ R18, R24, R3, !PT ;  /* 0x0000000318127209 */ /* 0x000fe20007810000 */
        /* <DEDUP_REMOVED lines=13> */
[--C-:B------:R-:W-:Y:S01]  /*3810*/  FFMA.FTZ R58, R88, UR26, -R73.reuse ;  /* 0x0000001a583a7c23 */ /* 0x100fe20008010849 */
[----:B------:R-:W2:Y:S01]  /*3820*/  MUFU.EX2 R8, R8 ;  /* 0x0000000800087308 */ /* 0x000ea20000000800 */
[----:B------:R-:W-:Y:S01]  /*3830*/  FMNMX.FTZ R18, R32, R3, !PT ;  /* 0x0000000320127209 */ /* 0x000fe20007810000 */
[----:B------:R-:W-:-:S03]  /*3840*/  FFMA.FTZ R98, R98, UR26, -R73 ;  /* 0x0000001a62627c23 */ /* 0x000fc60008010849 */
[----:B------:R-:W-:-:S03]  /*3850*/  FMNMX.FTZ R3, R35, R18, !PT ;  /* 0x0000001223037209 */ /* 0x000fc60007810000 */
[----:B------:R-:W3:Y:S01]  /*3860*/  MUFU.EX2 R11, R11 ;  /* 0x0000000b000b7308 */ /* 0x000ee20000000800 */
[----:B------:R-:W-:-:S04]  /*3870*/  FMNMX.FTZ R18, R36, R3, !PT ;  /* 0x0000000324127209 */ /* 0x000fc80007810000 */
[----:B------:R-:W-:-:S03]  /*3880*/  FMNMX.FTZ R3, R39, R18, !PT ;  /* 0x0000001227037209 */ /* 0x000fc60007810000 */
[----:B------:R-:W4:Y:S01]  /*3890*/  MUFU.EX2 R106, R106 ;  /* 0x0000006a006a7308 */ /* 0x000f220000000800 */
[----:B------:R-:W-:-:S04]  /*38a0*/  FMNMX.FTZ R18, R40, R3, !PT ;  /* 0x0000000328127209 */ /* 0x000fc80007810000 */
[----:B------:R-:W-:Y:S01]  /*38b0*/  FMNMX.FTZ R3, R43, R18, !PT ;  /* 0x000000122b037209 */ /* 0x000fe20007810000 */
[--C-:B------:R-:W-:Y:S01]  /*38c0*/  FFMA.FTZ R18, R45, UR26, -R73.reuse ;  /* 0x0000001a2d127c23 */ /* 0x100fe20008010849 */
[--C-:B------:R-:W-:Y:S01]  /*38d0*/  FFMA.FTZ R45, R57, UR26, -R73.reuse ;  /* 0x0000001a392d7c23 */ /* 0x100fe20008010849 */
[----:B------:R-:W-:Y:S01]  /*38e0*/  FFMA.FTZ R57, R87, UR26, -R73 ;  /* 0x0000001a57397c23 */ /* 0x000fe20008010849 */
[----:B------:R-:W-:Y:S01]  /*38f0*/  FMNMX.FTZ R26, R44, R3, !PT ;  /* 0x000000032c1a7209 */ /* 0x000fe20007810000 */
[----:B------:R-:W5:Y:S03]  /*3900*/  MUFU.EX2 R99, R99 ;  /* 0x0000006300637308 */ /* 0x000f660000000800 */
        /* <DEDUP_REMOVED lines=22> */
[----:B------:R-:W-:-:S03]  /*3a70*/  FFMA.FTZ R3, R61, UR26, -R73 ;  /* 0x0000001a3d037c23 */ /* 0x000fc60008010849 */
[----:B------:R-:W-:Y:S01]  /*3a80*/  FMNMX.FTZ R29, R77, R26, !PT ;  /* 0x0000001a4d1d7209 */ /* 0x000fe20007810000 */
[----:B------:R-:W-:Y:S03]  /*3a90*/  MUFU.EX2 R97, R97 ;  /* 0x0000006100617308 */ /* 0x000fe60000000800 */
[----:B------:R-:W-:-:S04]  /*3aa0*/  FMNMX.FTZ R26, R80, R29, !PT ;  /* 0x0000001d501a7209 */ /* 0x000fc80007810000 */
[----:B------:R-:W-:Y:S01]  /*3ab0*/  FMNMX.FTZ R29, R81, R26, !PT ;  /* 0x0000001a511d7209 */ /* 0x000fe20007810000 */
[----:B------:R-:W-:Y:S03]  /*3ac0*/  MUFU.EX2 R108, R108 ;  /* 0x0000006c006c7308 */ /* 0x000fe60000000800 */
[----:B------:R-:W-:Y:S01]  /*3ad0*/  FMNMX.FTZ R34, R84, R29, !PT ;  /* 0x0000001d54227209 */ /* 0x000fe20007810000 */
[--C-:B------:R-:W-:Y:S01]  /*3ae0*/  FFMA.FTZ R29, R65, UR26, -R73.reuse ;  /* 0x0000001a411d7c23 */ /* 0x100fe20008010849 */
[--C-:B------:R-:W-:Y:S02]  /*3af0*/  FFMA.FTZ R65, R91, UR26, -R73.reuse ;  /* 0x0000001a5b417c23 */ /* 0x100fe40008010849 */
[----:B------:R-:W-:Y:S01]  /*3b00*/  FMNMX.FTZ R34, R85, R34, !PT ;  /* 0x0000002255227209 */ /* 0x000fe20007810000 */
[----:B------:R0:W-:Y:S03]  /*3b10*/  MUFU.EX2 R26, R62 ;  /* 0x0000003e001a7308 */ /* 0x0001e60000000800 */
[----:B------:R-:W-:Y:S01]  /*3b20*/  FMNMX.FTZ R33, R83, R34, !PT ;  /* 0x0000002253217209 */ /* 0x000fe20007810000 */
[--C-:B------:R-:W-:Y:S01]  /*3b30*/  FFMA.FTZ R34, R66, UR26, -R73.reuse ;  /* 0x0000001a42227c23 */ /* 0x100fe20008010849 */
[----:B------:R-:W-:-:S02]  /*3b40*/  FFMA.FTZ R66, R100, UR26, -R73 ;  /* 0x0000001a64427c23 */ /* 0x000fc40008010849 */
        /* <DEDUP_REMOVED lines=12> */
[----:B------:R1:W-:Y:S02]  /*3c10*/  MUFU.EX2 R50, R74 ;  /* 0x0000004a00327308 */ /* 0x0003e40000000800 */
[----:B0-----:R-:W0:Y:S06]  /*3c20*/  SHFL.BFLY PT, R62, R61, 0x2, 0x1f ;  /* 0x0c401f003d3e7f89 */ /* 0x001e2c00000e0000 */
[----:B------:R-:W-:Y:S01]  /*3c30*/  MUFU.EX2 R105, R105 ;  /* 0x0000006900697308 */ /* 0x000fe20000000800 */
[----:B-1----:R-:W-:-:S07]  /*3c40*/  FFMA.FTZ R74, R94, UR26, -R73 ;  /* 0x0000001a5e4a7c23 */ /* 0x002fce0008010849 */
[----:B------:R-:W-:Y:S08]  /*3c50*/  MUFU.EX2 R114, R114 ;  /* 0x0000007200727308 */ /* 0x000ff00000000800 */
[----:B------:R-:W-:Y:S01]  /*3c60*/  MUFU.EX2 R18, R18 ;  /* 0x0000001200127308 */ /* 0x000fe20000000800 */
[----:B0-----:R-:W-:Y:S01]  /*3c70*/  FMNMX.FTZ R70, R61, R62, !PT ;  /* 0x0000003e3d467209 */ /* 0x001fe20007810000 */
[--C-:B------:R-:W-:Y:S01]  /*3c80*/  FFMA.FTZ R62, R89, UR26, -R73.reuse ;  /* 0x0000001a593e7c23 */ /* 0x100fe20008010849 */
[--C-:B------:R-:W-:Y:S01]  /*3c90*/  FFMA.FTZ R61, R90, UR26, -R73.reuse ;  /* 0x0000001a5a3d7c23 */ /* 0x100fe20008010849 */
[----:B------:R-:W-:-:S02]  /*3ca0*/  FFMA.FTZ R73, R102, UR26, -R73 ;  /* 0x0000001a66497c23 */ /* 0x000fc40008010849 */
        /* <DEDUP_REMOVED lines=15> */
[--C-:B------:R-:W-:Y:S01]  /*3da0*/  FFMA.FTZ R87, R13, UR26, -R78.reuse ;  /* 0x0000001a0d577c23 */ /* 0x100fe2000801084e */
[----:B------:R-:W-:Y:S01]  /*3db0*/  FFMA.FTZ R14, R14, UR26, -R78 ;  /* 0x0000001a0e0e7c23 */ /* 0x000fe2000801084e */
[----:B------:R-:W-:Y:S01]  /*3dc0*/  MUFU.EX2 R5, R5 ;  /* 0x0000000500057308 */ /* 0x000fe20000000800 */
[----:B------:R-:W-:Y:S01]  /*3dd0*/  FADD.FTZ R10, R93, R4 ;  /* 0x000000045d0a7221 */ /* 0x000fe20000010000 */
[--C-:B------:R-:W-:Y:S01]  /*3de0*/  FFMA.FTZ R89, R19, UR26, -R78.reuse ;  /* 0x0000001a13597c23 */ /* 0x100fe2000801084e */
[--C-:B------:R-:W-:Y:S01]  /*3df0*/  FFMA.FTZ R19, R27, UR26, -R78.reuse ;  /* 0x0000001a1b137c23 */ /* 0x100fe2000801084e */
[----:B------:R-:W-:Y:S01]  /*3e00*/  FFMA.FTZ R27, R47, UR26, -R78 ;  /* 0x0000001a2f1b7c23 */ /* 0x000fe2000801084e */
[----:B------:R-:W-:Y:S01]  /*3e10*/  FADD.FTZ R47, R7, R10 ;  /* 0x0000000a072f7221 */ /* 0x000fe20000010000 */
[--C-:B------:R-:W-:Y:S01]  /*3e20*/  FFMA.FTZ R20, R20, UR26, -R78.reuse ;  /* 0x0000001a14147c23 */ /* 0x100fe2000801084e */
[----:B------:R-:W-:Y:S01]  /*3e30*/  FFMA.FTZ R86, R36, UR26, -R78 ;  /* 0x0000001a24567c23 */ /* 0x000fe2000801084e */
[----:B------:R-:W0:Y:S01]  /*3e40*/  MUFU.EX2 R92, R92 ;  /* 0x0000005c005c7308 */ /* 0x000e220000000800 */
[----:B------:R-:W-:-:S02]  /*3e50*/  @!P1 VIADD R6, R0, 0x30840 ;  /* 0x0003084000069836 */ /* 0x000fc40000000000 */
[--C-:B------:R-:W-:Y:S01]  /*3e60*/  FFMA.FTZ R36, R48, UR26, -R78.reuse ;  /* 0x0000001a30247c23 */ /* 0x100fe2000801084e */
[----:B--2---:R-:W-:Y:S01]  /*3e70*/  FADD.FTZ R48, R8, R47 ;  /* 0x0000002f08307221 */ /* 0x004fe20000010000 */
[--C-:B------:R-:W-:Y:S01]  /*3e80*/  FFMA.FTZ R75, R39, UR26, -R78.reuse ;  /* 0x0000001a274b7c23 */ /* 0x100fe2000801084e */
[----:B------:R-:W-:Y:S01]  /*3e90*/  FFMA.FTZ R39, R55, UR26, -R78 ;  /* 0x0000001a37277c23 */ /* 0x000fe2000801084e */
[----:B------:R-:W-:Y:S01]  /*3ea0*/  @!P1 PRMT R6, RZ, 0x654, R6 ;  /* 0x00000654ff069816 */ /* 0x000fe20000000006 */
[----:B---3--:R-:W-:Y:S01]  /*3eb0*/  FADD.FTZ R55, R11, R48 ;  /* 0x000000300b377221 */ /* 0x008fe20000010000 */
[----:B------:R-:W1:Y:S01]  /*3ec0*/  MUFU.EX2 R9, R9 ;  /* 0x0000000900097308 */ /* 0x000e620000000800 */
[--C-:B------:R-:W-:Y:S01]  /*3ed0*/  FFMA.FTZ R13, R23, UR26, -R78.reuse ;  /* 0x0000001a170d7c23 */ /* 0x100fe2000801084e */
[----:B------:R2:W-:Y:S01]  /*3ee0*/  @!P1 SYNCS.ARRIVE.TRANS64.RED.A1T0 RZ, [R6+URZ], RZ ;  /* 0x000000ff06ff99a7 */ /* 0x0005e2000810043f */
[----:B----4-:R-:W-:Y:S01]  /*3ef0*/  FADD.FTZ R48, R106, R55 ;  /* 0x000000376a307221 */ /* 0x010fe20000010000 */
[--C-:B------:R-:W-:Y:S01]  /*3f00*/  FFMA.FTZ R24, R24, UR26, -R78.reuse ;  /* 0x0000001a18187c23 */ /* 0x100fe2000801084e */
[--C-:B------:R-:W-:Y:S01]  /*3f10*/  FFMA.FTZ R28, R28, UR26, -R78.reuse ;  /* 0x0000001a1c1c7c23 */ /* 0x100fe2000801084e */
[----:B------:R-:W-:Y:S01]  /*3f20*/  FFMA.FTZ R90, R44, UR26, -R78 ;  /* 0x0000001a2c5a7c23 */ /* 0x000fe2000801084e */
[----:B-----5:R-:W-:Y:S01]  /*3f30*/  FADD.FTZ R55, R99, R48 ;  /* 0x0000003063377221 */ /* 0x020fe20000010000 */
[----:B------:R-:W3:Y:S01]  /*3f40*/  MUFU.EX2 R94, R94 ;  /* 0x0000005e005e7308 */ /* 0x000ee20000000800 */
[----:B0-----:R-:W-:Y:S01]  /*3f50*/  FADD.FTZ R10, R5, R92 ;  /* 0x0000005c050a7221 */ /* 0x001fe20000010000 */
[----:B--2---:R-:W-:Y:S01]  /*3f60*/  F2FP.BF16.F32.PACK_AB R6, R8, R7 ;  /* 0x000000070806723e */ /* 0x004fe200000010ff */
[--C-:B------:R-:W-:Y:S01]  /*3f70*/  FFMA.FTZ R44, R59, UR26, -R78.reuse ;  /* 0x0000001a3b2c7c23 */ /* 0x100fe2000801084e */
[----:B------:R-:W-:Y:S01]  /*3f80*/  F2FP.BF16.F32.PACK_AB R8, R106, R11 ;  /* 0x0000000b6a08723e */ /* 0x000fe200000010ff */
[----:B------:R-:W-:Y:S01]  /*3f90*/  FADD.FTZ R59, R110, R55 ;  /* 0x000000376e3b7221 */ /* 0x000fe20000010000 */
[--C-:B------:R-:W-:Y:S01]  /*3fa0*/  FFMA.FTZ R23, R31, UR26, -R78.reuse ;  /* 0x0000001a1f177c23 */ /* 0x100fe2000801084e */
[----:B------:R-:W-:Y:S01]  /*3fb0*/  FFMA.FTZ R56, R56, UR26, -R78 ;  /* 0x0000001a38387c23 */ /* 0x000fe2000801084e */
[----:B------:R-:W0:Y:S01]  /*3fc0*/  MUFU.EX2 R87, R87 ;  /* 0x0000005700577308 */ /* 0x000e220000000800 */
[----:B-1----:R-:W-:Y:S01]  /*3fd0*/  FADD.FTZ R47, R9, R10 ;  /* 0x0000000a092f7221 */ /* 0x002fe20000010000 */
[--C-:B------:R-:W-:Y:S01]  /*3fe0*/  FFMA.FTZ R32, R32, UR26, -R78.reuse ;  /* 0x0000001a20207c23 */ /* 0x100fe2000801084e */
[--C-:B------:R-:W-:Y:S01]  /*3ff0*/  FFMA.FTZ R35, R35, UR26, -R78.reuse ;  /* 0x0000001a23237c23 */ /* 0x100fe2000801084e */
[--C-:B------:R-:W-:Y:S01]  /*4000*/  FFMA.FTZ R88, R40, UR26, -R78.reuse ;  /* 0x0000001a28587c23 */ /* 0x100fe2000801084e */
[--C-:B------:R-:W-:Y:S01]  /*4010*/  FFMA.FTZ R43, R43, UR26, -R78.reuse ;  /* 0x0000001a2b2b7c23 */ /* 0x100fe2000801084e */
[--C-:B------:R-:W-:Y:S01]  /*4020*/  FFMA.FTZ R31, R51, UR26, -R78.reuse ;  /* 0x0000001a331f7c23 */ /* 0x100fe2000801084e */
[--C-:B------:R-:W-:Y:S01]  /*4030*/  FFMA.FTZ R40, R52, UR26, -R78.reuse ;  /* 0x0000001a34287c23 */ /* 0x100fe2000801084e */
[----:B------:R-:W1:Y:S01]  /*4040*/  MUFU.EX2 R14, R14 ;  /* 0x0000000e000e7308 */ /* 0x000e620000000800 */
[----:B---3--:R-:W-:Y:S01]  /*4050*/  FADD.FTZ R10, R94, R47 ;  /* 0x0000002f5e0a7221 */ /* 0x008fe20000010000 */
[--C-:B------:R-:W-:Y:S01]  /*4060*/  FFMA.FTZ R47, R63, UR26, -R78.reuse ;  /* 0x0000001a3f2f7c23 */ /* 0x100fe2000801084e */
[--C-:B------:R-:W-:Y:S01]  /*4070*/  FFMA.FTZ R63, R77, UR26, -R78.reuse ;  /* 0x0000001a4d3f7c23 */ /* 0x100fe2000801084e */
[----:B------:R-:W-:Y:S01]  /*4080*/  F2FP.BF16.F32.PACK_AB R4, R4, R93 ;  /* 0x0000005d0404723e */ /* 0x000fe200000010ff */
[--C-:B------:R-:W-:Y:S01]  /*4090*/  FFMA.FTZ R55, R68, UR26, -R78.reuse ;  /* 0x0000001a44377c23 */ /* 0x100fe2000801084e */
[----:B------:R-:W-:Y:S01]  /*40a0*/  F2FP.BF16.F32.PACK_AB R5, R92, R5 ;  /* 0x000000055c05723e */ /* 0x000fe200000010ff */
[----:B------:R-:W-:Y:S01]  /*40b0*/  FFMA.FTZ R51, R60, UR26, -R78 ;  /* 0x0000001a3c337c23 */ /* 0x000fe2000801084e */
[----:B------:R-:W2:Y:S01]  /*40c0*/  MUFU.EX2 R89, R89 ;  /* 0x0000005900597308 */ /* 0x000ea20000000800 */
[----:B0-----:R-:W-:Y:S01]  /*40d0*/  FADD.FTZ R7, R87, R10 ;  /* 0x0000000a57077221 */ /* 0x001fe20000010000 */
[----:B------:R-:W-:Y:S01]  /*40e0*/  F2FP.BF16.F32.PACK_AB R10, R110, R99 ;  /* 0x000000636e0a723e */ /* 0x000fe200000010ff */
[--C-:B------:R-:W-:Y:S01]  /*40f0*/  FFMA.FTZ R52, R67, UR26, -R78.reuse ;  /* 0x0000001a43347c23 */ /* 0x100fe2000801084e */
[--C-:B------:R-:W-:Y:S01]  /*4100*/  FFMA.FTZ R60, R76, UR26, -R78.reuse ;  /* 0x0000001a4c3c7c23 */ /* 0x100fe2000801084e */
[--C-:B------:R-:W-:Y:S01]  /*4110*/  FFMA.FTZ R67, R80, UR26, -R78.reuse ;  /* 0x0000001a50437c23 */ /* 0x100fe2000801084e */
[--C-:B------:R-:W-:Y:S01]  /*4120*/  FFMA.FTZ R81, R81, UR26, -R78.reuse ;  /* 0x0000001a51517c23 */ /* 0x100fe2000801084e */
[--C-:B------:R-:W-:Y:S01]  /*4130*/  FFMA.FTZ R84, R84, UR26, -R78.reuse ;  /* 0x0000001a54547c23 */ /* 0x100fe2000801084e */
[----:B------:R-:W0:Y:S01]  /*4140*/  MUFU.EX2 R20, R20 ;  /* 0x0000001400147308 */ /* 0x000e220000000800 */
[----:B-1----:R-:W-:Y:S01]  /*4150*/  FADD.FTZ R48, R14, R7 ;  /* 0x000000070e307221 */ /* 0x002fe20000010000 */
[----:B------:R-:W-:Y:S01]  /*4160*/  F2FP.BF16.F32.PACK_AB R7, R94, R9 ;  /* 0x000000095e07723e */ /* 0x000fe200000010ff */
[--C-:B------:R-:W-:Y:S01]  /*4170*/  FFMA.FTZ R85, R85, UR26, -R78.reuse ;  /* 0x0000001a55557c23 */ /* 0x100fe2000801084e */
[----:B------:R-:W-:Y:S01]  /*4180*/  F2FP.BF16.F32.PACK_AB R9, R14, R87 ;  /* 0x000000570e09723e */ /* 0x000fe200000010ff */
[--C-:B------:R-:W-:Y:S01]  /*4190*/  FFMA.FTZ R83, R83, UR26, -R78.reuse ;  /* 0x0000001a53537c23 */ /* 0x100fe2000801084e */
[----:B------:R-:W-:Y:S01]  /*41a0*/  FFMA.FTZ R82, R82, UR26, -R78 ;  /* 0x0000001a52527c23 */ /* 0x000fe2000801084e */
[----:B------:R1:W-:Y:S01]  /*41b0*/  STSM.16.M88.4 [R2+0x1e800], R4 ;  /* 0x01e8000402007844 */ /* 0x0003e20000000200 */
[----:B------:R-:W3:Y:S01]  /*41c0*/  MUFU.EX2 R13, R13 ;  /* 0x0000000d000d7308 */ /* 0x000ee20000000800 */
[----:B--2---:R-:W-:Y:S01]  /*41d0*/  FADD.FTZ R11, R89, R48 ;  /* 0x00000030590b7221 */ /* 0x004fe20000010000 */
[--C-:B------:R-:W-:Y:S01]  /*41e0*/  FFMA.FTZ R48, R64, UR26, -R78.reuse ;  /* 0x0000001a40307c23 */ /* 0x100fe2000801084e */
[--C-:B------:R-:W-:Y:S01]  /*41f0*/  FFMA.FTZ R79, R79, UR26, -R78.reuse ;  /* 0x0000001a4f4f7c23 */ /* 0x100fe2000801084e */
[--C-:B------:R-:W-:Y:S01]  /*4200*/  FFMA.FTZ R109, R109, UR26, -R78.reuse ;  /* 0x0000001a6d6d7c23 */ /* 0x100fe2000801084e */
[--C-:B------:R-:W-:Y:S01]  /*4210*/  FFMA.FTZ R107, R107, UR26, -R78.reuse ;  /* 0x0000001a6b6b7c23 */ /* 0x100fe2000801084e */
[--C-:B------:R-:W-:Y:S01]  /*4220*/  FFMA.FTZ R113, R113, UR26, -R78.reuse ;  /* 0x0000001a71717c23 */ /* 0x100fe2000801084e */
[--C-:B------:R-:W-:Y:S01]  /*4230*/  FFMA.FTZ R111, R111, UR26, -R78.reuse ;  /* 0x0000001a6f6f7c23 */ /* 0x100fe2000801084e */
[----:B------:R-:W2:Y:S01]  /*4240*/  MUFU.EX2 R24, R24 ;  /* 0x0000001800187308 */ /* 0x000ea20000000800 */
[C---:B0-----:R-:W-:Y:S01]  /*4250*/  FADD.FTZ R14, R20.reuse, R11 ;  /* 0x0000000b140e7221 */ /* 0x041fe20000010000 */
[----:B------:R-:W-:Y:S01]  /*4260*/  F2FP.BF16.F32.PACK_AB R11, R20, R89 ;  /* 0x00000059140b723e */ /* 0x000fe200000010ff */
[----:B------:R-:W-:Y:S01]  /*4270*/  FADD.FTZ R20, R12, R59 ;  /* 0x0000003b0c147221 */ /* 0x000fe20000010000 */
[----:B------:R-:W-:Y:S01]  /*4280*/  F2FP.BF16.F32.PACK_AB R12, R15, R12 ;  /* 0x0000000c0f0c723e */ /* 0x000fe200000010ff */
[----:B------:R-:W-:-:S02]  /*4290*/  FFMA.FTZ R59, R72, UR26, -R78 ;  /* 0x0000001a483b7c23 */ /* 0x000fc4000801084e */
[----:B------:R-:W-:Y:S01]  /*42a0*/  FADD.FTZ R20, R15, R20 ;  /* 0x000000140f147221 */ /* 0x000fe20000010000 */
[----:B------:R-:W0:Y:S01]  /*42b0*/  MUFU.EX2 R19, R19 ;  /* 0x0000001300137308 */ /* 0x000e220000000800 */
[----:B------:R4:W-:Y:S01]  /*42c0*/  STSM.16.M88.4 [R152], R8 ;  /* 0x0000000898007844 */ /* 0x0009e20000000200 */
[----:B-1----:R-:W-:Y:S01]  /*42d0*/  F2FP.BF16.F32.PACK_AB R4, R112, R101 ;  /* 0x000000657004723e */ /* 0x002fe200000010ff */
[----:B------:R-:W-:Y:S01]  /*42e0*/  FADD.FTZ R77, R21, R20 ;  /* 0x00000014154d7221 */ /* 0x000fe20000010000 */
[----:B------:R-:W-:-:S03]  /*42f0*/  F2FP.BF16.F32.PACK_AB R6, R114, R105 ;  /* 0x000000697206723e */ /* 0x000fc600000010ff */
[----:B------:R-:W-:Y:S01]  /*4300*/  FADD.FTZ R20, R22, R77 ;  /* 0x0000004d16147221 */ /* 0x000fe20000010000 */
[----:B------:R-:W1:Y:S03]  /*4310*/  MUFU.EX2 R28, R28 ;  /* 0x0000001c001c7308 */ /* 0x000e660000000800 */
[----:B------:R-:W-:-:S04]  /*4320*/  FADD.FTZ R77, R95, R20 ;  /* 0x000000145f4d7221 */ /* 0x000fc80000010000 */
[----:B------:R-:W-:Y:S01]  /*4330*/  FADD.FTZ R20, R104, R77 ;  /* 0x0000004d68147221 */ /* 0x000fe20000010000 */
[----:B------:R5:W-:Y:S03]  /*4340*/  MUFU.EX2 R0, R56 ;  /* 0x0000003800007308 */ /* 0x000be60000000800 */
[----:B------:R-:W-:-:S04]  /*4350*/  FADD.FTZ R77, R97, R20 ;  /* 0x00000014614d7221 */ /* 0x000fc80000010000 */
[----:B------:R-:W-:Y:S01]  /*4360*/  FADD.FTZ R20, R108, R77 ;  /* 0x0000004d6c147221 */ /* 0x000fe20000010000 */
[----:B------:R-:W4:Y:S01]  /*4370*/  MUFU.EX2 R23, R23 ;  /* 0x0000001700177308 */ /* 0x000f220000000800 */
[----:B-----5:R-:W-:Y:S01]  /*4380*/  FFMA.FTZ R56, R71, UR26, -R78 ;  /* 0x0000001a47387c23 */ /* 0x020fe2000801084e */
[----:B---3--:R-:W-:Y:S01]  /*4390*/  FADD.FTZ R71, R13, R14 ;  /* 0x0000000e0d477221 */ /* 0x008fe20000010000 */
[----:B------:R-:W-:Y:S01]  /*43a0*/  FADD.FTZ R77, R101, R20 ;  /* 0x00000014654d7221 */ /* 0x000fe20000010000 */
[C---:B--2---:R-:W-:Y:S01]  /*43b0*/  F2FP.BF16.F32.PACK_AB R13, R24.reuse, R13 ;  /* 0x0000000d180d723e */ /* 0x044fe200000010ff */
[----:B------:R-:W-:Y:S01]  /*43c0*/  FFMA.FTZ R78, R115, UR26, -R78 ;  /* 0x0000001a734e7c23 */ /* 0x000fe2000801084e */
[----:B------:R-:W-:Y:S01]  /*43d0*/  FADD.FTZ R14, R24, R71 ;  /* 0x00000047180e7221 */ /* 0x000fe20000010000 */
[----:B------:R-:W-:Y:S01]  /*43e0*/  FADD.FTZ R20, R112, R77 ;  /* 0x0000004d70147221 */ /* 0x000fe20000010000 */
[----:B------:R-:W2:Y:S02]  /*43f0*/  MUFU.EX2 R32, R32 ;  /* 0x0000002000207308 */ /* 0x000ea40000000800 */
[----:B0-----:R-:W-:Y:S01]  /*4400*/  FADD.FTZ R71, R19, R14 ;  /* 0x0000000e13477221 */ /* 0x001fe20000010000 */
[----:B------:R-:W-:Y:S01]  /*4410*/  FADD.FTZ R77, R105, R20 ;  /* 0x00000014694d7221 */ /* 0x000fe20000010000 */
[----:B------:R-:W-:-:S02]  /*4420*/  F2FP.BF16.F32.PACK_AB R20, R104, R95 ;  /* 0x0000005f6814723e */ /* 0x000fc400000010ff */
[----:B-1----:R-:W-:Y:S01]  /*4430*/  FADD.FTZ R14, R28, R71 ;  /* 0x000000471c0e7221 */ /* 0x002fe20000010000 */
[----:B------:R-:W-:Y:S01]  /*4440*/  FADD.FTZ R77, R114, R77 ;  /* 0x0000004d724d7221 */ /* 0x000fe20000010000 */
[----:B------:R-:W0:Y:S02]  /*4450*/  MUFU.EX2 R35, R35 ;  /* 0x0000002300237308 */ /* 0x000e240000000800 */
[----:B----4-:R-:W-:Y:S01]  /*4460*/  FADD.FTZ R71, R23, R14 ;  /* 0x0000000e17477221 */ /* 0x010fe20000010000 */
[----:B------:R-:W-:-:S04]  /*4470*/  FADD.FTZ R68, R18, R77 ;  /* 0x0000004d12447221 */ /* 0x000fc80000010000 */
[----:B------:R-:W-:Y:S01]  /*4480*/  FADD.FTZ R7, R25, R68 ;  /* 0x0000004419077221 */ /* 0x000fe20000010000 */
[----:B------:R-:W1:Y:S01]  /*4490*/  MUFU.EX2 R86, R86 ;  /* 0x0000005600567308 */ /* 0x000e620000000800 */
[----:B--2---:R-:W-:Y:S02]  /*44a0*/  FADD.FTZ R14, R32, R71 ;  /* 0x00000047200e7221 */ /* 0x004fe40000010000 */
[----:B------:R-:W-:-:S04]  /*44b0*/  FADD.FTZ R10, R30, R7 ;  /* 0x000000071e0a7221 */ /* 0x000fc80000010000 */
[----:B------:R-:W-:Y:S01]  /*44c0*/  FADD.FTZ R7, R37, R10 ;  /* 0x0000000a25077221 */ /* 0x000fe20000010000 */
[----:B------:R-:W2:Y:S01]  /*44d0*/  MUFU.EX2 R75, R75 ;  /* 0x0000004b004b7308 */ /* 0x000ea20000000800 */
[----:B0-----:R-:W-:Y:S02]  /*44e0*/  FADD.FTZ R71, R35, R14 ;  /* 0x0000000e23477221 */ /* 0x001fe40000010000 */
[----:B------:R-:W-:-:S04]  /*44f0*/  FADD.FTZ R10, R38, R7 ;  /* 0x00000007260a7221 */ /* 0x000fc80000010000 */
[----:B------:R-:W-:Y:S01]  /*4500*/  FADD.FTZ R10, R41, R10 ;  /* 0x0000000a290a7221 */ /* 0x000fe20000010000 */
        /* <DEDUP_REMOVED lines=8> */
[----:B------:R-:W-:Y:S02]  /*4590*/  F2FP.BF16.F32.PACK_AB R14, R22, R21 ;  /* 0x00000015160e723e */ /* 0x000fe400000010ff */
[----:B------:R-:W-:Y:S02]  /*45a0*/  F2FP.BF16.F32.PACK_AB R21, R32, R23 ;  /* 0x000000172015723e */ /* 0x000fe400000010ff */
[----:B------:R-:W-:Y:S02]  /*45b0*/  F2FP.BF16.F32.PACK_AB R22, R108, R97 ;  /* 0x000000616c16723e */ /* 0x000fe400000010ff */
[----:B------:R-:W1:Y:S01]  /*45c0*/  MUFU.EX2 R36, R36 ;  /* 0x0000002400247308 */ /* 0x000e620000000800 */
[----:B--2---:R-:W-:Y:S01]  /*45d0*/  FADD.FTZ R64, R90, R15 ;  /* 0x0000000f5a407221 */ /* 0x004fe20000010000 */
[----:B------:R-:W-:-:S02]  /*45e0*/  F2FP.BF16.F32.PACK_AB R15, R28, R19 ;  /* 0x000000131c0f723e */ /* 0x000fc400000010ff */
[----:B------:R-:W-:Y:S02]  /*45f0*/  F2FP.BF16.F32.PACK_AB R23, R86, R35 ;  /* 0x000000235617723e */ /* 0x000fe400000010ff */
[----:B------:R-:W-:Y:S01]  /*4600*/  F2FP.BF16.F32.PACK_AB R7, R90, R43 ;  /* 0x0000002b5a07723e */ /* 0x000fe200000010ff */
[----:B------:R2:W-:Y:S01]  /*4610*/  STSM.16.M88.4 [R17], R12 ;  /* 0x0000000c11007844 */ /* 0x0005e20000000200 */
[----:B------:R-:W3:Y:S01]  /*4620*/  MUFU.EX2 R31, R31 ;  /* 0x0000001f001f7308 */ /* 0x000ee20000000800 */
[----:B0-----:R-:W-:Y:S02]  /*4630*/  FADD.FTZ R5, R27, R64 ;  /* 0x000000401b057221 */ /* 0x001fe40000010000 */
[----:B------:R-:W-:Y:S05]  /*4640*/  STSM.16.M88.4 [R16], R20 ;  /* 0x0000001410007844 */ /* 0x000fea0000000200 */
[----:B------:R-:W0:Y:S01]  /*4650*/  MUFU.EX2 R40, R40 ;  /* 0x0000002800287308 */ /* 0x000e220000000800 */
[----:B-1----:R-:W-:Y:S01]  /*4660*/  FADD.FTZ R8, R36, R5 ;  /* 0x0000000524087221 */ /* 0x002fe20000010000 */
[----:B--2---:R-:W-:-:S06]  /*4670*/  F2FP.BF16.F32.PACK_AB R12, R41, R38 ;  /* 0x00000026290c723e */ /* 0x004fcc00000010ff */
[----:B------:R-:W1:Y:S01]  /*4680*/  MUFU.EX2 R39, R39 ;  /* 0x0000002700277308 */ /* 0x000e620000000800 */
[----:B---3--:R-:W-:-:S07]  /*4690*/  FADD.FTZ R5, R31, R8 ;  /* 0x000000081f057221 */ /* 0x008fce0000010000 */
[----:B------:R-:W2:Y:S01]  /*46a0*/  MUFU.EX2 R45, R45 ;  /* 0x0000002d002d7308 */ /* 0x000ea20000000800 */
[----:B0-----:R-:W-:Y:S01]  /*46b0*/  FADD.FTZ R8, R40, R5 ;  /* 0x0000000528087221 */ /* 0x001fe20000010000 */
[----:B------:R-:W-:-:S05]  /*46c0*/  F2FP.BF16.F32.PACK_AB R5, R88, R75 ;  /* 0x0000004b5805723e */ /* 0x000fca00000010ff */
[----:B------:R0:W-:Y:S01]  /*46d0*/  STSM.16.M88.4 [R2+0x24800], R4 ;  /* 0x0248000402007844 */ /* 0x0001e20000000200 */
[----:B------:R-:W3:Y:S01]  /*46e0*/  MUFU.EX2 R46, R46 ;  /* 0x0000002e002e7308 */ /* 0x000ee20000000800 */
[----:B-1----:R-:W-:Y:S01]  /*46f0*/  FADD.FTZ R9, R39, R8 ;  /* 0x0000000827097221 */ /* 0x002fe20000010000 */
[----:B------:R-:W-:-:S03]  /*4700*/  F2FP.BF16.F32.PACK_AB R13, R0, R39 ;  /* 0x00000027000d723e */ /* 0x000fc600000010ff */
[----:B------:R-:W-:-:S03]  /*4710*/  FADD.FTZ R9, R0, R9 ;  /* 0x0000000900097221 */ /* 0x000fc60000010000 */
        /* <DEDUP_REMOVED lines=8> */
[----:B--2---:R-:W-:Y:S01]  /*47a0*/  FADD.FTZ R9, R3, R10 ;  /* 0x0000000a03097221 */ /* 0x004fe20000010000 */
[----:B------:R-:W-:-:S03]  /*47b0*/  F2FP.BF16.F32.PACK_AB R32, R26, R3 ;  /* 0x000000031a20723e */ /* 0x000fc600000010ff */
[----:B------:R-:W-:-:S03]  /*47c0*/  FADD.FTZ R24, R26, R9 ;  /* 0x000000091a187221 */ /* 0x000fc60000010000 */
[----:B------:R-:W2:Y:S01]  /*47d0*/  MUFU.EX2 R29, R29 ;  /* 0x0000001d001d7308 */ /* 0x000ea20000000800 */
[----:B---3--:R-:W-:Y:S01]  /*47e0*/  FADD.FTZ R10, R51, R8 ;  /* 0x00000008330a7221 */ /* 0x008fe20000010000 */
[----:B------:R-:W-:Y:S02]  /*47f0*/  F2FP.BF16.F32.PACK_AB R8, R25, R18 ;  /* 0x000000121908723e */ /* 0x000fe400000010ff */
[----:B------:R-:W-:-:S04]  /*4800*/  F2FP.BF16.F32.PACK_AB R15, R51, R44 ;  /* 0x0000002c330f723e */ /* 0x000fc800000010ff */
[----:B------:R-:W3:Y:S01]  /*4810*/  MUFU.EX2 R48, R48 ;  /* 0x0000003000307308 */ /* 0x000ee20000000800 */
[----:B-1----:R-:W-:Y:S01]  /*4820*/  FADD.FTZ R9, R47, R10 ;  /* 0x0000000a2f097221 */ /* 0x002fe20000010000 */
[----:B------:R-:W-:-:S06]  /*4830*/  F2FP.BF16.F32.PACK_AB R10, R37, R30 ;  /* 0x0000001e250a723e */ /* 0x000fcc00000010ff */
[----:B------:R-:W1:Y:S01]  /*4840*/  MUFU.EX2 R34, R34 ;  /* 0x0000002200227308 */ /* 0x000e620000000800 */
[----:B--2---:R-:W-:-:S07]  /*4850*/  FADD.FTZ R11, R29, R24 ;  /* 0x000000181d0b7221 */ /* 0x004fce0000010000 */
[----:B------:R-:W0:Y:S01]  /*4860*/  MUFU.EX2 R52, R52 ;  /* 0x0000003400347308 */ /* 0x000e220000000800 */
[----:B---3--:R-:W-:-:S07]  /*4870*/  FADD.FTZ R9, R48, R9 ;  /* 0x0000000930097221 */ /* 0x008fce0000010000 */
[----:B------:R-:W2:Y:S01]  /*4880*/  MUFU.EX2 R33, R33 ;  /* 0x0000002100217308 */ /* 0x000ea20000000800 */
[----:B-1----:R-:W-:Y:S01]  /*4890*/  FADD.FTZ R18, R34, R11 ;  /* 0x0000000b22127221 */ /* 0x002fe20000010000 */
[----:B------:R-:W-:Y:S02]  /*48a0*/  F2FP.BF16.F32.PACK_AB R11, R40, R31 ;  /* 0x0000001f280b723e */ /* 0x000fe400000010ff */
[----:B------:R-:W-:-:S04]  /*48b0*/  F2FP.BF16.F32.PACK_AB R34, R34, R29 ;  /* 0x0000001d2222723e */ /* 0x000fc800000010ff */
[----:B------:R-:W1:Y:S01]  /*48c0*/  MUFU.EX2 R55, R55 ;  /* 0x0000003700377308 */ /* 0x000e620000000800 */
[----:B0-----:R-:W-:Y:S01]  /*48d0*/  FADD.FTZ R4, R52, R9 ;  /* 0x0000000934047221 */ /* 0x001fe20000010000 */
[----:B------:R-:W-:-:S05]  /*48e0*/  F2FP.BF16.F32.PACK_AB R9, R36, R27 ;  /* 0x0000001b2409723e */ /* 0x000fca00000010ff */
[----:B------:R-:W-:Y:S01]  /*48f0*/  STSM.16.M88.4 [R154], R8 ;  /* 0x000000089a007844 */ /* 0x000fe20000000200 */
[----:B------:R-:W0:Y:S01]  /*4900*/  MUFU.EX2 R56, R56 ;  /* 0x0000003800387308 */ /* 0x000e220000000800 */
[----:B--2---:R-:W-:Y:S02]  /*4910*/  FADD.FTZ R7, R33, R18 ;  /* 0x0000001221077221 */ /* 0x004fe40000010000 */
[----:B------:R2:W-:Y:S02]  /*4920*/  STSM.16.M88.4 [R17+0x6000], R12 ;  /* 0x0060000c11007844 */ /* 0x0005e40000000200 */
[----:B------:R-:W-:-:S03]  /*4930*/  FADD.FTZ R7, R42, R7 ;  /* 0x000000072a077221 */ /* 0x000fc60000010000 */
[----:B------:R-:W3:Y:S01]  /*4940*/  MUFU.EX2 R59, R59 ;  /* 0x0000003b003b7308 */ /* 0x000ee20000000800 */
[C---:B-1----:R-:W-:Y:S01]  /*4950*/  FADD.FTZ R5, R55.reuse, R4 ;  /* 0x0000000437057221 */ /* 0x042fe20000010000 */
[----:B------:R-:W-:Y:S01]  /*4960*/  FADD.FTZ R4, R50, R7 ;  /* 0x0000000732047221 */ /* 0x000fe20000010000 */
[----:B------:R-:W-:-:S05]  /*4970*/  F2FP.BF16.F32.PACK_AB R35, R55, R52 ;  /* 0x000000343723723e */ /* 0x000fca00000010ff */
[----:B------:R-:W1:Y:S01]  /*4980*/  MUFU.EX2 R53, R53 ;  /* 0x0000003500357308 */ /* 0x000e620000000800 */
[----:B0-----:R-:W-:-:S07]  /*4990*/  FADD.FTZ R0, R56, R5 ;  /* 0x0000000538007221 */ /* 0x001fce0000010000 */
[----:B------:R-:W0:Y:S01]  /*49a0*/  MUFU.EX2 R60, R60 ;  /* 0x0000003c003c7308 */ /* 0x000e220000000800 */
[----:B---3--:R-:W-:-:S07]  /*49b0*/  FADD.FTZ R5, R59, R0 ;  /* 0x000000003b057221 */ /* 0x008fce0000010000 */
[----:B------:R-:W3:Y:S01]  /*49c0*/  MUFU.EX2 R49, R49 ;  /* 0x0000003100317308 */ /* 0x000ee20000000800 */
[----:B-1----:R-:W-:-:S07]  /*49d0*/  FADD.FTZ R6, R53, R4 ;  /* 0x0000000435067221 */ /* 0x002fce0000010000 */
[----:B------:R-:W1:Y:S01]  /*49e0*/  MUFU.EX2 R63, R63 ;  /* 0x0000003f003f7308 */ /* 0x000e620000000800 */
[----:B0-----:R-:W-:-:S07]  /*49f0*/  FADD.FTZ R4, R60, R5 ;  /* 0x000000053c047221 */ /* 0x001fce0000010000 */
[----:B------:R-:W0:Y:S01]  /*4a00*/  MUFU.EX2 R54, R54 ;  /* 0x0000003600367308 */ /* 0x000e220000000800 */
[----:B---3--:R-:W-:-:S07]  /*4a10*/  FADD.FTZ R5, R49, R6 ;  /* 0x0000000631057221 */ /* 0x008fce0000010000 */
[----:B------:R-:W3:Y:S01]  /*4a20*/  MUFU.EX2 R67, R67 ;  /* 0x0000004300437308 */ /* 0x000ee20000000800 */
[C---:B-1----:R-:W-:Y:S01]  /*4a30*/  FADD.FTZ R6, R63.reuse, R4 ;  /* 0x000000043f067221 */ /* 0x042fe20000010000 */
[----:B------:R-:W-:Y:S02]  /*4a40*/  F2FP.BF16.F32.PACK_AB R4, R42, R33 ;  /* 0x000000212a04723e */ /* 0x000fe400000010ff */
[----:B------:R-:W-:Y:S02]  /*4a50*/  F2FP.BF16.F32.PACK_AB R33, R48, R47 ;  /* 0x0000002f3021723e */ /* 0x000fe400000010ff */
[----:B------:R-:W-:Y:S02]  /*4a60*/  F2FP.BF16.F32.PACK_AB R7, R63, R60 ;  /* 0x0000003c3f07723e */ /* 0x000fe400000010ff */
[----:B------:R-:W1:Y:S01]  /*4a70*/  MUFU.EX2 R57, R57 ;  /* 0x0000003900397308 */ /* 0x000e620000000800 */
[----:B0-----:R-:W-:Y:S01]  /*4a80*/  FADD.FTZ R18, R54, R5 ;  /* 0x0000000536127221 */ /* 0x001fe20000010000 */
[----:B------:R-:W-:Y:S06]  /*4a90*/  STSM.16.M88.4 [R16+0x6000], R32 ;  /* 0x0060002010007844 */ /* 0x000fec0000000200 */
[----:B------:R-:W0:Y:S01]  /*4aa0*/  MUFU.EX2 R68, R81 ;  /* 0x0000005100447308 */ /* 0x000e220000000800 */
[----:B---3--:R-:W-:Y:S01]  /*4ab0*/  FADD.FTZ R3, R67, R6 ;  /* 0x0000000643037221 */ /* 0x008fe20000010000 */
        /* <DEDUP_REMOVED lines=8> */
[----:B------:R-:W-:Y:S02]  /*4b40*/  F2FP.BF16.F32.PACK_AB R58, R58, R57 ;  /* 0x000000393a3a723e */ /* 0x000fe400000010ff */
[----:B------:R-:W-:Y:S01]  /*4b50*/  F2FP.BF16.F32.PACK_AB R57, R68, R67 ;  /* 0x000000434439723e */ /* 0x000fe200000010ff */
[----:B------:R2:W-:Y:S01]  /*4b60*/  STSM.16.M88.4 [R2+0x2a800], R4 ;  /* 0x02a8000402007844 */ /* 0x0005e20000000200 */
[----:B------:R-:W3:Y:S01]  /*4b70*/  MUFU.EX2 R85, R85 ;  /* 0x0000005500557308 */ /* 0x000ee20000000800 */
[----:B-1----:R-:W-:Y:S01]  /*4b80*/  FADD.FTZ R8, R84, R3 ;  /* 0x0000000354087221 */ /* 0x002fe20000010000 */
[----:B------:R-:W-:-:S06]  /*4b90*/  F2FP.BF16.F32.PACK_AB R56, R54, R49 ;  /* 0x000000313638723e */ /* 0x000fcc00000010ff */
[----:B------:R-:W1:Y:S01]  /*4ba0*/  MUFU.EX2 R62, R62 ;  /* 0x0000003e003e7308 */ /* 0x000e620000000800 */
[----:B0-----:R-:W-:-:S07]  /*4bb0*/  FADD.FTZ R3, R61, R12 ;  /* 0x0000000c3d037221 */ /* 0x001fce0000010000 */
[----:B------:R-:W0:Y:S01]  /*4bc0*/  MUFU.EX2 R83, R83 ;  /* 0x0000005300537308 */ /* 0x000e220000000800 */
[C---:B---3--:R-:W-:Y:S01]  /*4bd0*/  FADD.FTZ R8, R85.reuse, R8 ;  /* 0x0000000855087221 */ /* 0x048fe20000010000 */
[----:B------:R-:W-:-:S05]  /*4be0*/  F2FP.BF16.F32.PACK_AB R59, R85, R84 ;  /* 0x00000054553b723e */ /* 0x000fca00000010ff */
[----:B------:R3:W-:Y:S01]  /*4bf0*/  STSM.16.M88.4 [R153], R56 ;  /* 0x0000003899007844 */ /* 0x0007e20000000200 */
[----:B------:R-:W4:Y:S01]  /*4c00*/  MUFU.EX2 R65, R65 ;  /* 0x0000004100417308 */ /* 0x000f220000000800 */
[C---:B-1----:R-:W-:Y:S01]  /*4c10*/  FADD.FTZ R12, R62.reuse, R3 ;  /* 0x000000033e0c7221 */ /* 0x042fe20000010000 */
[----:B------:R-:W-:-:S06]  /*4c20*/  F2FP.BF16.F32.PACK_AB R64, R62, R61 ;  /* 0x0000003d3e40723e */ /* 0x000fcc00000010ff */
[----:B------:R-:W1:Y:S01]  /*4c30*/  MUFU.EX2 R82, R82 ;  /* 0x0000005200527308 */ /* 0x000e620000000800 */
[----:B0-----:R-:W-:-:S07]  /*4c40*/  FADD.FTZ R3, R83, R8 ;  /* 0x0000000853037221 */ /* 0x001fce0000010000 */
[----:B------:R-:W0:Y:S01]  /*4c50*/  MUFU.EX2 R66, R66 ;  /* 0x0000004200427308 */ /* 0x000e220000000800 */
[----:B----4-:R-:W-:-:S07]  /*4c60*/  FADD.FTZ R11, R65, R12 ;  /* 0x0000000c410b7221 */ /* 0x010fce0000010000 */
[----:B------:R-:W4:Y:S01]  /*4c70*/  MUFU.EX2 R79, R79 ;  /* 0x0000004f004f7308 */ /* 0x000f220000000800 */
[----:B-1----:R-:W-:-:S07]  /*4c80*/  FADD.FTZ R8, R82, R3 ;  /* 0x0000000352087221 */ /* 0x002fce0000010000 */
[----:B------:R-:W1:Y:S01]  /*4c90*/  MUFU.EX2 R69, R69 ;  /* 0x0000004500457308 */ /* 0x000e620000000800 */
[C---:B0-----:R-:W-:Y:S01]  /*4ca0*/  FADD.FTZ R12, R66.reuse, R11 ;  /* 0x0000000b420c7221 */ /* 0x041fe20000010000 */
[----:B------:R-:W-:Y:S02]  /*4cb0*/  F2FP.BF16.F32.PACK_AB R66, R66, R65 ;  /* 0x000000414242723e */ /* 0x000fe400000010ff */
[----:B------:R-:W-:-:S04]  /*4cc0*/  F2FP.BF16.F32.PACK_AB R65, R82, R83 ;  /* 0x000000535241723e */ /* 0x000fc800000010ff */
[----:B------:R-:W0:Y:S01]  /*4cd0*/  MUFU.EX2 R0, R109 ;  /* 0x0000006d00007308 */ /* 0x000e220000000800 */
[----:B----4-:R-:W-:-:S07]  /*4ce0*/  FADD.FTZ R3, R79, R8 ;  /* 0x000000084f037221 */ /* 0x010fce0000010000 */
[----:B------:R-:W4:Y:S01]  /*4cf0*/  MUFU.EX2 R9, R107 ;  /* 0x0000006b00097308 */ /* 0x000f220000000800 */
[----:B-1----:R-:W-:-:S07]  /*4d00*/  FADD.FTZ R11, R69, R12 ;  /* 0x0000000c450b7221 */ /* 0x002fce0000010000 */
[----:B------:R-:W2:Y:S01]  /*4d10*/  MUFU.EX2 R70, R98 ;  /* 0x0000006200467308 */ /* 0x000ea20000000800 */
[C---:B0-----:R-:W-:Y:S01]  /*4d20*/  FADD.FTZ R12, R0.reuse, R3 ;  /* 0x00000003000c7221 */ /* 0x041fe20000010000 */
[----:B------:R-:W-:-:S05]  /*4d30*/  F2FP.BF16.F32.PACK_AB R67, R0, R79 ;  /* 0x0000004f0043723e */ /* 0x000fca00000010ff */
[----:B------:R3:W-:Y:S01]  /*4d40*/  STSM.16.M88.4 [R17+0xc000], R64 ;  /* 0x00c0004011007844 */ /* 0x0007e20000000200 */
[----:B------:R-:W0:Y:S01]  /*4d50*/  MUFU.EX2 R10, R113 ;  /* 0x00000071000a7308 */ /* 0x000e220000000800 */
[----:B----4-:R-:W-:-:S07]  /*4d60*/  FADD.FTZ R3, R9, R12 ;  /* 0x0000000c09037221 */ /* 0x010fce0000010000 */
[----:B------:R-:W-:Y:S01]  /*4d70*/  MUFU.EX2 R74, R74 ;  /* 0x0000004a004a7308 */ /* 0x000fe20000000800 */
[C---:B--2---:R-:W-:Y:S01]  /*4d80*/  FADD.FTZ R5, R70.reuse, R11 ;  /* 0x0000000b46057221 */ /* 0x044fe20000010000 */
[----:B------:R-:W-:-:S06]  /*4d90*/  F2FP.BF16.F32.PACK_AB R8, R70, R69 ;  /* 0x000000454608723e */ /* 0x000fcc00000010ff */
[----:B------:R-:W1:Y:S01]  /*4da0*/  MUFU.EX2 R73, R73 ;  /* 0x0000004900497308 */ /* 0x000e620000000800 */
[C---:B0-----:R-:W-:Y:S01]  /*4db0*/  FADD.FTZ R0, R10.reuse, R3 ;  /* 0x000000030a007221 */ /* 0x041fe20000010000 */
[----:B------:R-:W-:-:S06]  /*4dc0*/  F2FP.BF16.F32.PACK_AB R9, R10, R9 ;  /* 0x000000090a09723e */ /* 0x000fcc00000010ff */
[----:B------:R-:W-:Y:S08]  /*4dd0*/  MUFU.EX2 R111, R111 ;  /* 0x0000006f006f7308 */ /* 0x000ff00000000800 */
[----:B------:R-:W0:Y:S01]  /*4de0*/  MUFU.EX2 R78, R78 ;  /* 0x0000004e004e7308 */ /* 0x000e220000000800 */
[----:B-1----:R-:W-:Y:S01]  /*4df0*/  F2FP.BF16.F32.PACK_AB R10, R73, R74 ;  /* 0x0000004a490a723e */ /* 0x002fe200000010ff */
[----:B------:R-:W-:-:S04]  /*4e00*/  FADD.FTZ R74, R74, R5 ;  /* 0x000000054a4a7221 */ /* 0x000fc80000010000 */
[----:B------:R-:W-:Y:S01]  /*4e10*/  FADD.FTZ R3, R73, R74 ;  /* 0x0000004a49037221 */ /* 0x000fe20000010000 */
[----:B0-----:R-:W-:Y:S01]  /*4e20*/  F2FP.BF16.F32.PACK_AB R11, R78, R111 ;  /* 0x0000006f4e0b723e */ /* 0x001fe200000010ff */
[----:B------:R-:W-:-:S04]  /*4e30*/  FADD.FTZ R111, R111, R0 ;  /* 0x000000006f6f7221 */ /* 0x000fc80000010000 */
[----:B------:R3:W-:Y:S01]  /*4e40*/  STSM.16.M88.4 [R16+0xc000], R8 ;  /* 0x00c0000810007844 */ /* 0x0007e20000000200 */
[----:B------:R-:W-:Y:S01]  /*4e50*/  FADD.FTZ R4, R78, R111 ;  /* 0x0000006f4e047221 */ /* 0x000fe20000010000 */
[----:B------:R0:W-:Y:S06]  /*4e60*/  MEMBAR.ALL.CTA ;  /* 0x0000000000007992 */ /* 0x0001ec0000008000 */
[----:B0-----:R-:W0:Y:S02]  /*4e70*/  FENCE.VIEW.ASYNC.S ;  /* 0x00000000000073c6 */ /* 0x001e240000000000 */
[----:B0-----:R-:W-:Y:S01]  /*4e80*/  NOP ;  /* 0x0000000000007918 */ /* 0x001fe20000000000 */
[----:B------:R-:W-:Y:S05]  /*4e90*/  @!P2 BRA `(.L_x_12824) ;  /* 0x0000003400d0a947 */ /* 0x000fea0003800000 */
[----:B------:R-:W-:Y:S01]  /*4ea0*/  MOV R5, R103 ;  /* 0x0000006700057202 */ /* 0x000fe20000000f00 */
[----:B------:R-:W-:Y:S01]  /*4eb0*/  IMAD.MOV.U32 R0, RZ, RZ, R96 ;  /* 0x000000ffff007224 */ /* 0x000fe200078e0060 */
        /* <DEDUP_REMOVED lines=21> */
.L_x_12833:
        /* <DEDUP_REMOVED lines=9> */
.L_x_12826:
[----:B------:R-:W-:Y:S01]  /*50a0*/  ULEA UR6, UR38, UR39, 0x3 ;  /* 0x0000002726067291 */ /* 0x000fe2000f8e183f */
[----:B------:R-:W-:-:S05]  /*50b0*/  IMAD.U32 R6, RZ, RZ, UR37 ;  /* 0x00000025ff067e24 */ /* 0x000fca000f8e00ff */
[----:B------:R-:W-:-:S04]  /*50c0*/  SHF.L.U32 R6, R6, 0x1f, RZ ;  /* 0x0000001f06067819 */ /* 0x000fc800000006ff */
[----:B------:R0:W1:Y:S01]  /*50d0*/  SYNCS.PHASECHK.TRANS64.TRYWAIT P2, [UR6+0x30830], R6 ;  /* 0x03083006ff0075a7 */ /* 0x0000620008040146 */
[----:B------:R-:W-:Y:S05]  /*50e0*/  @!P0 BRA `(.L_x_12827) ;  /* 0x0000000000048947 */ /* 0x000fea0003800000 */
[----:B------:R-:W-:Y:S01]  /*50f0*/  BPT.TRAP 0x1 ;  /* 0x000000040000795c */ /* 0x000fe20000300000 */
.L_x_12827:
[----:B-1----:R-:W-:Y:S05]  /*5100*/  @P2 BRA `(.L_x_12825) ;  /* 0x0000000000082947 */ /* 0x002fea0003800000 */
[----:B------:R-:W1:Y:S02]  /*5110*/  SYNCS.PHASECHK.TRANS64.TRYWAIT P2, [UR6+0x30830], R6 ;  /* 0x03083006ff0075a7 */ /* 0x000e640008040146 */
[----:B-1----:R-:W-:Y:S05]  /*5120*/  @!P2 BRA `(.L_x_12828) ;  /* 0x000000ac0030a947 */ /* 0x002fea0003800000 */
.L_x_12825:
[----:B-1----:R-:W1:Y:S01]  /*5130*/  S2R R7, SR_TID.X ;  /* 0x0000000000077919 */ /* 0x002e620000002100 */
        /* <DEDUP_REMOVED lines=11> */
[----:B---3--:R-:W-:-:S06]  /*51f0*/  WARPGROUP.ARRIVE ;  /* 0x00000000000079c5 */ /* 0x008fcc0000000000 */
        /* <DEDUP_REMOVED lines=14> */
.L_x_12830:
[----:B------:R-:W-:Y:S01]  /*52e0*/  ULEA UR6, UR28, UR39, 0x3 ;  /* 0x000000271c067291 */ /* 0x000fe2000f8e183f */
[----:B------:R-:W-:-:S05]  /*52f0*/  IMAD.U32 R6, RZ, RZ, UR20 ;  /* 0x00000014ff067e24 */ /* 0x000fca000f8e00ff */
[----:B------:R-:W-:-:S04]  /*5300*/  SHF.L.U32 R6, R6, 0x1f, RZ ;  /* 0x0000001f06067819 */ /* 0x000fc800000006ff */
[----:B------:R0:W1:Y:S01]  /*5310*/  SYNCS.PHASECHK.TRANS64.TRYWAIT P2, [UR6+0x30850], R6 ;  /* 0x03085006ff0075a7 */ /* 0x0000620008040146 */
[----:B------:R-:W-:Y:S05]  /*5320*/  @!P0 BRA `(.L_x_12831) ;  /* 0x0000000000048947 */ /* 0x000fea0003800000 */
[----:B------:R-:W-:Y:S01]  /*5330*/  BPT.TRAP 0x1 ;  /* 0x000000040000795c */ /* 0x000fe20000300000 */
.L_x_12831:
[----:B-1----:R-:W-:Y:S05]  /*5340*/  @P2 BRA `(.L_x_12829) ;  /* 0x0000000000082947 */ /* 0x002fea0003800000 */
[----:B------:R-:W1:Y:S02]  /*5350*/  SYNCS.PHASECHK.TRANS64.TRYWAIT P2, [UR6+0x30850], R6 ;  /* 0x03085006ff0075a7 */ /* 0x000e640008040146 */
[----:B-1----:R-:W-:Y:S05]  /*5360*/  @!P2 BRA `(.L_x_12832) ;  /* 0x000000a800b8a947 */ /* 0x002fea0003800000 */
.L_x_12829:
[----:B------:R-:W-:Y:S01]  /*5370*/  UIADD3 UR7, UR25, 0x1e800, URZ ;  /* 0x0001e80019077890 */ /* 0x000fe2000fffe03f */
[----:B------:R-:W-:Y:S01]  /*5380*/  WARPGROUP.ARRIVE ;  /* 0x00000000000079c5 */ /* 0x000fe20000000000 */
[----:B------:R-:W-:Y:S01]  /*5390*/  UIADD3 UR6, UR39, 0x400, URZ ;  /* 0x0000040027067890 */ /* 0x000fe2000fffe03f */
[----:B01----:R-:W-:Y:S01]  /*53a0*/  FMUL.FTZ R6, R24, UR27 ;  /* 0x0000001b18067c20 */ /* 0x003fe20008410000 */
[----:B------:R-:W-:Y:S01]  /*53b0*/  USHF.R.U32.HI UR7, URZ, 0x4, UR7 ;  /* 0x000000043f077899 */ /* 0x000fe20008011607 */
[----:B------:R-:W-:Y:S01]  /*53c0*/  FMUL.FTZ R7, R25, UR27 ;  /* 0x0000001b19077c20 */ /* 0x000fe20008410000 */
[----:B------:R-:W-:Y:S01]  /*53d0*/  USHF.R.U32.HI UR6, URZ, 0x4, UR6 ;  /* 0x000000043f067899 */ /* 0x000fe20008011606 */
[----:B------:R-:W-:Y:S01]  /*53e0*/  FMUL.FTZ R10, R28, UR27 ;  /* 0x0000001b1c0a7c20 */ /* 0x000fe20008410000 */
[----:B------:R-:W-:Y:S01]  /*53f0*/  ULOP3.LUT UR10, UR7, 0x3fff, URZ, 0xc0, !UPT ;  /* 0x00003fff070a7892 */ /* 0x000fe2000f8ec03f */
[----:B------:R-:W0:Y:S01]  /*5400*/  MUFU.TANH R6, R6 ;  /* 0x0000000600067308 */ /* 0x000e220000002400 */
[----:B------:R-:W-:Y:S01]  /*5410*/  ULOP3.LUT UR7, UR6, 0x3fff, URZ, 0xc0, !UPT ;  /* 0x00003fff06077892 */ /* 0x000fe2000f8ec03f */
[----:B------:R-:W-:Y:S01]  /*5420*/  FMUL.FTZ R11, R29, UR27 ;  /* 0x0000001b1d0b7c20 */ /* 0x000fe20008410000 */
[----:B------:R-:W-:Y:S01]  /*5430*/  ULOP3.LUT UR6, UR10, 0x10000, URZ, 0xfc, !UPT ;  /* 0x000100000a067892 */ /* 0x000fe2000f8efc3f */
[----:B------:R-:W-:Y:S01]  /*5440*/  FMUL.FTZ R14, R32, UR27 ;  /* 0x0000001b200e7c20 */ /* 0x000fe20008410000 */
[----:B------:R-:W-:Y:S01]  /*5450*/  UIMAD UR7, UR28, 0x600, UR7 ;  /* 0x000006001c0778a4 */ /* 0x000fe2000f8e0207 */
[----:B------:R-:W-:Y:S01]  /*5460*/  FMUL.FTZ R15, R33, UR27 ;  /* 0x0000001b210f7c20 */ /* 0x000fe20008410000 */
[----:B------:R-:W-:Y:S01]  /*5470*/  UMOV UR21, 0x40000040 ;  /* 0x4000004000157882 */ /* 0x000fe20000000000 */
[----:B------:R-:W-:Y:S01]  /*5480*/  UMOV UR23, 0x40000040 ;  /* 0x4000004000177882 */ /* 0x000fe20000000000 */
[----:B------:R-:W1:Y:S01]  /*5490*/  MUFU.TANH R7, R7 ;  /* 0x0000000700077308 */ /* 0x000e620000002400 */
[----:B------:R-:W-:Y:S01]  /*54a0*/  UMOV UR20, UR6 ;  /* 0x0000000600147c82 */ /* 0x000fe20008000000 */
[----:B------:R-:W-:Y:S01]  /*54b0*/  FMUL.FTZ R32, R48, UR27 ;  /* 0x0000001b30207c20 */ /* 0x000fe20008410000 */
[----:B------:R-:W-:Y:S01]  /*54c0*/  UMOV UR22, UR7 ;  /* 0x0000000700167c82 */ /* 0x000fe20008000000 */
[----:B------:R-:W-:Y:S01]  /*54d0*/  FMUL.FTZ R48, R64, UR27 ;  /* 0x0000001b40307c20 */ /* 0x000fe20008410000 */
[----:B------:R-:W-:Y:S01]  /*54e0*/  HGMMA.64x64x16.F32.BF16 R120, gdesc[UR20].tnspB, R120, gsb0 ;  /* 0x40e00000147879f0 */ /* 0x000fe20008001878 */
[----:B------:R-:W-:Y:S01]  /*54f0*/  UIADD3 UR20, UR6, 0x2, URZ ;  /* 0x0000000206147890 */ /* 0x000fe2000fffe03f */
[----:B------:R-:W-:Y:S01]  /*5500*/  FMUL.FTZ R64, R80, UR27 ;  /* 0x0000001b50407c20 */ /* 0x000fe20008410000 */
[----:B------:R-:W-:Y:S01]  /*5510*/  UIADD3 UR22, UR7, 0x80, URZ ;  /* 0x0000008007167890 */ /* 0x000fe2000fffe03f */
[----:B------:R-:W2:Y:S01]  /*5520*/  MUFU.TANH R10, R10 ;  /* 0x0000000a000a7308 */ /* 0x000ea20000002400 */
[----:B------:R-:W-:Y:S01]  /*5530*/  UMOV UR21, 0x40000040 ;  /* 0x4000004000157882 */ /* 0x000fe20000000000 */
[----:B------:R-:W-:Y:S01]  /*5540*/  UMOV UR23, 0x40000040 ;  /* 0x4000004000177882 */ /* 0x000fe20000000000 */
        /* <DEDUP_REMOVED lines=69> */
[----:B------:R-:W-:-:S02]  /*59a0*/  WARPGROUP.DEPBAR.LE gsb0, 0x0 ;  /* 0x00008000000079c5 */ /* 0x000fc40000010000 */
[----:B------:R-:W-:Y:S01]  /*59b0*/  WARPGROUP.ARRIVE ;  /* 0x00000000000079c5 */ /* 0x000fe20000000000 */
[----:B------:R-:W2:Y:S01]  /*59c0*/  MUFU.TANH R12, R12 ;  /* 0x0000000c000c7308 */ /* 0x000ea20000002400 */
[----:B0-----:R-:W-:Y:S01]  /*59d0*/  FMNMX.FTZ R85, R9, R84, !PT ;  /* 0x0000005409557209 */ /* 0x001fe20007810000 */
[----:B------:R-:W-:Y:S01]  /*59e0*/  FMUL.FTZ R47, R63, UR27 ;  /* 0x0000001b3f2f7c20 */ /* 0x000fe20008410000 */
[----:B------:R-:W-:Y:S01]  /*59f0*/  FMUL.FTZ R60, R76, UR27 ;  /* 0x0000001b4c3c7c20 */ /* 0x000fe20008410000 */
[----:B------:R-:W-:Y:S01]  /*5a00*/  FMUL.FTZ R50, R66, UR27 ;  /* 0x0000001b42327c20 */ /* 0x000fe20008410000 */
[----:B------:R-:W-:Y:S01]  /*5a10*/  HGMMA.64x64x16.F32.BF16 R120, gdesc[UR20].tnspB, R120, gsb0 ;  /* 0x40e00000147879f0 */ /* 0x000fe20008001878 */
[----:B------:R-:W-:Y:S01]  /*5a20*/  UIADD3 UR20, UR6, 0x4, URZ ;  /* 0x0000000406147890 */ /* 0x000fe2000fffe03f */
[----:B-1----:R-:W-:Y:S01]  /*5a30*/  FMNMX.FTZ R86, R24, R87, !PT ;  /* 0x0000005718567209 */ /* 0x002fe20007810000 */
[----:B------:R-:W-:Y:S01]  /*5a40*/  UIADD3 UR22, UR7, 0x100, URZ ;  /* 0x0000010007167890 */ /* 0x000fe2000fffe03f */
[----:B------:R-:W0:Y:S01]  /*5a50*/  MUFU.TANH R25, R25 ;  /* 0x0000001900197308 */ /* 0x000e220000002400 */
[----:B------:R-:W-:Y:S01]  /*5a60*/  UMOV UR21, 0x40000040 ;  /* 0x4000004000157882 */ /* 0x000fe20000000000 */
[----:B------:R-:W-:Y:S01]  /*5a70*/  UMOV UR23, 0x40000040 ;  /* 0x4000004000177882 */ /* 0x000fe20000000000 */
        /* <DEDUP_REMOVED lines=17> */
[----:B------:R-:W-:-:S04]  /*5b90*/  FMUL.FTZ R100, R112, UR27 ;  /* 0x0000001b70647c20 */ /* 0x000fc80008410000 */
        /* <DEDUP_REMOVED lines=17> */
[----:B------:R-:W-:Y:S01]  /*5cb0*/  HGMMA.64x64x16.F32.BF16 R120, gdesc[UR20].tnspB, R120, gsb0 ;  /* 0x40e00000147879f0 */ /* 0x000fe20008001878 */
[----:B------:R-:W-:Y:S01]  /*5cc0*/  UIADD3 UR20, UR6, 0x6, URZ ;  /* 0x0000000606147890 */ /* 0x000fe2000fffe03f */
[----:B--2---:R-:W-:Y:S01]  /*5cd0*/  FMNMX.FTZ R89, R33, R84, !PT ;  /* 0x0000005421597209 */ /* 0x004fe20007810000 */
[----:B------:R-:W-:-:S03]  /*5ce0*/  UIADD3 UR22, UR7, 0x180, URZ ;  /* 0x0000018007167890 */ /* 0x000fc6000fffe03f */
[----:B------:R-:W1:Y:S01]  /*5cf0*/  MUFU.TANH R36, R36 ;  /* 0x0000002400247308 */ /* 0x000e620000002400 */
[----:B------:R-:W-:Y:S01]  /*5d00*/  UMOV UR21, 0x40000040 ;  /* 0x4000004000157882 */ /* 0x000fe20000000000 */
[----:B------:R-:W-:Y:S01]  /*5d10*/  UMOV UR23, 0x40000040 ;  /* 0x4000004000177882 */ /* 0x000fe20000000000 */
[----:B------:R-:W-:-:S05]  /*5d20*/  FMUL.FTZ R84, R102, UR27 ;  /* 0x0000001b66547c20 */ /* 0x000fca0008410000 */
        /* <DEDUP_REMOVED lines=23> */
[----:B------:R-:W-:Y:S01]  /*5ea0*/  UIADD3 UR20, UR6, 0x600, URZ ;  /* 0x0000060006147890 */ /* 0x000fe2000fffe03f */
        /* <DEDUP_REMOVED lines=23> */
[----:B0-----:R-:W-:Y:S01]  /*6020*/  FMNMX.FTZ R94, R52, R93, !PT ;  /* 0x0000005d345e7209 */ /* 0x001fe20007810000 */
[----:B------:R-:W-:Y:S02]  /*6030*/  WARPGROUP.DEPBAR.LE gsb0, 0x0 ;  /* 0x00008000000079c5 */ /* 0x000fe40000010000 */
[----:B------:R-:W-:-:S04]  /*6040*/  WARPGROUP.ARRIVE ;  /* 0x00000000000079c5 */ /* 0x000fc80000000000 */
[----:B------:R-:W0:Y:S01]  /*6050*/  MUFU.TANH R43, R43 ;  /* 0x0000002b002b7308 */ /* 0x000e220000002400 */
[----:B--2---:R-:W-:Y:S01]  /*6060*/  FMNMX.FTZ R92, R42, R89, !PT ;  /* 0x000000592a5c7209 */ /* 0x004fe20007810000 */
[----:B------:R-:W-:Y:S01]  /*6070*/  HGMMA.64x64x16.F32.BF16 R120, gdesc[UR20].tnspB, R120, gsb0 ;  /* 0x40e00000147879f0 */ /* 0x000fe20008001878 */
[----:B------:R-:W-:Y:S01]  /*6080*/  UIADD3 UR20, UR6, 0x602, URZ ;  /* 0x0000060206147890 */ /* 0x000fe2000fffe03f */
[----:B-1----:R-:W-:Y:S01]  /*6090*/  FMNMX.FTZ R89, R53, R94, !PT ;  /* 0x0000005e35597209 */ /* 0x002fe20007810000 */
[----:B------:R-:W-:-:S03]  /*60a0*/  UIADD3 UR22, UR7, 0x280, URZ ;  /* 0x0000028007167890 */ /* 0x000fc6000fffe03f */
[----:B------:R-:W1:Y:S01]  /*60b0*/  MUFU.TANH R56, R56 ;  /* 0x0000003800387308 */ /* 0x000e620000002400 */
[----:B------:R-:W-:Y:S01]  /*60c0*/  UMOV UR21, 0x40000040 ;  /* 0x4000004000157882 */ /* 0x000fe20000000000 */
[----:B------:R-:W-:-:S06]  /*60d0*/  UMOV UR23, 0x40000040 ;  /* 0x4000004000177882 */ /* 0x000fcc0000000000 */
        /* <DEDUP_REMOVED lines=22> */
[----:B------:R-:W-:Y:S01]  /*6240*/  HGMMA.64x64x16.F32.BF16 R120, gdesc[UR20].tnspB, R120, gsb0 ;  /* 0x40e00000147879f0 */ /* 0x000fe20008001878 */
[----:B------:R-:W-:Y:S01]  /*6250*/  UIADD3 UR20, UR6, 0x604, URZ ;  /* 0x0000060406147890 */ /* 0x000fe2000fffe03f */
[----:B0-----:R-:W-:Y:S01]  /*6260*/  FMNMX.FTZ R94, R64, R95, !PT ;  /* 0x0000005f405e7209 */ /* 0x001fe20007810000 */
[----:B------:R-:W-:-:S03]  /*6270*/  UIADD3 UR22, UR7, 0x300, URZ ;  /* 0x0000030007167890 */ /* 0x000fc6000fffe03f */
[----:B------:R-:W0:Y:S01]  /*6280*/  MUFU.TANH R65, R65 ;  /* 0x0000004100417308 */ /* 0x000e220000002400 */
[----:B------:R-:W-:Y:S01]  /*6290*/  UMOV UR21, 0x40000040 ;  /* 0x4000004000157882 */ /* 0x000fe20000000000 */
[----:B------:R-:W-:Y:S01]  /*62a0*/  UMOV UR23, 0x40000040 ;  /* 0x4000004000177882 */ /* 0x000fe20000000000 */
[----:B------:R-:W-:-:S05]  /*62b0*/  FMUL.FTZ R95, R109, UR27 ;  /* 0x0000001b6d5f7c20 */ /* 0x000fca0008410000 */
[----:B------:R-:W2:Y:S01]  /*62c0*/  MUFU.TANH R55, R55 ;  /* 0x0000003700377308 */ /* 0x000ea20000002400 */
[----:B-1----:R-:W-:-:S07]  /*62d0*/  FMNMX.FTZ R92, R54, R97, !PT ;  /* 0x00000061365c7209 */ /* 0x002fce0007810000 */
[----:B------:R-:W1:Y:S01]  /*62e0*/  MUFU.TANH R70, R70 ;  /* 0x0000004600467308 */ /* 0x000e620000002400 */
[----:B0-----:R-:W-:-:S07]  /*62f0*/  FMNMX.FTZ R99, R65, R94, !PT ;  /* 0x0000005e41637209 */ /* 0x001fce0007810000 */
[----:B------:R-:W0:Y:S01]  /*6300*/  MUFU.TANH R58, R58 ;  /* 0x0000003a003a7308 */ /* 0x000e220000002400 */
[----:B--2---:R-:W-:Y:S01]  /*6310*/  FMNMX.FTZ R97, R55, R92, !PT ;  /* 0x0000005c37617209 */ /* 0x004fe20007810000 */
[----:B------:R-:W-:Y:S02]  /*6320*/  FMUL.FTZ R92, R110, UR27 ;  /* 0x0000001b6e5c7c20 */ /* 0x000fe40008410000 */
[----:B------:R-:W2:Y:S04]  /*6330*/  S2R R110, SR_TID.X ;  /* 0x00000000006e7919 */ /* 0x000ea80000002100 */
[----:B------:R-:W3:Y:S01]  /*6340*/  MUFU.TANH R71, R71 ;  /* 0x0000004700477308 */ /* 0x000ee20000002400 */
[----:B-1----:R-:W-:-:S07]  /*6350*/  FMNMX.FTZ R96, R70, R99, !PT ;  /* 0x0000006346607209 */ /* 0x002fce0007810000 */
[----:B------:R-:W1:Y:S01]  /*6360*/  MUFU.TANH R59, R59 ;  /* 0x0000003b003b7308 */ /* 0x000e620000002400 */
[----:B0-----:R-:W-:-:S07]  /*6370*/  FMNMX.FTZ R94, R58, R97, !PT ;  /* 0x000000613a5e7209 */ /* 0x001fce0007810000 */
[----:B------:R-:W0:Y:S01]  /*6380*/  MUFU.TANH R74, R74 ;  /* 0x0000004a004a7308 */ /* 0x000e220000002400 */
[----:B---3--:R-:W-:-:S07]  /*6390*/  FMNMX.FTZ R99, R71, R96, !PT ;  /* 0x0000006047637209 */ /* 0x008fce0007810000 */
[----:B------:R-:W3:Y:S01]  /*63a0*/  MUFU.TANH R62, R62 ;  /* 0x0000003e003e7308 */ /* 0x000ee20000002400 */
[----:B-1----:R-:W-:Y:S01]  /*63b0*/  FMNMX.FTZ R97, R59, R94, !PT ;  /* 0x0000005e3b617209 */ /* 0x002fe20007810000 */
[----:B------:R-:W-:Y:S01]  /*63c0*/  FMUL.FTZ R94, R111, UR27 ;  /* 0x0000001b6f5e7c20 */ /* 0x000fe20008410000 */
[----:B--2---:R-:W-:Y:S02]  /*63d0*/  SHF.R.U32.HI R109, RZ, 0x7, R110 ;  /* 0x00000007ff6d7819 */ /* 0x004fe4000001166e */
[----:B------:R-:W-:-:S03]  /*63e0*/  ISETP.GE.U32.AND P2, PT, R110, 0x180, PT ;  /* 0x000001806e00780c */ /* 0x000fc60003f46070 */
[----:B------:R-:W1:Y:S01]  /*63f0*/  MUFU.TANH R75, R75 ;  /* 0x0000004b004b7308 */ /* 0x000e620000002400 */
[----:B0-----:R-:W-:Y:S01]  /*6400*/  FMNMX.FTZ R98, R74, R99, !PT ;  /* 0x000000634a627209 */ /* 0x001fe20007810000 */
[----:B------:R-:W-:Y:S02]  /*6410*/  WARPGROUP.DEPBAR.LE gsb0, 0x0 ;  /* 0x00008000000079c5 */ /* 0x000fe40000010000 */
[----:B------:R-:W-:-:S04]  /*6420*/  WARPGROUP.ARRIVE ;  /* 0x00000000000079c5 */ /* 0x000fc80000000000 */
[----:B------:R-:W0:Y:S01]  /*6430*/  MUFU.TANH R63, R63 ;  /* 0x0000003f003f7308 */ /* 0x000e220000002400 */
[----:B---3--:R-:W-:Y:S01]  /*6440*/  FMNMX.FTZ R96, R62, R97, !PT ;  /* 0x000000613e607209 */ /* 0x008fe20007810000 */
        /* <DEDUP_REMOVED lines=45> */
[----:B0-----:R-:W-:Y:S01]  /*6720*/  FMNMX.FTZ R96, R76, R97, !PT ;  /* 0x000000614c607209 */ /* 0x001fe20007810000 */
[----:B------:R-:W-:-:S06]  /*6730*/  FMUL.FTZ R97, R114, UR27 ;  /* 0x0000001b72617c20 */ /* 0x000fcc0008410000 */
        /* <DEDUP_REMOVED lines=34> */
[----:B-1----:R-:W-:-:S05]  /*6960*/  FMNMX.FTZ R96, R105, R96, !PT ;  /* 0x0000006069607209 */ /* 0x002fca0007810000 */
[----:B------:R-:W1:Y:S01]  /*6970*/  SHFL.BFLY PT, R103, R96, 0x2, 0x1f ;  /* 0x0c401f0060677f89 */ /* 0x000e6200000e0000 */
[----:B------:R-:W-:Y:S02]  /*6980*/  WARPGROUP.DEPBAR.LE gsb0, 0x0 ;  /* 0x00008000000079c5 */ /* 0x000fe40000010000 */
[----:B------:R-:W-:Y:S01]  /*6990*/  WARPGROUP.ARRIVE ;  /* 0x00000000000079c5 */ /* 0x000fe20000000000 */
[----:B------:R-:W3:Y:S01]  /*69a0*/  MUFU.TANH R94, R94 ;  /* 0x0000005e005e7308 */ /* 0x000ee20000002400 */
[----:B--2---:R-:W-:Y:S01]  /*69b0*/  FMNMX.FTZ R107, R89, R104, !PT ;  /* 0x00000068596b7209 */ /* 0x004fe20007810000 */
[----:B------:R-:W-:-:S03]  /*69c0*/  FMUL.FTZ R104, R119, UR27 ;  /* 0x0000001b77687c20 */ /* 0x000fc60008410000 */
[----:B------:R-:W-:Y:S01]  /*69d0*/  HGMMA.64x64x16.F32.BF16 R120, gdesc[UR20].tnspB, R120, gsb0 ;  /* 0x40e00000147879f0 */ /* 0x000fe20008001878 */
[----:B------:R-:W-:Y:S01]  /*69e0*/  UIADD3 UR20, UR6, 0xc04, URZ ;  /* 0x00000c0406147890 */ /* 0x000fe2000fffe03f */
[----:B0-----:R-:W-:Y:S01]  /*69f0*/  FMNMX.FTZ R107, R92, R107, !PT ;  /* 0x0000006b5c6b7209 */ /* 0x001fe20007810000 */
[----:B------:R-:W-:Y:S01]  /*6a00*/  UIADD3 UR22, UR7, 0x500, URZ ;  /* 0x0000050007167890 */ /* 0x000fe2000fffe03f */
[----:B------:R-:W0:Y:S01]  /*6a10*/  MUFU.TANH R97, R97 ;  /* 0x0000006100617308 */ /* 0x000e220000002400 */
[----:B------:R-:W-:Y:S01]  /*6a20*/  UMOV UR21, 0x40000040 ;  /* 0x4000004000157882 */ /* 0x000fe20000000000 */
[----:B------:R-:W-:-:S06]  /*6a30*/  UMOV UR23, 0x40000040 ;  /* 0x4000004000177882 */ /* 0x000fcc0000000000 */
[----:B------:R-:W2:Y:S01]  /*6a40*/  MUFU.TANH R98, R98 ;  /* 0x0000006200627308 */ /* 0x000ea20000002400 */
[----:B---3--:R-:W-:-:S07]  /*6a50*/  FMNMX.FTZ R106, R94, R107, !PT ;  /* 0x0000006b5e6a7209 */ /* 0x008fce0007810000 */
[----:B------:R-:W3:Y:S01]  /*6a60*/  MUFU.TANH R102, R102 ;  /* 0x0000006600667308 */ /* 0x000ee20000002400 */
[----:B0-----:R-:W-:Y:S02]  /*6a70*/  FMNMX.FTZ R107, R97, R106, !PT ;  /* 0x0000006a616b7209 */ /* 0x001fe40007810000 */
[----:B-1----:R-:W-:-:S05]  /*6a80*/  FMNMX.FTZ R106, R96, R103, !PT ;  /* 0x00000067606a7209 */ /* 0x002fca0007810000 */
[----:B------:R-:W0:Y:S01]  /*6a90*/  MUFU.TANH R104, R104 ;  /* 0x0000006800687308 */ /* 0x000e220000002400 */
[----:B--2---:R-:W-:Y:S01]  /*6aa0*/  FMNMX.FTZ R107, R98, R107, !PT ;  /* 0x0000006b626b7209 */ /* 0x004fe20007810000 */
[----:B------:R-:W-:Y:S03]  /*6ab0*/  SHFL.BFLY PT, R103, R106, 0x1, 0x1f ;  /* 0x0c201f006a677f89 */ /* 0x000fe600000e0000 */
[----:B---3--:R-:W-:-:S04]  /*6ac0*/  FMNMX.FTZ R107, R102, R107, !PT ;  /* 0x0000006b666b7209 */ /* 0x008fc80007810000 */
[----:B0-----:R-:W-:-:S05]  /*6ad0*/  FMNMX.FTZ R107, R104, R107, !PT ;  /* 0x0000006b686b7209 */ /* 0x001fca0007810000 */
[----:B------:R-:W0:Y:S02]  /*6ae0*/  SHFL.BFLY PT, R96, R107, 0x2, 0x1f ;  /* 0x0c401f006b607f89 */ /* 0x000e2400000e0000 */
[----:B0-----:R-:W-:Y:S01]  /*6af0*/  FMNMX.FTZ R108, R107, R96, !PT ;  /* 0x000000606b6c7209 */ /* 0x001fe20007810000 */
[----:B------:R-:W-:Y:S02]  /*6b00*/  WARPGROUP.DEPBAR.LE gsb0, 0x0 ;  /* 0x00008000000079c5 */ /* 0x000fe40000010000 */
[----:B------:R-:W-:Y:S01]  /*6b10*/  WARPGROUP.ARRIVE ;  /* 0x00000000000079c5 */ /* 0x000fe20000000000 */
[----:B------:R-:W-:Y:S02]  /*6b20*/  FMNMX.FTZ R96, R106, R103, !PT ;  /* 0x000000676a607209 */ /* 0x000fe40007810000 */
[----:B------:R-:W0:Y:S03]  /*6b30*/  SHFL.BFLY PT, R103, R108, 0x1, 0x1f ;  /* 0x0c201f006c677f89 */ /* 0x000e2600000e0000 */
[----:B------:R-:W-:Y:S01]  /*6b40*/  HGMMA.64x64x16.F32.BF16 R120, gdesc[UR20].tnspB, R120, gsb0 ;  /* 0x40e00000147879f0 */ /* 0x000fe20008001878 */
[----:B------:R-:W-:Y:S01]  /*6b50*/  UIADD3 UR20, UR6, 0xc06, URZ ;  /* 0x00000c0606147890 */ /* 0x000fe2000fffe03f */
[C---:B------:R-:W-:Y:S01]  /*6b60*/  FADD.FTZ R107, -R96.reuse, R0 ;  /* 0x00000000606b7221 */ /* 0x040fe20000010100 */
[----:B------:R-:W-:Y:S01]  /*6b70*/  UIADD3 UR22, UR7, 0x580, URZ ;  /* 0x0000058007167890 */ /* 0x000fe2000fffe03f */
[----:B------:R-:W-:Y:S01]  /*6b80*/  FMUL.FTZ R0, R96, UR26 ;  /* 0x0000001a60007c20 */ /* 0x000fe20008410000 */
[----:B------:R-:W-:Y:S01]  /*6b90*/  UMOV UR21, 0x40000040 ;  /* 0x4000004000157882 */ /* 0x000fe20000000000 */
[----:B------:R-:W-:Y:S01]  /*6ba0*/  UMOV UR23, 0x40000040 ;  /* 0x4000004000177882 */ /* 0x000fe20000000000 */
[----:B------:R-:W-:Y:S01]  /*6bb0*/  FMUL.FTZ R107, R107, UR26 ;  /* 0x0000001a6b6b7c20 */ /* 0x000fe20008410000 */
        /* <DEDUP_REMOVED lines=13> */
[----:B0-----:R-:W-:Y:S01]  /*6c90*/  FMNMX.FTZ R103, R108, R103, !PT ;  /* 0x000000676c677209 */ /* 0x001fe20007810000 */
[--C-:B------:R-:W-:Y:S01]  /*6ca0*/  FFMA.FTZ R28, R28, UR26, -R0.reuse ;  /* 0x0000001a1c1c7c23 */ /* 0x100fe20008010800 */
[--C-:B------:R-:W-:Y:S01]  /*6cb0*/  FFMA.FTZ R29, R29, UR26, -R0.reuse ;  /* 0x0000001a1d1d7c23 */ /* 0x100fe20008010800 */
[--C-:B------:R-:W-:Y:S01]  /*6cc0*/  FFMA.FTZ R32, R32, UR26, -R0.reuse ;  /* 0x0000001a20207c23 */ /* 0x100fe20008010800 */
[--C-:B------:R-:W-:Y:S01]  /*6cd0*/  FFMA.FTZ R36, R36, UR26, -R0.reuse ;  /* 0x0000001a24247c23 */ /* 0x100fe20008010800 */
[C---:B------:R-:W-:Y:S01]  /*6ce0*/  FADD.FTZ R5, -R103.reuse, R5 ;  /* 0x0000000567057221 */ /* 0x040fe20000010100 */
[----:B-1----:R-:W-:Y:S01]  /*6cf0*/  FMUL.FTZ R107, R103, UR26 ;  /* 0x0000001a676b7c20 */ /* 0x002fe20008410000 */
[--C-:B------:R-:W-:Y:S01]  /*6d00*/  FFMA.FTZ R37, R37, UR26, -R0.reuse ;  /* 0x0000001a25257c23 */ /* 0x100fe20008010800 */
[----:B------:R-:W-:Y:S01]  /*6d10*/  FFMA.FTZ R40, R40, UR26, -R0 ;  /* 0x0000001a28287c23 */ /* 0x000fe20008010800 */
[----:B------:R-:W-:Y:S01]  /*6d20*/  FMUL.FTZ R108, R5, UR26 ;  /* 0x0000001a056c7c20 */ /* 0x000fe20008410000 */
[----:B------:R-:W-:Y:S01]  /*6d30*/  FFMA.FTZ R5, R8, UR26, -R107 ;  /* 0x0000001a08057c23 */ /* 0x000fe2000801086b */
[----:B------:R-:W-:-:S02]  /*6d40*/  VIADD R8, R109, 0x9 ;  /* 0x000000096d087836 */ /* 0x000fc40000000000 */
[--C-:B------:R-:W-:Y:S01]  /*6d50*/  FFMA.FTZ R111, R9, UR26, -R107.reuse ;  /* 0x0000001a096f7c23 */ /* 0x100fe2000801086b */
[----:B------:R-:W-:Y:S02]  /*6d60*/  IMAD.U32 R9, RZ, RZ, UR28 ;  /* 0x0000001cff097e24 */ /* 0x000fe4000f8e00ff */
[--C-:B------:R-:W-:Y:S01]  /*6d70*/  FFMA.FTZ R13, R13, UR26, -R107.reuse ;  /* 0x0000001a0d0d7c23 */ /* 0x100fe2000801086b */
[--C-:B------:R-:W-:Y:S01]  /*6d80*/  FFMA.FTZ R41, R41, UR26, -R0.reuse ;  /* 0x0000001a29297c23 */ /* 0x100fe20008010800 */
[----:B------:R-:W-:Y:S01]  /*6d90*/  SEL R110, R8, 0x9, !P2 ;  /* 0x00000009086e7807 */ /* 0x000fe20005000000 */
[----:B------:R-:W-:Y:S01]  /*6da0*/  FFMA.FTZ R8, R12, UR26, -R107 ;  /* 0x0000001a0c087c23 */ /* 0x000fe2000801086b */
[----:B------:R-:W-:Y:S01]  /*6db0*/  MOV R12, UR38 ;  /* 0x00000026000c7c02 */ /* 0x000fe20008000f00 */
[--C-:B------:R-:W-:Y:S01]  /*6dc0*/  FFMA.FTZ R44, R44, UR26, -R0.reuse ;  /* 0x0000001a2c2c7c23 */ /* 0x100fe20008010800 */
[----:B------:R-:W-:Y:S01]  /*6dd0*/  @!P1 LEA R9, R9, UR39, 0x3 ;  /* 0x0000002709099c11 */ /* 0x000fe2000f8e18ff */
        /* <DEDUP_REMOVED lines=29> */
[----:B------:R-:W-:Y:S01]  /*6fb0*/  @!P1 LEA R12, R12, UR39, 0x3 ;  /* 0x000000270c0c9c11 */ /* 0x000fe2000f8e18ff */
[----:B------:R-:W0:Y:S01]  /*6fc0*/  MUFU.EX2 R0, R108 ;  /* 0x0000006c00007308 */ /* 0x000e220000000800 */
[----:B------:R-:W-:-:S02]  /*6fd0*/  @!P1 VIADD R109, R9, 0x30860 ;  /* 0x00030860096d9836 */ /* 0x000fc40000000000 */
[--C-:B------:R-:W-:Y:S01]  /*6fe0*/  FFMA.FTZ R58, R58, UR26, -R107.reuse ;  /* 0x0000001a3a3a7c23 */ /* 0x100fe2000801086b */
[----:B------:R-:W-:Y:S01]  /*6ff0*/  FFMA.FTZ R69, R69, UR26, -R107 ;  /* 0x0000001a45457c23 */ /* 0x000fe2000801086b */
[----:B------:R-:W-:Y:S02]  /*7000*/  WARPGROUP.DEPBAR.LE gsb0, 0x0 ;  /* 0x00008000000079c5 */ /* 0x000fe40000010000 */
[----:B------:R-:W-:Y:S01]  /*7010*/  WARPGROUP.ARRIVE ;  /* 0x00000000000079c5 */ /* 0x000fe20000000000 */
[----:B------:R-:W-:Y:S01]  /*7020*/  @!P1 VIADD R12, R12, 0x30840 ;  /* 0x000308400c0c9836 */ /* 0x000fe20000000000 */
[----:B------:R-:W1:Y:S01]  /*7030*/  MUFU.EX2 R5, R5 ;  /* 0x0000000500057308 */ /* 0x000e620000000800 */
[----:B------:R-:W-:Y:S01]  /*7040*/  @!P1 PRMT R109, RZ, 0x654, R109 ;  /* 0x00000654ff6d9816 */ /* 0x000fe2000000006d */
[--C-:B------:R-:W-:Y:S01]  /*7050*/  FFMA.FTZ R72, R72, UR26, -R107.reuse ;  /* 0x0000001a48487c23 */ /* 0x100fe2000801086b */
[--C-:B------:R-:W-:Y:S01]  /*7060*/  FFMA.FTZ R73, R73, UR26, -R107.reuse ;  /* 0x0000001a49497c23 */ /* 0x100fe2000801086b */
[----:B------:R-:W-:Y:S01]  /*7070*/  HGMMA.64x64x16.F32.BF16 R120, gdesc[UR20].tnspB, R120, gsb0 ;  /* 0x40e00000147879f0 */ /* 0x000fe20008001878 */
[----:B------:R-:W-:Y:S01]  /*7080*/  @!P1 PRMT R12, RZ, 0x654, R12 ;  /* 0x00000654ff0c9816 */ /* 0x000fe2000000000c */
[--C-:B------:R-:W-:Y:S01]  /*7090*/  FFMA.FTZ R76, R76, UR26, -R107.reuse ;  /* 0x0000001a4c4c7c23 */ /* 0x100fe2000801086b */
[--C-:B------:R-:W-:Y:S01]  /*70a0*/  FFMA.FTZ R80, R80, UR26, -R107.reuse ;  /* 0x0000001a50507c23 */ /* 0x100fe2000801086b */
[----:B------:R-:W2:Y:S01]  /*70b0*/  MUFU.EX2 R7, R7 ;  /* 0x0000000700077308 */ /* 0x000ea20000000800 */
        /* <DEDUP_REMOVED lines=12> */
[----:B------:R-:W-:Y:S01]  /*7180*/  ISETP.LT.AND P2, PT, RZ, UR29, PT ;  /* 0x0000001dff007c0c */ /* 0x000fe2000bf41270 */
[----:B------:R-:W-:-:S02]  /*7190*/  UIADD3 UR6, UR29, -0x1, URZ ;  /* 0xffffffff1d067890 */ /* 0x000fc4000fffe03f */
[----:B------:R-:W-:Y:S01]  /*71a0*/  MUFU.EX2 R11, R11 ;  /* 0x0000000b000b7308 */ /* 0x000fe20000000800 */
[----:B------:R-:W-:Y:S01]  /*71b0*/  UMOV UR20, UR37 ;  /* 0x0000002500147c82 */ /* 0x000fe20008000000 */
[----:B------:R-:W-:-:S03]  /*71c0*/  UMOV UR28, UR38 ;  /* 0x00000026001c7c82 */ /* 0x000fc60008000000 */
[----:B------:R-:W-:-:S03]  /*71d0*/  UMOV UR29, UR6 ;  /* 0x00000006001d7c82 */ /* 0x000fc60008000000 */
[----:B------:R-:W3:Y:S08]  /*71e0*/  MUFU.EX2 R108, R111 ;  /* 0x0000006f006c7308 */ /* 0x000ef00000000800 */
[----:B------:R-:W-:Y:S08]  /*71f0*/  MUFU.EX2 R8, R8 ;  /* 0x0000000800087308 */ /* 0x000ff00000000800 */
[----:B------:R4:W5:Y:S08]  /*7200*/  MUFU.EX2 R9, R13 ;  /* 0x0000000d00097308 */ /* 0x0009700000000800 */
[----:B------:R-:W5:Y:S01]  /*7210*/  MUFU.EX2 R14, R14 ;  /* 0x0000000e000e7308 */ /* 0x000f620000000800 */
[--C-:B----4-:R-:W-:Y:S01]  /*7220*/  FFMA.FTZ R13, R34, UR26, -R107.reuse ;  /* 0x0000001a220d7c23 */ /* 0x110fe2000801086b */
[----:B------:R-:W-:-:S06]  /*7230*/  FFMA.FTZ R34, R47, UR26, -R107 ;  /* 0x0000001a2f227c23 */ /* 0x000fcc000801086b */
[----:B------:R-:W4:Y:S08]  /*7240*/  MUFU.EX2 R15, R15 ;  /* 0x0000000f000f7308 */ /* 0x000f300000000800 */
[----:B------:R-:W4:Y:S01]  /*7250*/  MUFU.EX2 R20, R20 ;  /* 0x0000001400147308 */ /* 0x000f220000000800 */
[----:B------:R-:W-:Y:S02]  /*7260*/  WARPGROUP.DEPBAR.LE gsb0, 0x0 ;  /* 0x00008000000079c5 */ /* 0x000fe40000010000 */
[----:B------:R0:W-:Y:S06]  /*7270*/  BAR.ARV R110, 0x100 ;  /* 0x0004006e0000751d */ /* 0x0001ec0000002000 */
[----:B------:R1:W-:Y:S01]  /*7280*/  @!P1 SYNCS.ARRIVE.TRANS64.RED.A1T0 RZ, [R12+URZ], RZ ;  /* 0x000000ff0cff99a7 */ /* 0x0003e2000810043f */
[----:B------:R-:W4:Y:S01]  /*7290*/  MUFU.EX2 R21, R21 ;  /* 0x0000001500157308 */ /* 0x000f220000000800 */
[--C-:B0-----:R-:W-:Y:S01]  /*72a0*/  FFMA.FTZ R110, R23, UR26, -R107.reuse ;  /* 0x0000001a176e7c23 */ /* 0x101fe2000801086b */
[--C-:B------:R-:W-:Y:S01]  /*72b0*/  FFMA.FTZ R23, R39, UR26, -R107.reuse ;  /* 0x0000001a27177c23 */ /* 0x100fe2000801086b */
[----:B------:R-:W-:Y:S01]  /*72c0*/  FFMA.FTZ R39, R66, UR26, -R107 ;  /* 0x0000001a42277c23 */ /* 0x000fe2000801086b */
[-C--:B------:R-:W-:Y:S01]  /*72d0*/  FMUL.FTZ R122, R122, R0.reuse ;  /* 0x000000007a7a7220 */ /* 0x080fe20000410000 */
[-C--:B------:R-:W-:Y:S01]  /*72e0*/  FMUL.FTZ R123, R123, R0.reuse ;  /* 0x000000007b7b7220 */ /* 0x080fe20000410000 */
[----:B------:R-:W-:Y:S01]  /*72f0*/  FMUL.FTZ R126, R126, R0 ;  /* 0x000000007e7e7220 */ /* 0x000fe20000410000 */
[----:B-1----:R-:W-:Y:S01]  /*7300*/  FFMA.FTZ R12, R33, R3, R6 ;  /* 0x00000003210c7223 */ /* 0x002fe20000010006 */
[----:B------:R0:W-:Y:S01]  /*7310*/  @!P1 SYNCS.ARRIVE.TRANS64.RED.A1T0 RZ, [R109+URZ], RZ ;  /* 0x000000ff6dff99a7 */ /* 0x0001e2000810043f */
[----:B------:R-:W-:Y:S01]  /*7320*/  FFMA.FTZ R3, R0, R4, R5 ;  /* 0x0000000400037223 */ /* 0x000fe20000010005 */
[----:B--2---:R-:W-:Y:S01]  /*7330*/  F2FP.BF16.F32.PACK_AB R4, R7, R6 ;  /* 0x000000060704723e */ /* 0x004fe200000010ff */
[----:B------:R-:W-:Y:S01]  /*7340*/  MUFU.EX2 R110, R110 ;  /* 0x0000006e006e7308 */ /* 0x000fe20000000800 */
[C---:B---3--:R-:W-:Y:S01]  /*7350*/  F2FP.BF16.F32.PACK_AB R5, R108.reuse, R5 ;  /* 0x000000056c05723e */ /* 0x048fe200000010ff */
[----:B------:R-:W-:Y:S01]  /*7360*/  FADD.FTZ R3, R108, R3 ;  /* 0x000000036c037221 */ /* 0x000fe20000010000 */
[----:B------:R-:W-:Y:S01]  /*7370*/  F2FP.BF16.F32.PACK_AB R6, R11, R10 ;  /* 0x0000000a0b06723e */ /* 0x000fe200000010ff */
[----:B------:R-:W-:Y:S01]  /*7380*/  FFMA.FTZ R108, R31, UR26, -R107 ;  /* 0x0000001a1f6c7c23 */ /* 0x000fe2000801086b */
[----:B0-----:R-:W-:Y:S01]  /*7390*/  FADD.FTZ R109, R7, R12 ;  /* 0x0000000c076d7221 */ /* 0x001fe20000010000 */
[C---:B-----5:R-:W-:Y:S01]  /*73a0*/  F2FP.BF16.F32.PACK_AB R7, R9.reuse, R8 ;  /* 0x000000080907723e */ /* 0x060fe200000010ff */
[----:B------:R-:W-:Y:S01]  /*73b0*/  FADD.FTZ R8, R8, R3 ;  /* 0x0000000308087221 */ /* 0x000fe20000010000 */
[----:B------:R-:W-:Y:S01]  /*73c0*/  MUFU.EX2 R24, R24 ;  /* 0x0000001800187308 */ /* 0x000fe20000000800 */
[----:B------:R-:W-:Y:S01]  /*73d0*/  FADD.FTZ R12, R10, R109 ;  /* 0x0000006d0a0c7221 */ /* 0x000fe20000010000 */
[--C-:B------:R-:W-:Y:S01]  /*73e0*/  FFMA.FTZ R10, R26, UR26, -R107.reuse ;  /* 0x0000001a1a0a7c23 */ /* 0x100fe2000801086b */
[----:B------:R0:W-:Y:S01]  /*73f0*/  STSM.16.M88.4 [R2+0x1e800], R4 ;  /* 0x01e8000402007844 */ /* 0x0001e20000000200 */
[----:B------:R-:W-:Y:S01]  /*7400*/  FADD.FTZ R8, R9, R8 ;  /* 0x0000000809087221 */ /* 0x000fe20000010000 */
        /* <DEDUP_REMOVED lines=12> */
[-C--:B------:R-:W-:Y:S01]  /*74d0*/  FMUL.FTZ R127, R127, R0.reuse ;  /* 0x000000007f7f7220 */ /* 0x080fe20000410000 */
[----:B------:R-:W-:Y:S01]  /*74e0*/  FMUL.FTZ R130, R130, R0 ;  /* 0x0000000082827220 */ /* 0x000fe20000410000 */
[--C-:B0-----:R-:W-:Y:S01]  /*74f0*/  FFMA.FTZ R5, R18, UR26, -R107.reuse ;  /* 0x0000001a12057c23 */ /* 0x101fe2000801086b */
[--C-:B------:R-:W-:Y:S01]  /*7500*/  FFMA.FTZ R6, R19, UR26, -R107.reuse ;  /* 0x0000001a13067c23 */ /* 0x100fe2000801086b */
[--C-:B------:R-:W-:Y:S01]  /*7510*/  FFMA.FTZ R7, R22, UR26, -R107.reuse ;  /* 0x0000001a16077c23 */ /* 0x100fe2000801086b */
[----:B------:R-:W-:Y:S01]  /*7520*/  FADD.FTZ R4, R11, R12 ;  /* 0x0000000c0b047221 */ /* 0x000fe20000010000 */
[--C-:B------:R-:W-:Y:S01]  /*7530*/  FFMA.FTZ R18, R38, UR26, -R107.reuse ;  /* 0x0000001a26127c23 */ /* 0x100fe2000801086b */
[----:B------:R-:W-:Y:S01]  /*7540*/  MUFU.EX2 R26, R26 ;  /* 0x0000001a001a7308 */ /* 0x000fe20000000800 */
[--C-:B------:R-:W-:Y:S01]  /*7550*/  FFMA.FTZ R19, R42, UR26, -R107.reuse ;  /* 0x0000001a2a137c23 */ /* 0x100fe2000801086b */
[----:B------:R-:W-:Y:S01]  /*7560*/  FADD.FTZ R4, R14, R4 ;  /* 0x000000040e047221 */ /* 0x000fe20000010000 */
[--C-:B------:R-:W-:Y:S01]  /*7570*/  FFMA.FTZ R22, R50, UR26, -R107.reuse ;  /* 0x0000001a32167c23 */ /* 0x100fe2000801086b */
[--C-:B------:R-:W-:Y:S01]  /*7580*/  FFMA.FTZ R12, R59, UR26, -R107.reuse ;  /* 0x0000001a3b0c7c23 */ /* 0x100fe2000801086b */
[--C-:B------:R-:W-:Y:S01]  /*7590*/  FFMA.FTZ R11, R77, UR26, -R107.reuse ;  /* 0x0000001a4d0b7c23 */ /* 0x100fe2000801086b */
[C---:B----4-:R-:W-:Y:S01]  /*75a0*/  FADD.FTZ R47, R15.reuse, R4 ;  /* 0x000000040f2f7221 */ /* 0x050fe20000010000 */
[----:B------:R-:W-:Y:S01]  /*75b0*/  F2FP.BF16.F32.PACK_AB R4, R15, R14 ;  /* 0x0000000e0f04723e */ /* 0x000fe200000010ff */
[----:B------:R-:W0:Y:S01]  /*75c0*/  MUFU.EX2 R5, R5 ;  /* 0x0000000500057308 */ /* 0x000e220000000800 */
[----:B------:R-:W-:Y:S01]  /*75d0*/  FFMA.FTZ R59, R62, UR26, -R107 ;  /* 0x0000001a3e3b7c23 */ /* 0x000fe2000801086b */
[----:B------:R-:W-:Y:S01]  /*75e0*/  FADD.FTZ R14, R20, R47 ;  /* 0x0000002f140e7221 */ /* 0x000fe20000010000 */
[----:B------:R-:W-:Y:S01]  /*75f0*/  FFMA.FTZ R38, R63, UR26, -R107 ;  /* 0x0000001a3f267c23 */ /* 0x000fe2000801086b */
[-C--:B------:R-:W-:Y:S01]  /*7600*/  FMUL.FTZ R131, R131, R0.reuse ;  /* 0x0000000083837220 */ /* 0x080fe20000410000 */
[-C--:B------:R-:W-:Y:S01]  /*7610*/  FMUL.FTZ R134, R134, R0.reuse ;  /* 0x0000000086867220 */ /* 0x080fe20000410000 */
[----:B------:R-:W-:Y:S01]  /*7620*/  FADD.FTZ R15, R21, R14 ;  /* 0x0000000e150f7221 */ /* 0x000fe20000010000 */
[-C--:B------:R-:W-:Y:S01]  /*7630*/  FMUL.FTZ R135, R135, R0.reuse ;  /* 0x0000000087877220 */ /* 0x080fe20000410000 */
        /* <DEDUP_REMOVED lines=26> */
[----:B------:R-:W-:Y:S01]  /*77e0*/  FADD.FTZ R8, R24, R15 ;  /* 0x0000000f18087221 */ /* 0x000fe20000010000 */
[----:B------:R-:W-:Y:S01]  /*77f0*/  F2FP.BF16.F32.PACK_AB R24, R25, R24 ;  /* 0x000000181918723e */ /* 0x000fe200000010ff */
[----:B------:R-:W-:Y:S01]  /*7800*/  FMUL.FTZ R137, R137, R33 ;  /* 0x0000002189897220 */ /* 0x000fe20000410000 */
[----:B------:R-:W-:Y:S01]  /*7810*/  FADD.FTZ R9, R110, R9 ;  /* 0x000000096e097221 */ /* 0x000fe20000010000 */
[----:B------:R-:W-:Y:S01]  /*7820*/  FADD.FTZ R47, R25, R8 ;  /* 0x00000008192f7221 */ /* 0x000fe20000010000 */
[----:B------:R-:W-:Y:S01]  /*7830*/  F2FP.BF16.F32.PACK_AB R25, R26, R10 ;  /* 0x0000000a1a19723e */ /* 0x000fe200000010ff */
[----:B------:R-:W2:Y:S01]  /*7840*/  MUFU.EX2 R29, R29 ;  /* 0x0000001d001d7308 */ /* 0x000ea20000000800 */
[----:B------:R-:W-:Y:S01]  /*7850*/  FADD.FTZ R9, R10, R9 ;  /* 0x000000090a097221 */ /* 0x000fe20000010000 */
[----:B0-----:R-:W-:Y:S01]  /*7860*/  FADD.FTZ R14, R28, R47 ;  /* 0x0000002f1c0e7221 */ /* 0x001fe20000010000 */
[----:B------:R-:W-:Y:S01]  /*7870*/  F2FP.BF16.F32.PACK_AB R7, R110, R7 ;  /* 0x000000076e07723e */ /* 0x000fe200000010ff */
[-C--:B------:R-:W-:Y:S01]  /*7880*/  FMUL.FTZ R140, R140, R33.reuse ;  /* 0x000000218c8c7220 */ /* 0x080fe20000410000 */
[----:B------:R-:W-:Y:S01]  /*7890*/  FADD.FTZ R8, R26, R9 ;  /* 0x000000091a087221 */ /* 0x000fe20000010000 */
[-C--:B------:R-:W-:Y:S01]  /*78a0*/  FMUL.FTZ R141, R141, R33.reuse ;  /* 0x000000218d8d7220 */ /* 0x080fe20000410000 */
[-C--:B------:R-:W-:Y:S01]  /*78b0*/  FMUL.FTZ R144, R144, R33.reuse ;  /* 0x0000002190907220 */ /* 0x080fe20000410000 */
[----:B------:R-:W0:Y:S01]  /*78c0*/  MUFU.EX2 R108, R108 ;  /* 0x0000006c006c7308 */ /* 0x000e220000000800 */
[----:B-1----:R-:W-:Y:S01]  /*78d0*/  FADD.FTZ R9, R27, R8 ;  /* 0x000000081b097221 */ /* 0x002fe20000010000 */
[----:B------:R1:W-:Y:S01]  /*78e0*/  STSM.16.M88.4 [R152], R4 ;  /* 0x0000000498007844 */ /* 0x0003e20000000200 */
[-C--:B------:R-:W-:Y:S01]  /*78f0*/  FMUL.FTZ R145, R145, R33.reuse ;  /* 0x0000002191917220 */ /* 0x080fe20000410000 */
[-C--:B------:R-:W-:Y:S01]  /*7900*/  FMUL.FTZ R148, R148, R33.reuse ;  /* 0x0000002194947220 */ /* 0x080fe20000410000 */
[----:B------:R-:W-:Y:S01]  /*7910*/  FMUL.FTZ R149, R149, R33 ;  /* 0x0000002195957220 */ /* 0x000fe20000410000 */
[----:B------:R-:W-:-:S02]  /*7920*/  IMAD.MOV.U32 R0, RZ, RZ, R96 ;  /* 0x000000ffff007224 */ /* 0x000fc400078e0060 */
[----:B------:R-:W3:Y:S01]  /*7930*/  MUFU.EX2 R32, R32 ;  /* 0x0000002000207308 */ /* 0x000ee20000000800 */
[C---:B--2---:R-:W-:Y:S01]  /*7940*/  FADD.FTZ R47, R29.reuse, R14 ;  /* 0x0000000e1d2f7221 */ /* 0x044fe20000010000 */
[----:B------:R-:W-:-:S06]  /*7950*/  F2FP.BF16.F32.PACK_AB R26, R29, R28 ;  /* 0x0000001c1d1a723e */ /* 0x000fcc00000010ff */
[----:B------:R-:W2:Y:S01]  /*7960*/  MUFU.EX2 R13, R13 ;  /* 0x0000000d000d7308 */ /* 0x000ea20000000800 */
[C---:B0-----:R-:W-:Y:S01]  /*7970*/  FADD.FTZ R8, R108.reuse, R9 ;  /* 0x000000096c087221 */ /* 0x041fe20000010000 */
[----:B------:R-:W-:-:S05]  /*7980*/  F2FP.BF16.F32.PACK_AB R27, R108, R27 ;  /* 0x0000001b6c1b723e */ /* 0x000fca00000010ff */
[----:B------:R-:W-:Y:S01]  /*7990*/  STSM.16.M88.4 [R17], R24 ;  /* 0x0000001811007844 */ /* 0x000fe20000000200 */
[----:B------:R-:W0:Y:S01]  /*79a0*/  MUFU.EX2 R106, R106 ;  /* 0x0000006a006a7308 */ /* 0x000e220000000800 */
[----:B---3--:R-:W-:-:S07]  /*79b0*/  FADD.FTZ R47, R32, R47 ;  /* 0x0000002f202f7221 */ /* 0x008fce0000010000 */
[----:B------:R-:W3:Y:S01]  /*79c0*/  MUFU.EX2 R109, R109 ;  /* 0x0000006d006d7308 */ /* 0x000ee20000000800 */
[----:B--2---:R-:W-:-:S07]  /*79d0*/  FADD.FTZ R8, R13, R8 ;  /* 0x000000080d087221 */ /* 0x004fce0000010000 */
[----:B------:R-:W2:Y:S01]  /*79e0*/  MUFU.EX2 R36, R36 ;  /* 0x0000002400247308 */ /* 0x000ea20000000800 */
[----:B0-----:R-:W-:-:S07]  /*79f0*/  FADD.FTZ R47, R106, R47 ;  /* 0x0000002f6a2f7221 */ /* 0x001fce0000010000 */
[----:B------:R-:W0:Y:S01]  /*7a00*/  MUFU.EX2 R18, R18 ;  /* 0x0000001200127308 */ /* 0x000e220000000800 */
[----:B---3--:R-:W-:-:S07]  /*7a10*/  FADD.FTZ R9, R109, R8 ;  /* 0x000000086d097221 */ /* 0x008fce0000010000 */
        /* <DEDUP_REMOVED lines=25> */
[----:B------:R-:W-:Y:S02]  /*7bb0*/  F2FP.BF16.F32.PACK_AB R8, R106, R32 ;  /* 0x000000206a08723e */ /* 0x000fe400000010ff */
[----:B------:R-:W-:-:S04]  /*7bc0*/  F2FP.BF16.F32.PACK_AB R42, R45, R44 ;  /* 0x0000002c2d2a723e */ /* 0x000fc800000010ff */
[----:B------:R-:W0:Y:S01]  /*7bd0*/  MUFU.EX2 R22, R22 ;  /* 0x0000001600167308 */ /* 0x000e220000000800 */
[C---:B---3--:R-:W-:Y:S01]  /*7be0*/  FADD.FTZ R47, R34.reuse, R9 ;  /* 0x00000009222f7221 */ /* 0x048fe20000010000 */
[----:B------:R-:W-:Y:S02]  /*7bf0*/  F2FP.BF16.F32.PACK_AB R9, R109, R13 ;  /* 0x0000000d6d09723e */ /* 0x000fe400000010ff */
[----:B------:R-:W-:-:S04]  /*7c00*/  F2FP.BF16.F32.PACK_AB R43, R34, R43 ;  /* 0x0000002b222b723e */ /* 0x000fc800000010ff */
[----:B------:R-:W3:Y:S01]  /*7c10*/  MUFU.EX2 R49, R49 ;  /* 0x0000003100317308 */ /* 0x000ee20000000800 */
[----:B--2---:R-:W-:-:S07]  /*7c20*/  FADD.FTZ R28, R48, R29 ;  /* 0x0000001d301c7221 */ /* 0x004fce0000010000 */
[----:B------:R-:W2:Y:S01]  /*7c30*/  MUFU.EX2 R30, R30 ;  /* 0x0000001e001e7308 */ /* 0x000ea20000000800 */
[----:B0-----:R-:W-:-:S07]  /*7c40*/  FADD.FTZ R47, R22, R47 ;  /* 0x0000002f162f7221 */ /* 0x001fce0000010000 */
[----:B------:R-:W0:Y:S01]  /*7c50*/  MUFU.EX2 R52, R52 ;  /* 0x0000003400347308 */ /* 0x000e220000000800 */
[C---:B---3--:R-:W-:Y:S01]  /*7c60*/  FADD.FTZ R13, R49.reuse, R28 ;  /* 0x0000001c310d7221 */ /* 0x048fe20000010000 */
[----:B------:R-:W-:-:S06]  /*7c70*/  F2FP.BF16.F32.PACK_AB R48, R49, R48 ;  /* 0x000000303130723e */ /* 0x000fcc00000010ff */
[----:B------:R-:W-:Y:S01]  /*7c80*/  MUFU.EX2 R51, R51 ;  /* 0x0000003300337308 */ /* 0x000fe20000000800 */
[----:B--2---:R-:W-:-:S07]  /*7c90*/  F2FP.BF16.F32.PACK_AB R49, R30, R22 ;  /* 0x000000161e31723e */ /* 0x004fce00000010ff */
[----:B------:R-:W2:Y:S01]  /*7ca0*/  MUFU.EX2 R53, R53 ;  /* 0x0000003500357308 */ /* 0x000ea20000000800 */
[----:B0-----:R-:W-:-:S07]  /*7cb0*/  FADD.FTZ R28, R52, R13 ;  /* 0x0000000d341c7221 */ /* 0x001fce0000010000 */
[----:B------:R-:W-:Y:S08]  /*7cc0*/  MUFU.EX2 R31, R31 ;  /* 0x0000001f001f7308 */ /* 0x000ff00000000800 */
[----:B------:R-:W0:Y:S01]  /*7cd0*/  MUFU.EX2 R56, R56 ;  /* 0x0000003800387308 */ /* 0x000e220000000800 */
[----:B--2---:R-:W-:-:S07]  /*7ce0*/  F2FP.BF16.F32.PACK_AB R50, R53, R52 ;  /* 0x000000343532723e */ /* 0x004fce00000010ff */
[----:B------:R-:W-:Y:S08]  /*7cf0*/  MUFU.EX2 R3, R58 ;  /* 0x0000003a00037308 */ /* 0x000ff00000000800 */
[----:B------:R-:W1:Y:S08]  /*7d00*/  MUFU.EX2 R57, R57 ;  /* 0x0000003900397308 */ /* 0x000e700000000800 */
[----:B------:R2:W-:Y:S08]  /*7d10*/  MUFU.EX2 R21, R11 ;  /* 0x0000000b00157308 */ /* 0x0005f00000000800 */
[----:B------:R-:W3:Y:S01]  /*7d20*/  MUFU.EX2 R12, R12 ;  /* 0x0000000c000c7308 */ /* 0x000ee20000000800 */
[----:B--2---:R-:W-:Y:S01]  /*7d30*/  F2FP.BF16.F32.PACK_AB R11, R23, R18 ;  /* 0x00000012170b723e */ /* 0x004fe200000010ff */
[----:B------:R-:W-:Y:S01]  /*7d40*/  FADD.FTZ R18, R30, R47 ;  /* 0x0000002f1e127221 */ /* 0x000fe20000010000 */
[----:B------:R-:W-:-:S03]  /*7d50*/  FADD.FTZ R23, R53, R28 ;  /* 0x0000001c35177221 */ /* 0x000fc60000010000 */
[----:B------:R-:W-:Y:S01]  /*7d60*/  FADD.FTZ R18, R51, R18 ;  /* 0x0000001233127221 */ /* 0x000fe20000010000 */
[----:B0-----:R-:W-:Y:S01]  /*7d70*/  FADD.FTZ R28, R56, R23 ;  /* 0x00000017381c7221 */ /* 0x001fe20000010000 */
[----:B------:R-:W0:Y:S01]  /*7d80*/  MUFU.EX2 R60, R60 ;  /* 0x0000003c003c7308 */ /* 0x000e220000000800 */
[----:B------:R0:W-:Y:S01]  /*7d90*/  STSM.16.M88.4 [R16], R8 ;  /* 0x0000000810007844 */ /* 0x0001e20000000200 */
[----:B------:R-:W-:Y:S01]  /*7da0*/  FADD.FTZ R18, R31, R18 ;  /* 0x000000121f127221 */ /* 0x000fe20000010000 */
[C---:B-1----:R-:W-:Y:S01]  /*7db0*/  FADD.FTZ R5, R57.reuse, R28 ;  /* 0x0000001c39057221 */ /* 0x042fe20000010000 */
[----:B------:R-:W-:Y:S01]  /*7dc0*/  F2FP.BF16.F32.PACK_AB R56, R57, R56 ;  /* 0x000000383938723e */ /* 0x000fe200000010ff */
[----:B------:R-:W-:Y:S01]  /*7dd0*/  STSM.16.M88.4 [R2+0x24800], R40 ;  /* 0x0248002802007844 */ /* 0x000fe20000000200 */
[----:B------:R-:W-:Y:S01]  /*7de0*/  FADD.FTZ R23, R3, R18 ;  /* 0x0000001203177221 */ /* 0x000fe20000010000 */
[----:B------:R-:W-:Y:S01]  /*7df0*/  F2FP.BF16.F32.PACK_AB R51, R31, R51 ;  /* 0x000000331f33723e */ /* 0x000fe200000010ff */
[----:B------:R-:W1:Y:S01]  /*7e00*/  MUFU.EX2 R59, R59 ;  /* 0x0000003b003b7308 */ /* 0x000e620000000800 */
[C---:B---3--:R-:W-:Y:S01]  /*7e10*/  F2FP.BF16.F32.PACK_AB R57, R12.reuse, R3 ;  /* 0x000000030c39723e */ /* 0x048fe200000010ff */
[----:B------:R-:W-:-:S02]  /*7e20*/  FADD.FTZ R6, R12, R23 ;  /* 0x000000170c067221 */ /* 0x000fc40000010000 */
[----:B------:R-:W-:Y:S04]  /*7e30*/  STSM.16.M88.4 [R154], R48 ;  /* 0x000000309a007844 */ /* 0x000fe80000000200 */
        /* <DEDUP_REMOVED lines=9> */
[----:B------:R-:W-:-:S05]  /*7ed0*/  F2FP.BF16.F32.PACK_AB R59, R38, R59 ;  /* 0x0000003b263b723e */ /* 0x000fca00000010ff */
[----:B------:R-:W-:Y:S01]  /*7ee0*/  STSM.16.M88.4 [R17+0x6000], R56 ;  /* 0x0060003811007844 */ /* 0x000fe20000000200 */
        /* <DEDUP_REMOVED lines=19> */
[----:B------:R-:W-:-:S05]  /*8020*/  F2FP.BF16.F32.PACK_AB R67, R15, R67 ;  /* 0x000000430f43723e */ /* 0x000fca00000010ff */
[----:B------:R-:W-:Y:S01]  /*8030*/  STSM.16.M88.4 [R16+0x6000], R64 ;  /* 0x0060004010007844 */ /* 0x000fe20000000200 */
[----:B------:R-:W2:Y:S01]  /*8040*/  MUFU.EX2 R75, R75 ;  /* 0x0000004b004b7308 */ /* 0x000ea20000000800 */
[----:B0-----:R-:W-:-:S07]  /*8050*/  FADD.FTZ R10, R74, R3 ;  /* 0x000000034a0a7221 */ /* 0x001fce0000010000 */
[----:B------:R-:W0:Y:S01]  /*8060*/  MUFU.EX2 R14, R73 ;  /* 0x00000049000e7308 */ /* 0x000e220000000800 */
[----:B-1----:R-:W-:-:S07]  /*8070*/  FADD.FTZ R3, R77, R8 ;  /* 0x000000084d037221 */ /* 0x002fce0000010000 */
[----:B------:R-:W1:Y:S01]  /*8080*/  MUFU.EX2 R78, R78 ;  /* 0x0000004e004e7308 */ /* 0x000e620000000800 */
[----:B--2---:R-:W-:-:S07]  /*8090*/  FADD.FTZ R7, R75, R10 ;  /* 0x0000000a4b077221 */ /* 0x004fce0000010000 */
[----:B------:R2:W3:Y:S01]  /*80a0*/  MUFU.EX2 R20, R76 ;  /* 0x0000004c00147308 */ /* 0x0004e20000000800 */
[C---:B0-----:R-:W-:Y:S01]  /*80b0*/  FADD.FTZ R3, R14.reuse, R3 ;  /* 0x000000030e037221 */ /* 0x041fe20000010000 */
[----:B------:R-:W-:-:S06]  /*80c0*/  F2FP.BF16.F32.PACK_AB R77, R14, R77 ;  /* 0x0000004d0e4d723e */ /* 0x000fcc00000010ff */
[----:B------:R-:W0:Y:S01]  /*80d0*/  MUFU.EX2 R79, R79 ;  /* 0x0000004f004f7308 */ /* 0x000e220000000800 */
[----:B-1----:R-:W-:Y:S01]  /*80e0*/  FADD.FTZ R8, R78, R7 ;  /* 0x000000074e087221 */ /* 0x002fe20000010000 */
[----:B--2---:R-:W-:-:S06]  /*80f0*/  F2FP.BF16.F32.PACK_AB R76, R75, R74 ;  /* 0x0000004a4b4c723e */ /* 0x004fcc00000010ff */
[----:B------:R-:W1:Y:S01]  /*8100*/  MUFU.EX2 R82, R82 ;  /* 0x0000005200527308 */ /* 0x000e620000000800 */
[----:B---3--:R-:W-:-:S04]  /*8110*/  FADD.FTZ R10, R20, R3 ;  /* 0x00000003140a7221 */ /* 0x008fc80000010000 */
[----:B------:R-:W-:-:S03]  /*8120*/  FADD.FTZ R7, R21, R10 ;  /* 0x0000000a15077221 */ /* 0x000fc60000010000 */
[----:B------:R-:W2:Y:S01]  /*8130*/  MUFU.EX2 R80, R80 ;  /* 0x0000005000507308 */ /* 0x000ea20000000800 */
[C---:B0-----:R-:W-:Y:S01]  /*8140*/  FADD.FTZ R3, R79.reuse, R8 ;  /* 0x000000084f037221 */ /* 0x041fe20000010000 */
[----:B------:R-:W-:Y:S02]  /*8150*/  F2FP.BF16.F32.PACK_AB R78, R79, R78 ;  /* 0x0000004e4f4e723e */ /* 0x000fe400000010ff */
[----:B------:R-:W-:-:S04]  /*8160*/  F2FP.BF16.F32.PACK_AB R79, R21, R20 ;  /* 0x00000014154f723e */ /* 0x000fc800000010ff */
[----:B------:R-:W0:Y:S01]  /*8170*/  MUFU.EX2 R83, R83 ;  /* 0x0000005300537308 */ /* 0x000e220000000800 */
[----:B-1----:R-:W-:Y:S01]  /*8180*/  FADD.FTZ R8, R82, R3 ;  /* 0x0000000352087221 */ /* 0x002fe20000010000 */
[----:B------:R-:W-:Y:S06]  /*8190*/  STSM.16.M88.4 [R2+0x2a800], R76 ;  /* 0x02a8004c02007844 */ /* 0x000fec0000000200 */
[----:B------:R-:W1:Y:S01]  /*81a0*/  MUFU.EX2 R81, R81 ;  /* 0x0000005100517308 */ /* 0x000e620000000800 */
[----:B--2---:R-:W-:-:S07]  /*81b0*/  FADD.FTZ R10, R80, R7 ;  /* 0x00000007500a7221 */ /* 0x004fce0000010000 */
[----:B------:R-:W2:Y:S01]  /*81c0*/  MUFU.EX2 R86, R86 ;  /* 0x0000005600567308 */ /* 0x000ea20000000800 */
[----:B0-----:R-:W-:-:S07]  /*81d0*/  FADD.FTZ R3, R83, R8 ;  /* 0x0000000853037221 */ /* 0x001fce0000010000 */
[----:B------:R0:W3:Y:S01]  /*81e0*/  MUFU.EX2 R13, R84 ;  /* 0x00000054000d7308 */ /* 0x0000e20000000800 */
[----:B-1----:R-:W-:-:S07]  /*81f0*/  FADD.FTZ R10, R81, R10 ;  /* 0x0000000a510a7221 */ /* 0x002fce0000010000 */
[----:B------:R-:W1:Y:S01]  /*8200*/  MUFU.EX2 R87, R87 ;  /* 0x0000005700577308 */ /* 0x000e620000000800 */
[----:B--2---:R-:W-:Y:S01]  /*8210*/  FADD.FTZ R8, R86, R3 ;  /* 0x0000000356087221 */ /* 0x004fe20000010000 */
[----:B0-----:R-:W-:-:S06]  /*8220*/  F2FP.BF16.F32.PACK_AB R84, R83, R82 ;  /* 0x000000525354723e */ /* 0x001fcc00000010ff */
[----:B------:R0:W2:Y:S01]  /*8230*/  MUFU.EX2 R4, R85 ;  /* 0x0000005500047308 */ /* 0x0000a20000000800 */
[----:B---3--:R-:W-:-:S07]  /*8240*/  FADD.FTZ R3, R13, R10 ;  /* 0x0000000a0d037221 */ /* 0x008fce0000010000 */
[----:B------:R-:W3:Y:S01]  /*8250*/  MUFU.EX2 R90, R90 ;  /* 0x0000005a005a7308 */ /* 0x000ee20000000800 */
[C---:B-1----:R-:W-:Y:S01]  /*8260*/  FADD.FTZ R7, R87.reuse, R8 ;  /* 0x0000000857077221 */ /* 0x042fe20000010000 */
[----:B------:R-:W-:Y:S02]  /*8270*/  F2FP.BF16.F32.PACK_AB R86, R87, R86 ;  /* 0x000000565756723e */ /* 0x000fe400000010ff */
[----:B0-----:R-:W-:-:S04]  /*8280*/  F2FP.BF16.F32.PACK_AB R85, R81, R80 ;  /* 0x000000505155723e */ /* 0x001fc800000010ff */
[----:B------:R-:W0:Y:S01]  /*8290*/  MUFU.EX2 R5, R88 ;  /* 0x0000005800057308 */ /* 0x000e220000000800 */
[C---:B--2---:R-:W-:Y:S01]  /*82a0*/  FADD.FTZ R8, R4.reuse, R3 ;  /* 0x0000000304087221 */ /* 0x044fe20000010000 */
[----:B------:R-:W-:-:S05]  /*82b0*/  F2FP.BF16.F32.PACK_AB R87, R4, R13 ;  /* 0x0000000d0457723e */ /* 0x000fca00000010ff */
[----:B------:R-:W-:Y:S01]  /*82c0*/  STSM.16.M88.4 [R153], R84 ;  /* 0x0000005499007844 */ /* 0x000fe20000000200 */
[----:B------:R-:W1:Y:S01]  /*82d0*/  MUFU.EX2 R91, R91 ;  /* 0x0000005b005b7308 */ /* 0x000e620000000800 */
[----:B---3--:R-:W-:-:S07]  /*82e0*/  FADD.FTZ R10, R90, R7 ;  /* 0x000000075a0a7221 */ /* 0x008fce0000010000 */
        /* <DEDUP_REMOVED lines=18> */
[----:B-1----:R-:W-:Y:S01]  /*8410*/  FADD.FTZ R8, R100, R7 ;  /* 0x0000000764087221 */ /* 0x002fe20000010000 */
[----:B------:R-:W-:-:S05]  /*8420*/  F2FP.BF16.F32.PACK_AB R7, R94, R92 ;  /* 0x0000005c5e07723e */ /* 0x000fca00000010ff */
[----:B------:R1:W-:Y:S01]  /*8430*/  STSM.16.M88.4 [R17+0xc000], R4 ;  /* 0x00c0000411007844 */ /* 0x0003e20000000200 */
[----:B------:R-:W3:Y:S01]  /*8440*/  MUFU.EX2 R9, R98 ;  /* 0x0000006200097308 */ /* 0x000ee20000000800 */
[----:B--2---:R-:W-:-:S07]  /*8450*/  FADD.FTZ R3, R18, R3 ;  /* 0x0000000312037221 */ /* 0x004fce0000010000 */
[----:B------:R-:W2:Y:S01]  /*8460*/  MUFU.EX2 R101, R101 ;  /* 0x0000006500657308 */ /* 0x000ea20000000800 */
[C---:B0-----:R-:W-:Y:S01]  /*8470*/  FADD.FTZ R12, R99.reuse, R8 ;  /* 0x00000008630c7221 */ /* 0x041fe20000010000 */
[----:B------:R-:W-:Y:S01]  /*8480*/  F2FP.BF16.F32.PACK_AB R8, R99, R100 ;  /* 0x000000646308723e */ /* 0x000fe200000010ff */
[----:B-1----:R-:W-:-:S05]  /*8490*/  IMAD.MOV.U32 R5, RZ, RZ, R103 ;  /* 0x000000ffff057224 */ /* 0x002fca00078e0067 */
[----:B------:R-:W0:Y:S01]  /*84a0*/  MUFU.EX2 R105, R105 ;  /* 0x0000006900697308 */ /* 0x000e220000000800 */
[C---:B---3--:R-:W-:Y:S01]  /*84b0*/  FADD.FTZ R3, R9.reuse, R3 ;  /* 0x0000000309037221 */ /* 0x048fe20000010000 */
[----:B------:R-:W-:-:S06]  /*84c0*/  F2FP.BF16.F32.PACK_AB R9, R9, R18 ;  /* 0x000000120909723e */ /* 0x000fcc00000010ff */
[----:B------:R-:W1:Y:S01]  /*84d0*/  MUFU.EX2 R102, R102 ;  /* 0x0000006600667308 */ /* 0x000e620000000800 */
[----:B--2---:R-:W-:-:S07]  /*84e0*/  FADD.FTZ R12, R101, R12 ;  /* 0x0000000c650c7221 */ /* 0x004fce0000010000 */
[----:B------:R-:W2:Y:S01]  /*84f0*/  MUFU.EX2 R104, R104 ;  /* 0x0000006800687308 */ /* 0x000ea20000000800 */
[C---:B0-----:R-:W-:Y:S01]  /*8500*/  F2FP.BF16.F32.PACK_AB R10, R105.reuse, R101 ;  /* 0x00000065690a723e */ /* 0x041fe200000010ff */
[----:B-1----:R-:W-:Y:S01]  /*8510*/  FADD.FTZ R13, R102, R3 ;  /* 0x00000003660d7221 */ /* 0x002fe20000010000 */
[----:B------:R-:W-:Y:S01]  /*8520*/  FADD.FTZ R3, R105, R12 ;  /* 0x0000000c69037221 */ /* 0x000fe20000010000 */
[C---:B--2---:R-:W-:Y:S02]  /*8530*/  F2FP.BF16.F32.PACK_AB R11, R104.reuse, R102 ;  /* 0x00000066680b723e */ /* 0x044fe400000010ff */
[----:B------:R-:W-:-:S03]  /*8540*/  FADD.FTZ R4, R104, R13 ;  /* 0x0000000d68047221 */ /* 0x000fc60000010000 */
        /* <DEDUP_REMOVED lines=9> */
.L_x_12824:
[----:B------:R-:W-:Y:S06]  /*85e0*/  BAR.ARV 0x8, 0x200 ;  /* 0x0208000000007b1d */ /* 0x000fec0000002000 */
[----:B------:R-:W-:Y:S05]  /*85f0*/  @!P0 BRA `(.L_x_12834) ;  /* 0x0000000000048947 */ /* 0x000fea0003800000 */
[----:B------:R-:W-:Y:S01]  /*8600*/  BPT.TRAP 0x1 ;  /* 0x000000040000795c */ /* 0x000fe20000300000 */
.L_x_12834:
[----:B------:R-:W-:Y:S01]  /*8610*/  ULEA UR12, UR38, UR39, 0x3 ;  /* 0x00000027260c7291 */ /* 0x000fe2000f8e183f */
[----:B------:R-:W-:-:S04]  /*8620*/  MOV R0, UR37 ;  /* 0x0000002500007c02 */ /* 0x000fc80008000f00 */
[----:B------:R-:W-:-:S04]  /*8630*/  SHF.L.U32 R0, R0, 0x1f, RZ ;  /* 0x0000001f00007819 */ /* 0x000fc800000006ff */
[----:B------:R1:W2:Y:S01]  /*8640*/  SYNCS.PHASECHK.TRANS64.TRYWAIT P2, [UR12+0x30850], R0 ;  /* 0x03085000ff0075a7 */ /* 0x0002a2000804014c */
[----:B------:R-:W-:Y:S05]  /*8650*/  @!P0 BRA `(.L_x_12835) ;  /* 0x0000000000048947 */ /* 0x000fea0003800000 */
[----:B------:R-:W-:Y:S01]  /*8660*/  BPT.TRAP 0x1 ;  /* 0x000000040000795c */ /* 0x000fe20000300000 */
.L_x_12835:
[----:B--2---:R-:W-:Y:S05]  /*8670*/  @P2 BRA `(.L_x_12836) ;  /* 0x0000000000082947 */ /* 0x004fea0003800000 */
[----:B------:R-:W2:Y:S02]  /*8680*/  SYNCS.PHASECHK.TRANS64.TRYWAIT P0, [UR12+0x30850], R0 ;  /* 0x03085000ff0075a7 */ /* 0x000ea4000800014c */
[----:B--2---:R-:W-:Y:S05]  /*8690*/  @!P0 BRA `(.L_x_12837) ;  /* 0x0000007800048947 */ /* 0x004fea0003800000 */
.L_x_12836:
[----:B------:R-:W-:Y:S01]  /*86a0*/  UIADD3 UR39, UR39, 0x400, URZ ;  /* 0x0000040027277890 */ /* 0x000fe2000fffe03f */
[----:B------:R-:W-:Y:S01]  /*86b0*/  WARPGROUP.ARRIVE ;  /* 0x00000000000079c5 */ /* 0x000fe20000000000 */
[----:B------:R-:W-:Y:S01]  /*86c0*/  UIADD3 UR25, UR25, 0x1e800, URZ ;  /* 0x0001e80019197890 */ /* 0x000fe2000fffe03f */
[----:B-12---:R-:W1:Y:S01]  /*86d0*/  SHFL.BFLY PT, R0, R3, 0x2, 0x1f ;  /* 0x0c401f0003007f89 */ /* 0x006e6200000e0000 */
[----:B------:R-:W-:Y:S01]  /*86e0*/  USHF.R.U32.HI UR39, URZ, 0x4, UR39 ;  /* 0x000000043f277899 */ /* 0x000fe20008011627 */
[----:B------:R-:W-:Y:S01]  /*86f0*/  IMAD.MOV.U32 R21, RZ, RZ, RZ ;  /* 0x000000ffff157224 */ /* 0x000fe200078e00ff */
[----:B------:R-:W-:Y:S01]  /*8700*/  USHF.R.U32.HI UR25, URZ, 0x4, UR25 ;  /* 0x000000043f197899 */ /* 0x000fe20008011619 */
[----:B------:R-:W2:Y:S01]  /*8710*/  SHFL.BFLY PT, R5, R4, 0x2, 0x1f ;  /* 0x0c401f0004057f89 */ /* 0x000ea200000e0000 */
[----:B------:R-:W-:Y:S01]  /*8720*/  ULOP3.LUT UR6, UR39, 0x3fff, URZ, 0xc0, !UPT ;  /* 0x00003fff27067892 */ /* 0x000fe2000f8ec03f */
[----:B0--3--:R-:W-:Y:S01]  /*8730*/  MOV R11, UR26 ;  /* 0x0000001a000b7c02 */ /* 0x009fe20008000f00 */
[----:B------:R-:W-:-:S02]  /*8740*/  ULOP3.LUT UR4, UR25, 0x3fff, URZ, 0xc0, !UPT ;  /* 0x00003fff19047892 */ /* 0x000fc4000f8ec03f */
[----:B------:R-:W-:Y:S02]  /*8750*/  UIMAD UR6, UR38, 0x600, UR6 ;  /* 0x00000600260678a4 */ /* 0x000fe4000f8e0206 */
[----:B------:R-:W-:Y:S01]  /*8760*/  ULOP3.LUT UR4, UR4, 0x10000, URZ, 0xfc, !UPT ;  /* 0x0001000004047892 */ /* 0x000fe2000f8efc3f */
[----:B------:R-:W-:Y:S01]  /*8770*/  UMOV UR7, 0x40000040 ;  /* 0x4000004000077882 */ /* 0x000fe20000000000 */
[----:B------:R-:W-:Y:S01]  /*8780*/  UMOV UR5, 0x40000040 ;  /* 0x4000004000057882 */ /* 0x000fe20000000000 */
[----:B------:R-:W-:Y:S02]  /*8790*/  UIADD3 UR10, UR6, 0x80, URZ ;  /* 0x00000080060a7890 */ /* 0x000fe4000fffe03f */
[----:B------:R-:W-:Y:S01]  /*87a0*/  UIADD3 UR8, UR4, 0x2, URZ ;  /* 0x0000000204087890 */ /* 0x000fe2000fffe03f */
[----:B------:R-:W-:-:S03]  /*87b0*/  UMOV UR11, 0x40000040 ;  /* 0x40000040000b7882 */ /* 0x000fc60000000000 */
[----:B------:R-:W-:Y:S01]  /*87c0*/  HGMMA.64x64x16.F32.BF16 R120, gdesc[UR4].tnspB, R120, gsb0 ;  /* 0x40e00000047879f0 */ /* 0x000fe20008001878 */
[----:B------:R-:W-:Y:S01]  /*87d0*/  UMOV UR9, 0x40000040 ;  /* 0x4000004000097882 */ /* 0x000fe20000000000 */
[----:B------:R-:W-:Y:S01]  /*87e0*/  UMOV UR7, 0x40000040 ;  /* 0x4000004000077882 */ /* 0x000fe20000000000 */
[----:B------:R-:W-:Y:S01]  /*87f0*/  UMOV UR5, 0x40000040 ;  /* 0x4000004000057882 */ /* 0x000fe20000000000 */
[----:B-1----:R-:W-:Y:S01]  /*8800*/  FADD.FTZ R0, R0, R3 ;  /* 0x0000000300007221 */ /* 0x002fe20000010000 */
[----:B------:R-:W-:Y:S01]  /*8810*/  UIADD3 UR38, UR38, 0x1, URZ ;  /* 0x0000000126267890 */ /* 0x000fe2000fffe03f */
[----:B------:R-:W-:Y:S01]  /*8820*/  IMAD.MOV.U32 R3, RZ, RZ, -0x800000 ;  /* 0xff800000ff037424 */ /* 0x000fe200078e00ff */
[----:B------:R-:W-:Y:S01]  /*8830*/  UIADD3 UR45, UR45, 0x1, URZ ;  /* 0x000000012d2d7890 */ /* 0x000fe2000fffe03f */
[----:B--2---:R-:W-:Y:S01]  /*8840*/  FADD.FTZ R6, R5, R4 ;  /* 0x0000000405067221 */ /* 0x004fe20000010000 */
[----:B------:R-:W-:Y:S01]  /*8850*/  UISETP.NE.AND UP0, UPT, UR38, 0x2, UPT ;  /* 0x000000022600788c */ /* 0x000fe2000bf05270 */
[----:B------:R-:W0:Y:S03]  /*8860*/  SHFL.BFLY PT, R5, R0, 0x1, 0x1f ;  /* 0x0c201f0000057f89 */ /* 0x000e2600000e0000 */
[----:B------:R-:W-:Y:S01]  /*8870*/  USEL UR38, UR38, URZ, UP0 ;  /* 0x0000003f26267287 */ /* 0x000fe20008000000 */
[----:B------:R-:W1:Y:S01]  /*8880*/  SHFL.BFLY PT, R7, R6, 0x1, 0x1f ;  /* 0x0c201f0006077f89 */ /* 0x000e6200000e0000 */
[----:B0-----:R-:W-:Y:S01]  /*8890*/  FADD.FTZ R9, R0, R5 ;  /* 0x0000000500097221 */ /* 0x001fe20000010000 */
[----:B------:R-:W-:-:S02]  /*88a0*/  IMAD.U32 R5, RZ, RZ, UR26 ;  /* 0x0000001aff057e24 */ /* 0x000fc4000f8e00ff */
        /* <DEDUP_REMOVED lines=14> */
[----:B------:R-:W-:Y:S01]  /*8990*/  PLOP3.LUT P0, PT, PT, PT, PT, 0x8, 0x0 ;  /* 0x000000000000781c */ /* 0x000fe20003f0e170 */
[----:B------:R-:W-:Y:S02]  /*89a0*/  WARPGROUP.DEPBAR.LE gsb0, 0x0 ;  /* 0x00008000000079c5 */ /* 0x000fe40000010000 */
[----:B------:R-:W-:Y:S01]  /*89b0*/  WARPGROUP.ARRIVE ;  /* 0x00000000000079c5 */ /* 0x000fe20000000000 */
[----:B------:R-:W0:Y:S01]  /*89c0*/  @P2 MUFU.RCP R7, R10 ;  /* 0x0000000a00072308 */ /* 0x000e220000001000 */
[----:B--2---:R-:W-:Y:S01]  /*89d0*/  @P2 FMUL.FTZ R9, R11, 0.69314718246459960938 ;  /* 0x3f3172180b092820 */ /* 0x004fe20000410000 */
[----:B-1----:R-:W-:-:S03]  /*89e0*/  @P2 FMUL.FTZ R8, R8, 0.69314718246459960938 ;  /* 0x3f31721808082820 */ /* 0x002fc60000410000 */
[----:B------:R-:W-:Y:S01]  /*89f0*/  HGMMA.64x64x16.F32.BF16 R120, gdesc[UR8].tnspB, R120, gsb0 ;  /* 0x40e00000087879f0 */ /* 0x000fe20008001878 */
[----:B------:R-:W-:Y:S01]  /*8a00*/  UIADD3 UR10, UR6, 0x100, URZ ;  /* 0x00000100060a7890 */ /* 0x000fe2000fffe03f */
[----:B------:R-:W-:Y:S01]  /*8a10*/  @P2 FFMA.FTZ R0, R9, R103, R8 ;  /* 0x0000006709002223 */ /* 0x000fe20000010008 */
        /* <DEDUP_REMOVED lines=59> */
[----:B------:R-:W-:Y:S02]  /*8dd0*/  UIADD3 UR6, UR6, 0x580, URZ ;  /* 0x0000058006067890 */ /* 0x000fe4000fffe03f */
[----:B------:R-:W-:Y:S01]  /*8de0*/  UIADD3 UR4, UR4, 0xc06, URZ ;  /* 0x00000c0604047890 */ /* 0x000fe2000fffe03f */
[----:B------:R-:W-:Y:S02]  /*8df0*/  WARPGROUP.DEPBAR.LE gsb0, 0x0 ;  /* 0x00008000000079c5 */ /* 0x000fe40000010000 */
[----:B------:R-:W-:-:S06]  /*8e00*/  WARPGROUP.ARRIVE ;  /* 0x00000000000079c5 */ /* 0x000fcc0000000000 */
[----:B------:R-:W-:Y:S03]  /*8e10*/  HGMMA.64x64x16.F32.BF16 R120, gdesc[UR8].tnspB, R120, gsb0 ;  /* 0x40e00000087879f0 */ /* 0x000fe60008001878 */
[----:B------:R-:W-:Y:S02]  /*8e20*/  WARPGROUP.DEPBAR.LE gsb0, 0x0 ;  /* 0x00008000000079c5 */ /* 0x000fe40000010000 */
[----:B------:R-:W-:-:S06]  /*8e30*/  WARPGROUP.ARRIVE ;  /* 0x00000000000079c5 */ /* 0x000fcc0000000000 */
[----:B------:R-:W-:Y:S01]  /*8e40*/  HGMMA.64x64x16.F32.BF16 R120, gdesc[UR4].tnspB, R120, gsb0 ;  /* 0x40e00000047879f0 */ /* 0x000fe20008001878 */
        /* <DEDUP_REMOVED lines=36> */
.L_x_12817:
        /* <DEDUP_REMOVED lines=12> */
[----:B------:R-:W-:Y:S02]  /*9150*/  F2FP.BF16.F32.PACK_AB R12, R12, R49 ;  /* 0x000000310c0c723e */ /* 0x000fe400000010ff */
[----:B------:R-:W-:Y:S01]  /*9160*/  F2FP.BF16.F32.PACK_AB R13, R13, R50 ;  /* 0x000000320d0d723e */ /* 0x000fe200000010ff */
[----:B------:R-:W3:Y:S01]  /*9170*/  LDL R52, [R1+0x14] ;  /* 0x0000140001347983 */ /* 0x000ee20000100800 */
[----:B------:R-:W-:Y:S02]  /*9180*/  F2FP.BF16.F32.PACK_AB R14, R14, R47 ;  /* 0x0000002f0e0e723e */ /* 0x000fe400000010ff */
[----:B------:R-:W-:Y:S02]  /*9190*/  F2FP.BF16.F32.PACK_AB R15, R15, R48 ;  /* 0x000000300f0f723e */ /* 0x000fe400000010ff */
[----:B------:R-:W-:-:S02]  /*91a0*/  F2FP.BF16.F32.PACK_AB R148, R29, R30 ;  /* 0x0000001e1d94723e */ /* 0x000fc400000010ff */
[----:B------:R-:W-:Y:S01]  /*91b0*/  F2FP.BF16.F32.PACK_AB R149, R23, R28 ;  /* 0x0000001c1795723e */ /* 0x000fe200000010ff */
[----:B------:R-:W1:Y:S01]  /*91c0*/  LDC R29, c[0x0][0xbe8] ;  /* 0x0002fa00ff1d7b82 */ /* 0x000e620000000800 */
[----:B------:R-:W-:Y:S02]  /*91d0*/  F2FP.BF16.F32.PACK_AB R150, R21, R22 ;  /* 0x000000161596723e */ /* 0x000fe400000010ff */
[----:B------:R-:W-:-:S05]  /*91e0*/  F2FP.BF16.F32.PACK_AB R151, R151, R20 ;  /* 0x000000149797723e */ /* 0x000fca00000010ff */
[----:B------:R-:W-:Y:S01]  /*91f0*/  BAR.SYNC.DEFER_BLOCKING 0x1, 0x180 ;  /* 0x0046000000007b1d */ /* 0x000fe20000010000 */
[----:B------:R-:W-:-:S05]  /*9200*/  USHF.R.S32.HI UR18, URZ, 0x1f, UR43 ;  /* 0x0000001f3f127899 */ /* 0x000fca000801142b */
[----:B------:R-:W-:Y:S01]  /*9210*/  ULDC.64 UR10, c[0x0][0xb90] ;  /* 0x0002e400000a7ab9 */ /* 0x000fe20000000a00 */
[----:B------:R-:W-:Y:S01]  /*9220*/  ULDC.64 UR14, c[0x0][0xc08] ;  /* 0x00030200000e7ab9 */ /* 0x000fe20000000a00 */
[----:B------:R-:W-:Y:S01]  /*9230*/  UMOV UR8, UR39 ;  /* 0x0000002700087c82 */ /* 0x000fe20008000000 */
[----:B0-----:R-:W-:Y:S01]  /*9240*/  UMOV UR9, UR4 ;  /* 0x0000000400097c82 */ /* 0x001fe20008000000 */
[----:B------:R-:W-:Y:S01]  /*9250*/  ULDC.64 UR16, c[0x0][0xb98] ;  /* 0x0002e60000107ab9 */ /* 0x000fe20000000a00 */
[----:B------:R-:W-:Y:S02]  /*9260*/  IMAD.U32 R18, RZ, RZ, UR8 ;  /* 0x00000008ff127e24 */ /* 0x000fe4000f8e00ff */
[----:B------:R-:W-:Y:S01]  /*9270*/  IMAD.U32 R19, RZ, RZ, UR9 ;  /* 0x00000009ff137e24 */ /* 0x000fe2000f8e00ff */
[----:B------:R-:W-:Y:S02]  /*9280*/  ULDC.64 UR8, c[0x0][0xc00] ;  /* 0x0003000000087ab9 */ /* 0x000fe40000000a00 */
[----:B------:R-:W-:-:S04]  /*9290*/  UISETP.NE.U32.AND UP0, UPT, UR8, URZ, UPT ;  /* 0x0000003f0800728c */ /* 0x000fc8000bf05070 */
[----:B------:R-:W-:-:S03]  /*92a0*/  UISETP.NE.AND.EX UP0, UPT, UR9, URZ, UPT, UP0 ;  /* 0x0000003f0900728c */ /* 0x000fc6000bf05300 */
[----:B------:R-:W-:Y:S02]  /*92b0*/  ULDC.64 UR8, c[0x0][0xc00] ;  /* 0x0003000000087ab9 */ /* 0x000fe40000000a00 */
[----:B------:R-:W-:-:S06]  /*92c0*/  UIMAD.WIDE UR8, UR40, 0x4, UR8 ;  /* 0x00000004280878a5 */ /* 0x000fcc000f8e0208 */
[----:B------:R-:W-:Y:S02]  /*92d0*/  IMAD.U32 R20, RZ, RZ, UR8 ;  /* 0x00000008ff147e24 */ /* 0x000fe4000f8e00ff */
[----:B------:R-:W-:Y:S02]  /*92e0*/  IMAD.U32 R21, RZ, RZ, UR9 ;  /* 0x00000009ff157e24 */ /* 0x000fe4000f8e00ff */
[----:B--2---:R-:W-:-:S03]  /*92f0*/  IMAD.WIDE R4, R4, 0x2, R18 ;  /* 0x0000000204047825 */ /* 0x004fc600078e0212 */
[C---:B------:R-:W-:Y:S02]  /*9300*/  IADD3 R11, P2, R4.reuse, 0x20, RZ ;  /* 0x00000020040b7810 */ /* 0x040fe40007f5e0ff */
[C---:B------:R-:W-:Y:S02]  /*9310*/  IADD3 R25, P0, R4.reuse, 0x60, RZ ;  /* 0x0000006004197810 */ /* 0x040fe40007f1e0ff */
        /* <DEDUP_REMOVED lines=9> */
[----:B------:R-:W-:Y:S01]  /*93b0*/  LOP3.LUT R4, R7, R4, RZ, 0x3c, !PT ;  /* 0x0000000407047212 */ /* 0x000fe200078e3cff */
[--C-:B------:R-:W-:Y:S01]  /*93c0*/  IMAD.X R7, RZ, RZ, R5.reuse, P0 ;  /* 0x000000ffff077224 */ /* 0x100fe200000e0605 */
[----:B------:R-:W-:Y:S01]  /*93d0*/  LOP3.LUT R10, R10, R11, RZ, 0x3c, !PT ;  /* 0x0000000b0a0a7212 */ /* 0x000fe200078e3cff */
[----:B------:R-:W-:Y:S01]  /*93e0*/  IMAD.X R11, RZ, RZ, R5, P2 ;  /* 0x000000ffff0b7224 */ /* 0x000fe200010e0605 */
[----:B------:R-:W-:-:S02]  /*93f0*/  LOP3.LUT R6, R6, R25, RZ, 0x3c, !PT ;  /* 0x0000001906067212 */ /* 0x000fc400078e3cff */
[----:B------:R-:W-:Y:S02]  /*9400*/  LOP3.LUT R8, R8, R9, RZ, 0x3c, !PT ;  /* 0x0000000908087212 */ /* 0x000fe400078e3cff */
[-C--:B------:R-:W-:Y:S02]  /*9410*/  IADD3.X R9, RZ, R5.reuse, RZ, P1, !PT ;  /* 0x00000005ff097210 */ /* 0x080fe40000ffe4ff */
[----:B------:R-:W-:Y:S02]  /*9420*/  MOV R51, R4 ;  /* 0x0000000400337202 */ /* 0x000fe40000000f00 */
[----:B------:R-:W-:Y:S02]  /*9430*/  MOV R24, R6 ;  /* 0x0000000600187202 */ /* 0x000fe40000000f00 */
[----:B------:R-:W-:Y:S02]  /*9440*/  MOV R25, R8 ;  /* 0x0000000800197202 */ /* 0x000fe40000000f00 */
[----:B------:R-:W-:-:S02]  /*9450*/  MOV R26, R10 ;  /* 0x0000000a001a7202 */ /* 0x000fc40000000f00 */
        /* <DEDUP_REMOVED lines=8> */
[----:B------:R0:W-:Y:S04]  /*94e0*/  STSM.16.M88.4 [R51], R12 ;  /* 0x0000000c33007844 */ /* 0x0001e80000000200 */
[----:B------:R-:W-:Y:S04]  /*94f0*/  STSM.16.M88.4 [R26], R4 ;  /* 0x000000041a007844 */ /* 0x000fe80000000200 */
[----:B------:R2:W-:Y:S04]  /*9500*/  STSM.16.M88.4 [R25], R8 ;  /* 0x0000000819007844 */ /* 0x0005e80000000200 */
[----:B------:R4:W-:Y:S01]  /*9510*/  STSM.16.M88.4 [R24], R148 ;  /* 0x0000009418007844 */ /* 0x0009e20000000200 */
[----:B------:R-:W-:Y:S01]  /*9520*/  BAR.SYNC.DEFER_BLOCKING 0x1, 0x180 ;  /* 0x0046000000007b1d */ /* 0x000fe20000010000 */
[----:B------:R-:W-:-:S13]  /*9530*/  PLOP3.LUT P2, PT, PT, PT, UP0, 0x80, 0x0 ;  /* 0x000000000000781c */ /* 0x000fda0003f4f008 */
[----:B------:R-:W4:Y:S01]  /*9540*/  @P2 LDG.E R22, desc[UR48][R20.64] ;  /* 0x0000003014162981 */ /* 0x000f22000c1e1900 */
[----:B-1----:R-:W-:Y:S01]  /*9550*/  ISETP.NE.AND P1, PT, R29, 0x1, PT ;  /* 0x000000011d00780c */ /* 0x002fe20003f25270 */
[----:B------:R-:W-:-:S12]  /*9560*/  UMOV UR4, URZ ;  /* 0x0000003f00047c82 */ /* 0x000fd80008000000 */
[----:B------:R-:W1:Y:S08]  /*9570*/  @P1 LDC R23, c[0x0][0xbec] ;  /* 0x0002fb00ff171b82 */ /* 0x000e700000000800 */
[----:B0-----:R-:W0:Y:S01]  /*9580*/  @P1 LDC R12, c[0x0][0xbf0] ;  /* 0x0002fc00ff0c1b82 */ /* 0x001e220000000800 */
[----:B--2---:R-:W-:-:S04]  /*9590*/  IMAD.U32 R8, RZ, RZ, UR42 ;  /* 0x0000002aff087e24 */ /* 0x004fc8000f8e00ff */
[----:B---3--:R-:W-:Y:S01]  /*95a0*/  IMAD R8, R8, 0xc0, R52 ;  /* 0x000000c008087824 */ /* 0x008fe200078e0234 */
[----:B------:R-:W-:-:S03]  /*95b0*/  UIMAD UR7, UR18, UR10, URZ ;  /* 0x0000000a120772a4 */ /* 0x000fc6000f8e023f */
[----:B------:R-:W-:Y:S01]  /*95c0*/  IMAD.MOV.U32 R4, RZ, RZ, R8 ;  /* 0x000000ffff047224 */ /* 0x000fe200078e0008 */
[----:B------:R-:W-:Y:S01]  /*95d0*/  UIMAD UR12, UR43, UR11, UR7 ;  /* 0x0000000b2b0c72a4 */ /* 0x000fe2000f8e0207 */
[----:B-1----:R-:W-:Y:S01]  /*95e0*/  @P1 IMAD.HI.U32 R5, R8, R23, RZ ;  /* 0x0000001708051227 */ /* 0x002fe200078e00ff */
[----:B------:R-:W-:Y:S02]  /*95f0*/  USEL UR19, UR41, URZ, !UP0 ;  /* 0x0000003f29137287 */ /* 0x000fe4000c000000 */
[----:B------:R-:W-:Y:S02]  /*9600*/  UISETP.NE.U32.AND UP1, UPT, UR14, URZ, UPT ;  /* 0x0000003f0e00728c */ /* 0x000fe4000bf25070 */
[----:B0-----:R-:W-:Y:S01]  /*9610*/  @P1 SHF.R.U32.HI R4, RZ, R12, R5 ;  /* 0x0000000cff041219 */ /* 0x001fe20000011605 */
[----:B------:R-:W-:-:S03]  /*9620*/  USEL UR7, UR40, URZ, !UP0 ;  /* 0x0000003f28077287 */ /* 0x000fc6000c000000 */
[----:B------:R-:W-:Y:S01]  /*9630*/  IADD3 R6, -R4, RZ, RZ ;  /* 0x000000ff04067210 */ /* 0x000fe20007ffe1ff */
[----:B------:R-:W-:-:S04]  /*9640*/  UISETP.NE.AND.EX UP0, UPT, UR15, URZ, UPT, UP1 ;  /* 0x0000003f0f00728c */ /* 0x000fc8000bf05310 */
[----:B------:R-:W-:Y:S01]  /*9650*/  IMAD R7, R29, R6, R8 ;  /* 0x000000061d077224 */ /* 0x000fe200078e0208 */
[----:B------:R-:W-:-:S04]  /*9660*/  SHF.R.S32.HI R6, RZ, 0x1f, R4 ;  /* 0x0000001fff067819 */ /* 0x000fc80000011404 */
[----:B------:R-:W-:Y:S02]  /*9670*/  SHF.R.S32.HI R5, RZ, 0x1f, R7 ;  /* 0x0000001fff057819 */ /* 0x000fe40000011407 */
[----:B------:R-:W-:Y:S02]  /*9680*/  PLOP3.LUT P3, PT, PT, PT, UP0, 0x80, 0x0 ;  /* 0x000000000000781c */ /* 0x000fe40003f6f008 */
[----:B----4-:R-:W-:-:S13]  /*9690*/  @P2 R2UR UR4, R22 ;  /* 0x00000000160422ca */ /* 0x010fda00000e0000 */
[----:B------:R-:W-:Y:S02]  /*96a0*/  USHF.R.S32.HI UR9, URZ, 0x1f, UR4 ;  /* 0x0000001f3f097899 */ /* 0x000fe40008011404 */
[----:B------:R-:W-:Y:S02]  /*96b0*/  UMOV UR8, UR4 ;  /* 0x0000000400087c82 */ /* 0x000fe40008000000 */
[----:B------:R-:W-:-:S04]  /*96c0*/  UIMAD.WIDE.U32 UR10, UR43, UR10, UR8 ;  /* 0x0000000a2b0a72a5 */ /* 0x000fc8000f8e0008 */
[----:B------:R-:W-:Y:S02]  /*96d0*/  UIADD3 UR11, UR11, UR12, URZ ;  /* 0x0000000c0b0b7290 */ /* 0x000fe4000fffe03f */
[----:B------:R-:W-:Y:S02]  /*96e0*/  UIMAD UR12, UR19, UR16, URZ ;  /* 0x00000010130c72a4 */ /* 0x000fe4000f8e023f */
[----:B------:R-:W-:Y:S02]  /*96f0*/  UIMAD.WIDE.U32 UR10, UR7, UR16, UR10 ;  /* 0x00000010070a72a5 */ /* 0x000fe4000f8e000a */
[----:B------:R-:W-:-:S03]  /*9700*/  UIMAD UR12, UR7, UR17, UR12 ;  /* 0x00000011070c72a4 */ /* 0x000fc6000f8e020c */
[----:B------:R-:W-:Y:S01]  /*9710*/  ULDC.64 UR16, c[0x0][0xb88] ;  /* 0x0002e20000107ab9 */ /* 0x000fe20000000a00 */
[----:B------:R-:W-:Y:S02]  /*9720*/  IADD3 R4, P0, R4, UR10, RZ ;  /* 0x0000000a04047c10 */ /* 0x000fe4000ff1e0ff */
[----:B------:R-:W-:Y:S01]  /*9730*/  IMAD.U32 R9, RZ, RZ, UR12 ;  /* 0x0000000cff097e24 */ /* 0x000fe2000f8e00ff */
[----:B------:R-:W-:Y:S01]  /*9740*/  @UP0 ULEA UR10, UP1, UR40, UR14, 0x2 ;  /* 0x0000000e280a0291 */ /* 0x000fe2000f82103f */
[----:B------:R-:W-:Y:S01]  /*9750*/  IMAD R8, R5, UR16, RZ ;  /* 0x0000001005087c24 */ /* 0x000fe2000f8e02ff */
[----:B------:R-:W-:Y:S02]  /*9760*/  ULDC.64 UR12, c[0x0][0xb50] ;  /* 0x0002d400000c7ab9 */ /* 0x000fe40000000a00 */
[----:B------:R-:W-:Y:S01]  /*9770*/  IADD3.X R5, R6, UR11, R9, P0, !PT ;  /* 0x0000000b06057c10 */ /* 0x000fe200087fe409 */
[----:B------:R-:W-:Y:S01]  /*9780*/  @UP0 ULEA.HI.X UR11, UR40, UR15, UR41, 0x2, UP1 ;  /* 0x0000000f280b0291 */ /* 0x000fe200088f1429 */
[----:B------:R-:W-:Y:S01]  /*9790*/  ULDC UR14, c[0x0][0xa88] ;  /* 0x0002a200000e7ab9 */ /* 0x000fe20000000800 */
[----:B------:R-:W-:-:S02]  /*97a0*/  IMAD.U32 R12, RZ, RZ, UR10 ;  /* 0x0000000aff0c7e24 */ /* 0x000fc4000f8e00ff */
[----:B------:R-:W-:Y:S02]  /*97b0*/  IMAD.U32 R6, RZ, RZ, UR14 ;  /* 0x0000000eff067e24 */ /* 0x000fe4000f8e00ff */
[----:B------:R-:W-:-:S05]  /*97c0*/  IMAD.U32 R13, RZ, RZ, UR11 ;  /* 0x0000000bff0d7e24 */ /* 0x000fca000f8e00ff */
[----:B------:R0:W5:Y:S01]  /*97d0*/  @P3 LDG.E R6, desc[UR48][R12.64] ;  /* 0x000000300c063981 */ /* 0x000162000c1e1900 */
[C---:B------:R-:W-:Y:S02]  /*97e0*/  IMAD R9, R7.reuse, UR17, R8 ;  /* 0x0000001107097c24 */ /* 0x040fe4000f8e0208 */
[----:B------:R-:W-:-:S04]  /*97f0*/  IMAD.WIDE.U32 R4, R7, UR16, R4 ;  /* 0x0000001007047c25 */ /* 0x000fc8000f8e0004 */
[----:B------:R-:W-:Y:S01]  /*9800*/  IMAD.IADD R5, R5, 0x1, R9 ;  /* 0x0000000105057824 */ /* 0x000fe200078e0209 */
[----:B------:R-:W-:-:S04]  /*9810*/  LEA R7, P0, R4, UR12, 0x2 ;  /* 0x0000000c04077c11 */ /* 0x000fc8000f8010ff */
[----:B------:R-:W-:Y:S02]  /*9820*/  LEA.HI.X R10, R4, UR13, R5, 0x2, P0 ;  /* 0x0000000d040a7c11 */ /* 0x000fe400080f1405 */
[----:B------:R-:W-:Y:S01]  /*9830*/  MOV R8, UR42 ;  /* 0x0000002a00087c02 */ /* 0x000fe20008000f00 */
[----:B0-----:R-:W-:Y:S06]  /*9840*/  @P3 BRA `(.L_x_12840) ;  /* 0x0000000000103947 */ /* 0x001fec0003800000 */
[----:B------:R-:W-:Y:S05]  /*9850*/  @!P2 BRA `(.L_x_12840) ;  /* 0x00000000000ca947 */ /* 0x000fea0003800000 */
[----:B------:R-:W2:Y:S04]  /*9860*/  LDG.E R5, desc[UR48][R20.64] ;  /* 0x0000003014057981 */ /* 0x000ea8000c1e1900 */
[----:B-----5:R-:W2:Y:S02]  /*9870*/  LDG.E R6, desc[UR48][R20.64+0x4] ;  /* 0x0000043014067981 */ /* 0x020ea4000c1e1900 */
[----:B--2---:R-:W-:-:S07]  /*9880*/  IMAD.IADD R6, R6, 0x1, -R5 ;  /* 0x0000000106067824 */ /* 0x004fce00078e0a05 */
.L_x_12840:
[----:B------:R-:W2:Y:S01]  /*9890*/  LDL R9, [R1+0xc] ;  /* 0x00000c0001097983 */ /* 0x000ea20000100800 */
[----:B------:R-:W0:Y:S01]  /*98a0*/  S2R R4, SR_TID.X ;  /* 0x0000000000047919 */ /* 0x000e220000002100 */
[----:B------:R-:W-:Y:S01]  /*98b0*/  IMAD R5, R157, 0x40, R156 ;  /* 0x000000409d057824 */ /* 0x000fe200078e029c */
[----:B------:R-:W-:Y:S01]  /*98c0*/  ULDC.64 UR12, c[0x0][0xaa0] ;  /* 0x0002a800000c7ab9 */ /* 0x000fe20000000a00 */
[----:B------:R-:W-:Y:S02]  /*98d0*/  SHFL.IDX PT, R20, R7, RZ, 0x1c1f ;  /* 0x001c1fff07147589 */ /* 0x000fe400000e0000 */
[----:B------:R-:W-:Y:S02]  /*98e0*/  IMAD.WIDE R18, R5, 0x2, R18 ;  /* 0x0000000205127825 */ /* 0x000fe400078e0212 */
[----:B------:R-:W1:Y:S04]  /*98f0*/  SHFL.IDX PT, R21, R10, RZ, 0x1c1f ;  /* 0x001c1fff0a157589 */ /* 0x000e6800000e0000 */
[----:B------:R-:W-:Y:S01]  /*9900*/  SHFL.IDX PT, R22, R7, 0x1, 0x1c1f ;  /* 0x003c1f0007167f89 */ /* 0x000fe200000e0000 */
[----:B0-----:R-:W-:-:S05]  /*9910*/  VIADD R11, R4, 0xffffff80 ;  /* 0xffffff80040b7836 */ /* 0x001fca0000000000 */
[----:B------:R-:W-:-:S04]  /*9920*/  SHF.R.S32.HI R4, RZ, 0x1f, R11 ;  /* 0x0000001fff047819 */ /* 0x000fc8000001140b */
[----:B------:R-:W-:-:S04]  /*9930*/  LEA.HI R4, R4, R11, RZ, 0x7 ;  /* 0x0000000b04047211 */ /* 0x000fc800078f38ff */
[----:B------:R-:W-:Y:S01]  /*9940*/  LOP3.LUT R4, R4, 0xffffff80, RZ, 0xc0, !PT ;  /* 0xffffff8004047812 */ /* 0x000fe200078ec0ff */
[----:B------:R-:W0:Y:S04]  /*9950*/  SHFL.IDX PT, R23, R10, 0x1, 0x1c1f ;  /* 0x003c1f000a177f89 */ /* 0x000e2800000e0000 */
[----:B------:R-:W-:Y:S02]  /*9960*/  IMAD.IADD R4, R11, 0x1, -R4 ;  /* 0x000000010b047824 */ /* 0x000fe400078e0a04 */
[----:B-----5:R-:W-:-:S03]  /*9970*/  IMAD R31, R6, R29, RZ ;  /* 0x0000001d061f7224 */ /* 0x020fc600078e02ff */
[----:B------:R-:W-:Y:S02]  /*9980*/  LOP3.LUT P0, RZ, R4, 0x3, RZ, 0xc0, !PT ;  /* 0x0000000304ff7812 */ /* 0x000fe4000780c0ff */
[C---:B------:R-:W-:Y:S02]  /*9990*/  IADD3 R13, P4, R18.reuse, 0x3000, RZ ;  /* 0x00003000120d7810 */ /* 0x040fe40007f9e0ff */
[----:B------:R-:W-:Y:S02]  /*99a0*/  LOP3.LUT R5, R18, 0x380, RZ, 0xc0, !PT ;  /* 0x0000038012057812 */ /* 0x000fe400078ec0ff */
[----:B------:R-:W-:Y:S02]  /*99b0*/  LOP3.LUT R12, R13, 0x380, RZ, 0xc0, !PT ;  /* 0x000003800d0c7812 */ /* 0x000fe400078ec0ff */
[----:B------:R-:W-:Y:S02]  /*99c0*/  SHF.R.U64 R5, R5, 0x3, RZ ;  /* 0x0000000305057819 */ /* 0x000fe400000012ff */
[----:B------:R-:W-:-:S04]  /*99d0*/  SHF.R.U64 R12, R12, 0x3, RZ ;  /* 0x000000030c0c7819 */ /* 0x000fc800000012ff */
[----:B------:R-:W-:Y:S01]  /*99e0*/  LOP3.LUT R12, R12, R13, RZ, 0x3c, !PT ;  /* 0x0000000d0c0c7212 */ /* 0x000fe200078e3cff */
[----:B------:R-:W-:Y:S02]  /*99f0*/  IMAD.X R13, RZ, RZ, R19, P4 ;  /* 0x000000ffff0d7224 */ /* 0x000fe400020e0613 */
[----:B--2---:R-:W-:Y:S01]  /*9a00*/  IMAD R8, R8, 0xc0, R9 ;  /* 0x000000c008087824 */ /* 0x004fe200078e0209 */
[----:B------:R-:W-:-:S03]  /*9a10*/  IADD3 R9, P3, R18, 0x1800, RZ ;  /* 0x0000180012097810 */ /* 0x000fc60007f7e0ff */
[C---:B------:R-:W-:Y:S01]  /*9a20*/  VIADD R4, R8.reuse, 0x8 ;  /* 0x0000000808047836 */ /* 0x040fe20000000000 */
[-C--:B------:R-:W-:Y:S02]  /*9a30*/  ISETP.GE.OR P2, PT, R8, R31.reuse, P0 ;  /* 0x0000001f0800720c */ /* 0x080fe40000746670 */
[----:B------:R-:W-:Y:S02]  /*9a40*/  LOP3.LUT R8, R9, 0x380, RZ, 0xc0, !PT ;  /* 0x0000038009087812 */ /* 0x000fe400078ec0ff */
[----:B------:R-:W-:Y:S02]  /*9a50*/  ISETP.GE.OR P0, PT, R4, R31, P0 ;  /* 0x0000001f0400720c */ /* 0x000fe40000706670 */
[----:B------:R-:W-:Y:S02]  /*9a60*/  SHF.R.U64 R8, R8, 0x3, RZ ;  /* 0x0000000308087819 */ /* 0x000fe400000012ff */
[----:B------:R-:W-:Y:S01]  /*9a70*/  LOP3.LUT R4, R5, R18, RZ, 0x3c, !PT ;  /* 0x0000001205047212 */ /* 0x000fe200078e3cff */
[----:B------:R-:W-:Y:S01]  /*9a80*/  IMAD.MOV.U32 R5, RZ, RZ, R19 ;  /* 0x000000ffff057224 */ /* 0x000fe200078e0013 */
[----:B------:R-:W-:-:S02]  /*9a90*/  LOP3.LUT R8, R8, R9, RZ, 0x3c, !PT ;  /* 0x0000000908087212 */ /* 0x000fc400078e3cff */
[----:B------:R-:W-:Y:S01]  /*9aa0*/  IADD3.X R9, RZ, R19, RZ, P3, !PT ;  /* 0x00000013ff097210 */ /* 0x000fe20001ffe4ff */
[----:B-1----:R1:W-:Y:S04]  /*9ab0*/  @!P2 ST.E desc[UR48][R20.64], R3 ;  /* 0x000000031400a985 */ /* 0x0023e8000c101930 */
[----:B0-----:R0:W-:Y:S04]  /*9ac0*/  @!P0 ST.E desc[UR48][R22.64], R0 ;  /* 0x0000000016008985 */ /* 0x0011e8000c101930 */
[----:B------:R-:W2:Y:S04]  /*9ad0*/  LD.E.128 R4, desc[UR48][R4.64] ;  /* 0x0000003004047980 */ /* 0x000ea8000c101d00 */
[----:B------:R-:W3:Y:S04]  /*9ae0*/  LD.E.128 R8, desc[UR48][R8.64] ;  /* 0x0000003008087980 */ /* 0x000ee8000c101d00 */
[----:B------:R-:W4:Y:S01]  /*9af0*/  LD.E.128 R12, desc[UR48][R12.64] ;  /* 0x000000300c0c7980 */ /* 0x000f22000c101d00 */
[----:B------:R-:W-:-:S04]  /*9b00*/  IADD3 R24, P0, R18, 0x4800, RZ ;  /* 0x0000480012187810 */ /* 0x000fc80007f1e0ff */
[----:B------:R-:W-:-:S04]  /*9b10*/  LOP3.LUT R18, R24, 0x380, RZ, 0xc0, !PT ;  /* 0x0000038018127812 */ /* 0x000fc800078ec0ff */
[----:B-1----:R-:W-:Y:S02]  /*9b20*/  SHF.R.U64 R3, R18, 0x3, RZ ;  /* 0x0000000312037819 */ /* 0x002fe400000012ff */
[----:B------:R-:W1:Y:S01]  /*9b30*/  @P1 LDC R18, c[0x0][0xbec] ;  /* 0x0002fb00ff121b82 */ /* 0x000e620000000800 */
[----:B------:R-:W-:Y:S01]  /*9b40*/  IMAD.X R21, RZ, RZ, R19, P0 ;  /* 0x000000ffff157224 */ /* 0x000fe200000e0613 */
[----:B------:R-:W-:-:S06]  /*9b50*/  UIMAD UR10, UR9, UR12, URZ ;  /* 0x0000000c090a72a4 */ /* 0x000fcc000f8e023f */
[----:B------:R-:W1:Y:S01]  /*9b60*/  @P1 LDC R19, c[0x0][0xbf0] ;  /* 0x0002fc00ff131b82 */ /* 0x000e620000000800 */
[----:B------:R-:W-:Y:S02]  /*9b70*/  UIMAD.WIDE.U32 UR8, UR4, UR12, URZ ;  /* 0x0000000c040872a5 */ /* 0x000fe4000f8e003f */
[----:B------:R-:W-:Y:S01]  /*9b80*/  UIMAD UR10, UR4, UR13, UR10 ;  /* 0x0000000d040a72a4 */ /* 0x000fe2000f8e020a */
[----:B0-----:R-:W-:Y:S02]  /*9b90*/  IMAD R0, R155, 0x30, R157 ;  /* 0x000000309b007824 */ /* 0x001fe400078e029d */
[----:B------:R-:W-:Y:S01]  /*9ba0*/  ULDC.64 UR12, c[0x0][0xae8] ;  /* 0x0002ba00000c7ab9 */ /* 0x000fe20000000a00 */
[----:B------:R-:W-:Y:S01]  /*9bb0*/  IMAD.U32 R25, RZ, RZ, UR42 ;  /* 0x0000002aff197e24 */ /* 0x000fe2000f8e00ff */
[----:B------:R-:W-:Y:S02]  /*9bc0*/  UIADD3 UR9, UR9, UR10, URZ ;  /* 0x0000000a09097290 */ /* 0x000fe4000fffe03f */
[----:B------:R-:W-:Y:S01]  /*9bd0*/  UIMAD UR4, UR18, UR12, URZ ;  /* 0x0000000c120472a4 */ /* 0x000fe2000f8e023f */
[----:B------:R-:W-:Y:S01]  /*9be0*/  IMAD R25, R25, 0xc0, R0 ;  /* 0x000000c019197824 */ /* 0x000fe200078e0200 */
[----:B------:R-:W-:-:S02]  /*9bf0*/  UIMAD.WIDE.U32 UR8, UR43, UR12, UR8 ;  /* 0x0000000c2b0872a5 */ /* 0x000fc4000f8e0008 */
[----:B------:R-:W-:Y:S01]  /*9c00*/  UIMAD UR4, UR43, UR13, UR4 ;  /* 0x0000000d2b0472a4 */ /* 0x000fe2000f8e0204 */
[----:B------:R-:W-:Y:S01]  /*9c10*/  ULDC.64 UR10, c[0x0][0xaf0] ;  /* 0x0002bc00000a7ab9 */ /* 0x000fe20000000a00 */
[----:B-1----:R-:W-:Y:S02]  /*9c20*/  @P1 IMAD.HI.U32 R0, R25, R18, RZ ;  /* 0x0000001219001227 */ /* 0x002fe400078e00ff */
[----:B------:R-:W-:Y:S01]  /*9c30*/  UIADD3 UR9, UR9, UR4, URZ ;  /* 0x0000000409097290 */ /* 0x000fe2000fffe03f */
[----:B------:R-:W-:Y:S01]  /*9c40*/  LOP3.LUT R20, R3, R24, RZ, 0x3c, !PT ;  /* 0x0000001803147212 */ /* 0x000fe200078e3cff */
[----:B------:R-:W-:Y:S01]  /*9c50*/  UIMAD UR4, UR19, UR10, URZ ;  /* 0x0000000a130472a4 */ /* 0x000fe2000f8e023f */
[----:B------:R-:W-:Y:S01]  /*9c60*/  IMAD.MOV.U32 R3, RZ, RZ, R25 ;  /* 0x000000ffff037224 */ /* 0x000fe200078e0019 */
[----:B------:R-:W-:Y:S01]  /*9c70*/  UIMAD.WIDE.U32 UR8, UR7, UR10, UR8 ;  /* 0x0000000a070872a5 */ /* 0x000fe2000f8e0008 */
[----:B------:R-:W-:Y:S01]  /*9c80*/  @P1 SHF.R.U32.HI R3, RZ, R19, R0 ;  /* 0x00000013ff031219 */ /* 0x000fe20000011600 */
[----:B------:R-:W-:Y:S01]  /*9c90*/  UIMAD UR4, UR7, UR11, UR4 ;  /* 0x0000000b070472a4 */ /* 0x000fe2000f8e0204 */
[----:B------:R-:W-:Y:S01]  /*9ca0*/  MOV R32, UR42 ;  /* 0x0000002a00207c02 */ /* 0x000fe20008000f00 */
[----:B------:R-:W5:Y:S01]  /*9cb0*/  LD.E.128 R20, desc[UR48][R20.64] ;  /* 0x0000003014147980 */ /* 0x000f62000c101d00 */
[----:B------:R-:W-:Y:S01]  /*9cc0*/  SHF.R.S32.HI R0, RZ, 0x1f, R3 ;  /* 0x0000001fff007819 */ /* 0x000fe20000011403 */
[----:B------:R-:W-:Y:S01]  /*9cd0*/  UIADD3 UR4, UR9, UR4, URZ ;  /* 0x0000000409047290 */ /* 0x000fe2000fffe03f */
[----:B------:R-:W-:Y:S01]  /*9ce0*/  IADD3 R24, -R3, RZ, RZ ;  /* 0x000000ff03187210 */ /* 0x000fe20007ffe1ff */
        /* <DEDUP_REMOVED lines=19> */
[----:B------:R-:W-:-:S04]  /*9e20*/  IMAD.WIDE.U32 R18, R25, UR8, R18 ;  /* 0x0000000819127c25 */ /* 0x000fc8000f8e0012 */
[----:B------:R-:W-:Y:S01]  /*9e30*/  IMAD R3, R25, UR9, R0 ;  /* 0x0000000919037c24 */ /* 0x000fe2000f8e0200 */
[----:B------:R-:W-:Y:S02]  /*9e40*/  ULDC.64 UR8, c[0x0][0xa80] ;  /* 0x0002a00000087ab9 */ /* 0x000fe40000000a00 */
[----:B------:R-:W-:Y:S01]  /*9e50*/  LEA R26, P0, R18, UR8, 0x1 ;  /* 0x00000008121a7c11 */ /* 0x000fe2000f8008ff */
[----:B------:R-:W-:-:S04]  /*9e60*/  IMAD.IADD R3, R19, 0x1, R3 ;  /* 0x0000000113037824 */ /* 0x000fc800078e0203 */
[----:B0-----:R-:W0:Y:S01]  /*9e70*/  SHFL.IDX PT, R25, R26, RZ, 0x181f ;  /* 0x00181fff1a197589 */ /* 0x001e2200000e0000 */
[----:B------:R-:W-:Y:S01]  /*9e80*/  LEA.HI.X R30, R18, UR9, R3, 0x1, P0 ;  /* 0x00000009121e7c11 */ /* 0x000fe200080f0c03 */
[----:B------:R-:W-:Y:S02]  /*9e90*/  IMAD R32, R32, 0xc0, R157 ;  /* 0x000000c020207824 */ /* 0x000fe400078e029d */
[----:B------:R-:W1:Y:S04]  /*9ea0*/  SHFL.IDX PT, R33, R26, 0x1, 0x181f ;  /* 0x00381f001a217f89 */ /* 0x000e6800000e0000 */
[----:B------:R-:W1:Y:S01]  /*9eb0*/  SHFL.IDX PT, R37, R26, 0x2, 0x181f ;  /* 0x00581f001a257f89 */ /* 0x000e6200000e0000 */
[----:B------:R-:W-:-:S03]  /*9ec0*/  ISETP.GE.AND P0, PT, R156, UR4, PT ;  /* 0x000000049c007c0c */ /* 0x000fc6000bf06270 */
[----:B------:R-:W1:Y:S01]  /*9ed0*/  SHFL.IDX PT, R19, R30, RZ, 0x181f ;  /* 0x00181fff1e137589 */ /* 0x000e6200000e0000 */
[----:B------:R-:W-:-:S03]  /*9ee0*/  VIADD R0, R32, 0x30 ;  /* 0x0000003020007836 */ /* 0x000fc60000000000 */
[----:B------:R-:W1:Y:S01]  /*9ef0*/  SHFL.IDX PT, R29, R30, 0x1, 0x181f ;  /* 0x00381f001e1d7f89 */ /* 0x000e6200000e0000 */
[----:B------:R-:W-:-:S03]  /*9f00*/  VIADD R3, R32, 0x60 ;  /* 0x0000006020037836 */ /* 0x000fc60000000000 */
[----:B------:R-:W1:Y:S01]  /*9f10*/  SHFL.IDX PT, R35, R30, 0x2, 0x181f ;  /* 0x00581f001e237f89 */ /* 0x000e6200000e0000 */
[-C--:B------:R-:W-:Y:S02]  /*9f20*/  ISETP.GE.OR P1, PT, R32, R31.reuse, P0 ;  /* 0x0000001f2000720c */ /* 0x080fe40000726670 */
[-C--:B------:R-:W-:Y:S02]  /*9f30*/  ISETP.GE.OR P2, PT, R0, R31.reuse, P0 ;  /* 0x0000001f0000720c */ /* 0x080fe40000746670 */
[----:B------:R-:W-:Y:S01]  /*9f40*/  ISETP.GE.OR P3, PT, R3, R31, P0 ;  /* 0x0000001f0300720c */ /* 0x000fe20000766670 */
[----:B------:R-:W-:Y:S01]  /*9f50*/  UIADD3 UR4, UR39, 0x30820, URZ ;  /* 0x0003082027047890 */ /* 0x000fe2000fffe03f */
[----:B------:R-:W-:-:S03]  /*9f60*/  SHF.R.S32.HI R34, RZ, 0x1f, R156 ;  /* 0x0000001fff227819 */ /* 0x000fc6000001149c */
[----:B------:R-:W-:-:S04]  /*9f70*/  UPRMT UR4, URZ, 0x654, UR4 ;  /* 0x000006543f047896 */ /* 0x000fc80008000004 */
[C---:B0-----:R-:W-:Y:S02]  /*9f80*/  @!P1 LEA R18, P4, R156.reuse, R25, 0x1 ;  /* 0x000000199c129211 */ /* 0x041fe400078808ff */
[C---:B-1----:R-:W-:Y:S02]  /*9f90*/  @!P2 LEA R24, P5, R156.reuse, R33, 0x1 ;  /* 0x000000219c18a211 */ /* 0x042fe400078a08ff */
[C---:B------:R-:W-:Y:S01]  /*9fa0*/  @!P3 LEA R28, P6, R156.reuse, R37, 0x1 ;  /* 0x000000259c1cb211 */ /* 0x040fe200078c08ff */
[----:B------:R-:W-:Y:S01]  /*9fb0*/  SYNCS.ARRIVE.TRANS64.RED.A1T0 RZ, [UR4], RZ ;  /* 0x000000ffffff79a7 */ /* 0x000fe20008100404 */
[C-C-:B------:R-:W-:Y:S02]  /*9fc0*/  @!P1 LEA.HI.X R19, R156.reuse, R19, R34.reuse, 0x1, P4 ;  /* 0x000000139c139211 */ /* 0x140fe400020f0c22 */
[C-C-:B------:R-:W-:Y:S02]  /*9fd0*/  @!P2 LEA.HI.X R25, R156.reuse, R29, R34.reuse, 0x1, P5 ;  /* 0x0000001d9c19a211 */ /* 0x140fe400028f0c22 */
[----:B------:R-:W-:Y:S01]  /*9fe0*/  @!P3 LEA.HI.X R29, R156, R35, R34, 0x1, P6 ;  /* 0x000000239c1db211 */ /* 0x000fe200030f0c22 */
[----:B------:R-:W-:-:S05]  /*9ff0*/  VIADD R0, R32, 0x90 ;  /* 0x0000009020007836 */ /* 0x000fca0000000000 */
[----:B------:R-:W-:Y:S01]  /*a000*/  ISETP.GE.OR P0, PT, R0, R31, P0 ;  /* 0x0000001f0000720c */ /* 0x000fe20000706670 */
[----:B------:R0:W1:Y:S04]  /*a010*/  SHFL.IDX PT, R33, R26, 0x3, 0x181f ;  /* 0x00781f001a217f89 */ /* 0x00006800000e0000 */
[----:B------:R0:W0:Y:S04]  /*a020*/  SHFL.IDX PT, R3, R30, 0x3, 0x181f ;  /* 0x00781f001e037f89 */ /* 0x00002800000e0000 */
[----:B--2---:R2:W-:Y:S04]  /*a030*/  @!P1 ST.E.128 desc[UR48][R18.64], R4 ;  /* 0x0000000412009985 */ /* 0x0045e8000c101d30 */
[----:B---3--:R2:W-:Y:S04]  /*a040*/  @!P2 ST.E.128 desc[UR48][R24.64], R8 ;  /* 0x000000081800a985 */ /* 0x0085e8000c101d30 */
[----:B----4-:R2:W-:Y:S01]  /*a050*/  @!P3 ST.E.128 desc[UR48][R28.64], R12 ;  /* 0x0000000c1c00b985 */ /* 0x0105e2000c101d30 */
[----:B01----:R-:W-:Y:S05]  /*a060*/  @P0 BRA `(.L_x_12841) ;  /* 0x0000000800840947 */ /* 0x003fea0003800000 */
[----:B--2---:R-:W-:-:S04]  /*a070*/  LEA R4, P0, R156, R33, 0x1 ;  /* 0x000000219c047211 */ /* 0x004fc800078008ff */
[----:B------:R-:W-:-:S05]  /*a080*/  LEA.HI.X R5, R156, R3, R34, 0x1, P0 ;  /* 0x000000039c057211 */ /* 0x000fca00000f0c22 */
[----:B-----5:R0:W-:Y:S01]  /*a090*/  ST.E.128 desc[UR48][R4.64], R20 ;  /* 0x0000001404007985 */ /* 0x0201e2000c101d30 */
[----:B------:R-:W-:Y:S05]  /*a0a0*/  BRA `(.L_x_12841) ;  /* 0x0000000800747947 */ /* 0x000fea0003800000 */
.L_x_12839:
        /* <DEDUP_REMOVED lines=11> */
[----:B------:R-:W-:-:S03]  /*a160*/  UISETP.NE.U32.AND UP1, UPT, UR8, URZ, UPT ;  /* 0x0000003f0800728c */ /* 0x000fc6000bf25070 */
[----:B------:R-:W2:Y:S01]  /*a170*/  @P2 LDG.E R3, desc[UR48][R4.64] ;  /* 0x0000003004032981 */ /* 0x000ea2000c1e1900 */
[----:B------:R-:W-:Y:S01]  /*a180*/  UISETP.NE.AND.EX UP1, UPT, UR9, URZ, UPT, UP1 ;  /* 0x0000003f0900728c */ /* 0x000fe2000bf25310 */
[----:B------:R-:W-:-:S05]  /*a190*/  MOV R0, UR4 ;  /* 0x0000000400007c02 */ /* 0x000fca0008000f00 */
[----:B------:R-:W-:-:S05]  /*a1a0*/  PLOP3.LUT P3, PT, PT, PT, UP1, 0x80, 0x0 ;  /* 0x000000000000781c */ /* 0x000fca0003f6f018 */
[----:B------:R-:W-:-:S04]  /*a1b0*/  @UP1 ULEA UR8, UP2, UR40, UR8, 0x2 ;  /* 0x0000000828081291 */ /* 0x000fc8000f84103f */
[----:B------:R-:W-:Y:S02]  /*a1c0*/  @UP1 ULEA.HI.X UR9, UR40, UR9, UR41, 0x2, UP2 ;  /* 0x0000000928091291 */ /* 0x000fe400090f1429 */
[----:B------:R-:W-:-:S04]  /*a1d0*/  IMAD.U32 R6, RZ, RZ, UR8 ;  /* 0x00000008ff067e24 */ /* 0x000fc8000f8e00ff */
[----:B------:R-:W-:-:S05]  /*a1e0*/  IMAD.U32 R7, RZ, RZ, UR9 ;  /* 0x00000009ff077e24 */ /* 0x000fca000f8e00ff */
[----:B------:R1:W5:Y:S01]  /*a1f0*/  @P3 LDG.E R0, desc[UR48][R6.64] ;  /* 0x0000003006003981 */ /* 0x000362000c1e1900 */
[----:B0-----:R-:W-:Y:S01]  /*a200*/  ISETP.NE.AND P0, PT, R11, 0x1, PT ;  /* 0x000000010b00780c */ /* 0x001fe20003f05270 */
[----:B------:R-:W-:Y:S01]  /*a210*/  UMOV UR4, URZ ;  /* 0x0000003f00047c82 */ /* 0x000fe20008000000 */
[----:B------:R-:W-:Y:S01]  /*a220*/  USHF.R.S32.HI UR11, URZ, 0x1f, UR43 ;  /* 0x0000001f3f0b7899 */ /* 0x000fe2000801142b */
[----:B------:R-:W0:Y:S10]  /*a230*/  S2R R8, SR_TID.X ;  /* 0x0000000000087919 */ /* 0x000e340000002100 */
[----:B------:R-:W3:Y:S01]  /*a240*/  @P0 LDC R9, c[0x0][0xbec] ;  /* 0x0002fb00ff090b82 */ /* 0x000ee20000000800 */
[----:B0-----:R-:W-:-:S05]  /*a250*/  VIADD R8, R8, 0xffffff80 ;  /* 0xffffff8008087836 */ /* 0x001fca0000000000 */
[----:B------:R-:W-:Y:S02]  /*a260*/  ISETP.GE.AND P1, PT, R8, 0xc0, PT ;  /* 0x000000c00800780c */ /* 0x000fe40003f26270 */
[----:B--2---:R-:W-:-:S13]  /*a270*/  @P2 R2UR UR4, R3 ;  /* 0x00000000030422ca */ /* 0x004fda00000e0000 */
[----:B------:R-:W-:Y:S01]  /*a280*/  USHF.R.S32.HI UR10, URZ, 0x1f, UR4 ;  /* 0x0000001f3f0a7899 */ /* 0x000fe20008011404 */
[----:B-1-3--:R-:W-:Y:S11]  /*a290*/  @P3 BRA `(.L_x_12842) ;  /* 0x0000000000103947 */ /* 0x00aff60003800000 */
[----:B------:R-:W-:Y:S05]  /*a2a0*/  @!P2 BRA `(.L_x_12842) ;  /* 0x00000000000ca947 */ /* 0x000fea0003800000 */
[----:B------:R-:W2:Y:S04]  /*a2b0*/  LDG.E R3, desc[UR48][R4.64] ;  /* 0x0000003004037981 */ /* 0x000ea8000c1e1900 */
[----:B-----5:R-:W2:Y:S02]  /*a2c0*/  LDG.E R0, desc[UR48][R4.64+0x4] ;  /* 0x0000043004007981 */ /* 0x020ea4000c1e1900 */
[----:B--2---:R-:W-:-:S07]  /*a2d0*/  IMAD.IADD R0, R0, 0x1, -R3 ;  /* 0x0000000100007824 */ /* 0x004fce00078e0a03 */
.L_x_12842:
[----:B------:R-:W-:Y:S01]  /*a2e0*/  USEL UR40, UR40, URZ, !UP0 ;  /* 0x0000003f28287287 */ /* 0x000fe2000c000000 */
[----:B------:R-:W-:Y:S01]  /*a2f0*/  BSSY B1, `(.L_x_12843) ;  /* 0x000002d000017945 */ /* 0x000fe20003800000 */
[----:B------:R-:W-:-:S03]  /*a300*/  USEL UR41, UR41, URZ, !UP0 ;  /* 0x0000003f29297287 */ /* 0x000fc6000c000000 */
[----:B------:R-:W-:Y:S09]  /*a310*/  @P1 BRA `(.L_x_12844) ;  /* 0x0000000000a81947 */ /* 0x000ff20003800000 */
[----:B------:R-:W0:Y:S01]  /*a320*/  S2R R4, SR_TID.X ;  /* 0x0000000000047919 */ /* 0x000e220000002100 */
[----:B------:R-:W1:Y:S01]  /*a330*/  LDC R6, c[0x0][0xbe8] ;  /* 0x0002fa00ff067b82 */ /* 0x000e620000000800 */
[----:B------:R-:W-:-:S04]  /*a340*/  IMAD.U32 R3, RZ, RZ, UR42 ;  /* 0x0000002aff037e24 */ /* 0x000fc8000f8e00ff */
[----:B0-----:R-:W-:Y:S02]  /*a350*/  IMAD R3, R3, 0xc0, R4 ;  /* 0x000000c003037824 */ /* 0x001fe400078e0204 */
[----:B-1---5:R-:W-:-:S03]  /*a360*/  IMAD R4, R0, R6, RZ ;  /* 0x0000000600047224 */ /* 0x022fc600078e02ff */
[----:B------:R-:W-:-:S04]  /*a370*/  IADD3 R5, R3, -0x80, RZ ;  /* 0xffffff8003057810 */ /* 0x000fc80007ffe0ff */
[----:B------:R-:W-:-:S13]  /*a380*/  ISETP.GE.AND P1, PT, R5, R4, PT ;  /* 0x000000040500720c */ /* 0x000fda0003f26270 */
[----:B------:R-:W-:Y:S05]  /*a390*/  @P1 BRA `(.L_x_12844) ;  /* 0x0000000000881947 */ /* 0x000fea0003800000 */
[----:B------:R-:W-:Y:S01]  /*a3a0*/  ISETP.NE.AND P1, PT, R6, 0x1, PT ;  /* 0x000000010600780c */ /* 0x000fe20003f25270 */
[----:B------:R-:W-:Y:S01]  /*a3b0*/  ULDC.64 UR12, c[0x0][0xb90] ;  /* 0x0002e400000c7ab9 */ /* 0x000fe20000000a00 */
[----:B------:R-:W-:Y:S01]  /*a3c0*/  UMOV UR8, UR4 ;  /* 0x0000000400087c82 */ /* 0x000fe20008000000 */
[----:B------:R-:W-:Y:S01]  /*a3d0*/  UIMAD UR7, UR11, UR12, URZ ;  /* 0x0000000c0b0772a4 */ /* 0x000fe2000f8e023f */
[----:B------:R-:W-:Y:S02]  /*a3e0*/  UMOV UR9, UR10 ;  /* 0x0000000a00097c82 */ /* 0x000fe40008000000 */
[----:B------:R-:W-:Y:S02]  /*a3f0*/  UIMAD.WIDE.U32 UR8, UR43, UR12, UR8 ;  /* 0x0000000c2b0872a5 */ /* 0x000fe4000f8e0008 */
[----:B------:R-:W-:-:S03]  /*a400*/  UIMAD UR7, UR43, UR13, UR7 ;  /* 0x0000000d2b0772a4 */ /* 0x000fc6000f8e0207 */
[----:B------:R-:W-:Y:S02]  /*a410*/  ULDC.64 UR12, c[0x0][0xb98] ;  /* 0x0002e600000c7ab9 */ /* 0x000fe40000000a00 */
[----:B------:R-:W0:Y:S01]  /*a420*/  @P1 LDC R4, c[0x0][0xbec] ;  /* 0x0002fb00ff041b82 */ /* 0x000e220000000800 */
[----:B------:R-:W-:Y:S02]  /*a430*/  UIADD3 UR9, UR9, UR7, URZ ;  /* 0x0000000709097290 */ /* 0x000fe4000fffe03f */
[----:B------:R-:W-:Y:S02]  /*a440*/  UIMAD UR7, UR41, UR12, URZ ;  /* 0x0000000c290772a4 */ /* 0x000fe4000f8e023f */
[----:B------:R-:W-:Y:S02]  /*a450*/  UIMAD.WIDE.U32 UR8, UR40, UR12, UR8 ;  /* 0x0000000c280872a5 */ /* 0x000fe4000f8e0008 */
[----:B------:R-:W-:Y:S01]  /*a460*/  UIMAD UR7, UR40, UR13, UR7 ;  /* 0x0000000d280772a4 */ /* 0x000fe2000f8e0207 */
[----:B------:R-:W1:Y:S02]  /*a470*/  @P1 LDC R8, c[0x0][0xbf0] ;  /* 0x0002fc00ff081b82 */ /* 0x000e640000000800 */
[----:B------:R-:W-:Y:S01]  /*a480*/  ULDC.64 UR12, c[0x0][0xb88] ;  /* 0x0002e200000c7ab9 */ /* 0x000fe20000000a00 */
[----:B0-----:R-:W-:-:S04]  /*a490*/  @P1 IMAD.HI.U32 R3, R5, R4, RZ ;  /* 0x0000000405031227 */ /* 0x001fc800078e00ff */
[----:B------:R-:W-:Y:S01]  /*a4a0*/  IMAD.MOV.U32 R4, RZ, RZ, R5 ;  /* 0x000000ffff047224 */ /* 0x000fe200078e0005 */
        /* <DEDUP_REMOVED lines=17> */
.L_x_12844:
[----:B------:R-:W-:Y:S05]  /*a5c0*/  BSYNC B1 ;  /* 0x0000000000017941 */ /* 0x000fea0003800000 */
.L_x_12843:
[----:B------:R-:W1:Y:S01]  /*a5d0*/  @P0 LDC R5, c[0x0][0xbf0] ;  /* 0x0002fc00ff050b82 */ /* 0x000e620000000800 */
[----:B------:R-:W-:Y:S01]  /*a5e0*/  ULDC.64 UR12, c[0x0][0xaa0] ;  /* 0x0002a800000c7ab9 */ /* 0x000fe20000000a00 */
[----:B0-----:R-:W-:Y:S01]  /*a5f0*/  MOV R6, UR42 ;  /* 0x0000002a00067c02 */ /* 0x001fe20008000f00 */
[----:B------:R-:W-:Y:S01]  /*a600*/  UIMAD UR7, UR10, UR12, URZ ;  /* 0x0000000c0a0772a4 */ /* 0x000fe2000f8e023f */
[----:B------:R-:W-:Y:S01]  /*a610*/  IMAD R3, R155, 0x30, R157 ;  /* 0x000000309b037824 */ /* 0x000fe200078e029d */
[----:B------:R-:W-:Y:S01]  /*a620*/  UIMAD.WIDE.U32 UR8, UR4, UR12, URZ ;  /* 0x0000000c040872a5 */ /* 0x000fe2000f8e003f */
[----:B-----5:R-:W-:Y:S01]  /*a630*/  IMAD R25, R0, R11, RZ ;  /* 0x0000000b00197224 */ /* 0x020fe200078e02ff */
[----:B------:R-:W-:Y:S01]  /*a640*/  UIMAD UR7, UR4, UR13, UR7 ;  /* 0x0000000d040772a4 */ /* 0x000fe2000f8e0207 */
[----:B------:R-:W-:Y:S01]  /*a650*/  IMAD R6, R6, 0xc0, R3 ;  /* 0x000000c006067824 */ /* 0x000fe200078e0203 */
[----:B------:R-:W-:Y:S01]  /*a660*/  SHF.R.S32.HI R12, RZ, 0x1f, R156 ;  /* 0x0000001fff0c7819 */ /* 0x000fe2000001149c */
        /* <DEDUP_REMOVED lines=23> */
[----:B------:R-:W-:Y:S01]  /*a7e0*/  SHF.R.S32.HI R6, RZ, 0x1f, R7 ;  /* 0x0000001fff067819 */ /* 0x000fe20000011407 */
[C---:B------:R-:W-:Y:S01]  /*a7f0*/  IMAD R9, R3.reuse, UR11, R8 ;  /* 0x0000000b03097c24 */ /* 0x040fe2000f8e0208 */
[----:B------:R-:W-:Y:S01]  /*a800*/  ULDC UR4, c[0x0][0xac8] ;  /* 0x0002b20000047ab9 */ /* 0x000fe20000000800 */
[----:B------:R-:W-:-:S04]  /*a810*/  IMAD.WIDE.U32 R4, R3, UR10, R4 ;  /* 0x0000000a03047c25 */ /* 0x000fc8000f8e0004 */
[----:B------:R-:W-:Y:S01]  /*a820*/  IMAD R6, R6, UR8, RZ ;  /* 0x0000000806067c24 */ /* 0x000fe2000f8e02ff */
[----:B------:R-:W-:Y:S01]  /*a830*/  IADD3 R5, R5, R9, RZ ;  /* 0x0000000905057210 */ /* 0x000fe20007ffe0ff */
[----:B------:R-:W-:Y:S02]  /*a840*/  IMAD.U32 R8, RZ, RZ, UR42 ;  /* 0x0000002aff087e24 */ /* 0x000fe4000f8e00ff */
[C---:B------:R-:W-:Y:S02]  /*a850*/  IMAD R3, R7.reuse, UR9, R6 ;  /* 0x0000000907037c24 */ /* 0x040fe4000f8e0206 */
[----:B------:R-:W-:Y:S01]  /*a860*/  IMAD.WIDE.U32 R4, R7, UR8, R4 ;  /* 0x0000000807047c25 */ /* 0x000fe2000f8e0004 */
[----:B------:R-:W-:-:S03]  /*a870*/  ULDC.64 UR8, c[0x0][0xa80] ;  /* 0x0002a00000087ab9 */ /* 0x000fc60000000a00 */
[----:B------:R-:W-:Y:S01]  /*a880*/  IMAD.IADD R3, R5, 0x1, R3 ;  /* 0x0000000105037824 */ /* 0x000fe200078e0203 */
[----:B------:R-:W-:Y:S01]  /*a890*/  LEA R5, P0, R4, UR8, 0x1 ;  /* 0x0000000804057c11 */ /* 0x000fe2000f8008ff */
[----:B------:R-:W-:-:S03]  /*a8a0*/  IMAD R6, R8, 0xc0, R157 ;  /* 0x000000c008067824 */ /* 0x000fc600078e029d */
[----:B------:R-:W-:Y:S01]  /*a8b0*/  LEA.HI.X R10, R4, UR9, R3, 0x1, P0 ;  /* 0x00000009040a7c11 */ /* 0x000fe200080f0c03 */
[----:B------:R-:W0:Y:S01]  /*a8c0*/  SHFL.IDX PT, R9, R5, RZ, 0x181f ;  /* 0x00181fff05097589 */ /* 0x000e2200000e0000 */
[----:B------:R-:W-:Y:S01]  /*a8d0*/  ISETP.GE.AND P0, PT, R156, UR4, PT ;  /* 0x000000049c007c0c */ /* 0x000fe2000bf06270 */
[C---:B------:R-:W-:Y:S02]  /*a8e0*/  VIADD R0, R6.reuse, 0x30 ;  /* 0x0000003006007836 */ /* 0x040fe40000000000 */
[----:B------:R-:W1:Y:S01]  /*a8f0*/  SHFL.IDX PT, R13, R5, 0x1, 0x181f ;  /* 0x00381f00050d7f89 */ /* 0x000e6200000e0000 */
[C---:B------:R-:W-:Y:S01]  /*a900*/  VIADD R3, R6.reuse, 0x60 ;  /* 0x0000006006037836 */ /* 0x040fe20000000000 */
[CC--:B------:R-:W-:Y:S01]  /*a910*/  ISETP.GE.OR P3, PT, R6.reuse, R25.reuse, P0 ;  /* 0x000000190600720c */ /* 0x0c0fe20000766670 */
[----:B------:R-:W-:Y:S01]  /*a920*/  VIADD R4, R6, 0x90 ;  /* 0x0000009006047836 */ /* 0x000fe20000000000 */
[----:B------:R-:W2:Y:S01]  /*a930*/  SHFL.IDX PT, R19, R5, 0x2, 0x181f ;  /* 0x00581f0005137f89 */ /* 0x000ea200000e0000 */
[----:B------:R-:W-:-:S02]  /*a940*/  ISETP.GE.OR P2, PT, R0, R25, P0 ;  /* 0x000000190000720c */ /* 0x000fc40000746670 */
[-C--:B------:R-:W-:Y:S01]  /*a950*/  ISETP.GE.OR P1, PT, R3, R25.reuse, P0 ;  /* 0x000000190300720c */ /* 0x080fe20000726670 */
[----:B------:R-:W3:Y:S01]  /*a960*/  SHFL.IDX PT, R7, R10, RZ, 0x181f ;  /* 0x00181fff0a077589 */ /* 0x000ee200000e0000 */
[----:B------:R-:W-:-:S03]  /*a970*/  ISETP.GE.OR P0, PT, R4, R25, P0 ;  /* 0x000000190400720c */ /* 0x000fc60000706670 */
[----:B------:R3:W4:Y:S04]  /*a980*/  SHFL.IDX PT, R23, R5, 0x3, 0x181f ;  /* 0x00781f0005177f89 */ /* 0x00072800000e0000 */
[----:B------:R-:W4:Y:S04]  /*a990*/  SHFL.IDX PT, R11, R10, 0x1, 0x181f ;  /* 0x00381f000a0b7f89 */ /* 0x000f2800000e0000 */
[----:B------:R-:W4:Y:S01]  /*a9a0*/  SHFL.IDX PT, R15, R10, 0x2, 0x181f ;  /* 0x00581f000a0f7f89 */ /* 0x000f2200000e0000 */
[----:B0-----:R-:W-:-:S03]  /*a9b0*/  @!P3 LEA R4, P6, R156, R9, 0x1 ;  /* 0x000000099c04b211 */ /* 0x001fc600078c08ff */
[----:B------:R4:W0:Y:S01]  /*a9c0*/  SHFL.IDX PT, R21, R10, 0x3, 0x181f ;  /* 0x00781f000a157f89 */ /* 0x00082200000e0000 */
[C---:B-1----:R-:W-:Y:S02]  /*a9d0*/  @!P2 LEA R6, P5, R156.reuse, R13, 0x1 ;  /* 0x0000000d9c06a211 */ /* 0x042fe400078a08ff */
[C---:B--2---:R-:W-:Y:S02]  /*a9e0*/  @!P1 LEA R8, P4, R156.reuse, R19, 0x1 ;  /* 0x000000139c089211 */ /* 0x044fe400078808ff */
[C---:B---3--:R-:W-:Y:S02]  /*a9f0*/  @!P3 LEA.HI.X R5, R156.reuse, R7, R12, 0x1, P6 ;  /* 0x000000079c05b211 */ /* 0x048fe400030f0c0c */
[----:B----4-:R-:W-:-:S03]  /*aa00*/  @!P0 LEA R10, P6, R156, R23, 0x1 ;  /* 0x000000179c0a8211 */ /* 0x010fc600078c08ff */
[----:B------:R1:W-:Y:S01]  /*aa10*/  @!P3 ST.E.128 desc[UR48][R4.64], RZ ;  /* 0x000000ff0400b985 */ /* 0x0003e2000c101d30 */
[C-C-:B------:R-:W-:Y:S02]  /*aa20*/  @!P2 LEA.HI.X R7, R156.reuse, R11, R12.reuse, 0x1, P5 ;  /* 0x0000000b9c07a211 */ /* 0x140fe400028f0c0c */
[----:B------:R-:W-:-:S03]  /*aa30*/  @!P1 LEA.HI.X R9, R156, R15, R12, 0x1, P4 ;  /* 0x0000000f9c099211 */ /* 0x000fc600020f0c0c */
[----:B------:R1:W-:Y:S01]  /*aa40*/  @!P2 ST.E.128 desc[UR48][R6.64], RZ ;  /* 0x000000ff0600a985 */ /* 0x0003e2000c101d30 */
[----:B0-----:R-:W-:-:S03]  /*aa50*/  @!P0 LEA.HI.X R11, R156, R21, R12, 0x1, P6 ;  /* 0x000000159c0b8211 */ /* 0x001fc600030f0c0c */
[----:B------:R1:W-:Y:S04]  /*aa60*/  @!P1 ST.E.128 desc[UR48][R8.64], RZ ;  /* 0x000000ff08009985 */ /* 0x0003e8000c101d30 */
[----:B------:R1:W-:Y:S02]  /*aa70*/  @!P0 ST.E.128 desc[UR48][R10.64], RZ ;  /* 0x000000ff0a008985 */ /* 0x0003e4000c101d30 */
.L_x_12841:
[----:B------:R-:W-:Y:S05]  /*aa80*/  BSYNC B0 ;  /* 0x0000000000007941 */ /* 0x000fea0003800000 */
.L_x_12838:
[----:B------:R-:W-:Y:S02]  /*aa90*/  ULDC UR4, c[0x0][0xc3c] ;  /* 0x00030f0000047ab9 */ /* 0x000fe40000000800 */
[----:B------:R-:W-:-:S13]  /*aaa0*/  ISETP.GE.AND P0, PT, R27, UR4, PT ;  /* 0x000000041b007c0c */ /* 0x000fda000bf06270 */
[----:B------:R-:W-:Y:S05]  /*aab0*/  @!P0 BRA `(.L_x_12845) ;  /* 0xffffff6400408947 */ /* 0x000fea000383ffff */
[----:B------:R-:W-:Y:S05]  /*aac0*/  EXIT ;  /* 0x000000000000794d */ /* 0x000fea0003800000 */
.L_x_12814:
[----:B------:R-:W-:-:S08]  /*aad0*/  NOP ;  /* 0x0000000000007918 */ /* 0x000fd00000000000 */
[----:B------:R-:W0:-:S00]  /*aae0*/  USETMAXREG.DEALLOC.CTAPOOL 0x20 ;  /* 0x00000020000079c8 */ /* 0x000e0000080e0500 */
[----:B0-----:R-:W-:-:S06]  /*aaf0*/  LOP3.LUT R0, R0, 0x3, RZ, 0xc0, !PT ;  /* 0x0000000300007812 */ /* 0x001fcc00078ec0ff */
[----:B------:R-:W0:Y:S02]  /*ab00*/  SHFL.IDX PT, R0, R0, RZ, 0x1f ;  /* 0x00001fff00007589 */ /* 0x000e2400000e0000 */
[----:B0-----:R-:W-:Y:S02]  /*ab10*/  ISETP.NE.AND P0, PT, R0, RZ, PT ;  /* 0x000000ff0000720c */ /* 0x001fe40003f05270 */
[----:B------:R-:W-:Y:S02]  /*ab20*/  MOV R0, RZ ;  /* 0x000000ff00007202 */ /* 0x000fe40000000f00 */
        /* <DEDUP_REMOVED lines=10> */
.L_x_12846:
        /* <DEDUP_REMOVED lines=12> */
[C---:B------:R-:W-:Y:S02]  /*ac90*/  ISETP.GE.U32.AND P2, PT, R5.reuse, 0x2, PT ;  /* 0x000000020500780c */ /* 0x040fe40003f46070 */
[C---:B------:R-:W-:Y:S02]  /*aca0*/  ISETP.GE.U32.AND P3, PT, R5.reuse, 0x4, PT ;  /* 0x000000040500780c */ /* 0x040fe40003f66070 */
[C---:B------:R-:W-:Y:S02]  /*acb0*/  ISETP.GE.U32.AND P4, PT, R5.reuse, 0x8, PT ;  /* 0x000000080500780c */ /* 0x040fe40003f86070 */
[----:B------:R-:W-:Y:S02]  /*acc0*/  ISETP.GE.U32.AND P5, PT, R5, 0x10, PT ;  /* 0x000000100500780c */ /* 0x000fe40003fa6070 */
[----:B------:R-:W-:Y:S01]  /*acd0*/  MOV R16, RZ ;  /* 0x000000ff00107202 */ /* 0x000fe20000000f00 */
        /* <DEDUP_REMOVED lines=25> */
.L_x_12852:
        /* <DEDUP_REMOVED lines=12> */
.L_x_12851:
[----:B------:R-:W-:Y:S05]  /*af30*/  BSYNC B0 ;  /* 0x0000000000007941 */ /* 0x000fea0003800000 */
.L_x_12850:
[----:B0----5:R-:W0:Y:S02]  /*af40*/  SHFL.UP PT, R2, R0, 0x1, RZ ;  /* 0x0420000000027989 */ /* 0x021e2400000e00ff */
        /* <DEDUP_REMOVED lines=19> */
[----:B------:R-:W-:-:S07]  /*b080*/  MOV R7, R9 ;  /* 0x0000000900077202 */ /* 0x000fce0000000f00 */
.L_x_12848:
        /* <DEDUP_REMOVED lines=15> */
.L_x_12853:
[----:B---3--:R-:W-:Y:S01]  /*b180*/  IMAD R16, R16, UR5, R9 ;  /* 0x0000000510107c24 */ /* 0x008fe2000f8e0209 */
[----:B0-----:R-:W-:Y:S01]  /*b190*/  IABS R2, R0 ;  /* 0x0000000000027213 */ /* 0x001fe20000000000 */
[----:B-12---:R-:W-:Y:S02]  /*b1a0*/  IMAD.MOV R7, RZ, RZ, -R3 ;  /* 0x000000ffff077224 */ /* 0x006fe400078e0a03 */
[----:B------:R-:W-:Y:S01]  /*b1b0*/  VIADD R19, R19, UR4 ;  /* 0x0000000413137c36 */ /* 0x000fe20008000000 */
[----:B------:R-:W-:Y:S01]  /*b1c0*/  IADD3 R9, -R16, UR6, RZ ;  /* 0x0000000610097c10 */ /* 0x000fe2000fffe1ff */
[----:B------:R-:W-:Y:S01]  /*b1d0*/  IMAD.MOV R8, RZ, RZ, -R2 ;  /* 0x000000ffff087224 */ /* 0x000fe200078e0a02 */
[----:B------:R-:W-:Y:S01]  /*b1e0*/  MOV R2, RZ ;  /* 0x000000ff00027202 */ /* 0x000fe20000000f00 */
[----:B------:R-:W-:Y:S01]  /*b1f0*/  IMAD R7, R7, R4, RZ ;  /* 0x0000000407077224 */ /* 0x000fe200078e02ff */
[----:B------:R-:W-:-:S03]  /*b200*/  IABS R6, R9 ;  /* 0x0000000900067213 */ /* 0x000fc60000000000 */
        /* <DEDUP_REMOVED lines=19> */
.L_x_12849:
[----:B------:R-:W-:Y:S01]  /*b340*/  IMAD.MOV.U32 R17, RZ, RZ, RZ ;  /* 0x000000ffff117224 */ /* 0x000fe200078e00ff */
[----:B------:R-:W-:Y:S01]  /*b350*/  MOV R18, RZ ;  /* 0x000000ff00127202 */ /* 0x000fe20000000f00 */
[----:B------:R-:W-:-:S07]  /*b360*/  IMAD.U32 R16, RZ, RZ, UR6 ;  /* 0x00000006ff107e24 */ /* 0x000fce000f8e00ff */
.L_x_12854:
[----:B------:R-:W-:-:S13]  /*b370*/  ISETP.NE.AND P0, PT, R5, RZ, PT ;  /* 0x000000ff0500720c */ /* 0x000fda0003f05270 */
[----:B------:R-:W0:Y:S01]  /*b380*/  @!P0 S2R R3, SR_CgaCtaId ;  /* 0x0000000000038919 */ /* 0x000e220000008800 */
[----:B------:R-:W-:-:S04]  /*b390*/  @!P0 MOV R0, 0x400 ;  /* 0x0000040000008802 */ /* 0x000fc80000000f00 */
[----:B0-----:R-:W-:-:S05]  /*b3a0*/  @!P0 LEA R0, R3, R0, 0x18 ;  /* 0x0000000003008211 */ /* 0x001fca00078ec0ff */
[----:B------:R2:W-:Y:S01]  /*b3b0*/  @!P0 STS.128 [R0+0x308d0], R16 ;  /* 0x0308d01000008388 */ /* 0x0005e20000000c00 */
[----:B------:R-:W-:Y:S06]  /*b3c0*/  BAR.ARV 0x5, 0x200 ;  /* 0x0148000000007b1d */ /* 0x000fec0000002000 */
.L_x_12847:
        /* <DEDUP_REMOVED lines=11> */
[----:B------:R-:W-:Y:S01]  /*b480*/  MOV R26, 0x1 ;  /* 0x00000001001a7802 */ /* 0x000fe20000000f00 */
[----:B------:R-:W-:Y:S01]  /*b490*/  IMAD.MOV.U32 R23, RZ, RZ, RZ ;  /* 0x000000ffff177224 */ /* 0x000fe200078e00ff */
[----:B------:R-:W-:Y:S01]  /*b4a0*/  ULDC UR37, c[0x0][0xc] ;  /* 0x0000030000257ab9 */ /* 0x000fe20000000800 */
[----:B------:R-:W-:Y:S01]  /*b4b0*/  ULDC.64 UR38, c[0x0][0x198] ;  /* 0x0000660000267ab9 */ /* 0x000fe20000000a00 */
[----:B---3--:R-:W-:-:S06]  /*b4c0*/  ULEA UR4, UR5, UR4, 0x18 ;  /* 0x0000000405047291 */ /* 0x008fcc000f8ec03f */
[----:B------:R-:W-:Y:S01]  /*b4d0*/  IMAD.U32 R22, RZ, RZ, UR4 ;  /* 0x00000004ff167e24 */ /* 0x000fe2000f8e00ff */
[C---:B-1----:R-:W-:Y:S01]  /*b4e0*/  LOP3.LUT R4, R5.reuse, 0x7f, RZ, 0xc0, !PT ;  /* 0x0000007f05047812 */ /* 0x042fe200078ec0ff */
[----:B--2---:R-:W-:-:S04]  /*b4f0*/  IMAD.SHL.U32 R0, R5, 0x8, RZ ;  /* 0x0000000805007824 */ /* 0x004fc800078e00ff */
[----:B------:R-:W-:Y:S01]  /*b500*/  IMAD.SHL.U32 R3, R4, 0x8, RZ ;  /* 0x0000000804037824 */ /* 0x000fe200078e00ff */
[----:B0-----:R-:W-:Y:S02]  /*b510*/  LOP3.LUT R2, R0, 0x1f8, RZ, 0xc0, !PT ;  /* 0x000001f800027812 */ /* 0x001fe400078ec0ff */
[----:B------:R-:W-:Y:S02]  /*b520*/  SHF.R.U32.HI R4, RZ, 0x3, R4 ;  /* 0x00000003ff047819 */ /* 0x000fe40000011604 */
[----:B------:R-:W-:-:S04]  /*b530*/  LOP3.LUT R2, R2, 0x38, R5, 0x78, !PT ;  /* 0x0000003802027812 */ /* 0x000fc800078e7805 */
[----:B------:R-:W-:Y:S01]  /*b540*/  LOP3.LUT R3, R2, 0x200, R3, 0xf8, !PT ;  /* 0x0000020002037812 */ /* 0x000fe200078ef803 */
[----:B------:R-:W-:-:S04]  /*b550*/  IMAD.SHL.U32 R2, R5, 0x10, RZ ;  /* 0x0000001005027824 */ /* 0x000fc800078e00ff */
[----:B------:R-:W-:Y:S01]  /*b560*/  IMAD R0, R3, 0x2, R22 ;  /* 0x0000000203007824 */ /* 0x000fe200078e0216 */
[----:B------:R-:W-:-:S04]  /*b570*/  LOP3.LUT R2, R4, 0x70, R2, 0xf8, !PT ;  /* 0x0000007004027812 */ /* 0x000fc800078ef802 */
[----:B------:R4:W-:Y:S03]  /*b580*/  STL [R1+0x4], R0 ;  /* 0x0000040001007387 */ /* 0x0009e60000100800 */
.L_x_12945:
[----:B0-----:R-:W0:Y:S02]  /*b590*/  LDC.64 R2, c[0x0][0xc88] ;  /* 0x00032200ff027b82 */ /* 0x001e240000000a00 */
[----:B0-----:R-:W-:-:S05]  /*b5a0*/  IMAD.WIDE R2, R19, 0x4, R2 ;  /* 0x0000000413027825 */ /* 0x001fca00078e0202 */
[----:B------:R-:W2:Y:S01]  /*b5b0*/  LDG.E R9, desc[UR48][R2.64] ;  /* 0x0000003002097981 */ /* 0x000ea2000c1e1900 */
[----:B------:R-:W-:Y:S05]  /*b5c0*/  YIELD ;  /* 0x0000000000007946 */ /* 0x000fea0003800000 */
[----:B------:R-:W-:Y:S01]  /*b5d0*/  ULDC.64 UR4, c[0x0][0xa28] ;  /* 0x00028a0000047ab9 */ /* 0x000fe20000000a00 */
[----:B----4-:R-:W-:Y:S01]  /*b5e0*/  IMAD.MOV.U32 R0, RZ, RZ, RZ ;  /* 0x000000ffff007224 */ /* 0x010fe200078e00ff */
[----:B------:R-:W-:Y:S01]  /*b5f0*/  ISETP.NE.U32.AND P0, PT, RZ, UR4, PT ;  /* 0x00000004ff007c0c */ /* 0x000fe2000bf05070 */
[----:B------:R-:W-:Y:S01]  /*b600*/  ULDC.64 UR6, c[0x0][0xa18] ;  /* 0x0002860000067ab9 */ /* 0x000fe20000000a00 */
[----:B------:R-:W-:Y:S01]  /*b610*/  MOV R6, RZ ;  /* 0x000000ff00067202 */ /* 0x000fe20000000f00 */
[----:B------:R-:W-:Y:S01]  /*b620*/  ULDC.64 UR8, c[0x0][0xa08] ;  /* 0x0002820000087ab9 */ /* 0x000fe20000000a00 */
[----:B------:R-:W-:-:S02]  /*b630*/  ISETP.NE.AND.EX P0, PT, RZ, UR5, PT, P0 ;  /* 0x00000005ff007c0c */ /* 0x000fc4000bf05300 */
[----:B-12---:R-:W-:Y:S01]  /*b640*/  SHF.R.S32.HI R4, RZ, 0x1f, R9 ;  /* 0x0000001fff047819 */ /* 0x006fe20000011409 */
        /* <DEDUP_REMOVED lines=8> */
[----:B------:R1:W5:Y:S01]  /*b6d0*/  @P0 LDG.E R0, desc[UR48][R2.64] ;  /* 0x0000003002000981 */ /* 0x000362000c1e1900 */
        /* <DEDUP_REMOVED lines=29> */
[----:B------:R-:W2:Y:S04]  /*b8b0*/  LDG.E R7, desc[UR48][R2.64] ;  /* 0x0000003002077981 */ /* 0x000ea8000c1e1900 */
[----:B0-----:R-:W2:Y:S02]  /*b8c0*/  LDG.E R8, desc[UR48][R2.64+0x4] ;  /* 0x0000043002087981 */ /* 0x001ea4000c1e1900 */
[----:B--2---:R-:W-:-:S05]  /*b8d0*/  IMAD.IADD R2, R8, 0x1, -R7 ;  /* 0x0000000108027824 */ /* 0x004fca00078e0a07 */
[----:B------:R1:W-:Y:S02]  /*b8e0*/  STL [R1+0x24], R2 ;  /* 0x0000240201007387 */ /* 0x0003e40000100800 */
.L_x_12856:
[----:B------:R-:W-:Y:S01]  /*b8f0*/  ULDC.64 UR4, c[0x0][0xa20] ;  /* 0x0002880000047ab9 */ /* 0x000fe20000000a00 */
[----:B-----5:R-:W-:Y:S01]  /*b900*/  IMAD.IADD R28, R28, 0x1, R0 ;  /* 0x000000011c1c7824 */ /* 0x020fe200078e0200 */
[----:B------:R-:W-:Y:S02]  /*b910*/  ISETP.NE.U32.AND P1, PT, RZ, UR4, PT ;  /* 0x00000004ff007c0c */ /* 0x000fe4000bf25070 */
[----:B------:R-:W-:Y:S02]  /*b920*/  MOV R25, R9 ;  /* 0x0000000900197202 */ /* 0x000fe40000000f00 */
[----:B------:R-:W-:-:S13]  /*b930*/  ISETP.NE.AND.EX P1, PT, RZ, UR5, PT, P1 ;  /* 0x00000005ff007c0c */ /* 0x000fda000bf25310 */
[----:B------:R-:W-:Y:S05]  /*b940*/  @!P1 BRA `(.L_x_12857) ;  /* 0x0000000000109947 */ /* 0x000fea0003800000 */
[----:B-1----:R-:W-:-:S04]  /*b950*/  IADD3 R2, P0, R24, UR4, RZ ;  /* 0x0000000418027c10 */ /* 0x002fc8000ff1e0ff */
[----:B------:R-:W-:-:S05]  /*b960*/  IADD3.X R3, R29, UR5, RZ, P0, !PT ;  /* 0x000000051d037c10 */ /* 0x000fca00087fe4ff */
[----:B------:R1:W5:Y:S01]  /*b970*/  LDG.E R6, desc[UR48][R2.64] ;  /* 0x0000003002067981 */ /* 0x000362000c1e1900 */
[----:B------:R-:W-:Y:S05]  /*b980*/  BRA `(.L_x_12858) ;  /* 0x0000000000107947 */ /* 0x000fea0003800000 */
.L_x_12857:
[----:B------:R-:W-:Y:S05]  /*b990*/  @!P0 BRA `(.L_x_12858) ;  /* 0x00000000000c8947 */ /* 0x000fea0003800000 */
[----:B------:R-:W2:Y:S04]  /*b9a0*/  LDG.E R6, desc[UR48][R4.64] ;  /* 0x0000003004067981 */ /* 0x000ea8000c1e1900 */
[----:B------:R-:W2:Y:S02]  /*b9b0*/  LDG.E R3, desc[UR48][R4.64+0x4] ;  /* 0x0000043004037981 */ /* 0x000ea4000c1e1900 */
[----:B--2---:R-:W-:-:S07]  /*b9c0*/  IMAD.IADD R6, R3, 0x1, -R6 ;  /* 0x0000000103067824 */ /* 0x004fce00078e0a06 */
.L_x_12858:
[----:B-1---5:R-:W-:Y:S01]  /*b9d0*/  IMAD.IADD R2, R6, 0x1, -R0 ;  /* 0x0000000106027824 */ /* 0x022fe200078e0a00 */
[----:B------:R-:W-:Y:S03]  /*b9e0*/  BSSY B7, `(.L_x_12859) ;  /* 0x000035b000077945 */ /* 0x000fe60003800000 */
[C---:B------:R-:W-:Y:S01]  /*b9f0*/  VIADD R0, R2.reuse, 0xbf ;  /* 0x000000bf02007836 */ /* 0x040fe20000000000 */
[----:B------:R1:W-:Y:S01]  /*ba00*/  STL [R1+0x20], R2 ;  /* 0x0000200201007387 */ /* 0x0003e20000100800 */
[----:B------:R-:W-:Y:S02]  /*ba10*/  ISETP.GT.AND P0, PT, R2, RZ, PT ;  /* 0x000000ff0200720c */ /* 0x000fe40003f04270 */
[----:B------:R-:W-:-:S05]  /*ba20*/  IMAD.HI R0, R0, 0x2aaaaaab, RZ ;  /* 0x2aaaaaab00007827 */ /* 0x000fca00078e02ff */
[----:B------:R-:W-:-:S04]  /*ba30*/  SHF.R.U32.HI R3, RZ, 0x1f, R0 ;  /* 0x0000001fff037819 */ /* 0x000fc80000011600 */
[----:B------:R-:W-:-:S05]  /*ba40*/  LEA.HI.SX32 R0, R0, R3, 0x1b ;  /* 0x0000000300007211 */ /* 0x000fca00078fdaff */
[----:B------:R1:W-:Y:S01]  /*ba50*/  STL [R1+0x10], R0 ;  /* 0x0000100001007387 */ /* 0x0003e20000100800 */
[----:B------:R-:W-:Y:S05]  /*ba60*/  @P0 BRA `(.L_x_12860) ;  /* 0x0000000000440947 */ /* 0x000fea0003800000 */
[----:B-1----:R-:W1:Y:S02]  /*ba70*/  S2R R2, SR_TID.X ;  /* 0x0000000000027919 */ /* 0x002e640000002100 */
[----:B-1----:R-:W-:-:S04]  /*ba80*/  LOP3.LUT R2, R2, 0x7f, RZ, 0xc0, !PT ;  /* 0x0000007f02027812 */ /* 0x002fc800078ec0ff */
[----:B------:R-:W-:-:S13]  /*ba90*/  ISETP.NE.AND P0, PT, R2, RZ, PT ;  /* 0x000000ff0200720c */ /* 0x000fda0003f05270 */
[----:B------:R-:W-:Y:S05]  /*baa0*/  @P0 BRA `(.L_x_12861) ;  /* 0x0000003400380947 */ /* 0x000fea0003800000 */
[----:B------:R-:W1:Y:S01]  /*bab0*/  S2R R5, SR_LANEID ;  /* 0x0000000000057919 */ /* 0x000e620000000000 */
[----:B------:R-:W-:Y:S01]  /*bac0*/  VOTEU.ANY UR4, UPT, PT ;  /* 0x0000000000047886 */ /* 0x000fe200038e0100 */
[----:B------:R-:W2:Y:S01]  /*bad0*/  LDC.64 R2, c[0x0][0xc60] ;  /* 0x00031800ff027b82 */ /* 0x000ea20000000a00 */
[----:B------:R-:W1:Y:S02]  /*bae0*/  FLO.U32 R0, UR4 ;  /* 0x0000000400007d00 */ /* 0x000e6400080e0000 */
[----:B-1----:R-:W-:-:S06]  /*baf0*/  ISETP.EQ.U32.AND P0, PT, R0, R5, PT ;  /* 0x000000050000720c */ /* 0x002fcc0003f02070 */
[----:B------:R-:W2:Y:S07]  /*bb00*/  POPC R5, UR4 ;  /* 0x0000000400057d09 */ /* 0x000eae0008000000 */
[----:B--2---:R-:W2:Y:S01]  /*bb10*/  @P0 ATOMG.E.ADD.STRONG.GPU PT, R3, desc[UR48][R2.64], R5 ;  /* 0x00000005020309a8 */ /* 0x004ea200081ee1f0 */
[----:B------:R-:W1:Y:S02]  /*bb20*/  S2R R4, SR_LTMASK ;  /* 0x0000000000047919 */ /* 0x000e640000003900 */
[----:B-1----:R-:W-:-:S04]  /*bb30*/  LOP3.LUT R4, R4, UR4, RZ, 0xc0, !PT ;  /* 0x0000000404047c12 */ /* 0x002fc8000f8ec0ff */
[----:B------:R-:W1:Y:S01]  /*bb40*/  POPC R7, R4 ;  /* 0x0000000400077309 */ /* 0x000e620000000000 */
[----:B--2---:R-:W1:Y:S02]  /*bb50*/  SHFL.IDX PT, R0, R3, R0, 0x1f ;  /* 0x00001f0003007589 */ /* 0x004e6400000e0000 */
[----:B-1----:R-:W-:Y:S01]  /*bb60*/  IADD3 R16, R0, UR37, R7 ;  /* 0x0000002500107c10 */ /* 0x002fe2000fffe007 */
[----:B------:R-:W-:Y:S06]  /*bb70*/  BRA `(.L_x_12861) ;  /* 0x0000003400047947 */ /* 0x000fec0003800000 */
.L_x_12860:
        /* <DEDUP_REMOVED lines=10> */
[----:B------:R-:W1:Y:S01]  /*bc20*/  LDC.64 R2, c[0x4][R2] ;  /* 0x0100000002027b82 */ /* 0x000e620000000a00 */
[----:B------:R-:W-:Y:S01]  /*bc30*/  IMAD.U32 R6, RZ, RZ, UR8 ;  /* 0x00000008ff067e24 */ /* 0x000fe2000f8e00ff */
[----:B------:R-:W-:Y:S01]  /*bc40*/  MOV R12, 0x1 ;  /* 0x00000001000c7802 */ /* 0x000fe20000000f00 */
[----:B------:R-:W-:Y:S02]  /*bc50*/  IMAD.U32 R7, RZ, RZ, UR9 ;  /* 0x00000009ff077e24 */ /* 0x000fe4000f8e00ff */
[----:B------:R-:W-:-:S02]  /*bc60*/  IMAD.U32 R10, RZ, RZ, UR4 ;  /* 0x00000004ff0a7e24 */ /* 0x000fc4000f8e00ff */
[----:B------:R-:W-:Y:S02]  /*bc70*/  IMAD.U32 R11, RZ, RZ, UR5 ;  /* 0x00000005ff0b7e24 */ /* 0x000fe4000f8e00ff */
[----:B0-----:R-:W-:Y:S02]  /*bc80*/  IMAD.MOV.U32 R8, RZ, RZ, 0x70 ;  /* 0x00000070ff087424 */ /* 0x001fe400078e00ff */
[----:B------:R-:W-:-:S07]  /*bc90*/  IMAD.MOV.U32 R13, RZ, RZ, RZ ;  /* 0x000000ffff0d7224 */ /* 0x000fce00078e00ff */
[----:B------:R-:W-:-:S07]  /*bca0*/  LEPC R20, `(.L_x_12863) ;  /* 0x000000001014794e */ /* 0x000fce0000000000 */
[----:B-1----:R-:W-:Y:S05]  /*bcb0*/  CALL.ABS.NOINC R2 ;  /* 0x0000000002007343 */ /* 0x002fea0003c00000 */
.L_x_12863:
[----:B------:R-:W-:Y:S05]  /*bcc0*/  BSYNC B6 ;  /* 0x0000000000067941 */ /* 0x000fea0003800000 */
.L_x_12862:
        /* <DEDUP_REMOVED lines=15> */
[----:B0-----:R-:W-:Y:S02]  /*bdc0*/  IMAD.MOV.U32 R8, RZ, RZ, 0x70 ;  /* 0x00000070ff087424 */ /* 0x001fe400078e00ff */
[----:B------:R-:W-:Y:S02]  /*bdd0*/  IMAD.MOV.U32 R12, RZ, RZ, 0x1 ;  /* 0x00000001ff0c7424 */ /* 0x000fe400078e00ff */
[----:B-1----:R-:W-:-:S07]  /*bde0*/  IMAD.MOV.U32 R13, RZ, RZ, RZ ;  /* 0x000000ffff0d7224 */ /* 0x002fce00078e00ff */
[----:B------:R-:W-:-:S07]  /*bdf0*/  LEPC R20, `(.L_x_12866) ;  /* 0x000000001014794e */ /* 0x000fce0000000000 */
[----:B--2---:R-:W-:Y:S05]  /*be00*/  CALL.ABS.NOINC R2 ;  /* 0x0000000002007343 */ /* 0x004fea0003c00000 */
.L_x_12866:
[----:B------:R-:W-:Y:S01]  /*be10*/  MOV R2, 0x0 ;  /* 0x0000000000027802 */ /* 0x000fe20000000f00 */
[----:B------:R-:W-:Y:S01]  /*be20*/  ULDC.64 UR6, c[0x4][0x1b8] ;  /* 0x01006e0000067ab9 */ /* 0x000fe20000000a00 */
[----:B------:R-:W-:Y:S01]  /*be30*/  ULDC.64 UR8, c[0x4][0x1c0] ;  /* 0x0100700000087ab9 */ /* 0x000fe20000000a00 */
[----:B------:R-:W-:Y:S01]  /*be40*/  ULDC.64 UR4, c[0x4][0x40] ;  /* 0x0100100000047ab9 */ /* 0x000fe20000000a00 */
[----:B------:R-:W-:Y:S01]  /*be50*/  MOV R4, UR6 ;  /* 0x0000000600047c02 */ /* 0x000fe20008000f00 */
[----:B------:R-:W-:Y:S01]  /*be60*/  IMAD.U32 R5, RZ, RZ, UR7 ;  /* 0x00000007ff057e24 */ /* 0x000fe2000f8e00ff */
        /* <DEDUP_REMOVED lines=9> */
[----:B0-----:R-:W-:Y:S05]  /*bf00*/  CALL.ABS.NOINC R2 ;  /* 0x0000000002007343 */ /* 0x001fea0003c00000 */
.L_x_12865:
[----:B------:R-:W-:Y:S05]  /*bf10*/  BSYNC B6 ;  /* 0x0000000000067941 */ /* 0x000fea0003800000 */
.L_x_12864:
        /* <DEDUP_REMOVED lines=21> */
.L_x_12961:
        /* <DEDUP_REMOVED lines=8> */
.L_x_12964:
        /* <DEDUP_REMOVED lines=11> */
[----:B------:R-:W-:-:S04]  /*c1a0*/  @P0 SHF.R.U32.HI R4, RZ, R5, R0 ;  /* 0x00000005ff040219 */ /* 0x000fc80000011600 */
[----:B------:R-:W-:Y:S02]  /*c1b0*/  IADD3 R0, -R4, RZ, RZ ;  /* 0x000000ff04007210 */ /* 0x000fe40007ffe1ff */
[----:B------:R-:W-:-:S03]  /*c1c0*/  SHF.R.S32.HI R5, RZ, 0x1f, R4 ;  /* 0x0000001fff057819 */ /* 0x000fc60000011404 */
        /* <DEDUP_REMOVED lines=8> */
.L_x_12870:
[----:B-1----:R-:W-:Y:S01]  /*c250*/  IMAD R0, R23, 0x8, R22 ;  /* 0x0000000817007824 */ /* 0x002fe200078e0216 */
[----:B--2---:R-:W-:-:S04]  /*c260*/  SHF.L.U32 R2, R26, 0x1f, RZ ;  /* 0x0000001f1a027819 */ /* 0x004fc800000006ff */
[----:B------:R-:W1:Y:S02]  /*c270*/  SYNCS.PHASECHK.TRANS64.TRYWAIT P0, [R0+URZ+0x30840], R2 ;  /* 0x03084002000075a7 */ /* 0x000e64000800017f */
[----:B-1----:R-:W-:Y:S05]  /*c280*/  @!P0 BRA `(.L_x_12871) ;  /* 0x0000003c00748947 */ /* 0x002fea0003800000 */
.L_x_12965:
        /* <DEDUP_REMOVED lines=11> */
.L_x_12872:
[----:B------:R-:W-:Y:S01]  /*c340*/  R2UR UR9, R0 ;  /* 0x00000000000972ca */ /* 0x000fe200000e0000 */
[----:B-1----:R-:W-:Y:S01]  /*c350*/  IMAD R0, R23, 0x6000, R22 ;  /* 0x0000600017007824 */ /* 0x002fe200078e0216 */
[----:B------:R-:W-:Y:S01]  /*c360*/  R2UR UR11, R27 ;  /* 0x000000001b0b72ca */ /* 0x000fe200000e0000 */
[----:B------:R-:W-:Y:S01]  /*c370*/  UIADD3 UR6, UP0, UR38, 0x370, URZ ;  /* 0x0000037026067890 */ /* 0x000fe2000ff1e03f */
[----:B------:R-:W-:Y:S01]  /*c380*/  R2UR UR4, R28 ;  /* 0x000000001c0472ca */ /* 0x000fe200000e0000 */
[----:B------:R-:W-:Y:S01]  /*c390*/  UMOV UR5, 0x14f00000 ;  /* 0x14f0000000057882 */ /* 0x000fe20000000000 */
[----:B------:R-:W-:Y:S01]  /*c3a0*/  R2UR UR8, R0 ;  /* 0x00000000000872ca */ /* 0x000fe200000e0000 */
[----:B------:R-:W-:Y:S01]  /*c3b0*/  UIADD3.X UR7, URZ, UR39, URZ, UP0, !UPT ;  /* 0x000000273f077290 */ /* 0x000fe200087fe43f */
[----:B------:R-:W-:Y:S01]  /*c3c0*/  R2UR UR12, R18 ;  /* 0x00000000120c72ca */ /* 0x000fe200000e0000 */
[----:B------:R-:W-:Y:S01]  /*c3d0*/  UMOV UR10, URZ ;  /* 0x0000003f000a7c82 */ /* 0x000fe20008000000 */
[----:B-----5:R-:W-:-:S02]  /*c3e0*/  R2UR UR13, R24 ;  /* 0x00000000180d72ca */ /* 0x020fc400000e0000 */
[----:B------:R-:W-:Y:S01]  /*c3f0*/  PLOP3.LUT P0, PT, PT, PT, PT, 0x80, 0x0 ;  /* 0x000000000000781c */ /* 0x000fe20003f0f070 */
[----:B------:R-:W-:-:S03]  /*c400*/  UIADD3 UR9, UR9, 0x30830, URZ ;  /* 0x0003083009097890 */ /* 0x000fc6000fffe03f */
[----:B------:R-:W-:Y:S01]  /*c410*/  P2R R0, PR, RZ, 0x1 ;  /* 0x00000001ff007803 */ /* 0x000fe20000000000 */
[----:B------:R-:W-:Y:S02]  /*c420*/  UIMAD UR11, UR11, 0xc0, UR4 ;  /* 0x000000c00b0b78a4 */ /* 0x000fe4000f8e0204 */
[----:B------:R-:W-:Y:S01]  /*c430*/  UIADD3 UR8, UR8, 0x12400, URZ ;  /* 0x0001240008087890 */ /* 0x000fe2000fffe03f */
[----:B------:R-:W-:Y:S01]  /*c440*/  UMOV UR4, 0x0 ;  /* 0x0000000000047882 */ /* 0x000fe20000000000 */
[----:B------:R2:W-:Y:S07]  /*c450*/  STL [R1], R0 ;  /* 0x0000000001007387 */ /* 0x0005ee0000100800 */
[----:B------:R2:W-:Y:S01]  /*c460*/  UTMALDG.4D [UR8], [UR6], desc[UR4] ;  /* 0x00000408060075b4 */ /* 0x0005e20008019000 */
[----:B------:R-:W-:-:S02]  /*c470*/  NOP ;  /* 0x0000000000007918 */ /* 0x000fc40000000000 */
.L_x_12868:
[----:B------:R-:W3:Y:S04]  /*c480*/  LDL.LU R4, [R1+0x18] ;  /* 0x0000180001047983 */ /* 0x000ee80000300800 */
[----:B------:R-:W4:Y:S04]  /*c490*/  LDL.LU R6, [R1+0x8] ;  /* 0x0000080001067983 */ /* 0x000f280000300800 */
[----:B------:R-:W5:Y:S01]  /*c4a0*/  LDL.LU R3, [R1+0x1c] ;  /* 0x00001c0001037983 */ /* 0x000f620000300800 */
[----:B------:R-:W-:Y:S05]  /*c4b0*/  WARPSYNC.ALL ;  /* 0x0000000000007948 */ /* 0x000fea0003800000 */
[----:B--2---:R-:W-:Y:S01]  /*c4c0*/  ULDC.64 UR6, c[0x0][0xa00] ;  /* 0x0002800000067ab9 */ /* 0x004fe20000000a00 */
[----:B------:R-:W-:Y:S01]  /*c4d0*/  ULDC.64 UR4, c[0x0][0x298] ;  /* 0x0000a60000047ab9 */ /* 0x000fe20000000a00 */
[----:B------:R-:W-:Y:S01]  /*c4e0*/  BAR.SYNC.DEFER_BLOCKING 0x8, 0x200 ;  /* 0x0208000000007b1d */ /* 0x000fe20000010000 */
[----:B------:R-:W-:Y:S01]  /*c4f0*/  ISETP.NE.U32.AND P0, PT, RZ, UR6, PT ;  /* 0x00000006ff007c0c */ /* 0x000fe2000bf05070 */
[----:B-1----:R-:W-:-:S03]  /*c500*/  VIADD R0, R22, 0xc400 ;  /* 0x0000c40016007836 */ /* 0x002fc60000000000 */
        /* <DEDUP_REMOVED lines=21> */
[----:B------:R-:W-:Y:S01]  /*c660*/  MOV R4, UR6 ;  /* 0x0000000600047c02 */ /* 0x000fe20008000f00 */
[----:B------:R-:W-:Y:S01]  /*c670*/  IMAD.U32 R5, RZ, RZ, UR7 ;  /* 0x00000007ff057e24 */ /* 0x000fe2000f8e00ff */
[----:B------:R-:W1:Y:S01]  /*c680*/  LDC.64 R2, c[0x4][R2] ;  /* 0x0100000002027b82 */ /* 0x000e620000000a00 */
[----:B------:R-:W-:Y:S01]  /*c690*/  IMAD.U32 R6, RZ, RZ, UR8 ;  /* 0x00000008ff067e24 */ /* 0x000fe2000f8e00ff */
[----:B0-----:R-:W-:Y:S01]  /*c6a0*/  MOV R8, 0x70 ;  /* 0x0000007000087802 */ /* 0x001fe20000000f00 */
[----:B------:R-:W-:Y:S02]  /*c6b0*/  IMAD.U32 R7, RZ, RZ, UR9 ;  /* 0x00000009ff077e24 */ /* 0x000fe4000f8e00ff */
[----:B------:R-:W-:-:S02]  /*c6c0*/  IMAD.U32 R10, RZ, RZ, UR4 ;  /* 0x00000004ff0a7e24 */ /* 0x000fc4000f8e00ff */
[----:B------:R-:W-:Y:S02]  /*c6d0*/  IMAD.U32 R11, RZ, RZ, UR5 ;  /* 0x00000005ff0b7e24 */ /* 0x000fe4000f8e00ff */
[----:B------:R-:W-:Y:S02]  /*c6e0*/  IMAD.MOV.U32 R12, RZ, RZ, 0x1 ;  /* 0x00000001ff0c7424 */ /* 0x000fe400078e00ff */
[----:B------:R-:W-:-:S07]  /*c6f0*/  IMAD.MOV.U32 R13, RZ, RZ, RZ ;  /* 0x000000ffff0d7224 */ /* 0x000fce00078e00ff */
[----:B------:R-:W-:-:S07]  /*c700*/  LEPC R20, `(.L_x_12874) ;  /* 0x000000001014794e */ /* 0x000fce0000000000 */
[----:B-1----:R-:W-:Y:S05]  /*c710*/  CALL.ABS.NOINC R2 ;  /* 0x0000000002007343 */ /* 0x002fea0003c00000 */
.L_x_12874:
[----:B------:R-:W-:Y:S05]  /*c720*/  BSYNC B6 ;  /* 0x0000000000067941 */ /* 0x000fea0003800000 */
.L_x_12873:
        /* <DEDUP_REMOVED lines=8> */
[----:B------:R-:W4:Y:S04]  /*c7b0*/  LDL.LU R4, [R1+0x8] ;  /* 0x0000080001047983 */ /* 0x000f280000300800 */
[----:B------:R0:W5:Y:S01]  /*c7c0*/  LDL R10, [R1+0x4] ;  /* 0x00000400010a7983 */ /* 0x0001620000100800 */
[----:B-1----:R-:W-:-:S13]  /*c7d0*/  ISETP.NE.AND P0, PT, R9, 0x1, PT ;  /* 0x000000010900780c */ /* 0x002fda0003f05270 */
[----:B------:R-:W1:Y:S08]  /*c7e0*/  @P0 LDC R5, c[0x0][0x44c] ;  /* 0x00011300ff050b82 */ /* 0x000e700000000800 */
[----:B0-----:R-:W0:Y:S01]  /*c7f0*/  @P0 LDC R8, c[0x0][0x450] ;  /* 0x00011400ff080b82 */ /* 0x001e220000000800 */
[----:B------:R-:W0:Y:S01]  /*c800*/  S2R R11, SR_TID.X ;  /* 0x00000000000b7919 */ /* 0x000e220000002100 */
[----:B--2---:R-:W-:-:S02]  /*c810*/  IMAD.MOV.U32 R3, RZ, RZ, R0 ;  /* 0x000000ffff037224 */ /* 0x004fc400078e0000 */
        /* <DEDUP_REMOVED lines=11> */
[----:B------:R-:W4:Y:S03]  /*c8d0*/  @P0 LDC R4, c[0x0][0x450] ;  /* 0x00011400ff040b82 */ /* 0x000f260000000800 */
[----:B------:R-:W-:Y:S02]  /*c8e0*/  IADD3 R3, R3, R0, RZ ;  /* 0x0000000003037210 */ /* 0x000fe40007ffe0ff */
[----:B--2---:R-:W-:-:S04]  /*c8f0*/  LOP3.LUT R20, R20, 0x7f, RZ, 0xc0, !PT ;  /* 0x0000007f14147812 */ /* 0x004fc800078ec0ff */
[----:B------:R-:W-:Y:S01]  /*c900*/  SHF.R.U32.HI R20, RZ, 0x3, R20 ;  /* 0x00000003ff147819 */ /* 0x000fe20000011614 */
[----:B---3--:R-:W-:-:S05]  /*c910*/  IMAD.SHL.U32 R6, R21, 0x10, RZ ;  /* 0x0000001015067824 */ /* 0x008fca00078e00ff */
[----:B------:R-:W-:-:S05]  /*c920*/  LOP3.LUT R6, R20, 0x70, R6, 0xf8, !PT ;  /* 0x0000007014067812 */ /* 0x000fca00078ef806 */
[----:B------:R-:W-:-:S04]  /*c930*/  IMAD R6, R17, 0xc0, R6 ;  /* 0x000000c011067824 */ /* 0x000fc800078e0206 */
[----:B-1----:R-:W-:-:S04]  /*c940*/  @P0 IMAD.HI.U32 R0, R6, R5, RZ ;  /* 0x0000000506000227 */ /* 0x002fc800078e00ff */
[----:B------:R-:W-:Y:S01]  /*c950*/  IMAD.MOV.U32 R5, RZ, RZ, R6 ;  /* 0x000000ffff057224 */ /* 0x000fe200078e0006 */
[----:B----4-:R-:W-:-:S04]  /*c960*/  @P0 SHF.R.U32.HI R5, RZ, R4, R0 ;  /* 0x00000004ff050219 */ /* 0x010fc80000011600 */
[----:B------:R-:W-:-:S05]  /*c970*/  SHF.R.S32.HI R0, RZ, 0x1f, R5 ;  /* 0x0000001fff007819 */ /* 0x000fca0000011405 */
[----:B------:R-:W-:-:S04]  /*c980*/  IMAD R0, R0, UR4, RZ ;  /* 0x0000000400007c24 */ /* 0x000fc8000f8e02ff */
[C---:B------:R-:W-:Y:S02]  /*c990*/  IMAD R7, R5.reuse, UR5, R0 ;  /* 0x0000000505077c24 */ /* 0x040fe4000f8e0200 */
[----:B------:R-:W-:Y:S02]  /*c9a0*/  IMAD.MOV R0, RZ, RZ, -R5 ;  /* 0x000000ffff007224 */ /* 0x000fe400078e0a05 */
[----:B------:R-:W-:-:S04]  /*c9b0*/  IMAD.WIDE.U32 R4, R5, UR4, R2 ;  /* 0x0000000405047c25 */ /* 0x000fc8000f8e0002 */
[----:B------:R-:W-:Y:S02]  /*c9c0*/  IMAD R0, R9, R0, R6 ;  /* 0x0000000009007224 */ /* 0x000fe400078e0206 */
[----:B------:R-:W-:-:S03]  /*c9d0*/  IMAD.IADD R5, R5, 0x1, R7 ;  /* 0x0000000105057824 */ /* 0x000fc600078e0207 */
[----:B------:R-:W-:-:S05]  /*c9e0*/  SHF.R.S32.HI R7, RZ, 0x1f, R0 ;  /* 0x0000001fff077819 */ /* 0x000fca0000011400 */
[----:B------:R-:W-:Y:S02]  /*c9f0*/  IMAD R7, R7, UR6, RZ ;  /* 0x0000000607077c24 */ /* 0x000fe4000f8e02ff */
[----:B------:R-:W-:-:S04]  /*ca00*/  IMAD.WIDE.U32 R4, R0, UR6, R4 ;  /* 0x0000000600047c25 */ /* 0x000fc8000f8e0004 */
[----:B------:R-:W-:-:S04]  /*ca10*/  IMAD R7, R0, UR7, R7 ;  /* 0x0000000700077c24 */ /* 0x000fc8000f8e0207 */
[----:B------:R-:W-:Y:S02]  /*ca20*/  IMAD.IADD R5, R5, 0x1, R7 ;  /* 0x0000000105057824 */ /* 0x000fe400078e0207 */
[----:B------:R-:W1:Y:S01]  /*ca30*/  @P0 LDC R7, c[0x0][0x44c] ;  /* 0x00011300ff070b82 */ /* 0x000e620000000800 */
[----:B------:R-:W-:-:S04]  /*ca40*/  LEA R0, P1, R4, UR8, 0x1 ;  /* 0x0000000804007c11 */ /* 0x000fc8000f8208ff */
[----:B------:R-:W-:Y:S01]  /*ca50*/  LEA.HI.X R4, R4, UR9, R5, 0x1, P1 ;  /* 0x0000000904047c11 */ /* 0x000fe200088f0c05 */
[----:B------:R-:W-:-:S05]  /*ca60*/  VIADD R5, R6, 0x80 ;  /* 0x0000008006057836 */ /* 0x000fca0000000000 */
[----:B------:R-:W-:Y:S01]  /*ca70*/  MOV R6, R5 ;  /* 0x0000000500067202 */ /* 0x000fe20000000f00 */
[----:B-1----:R-:W-:-:S05]  /*ca80*/  @P0 IMAD.HI.U32 R7, R5, R7, RZ ;  /* 0x0000000705070227 */ /* 0x002fca00078e00ff */
[----:B0-----:R-:W-:-:S05]  /*ca90*/  @P0 SHF.R.U32.HI R6, RZ, R8, R7 ;  /* 0x00000008ff060219 */ /* 0x001fca0000011607 */
[----:B------:R-:W-:-:S04]  /*caa0*/  IMAD.MOV R7, RZ, RZ, -R6 ;  /* 0x000000ffff077224 */ /* 0x000fc800078e0a06 */
[----:B------:R-:W-:Y:S01]  /*cab0*/  IMAD R5, R9, R7, R5 ;  /* 0x0000000709057224 */ /* 0x000fe200078e0205 */
[----:B------:R-:W-:Y:S01]  /*cac0*/  SHF.R.S32.HI R7, RZ, 0x1f, R6 ;  /* 0x0000001fff077819 */ /* 0x000fe20000011406 */
[----:B------:R-:W-:-:S04]  /*cad0*/  IMAD.WIDE.U32 R2, R6, UR4, R2 ;  /* 0x0000000406027c25 */ /* 0x000fc8000f8e0002 */
[----:B------:R-:W-:Y:S01]  /*cae0*/  IMAD R7, R7, UR4, RZ ;  /* 0x0000000407077c24 */ /* 0x000fe2000f8e02ff */
[----:B------:R-:W-:-:S03]  /*caf0*/  ULDC UR4, c[0x0][0x2b8] ;  /* 0x0000ae0000047ab9 */ /* 0x000fc60000000800 */
[----:B------:R-:W-:Y:S01]  /*cb00*/  IMAD R7, R6, UR5, R7 ;  /* 0x0000000506077c24 */ /* 0x000fe2000f8e0207 */
[----:B------:R-:W-:Y:S01]  /*cb10*/  SHF.R.S32.HI R6, RZ, 0x1f, R5 ;  /* 0x0000001fff067819 */ /* 0x000fe20000011405 */
[----:B------:R-:W-:Y:S02]  /*cb20*/  IMAD.SHL.U32 R20, R11, 0x8, RZ ;  /* 0x000000080b147824 */ /* 0x000fe400078e00ff */
        /* <DEDUP_REMOVED lines=8> */
[----:B------:R-:W-:Y:S01]  /*cbb0*/  UMOV UR4, 0xffffffff ;  /* 0xffffffff00047882 */ /* 0x000fe20000000000 */
[----:B------:R-:W-:Y:S02]  /*cbc0*/  LOP3.LUT R21, R11, 0x7f, RZ, 0xc0, !PT ;  /* 0x0000007f0b157812 */ /* 0x000fe400078ec0ff */
[----:B------:R-:W-:Y:S02]  /*cbd0*/  LEA.HI.X R2, R2, UR9, R6, 0x1, P1 ;  /* 0x0000000902027c11 */ /* 0x000fe400088f0c06 */
[----:B------:R-:W-:Y:S01]  /*cbe0*/  SHF.R.U32.HI R21, RZ, 0x3, R21 ;  /* 0x00000003ff157819 */ /* 0x000fe20000011615 */
[----:B------:R-:W-:Y:S06]  /*cbf0*/  BRA.DIV UR4, `(.L_x_12875) ;  /* 0x00000036042c7947 */ /* 0x000fec000b800000 */
[----:B------:R-:W2:Y:S01]  /*cc00*/  LDL.LU R6, [R1+0x24] ;  /* 0x0000240001067983 */ /* 0x000ea20000300800 */
[----:B------:R-:W-:-:S03]  /*cc10*/  IMAD R17, R17, 0xc0, R21 ;  /* 0x000000c011117824 */ /* 0x000fc600078e0215 */
[----:B------:R-:W0:Y:S04]  /*cc20*/  SHFL.IDX PT, R7, R0, RZ, 0x181f ;  /* 0x00181fff00077589 */ /* 0x000e2800000e0000 */
[----:B------:R-:W-:Y:S04]  /*cc30*/  SHFL.IDX PT, R8, R5, RZ, 0x181f ;  /* 0x00181fff05087589 */ /* 0x000fe800000e0000 */
        /* <DEDUP_REMOVED lines=9> */
[----:B-----5:R0:W-:Y:S02]  /*ccd0*/  @!P1 LDGSTS.E.BYPASS.LTC128B.128 [R10+0xc400], desc[UR48][R6.64], !P0 ;  /* 0x0c400000060a9fae */ /* 0x0201e4000c101d70 */
[----:B0-----:R-:W-:Y:S02]  /*cce0*/  IADD3 R6, R17, 0x10, RZ ;  /* 0x0000001011067810 */ /* 0x001fe40007ffe0ff */
[----:B------:R-:W0:Y:S02]  /*ccf0*/  SHFL.IDX PT, R7, R0, 0x1, 0x181f ;  /* 0x00381f0000077f89 */ /* 0x000e2400000e0000 */
[----:B------:R-:W-:Y:S02]  /*cd00*/  ISETP.GE.AND P1, PT, R6, R3, PT ;  /* 0x000000030600720c */ /* 0x000fe40003f26270 */
[----:B------:R-:W1:Y:S11]  /*cd10*/  SHFL.IDX PT, R6, R4, 0x1, 0x181f ;  /* 0x00381f0004067f89 */ /* 0x000e7600000e0000 */
[----:B0-----:R-:W-:-:S05]  /*cd20*/  @!P1 LEA R7, P2, R20, R7, 0x1 ;  /* 0x0000000714079211 */ /* 0x001fca00078408ff */
[----:B-1----:R-:W-:-:S05]  /*cd30*/  @!P1 IMAD.X R6, RZ, RZ, R6, P2 ;  /* 0x000000ffff069224 */ /* 0x002fca00010e0606 */
[----:B------:R-:W-:-:S04]  /*cd40*/  @!P1 LOP3.LUT R7, R7, R6, RZ, 0x3c, !PT ;  /* 0x0000000607079212 */ /* 0x000fc800078e3cff */
[----:B------:R-:W-:-:S04]  /*cd50*/  @!P1 LOP3.LUT R6, R7, R6, RZ, 0x3c, !PT ;  /* 0x0000000607069212 */ /* 0x000fc800078e3cff */
[----:B------:R-:W-:-:S05]  /*cd60*/  @!P1 LOP3.LUT R7, R7, R6, RZ, 0x3c, !PT ;  /* 0x0000000607079212 */ /* 0x000fca00078e3cff */
[----:B------:R0:W-:Y:S02]  /*cd70*/  @!P1 LDGSTS.E.BYPASS.LTC128B.128 [R10+0xcc00], desc[UR48][R6.64], !P0 ;  /* 0x0cc00000060a9fae */ /* 0x0001e4000c101d70 */
[----:B0-----:R-:W-:Y:S02]  /*cd80*/  VIADD R6, R17, 0x20 ;  /* 0x0000002011067836 */ /* 0x001fe40000000000 */
        /* <DEDUP_REMOVED lines=49> */
[----:B------:R0:W-:Y:S04]  /*d0a0*/  @!P1 LDGSTS.E.BYPASS.LTC128B.128 [R10+0xf400], desc[UR48][R6.64], !P0 ;  /* 0x0f400000060a9fae */ /* 0x0001e8000c101d70 */
[----:B0-----:R0:W1:Y:S02]  /*d0b0*/  SHFL.IDX PT, R6, R0, 0x7, 0x181f ;  /* 0x00f81f0000067f89 */ /* 0x00106400000e0000 */
[----:B0-----:R-:W-:-:S04]  /*d0c0*/  IADD3 R0, R17, 0x80, RZ ;  /* 0x0000008011007810 */ /* 0x001fc80007ffe0ff */
[----:B------:R-:W-:Y:S01]  /*d0d0*/  ISETP.GE.AND P2, PT, R0, R3, PT ;  /* 0x000000030000720c */ /* 0x000fe20003f46270 */
[----:B------:R-:W-:-:S05]  /*d0e0*/  VIADD R0, R17, 0x70 ;  /* 0x0000007011007836 */ /* 0x000fca0000000000 */
[----:B------:R-:W-:Y:S02]  /*d0f0*/  ISETP.GE.AND P1, PT, R0, R3, PT ;  /* 0x000000030000720c */ /* 0x000fe40003f26270 */
[----:B------:R-:W0:Y:S11]  /*d100*/  SHFL.IDX PT, R0, R2, RZ, 0x181f ;  /* 0x00181fff02007589 */ /* 0x000e3600000e0000 */
[----:B-1----:R-:W-:-:S05]  /*d110*/  @!P1 LEA R6, P3, R20, R6, 0x1 ;  /* 0x0000000614069211 */ /* 0x002fca00078608ff */
[----:B------:R-:W-:-:S04]  /*d120*/  @!P1 IMAD.X R4, RZ, RZ, R4, P3 ;  /* 0x000000ffff049224 */ /* 0x000fc800018e0604 */
[----:B------:R-:W-:-:S05]  /*d130*/  @!P1 IMAD.MOV.U32 R7, RZ, RZ, R4 ;  /* 0x000000ffff079224 */ /* 0x000fca00078e0004 */
[----:B------:R1:W-:Y:S02]  /*d140*/  @!P1 LDGSTS.E.BYPASS.LTC128B.128 [R10+0xfc00], desc[UR48][R6.64], !P0 ;  /* 0x0fc00000060a9fae */ /* 0x0003e4000c101d70 */
[----:B-1----:R-:W-:-:S05]  /*d150*/  @!P2 LEA R6, P1, R20, R8, 0x1 ;  /* 0x000000081406a211 */ /* 0x002fca00078208ff */
[----:B0-----:R-:W-:-:S04]  /*d160*/  @!P2 IMAD.X R0, RZ, RZ, R0, P1 ;  /* 0x000000ffff00a224 */ /* 0x001fc800008e0600 */
[----:B------:R-:W-:Y:S01]  /*d170*/  @!P2 IMAD.MOV.U32 R7, RZ, RZ, R0 ;  /* 0x000000ffff07a224 */ /* 0x000fe200078e0000 */
[----:B------:R-:W-:-:S04]  /*d180*/  IADD3 R0, R17, 0x90, RZ ;  /* 0x0000009011007810 */ /* 0x000fc80007ffe0ff */
        /* <DEDUP_REMOVED lines=8> */
[----:B------:R0:W-:Y:S02]  /*d210*/  @!P1 LDGSTS.E.BYPASS.LTC128B.128 [R10+0x10c00], desc[UR48][R6.64], !P0 ;  /* 0x10c00000060a9fae */ /* 0x0001e4000c101d70 */
[----:B------:R-:W-:Y:S02]  /*d220*/  ISETP.GE.AND P1, PT, R0, R3, PT ;  /* 0x000000030000720c */ /* 0x000fe40003f26270 */
[----:B------:R-:W-:Y:S04]  /*d230*/  SHFL.IDX PT, R0, R2, 0x2, 0x181f ;  /* 0x00581f0002007f89 */ /* 0x000fe800000e0000 */
[----:B0-----:R-:W0:Y:S07]  /*d240*/  SHFL.IDX PT, R6, R5, 0x2, 0x181f ;  /* 0x00581f0005067f89 */ /* 0x001e2e00000e0000 */
[----:B0-----:R-:W-:-:S05]  /*d250*/  @!P1 LEA R6, P2, R20, R6, 0x1 ;  /* 0x0000000614069211 */ /* 0x001fca00078408ff */
[----:B------:R-:W-:-:S04]  /*d260*/  @!P1 IMAD.X R0, RZ, RZ, R0, P2 ;  /* 0x000000ffff009224 */ /* 0x000fc800010e0600 */
[----:B------:R-:W-:Y:S02]  /*d270*/  @!P1 IMAD.MOV.U32 R7, RZ, RZ, R0 ;  /* 0x000000ffff079224 */ /* 0x000fe400078e0000 */
[----:B------:R0:W1:Y:S04]  /*d280*/  SHFL.IDX PT, R0, R2, 0x3, 0x181f ;  /* 0x00781f0002007f89 */ /* 0x00006800000e0000 */
[----:B------:R0:W-:Y:S02]  /*d290*/  @!P1 LDGSTS.E.BYPASS.LTC128B.128 [R10+0x11400], desc[UR48][R6.64], !P0 ;  /* 0x11400000060a9fae */ /* 0x0001e4000c101d70 */
.L_x_12990:
[----:B0-----:R-:W-:-:S04]  /*d2a0*/  IADD3 R2, R17, 0xb0, RZ ;  /* 0x000000b011027810 */ /* 0x001fc80007ffe0ff */
[----:B------:R-:W-:-:S13]  /*d2b0*/  ISETP.GE.AND P1, PT, R2, R3, PT ;  /* 0x000000030200720c */ /* 0x000fda0003f26270 */
[----:B------:R-:W-:-:S05]  /*d2c0*/  @!P1 LEA R2, P2, R20, R14, 0x1 ;  /* 0x0000000e14029211 */ /* 0x000fca00078408ff */
[----:B-1----:R-:W-:Y:S02]  /*d2d0*/  @!P1 IMAD.X R3, RZ, RZ, R0, P2 ;  /* 0x000000ffff039224 */ /* 0x002fe400010e0600 */
[----:B------:R-:W-:-:S03]  /*d2e0*/  VIADD R0, R22, 0x30800 ;  /* 0x0003080016007836 */ /* 0x000fc60000000000 */
[----:B------:R-:W-:Y:S01]  /*d2f0*/  @!PT LDS RZ, [RZ] ;  /* 0x00000000fffff984 */ /* 0x000fe20000000800 */
[----:B------:R-:W-:Y:S01]  /*d300*/  @!PT LDS RZ, [RZ] ;  /* 0x00000000fffff984 */ /* 0x000fe20000000800 */
[----:B------:R-:W-:Y:S01]  /*d310*/  @!PT LDS RZ, [RZ] ;  /* 0x00000000fffff984 */ /* 0x000fe20000000800 */
[----:B------:R0:W-:Y:S01]  /*d320*/  @!P1 LDGSTS.E.BYPASS.LTC128B.128 [R10+0x11c00], desc[UR48][R2.64], !P0 ;  /* 0x11c00000020a9fae */ /* 0x0001e2000c101d70 */
[----:B------:R-:W-:Y:S01]  /*d330*/  PLOP3.LUT P0, PT, PT, PT, PT, 0x80, 0x0 ;  /* 0x000000000000781c */ /* 0x000fe20003f0f070 */
[----:B------:R-:W-:-:S12]  /*d340*/  NOP ;  /* 0x0000000000007918 */ /* 0x000fd80000000000 */
.L_x_12876:
        /* <DEDUP_REMOVED lines=14> */
[----:B------:R-:W2:Y:S01]  /*d430*/  LDL.LU R4, [R1+0x20] ;  /* 0x0000200001047983 */ /* 0x000ea20000300800 */
[----:B------:R0:W-:Y:S01]  /*d440*/  SYNCS.ARRIVE.TRANS64.A1T0 RZ, [R22+URZ+0x30800], RZ ;  /* 0x030800ff16ff79a7 */ /* 0x0001e2000810003f */
[----:B------:R-:W-:Y:S01]  /*d450*/  BSSY B0, `(.L_x_12877) ;  /* 0x0000004000007945 */ /* 0x000fe20003800000 */
[----:B------:R-:W1:Y:S01]  /*d460*/  SYNCS.PHASECHK.TRANS64.TRYWAIT P0, [R22+URZ+0x30820], R3 ;  /* 0x03082003160075a7 */ /* 0x000e62000800017f */
[----:B--2---:R-:W-:Y:S02]  /*d470*/  ISETP.GE.AND P1, PT, R4, 0xc1, PT ;  /* 0x000000c10400780c */ /* 0x004fe40003f26270 */
[----:B01----:R-:W-:Y:S11]  /*d480*/  @!P0 BRA `(.L_x_12878) ;  /* 0x0000003800ec8947 */ /* 0x003ff60003800000 */
.L_x_12991:
[----:B------:R-:W-:Y:S05]  /*d490*/  BSYNC B0 ;  /* 0x0000000000007941 */ /* 0x000fea0003800000 */
.L_x_12877:
[----:B------:R-:W-:Y:S04]  /*d4a0*/  BSSY B0, `(.L_x_12879) ;  /* 0x000016d000007945 */ /* 0x000fe80003800000 */
[----:B------:R-:W-:Y:S05]  /*d4b0*/  @!P1 BRA `(.L_x_12880) ;  /* 0x0000001400ac9947 */ /* 0x000fea0003800000 */
[----:B------:R-:W2:Y:S01]  /*d4c0*/  LDL R4, [R1+0x10] ;  /* 0x0000100001047983 */ /* 0x000ea20000100800 */
[----:B------:R-:W-:Y:S01]  /*d4d0*/  IMAD.MOV.U32 R2, RZ, RZ, 0x1 ;  /* 0x00000001ff027424 */ /* 0x000fe200078e00ff */
[----:B------:R-:W-:Y:S01]  /*d4e0*/  BSSY B2, `(.L_x_12881) ;  /* 0x000007e000027945 */ /* 0x000fe20003800000 */
[C---:B--2---:R-:W-:Y:S01]  /*d4f0*/  IADD3 R7, -R4.reuse, RZ, RZ ;  /* 0x000000ff04077210 */ /* 0x044fe20007ffe1ff */
        /* <DEDUP_REMOVED lines=16> */
[----:B------:R-:W-:Y:S02]  /*d600*/  MOV R4, R24 ;  /* 0x0000001800047202 */ /* 0x000fe40000000f00 */
[----:B------:R-:W-:-:S04]  /*d610*/  ISETP.NE.U32.AND P0, PT, RZ, UR4, PT ;  /* 0x00000004ff007c0c */ /* 0x000fc8000bf05070 */
[----:B------:R-:W-:-:S13]  /*d620*/  ISETP.NE.AND.EX P0, PT, RZ, UR5, PT, P0 ;  /* 0x00000005ff007c0c */ /* 0x000fda000bf05300 */
[----:B------:R-:W-:Y:S05]  /*d630*/  @!P0 BRA `(.L_x_12885) ;  /* 0x0000000000448947 */ /* 0x000fea0003800000 */
[----:B------:R-:W1:Y:S01]  /*d640*/  LDC R5, c[0x0][0x43c] ;  /* 0x00010f00ff057b82 */ /* 0x000e620000000800 */
        /* <DEDUP_REMOVED lines=16> */
.L_x_12885:
[----:B------:R-:W-:Y:S01]  /*d750*/  IMAD R2, R8, 0x8, R22 ;  /* 0x0000000808027824 */ /* 0x000fe200078e0216 */
[----:B0-----:R-:W-:Y:S01]  /*d760*/  SHF.L.U32 R3, R9, 0x1f, RZ ;  /* 0x0000001f09037819 */ /* 0x001fe200000006ff */
[----:B------:R-:W-:Y:S03]  /*d770*/  BSSY B3, `(.L_x_12886) ;  /* 0x0000003000037945 */ /* 0x000fe60003800000 */
[----:B------:R-:W0:Y:S02]  /*d780*/  SYNCS.PHASECHK.TRANS64.TRYWAIT P0, [R2+URZ+0x30840], R3 ;  /* 0x03084003020075a7 */ /* 0x000e24000800017f */
[----:B0-----:R-:W-:Y:S05]  /*d790*/  @!P0 BRA `(.L_x_12887) ;  /* 0x00000038003c8947 */ /* 0x001fea0003800000 */
.L_x_12992:
[----:B------:R-:W-:Y:S05]  /*d7a0*/  BSYNC B3 ;  /* 0x0000000000037941 */ /* 0x000fea0003800000 */
.L_x_12886:
[----:B-1----:R-:W1:Y:S01]  /*d7b0*/  S2R R5, SR_TID.X ;  /* 0x0000000000057919 */ /* 0x002e620000002100 */
[----:B------:R-:W-:Y:S01]  /*d7c0*/  BSSY B3, `(.L_x_12888) ;  /* 0x000000b000037945 */ /* 0x000fe20003800000 */
[----:B-1----:R-:W-:-:S04]  /*d7d0*/  LOP3.LUT R5, R5, 0x7f, RZ, 0xc0, !PT ;  /* 0x0000007f05057812 */ /* 0x002fc800078ec0ff */
[----:B------:R-:W-:-:S13]  /*d7e0*/  ISETP.NE.AND P1, PT, R5, RZ, PT ;  /* 0x000000ff0500720c */ /* 0x000fda0003f25270 */
        /* <DEDUP_REMOVED lines=8> */
.L_x_12889:
[----:B------:R-:W-:Y:S05]  /*d870*/  BSYNC B3 ;  /* 0x0000000000037941 */ /* 0x000fea0003800000 */
.L_x_12888:
[----:B------:R-:W-:Y:S01]  /*d880*/  IMAD.MOV.U32 R10, RZ, RZ, RZ ;  /* 0x000000ffff0a7224 */ /* 0x000fe200078e00ff */
[----:B------:R-:W-:Y:S01]  /*d890*/  UIADD3 UR4, UP0, UR38, 0x370, URZ ;  /* 0x0000037026047890 */ /* 0x000fe2000ff1e03f */
[----:B0-----:R-:W-:Y:S01]  /*d8a0*/  IMAD R3, R8, 0x6000, R22 ;  /* 0x0000600008037824 */ /* 0x001fe200078e0216 */
[----:B------:R-:W-:Y:S01]  /*d8b0*/  PLOP3.LUT P0, PT, PT, PT, PT, 0x80, 0x0 ;  /* 0x000000000000781c */ /* 0x000fe20003f0f070 */
[----:B------:R-:W-:Y:S01]  /*d8c0*/  VIADD R2, R2, 0x30830 ;  /* 0x0003083002027836 */ /* 0x000fe20000000000 */
[----:B------:R-:W-:Y:S01]  /*d8d0*/  R2UR UR10, R10 ;  /* 0x000000000a0a72ca */ /* 0x000fe200000e0000 */
[----:B------:R-:W-:Y:S01]  /*d8e0*/  VIADD R3, R3, 0x12400 ;  /* 0x0001240003037836 */ /* 0x000fe20000000000 */
[----:B------:R-:W-:Y:S01]  /*d8f0*/  UIADD3.X UR5, URZ, UR39, URZ, UP0, !UPT ;  /* 0x000000273f057290 */ /* 0x000fe200087fe43f */
[----:B------:R-:W-:Y:S01]  /*d900*/  IMAD R5, R6, 0xc0, R28 ;  /* 0x000000c006057824 */ /* 0x000fe200078e021c */
[----:B------:R-:W-:Y:S01]  /*d910*/  UMOV UR6, 0x0 ;  /* 0x0000000000067882 */ /* 0x000fe20000000000 */
[----:B------:R-:W-:-:S10]  /*d920*/  UMOV UR7, 0x14f00000 ;  /* 0x14f0000000077882 */ /* 0x000fd40000000000 */
.L_x_12890:
        /* <DEDUP_REMOVED lines=15> */
.L_x_12993:
[----:B------:R-:W-:Y:S05]  /*da20*/  BSYNC B3 ;  /* 0x0000000000037941 */ /* 0x000fea0003800000 */
.L_x_12891:
[----:B------:R-:W-:Y:S01]  /*da30*/  BSSY B3, `(.L_x_12893) ;  /* 0x000000c000037945 */ /* 0x000fe20003800000 */
[----:B------:R-:W-:Y:S01]  /*da40*/  MOV R12, 0x0 ;  /* 0x00000000000c7802 */ /* 0x000fe20000000f00 */
[----:B------:R-:W-:Y:S02]  /*da50*/  IMAD.MOV.U32 R13, RZ, RZ, 0x14f00000 ;  /* 0x14f00000ff0d7424 */ /* 0x000fe400078e00ff */
        /* <DEDUP_REMOVED lines=9> */
.L_x_12894:
[----:B------:R-:W-:Y:S05]  /*daf0*/  BSYNC B3 ;  /* 0x0000000000037941 */ /* 0x000fea0003800000 */
.L_x_12893:
[----:B------:R-:W-:Y:S01]  /*db00*/  R2UR UR10, R10 ;  /* 0x000000000a0a72ca */ /* 0x000fe200000e0000 */
[C-C-:B0-----:R-:W-:Y:S01]  /*db10*/  IMAD R2, R23.reuse, 0x6000, R22.reuse ;  /* 0x0000600017027824 */ /* 0x141fe200078e0216 */
[----:B------:R-:W-:Y:S01]  /*db20*/  R2UR UR6, R12 ;  /* 0x000000000c0672ca */ /* 0x000fe200000e0000 */
[----:B------:R-:W-:Y:S01]  /*db30*/  IMAD R3, R23, 0x8, R22 ;  /* 0x0000000817037824 */ /* 0x000fe200078e0216 */
[----:B------:R-:W-:Y:S01]  /*db40*/  R2UR UR7, R13 ;  /* 0x000000000d0772ca */ /* 0x000fe200000e0000 */
[----:B------:R-:W-:Y:S01]  /*db50*/  UIADD3 UR4, UP0, UR38, 0x470, URZ ;  /* 0x0000047026047890 */ /* 0x000fe2000ff1e03f */
[----:B------:R-:W-:Y:S01]  /*db60*/  PLOP3.LUT P0, PT, PT, PT, PT, 0x80, 0x0 ;  /* 0x000000000000781c */ /* 0x000fe20003f0f070 */
[----:B------:R-:W-:Y:S01]  /*db70*/  IMAD R5, R27, 0xc0, R28 ;  /* 0x000000c01b057824 */ /* 0x000fe200078e021c */
[----:B------:R-:W-:Y:S01]  /*db80*/  IADD3 R2, R2, 0x400, RZ ;  /* 0x0000040002027810 */ /* 0x000fe20007ffe0ff */
[----:B------:R-:W-:Y:S01]  /*db90*/  VIADD R3, R3, 0x30850 ;  /* 0x0003085003037836 */ /* 0x000fe20000000000 */
[----:B------:R-:W-:-:S12]  /*dba0*/  UIADD3.X UR5, URZ, UR39, URZ, UP0, !UPT ;  /* 0x000000273f057290 */ /* 0x000fd800087fe43f */
.L_x_12895:
        /* <DEDUP_REMOVED lines=12> */
.L_x_12884:
[----:B------:R-:W-:Y:S05]  /*dc70*/  BSYNC B1 ;  /* 0x0000000000017941 */ /* 0x000fea0003800000 */
.L_x_12883:
[----:B------:R-:W2:Y:S01]  /*dc80*/  LDL.LU R2, [R1+0x10] ;  /* 0x0000100001027983 */ /* 0x000ea20000300800 */
[----:B------:R-:W-:Y:S01]  /*dc90*/  MOV R23, R8 ;  /* 0x0000000800177202 */ /* 0x000fe20000000f00 */
[----:B------:R-:W-:Y:S02]  /*dca0*/  IMAD.MOV.U32 R26, RZ, RZ, R9 ;  /* 0x000000ffff1a7224 */ /* 0x000fe400078e0009 */
[----:B--2---:R-:W-:-:S07]  /*dcb0*/  VIADD R6, R2, 0xfffffffd ;  /* 0xfffffffd02067836 */ /* 0x004fce0000000000 */
.L_x_12882:
[----:B------:R-:W-:Y:S05]  /*dcc0*/  BSYNC B2 ;  /* 0x0000000000027941 */ /* 0x000fea0003800000 */
.L_x_12881:
[----:B------:R-:W2:Y:S01]  /*dcd0*/  LDL.LU R2, [R1+0xc] ;  /* 0x00000c0001027983 */ /* 0x000ea20000300800 */
[----:B------:R-:W-:-:S05]  /*dce0*/  IMAD.MOV R7, RZ, RZ, -R7 ;  /* 0x000000ffff077224 */ /* 0x000fca00078e0a07 */
[----:B--2---:R-:W-:-:S13]  /*dcf0*/  ISETP.NE.AND P0, PT, R2, R7, PT ;  /* 0x000000070200720c */ /* 0x004fda0003f05270 */
[----:B------:R-:W-:Y:S05]  /*dd00*/  @!P0 BRA `(.L_x_12880) ;  /* 0x0000000c00988947 */ /* 0x000fea0003800000 */
[----:B------:R-:W-:-:S07]  /*dd10*/  IMAD.MOV.U32 R4, RZ, RZ, R24 ;  /* 0x000000ffff047224 */ /* 0x000fce00078e0018 */
.L_x_12922:
[----:B------:R-:W2:Y:S01]  /*dd20*/  LDL R2, [R1] ;  /* 0x0000000001027983 */ /* 0x000ea20000100800 */
[----:B------:R-:W-:Y:S01]  /*dd30*/  VIADD R7, R23, 0x1 ;  /* 0x0000000117077836 */ /* 0x000fe20000000000 */
[----:B------:R-:W-:Y:S05]  /*dd40*/  YIELD ;  /* 0x0000000000007946 */ /* 0x000fea0003800000 */
[----:B------:R-:W-:Y:S01]  /*dd50*/  ISETP.NE.AND P0, PT, R7, 0x2, PT ;  /* 0x000000020700780c */ /* 0x000fe20003f05270 */
[----:B------:R-:W-:Y:S03]  /*dd60*/  BSSY B1, `(.L_x_12896) ;  /* 0x000006c000017945 */ /* 0x000fe60003800000 */
[----:B0-----:R-:W-:-:S02]  /*dd70*/  SEL R3, RZ, 0x1, P0 ;  /* 0x00000001ff037807 */ /* 0x001fc40000000000 */
        /* <DEDUP_REMOVED lines=26> */
.L_x_12898:
[----:B------:R-:W-:Y:S01]  /*df20*/  IMAD R2, R7, 0x8, R22 ;  /* 0x0000000807027824 */ /* 0x000fe200078e0216 */
[----:B------:R-:W-:Y:S01]  /*df30*/  SHF.L.U32 R3, R8, 0x1f, RZ ;  /* 0x0000001f08037819 */ /* 0x000fe200000006ff */
[----:B------:R-:W-:Y:S03]  /*df40*/  BSSY B2, `(.L_x_12899) ;  /* 0x0000003000027945 */ /* 0x000fe60003800000 */
[----:B------:R-:W1:Y:S02]  /*df50*/  SYNCS.PHASECHK.TRANS64.TRYWAIT P0, [R2+URZ+0x30840], R3 ;  /* 0x03084003020075a7 */ /* 0x000e64000800017f */
[----:B-1----:R-:W-:Y:S05]  /*df60*/  @!P0 BRA `(.L_x_12900) ;  /* 0x0000003000708947 */ /* 0x002fea0003800000 */
.L_x_12994:
[----:B------:R-:W-:Y:S05]  /*df70*/  BSYNC B2 ;  /* 0x0000000000027941 */ /* 0x000fea0003800000 */
.L_x_12899:
        /* <DEDUP_REMOVED lines=12> */
.L_x_12902:
[----:B------:R-:W-:Y:S05]  /*e040*/  BSYNC B2 ;  /* 0x0000000000027941 */ /* 0x000fea0003800000 */
.L_x_12901:
[----:B------:R-:W-:Y:S01]  /*e050*/  IMAD.MOV.U32 R5, RZ, RZ, RZ ;  /* 0x000000ffff057224 */ /* 0x000fe200078e00ff */
[----:B------:R-:W-:Y:S01]  /*e060*/  UIADD3 UR4, UP0, UR38, 0x370, URZ ;  /* 0x0000037026047890 */ /* 0x000fe2000ff1e03f */
[----:B-1----:R-:W-:Y:S01]  /*e070*/  IMAD R3, R7, 0x6000, R22 ;  /* 0x0000600007037824 */ /* 0x002fe200078e0216 */
        /* <DEDUP_REMOVED lines=8> */
.L_x_12903:
        /* <DEDUP_REMOVED lines=15> */
.L_x_12995:
[----:B------:R-:W-:Y:S05]  /*e1f0*/  BSYNC B2 ;  /* 0x0000000000027941 */ /* 0x000fea0003800000 */
.L_x_12904:
[----:B------:R-:W-:Y:S01]  /*e200*/  BSSY B2, `(.L_x_12906) ;  /* 0x000000b000027945 */ /* 0x000fe20003800000 */
[----:B------:R-:W-:Y:S01]  /*e210*/  MOV R2, 0x0 ;  /* 0x0000000000027802 */ /* 0x000fe20000000f00 */
[----:B0-----:R-:W-:Y:S02]  /*e220*/  IMAD.MOV.U32 R3, RZ, RZ, 0x14f00000 ;  /* 0x14f00000ff037424 */ /* 0x001fe400078e00ff */
[----:B------:R-:W-:Y:S05]  /*e230*/  @P1 BRA `(.L_x_12907) ;  /* 0x00000000001c1947 */ /* 0x000fea0003800000 */
[----:B------:R-:W0:Y:S02]  /*e240*/  S2R R11, SR_TID.X ;  /* 0x00000000000b7919 */ /* 0x000e240000002100 */
[----:B0-----:R-:W-:Y:S01]  /*e250*/  LOP3.LUT R12, R11, 0x1f, RZ, 0xc0, !PT ;  /* 0x0000001f0b0c7812 */ /* 0x001fe200078ec0ff */
[----:B------:R-:W-:-:S03]  /*e260*/  IMAD.MOV.U32 R11, RZ, RZ, 0x6000 ;  /* 0x00006000ff0b7424 */ /* 0x000fc600078e00ff */
[----:B------:R-:W-:Y:S01]  /*e270*/  ISETP.NE.AND P0, PT, R12, RZ, PT ;  /* 0x000000ff0c00720c */ /* 0x000fe20003f05270 */
[----:B------:R0:W-:-:S12]  /*e280*/  SYNCS.ARRIVE.TRANS64 RZ, [R10+URZ+0x50], R11 ;  /* 0x0000500b0aff79a7 */ /* 0x0001d8000800003f */
[----:B0-----:R-:W-:Y:S05]  /*e290*/  @!P0 BRA `(.L_x_12907) ;  /* 0x0000000000048947 */ /* 0x001fea0003800000 */
[----:B------:R-:W-:Y:S01]  /*e2a0*/  BPT.TRAP 0x1 ;  /* 0x000000040000795c */ /* 0x000fe20000300000 */
.L_x_12907:
[----:B------:R-:W-:Y:S05]  /*e2b0*/  BSYNC B2 ;  /* 0x0000000000027941 */ /* 0x000fea0003800000 */
.L_x_12906:
        /* <DEDUP_REMOVED lines=10> */
.L_x_12908:
        /* <DEDUP_REMOVED lines=10> */
[----:B------:R-:W-:Y:S01]  /*e400*/  MOV R27, R9 ;  /* 0x00000009001b7202 */ /* 0x000fe20000000f00 */
[----:B------:R-:W-:-:S07]  /*e410*/  IMAD.MOV.U32 R24, RZ, RZ, R4 ;  /* 0x000000ffff187224 */ /* 0x000fce00078e0004 */
.L_x_12897:
[----:B------:R-:W-:Y:S05]  /*e420*/  BSYNC B1 ;  /* 0x0000000000017941 */ /* 0x000fea0003800000 */
.L_x_12896:
        /* <DEDUP_REMOVED lines=20> */
[----:B------:R-:W-:-:S04]  /*e570*/  @P0 SHF.R.U32.HI R2, RZ, R3, R5 ;  /* 0x00000003ff020219 */ /* 0x000fc80000011605 */
[----:B------:R-:W-:-:S05]  /*e580*/  IADD3 R3, -R2, RZ, RZ ;  /* 0x000000ff02037210 */ /* 0x000fca0007ffe1ff */
        /* <DEDUP_REMOVED lines=9> */
.L_x_12911:
[----:B------:R-:W-:Y:S01]  /*e620*/  IMAD R2, R23, 0x8, R22 ;  /* 0x0000000817027824 */ /* 0x000fe200078e0216 */
[----:B------:R-:W-:Y:S01]  /*e630*/  SHF.L.U32 R3, R26, 0x1f, RZ ;  /* 0x0000001f1a037819 */ /* 0x000fe200000006ff */
[----:B------:R-:W-:Y:S03]  /*e640*/  BSSY B2, `(.L_x_12912) ;  /* 0x0000003000027945 */ /* 0x000fe60003800000 */
[----:B------:R-:W1:Y:S02]  /*e650*/  SYNCS.PHASECHK.TRANS64.TRYWAIT P0, [R2+URZ+0x30840], R3 ;  /* 0x03084003020075a7 */ /* 0x000e64000800017f */
[----:B-1----:R-:W-:Y:S05]  /*e660*/  @!P0 BRA `(.L_x_12913) ;  /* 0x0000002800d88947 */ /* 0x002fea0003800000 */
.L_x_12996:
[----:B------:R-:W-:Y:S05]  /*e670*/  BSYNC B2 ;  /* 0x0000000000027941 */ /* 0x000fea0003800000 */
.L_x_12912:
        /* <DEDUP_REMOVED lines=12> */
.L_x_12915:
[----:B------:R-:W-:Y:S05]  /*e740*/  BSYNC B2 ;  /* 0x0000000000027941 */ /* 0x000fea0003800000 */
.L_x_12914:
[----:B------:R-:W-:Y:S01]  /*e750*/  IMAD.MOV.U32 R5, RZ, RZ, RZ ;  /* 0x000000ffff057224 */ /* 0x000fe200078e00ff */
[C---:B-1----:R-:W-:Y:S01]  /*e760*/  LEA R3, R23.reuse, R0, 0x3 ;  /* 0x0000000017037211 */ /* 0x042fe200078e18ff */
[----:B------:R-:W-:Y:S01]  /*e770*/  IMAD R2, R23, 0x6000, R22 ;  /* 0x0000600017027824 */ /* 0x000fe200078e0216 */
[----:B------:R-:W-:Y:S01]  /*e780*/  UIADD3 UR4, UP0, UR38, 0x370, URZ ;  /* 0x0000037026047890 */ /* 0x000fe2000ff1e03f */
[----:B------:R-:W-:Y:S01]  /*e790*/  PLOP3.LUT P0, PT, PT, PT, PT, 0x80, 0x0 ;  /* 0x000000000000781c */ /* 0x000fe20003f0f070 */
[----:B------:R-:W-:Y:S01]  /*e7a0*/  IMAD R10, R9, 0xc0, R28 ;  /* 0x000000c0090a7824 */ /* 0x000fe200078e021c */
[----:B------:R-:W-:Y:S01]  /*e7b0*/  R2UR UR10, R5 ;  /* 0x00000000050a72ca */ /* 0x000fe200000e0000 */
[----:B------:R-:W-:Y:S01]  /*e7c0*/  VIADD R2, R2, 0x12400 ;  /* 0x0001240002027836 */ /* 0x000fe20000000000 */
[----:B------:R-:W-:Y:S01]  /*e7d0*/  UIADD3.X UR5, URZ, UR39, URZ, UP0, !UPT ;  /* 0x000000273f057290 */ /* 0x000fe200087fe43f */
[----:B------:R-:W-:Y:S01]  /*e7e0*/  VIADD R3, R3, 0x30 ;  /* 0x0000003003037836 */ /* 0x000fe20000000000 */
[----:B------:R-:W-:Y:S01]  /*e7f0*/  UMOV UR6, 0x0 ;  /* 0x0000000000067882 */ /* 0x000fe20000000000 */
[----:B------:R-:W-:-:S10]  /*e800*/  UMOV UR7, 0x14f00000 ;  /* 0x14f0000000077882 */ /* 0x000fd40000000000 */
.L_x_12916:
        /* <DEDUP_REMOVED lines=15> */
.L_x_12997:
[----:B------:R-:W-:Y:S05]  /*e900*/  BSYNC B2 ;  /* 0x0000000000027941 */ /* 0x000fea0003800000 */
.L_x_12917:
[----:B------:R-:W-:Y:S01]  /*e910*/  BSSY B2, `(.L_x_12919) ;  /* 0x000000b000027945 */ /* 0x000fe20003800000 */
[----:B------:R-:W-:Y:S01]  /*e920*/  IMAD.MOV.U32 R2, RZ, RZ, 0x0 ;  /* 0x00000000ff027424 */ /* 0x000fe200078e00ff */
[----:B0-----:R-:W-:Y:S02]  /*e930*/  MOV R3, 0x14f00000 ;  /* 0x14f0000000037802 */ /* 0x001fe40000000f00 */
        /* <DEDUP_REMOVED lines=8> */
.L_x_12920:
[----:B------:R-:W-:Y:S05]  /*e9c0*/  BSYNC B2 ;  /* 0x0000000000027941 */ /* 0x000fea0003800000 */
.L_x_12919:
[----:B------:R-:W-:Y:S01]  /*e9d0*/  R2UR UR10, R5 ;  /* 0x00000000050a72ca */ /* 0x000fe200000e0000 */
[----:B------:R-:W-:Y:S01]  /*e9e0*/  UIADD3 UR4, UP0, UR38, 0x470, URZ ;  /* 0x0000047026047890 */ /* 0x000fe2000ff1e03f */
[----:B------:R-:W-:Y:S01]  /*e9f0*/  R2UR UR6, R2 ;  /* 0x00000000020672ca */ /* 0x000fe200000e0000 */
[----:B------:R-:W-:Y:S01]  /*ea00*/  IMAD R2, R7, 0x6000, R22 ;  /* 0x0000600007027824 */ /* 0x000fe200078e0216 */
[----:B------:R-:W-:Y:S01]  /*ea10*/  R2UR UR7, R3 ;  /* 0x00000000030772ca */ /* 0x000fe200000e0000 */
[----:B------:R-:W-:Y:S01]  /*ea20*/  IMAD R3, R27, 0xc0, R28 ;  /* 0x000000c01b037824 */ /* 0x000fe200078e021c */
[----:B------:R-:W-:Y:S01]  /*ea30*/  PLOP3.LUT P0, PT, PT, PT, PT, 0x80, 0x0 ;  /* 0x000000000000781c */ /* 0x000fe20003f0f070 */
[----:B------:R-:W-:Y:S01]  /*ea40*/  VIADD R8, R8, 0x50 ;  /* 0x0000005008087836 */ /* 0x000fe20000000000 */
[----:B------:R-:W-:Y:S01]  /*ea50*/  UIADD3.X UR5, URZ, UR39, URZ, UP0, !UPT ;  /* 0x000000273f057290 */ /* 0x000fe200087fe43f */
[----:B------:R-:W-:-:S11]  /*ea60*/  VIADD R2, R2, 0x400 ;  /* 0x0000040002027836 */ /* 0x000fd60000000000 */
.L_x_12921:
        /* <DEDUP_REMOVED lines=12> */
.L_x_12910:
[----:B------:R-:W-:Y:S05]  /*eb30*/  BSYNC B1 ;  /* 0x0000000000017941 */ /* 0x000fea0003800000 */
.L_x_12909:
[C---:B------:R-:W-:Y:S01]  /*eb40*/  ISETP.GT.AND P0, PT, R6.reuse, 0x1, PT ;  /* 0x000000010600780c */ /* 0x040fe20003f04270 */
[----:B------:R-:W-:-:S12]  /*eb50*/  VIADD R6, R6, 0xfffffffe ;  /* 0xfffffffe06067836 */ /* 0x000fd80000000000 */
[----:B------:R-:W-:Y:S05]  /*eb60*/  @P0 BRA `(.L_x_12922) ;  /* 0xfffffff0006c0947 */ /* 0x000fea000383ffff */
.L_x_12880:
[----:B------:R-:W-:Y:S05]  /*eb70*/  BSYNC B0 ;  /* 0x0000000000007941 */ /* 0x000fea0003800000 */
.L_x_12879:
        /* <DEDUP_REMOVED lines=17> */
.L_x_12924:
[----:B------:R-:W-:Y:S05]  /*ec90*/  BSYNC B0 ;  /* 0x0000000000007941 */ /* 0x000fea0003800000 */
.L_x_12923:
        /* <DEDUP_REMOVED lines=10> */
.L_x_12998:
[----:B------:R-:W-:Y:S05]  /*ed40*/  BSYNC B1 ;  /* 0x0000000000017941 */ /* 0x000fea0003800000 */
.L_x_12927:
        /* <DEDUP_REMOVED lines=9> */
.L_x_12930:
[----:B------:R-:W-:Y:S05]  /*ede0*/  BSYNC B1 ;  /* 0x0000000000017941 */ /* 0x000fea0003800000 */
.L_x_12929:
[----:B0-----:R-:W-:Y:S01]  /*edf0*/  IMAD R0, R23, 0x6000, R22 ;  /* 0x0000600017007824 */ /* 0x001fe200078e0216 */
[----:B------:R-:W-:Y:S01]  /*ee00*/  UIADD3 UR4, UP0, UR38, 0x470, URZ ;  /* 0x0000047026047890 */ /* 0x000fe2000ff1e03f */
[----:B------:R-:W-:Y:S01]  /*ee10*/  PLOP3.LUT P0, PT, PT, PT, PT, 0x80, 0x0 ;  /* 0x000000000000781c */ /* 0x000fe20003f0f070 */
[----:B------:R-:W-:Y:S01]  /*ee20*/  IMAD R28, R27, 0xc0, R28 ;  /* 0x000000c01b1c7824 */ /* 0x000fe200078e021c */
[----:B------:R-:W-:Y:S01]  /*ee30*/  UMOV UR6, 0x0 ;  /* 0x0000000000067882 */ /* 0x000fe20000000000 */
[----:B------:R-:W-:Y:S01]  /*ee40*/  VIADD R2, R3, 0x30850 ;  /* 0x0003085003027836 */ /* 0x000fe20000000000 */
[----:B------:R-:W-:Y:S01]  /*ee50*/  IADD3 R0, R0, 0x400, RZ ;  /* 0x0000040000007810 */ /* 0x000fe20007ffe0ff */
[----:B------:R-:W-:Y:S01]  /*ee60*/  UIADD3.X UR5, URZ, UR39, URZ, UP0, !UPT ;  /* 0x000000273f057290 */ /* 0x000fe200087fe43f */
[----:B------:R-:W-:Y:S01]  /*ee70*/  UMOV UR7, 0x14f00000 ;  /* 0x14f0000000077882 */ /* 0x000fe20000000000 */
[----:B------:R-:W-:-:S10]  /*ee80*/  UMOV UR10, URZ ;  /* 0x0000003f000a7c82 */ /* 0x000fd40008000000 */
.L_x_12931:
        /* <DEDUP_REMOVED lines=10> */
.L_x_12926:
[----:B------:R-:W-:Y:S05]  /*ef30*/  BSYNC B0 ;  /* 0x0000000000007941 */ /* 0x000fea0003800000 */
.L_x_12925:
[----:B------:R-:W-:-:S05]  /*ef40*/  VIADD R23, R23, 0x1 ;  /* 0x0000000117177836 */ /* 0x000fca0000000000 */
[----:B------:R-:W-:-:S04]  /*ef50*/  ISETP.NE.AND P0, PT, R23, 0x2, PT ;  /* 0x000000021700780c */ /* 0x000fc80003f05270 */
[----:B0-----:R-:W-:Y:S02]  /*ef60*/  SEL R3, RZ, 0x1, P0 ;  /* 0x00000001ff037807 */ /* 0x001fe40000000000 */
[----:B------:R-:W-:Y:S02]  /*ef70*/  SEL R23, R23, RZ, P0 ;  /* 0x000000ff17177207 */ /* 0x000fe40000000000 */
[----:B------:R-:W-:-:S07]  /*ef80*/  LOP3.LUT R26, R26, R3, RZ, 0x3c, !PT ;  /* 0x000000031a1a7212 */ /* 0x000fce00078e3cff */
.L_x_12861:
[----:B------:R-:W-:Y:S05]  /*ef90*/  BSYNC B7 ;  /* 0x0000000000077941 */ /* 0x000fea0003800000 */
.L_x_12859:
        /* <DEDUP_REMOVED lines=12> */
.L_x_12932:
[----:B------:R-:W0:Y:S01]  /*f060*/  S2R R0, SR_TID.X ;  /* 0x0000000000007919 */ /* 0x000e220000002100 */
[----:B------:R-:W-:Y:S01]  /*f070*/  UMOV UR4, 0xffffffff ;  /* 0xffffffff00047882 */ /* 0x000fe20000000000 */
[----:B0-----:R-:W-:-:S04]  /*f080*/  LOP3.LUT R8, R0, 0x1f, RZ, 0xc0, !PT ;  /* 0x0000001f00087812 */ /* 0x001fc800078ec0ff */
[----:B------:R-:W-:Y:S01]  /*f090*/  ISETP.NE.AND P0, PT, R8, 0x1f, PT ;  /* 0x0000001f0800780c */ /* 0x000fe20003f05270 */
[----:B------:R-:W-:-:S12]  /*f0a0*/  BRA.DIV UR4, `(.L_x_12934) ;  /* 0x0000002204847947 */ /* 0x000fd8000b800000 */
[----:B------:R-:W-:Y:S01]  /*f0b0*/  IMAD.IADD R5, R19, 0x1, R8 ;  /* 0x0000000113057824 */ /* 0x000fe200078e0208 */
[----:B------:R-:W-:-:S04]  /*f0c0*/  ULDC UR4, c[0x0][0xc3c] ;  /* 0x00030f0000047ab9 */ /* 0x000fc80000000800 */
        /* <DEDUP_REMOVED lines=9> */
[----:B------:R-:W-:Y:S01]  /*f160*/  ISETP.GE.U32.AND P5, PT, R8, 0x10, PT ;  /* 0x000000100800780c */ /* 0x000fe20003fa6070 */
[----:B------:R-:W-:Y:S01]  /*f170*/  SHFL.IDX PT, R4, R16, 0x1, 0x1f ;  /* 0x00201f0010047f89 */ /* 0x000fe200000e0000 */
[----:B--2---:R-:W-:-:S02]  /*f180*/  @!P1 MOV R5, R2 ;  /* 0x0000000200059202 */ /* 0x004fc40000000f00 */
        /* <DEDUP_REMOVED lines=16> */
[----:B------:R0:W1:Y:S02]  /*f290*/  SHFL.IDX PT, R14, R2, 0x1f, 0x1f ;  /* 0x03e01f00020e7f89 */ /* 0x00006400000e0000 */
.L_x_13008:
[----:B------:R-:W-:Y:S02]  /*f2a0*/  ULDC UR4, c[0x0][0xc38] ;  /* 0x00030e0000047ab9 */ /* 0x000fe40000000800 */
[----:B------:R-:W-:-:S04]  /*f2b0*/  IMAD.U32 R7, RZ, RZ, UR4 ;  /* 0x00000004ff077e24 */ /* 0x000fc8000f8e00ff */
[----:B-1----:R-:W-:-:S04]  /*f2c0*/  IMAD R14, R14, R7, RZ ;  /* 0x000000070e0e7224 */ /* 0x002fc800078e02ff */
[----:B------:R-:W-:-:S05]  /*f2d0*/  IMAD.IADD R9, R4, 0x1, R14 ;  /* 0x0000000104097824 */ /* 0x000fca00078e020e */
[----:B------:R-:W-:-:S13]  /*f2e0*/  ISETP.GT.AND P6, PT, R9, R0, PT ;  /* 0x000000000900720c */ /* 0x000fda0003fc4270 */
[----:B------:R-:W-:Y:S05]  /*f2f0*/  @P6 BRA `(.L_x_12935) ;  /* 0x00000000009c6947 */ /* 0x000fea0003800000 */
.L_x_12940:
[----:B0-----:R-:W0:Y:S01]  /*f300*/  LDC R2, c[0x0][0xc3c] ;  /* 0x00030f00ff027b82 */ /* 0x001e220000000800 */
[----:B------:R-:W-:-:S05]  /*f310*/  VIADD R19, R19, 0x1f ;  /* 0x0000001f13137836 */ /* 0x000fca0000000000 */
[----:B0-----:R-:W-:-:S13]  /*f320*/  ISETP.GE.AND P6, PT, R19, R2, PT ;  /* 0x000000021300720c */ /* 0x001fda0003fc6270 */
[----:B------:R-:W-:Y:S05]  /*f330*/  @P6 BRA `(.L_x_12936) ;  /* 0x0000000400446947 */ /* 0x000fea0003800000 */
[----:B------:R-:W0:Y:S01]  /*f340*/  S2R R3, SR_TID.X ;  /* 0x0000000000037919 */ /* 0x000e220000002100 */
[----:B------:R-:W-:Y:S01]  /*f350*/  BSSY B0, `(.L_x_12937) ;  /* 0x0000009000007945 */ /* 0x000fe20003800000 */
[----:B------:R-:W-:Y:S02]  /*f360*/  MOV R5, RZ ;  /* 0x000000ff00057202 */ /* 0x000fe40000000f00 */
[----:B0-----:R-:W-:-:S05]  /*f370*/  LOP3.LUT R3, R3, 0x1f, RZ, 0xc0, !PT ;  /* 0x0000001f03037812 */ /* 0x001fca00078ec0ff */
[----:B------:R-:W-:-:S05]  /*f380*/  IMAD.IADD R7, R19, 0x1, R3 ;  /* 0x0000000113077824 */ /* 0x000fca00078e0203 */
[----:B------:R-:W-:-:S13]  /*f390*/  ISETP.GE.OR P6, PT, R7, R2, !P0 ;  /* 0x000000020700720c */ /* 0x000fda00047c6670 */
[----:B------:R-:W-:Y:S05]  /*f3a0*/  @P6 BRA `(.L_x_12938) ;  /* 0x00000000000c6947 */ /* 0x000fea0003800000 */
[----:B------:R-:W0:Y:S02]  /*f3b0*/  LDC.64 R2, c[0x0][0xc80] ;  /* 0x00032000ff027b82 */ /* 0x000e240000000a00 */
[----:B0-----:R-:W-:-:S05]  /*f3c0*/  IMAD.WIDE R2, R7, 0x4, R2 ;  /* 0x0000000407027825 */ /* 0x001fca00078e0202 */
[----:B------:R0:W5:Y:S02]  /*f3d0*/  LDG.E R5, desc[UR48][R2.64] ;  /* 0x0000003002057981 */ /* 0x000164000c1e1900 */
.L_x_12938:
[----:B------:R-:W-:Y:S05]  /*f3e0*/  BSYNC B0 ;  /* 0x0000000000007941 */ /* 0x000fea0003800000 */
.L_x_12937:
        /* <DEDUP_REMOVED lines=18> */
.L_x_13016:
[----:B------:R-:W-:Y:S02]  /*f510*/  ULDC UR4, c[0x0][0xc38] ;  /* 0x00030e0000047ab9 */ /* 0x000fe40000000800 */
[----:B------:R-:W-:-:S04]  /*f520*/  IMAD.U32 R7, RZ, RZ, UR4 ;  /* 0x00000004ff077e24 */ /* 0x000fc8000f8e00ff */
[----:B-1----:R-:W-:-:S04]  /*f530*/  IMAD R14, R14, R7, RZ ;  /* 0x000000070e0e7224 */ /* 0x002fc800078e02ff */
[----:B------:R-:W-:-:S05]  /*f540*/  IMAD.IADD R9, R14, 0x1, R9 ;  /* 0x000000010e097824 */ /* 0x000fca00078e0209 */
[----:B------:R-:W-:-:S13]  /*f550*/  ISETP.GT.AND P6, PT, R9, R0, PT ;  /* 0x000000000900720c */ /* 0x000fda0003fc4270 */
[----:B------:R-:W-:Y:S05]  /*f560*/  @!P6 BRA `(.L_x_12940) ;  /* 0xfffffffc0064e947 */ /* 0x000fea000383ffff */
.L_x_12935:
        /* <DEDUP_REMOVED lines=8> */
.L_x_13020:
[----:B------:R-:W-:Y:S01]  /*f5f0*/  ISETP.NE.AND P0, PT, R3, RZ, PT ;  /* 0x000000ff0300720c */ /* 0x000fe20003f05270 */
[----:B------:R-:W-:-:S12]  /*f600*/  IMAD.MOV.U32 R14, RZ, RZ, RZ ;  /* 0x000000ffff0e7224 */ /* 0x000fd800078e00ff */
[----:B------:R-:W-:Y:S05]  /*f610*/  @!P0 BRA `(.L_x_12942) ;  /* 0x0000000000108947 */ /* 0x000fea0003800000 */
[----:B------:R-:W-:Y:S01]  /*f620*/  UMOV UR4, 0xffffffff ;  /* 0xffffffff00047882 */ /* 0x000fe20000000000 */
[----:B------:R-:W-:Y:S02]  /*f630*/  IADD3 R12, R4, -0x1, RZ ;  /* 0xffffffff040c7810 */ /* 0x000fe40007ffe0ff */
[----:B------:R-:W-:Y:S05]  /*f640*/  BRA.DIV UR4, `(.L_x_12943) ;  /* 0x0000002604447947 */ /* 0x000fea000b800000 */
[----:B------:R3:W4:Y:S02]  /*f650*/  SHFL.IDX PT, R14, R2, R12, 0x1f ;  /* 0x00001f0c020e7589 */ /* 0x00072400000e0000 */
.L_x_12942:
[----:B--2---:R-:W-:Y:S01]  /*f660*/  IABS R6, R5 ;  /* 0x0000000500067213 */ /* 0x004fe20000000000 */
[----:B----4-:R-:W-:Y:S02]  /*f670*/  IMAD R16, R14, R7, R16 ;  /* 0x000000070e107224 */ /* 0x010fe400078e0210 */
[----:B------:R-:W-:Y:S01]  /*f680*/  IMAD.IADD R19, R4, 0x1, R19 ;  /* 0x0000000104137824 */ /* 0x000fe200078e0213 */
[----:B------:R-:W2:Y:S01]  /*f690*/  I2F.RP R8, R6 ;  /* 0x0000000600087306 */ /* 0x000ea20000209400 */
[----:B------:R-:W-:-:S07]  /*f6a0*/  IMAD.IADD R0, R0, 0x1, -R16 ;  /* 0x0000000100007824 */ /* 0x000fce00078e0a10 */
[----:B--2---:R-:W0:Y:S02]  /*f6b0*/  MUFU.RCP R8, R8 ;  /* 0x0000000800087308 */ /* 0x004e240000001000 */
[----:B0--3--:R-:W-:-:S06]  /*f6c0*/  VIADD R2, R8, 0xffffffe ;  /* 0x0ffffffe08027836 */ /* 0x009fcc0000000000 */
[----:B------:R0:W2:Y:S02]  /*f6d0*/  F2I.FTZ.U32.TRUNC.NTZ R3, R2 ;  /* 0x0000000200037305 */ /* 0x0000a4000021f000 */
[----:B0-----:R-:W-:Y:S02]  /*f6e0*/  IMAD.MOV.U32 R2, RZ, RZ, RZ ;  /* 0x000000ffff027224 */ /* 0x001fe400078e00ff */
[----:B--2---:R-:W-:-:S04]  /*f6f0*/  IMAD.MOV R7, RZ, RZ, -R3 ;  /* 0x000000ffff077224 */ /* 0x004fc800078e0a03 */
[----:B------:R-:W-:-:S04]  /*f700*/  IMAD R7, R7, R6, RZ ;  /* 0x0000000607077224 */ /* 0x000fc800078e02ff */
[----:B------:R-:W-:Y:S01]  /*f710*/  IMAD.HI.U32 R3, R3, R7, R2 ;  /* 0x0000000703037227 */ /* 0x000fe200078e0002 */
[----:B------:R-:W-:Y:S02]  /*f720*/  IABS R7, R5 ;  /* 0x0000000500077213 */ /* 0x000fe40000000000 */
[----:B------:R-:W-:Y:S02]  /*f730*/  IABS R2, R0 ;  /* 0x0000000000027213 */ /* 0x000fe40000000000 */
[----:B------:R-:W-:-:S03]  /*f740*/  IADD3 R7, RZ, -R7, RZ ;  /* 0x80000007ff077210 */ /* 0x000fc60007ffe0ff */
        /* <DEDUP_REMOVED lines=11> */
[----:B------:R-:W-:-:S04]  /*f800*/  @!P1 LOP3.LUT R3, RZ, R5, RZ, 0x33, !PT ;  /* 0x00000005ff039212 */ /* 0x000fc800078e33ff */
[----:B------:R-:W-:Y:S01]  /*f810*/  IADD3 R17, -R3, RZ, RZ ;  /* 0x000000ff03117210 */ /* 0x000fe20007ffe1ff */
[----:B------:R-:W-:-:S04]  /*f820*/  IMAD.MOV.U32 R18, RZ, RZ, R3 ;  /* 0x000000ffff127224 */ /* 0x000fc800078e0003 */
[----:B------:R-:W-:Y:S01]  /*f830*/  IMAD R17, R5, R17, R0 ;  /* 0x0000001105117224 */ /* 0x000fe200078e0200 */
[----:B------:R-:W-:Y:S06]  /*f840*/  BRA `(.L_x_12944) ;  /* 0x00000000001c7947 */ /* 0x000fec0003800000 */
.L_x_12936:
[----:B------:R-:W-:Y:S01]  /*f850*/  UMOV UR4, URZ ;  /* 0x0000003f00047c82 */ /* 0x000fe20008000000 */
[----:B------:R-:W-:Y:S01]  /*f860*/  UMOV UR5, URZ ;  /* 0x0000003f00057c82 */ /* 0x000fe20008000000 */
[----:B------:R-:W-:Y:S01]  /*f870*/  ULDC UR6, c[0x0][0xc3c] ;  /* 0x00030f0000067ab9 */ /* 0x000fe20000000800 */
[----:B------:R-:W-:Y:S01]  /*f880*/  IMAD.MOV.U32 R16, RZ, RZ, R0 ;  /* 0x000000ffff107224 */ /* 0x000fe200078e0000 */
[----:B------:R-:W-:Y:S01]  /*f890*/  MOV R18, UR5 ;  /* 0x0000000500127c02 */ /* 0x000fe20008000f00 */
[----:B------:R-:W-:Y:S02]  /*f8a0*/  IMAD.U32 R17, RZ, RZ, UR4 ;  /* 0x00000004ff117e24 */ /* 0x000fe4000f8e00ff */
[----:B------:R-:W-:-:S07]  /*f8b0*/  IMAD.U32 R19, RZ, RZ, UR6 ;  /* 0x00000006ff137e24 */ /* 0x000fce000f8e00ff */
.L_x_12944:
[----:B------:R-:W0:Y:S01]  /*f8c0*/  S2R R0, SR_TID.X ;  /* 0x0000000000007919 */ /* 0x000e220000002100 */
[----:B------:R-:W-:Y:S05]  /*f8d0*/  WARPSYNC.ALL ;  /* 0x0000000000007948 */ /* 0x000fea0003800000 */
[----:B------:R-:W-:Y:S01]  /*f8e0*/  BAR.SYNC.DEFER_BLOCKING 0x4, 0x200 ;  /* 0x0108000000007b1d */ /* 0x000fe20000010000 */
[----:B0-----:R-:W-:-:S04]  /*f8f0*/  LOP3.LUT R0, R0, 0x1f, RZ, 0xc0, !PT ;  /* 0x0000001f00007812 */ /* 0x001fc800078ec0ff */
[----:B------:R-:W-:-:S13]  /*f900*/  ISETP.NE.AND P0, PT, R0, RZ, PT ;  /* 0x000000ff0000720c */ /* 0x000fda0003f05270 */
[----:B------:R-:W0:Y:S01]  /*f910*/  @!P0 S2R R3, SR_CgaCtaId ;  /* 0x0000000000038919 */ /* 0x000e220000008800 */
[----:B------:R-:W-:-:S04]  /*f920*/  @!P0 MOV R0, 0x400 ;  /* 0x0000040000008802 */ /* 0x000fc80000000f00 */
[----:B0-----:R-:W-:-:S05]  /*f930*/  @!P0 LEA R22, R3, R0, 0x18 ;  /* 0x0000000003168211 */ /* 0x001fca00078ec0ff */
[----:B------:R3:W-:Y:S01]  /*f940*/  @!P0 STS.128 [R22+0x308d0], R16 ;  /* 0x0308d01016008388 */ /* 0x0007e20000000c00 */
[----:B------:R-:W-:Y:S06]  /*f950*/  BAR.ARV 0x5, 0x200 ;  /* 0x0148000000007b1d */ /* 0x000fec0000002000 */
.L_x_12933:
[----:B------:R-:W-:Y:S02]  /*f960*/  ULDC UR4, c[0x0][0xc3c] ;  /* 0x00030f0000047ab9 */ /* 0x000fe40000000800 */
[----:B--2---:R-:W-:-:S13]  /*f970*/  ISETP.GE.AND P0, PT, R19, UR4, PT ;  /* 0x0000000413007c0c */ /* 0x004fda000bf06270 */
[----:B------:R-:W-:Y:S05]  /*f980*/  @!P0 BRA `(.L_x_12945) ;  /* 0xffffffbc00008947 */ /* 0x000fea000383ffff */
[----:B------:R-:W-:Y:S05]  /*f990*/  BSYNC B8 ;  /* 0x0000000000087941 */ /* 0x000fea0003800000 */
.L_x_12855:
        /* <DEDUP_REMOVED lines=12> */
.L_x_13023:
[----:B------:R-:W-:Y:S05]  /*fa60*/  BSYNC B0 ;  /* 0x0000000000007941 */ /* 0x000fea0003800000 */
.L_x_12946:
[----:B------:R-:W-:-:S03]  /*fa70*/  UMOV UR4, 0xffffffff ;  /* 0xffffffff00047882 */ /* 0x000fc60000000000 */
[----:B------:R-:W-:Y:S05]  /*fa80*/  BRA.DIV UR4, `(.L_x_12948) ;  /* 0x00000022046c7947 */ /* 0x000fea000b800000 */
[----:B0-----:R-:W0:Y:S02]  /*fa90*/  S2R R0, SR_TID.X ;  /* 0x0000000000007919 */ /* 0x001e240000002100 */
[----:B0-----:R-:W-:-:S04]  /*faa0*/  SHF.R.U32.HI R0, RZ, 0x5, R0 ;  /* 0x00000005ff007819 */ /* 0x001fc80000011600 */
[----:B------:R-:W-:-:S05]  /*fab0*/  LOP3.LUT R0, R0, 0x3, RZ, 0xc0, !PT ;  /* 0x0000000300007812 */ /* 0x000fca00078ec0ff */
[----:B------:R0:W2:Y:S02]  /*fac0*/  SHFL.IDX PT, R14, R0, RZ, 0x1f ;  /* 0x00001fff000e7589 */ /* 0x0000a400000e0000 */
.L_x_13026:
[----:B--2---:R-:W-:Y:S01]  /*fad0*/  ISETP.NE.AND P0, PT, R14, RZ, PT ;  /* 0x000000ff0e00720c */ /* 0x004fe20003f05270 */
[----:B------:R-:W-:-:S12]  /*fae0*/  BSSY B0, `(.L_x_12949) ;  /* 0x0000024000007945 */ /* 0x000fd80003800000 */
[----:B------:R-:W-:Y:S05]  /*faf0*/  @P0 BRA `(.L_x_12950) ;  /* 0x0000000000880947 */ /* 0x000fea0003800000 */
[----:B------:R-:W-:-:S03]  /*fb00*/  UMOV UR4, 0xffffffff ;  /* 0xffffffff00047882 */ /* 0x000fc60000000000 */
[----:B------:R-:W-:Y:S05]  /*fb10*/  BRA.DIV UR4, `(.L_x_12951) ;  /* 0x00000022047c7947 */ /* 0x000fea000b800000 */
[----:B------:R-:W-:-:S13]  /*fb20*/  ELECT P6, URZ, PT ;  /* 0x00000000003f782f */ /* 0x000fda00038c0000 */
.L_x_13029:
[----:B------:R-:W-:Y:S05]  /*fb30*/  @!P6 BRA `(.L_x_12950) ;  /* 0x000000000078e947 */ /* 0x000fea0003800000 */
[----:B------:R-:W-:-:S06]  /*fb40*/  ULOP3.LUT UR4, UR36, 0x2, URZ, 0xfc, !UPT ;  /* 0x0000000224047892 */ /* 0x000fcc000f8efc3f */
[----:B0-----:R-:W-:-:S05]  /*fb50*/  IMAD.U32 R0, RZ, RZ, UR4 ;  /* 0x00000004ff007e24 */ /* 0x001fca000f8e00ff */
[----:B------:R-:W-:-:S13]  /*fb60*/  ISETP.NE.AND P2, PT, R0, 0x3, PT ;  /* 0x000000030000780c */ /* 0x000fda0003f45270 */
[----:B------:R-:W-:Y:S05]  /*fb70*/  @!P2 BRA `(.L_x_12952) ;  /* 0x000000000004a947 */ /* 0x000fea0003800000 */
[----:B------:R-:W-:Y:S01]  /*fb80*/  BPT.TRAP 0x1 ;  /* 0x000000040000795c */ /* 0x000fe20000300000 */
.L_x_12952:
[----:B------:R-:W-:Y:S01]  /*fb90*/  IADD3 R0, R9, 0x30840, RZ ;  /* 0x0003084009007810 */ /* 0x000fe20007ffe0ff */
[----:B------:R-:W-:Y:S01]  /*fba0*/  VIADD R2, R23, 0x1 ;  /* 0x0000000117027836 */ /* 0x000fe20000000000 */
[----:B-1----:R-:W-:-:S03]  /*fbb0*/  SHF.L.U32 R4, R26, 0x1f, RZ ;  /* 0x0000001f1a047819 */ /* 0x002fc600000006ff */
[----:B------:R-:W-:Y:S01]  /*fbc0*/  IMAD R5, R23, 0x8, R0 ;  /* 0x0000000817057824 */ /* 0x000fe200078e0200 */
[----:B------:R-:W-:-:S03]  /*fbd0*/  ISETP.NE.AND P1, PT, R2, 0x2, PT ;  /* 0x000000020200780c */ /* 0x000fc60003f25270 */
[----:B------:R-:W0:Y:S01]  /*fbe0*/  SYNCS.PHASECHK.TRANS64.TRYWAIT P0, [R5+URZ], R4 ;  /* 0x00000004050075a7 */ /* 0x000e22000800017f */
[----:B------:R-:W-:Y:S02]  /*fbf0*/  SEL R3, RZ, 0x1, P1 ;  /* 0x00000001ff037807 */ /* 0x000fe40000800000 */
[----:B------:R-:W-:Y:S02]  /*fc00*/  SEL R7, R2, RZ, P1 ;  /* 0x000000ff02077207 */ /* 0x000fe40000800000 */
[----:B------:R-:W-:-:S03]  /*fc10*/  LOP3.LUT R2, R26, R3, RZ, 0x3c, !PT ;  /* 0x000000031a027212 */ /* 0x000fc600078e3cff */
[----:B------:R-:W-:Y:S01]  /*fc20*/  IMAD R3, R7, 0x8, R0 ;  /* 0x0000000807037824 */ /* 0x000fe200078e0200 */
[----:B------:R-:W-:Y:S01]  /*fc30*/  SHF.L.U32 R2, R2, 0x1f, RZ ;  /* 0x0000001f02027819 */ /* 0x000fe200000006ff */
[----:B0-----:R-:W-:Y:S06]  /*fc40*/  @!P0 BRA `(.L_x_12953) ;  /* 0x0000002000508947 */ /* 0x001fec0003800000 */
.L_x_13030:
[----:B------:R-:W1:Y:S02]  /*fc50*/  SYNCS.PHASECHK.TRANS64.TRYWAIT P0, [R3+URZ], R2 ;  /* 0x00000002030075a7 */ /* 0x000e64000800017f */
[----:B-1----:R-:W-:Y:S05]  /*fc60*/  @!P0 BRA `(.L_x_12954) ;  /* 0x00000020005c8947 */ /* 0x002fea0003800000 */
.L_x_13031:
[----:B------:R-:W-:Y:S05]  /*fc70*/  @!P2 BRA `(.L_x_12955) ;  /* 0x000000000004a947 */ /* 0x000fea0003800000 */
[----:B------:R-:W-:Y:S01]  /*fc80*/  BPT.TRAP 0x1 ;  /* 0x000000040000795c */ /* 0x000fe20000300000 */
.L_x_12955:
[----:B------:R-:W-:-:S05]  /*fc90*/  VIADD R0, R9, 0x30860 ;  /* 0x0003086009007836 */ /* 0x000fca0000000000 */
[----:B------:R-:W-:-:S04]  /*fca0*/  LEA R23, R23, R0, 0x3 ;  /* 0x0000000017177211 */ /* 0x000fc800078e18ff */
[----:B------:R-:W2:Y:S02]  /*fcb0*/  SYNCS.PHASECHK.TRANS64.TRYWAIT P0, [R23+URZ], R4 ;  /* 0x00000004170075a7 */ /* 0x000ea4000800017f */
[----:B--2---:R-:W-:Y:S05]  /*fcc0*/  @!P0 BRA `(.L_x_12956) ;  /* 0x0000002000588947 */ /* 0x004fea0003800000 */
.L_x_13032:
[----:B------:R-:W-:-:S07]  /*fcd0*/  IMAD R7, R7, 0x8, R0 ;  /* 0x0000000807077824 */ /* 0x000fce00078e0200 */
.L_x_12957:
[----:B----4-:R4:W0:Y:S02]  /*fce0*/  SYNCS.PHASECHK.TRANS64.TRYWAIT P0, [R7+URZ], R2 ;  /* 0x00000002070075a7 */ /* 0x010824000800017f */
[----:B0-----:R-:W-:Y:S05]  /*fcf0*/  @!P0 NANOSLEEP.SYNCS 0x989680 ;  /* 0x009896800000895d */ /* 0x001fea0003900000 */
[----:B------:R-:W0:Y:S02]  /*fd00*/  @!P0 SYNCS.PHASECHK.TRANS64 P0, [R7+URZ], R2 ;  /* 0x00000002070085a7 */ /* 0x000e24000800007f */
[----:B0-----:R-:W-:Y:S05]  /*fd10*/  @!P0 BRA `(.L_x_12957) ;  /* 0xfffffffc00f08947 */ /* 0x001fea000383ffff */
.L_x_12950:
[----:B------:R-:W-:Y:S05]  /*fd20*/  BSYNC B0 ;  /* 0x0000000000007941 */ /* 0x000fea0003800000 */
.L_x_12949:
[----:B------:R-:W-:Y:S05]  /*fd30*/  EXIT ;  /* 0x000000000000794d */ /* 0x000fea0003800000 */
.L_x_12819:
[----:B0-----:R-:W-:-:S04]  /*fd40*/  IMAD.U32 R3, RZ, RZ, UR39 ;  /* 0x00000027ff037e24 */ /* 0x001fc8000f8e00ff */
[----:B------:R0:W1:Y:S03]  /*fd50*/  SYNCS.PHASECHK.TRANS64.TRYWAIT P1, [R3+URZ+0x30800], R0 ;  /* 0x03080000030075a7 */ /* 0x000066000802017f */
[----:B-1----:R-:W-:Y:S05]  /*fd60*/  @!P1 NANOSLEEP.SYNCS 0x989680 ;  /* 0x009896800000995d */ /* 0x002fea0003900000 */
[----:B------:R-:W1:Y:S02]  /*fd70*/  @!P1 SYNCS.PHASECHK.TRANS64 P1, [R3+URZ+0x30800], R0 ;  /* 0x03080000030095a7 */ /* 0x000e64000802007f */
[----:B-1----:R-:W-:Y:S05]  /*fd80*/  @!P1 BRA `(.L_x_12819) ;  /* 0xfffffffc00ec9947 */ /* 0x002fea000383ffff */
[----:B------:R-:W-:Y:S05]  /*fd90*/  BRA `(.L_x_12958) ;  /* 0xffffff1800587947 */ /* 0x000fea000383ffff */
.L_x_12823:
[----:B-1----:R1:W2:Y:S02]  /*fda0*/  SYNCS.PHASECHK.TRANS64.TRYWAIT P2, [R0+URZ+0x30830], R3 ;  /* 0x03083003000075a7 */ /* 0x0022a4000804017f */
[----:B--2---:R-:W-:Y:S05]  /*fdb0*/  @!P2 NANOSLEEP.SYNCS 0x989680 ;  /* 0x009896800000a95d */ /* 0x004fea0003900000 */
[----:B------:R-:W2:Y:S02]  /*fdc0*/  @!P2 SYNCS.PHASECHK.TRANS64 P2, [R0+URZ+0x30830], R3 ;  /* 0x030830030000a5a7 */ /* 0x000ea4000804007f */
[----:B--2---:R-:W-:Y:S05]  /*fdd0*/  @!P2 BRA `(.L_x_12823) ;  /* 0xfffffffc00f0a947 */ /* 0x004fea000383ffff */
[----:B------:R-:W-:Y:S05]  /*fde0*/  BRA `(.L_x_12822) ;  /* 0xffffff1800807947 */ /* 0x000fea000383ffff */
.L_x_12828:
[----:B-1----:R-:W-:-:S04]  /*fdf0*/  IMAD.U32 R7, RZ, RZ, UR6 ;  /* 0x00000006ff077e24 */ /* 0x002fc8000f8e00ff */
[----:B------:R1:W2:Y:S03]  /*fe00*/  SYNCS.PHASECHK.TRANS64.TRYWAIT P2, [R7+URZ+0x30830], R6 ;  /* 0x03083006070075a7 */ /* 0x0002a6000804017f */
[----:B--2---:R-:W-:Y:S05]  /*fe10*/  @!P2 NANOSLEEP.SYNCS 0x989680 ;  /* 0x009896800000a95d */ /* 0x004fea0003900000 */
[----:B------:R-:W2:Y:S02]  /*fe20*/  @!P2 SYNCS.PHASECHK.TRANS64 P2, [R7+URZ+0x30830], R6 ;  /* 0x030830060700a5a7 */ /* 0x000ea4000804007f */
[----:B--2---:R-:W-:Y:S05]  /*fe30*/  @!P2 BRA `(.L_x_12828) ;  /* 0xfffffffc00eca947 */ /* 0x004fea000383ffff */
[----:B------:R-:W-:Y:S05]  /*fe40*/  BRA `(.L_x_12825) ;  /* 0xffffff5000b87947 */ /* 0x000fea000383ffff */
.L_x_12832:
[----:B-1----:R-:W-:-:S04]  /*fe50*/  IMAD.U32 R7, RZ, RZ, UR6 ;  /* 0x00000006ff077e24 */ /* 0x002fc8000f8e00ff */
[----:B------:R1:W2:Y:S03]  /*fe60*/  SYNCS.PHASECHK.TRANS64.TRYWAIT P2, [R7+URZ+0x30850], R6 ;  /* 0x03085006070075a7 */ /* 0x0002a6000804017f */
[----:B--2---:R-:W-:Y:S05]  /*fe70*/  @!P2 NANOSLEEP.SYNCS 0x989680 ;  /* 0x009896800000a95d */ /* 0x004fea0003900000 */
[----:B------:R-:W2:Y:S02]  /*fe80*/  @!P2 SYNCS.PHASECHK.TRANS64 P2, [R7+URZ+0x30850], R6 ;  /* 0x030850060700a5a7 */ /* 0x000ea4000804007f */
[----:B--2---:R-:W-:Y:S05]  /*fe90*/  @!P2 BRA `(.L_x_12832) ;  /* 0xfffffffc00eca947 */ /* 0x004fea000383ffff */
[----:B------:R-:W-:Y:S05]  /*fea0*/  BRA `(.L_x_12829) ;  /* 0xffffff5400307947 */ /* 0x000fea000383ffff */
.L_x_12837:
[----:B--2---:R-:W-:-:S04]  /*feb0*/  MOV R5, UR12 ;  /* 0x0000000c00057c02 */ /* 0x004fc80008000f00 */
[----:B------:R2:W4:Y:S03]  /*fec0*/  SYNCS.PHASECHK.TRANS64.TRYWAIT P0, [R5+URZ+0x30850], R0 ;  /* 0x03085000050075a7 */ /* 0x000526000800017f */
[----:B----4-:R-:W-:Y:S05]  /*fed0*/  @!P0 NANOSLEEP.SYNCS 0x989680 ;  /* 0x009896800000895d */ /* 0x010fea0003900000 */
[----:B------:R-:W4:Y:S02]  /*fee0*/  @!P0 SYNCS.PHASECHK.TRANS64 P0, [R5+URZ+0x30850], R0 ;  /* 0x03085000050085a7 */ /* 0x000f24000800007f */
[----:B----4-:R-:W-:Y:S05]  /*fef0*/  @!P0 BRA `(.L_x_12837) ;  /* 0xfffffffc00ec8947 */ /* 0x010fea000383ffff */
[----:B------:R-:W-:Y:S05]  /*ff00*/  BRA `(.L_x_12836) ;  /* 0xffffff8400e47947 */ /* 0x000fea000383ffff */
.L_x_12867:
        /* <DEDUP_REMOVED lines=11> */
.L_x_12960:
[----:B------:R-:W-:Y:S05]  /*ffc0*/  BSYNC B0 ;  /* 0x0000000000007941 */ /* 0x000fea0003800000 */
.L_x_12959:
[----:B------:R-:W-:Y:S05]  /*ffd0*/  BRA `(.L_x_12961) ;  /* 0xffffffc000247947 */ /* 0x000fea000383ffff */
.L_x_12869:
[----:B------:R-:W-:Y:S01]  /*ffe0*/  BSSY B0, `(.L_x_12962) ;  /* 0x0000006000007945 */ /* 0x000fe20003800000 */
[----:B------:R-:W-:-:S07]  /*fff0*/  MOV R15, 0xffffffff ;  /* 0xffffffff000f7802 */ /* 0x000fce0000000f00 */
[----:B01----:R-:W-:Y:S05]  /*10000*/  WARPSYNC.COLLECTIVE R15, `(.L_x_12963) ;  /* 0x000000000f0c7348 */ /* 0x003fea0003c00000 */
[----:B------:R-:W-:Y:S02]  /*10010*/  ELECT P6, UR62, PT ;  /* 0x00000000003e782f */ /* 0x000fe400038c0000 */
[----:B------:R-:W-:Y:S01]  /*10020*/  MOV R14, UR62 ;  /* 0x0000003e000e7c02 */ /* 0x000fe20008000f00 */
[----:B01----:R-:W-:Y:S10]  /*10030*/  ENDCOLLECTIVE ;  /* 0x000000000000791b */ /* 0x003ff40003800000 */
.L_x_12963:
[----:B------:R-:W-:Y:S05]  /*10040*/  BSYNC B0 ;  /* 0x0000000000007941 */ /* 0x000fea0003800000 */
.L_x_12962:
[----:B------:R-:W-:Y:S05]  /*10050*/  BRA `(.L_x_12964) ;  /* 0xffffffc000247947 */ /* 0x000fea000383ffff */
.L_x_12871:
[----:B-1----:R1:W2:Y:S02]  /*10060*/  SYNCS.PHASECHK.TRANS64.TRYWAIT P0, [R0+URZ+0x30840], R2 ;  /* 0x03084002000075a7 */ /* 0x0022a4000800017f */
[----:B--2---:R-:W-:Y:S05]  /*10070*/  @!P0 NANOSLEEP.SYNCS 0x989680 ;  /* 0x009896800000895d */ /* 0x004fea0003900000 */
[----:B------:R-:W2:Y:S02]  /*10080*/  @!P0 SYNCS.PHASECHK.TRANS64 P0, [R0+URZ+0x30840], R2 ;  /* 0x03084002000085a7 */ /* 0x000ea4000800007f */
[----:B--2---:R-:W-:Y:S05]  /*10090*/  @!P0 BRA `(.L_x_12871) ;  /* 0xfffffffc00f08947 */ /* 0x004fea000383ffff */
[----:B------:R-:W-:Y:S05]  /*100a0*/  BRA `(.L_x_12965) ;  /* 0xffffffc000787947 */ /* 0x000fea000383ffff */
.L_x_12875:
        /* <DEDUP_REMOVED lines=12> */
.L_x_12966:
[----:B------:R-:W-:Y:S01]  /*10170*/  IMAD.MOV.U32 R13, RZ, RZ, R0 ;  /* 0x000000ffff0d7224 */ /* 0x000fe200078e0000 */
[----:B------:R-:W-:-:S07]  /*10180*/  MOV R6, R14 ;  /* 0x0000000e00067202 */ /* 0x000fce0000000f00 */
[----:B------:R-:W-:Y:S05]  /*10190*/  WARPSYNC.COLLECTIVE R15, `(.L_x_12967) ;  /* 0x000000000f087348 */ /* 0x000fea0003c00000 */
[----:B------:R0:W1:Y:S02]  /*101a0*/  SHFL.IDX P6, R14, R13, R12, R11 ;  /* 0x0000000c0d0e7389 */ /* 0x00006400000c000b */
[----:B01----:R-:W-:Y:S01]  /*101b0*/  ENDCOLLECTIVE ;  /* 0x000000000000791b */ /* 0x003fe20003800000 */
.L_x_12967:
[----:B------:R-:W-:Y:S01]  /*101c0*/  MOV R13, R4 ;  /* 0x00000004000d7202 */ /* 0x000fe20000000f00 */
[----:B------:R-:W-:Y:S02]  /*101d0*/  IMAD.MOV.U32 R12, RZ, RZ, 0x1 ;  /* 0x00000001ff0c7424 */ /* 0x000fe400078e00ff */
[----:B------:R-:W-:-:S07]  /*101e0*/  IMAD.MOV.U32 R7, RZ, RZ, R14 ;  /* 0x000000ffff077224 */ /* 0x000fce00078e000e */
[----:B------:R-:W-:Y:S05]  /*101f0*/  WARPSYNC.COLLECTIVE R15, `(.L_x_12968) ;  /* 0x000000000f087348 */ /* 0x000fea0003c00000 */
[----:B------:R0:W1:Y:S02]  /*10200*/  SHFL.IDX P6, R14, R13, R12, R11 ;  /* 0x0000000c0d0e7389 */ /* 0x00006400000c000b */
[----:B01----:R-:W-:Y:S01]  /*10210*/  ENDCOLLECTIVE ;  /* 0x000000000000791b */ /* 0x003fe20003800000 */
.L_x_12968:
        /* <DEDUP_REMOVED lines=15> */
.L_x_12969:
[----:B------:R-:W-:Y:S02]  /*10310*/  IMAD.MOV.U32 R13, RZ, RZ, R4 ;  /* 0x000000ffff0d7224 */ /* 0x000fe400078e0004 */
[----:B------:R-:W-:Y:S02]  /*10320*/  IMAD.MOV.U32 R12, RZ, RZ, 0x2 ;  /* 0x00000002ff0c7424 */ /* 0x000fe400078e00ff */
[----:B------:R-:W-:-:S07]  /*10330*/  IMAD.MOV.U32 R7, RZ, RZ, R14 ;  /* 0x000000ffff077224 */ /* 0x000fce00078e000e */
[----:B------:R-:W-:Y:S05]  /*10340*/  WARPSYNC.COLLECTIVE R15, `(.L_x_12970) ;  /* 0x000000000f087348 */ /* 0x000fea0003c00000 */
[----:B------:R0:W1:Y:S02]  /*10350*/  SHFL.IDX P6, R14, R13, R12, R11 ;  /* 0x0000000c0d0e7389 */ /* 0x00006400000c000b */
[----:B01----:R-:W-:Y:S01]  /*10360*/  ENDCOLLECTIVE ;  /* 0x000000000000791b */ /* 0x003fe20003800000 */
.L_x_12970:
[----:B------:R-:W-:-:S04]  /*10370*/  @!P1 LEA R7, P2, R20, R7, 0x1 ;  /* 0x0000000714079211 */ /* 0x000fc800078408ff */
[----:B------:R-:W-:-:S04]  /*10380*/  @!P1 IADD3.X R6, RZ, R6, RZ, P2, !PT ;  /* 0x00000006ff069210 */ /* 0x000fc800017fe4ff */
[----:B------:R-:W-:Y:S02]  /*10390*/  @!P1 LOP3.LUT R7, R7, R6, RZ, 0x3c, !PT ;  /* 0x0000000607079212 */ /* 0x000fe400078e3cff */
[----:B------:R-:W-:Y:S02]  /*103a0*/  MOV R13, R0 ;  /* 0x00000000000d7202 */ /* 0x000fe40000000f00 */
[----:B------:R-:W-:-:S04]  /*103b0*/  @!P1 LOP3.LUT R6, R7, R6, RZ, 0x3c, !PT ;  /* 0x0000000607069212 */ /* 0x000fc800078e3cff */
[----:B------:R-:W-:-:S05]  /*103c0*/  @!P1 LOP3.LUT R7, R7, R6, RZ, 0x3c, !PT ;  /* 0x0000000607079212 */ /* 0x000fca00078e3cff */
[----:B------:R-:W-:Y:S01]  /*103d0*/  @!PT LDS RZ, [RZ] ;  /* 0x00000000fffff984 */ /* 0x000fe20000000800 */
[----:B------:R-:W-:Y:S01]  /*103e0*/  @!PT LDS RZ, [RZ] ;  /* 0x00000000fffff984 */ /* 0x000fe20000000800 */
[----:B------:R-:W-:Y:S01]  /*103f0*/  @!PT LDS RZ, [RZ] ;  /* 0x00000000fffff984 */ /* 0x000fe20000000800 */
[----:B------:R0:W-:Y:S02]  /*10400*/  @!P1 LDGSTS.E.BYPASS.LTC128B.128 [R10+0xcc00], desc[UR48][R6.64], !P0 ;  /* 0x0cc00000060a9fae */ /* 0x0001e4000c101d70 */
[----:B0-----:R-:W-:-:S05]  /*10410*/  VIADD R6, R17, 0x20 ;  /* 0x0000002011067836 */ /* 0x001fca0000000000 */
[----:B------:R-:W-:Y:S01]  /*10420*/  ISETP.GE.AND P1, PT, R6, R3, PT ;  /* 0x000000030600720c */ /* 0x000fe20003f26270 */
[----:B------:R-:W-:-:S12]  /*10430*/  IMAD.MOV.U32 R6, RZ, RZ, R14 ;  /* 0x000000ffff067224 */ /* 0x000fd800078e000e */
[----:B------:R-:W-:Y:S05]  /*10440*/  WARPSYNC.COLLECTIVE R15, `(.L_x_12971) ;  /* 0x000000000f087348 */ /* 0x000fea0003c00000 */
[----:B------:R0:W1:Y:S02]  /*10450*/  SHFL.IDX P6, R14, R13, R12, R11 ;  /* 0x0000000c0d0e7389 */ /* 0x00006400000c000b */
[----:B01----:R-:W-:Y:S01]  /*10460*/  ENDCOLLECTIVE ;  /* 0x000000000000791b */ /* 0x003fe20003800000 */
.L_x_12971:
[----:B------:R-:W-:Y:S01]  /*10470*/  IMAD.MOV.U32 R13, RZ, RZ, R4 ;  /* 0x000000ffff0d7224 */ /* 0x000fe200078e0004 */
[----:B------:R-:W-:Y:S01]  /*10480*/  MOV R12, 0x3 ;  /* 0x00000003000c7802 */ /* 0x000fe20000000f00 */
[----:B------:R-:W-:-:S07]  /*10490*/  IMAD.MOV.U32 R7, RZ, RZ, R14 ;  /* 0x000000ffff077224 */ /* 0x000fce00078e000e */
[----:B------:R-:W-:Y:S05]  /*104a0*/  WARPSYNC.COLLECTIVE R15, `(.L_x_12972) ;  /* 0x000000000f087348 */ /* 0x000fea0003c00000 */
[----:B------:R0:W1:Y:S02]  /*104b0*/  SHFL.IDX P6, R14, R13, R12, R11 ;  /* 0x0000000c0d0e7389 */ /* 0x00006400000c000b */
[----:B01----:R-:W-:Y:S01]  /*104c0*/  ENDCOLLECTIVE ;  /* 0x000000000000791b */ /* 0x003fe20003800000 */
.L_x_12972:
        /* <DEDUP_REMOVED lines=16> */
.L_x_12973:
[----:B------:R-:W-:Y:S02]  /*105d0*/  IMAD.MOV.U32 R13, RZ, RZ, R4 ;  /* 0x000000ffff0d7224 */ /* 0x000fe400078e0004 */
[----:B------:R-:W-:Y:S02]  /*105e0*/  IMAD.MOV.U32 R12, RZ, RZ, 0x4 ;  /* 0x00000004ff0c7424 */ /* 0x000fe400078e00ff */
[----:B------:R-:W-:-:S07]  /*105f0*/  IMAD.MOV.U32 R7, RZ, RZ, R14 ;  /* 0x000000ffff077224 */ /* 0x000fce00078e000e */
[----:B------:R-:W-:Y:S05]  /*10600*/  WARPSYNC.COLLECTIVE R15, `(.L_x_12974) ;  /* 0x000000000f087348 */ /* 0x000fea0003c00000 */
[----:B------:R0:W1:Y:S02]  /*10610*/  SHFL.IDX P6, R14, R13, R12, R11 ;  /* 0x0000000c0d0e7389 */ /* 0x00006400000c000b */
[----:B01----:R-:W-:Y:S01]  /*10620*/  ENDCOLLECTIVE ;  /* 0x000000000000791b */ /* 0x003fe20003800000 */
.L_x_12974:
        /* <DEDUP_REMOVED lines=10> */
[----:B0-----:R-:W-:-:S04]  /*106d0*/  IADD3 R6, R17, 0x40, RZ ;  /* 0x0000004011067810 */ /* 0x001fc80007ffe0ff */
[----:B------:R-:W-:Y:S01]  /*106e0*/  ISETP.GE.AND P1, PT, R6, R3, PT ;  /* 0x000000030600720c */ /* 0x000fe20003f26270 */
[----:B------:R-:W-:-:S12]  /*106f0*/  IMAD.MOV.U32 R6, RZ, RZ, R14 ;  /* 0x000000ffff067224 */ /* 0x000fd800078e000e */
[----:B------:R-:W-:Y:S05]  /*10700*/  WARPSYNC.COLLECTIVE R15, `(.L_x_12975) ;  /* 0x000000000f087348 */ /* 0x000fea0003c00000 */
[----:B------:R0:W1:Y:S02]  /*10710*/  SHFL.IDX P6, R14, R13, R12, R11 ;  /* 0x0000000c0d0e7389 */ /* 0x00006400000c000b */
[----:B01----:R-:W-:Y:S01]  /*10720*/  ENDCOLLECTIVE ;  /* 0x000000000000791b */ /* 0x003fe20003800000 */
.L_x_12975:
[----:B------:R-:W-:Y:S02]  /*10730*/  IMAD.MOV.U32 R13, RZ, RZ, R4 ;  /* 0x000000ffff0d7224 */ /* 0x000fe400078e0004 */
[----:B------:R-:W-:Y:S01]  /*10740*/  IMAD.MOV.U32 R12, RZ, RZ, 0x5 ;  /* 0x00000005ff0c7424 */ /* 0x000fe200078e00ff */
[----:B------:R-:W-:-:S07]  /*10750*/  MOV R7, R14 ;  /* 0x0000000e00077202 */ /* 0x000fce0000000f00 */
[----:B------:R-:W-:Y:S05]  /*10760*/  WARPSYNC.COLLECTIVE R15, `(.L_x_12976) ;  /* 0x000000000f087348 */ /* 0x000fea0003c00000 */
[----:B------:R0:W1:Y:S02]  /*10770*/  SHFL.IDX P6, R14, R13, R12, R11 ;  /* 0x0000000c0d0e7389 */ /* 0x00006400000c000b */
[----:B01----:R-:W-:Y:S01]  /*10780*/  ENDCOLLECTIVE ;  /* 0x000000000000791b */ /* 0x003fe20003800000 */
.L_x_12976:
        /* <DEDUP_REMOVED lines=11> */
[----:B------:R-:W-:Y:S02]  /*10840*/  ISETP.GE.AND P1, PT, R6, R3, PT ;  /* 0x000000030600720c */ /* 0x000fe40003f26270 */
[----:B------:R-:W-:-:S11]  /*10850*/  MOV R6, R14 ;  /* 0x0000000e00067202 */ /* 0x000fd60000000f00 */
[----:B------:R-:W-:Y:S05]  /*10860*/  WARPSYNC.COLLECTIVE R15, `(.L_x_12977) ;  /* 0x000000000f087348 */ /* 0x000fea0003c00000 */
[----:B------:R0:W1:Y:S02]  /*10870*/  SHFL.IDX P6, R14, R13, R12, R11 ;  /* 0x0000000c0d0e7389 */ /* 0x00006400000c000b */
[----:B01----:R-:W-:Y:S01]  /*10880*/  ENDCOLLECTIVE ;  /* 0x000000000000791b */ /* 0x003fe20003800000 */
.L_x_12977:
[----:B------:R-:W-:Y:S01]  /*10890*/  MOV R13, R4 ;  /* 0x00000004000d7202 */ /* 0x000fe20000000f00 */
[----:B------:R-:W-:Y:S02]  /*108a0*/  IMAD.MOV.U32 R12, RZ, RZ, 0x6 ;  /* 0x00000006ff0c7424 */ /* 0x000fe400078e00ff */
[----:B------:R-:W-:-:S07]  /*108b0*/  IMAD.MOV.U32 R7, RZ, RZ, R14 ;  /* 0x000000ffff077224 */ /* 0x000fce00078e000e */
[----:B------:R-:W-:Y:S05]  /*108c0*/  WARPSYNC.COLLECTIVE R15, `(.L_x_12978) ;  /* 0x000000000f087348 */ /* 0x000fea0003c00000 */
[----:B------:R0:W1:Y:S02]  /*108d0*/  SHFL.IDX P6, R14, R13, R12, R11 ;  /* 0x0000000c0d0e7389 */ /* 0x00006400000c000b */
[----:B01----:R-:W-:Y:S01]  /*108e0*/  ENDCOLLECTIVE ;  /* 0x000000000000791b */ /* 0x003fe20003800000 */
.L_x_12978:
        /* <DEDUP_REMOVED lines=16> */
.L_x_12979:
[----:B------:R-:W-:Y:S02]  /*109f0*/  IMAD.MOV.U32 R13, RZ, RZ, R4 ;  /* 0x000000ffff0d7224 */ /* 0x000fe400078e0004 */
[----:B------:R-:W-:Y:S02]  /*10a00*/  IMAD.MOV.U32 R12, RZ, RZ, 0x7 ;  /* 0x00000007ff0c7424 */ /* 0x000fe400078e00ff */
[----:B------:R-:W-:-:S07]  /*10a10*/  IMAD.MOV.U32 R7, RZ, RZ, R14 ;  /* 0x000000ffff077224 */ /* 0x000fce00078e000e */
[----:B------:R-:W-:Y:S05]  /*10a20*/  WARPSYNC.COLLECTIVE R15, `(.L_x_12980) ;  /* 0x000000000f087348 */ /* 0x000fea0003c00000 */
[----:B------:R0:W1:Y:S02]  /*10a30*/  SHFL.IDX P6, R14, R13, R12, R11 ;  /* 0x0000000c0d0e7389 */ /* 0x00006400000c000b */
[----:B01----:R-:W-:Y:S01]  /*10a40*/  ENDCOLLECTIVE ;  /* 0x000000000000791b */ /* 0x003fe20003800000 */
.L_x_12980:
[----:B------:R-:W-:-:S04]  /*10a50*/  @!P1 LEA R7, P2, R20, R7, 0x1 ;  /* 0x0000000714079211 */ /* 0x000fc800078408ff */
[----:B------:R-:W-:-:S04]  /*10a60*/  @!P1 IADD3.X R6, RZ, R6, RZ, P2, !PT ;  /* 0x00000006ff069210 */ /* 0x000fc800017fe4ff */
[----:B------:R-:W-:Y:S01]  /*10a70*/  @!P1 LOP3.LUT R7, R7, R6, RZ, 0x3c, !PT ;  /* 0x0000000607079212 */ /* 0x000fe200078e3cff */
[----:B------:R-:W-:-:S03]  /*10a80*/  IMAD.MOV.U32 R13, RZ, RZ, R0 ;  /* 0x000000ffff0d7224 */ /* 0x000fc600078e0000 */
[----:B------:R-:W-:Y:S01]  /*10a90*/  @!P1 LOP3.LUT R6, R7, R6, RZ, 0x3c, !PT ;  /* 0x0000000607069212 */ /* 0x000fe200078e3cff */
[----:B------:R-:W-:-:S03]  /*10aa0*/  VIADD R0, R17, 0x70 ;  /* 0x0000007011007836 */ /* 0x000fc60000000000 */
[----:B------:R-:W-:Y:S01]  /*10ab0*/  @!P1 LOP3.LUT R7, R7, R6, RZ, 0x3c, !PT ;  /* 0x0000000607079212 */ /* 0x000fe200078e3cff */
[----:B------:R-:W-:-:S04]  /*10ac0*/  IMAD.MOV.U32 R4, RZ, RZ, R14 ;  /* 0x000000ffff047224 */ /* 0x000fc800078e000e */
[----:B------:R-:W-:Y:S01]  /*10ad0*/  @!PT LDS RZ, [RZ] ;  /* 0x00000000fffff984 */ /* 0x000fe20000000800 */
[----:B------:R-:W-:Y:S01]  /*10ae0*/  @!PT LDS RZ, [RZ] ;  /* 0x00000000fffff984 */ /* 0x000fe20000000800 */
[----:B------:R-:W-:Y:S01]  /*10af0*/  @!PT LDS RZ, [RZ] ;  /* 0x00000000fffff984 */ /* 0x000fe20000000800 */
[----:B------:R0:W-:Y:S01]  /*10b00*/  @!P1 LDGSTS.E.BYPASS.LTC128B.128 [R10+0xf400], desc[UR48][R6.64], !P0 ;  /* 0x0f400000060a9fae */ /* 0x0001e2000c101d70 */
[----:B------:R-:W-:Y:S01]  /*10b10*/  ISETP.GE.AND P1, PT, R0, R3, PT ;  /* 0x000000030000720c */ /* 0x000fe20003f26270 */
[----:B------:R-:W-:-:S12]  /*10b20*/  VIADD R0, R17, 0x80 ;  /* 0x0000008011007836 */ /* 0x000fd80000000000 */
[----:B0-----:R-:W-:Y:S05]  /*10b30*/  WARPSYNC.COLLECTIVE R15, `(.L_x_12981) ;  /* 0x000000000f087348 */ /* 0x001fea0003c00000 */
[----:B------:R1:W2:Y:S02]  /*10b40*/  SHFL.IDX P6, R14, R13, R12, R11 ;  /* 0x0000000c0d0e7389 */ /* 0x0002a400000c000b */
[----:B012---:R-:W-:Y:S01]  /*10b50*/  ENDCOLLECTIVE ;  /* 0x000000000000791b */ /* 0x007fe20003800000 */
.L_x_12981:
[----:B------:R-:W-:Y:S02]  /*10b60*/  ISETP.GE.AND P2, PT, R0, R3, PT ;  /* 0x000000030000720c */ /* 0x000fe40003f46270 */
[----:B------:R-:W-:Y:S01]  /*10b70*/  MOV R13, R2 ;  /* 0x00000002000d7202 */ /* 0x000fe20000000f00 */
[----:B------:R-:W-:Y:S01]  /*10b80*/  IMAD.MOV.U32 R12, RZ, RZ, RZ ;  /* 0x000000ffff0c7224 */ /* 0x000fe200078e00ff */
[----:B------:R-:W-:-:S09]  /*10b90*/  MOV R6, R14 ;  /* 0x0000000e00067202 */ /* 0x000fd20000000f00 */
[----:B------:R-:W-:Y:S05]  /*10ba0*/  WARPSYNC.COLLECTIVE R15, `(.L_x_12982) ;  /* 0x000000000f087348 */ /* 0x000fea0003c00000 */
[----:B------:R0:W1:Y:S02]  /*10bb0*/  SHFL.IDX P6, R14, R13, R12, R11 ;  /* 0x0000000c0d0e7389 */ /* 0x00006400000c000b */
[----:B01----:R-:W-:Y:S01]  /*10bc0*/  ENDCOLLECTIVE ;  /* 0x000000000000791b */ /* 0x003fe20003800000 */
.L_x_12982:
[----:B------:R-:W-:-:S05]  /*10bd0*/  @!P1 LEA R6, P3, R20, R6, 0x1 ;  /* 0x0000000614069211 */ /* 0x000fca00078608ff */
[----:B------:R-:W-:-:S04]  /*10be0*/  @!P1 IMAD.X R4, RZ, RZ, R4, P3 ;  /* 0x000000ffff049224 */ /* 0x000fc800018e0604 */
[----:B------:R-:W-:Y:S01]  /*10bf0*/  @!P1 IMAD.MOV.U32 R7, RZ, RZ, R4 ;  /* 0x000000ffff079224 */ /* 0x000fe200078e0004 */
[----:B------:R-:W-:Y:S01]  /*10c00*/  IADD3 R4, R17, 0xa0, RZ ;  /* 0x000000a011047810 */ /* 0x000fe20007ffe0ff */
[----:B------:R-:W-:-:S03]  /*10c10*/  IMAD.MOV.U32 R13, RZ, RZ, R5 ;  /* 0x000000ffff0d7224 */ /* 0x000fc600078e0005 */
[----:B------:R-:W-:Y:S01]  /*10c20*/  @!PT LDS RZ, [RZ] ;  /* 0x00000000fffff984 */ /* 0x000fe20000000800 */
[----:B------:R-:W-:Y:S01]  /*10c30*/  @!PT LDS RZ, [RZ] ;  /* 0x00000000fffff984 */ /* 0x000fe20000000800 */
[----:B------:R-:W-:Y:S01]  /*10c40*/  @!PT LDS RZ, [RZ] ;  /* 0x00000000fffff984 */ /* 0x000fe20000000800 */
[----:B------:R0:W-:Y:S01]  /*10c50*/  @!P1 LDGSTS.E.BYPASS.LTC128B.128 [R10+0xfc00], desc[UR48][R6.64], !P0 ;  /* 0x0fc00000060a9fae */ /* 0x0001e2000c101d70 */
[----:B------:R-:W-:-:S07]  /*10c60*/  IMAD.MOV.U32 R0, RZ, RZ, R14 ;  /* 0x000000ffff007224 */ /* 0x000fce00078e000e */
[----:B0-----:R-:W-:Y:S05]  /*10c70*/  WARPSYNC.COLLECTIVE R15, `(.L_x_12983) ;  /* 0x000000000f087348 */ /* 0x001fea0003c00000 */
[----:B------:R1:W2:Y:S02]  /*10c80*/  SHFL.IDX P6, R14, R13, R12, R11 ;  /* 0x0000000c0d0e7389 */ /* 0x0002a400000c000b */
[----:B012---:R-:W-:Y:S01]  /*10c90*/  ENDCOLLECTIVE ;  /* 0x000000000000791b */ /* 0x007fe20003800000 */
.L_x_12983:
[----:B------:R-:W-:Y:S02]  /*10ca0*/  IMAD.MOV.U32 R13, RZ, RZ, R2 ;  /* 0x000000ffff0d7224 */ /* 0x000fe400078e0002 */
[----:B------:R-:W-:Y:S02]  /*10cb0*/  IMAD.MOV.U32 R12, RZ, RZ, 0x1 ;  /* 0x00000001ff0c7424 */ /* 0x000fe400078e00ff */
[----:B------:R-:W-:-:S07]  /*10cc0*/  IMAD.MOV.U32 R8, RZ, RZ, R14 ;  /* 0x000000ffff087224 */ /* 0x000fce00078e000e */
[----:B------:R-:W-:Y:S05]  /*10cd0*/  WARPSYNC.COLLECTIVE R15, `(.L_x_12984) ;  /* 0x000000000f087348 */ /* 0x000fea0003c00000 */
[----:B------:R0:W1:Y:S02]  /*10ce0*/  SHFL.IDX P6, R14, R13, R12, R11 ;  /* 0x0000000c0d0e7389 */ /* 0x00006400000c000b */
[----:B01----:R-:W-:Y:S01]  /*10cf0*/  ENDCOLLECTIVE ;  /* 0x000000000000791b */ /* 0x003fe20003800000 */
.L_x_12984:
[----:B------:R-:W-:-:S04]  /*10d00*/  @!P2 LEA R6, P1, R20, R8, 0x1 ;  /* 0x000000081406a211 */ /* 0x000fc800078208ff */
[----:B------:R-:W-:-:S05]  /*10d10*/  @!P2 IADD3.X R0, RZ, R0, RZ, P1, !PT ;  /* 0x00000000ff00a210 */ /* 0x000fca0000ffe4ff */
[----:B------:R-:W-:Y:S02]  /*10d20*/  @!P2 IMAD.MOV.U32 R7, RZ, RZ, R0 ;  /* 0x000000ffff07a224 */ /* 0x000fe400078e0000 */
[----:B------:R-:W-:Y:S02]  /*10d30*/  VIADD R0, R17, 0x90 ;  /* 0x0000009011007836 */ /* 0x000fe40000000000 */
[----:B------:R-:W-:Y:S01]  /*10d40*/  IMAD.MOV.U32 R13, RZ, RZ, R5 ;  /* 0x000000ffff0d7224 */ /* 0x000fe200078e0005 */
[----:B------:R-:W-:Y:S01]  /*10d50*/  @!PT LDS RZ, [RZ] ;  /* 0x00000000fffff984 */ /* 0x000fe20000000800 */
[----:B------:R-:W-:Y:S01]  /*10d60*/  @!PT LDS RZ, [RZ] ;  /* 0x00000000fffff984 */ /* 0x000fe20000000800 */
[----:B------:R-:W-:Y:S01]  /*10d70*/  @!PT LDS RZ, [RZ] ;  /* 0x00000000fffff984 */ /* 0x000fe20000000800 */
[----:B------:R0:W-:Y:S02]  /*10d80*/  @!P2 LDGSTS.E.BYPASS.LTC128B.128 [R10+0x10400], desc[UR48][R6.64], !P0 ;  /* 0x10400000060aafae */ /* 0x0001e4000c101d70 */
[----:B------:R-:W-:Y:S02]  /*10d90*/  ISETP.GE.AND P1, PT, R0, R3, PT ;  /* 0x000000030000720c */ /* 0x000fe40003f26270 */
[----:B------:R-:W-:-:S11]  /*10da0*/  MOV R0, R14 ;  /* 0x0000000e00007202 */ /* 0x000fd60000000f00 */
[----:B0-----:R-:W-:Y:S05]  /*10db0*/  WARPSYNC.COLLECTIVE R15, `(.L_x_12985) ;  /* 0x000000000f087348 */ /* 0x001fea0003c00000 */
[----:B------:R1:W2:Y:S02]  /*10dc0*/  SHFL.IDX P6, R14, R13, R12, R11 ;  /* 0x0000000c0d0e7389 */ /* 0x0002a400000c000b */
[----:B012---:R-:W-:Y:S01]  /*10dd0*/  ENDCOLLECTIVE ;  /* 0x000000000000791b */ /* 0x007fe20003800000 */
.L_x_12985:
[----:B------:R-:W-:Y:S01]  /*10de0*/  MOV R13, R2 ;  /* 0x00000002000d7202 */ /* 0x000fe20000000f00 */
[----:B------:R-:W-:Y:S02]  /*10df0*/  IMAD.MOV.U32 R12, RZ, RZ, 0x2 ;  /* 0x00000002ff0c7424 */ /* 0x000fe400078e00ff */
[----:B------:R-:W-:-:S07]  /*10e00*/  IMAD.MOV.U32 R6, RZ, RZ, R14 ;  /* 0x000000ffff067224 */ /* 0x000fce00078e000e */
[----:B------:R-:W-:Y:S05]  /*10e10*/  WARPSYNC.COLLECTIVE R15, `(.L_x_12986) ;  /* 0x000000000f087348 */ /* 0x000fea0003c00000 */
[----:B------:R0:W1:Y:S02]  /*10e20*/  SHFL.IDX P6, R14, R13, R12, R11 ;  /* 0x0000000c0d0e7389 */ /* 0x00006400000c000b */
[----:B01----:R-:W-:Y:S01]  /*10e30*/  ENDCOLLECTIVE ;  /* 0x000000000000791b */ /* 0x003fe20003800000 */
.L_x_12986:
[----:B------:R-:W-:-:S05]  /*10e40*/  @!P1 LEA R6, P2, R20, R6, 0x1 ;  /* 0x0000000614069211 */ /* 0x000fca00078408ff */
[----:B------:R-:W-:-:S04]  /*10e50*/  @!P1 IMAD.X R0, RZ, RZ, R0, P2 ;  /* 0x000000ffff009224 */ /* 0x000fc800010e0600 */
[----:B------:R-:W-:Y:S02]  /*10e60*/  @!P1 IMAD.MOV.U32 R7, RZ, RZ, R0 ;  /* 0x000000ffff079224 */ /* 0x000fe400078e0000 */
[----:B------:R-:W-:-:S03]  /*10e70*/  IMAD.MOV.U32 R13, RZ, RZ, R5 ;  /* 0x000000ffff0d7224 */ /* 0x000fc600078e0005 */
[----:B------:R-:W-:Y:S01]  /*10e80*/  @!PT LDS RZ, [RZ] ;  /* 0x00000000fffff984 */ /* 0x000fe20000000800 */
[----:B------:R-:W-:Y:S01]  /*10e90*/  @!PT LDS RZ, [RZ] ;  /* 0x00000000fffff984 */ /* 0x000fe20000000800 */
[----:B------:R-:W-:Y:S01]  /*10ea0*/  @!PT LDS RZ, [RZ] ;  /* 0x00000000fffff984 */ /* 0x000fe20000000800 */
[----:B------:R0:W-:Y:S01]  /*10eb0*/  @!P1 LDGSTS.E.BYPASS.LTC128B.128 [R10+0x10c00], desc[UR48][R6.64], !P0 ;  /* 0x10c00000060a9fae */ /* 0x0001e2000c101d70 */
[----:B------:R-:W-:Y:S01]  /*10ec0*/  ISETP.GE.AND P1, PT, R4, R3, PT ;  /* 0x000000030400720c */ /* 0x000fe20003f26270 */
[----:B------:R-:W-:-:S12]  /*10ed0*/  IMAD.MOV.U32 R0, RZ, RZ, R14 ;  /* 0x000000ffff007224 */ /* 0x000fd800078e000e */
[----:B0-----:R-:W-:Y:S05]  /*10ee0*/  WARPSYNC.COLLECTIVE R15, `(.L_x_12987) ;  /* 0x000000000f087348 */ /* 0x001fea0003c00000 */
[----:B------:R1:W2:Y:S02]  /*10ef0*/  SHFL.IDX P6, R14, R13, R12, R11 ;  /* 0x0000000c0d0e7389 */ /* 0x0002a400000c000b */
[----:B012---:R-:W-:Y:S01]  /*10f00*/  ENDCOLLECTIVE ;  /* 0x000000000000791b */ /* 0x007fe20003800000 */
.L_x_12987:
[----:B------:R-:W-:Y:S02]  /*10f10*/  IMAD.MOV.U32 R13, RZ, RZ, R2 ;  /* 0x000000ffff0d7224 */ /* 0x000fe400078e0002 */
[----:B------:R-:W-:Y:S02]  /*10f20*/  IMAD.MOV.U32 R12, RZ, RZ, 0x3 ;  /* 0x00000003ff0c7424 */ /* 0x000fe400078e00ff */
[----:B------:R-:W-:-:S07]  /*10f30*/  IMAD.MOV.U32 R6, RZ, RZ, R14 ;  /* 0x000000ffff067224 */ /* 0x000fce00078e000e */
[----:B------:R-:W-:Y:S05]  /*10f40*/  WARPSYNC.COLLECTIVE R15, `(.L_x_12988) ;  /* 0x000000000f087348 */ /* 0x000fea0003c00000 */
[----:B------:R0:W1:Y:S02]  /*10f50*/  SHFL.IDX P6, R14, R13, R12, R11 ;  /* 0x0000000c0d0e7389 */ /* 0x00006400000c000b */
[----:B01----:R-:W-:Y:S01]  /*10f60*/  ENDCOLLECTIVE ;  /* 0x000000000000791b */ /* 0x003fe20003800000 */
.L_x_12988:
        /* <DEDUP_REMOVED lines=8> */
[----:B------:R-:W-:-:S07]  /*10ff0*/  MOV R0, R14 ;  /* 0x0000000e00007202 */ /* 0x000fce0000000f00 */
[----:B0-----:R-:W-:Y:S05]  /*11000*/  WARPSYNC.COLLECTIVE R15, `(.L_x_12989) ;  /* 0x000000000f087348 */ /* 0x001fea0003c00000 */
[----:B------:R1:W2:Y:S02]  /*11010*/  SHFL.IDX P6, R14, R13, R12, R11 ;  /* 0x0000000c0d0e7389 */ /* 0x0002a400000c000b */
[----:B012---:R-:W-:Y:S01]  /*11020*/  ENDCOLLECTIVE ;  /* 0x000000000000791b */ /* 0x007fe20003800000 */
.L_x_12989:
[----:B------:R-:W-:Y:S05]  /*11030*/  BRA `(.L_x_12990) ;  /* 0xffffffc000987947 */ /* 0x000fea000383ffff */
.L_x_12878:
[----:B0-----:R0:W1:Y:S02]  /*11040*/  SYNCS.PHASECHK.TRANS64.TRYWAIT P0, [R22+URZ+0x30820], R3 ;  /* 0x03082003160075a7 */ /* 0x001064000800017f */
[----:B-1----:R-:W-:Y:S05]  /*11050*/  @!P0 NANOSLEEP.SYNCS 0x989680 ;  /* 0x009896800000895d */ /* 0x002fea0003900000 */
[----:B------:R-:W1:Y:S02]  /*11060*/  @!P0 SYNCS.PHASECHK.TRANS64 P0, [R22+URZ+0x30820], R3 ;  /* 0x03082003160085a7 */ /* 0x000e64000800007f */
[----:B-1----:R-:W-:Y:S05]  /*11070*/  @!P0 BRA `(.L_x_12878) ;  /* 0xfffffffc00f08947 */ /* 0x002fea000383ffff */
[----:B------:R-:W-:Y:S05]  /*11080*/  BRA `(.L_x_12991) ;  /* 0xffffffc400007947 */ /* 0x000fea000383ffff */
.L_x_12887:
[----:B0-----:R0:W2:Y:S02]  /*11090*/  SYNCS.PHASECHK.TRANS64.TRYWAIT P0, [R2+URZ+0x30840], R3 ;  /* 0x03084003020075a7 */ /* 0x0010a4000800017f */
[----:B--2---:R-:W-:Y:S05]  /*110a0*/  @!P0 NANOSLEEP.SYNCS 0x989680 ;  /* 0x009896800000895d */ /* 0x004fea0003900000 */
[----:B------:R-:W2:Y:S02]  /*110b0*/  @!P0 SYNCS.PHASECHK.TRANS64 P0, [R2+URZ+0x30840], R3 ;  /* 0x03084003020085a7 */ /* 0x000ea4000800007f */
[----:B--2---:R-:W-:Y:S05]  /*110c0*/  @!P0 BRA `(.L_x_12887) ;  /* 0xfffffffc00f08947 */ /* 0x004fea000383ffff */
[----:B------:R-:W-:Y:S05]  /*110d0*/  BRA `(.L_x_12992) ;  /* 0xffffffc400b07947 */ /* 0x000fea000383ffff */
.L_x_12892:
[----:B0-----:R0:W1:Y:S02]  /*110e0*/  SYNCS.PHASECHK.TRANS64.TRYWAIT P0, [R3+URZ+0x60], R2 ;  /* 0x00006002030075a7 */ /* 0x001064000800017f */
[----:B-1----:R-:W-:Y:S05]  /*110f0*/  @!P0 NANOSLEEP.SYNCS 0x989680 ;  /* 0x009896800000895d */ /* 0x002fea0003900000 */
[----:B------:R-:W1:Y:S02]  /*11100*/  @!P0 SYNCS.PHASECHK.TRANS64 P0, [R3+URZ+0x60], R2 ;  /* 0x00006002030085a7 */ /* 0x000e64000800007f */
[----:B-1----:R-:W-:Y:S05]  /*11110*/  @!P0 BRA `(.L_x_12892) ;  /* 0xfffffffc00f08947 */ /* 0x002fea000383ffff */
[----:B------:R-:W-:Y:S05]  /*11120*/  BRA `(.L_x_12993) ;  /* 0xffffffc8003c7947 */ /* 0x000fea000383ffff */
.L_x_12900:
[----:B-1----:R1:W2:Y:S02]  /*11130*/  SYNCS.PHASECHK.TRANS64.TRYWAIT P0, [R2+URZ+0x30840], R3 ;  /* 0x03084003020075a7 */ /* 0x0022a4000800017f */
[----:B--2---:R-:W-:Y:S05]  /*11140*/  @!P0 NANOSLEEP.SYNCS 0x989680 ;  /* 0x009896800000895d */ /* 0x004fea0003900000 */
[----:B------:R-:W2:Y:S02]  /*11150*/  @!P0 SYNCS.PHASECHK.TRANS64 P0, [R2+URZ+0x30840], R3 ;  /* 0x03084003020085a7 */ /* 0x000ea4000800007f */
[----:B--2---:R-:W-:Y:S05]  /*11160*/  @!P0 BRA `(.L_x_12900) ;  /* 0xfffffffc00f08947 */ /* 0x004fea000383ffff */
[----:B------:R-:W-:Y:S05]  /*11170*/  BRA `(.L_x_12994) ;  /* 0xffffffcc007c7947 */ /* 0x000fea000383ffff */
.L_x_12905:
[----:B0-----:R0:W1:Y:S02]  /*11180*/  SYNCS.PHASECHK.TRANS64.TRYWAIT P0, [R10+URZ+0x60], R3 ;  /* 0x000060030a0075a7 */ /* 0x001064000800017f */
[----:B-1----:R-:W-:Y:S05]  /*11190*/  @!P0 NANOSLEEP.SYNCS 0x989680 ;  /* 0x009896800000895d */ /* 0x002fea0003900000 */
[----:B------:R-:W1:Y:S02]  /*111a0*/  @!P0 SYNCS.PHASECHK.TRANS64 P0, [R10+URZ+0x60], R3 ;  /* 0x000060030a0085a7 */ /* 0x000e64000800007f */
[----:B-1----:R-:W-:Y:S05]  /*111b0*/  @!P0 BRA `(.L_x_12905) ;  /* 0xfffffffc00f08947 */ /* 0x002fea000383ffff */
[----:B------:R-:W-:Y:S05]  /*111c0*/  BRA `(.L_x_12995) ;  /* 0xffffffd000087947 */ /* 0x000fea000383ffff */
.L_x_12913:
[----:B-1----:R1:W2:Y:S02]  /*111d0*/  SYNCS.PHASECHK.TRANS64.TRYWAIT P0, [R2+URZ+0x30840], R3 ;  /* 0x03084003020075a7 */ /* 0x0022a4000800017f */
[----:B--2---:R-:W-:Y:S05]  /*111e0*/  @!P0 NANOSLEEP.SYNCS 0x989680 ;  /* 0x009896800000895d */ /* 0x004fea0003900000 */
[----:B------:R-:W2:Y:S02]  /*111f0*/  @!P0 SYNCS.PHASECHK.TRANS64 P0, [R2+URZ+0x30840], R3 ;  /* 0x03084003020085a7 */ /* 0x000ea4000800007f */
[----:B--2---:R-:W-:Y:S05]  /*11200*/  @!P0 BRA `(.L_x_12913) ;  /* 0xfffffffc00f08947 */ /* 0x004fea000383ffff */
[----:B------:R-:W-:Y:S05]  /*11210*/  BRA `(.L_x_12996) ;  /* 0xffffffd400147947 */ /* 0x000fea000383ffff */
.L_x_12918:
[----:B0-----:R0:W1:Y:S02]  /*11220*/  SYNCS.PHASECHK.TRANS64.TRYWAIT P0, [R8+URZ+0x60], R3 ;  /* 0x00006003080075a7 */ /* 0x001064000800017f */
[----:B-1----:R-:W-:Y:S05]  /*11230*/  @!P0 NANOSLEEP.SYNCS 0x989680 ;  /* 0x009896800000895d */ /* 0x002fea0003900000 */
[----:B------:R-:W1:Y:S02]  /*11240*/  @!P0 SYNCS.PHASECHK.TRANS64 P0, [R8+URZ+0x60], R3 ;  /* 0x00006003080085a7 */ /* 0x000e64000800007f */
[----:B-1----:R-:W-:Y:S05]  /*11250*/  @!P0 BRA `(.L_x_12918) ;  /* 0xfffffffc00f08947 */ /* 0x002fea000383ffff */
[----:B------:R-:W-:Y:S05]  /*11260*/  BRA `(.L_x_12997) ;  /* 0xffffffd400a47947 */ /* 0x000fea000383ffff */
.L_x_12928:
[----:B0-----:R0:W1:Y:S02]  /*11270*/  SYNCS.PHASECHK.TRANS64.TRYWAIT P0, [R3+URZ+0x30860], R0 ;  /* 0x03086000030075a7 */ /* 0x001064000800017f */
[----:B-1----:R-:W-:Y:S05]  /*11280*/  @!P0 NANOSLEEP.SYNCS 0x989680 ;  /* 0x009896800000895d */ /* 0x002fea0003900000 */
[----:B------:R-:W1:Y:S02]  /*11290*/  @!P0 SYNCS.PHASECHK.TRANS64 P0, [R3+URZ+0x30860], R0 ;  /* 0x03086000030085a7 */ /* 0x000e64000800007f */
[----:B-1----:R-:W-:Y:S05]  /*112a0*/  @!P0 BRA `(.L_x_12928) ;  /* 0xfffffffc00f08947 */ /* 0x002fea000383ffff */
[----:B------:R-:W-:Y:S05]  /*112b0*/  BRA `(.L_x_12998) ;  /* 0xffffffd800a07947 */ /* 0x000fea000383ffff */
.L_x_12934:
[----:B------:R-:W-:Y:S01]  /*112c0*/  BSSY B0, `(.L_x_12999) ;  /* 0x0000008000007945 */ /* 0x000fe20003800000 */
[----:B------:R-:W-:Y:S01]  /*112d0*/  IMAD.MOV.U32 R13, RZ, RZ, R16 ;  /* 0x000000ffff0d7224 */ /* 0x000fe200078e0010 */
[----:B------:R-:W-:Y:S01]  /*112e0*/  MOV R15, 0xffffffff ;  /* 0xffffffff000f7802 */ /* 0x000fe20000000f00 */
[----:B------:R-:W-:Y:S02]  /*112f0*/  IMAD.MOV.U32 R12, RZ, RZ, RZ ;  /* 0x000000ffff0c7224 */ /* 0x000fe400078e00ff */
[----:B------:R-:W-:-:S07]  /*11300*/  IMAD.MOV.U32 R11, RZ, RZ, 0x1f ;  /* 0x0000001fff0b7424 */ /* 0x000fce00078e00ff */
[----:B------:R-:W-:Y:S05]  /*11310*/  WARPSYNC.COLLECTIVE R15, `(.L_x_13000) ;  /* 0x000000000f087348 */ /* 0x000fea0003c00000 */
[----:B------:R0:W1:Y:S02]  /*11320*/  SHFL.IDX P6, R14, R13, R12, R11 ;  /* 0x0000000c0d0e7389 */ /* 0x00006400000c000b */
[----:B01----:R-:W-:Y:S01]  /*11330*/  ENDCOLLECTIVE ;  /* 0x000000000000791b */ /* 0x003fe20003800000 */
.L_x_13000:
[----:B------:R-:W-:Y:S05]  /*11340*/  BSYNC B0 ;  /* 0x0000000000007941 */ /* 0x000fea0003800000 */
.L_x_12999:
        /* <DEDUP_REMOVED lines=9> */
.L_x_13001:
[----:B------:R-:W-:Y:S02]  /*113e0*/  ULDC UR4, c[0x0][0xc3c] ;  /* 0x00030f0000047ab9 */ /* 0x000fe40000000800 */
[----:B------:R-:W-:-:S13]  /*113f0*/  ISETP.GE.OR P1, PT, R5, UR4, !P0 ;  /* 0x0000000405007c0c */ /* 0x000fda000c726670 */
[----:B------:R-:W0:Y:S01]  /*11400*/  @!P1 LDC.64 R2, c[0x0][0xc80] ;  /* 0x00032000ff029b82 */ /* 0x000e220000000a00 */
[----:B------:R-:W-:Y:S02]  /*11410*/  IMAD.MOV.U32 R11, RZ, RZ, RZ ;  /* 0x000000ffff0b7224 */ /* 0x000fe400078e00ff */
[----:B------:R-:W-:Y:S02]  /*11420*/  IMAD.MOV.U32 R4, RZ, RZ, R14 ;  /* 0x000000ffff047224 */ /* 0x000fe400078e000e */
[----:B0-----:R-:W-:-:S06]  /*11430*/  @!P1 IMAD.WIDE R2, R5, 0x4, R2 ;  /* 0x0000000405029825 */ /* 0x001fcc00078e0202 */
[----:B------:R-:W2:Y:S01]  /*11440*/  @!P1 LDG.E R2, desc[UR48][R2.64] ;  /* 0x0000003002029981 */ /* 0x000ea2000c1e1900 */
[----:B------:R-:W-:Y:S01]  /*11450*/  IMAD.MOV.U32 R5, RZ, RZ, RZ ;  /* 0x000000ffff057224 */ /* 0x000fe200078e00ff */
[C---:B------:R-:W-:Y:S02]  /*11460*/  ISETP.GE.U32.AND P2, PT, R8.reuse, 0x2, PT ;  /* 0x000000020800780c */ /* 0x040fe40003f46070 */
[C---:B------:R-:W-:Y:S02]  /*11470*/  ISETP.GE.U32.AND P3, PT, R8.reuse, 0x4, PT ;  /* 0x000000040800780c */ /* 0x040fe40003f66070 */
[C---:B------:R-:W-:Y:S02]  /*11480*/  ISETP.GE.U32.AND P4, PT, R8.reuse, 0x8, PT ;  /* 0x000000080800780c */ /* 0x040fe40003f86070 */
[C---:B------:R-:W-:Y:S01]  /*11490*/  ISETP.GE.U32.AND P5, PT, R8.reuse, 0x10, PT ;  /* 0x000000100800780c */ /* 0x040fe20003fa6070 */
[----:B--2---:R-:W-:Y:S01]  /*114a0*/  @!P1 IMAD.MOV.U32 R5, RZ, RZ, R2 ;  /* 0x000000ffff059224 */ /* 0x004fe200078e0002 */
[----:B------:R-:W-:-:S04]  /*114b0*/  ISETP.NE.AND P1, PT, R8, RZ, PT ;  /* 0x000000ff0800720c */ /* 0x000fc80003f25270 */
[----:B------:R-:W-:-:S09]  /*114c0*/  MOV R13, R5 ;  /* 0x00000005000d7202 */ /* 0x000fd20000000f00 */
[----:B------:R-:W-:Y:S05]  /*114d0*/  WARPSYNC.COLLECTIVE R15, `(.L_x_13002) ;  /* 0x000000000f087348 */ /* 0x000fea0003c00000 */
[----:B------:R0:W1:Y:S02]  /*114e0*/  SHFL.UP P6, R14, R13, R12, R11 ;  /* 0x0400000c0d0e7389 */ /* 0x00006400000c000b */
[----:B01----:R-:W-:Y:S01]  /*114f0*/  ENDCOLLECTIVE ;  /* 0x000000000000791b */ /* 0x003fe20003800000 */
.L_x_13002:
[----:B------:R-:W-:Y:S01]  /*11500*/  IMAD.MOV.U32 R12, RZ, RZ, 0x2 ;  /* 0x00000002ff0c7424 */ /* 0x000fe200078e00ff */
[----:B------:R-:W-:-:S05]  /*11510*/  SEL R6, R14, RZ, P1 ;  /* 0x000000ff0e067207 */ /* 0x000fca0000800000 */
[----:B------:R-:W-:-:S04]  /*11520*/  IMAD.IADD R6, R5, 0x1, R6 ;  /* 0x0000000105067824 */ /* 0x000fc800078e0206 */
[----:B------:R-:W-:-:S07]  /*11530*/  IMAD.MOV.U32 R13, RZ, RZ, R6 ;  /* 0x000000ffff0d7224 */ /* 0x000fce00078e0006 */
[----:B------:R-:W-:Y:S05]  /*11540*/  WARPSYNC.COLLECTIVE R15, `(.L_x_13003) ;  /* 0x000000000f087348 */ /* 0x000fea0003c00000 */
[----:B------:R0:W1:Y:S02]  /*11550*/  SHFL.UP P6, R14, R13, R12, R11 ;  /* 0x0400000c0d0e7389 */ /* 0x00006400000c000b */
[----:B01----:R-:W-:Y:S01]  /*11560*/  ENDCOLLECTIVE ;  /* 0x000000000000791b */ /* 0x003fe20003800000 */
.L_x_13003:
[----:B------:R-:W-:Y:S01]  /*11570*/  IMAD.MOV.U32 R12, RZ, RZ, 0x4 ;  /* 0x00000004ff0c7424 */ /* 0x000fe200078e00ff */
[----:B------:R-:W-:-:S04]  /*11580*/  SEL R7, R14, RZ, P2 ;  /* 0x000000ff0e077207 */ /* 0x000fc80001000000 */
[----:B------:R-:W-:-:S05]  /*11590*/  IADD3 R7, R6, R7, RZ ;  /* 0x0000000706077210 */ /* 0x000fca0007ffe0ff */
[----:B------:R-:W-:-:S07]  /*115a0*/  IMAD.MOV.U32 R13, RZ, RZ, R7 ;  /* 0x000000ffff0d7224 */ /* 0x000fce00078e0007 */
[----:B------:R-:W-:Y:S05]  /*115b0*/  WARPSYNC.COLLECTIVE R15, `(.L_x_13004) ;  /* 0x000000000f087348 */ /* 0x000fea0003c00000 */
[----:B------:R0:W1:Y:S02]  /*115c0*/  SHFL.UP P6, R14, R13, R12, R11 ;  /* 0x0400000c0d0e7389 */ /* 0x00006400000c000b */
[----:B01----:R-:W-:Y:S01]  /*115d0*/  ENDCOLLECTIVE ;  /* 0x000000000000791b */ /* 0x003fe20003800000 */
.L_x_13004:
[----:B------:R-:W-:Y:S02]  /*115e0*/  MOV R12, 0x8 ;  /* 0x00000008000c7802 */ /* 0x000fe40000000f00 */
[----:B------:R-:W-:-:S05]  /*115f0*/  SEL R2, R14, RZ, P3 ;  /* 0x000000ff0e027207 */ /* 0x000fca0001800000 */
[----:B------:R-:W-:-:S04]  /*11600*/  IMAD.IADD R2, R7, 0x1, R2 ;  /* 0x0000000107027824 */ /* 0x000fc800078e0202 */
[----:B------:R-:W-:-:S07]  /*11610*/  IMAD.MOV.U32 R13, RZ, RZ, R2 ;  /* 0x000000ffff0d7224 */ /* 0x000fce00078e0002 */
[----:B------:R-:W-:Y:S05]  /*11620*/  WARPSYNC.COLLECTIVE R15, `(.L_x_13005) ;  /* 0x000000000f087348 */ /* 0x000fea0003c00000 */
[----:B------:R0:W1:Y:S02]  /*11630*/  SHFL.UP P6, R14, R13, R12, R11 ;  /* 0x0400000c0d0e7389 */ /* 0x00006400000c000b */
[----:B01----:R-:W-:Y:S01]  /*11640*/  ENDCOLLECTIVE ;  /* 0x000000000000791b */ /* 0x003fe20003800000 */
.L_x_13005:
[----:B------:R-:W-:Y:S01]  /*11650*/  IMAD.MOV.U32 R12, RZ, RZ, 0x10 ;  /* 0x00000010ff0c7424 */ /* 0x000fe200078e00ff */
[----:B------:R-:W-:-:S05]  /*11660*/  SEL R3, R14, RZ, P4 ;  /* 0x000000ff0e037207 */ /* 0x000fca0002000000 */
[----:B------:R-:W-:-:S04]  /*11670*/  IMAD.IADD R3, R2, 0x1, R3 ;  /* 0x0000000102037824 */ /* 0x000fc800078e0203 */
[----:B------:R-:W-:-:S07]  /*11680*/  IMAD.MOV.U32 R13, RZ, RZ, R3 ;  /* 0x000000ffff0d7224 */ /* 0x000fce00078e0003 */
[----:B------:R-:W-:Y:S05]  /*11690*/  WARPSYNC.COLLECTIVE R15, `(.L_x_13006) ;  /* 0x000000000f087348 */ /* 0x000fea0003c00000 */
[----:B------:R0:W1:Y:S02]  /*116a0*/  SHFL.UP P6, R14, R13, R12, R11 ;  /* 0x0400000c0d0e7389 */ /* 0x00006400000c000b */
[----:B01----:R-:W-:Y:S01]  /*116b0*/  ENDCOLLECTIVE ;  /* 0x000000000000791b */ /* 0x003fe20003800000 */
.L_x_13006:
        /* <DEDUP_REMOVED lines=8> */
.L_x_13007:
[----:B------:R-:W-:Y:S05]  /*11740*/  BRA `(.L_x_13008) ;  /* 0xffffffd800d47947 */ /* 0x000fea000383ffff */
.L_x_12939:
[----:B------:R-:W-:Y:S01]  /*11750*/  BSSY B0, `(.L_x_13009) ;  /* 0x0000008000007945 */ /* 0x000fe20003800000 */
[----:B-----5:R-:W-:Y:S01]  /*11760*/  IMAD.MOV.U32 R13, RZ, RZ, R5 ;  /* 0x000000ffff0d7224 */ /* 0x020fe200078e0005 */
[----:B------:R-:W-:Y:S01]  /*11770*/  MOV R11, RZ ;  /* 0x000000ff000b7202 */ /* 0x000fe20000000f00 */
[----:B------:R-:W-:Y:S02]  /*11780*/  IMAD.MOV.U32 R12, RZ, RZ, 0x1 ;  /* 0x00000001ff0c7424 */ /* 0x000fe400078e00ff */
[----:B------:R-:W-:-:S07]  /*11790*/  IMAD.MOV.U32 R15, RZ, RZ, -0x1 ;  /* 0xffffffffff0f7424 */ /* 0x000fce00078e00ff */
[----:B0-----:R-:W-:Y:S05]  /*117a0*/  WARPSYNC.COLLECTIVE R15, `(.L_x_13010) ;  /* 0x000000000f087348 */ /* 0x001fea0003c00000 */
[----:B------:R1:W2:Y:S02]  /*117b0*/  SHFL.UP P6, R14, R13, R12, R11 ;  /* 0x0400000c0d0e7389 */ /* 0x0002a400000c000b */
[----:B012---:R-:W-:Y:S01]  /*117c0*/  ENDCOLLECTIVE ;  /* 0x000000000000791b */ /* 0x007fe20003800000 */
.L_x_13010:
[----:B------:R-:W-:Y:S05]  /*117d0*/  BSYNC B0 ;  /* 0x0000000000007941 */ /* 0x000fea0003800000 */
.L_x_13009:
[----:B------:R-:W-:Y:S01]  /*117e0*/  SEL R14, R14, RZ, P1 ;  /* 0x000000ff0e0e7207 */ /* 0x000fe20000800000 */
[----:B------:R-:W-:Y:S01]  /*117f0*/  IMAD.MOV.U32 R12, RZ, RZ, 0x2 ;  /* 0x00000002ff0c7424 */ /* 0x000fe200078e00ff */
[----:B------:R-:W-:Y:S01]  /*11800*/  MOV R15, 0xffffffff ;  /* 0xffffffff000f7802 */ /* 0x000fe20000000f00 */
[----:B------:R-:W-:Y:S02]  /*11810*/  IMAD.MOV.U32 R11, RZ, RZ, RZ ;  /* 0x000000ffff0b7224 */ /* 0x000fe400078e00ff */
[----:B------:R-:W-:-:S07]  /*11820*/  IMAD.IADD R13, R5, 0x1, R14 ;  /* 0x00000001050d7824 */ /* 0x000fce00078e020e */
[----:B------:R-:W-:Y:S05]  /*11830*/  WARPSYNC.COLLECTIVE R15, `(.L_x_13011) ;  /* 0x000000000f087348 */ /* 0x000fea0003c00000 */
[----:B------:R0:W1:Y:S02]  /*11840*/  SHFL.UP P6, R14, R13, R12, R11 ;  /* 0x0400000c0d0e7389 */ /* 0x00006400000c000b */
[----:B01----:R-:W-:Y:S01]  /*11850*/  ENDCOLLECTIVE ;  /* 0x000000000000791b */ /* 0x003fe20003800000 */
.L_x_13011:
[----:B------:R-:W-:Y:S01]  /*11860*/  IMAD.MOV.U32 R12, RZ, RZ, 0x4 ;  /* 0x00000004ff0c7424 */ /* 0x000fe200078e00ff */
[----:B------:R-:W-:-:S05]  /*11870*/  SEL R2, R14, RZ, P2 ;  /* 0x000000ff0e027207 */ /* 0x000fca0001000000 */
[----:B------:R-:W-:-:S04]  /*11880*/  IMAD.IADD R2, R13, 0x1, R2 ;  /* 0x000000010d027824 */ /* 0x000fc800078e0202 */
[----:B------:R-:W-:-:S07]  /*11890*/  IMAD.MOV.U32 R13, RZ, RZ, R2 ;  /* 0x000000ffff0d7224 */ /* 0x000fce00078e0002 */
[----:B------:R-:W-:Y:S05]  /*118a0*/  WARPSYNC.COLLECTIVE R15, `(.L_x_13012) ;  /* 0x000000000f087348 */ /* 0x000fea0003c00000 */
[----:B------:R0:W1:Y:S02]  /*118b0*/  SHFL.UP P6, R14, R13, R12, R11 ;  /* 0x0400000c0d0e7389 */ /* 0x00006400000c000b */
[----:B01----:R-:W-:Y:S01]  /*118c0*/  ENDCOLLECTIVE ;  /* 0x000000000000791b */ /* 0x003fe20003800000 */
.L_x_13012:
[----:B------:R-:W-:Y:S01]  /*118d0*/  IMAD.MOV.U32 R12, RZ, RZ, 0x8 ;  /* 0x00000008ff0c7424 */ /* 0x000fe200078e00ff */
[----:B------:R-:W-:-:S05]  /*118e0*/  SEL R3, R14, RZ, P3 ;  /* 0x000000ff0e037207 */ /* 0x000fca0001800000 */
[----:B------:R-:W-:-:S05]  /*118f0*/  IMAD.IADD R3, R2, 0x1, R3 ;  /* 0x0000000102037824 */ /* 0x000fca00078e0203 */
[----:B------:R-:W-:-:S07]  /*11900*/  MOV R13, R3 ;  /* 0x00000003000d7202 */ /* 0x000fce0000000f00 */
[----:B------:R-:W-:Y:S05]  /*11910*/  WARPSYNC.COLLECTIVE R15, `(.L_x_13013) ;  /* 0x000000000f087348 */ /* 0x000fea0003c00000 */
[----:B------:R0:W1:Y:S02]  /*11920*/  SHFL.UP P6, R14, R13, R12, R11 ;  /* 0x0400000c0d0e7389 */ /* 0x00006400000c000b */
[----:B01----:R-:W-:Y:S01]  /*11930*/  ENDCOLLECTIVE ;  /* 0x000000000000791b */ /* 0x003fe20003800000 */
.L_x_13013:
[----:B------:R-:W-:Y:S01]  /*11940*/  IMAD.MOV.U32 R12, RZ, RZ, 0x10 ;  /* 0x00000010ff0c7424 */ /* 0x000fe200078e00ff */
[----:B------:R-:W-:-:S05]  /*11950*/  SEL R4, R14, RZ, P4 ;  /* 0x000000ff0e047207 */ /* 0x000fca0002000000 */
[----:B------:R-:W-:-:S04]  /*11960*/  IMAD.IADD R4, R3, 0x1, R4 ;  /* 0x0000000103047824 */ /* 0x000fc800078e0204 */
[----:B------:R-:W-:-:S07]  /*11970*/  IMAD.MOV.U32 R13, RZ, RZ, R4 ;  /* 0x000000ffff0d7224 */ /* 0x000fce00078e0004 */
[----:B------:R-:W-:Y:S05]  /*11980*/  WARPSYNC.COLLECTIVE R15, `(.L_x_13014) ;  /* 0x000000000f087348 */ /* 0x000fea0003c00000 */
[----:B------:R0:W1:Y:S02]  /*11990*/  SHFL.UP P6, R14, R13, R12, R11 ;  /* 0x0400000c0d0e7389 */ /* 0x00006400000c000b */
[----:B01----:R-:W-:Y:S01]  /*119a0*/  ENDCOLLECTIVE ;  /* 0x000000000000791b */ /* 0x003fe20003800000 */
.L_x_13014:
        /* <DEDUP_REMOVED lines=8> */
.L_x_13015:
[----:B------:R-:W-:Y:S05]  /*11a30*/  BRA `(.L_x_13016) ;  /* 0xffffffd800b47947 */ /* 0x000fea000383ffff */
.L_x_12941:
[----:B------:R-:W-:Y:S01]  /*11a40*/  BSSY B0, `(.L_x_13017) ;  /* 0x0000006000007945 */ /* 0x000fe20003800000 */
[----:B------:R-:W-:Y:S01]  /*11a50*/  PLOP3.LUT P6, PT, P6, PT, PT, 0x8, 0x0 ;  /* 0x000000000000781c */ /* 0x000fe200037ce170 */
[----:B------:R-:W-:-:S12]  /*11a60*/  IMAD.MOV.U32 R15, RZ, RZ, -0x1 ;  /* 0xffffffffff0f7424 */ /* 0x000fd800078e00ff */
[----:B0-----:R-:W-:Y:S05]  /*11a70*/  WARPSYNC.COLLECTIVE R15, `(.L_x_13018) ;  /* 0x000000000f087348 */ /* 0x001fea0003c00000 */
[----:B------:R-:W-:Y:S01]  /*11a80*/  VOTE.ANY R14, PT, P6 ;  /* 0x00000000000e7806 */ /* 0x000fe200030e0100 */
[----:B0-----:R-:W-:Y:S06]  /*11a90*/  ENDCOLLECTIVE ;  /* 0x000000000000791b */ /* 0x001fec0003800000 */
.L_x_13018:
[----:B------:R-:W-:Y:S05]  /*11aa0*/  BSYNC B0 ;  /* 0x0000000000007941 */ /* 0x000fea0003800000 */
.L_x_13017:
        /* <DEDUP_REMOVED lines=9> */
.L_x_13019:
[----:B------:R-:W-:Y:S01]  /*11b40*/  MOV R5, R14 ;  /* 0x0000000e00057202 */ /* 0x000fe20000000f00 */
[----:B------:R-:W-:Y:S06]  /*11b50*/  BRA `(.L_x_13020) ;  /* 0xffffffd800a47947 */ /* 0x000fec000383ffff */
.L_x_12943:
[----:B------:R-:W-:Y:S01]  /*11b60*/  BSSY B0, `(.L_x_13021) ;  /* 0x0000007000007945 */ /* 0x000fe20003800000 */
[----:B------:R-:W-:Y:S02]  /*11b70*/  IMAD.MOV.U32 R13, RZ, RZ, R2 ;  /* 0x000000ffff0d7224 */ /* 0x000fe400078e0002 */
[----:B------:R-:W-:Y:S02]  /*11b80*/  IMAD.MOV.U32 R11, RZ, RZ, 0x1f ;  /* 0x0000001fff0b7424 */ /* 0x000fe400078e00ff */
[----:B------:R-:W-:-:S07]  /*11b90*/  IMAD.MOV.U32 R15, RZ, RZ, -0x1 ;  /* 0xffffffffff0f7424 */ /* 0x000fce00078e00ff */
[----:B012---:R-:W-:Y:S05]  /*11ba0*/  WARPSYNC.COLLECTIVE R15, `(.L_x_13022) ;  /* 0x000000000f087348 */ /* 0x007fea0003c00000 */
[----:B------:R3:W4:Y:S02]  /*11bb0*/  SHFL.IDX P6, R14, R13, R12, R11 ;  /* 0x0000000c0d0e7389 */ /* 0x00072400000c000b */
[----:B01234-:R-:W-:Y:S01]  /*11bc0*/  ENDCOLLECTIVE ;  /* 0x000000000000791b */ /* 0x01ffe20003800000 */
.L_x_13022:
[----:B------:R-:W-:Y:S05]  /*11bd0*/  BSYNC B0 ;  /* 0x0000000000007941 */ /* 0x000fea0003800000 */
.L_x_13021:
[----:B------:R-:W-:Y:S05]  /*11be0*/  BRA `(.L_x_12942) ;  /* 0xffffffd8009c7947 */ /* 0x000fea000383ffff */
.L_x_12947:
[----:B0-----:R0:W2:Y:S02]  /*11bf0*/  SYNCS.PHASECHK.TRANS64.TRYWAIT P0, [R9+URZ+0x30820], R0 ;  /* 0x03082000090075a7 */ /* 0x0010a4000800017f */
[----:B--2---:R-:W-:Y:S05]  /*11c00*/  @!P0 NANOSLEEP.SYNCS 0x989680 ;  /* 0x009896800000895d */ /* 0x004fea0003900000 */
[----:B------:R-:W2:Y:S02]  /*11c10*/  @!P0 SYNCS.PHASECHK.TRANS64 P0, [R9+URZ+0x30820], R0 ;  /* 0x03082000090085a7 */ /* 0x000ea4000800007f */
[----:B--2---:R-:W-:Y:S05]  /*11c20*/  @!P0 BRA `(.L_x_12947) ;  /* 0xfffffffc00f08947 */ /* 0x004fea000383ffff */
[----:B------:R-:W-:Y:S05]  /*11c30*/  BRA `(.L_x_13023) ;  /* 0xffffffdc00887947 */ /* 0x000fea000383ffff */
.L_x_12948:
[----:B------:R-:W2:Y:S01]  /*11c40*/  S2R R2, SR_TID.X ;  /* 0x0000000000027919 */ /* 0x000ea20000002100 */
[----:B------:R-:W-:Y:S01]  /*11c50*/  BSSY B0, `(.L_x_13024) ;  /* 0x000000a000007945 */ /* 0x000fe20003800000 */
[----:B------:R-:W-:Y:S01]  /*11c60*/  MOV R12, RZ ;  /* 0x000000ff000c7202 */ /* 0x000fe20000000f00 */
        /* <DEDUP_REMOVED lines=8> */
.L_x_13025:
[----:B------:R-:W-:Y:S05]  /*11cf0*/  BSYNC B0 ;  /* 0x0000000000007941 */ /* 0x000fea0003800000 */
.L_x_13024:
[----:B------:R-:W-:Y:S05]  /*11d00*/  BRA `(.L_x_13026) ;  /* 0xffffffdc00707947 */ /* 0x000fea000383ffff */
.L_x_12951:
[----:B------:R-:W-:Y:S01]  /*11d10*/  BSSY B1, `(.L_x_13027) ;  /* 0x0000006000017945 */ /* 0x000fe20003800000 */
[----:B------:R-:W-:-:S07]  /*11d20*/  IMAD.MOV.U32 R15, RZ, RZ, -0x1 ;  /* 0xffffffffff0f7424 */ /* 0x000fce00078e00ff */
[----:B01-3--:R-:W-:Y:S05]  /*11d30*/  WARPSYNC.COLLECTIVE R15, `(.L_x_13028) ;  /* 0x000000000f0c7348 */ /* 0x00bfea0003c00000 */
[----:B------:R-:W-:Y:S02]  /*11d40*/  ELECT P6, UR62, PT ;  /* 0x00000000003e782f */ /* 0x000fe400038c0000 */
[----:B------:R-:W-:Y:S01]  /*11d50*/  MOV R14, UR62 ;  /* 0x0000003e000e7c02 */ /* 0x000fe20008000f00 */
[----:B01-3--:R-:W-:Y:S10]  /*11d60*/  ENDCOLLECTIVE ;  /* 0x000000000000791b */ /* 0x00bff40003800000 */
.L_x_13028:
[----:B------:R-:W-:Y:S05]  /*11d70*/  BSYNC B1 ;  /* 0x0000000000017941 */ /* 0x000fea0003800000 */
.L_x_13027:
[----:B------:R-:W-:Y:S05]  /*11d80*/  BRA `(.L_x_13029) ;  /* 0xffffffdc00687947 */ /* 0x000fea000383ffff */
.L_x_12953:
[----:B0-----:R0:W1:Y:S02]  /*11d90*/  SYNCS.PHASECHK.TRANS64.TRYWAIT P0, [R5+URZ], R4 ;  /* 0x00000004050075a7 */ /* 0x001064000800017f */
[----:B-1----:R-:W-:Y:S05]  /*11da0*/  @!P0 NANOSLEEP.SYNCS 0x989680 ;  /* 0x009896800000895d */ /* 0x002fea0003900000 */
[----:B------:R-:W1:Y:S02]  /*11db0*/  @!P0 SYNCS.PHASECHK.TRANS64 P0, [R5+URZ], R4 ;  /* 0x00000004050085a7 */ /* 0x000e64000800007f */
[----:B-1----:R-:W-:Y:S05]  /*11dc0*/  @!P0 BRA `(.L_x_12953) ;  /* 0xfffffffc00f08947 */ /* 0x002fea000383ffff */
[----:B------:R-:W-:Y:S05]  /*11dd0*/  BRA `(.L_x_13030) ;  /* 0xffffffdc009c7947 */ /* 0x000fea000383ffff */
.L_x_12954:
[----:B-1----:R1:W2:Y:S02]  /*11de0*/  SYNCS.PHASECHK.TRANS64.TRYWAIT P0, [R3+URZ], R2 ;  /* 0x00000002030075a7 */ /* 0x0022a4000800017f */
[----:B--2---:R-:W-:Y:S05]  /*11df0*/  @!P0 NANOSLEEP.SYNCS 0x989680 ;  /* 0x009896800000895d */ /* 0x004fea0003900000 */
[----:B------:R-:W2:Y:S02]  /*11e00*/  @!P0 SYNCS.PHASECHK.TRANS64 P0, [R3+URZ], R2 ;  /* 0x00000002030085a7 */ /* 0x000ea4000800007f */
[----:B--2---:R-:W-:Y:S05]  /*11e10*/  @!P0 BRA `(.L_x_12954) ;  /* 0xfffffffc00f08947 */ /* 0x004fea000383ffff */
[----:B------:R-:W-:Y:S05]  /*11e20*/  BRA `(.L_x_13031) ;  /* 0xffffffdc00907947 */ /* 0x000fea000383ffff */
.L_x_12956:
[----:B--2---:R2:W4:Y:S02]  /*11e30*/  SYNCS.PHASECHK.TRANS64.TRYWAIT P0, [R23+URZ], R4 ;  /* 0x00000004170075a7 */ /* 0x004524000800017f */
[----:B----4-:R-:W-:Y:S05]  /*11e40*/  @!P0 NANOSLEEP.SYNCS 0x989680 ;  /* 0x009896800000895d */ /* 0x010fea0003900000 */
[----:B------:R-:W4:Y:S02]  /*11e50*/  @!P0 SYNCS.PHASECHK.TRANS64 P0, [R23+URZ], R4 ;  /* 0x00000004170085a7 */ /* 0x000f24000800007f */
[----:B----4-:R-:W-:Y:S05]  /*11e60*/  @!P0 BRA `(.L_x_12956) ;  /* 0xfffffffc00f08947 */ /* 0x010fea000383ffff */
[----:B------:R-:W-:Y:S05]  /*11e70*/  BRA `(.L_x_13032) ;  /* 0xffffffdc00947947 */ /* 0x000fea000383ffff */
.L_x_13033:
        /* <DEDUP_REMOVED lines=16> */
.L_x_15329:


//--------------------- .text._ZN7cutlass13device_kernelIN5flash11enable_sm90INS1_16FlashAttnFwdSm90INS1_25CollectiveMainloopFwdSm90ILi2EN4cute5tupleIJNS5_1CILi1EEES8_S8_EEENS6_IJNS7_ILi192EEESA_NS7_ILi64EEEEEELi64ENS_10bfloat16_tEfNS_4arch4Sm90ELb0ELb0ELb1ELb1ELb0ELb1ELb0ELb0ELb1ELb1ELb0ELb0EEENS1_21CollectiveEpilogueFwdINS6_IJSA_SB_SA_EEES9_SD_SF_Li384ELb1ELb1ELb0ELb0EEENS1_36VarlenDynamicPersistentTileSchedulerILi192ELi192ELi384ELi128ELb0ELb1ELb1ELb0ELb1ELb1EEEEEEEEEvNT_6ParamsE --------------------------
	.section	.text._ZN7cutlass13device_kernelIN5flash11enable_sm90INS1_16FlashAttnFwdSm90INS1_25CollectiveMainloopFwdSm90ILi2EN4cute5tupleIJNS5_1CILi1EEES8_S8_EEENS6_IJNS7_ILi192EEESA_NS7_ILi64EEEEEELi64ENS_10bfloat16_tEfNS_4arch4Sm90ELb0ELb0ELb1ELb1ELb0ELb1ELb0ELb0ELb1ELb1ELb0ELb0EEENS1_21CollectiveEpilogueFwdINS6_IJSA_SB_SA_EEES9_SD_SF_Li384ELb1ELb1ELb0ELb0EEENS1_36VarlenDynamicPersistentTileSchedulerILi192ELi192ELi384ELi128ELb0ELb1ELb1ELb0ELb1ELb1EEEEEEEEEvNT_6ParamsE,"ax",@progbits
	.align	128
.text._ZN7cutlass13device_kernelIN5flash11enable_sm90INS1_16FlashAttnFwdSm90INS1_25CollectiveMainloopFwdSm90ILi2EN4cute5tupleIJNS5_1CILi1EEES8_S8_EEENS6_IJNS7_ILi192EEESA_NS7_ILi64EEEEEELi64ENS_10bfloat16_tEfNS_4arch4Sm90ELb0ELb0ELb1ELb1ELb0ELb1ELb0ELb0ELb1ELb1ELb0ELb0EEENS1_21CollectiveEpilogueFwdINS6_IJSA_SB_SA_EEES9_SD_SF_Li384ELb1ELb1ELb0ELb0EEENS1_36VarlenDynamicPersistentTileSchedulerILi192ELi192ELi384ELi128ELb0ELb1ELb1ELb0ELb1ELb1EEEEEEEEEvNT_6ParamsE:
        .type           _ZN7cutlass13device_kernelIN5flash11enable_sm90INS1_16FlashAttnFwdSm90INS1_25CollectiveMainloopFwdSm90ILi2EN4cute5tupleIJNS5_1CILi1EEES8_S8_EEENS6_IJNS7_ILi192EEESA_NS7_ILi64EEEEEELi64ENS_10bfloat16_tEfNS_4arch4Sm90ELb0ELb0ELb1ELb1ELb0ELb1ELb0ELb0ELb1ELb1ELb0ELb0EEENS1_21CollectiveEpilogueFwdINS6_IJSA_SB_SA_EEES9_SD_SF_Li384ELb1ELb1ELb0ELb0EEENS1_36VarlenDynamicPersistentTileSchedulerILi192ELi192ELi384ELi128ELb0ELb1ELb1ELb0ELb1ELb1EEEEEEEEEvNT_6ParamsE,@function
        .size           _ZN7cutlass13device_kernelIN5flash11enable_sm90INS1_16FlashAttnFwdSm90INS1_25CollectiveMainloopFwdSm90ILi2EN4cute5tupleIJNS5_1CILi1EEES8_S8_EEENS6_IJNS7_ILi192EEESA_NS7_ILi64EEEEEELi64ENS_10bfloat16_tEfNS_4arch4Sm90ELb0ELb0ELb1ELb1ELb0ELb1ELb0ELb0ELb1ELb1ELb0ELb0EEENS1_21CollectiveEpilogueFwdINS6_IJSA_SB_SA_EEES9_SD_SF_Li384ELb1ELb1ELb0ELb0EEENS1_36VarlenDynamicPersistentTileSchedulerILi192ELi192ELi384ELi128ELb0ELb1ELb1ELb0ELb1ELb1EEEEEEEEEvNT_6ParamsE,(.L_x_15330 - _ZN7cutlass13device_kernelIN5flash11enable_sm90INS1_16FlashAttnFwdSm90INS1_25CollectiveMainloopFwdSm90ILi2EN4cute5tupleIJNS5_1CILi1EEES8_S8_EEENS6_IJNS7_ILi192EEESA_NS7_ILi64EEEEEELi64ENS_10bfloat16_tEfNS_4arch4Sm90ELb0ELb0ELb1ELb1ELb0ELb1ELb0ELb0ELb1ELb1ELb0ELb0EEENS1_21CollectiveEpilogueFwdINS6_IJSA_SB_SA_EEES9_SD_SF_Li384ELb1ELb1ELb0ELb0EEENS1_36VarlenDynamicPersistentTileSchedulerILi192ELi192ELi384ELi128ELb0ELb1ELb1ELb0ELb1ELb1EEEEEEEEEvNT_6ParamsE)
        .other          _ZN7cutlass13device_kernelIN5flash11enable_sm90INS1_16FlashAttnFwdSm90INS1_25CollectiveMainloopFwdSm90ILi2EN4cute5tupleIJNS5_1CILi1EEES8_S8_EEENS6_IJNS7_ILi192EEESA_NS7_ILi64EEEEEELi64ENS_10bfloat16_tEfNS_4arch4Sm90ELb0ELb0ELb1ELb1ELb0ELb1ELb0ELb0ELb1ELb1ELb0ELb0EEENS1_21CollectiveEpilogueFwdINS6_IJSA_SB_SA_EEES9_SD_SF_Li384ELb1ELb1ELb0ELb0EEENS1_36VarlenDynamicPersistentTileSchedulerILi192ELi192ELi384ELi128ELb0ELb1ELb1ELb0ELb1ELb1EEEEEEEEEvNT_6ParamsE,@"STO_CUDA_ENTRY STV_DEFAULT"
_ZN7cutlass13device_kernelIN5flash11enable_sm90INS1_16FlashAttnFwdSm90INS1_25CollectiveMainloopFwdSm90ILi2EN4cute5tupleIJNS5_1CILi1EEES8_S8_EEENS6_IJNS7_ILi192EEESA_NS7_ILi64EEEEEELi64ENS_10bfloat16_tEfNS_4arch4Sm90ELb0ELb0ELb1ELb1ELb0ELb1ELb0ELb0ELb1ELb1ELb0ELb0EEENS1_21CollectiveEpilogueFwdINS6_IJSA_SB_SA_EEES9_SD_SF_Li384ELb1ELb1ELb0ELb0EEENS1_36VarlenDynamicPersistentTileSchedulerILi192ELi192ELi384ELi128ELb0ELb1ELb1ELb0ELb1ELb1EEEEEEEEEvNT_6ParamsE:
        /* <DEDUP_REMOVED lines=23> */
.L_x_13035:
[----:B------:R-:W-:Y:S05]  /*0170*/  BSYNC B0 ;  /* 0x0000000000007941 */ /* 0x000fea0003800000 */
.L_x_13034:
        /* <DEDUP_REMOVED lines=40> */
.L_x_13036:
        /* <DEDUP_REMOVED lines=22> */
.L_x_13037:
        /* <DEDUP_REMOVED lines=18> */
.L_x_13038:
        /* <DEDUP_REMOVED lines=22> */
.L_x_13039:
        /* <DEDUP_REMOVED lines=22> */
.L_x_13040:
        /* <DEDUP_REMOVED lines=9> */
.L_x_13043:
        /* <DEDUP_REMOVED lines=23> */
[----:B------:R-:W2:Y:S01]  /*0b40*/  LDL.LU R14, [R1+0x40] ;  /* 0x00004000010e7983 */ /* 0x000ea20000300800 */
[----:B------:R-:W0:Y:S02]  /*0b50*/  S2R R0, SR_TID.X ;  /* 0x0000000000007919 */ /* 0x000e240000002100 */
[----:B0-----:R-:W-:-:S05]  /*0b60*/  VIADD R13, R0, 0xffffff80 ;  /* 0xffffff80000d7836 */ /* 0x001fca0000000000 */
[----:B------:R-:W-:-:S04]  /*0b70*/  SHF.R.S32.HI R0, RZ, 0x1f, R13 ;  /* 0x0000001fff007819 */ /* 0x000fc8000001140d */
[----:B------:R-:W-:-:S04]  /*0b80*/  LEA.HI R3, R0, R13, RZ, 0x7 ;  /* 0x0000000d00037211 */ /* 0x000fc800078f38ff */
[----:B------:R-:W-:-:S05]  /*0b90*/  LOP3.LUT R4, R3, 0xffffff80, RZ, 0xc0, !PT ;  /* 0xffffff8003047812 */ /* 0x000fca00078ec0ff */
[----:B------:R-:W-:-:S05]  /*0ba0*/  IMAD.IADD R16, R13, 0x1, -R4 ;  /* 0x000000010d107824 */ /* 0x000fca00078e0a04 */
[----:B------:R-:W-:-:S04]  /*0bb0*/  SHF.R.S32.HI R9, RZ, 0x1f, R16 ;  /* 0x0000001fff097819 */ /* 0x000fc80000011410 */
[----:B------:R-:W-:Y:S02]  /*0bc0*/  LEA.HI R10, R9, R16, RZ, 0x2 ;  /* 0x00000010090a7211 */ /* 0x000fe400078f10ff */
[----:B------:R-:W-:Y:S02]  /*0bd0*/  LEA.HI R4, R0, R13, RZ, 0x4 ;  /* 0x0000000d00047211 */ /* 0x000fe400078f20ff */
[--C-:B------:R-:W-:Y:S02]  /*0be0*/  SHF.R.S32.HI R8, RZ, 0x2, R10.reuse ;  /* 0x00000002ff087819 */ /* 0x100fe4000001140a */
[----:B------:R-:W-:Y:S02]  /*0bf0*/  SHF.R.S32.HI R7, RZ, 0x1f, R10 ;  /* 0x0000001fff077819 */ /* 0x000fe4000001140a */
[----:B------:R-:W-:Y:S02]  /*0c00*/  LOP3.LUT R5, R4, 0xfffffff0, RZ, 0xc0, !PT ;  /* 0xfffffff004057812 */ /* 0x000fe400078ec0ff */
[----:B------:R-:W-:-:S04]  /*0c10*/  LEA.HI R7, R7, R8, RZ, 0x3 ;  /* 0x0000000807077211 */ /* 0x000fc800078f18ff */
[----:B------:R-:W-:Y:S01]  /*0c20*/  LOP3.LUT R11, R7, 0xfffffff8, RZ, 0xc0, !PT ;  /* 0xfffffff8070b7812 */ /* 0x000fe200078ec0ff */
[----:B------:R-:W-:Y:S01]  /*0c30*/  IMAD.IADD R5, R13, 0x1, -R5 ;  /* 0x000000010d057824 */ /* 0x000fe200078e0a05 */
[----:B------:R-:W-:-:S03]  /*0c40*/  SHF.R.S32.HI R7, RZ, 0x4, R4 ;  /* 0x00000004ff077819 */ /* 0x000fc60000011404 */
[----:B------:R-:W-:Y:S01]  /*0c50*/  IMAD.IADD R12, R8, 0x1, -R11 ;  /* 0x00000001080c7824 */ /* 0x000fe200078e0a0b */
[----:B------:R-:W-:Y:S02]  /*0c60*/  LEA.HI R8, R0, R13, RZ, 0x5 ;  /* 0x0000000d00087211 */ /* 0x000fe400078f28ff */
[----:B------:R-:W-:Y:S02]  /*0c70*/  LEA.HI R4, R4, R7, RZ, 0x1 ;  /* 0x0000000704047211 */ /* 0x000fe400078f08ff */
[----:B------:R-:W-:Y:S02]  /*0c80*/  LEA.HI R9, R9, R16, RZ, 0x5 ;  /* 0x0000001009097211 */ /* 0x000fe400078f28ff */
[----:B------:R-:W-:Y:S02]  /*0c90*/  SHF.R.S32.HI R6, RZ, 0x1f, R5 ;  /* 0x0000001fff067819 */ /* 0x000fe40000011405 */
[----:B------:R-:W-:Y:S02]  /*0ca0*/  SHF.R.S32.HI R18, RZ, 0x5, R8 ;  /* 0x00000005ff127819 */ /* 0x000fe40000011408 */
[----:B------:R-:W-:-:S02]  /*0cb0*/  LOP3.LUT R8, R4, 0x1ffffffe, RZ, 0xc0, !PT ;  /* 0x1ffffffe04087812 */ /* 0x000fc400078ec0ff */
[----:B------:R-:W-:Y:S02]  /*0cc0*/  SHF.R.S32.HI R9, RZ, 0x5, R9 ;  /* 0x00000005ff097819 */ /* 0x000fe40000011409 */
[----:B------:R-:W-:Y:S02]  /*0cd0*/  LEA.HI R6, R6, R5, RZ, 0x3 ;  /* 0x0000000506067211 */ /* 0x000fe400078f18ff */
[----:B------:R-:W-:Y:S01]  /*0ce0*/  SHF.R.S32.HI R15, RZ, 0x7, R3 ;  /* 0x00000007ff0f7819 */ /* 0x000fe20000011403 */
[----:B------:R-:W-:Y:S01]  /*0cf0*/  IMAD.IADD R8, R7, 0x1, -R8 ;  /* 0x0000000107087824 */ /* 0x000fe200078e0a08 */
[----:B------:R-:W-:Y:S01]  /*0d00*/  LOP3.LUT R4, R6, 0xfffffff8, RZ, 0xc0, !PT ;  /* 0xfffffff806047812 */ /* 0x000fe200078ec0ff */
[----:B------:R-:W-:Y:S01]  /*0d10*/  IMAD R12, R9, 0x10, R12 ;  /* 0x00000010090c7824 */ /* 0x000fe200078e020c */
[----:B------:R-:W-:Y:S01]  /*0d20*/  LOP3.LUT R10, R10, 0x7ffffffc, RZ, 0xc0, !PT ;  /* 0x7ffffffc0a0a7812 */ /* 0x000fe200078ec0ff */
[----:B------:R-:W-:Y:S02]  /*0d30*/  IMAD.SHL.U32 R7, R18, 0x400, RZ ;  /* 0x0000040012077824 */ /* 0x000fe400078e00ff */
[----:B------:R-:W-:Y:S01]  /*0d40*/  IMAD.HI R9, R15, 0x55555556, RZ ;  /* 0x555555560f097827 */ /* 0x000fe200078e02ff */
[----:B------:R-:W-:-:S03]  /*0d50*/  IADD3 R4, R5, -R4, RZ ;  /* 0x8000000405047210 */ /* 0x000fc60007ffe0ff */
[----:B------:R-:W-:Y:S01]  /*0d60*/  IMAD R5, R5, 0x40, R7 ;  /* 0x0000004005057824 */ /* 0x000fe200078e0207 */
[----:B------:R-:W-:Y:S01]  /*0d70*/  LEA.HI R9, R9, R9, RZ, 0x1 ;  /* 0x0000000909097211 */ /* 0x000fe200078f08ff */
[----:B------:R-:W-:Y:S02]  /*0d80*/  IMAD.SHL.U32 R8, R8, 0x8, RZ ;  /* 0x0000000808087824 */ /* 0x000fe400078e00ff */
[----:B------:R-:W-:Y:S02]  /*0d90*/  IMAD.MOV.U32 R11, RZ, RZ, -0x2 ;  /* 0xfffffffeff0b7424 */ /* 0x000fe400078e00ff */
[----:B------:R-:W-:Y:S01]  /*0da0*/  IMAD.IADD R10, R16, 0x1, -R10 ;  /* 0x00000001100a7824 */ /* 0x000fe200078e0a0a */
[C---:B------:R-:W-:Y:S01]  /*0db0*/  R2P PR, R4.reuse, 0x6 ;  /* 0x0000000604007804 */ /* 0x040fe20000000000 */
[----:B------:R-:W-:Y:S02]  /*0dc0*/  IMAD.SHL.U32 R3, R4, 0x40, RZ ;  /* 0x0000004004037824 */ /* 0x000fe400078e00ff */
[----:B------:R-:W-:-:S02]  /*0dd0*/  IMAD.IADD R5, R8, 0x1, R5 ;  /* 0x0000000108057824 */ /* 0x000fc400078e0205 */
[----:B------:R-:W-:Y:S02]  /*0de0*/  IMAD R4, R10, R11, 0xc0 ;  /* 0x000000c00a047424 */ /* 0x000fe400078e020b */
[----:B------:R-:W-:Y:S01]  /*0df0*/  IMAD R9, R9, -0x3, R15 ;  /* 0xfffffffd09097824 */ /* 0x000fe200078e020f */
[----:B------:R-:W-:Y:S01]  /*0e00*/  LEA.HI R0, R0, R13, RZ, 0x2 ;  /* 0x0000000d00007211 */ /* 0x000fe200078f10ff */
[----:B------:R0:W-:Y:S02]  /*0e10*/  STL [R1+0xb0], R5 ;  /* 0x0000b00501007387 */ /* 0x0001e40000100800 */
[----:B------:R-:W-:Y:S02]  /*0e20*/  IMAD R12, R9, 0x40, R12 ;  /* 0x00000040090c7824 */ /* 0x000fe400078e020c */
[----:B------:R2:W-:Y:S01]  /*0e30*/  STL [R1+0xa8], R4 ;  /* 0x0000a80401007387 */ /* 0x0005e20000100800 */
[----:B------:R-:W-:Y:S02]  /*0e40*/  LOP3.LUT R3, R3, 0x1c0, RZ, 0xc0, !PT ;  /* 0x000001c003037812 */ /* 0x000fe400078ec0ff */
[----:B------:R-:W-:Y:S01]  /*0e50*/  SHF.R.S32.HI R18, RZ, 0x2, R0 ;  /* 0x00000002ff127819 */ /* 0x000fe20000011400 */
[----:B------:R-:W-:Y:S01]  /*0e60*/  STL [R1+0xa4], R12 ;  /* 0x0000a40c01007387 */ /* 0x000fe20000100800 */
[----:B------:R-:W-:-:S02]  /*0e70*/  LOP3.LUT R8, R3, 0x8, R8, 0xf8, !PT ;  /* 0x0000000803087812 */ /* 0x000fc400078ef808 */
[----:B------:R-:W-:Y:S01]  /*0e80*/  SHF.R.U32.HI R3, RZ, 0x3, R3 ;  /* 0x00000003ff037819 */ /* 0x000fe20000011603 */
[----:B------:R-:W-:Y:S01]  /*0e90*/  VIADD R10, R18, 0x60 ;  /* 0x00000060120a7836 */ /* 0x000fe20000000000 */
[----:B------:R-:W-:Y:S02]  /*0ea0*/  SHF.L.U32 R6, R6, 0x6, RZ ;  /* 0x0000000606067819 */ /* 0x000fe400000006ff */
[----:B------:R-:W-:Y:S02]  /*0eb0*/  LOP3.LUT R3, R8, R3, RZ, 0x3c, !PT ;  /* 0x0000000308037212 */ /* 0x000fe400078e3cff */
[----:B------:R-:W-:Y:S02]  /*0ec0*/  LOP3.LUT R6, R6, 0x7ffffe00, RZ, 0xc0, !PT ;  /* 0x7ffffe0006067812 */ /* 0x000fe400078ec0ff */
[----:B0-----:R-:W-:Y:S02]  /*0ed0*/  SHF.R.S32.HI R5, RZ, 0x1f, R0 ;  /* 0x0000001fff057819 */ /* 0x001fe40000011400 */
[----:B------:R-:W-:-:S02]  /*0ee0*/  SHF.R.S32.HI R8, RZ, 0x1f, R10 ;  /* 0x0000001fff087819 */ /* 0x000fc4000001140a */
[----:B------:R-:W-:Y:S02]  /*0ef0*/  IADD3 R3, R3, R6, R7 ;  /* 0x0000000603037210 */ /* 0x000fe40007ffe007 */
[----:B------:R-:W-:Y:S02]  /*0f00*/  LEA.HI R5, R5, R18, RZ, 0x3 ;  /* 0x0000001205057211 */ /* 0x000fe400078f18ff */
[----:B------:R-:W-:Y:S01]  /*0f10*/  SHF.R.S32.HI R6, RZ, 0x1f, R18 ;  /* 0x0000001fff067819 */ /* 0x000fe20000011412 */
[----:B------:R-:W-:Y:S01]  /*0f20*/  IMAD.SHL.U32 R6, R10, 0x40, RZ ;  /* 0x000000400a067824 */ /* 0x000fe200078e00ff */
[----:B------:R-:W-:Y:S02]  /*0f30*/  LEA.HI R8, R8, R10, RZ, 0x3 ;  /* 0x0000000a08087211 */ /* 0x000fe400078f18ff */
[----:B------:R-:W-:Y:S01]  /*0f40*/  LOP3.LUT R7, R5, 0xfffffff8, RZ, 0xc0, !PT ;  /* 0xfffffff805077812 */ /* 0x000fe200078ec0ff */
[----:B------:R-:W-:Y:S02]  /*0f50*/  IMAD R11, R3, 0x2, R2 ;  /* 0x00000002030b7824 */ /* 0x000fe400078e0202 */
[----:B------:R-:W-:-:S02]  /*0f60*/  IMAD.SHL.U32 R8, R8, 0x40, RZ ;  /* 0x0000004008087824 */ /* 0x000fc400078e00ff */
[----:B------:R-:W-:Y:S02]  /*0f70*/  IMAD.IADD R7, R18, 0x1, -R7 ;  /* 0x0000000112077824 */ /* 0x000fe400078e0a07 */
[----:B------:R-:W-:Y:S01]  /*0f80*/  IMAD.MOV.U32 R9, RZ, RZ, 0x40 ;  /* 0x00000040ff097424 */ /* 0x000fe200078e00ff */
[----:B------:R-:W-:Y:S01]  /*0f90*/  CS2R R152, SRZ ;  /* 0x0000000000987805 */ /* 0x000fe2000001ff00 */
[----:B------:R-:W-:Y:S01]  /*0fa0*/  IMAD.MOV.U32 R19, RZ, RZ, RZ ;  /* 0x000000ffff137224 */ /* 0x000fe200078e00ff */
[----:B--2---:R-:W-:-:S05]  /*0fb0*/  LOP3.LUT R4, R14, 0x1, RZ, 0xfc, !PT ;  /* 0x000000010e047812 */ /* 0x004fca00078efcff */
[----:B------:R0:W-:Y:S02]  /*0fc0*/  STL [R1+0x14], R4 ;  /* 0x0000140401007387 */ /* 0x0001e40000100800 */
[----:B0-----:R-:W-:-:S05]  /*0fd0*/  LOP3.LUT R4, R0, 0xfffffffc, RZ, 0xc0, !PT ;  /* 0xfffffffc00047812 */ /* 0x001fca00078ec0ff */
[----:B------:R-:W-:-:S05]  /*0fe0*/  IMAD.IADD R4, R13, 0x1, -R4 ;  /* 0x000000010d047824 */ /* 0x000fca00078e0a04 */
[C---:B------:R-:W-:Y:S02]  /*0ff0*/  LEA.HI R0, R4.reuse, R4, RZ, 0x1 ;  /* 0x0000000404007211 */ /* 0x040fe400078f08ff */
[----:B------:R-:W-:Y:S02]  /*1000*/  SHF.L.U32 R16, R4, 0x3, RZ ;  /* 0x0000000304107819 */ /* 0x000fe400000006ff */
[----:B------:R-:W-:Y:S02]  /*1010*/  LOP3.LUT R5, R0, 0x1ffffffe, RZ, 0xc0, !PT ;  /* 0x1ffffffe00057812 */ /* 0x000fe400078ec0ff */
[----:B------:R-:W-:Y:S01]  /*1020*/  LOP3.LUT R0, R6, 0x1c0, RZ, 0xc0, !PT ;  /* 0x000001c006007812 */ /* 0x000fe200078ec0ff */
[----:B------:R-:W-:Y:S01]  /*1030*/  STL [R1+0x98], RZ ;  /* 0x000098ff01007387 */ /* 0x000fe20000100800 */
[----:B------:R-:W-:Y:S02]  /*1040*/  LOP3.LUT R6, R8, 0xfffffe00, RZ, 0xc0, !PT ;  /* 0xfffffe0008067812 */ /* 0x000fe400078ec0ff */
[----:B------:R-:W-:Y:S01]  /*1050*/  SHF.R.U32.HI R10, RZ, 0x3, R0 ;  /* 0x00000003ff0a7819 */ /* 0x000fe20000011600 */
[----:B------:R-:W-:Y:S01]  /*1060*/  STL [R1+0x30], RZ ;  /* 0x000030ff01007387 */ /* 0x000fe20000100800 */
[----:B------:R-:W-:-:S03]  /*1070*/  LOP3.LUT R3, R0, 0x38, R16, 0xf8, !PT ;  /* 0x0000003800037812 */ /* 0x000fc600078ef810 */
[----:B------:R-:W-:Y:S01]  /*1080*/  STL [R1+0x44], R11 ;  /* 0x0000440b01007387 */ /* 0x000fe20000100800 */
[----:B------:R-:W-:-:S03]  /*1090*/  VIADD R0, R11, 0x1e800 ;  /* 0x0001e8000b007836 */ /* 0x000fc60000000000 */
[----:B------:R0:W-:Y:S01]  /*10a0*/  STL [R1+0x70], R7 ;  /* 0x0000700701007387 */ /* 0x0001e20000100800 */
[C---:B------:R-:W-:Y:S02]  /*10b0*/  IMAD.IADD R5, R4.reuse, 0x1, -R5 ;  /* 0x0000000104057824 */ /* 0x040fe400078e0a05 */
[----:B------:R-:W-:Y:S01]  /*10c0*/  IMAD.SHL.U32 R22, R4, 0x4, RZ ;  /* 0x0000000404167824 */ /* 0x000fe200078e00ff */
[----:B------:R1:W-:Y:S01]  /*10d0*/  STL [R1+0x80], R6 ;  /* 0x0000800601007387 */ /* 0x0003e20000100800 */
[----:B------:R-:W-:Y:S01]  /*10e0*/  VIADD R4, R11, 0x1e820 ;  /* 0x0001e8200b047836 */ /* 0x000fe20000000000 */
[----:B0-----:R-:W-:Y:S02]  /*10f0*/  LOP3.LUT R7, R6, R3, R10, 0xf6, !PT ;  /* 0x0000000306077212 */ /* 0x001fe400078ef60a */
[----:B------:R-:W-:Y:S01]  /*1100*/  SEL R3, R9, 0xffffffc0, !P2 ;  /* 0xffffffc009037807 */ /* 0x000fe20005000000 */
[----:B------:R-:W-:Y:S02]  /*1110*/  @P1 VIADD R4, R0, 0xffffffe0 ;  /* 0xffffffe000041836 */ /* 0x000fe40000000000 */
[----:B-1----:R-:W-:-:S02]  /*1120*/  IMAD R6, R7, 0x2, R2 ;  /* 0x0000000207067824 */ /* 0x002fc400078e0202 */
[----:B------:R-:W-:Y:S02]  /*1130*/  IMAD R5, R5, 0x8, R12 ;  /* 0x0000000805057824 */ /* 0x000fe400078e020c */
[----:B------:R-:W-:Y:S01]  /*1140*/  IMAD.IADD R0, R0, 0x1, R3 ;  /* 0x0000000100007824 */ /* 0x000fe200078e0203 */
[----:B------:R-:W-:Y:S04]  /*1150*/  STL [R1+0xa0], R6 ;  /* 0x0000a00601007387 */ /* 0x000fe80000100800 */
[----:B------:R-:W-:Y:S04]  /*1160*/  STL [R1+0x84], R4 ;  /* 0x0000840401007387 */ /* 0x000fe80000100800 */
[----:B------:R0:W-:Y:S04]  /*1170*/  STL [R1+0xac], R5 ;  /* 0x0000ac0501007387 */ /* 0x0001e80000100800 */
[----:B------:R1:W-:Y:S01]  /*1180*/  STL [R1+0x4c], R0 ;  /* 0x00004c0001007387 */ /* 0x0003e20000100800 */
[----:B0-----:R-:W-:-:S02]  /*1190*/  IMAD.IADD R5, R3, 0x1, R4 ;  /* 0x0000000103057824 */ /* 0x001fc400078e0204 */
[C---:B------:R-:W-:Y:S02]  /*11a0*/  VIADD R3, R4.reuse, 0x6000 ;  /* 0x0000600004037836 */ /* 0x040fe40000000000 */
[----:B-1----:R-:W-:Y:S01]  /*11b0*/  VIADD R0, R4, 0xc000 ;  /* 0x0000c00004007836 */ /* 0x002fe20000000000 */
[----:B------:R0:W-:Y:S04]  /*11c0*/  STL [R1+0x48], R5 ;  /* 0x0000480501007387 */ /* 0x0001e80000100800 */
[----:B------:R0:W-:Y:S04]  /*11d0*/  STL [R1+0x88], R0 ;  /* 0x0000880001007387 */ /* 0x0001e80000100800 */
[----:B------:R0:W-:Y:S01]  /*11e0*/  STL [R1+0x8c], R3 ;  /* 0x00008c0301007387 */ /* 0x0001e20000100800 */
[----:B------:R-:W-:-:S07]  /*11f0*/  IADD3 R154, R22, 0x10, RZ ;  /* 0x00000010169a7810 */ /* 0x000fce0007ffe0ff */
.L_x_13163:
[----:B0--3-5:R-:W0:Y:S02]  /*1200*/  LDC.64 R4, c[0x0][0xc88] ;  /* 0x00032200ff047b82 */ /* 0x029e240000000a00 */
        /* <DEDUP_REMOVED lines=13> */
[----:B------:R0:W-:Y:S08]  /*12e0*/  STL [R1+0x90], R10 ;  /* 0x0000900a01007387 */ /* 0x0001f00000100800 */
[----:B------:R-:W-:-:S02]  /*12f0*/  @P1 LEA R6, P2, R10, UR4, 0x2 ;  /* 0x000000040a061c11 */ /* 0x000fc4000f8410ff */
[C---:B------:R-:W-:Y:S02]  /*1300*/  SHF.L.U32 R32, R10.reuse, 0x2, RZ ;  /* 0x000000020a207819 */ /* 0x040fe400000006ff */
[C-C-:B------:R-:W-:Y:S02]  /*1310*/  @P1 LEA.HI.X R7, R10.reuse, UR5, R0.reuse, 0x2, P2 ;  /* 0x000000050a071c11 */ /* 0x140fe400090f1400 */
[----:B------:R-:W-:Y:S01]  /*1320*/  ISETP.NE.U32.AND P2, PT, RZ, UR8, PT ;  /* 0x00000008ff007c0c */ /* 0x000fe2000bf45070 */
[----:B------:R-:W-:Y:S01]  /*1330*/  ULDC UR4, c[0x0][0x288] ;  /* 0x0000a20000047ab9 */ /* 0x000fe20000000800 */
[----:B------:R-:W-:Y:S01]  /*1340*/  SHF.L.U64.HI R36, R10, 0x2, R0 ;  /* 0x000000020a247819 */ /* 0x000fe20000010200 */
[----:B------:R0:W5:Y:S01]  /*1350*/  @P1 LDG.E R3, desc[UR56][R6.64] ;  /* 0x0000003806031981 */ /* 0x000162000c1e1900 */
[----:B------:R-:W-:Y:S02]  /*1360*/  ISETP.NE.AND.EX P2, PT, RZ, UR9, PT, P2 ;  /* 0x00000009ff007c0c */ /* 0x000fe4000bf45320 */
[----:B------:R-:W-:Y:S01]  /*1370*/  IADD3 R8, P3, R32, UR6, RZ ;  /* 0x0000000620087c10 */ /* 0x000fe2000ff7e0ff */
[----:B------:R-:W-:Y:S01]  /*1380*/  IMAD.U32 R25, RZ, RZ, UR4 ;  /* 0x00000004ff197e24 */ /* 0x000fe2000f8e00ff */
[----:B------:R-:W-:-:S02]  /*1390*/  ULDC.64 UR4, c[0x0][0x418] ;  /* 0x0001060000047ab9 */ /* 0x000fc40000000a00 */
[----:B------:R-:W-:-:S05]  /*13a0*/  IADD3.X R9, R36, UR7, RZ, P3, !PT ;  /* 0x0000000724097c10 */ /* 0x000fca0009ffe4ff */
[----:B------:R0:W5:Y:S02]  /*13b0*/  @P0 LDG.E R35, desc[UR56][R8.64] ;  /* 0x0000003808230981 */ /* 0x000164000c1e1900 */
        /* <DEDUP_REMOVED lines=23> */
.L_x_13045:
        /* <DEDUP_REMOVED lines=10> */
.L_x_13046:
[----:B------:R-:W-:Y:S05]  /*15d0*/  @!P0 BRA `(.L_x_13047) ;  /* 0x00000000000c8947 */ /* 0x000fea0003800000 */
[----:B------:R-:W2:Y:S04]  /*15e0*/  LDG.E R5, desc[UR56][R8.64] ;  /* 0x0000003808057981 */ /* 0x000ea8000c1e1900 */
[----:B------:R-:W2:Y:S02]  /*15f0*/  LDG.E R30, desc[UR56][R8.64+0x4] ;  /* 0x00000438081e7981 */ /* 0x000ea4000c1e1900 */
[----:B--2---:R-:W-:-:S07]  /*1600*/  IADD3 R30, -R5, R30, RZ ;  /* 0x0000001e051e7210 */ /* 0x004fce0007ffe1ff */
.L_x_13047:
        /* <DEDUP_REMOVED lines=27> */
[----:B------:R-:W-:-:S04]  /*17c0*/  SHF.R.U32.HI R28, RZ, 0x7, R5 ;  /* 0x00000007ff1c7819 */ /* 0x000fc80000011605 */
[----:B------:R-:W-:-:S03]  /*17d0*/  MOV R27, R28 ;  /* 0x0000001c001b7202 */ /* 0x000fc60000000f00 */
        /* <DEDUP_REMOVED lines=26> */
[----:B-1---5:R-:W-:Y:S05]  /*1980*/  CALL.ABS.NOINC R14 ;  /* 0x000000000e007343 */ /* 0x022fea0003c00000 */
.L_x_13050:
[----:B------:R-:W-:Y:S05]  /*1990*/  BSYNC B6 ;  /* 0x0000000000067941 */ /* 0x000fea0003800000 */
.L_x_13049:
        /* <DEDUP_REMOVED lines=20> */
.L_x_13052:
[----:B------:R-:W-:Y:S05]  /*1ae0*/  BSYNC B6 ;  /* 0x0000000000067941 */ /* 0x000fea0003800000 */
.L_x_13051:
[----:B------:R-:W2:Y:S01]  /*1af0*/  LDL R14, [R1+0x70] ;  /* 0x00007000010e7983 */ /* 0x000ea20000100800 */
[----:B------:R-:W-:Y:S01]  /*1b00*/  ULDC.64 UR4, c[0x0][0x9f8] ;  /* 0x00027e0000047ab9 */ /* 0x000fe20000000a00 */
[----:B------:R-:W0:Y:S01]  /*1b10*/  LDC.64 R58, c[0x0][0x300] ;  /* 0x0000c000ff3a7b82 */ /* 0x000e220000000a00 */
[----:B------:R-:W-:Y:S01]  /*1b20*/  ISETP.NE.U32.AND P0, PT, RZ, UR4, PT ;  /* 0x00000004ff007c0c */ /* 0x000fe2000bf05070 */
[----:B------:R-:W-:Y:S01]  /*1b30*/  IMAD.IADD R39, R35, 0x1, R30 ;  /* 0x0000000123277824 */ /* 0x000fe200078e021e */
[----:B------:R-:W-:Y:S02]  /*1b40*/  ULDC.64 UR6, c[0x0][0xa08] ;  /* 0x0002820000067ab9 */ /* 0x000fe40000000a00 */
[----:B------:R-:W-:Y:S01]  /*1b50*/  ISETP.NE.AND.EX P0, PT, RZ, UR5, PT, P0 ;  /* 0x00000005ff007c0c */ /* 0x000fe2000bf05300 */
[----:B------:R-:W1:Y:S01]  /*1b60*/  S2R R20, SR_TID.X ;  /* 0x0000000000147919 */ /* 0x000e620000002100 */
[----:B------:R-:W-:Y:S01]  /*1b70*/  SHF.R.S32.HI R11, RZ, 0x1f, R34 ;  /* 0x0000001fff0b7819 */ /* 0x000fe20000011422 */
[----:B------:R-:W3:Y:S01]  /*1b80*/  LDC.64 R8, c[0x0][0x3f8] ;  /* 0x0000fe00ff087b82 */ /* 0x000ee20000000a00 */
[----:B------:R-:W-:-:S07]  /*1b90*/  SHF.R.S32.HI R17, RZ, 0x1f, R16 ;  /* 0x0000001fff117819 */ /* 0x000fce0000011410 */
[----:B------:R-:W4:Y:S02]  /*1ba0*/  LDC R73, c[0x0][0x3f4] ;  /* 0x0000fd00ff497b82 */ /* 0x000f240000000800 */
[----:B------:R-:W-:-:S04]  /*1bb0*/  @P0 IADD3 R4, P1, R32, UR4, RZ ;  /* 0x0000000420040c10 */ /* 0x000fc8000ff3e0ff */
[----:B------:R-:W-:Y:S01]  /*1bc0*/  @P0 IADD3.X R5, R36, UR5, RZ, P1, !PT ;  /* 0x0000000524050c10 */ /* 0x000fe20008ffe4ff */
[----:B------:R-:W-:Y:S01]  /*1bd0*/  ULDC.64 UR4, c[0x0][0x308] ;  /* 0x0000c20000047ab9 */ /* 0x000fe20000000a00 */
[----:B------:R-:W4:Y:S04]  /*1be0*/  LDL.LU R36, [R1] ;  /* 0x0000000001247983 */ /* 0x000f280000300800 */
[----:B------:R1:W3:Y:S01]  /*1bf0*/  @P0 LDG.E R31, desc[UR56][R4.64] ;  /* 0x00000038041f0981 */ /* 0x0002e2000c1e1900 */
[----:B------:R-:W-:Y:S01]  /*1c00*/  SHF.R.S32.HI R41, RZ, 0x1f, R39 ;  /* 0x0000001fff297819 */ /* 0x000fe20000011427 */
[----:B0-----:R-:W-:Y:S01]  /*1c10*/  IMAD.WIDE.U32 R6, R39, R58, RZ ;  /* 0x0000003a27067225 */ /* 0x001fe200078e00ff */
[----:B------:R-:W-:-:S03]  /*1c20*/  ISETP.NE.U32.AND P0, PT, RZ, UR6, PT ;  /* 0x00000006ff007c0c */ /* 0x000fc6000bf05070 */
[----:B------:R-:W-:Y:S01]  /*1c30*/  IMAD R0, R41, R58, RZ ;  /* 0x0000003a29007224 */ /* 0x000fe200078e02ff */
[----:B------:R-:W-:-:S03]  /*1c40*/  ISETP.NE.AND.EX P0, PT, RZ, UR7, PT, P0 ;  /* 0x00000007ff007c0c */ /* 0x000fc6000bf05300 */
[----:B------:R-:W-:Y:S01]  /*1c50*/  IMAD R3, R39, R59, R0 ;  /* 0x0000003b27037224 */ /* 0x000fe200078e0200 */
[----:B-1----:R-:W-:-:S03]  /*1c60*/  SHF.R.U32.HI R42, RZ, 0x7, R20 ;  /* 0x00000007ff2a7819 */ /* 0x002fc60000011614 */
[----:B------:R-:W-:Y:S01]  /*1c70*/  IMAD.IADD R7, R7, 0x1, R3 ;  /* 0x0000000107077824 */ /* 0x000fe200078e0203 */
[----:B------:R-:W-:Y:S01]  /*1c80*/  ISETP.NE.AND P6, PT, R42, 0x1, PT ;  /* 0x000000012a00780c */ /* 0x000fe20003fc5270 */
[----:B------:R-:W-:Y:S02]  /*1c90*/  IMAD R3, R11, UR4, RZ ;  /* 0x000000040b037c24 */ /* 0x000fe4000f8e02ff */
[----:B------:R-:W-:-:S04]  /*1ca0*/  IMAD.WIDE.U32 R4, R34, UR4, R6 ;  /* 0x0000000422047c25 */ /* 0x000fc8000f8e0006 */
[----:B------:R-:W-:Y:S01]  /*1cb0*/  IMAD R3, R34, UR5, R3 ;  /* 0x0000000522037c24 */ /* 0x000fe2000f8e0203 */
[----:B------:R-:W-:-:S03]  /*1cc0*/  ULDC.64 UR4, c[0x0][0x310] ;  /* 0x0000c40000047ab9 */ /* 0x000fc60000000a00 */
[----:B------:R-:W-:Y:S01]  /*1cd0*/  IMAD.IADD R5, R5, 0x1, R3 ;  /* 0x0000000105057824 */ /* 0x000fe200078e0203 */
[----:B------:R-:W-:Y:S01]  /*1ce0*/  SHF.R.S32.HI R38, RZ, 0x1f, R18 ;  /* 0x0000001fff267819 */ /* 0x000fe20000011412 */
[----:B------:R-:W0:Y:S01]  /*1cf0*/  S2R R40, SR_TID.X ;  /* 0x0000000000287919 */ /* 0x000e220000002100 */
[C---:B--2---:R-:W-:Y:S01]  /*1d00*/  IMAD.SHL.U32 R78, R14.reuse, 0x40, RZ ;  /* 0x000000400e4e7824 */ /* 0x044fe200078e00ff */
[----:B------:R-:W-:Y:S02]  /*1d10*/  LOP3.LUT P1, RZ, R14, 0x4, RZ, 0xc0, !PT ;  /* 0x000000040eff7812 */ /* 0x000fe4000782c0ff */
[----:B------:R-:W2:Y:S01]  /*1d20*/  LDL R14, [R1+0x80] ;  /* 0x00008000010e7983 */ /* 0x000ea20000100800 */
[----:B------:R-:W-:Y:S01]  /*1d30*/  IMAD.WIDE.U32 R6, R18, R58, R16 ;  /* 0x0000003a12067225 */ /* 0x000fe200078e0010 */
[----:B---3--:R-:W-:Y:S02]  /*1d40*/  SHF.R.S32.HI R0, RZ, 0x1f, R31 ;  /* 0x0000001fff007819 */ /* 0x008fe4000001141f */
[----:B------:R-:W-:-:S02]  /*1d50*/  SEL R61, R31, RZ, !P0 ;  /* 0x000000ff1f3d7207 */ /* 0x000fc40004000000 */
[----:B------:R-:W1:Y:S01]  /*1d60*/  LDC.64 R30, c[0x0][0x408] ;  /* 0x00010200ff1e7b82 */ /* 0x000e620000000a00 */
[----:B------:R-:W-:-:S05]  /*1d70*/  SEL R12, R0, RZ, !P0 ;  /* 0x000000ff000c7207 */ /* 0x000fca0004000000 */
[----:B------:R-:W-:Y:S02]  /*1d80*/  IMAD R0, R12, UR4, RZ ;  /* 0x000000040c007c24 */ /* 0x000fe4000f8e02ff */
[----:B------:R-:W-:-:S04]  /*1d90*/  IMAD.WIDE.U32 R4, R61, UR4, R4 ;  /* 0x000000043d047c25 */ /* 0x000fc8000f8e0004 */
[----:B------:R-:W-:Y:S01]  /*1da0*/  IMAD R3, R61, UR5, R0 ;  /* 0x000000053d037c24 */ /* 0x000fe2000f8e0200 */
[----:B------:R-:W-:Y:S05]  /*1db0*/  @!P6 WARPSYNC.ALL ;  /* 0x000000000000e948 */ /* 0x000fea0003800000 */
[----:B------:R-:W-:Y:S01]  /*1dc0*/  ULDC.64 UR4, c[0x0][0x330] ;  /* 0x0000cc0000047ab9 */ /* 0x000fe20000000a00 */
[----:B------:R-:W-:Y:S02]  /*1dd0*/  IMAD R0, R38, R58, RZ ;  /* 0x0000003a26007224 */ /* 0x000fe400078e02ff */
[----:B------:R-:W-:Y:S02]  /*1de0*/  IMAD R11, R11, UR4, RZ ;  /* 0x000000040b0b7c24 */ /* 0x000fe4000f8e02ff */
[----:B------:R-:W-:-:S02]  /*1df0*/  IMAD R79, R18, R59, R0 ;  /* 0x0000003b124f7224 */ /* 0x000fc400078e0200 */
[C---:B------:R-:W-:Y:S02]  /*1e00*/  IMAD R13, R34.reuse, UR5, R11 ;  /* 0x00000005220d7c24 */ /* 0x040fe4000f8e020b */
[----:B------:R-:W-:Y:S01]  /*1e10*/  IMAD.WIDE.U32 R10, R34, UR4, R16 ;  /* 0x00000004220a7c25 */ /* 0x000fe2000f8e0010 */
[----:B------:R-:W-:Y:S01]  /*1e20*/  ULDC.64 UR4, c[0x0][0x338] ;  /* 0x0000ce0000047ab9 */ /* 0x000fe20000000a00 */
[----:B------:R-:W-:Y:S02]  /*1e30*/  IADD3 R80, R5, R3, RZ ;  /* 0x0000000305507210 */ /* 0x000fe40007ffe0ff */
[----:B-1----:R-:W-:Y:S01]  /*1e40*/  IMAD R0, R38, R30, RZ ;  /* 0x0000001e26007224 */ /* 0x002fe200078e02ff */
[----:B------:R-:W-:Y:S01]  /*1e50*/  IADD3 R81, P0, R4, R6, RZ ;  /* 0x0000000604517210 */ /* 0x000fe20007f1e0ff */
[----:B------:R-:W-:Y:S01]  /*1e60*/  IMAD.IADD R11, R11, 0x1, R13 ;  /* 0x000000010b0b7824 */ /* 0x000fe200078e020d */
[----:B------:R-:W-:Y:S01]  /*1e70*/  SHF.R.S32.HI R23, RZ, 0x1f, R22 ;  /* 0x0000001fff177819 */ /* 0x000fe20000011416 */
[----:B------:R-:W-:-:S02]  /*1e80*/  IMAD R3, R12, UR4, RZ ;  /* 0x000000040c037c24 */ /* 0x000fc4000f8e02ff */
[----:B------:R-:W-:Y:S02]  /*1e90*/  IMAD R13, R18, R31, R0 ;  /* 0x0000001f120d7224 */ /* 0x000fe400078e0200 */
[----:B------:R-:W-:Y:S01]  /*1ea0*/  IMAD R0, R38, R8, RZ ;  /* 0x0000000826007224 */ /* 0x000fe200078e02ff */
[----:B------:R-:W-:Y:S01]  /*1eb0*/  IADD3.X R79, R80, R7, R79, P0, !PT ;  /* 0x00000007504f7210 */ /* 0x000fe200007fe44f */
[C---:B------:R-:W-:Y:S02]  /*1ec0*/  IMAD R15, R61.reuse, UR5, R3 ;  /* 0x000000053d0f7c24 */ /* 0x040fe4000f8e0203 */
[----:B------:R-:W-:-:S04]  /*1ed0*/  IMAD.WIDE.U32 R60, R61, UR4, R10 ;  /* 0x000000043d3c7c25 */ /* 0x000fc8000f8e000a */
[----:B------:R-:W-:-:S04]  /*1ee0*/  IMAD.WIDE.U32 R20, R18, R8, R22 ;  /* 0x0000000812147225 */ /* 0x000fc800078e0016 */
[----:B------:R-:W-:Y:S01]  /*1ef0*/  IMAD R7, R18, R9, R0 ;  /* 0x0000000912077224 */ /* 0x000fe200078e0200 */
[----:B----4-:R-:W-:Y:S01]  /*1f00*/  ISETP.GE.AND P0, PT, R16, R73, PT ;  /* 0x000000491000720c */ /* 0x010fe20003f06270 */
[----:B------:R-:W-:Y:S01]  /*1f10*/  IMAD.WIDE.U32 R10, R18, R8, R16 ;  /* 0x00000008120a7225 */ /* 0x000fe200078e0010 */
[----:B------:R-:W-:Y:S01]  /*1f20*/  LOP3.LUT R36, R36, 0xfffffffb, RZ, 0xc0, !PT ;  /* 0xfffffffb24247812 */ /* 0x000fe200078ec0ff */
[----:B------:R-:W-:Y:S02]  /*1f30*/  ULDC UR4, c[0x0][0x2f4] ;  /* 0x0000bd0000047ab9 */ /* 0x000fe40000000800 */
[----:B------:R-:W-:Y:S02]  /*1f40*/  IMAD.IADD R21, R21, 0x1, R7 ;  /* 0x0000000115157824 */ /* 0x000fe400078e0207 */
[----:B------:R-:W-:Y:S01]  /*1f50*/  IMAD.IADD R11, R7, 0x1, R11 ;  /* 0x00000001070b7824 */ /* 0x000fe200078e020b */
[----:B-----5:R-:W-:Y:S02]  /*1f60*/  SHF.R.S32.HI R7, RZ, 0x1f, R24 ;  /* 0x0000001fff077819 */ /* 0x020fe40000011418 */
[----:B------:R-:W-:-:S03]  /*1f70*/  SEL R3, R73, RZ, P0 ;  /* 0x000000ff49037207 */ /* 0x000fc60000000000 */
[C---:B------:R-:W-:Y:S01]  /*1f80*/  IMAD R6, R7.reuse, R30, RZ ;  /* 0x0000001e07067224 */ /* 0x040fe200078e02ff */
[----:B------:R-:W-:Y:S01]  /*1f90*/  @P1 LOP3.LUT R36, R36, 0x4, RZ, 0xfc, !PT ;  /* 0x0000000424241812 */ /* 0x000fe200078efcff */
[----:B------:R-:W-:Y:S02]  /*1fa0*/  IMAD R7, R7, R8, RZ ;  /* 0x0000000807077224 */ /* 0x000fe400078e02ff */
[----:B------:R-:W-:Y:S01]  /*1fb0*/  IMAD R67, R24, R31, R6 ;  /* 0x0000001f18437224 */ /* 0x000fe200078e0206 */
[----:B------:R-:W-:Y:S01]  /*1fc0*/  IADD3 R6, P1, R18, R39, RZ ;  /* 0x0000002712067210 */ /* 0x000fe20007f3e0ff */
[----:B0-----:R-:W-:Y:S02]  /*1fd0*/  VIADD R40, R40, 0xffffff80 ;  /* 0xffffff8028287836 */ /* 0x001fe40000000000 */
[----:B------:R-:W-:Y:S02]  /*1fe0*/  IMAD.IADD R3, R16, 0x1, R3 ;  /* 0x0000000110037824 */ /* 0x000fe400078e0203 */
[----:B------:R-:W-:-:S02]  /*1ff0*/  IMAD R65, R24, R9, R7 ;  /* 0x0000000918417224 */ /* 0x000fc400078e0207 */
[----:B------:R-:W-:Y:S01]  /*2000*/  IMAD.X R7, R38, 0x1, R41, P1 ;  /* 0x0000000126077824 */ /* 0x000fe200008e0629 */
[----:B------:R-:W-:Y:S02]  /*2010*/  SHF.R.S32.HI R38, RZ, 0x1f, R40 ;  /* 0x0000001fff267819 */ /* 0x000fe40000011428 */
[----:B------:R-:W-:Y:S02]  /*2020*/  SHF.R.S32.HI R0, RZ, 0x1f, R3 ;  /* 0x0000001fff007819 */ /* 0x000fe40000011403 */
[----:B------:R-:W-:Y:S02]  /*2030*/  LOP3.LUT R78, R78, 0x1c0, RZ, 0xc0, !PT ;  /* 0x000001c04e4e7812 */ /* 0x000fe400078ec0ff */
[----:B------:R-:W-:Y:S01]  /*2040*/  LEA.HI R38, R38, R40, RZ, 0x5 ;  /* 0x0000002826267211 */ /* 0x000fe200078f28ff */
[C---:B------:R-:W-:Y:S01]  /*2050*/  VIADD R40, R18.reuse, 0x60 ;  /* 0x0000006012287836 */ /* 0x040fe20000000000 */
[----:B------:R-:W-:Y:S01]  /*2060*/  IADD3 R32, R18, 0x60, RZ ;  /* 0x0000006012207810 */ /* 0x000fe20007ffe0ff */
[----:B------:R0:W-:Y:S01]  /*2070*/  STL [R1], R36 ;  /* 0x0000002401007387 */ /* 0x0001e20000100800 */
[----:B------:R-:W-:-:S02]  /*2080*/  LEA.HI R3, R0, R3, RZ, 0x3 ;  /* 0x0000000300037211 */ /* 0x000fc400078f18ff */
[----:B------:R-:W-:Y:S02]  /*2090*/  SHF.R.U32.HI R75, RZ, 0x3, R78 ;  /* 0x00000003ff4b7819 */ /* 0x000fe4000001164e */
[----:B------:R-:W-:Y:S01]  /*20a0*/  LOP3.LUT R0, R78, 0x18, R16, 0xf8, !PT ;  /* 0x000000184e007812 */ /* 0x000fe200078ef810 */
[----:B------:R-:W-:Y:S01]  /*20b0*/  IMAD.SHL.U32 R40, R40, 0x40, RZ ;  /* 0x0000004028287824 */ /* 0x000fe200078e00ff */
[----:B------:R-:W-:Y:S02]  /*20c0*/  SHF.R.S32.HI R76, RZ, 0x1f, R32 ;  /* 0x0000001fff4c7819 */ /* 0x000fe40000011420 */
[----:B------:R-:W-:Y:S02]  /*20d0*/  SHF.L.U32 R32, R32, 0x6, RZ ;  /* 0x0000000620207819 */ /* 0x000fe400000006ff */
[----:B------:R-:W-:Y:S02]  /*20e0*/  LOP3.LUT R0, R0, R75, RZ, 0x3c, !PT ;  /* 0x0000004b00007212 */ /* 0x000fe400078e3cff */
[----:B------:R-:W-:Y:S01]  /*20f0*/  SHF.R.S32.HI R38, RZ, 0x5, R38 ;  /* 0x00000005ff267819 */ /* 0x000fe20000011426 */
[----:B------:R-:W-:Y:S01]  /*2100*/  IMAD.WIDE.U32 R56, R18, R30, R22 ;  /* 0x0000001e12387225 */ /* 0x000fe200078e0016 */
[----:B------:R-:W-:-:S02]  /*2110*/  LOP3.LUT R40, R40, 0x1c0, RZ, 0xc0, !PT ;  /* 0x000001c028287812 */ /* 0x000fc400078ec0ff */
[----:B------:R-:W-:Y:S01]  /*2120*/  LOP3.LUT R32, R32, 0x1c0, RZ, 0xc0, !PT ;  /* 0x000001c020207812 */ /* 0x000fe200078ec0ff */
[----:B------:R-:W-:Y:S01]  /*2130*/  IMAD.WIDE.U32 R34, R18, R30, R16 ;  /* 0x0000001e12227225 */ /* 0x000fe200078e0010 */
[----:B------:R-:W-:-:S03]  /*2140*/  LOP3.LUT R12, R40, 0x38, R3, 0xf8, !PT ;  /* 0x00000038280c7812 */ /* 0x000fc600078ef803 */
[----:B------:R-:W-:Y:S01]  /*2150*/  IMAD R69, R38, 0x200, R0 ;  /* 0x0000020026457824 */ /* 0x000fe200078e0200 */
[----:B------:R-:W-:Y:S01]  /*2160*/  LOP3.LUT R0, R78, 0x38, R3, 0xf8, !PT ;  /* 0x000000384e007812 */ /* 0x000fe200078ef803 */
[----:B------:R-:W-:Y:S01]  /*2170*/  IMAD.IADD R57, R57, 0x1, R13 ;  /* 0x0000000139397824 */ /* 0x000fe200078e020d */
[----:B------:R-:W-:Y:S01]  /*2180*/  SHF.R.U32.HI R32, RZ, 0x3, R32 ;  /* 0x00000003ff207819 */ /* 0x000fe20000011620 */
[----:B------:R-:W-:Y:S01]  /*2190*/  IMAD.IADD R35, R13, 0x1, R35 ;  /* 0x000000010d237824 */ /* 0x000fe200078e0223 */
[----:B------:R-:W-:Y:S01]  /*21a0*/  LOP3.LUT R0, R0, R75, RZ, 0x3c, !PT ;  /* 0x0000004b00007212 */ /* 0x000fe200078e3cff */
[----:B------:R-:W-:Y:S01]  /*21b0*/  IMAD R37, R9, 0xc0, RZ ;  /* 0x000000c009257824 */ /* 0x000fe200078e02ff */
[----:B------:R-:W-:Y:S01]  /*21c0*/  LOP3.LUT R12, R12, R32, RZ, 0x3c, !PT ;  /* 0x000000200c0c7212 */ /* 0x000fe200078e3cff */
[----:B------:R-:W-:Y:S01]  /*21d0*/  IMAD.WIDE.U32 R20, R24, R8, R20 ;  /* 0x0000000818147225 */ /* 0x000fe200078e0014 */
[----:B------:R-:W-:-:S03]  /*21e0*/  LOP3.LUT R64, R3, 0xfffffff8, RZ, 0xc0, !PT ;  /* 0xfffffff803407812 */ /* 0x000fc600078ec0ff */
[----:B------:R-:W-:-:S04]  /*21f0*/  IMAD.WIDE.U32 R10, R24, R8, R10 ;  /* 0x00000008180a7225 */ /* 0x000fc800078e000a */
[----:B------:R-:W-:Y:S02]  /*2200*/  IMAD R13, R59, 0xc0, RZ ;  /* 0x000000c03b0d7824 */ /* 0x000fe400078e02ff */
[----:B------:R-:W-:Y:S02]  /*2210*/  IMAD R71, R31, 0xc0, RZ ;  /* 0x000000c01f477824 */ /* 0x000fe400078e02ff */
[----:B------:R-:W-:-:S04]  /*2220*/  IMAD.WIDE.U32 R56, R24, R30, R56 ;  /* 0x0000001e18387225 */ /* 0x000fc800078e0038 */
[----:B------:R-:W-:-:S04]  /*2230*/  IMAD.WIDE.U32 R34, R24, R30, R34 ;  /* 0x0000001e18227225 */ /* 0x000fc800078e0022 */
[----:B------:R-:W-:-:S04]  /*2240*/  IMAD.WIDE.U32 R8, R8, 0xc0, RZ ;  /* 0x000000c008087825 */ /* 0x000fc800078e00ff */
[----:B------:R-:W-:Y:S02]  /*2250*/  VIADD R77, R16, 0x20 ;  /* 0x00000020104d7836 */ /* 0x000fe40000000000 */
[----:B------:R-:W-:Y:S01]  /*2260*/  IMAD.WIDE.U32 R58, R58, 0xc0, RZ ;  /* 0x000000c03a3a7825 */ /* 0x000fe200078e00ff */
[----:B------:R-:W-:-:S03]  /*2270*/  SHF.R.S32.HI R63, RZ, 0x3, R3 ;  /* 0x00000003ff3f7819 */ /* 0x000fc60000011403 */
[----:B------:R-:W-:Y:S01]  /*2280*/  IMAD.WIDE.U32 R30, R30, 0xc0, RZ ;  /* 0x000000c01e1e7825 */ /* 0x000fe200078e00ff */
[----:B------:R-:W-:Y:S02]  /*2290*/  IADD3 R70, R9, R37, RZ ;  /* 0x0000002509467210 */ /* 0x000fe40007ffe0ff */
[----:B------:R-:W-:Y:S01]  /*22a0*/  ISETP.GE.AND P1, PT, R16, UR4, PT ;  /* 0x0000000410007c0c */ /* 0x000fe2000bf26270 */
[----:B------:R-:W-:Y:S01]  /*22b0*/  IMAD.IADD R68, R57, 0x1, R67 ;  /* 0x0000000139447824 */ /* 0x000fe200078e0243 */
[----:B------:R-:W-:Y:S01]  /*22c0*/  ISETP.GE.AND P2, PT, R77, UR4, PT ;  /* 0x000000044d007c0c */ /* 0x000fe2000bf46270 */
[----:B------:R-:W-:Y:S01]  /*22d0*/  IMAD.IADD R66, R21, 0x1, R65 ;  /* 0x0000000115427824 */ /* 0x000fe200078e0241 */
[----:B------:R-:W-:Y:S01]  /*22e0*/  SHF.R.S32.HI R62, RZ, 0x1f, R64 ;  /* 0x0000001fff3e7819 */ /* 0x000fe20000011440 */
[----:B------:R-:W-:Y:S02]  /*22f0*/  IMAD R32, R38, 0x200, R0 ;  /* 0x0000020026207824 */ /* 0x000fe400078e0200 */
[----:B------:R-:W-:-:S02]  /*2300*/  VIADD R74, R42, 0x8 ;  /* 0x000000082a4a7836 */ /* 0x000fc40000000000 */
[----:B------:R-:W-:Y:S02]  /*2310*/  IMAD.SHL.U32 R73, R73, 0x2, RZ ;  /* 0x0000000249497824 */ /* 0x000fe400078e00ff */
[----:B------:R-:W-:Y:S02]  /*2320*/  IMAD.IADD R72, R59, 0x1, R13 ;  /* 0x000000013b487824 */ /* 0x000fe400078e020d */
[----:B------:R-:W-:Y:S02]  /*2330*/  IMAD.IADD R71, R31, 0x1, R71 ;  /* 0x000000011f477824 */ /* 0x000fe400078e0247 */
[----:B------:R-:W-:Y:S02]  /*2340*/  IMAD.IADD R67, R67, 0x1, R35 ;  /* 0x0000000143437824 */ /* 0x000fe400078e0223 */
[----:B------:R-:W-:Y:S02]  /*2350*/  IMAD.IADD R65, R65, 0x1, R11 ;  /* 0x0000000141417824 */ /* 0x000fe400078e020b */
[----:B------:R-:W-:-:S02]  /*2360*/  IMAD.IADD R0, R61, 0x1, R15 ;  /* 0x000000013d007824 */ /* 0x000fc400078e020f */
[----:B--2---:R-:W-:Y:S01]  /*2370*/  IMAD.IADD R3, R14, 0x1, R12 ;  /* 0x000000010e037824 */ /* 0x004fe200078e020c */
[----:B0-----:R-:W-:Y:S06]  /*2380*/  @!P6 BAR.SYNC.DEFER_BLOCKING 0x9, 0x100 ;  /* 0x024400000000eb1d */ /* 0x001fec0000010000 */
.L_x_13102:
[----:B------:R-:W2:Y:S01]  /*2390*/  LDL R39, [R1+0x70] ;  /* 0x0000700001277983 */ /* 0x000ea20000100800 */
[----:B------:R-:W0:Y:S03]  /*23a0*/  LDC.64 R84, c[0x0][0x2e8] ;  /* 0x0000ba00ff547b82 */ /* 0x000e260000000a00 */
[----:B------:R-:W3:Y:S01]  /*23b0*/  LDL.LU R38, [R1] ;  /* 0x0000000001267983 */ /* 0x000ee20000300800 */
[----:B------:R-:W-:Y:S01]  /*23c0*/  VIADD R37, R27, 0xffffffff ;  /* 0xffffffff1b257836 */ /* 0x000fe20000000000 */
[----:B------:R-:W-:Y:S05]  /*23d0*/  YIELD ;  /* 0x0000000000007946 */ /* 0x000fea0003800000 */
[----:B------:R-:W-:Y:S01]  /*23e0*/  SHF.R.S32.HI R36, RZ, 0x1f, R37 ;  /* 0x0000001fff247819 */ /* 0x000fe20000011425 */
[-C--:B------:R-:W-:Y:S01]  /*23f0*/  IMAD R13, R72, R37.reuse, RZ ;  /* 0x00000025480d7224 */ /* 0x080fe200078e02ff */
[----:B------:R-:W1:Y:S01]  /*2400*/  LDC.64 R90, c[0x0][0x300] ;  /* 0x0000c000ff5a7b82 */ /* 0x000e620000000a00 */
[----:B------:R-:W-:Y:S01]  /*2410*/  IMAD.WIDE.U32 R14, R58, R37, RZ ;  /* 0x000000253a0e7225 */ /* 0x000fe200078e00ff */
[----:B------:R-:W-:Y:S03]  /*2420*/  BSSY B0, `(.L_x_13053) ;  /* 0x00002f8000007945 */ /* 0x000fe60003800000 */
[----:B------:R-:W-:-:S02]  /*2430*/  IMAD R13, R36, R58, R13 ;  /* 0x0000003a240d7224 */ /* 0x000fc400078e020d */
[----:B------:R-:W-:Y:S01]  /*2440*/  IMAD.MOV.U32 R88, RZ, RZ, R14 ;  /* 0x000000ffff587224 */ /* 0x000fe200078e000e */
[----:B------:R-:W-:Y:S01]  /*2450*/  IADD3 R14, P4, R81, R14, RZ ;  /* 0x0000000e510e7210 */ /* 0x000fe20007f9e0ff */
[----:B------:R-:W-:Y:S01]  /*2460*/  IMAD.IADD R89, R15, 0x1, R13 ;  /* 0x000000010f597824 */ /* 0x000fe200078e020d */
[----:B------:R-:W4:Y:S01]  /*2470*/  LDC R92, c[0x0][0x3f4] ;  /* 0x0000fd00ff5c7b82 */ /* 0x000f220000000800 */
[----:B------:R-:W-:Y:S02]  /*2480*/  IMAD R87, R19, 0x3000, R69 ;  /* 0x0000300013577824 */ /* 0x000fe400078e0245 */
[----:B------:R-:W-:Y:S01]  /*2490*/  IMAD.X R15, R89, 0x1, R79, P4 ;  /* 0x00000001590f7824 */ /* 0x000fe200020e064f */
[C---:B0-----:R-:W-:Y:S02]  /*24a0*/  LEA R42, P4, R14.reuse, R84, 0x1 ;  /* 0x000000540e2a7211 */ /* 0x041fe400078808ff */
[----:B------:R-:W-:Y:S02]  /*24b0*/  IADD3 R83, R87, 0x20, RZ ;  /* 0x0000002057537810 */ /* 0x000fe40007ffe0ff */
[----:B------:R-:W-:-:S02]  /*24c0*/  LEA.HI.X R43, R14, R85, R15, 0x1, P4 ;  /* 0x000000550e2b7211 */ /* 0x000fc400020f0c0f */
[----:B------:R-:W-:Y:S01]  /*24d0*/  ISETP.GT.AND P4, PT, R37, R28, PT ;  /* 0x0000001c2500720c */ /* 0x000fe20003f84270 */
[----:B-1----:R-:W-:-:S04]  /*24e0*/  IMAD.WIDE.U32 R12, R90, 0x60, R88 ;  /* 0x000000605a0c7825 */ /* 0x002fc800078e0058 */
[----:B------:R-:W-:Y:S01]  /*24f0*/  IMAD R27, R91, 0x60, RZ ;  /* 0x000000605b1b7824 */ /* 0x000fe200078e02ff */
[----:B------:R-:W-:-:S04]  /*2500*/  IADD3 R12, P3, R81, R12, RZ ;  /* 0x0000000c510c7210 */ /* 0x000fc80007f7e0ff */
[----:B------:R-:W-:Y:S01]  /*2510*/  IADD3.X R13, R79, R13, R27, P3, !PT ;  /* 0x0000000d4f0d7210 */ /* 0x000fe20001ffe41b */
[----:B------:R-:W-:Y:S01]  /*2520*/  IMAD.MOV.U32 R27, RZ, RZ, R37 ;  /* 0x000000ffff1b7224 */ /* 0x000fe200078e0025 */
[----:B------:R-:W-:-:S04]  /*2530*/  LEA R40, P3, R12, R84, 0x1 ;  /* 0x000000540c287211 */ /* 0x000fc800078608ff */
[----:B------:R-:W-:Y:S02]  /*2540*/  LEA.HI.X R41, R12, R85, R13, 0x1, P3 ;  /* 0x000000550c297211 */ /* 0x000fe400018f0c0d */
[----:B----4-:R-:W-:Y:S02]  /*2550*/  ISETP.GE.AND P3, PT, R92, 0x1, PT ;  /* 0x000000015c00780c */ /* 0x010fe40003f66270 */
[----:B--2---:R-:W-:Y:S02]  /*2560*/  LOP3.LUT P5, RZ, R39, 0x4, RZ, 0xc0, !PT ;  /* 0x0000000427ff7812 */ /* 0x004fe400078ac0ff */
[----:B---3--:R-:W-:-:S04]  /*2570*/  LOP3.LUT R38, R38, 0xfffffffd, RZ, 0xc0, !PT ;  /* 0xfffffffd26267812 */ /* 0x008fc800078ec0ff */
[----:B------:R-:W-:-:S05]  /*2580*/  @P4 LOP3.LUT R38, R38, 0x2, RZ, 0xfc, !PT ;  /* 0x0000000226264812 */ /* 0x000fca00078efcff */
[----:B------:R0:W-:Y:S02]  /*2590*/  STL [R1], R38 ;  /* 0x0000002601007387 */ /* 0x0001e40000100800 */
        /* <DEDUP_REMOVED lines=24> */
[----:B0-----:R-:W-:Y:S02]  /*2720*/  CS2R R38, SRZ ;  /* 0x0000000000267805 */ /* 0x001fe4000001ff00 */
        /* <DEDUP_REMOVED lines=8> */
[----:B------:R-:W-:-:S04]  /*27b0*/  IADD3 R15, P3, R56, R48, RZ ;  /* 0x00000030380f7210 */ /* 0x000fc80007f7e0ff */
[----:B------:R-:W-:Y:S02]  /*27c0*/  IADD3.X R52, R82, R68, RZ, P3, !PT ;  /* 0x0000004452347210 */ /* 0x000fe40001ffe4ff */
        /* <DEDUP_REMOVED lines=13> */
.L_x_13057:
[----:B------:R-:W-:Y:S05]  /*28a0*/  BSYNC B1 ;  /* 0x0000000000017941 */ /* 0x000fea0003800000 */
.L_x_13056:
[----:B0-----:R-:W-:Y:S01]  /*28b0*/  VIADD R12, R18, 0x60 ;  /* 0x00000060120c7836 */ /* 0x001fe20000000000 */
[----:B------:R-:W-:Y:S01]  /*28c0*/  BSSY B1, `(.L_x_13058) ;  /* 0x0000021000017945 */ /* 0x000fe20003800000 */
[----:B-----5:R-:W-:Y:S02]  /*28d0*/  IMAD.MOV.U32 R90, RZ, RZ, R52 ;  /* 0x000000ffff5a7224 */ /* 0x020fe400078e0034 */
[----:B------:R-:W-:Y:S01]  /*28e0*/  IMAD.MOV.U32 R91, RZ, RZ, R53 ;  /* 0x000000ffff5b7224 */ /* 0x000fe200078e0035 */
        /* <DEDUP_REMOVED lines=30> */
.L_x_13059:
[----:B------:R-:W-:Y:S05]  /*2ad0*/  BSYNC B1 ;  /* 0x0000000000017941 */ /* 0x000fea0003800000 */
.L_x_13058:
[----:B------:R-:W2:Y:S01]  /*2ae0*/  LDL R48, [R1+0x14] ;  /* 0x0000140001307983 */ /* 0x000ea20000100800 */
        /* <DEDUP_REMOVED lines=9> */
[----:B------:R-:W-:-:S02]  /*2b80*/  MOV R12, R54 ;  /* 0x00000036000c7202 */ /* 0x000fc40000000f00 */
        /* <DEDUP_REMOVED lines=15> */
[----:B------:R-:W-:Y:S02]  /*2c80*/  MOV R12, R38 ;  /* 0x00000026000c7202 */ /* 0x000fe40000000f00 */
[----:B------:R-:W-:Y:S02]  /*2c90*/  PRMT R90, R13, 0x7610, R90 ;  /* 0x000076100d5a7816 */ /* 0x000fe4000000005a */
[----:B------:R-:W-:Y:S02]  /*2ca0*/  PRMT R51, R12, 0x7610, R51 ;  /* 0x000076100c337816 */ /* 0x000fe40000000033 */
[----:B------:R-:W-:Y:S02]  /*2cb0*/  PRMT R95, R14, 0x7610, R95 ;  /* 0x000076100e5f7816 */ /* 0x000fe4000000005f */
[----:B------:R-:W-:Y:S02]  /*2cc0*/  PRMT R96, R15, 0x7610, R96 ;  /* 0x000076100f607816 */ /* 0x000fe40000000060 */
[----:B--2---:R-:W-:-:S13]  /*2cd0*/  ISETP.NE.AND P3, PT, R48, 0x3, PT ;  /* 0x000000033000780c */ /* 0x004fda0003f65270 */
[----:B------:R-:W-:Y:S05]  /*2ce0*/  @!P3 BRA `(.L_x_13060) ;  /* 0x000000000004b947 */ /* 0x000fea0003800000 */
[----:B------:R-:W-:Y:S01]  /*2cf0*/  BPT.TRAP 0x1 ;  /* 0x000000040000795c */ /* 0x000fe20000300000 */
.L_x_13060:
[----:B------:R-:W-:Y:S01]  /*2d00*/  IMAD R82, R19, 0x8, R2 ;  /* 0x0000000813527824 */ /* 0x000fe200078e0202 */
[----:B------:R-:W-:Y:S01]  /*2d10*/  SHF.L.U32 R94, R153, 0x1f, RZ ;  /* 0x0000001f995e7819 */ /* 0x000fe200000006ff */
[----:B------:R-:W-:Y:S03]  /*2d20*/  BSSY B1, `(.L_x_13061) ;  /* 0x0000003000017945 */ /* 0x000fe60003800000 */
[----:B------:R-:W0:Y:S02]  /*2d30*/  SYNCS.PHASECHK.TRANS64.TRYWAIT P6, [R82+URZ+0x30890], R94 ;  /* 0x0308905e520075a7 */ /* 0x000e2400080c017f */
[----:B0-----:R-:W-:Y:S05]  /*2d40*/  @!P6 BRA `(.L_x_13062) ;  /* 0x00000154009ce947 */ /* 0x001fea0003800000 */
.L_x_13306:
[----:B------:R-:W-:Y:S05]  /*2d50*/  BSYNC B1 ;  /* 0x0000000000017941 */ /* 0x000fea0003800000 */
.L_x_13061:
[----:B------:R-:W-:Y:S04]  /*2d60*/  BSSY B1, `(.L_x_13063) ;  /* 0x000006c000017945 */ /* 0x000fe80003800000 */
[----:B------:R-:W-:Y:S05]  /*2d70*/  @P4 BRA `(.L_x_13064) ;  /* 0x0000000400a84947 */ /* 0x000fea0003800000 */
[----:B------:R-:W-:Y:S04]  /*2d80*/  BSSY B2, `(.L_x_13065) ;  /* 0x0000035000027945 */ /* 0x000fe80003800000 */
[----:B------:R-:W-:Y:S05]  /*2d90*/  @P1 BRA `(.L_x_13066) ;  /* 0x0000000000cc1947 */ /* 0x000fea0003800000 */
[----:B------:R1:W2:Y:S01]  /*2da0*/  LDS.128 R12, [R87+0x12000] ;  /* 0x01200000570c7984 */ /* 0x0002a20000000c00 */
        /* <DEDUP_REMOVED lines=24> */
[-C--:B------:R-:W-:Y:S01]  /*2f30*/  FMUL.FTZ R110, R88, R101.reuse ;  /* 0x00000065586e7220 */ /* 0x080fe20000410000 */
[----:B------:R-:W-:Y:S01]  /*2f40*/  LOP3.LUT R102, R102, 0xffff0000, RZ, 0xc0, !PT ;  /* 0xffff000066667812 */ /* 0x000fe200078ec0ff */
[----:B------:R-:W-:Y:S01]  /*2f50*/  IMAD.U32 R104, R104, 0x10000, RZ ;  /* 0x0001000068687824 */ /* 0x000fe200078e00ff */
[----:B------:R-:W-:Y:S01]  /*2f60*/  LOP3.LUT R88, R12, 0xffff0000, RZ, 0xc0, !PT ;  /* 0xffff00000c587812 */ /* 0x000fe200078ec0ff */
[----:B------:R-:W-:Y:S01]  /*2f70*/  IMAD.U32 R84, R84, 0x10000, RZ ;  /* 0x0001000054547824 */ /* 0x000fe200078e00ff */
[----:B------:R-:W-:Y:S01]  /*2f80*/  SHF.L.U32 R13, R12, 0x10, RZ ;  /* 0x000000100c0d7819 */ /* 0x000fe200000006ff */
[----:B------:R-:W-:Y:S01]  /*2f90*/  FFMA.FTZ R12, R89, R101, -R108 ;  /* 0x00000065590c7223 */ /* 0x000fe2000001086c */
[C---:B------:R-:W-:Y:S01]  /*2fa0*/  FFMA.FTZ R109, R48.reuse, R103, -R109 ;  /* 0x00000067306d7223 */ /* 0x040fe2000001086d */
[----:B------:R-:W-:Y:S01]  /*2fb0*/  FFMA.FTZ R48, R48, R107, R85 ;  /* 0x0000006b30307223 */ /* 0x000fe20000010055 */
[C---:B------:R-:W-:Y:S01]  /*2fc0*/  FMUL.FTZ R108, R14.reuse, R106 ;  /* 0x0000006a0e6c7220 */ /* 0x040fe20000410000 */
[----:B------:R-:W-:Y:S01]  /*2fd0*/  FMUL.FTZ R101, R14, R102 ;  /* 0x000000660e657220 */ /* 0x000fe20000410000 */
[C---:B------:R-:W-:Y:S01]  /*2fe0*/  FMUL.FTZ R14, R88.reuse, R104 ;  /* 0x00000068580e7220 */ /* 0x040fe20000410000 */
[----:B------:R-:W-:Y:S01]  /*2ff0*/  FMUL.FTZ R85, R88, R84 ;  /* 0x0000005458557220 */ /* 0x000fe20000410000 */
[----:B------:R-:W-:-:S02]  /*3000*/  IMAD.U32 R15, R15, 0x10000, RZ ;  /* 0x000100000f0f7824 */ /* 0x000fc400078e00ff */
[----:B------:R-:W-:Y:S01]  /*3010*/  FFMA.FTZ R89, R89, R105, R110 ;  /* 0x0000006959597223 */ /* 0x000fe2000001006e */
        /* <DEDUP_REMOVED lines=9> */
.L_x_13068:
[----:B------:R-:W-:Y:S05]  /*30b0*/  BSYNC B3 ;  /* 0x0000000000037941 */ /* 0x000fea0003800000 */
.L_x_13067:
[----:B--2---:R1:W-:Y:S02]  /*30c0*/  STG.E.128 desc[UR56][R42.64], R12 ;  /* 0x0000000c2a007986 */ /* 0x0043e4000c101d38 */
.L_x_13066:
[----:B------:R-:W-:Y:S05]  /*30d0*/  BSYNC B2 ;  /* 0x0000000000027941 */ /* 0x000fea0003800000 */
.L_x_13065:
[----:B------:R-:W-:Y:S05]  /*30e0*/  @P2 BRA `(.L_x_13064) ;  /* 0x0000000000cc2947 */ /* 0x000fea0003800000 */
[----:B-1----:R1:W2:Y:S01]  /*30f0*/  LDS.128 R12, [R83+0x12000] ;  /* 0x01200000530c7984 */ /* 0x0022a20000000c00 */
        /* <DEDUP_REMOVED lines=22> */
[----:B------:R-:W-:Y:S01]  /*3260*/  SHF.L.U32 R15, R13, 0x10, RZ ;  /* 0x000000100d0f7819 */ /* 0x000fe200000006ff */
[-C--:B------:R-:W-:Y:S01]  /*3270*/  FMUL.FTZ R53, R53, R84.reuse ;  /* 0x0000005435357220 */ /* 0x080fe20000410000 */
[----:B------:R-:W-:Y:S01]  /*3280*/  FMUL.FTZ R89, R54, R85 ;  /* 0x0000005536597220 */ /* 0x000fe20000410000 */
[----:B------:R-:W-:Y:S01]  /*3290*/  LOP3.LUT R97, R97, 0xffff0000, RZ, 0xc0, !PT ;  /* 0xffff000061617812 */ /* 0x000fe200078ec0ff */
[C---:B------:R-:W-:Y:S01]  /*32a0*/  IMAD.U32 R13, R12.reuse, 0x10000, RZ ;  /* 0x000100000c0d7824 */ /* 0x040fe200078e00ff */
[----:B------:R-:W-:Y:S01]  /*32b0*/  LOP3.LUT R99, R99, 0xffff0000, RZ, 0xc0, !PT ;  /* 0xffff000063637812 */ /* 0x000fe200078ec0ff */
[C---:B------:R-:W-:Y:S01]  /*32c0*/  FFMA.FTZ R102, R15.reuse, R84, -R102 ;  /* 0x000000540f667223 */ /* 0x040fe20000010866 */
[----:B------:R-:W-:Y:S01]  /*32d0*/  FFMA.FTZ R53, R15, R88, R53 ;  /* 0x000000580f357223 */ /* 0x000fe20000010035 */
[----:B------:R-:W-:Y:S01]  /*32e0*/  LOP3.LUT R12, R12, 0xffff0000, RZ, 0xc0, !PT ;  /* 0xffff00000c0c7812 */ /* 0x000fe200078ec0ff */
[-C--:B------:R-:W-:Y:S01]  /*32f0*/  FMUL.FTZ R15, R54, R55.reuse ;  /* 0x00000037360f7220 */ /* 0x080fe20000410000 */
[----:B------:R-:W-:Y:S01]  /*3300*/  FFMA.FTZ R89, R52, R55, -R89 ;  /* 0x0000003734597223 */ /* 0x000fe20000010859 */
[----:B------:R-:W-:-:S02]  /*3310*/  IMAD.U32 R100, R100, 0x10000, RZ ;  /* 0x0001000064647824 */ /* 0x000fc400078e00ff */
        /* <DEDUP_REMOVED lines=13> */
[----:B------:R-:W-:-:S07]  /*33f0*/  IMAD.MOV.U32 R15, RZ, RZ, R54 ;  /* 0x000000ffff0f7224 */ /* 0x000fce00078e0036 */
.L_x_13070:
[----:B------:R-:W-:Y:S05]  /*3400*/  BSYNC B2 ;  /* 0x0000000000027941 */ /* 0x000fea0003800000 */
.L_x_13069:
[----:B--2---:R2:W-:Y:S02]  /*3410*/  STG.E.128 desc[UR56][R42.64+0x40], R12 ;  /* 0x0000400c2a007986 */ /* 0x0045e4000c101d38 */
.L_x_13064:
[----:B------:R-:W-:Y:S05]  /*3420*/  BSYNC B1 ;  /* 0x0000000000017941 */ /* 0x000fea0003800000 */
.L_x_13063:
[----:B------:R-:W-:Y:S05]  /*3430*/  @P5 BRA `(.L_x_13071) ;  /* 0x0000001c00d85947 */ /* 0x000fea0003800000 */
[----:B------:R-:W-:Y:S04]  /*3440*/  BSSY B1, `(.L_x_13072) ;  /* 0x0000036000017945 */ /* 0x000fe80003800000 */
[----:B------:R-:W-:Y:S05]  /*3450*/  @P1 BRA `(.L_x_13073) ;  /* 0x0000000000d01947 */ /* 0x000fea0003800000 */
        /* <DEDUP_REMOVED lines=12> */
[C---:B------:R-:W-:Y:S02]  /*3520*/  LOP3.LUT R45, R15.reuse, 0xffff0000, RZ, 0xc0, !PT ;  /* 0xffff00000f2d7812 */ /* 0x040fe400078ec0ff */
[----:B------:R-:W-:Y:S01]  /*3530*/  SHF.L.U32 R44, R15, 0x10, RZ ;  /* 0x000000100f2c7819 */ /* 0x000fe200000006ff */
[----:B------:R-:W-:Y:S01]  /*3540*/  IMAD.U32 R52, R96, 0x10000, RZ ;  /* 0x0001000060347824 */ /* 0x000fe200078e00ff */
[----:B------:R-:W-:Y:S02]  /*3550*/  PRMT R93, R93, 0x5410, R48 ;  /* 0x000054105d5d7816 */ /* 0x000fe40000000030 */
        /* <DEDUP_REMOVED lines=21> */
[CC--:B------:R-:W-:Y:S01]  /*36b0*/  FMUL.FTZ R15, R45.reuse, R96.reuse ;  /* 0x000000602d0f7220 */ /* 0x0c0fe20000410000 */
        /* <DEDUP_REMOVED lines=11> */
[----:B------:R-:W-:-:S07]  /*3770*/  MOV R13, R48 ;  /* 0x00000030000d7202 */ /* 0x000fce0000000f00 */
.L_x_13075:
[----:B------:R-:W-:Y:S05]  /*3780*/  BSYNC B2 ;  /* 0x0000000000027941 */ /* 0x000fea0003800000 */
.L_x_13074:
[----:B--2---:R3:W-:Y:S02]  /*3790*/  STG.E.128 desc[UR56][R40.64], R12 ;  /* 0x0000000c28007986 */ /* 0x0047e4000c101d38 */
.L_x_13073:
[----:B------:R-:W-:Y:S05]  /*37a0*/  BSYNC B1 ;  /* 0x0000000000017941 */ /* 0x000fea0003800000 */
.L_x_13072:
[----:B------:R-:W-:Y:S05]  /*37b0*/  @P2 BRA `(.L_x_13071) ;  /* 0x0000001800f82947 */ /* 0x000fea0003800000 */
        /* <DEDUP_REMOVED lines=30> */
[----:B------:R-:W-:Y:S01]  /*39a0*/  SHF.L.U32 R49, R49, 0x10, RZ ;  /* 0x0000001031317819 */ /* 0x000fe200000006ff */
[----:B------:R-:W-:Y:S01]  /*39b0*/  FFMA.FTZ R47, R14, R42, -R47 ;  /* 0x0000002a0e2f7223 */ /* 0x000fe2000001082f */
[----:B------:R-:W-:Y:S01]  /*39c0*/  LOP3.LUT R50, R50, 0xffff0000, RZ, 0xc0, !PT ;  /* 0xffff000032327812 */ /* 0x000fe200078ec0ff */
        /* <DEDUP_REMOVED lines=17> */
.L_x_13077:
[----:B------:R-:W-:Y:S05]  /*3ae0*/  BSYNC B1 ;  /* 0x0000000000017941 */ /* 0x000fea0003800000 */
.L_x_13076:
[----:B--2---:R1:W-:Y:S01]  /*3af0*/  STG.E.128 desc[UR56][R40.64+0x40], R12 ;  /* 0x0000400c28007986 */ /* 0x0043e2000c101d38 */
[----:B------:R-:W-:Y:S05]  /*3b00*/  BRA `(.L_x_13071) ;  /* 0x0000001800247947 */ /* 0x000fea0003800000 */
.L_x_13055:
[C---:B------:R-:W-:Y:S02]  /*3b10*/  ISETP.GE.AND P3, PT, R18.reuse, R86, PT ;  /* 0x000000561200720c */ /* 0x040fe40003f66270 */
[----:B0-----:R-:W-:Y:S02]  /*3b20*/  CS2R R38, SRZ ;  /* 0x0000000000267805 */ /* 0x001fe4000001ff00 */
[----:B------:R-:W-:Y:S01]  /*3b30*/  CS2R R36, SRZ ;  /* 0x0000000000247805 */ /* 0x000fe2000001ff00 */
[----:B------:R-:W-:Y:S01]  /*3b40*/  VIADD R44, R18, 0x60 ;  /* 0x00000060122c7836 */ /* 0x000fe20000000000 */
[----:B------:R-:W-:-:S13]  /*3b50*/  ISETP.GE.OR P3, PT, R16, R92, P3 ;  /* 0x0000005c1000720c */ /* 0x000fda0001f66670 */
[----:B------:R-:W0:Y:S01]  /*3b60*/  @!P3 LDC.64 R40, c[0x0][0x3e8] ;  /* 0x0000fa00ff28bb82 */ /* 0x000e220000000a00 */
[----:B------:R-:W-:-:S05]  /*3b70*/  @!P3 IADD3 R14, P4, R10, R50, RZ ;  /* 0x000000320a0eb210 */ /* 0x000fca0007f9e0ff */
[----:B------:R-:W-:Y:S01]  /*3b80*/  @!P3 IMAD.X R15, R93, 0x1, R65, P4 ;  /* 0x000000015d0fb824 */ /* 0x000fe200020e0641 */
[----:B------:R-:W-:Y:S01]  /*3b90*/  @!P3 IADD3 R12, P4, R34, R48, RZ ;  /* 0x00000030220cb210 */ /* 0x000fe20007f9e0ff */
[----:B------:R-:W1:Y:S04]  /*3ba0*/  @!P3 LDC.64 R42, c[0x0][0x400] ;  /* 0x00010000ff2abb82 */ /* 0x000e680000000a00 */
[----:B------:R-:W-:Y:S01]  /*3bb0*/  @!P3 IMAD.X R13, R82, 0x1, R67, P4 ;  /* 0x00000001520db824 */ /* 0x000fe200020e0643 */
[----:B0-----:R-:W-:-:S04]  /*3bc0*/  @!P3 LEA R40, P4, R14, R40, 0x1 ;  /* 0x000000280e28b211 */ /* 0x001fc800078808ff */
[----:B------:R-:W-:Y:S02]  /*3bd0*/  @!P3 LEA.HI.X R41, R14, R41, R15, 0x1, P4 ;  /* 0x000000290e29b211 */ /* 0x000fe400020f0c0f */
[----:B------:R-:W-:Y:S02]  /*3be0*/  CS2R R14, SRZ ;  /* 0x00000000000e7805 */ /* 0x000fe4000001ff00 */
[----:B-1----:R-:W-:-:S04]  /*3bf0*/  @!P3 LEA R42, P4, R12, R42, 0x1 ;  /* 0x0000002a0c2ab211 */ /* 0x002fc800078808ff */
[----:B------:R-:W-:Y:S02]  /*3c00*/  @!P3 LEA.HI.X R43, R12, R43, R13, 0x1, P4 ;  /* 0x0000002b0c2bb211 */ /* 0x000fe400020f0c0d */
[----:B------:R-:W-:-:S03]  /*3c10*/  CS2R R12, SRZ ;  /* 0x00000000000c7805 */ /* 0x000fc6000001ff00 */
[----:B------:R0:W5:Y:S04]  /*3c20*/  @!P3 LDG.E.128 R36, desc[UR56][R42.64] ;  /* 0x000000382a24b981 */ /* 0x000168000c1e1d00 */
[----:B------:R1:W5:Y:S01]  /*3c30*/  @!P3 LDG.E.128 R12, desc[UR56][R40.64] ;  /* 0x00000038280cb981 */ /* 0x000362000c1e1d00 */
[----:B------:R-:W-:-:S04]  /*3c40*/  ISETP.GE.AND P3, PT, R44, R86, PT ;  /* 0x000000562c00720c */ /* 0x000fc80003f66270 */
[CC--:B------:R-:W-:Y:S01]  /*3c50*/  ISETP.GE.OR P3, PT, R16.reuse, R92.reuse, P3 ;  /* 0x0000005c1000720c */ /* 0x0c0fe20001f66670 */
[----:B------:R-:W-:Y:S01]  /*3c60*/  BSSY B1, `(.L_x_13078) ;  /* 0x000001b000017945 */ /* 0x000fe20003800000 */
[----:B0-----:R-:W-:Y:S02]  /*3c70*/  CS2R R42, SRZ ;  /* 0x00000000002a7805 */ /* 0x001fe4000001ff00 */
[----:B------:R-:W-:Y:S02]  /*3c80*/  CS2R R46, SRZ ;  /* 0x00000000002e7805 */ /* 0x000fe4000001ff00 */
[----:B------:R-:W-:Y:S02]  /*3c90*/  CS2R R44, SRZ ;  /* 0x00000000002c7805 */ /* 0x000fe4000001ff00 */
[----:B-1----:R-:W-:Y:S02]  /*3ca0*/  CS2R R40, SRZ ;  /* 0x0000000000287805 */ /* 0x002fe4000001ff00 */
[----:B------:R-:W-:-:S03]  /*3cb0*/  ISETP.GE.AND P4, PT, R16, R92, PT ;  /* 0x0000005c1000720c */ /* 0x000fc60003f86270 */
[----:B------:R-:W-:Y:S10]  /*3cc0*/  @P3 BRA `(.L_x_13079) ;  /* 0x0000000000503947 */ /* 0x000ff40003800000 */
[----:B------:R-:W0:Y:S01]  /*3cd0*/  LDC.64 R40, c[0x0][0x3f8] ;  /* 0x0000fe00ff287b82 */ /* 0x000e220000000a00 */
[----:B------:R-:W-:Y:S01]  /*3ce0*/  IMAD.MOV.U32 R51, RZ, RZ, R93 ;  /* 0x000000ffff337224 */ /* 0x000fe200078e005d */
[----:B------:R-:W-:Y:S01]  /*3cf0*/  ULDC.64 UR4, c[0x0][0x3e8] ;  /* 0x0000fa0000047ab9 */ /* 0x000fe20000000a00 */
[----:B------:R-:W-:Y:S02]  /*3d00*/  IMAD.MOV.U32 R49, RZ, RZ, R82 ;  /* 0x000000ffff317224 */ /* 0x000fe400078e0052 */
        /* <DEDUP_REMOVED lines=14> */
[----:B------:R-:W5:Y:S04]  /*3df0*/  LDG.E.128 R40, desc[UR56][R40.64] ;  /* 0x0000003828287981 */ /* 0x000f68000c1e1d00 */
[----:B------:R-:W5:Y:S03]  /*3e00*/  LDG.E.128 R44, desc[UR56][R44.64] ;  /* 0x000000382c2c7981 */ /* 0x000f66000c1e1d00 */
.L_x_13079:
[----:B------:R-:W-:Y:S05]  /*3e10*/  BSYNC B1 ;  /* 0x0000000000017941 */ /* 0x000fea0003800000 */
.L_x_13078:
[----:B------:R-:W2:Y:S01]  /*3e20*/  LDL R52, [R1+0x14] ;  /* 0x0000140001347983 */ /* 0x000ea20000100800 */
[----:B-----5:R-:W-:Y:S01]  /*3e30*/  IMAD.MOV.U32 R49, RZ, RZ, R43 ;  /* 0x000000ffff317224 */ /* 0x020fe200078e002b */
[----:B------:R-:W-:Y:S01]  /*3e40*/  MOV R48, R42 ;  /* 0x0000002a00307202 */ /* 0x000fe20000000f00 */
        /* <DEDUP_REMOVED lines=29> */
[----:B------:R-:W-:Y:S02]  /*4020*/  PRMT R102, R102, 0x5410, R51 ;  /* 0x0000541066667816 */ /* 0x000fe40000000033 */
[----:B--2---:R-:W-:-:S13]  /*4030*/  ISETP.NE.AND P3, PT, R52, 0x3, PT ;  /* 0x000000033400780c */ /* 0x004fda0003f65270 */
[----:B------:R-:W-:Y:S05]  /*4040*/  @!P3 BRA `(.L_x_13080) ;  /* 0x000000000004b947 */ /* 0x000fea0003800000 */
[----:B------:R-:W-:Y:S01]  /*4050*/  BPT.TRAP 0x1 ;  /* 0x000000040000795c */ /* 0x000fe20000300000 */
.L_x_13080:
[----:B------:R-:W-:Y:S01]  /*4060*/  LEA R82, R19, R2, 0x3 ;  /* 0x0000000213527211 */ /* 0x000fe200078e18ff */
[----:B------:R-:W0:Y:S01]  /*4070*/  LDC R96, c[0x0][0x2f4] ;  /* 0x0000bd00ff607b82 */ /* 0x000e220000000800 */
[----:B------:R-:W-:Y:S01]  /*4080*/  SHF.L.U32 R94, R153, 0x1f, RZ ;  /* 0x0000001f995e7819 */ /* 0x000fe200000006ff */
[----:B------:R-:W-:Y:S03]  /*4090*/  BSSY B1, `(.L_x_13081) ;  /* 0x0000004000017945 */ /* 0x000fe60003800000 */
[----:B------:R-:W1:Y:S01]  /*40a0*/  SYNCS.PHASECHK.TRANS64.TRYWAIT P5, [R82+URZ+0x30890], R94 ;  /* 0x0308905e520075a7 */ /* 0x000e6200080a017f */
[----:B0-----:R-:W-:Y:S01]  /*40b0*/  IMAD.IADD R98, R96, 0x1, -R73 ;  /* 0x0000000160627824 */ /* 0x001fe200078e0a49 */
[----:B-1----:R-:W-:Y:S06]  /*40c0*/  @!P5 BRA `(.L_x_13082) ;  /* 0x0000014000d0d947 */ /* 0x002fec0003800000 */
.L_x_13307:
[----:B------:R-:W-:Y:S05]  /*40d0*/  BSYNC B1 ;  /* 0x0000000000017941 */ /* 0x000fea0003800000 */
.L_x_13081:
[----:B------:R-:W-:Y:S01]  /*40e0*/  ISETP.GE.OR P5, PT, R18, R86, P1 ;  /* 0x000000561200720c */ /* 0x000fe20000fa6670 */
[----:B------:R-:W-:-:S12]  /*40f0*/  BSSY B1, `(.L_x_13083) ;  /* 0x0000087000017945 */ /* 0x000fd80003800000 */
[----:B------:R-:W-:Y:S05]  /*4100*/  @P5 BRA `(.L_x_13084) ;  /* 0x0000000800145947 */ /* 0x000fea0003800000 */
[----:B------:R-:W1:Y:S01]  /*4110*/  S2R R49, SR_TID.X ;  /* 0x0000000000317919 */ /* 0x000e620000002100 */
[----:B------:R-:W-:Y:S01]  /*4120*/  SHF.R.S32.HI R48, RZ, 0x1f, R18 ;  /* 0x0000001fff307819 */ /* 0x000fe20000011412 */
[-C--:B------:R-:W-:Y:S01]  /*4130*/  IMAD.WIDE.U32 R92, R18, R90.reuse, R88 ;  /* 0x0000005a125c7225 */ /* 0x080fe200078e0058 */
[----:B------:R-:W-:Y:S03]  /*4140*/  BSSY B2, `(.L_x_13085) ;  /* 0x0000075000027945 */ /* 0x000fe60003800000 */
[----:B------:R-:W-:Y:S01]  /*4150*/  IMAD R48, R48, R90, RZ ;  /* 0x0000005a30307224 */ /* 0x000fe200078e02ff */
[----:B------:R-:W-:-:S03]  /*4160*/  IADD3 R95, P5, P6, R4, R92, R64 ;  /* 0x0000005c045f7210 */ /* 0x000fc60007ebe040 */
[----:B------:R-:W-:Y:S01]  /*4170*/  IMAD R97, R18, R91, R48 ;  /* 0x0000005b12617224 */ /* 0x000fe200078e0230 */
[----:B------:R-:W-:-:S03]  /*4180*/  SEL R48, R73, R98, !P0 ;  /* 0x0000006249307207 */ /* 0x000fc60004000000 */
[----:B------:R-:W-:-:S05]  /*4190*/  IMAD.IADD R97, R97, 0x1, R93 ;  /* 0x0000000161617824 */ /* 0x000fca00078e025d */
[----:B------:R-:W-:Y:S01]  /*41a0*/  IADD3.X R100, R80, R97, R62, P5, P6 ;  /* 0x0000006150647210 */ /* 0x000fe20002fec43e */
[----:B-1----:R-:W-:Y:S01]  /*41b0*/  VIADD R51, R49, 0xffffff80 ;  /* 0xffffff8031337836 */ /* 0x002fe20000000000 */
[----:B------:R-:W-:-:S04]  /*41c0*/  SHF.R.S32.HI R49, RZ, 0x1f, R48 ;  /* 0x0000001fff317819 */ /* 0x000fc80000011430 */
[----:B------:R-:W-:Y:S01]  /*41d0*/  LEA.HI R48, R49, R48, RZ, 0x4 ;  /* 0x0000003031307211 */ /* 0x000fe200078f20ff */
[----:B------:R-:W-:Y:S01]  /*41e0*/  IMAD R49, R19, 0x3000, R32 ;  /* 0x0000300013317824 */ /* 0x000fe200078e0220 */
[----:B------:R-:W-:Y:S02]  /*41f0*/  SHF.R.S32.HI R50, RZ, 0x1f, R51 ;  /* 0x0000001fff327819 */ /* 0x000fe40000011433 */
[----:B------:R-:W-:Y:S01]  /*4200*/  LEA.HI.SX32 R48, R48, R63, 0x1c ;  /* 0x0000003f30307211 */ /* 0x000fe200078fe2ff */
[----:B------:R-:W-:Y:S01]  /*4210*/  IMAD R49, R49, 0x2, R2 ;  /* 0x0000000231317824 */ /* 0x000fe200078e0202 */
[----:B------:R-:W-:-:S03]  /*4220*/  LEA.HI R50, R50, R51, RZ, 0x5 ;  /* 0x0000003332327211 */ /* 0x000fc600078f28ff */
[----:B------:R-:W-:Y:S01]  /*4230*/  IMAD.SHL.U32 R99, R48, 0x8, RZ ;  /* 0x0000000830637824 */ /* 0x000fe200078e00ff */
[----:B------:R-:W-:-:S04]  /*4240*/  SHF.R.S32.HI R50, RZ, 0x5, R50 ;  /* 0x00000005ff327819 */ /* 0x000fc80000011432 */
[----:B------:R-:W-:-:S04]  /*4250*/  LOP3.LUT R48, R78, 0x38, R99, 0xf8, !PT ;  /* 0x000000384e307812 */ /* 0x000fc800078ef863 */
[----:B------:R-:W-:-:S05]  /*4260*/  LOP3.LUT R48, R48, R75, RZ, 0x3c, !PT ;  /* 0x0000004b30307212 */ /* 0x000fca00078e3cff */
[----:B------:R-:W-:-:S04]  /*4270*/  IMAD R48, R50, 0x200, R48 ;  /* 0x0000020032307824 */ /* 0x000fc800078e0230 */
[----:B------:R-:W-:-:S04]  /*4280*/  IMAD R51, R19, 0x3000, R48 ;  /* 0x0000300013337824 */ /* 0x000fc800078e0230 */
[----:B------:R-:W-:Y:S02]  /*4290*/  IMAD R52, R51, 0x2, R2 ;  /* 0x0000000233347824 */ /* 0x000fe400078e0202 */
[----:B------:R-:W1:Y:S04]  /*42a0*/  LDS.128 R48, [R49+0x12400] ;  /* 0x0124000031307984 */ /* 0x000e680000000c00 */
[----:B------:R-:W2:Y:S01]  /*42b0*/  LDS.128 R52, [R52+0x12400] ;  /* 0x0124000034347984 */ /* 0x000ea20000000c00 */
[----:B------:R-:W-:Y:S05]  /*42c0*/  @P4 BRA `(.L_x_13086) ;  /* 0x0000000400704947 */ /* 0x000fea0003800000 */
[----:B------:R-:W-:Y:S01]  /*42d0*/  SHF.R.U32.HI R103, RZ, 0x10, R13 ;  /* 0x00000010ff677819 */ /* 0x000fe2000001160d */
[----:B-1----:R-:W-:Y:S01]  /*42e0*/  IMAD.U32 R105, R49, 0x10000, RZ ;  /* 0x0001000031697824 */ /* 0x002fe200078e00ff */
[----:B------:R-:W-:Y:S02]  /*42f0*/  SHF.R.U32.HI R104, RZ, 0x10, R37 ;  /* 0x00000010ff687819 */ /* 0x000fe40000011625 */
[C---:B------:R-:W-:Y:S02]  /*4300*/  PRMT R103, R102.reuse, 0x5410, R103 ;  /* 0x0000541066677816 */ /* 0x040fe40000000067 */
[----:B------:R-:W-:Y:S02]  /*4310*/  PRMT R104, R102, 0x5432, R104 ;  /* 0x0000543266687816 */ /* 0x000fe40000000068 */
[----:B--2---:R-:W-:Y:S01]  /*4320*/  SHF.L.U32 R101, R53, 0x10, RZ ;  /* 0x0000001035657819 */ /* 0x004fe200000006ff */
[C---:B------:R-:W-:Y:S01]  /*4330*/  IMAD.U32 R106, R103.reuse, 0x10000, RZ ;  /* 0x00010000676a7824 */ /* 0x040fe200078e00ff */
[----:B------:R-:W-:Y:S01]  /*4340*/  LOP3.LUT R103, R103, 0xffff0000, RZ, 0xc0, !PT ;  /* 0xffff000067677812 */ /* 0x000fe200078ec0ff */
[----:B------:R-:W-:Y:S01]  /*4350*/  IMAD.U32 R102, R104, 0x10000, RZ ;  /* 0x0001000068667824 */ /* 0x000fe200078e00ff */
[----:B------:R-:W-:Y:S01]  /*4360*/  SHF.R.U64 R36, R36, 0x10, R37 ;  /* 0x0000001024247819 */ /* 0x000fe20000001225 */
[C---:B------:R-:W-:Y:S01]  /*4370*/  FMUL.FTZ R115, R101.reuse, R106 ;  /* 0x0000006a65737220 */ /* 0x040fe20000410000 */
[----:B------:R-:W-:Y:S01]  /*4380*/  SHF.R.U64 R12, R12, 0x10, R13 ;  /* 0x000000100c0c7819 */ /* 0x000fe2000000120d */
[-C--:B------:R-:W-:Y:S01]  /*4390*/  FMUL.FTZ R116, R101, R102.reuse ;  /* 0x0000006665747220 */ /* 0x080fe20000410000 */
[----:B------:R-:W-:Y:S01]  /*43a0*/  SHF.R.U64 R38, R38, 0x10, R39 ;  /* 0x0000001026267819 */ /* 0x000fe20000001227 */
[----:B------:R-:W-:Y:S01]  /*43b0*/  FFMA.FTZ R102, R105, R102, R115 ;  /* 0x0000006669667223 */ /* 0x000fe20000010073 */
[----:B------:R-:W-:-:S02]  /*43c0*/  IMAD.U32 R115, R51, 0x10000, RZ ;  /* 0x0001000033737824 */ /* 0x000fc400078e00ff */
[----:B------:R-:W-:Y:S01]  /*43d0*/  FFMA.FTZ R101, R105, R106, -R116 ;  /* 0x0000006a69657223 */ /* 0x000fe20000010874 */
[----:B------:R-:W-:Y:S01]  /*43e0*/  LOP3.LUT R105, R104, 0xffff0000, RZ, 0xc0, !PT ;  /* 0xffff000068697812 */ /* 0x000fe200078ec0ff */
[----:B------:R-:W-:Y:S01]  /*43f0*/  IMAD.U32 R37, R50, 0x10000, RZ ;  /* 0x0001000032257824 */ /* 0x000fe200078e00ff */
[----:B------:R-:W-:Y:S02]  /*4400*/  LOP3.LUT R104, R53, 0xffff0000, RZ, 0xc0, !PT ;  /* 0xffff000035687812 */ /* 0x000fe400078ec0ff */
[----:B------:R-:W-:Y:S02]  /*4410*/  LOP3.LUT R106, R49, 0xffff0000, RZ, 0xc0, !PT ;  /* 0xffff0000316a7812 */ /* 0x000fe400078ec0ff */
[----:B------:R-:W-:Y:S01]  /*4420*/  PRMT R12, R110, 0x5432, R12 ;  /* 0x000054326e0c7816 */ /* 0x000fe2000000000c */
[C---:B------:R-:W-:Y:S01]  /*4430*/  FMUL.FTZ R49, R104.reuse, R105 ;  /* 0x0000006968317220 */ /* 0x040fe20000410000 */
[----:B------:R-:W-:Y:S01]  /*4440*/  FMUL.FTZ R116, R104, R103 ;  /* 0x0000006768747220 */ /* 0x000fe20000410000 */
[----:B------:R-:W-:-:S02]  /*4450*/  SHF.R.U64 R14, R14, 0x10, R15 ;  /* 0x000000100e0e7819 */ /* 0x000fc4000000120f */
[C---:B------:R-:W-:Y:S01]  /*4460*/  FFMA.FTZ R104, R106.reuse, R103, -R49 ;  /* 0x000000676a687223 */ /* 0x040fe20000010831 */
[----:B------:R-:W-:Y:S01]  /*4470*/  SHF.R.U32.HI R103, RZ, 0x10, R39 ;  /* 0x00000010ff677819 */ /* 0x000fe20000011627 */
[----:B------:R-:W-:Y:S01]  /*4480*/  FFMA.FTZ R49, R106, R105, R116 ;  /* 0x000000696a317223 */ /* 0x000fe20000010074 */
[----:B------:R-:W-:Y:S01]  /*4490*/  SHF.R.U32.HI R106, RZ, 0x10, R15 ;  /* 0x00000010ff6a7819 */ /* 0x000fe2000001160f */
[C---:B------:R-:W-:Y:S01]  /*44a0*/  IMAD.U32 R15, R52.reuse, 0x10000, RZ ;  /* 0x00010000340f7824 */ /* 0x040fe200078e00ff */
        /* <DEDUP_REMOVED lines=8> */
[C---:B------:R-:W-:Y:S01]  /*4530*/  FMUL.FTZ R118, R117.reuse, R106 ;  /* 0x0000006a75767220 */ /* 0x040fe20000410000 */
[C---:B------:R-:W-:Y:S01]  /*4540*/  SHF.L.U32 R13, R48.reuse, 0x10, RZ ;  /* 0x00000010300d7819 */ /* 0x040fe200000006ff */
[-C--:B------:R-:W-:Y:S01]  /*4550*/  FMUL.FTZ R117, R117, R116.reuse ;  /* 0x0000007475757220 */ /* 0x080fe20000410000 */
[----:B------:R-:W-:Y:S01]  /*4560*/  LOP3.LUT R48, R48, 0xffff0000, RZ, 0xc0, !PT ;  /* 0xffff000030307812 */ /* 0x000fe200078ec0ff */
[----:B------:R-:W-:Y:S01]  /*4570*/  FFMA.FTZ R105, R115, R116, -R118 ;  /* 0x0000007473697223 */ /* 0x000fe20000010876 */
[----:B------:R-:W-:Y:S01]  /*4580*/  LOP3.LUT R116, R103, 0xffff0000, RZ, 0xc0, !PT ;  /* 0xffff000067747812 */ /* 0x000fe200078ec0ff */
[----:B------:R-:W-:Y:S01]  /*4590*/  FFMA.FTZ R106, R115, R106, R117 ;  /* 0x0000006a736a7223 */ /* 0x000fe20000010075 */
[----:B------:R-:W-:Y:S01]  /*45a0*/  LOP3.LUT R118, R53, 0xffff0000, RZ, 0xc0, !PT ;  /* 0xffff000035767812 */ /* 0x000fe200078ec0ff */
[----:B------:R-:W-:Y:S01]  /*45b0*/  IMAD.U32 R51, R54, 0x10000, RZ ;  /* 0x0001000036337824 */ /* 0x000fe200078e00ff */
[----:B------:R-:W-:Y:S01]  /*45c0*/  PRMT R53, R108, 0x5432, R36 ;  /* 0x000054326c357816 */ /* 0x000fe20000000024 */
[----:B------:R-:W-:Y:S01]  /*45d0*/  FMUL.FTZ R36, R55, R116 ;  /* 0x0000007437247220 */ /* 0x000fe20000410000 */
[----:B------:R-:W-:Y:S01]  /*45e0*/  PRMT R38, R107, 0x5432, R38 ;  /* 0x000054326b267816 */ /* 0x000fe20000000026 */
[-C--:B------:R-:W-:Y:S01]  /*45f0*/  FMUL.FTZ R55, R55, R118.reuse ;  /* 0x0000007637377220 */ /* 0x080fe20000410000 */
[----:B------:R-:W-:Y:S01]  /*4600*/  PRMT R14, R109, 0x5432, R14 ;  /* 0x000054326d0e7816 */ /* 0x000fe2000000000e */
[----:B------:R-:W-:Y:S01]  /*4610*/  FFMA.FTZ R36, R39, R118, -R36 ;  /* 0x0000007627247223 */ /* 0x000fe20000010824 */
[----:B------:R-:W-:-:S02]  /*4620*/  IMAD.U32 R118, R53, 0x10000, RZ ;  /* 0x0001000035767824 */ /* 0x000fc400078e00ff */
[----:B------:R-:W-:Y:S01]  /*4630*/  FFMA.FTZ R39, R39, R116, R55 ;  /* 0x0000007427277223 */ /* 0x000fe20000010037 */
[C---:B------:R-:W-:Y:S01]  /*4640*/  IMAD.U32 R116, R12.reuse, 0x10000, RZ ;  /* 0x000100000c747824 */ /* 0x040fe200078e00ff */
[----:B------:R-:W-:Y:S01]  /*4650*/  LOP3.LUT R53, R53, 0xffff0000, RZ, 0xc0, !PT ;  /* 0xffff000035357812 */ /* 0x000fe200078ec0ff */
[C---:B------:R-:W-:Y:S01]  /*4660*/  FMUL.FTZ R120, R15.reuse, R118 ;  /* 0x000000760f787220 */ /* 0x040fe20000410000 */
[----:B------:R-:W-:Y:S01]  /*4670*/  LOP3.LUT R55, R12, 0xffff0000, RZ, 0xc0, !PT ;  /* 0xffff00000c377812 */ /* 0x000fe200078ec0ff */
[-C--:B------:R-:W-:Y:S01]  /*4680*/  FMUL.FTZ R15, R15, R116.reuse ;  /* 0x000000740f0f7220 */ /* 0x080fe20000410000 */
[----:B------:R-:W-:Y:S01]  /*4690*/  LOP3.LUT R54, R54, 0xffff0000, RZ, 0xc0, !PT ;  /* 0xffff000036367812 */ /* 0x000fe200078ec0ff */
[C---:B------:R-:W-:Y:S01]  /*46a0*/  FMUL.FTZ R103, R52.reuse, R53 ;  /* 0x0000003534677220 */ /* 0x040fe20000410000 */
[C---:B------:R-:W-:Y:S01]  /*46b0*/  FFMA.FTZ R12, R13.reuse, R116, -R120 ;  /* 0x000000740d0c7223 */ /* 0x040fe20000010878 */
[----:B------:R-:W-:Y:S01]  /*46c0*/  FFMA.FTZ R13, R13, R118, R15 ;  /* 0x000000760d0d7223 */ /* 0x000fe2000001000f */
[-C--:B------:R-:W-:Y:S01]  /*46d0*/  FMUL.FTZ R115, R52, R55.reuse ;  /* 0x0000003734737220 */ /* 0x080fe20000410000 */
[----:B------:R-:W-:Y:S01]  /*46e0*/  FFMA.FTZ R15, R48, R55, -R103 ;  /* 0x00000037300f7223 */ /* 0x000fe20000010867 */
[C---:B------:R-:W-:Y:S01]  /*46f0*/  LOP3.LUT R55, R38.reuse, 0xffff0000, RZ, 0xc0, !PT ;  /* 0xffff000026377812 */ /* 0x040fe200078ec0ff */
[----:B------:R-:W-:Y:S01]  /*4700*/  IMAD.U32 R52, R38, 0x10000, RZ ;  /* 0x0001000026347824 */ /* 0x000fe200078e00ff */
[C---:B------:R-:W-:Y:S01]  /*4710*/  LOP3.LUT R103, R14.reuse, 0xffff0000, RZ, 0xc0, !PT ;  /* 0xffff00000e677812 */ /* 0x040fe200078ec0ff */
        /* <DEDUP_REMOVED lines=16> */
[----:B------:R-:W-:Y:S02]  /*4820*/  F2FP.BF16.F32.PACK_AB R52, R48, R13 ;  /* 0x0000000d3034723e */ /* 0x000fe400000010ff */
[----:B------:R-:W-:Y:S01]  /*4830*/  F2FP.BF16.F32.PACK_AB R50, R53, R14 ;  /* 0x0000000e3532723e */ /* 0x000fe200000010ff */
[----:B------:R-:W-:Y:S01]  /*4840*/  IMAD.MOV.U32 R53, RZ, RZ, R102 ;  /* 0x000000ffff357224 */ /* 0x000fe200078e0066 */
[----:B------:R-:W-:Y:S01]  /*4850*/  F2FP.BF16.F32.PACK_AB R54, R54, R51 ;  /* 0x000000333636723e */ /* 0x000fe200000010ff */
[----:B------:R-:W-:Y:S01]  /*4860*/  IMAD.MOV.U32 R51, RZ, RZ, R36 ;  /* 0x000000ffff337224 */ /* 0x000fe200078e0024 */
[----:B------:R-:W-:-:S02]  /*4870*/  F2FP.BF16.F32.PACK_AB R55, R39, R106 ;  /* 0x0000006a2737723e */ /* 0x000fc400000010ff */
[----:B------:R-:W-:-:S07]  /*4880*/  MOV R48, R12 ;  /* 0x0000000c00307202 */ /* 0x000fce0000000f00 */
.L_x_13086:
[----:B------:R-:W-:Y:S05]  /*4890*/  BSYNC B2 ;  /* 0x0000000000027941 */ /* 0x000fea0003800000 */
.L_x_13085:
[----:B------:R-:W-:Y:S02]  /*48a0*/  ISETP.GE.AND P5, PT, R99, R96, PT ;  /* 0x000000606300720c */ /* 0x000fe40003fa6270 */
[----:B------:R-:W-:-:S11]  /*48b0*/  P2R R13, PR, RZ, 0x1 ;  /* 0x00000001ff0d7803 */ /* 0x000fd60000000000 */
[--C-:B------:R-:W-:Y:S02]  /*48c0*/  @!P5 SHF.R.S32.HI R12, RZ, 0x1f, R99.reuse ;  /* 0x0000001fff0cd819 */ /* 0x100fe40000011463 */
[----:B------:R-:W-:-:S04]  /*48d0*/  @!P5 IADD3 R92, P0, P6, R4, R92, R99 ;  /* 0x0000005c045cd210 */ /* 0x000fc80007e1e063 */
[----:B------:R-:W-:Y:S02]  /*48e0*/  @!P5 IADD3.X R97, R80, R97, R12, P0, P6 ;  /* 0x000000615061d210 */ /* 0x000fe400007ec40c */
[-C--:B------:R-:W-:Y:S02]  /*48f0*/  LEA R12, P6, R95, R84.reuse, 0x1 ;  /* 0x000000545f0c7211 */ /* 0x080fe400078c08ff */
[----:B------:R-:W-:Y:S02]  /*4900*/  ISETP.NE.AND P0, PT, R13, RZ, PT ;  /* 0x000000ff0d00720c */ /* 0x000fe40003f05270 */
[----:B------:R-:W-:Y:S02]  /*4910*/  LEA.HI.X R13, R95, R85, R100, 0x1, P6 ;  /* 0x000000555f0d7211 */ /* 0x000fe400030f0c64 */
[----:B------:R-:W-:-:S03]  /*4920*/  @!P5 LEA R14, P6, R92, R84, 0x1 ;  /* 0x000000545c0ed211 */ /* 0x000fc600078c08ff */
[----:B-1----:R1:W-:Y:S01]  /*4930*/  STG.E.128 desc[UR56][R12.64], R48 ;  /* 0x000000300c007986 */ /* 0x0023e2000c101d38 */
[----:B------:R-:W-:-:S05]  /*4940*/  @!P5 LEA.HI.X R15, R92, R85, R97, 0x1, P6 ;  /* 0x000000555c0fd211 */ /* 0x000fca00030f0c61 */
[----:B--2---:R1:W-:Y:S04]  /*4950*/  @!P5 STG.E.128 desc[UR56][R14.64], R52 ;  /* 0x000000340e00d986 */ /* 0x0043e8000c101d38 */
.L_x_13084:
[----:B------:R-:W-:Y:S05]  /*4960*/  BSYNC B1 ;  /* 0x0000000000017941 */ /* 0x000fea0003800000 */
.L_x_13083:
[----:B-1----:R-:W-:Y:S02]  /*4970*/  VIADD R13, R18, 0x60 ;  /* 0x00000060120d7836 */ /* 0x002fe40000000000 */
[-C--:B------:R-:W-:Y:S02]  /*4980*/  IMAD R12, R76, R90.reuse, RZ ;  /* 0x0000005a4c0c7224 */ /* 0x080fe400078e02ff */
[C---:B------:R-:W-:Y:S01]  /*4990*/  IMAD.WIDE.U32 R88, R13.reuse, R90, R88 ;  /* 0x0000005a0d587225 */ /* 0x040fe200078e0058 */
[----:B------:R-:W-:-:S03]  /*49a0*/  ISETP.GE.OR P5, PT, R13, R86, P1 ;  /* 0x000000560d00720c */ /* 0x000fc60000fa6670 */
[----:B------:R-:W-:-:S10]  /*49b0*/  IMAD R51, R13, R91, R12 ;  /* 0x0000005b0d337224 */ /* 0x000fd400078e020c */
[----:B------:R-:W-:Y:S05]  /*49c0*/  @P5 BRA `(.L_x_13071) ;  /* 0x0000000800745947 */ /* 0x000fea0003800000 */
[----:B------:R-:W2:Y:S01]  /*49d0*/  LDL R14, [R1+0x80] ;  /* 0x00008000010e7983 */ /* 0x000ea20000100800 */
[----:B------:R-:W-:Y:S01]  /*49e0*/  IMAD.IADD R51, R89, 0x1, R51 ;  /* 0x0000000159337824 */ /* 0x000fe200078e0233 */
[----:B------:R-:W-:Y:S01]  /*49f0*/  IADD3 R12, P5, P6, R4, R88, R64 ;  /* 0x00000058040c7210 */ /* 0x000fe20007ebe040 */
[----:B------:R-:W-:Y:S01]  /*4a00*/  VIADD R15, R18, 0x60 ;  /* 0x00000060120f7836 */ /* 0x000fe20000000000 */
[----:B------:R-:W-:Y:S01]  /*4a10*/  SEL R98, R73, R98, !P0 ;  /* 0x0000006249627207 */ /* 0x000fe20004000000 */
[----:B------:R-:W-:Y:S01]  /*4a20*/  BSSY B1, `(.L_x_13087) ;  /* 0x0000072000017945 */ /* 0x000fe20003800000 */
[----:B------:R-:W-:Y:S01]  /*4a30*/  IADD3.X R13, R80, R51, R62, P5, P6 ;  /* 0x00000033500d7210 */ /* 0x000fe20002fec43e */
[----:B------:R-:W-:Y:S01]  /*4a40*/  IMAD.SHL.U32 R15, R15, 0x40, RZ ;  /* 0x000000400f0f7824 */ /* 0x000fe200078e00ff */
[----:B------:R-:W-:Y:S02]  /*4a50*/  LEA R48, P5, R12, R84, 0x1 ;  /* 0x000000540c307211 */ /* 0x000fe400078a08ff */
[----:B------:R-:W-:-:S02]  /*4a60*/  IADD3 R36, R18, 0x60, RZ ;  /* 0x0000006012247810 */ /* 0x000fc40007ffe0ff */
[----:B------:R-:W-:Y:S02]  /*4a70*/  LEA.HI.X R49, R12, R85, R13, 0x1, P5 ;  /* 0x000000550c317211 */ /* 0x000fe400028f0c0d */
[----:B------:R-:W-:Y:S01]  /*4a80*/  SHF.R.S32.HI R13, RZ, 0x1f, R98 ;  /* 0x0000001fff0d7819 */ /* 0x000fe20000011462 */
[----:B------:R-:W-:Y:S01]  /*4a90*/  IMAD.SHL.U32 R36, R36, 0x40, RZ ;  /* 0x0000004024247824 */ /* 0x000fe200078e00ff */
[----:B------:R-:W-:Y:S02]  /*4aa0*/  LOP3.LUT R15, R15, 0x1c0, RZ, 0xc0, !PT ;  /* 0x000001c00f0f7812 */ /* 0x000fe400078ec0ff */
[----:B------:R-:W-:Y:S01]  /*4ab0*/  LEA.HI R98, R13, R98, RZ, 0x4 ;  /* 0x000000620d627211 */ /* 0x000fe200078f20ff */
[----:B------:R-:W-:Y:S01]  /*4ac0*/  IMAD R13, R19, 0x3000, R3 ;  /* 0x00003000130d7824 */ /* 0x000fe200078e0203 */
[----:B------:R-:W-:Y:S02]  /*4ad0*/  LOP3.LUT R36, R36, 0x1c0, RZ, 0xc0, !PT ;  /* 0x000001c024247812 */ /* 0x000fe400078ec0ff */
[----:B------:R-:W-:Y:S01]  /*4ae0*/  LEA.HI.SX32 R53, R98, R63, 0x1c ;  /* 0x0000003f62357211 */ /* 0x000fe200078fe2ff */
[----:B------:R-:W-:Y:S01]  /*4af0*/  IMAD R13, R13, 0x2, R2 ;  /* 0x000000020d0d7824 */ /* 0x000fe200078e0202 */
[----:B------:R-:W-:-:S03]  /*4b00*/  SHF.R.U32.HI R15, RZ, 0x3, R15 ;  /* 0x00000003ff0f7819 */ /* 0x000fc6000001160f */
[----:B------:R-:W-:-:S05]  /*4b10*/  IMAD.SHL.U32 R53, R53, 0x8, RZ ;  /* 0x0000000835357824 */ /* 0x000fca00078e00ff */
[----:B------:R-:W-:-:S04]  /*4b20*/  LOP3.LUT R12, R36, 0x38, R53, 0xf8, !PT ;  /* 0x00000038240c7812 */ /* 0x000fc800078ef835 */
[----:B------:R-:W-:-:S05]  /*4b30*/  LOP3.LUT R12, R12, R15, RZ, 0x3c, !PT ;  /* 0x0000000f0c0c7212 */ /* 0x000fca00078e3cff */
[----:B--2---:R-:W-:-:S04]  /*4b40*/  IMAD.IADD R12, R14, 0x1, R12 ;  /* 0x000000010e0c7824 */ /* 0x004fc800078e020c */
[----:B------:R-:W-:-:S04]  /*4b50*/  IMAD R15, R19, 0x3000, R12 ;  /* 0x00003000130f7824 */ /* 0x000fc800078e020c */
[----:B------:R-:W-:Y:S02]  /*4b60*/  IMAD R36, R15, 0x2, R2 ;  /* 0x000000020f247824 */ /* 0x000fe400078e0202 */
[----:B------:R-:W1:Y:S04]  /*4b70*/  LDS.128 R12, [R13+0x12400] ;  /* 0x012400000d0c7984 */ /* 0x000e680000000c00 */
[----:B------:R-:W2:Y:S01]  /*4b80*/  LDS.128 R36, [R36+0x12400] ;  /* 0x0124000024247984 */ /* 0x000ea20000000c00 */
[----:B------:R-:W-:Y:S05]  /*4b90*/  @P4 BRA `(.L_x_13088) ;  /* 0x0000000400684947 */ /* 0x000fea0003800000 */
[----:B------:R-:W-:Y:S02]  /*4ba0*/  SHF.R.U32.HI R91, RZ, 0x10, R45 ;  /* 0x00000010ff5b7819 */ /* 0x000fe4000001162d */
[----:B------:R-:W-:Y:S02]  /*4bb0*/  SHF.R.U32.HI R95, RZ, 0x10, R41 ;  /* 0x00000010ff5f7819 */ /* 0x000fe40000011629 */
[----:B------:R-:W-:Y:S02]  /*4bc0*/  SHF.R.U64 R52, R42, 0x10, R43 ;  /* 0x000000102a347819 */ /* 0x000fe4000000122b */
[----:B------:R-:W-:Y:S02]  /*4bd0*/  PRMT R114, R114, 0x5410, R91 ;  /* 0x0000541072727816 */ /* 0x000fe4000000005b */
[----:B------:R-:W-:Y:S02]  /*4be0*/  PRMT R110, R110, 0x5410, R95 ;  /* 0x000054106e6e7816 */ /* 0x000fe4000000005f */
[----:B------:R-:W-:-:S02]  /*4bf0*/  SHF.R.U64 R54, R46, 0x10, R47 ;  /* 0x000000102e367819 */ /* 0x000fc4000000122f */
[----:B--2---:R-:W-:Y:S02]  /*4c00*/  SHF.L.U32 R50, R37, 0x10, RZ ;  /* 0x0000001025327819 */ /* 0x004fe400000006ff */
[----:B------:R-:W-:Y:S01]  /*4c10*/  PRMT R107, R107, 0x5410, R52 ;  /* 0x000054106b6b7816 */ /* 0x000fe20000000034 */
[----:B------:R-:W-:Y:S01]  /*4c20*/  IMAD.U32 R52, R114, 0x10000, RZ ;  /* 0x0001000072347824 */ /* 0x000fe200078e00ff */
[----:B------:R-:W-:Y:S01]  /*4c30*/  SHF.R.U32.HI R55, RZ, 0x10, R47 ;  /* 0x00000010ff377819 */ /* 0x000fe2000001162f */
[C---:B------:R-:W-:Y:S01]  /*4c40*/  IMAD.U32 R47, R39.reuse, 0x10000, RZ ;  /* 0x00010000272f7824 */ /* 0x040fe200078e00ff */
[----:B------:R-:W-:Y:S01]  /*4c50*/  LOP3.LUT R42, R39, 0xffff0000, RZ, 0xc0, !PT ;  /* 0xffff0000272a7812 */ /* 0x000fe200078ec0ff */
[----:B------:R-:W-:Y:S01]  /*4c60*/  IMAD.U32 R39, R110, 0x10000, RZ ;  /* 0x000100006e277824 */ /* 0x000fe200078e00ff */
[----:B------:R-:W-:Y:S02]  /*4c70*/  SHF.R.U32.HI R93, RZ, 0x10, R43 ;  /* 0x00000010ff5d7819 */ /* 0x000fe4000001162b */
[----:B------:R-:W-:Y:S01]  /*4c80*/  SHF.R.U64 R90, R44, 0x10, R45 ;  /* 0x000000102c5a7819 */ /* 0x000fe2000000122d */
[----:B-1----:R-:W-:Y:S01]  /*4c90*/  IMAD.U32 R45, R13, 0x10000, RZ ;  /* 0x000100000d2d7824 */ /* 0x002fe200078e00ff */
[----:B------:R-:W-:Y:S01]  /*4ca0*/  PRMT R111, R111, 0x5410, R54 ;  /* 0x000054106f6f7816 */ /* 0x000fe20000000036 */
[-C--:B------:R-:W-:Y:S01]  /*4cb0*/  FMUL.FTZ R54, R50, R52.reuse ;  /* 0x0000003432367220 */ /* 0x080fe20000410000 */
[----:B------:R-:W-:Y:S01]  /*4cc0*/  PRMT R112, R112, 0x5410, R55 ;  /* 0x0000541070707816 */ /* 0x000fe20000000037 */
[-C--:B------:R-:W-:Y:S01]  /*4cd0*/  FMUL.FTZ R50, R50, R39.reuse ;  /* 0x0000002732327220 */ /* 0x080fe20000410000 */
[----:B------:R-:W-:Y:S01]  /*4ce0*/  PRMT R108, R108, 0x5410, R93 ;  /* 0x000054106c6c7816 */ /* 0x000fe2000000005d */
[----:B------:R-:W-:Y:S01]  /*4cf0*/  FFMA.FTZ R39, R45, R39, -R54 ;  /* 0x000000272d277223 */ /* 0x000fe20000010836 */
[----:B------:R-:W-:Y:S01]  /*4d00*/  LOP3.LUT R46, R37, 0xffff0000, RZ, 0xc0, !PT ;  /* 0xffff0000252e7812 */ /* 0x000fe200078ec0ff */
[----:B------:R-:W-:Y:S01]  /*4d10*/  FFMA.FTZ R45, R45, R52, R50 ;  /* 0x000000342d2d7223 */ /* 0x000fe20000010032 */
[----:B------:R-:W-:Y:S01]  /*4d20*/  LOP3.LUT R114, R114, 0xffff0000, RZ, 0xc0, !PT ;  /* 0xffff000072727812 */ /* 0x000fe200078ec0ff */
[----:B------:R-:W-:Y:S01]  /*4d30*/  IMAD.U32 R52, R108, 0x10000, RZ ;  /* 0x000100006c347824 */ /* 0x000fe200078e00ff */
[----:B------:R-:W-:Y:S01]  /*4d40*/  LOP3.LUT R110, R110, 0xffff0000, RZ, 0xc0, !PT ;  /* 0xffff00006e6e7812 */ /* 0x000fe200078ec0ff */
[----:B------:R-:W-:Y:S01]  /*4d50*/  IMAD.U32 R44, R15, 0x10000, RZ ;  /* 0x000100000f2c7824 */ /* 0x000fe200078e00ff */
[----:B------:R-:W-:Y:S01]  /*4d60*/  SHF.L.U32 R54, R112, 0x10, RZ ;  /* 0x0000001070367819 */ /* 0x000fe200000006ff */
[----:B------:R-:W-:Y:S01]  /*4d70*/  FMUL.FTZ R93, R47, R52 ;  /* 0x000000342f5d7220 */ /* 0x000fe20000410000 */
[----:B------:R-:W-:Y:S01]  /*4d80*/  SHF.R.U64 R92, R40, 0x10, R41 ;  /* 0x00000010285c7819 */ /* 0x000fe20000001229 */
[C---:B------:R-:W-:Y:S01]  /*4d90*/  FMUL.FTZ R50, R46.reuse, R110 ;  /* 0x0000006e2e327220 */ /* 0x040fe20000410000 */
[----:B------:R-:W-:Y:S01]  /*4da0*/  LOP3.LUT R43, R13, 0xffff0000, RZ, 0xc0, !PT ;  /* 0xffff00000d2b7812 */ /* 0x000fe200078ec0ff */
[----:B------:R-:W-:Y:S01]  /*4db0*/  FMUL.FTZ R91, R47, R54 ;  /* 0x000000362f5b7220 */ /* 0x000fe20000410000 */
[----:B------:R-:W-:Y:S01]  /*4dc0*/  PRMT R113, R113, 0x5410, R90 ;  /* 0x0000541071717816 */ /* 0x000fe2000000005a */
[-C--:B------:R-:W-:Y:S01]  /*4dd0*/  FMUL.FTZ R90, R46, R114.reuse ;  /* 0x000000722e5a7220 */ /* 0x080fe20000410000 */
[----:B------:R-:W-:Y:S01]  /*4de0*/  PRMT R109, R109, 0x5410, R92 ;  /* 0x000054106d6d7816 */ /* 0x000fe2000000005c */
[C---:B------:R-:W-:Y:S01]  /*4df0*/  FFMA.FTZ R50, R43.reuse, R114, R50 ;  /* 0x000000722b327223 */ /* 0x040fe20000010032 */
[----:B------:R-:W-:Y:S01]  /*4e00*/  LOP3.LUT R55, R112, 0xffff0000, RZ, 0xc0, !PT ;  /* 0xffff000070377812 */ /* 0x000fe200078ec0ff */
[----:B------:R-:W-:Y:S01]  /*4e10*/  FFMA.FTZ R46, R43, R110, -R90 ;  /* 0x0000006e2b2e7223 */ /* 0x000fe2000001085a */
[----:B------:R-:W-:Y:S01]  /*4e20*/  FFMA.FTZ R43, R44, R52, -R91 ;  /* 0x000000342c2b7223 */ /* 0x000fe2000001085b */
[----:B------:R-:W-:Y:S01]  /*4e30*/  LOP3.LUT R47, R108, 0xffff0000, RZ, 0xc0, !PT ;  /* 0xffff00006c2f7812 */ /* 0x000fe200078ec0ff */
[----:B------:R-:W-:Y:S01]  /*4e40*/  FFMA.FTZ R44, R44, R54, R93 ;  /* 0x000000362c2c7223 */ /* 0x000fe2000001005d */
        /* <DEDUP_REMOVED lines=10> */
[C---:B------:R-:W-:Y:S02]  /*4ef0*/  IMAD.U32 R13, R12.reuse, 0x10000, RZ ;  /* 0x000100000c0d7824 */ /* 0x040fe400078e00ff */
[----:B------:R-:W-:Y:S01]  /*4f00*/  FMUL.FTZ R37, R37, R52 ;  /* 0x0000003425257220 */ /* 0x000fe20000410000 */
[----:B------:R-:W-:Y:S01]  /*4f10*/  LOP3.LUT R12, R12, 0xffff0000, RZ, 0xc0, !PT ;  /* 0xffff00000c0c7812 */ /* 0x000fe200078ec0ff */
[C---:B------:R-:W-:Y:S01]  /*4f20*/  FFMA.FTZ R90, R40.reuse, R47, -R91 ;  /* 0x0000002f285a7223 */ /* 0x040fe2000001085b */
[----:B------:R-:W-:Y:S01]  /*4f30*/  FFMA.FTZ R93, R40, R55, R93 ;  /* 0x00000037285d7223 */ /* 0x000fe2000001005d */
[C---:B------:R-:W-:Y:S01]  /*4f40*/  IMAD.U32 R15, R14.reuse, 0x10000, RZ ;  /* 0x000100000e0f7824 */ /* 0x040fe200078e00ff */
[----:B------:R-:W-:Y:S01]  /*4f50*/  LOP3.LUT R41, R14, 0xffff0000, RZ, 0xc0, !PT ;  /* 0xffff00000e297812 */ /* 0x000fe200078ec0ff */
[C---:B------:R-:W-:Y:S01]  /*4f60*/  FMUL.FTZ R47, R36.reuse, R113 ;  /* 0x00000071242f7220 */ /* 0x040fe20000410000 */
[----:B------:R-:W-:Y:S01]  /*4f70*/  FMUL.FTZ R55, R36, R109 ;  /* 0x0000006d24377220 */ /* 0x000fe20000410000 */
[----:B------:R-:W-:-:S02]  /*4f80*/  IMAD.U32 R14, R38, 0x10000, RZ ;  /* 0x00010000260e7824 */ /* 0x000fc400078e00ff */
[C---:B------:R-:W-:Y:S01]  /*4f90*/  FFMA.FTZ R42, R13.reuse, R52, -R42 ;  /* 0x000000340d2a7223 */ /* 0x040fe2000001082a */
[----:B------:R-:W-:Y:S01]  /*4fa0*/  FFMA.FTZ R37, R13, R54, R37 ;  /* 0x000000360d257223 */ /* 0x000fe20000010025 */
        /* <DEDUP_REMOVED lines=25> */
.L_x_13088:
[----:B------:R-:W-:Y:S05]  /*5140*/  BSYNC B1 ;  /* 0x0000000000017941 */ /* 0x000fea0003800000 */
.L_x_13087:
[----:B-1----:R3:W-:Y:S01]  /*5150*/  STG.E.128 desc[UR56][R48.64], R12 ;  /* 0x0000000c30007986 */ /* 0x0027e2000c101d38 */
[----:B------:R-:W-:-:S13]  /*5160*/  ISETP.GE.AND P4, PT, R53, R96, PT ;  /* 0x000000603500720c */ /* 0x000fda0003f86270 */
[----:B------:R-:W-:Y:S05]  /*5170*/  @P4 BRA `(.L_x_13071) ;  /* 0x0000000000884947 */ /* 0x000fea0003800000 */
[--C-:B---3--:R-:W-:Y:S02]  /*5180*/  SHF.R.S32.HI R12, RZ, 0x1f, R53.reuse ;  /* 0x0000001fff0c7819 */ /* 0x108fe40000011435 */
[----:B------:R-:W-:-:S04]  /*5190*/  IADD3 R53, P4, P5, R4, R88, R53 ;  /* 0x0000005804357210 */ /* 0x000fc80007d9e035 */
[----:B------:R-:W-:Y:S02]  /*51a0*/  IADD3.X R12, R80, R51, R12, P4, P5 ;  /* 0x00000033500c7210 */ /* 0x000fe400027ea40c */
[----:B------:R-:W-:-:S04]  /*51b0*/  LEA R84, P4, R53, R84, 0x1 ;  /* 0x0000005435547211 */ /* 0x000fc800078808ff */
[----:B------:R-:W-:-:S05]  /*51c0*/  LEA.HI.X R85, R53, R85, R12, 0x1, P4 ;  /* 0x0000005535557211 */ /* 0x000fca00020f0c0c */
[----:B--2---:R4:W-:Y:S01]  /*51d0*/  STG.E.128 desc[UR56][R84.64], R36 ;  /* 0x0000002454007986 */ /* 0x0049e2000c101d38 */
[----:B------:R-:W-:Y:S05]  /*51e0*/  BRA `(.L_x_13071) ;  /* 0x00000000006c7947 */ /* 0x000fea0003800000 */
.L_x_13054:
[----:B------:R-:W2:Y:S02]  /*51f0*/  LDL R12, [R1+0x14] ;  /* 0x00001400010c7983 */ /* 0x000ea40000100800 */
[----:B--2---:R-:W-:-:S13]  /*5200*/  ISETP.NE.AND P3, PT, R12, 0x3, PT ;  /* 0x000000030c00780c */ /* 0x004fda0003f65270 */
[----:B------:R-:W-:Y:S05]  /*5210*/  @!P3 BRA `(.L_x_13089) ;  /* 0x000000000004b947 */ /* 0x000fea0003800000 */
[----:B------:R-:W-:Y:S01]  /*5220*/  BPT.TRAP 0x1 ;  /* 0x000000040000795c */ /* 0x000fe20000300000 */
.L_x_13089:
[----:B------:R-:W-:Y:S01]  /*5230*/  LEA R82, R19, R2, 0x3 ;  /* 0x0000000213527211 */ /* 0x000fe200078e18ff */
[----:B------:R-:W-:Y:S01]  /*5240*/  IMAD R86, R27, -0xc0, R29 ;  /* 0xffffff401b567824 */ /* 0x000fe200078e021d */
[----:B------:R-:W-:Y:S01]  /*5250*/  SHF.L.U32 R94, R153, 0x1f, RZ ;  /* 0x0000001f995e7819 */ /* 0x000fe200000006ff */
[----:B------:R-:W-:Y:S03]  /*5260*/  BSSY B1, `(.L_x_13090) ;  /* 0x0000004000017945 */ /* 0x000fe60003800000 */
[----:B------:R-:W1:Y:S01]  /*5270*/  SYNCS.PHASECHK.TRANS64.TRYWAIT P4, [R82+URZ+0x30890], R94 ;  /* 0x0308905e520075a7 */ /* 0x000e62000808017f */
[----:B------:R-:W-:Y:S01]  /*5280*/  VIMNMX R86, R86, 0xc0, PT ;  /* 0x000000c056567848 */ /* 0x000fe20003fe0100 */
[----:B-1----:R-:W-:Y:S06]  /*5290*/  @!P4 BRA `(.L_x_13091) ;  /* 0x000001300070c947 */ /* 0x002fec0003800000 */
.L_x_13308:
[----:B------:R-:W-:Y:S05]  /*52a0*/  BSYNC B1 ;  /* 0x0000000000017941 */ /* 0x000fea0003800000 */
.L_x_13090:
[----:B------:R-:W-:Y:S01]  /*52b0*/  ISETP.GE.AND P4, PT, R18, R86, PT ;  /* 0x000000561200720c */ /* 0x000fe20003f86270 */
[----:B------:R-:W-:-:S12]  /*52c0*/  BSSY B1, `(.L_x_13092) ;  /* 0x0000006000017945 */ /* 0x000fd80003800000 */
[----:B------:R-:W-:Y:S05]  /*52d0*/  @P4 BRA `(.L_x_13093) ;  /* 0x0000000000104947 */ /* 0x000fea0003800000 */
[----:B------:R-:W2:Y:S04]  /*52e0*/  @!P1 LDS.128 R12, [R87+0x12000] ;  /* 0x01200000570c9984 */ /* 0x000ea80000000c00 */
[----:B0-----:R-:W0:Y:S04]  /*52f0*/  @!P2 LDS.128 R36, [R83+0x12000] ;  /* 0x012000005324a984 */ /* 0x001e280000000c00 */
[----:B--2---:R2:W-:Y:S04]  /*5300*/  @!P1 STG.E.128 desc[UR56][R42.64], R12 ;  /* 0x0000000c2a009986 */ /* 0x0045e8000c101d38 */
[----:B0-----:R2:W-:Y:S02]  /*5310*/  @!P2 STG.E.128 desc[UR56][R42.64+0x40], R36 ;  /* 0x000040242a00a986 */ /* 0x0015e4000c101d38 */
.L_x_13093:
[----:B------:R-:W-:Y:S05]  /*5320*/  BSYNC B1 ;  /* 0x0000000000017941 */ /* 0x000fea0003800000 */
.L_x_13092:
[----:B--2---:R-:W-:-:S05]  /*5330*/  VIADD R12, R18, 0x60 ;  /* 0x00000060120c7836 */ /* 0x004fca0000000000 */
[----:B------:R-:W-:-:S13]  /*5340*/  ISETP.GE.AND P4, PT, R12, R86, PT ;  /* 0x000000560c00720c */ /* 0x000fda0003f86270 */
[----:B------:R-:W-:Y:S05]  /*5350*/  @P4 BRA `(.L_x_13071) ;  /* 0x0000000000104947 */ /* 0x000fea0003800000 */
[----:B------:R-:W2:Y:S04]  /*5360*/  @!P1 LDS.128 R12, [R87+0x15000] ;  /* 0x01500000570c9984 */ /* 0x000ea80000000c00 */
[----:B0-----:R-:W0:Y:S04]  /*5370*/  @!P2 LDS.128 R36, [R83+0x15000] ;  /* 0x015000005324a984 */ /* 0x001e280000000c00 */
[----:B--2---:R2:W-:Y:S04]  /*5380*/  @!P1 STG.E.128 desc[UR56][R40.64], R12 ;  /* 0x0000000c28009986 */ /* 0x0045e8000c101d38 */
[----:B0-----:R2:W-:Y:S02]  /*5390*/  @!P2 STG.E.128 desc[UR56][R40.64+0x40], R36 ;  /* 0x000040242800a986 */ /* 0x0015e4000c101d38 */
.L_x_13071:
[----:B------:R-:W-:Y:S05]  /*53a0*/  BSYNC B0 ;  /* 0x0000000000007941 */ /* 0x000fea0003800000 */
.L_x_13053:
[----:B-123--:R-:W1:Y:S01]  /*53b0*/  S2R R12, SR_TID.X ;  /* 0x00000000000c7919 */ /* 0x00ee620000002100 */
        /* <DEDUP_REMOVED lines=16> */
.L_x_13095:
[----:B------:R-:W-:Y:S05]  /*54c0*/  BSYNC B0 ;  /* 0x0000000000007941 */ /* 0x000fea0003800000 */
.L_x_13094:
[----:B------:R-:W2:Y:S01]  /*54d0*/  SYNCS.PHASECHK.TRANS64.TRYWAIT P3, [R82+URZ+0x308b0], R94 ;  /* 0x0308b05e520075a7 */ /* 0x000ea2000806017f */
[----:B------:R-:W-:Y:S01]  /*54e0*/  ULDC UR58, c[0x0][0x2f4] ;  /* 0x0000bd00003a7ab9 */ /* 0x000fe20000000800 */
[----:B------:R-:W-:Y:S01]  /*54f0*/  ULDC.64 UR38, c[0x0][0x328] ;  /* 0x0000ca0000267ab9 */ /* 0x000fe20000000a00 */
[----:B------:R-:W-:Y:S01]  /*5500*/  ULDC.64 UR36, c[0x0][0x318] ;  /* 0x0000c60000247ab9 */ /* 0x000fe20000000a00 */
[----:B------:R-:W-:Y:S01]  /*5510*/  BSSY B0, `(.L_x_13096) ;  /* 0x0000003000007945 */ /* 0x000fe20003800000 */
[----:B----4-:R-:W-:-:S03]  /*5520*/  IMAD.WIDE R36, R27, 0xc0, R6 ;  /* 0x000000c01b247825 */ /* 0x010fc600078e0206 */
[----:B--2---:R-:W-:Y:S05]  /*5530*/  @!P3 BRA `(.L_x_13097) ;  /* 0x0000012c00dcb947 */ /* 0x004fea0003800000 */
.L_x_13309:
[----:B------:R-:W-:Y:S05]  /*5540*/  BSYNC B0 ;  /* 0x0000000000007941 */ /* 0x000fea0003800000 */
.L_x_13096:
[----:B------:R-:W-:Y:S01]  /*5550*/  ISETP.GE.AND P3, PT, R18, R86, PT ;  /* 0x000000561200720c */ /* 0x000fe20003f66270 */
[----:B------:R-:W-:-:S12]  /*5560*/  BSSY B0, `(.L_x_13098) ;  /* 0x0000010000007945 */ /* 0x000fd80003800000 */
[----:B------:R-:W-:Y:S05]  /*5570*/  @P3 BRA `(.L_x_13099) ;  /* 0x0000000000383947 */ /* 0x000fea0003800000 */
[----:B------:R-:W-:Y:S02]  /*5580*/  IMAD R15, R37, UR38, RZ ;  /* 0x00000026250f7c24 */ /* 0x000fe4000f8e02ff */
[----:B-1----:R-:W-:Y:S02]  /*5590*/  IMAD.MOV.U32 R12, RZ, RZ, R60 ;  /* 0x000000ffff0c7224 */ /* 0x002fe400078e003c */
[----:B------:R-:W-:Y:S02]  /*55a0*/  IMAD.MOV.U32 R13, RZ, RZ, R0 ;  /* 0x000000ffff0d7224 */ /* 0x000fe400078e0000 */
[C---:B------:R-:W-:Y:S02]  /*55b0*/  IMAD R15, R36.reuse, UR39, R15 ;  /* 0x00000027240f7c24 */ /* 0x040fe4000f8e020f */
[----:B------:R-:W-:-:S04]  /*55c0*/  IMAD.WIDE.U32 R12, R36, UR38, R12 ;  /* 0x00000026240c7c25 */ /* 0x000fc8000f8e000c */
[----:B------:R-:W-:Y:S01]  /*55d0*/  IMAD.IADD R13, R13, 0x1, R15 ;  /* 0x000000010d0d7824 */ /* 0x000fe200078e020f */
[----:B0-----:R-:W-:-:S04]  /*55e0*/  LEA R38, P3, R12, UR36, 0x1 ;  /* 0x000000240c267c11 */ /* 0x001fc8000f8608ff */
[----:B------:R-:W-:Y:S02]  /*55f0*/  LEA.HI.X R39, R12, UR37, R13, 0x1, P3 ;  /* 0x000000250c277c11 */ /* 0x000fe400098f0c0d */
[----:B------:R-:W-:-:S13]  /*5600*/  ISETP.GE.AND P3, PT, R16, UR58, PT ;  /* 0x0000003a10007c0c */ /* 0x000fda000bf66270 */
[----:B------:R-:W0:Y:S04]  /*5610*/  @!P3 LDS.128 R12, [R87] ;  /* 0x00000000570cb984 */ /* 0x000e280000000c00 */
[----:B0-----:R-:W-:Y:S01]  /*5620*/  @!P3 STG.E.128 desc[UR56][R38.64], R12 ;  /* 0x0000000c2600b986 */ /* 0x001fe2000c101d38 */
[----:B------:R-:W-:-:S13]  /*5630*/  ISETP.GE.AND P3, PT, R77, UR58, PT ;  /* 0x0000003a4d007c0c */ /* 0x000fda000bf66270 */
[----:B------:R-:W0:Y:S04]  /*5640*/  @!P3 LDS.128 R12, [R83] ;  /* 0x00000000530cb984 */ /* 0x000e280000000c00 */
[----:B0-----:R3:W-:Y:S02]  /*5650*/  @!P3 STG.E.128 desc[UR56][R38.64+0x40], R12 ;  /* 0x0000400c2600b986 */ /* 0x0017e4000c101d38 */
.L_x_13099:
[----:B------:R-:W-:Y:S05]  /*5660*/  BSYNC B0 ;  /* 0x0000000000007941 */ /* 0x000fea0003800000 */
.L_x_13098:
[----:B-1-3--:R-:W-:Y:S01]  /*5670*/  VIADD R12, R18, 0x60 ;  /* 0x00000060120c7836 */ /* 0x00afe20000000000 */
[----:B------:R-:W-:Y:S04]  /*5680*/  BSSY B0, `(.L_x_13100) ;  /* 0x0000013000007945 */ /* 0x000fe80003800000 */
[----:B------:R-:W-:-:S13]  /*5690*/  ISETP.GE.AND P3, PT, R12, R86, PT ;  /* 0x000000560c00720c */ /* 0x000fda0003f66270 */
[----:B------:R-:W-:Y:S05]  /*56a0*/  @P3 BRA `(.L_x_13101) ;  /* 0x0000000000403947 */ /* 0x000fea0003800000 */
[----:B------:R-:W-:Y:S01]  /*56b0*/  IADD3 R15, P3, R36, 0x60, RZ ;  /* 0x00000060240f7810 */ /* 0x000fe20007f7e0ff */
[----:B------:R-:W-:Y:S01]  /*56c0*/  IMAD.MOV.U32 R13, RZ, RZ, R0 ;  /* 0x000000ffff0d7224 */ /* 0x000fe200078e0000 */
[----:B------:R-:W-:-:S03]  /*56d0*/  MOV R12, R60 ;  /* 0x0000003c000c7202 */ /* 0x000fc60000000f00 */
        /* <DEDUP_REMOVED lines=13> */
.L_x_13101:
[----:B------:R-:W-:Y:S05]  /*57b0*/  BSYNC B0 ;  /* 0x0000000000007941 */ /* 0x000fea0003800000 */
.L_x_13100:
[----:B-1----:R-:W3:Y:S01]  /*57c0*/  LDL R12, [R1] ;  /* 0x00000000010c7983 */ /* 0x002ee20000100800 */
[----:B------:R-:W-:Y:S02]  /*57d0*/  VIADD R19, R19, 0x1 ;  /* 0x0000000113137836 */ /* 0x000fe40000000000 */
        /* <DEDUP_REMOVED lines=10> */
[----:B------:R-:W-:Y:S02]  /*5880*/  SEL R19, R19, RZ, P3 ;  /* 0x000000ff13137207 */ /* 0x000fe40001800000 */
[----:B------:R0:W-:Y:S01]  /*5890*/  @!P4 SYNCS.ARRIVE.TRANS64.RED.A1T0 RZ, [R82+URZ], RZ ;  /* 0x000000ff52ffc9a7 */ /* 0x0001e2000810043f */
[----:B---3--:R-:W-:Y:S02]  /*58a0*/  LOP3.LUT P5, RZ, R12, 0x2, RZ, 0xc0, !PT ;  /* 0x000000020cff7812 */ /* 0x008fe400078ac0ff */
[----:B------:R-:W-:-:S04]  /*58b0*/  SEL R12, RZ, 0x1, P3 ;  /* 0x00000001ff0c7807 */ /* 0x000fc80001800000 */
[----:B------:R-:W-:-:S07]  /*58c0*/  LOP3.LUT R153, R153, R12, RZ, 0x3c, !PT ;  /* 0x0000000c99997212 */ /* 0x000fce00078e3cff */
[----:B0-----:R-:W-:Y:S05]  /*58d0*/  @P5 BRA `(.L_x_13102) ;  /* 0xffffffc800ac5947 */ /* 0x001fea000383ffff */
[----:B------:R-:W0:Y:S01]  /*58e0*/  S2R R13, SR_TID.X ;  /* 0x00000000000d7919 */ /* 0x000e220000002100 */
[----:B------:R-:W-:Y:S02]  /*58f0*/  PLOP3.LUT P0, PT, PT, PT, PT, 0x8, 0x0 ;  /* 0x000000000000781c */ /* 0x000fe40003f0e170 */
[----:B0-----:R-:W-:-:S04]  /*5900*/  SHF.R.U32.HI R13, RZ, 0x7, R13 ;  /* 0x00000007ff0d7819 */ /* 0x001fc8000001160d */
[----:B------:R-:W-:-:S13]  /*5910*/  ISETP.NE.AND P5, PT, R13, 0x1, PT ;  /* 0x000000010d00780c */ /* 0x000fda0003fa5270 */
[----:B------:R-:W-:Y:S06]  /*5920*/  @!P5 BAR.ARV 0x9, 0x100 ;  /* 0x024400000000db1d */ /* 0x000fec0000002000 */
.L_x_13048:
[----:B------:R-:W-:Y:S01]  /*5930*/  ISETP.GE.AND P2, PT, R127, 0x1, PT ;  /* 0x000000017f00780c */ /* 0x000fe20003f46270 */
[----:B------:R-:W-:Y:S01]  /*5940*/  IMAD.MOV.U32 R0, RZ, RZ, RZ ;  /* 0x000000ffff007224 */ /* 0x000fe200078e00ff */
[----:B------:R-:W-:Y:S01]  /*5950*/  PLOP3.LUT P1, PT, PT, PT, PT, 0x80, 0x0 ;  /* 0x000000000000781c */ /* 0x000fe20003f2f070 */
[----:B------:R-:W-:Y:S01]  /*5960*/  IMAD.MOV.U32 R31, RZ, RZ, RZ ;  /* 0x000000ffff1f7224 */ /* 0x000fe200078e00ff */
        /* <DEDUP_REMOVED lines=14> */
[----:B------:R-:W-:Y:S01]  /*5a50*/  MOV R58, RZ ;  /* 0x000000ff003a7202 */ /* 0x000fe20000000f00 */
[----:B------:R-:W-:Y:S02]  /*5a60*/  IMAD.MOV.U32 R13, RZ, RZ, RZ ;  /* 0x000000ffff0d7224 */ /* 0x000fe400078e00ff */
[----:B------:R-:W-:Y:S01]  /*5a70*/  IMAD.MOV.U32 R60, RZ, RZ, RZ ;  /* 0x000000ffff3c7224 */ /* 0x000fe200078e00ff */
[----:B------:R-:W-:Y:S06]  /*5a80*/  @P0 BRA `(.L_x_13103) ;  /* 0x00000000000c0947 */ /* 0x000fec0003800000 */
[----:B------:R-:W0:Y:S01]  /*5a90*/  FENCE.VIEW.ASYNC.G ;  /* 0x00000000000073c6 */ /* 0x000e220000000100 */
[----:B------:R-:W-:Y:S05]  /*5aa0*/  WARPSYNC.ALL ;  /* 0x0000000000007948 */ /* 0x000fea0003800000 */
[----:B0-----:R-:W-:Y:S06]  /*5ab0*/  BAR.ARV 0xc, 0x200 ;  /* 0x0308000000007b1d */ /* 0x001fec0000002000 */
.L_x_13103:
        /* <DEDUP_REMOVED lines=12> */
.L_x_13312:
[----:B------:R-:W1:Y:S01]  /*5b80*/  LDL R4, [R1+0x78] ;  /* 0x0000780001047983 */ /* 0x000e620000100800 */
[----:B------:R-:W-:Y:S01]  /*5b90*/  VIADD R3, R2, 0x1e800 ;  /* 0x0001e80002037836 */ /* 0x000fe20000000000 */
[----:B------:R-:W-:Y:S04]  /*5ba0*/  BSSY B6, `(.L_x_13106) ;  /* 0x0000016000067945 */ /* 0x000fe80003800000 */
[----:B------:R-:W-:Y:S01]  /*5bb0*/  LOP3.LUT P0, RZ, R3, 0x3ff, RZ, 0xc0, !PT ;  /* 0x000003ff03ff7812 */ /* 0x000fe2000780c0ff */
[----:B-1----:R-:W-:-:S05]  /*5bc0*/  IMAD.HI R0, R4, 0x55555556, RZ ;  /* 0x5555555604007827 */ /* 0x002fca00078e02ff */
[----:B------:R-:W-:-:S05]  /*5bd0*/  LEA.HI R29, R0, R0, RZ, 0x1 ;  /* 0x00000000001d7211 */ /* 0x000fca00078f08ff */
[----:B------:R-:W-:Y:S02]  /*5be0*/  IMAD R29, R29, -0x3, R4 ;  /* 0xfffffffd1d1d7824 */ /* 0x000fe400078e0204 */
[----:B------:R-:W-:Y:S05]  /*5bf0*/  @!P0 BRA `(.L_x_13107) ;  /* 0x0000000000408947 */ /* 0x000fea0003800000 */
[----:B------:R-:W-:Y:S01]  /*5c00*/  MOV R0, 0x0 ;  /* 0x0000000000007802 */ /* 0x000fe20000000f00 */
[----:B------:R-:W-:Y:S01]  /*5c10*/  ULDC.64 UR4, c[0x4][0x1b8] ;  /* 0x01006e0000047ab9 */ /* 0x000fe20000000a00 */
[----:B------:R-:W-:Y:S01]  /*5c20*/  ULDC.64 UR6, c[0x4][0x1c0] ;  /* 0x0100700000067ab9 */ /* 0x000fe20000000a00 */
[----:B------:R-:W-:Y:S01]  /*5c30*/  IMAD.U32 R4, RZ, RZ, UR4 ;  /* 0x00000004ff047e24 */ /* 0x000fe2000f8e00ff */
[----:B0-----:R0:W1:Y:S01]  /*5c40*/  LDC.64 R14, c[0x4][R0] ;  /* 0x01000000000e7b82 */ /* 0x0010620000000a00 */
[----:B------:R-:W-:Y:S01]  /*5c50*/  MOV R5, UR5 ;  /* 0x0000000500057c02 */ /* 0x000fe20008000f00 */
        /* <DEDUP_REMOVED lines=10> */
.L_x_13107:
[----:B------:R-:W-:Y:S05]  /*5d00*/  BSYNC B6 ;  /* 0x0000000000067941 */ /* 0x000fea0003800000 */
.L_x_13106:
[----:B------:R-:W-:Y:S02]  /*5d10*/  ULDC UR4, c[0x0][0x3f4] ;  /* 0x0000fd0000047ab9 */ /* 0x000fe40000000800 */
[----:B------:R-:W-:-:S13]  /*5d20*/  ISETP.LT.AND P0, PT, RZ, UR4, PT ;  /* 0x00000004ff007c0c */ /* 0x000fda000bf01270 */
[----:B------:R-:W-:Y:S05]  /*5d30*/  @P0 BRA `(.L_x_13108) ;  /* 0x0000000000400947 */ /* 0x000fea0003800000 */
[----:B------:R-:W2:Y:S02]  /*5d40*/  LDL R20, [R1+0x98] ;  /* 0x0000980001147983 */ /* 0x000ea40000100800 */
[----:B--2---:R-:W-:-:S04]  /*5d50*/  LEA.HI R0, R20, R20, RZ, 0x1 ;  /* 0x0000001414007211 */ /* 0x004fc800078f08ff */
[----:B------:R-:W-:-:S04]  /*5d60*/  LOP3.LUT R0, R0, 0xfffffffe, RZ, 0xc0, !PT ;  /* 0xfffffffe00007812 */ /* 0x000fc800078ec0ff */
[----:B------:R-:W-:-:S04]  /*5d70*/  IADD3 R0, R20, -R0, RZ ;  /* 0x8000000014007210 */ /* 0x000fc80007ffe0ff */
[----:B------:R-:W-:-:S04]  /*5d80*/  SHF.L.U32 R3, R0, 0x1f, RZ ;  /* 0x0000001f00037819 */ /* 0x000fc800000006ff */
[----:B------:R1:W2:Y:S03]  /*5d90*/  SYNCS.PHASECHK.TRANS64.TRYWAIT P0, [R2+URZ+0x30800], R3 ;  /* 0x03080003020075a7 */ /* 0x0002a6000800017f */
[----:B--2---:R-:W-:Y:S05]  /*5da0*/  @!P0 NANOSLEEP.SYNCS 0x989680 ;  /* 0x009896800000895d */ /* 0x004fea0003900000 */
[----:B------:R-:W2:Y:S01]  /*5db0*/  @!P0 SYNCS.PHASECHK.TRANS64 P0, [R2+URZ+0x30800], R3 ;  /* 0x03080003020085a7 */ /* 0x000ea2000800007f */
[----:B------:R-:W-:Y:S04]  /*5dc0*/  BSSY B0, `(.L_x_13109) ;  /* 0x0000006000007945 */ /* 0x000fe80003800000 */
[----:B--2---:R-:W-:Y:S05]  /*5dd0*/  @P0 BRA `(.L_x_13110) ;  /* 0x0000000000100947 */ /* 0x004fea0003800000 */
.L_x_13111:
[----:B--2---:R2:W3:Y:S02]  /*5de0*/  SYNCS.PHASECHK.TRANS64.TRYWAIT P0, [R2+URZ+0x30800], R3 ;  /* 0x03080003020075a7 */ /* 0x0044e4000800017f */
[----:B---3--:R-:W-:Y:S05]  /*5df0*/  @!P0 NANOSLEEP.SYNCS 0x989680 ;  /* 0x009896800000895d */ /* 0x008fea0003900000 */
[----:B------:R-:W3:Y:S02]  /*5e00*/  @!P0 SYNCS.PHASECHK.TRANS64 P0, [R2+URZ+0x30800], R3 ;  /* 0x03080003020085a7 */ /* 0x000ee4000800007f */
[----:B---3--:R-:W-:Y:S05]  /*5e10*/  @!P0 BRA `(.L_x_13111) ;  /* 0xfffffffc00f08947 */ /* 0x008fea000383ffff */
.L_x_13110:
[----:B------:R-:W-:Y:S05]  /*5e20*/  BSYNC B0 ;  /* 0x0000000000007941 */ /* 0x000fea0003800000 */
.L_x_13109:
[----:B------:R-:W-:Y:S05]  /*5e30*/  BRA `(.L_x_13112) ;  /* 0x0000002000f87947 */ /* 0x000fea0003800000 */
.L_x_13108:
[----:B-----5:R-:W-:Y:S01]  /*5e40*/  SHF.R.S32.HI R0, RZ, 0x1f, R24 ;  /* 0x0000001fff007819 */ /* 0x020fe20000011418 */
[----:B------:R-:W-:Y:S01]  /*5e50*/  VIADD R4, R2, 0xc400 ;  /* 0x0000c40002047836 */ /* 0x000fe20000000000 */
[----:B------:R-:W-:Y:S01]  /*5e60*/  ULDC.64 UR4, c[0x0][0x3f8] ;  /* 0x0000fe0000047ab9 */ /* 0x000fe20000000a00 */
[----:B------:R-:W-:Y:S01]  /*5e70*/  ULDC.64 UR6, c[0x0][0x408] ;  /* 0x0001020000067ab9 */ /* 0x000fe20000000a00 */
[----:B------:R-:W-:Y:S01]  /*5e80*/  BSSY B6, `(.L_x_13113) ;  /* 0x0000021000067945 */ /* 0x000fe20003800000 */
[----:B------:R-:W-:Y:S01]  /*5e90*/  IMAD R3, R0, UR4, RZ ;  /* 0x0000000400037c24 */ /* 0x000fe2000f8e02ff */
[----:B------:R-:W-:Y:S01]  /*5ea0*/  LOP3.LUT P0, RZ, R4, 0x3ff, RZ, 0xc0, !PT ;  /* 0x000003ff04ff7812 */ /* 0x000fe2000780c0ff */
[----:B------:R-:W-:Y:S02]  /*5eb0*/  IMAD R9, R0, UR6, RZ ;  /* 0x0000000600097c24 */ /* 0x000fe4000f8e02ff */
[----:B------:R-:W-:-:S04]  /*5ec0*/  IMAD.WIDE.U32 R4, R24, UR4, RZ ;  /* 0x0000000418047c25 */ /* 0x000fc8000f8e00ff */
[C---:B------:R-:W-:Y:S01]  /*5ed0*/  IMAD R3, R24.reuse, UR5, R3 ;  /* 0x0000000518037c24 */ /* 0x040fe2000f8e0203 */
[----:B------:R-:W-:Y:S01]  /*5ee0*/  ULDC.64 UR4, c[0x0][0x3e8] ;  /* 0x0000fa0000047ab9 */ /* 0x000fe20000000a00 */
[----:B------:R-:W-:-:S04]  /*5ef0*/  IMAD.WIDE.U32 R6, R24, UR6, RZ ;  /* 0x0000000618067c25 */ /* 0x000fc8000f8e00ff */
[----:B------:R-:W-:Y:S01]  /*5f00*/  IMAD R9, R24, UR7, R9 ;  /* 0x0000000718097c24 */ /* 0x000fe2000f8e0209 */
[----:B------:R-:W-:Y:S01]  /*5f10*/  ULDC.64 UR6, c[0x0][0x400] ;  /* 0x0001000000067ab9 */ /* 0x000fe20000000a00 */
[----:B------:R-:W-:Y:S01]  /*5f20*/  IMAD.IADD R5, R3, 0x1, R5 ;  /* 0x0000000103057824 */ /* 0x000fe200078e0205 */
[----:B------:R-:W-:Y:S01]  /*5f30*/  LEA R24, P1, R4, UR4, 0x1 ;  /* 0x0000000404187c11 */ /* 0x000fe2000f8208ff */
[----:B------:R-:W-:Y:S01]  /*5f40*/  IMAD.IADD R3, R9, 0x1, R7 ;  /* 0x0000000109037824 */ /* 0x000fe200078e0207 */
[----:B------:R-:W-:Y:S02]  /*5f50*/  LEA R27, P2, R6, UR6, 0x1 ;  /* 0x00000006061b7c11 */ /* 0x000fe4000f8408ff */
[----:B------:R-:W-:Y:S02]  /*5f60*/  LEA.HI.X R26, R4, UR5, R5, 0x1, P1 ;  /* 0x00000005041a7c11 */ /* 0x000fe400088f0c05 */
[----:B------:R-:W-:Y:S01]  /*5f70*/  LEA.HI.X R28, R6, UR7, R3, 0x1, P2 ;  /* 0x00000007061c7c11 */ /* 0x000fe200090f0c03 */
[----:B------:R-:W-:Y:S08]  /*5f80*/  @!P0 BRA `(.L_x_13114) ;  /* 0x0000000000408947 */ /* 0x000ff00003800000 */
[----:B------:R-:W-:Y:S01]  /*5f90*/  MOV R0, 0x0 ;  /* 0x0000000000007802 */ /* 0x000fe20000000f00 */
[----:B------:R-:W-:Y:S01]  /*5fa0*/  ULDC.64 UR4, c[0x4][0x1b8] ;  /* 0x01006e0000047ab9 */ /* 0x000fe20000000a00 */
[----:B------:R-:W-:Y:S01]  /*5fb0*/  ULDC.64 UR6, c[0x4][0x1c0] ;  /* 0x0100700000067ab9 */ /* 0x000fe20000000a00 */
[----:B------:R-:W-:Y:S01]  /*5fc0*/  IMAD.U32 R4, RZ, RZ, UR4 ;  /* 0x00000004ff047e24 */ /* 0x000fe2000f8e00ff */
[----:B0-----:R0:W1:Y:S01]  /*5fd0*/  LDC.64 R14, c[0x4][R0] ;  /* 0x01000000000e7b82 */ /* 0x0010620000000a00 */
        /* <DEDUP_REMOVED lines=11> */
.L_x_13114:
[----:B------:R-:W-:Y:S05]  /*6090*/  BSYNC B6 ;  /* 0x0000000000067941 */ /* 0x000fea0003800000 */
.L_x_13113:
        /* <DEDUP_REMOVED lines=10> */
[----:B0-----:R1:W0:Y:S02]  /*6140*/  SHFL.IDX PT, R14, R27, RZ, 0x1c1f ;  /* 0x001c1fff1b0e7589 */ /* 0x00122400000e0000 */
.L_x_13318:
[----:B------:R-:W5:Y:S01]  /*6150*/  LDL R7, [R1+0x98] ;  /* 0x0000980001077983 */ /* 0x000f620000100800 */
[----:B------:R-:W-:-:S03]  /*6160*/  ULDC UR4, c[0x0][0x448] ;  /* 0x0001120000047ab9 */ /* 0x000fc60000000800 */
[----:B------:R-:W2:Y:S01]  /*6170*/  LDL R32, [R1+0x70] ;  /* 0x0000700001207983 */ /* 0x000ea20000100800 */
[----:B-1----:R-:W-:Y:S01]  /*6180*/  IMAD R26, R25, UR4, RZ ;  /* 0x00000004191a7c24 */ /* 0x002fe2000f8e02ff */
[----:B------:R-:W-:Y:S01]  /*6190*/  BSSY B1, `(.L_x_13118) ;  /* 0x0000024000017945 */ /* 0x000fe20003800000 */
[----:B------:R-:W-:Y:S02]  /*61a0*/  CS2R R8, SRZ ;  /* 0x0000000000087805 */ /* 0x000fe4000001ff00 */
[----:B------:R-:W-:Y:S02]  /*61b0*/  CS2R R10, SRZ ;  /* 0x00000000000a7805 */ /* 0x000fe4000001ff00 */
[----:B------:R-:W-:Y:S02]  /*61c0*/  CS2R R12, SRZ ;  /* 0x00000000000c7805 */ /* 0x000fe4000001ff00 */
[----:B------:R-:W-:Y:S02]  /*61d0*/  ISETP.GE.AND P0, PT, R4, R26, PT ;  /* 0x0000001a0400720c */ /* 0x000fe40003f06270 */
[----:B-----5:R-:W-:-:S04]  /*61e0*/  LEA.HI R6, R7, R7, RZ, 0x1 ;  /* 0x0000000707067211 */ /* 0x020fc800078f08ff */
[----:B------:R-:W-:Y:S01]  /*61f0*/  LOP3.LUT R6, R6, 0xfffffffe, RZ, 0xc0, !PT ;  /* 0xfffffffe06067812 */ /* 0x000fe200078ec0ff */
[----:B--2---:R-:W-:-:S04]  /*6200*/  IMAD.SHL.U32 R4, R32, 0x40, RZ ;  /* 0x0000004020047824 */ /* 0x004fc800078e00ff */
[----:B------:R-:W-:Y:S01]  /*6210*/  IMAD.IADD R27, R7, 0x1, -R6 ;  /* 0x00000001071b7824 */ /* 0x000fe200078e0a06 */
[----:B------:R-:W-:Y:S02]  /*6220*/  CS2R R6, SRZ ;  /* 0x0000000000067805 */ /* 0x000fe4000001ff00 */
[----:B------:R-:W-:Y:S02]  /*6230*/  LOP3.LUT R31, R4, 0x1c0, RZ, 0xc0, !PT ;  /* 0x000001c0041f7812 */ /* 0x000fe400078ec0ff */
[----:B------:R-:W-:Y:S01]  /*6240*/  SHF.L.U32 R27, R27, 0x1f, RZ ;  /* 0x0000001f1b1b7819 */ /* 0x000fe200000006ff */
[----:B------:R-:W-:Y:S06]  /*6250*/  @P0 BRA `(.L_x_13119) ;  /* 0x00000000005c0947 */ /* 0x000fec0003800000 */
[----:B------:R-:W-:Y:S01]  /*6260*/  ULDC UR4, c[0x0][0x3f4] ;  /* 0x0000fd0000047ab9 */ /* 0x000fe20000000800 */
[----:B---3--:R-:W-:Y:S01]  /*6270*/  MOV R6, R0 ;  /* 0x0000000000067202 */ /* 0x008fe20000000f00 */
[----:B------:R-:W-:Y:S01]  /*6280*/  IMAD.SHL.U32 R9, R154, 0x2, RZ ;  /* 0x000000029a097824 */ /* 0x000fe200078e00ff */
[----:B------:R-:W-:Y:S01]  /*6290*/  ISETP.GE.AND P2, PT, R22, UR4, PT ;  /* 0x0000000416007c0c */ /* 0x000fe2000bf46270 */
[----:B------:R-:W-:Y:S01]  /*62a0*/  IMAD.MOV.U32 R7, RZ, RZ, R3 ;  /* 0x000000ffff077224 */ /* 0x000fe200078e0003 */
[----:B------:R-:W-:Y:S02]  /*62b0*/  ISETP.GE.AND P3, PT, R154, UR4, PT ;  /* 0x000000049a007c0c */ /* 0x000fe4000bf66270 */
[----:B------:R-:W-:Y:S01]  /*62c0*/  SHF.R.S32.HI R13, RZ, 0x1f, R154 ;  /* 0x0000001fff0d7819 */ /* 0x000fe2000001149a */
[----:B----4-:R-:W-:Y:S01]  /*62d0*/  IMAD.MOV.U32 R15, RZ, RZ, R5 ;  /* 0x000000ffff0f7224 */ /* 0x010fe200078e0005 */
[----:B------:R-:W-:-:S07]  /*62e0*/  CS2R R10, SRZ ;  /* 0x00000000000a7805 */ /* 0x000fce000001ff00 */
[----:B------:R-:W-:Y:S01]  /*62f0*/  @!P2 IMAD.WIDE R20, R22, 0x2, R6 ;  /* 0x000000021614a825 */ /* 0x000fe200078e0206 */
[----:B------:R-:W-:Y:S02]  /*6300*/  SHF.L.U64.HI R6, R154, 0x1, R13 ;  /* 0x000000019a067819 */ /* 0x000fe4000001020d */
[-C--:B------:R-:W-:Y:S02]  /*6310*/  @!P3 IADD3 R24, P0, R0, R9.reuse, RZ ;  /* 0x000000090018b210 */ /* 0x080fe40007f1e0ff */
[----:B0-----:R-:W-:Y:S02]  /*6320*/  @!P3 IADD3 R4, P1, R14, R9, RZ ;  /* 0x000000090e04b210 */ /* 0x001fe40007f3e0ff */
[----:B------:R-:W-:Y:S02]  /*6330*/  CS2R R8, SRZ ;  /* 0x0000000000087805 */ /* 0x000fe4000001ff00 */
[----:B------:R-:W-:Y:S01]  /*6340*/  CS2R R12, SRZ ;  /* 0x00000000000c7805 */ /* 0x000fe2000001ff00 */
[--C-:B------:R-:W-:Y:S01]  /*6350*/  @!P3 IMAD.X R25, R3, 0x1, R6.reuse, P0 ;  /* 0x000000010319b824 */ /* 0x100fe200000e0606 */
[----:B------:R1:W5:Y:S01]  /*6360*/  @!P2 LD.E.64 R10, desc[UR56][R20.64] ;  /* 0x00000038140aa980 */ /* 0x000362000c101b00 */
[----:B------:R-:W-:Y:S01]  /*6370*/  @!P3 IMAD.X R5, R5, 0x1, R6, P1 ;  /* 0x000000010505b824 */ /* 0x000fe200008e0606 */
[----:B------:R-:W-:Y:S01]  /*6380*/  CS2R R6, SRZ ;  /* 0x0000000000067805 */ /* 0x000fe2000001ff00 */
[----:B------:R-:W-:Y:S01]  /*6390*/  @!P2 IMAD.WIDE R14, R22, 0x2, R14 ;  /* 0x00000002160ea825 */ /* 0x000fe200078e020e */
[----:B------:R1:W5:Y:S04]  /*63a0*/  @!P3 LD.E.64 R12, desc[UR56][R24.64] ;  /* 0x00000038180cb980 */ /* 0x000368000c101b00 */
[----:B------:R1:W5:Y:S04]  /*63b0*/  @!P2 LD.E.64 R8, desc[UR56][R14.64] ;  /* 0x000000380e08a980 */ /* 0x000368000c101b00 */
[----:B------:R1:W5:Y:S02]  /*63c0*/  @!P3 LD.E.64 R6, desc[UR56][R4.64] ;  /* 0x000000380406b980 */ /* 0x000364000c101b00 */
.L_x_13119:
[----:B------:R-:W-:Y:S05]  /*63d0*/  BSYNC B1 ;  /* 0x0000000000017941 */ /* 0x000fea0003800000 */
.L_x_13118:
[----:B-1----:R-:W1:Y:S01]  /*63e0*/  S2R R20, SR_TID.X ;  /* 0x0000000000147919 */ /* 0x002e620000002100 */
[----:B------:R-:W2:Y:S01]  /*63f0*/  SYNCS.PHASECHK.TRANS64.TRYWAIT P0, [R2+URZ+0x30800], R27 ;  /* 0x0308001b020075a7 */ /* 0x000ea2000800017f */
[----:B------:R-:W-:Y:S01]  /*6400*/  LOP3.LUT R3, R31, 0x18, R16, 0xf8, !PT ;  /* 0x000000181f037812 */ /* 0x000fe200078ef810 */
[----:B---3--:R-:W-:Y:S01]  /*6410*/  IMAD R0, R33, -0xc0, R26 ;  /* 0xffffff4021007824 */ /* 0x008fe200078e021a */
[----:B------:R-:W-:Y:S01]  /*6420*/  SHF.R.U32.HI R4, RZ, 0x3, R31 ;  /* 0x00000003ff047819 */ /* 0x000fe2000001161f */
[----:B0----5:R-:W-:Y:S01]  /*6430*/  IMAD.MOV.U32 R14, RZ, RZ, R10 ;  /* 0x000000ffff0e7224 */ /* 0x021fe200078e000a */
[--C-:B------:R-:W-:Y:S01]  /*6440*/  SHF.R.U64 R25, R10, 0x10, R11.reuse ;  /* 0x000000100a197819 */ /* 0x100fe2000000120b */
[----:B----4-:R-:W-:Y:S01]  /*6450*/  IMAD.MOV.U32 R5, RZ, RZ, R8 ;  /* 0x000000ffff057224 */ /* 0x010fe200078e0008 */
[----:B------:R-:W-:Y:S01]  /*6460*/  LOP3.LUT R30, R3, R4, RZ, 0x3c, !PT ;  /* 0x00000004031e7212 */ /* 0x000fe200078e3cff */
[--C-:B------:R-:W-:Y:S01]  /*6470*/  IMAD.MOV.U32 R3, RZ, RZ, R11.reuse ;  /* 0x000000ffff037224 */ /* 0x100fe200078e000b */
[----:B------:R-:W-:Y:S01]  /*6480*/  SHF.R.U32.HI R28, RZ, 0x10, R11 ;  /* 0x00000010ff1c7819 */ /* 0x000fe2000001160b */
[----:B------:R-:W-:Y:S01]  /*6490*/  IMAD.MOV.U32 R4, RZ, RZ, R12 ;  /* 0x000000ffff047224 */ /* 0x000fe200078e000c */
[----:B------:R-:W-:Y:S01]  /*64a0*/  SHF.R.U64 R21, R12, 0x10, R13 ;  /* 0x000000100c157819 */ /* 0x000fe2000000120d */
[----:B------:R-:W-:Y:S01]  /*64b0*/  BSSY B1, `(.L_x_13120) ;  /* 0x000001b000017945 */ /* 0x000fe20003800000 */
[----:B------:R-:W-:Y:S01]  /*64c0*/  MOV R15, R13 ;  /* 0x0000000d000f7202 */ /* 0x000fe20000000f00 */
[----:B------:R-:W-:Y:S01]  /*64d0*/  IMAD.MOV.U32 R10, RZ, RZ, R7 ;  /* 0x000000ffff0a7224 */ /* 0x000fe200078e0007 */
[----:B------:R-:W-:Y:S01]  /*64e0*/  SHF.R.U32.HI R26, RZ, 0x10, R13 ;  /* 0x00000010ff1a7819 */ /* 0x000fe2000001160d */
[--C-:B------:R-:W-:Y:S01]  /*64f0*/  IMAD.MOV.U32 R13, RZ, RZ, R9.reuse ;  /* 0x000000ffff0d7224 */ /* 0x100fe200078e0009 */
[----:B------:R-:W-:-:S02]  /*6500*/  SHF.R.U64 R24, R8, 0x10, R9 ;  /* 0x0000001008187819 */ /* 0x000fc40000001209 */
[----:B------:R-:W-:Y:S02]  /*6510*/  PRMT R12, R3, 0x5410, R28 ;  /* 0x00005410030c7816 */ /* 0x000fe4000000001c */
[----:B------:R-:W-:Y:S02]  /*6520*/  PRMT R3, R4, 0x5410, R21 ;  /* 0x0000541004037816 */ /* 0x000fe40000000015 */
[----:B------:R-:W-:Y:S02]  /*6530*/  PRMT R14, R14, 0x5410, R25 ;  /* 0x000054100e0e7816 */ /* 0x000fe40000000019 */
[----:B------:R-:W-:Y:S02]  /*6540*/  LOP3.LUT P2, RZ, R32, 0x4, RZ, 0xc0, !PT ;  /* 0x0000000420ff7812 */ /* 0x000fe4000784c0ff */
[----:B------:R-:W-:Y:S01]  /*6550*/  PRMT R8, R15, 0x5410, R26 ;  /* 0x000054100f087816 */ /* 0x000fe2000000001a */
[----:B-1----:R-:W-:Y:S01]  /*6560*/  VIADD R35, R20, 0xffffff80 ;  /* 0xffffff8014237836 */ /* 0x002fe20000000000 */
[----:B------:R-:W-:Y:S01]  /*6570*/  SHF.R.U32.HI R20, RZ, 0x10, R9 ;  /* 0x00000010ff147819 */ /* 0x000fe20000011609 */
[----:B------:R-:W-:Y:S01]  /*6580*/  IMAD.MOV.U32 R9, RZ, RZ, R6 ;  /* 0x000000ffff097224 */ /* 0x000fe200078e0006 */
[----:B------:R-:W-:-:S02]  /*6590*/  SHF.R.U64 R6, R6, 0x10, R7 ;  /* 0x0000001006067819 */ /* 0x000fc40000001207 */
[----:B------:R-:W-:Y:S02]  /*65a0*/  SHF.R.S32.HI R34, RZ, 0x1f, R35 ;  /* 0x0000001fff227819 */ /* 0x000fe40000011423 */
[----:B------:R-:W-:Y:S02]  /*65b0*/  SHF.R.U32.HI R7, RZ, 0x10, R7 ;  /* 0x00000010ff077819 */ /* 0x000fe40000011607 */
[----:B------:R-:W-:Y:S02]  /*65c0*/  LEA.HI R34, R34, R35, RZ, 0x5 ;  /* 0x0000002322227211 */ /* 0x000fe400078f28ff */
[----:B------:R-:W-:Y:S02]  /*65d0*/  VIMNMX R35, R0, 0xc0, PT ;  /* 0x000000c000237848 */ /* 0x000fe40003fe0100 */
[----:B------:R-:W-:Y:S02]  /*65e0*/  SHF.R.S32.HI R34, RZ, 0x5, R34 ;  /* 0x00000005ff227819 */ /* 0x000fe40000011422 */
[----:B------:R-:W-:-:S03]  /*65f0*/  ISETP.GE.AND P1, PT, R18, R35, PT ;  /* 0x000000231200720c */ /* 0x000fc60003f26270 */
[----:B------:R-:W-:Y:S01]  /*6600*/  IMAD R11, R34, 0x200, R30 ;  /* 0x00000200220b7824 */ /* 0x000fe200078e021e */
[----:B------:R-:W-:-:S03]  /*6610*/  PRMT R34, R5, 0x5410, R24 ;  /* 0x0000541005227816 */ /* 0x000fc60000000018 */
[----:B------:R-:W-:-:S04]  /*6620*/  IMAD R11, R11, 0x2, R2 ;  /* 0x000000020b0b7824 */ /* 0x000fc800078e0202 */
[C---:B------:R-:W-:Y:S01]  /*6630*/  VIADD R0, R11.reuse, 0xc440 ;  /* 0x0000c4400b007836 */ /* 0x040fe20000000000 */
[----:B------:R-:W-:Y:S01]  /*6640*/  IADD3 R4, R11, 0xc400, RZ ;  /* 0x0000c4000b047810 */ /* 0x000fe20007ffe0ff */
[----:B--2---:R-:W-:Y:S06]  /*6650*/  @!P0 BRA `(.L_x_13121) ;  /* 0x0000012000588947 */ /* 0x004fec0003800000 */
.L_x_13319:
[----:B------:R-:W-:Y:S05]  /*6660*/  BSYNC B1 ;  /* 0x0000000000017941 */ /* 0x000fea0003800000 */
.L_x_13120:
[----:B------:R-:W-:Y:S01]  /*6670*/  BSSY B1, `(.L_x_13122) ;  /* 0x0000059000017945 */ /* 0x000fe20003800000 */
[----:B------:R-:W-:Y:S01]  /*6680*/  PRMT R13, R13, 0x5410, R20 ;  /* 0x000054100d0d7816 */ /* 0x000fe20000000014 */
[----:B------:R-:W-:Y:S01]  /*6690*/  @P2 VIADD R0, R4, 0xffffffc0 ;  /* 0xffffffc004002836 */ /* 0x000fe20000000000 */
        /* <DEDUP_REMOVED lines=8> */
[----:B------:R-:W1:Y:S01]  /*6720*/  LDS.128 R4, [R11+0xc400] ;  /* 0x00c400000b047984 */ /* 0x000e620000000c00 */
[----:B0-----:R-:W-:Y:S01]  /*6730*/  IMAD.U32 R27, R34, 0x10000, RZ ;  /* 0x00010000221b7824 */ /* 0x001fe200078e00ff */
[C---:B------:R-:W-:Y:S01]  /*6740*/  LOP3.LUT R26, R14.reuse, 0xffff0000, RZ, 0xc0, !PT ;  /* 0xffff00000e1a7812 */ /* 0x040fe200078ec0ff */
[----:B------:R-:W-:Y:S01]  /*6750*/  IMAD.U32 R25, R14, 0x10000, RZ ;  /* 0x000100000e197824 */ /* 0x000fe200078e00ff */
[----:B------:R-:W-:Y:S01]  /*6760*/  LOP3.LUT R28, R34, 0xffff0000, RZ, 0xc0, !PT ;  /* 0xffff0000221c7812 */ /* 0x000fe200078ec0ff */
[C---:B-1----:R-:W-:Y:S01]  /*6770*/  IMAD.U32 R15, R4.reuse, 0x10000, RZ ;  /* 0x00010000040f7824 */ /* 0x042fe200078e00ff */
[----:B------:R-:W-:Y:S01]  /*6780*/  LOP3.LUT R4, R4, 0xffff0000, RZ, 0xc0, !PT ;  /* 0xffff000004047812 */ /* 0x000fe200078ec0ff */
[C---:B------:R-:W-:Y:S01]  /*6790*/  IMAD.U32 R20, R5.reuse, 0x10000, RZ ;  /* 0x0001000005147824 */ /* 0x040fe200078e00ff */
[----:B------:R-:W-:Y:S01]  /*67a0*/  LOP3.LUT R5, R5, 0xffff0000, RZ, 0xc0, !PT ;  /* 0xffff000005057812 */ /* 0x000fe200078ec0ff */
[----:B------:R-:W-:Y:S01]  /*67b0*/  IMAD.U32 R21, R6, 0x10000, RZ ;  /* 0x0001000006157824 */ /* 0x000fe200078e00ff */
[----:B------:R-:W-:Y:S01]  /*67c0*/  SHF.L.U32 R24, R7, 0x10, RZ ;  /* 0x0000001007187819 */ /* 0x000fe200000006ff */
[C---:B------:R-:W-:Y:S01]  /*67d0*/  FMUL.FTZ R30, R4.reuse, R27 ;  /* 0x0000001b041e7220 */ /* 0x040fe20000410000 */
[-C--:B------:R-:W-:Y:S01]  /*67e0*/  FMUL.FTZ R4, R4, R25.reuse ;  /* 0x0000001904047220 */ /* 0x080fe20000410000 */
[C---:B------:R-:W-:Y:S01]  /*67f0*/  FMUL.FTZ R31, R5.reuse, R28 ;  /* 0x0000001c051f7220 */ /* 0x040fe20000410000 */
[-C--:B------:R-:W-:Y:S01]  /*6800*/  FMUL.FTZ R33, R5, R26.reuse ;  /* 0x0000001a05217220 */ /* 0x080fe20000410000 */
[C---:B------:R-:W-:Y:S01]  /*6810*/  FFMA.FTZ R30, R15.reuse, R25, -R30 ;  /* 0x000000190f1e7223 */ /* 0x040fe2000001081e */
[----:B------:R-:W-:Y:S01]  /*6820*/  LOP3.LUT R6, R6, 0xffff0000, RZ, 0xc0, !PT ;  /* 0xffff000006067812 */ /* 0x000fe200078ec0ff */
[----:B------:R-:W-:Y:S01]  /*6830*/  FFMA.FTZ R27, R15, R27, R4 ;  /* 0x0000001b0f1b7223 */ /* 0x000fe20000010004 */
[----:B------:R-:W-:Y:S01]  /*6840*/  LOP3.LUT R7, R7, 0xffff0000, RZ, 0xc0, !PT ;  /* 0xffff000007077812 */ /* 0x000fe200078ec0ff */
[C---:B------:R-:W-:Y:S01]  /*6850*/  IMAD.U32 R15, R13.reuse, 0x10000, RZ ;  /* 0x000100000d0f7824 */ /* 0x040fe200078e00ff */
        /* <DEDUP_REMOVED lines=18> */
.L_x_13125:
[----:B------:R-:W-:Y:S05]  /*6980*/  BSYNC B2 ;  /* 0x0000000000027941 */ /* 0x000fea0003800000 */
.L_x_13124:
[----:B------:R-:W-:Y:S05]  /*6990*/  @P1 BRA `(.L_x_13123) ;  /* 0x0000000000981947 */ /* 0x000fea0003800000 */
[----:B-1----:R-:W1:Y:S01]  /*69a0*/  LDS.128 R4, [R0] ;  /* 0x0000000000047984 */ /* 0x002e620000000c00 */
        /* <DEDUP_REMOVED lines=37> */
.L_x_13123:
[----:B------:R-:W-:Y:S05]  /*6c00*/  BSYNC B1 ;  /* 0x0000000000017941 */ /* 0x000fea0003800000 */
.L_x_13122:
[----:B-12---:R-:W-:-:S05]  /*6c10*/  VIADD R4, R18, 0x60 ;  /* 0x0000006012047836 */ /* 0x006fca0000000000 */
[----:B------:R-:W-:-:S13]  /*6c20*/  ISETP.GE.AND P0, PT, R4, R35, PT ;  /* 0x000000230400720c */ /* 0x000fda0003f06270 */
[----:B------:R-:W-:Y:S05]  /*6c30*/  @P0 BRA `(.L_x_13126) ;  /* 0x0000001400540947 */ /* 0x000fea0003800000 */
[----:B------:R-:W1:Y:S01]  /*6c40*/  LDC R5, c[0x0][0x3f4] ;  /* 0x0000fd00ff057b82 */ /* 0x000e620000000800 */
[----:B------:R-:W-:Y:S01]  /*6c50*/  BSSY B1, `(.L_x_13127) ;  /* 0x000002a000017945 */ /* 0x000fe20003800000 */
[-C--:B-1----:R-:W-:Y:S02]  /*6c60*/  ISETP.GE.AND P0, PT, R22, R5.reuse, PT ;  /* 0x000000051600720c */ /* 0x082fe40003f06270 */
[----:B------:R-:W-:-:S11]  /*6c70*/  ISETP.GE.AND P1, PT, R154, R5, PT ;  /* 0x000000059a00720c */ /* 0x000fd60003f26270 */
[----:B------:R-:W-:Y:S05]  /*6c80*/  @P0 BRA `(.L_x_13128) ;  /* 0x0000000000980947 */ /* 0x000fea0003800000 */
[----:B------:R-:W1:Y:S01]  /*6c90*/  LDS.128 R4, [R11+0xf400] ;  /* 0x00f400000b047984 */ /* 0x000e620000000c00 */
[C---:B------:R-:W-:Y:S01]  /*6ca0*/  IMAD.U32 R31, R34.reuse, 0x10000, RZ ;  /* 0x00010000221f7824 */ /* 0x040fe200078e00ff */
[----:B------:R-:W-:Y:S01]  /*6cb0*/  LOP3.LUT R34, R34, 0xffff0000, RZ, 0xc0, !PT ;  /* 0xffff000022227812 */ /* 0x000fe200078ec0ff */
[C---:B0-----:R-:W-:Y:S01]  /*6cc0*/  IMAD.U32 R27, R14.reuse, 0x10000, RZ ;  /* 0x000100000e1b7824 */ /* 0x041fe200078e00ff */
[----:B------:R-:W-:Y:S02]  /*6cd0*/  LOP3.LUT R28, R14, 0xffff0000, RZ, 0xc0, !PT ;  /* 0xffff00000e1c7812 */ /* 0x000fe400078ec0ff */
[----:B------:R-:W-:Y:S01]  /*6ce0*/  LOP3.LUT R33, R13, 0xffff0000, RZ, 0xc0, !PT ;  /* 0xffff00000d217812 */ /* 0x000fe200078ec0ff */
[C---:B-1----:R-:W-:Y:S01]  /*6cf0*/  IMAD.U32 R15, R4.reuse, 0x10000, RZ ;  /* 0x00010000040f7824 */ /* 0x042fe200078e00ff */
[----:B------:R-:W-:Y:S01]  /*6d00*/  LOP3.LUT R4, R4, 0xffff0000, RZ, 0xc0, !PT ;  /* 0xffff000004047812 */ /* 0x000fe200078ec0ff */
[C---:B------:R-:W-:Y:S01]  /*6d10*/  IMAD.U32 R20, R5.reuse, 0x10000, RZ ;  /* 0x0001000005147824 */ /* 0x040fe200078e00ff */
[----:B------:R-:W-:Y:S01]  /*6d20*/  LOP3.LUT R5, R5, 0xffff0000, RZ, 0xc0, !PT ;  /* 0xffff000005057812 */ /* 0x000fe200078ec0ff */
[----:B------:R-:W-:Y:S01]  /*6d30*/  IMAD.U32 R21, R7, 0x10000, RZ ;  /* 0x0001000007157824 */ /* 0x000fe200078e00ff */
[----:B------:R-:W-:Y:S01]  /*6d40*/  SHF.L.U32 R14, R6, 0x10, RZ ;  /* 0x00000010060e7819 */ /* 0x000fe200000006ff */
[-C--:B------:R-:W-:Y:S01]  /*6d50*/  FMUL.FTZ R24, R31, R4.reuse ;  /* 0x000000041f187220 */ /* 0x080fe20000410000 */
[C---:B------:R-:W-:Y:S01]  /*6d60*/  FMUL.FTZ R26, R27.reuse, R4 ;  /* 0x000000041b1a7220 */ /* 0x040fe20000410000 */
[----:B------:R-:W-:Y:S01]  /*6d70*/  FMUL.FTZ R25, R34, R5 ;  /* 0x0000000522197220 */ /* 0x000fe20000410000 */
[----:B------:R-:W-:Y:S01]  /*6d80*/  LOP3.LUT R6, R6, 0xffff0000, RZ, 0xc0, !PT ;  /* 0xffff000006067812 */ /* 0x000fe200078ec0ff */
[-C--:B------:R-:W-:Y:S01]  /*6d90*/  FFMA.FTZ R4, R27, R15.reuse, -R24 ;  /* 0x0000000f1b047223 */ /* 0x080fe20000010818 */
[----:B------:R-:W-:Y:S01]  /*6da0*/  FFMA.FTZ R15, R31, R15, R26 ;  /* 0x0000000f1f0f7223 */ /* 0x000fe2000001001a */
[C---:B------:R-:W-:Y:S01]  /*6db0*/  FMUL.FTZ R27, R28.reuse, R5 ;  /* 0x000000051c1b7220 */ /* 0x040fe20000410000 */
[----:B------:R-:W-:Y:S01]  /*6dc0*/  LOP3.LUT R7, R7, 0xffff0000, RZ, 0xc0, !PT ;  /* 0xffff000007077812 */ /* 0x000fe200078ec0ff */
[----:B------:R-:W-:Y:S01]  /*6dd0*/  FFMA.FTZ R5, R28, R20, -R25 ;  /* 0x000000141c057223 */ /* 0x000fe20000010819 */
[----:B------:R-:W-:Y:S01]  /*6de0*/  LOP3.LUT R31, R12, 0xffff0000, RZ, 0xc0, !PT ;  /* 0xffff00000c1f7812 */ /* 0x000fe200078ec0ff */
[----:B------:R-:W-:-:S02]  /*6df0*/  IMAD.U32 R28, R13, 0x10000, RZ ;  /* 0x000100000d1c7824 */ /* 0x000fc400078e00ff */
        /* <DEDUP_REMOVED lines=15> */
.L_x_13128:
[----:B------:R-:W-:Y:S05]  /*6ef0*/  BSYNC B1 ;  /* 0x0000000000017941 */ /* 0x000fea0003800000 */
.L_x_13127:
[----:B------:R-:W-:Y:S05]  /*6f00*/  @P1 BRA `(.L_x_13126) ;  /* 0x0000001000a01947 */ /* 0x000fea0003800000 */
[----:B-1----:R-:W1:Y:S01]  /*6f10*/  LDS.128 R4, [R0+0x3000] ;  /* 0x0030000000047984 */ /* 0x002e620000000c00 */
[C---:B------:R-:W-:Y:S01]  /*6f20*/  IMAD.U32 R21, R9.reuse, 0x10000, RZ ;  /* 0x0001000009157824 */ /* 0x040fe200078e00ff */
[----:B------:R-:W-:Y:S01]  /*6f30*/  LOP3.LUT R26, R9, 0xffff0000, RZ, 0xc0, !PT ;  /* 0xffff0000091a7812 */ /* 0x000fe200078ec0ff */
[C---:B------:R-:W-:Y:S01]  /*6f40*/  IMAD.U32 R15, R3.reuse, 0x10000, RZ ;  /* 0x00010000030f7824 */ /* 0x040fe200078e00ff */
[----:B------:R-:W-:Y:S01]  /*6f50*/  LOP3.LUT R24, R3, 0xffff0000, RZ, 0xc0, !PT ;  /* 0xffff000003187812 */ /* 0x000fe200078ec0ff */
[C---:B------:R-:W-:Y:S01]  /*6f60*/  IMAD.U32 R25, R10.reuse, 0x10000, RZ ;  /* 0x000100000a197824 */ /* 0x040fe200078e00ff */
[----:B0-----:R-:W-:Y:S01]  /*6f70*/  LOP3.LUT R27, R10, 0xffff0000, RZ, 0xc0, !PT ;  /* 0xffff00000a1b7812 */ /* 0x001fe200078ec0ff */
        /* <DEDUP_REMOVED lines=15> */
[C---:B------:R-:W-:Y:S01]  /*7070*/  LOP3.LUT R21, R8.reuse, 0xffff0000, RZ, 0xc0, !PT ;  /* 0xffff000008157812 */ /* 0x040fe200078ec0ff */
[----:B------:R-:W-:-:S02]  /*7080*/  IMAD.U32 R13, R8, 0x10000, RZ ;  /* 0x00010000080d7824 */ /* 0x000fc400078e00ff */
        /* <DEDUP_REMOVED lines=15> */
.L_x_13116:
[----:B------:R-:W-:-:S03]  /*7180*/  UMOV UR4, 0xffffffff ;  /* 0xffffffff00047882 */ /* 0x000fc60000000000 */
[----:B------:R-:W-:Y:S05]  /*7190*/  BRA.DIV UR4, `(.L_x_13129) ;  /* 0x00000116049c7947 */ /* 0x000fea000b800000 */
[----:B------:R1:W2:Y:S04]  /*71a0*/  SHFL.IDX PT, R0, R26, RZ, 0x1c1f ;  /* 0x001c1fff1a007589 */ /* 0x0002a800000e0000 */
[----:B------:R1:W3:Y:S04]  /*71b0*/  SHFL.IDX PT, R3, R24, RZ, 0x1c1f ;  /* 0x001c1fff18037589 */ /* 0x0002e800000e0000 */
[----:B------:R1:W4:Y:S04]  /*71c0*/  SHFL.IDX PT, R20, R28, RZ, 0x1c1f ;  /* 0x001c1fff1c147589 */ /* 0x00032800000e0000 */
[----:B0-----:R1:W0:Y:S02]  /*71d0*/  SHFL.IDX PT, R14, R27, RZ, 0x1c1f ;  /* 0x001c1fff1b0e7589 */ /* 0x00122400000e0000 */
.L_x_13325:
        /* <DEDUP_REMOVED lines=10> */
[----:B-1----:R-:W-:Y:S01]  /*7280*/  IMAD.IADD R27, R6, 0x1, -R5 ;  /* 0x00000001061b7824 */ /* 0x002fe200078e0a05 */
[----:B------:R-:W-:Y:S02]  /*7290*/  CS2R R4, SRZ ;  /* 0x0000000000047805 */ /* 0x000fe4000001ff00 */
[----:B------:R-:W-:Y:S02]  /*72a0*/  CS2R R6, SRZ ;  /* 0x0000000000067805 */ /* 0x000fe4000001ff00 */
[----:B------:R-:W-:Y:S01]  /*72b0*/  SHF.L.U32 R27, R27, 0x1f, RZ ;  /* 0x0000001f1b1b7819 */ /* 0x000fe200000006ff */
[----:B0-----:R-:W-:Y:S06]  /*72c0*/  @P0 BRA `(.L_x_13131) ;  /* 0x0000000000340947 */ /* 0x001fec0003800000 */
[----:B------:R-:W-:Y:S01]  /*72d0*/  ULDC UR4, c[0x0][0x3f4] ;  /* 0x0000fd0000047ab9 */ /* 0x000fe20000000800 */
[C---:B------:R-:W-:Y:S01]  /*72e0*/  IMAD.SHL.U32 R15, R16.reuse, 0x2, RZ ;  /* 0x00000002100f7824 */ /* 0x040fe200078e00ff */
[C---:B------:R-:W-:Y:S02]  /*72f0*/  ISETP.GE.AND P2, PT, R16.reuse, UR4, PT ;  /* 0x0000000410007c0c */ /* 0x040fe4000bf46270 */
[----:B------:R-:W-:Y:S02]  /*7300*/  SHF.R.S32.HI R5, RZ, 0x1f, R16 ;  /* 0x0000001fff057819 */ /* 0x000fe40000011410 */
[----:B---3--:R-:W-:Y:S02]  /*7310*/  IADD3 R24, P0, R3, R15, RZ ;  /* 0x0000000f03187210 */ /* 0x008fe40007f1e0ff */
[----:B------:R-:W-:Y:S02]  /*7320*/  SHF.L.U64.HI R3, R16, 0x1, R5 ;  /* 0x0000000110037819 */ /* 0x000fe40000010205 */
[----:B------:R-:W-:-:S02]  /*7330*/  CS2R R4, SRZ ;  /* 0x0000000000047805 */ /* 0x000fc4000001ff00 */
[----:B------:R-:W-:Y:S01]  /*7340*/  IADD3 R14, P1, R14, R15, RZ ;  /* 0x0000000f0e0e7210 */ /* 0x000fe20007f3e0ff */
[----:B--2---:R-:W-:-:S04]  /*7350*/  IMAD.X R25, R0, 0x1, R3, P0 ;  /* 0x0000000100197824 */ /* 0x004fc800000e0603 */
[----:B----4-:R-:W-:Y:S01]  /*7360*/  IMAD.X R15, R20, 0x1, R3, P1 ;  /* 0x00000001140f7824 */ /* 0x010fe200008e0603 */
[----:B------:R-:W-:Y:S07]  /*7370*/  @P2 BRA `(.L_x_13131) ;  /* 0x0000000000082947 */ /* 0x000fee0003800000 */
[----:B------:R0:W5:Y:S04]  /*7380*/  LD.E.128 R4, desc[UR56][R24.64] ;  /* 0x0000003818047980 */ /* 0x000168000c101d00 */
[----:B------:R0:W5:Y:S02]  /*7390*/  LD.E.128 R8, desc[UR56][R14.64] ;  /* 0x000000380e087980 */ /* 0x000164000c101d00 */
.L_x_13131:
[----:B------:R-:W-:Y:S05]  /*73a0*/  BSYNC B1 ;  /* 0x0000000000017941 */ /* 0x000fea0003800000 */
.L_x_13130:
[----:B------:R-:W1:Y:S01]  /*73b0*/  SYNCS.PHASECHK.TRANS64.TRYWAIT P1, [R2+URZ+0x30800], R27 ;  /* 0x0308001b020075a7 */ /* 0x000e62000802017f */
[----:B--2---:R-:W-:Y:S01]  /*73c0*/  IMAD R0, R33, -0xc0, R12 ;  /* 0xffffff4021007824 */ /* 0x004fe200078e020c */
[----:B-----5:R-:W-:Y:S01]  /*73d0*/  MOV R21, R4 ;  /* 0x0000000400157202 */ /* 0x020fe20000000f00 */
[----:B0-----:R-:W-:Y:S01]  /*73e0*/  IMAD.MOV.U32 R15, RZ, RZ, R9 ;  /* 0x000000ffff0f7224 */ /* 0x001fe200078e0009 */
[----:B------:R-:W-:Y:S01]  /*73f0*/  SHF.R.U64 R26, R4, 0x10, R5 ;  /* 0x00000010041a7819 */ /* 0x000fe20000001205 */
[----:B---3--:R-:W-:Y:S01]  /*7400*/  IMAD.MOV.U32 R3, RZ, RZ, R6 ;  /* 0x000000ffff037224 */ /* 0x008fe200078e0006 */
[----:B------:R-:W-:Y:S01]  /*7410*/  SHF.R.U64 R25, R8, 0x10, R9 ;  /* 0x0000001008197819 */ /* 0x000fe20000001209 */
[----:B------:R-:W-:Y:S01]  /*7420*/  IMAD.MOV.U32 R14, RZ, RZ, R5 ;  /* 0x000000ffff0e7224 */ /* 0x000fe200078e0005 */
[----:B------:R-:W-:Y:S01]  /*7430*/  SHF.R.U32.HI R4, RZ, 0x10, R9 ;  /* 0x00000010ff047819 */ /* 0x000fe20000011609 */
[----:B------:R-:W-:Y:S01]  /*7440*/  IMAD.MOV.U32 R24, RZ, RZ, R7 ;  /* 0x000000ffff187224 */ /* 0x000fe200078e0007 */
[----:B------:R-:W-:Y:S01]  /*7450*/  VIMNMX R9, R0, 0xc0, PT ;  /* 0x000000c000097848 */ /* 0x000fe20003fe0100 */
[----:B------:R-:W-:Y:S01]  /*7460*/  IMAD.MOV.U32 R12, RZ, RZ, R8 ;  /* 0x000000ffff0c7224 */ /* 0x000fe200078e0008 */
[----:B------:R-:W-:Y:S01]  /*7470*/  SHF.R.U32.HI R33, RZ, 0x10, R5 ;  /* 0x00000010ff217819 */ /* 0x000fe20000011605 */
[----:B----4-:R-:W-:Y:S01]  /*7480*/  IMAD.MOV.U32 R20, RZ, RZ, R10 ;  /* 0x000000ffff147224 */ /* 0x010fe200078e000a */
[----:B------:R-:W-:Y:S01]  /*7490*/  SHF.R.U64 R6, R6, 0x10, R7 ;  /* 0x0000001006067819 */ /* 0x000fe20000001207 */
[----:B------:R-:W-:Y:S01]  /*74a0*/  IMAD.MOV.U32 R0, RZ, RZ, R11 ;  /* 0x000000ffff007224 */ /* 0x000fe200078e000b */
[----:B------:R-:W-:Y:S01]  /*74b0*/  SHF.R.U32.HI R31, RZ, 0x10, R7 ;  /* 0x00000010ff1f7819 */ /* 0x000fe20000011607 */
[----:B------:R-:W-:Y:S01]  /*74c0*/  BSSY B1, `(.L_x_13132) ;  /* 0x0000010000017945 */ /* 0x000fe20003800000 */
[----:B------:R-:W-:-:S02]  /*74d0*/  ISETP.GE.AND P0, PT, R16, R13, PT ;  /* 0x0000000d1000720c */ /* 0x000fc40003f06270 */
[--C-:B------:R-:W-:Y:S02]  /*74e0*/  SHF.R.U64 R7, R10, 0x10, R11.reuse ;  /* 0x000000100a077819 */ /* 0x100fe4000000120b */
[C---:B------:R-:W-:Y:S02]  /*74f0*/  IADD3 R28, R18.reuse, 0x60, RZ ;  /* 0x00000060121c7810 */ /* 0x040fe40007ffe0ff */
[----:B------:R-:W-:Y:S02]  /*7500*/  SHF.R.U32.HI R5, RZ, 0x10, R11 ;  /* 0x00000010ff057819 */ /* 0x000fe4000001160b */
[-C--:B------:R-:W-:Y:S02]  /*7510*/  ISETP.GE.OR P2, PT, R18, R9.reuse, P0 ;  /* 0x000000091200720c */ /* 0x080fe40000746670 */
[----:B------:R-:W-:Y:S02]  /*7520*/  PRMT R21, R21, 0x5410, R26 ;  /* 0x0000541015157816 */ /* 0x000fe4000000001a */
[----:B------:R-:W-:-:S02]  /*7530*/  ISETP.GE.OR P0, PT, R28, R9, P0 ;  /* 0x000000091c00720c */ /* 0x000fc40000706670 */
[----:B------:R-:W-:Y:S02]  /*7540*/  PRMT R14, R14, 0x5410, R33 ;  /* 0x000054100e0e7816 */ /* 0x000fe40000000021 */
[----:B------:R-:W-:Y:S02]  /*7550*/  PRMT R3, R3, 0x5410, R6 ;  /* 0x0000541003037816 */ /* 0x000fe40000000006 */
[----:B------:R-:W-:Y:S02]  /*7560*/  PRMT R24, R24, 0x5410, R31 ;  /* 0x0000541018187816 */ /* 0x000fe4000000001f */
[----:B------:R-:W-:Y:S02]  /*7570*/  PRMT R12, R12, 0x5410, R25 ;  /* 0x000054100c0c7816 */ /* 0x000fe40000000019 */
[----:B------:R-:W-:Y:S02]  /*7580*/  PRMT R15, R15, 0x5410, R4 ;  /* 0x000054100f0f7816 */ /* 0x000fe40000000004 */
[----:B------:R-:W-:-:S02]  /*7590*/  PRMT R20, R20, 0x5410, R7 ;  /* 0x0000541014147816 */ /* 0x000fc40000000007 */
[----:B------:R-:W-:Y:S01]  /*75a0*/  PRMT R0, R0, 0x5410, R5 ;  /* 0x0000541000007816 */ /* 0x000fe20000000005 */
[----:B-1----:R-:W-:Y:S06]  /*75b0*/  @!P1 BRA `(.L_x_13133) ;  /* 0x0000011400049947 */ /* 0x002fec0003800000 */
.L_x_13326:
[----:B------:R-:W-:Y:S05]  /*75c0*/  BSYNC B1 ;  /* 0x0000000000017941 */ /* 0x000fea0003800000 */
.L_x_13132:
[----:B------:R-:W-:Y:S04]  /*75d0*/  BSSY B1, `(.L_x_13134) ;  /* 0x0000060000017945 */ /* 0x000fe80003800000 */
[----:B------:R-:W-:Y:S05]  /*75e0*/  @P2 BRA `(.L_x_13135) ;  /* 0x0000000400782947 */ /* 0x000fea0003800000 */
[----:B------:R-:W2:Y:S01]  /*75f0*/  LDL R4, [R1+0x70] ;  /* 0x0000700001047983 */ /* 0x000ea20000100800 */
[C---:B------:R-:W-:Y:S01]  /*7600*/  IMAD.U32 R36, R12.reuse, 0x10000, RZ ;  /* 0x000100000c247824 */ /* 0x040fe200078e00ff */
[----:B------:R-:W-:Y:S01]  /*7610*/  LOP3.LUT R37, R12, 0xffff0000, RZ, 0xc0, !PT ;  /* 0xffff00000c257812 */ /* 0x000fe200078ec0ff */
[C---:B------:R-:W-:Y:S01]  /*7620*/  IMAD.U32 R34, R21.reuse, 0x10000, RZ ;  /* 0x0001000015227824 */ /* 0x040fe200078e00ff */
[----:B------:R-:W1:Y:S01]  /*7630*/  S2R R5, SR_TID.X ;  /* 0x0000000000057919 */ /* 0x000e620000002100 */
[----:B------:R-:W-:Y:S01]  /*7640*/  LOP3.LUT R35, R21, 0xffff0000, RZ, 0xc0, !PT ;  /* 0xffff000015237812 */ /* 0x000fe200078ec0ff */
[----:B-1----:R-:W-:-:S05]  /*7650*/  VIADD R5, R5, 0xffffff80 ;  /* 0xffffff8005057836 */ /* 0x002fca0000000000 */
[----:B------:R-:W-:-:S04]  /*7660*/  SHF.R.S32.HI R8, RZ, 0x1f, R5 ;  /* 0x0000001fff087819 */ /* 0x000fc80000011405 */
[----:B------:R-:W-:Y:S01]  /*7670*/  LEA.HI R8, R8, R5, RZ, 0x5 ;  /* 0x0000000508087211 */ /* 0x000fe200078f28ff */
[----:B------:R-:W-:-:S03]  /*7680*/  IMAD.IADD R5, R16, 0x1, R13 ;  /* 0x0000000110057824 */ /* 0x000fc600078e020d */
[----:B------:R-:W-:Y:S01]  /*7690*/  SHF.R.S32.HI R8, RZ, 0x5, R8 ;  /* 0x00000005ff087819 */ /* 0x000fe20000011408 */
[----:B--2---:R-:W-:-:S05]  /*76a0*/  IMAD.SHL.U32 R4, R4, 0x40, RZ ;  /* 0x0000004004047824 */ /* 0x004fca00078e00ff */
[----:B------:R-:W-:-:S04]  /*76b0*/  LOP3.LUT R6, R4, 0x1c0, RZ, 0xc0, !PT ;  /* 0x000001c004067812 */ /* 0x000fc800078ec0ff */
[C---:B------:R-:W-:Y:S02]  /*76c0*/  LOP3.LUT R4, R6.reuse, 0x38, R16, 0xf8, !PT ;  /* 0x0000003806047812 */ /* 0x040fe400078ef810 */
[----:B------:R-:W-:Y:S02]  /*76d0*/  SHF.R.U32.HI R7, RZ, 0x3, R6 ;  /* 0x00000003ff077819 */ /* 0x000fe40000011606 */
[----:B------:R-:W-:Y:S02]  /*76e0*/  LOP3.LUT R6, R6, 0x38, R5, 0xf8, !PT ;  /* 0x0000003806067812 */ /* 0x000fe400078ef805 */
[-C--:B------:R-:W-:Y:S02]  /*76f0*/  LOP3.LUT R4, R4, R7.reuse, RZ, 0x3c, !PT ;  /* 0x0000000704047212 */ /* 0x080fe400078e3cff */
[----:B------:R-:W-:-:S03]  /*7700*/  LOP3.LUT R6, R6, R7, RZ, 0x3c, !PT ;  /* 0x0000000706067212 */ /* 0x000fc600078e3cff */
[C---:B------:R-:W-:Y:S02]  /*7710*/  IMAD R5, R8.reuse, 0x200, R4 ;  /* 0x0000020008057824 */ /* 0x040fe400078e0204 */
[----:B------:R-:W-:Y:S02]  /*7720*/  IMAD R9, R8, 0x200, R6 ;  /* 0x0000020008097824 */ /* 0x000fe400078e0206 */
[--C-:B------:R-:W-:Y:S02]  /*7730*/  IMAD R42, R5, 0x2, R2.reuse ;  /* 0x00000002052a7824 */ /* 0x100fe400078e0202 */
[----:B------:R-:W-:-:S03]  /*7740*/  IMAD R44, R9, 0x2, R2 ;  /* 0x00000002092c7824 */ /* 0x000fc600078e0202 */
[----:B------:R-:W1:Y:S04]  /*7750*/  LDS.128 R4, [R42+0xc400] ;  /* 0x00c400002a047984 */ /* 0x000e680000000c00 */
[----:B------:R-:W2:Y:S01]  /*7760*/  LDS.128 R8, [R44+0xc400] ;  /* 0x00c400002c087984 */ /* 0x000ea20000000c00 */
[----:B-1----:R-:W-:Y:S01]  /*7770*/  SHF.L.U32 R25, R4, 0x10, RZ ;  /* 0x0000001004197819 */ /* 0x002fe200000006ff */
[----:B0-----:R-:W-:Y:S01]  /*7780*/  IMAD.U32 R27, R6, 0x10000, RZ ;  /* 0x00010000061b7824 */ /* 0x001fe200078e00ff */
[----:B------:R-:W-:Y:S01]  /*7790*/  LOP3.LUT R4, R4, 0xffff0000, RZ, 0xc0, !PT ;  /* 0xffff000004047812 */ /* 0x000fe200078ec0ff */
[----:B------:R-:W-:Y:S01]  /*77a0*/  IMAD.U32 R26, R5, 0x10000, RZ ;  /* 0x00010000051a7824 */ /* 0x000fe200078e00ff */
[----:B--2---:R-:W-:Y:S01]  /*77b0*/  SHF.L.U32 R32, R10, 0x10, RZ ;  /* 0x000000100a207819 */ /* 0x004fe200000006ff */
[C---:B------:R-:W-:Y:S01]  /*77c0*/  IMAD.U32 R30, R8.reuse, 0x10000, RZ ;  /* 0x00010000081e7824 */ /* 0x040fe200078e00ff */
[----:B------:R-:W-:Y:S01]  /*77d0*/  LOP3.LUT R8, R8, 0xffff0000, RZ, 0xc0, !PT ;  /* 0xffff000008087812 */ /* 0x000fe200078ec0ff */
[----:B------:R-:W-:Y:S01]  /*77e0*/  IMAD.U32 R31, R9, 0x10000, RZ ;  /* 0x00010000091f7824 */ /* 0x000fe200078e00ff */
[----:B------:R-:W-:Y:S01]  /*77f0*/  LOP3.LUT R10, R10, 0xffff0000, RZ, 0xc0, !PT ;  /* 0xffff00000a0a7812 */ /* 0x000fe200078ec0ff */
[C---:B------:R-:W-:Y:S01]  /*7800*/  FMUL.FTZ R38, R30.reuse, R36 ;  /* 0x000000241e267220 */ /* 0x040fe20000410000 */
[----:B------:R-:W-:Y:S01]  /*7810*/  FMUL.FTZ R40, R30, R34 ;  /* 0x000000221e287220 */ /* 0x000fe20000410000 */
[----:B------:R-:W-:-:S02]  /*7820*/  IMAD.U32 R30, R20, 0x10000, RZ ;  /* 0x00010000141e7824 */ /* 0x000fc400078e00ff */
[C---:B------:R-:W-:Y:S01]  /*7830*/  FMUL.FTZ R39, R8.reuse, R37 ;  /* 0x0000002508277220 */ /* 0x040fe20000410000 */
[C---:B------:R-:W-:Y:S01]  /*7840*/  FFMA.FTZ R38, R25.reuse, R34, -R38 ;  /* 0x0000002219267223 */ /* 0x040fe20000010826 */
[----:B------:R-:W-:Y:S01]  /*7850*/  FFMA.FTZ R40, R25, R36, R40 ;  /* 0x0000002419287223 */ /* 0x000fe20000010028 */
[----:B------:R-:W-:Y:S02]  /*7860*/  IMAD.U32 R25, R3, 0x10000, RZ ;  /* 0x0001000003197824 */ /* 0x000fe400078e00ff */
[-C--:B------:R-:W-:Y:S01]  /*7870*/  FMUL.FTZ R41, R8, R35.reuse ;  /* 0x0000002308297220 */ /* 0x080fe20000410000 */
[-C--:B------:R-:W-:Y:S01]  /*7880*/  FMUL.FTZ R8, R32, R30.reuse ;  /* 0x0000001e20087220 */ /* 0x080fe20000410000 */
[----:B------:R-:W-:Y:S01]  /*7890*/  FFMA.FTZ R39, R4, R35, -R39 ;  /* 0x0000002304277223 */ /* 0x000fe20000010827 */
[-C--:B------:R-:W-:Y:S01]  /*78a0*/  FMUL.FTZ R43, R32, R25.reuse ;  /* 0x00000019202b7220 */ /* 0x080fe20000410000 */
[----:B------:R-:W-:Y:S01]  /*78b0*/  LOP3.LUT R35, R20, 0xffff0000, RZ, 0xc0, !PT ;  /* 0xffff000014237812 */ /* 0x000fe200078ec0ff */
[----:B------:R-:W-:Y:S01]  /*78c0*/  FFMA.FTZ R32, R27, R25, -R8 ;  /* 0x000000191b207223 */ /* 0x000fe20000010808 */
[----:B------:R-:W-:Y:S01]  /*78d0*/  LOP3.LUT R25, R3, 0xffff0000, RZ, 0xc0, !PT ;  /* 0xffff000003197812 */ /* 0x000fe200078ec0ff */
[----:B------:R-:W-:Y:S01]  /*78e0*/  FFMA.FTZ R41, R4, R37, R41 ;  /* 0x0000002504297223 */ /* 0x000fe20000010029 */
[----:B------:R-:W-:Y:S01]  /*78f0*/  LOP3.LUT R6, R6, 0xffff0000, RZ, 0xc0, !PT ;  /* 0xffff000006067812 */ /* 0x000fe200078ec0ff */
[----:B------:R-:W-:Y:S01]  /*7900*/  FFMA.FTZ R43, R27, R30, R43 ;  /* 0x0000001e1b2b7223 */ /* 0x000fe2000001002b */
[----:B------:R-:W-:Y:S01]  /*7910*/  FMUL.FTZ R37, R10, R35 ;  /* 0x000000230a257220 */ /* 0x000fe20000410000 */
[----:B------:R-:W-:-:S02]  /*7920*/  IMAD.U32 R4, R14, 0x10000, RZ ;  /* 0x000100000e047824 */ /* 0x000fc400078e00ff */
[-C--:B------:R-:W-:Y:S01]  /*7930*/  FMUL.FTZ R45, R10, R25.reuse ;  /* 0x000000190a2d7220 */ /* 0x080fe20000410000 */
[----:B------:R-:W-:Y:S02]  /*7940*/  IMAD.U32 R27, R15, 0x10000, RZ ;  /* 0x000100000f1b7824 */ /* 0x000fe400078e00ff */
[----:B------:R-:W-:Y:S01]  /*7950*/  FFMA.FTZ R37, R6, R25, -R37 ;  /* 0x0000001906257223 */ /* 0x000fe20000010825 */
[----:B------:R-:W-:Y:S02]  /*7960*/  IMAD.U32 R33, R11, 0x10000, RZ ;  /* 0x000100000b217824 */ /* 0x000fe400078e00ff */
[C---:B------:R-:W-:Y:S01]  /*7970*/  FMUL.FTZ R30, R31.reuse, R4 ;  /* 0x000000041f1e7220 */ /* 0x040fe20000410000 */
[----:B------:R-:W-:Y:S02]  /*7980*/  IMAD.U32 R10, R0, 0x10000, RZ ;  /* 0x00010000000a7824 */ /* 0x000fe400078e00ff */
[----:B------:R-:W-:Y:S01]  /*7990*/  FMUL.FTZ R25, R31, R27 ;  /* 0x0000001b1f197220 */ /* 0x000fe20000410000 */
[----:B------:R-:W-:-:S02]  /*79a0*/  IMAD.U32 R28, R7, 0x10000, RZ ;  /* 0x00010000071c7824 */ /* 0x000fc400078e00ff */
[----:B------:R-:W-:Y:S01]  /*79b0*/  FFMA.FTZ R30, R26, R27, R30 ;  /* 0x0000001b1a1e7223 */ /* 0x000fe2000001001e */
[----:B------:R-:W-:Y:S02]  /*79c0*/  IMAD.U32 R8, R24, 0x10000, RZ ;  /* 0x0001000018087824 */ /* 0x000fe400078e00ff */
[----:B------:R-:W-:Y:S01]  /*79d0*/  FMUL.FTZ R31, R33, R10 ;  /* 0x0000000a211f7220 */ /* 0x000fe20000410000 */
[----:B------:R-:W-:Y:S01]  /*79e0*/  FFMA.FTZ R25, R26, R4, -R25 ;  /* 0x000000041a197223 */ /* 0x000fe20000010819 */
[----:B------:R-:W-:Y:S01]  /*79f0*/  LOP3.LUT R9, R9, 0xffff0000, RZ, 0xc0, !PT ;  /* 0xffff000009097812 */ /* 0x000fe200078ec0ff */
[-C--:B------:R-:W-:Y:S01]  /*7a00*/  FMUL.FTZ R33, R33, R8.reuse ;  /* 0x0000000821217220 */ /* 0x080fe20000410000 */
[----:B------:R-:W-:Y:S01]  /*7a10*/  FFMA.FTZ R31, R28, R8, -R31 ;  /* 0x000000081c1f7223 */ /* 0x000fe2000001081f */
[----:B------:R-:W-:Y:S01]  /*7a20*/  LOP3.LUT R11, R11, 0xffff0000, RZ, 0xc0, !PT ;  /* 0xffff00000b0b7812 */ /* 0x000fe200078ec0ff */
[----:B------:R-:W-:Y:S01]  /*7a30*/  FFMA.FTZ R34, R6, R35, R45 ;  /* 0x0000002306227223 */ /* 0x000fe2000001002d */
[----:B------:R-:W-:Y:S01]  /*7a40*/  LOP3.LUT R8, R15, 0xffff0000, RZ, 0xc0, !PT ;  /* 0xffff00000f087812 */ /* 0x000fe200078ec0ff */
[----:B------:R-:W-:Y:S01]  /*7a50*/  FFMA.FTZ R33, R28, R10, R33 ;  /* 0x0000000a1c217223 */ /* 0x000fe20000010021 */
[----:B------:R-:W-:-:S02]  /*7a60*/  LOP3.LUT R26, R0, 0xffff0000, RZ, 0xc0, !PT ;  /* 0xffff0000001a7812 */ /* 0x000fc400078ec0ff */
[----:B------:R-:W-:Y:S01]  /*7a70*/  LOP3.LUT R4, R14, 0xffff0000, RZ, 0xc0, !PT ;  /* 0xffff00000e047812 */ /* 0x000fe200078ec0ff */
[----:B------:R-:W-:Y:S01]  /*7a80*/  FMUL.FTZ R10, R9, R8 ;  /* 0x00000008090a7220 */ /* 0x000fe20000410000 */
[----:B------:R-:W-:Y:S01]  /*7a90*/  LOP3.LUT R6, R24, 0xffff0000, RZ, 0xc0, !PT ;  /* 0xffff000018067812 */ /* 0x000fe200078ec0ff */
[----:B------:R-:W-:Y:S01]  /*7aa0*/  FMUL.FTZ R36, R11, R26 ;  /* 0x0000001a0b247220 */ /* 0x000fe20000410000 */
[----:B------:R-:W-:Y:S01]  /*7ab0*/  LOP3.LUT R5, R5, 0xffff0000, RZ, 0xc0, !PT ;  /* 0xffff000005057812 */ /* 0x000fe200078ec0ff */
[----:B------:R-:W-:Y:S01]  /*7ac0*/  FMUL.FTZ R9, R9, R4 ;  /* 0x0000000409097220 */ /* 0x000fe20000410000 */
[----:B------:R-:W-:Y:S01]  /*7ad0*/  LOP3.LUT R7, R7, 0xffff0000, RZ, 0xc0, !PT ;  /* 0xffff000007077812 */ /* 0x000fe200078ec0ff */
[----:B------:R-:W-:Y:S02]  /*7ae0*/  FMUL.FTZ R11, R11, R6 ;  /* 0x000000060b0b7220 */ /* 0x000fe40000410000 */
        /* <DEDUP_REMOVED lines=10> */
[----:B------:R1:W-:Y:S01]  /*7b90*/  STS.128 [R42+0xc400], R4 ;  /* 0x00c400042a007388 */ /* 0x0003e20000000c00 */
[----:B------:R-:W-:-:S02]  /*7ba0*/  F2FP.BF16.F32.PACK_AB R9, R9, R30 ;  /* 0x0000001e0909723e */ /* 0x000fc400000010ff */
[----:B------:R-:W-:-:S05]  /*7bb0*/  F2FP.BF16.F32.PACK_AB R11, R26, R33 ;  /* 0x000000211a0b723e */ /* 0x000fca00000010ff */
[----:B------:R1:W-:Y:S02]  /*7bc0*/  STS.128 [R44+0xc400], R8 ;  /* 0x00c400082c007388 */ /* 0x0003e40000000c00 */
.L_x_13135:
[----:B------:R-:W-:Y:S05]  /*7bd0*/  BSYNC B1 ;  /* 0x0000000000017941 */ /* 0x000fea0003800000 */
.L_x_13134:
[----:B------:R-:W-:Y:S05]  /*7be0*/  @P0 BRA `(.L_x_13126) ;  /* 0x0000000400680947 */ /* 0x000fea0003800000 */
[----:B-1----:R-:W2:Y:S01]  /*7bf0*/  LDL R5, [R1+0x80] ;  /* 0x0000800001057983 */ /* 0x002ea20000100800 */
[C---:B------:R-:W-:Y:S01]  /*7c00*/  IADD3 R6, R18.reuse, 0x60, RZ ;  /* 0x0000006012067810 */ /* 0x040fe20007ffe0ff */
[----:B------:R-:W-:Y:S02]  /*7c10*/  VIADD R7, R18, 0x60 ;  /* 0x0000006012077836 */ /* 0x000fe40000000000 */
[----:B------:R-:W3:Y:S02]  /*7c20*/  LDL R42, [R1+0xa0] ;  /* 0x0000a000012a7983 */ /* 0x000ee40000100800 */
[----:B------:R-:W-:Y:S02]  /*7c30*/  IMAD.SHL.U32 R6, R6, 0x40, RZ ;  /* 0x0000004006067824 */ /* 0x000fe400078e00ff */
[----:B------:R-:W-:Y:S02]  /*7c40*/  IMAD.SHL.U32 R7, R7, 0x40, RZ ;  /* 0x0000004007077824 */ /* 0x000fe400078e00ff */
[----:B------:R-:W-:Y:S01]  /*7c50*/  IMAD.IADD R4, R16, 0x1, R13 ;  /* 0x0000000110047824 */ /* 0x000fe200078e020d */
[----:B------:R-:W-:-:S02]  /*7c60*/  LOP3.LUT R6, R6, 0x1c0, RZ, 0xc0, !PT ;  /* 0x000001c006067812 */ /* 0x000fc400078ec0ff */
[----:B------:R-:W-:Y:S02]  /*7c70*/  LOP3.LUT R7, R7, 0x1c0, RZ, 0xc0, !PT ;  /* 0x000001c007077812 */ /* 0x000fe400078ec0ff */
[----:B------:R-:W-:Y:S02]  /*7c80*/  SHF.R.U32.HI R6, RZ, 0x3, R6 ;  /* 0x00000003ff067819 */ /* 0x000fe40000011606 */
[----:B------:R-:W-:-:S04]  /*7c90*/  LOP3.LUT R4, R7, 0x38, R4, 0xf8, !PT ;  /* 0x0000003807047812 */ /* 0x000fc800078ef804 */
[----:B------:R-:W-:Y:S01]  /*7ca0*/  LOP3.LUT R4, R4, R6, RZ, 0x3c, !PT ;  /* 0x0000000604047212 */ /* 0x000fe200078e3cff */
[C---:B------:R-:W-:Y:S02]  /*7cb0*/  IMAD.U32 R37, R12.reuse, 0x10000, RZ ;  /* 0x000100000c257824 */ /* 0x040fe400078e00ff */
[C---:B------:R-:W-:Y:S01]  /*7cc0*/  IMAD.U32 R35, R21.reuse, 0x10000, RZ ;  /* 0x0001000015237824 */ /* 0x040fe200078e00ff */
[----:B------:R-:W-:Y:S02]  /*7cd0*/  LOP3.LUT R38, R12, 0xffff0000, RZ, 0xc0, !PT ;  /* 0xffff00000c267812 */ /* 0x000fe400078ec0ff */
[----:B------:R-:W-:Y:S01]  /*7ce0*/  LOP3.LUT R12, R21, 0xffff0000, RZ, 0xc0, !PT ;  /* 0xffff0000150c7812 */ /* 0x000fe200078ec0ff */
[C---:B------:R-:W-:Y:S01]  /*7cf0*/  IMAD.U32 R41, R20.reuse, 0x10000, RZ ;  /* 0x0001000014297824 */ /* 0x040fe200078e00ff */
[----:B------:R-:W-:Y:S01]  /*7d00*/  LOP3.LUT R20, R20, 0xffff0000, RZ, 0xc0, !PT ;  /* 0xffff000014147812 */ /* 0x000fe200078ec0ff */
[----:B------:R-:W-:Y:S01]  /*7d10*/  IMAD.U32 R40, R15, 0x10000, RZ ;  /* 0x000100000f287824 */ /* 0x000fe200078e00ff */
[----:B------:R-:W-:Y:S01]  /*7d20*/  LOP3.LUT R43, R0, 0xffff0000, RZ, 0xc0, !PT ;  /* 0xffff0000002b7812 */ /* 0x000fe200078ec0ff */
[----:B------:R-:W-:-:S02]  /*7d30*/  IMAD.U32 R36, R14, 0x10000, RZ ;  /* 0x000100000e247824 */ /* 0x000fc400078e00ff */
[----:B--2---:R-:W-:-:S04]  /*7d40*/  IMAD.IADD R9, R5, 0x1, R4 ;  /* 0x0000000105097824 */ /* 0x004fc800078e0204 */
[----:B------:R-:W-:Y:S01]  /*7d50*/  IMAD R13, R9, 0x2, R2 ;  /* 0x00000002090d7824 */ /* 0x000fe200078e0202 */
[----:B---3--:R-:W-:Y:S04]  /*7d60*/  LDS.128 R4, [R42+0xc400] ;  /* 0x00c400002a047984 */ /* 0x008fe80000000c00 */
[----:B------:R-:W1:Y:S02]  /*7d70*/  LDS.128 R8, [R13+0xc400] ;  /* 0x00c400000d087984 */ /* 0x000e640000000c00 */
[C---:B-1----:R-:W-:Y:S01]  /*7d80*/  IMAD.U32 R30, R8.reuse, 0x10000, RZ ;  /* 0x00010000081e7824 */ /* 0x042fe200078e00ff */
[----:B------:R-:W-:Y:S01]  /*7d90*/  LOP3.LUT R8, R8, 0xffff0000, RZ, 0xc0, !PT ;  /* 0xffff000008087812 */ /* 0x000fe200078ec0ff */
[C---:B------:R-:W-:Y:S02]  /*7da0*/  IMAD.U32 R25, R4.reuse, 0x10000, RZ ;  /* 0x0001000004197824 */ /* 0x040fe400078e00ff */
[-C--:B------:R-:W-:Y:S01]  /*7db0*/  FMUL.FTZ R34, R37, R30.reuse ;  /* 0x0000001e25227220 */ /* 0x080fe20000410000 */
[C---:B------:R-:W-:Y:S01]  /*7dc0*/  FMUL.FTZ R30, R35.reuse, R30 ;  /* 0x0000001e231e7220 */ /* 0x040fe20000410000 */
[----:B------:R-:W-:Y:S01]  /*7dd0*/  LOP3.LUT R4, R4, 0xffff0000, RZ, 0xc0, !PT ;  /* 0xffff000004047812 */ /* 0x000fe200078ec0ff */
[-C--:B------:R-:W-:Y:S01]  /*7de0*/  FMUL.FTZ R21, R38, R8.reuse ;  /* 0x0000000826157220 */ /* 0x080fe20000410000 */
[-C--:B------:R-:W-:Y:S01]  /*7df0*/  FFMA.FTZ R34, R35, R25.reuse, -R34 ;  /* 0x0000001923227223 */ /* 0x080fe20000010822 */
[----:B------:R-:W-:Y:S01]  /*7e00*/  FFMA.FTZ R30, R37, R25, R30 ;  /* 0x00000019251e7223 */ /* 0x000fe2000001001e */
[----:B------:R-:W-:Y:S01]  /*7e10*/  FMUL.FTZ R25, R12, R8 ;  /* 0x000000080c197220 */ /* 0x000fe20000410000 */
[----:B------:R-:W-:-:S02]  /*7e20*/  IMAD.U32 R32, R10, 0x10000, RZ ;  /* 0x000100000a207824 */ /* 0x000fc400078e00ff */
[-C--:B------:R-:W-:Y:S01]  /*7e30*/  FFMA.FTZ R21, R12, R4.reuse, -R21 ;  /* 0x000000040c157223 */ /* 0x080fe20000010815 */
[----:B0-----:R-:W-:Y:S02]  /*7e40*/  IMAD.U32 R27, R6, 0x10000, RZ ;  /* 0x00010000061b7824 */ /* 0x001fe400078e00ff */
[----:B------:R-:W-:Y:S01]  /*7e50*/  FFMA.FTZ R25, R38, R4, R25 ;  /* 0x0000000426197223 */ /* 0x000fe20000010019 */
[----:B------:R-:W-:Y:S01]  /*7e60*/  LOP3.LUT R10, R10, 0xffff0000, RZ, 0xc0, !PT ;  /* 0xffff00000a0a7812 */ /* 0x000fe200078ec0ff */
[----:B------:R-:W-:Y:S02]  /*7e70*/  IMAD.U32 R37, R3, 0x10000, RZ ;  /* 0x0001000003257824 */ /* 0x000fe400078e00ff */
[-C--:B------:R-:W-:Y:S01]  /*7e80*/  FMUL.FTZ R4, R41, R32.reuse ;  /* 0x0000002029047220 */ /* 0x080fe20000410000 */
[----:B------:R-:W-:Y:S02]  /*7e90*/  LOP3.LUT R8, R3, 0xffff0000, RZ, 0xc0, !PT ;  /* 0xffff000003087812 */ /* 0x000fe400078ec0ff */
[----:B------:R-:W-:Y:S01]  /*7ea0*/  LOP3.LUT R6, R6, 0xffff0000, RZ, 0xc0, !PT ;  /* 0xffff000006067812 */ /* 0x000fe200078ec0ff */
[C---:B------:R-:W-:Y:S01]  /*7eb0*/  FMUL.FTZ R32, R37.reuse, R32 ;  /* 0x0000002025207220 */ /* 0x040fe20000410000 */
[----:B------:R-:W-:Y:S01]  /*7ec0*/  FFMA.FTZ R3, R37, R27, -R4 ;  /* 0x0000001b25037223 */ /* 0x000fe20000010804 */
[----:B------:R-:W-:Y:S01]  /*7ed0*/  SHF.L.U32 R33, R11, 0x10, RZ ;  /* 0x000000100b217819 */ /* 0x000fe200000006ff */
[----:B------:R-:W-:Y:S01]  /*7ee0*/  FMUL.FTZ R37, R20, R10 ;  /* 0x0000000a14257220 */ /* 0x000fe20000410000 */
[----:B------:R-:W-:-:S02]  /*7ef0*/  IMAD.U32 R12, R0, 0x10000, RZ ;  /* 0x00010000000c7824 */ /* 0x000fc400078e00ff */
[C---:B------:R-:W-:Y:S01]  /*7f00*/  FMUL.FTZ R39, R8.reuse, R10 ;  /* 0x0000000a08277220 */ /* 0x040fe20000410000 */
[----:B------:R-:W-:Y:S02]  /*7f10*/  IMAD.U32 R31, R9, 0x10000, RZ ;  /* 0x00010000091f7824 */ /* 0x000fe400078e00ff */
[----:B------:R-:W-:Y:S01]  /*7f20*/  FFMA.FTZ R10, R41, R27, R32 ;  /* 0x0000001b290a7223 */ /* 0x000fe20000010020 */
[----:B------:R-:W-:Y:S01]  /*7f30*/  LOP3.LUT R9, R9, 0xffff0000, RZ, 0xc0, !PT ;  /* 0xffff000009097812 */ /* 0x000fe200078ec0ff */
[----:B------:R-:W-:Y:S01]  /*7f40*/  FFMA.FTZ R8, R8, R6, -R37 ;  /* 0x0000000608087223 */ /* 0x000fe20000010825 */
[----:B------:R-:W-:Y:S01]  /*7f50*/  LOP3.LUT R11, R11, 0xffff0000, RZ, 0xc0, !PT ;  /* 0xffff00000b0b7812 */ /* 0x000fe200078ec0ff */
[----:B------:R-:W-:Y:S01]  /*7f60*/  IMAD.U32 R28, R7, 0x10000, RZ ;  /* 0x00010000071c7824 */ /* 0x000fe200078e00ff */
[----:B------:R-:W-:Y:S01]  /*7f70*/  LOP3.LUT R41, R15, 0xffff0000, RZ, 0xc0, !PT ;  /* 0xffff00000f297812 */ /* 0x000fe200078ec0ff */
[----:B------:R-:W-:Y:S02]  /*7f80*/  IMAD.U32 R4, R24, 0x10000, RZ ;  /* 0x0001000018047824 */ /* 0x000fe400078e00ff */
[----:B------:R-:W-:Y:S01]  /*7f90*/  FMUL.FTZ R27, R12, R33 ;  /* 0x000000210c1b7220 */ /* 0x000fe20000410000 */
[----:B------:R-:W-:-:S02]  /*7fa0*/  LOP3.LUT R15, R14, 0xffff0000, RZ, 0xc0, !PT ;  /* 0xffff00000e0f7812 */ /* 0x000fc400078ec0ff */
[----:B------:R-:W-:Y:S01]  /*7fb0*/  LOP3.LUT R37, R24, 0xffff0000, RZ, 0xc0, !PT ;  /* 0xffff000018257812 */ /* 0x000fe200078ec0ff */
[----:B------:R-:W-:Y:S01]  /*7fc0*/  FFMA.FTZ R39, R20, R6, R39 ;  /* 0x0000000614277223 */ /* 0x000fe20000010027 */
[C---:B------:R-:W-:Y:S01]  /*7fd0*/  SHF.L.U32 R26, R5.reuse, 0x10, RZ ;  /* 0x00000010051a7819 */ /* 0x040fe200000006ff */
[----:B------:R-:W-:Y:S01]  /*7fe0*/  FMUL.FTZ R35, R40, R31 ;  /* 0x0000001f28237220 */ /* 0x000fe20000410000 */
[----:B------:R-:W-:Y:S01]  /*7ff0*/  LOP3.LUT R5, R5, 0xffff0000, RZ, 0xc0, !PT ;  /* 0xffff000005057812 */ /* 0x000fe200078ec0ff */
[C---:B------:R-:W-:Y:S01]  /*8000*/  FMUL.FTZ R33, R4.reuse, R33 ;  /* 0x0000002104217220 */ /* 0x040fe20000410000 */
[----:B------:R-:W-:Y:S01]  /*8010*/  LOP3.LUT R7, R7, 0xffff0000, RZ, 0xc0, !PT ;  /* 0xffff000007077812 */ /* 0x000fe200078ec0ff */
[----:B------:R-:W-:Y:S01]  /*8020*/  FFMA.FTZ R27, R4, R28, -R27 ;  /* 0x0000001c041b7223 */ /* 0x000fe2000001081b */
[----:B------:R-:W-:Y:S01]  /*8030*/  FMUL.FTZ R0, R41, R9 ;  /* 0x0000000929007220 */ /* 0x000fe20000410000 */
[----:B------:R-:W-:Y:S01]  /*8040*/  FMUL.FTZ R6, R43, R11 ;  /* 0x0000000b2b067220 */ /* 0x000fe20000410000 */
[C---:B------:R-:W-:Y:S01]  /*8050*/  FMUL.FTZ R31, R36.reuse, R31 ;  /* 0x0000001f241f7220 */ /* 0x040fe20000410000 */
[----:B------:R-:W-:Y:S01]  /*8060*/  FMUL.FTZ R4, R15, R9 ;  /* 0x000000090f047220 */ /* 0x000fe20000410000 */
[----:B------:R-:W-:Y:S01]  /*8070*/  FMUL.FTZ R20, R37, R11 ;  /* 0x0000000b25147220 */ /* 0x000fe20000410000 */
[----:B------:R-:W-:Y:S01]  /*8080*/  FFMA.FTZ R35, R36, R26, -R35 ;  /* 0x0000001a24237223 */ /* 0x000fe20000010823 */
[----:B------:R-:W-:Y:S01]  /*8090*/  FFMA.FTZ R33, R12, R28, R33 ;  /* 0x0000001c0c217223 */ /* 0x000fe20000010021 */
        /* <DEDUP_REMOVED lines=13> */
[----:B------:R3:W-:Y:S04]  /*8170*/  STS.128 [R42+0xc400], R4 ;  /* 0x00c400042a007388 */ /* 0x0007e80000000c00 */
[----:B------:R3:W-:Y:S02]  /*8180*/  STS.128 [R13+0xc400], R8 ;  /* 0x00c400080d007388 */ /* 0x0007e40000000c00 */
.L_x_13126:
[----:B------:R-:W-:Y:S05]  /*8190*/  BSYNC B0 ;  /* 0x0000000000007941 */ /* 0x000fea0003800000 */
.L_x_13115:
        /* <DEDUP_REMOVED lines=8> */
.L_x_13112:
[----:B--2---:R-:W2:Y:S02]  /*8220*/  LDL R0, [R1+0x14] ;  /* 0x0000140001007983 */ /* 0x004ea40000100800 */
[----:B--2---:R-:W-:-:S13]  /*8230*/  ISETP.NE.AND P0, PT, R0, 0x3, PT ;  /* 0x000000030000780c */ /* 0x004fda0003f05270 */
[----:B------:R-:W-:Y:S05]  /*8240*/  @!P0 BRA `(.L_x_13136) ;  /* 0x0000000000048947 */ /* 0x000fea0003800000 */
[----:B------:R-:W-:Y:S01]  /*8250*/  BPT.TRAP 0x1 ;  /* 0x000000040000795c */ /* 0x000fe20000300000 */
.L_x_13136:
[----:B-1----:R-:W3:Y:S01]  /*8260*/  LDL R3, [R1+0x30] ;  /* 0x0000300001037983 */ /* 0x002ee20000100800 */
[----:B------:R-:W-:Y:S01]  /*8270*/  IMAD R0, R152, 0x8, R2 ;  /* 0x0000000898007824 */ /* 0x000fe200078e0202 */
[----:B---3--:R-:W-:-:S04]  /*8280*/  SHF.L.U32 R5, R3, 0x1f, RZ ;  /* 0x0000001f03057819 */ /* 0x008fc800000006ff */
[----:B------:R1:W2:Y:S01]  /*8290*/  SYNCS.PHASECHK.TRANS64.TRYWAIT P1, [R0+URZ+0x30830], R5 ;  /* 0x03083005000075a7 */ /* 0x0002a2000802017f */
[----:B------:R-:W-:Y:S05]  /*82a0*/  @!P0 BRA `(.L_x_13137) ;  /* 0x0000000000048947 */ /* 0x000fea0003800000 */
[----:B------:R-:W-:Y:S01]  /*82b0*/  BPT.TRAP 0x1 ;  /* 0x000000040000795c */ /* 0x000fe20000300000 */
.L_x_13137:
[----:B------:R-:W-:Y:S01]  /*82c0*/  IADD3 R3, R2, 0x12400, RZ ;  /* 0x0001240002037810 */ /* 0x000fe20007ffe0ff */
[----:B------:R-:W-:-:S03]  /*82d0*/  IMAD R4, R29, 0x2000, R2 ;  /* 0x000020001d047824 */ /* 0x000fc600078e0202 */
[----:B------:R-:W-:Y:S02]  /*82e0*/  SHF.R.U32.HI R3, RZ, 0x4, R3 ;  /* 0x00000004ff037819 */ /* 0x000fe40000011603 */
[----:B------:R3:W-:Y:S02]  /*82f0*/  STL [R1+0x74], R4 ;  /* 0x0000740401007387 */ /* 0x0007e40000100800 */
[----:B------:R-:W-:-:S04]  /*8300*/  LOP3.LUT R3, R3, 0x3fff, RZ, 0xc0, !PT ;  /* 0x00003fff03037812 */ /* 0x000fc800078ec0ff */
[----:B------:R-:W-:Y:S01]  /*8310*/  LOP3.LUT R3, R3, 0x10000, RZ, 0xfc, !PT ;  /* 0x0001000003037812 */ /* 0x000fe200078efcff */
[----:B---3--:R-:W-:-:S04]  /*8320*/  VIADD R4, R4, 0xc400 ;  /* 0x0000c40004047836 */ /* 0x008fc80000000000 */
[----:B------:R3:W-:Y:S01]  /*8330*/  STL [R1+0x7c], R3 ;  /* 0x00007c0301007387 */ /* 0x0007e20000100800 */
[----:B------:R-:W-:-:S04]  /*8340*/  SHF.R.U32.HI R4, RZ, 0x4, R4 ;  /* 0x00000004ff047819 */ /* 0x000fc80000011604 */
[----:B------:R-:W-:Y:S01]  /*8350*/  LOP3.LUT R4, R4, 0x3fff, RZ, 0xc0, !PT ;  /* 0x00003fff04047812 */ /* 0x000fe200078ec0ff */
[----:B--2---:R-:W-:Y:S06]  /*8360*/  @P1 BRA `(.L_x_13138) ;  /* 0x0000000000081947 */ /* 0x004fec0003800000 */
[----:B------:R-:W2:Y:S02]  /*8370*/  SYNCS.PHASECHK.TRANS64.TRYWAIT P1, [R0+URZ+0x30830], R5 ;  /* 0x03083005000075a7 */ /* 0x000ea4000802017f */
[----:B--2---:R-:W-:Y:S05]  /*8380*/  @!P1 BRA `(.L_x_13139) ;  /* 0x0000010400a49947 */ /* 0x004fea0003800000 */
.L_x_13138:
[----:B---3--:R-:W3:Y:S01]  /*8390*/  LDL R3, [R1+0x7c] ;  /* 0x00007c0001037983 */ /* 0x008ee20000100800 */
[----:B------:R-:W-:Y:S01]  /*83a0*/  LOP3.LUT R8, R4, 0x10000, RZ, 0xfc, !PT ;  /* 0x0001000004087812 */ /* 0x000fe200078efcff */
[----:B-12---:R-:W-:Y:S01]  /*83b0*/  IMAD.MOV.U32 R5, RZ, RZ, 0x40000040 ;  /* 0x40000040ff057424 */ /* 0x006fe200078e00ff */
[----:B------:R-:W-:Y:S05]  /*83c0*/  WARPSYNC.ALL ;  /* 0x0000000000007948 */ /* 0x000fea0003800000 */
[----:B------:R-:W-:Y:S01]  /*83d0*/  IMAD.MOV.U32 R9, RZ, RZ, 0x40000040 ;  /* 0x40000040ff097424 */ /* 0x000fe200078e00ff */
[----:B------:R-:W-:Y:S01]  /*83e0*/  R2UR UR7, R5 ;  /* 0x00000000050772ca */ /* 0x000fe200000e0000 */
[----:B0----5:R-:W-:Y:S01]  /*83f0*/  WARPGROUP.ARRIVE ;  /* 0x00000000000079c5 */ /* 0x021fe20000000000 */
[C---:B------:R-:W-:Y:S01]  /*8400*/  R2UR UR4, R8.reuse ;  /* 0x00000000080472ca */ /* 0x040fe200000e0000 */
[----:B------:R-:W-:Y:S01]  /*8410*/  IMAD.MOV.U32 R7, RZ, RZ, 0x40000040 ;  /* 0x40000040ff077424 */ /* 0x000fe200078e00ff */
[----:B------:R-:W-:Y:S01]  /*8420*/  R2UR UR5, R9 ;  /* 0x00000000090572ca */ /* 0x000fe200000e0000 */
[C---:B------:R-:W-:Y:S01]  /*8430*/  VIADD R12, R8.reuse, 0x2 ;  /* 0x00000002080c7836 */ /* 0x040fe20000000000 */
[----:B------:R-:W-:Y:S01]  /*8440*/  MOV R13, 0x40000040 ;  /* 0x40000040000d7802 */ /* 0x000fe20000000f00 */
[----:B------:R-:W-:Y:S01]  /*8450*/  VIADD R10, R8, 0x4 ;  /* 0x00000004080a7836 */ /* 0x000fe20000000000 */
[----:B------:R-:W-:Y:S01]  /*8460*/  STL.64 [R1+0x50], R8 ;  /* 0x0000500801007387 */ /* 0x000fe20000100a00 */
[----:B------:R-:W-:-:S02]  /*8470*/  IMAD.MOV.U32 R11, RZ, RZ, 0x40000040 ;  /* 0x40000040ff0b7424 */ /* 0x000fc400078e00ff */
[----:B------:R-:W-:Y:S01]  /*8480*/  IMAD.MOV.U32 R5, RZ, RZ, 0x40000040 ;  /* 0x40000040ff057424 */ /* 0x000fe200078e00ff */
[----:B------:R0:W-:Y:S04]  /*8490*/  STL.64 [R1+0x68], R12 ;  /* 0x0000680c01007387 */ /* 0x0001e80000100a00 */
[----:B------:R-:W-:Y:S01]  /*84a0*/  STL.64 [R1+0x60], R10 ;  /* 0x0000600a01007387 */ /* 0x000fe20000100a00 */
[----:B---3--:R-:W-:-:S04]  /*84b0*/  IMAD R4, R152, 0x600, R3 ;  /* 0x0000060098047824 */ /* 0x008fc800078e0203 */
[C---:B------:R-:W-:Y:S01]  /*84c0*/  VIADD R6, R4.reuse, 0x2 ;  /* 0x0000000204067836 */ /* 0x040fe20000000000 */
[----:B------:R-:W-:-:S13]  /*84d0*/  R2UR UR6, R4 ;  /* 0x00000000040672ca */ /* 0x000fda00000e0000 */
[----:B------:R-:W-:Y:S01]  /*84e0*/  HGMMA.64x192x16.F32.BF16 R24, gdesc[UR4], RZ, !UPT, gsb0 ;  /* 0x02e00000041879f0 */ /* 0x000fe2000c0018ff */
[----:B------:R-:W-:Y:S01]  /*84f0*/  R2UR UR6, R6 ;  /* 0x00000000060672ca */ /* 0x000fe200000e0000 */
[----:B------:R-:W-:Y:S01]  /*8500*/  VIADD R6, R4, 0x4 ;  /* 0x0000000404067836 */ /* 0x000fe20000000000 */
[----:B------:R-:W-:Y:S01]  /*8510*/  R2UR UR7, R7 ;  /* 0x00000000070772ca */ /* 0x000fe200000e0000 */
[----:B------:R-:W-:Y:S01]  /*8520*/  IMAD.MOV.U32 R7, RZ, RZ, 0x40000040 ;  /* 0x40000040ff077424 */ /* 0x000fe200078e00ff */
[----:B------:R-:W-:Y:S01]  /*8530*/  R2UR UR4, R12 ;  /* 0x000000000c0472ca */ /* 0x000fe200000e0000 */
[----:B------:R-:W-:Y:S01]  /*8540*/  VIADD R4, R4, 0x6 ;  /* 0x0000000604047836 */ /* 0x000fe20000000000 */
[----:B------:R-:W-:Y:S01]  /*8550*/  R2UR UR5, R13 ;  /* 0x000000000d0572ca */ /* 0x000fe200000e0000 */
[----:B------:R-:W-:Y:S02]  /*8560*/  WARPGROUP.DEPBAR.LE gsb0, 0x0 ;  /* 0x00008000000079c5 */ /* 0x000fe40000010000 */
[----:B------:R-:W-:-:S10]  /*8570*/  WARPGROUP.ARRIVE ;  /* 0x00000000000079c5 */ /* 0x000fd40000000000 */
[----:B------:R-:W-:Y:S01]  /*8580*/  HGMMA.64x192x16.F32.BF16 R24, gdesc[UR4], R24, gsb0 ;  /* 0x02e00000041879f0 */ /* 0x000fe20008001818 */
[----:B------:R-:W-:Y:S01]  /*8590*/  R2UR UR6, R6 ;  /* 0x00000000060672ca */ /* 0x000fe200000e0000 */
[----:B------:R-:W-:Y:S01]  /*85a0*/  VIADD R6, R8, 0x6 ;  /* 0x0000000608067836 */ /* 0x000fe20000000000 */
[----:B------:R-:W-:Y:S02]  /*85b0*/  R2UR UR7, R7 ;  /* 0x00000000070772ca */ /* 0x000fe400000e0000 */
[----:B------:R-:W-:Y:S02]  /*85c0*/  R2UR UR4, R10 ;  /* 0x000000000a0472ca */ /* 0x000fe400000e0000 */
[----:B------:R-:W-:Y:S02]  /*85d0*/  R2UR UR5, R11 ;  /* 0x000000000b0572ca */ /* 0x000fe400000e0000 */
[----:B------:R-:W-:-:S05]  /*85e0*/  MOV R7, 0x40000040 ;  /* 0x4000004000077802 */ /* 0x000fca0000000f00 */
[----:B------:R1:W-:Y:S01]  /*85f0*/  STL.64 [R1+0x58], R6 ;  /* 0x0000580601007387 */ /* 0x0003e20000100a00 */
[----:B------:R-:W-:Y:S02]  /*8600*/  WARPGROUP.DEPBAR.LE gsb0, 0x0 ;  /* 0x00008000000079c5 */ /* 0x000fe40000010000 */
[----:B------:R-:W-:-:S06]  /*8610*/  WARPGROUP.ARRIVE ;  /* 0x00000000000079c5 */ /* 0x000fcc0000000000 */
[----:B------:R-:W-:Y:S01]  /*8620*/  HGMMA.64x192x16.F32.BF16 R24, gdesc[UR4], R24, gsb0 ;  /* 0x02e00000041879f0 */ /* 0x000fe20008001818 */
[----:B------:R-:W-:Y:S02]  /*8630*/  R2UR UR7, R5 ;  /* 0x00000000050772ca */ /* 0x000fe400000e0000 */
[----:B------:R-:W2:Y:S01]  /*8640*/  LDL R5, [R1+0xa8] ;  /* 0x0000a80001057983 */ /* 0x000ea20000100800 */
[----:B------:R-:W-:Y:S02]  /*8650*/  R2UR UR6, R4 ;  /* 0x00000000040672ca */ /* 0x000fe400000e0000 */
[----:B------:R-:W-:Y:S02]  /*8660*/  R2UR UR4, R6 ;  /* 0x00000000060472ca */ /* 0x000fe400000e0000 */
[----:B------:R-:W-:Y:S01]  /*8670*/  R2UR UR5, R7 ;  /* 0x00000000070572ca */ /* 0x000fe200000e0000 */
[----:B------:R-:W-:Y:S02]  /*8680*/  WARPGROUP.DEPBAR.LE gsb0, 0x0 ;  /* 0x00008000000079c5 */ /* 0x000fe40000010000 */
[----:B------:R-:W-:-:S10]  /*8690*/  WARPGROUP.ARRIVE ;  /* 0x00000000000079c5 */ /* 0x000fd40000000000 */
[----:B------:R-:W-:Y:S01]  /*86a0*/  HGMMA.64x192x16.F32.BF16 R24, gdesc[UR4], R24, gsb0 ;  /* 0x02e00000041879f0 */ /* 0x000fe20008001818 */
[----:B------:R-:W-:Y:S01]  /*86b0*/  ULDC UR4, c[0x0][0x9d8] ;  /* 0x0002760000047ab9 */ /* 0x000fe20000000800 */
[----:B------:R-:W-:Y:S01]  /*86c0*/  ULDC UR5, c[0x0][0x988] ;  /* 0x0002620000057ab9 */ /* 0x000fe20000000800 */
[----:B------:R-:W-:Y:S02]  /*86d0*/  WARPGROUP.DEPBAR.LE gsb0, 0x0 ;  /* 0x00008000000079c5 */ /* 0x000fe40000010000 */
[----:B------:R-:W-:Y:S01]  /*86e0*/  FMUL.FTZ R126, R24, UR4 ;  /* 0x00000004187e7c20 */ /* 0x000fe20008410000 */
[----:B0-----:R-:W-:Y:S01]  /*86f0*/  FMUL.FTZ R12, R26, UR4 ;  /* 0x000000041a0c7c20 */ /* 0x001fe20008410000 */
[----:B------:R-:W-:Y:S01]  /*8700*/  FMUL.FTZ R122, R29, UR4 ;  /* 0x000000041d7a7c20 */ /* 0x000fe20008410000 */
[----:B------:R-:W-:Y:S01]  /*8710*/  FMUL.FTZ R15, R31, UR4 ;  /* 0x000000041f0f7c20 */ /* 0x000fe20008410000 */
[----:B------:R-:W-:Y:S01]  /*8720*/  FMUL.FTZ R124, R25, UR4 ;  /* 0x00000004197c7c20 */ /* 0x000fe20008410000 */
[----:B------:R-:W-:Y:S01]  /*8730*/  FMUL.FTZ R120, R33, UR4 ;  /* 0x0000000421787c20 */ /* 0x000fe20008410000 */
[----:B------:R-:W-:Y:S01]  /*8740*/  FMUL.FTZ R25, R35, UR4 ;  /* 0x0000000423197c20 */ /* 0x000fe20008410000 */
[----:B------:R-:W-:Y:S01]  /*8750*/  MUFU.TANH R126, R126 ;  /* 0x0000007e007e7308 */ /* 0x000fe20000002400 */
[----:B------:R-:W-:Y:S01]  /*8760*/  FMUL.FTZ R4, R40, UR4 ;  /* 0x0000000428047c20 */ /* 0x000fe20008410000 */
[----:B-1----:R-:W-:Y:S01]  /*8770*/  FMUL.FTZ R7, R48, UR4 ;  /* 0x0000000430077c20 */ /* 0x002fe20008410000 */
[----:B------:R-:W-:Y:S01]  /*8780*/  FMUL.FTZ R125, R28, UR4 ;  /* 0x000000041c7d7c20 */ /* 0x000fe20008410000 */
[----:B------:R-:W-:Y:S01]  /*8790*/  FMUL.FTZ R48, R51, UR4 ;  /* 0x0000000433307c20 */ /* 0x000fe20008410000 */
[----:B------:R-:W-:-:S03]  /*87a0*/  FMUL.FTZ R51, R55, UR4 ;  /* 0x0000000437337c20 */ /* 0x000fc60008410000 */
[----:B------:R-:W0:Y:S01]  /*87b0*/  MUFU.TANH R12, R12 ;  /* 0x0000000c000c7308 */ /* 0x000e220000002400 */
[----:B------:R-:W-:Y:S01]  /*87c0*/  FMUL.FTZ R55, R66, UR4 ;  /* 0x0000000442377c20 */ /* 0x000fe20008410000 */
[----:B------:R-:W-:Y:S01]  /*87d0*/  FMUL.FTZ R3, R44, UR4 ;  /* 0x000000042c037c20 */ /* 0x000fe20008410000 */
[----:B--2---:R-:W-:-:S05]  /*87e0*/  IMAD.IADD R66, R5, 0x1, R127 ;  /* 0x0000000105427824 */ /* 0x004fca00078e027f */
[----:B------:R-:W-:Y:S01]  /*87f0*/  MUFU.TANH R122, R122 ;  /* 0x0000007a007a7308 */ /* 0x000fe20000002400 */
[----:B------:R-:W-:-:S07]  /*8800*/  IMAD R5, R155, -0xc0, R66 ;  /* 0xffffff409b057824 */ /* 0x000fce00078e0242 */
[----:B------:R-:W1:Y:S01]  /*8810*/  MUFU.TANH R15, R15 ;  /* 0x0000000f000f7308 */ /* 0x000e620000002400 */
[----:B------:R-:W-:-:S07]  /*8820*/  FMUL.FTZ R123, R32, UR4 ;  /* 0x00000004207b7c20 */ /* 0x000fce0008410000 */
[----:B------:R-:W2:Y:S01]  /*8830*/  MUFU.TANH R124, R124 ;  /* 0x0000007c007c7308 */ /* 0x000ea20000002400 */
[----:B------:R-:W-:-:S07]  /*8840*/  FMUL.FTZ R13, R27, UR4 ;  /* 0x000000041b0d7c20 */ /* 0x000fce0008410000 */
[----:B------:R-:W-:Y:S08]  /*8850*/  MUFU.TANH R120, R120 ;  /* 0x0000007800787308 */ /* 0x000ff00000002400 */
[----:B------:R-:W3:Y:S01]  /*8860*/  MUFU.TANH R25, R25 ;  /* 0x0000001900197308 */ /* 0x000ee20000002400 */
[----:B------:R-:W-:-:S07]  /*8870*/  ISETP.GT.AND P3, PT, R5, RZ, PT ;  /* 0x000000ff0500720c */ /* 0x000fce0003f64270 */
[----:B------:R-:W4:Y:S01]  /*8880*/  MUFU.TANH R4, R4 ;  /* 0x0000000400047308 */ /* 0x000f220000002400 */
[----:B------:R-:W-:-:S07]  /*8890*/  ISETP.GT.AND P1, PT, R5, 0x9, PT ;  /* 0x000000090500780c */ /* 0x000fce0003f24270 */
[----:B------:R-:W4:Y:S01]  /*88a0*/  MUFU.TANH R125, R125 ;  /* 0x0000007d007d7308 */ /* 0x000f220000002400 */
[----:B------:R-:W-:Y:S01]  /*88b0*/  FMUL.FTZ R14, R30, UR4 ;  /* 0x000000041e0e7c20 */ /* 0x000fe20008410000 */
[----:B------:R-:W-:-:S06]  /*88c0*/  ISETP.GT.AND P4, PT, R5, 0x1, PT ;  /* 0x000000010500780c */ /* 0x000fcc0003f84270 */
[----:B------:R-:W4:Y:S01]  /*88d0*/  MUFU.TANH R3, R3 ;  /* 0x0000000300037308 */ /* 0x000f220000002400 */
[----:B------:R-:W-:Y:S01]  /*88e0*/  FMUL.FTZ R121, R36, UR4 ;  /* 0x0000000424797c20 */ /* 0x000fe20008410000 */
[----:B0-----:R-:W-:Y:S02]  /*88f0*/  FSEL R12, R12, -INF , P3 ;  /* 0xff8000000c0c7808 */ /* 0x001fe40001800000 */
[----:B------:R-:W-:-:S04]  /*8900*/  FSEL R126, R126, -INF , P3 ;  /* 0xff8000007e7e7808 */ /* 0x000fc80001800000 */
[----:B------:R-:W0:Y:S01]  /*8910*/  MUFU.TANH R123, R123 ;  /* 0x0000007b007b7308 */ /* 0x000e220000002400 */
[----:B------:R-:W-:Y:S02]  /*8920*/  ISETP.GT.AND P3, PT, R5, 0x11, PT ;  /* 0x000000110500780c */ /* 0x000fe40003f64270 */
[----:B-1----:R-:W-:Y:S02]  /*8930*/  FSEL R15, R15, -INF , P1 ;  /* 0xff8000000f0f7808 */ /* 0x002fe40000800000 */
[----:B------:R-:W-:Y:S02]  /*8940*/  FSEL R122, R122, -INF , P1 ;  /* 0xff8000007a7a7808 */ /* 0x000fe40000800000 */
[C---:B------:R-:W-:Y:S01]  /*8950*/  ISETP.GT.AND P1, PT, R5.reuse, 0x20, PT ;  /* 0x000000200500780c */ /* 0x040fe20003f24270 */
[----:B------:R-:W1:Y:S01]  /*8960*/  MUFU.TANH R13, R13 ;  /* 0x0000000d000d7308 */ /* 0x000e620000002400 */
[----:B------:R-:W-:Y:S01]  /*8970*/  ISETP.GT.AND P5, PT, R5, 0x8, PT ;  /* 0x000000080500780c */ /* 0x000fe20003fa4270 */
[----:B------:R-:W-:Y:S01]  /*8980*/  FMUL.FTZ R6, R37, UR4 ;  /* 0x0000000425067c20 */ /* 0x000fe20008410000 */
[----:B--2---:R-:W-:Y:S01]  /*8990*/  FSEL R124, R124, -INF , P4 ;  /* 0xff8000007c7c7808 */ /* 0x004fe20002000000 */
[----:B------:R-:W-:Y:S01]  /*89a0*/  FMUL.FTZ R35, R93, UR4 ;  /* 0x000000045d237c20 */ /* 0x000fe20008410000 */
[----:B---3--:R-:W-:Y:S01]  /*89b0*/  FSEL R25, R25, -INF , P3 ;  /* 0xff80000019197808 */ /* 0x008fe20001800000 */
[----:B------:R-:W-:Y:S01]  /*89c0*/  FMUL.FTZ R30, R46, UR4 ;  /* 0x000000042e1e7c20 */ /* 0x000fe20008410000 */
[----:B------:R-:W-:Y:S01]  /*89d0*/  FSEL R120, R120, -INF , P3 ;  /* 0xff80000078787808 */ /* 0x000fe20001800000 */
[----:B------:R-:W2:Y:S01]  /*89e0*/  MUFU.TANH R14, R14 ;  /* 0x0000000e000e7308 */ /* 0x000ea20000002400 */
[----:B------:R-:W-:Y:S01]  /*89f0*/  ISETP.GT.AND P3, PT, R5, 0x28, PT ;  /* 0x000000280500780c */ /* 0x000fe20003f64270 */
[----:B------:R-:W-:Y:S01]  /*8a00*/  FMUL.FTZ R24, R34, UR4 ;  /* 0x0000000422187c20 */ /* 0x000fe20008410000 */
[----:B----4-:R-:W-:Y:S01]  /*8a10*/  FSEL R93, R4, -INF , P1 ;  /* 0xff800000045d7808 */ /* 0x010fe20000800000 */
[----:B------:R-:W-:Y:S01]  /*8a20*/  FMUL.FTZ R46, R68, UR4 ;  /* 0x00000004442e7c20 */ /* 0x000fe20008410000 */
[----:B------:R-:W-:Y:S01]  /*8a30*/  FSEL R125, R125, -INF , P5 ;  /* 0xff8000007d7d7808 */ /* 0x000fe20002800000 */
[----:B------:R-:W-:Y:S01]  /*8a40*/  FMUL.FTZ R68, R79, UR4 ;  /* 0x000000044f447c20 */ /* 0x000fe20008410000 */
[----:B------:R-:W-:Y:S01]  /*8a50*/  FMNMX.FTZ R4, R126, R124, !PT ;  /* 0x0000007c7e047209 */ /* 0x000fe20007810000 */
[----:B------:R-:W3:Y:S01]  /*8a60*/  MUFU.TANH R121, R121 ;  /* 0x0000007900797308 */ /* 0x000ee20000002400 */
[----:B------:R-:W-:Y:S01]  /*8a70*/  FMUL.FTZ R79, R91, UR4 ;  /* 0x000000045b4f7c20 */ /* 0x000fe20008410000 */
[----:B------:R-:W-:Y:S01]  /*8a80*/  FSEL R91, R3, -INF , P3 ;  /* 0xff800000035b7808 */ /* 0x000fe20001800000 */
[----:B------:R-:W-:Y:S01]  /*8a90*/  FMUL.FTZ R8, R41, UR4 ;  /* 0x0000000429087c20 */ /* 0x000fe20008410000 */
[----:B------:R-:W-:-:S02]  /*8aa0*/  ISETP.GT.AND P2, PT, R5, 0x10, PT ;  /* 0x000000100500780c */ /* 0x000fc40003f44270 */
[----:B------:R-:W-:Y:S02]  /*8ab0*/  FMNMX.FTZ R3, R125, R4, !PT ;  /* 0x000000047d037209 */ /* 0x000fe40007810000 */
[----:B------:R-:W4:Y:S01]  /*8ac0*/  MUFU.TANH R6, R6 ;  /* 0x0000000600067308 */ /* 0x000f220000002400 */
[----:B------:R-:W-:Y:S01]  /*8ad0*/  FMUL.FTZ R26, R38, UR4 ;  /* 0x00000004261a7c20 */ /* 0x000fe20008410000 */
[----:B0-----:R-:W-:Y:S02]  /*8ae0*/  FSEL R123, R123, -INF , P2 ;  /* 0xff8000007b7b7808 */ /* 0x001fe40001000000 */
[----:B------:R-:W-:-:S04]  /*8af0*/  FMNMX.FTZ R4, R122, R3, !PT ;  /* 0x000000037a047209 */ /* 0x000fc80007810000 */
[----:B------:R-:W0:Y:S01]  /*8b00*/  MUFU.TANH R24, R24 ;  /* 0x0000001800187308 */ /* 0x000e220000002400 */
[----:B-1----:R-:W-:Y:S01]  /*8b10*/  FSEL R13, R13, -INF , P4 ;  /* 0xff8000000d0d7808 */ /* 0x002fe20002000000 */
[----:B------:R-:W-:Y:S01]  /*8b20*/  FMUL.FTZ R27, R39, UR4 ;  /* 0x00000004271b7c20 */ /* 0x000fe20008410000 */
[----:B------:R-:W-:Y:S01]  /*8b30*/  ISETP.GT.AND P4, PT, R5, 0x18, PT ;  /* 0x000000180500780c */ /* 0x000fe20003f84270 */
[----:B------:R-:W-:Y:S01]  /*8b40*/  FMUL.FTZ R10, R45, UR4 ;  /* 0x000000042d0a7c20 */ /* 0x000fe20008410000 */
[----:B------:R-:W-:-:S03]  /*8b50*/  FMNMX.FTZ R3, R123, R4, !PT ;  /* 0x000000047b037209 */ /* 0x000fc60007810000 */
[----:B------:R-:W1:Y:S01]  /*8b60*/  MUFU.TANH R8, R8 ;  /* 0x0000000800087308 */ /* 0x000e620000002400 */
[----:B--2---:R-:W-:Y:S01]  /*8b70*/  FSEL R14, R14, -INF , P5 ;  /* 0xff8000000e0e7808 */ /* 0x004fe20002800000 */
[----:B------:R-:W-:Y:S01]  /*8b80*/  FMUL.FTZ R28, R42, UR4 ;  /* 0x000000042a1c7c20 */ /* 0x000fe20008410000 */
[----:B------:R-:W-:Y:S02]  /*8b90*/  ISETP.GT.AND P5, PT, R5, 0x19, PT ;  /* 0x000000190500780c */ /* 0x000fe40003fa4270 */
[----:B---3--:R-:W-:-:S03]  /*8ba0*/  FSEL R121, R121, -INF , P4 ;  /* 0xff80000079797808 */ /* 0x008fc60002000000 */
[----:B------:R-:W2:Y:S01]  /*8bb0*/  MUFU.TANH R26, R26 ;  /* 0x0000001a001a7308 */ /* 0x000ea20000002400 */
[----:B------:R-:W-:Y:S01]  /*8bc0*/  FMNMX.FTZ R4, R120, R3, !PT ;  /* 0x0000000378047209 */ /* 0x000fe20007810000 */
[----:B------:R-:W-:Y:S01]  /*8bd0*/  FMUL.FTZ R33, R92, UR4 ;  /* 0x000000045c217c20 */ /* 0x000fe20008410000 */
[----:B------:R-:W-:Y:S01]  /*8be0*/  FMUL.FTZ R29, R43, UR4 ;  /* 0x000000042b1d7c20 */ /* 0x000fe20008410000 */
[----:B----4-:R-:W-:Y:S01]  /*8bf0*/  FSEL R92, R6, -INF , P5 ;  /* 0xff800000065c7808 */ /* 0x010fe20002800000 */
[----:B------:R-:W-:Y:S01]  /*8c00*/  FMUL.FTZ R32, R49, UR4 ;  /* 0x0000000431207c20 */ /* 0x000fe20008410000 */
[----:B------:R-:W-:Y:S02]  /*8c10*/  FMNMX.FTZ R3, R121, R4, !PT ;  /* 0x0000000479037209 */ /* 0x000fe40007810000 */
[----:B------:R-:W3:Y:S01]  /*8c20*/  MUFU.TANH R27, R27 ;  /* 0x0000001b001b7308 */ /* 0x000ee20000002400 */
[----:B0-----:R-:W-:Y:S01]  /*8c30*/  FSEL R24, R24, -INF , P2 ;  /* 0xff80000018187808 */ /* 0x001fe20001000000 */
[----:B------:R-:W-:Y:S01]  /*8c40*/  FMUL.FTZ R9, R52, UR4 ;  /* 0x0000000434097c20 */ /* 0x000fe20008410000 */
[----:B------:R-:W-:-:S05]  /*8c50*/  ISETP.GT.AND P2, PT, R5, 0x21, PT ;  /* 0x000000210500780c */ /* 0x000fca0003f44270 */
[----:B------:R-:W0:Y:S01]  /*8c60*/  MUFU.TANH R10, R10 ;  /* 0x0000000a000a7308 */ /* 0x000e220000002400 */
[----:B------:R-:W-:Y:S01]  /*8c70*/  FMNMX.FTZ R4, R92, R3, !PT ;  /* 0x000000035c047209 */ /* 0x000fe20007810000 */
[----:B------:R-:W-:Y:S01]  /*8c80*/  FMUL.FTZ R52, R58, UR4 ;  /* 0x000000043a347c20 */ /* 0x000fe20008410000 */
[----:B------:R-:W-:-:S05]  /*8c90*/  FMUL.FTZ R58, R67, UR4 ;  /* 0x00000004433a7c20 */ /* 0x000fca0008410000 */
[----:B------:R-:W4:Y:S01]  /*8ca0*/  MUFU.TANH R28, R28 ;  /* 0x0000001c001c7308 */ /* 0x000f220000002400 */
[----:B------:R-:W-:Y:S01]  /*8cb0*/  FMUL.FTZ R67, R82, UR4 ;  /* 0x0000000452437c20 */ /* 0x000fe20008410000 */
[----:B------:R-:W-:Y:S01]  /*8cc0*/  FMUL.FTZ R31, R47, UR4 ;  /* 0x000000042f1f7c20 */ /* 0x000fe20008410000 */
[----:B-1----:R-:W-:-:S05]  /*8cd0*/  FSEL R82, R8, -INF , P2 ;  /* 0xff80000008527808 */ /* 0x002fca0001000000 */
[----:B------:R-:W1:Y:S01]  /*8ce0*/  MUFU.TANH R7, R7 ;  /* 0x0000000700077308 */ /* 0x000e620000002400 */
[----:B------:R-:W-:Y:S01]  /*8cf0*/  FMNMX.FTZ R3, R93, R4, !PT ;  /* 0x000000045d037209 */ /* 0x000fe20007810000 */
[----:B------:R-:W-:Y:S01]  /*8d00*/  FMUL.FTZ R34, R53, UR4 ;  /* 0x0000000435227c20 */ /* 0x000fe20008410000 */
[----:B--2---:R-:W-:-:S05]  /*8d10*/  FSEL R26, R26, -INF , P4 ;  /* 0xff8000001a1a7808 */ /* 0x004fca0002000000 */
[----:B------:R-:W2:Y:S01]  /*8d20*/  MUFU.TANH R29, R29 ;  /* 0x0000001d001d7308 */ /* 0x000ea20000002400 */
[----:B------:R-:W-:Y:S01]  /*8d30*/  FMUL.FTZ R49, R50, UR4 ;  /* 0x0000000432317c20 */ /* 0x000fe20008410000 */
[----:B------:R-:W-:-:S06]  /*8d40*/  ISETP.GT.AND P4, PT, R5, 0x29, PT ;  /* 0x000000290500780c */ /* 0x000fcc0003f84270 */
[----:B------:R-:W2:Y:S01]  /*8d50*/  MUFU.TANH R32, R32 ;  /* 0x0000002000207308 */ /* 0x000ea20000002400 */
[----:B------:R-:W-:Y:S01]  /*8d60*/  FMNMX.FTZ R4, R82, R3, !PT ;  /* 0x0000000352047209 */ /* 0x000fe20007810000 */
[----:B------:R-:W-:Y:S01]  /*8d70*/  FMUL.FTZ R20, R56, UR4 ;  /* 0x0000000438147c20 */ /* 0x000fe20008410000 */
[----:B------:R-:W-:Y:S01]  /*8d80*/  FMUL.FTZ R37, R61, UR4 ;  /* 0x000000043d257c20 */ /* 0x000fe20008410000 */
[----:B------:R-:W-:-:S04]  /*8d90*/  FMUL.FTZ R61, R64, UR4 ;  /* 0x00000004403d7c20 */ /* 0x000fc80008410000 */
[----:B------:R-:W2:Y:S01]  /*8da0*/  MUFU.TANH R30, R30 ;  /* 0x0000001e001e7308 */ /* 0x000ea20000002400 */
[----:B------:R-:W-:Y:S01]  /*8db0*/  FMUL.FTZ R64, R78, UR4 ;  /* 0x000000044e407c20 */ /* 0x000fe20008410000 */
[----:B---3--:R-:W-:-:S06]  /*8dc0*/  FSEL R27, R27, -INF , P5 ;  /* 0xff8000001b1b7808 */ /* 0x008fcc0002800000 */
[----:B------:R-:W3:Y:S01]  /*8dd0*/  MUFU.TANH R9, R9 ;  /* 0x0000000900097308 */ /* 0x000ee20000002400 */
[----:B------:R-:W-:Y:S01]  /*8de0*/  ISETP.GT.AND P5, PT, R5, 0x30, PT ;  /* 0x000000300500780c */ /* 0x000fe20003fa4270 */
[----:B------:R-:W-:Y:S01]  /*8df0*/  FMUL.FTZ R36, R57, UR4 ;  /* 0x0000000439247c20 */ /* 0x000fe20008410000 */
[----:B0-----:R-:W-:Y:S02]  /*8e00*/  FSEL R78, R10, -INF , P4 ;  /* 0xff8000000a4e7808 */ /* 0x001fe40002000000 */
[----:B------:R-:W-:-:S03]  /*8e10*/  FMNMX.FTZ R3, R91, R4, !PT ;  /* 0x000000045b037209 */ /* 0x000fc60007810000 */
[----:B------:R-:W0:Y:S01]  /*8e20*/  MUFU.TANH R31, R31 ;  /* 0x0000001f001f7308 */ /* 0x000e220000002400 */
[----:B------:R-:W-:Y:S01]  /*8e30*/  FMUL.FTZ R41, R81, UR4 ;  /* 0x0000000451297c20 */ /* 0x000fe20008410000 */
[----:B----4-:R-:W-:Y:S01]  /*8e40*/  FSEL R28, R28, -INF , P1 ;  /* 0xff8000001c1c7808 */ /* 0x010fe20000800000 */
[----:B------:R-:W-:-:S05]  /*8e50*/  FMUL.FTZ R50, R54, UR4 ;  /* 0x0000000436327c20 */ /* 0x000fca0008410000 */
[----:B------:R-:W4:Y:S01]  /*8e60*/  MUFU.TANH R34, R34 ;  /* 0x0000002200227308 */ /* 0x000f220000002400 */
[----:B------:R-:W-:Y:S01]  /*8e70*/  FMUL.FTZ R11, R60, UR4 ;  /* 0x000000043c0b7c20 */ /* 0x000fe20008410000 */
[----:B------:R-:W-:Y:S02]  /*8e80*/  ISETP.GT.AND P1, PT, R5, 0x31, PT ;  /* 0x000000310500780c */ /* 0x000fe40003f24270 */
[----:B-1----:R-:W-:Y:S02]  /*8e90*/  FSEL R81, R7, -INF , P5 ;  /* 0xff80000007517808 */ /* 0x002fe40002800000 */
[----:B------:R-:W-:Y:S02]  /*8ea0*/  FMNMX.FTZ R4, R78, R3, !PT ;  /* 0x000000034e047209 */ /* 0x000fe40007810000 */
[----:B------:R-:W1:Y:S01]  /*8eb0*/  MUFU.TANH R49, R49 ;  /* 0x0000003100317308 */ /* 0x000e620000002400 */
[----:B------:R-:W-:Y:S01]  /*8ec0*/  FMUL.FTZ R60, R74, UR4 ;  /* 0x000000044a3c7c20 */ /* 0x000fe20008410000 */
[----:B--2---:R-:W-:-:S06]  /*8ed0*/  FSEL R29, R29, -INF , P2 ;  /* 0xff8000001d1d7808 */ /* 0x004fcc0001000000 */
[----:B------:R-:W2:Y:S01]  /*8ee0*/  MUFU.TANH R20, R20 ;  /* 0x0000001400147308 */ /* 0x000ea20000002400 */
[----:B------:R-:W-:Y:S02]  /*8ef0*/  ISETP.GT.AND P2, PT, R5, 0x38, PT ;  /* 0x000000380500780c */ /* 0x000fe40003f44270 */
[----:B------:R-:W-:Y:S02]  /*8f00*/  FSEL R74, R32, -INF , P1 ;  /* 0xff800000204a7808 */ /* 0x000fe40000800000 */
[----:B------:R-:W-:-:S03]  /*8f10*/  FMNMX.FTZ R7, R81, R4, !PT ;  /* 0x0000000451077209 */ /* 0x000fc60007810000 */
[----:B------:R-:W2:Y:S01]  /*8f20*/  MUFU.TANH R48, R48 ;  /* 0x0000003000307308 */ /* 0x000ea20000002400 */
[----:B------:R-:W-:Y:S01]  /*8f30*/  FMUL.FTZ R43, R77, UR4 ;  /* 0x000000044d2b7c20 */ /* 0x000fe20008410000 */
[----:B------:R-:W-:-:S06]  /*8f40*/  FSEL R30, R30, -INF , P3 ;  /* 0xff8000001e1e7808 */ /* 0x000fcc0001800000 */
[----:B------:R-:W2:Y:S01]  /*8f50*/  MUFU.TANH R36, R36 ;  /* 0x0000002400247308 */ /* 0x000ea20000002400 */
[----:B------:R-:W-:Y:S02]  /*8f60*/  ISETP.GT.AND P3, PT, R5, 0x39, PT ;  /* 0x000000390500780c */ /* 0x000fe40003f64270 */
[----:B---3--:R-:W-:Y:S02]  /*8f70*/  FSEL R77, R9, -INF , P2 ;  /* 0xff800000094d7808 */ /* 0x008fe40001000000 */
[----:B------:R-:W-:-:S03]  /*8f80*/  FMNMX.FTZ R4, R74, R7, !PT ;  /* 0x000000074a047209 */ /* 0x000fc60007810000 */
[----:B------:R-:W3:Y:S01]  /*8f90*/  MUFU.TANH R50, R50 ;  /* 0x0000003200327308 */ /* 0x000ee20000002400 */
[----:B------:R-:W-:Y:S01]  /*8fa0*/  FMUL.FTZ R47, R69, UR4 ;  /* 0x00000004452f7c20 */ /* 0x000fe20008410000 */
[----:B0-----:R-:W-:-:S06]  /*8fb0*/  FSEL R31, R31, -INF , P4 ;  /* 0xff8000001f1f7808 */ /* 0x001fcc0002000000 */
[----:B------:R-:W0:Y:S01]  /*8fc0*/  MUFU.TANH R11, R11 ;  /* 0x0000000b000b7308 */ /* 0x000e220000002400 */
[----:B------:R-:W-:Y:S01]  /*8fd0*/  FMUL.FTZ R53, R59, UR4 ;  /* 0x000000043b357c20 */ /* 0x000fe20008410000 */
[----:B------:R-:W-:Y:S01]  /*8fe0*/  FMUL.FTZ R54, R62, UR4 ;  /* 0x000000043e367c20 */ /* 0x000fe20008410000 */
[----:B------:R-:W-:Y:S01]  /*8ff0*/  ISETP.GT.AND P4, PT, R5, 0x40, PT ;  /* 0x000000400500780c */ /* 0x000fe20003f84270 */
[----:B------:R-:W-:Y:S01]  /*9000*/  FMUL.FTZ R62, R65, UR4 ;  /* 0x00000004413e7c20 */ /* 0x000fe20008410000 */
[----:B----4-:R-:W-:-:S03]  /*9010*/  FSEL R69, R34, -INF , P3 ;  /* 0xff80000022457808 */ /* 0x010fc60001800000 */
[----:B------:R-:W4:Y:S01]  /*9020*/  MUFU.TANH R51, R51 ;  /* 0x0000003300337308 */ /* 0x000f220000002400 */
[----:B------:R-:W-:Y:S01]  /*9030*/  FMNMX.FTZ R4, R77, R4, !PT ;  /* 0x000000044d047209 */ /* 0x000fe20007810000 */
[----:B------:R-:W-:Y:S01]  /*9040*/  FMUL.FTZ R45, R73, UR4 ;  /* 0x00000004492d7c20 */ /* 0x000fe20008410000 */
[----:B-1----:R-:W-:-:S05]  /*9050*/  FSEL R49, R49, -INF , P5 ;  /* 0xff80000031317808 */ /* 0x002fca0002800000 */
[----:B------:R-:W1:Y:S01]  /*9060*/  MUFU.TANH R37, R37 ;  /* 0x0000002500257308 */ /* 0x000e620000002400 */
[----:B------:R-:W-:Y:S02]  /*9070*/  ISETP.GT.AND P5, PT, R5, 0x41, PT ;  /* 0x000000410500780c */ /* 0x000fe40003fa4270 */
[----:B--2---:R-:W-:Y:S02]  /*9080*/  FSEL R73, R20, -INF , P4 ;  /* 0xff80000014497808 */ /* 0x004fe40002000000 */
[----:B------:R-:W-:-:S03]  /*9090*/  FMNMX.FTZ R4, R69, R4, !PT ;  /* 0x0000000445047209 */ /* 0x000fc60007810000 */
[----:B------:R-:W2:Y:S01]  /*90a0*/  MUFU.TANH R52, R52 ;  /* 0x0000003400347308 */ /* 0x000ea20000002400 */
[----:B------:R-:W-:Y:S01]  /*90b0*/  FSEL R48, R48, -INF , P1 ;  /* 0xff80000030307808 */ /* 0x000fe20000800000 */
[----:B------:R-:W-:Y:S01]  /*90c0*/  FMUL.FTZ R56, R63, UR4 ;  /* 0x000000043f387c20 */ /* 0x000fe20008410000 */
[----:B------:R-:W-:-:S05]  /*90d0*/  ISETP.GT.AND P1, PT, R5, 0x48, PT ;  /* 0x000000480500780c */ /* 0x000fca0003f24270 */
[----:B------:R-:W2:Y:S01]  /*90e0*/  MUFU.TANH R61, R61 ;  /* 0x0000003d003d7308 */ /* 0x000ea20000002400 */
[----:B------:R-:W-:Y:S02]  /*90f0*/  FSEL R65, R36, -INF , P5 ;  /* 0xff80000024417808 */ /* 0x000fe40002800000 */
[----:B------:R-:W-:-:S05]  /*9100*/  FMNMX.FTZ R4, R73, R4, !PT ;  /* 0x0000000449047209 */ /* 0x000fca0007810000 */
[----:B------:R-:W2:Y:S01]  /*9110*/  MUFU.TANH R53, R53 ;  /* 0x0000003500357308 */ /* 0x000ea20000002400 */
[----:B---3--:R-:W-:Y:S02]  /*9120*/  FSEL R50, R50, -INF , P2 ;  /* 0xff80000032327808 */ /* 0x008fe40001000000 */
[----:B0-----:R-:W-:-:S05]  /*9130*/  FSEL R66, R11, -INF , P1 ;  /* 0xff8000000b427808 */ /* 0x001fca0000800000 */
[----:B------:R-:W0:Y:S01]  /*9140*/  MUFU.TANH R62, R62 ;  /* 0x0000003e003e7308 */ /* 0x000e220000002400 */
[----:B------:R-:W-:Y:S01]  /*9150*/  ISETP.GT.AND P2, PT, R5, 0x49, PT ;  /* 0x000000490500780c */ /* 0x000fe20003f44270 */
[----:B------:R-:W-:Y:S01]  /*9160*/  FMUL.FTZ R44, R72, UR4 ;  /* 0x00000004482c7c20 */ /* 0x000fe20008410000 */
[----:B------:R-:W-:-:S05]  /*9170*/  FMNMX.FTZ R11, R65, R4, !PT ;  /* 0x00000004410b7209 */ /* 0x000fca0007810000 */
[----:B------:R-:W3:Y:S01]  /*9180*/  MUFU.TANH R54, R54 ;  /* 0x0000003600367308 */ /* 0x000ee20000002400 */
[----:B------:R-:W-:Y:S01]  /*9190*/  FMUL.FTZ R57, R70, UR4 ;  /* 0x0000000446397c20 */ /* 0x000fe20008410000 */
[----:B----4-:R-:W-:-:S06]  /*91a0*/  FSEL R51, R51, -INF , P3 ;  /* 0xff80000033337808 */ /* 0x010fcc0001800000 */
[----:B------:R-:W4:Y:S01]  /*91b0*/  MUFU.TANH R46, R46 ;  /* 0x0000002e002e7308 */ /* 0x000f220000002400 */
[----:B------:R-:W-:Y:S02]  /*91c0*/  ISETP.GT.AND P3, PT, R5, 0x50, PT ;  /* 0x000000500500780c */ /* 0x000fe40003f64270 */
[----:B-1----:R-:W-:Y:S02]  /*91d0*/  FSEL R70, R37, -INF , P2 ;  /* 0xff80000025467808 */ /* 0x002fe40001000000 */
[----:B------:R-:W-:-:S03]  /*91e0*/  FMNMX.FTZ R11, R66, R11, !PT ;  /* 0x0000000b420b7209 */ /* 0x000fc60007810000 */
[----:B------:R-:W1:Y:S01]  /*91f0*/  MUFU.TANH R56, R56 ;  /* 0x0000003800387308 */ /* 0x000e620000002400 */
[----:B--2---:R-:W-:Y:S01]  /*9200*/  FSEL R52, R52, -INF , P4 ;  /* 0xff80000034347808 */ /* 0x004fe20002000000 */
[----:B------:R-:W-:Y:S01]  /*9210*/  FMUL.FTZ R42, R76, UR4 ;  /* 0x000000044c2a7c20 */ /* 0x000fe20008410000 */
[----:B------:R-:W-:-:S05]  /*9220*/  ISETP.GT.AND P4, PT, R5, 0x51, PT ;  /* 0x000000510500780c */ /* 0x000fca0003f84270 */
[----:B------:R-:W2:Y:S01]  /*9230*/  MUFU.TANH R47, R47 ;  /* 0x0000002f002f7308 */ /* 0x000ea20000002400 */
[----:B------:R-:W-:Y:S02]  /*9240*/  FSEL R61, R61, -INF , P3 ;  /* 0xff8000003d3d7808 */ /* 0x000fe40001800000 */
[----:B------:R-:W-:-:S05]  /*9250*/  FMNMX.FTZ R6, R70, R11, !PT ;  /* 0x0000000b46067209 */ /* 0x000fca0007810000 */
[----:B------:R-:W2:Y:S01]  /*9260*/  MUFU.TANH R55, R55 ;  /* 0x0000003700377308 */ /* 0x000ea20000002400 */
[----:B------:R-:W-:Y:S01]  /*9270*/  FSEL R53, R53, -INF , P5 ;  /* 0xff80000035357808 */ /* 0x000fe20002800000 */
[----:B------:R-:W-:Y:S01]  /*9280*/  FMUL.FTZ R59, R71, UR4 ;  /* 0x00000004473b7c20 */ /* 0x000fe20008410000 */
[----:B------:R-:W-:-:S05]  /*9290*/  ISETP.GT.AND P5, PT, R5, 0x58, PT ;  /* 0x000000580500780c */ /* 0x000fca0003fa4270 */
[----:B------:R-:W2:Y:S01]  /*92a0*/  MUFU.TANH R44, R44 ;  /* 0x0000002c002c7308 */ /* 0x000ea20000002400 */
[----:B0-----:R-:W-:Y:S01]  /*92b0*/  FSEL R62, R62, -INF , P4 ;  /* 0xff8000003e3e7808 */ /* 0x001fe20002000000 */
[----:B------:R-:W-:Y:S01]  /*92c0*/  FMUL.FTZ R63, R75, UR4 ;  /* 0x000000044b3f7c20 */ /* 0x000fe20008410000 */
[----:B------:R-:W-:-:S05]  /*92d0*/  FMNMX.FTZ R11, R61, R6, !PT ;  /* 0x000000063d0b7209 */ /* 0x000fca0007810000 */
[----:B------:R-:W0:Y:S01]  /*92e0*/  MUFU.TANH R58, R58 ;  /* 0x0000003a003a7308 */ /* 0x000e220000002400 */
[----:B---3--:R-:W-:Y:S01]  /*92f0*/  FSEL R54, R54, -INF , P1 ;  /* 0xff80000036367808 */ /* 0x008fe20000800000 */
[----:B------:R-:W-:Y:S01]  /*9300*/  FMUL.FTZ R40, R80, UR4 ;  /* 0x0000000450287c20 */ /* 0x000fe20008410000 */
[----:B------:R-:W-:-:S05]  /*9310*/  ISETP.GT.AND P1, PT, R5, 0x59, PT ;  /* 0x000000590500780c */ /* 0x000fca0003f24270 */
[----:B------:R-:W3:Y:S01]  /*9320*/  MUFU.TANH R45, R45 ;  /* 0x0000002d002d7308 */ /* 0x000ee20000002400 */
[----:B----4-:R-:W-:Y:S02]  /*9330*/  FSEL R46, R46, -INF , P5 ;  /* 0xff8000002e2e7808 */ /* 0x010fe40002800000 */
[----:B------:R-:W-:Y:S01]  /*9340*/  FMNMX.FTZ R11, R62, R11, !PT ;  /* 0x0000000b3e0b7209 */ /* 0x000fe20007810000 */
[----:B------:R-:W-:-:S04]  /*9350*/  FMUL.FTZ R38, R84, UR4 ;  /* 0x0000000454267c20 */ /* 0x000fc80008410000 */
[----:B------:R-:W4:Y:S01]  /*9360*/  MUFU.TANH R57, R57 ;  /* 0x0000003900397308 */ /* 0x000f220000002400 */
[----:B------:R-:W-:Y:S01]  /*9370*/  FMUL.FTZ R72, R86, UR4 ;  /* 0x0000000456487c20 */ /* 0x000fe20008410000 */
[----:B-1----:R-:W-:-:S06]  /*9380*/  FSEL R56, R56, -INF , P2 ;  /* 0xff80000038387808 */ /* 0x002fcc0001000000 */
[----:B------:R-:W1:Y:S01]  /*9390*/  MUFU.TANH R42, R42 ;  /* 0x0000002a002a7308 */ /* 0x000e620000002400 */
[----:B------:R-:W-:Y:S02]  /*93a0*/  ISETP.GT.AND P2, PT, R5, 0x60, PT ;  /* 0x000000600500780c */ /* 0x000fe40003f44270 */
[----:B--2---:R-:W-:Y:S02]  /*93b0*/  FSEL R47, R47, -INF , P1 ;  /* 0xff8000002f2f7808 */ /* 0x004fe40000800000 */
[----:B------:R-:W-:-:S03]  /*93c0*/  FMNMX.FTZ R10, R46, R11, !PT ;  /* 0x0000000b2e0a7209 */ /* 0x000fc60007810000 */
[----:B------:R-:W2:Y:S01]  /*93d0*/  MUFU.TANH R59, R59 ;  /* 0x0000003b003b7308 */ /* 0x000ea20000002400 */
[----:B------:R-:W-:Y:S01]  /*93e0*/  FMUL.FTZ R71, R83, UR4 ;  /* 0x0000000453477c20 */ /* 0x000fe20008410000 */
[----:B------:R-:W-:Y:S01]  /*93f0*/  FMUL.FTZ R83, R95, UR4 ;  /* 0x000000045f537c20 */ /* 0x000fe20008410000 */
[----:B------:R-:W-:-:S05]  /*9400*/  FSEL R55, R55, -INF , P3 ;  /* 0xff80000037377808 */ /* 0x000fca0001800000 */
[----:B------:R-:W2:Y:S01]  /*9410*/  MUFU.TANH R63, R63 ;  /* 0x0000003f003f7308 */ /* 0x000ea20000002400 */
[----:B------:R-:W-:Y:S02]  /*9420*/  ISETP.GT.AND P3, PT, R5, 0x61, PT ;  /* 0x000000610500780c */ /* 0x000fe40003f64270 */
[----:B------:R-:W-:-:S05]  /*9430*/  FSEL R44, R44, -INF , P2 ;  /* 0xff8000002c2c7808 */ /* 0x000fca0001000000 */
[----:B------:R-:W2:Y:S01]  /*9440*/  MUFU.TANH R43, R43 ;  /* 0x0000002b002b7308 */ /* 0x000ea20000002400 */
[----:B------:R-:W-:Y:S01]  /*9450*/  FMNMX.FTZ R11, R47, R10, !PT ;  /* 0x0000000a2f0b7209 */ /* 0x000fe20007810000 */
[----:B------:R-:W-:Y:S01]  /*9460*/  FMUL.FTZ R88, R88, UR4 ;  /* 0x0000000458587c20 */ /* 0x000fe20008410000 */
[----:B------:R-:W-:-:S05]  /*9470*/  FMUL.FTZ R76, R90, UR4 ;  /* 0x000000045a4c7c20 */ /* 0x000fca0008410000 */
[----:B------:R-:W2:Y:S01]  /*9480*/  MUFU.TANH R60, R60 ;  /* 0x0000003c003c7308 */ /* 0x000ea20000002400 */
[----:B0-----:R-:W-:Y:S01]  /*9490*/  FSEL R58, R58, -INF , P4 ;  /* 0xff8000003a3a7808 */ /* 0x001fe20002000000 */
[----:B------:R-:W-:Y:S01]  /*94a0*/  FMUL.FTZ R4, R106, UR4 ;  /* 0x000000046a047c20 */ /* 0x000fe20008410000 */
[----:B------:R-:W-:-:S05]  /*94b0*/  ISETP.GT.AND P4, PT, R5, 0x68, PT ;  /* 0x000000680500780c */ /* 0x000fca0003f84270 */
[----:B------:R-:W0:Y:S01]  /*94c0*/  MUFU.TANH R40, R40 ;  /* 0x0000002800287308 */ /* 0x000e220000002400 */
[----:B---3--:R-:W-:Y:S01]  /*94d0*/  FSEL R45, R45, -INF , P3 ;  /* 0xff8000002d2d7808 */ /* 0x008fe20001800000 */
[----:B------:R-:W-:Y:S01]  /*94e0*/  FMUL.FTZ R39, R85, UR4 ;  /* 0x0000000455277c20 */ /* 0x000fe20008410000 */
[----:B------:R-:W-:-:S05]  /*94f0*/  FMNMX.FTZ R10, R44, R11, !PT ;  /* 0x0000000b2c0a7209 */ /* 0x000fca0007810000 */
[----:B------:R-:W-:Y:S01]  /*9500*/  MUFU.TANH R38, R38 ;  /* 0x0000002600267308 */ /* 0x000fe20000002400 */
[----:B------:R-:W-:-:S07]  /*9510*/  FMUL.FTZ R32, R97, UR4 ;  /* 0x0000000461207c20 */ /* 0x000fce0008410000 */
[----:B------:R-:W3:Y:S01]  /*9520*/  MUFU.TANH R72, R72 ;  /* 0x0000004800487308 */ /* 0x000ee20000002400 */
[----:B------:R-:W-:Y:S01]  /*9530*/  FMUL.FTZ R85, R99, UR4 ;  /* 0x0000000463557c20 */ /* 0x000fe20008410000 */
[----:B----4-:R-:W-:-:S06]  /*9540*/  FSEL R57, R57, -INF , P5 ;  /* 0xff80000039397808 */ /* 0x010fcc0002800000 */
[----:B------:R-:W4:Y:S01]  /*9550*/  MUFU.TANH R68, R68 ;  /* 0x0000004400447308 */ /* 0x000f220000002400 */
[----:B------:R-:W-:Y:S01]  /*9560*/  ISETP.GT.AND P5, PT, R5, 0x69, PT ;  /* 0x000000690500780c */ /* 0x000fe20003fa4270 */
[----:B------:R-:W-:Y:S01]  /*9570*/  FMUL.FTZ R89, R89, UR4 ;  /* 0x0000000459597c20 */ /* 0x000fe20008410000 */
[----:B-1----:R-:W-:-:S05]  /*9580*/  FSEL R42, R42, -INF , P4 ;  /* 0xff8000002a2a7808 */ /* 0x002fca0002000000 */
[----:B------:R-:W1:Y:S01]  /*9590*/  MUFU.TANH R41, R41 ;  /* 0x0000002900297308 */ /* 0x000e620000002400 */
[----:B------:R-:W-:-:S07]  /*95a0*/  FMNMX.FTZ R11, R45, R10, !PT ;  /* 0x0000000a2d0b7209 */ /* 0x000fce0007810000 */
[----:B------:R-:W-:Y:S01]  /*95b0*/  MUFU.TANH R35, R35 ;  /* 0x0000002300237308 */ /* 0x000fe20000002400 */
[----:B--2---:R-:W-:-:S07]  /*95c0*/  FSEL R59, R59, -INF , P1 ;  /* 0xff8000003b3b7808 */ /* 0x004fce0000800000 */
[----:B------:R-:W2:Y:S01]  /*95d0*/  MUFU.TANH R83, R83 ;  /* 0x0000005300537308 */ /* 0x000ea20000002400 */
[----:B------:R-:W-:Y:S01]  /*95e0*/  ISETP.GT.AND P1, PT, R5, 0x70, PT ;  /* 0x000000700500780c */ /* 0x000fe20003f24270 */
[----:B------:R-:W-:-:S06]  /*95f0*/  FMUL.FTZ R6, R108, UR4 ;  /* 0x000000046c067c20 */ /* 0x000fcc0008410000 */
[----:B------:R-:W2:Y:S01]  /*9600*/  MUFU.TANH R64, R64 ;  /* 0x0000004000407308 */ /* 0x000ea20000002400 */
[----:B------:R-:W-:Y:S02]  /*9610*/  FSEL R63, R63, -INF , P3 ;  /* 0xff8000003f3f7808 */ /* 0x000fe40001800000 */
[----:B------:R-:W-:-:S05]  /*9620*/  FSEL R43, R43, -INF , P5 ;  /* 0xff8000002b2b7808 */ /* 0x000fca0002800000 */
[----:B------:R-:W-:Y:S01]  /*9630*/  MUFU.TANH R88, R88 ;  /* 0x0000005800587308 */ /* 0x000fe20000002400 */
[----:B------:R-:W-:Y:S02]  /*9640*/  FMNMX.FTZ R10, R42, R11, !PT ;  /* 0x0000000b2a0a7209 */ /* 0x000fe40007810000 */
[----:B------:R-:W-:-:S05]  /*9650*/  ISETP.GT.AND P3, PT, R5, 0x78, PT ;  /* 0x000000780500780c */ /* 0x000fca0003f64270 */
[----:B------:R-:W2:Y:S01]  /*9660*/  MUFU.TANH R76, R76 ;  /* 0x0000004c004c7308 */ /* 0x000ea20000002400 */
[----:B------:R-:W-:-:S07]  /*9670*/  FSEL R60, R60, -INF , P2 ;  /* 0xff8000003c3c7808 */ /* 0x000fce0001000000 */
[----:B------:R-:W2:Y:S01]  /*9680*/  MUFU.TANH R67, R67 ;  /* 0x0000004300437308 */ /* 0x000ea20000002400 */
[----:B------:R-:W-:-:S07]  /*9690*/  ISETP.GT.AND P2, PT, R5, 0x71, PT ;  /* 0x000000710500780c */ /* 0x000fce0003f44270 */
[----:B------:R-:W2:Y:S01]  /*96a0*/  MUFU.TANH R4, R4 ;  /* 0x0000000400047308 */ /* 0x000ea20000002400 */
[----:B0-----:R-:W-:Y:S01]  /*96b0*/  FSEL R40, R40, -INF , P1 ;  /* 0xff80000028287808 */ /* 0x001fe20000800000 */
[----:B------:R-:W-:Y:S01]  /*96c0*/  FMUL.FTZ R75, R87, UR4 ;  /* 0x00000004574b7c20 */ /* 0x000fe20008410000 */
[----:B------:R-:W-:-:S05]  /*96d0*/  FMNMX.FTZ R11, R43, R10, !PT ;  /* 0x0000000a2b0b7209 */ /* 0x000fca0007810000 */
[----:B------:R-:W0:Y:S01]  /*96e0*/  MUFU.TANH R39, R39 ;  /* 0x0000002700277308 */ /* 0x000e220000002400 */
[----:B---3--:R-:W-:Y:S02]  /*96f0*/  FSEL R72, R72, -INF , P3 ;  /* 0xff80000048487808 */ /* 0x008fe40001800000 */
[----:B------:R-:W-:-:S05]  /*9700*/  FSEL R38, R38, -INF , P3 ;  /* 0xff80000026267808 */ /* 0x000fca0001800000 */
[----:B------:R-:W-:Y:S01]  /*9710*/  MUFU.TANH R32, R32 ;  /* 0x0000002000207308 */ /* 0x000fe20000002400 */
[----:B------:R-:W-:-:S07]  /*9720*/  ISETP.GT.AND P3, PT, R5, 0x89, PT ;  /* 0x000000890500780c */ /* 0x000fce0003f64270 */
[----:B------:R-:W3:Y:S01]  /*9730*/  MUFU.TANH R85, R85 ;  /* 0x0000005500557308 */ /* 0x000ee20000002400 */
[----:B----4-:R-:W-:Y:S02]  /*9740*/  FSEL R68, R68, -INF , P5 ;  /* 0xff80000044447808 */ /* 0x010fe40002800000 */
[----:B-1----:R-:W-:-:S05]  /*9750*/  FSEL R41, R41, -INF , P2 ;  /* 0xff80000029297808 */ /* 0x002fca0001000000 */
[----:B------:R-:W1:Y:S01]  /*9760*/  MUFU.TANH R89, R89 ;  /* 0x0000005900597308 */ /* 0x000e620000002400 */
[----:B------:R-:W-:Y:S01]  /*9770*/  FMNMX.FTZ R10, R40, R11, !PT ;  /* 0x0000000b280a7209 */ /* 0x000fe20007810000 */
[----:B------:R-:W-:Y:S01]  /*9780*/  FMUL.FTZ R80, R94, UR4 ;  /* 0x000000045e507c20 */ /* 0x000fe20008410000 */
[----:B------:R-:W-:Y:S01]  /*9790*/  ISETP.GT.AND P5, PT, R5, 0x80, PT ;  /* 0x000000800500780c */ /* 0x000fe20003fa4270 */
[----:B------:R-:W-:-:S04]  /*97a0*/  FMUL.FTZ R21, R96, UR4 ;  /* 0x0000000460157c20 */ /* 0x000fc80008410000 */
[----:B------:R-:W4:Y:S01]  /*97b0*/  MUFU.TANH R71, R71 ;  /* 0x0000004700477308 */ /* 0x000f220000002400 */
[----:B------:R-:W-:Y:S01]  /*97c0*/  FMUL.FTZ R84, R98, UR4 ;  /* 0x0000000462547c20 */ /* 0x000fe20008410000 */
[----:B--2---:R-:W-:Y:S02]  /*97d0*/  FSEL R83, R83, -INF , P3 ;  /* 0xff80000053537808 */ /* 0x004fe40001800000 */
[----:B------:R-:W-:-:S04]  /*97e0*/  FSEL R35, R35, -INF , P3 ;  /* 0xff80000023237808 */ /* 0x000fc80001800000 */
[----:B------:R-:W2:Y:S01]  /*97f0*/  MUFU.TANH R6, R6 ;  /* 0x0000000600067308 */ /* 0x000ea20000002400 */
[----:B------:R-:W-:Y:S02]  /*9800*/  FSEL R64, R64, -INF , P4 ;  /* 0xff80000040407808 */ /* 0x000fe40002000000 */
[C---:B------:R-:W-:Y:S02]  /*9810*/  ISETP.GT.AND P3, PT, R5.reuse, 0xa0, PT ;  /* 0x000000a00500780c */ /* 0x040fe40003f64270 */
[----:B------:R-:W-:Y:S02]  /*9820*/  ISETP.GT.AND P4, PT, R5, 0x79, PT ;  /* 0x000000790500780c */ /* 0x000fe40003f84270 */
[----:B------:R-:W-:Y:S01]  /*9830*/  FMNMX.FTZ R11, R41, R10, !PT ;  /* 0x0000000a290b7209 */ /* 0x000fe20007810000 */
[----:B------:R-:W2:Y:S01]  /*9840*/  MUFU.TANH R75, R75 ;  /* 0x0000004b004b7308 */ /* 0x000ea20000002400 */
[----:B------:R-:W-:Y:S02]  /*9850*/  FSEL R76, R76, -INF , P5 ;  /* 0xff8000004c4c7808 */ /* 0x000fe40002800000 */
[----:B------:R-:W-:Y:S01]  /*9860*/  FSEL R36, R88, -INF , P5 ;  /* 0xff80000058247808 */ /* 0x000fe20002800000 */
[----:B------:R-:W-:Y:S01]  /*9870*/  FMUL.FTZ R9, R100, UR4 ;  /* 0x0000000464097c20 */ /* 0x000fe20008410000 */
[----:B------:R-:W-:-:S03]  /*9880*/  ISETP.GT.AND P5, PT, R5, 0x91, PT ;  /* 0x000000910500780c */ /* 0x000fc60003fa4270 */
[----:B------:R-:W2:Y:S01]  /*9890*/  MUFU.TANH R33, R33 ;  /* 0x0000002100217308 */ /* 0x000ea20000002400 */
[----:B------:R-:W-:Y:S01]  /*98a0*/  FMUL.FTZ R8, R101, UR4 ;  /* 0x0000000465087c20 */ /* 0x000fe20008410000 */
[----:B------:R-:W-:Y:S01]  /*98b0*/  FMUL.FTZ R86, R102, UR4 ;  /* 0x0000000466567c20 */ /* 0x000fe20008410000 */
[----:B------:R-:W-:Y:S01]  /*98c0*/  FMUL.FTZ R87, R103, UR4 ;  /* 0x0000000467577c20 */ /* 0x000fe20008410000 */
[----:B------:R-:W-:Y:S01]  /*98d0*/  FMUL.FTZ R3, R104, UR4 ;  /* 0x0000000468037c20 */ /* 0x000fe20008410000 */
[----:B------:R-:W-:Y:S01]  /*98e0*/  FSEL R67, R67, -INF , P1 ;  /* 0xff80000043437808 */ /* 0x000fe20000800000 */
[----:B------:R-:W-:Y:S01]  /*98f0*/  FMUL.FTZ R7, R105, UR4 ;  /* 0x0000000469077c20 */ /* 0x000fe20008410000 */
[----:B------:R-:W-:Y:S01]  /*9900*/  FMUL.FTZ R90, R110, UR4 ;  /* 0x000000046e5a7c20 */ /* 0x000fe20008410000 */
[----:B------:R-:W-:Y:S01]  /*9910*/  FSEL R88, R4, -INF , P3 ;  /* 0xff80000004587808 */ /* 0x000fe20001800000 */
[----:B------:R-:W2:Y:S01]  /*9920*/  MUFU.TANH R79, R79 ;  /* 0x0000004f004f7308 */ /* 0x000ea20000002400 */
[----:B------:R-:W-:Y:S01]  /*9930*/  ISETP.GT.AND P1, PT, R5, 0x81, PT ;  /* 0x000000810500780c */ /* 0x000fe20003f24270 */
[----:B------:R-:W-:Y:S01]  /*9940*/  FMUL.FTZ R107, R107, UR4 ;  /* 0x000000046b6b7c20 */ /* 0x000fe20008410000 */
[----:B0-----:R-:W-:-:S02]  /*9950*/  FSEL R39, R39, -INF , P4 ;  /* 0xff80000027277808 */ /* 0x001fc40002000000 */
[----:B------:R-:W-:-:S03]  /*9960*/  FMNMX.FTZ R4, R38, R11, !PT ;  /* 0x0000000b26047209 */ /* 0x000fc60007810000 */
[----:B------:R-:W0:Y:S01]  /*9970*/  MUFU.TANH R80, R80 ;  /* 0x0000005000507308 */ /* 0x000e220000002400 */
[----:B---3--:R-:W-:Y:S02]  /*9980*/  FSEL R85, R85, -INF , P5 ;  /* 0xff80000055557808 */ /* 0x008fe40002800000 */
[----:B------:R-:W-:Y:S02]  /*9990*/  FSEL R32, R32, -INF , P5 ;  /* 0xff80000020207808 */ /* 0x000fe40002800000 */
[----:B------:R-:W-:-:S03]  /*99a0*/  ISETP.GT.AND P5, PT, R5, 0xa8, PT ;  /* 0x000000a80500780c */ /* 0x000fc60003fa4270 */
[----:B------:R-:W-:Y:S01]  /*99b0*/  MUFU.TANH R21, R21 ;  /* 0x0000001500157308 */ /* 0x000fe20000002400 */
[----:B-1----:R-:W-:Y:S02]  /*99c0*/  FSEL R37, R89, -INF , P1 ;  /* 0xff80000059257808 */ /* 0x002fe40000800000 */
[----:B------:R-:W-:-:S05]  /*99d0*/  FMNMX.FTZ R11, R39, R4, !PT ;  /* 0x00000004270b7209 */ /* 0x000fca0007810000 */
[----:B------:R-:W1:Y:S01]  /*99e0*/  MUFU.TANH R84, R84 ;  /* 0x0000005400547308 */ /* 0x000e620000002400 */
[----:B----4-:R-:W-:Y:S02]  /*99f0*/  FSEL R71, R71, -INF , P2 ;  /* 0xff80000047477808 */ /* 0x010fe40001000000 */
[----:B--2---:R-:W-:Y:S02]  /*9a00*/  FSEL R4, R6, -INF , P5 ;  /* 0xff80000006047808 */ /* 0x004fe40002800000 */
[----:B------:R-:W-:-:S03]  /*9a10*/  ISETP.GT.AND P2, PT, R5, 0x88, PT ;  /* 0x000000880500780c */ /* 0x000fc60003f44270 */
[----:B------:R-:W-:Y:S01]  /*9a20*/  MUFU.TANH R9, R9 ;  /* 0x0000000900097308 */ /* 0x000fe20000002400 */
[----:B------:R-:W-:-:S07]  /*9a30*/  FMNMX.FTZ R6, R36, R11, !PT ;  /* 0x0000000b24067209 */ /* 0x000fce0007810000 */
[----:B------:R-:W-:Y:S01]  /*9a40*/  MUFU.TANH R8, R8 ;  /* 0x0000000800087308 */ /* 0x000fe20000002400 */
[----:B------:R-:W-:-:S07]  /*9a50*/  FSEL R75, R75, -INF , P4 ;  /* 0xff8000004b4b7808 */ /* 0x000fce0002000000 */
[----:B------:R-:W2:Y:S01]  /*9a60*/  MUFU.TANH R86, R86 ;  /* 0x0000005600567308 */ /* 0x000ea20000002400 */
[----:B------:R-:W-:-:S07]  /*9a70*/  FSEL R33, R33, -INF , P2 ;  /* 0xff80000021217808 */ /* 0x000fce0001000000 */
[----:B------:R-:W3:Y:S01]  /*9a80*/  MUFU.TANH R87, R87 ;  /* 0x0000005700577308 */ /* 0x000ee20000002400 */
[----:B------:R-:W-:-:S07]  /*9a90*/  FMNMX.FTZ R6, R37, R6, !PT ;  /* 0x0000000625067209 */ /* 0x000fce0007810000 */
[----:B------:R-:W4:Y:S08]  /*9aa0*/  MUFU.TANH R3, R3 ;  /* 0x0000000300037308 */ /* 0x000f300000002400 */
[----:B------:R-:W4:Y:S08]  /*9ab0*/  MUFU.TANH R7, R7 ;  /* 0x0000000700077308 */ /* 0x000f300000002400 */
[----:B------:R-:W4:Y:S08]  /*9ac0*/  MUFU.TANH R89, R107 ;  /* 0x0000006b00597308 */ /* 0x000f300000002400 */
[----:B------:R-:W4:Y:S01]  /*9ad0*/  MUFU.TANH R90, R90 ;  /* 0x0000005a005a7308 */ /* 0x000f220000002400 */
[----:B------:R-:W-:-:S02]  /*9ae0*/  ISETP.GT.AND P4, PT, R5, 0x90, PT ;  /* 0x000000900500780c */ /* 0x000fc40003f84270 */
[----:B------:R-:W-:Y:S02]  /*9af0*/  FMNMX.FTZ R6, R33, R6, !PT ;  /* 0x0000000621067209 */ /* 0x000fe40007810000 */
[----:B------:R-:W-:Y:S02]  /*9b00*/  FSEL R79, R79, -INF , P1 ;  /* 0xff8000004f4f7808 */ /* 0x000fe40000800000 */
[----:B0-----:R-:W-:Y:S02]  /*9b10*/  FSEL R80, R80, -INF , P2 ;  /* 0xff80000050507808 */ /* 0x001fe40001000000 */
[----:B-1----:R-:W-:Y:S02]  /*9b20*/  FSEL R84, R84, -INF , P4 ;  /* 0xff80000054547808 */ /* 0x002fe40002000000 */
[----:B------:R-:W-:Y:S02]  /*9b30*/  FSEL R21, R21, -INF , P4 ;  /* 0xff80000015157808 */ /* 0x000fe40002000000 */
[----:B------:R-:W-:-:S02]  /*9b40*/  ISETP.GT.AND P1, PT, R5, 0x98, PT ;  /* 0x000000980500780c */ /* 0x000fc40003f24270 */
[C---:B------:R-:W-:Y:S02]  /*9b50*/  ISETP.GT.AND P2, PT, R5.reuse, 0x99, PT ;  /* 0x000000990500780c */ /* 0x040fe40003f44270 */
[----:B------:R-:W-:Y:S02]  /*9b60*/  ISETP.GT.AND P4, PT, R5, 0xa1, PT ;  /* 0x000000a10500780c */ /* 0x000fe40003f84270 */
[----:B------:R-:W-:Y:S02]  /*9b70*/  FMNMX.FTZ R6, R35, R6, !PT ;  /* 0x0000000623067209 */ /* 0x000fe40007810000 */
[----:B--2---:R-:W-:Y:S02]  /*9b80*/  FSEL R86, R86, -INF , P1 ;  /* 0xff80000056567808 */ /* 0x004fe40000800000 */
[----:B------:R-:W-:Y:S02]  /*9b90*/  FSEL R9, R9, -INF , P1 ;  /* 0xff80000009097808 */ /* 0x000fe40000800000 */
[----:B---3--:R-:W-:-:S02]  /*9ba0*/  FSEL R87, R87, -INF , P2 ;  /* 0xff80000057577808 */ /* 0x008fc40001000000 */
[----:B------:R-:W-:Y:S02]  /*9bb0*/  FSEL R8, R8, -INF , P2 ;  /* 0xff80000008087808 */ /* 0x000fe40001000000 */
[----:B----4-:R-:W-:Y:S02]  /*9bc0*/  FSEL R3, R3, -INF , P3 ;  /* 0xff80000003037808 */ /* 0x010fe40001800000 */
[----:B------:R-:W-:Y:S02]  /*9bd0*/  FSEL R7, R7, -INF , P4 ;  /* 0xff80000007077808 */ /* 0x000fe40002000000 */
[----:B------:R-:W-:Y:S02]  /*9be0*/  FSEL R89, R89, -INF , P4 ;  /* 0xff80000059597808 */ /* 0x000fe40002000000 */
[----:B------:R-:W-:Y:S02]  /*9bf0*/  FSEL R90, R90, -INF , P5 ;  /* 0xff8000005a5a7808 */ /* 0x000fe40002800000 */
[----:B------:R-:W-:-:S02]  /*9c00*/  ISETP.GT.AND P1, PT, R5, 0xa9, PT ;  /* 0x000000a90500780c */ /* 0x000fc40003f24270 */
[C---:B------:R-:W-:Y:S02]  /*9c10*/  ISETP.GT.AND P2, PT, R5.reuse, 0xb0, PT ;  /* 0x000000b00500780c */ /* 0x040fe40003f44270 */
[C---:B------:R-:W-:Y:S02]  /*9c20*/  ISETP.GT.AND P3, PT, R5.reuse, 0xb1, PT ;  /* 0x000000b10500780c */ /* 0x040fe40003f64270 */
[C---:B------:R-:W-:Y:S02]  /*9c30*/  ISETP.GT.AND P4, PT, R5.reuse, 0xb8, PT ;  /* 0x000000b80500780c */ /* 0x040fe40003f84270 */
[----:B------:R-:W-:Y:S01]  /*9c40*/  ISETP.GT.AND P5, PT, R5, 0xb9, PT ;  /* 0x000000b90500780c */ /* 0x000fe20003fa4270 */
[----:B------:R-:W-:Y:S01]  /*9c50*/  FMUL.FTZ R34, R109, UR4 ;  /* 0x000000046d227c20 */ /* 0x000fe20008410000 */
[----:B------:R-:W-:Y:S01]  /*9c60*/  FMNMX.FTZ R5, R21, R6, !PT ;  /* 0x0000000615057209 */ /* 0x000fe20007810000 */
[----:B------:R-:W-:-:S03]  /*9c70*/  FMUL.FTZ R10, R112, UR4 ;  /* 0x00000004700a7c20 */ /* 0x000fc60008410000 */
[----:B------:R-:W-:Y:S01]  /*9c80*/  FMNMX.FTZ R6, R32, R5, !PT ;  /* 0x0000000520067209 */ /* 0x000fe20007810000 */
[----:B------:R-:W0:Y:S01]  /*9c90*/  MUFU.TANH R34, R34 ;  /* 0x0000002200227308 */ /* 0x000e220000002400 */
[----:B------:R-:W-:Y:S02]  /*9ca0*/  FMUL.FTZ R11, R113, UR4 ;  /* 0x00000004710b7c20 */ /* 0x000fe40008410000 */
[----:B------:R-:W-:Y:S01]  /*9cb0*/  FMNMX.FTZ R5, R9, R6, !PT ;  /* 0x0000000609057209 */ /* 0x000fe20007810000 */
[----:B------:R-:W-:Y:S01]  /*9cc0*/  FMUL.FTZ R20, R116, UR4 ;  /* 0x0000000474147c20 */ /* 0x000fe20008410000 */
[----:B------:R-:W-:Y:S01]  /*9cd0*/  FMUL.FTZ R117, R117, UR4 ;  /* 0x0000000475757c20 */ /* 0x000fe20008410000 */
[----:B------:R-:W-:Y:S01]  /*9ce0*/  FMUL.FTZ R105, R111, UR4 ;  /* 0x000000046f697c20 */ /* 0x000fe20008410000 */
[----:B------:R-:W-:Y:S01]  /*9cf0*/  FMNMX.FTZ R6, R8, R5, !PT ;  /* 0x0000000508067209 */ /* 0x000fe20007810000 */
[----:B------:R-:W1:Y:S01]  /*9d00*/  MUFU.TANH R10, R10 ;  /* 0x0000000a000a7308 */ /* 0x000e620000002400 */
[----:B------:R-:W2:Y:S02]  /*9d10*/  LDL R116, [R1+0x44] ;  /* 0x0000440001747983 */ /* 0x000ea40000100800 */
[----:B------:R-:W-:-:S05]  /*9d20*/  FMNMX.FTZ R6, R3, R6, !PT ;  /* 0x0000000603067209 */ /* 0x000fca0007810000 */
[----:B------:R-:W3:Y:S01]  /*9d30*/  MUFU.TANH R11, R11 ;  /* 0x0000000b000b7308 */ /* 0x000ee20000002400 */
[----:B------:R-:W-:Y:S02]  /*9d40*/  FMNMX.FTZ R5, R7, R6, !PT ;  /* 0x0000000607057209 */ /* 0x000fe40007810000 */
[----:B0-----:R-:W-:-:S05]  /*9d50*/  FSEL R34, R34, -INF , P1 ;  /* 0xff80000022227808 */ /* 0x001fca0000800000 */
[----:B------:R-:W0:Y:S01]  /*9d60*/  MUFU.TANH R20, R20 ;  /* 0x0000001400147308 */ /* 0x000e220000002400 */
[----:B------:R-:W-:Y:S02]  /*9d70*/  FMNMX.FTZ R5, R4, R5, !PT ;  /* 0x0000000504057209 */ /* 0x000fe40007810000 */
[----:B-1----:R-:W-:-:S05]  /*9d80*/  FSEL R10, R10, -INF , P2 ;  /* 0xff8000000a0a7808 */ /* 0x002fca0001000000 */
[----:B------:R1:W4:Y:S01]  /*9d90*/  MUFU.TANH R95, R117 ;  /* 0x00000075005f7308 */ /* 0x0003220000002400 */
[----:B------:R-:W-:Y:S02]  /*9da0*/  FMNMX.FTZ R5, R34, R5, !PT ;  /* 0x0000000522057209 */ /* 0x000fe40007810000 */
[----:B---3--:R-:W-:Y:S02]  /*9db0*/  FSEL R11, R11, -INF , P3 ;  /* 0xff8000000b0b7808 */ /* 0x008fe40001800000 */
[----:B------:R-:W-:Y:S02]  /*9dc0*/  FMNMX.FTZ R6, R10, R5, !PT ;  /* 0x000000050a067209 */ /* 0x000fe40007810000 */
[----:B0-----:R-:W-:Y:S01]  /*9dd0*/  FSEL R20, R20, -INF , P4 ;  /* 0xff80000014147808 */ /* 0x001fe20002000000 */
[----:B------:R-:W-:Y:S01]  /*9de0*/  FMUL.FTZ R107, R115, UR4 ;  /* 0x00000004736b7c20 */ /* 0x000fe20008410000 */
[----:B------:R-:W-:Y:S01]  /*9df0*/  FMNMX.FTZ R5, R11, R6, !PT ;  /* 0x000000060b057209 */ /* 0x000fe20007810000 */
[----:B-1----:R-:W3:Y:S03]  /*9e00*/  LDL R117, [R1+0x84] ;  /* 0x0000840001757983 */ /* 0x002ee60000100800 */
[----:B------:R-:W-:Y:S01]  /*9e10*/  FMNMX.FTZ R6, R20, R5, !PT ;  /* 0x0000000514067209 */ /* 0x000fe20007810000 */
[----:B------:R-:W3:Y:S01]  /*9e20*/  LDL R115, [R1+0x4c] ;  /* 0x00004c0001737983 */ /* 0x000ee20000100800 */
[----:B----4-:R-:W-:-:S04]  /*9e30*/  FSEL R95, R95, -INF , P5 ;  /* 0xff8000005f5f7808 */ /* 0x010fc80002800000 */
[----:B------:R-:W-:-:S05]  /*9e40*/  FMNMX.FTZ R94, R95, R6, !PT ;  /* 0x000000065f5e7209 */ /* 0x000fca0007810000 */
[----:B------:R-:W0:Y:S02]  /*9e50*/  SHFL.BFLY PT, R5, R94, 0x2, 0x1f ;  /* 0x0c401f005e057f89 */ /* 0x000e2400000e0000 */
[----:B0-----:R-:W-:-:S05]  /*9e60*/  FMNMX.FTZ R96, R94, R5, !PT ;  /* 0x000000055e607209 */ /* 0x001fca0007810000 */
[----:B------:R-:W0:Y:S01]  /*9e70*/  SHFL.BFLY PT, R5, R96, 0x1, 0x1f ;  /* 0x0c201f0060057f89 */ /* 0x000e2200000e0000 */
[----:B------:R-:W-:Y:S01]  /*9e80*/  IMAD.U32 R6, RZ, RZ, UR5 ;  /* 0x00000005ff067e24 */ /* 0x000fe2000f8e00ff */
[----:B------:R-:W-:Y:S02]  /*9e90*/  FMNMX.FTZ R111, R12, R13, !PT ;  /* 0x0000000d0c6f7209 */ /* 0x000fe40007810000 */
[----:B0-----:R-:W-:-:S04]  /*9ea0*/  FMNMX.FTZ R5, R96, R5, !PT ;  /* 0x0000000560057209 */ /* 0x001fc80007810000 */
[C---:B------:R-:W-:Y:S01]  /*9eb0*/  FSETP.NEU.FTZ.AND P6, PT, R5.reuse, -INF , PT ;  /* 0xff8000000500780b */ /* 0x040fe20003fdd000 */
[----:B------:R-:W-:-:S05]  /*9ec0*/  FMUL.FTZ R97, R5, R6 ;  /* 0x0000000605617220 */ /* 0x000fca0000410000 */
[----:B------:R-:W-:-:S05]  /*9ed0*/  FSEL R97, R97, RZ, P6 ;  /* 0x000000ff61617208 */ /* 0x000fca0003000000 */
[-CC-:B------:R-:W-:Y:S01]  /*9ee0*/  FFMA.FTZ R94, R82, R6.reuse, -R97.reuse ;  /* 0x00000006525e7223 */ /* 0x180fe20000010861 */
[----:B------:R-:W-:Y:S01]  /*9ef0*/  FFMA.FTZ R82, R74, R6, -R97 ;  /* 0x000000064a527223 */ /* 0x000fe20000010861 */
[----:B------:R-:W-:-:S04]  /*9f00*/  FMNMX.FTZ R74, R14, R111, !PT ;  /* 0x0000006f0e4a7209 */ /* 0x000fc80007810000 */
[----:B------:R-:W-:-:S04]  /*9f10*/  FMNMX.FTZ R111, R15, R74, !PT ;  /* 0x0000004a0f6f7209 */ /* 0x000fc80007810000 */
[----:B------:R-:W-:-:S04]  /*9f20*/  FMNMX.FTZ R74, R24, R111, !PT ;  /* 0x0000006f184a7209 */ /* 0x000fc80007810000 */
[----:B------:R-:W-:Y:S01]  /*9f30*/  FMNMX.FTZ R111, R25, R74, !PT ;  /* 0x0000004a196f7209 */ /* 0x000fe20007810000 */
[-CC-:B------:R-:W-:Y:S01]  /*9f40*/  FFMA.FTZ R98, R92, R6.reuse, -R97.reuse ;  /* 0x000000065c627223 */ /* 0x180fe20000010861 */
[-CC-:B------:R-:W-:Y:S02]  /*9f50*/  FFMA.FTZ R92, R78, R6.reuse, -R97.reuse ;  /* 0x000000064e5c7223 */ /* 0x180fe40000010861 */
[----:B------:R-:W-:Y:S01]  /*9f60*/  FMNMX.FTZ R74, R26, R111, !PT ;  /* 0x0000006f1a4a7209 */ /* 0x000fe20007810000 */
[----:B------:R-:W-:-:S03]  /*9f70*/  FFMA.FTZ R78, R69, R6, -R97 ;  /* 0x00000006454e7223 */ /* 0x000fc60000010861 */
[----:B------:R-:W-:-:S04]  /*9f80*/  FMNMX.FTZ R69, R27, R74, !PT ;  /* 0x0000004a1b457209 */ /* 0x000fc80007810000 */
[----:B------:R-:W-:-:S04]  /*9f90*/  FMNMX.FTZ R74, R28, R69, !PT ;  /* 0x000000451c4a7209 */ /* 0x000fc80007810000 */
[----:B------:R-:W-:-:S04]  /*9fa0*/  FMNMX.FTZ R69, R29, R74, !PT ;  /* 0x0000004a1d457209 */ /* 0x000fc80007810000 */
[----:B------:R-:W-:Y:S01]  /*9fb0*/  FMNMX.FTZ R110, R30, R69, !PT ;  /* 0x000000451e6e7209 */ /* 0x000fe20007810000 */
[----:B------:R-:W-:-:S03]  /*9fc0*/  FFMA.FTZ R74, R65, R6, -R97 ;  /* 0x00000006414a7223 */ /* 0x000fc60000010861 */
[----:B------:R-:W-:-:S04]  /*9fd0*/  FMNMX.FTZ R110, R31, R110, !PT ;  /* 0x0000006e1f6e7209 */ /* 0x000fc80007810000 */
[----:B------:R-:W-:Y:S01]  /*9fe0*/  FMNMX.FTZ R65, R49, R110, !PT ;  /* 0x0000006e31417209 */ /* 0x000fe20007810000 */
[----:B------:R-:W-:-:S03]  /*9ff0*/  FFMA.FTZ R69, R66, R6, -R97 ;  /* 0x0000000642457223 */ /* 0x000fc60000010861 */
        /* <DEDUP_REMOVED lines=16> */
[----:B------:R-:W-:Y:S01]  /*a100*/  FMNMX.FTZ R44, R60, R47, !PT ;  /* 0x0000002f3c2c7209 */ /* 0x000fe20007810000 */
[----:B------:R0:W-:Y:S03]  /*a110*/  MUFU.EX2 R65, R110 ;  /* 0x0000006e00417308 */ /* 0x0001e60000000800 */
[----:B------:R-:W-:Y:S01]  /*a120*/  FMNMX.FTZ R47, R63, R44, !PT ;  /* 0x0000002c3f2f7209 */ /* 0x000fe20007810000 */
[----:B0-----:R-:W-:-:S03]  /*a130*/  FFMA.FTZ R110, R45, R6, -R97 ;  /* 0x000000062d6e7223 */ /* 0x001fc60000010861 */
        /* <DEDUP_REMOVED lines=11> */
[----:B------:R0:W-:Y:S03]  /*a1f0*/  MUFU.EX2 R47, R110 ;  /* 0x0000006e002f7308 */ /* 0x0001e60000000800 */
[----:B------:R-:W-:Y:S01]  /*a200*/  FMNMX.FTZ R40, R80, R43, !PT ;  /* 0x0000002b50287209 */ /* 0x000fe20007810000 */
[----:B0-----:R-:W-:-:S03]  /*a210*/  FFMA.FTZ R110, R41, R6, -R97 ;  /* 0x00000006296e7223 */ /* 0x001fc60000010861 */
[----:B------:R-:W-:Y:S01]  /*a220*/  FMNMX.FTZ R41, R83, R40, !PT ;  /* 0x0000002853297209 */ /* 0x000fe20007810000 */
[----:B------:R-:W-:-:S03]  /*a230*/  FFMA.FTZ R40, R38, R6, -R97 ;  /* 0x0000000626287223 */ /* 0x000fc60000010861 */
[----:B------:R-:W-:Y:S01]  /*a240*/  FMNMX.FTZ R38, R84, R41, !PT ;  /* 0x0000002954267209 */ /* 0x000fe20007810000 */
[----:B------:R-:W-:-:S03]  /*a250*/  FMUL.FTZ R106, R114, UR4 ;  /* 0x00000004726a7c20 */ /* 0x000fc60008410000 */
[----:B------:R-:W-:Y:S01]  /*a260*/  FMNMX.FTZ R41, R85, R38, !PT ;  /* 0x0000002655297209 */ /* 0x000fe20007810000 */
[----:B------:R-:W0:Y:S03]  /*a270*/  MUFU.TANH R105, R105 ;  /* 0x0000006900697308 */ /* 0x000e260000002400 */
[----:B------:R-:W-:Y:S01]  /*a280*/  FMNMX.FTZ R38, R86, R41, !PT ;  /* 0x0000002956267209 */ /* 0x000fe20007810000 */
[----:B------:R-:W-:-:S04]  /*a290*/  FMUL.FTZ R108, R118, UR4 ;  /* 0x00000004766c7c20 */ /* 0x000fc80008410000 */
[----:B------:R1:W-:Y:S01]  /*a2a0*/  MUFU.EX2 R44, R111 ;  /* 0x0000006f002c7308 */ /* 0x0003e20000000800 */
[----:B------:R-:W-:-:S07]  /*a2b0*/  FMUL.FTZ R109, R119, UR4 ;  /* 0x00000004776d7c20 */ /* 0x000fce0008410000 */
[----:B------:R-:W4:Y:S01]  /*a2c0*/  MUFU.TANH R106, R106 ;  /* 0x0000006a006a7308 */ /* 0x000f220000002400 */
[--C-:B-1----:R-:W-:Y:S01]  /*a2d0*/  FFMA.FTZ R111, R39, R6, -R97.reuse ;  /* 0x00000006276f7223 */ /* 0x102fe20000010861 */
[----:B------:R-:W-:Y:S01]  /*a2e0*/  FMNMX.FTZ R39, R87, R38, !PT ;  /* 0x0000002657277209 */ /* 0x000fe20007810000 */
[----:B------:R-:W-:-:S03]  /*a2f0*/  FFMA.FTZ R38, R36, R6, -R97 ;  /* 0x0000000624267223 */ /* 0x000fc60000010861 */
[----:B------:R-:W-:Y:S02]  /*a300*/  FMNMX.FTZ R36, R88, R39, !PT ;  /* 0x0000002758247209 */ /* 0x000fe40007810000 */
[----:B------:R-:W1:Y:S02]  /*a310*/  MUFU.TANH R107, R107 ;  /* 0x0000006b006b7308 */ /* 0x000e640000002400 */
[----:B------:R-:W-:-:S06]  /*a320*/  FMNMX.FTZ R39, R89, R36, !PT ;  /* 0x0000002459277209 */ /* 0x000fcc0007810000 */
[----:B------:R-:W2:Y:S01]  /*a330*/  MUFU.TANH R108, R108 ;  /* 0x0000006c006c7308 */ /* 0x000ea20000002400 */
[----:B0-----:R-:W-:Y:S02]  /*a340*/  FSEL R105, R105, -INF , P1 ;  /* 0xff80000069697808 */ /* 0x001fe40000800000 */
[----:B------:R-:W-:-:S05]  /*a350*/  FMNMX.FTZ R36, R90, R39, !PT ;  /* 0x000000275a247209 */ /* 0x000fca0007810000 */
[----:B------:R-:W0:Y:S01]  /*a360*/  MUFU.TANH R109, R109 ;  /* 0x0000006d006d7308 */ /* 0x000e220000002400 */
[----:B----4-:R-:W-:-:S07]  /*a370*/  FSEL R106, R106, -INF , P2 ;  /* 0xff8000006a6a7808 */ /* 0x010fce0001000000 */
[----:B------:R4:W-:Y:S01]  /*a380*/  MUFU.EX2 R45, R112 ;  /* 0x00000070002d7308 */ /* 0x0009e20000000800 */
[----:B-1----:R-:W-:Y:S01]  /*a390*/  FSEL R107, R107, -INF , P3 ;  /* 0xff8000006b6b7808 */ /* 0x002fe20001800000 */
[----:B----4-:R-:W-:Y:S01]  /*a3a0*/  FFMA.FTZ R112, R37, R6, -R97 ;  /* 0x0000000625707223 */ /* 0x010fe20000010861 */
[----:B------:R-:W-:-:S05]  /*a3b0*/  FMNMX.FTZ R37, R105, R36, !PT ;  /* 0x0000002469257209 */ /* 0x000fca0007810000 */
[----:B------:R1:W-:Y:S01]  /*a3c0*/  MUFU.EX2 R43, R110 ;  /* 0x0000006e002b7308 */ /* 0x0003e20000000800 */
[----:B------:R-:W-:Y:S01]  /*a3d0*/  FFMA.FTZ R36, R33, R6, -R97 ;  /* 0x0000000621247223 */ /* 0x000fe20000010861 */
[----:B--2---:R-:W-:Y:S02]  /*a3e0*/  FSEL R108, R108, -INF , P4 ;  /* 0xff8000006c6c7808 */ /* 0x004fe40002000000 */
[----:B-1----:R-:W-:-:S04]  /*a3f0*/  FMNMX.FTZ R110, R106, R37, !PT ;  /* 0x000000256a6e7209 */ /* 0x002fc80007810000 */
[----:B------:R-:W-:Y:S02]  /*a400*/  FMNMX.FTZ R33, R107, R110, !PT ;  /* 0x0000006e6b217209 */ /* 0x000fe40007810000 */
[----:B0-----:R-:W-:Y:S02]  /*a410*/  FSEL R109, R109, -INF , P5 ;  /* 0xff8000006d6d7808 */ /* 0x001fe40002800000 */
[----:B------:R-:W-:-:S04]  /*a420*/  FMNMX.FTZ R110, R108, R33, !PT ;  /* 0x000000216c6e7209 */ /* 0x000fc80007810000 */
[----:B------:R-:W-:Y:S01]  /*a430*/  FMNMX.FTZ R110, R109, R110, !PT ;  /* 0x0000006e6d6e7209 */ /* 0x000fe20007810000 */
[----:B------:R0:W-:Y:S04]  /*a440*/  MUFU.EX2 R41, R111 ;  /* 0x0000006f00297308 */ /* 0x0001e80000000800 */
[----:B0-----:R-:W0:Y:S01]  /*a450*/  SHFL.BFLY PT, R111, R110, 0x2, 0x1f ;  /* 0x0c401f006e6f7f89 */ /* 0x001e2200000e0000 */
[----:B------:R-:W1:Y:S01]  /*a460*/  S2R R128, SR_TID.X ;  /* 0x0000000000807919 */ /* 0x000e620000002100 */
[----:B0-----:R-:W-:-:S05]  /*a470*/  FMNMX.FTZ R110, R110, R111, !PT ;  /* 0x0000006f6e6e7209 */ /* 0x001fca0007810000 */
[----:B------:R-:W0:Y:S01]  /*a480*/  SHFL.BFLY PT, R111, R110, 0x1, 0x1f ;  /* 0x0c201f006e6f7f89 */ /* 0x000e2200000e0000 */
[-CC-:B------:R-:W-:Y:S01]  /*a490*/  FFMA.FTZ R33, R21, R6.reuse, -R97.reuse ;  /* 0x0000000615217223 */ /* 0x180fe20000010861 */
[-CC-:B------:R-:W-:Y:S01]  /*a4a0*/  FFMA.FTZ R21, R9, R6.reuse, -R97.reuse ;  /* 0x0000000609157223 */ /* 0x180fe20000010861 */
[-CC-:B------:R-:W-:Y:S01]  /*a4b0*/  FFMA.FTZ R9, R34, R6.reuse, -R97.reuse ;  /* 0x0000000622097223 */ /* 0x180fe20000010861 */
[-CC-:B------:R-:W-:Y:S01]  /*a4c0*/  FFMA.FTZ R103, R126, R6.reuse, -R97.reuse ;  /* 0x000000067e677223 */ /* 0x180fe20000010861 */
[-CC-:B------:R-:W-:Y:S01]  /*a4d0*/  FFMA.FTZ R104, R124, R6.reuse, -R97.reuse ;  /* 0x000000067c687223 */ /* 0x180fe20000010861 */
[-CC-:B------:R-:W-:Y:S01]  /*a4e0*/  FFMA.FTZ R37, R35, R6.reuse, -R97.reuse ;  /* 0x0000000623257223 */ /* 0x180fe20000010861 */
[----:B-1----:R-:W-:Y:S01]  /*a4f0*/  LOP3.LUT R128, R128, 0x7f, RZ, 0xc0, !PT ;  /* 0x0000007f80807812 */ /* 0x002fe200078ec0ff */
[-CC-:B------:R-:W-:Y:S01]  /*a500*/  FFMA.FTZ R35, R32, R6.reuse, -R97.reuse ;  /* 0x0000000620237223 */ /* 0x180fe20000010861 */
[-CC-:B------:R-:W-:Y:S01]  /*a510*/  FFMA.FTZ R32, R8, R6.reuse, -R97.reuse ;  /* 0x0000000608207223 */ /* 0x180fe20000010861 */
[----:B------:R-:W-:Y:S01]  /*a520*/  FFMA.FTZ R8, R4, R6, -R97 ;  /* 0x0000000604087223 */ /* 0x000fe20000010861 */
[----:B0-----:R-:W-:-:S04]  /*a530*/  FMNMX.FTZ R34, R110, R111, !PT ;  /* 0x0000006f6e227209 */ /* 0x001fc80007810000 */
[C---:B------:R-:W-:Y:S01]  /*a540*/  FSETP.NEU.FTZ.AND P1, PT, R34.reuse, -INF , PT ;  /* 0xff8000002200780b */ /* 0x040fe20003f3d000 */
[-C--:B------:R-:W-:Y:S01]  /*a550*/  FMUL.FTZ R113, R34, R6.reuse ;  /* 0x0000000622717220 */ /* 0x080fe20000410000 */
[----:B------:R-:W-:-:S04]  /*a560*/  FFMA.FTZ R101, R125, R6, -R97 ;  /* 0x000000067d657223 */ /* 0x000fc80000010861 */
[----:B------:R-:W-:Y:S01]  /*a570*/  FSEL R113, R113, RZ, P1 ;  /* 0x000000ff71717208 */ /* 0x000fe20000800000 */
[-C--:B------:R-:W-:Y:S01]  /*a580*/  FFMA.FTZ R4, R95, R6.reuse, -R97 ;  /* 0x000000065f047223 */ /* 0x080fe20000010861 */
[----:B------:R-:W-:Y:S01]  /*a590*/  ISETP.NE.AND P1, PT, R128, RZ, PT ;  /* 0x000000ff8000720c */ /* 0x000fe20003f25270 */
[----:B------:R-:W-:Y:S02]  /*a5a0*/  MUFU.EX2 R103, R103 ;  /* 0x0000006700677308 */ /* 0x000fe40000000800 */
[-CC-:B------:R-:W-:Y:S01]  /*a5b0*/  FFMA.FTZ R95, R12, R6.reuse, -R113.reuse ;  /* 0x000000060c5f7223 */ /* 0x180fe20000010871 */
[-C--:B------:R-:W-:Y:S01]  /*a5c0*/  FFMA.FTZ R13, R13, R6.reuse, -R113 ;  /* 0x000000060d0d7223 */ /* 0x080fe20000010871 */
[-CC-:B------:R-:W-:Y:S01]  /*a5d0*/  FFMA.FTZ R102, R122, R6.reuse, -R97.reuse ;  /* 0x000000067a667223 */ /* 0x180fe20000010861 */
[-CC-:B------:R-:W-:Y:S01]  /*a5e0*/  FFMA.FTZ R99, R123, R6.reuse, -R97.reuse ;  /* 0x000000067b637223 */ /* 0x180fe20000010861 */
[-CC-:B------:R-:W-:Y:S02]  /*a5f0*/  FFMA.FTZ R100, R120, R6.reuse, -R97.reuse ;  /* 0x0000000678647223 */ /* 0x180fe40000010861 */
        /* <DEDUP_REMOVED lines=14> */
[----:B------:R-:W1:Y:S01]  /*a6e0*/  MUFU.EX2 R101, R101 ;  /* 0x0000006500657308 */ /* 0x000e620000000800 */
[----:B------:R-:W-:Y:S01]  /*a6f0*/  FFMA.FTZ R15, R15, R6, -R113 ;  /* 0x000000060f0f7223 */ /* 0x000fe20000010871 */
[----:B------:R-:W-:-:S06]  /*a700*/  @!P1 VIADD R0, R0, 0x30840 ;  /* 0x0003084000009836 */ /* 0x000fcc0000000000 */
[----:B------:R-:W-:Y:S01]  /*a710*/  MUFU.EX2 R95, R95 ;  /* 0x0000005f005f7308 */ /* 0x000fe20000000800 */
[----:B------:R-:W-:-:S07]  /*a720*/  FFMA.FTZ R110, R24, R6, -R113 ;  /* 0x00000006186e7223 */ /* 0x000fce0000010871 */
[----:B------:R-:W2:Y:S01]  /*a730*/  MUFU.EX2 R13, R13 ;  /* 0x0000000d000d7308 */ /* 0x000ea20000000800 */
[-CC-:B------:R-:W-:Y:S01]  /*a740*/  FFMA.FTZ R14, R57, R6.reuse, -R113.reuse ;  /* 0x00000006390e7223 */ /* 0x180fe20000010871 */
[----:B------:R-:W-:-:S06]  /*a750*/  FFMA.FTZ R25, R25, R6, -R113 ;  /* 0x0000000619197223 */ /* 0x000fcc0000010871 */
[----:B------:R-:W-:Y:S01]  /*a760*/  MUFU.EX2 R97, R97 ;  /* 0x0000006100617308 */ /* 0x000fe20000000800 */
[----:B------:R-:W-:Y:S01]  /*a770*/  @!P1 PRMT R12, RZ, 0x654, R0 ;  /* 0x00000654ff0c9816 */ /* 0x000fe20000000000 */
[----:B------:R-:W-:-:S03]  /*a780*/  FFMA.FTZ R111, R26, R6, -R113 ;  /* 0x000000061a6f7223 */ /* 0x000fc60000010871 */
[----:B------:R0:W-:Y:S03]  /*a790*/  @!P1 SYNCS.ARRIVE.TRANS64.RED.A1T0 RZ, [R12+URZ], RZ ;  /* 0x000000ff0cff99a7 */ /* 0x0001e6000810043f */
[----:B------:R-:W4:Y:S08]  /*a7a0*/  MUFU.EX2 R102, R102 ;  /* 0x0000006600667308 */ /* 0x000f300000000800 */
[----:B------:R-:W3:Y:S01]  /*a7b0*/  MUFU.EX2 R15, R15 ;  /* 0x0000000f000f7308 */ /* 0x000ee20000000800 */
[----:B0-----:R-:W-:-:S07]  /*a7c0*/  F2FP.BF16.F32.PACK_AB R12, R104, R103 ;  /* 0x00000067680c723e */ /* 0x001fce00000010ff */
[----:B------:R-:W0:Y:S01]  /*a7d0*/  MUFU.EX2 R99, R99 ;  /* 0x0000006300637308 */ /* 0x000e220000000800 */
[----:B------:R-:W-:-:S07]  /*a7e0*/  FFMA.FTZ R27, R27, R6, -R113 ;  /* 0x000000061b1b7223 */ /* 0x000fce0000010871 */
[----:B------:R1:W-:Y:S08]  /*a7f0*/  MUFU.EX2 R0, R14 ;  /* 0x0000000e00007308 */ /* 0x0003f00000000800 */
[----:B------:R-:W0:Y:S01]  /*a800*/  MUFU.EX2 R110, R110 ;  /* 0x0000006e006e7308 */ /* 0x000e220000000800 */
[----:B-1----:R-:W-:-:S04]  /*a810*/  FADD.FTZ R14, R103, R104 ;  /* 0x00000068670e7221 */ /* 0x002fc80000010000 */
[----:B------:R-:W-:-:S03]  /*a820*/  FADD.FTZ R103, R101, R14 ;  /* 0x0000000e65677221 */ /* 0x000fc60000010000 */
[----:B------:R-:W1:Y:S01]  /*a830*/  MUFU.EX2 R100, R100 ;  /* 0x0000006400647308 */ /* 0x000e620000000800 */
[----:B--2---:R-:W-:Y:S01]  /*a840*/  FADD.FTZ R14, R95, R13 ;  /* 0x0000000d5f0e7221 */ /* 0x004fe20000010000 */
[----:B----4-:R-:W-:-:S06]  /*a850*/  FADD.FTZ R26, R102, R103 ;  /* 0x00000067661a7221 */ /* 0x010fcc0000010000 */
[----:B------:R-:W2:Y:S01]  /*a860*/  MUFU.EX2 R25, R25 ;  /* 0x0000001900197308 */ /* 0x000ea20000000800 */
[----:B------:R-:W-:-:S07]  /*a870*/  FADD.FTZ R24, R97, R14 ;  /* 0x0000000e61187221 */ /* 0x000fce0000010000 */
[----:B------:R-:W4:Y:S01]  /*a880*/  MUFU.EX2 R96, R96 ;  /* 0x0000006000607308 */ /* 0x000f220000000800 */
[----:B------:R-:W-:Y:S01]  /*a890*/  F2FP.BF16.F32.PACK_AB R14, R102, R101 ;  /* 0x00000065660e723e */ /* 0x000fe200000010ff */
[----:B---3--:R-:W-:-:S06]  /*a8a0*/  FADD.FTZ R101, R15, R24 ;  /* 0x000000180f657221 */ /* 0x008fcc0000010000 */
[----:B------:R-:W3:Y:S01]  /*a8b0*/  MUFU.EX2 R111, R111 ;  /* 0x0000006f006f7308 */ /* 0x000ee20000000800 */
[----:B------:R-:W-:Y:S01]  /*a8c0*/  FFMA.FTZ R29, R29, R6, -R113 ;  /* 0x000000061d1d7223 */ /* 0x000fe20000010871 */
[----:B0-----:R-:W-:-:S06]  /*a8d0*/  FADD.FTZ R103, R99, R26 ;  /* 0x0000001a63677221 */ /* 0x001fcc0000010000 */
[----:B------:R-:W0:Y:S08]  /*a8e0*/  MUFU.EX2 R98, R98 ;  /* 0x0000006200627308 */ /* 0x000e300000000800 */
[----:B------:R1:W-:Y:S01]  /*a8f0*/  MUFU.EX2 R39, R112 ;  /* 0x0000007000277308 */ /* 0x0003e20000000800 */
[----:B------:R-:W-:Y:S01]  /*a900*/  FADD.FTZ R26, R110, R101 ;  /* 0x000000656e1a7221 */ /* 0x000fe20000010000 */
[----:B-1----:R-:W-:-:S06]  /*a910*/  FFMA.FTZ R112, R28, R6, -R113 ;  /* 0x000000061c707223 */ /* 0x002fcc0000010871 */
[----:B------:R-:W1:Y:S01]  /*a920*/  MUFU.EX2 R27, R27 ;  /* 0x0000001b001b7308 */ /* 0x000e620000000800 */
[----:B------:R-:W-:Y:S01]  /*a930*/  FFMA.FTZ R114, R30, R6, -R113 ;  /* 0x000000061e727223 */ /* 0x000fe20000010871 */
[----:B------:R-:W-:-:S06]  /*a940*/  FADD.FTZ R103, R100, R103 ;  /* 0x0000006764677221 */ /* 0x000fcc0000010000 */
[----:B------:R-:W1:Y:S01]  /*a950*/  MUFU.EX2 R93, R93 ;  /* 0x0000005d005d7308 */ /* 0x000e620000000800 */
[----:B--2---:R-:W-:Y:S01]  /*a960*/  FADD.FTZ R26, R25, R26 ;  /* 0x0000001a191a7221 */ /* 0x004fe20000010000 */
[----:B------:R-:W-:-:S06]  /*a970*/  FFMA.FTZ R31, R31, R6, -R113 ;  /* 0x000000061f1f7223 */ /* 0x000fcc0000010871 */
[----:B------:R-:W2:Y:S01]  /*a980*/  MUFU.EX2 R112, R112 ;  /* 0x0000007000707308 */ /* 0x000ea20000000800 */
[----:B----4-:R-:W-:-:S07]  /*a990*/  FADD.FTZ R103, R96, R103 ;  /* 0x0000006760677221 */ /* 0x010fce0000010000 */
[----:B------:R-:W4:Y:S01]  /*a9a0*/  MUFU.EX2 R94, R94 ;  /* 0x0000005e005e7308 */ /* 0x000f220000000800 */
[----:B---3--:R-:W-:Y:S01]  /*a9b0*/  FADD.FTZ R28, R111, R26 ;  /* 0x0000001a6f1c7221 */ /* 0x008fe20000010000 */
[----:B------:R-:W-:-:S06]  /*a9c0*/  FFMA.FTZ R49, R49, R6, -R113 ;  /* 0x0000000631317223 */ /* 0x000fcc0000010871 */
[----:B------:R-:W3:Y:S01]  /*a9d0*/  MUFU.EX2 R29, R29 ;  /* 0x0000001d001d7308 */ /* 0x000ee20000000800 */
[----:B0-----:R-:W-:Y:S01]  /*a9e0*/  FADD.FTZ R30, R98, R103 ;  /* 0x00000067621e7221 */ /* 0x001fe20000010000 */
[----:B------:R-:W-:-:S06]  /*a9f0*/  FFMA.FTZ R57, R59, R6, -R113 ;  /* 0x000000063b397223 */ /* 0x000fcc0000010871 */
[----:B------:R-:W0:Y:S01]  /*aa00*/  MUFU.EX2 R91, R91 ;  /* 0x0000005b005b7308 */ /* 0x000e220000000800 */
[-CC-:B------:R-:W-:Y:S01]  /*aa10*/  FFMA.FTZ R59, R60, R6.reuse, -R113.reuse ;  /* 0x000000063c3b7223 */ /* 0x180fe20000010871 */
[----:B------:R-:W-:Y:S01]  /*aa20*/  F2FP.BF16.F32.PACK_AB R24, R100, R99 ;  /* 0x000000636418723e */ /* 0x000fe200000010ff */
[----:B------:R-:W-:-:S05]  /*aa30*/  FFMA.FTZ R60, R63, R6, -R113 ;  /* 0x000000063f3c7223 */ /* 0x000fca0000010871 */
[----:B------:R-:W0:Y:S01]  /*aa40*/  MUFU.EX2 R114, R114 ;  /* 0x0000007200727308 */ /* 0x000e220000000800 */
[----:B-1----:R-:W-:Y:S01]  /*aa50*/  FADD.FTZ R99, R27, R28 ;  /* 0x0000001c1b637221 */ /* 0x002fe20000010000 */
[-CC-:B------:R-:W-:Y:S01]  /*aa60*/  FFMA.FTZ R48, R48, R6.reuse, -R113.reuse ;  /* 0x0000000630307223 */ /* 0x180fe20000010871 */
[----:B------:R-:W-:-:S05]  /*aa70*/  FFMA.FTZ R63, R64, R6, -R113 ;  /* 0x00000006403f7223 */ /* 0x000fca0000010871 */
[----:B------:R-:W1:Y:S01]  /*aa80*/  MUFU.EX2 R92, R92 ;  /* 0x0000005c005c7308 */ /* 0x000e620000000800 */
[----:B------:R-:W-:Y:S01]  /*aa90*/  FADD.FTZ R101, R93, R30 ;  /* 0x0000001e5d657221 */ /* 0x000fe20000010000 */
[-CC-:B------:R-:W-:Y:S01]  /*aaa0*/  FFMA.FTZ R64, R68, R6.reuse, -R113.reuse ;  /* 0x0000000644407223 */ /* 0x180fe20000010871 */
[----:B------:R-:W-:-:S05]  /*aab0*/  FFMA.FTZ R68, R71, R6, -R113 ;  /* 0x0000000647447223 */ /* 0x000fca0000010871 */
[----:B------:R-:W1:Y:S01]  /*aac0*/  MUFU.EX2 R31, R31 ;  /* 0x0000001f001f7308 */ /* 0x000e620000000800 */
[-C--:B------:R-:W-:Y:S01]  /*aad0*/  FFMA.FTZ R71, R76, R6.reuse, -R113 ;  /* 0x000000064c477223 */ /* 0x080fe20000010871 */
[----:B--2---:R-:W-:Y:S01]  /*aae0*/  FADD.FTZ R30, R112, R99 ;  /* 0x00000063701e7221 */ /* 0x004fe20000010000 */
[----:B------:R-:W-:-:S05]  /*aaf0*/  FFMA.FTZ R50, R50, R6, -R113 ;  /* 0x0000000632327223 */ /* 0x000fca0000010871 */
[----:B------:R-:W2:Y:S01]  /*ab00*/  MUFU.EX2 R81, R81 ;  /* 0x0000005100517308 */ /* 0x000ea20000000800 */
[C---:B----4-:R-:W-:Y:S01]  /*ab10*/  FADD.FTZ R76, R94.reuse, R101 ;  /* 0x000000655e4c7221 */ /* 0x050fe20000010000 */
[----:B------:R-:W-:Y:S01]  /*ab20*/  F2FP.BF16.F32.PACK_AB R28, R94, R93 ;  /* 0x0000005d5e1c723e */ /* 0x000fe200000010ff */
[----:B---3--:R-:W-:-:S05]  /*ab30*/  FADD.FTZ R93, R29, R30 ;  /* 0x0000001e1d5d7221 */ /* 0x008fca0000010000 */
[----:B------:R-:W3:Y:S01]  /*ab40*/  MUFU.EX2 R49, R49 ;  /* 0x0000003100317308 */ /* 0x000ee20000000800 */
[----:B------:R-:W-:Y:S01]  /*ab50*/  FFMA.FTZ R51, R51, R6, -R113 ;  /* 0x0000000633337223 */ /* 0x000fe20000010871 */
[----:B0-----:R-:W-:-:S06]  /*ab60*/  FADD.FTZ R99, R91, R76 ;  /* 0x0000004c5b637221 */ /* 0x001fcc0000010000 */
[----:B------:R-:W0:Y:S01]  /*ab70*/  MUFU.EX2 R82, R82 ;  /* 0x0000005200527308 */ /* 0x000e220000000800 */
[----:B------:R-:W-:Y:S01]  /*ab80*/  FADD.FTZ R76, R114, R93 ;  /* 0x0000005d724c7221 */ /* 0x000fe20000010000 */
[----:B------:R-:W-:-:S06]  /*ab90*/  FFMA.FTZ R52, R52, R6, -R113 ;  /* 0x0000000634347223 */ /* 0x000fcc0000010871 */
[----:B------:R-:W4:Y:S01]  /*aba0*/  MUFU.EX2 R48, R48 ;  /* 0x0000003000307308 */ /* 0x000f220000000800 */
[----:B-1----:R-:W-:-:S07]  /*abb0*/  FADD.FTZ R94, R92, R99 ;  /* 0x000000635c5e7221 */ /* 0x002fce0000010000 */
[----:B------:R-:W1:Y:S01]  /*abc0*/  MUFU.EX2 R77, R77 ;  /* 0x0000004d004d7308 */ /* 0x000e620000000800 */
[----:B------:R-:W-:Y:S01]  /*abd0*/  F2FP.BF16.F32.PACK_AB R30, R92, R91 ;  /* 0x0000005b5c1e723e */ /* 0x000fe200000010ff */
[----:B------:R-:W-:-:S06]  /*abe0*/  FADD.FTZ R76, R31, R76 ;  /* 0x0000004c1f4c7221 */ /* 0x000fcc0000010000 */
[----:B------:R-:W1:Y:S01]  /*abf0*/  MUFU.EX2 R50, R50 ;  /* 0x0000003200327308 */ /* 0x000e620000000800 */
[----:B------:R-:W-:Y:S01]  /*ac00*/  FFMA.FTZ R53, R53, R6, -R113 ;  /* 0x0000000635357223 */ /* 0x000fe20000010871 */
[----:B--2---:R-:W-:-:S06]  /*ac10*/  FADD.FTZ R91, R81, R94 ;  /* 0x0000005e515b7221 */ /* 0x004fcc0000010000 */
[----:B------:R-:W2:Y:S01]  /*ac20*/  MUFU.EX2 R78, R78 ;  /* 0x0000004e004e7308 */ /* 0x000ea20000000800 */
[----:B---3--:R-:W-:Y:S01]  /*ac30*/  FADD.FTZ R93, R49, R76 ;  /* 0x0000004c315d7221 */ /* 0x008fe20000010000 */
[----:B------:R-:W-:-:S06]  /*ac40*/  FFMA.FTZ R54, R54, R6, -R113 ;  /* 0x0000000636367223 */ /* 0x000fcc0000010871 */
[----:B------:R-:W3:Y:S01]  /*ac50*/  MUFU.EX2 R51, R51 ;  /* 0x0000003300337308 */ /* 0x000ee20000000800 */
[----:B0-----:R-:W-:-:S07]  /*ac60*/  FADD.FTZ R76, R82, R91 ;  /* 0x0000005b524c7221 */ /* 0x001fce0000010000 */
[----:B------:R-:W0:Y:S01]  /*ac70*/  MUFU.EX2 R73, R73 ;  /* 0x0000004900497308 */ /* 0x000e220000000800 */
[----:B----4-:R-:W-:Y:S01]  /*ac80*/  FADD.FTZ R93, R48, R93 ;  /* 0x0000005d305d7221 */ /* 0x010fe20000010000 */
[----:B------:R-:W-:-:S06]  /*ac90*/  FFMA.FTZ R56, R56, R6, -R113 ;  /* 0x0000000638387223 */ /* 0x000fcc0000010871 */
[----:B------:R-:W4:Y:S01]  /*aca0*/  MUFU.EX2 R52, R52 ;  /* 0x0000003400347308 */ /* 0x000f220000000800 */
[----:B-1----:R-:W-:-:S07]  /*acb0*/  FADD.FTZ R91, R77, R76 ;  /* 0x0000004c4d5b7221 */ /* 0x002fce0000010000 */
[----:B------:R-:W1:Y:S01]  /*acc0*/  MUFU.EX2 R74, R74 ;  /* 0x0000004a004a7308 */ /* 0x000e620000000800 */
[----:B------:R-:W-:Y:S01]  /*acd0*/  FADD.FTZ R76, R50, R93 ;  /* 0x0000005d324c7221 */ /* 0x000fe20000010000 */
[----:B--2---:R-:W-:Y:S01]  /*ace0*/  FADD.FTZ R92, R78, R91 ;  /* 0x0000005b4e5c7221 */ /* 0x004fe20000010000 */
[----:B------:R-:W2:Y:S05]  /*acf0*/  LDL R94, [R1+0x48] ;  /* 0x00004800015e7983 */ /* 0x000eaa0000100800 */
[----:B------:R-:W1:Y:S08]  /*ad00*/  MUFU.EX2 R53, R53 ;  /* 0x0000003500357308 */ /* 0x000e700000000800 */
[----:B------:R-:W1:Y:S01]  /*ad10*/  MUFU.EX2 R69, R69 ;  /* 0x0000004500457308 */ /* 0x000e620000000800 */
[----:B---3--:R-:W-:Y:S01]  /*ad20*/  FADD.FTZ R91, R51, R76 ;  /* 0x0000004c335b7221 */ /* 0x008fe20000010000 */
[----:B0-----:R-:W-:-:S06]  /*ad30*/  FADD.FTZ R93, R73, R92 ;  /* 0x0000005c495d7221 */ /* 0x001fcc0000010000 */
[----:B------:R-:W0:Y:S08]  /*ad40*/  MUFU.EX2 R54, R54 ;  /* 0x0000003600367308 */ /* 0x000e300000000800 */
[----:B------:R-:W3:Y:S01]  /*ad50*/  MUFU.EX2 R70, R70 ;  /* 0x0000004600467308 */ /* 0x000ee20000000800 */
[----:B----4-:R-:W-:Y:S01]  /*ad60*/  FADD.FTZ R76, R52, R91 ;  /* 0x0000005b344c7221 */ /* 0x010fe20000010000 */
[----:B-1----:R-:W-:-:S06]  /*ad70*/  FADD.FTZ R92, R74, R93 ;  /* 0x0000005d4a5c7221 */ /* 0x002fcc0000010000 */
[----:B------:R-:W1:Y:S01]  /*ad80*/  MUFU.EX2 R56, R56 ;  /* 0x0000003800387308 */ /* 0x000e620000000800 */
[----:B------:R-:W-:Y:S01]  /*ad90*/  F2FP.BF16.F32.PACK_AB R13, R13, R95 ;  /* 0x0000005f0d0d723e */ /* 0x000fe200000010ff */
[----:B------:R-:W-:Y:S01]  /*ada0*/  FADD.FTZ R91, R53, R76 ;  /* 0x0000004c355b7221 */ /* 0x000fe20000010000 */
[----:B------:R-:W4:Y:S05]  /*adb0*/  LDL R95, [R1+0x8c] ;  /* 0x00008c00015f7983 */ /* 0x000f2a0000100800 */
[----:B------:R-:W1:Y:S01]  /*adc0*/  MUFU.EX2 R66, R66 ;  /* 0x0000004200427308 */ /* 0x000e620000000800 */
[----:B------:R-:W-:Y:S01]  /*add0*/  FADD.FTZ R93, R69, R92 ;  /* 0x0000005c455d7221 */ /* 0x000fe20000010000 */
[----:B0-----:R-:W-:-:S06]  /*ade0*/  FADD.FTZ R91, R54, R91 ;  /* 0x0000005b365b7221 */ /* 0x001fcc0000010000 */
[----:B------:R-:W0:Y:S01]  /*adf0*/  MUFU.EX2 R61, R61 ;  /* 0x0000003d003d7308 */ /* 0x000e220000000800 */
[----:B---3--:R-:W-:Y:S01]  /*ae00*/  FADD.FTZ R76, R70, R93 ;  /* 0x0000005d464c7221 */ /* 0x008fe20000010000 */
[----:B-1----:R-:W-:-:S06]  /*ae10*/  FADD.FTZ R92, R56, R91 ;  /* 0x0000005b385c7221 */ /* 0x002fcc0000010000 */
[----:B------:R-:W1:Y:S01]  /*ae20*/  MUFU.EX2 R62, R62 ;  /* 0x0000003e003e7308 */ /* 0x000e620000000800 */
[----:B------:R-:W-:Y:S01]  /*ae30*/  FADD.FTZ R91, R65, R76 ;  /* 0x0000004c415b7221 */ /* 0x000fe20000010000 */
[----:B------:R-:W-:-:S06]  /*ae40*/  F2FP.BF16.F32.PACK_AB R15, R15, R97 ;  /* 0x000000610f0f723e */ /* 0x000fcc00000010ff */
[----:B------:R-:W3:Y:S01]  /*ae50*/  MUFU.EX2 R46, R46 ;  /* 0x0000002e002e7308 */ /* 0x000ee20000000800 */
[----:B------:R-:W-:Y:S01]  /*ae60*/  FADD.FTZ R76, R66, R91 ;  /* 0x0000005b424c7221 */ /* 0x000fe20000010000 */
[----:B------:R0:W-:Y:S01]  /*ae70*/  STSM.16.M88.4 [R116+0x1e800], R12 ;  /* 0x01e8000c74007844 */ /* 0x0001e20000000200 */
[----:B------:R-:W-:Y:S02]  /*ae80*/  F2FP.BF16.F32.PACK_AB R26, R98, R96 ;  /* 0x00000060621a723e */ /* 0x000fe400000010ff */
[----:B------:R-:W-:Y:S02]  /*ae90*/  F2FP.BF16.F32.PACK_AB R25, R25, R110 ;  /* 0x0000006e1919723e */ /* 0x000fe400000010ff */
[----:B------:R-:W-:Y:S02]  /*aea0*/  F2FP.BF16.F32.PACK_AB R27, R27, R111 ;  /* 0x0000006f1b1b723e */ /* 0x000fe400000010ff */
[----:B------:R-:W-:Y:S02]  /*aeb0*/  F2FP.BF16.F32.PACK_AB R29, R29, R112 ;  /* 0x000000701d1d723e */ /* 0x000fe400000010ff */
[----:B------:R-:W-:Y:S01]  /*aec0*/  F2FP.BF16.F32.PACK_AB R31, R31, R114 ;  /* 0x000000721f1f723e */ /* 0x000fe200000010ff */
[----:B------:R-:W-:Y:S01]  /*aed0*/  STSM.16.M88.4 [R117], R24 ;  /* 0x0000001875007844 */ /* 0x000fe20000000200 */
[----:B0-----:R-:W-:-:S03]  /*aee0*/  FADD.FTZ R13, R61, R76 ;  /* 0x0000004c3d0d7221 */ /* 0x001fc60000010000 */
[----:B------:R0:W-:Y:S01]  /*aef0*/  STSM.16.M88.4 [R115], R28 ;  /* 0x0000001c73007844 */ /* 0x0001e20000000200 */
[----:B-1----:R-:W-:Y:S01]  /*af00*/  FADD.FTZ R13, R62, R13 ;  /* 0x0000000d3e0d7221 */ /* 0x002fe20000010000 */
[----:B------:R-:W1:Y:S01]  /*af10*/  MUFU.EX2 R42, R42 ;  /* 0x0000002a002a7308 */ /* 0x000e620000000800 */
[----:B------:R-:W-:Y:S02]  /*af20*/  F2FP.BF16.F32.PACK_AB R15, R51, R50 ;  /* 0x00000032330f723e */ /* 0x000fe400000010ff */
[----:B0-----:R-:W-:Y:S01]  /*af30*/  F2FP.BF16.F32.PACK_AB R28, R66, R65 ;  /* 0x00000041421c723e */ /* 0x001fe200000010ff */
[----:B---3--:R-:W-:-:S04]  /*af40*/  FADD.FTZ R66, R46, R13 ;  /* 0x0000000d2e427221 */ /* 0x008fc80000010000 */
[----:B------:R-:W-:Y:S01]  /*af50*/  FADD.FTZ R27, R47, R66 ;  /* 0x000000422f1b7221 */ /* 0x000fe20000010000 */
[----:B------:R-:W-:-:S03]  /*af60*/  F2FP.BF16.F32.PACK_AB R13, R48, R49 ;  /* 0x00000031300d723e */ /* 0x000fc600000010ff */
[----:B------:R-:W-:-:S04]  /*af70*/  FADD.FTZ R50, R44, R27 ;  /* 0x0000001b2c327221 */ /* 0x000fc80000010000 */
[----:B------:R-:W-:-:S04]  /*af80*/  FADD.FTZ R49, R45, R50 ;  /* 0x000000322d317221 */ /* 0x000fc80000010000 */
[----:B-1----:R-:W-:-:S04]  /*af90*/  FADD.FTZ R50, R42, R49 ;  /* 0x000000312a327221 */ /* 0x002fc80000010000 */
[----:B------:R-:W-:Y:S02]  /*afa0*/  FADD.FTZ R51, R43, R50 ;  /* 0x000000322b337221 */ /* 0x000fe40000010000 */
[----:B------:R-:W3:Y:S01]  /*afb0*/  LDL R50, [R1+0x88] ;  /* 0x0000880001327983 */ /* 0x000ee20000100800 */
[-CC-:B------:R-:W-:Y:S01]  /*afc0*/  FFMA.FTZ R55, R55, R6.reuse, -R113.reuse ;  /* 0x0000000637377223 */ /* 0x180fe20000010871 */
[----:B------:R-:W-:-:S05]  /*afd0*/  FFMA.FTZ R58, R58, R6, -R113 ;  /* 0x000000063a3a7223 */ /* 0x000fca0000010871 */
[----:B------:R-:W0:Y:S08]  /*afe0*/  MUFU.EX2 R55, R55 ;  /* 0x0000003700377308 */ /* 0x000e300000000800 */
[----:B------:R-:W1:Y:S08]  /*aff0*/  MUFU.EX2 R58, R58 ;  /* 0x0000003a003a7308 */ /* 0x000e700000000800 */
[----:B------:R-:W1:Y:S01]  /*b000*/  MUFU.EX2 R57, R57 ;  /* 0x0000003900397308 */ /* 0x000e620000000800 */
[----:B0-----:R-:W-:-:S07]  /*b010*/  FADD.FTZ R93, R55, R92 ;  /* 0x0000005c375d7221 */ /* 0x001fce0000010000 */
[----:B------:R-:W0:Y:S01]  /*b020*/  MUFU.EX2 R59, R59 ;  /* 0x0000003b003b7308 */ /* 0x000e220000000800 */
[----:B-1----:R-:W-:Y:S01]  /*b030*/  FADD.FTZ R93, R58, R93 ;  /* 0x0000005d3a5d7221 */ /* 0x002fe20000010000 */
[----:B------:R-:W-:-:S06]  /*b040*/  F2FP.BF16.F32.PACK_AB R24, R74, R73 ;  /* 0x000000494a18723e */ /* 0x000fcc00000010ff */
[----:B------:R-:W1:Y:S01]  /*b050*/  MUFU.EX2 R60, R60 ;  /* 0x0000003c003c7308 */ /* 0x000e620000000800 */
[----:B------:R-:W-:Y:S01]  /*b060*/  FADD.FTZ R74, R0, R93 ;  /* 0x0000005d004a7221 */ /* 0x000fe20000010000 */
[----:B------:R-:W-:-:S06]  /*b070*/  FFMA.FTZ R67, R67, R6, -R113 ;  /* 0x0000000643437223 */ /* 0x000fcc0000010871 */
[----:B------:R-:W1:Y:S01]  /*b080*/  MUFU.EX2 R63, R63 ;  /* 0x0000003f003f7308 */ /* 0x000e620000000800 */
[----:B------:R-:W-:Y:S01]  /*b090*/  FADD.FTZ R74, R57, R74 ;  /* 0x0000004a394a7221 */ /* 0x000fe20000010000 */
[----:B------:R-:W-:-:S06]  /*b0a0*/  FFMA.FTZ R72, R72, R6, -R113 ;  /* 0x0000000648487223 */ /* 0x000fcc0000010871 */
[----:B------:R-:W1:Y:S01]  /*b0b0*/  MUFU.EX2 R64, R64 ;  /* 0x0000004000407308 */ /* 0x000e620000000800 */
[----:B0-----:R-:W-:Y:S01]  /*b0c0*/  FADD.FTZ R25, R59, R74 ;  /* 0x0000004a3b197221 */ /* 0x001fe20000010000 */
[----:B------:R-:W-:-:S06]  /*b0d0*/  FFMA.FTZ R75, R75, R6, -R113 ;  /* 0x000000064b4b7223 */ /* 0x000fcc0000010871 */
[----:B------:R-:W0:Y:S01]  /*b0e0*/  MUFU.EX2 R67, R67 ;  /* 0x0000004300437308 */ /* 0x000e220000000800 */
[----:B-1----:R-:W-:-:S07]  /*b0f0*/  FADD.FTZ R48, R60, R25 ;  /* 0x000000193c307221 */ /* 0x002fce0000010000 */
[----:B------:R-:W1:Y:S01]  /*b100*/  MUFU.EX2 R68, R68 ;  /* 0x0000004400447308 */ /* 0x000e620000000800 */
[----:B------:R-:W-:-:S07]  /*b110*/  FADD.FTZ R31, R63, R48 ;  /* 0x000000303f1f7221 */ /* 0x000fce0000010000 */
        /* <DEDUP_REMOVED lines=9> */
[----:B------:R-:W-:-:S07]  /*b1b0*/  FFMA.FTZ R83, R83, R6, -R113 ;  /* 0x0000000653537223 */ /* 0x000fce0000010871 */
[----:B------:R-:W1:Y:S01]  /*b1c0*/  MUFU.EX2 R71, R71 ;  /* 0x0000004700477308 */ /* 0x000e620000000800 */
[----:B------:R-:W-:Y:S01]  /*b1d0*/  F2FP.BF16.F32.PACK_AB R31, R57, R0 ;  /* 0x00000000391f723e */ /* 0x000fe200000010ff */
[----:B------:R-:W-:Y:S01]  /*b1e0*/  FADD.FTZ R0, R40, R51 ;  /* 0x0000003328007221 */ /* 0x000fe20000010000 */
[----:B------:R-:W-:-:S05]  /*b1f0*/  FADD.FTZ R48, R72, R49 ;  /* 0x0000003148307221 */ /* 0x000fca0000010000 */
[----:B------:R-:W2:Y:S01]  /*b200*/  MUFU.EX2 R79, R79 ;  /* 0x0000004f004f7308 */ /* 0x000ea20000000800 */
[----:B------:R-:W-:Y:S01]  /*b210*/  FFMA.FTZ R84, R84, R6, -R113 ;  /* 0x0000000654547223 */ /* 0x000fe20000010871 */
[----:B------:R-:W-:-:S06]  /*b220*/  FADD.FTZ R49, R41, R0 ;  /* 0x0000000029317221 */ /* 0x000fcc0000010000 */
[----:B------:R-:W2:Y:S01]  /*b230*/  MUFU.EX2 R36, R36 ;  /* 0x0000002400247308 */ /* 0x000ea20000000800 */
[----:B0-----:R-:W-:Y:S01]  /*b240*/  FADD.FTZ R48, R75, R48 ;  /* 0x000000304b307221 */ /* 0x001fe20000010000 */
[----:B------:R-:W-:-:S06]  /*b250*/  FFMA.FTZ R85, R85, R6, -R113 ;  /* 0x0000000655557223 */ /* 0x000fcc0000010871 */
[----:B------:R-:W-:Y:S01]  /*b260*/  MUFU.EX2 R80, R80 ;  /* 0x0000005000507308 */ /* 0x000fe20000000800 */
[----:B------:R-:W-:Y:S02]  /*b270*/  F2FP.BF16.F32.PACK_AB R12, R82, R81 ;  /* 0x00000051520c723e */ /* 0x000fe400000010ff */
[----:B------:R-:W-:-:S05]  /*b280*/  F2FP.BF16.F32.PACK_AB R14, R78, R77 ;  /* 0x0000004d4e0e723e */ /* 0x000fca00000010ff */
[----:B------:R-:W0:Y:S01]  /*b290*/  MUFU.EX2 R37, R37 ;  /* 0x0000002500257308 */ /* 0x000e220000000800 */
[----:B------:R-:W-:Y:S01]  /*b2a0*/  F2FP.BF16.F32.PACK_AB R26, R70, R69 ;  /* 0x00000045461a723e */ /* 0x000fe200000010ff */
[----:B-1----:R-:W-:Y:S01]  /*b2b0*/  FADD.FTZ R0, R38, R49 ;  /* 0x0000003126007221 */ /* 0x002fe20000010000 */
[----:B------:R-:W-:Y:S02]  /*b2c0*/  F2FP.BF16.F32.PACK_AB R25, R53, R52 ;  /* 0x000000343519723e */ /* 0x000fe400000010ff */
[----:B------:R-:W-:-:S03]  /*b2d0*/  F2FP.BF16.F32.PACK_AB R27, R56, R54 ;  /* 0x00000036381b723e */ /* 0x000fc600000010ff */
[----:B------:R-:W-:Y:S01]  /*b2e0*/  MUFU.EX2 R83, R83 ;  /* 0x0000005300537308 */ /* 0x000fe20000000800 */
[----:B------:R-:W-:Y:S01]  /*b2f0*/  FADD.FTZ R48, R71, R48 ;  /* 0x0000003047307221 */ /* 0x000fe20000010000 */
[----:B------:R-:W-:Y:S01]  /*b300*/  FFMA.FTZ R86, R86, R6, -R113 ;  /* 0x0000000656567223 */ /* 0x000fe20000010871 */
[----:B------:R-:W-:-:S05]  /*b310*/  F2FP.BF16.F32.PACK_AB R30, R62, R61 ;  /* 0x0000003d3e1e723e */ /* 0x000fca00000010ff */
[----:B------:R-:W1:Y:S01]  /*b320*/  MUFU.EX2 R33, R33 ;  /* 0x0000002100217308 */ /* 0x000e620000000800 */
[----:B------:R-:W-:Y:S01]  /*b330*/  F2FP.BF16.F32.PACK_AB R29, R58, R55 ;  /* 0x000000373a1d723e */ /* 0x000fe200000010ff */
[----:B------:R-:W-:-:S06]  /*b340*/  FFMA.FTZ R87, R87, R6, -R113 ;  /* 0x0000000657577223 */ /* 0x000fcc0000010871 */
[----:B------:R-:W1:Y:S01]  /*b350*/  MUFU.EX2 R84, R84 ;  /* 0x0000005400547308 */ /* 0x000e620000000800 */
[----:B--2---:R2:W-:Y:S07]  /*b360*/  STSM.16.M88.4 [R94], R12 ;  /* 0x0000000c5e007844 */ /* 0x0045ee0000000200 */
[----:B------:R-:W1:Y:S01]  /*b370*/  MUFU.EX2 R35, R35 ;  /* 0x0000002300237308 */ /* 0x000e620000000800 */
[----:B------:R0:W-:Y:S07]  /*b380*/  STSM.16.M88.4 [R116+0x24800], R24 ;  /* 0x0248001874007844 */ /* 0x0001ee0000000200 */
[----:B------:R-:W1:Y:S01]  /*b390*/  MUFU.EX2 R85, R85 ;  /* 0x0000005500557308 */ /* 0x000e620000000800 */
[----:B--2---:R-:W-:-:S07]  /*b3a0*/  FADD.FTZ R15, R39, R0 ;  /* 0x00000000270f7221 */ /* 0x004fce0000010000 */
[----:B------:R-:W2:Y:S01]  /*b3b0*/  MUFU.EX2 R21, R21 ;  /* 0x0000001500157308 */ /* 0x000ea20000000800 */
[----:B0-----:R-:W-:Y:S01]  /*b3c0*/  FADD.FTZ R25, R79, R48 ;  /* 0x000000304f197221 */ /* 0x001fe20000010000 */
[----:B------:R-:W-:Y:S01]  /*b3d0*/  FADD.FTZ R0, R36, R15 ;  /* 0x0000000f24007221 */ /* 0x000fe20000010000 */
[----:B------:R-:W-:-:S05]  /*b3e0*/  FFMA.FTZ R88, R88, R6, -R113 ;  /* 0x0000000658587223 */ /* 0x000fca0000010871 */
[----:B------:R-:W0:Y:S01]  /*b3f0*/  MUFU.EX2 R86, R86 ;  /* 0x0000005600567308 */ /* 0x000e220000000800 */
[----:B------:R-:W-:Y:S01]  /*b400*/  FADD.FTZ R0, R37, R0 ;  /* 0x0000000025007221 */ /* 0x000fe20000010000 */
[----:B------:R-:W-:-:S06]  /*b410*/  FFMA.FTZ R89, R89, R6, -R113 ;  /* 0x0000000659597223 */ /* 0x000fcc0000010871 */
[----:B------:R-:W0:Y:S01]  /*b420*/  MUFU.EX2 R32, R32 ;  /* 0x0000002000207308 */ /* 0x000e220000000800 */
[----:B----4-:R4:W-:Y:S07]  /*b430*/  STSM.16.M88.4 [R95], R28 ;  /* 0x0000001c5f007844 */ /* 0x0109ee0000000200 */
[----:B------:R-:W0:Y:S01]  /*b440*/  MUFU.EX2 R87, R87 ;  /* 0x0000005700577308 */ /* 0x000e220000000800 */
[----:B-1----:R-:W-:Y:S01]  /*b450*/  FADD.FTZ R0, R33, R0 ;  /* 0x0000000021007221 */ /* 0x002fe20000010000 */
[----:B------:R-:W-:Y:S01]  /*b460*/  F2FP.BF16.F32.PACK_AB R12, R47, R46 ;  /* 0x0000002e2f0c723e */ /* 0x000fe200000010ff */
[----:B------:R-:W-:Y:S01]  /*b470*/  FFMA.FTZ R90, R90, R6, -R113 ;  /* 0x000000065a5a7223 */ /* 0x000fe20000010871 */
[----:B------:R-:W-:-:S02]  /*b480*/  F2FP.BF16.F32.PACK_AB R14, R45, R44 ;  /* 0x0000002c2d0e723e */ /* 0x000fc400000010ff */
[----:B------:R-:W-:Y:S02]  /*b490*/  F2FP.BF16.F32.PACK_AB R13, R60, R59 ;  /* 0x0000003b3c0d723e */ /* 0x000fe400000010ff */
[----:B------:R-:W1:Y:S01]  /*b4a0*/  MUFU.EX2 R3, R3 ;  /* 0x0000000300037308 */ /* 0x000e620000000800 */
[----:B----4-:R-:W-:-:S04]  /*b4b0*/  FADD.FTZ R28, R80, R25 ;  /* 0x00000019501c7221 */ /* 0x010fc80000010000 */
[----:B------:R-:W-:-:S03]  /*b4c0*/  FADD.FTZ R29, R83, R28 ;  /* 0x0000001c531d7221 */ /* 0x000fc60000010000 */
[----:B------:R-:W4:Y:S01]  /*b4d0*/  MUFU.EX2 R88, R88 ;  /* 0x0000005800587308 */ /* 0x000f220000000800 */
[----:B------:R-:W-:Y:S01]  /*b4e0*/  F2FP.BF16.F32.PACK_AB R15, R64, R63 ;  /* 0x0000003f400f723e */ /* 0x000fe200000010ff */
[----:B------:R-:W-:Y:S01]  /*b4f0*/  FADD.FTZ R28, R84, R29 ;  /* 0x0000001d541c7221 */ /* 0x000fe20000010000 */
[----:B------:R-:W-:-:S05]  /*b500*/  FADD.FTZ R0, R35, R0 ;  /* 0x0000000023007221 */ /* 0x000fca0000010000 */
[----:B------:R-:W-:Y:S01]  /*b510*/  MUFU.EX2 R7, R7 ;  /* 0x0000000700077308 */ /* 0x000fe20000000800 */
[----:B------:R-:W-:Y:S01]  /*b520*/  FADD.FTZ R29, R85, R28 ;  /* 0x0000001c551d7221 */ /* 0x000fe20000010000 */
[----:B------:R2:W-:Y:S01]  /*b530*/  STSM.16.M88.4 [R115+0x6000], R12 ;  /* 0x0060000c73007844 */ /* 0x0005e20000000200 */
[----:B------:R-:W-:-:S05]  /*b540*/  FFMA.FTZ R105, R105, R6, -R113 ;  /* 0x0000000669697223 */ /* 0x000fca0000010871 */
[----:B------:R-:W4:Y:S01]  /*b550*/  MUFU.EX2 R89, R89 ;  /* 0x0000005900597308 */ /* 0x000f220000000800 */
[----:B------:R-:W-:Y:S01]  /*b560*/  FFMA.FTZ R106, R106, R6, -R113 ;  /* 0x000000066a6a7223 */ /* 0x000fe20000010871 */
[----:B------:R-:W-:-:S06]  /*b570*/  F2FP.BF16.F32.PACK_AB R24, R43, R42 ;  /* 0x0000002a2b18723e */ /* 0x000fcc00000010ff */
[----:B------:R-:W3:Y:S01]  /*b580*/  MUFU.EX2 R8, R8 ;  /* 0x0000000800087308 */ /* 0x000ee20000000800 */
[----:B--2---:R-:W-:Y:S01]  /*b590*/  F2FP.BF16.F32.PACK_AB R12, R39, R38 ;  /* 0x00000026270c723e */ /* 0x004fe200000010ff */
[----:B------:R-:W-:Y:S01]  /*b5a0*/  FADD.FTZ R39, R21, R0 ;  /* 0x0000000015277221 */ /* 0x000fe20000010000 */
[----:B0-----:R-:W-:-:S05]  /*b5b0*/  FADD.FTZ R0, R86, R29 ;  /* 0x0000001d56007221 */ /* 0x001fca0000010000 */
[----:B------:R-:W0:Y:S01]  /*b5c0*/  MUFU.EX2 R90, R90 ;  /* 0x0000005a005a7308 */ /* 0x000e220000000800 */
[----:B------:R-:W-:Y:S01]  /*b5d0*/  FADD.FTZ R28, R32, R39 ;  /* 0x00000027201c7221 */ /* 0x000fe20000010000 */
[----:B------:R-:W-:Y:S01]  /*b5e0*/  F2FP.BF16.F32.PACK_AB R26, R41, R40 ;  /* 0x00000028291a723e */ /* 0x000fe200000010ff */
[----:B------:R-:W-:Y:S01]  /*b5f0*/  FADD.FTZ R15, R87, R0 ;  /* 0x00000000570f7221 */ /* 0x000fe20000010000 */
[----:B------:R-:W-:Y:S01]  /*b600*/  F2FP.BF16.F32.PACK_AB R25, R68, R67 ;  /* 0x000000434419723e */ /* 0x000fe200000010ff */
[--C-:B------:R-:W-:Y:S01]  /*b610*/  FFMA.FTZ R107, R107, R6, -R113.reuse ;  /* 0x000000066b6b7223 */ /* 0x100fe20000010871 */
[----:B------:R-:W-:Y:S02]  /*b620*/  F2FP.BF16.F32.PACK_AB R27, R75, R72 ;  /* 0x000000484b1b723e */ /* 0x000fe400000010ff */
[----:B------:R-:W2:Y:S01]  /*b630*/  MUFU.EX2 R9, R9 ;  /* 0x0000000900097308 */ /* 0x000ea20000000800 */
[-CC-:B------:R-:W-:Y:S01]  /*b640*/  FFMA.FTZ R108, R108, R6.reuse, -R113.reuse ;  /* 0x000000066c6c7223 */ /* 0x180fe20000010871 */
[----:B------:R-:W-:Y:S01]  /*b650*/  FFMA.FTZ R109, R109, R6, -R113 ;  /* 0x000000066d6d7223 */ /* 0x000fe20000010871 */
[----:B-1----:R-:W-:-:S05]  /*b660*/  FADD.FTZ R28, R3, R28 ;  /* 0x0000001c031c7221 */ /* 0x002fca0000010000 */
[----:B------:R-:W1:Y:S01]  /*b670*/  MUFU.EX2 R31, R105 ;  /* 0x00000069001f7308 */ /* 0x000e620000000800 */
[----:B----4-:R-:W-:Y:S01]  /*b680*/  FADD.FTZ R0, R88, R15 ;  /* 0x0000000f58007221 */ /* 0x010fe20000010000 */
[----:B------:R4:W-:Y:S06]  /*b690*/  STSM.16.M88.4 [R94+0x6000], R24 ;  /* 0x006000185e007844 */ /* 0x0009ec0000000200 */
[----:B------:R-:W1:Y:S01]  /*b6a0*/  MUFU.EX2 R10, R10 ;  /* 0x0000000a000a7308 */ /* 0x000e620000000800 */
[----:B------:R-:W-:-:S07]  /*b6b0*/  FADD.FTZ R29, R89, R0 ;  /* 0x00000000591d7221 */ /* 0x000fce0000010000 */
[----:B------:R-:W1:Y:S01]  /*b6c0*/  MUFU.EX2 R106, R106 ;  /* 0x0000006a006a7308 */ /* 0x000e620000000800 */
[----:B----4-:R-:W-:Y:S01]  /*b6d0*/  F2FP.BF16.F32.PACK_AB R26, R32, R21 ;  /* 0x00000015201a723e */ /* 0x010fe200000010ff */
[----:B------:R-:W-:-:S06]  /*b6e0*/  FADD.FTZ R21, R7, R28 ;  /* 0x0000001c07157221 */ /* 0x000fcc0000010000 */
[----:B------:R-:W4:Y:S01]  /*b6f0*/  MUFU.EX2 R11, R11 ;  /* 0x0000000b000b7308 */ /* 0x000f220000000800 */
[----:B---3--:R-:W-:Y:S01]  /*b700*/  FADD.FTZ R0, R8, R21 ;  /* 0x0000001508007221 */ /* 0x008fe20000010000 */
[----:B0-----:R-:W-:-:S06]  /*b710*/  FADD.FTZ R28, R90, R29 ;  /* 0x0000001d5a1c7221 */ /* 0x001fcc0000010000 */
[----:B------:R-:W-:Y:S08]  /*b720*/  MUFU.EX2 R20, R20 ;  /* 0x0000001400147308 */ /* 0x000ff00000000800 */
[----:B------:R-:W-:Y:S08]  /*b730*/  MUFU.EX2 R4, R4 ;  /* 0x0000000400047308 */ /* 0x000ff00000000800 */
[----:B------:R-:W0:Y:S08]  /*b740*/  MUFU.EX2 R107, R107 ;  /* 0x0000006b006b7308 */ /* 0x000e300000000800 */
[----:B------:R-:W-:Y:S08]  /*b750*/  MUFU.EX2 R108, R108 ;  /* 0x0000006c006c7308 */ /* 0x000ff00000000800 */
[----:B------:R-:W3:Y:S01]  /*b760*/  MUFU.EX2 R109, R109 ;  /* 0x0000006d006d7308 */ /* 0x000ee20000000800 */
[----:B--2---:R-:W-:Y:S01]  /*b770*/  FADD.FTZ R21, R9, R0 ;  /* 0x0000000009157221 */ /* 0x004fe20000010000 */
[----:B-1----:R-:W-:Y:S01]  /*b780*/  FADD.FTZ R29, R31, R28 ;  /* 0x0000001c1f1d7221 */ /* 0x002fe20000010000 */
[----:B------:R-:W-:-:S02]  /*b790*/  F2FP.BF16.F32.PACK_AB R14, R37, R36 ;  /* 0x00000024250e723e */ /* 0x000fc400000010ff */
[----:B------:R-:W-:Y:S01]  /*b7a0*/  FADD.FTZ R0, R10, R21 ;  /* 0x000000150a007221 */ /* 0x000fe20000010000 */
[----:B------:R-:W-:Y:S01]  /*b7b0*/  FADD.FTZ R32, R106, R29 ;  /* 0x0000001d6a207221 */ /* 0x000fe20000010000 */
[----:B------:R-:W-:Y:S02]  /*b7c0*/  F2FP.BF16.F32.PACK_AB R13, R79, R71 ;  /* 0x000000474f0d723e */ /* 0x000fe400000010ff */
[----:B------:R-:W-:Y:S02]  /*b7d0*/  F2FP.BF16.F32.PACK_AB R15, R83, R80 ;  /* 0x00000050530f723e */ /* 0x000fe400000010ff */
[----:B------:R-:W-:Y:S02]  /*b7e0*/  F2FP.BF16.F32.PACK_AB R24, R35, R33 ;  /* 0x000000212318723e */ /* 0x000fe400000010ff */
[----:B------:R-:W-:Y:S02]  /*b7f0*/  F2FP.BF16.F32.PACK_AB R25, R85, R84 ;  /* 0x000000545519723e */ /* 0x000fe400000010ff */
[----:B------:R-:W-:-:S02]  /*b800*/  F2FP.BF16.F32.PACK_AB R27, R87, R86 ;  /* 0x00000056571b723e */ /* 0x000fc400000010ff */
[----:B------:R-:W-:Y:S01]  /*b810*/  F2FP.BF16.F32.PACK_AB R28, R7, R3 ;  /* 0x00000003071c723e */ /* 0x000fe200000010ff */
[----:B----4-:R-:W-:Y:S01]  /*b820*/  FADD.FTZ R3, R11, R0 ;  /* 0x000000000b037221 */ /* 0x010fe20000010000 */
[----:B------:R-:W-:Y:S01]  /*b830*/  F2FP.BF16.F32.PACK_AB R30, R9, R8 ;  /* 0x00000008091e723e */ /* 0x000fe200000010ff */
[----:B0-----:R-:W-:Y:S01]  /*b840*/  FADD.FTZ R7, R107, R32 ;  /* 0x000000206b077221 */ /* 0x001fe20000010000 */
[----:B------:R-:W-:Y:S02]  /*b850*/  F2FP.BF16.F32.PACK_AB R8, R11, R10 ;  /* 0x0000000a0b08723e */ /* 0x000fe400000010ff */
[----:B------:R-:W-:Y:S02]  /*b860*/  F2FP.BF16.F32.PACK_AB R29, R89, R88 ;  /* 0x00000058591d723e */ /* 0x000fe400000010ff */
[----:B------:R-:W-:Y:S02]  /*b870*/  F2FP.BF16.F32.PACK_AB R31, R31, R90 ;  /* 0x0000005a1f1f723e */ /* 0x000fe400000010ff */
[----:B------:R-:W-:-:S02]  /*b880*/  F2FP.BF16.F32.PACK_AB R9, R107, R106 ;  /* 0x0000006a6b09723e */ /* 0x000fc400000010ff */
[----:B------:R-:W-:Y:S02]  /*b890*/  F2FP.BF16.F32.PACK_AB R10, R4, R20 ;  /* 0x00000014040a723e */ /* 0x000fe400000010ff */
[----:B---3--:R-:W-:Y:S01]  /*b8a0*/  F2FP.BF16.F32.PACK_AB R11, R109, R108 ;  /* 0x0000006c6d0b723e */ /* 0x008fe200000010ff */
[----:B------:R0:W-:Y:S01]  /*b8b0*/  STSM.16.M88.4 [R116+0x2a800], R12 ;  /* 0x02a8000c74007844 */ /* 0x0001e20000000200 */
[----:B------:R-:W-:-:S03]  /*b8c0*/  FADD.FTZ R108, R108, R7 ;  /* 0x000000076c6c7221 */ /* 0x000fc60000010000 */
[----:B------:R0:W-:Y:S04]  /*b8d0*/  STSM.16.M88.4 [R50], R24 ;  /* 0x0000001832007844 */ /* 0x0001e80000000200 */
[----:B------:R0:W-:Y:S01]  /*b8e0*/  STSM.16.M88.4 [R115+0xc000], R28 ;  /* 0x00c0001c73007844 */ /* 0x0001e20000000200 */
[----:B------:R-:W-:-:S03]  /*b8f0*/  FADD.FTZ R0, R109, R108 ;  /* 0x0000006c6d007221 */ /* 0x000fc60000010000 */
[----:B------:R0:W-:Y:S01]  /*b900*/  STSM.16.M88.4 [R94+0xc000], R8 ;  /* 0x00c000085e007844 */ /* 0x0001e20000000200 */
[----:B------:R1:W-:Y:S06]  /*b910*/  MEMBAR.ALL.CTA ;  /* 0x0000000000007992 */ /* 0x0003ec0000008000 */
[----:B-1----:R-:W1:Y:S04]  /*b920*/  FENCE.VIEW.ASYNC.S ;  /* 0x00000000000073c6 */ /* 0x002e680000000000 */
[----:B------:R0:W-:Y:S01]  /*b930*/  STL [R1+0x2c], R0 ;  /* 0x00002c0001007387 */ /* 0x0001e20000100800 */
[----:B------:R-:W-:Y:S01]  /*b940*/  ISETP.GE.AND P2, PT, R127, 0xc1, PT ;  /* 0x000000c17f00780c */ /* 0x000fe20003f46270 */
[----:B------:R-:W-:-:S02]  /*b950*/  IMAD.MOV.U32 R151, RZ, RZ, RZ ;  /* 0x000000ffff977224 */ /* 0x000fc400078e00ff */
[----:B------:R-:W-:Y:S02]  /*b960*/  FADD.FTZ R3, R20, R3 ;  /* 0x0000000314037221 */ /* 0x000fe40000010000 */
[----:B------:R-:W-:Y:S02]  /*b970*/  IMAD.MOV.U32 R150, RZ, RZ, R151 ;  /* 0x000000ffff967224 */ /* 0x000fe400078e0097 */
[----:B------:R-:W-:Y:S01]  /*b980*/  FADD.FTZ R4, R4, R3 ;  /* 0x0000000304047221 */ /* 0x000fe20000010000 */
        /* <DEDUP_REMOVED lines=29> */
[----:B------:R-:W-:Y:S01]  /*bb60*/  IMAD.MOV.U32 R120, RZ, RZ, R151 ;  /* 0x000000ffff787224 */ /* 0x000fe200078e0097 */
[----:B-1----:R-:W-:Y:S01]  /*bb70*/  NOP ;  /* 0x0000000000007918 */ /* 0x002fe20000000000 */
[----:B0-----:R-:W-:Y:S05]  /*bb80*/  @!P2 BRA `(.L_x_13140) ;  /* 0x0000003c00b4a947 */ /* 0x001fea0003800000 */
[----:B------:R-:W-:Y:S02]  /*bb90*/  VIADD R0, R155, 0xfffffffe ;  /* 0xfffffffe9b007836 */ /* 0x000fe40000000000 */
[----:B------:R-:W-:Y:S02]  /*bba0*/  IMAD.MOV.U32 R3, RZ, RZ, R34 ;  /* 0x000000ffff037224 */ /* 0x000fe400078e0022 */
[----:B------:R-:W-:Y:S01]  /*bbb0*/  IMAD.MOV.U32 R7, RZ, RZ, R5 ;  /* 0x000000ffff077224 */ /* 0x000fe200078e0005 */
[----:B------:R0:W-:Y:S04]  /*bbc0*/  STL [R1+0x28], R0 ;  /* 0x0000280001007387 */ /* 0x0001e80000100800 */
[----:B------:R1:W5:Y:S01]  /*bbd0*/  LDL.LU R8, [R1+0x30] ;  /* 0x0000300001087983 */ /* 0x0003620000300800 */
[----:B------:R-:W-:-:S02]  /*bbe0*/  CS2R R150, SRZ ;  /* 0x0000000000967805 */ /* 0x000fc4000001ff00 */
[----:B------:R-:W-:Y:S02]  /*bbf0*/  CS2R R148, SRZ ;  /* 0x0000000000947805 */ /* 0x000fe4000001ff00 */
[----:B------:R-:W-:Y:S02]  /*bc00*/  CS2R R146, SRZ ;  /* 0x0000000000927805 */ /* 0x000fe4000001ff00 */
[----:B------:R-:W-:Y:S02]  /*bc10*/  CS2R R144, SRZ ;  /* 0x0000000000907805 */ /* 0x000fe4000001ff00 */
[----:B------:R-:W-:Y:S01]  /*bc20*/  CS2R R142, SRZ ;  /* 0x00000000008e7805 */ /* 0x000fe2000001ff00 */
[----:B0-----:R-:W-:Y:S01]  /*bc30*/  IMAD.MOV.U32 R0, RZ, RZ, R152 ;  /* 0x000000ffff007224 */ /* 0x001fe200078e0098 */
        /* <DEDUP_REMOVED lines=10> */
[----:B-1----:R-:W-:-:S07]  /*bce0*/  CS2R R120, SRZ ;  /* 0x0000000000787805 */ /* 0x002fce000001ff00 */
.L_x_13150:
[----:B------:R-:W2:Y:S01]  /*bcf0*/  LDL R6, [R1+0x78] ;  /* 0x0000780001067983 */ /* 0x000ea20000100800 */
[----:B------:R-:W-:Y:S01]  /*bd00*/  IADD3 R152, R0, 0x1, RZ ;  /* 0x0000000100987810 */ /* 0x000fe20007ffe0ff */
        /* <DEDUP_REMOVED lines=10> */
.L_x_13142:
[----:B------:R-:W-:Y:S01]  /*bdb0*/  IMAD R5, R152, 0x8, R2 ;  /* 0x0000000898057824 */ /* 0x000fe200078e0202 */
[----:B0-----:R-:W-:-:S04]  /*bdc0*/  SHF.L.U32 R6, R6, 0x1f, RZ ;  /* 0x0000001f06067819 */ /* 0x001fc800000006ff */
[----:B------:R0:W1:Y:S01]  /*bdd0*/  SYNCS.PHASECHK.TRANS64.TRYWAIT P3, [R5+URZ+0x30830], R6 ;  /* 0x03083006050075a7 */ /* 0x000062000806017f */
[----:B------:R-:W-:Y:S05]  /*bde0*/  @!P0 BRA `(.L_x_13143) ;  /* 0x0000000000048947 */ /* 0x000fea0003800000 */
[----:B------:R-:W-:Y:S01]  /*bdf0*/  BPT.TRAP 0x1 ;  /* 0x000000040000795c */ /* 0x000fe20000300000 */
.L_x_13143:
[----:B------:R-:W-:Y:S04]  /*be00*/  BSSY B0, `(.L_x_13141) ;  /* 0x0000004000007945 */ /* 0x000fe80003800000 */
[----:B-1----:R-:W-:Y:S05]  /*be10*/  @P3 BRA `(.L_x_13144) ;  /* 0x0000000000083947 */ /* 0x002fea0003800000 */
[----:B------:R-:W1:Y:S02]  /*be20*/  SYNCS.PHASECHK.TRANS64.TRYWAIT P3, [R5+URZ+0x30830], R6 ;  /* 0x03083006050075a7 */ /* 0x000e64000806017f */
[----:B-1----:R-:W-:Y:S05]  /*be30*/  @!P3 BRA `(.L_x_13145) ;  /* 0x000000cc000cb947 */ /* 0x002fea0003800000 */
.L_x_13144:
[----:B------:R-:W-:Y:S05]  /*be40*/  BSYNC B0 ;  /* 0x0000000000007941 */ /* 0x000fea0003800000 */
.L_x_13141:
[----:B01----:R-:W2:Y:S04]  /*be50*/  LDL R6, [R1+0x7c] ;  /* 0x00007c0001067983 */ /* 0x003ea80000100800 */
[----:B------:R-:W3:Y:S01]  /*be60*/  LDL.64 R20, [R1+0x50] ;  /* 0x0000500001147983 */ /* 0x000ee20000100a00 */
[----:B------:R-:W-:Y:S01]  /*be70*/  MOV R15, 0x40000040 ;  /* 0x40000040000f7802 */ /* 0x000fe20000000f00 */
[----:B------:R-:W-:Y:S05]  /*be80*/  WARPSYNC.ALL ;  /* 0x0000000000007948 */ /* 0x000fea0003800000 */
[----:B------:R-:W-:Y:S01]  /*be90*/  R2UR UR15, R15 ;  /* 0x000000000f0f72ca */ /* 0x000fe200000e0000 */
[----:B------:R-:W0:Y:S01]  /*bea0*/  S2R R5, SR_TID.X ;  /* 0x0000000000057919 */ /* 0x000e220000002100 */
[----:B------:R-:W-:-:S02]  /*beb0*/  IMAD.MOV.U32 R13, RZ, RZ, 0x40000040 ;  /* 0x40000040ff0d7424 */ /* 0x000fc400078e00ff */
[----:B------:R-:W-:-:S03]  /*bec0*/  IMAD.MOV.U32 R11, RZ, RZ, 0x40000040 ;  /* 0x40000040ff0b7424 */ /* 0x000fc600078e00ff */
[----:B------:R-:W-:Y:S02]  /*bed0*/  R2UR UR11, R13 ;  /* 0x000000000d0b72ca */ /* 0x000fe400000e0000 */
[----:B0-----:R-:W-:-:S05]  /*bee0*/  SHF.R.U32.HI R5, RZ, 0x7, R5 ;  /* 0x00000007ff057819 */ /* 0x001fca0000011605 */
[----:B------:R-:W-:-:S05]  /*bef0*/  VIADD R5, R5, 0x8 ;  /* 0x0000000805057836 */ /* 0x000fca0000000000 */
[----:B------:R0:W-:Y:S01]  /*bf00*/  BAR.SYNC.DEFER_BLOCKING R5, 0x100 ;  /* 0x000400050000751d */ /* 0x0001e20000010000 */
[----:B------:R-:W-:-:S05]  /*bf10*/  R2UR UR7, R11 ;  /* 0x000000000b0772ca */ /* 0x000fca00000e0000 */
[----:B------:R-:W-:Y:S01]  /*bf20*/  WARPGROUP.ARRIVE ;  /* 0x00000000000079c5 */ /* 0x000fe20000000000 */
[----:B--2---:R-:W-:-:S04]  /*bf30*/  IMAD R10, R152, 0x600, R6 ;  /* 0x00000600980a7824 */ /* 0x004fc800078e0206 */
[----:B------:R-:W-:-:S05]  /*bf40*/  VIADD R14, R10, 0x4 ;  /* 0x000000040a0e7836 */ /* 0x000fca0000000000 */
[----:B------:R-:W-:Y:S02]  /*bf50*/  R2UR UR14, R14 ;  /* 0x000000000e0e72ca */ /* 0x000fe400000e0000 */
[----:B------:R-:W2:Y:S01]  /*bf60*/  LDL.64 R14, [R1+0x68] ;  /* 0x00006800010e7983 */ /* 0x000ea20000100a00 */
[----:B------:R-:W-:-:S05]  /*bf70*/  VIADD R12, R10, 0x2 ;  /* 0x000000020a0c7836 */ /* 0x000fca0000000000 */
[----:B------:R-:W-:Y:S02]  /*bf80*/  R2UR UR10, R12 ;  /* 0x000000000c0a72ca */ /* 0x000fe400000e0000 */
[----:B------:R-:W4:Y:S01]  /*bf90*/  LDL.64 R12, [R1+0x60] ;  /* 0x00006000010c7983 */ /* 0x000f220000100a00 */
[----:B---3--:R-:W-:Y:S02]  /*bfa0*/  R2UR UR4, R20 ;  /* 0x00000000140472ca */ /* 0x008fe400000e0000 */
[----:B------:R-:W-:Y:S02]  /*bfb0*/  R2UR UR5, R21 ;  /* 0x00000000150572ca */ /* 0x000fe400000e0000 */
[----:B------:R-:W-:Y:S01]  /*bfc0*/  R2UR UR6, R10 ;  /* 0x000000000a0672ca */ /* 0x000fe200000e0000 */
[----:B------:R-:W3:-:S12]  /*bfd0*/  LDL.64 R20, [R1+0x58] ;  /* 0x0000580001147983 */ /* 0x000ed80000100a00 */
[----:B------:R-:W-:Y:S03]  /*bfe0*/  HGMMA.64x192x16.F32.BF16 R24, gdesc[UR4], RZ, !UPT, gsb0 ;  /* 0x02e00000041879f0 */ /* 0x000fe6000c0018ff */
[----:B------:R-:W-:Y:S02]  /*bff0*/  WARPGROUP.DEPBAR.LE gsb0, 0x0 ;  /* 0x00008000000079c5 */ /* 0x000fe40000010000 */
[----:B------:R-:W-:Y:S01]  /*c000*/  WARPGROUP.ARRIVE ;  /* 0x00000000000079c5 */ /* 0x000fe20000000000 */
[----:B--2---:R-:W-:Y:S02]  /*c010*/  R2UR UR8, R14 ;  /* 0x000000000e0872ca */ /* 0x004fe400000e0000 */
[----:B------:R-:W-:-:S13]  /*c020*/  R2UR UR9, R15 ;  /* 0x000000000f0972ca */ /* 0x000fda00000e0000 */
[----:B------:R-:W-:Y:S01]  /*c030*/  HGMMA.64x192x16.F32.BF16 R24, gdesc[UR8], R24, gsb0 ;  /* 0x02e00000081879f0 */ /* 0x000fe20008001818 */
[----:B----4-:R-:W-:Y:S02]  /*c040*/  R2UR UR12, R12 ;  /* 0x000000000c0c72ca */ /* 0x010fe400000e0000 */
[----:B------:R-:W-:Y:S01]  /*c050*/  R2UR UR13, R13 ;  /* 0x000000000d0d72ca */ /* 0x000fe200000e0000 */
[----:B------:R-:W-:Y:S01]  /*c060*/  VIADD R10, R10, 0x6 ;  /* 0x000000060a0a7836 */ /* 0x000fe20000000000 */
[----:B------:R-:W-:Y:S02]  /*c070*/  R2UR UR19, R11 ;  /* 0x000000000b1372ca */ /* 0x000fe400000e0000 */
[----:B---3--:R-:W-:Y:S02]  /*c080*/  R2UR UR16, R20 ;  /* 0x00000000141072ca */ /* 0x008fe400000e0000 */
[----:B------:R-:W-:Y:S02]  /*c090*/  R2UR UR18, R10 ;  /* 0x000000000a1272ca */ /* 0x000fe400000e0000 */
[----:B------:R-:W-:Y:S01]  /*c0a0*/  R2UR UR17, R21 ;  /* 0x00000000151172ca */ /* 0x000fe200000e0000 */
[----:B------:R-:W-:-:S02]  /*c0b0*/  WARPGROUP.DEPBAR.LE gsb0, 0x0 ;  /* 0x00008000000079c5 */ /* 0x000fc40000010000 */
[----:B------:R-:W-:-:S06]  /*c0c0*/  WARPGROUP.ARRIVE ;  /* 0x00000000000079c5 */ /* 0x000fcc0000000000 */
        /* <DEDUP_REMOVED lines=8> */
.L_x_13147:
[----:B------:R-:W-:Y:S01]  /*c150*/  SHF.L.U32 R5, R8, 0x1f, RZ ;  /* 0x0000001f08057819 */ /* 0x000fe200000006ff */
[----:B------:R-:W-:-:S04]  /*c160*/  IMAD R6, R0, 0x8, R2 ;  /* 0x0000000800067824 */ /* 0x000fc800078e0202 */
[----:B------:R0:W1:Y:S01]  /*c170*/  SYNCS.PHASECHK.TRANS64.TRYWAIT P2, [R6+URZ+0x30850], R5 ;  /* 0x03085005060075a7 */ /* 0x000062000804017f */
[----:B------:R-:W-:Y:S05]  /*c180*/  @!P0 BRA `(.L_x_13148) ;  /* 0x0000000000048947 */ /* 0x000fea0003800000 */
[----:B------:R-:W-:Y:S01]  /*c190*/  BPT.TRAP 0x1 ;  /* 0x000000040000795c */ /* 0x000fe20000300000 */
.L_x_13148:
[----:B-1----:R-:W-:Y:S05]  /*c1a0*/  @P2 BRA `(.L_x_13146) ;  /* 0x0000000000082947 */ /* 0x002fea0003800000 */
[----:B------:R-:W1:Y:S02]  /*c1b0*/  SYNCS.PHASECHK.TRANS64.TRYWAIT P2, [R6+URZ+0x30850], R5 ;  /* 0x03085005060075a7 */ /* 0x000e64000804017f */
[----:B-1----:R-:W-:Y:S05]  /*c1c0*/  @!P2 BRA `(.L_x_13149) ;  /* 0x000000c8003ca947 */ /* 0x002fea0003800000 */
.L_x_13146:
[----:B------:R-:W-:Y:S05]  /*c1d0*/  WARPSYNC.ALL ;  /* 0x0000000000007948 */ /* 0x000fea0003800000 */
[----:B------:R-:W-:Y:S01]  /*c1e0*/  ULDC UR4, c[0x0][0x9d8] ;  /* 0x0002760000047ab9 */ /* 0x000fe20000000800 */
[----:B------:R2:W-:Y:S01]  /*c1f0*/  STL [R1+0xc0], R19 ;  /* 0x0000c01301007387 */ /* 0x0005e20000100800 */
        /* <DEDUP_REMOVED lines=11> */
[----:B------:R-:W-:Y:S01]  /*c2b0*/  STL [R1+0xbc], R18 ;  /* 0x0000bc1201007387 */ /* 0x000fe20000100800 */
[----:B01----:R3:W0:Y:S01]  /*c2c0*/  MUFU.TANH R5, R35 ;  /* 0x0000002300057308 */ /* 0x0036220000002400 */
[----:B------:R-:W-:Y:S01]  /*c2d0*/  FMUL.FTZ R34, R34, UR4 ;  /* 0x0000000422227c20 */ /* 0x000fe20008410000 */
[----:B------:R-:W-:Y:S01]  /*c2e0*/  FMUL.FTZ R10, R53, UR4 ;  /* 0x00000004350a7c20 */ /* 0x000fe20008410000 */
[----:B------:R1:W-:Y:S01]  /*c2f0*/  STL [R1+0xb8], R17 ;  /* 0x0000b81101007387 */ /* 0x0003e20000100800 */
[----:B------:R-:W-:Y:S01]  /*c300*/  FMUL.FTZ R37, R37, UR4 ;  /* 0x0000000425257c20 */ /* 0x000fe20008410000 */
[----:B------:R-:W-:Y:S01]  /*c310*/  FMUL.FTZ R157, R40, UR4 ;  /* 0x00000004289d7c20 */ /* 0x000fe20008410000 */
[----:B------:R-:W-:Y:S01]  /*c320*/  FMUL.FTZ R13, R60, UR4 ;  /* 0x000000043c0d7c20 */ /* 0x000fe20008410000 */
[----:B------:R-:W-:Y:S01]  /*c330*/  FMUL.FTZ R156, R41, UR4 ;  /* 0x00000004299c7c20 */ /* 0x000fe20008410000 */
[----:B------:R-:W4:Y:S01]  /*c340*/  MUFU.TANH R6, R24 ;  /* 0x0000001800067308 */ /* 0x000f220000002400 */
[----:B---3--:R-:W-:-:S02]  /*c350*/  IMAD.MOV.U32 R35, RZ, RZ, R9 ;  /* 0x000000ffff237224 */ /* 0x008fc400078e0009 */
[----:B------:R-:W-:Y:S01]  /*c360*/  FMUL.FTZ R31, R31, UR4 ;  /* 0x000000041f1f7c20 */ /* 0x000fe20008410000 */
[----:B------:R-:W-:Y:S01]  /*c370*/  FMUL.FTZ R155, R44, UR4 ;  /* 0x000000042c9b7c20 */ /* 0x000fe20008410000 */
[----:B------:R3:W-:Y:S01]  /*c380*/  STL [R1+0xb4], R16 ;  /* 0x0000b41001007387 */ /* 0x0007e20000100800 */
[----:B------:R-:W-:Y:S01]  /*c390*/  FMUL.FTZ R45, R45, UR4 ;  /* 0x000000042d2d7c20 */ /* 0x000fe20008410000 */
[----:B------:R-:W-:Y:S01]  /*c3a0*/  FMUL.FTZ R44, R48, UR4 ;  /* 0x00000004302c7c20 */ /* 0x000fe20008410000 */
[----:B------:R-:W-:Y:S01]  /*c3b0*/  FMUL.FTZ R9, R52, UR4 ;  /* 0x0000000434097c20 */ /* 0x000fe20008410000 */
[----:B------:R1:W-:Y:S01]  /*c3c0*/  MUFU.TANH R8, R28 ;  /* 0x0000001c00087308 */ /* 0x0003e20000002400 */
[----:B0-----:R-:W-:Y:S01]  /*c3d0*/  MOV R53, R5 ;  /* 0x0000000500357202 */ /* 0x001fe20000000f00 */
[----:B------:R-:W-:Y:S01]  /*c3e0*/  FMUL.FTZ R11, R56, UR4 ;  /* 0x00000004380b7c20 */ /* 0x000fe20008410000 */
[----:B------:R-:W-:Y:S01]  /*c3f0*/  FMUL.FTZ R12, R57, UR4 ;  /* 0x00000004390c7c20 */ /* 0x000fe20008410000 */
[----:B------:R-:W-:Y:S01]  /*c400*/  FMUL.FTZ R38, R38, UR4 ;  /* 0x0000000426267c20 */ /* 0x000fe20008410000 */
[----:B------:R-:W-:Y:S01]  /*c410*/  FMUL.FTZ R20, R65, UR4 ;  /* 0x0000000441147c20 */ /* 0x000fe20008410000 */
[----:B------:R-:W-:Y:S01]  /*c420*/  FMUL.FTZ R27, R27, UR4 ;  /* 0x000000041b1b7c20 */ /* 0x000fe20008410000 */
[----:B------:R-:W-:Y:S01]  /*c430*/  FMUL.FTZ R40, R100, UR4 ;  /* 0x0000000464287c20 */ /* 0x000fe20008410000 */
[----:B--2---:R-:W-:Y:S01]  /*c440*/  MUFU.TANH R19, R26 ;  /* 0x0000001a00137308 */ /* 0x004fe20000002400 */
[----:B----4-:R-:W-:Y:S01]  /*c450*/  FMNMX.FTZ R5, R6, R7, !PT ;  /* 0x0000000706057209 */ /* 0x010fe20007810000 */
[----:B-1----:R-:W-:Y:S01]  /*c460*/  FMUL.FTZ R28, R72, UR4 ;  /* 0x00000004481c7c20 */ /* 0x002fe20008410000 */
[----:B------:R-:W-:Y:S01]  /*c470*/  FMUL.FTZ R41, R101, UR4 ;  /* 0x0000000465297c20 */ /* 0x000fe20008410000 */
[----:B------:R-:W-:Y:S01]  /*c480*/  FMUL.FTZ R100, R105, UR4 ;  /* 0x0000000469647c20 */ /* 0x000fe20008410000 */
[----:B------:R-:W-:Y:S01]  /*c490*/  FMNMX.FTZ R5, R35, R5, !PT ;  /* 0x0000000523057209 */ /* 0x000fe20007810000 */
[----:B------:R-:W-:Y:S01]  /*c4a0*/  FMUL.FTZ R101, R108, UR4 ;  /* 0x000000046c657c20 */ /* 0x000fe20008410000 */
[----:B------:R-:W-:Y:S01]  /*c4b0*/  FMUL.FTZ R108, R112, UR4 ;  /* 0x00000004706c7c20 */ /* 0x000fe20008410000 */
[----:B------:R0:W-:Y:S01]  /*c4c0*/  MUFU.TANH R26, R29 ;  /* 0x0000001d001a7308 */ /* 0x0001e20000002400 */
[----:B------:R-:W-:Y:S01]  /*c4d0*/  FMUL.FTZ R112, R116, UR4 ;  /* 0x0000000474707c20 */ /* 0x000fe20008410000 */
[----:B------:R-:W-:Y:S01]  /*c4e0*/  ULDC UR5, c[0x0][0x988] ;  /* 0x0002620000057ab9 */ /* 0x000fe20000000800 */
[----:B------:R-:W-:Y:S01]  /*c4f0*/  FMUL.FTZ R47, R47, UR4 ;  /* 0x000000042f2f7c20 */ /* 0x000fe20008410000 */
[----:B------:R-:W-:Y:S01]  /*c500*/  FMUL.FTZ R43, R43, UR4 ;  /* 0x000000042b2b7c20 */ /* 0x000fe20008410000 */
[----:B------:R-:W-:Y:S01]  /*c510*/  FMUL.FTZ R46, R46, UR4 ;  /* 0x000000042e2e7c20 */ /* 0x000fe20008410000 */
[----:B------:R-:W-:Y:S01]  /*c520*/  FMUL.FTZ R39, R39, UR4 ;  /* 0x0000000427277c20 */ /* 0x000fe20008410000 */
[----:B------:R-:W-:Y:S01]  /*c530*/  FMUL.FTZ R42, R42, UR4 ;  /* 0x000000042a2a7c20 */ /* 0x000fe20008410000 */
[----:B------:R1:W2:Y:S01]  /*c540*/  MUFU.TANH R14, R36 ;  /* 0x00000024000e7308 */ /* 0x0002a20000002400 */
[----:B0-----:R-:W-:Y:S01]  /*c550*/  FMUL.FTZ R29, R76, UR4 ;  /* 0x000000044c1d7c20 */ /* 0x001fe20008410000 */
[----:B------:R-:W-:Y:S01]  /*c560*/  FMUL.FTZ R54, R54, UR4 ;  /* 0x0000000436367c20 */ /* 0x000fe20008410000 */
[----:B------:R-:W-:Y:S01]  /*c570*/  FMUL.FTZ R58, R58, UR4 ;  /* 0x000000043a3a7c20 */ /* 0x000fe20008410000 */
[----:B------:R-:W-:Y:S01]  /*c580*/  FMUL.FTZ R48, R62, UR4 ;  /* 0x000000043e307c20 */ /* 0x000fe20008410000 */
[----:B------:R-:W-:Y:S01]  /*c590*/  FMUL.FTZ R50, R50, UR4 ;  /* 0x0000000432327c20 */ /* 0x000fe20008410000 */
[----:B------:R-:W-:Y:S01]  /*c5a0*/  FMUL.FTZ R55, R55, UR4 ;  /* 0x0000000437377c20 */ /* 0x000fe20008410000 */
[----:B------:R-:W-:Y:S01]  /*c5b0*/  FMUL.FTZ R51, R51, UR4 ;  /* 0x0000000433337c20 */ /* 0x000fe20008410000 */
[----:B------:R-:W-:Y:S01]  /*c5c0*/  MUFU.TANH R17, R30 ;  /* 0x0000001e00117308 */ /* 0x000fe20000002400 */
[----:B-1----:R-:W-:-:S07]  /*c5d0*/  FMUL.FTZ R36, R93, UR4 ;  /* 0x000000045d247c20 */ /* 0x002fce0008410000 */
[----:B------:R0:W1:Y:S01]  /*c5e0*/  MUFU.TANH R15, R33 ;  /* 0x00000021000f7308 */ /* 0x0000620000002400 */
[----:B--2---:R-:W-:Y:S02]  /*c5f0*/  IMAD.MOV.U32 R60, RZ, RZ, R14 ;  /* 0x000000ffff3c7224 */ /* 0x004fe400078e000e */
[----:B------:R-:W-:-:S05]  /*c600*/  FMUL.FTZ R14, R61, UR4 ;  /* 0x000000043d0e7c20 */ /* 0x000fca0008410000 */
[----:B------:R2:W-:Y:S01]  /*c610*/  MUFU.TANH R30, R32 ;  /* 0x00000020001e7308 */ /* 0x0005e20000002400 */
[----:B0-----:R-:W-:-:S07]  /*c620*/  FMUL.FTZ R33, R73, UR4 ;  /* 0x0000000449217c20 */ /* 0x001fce0008410000 */
[----:B------:R0:W4:Y:S01]  /*c630*/  MUFU.TANH R21, R34 ;  /* 0x0000002200157308 */ /* 0x0001220000002400 */
[----:B-1----:R-:W-:Y:S02]  /*c640*/  IMAD.MOV.U32 R61, RZ, RZ, R15 ;  /* 0x000000ffff3d7224 */ /* 0x002fe400078e000f */
[----:B------:R-:W-:Y:S01]  /*c650*/  FMUL.FTZ R15, R64, UR4 ;  /* 0x00000004400f7c20 */ /* 0x000fe20008410000 */
[----:B--2---:R-:W-:Y:S01]  /*c660*/  FMUL.FTZ R32, R77, UR4 ;  /* 0x000000044d207c20 */ /* 0x004fe20008410000 */
[----:B------:R-:W-:-:S03]  /*c670*/  FMUL.FTZ R64, R59, UR4 ;  /* 0x000000043b407c20 */ /* 0x000fc60008410000 */
[----:B------:R1:W2:Y:S01]  /*c680*/  MUFU.TANH R25, R37 ;  /* 0x0000002500197308 */ /* 0x0002a20000002400 */
[----:B0-----:R-:W-:Y:S02]  /*c690*/  IMAD.MOV.U32 R34, RZ, RZ, R8 ;  /* 0x000000ffff227224 */ /* 0x001fe400078e0008 */
[----:B------:R-:W-:Y:S01]  /*c6a0*/  FMUL.FTZ R8, R49, UR4 ;  /* 0x0000000431087c20 */ /* 0x000fe20008410000 */
[----:B------:R-:W-:Y:S02]  /*c6b0*/  FMUL.FTZ R49, R63, UR4 ;  /* 0x000000043f317c20 */ /* 0x000fe40008410000 */
[----:B------:R-:W-:Y:S02]  /*c6c0*/  FMNMX.FTZ R5, R34, R5, !PT ;  /* 0x0000000522057209 */ /* 0x000fe40007810000 */
[----:B------:R-:W0:Y:S01]  /*c6d0*/  MUFU.TANH R157, R157 ;  /* 0x0000009d009d7308 */ /* 0x000e220000002400 */
[----:B----4-:R-:W-:Y:S01]  /*c6e0*/  IMAD.MOV.U32 R56, RZ, RZ, R21 ;  /* 0x000000ffff387224 */ /* 0x010fe200078e0015 */
[----:B------:R-:W-:Y:S01]  /*c6f0*/  FMNMX.FTZ R5, R26, R5, !PT ;  /* 0x000000051a057209 */ /* 0x000fe20007810000 */
[----:B------:R-:W-:Y:S01]  /*c700*/  FMUL.FTZ R21, R68, UR4 ;  /* 0x0000000444157c20 */ /* 0x000fe20008410000 */
[----:B-1----:R-:W-:-:S02]  /*c710*/  FMUL.FTZ R37, R96, UR4 ;  /* 0x0000000460257c20 */ /* 0x002fc40008410000 */
[----:B------:R-:W-:Y:S02]  /*c720*/  FMNMX.FTZ R5, R30, R5, !PT ;  /* 0x000000051e057209 */ /* 0x000fe40007810000 */
[----:B------:R-:W1:Y:S02]  /*c730*/  MUFU.TANH R156, R156 ;  /* 0x0000009c009c7308 */ /* 0x000e640000002400 */
[----:B------:R-:W-:-:S04]  /*c740*/  FMNMX.FTZ R5, R61, R5, !PT ;  /* 0x000000053d057209 */ /* 0x000fc80007810000 */
[----:B------:R-:W-:Y:S02]  /*c750*/  FMNMX.FTZ R5, R60, R5, !PT ;  /* 0x000000053c057209 */ /* 0x000fe40007810000 */
[----:B---3--:R3:W-:Y:S08]  /*c760*/  MUFU.TANH R16, R31 ;  /* 0x0000001f00107308 */ /* 0x0087f00000002400 */
[----:B------:R-:W4:Y:S01]  /*c770*/  MUFU.TANH R155, R155 ;  /* 0x0000009b009b7308 */ /* 0x000f220000002400 */
[----:B---3--:R-:W-:Y:S01]  /*c780*/  FMUL.FTZ R31, R81, UR4 ;  /* 0x00000004511f7c20 */ /* 0x008fe20008410000 */
[----:B--2---:R-:W-:-:S02]  /*c790*/  IMAD.MOV.U32 R81, RZ, RZ, R25 ;  /* 0x000000ffff517224 */ /* 0x004fc400078e0019 */
[----:B------:R-:W-:Y:S01]  /*c7a0*/  FMUL.FTZ R25, R84, UR4 ;  /* 0x0000000454197c20 */ /* 0x000fe20008410000 */
[----:B------:R-:W-:Y:S02]  /*c7b0*/  IMAD.MOV.U32 R84, RZ, RZ, R30 ;  /* 0x000000ffff547224 */ /* 0x000fe400078e001e */
[----:B------:R-:W-:Y:S01]  /*c7c0*/  FMUL.FTZ R30, R85, UR4 ;  /* 0x00000004551e7c20 */ /* 0x000fe20008410000 */
[----:B------:R-:W-:Y:S01]  /*c7d0*/  IMAD.MOV.U32 R85, RZ, RZ, R26 ;  /* 0x000000ffff557224 */ /* 0x000fe200078e001a */
[----:B------:R-:W-:Y:S01]  /*c7e0*/  FMNMX.FTZ R5, R81, R5, !PT ;  /* 0x0000000551057209 */ /* 0x000fe20007810000 */
[----:B------:R-:W2:Y:S01]  /*c7f0*/  MUFU.TANH R45, R45 ;  /* 0x0000002d002d7308 */ /* 0x000ea20000002400 */
[----:B------:R-:W-:Y:S01]  /*c800*/  FMUL.FTZ R26, R88, UR4 ;  /* 0x00000004581a7c20 */ /* 0x000fe20008410000 */
[----:B------:R-:W-:Y:S01]  /*c810*/  IMAD.MOV.U32 R88, RZ, RZ, R34 ;  /* 0x000000ffff587224 */ /* 0x000fe200078e0022 */
[----:B0-----:R-:W-:Y:S01]  /*c820*/  FMNMX.FTZ R5, R157, R5, !PT ;  /* 0x000000059d057209 */ /* 0x001fe20007810000 */
[----:B------:R-:W-:Y:S01]  /*c830*/  FMUL.FTZ R34, R89, UR4 ;  /* 0x0000000459227c20 */ /* 0x000fe20008410000 */
[----:B------:R-:W-:-:S02]  /*c840*/  IMAD.MOV.U32 R89, RZ, RZ, R35 ;  /* 0x000000ffff597224 */ /* 0x000fc400078e0023 */
[----:B------:R-:W-:Y:S01]  /*c850*/  FMUL.FTZ R35, R92, UR4 ;  /* 0x000000045c237c20 */ /* 0x000fe20008410000 */
[----:B-1----:R-:W-:Y:S01]  /*c860*/  FMNMX.FTZ R5, R156, R5, !PT ;  /* 0x000000059c057209 */ /* 0x002fe20007810000 */
[----:B------:R-:W0:Y:S01]  /*c870*/  MUFU.TANH R44, R44 ;  /* 0x0000002c002c7308 */ /* 0x000e220000002400 */
[----:B------:R-:W-:Y:S02]  /*c880*/  IMAD.MOV.U32 R92, RZ, RZ, R6 ;  /* 0x000000ffff5c7224 */ /* 0x000fe400078e0006 */
[----:B----4-:R-:W-:-:S05]  /*c890*/  FMNMX.FTZ R5, R155, R5, !PT ;  /* 0x000000059b057209 */ /* 0x010fca0007810000 */
        /* <DEDUP_REMOVED lines=8> */
[----:B------:R2:W3:Y:S01]  /*c920*/  MUFU.TANH R24, R38 ;  /* 0x0000002600187308 */ /* 0x0004e20000002400 */
[----:B0-----:R-:W-:-:S07]  /*c930*/  FMNMX.FTZ R5, R10, R5, !PT ;  /* 0x000000050a057209 */ /* 0x001fce0007810000 */
[----:B------:R-:W0:Y:S01]  /*c940*/  MUFU.TANH R12, R12 ;  /* 0x0000000c000c7308 */ /* 0x000e220000002400 */
[----:B-1----:R-:W-:Y:S01]  /*c950*/  FMNMX.FTZ R5, R11, R5, !PT ;  /* 0x000000050b057209 */ /* 0x002fe20007810000 */
[----:B--2---:R-:W-:Y:S01]  /*c960*/  FMUL.FTZ R38, R97, UR4 ;  /* 0x0000000461267c20 */ /* 0x004fe20008410000 */
[----:B------:R-:W-:Y:S01]  /*c970*/  FMUL.FTZ R97, R104, UR4 ;  /* 0x0000000468617c20 */ /* 0x000fe20008410000 */
[----:B------:R-:W-:Y:S01]  /*c980*/  FMUL.FTZ R104, R109, UR4 ;  /* 0x000000046d687c20 */ /* 0x000fe20008410000 */
[----:B------:R-:W-:Y:S01]  /*c990*/  FMUL.FTZ R109, R113, UR4 ;  /* 0x00000004716d7c20 */ /* 0x000fe20008410000 */
[----:B------:R-:W-:Y:S02]  /*c9a0*/  FMUL.FTZ R113, R117, UR4 ;  /* 0x0000000475717c20 */ /* 0x000fe40008410000 */
[----:B------:R-:W1:Y:S01]  /*c9b0*/  MUFU.TANH R13, R13 ;  /* 0x0000000d000d7308 */ /* 0x000e620000002400 */
[----:B---3--:R-:W-:Y:S02]  /*c9c0*/  IMAD.MOV.U32 R65, RZ, RZ, R24 ;  /* 0x000000ffff417224 */ /* 0x008fe400078e0018 */
        /* <DEDUP_REMOVED lines=17> */
[----:B------:R1:W-:Y:S01]  /*cae0*/  MUFU.TANH R18, R27 ;  /* 0x0000001b00127308 */ /* 0x0003e20000002400 */
[----:B--2---:R-:W-:-:S07]  /*caf0*/  FMNMX.FTZ R5, R33, R5, !PT ;  /* 0x0000000521057209 */ /* 0x004fce0007810000 */
[----:B------:R-:W2:Y:S01]  /*cb00*/  MUFU.TANH R32, R32 ;  /* 0x0000002000207308 */ /* 0x000ea20000002400 */
[----:B-1----:R-:W-:Y:S01]  /*cb10*/  FMUL.FTZ R27, R80, UR4 ;  /* 0x00000004501b7c20 */ /* 0x002fe20008410000 */
[----:B0-----:R-:W-:-:S06]  /*cb20*/  FMNMX.FTZ R5, R29, R5, !PT ;  /* 0x000000051d057209 */ /* 0x001fcc0007810000 */
[----:B------:R-:W0:Y:S08]  /*cb30*/  MUFU.TANH R27, R27 ;  /* 0x0000001b001b7308 */ /* 0x000e300000002400 */
        /* <DEDUP_REMOVED lines=40> */
[----:B------:R-:W-:Y:S01]  /*cdc0*/  MUFU.TANH R52, R43 ;  /* 0x0000002b00347308 */ /* 0x000fe20000002400 */
[----:B-1----:R-:W-:-:S05]  /*cdd0*/  FMNMX.FTZ R5, R113, R5, !PT ;  /* 0x0000000571057209 */ /* 0x002fca0007810000 */
[----:B------:R-:W0:Y:S02]  /*cde0*/  SHFL.BFLY PT, R6, R5, 0x2, 0x1f ;  /* 0x0c401f0005067f89 */ /* 0x000e2400000e0000 */
[----:B------:R-:W-:Y:S08]  /*cdf0*/  MUFU.TANH R76, R46 ;  /* 0x0000002e004c7308 */ /* 0x000ff00000002400 */
[----:B------:R-:W-:Y:S08]  /*ce00*/  MUFU.TANH R105, R39 ;  /* 0x0000002700697308 */ /* 0x000ff00000002400 */
[----:B------:R-:W1:Y:S01]  /*ce10*/  MUFU.TANH R80, R42 ;  /* 0x0000002a00507308 */ /* 0x000e620000002400 */
[----:B0-----:R-:W-:-:S07]  /*ce20*/  FMNMX.FTZ R5, R5, R6, !PT ;  /* 0x0000000605057209 */ /* 0x001fce0007810000 */
[----:B------:R1:W-:Y:S01]  /*ce30*/  MUFU.TANH R72, R54 ;  /* 0x0000003600487308 */ /* 0x0003e20000002400 */
[----:B------:R-:W0:Y:S07]  /*ce40*/  SHFL.BFLY PT, R6, R5, 0x1, 0x1f ;  /* 0x0c201f0005067f89 */ /* 0x000e2e00000e0000 */
[----:B------:R-:W-:Y:S01]  /*ce50*/  MUFU.TANH R69, R58 ;  /* 0x0000003a00457308 */ /* 0x000fe20000002400 */
[----:B-1----:R-:W-:-:S07]  /*ce60*/  MOV R54, R80 ;  /* 0x0000005000367202 */ /* 0x002fce0000000f00 */
[----:B------:R1:W-:Y:S08]  /*ce70*/  MUFU.TANH R73, R50 ;  /* 0x0000003200497308 */ /* 0x0003f00000002400 */
[----:B------:R2:W-:Y:S01]  /*ce80*/  MUFU.TANH R68, R55 ;  /* 0x0000003700447308 */ /* 0x0005e20000002400 */
[----:B-1----:R-:W-:Y:S01]  /*ce90*/  FMUL.FTZ R50, R66, UR4 ;  /* 0x0000000442327c20 */ /* 0x002fe20008410000 */
[----:B------:R-:W-:Y:S01]  /*cea0*/  FMUL.FTZ R66, R90, UR4 ;  /* 0x000000045a427c20 */ /* 0x000fe20008410000 */
[----:B0-----:R-:W-:Y:S01]  /*ceb0*/  FMNMX.FTZ R5, R5, R6, !PT ;  /* 0x0000000605057209 */ /* 0x001fe20007810000 */
[----:B------:R-:W-:-:S04]  /*cec0*/  IMAD.U32 R6, RZ, RZ, UR5 ;  /* 0x00000005ff067e24 */ /* 0x000fc8000f8e00ff */
[C---:B------:R-:W-:Y:S01]  /*ced0*/  FADD.FTZ R7, -R5.reuse, R7 ;  /* 0x0000000705077221 */ /* 0x040fe20000010100 */
[-C--:B------:R-:W-:Y:S01]  /*cee0*/  FMUL.FTZ R47, R5, R6.reuse ;  /* 0x00000006052f7220 */ /* 0x080fe20000410000 */
[----:B--2---:R-:W-:Y:S01]  /*cef0*/  IMAD.MOV.U32 R55, RZ, RZ, R52 ;  /* 0x000000ffff377224 */ /* 0x004fe200078e0034 */
        /* <DEDUP_REMOVED lines=48> */
[-CC-:B------:R-:W-:Y:S01]  /*d200*/  FFMA.FTZ R21, R41, R6.reuse, -R47.reuse ;  /* 0x0000000629157223 */ /* 0x180fe2000001082f */
[----:B--2---:R-:W-:Y:S01]  /*d210*/  FADD.FTZ R4, R14, R4 ;  /* 0x000000040e047221 */ /* 0x004fe20000010000 */
        /* <DEDUP_REMOVED lines=8> */
[C---:B0-----:R-:W-:Y:S01]  /*d2a0*/  FADD.FTZ R47, R42.reuse, R4 ;  /* 0x000000042a2f7221 */ /* 0x041fe20000010000 */
[----:B------:R-:W-:Y:S01]  /*d2b0*/  FMNMX.FTZ R4, R19, R3, !PT ;  /* 0x0000000313047209 */ /* 0x000fe20007810000 */
[----:B------:R-:W-:Y:S01]  /*d2c0*/  IMAD.MOV.U32 R36, RZ, RZ, R65 ;  /* 0x000000ffff247224 */ /* 0x000fe200078e0041 */
[----:B------:R-:W-:Y:S01]  /*d2d0*/  F2FP.BF16.F32.PACK_AB R14, R42, R14 ;  /* 0x0000000e2a0e723e */ /* 0x000fe200000010ff */
[----:B------:R-:W-:Y:S01]  /*d2e0*/  IMAD.MOV.U32 R65, RZ, RZ, R56 ;  /* 0x000000ffff417224 */ /* 0x000fe200078e0038 */
[----:B------:R-:W-:Y:S01]  /*d2f0*/  FMNMX.FTZ R4, R18, R4, !PT ;  /* 0x0000000412047209 */ /* 0x000fe20007810000 */
[----:B------:R-:W-:Y:S01]  /*d300*/  IMAD.MOV.U32 R35, RZ, RZ, R53 ;  /* 0x000000ffff237224 */ /* 0x000fe200078e0035 */
[----:B------:R-:W0:Y:S01]  /*d310*/  MUFU.TANH R64, R64 ;  /* 0x0000004000407308 */ /* 0x000e220000002400 */
[----:B------:R-:W-:Y:S01]  /*d320*/  IMAD.MOV.U32 R37, RZ, RZ, R105 ;  /* 0x000000ffff257224 */ /* 0x000fe200078e0069 */
[----:B------:R-:W-:Y:S01]  /*d330*/  FMNMX.FTZ R4, R17, R4, !PT ;  /* 0x0000000411047209 */ /* 0x000fe20007810000 */
[----:B------:R-:W-:Y:S01]  /*d340*/  IMAD.MOV.U32 R38, RZ, RZ, R54 ;  /* 0x000000ffff267224 */ /* 0x000fe200078e0036 */
[----:B------:R-:W-:Y:S01]  /*d350*/  MOV R45, R68 ;  /* 0x00000044002d7202 */ /* 0x000fe20000000f00 */
[----:B------:R-:W-:Y:S01]  /*d360*/  IMAD.MOV.U32 R39, RZ, RZ, R55 ;  /* 0x000000ffff277224 */ /* 0x000fe200078e0037 */
[----:B------:R-:W-:Y:S01]  /*d370*/  FMNMX.FTZ R4, R16, R4, !PT ;  /* 0x0000000410047209 */ /* 0x000fe20007810000 */
[----:B------:R-:W-:Y:S01]  /*d380*/  IMAD.MOV.U32 R40, RZ, RZ, R76 ;  /* 0x000000ffff287224 */ /* 0x000fe200078e004c */
[----:B------:R-:W1:Y:S01]  /*d390*/  MUFU.TANH R48, R48 ;  /* 0x0000003000307308 */ /* 0x000e620000002400 */
[----:B------:R-:W-:Y:S01]  /*d3a0*/  IMAD.MOV.U32 R41, RZ, RZ, R57 ;  /* 0x000000ffff297224 */ /* 0x000fe200078e0039 */
[----:B------:R-:W-:Y:S01]  /*d3b0*/  FMNMX.FTZ R4, R65, R4, !PT ;  /* 0x0000000441047209 */ /* 0x000fe20007810000 */
[----:B------:R-:W-:Y:S01]  /*d3c0*/  IMAD.MOV.U32 R42, RZ, RZ, R73 ;  /* 0x000000ffff2a7224 */ /* 0x000fe200078e0049 */
[----:B------:R-:W-:Y:S01]  /*d3d0*/  F2FP.BF16.F32.PACK_AB R12, R46, R12 ;  /* 0x0000000c2e0c723e */ /* 0x000fe200000010ff */
[----:B------:R-:W-:Y:S01]  /*d3e0*/  IMAD.MOV.U32 R43, RZ, RZ, R77 ;  /* 0x000000ffff2b7224 */ /* 0x000fe200078e004d */
[----:B------:R-:W-:Y:S01]  /*d3f0*/  FMNMX.FTZ R4, R35, R4, !PT ;  /* 0x0000000423047209 */ /* 0x000fe20007810000 */
[----:B------:R-:W-:Y:S01]  /*d400*/  IMAD.MOV.U32 R44, RZ, RZ, R72 ;  /* 0x000000ffff2c7224 */ /* 0x000fe200078e0048 */
[----:B------:R-:W2:Y:S01]  /*d410*/  MUFU.TANH R49, R49 ;  /* 0x0000003100317308 */ /* 0x000ea20000002400 */
[----:B------:R-:W-:Y:S01]  /*d420*/  IMAD.MOV.U32 R46, RZ, RZ, R69 ;  /* 0x000000ffff2e7224 */ /* 0x000fe200078e0045 */
[----:B------:R-:W-:Y:S01]  /*d430*/  FMNMX.FTZ R4, R36, R4, !PT ;  /* 0x0000000424047209 */ /* 0x000fe20007810000 */
[----:B------:R-:W-:Y:S01]  /*d440*/  FMUL.FTZ R51, R67, UR4 ;  /* 0x0000000443337c20 */ /* 0x000fe20008410000 */
[----:B------:R-:W-:Y:S01]  /*d450*/  FMUL.FTZ R52, R70, UR4 ;  /* 0x0000000446347c20 */ /* 0x000fe20008410000 */
[----:B------:R-:W-:Y:S01]  /*d460*/  FMUL.FTZ R53, R71, UR4 ;  /* 0x0000000447357c20 */ /* 0x000fe20008410000 */
[----:B------:R-:W-:Y:S01]  /*d470*/  FMNMX.FTZ R4, R37, R4, !PT ;  /* 0x0000000425047209 */ /* 0x000fe20007810000 */
[----:B------:R-:W-:Y:S01]  /*d480*/  FMUL.FTZ R54, R74, UR4 ;  /* 0x000000044a367c20 */ /* 0x000fe20008410000 */
[----:B------:R-:W3:Y:S01]  /*d490*/  MUFU.TANH R50, R50 ;  /* 0x0000003200327308 */ /* 0x000ee20000002400 */
[----:B------:R-:W-:Y:S01]  /*d4a0*/  FMUL.FTZ R55, R75, UR4 ;  /* 0x000000044b377c20 */ /* 0x000fe20008410000 */
[----:B------:R-:W-:Y:S01]  /*d4b0*/  FMNMX.FTZ R4, R38, R4, !PT ;  /* 0x0000000426047209 */ /* 0x000fe20007810000 */
[----:B------:R-:W-:Y:S01]  /*d4c0*/  FMUL.FTZ R56, R78, UR4 ;  /* 0x000000044e387c20 */ /* 0x000fe20008410000 */
[----:B------:R-:W-:Y:S01]  /*d4d0*/  FMUL.FTZ R57, R79, UR4 ;  /* 0x000000044f397c20 */ /* 0x000fe20008410000 */
[----:B------:R-:W-:Y:S01]  /*d4e0*/  IMAD.MOV.U32 R79, RZ, RZ, R58 ;  /* 0x000000ffff4f7224 */ /* 0x000fe200078e003a */
[----:B------:R-:W-:Y:S01]  /*d4f0*/  FMNMX.FTZ R4, R39, R4, !PT ;  /* 0x0000000427047209 */ /* 0x000fe20007810000 */
[----:B------:R-:W-:Y:S01]  /*d500*/  FMUL.FTZ R58, R82, UR4 ;  /* 0x00000004523a7c20 */ /* 0x000fe20008410000 */
[----:B------:R-:W4:Y:S01]  /*d510*/  MUFU.TANH R51, R51 ;  /* 0x0000003300337308 */ /* 0x000f220000002400 */
[----:B------:R-:W-:Y:S01]  /*d520*/  IMAD.MOV.U32 R82, RZ, RZ, R59 ;  /* 0x000000ffff527224 */ /* 0x000fe200078e003b */
[----:B------:R-:W-:Y:S01]  /*d530*/  FMNMX.FTZ R4, R40, R4, !PT ;  /* 0x0000000428047209 */ /* 0x000fe20007810000 */
[----:B------:R-:W-:Y:S01]  /*d540*/  FMUL.FTZ R59, R83, UR4 ;  /* 0x00000004533b7c20 */ /* 0x000fe20008410000 */
[----:B------:R-:W-:-:S02]  /*d550*/  IMAD.MOV.U32 R83, RZ, RZ, R60 ;  /* 0x000000ffff537224 */ /* 0x000fc400078e003c */
[----:B------:R-:W-:Y:S01]  /*d560*/  FMUL.FTZ R60, R86, UR4 ;  /* 0x00000004563c7c20 */ /* 0x000fe20008410000 */
[----:B------:R-:W-:Y:S01]  /*d570*/  FMNMX.FTZ R4, R41, R4, !PT ;  /* 0x0000000429047209 */ /* 0x000fe20007810000 */
[----:B------:R-:W-:Y:S01]  /*d580*/  IMAD.MOV.U32 R86, RZ, RZ, R61 ;  /* 0x000000ffff567224 */ /* 0x000fe200078e003d */
[----:B------:R-:W4:Y:S01]  /*d590*/  MUFU.TANH R52, R52 ;  /* 0x0000003400347308 */ /* 0x000f220000002400 */
[----:B------:R-:W-:Y:S01]  /*d5a0*/  FMUL.FTZ R61, R87, UR4 ;  /* 0x00000004573d7c20 */ /* 0x000fe20008410000 */
[----:B------:R-:W-:Y:S01]  /*d5b0*/  FMNMX.FTZ R4, R42, R4, !PT ;  /* 0x000000042a047209 */ /* 0x000fe20007810000 */
[----:B------:R-:W-:Y:S01]  /*d5c0*/  FMUL.FTZ R67, R91, UR4 ;  /* 0x000000045b437c20 */ /* 0x000fe20008410000 */
[----:B------:R-:W-:Y:S01]  /*d5d0*/  FMUL.FTZ R68, R94, UR4 ;  /* 0x000000045e447c20 */ /* 0x000fe20008410000 */
[----:B------:R-:W-:Y:S01]  /*d5e0*/  FMUL.FTZ R69, R95, UR4 ;  /* 0x000000045f457c20 */ /* 0x000fe20008410000 */
[----:B------:R-:W-:Y:S01]  /*d5f0*/  FMNMX.FTZ R4, R43, R4, !PT ;  /* 0x000000042b047209 */ /* 0x000fe20007810000 */
[----:B------:R-:W-:Y:S01]  /*d600*/  FMUL.FTZ R70, R98, UR4 ;  /* 0x0000000462467c20 */ /* 0x000fe20008410000 */
        /* <DEDUP_REMOVED lines=12> */
[----:B------:R-:W-:-:S02]  /*d6d0*/  IMAD.MOV.U32 R87, RZ, RZ, R62 ;  /* 0x000000ffff577224 */ /* 0x000fc400078e003e */
[----:B------:R-:W-:Y:S01]  /*d6e0*/  FMUL.FTZ R62, R114, UR4 ;  /* 0x00000004723e7c20 */ /* 0x000fe20008410000 */
[----:B0-----:R-:W-:Y:S01]  /*d6f0*/  FMNMX.FTZ R4, R64, R4, !PT ;  /* 0x0000000440047209 */ /* 0x001fe20007810000 */
[----:B------:R-:W-:Y:S01]  /*d700*/  FMUL.FTZ R107, R115, UR4 ;  /* 0x00000004736b7c20 */ /* 0x000fe20008410000 */
[----:B------:R-:W0:Y:S01]  /*d710*/  MUFU.TANH R55, R55 ;  /* 0x0000003700377308 */ /* 0x000e220000002400 */
[----:B------:R-:W-:Y:S01]  /*d720*/  MOV R78, R63 ;  /* 0x0000003f004e7202 */ /* 0x000fe20000000f00 */
[----:B------:R-:W-:Y:S01]  /*d730*/  FMUL.FTZ R63, R118, UR4 ;  /* 0x00000004763f7c20 */ /* 0x000fe20008410000 */
[----:B-1----:R-:W-:Y:S01]  /*d740*/  FMNMX.FTZ R4, R48, R4, !PT ;  /* 0x0000000430047209 */ /* 0x002fe20007810000 */
[----:B------:R-:W-:Y:S01]  /*d750*/  FMUL.FTZ R110, R119, UR4 ;  /* 0x00000004776e7c20 */ /* 0x000fe20008410000 */
[----:B------:R-:W-:Y:S02]  /*d760*/  IMAD.MOV.U32 R90, RZ, RZ, R65 ;  /* 0x000000ffff5a7224 */ /* 0x000fe400078e0041 */
[----:B--2---:R-:W-:Y:S01]  /*d770*/  FMNMX.FTZ R4, R49, R4, !PT ;  /* 0x0000000431047209 */ /* 0x004fe20007810000 */
[----:B------:R-:W1:Y:S03]  /*d780*/  MUFU.TANH R56, R56 ;  /* 0x0000003800387308 */ /* 0x000e660000002400 */
[----:B---3--:R-:W-:-:S04]  /*d790*/  FMNMX.FTZ R4, R50, R4, !PT ;  /* 0x0000000432047209 */ /* 0x008fc80007810000 */
[----:B----4-:R-:W-:Y:S01]  /*d7a0*/  FMNMX.FTZ R4, R51, R4, !PT ;  /* 0x0000000433047209 */ /* 0x010fe20007810000 */
[----:B------:R-:W2:Y:S03]  /*d7b0*/  MUFU.TANH R57, R57 ;  /* 0x0000003900397308 */ /* 0x000ea60000002400 */
[----:B------:R-:W-:-:S04]  /*d7c0*/  FMNMX.FTZ R4, R52, R4, !PT ;  /* 0x0000000434047209 */ /* 0x000fc80007810000 */
[----:B------:R-:W-:Y:S01]  /*d7d0*/  FMNMX.FTZ R4, R53, R4, !PT ;  /* 0x0000000435047209 */ /* 0x000fe20007810000 */
[----:B------:R-:W3:Y:S03]  /*d7e0*/  MUFU.TANH R58, R58 ;  /* 0x0000003a003a7308 */ /* 0x000ee60000002400 */
[----:B------:R-:W-:-:S04]  /*d7f0*/  FMNMX.FTZ R4, R54, R4, !PT ;  /* 0x0000000436047209 */ /* 0x000fc80007810000 */
[----:B0-----:R-:W-:Y:S01]  /*d800*/  FMNMX.FTZ R4, R55, R4, !PT ;  /* 0x0000000437047209 */ /* 0x001fe20007810000 */
[----:B------:R-:W0:Y:S03]  /*d810*/  MUFU.TANH R59, R59 ;  /* 0x0000003b003b7308 */ /* 0x000e260000002400 */
[----:B-1----:R-:W-:-:S04]  /*d820*/  FMNMX.FTZ R4, R56, R4, !PT ;  /* 0x0000000438047209 */ /* 0x002fc80007810000 */
[----:B--2---:R-:W-:Y:S01]  /*d830*/  FMNMX.FTZ R4, R57, R4, !PT ;  /* 0x0000000439047209 */ /* 0x004fe20007810000 */
[----:B------:R-:W1:Y:S03]  /*d840*/  MUFU.TANH R60, R60 ;  /* 0x0000003c003c7308 */ /* 0x000e660000002400 */
[----:B---3--:R-:W-:-:S05]  /*d850*/  FMNMX.FTZ R4, R58, R4, !PT ;  /* 0x000000043a047209 */ /* 0x008fca0007810000 */
        /* <DEDUP_REMOVED lines=33> */
[----:B-1----:R-:W-:-:S04]  /*da70*/  FMNMX.FTZ R4, R107, R4, !PT ;  /* 0x000000046b047209 */ /* 0x002fc80007810000 */
[----:B--2---:R-:W-:-:S04]  /*da80*/  FMNMX.FTZ R4, R63, R4, !PT ;  /* 0x000000043f047209 */ /* 0x004fc80007810000 */
[----:B0-----:R-:W-:-:S05]  /*da90*/  FMNMX.FTZ R4, R110, R4, !PT ;  /* 0x000000046e047209 */ /* 0x001fca0007810000 */
[----:B------:R-:W0:Y:S02]  /*daa0*/  SHFL.BFLY PT, R13, R4, 0x2, 0x1f ;  /* 0x0c401f00040d7f89 */ /* 0x000e2400000e0000 */
[----:B0-----:R-:W-:-:S05]  /*dab0*/  FMNMX.FTZ R13, R4, R13, !PT ;  /* 0x0000000d040d7209 */ /* 0x001fca0007810000 */
[----:B------:R-:W0:Y:S02]  /*dac0*/  SHFL.BFLY PT, R34, R13, 0x1, 0x1f ;  /* 0x0c201f000d227f89 */ /* 0x000e2400000e0000 */
[----:B0-----:R-:W-:-:S05]  /*dad0*/  FMNMX.FTZ R34, R13, R34, !PT ;  /* 0x000000220d227209 */ /* 0x001fca0007810000 */
[----:B------:R-:W-:-:S04]  /*dae0*/  FMUL.FTZ R65, R34, R6 ;  /* 0x0000000622417220 */ /* 0x000fc80000410000 */
[-CC-:B------:R-:W-:Y:S01]  /*daf0*/  FFMA.FTZ R13, R19, R6.reuse, -R65.reuse ;  /* 0x00000006130d7223 */ /* 0x180fe20000010841 */
[-CC-:B------:R-:W-:Y:S01]  /*db00*/  FFMA.FTZ R15, R18, R6.reuse, -R65.reuse ;  /* 0x00000006120f7223 */ /* 0x180fe20000010841 */
[----:B------:R0:W5:Y:S01]  /*db10*/  LDL.LU R19, [R1+0xc0] ;  /* 0x0000c00001137983 */ /* 0x0001620000300800 */
[-CC-:B------:R-:W-:Y:S01]  /*db20*/  FFMA.FTZ R76, R17, R6.reuse, -R65.reuse ;  /* 0x00000006114c7223 */ /* 0x180fe20000010841 */
[-CC-:B------:R-:W-:Y:S02]  /*db30*/  FFMA.FTZ R77, R16, R6.reuse, -R65.reuse ;  /* 0x00000006104d7223 */ /* 0x180fe40000010841 */
[----:B------:R0:W5:Y:S04]  /*db40*/  LDL.LU R18, [R1+0xbc] ;  /* 0x0000bc0001127983 */ /* 0x0001680000300800 */
[----:B------:R0:W5:Y:S04]  /*db50*/  LDL.LU R17, [R1+0xb8] ;  /* 0x0000b80001117983 */ /* 0x0001680000300800 */
[----:B------:R0:W5:Y:S01]  /*db60*/  LDL.LU R16, [R1+0xb4] ;  /* 0x0000b40001107983 */ /* 0x0001620000300800 */
[-CC-:B------:R-:W-:Y:S01]  /*db70*/  FFMA.FTZ R111, R62, R6.reuse, -R65.reuse ;  /* 0x000000063e6f7223 */ /* 0x180fe20000010841 */
[-CC-:B------:R-:W-:Y:S01]  /*db80*/  FFMA.FTZ R4, R90, R6.reuse, -R65.reuse ;  /* 0x000000065a047223 */ /* 0x180fe20000010841 */
[----:B------:R-:W-:Y:S01]  /*db90*/  FFMA.FTZ R114, R63, R6, -R65 ;  /* 0x000000063f727223 */ /* 0x000fe20000010841 */
[----:B------:R-:W2:Y:S01]  /*dba0*/  LDL R91, [R1+0x74] ;  /* 0x00007400015b7983 */ /* 0x000ea20000100800 */
[----:B------:R-:W-:Y:S01]  /*dbb0*/  VIADD R62, R2, 0x400 ;  /* 0x00000400023e7836 */ /* 0x000fe20000000000 */
[----:B------:R-:W-:Y:S01]  /*dbc0*/  WARPGROUP.ARRIVE ;  /* 0x00000000000079c5 */ /* 0x000fe20000000000 */
[----:B------:R-:W-:-:S02]  /*dbd0*/  IMAD.MOV.U32 R90, RZ, RZ, R87 ;  /* 0x000000ffff5a7224 */ /* 0x000fc400078e0057 */
[-CC-:B------:R-:W-:Y:S01]  /*dbe0*/  FFMA.FTZ R35, R35, R6.reuse, -R65.reuse ;  /* 0x0000000623237223 */ /* 0x180fe20000010841 */
[----:B------:R-:W-:Y:S01]  /*dbf0*/  IMAD.MOV.U32 R87, RZ, RZ, R86 ;  /* 0x000000ffff577224 */ /* 0x000fe200078e0056 */
[----:B------:R-:W-:Y:S01]  /*dc00*/  SHF.R.U32.HI R62, RZ, 0x4, R62 ;  /* 0x00000004ff3e7819 */ /* 0x000fe2000001163e */
[-C--:B------:R-:W-:Y:S01]  /*dc10*/  FFMA.FTZ R36, R36, R6.reuse, -R65 ;  /* 0x0000000624247223 */ /* 0x080fe20000010841 */
[----:B------:R-:W-:Y:S01]  /*dc20*/  MOV R86, R83 ;  /* 0x0000005300567202 */ /* 0x000fe20000000f00 */
[----:B------:R-:W-:Y:S01]  /*dc30*/  IMAD.MOV.U32 R83, RZ, RZ, R82 ;  /* 0x000000ffff537224 */ /* 0x000fe200078e0052 */
[----:B------:R-:W-:Y:S01]  /*dc40*/  LOP3.LUT R62, R62, 0x3fff, RZ, 0xc0, !PT ;  /* 0x00003fff3e3e7812 */ /* 0x000fe200078ec0ff */
[----:B------:R-:W-:Y:S02]  /*dc50*/  IMAD.MOV.U32 R82, RZ, RZ, R79 ;  /* 0x000000ffff527224 */ /* 0x000fe400078e004f */
[----:B------:R-:W-:Y:S01]  /*dc60*/  FFMA.FTZ R37, R37, R6, -R65 ;  /* 0x0000000625257223 */ /* 0x000fe20000010841 */
[----:B------:R-:W-:-:S02]  /*dc70*/  IMAD.MOV.U32 R79, RZ, RZ, R78 ;  /* 0x000000ffff4f7224 */ /* 0x000fc400078e004e */
[-CC-:B------:R-:W-:Y:S01]  /*dc80*/  FFMA.FTZ R38, R38, R6.reuse, -R65.reuse ;  /* 0x0000000626267223 */ /* 0x180fe20000010841 */
[----:B------:R-:W-:Y:S02]  /*dc90*/  IMAD R62, R0, 0x600, R62 ;  /* 0x00000600003e7824 */ /* 0x000fe400078e023e */
[-C--:B------:R-:W-:Y:S01]  /*dca0*/  FFMA.FTZ R39, R39, R6.reuse, -R65 ;  /* 0x0000000627277223 */ /* 0x080fe20000010841 */
[----:B------:R-:W-:Y:S02]  /*dcb0*/  IMAD.MOV.U32 R78, RZ, RZ, R47 ;  /* 0x000000ffff4e7224 */ /* 0x000fe400078e002f */
[-CC-:B------:R-:W-:Y:S01]  /*dcc0*/  FFMA.FTZ R47, R64, R6.reuse, -R65.reuse ;  /* 0x00000006402f7223 */ /* 0x180fe20000010841 */
[----:B------:R-:W-:Y:S02]  /*dcd0*/  VIADD R64, R62, 0x80 ;  /* 0x000000803e407836 */ /* 0x000fe40000000000 */
[-CC-:B------:R-:W-:Y:S01]  /*dce0*/  FFMA.FTZ R40, R40, R6.reuse, -R65.reuse ;  /* 0x0000000628287223 */ /* 0x180fe20000010841 */
[-CC-:B------:R-:W-:Y:S01]  /*dcf0*/  FFMA.FTZ R41, R41, R6.reuse, -R65.reuse ;  /* 0x0000000629297223 */ /* 0x180fe20000010841 */
[-CC-:B------:R-:W-:Y:S01]  /*dd00*/  FFMA.FTZ R42, R42, R6.reuse, -R65.reuse ;  /* 0x000000062a2a7223 */ /* 0x180fe20000010841 */
[----:B------:R-:W-:Y:S01]  /*dd10*/  FFMA.FTZ R43, R43, R6, -R65 ;  /* 0x000000062b2b7223 */ /* 0x000fe20000010841 */
[----:B------:R-:W-:Y:S01]  /*dd20*/  R2UR UR10, R64 ;  /* 0x00000000400a72ca */ /* 0x000fe200000e0000 */
[----:B------:R-:W-:-:S02]  /*dd30*/  VIADD R64, R62, 0x100 ;  /* 0x000001003e407836 */ /* 0x000fc40000000000 */
[-CC-:B------:R-:W-:Y:S01]  /*dd40*/  FFMA.FTZ R44, R44, R6.reuse, -R65.reuse ;  /* 0x000000062c2c7223 */ /* 0x180fe20000010841 */
[-CC-:B------:R-:W-:Y:S01]  /*dd50*/  FFMA.FTZ R45, R45, R6.reuse, -R65.reuse ;  /* 0x000000062d2d7223 */ /* 0x180fe20000010841 */
[----:B------:R-:W-:Y:S01]  /*dd60*/  FFMA.FTZ R46, R46, R6, -R65 ;  /* 0x000000062e2e7223 */ /* 0x000fe20000010841 */
        /* <DEDUP_REMOVED lines=12> */
[----:B------:R-:W-:Y:S02]  /*de30*/  R2UR UR42, R64 ;  /* 0x00000000402a72ca */ /* 0x000fe400000e0000 */
[C---:B------:R-:W-:Y:S02]  /*de40*/  IADD3 R64, R62.reuse, 0x480, RZ ;  /* 0x000004803e407810 */ /* 0x040fe40007ffe0ff */
[----:B------:R-:W-:Y:S02]  /*de50*/  R2UR UR6, R62 ;  /* 0x000000003e0672ca */ /* 0x000fe400000e0000 */
[----:B------:R-:W-:Y:S01]  /*de60*/  R2UR UR46, R64 ;  /* 0x00000000402e72ca */ /* 0x000fe200000e0000 */
[C---:B------:R-:W-:Y:S02]  /*de70*/  VIADD R64, R62.reuse, 0x500 ;  /* 0x000005003e407836 */ /* 0x040fe40000000000 */
[----:B------:R-:W-:-:S05]  /*de80*/  VIADD R62, R62, 0x580 ;  /* 0x000005803e3e7836 */ /* 0x000fca0000000000 */
[----:B------:R-:W-:Y:S01]  /*de90*/  R2UR UR54, R62 ;  /* 0x000000003e3672ca */ /* 0x000fe200000e0000 */
[----:B------:R-:W-:-:S05]  /*dea0*/  IMAD.MOV.U32 R63, RZ, RZ, 0x40000040 ;  /* 0x40000040ff3f7424 */ /* 0x000fca00078e00ff */
[C---:B------:R-:W-:Y:S02]  /*deb0*/  R2UR UR7, R63.reuse ;  /* 0x000000003f0772ca */ /* 0x040fe400000e0000 */
[----:B------:R-:W-:Y:S01]  /*dec0*/  R2UR UR5, R63 ;  /* 0x000000003f0572ca */ /* 0x000fe200000e0000 */
        /* <DEDUP_REMOVED lines=28> */
[----:B------:R-:W-:-:S02]  /*e090*/  MOV R65, 0x40000040 ;  /* 0x4000004000417802 */ /* 0x000fc40000000f00 */
[----:B------:R-:W-:Y:S02]  /*e0a0*/  R2UR UR50, R64 ;  /* 0x00000000403272ca */ /* 0x000fe400000e0000 */
[C---:B------:R-:W-:Y:S02]  /*e0b0*/  R2UR UR11, R65.reuse ;  /* 0x00000000410b72ca */ /* 0x040fe400000e0000 */
[C---:B------:R-:W-:Y:S02]  /*e0c0*/  R2UR UR15, R65.reuse ;  /* 0x00000000410f72ca */ /* 0x040fe400000e0000 */
[C---:B------:R-:W-:Y:S02]  /*e0d0*/  R2UR UR19, R65.reuse ;  /* 0x00000000411372ca */ /* 0x040fe400000e0000 */
[C---:B------:R-:W-:Y:S02]  /*e0e0*/  R2UR UR23, R65.reuse ;  /* 0x00000000411772ca */ /* 0x040fe400000e0000 */
[----:B------:R-:W-:-:S02]  /*e0f0*/  R2UR UR27, R65 ;  /* 0x00000000411b72ca */ /* 0x000fc400000e0000 */
[C---:B------:R-:W-:Y:S02]  /*e100*/  R2UR UR31, R65.reuse ;  /* 0x00000000411f72ca */ /* 0x040fe400000e0000 */
[C---:B------:R-:W-:Y:S02]  /*e110*/  R2UR UR35, R65.reuse ;  /* 0x00000000412372ca */ /* 0x040fe400000e0000 */
[C---:B------:R-:W-:Y:S02]  /*e120*/  R2UR UR43, R65.reuse ;  /* 0x00000000412b72ca */ /* 0x040fe400000e0000 */
[C---:B------:R-:W-:Y:S02]  /*e130*/  R2UR UR47, R65.reuse ;  /* 0x00000000412f72ca */ /* 0x040fe400000e0000 */
[----:B------:R-:W-:Y:S01]  /*e140*/  R2UR UR51, R65 ;  /* 0x00000000413372ca */ /* 0x000fe200000e0000 */
[----:B------:R-:W-:-:S05]  /*e150*/  IMAD.MOV.U32 R65, RZ, RZ, 0x40000040 ;  /* 0x40000040ff417424 */ /* 0x000fca00078e00ff */
[----:B------:R-:W-:Y:S01]  /*e160*/  R2UR UR9, R65 ;  /* 0x00000000410972ca */ /* 0x000fe200000e0000 */
[----:B--2---:R-:W-:Y:S02]  /*e170*/  VIADD R62, R91, 0x1e800 ;  /* 0x0001e8005b3e7836 */ /* 0x004fe40000000000 */
[----:B------:R-:W-:Y:S01]  /*e180*/  IMAD.MOV.U32 R65, RZ, RZ, 0x40000040 ;  /* 0x40000040ff417424 */ /* 0x000fe200078e00ff */
[----:B------:R-:W2:Y:S02]  /*e190*/  LDL.LU R91, [R1+0x2c] ;  /* 0x00002c00015b7983 */ /* 0x000ea40000300800 */
[----:B------:R-:W-:Y:S02]  /*e1a0*/  SHF.R.U32.HI R62, RZ, 0x4, R62 ;  /* 0x00000004ff3e7819 */ /* 0x000fe4000001163e */
[----:B------:R-:W-:Y:S01]  /*e1b0*/  R2UR UR13, R65 ;  /* 0x00000000410d72ca */ /* 0x000fe200000e0000 */
[----:B------:R-:W1:Y:S01]  /*e1c0*/  S2R R95, SR_TID.X ;  /* 0x00000000005f7919 */ /* 0x000e620000002100 */
[----:B------:R-:W-:-:S02]  /*e1d0*/  LOP3.LUT R62, R62, 0x3fff, RZ, 0xc0, !PT ;  /* 0x00003fff3e3e7812 */ /* 0x000fc400078ec0ff */
[----:B------:R-:W-:Y:S01]  /*e1e0*/  R2UR UR55, R63 ;  /* 0x000000003f3772ca */ /* 0x000fe200000e0000 */
[----:B------:R-:W3:Y:S01]  /*e1f0*/  LDL R115, [R1+0x44] ;  /* 0x0000440001737983 */ /* 0x000ee20000100800 */
[----:B------:R-:W-:-:S04]  /*e200*/  LOP3.LUT R62, R62, 0x10000, RZ, 0xfc, !PT ;  /* 0x000100003e3e7812 */ /* 0x000fc800078efcff */
[----:B------:R-:W-:-:S13]  /*e210*/  R2UR UR4, R62 ;  /* 0x000000003e0472ca */ /* 0x000fda00000e0000 */
[----:B------:R-:W-:Y:S01]  /*e220*/  HGMMA.64x64x16.F32.BF16 R120, gdesc[UR4].tnspB, R120, gsb0 ;  /* 0x40e00000047879f0 */ /* 0x000fe20008001878 */
[----:B------:R-:W-:-:S05]  /*e230*/  VIADD R64, R62, 0x2 ;  /* 0x000000023e407836 */ /* 0x000fca0000000000 */
[----:B------:R-:W-:Y:S01]  /*e240*/  R2UR UR8, R64 ;  /* 0x00000000400872ca */ /* 0x000fe200000e0000 */
[----:B------:R-:W-:Y:S02]  /*e250*/  WARPGROUP.DEPBAR.LE gsb0, 0x0 ;  /* 0x00008000000079c5 */ /* 0x000fe40000010000 */
[----:B------:R-:W-:-:S10]  /*e260*/  WARPGROUP.ARRIVE ;  /* 0x00000000000079c5 */ /* 0x000fd40000000000 */
[----:B------:R-:W-:Y:S01]  /*e270*/  HGMMA.64x64x16.F32.BF16 R120, gdesc[UR8].tnspB, R120, gsb0 ;  /* 0x40e00000087879f0 */ /* 0x000fe20008001878 */
[----:B------:R-:W-:-:S05]  /*e280*/  VIADD R64, R62, 0x4 ;  /* 0x000000043e407836 */ /* 0x000fca0000000000 */
[----:B------:R-:W-:Y:S01]  /*e290*/  R2UR UR12, R64 ;  /* 0x00000000400c72ca */ /* 0x000fe200000e0000 */
[----:B------:R-:W-:Y:S02]  /*e2a0*/  WARPGROUP.DEPBAR.LE gsb0, 0x0 ;  /* 0x00008000000079c5 */ /* 0x000fe40000010000 */
[----:B------:R-:W-:-:S10]  /*e2b0*/  WARPGROUP.ARRIVE ;  /* 0x00000000000079c5 */ /* 0x000fd40000000000 */
[----:B------:R-:W-:Y:S01]  /*e2c0*/  HGMMA.64x64x16.F32.BF16 R120, gdesc[UR12].tnspB, R120, gsb0 ;  /* 0x40e000000c7879f0 */ /* 0x000fe20008001878 */
[----:B------:R-:W-:Y:S01]  /*e2d0*/  IMAD.MOV.U32 R65, RZ, RZ, 0x40000040 ;  /* 0x40000040ff417424 */ /* 0x000fe200078e00ff */
[----:B------:R-:W-:-:S04]  /*e2e0*/  IADD3 R64, R62, 0x6, RZ ;  /* 0x000000063e407810 */ /* 0x000fc80007ffe0ff */
[----:B------:R-:W-:Y:S02]  /*e2f0*/  R2UR UR16, R64 ;  /* 0x00000000401072ca */ /* 0x000fe400000e0000 */
[----:B------:R-:W-:Y:S01]  /*e300*/  R2UR UR17, R65 ;  /* 0x00000000411172ca */ /* 0x000fe200000e0000 */
[----:B------:R-:W-:Y:S02]  /*e310*/  WARPGROUP.DEPBAR.LE gsb0, 0x0 ;  /* 0x00008000000079c5 */ /* 0x000fe40000010000 */
[----:B------:R-:W-:-:S10]  /*e320*/  WARPGROUP.ARRIVE ;  /* 0x00000000000079c5 */ /* 0x000fd40000000000 */
[----:B------:R-:W-:Y:S01]  /*e330*/  HGMMA.64x64x16.F32.BF16 R120, gdesc[UR16].tnspB, R120, gsb0 ;  /* 0x40e00000107879f0 */ /* 0x000fe20008001878 */
[----:B------:R-:W-:Y:S02]  /*e340*/  VIADD R64, R62, 0x600 ;  /* 0x000006003e407836 */ /* 0x000fe40000000000 */
[----:B------:R-:W-:-:S03]  /*e350*/  IMAD.MOV.U32 R65, RZ, RZ, 0x40000040 ;  /* 0x40000040ff417424 */ /* 0x000fc600078e00ff */
        /* <DEDUP_REMOVED lines=51> */
[----:B------:R-:W-:-:S04]  /*e690*/  FADD.FTZ R3, -R34, R3 ;  /* 0x0000000322037221 */ /* 0x000fc80000010100 */
[----:B------:R-:W-:Y:S01]  /*e6a0*/  FMUL.FTZ R3, R3, R6 ;  /* 0x0000000603037220 */ /* 0x000fe20000410000 */
[----:B------:R-:W-:Y:S02]  /*e6b0*/  WARPGROUP.DEPBAR.LE gsb0, 0x0 ;  /* 0x00008000000079c5 */ /* 0x000fe40000010000 */
[----:B------:R-:W-:-:S06]  /*e6c0*/  WARPGROUP.ARRIVE ;  /* 0x00000000000079c5 */ /* 0x000fcc0000000000 */
[----:B------:R-:W-:Y:S01]  /*e6d0*/  HGMMA.64x64x16.F32.BF16 R120, gdesc[UR52].tnspB, R120, gsb0 ;  /* 0x40e00000347879f0 */ /* 0x000fe20008001878 */
[----:B------:R-:W-:Y:S01]  /*e6e0*/  MUFU.EX2 R3, R3 ;  /* 0x0000000300037308 */ /* 0x000fe20000000800 */
[----:B-1----:R-:W-:-:S07]  /*e6f0*/  SHF.R.U32.HI R94, RZ, 0x7, R95 ;  /* 0x00000007ff5e7819 */ /* 0x002fce000001165f */
[----:B------:R-:W2:Y:S01]  /*e700*/  MUFU.EX2 R13, R13 ;  /* 0x0000000d000d7308 */ /* 0x000ea20000000800 */
[----:B------:R-:W-:-:S07]  /*e710*/  VIADD R63, R94, 0x9 ;  /* 0x000000095e3f7836 */ /* 0x000fce0000000000 */
[----:B------:R-:W1:Y:S01]  /*e720*/  MUFU.EX2 R62, R15 ;  /* 0x0000000f003e7308 */ /* 0x000e620000000800 */
[----:B------:R-:W-:-:S04]  /*e730*/  ISETP.GE.U32.AND P2, PT, R95, 0x180, PT ;  /* 0x000001805f00780c */ /* 0x000fc80003f46070 */
[----:B------:R-:W-:Y:S01]  /*e740*/  SEL R63, R63, 0x9, !P2 ;  /* 0x000000093f3f7807 */ /* 0x000fe20005000000 */
[----:B--2---:R-:W-:Y:S02]  /*e750*/  FFMA.FTZ R64, R3, R91, R13 ;  /* 0x0000005b03407223 */ /* 0x004fe4000001000d */
[----:B------:R-:W2:Y:S08]  /*e760*/  MUFU.EX2 R15, R76 ;  /* 0x0000004c000f7308 */ /* 0x000eb00000000800 */
[----:B------:R-:W-:Y:S08]  /*e770*/  MUFU.EX2 R94, R90 ;  /* 0x0000005a005e7308 */ /* 0x000ff00000000800 */
[----:B------:R-:W4:Y:S08]  /*e780*/  MUFU.EX2 R77, R77 ;  /* 0x0000004d004d7308 */ /* 0x000f300000000800 */
[----:B------:R-:W0:Y:S08]  /*e790*/  MUFU.EX2 R95, R87 ;  /* 0x00000057005f7308 */ /* 0x000e300000000800 */
[----:B------:R-:W-:Y:S01]  /*e7a0*/  MUFU.EX2 R4, R4 ;  /* 0x0000000400047308 */ /* 0x000fe20000000800 */
[----:B------:R-:W-:-:S02]  /*e7b0*/  WARPGROUP.DEPBAR.LE gsb0, 0x0 ;  /* 0x00008000000079c5 */ /* 0x000fc40000010000 */
[----:B------:R1:W-:Y:S06]  /*e7c0*/  BAR.ARV R63, 0x100 ;  /* 0x0004003f0000751d */ /* 0x0003ec0000002000 */
[----:B-1----:R-:W-:Y:S01]  /*e7d0*/  FADD.FTZ R63, R62, R64 ;  /* 0x000000403e3f7221 */ /* 0x002fe20000010000 */
[----:B------:R-:W-:-:S04]  /*e7e0*/  @!P1 IMAD R64, R152, 0x8, R2 ;  /* 0x0000000898409824 */ /* 0x000fc800078e0202 */
[----:B------:R-:W-:Y:S01]  /*e7f0*/  @!P1 VIADD R64, R64, 0x30840 ;  /* 0x0003084040409836 */ /* 0x000fe20000000000 */
[----:B------:R-:W-:Y:S04]  /*e800*/  MUFU.EX2 R87, R83 ;  /* 0x0000005300577308 */ /* 0x000fe80000000800 */
[----:B------:R-:W-:-:S04]  /*e810*/  @!P1 PRMT R64, RZ, 0x654, R64 ;  /* 0x00000654ff409816 */ /* 0x000fc80000000040 */
[----:B------:R-:W1:Y:S01]  /*e820*/  MUFU.EX2 R86, R86 ;  /* 0x0000005600567308 */ /* 0x000e620000000800 */
[----:B------:R3:W-:Y:S01]  /*e830*/  @!P1 SYNCS.ARRIVE.TRANS64.RED.A1T0 RZ, [R64+URZ], RZ ;  /* 0x000000ff40ff99a7 */ /* 0x0007e2000810043f */
[----:B------:R-:W-:Y:S01]  /*e840*/  F2FP.BF16.F32.PACK_AB R13, R62, R13 ;  /* 0x0000000d3e0d723e */ /* 0x000fe200000010ff */
[----:B------:R-:W-:-:S05]  /*e850*/  IMAD.MOV.U32 R118, RZ, RZ, R78 ;  /* 0x000000ffff767224 */ /* 0x000fca00078e004e */
[----:B------:R-:W-:Y:S01]  /*e860*/  MUFU.EX2 R83, R9 ;  /* 0x0000000900537308 */ /* 0x000fe20000000800 */
[----:B--2---:R-:W-:-:S07]  /*e870*/  FADD.FTZ R62, R15, R63 ;  /* 0x0000003f0f3e7221 */ /* 0x004fce0000010000 */
[----:B------:R-:W2:Y:S01]  /*e880*/  MUFU.EX2 R9, R35 ;  /* 0x0000002300097308 */ /* 0x000ea20000000800 */
[----:B----4-:R-:W-:-:S07]  /*e890*/  FADD.FTZ R62, R77, R62 ;  /* 0x0000003e4d3e7221 */ /* 0x010fce0000010000 */
[----:B---3--:R-:W-:Y:S08]  /*e8a0*/  MUFU.EX2 R64, R79 ;  /* 0x0000004f00407308 */ /* 0x008ff00000000800 */
[----:B------:R-:W-:Y:S08]  /*e8b0*/  MUFU.EX2 R79, R11 ;  /* 0x0000000b004f7308 */ /* 0x000ff00000000800 */
[----:B------:R3:W4:Y:S08]  /*e8c0*/  MUFU.EX2 R11, R36 ;  /* 0x00000024000b7308 */ /* 0x0007300000000800 */
[----:B------:R-:W4:Y:S01]  /*e8d0*/  MUFU.EX2 R63, R82 ;  /* 0x00000052003f7308 */ /* 0x000f220000000800 */
[----:B---3--:R-:W3:Y:S07]  /*e8e0*/  LDL R36, [R1+0x48] ;  /* 0x0000480001247983 */ /* 0x008eee0000100800 */
[----:B------:R0:W-:Y:S08]  /*e8f0*/  MUFU.EX2 R76, R8 ;  /* 0x00000008004c7308 */ /* 0x0001f00000000800 */
[----:B------:R-:W4:Y:S01]  /*e900*/  MUFU.EX2 R37, R37 ;  /* 0x0000002500257308 */ /* 0x000f220000000800 */
[----:B0-----:R-:W-:-:S07]  /*e910*/  FADD.FTZ R8, R94, R118 ;  /* 0x000000765e087221 */ /* 0x001fce0000010000 */
[----:B------:R0:W-:Y:S08]  /*e920*/  MUFU.EX2 R91, R10 ;  /* 0x0000000a005b7308 */ /* 0x0001f00000000800 */
[----:B------:R2:W-:Y:S01]  /*e930*/  MUFU.EX2 R90, R24 ;  /* 0x00000018005a7308 */ /* 0x0005e20000000800 */
[----:B0-----:R-:W-:-:S04]  /*e940*/  FADD.FTZ R10, R95, R8 ;  /* 0x000000085f0a7221 */ /* 0x001fc80000010000 */
[----:B-1----:R-:W-:Y:S01]  /*e950*/  FADD.FTZ R10, R86, R10 ;  /* 0x0000000a560a7221 */ /* 0x002fe20000010000 */
[----:B--2---:R-:W-:Y:S02]  /*e960*/  FADD.FTZ R24, R4, R62 ;  /* 0x0000003e04187221 */ /* 0x004fe40000010000 */
[----:B------:R-:W-:Y:S02]  /*e970*/  MUFU.EX2 R65, R27 ;  /* 0x0000001b00417308 */ /* 0x000fe40000000800 */
[C---:B------:R-:W-:Y:S01]  /*e980*/  FADD.FTZ R24, R9.reuse, R24 ;  /* 0x0000001809187221 */ /* 0x040fe20000010000 */
[----:B------:R-:W-:Y:S01]  /*e990*/  F2FP.BF16.F32.PACK_AB R9, R9, R4 ;  /* 0x000000040909723e */ /* 0x000fe200000010ff */
[----:B------:R-:W-:-:S04]  /*e9a0*/  FADD.FTZ R4, R87, R10 ;  /* 0x0000000a57047221 */ /* 0x000fc80000010000 */
[----:B------:R4:W-:Y:S08]  /*e9b0*/  MUFU.EX2 R78, R26 ;  /* 0x0000001a004e7308 */ /* 0x0009f00000000800 */
[----:B------:R-:W-:Y:S01]  /*e9c0*/  MUFU.EX2 R82, R25 ;  /* 0x0000001900527308 */ /* 0x000fe20000000800 */
[----:B----4-:R-:W-:Y:S01]  /*e9d0*/  FADD.FTZ R26, R11, R24 ;  /* 0x000000180b1a7221 */ /* 0x010fe20000010000 */
[----:B------:R-:W-:Y:S01]  /*e9e0*/  FADD.FTZ R24, R63, R4 ;  /* 0x000000043f187221 */ /* 0x000fe20000010000 */
[----:B------:R-:W-:-:S05]  /*e9f0*/  F2FP.BF16.F32.PACK_AB R11, R37, R11 ;  /* 0x0000000b250b723e */ /* 0x000fca00000010ff */
[----:B------:R0:W-:Y:S01]  /*ea00*/  MUFU.EX2 R27, R40 ;  /* 0x00000028001b7308 */ /* 0x0001e20000000800 */
[----:B------:R-:W-:Y:S02]  /*ea10*/  FADD.FTZ R4, R37, R26 ;  /* 0x0000001a25047221 */ /* 0x000fe40000010000 */
[----:B------:R-:W2:Y:S05]  /*ea20*/  LDL R37, [R1+0x8c] ;  /* 0x00008c0001257983 */ /* 0x000eaa0000100800 */
[----:B------:R1:W4:Y:S01]  /*ea30*/  MUFU.EX2 R25, R38 ;  /* 0x0000002600197308 */ /* 0x0003220000000800 */
[----:B0-----:R-:W3:Y:S04]  /*ea40*/  LDL R40, [R1+0x84] ;  /* 0x0000840001287983 */ /* 0x001ee80000100800 */
[----:B-1----:R-:W2:Y:S01]  /*ea50*/  LDL R38, [R1+0x4c] ;  /* 0x00004c0001267983 */ /* 0x002ea20000100800 */
[----:B------:R-:W-:-:S04]  /*ea60*/  @!P1 IMAD R0, R0, 0x8, R2 ;  /* 0x0000000800009824 */ /* 0x000fc800078e0202 */
[----:B------:R-:W-:Y:S01]  /*ea70*/  @!P1 VIADD R0, R0, 0x30860 ;  /* 0x0003086000009836 */ /* 0x000fe20000000000 */
[----:B------:R-:W-:-:S04]  /*ea80*/  F2FP.BF16.F32.PACK_AB R15, R77, R15 ;  /* 0x0000000f4d0f723e */ /* 0x000fc800000010ff */
[----:B------:R-:W-:-:S04]  /*ea90*/  @!P1 PRMT R0, RZ, 0x654, R0 ;  /* 0x00000654ff009816 */ /* 0x000fc80000000000 */
[----:B------:R0:W-:Y:S01]  /*eaa0*/  @!P1 SYNCS.ARRIVE.TRANS64.RED.A1T0 RZ, [R0+URZ], RZ ;  /* 0x000000ff00ff99a7 */ /* 0x0001e2000810043f */
[----:B------:R1:W-:Y:S01]  /*eab0*/  STSM.16.M88.4 [R115+0x1e800], R12 ;  /* 0x01e8000c73007844 */ /* 0x0003e20000000200 */
[----:B------:R-:W-:Y:S01]  /*eac0*/  MUFU.EX2 R39, R39 ;  /* 0x0000002700277308 */ /* 0x000fe20000000800 */
[----:B------:R-:W-:-:S07]  /*ead0*/  FADD.FTZ R26, R64, R24 ;  /* 0x00000018401a7221 */ /* 0x000fce0000010000 */
[----:B-1----:R-:W1:Y:S08]  /*eae0*/  MUFU.EX2 R15, R157 ;  /* 0x0000009d000f7308 */ /* 0x002e700000000800 */
[----:B------:R-:W0:Y:S08]  /*eaf0*/  MUFU.EX2 R14, R156 ;  /* 0x0000009c000e7308 */ /* 0x000e300000000800 */
[----:B------:R-:W0:Y:S01]  /*eb00*/  MUFU.EX2 R13, R155 ;  /* 0x0000009b000d7308 */ /* 0x000e220000000800 */
[----:B----4-:R-:W-:Y:S01]  /*eb10*/  FADD.FTZ R4, R25, R4 ;  /* 0x0000000419047221 */ /* 0x010fe20000010000 */
[----:B-1----:R-:W-:-:S06]  /*eb20*/  FADD.FTZ R26, R15, R26 ;  /* 0x0000001a0f1a7221 */ /* 0x002fcc0000010000 */
[----:B------:R-:W-:Y:S08]  /*eb30*/  MUFU.EX2 R12, R117 ;  /* 0x00000075000c7308 */ /* 0x000ff00000000800 */
[----:B------:R-:W1:Y:S01]  /*eb40*/  MUFU.EX2 R41, R41 ;  /* 0x0000002900297308 */ /* 0x000e620000000800 */
[----:B------:R-:W-:Y:S01]  /*eb50*/  FADD.FTZ R4, R39, R4 ;  /* 0x0000000427047221 */ /* 0x000fe20000010000 */
[----:B0-----:R-:W-:-:S06]  /*eb60*/  FADD.FTZ R26, R14, R26 ;  /* 0x0000001a0e1a7221 */ /* 0x001fcc0000010000 */
[----:B------:R-:W-:Y:S08]  /*eb70*/  MUFU.EX2 R0, R116 ;  /* 0x0000007400007308 */ /* 0x000ff00000000800 */
[----:B------:R-:W0:Y:S01]  /*eb80*/  MUFU.EX2 R42, R42 ;  /* 0x0000002a002a7308 */ /* 0x000e220000000800 */
[----:B------:R-:W-:Y:S01]  /*eb90*/  FADD.FTZ R4, R27, R4 ;  /* 0x000000041b047221 */ /* 0x000fe20000010000 */
[----:B------:R-:W-:-:S06]  /*eba0*/  FADD.FTZ R26, R13, R26 ;  /* 0x0000001a0d1a7221 */ /* 0x000fcc0000010000 */
[----:B------:R-:W-:Y:S08]  /*ebb0*/  MUFU.EX2 R96, R96 ;  /* 0x0000006000607308 */ /* 0x000ff00000000800 */
[----:B------:R-:W4:Y:S01]  /*ebc0*/  MUFU.EX2 R43, R43 ;  /* 0x0000002b002b7308 */ /* 0x000f220000000800 */
[----:B-1----:R-:W-:Y:S01]  /*ebd0*/  FADD.FTZ R4, R41, R4 ;  /* 0x0000000429047221 */ /* 0x002fe20000010000 */
[----:B------:R-:W-:-:S06]  /*ebe0*/  FADD.FTZ R26, R12, R26 ;  /* 0x0000001a0c1a7221 */ /* 0x000fcc0000010000 */
[----:B------:R-:W-:Y:S08]  /*ebf0*/  MUFU.EX2 R93, R93 ;  /* 0x0000005d005d7308 */ /* 0x000ff00000000800 */
[----:B------:R-:W1:Y:S01]  /*ec00*/  MUFU.EX2 R44, R44 ;  /* 0x0000002c002c7308 */ /* 0x000e620000000800 */
[----:B0-----:R-:W-:Y:S01]  /*ec10*/  FADD.FTZ R4, R42, R4 ;  /* 0x000000042a047221 */ /* 0x001fe20000010000 */
[----:B------:R-:W-:-:S06]  /*ec20*/  FADD.FTZ R26, R0, R26 ;  /* 0x0000001a001a7221 */ /* 0x000fcc0000010000 */
[----:B------:R-:W-:Y:S08]  /*ec30*/  MUFU.EX2 R92, R92 ;  /* 0x0000005c005c7308 */ /* 0x000ff00000000800 */
[----:B------:R-:W0:Y:S01]  /*ec40*/  MUFU.EX2 R45, R45 ;  /* 0x0000002d002d7308 */ /* 0x000e220000000800 */
[----:B----4-:R-:W-:Y:S01]  /*ec50*/  FADD.FTZ R4, R43, R4 ;  /* 0x000000042b047221 */ /* 0x010fe20000010000 */
        /* <DEDUP_REMOVED lines=18> */
[----:B------:R-:W1:Y:S08]  /*ed80*/  MUFU.EX2 R50, R50 ;  /* 0x0000003200327308 */ /* 0x000e700000000800 */
[----:B------:R-:W-:Y:S08]  /*ed90*/  MUFU.EX2 R80, R80 ;  /* 0x0000005000507308 */ /* 0x000ff00000000800 */
[----:B------:R-:W1:Y:S08]  /*eda0*/  MUFU.EX2 R51, R51 ;  /* 0x0000003300337308 */ /* 0x000e700000000800 */
[----:B------:R-:W-:Y:S08]  /*edb0*/  MUFU.EX2 R52, R52 ;  /* 0x0000003400347308 */ /* 0x000ff00000000800 */
[----:B------:R-:W1:Y:S01]  /*edc0*/  MUFU.EX2 R53, R53 ;  /* 0x0000003500357308 */ /* 0x000e620000000800 */
[----:B0-----:R-:W-:Y:S01]  /*edd0*/  FADD.FTZ R4, R48, R4 ;  /* 0x0000000430047221 */ /* 0x001fe20000010000 */
[----:B------:R-:W-:-:S06]  /*ede0*/  FADD.FTZ R35, R85, R35 ;  /* 0x0000002355237221 */ /* 0x000fcc0000010000 */
[----:B------:R-:W0:Y:S01]  /*edf0*/  MUFU.EX2 R28, R28 ;  /* 0x0000001c001c7308 */ /* 0x000e220000000800 */
[----:B----4-:R-:W-:Y:S01]  /*ee00*/  FADD.FTZ R4, R49, R4 ;  /* 0x0000000431047221 */ /* 0x010fe20000010000 */
[----:B------:R-:W-:Y:S01]  /*ee10*/  FADD.FTZ R35, R84, R35 ;  /* 0x0000002354237221 */ /* 0x000fe20000010000 */
[----:B------:R-:W-:Y:S02]  /*ee20*/  F2FP.BF16.F32.PACK_AB R8, R95, R94 ;  /* 0x0000005e5f08723e */ /* 0x000fe400000010ff */
[----:B------:R-:W-:-:S03]  /*ee30*/  F2FP.BF16.F32.PACK_AB R10, R87, R86 ;  /* 0x00000056570a723e */ /* 0x000fc600000010ff */
[----:B------:R-:W4:Y:S01]  /*ee40*/  MUFU.EX2 R33, R33 ;  /* 0x0000002100217308 */ /* 0x000f220000000800 */
[----:B------:R-:W-:Y:S02]  /*ee50*/  F2FP.BF16.F32.PACK_AB R24, R64, R63 ;  /* 0x0000003f4018723e */ /* 0x000fe400000010ff */
[----:B------:R-:W-:Y:S02]  /*ee60*/  F2FP.BF16.F32.PACK_AB R25, R39, R25 ;  /* 0x000000192719723e */ /* 0x000fe400000010ff */
[----:B------:R-:W-:Y:S02]  /*ee70*/  F2FP.BF16.F32.PACK_AB R26, R14, R15 ;  /* 0x0000000f0e1a723e */ /* 0x000fe400000010ff */
[----:B------:R-:W-:Y:S01]  /*ee80*/  F2FP.BF16.F32.PACK_AB R27, R41, R27 ;  /* 0x0000001b291b723e */ /* 0x000fe200000010ff */
[----:B------:R-:W-:Y:S01]  /*ee90*/  MUFU.EX2 R29, R29 ;  /* 0x0000001d001d7308 */ /* 0x000fe20000000800 */
[----:B------:R-:W-:Y:S01]  /*eea0*/  F2FP.BF16.F32.PACK_AB R12, R12, R13 ;  /* 0x0000000d0c0c723e */ /* 0x000fe200000010ff */
[----:B-1----:R-:W-:Y:S01]  /*eeb0*/  FADD.FTZ R4, R50, R4 ;  /* 0x0000000432047221 */ /* 0x002fe20000010000 */
[----:B------:R-:W-:Y:S01]  /*eec0*/  F2FP.BF16.F32.PACK_AB R13, R43, R42 ;  /* 0x0000002a2b0d723e */ /* 0x000fe200000010ff */
[----:B------:R-:W-:Y:S01]  /*eed0*/  FADD.FTZ R35, R81, R35 ;  /* 0x0000002351237221 */ /* 0x000fe20000010000 */
[----:B------:R-:W-:-:S02]  /*eee0*/  F2FP.BF16.F32.PACK_AB R14, R96, R0 ;  /* 0x00000000600e723e */ /* 0x000fc400000010ff */
[----:B------:R-:W-:Y:S01]  /*eef0*/  F2FP.BF16.F32.PACK_AB R15, R45, R44 ;  /* 0x0000002c2d0f723e */ /* 0x000fe200000010ff */
[----:B------:R-:W1:Y:S01]  /*ef00*/  MUFU.EX2 R54, R54 ;  /* 0x0000003600367308 */ /* 0x000e620000000800 */
[----:B------:R-:W-:Y:S02]  /*ef10*/  F2FP.BF16.F32.PACK_AB R92, R92, R93 ;  /* 0x0000005d5c5c723e */ /* 0x000fe400000010ff */
[----:B------:R-:W-:Y:S02]  /*ef20*/  F2FP.BF16.F32.PACK_AB R93, R47, R46 ;  /* 0x0000002e2f5d723e */ /* 0x000fe400000010ff */
[----:B------:R-:W-:Y:S02]  /*ef30*/  F2FP.BF16.F32.PACK_AB R94, R88, R89 ;  /* 0x00000059585e723e */ /* 0x000fe400000010ff */
[----:B------:R-:W-:Y:S02]  /*ef40*/  F2FP.BF16.F32.PACK_AB R95, R49, R48 ;  /* 0x00000030315f723e */ /* 0x000fe400000010ff */
[----:B------:R-:W-:-:S02]  /*ef50*/  F2FP.BF16.F32.PACK_AB R84, R84, R85 ;  /* 0x000000555454723e */ /* 0x000fc400000010ff */
[----:B------:R-:W-:Y:S02]  /*ef60*/  F2FP.BF16.F32.PACK_AB R85, R51, R50 ;  /* 0x000000323355723e */ /* 0x000fe400000010ff */
[C---:B------:R-:W-:Y:S02]  /*ef70*/  F2FP.BF16.F32.PACK_AB R86, R80.reuse, R81 ;  /* 0x000000515056723e */ /* 0x040fe400000010ff */
[----:B------:R-:W-:Y:S01]  /*ef80*/  F2FP.BF16.F32.PACK_AB R87, R53, R52 ;  /* 0x000000343557723e */ /* 0x000fe200000010ff */
[----:B------:R-:W1:Y:S01]  /*ef90*/  MUFU.EX2 R55, R55 ;  /* 0x0000003700377308 */ /* 0x000e620000000800 */
[----:B------:R-:W-:Y:S01]  /*efa0*/  FADD.FTZ R4, R51, R4 ;  /* 0x0000000433047221 */ /* 0x000fe20000010000 */
[----:B------:R-:W-:Y:S01]  /*efb0*/  FADD.FTZ R35, R80, R35 ;  /* 0x0000002350237221 */ /* 0x000fe20000010000 */
[----:B---3--:R-:W-:Y:S05]  /*efc0*/  STSM.16.M88.4 [R40], R8 ;  /* 0x0000000828007844 */ /* 0x008fea0000000200 */
[----:B------:R-:W3:Y:S01]  /*efd0*/  MUFU.EX2 R32, R32 ;  /* 0x0000002000207308 */ /* 0x000ee20000000800 */
[----:B--2---:R-:W-:Y:S04]  /*efe0*/  STSM.16.M88.4 [R38], R24 ;  /* 0x0000001826007844 */ /* 0x004fe80000000200 */
[----:B------:R-:W-:Y:S01]  /*eff0*/  STSM.16.M88.4 [R36], R12 ;  /* 0x0000000c24007844 */ /* 0x000fe20000000200 */
[----:B------:R-:W-:-:S03]  /*f000*/  FADD.FTZ R4, R52, R4 ;  /* 0x0000000434047221 */ /* 0x000fc60000010000 */
[----:B------:R-:W-:Y:S01]  /*f010*/  STSM.16.M88.4 [R115+0x24800], R92 ;  /* 0x0248005c73007844 */ /* 0x000fe20000000200 */
[----:B0-----:R-:W-:-:S03]  /*f020*/  FADD.FTZ R35, R28, R35 ;  /* 0x000000231c237221 */ /* 0x001fc60000010000 */
[----:B------:R0:W-:Y:S01]  /*f030*/  STSM.16.M88.4 [R37], R84 ;  /* 0x0000005425007844 */ /* 0x0001e20000000200 */
[----:B------:R-:W-:Y:S01]  /*f040*/  FADD.FTZ R4, R53, R4 ;  /* 0x0000000435047221 */ /* 0x000fe20000010000 */
[----:B----4-:R-:W-:-:S03]  /*f050*/  FADD.FTZ R35, R33, R35 ;  /* 0x0000002321237221 */ /* 0x010fc60000010000 */
[----:B-1----:R-:W-:Y:S01]  /*f060*/  FADD.FTZ R4, R54, R4 ;  /* 0x0000000436047221 */ /* 0x002fe20000010000 */
[----:B------:R-:W-:Y:S01]  /*f070*/  FADD.FTZ R35, R29, R35 ;  /* 0x000000231d237221 */ /* 0x000fe20000010000 */
[----:B0-----:R-:W2:Y:S02]  /*f080*/  LDL R37, [R1+0x88] ;  /* 0x0000880001257983 */ /* 0x001ea40000100800 */
[----:B------:R-:W-:Y:S01]  /*f090*/  FADD.FTZ R9, R55, R4 ;  /* 0x0000000437097221 */ /* 0x000fe20000010000 */
[----:B---3--:R-:W-:Y:S02]  /*f0a0*/  FADD.FTZ R4, R32, R35 ;  /* 0x0000002320047221 */ /* 0x008fe40000010000 */
[----:B------:R-:W3:Y:S01]  /*f0b0*/  LDL.LU R35, [R1+0x28] ;  /* 0x0000280001237983 */ /* 0x000ee20000300800 */
[----:B------:R-:W0:Y:S08]  /*f0c0*/  MUFU.EX2 R56, R56 ;  /* 0x0000003800387308 */ /* 0x000e300000000800 */
[----:B------:R-:W1:Y:S08]  /*f0d0*/  MUFU.EX2 R57, R57 ;  /* 0x0000003900397308 */ /* 0x000e700000000800 */
[----:B------:R-:W4:Y:S08]  /*f0e0*/  MUFU.EX2 R31, R31 ;  /* 0x0000001f001f7308 */ /* 0x000f300000000800 */
[----:B------:R-:W4:Y:S01]  /*f0f0*/  MUFU.EX2 R58, R58 ;  /* 0x0000003a003a7308 */ /* 0x000f220000000800 */
[----:B0-----:R-:W-:-:S07]  /*f100*/  FADD.FTZ R0, R56, R9 ;  /* 0x0000000938007221 */ /* 0x001fce0000010000 */
[----:B------:R-:W0:Y:S01]  /*f110*/  MUFU.EX2 R59, R59 ;  /* 0x0000003b003b7308 */ /* 0x000e220000000800 */
[----:B------:R-:W-:Y:S01]  /*f120*/  FADD.FTZ R4, R65, R4 ;  /* 0x0000000441047221 */ /* 0x000fe20000010000 */
[----:B-1----:R-:W-:-:S06]  /*f130*/  FADD.FTZ R9, R57, R0 ;  /* 0x0000000039097221 */ /* 0x002fcc0000010000 */
[----:B------:R-:W1:Y:S08]  /*f140*/  MUFU.EX2 R30, R30 ;  /* 0x0000001e001e7308 */ /* 0x000e700000000800 */
[----:B------:R-:W1:Y:S01]  /*f150*/  MUFU.EX2 R60, R60 ;  /* 0x0000003c003c7308 */ /* 0x000e620000000800 */
[----:B----4-:R-:W-:Y:S01]  /*f160*/  FADD.FTZ R11, R31, R4 ;  /* 0x000000041f0b7221 */ /* 0x010fe20000010000 */
[----:B------:R-:W-:-:S06]  /*f170*/  FADD.FTZ R0, R58, R9 ;  /* 0x000000093a007221 */ /* 0x000fcc0000010000 */
[----:B------:R-:W4:Y:S08]  /*f180*/  MUFU.EX2 R20, R20 ;  /* 0x0000001400147308 */ /* 0x000f300000000800 */
[----:B------:R-:W4:Y:S01]  /*f190*/  MUFU.EX2 R61, R61 ;  /* 0x0000003d003d7308 */ /* 0x000f220000000800 */
[----:B------:R-:W-:Y:S01]  /*f1a0*/  FADD.FTZ R11, R76, R11 ;  /* 0x0000000b4c0b7221 */ /* 0x000fe20000010000 */
[----:B0-----:R-:W-:-:S06]  /*f1b0*/  FADD.FTZ R9, R59, R0 ;  /* 0x000000003b097221 */ /* 0x001fcc0000010000 */
[----:B------:R-:W0:Y:S01]  /*f1c0*/  MUFU.EX2 R66, R66 ;  /* 0x0000004200427308 */ /* 0x000e220000000800 */
[----:B-1----:R-:W-:Y:S01]  /*f1d0*/  FADD.FTZ R11, R30, R11 ;  /* 0x0000000b1e0b7221 */ /* 0x002fe20000010000 */
[----:B------:R-:W-:-:S06]  /*f1e0*/  FADD.FTZ R0, R60, R9 ;  /* 0x000000093c007221 */ /* 0x000fcc0000010000 */
[----:B------:R-:W1:Y:S01]  /*f1f0*/  MUFU.EX2 R67, R67 ;  /* 0x0000004300437308 */ /* 0x000e620000000800 */
[----:B----4-:R-:W-:Y:S01]  /*f200*/  FADD.FTZ R13, R20, R11 ;  /* 0x0000000b140d7221 */ /* 0x010fe20000010000 */
[----:B------:R-:W-:-:S06]  /*f210*/  FADD.FTZ R11, R61, R0 ;  /* 0x000000003d0b7221 */ /* 0x000fcc0000010000 */
[----:B------:R-:W4:Y:S01]  /*f220*/  MUFU.EX2 R68, R68 ;  /* 0x0000004400447308 */ /* 0x000f220000000800 */
[----:B0-----:R-:W-:-:S07]  /*f230*/  FADD.FTZ R0, R66, R11 ;  /* 0x0000000b42007221 */ /* 0x001fce0000010000 */
[----:B------:R-:W0:Y:S01]  /*f240*/  MUFU.EX2 R69, R69 ;  /* 0x0000004500457308 */ /* 0x000e220000000800 */
[----:B------:R-:W-:Y:S01]  /*f250*/  FADD.FTZ R4, R78, R13 ;  /* 0x0000000d4e047221 */ /* 0x000fe20000010000 */
[----:B-1----:R-:W-:-:S06]  /*f260*/  FADD.FTZ R13, R67, R0 ;  /* 0x00000000430d7221 */ /* 0x002fcc0000010000 */
[----:B------:R-:W1:Y:S01]  /*f270*/  MUFU.EX2 R70, R70 ;  /* 0x0000004600467308 */ /* 0x000e620000000800 */
[----:B------:R-:W-:Y:S01]  /*f280*/  FADD.FTZ R15, R79, R4 ;  /* 0x000000044f0f7221 */ /* 0x000fe20000010000 */
[----:B----4-:R-:W-:-:S06]  /*f290*/  FADD.FTZ R0, R68, R13 ;  /* 0x0000000d44007221 */ /* 0x010fcc0000010000 */
[----:B------:R-:W4:Y:S01]  /*f2a0*/  MUFU.EX2 R71, R71 ;  /* 0x0000004700477308 */ /* 0x000f220000000800 */
[----:B------:R-:W-:Y:S01]  /*f2b0*/  FADD.FTZ R4, R82, R15 ;  /* 0x0000000f52047221 */ /* 0x000fe20000010000 */
[----:B0-----:R-:W-:-:S06]  /*f2c0*/  FADD.FTZ R13, R69, R0 ;  /* 0x00000000450d7221 */ /* 0x001fcc0000010000 */
[----:B------:R-:W0:Y:S01]  /*f2d0*/  MUFU.EX2 R72, R72 ;  /* 0x0000004800487308 */ /* 0x000e220000000800 */
[----:B------:R-:W-:-:S07]  /*f2e0*/  FADD.FTZ R15, R83, R4 ;  /* 0x00000004530f7221 */ /* 0x000fce0000010000 */
[----:B------:R-:W0:Y:S01]  /*f2f0*/  MUFU.EX2 R98, R21 ;  /* 0x0000001500627308 */ /* 0x000e220000000800 */
[----:B-1----:R-:W-:-:S07]  /*f300*/  FADD.FTZ R0, R70, R13 ;  /* 0x0000000d46007221 */ /* 0x002fce0000010000 */
[----:B------:R-:W1:Y:S01]  /*f310*/  MUFU.EX2 R73, R73 ;  /* 0x0000004900497308 */ /* 0x000e620000000800 */
[----:B------:R-:W-:-:S07]  /*f320*/  FADD.FTZ R4, R90, R15 ;  /* 0x0000000f5a047221 */ /* 0x000fce0000010000 */
[----:B------:R-:W1:Y:S01]  /*f330*/  MUFU.EX2 R99, R97 ;  /* 0x0000006100637308 */ /* 0x000e620000000800 */
[----:B----4-:R-:W-:-:S07]  /*f340*/  FADD.FTZ R13, R71, R0 ;  /* 0x00000000470d7221 */ /* 0x010fce0000010000 */
[----:B------:R-:W4:Y:S01]  /*f350*/  MUFU.EX2 R25, R74 ;  /* 0x0000004a00197308 */ /* 0x000f220000000800 */
[----:B------:R-:W-:Y:S01]  /*f360*/  FADD.FTZ R15, R91, R4 ;  /* 0x000000045b0f7221 */ /* 0x000fe20000010000 */
[----:B0-----:R-:W-:-:S06]  /*f370*/  FADD.FTZ R0, R72, R13 ;  /* 0x0000000d48007221 */ /* 0x001fcc0000010000 */
[----:B------:R-:W0:Y:S01]  /*f380*/  MUFU.EX2 R100, R100 ;  /* 0x0000006400647308 */ /* 0x000e220000000800 */
[----:B------:R-:W-:-:S07]  /*f390*/  FADD.FTZ R4, R98, R15 ;  /* 0x0000000f62047221 */ /* 0x000fce0000010000 */
[----:B------:R-:W0:Y:S01]  /*f3a0*/  MUFU.EX2 R75, R75 ;  /* 0x0000004b004b7308 */ /* 0x000e220000000800 */
[----:B-1----:R-:W-:Y:S01]  /*f3b0*/  FADD.FTZ R0, R73, R0 ;  /* 0x0000000049007221 */ /* 0x002fe20000010000 */
[----:B------:R-:W-:-:S06]  /*f3c0*/  F2FP.BF16.F32.PACK_AB R8, R33, R28 ;  /* 0x0000001c2108723e */ /* 0x000fcc00000010ff */
[----:B------:R-:W1:Y:S01]  /*f3d0*/  MUFU.EX2 R101, R101 ;  /* 0x0000006500657308 */ /* 0x000e620000000800 */
[----:B------:R-:W-:-:S07]  /*f3e0*/  FADD.FTZ R33, R99, R4 ;  /* 0x0000000463217221 */ /* 0x000fce0000010000 */
[----:B------:R-:W1:Y:S01]  /*f3f0*/  MUFU.EX2 R27, R105 ;  /* 0x00000069001b7308 */ /* 0x000e620000000800 */
[----:B----4-:R-:W-:Y:S01]  /*f400*/  FADD.FTZ R0, R25, R0 ;  /* 0x0000000019007221 */ /* 0x010fe20000010000 */
[----:B------:R-:W-:-:S06]  /*f410*/  F2FP.BF16.F32.PACK_AB R9, R55, R54 ;  /* 0x000000363709723e */ /* 0x000fcc00000010ff */
[----:B------:R-:W4:Y:S01]  /*f420*/  MUFU.EX2 R102, R104 ;  /* 0x0000006800667308 */ /* 0x000f220000000800 */
[----:B------:R-:W-:-:S07]  /*f430*/  F2FP.BF16.F32.PACK_AB R10, R32, R29 ;  /* 0x0000001d200a723e */ /* 0x000fce00000010ff */
[----:B------:R-:W4:Y:S01]  /*f440*/  MUFU.EX2 R106, R106 ;  /* 0x0000006a006a7308 */ /* 0x000f220000000800 */
[----:B------:R-:W-:Y:S02]  /*f450*/  F2FP.BF16.F32.PACK_AB R11, R57, R56 ;  /* 0x00000038390b723e */ /* 0x000fe400000010ff */
[----:B------:R-:W-:Y:S01]  /*f460*/  F2FP.BF16.F32.PACK_AB R28, R31, R65 ;  /* 0x000000411f1c723e */ /* 0x000fe200000010ff */
[----:B0-----:R-:W-:Y:S01]  /*f470*/  FADD.FTZ R4, R100, R33 ;  /* 0x0000002164047221 */ /* 0x001fe20000010000 */
[----:B------:R-:W-:-:S03]  /*f480*/  F2FP.BF16.F32.PACK_AB R29, R59, R58 ;  /* 0x0000003a3b1d723e */ /* 0x000fc600000010ff */
[----:B------:R-:W0:Y:S01]  /*f490*/  MUFU.EX2 R103, R108 ;  /* 0x0000006c00677308 */ /* 0x000e220000000800 */
[----:B------:R-:W-:Y:S02]  /*f4a0*/  F2FP.BF16.F32.PACK_AB R30, R30, R76 ;  /* 0x0000004c1e1e723e */ /* 0x000fe400000010ff */
[----:B------:R-:W-:-:S05]  /*f4b0*/  F2FP.BF16.F32.PACK_AB R31, R61, R60 ;  /* 0x0000003c3d1f723e */ /* 0x000fca00000010ff */
[----:B------:R-:W0:Y:S01]  /*f4c0*/  MUFU.EX2 R105, R111 ;  /* 0x0000006f00697308 */ /* 0x000e220000000800 */
[----:B------:R-:W-:Y:S01]  /*f4d0*/  FADD.FTZ R0, R75, R0 ;  /* 0x000000004b007221 */ /* 0x000fe20000010000 */
[----:B------:R1:W-:Y:S06]  /*f4e0*/  STSM.16.M88.4 [R38+0x6000], R8 ;  /* 0x0060000826007844 */ /* 0x0003ec0000000200 */
[----:B------:R-:W0:Y:S01]  /*f4f0*/  MUFU.EX2 R104, R109 ;  /* 0x0000006d00687308 */ /* 0x000e220000000800 */
[----:B------:R4:W-:Y:S07]  /*f500*/  STSM.16.M88.4 [R36+0x6000], R28 ;  /* 0x0060001c24007844 */ /* 0x0009ee0000000200 */
[----:B------:R-:W0:Y:S01]  /*f510*/  MUFU.EX2 R107, R107 ;  /* 0x0000006b006b7308 */ /* 0x000e220000000800 */
[----:B-1----:R-:W-:-:S07]  /*f520*/  FADD.FTZ R11, R101, R4 ;  /* 0x00000004650b7221 */ /* 0x002fce0000010000 */
[----:B------:R-:W-:Y:S01]  /*f530*/  MUFU.EX2 R21, R112 ;  /* 0x0000007000157308 */ /* 0x000fe20000000800 */
[----:B----4-:R-:W-:-:S07]  /*f540*/  FADD.FTZ R29, R27, R0 ;  /* 0x000000001b1d7221 */ /* 0x010fce0000010000 */
[----:B------:R-:W1:Y:S08]  /*f550*/  MUFU.EX2 R97, R113 ;  /* 0x0000007100617308 */ /* 0x000e700000000800 */
[----:B------:R-:W-:Y:S08]  /*f560*/  MUFU.EX2 R33, R114 ;  /* 0x0000007200217308 */ /* 0x000ff00000000800 */
[----:B------:R-:W4:Y:S01]  /*f570*/  MUFU.EX2 R110, R110 ;  /* 0x0000006e006e7308 */ /* 0x000f220000000800 */
[----:B------:R-:W-:Y:S01]  /*f580*/  FADD.FTZ R4, R102, R11 ;  /* 0x0000000b66047221 */ /* 0x000fe20000010000 */
[----:B------:R-:W-:Y:S01]  /*f590*/  FADD.FTZ R0, R106, R29 ;  /* 0x0000001d6a007221 */ /* 0x000fe20000010000 */
[----:B------:R-:W-:-:S02]  /*f5a0*/  F2FP.BF16.F32.PACK_AB R12, R78, R20 ;  /* 0x000000144e0c723e */ /* 0x000fc400000010ff */
[----:B0-----:R-:W-:Y:S01]  /*f5b0*/  FADD.FTZ R31, R103, R4 ;  /* 0x00000004671f7221 */ /* 0x001fe20000010000 */
[----:B------:R-:W-:Y:S01]  /*f5c0*/  FADD.FTZ R0, R105, R0 ;  /* 0x0000000069007221 */ /* 0x000fe20000010000 */
[----:B------:R-:W-:Y:S02]  /*f5d0*/  F2FP.BF16.F32.PACK_AB R13, R67, R66 ;  /* 0x00000042430d723e */ /* 0x000fe400000010ff */
[----:B------:R-:W-:Y:S02]  /*f5e0*/  F2FP.BF16.F32.PACK_AB R14, R82, R79 ;  /* 0x0000004f520e723e */ /* 0x000fe400000010ff */
[----:B------:R-:W-:Y:S01]  /*f5f0*/  F2FP.BF16.F32.PACK_AB R15, R69, R68 ;  /* 0x00000044450f723e */ /* 0x000fe200000010ff */
[----:B------:R-:W-:Y:S01]  /*f600*/  FADD.FTZ R4, R104, R31 ;  /* 0x0000001f68047221 */ /* 0x000fe20000010000 */
[----:B------:R-:W-:Y:S01]  /*f610*/  F2FP.BF16.F32.PACK_AB R8, R90, R83 ;  /* 0x000000535a08723e */ /* 0x000fe200000010ff */
[----:B------:R-:W-:Y:S01]  /*f620*/  FADD.FTZ R0, R107, R0 ;  /* 0x000000006b007221 */ /* 0x000fe20000010000 */
        /* <DEDUP_REMOVED lines=9> */
[----:B-1----:R-:W-:Y:S02]  /*f6c0*/  F2FP.BF16.F32.PACK_AB R106, R97, R21 ;  /* 0x00000015616a723e */ /* 0x002fe400000010ff */
[----:B----4-:R-:W-:Y:S01]  /*f6d0*/  F2FP.BF16.F32.PACK_AB R107, R110, R33 ;  /* 0x000000216e6b723e */ /* 0x010fe200000010ff */
[----:B------:R-:W-:Y:S04]  /*f6e0*/  STSM.16.M88.4 [R115+0x2a800], R12 ;  /* 0x02a8000c73007844 */ /* 0x000fe80000000200 */
[----:B--2---:R0:W-:Y:S04]  /*f6f0*/  STSM.16.M88.4 [R37], R8 ;  /* 0x0000000825007844 */ /* 0x0041e80000000200 */
[----:B------:R-:W-:Y:S04]  /*f700*/  STSM.16.M88.4 [R38+0xc000], R24 ;  /* 0x00c0001826007844 */ /* 0x000fe80000000200 */
[----:B------:R-:W-:Y:S01]  /*f710*/  STSM.16.M88.4 [R36+0xc000], R104 ;  /* 0x00c0006824007844 */ /* 0x000fe20000000200 */
[----:B------:R-:W-:Y:S01]  /*f720*/  @!PT LDS RZ, [RZ] ;  /* 0x00000000fffff984 */ /* 0x000fe20000000800 */
[----:B------:R-:W-:Y:S01]  /*f730*/  @!PT LDS RZ, [RZ] ;  /* 0x00000000fffff984 */ /* 0x000fe20000000800 */
[----:B------:R-:W-:Y:S01]  /*f740*/  @!PT LDS RZ, [RZ] ;  /* 0x00000000fffff984 */ /* 0x000fe20000000800 */
[----:B------:R-:W-:Y:S01]  /*f750*/  @!PT LDS RZ, [RZ] ;  /* 0x00000000fffff984 */ /* 0x000fe20000000800 */
[----:B------:R1:W-:Y:S06]  /*f760*/  MEMBAR.ALL.CTA ;  /* 0x0000000000007992 */ /* 0x0003ec0000008000 */
[----:B-1----:R-:W1:Y:S01]  /*f770*/  FENCE.VIEW.ASYNC.S ;  /* 0x00000000000073c6 */ /* 0x002e620000000000 */
[----:B------:R-:W-:Y:S01]  /*f780*/  FADD.FTZ R0, R33, R0 ;  /* 0x0000000021007221 */ /* 0x000fe20000010000 */
[----:B---3--:R-:W-:-:S03]  /*f790*/  ISETP.GT.AND P2, PT, R35, RZ, PT ;  /* 0x000000ff2300720c */ /* 0x008fc60003f44270 */
[----:B------:R-:W-:Y:S01]  /*f7a0*/  FADD.FTZ R0, R110, R0 ;  /* 0x000000006e007221 */ /* 0x000fe20000010000 */
[----:B------:R-:W-:-:S04]  /*f7b0*/  FADD.FTZ R4, R21, R4 ;  /* 0x0000000415047221 */ /* 0x000fc80000010000 */
[----:B------:R2:W-:Y:S01]  /*f7c0*/  STL [R1+0x2c], R0 ;  /* 0x00002c0001007387 */ /* 0x0005e20000100800 */
[-C--:B------:R-:W-:Y:S01]  /*f7d0*/  FMUL.FTZ R120, R120, R7.reuse ;  /* 0x0000000778787220 */ /* 0x080fe20000410000 */
[-C--:B------:R-:W-:Y:S01]  /*f7e0*/  FMUL.FTZ R121, R121, R7.reuse ;  /* 0x0000000779797220 */ /* 0x080fe20000410000 */
[-C--:B------:R-:W-:Y:S01]  /*f7f0*/  FMUL.FTZ R124, R124, R7.reuse ;  /* 0x000000077c7c7220 */ /* 0x080fe20000410000 */
[----:B0-----:R0:W5:Y:S01]  /*f800*/  LDL R8, [R1+0x30] ;  /* 0x0000300001087983 */ /* 0x0011620000100800 */
[-C--:B------:R-:W-:Y:S01]  /*f810*/  FMUL.FTZ R125, R125, R7.reuse ;  /* 0x000000077d7d7220 */ /* 0x080fe20000410000 */
[----:B--2---:R-:W-:Y:S01]  /*f820*/  IADD3 R0, R35, -0x1, RZ ;  /* 0xffffffff23007810 */ /* 0x004fe20007ffe0ff */
        /* <DEDUP_REMOVED lines=28> */
[----:B------:R2:W-:Y:S01]  /*f9f0*/  STL [R1+0x28], R0 ;  /* 0x0000280001007387 */ /* 0x0005e20000100800 */
[----:B------:R-:W-:Y:S01]  /*fa00*/  FADD.FTZ R4, R97, R4 ;  /* 0x0000000461047221 */ /* 0x000fe20000010000 */
[----:B------:R-:W-:-:S02]  /*fa10*/  IMAD.MOV.U32 R3, RZ, RZ, R34 ;  /* 0x000000ffff037224 */ /* 0x000fc400078e0022 */
[----:B------:R-:W-:Y:S02]  /*fa20*/  IMAD.MOV.U32 R7, RZ, RZ, R5 ;  /* 0x000000ffff077224 */ /* 0x000fe400078e0005 */
[----:B--2---:R-:W-:Y:S01]  /*fa30*/  IMAD.MOV.U32 R0, RZ, RZ, R152 ;  /* 0x000000ffff007224 */ /* 0x004fe200078e0098 */
[----:B-1----:R-:W-:Y:S01]  /*fa40*/  NOP ;  /* 0x0000000000007918 */ /* 0x002fe20000000000 */
[----:B0-----:R-:W-:Y:S05]  /*fa50*/  @P2 BRA `(.L_x_13150) ;  /* 0xffffffc000a42947 */ /* 0x001fea000383ffff */
.L_x_13140:
[----:B------:R-:W-:Y:S05]  /*fa60*/  WARPSYNC.ALL ;  /* 0x0000000000007948 */ /* 0x000fea0003800000 */
[----:B------:R-:W-:Y:S06]  /*fa70*/  BAR.ARV 0x8, 0x200 ;  /* 0x0208000000007b1d */ /* 0x000fec0000002000 */
[----:B------:R-:W-:Y:S05]  /*fa80*/  @!P0 BRA `(.L_x_13151) ;  /* 0x0000000000048947 */ /* 0x000fea0003800000 */
[----:B------:R-:W-:Y:S01]  /*fa90*/  BPT.TRAP 0x1 ;  /* 0x000000040000795c */ /* 0x000fe20000300000 */
.L_x_13151:
[----:B------:R-:W2:Y:S01]  /*faa0*/  LDL R0, [R1+0x30] ;  /* 0x0000300001007983 */ /* 0x000ea20000100800 */
[----:B------:R-:W-:Y:S01]  /*fab0*/  IMAD R11, R152, 0x8, R2 ;  /* 0x00000008980b7824 */ /* 0x000fe200078e0202 */
[----:B--2---:R-:W-:-:S04]  /*fac0*/  SHF.L.U32 R0, R0, 0x1f, RZ ;  /* 0x0000001f00007819 */ /* 0x004fc800000006ff */
[----:B------:R0:W1:Y:S01]  /*fad0*/  SYNCS.PHASECHK.TRANS64.TRYWAIT P2, [R11+URZ+0x30850], R0 ;  /* 0x030850000b0075a7 */ /* 0x000062000804017f */
[----:B------:R-:W-:Y:S05]  /*fae0*/  @!P0 BRA `(.L_x_13152) ;  /* 0x0000000000048947 */ /* 0x000fea0003800000 */
[----:B------:R-:W-:Y:S01]  /*faf0*/  BPT.TRAP 0x1 ;  /* 0x000000040000795c */ /* 0x000fe20000300000 */
.L_x_13152:
[----:B------:R-:W2:Y:S01]  /*fb00*/  LDL.LU R3, [R1+0x74] ;  /* 0x0000740001037983 */ /* 0x000ea20000300800 */
[----:B------:R-:W-:-:S05]  /*fb10*/  VIADD R2, R2, 0x400 ;  /* 0x0000040002027836 */ /* 0x000fca0000000000 */
[----:B------:R-:W-:-:S04]  /*fb20*/  SHF.R.U32.HI R2, RZ, 0x4, R2 ;  /* 0x00000004ff027819 */ /* 0x000fc80000011602 */
[----:B------:R-:W-:Y:S01]  /*fb30*/  LOP3.LUT R9, R2, 0x3fff, RZ, 0xc0, !PT ;  /* 0x00003fff02097812 */ /* 0x000fe200078ec0ff */
[----:B--2---:R-:W-:-:S05]  /*fb40*/  VIADD R3, R3, 0x1e800 ;  /* 0x0001e80003037836 */ /* 0x004fca0000000000 */
[----:B------:R-:W-:-:S04]  /*fb50*/  SHF.R.U32.HI R3, RZ, 0x4, R3 ;  /* 0x00000004ff037819 */ /* 0x000fc80000011603 */
[----:B------:R-:W-:Y:S01]  /*fb60*/  LOP3.LUT R3, R3, 0x3fff, RZ, 0xc0, !PT ;  /* 0x00003fff03037812 */ /* 0x000fe200078ec0ff */
[----:B-1----:R-:W-:Y:S06]  /*fb70*/  @P2 BRA `(.L_x_13153) ;  /* 0x0000000000082947 */ /* 0x002fec0003800000 */
[----:B------:R-:W1:Y:S02]  /*fb80*/  SYNCS.PHASECHK.TRANS64.TRYWAIT P0, [R11+URZ+0x30850], R0 ;  /* 0x030850000b0075a7 */ /* 0x000e64000800017f */
[----:B-1----:R-:W-:Y:S05]  /*fb90*/  @!P0 BRA `(.L_x_13154) ;  /* 0x0000008c00dc8947 */ /* 0x002fea0003800000 */
.L_x_13153:
[----:B------:R-:W-:Y:S01]  /*fba0*/  LOP3.LUT R2, R3, 0x10000, RZ, 0xfc, !PT ;  /* 0x0001000003027812 */ /* 0x000fe200078efcff */
[----:B-----5:R-:W-:Y:S01]  /*fbb0*/  IMAD R8, R152, 0x600, R9 ;  /* 0x0000060098087824 */ /* 0x020fe200078e0209 */
[----:B------:R-:W-:Y:S01]  /*fbc0*/  MOV R9, 0x40000040 ;  /* 0x4000004000097802 */ /* 0x000fe20000000f00 */
[----:B------:R-:W-:Y:S01]  /*fbd0*/  IMAD.MOV.U32 R3, RZ, RZ, 0x40000040 ;  /* 0x40000040ff037424 */ /* 0x000fe200078e00ff */
[----:B------:R-:W-:Y:S05]  /*fbe0*/  WARPSYNC.ALL ;  /* 0x0000000000007948 */ /* 0x000fea0003800000 */
[----:B------:R-:W-:Y:S01]  /*fbf0*/  R2UR UR4, R2 ;  /* 0x00000000020472ca */ /* 0x000fe200000e0000 */
[----:B------:R-:W0:Y:S01]  /*fc00*/  LDL.LU R10, [R1+0x2c] ;  /* 0x00002c00010a7983 */ /* 0x000e220000300800 */
[----:B------:R-:W-:-:S02]  /*fc10*/  R2UR UR5, R3 ;  /* 0x00000000030572ca */ /* 0x000fc400000e0000 */
[----:B------:R-:W-:Y:S02]  /*fc20*/  R2UR UR6, R8 ;  /* 0x00000000080672ca */ /* 0x000fe400000e0000 */
[----:B------:R-:W-:Y:S01]  /*fc30*/  R2UR UR7, R9 ;  /* 0x00000000090772ca */ /* 0x000fe200000e0000 */
[----:B------:R-:W-:Y:S01]  /*fc40*/  WARPGROUP.ARRIVE ;  /* 0x00000000000079c5 */ /* 0x000fe20000000000 */
[----:B------:R-:W-:Y:S02]  /*fc50*/  VIADD R14, R2, 0x2 ;  /* 0x00000002020e7836 */ /* 0x000fe40000000000 */
[----:B------:R-:W-:Y:S02]  /*fc60*/  VIADD R12, R8, 0x80 ;  /* 0x00000080080c7836 */ /* 0x000fe40000000000 */
[----:B------:R-:W-:Y:S02]  /*fc70*/  IMAD.MOV.U32 R15, RZ, RZ, 0x40000040 ;  /* 0x40000040ff0f7424 */ /* 0x000fe400078e00ff */
[----:B------:R-:W-:Y:S01]  /*fc80*/  IMAD.MOV.U32 R13, RZ, RZ, 0x40000040 ;  /* 0x40000040ff0d7424 */ /* 0x000fe200078e00ff */
[----:B------:R-:W2:Y:S04]  /*fc90*/  SHFL.BFLY PT, R7, R4, 0x2, 0x1f ;  /* 0x0c401f0004077f89 */ /* 0x000ea800000e0000 */
[----:B------:R-:W-:Y:S01]  /*fca0*/  HGMMA.64x64x16.F32.BF16 R120, gdesc[UR4].tnspB, R120, gsb0 ;  /* 0x40e00000047879f0 */ /* 0x000fe20008001878 */
[----:B------:R-:W-:Y:S01]  /*fcb0*/  R2UR UR4, R14 ;  /* 0x000000000e0472ca */ /* 0x000fe200000e0000 */
[----:B------:R-:W-:Y:S01]  /*fcc0*/  IMAD.MOV.U32 R27, RZ, RZ, RZ ;  /* 0x000000ffff1b7224 */ /* 0x000fe200078e00ff */
[----:B------:R-:W-:Y:S01]  /*fcd0*/  R2UR UR5, R15 ;  /* 0x000000000f0572ca */ /* 0x000fe200000e0000 */
[----:B------:R-:W3:Y:S01]  /*fce0*/  LDL.LU R20, [R1+0x30] ;  /* 0x0000300001147983 */ /* 0x000ee20000300800 */
[----:B------:R-:W-:Y:S01]  /*fcf0*/  R2UR UR6, R12 ;  /* 0x000000000c0672ca */ /* 0x000fe200000e0000 */
[----:B------:R-:W-:Y:S01]  /*fd00*/  VIADD R14, R2, 0x4 ;  /* 0x00000004020e7836 */ /* 0x000fe20000000000 */
[----:B------:R-:W-:Y:S01]  /*fd10*/  R2UR UR7, R13 ;  /* 0x000000000d0772ca */ /* 0x000fe200000e0000 */
[----:B------:R-:W-:Y:S01]  /*fd20*/  VIADD R12, R8, 0x100 ;  /* 0x00000100080c7836 */ /* 0x000fe20000000000 */
[----:B------:R-:W-:Y:S01]  /*fd30*/  MOV R13, 0x40000040 ;  /* 0x40000040000d7802 */ /* 0x000fe20000000f00 */
[----:B------:R-:W-:-:S02]  /*fd40*/  IMAD.MOV.U32 R15, RZ, RZ, 0x40000040 ;  /* 0x40000040ff0f7424 */ /* 0x000fc400078e00ff */
[----:B------:R-:W-:Y:S02]  /*fd50*/  IMAD.MOV.U32 R3, RZ, RZ, 0x40000040 ;  /* 0x40000040ff037424 */ /* 0x000fe400078e00ff */
[----:B------:R-:W-:Y:S02]  /*fd60*/  IMAD.MOV.U32 R9, RZ, RZ, 0x40000040 ;  /* 0x40000040ff097424 */ /* 0x000fe400078e00ff */
[----:B------:R-:W-:Y:S02]  /*fd70*/  VIADD R152, R152, 0x1 ;  /* 0x0000000198987836 */ /* 0x000fe40000000000 */
[----:B--2---:R-:W-:-:S03]  /*fd80*/  FADD.FTZ R7, R7, R4 ;  /* 0x0000000407077221 */ /* 0x004fc60000010000 */
[----:B------:R-:W-:Y:S01]  /*fd90*/  ISETP.NE.AND P0, PT, R152, 0x2, PT ;  /* 0x000000029800780c */ /* 0x000fe20003f05270 */
[----:B------:R-:W-:Y:S02]  /*fda0*/  WARPGROUP.DEPBAR.LE gsb0, 0x0 ;  /* 0x00008000000079c5 */ /* 0x000fe40000010000 */
[----:B------:R-:W-:-:S06]  /*fdb0*/  WARPGROUP.ARRIVE ;  /* 0x00000000000079c5 */ /* 0x000fcc0000000000 */
[----:B------:R-:W-:Y:S01]  /*fdc0*/  HGMMA.64x64x16.F32.BF16 R120, gdesc[UR4].tnspB, R120, gsb0 ;  /* 0x40e00000047879f0 */ /* 0x000fe20008001878 */
        /* <DEDUP_REMOVED lines=8> */
[----:B------:R-:W-:Y:S02]  /*fe50*/  WARPGROUP.DEPBAR.LE gsb0, 0x0 ;  /* 0x00008000000079c5 */ /* 0x000fe40000010000 */
[----:B------:R-:W-:-:S09]  /*fe60*/  WARPGROUP.ARRIVE ;  /* 0x00000000000079c5 */ /* 0x000fd20000000000 */
[----:B------:R-:W-:Y:S01]  /*fe70*/  HGMMA.64x64x16.F32.BF16 R120, gdesc[UR4].tnspB, R120, gsb0 ;  /* 0x40e00000047879f0 */ /* 0x000fe20008001878 */
[----:B------:R-:W-:Y:S01]  /*fe80*/  R2UR UR4, R14 ;  /* 0x000000000e0472ca */ /* 0x000fe200000e0000 */
[----:B------:R-:W-:Y:S01]  /*fe90*/  VIADD R14, R2, 0x600 ;  /* 0x00000600020e7836 */ /* 0x000fe20000000000 */
[----:B------:R-:W-:Y:S01]  /*fea0*/  R2UR UR5, R15 ;  /* 0x000000000f0572ca */ /* 0x000fe200000e0000 */
[----:B------:R-:W-:Y:S01]  /*feb0*/  IMAD.MOV.U32 R15, RZ, RZ, 0x40000040 ;  /* 0x40000040ff0f7424 */ /* 0x000fe200078e00ff */
[----:B------:R-:W-:Y:S01]  /*fec0*/  R2UR UR6, R12 ;  /* 0x000000000c0672ca */ /* 0x000fe200000e0000 */
[----:B------:R-:W-:Y:S01]  /*fed0*/  VIADD R12, R8, 0x200 ;  /* 0x00000200080c7836 */ /* 0x000fe20000000000 */
[----:B------:R-:W-:Y:S02]  /*fee0*/  R2UR UR7, R13 ;  /* 0x000000000d0772ca */ /* 0x000fe400000e0000 */
[----:B------:R-:W-:Y:S01]  /*fef0*/  MOV R13, 0x40000040 ;  /* 0x40000040000d7802 */ /* 0x000fe20000000f00 */
[----:B------:R-:W-:-:S02]  /*ff00*/  WARPGROUP.DEPBAR.LE gsb0, 0x0 ;  /* 0x00008000000079c5 */ /* 0x000fc40000010000 */
[----:B------:R-:W-:-:S08]  /*ff10*/  WARPGROUP.ARRIVE ;  /* 0x00000000000079c5 */ /* 0x000fd00000000000 */
        /* <DEDUP_REMOVED lines=9> */
[----:B01----:R-:W0:Y:S01]  /*ffb0*/  SHFL.BFLY PT, R0, R10, 0x2, 0x1f ;  /* 0x0c401f000a007f89 */ /* 0x003e2200000e0000 */
        /* <DEDUP_REMOVED lines=55> */
[----:B------:R-:W-:Y:S01]  /*10330*/  MOV R13, 0x40000040 ;  /* 0x40000040000d7802 */ /* 0x000fe20000000f00 */
[----:B------:R-:W-:Y:S01]  /*10340*/  VIADD R8, R8, 0x580 ;  /* 0x0000058008087836 */ /* 0x000fe20000000000 */
[----:B------:R-:W-:-:S02]  /*10350*/  WARPGROUP.DEPBAR.LE gsb0, 0x0 ;  /* 0x00008000000079c5 */ /* 0x000fc40000010000 */
[----:B------:R-:W-:-:S07]  /*10360*/  WARPGROUP.ARRIVE ;  /* 0x00000000000079c5 */ /* 0x000fce0000000000 */
[----:B------:R-:W-:Y:S01]  /*10370*/  HGMMA.64x64x16.F32.BF16 R120, gdesc[UR4].tnspB, R120, gsb0 ;  /* 0x40e00000047879f0 */ /* 0x000fe20008001878 */
[----:B------:R-:W-:Y:S02]  /*10380*/  R2UR UR4, R14 ;  /* 0x000000000e0472ca */ /* 0x000fe400000e0000 */
[----:B------:R-:W-:Y:S02]  /*10390*/  R2UR UR5, R15 ;  /* 0x000000000f0572ca */ /* 0x000fe400000e0000 */
[----:B------:R-:W-:Y:S02]  /*103a0*/  R2UR UR6, R12 ;  /* 0x000000000c0672ca */ /* 0x000fe400000e0000 */
[----:B------:R-:W-:Y:S01]  /*103b0*/  R2UR UR7, R13 ;  /* 0x000000000d0772ca */ /* 0x000fe200000e0000 */
[----:B------:R-:W-:Y:S02]  /*103c0*/  WARPGROUP.DEPBAR.LE gsb0, 0x0 ;  /* 0x00008000000079c5 */ /* 0x000fe40000010000 */
[----:B------:R-:W-:-:S10]  /*103d0*/  WARPGROUP.ARRIVE ;  /* 0x00000000000079c5 */ /* 0x000fd40000000000 */
[----:B------:R-:W-:Y:S01]  /*103e0*/  HGMMA.64x64x16.F32.BF16 R120, gdesc[UR4].tnspB, R120, gsb0 ;  /* 0x40e00000047879f0 */ /* 0x000fe20008001878 */
[----:B------:R-:W-:Y:S01]  /*103f0*/  R2UR UR4, R2 ;  /* 0x00000000020472ca */ /* 0x000fe200000e0000 */
[----:B0-----:R-:W-:Y:S01]  /*10400*/  FADD.FTZ R2, R0, R10 ;  /* 0x0000000a00027221 */ /* 0x001fe20000010000 */
[----:B------:R-:W-:Y:S01]  /*10410*/  R2UR UR5, R3 ;  /* 0x00000000030572ca */ /* 0x000fe200000e0000 */
[----:B------:R-:W0:Y:S01]  /*10420*/  SHFL.BFLY PT, R0, R7, 0x1, 0x1f ;  /* 0x0c201f0007007f89 */ /* 0x000e2200000e0000 */
[----:B------:R-:W-:Y:S02]  /*10430*/  R2UR UR6, R8 ;  /* 0x00000000080672ca */ /* 0x000fe400000e0000 */
[----:B------:R-:W-:Y:S01]  /*10440*/  R2UR UR7, R9 ;  /* 0x00000000090772ca */ /* 0x000fe200000e0000 */
[----:B------:R-:W1:Y:S01]  /*10450*/  SHFL.BFLY PT, R3, R2, 0x1, 0x1f ;  /* 0x0c201f0002037f89 */ /* 0x000e6200000e0000 */
[----:B0-----:R-:W-:Y:S01]  /*10460*/  FADD.FTZ R10, R7, R0 ;  /* 0x00000000070a7221 */ /* 0x001fe20000010000 */
[----:B------:R-:W-:Y:S01]  /*10470*/  SEL R0, RZ, 0x1, P0 ;  /* 0x00000001ff007807 */ /* 0x000fe20000000000 */
[----:B-1----:R-:W-:-:S03]  /*10480*/  FADD.FTZ R13, R2, R3 ;  /* 0x00000003020d7221 */ /* 0x002fc60000010000 */
[----:B------:R-:W-:Y:S02]  /*10490*/  FSETP.NE.FTZ.AND P2, PT, R10, RZ, PT ;  /* 0x000000ff0a00720b */ /* 0x000fe40003f55000 */
[----:B---3--:R-:W-:Y:S02]  /*104a0*/  LOP3.LUT R20, R20, R0, RZ, 0x3c, !PT ;  /* 0x0000000014147212 */ /* 0x008fe400078e3cff */
[----:B------:R-:W-:-:S09]  /*104b0*/  FSETP.NE.FTZ.AND P3, PT, R13, RZ, PT ;  /* 0x000000ff0d00720b */ /* 0x000fd20003f75000 */
[----:B------:R-:W0:Y:S08]  /*104c0*/  @P2 MUFU.LG2 R3, R10 ;  /* 0x0000000a00032308 */ /* 0x000e300000000c00 */
[----:B------:R1:W-:Y:S01]  /*104d0*/  @P2 MUFU.RCP R27, R10 ;  /* 0x0000000a001b2308 */ /* 0x0003e20000001000 */
[----:B------:R-:W-:-:S07]  /*104e0*/  IMAD.MOV.U32 R4, RZ, RZ, RZ ;  /* 0x000000ffff047224 */ /* 0x000fce00078e00ff */
[----:B------:R-:W2:Y:S01]  /*104f0*/  @P3 MUFU.LG2 R8, R13 ;  /* 0x0000000d00083308 */ /* 0x000ea20000000c00 */
[----:B-1----:R-:W3:Y:S01]  /*10500*/  LDL.LU R10, [R1+0x98] ;  /* 0x00009800010a7983 */ /* 0x002ee20000300800 */
[----:B------:R-:W-:Y:S02]  /*10510*/  WARPGROUP.DEPBAR.LE gsb0, 0x0 ;  /* 0x00008000000079c5 */ /* 0x000fe40000010000 */
[----:B------:R-:W-:-:S06]  /*10520*/  WARPGROUP.ARRIVE ;  /* 0x00000000000079c5 */ /* 0x000fcc0000000000 */
[----:B------:R-:W-:Y:S01]  /*10530*/  HGMMA.64x64x16.F32.BF16 R120, gdesc[UR4].tnspB, R120, gsb0 ;  /* 0x40e00000047879f0 */ /* 0x000fe20008001878 */
[----:B------:R1:W-:Y:S01]  /*10540*/  STL [R1+0x30], R20 ;  /* 0x0000301401007387 */ /* 0x0003e20000100800 */
[----:B------:R-:W4:Y:S01]  /*10550*/  @P3 MUFU.RCP R4, R13 ;  /* 0x0000000d00043308 */ /* 0x000f220000001000 */
[----:B------:R-:W-:Y:S02]  /*10560*/  @!P1 VIADD R9, R11, 0x30860 ;  /* 0x000308600b099836 */ /* 0x000fe40000000000 */
[C---:B------:R-:W-:Y:S01]  /*10570*/  @P2 FMUL.FTZ R2, R6.reuse, 0.69314718246459960938 ;  /* 0x3f31721806022820 */ /* 0x040fe20000410000 */
[----:B------:R-:W-:Y:S01]  /*10580*/  @P3 FMUL.FTZ R6, R6, 0.69314718246459960938 ;  /* 0x3f31721806063820 */ /* 0x000fe20000410000 */
[----:B0-----:R-:W-:Y:S01]  /*10590*/  @P2 FMUL.FTZ R3, R3, 0.69314718246459960938 ;  /* 0x3f31721803032820 */ /* 0x001fe20000410000 */
[----:B--2---:R-:W-:Y:S01]  /*105a0*/  @P3 FMUL.FTZ R7, R8, 0.69314718246459960938 ;  /* 0x3f31721808073820 */ /* 0x004fe20000410000 */
[----:B------:R-:W-:Y:S01]  /*105b0*/  @!P1 PRMT R9, RZ, 0x654, R9 ;  /* 0x00000654ff099816 */ /* 0x000fe20000000009 */
[----:B------:R-:W-:Y:S01]  /*105c0*/  IMAD.MOV.U32 R0, RZ, RZ, -0x800000 ;  /* 0xff800000ff007424 */ /* 0x000fe200078e00ff */
[----:B------:R-:W-:Y:S01]  /*105d0*/  MOV R31, 0xff800000 ;  /* 0xff800000001f7802 */ /* 0x000fe20000000f00 */
[----:B------:R-:W-:Y:S01]  /*105e0*/  @P2 FFMA.FTZ R31, R2, R5, R3 ;  /* 0x00000005021f2223 */ /* 0x000fe20000010003 */
[----:B------:R-:W-:Y:S01]  /*105f0*/  @P3 FFMA.FTZ R0, R6, R34, R7 ;  /* 0x0000002206003223 */ /* 0x000fe20000010007 */
[----:B------:R-:W-:Y:S01]  /*10600*/  SEL R152, R152, RZ, P0 ;  /* 0x000000ff98987207 */ /* 0x000fe20000000000 */
[----:B------:R-:W-:-:S02]  /*10610*/  WARPGROUP.DEPBAR.LE gsb0, 0x0 ;  /* 0x00008000000079c5 */ /* 0x000fc40000010000 */
        /* <DEDUP_REMOVED lines=36> */
.L_x_13104:
[----:B------:R-:W2:Y:S01]  /*10860*/  LDL R65, [R1+0x90] ;  /* 0x0000900001417983 */ /* 0x000ea20000100800 */
[----:B------:R-:W-:Y:S05]  /*10870*/  WARPSYNC.ALL ;  /* 0x0000000000007948 */ /* 0x000fea0003800000 */
[----:B------:R-:W0:Y:S01]  /*10880*/  S2R R2, SR_TID.X ;  /* 0x0000000000027919 */ /* 0x000e220000002100 */
[----:B------:R-:W3:Y:S01]  /*10890*/  S2UR UR5, SR_CgaCtaId ;  /* 0x00000000000579c3 */ /* 0x000ee20000008800 */
[----:B------:R-:W-:Y:S01]  /*108a0*/  UMOV UR4, 0x400 ;  /* 0x0000040000047882 */ /* 0x000fe20000000000 */
[----:B------:R-:W-:Y:S01]  /*108b0*/  BSSY B0, `(.L_x_13155) ;  /* 0x000018c000007945 */ /* 0x000fe20003800000 */
[----:B---3--:R-:W-:Y:S01]  /*108c0*/  ULEA UR4, UR5, UR4, 0x18 ;  /* 0x0000000405047291 */ /* 0x008fe2000f8ec03f */
[----:B0-----:R-:W-:-:S05]  /*108d0*/  VIADD R66, R2, 0xffffff80 ;  /* 0xffffff8002427836 */ /* 0x001fca0000000000 */
[----:B------:R-:W-:Y:S01]  /*108e0*/  IMAD.U32 R2, RZ, RZ, UR4 ;  /* 0x00000004ff027e24 */ /* 0x000fe2000f8e00ff */
[----:B------:R-:W-:Y:S01]  /*108f0*/  BAR.SYNC.DEFER_BLOCKING 0x5, 0x200 ;  /* 0x0148000000007b1d */ /* 0x000fe20000010000 */
[----:B------:R-:W-:-:S04]  /*10900*/  SHF.R.S32.HI R3, RZ, 0x1f, R66 ;  /* 0x0000001fff037819 */ /* 0x000fc80000011442 */
[----:B------:R-:W-:-:S04]  /*10910*/  LEA.HI R30, R3, R66, RZ, 0x3 ;  /* 0x00000042031e7211 */ /* 0x000fc800078f18ff */
[----:B------:R-:W-:Y:S02]  /*10920*/  LOP3.LUT R3, R30, 0xfffffff8, RZ, 0xc0, !PT ;  /* 0xfffffff81e037812 */ /* 0x000fe400078ec0ff */
[----:B------:R-:W-:-:S03]  /*10930*/  SHF.R.S32.HI R30, RZ, 0x3, R30 ;  /* 0x00000003ff1e7819 */ /* 0x000fc6000001141e */
[----:B------:R-:W-:-:S04]  /*10940*/  IMAD.IADD R3, R66, 0x1, -R3 ;  /* 0x0000000142037824 */ /* 0x000fc800078e0a03 */
[----:B------:R-:W-:Y:S01]  /*10950*/  IMAD.SHL.U32 R29, R3, 0x8, RZ ;  /* 0x00000008031d7824 */ /* 0x000fe200078e00ff */
[----:B------:R0:W3:Y:S04]  /*10960*/  LDS.128 R32, [R2+0x308d0] ;  /* 0x0308d00002207984 */ /* 0x0000e80000000c00 */
[----:B------:R-:W-:Y:S01]  /*10970*/  SHF.R.S32.HI R28, RZ, 0x1f, R29 ;  /* 0x0000001fff1c7819 */ /* 0x000fe2000001141d */
[----:B------:R-:W-:Y:S06]  /*10980*/  BAR.ARV 0x4, 0x200 ;  /* 0x0108000000007b1d */ /* 0x000fec0000002000 */
[----:B--2--5:R-:W-:-:S02]  /*10990*/  SHF.R.S32.HI R24, RZ, 0x1f, R65 ;  /* 0x0000001fff187819 */ /* 0x024fc40000011441 */
[C---:B------:R-:W-:Y:S02]  /*109a0*/  SHF.L.U32 R62, R65.reuse, 0x2, RZ ;  /* 0x00000002413e7819 */ /* 0x040fe400000006ff */
[----:B------:R-:W-:Y:S01]  /*109b0*/  SHF.L.U64.HI R64, R65, 0x2, R24 ;  /* 0x0000000241407819 */ /* 0x000fe20000010218 */
[----:B0--3--:R-:W-:Y:S06]  /*109c0*/  @P1 BRA `(.L_x_13156) ;  /* 0x0000000c00a01947 */ /* 0x009fec0003800000 */
[----:B------:R-:W2:Y:S01]  /*109d0*/  LDL R4, [R1+0xb0] ;  /* 0x0000b00001047983 */ /* 0x000ea20000100800 */
[----:B------:R-:W0:Y:S01]  /*109e0*/  S2R R5, SR_SWINHI ;  /* 0x0000000000057919 */ /* 0x000e220000002f00 */
[----:B------:R-:W-:Y:S05]  /*109f0*/  WARPSYNC.ALL ;  /* 0x0000000000007948 */ /* 0x000fea0003800000 */
[----:B------:R-:W-:Y:S01]  /*10a00*/  F2FP.BF16.F32.PACK_AB R12, R12, R59 ;  /* 0x0000003b0c0c723e */ /* 0x000fe200000010ff */
[----:B------:R-:W-:Y:S01]  /*10a10*/  ULDC.64 UR4, c[0x0][0xc00] ;  /* 0x0003000000047ab9 */ /* 0x000fe20000000a00 */
[----:B------:R-:W-:Y:S01]  /*10a20*/  F2FP.BF16.F32.PACK_AB R13, R13, R60 ;  /* 0x0000003c0d0d723e */ /* 0x000fe200000010ff */
[----:B------:R-:W3:Y:S01]  /*10a30*/  LDL R67, [R1+0xac] ;  /* 0x0000ac0001437983 */ /* 0x000ee20000100800 */
[----:B------:R-:W-:-:S03]  /*10a40*/  F2FP.BF16.F32.PACK_AB R14, R14, R57 ;  /* 0x000000390e0e723e */ /* 0x000fc600000010ff */
[----:B------:R-:W3:Y:S01]  /*10a50*/  LDL R66, [R1+0x9c] ;  /* 0x00009c0001427983 */ /* 0x000ee20000100800 */
[----:B-1----:R-:W-:Y:S02]  /*10a60*/  MOV R20, R2 ;  /* 0x0000000200147202 */ /* 0x002fe40000000f00 */
[----:B0-----:R-:W-:Y:S02]  /*10a70*/  MOV R21, R5 ;  /* 0x0000000500157202 */ /* 0x001fe40000000f00 */
[----:B------:R-:W-:Y:S01]  /*10a80*/  F2FP.BF16.F32.PACK_AB R15, R15, R58 ;  /* 0x0000003a0f0f723e */ /* 0x000fe200000010ff */
[----:B------:R-:W-:Y:S01]  /*10a90*/  BAR.SYNC.DEFER_BLOCKING 0x1, 0x180 ;  /* 0x0046000000007b1d */ /* 0x000fe20000010000 */
[----:B--2---:R-:W-:-:S03]  /*10aa0*/  IMAD.WIDE R10, R4, 0x2, R20 ;  /* 0x00000002040a7825 */ /* 0x004fc600078e0214 */
[C---:B------:R-:W-:Y:S02]  /*10ab0*/  LOP3.LUT R9, R10.reuse, 0x380, RZ, 0xc0, !PT ;  /* 0x000003800a097812 */ /* 0x040fe400078ec0ff */
[C---:B------:R-:W-:Y:S02]  /*10ac0*/  IADD3 R25, P2, R10.reuse, 0x20, RZ ;  /* 0x000000200a197810 */ /* 0x040fe40007f5e0ff */
[C---:B------:R-:W-:Y:S02]  /*10ad0*/  IADD3 R63, P0, R10.reuse, 0x60, RZ ;  /* 0x000000600a3f7810 */ /* 0x040fe40007f1e0ff */
[----:B------:R-:W-:Y:S02]  /*10ae0*/  IADD3 R61, P1, R10, 0x40, RZ ;  /* 0x000000400a3d7810 */ /* 0x000fe40007f3e0ff */
[----:B------:R-:W-:Y:S02]  /*10af0*/  SHF.R.U64 R9, R9, 0x3, RZ ;  /* 0x0000000309097819 */ /* 0x000fe400000012ff */
[----:B------:R-:W-:-:S02]  /*10b00*/  LOP3.LUT R4, R25, 0x380, RZ, 0xc0, !PT ;  /* 0x0000038019047812 */ /* 0x000fc400078ec0ff */
[----:B------:R-:W-:Y:S02]  /*10b10*/  LOP3.LUT R6, R61, 0x380, RZ, 0xc0, !PT ;  /* 0x000003803d067812 */ /* 0x000fe400078ec0ff */
[----:B------:R-:W-:Y:S02]  /*10b20*/  LOP3.LUT R32, R63, 0x380, RZ, 0xc0, !PT ;  /* 0x000003803f207812 */ /* 0x000fe400078ec0ff */
[----:B------:R-:W-:Y:S02]  /*10b30*/  LOP3.LUT R10, R9, R10, RZ, 0x3c, !PT ;  /* 0x0000000a090a7212 */ /* 0x000fe400078e3cff */
[----:B------:R-:W-:Y:S02]  /*10b40*/  SHF.R.U64 R4, R4, 0x3, RZ ;  /* 0x0000000304047819 */ /* 0x000fe400000012ff */
[----:B------:R-:W-:Y:S02]  /*10b50*/  SHF.R.U64 R6, R6, 0x3, RZ ;  /* 0x0000000306067819 */ /* 0x000fe400000012ff */
[----:B------:R-:W-:-:S02]  /*10b60*/  SHF.R.U64 R32, R32, 0x3, RZ ;  /* 0x0000000320207819 */ /* 0x000fc400000012ff */
[----:B------:R-:W-:Y:S01]  /*10b70*/  MOV R10, R10 ;  /* 0x0000000a000a7202 */ /* 0x000fe20000000f00 */
[--C-:B------:R-:W-:Y:S01]  /*10b80*/  IMAD.X R5, RZ, RZ, R11.reuse, P0 ;  /* 0x000000ffff057224 */ /* 0x100fe200000e060b */
[----:B------:R-:W-:Y:S01]  /*10b90*/  LOP3.LUT R8, R4, R25, RZ, 0x3c, !PT ;  /* 0x0000001904087212 */ /* 0x000fe200078e3cff */
[--C-:B------:R-:W-:Y:S01]  /*10ba0*/  IMAD.X R7, RZ, RZ, R11.reuse, P1 ;  /* 0x000000ffff077224 */ /* 0x100fe200008e060b */
[----:B------:R-:W-:Y:S01]  /*10bb0*/  LOP3.LUT R6, R6, R61, RZ, 0x3c, !PT ;  /* 0x0000003d06067212 */ /* 0x000fe200078e3cff */
[----:B------:R-:W-:Y:S01]  /*10bc0*/  IMAD.X R9, RZ, RZ, R11, P2 ;  /* 0x000000ffff097224 */ /* 0x000fe200010e060b */
[----:B------:R-:W-:Y:S01]  /*10bd0*/  LOP3.LUT R4, R32, R63, RZ, 0x3c, !PT ;  /* 0x0000003f20047212 */ /* 0x000fe200078e3cff */
[----:B------:R0:W-:Y:S01]  /*10be0*/  STSM.16.M88.4 [R10], R12 ;  /* 0x0000000c0a007844 */ /* 0x0001e20000000200 */
[----:B------:R-:W-:Y:S01]  /*10bf0*/  MOV R57, R6 ;  /* 0x0000000600397202 */ /* 0x000fe20000000f00 */
[----:B------:R-:W1:Y:S01]  /*10c00*/  LDC R32, c[0x0][0xbe8] ;  /* 0x0002fa00ff207b82 */ /* 0x000e620000000800 */
[----:B------:R-:W-:-:S02]  /*10c10*/  MOV R25, R4 ;  /* 0x0000000400197202 */ /* 0x000fc40000000f00 */
[----:B------:R-:W-:Y:S02]  /*10c20*/  ISETP.NE.U32.AND P0, PT, RZ, UR4, PT ;  /* 0x00000004ff007c0c */ /* 0x000fe4000bf05070 */
[----:B------:R-:W-:Y:S02]  /*10c30*/  MOV R58, R8 ;  /* 0x00000008003a7202 */ /* 0x000fe40000000f00 */
[----:B------:R-:W-:Y:S02]  /*10c40*/  F2FP.BF16.F32.PACK_AB R4, R55, R56 ;  /* 0x000000383704723e */ /* 0x000fe400000010ff */
[----:B------:R-:W-:Y:S02]  /*10c50*/  F2FP.BF16.F32.PACK_AB R5, R53, R54 ;  /* 0x000000363505723e */ /* 0x000fe400000010ff */
[----:B------:R-:W-:Y:S02]  /*10c60*/  F2FP.BF16.F32.PACK_AB R6, R51, R52 ;  /* 0x000000343306723e */ /* 0x000fe400000010ff */
[----:B0-----:R-:W-:-:S02]  /*10c70*/  F2FP.BF16.F32.PACK_AB R12, R26, R39 ;  /* 0x000000271a0c723e */ /* 0x001fc400000010ff */
[----:B------:R-:W-:Y:S02]  /*10c80*/  IADD3 R26, P1, R62, UR4, RZ ;  /* 0x000000043e1a7c10 */ /* 0x000fe4000ff3e0ff */
        /* <DEDUP_REMOVED lines=8> */
[----:B------:R-:W-:Y:S02]  /*10d10*/  ISETP.NE.AND.EX P0, PT, RZ, UR5, PT, P0 ;  /* 0x00000005ff007c0c */ /* 0x000fe4000bf05300 */
[----:B------:R-:W-:Y:S01]  /*10d20*/  IADD3.X R27, R64, UR5, RZ, P1, !PT ;  /* 0x00000005401b7c10 */ /* 0x000fe20008ffe4ff */
[----:B------:R-:W-:Y:S01]  /*10d30*/  ULDC.64 UR4, c[0x0][0xc08] ;  /* 0x0003020000047ab9 */ /* 0x000fe20000000a00 */
[----:B------:R0:W-:Y:S01]  /*10d40*/  STSM.16.M88.4 [R58], R4 ;  /* 0x000000043a007844 */ /* 0x0001e20000000200 */
[----:B------:R-:W-:-:S03]  /*10d50*/  ISETP.NE.U32.AND P1, PT, RZ, UR4, PT ;  /* 0x00000004ff007c0c */ /* 0x000fc6000bf25070 */
[----:B------:R2:W-:Y:S01]  /*10d60*/  STSM.16.M88.4 [R57], R8 ;  /* 0x0000000839007844 */ /* 0x0005e20000000200 */
[----:B------:R-:W-:-:S03]  /*10d70*/  ISETP.NE.AND.EX P1, PT, RZ, UR5, PT, P1 ;  /* 0x00000005ff007c0c */ /* 0x000fc6000bf25310 */
[----:B------:R3:W-:Y:S01]  /*10d80*/  STSM.16.M88.4 [R25], R12 ;  /* 0x0000000c19007844 */ /* 0x0007e20000000200 */
[----:B------:R-:W-:Y:S01]  /*10d90*/  IMAD.MOV.U32 R36, RZ, RZ, RZ ;  /* 0x000000ffff247224 */ /* 0x000fe200078e00ff */
[----:B------:R-:W-:Y:S08]  /*10da0*/  BAR.SYNC.DEFER_BLOCKING 0x1, 0x180 ;  /* 0x0046000000007b1d */ /* 0x000ff00000010000 */
[----:B0-----:R-:W-:Y:S01]  /*10db0*/  @P1 IADD3 R4, P3, R62, UR4, RZ ;  /* 0x000000043e041c10 */ /* 0x001fe2000ff7e0ff */
[----:B------:R-:W-:-:S02]  /*10dc0*/  ULDC UR4, c[0x0][0xa88] ;  /* 0x0002a20000047ab9 */ /* 0x000fc40000000800 */
[----:B--2---:R-:W-:Y:S01]  /*10dd0*/  IMAD.U32 R9, RZ, RZ, UR4 ;  /* 0x00000004ff097e24 */ /* 0x004fe2000f8e00ff */
[----:B------:R-:W-:Y:S01]  /*10de0*/  @P1 IADD3.X R5, R64, UR5, RZ, P3, !PT ;  /* 0x0000000540051c10 */ /* 0x000fe20009ffe4ff */
[----:B------:R0:W5:Y:S04]  /*10df0*/  @P0 LDG.E R36, desc[UR56][R26.64] ;  /* 0x000000381a240981 */ /* 0x000168000c1e1900 */
[----:B------:R0:W5:Y:S01]  /*10e00*/  @P1 LDG.E R9, desc[UR56][R4.64] ;  /* 0x0000003804091981 */ /* 0x000162000c1e1900 */
[----:B-1----:R-:W-:-:S13]  /*10e10*/  ISETP.NE.AND P2, PT, R32, 0x1, PT ;  /* 0x000000012000780c */ /* 0x002fda0003f45270 */
[----:B------:R-:W1:Y:S08]  /*10e20*/  @P2 LDC R6, c[0x0][0xbec] ;  /* 0x0002fb00ff062b82 */ /* 0x000e700000000800 */
[----:B------:R-:W2:Y:S01]  /*10e30*/  @P2 LDC R39, c[0x0][0xbf0] ;  /* 0x0002fc00ff272b82 */ /* 0x000ea20000000800 */
[----:B---3--:R-:W-:Y:S01]  /*10e40*/  IMAD R15, R66, 0xc0, R67 ;  /* 0x000000c0420f7824 */ /* 0x008fe200078e0243 */
[----:B0-----:R-:W-:Y:S06]  /*10e50*/  @P1 BRA `(.L_x_13157) ;  /* 0x0000000000101947 */ /* 0x001fec0003800000 */
[----:B------:R-:W-:Y:S05]  /*10e60*/  @!P0 BRA `(.L_x_13157) ;  /* 0x00000000000c8947 */ /* 0x000fea0003800000 */
[----:B------:R-:W3:Y:S04]  /*10e70*/  LDG.E R4, desc[UR56][R26.64] ;  /* 0x000000381a047981 */ /* 0x000ee8000c1e1900 */
[----:B-----5:R-:W3:Y:S02]  /*10e80*/  LDG.E R9, desc[UR56][R26.64+0x4] ;  /* 0x000004381a097981 */ /* 0x020ee4000c1e1900 */
[----:B---3--:R-:W-:-:S07]  /*10e90*/  IMAD.IADD R9, R9, 0x1, -R4 ;  /* 0x0000000109097824 */ /* 0x008fce00078e0a04 */
.L_x_13157:
[----:B------:R-:W3:Y:S01]  /*10ea0*/  LDL R14, [R1+0xa4] ;  /* 0x0000a400010e7983 */ /* 0x000ee20000100800 */
[----:B-1----:R-:W-:Y:S01]  /*10eb0*/  @P2 IMAD.HI.U32 R4, R15, R6, RZ ;  /* 0x000000060f042227 */ /* 0x002fe200078e00ff */
[----:B------:R-:W-:Y:S02]  /*10ec0*/  ULDC.64 UR4, c[0x0][0xb90] ;  /* 0x0002e40000047ab9 */ /* 0x000fe40000000a00 */
[----:B------:R-:W4:Y:S01]  /*10ed0*/  LDL.LU R43, [R1+0x94] ;  /* 0x00009400012b7983 */ /* 0x000f220000300800 */
[----:B-----5:R-:W-:Y:S01]  /*10ee0*/  SHF.R.S32.HI R37, RZ, 0x1f, R36 ;  /* 0x0000001fff257819 */ /* 0x020fe20000011424 */
[----:B------:R-:W-:Y:S01]  /*10ef0*/  IMAD.MOV.U32 R7, RZ, RZ, R15 ;  /* 0x000000ffff077224 */ /* 0x000fe200078e000f */
[----:B--2---:R-:W-:Y:S01]  /*10f00*/  @P2 SHF.R.U32.HI R7, RZ, R39, R4 ;  /* 0x00000027ff072219 */ /* 0x004fe20000011604 */
[----:B------:R-:W0:Y:S01]  /*10f10*/  S2R R12, SR_TID.X ;  /* 0x00000000000c7919 */ /* 0x000e220000002100 */
[----:B------:R-:W-:Y:S02]  /*10f20*/  SEL R40, R24, RZ, !P0 ;  /* 0x000000ff18287207 */ /* 0x000fe40004000000 */
[----:B------:R-:W-:-:S02]  /*10f30*/  IADD3 R13, -R7, RZ, RZ ;  /* 0x000000ff070d7210 */ /* 0x000fc40007ffe1ff */
[----:B------:R-:W-:Y:S01]  /*10f40*/  SEL R41, R65, RZ, !P0 ;  /* 0x000000ff41297207 */ /* 0x000fe20004000000 */
[----:B0-----:R-:W-:-:S05]  /*10f50*/  VIADD R25, R12, 0xffffff80 ;  /* 0xffffff800c197836 */ /* 0x001fca0000000000 */
[----:B------:R-:W-:-:S04]  /*10f60*/  SHF.R.S32.HI R12, RZ, 0x1f, R25 ;  /* 0x0000001fff0c7819 */ /* 0x000fc80000011419 */
[----:B------:R-:W-:-:S04]  /*10f70*/  LEA.HI R12, R12, R25, RZ, 0x7 ;  /* 0x000000190c0c7211 */ /* 0x000fc800078f38ff */
[----:B------:R-:W-:-:S05]  /*10f80*/  LOP3.LUT R12, R12, 0xffffff80, RZ, 0xc0, !PT ;  /* 0xffffff800c0c7812 */ /* 0x000fca00078ec0ff */
[----:B------:R-:W-:Y:S01]  /*10f90*/  IMAD.IADD R12, R25, 0x1, -R12 ;  /* 0x00000001190c7824 */ /* 0x000fe200078e0a0c */
[----:B----4-:R-:W-:Y:S01]  /*10fa0*/  SHF.R.S32.HI R42, RZ, 0x1f, R43 ;  /* 0x0000001fff2a7819 */ /* 0x010fe2000001142b */
[----:B------:R-:W-:-:S04]  /*10fb0*/  IMAD.WIDE.U32 R4, R43, UR4, R36 ;  /* 0x000000042b047c25 */ /* 0x000fc8000f8e0024 */
[----:B------:R-:W-:-:S04]  /*10fc0*/  IMAD R6, R42, UR4, RZ ;  /* 0x000000042a067c24 */ /* 0x000fc8000f8e02ff */
[----:B------:R-:W-:Y:S01]  /*10fd0*/  IMAD R11, R43, UR5, R6 ;  /* 0x000000052b0b7c24 */ /* 0x000fe2000f8e0206 */
[----:B------:R-:W-:Y:S02]  /*10fe0*/  ULDC.64 UR4, c[0x0][0xb98] ;  /* 0x0002e60000047ab9 */ /* 0x000fe40000000a00 */
[----:B------:R-:W-:Y:S02]  /*10ff0*/  IMAD R8, R40, UR4, RZ ;  /* 0x0000000428087c24 */ /* 0x000fe4000f8e02ff */
[----:B------:R-:W-:Y:S02]  /*11000*/  IMAD.IADD R5, R5, 0x1, R11 ;  /* 0x0000000105057824 */ /* 0x000fe400078e020b */
[----:B------:R-:W-:Y:S01]  /*11010*/  IMAD R11, R32, R13, R15 ;  /* 0x0000000d200b7224 */ /* 0x000fe200078e020f */
[----:B------:R-:W-:Y:S01]  /*11020*/  SHF.R.S32.HI R13, RZ, 0x1f, R7 ;  /* 0x0000001fff0d7819 */ /* 0x000fe20000011407 */
[----:B------:R-:W-:-:S03]  /*11030*/  IMAD.WIDE.U32 R4, R41, UR4, R4 ;  /* 0x0000000429047c25 */ /* 0x000fc6000f8e0004 */
[----:B------:R-:W-:Y:S01]  /*11040*/  SHF.R.S32.HI R6, RZ, 0x1f, R11 ;  /* 0x0000001fff067819 */ /* 0x000fe2000001140b */
[----:B------:R-:W-:Y:S01]  /*11050*/  IMAD R8, R41, UR5, R8 ;  /* 0x0000000529087c24 */ /* 0x000fe2000f8e0208 */
[----:B------:R-:W-:Y:S01]  /*11060*/  IADD3 R4, P0, R7, R4, RZ ;  /* 0x0000000407047210 */ /* 0x000fe20007f1e0ff */
[----:B------:R-:W-:Y:S02]  /*11070*/  ULDC.64 UR4, c[0x0][0xb88] ;  /* 0x0002e20000047ab9 */ /* 0x000fe40000000a00 */
[----:B------:R-:W-:Y:S01]  /*11080*/  IMAD R6, R6, UR4, RZ ;  /* 0x0000000406067c24 */ /* 0x000fe2000f8e02ff */
[----:B------:R-:W-:-:S03]  /*11090*/  IADD3.X R5, R13, R5, R8, P0, !PT ;  /* 0x000000050d057210 */ /* 0x000fc600007fe408 */
[C---:B------:R-:W-:Y:S02]  /*110a0*/  IMAD R7, R11.reuse, UR5, R6 ;  /* 0x000000050b077c24 */ /* 0x040fe4000f8e0206 */
[----:B------:R-:W-:Y:S01]  /*110b0*/  IMAD.WIDE.U32 R4, R11, UR4, R4 ;  /* 0x000000040b047c25 */ /* 0x000fe2000f8e0004 */
[----:B------:R-:W-:-:S03]  /*110c0*/  ULDC.64 UR4, c[0x0][0xb50] ;  /* 0x0002d40000047ab9 */ /* 0x000fc60000000a00 */
[----:B------:R-:W-:Y:S01]  /*110d0*/  IMAD.IADD R5, R5, 0x1, R7 ;  /* 0x0000000105057824 */ /* 0x000fe200078e0207 */
[----:B------:R-:W-:Y:S01]  /*110e0*/  LEA R8, P0, R4, UR4, 0x2 ;  /* 0x0000000404087c11 */ /* 0x000fe2000f8010ff */
[----:B---3--:R-:W-:-:S03]  /*110f0*/  IMAD R11, R66, 0xc0, R14 ;  /* 0x000000c0420b7824 */ /* 0x008fc600078e020e */
[----:B------:R-:W-:Y:S01]  /*11100*/  LEA.HI.X R10, R4, UR5, R5, 0x2, P0 ;  /* 0x00000005040a7c11 */ /* 0x000fe200080f1405 */
[----:B------:R-:W-:Y:S01]  /*11110*/  IMAD R5, R30, 0x40, R29 ;  /* 0x000000401e057824 */ /* 0x000fe200078e021d */
[----:B------:R-:W-:Y:S01]  /*11120*/  SHFL.IDX PT, R6, R8, RZ, 0x1c1f ;  /* 0x001c1fff08067589 */ /* 0x000fe200000e0000 */
[----:B------:R-:W-:Y:S01]  /*11130*/  LOP3.LUT P0, RZ, R12, 0x3, RZ, 0xc0, !PT ;  /* 0x000000030cff7812 */ /* 0x000fe2000780c0ff */
[----:B------:R-:W-:Y:S01]  /*11140*/  ULDC.64 UR4, c[0x0][0xaa0] ;  /* 0x0002a80000047ab9 */ /* 0x000fe20000000a00 */
[----:B------:R-:W-:Y:S01]  /*11150*/  IMAD.WIDE R4, R5, 0x2, R20 ;  /* 0x0000000205047825 */ /* 0x000fe200078e0214 */
[----:B------:R-:W0:Y:S03]  /*11160*/  SHFL.IDX PT, R7, R10, RZ, 0x1c1f ;  /* 0x001c1fff0a077589 */ /* 0x000e2600000e0000 */
[----:B------:R-:W-:Y:S01]  /*11170*/  IMAD R20, R9, R32, RZ ;  /* 0x0000002009147224 */ /* 0x000fe200078e02ff */
[----:B------:R1:W-:Y:S01]  /*11180*/  SHFL.IDX PT, R38, R8, 0x1, 0x1c1f ;  /* 0x003c1f0008267f89 */ /* 0x0003e200000e0000 */
[----:B------:R-:W-:Y:S01]  /*11190*/  VIADD R9, R11, 0x8 ;  /* 0x000000080b097836 */ /* 0x000fe20000000000 */
[----:B------:R-:W-:-:S02]  /*111a0*/  IADD3 R13, P3, R4, 0x1800, RZ ;  /* 0x00001800040d7810 */ /* 0x000fc40007f7e0ff */
[----:B------:R-:W2:Y:S01]  /*111b0*/  SHFL.IDX PT, R39, R10, 0x1, 0x1c1f ;  /* 0x003c1f000a277f89 */ /* 0x000ea200000e0000 */
[C---:B------:R-:W-:Y:S02]  /*111c0*/  IADD3 R25, P4, R4.reuse, 0x3000, RZ ;  /* 0x0000300004197810 */ /* 0x040fe40007f9e0ff */
[-C--:B------:R-:W-:Y:S02]  /*111d0*/  ISETP.GE.OR P1, PT, R11, R20.reuse, P0 ;  /* 0x000000140b00720c */ /* 0x080fe40000726670 */
[----:B------:R-:W-:Y:S02]  /*111e0*/  ISETP.GE.OR P0, PT, R9, R20, P0 ;  /* 0x000000140900720c */ /* 0x000fe40000706670 */
[----:B------:R-:W-:Y:S02]  /*111f0*/  LOP3.LUT R9, R4, 0x380, RZ, 0xc0, !PT ;  /* 0x0000038004097812 */ /* 0x000fe400078ec0ff */
[----:B------:R-:W-:Y:S02]  /*11200*/  LOP3.LUT R12, R13, 0x380, RZ, 0xc0, !PT ;  /* 0x000003800d0c7812 */ /* 0x000fe400078ec0ff */
[----:B------:R-:W-:-:S02]  /*11210*/  LOP3.LUT R24, R25, 0x380, RZ, 0xc0, !PT ;  /* 0x0000038019187812 */ /* 0x000fc400078ec0ff */
[----:B------:R-:W-:Y:S02]  /*11220*/  SHF.R.U64 R9, R9, 0x3, RZ ;  /* 0x0000000309097819 */ /* 0x000fe400000012ff */
[----:B------:R-:W-:Y:S01]  /*11230*/  SHF.R.U64 R12, R12, 0x3, RZ ;  /* 0x000000030c0c7819 */ /* 0x000fe200000012ff */
[----:B0-----:R0:W-:Y:S01]  /*11240*/  @!P1 ST.E desc[UR56][R6.64], R31 ;  /* 0x0000001f06009985 */ /* 0x0011e2000c101938 */
[----:B------:R-:W-:Y:S02]  /*11250*/  SHF.R.U64 R24, R24, 0x3, RZ ;  /* 0x0000000318187819 */ /* 0x000fe400000012ff */
[----:B-1----:R-:W-:Y:S01]  /*11260*/  LOP3.LUT R8, R9, R4, RZ, 0x3c, !PT ;  /* 0x0000000409087212 */ /* 0x002fe200078e3cff */
[--C-:B------:R-:W-:Y:S01]  /*11270*/  IMAD.MOV.U32 R9, RZ, RZ, R5.reuse ;  /* 0x000000ffff097224 */ /* 0x100fe200078e0005 */
[----:B------:R-:W-:Y:S01]  /*11280*/  LOP3.LUT R12, R12, R13, RZ, 0x3c, !PT ;  /* 0x0000000d0c0c7212 */ /* 0x000fe200078e3cff */
[----:B------:R-:W-:Y:S01]  /*11290*/  IMAD.X R13, RZ, RZ, R5, P3 ;  /* 0x000000ffff0d7224 */ /* 0x000fe200018e0605 */
[----:B------:R-:W-:Y:S01]  /*112a0*/  LOP3.LUT R24, R24, R25, RZ, 0x3c, !PT ;  /* 0x0000001918187212 */ /* 0x000fe200078e3cff */
[----:B--2---:R1:W-:Y:S01]  /*112b0*/  @!P0 ST.E desc[UR56][R38.64], R0 ;  /* 0x0000000026008985 */ /* 0x0043e2000c101938 */
[----:B------:R-:W-:-:S03]  /*112c0*/  IADD3.X R25, RZ, R5, RZ, P4, !PT ;  /* 0x00000005ff197210 */ /* 0x000fc600027fe4ff */
[----:B------:R-:W2:Y:S01]  /*112d0*/  LD.E.128 R8, desc[UR56][R8.64] ;  /* 0x0000003808087980 */ /* 0x000ea2000c101d00 */
[----:B0-----:R-:W0:Y:S03]  /*112e0*/  @P2 LDC R31, c[0x0][0xbec] ;  /* 0x0002fb00ff1f2b82 */ /* 0x001e260000000800 */
[----:B------:R-:W3:Y:S04]  /*112f0*/  LD.E.128 R12, desc[UR56][R12.64] ;  /* 0x000000380c0c7980 */ /* 0x000ee8000c101d00 */
[----:B------:R-:W4:Y:S01]  /*11300*/  LD.E.128 R24, desc[UR56][R24.64] ;  /* 0x0000003818187980 */ /* 0x000f22000c101d00 */
[----:B------:R-:W-:Y:S01]  /*11310*/  IADD3 R21, P0, R4, 0x4800, RZ ;  /* 0x0000480004157810 */ /* 0x000fe20007f1e0ff */
[----:B-1----:R-:W1:Y:S03]  /*11320*/  @P2 LDC R39, c[0x0][0xbf0] ;  /* 0x0002fc00ff272b82 */ /* 0x002e660000000800 */
[----:B------:R-:W-:Y:S01]  /*11330*/  LOP3.LUT R4, R21, 0x380, RZ, 0xc0, !PT ;  /* 0x0000038015047812 */ /* 0x000fe200078ec0ff */
[----:B------:R-:W-:-:S02]  /*11340*/  IMAD R3, R3, 0x30, R30 ;  /* 0x0000003003037824 */ /* 0x000fc400078e021e */
[----:B------:R-:W-:Y:S01]  /*11350*/  IMAD.X R5, RZ, RZ, R5, P0 ;  /* 0x000000ffff057224 */ /* 0x000fe200000e0605 */
[----:B------:R-:W-:-:S04]  /*11360*/  SHF.R.U64 R4, R4, 0x3, RZ ;  /* 0x0000000304047819 */ /* 0x000fc800000012ff */
[----:B------:R-:W-:Y:S01]  /*11370*/  LOP3.LUT R4, R4, R21, RZ, 0x3c, !PT ;  /* 0x0000001504047212 */ /* 0x000fe200078e3cff */
[----:B------:R-:W-:-:S04]  /*11380*/  IMAD R21, R37, UR4, RZ ;  /* 0x0000000425157c24 */ /* 0x000fc8000f8e02ff */
[C---:B------:R-:W-:Y:S01]  /*11390*/  IMAD R21, R36.reuse, UR5, R21 ;  /* 0x0000000524157c24 */ /* 0x040fe2000f8e0215 */
[----:B------:R-:W5:Y:S01]  /*113a0*/  LD.E.128 R4, desc[UR56][R4.64] ;  /* 0x0000003804047980 */ /* 0x000f62000c101d00 */
[----:B------:R-:W-:Y:S01]  /*113b0*/  IMAD.WIDE.U32 R36, R36, UR4, RZ ;  /* 0x0000000424247c25 */ /* 0x000fe2000f8e00ff */
[----:B------:R-:W-:Y:S01]  /*113c0*/  ULDC.64 UR4, c[0x0][0xae8] ;  /* 0x0002ba0000047ab9 */ /* 0x000fe20000000a00 */
[----:B------:R-:W-:Y:S01]  /*113d0*/  @!PT LDS RZ, [RZ] ;  /* 0x00000000fffff984 */ /* 0x000fe20000000800 */
[----:B------:R-:W-:Y:S01]  /*113e0*/  @!PT LDS RZ, [RZ] ;  /* 0x00000000fffff984 */ /* 0x000fe20000000800 */
[----:B------:R-:W-:Y:S01]  /*113f0*/  @!PT LDS RZ, [RZ] ;  /* 0x00000000fffff984 */ /* 0x000fe20000000800 */
[----:B------:R-:W-:Y:S01]  /*11400*/  @!PT LDS RZ, [RZ] ;  /* 0x00000000fffff984 */ /* 0x000fe20000000800 */
[----:B------:R0:W-:Y:S06]  /*11410*/  MEMBAR.ALL.CTA ;  /* 0x0000000000007992 */ /* 0x0001ec0000008000 */
[----:B0-----:R-:W0:Y:S01]  /*11420*/  FENCE.VIEW.ASYNC.S ;  /* 0x00000000000073c6 */ /* 0x001e220000000000 */
[----:B------:R-:W-:-:S02]  /*11430*/  IMAD R0, R42, UR4, RZ ;  /* 0x000000042a007c24 */ /* 0x000fc4000f8e02ff */
[----:B------:R-:W-:Y:S02]  /*11440*/  IMAD.IADD R37, R37, 0x1, R21 ;  /* 0x0000000125257824 */ /* 0x000fe400078e0215 */
[----:B------:R-:W-:Y:S02]  /*11450*/  IMAD R38, R66, 0xc0, R3 ;  /* 0x000000c042267824 */ /* 0x000fe400078e0203 */
[C---:B------:R-:W-:Y:S02]  /*11460*/  IMAD R21, R43.reuse, UR5, R0 ;  /* 0x000000052b157c24 */ /* 0x040fe4000f8e0200 */
[----:B------:R-:W-:Y:S01]  /*11470*/  IMAD.WIDE.U32 R36, R43, UR4, R36 ;  /* 0x000000042b247c25 */ /* 0x000fe2000f8e0024 */
[----:B------:R-:W-:-:S03]  /*11480*/  ULDC.64 UR4, c[0x0][0xaf0] ;  /* 0x0002bc0000047ab9 */ /* 0x000fc60000000a00 */
[----:B------:R-:W-:-:S04]  /*11490*/  @P2 IMAD.HI.U32 R0, R38, R31, RZ ;  /* 0x0000001f26002227 */ /* 0x000fc800078e00ff */
[----:B------:R-:W-:Y:S02]  /*114a0*/  IMAD.IADD R37, R37, 0x1, R21 ;  /* 0x0000000125257824 */ /* 0x000fe400078e0215 */
        /* <DEDUP_REMOVED lines=15> */
[----:B------:R-:W-:Y:S01]  /*115a0*/  IMAD R41, R66, 0xc0, R30 ;  /* 0x000000c042297824 */ /* 0x000fe200078e021e */
[----:B------:R-:W-:Y:S01]  /*115b0*/  IADD3 R37, R37, R31, RZ ;  /* 0x0000001f25257210 */ /* 0x000fe20007ffe0ff */
[----:B------:R-:W-:-:S04]  /*115c0*/  IMAD R0, R0, UR4, RZ ;  /* 0x0000000400007c24 */ /* 0x000fc8000f8e02ff */
[C---:B------:R-:W-:Y:S02]  /*115d0*/  IMAD R3, R21.reuse, UR5, R0 ;  /* 0x0000000515037c24 */ /* 0x040fe4000f8e0200 */
[----:B------:R-:W-:Y:S01]  /*115e0*/  IMAD.WIDE.U32 R36, R21, UR4, R36 ;  /* 0x0000000415247c25 */ /* 0x000fe2000f8e0024 */
[----:B------:R-:W-:-:S03]  /*115f0*/  ULDC.64 UR4, c[0x0][0xa80] ;  /* 0x0002a00000047ab9 */ /* 0x000fc60000000a00 */
[----:B------:R-:W-:Y:S01]  /*11600*/  IMAD.IADD R3, R37, 0x1, R3 ;  /* 0x0000000125037824 */ /* 0x000fe200078e0203 */
[C---:B------:R-:W-:Y:S01]  /*11610*/  LEA R32, P0, R36.reuse, UR4, 0x1 ;  /* 0x0000000424207c11 */ /* 0x040fe2000f8008ff */
[----:B------:R-:W-:Y:S01]  /*11620*/  ULDC UR4, c[0x0][0xac8] ;  /* 0x0002b20000047ab9 */ /* 0x000fe20000000800 */
[----:B------:R-:W-:Y:S02]  /*11630*/  VIADD R21, R41, 0x60 ;  /* 0x0000006029157836 */ /* 0x000fe40000000000 */
[----:B------:R-:W-:Y:S01]  /*11640*/  LEA.HI.X R40, R36, UR5, R3, 0x1, P0 ;  /* 0x0000000524287c11 */ /* 0x000fe200080f0c03 */
[----:B0-----:R-:W-:Y:S01]  /*11650*/  SHFL.IDX PT, R38, R32, 0x1, 0x181f ;  /* 0x00381f0020267f89 */ /* 0x001fe200000e0000 */
[----:B------:R-:W-:Y:S01]  /*11660*/  ISETP.GE.AND P0, PT, R29, UR4, PT ;  /* 0x000000041d007c0c */ /* 0x000fe2000bf06270 */
[C---:B------:R-:W-:Y:S02]  /*11670*/  VIADD R3, R41.reuse, 0x30 ;  /* 0x0000003029037836 */ /* 0x040fe40000000000 */
[----:B------:R-:W0:Y:S01]  /*11680*/  SHFL.IDX PT, R36, R32, RZ, 0x181f ;  /* 0x00181fff20247589 */ /* 0x000e2200000e0000 */
[-C--:B------:R-:W-:Y:S01]  /*11690*/  ISETP.GE.OR P3, PT, R41, R20.reuse, P0 ;  /* 0x000000142900720c */ /* 0x080fe20000766670 */
[----:B------:R-:W-:Y:S01]  /*116a0*/  VIADD R0, R2, 0x30820 ;  /* 0x0003082002007836 */ /* 0x000fe20000000000 */
[-C--:B------:R-:W-:Y:S01]  /*116b0*/  ISETP.GE.OR P2, PT, R3, R20.reuse, P0 ;  /* 0x000000140300720c */ /* 0x080fe20000746670 */
[----:B------:R-:W1:Y:S01]  /*116c0*/  SHFL.IDX PT, R31, R40, RZ, 0x181f ;  /* 0x00181fff281f7589 */ /* 0x000e6200000e0000 */
[-C--:B------:R-:W-:Y:S01]  /*116d0*/  ISETP.GE.OR P1, PT, R21, R20.reuse, P0 ;  /* 0x000000141500720c */ /* 0x080fe20000726670 */
[----:B------:R-:W-:Y:S01]  /*116e0*/  VIADD R3, R41, 0x90 ;  /* 0x0000009029037836 */ /* 0x000fe20000000000 */
[----:B------:R-:W-:Y:S01]  /*116f0*/  PRMT R0, RZ, 0x654, R0 ;  /* 0x00000654ff007816 */ /* 0x000fe20000000000 */
[----:B------:R-:W1:Y:S03]  /*11700*/  SHFL.IDX PT, R42, R32, 0x2, 0x181f ;  /* 0x00581f00202a7f89 */ /* 0x000e6600000e0000 */
[----:B------:R0:W-:Y:S01]  /*11710*/  SYNCS.ARRIVE.TRANS64.RED.A1T0 RZ, [R0+URZ], RZ ;  /* 0x000000ff00ff79a7 */ /* 0x0001e2000810043f */
[----:B------:R-:W1:Y:S01]  /*11720*/  SHFL.IDX PT, R37, R40, 0x1, 0x181f ;  /* 0x00381f0028257f89 */ /* 0x000e6200000e0000 */
[----:B------:R-:W-:-:S03]  /*11730*/  ISETP.GE.OR P0, PT, R3, R20, P0 ;  /* 0x000000140300720c */ /* 0x000fc60000706670 */
[----:B------:R-:W1:Y:S04]  /*11740*/  SHFL.IDX PT, R39, R40, 0x2, 0x181f ;  /* 0x00581f0028277f89 */ /* 0x000e6800000e0000 */
[----:B------:R-:W2:Y:S01]  /*11750*/  SHFL.IDX PT, R32, R32, 0x3, 0x181f ;  /* 0x00781f0020207f89 */ /* 0x000ea200000e0000 */
[----:B0-----:R-:W-:-:S03]  /*11760*/  @!P3 LEA R30, P5, R29, R36, 0x1 ;  /* 0x000000241d1eb211 */ /* 0x001fc600078a08ff */
[----:B------:R-:W0:Y:S01]  /*11770*/  SHFL.IDX PT, R40, R40, 0x3, 0x181f ;  /* 0x00781f0028287f89 */ /* 0x000e2200000e0000 */
[C---:B------:R-:W-:Y:S02]  /*11780*/  @!P2 LEA R36, P4, R29.reuse, R38, 0x1 ;  /* 0x000000261d24a211 */ /* 0x040fe400078808ff */
[C-C-:B-1----:R-:W-:Y:S02]  /*11790*/  @!P3 LEA.HI.X R31, R29.reuse, R31, R28.reuse, 0x1, P5 ;  /* 0x0000001f1d1fb211 */ /* 0x142fe400028f0c1c */
[C---:B------:R-:W-:Y:S02]  /*117a0*/  @!P1 LEA R38, P5, R29.reuse, R42, 0x1 ;  /* 0x0000002a1d269211 */ /* 0x040fe400078a08ff */
[C-C-:B------:R-:W-:Y:S02]  /*117b0*/  @!P2 LEA.HI.X R37, R29.reuse, R37, R28.reuse, 0x1, P4 ;  /* 0x000000251d25a211 */ /* 0x140fe400020f0c1c */
[----:B------:R-:W-:Y:S01]  /*117c0*/  @!P1 LEA.HI.X R39, R29, R39, R28, 0x1, P5 ;  /* 0x000000271d279211 */ /* 0x000fe200028f0c1c */
[----:B--2---:R2:W-:Y:S04]  /*117d0*/  @!P3 ST.E.128 desc[UR56][R30.64], R8 ;  /* 0x000000081e00b985 */ /* 0x0045e8000c101d38 */
[----:B---3--:R2:W-:Y:S04]  /*117e0*/  @!P2 ST.E.128 desc[UR56][R36.64], R12 ;  /* 0x0000000c2400a985 */ /* 0x0085e8000c101d38 */
[----:B----4-:R2:W-:Y:S01]  /*117f0*/  @!P1 ST.E.128 desc[UR56][R38.64], R24 ;  /* 0x0000001826009985 */ /* 0x0105e2000c101d38 */
[----:B0-----:R-:W-:Y:S05]  /*11800*/  @P0 BRA `(.L_x_13158) ;  /* 0x0000000800580947 */ /* 0x001fea0003800000 */
[----:B--2---:R-:W-:-:S04]  /*11810*/  LEA R8, P0, R29, R32, 0x1 ;  /* 0x000000201d087211 */ /* 0x004fc800078008ff */
[----:B------:R-:W-:-:S05]  /*11820*/  LEA.HI.X R9, R29, R40, R28, 0x1, P0 ;  /* 0x000000281d097211 */ /* 0x000fca00000f0c1c */
[----:B-----5:R3:W-:Y:S01]  /*11830*/  ST.E.128 desc[UR56][R8.64], R4 ;  /* 0x0000000408007985 */ /* 0x0207e2000c101d38 */
[----:B------:R-:W-:Y:S05]  /*11840*/  BRA `(.L_x_13158) ;  /* 0x0000000800487947 */ /* 0x000fea0003800000 */
.L_x_13156:
        /* <DEDUP_REMOVED lines=16> */
[----:B0-----:R-:W-:Y:S02]  /*11950*/  ISETP.NE.AND P2, PT, R27, 0x1, PT ;  /* 0x000000011b00780c */ /* 0x001fe40003f45270 */
[----:B------:R-:W-:-:S11]  /*11960*/  ISETP.GE.AND P3, PT, R66, 0xc0, PT ;  /* 0x000000c04200780c */ /* 0x000fd60003f66270 */
[----:B------:R-:W0:Y:S01]  /*11970*/  @P2 LDC R31, c[0x0][0xbec] ;  /* 0x0002fb00ff1f2b82 */ /* 0x000e220000000800 */
[----:B--2---:R-:W-:Y:S05]  /*11980*/  @P1 BRA `(.L_x_13159) ;  /* 0x0000000000101947 */ /* 0x004fea0003800000 */
[----:B------:R-:W-:Y:S05]  /*11990*/  @!P0 BRA `(.L_x_13159) ;  /* 0x00000000000c8947 */ /* 0x000fea0003800000 */
[----:B------:R-:W2:Y:S04]  /*119a0*/  LDG.E R7, desc[UR56][R4.64] ;  /* 0x0000003804077981 */ /* 0x000ea8000c1e1900 */
[----:B-----5:R-:W2:Y:S02]  /*119b0*/  LDG.E R8, desc[UR56][R4.64+0x4] ;  /* 0x0000043804087981 */ /* 0x020ea4000c1e1900 */
[----:B--2---:R-:W-:-:S07]  /*119c0*/  IADD3 R8, -R7, R8, RZ ;  /* 0x0000000807087210 */ /* 0x004fce0007ffe1ff */
.L_x_13159:
[----:B------:R-:W2:Y:S04]  /*119d0*/  LDL R14, [R1+0x94] ;  /* 0x00009400010e7983 */ /* 0x000ea80000100800 */
[----:B------:R3:W5:Y:S01]  /*119e0*/  LDL R26, [R1+0x9c] ;  /* 0x00009c00011a7983 */ /* 0x0007620000100800 */
[----:B------:R-:W-:Y:S01]  /*119f0*/  BSSY B1, `(.L_x_13160) ;  /* 0x000002e000017945 */ /* 0x000fe20003800000 */
[----:B------:R-:W-:Y:S02]  /*11a00*/  SEL R15, R65, RZ, !P0 ;  /* 0x000000ff410f7207 */ /* 0x000fe40004000000 */
[----:B------:R-:W-:Y:S02]  /*11a10*/  SEL R24, R24, RZ, !P0 ;  /* 0x000000ff18187207 */ /* 0x000fe40004000000 */
[----:B-----5:R-:W-:-:S02]  /*11a20*/  SHF.R.S32.HI R13, RZ, 0x1f, R0 ;  /* 0x0000001fff0d7819 */ /* 0x020fc40000011400 */
[----:B--2---:R-:W-:Y:S01]  /*11a30*/  SHF.R.S32.HI R12, RZ, 0x1f, R14 ;  /* 0x0000001fff0c7819 */ /* 0x004fe2000001140e */
[----:B---3--:R-:W-:Y:S06]  /*11a40*/  @P3 BRA `(.L_x_13161) ;  /* 0x0000000000a03947 */ /* 0x008fec0003800000 */
[----:B------:R-:W2:Y:S01]  /*11a50*/  S2R R4, SR_TID.X ;  /* 0x0000000000047919 */ /* 0x000ea20000002100 */
[----:B------:R-:W3:Y:S02]  /*11a60*/  LDC R11, c[0x0][0xbe8] ;  /* 0x0002fa00ff0b7b82 */ /* 0x000ee40000000800 */
[----:B---3--:R-:W-:Y:S02]  /*11a70*/  IMAD R5, R8, R11, RZ ;  /* 0x0000000b08057224 */ /* 0x008fe400078e02ff */
[----:B--2---:R-:W-:-:S04]  /*11a80*/  IMAD R4, R26, 0xc0, R4 ;  /* 0x000000c01a047824 */ /* 0x004fc800078e0204 */
[----:B-1----:R-:W-:-:S05]  /*11a90*/  VIADD R10, R4, 0xffffff80 ;  /* 0xffffff80040a7836 */ /* 0x002fca0000000000 */
        /* <DEDUP_REMOVED lines=32> */
[----:B------:R-:W-:Y:S02]  /*11ca0*/  LEA.HI.X R7, R4, UR5, R5, 0x2, P0 ;  /* 0x0000000504077c11 */ /* 0x000fe400080f1405 */
[----:B------:R-:W-:-:S05]  /*11cb0*/  MOV R5, 0xff800000 ;  /* 0xff80000000057802 */ /* 0x000fca0000000f00 */
[----:B------:R2:W-:Y:S02]  /*11cc0*/  STG.E desc[UR56][R6.64], R5 ;  /* 0x0000000506007986 */ /* 0x0005e4000c101938 */
.L_x_13161:
[----:B------:R-:W-:Y:S05]  /*11cd0*/  BSYNC B1 ;  /* 0x0000000000017941 */ /* 0x000fea0003800000 */
.L_x_13160:
[----:B-1----:R-:W1:Y:S01]  /*11ce0*/  @P2 LDC R9, c[0x0][0xbf0] ;  /* 0x0002fc00ff092b82 */ /* 0x002e620000000800 */
[----:B------:R-:W-:Y:S01]  /*11cf0*/  ULDC.64 UR4, c[0x0][0xaa0] ;  /* 0x0002a80000047ab9 */ /* 0x000fe20000000a00 */
[----:B------:R-:W-:Y:S01]  /*11d00*/  IMAD R3, R3, 0x30, R30 ;  /* 0x0000003003037824 */ /* 0x000fe200078e021e */
[----:B------:R-:W-:Y:S01]  /*11d10*/  ULDC.64 UR6, c[0x0][0xa80] ;  /* 0x0002a00000067ab9 */ /* 0x000fe20000000a00 */
[----:B--2---:R-:W-:Y:S02]  /*11d20*/  IMAD R5, R13, UR4, RZ ;  /* 0x000000040d057c24 */ /* 0x004fe4000f8e02ff */
[----:B------:R-:W-:Y:S02]  /*11d30*/  IMAD R10, R26, 0xc0, R3 ;  /* 0x000000c01a0a7824 */ /* 0x000fe400078e0203 */
[C---:B------:R-:W-:Y:S02]  /*11d40*/  IMAD R7, R0.reuse, UR5, R5 ;  /* 0x0000000500077c24 */ /* 0x040fe4000f8e0205 */
[----:B------:R-:W-:Y:S01]  /*11d50*/  IMAD.WIDE.U32 R4, R0, UR4, RZ ;  /* 0x0000000400047c25 */ /* 0x000fe2000f8e00ff */
[----:B------:R-:W-:-:S03]  /*11d60*/  ULDC.64 UR4, c[0x0][0xae8] ;  /* 0x0002ba0000047ab9 */ /* 0x000fc60000000a00 */
[----:B------:R-:W-:Y:S02]  /*11d70*/  IMAD R0, R12, UR4, RZ ;  /* 0x000000040c007c24 */ /* 0x000fe4000f8e02ff */
[----:B------:R-:W-:Y:S02]  /*11d80*/  IMAD.IADD R5, R5, 0x1, R7 ;  /* 0x0000000105057824 */ /* 0x000fe400078e0207 */
[----:B------:R-:W-:Y:S02]  /*11d90*/  IMAD R7, R14, UR5, R0 ;  /* 0x000000050e077c24 */ /* 0x000fe4000f8e0200 */
[----:B0-----:R-:W-:-:S04]  /*11da0*/  @P2 IMAD.HI.U32 R0, R10, R31, RZ ;  /* 0x0000001f0a002227 */ /* 0x001fc800078e00ff */
[----:B------:R-:W-:Y:S01]  /*11db0*/  IMAD.MOV.U32 R3, RZ, RZ, R10 ;  /* 0x000000ffff037224 */ /* 0x000fe200078e000a */
[----:B-1----:R-:W-:Y:S01]  /*11dc0*/  @P2 SHF.R.U32.HI R3, RZ, R9, R0 ;  /* 0x00000009ff032219 */ /* 0x002fe20000011600 */
[----:B------:R-:W-:Y:S01]  /*11dd0*/  IMAD.WIDE.U32 R4, R14, UR4, R4 ;  /* 0x000000040e047c25 */ /* 0x000fe2000f8e0004 */
[----:B------:R-:W-:Y:S02]  /*11de0*/  ULDC.64 UR4, c[0x0][0xaf0] ;  /* 0x0002bc0000047ab9 */ /* 0x000fe40000000a00 */
[----:B------:R-:W-:Y:S01]  /*11df0*/  SHF.R.S32.HI R0, RZ, 0x1f, R3 ;  /* 0x0000001fff007819 */ /* 0x000fe20000011403 */
[----:B------:R-:W-:Y:S02]  /*11e00*/  IMAD.IADD R5, R5, 0x1, R7 ;  /* 0x0000000105057824 */ /* 0x000fe400078e0207 */
[----:B------:R-:W-:Y:S02]  /*11e10*/  IMAD R6, R24, UR4, RZ ;  /* 0x0000000418067c24 */ /* 0x000fe4000f8e02ff */
[----:B------:R-:W-:-:S02]  /*11e20*/  IMAD.MOV R21, RZ, RZ, -R3 ;  /* 0x000000ffff157224 */ /* 0x000fc400078e0a03 */
        /* <DEDUP_REMOVED lines=14> */
[----:B------:R-:W-:Y:S02]  /*11f10*/  ULDC UR4, c[0x0][0xac8] ;  /* 0x0002b20000047ab9 */ /* 0x000fe40000000800 */
[----:B------:R-:W-:Y:S01]  /*11f20*/  ISETP.GE.AND P0, PT, R29, UR4, PT ;  /* 0x000000041d007c0c */ /* 0x000fe2000bf06270 */
[----:B------:R-:W-:Y:S01]  /*11f30*/  IMAD.IADD R3, R21, 0x1, R3 ;  /* 0x0000000115037824 */ /* 0x000fe200078e0203 */
[----:B------:R-:W-:Y:S01]  /*11f40*/  LEA R7, P1, R20, UR6, 0x1 ;  /* 0x0000000614077c11 */ /* 0x000fe2000f8208ff */
[----:B------:R-:W-:-:S03]  /*11f50*/  UMOV UR4, 0xffffffff ;  /* 0xffffffff00047882 */ /* 0x000fc60000000000 */
[----:B------:R-:W-:Y:S01]  /*11f60*/  LEA.HI.X R20, R20, UR7, R3, 0x1, P1 ;  /* 0x0000000714147c11 */ /* 0x000fe200088f0c03 */
[----:B------:R-:W-:Y:S08]  /*11f70*/  BRA.DIV UR4, `(.L_x_13162) ;  /* 0x0000006a04f87947 */ /* 0x000ff0000b800000 */
[----:B------:R-:W0:Y:S01]  /*11f80*/  SHFL.IDX PT, R3, R7, RZ, 0x181f ;  /* 0x00181fff07037589 */ /* 0x000e2200000e0000 */
[----:B------:R-:W-:Y:S02]  /*11f90*/  IMAD R21, R8, R27, RZ ;  /* 0x0000001b08157224 */ /* 0x000fe400078e02ff */
[----:B------:R-:W-:Y:S01]  /*11fa0*/  IMAD R24, R26, 0xc0, R30 ;  /* 0x000000c01a187824 */ /* 0x000fe200078e021e */
[----:B------:R-:W1:Y:S03]  /*11fb0*/  SHFL.IDX PT, R0, R20, RZ, 0x181f ;  /* 0x00181fff14007589 */ /* 0x000e6600000e0000 */
[C---:B------:R-:W-:Y:S01]  /*11fc0*/  VIADD R10, R24.reuse, 0x60 ;  /* 0x00000060180a7836 */ /* 0x040fe20000000000 */
[----:B------:R-:W2:Y:S01]  /*11fd0*/  SHFL.IDX PT, R5, R7, 0x1, 0x181f ;  /* 0x00381f0007057f89 */ /* 0x000ea200000e0000 */
[CC--:B------:R-:W-:Y:S02]  /*11fe0*/  ISETP.GE.OR P2, PT, R24.reuse, R21.reuse, P0 ;  /* 0x000000151800720c */ /* 0x0c0fe40000746670 */
[----:B------:R-:W-:Y:S01]  /*11ff0*/  IADD3 R8, R24, 0x30, RZ ;  /* 0x0000003018087810 */ /* 0x000fe20007ffe0ff */
[----:B------:R-:W3:Y:S01]  /*12000*/  SHFL.IDX PT, R14, R7, 0x2, 0x181f ;  /* 0x00581f00070e7f89 */ /* 0x000ee200000e0000 */
[----:B------:R-:W-:-:S02]  /*12010*/  ISETP.GE.OR P4, PT, R10, R21, P0 ;  /* 0x000000150a00720c */ /* 0x000fc40000786670 */
[----:B------:R-:W-:Y:S01]  /*12020*/  ISETP.GE.OR P3, PT, R8, R21, P0 ;  /* 0x000000150800720c */ /* 0x000fe20000766670 */
[----:B------:R-:W4:Y:S04]  /*12030*/  SHFL.IDX PT, R4, R20, 0x1, 0x181f ;  /* 0x00381f0014047f89 */ /* 0x000f2800000e0000 */
[----:B------:R-:W5:Y:S02]  /*12040*/  SHFL.IDX PT, R6, R20, 0x2, 0x181f ;  /* 0x00581f0014067f89 */ /* 0x000f6400000e0000 */
[----:B0-----:R-:W-:-:S04]  /*12050*/  @!P2 LEA R10, P5, R29, R3, 0x1 ;  /* 0x000000031d0aa211 */ /* 0x001fc800078a08ff */
[C---:B-1----:R-:W-:Y:S02]  /*12060*/  @!P2 LEA.HI.X R3, R29.reuse, R0, R28, 0x1, P5 ;  /* 0x000000001d03a211 */ /* 0x042fe400028f0c1c */
[----:B------:R0:W1:Y:S01]  /*12070*/  SHFL.IDX PT, R0, R20, 0x3, 0x181f ;  /* 0x00781f0014007f89 */ /* 0x00006200000e0000 */
[C---:B--2---:R-:W-:Y:S02]  /*12080*/  @!P3 LEA R8, P1, R29.reuse, R5, 0x1 ;  /* 0x000000051d08b211 */ /* 0x044fe400078208ff */
[----:B------:R-:W-:Y:S01]  /*12090*/  @!P2 IMAD.MOV.U32 R11, RZ, RZ, R3 ;  /* 0x000000ffff0ba224 */ /* 0x000fe200078e0003 */
[----:B---3--:R-:W-:-:S04]  /*120a0*/  @!P4 LEA R25, P5, R29, R14, 0x1 ;  /* 0x0000000e1d19c211 */ /* 0x008fc800078a08ff */
[----:B------:R0:W-:Y:S01]  /*120b0*/  @!P2 ST.E.128 desc[UR56][R10.64], RZ ;  /* 0x000000ff0a00a985 */ /* 0x0001e2000c101d38 */
[C-C-:B----4-:R-:W-:Y:S01]  /*120c0*/  @!P3 LEA.HI.X R9, R29.reuse, R4, R28.reuse, 0x1, P1 ;  /* 0x000000041d09b211 */ /* 0x150fe200008f0c1c */
[----:B------:R-:W-:Y:S02]  /*120d0*/  @!P4 IMAD.MOV.U32 R4, RZ, RZ, R25 ;  /* 0x000000ffff04c224 */ /* 0x000fe400078e0019 */
[----:B------:R0:W2:Y:S01]  /*120e0*/  SHFL.IDX PT, R14, R7, 0x3, 0x181f ;  /* 0x00781f00070e7f89 */ /* 0x0000a200000e0000 */
[----:B-----5:R-:W-:-:S03]  /*120f0*/  @!P4 LEA.HI.X R5, R29, R6, R28, 0x1, P5 ;  /* 0x000000061d05c211 */ /* 0x020fc600028f0c1c */
[----:B------:R0:W-:Y:S04]  /*12100*/  @!P3 ST.E.128 desc[UR56][R8.64], RZ ;  /* 0x000000ff0800b985 */ /* 0x0001e8000c101d38 */
[----:B------:R0:W-:Y:S02]  /*12110*/  @!P4 ST.E.128 desc[UR56][R4.64], RZ ;  /* 0x000000ff0400c985 */ /* 0x0001e4000c101d38 */
.L_x_13335:
[----:B------:R-:W-:-:S05]  /*12120*/  VIADD R24, R24, 0x90 ;  /* 0x0000009018187836 */ /* 0x000fca0000000000 */
[----:B------:R-:W-:-:S13]  /*12130*/  ISETP.GE.OR P0, PT, R24, R21, P0 ;  /* 0x000000151800720c */ /* 0x000fda0000706670 */
[----:B--2---:R-:W-:-:S04]  /*12140*/  @!P0 LEA R14, P1, R29, R14, 0x1 ;  /* 0x0000000e1d0e8211 */ /* 0x004fc800078208ff */
[----:B-1----:R-:W-:-:S05]  /*12150*/  @!P0 LEA.HI.X R15, R29, R0, R28, 0x1, P1 ;  /* 0x000000001d0f8211 */ /* 0x002fca00008f0c1c */
[----:B------:R1:W-:Y:S04]  /*12160*/  @!P0 ST.E.128 desc[UR56][R14.64], RZ ;  /* 0x000000ff0e008985 */ /* 0x0003e8000c101d38 */
.L_x_13158:
[----:B------:R-:W-:Y:S05]  /*12170*/  BSYNC B0 ;  /* 0x0000000000007941 */ /* 0x000fea0003800000 */
.L_x_13155:
[----:B------:R-:W-:Y:S02]  /*12180*/  ULDC UR4, c[0x0][0xc3c] ;  /* 0x00030f0000047ab9 */ /* 0x000fe40000000800 */
[----:B------:R-:W-:-:S13]  /*12190*/  ISETP.GE.AND P0, PT, R35, UR4, PT ;  /* 0x0000000423007c0c */ /* 0x000fda000bf06270 */
[----:B------:R-:W-:Y:S05]  /*121a0*/  @!P0 BRA `(.L_x_13163) ;  /* 0xfffffef000148947 */ /* 0x000fea000383ffff */
[----:B------:R-:W-:Y:S05]  /*121b0*/  BRA `(.L_x_13044) ;  /* 0x0000006000787947 */ /* 0x000fea0003800000 */
.L_x_13042:
        /* <DEDUP_REMOVED lines=18> */
.L_x_13164:
        /* <DEDUP_REMOVED lines=42> */
.L_x_13170:
        /* <DEDUP_REMOVED lines=9> */
[----:B------:R-:W0:Y:S02]  /*12610*/  LDC.64 R2, c[0x0][0xc80] ;  /* 0x00032000ff027b82 */ /* 0x000e240000000a00 */
[----:B0-----:R-:W-:-:S05]  /*12620*/  IMAD.WIDE R2, R7, 0x4, R2 ;  /* 0x0000000407027825 */ /* 0x001fca00078e0202 */
[----:B------:R0:W5:Y:S02]  /*12630*/  LDG.E R0, desc[UR56][R2.64] ;  /* 0x0000003802007981 */ /* 0x000164000c1e1900 */
.L_x_13169:
[----:B------:R-:W-:Y:S05]  /*12640*/  BSYNC B0 ;  /* 0x0000000000007941 */ /* 0x000fea0003800000 */
.L_x_13168:
        /* <DEDUP_REMOVED lines=21> */
.L_x_13166:
[----:B------:R-:W-:-:S05]  /*127a0*/  IADD3 R9, -R3, R4, RZ ;  /* 0x0000000403097210 */ /* 0x000fca0007ffe1ff */
        /* <DEDUP_REMOVED lines=14> */
.L_x_13171:
        /* <DEDUP_REMOVED lines=15> */
[-C--:B------:R-:W-:Y:S01]  /*12980*/  @!P1 IADD3 R3, R3, -R4.reuse, RZ ;  /* 0x8000000403039210 */ /* 0x080fe20007ffe0ff */
        /* <DEDUP_REMOVED lines=12> */
.L_x_13167:
[----:B------:R-:W-:Y:S01]  /*12a50*/  IMAD.MOV.U32 R17, RZ, RZ, RZ ;  /* 0x000000ffff117224 */ /* 0x000fe200078e00ff */
[----:B------:R-:W-:Y:S01]  /*12a60*/  MOV R16, UR6 ;  /* 0x0000000600107c02 */ /* 0x000fe20008000f00 */
[----:B------:R-:W-:-:S07]  /*12a70*/  IMAD.MOV.U32 R18, RZ, RZ, RZ ;  /* 0x000000ffff127224 */ /* 0x000fce00078e00ff */
.L_x_13172:
[----:B------:R-:W-:-:S13]  /*12a80*/  ISETP.NE.AND P0, PT, R5, RZ, PT ;  /* 0x000000ff0500720c */ /* 0x000fda0003f05270 */
[----:B------:R-:W0:Y:S01]  /*12a90*/  @!P0 S2R R3, SR_CgaCtaId ;  /* 0x0000000000038919 */ /* 0x000e220000008800 */
[----:B------:R-:W-:-:S04]  /*12aa0*/  @!P0 MOV R0, 0x400 ;  /* 0x0000040000008802 */ /* 0x000fc80000000f00 */
[----:B0-----:R-:W-:-:S05]  /*12ab0*/  @!P0 LEA R0, R3, R0, 0x18 ;  /* 0x0000000003008211 */ /* 0x001fca00078ec0ff */
[----:B------:R2:W-:Y:S01]  /*12ac0*/  @!P0 STS.128 [R0+0x308d0], R16 ;  /* 0x0308d01000008388 */ /* 0x0005e20000000c00 */
[----:B------:R-:W-:Y:S06]  /*12ad0*/  BAR.ARV 0x5, 0x200 ;  /* 0x0148000000007b1d */ /* 0x000fec0000002000 */
.L_x_13165:
        /* <DEDUP_REMOVED lines=10> */
[----:B------:R-:W-:Y:S01]  /*12b80*/  IMAD.MOV.U32 R26, RZ, RZ, 0x1 ;  /* 0x00000001ff1a7424 */ /* 0x000fe200078e00ff */
[----:B------:R-:W-:Y:S01]  /*12b90*/  MOV R23, RZ ;  /* 0x000000ff00177202 */ /* 0x000fe20000000f00 */
[----:B------:R-:W-:Y:S01]  /*12ba0*/  IMAD.MOV.U32 R29, RZ, RZ, RZ ;  /* 0x000000ffff1d7224 */ /* 0x000fe200078e00ff */
[----:B------:R-:W-:Y:S01]  /*12bb0*/  ULDC.64 UR38, c[0x0][0x198] ;  /* 0x0000660000267ab9 */ /* 0x000fe20000000a00 */
[----:B------:R-:W-:Y:S01]  /*12bc0*/  ULDC UR36, c[0x0][0xc] ;  /* 0x0000030000247ab9 */ /* 0x000fe20000000800 */
        /* <DEDUP_REMOVED lines=9> */
[----:B------:R-:W-:Y:S02]  /*12c60*/  IMAD.SHL.U32 R2, R5, 0x10, RZ ;  /* 0x0000001005027824 */ /* 0x000fe400078e00ff */
[----:B------:R-:W-:Y:S02]  /*12c70*/  IMAD.MOV.U32 R5, RZ, RZ, 0x1 ;  /* 0x00000001ff057424 */ /* 0x000fe400078e00ff */
[----:B------:R-:W-:Y:S01]  /*12c80*/  IMAD R0, R3, 0x2, R22 ;  /* 0x0000000203007824 */ /* 0x000fe200078e0216 */
[----:B------:R-:W-:Y:S02]  /*12c90*/  LOP3.LUT R2, R4, 0x70, R2, 0xf8, !PT ;  /* 0x0000007004027812 */ /* 0x000fe400078ef802 */
[----:B------:R0:W-:Y:S04]  /*12ca0*/  STL [R1+0x4], R5 ;  /* 0x0000040501007387 */ /* 0x0001e80000100800 */
[----:B------:R0:W-:Y:S04]  /*12cb0*/  STL [R1+0xc], R0 ;  /* 0x00000c0001007387 */ /* 0x0001e80000100800 */
[----:B------:R0:W-:Y:S02]  /*12cc0*/  STL [R1+0x24], RZ ;  /* 0x000024ff01007387 */ /* 0x0001e40000100800 */
.L_x_13295:
[----:B-1----:R-:W1:Y:S02]  /*12cd0*/  LDC.64 R2, c[0x0][0xc88] ;  /* 0x00032200ff027b82 */ /* 0x002e640000000a00 */
[----:B-1----:R-:W-:-:S05]  /*12ce0*/  IMAD.WIDE R2, R19, 0x4, R2 ;  /* 0x0000000413027825 */ /* 0x002fca00078e0202 */
[----:B0-----:R-:W0:Y:S01]  /*12cf0*/  LDG.E R13, desc[UR56][R2.64] ;  /* 0x00000038020d7981 */ /* 0x001e22000c1e1900 */
[----:B------:R-:W-:Y:S05]  /*12d00*/  YIELD ;  /* 0x0000000000007946 */ /* 0x000fea0003800000 */
[----:B------:R-:W-:Y:S01]  /*12d10*/  ULDC.64 UR4, c[0x0][0xa28] ;  /* 0x00028a0000047ab9 */ /* 0x000fe20000000a00 */
[----:B------:R-:W-:Y:S01]  /*12d20*/  ULDC.64 UR6, c[0x0][0xa00] ;  /* 0x0002800000067ab9 */ /* 0x000fe20000000a00 */
[----:B------:R-:W-:Y:S02]  /*12d30*/  ISETP.NE.U32.AND P0, PT, RZ, UR4, PT ;  /* 0x00000004ff007c0c */ /* 0x000fe4000bf05070 */
[----:B------:R-:W-:Y:S01]  /*12d40*/  CS2R R8, SRZ ;  /* 0x0000000000087805 */ /* 0x000fe2000001ff00 */
[----:B------:R-:W-:Y:S01]  /*12d50*/  ULDC.64 UR8, c[0x0][0xa18] ;  /* 0x0002860000087ab9 */ /* 0x000fe20000000a00 */
[----:B------:R-:W-:-:S02]  /*12d60*/  ISETP.NE.AND.EX P1, PT, RZ, UR5, PT, P0 ;  /* 0x00000005ff007c0c */ /* 0x000fc4000bf25300 */
[----:B------:R-:W-:-:S04]  /*12d70*/  ISETP.NE.U32.AND P0, PT, RZ, UR6, PT ;  /* 0x00000006ff007c0c */ /* 0x000fc8000bf05070 */
[----:B------:R-:W-:Y:S02]  /*12d80*/  ISETP.NE.AND.EX P0, PT, RZ, UR7, PT, P0 ;  /* 0x00000007ff007c0c */ /* 0x000fe4000bf05300 */
[----:B0-----:R-:W-:Y:S01]  /*12d90*/  SHF.R.S32.HI R0, RZ, 0x1f, R13 ;  /* 0x0000001fff007819 */ /* 0x001fe2000001140d */
[----:B------:R-:W-:-:S04]  /*12da0*/  IMAD.SHL.U32 R24, R13, 0x4, RZ ;  /* 0x000000040d187824 */ /* 0x000fc800078e00ff */
[C---:B------:R-:W-:Y:S01]  /*12db0*/  @P1 LEA R4, P2, R13.reuse, UR4, 0x2 ;  /* 0x000000040d041c11 */ /* 0x040fe2000f8410ff */
[----:B------:R-:W-:Y:S01]  /*12dc0*/  STL [R1+0x10], R13 ;  /* 0x0000100d01007387 */ /* 0x000fe20000100800 */
[C-C-:B------:R-:W-:Y:S02]  /*12dd0*/  SHF.L.U64.HI R12, R13.reuse, 0x2, R0.reuse ;  /* 0x000000020d0c7819 */ /* 0x140fe40000010200 */
[----:B------:R-:W-:Y:S01]  /*12de0*/  @P1 LEA.HI.X R5, R13, UR5, R0, 0x2, P2 ;  /* 0x000000050d051c11 */ /* 0x000fe200090f1400 */
[----:B------:R-:W-:Y:S01]  /*12df0*/  ULDC.64 UR4, c[0x0][0xa08] ;  /* 0x0002820000047ab9 */ /* 0x000fe20000000a00 */
[----:B------:R-:W-:Y:S01]  /*12e00*/  IADD3 R2, P2, R24, UR6, RZ ;  /* 0x0000000618027c10 */ /* 0x000fe2000ff5e0ff */
[----:B------:R0:W-:Y:S03]  /*12e10*/  STL [R1+0x30], R0 ;  /* 0x0000300001007387 */ /* 0x0001e60000100800 */
[----:B------:R-:W-:Y:S01]  /*12e20*/  IADD3.X R3, R12, UR7, RZ, P2, !PT ;  /* 0x000000070c037c10 */ /* 0x000fe200097fe4ff */
[----:B------:R-:W-:Y:S01]  /*12e30*/  ULDC.64 UR6, c[0x0][0xa10] ;  /* 0x0002840000067ab9 */ /* 0x000fe20000000a00 */
[----:B------:R-:W-:Y:S01]  /*12e40*/  ISETP.NE.U32.AND P3, PT, RZ, UR8, PT ;  /* 0x00000008ff007c0c */ /* 0x000fe2000bf65070 */
[----:B------:R1:W5:Y:S04]  /*12e50*/  @P1 LDG.E R8, desc[UR56][R4.64] ;  /* 0x0000003804081981 */ /* 0x000368000c1e1900 */
[----:B--2---:R-:W2:Y:S01]  /*12e60*/  @P0 LDG.E R9, desc[UR56][R2.64] ;  /* 0x0000003802090981 */ /* 0x004ea2000c1e1900 */
[----:B------:R-:W-:-:S02]  /*12e70*/  ISETP.NE.AND.EX P3, PT, RZ, UR9, PT, P3 ;  /* 0x00000009ff007c0c */ /* 0x000fc4000bf65330 */
[----:B------:R-:W-:Y:S01]  /*12e80*/  IADD3 R6, P4, R24, UR4, RZ ;  /* 0x0000000418067c10 */ /* 0x000fe2000ff9e0ff */
[----:B------:R-:W-:Y:S03]  /*12e90*/  STL [R1+0x8], R12 ;  /* 0x0000080c01007387 */ /* 0x000fe60000100800 */
[----:B------:R-:W-:Y:S02]  /*12ea0*/  IADD3.X R7, R12, UR5, RZ, P4, !PT ;  /* 0x000000050c077c10 */ /* 0x000fe4000a7fe4ff */
[----:B-1----:R-:W-:Y:S02]  /*12eb0*/  IADD3 R4, P4, R24, UR6, RZ ;  /* 0x0000000618047c10 */ /* 0x002fe4000ff9e0ff */
[----:B------:R-:W-:Y:S02]  /*12ec0*/  ISETP.NE.U32.AND P1, PT, RZ, UR4, PT ;  /* 0x00000004ff007c0c */ /* 0x000fe4000bf25070 */
[----:B------:R-:W-:Y:S01]  /*12ed0*/  IADD3.X R5, R12, UR7, RZ, P4, !PT ;  /* 0x000000070c057c10 */ /* 0x000fe2000a7fe4ff */
[----:B------:R-:W-:Y:S01]  /*12ee0*/  ULDC UR4, c[0x0][0x288] ;  /* 0x0000a20000047ab9 */ /* 0x000fe20000000800 */
[----:B------:R-:W-:-:S02]  /*12ef0*/  ISETP.NE.U32.AND P2, PT, RZ, UR6, PT ;  /* 0x00000006ff007c0c */ /* 0x000fc4000bf45070 */
[----:B------:R-:W-:Y:S02]  /*12f00*/  @P3 IADD3 R10, P4, R24, UR8, RZ ;  /* 0x00000008180a3c10 */ /* 0x000fe4000ff9e0ff */
[----:B------:R-:W-:Y:S02]  /*12f10*/  ISETP.NE.AND.EX P1, PT, RZ, UR5, PT, P1 ;  /* 0x00000005ff007c0c */ /* 0x000fe4000bf25310 */
[----:B------:R-:W-:Y:S02]  /*12f20*/  ISETP.NE.AND.EX P2, PT, RZ, UR7, PT, P2 ;  /* 0x00000007ff007c0c */ /* 0x000fe4000bf45320 */
[----:B------:R-:W-:Y:S01]  /*12f30*/  @P3 IADD3.X R11, R12, UR9, RZ, P4, !PT ;  /* 0x000000090c0b3c10 */ /* 0x000fe2000a7fe4ff */
[----:B------:R-:W-:Y:S02]  /*12f40*/  IMAD.MOV.U32 R28, RZ, RZ, RZ ;  /* 0x000000ffff1c7224 */ /* 0x000fe400078e00ff */
[----:B0-----:R-:W-:-:S06]  /*12f50*/  IMAD.MOV.U32 R0, RZ, RZ, RZ ;  /* 0x000000ffff007224 */ /* 0x001fcc00078e00ff */
[----:B------:R-:W5:Y:S04]  /*12f60*/  @P1 LDG.E R28, desc[UR56][R6.64] ;  /* 0x00000038061c1981 */ /* 0x000f68000c1e1900 */
[----:B------:R-:W5:Y:S04]  /*12f70*/  @P2 LDG.E R0, desc[UR56][R4.64] ;  /* 0x0000003804002981 */ /* 0x000f68000c1e1900 */
[----:B--2---:R0:W-:Y:S02]  /*12f80*/  STL [R1+0x20], R9 ;  /* 0x0000200901007387 */ /* 0x0041e40000100800 */
[----:B0-----:R-:W-:Y:S01]  /*12f90*/  MOV R9, UR4 ;  /* 0x0000000400097c02 */ /* 0x001fe20008000f00 */
        /* <DEDUP_REMOVED lines=18> */
.L_x_13174:
[----:B------:R-:W-:Y:S01]  /*130c0*/  ULDC.64 UR4, c[0x0][0xa20] ;  /* 0x0002880000047ab9 */ /* 0x000fe20000000a00 */
[----:B-----5:R-:W-:Y:S01]  /*130d0*/  IMAD.IADD R28, R28, 0x1, R8 ;  /* 0x000000011c1c7824 */ /* 0x020fe200078e0208 */
[----:B------:R-:W-:Y:S01]  /*130e0*/  ISETP.NE.U32.AND P0, PT, RZ, UR4, PT ;  /* 0x00000004ff007c0c */ /* 0x000fe2000bf05070 */
[----:B------:R-:W-:-:S03]  /*130f0*/  IMAD.MOV.U32 R25, RZ, RZ, R13 ;  /* 0x000000ffff197224 */ /* 0x000fc600078e000d */
[----:B------:R-:W-:-:S13]  /*13100*/  ISETP.NE.AND.EX P0, PT, RZ, UR5, PT, P0 ;  /* 0x00000005ff007c0c */ /* 0x000fda000bf05300 */
[----:B------:R-:W-:Y:S05]  /*13110*/  @!P0 BRA `(.L_x_13175) ;  /* 0x0000000000108947 */ /* 0x000fea0003800000 */
[----:B0-----:R-:W-:-:S04]  /*13120*/  IADD3 R2, P0, R24, UR4, RZ ;  /* 0x0000000418027c10 */ /* 0x001fc8000ff1e0ff */
[----:B------:R-:W-:-:S05]  /*13130*/  IADD3.X R3, R12, UR5, RZ, P0, !PT ;  /* 0x000000050c037c10 */ /* 0x000fca00087fe4ff */
[----:B------:R0:W5:Y:S01]  /*13140*/  LDG.E R10, desc[UR56][R2.64] ;  /* 0x00000038020a7981 */ /* 0x000162000c1e1900 */
[----:B------:R-:W-:Y:S05]  /*13150*/  BRA `(.L_x_13176) ;  /* 0x0000000000107947 */ /* 0x000fea0003800000 */
.L_x_13175:
[----:B------:R-:W-:Y:S05]  /*13160*/  @!P1 BRA `(.L_x_13176) ;  /* 0x00000000000c9947 */ /* 0x000fea0003800000 */
[----:B------:R-:W2:Y:S04]  /*13170*/  LDG.E R10, desc[UR56][R6.64] ;  /* 0x00000038060a7981 */ /* 0x000ea8000c1e1900 */
[----:B------:R-:W2:Y:S02]  /*13180*/  LDG.E R6, desc[UR56][R6.64+0x4] ;  /* 0x0000043806067981 */ /* 0x000ea4000c1e1900 */
[----:B--2---:R-:W-:-:S07]  /*13190*/  IMAD.IADD R10, R6, 0x1, -R10 ;  /* 0x00000001060a7824 */ /* 0x004fce00078e0a0a */
.L_x_13176:
[----:B0-----:R-:W2:Y:S01]  /*131a0*/  @P2 LDG.E R2, desc[UR56][R4.64] ;  /* 0x0000003804022981 */ /* 0x001ea2000c1e1900 */
[----:B-----5:R-:W-:-:S03]  /*131b0*/  IMAD.IADD R10, R10, 0x1, -R8 ;  /* 0x000000010a0a7824 */ /* 0x020fc600078e0a08 */
[----:B------:R-:W2:Y:S01]  /*131c0*/  @P2 LDG.E R4, desc[UR56][R4.64+0x4] ;  /* 0x0000043804042981 */ /* 0x000ea2000c1e1900 */
[----:B------:R-:W-:Y:S01]  /*131d0*/  BSSY B0, `(.L_x_13177) ;  /* 0x00000e2000007945 */ /* 0x000fe20003800000 */
[----:B--2---:R-:W-:-:S05]  /*131e0*/  @P2 IADD3 R9, -R2, R4, RZ ;  /* 0x0000000402092210 */ /* 0x004fca0007ffe1ff */
[----:B------:R-:W-:-:S04]  /*131f0*/  IMAD.IADD R3, R10, 0x1, R9 ;  /* 0x000000010a037824 */ /* 0x000fc800078e0209 */
[----:B------:R-:W-:-:S04]  /*13200*/  VIADD R2, R3, 0xbf ;  /* 0x000000bf03027836 */ /* 0x000fc80000000000 */
[----:B------:R-:W-:Y:S01]  /*13210*/  IMAD.HI R2, R2, 0x2aaaaaab, RZ ;  /* 0x2aaaaaab02027827 */ /* 0x000fe200078e02ff */
[----:B------:R0:W-:Y:S04]  /*13220*/  STL [R1+0x34], R3 ;  /* 0x0000340301007387 */ /* 0x0001e80000100800 */
[----:B0-----:R-:W-:-:S04]  /*13230*/  SHF.R.U32.HI R3, RZ, 0x1f, R2 ;  /* 0x0000001fff037819 */ /* 0x001fc80000011602 */
[----:B------:R-:W-:-:S05]  /*13240*/  LEA.HI.SX32 R4, R2, R3, 0x1b ;  /* 0x0000000302047211 */ /* 0x000fca00078fdaff */
[--C-:B------:R-:W-:Y:S02]  /*13250*/  IMAD R2, R4, 0xc0, -R10.reuse ;  /* 0x000000c004027824 */ /* 0x100fe400078e0a0a */
[----:B------:R-:W-:-:S03]  /*13260*/  IMAD.MOV R10, RZ, RZ, -R10 ;  /* 0x000000ffff0a7224 */ /* 0x000fc600078e0a0a */
[----:B------:R-:W-:Y:S02]  /*13270*/  VIMNMX R2, R2, R9, PT ;  /* 0x0000000902027248 */ /* 0x000fe40003fe0100 */
[----:B------:R-:W-:-:S04]  /*13280*/  VIMNMX R10, RZ, R10, !PT ;  /* 0x0000000aff0a7248 */ /* 0x000fc80007fe0100 */
[----:B------:R-:W-:Y:S01]  /*13290*/  ISETP.GT.AND P0, PT, R2, R10, PT ;  /* 0x0000000a0200720c */ /* 0x000fe20003f04270 */
[----:B------:R0:W-:-:S12]  /*132a0*/  STL [R1+0x18], R4 ;  /* 0x0000180401007387 */ /* 0x0001d80000100800 */
[----:B0-----:R-:W-:Y:S02]  /*132b0*/  @P0 VIADD R4, R2, 0xbf ;  /* 0x000000bf02040836 */ /* 0x001fe40000000000 */
[----:B------:R-:W-:-:S04]  /*132c0*/  IMAD.WIDE.U32 R2, R10, -0x55555555, RZ ;  /* 0xaaaaaaab0a027825 */ /* 0x000fc800078e00ff */
[----:B------:R-:W-:Y:S01]  /*132d0*/  @P0 IMAD.HI R2, R4, 0x2aaaaaab, RZ ;  /* 0x2aaaaaab04020827 */ /* 0x000fe200078e02ff */
[----:B------:R-:W-:-:S04]  /*132e0*/  SHF.R.U32.HI R3, RZ, 0x7, R3 ;  /* 0x00000007ff037819 */ /* 0x000fc80000011603 */
[----:B------:R-:W-:Y:S01]  /*132f0*/  @P0 SHF.R.U32.HI R5, RZ, 0x1f, R2 ;  /* 0x0000001fff050819 */ /* 0x000fe20000011602 */
[----:B------:R-:W-:-:S03]  /*13300*/  IMAD.MOV.U32 R4, RZ, RZ, R3 ;  /* 0x000000ffff047224 */ /* 0x000fc600078e0003 */
[----:B------:R-:W-:-:S04]  /*13310*/  @P0 LEA.HI.SX32 R4, R2, R5, 0x1b ;  /* 0x0000000502040211 */ /* 0x000fc800078fdaff */
[----:B------:R-:W-:Y:S02]  /*13320*/  ISETP.GT.AND P1, PT, R4, R3, PT ;  /* 0x000000030400720c */ /* 0x000fe40003f24270 */
[----:B------:R-:W-:-:S11]  /*13330*/  PLOP3.LUT P0, PT, PT, PT, PT, 0x80, 0x0 ;  /* 0x000000000000781c */ /* 0x000fd60003f0f070 */
        /* <DEDUP_REMOVED lines=8> */
.L_x_13338:
[----:B-1----:R-:W-:Y:S02]  /*133c0*/  ISETP.NE.AND P0, PT, R14, RZ, PT ;  /* 0x000000ff0e00720c */ /* 0x002fe40003f05270 */
[----:B------:R-:W-:-:S11]  /*133d0*/  PLOP3.LUT P6, PT, PT, PT, PT, 0x8, 0x0 ;  /* 0x000000000000781c */ /* 0x000fd60003fce170 */
[----:B------:R-:W-:Y:S05]  /*133e0*/  @P0 BRA `(.L_x_13180) ;  /* 0x00000000000c0947 */ /* 0x000fea0003800000 */
[----:B------:R-:W-:-:S03]  /*133f0*/  UMOV UR4, 0xffffffff ;  /* 0xffffffff00047882 */ /* 0x000fc60000000000 */
[----:B------:R-:W-:Y:S05]  /*13400*/  BRA.DIV UR4, `(.L_x_13181) ;  /* 0x0000005e04087947 */ /* 0x000fea000b800000 */
[----:B------:R-:W-:-:S13]  /*13410*/  ELECT P6, URZ, PT ;  /* 0x00000000003f782f */ /* 0x000fda00038c0000 */
.L_x_13180:
        /* <DEDUP_REMOVED lines=9> */
.L_x_13341:
[----:B------:R-:W-:Y:S05]  /*134b0*/  BSYNC B1 ;  /* 0x0000000000017941 */ /* 0x000fea0003800000 */
.L_x_13182:
[----:B------:R-:W-:Y:S04]  /*134c0*/  BSSY B1, `(.L_x_13184) ;  /* 0x000004e000017945 */ /* 0x000fe80003800000 */
[----:B------:R-:W-:Y:S05]  /*134d0*/  @!P6 BRA `(.L_x_13185) ;  /* 0x000000040030e947 */ /* 0x000fea0003800000 */
[----:B------:R-:W0:Y:S01]  /*134e0*/  LDL R8, [R1+0x4] ;  /* 0x0000040001087983 */ /* 0x000e220000100800 */
[----:B------:R-:W1:Y:S02]  /*134f0*/  S2R R6, SR_TID.X ;  /* 0x0000000000067919 */ /* 0x000e640000002100 */
[----:B-1----:R-:W-:Y:S02]  /*13500*/  LOP3.LUT R7, R6, 0x7f, RZ, 0xc0, !PT ;  /* 0x0000007f06077812 */ /* 0x002fe400078ec0ff */
[----:B------:R-:W-:Y:S01]  /*13510*/  LEA R6, R29, R22, 0x3 ;  /* 0x000000161d067211 */ /* 0x000fe200078e18ff */
[----:B------:R-:W-:Y:S01]  /*13520*/  BSSY B2, `(.L_x_13186) ;  /* 0x0000005000027945 */ /* 0x000fe20003800000 */
[----:B------:R-:W-:Y:S02]  /*13530*/  ISETP.NE.AND P1, PT, R7, RZ, PT ;  /* 0x000000ff0700720c */ /* 0x000fe40003f25270 */
[----:B0-----:R-:W-:-:S04]  /*13540*/  SHF.L.U32 R5, R8, 0x1f, RZ ;  /* 0x0000001f08057819 */ /* 0x001fc800000006ff */
[----:B------:R-:W0:Y:S02]  /*13550*/  SYNCS.PHASECHK.TRANS64.TRYWAIT P0, [R6+URZ+0x308a0], R5 ;  /* 0x0308a005060075a7 */ /* 0x000e24000800017f */
[----:B0-----:R-:W-:Y:S05]  /*13560*/  @!P0 BRA `(.L_x_13187) ;  /* 0x0000005800e48947 */ /* 0x001fea0003800000 */
.L_x_13342:
[----:B------:R-:W-:Y:S05]  /*13570*/  BSYNC B2 ;  /* 0x0000000000027941 */ /* 0x000fea0003800000 */
.L_x_13186:
[----:B------:R-:W-:Y:S04]  /*13580*/  BSSY B2, `(.L_x_13188) ;  /* 0x0000009000027945 */ /* 0x000fe80003800000 */
        /* <DEDUP_REMOVED lines=8> */
.L_x_13189:
[----:B------:R-:W-:Y:S05]  /*13610*/  BSYNC B2 ;  /* 0x0000000000027941 */ /* 0x000fea0003800000 */
.L_x_13188:
        /* <DEDUP_REMOVED lines=8> */
[----:B------:R-:W-:Y:S01]  /*136a0*/  VIADD R8, R6, 0x30890 ;  /* 0x0003089006087836 */ /* 0x000fe20000000000 */
[----:B------:R-:W-:Y:S01]  /*136b0*/  UMOV UR6, 0x0 ;  /* 0x0000000000067882 */ /* 0x000fe20000000000 */
[----:B------:R-:W-:Y:S01]  /*136c0*/  VIADD R9, R10, 0x12400 ;  /* 0x000124000a097836 */ /* 0x000fe20000000000 */
[----:B------:R-:W-:-:S09]  /*136d0*/  UMOV UR7, 0x12f00000 ;  /* 0x12f0000000077882 */ /* 0x000fd20000000000 */
.L_x_13190:
        /* <DEDUP_REMOVED lines=13> */
.L_x_13343:
[----:B------:R-:W-:Y:S05]  /*137b0*/  BSYNC B2 ;  /* 0x0000000000027941 */ /* 0x000fea0003800000 */
.L_x_13191:
[----:B------:R-:W-:Y:S01]  /*137c0*/  BSSY B2, `(.L_x_13193) ;  /* 0x000000b000027945 */ /* 0x000fe20003800000 */
[----:B------:R-:W-:Y:S02]  /*137d0*/  IMAD.MOV.U32 R8, RZ, RZ, 0x0 ;  /* 0x00000000ff087424 */ /* 0x000fe400078e00ff */
[----:B------:R-:W-:Y:S01]  /*137e0*/  IMAD.MOV.U32 R9, RZ, RZ, 0x12f00000 ;  /* 0x12f00000ff097424 */ /* 0x000fe200078e00ff */
[----:B------:R-:W-:Y:S06]  /*137f0*/  @P1 BRA `(.L_x_13194) ;  /* 0x00000000001c1947 */ /* 0x000fec0003800000 */
[----:B------:R-:W2:Y:S01]  /*13800*/  S2R R12, SR_TID.X ;  /* 0x00000000000c7919 */ /* 0x000ea20000002100 */
[----:B01----:R-:W-:-:S04]  /*13810*/  MOV R5, 0x6000 ;  /* 0x0000600000057802 */ /* 0x003fc80000000f00 */
[----:B------:R3:W-:Y:S01]  /*13820*/  SYNCS.ARRIVE.TRANS64 RZ, [R6+URZ+0x308b0], R5 ;  /* 0x0308b00506ff79a7 */ /* 0x0007e2000800003f */
[----:B--2---:R-:W-:-:S04]  /*13830*/  LOP3.LUT R12, R12, 0x1f, RZ, 0xc0, !PT ;  /* 0x0000001f0c0c7812 */ /* 0x004fc800078ec0ff */
[----:B------:R-:W-:-:S13]  /*13840*/  ISETP.NE.AND P0, PT, R12, RZ, PT ;  /* 0x000000ff0c00720c */ /* 0x000fda0003f05270 */
[----:B---3--:R-:W-:Y:S05]  /*13850*/  @!P0 BRA `(.L_x_13194) ;  /* 0x0000000000048947 */ /* 0x008fea0003800000 */
[----:B------:R-:W-:Y:S01]  /*13860*/  BPT.TRAP 0x1 ;  /* 0x000000040000795c */ /* 0x000fe20000300000 */
.L_x_13194:
[----:B------:R-:W-:Y:S05]  /*13870*/  BSYNC B2 ;  /* 0x0000000000027941 */ /* 0x000fea0003800000 */
.L_x_13193:
[----:B------:R-:W-:Y:S01]  /*13880*/  R2UR UR10, R11 ;  /* 0x000000000b0a72ca */ /* 0x000fe200000e0000 */
[----:B------:R-:W-:Y:S01]  /*13890*/  UIADD3 UR4, UP0, UR38, 0x670, URZ ;  /* 0x0000067026047890 */ /* 0x000fe2000ff1e03f */
[----:B------:R-:W-:Y:S01]  /*138a0*/  R2UR UR6, R8 ;  /* 0x00000000080672ca */ /* 0x000fe200000e0000 */
[----:B------:R-:W-:Y:S01]  /*138b0*/  VIADD R10, R10, 0x400 ;  /* 0x000004000a0a7836 */ /* 0x000fe20000000000 */
[----:B------:R-:W-:Y:S01]  /*138c0*/  R2UR UR7, R9 ;  /* 0x00000000090772ca */ /* 0x000fe200000e0000 */
[----:B01----:R-:W-:Y:S01]  /*138d0*/  VIADD R6, R6, 0x308b0 ;  /* 0x000308b006067836 */ /* 0x003fe20000000000 */
[----:B------:R-:W-:Y:S01]  /*138e0*/  PLOP3.LUT P0, PT, PT, PT, PT, 0x80, 0x0 ;  /* 0x000000000000781c */ /* 0x000fe20003f0f070 */
[----:B------:R-:W-:-:S12]  /*138f0*/  UIADD3.X UR5, URZ, UR39, URZ, UP0, !UPT ;  /* 0x000000273f057290 */ /* 0x000fd800087fe43f */
.L_x_13195:
        /* <DEDUP_REMOVED lines=10> */
.L_x_13185:
[----:B------:R-:W-:Y:S05]  /*139a0*/  BSYNC B1 ;  /* 0x0000000000017941 */ /* 0x000fea0003800000 */
.L_x_13184:
[----:B------:R-:W2:Y:S01]  /*139b0*/  LDL.LU R8, [R1+0x4] ;  /* 0x0000040001087983 */ /* 0x000ea20000300800 */
[----:B------:R-:W-:Y:S01]  /*139c0*/  VIADD R29, R29, 0x1 ;  /* 0x000000011d1d7836 */ /* 0x000fe20000000000 */
[----:B------:R-:W-:Y:S01]  /*139d0*/  PLOP3.LUT P0, PT, PT, PT, PT, 0x8, 0x0 ;  /* 0x000000000000781c */ /* 0x000fe20003f0e170 */
[----:B------:R-:W-:-:S03]  /*139e0*/  VIADD R4, R4, 0xfffffffe ;  /* 0xfffffffe04047836 */ /* 0x000fc60000000000 */
[C---:B------:R-:W-:Y:S02]  /*139f0*/  ISETP.NE.AND P1, PT, R29.reuse, 0x2, PT ;  /* 0x000000021d00780c */ /* 0x040fe40003f25270 */
[----:B------:R-:W-:Y:S02]  /*13a00*/  ISETP.GE.AND P2, PT, R4, R3, PT ;  /* 0x000000030400720c */ /* 0x000fe40003f46270 */
[----:B0-----:R-:W-:Y:S02]  /*13a10*/  SEL R5, RZ, 0x1, P1 ;  /* 0x00000001ff057807 */ /* 0x001fe40000800000 */
[----:B------:R-:W-:Y:S02]  /*13a20*/  SEL R29, R29, RZ, P1 ;  /* 0x000000ff1d1d7207 */ /* 0x000fe40000800000 */
[----:B--2---:R-:W-:-:S05]  /*13a30*/  LOP3.LUT R8, R8, R5, RZ, 0x3c, !PT ;  /* 0x0000000508087212 */ /* 0x004fca00078e3cff */
[----:B------:R0:W-:Y:S02]  /*13a40*/  STL [R1+0x4], R8 ;  /* 0x0000040801007387 */ /* 0x0001e40000100800 */
[----:B------:R-:W-:Y:S05]  /*13a50*/  @!P2 BRA `(.L_x_13178) ;  /* 0x000000040064a947 */ /* 0x000fea0003800000 */
.L_x_13208:
[----:B------:R-:W-:Y:S05]  /*13a60*/  YIELD ;  /* 0x0000000000007946 */ /* 0x000fea0003800000 */
[----:B------:R-:W-:Y:S04]  /*13a70*/  BSSY B1, `(.L_x_13196) ;  /* 0x000004d000017945 */ /* 0x000fe80003800000 */
[----:B-1----:R-:W-:Y:S05]  /*13a80*/  @!P6 BRA `(.L_x_13197) ;  /* 0x00000004002ce947 */ /* 0x002fea0003800000 */
[----:B------:R-:W2:Y:S01]  /*13a90*/  LDL R6, [R1+0x4] ;  /* 0x0000040001067983 */ /* 0x000ea20000100800 */
[----:B------:R-:W1:Y:S02]  /*13aa0*/  S2R R5, SR_TID.X ;  /* 0x0000000000057919 */ /* 0x000e640000002100 */
[----:B-1----:R-:W-:Y:S01]  /*13ab0*/  LOP3.LUT R7, R5, 0x7f, RZ, 0xc0, !PT ;  /* 0x0000007f05077812 */ /* 0x002fe200078ec0ff */
[----:B------:R-:W-:Y:S01]  /*13ac0*/  IMAD R5, R29, 0x8, R22 ;  /* 0x000000081d057824 */ /* 0x000fe200078e0216 */
[----:B------:R-:W-:Y:S02]  /*13ad0*/  BSSY B2, `(.L_x_13198) ;  /* 0x0000005000027945 */ /* 0x000fe40003800000 */
[----:B------:R-:W-:Y:S02]  /*13ae0*/  ISETP.NE.AND P2, PT, R7, RZ, PT ;  /* 0x000000ff0700720c */ /* 0x000fe40003f45270 */
[----:B--2---:R-:W-:-:S04]  /*13af0*/  SHF.L.U32 R6, R6, 0x1f, RZ ;  /* 0x0000001f06067819 */ /* 0x004fc800000006ff */
[----:B------:R-:W1:Y:S02]  /*13b00*/  SYNCS.PHASECHK.TRANS64.TRYWAIT P1, [R5+URZ+0x308a0], R6 ;  /* 0x0308a006050075a7 */ /* 0x000e64000802017f */
[----:B-1----:R-:W-:Y:S05]  /*13b10*/  @!P1 BRA `(.L_x_13199) ;  /* 0x0000005400a09947 */ /* 0x002fea0003800000 */
.L_x_13344:
[----:B------:R-:W-:Y:S05]  /*13b20*/  BSYNC B2 ;  /* 0x0000000000027941 */ /* 0x000fea0003800000 */
.L_x_13198:
[----:B------:R-:W-:Y:S04]  /*13b30*/  BSSY B2, `(.L_x_13200) ;  /* 0x0000009000027945 */ /* 0x000fe80003800000 */
[----:B------:R-:W-:Y:S05]  /*13b40*/  @P2 BRA `(.L_x_13201) ;  /* 0x00000000001c2947 */ /* 0x000fea0003800000 */
[----:B------:R-:W0:Y:S02]  /*13b50*/  S2R R7, SR_TID.X ;  /* 0x0000000000077919 */ /* 0x000e240000002100 */
[----:B0-----:R-:W-:Y:S01]  /*13b60*/  LOP3.LUT R8, R7, 0x1f, RZ, 0xc0, !PT ;  /* 0x0000001f07087812 */ /* 0x001fe200078ec0ff */
[----:B------:R-:W-:-:S03]  /*13b70*/  IMAD.MOV.U32 R7, RZ, RZ, 0x6000 ;  /* 0x00006000ff077424 */ /* 0x000fc600078e00ff */
[----:B------:R-:W-:Y:S01]  /*13b80*/  ISETP.NE.AND P1, PT, R8, RZ, PT ;  /* 0x000000ff0800720c */ /* 0x000fe20003f25270 */
[----:B------:R2:W-:-:S12]  /*13b90*/  SYNCS.ARRIVE.TRANS64 RZ, [R5+URZ+0x30890], R7 ;  /* 0x0308900705ff79a7 */ /* 0x0005d8000800003f */
[----:B--2---:R-:W-:Y:S05]  /*13ba0*/  @!P1 BRA `(.L_x_13201) ;  /* 0x0000000000049947 */ /* 0x004fea0003800000 */
[----:B------:R-:W-:Y:S01]  /*13bb0*/  BPT.TRAP 0x1 ;  /* 0x000000040000795c */ /* 0x000fe20000300000 */
.L_x_13201:
[----:B------:R-:W-:Y:S05]  /*13bc0*/  BSYNC B2 ;  /* 0x0000000000027941 */ /* 0x000fea0003800000 */
.L_x_13200:
[----:B------:R-:W-:Y:S01]  /*13bd0*/  IMAD.MOV.U32 R11, RZ, RZ, RZ ;  /* 0x000000ffff0b7224 */ /* 0x000fe200078e00ff */
[----:B------:R-:W-:Y:S01]  /*13be0*/  UIADD3 UR4, UP0, UR38, 0x570, URZ ;  /* 0x0000057026047890 */ /* 0x000fe2000ff1e03f */
[----:B------:R-:W-:Y:S01]  /*13bf0*/  IMAD R7, R29, 0x6000, R22 ;  /* 0x000060001d077824 */ /* 0x000fe200078e0216 */
[----:B------:R-:W-:Y:S01]  /*13c00*/  PLOP3.LUT P1, PT, PT, PT, PT, 0x80, 0x0 ;  /* 0x000000000000781c */ /* 0x000fe20003f2f070 */
[----:B0-----:R-:W-:Y:S01]  /*13c10*/  IMAD R8, R4, 0xc0, R0 ;  /* 0x000000c004087824 */ /* 0x001fe200078e0200 */
[----:B------:R-:W-:Y:S01]  /*13c20*/  R2UR UR10, R11 ;  /* 0x000000000b0a72ca */ /* 0x000fe200000e0000 */
[----:B------:R-:W-:Y:S01]  /*13c30*/  VIADD R10, R7, 0x12400 ;  /* 0x00012400070a7836 */ /* 0x000fe20000000000 */
[----:B------:R-:W-:Y:S01]  /*13c40*/  IADD3 R9, R5, 0x30890, RZ ;  /* 0x0003089005097810 */ /* 0x000fe20007ffe0ff */
[----:B------:R-:W-:Y:S01]  /*13c50*/  UIADD3.X UR5, URZ, UR39, URZ, UP0, !UPT ;  /* 0x000000273f057290 */ /* 0x000fe200087fe43f */
[----:B------:R-:W-:Y:S01]  /*13c60*/  UMOV UR6, 0x0 ;  /* 0x0000000000067882 */ /* 0x000fe20000000000 */
[----:B------:R-:W-:-:S10]  /*13c70*/  UMOV UR7, 0x12f00000 ;  /* 0x12f0000000077882 */ /* 0x000fd40000000000 */
.L_x_13202:
        /* <DEDUP_REMOVED lines=13> */
.L_x_13345:
[----:B------:R-:W-:Y:S05]  /*13d50*/  BSYNC B2 ;  /* 0x0000000000027941 */ /* 0x000fea0003800000 */
.L_x_13203:
[----:B------:R-:W-:Y:S01]  /*13d60*/  BSSY B2, `(.L_x_13205) ;  /* 0x000000b000027945 */ /* 0x000fe20003800000 */
[----:B------:R-:W-:Y:S02]  /*13d70*/  IMAD.MOV.U32 R12, RZ, RZ, 0x0 ;  /* 0x00000000ff0c7424 */ /* 0x000fe400078e00ff */
[----:B------:R-:W-:Y:S01]  /*13d80*/  IMAD.MOV.U32 R13, RZ, RZ, 0x12f00000 ;  /* 0x12f00000ff0d7424 */ /* 0x000fe200078e00ff */
[----:B------:R-:W-:Y:S06]  /*13d90*/  @P2 BRA `(.L_x_13206) ;  /* 0x00000000001c2947 */ /* 0x000fec0003800000 */
[----:B------:R-:W2:Y:S01]  /*13da0*/  S2R R9, SR_TID.X ;  /* 0x0000000000097919 */ /* 0x000ea20000002100 */
[----:B01----:R-:W-:-:S04]  /*13db0*/  IMAD.MOV.U32 R6, RZ, RZ, 0x6000 ;  /* 0x00006000ff067424 */ /* 0x003fc800078e00ff */
[----:B------:R3:W-:Y:S01]  /*13dc0*/  SYNCS.ARRIVE.TRANS64 RZ, [R5+URZ+0x308b0], R6 ;  /* 0x0308b00605ff79a7 */ /* 0x0007e2000800003f */
[----:B--2---:R-:W-:-:S04]  /*13dd0*/  LOP3.LUT R9, R9, 0x1f, RZ, 0xc0, !PT ;  /* 0x0000001f09097812 */ /* 0x004fc800078ec0ff */
[----:B------:R-:W-:-:S13]  /*13de0*/  ISETP.NE.AND P1, PT, R9, RZ, PT ;  /* 0x000000ff0900720c */ /* 0x000fda0003f25270 */
[----:B---3--:R-:W-:Y:S05]  /*13df0*/  @!P1 BRA `(.L_x_13206) ;  /* 0x0000000000049947 */ /* 0x008fea0003800000 */
[----:B------:R-:W-:Y:S01]  /*13e00*/  BPT.TRAP 0x1 ;  /* 0x000000040000795c */ /* 0x000fe20000300000 */
.L_x_13206:
[----:B------:R-:W-:Y:S05]  /*13e10*/  BSYNC B2 ;  /* 0x0000000000027941 */ /* 0x000fea0003800000 */
.L_x_13205:
        /* <DEDUP_REMOVED lines=8> */
.L_x_13207:
        /* <DEDUP_REMOVED lines=10> */
.L_x_13197:
[----:B------:R-:W-:Y:S05]  /*13f40*/  BSYNC B1 ;  /* 0x0000000000017941 */ /* 0x000fea0003800000 */
.L_x_13196:
[----:B------:R-:W2:Y:S01]  /*13f50*/  LDL.LU R6, [R1+0x4] ;  /* 0x0000040001067983 */ /* 0x000ea20000300800 */
[----:B------:R-:W-:Y:S01]  /*13f60*/  VIADD R29, R29, 0x1 ;  /* 0x000000011d1d7836 */ /* 0x000fe20000000000 */
[C---:B------:R-:W-:Y:S02]  /*13f70*/  ISETP.GT.AND P2, PT, R4.reuse, R3, PT ;  /* 0x000000030400720c */ /* 0x040fe40003f44270 */
[----:B------:R-:W-:Y:S02]  /*13f80*/  IADD3 R4, R4, -0x1, RZ ;  /* 0xffffffff04047810 */ /* 0x000fe40007ffe0ff */
[----:B------:R-:W-:-:S04]  /*13f90*/  ISETP.NE.AND P1, PT, R29, 0x2, PT ;  /* 0x000000021d00780c */ /* 0x000fc80003f25270 */
[----:B------:R-:W-:Y:S02]  /*13fa0*/  SEL R5, RZ, 0x1, P1 ;  /* 0x00000001ff057807 */ /* 0x000fe40000800000 */
[----:B------:R-:W-:Y:S02]  /*13fb0*/  SEL R29, R29, RZ, P1 ;  /* 0x000000ff1d1d7207 */ /* 0x000fe40000800000 */
[----:B--2---:R-:W-:-:S05]  /*13fc0*/  LOP3.LUT R6, R6, R5, RZ, 0x3c, !PT ;  /* 0x0000000506067212 */ /* 0x004fca00078e3cff */
[----:B------:R1:W-:Y:S01]  /*13fd0*/  STL [R1+0x4], R6 ;  /* 0x0000040601007387 */ /* 0x0003e20000100800 */
[----:B------:R-:W-:Y:S05]  /*13fe0*/  @P2 BRA `(.L_x_13208) ;  /* 0xfffffff8009c2947 */ /* 0x000fea000383ffff */
.L_x_13178:
[----:B------:R-:W-:Y:S05]  /*13ff0*/  BSYNC B0 ;  /* 0x0000000000007941 */ /* 0x000fea0003800000 */
.L_x_13177:
[----:B------:R-:W2:Y:S01]  /*14000*/  LDL R5, [R1+0x34] ;  /* 0x0000340001057983 */ /* 0x000ea20000100800 */
[----:B------:R-:W-:Y:S05]  /*14010*/  @!P0 WARPSYNC.ALL ;  /* 0x0000000000008948 */ /* 0x000fea0003800000 */
[----:B------:R-:W-:Y:S06]  /*14020*/  @!P0 BAR.SYNC.DEFER_BLOCKING 0xc, 0x200 ;  /* 0x0308000000008b1d */ /* 0x000fec0000010000 */
[----:B------:R-:W-:Y:S01]  /*14030*/  BSSY B7, `(.L_x_13209) ;  /* 0x000035f000077945 */ /* 0x000fe20003800000 */
[----:B--2---:R-:W-:-:S13]  /*14040*/  ISETP.GT.AND P0, PT, R5, RZ, PT ;  /* 0x000000ff0500720c */ /* 0x004fda0003f04270 */
        /* <DEDUP_REMOVED lines=18> */
.L_x_13210:
        /* <DEDUP_REMOVED lines=9> */
[----:B0-----:R-:W-:Y:S01]  /*14200*/  MOV R8, 0x70 ;  /* 0x0000007000087802 */ /* 0x001fe20000000f00 */
[----:B------:R-:W0:Y:S01]  /*14210*/  LDC.64 R2, c[0x4][R2] ;  /* 0x0100000002027b82 */ /* 0x000e220000000a00 */
[----:B------:R-:W-:Y:S02]  /*14220*/  IMAD.U32 R5, RZ, RZ, UR7 ;  /* 0x00000007ff057e24 */ /* 0x000fe4000f8e00ff */
[----:B-1----:R-:W-:Y:S02]  /*14230*/  IMAD.U32 R6, RZ, RZ, UR8 ;  /* 0x00000008ff067e24 */ /* 0x002fe4000f8e00ff */
[----:B------:R-:W-:-:S02]  /*14240*/  IMAD.U32 R7, RZ, RZ, UR9 ;  /* 0x00000009ff077e24 */ /* 0x000fc4000f8e00ff */
[----:B------:R-:W-:Y:S02]  /*14250*/  IMAD.U32 R10, RZ, RZ, UR4 ;  /* 0x00000004ff0a7e24 */ /* 0x000fe4000f8e00ff */
[----:B------:R-:W-:Y:S02]  /*14260*/  IMAD.U32 R11, RZ, RZ, UR5 ;  /* 0x00000005ff0b7e24 */ /* 0x000fe4000f8e00ff */
[----:B------:R-:W-:Y:S02]  /*14270*/  IMAD.MOV.U32 R12, RZ, RZ, 0x1 ;  /* 0x00000001ff0c7424 */ /* 0x000fe400078e00ff */
[----:B------:R-:W-:-:S07]  /*14280*/  IMAD.MOV.U32 R13, RZ, RZ, RZ ;  /* 0x000000ffff0d7224 */ /* 0x000fce00078e00ff */
[----:B------:R-:W-:-:S07]  /*14290*/  LEPC R20, `(.L_x_13213) ;  /* 0x000000001014794e */ /* 0x000fce0000000000 */
[----:B0-----:R-:W-:Y:S05]  /*142a0*/  CALL.ABS.NOINC R2 ;  /* 0x0000000002007343 */ /* 0x001fea0003c00000 */
.L_x_13213:
[----:B------:R-:W-:Y:S05]  /*142b0*/  BSYNC B6 ;  /* 0x0000000000067941 */ /* 0x000fea0003800000 */
.L_x_13212:
        /* <DEDUP_REMOVED lines=15> */
[----:B0-----:R-:W-:Y:S02]  /*143b0*/  IMAD.MOV.U32 R8, RZ, RZ, 0x70 ;  /* 0x00000070ff087424 */ /* 0x001fe400078e00ff */
[----:B------:R-:W-:Y:S02]  /*143c0*/  IMAD.MOV.U32 R12, RZ, RZ, 0x1 ;  /* 0x00000001ff0c7424 */ /* 0x000fe400078e00ff */
[----:B--2---:R-:W-:-:S07]  /*143d0*/  IMAD.MOV.U32 R13, RZ, RZ, RZ ;  /* 0x000000ffff0d7224 */ /* 0x004fce00078e00ff */
[----:B------:R-:W-:-:S07]  /*143e0*/  LEPC R20, `(.L_x_13216) ;  /* 0x000000001014794e */ /* 0x000fce0000000000 */
[----:B---3--:R-:W-:Y:S05]  /*143f0*/  CALL.ABS.NOINC R2 ;  /* 0x0000000002007343 */ /* 0x008fea0003c00000 */
.L_x_13216:
        /* <DEDUP_REMOVED lines=16> */
.L_x_13215:
[----:B------:R-:W-:Y:S05]  /*14500*/  BSYNC B6 ;  /* 0x0000000000067941 */ /* 0x000fea0003800000 */
.L_x_13214:
[----:B------:R-:W2:Y:S01]  /*14510*/  LDL.LU R21, [R1+0x8] ;  /* 0x0000080001157983 */ /* 0x000ea20000300800 */
[----:B------:R-:W-:Y:S02]  /*14520*/  ULDC.64 UR4, c[0x0][0x9f8] ;  /* 0x00027e0000047ab9 */ /* 0x000fe40000000a00 */
[----:B------:R-:W-:Y:S01]  /*14530*/  ISETP.NE.U32.AND P0, PT, RZ, UR4, PT ;  /* 0x00000004ff007c0c */ /* 0x000fe2000bf05070 */
[----:B------:R-:W0:Y:S03]  /*14540*/  LDL R20, [R1+0x18] ;  /* 0x0000180001147983 */ /* 0x000e260000100800 */
[----:B------:R-:W-:-:S13]  /*14550*/  ISETP.NE.AND.EX P0, PT, RZ, UR5, PT, P0 ;  /* 0x00000005ff007c0c */ /* 0x000fda000bf05300 */
[----:B------:R-:W-:-:S04]  /*14560*/  @P0 IADD3 R2, P1, R24, UR4, RZ ;  /* 0x0000000418020c10 */ /* 0x000fc8000ff3e0ff */
[----:B--2---:R-:W-:Y:S01]  /*14570*/  @P0 IADD3.X R3, R21, UR5, RZ, P1, !PT ;  /* 0x0000000515030c10 */ /* 0x004fe20008ffe4ff */
[----:B------:R-:W-:-:S04]  /*14580*/  ULDC.64 UR4, c[0x0][0xa08] ;  /* 0x0002820000047ab9 */ /* 0x000fc80000000a00 */
[----:B------:R2:W3:Y:S01]  /*14590*/  @P0 LDG.E R25, desc[UR56][R2.64] ;  /* 0x0000003802190981 */ /* 0x0004e2000c1e1900 */
[----:B0-----:R-:W-:-:S05]  /*145a0*/  VIADD R8, R20, 0xffffffff ;  /* 0xffffffff14087836 */ /* 0x001fca0000000000 */
[----:B------:R0:W-:Y:S01]  /*145b0*/  STL [R1+0x1c], R8 ;  /* 0x00001c0801007387 */ /* 0x0001e20000100800 */
        /* <DEDUP_REMOVED lines=8> */
[----:B------:R-:W2:Y:S02]  /*14640*/  S2R R0, SR_TID.X ;  /* 0x0000000000007919 */ /* 0x000ea40000002100 */
[----:B--2---:R-:W-:-:S04]  /*14650*/  SHF.R.U32.HI R0, RZ, 0x5, R0 ;  /* 0x00000005ff007819 */ /* 0x004fc80000011600 */
[----:B------:R-:W-:-:S05]  /*14660*/  LOP3.LUT R0, R0, 0x3, RZ, 0xc0, !PT ;  /* 0x0000000300007812 */ /* 0x000fca00078ec0ff */
[----:B------:R2:W3:Y:S02]  /*14670*/  SHFL.IDX PT, R14, R0, RZ, 0x1f ;  /* 0x00001fff000e7589 */ /* 0x0004e400000e0000 */
.L_x_13348:
        /* <DEDUP_REMOVED lines=10> */
.L_x_13351:
[----:B------:R-:W-:Y:S05]  /*14720*/  @!P6 BRA `(.L_x_13218) ;  /* 0x0000000000ece947 */ /* 0x000fea0003800000 */
[----:B------:R-:W-:Y:S01]  /*14730*/  ISETP.NE.U32.AND P0, PT, R2, RZ, PT ;  /* 0x000000ff0200720c */ /* 0x000fe20003f05070 */
[----:B------:R-:W-:-:S03]  /*14740*/  IMAD.MOV.U32 R27, RZ, RZ, R8 ;  /* 0x000000ffff1b7224 */ /* 0x000fc600078e0008 */
[----:B------:R-:W-:-:S13]  /*14750*/  ISETP.NE.AND.EX P0, PT, R3, RZ, PT, P0 ;  /* 0x000000ff0300720c */ /* 0x000fda0003f05300 */
[----:B------:R-:W-:Y:S05]  /*14760*/  @!P0 BRA `(.L_x_13220) ;  /* 0x0000000000488947 */ /* 0x000fea0003800000 */
[----:B-1----:R-:W1:Y:S01]  /*14770*/  LDC R6, c[0x0][0x43c] ;  /* 0x00010f00ff067b82 */ /* 0x002e620000000800 */
[----:B--2---:R-:W-:Y:S01]  /*14780*/  MOV R0, R8 ;  /* 0x0000000800007202 */ /* 0x004fe20000000f00 */
        /* <DEDUP_REMOVED lines=16> */
.L_x_13220:
[----:B--2---:R-:W-:Y:S01]  /*14890*/  IMAD R0, R23, 0x8, R22 ;  /* 0x0000000817007824 */ /* 0x004fe200078e0216 */
[----:B---3--:R-:W-:-:S04]  /*148a0*/  SHF.L.U32 R2, R26, 0x1f, RZ ;  /* 0x0000001f1a027819 */ /* 0x008fc800000006ff */
[----:B------:R-:W2:Y:S02]  /*148b0*/  SYNCS.PHASECHK.TRANS64.TRYWAIT P0, [R0+URZ+0x30840], R2 ;  /* 0x03084002000075a7 */ /* 0x000ea4000800017f */
[----:B--2---:R-:W-:Y:S05]  /*148c0*/  @!P0 BRA `(.L_x_13221) ;  /* 0x0000004800b08947 */ /* 0x004fea0003800000 */
.L_x_13352:
        /* <DEDUP_REMOVED lines=11> */
.L_x_13222:
[----:B--2---:R-:W2:Y:S01]  /*14980*/  LDL.LU R2, [R1] ;  /* 0x0000000001027983 */ /* 0x004ea20000300800 */
[----:B------:R-:W-:Y:S01]  /*14990*/  R2UR UR9, R0 ;  /* 0x00000000000972ca */ /* 0x000fe200000e0000 */
[----:B------:R-:W-:Y:S01]  /*149a0*/  IMAD R0, R23, 0x6000, R22 ;  /* 0x0000600017007824 */ /* 0x000fe200078e0216 */
[----:B------:R-:W-:Y:S01]  /*149b0*/  R2UR UR11, R27 ;  /* 0x000000001b0b72ca */ /* 0x000fe200000e0000 */
[----:B------:R-:W-:Y:S01]  /*149c0*/  UIADD3 UR6, UP0, UR38, 0x370, URZ ;  /* 0x0000037026067890 */ /* 0x000fe2000ff1e03f */
[----:B------:R-:W-:Y:S01]  /*149d0*/  R2UR UR4, R28 ;  /* 0x000000001c0472ca */ /* 0x000fe200000e0000 */
[----:B------:R-:W-:Y:S01]  /*149e0*/  UMOV UR5, 0x14f00000 ;  /* 0x14f0000000057882 */ /* 0x000fe20000000000 */
[----:B------:R-:W-:Y:S01]  /*149f0*/  R2UR UR8, R0 ;  /* 0x00000000000872ca */ /* 0x000fe200000e0000 */
[----:B------:R-:W-:Y:S01]  /*14a00*/  UIADD3.X UR7, URZ, UR39, URZ, UP0, !UPT ;  /* 0x000000273f077290 */ /* 0x000fe200087fe43f */
[----:B------:R-:W-:Y:S01]  /*14a10*/  PLOP3.LUT P0, PT, PT, PT, PT, 0x80, 0x0 ;  /* 0x000000000000781c */ /* 0x000fe20003f0f070 */
[----:B------:R-:W-:Y:S01]  /*14a20*/  UMOV UR10, URZ ;  /* 0x0000003f000a7c82 */ /* 0x000fe20008000000 */
[----:B------:R-:W-:-:S02]  /*14a30*/  R2UR UR12, R18 ;  /* 0x00000000120c72ca */ /* 0x000fc400000e0000 */
[----:B-----5:R-:W-:Y:S01]  /*14a40*/  R2UR UR13, R24 ;  /* 0x00000000180d72ca */ /* 0x020fe200000e0000 */
[----:B------:R-:W-:-:S04]  /*14a50*/  UIADD3 UR9, UR9, 0x30830, URZ ;  /* 0x0003083009097890 */ /* 0x000fc8000fffe03f */
[----:B------:R-:W-:Y:S02]  /*14a60*/  UIMAD UR11, UR11, 0xc0, UR4 ;  /* 0x000000c00b0b78a4 */ /* 0x000fe4000f8e0204 */
[----:B------:R-:W-:Y:S01]  /*14a70*/  UIADD3 UR8, UR8, 0x12400, URZ ;  /* 0x0001240008087890 */ /* 0x000fe2000fffe03f */
[----:B------:R-:W-:-:S08]  /*14a80*/  UMOV UR4, 0x0 ;  /* 0x0000000000047882 */ /* 0x000fd00000000000 */
[----:B------:R3:W-:Y:S01]  /*14a90*/  UTMALDG.4D [UR8], [UR6], desc[UR4] ;  /* 0x00000408060075b4 */ /* 0x0007e20008019000 */
[----:B--2---:R-:W-:-:S04]  /*14aa0*/  LOP3.LUT R2, R2, 0xfffffffe, RZ, 0xc0, !PT ;  /* 0xfffffffe02027812 */ /* 0x004fc800078ec0ff */
[----:B------:R-:W-:-:S05]  /*14ab0*/  @P0 LOP3.LUT R2, R2, 0x1, RZ, 0xfc, !PT ;  /* 0x0000000102020812 */ /* 0x000fca00078efcff */
[----:B------:R3:W-:Y:S01]  /*14ac0*/  STL [R1], R2 ;  /* 0x0000000201007387 */ /* 0x0007e20000100800 */
[----:B------:R-:W-:Y:S01]  /*14ad0*/  NOP ;  /* 0x0000000000007918 */ /* 0x000fe20000000000 */
.L_x_13218:
[----:B------:R-:W4:Y:S04]  /*14ae0*/  LDL.LU R4, [R1+0x20] ;  /* 0x0000200001047983 */ /* 0x000f280000300800 */
[----:B-1----:R-:W5:Y:S04]  /*14af0*/  LDL.LU R6, [R1+0x10] ;  /* 0x0000100001067983 */ /* 0x002f680000300800 */
[----:B------:R-:W5:Y:S01]  /*14b00*/  LDL.LU R3, [R1+0x30] ;  /* 0x0000300001037983 */ /* 0x000f620000300800 */
[----:B------:R-:W-:Y:S05]  /*14b10*/  WARPSYNC.ALL ;  /* 0x0000000000007948 */ /* 0x000fea0003800000 */
[----:B---3--:R-:W-:Y:S01]  /*14b20*/  ULDC.64 UR6, c[0x0][0xa00] ;  /* 0x0002800000067ab9 */ /* 0x008fe20000000a00 */
[----:B------:R-:W-:Y:S01]  /*14b30*/  ULDC.64 UR4, c[0x0][0x298] ;  /* 0x0000a60000047ab9 */ /* 0x000fe20000000a00 */
[----:B------:R-:W-:Y:S01]  /*14b40*/  BAR.SYNC.DEFER_BLOCKING 0x8, 0x200 ;  /* 0x0208000000007b1d */ /* 0x000fe20000010000 */
[----:B------:R-:W-:Y:S01]  /*14b50*/  ISETP.NE.U32.AND P0, PT, RZ, UR6, PT ;  /* 0x00000006ff007c0c */ /* 0x000fe2000bf05070 */
[----:B--2---:R-:W-:-:S03]  /*14b60*/  VIADD R0, R22, 0xc400 ;  /* 0x0000c40016007836 */ /* 0x004fc60000000000 */
[----:B------:R-:W-:Y:S01]  /*14b70*/  ISETP.NE.AND.EX P0, PT, RZ, UR7, PT, P0 ;  /* 0x00000007ff007c0c */ /* 0x000fe2000bf05300 */
[----:B------:R-:W-:Y:S01]  /*14b80*/  BSSY B6, `(.L_x_13223) ;  /* 0x0000020000067945 */ /* 0x000fe20003800000 */
[----:B------:R-:W-:Y:S02]  /*14b90*/  LOP3.LUT P1, RZ, R0, 0x3ff, RZ, 0xc0, !PT ;  /* 0x000003ff00ff7812 */ /* 0x000fe4000782c0ff */
[----:B----4-:R-:W-:-:S05]  /*14ba0*/  SHF.R.S32.HI R2, RZ, 0x1f, R4 ;  /* 0x0000001fff027819 */ /* 0x010fca0000011404 */
[----:B------:R-:W-:Y:S01]  /*14bb0*/  IMAD R2, R2, UR4, RZ ;  /* 0x0000000402027c24 */ /* 0x000fe2000f8e02ff */
[----:B-----5:R-:W-:-:S03]  /*14bc0*/  SEL R3, R3, RZ, !P0 ;  /* 0x000000ff03037207 */ /* 0x020fc60004000000 */
[----:B------:R-:W-:Y:S01]  /*14bd0*/  IMAD R0, R4, UR5, R2 ;  /* 0x0000000504007c24 */ /* 0x000fe2000f8e0202 */
[----:B------:R-:W-:Y:S01]  /*14be0*/  SEL R2, R6, RZ, !P0 ;  /* 0x000000ff06027207 */ /* 0x000fe20004000000 */
        /* <DEDUP_REMOVED lines=17> */
[----:B------:R-:W-:Y:S01]  /*14d00*/  MOV R13, RZ ;  /* 0x000000ff000d7202 */ /* 0x000fe20000000f00 */
[----:B0-----:R-:W-:Y:S02]  /*14d10*/  IMAD.U32 R7, RZ, RZ, UR7 ;  /* 0x00000007ff077e24 */ /* 0x001fe4000f8e00ff */
[----:B------:R-:W-:-:S02]  /*14d20*/  IMAD.U32 R10, RZ, RZ, UR8 ;  /* 0x00000008ff0a7e24 */ /* 0x000fc4000f8e00ff */
[----:B------:R-:W-:Y:S02]  /*14d30*/  IMAD.U32 R11, RZ, RZ, UR9 ;  /* 0x00000009ff0b7e24 */ /* 0x000fe4000f8e00ff */
[----:B------:R-:W-:Y:S02]  /*14d40*/  IMAD.MOV.U32 R8, RZ, RZ, 0x70 ;  /* 0x00000070ff087424 */ /* 0x000fe400078e00ff */
[----:B------:R-:W-:-:S07]  /*14d50*/  IMAD.MOV.U32 R12, RZ, RZ, 0x1 ;  /* 0x00000001ff0c7424 */ /* 0x000fce00078e00ff */
[----:B------:R-:W-:-:S07]  /*14d60*/  LEPC R20, `(.L_x_13224) ;  /* 0x000000001014794e */ /* 0x000fce0000000000 */
[----:B-1----:R-:W-:Y:S05]  /*14d70*/  CALL.ABS.NOINC R2 ;  /* 0x0000000002007343 */ /* 0x002fea0003c00000 */
.L_x_13224:
[----:B------:R-:W-:Y:S05]  /*14d80*/  BSYNC B6 ;  /* 0x0000000000067941 */ /* 0x000fea0003800000 */
.L_x_13223:
        /* <DEDUP_REMOVED lines=32> */
[----:B------:R-:W-:-:S04]  /*14f90*/  IMAD R6, R17, 0xc0, R6 ;  /* 0x000000c011067824 */ /* 0x000fc800078e0206 */
[----:B----4-:R-:W-:-:S04]  /*14fa0*/  @P0 IMAD.HI.U32 R0, R6, R4, RZ ;  /* 0x0000000406000227 */ /* 0x010fc800078e00ff */
        /* <DEDUP_REMOVED lines=12> */
[----:B------:R-:W-:-:S05]  /*15070*/  IMAD R7, R0, UR7, R7 ;  /* 0x0000000700077c24 */ /* 0x000fca000f8e0207 */
[----:B------:R-:W-:Y:S02]  /*15080*/  IADD3 R5, R5, R7, RZ ;  /* 0x0000000705057210 */ /* 0x000fe40007ffe0ff */
[----:B------:R-:W1:Y:S01]  /*15090*/  @P0 LDC R7, c[0x0][0x44c] ;  /* 0x00011300ff070b82 */ /* 0x000e620000000800 */
[----:B------:R-:W-:-:S04]  /*150a0*/  LEA R0, P1, R4, UR8, 0x1 ;  /* 0x0000000804007c11 */ /* 0x000fc8000f8208ff */
[----:B------:R-:W-:Y:S01]  /*150b0*/  LEA.HI.X R4, R4, UR9, R5, 0x1, P1 ;  /* 0x0000000904047c11 */ /* 0x000fe200088f0c05 */
[----:B------:R-:W-:-:S04]  /*150c0*/  VIADD R5, R6, 0x80 ;  /* 0x0000008006057836 */ /* 0x000fc80000000000 */
[----:B------:R-:W-:Y:S02]  /*150d0*/  IMAD.MOV.U32 R6, RZ, RZ, R5 ;  /* 0x000000ffff067224 */ /* 0x000fe400078e0005 */
        /* <DEDUP_REMOVED lines=27> */
[----:B------:R-:W-:Y:S01]  /*15290*/  SHFL.IDX PT, R8, R5, RZ, 0x181f ;  /* 0x00181fff05087589 */ /* 0x000fe200000e0000 */
        /* <DEDUP_REMOVED lines=71> */
[----:B0-----:R-:W-:-:S05]  /*15710*/  VIADD R0, R17, 0x80 ;  /* 0x0000008011007836 */ /* 0x001fca0000000000 */
        /* <DEDUP_REMOVED lines=8> */
[----:B-1----:R-:W-:-:S04]  /*157a0*/  @!P2 LEA R6, P1, R20, R8, 0x1 ;  /* 0x000000081406a211 */ /* 0x002fc800078208ff */
[----:B0-----:R-:W-:-:S05]  /*157b0*/  @!P2 IADD3.X R0, RZ, R0, RZ, P1, !PT ;  /* 0x00000000ff00a210 */ /* 0x001fca0000ffe4ff */
        /* <DEDUP_REMOVED lines=18> */
[----:B------:R0:W-:Y:S04]  /*158e0*/  @!P1 LDGSTS.E.BYPASS.LTC128B.128 [R10+0x11400], desc[UR56][R6.64], !P0 ;  /* 0x11400000060a9fae */ /* 0x0001e8000c101d78 */
[----:B------:R0:W2:Y:S02]  /*158f0*/  SHFL.IDX PT, R2, R5, 0x3, 0x181f ;  /* 0x00781f0005027f89 */ /* 0x0000a400000e0000 */
.L_x_13377:
[----:B------:R-:W-:Y:S01]  /*15900*/  IADD3 R17, R17, 0xb0, RZ ;  /* 0x000000b011117810 */ /* 0x000fe20007ffe0ff */
[----:B------:R-:W-:-:S03]  /*15910*/  VIADD R8, R22, 0x30800 ;  /* 0x0003080016087836 */ /* 0x000fc60000000000 */
[----:B------:R-:W-:-:S13]  /*15920*/  ISETP.GE.AND P1, PT, R17, R3, PT ;  /* 0x000000031100720c */ /* 0x000fda0003f26270 */
[----:B0-2---:R-:W-:-:S05]  /*15930*/  @!P1 LEA R2, P2, R20, R2, 0x1 ;  /* 0x0000000214029211 */ /* 0x005fca00078408ff */
[----:B-1----:R-:W-:-:S05]  /*15940*/  @!P1 IMAD.X R3, RZ, RZ, R0, P2 ;  /* 0x000000ffff039224 */ /* 0x002fca00010e0600 */
[----:B------:R-:W-:Y:S01]  /*15950*/  @!PT LDS RZ, [RZ] ;  /* 0x00000000fffff984 */ /* 0x000fe20000000800 */
[----:B------:R-:W-:Y:S01]  /*15960*/  @!PT LDS RZ, [RZ] ;  /* 0x00000000fffff984 */ /* 0x000fe20000000800 */
[----:B------:R-:W-:Y:S01]  /*15970*/  @!PT LDS RZ, [RZ] ;  /* 0x00000000fffff984 */ /* 0x000fe20000000800 */
[----:B------:R0:W-:Y:S01]  /*15980*/  @!P1 LDGSTS.E.BYPASS.LTC128B.128 [R10+0x11c00], desc[UR56][R2.64], !P0 ;  /* 0x11c00000020a9fae */ /* 0x0001e2000c101d78 */
[----:B------:R-:W-:Y:S01]  /*15990*/  PLOP3.LUT P0, PT, PT, PT, PT, 0x80, 0x0 ;  /* 0x000000000000781c */ /* 0x000fe20003f0f070 */
[----:B------:R-:W-:-:S12]  /*159a0*/  NOP ;  /* 0x0000000000007918 */ /* 0x000fd80000000000 */
.L_x_13226:
        /* <DEDUP_REMOVED lines=14> */
[----:B0-----:R-:W2:Y:S01]  /*15a90*/  LDL.LU R2, [R1+0x34] ;  /* 0x0000340001027983 */ /* 0x001ea20000300800 */
[----:B------:R0:W-:Y:S01]  /*15aa0*/  SYNCS.ARRIVE.TRANS64.A1T0 RZ, [R22+URZ+0x30800], RZ ;  /* 0x030800ff16ff79a7 */ /* 0x0001e2000810003f */
[----:B------:R-:W-:Y:S01]  /*15ab0*/  BSSY B0, `(.L_x_13227) ;  /* 0x0000004000007945 */ /* 0x000fe20003800000 */
[----:B------:R-:W1:Y:S01]  /*15ac0*/  SYNCS.PHASECHK.TRANS64.TRYWAIT P0, [R22+URZ+0x30820], R3 ;  /* 0x03082003160075a7 */ /* 0x000e62000800017f */
[----:B--2---:R-:W-:Y:S02]  /*15ad0*/  ISETP.GE.AND P1, PT, R2, 0xc1, PT ;  /* 0x000000c10200780c */ /* 0x004fe40003f26270 */
[----:B01----:R-:W-:Y:S11]  /*15ae0*/  @!P0 BRA `(.L_x_13228) ;  /* 0x0000004800248947 */ /* 0x003ff60003800000 */
.L_x_13378:
[----:B------:R-:W-:Y:S05]  /*15af0*/  BSYNC B0 ;  /* 0x0000000000007941 */ /* 0x000fea0003800000 */
.L_x_13227:
[----:B------:R-:W-:Y:S04]  /*15b00*/  BSSY B0, `(.L_x_13229) ;  /* 0x0000170000007945 */ /* 0x000fe80003800000 */
        /* <DEDUP_REMOVED lines=43> */
.L_x_13235:
[----:B------:R-:W-:Y:S01]  /*15dc0*/  IMAD R2, R6, 0x8, R22 ;  /* 0x0000000806027824 */ /* 0x000fe200078e0216 */
[----:B0-----:R-:W-:Y:S01]  /*15dd0*/  SHF.L.U32 R3, R9, 0x1f, RZ ;  /* 0x0000001f09037819 */ /* 0x001fe200000006ff */
[----:B------:R-:W-:Y:S03]  /*15de0*/  BSSY B3, `(.L_x_13236) ;  /* 0x0000003000037945 */ /* 0x000fe60003800000 */
[----:B------:R-:W0:Y:S02]  /*15df0*/  SYNCS.PHASECHK.TRANS64.TRYWAIT P0, [R2+URZ+0x30840], R3 ;  /* 0x03084003020075a7 */ /* 0x000e24000800017f */
[----:B0-----:R-:W-:Y:S05]  /*15e00*/  @!P0 BRA `(.L_x_13237) ;  /* 0x0000004400708947 */ /* 0x001fea0003800000 */
.L_x_13379:
[----:B------:R-:W-:Y:S05]  /*15e10*/  BSYNC B3 ;  /* 0x0000000000037941 */ /* 0x000fea0003800000 */
.L_x_13236:
        /* <DEDUP_REMOVED lines=12> */
.L_x_13239:
[----:B------:R-:W-:Y:S05]  /*15ee0*/  BSYNC B3 ;  /* 0x0000000000037941 */ /* 0x000fea0003800000 */
.L_x_13238:
[----:B------:R-:W-:Y:S01]  /*15ef0*/  MOV R10, RZ ;  /* 0x000000ff000a7202 */ /* 0x000fe20000000f00 */
[----:B0-----:R-:W-:Y:S01]  /*15f00*/  IMAD R3, R6, 0x6000, R22 ;  /* 0x0000600006037824 */ /* 0x001fe200078e0216 */
[----:B------:R-:W-:Y:S01]  /*15f10*/  UIADD3 UR4, UP0, UR38, 0x370, URZ ;  /* 0x0000037026047890 */ /* 0x000fe2000ff1e03f */
        /* <DEDUP_REMOVED lines=8> */
.L_x_13240:
        /* <DEDUP_REMOVED lines=15> */
.L_x_13380:
[----:B------:R-:W-:Y:S05]  /*16090*/  BSYNC B3 ;  /* 0x0000000000037941 */ /* 0x000fea0003800000 */
.L_x_13241:
        /* <DEDUP_REMOVED lines=12> */
.L_x_13244:
[----:B------:R-:W-:Y:S05]  /*16160*/  BSYNC B3 ;  /* 0x0000000000037941 */ /* 0x000fea0003800000 */
.L_x_13243:
[----:B------:R-:W-:Y:S01]  /*16170*/  R2UR UR10, R10 ;  /* 0x000000000a0a72ca */ /* 0x000fe200000e0000 */
[----:B0-----:R-:W-:Y:S01]  /*16180*/  IMAD R2, R23, 0x6000, R22 ;  /* 0x0000600017027824 */ /* 0x001fe200078e0216 */
[----:B------:R-:W-:Y:S01]  /*16190*/  R2UR UR6, R12 ;  /* 0x000000000c0672ca */ /* 0x000fe200000e0000 */
[----:B------:R-:W-:Y:S01]  /*161a0*/  UIADD3 UR4, UP0, UR38, 0x470, URZ ;  /* 0x0000047026047890 */ /* 0x000fe2000ff1e03f */
[----:B------:R-:W-:Y:S01]  /*161b0*/  R2UR UR7, R13 ;  /* 0x000000000d0772ca */ /* 0x000fe200000e0000 */
[----:B------:R-:W-:Y:S01]  /*161c0*/  IMAD R5, R27, 0xc0, R28 ;  /* 0x000000c01b057824 */ /* 0x000fe200078e021c */
[----:B------:R-:W-:Y:S01]  /*161d0*/  LEA R3, R23, R22, 0x3 ;  /* 0x0000001617037211 */ /* 0x000fe200078e18ff */
[----:B------:R-:W-:Y:S01]  /*161e0*/  VIADD R2, R2, 0x400 ;  /* 0x0000040002027836 */ /* 0x000fe20000000000 */
[----:B------:R-:W-:Y:S01]  /*161f0*/  PLOP3.LUT P0, PT, PT, PT, PT, 0x80, 0x0 ;  /* 0x000000000000781c */ /* 0x000fe20003f0f070 */
[----:B------:R-:W-:Y:S02]  /*16200*/  UIADD3.X UR5, URZ, UR39, URZ, UP0, !UPT ;  /* 0x000000273f057290 */ /* 0x000fe400087fe43f */
[----:B------:R-:W-:-:S10]  /*16210*/  VIADD R3, R3, 0x30850 ;  /* 0x0003085003037836 */ /* 0x000fd40000000000 */
.L_x_13245:
        /* <DEDUP_REMOVED lines=12> */
.L_x_13234:
[----:B------:R-:W-:Y:S05]  /*162e0*/  BSYNC B1 ;  /* 0x0000000000017941 */ /* 0x000fea0003800000 */
.L_x_13233:
[----:B------:R-:W2:Y:S01]  /*162f0*/  LDL.LU R0, [R1+0x18] ;  /* 0x0000180001007983 */ /* 0x000ea20000300800 */
[----:B------:R-:W-:Y:S02]  /*16300*/  IMAD.MOV.U32 R23, RZ, RZ, R6 ;  /* 0x000000ffff177224 */ /* 0x000fe400078e0006 */
[----:B------:R-:W-:Y:S02]  /*16310*/  IMAD.MOV.U32 R26, RZ, RZ, R9 ;  /* 0x000000ffff1a7224 */ /* 0x000fe400078e0009 */
[----:B--2---:R-:W-:-:S07]  /*16320*/  VIADD R0, R0, 0xfffffffd ;  /* 0xfffffffd00007836 */ /* 0x004fce0000000000 */
.L_x_13232:
[----:B------:R-:W-:Y:S05]  /*16330*/  BSYNC B2 ;  /* 0x0000000000027941 */ /* 0x000fea0003800000 */
.L_x_13231:
[----:B------:R-:W2:Y:S01]  /*16340*/  LDL.LU R2, [R1+0x1c] ;  /* 0x00001c0001027983 */ /* 0x000ea20000300800 */
[----:B------:R-:W-:-:S04]  /*16350*/  IADD3 R7, -R7, RZ, RZ ;  /* 0x000000ff07077210 */ /* 0x000fc80007ffe1ff */
[----:B--2---:R-:W-:-:S13]  /*16360*/  ISETP.NE.AND P0, PT, R2, R7, PT ;  /* 0x000000070200720c */ /* 0x004fda0003f05270 */
[----:B------:R-:W-:Y:S05]  /*16370*/  @!P0 BRA `(.L_x_13230) ;  /* 0x0000000c00a08947 */ /* 0x000fea0003800000 */
[----:B------:R-:W-:-:S07]  /*16380*/  IMAD.MOV.U32 R4, RZ, RZ, R24 ;  /* 0x000000ffff047224 */ /* 0x000fce00078e0018 */
.L_x_13272:
        /* <DEDUP_REMOVED lines=33> */
.L_x_13248:
[----:B------:R-:W-:Y:S01]  /*165a0*/  IMAD R2, R6, 0x8, R22 ;  /* 0x0000000806027824 */ /* 0x000fe200078e0216 */
[----:B0-----:R-:W-:Y:S01]  /*165b0*/  SHF.L.U32 R3, R7, 0x1f, RZ ;  /* 0x0000001f07037819 */ /* 0x001fe200000006ff */
[----:B------:R-:W-:Y:S03]  /*165c0*/  BSSY B2, `(.L_x_13249) ;  /* 0x0000003000027945 */ /* 0x000fe60003800000 */
[----:B------:R-:W0:Y:S02]  /*165d0*/  SYNCS.PHASECHK.TRANS64.TRYWAIT P0, [R2+URZ+0x30840], R3 ;  /* 0x03084003020075a7 */ /* 0x000e24000800017f */
[----:B0-----:R-:W-:Y:S05]  /*165e0*/  @!P0 BRA `(.L_x_13250) ;  /* 0x0000003c00a08947 */ /* 0x001fea0003800000 */
.L_x_13381:
[----:B------:R-:W-:Y:S05]  /*165f0*/  BSYNC B2 ;  /* 0x0000000000027941 */ /* 0x000fea0003800000 */
.L_x_13249:
        /* <DEDUP_REMOVED lines=12> */
.L_x_13252:
[----:B------:R-:W-:Y:S05]  /*166c0*/  BSYNC B2 ;  /* 0x0000000000027941 */ /* 0x000fea0003800000 */
.L_x_13251:
        /* <DEDUP_REMOVED lines=11> */
.L_x_13253:
        /* <DEDUP_REMOVED lines=15> */
.L_x_13382:
[----:B------:R-:W-:Y:S05]  /*16870*/  BSYNC B2 ;  /* 0x0000000000027941 */ /* 0x000fea0003800000 */
.L_x_13254:
        /* <DEDUP_REMOVED lines=11> */
.L_x_13257:
[----:B------:R-:W-:Y:S05]  /*16930*/  BSYNC B2 ;  /* 0x0000000000027941 */ /* 0x000fea0003800000 */
.L_x_13256:
        /* <DEDUP_REMOVED lines=8> */
[----:B0-----:R-:W-:Y:S01]  /*169c0*/  IADD3 R10, R10, 0x50, RZ ;  /* 0x000000500a0a7810 */ /* 0x001fe20007ffe0ff */
[----:B------:R-:W-:-:S12]  /*169d0*/  UIADD3.X UR5, URZ, UR39, URZ, UP0, !UPT ;  /* 0x000000273f057290 */ /* 0x000fd800087fe43f */
.L_x_13258:
        /* <DEDUP_REMOVED lines=12> */
.L_x_13247:
[----:B------:R-:W-:Y:S05]  /*16aa0*/  BSYNC B1 ;  /* 0x0000000000017941 */ /* 0x000fea0003800000 */
.L_x_13246:
        /* <DEDUP_REMOVED lines=27> */
[----:B------:R-:W-:-:S05]  /*16c60*/  IMAD R4, R25, UR7, R4 ;  /* 0x0000000719047c24 */ /* 0x000fca000f8e0204 */
[----:B------:R-:W-:Y:S02]  /*16c70*/  IADD3 R3, R4, R3, RZ ;  /* 0x0000000304037210 */ /* 0x000fe40007ffe0ff */
[----:B------:R-:W-:-:S04]  /*16c80*/  LEA R4, P0, R2, UR4, 0x2 ;  /* 0x0000000402047c11 */ /* 0x000fc8000f8010ff */
[----:B------:R-:W-:-:S05]  /*16c90*/  LEA.HI.X R5, R2, UR5, R3, 0x2, P0 ;  /* 0x0000000502057c11 */ /* 0x000fca00080f1403 */
[----:B------:R1:W5:Y:S04]  /*16ca0*/  LDG.E R4, desc[UR56][R4.64] ;  /* 0x0000003804047981 */ /* 0x000368000c1e1900 */
.L_x_13261:
[----:B------:R-:W-:Y:S01]  /*16cb0*/  IMAD R2, R23, 0x8, R22 ;  /* 0x0000000817027824 */ /* 0x000fe200078e0216 */
[----:B0-----:R-:W-:Y:S01]  /*16cc0*/  SHF.L.U32 R3, R26, 0x1f, RZ ;  /* 0x0000001f1a037819 */ /* 0x001fe200000006ff */
[----:B------:R-:W-:Y:S03]  /*16cd0*/  BSSY B2, `(.L_x_13262) ;  /* 0x0000003000027945 */ /* 0x000fe60003800000 */
[----:B------:R-:W0:Y:S02]  /*16ce0*/  SYNCS.PHASECHK.TRANS64.TRYWAIT P0, [R2+URZ+0x30840], R3 ;  /* 0x03084003020075a7 */ /* 0x000e24000800017f */
[----:B0-----:R-:W-:Y:S05]  /*16cf0*/  @!P0 BRA `(.L_x_13263) ;  /* 0x0000003800048947 */ /* 0x001fea0003800000 */
.L_x_13383:
[----:B------:R-:W-:Y:S05]  /*16d00*/  BSYNC B2 ;  /* 0x0000000000027941 */ /* 0x000fea0003800000 */
.L_x_13262:
        /* <DEDUP_REMOVED lines=12> */
.L_x_13265:
[----:B------:R-:W-:Y:S05]  /*16dd0*/  BSYNC B2 ;  /* 0x0000000000027941 */ /* 0x000fea0003800000 */
.L_x_13264:
        /* <DEDUP_REMOVED lines=8> */
[----:B------:R-:W-:Y:S01]  /*16e60*/  VIADD R3, R3, 0x30 ;  /* 0x0000003003037836 */ /* 0x000fe20000000000 */
[----:B------:R-:W-:Y:S01]  /*16e70*/  UMOV UR6, 0x0 ;  /* 0x0000000000067882 */ /* 0x000fe20000000000 */
[----:B------:R-:W-:Y:S01]  /*16e80*/  IMAD R10, R9, 0xc0, R28 ;  /* 0x000000c0090a7824 */ /* 0x000fe200078e021c */
[----:B------:R-:W-:-:S09]  /*16e90*/  UMOV UR7, 0x14f00000 ;  /* 0x14f0000000077882 */ /* 0x000fd20000000000 */
.L_x_13266:
        /* <DEDUP_REMOVED lines=15> */
.L_x_13384:
[----:B------:R-:W-:Y:S05]  /*16f90*/  BSYNC B2 ;  /* 0x0000000000027941 */ /* 0x000fea0003800000 */
.L_x_13267:
[----:B------:R-:W-:Y:S01]  /*16fa0*/  BSSY B2, `(.L_x_13269) ;  /* 0x000000b000027945 */ /* 0x000fe20003800000 */
[----:B0-----:R-:W-:Y:S01]  /*16fb0*/  MOV R2, 0x0 ;  /* 0x0000000000027802 */ /* 0x001fe20000000f00 */
[----:B------:R-:W-:Y:S02]  /*16fc0*/  IMAD.MOV.U32 R3, RZ, RZ, 0x14f00000 ;  /* 0x14f00000ff037424 */ /* 0x000fe400078e00ff */
        /* <DEDUP_REMOVED lines=8> */
.L_x_13270:
[----:B------:R-:W-:Y:S05]  /*17050*/  BSYNC B2 ;  /* 0x0000000000027941 */ /* 0x000fea0003800000 */
.L_x_13269:
        /* <DEDUP_REMOVED lines=10> */
.L_x_13271:
        /* <DEDUP_REMOVED lines=12> */
.L_x_13260:
[----:B------:R-:W-:Y:S05]  /*171c0*/  BSYNC B1 ;  /* 0x0000000000017941 */ /* 0x000fea0003800000 */
.L_x_13259:
[C---:B------:R-:W-:Y:S01]  /*171d0*/  ISETP.GT.AND P0, PT, R0.reuse, 0x1, PT ;  /* 0x000000010000780c */ /* 0x040fe20003f04270 */
[----:B------:R-:W-:-:S12]  /*171e0*/  VIADD R0, R0, 0xfffffffe ;  /* 0xfffffffe00007836 */ /* 0x000fd80000000000 */
[----:B------:R-:W-:Y:S05]  /*171f0*/  @P0 BRA `(.L_x_13272) ;  /* 0xfffffff000640947 */ /* 0x000fea000383ffff */
.L_x_13230:
[----:B------:R-:W-:Y:S05]  /*17200*/  BSYNC B0 ;  /* 0x0000000000007941 */ /* 0x000fea0003800000 */
.L_x_13229:
        /* <DEDUP_REMOVED lines=17> */
.L_x_13274:
[----:B------:R-:W-:Y:S05]  /*17320*/  BSYNC B0 ;  /* 0x0000000000007941 */ /* 0x000fea0003800000 */
.L_x_13273:
[----:B------:R-:W2:Y:S01]  /*17330*/  LDL R0, [R1] ;  /* 0x0000000001007983 */ /* 0x000ea20000100800 */
[----:B------:R-:W-:Y:S01]  /*17340*/  BSSY B0, `(.L_x_13275) ;  /* 0x0000028000007945 */ /* 0x000fe20003800000 */
[----:B--2---:R-:W-:-:S13]  /*17350*/  LOP3.LUT P0, RZ, R0, 0x1, RZ, 0xc0, !PT ;  /* 0x0000000100ff7812 */ /* 0x004fda000780c0ff */
[----:B------:R-:W-:Y:S05]  /*17360*/  @!P0 BRA `(.L_x_13276) ;  /* 0x0000000000948947 */ /* 0x000fea0003800000 */
[----:B0-----:R-:W-:Y:S01]  /*17370*/  LEA R3, R23, R22, 0x3 ;  /* 0x0000001617037211 */ /* 0x001fe200078e18ff */
[----:B------:R-:W-:Y:S01]  /*17380*/  BSSY B1, `(.L_x_13277) ;  /* 0x0000005000017945 */ /* 0x000fe20003800000 */
[----:B------:R-:W-:Y:S02]  /*17390*/  SHF.L.U32 R0, R26, 0x1f, RZ ;  /* 0x0000001f1a007819 */ /* 0x000fe400000006ff */
[----:B------:R-:W-:Y:S02]  /*173a0*/  ISETP.NE.AND P1, PT, R6, RZ, PT ;  /* 0x000000ff0600720c */ /* 0x000fe40003f25270 */
[----:B------:R-:W0:Y:S02]  /*173b0*/  SYNCS.PHASECHK.TRANS64.TRYWAIT P0, [R3+URZ+0x30860], R0 ;  /* 0x03086000030075a7 */ /* 0x000e24000800017f */
[----:B0-----:R-:W-:Y:S09]  /*173c0*/  @!P0 BRA `(.L_x_13278) ;  /* 0x0000003000788947 */ /* 0x001ff20003800000 */
.L_x_13385:
[----:B------:R-:W-:Y:S05]  /*173d0*/  BSYNC B1 ;  /* 0x0000000000017941 */ /* 0x000fea0003800000 */
.L_x_13277:
        /* <DEDUP_REMOVED lines=9> */
.L_x_13280:
[----:B------:R-:W-:Y:S05]  /*17470*/  BSYNC B1 ;  /* 0x0000000000017941 */ /* 0x000fea0003800000 */
.L_x_13279:
[----:B0-----:R-:W-:Y:S01]  /*17480*/  IMAD R0, R23, 0x6000, R22 ;  /* 0x0000600017007824 */ /* 0x001fe200078e0216 */
        /* <DEDUP_REMOVED lines=9> */
.L_x_13281:
        /* <DEDUP_REMOVED lines=10> */
.L_x_13276:
[----:B------:R-:W-:Y:S05]  /*175c0*/  BSYNC B0 ;  /* 0x0000000000007941 */ /* 0x000fea0003800000 */
.L_x_13275:
[----:B------:R-:W-:-:S05]  /*175d0*/  VIADD R23, R23, 0x1 ;  /* 0x0000000117177836 */ /* 0x000fca0000000000 */
[----:B------:R-:W-:-:S04]  /*175e0*/  ISETP.NE.AND P0, PT, R23, 0x2, PT ;  /* 0x000000021700780c */ /* 0x000fc80003f05270 */
[----:B0-----:R-:W-:Y:S02]  /*175f0*/  SEL R3, RZ, 0x1, P0 ;  /* 0x00000001ff037807 */ /* 0x001fe40000000000 */
[----:B------:R-:W-:Y:S02]  /*17600*/  SEL R23, R23, RZ, P0 ;  /* 0x000000ff17177207 */ /* 0x000fe40000000000 */
[----:B------:R-:W-:-:S07]  /*17610*/  LOP3.LUT R26, R26, R3, RZ, 0x3c, !PT ;  /* 0x000000031a1a7212 */ /* 0x000fce00078e3cff */
.L_x_13211:
[----:B------:R-:W-:Y:S05]  /*17620*/  BSYNC B7 ;  /* 0x0000000000077941 */ /* 0x000fea0003800000 */
.L_x_13209:
        /* <DEDUP_REMOVED lines=12> */
.L_x_13282:
        /* <DEDUP_REMOVED lines=15> */
[----:B------:R-:W-:Y:S01]  /*177e0*/  ISETP.GE.U32.AND P5, PT, R8, 0x10, PT ;  /* 0x000000100800780c */ /* 0x000fe20003fa6070 */
[----:B------:R-:W-:Y:S01]  /*177f0*/  SHFL.IDX PT, R4, R16, 0x1, 0x1f ;  /* 0x00201f0010047f89 */ /* 0x000fe200000e0000 */
[----:B0-----:R-:W-:Y:S01]  /*17800*/  IMAD.MOV.U32 R2, RZ, RZ, RZ ;  /* 0x000000ffff027224 */ /* 0x001fe200078e00ff */
[----:B--2---:R-:W-:-:S02]  /*17810*/  @!P1 MOV R2, R3 ;  /* 0x0000000300029202 */ /* 0x004fc40000000f00 */
[----:B------:R-:W-:-:S03]  /*17820*/  ISETP.NE.AND P1, PT, R8, RZ, PT ;  /* 0x000000ff0800720c */ /* 0x000fc60003f25270 */
[----:B------:R-:W0:Y:S02]  /*17830*/  SHFL.UP PT, R14, R2, 0x1, RZ ;  /* 0x04200000020e7989 */ /* 0x000e2400000e00ff */
[----:B0-----:R-:W-:-:S05]  /*17840*/  SEL R5, R14, RZ, P1 ;  /* 0x000000ff0e057207 */ /* 0x001fca0000800000 */
        /* <DEDUP_REMOVED lines=14> */
.L_x_13395:
[----:B------:R-:W-:Y:S02]  /*17930*/  ULDC UR4, c[0x0][0xc38] ;  /* 0x00030e0000047ab9 */ /* 0x000fe40000000800 */
[----:B------:R-:W-:-:S04]  /*17940*/  IMAD.U32 R16, RZ, RZ, UR4 ;  /* 0x00000004ff107e24 */ /* 0x000fc8000f8e00ff */
[----:B-1----:R-:W-:-:S04]  /*17950*/  IMAD R5, R14, R16, RZ ;  /* 0x000000100e057224 */ /* 0x002fc800078e02ff */
[----:B------:R-:W-:-:S05]  /*17960*/  IMAD.IADD R4, R4, 0x1, R5 ;  /* 0x0000000104047824 */ /* 0x000fca00078e0205 */
[----:B------:R-:W-:-:S13]  /*17970*/  ISETP.GT.AND P6, PT, R4, R0, PT ;  /* 0x000000000400720c */ /* 0x000fda0003fc4270 */
[----:B------:R-:W-:Y:S05]  /*17980*/  @P6 BRA `(.L_x_13285) ;  /* 0x00000000009c6947 */ /* 0x000fea0003800000 */
.L_x_13290:
[----:B------:R-:W1:Y:S01]  /*17990*/  LDC R6, c[0x0][0xc3c] ;  /* 0x00030f00ff067b82 */ /* 0x000e620000000800 */
[----:B------:R-:W-:-:S04]  /*179a0*/  IADD3 R19, R19, 0x1f, RZ ;  /* 0x0000001f13137810 */ /* 0x000fc80007ffe0ff */
        /* <DEDUP_REMOVED lines=12> */
.L_x_13288:
[----:B------:R-:W-:Y:S05]  /*17a70*/  BSYNC B0 ;  /* 0x0000000000007941 */ /* 0x000fea0003800000 */
.L_x_13287:
        /* <DEDUP_REMOVED lines=18> */
.L_x_13403:
[----:B------:R-:W-:Y:S02]  /*17ba0*/  ULDC UR4, c[0x0][0xc38] ;  /* 0x00030e0000047ab9 */ /* 0x000fe40000000800 */
[----:B------:R-:W-:-:S05]  /*17bb0*/  MOV R16, UR4 ;  /* 0x0000000400107c02 */ /* 0x000fca0008000f00 */
[----:B-1----:R-:W-:-:S04]  /*17bc0*/  IMAD R5, R14, R16, RZ ;  /* 0x000000100e057224 */ /* 0x002fc800078e02ff */
[----:B------:R-:W-:-:S05]  /*17bd0*/  IMAD.IADD R4, R5, 0x1, R4 ;  /* 0x0000000105047824 */ /* 0x000fca00078e0204 */
[----:B------:R-:W-:-:S13]  /*17be0*/  ISETP.GT.AND P6, PT, R4, R0, PT ;  /* 0x000000000400720c */ /* 0x000fda0003fc4270 */
[----:B------:R-:W-:Y:S05]  /*17bf0*/  @!P6 BRA `(.L_x_13290) ;  /* 0xfffffffc0064e947 */ /* 0x000fea000383ffff */
.L_x_13285:
        /* <DEDUP_REMOVED lines=8> */
.L_x_13407:
[----:B------:R-:W-:Y:S01]  /*17c80*/  ISETP.NE.AND P0, PT, R6, RZ, PT ;  /* 0x000000ff0600720c */ /* 0x000fe20003f05270 */
[----:B------:R-:W-:-:S12]  /*17c90*/  IMAD.MOV.U32 R14, RZ, RZ, RZ ;  /* 0x000000ffff0e7224 */ /* 0x000fd800078e00ff */
[----:B------:R-:W-:Y:S05]  /*17ca0*/  @!P0 BRA `(.L_x_13292) ;  /* 0x0000000000108947 */ /* 0x000fea0003800000 */
[----:B------:R-:W-:Y:S01]  /*17cb0*/  UMOV UR4, 0xffffffff ;  /* 0xffffffff00047882 */ /* 0x000fe20000000000 */
[----:B------:R-:W-:Y:S02]  /*17cc0*/  VIADD R12, R4, 0xffffffff ;  /* 0xffffffff040c7836 */ /* 0x000fe40000000000 */
[----:B------:R-:W-:Y:S05]  /*17cd0*/  BRA.DIV UR4, `(.L_x_13293) ;  /* 0x0000003204707947 */ /* 0x000fea000b800000 */
[----:B------:R3:W4:Y:S02]  /*17ce0*/  SHFL.IDX PT, R14, R3, R12, 0x1f ;  /* 0x00001f0c030e7589 */ /* 0x00072400000e0000 */
.L_x_13292:
[----:B--2---:R-:W-:Y:S01]  /*17cf0*/  IABS R6, R17 ;  /* 0x0000001100067213 */ /* 0x004fe20000000000 */
[----:B----4-:R-:W-:Y:S02]  /*17d00*/  IMAD R16, R14, R16, R5 ;  /* 0x000000100e107224 */ /* 0x010fe400078e0205 */
[----:B------:R-:W-:Y:S01]  /*17d10*/  IMAD.IADD R19, R4, 0x1, R19 ;  /* 0x0000000104137824 */ /* 0x000fe200078e0213 */
[----:B------:R-:W2:Y:S02]  /*17d20*/  I2F.RP R7, R6 ;  /* 0x0000000600077306 */ /* 0x000ea40000209400 */
[----:B------:R-:W-:-:S06]  /*17d30*/  IADD3 R0, R0, -R16, RZ ;  /* 0x8000001000007210 */ /* 0x000fcc0007ffe0ff */
        /* <DEDUP_REMOVED lines=22> */
[----:B------:R-:W-:Y:S01]  /*17ea0*/  MOV R18, R3 ;  /* 0x0000000300127202 */ /* 0x000fe20000000f00 */
[----:B------:R-:W-:-:S04]  /*17eb0*/  IMAD.MOV R2, RZ, RZ, -R3 ;  /* 0x000000ffff027224 */ /* 0x000fc800078e0a03 */
[----:B------:R-:W-:Y:S01]  /*17ec0*/  IMAD R17, R17, R2, R0 ;  /* 0x0000000211117224 */ /* 0x000fe200078e0200 */
[----:B------:R-:W-:Y:S06]  /*17ed0*/  BRA `(.L_x_13294) ;  /* 0x00000000001c7947 */ /* 0x000fec0003800000 */
.L_x_13286:
[----:B------:R-:W-:Y:S01]  /*17ee0*/  UMOV UR4, URZ ;  /* 0x0000003f00047c82 */ /* 0x000fe20008000000 */
[----:B------:R-:W-:Y:S01]  /*17ef0*/  UMOV UR5, URZ ;  /* 0x0000003f00057c82 */ /* 0x000fe20008000000 */
[----:B------:R-:W-:Y:S01]  /*17f00*/  ULDC UR6, c[0x0][0xc3c] ;  /* 0x00030f0000067ab9 */ /* 0x000fe20000000800 */
[----:B------:R-:W-:Y:S02]  /*17f10*/  IMAD.MOV.U32 R16, RZ, RZ, R0 ;  /* 0x000000ffff107224 */ /* 0x000fe400078e0000 */
[----:B------:R-:W-:Y:S02]  /*17f20*/  IMAD.U32 R17, RZ, RZ, UR4 ;  /* 0x00000004ff117e24 */ /* 0x000fe4000f8e00ff */
[----:B------:R-:W-:Y:S02]  /*17f30*/  IMAD.U32 R18, RZ, RZ, UR5 ;  /* 0x00000005ff127e24 */ /* 0x000fe4000f8e00ff */
[----:B------:R-:W-:-:S07]  /*17f40*/  IMAD.U32 R19, RZ, RZ, UR6 ;  /* 0x00000006ff137e24 */ /* 0x000fce000f8e00ff */
.L_x_13294:
        /* <DEDUP_REMOVED lines=10> */
.L_x_13283:
[----:B------:R-:W-:Y:S02]  /*17ff0*/  ULDC UR4, c[0x0][0xc3c] ;  /* 0x00030f0000047ab9 */ /* 0x000fe40000000800 */
[----:B---3--:R-:W-:-:S13]  /*18000*/  ISETP.GE.AND P0, PT, R19, UR4, PT ;  /* 0x0000000413007c0c */ /* 0x008fda000bf06270 */
[----:B------:R-:W-:Y:S05]  /*18010*/  @!P0 BRA `(.L_x_13295) ;  /* 0xffffffac002c8947 */ /* 0x000fea000383ffff */
[----:B------:R-:W-:Y:S05]  /*18020*/  BSYNC B8 ;  /* 0x0000000000087941 */ /* 0x000fea0003800000 */
.L_x_13173:
        /* <DEDUP_REMOVED lines=12> */
.L_x_13410:
[----:B------:R-:W-:Y:S05]  /*180f0*/  BSYNC B0 ;  /* 0x0000000000007941 */ /* 0x000fea0003800000 */
.L_x_13296:
[----:B------:R-:W-:-:S03]  /*18100*/  UMOV UR4, 0xffffffff ;  /* 0xffffffff00047882 */ /* 0x000fc60000000000 */
[----:B------:R-:W-:Y:S05]  /*18110*/  BRA.DIV UR4, `(.L_x_13298) ;  /* 0x0000002e04987947 */ /* 0x000fea000b800000 */
[----:B0-----:R-:W0:Y:S02]  /*18120*/  S2R R0, SR_TID.X ;  /* 0x0000000000007919 */ /* 0x001e240000002100 */
[----:B0-----:R-:W-:-:S04]  /*18130*/  SHF.R.U32.HI R0, RZ, 0x5, R0 ;  /* 0x00000005ff007819 */ /* 0x001fc80000011600 */
[----:B------:R-:W-:-:S05]  /*18140*/  LOP3.LUT R0, R0, 0x3, RZ, 0xc0, !PT ;  /* 0x0000000300007812 */ /* 0x000fca00078ec0ff */
[----:B------:R0:W2:Y:S02]  /*18150*/  SHFL.IDX PT, R14, R0, RZ, 0x1f ;  /* 0x00001fff000e7589 */ /* 0x0000a400000e0000 */
.L_x_13413:
[----:B--2---:R-:W-:-:S13]  /*18160*/  ISETP.NE.AND P0, PT, R14, RZ, PT ;  /* 0x000000ff0e00720c */ /* 0x004fda0003f05270 */
[----:B------:R-:W-:Y:S05]  /*18170*/  @P0 BRA `(.L_x_13044) ;  /* 0x0000000000880947 */ /* 0x000fea0003800000 */
[----:B------:R-:W-:-:S03]  /*18180*/  UMOV UR4, 0xffffffff ;  /* 0xffffffff00047882 */ /* 0x000fc60000000000 */
[----:B------:R-:W-:Y:S05]  /*18190*/  BRA.DIV UR4, `(.L_x_13299) ;  /* 0x0000002e04ac7947 */ /* 0x000fea000b800000 */
[----:B------:R-:W-:-:S13]  /*181a0*/  ELECT P6, URZ, PT ;  /* 0x00000000003f782f */ /* 0x000fda00038c0000 */
.L_x_13416:
[----:B------:R-:W-:Y:S05]  /*181b0*/  @!P6 BRA `(.L_x_13044) ;  /* 0x000000000078e947 */ /* 0x000fea0003800000 */
[----:B0-----:R-:W2:Y:S02]  /*181c0*/  LDL.LU R0, [R1+0x40] ;  /* 0x0000400001007983 */ /* 0x001ea40000300800 */
[----:B--2---:R-:W-:-:S04]  /*181d0*/  LOP3.LUT R0, R0, 0x2, RZ, 0xfc, !PT ;  /* 0x0000000200007812 */ /* 0x004fc800078efcff */
[----:B------:R-:W-:-:S13]  /*181e0*/  ISETP.NE.AND P2, PT, R0, 0x3, PT ;  /* 0x000000030000780c */ /* 0x000fda0003f45270 */
[----:B------:R-:W-:Y:S05]  /*181f0*/  @!P2 BRA `(.L_x_13300) ;  /* 0x000000000004a947 */ /* 0x000fea0003800000 */
[----:B------:R-:W-:Y:S01]  /*18200*/  BPT.TRAP 0x1 ;  /* 0x000000040000795c */ /* 0x000fe20000300000 */
.L_x_13300:
[----:B------:R-:W-:Y:S01]  /*18210*/  VIADD R0, R9, 0x30840 ;  /* 0x0003084009007836 */ /* 0x000fe20000000000 */
[----:B------:R-:W-:Y:S01]  /*18220*/  SHF.L.U32 R4, R26, 0x1f, RZ ;  /* 0x0000001f1a047819 */ /* 0x000fe200000006ff */
[----:B------:R-:W-:-:S03]  /*18230*/  VIADD R2, R23, 0x1 ;  /* 0x0000000117027836 */ /* 0x000fc60000000000 */
[----:B------:R-:W-:Y:S02]  /*18240*/  LEA R5, R23, R0, 0x3 ;  /* 0x0000000017057211 */ /* 0x000fe400078e18ff */
[C---:B------:R-:W-:Y:S02]  /*18250*/  ISETP.NE.AND P1, PT, R2.reuse, 0x2, PT ;  /* 0x000000020200780c */ /* 0x040fe40003f25270 */
[----:B------:R-:W0:Y:S02]  /*18260*/  SYNCS.PHASECHK.TRANS64.TRYWAIT P0, [R5+URZ], R4 ;  /* 0x00000004050075a7 */ /* 0x000e24000800017f */
[----:B------:R-:W-:Y:S02]  /*18270*/  SEL R3, RZ, 0x1, P1 ;  /* 0x00000001ff037807 */ /* 0x000fe40000800000 */
[----:B------:R-:W-:Y:S02]  /*18280*/  SEL R7, R2, RZ, P1 ;  /* 0x000000ff02077207 */ /* 0x000fe40000800000 */
[----:B------:R-:W-:-:S03]  /*18290*/  LOP3.LUT R2, R26, R3, RZ, 0x3c, !PT ;  /* 0x000000031a027212 */ /* 0x000fc600078e3cff */
[----:B------:R-:W-:Y:S01]  /*182a0*/  IMAD R3, R7, 0x8, R0 ;  /* 0x0000000807037824 */ /* 0x000fe200078e0200 */
[----:B------:R-:W-:Y:S01]  /*182b0*/  SHF.L.U32 R2, R2, 0x1f, RZ ;  /* 0x0000001f02027819 */ /* 0x000fe200000006ff */
[----:B0-----:R-:W-:Y:S06]  /*182c0*/  @!P0 BRA `(.L_x_13301) ;  /* 0x0000002c00808947 */ /* 0x001fec0003800000 */
.L_x_13417:
[----:B------:R-:W2:Y:S02]  /*182d0*/  SYNCS.PHASECHK.TRANS64.TRYWAIT P0, [R3+URZ], R2 ;  /* 0x00000002030075a7 */ /* 0x000ea4000800017f */
[----:B--2---:R-:W-:Y:S05]  /*182e0*/  @!P0 BRA `(.L_x_13302) ;  /* 0x0000002c008c8947 */ /* 0x004fea0003800000 */
.L_x_13418:
[----:B------:R-:W-:Y:S05]  /*182f0*/  @!P2 BRA `(.L_x_13303) ;  /* 0x000000000004a947 */ /* 0x000fea0003800000 */
[----:B------:R-:W-:Y:S01]  /*18300*/  BPT.TRAP 0x1 ;  /* 0x000000040000795c */ /* 0x000fe20000300000 */
.L_x_13303:
[----:B------:R-:W-:-:S04]  /*18310*/  VIADD R0, R9, 0x30860 ;  /* 0x0003086009007836 */ /* 0x000fc80000000000 */
[----:B------:R-:W-:-:S04]  /*18320*/  IMAD R23, R23, 0x8, R0 ;  /* 0x0000000817177824 */ /* 0x000fc800078e0200 */
[----:B------:R-:W3:Y:S02]  /*18330*/  SYNCS.PHASECHK.TRANS64.TRYWAIT P0, [R23+URZ], R4 ;  /* 0x00000004170075a7 */ /* 0x000ee4000800017f */
[----:B---3--:R-:W-:Y:S05]  /*18340*/  @!P0 BRA `(.L_x_13304) ;  /* 0x0000002c00888947 */ /* 0x008fea0003800000 */
.L_x_13419:
[----:B------:R-:W-:-:S07]  /*18350*/  IMAD R7, R7, 0x8, R0 ;  /* 0x0000000807077824 */ /* 0x000fce00078e0200 */
.L_x_13305:
[----:B------:R0:W0:Y:S02]  /*18360*/  SYNCS.PHASECHK.TRANS64.TRYWAIT P0, [R7+URZ], R2 ;  /* 0x00000002070075a7 */ /* 0x000024000800017f */
[----:B0-----:R-:W-:Y:S05]  /*18370*/  @!P0 NANOSLEEP.SYNCS 0x989680 ;  /* 0x009896800000895d */ /* 0x001fea0003900000 */
[----:B------:R-:W0:Y:S02]  /*18380*/  @!P0 SYNCS.PHASECHK.TRANS64 P0, [R7+URZ], R2 ;  /* 0x00000002070085a7 */ /* 0x000e24000800007f */
[----:B0-----:R-:W-:Y:S05]  /*18390*/  @!P0 BRA `(.L_x_13305) ;  /* 0xfffffffc00f08947 */ /* 0x001fea000383ffff */
.L_x_13044:
[----:B------:R-:W-:Y:S05]  /*183a0*/  BSYNC B9 ;  /* 0x0000000000097941 */ /* 0x000fea0003800000 */
.L_x_13041:
[----:B------:R-:W-:Y:S05]  /*183b0*/  EXIT ;  /* 0x000000000000794d */ /* 0x000fea0003800000 */
.L_x_13062:
[----:B0-----:R0:W1:Y:S02]  /*183c0*/  SYNCS.PHASECHK.TRANS64.TRYWAIT P6, [R82+URZ+0x30890], R94 ;  /* 0x0308905e520075a7 */ /* 0x00106400080c017f */
[----:B-1----:R-:W-:Y:S05]  /*183d0*/  @!P6 NANOSLEEP.SYNCS 0x989680 ;  /* 0x009896800000e95d */ /* 0x002fea0003900000 */
[----:B------:R-:W1:Y:S02]  /*183e0*/  @!P6 SYNCS.PHASECHK.TRANS64 P6, [R82+URZ+0x30890], R94 ;  /* 0x0308905e5200e5a7 */ /* 0x000e6400080c007f */
[----:B-1----:R-:W-:Y:S05]  /*183f0*/  @!P6 BRA `(.L_x_13062) ;  /* 0xfffffffc00f0e947 */ /* 0x002fea000383ffff */
[----:B------:R-:W-:Y:S05]  /*18400*/  BRA `(.L_x_13306) ;  /* 0xfffffea800507947 */ /* 0x000fea000383ffff */
.L_x_13082:
[----:B0-----:R0:W1:Y:S02]  /*18410*/  SYNCS.PHASECHK.TRANS64.TRYWAIT P5, [R82+URZ+0x30890], R94 ;  /* 0x0308905e520075a7 */ /* 0x00106400080a017f */
[----:B-1----:R-:W-:Y:S05]  /*18420*/  @!P5 NANOSLEEP.SYNCS 0x989680 ;  /* 0x009896800000d95d */ /* 0x002fea0003900000 */
[----:B------:R-:W1:Y:S02]  /*18430*/  @!P5 SYNCS.PHASECHK.TRANS64 P5, [R82+URZ+0x30890], R94 ;  /* 0x0308905e5200d5a7 */ /* 0x000e6400080a007f */
[----:B-1----:R-:W-:Y:S05]  /*18440*/  @!P5 BRA `(.L_x_13082) ;  /* 0xfffffffc00f0d947 */ /* 0x002fea000383ffff */
[----:B------:R-:W-:Y:S05]  /*18450*/  BRA `(.L_x_13307) ;  /* 0xfffffebc001c7947 */ /* 0x000fea000383ffff */
.L_x_13091:
[----:B-1----:R1:W2:Y:S02]  /*18460*/  SYNCS.PHASECHK.TRANS64.TRYWAIT P4, [R82+URZ+0x30890], R94 ;  /* 0x0308905e520075a7 */ /* 0x0022a4000808017f */
[----:B--2---:R-:W-:Y:S05]  /*18470*/  @!P4 NANOSLEEP.SYNCS 0x989680 ;  /* 0x009896800000c95d */ /* 0x004fea0003900000 */
[----:B------:R-:W2:Y:S02]  /*18480*/  @!P4 SYNCS.PHASECHK.TRANS64 P4, [R82+URZ+0x30890], R94 ;  /* 0x0308905e5200c5a7 */ /* 0x000ea4000808007f */
[----:B--2---:R-:W-:Y:S05]  /*18490*/  @!P4 BRA `(.L_x_13091) ;  /* 0xfffffffc00f0c947 */ /* 0x004fea000383ffff */
[----:B------:R-:W-:Y:S05]  /*184a0*/  BRA `(.L_x_13308) ;  /* 0xfffffecc007c7947 */ /* 0x000fea000383ffff */
.L_x_13097:
[----:B--2---:R2:W3:Y:S02]  /*184b0*/  SYNCS.PHASECHK.TRANS64.TRYWAIT P3, [R82+URZ+0x308b0], R94 ;  /* 0x0308b05e520075a7 */ /* 0x0044e4000806017f */
[----:B---3--:R-:W-:Y:S05]  /*184c0*/  @!P3 NANOSLEEP.SYNCS 0x989680 ;  /* 0x009896800000b95d */ /* 0x008fea0003900000 */
[----:B------:R-:W3:Y:S02]  /*184d0*/  @!P3 SYNCS.PHASECHK.TRANS64 P3, [R82+URZ+0x308b0], R94 ;  /* 0x0308b05e5200b5a7 */ /* 0x000ee4000806007f */
[----:B---3--:R-:W-:Y:S05]  /*184e0*/  @!P3 BRA `(.L_x_13097) ;  /* 0xfffffffc00f0b947 */ /* 0x008fea000383ffff */
[----:B------:R-:W-:Y:S05]  /*184f0*/  BRA `(.L_x_13309) ;  /* 0xfffffed000107947 */ /* 0x000fea000383ffff */
.L_x_13105:
[----:B------:R-:W0:Y:S01]  /*18500*/  S2R R3, SR_TID.X ;  /* 0x0000000000037919 */ /* 0x000e220000002100 */
[----:B------:R-:W-:Y:S01]  /*18510*/  BSSY B0, `(.L_x_13310) ;  /* 0x000000c000007945 */ /* 0x000fe20003800000 */
[----:B------:R-:W-:Y:S01]  /*18520*/  MOV R12, RZ ;  /* 0x000000ff000c7202 */ /* 0x000fe20000000f00 */
        /* <DEDUP_REMOVED lines=10> */
.L_x_13311:
[----:B------:R-:W-:Y:S05]  /*185d0*/  BSYNC B0 ;  /* 0x0000000000007941 */ /* 0x000fea0003800000 */
.L_x_13310:
[----:B------:R0:W-:Y:S01]  /*185e0*/  STL [R1+0x78], R14 ;  /* 0x0000780e01007387 */ /* 0x0001e20000100800 */
[----:B------:R-:W-:Y:S05]  /*185f0*/  BRA `(.L_x_13312) ;  /* 0xfffffed400607947 */ /* 0x000fea000383ffff */
.L_x_13117:
[----:B------:R-:W-:Y:S01]  /*18600*/  BSSY B1, `(.L_x_13313) ;  /* 0x0000008000017945 */ /* 0x000fe20003800000 */
[----:B------:R-:W-:Y:S02]  /*18610*/  IMAD.MOV.U32 R13, RZ, RZ, R26 ;  /* 0x000000ffff0d7224 */ /* 0x000fe400078e001a */
[----:B------:R-:W-:Y:S02]  /*18620*/  IMAD.MOV.U32 R12, RZ, RZ, RZ ;  /* 0x000000ffff0c7224 */ /* 0x000fe400078e00ff */
[----:B------:R-:W-:Y:S02]  /*18630*/  IMAD.MOV.U32 R11, RZ, RZ, 0x1c1f ;  /* 0x00001c1fff0b7424 */ /* 0x000fe400078e00ff */
[----:B------:R-:W-:-:S07]  /*18640*/  IMAD.MOV.U32 R15, RZ, RZ, -0x1 ;  /* 0xffffffffff0f7424 */ /* 0x000fce00078e00ff */
[----:B0-----:R-:W-:Y:S05]  /*18650*/  WARPSYNC.COLLECTIVE R15, `(.L_x_13314) ;  /* 0x000000000f087348 */ /* 0x001fea0003c00000 */
[----:B0-----:R0:W1:Y:S02]  /*18660*/  SHFL.IDX P6, R14, R13, R12, R11 ;  /* 0x0000000c0d0e7389 */ /* 0x00106400000c000b */
[----:B01----:R-:W-:Y:S01]  /*18670*/  ENDCOLLECTIVE ;  /* 0x000000000000791b */ /* 0x003fe20003800000 */
.L_x_13314:
[----:B------:R-:W-:Y:S05]  /*18680*/  BSYNC B1 ;  /* 0x0000000000017941 */ /* 0x000fea0003800000 */
.L_x_13313:
        /* <DEDUP_REMOVED lines=8> */
.L_x_13315:
[----:B------:R-:W-:Y:S02]  /*18710*/  IMAD.MOV.U32 R13, RZ, RZ, R28 ;  /* 0x000000ffff0d7224 */ /* 0x000fe400078e001c */
[----:B------:R-:W-:-:S07]  /*18720*/  IMAD.MOV.U32 R0, RZ, RZ, R14 ;  /* 0x000000ffff007224 */ /* 0x000fce00078e000e */
[----:B------:R-:W-:Y:S05]  /*18730*/  WARPSYNC.COLLECTIVE R15, `(.L_x_13316) ;  /* 0x000000000f087348 */ /* 0x000fea0003c00000 */
[----:B------:R0:W1:Y:S02]  /*18740*/  SHFL.IDX P6, R14, R13, R12, R11 ;  /* 0x0000000c0d0e7389 */ /* 0x00006400000c000b */
[----:B01----:R-:W-:Y:S01]  /*18750*/  ENDCOLLECTIVE ;  /* 0x000000000000791b */ /* 0x003fe20003800000 */
.L_x_13316:
[----:B------:R-:W-:Y:S02]  /*18760*/  IMAD.MOV.U32 R13, RZ, RZ, R27 ;  /* 0x000000ffff0d7224 */ /* 0x000fe400078e001b */
[----:B------:R-:W-:-:S07]  /*18770*/  IMAD.MOV.U32 R5, RZ, RZ, R14 ;  /* 0x000000ffff057224 */ /* 0x000fce00078e000e */
[----:B------:R-:W-:Y:S05]  /*18780*/  WARPSYNC.COLLECTIVE R15, `(.L_x_13317) ;  /* 0x000000000f087348 */ /* 0x000fea0003c00000 */
[----:B------:R0:W1:Y:S02]  /*18790*/  SHFL.IDX P6, R14, R13, R12, R11 ;  /* 0x0000000c0d0e7389 */ /* 0x00006400000c000b */
[----:B01----:R-:W-:Y:S01]  /*187a0*/  ENDCOLLECTIVE ;  /* 0x000000000000791b */ /* 0x003fe20003800000 */
.L_x_13317:
[----:B------:R-:W-:Y:S05]  /*187b0*/  BRA `(.L_x_13318) ;  /* 0xfffffed800647947 */ /* 0x000fea000383ffff */
.L_x_13121:
[----:B0-----:R0:W1:Y:S02]  /*187c0*/  SYNCS.PHASECHK.TRANS64.TRYWAIT P0, [R2+URZ+0x30800], R27 ;  /* 0x0308001b020075a7 */ /* 0x001064000800017f */
[----:B-1----:R-:W-:Y:S05]  /*187d0*/  @!P0 NANOSLEEP.SYNCS 0x989680 ;  /* 0x009896800000895d */ /* 0x002fea0003900000 */
[----:B------:R-:W1:Y:S02]  /*187e0*/  @!P0 SYNCS.PHASECHK.TRANS64 P0, [R2+URZ+0x30800], R27 ;  /* 0x0308001b020085a7 */ /* 0x000e64000800007f */
[----:B-1----:R-:W-:Y:S05]  /*187f0*/  @!P0 BRA `(.L_x_13121) ;  /* 0xfffffffc00f08947 */ /* 0x002fea000383ffff */
[----:B------:R-:W-:Y:S05]  /*18800*/  BRA `(.L_x_13319) ;  /* 0xfffffedc00947947 */ /* 0x000fea000383ffff */
.L_x_13129:
[----:B------:R-:W-:Y:S01]  /*18810*/  BSSY B1, `(.L_x_13320) ;  /* 0x0000008000017945 */ /* 0x000fe20003800000 */
[----:B------:R-:W-:Y:S01]  /*18820*/  MOV R13, R26 ;  /* 0x0000001a000d7202 */ /* 0x000fe20000000f00 */
[----:B------:R-:W-:Y:S02]  /*18830*/  IMAD.MOV.U32 R12, RZ, RZ, RZ ;  /* 0x000000ffff0c7224 */ /* 0x000fe400078e00ff */
[----:B------:R-:W-:Y:S02]  /*18840*/  IMAD.MOV.U32 R11, RZ, RZ, 0x1c1f ;  /* 0x00001c1fff0b7424 */ /* 0x000fe400078e00ff */
[----:B------:R-:W-:-:S07]  /*18850*/  IMAD.MOV.U32 R15, RZ, RZ, -0x1 ;  /* 0xffffffffff0f7424 */ /* 0x000fce00078e00ff */
[----:B0-----:R-:W-:Y:S05]  /*18860*/  WARPSYNC.COLLECTIVE R15, `(.L_x_13321) ;  /* 0x000000000f087348 */ /* 0x001fea0003c00000 */
[----:B0-----:R0:W1:Y:S02]  /*18870*/  SHFL.IDX P6, R14, R13, R12, R11 ;  /* 0x0000000c0d0e7389 */ /* 0x00106400000c000b */
[----:B01----:R-:W-:Y:S01]  /*18880*/  ENDCOLLECTIVE ;  /* 0x000000000000791b */ /* 0x003fe20003800000 */
.L_x_13321:
[----:B------:R-:W-:Y:S05]  /*18890*/  BSYNC B1 ;  /* 0x0000000000017941 */ /* 0x000fea0003800000 */
.L_x_13320:
[----:B------:R-:W-:Y:S01]  /*188a0*/  IMAD.MOV.U32 R13, RZ, RZ, R24 ;  /* 0x000000ffff0d7224 */ /* 0x000fe200078e0018 */
[----:B------:R-:W-:Y:S01]  /*188b0*/  MOV R15, 0xffffffff ;  /* 0xffffffff000f7802 */ /* 0x000fe20000000f00 */
[----:B------:R-:W-:Y:S02]  /*188c0*/  IMAD.MOV.U32 R12, RZ, RZ, RZ ;  /* 0x000000ffff0c7224 */ /* 0x000fe400078e00ff */
[----:B------:R-:W-:Y:S02]  /*188d0*/  IMAD.MOV.U32 R11, RZ, RZ, 0x1c1f ;  /* 0x00001c1fff0b7424 */ /* 0x000fe400078e00ff */
[----:B------:R-:W-:-:S07]  /*188e0*/  IMAD.MOV.U32 R0, RZ, RZ, R14 ;  /* 0x000000ffff007224 */ /* 0x000fce00078e000e */
[----:B------:R-:W-:Y:S05]  /*188f0*/  WARPSYNC.COLLECTIVE R15, `(.L_x_13322) ;  /* 0x000000000f087348 */ /* 0x000fea0003c00000 */
[----:B------:R0:W1:Y:S02]  /*18900*/  SHFL.IDX P6, R14, R13, R12, R11 ;  /* 0x0000000c0d0e7389 */ /* 0x00006400000c000b */
[----:B01----:R-:W-:Y:S01]  /*18910*/  ENDCOLLECTIVE ;  /* 0x000000000000791b */ /* 0x003fe20003800000 */
.L_x_13322:
[----:B------:R-:W-:Y:S02]  /*18920*/  IMAD.MOV.U32 R13, RZ, RZ, R28 ;  /* 0x000000ffff0d7224 */ /* 0x000fe400078e001c */
[----:B------:R-:W-:-:S07]  /*18930*/  IMAD.MOV.U32 R3, RZ, RZ, R14 ;  /* 0x000000ffff037224 */ /* 0x000fce00078e000e */
[----:B------:R-:W-:Y:S05]  /*18940*/  WARPSYNC.COLLECTIVE R15, `(.L_x_13323) ;  /* 0x000000000f087348 */ /* 0x000fea0003c00000 */
[----:B------:R0:W1:Y:S02]  /*18950*/  SHFL.IDX P6, R14, R13, R12, R11 ;  /* 0x0000000c0d0e7389 */ /* 0x00006400000c000b */
[----:B01----:R-:W-:Y:S01]  /*18960*/  ENDCOLLECTIVE ;  /* 0x000000000000791b */ /* 0x003fe20003800000 */
.L_x_13323:
[----:B------:R-:W-:Y:S02]  /*18970*/  IMAD.MOV.U32 R13, RZ, RZ, R27 ;  /* 0x000000ffff0d7224 */ /* 0x000fe400078e001b */
[----:B------:R-:W-:-:S07]  /*18980*/  IMAD.MOV.U32 R20, RZ, RZ, R14 ;  /* 0x000000ffff147224 */ /* 0x000fce00078e000e */
[----:B------:R-:W-:Y:S05]  /*18990*/  WARPSYNC.COLLECTIVE R15, `(.L_x_13324) ;  /* 0x000000000f087348 */ /* 0x000fea0003c00000 */
[----:B------:R0:W1:Y:S02]  /*189a0*/  SHFL.IDX P6, R14, R13, R12, R11 ;  /* 0x0000000c0d0e7389 */ /* 0x00006400000c000b */
[----:B01----:R-:W-:Y:S01]  /*189b0*/  ENDCOLLECTIVE ;  /* 0x000000000000791b */ /* 0x003fe20003800000 */
.L_x_13324:
[----:B------:R-:W-:Y:S05]  /*189c0*/  BRA `(.L_x_13325) ;  /* 0xfffffee800047947 */ /* 0x000fea000383ffff */
.L_x_13133:
[----:B0-----:R0:W1:Y:S02]  /*189d0*/  SYNCS.PHASECHK.TRANS64.TRYWAIT P1, [R2+URZ+0x30800], R27 ;  /* 0x0308001b020075a7 */ /* 0x001064000802017f */
[----:B-1----:R-:W-:Y:S05]  /*189e0*/  @!P1 NANOSLEEP.SYNCS 0x989680 ;  /* 0x009896800000995d */ /* 0x002fea0003900000 */
[----:B------:R-:W1:Y:S02]  /*189f0*/  @!P1 SYNCS.PHASECHK.TRANS64 P1, [R2+URZ+0x30800], R27 ;  /* 0x0308001b020095a7 */ /* 0x000e64000802007f */
[----:B-1----:R-:W-:Y:S05]  /*18a00*/  @!P1 BRA `(.L_x_13133) ;  /* 0xfffffffc00f09947 */ /* 0x002fea000383ffff */
[----:B------:R-:W-:Y:S05]  /*18a10*/  BRA `(.L_x_13326) ;  /* 0xfffffee800e87947 */ /* 0x000fea000383ffff */
.L_x_13139:
[----:B--2---:R2:W4:Y:S02]  /*18a20*/  SYNCS.PHASECHK.TRANS64.TRYWAIT P1, [R0+URZ+0x30830], R5 ;  /* 0x03083005000075a7 */ /* 0x004524000802017f */
[----:B----4-:R-:W-:Y:S05]  /*18a30*/  @!P1 NANOSLEEP.SYNCS 0x989680 ;  /* 0x009896800000995d */ /* 0x010fea0003900000 */
[----:B------:R-:W4:Y:S02]  /*18a40*/  @!P1 SYNCS.PHASECHK.TRANS64 P1, [R0+URZ+0x30830], R5 ;  /* 0x03083005000095a7 */ /* 0x000f24000802007f */
[----:B----4-:R-:W-:Y:S05]  /*18a50*/  @!P1 BRA `(.L_x_13139) ;  /* 0xfffffffc00f09947 */ /* 0x010fea000383ffff */
[----:B------:R-:W-:Y:S05]  /*18a60*/  BRA `(.L_x_13138) ;  /* 0xfffffef800487947 */ /* 0x000fea000383ffff */
.L_x_13145:
[----:B-1----:R1:W2:Y:S02]  /*18a70*/  SYNCS.PHASECHK.TRANS64.TRYWAIT P3, [R5+URZ+0x30830], R6 ;  /* 0x03083006050075a7 */ /* 0x0022a4000806017f */
[----:B--2---:R-:W-:Y:S05]  /*18a80*/  @!P3 NANOSLEEP.SYNCS 0x989680 ;  /* 0x009896800000b95d */ /* 0x004fea0003900000 */
[----:B------:R-:W2:Y:S02]  /*18a90*/  @!P3 SYNCS.PHASECHK.TRANS64 P3, [R5+URZ+0x30830], R6 ;  /* 0x030830060500b5a7 */ /* 0x000ea4000806007f */
[----:B--2---:R-:W-:Y:S05]  /*18aa0*/  @!P3 BRA `(.L_x_13145) ;  /* 0xfffffffc00f0b947 */ /* 0x004fea000383ffff */
[----:B------:R-:W-:Y:S05]  /*18ab0*/  BRA `(.L_x_13144) ;  /* 0xffffff3000e07947 */ /* 0x000fea000383ffff */
.L_x_13149:
[----:B-1----:R1:W2:Y:S02]  /*18ac0*/  SYNCS.PHASECHK.TRANS64.TRYWAIT P2, [R6+URZ+0x30850], R5 ;  /* 0x03085005060075a7 */ /* 0x0022a4000804017f */
[----:B--2---:R-:W-:Y:S05]  /*18ad0*/  @!P2 NANOSLEEP.SYNCS 0x989680 ;  /* 0x009896800000a95d */ /* 0x004fea0003900000 */
[----:B------:R-:W2:Y:S02]  /*18ae0*/  @!P2 SYNCS.PHASECHK.TRANS64 P2, [R6+URZ+0x30850], R5 ;  /* 0x030850050600a5a7 */ /* 0x000ea4000804007f */
[----:B--2---:R-:W-:Y:S05]  /*18af0*/  @!P2 BRA `(.L_x_13149) ;  /* 0xfffffffc00f0a947 */ /* 0x004fea000383ffff */
[----:B------:R-:W-:Y:S05]  /*18b00*/  BRA `(.L_x_13146) ;  /* 0xffffff3400b07947 */ /* 0x000fea000383ffff */
.L_x_13154:
[----:B-1----:R1:W2:Y:S02]  /*18b10*/  SYNCS.PHASECHK.TRANS64.TRYWAIT P0, [R11+URZ+0x30850], R0 ;  /* 0x030850000b0075a7 */ /* 0x0022a4000800017f */
[----:B--2---:R-:W-:Y:S05]  /*18b20*/  @!P0 NANOSLEEP.SYNCS 0x989680 ;  /* 0x009896800000895d */ /* 0x004fea0003900000 */
[----:B------:R-:W2:Y:S02]  /*18b30*/  @!P0 SYNCS.PHASECHK.TRANS64 P0, [R11+URZ+0x30850], R0 ;  /* 0x030850000b0085a7 */ /* 0x000ea4000800007f */
[----:B--2---:R-:W-:Y:S05]  /*18b40*/  @!P0 BRA `(.L_x_13154) ;  /* 0xfffffffc00f08947 */ /* 0x004fea000383ffff */
[----:B------:R-:W-:Y:S05]  /*18b50*/  BRA `(.L_x_13153) ;  /* 0xffffff7000107947 */ /* 0x000fea000383ffff */
.L_x_13162:
[----:B------:R-:W-:Y:S01]  /*18b60*/  IMAD.MOV.U32 R13, RZ, RZ, R20 ;  /* 0x000000ffff0d7224 */ /* 0x000fe200078e0014 */
[----:B------:R-:W-:Y:S01]  /*18b70*/  MOV R15, 0xffffffff ;  /* 0xffffffff000f7802 */ /* 0x000fe20000000f00 */
[----:B------:R-:W-:Y:S02]  /*18b80*/  IMAD.MOV.U32 R12, RZ, RZ, RZ ;  /* 0x000000ffff0c7224 */ /* 0x000fe400078e00ff */
[----:B------:R-:W-:Y:S02]  /*18b90*/  IMAD.MOV.U32 R11, RZ, RZ, 0x181f ;  /* 0x0000181fff0b7424 */ /* 0x000fe400078e00ff */
[----:B------:R-:W-:Y:S02]  /*18ba0*/  IMAD R24, R26, 0xc0, R30 ;  /* 0x000000c01a187824 */ /* 0x000fe400078e021e */
[----:B------:R-:W-:-:S07]  /*18bb0*/  IMAD R21, R8, R27, RZ ;  /* 0x0000001b08157224 */ /* 0x000fce00078e02ff */
[----:B------:R-:W-:Y:S05]  /*18bc0*/  WARPSYNC.COLLECTIVE R15, `(.L_x_13327) ;  /* 0x000000000f087348 */ /* 0x000fea0003c00000 */
[----:B------:R0:W1:Y:S02]  /*18bd0*/  SHFL.IDX P6, R14, R13, R12, R11 ;  /* 0x0000000c0d0e7389 */ /* 0x00006400000c000b */
[----:B01----:R-:W-:Y:S01]  /*18be0*/  ENDCOLLECTIVE ;  /* 0x000000000000791b */ /* 0x003fe20003800000 */
.L_x_13327:
[C---:B------:R-:W-:Y:S01]  /*18bf0*/  VIADD R8, R24.reuse, 0x30 ;  /* 0x0000003018087836 */ /* 0x040fe20000000000 */
[----:B------:R-:W-:-:S04]  /*18c00*/  ISETP.GE.OR P3, PT, R24, R21, P0 ;  /* 0x000000151800720c */ /* 0x000fc80000766670 */
[----:B------:R-:W-:Y:S01]  /*18c10*/  ISETP.GE.OR P4, PT, R8, R21, P0 ;  /* 0x000000150800720c */ /* 0x000fe20000786670 */
[----:B------:R-:W-:-:S05]  /*18c20*/  VIADD R8, R24, 0x60 ;  /* 0x0000006018087836 */ /* 0x000fca0000000000 */
[----:B------:R-:W-:Y:S01]  /*18c30*/  ISETP.GE.OR P2, PT, R8, R21, P0 ;  /* 0x000000150800720c */ /* 0x000fe20000746670 */
[----:B------:R-:W-:Y:S02]  /*18c40*/  IMAD.MOV.U32 R13, RZ, RZ, R7 ;  /* 0x000000ffff0d7224 */ /* 0x000fe400078e0007 */
[----:B------:R-:W-:-:S10]  /*18c50*/  IMAD.MOV.U32 R0, RZ, RZ, R14 ;  /* 0x000000ffff007224 */ /* 0x000fd400078e000e */
[----:B------:R-:W-:Y:S05]  /*18c60*/  WARPSYNC.COLLECTIVE R15, `(.L_x_13328) ;  /* 0x000000000f087348 */ /* 0x000fea0003c00000 */
[----:B------:R0:W1:Y:S02]  /*18c70*/  SHFL.IDX P6, R14, R13, R12, R11 ;  /* 0x0000000c0d0e7389 */ /* 0x00006400000c000b */
[----:B01----:R-:W-:Y:S01]  /*18c80*/  ENDCOLLECTIVE ;  /* 0x000000000000791b */ /* 0x003fe20003800000 */
.L_x_13328:
[----:B------:R-:W-:Y:S02]  /*18c90*/  IMAD.MOV.U32 R13, RZ, RZ, R20 ;  /* 0x000000ffff0d7224 */ /* 0x000fe400078e0014 */
[----:B------:R-:W-:Y:S02]  /*18ca0*/  IMAD.MOV.U32 R12, RZ, RZ, 0x1 ;  /* 0x00000001ff0c7424 */ /* 0x000fe400078e00ff */
[----:B------:R-:W-:-:S07]  /*18cb0*/  IMAD.MOV.U32 R3, RZ, RZ, R14 ;  /* 0x000000ffff037224 */ /* 0x000fce00078e000e */
[----:B------:R-:W-:Y:S05]  /*18cc0*/  WARPSYNC.COLLECTIVE R15, `(.L_x_13329) ;  /* 0x000000000f087348 */ /* 0x000fea0003c00000 */
[----:B------:R0:W1:Y:S02]  /*18cd0*/  SHFL.IDX P6, R14, R13, R12, R11 ;  /* 0x0000000c0d0e7389 */ /* 0x00006400000c000b */
[----:B01----:R-:W-:Y:S01]  /*18ce0*/  ENDCOLLECTIVE ;  /* 0x000000000000791b */ /* 0x003fe20003800000 */
.L_x_13329:
[----:B------:R-:W-:-:S04]  /*18cf0*/  @!P3 LEA R10, P5, R29, R3, 0x1 ;  /* 0x000000031d0ab211 */ /* 0x000fc800078a08ff */
[----:B------:R-:W-:Y:S01]  /*18d00*/  @!P3 LEA.HI.X R3, R29, R0, R28, 0x1, P5 ;  /* 0x000000001d03b211 */ /* 0x000fe200028f0c1c */
[----:B------:R-:W-:Y:S02]  /*18d10*/  IMAD.MOV.U32 R13, RZ, RZ, R7 ;  /* 0x000000ffff0d7224 */ /* 0x000fe400078e0007 */
[----:B------:R-:W-:-:S07]  /*18d20*/  IMAD.MOV.U32 R4, RZ, RZ, R14 ;  /* 0x000000ffff047224 */ /* 0x000fce00078e000e */
[----:B------:R-:W-:Y:S05]  /*18d30*/  WARPSYNC.COLLECTIVE R15, `(.L_x_13330) ;  /* 0x000000000f087348 */ /* 0x000fea0003c00000 */
[----:B------:R0:W1:Y:S02]  /*18d40*/  SHFL.IDX P6, R14, R13, R12, R11 ;  /* 0x0000000c0d0e7389 */ /* 0x00006400000c000b */
[----:B01----:R-:W-:Y:S01]  /*18d50*/  ENDCOLLECTIVE ;  /* 0x000000000000791b */ /* 0x003fe20003800000 */
.L_x_13330:
[----:B------:R-:W-:Y:S02]  /*18d60*/  IMAD.MOV.U32 R13, RZ, RZ, R20 ;  /* 0x000000ffff0d7224 */ /* 0x000fe400078e0014 */
[----:B------:R-:W-:Y:S01]  /*18d70*/  IMAD.MOV.U32 R12, RZ, RZ, 0x2 ;  /* 0x00000002ff0c7424 */ /* 0x000fe200078e00ff */
[----:B------:R-:W-:-:S07]  /*18d80*/  MOV R5, R14 ;  /* 0x0000000e00057202 */ /* 0x000fce0000000f00 */
[----:B------:R-:W-:Y:S05]  /*18d90*/  WARPSYNC.COLLECTIVE R15, `(.L_x_13331) ;  /* 0x000000000f087348 */ /* 0x000fea0003c00000 */
[----:B------:R0:W1:Y:S02]  /*18da0*/  SHFL.IDX P6, R14, R13, R12, R11 ;  /* 0x0000000c0d0e7389 */ /* 0x00006400000c000b */
[----:B01----:R-:W-:Y:S01]  /*18db0*/  ENDCOLLECTIVE ;  /* 0x000000000000791b */ /* 0x003fe20003800000 */
.L_x_13331:
[----:B------:R-:W-:-:S04]  /*18dc0*/  @!P4 LEA R8, P1, R29, R5, 0x1 ;  /* 0x000000051d08c211 */ /* 0x000fc800078208ff */
[----:B------:R-:W-:Y:S01]  /*18dd0*/  @!P4 LEA.HI.X R9, R29, R4, R28, 0x1, P1 ;  /* 0x000000041d09c211 */ /* 0x000fe200008f0c1c */
[----:B------:R-:W-:Y:S02]  /*18de0*/  IMAD.MOV.U32 R13, RZ, RZ, R7 ;  /* 0x000000ffff0d7224 */ /* 0x000fe400078e0007 */
[----:B------:R-:W-:-:S07]  /*18df0*/  IMAD.MOV.U32 R6, RZ, RZ, R14 ;  /* 0x000000ffff067224 */ /* 0x000fce00078e000e */
[----:B------:R-:W-:Y:S05]  /*18e00*/  WARPSYNC.COLLECTIVE R15, `(.L_x_13332) ;  /* 0x000000000f087348 */ /* 0x000fea0003c00000 */
[----:B------:R0:W1:Y:S02]  /*18e10*/  SHFL.IDX P6, R14, R13, R12, R11 ;  /* 0x0000000c0d0e7389 */ /* 0x00006400000c000b */
[----:B01----:R-:W-:Y:S01]  /*18e20*/  ENDCOLLECTIVE ;  /* 0x000000000000791b */ /* 0x003fe20003800000 */
.L_x_13332:
[----:B------:R-:W-:Y:S01]  /*18e30*/  @!P3 IMAD.MOV.U32 R11, RZ, RZ, R3 ;  /* 0x000000ffff0bb224 */ /* 0x000fe200078e0003 */
[----:B------:R-:W-:Y:S01]  /*18e40*/  MOV R13, R20 ;  /* 0x00000014000d7202 */ /* 0x000fe20000000f00 */
[----:B------:R-:W-:-:S03]  /*18e50*/  IMAD.MOV.U32 R12, RZ, RZ, 0x3 ;  /* 0x00000003ff0c7424 */ /* 0x000fc600078e00ff */
[----:B------:R0:W-:Y:S04]  /*18e60*/  @!P3 ST.E.128 desc[UR56][R10.64], RZ ;  /* 0x000000ff0a00b985 */ /* 0x0001e8000c101d38 */
[----:B------:R1:W-:Y:S01]  /*18e70*/  @!P4 ST.E.128 desc[UR56][R8.64], RZ ;  /* 0x000000ff0800c985 */ /* 0x0003e2000c101d38 */
[----:B------:R-:W-:-:S04]  /*18e80*/  @!P2 LEA R25, P5, R29, R14, 0x1 ;  /* 0x0000000e1d19a211 */ /* 0x000fc800078a08ff */
[----:B------:R-:W-:Y:S01]  /*18e90*/  @!P2 LEA.HI.X R5, R29, R6, R28, 0x1, P5 ;  /* 0x000000061d05a211 */ /* 0x000fe200028f0c1c */
[----:B0-----:R-:W-:Y:S02]  /*18ea0*/  IMAD.MOV.U32 R11, RZ, RZ, 0x181f ;  /* 0x0000181fff0b7424 */ /* 0x001fe400078e00ff */
[----:B------:R-:W-:-:S07]  /*18eb0*/  @!P2 IMAD.MOV.U32 R4, RZ, RZ, R25 ;  /* 0x000000ffff04a224 */ /* 0x000fce00078e0019 */
[----:B-1----:R-:W-:Y:S05]  /*18ec0*/  WARPSYNC.COLLECTIVE R15, `(.L_x_13333) ;  /* 0x000000000f087348 */ /* 0x002fea0003c00000 */
[----:B------:R0:W2:Y:S02]  /*18ed0*/  SHFL.IDX P6, R14, R13, R12, R11 ;  /* 0x0000000c0d0e7389 */ /* 0x0000a400000c000b */
[----:B012---:R-:W-:Y:S01]  /*18ee0*/  ENDCOLLECTIVE ;  /* 0x000000000000791b */ /* 0x007fe20003800000 */
.L_x_13333:
[----:B------:R0:W-:Y:S01]  /*18ef0*/  @!P2 ST.E.128 desc[UR56][R4.64], RZ ;  /* 0x000000ff0400a985 */ /* 0x0001e2000c101d38 */
[----:B------:R-:W-:Y:S02]  /*18f00*/  IMAD.MOV.U32 R13, RZ, RZ, R7 ;  /* 0x000000ffff0d7224 */ /* 0x000fe400078e0007 */
[----:B------:R-:W-:-:S07]  /*18f10*/  IMAD.MOV.U32 R0, RZ, RZ, R14 ;  /* 0x000000ffff007224 */ /* 0x000fce00078e000e */
[----:B0-----:R-:W-:Y:S05]  /*18f20*/  WARPSYNC.COLLECTIVE R15, `(.L_x_13334) ;  /* 0x000000000f087348 */ /* 0x001fea0003c00000 */
[----:B------:R1:W2:Y:S02]  /*18f30*/  SHFL.IDX P6, R14, R13, R12, R11 ;  /* 0x0000000c0d0e7389 */ /* 0x0002a400000c000b */
[----:B012---:R-:W-:Y:S01]  /*18f40*/  ENDCOLLECTIVE ;  /* 0x000000000000791b */ /* 0x007fe20003800000 */
.L_x_13334:
[----:B------:R-:W-:Y:S05]  /*18f50*/  BRA `(.L_x_13335) ;  /* 0xffffff9000707947 */ /* 0x000fea000383ffff */
.L_x_13179:
[----:B------:R-:W0:Y:S01]  /*18f60*/  S2R R6, SR_TID.X ;  /* 0x0000000000067919 */ /* 0x000e220000002100 */
[----:B------:R-:W-:Y:S01]  /*18f70*/  BSSY B1, `(.L_x_13336) ;  /* 0x000000a000017945 */ /* 0x000fe20003800000 */
[----:B------:R-:W-:Y:S01]  /*18f80*/  IMAD.MOV.U32 R12, RZ, RZ, RZ ;  /* 0x000000ffff0c7224 */ /* 0x000fe200078e00ff */
[----:B------:R-:W-:Y:S01]  /*18f90*/  MOV R11, 0x1f ;  /* 0x0000001f000b7802 */ /* 0x000fe20000000f00 */
[----:B------:R-:W-:Y:S01]  /*18fa0*/  IMAD.MOV.U32 R15, RZ, RZ, -0x1 ;  /* 0xffffffffff0f7424 */ /* 0x000fe200078e00ff */
[----:B0-----:R-:W-:-:S04]  /*18fb0*/  SHF.R.U32.HI R6, RZ, 0x5, R6 ;  /* 0x00000005ff067819 */ /* 0x001fc80000011606 */
[----:B------:R-:W-:-:S05]  /*18fc0*/  LOP3.LUT R6, R6, 0x3, RZ, 0xc0, !PT ;  /* 0x0000000306067812 */ /* 0x000fca00078ec0ff */
[----:B------:R-:W-:-:S07]  /*18fd0*/  IMAD.MOV.U32 R13, RZ, RZ, R6 ;  /* 0x000000ffff0d7224 */ /* 0x000fce00078e0006 */
[----:B------:R-:W-:Y:S05]  /*18fe0*/  WARPSYNC.COLLECTIVE R15, `(.L_x_13337) ;  /* 0x000000000f087348 */ /* 0x000fea0003c00000 */
[----:B------:R0:W1:Y:S02]  /*18ff0*/  SHFL.IDX P6, R14, R13, R12, R11 ;  /* 0x0000000c0d0e7389 */ /* 0x00006400000c000b */
[----:B01----:R-:W-:Y:S01]  /*19000*/  ENDCOLLECTIVE ;  /* 0x000000000000791b */ /* 0x003fe20003800000 */
.L_x_13337:
[----:B------:R-:W-:Y:S05]  /*19010*/  BSYNC B1 ;  /* 0x0000000000017941 */ /* 0x000fea0003800000 */
.L_x_13336:
[----:B------:R-:W-:Y:S05]  /*19020*/  BRA `(.L_x_13338) ;  /* 0xffffffa000e47947 */ /* 0x000fea000383ffff */
.L_x_13181:
[----:B------:R-:W-:Y:S01]  /*19030*/  BSSY B1, `(.L_x_13339) ;  /* 0x0000006000017945 */ /* 0x000fe20003800000 */
[----:B------:R-:W-:-:S07]  /*19040*/  IMAD.MOV.U32 R15, RZ, RZ, -0x1 ;  /* 0xffffffffff0f7424 */ /* 0x000fce00078e00ff */
[----:B0-----:R-:W-:Y:S05]  /*19050*/  WARPSYNC.COLLECTIVE R15, `(.L_x_13340) ;  /* 0x000000000f0c7348 */ /* 0x001fea0003c00000 */
[----:B------:R-:W-:Y:S02]  /*19060*/  ELECT P6, UR62, PT ;  /* 0x00000000003e782f */ /* 0x000fe400038c0000 */
[----:B------:R-:W-:Y:S01]  /*19070*/  MOV R14, UR62 ;  /* 0x0000003e000e7c02 */ /* 0x000fe20008000f00 */
[----:B0-----:R-:W-:Y:S10]  /*19080*/  ENDCOLLECTIVE ;  /* 0x000000000000791b */ /* 0x001ff40003800000 */
.L_x_13340:
[----:B------:R-:W-:Y:S05]  /*19090*/  BSYNC B1 ;  /* 0x0000000000017941 */ /* 0x000fea0003800000 */
.L_x_13339:
[----:B------:R-:W-:Y:S05]  /*190a0*/  BRA `(.L_x_13180) ;  /* 0xffffffa000dc7947 */ /* 0x000fea000383ffff */
.L_x_13183:
[----:B0-----:R0:W1:Y:S02]  /*190b0*/  SYNCS.PHASECHK.TRANS64.TRYWAIT P0, [R22+URZ+0x30820], R5 ;  /* 0x03082005160075a7 */ /* 0x001064000800017f */
[----:B-1----:R-:W-:Y:S05]  /*190c0*/  @!P0 NANOSLEEP.SYNCS 0x989680 ;  /* 0x009896800000895d */ /* 0x002fea0003900000 */
[----:B------:R-:W1:Y:S02]  /*190d0*/  @!P0 SYNCS.PHASECHK.TRANS64 P0, [R22+URZ+0x30820], R5 ;  /* 0x03082005160085a7 */ /* 0x000e64000800007f */
[----:B-1----:R-:W-:Y:S05]  /*190e0*/  @!P0 BRA `(.L_x_13183) ;  /* 0xfffffffc00f08947 */ /* 0x002fea000383ffff */
[----:B------:R-:W-:Y:S05]  /*190f0*/  BRA `(.L_x_13341) ;  /* 0xffffffa000ec7947 */ /* 0x000fea000383ffff */
.L_x_13187:
[----:B0-----:R0:W1:Y:S02]  /*19100*/  SYNCS.PHASECHK.TRANS64.TRYWAIT P0, [R6+URZ+0x308a0], R5 ;  /* 0x0308a005060075a7 */ /* 0x001064000800017f */
[----:B-1----:R-:W-:Y:S05]  /*19110*/  @!P0 NANOSLEEP.SYNCS 0x989680 ;  /* 0x009896800000895d */ /* 0x002fea0003900000 */
[----:B------:R-:W1:Y:S02]  /*19120*/  @!P0 SYNCS.PHASECHK.TRANS64 P0, [R6+URZ+0x308a0], R5 ;  /* 0x0308a005060085a7 */ /* 0x000e64000800007f */
[----:B-1----:R-:W-:Y:S05]  /*19130*/  @!P0 BRA `(.L_x_13187) ;  /* 0xfffffffc00f08947 */ /* 0x002fea000383ffff */
[----:B------:R-:W-:Y:S05]  /*19140*/  BRA `(.L_x_13342) ;  /* 0xffffffa400087947 */ /* 0x000fea000383ffff */
.L_x_13192:
[----:B-1----:R1:W2:Y:S02]  /*19150*/  SYNCS.PHASECHK.TRANS64.TRYWAIT P0, [R6+URZ+0x308c0], R5 ;  /* 0x0308c005060075a7 */ /* 0x0022a4000800017f */
[----:B--2---:R-:W-:Y:S05]  /*19160*/  @!P0 NANOSLEEP.SYNCS 0x989680 ;  /* 0x009896800000895d */ /* 0x004fea0003900000 */
[----:B------:R-:W2:Y:S02]  /*19170*/  @!P0 SYNCS.PHASECHK.TRANS64 P0, [R6+URZ+0x308c0], R5 ;  /* 0x0308c005060085a7 */ /* 0x000ea4000800007f */
[----:B--2---:R-:W-:Y:S05]  /*19180*/  @!P0 BRA `(.L_x_13192) ;  /* 0xfffffffc00f08947 */ /* 0x004fea000383ffff */
[----:B------:R-:W-:Y:S05]  /*19190*/  BRA `(.L_x_13343) ;  /* 0xffffffa400847947 */ /* 0x000fea000383ffff */
.L_x_13199:
[----:B-1----:R1:W2:Y:S02]  /*191a0*/  SYNCS.PHASECHK.TRANS64.TRYWAIT P1, [R5+URZ+0x308a0], R6 ;  /* 0x0308a006050075a7 */ /* 0x0022a4000802017f */
[----:B--2---:R-:W-:Y:S05]  /*191b0*/  @!P1 NANOSLEEP.SYNCS 0x989680 ;  /* 0x009896800000995d */ /* 0x004fea0003900000 */
[----:B------:R-:W2:Y:S02]  /*191c0*/  @!P1 SYNCS.PHASECHK.TRANS64 P1, [R5+URZ+0x308a0], R6 ;  /* 0x0308a006050095a7 */ /* 0x000ea4000802007f */
[----:B--2---:R-:W-:Y:S05]  /*191d0*/  @!P1 BRA `(.L_x_13199) ;  /* 0xfffffffc00f09947 */ /* 0x004fea000383ffff */
[----:B------:R-:W-:Y:S05]  /*191e0*/  BRA `(.L_x_13344) ;  /* 0xffffffa8004c7947 */ /* 0x000fea000383ffff */
.L_x_13204:
[----:B0-----:R0:W2:Y:S02]  /*191f0*/  SYNCS.PHASECHK.TRANS64.TRYWAIT P1, [R5+URZ+0x308c0], R6 ;  /* 0x0308c006050075a7 */ /* 0x0010a4000802017f */
[----:B--2---:R-:W-:Y:S05]  /*19200*/  @!P1 NANOSLEEP.SYNCS 0x989680 ;  /* 0x009896800000995d */ /* 0x004fea0003900000 */
[----:B------:R-:W2:Y:S02]  /*19210*/  @!P1 SYNCS.PHASECHK.TRANS64 P1, [R5+URZ+0x308c0], R6 ;  /* 0x0308c006050095a7 */ /* 0x000ea4000802007f */
[----:B--2---:R-:W-:Y:S05]  /*19220*/  @!P1 BRA `(.L_x_13204) ;  /* 0xfffffffc00f09947 */ /* 0x004fea000383ffff */
[----:B------:R-:W-:Y:S05]  /*19230*/  BRA `(.L_x_13345) ;  /* 0xffffffa800c47947 */ /* 0x000fea000383ffff */
.L_x_13217:
        /* <DEDUP_REMOVED lines=11> */
.L_x_13347:
[----:B------:R-:W-:Y:S05]  /*192f0*/  BSYNC B0 ;  /* 0x0000000000007941 */ /* 0x000fea0003800000 */
.L_x_13346:
[----:B------:R-:W-:Y:S05]  /*19300*/  BRA `(.L_x_13348) ;  /* 0xffffffb000dc7947 */ /* 0x000fea000383ffff */
.L_x_13219:
[----:B------:R-:W-:Y:S01]  /*19310*/  BSSY B0, `(.L_x_13349) ;  /* 0x0000006000007945 */ /* 0x000fe20003800000 */
[----:B------:R-:W-:-:S07]  /*19320*/  IMAD.MOV.U32 R15, RZ, RZ, -0x1 ;  /* 0xffffffffff0f7424 */ /* 0x000fce00078e00ff */
[----:B012---:R-:W-:Y:S05]  /*19330*/  WARPSYNC.COLLECTIVE R15, `(.L_x_13350) ;  /* 0x000000000f0c7348 */ /* 0x007fea0003c00000 */
[----:B------:R-:W-:Y:S02]  /*19340*/  ELECT P6, UR62, PT ;  /* 0x00000000003e782f */ /* 0x000fe400038c0000 */
[----:B------:R-:W-:Y:S01]  /*19350*/  MOV R14, UR62 ;  /* 0x0000003e000e7c02 */ /* 0x000fe20008000f00 */
[----:B012---:R-:W-:Y:S10]  /*19360*/  ENDCOLLECTIVE ;  /* 0x000000000000791b */ /* 0x007ff40003800000 */
.L_x_13350:
[----:B------:R-:W-:Y:S05]  /*19370*/  BSYNC B0 ;  /* 0x0000000000007941 */ /* 0x000fea0003800000 */
.L_x_13349:
[----:B------:R-:W-:Y:S05]  /*19380*/  BRA `(.L_x_13351) ;  /* 0xffffffb000e47947 */ /* 0x000fea000383ffff */
.L_x_13221:
[----:B--2---:R2:W3:Y:S02]  /*19390*/  SYNCS.PHASECHK.TRANS64.TRYWAIT P0, [R0+URZ+0x30840], R2 ;  /* 0x03084002000075a7 */ /* 0x0044e4000800017f */
[----:B---3--:R-:W-:Y:S05]  /*193a0*/  @!P0 NANOSLEEP.SYNCS 0x989680 ;  /* 0x009896800000895d */ /* 0x008fea0003900000 */
[----:B------:R-:W3:Y:S02]  /*193b0*/  @!P0 SYNCS.PHASECHK.TRANS64 P0, [R0+URZ+0x30840], R2 ;  /* 0x03084002000085a7 */ /* 0x000ee4000800007f */
[----:B---3--:R-:W-:Y:S05]  /*193c0*/  @!P0 BRA `(.L_x_13221) ;  /* 0xfffffffc00f08947 */ /* 0x008fea000383ffff */
[----:B------:R-:W-:Y:S05]  /*193d0*/  BRA `(.L_x_13352) ;  /* 0xffffffb4003c7947 */ /* 0x000fea000383ffff */
.L_x_13225:
[----:B------:R-:W2:Y:S01]  /*193e0*/  LDL.LU R11, [R1+0x38] ;  /* 0x00003800010b7983 */ /* 0x000ea20000300800 */
[----:B------:R-:W-:Y:S01]  /*193f0*/  MOV R13, R4 ;  /* 0x00000004000d7202 */ /* 0x000fe20000000f00 */
[----:B------:R-:W-:Y:S02]  /*19400*/  IMAD.MOV.U32 R12, RZ, RZ, RZ ;  /* 0x000000ffff0c7224 */ /* 0x000fe400078e00ff */
[----:B------:R-:W-:Y:S02]  /*19410*/  IMAD.MOV.U32 R15, RZ, RZ, -0x1 ;  /* 0xffffffffff0f7424 */ /* 0x000fe400078e00ff */
[----:B------:R-:W-:-:S05]  /*19420*/  IMAD R17, R17, 0xc0, R21 ;  /* 0x000000c011117824 */ /* 0x000fca00078e0215 */
[----:B------:R-:W-:Y:S01]  /*19430*/  IADD3 R8, R17, 0x10, RZ ;  /* 0x0000001011087810 */ /* 0x000fe20007ffe0ff */
[----:B--2---:R-:W-:Y:S02]  /*19440*/  IMAD R3, R11, R9, RZ ;  /* 0x000000090b037224 */ /* 0x004fe400078e02ff */
[----:B------:R-:W-:-:S03]  /*19450*/  IMAD.MOV.U32 R11, RZ, RZ, 0x181f ;  /* 0x0000181fff0b7424 */ /* 0x000fc600078e00ff */
[----:B------:R-:W-:-:S13]  /*19460*/  ISETP.GE.AND P1, PT, R17, R3, PT ;  /* 0x000000031100720c */ /* 0x000fda0003f26270 */
[----:B-----5:R-:W-:Y:S05]  /*19470*/  WARPSYNC.COLLECTIVE R15, `(.L_x_13353) ;  /* 0x000000000f087348 */ /* 0x020fea0003c00000 */
[----:B------:R0:W1:Y:S02]  /*19480*/  SHFL.IDX P6, R14, R13, R12, R11 ;  /* 0x0000000c0d0e7389 */ /* 0x00006400000c000b */
[----:B01---5:R-:W-:Y:S01]  /*19490*/  ENDCOLLECTIVE ;  /* 0x000000000000791b */ /* 0x023fe20003800000 */
.L_x_13353:
[----:B------:R-:W-:Y:S02]  /*194a0*/  IMAD.MOV.U32 R13, RZ, RZ, R0 ;  /* 0x000000ffff0d7224 */ /* 0x000fe400078e0000 */
[----:B------:R-:W-:-:S07]  /*194b0*/  IMAD.MOV.U32 R6, RZ, RZ, R14 ;  /* 0x000000ffff067224 */ /* 0x000fce00078e000e */
[----:B------:R-:W-:Y:S05]  /*194c0*/  WARPSYNC.COLLECTIVE R15, `(.L_x_13354) ;  /* 0x000000000f087348 */ /* 0x000fea0003c00000 */
[----:B------:R0:W1:Y:S02]  /*194d0*/  SHFL.IDX P6, R14, R13, R12, R11 ;  /* 0x0000000c0d0e7389 */ /* 0x00006400000c000b */
[----:B01----:R-:W-:Y:S01]  /*194e0*/  ENDCOLLECTIVE ;  /* 0x000000000000791b */ /* 0x003fe20003800000 */
.L_x_13354:
[----:B------:R-:W-:Y:S02]  /*194f0*/  IMAD.MOV.U32 R13, RZ, RZ, R4 ;  /* 0x000000ffff0d7224 */ /* 0x000fe400078e0004 */
[----:B------:R-:W-:Y:S02]  /*19500*/  IMAD.MOV.U32 R12, RZ, RZ, 0x1 ;  /* 0x00000001ff0c7424 */ /* 0x000fe400078e00ff */
[----:B------:R-:W-:-:S07]  /*19510*/  IMAD.MOV.U32 R7, RZ, RZ, R14 ;  /* 0x000000ffff077224 */ /* 0x000fce00078e000e */
[----:B------:R-:W-:Y:S05]  /*19520*/  WARPSYNC.COLLECTIVE R15, `(.L_x_13355) ;  /* 0x000000000f087348 */ /* 0x000fea0003c00000 */
[----:B------:R0:W1:Y:S02]  /*19530*/  SHFL.IDX P6, R14, R13, R12, R11 ;  /* 0x0000000c0d0e7389 */ /* 0x00006400000c000b */
[----:B01----:R-:W-:Y:S01]  /*19540*/  ENDCOLLECTIVE ;  /* 0x000000000000791b */ /* 0x003fe20003800000 */
.L_x_13355:
        /* <DEDUP_REMOVED lines=15> */
.L_x_13356:
[----:B------:R-:W-:Y:S01]  /*19640*/  MOV R13, R4 ;  /* 0x00000004000d7202 */ /* 0x000fe20000000f00 */
[----:B------:R-:W-:Y:S02]  /*19650*/  IMAD.MOV.U32 R12, RZ, RZ, 0x2 ;  /* 0x00000002ff0c7424 */ /* 0x000fe400078e00ff */
[----:B------:R-:W-:-:S07]  /*19660*/  IMAD.MOV.U32 R7, RZ, RZ, R14 ;  /* 0x000000ffff077224 */ /* 0x000fce00078e000e */
[----:B------:R-:W-:Y:S05]  /*19670*/  WARPSYNC.COLLECTIVE R15, `(.L_x_13357) ;  /* 0x000000000f087348 */ /* 0x000fea0003c00000 */
[----:B------:R0:W1:Y:S02]  /*19680*/  SHFL.IDX P6, R14, R13, R12, R11 ;  /* 0x0000000c0d0e7389 */ /* 0x00006400000c000b */
[----:B01----:R-:W-:Y:S01]  /*19690*/  ENDCOLLECTIVE ;  /* 0x000000000000791b */ /* 0x003fe20003800000 */
.L_x_13357:
        /* <DEDUP_REMOVED lines=16> */
.L_x_13358:
[----:B------:R-:W-:Y:S01]  /*197a0*/  IMAD.MOV.U32 R13, RZ, RZ, R4 ;  /* 0x000000ffff0d7224 */ /* 0x000fe200078e0004 */
[----:B------:R-:W-:Y:S01]  /*197b0*/  MOV R12, 0x3 ;  /* 0x00000003000c7802 */ /* 0x000fe20000000f00 */
[----:B------:R-:W-:-:S07]  /*197c0*/  IMAD.MOV.U32 R7, RZ, RZ, R14 ;  /* 0x000000ffff077224 */ /* 0x000fce00078e000e */
[----:B------:R-:W-:Y:S05]  /*197d0*/  WARPSYNC.COLLECTIVE R15, `(.L_x_13359) ;  /* 0x000000000f087348 */ /* 0x000fea0003c00000 */
[----:B------:R0:W1:Y:S02]  /*197e0*/  SHFL.IDX P6, R14, R13, R12, R11 ;  /* 0x0000000c0d0e7389 */ /* 0x00006400000c000b */
[----:B01----:R-:W-:Y:S01]  /*197f0*/  ENDCOLLECTIVE ;  /* 0x000000000000791b */ /* 0x003fe20003800000 */
.L_x_13359:
        /* <DEDUP_REMOVED lines=16> */
.L_x_13360:
[----:B------:R-:W-:Y:S02]  /*19900*/  IMAD.MOV.U32 R13, RZ, RZ, R4 ;  /* 0x000000ffff0d7224 */ /* 0x000fe400078e0004 */
[----:B------:R-:W-:Y:S02]  /*19910*/  IMAD.MOV.U32 R12, RZ, RZ, 0x4 ;  /* 0x00000004ff0c7424 */ /* 0x000fe400078e00ff */
[----:B------:R-:W-:-:S07]  /*19920*/  IMAD.MOV.U32 R7, RZ, RZ, R14 ;  /* 0x000000ffff077224 */ /* 0x000fce00078e000e */
[----:B------:R-:W-:Y:S05]  /*19930*/  WARPSYNC.COLLECTIVE R15, `(.L_x_13361) ;  /* 0x000000000f087348 */ /* 0x000fea0003c00000 */
[----:B------:R0:W1:Y:S02]  /*19940*/  SHFL.IDX P6, R14, R13, R12, R11 ;  /* 0x0000000c0d0e7389 */ /* 0x00006400000c000b */
[----:B01----:R-:W-:Y:S01]  /*19950*/  ENDCOLLECTIVE ;  /* 0x000000000000791b */ /* 0x003fe20003800000 */
.L_x_13361:
        /* <DEDUP_REMOVED lines=16> */
.L_x_13362:
[----:B------:R-:W-:Y:S02]  /*19a60*/  IMAD.MOV.U32 R13, RZ, RZ, R4 ;  /* 0x000000ffff0d7224 */ /* 0x000fe400078e0004 */
[----:B------:R-:W-:Y:S02]  /*19a70*/  IMAD.MOV.U32 R12, RZ, RZ, 0x5 ;  /* 0x00000005ff0c7424 */ /* 0x000fe400078e00ff */
[----:B------:R-:W-:-:S07]  /*19a80*/  IMAD.MOV.U32 R7, RZ, RZ, R14 ;  /* 0x000000ffff077224 */ /* 0x000fce00078e000e */
[----:B------:R-:W-:Y:S05]  /*19a90*/  WARPSYNC.COLLECTIVE R15, `(.L_x_13363) ;  /* 0x000000000f087348 */ /* 0x000fea0003c00000 */
[----:B------:R0:W1:Y:S02]  /*19aa0*/  SHFL.IDX P6, R14, R13, R12, R11 ;  /* 0x0000000c0d0e7389 */ /* 0x00006400000c000b */
[----:B01----:R-:W-:Y:S01]  /*19ab0*/  ENDCOLLECTIVE ;  /* 0x000000000000791b */ /* 0x003fe20003800000 */
.L_x_13363:
[----:B------:R-:W-:-:S05]  /*19ac0*/  @!P1 LEA R7, P2, R20, R7, 0x1 ;  /* 0x0000000714079211 */ /* 0x000fca00078408ff */
[----:B------:R-:W-:-:S05]  /*19ad0*/  @!P1 IMAD.X R6, RZ, RZ, R6, P2 ;  /* 0x000000ffff069224 */ /* 0x000fca00010e0606 */
        /* <DEDUP_REMOVED lines=14> */
.L_x_13364:
[----:B------:R-:W-:Y:S02]  /*19bc0*/  IMAD.MOV.U32 R13, RZ, RZ, R4 ;  /* 0x000000ffff0d7224 */ /* 0x000fe400078e0004 */
[----:B------:R-:W-:Y:S02]  /*19bd0*/  IMAD.MOV.U32 R12, RZ, RZ, 0x6 ;  /* 0x00000006ff0c7424 */ /* 0x000fe400078e00ff */
[----:B------:R-:W-:-:S07]  /*19be0*/  IMAD.MOV.U32 R7, RZ, RZ, R14 ;  /* 0x000000ffff077224 */ /* 0x000fce00078e000e */
[----:B------:R-:W-:Y:S05]  /*19bf0*/  WARPSYNC.COLLECTIVE R15, `(.L_x_13365) ;  /* 0x000000000f087348 */ /* 0x000fea0003c00000 */
[----:B------:R0:W1:Y:S02]  /*19c00*/  SHFL.IDX P6, R14, R13, R12, R11 ;  /* 0x0000000c0d0e7389 */ /* 0x00006400000c000b */
[----:B01----:R-:W-:Y:S01]  /*19c10*/  ENDCOLLECTIVE ;  /* 0x000000000000791b */ /* 0x003fe20003800000 */
.L_x_13365:
        /* <DEDUP_REMOVED lines=16> */
.L_x_13366:
[----:B------:R-:W-:Y:S02]  /*19d20*/  IMAD.MOV.U32 R13, RZ, RZ, R4 ;  /* 0x000000ffff0d7224 */ /* 0x000fe400078e0004 */
[----:B------:R-:W-:Y:S01]  /*19d30*/  IMAD.MOV.U32 R12, RZ, RZ, 0x7 ;  /* 0x00000007ff0c7424 */ /* 0x000fe200078e00ff */
[----:B------:R-:W-:-:S07]  /*19d40*/  MOV R7, R14 ;  /* 0x0000000e00077202 */ /* 0x000fce0000000f00 */
[----:B------:R-:W-:Y:S05]  /*19d50*/  WARPSYNC.COLLECTIVE R15, `(.L_x_13367) ;  /* 0x000000000f087348 */ /* 0x000fea0003c00000 */
[----:B------:R0:W1:Y:S02]  /*19d60*/  SHFL.IDX P6, R14, R13, R12, R11 ;  /* 0x0000000c0d0e7389 */ /* 0x00006400000c000b */
[----:B01----:R-:W-:Y:S01]  /*19d70*/  ENDCOLLECTIVE ;  /* 0x000000000000791b */ /* 0x003fe20003800000 */
.L_x_13367:
[----:B------:R-:W-:-:S05]  /*19d80*/  @!P1 LEA R7, P2, R20, R7, 0x1 ;  /* 0x0000000714079211 */ /* 0x000fca00078408ff */
[----:B------:R-:W-:-:S05]  /*19d90*/  @!P1 IMAD.X R6, RZ, RZ, R6, P2 ;  /* 0x000000ffff069224 */ /* 0x000fca00010e0606 */
        /* <DEDUP_REMOVED lines=15> */
.L_x_13368:
[----:B------:R-:W-:Y:S01]  /*19e90*/  ISETP.GE.AND P2, PT, R0, R3, PT ;  /* 0x000000030000720c */ /* 0x000fe20003f46270 */
[----:B------:R-:W-:Y:S02]  /*19ea0*/  IMAD.MOV.U32 R13, RZ, RZ, R2 ;  /* 0x000000ffff0d7224 */ /* 0x000fe400078e0002 */
[----:B------:R-:W-:Y:S02]  /*19eb0*/  IMAD.MOV.U32 R12, RZ, RZ, RZ ;  /* 0x000000ffff0c7224 */ /* 0x000fe400078e00ff */
[----:B------:R-:W-:-:S08]  /*19ec0*/  IMAD.MOV.U32 R6, RZ, RZ, R14 ;  /* 0x000000ffff067224 */ /* 0x000fd000078e000e */
[----:B------:R-:W-:Y:S05]  /*19ed0*/  WARPSYNC.COLLECTIVE R15, `(.L_x_13369) ;  /* 0x000000000f087348 */ /* 0x000fea0003c00000 */
[----:B------:R0:W1:Y:S02]  /*19ee0*/  SHFL.IDX P6, R14, R13, R12, R11 ;  /* 0x0000000c0d0e7389 */ /* 0x00006400000c000b */
[----:B01----:R-:W-:Y:S01]  /*19ef0*/  ENDCOLLECTIVE ;  /* 0x000000000000791b */ /* 0x003fe20003800000 */
.L_x_13369:
[----:B------:R-:W-:-:S04]  /*19f00*/  @!P1 LEA R6, P3, R20, R6, 0x1 ;  /* 0x0000000614069211 */ /* 0x000fc800078608ff */
[----:B------:R-:W-:-:S05]  /*19f10*/  @!P1 IADD3.X R4, RZ, R4, RZ, P3, !PT ;  /* 0x00000004ff049210 */ /* 0x000fca0001ffe4ff */
[----:B------:R-:W-:Y:S02]  /*19f20*/  @!P1 IMAD.MOV.U32 R7, RZ, RZ, R4 ;  /* 0x000000ffff079224 */ /* 0x000fe400078e0004 */
[----:B------:R-:W-:Y:S02]  /*19f30*/  IMAD.MOV.U32 R13, RZ, RZ, R5 ;  /* 0x000000ffff0d7224 */ /* 0x000fe400078e0005 */
[----:B------:R-:W-:Y:S01]  /*19f40*/  VIADD R4, R17, 0xa0 ;  /* 0x000000a011047836 */ /* 0x000fe20000000000 */
        /* <DEDUP_REMOVED lines=8> */
.L_x_13370:
[----:B------:R-:W-:Y:S02]  /*19fd0*/  IMAD.MOV.U32 R13, RZ, RZ, R2 ;  /* 0x000000ffff0d7224 */ /* 0x000fe400078e0002 */
[----:B------:R-:W-:Y:S02]  /*19fe0*/  IMAD.MOV.U32 R12, RZ, RZ, 0x1 ;  /* 0x00000001ff0c7424 */ /* 0x000fe400078e00ff */
[----:B------:R-:W-:-:S07]  /*19ff0*/  IMAD.MOV.U32 R8, RZ, RZ, R14 ;  /* 0x000000ffff087224 */ /* 0x000fce00078e000e */
[----:B------:R-:W-:Y:S05]  /*1a000*/  WARPSYNC.COLLECTIVE R15, `(.L_x_13371) ;  /* 0x000000000f087348 */ /* 0x000fea0003c00000 */
[----:B------:R0:W1:Y:S02]  /*1a010*/  SHFL.IDX P6, R14, R13, R12, R11 ;  /* 0x0000000c0d0e7389 */ /* 0x00006400000c000b */
[----:B01----:R-:W-:Y:S01]  /*1a020*/  ENDCOLLECTIVE ;  /* 0x000000000000791b */ /* 0x003fe20003800000 */
.L_x_13371:
        /* <DEDUP_REMOVED lines=9> */
[----:B------:R-:W-:Y:S01]  /*1a0c0*/  ISETP.GE.AND P1, PT, R0, R3, PT ;  /* 0x000000030000720c */ /* 0x000fe20003f26270 */
[----:B------:R-:W-:-:S12]  /*1a0d0*/  IMAD.MOV.U32 R0, RZ, RZ, R14 ;  /* 0x000000ffff007224 */ /* 0x000fd800078e000e */
[----:B0-----:R-:W-:Y:S05]  /*1a0e0*/  WARPSYNC.COLLECTIVE R15, `(.L_x_13372) ;  /* 0x000000000f087348 */ /* 0x001fea0003c00000 */
[----:B------:R1:W2:Y:S02]  /*1a0f0*/  SHFL.IDX P6, R14, R13, R12, R11 ;  /* 0x0000000c0d0e7389 */ /* 0x0002a400000c000b */
[----:B012---:R-:W-:Y:S01]  /*1a100*/  ENDCOLLECTIVE ;  /* 0x000000000000791b */ /* 0x007fe20003800000 */
.L_x_13372:
[----:B------:R-:W-:Y:S02]  /*1a110*/  IMAD.MOV.U32 R13, RZ, RZ, R2 ;  /* 0x000000ffff0d7224 */ /* 0x000fe400078e0002 */
[----:B------:R-:W-:Y:S02]  /*1a120*/  IMAD.MOV.U32 R12, RZ, RZ, 0x2 ;  /* 0x00000002ff0c7424 */ /* 0x000fe400078e00ff */
[----:B------:R-:W-:-:S07]  /*1a130*/  IMAD.MOV.U32 R6, RZ, RZ, R14 ;  /* 0x000000ffff067224 */ /* 0x000fce00078e000e */
[----:B------:R-:W-:Y:S05]  /*1a140*/  WARPSYNC.COLLECTIVE R15, `(.L_x_13373) ;  /* 0x000000000f087348 */ /* 0x000fea0003c00000 */
[----:B------:R0:W1:Y:S02]  /*1a150*/  SHFL.IDX P6, R14, R13, R12, R11 ;  /* 0x0000000c0d0e7389 */ /* 0x00006400000c000b */
[----:B01----:R-:W-:Y:S01]  /*1a160*/  ENDCOLLECTIVE ;  /* 0x000000000000791b */ /* 0x003fe20003800000 */
.L_x_13373:
[----:B------:R-:W-:-:S04]  /*1a170*/  @!P1 LEA R6, P2, R20, R6, 0x1 ;  /* 0x0000000614069211 */ /* 0x000fc800078408ff */
[----:B------:R-:W-:-:S05]  /*1a180*/  @!P1 IADD3.X R0, RZ, R0, RZ, P2, !PT ;  /* 0x00000000ff009210 */ /* 0x000fca00017fe4ff */
        /* <DEDUP_REMOVED lines=11> */
.L_x_13374:
[----:B------:R-:W-:Y:S02]  /*1a240*/  IMAD.MOV.U32 R13, RZ, RZ, R2 ;  /* 0x000000ffff0d7224 */ /* 0x000fe400078e0002 */
[----:B------:R-:W-:Y:S02]  /*1a250*/  IMAD.MOV.U32 R12, RZ, RZ, 0x3 ;  /* 0x00000003ff0c7424 */ /* 0x000fe400078e00ff */
[----:B------:R-:W-:-:S07]  /*1a260*/  IMAD.MOV.U32 R6, RZ, RZ, R14 ;  /* 0x000000ffff067224 */ /* 0x000fce00078e000e */
[----:B------:R-:W-:Y:S05]  /*1a270*/  WARPSYNC.COLLECTIVE R15, `(.L_x_13375) ;  /* 0x000000000f087348 */ /* 0x000fea0003c00000 */
[----:B------:R0:W1:Y:S02]  /*1a280*/  SHFL.IDX P6, R14, R13, R12, R11 ;  /* 0x0000000c0d0e7389 */ /* 0x00006400000c000b */
[----:B01----:R-:W-:Y:S01]  /*1a290*/  ENDCOLLECTIVE ;  /* 0x000000000000791b */ /* 0x003fe20003800000 */
.L_x_13375:
        /* <DEDUP_REMOVED lines=12> */
.L_x_13376:
[----:B------:R-:W-:Y:S01]  /*1a360*/  IMAD.MOV.U32 R2, RZ, RZ, R14 ;  /* 0x000000ffff027224 */ /* 0x000fe200078e000e */
[----:B------:R-:W-:Y:S06]  /*1a370*/  BRA `(.L_x_13377) ;  /* 0xffffffb400607947 */ /* 0x000fec000383ffff */
.L_x_13228:
[----:B0-----:R0:W1:Y:S02]  /*1a380*/  SYNCS.PHASECHK.TRANS64.TRYWAIT P0, [R22+URZ+0x30820], R3 ;  /* 0x03082003160075a7 */ /* 0x001064000800017f */
[----:B-1----:R-:W-:Y:S05]  /*1a390*/  @!P0 NANOSLEEP.SYNCS 0x989680 ;  /* 0x009896800000895d */ /* 0x002fea0003900000 */
[----:B------:R-:W1:Y:S02]  /*1a3a0*/  @!P0 SYNCS.PHASECHK.TRANS64 P0, [R22+URZ+0x30820], R3 ;  /* 0x03082003160085a7 */ /* 0x000e64000800007f */
[----:B-1----:R-:W-:Y:S05]  /*1a3b0*/  @!P0 BRA `(.L_x_13228) ;  /* 0xfffffffc00f08947 */ /* 0x002fea000383ffff */
[----:B------:R-:W-:Y:S05]  /*1a3c0*/  BRA `(.L_x_13378) ;  /* 0xffffffb400c87947 */ /* 0x000fea000383ffff */
.L_x_13237:
[----:B0-----:R0:W2:Y:S02]  /*1a3d0*/  SYNCS.PHASECHK.TRANS64.TRYWAIT P0, [R2+URZ+0x30840], R3 ;  /* 0x03084003020075a7 */ /* 0x0010a4000800017f */
[----:B--2---:R-:W-:Y:S05]  /*1a3e0*/  @!P0 NANOSLEEP.SYNCS 0x989680 ;  /* 0x009896800000895d */ /* 0x004fea0003900000 */
[----:B------:R-:W2:Y:S02]  /*1a3f0*/  @!P0 SYNCS.PHASECHK.TRANS64 P0, [R2+URZ+0x30840], R3 ;  /* 0x03084003020085a7 */ /* 0x000ea4000800007f */
[----:B--2---:R-:W-:Y:S05]  /*1a400*/  @!P0 BRA `(.L_x_13237) ;  /* 0xfffffffc00f08947 */ /* 0x004fea000383ffff */
[----:B------:R-:W-:Y:S05]  /*1a410*/  BRA `(.L_x_13379) ;  /* 0xffffffb8007c7947 */ /* 0x000fea000383ffff */
.L_x_13242:
[----:B0-----:R0:W1:Y:S02]  /*1a420*/  SYNCS.PHASECHK.TRANS64.TRYWAIT P0, [R3+URZ+0x60], R2 ;  /* 0x00006002030075a7 */ /* 0x001064000800017f */
[----:B-1----:R-:W-:Y:S05]  /*1a430*/  @!P0 NANOSLEEP.SYNCS 0x989680 ;  /* 0x009896800000895d */ /* 0x002fea0003900000 */
[----:B------:R-:W1:Y:S02]  /*1a440*/  @!P0 SYNCS.PHASECHK.TRANS64 P0, [R3+URZ+0x60], R2 ;  /* 0x00006002030085a7 */ /* 0x000e64000800007f */
[----:B-1----:R-:W-:Y:S05]  /*1a450*/  @!P0 BRA `(.L_x_13242) ;  /* 0xfffffffc00f08947 */ /* 0x002fea000383ffff */
[----:B------:R-:W-:Y:S05]  /*1a460*/  BRA `(.L_x_13380) ;  /* 0xffffffbc00087947 */ /* 0x000fea000383ffff */
.L_x_13250:
[----:B0-----:R0:W2:Y:S02]  /*1a470*/  SYNCS.PHASECHK.TRANS64.TRYWAIT P0, [R2+URZ+0x30840], R3 ;  /* 0x03084003020075a7 */ /* 0x0010a4000800017f */
[----:B--2---:R-:W-:Y:S05]  /*1a480*/  @!P0 NANOSLEEP.SYNCS 0x989680 ;  /* 0x009896800000895d */ /* 0x004fea0003900000 */
[----:B------:R-:W2:Y:S02]  /*1a490*/  @!P0 SYNCS.PHASECHK.TRANS64 P0, [R2+URZ+0x30840], R3 ;  /* 0x03084003020085a7 */ /* 0x000ea4000800007f */
[----:B--2---:R-:W-:Y:S05]  /*1a4a0*/  @!P0 BRA `(.L_x_13250) ;  /* 0xfffffffc00f08947 */ /* 0x004fea000383ffff */
[----:B------:R-:W-:Y:S05]  /*1a4b0*/  BRA `(.L_x_13381) ;  /* 0xffffffc0004c7947 */ /* 0x000fea000383ffff */
.L_x_13255:
[----:B0-----:R0:W1:Y:S02]  /*1a4c0*/  SYNCS.PHASECHK.TRANS64.TRYWAIT P0, [R10+URZ+0x60], R26 ;  /* 0x0000601a0a0075a7 */ /* 0x001064000800017f */
[----:B-1----:R-:W-:Y:S05]  /*1a4d0*/  @!P0 NANOSLEEP.SYNCS 0x989680 ;  /* 0x009896800000895d */ /* 0x002fea0003900000 */
[----:B------:R-:W1:Y:S02]  /*1a4e0*/  @!P0 SYNCS.PHASECHK.TRANS64 P0, [R10+URZ+0x60], R26 ;  /* 0x0000601a0a0085a7 */ /* 0x000e64000800007f */
[----:B-1----:R-:W-:Y:S05]  /*1a4f0*/  @!P0 BRA `(.L_x_13255) ;  /* 0xfffffffc00f08947 */ /* 0x002fea000383ffff */
[----:B------:R-:W-:Y:S05]  /*1a500*/  BRA `(.L_x_13382) ;  /* 0xffffffc000d87947 */ /* 0x000fea000383ffff */
.L_x_13263:
[----:B0-----:R0:W2:Y:S02]  /*1a510*/  SYNCS.PHASECHK.TRANS64.TRYWAIT P0, [R2+URZ+0x30840], R3 ;  /* 0x03084003020075a7 */ /* 0x0010a4000800017f */
[----:B--2---:R-:W-:Y:S05]  /*1a520*/  @!P0 NANOSLEEP.SYNCS 0x989680 ;  /* 0x009896800000895d */ /* 0x004fea0003900000 */
[----:B------:R-:W2:Y:S02]  /*1a530*/  @!P0 SYNCS.PHASECHK.TRANS64 P0, [R2+URZ+0x30840], R3 ;  /* 0x03084003020085a7 */ /* 0x000ea4000800007f */
[----:B--2---:R-:W-:Y:S05]  /*1a540*/  @!P0 BRA `(.L_x_13263) ;  /* 0xfffffffc00f08947 */ /* 0x004fea000383ffff */
[----:B------:R-:W-:Y:S05]  /*1a550*/  BRA `(.L_x_13383) ;  /* 0xffffffc400e87947 */ /* 0x000fea000383ffff */
.L_x_13268:
[----:B0-----:R0:W1:Y:S02]  /*1a560*/  SYNCS.PHASECHK.TRANS64.TRYWAIT P0, [R7+URZ+0x60], R2 ;  /* 0x00006002070075a7 */ /* 0x001064000800017f */
[----:B-1----:R-:W-:Y:S05]  /*1a570*/  @!P0 NANOSLEEP.SYNCS 0x989680 ;  /* 0x009896800000895d */ /* 0x002fea0003900000 */
[----:B------:R-:W1:Y:S02]  /*1a580*/  @!P0 SYNCS.PHASECHK.TRANS64 P0, [R7+URZ+0x60], R2 ;  /* 0x00006002070085a7 */ /* 0x000e64000800007f */
[----:B-1----:R-:W-:Y:S05]  /*1a590*/  @!P0 BRA `(.L_x_13268) ;  /* 0xfffffffc00f08947 */ /* 0x002fea000383ffff */
[----:B------:R-:W-:Y:S05]  /*1a5a0*/  BRA `(.L_x_13384) ;  /* 0xffffffc800787947 */ /* 0x000fea000383ffff */
.L_x_13278:
[----:B0-----:R0:W1:Y:S02]  /*1a5b0*/  SYNCS.PHASECHK.TRANS64.TRYWAIT P0, [R3+URZ+0x30860], R0 ;  /* 0x03086000030075a7 */ /* 0x001064000800017f */
[----:B-1----:R-:W-:Y:S05]  /*1a5c0*/  @!P0 NANOSLEEP.SYNCS 0x989680 ;  /* 0x009896800000895d */ /* 0x002fea0003900000 */
[----:B------:R-:W1:Y:S02]  /*1a5d0*/  @!P0 SYNCS.PHASECHK.TRANS64 P0, [R3+URZ+0x30860], R0 ;  /* 0x03086000030085a7 */ /* 0x000e64000800007f */
[----:B-1----:R-:W-:Y:S05]  /*1a5e0*/  @!P0 BRA `(.L_x_13278) ;  /* 0xfffffffc00f08947 */ /* 0x002fea000383ffff */
[----:B------:R-:W-:Y:S05]  /*1a5f0*/  BRA `(.L_x_13385) ;  /* 0xffffffcc00747947 */ /* 0x000fea000383ffff */
.L_x_13284:
[----:B------:R-:W-:Y:S01]  /*1a600*/  BSSY B0, `(.L_x_13386) ;  /* 0x0000008000007945 */ /* 0x000fe20003800000 */
[----:B------:R-:W-:Y:S01]  /*1a610*/  IMAD.MOV.U32 R13, RZ, RZ, R16 ;  /* 0x000000ffff0d7224 */ /* 0x000fe200078e0010 */
[----:B------:R-:W-:Y:S01]  /*1a620*/  MOV R12, RZ ;  /* 0x000000ff000c7202 */ /* 0x000fe20000000f00 */
[----:B------:R-:W-:Y:S02]  /*1a630*/  IMAD.MOV.U32 R11, RZ, RZ, 0x1f ;  /* 0x0000001fff0b7424 */ /* 0x000fe400078e00ff */
[----:B------:R-:W-:-:S07]  /*1a640*/  IMAD.MOV.U32 R15, RZ, RZ, -0x1 ;  /* 0xffffffffff0f7424 */ /* 0x000fce00078e00ff */
[----:B-1----:R-:W-:Y:S05]  /*1a650*/  WARPSYNC.COLLECTIVE R15, `(.L_x_13387) ;  /* 0x000000000f087348 */ /* 0x002fea0003c00000 */
[----:B------:R0:W2:Y:S02]  /*1a660*/  SHFL.IDX P6, R14, R13, R12, R11 ;  /* 0x0000000c0d0e7389 */ /* 0x0000a400000c000b */
[----:B012---:R-:W-:Y:S01]  /*1a670*/  ENDCOLLECTIVE ;  /* 0x000000000000791b */ /* 0x007fe20003800000 */
.L_x_13387:
[----:B------:R-:W-:Y:S05]  /*1a680*/  BSYNC B0 ;  /* 0x0000000000007941 */ /* 0x000fea0003800000 */
.L_x_13386:
        /* <DEDUP_REMOVED lines=9> */
.L_x_13388:
[----:B------:R-:W-:Y:S02]  /*1a720*/  ULDC UR4, c[0x0][0xc3c] ;  /* 0x00030f0000047ab9 */ /* 0x000fe40000000800 */
[----:B------:R-:W-:-:S13]  /*1a730*/  ISETP.GE.OR P1, PT, R5, UR4, !P0 ;  /* 0x0000000405007c0c */ /* 0x000fda000c726670 */
[----:B------:R-:W0:Y:S01]  /*1a740*/  @!P1 LDC.64 R2, c[0x0][0xc80] ;  /* 0x00032000ff029b82 */ /* 0x000e220000000a00 */
[----:B------:R-:W-:Y:S01]  /*1a750*/  IMAD.MOV.U32 R11, RZ, RZ, RZ ;  /* 0x000000ffff0b7224 */ /* 0x000fe200078e00ff */
[----:B------:R-:W-:Y:S01]  /*1a760*/  MOV R4, R14 ;  /* 0x0000000e00047202 */ /* 0x000fe20000000f00 */
        /* <DEDUP_REMOVED lines=13> */
.L_x_13389:
[----:B------:R-:W-:Y:S02]  /*1a840*/  MOV R12, 0x2 ;  /* 0x00000002000c7802 */ /* 0x000fe40000000f00 */
[----:B------:R-:W-:-:S05]  /*1a850*/  SEL R5, R14, RZ, P1 ;  /* 0x000000ff0e057207 */ /* 0x000fca0000800000 */
[----:B------:R-:W-:-:S04]  /*1a860*/  IMAD.IADD R5, R2, 0x1, R5 ;  /* 0x0000000102057824 */ /* 0x000fc800078e0205 */
[----:B------:R-:W-:-:S07]  /*1a870*/  IMAD.MOV.U32 R13, RZ, RZ, R5 ;  /* 0x000000ffff0d7224 */ /* 0x000fce00078e0005 */
[----:B------:R-:W-:Y:S05]  /*1a880*/  WARPSYNC.COLLECTIVE R15, `(.L_x_13390) ;  /* 0x000000000f087348 */ /* 0x000fea0003c00000 */
[----:B------:R0:W1:Y:S02]  /*1a890*/  SHFL.UP P6, R14, R13, R12, R11 ;  /* 0x0400000c0d0e7389 */ /* 0x00006400000c000b */
[----:B01----:R-:W-:Y:S01]  /*1a8a0*/  ENDCOLLECTIVE ;  /* 0x000000000000791b */ /* 0x003fe20003800000 */
.L_x_13390:
[----:B------:R-:W-:Y:S01]  /*1a8b0*/  IMAD.MOV.U32 R12, RZ, RZ, 0x4 ;  /* 0x00000004ff0c7424 */ /* 0x000fe200078e00ff */
[----:B------:R-:W-:-:S05]  /*1a8c0*/  SEL R6, R14, RZ, P2 ;  /* 0x000000ff0e067207 */ /* 0x000fca0001000000 */
[----:B------:R-:W-:-:S04]  /*1a8d0*/  IMAD.IADD R6, R5, 0x1, R6 ;  /* 0x0000000105067824 */ /* 0x000fc800078e0206 */
[----:B------:R-:W-:-:S07]  /*1a8e0*/  IMAD.MOV.U32 R13, RZ, RZ, R6 ;  /* 0x000000ffff0d7224 */ /* 0x000fce00078e0006 */
[----:B------:R-:W-:Y:S05]  /*1a8f0*/  WARPSYNC.COLLECTIVE R15, `(.L_x_13391) ;  /* 0x000000000f087348 */ /* 0x000fea0003c00000 */
[----:B------:R0:W1:Y:S02]  /*1a900*/  SHFL.UP P6, R14, R13, R12, R11 ;  /* 0x0400000c0d0e7389 */ /* 0x00006400000c000b */
[----:B01----:R-:W-:Y:S01]  /*1a910*/  ENDCOLLECTIVE ;  /* 0x000000000000791b */ /* 0x003fe20003800000 */
.L_x_13391:
[----:B------:R-:W-:Y:S01]  /*1a920*/  IMAD.MOV.U32 R12, RZ, RZ, 0x8 ;  /* 0x00000008ff0c7424 */ /* 0x000fe200078e00ff */
[----:B------:R-:W-:-:S05]  /*1a930*/  SEL R7, R14, RZ, P3 ;  /* 0x000000ff0e077207 */ /* 0x000fca0001800000 */
[----:B------:R-:W-:-:S04]  /*1a940*/  IMAD.IADD R7, R6, 0x1, R7 ;  /* 0x0000000106077824 */ /* 0x000fc800078e0207 */
[----:B------:R-:W-:-:S07]  /*1a950*/  IMAD.MOV.U32 R13, RZ, RZ, R7 ;  /* 0x000000ffff0d7224 */ /* 0x000fce00078e0007 */
[----:B------:R-:W-:Y:S05]  /*1a960*/  WARPSYNC.COLLECTIVE R15, `(.L_x_13392) ;  /* 0x000000000f087348 */ /* 0x000fea0003c00000 */
[----:B------:R0:W1:Y:S02]  /*1a970*/  SHFL.UP P6, R14, R13, R12, R11 ;  /* 0x0400000c0d0e7389 */ /* 0x00006400000c000b */
[----:B01----:R-:W-:Y:S01]  /*1a980*/  ENDCOLLECTIVE ;  /* 0x000000000000791b */ /* 0x003fe20003800000 */
.L_x_13392:
[----:B------:R-:W-:Y:S01]  /*1a990*/  IMAD.MOV.U32 R12, RZ, RZ, 0x10 ;  /* 0x00000010ff0c7424 */ /* 0x000fe200078e00ff */
[----:B------:R-:W-:-:S05]  /*1a9a0*/  SEL R14, R14, RZ, P4 ;  /* 0x000000ff0e0e7207 */ /* 0x000fca0002000000 */
[----:B------:R-:W-:-:S05]  /*1a9b0*/  IMAD.IADD R5, R7, 0x1, R14 ;  /* 0x0000000107057824 */ /* 0x000fca00078e020e */
[----:B------:R-:W-:-:S07]  /*1a9c0*/  MOV R13, R5 ;  /* 0x00000005000d7202 */ /* 0x000fce0000000f00 */
[----:B------:R-:W-:Y:S05]  /*1a9d0*/  WARPSYNC.COLLECTIVE R15, `(.L_x_13393) ;  /* 0x000000000f087348 */ /* 0x000fea0003c00000 */
[----:B------:R0:W1:Y:S02]  /*1a9e0*/  SHFL.UP P6, R14, R13, R12, R11 ;  /* 0x0400000c0d0e7389 */ /* 0x00006400000c000b */
[----:B01----:R-:W-:Y:S01]  /*1a9f0*/  ENDCOLLECTIVE ;  /* 0x000000000000791b */ /* 0x003fe20003800000 */
.L_x_13393:
        /* <DEDUP_REMOVED lines=8> */
.L_x_13394:
[----:B------:R-:W-:Y:S05]  /*1aa80*/  BRA `(.L_x_13395) ;  /* 0xffffffcc00a87947 */ /* 0x000fea000383ffff */
.L_x_13289:
[----:B------:R-:W-:Y:S01]  /*1aa90*/  BSSY B0, `(.L_x_13396) ;  /* 0x0000008000007945 */ /* 0x000fe20003800000 */
[----:B-----5:R-:W-:Y:S01]  /*1aaa0*/  IMAD.MOV.U32 R13, RZ, RZ, R2 ;  /* 0x000000ffff0d7224 */ /* 0x020fe200078e0002 */
[----:B------:R-:W-:Y:S01]  /*1aab0*/  MOV R11, RZ ;  /* 0x000000ff000b7202 */ /* 0x000fe20000000f00 */
[----:B------:R-:W-:Y:S02]  /*1aac0*/  IMAD.MOV.U32 R12, RZ, RZ, 0x1 ;  /* 0x00000001ff0c7424 */ /* 0x000fe400078e00ff */
[----:B------:R-:W-:-:S07]  /*1aad0*/  IMAD.MOV.U32 R15, RZ, RZ, -0x1 ;  /* 0xffffffffff0f7424 */ /* 0x000fce00078e00ff */
[----:B01----:R-:W-:Y:S05]  /*1aae0*/  WARPSYNC.COLLECTIVE R15, `(.L_x_13397) ;  /* 0x000000000f087348 */ /* 0x003fea0003c00000 */
[----:B------:R2:W3:Y:S02]  /*1aaf0*/  SHFL.UP P6, R14, R13, R12, R11 ;  /* 0x0400000c0d0e7389 */ /* 0x0004e400000c000b */
[----:B0123--:R-:W-:Y:S01]  /*1ab00*/  ENDCOLLECTIVE ;  /* 0x000000000000791b */ /* 0x00ffe20003800000 */
.L_x_13397:
[----:B------:R-:W-:Y:S05]  /*1ab10*/  BSYNC B0 ;  /* 0x0000000000007941 */ /* 0x000fea0003800000 */
.L_x_13396:
        /* <DEDUP_REMOVED lines=8> */
.L_x_13398:
[----:B------:R-:W-:Y:S01]  /*1aba0*/  IMAD.MOV.U32 R12, RZ, RZ, 0x4 ;  /* 0x00000004ff0c7424 */ /* 0x000fe200078e00ff */
[----:B------:R-:W-:-:S05]  /*1abb0*/  SEL R14, R14, RZ, P2 ;  /* 0x000000ff0e0e7207 */ /* 0x000fca0001000000 */
[----:B------:R-:W-:-:S05]  /*1abc0*/  IMAD.IADD R3, R13, 0x1, R14 ;  /* 0x000000010d037824 */ /* 0x000fca00078e020e */
[----:B------:R-:W-:-:S07]  /*1abd0*/  MOV R13, R3 ;  /* 0x00000003000d7202 */ /* 0x000fce0000000f00 */
[----:B------:R-:W-:Y:S05]  /*1abe0*/  WARPSYNC.COLLECTIVE R15, `(.L_x_13399) ;  /* 0x000000000f087348 */ /* 0x000fea0003c00000 */
[----:B------:R0:W1:Y:S02]  /*1abf0*/  SHFL.UP P6, R14, R13, R12, R11 ;  /* 0x0400000c0d0e7389 */ /* 0x00006400000c000b */
[----:B01----:R-:W-:Y:S01]  /*1ac00*/  ENDCOLLECTIVE ;  /* 0x000000000000791b */ /* 0x003fe20003800000 */
.L_x_13399:
[----:B------:R-:W-:Y:S01]  /*1ac10*/  IMAD.MOV.U32 R12, RZ, RZ, 0x8 ;  /* 0x00000008ff0c7424 */ /* 0x000fe200078e00ff */
[----:B------:R-:W-:-:S05]  /*1ac20*/  SEL R14, R14, RZ, P3 ;  /* 0x000000ff0e0e7207 */ /* 0x000fca0001800000 */
[----:B------:R-:W-:-:S04]  /*1ac30*/  IMAD.IADD R5, R3, 0x1, R14 ;  /* 0x0000000103057824 */ /* 0x000fc800078e020e */
[----:B------:R-:W-:-:S07]  /*1ac40*/  IMAD.MOV.U32 R13, RZ, RZ, R5 ;  /* 0x000000ffff0d7224 */ /* 0x000fce00078e0005 */
[----:B------:R-:W-:Y:S05]  /*1ac50*/  WARPSYNC.COLLECTIVE R15, `(.L_x_13400) ;  /* 0x000000000f087348 */ /* 0x000fea0003c00000 */
[----:B------:R0:W1:Y:S02]  /*1ac60*/  SHFL.UP P6, R14, R13, R12, R11 ;  /* 0x0400000c0d0e7389 */ /* 0x00006400000c000b */
[----:B01----:R-:W-:Y:S01]  /*1ac70*/  ENDCOLLECTIVE ;  /* 0x000000000000791b */ /* 0x003fe20003800000 */
.L_x_13400:
[----:B------:R-:W-:Y:S02]  /*1ac80*/  MOV R12, 0x10 ;  /* 0x00000010000c7802 */ /* 0x000fe40000000f00 */
[----:B------:R-:W-:-:S05]  /*1ac90*/  SEL R6, R14, RZ, P4 ;  /* 0x000000ff0e067207 */ /* 0x000fca0002000000 */
[----:B------:R-:W-:-:S04]  /*1aca0*/  IMAD.IADD R6, R5, 0x1, R6 ;  /* 0x0000000105067824 */ /* 0x000fc800078e0206 */
[----:B------:R-:W-:-:S07]  /*1acb0*/  IMAD.MOV.U32 R13, RZ, RZ, R6 ;  /* 0x000000ffff0d7224 */ /* 0x000fce00078e0006 */
[----:B------:R-:W-:Y:S05]  /*1acc0*/  WARPSYNC.COLLECTIVE R15, `(.L_x_13401) ;  /* 0x000000000f087348 */ /* 0x000fea0003c00000 */
[----:B------:R0:W1:Y:S02]  /*1acd0*/  SHFL.UP P6, R14, R13, R12, R11 ;  /* 0x0400000c0d0e7389 */ /* 0x00006400000c000b */
[----:B01----:R-:W-:Y:S01]  /*1ace0*/  ENDCOLLECTIVE ;  /* 0x000000000000791b */ /* 0x003fe20003800000 */
.L_x_13401:
        /* <DEDUP_REMOVED lines=8> */
.L_x_13402:
[----:B------:R-:W-:Y:S05]  /*1ad70*/  BRA `(.L_x_13403) ;  /* 0xffffffcc00887947 */ /* 0x000fea000383ffff */
.L_x_13291:
[----:B------:R-:W-:Y:S01]  /*1ad80*/  BSSY B0, `(.L_x_13404) ;  /* 0x0000006000007945 */ /* 0x000fe20003800000 */
[----:B------:R-:W-:Y:S01]  /*1ad90*/  PLOP3.LUT P6, PT, P6, PT, PT, 0x8, 0x0 ;  /* 0x000000000000781c */ /* 0x000fe200037ce170 */
[----:B------:R-:W-:-:S12]  /*1ada0*/  IMAD.MOV.U32 R15, RZ, RZ, -0x1 ;  /* 0xffffffffff0f7424 */ /* 0x000fd800078e00ff */
[----:B0-----:R-:W-:Y:S05]  /*1adb0*/  WARPSYNC.COLLECTIVE R15, `(.L_x_13405) ;  /* 0x000000000f087348 */ /* 0x001fea0003c00000 */
[----:B------:R-:W-:Y:S01]  /*1adc0*/  VOTE.ANY R14, PT, P6 ;  /* 0x00000000000e7806 */ /* 0x000fe200030e0100 */
[----:B0-----:R-:W-:Y:S06]  /*1add0*/  ENDCOLLECTIVE ;  /* 0x000000000000791b */ /* 0x001fec0003800000 */
.L_x_13405:
[----:B------:R-:W-:Y:S05]  /*1ade0*/  BSYNC B0 ;  /* 0x0000000000007941 */ /* 0x000fea0003800000 */
.L_x_13404:
[----:B------:R-:W-:Y:S01]  /*1adf0*/  IMAD.MOV.U32 R6, RZ, RZ, R14 ;  /* 0x000000ffff067224 */ /* 0x000fe200078e000e */
[----:B------:R-:W-:Y:S01]  /*1ae00*/  MOV R13, R2 ;  /* 0x00000002000d7202 */ /* 0x000fe20000000f00 */
[----:B------:R-:W-:Y:S02]  /*1ae10*/  IMAD.MOV.U32 R11, RZ, RZ, 0x1f ;  /* 0x0000001fff0b7424 */ /* 0x000fe400078e00ff */
[----:B------:R-:W0:Y:S01]  /*1ae20*/  POPC R4, R6 ;  /* 0x0000000600047309 */ /* 0x000e220000000000 */
[----:B------:R-:W-:Y:S02]  /*1ae30*/  IMAD.MOV.U32 R15, RZ, RZ, -0x1 ;  /* 0xffffffffff0f7424 */ /* 0x000fe400078e00ff */
[----:B0-----:R-:W-:-:S07]  /*1ae40*/  IMAD.MOV.U32 R12, RZ, RZ, R4 ;  /* 0x000000ffff0c7224 */ /* 0x001fce00078e0004 */
[----:B------:R-:W-:Y:S05]  /*1ae50*/  WARPSYNC.COLLECTIVE R15, `(.L_x_13406) ;  /* 0x000000000f087348 */ /* 0x000fea0003c00000 */
[----:B------:R0:W1:Y:S02]  /*1ae60*/  SHFL.IDX P6, R14, R13, R12, R11 ;  /* 0x0000000c0d0e7389 */ /* 0x00006400000c000b */
[----:B01----:R-:W-:Y:S01]  /*1ae70*/  ENDCOLLECTIVE ;  /* 0x000000000000791b */ /* 0x003fe20003800000 */
.L_x_13406:
[----:B------:R-:W-:Y:S01]  /*1ae80*/  IMAD.MOV.U32 R17, RZ, RZ, R14 ;  /* 0x000000ffff117224 */ /* 0x000fe200078e000e */
[----:B------:R-:W-:Y:S06]  /*1ae90*/  BRA `(.L_x_13407) ;  /* 0xffffffcc00787947 */ /* 0x000fec000383ffff */
.L_x_13293:
[----:B------:R-:W-:Y:S01]  /*1aea0*/  BSSY B0, `(.L_x_13408) ;  /* 0x0000007000007945 */ /* 0x000fe20003800000 */
[----:B------:R-:W-:Y:S01]  /*1aeb0*/  IMAD.MOV.U32 R13, RZ, RZ, R3 ;  /* 0x000000ffff0d7224 */ /* 0x000fe200078e0003 */
[----:B------:R-:W-:Y:S01]  /*1aec0*/  MOV R15, 0xffffffff ;  /* 0xffffffff000f7802 */ /* 0x000fe20000000f00 */
[----:B------:R-:W-:-:S07]  /*1aed0*/  IMAD.MOV.U32 R11, RZ, RZ, 0x1f ;  /* 0x0000001fff0b7424 */ /* 0x000fce00078e00ff */
[----:B012---:R-:W-:Y:S05]  /*1aee0*/  WARPSYNC.COLLECTIVE R15, `(.L_x_13409) ;  /* 0x000000000f087348 */ /* 0x007fea0003c00000 */
[----:B------:R3:W4:Y:S02]  /*1aef0*/  SHFL.IDX P6, R14, R13, R12, R11 ;  /* 0x0000000c0d0e7389 */ /* 0x00072400000c000b */
[----:B01234-:R-:W-:Y:S01]  /*1af00*/  ENDCOLLECTIVE ;  /* 0x000000000000791b */ /* 0x01ffe20003800000 */
.L_x_13409:
[----:B------:R-:W-:Y:S05]  /*1af10*/  BSYNC B0 ;  /* 0x0000000000007941 */ /* 0x000fea0003800000 */
.L_x_13408:
[----:B------:R-:W-:Y:S05]  /*1af20*/  BRA `(.L_x_13292) ;  /* 0xffffffcc00707947 */ /* 0x000fea000383ffff */
.L_x_13297:
[----:B0-----:R0:W2:Y:S02]  /*1af30*/  SYNCS.PHASECHK.TRANS64.TRYWAIT P0, [R9+URZ+0x30820], R0 ;  /* 0x03082000090075a7 */ /* 0x0010a4000800017f */
[----:B--2---:R-:W-:Y:S05]  /*1af40*/  @!P0 NANOSLEEP.SYNCS 0x989680 ;  /* 0x009896800000895d */ /* 0x004fea0003900000 */
[----:B------:R-:W2:Y:S02]  /*1af50*/  @!P0 SYNCS.PHASECHK.TRANS64 P0, [R9+URZ+0x30820], R0 ;  /* 0x03082000090085a7 */ /* 0x000ea4000800007f */
[----:B--2---:R-:W-:Y:S05]  /*1af60*/  @!P0 BRA `(.L_x_13297) ;  /* 0xfffffffc00f08947 */ /* 0x004fea000383ffff */
[----:B------:R-:W-:Y:S05]  /*1af70*/  BRA `(.L_x_13410) ;  /* 0xffffffd0005c7947 */ /* 0x000fea000383ffff */
.L_x_13298:
        /* <DEDUP_REMOVED lines=8> */
[----:B01--4-:R-:W-:Y:S05]  /*1b000*/  WARPSYNC.COLLECTIVE R15, `(.L_x_13412) ;  /* 0x000000000f087348 */ /* 0x013fea0003c00000 */
[----:B------:R2:W3:Y:S02]  /*1b010*/  SHFL.IDX P6, R14, R13, R12, R11 ;  /* 0x0000000c0d0e7389 */ /* 0x0004e400000c000b */
[----:B01234-:R-:W-:Y:S01]  /*1b020*/  ENDCOLLECTIVE ;  /* 0x000000000000791b */ /* 0x01ffe20003800000 */
.L_x_13412:
[----:B------:R-:W-:Y:S05]  /*1b030*/  BSYNC B0 ;  /* 0x0000000000007941 */ /* 0x000fea0003800000 */
.L_x_13411:
[----:B------:R-:W-:Y:S05]  /*1b040*/  BRA `(.L_x_13413) ;  /* 0xffffffd000447947 */ /* 0x000fea000383ffff */
.L_x_13299:
[----:B------:R-:W-:Y:S01]  /*1b050*/  BSSY B0, `(.L_x_13414) ;  /* 0x0000006000007945 */ /* 0x000fe20003800000 */
[----:B------:R-:W-:-:S07]  /*1b060*/  IMAD.MOV.U32 R15, RZ, RZ, -0x1 ;  /* 0xffffffffff0f7424 */ /* 0x000fce00078e00ff */
[----:B01--4-:R-:W-:Y:S05]  /*1b070*/  WARPSYNC.COLLECTIVE R15, `(.L_x_13415) ;  /* 0x000000000f0c7348 */ /* 0x013fea0003c00000 */
[----:B------:R-:W-:Y:S02]  /*1b080*/  ELECT P6, UR62, PT ;  /* 0x00000000003e782f */ /* 0x000fe400038c0000 */
[----:B------:R-:W-:Y:S01]  /*1b090*/  MOV R14, UR62 ;  /* 0x0000003e000e7c02 */ /* 0x000fe20008000f00 */
[----:B01--4-:R-:W-:Y:S10]  /*1b0a0*/  ENDCOLLECTIVE ;  /* 0x000000000000791b */ /* 0x013ff40003800000 */
.L_x_13415:
[----:B------:R-:W-:Y:S05]  /*1b0b0*/  BSYNC B0 ;  /* 0x0000000000007941 */ /* 0x000fea0003800000 */
.L_x_13414:
[----:B------:R-:W-:Y:S05]  /*1b0c0*/  BRA `(.L_x_13416) ;  /* 0xffffffd000387947 */ /* 0x000fea000383ffff */
.L_x_13301:
[----:B0-----:R0:W2:Y:S02]  /*1b0d0*/  SYNCS.PHASECHK.TRANS64.TRYWAIT P0, [R5+URZ], R4 ;  /* 0x00000004050075a7 */ /* 0x0010a4000800017f */
[----:B--2---:R-:W-:Y:S05]  /*1b0e0*/  @!P0 NANOSLEEP.SYNCS 0x989680 ;  /* 0x009896800000895d */ /* 0x004fea0003900000 */
[----:B------:R-:W2:Y:S02]  /*1b0f0*/  @!P0 SYNCS.PHASECHK.TRANS64 P0, [R5+URZ], R4 ;  /* 0x00000004050085a7 */ /* 0x000ea4000800007f */
[----:B--2---:R-:W-:Y:S05]  /*1b100*/  @!P0 BRA `(.L_x_13301) ;  /* 0xfffffffc00f08947 */ /* 0x004fea000383ffff */
[----:B------:R-:W-:Y:S05]  /*1b110*/  BRA `(.L_x_13417) ;  /* 0xffffffd0006c7947 */ /* 0x000fea000383ffff */
.L_x_13302:
[----:B--2---:R2:W3:Y:S02]  /*1b120*/  SYNCS.PHASECHK.TRANS64.TRYWAIT P0, [R3+URZ], R2 ;  /* 0x00000002030075a7 */ /* 0x0044e4000800017f */
[----:B---3--:R-:W-:Y:S05]  /*1b130*/  @!P0 NANOSLEEP.SYNCS 0x989680 ;  /* 0x009896800000895d */ /* 0x008fea0003900000 */
[----:B------:R-:W3:Y:S02]  /*1b140*/  @!P0 SYNCS.PHASECHK.TRANS64 P0, [R3+URZ], R2 ;  /* 0x00000002030085a7 */ /* 0x000ee4000800007f */
[----:B---3--:R-:W-:Y:S05]  /*1b150*/  @!P0 BRA `(.L_x_13302) ;  /* 0xfffffffc00f08947 */ /* 0x008fea000383ffff */
[----:B------:R-:W-:Y:S05]  /*1b160*/  BRA `(.L_x_13418) ;  /* 0xffffffd000607947 */ /* 0x000fea000383ffff */
.L_x_13304:
[----:B---3--:R3:W0:Y:S02]  /*1b170*/  SYNCS.PHASECHK.TRANS64.TRYWAIT P0, [R23+URZ], R4 ;  /* 0x00000004170075a7 */ /* 0x008624000800017f */
[----:B0-----:R-:W-:Y:S05]  /*1b180*/  @!P0 NANOSLEEP.SYNCS 0x989680 ;  /* 0x009896800000895d */ /* 0x001fea0003900000 */
[----:B------:R-:W0:Y:S02]  /*1b190*/  @!P0 SYNCS.PHASECHK.TRANS64 P0, [R23+URZ], R4 ;  /* 0x00000004170085a7 */ /* 0x000e24000800007f */
[----:B0-----:R-:W-:Y:S05]  /*1b1a0*/  @!P0 BRA `(.L_x_13304) ;  /* 0xfffffffc00f08947 */ /* 0x001fea000383ffff */
[----:B------:R-:W-:Y:S05]  /*1b1b0*/  BRA `(.L_x_13419) ;  /* 0xffffffd000647947 */ /* 0x000fea000383ffff */
.L_x_13420:
        /* <DEDUP_REMOVED lines=12> */
.L_x_15330:


//--------------------- .text._ZN7cutlass13device_kernelIN5flash11enable_sm90INS1_16FlashAttnFwdSm90INS1_25CollectiveMainloopFwdSm90ILi2EN4cute5tupleIJNS5_1CILi1EEES8_S8_EEENS6_IJNS7_ILi192EEENS7_ILi128EEENS7_ILi64EEEEEELi64ENS_10bfloat16_tEfNS_4arch4Sm90ELb0ELb1ELb1ELb0ELb0ELb0ELb0ELb1ELb1ELb1ELb0ELb0EEENS1_21CollectiveEpilogueFwdINS6_IJSA_SC_SB_EEES9_SE_SG_Li384ELb0ELb1ELb0ELb0EEENS1_30DynamicPersistentTileSchedulerILi384ELi128ELb0ELb1ELb1EEEEEEEEEvNT_6ParamsE --------------------------
	.section	.text._ZN7cutlass13device_kernelIN5flash11enable_sm90INS1_16FlashAttnFwdSm90INS1_25CollectiveMainloopFwdSm90ILi2EN4cute5tupleIJNS5_1CILi1EEES8_S8_EEENS6_IJNS7_ILi192EEENS7_ILi128EEENS7_ILi64EEEEEELi64ENS_10bfloat16_tEfNS_4arch4Sm90ELb0ELb1ELb1ELb0ELb0ELb0ELb0ELb1ELb1ELb1ELb0ELb0EEENS1_21CollectiveEpilogueFwdINS6_IJSA_SC_SB_EEES9_SE_SG_Li384ELb0ELb1ELb0ELb0EEENS1_30DynamicPersistentTileSchedulerILi384ELi128ELb0ELb1ELb1EEEEEEEEEvNT_6ParamsE,"ax",@progbits
	.align	128
.text._ZN7cutlass13device_kernelIN5flash11enable_sm90INS1_16FlashAttnFwdSm90INS1_25CollectiveMainloopFwdSm90ILi2EN4cute5tupleIJNS5_1CILi1EEES8_S8_EEENS6_IJNS7_ILi192EEENS7_ILi128EEENS7_ILi64EEEEEELi64ENS_10bfloat16_tEfNS_4arch4Sm90ELb0ELb1ELb1ELb0ELb0ELb0ELb0ELb1ELb1ELb1ELb0ELb0EEENS1_21CollectiveEpilogueFwdINS6_IJSA_SC_SB_EEES9_SE_SG_Li384ELb0ELb1ELb0ELb0EEENS1_30DynamicPersistentTileSchedulerILi384ELi128ELb0ELb1ELb1EEEEEEEEEvNT_6ParamsE:
        .type           _ZN7cutlass13device_kernelIN5flash11enable_sm90INS1_16FlashAttnFwdSm90INS1_25CollectiveMainloopFwdSm90ILi2EN4cute5tupleIJNS5_1CILi1EEES8_S8_EEENS6_IJNS7_ILi192EEENS7_ILi128EEENS7_ILi64EEEEEELi64ENS_10bfloat16_tEfNS_4arch4Sm90ELb0ELb1ELb1ELb0ELb0ELb0ELb0ELb1ELb1ELb1ELb0ELb0EEENS1_21CollectiveEpilogueFwdINS6_IJSA_SC_SB_EEES9_SE_SG_Li384ELb0ELb1ELb0ELb0EEENS1_30DynamicPersistentTileSchedulerILi384ELi128ELb0ELb1ELb1EEEEEEEEEvNT_6ParamsE,@function
        .size           _ZN7cutlass13device_kernelIN5flash11enable_sm90INS1_16FlashAttnFwdSm90INS1_25CollectiveMainloopFwdSm90ILi2EN4cute5tupleIJNS5_1CILi1EEES8_S8_EEENS6_IJNS7_ILi192EEENS7_ILi128EEENS7_ILi64EEEEEELi64ENS_10bfloat16_tEfNS_4arch4Sm90ELb0ELb1ELb1ELb0ELb0ELb0ELb0ELb1ELb1ELb1ELb0ELb0EEENS1_21CollectiveEpilogueFwdINS6_IJSA_SC_SB_EEES9_SE_SG_Li384ELb0ELb1ELb0ELb0EEENS1_30DynamicPersistentTileSchedulerILi384ELi128ELb0ELb1ELb1EEEEEEEEEvNT_6ParamsE,(.L_x_15331 - _ZN7cutlass13device_kernelIN5flash11enable_sm90INS1_16FlashAttnFwdSm90INS1_25CollectiveMainloopFwdSm90ILi2EN4cute5tupleIJNS5_1CILi1EEES8_S8_EEENS6_IJNS7_ILi192EEENS7_ILi128EEENS7_ILi64EEEEEELi64ENS_10bfloat16_tEfNS_4arch4Sm90ELb0ELb1ELb1ELb0ELb0ELb0ELb0ELb1ELb1ELb1ELb0ELb0EEENS1_21CollectiveEpilogueFwdINS6_IJSA_SC_SB_EEES9_SE_SG_Li384ELb0ELb1ELb0ELb0EEENS1_30DynamicPersistentTileSchedulerILi384ELi128ELb0ELb1ELb1EEEEEEEEEvNT_6ParamsE)
        .other          _ZN7cutlass13device_kernelIN5flash11enable_sm90INS1_16FlashAttnFwdSm90INS1_25CollectiveMainloopFwdSm90ILi2EN4cute5tupleIJNS5_1CILi1EEES8_S8_EEENS6_IJNS7_ILi192EEENS7_ILi128EEENS7_ILi64EEEEEELi64ENS_10bfloat16_tEfNS_4arch4Sm90ELb0ELb1ELb1ELb0ELb0ELb0ELb0ELb1ELb1ELb1ELb0ELb0EEENS1_21CollectiveEpilogueFwdINS6_IJSA_SC_SB_EEES9_SE_SG_Li384ELb0ELb1ELb0ELb0EEENS1_30DynamicPersistentTileSchedulerILi384ELi128ELb0ELb1ELb1EEEEEEEEEvNT_6ParamsE,@"STO_CUDA_ENTRY STV_DEFAULT"
_ZN7cutlass13device_kernelIN5flash11enable_sm90INS1_16FlashAttnFwdSm90INS1_25CollectiveMainloopFwdSm90ILi2EN4cute5tupleIJNS5_1CILi1EEES8_S8_EEENS6_IJNS7_ILi192EEENS7_ILi128EEENS7_ILi64EEEEEELi64ENS_10bfloat16_tEfNS_4arch4Sm90ELb0ELb1ELb1ELb0ELb0ELb0ELb0ELb1ELb1ELb1ELb0ELb0EEENS1_21CollectiveEpilogueFwdINS6_IJSA_SC_SB_EEES9_SE_SG_Li384ELb0ELb1ELb0ELb0EEENS1_30DynamicPersistentTileSchedulerILi384ELi128ELb0ELb1ELb1EEEEEEEEEvNT_6ParamsE:
        /* <DEDUP_REMOVED lines=17> */
.L_x_13422:
[----:B------:R-:W-:Y:S05]  /*0110*/  BSYNC B0 ;  /* 0x0000000000007941 */ /* 0x000fea0003800000 */
.L_x_13421:
        /* <DEDUP_REMOVED lines=41> */
.L_x_13423:
        /* <DEDUP_REMOVED lines=22> */
.L_x_13424:
        /* <DEDUP_REMOVED lines=18> */
.L_x_13425:
        /* <DEDUP_REMOVED lines=22> */
.L_x_13426:
        /* <DEDUP_REMOVED lines=22> */
.L_x_13427:
[----:B------:R-:W-:Y:S01]  /*08f0*/  PLOP3.LUT P0, PT, PT, PT, UP0, 0x80, 0x0 ;  /* 0x000000000000781c */ /* 0x000fe20003f0f008 */
[----:B------:R-:W-:Y:S01]  /*0900*/  UMOV UR38, 0x1 ;  /* 0x0000000100267882 */ /* 0x000fe20000000000 */
[----:B------:R-:W-:Y:S01]  /*0910*/  NOP ;  /* 0x0000000000007918 */ /* 0x000fe20000000000 */
[----:B------:R-:W-:Y:S01]  /*0920*/  USEL UR38, UR38, 0x2, !UP0 ;  /* 0x0000000226267887 */ /* 0x000fe2000c000000 */
[----:B------:R-:W-:Y:S01]  /*0930*/  ULDC.64 UR48, c[0x0][0x208] ;  /* 0x0000820000307ab9 */ /* 0x000fe20000000a00 */
[----:B012-4-:R-:W-:Y:S08]  /*0940*/  BAR.SYNC.DEFER_BLOCKING 0x0 ;  /* 0x0000000000007b1d */ /* 0x017ff00000010000 */
[----:B------:R-:W-:Y:S05]  /*0950*/  @!P0 BRA `(.L_x_13428) ;  /* 0x000000f8002c8947 */ /* 0x000fea0003800000 */
.L_x_13429:
        /* <DEDUP_REMOVED lines=22> */
[----:B------:R-:W-:Y:S02]  /*0ac0*/  LEA.HI R2, R0, R10, RZ, 0x4 ;  /* 0x0000000a00027211 */ /* 0x000fe400078f20ff */
[----:B------:R-:W-:Y:S01]  /*0ad0*/  LOP3.LUT R153, R154, 0xffffff80, RZ, 0xc0, !PT ;  /* 0xffffff809a997812 */ /* 0x000fe200078ec0ff */
[----:B------:R-:W-:Y:S01]  /*0ae0*/  IMAD.SHL.U32 R4, R3, 0x20, RZ ;  /* 0x0000002003047824 */ /* 0x000fe200078e00ff */
[----:B------:R-:W-:Y:S02]  /*0af0*/  SHF.R.S32.HI R5, RZ, 0x4, R2 ;  /* 0x00000004ff057819 */ /* 0x000fe40000011402 */
[----:B------:R-:W-:Y:S01]  /*0b00*/  LOP3.LUT R3, R2, 0x3fffff0, RZ, 0xc0, !PT ;  /* 0x03fffff002037812 */ /* 0x000fe200078ec0ff */
[----:B------:R-:W-:Y:S01]  /*0b10*/  IMAD.IADD R153, R10, 0x1, -R153 ;  /* 0x000000010a997824 */ /* 0x000fe200078e0a99 */
[----:B------:R-:W-:-:S02]  /*0b20*/  LEA.HI R2, R2, R5, RZ, 0x1 ;  /* 0x0000000502027211 */ /* 0x000fc400078f08ff */
[----:B------:R-:W-:Y:S01]  /*0b30*/  LOP3.LUT R4, R4, 0xfffffc00, RZ, 0xc0, !PT ;  /* 0xfffffc0004047812 */ /* 0x000fe200078ec0ff */
[----:B------:R-:W-:Y:S01]  /*0b40*/  IMAD.IADD R3, R10, 0x1, -R3 ;  /* 0x000000010a037824 */ /* 0x000fe200078e0a03 */
[----:B------:R-:W-:Y:S02]  /*0b50*/  SHF.R.S32.HI R6, RZ, 0x1f, R153 ;  /* 0x0000001fff067819 */ /* 0x000fe40000011499 */
[----:B------:R-:W-:Y:S01]  /*0b60*/  LOP3.LUT R2, R2, 0x1ffffffe, RZ, 0xc0, !PT ;  /* 0x1ffffffe02027812 */ /* 0x000fe200078ec0ff */
[----:B------:R-:W-:Y:S01]  /*0b70*/  IMAD R3, R3, 0x40, R4 ;  /* 0x0000004003037824 */ /* 0x000fe200078e0204 */
[----:B------:R-:W-:Y:S02]  /*0b80*/  LEA.HI R4, R6, R153, RZ, 0x2 ;  /* 0x0000009906047211 */ /* 0x000fe400078f10ff */
[----:B------:R-:W-:Y:S01]  /*0b90*/  LEA.HI R7, R0, R10, RZ, 0x2 ;  /* 0x0000000a00077211 */ /* 0x000fe200078f10ff */
[----:B------:R-:W-:Y:S01]  /*0ba0*/  IMAD.IADD R2, R5, 0x1, -R2 ;  /* 0x0000000105027824 */ /* 0x000fe200078e0a02 */
[----:B------:R-:W-:-:S02]  /*0bb0*/  SHF.R.S32.HI R5, RZ, 0x2, R4 ;  /* 0x00000002ff057819 */ /* 0x000fc40000011404 */
[----:B------:R-:W-:Y:S01]  /*0bc0*/  SHF.R.S32.HI R8, RZ, 0x1f, R4 ;  /* 0x0000001fff087819 */ /* 0x000fe20000011404 */
[----:B------:R-:W-:Y:S01]  /*0bd0*/  IMAD R156, R2, 0x8, R3 ;  /* 0x00000008029c7824 */ /* 0x000fe200078e0203 */
[----:B------:R-:W-:Y:S02]  /*0be0*/  SHF.R.S32.HI R154, RZ, 0x7, R154 ;  /* 0x00000007ff9a7819 */ /* 0x000fe4000001149a */
[----:B------:R-:W-:Y:S02]  /*0bf0*/  LOP3.LUT R7, R7, 0xfffffffc, RZ, 0xc0, !PT ;  /* 0xfffffffc07077812 */ /* 0x000fe400078ec0ff */
[----:B------:R-:W-:Y:S01]  /*0c00*/  LEA.HI R8, R8, R5, RZ, 0x3 ;  /* 0x0000000508087211 */ /* 0x000fe200078f18ff */
[----:B------:R-:W-:Y:S01]  /*0c10*/  IMAD.HI R2, R154, 0x55555556, RZ ;  /* 0x555555569a027827 */ /* 0x000fe200078e02ff */
[----:B------:R-:W-:Y:S02]  /*0c20*/  LEA.HI R0, R0, R10, RZ, 0x3 ;  /* 0x0000000a00007211 */ /* 0x000fe400078f18ff */
[----:B------:R-:W-:Y:S01]  /*0c30*/  LOP3.LUT R8, R8, 0xfffffff8, RZ, 0xc0, !PT ;  /* 0xfffffff808087812 */ /* 0x000fe200078ec0ff */
[----:B------:R-:W-:Y:S01]  /*0c40*/  IMAD.IADD R7, R10, 0x1, -R7 ;  /* 0x000000010a077824 */ /* 0x000fe200078e0a07 */
[----:B------:R-:W-:-:S02]  /*0c50*/  LEA.HI R6, R6, R153, RZ, 0x5 ;  /* 0x0000009906067211 */ /* 0x000fc400078f28ff */
[----:B------:R-:W-:Y:S01]  /*0c60*/  LOP3.LUT R18, R0, 0xfffffff8, RZ, 0xc0, !PT ;  /* 0xfffffff800127812 */ /* 0x000fe200078ec0ff */
[----:B------:R-:W-:Y:S01]  /*0c70*/  IMAD.IADD R5, R5, 0x1, -R8 ;  /* 0x0000000105057824 */ /* 0x000fe200078e0a08 */
[----:B------:R-:W-:Y:S02]  /*0c80*/  LEA.HI R9, R7, R7, RZ, 0x1 ;  /* 0x0000000707097211 */ /* 0x000fe400078f08ff */
[----:B------:R-:W-:Y:S01]  /*0c90*/  LEA.HI R3, R2, R2, RZ, 0x1 ;  /* 0x0000000202037211 */ /* 0x000fe200078f08ff */
[----:B------:R-:W-:Y:S01]  /*0ca0*/  IMAD.IADD R18, R10, 0x1, -R18 ;  /* 0x000000010a127824 */ /* 0x000fe200078e0a12 */
[----:B------:R-:W-:Y:S02]  /*0cb0*/  SHF.R.S32.HI R6, RZ, 0x5, R6 ;  /* 0x00000005ff067819 */ /* 0x000fe40000011406 */
[----:B------:R-:W-:Y:S01]  /*0cc0*/  LOP3.LUT R2, R9, 0x1ffffffe, RZ, 0xc0, !PT ;  /* 0x1ffffffe09027812 */ /* 0x000fe200078ec0ff */
[----:B------:R-:W-:Y:S01]  /*0cd0*/  IMAD R3, R3, -0x3, R154 ;  /* 0xfffffffd03037824 */ /* 0x000fe200078e029a */
[----:B------:R-:W-:Y:S01]  /*0ce0*/  LOP3.LUT R16, R4, 0x7ffffffc, RZ, 0xc0, !PT ;  /* 0x7ffffffc04107812 */ /* 0x000fe200078ec0ff */
[----:B------:R-:W-:Y:S01]  /*0cf0*/  IMAD R6, R6, 0x10, R5 ;  /* 0x0000001006067824 */ /* 0x000fe200078e0205 */
[----:B------:R-:W-:Y:S01]  /*0d00*/  SHF.R.S32.HI R152, RZ, 0x3, R0 ;  /* 0x00000003ff987819 */ /* 0x000fe20000011400 */
[----:B------:R-:W-:-:S02]  /*0d10*/  IMAD.SHL.U32 R19, R18, 0x8, RZ ;  /* 0x0000000812137824 */ /* 0x000fc400078e00ff */
[----:B------:R-:W-:Y:S02]  /*0d20*/  IMAD.IADD R2, R7, 0x1, -R2 ;  /* 0x0000000107027824 */ /* 0x000fe400078e0a02 */
[----:B------:R-:W-:Y:S01]  /*0d30*/  IMAD R155, R3, 0x40, R6 ;  /* 0x00000040039b7824 */ /* 0x000fe200078e0206 */
[----:B------:R-:W-:Y:S01]  /*0d40*/  SHF.R.S32.HI R157, RZ, 0x1f, R19 ;  /* 0x0000001fff9d7819 */ /* 0x000fe20000011413 */
[----:B------:R-:W-:Y:S02]  /*0d50*/  IMAD.IADD R16, R153, 0x1, -R16 ;  /* 0x0000000199107824 */ /* 0x000fe400078e0a10 */
[----:B------:R-:W-:-:S07]  /*0d60*/  IMAD R17, R2, 0x8, R155 ;  /* 0x0000000802117824 */ /* 0x000fce00078e029b */
.L_x_13514:
        /* <DEDUP_REMOVED lines=12> */
[----:B012--5:R-:W-:Y:S05]  /*0e30*/  @!P0 BRA `(.L_x_13430) ;  /* 0x0000000000208947 */ /* 0x027fea0003800000 */
        /* <DEDUP_REMOVED lines=8> */
.L_x_13430:
[----:B------:R-:W-:Y:S01]  /*0ec0*/  ULDC UR7, c[0x0][0xc54] ;  /* 0x0003150000077ab9 */ /* 0x000fe20000000800 */
[----:B------:R-:W-:Y:S01]  /*0ed0*/  UMOV UR6, UR9 ;  /* 0x0000000900067c82 */ /* 0x000fe20008000000 */
[----:B------:R-:W-:-:S11]  /*0ee0*/  UISETP.NE.AND UP0, UPT, UR7, 0x1, UPT ;  /* 0x000000010700788c */ /* 0x000fd6000bf05270 */
[----:B------:R-:W-:Y:S02]  /*0ef0*/  @UP0 ULDC.64 UR10, c[0x0][0xc58] ;  /* 0x00031600000a0ab9 */ /* 0x000fe40000000a00 */
[----:B------:R-:W-:-:S04]  /*0f00*/  UIMAD.WIDE.U32 UR4, UR9, UR10, URZ ;  /* 0x0000000a090472a5 */ /* 0x000fc8000f8e003f */
[----:B------:R-:W-:-:S04]  /*0f10*/  @UP0 USHF.R.U32.HI UR6, URZ, UR11, UR5 ;  /* 0x0000000b3f060299 */ /* 0x000fc80008011605 */
[----:B------:R-:W-:-:S12]  /*0f20*/  UIMAD UR4, UR6, UR7, URZ ;  /* 0x00000007060472a4 */ /* 0x000fd8000f8e023f */
.L_x_13431:
        /* <DEDUP_REMOVED lines=49> */
.L_x_13433:
[----:B------:R-:W-:-:S11]  /*1240*/  UISETP.NE.AND UP0, UPT, UR5, 0x1, UPT ;  /* 0x000000010500788c */ /* 0x000fd6000bf05270 */
[----:B------:R-:W-:Y:S02]  /*1250*/  @UP0 ULDC.64 UR8, c[0x0][0x9e8] ;  /* 0x00027a0000080ab9 */ /* 0x000fe40000000a00 */
[----:B------:R-:W-:-:S04]  /*1260*/  UIMAD.WIDE.U32 UR6, UR4, UR8, URZ ;  /* 0x00000008040672a5 */ /* 0x000fc8000f8e003f */
[----:B------:R-:W-:-:S12]  /*1270*/  @UP0 USHF.R.U32.HI UR4, URZ, UR9, UR7 ;  /* 0x000000093f040299 */ /* 0x000fd80008011607 */
.L_x_13434:
[----:B------:R-:W-:-:S06]  /*1280*/  UIMAD UR4, UR4, UR5, UR5 ;  /* 0x00000005040472a4 */ /* 0x000fcc000f8e0205 */
[----:B------:R-:W-:-:S07]  /*1290*/  VIMNMX R0, R0, UR4, PT ;  /* 0x0000000400007c48 */ /* 0x000fce000bfe0100 */
.L_x_13432:
        /* <DEDUP_REMOVED lines=29> */
.L_x_13436:
[----:B------:R-:W-:-:S11]  /*1470*/  UISETP.NE.AND UP0, UPT, UR5, 0x1, UPT ;  /* 0x000000010500788c */ /* 0x000fd6000bf05270 */
[----:B------:R-:W-:Y:S02]  /*1480*/  @UP0 ULDC.64 UR10, c[0x0][0x9e8] ;  /* 0x00027a00000a0ab9 */ /* 0x000fe40000000a00 */
[----:B------:R-:W-:-:S04]  /*1490*/  UIMAD.WIDE.U32 UR6, UR4, UR10, URZ ;  /* 0x0000000a040672a5 */ /* 0x000fc8000f8e003f */
[----:B------:R-:W-:-:S12]  /*14a0*/  @UP0 USHF.R.U32.HI UR4, URZ, UR11, UR7 ;  /* 0x0000000b3f040299 */ /* 0x000fd80008011607 */
.L_x_13437:
[----:B------:R-:W-:-:S04]  /*14b0*/  UIMAD UR4, UR4, UR5, URZ ;  /* 0x00000005040472a4 */ /* 0x000fc8000f8e023f */
[----:B------:R-:W-:-:S04]  /*14c0*/  UISETP.LT.AND UP0, UPT, UR9, UR4, UPT ;  /* 0x000000040900728c */ /* 0x000fc8000bf01270 */
[----:B------:R-:W-:-:S12]  /*14d0*/  USEL UR9, UR9, UR4, !UP0 ;  /* 0x0000000409097287 */ /* 0x000fd8000c000000 */
.L_x_13435:
        /* <DEDUP_REMOVED lines=17> */
[----:B------:R-:W-:Y:S01]  /*15f0*/  CS2R R12, SRZ ;  /* 0x00000000000c7805 */ /* 0x000fe2000001ff00 */
[----:B------:R-:W-:Y:S01]  /*1600*/  IMAD.MOV.U32 R106, RZ, RZ, RZ ;  /* 0x000000ffff6a7224 */ /* 0x000fe200078e00ff */
[----:B------:R-:W-:Y:S01]  /*1610*/  CS2R R102, SRZ ;  /* 0x0000000000667805 */ /* 0x000fe2000001ff00 */
[----:B------:R-:W-:Y:S01]  /*1620*/  IMAD.MOV.U32 R41, RZ, RZ, RZ ;  /* 0x000000ffff297224 */ /* 0x000fe200078e00ff */
[----:B------:R-:W-:-:S02]  /*1630*/  CS2R R100, SRZ ;  /* 0x0000000000647805 */ /* 0x000fc4000001ff00 */
[----:B------:R-:W-:Y:S02]  /*1640*/  ISETP.GT.AND P1, PT, R88, UR43, PT ;  /* 0x0000002b58007c0c */ /* 0x000fe4000bf24270 */
[----:B------:R-:W-:Y:S02]  /*1650*/  CS2R R98, SRZ ;  /* 0x0000000000627805 */ /* 0x000fe4000001ff00 */
[----:B------:R-:W-:Y:S02]  /*1660*/  CS2R R96, SRZ ;  /* 0x0000000000607805 */ /* 0x000fe4000001ff00 */
[----:B------:R-:W-:Y:S02]  /*1670*/  CS2R R94, SRZ ;  /* 0x00000000005e7805 */ /* 0x000fe4000001ff00 */
[----:B------:R-:W-:Y:S02]  /*1680*/  CS2R R92, SRZ ;  /* 0x00000000005c7805 */ /* 0x000fe4000001ff00 */
[----:B------:R-:W-:Y:S01]  /*1690*/  CS2R R90, SRZ ;  /* 0x00000000005a7805 */ /* 0x000fe2000001ff00 */
[----:B------:R-:W-:-:S02]  /*16a0*/  IMAD.MOV.U32 R89, RZ, RZ, RZ ;  /* 0x000000ffff597224 */ /* 0x000fc400078e00ff */
[----:B------:R-:W-:Y:S05]  /*16b0*/  @!P1 BRA `(.L_x_13438) ;  /* 0x000000d400a49947 */ /* 0x000fea0003800000 */
[----:B------:R-:W0:Y:S01]  /*16c0*/  SHFL.IDX PT, R0, R154, RZ, 0x1f ;  /* 0x00001fff9a007589 */ /* 0x000e2200000e0000 */
[----:B------:R-:W1:Y:S01]  /*16d0*/  S2UR UR6, SR_CgaCtaId ;  /* 0x00000000000679c3 */ /* 0x000e620000008800 */
[----:B------:R-:W-:Y:S01]  /*16e0*/  UMOV UR45, 0x400 ;  /* 0x00000400002d7882 */ /* 0x000fe20000000000 */
[----:B0-----:R-:W-:Y:S01]  /*16f0*/  R2UR UR44, R0 ;  /* 0x00000000002c72ca */ /* 0x001fe200000e0000 */
[----:B-1----:R-:W-:-:S12]  /*1700*/  ULEA UR45, UR6, UR45, 0x18 ;  /* 0x0000002d062d7291 */ /* 0x002fd8000f8ec03f */
[----:B------:R-:W-:Y:S02]  /*1710*/  UIMAD.WIDE UR4, UR44, 0x55555556, URZ ;  /* 0x555555562c0478a5 */ /* 0x000fe4000f8e023f */
[----:B------:R-:W-:Y:S02]  /*1720*/  UIADD3 UR4, UR45, 0x8400, URZ ;  /* 0x000084002d047890 */ /* 0x000fe4000fffe03f */
[----:B------:R-:W-:Y:S02]  /*1730*/  ULEA.HI UR5, UR5, UR5, URZ, 0x1 ;  /* 0x0000000505057291 */ /* 0x000fe4000f8f083f */
[----:B------:R-:W-:Y:S02]  /*1740*/  ULOP3.LUT UP0, URZ, UR4, 0x3ff, URZ, 0xc0, !UPT ;  /* 0x000003ff043f7892 */ /* 0x000fe4000f80c03f */
[----:B------:R-:W-:-:S04]  /*1750*/  UIMAD UR5, UR5, -0x3, UR44 ;  /* 0xfffffffd050578a4 */ /* 0x000fc8000f8e022c */
[----:B------:R-:W-:Y:S01]  /*1760*/  PLOP3.LUT P0, PT, PT, PT, UP0, 0x80, 0x0 ;  /* 0x000000000000781c */ /* 0x000fe20003f0f008 */
[----:B------:R-:W-:-:S04]  /*1770*/  ULEA UR5, UR5, UR4, 0xd ;  /* 0x0000000405057291 */ /* 0x000fc8000f8e683f */
[----:B------:R-:W-:-:S04]  /*1780*/  USHF.R.U32.HI UR5, URZ, 0x4, UR5 ;  /* 0x000000043f057899 */ /* 0x000fc80008011605 */
        /* <DEDUP_REMOVED lines=18> */
.L_x_13439:
        /* <DEDUP_REMOVED lines=9> */
.L_x_13612:
[----:B------:R-:W-:Y:S05]  /*1940*/  @!P0 BRA `(.L_x_13441) ;  /* 0x0000000000048947 */ /* 0x000fea0003800000 */
[----:B------:R-:W-:Y:S01]  /*1950*/  BPT.TRAP 0x1 ;  /* 0x000000040000795c */ /* 0x000fe20000300000 */
.L_x_13441:
[----:B------:R-:W-:Y:S02]  /*1960*/  IMAD.U32 R15, RZ, RZ, UR37 ;  /* 0x00000025ff0f7e24 */ /* 0x000fe4000f8e00ff */
[----:B0-----:R-:W-:-:S03]  /*1970*/  IMAD.U32 R0, RZ, RZ, UR36 ;  /* 0x00000024ff007e24 */ /* 0x001fc6000f8e00ff */
[----:B------:R-:W-:Y:S02]  /*1980*/  LEA R15, R15, UR45, 0x3 ;  /* 0x0000002d0f0f7c11 */ /* 0x000fe4000f8e18ff */
[----:B------:R-:W-:-:S04]  /*1990*/  SHF.L.U32 R0, R0, 0x1f, RZ ;  /* 0x0000001f00007819 */ /* 0x000fc800000006ff */
[----:B------:R0:W1:Y:S01]  /*19a0*/  SYNCS.PHASECHK.TRANS64.TRYWAIT P2, [R15+URZ+0x16830], R0 ;  /* 0x016830000f0075a7 */ /* 0x000062000804017f */
[----:B------:R-:W-:Y:S05]  /*19b0*/  @!P0 BRA `(.L_x_13442) ;  /* 0x0000000000048947 */ /* 0x000fea0003800000 */
[----:B------:R-:W-:Y:S01]  /*19c0*/  BPT.TRAP 0x1 ;  /* 0x000000040000795c */ /* 0x000fe20000300000 */
.L_x_13442:
[----:B------:R-:W2:Y:S02]  /*19d0*/  S2R R2, SR_TID.X ;  /* 0x0000000000027919 */ /* 0x000ea40000002100 */
[----:B--2---:R-:W-:Y:S01]  /*19e0*/  LOP3.LUT P1, RZ, R2, 0x7f, RZ, 0xc0, !PT ;  /* 0x0000007f02ff7812 */ /* 0x004fe2000782c0ff */
[----:B-1----:R-:W-:-:S12]  /*19f0*/  @P2 BRA `(.L_x_13443) ;  /* 0x0000000000082947 */ /* 0x002fd80003800000 */
[----:B------:R-:W1:Y:S02]  /*1a00*/  SYNCS.PHASECHK.TRANS64.TRYWAIT P2, [R15+URZ+0x16830], R0 ;  /* 0x016830000f0075a7 */ /* 0x000e64000804017f */
[----:B-1----:R-:W-:Y:S05]  /*1a10*/  @!P2 BRA `(.L_x_13444) ;  /* 0x00000128003ca947 */ /* 0x002fea0003800000 */
.L_x_13443:
[----:B------:R-:W-:Y:S05]  /*1a20*/  WARPSYNC.ALL ;  /* 0x0000000000007948 */ /* 0x000fea0003800000 */
[----:B------:R-:W-:Y:S01]  /*1a30*/  UIADD3 UR4, UR45, 0xe400, URZ ;  /* 0x0000e4002d047890 */ /* 0x000fe2000fffe03f */
[----:B------:R-:W-:Y:S01]  /*1a40*/  WARPGROUP.ARRIVE ;  /* 0x00000000000079c5 */ /* 0x000fe20000000000 */
[----:B------:R-:W-:Y:S01]  /*1a50*/  ULOP3.LUT UR16, UR51, 0x10000, URZ, 0xfc, !UPT ;  /* 0x0001000033107892 */ /* 0x000fe2000f8efc3f */
[----:B01----:R-:W-:Y:S01]  /*1a60*/  @!P1 VIADD R15, R15, 0x16840 ;  /* 0x000168400f0f9836 */ /* 0x003fe20000000000 */
[----:B------:R-:W-:Y:S01]  /*1a70*/  USHF.R.U32.HI UR4, URZ, 0x4, UR4 ;  /* 0x000000043f047899 */ /* 0x000fe20008011604 */
[----:B------:R-:W-:Y:S01]  /*1a80*/  UMOV UR17, 0x40000040 ;  /* 0x4000004000117882 */ /* 0x000fe20000000000 */
[----:B------:R-:W-:-:S02]  /*1a90*/  UMOV UR19, 0x40000040 ;  /* 0x4000004000137882 */ /* 0x000fc40000000000 */
[----:B------:R-:W-:Y:S01]  /*1aa0*/  ULOP3.LUT UR4, UR4, 0x3fff, URZ, 0xc0, !UPT ;  /* 0x00003fff04047892 */ /* 0x000fe2000f8ec03f */
[----:B------:R-:W-:Y:S01]  /*1ab0*/  @!P1 PRMT R15, RZ, 0x654, R15 ;  /* 0x00000654ff0f9816 */ /* 0x000fe2000000000f */
[----:B------:R-:W-:Y:S01]  /*1ac0*/  UMOV UR5, 0x40000040 ;  /* 0x4000004000057882 */ /* 0x000fe20000000000 */
[----:B------:R-:W-:Y:S01]  /*1ad0*/  UMOV UR7, 0x40000040 ;  /* 0x4000004000077882 */ /* 0x000fe20000000000 */
[----:B------:R-:W-:Y:S02]  /*1ae0*/  ULOP3.LUT UR20, UR4, 0x10000, URZ, 0xfc, !UPT ;  /* 0x0001000004147892 */ /* 0x000fe4000f8efc3f */
[----:B------:R-:W-:Y:S02]  /*1af0*/  UIADD3 UR4, UR16, 0x2, URZ ;  /* 0x0000000210047890 */ /* 0x000fe4000fffe03f */
[----:B------:R-:W-:Y:S02]  /*1b00*/  ULEA UR18, UR37, UR20, 0xa ;  /* 0x0000001425127291 */ /* 0x000fe4000f8e503f */
[----:B------:R-:W-:-:S02]  /*1b10*/  UIADD3 UR8, UR16, 0x4, URZ ;  /* 0x0000000410087890 */ /* 0x000fc4000fffe03f */
[----:B------:R-:W-:Y:S02]  /*1b20*/  UIADD3 UR6, UR18, 0x2, URZ ;  /* 0x0000000212067890 */ /* 0x000fe4000fffe03f */
[----:B------:R-:W-:Y:S01]  /*1b30*/  UIADD3 UR10, UR18, 0x4, URZ ;  /* 0x00000004120a7890 */ /* 0x000fe2000fffe03f */
[----:B------:R-:W-:Y:S02]  /*1b40*/  UMOV UR9, 0x40000040 ;  /* 0x4000004000097882 */ /* 0x000fe40000000000 */
[----:B------:R-:W-:Y:S01]  /*1b50*/  HGMMA.64x128x16.F32.BF16 R24, gdesc[UR16], RZ, !UPT, gsb0 ;  /* 0x01e00000101879f0 */ /* 0x000fe2000c0018ff */
[----:B------:R-:W-:Y:S01]  /*1b60*/  UMOV UR11, 0x40000040 ;  /* 0x40000040000b7882 */ /* 0x000fe20000000000 */
[----:B------:R-:W-:Y:S02]  /*1b70*/  UIADD3 UR12, UR16, 0x6, URZ ;  /* 0x00000006100c7890 */ /* 0x000fe4000fffe03f */
[----:B------:R-:W-:Y:S01]  /*1b80*/  UIADD3 UR14, UR18, 0x6, URZ ;  /* 0x00000006120e7890 */ /* 0x000fe2000fffe03f */
[----:B------:R-:W-:Y:S01]  /*1b90*/  UMOV UR13, 0x40000040 ;  /* 0x40000040000d7882 */ /* 0x000fe20000000000 */
[----:B------:R-:W-:Y:S01]  /*1ba0*/  UMOV UR15, 0x40000040 ;  /* 0x40000040000f7882 */ /* 0x000fe20000000000 */
[----:B------:R-:W-:-:S02]  /*1bb0*/  ULDC UR21, c[0x0][0x9dc] ;  /* 0x0002770000157ab9 */ /* 0x000fc40000000800 */
[----:B------:R-:W-:Y:S01]  /*1bc0*/  ULOP3.LUT UR21, URZ, UR21, URZ, 0x33, !UPT ;  /* 0x000000153f157292 */ /* 0x000fe2000f8e333f */
[----:B------:R-:W-:Y:S02]  /*1bd0*/  WARPGROUP.DEPBAR.LE gsb0, 0x0 ;  /* 0x00008000000079c5 */ /* 0x000fe40000010000 */
[----:B------:R-:W-:-:S06]  /*1be0*/  WARPGROUP.ARRIVE ;  /* 0x00000000000079c5 */ /* 0x000fcc0000000000 */
[----:B------:R-:W-:Y:S01]  /*1bf0*/  HGMMA.64x128x16.F32.BF16 R24, gdesc[UR4], R24, gsb0 ;  /* 0x01e00000041879f0 */ /* 0x000fe20008001818 */
[----:B------:R-:W-:Y:S02]  /*1c00*/  ULDC UR6, c[0x0][0x448] ;  /* 0x0001120000067ab9 */ /* 0x000fe40000000800 */
[----:B------:R-:W-:-:S06]  /*1c10*/  UISETP.NE.AND UP0, UPT, UR6, 0x1, UPT ;  /* 0x000000010600788c */ /* 0x000fcc000bf05270 */
        /* <DEDUP_REMOVED lines=15> */
[----:B------:R-:W-:Y:S02]  /*1d10*/  VIADD R24, R17, UR39 ;  /* 0x0000002711187c36 */ /* 0x000fe40008000000 */
        /* <DEDUP_REMOVED lines=8> */
[----:B------:R-:W-:-:S04]  /*1da0*/  @P2 IMAD.HI.U32 R60, R24, UR6, RZ ;  /* 0x00000006183c2c27 */ /* 0x000fc8000f8e00ff */
[----:B------:R-:W-:Y:S01]  /*1db0*/  FMUL.FTZ R4, R31, UR10 ;  /* 0x0000000a1f047c20 */ /* 0x000fe20008410000 */
[----:B------:R-:W-:Y:S01]  /*1dc0*/  FMUL.FTZ R49, R52, UR10 ;  /* 0x0000000a34317c20 */ /* 0x000fe20008410000 */
[----:B------:R-:W1:Y:S01]  /*1dd0*/  LDC R50, c[0x0][0x288] ;  /* 0x0000a200ff327b82 */ /* 0x000e620000000800 */
        /* <DEDUP_REMOVED lines=8> */
[----:B------:R-:W-:-:S02]  /*1e60*/  IMAD.MOV.U32 R61, RZ, RZ, -0x80 ;  /* 0xffffff80ff3d7424 */ /* 0x000fc400078e00ff */
[----:B------:R-:W-:Y:S01]  /*1e70*/  FMUL.FTZ R7, R34, UR10 ;  /* 0x0000000a22077c20 */ /* 0x000fe20008410000 */
[----:B------:R-:W-:Y:S01]  /*1e80*/  FMUL.FTZ R34, R37, UR10 ;  /* 0x0000000a25227c20 */ /* 0x000fe20008410000 */
[----:B------:R-:W-:Y:S01]  /*1e90*/  FMUL.FTZ R14, R82, UR10 ;  /* 0x0000000a520e7c20 */ /* 0x000fe20008410000 */
[----:B------:R-:W-:Y:S01]  /*1ea0*/  FMUL.FTZ R37, R62, UR10 ;  /* 0x0000000a3e257c20 */ /* 0x000fe20008410000 */
[----:B------:R-:W-:Y:S02]  /*1eb0*/  IMAD R82, R88, R61, 0x80 ;  /* 0x0000008058527424 */ /* 0x000fe400078e023d */
[----:B------:R-:W-:Y:S01]  /*1ec0*/  FMUL.FTZ R5, R30, UR10 ;  /* 0x0000000a1e057c20 */ /* 0x000fe20008410000 */
[----:B------:R-:W2:Y:S01]  /*1ed0*/  SHFL.IDX PT, R62, R75, RZ, 0x1c1f ;  /* 0x001c1fff4b3e7589 */ /* 0x000ea200000e0000 */
[----:B------:R-:W-:Y:S01]  /*1ee0*/  FMUL.FTZ R30, R32, UR10 ;  /* 0x0000000a201e7c20 */ /* 0x000fe20008410000 */
[----:B------:R-:W-:Y:S01]  /*1ef0*/  ULDC.64 UR6, c[0x0][0x9e0] ;  /* 0x0002780000067ab9 */ /* 0x000fe20000000a00 */
[----:B------:R-:W-:Y:S01]  /*1f00*/  FMUL.FTZ R32, R36, UR10 ;  /* 0x0000000a24207c20 */ /* 0x000fe20008410000 */
        /* <DEDUP_REMOVED lines=40> */
[----:B---3--:R-:W-:Y:S01]  /*2190*/  FMUL.FTZ R15, R87, UR10 ;  /* 0x0000000a570f7c20 */ /* 0x008fe20008410000 */
[----:B------:R-:W-:Y:S01]  /*21a0*/  IMAD R60, R16, -0x2, R61 ;  /* 0xfffffffe103c7824 */ /* 0x000fe200078e023d */
[----:B------:R-:W-:Y:S01]  /*21b0*/  PLOP3.LUT P2, PT, PT, PT, UP1, 0x40, 0x0 ;  /* 0x000000000000781c */ /* 0x000fe20003f4e818 */
[----:B------:R-:W3:Y:S01]  /*21c0*/  MUFU.TANH R2, R2 ;  /* 0x0000000200027308 */ /* 0x000ee20000002400 */
[----:B0-----:R-:W-:-:S02]  /*21d0*/  IMAD R61, R47, UR41, R82 ;  /* 0x000000292f3d7c24 */ /* 0x001fc4000f8e0252 */
[----:B------:R-:W-:Y:S01]  /*21e0*/  FMUL.FTZ R77, R77, UR10 ;  /* 0x0000000a4d4d7c20 */ /* 0x000fe20008410000 */
[----:B------:R-:W-:Y:S01]  /*21f0*/  IMAD R63, R47, UR41, R60 ;  /* 0x000000292f3f7c24 */ /* 0x000fe2000f8e023c */
[----:B------:R-:W-:Y:S01]  /*2200*/  LEA R78, R88, 0xffffff80, 0x7 ;  /* 0xffffff80584e7811 */ /* 0x000fe200078e38ff */
[----:B------:R-:W-:Y:S02]  /*2210*/  IMAD R79, R16, -0x2, R61 ;  /* 0xfffffffe104f7824 */ /* 0x000fe400078e023d */
[----:B-1----:R-:W-:Y:S01]  /*2220*/  IMAD.IADD R63, R63, 0x1, -R50 ;  /* 0x000000013f3f7824 */ /* 0x002fe200078e0a32 */
[----:B------:R-:W0:Y:S03]  /*2230*/  MUFU.TANH R89, R89 ;  /* 0x0000005900597308 */ /* 0x000e260000002400 */
[C---:B------:R-:W-:Y:S02]  /*2240*/  VIADD R86, R63.reuse, UR6 ;  /* 0x000000063f567c36 */ /* 0x040fe40008000000 */
[----:B------:R-:W-:-:S03]  /*2250*/  VIADD R83, R63, UR21 ;  /* 0x000000153f537c36 */ /* 0x000fc60008000000 */
[----:B------:R-:W1:Y:S01]  /*2260*/  MUFU.TANH R0, R0 ;  /* 0x0000000000007308 */ /* 0x000e620000002400 */
[----:B--2---:R-:W-:-:S07]  /*2270*/  VIADDMNMX R74, R62, R86, R79, PT ;  /* 0x000000563e4a7246 */ /* 0x004fce000380014f */
[----:B------:R-:W2:Y:S08]  /*2280*/  MUFU.TANH R3, R3 ;  /* 0x0000000300037308 */ /* 0x000eb00000002400 */
        /* <DEDUP_REMOVED lines=60> */
[----:B-----5:R-:W-:Y:S01]  /*2650*/  IMAD.IADD R77, R83, 0x1, R62 ;  /* 0x00000001534d7824 */ /* 0x020fe200078e023e */
[----:B-1234-:R-:W-:Y:S06]  /*2660*/  @P2 BRA `(.L_x_13445) ;  /* 0x00000000005c2947 */ /* 0x01efec0003800000 */
        /* <DEDUP_REMOVED lines=13> */
.L_x_13447:
[----:B------:R-:W-:-:S06]  /*2740*/  UISETP.NE.AND UP2, UPT, UR7, 0x1, UPT ;  /* 0x000000010700788c */ /* 0x000fcc000bf45270 */
[----:B------:R-:W-:-:S05]  /*2750*/  PLOP3.LUT P2, PT, PT, PT, UP2, 0x80, 0x0 ;  /* 0x000000000000781c */ /* 0x000fca0003f4f028 */
[----:B------:R-:W-:-:S08]  /*2760*/  @UP2 ULDC.64 UR10, c[0x0][0x9e8] ;  /* 0x00027a00000a2ab9 */ /* 0x000fd00000000a00 */
[----:B------:R-:W-:-:S05]  /*2770*/  @P2 IMAD.HI.U32 R60, R61, UR10, RZ ;  /* 0x0000000a3d3c2c27 */ /* 0x000fca000f8e00ff */
[----:B------:R-:W-:-:S07]  /*2780*/  @P2 SHF.R.U32.HI R61, RZ, UR11, R60 ;  /* 0x0000000bff3d2c19 */ /* 0x000fce000801163c */
.L_x_13448:
[----:B------:R-:W-:Y:S05]  /*2790*/  BSYNC B0 ;  /* 0x0000000000007941 */ /* 0x000fea0003800000 */
.L_x_13446:
[----:B------:R-:W-:-:S04]  /*27a0*/  IMAD R61, R61, UR7, -R78 ;  /* 0x000000073d3d7c24 */ /* 0x000fc8000f8e0a4e */
[----:B------:R-:W-:-:S05]  /*27b0*/  IMAD R61, R16, -0x2, R61 ;  /* 0xfffffffe103d7824 */ /* 0x000fca00078e023d */
[----:B------:R-:W-:Y:S02]  /*27c0*/  VIMNMX R77, R77, R61, !PT ;  /* 0x0000003d4d4d7248 */ /* 0x000fe40007fe0100 */
[----:B------:R-:W-:-:S07]  /*27d0*/  VIADDMNMX R74, R61, UR7, R74, PT ;  /* 0x000000073d4a7c46 */ /* 0x000fce000b80014a */
.L_x_13445:
[C---:B------:R-:W-:Y:S02]  /*27e0*/  ISETP.GE.AND P4, PT, R82.reuse, 0x9, PT ;  /* 0x000000095200780c */ /* 0x040fe40003f86270 */
[C---:B------:R-:W-:Y:S02]  /*27f0*/  ISETP.GE.AND P2, PT, R82.reuse, 0x2, PT ;  /* 0x000000025200780c */ /* 0x040fe40003f46270 */
[----:B------:R-:W-:Y:S02]  /*2800*/  ISETP.GE.AND P5, PT, R82, 0xa, PT ;  /* 0x0000000a5200780c */ /* 0x000fe40003fa6270 */
[----:B------:R-:W-:Y:S02]  /*2810*/  LOP3.LUT R22, R22, 0xfffffffd, RZ, 0xc0, !PT ;  /* 0xfffffffd16167812 */ /* 0x000fe400078ec0ff */
[----:B------:R-:W-:-:S04]  /*2820*/  ISETP.GT.AND P3, PT, R77, 0x1, !P2 ;  /* 0x000000014d00780c */ /* 0x000fc80005764270 */
[----:B------:R-:W-:Y:S02]  /*2830*/  ISETP.LT.OR P3, PT, R74, 0x2, P3 ;  /* 0x000000024a00780c */ /* 0x000fe40001f61670 */
[----:B------:R-:W-:Y:S02]  /*2840*/  @P4 LOP3.LUT R22, R22, 0x2, RZ, 0xfc, !PT ;  /* 0x0000000216164812 */ /* 0x000fe400078efcff */
[----:B0-----:R-:W-:Y:S02]  /*2850*/  FSEL R89, R89, -INF , !P3 ;  /* 0xff80000059597808 */ /* 0x001fe40005800000 */
[----:B------:R-:W-:Y:S02]  /*2860*/  LOP3.LUT R22, R22, 0xfffffffb, RZ, 0xc0, !PT ;  /* 0xfffffffb16167812 */ /* 0x000fe400078ec0ff */
[----:B------:R-:W-:Y:S02]  /*2870*/  ISETP.GT.AND P4, PT, R77, 0x8, !P4 ;  /* 0x000000084d00780c */ /* 0x000fe40006784270 */
[----:B------:R-:W-:-:S02]  /*2880*/  @P5 LOP3.LUT R22, R22, 0x4, RZ, 0xfc, !PT ;  /* 0x0000000416165812 */ /* 0x000fc400078efcff */
[----:B------:R-:W-:Y:S02]  /*2890*/  ISETP.GT.AND P3, PT, R77, 0x9, !P5 ;  /* 0x000000094d00780c */ /* 0x000fe40006f64270 */
[----:B------:R-:W-:Y:S02]  /*28a0*/  ISETP.GE.AND P5, PT, R82, 0x11, PT ;  /* 0x000000115200780c */ /* 0x000fe40003fa6270 */
[C---:B------:R-:W-:Y:S02]  /*28b0*/  ISETP.LT.OR P4, PT, R74.reuse, 0x9, P4 ;  /* 0x000000094a00780c */ /* 0x040fe40002781670 */
[----:B------:R-:W-:Y:S02]  /*28c0*/  ISETP.LT.OR P3, PT, R74, 0xa, P3 ;  /* 0x0000000a4a00780c */ /* 0x000fe40001f61670 */
[----:B------:R-:W-:Y:S02]  /*28d0*/  FSEL R90, R90, -INF , !P4 ;  /* 0xff8000005a5a7808 */ /* 0x000fe40006000000 */
        /* <DEDUP_REMOVED lines=167> */
[----:B------:R-:W-:-:S04]  /*3350*/  ISETP.GT.AND P6, PT, R77, 0x79, !P6 ;  /* 0x000000794d00780c */ /* 0x000fc800077c4270 */
[----:B------:R-:W-:Y:S01]  /*3360*/  ISETP.LT.OR P6, PT, R74, 0x7a, P6 ;  /* 0x0000007a4a00780c */ /* 0x000fe200037c1670 */
[----:B------:R-:W-:-:S03]  /*3370*/  IMAD.IADD R74, R83, 0x1, R40 ;  /* 0x00000001534a7824 */ /* 0x000fc600078e0228 */
        /* <DEDUP_REMOVED lines=17> */
.L_x_13451:
[----:B------:R-:W-:-:S06]  /*3490*/  UISETP.NE.AND UP2, UPT, UR7, 0x1, UPT ;  /* 0x000000010700788c */ /* 0x000fcc000bf45270 */
[----:B------:R-:W-:-:S05]  /*34a0*/  PLOP3.LUT P6, PT, PT, PT, UP2, 0x80, 0x0 ;  /* 0x000000000000781c */ /* 0x000fca0003fcf028 */
[----:B------:R-:W-:-:S08]  /*34b0*/  @UP2 ULDC.64 UR10, c[0x0][0x9e8] ;  /* 0x00027a00000a2ab9 */ /* 0x000fd00000000a00 */
[----:B------:R-:W-:Y:S01]  /*34c0*/  @P6 IMAD.HI.U32 R40, R73, UR10, RZ ;  /* 0x0000000a49286c27 */ /* 0x000fe2000f8e00ff */
[----:B------:R-:W-:-:S13]  /*34d0*/  PLOP3.LUT P6, PT, PT, PT, UP2, 0x80, 0x0 ;  /* 0x000000000000781c */ /* 0x000fda0003fcf028 */
[----:B------:R-:W-:-:S07]  /*34e0*/  @P6 SHF.R.U32.HI R73, RZ, UR11, R40 ;  /* 0x0000000bff496c19 */ /* 0x000fce0008011628 */
.L_x_13452:
[----:B------:R-:W-:Y:S05]  /*34f0*/  BSYNC B0 ;  /* 0x0000000000007941 */ /* 0x000fea0003800000 */
.L_x_13450:
[----:B------:R-:W-:-:S04]  /*3500*/  IMAD R73, R73, UR7, -R78 ;  /* 0x0000000749497c24 */ /* 0x000fc8000f8e0a4e */
[----:B------:R-:W-:-:S05]  /*3510*/  IMAD R73, R16, -0x2, R73 ;  /* 0xfffffffe10497824 */ /* 0x000fca00078e0249 */
[----:B------:R-:W-:Y:S02]  /*3520*/  VIMNMX R74, R74, R73, !PT ;  /* 0x000000494a4a7248 */ /* 0x000fe40007fe0100 */
[----:B------:R-:W-:-:S07]  /*3530*/  VIADDMNMX R70, R73, UR7, R70, PT ;  /* 0x0000000749467c46 */ /* 0x000fce000b800146 */
.L_x_13449:
[----:B------:R-:W-:Y:S01]  /*3540*/  ISETP.GT.AND P2, PT, R74, 0x1, !P2 ;  /* 0x000000014a00780c */ /* 0x000fe20005744270 */
[----:B------:R-:W-:Y:S01]  /*3550*/  ULDC UR22, c[0x0][0x988] ;  /* 0x0002620000167ab9 */ /* 0x000fe20000000800 */
[----:B------:R-:W-:Y:S01]  /*3560*/  LOP3.LUT P6, RZ, R22, 0x8, RZ, 0xc0, !PT ;  /* 0x0000000816ff7812 */ /* 0x000fe200078cc0ff */
[----:B------:R-:W-:Y:S01]  /*3570*/  @UP0 ULDC UR10, c[0x0][0x44c] ;  /* 0x00011300000a0ab9 */ /* 0x000fe20000000800 */
[----:B------:R-:W-:Y:S01]  /*3580*/  ISETP.LT.OR P2, PT, R70, 0x2, P2 ;  /* 0x000000024600780c */ /* 0x000fe20001741670 */
[----:B------:R-:W-:Y:S01]  /*3590*/  UIMAD.WIDE.U32 UR10, UR39, UR10, URZ ;  /* 0x0000000a270a72a5 */ /* 0x000fe2000f8e003f */
[----:B------:R-:W-:Y:S01]  /*35a0*/  FMNMX.FTZ R73, R76, R89, !PT ;  /* 0x000000594c497209 */ /* 0x000fe20007810000 */
[----:B------:R-:W-:Y:S01]  /*35b0*/  @UP0 ULDC UR15, c[0x0][0x450] ;  /* 0x00011400000f0ab9 */ /* 0x000fe20000000800 */
[----:B------:R-:W-:Y:S01]  /*35c0*/  FSEL R42, R3, -INF , !P2 ;  /* 0xff800000032a7808 */ /* 0x000fe20005000000 */
[----:B------:R-:W-:Y:S01]  /*35d0*/  UMOV UR14, UR39 ;  /* 0x00000027000e7c82 */ /* 0x000fe20008000000 */
[----:B------:R-:W-:Y:S01]  /*35e0*/  LOP3.LUT P2, RZ, R22, 0x2, RZ, 0xc0, !PT ;  /* 0x0000000216ff7812 */ /* 0x000fe2000784c0ff */
[----:B------:R-:W-:Y:S01]  /*35f0*/  @UP0 USHF.R.U32.HI UR14, URZ, UR15, UR11 ;  /* 0x0000000f3f0e0299 */ /* 0x000fe2000801160b */
[----:B------:R-:W-:-:S02]  /*3600*/  FMNMX.FTZ R73, R90, R73, !PT ;  /* 0x000000495a497209 */ /* 0x000fc40007810000 */
[C---:B------:R-:W-:Y:S01]  /*3610*/  ISETP.GT.AND P2, PT, R74.reuse, 0x8, !P2 ;  /* 0x000000084a00780c */ /* 0x040fe20005744270 */
[----:B------:R-:W-:Y:S01]  /*3620*/  UIADD3 UR50, UR50, UR14, URZ ;  /* 0x0000000e32327290 */ /* 0x000fe2000fffe03f */
[----:B------:R-:W-:Y:S02]  /*3630*/  ISETP.GT.AND P3, PT, R74, 0x70, !P3 ;  /* 0x000000704a00780c */ /* 0x000fe40005f64270 */
[----:B------:R-:W-:Y:S01]  /*3640*/  ISETP.LT.OR P2, PT, R70, 0x9, P2 ;  /* 0x000000094600780c */ /* 0x000fe20001741670 */
[----:B------:R-:W-:Y:S01]  /*3650*/  UIADD3 UR6, UR50, UR6, URZ ;  /* 0x0000000632067290 */ /* 0x000fe2000fffe03f */
[----:B------:R-:W-:Y:S02]  /*3660*/  ISETP.GT.AND P4, PT, R74, 0x71, !P4 ;  /* 0x000000714a00780c */ /* 0x000fe40006784270 */
[----:B------:R-:W-:Y:S02]  /*3670*/  FSEL R5, R5, -INF , !P2 ;  /* 0xff80000005057808 */ /* 0x000fe40005000000 */
[----:B------:R-:W-:-:S02]  /*3680*/  LOP3.LUT P2, RZ, R22, 0x4, RZ, 0xc0, !PT ;  /* 0x0000000416ff7812 */ /* 0x000fc4000784c0ff */
[----:B------:R-:W-:Y:S02]  /*3690*/  ISETP.LT.OR P3, PT, R70, 0x71, P3 ;  /* 0x000000714600780c */ /* 0x000fe40001f61670 */
[C---:B------:R-:W-:Y:S02]  /*36a0*/  ISETP.GT.AND P2, PT, R74.reuse, 0x9, !P2 ;  /* 0x000000094a00780c */ /* 0x040fe40005744270 */
[----:B------:R-:W-:Y:S02]  /*36b0*/  ISETP.GT.AND P5, PT, R74, 0x78, !P5 ;  /* 0x000000784a00780c */ /* 0x000fe40006fa4270 */
[C---:B------:R-:W-:Y:S02]  /*36c0*/  ISETP.LT.OR P2, PT, R70.reuse, 0xa, P2 ;  /* 0x0000000a4600780c */ /* 0x040fe40001741670 */
[----:B------:R-:W-:Y:S02]  /*36d0*/  ISETP.LT.OR P4, PT, R70, 0x72, P4 ;  /* 0x000000724600780c */ /* 0x000fe40002781670 */
[----:B------:R-:W-:-:S02]  /*36e0*/  FSEL R40, R4, -INF , !P2 ;  /* 0xff80000004287808 */ /* 0x000fc40005000000 */
        /* <DEDUP_REMOVED lines=15> */
[----:B------:R-:W-:Y:S02]  /*37e0*/  LOP3.LUT P6, RZ, R22, 0x8000, RZ, 0xc0, !PT ;  /* 0x0000800016ff7812 */ /* 0x000fe400078cc0ff */
        /* <DEDUP_REMOVED lines=55> */
[----:B------:R-:W-:Y:S01]  /*3b60*/  FSEL R14, R14, -INF , !P3 ;  /* 0xff8000000e0e7808 */ /* 0x000fe20005800000 */
[----:B------:R-:W0:Y:S01]  /*3b70*/  SHFL.BFLY PT, R4, R73, 0x2, 0x1f ;  /* 0x0c401f0049047f89 */ /* 0x000e2200000e0000 */
[----:B------:R-:W-:-:S02]  /*3b80*/  ISETP.LT.OR P2, PT, R70, 0x39, P2 ;  /* 0x000000394600780c */ /* 0x000fc40001741670 */
[----:B------:R-:W-:Y:S02]  /*3b90*/  ISETP.LT.OR P5, PT, R70, 0x79, P5 ;  /* 0x000000794600780c */ /* 0x000fe40002fa1670 */
[----:B------:R-:W-:Y:S02]  /*3ba0*/  FSEL R27, R27, -INF , !P2 ;  /* 0xff8000001b1b7808 */ /* 0x000fe40005000000 */
[----:B------:R-:W-:Y:S02]  /*3bb0*/  ISETP.GT.AND P2, PT, R74, 0x39, !P6 ;  /* 0x000000394a00780c */ /* 0x000fe40007744270 */
[----:B------:R-:W-:Y:S02]  /*3bc0*/  LOP3.LUT P6, RZ, R22, 0x10, RZ, 0xc0, !PT ;  /* 0x0000001016ff7812 */ /* 0x000fe400078cc0ff */
[----:B------:R-:W-:Y:S02]  /*3bd0*/  ISETP.LT.OR P2, PT, R70, 0x3a, P2 ;  /* 0x0000003a4600780c */ /* 0x000fe40001741670 */
[----:B------:R-:W-:-:S02]  /*3be0*/  FSEL R24, R24, -INF , !P5 ;  /* 0xff80000018187808 */ /* 0x000fc40006800000 */
        /* <DEDUP_REMOVED lines=15> */
[----:B------:R-:W-:Y:S01]  /*3ce0*/  FMUL.FTZ R79, R4, UR22 ;  /* 0x00000016044f7c20 */ /* 0x000fe20008410000 */
        /* <DEDUP_REMOVED lines=57> */
[----:B------:R-:W0:Y:S01]  /*4080*/  MUFU.EX2 R73, R73 ;  /* 0x0000004900497308 */ /* 0x000e220000000800 */
[----:B------:R-:W-:Y:S01]  /*4090*/  FMNMX.FTZ R0, R7, R0, !PT ;  /* 0x0000000007007209 */ /* 0x000fe20007810000 */
[--C-:B------:R-:W-:Y:S01]  /*40a0*/  FFMA.FTZ R146, R68, UR22, -R79.reuse ;  /* 0x0000001644927c23 */ /* 0x100fe2000801084f */
[----:B------:R-:W-:Y:S01]  /*40b0*/  ISETP.LT.OR P6, PT, R70, 0x7a, P6 ;  /* 0x0000007a4600780c */ /* 0x000fe200037c1670 */
        /* <DEDUP_REMOVED lines=14> */
[--C-:B------:R-:W-:Y:S01]  /*41a0*/  FFMA.FTZ R61, R61, UR22, -R79.reuse ;  /* 0x000000163d3d7c23 */ /* 0x100fe2000801084f */
[--C-:B------:R-:W-:Y:S01]  /*41b0*/  FFMA.FTZ R31, R30, UR22, -R79.reuse ;  /* 0x000000161e1f7c23 */ /* 0x100fe2000801084f */
[--C-:B------:R-:W-:Y:S01]  /*41c0*/  FFMA.FTZ R136, R65, UR22, -R79.reuse ;  /* 0x0000001641887c23 */ /* 0x100fe2000801084f */
[----:B------:R-:W-:Y:S01]  /*41d0*/  FMNMX.FTZ R0, R11, R0, !PT ;  /* 0x000000000b007209 */ /* 0x000fe20007810000 */
[--C-:B------:R-:W-:Y:S01]  /*41e0*/  FFMA.FTZ R65, R62, UR22, -R79.reuse ;  /* 0x000000163e417c23 */ /* 0x100fe2000801084f */
[--C-:B------:R-:W-:Y:S01]  /*41f0*/  FFMA.FTZ R130, R38, UR22, -R79.reuse ;  /* 0x0000001626827c23 */ /* 0x100fe2000801084f */
[----:B------:R-:W3:Y:S01]  /*4200*/  MUFU.EX2 R144, R144 ;  /* 0x0000009000907308 */ /* 0x000ee20000000800 */
[----:B------:R-:W-:Y:S01]  /*4210*/  FMNMX.FTZ R67, R21, R0, !PT ;  /* 0x0000000015437209 */ /* 0x000fe20007810000 */
[--C-:B------:R-:W-:Y:S01]  /*4220*/  FFMA.FTZ R138, R64, UR22, -R79.reuse ;  /* 0x00000016408a7c23 */ /* 0x100fe2000801084f */
[--C-:B------:R-:W-:Y:S01]  /*4230*/  FFMA.FTZ R132, R55, UR22, -R79.reuse ;  /* 0x0000001637847c23 */ /* 0x100fe2000801084f */
[--C-:B------:R-:W-:Y:S01]  /*4240*/  FFMA.FTZ R134, R57, UR22, -R79.reuse ;  /* 0x0000001639867c23 */ /* 0x100fe2000801084f */
[----:B------:R-:W-:Y:S01]  /*4250*/  FMNMX.FTZ R67, R20, R67, !PT ;  /* 0x0000004314437209 */ /* 0x000fe20007810000 */
[--C-:B------:R-:W-:Y:S01]  /*4260*/  FFMA.FTZ R57, R44, UR22, -R79.reuse ;  /* 0x000000162c397c23 */ /* 0x100fe2000801084f */
[--C-:B------:R-:W-:Y:S01]  /*4270*/  FFMA.FTZ R49, R49, UR22, -R79.reuse ;  /* 0x0000001631317c23 */ /* 0x100fe2000801084f */
[----:B------:R-:W4:Y:S01]  /*4280*/  MUFU.EX2 R69, R69 ;  /* 0x0000004500457308 */ /* 0x000f220000000800 */
[----:B------:R-:W-:Y:S01]  /*4290*/  FMNMX.FTZ R0, R26, R67, !PT ;  /* 0x000000431a007209 */ /* 0x000fe20007810000 */
[----:B------:R-:W-:-:S03]  /*42a0*/  FFMA.FTZ R55, R46, UR22, -R79 ;  /* 0x000000162e377c23 */ /* 0x000fc6000801084f */
[----:B------:R-:W-:-:S03]  /*42b0*/  FMNMX.FTZ R0, R25, R0, !PT ;  /* 0x0000000019007209 */ /* 0x000fc60007810000 */
[----:B------:R-:W5:Y:S01]  /*42c0*/  MUFU.EX2 R146, R146 ;  /* 0x0000009200927308 */ /* 0x000f620000000800 */
[----:B------:R-:W-:-:S04]  /*42d0*/  FMNMX.FTZ R67, R27, R0, !PT ;  /* 0x000000001b437209 */ /* 0x000fc80007810000 */
        /* <DEDUP_REMOVED lines=12> */
[----:B------:R-:W-:Y:S01]  /*43a0*/  FMNMX.FTZ R0, R48, R67, !PT ;  /* 0x0000004330007209 */ /* 0x000fe20007810000 */
[--C-:B------:R-:W-:Y:S01]  /*43b0*/  FFMA.FTZ R67, R52, UR22, -R79.reuse ;  /* 0x0000001634437c23 */ /* 0x100fe2000801084f */
[----:B------:R-:W-:Y:S01]  /*43c0*/  FSEL R52, R15, -INF , !P6 ;  /* 0xff8000000f347808 */ /* 0x000fe20007000000 */
[----:B------:R-:W-:Y:S01]  /*43d0*/  MUFU.EX2 R61, R61 ;  /* 0x0000003d003d7308 */ /* 0x000fe20000000800 */
[----:B------:R-:W-:Y:S01]  /*43e0*/  FMNMX.FTZ R0, R51, R0, !PT ;  /* 0x0000000033007209 */ /* 0x000fe20007810000 */
[----:B------:R-:W-:-:S03]  /*43f0*/  FFMA.FTZ R15, R58, UR22, -R79 ;  /* 0x000000163a0f7c23 */ /* 0x000fc6000801084f */
[----:B------:R-:W-:Y:S02]  /*4400*/  FMNMX.FTZ R81, R53, R0, !PT ;  /* 0x0000000035517209 */ /* 0x000fe40007810000 */
[----:B------:R-:W-:Y:S01]  /*4410*/  FSEL R0, R13, -INF , !P4 ;  /* 0xff8000000d007808 */ /* 0x000fe20006000000 */
[----:B------:R-:W-:Y:S01]  /*4420*/  MUFU.EX2 R136, R136 ;  /* 0x0000008800887308 */ /* 0x000fe20000000800 */
[----:B------:R-:W-:Y:S01]  /*4430*/  FMNMX.FTZ R81, R54, R81, !PT ;  /* 0x0000005136517209 */ /* 0x000fe20007810000 */
[----:B------:R-:W-:-:S03]  /*4440*/  FFMA.FTZ R13, R56, UR22, -R79 ;  /* 0x00000016380d7c23 */ /* 0x000fc6000801084f */
        /* <DEDUP_REMOVED lines=25> */
[----:B------:R-:W-:Y:S01]  /*45e0*/  FADD.FTZ R3, R148, R73 ;  /* 0x0000004994037221 */ /* 0x000fe20000010000 */
[--C-:B------:R-:W-:Y:S01]  /*45f0*/  FFMA.FTZ R149, R77, UR22, -R34.reuse ;  /* 0x000000164d957c23 */ /* 0x100fe20008010822 */
[--C-:B------:R-:W-:Y:S01]  /*4600*/  FFMA.FTZ R2, R42, UR22, -R34.reuse ;  /* 0x000000162a027c23 */ /* 0x100fe20008010822 */
[--C-:B------:R-:W-:Y:S01]  /*4610*/  FFMA.FTZ R151, R5, UR22, -R34.reuse ;  /* 0x0000001605977c23 */ /* 0x100fe20008010822 */
[----:B-1----:R-:W-:Y:S01]  /*4620*/  FADD.FTZ R36, R150, R3 ;  /* 0x0000000396247221 */ /* 0x002fe20000010000 */
[--C-:B------:R-:W-:Y:S01]  /*4630*/  FFMA.FTZ R30, R40, UR22, -R34.reuse ;  /* 0x00000016281e7c23 */ /* 0x100fe20008010822 */
[----:B------:R-:W-:Y:S01]  /*4640*/  FFMA.FTZ R145, R7, UR22, -R34 ;  /* 0x0000001607917c23 */ /* 0x000fe20008010822 */
[----:B------:R-:W-:Y:S01]  /*4650*/  MUFU.EX2 R149, R149 ;  /* 0x0000009500957308 */ /* 0x000fe20000000800 */
[----:B--2---:R-:W-:Y:S01]  /*4660*/  FADD.FTZ R3, R75, R36 ;  /* 0x000000244b037221 */ /* 0x004fe20000010000 */
[--C-:B------:R-:W-:Y:S01]  /*4670*/  FFMA.FTZ R147, R9, UR22, -R34.reuse ;  /* 0x0000001609937c23 */ /* 0x100fe20008010822 */
[--C-:B------:R-:W-:Y:S01]  /*4680*/  FFMA.FTZ R8, R8, UR22, -R34.reuse ;  /* 0x0000001608087c23 */ /* 0x100fe20008010822 */
[--C-:B------:R-:W-:Y:S01]  /*4690*/  FFMA.FTZ R141, R12, UR22, -R34.reuse ;  /* 0x000000160c8d7c23 */ /* 0x100fe20008010822 */
[----:B---3--:R-:W-:Y:S01]  /*46a0*/  FADD.FTZ R36, R144, R3 ;  /* 0x0000000390247221 */ /* 0x008fe20000010000 */
[--C-:B------:R-:W-:Y:S01]  /*46b0*/  FFMA.FTZ R12, R11, UR22, -R34.reuse ;  /* 0x000000160b0c7c23 */ /* 0x100fe20008010822 */
[----:B------:R-:W-:Y:S01]  /*46c0*/  FFMA.FTZ R143, R21, UR22, -R34 ;  /* 0x00000016158f7c23 */ /* 0x000fe20008010822 */
[----:B------:R-:W0:Y:S01]  /*46d0*/  MUFU.EX2 R2, R2 ;  /* 0x0000000200027308 */ /* 0x000e220000000800 */
[----:B----4-:R-:W-:Y:S01]  /*46e0*/  FADD.FTZ R3, R69, R36 ;  /* 0x0000002445037221 */ /* 0x010fe20000010000 */
[--C-:B------:R-:W-:Y:S01]  /*46f0*/  FFMA.FTZ R20, R20, UR22, -R34.reuse ;  /* 0x0000001614147c23 */ /* 0x100fe20008010822 */
[--C-:B------:R-:W-:Y:S01]  /*4700*/  FFMA.FTZ R137, R26, UR22, -R34.reuse ;  /* 0x000000161a897c23 */ /* 0x100fe20008010822 */
[--C-:B------:R-:W-:Y:S01]  /*4710*/  FFMA.FTZ R26, R25, UR22, -R34.reuse ;  /* 0x00000016191a7c23 */ /* 0x100fe20008010822 */
[----:B-----5:R-:W-:Y:S01]  /*4720*/  FADD.FTZ R36, R146, R3 ;  /* 0x0000000392247221 */ /* 0x020fe20000010000 */
[--C-:B------:R-:W-:Y:S01]  /*4730*/  FFMA.FTZ R139, R27, UR22, -R34.reuse ;  /* 0x000000161b8b7c23 */ /* 0x100fe20008010822 */
[----:B------:R-:W-:Y:S01]  /*4740*/  FFMA.FTZ R28, R28, UR22, -R34 ;  /* 0x000000161c1c7c23 */ /* 0x000fe20008010822 */
[----:B------:R-:W1:Y:S01]  /*4750*/  MUFU.EX2 R151, R151 ;  /* 0x0000009700977308 */ /* 0x000e620000000800 */
[----:B------:R-:W-:Y:S01]  /*4760*/  FADD.FTZ R3, R71, R36 ;  /* 0x0000002447037221 */ /* 0x000fe20000010000 */
[--C-:B------:R-:W-:Y:S01]  /*4770*/  FFMA.FTZ R133, R33, UR22, -R34.reuse ;  /* 0x0000001621857c23 */ /* 0x100fe20008010822 */
[--C-:B------:R-:W-:Y:S01]  /*4780*/  FFMA.FTZ R36, R35, UR22, -R34.reuse ;  /* 0x0000001623247c23 */ /* 0x100fe20008010822 */
[--C-:B------:R-:W-:Y:S01]  /*4790*/  FFMA.FTZ R135, R37, UR22, -R34.reuse ;  /* 0x0000001625877c23 */ /* 0x100fe20008010822 */
[----:B------:R-:W-:Y:S01]  /*47a0*/  FADD.FTZ R38, R140, R3 ;  /* 0x000000038c267221 */ /* 0x000fe20000010000 */
[--C-:B------:R-:W-:Y:S01]  /*47b0*/  FFMA.FTZ R129, R41, UR22, -R34.reuse ;  /* 0x0000001629817c23 */ /* 0x100fe20008010822 */
[----:B------:R-:W-:Y:S01]  /*47c0*/  FFMA.FTZ R131, R45, UR22, -R34 ;  /* 0x000000162d837c23 */ /* 0x000fe20008010822 */
[----:B------:R-:W2:Y:S01]  /*47d0*/  MUFU.EX2 R30, R30 ;  /* 0x0000001e001e7308 */ /* 0x000ea20000000800 */
[----:B------:R-:W-:Y:S01]  /*47e0*/  FADD.FTZ R3, R63, R38 ;  /* 0x000000263f037221 */ /* 0x000fe20000010000 */
[----:B0-----:R-:W-:Y:S01]  /*47f0*/  FADD.FTZ R40, R149, R2 ;  /* 0x0000000295287221 */ /* 0x001fe20000010000 */
[--C-:B------:R-:W-:Y:S01]  /*4800*/  FFMA.FTZ R48, R48, UR22, -R34.reuse ;  /* 0x0000001630307c23 */ /* 0x100fe20008010822 */
[--C-:B------:R-:W-:Y:S01]  /*4810*/  FFMA.FTZ R51, R51, UR22, -R34.reuse ;  /* 0x0000001633337c23 */ /* 0x100fe20008010822 */
[----:B------:R-:W-:Y:S01]  /*4820*/  FADD.FTZ R38, R142, R3 ;  /* 0x000000038e267221 */ /* 0x000fe20000010000 */
[--C-:B------:R-:W-:Y:S01]  /*4830*/  FFMA.FTZ R53, R53, UR22, -R34.reuse ;  /* 0x0000001635357c23 */ /* 0x100fe20008010822 */
[----:B------:R-:W-:Y:S01]  /*4840*/  FFMA.FTZ R54, R54, UR22, -R34 ;  /* 0x0000001636367c23 */ /* 0x000fe20008010822 */
[----:B------:R-:W0:Y:S01]  /*4850*/  MUFU.EX2 R145, R145 ;  /* 0x0000009100917308 */ /* 0x000e220000000800 */
[----:B-1----:R-:W-:Y:S01]  /*4860*/  FADD.FTZ R3, R151, R40 ;  /* 0x0000002897037221 */ /* 0x002fe20000010000 */
[----:B------:R-:W-:Y:S01]  /*4870*/  FADD.FTZ R5, R61, R38 ;  /* 0x000000263d057221 */ /* 0x000fe20000010000 */
[--C-:B------:R-:W-:Y:S01]  /*4880*/  FFMA.FTZ R38, R39, UR22, -R34.reuse ;  /* 0x0000001627267c23 */ /* 0x100fe20008010822 */
[--C-:B------:R-:W-:Y:S01]  /*4890*/  FFMA.FTZ R10, R10, UR22, -R34.reuse ;  /* 0x000000160a0a7c23 */ /* 0x100fe20008010822 */
[----:B------:R-:W-:Y:S01]  /*48a0*/  FFMA.FTZ R14, R14, UR22, -R34 ;  /* 0x000000160e0e7c23 */ /* 0x000fe20008010822 */
[----:B------:R-:W-:Y:S01]  /*48b0*/  FADD.FTZ R42, R136, R5 ;  /* 0x00000005882a7221 */ /* 0x000fe20000010000 */
[----:B------:R-:W-:Y:S01]  /*48c0*/  F2FP.BF16.F32.PACK_AB R149, R2, R149 ;  /* 0x000000950295723e */ /* 0x000fe200000010ff */
[----:B------:R-:W1:Y:S01]  /*48d0*/  MUFU.EX2 R32, R32 ;  /* 0x0000002000207308 */ /* 0x000e620000000800 */
[----:B--2---:R-:W-:Y:S01]  /*48e0*/  FADD.FTZ R40, R30, R3 ;  /* 0x000000031e287221 */ /* 0x004fe20000010000 */
[----:B------:R-:W-:Y:S01]  /*48f0*/  FADD.FTZ R5, R65, R42 ;  /* 0x0000002a41057221 */ /* 0x000fe20000010000 */
[----:B------:R-:W-:Y:S01]  /*4900*/  FFMA.FTZ R24, R24, UR22, -R34 ;  /* 0x0000001618187c23 */ /* 0x000fe20008010822 */
[----:B------:R-:W-:-:S02]  /*4910*/  F2FP.BF16.F32.PACK_AB R148, R73, R148 ;  /* 0x000000944994723e */ /* 0x000fc400000010ff */
[----:B------:R-:W-:Y:S01]  /*4920*/  FADD.FTZ R44, R138, R5 ;  /* 0x000000058a2c7221 */ /* 0x000fe20000010000 */
[----:B------:R-:W-:Y:S01]  /*4930*/  F2FP.BF16.F32.PACK_AB R150, R75, R150 ;  /* 0x000000964b96723e */ /* 0x000fe200000010ff */
[----:B------:R-:W2:Y:S01]  /*4940*/  MUFU.EX2 R147, R147 ;  /* 0x0000009300937308 */ /* 0x000ea20000000800 */
[----:B0-----:R-:W-:Y:S01]  /*4950*/  FADD.FTZ R3, R145, R40 ;  /* 0x0000002891037221 */ /* 0x001fe20000010000 */
[----:B------:R-:W-:Y:S01]  /*4960*/  FADD.FTZ R5, R67, R44 ;  /* 0x0000002c43057221 */ /* 0x000fe20000010000 */
[----:B------:R-:W-:Y:S01]  /*4970*/  FFMA.FTZ R40, R43, UR22, -R34 ;  /* 0x000000162b287c23 */ /* 0x000fe20008010822 */
[----:B------:R-:W-:Y:S02]  /*4980*/  F2FP.BF16.F32.PACK_AB R144, R69, R144 ;  /* 0x000000904590723e */ /* 0x000fe400000010ff */
[----:B------:R-:W-:Y:S01]  /*4990*/  FADD.FTZ R44, R132, R5 ;  /* 0x00000005842c7221 */ /* 0x000fe20000010000 */
[----:B------:R-:W-:Y:S01]  /*49a0*/  F2FP.BF16.F32.PACK_AB R146, R71, R146 ;  /* 0x000000924792723e */ /* 0x000fe200000010ff */
[----:B------:R-:W0:Y:S01]  /*49b0*/  MUFU.EX2 R8, R8 ;  /* 0x0000000800087308 */ /* 0x000e220000000800 */
[----:B-1----:R-:W-:Y:S01]  /*49c0*/  FADD.FTZ R42, R32, R3 ;  /* 0x00000003202a7221 */ /* 0x002fe20000010000 */
[----:B------:R-:W-:Y:S01]  /*49d0*/  FADD.FTZ R5, R13, R44 ;  /* 0x0000002c0d057221 */ /* 0x000fe20000010000 */
[----:B------:R-:W-:-:S02]  /*49e0*/  F2FP.BF16.F32.PACK_AB R140, R63, R140 ;  /* 0x0000008c3f8c723e */ /* 0x000fc400000010ff */
[----:B------:R-:W-:Y:S01]  /*49f0*/  F2FP.BF16.F32.PACK_AB R142, R61, R142 ;  /* 0x0000008e3d8e723e */ /* 0x000fe200000010ff */
[----:B------:R-:W-:Y:S01]  /*4a00*/  FADD.FTZ R44, R134, R5 ;  /* 0x00000005862c7221 */ /* 0x000fe20000010000 */
[----:B------:R-:W-:Y:S01]  /*4a10*/  FFMA.FTZ R5, R0, UR22, -R34 ;  /* 0x0000001600057c23 */ /* 0x000fe20008010822 */
[----:B------:R-:W1:Y:S01]  /*4a20*/  MUFU.EX2 R141, R141 ;  /* 0x0000008d008d7308 */ /* 0x000e620000000800 */
[----:B--2---:R-:W-:Y:S01]  /*4a30*/  FADD.FTZ R3, R147, R42 ;  /* 0x0000002a93037221 */ /* 0x004fe20000010000 */
[----:B------:R-:W-:Y:S01]  /*4a40*/  FADD.FTZ R7, R15, R44 ;  /* 0x0000002c0f077221 */ /* 0x000fe20000010000 */
[----:B------:R-:W-:Y:S01]  /*4a50*/  FFMA.FTZ R34, R52, UR22, -R34 ;  /* 0x0000001634227c23 */ /* 0x000fe20008010822 */
        /* <DEDUP_REMOVED lines=8> */
[----:B-1----:R-:W-:Y:S01]  /*4ae0*/  FADD.FTZ R3, R141, R42 ;  /* 0x0000002a8d037221 */ /* 0x002fe20000010000 */
[----:B------:R-:W-:Y:S02]  /*4af0*/  F2FP.BF16.F32.PACK_AB R145, R32, R145 ;  /* 0x000000912091723e */ /* 0x000fe400000010ff */
[----:B------:R-:W-:-:S04]  /*4b00*/  F2FP.BF16.F32.PACK_AB R147, R8, R147 ;  /* 0x000000930893723e */ /* 0x000fc800000010ff */
[----:B------:R-:W1:Y:S01]  /*4b10*/  MUFU.EX2 R20, R20 ;  /* 0x0000001400147308 */ /* 0x000e620000000800 */
[C---:B--2---:R-:W-:Y:S01]  /*4b20*/  FADD.FTZ R42, R12.reuse, R3 ;  /* 0x000000030c2a7221 */ /* 0x044fe20000010000 */
[----:B------:R-:W-:-:S06]  /*4b30*/  F2FP.BF16.F32.PACK_AB R141, R12, R141 ;  /* 0x0000008d0c8d723e */ /* 0x000fcc00000010ff */
[----:B------:R-:W2:Y:S01]  /*4b40*/  MUFU.EX2 R137, R137 ;  /* 0x0000008900897308 */ /* 0x000ea20000000800 */
[----:B0-----:R-:W-:Y:S01]  /*4b50*/  FADD.FTZ R3, R143, R42 ;  /* 0x0000002a8f037221 */ /* 0x001fe20000010000 */
[----:B------:R-:W-:Y:S01]  /*4b60*/  FADD.FTZ R42, R128, R7 ;  /* 0x00000007802a7221 */ /* 0x000fe20000010000 */
[----:B------:R-:W-:-:S03]  /*4b70*/  F2FP.BF16.F32.PACK_AB R128, R49, R128 ;  /* 0x000000803180723e */ /* 0x000fc600000010ff */
[----:B------:R-:W-:Y:S02]  /*4b80*/  FADD.FTZ R7, R49, R42 ;  /* 0x0000002a31077221 */ /* 0x000fe40000010000 */
[----:B------:R-:W0:Y:S01]  /*4b90*/  MUFU.EX2 R26, R26 ;  /* 0x0000001a001a7308 */ /* 0x000e220000000800 */
[----:B-1----:R-:W-:Y:S01]  /*4ba0*/  FADD.FTZ R0, R20, R3 ;  /* 0x0000000314007221 */ /* 0x002fe20000010000 */
[----:B------:R-:W-:Y:S01]  /*4bb0*/  FADD.FTZ R42, R130, R7 ;  /* 0x00000007822a7221 */ /* 0x000fe20000010000 */
[C---:B------:R-:W-:Y:S02]  /*4bc0*/  F2FP.BF16.F32.PACK_AB R130, R55.reuse, R130 ;  /* 0x000000823782723e */ /* 0x040fe400000010ff */
[----:B------:R-:W-:Y:S01]  /*4bd0*/  F2FP.BF16.F32.PACK_AB R143, R20, R143 ;  /* 0x0000008f148f723e */ /* 0x000fe200000010ff */
[----:B------:R-:W-:Y:S02]  /*4be0*/  FADD.FTZ R7, R55, R42 ;  /* 0x0000002a37077221 */ /* 0x000fe40000010000 */
        /* <DEDUP_REMOVED lines=51> */
[----:B------:R-:W-:Y:S01]  /*4f20*/  F2FP.BF16.F32.PACK_AB R125, R0, R51 ;  /* 0x00000033007d723e */ /* 0x000fe200000010ff */
[----:B------:R-:W-:-:S05]  /*4f30*/  VIADD R0, R88, 0xfffffffe ;  /* 0xfffffffe58007836 */ /* 0x000fca0000000000 */
        /* <DEDUP_REMOVED lines=11> */
[----:B0-----:R-:W-:-:S04]  /*4ff0*/  FADD.FTZ R2, R24, R7 ;  /* 0x0000000718027221 */ /* 0x001fc80000010000 */
[C---:B-1----:R-:W-:Y:S01]  /*5000*/  FADD.FTZ R2, R123.reuse, R2 ;  /* 0x000000027b027221 */ /* 0x042fe20000010000 */
[----:B------:R-:W-:Y:S01]  /*5010*/  F2FP.BF16.F32.PACK_AB R123, R123, R24 ;  /* 0x000000187b7b723e */ /* 0x000fe200000010ff */
        /* <DEDUP_REMOVED lines=13> */
.L_x_13454:
[----:B------:R-:W-:-:S11]  /*50f0*/  UISETP.NE.AND UP2, UPT, UR7, 0x1, UPT ;  /* 0x000000010700788c */ /* 0x000fd6000bf45270 */
[----:B------:R-:W-:Y:S02]  /*5100*/  @UP2 ULDC.64 UR18, c[0x0][0x9e8] ;  /* 0x00027a0000122ab9 */ /* 0x000fe40000000a00 */
[----:B------:R-:W-:-:S04]  /*5110*/  UIMAD.WIDE.U32 UR10, UR14, UR18, URZ ;  /* 0x000000120e0a72a5 */ /* 0x000fc8000f8e003f */
[----:B------:R-:W-:-:S12]  /*5120*/  @UP2 USHF.R.U32.HI UR14, URZ, UR19, UR11 ;  /* 0x000000133f0e2299 */ /* 0x000fd8000801160b */
.L_x_13455:
[----:B------:R-:W-:-:S04]  /*5130*/  UIMAD UR7, UR14, UR7, UR7 ;  /* 0x000000070e0772a4 */ /* 0x000fc8000f8e0207 */
[----:B------:R-:W-:-:S04]  /*5140*/  UISETP.LT.AND UP2, UPT, UR6, UR7, UPT ;  /* 0x000000070600728c */ /* 0x000fc8000bf41270 */
[----:B------:R-:W-:-:S12]  /*5150*/  USEL UR6, UR6, UR7, UP2 ;  /* 0x0000000706067287 */ /* 0x000fd80009000000 */
.L_x_13453:
        /* <DEDUP_REMOVED lines=21> */
[----:B------:R-:W-:-:S13]  /*52b0*/  ISETP.GE.AND P2, PT, R0, UR28, PT ;  /* 0x0000001c00007c0c */ /* 0x000fda000bf46270 */
[----:B------:R-:W-:Y:S05]  /*52c0*/  @!P2 BRA `(.L_x_13456) ;  /* 0x000000340078a947 */ /* 0x000fea0003800000 */
[----:B------:R-:W-:Y:S01]  /*52d0*/  IMAD.MOV.U32 R119, RZ, RZ, RZ ;  /* 0x000000ffff777224 */ /* 0x000fe200078e00ff */
[----:B------:R-:W-:Y:S01]  /*52e0*/  ULDC UR23, c[0x0][0x9e4] ;  /* 0x0002790000177ab9 */ /* 0x000fe20000000800 */
[----:B------:R-:W-:Y:S01]  /*52f0*/  ULDC UR25, c[0x0][0x9d8] ;  /* 0x0002760000197ab9 */ /* 0x000fe20000000800 */
[----:B------:R-:W-:Y:S01]  /*5300*/  ULDC UR22, c[0x0][0x988] ;  /* 0x0002620000167ab9 */ /* 0x000fe20000000800 */
[----:B------:R-:W-:-:S05]  /*5310*/  ULDC UR24, c[0x0][0x9e0] ;  /* 0x0002780000187ab9 */ /* 0x000fca0000000800 */
.L_x_13473:
        /* <DEDUP_REMOVED lines=9> */
.L_x_13458:
[----:B------:R-:W-:Y:S01]  /*53b0*/  ULEA UR6, UR27, UR45, 0x3 ;  /* 0x0000002d1b067291 */ /* 0x000fe2000f8e183f */
[----:B------:R-:W-:-:S05]  /*53c0*/  IMAD.U32 R5, RZ, RZ, UR26 ;  /* 0x0000001aff057e24 */ /* 0x000fca000f8e00ff */
[----:B------:R-:W-:-:S04]  /*53d0*/  SHF.L.U32 R5, R5, 0x1f, RZ ;  /* 0x0000001f05057819 */ /* 0x000fc800000006ff */
[----:B------:R0:W1:Y:S01]  /*53e0*/  SYNCS.PHASECHK.TRANS64.TRYWAIT P2, [UR6+0x16830], R5 ;  /* 0x01683005ff0075a7 */ /* 0x0000620008040146 */
[----:B------:R-:W-:Y:S05]  /*53f0*/  @!P0 BRA `(.L_x_13459) ;  /* 0x0000000000048947 */ /* 0x000fea0003800000 */
[----:B------:R-:W-:Y:S01]  /*5400*/  BPT.TRAP 0x1 ;  /* 0x000000040000795c */ /* 0x000fe20000300000 */
.L_x_13459:
[----:B-1----:R-:W-:Y:S05]  /*5410*/  @P2 BRA `(.L_x_13457) ;  /* 0x0000000000082947 */ /* 0x002fea0003800000 */
[----:B------:R-:W1:Y:S02]  /*5420*/  SYNCS.PHASECHK.TRANS64.TRYWAIT P2, [UR6+0x16830], R5 ;  /* 0x01683005ff0075a7 */ /* 0x000e640008040146 */
[----:B-1----:R-:W-:Y:S05]  /*5430*/  @!P2 BRA `(.L_x_13460) ;  /* 0x000000ec00c8a947 */ /* 0x002fea0003800000 */
.L_x_13457:
        /* <DEDUP_REMOVED lines=25> */
.L_x_13462:
[----:B------:R-:W-:Y:S01]  /*55d0*/  ULEA UR6, UR37, UR45, 0x3 ;  /* 0x0000002d25067291 */ /* 0x000fe2000f8e183f */
[----:B------:R-:W-:-:S05]  /*55e0*/  IMAD.U32 R5, RZ, RZ, UR36 ;  /* 0x00000024ff057e24 */ /* 0x000fca000f8e00ff */
[----:B------:R-:W-:-:S04]  /*55f0*/  SHF.L.U32 R5, R5, 0x1f, RZ ;  /* 0x0000001f05057819 */ /* 0x000fc800000006ff */
[----:B------:R0:W1:Y:S01]  /*5600*/  SYNCS.PHASECHK.TRANS64.TRYWAIT P2, [UR6+0x16850], R5 ;  /* 0x01685005ff0075a7 */ /* 0x0000620008040146 */
[----:B------:R-:W-:Y:S05]  /*5610*/  @!P0 BRA `(.L_x_13463) ;  /* 0x0000000000048947 */ /* 0x000fea0003800000 */
[----:B------:R-:W-:Y:S01]  /*5620*/  BPT.TRAP 0x1 ;  /* 0x000000040000795c */ /* 0x000fe20000300000 */
.L_x_13463:
[----:B-1----:R-:W-:Y:S05]  /*5630*/  @P2 BRA `(.L_x_13461) ;  /* 0x0000000000082947 */ /* 0x002fea0003800000 */
[----:B------:R-:W1:Y:S02]  /*5640*/  SYNCS.PHASECHK.TRANS64.TRYWAIT P2, [UR6+0x16850], R5 ;  /* 0x01685005ff0075a7 */ /* 0x000e640008040146 */
[----:B-1----:R-:W-:Y:S05]  /*5650*/  @!P2 BRA `(.L_x_13464) ;  /* 0x000000ec0058a947 */ /* 0x002fea0003800000 */
.L_x_13461:
[----:B------:R-:W-:Y:S01]  /*5660*/  UIADD3 UR6, UR45, 0x400, URZ ;  /* 0x000004002d067890 */ /* 0x000fe2000fffe03f */
[----:B------:R-:W-:Y:S01]  /*5670*/  WARPGROUP.ARRIVE ;  /* 0x00000000000079c5 */ /* 0x000fe20000000000 */
[----:B------:R-:W-:Y:S01]  /*5680*/  UMOV UR7, 0x40000040 ;  /* 0x4000004000077882 */ /* 0x000fe20000000000 */
[----:B------:R-:W-:Y:S01]  /*5690*/  PLOP3.LUT P2, PT, PT, PT, UP0, 0x80, 0x0 ;  /* 0x000000000000781c */ /* 0x000fe20003f4f008 */
[----:B------:R-:W-:Y:S01]  /*56a0*/  USHF.R.U32.HI UR6, URZ, 0x4, UR6 ;  /* 0x000000043f067899 */ /* 0x000fe20008011606 */
[----:B------:R-:W-:Y:S01]  /*56b0*/  PLOP3.LUT P3, PT, PT, PT, UP0, 0x80, 0x0 ;  /* 0x000000000000781c */ /* 0x000fe20003f6f008 */
[----:B01----:R-:W-:Y:S01]  /*56c0*/  FMUL.FTZ R5, R24, UR25 ;  /* 0x0000001918057c20 */ /* 0x003fe20008410000 */
[----:B------:R-:W-:Y:S01]  /*56d0*/  FMUL.FTZ R24, R36, UR25 ;  /* 0x0000001924187c20 */ /* 0x000fe20008410000 */
[----:B------:R-:W-:Y:S01]  /*56e0*/  ULOP3.LUT UR6, UR6, 0x3fff, URZ, 0xc0, !UPT ;  /* 0x00003fff06067892 */ /* 0x000fe2000f8ec03f */
[----:B------:R-:W-:Y:S01]  /*56f0*/  FMUL.FTZ R36, R47, UR25 ;  /* 0x000000192f247c20 */ /* 0x000fe20008410000 */
[----:B------:R-:W-:Y:S01]  /*5700*/  FMUL.FTZ R8, R26, UR25 ;  /* 0x000000191a087c20 */ /* 0x000fe20008410000 */
[----:B------:R-:W0:Y:S01]  /*5710*/  LDC R47, c[0x0][0x2f0] ;  /* 0x0000bc00ff2f7b82 */ /* 0x000e220000000800 */
        /* <DEDUP_REMOVED lines=8> */
[----:B------:R-:W-:Y:S01]  /*57a0*/  FMUL.FTZ R39, R51, UR25 ;  /* 0x0000001933277c20 */ /* 0x000fe20008410000 */
[----:B------:R-:W-:Y:S01]  /*57b0*/  HGMMA.64x64x16.F32.BF16 R88, R148, gdesc[UR4].tnspB, R88, gsb0 ;  /* 0x40e0000494587df0 */ /* 0x000fe20008001858 */
[----:B------:R-:W-:Y:S01]  /*57c0*/  UIADD3 UR6, UR10, 0x80, URZ ;  /* 0x000000800a067890 */ /* 0x000fe2000fffe03f */
[----:B------:R-:W-:Y:S01]  /*57d0*/  FMUL.FTZ R51, R57, UR25 ;  /* 0x0000001939337c20 */ /* 0x000fe20008410000 */
[----:B------:R-:W-:Y:S01]  /*57e0*/  UMOV UR7, 0x40000040 ;  /* 0x4000004000077882 */ /* 0x000fe20000000000 */
[----:B------:R-:W-:Y:S01]  /*57f0*/  IMAD.U32 R33, RZ, RZ, UR27 ;  /* 0x0000001bff217e24 */ /* 0x000fe2000f8e00ff */
[----:B------:R-:W1:Y:S01]  /*5800*/  LDC R50, c[0x0][0x288] ;  /* 0x0000a200ff327b82 */ /* 0x000e620000000800 */
        /* <DEDUP_REMOVED lines=13> */
[----:B------:R-:W-:Y:S01]  /*58e0*/  @!P1 LEA R33, R33, UR45, 0x3 ;  /* 0x0000002d21219c11 */ /* 0x000fe2000f8e18ff */
        /* <DEDUP_REMOVED lines=43> */
[----:B------:R-:W-:Y:S01]  /*5ba0*/  @!P1 PRMT R33, RZ, 0x654, R33 ;  /* 0x00000654ff219816 */ /* 0x000fe20000000021 */
[----:B------:R-:W2:Y:S08]  /*5bb0*/  MUFU.TANH R5, R5 ;  /* 0x0000000500057308 */ /* 0x000eb00000002400 */
[----:B------:R-:W3:Y:S01]  /*5bc0*/  MUFU.TANH R7, R7 ;  /* 0x0000000700077308 */ /* 0x000ee20000002400 */
[----:B------:R-:W-:-:S02]  /*5bd0*/  WARPGROUP.DEPBAR.LE gsb0, 0x0 ;  /* 0x00008000000079c5 */ /* 0x000fc40000010000 */
[----:B------:R-:W-:-:S06]  /*5be0*/  WARPGROUP.ARRIVE ;  /* 0x00000000000079c5 */ /* 0x000fcc0000000000 */
[----:B------:R-:W4:Y:S01]  /*5bf0*/  S2R R151, SR_TID.X ;  /* 0x0000000000977919 */ /* 0x000f220000002100 */
[----:B------:R-:W0:Y:S01]  /*5c00*/  MUFU.TANH R8, R8 ;  /* 0x0000000800087308 */ /* 0x000e220000002400 */
[----:B------:R-:W-:Y:S01]  /*5c10*/  HGMMA.64x64x16.F32.BF16 R88, R144, gdesc[UR4].tnspB, R88, gsb0 ;  /* 0x40e0000490587df0 */ /* 0x000fe20008001858 */
        /* <DEDUP_REMOVED lines=90> */
[----:B------:R-:W-:Y:S01]  /*61c0*/  HGMMA.64x64x16.F32.BF16 R88, R120, gdesc[UR4].tnspB, R88, gsb0 ;  /* 0x40e0000478587df0 */ /* 0x000fe20008001858 */
[----:B------:R-:W-:Y:S02]  /*61d0*/  @UP0 ULDC UR6, c[0x0][0x44c] ;  /* 0x0001130000060ab9 */ /* 0x000fe40000000800 */
[----:B------:R-:W-:Y:S02]  /*61e0*/  WARPGROUP.DEPBAR.LE gsb0, 0x0 ;  /* 0x00008000000079c5 */ /* 0x000fe40000010000 */
[----:B------:R-:W-:-:S04]  /*61f0*/  VIADD R120, R17, UR39 ;  /* 0x0000002711787c36 */ /* 0x000fc80008000000 */
[----:B------:R-:W-:Y:S01]  /*6200*/  @P2 IMAD.HI.U32 R32, R120, UR6, RZ ;  /* 0x0000000678202c27 */ /* 0x000fe2000f8e00ff */
[----:B------:R-:W-:Y:S01]  /*6210*/  @UP0 ULDC UR6, c[0x0][0x450] ;  /* 0x0001140000060ab9 */ /* 0x000fe20000000800 */
[----:B----4-:R-:W-:-:S03]  /*6220*/  ISETP.GE.U32.AND P2, PT, R151, 0x180, PT ;  /* 0x000001809700780c */ /* 0x010fc60003f46070 */
[----:B------:R-:W-:Y:S01]  /*6230*/  @P3 SHF.R.U32.HI R120, RZ, UR6, R32 ;  /* 0x00000006ff783c19 */ /* 0x000fe20008011620 */
[----:B------:R-:W-:-:S04]  /*6240*/  VIADD R32, R23, 0x9 ;  /* 0x0000000917207836 */ /* 0x000fc80000000000 */
[----:B------:R-:W4:Y:S01]  /*6250*/  SHFL.IDX PT, R86, R120, RZ, 0x1c1f ;  /* 0x001c1fff78567589 */ /* 0x000f2200000e0000 */
[----:B------:R-:W-:-:S05]  /*6260*/  SEL R32, R32, 0x9, !P2 ;  /* 0x0000000920207807 */ /* 0x000fca0005000000 */
[----:B------:R0:W-:Y:S06]  /*6270*/  BAR.ARV R32, 0x100 ;  /* 0x000400200000751d */ /* 0x0001ec0000002000 */
[----:B------:R-:W-:Y:S01]  /*6280*/  PLOP3.LUT P2, PT, PT, PT, UP1, 0x40, 0x0 ;  /* 0x000000000000781c */ /* 0x000fe20003f4e818 */
[----:B------:R0:W-:Y:S02]  /*6290*/  @!P1 SYNCS.ARRIVE.TRANS64.RED.A1T0 RZ, [R33+URZ], RZ ;  /* 0x000000ff21ff99a7 */ /* 0x0001e4000810043f */
[----:B0-----:R-:W-:-:S04]  /*62a0*/  IMAD R33, R47, UR41, R82 ;  /* 0x000000292f217c24 */ /* 0x001fc8000f8e0252 */
[----:B-1----:R-:W-:-:S04]  /*62b0*/  IMAD.IADD R33, R33, 0x1, -R50 ;  /* 0x0000000121217824 */ /* 0x002fc800078e0a32 */
[C---:B------:R-:W-:Y:S02]  /*62c0*/  VIADD R79, R33.reuse, UR24 ;  /* 0x00000018214f7c36 */ /* 0x040fe40008000000 */
[----:B------:R-:W-:Y:S02]  /*62d0*/  VIADD R81, R33, UR21 ;  /* 0x0000001521517c36 */ /* 0x000fe40008000000 */
[--C-:B----4-:R-:W-:Y:S02]  /*62e0*/  IMAD.IADD R84, R79, 0x1, R86.reuse ;  /* 0x000000014f547824 */ /* 0x110fe400078e0256 */
[----:B------:R-:W-:Y:S01]  /*62f0*/  IMAD.IADD R85, R81, 0x1, R86 ;  /* 0x0000000151557824 */ /* 0x000fe200078e0256 */
[----:B--23--:R-:W-:Y:S06]  /*6300*/  @P2 BRA `(.L_x_13465) ;  /* 0x00000000005c2947 */ /* 0x00cfec0003800000 */
        /* <DEDUP_REMOVED lines=13> */
.L_x_13467:
[----:B------:R-:W-:-:S05]  /*63e0*/  IMAD.U32 R82, RZ, RZ, UR23 ;  /* 0x00000017ff527e24 */ /* 0x000fca000f8e00ff */
[----:B------:R-:W-:-:S13]  /*63f0*/  ISETP.NE.AND P2, PT, R82, 0x1, PT ;  /* 0x000000015200780c */ /* 0x000fda0003f45270 */
[----:B------:R-:W0:Y:S02]  /*6400*/  @P2 LDC.64 R32, c[0x0][0x9e8] ;  /* 0x00027a00ff202b82 */ /* 0x000e240000000a00 */
[----:B0-----:R-:W-:-:S05]  /*6410*/  @P2 IMAD.HI.U32 R32, R87, R32, RZ ;  /* 0x0000002057202227 */ /* 0x001fca00078e00ff */
[----:B------:R-:W-:-:S07]  /*6420*/  @P2 SHF.R.U32.HI R87, RZ, R33, R32 ;  /* 0x00000021ff572219 */ /* 0x000fce0000011620 */
.L_x_13468:
[----:B------:R-:W-:Y:S05]  /*6430*/  BSYNC B0 ;  /* 0x0000000000007941 */ /* 0x000fea0003800000 */
.L_x_13466:
[----:B------:R-:W-:-:S04]  /*6440*/  IMAD R87, R87, R82, -R78 ;  /* 0x0000005257577224 */ /* 0x000fc800078e0a4e */
[----:B------:R-:W-:-:S05]  /*6450*/  IMAD R87, R16, -0x2, R87 ;  /* 0xfffffffe10577824 */ /* 0x000fca00078e0257 */
[----:B------:R-:W-:Y:S02]  /*6460*/  VIADDMNMX R84, R87, R82, R84, PT ;  /* 0x0000005257547246 */ /* 0x000fe40003800154 */
[----:B------:R-:W-:-:S07]  /*6470*/  VIMNMX R85, R85, R87, !PT ;  /* 0x0000005755557248 */ /* 0x000fce0007fe0100 */
.L_x_13465:
        /* <DEDUP_REMOVED lines=19> */
[----:B------:R-:W-:-:S02]  /*65b0*/  ISETP.GT.AND P4, PT, R85, 0x11, P2 ;  /* 0x000000115500780c */ /* 0x000fc40001784270 */
[----:B------:R-:W-:Y:S02]  /*65c0*/  FSEL R5, R10, -INF , !P6 ;  /* 0xff8000000a057808 */ /* 0x000fe40007000000 */
[----:B------:R-:W-:Y:S02]  /*65d0*/  FSEL R32, R11, -INF , !P3 ;  /* 0xff8000000b207808 */ /* 0x000fe40005800000 */
        /* <DEDUP_REMOVED lines=68> */
[----:B------:R-:W-:Y:S02]  /*6a20*/  ISETP.GT.AND P4, PT, R85, 0x71, P2 ;  /* 0x000000715500780c */ /* 0x000fe40001784270 */
[----:B------:R-:W-:-:S02]  /*6a30*/  FSEL R70, R70, -INF , !P6 ;  /* 0xff80000046467808 */ /* 0x000fc40007000000 */
[----:B------:R-:W-:Y:S02]  /*6a40*/  FSEL R71, R71, -INF , !P3 ;  /* 0xff80000047477808 */ /* 0x000fe40005800000 */
        /* <DEDUP_REMOVED lines=22> */
.L_x_13471:
[----:B------:R-:W-:-:S05]  /*6bb0*/  IMAD.U32 R84, RZ, RZ, UR23 ;  /* 0x00000017ff547e24 */ /* 0x000fca000f8e00ff */
[----:B------:R-:W-:-:S13]  /*6bc0*/  ISETP.NE.AND P3, PT, R84, 0x1, PT ;  /* 0x000000015400780c */ /* 0x000fda0003f65270 */
[----:B------:R-:W0:Y:S02]  /*6bd0*/  @P3 LDC.64 R10, c[0x0][0x9e8] ;  /* 0x00027a00ff0a3b82 */ /* 0x000e240000000a00 */
[----:B0-----:R-:W-:-:S05]  /*6be0*/  @P3 IMAD.HI.U32 R10, R83, R10, RZ ;  /* 0x0000000a530a3227 */ /* 0x001fca00078e00ff */
[----:B------:R-:W-:-:S07]  /*6bf0*/  @P3 SHF.R.U32.HI R83, RZ, R11, R10 ;  /* 0x0000000bff533219 */ /* 0x000fce000001160a */
.L_x_13472:
[----:B------:R-:W-:Y:S05]  /*6c00*/  BSYNC B0 ;  /* 0x0000000000007941 */ /* 0x000fea0003800000 */
.L_x_13470:
[----:B------:R-:W-:-:S04]  /*6c10*/  IMAD R83, R83, R84, -R78 ;  /* 0x0000005453537224 */ /* 0x000fc800078e0a4e */
[----:B------:R-:W-:-:S05]  /*6c20*/  IMAD R10, R16, -0x2, R83 ;  /* 0xfffffffe100a7824 */ /* 0x000fca00078e0253 */
[----:B------:R-:W-:Y:S02]  /*6c30*/  VIADDMNMX R79, R10, R84, R79, PT ;  /* 0x000000540a4f7246 */ /* 0x000fe4000380014f */
[----:B------:R-:W-:-:S07]  /*6c40*/  VIMNMX R33, R33, R10, !PT ;  /* 0x0000000a21217248 */ /* 0x000fce0007fe0100 */
.L_x_13469:
        /* <DEDUP_REMOVED lines=65> */
[----:B------:R-:W-:Y:S01]  /*7060*/  FSEL R35, R35, -INF , !P4 ;  /* 0xff80000023237808 */ /* 0x000fe20006000000 */
[----:B------:R-:W0:Y:S01]  /*7070*/  SHFL.BFLY PT, R10, R11, 0x2, 0x1f ;  /* 0x0c401f000b0a7f89 */ /* 0x000e2200000e0000 */
[----:B------:R-:W-:-:S04]  /*7080*/  ISETP.GT.AND P4, PT, R33, 0x30, P2 ;  /* 0x000000302100780c */ /* 0x000fc80001784270 */
[----:B------:R-:W-:-:S04]  /*7090*/  ISETP.LT.OR P4, PT, R79, 0x31, P4 ;  /* 0x000000314f00780c */ /* 0x000fc80002781670 */
[----:B------:R-:W-:Y:S02]  /*70a0*/  FSEL R38, R38, -INF , !P4 ;  /* 0xff80000026267808 */ /* 0x000fe40006000000 */
[----:B------:R-:W-:-:S04]  /*70b0*/  ISETP.GT.AND P4, PT, R33, 0x39, P2 ;  /* 0x000000392100780c */ /* 0x000fc80001784270 */
[----:B------:R-:W-:-:S04]  /*70c0*/  ISETP.LT.OR P4, PT, R79, 0x3a, P4 ;  /* 0x0000003a4f00780c */ /* 0x000fc80002781670 */
[----:B------:R-:W-:Y:S02]  /*70d0*/  FSEL R43, R43, -INF , !P4 ;  /* 0xff8000002b2b7808 */ /* 0x000fe40006000000 */
[----:B------:R-:W-:Y:S02]  /*70e0*/  ISETP.GT.AND P4, PT, R33, 0x48, P2 ;  /* 0x000000482100780c */ /* 0x000fe40001784270 */
[----:B0-----:R-:W-:Y:S02]  /*70f0*/  FMNMX.FTZ R78, R11, R10, !PT ;  /* 0x0000000a0b4e7209 */ /* 0x001fe40007810000 */
[----:B------:R-:W-:-:S03]  /*7100*/  ISETP.LT.OR P4, PT, R79, 0x49, P4 ;  /* 0x000000494f00780c */ /* 0x000fc60002781670 */
[----:B------:R-:W0:Y:S01]  /*7110*/  SHFL.BFLY PT, R83, R78, 0x1, 0x1f ;  /* 0x0c201f004e537f89 */ /* 0x000e2200000e0000 */
[----:B------:R-:W-:Y:S02]  /*7120*/  FSEL R52, R52, -INF , !P4 ;  /* 0xff80000034347808 */ /* 0x000fe40006000000 */
        /* <DEDUP_REMOVED lines=8> */
[----:B------:R-:W-:Y:S02]  /*71b0*/  ISETP.LT.OR P4, PT, R79, 0x6a, P4 ;  /* 0x0000006a4f00780c */ /* 0x000fe40002781670 */
[C---:B------:R-:W-:Y:S01]  /*71c0*/  FSETP.NEU.FTZ.AND P6, PT, R10.reuse, -INF , PT ;  /* 0xff8000000a00780b */ /* 0x040fe20003fdd000 */
[----:B------:R-:W-:Y:S01]  /*71d0*/  FMUL.FTZ R83, R10, UR22 ;  /* 0x000000160a537c20 */ /* 0x000fe20008410000 */
[----:B------:R-:W-:-:S02]  /*71e0*/  FSEL R69, R69, -INF , !P4 ;  /* 0xff80000045457808 */ /* 0x000fc40006000000 */
[----:B------:R-:W-:Y:S02]  /*71f0*/  ISETP.GT.AND P4, PT, R33, 0x78, P2 ;  /* 0x000000782100780c */ /* 0x000fe40001784270 */
[----:B------:R-:W-:Y:S02]  /*7200*/  FSEL R11, R83, RZ, P6 ;  /* 0x000000ff530b7208 */ /* 0x000fe40003000000 */
[----:B------:R-:W-:Y:S02]  /*7210*/  FSEL R83, R8, -INF , !P5 ;  /* 0xff80000008537808 */ /* 0x000fe40006800000 */
        /* <DEDUP_REMOVED lines=69> */
[----:B------:R-:W-:Y:S01]  /*7670*/  MUFU.EX2 R150, R150 ;  /* 0x0000009600967308 */ /* 0x000fe20000000800 */
[----:B------:R-:W-:Y:S02]  /*7680*/  ISETP.GT.AND P3, PT, R33, 0x58, P2 ;  /* 0x000000582100780c */ /* 0x000fe40001764270 */
[----:B------:R-:W-:Y:S02]  /*7690*/  FSEL R55, R55, -INF , !P5 ;  /* 0xff80000037377808 */ /* 0x000fe40006800000 */
[----:B------:R-:W-:Y:S02]  /*76a0*/  FMNMX.FTZ R8, R53, R8, !PT ;  /* 0x0000000835087209 */ /* 0x000fe40007810000 */
[----:B------:R-:W-:Y:S01]  /*76b0*/  ISETP.GT.AND P5, PT, R33, 0x59, P2 ;  /* 0x000000592100780c */ /* 0x000fe200017a4270 */
[----:B------:R-:W-:Y:S01]  /*76c0*/  MUFU.EX2 R5, R5 ;  /* 0x0000000500057308 */ /* 0x000fe20000000800 */
[----:B------:R-:W-:-:S02]  /*76d0*/  ISETP.LT.OR P3, PT, R79, 0x59, P3 ;  /* 0x000000594f00780c */ /* 0x000fc40001f61670 */
[----:B------:R-:W-:Y:S02]  /*76e0*/  FMNMX.FTZ R8, R55, R8, !PT ;  /* 0x0000000837087209 */ /* 0x000fe40007810000 */
[----:B------:R-:W-:Y:S02]  /*76f0*/  ISETP.LT.OR P5, PT, R79, 0x5a, P5 ;  /* 0x0000005a4f00780c */ /* 0x000fe40002fa1670 */
[----:B------:R-:W-:Y:S01]  /*7700*/  FSEL R61, R61, -INF , !P3 ;  /* 0xff8000003d3d7808 */ /* 0x000fe20005800000 */
[----:B------:R-:W-:Y:S01]  /*7710*/  MUFU.EX2 R144, R144 ;  /* 0x0000009000907308 */ /* 0x000fe20000000800 */
[----:B------:R-:W-:Y:S02]  /*7720*/  FMNMX.FTZ R8, R57, R8, !PT ;  /* 0x0000000839087209 */ /* 0x000fe40007810000 */
[----:B------:R-:W-:Y:S02]  /*7730*/  ISETP.GT.AND P3, PT, R33, 0x61, P2 ;  /* 0x000000612100780c */ /* 0x000fe40001764270 */
[----:B------:R-:W-:-:S02]  /*7740*/  FSEL R63, R63, -INF , !P5 ;  /* 0xff8000003f3f7808 */ /* 0x000fc40006800000 */
[----:B------:R-:W-:Y:S01]  /*7750*/  FMNMX.FTZ R8, R61, R8, !PT ;  /* 0x000000083d087209 */ /* 0x000fe20007810000 */
[----:B------:R-:W-:Y:S01]  /*7760*/  MUFU.EX2 R15, R15 ;  /* 0x0000000f000f7308 */ /* 0x000fe20000000800 */
[----:B------:R-:W-:Y:S02]  /*7770*/  ISETP.GT.AND P5, PT, R33, 0x68, P2 ;  /* 0x000000682100780c */ /* 0x000fe400017a4270 */
[----:B------:R-:W-:Y:S02]  /*7780*/  ISETP.LT.OR P3, PT, R79, 0x62, P3 ;  /* 0x000000624f00780c */ /* 0x000fe40001f61670 */
[----:B------:R-:W-:Y:S02]  /*7790*/  FMNMX.FTZ R85, R63, R8, !PT ;  /* 0x000000083f557209 */ /* 0x000fe40007810000 */
[----:B------:R-:W-:Y:S01]  /*77a0*/  FSEL R65, R65, -INF , !P3 ;  /* 0xff80000041417808 */ /* 0x000fe20005800000 */
[----:B------:R-:W-:Y:S01]  /*77b0*/  MUFU.EX2 R146, R146 ;  /* 0x0000009200927308 */ /* 0x000fe20000000800 */
[----:B------:R-:W-:-:S02]  /*77c0*/  ISETP.LT.OR P5, PT, R79, 0x69, P5 ;  /* 0x000000694f00780c */ /* 0x000fc40002fa1670 */
[----:B------:R-:W-:Y:S02]  /*77d0*/  FMNMX.FTZ R8, R64, R85, !PT ;  /* 0x0000005540087209 */ /* 0x000fe40007810000 */
[----:B------:R-:W-:Y:S02]  /*77e0*/  ISETP.GT.AND P3, PT, R33, 0x70, P2 ;  /* 0x000000702100780c */ /* 0x000fe40001764270 */
[----:B------:R-:W-:Y:S01]  /*77f0*/  FSEL R67, R67, -INF , !P5 ;  /* 0xff80000043437808 */ /* 0x000fe20006800000 */
[----:B------:R-:W-:Y:S01]  /*7800*/  MUFU.EX2 R25, R25 ;  /* 0x0000001900197308 */ /* 0x000fe20000000800 */
[----:B------:R-:W-:Y:S02]  /*7810*/  FMNMX.FTZ R8, R65, R8, !PT ;  /* 0x0000000841087209 */ /* 0x000fe40007810000 */
[----:B------:R-:W-:Y:S02]  /*7820*/  ISETP.GT.AND P5, PT, R33, 0x71, P2 ;  /* 0x000000712100780c */ /* 0x000fe400017a4270 */
[----:B------:R-:W-:-:S02]  /*7830*/  ISETP.LT.OR P3, PT, R79, 0x71, P3 ;  /* 0x000000714f00780c */ /* 0x000fc40001f61670 */
[----:B------:R-:W-:Y:S01]  /*7840*/  FMNMX.FTZ R8, R67, R8, !PT ;  /* 0x0000000843087209 */ /* 0x000fe20007810000 */
[----:B------:R-:W-:Y:S01]  /*7850*/  MUFU.EX2 R140, R140 ;  /* 0x0000008c008c7308 */ /* 0x000fe20000000800 */
[----:B------:R-:W-:Y:S02]  /*7860*/  ISETP.LT.OR P5, PT, R79, 0x72, P5 ;  /* 0x000000724f00780c */ /* 0x000fe40002fa1670 */
[----:B------:R-:W-:Y:S02]  /*7870*/  FSEL R14, R73, -INF , !P3 ;  /* 0xff800000490e7808 */ /* 0x000fe40005800000 */
[----:B------:R-:W-:Y:S02]  /*7880*/  FMNMX.FTZ R51, R69, R8, !PT ;  /* 0x0000000845337209 */ /* 0x000fe40007810000 */
[----:B------:R-:W-:Y:S01]  /*7890*/  ISETP.GT.AND P2, PT, R33, 0x79, P2 ;  /* 0x000000792100780c */ /* 0x000fe20001744270 */
[----:B------:R-:W-:Y:S01]  /*78a0*/  MUFU.EX2 R29, R29 ;  /* 0x0000001d001d7308 */ /* 0x000fe20000000800 */
[----:B------:R-:W-:-:S02]  /*78b0*/  ISETP.LT.OR P4, PT, R79, 0x79, P4 ;  /* 0x000000794f00780c */ /* 0x000fc40002781670 */
[----:B------:R-:W-:Y:S01]  /*78c0*/  FSEL R24, R75, -INF , !P5 ;  /* 0xff8000004b187808 */ /* 0x000fe20006800000 */
[----:B------:R-:W-:Y:S01]  /*78d0*/  FFMA.FTZ R75, R68, UR22, -R11 ;  /* 0x00000016444b7c23 */ /* 0x000fe2000801080b */
[----:B------:R-:W-:Y:S02]  /*78e0*/  FMNMX.FTZ R51, R14, R51, !PT ;  /* 0x000000330e337209 */ /* 0x000fe40007810000 */
[----:B------:R-:W-:Y:S01]  /*78f0*/  ISETP.LT.OR P2, PT, R79, 0x7a, P2 ;  /* 0x0000007a4f00780c */ /* 0x000fe20001741670 */
[----:B------:R0:W-:Y:S01]  /*7900*/  MUFU.EX2 R33, R28 ;  /* 0x0000001c00217308 */ /* 0x0001e20000000800 */
[----:B------:R-:W-:Y:S02]  /*7910*/  FSEL R76, R76, -INF , !P4 ;  /* 0xff8000004c4c7808 */ /* 0x000fe40006000000 */
[----:B------:R-:W-:-:S04]  /*7920*/  FMNMX.FTZ R73, R24, R51, !PT ;  /* 0x0000003318497209 */ /* 0x000fc80007810000 */
[----:B------:R-:W-:Y:S01]  /*7930*/  FMNMX.FTZ R73, R76, R73, !PT ;  /* 0x000000494c497209 */ /* 0x000fe20007810000 */
[----:B------:R-:W-:Y:S01]  /*7940*/  MUFU.EX2 R142, R142 ;  /* 0x0000008e008e7308 */ /* 0x000fe20000000800 */
[----:B0-----:R-:W-:-:S04]  /*7950*/  FSEL R28, R77, -INF , !P2 ;  /* 0xff8000004d1c7808 */ /* 0x001fc80005000000 */
[----:B------:R-:W-:Y:S01]  /*7960*/  FMNMX.FTZ R8, R28, R73, !PT ;  /* 0x000000491c087209 */ /* 0x000fe20007810000 */
[--C-:B------:R-:W-:Y:S02]  /*7970*/  FFMA.FTZ R73, R62, UR22, -R11.reuse ;  /* 0x000000163e497c23 */ /* 0x100fe4000801080b */
[----:B------:R-:W-:Y:S02]  /*7980*/  MUFU.EX2 R37, R37 ;  /* 0x0000002500257308 */ /* 0x000fe40000000800 */
[----:B------:R-:W0:Y:S06]  /*7990*/  SHFL.BFLY PT, R77, R8, 0x2, 0x1f ;  /* 0x0c401f00084d7f89 */ /* 0x000e2c00000e0000 */
[----:B------:R-:W-:Y:S08]  /*79a0*/  MUFU.EX2 R136, R136 ;  /* 0x0000008800887308 */ /* 0x000ff00000000800 */
[----:B------:R-:W-:Y:S08]  /*79b0*/  MUFU.EX2 R41, R41 ;  /* 0x0000002900297308 */ /* 0x000ff00000000800 */
[----:B------:R-:W-:Y:S01]  /*79c0*/  MUFU.EX2 R138, R138 ;  /* 0x0000008a008a7308 */ /* 0x000fe20000000800 */
[----:B0-----:R-:W-:Y:S01]  /*79d0*/  FMNMX.FTZ R32, R8, R77, !PT ;  /* 0x0000004d08207209 */ /* 0x001fe20007810000 */
[----:B------:R-:W-:Y:S01]  /*79e0*/  FFMA.FTZ R77, R81, UR22, -R11 ;  /* 0x00000016514d7c23 */ /* 0x000fe2000801080b */
[----:B------:R-:W-:-:S03]  /*79f0*/  FSEL R81, R10, RZ, P6 ;  /* 0x000000ff0a517208 */ /* 0x000fc60003000000 */
[----:B------:R-:W0:Y:S02]  /*7a00*/  SHFL.BFLY PT, R79, R32, 0x1, 0x1f ;  /* 0x0c201f00204f7f89 */ /* 0x000e2400000e0000 */
[----:B------:R-:W-:Y:S01]  /*7a10*/  MUFU.EX2 R45, R45 ;  /* 0x0000002d002d7308 */ /* 0x000fe20000000800 */
[----:B------:R-:W-:-:S04]  /*7a20*/  FADD.FTZ R81, -R81, R4 ;  /* 0x0000000451517221 */ /* 0x000fc80000010100 */
[----:B------:R-:W-:-:S03]  /*7a30*/  FMUL.FTZ R11, R81, UR22 ;  /* 0x00000016510b7c20 */ /* 0x000fc60008410000 */
[----:B------:R-:W-:Y:S08]  /*7a40*/  MUFU.EX2 R132, R132 ;  /* 0x0000008400847308 */ /* 0x000ff00000000800 */
[----:B------:R-:W1:Y:S01]  /*7a50*/  MUFU.EX2 R11, R11 ;  /* 0x0000000b000b7308 */ /* 0x000e620000000800 */
[----:B0-----:R-:W-:-:S07]  /*7a60*/  FMNMX.FTZ R8, R32, R79, !PT ;  /* 0x0000004f20087209 */ /* 0x001fce0007810000 */
[----:B------:R-:W-:Y:S01]  /*7a70*/  MUFU.EX2 R134, R134 ;  /* 0x0000008600867308 */ /* 0x000fe20000000800 */
[C---:B------:R-:W-:Y:S01]  /*7a80*/  FSETP.NEU.FTZ.AND P2, PT, R8.reuse, -INF , PT ;  /* 0xff8000000800780b */ /* 0x040fe20003f5d000 */
[----:B------:R-:W-:-:S06]  /*7a90*/  FMUL.FTZ R40, R8, UR22 ;  /* 0x0000001608287c20 */ /* 0x000fcc0008410000 */
[----:B------:R-:W-:Y:S01]  /*7aa0*/  MUFU.EX2 R51, R56 ;  /* 0x0000003800337308 */ /* 0x000fe20000000800 */
[----:B------:R-:W-:Y:S01]  /*7ab0*/  FSEL R40, R40, RZ, P2 ;  /* 0x000000ff28287208 */ /* 0x000fe20001000000 */
[-C--:B-1----:R-:W-:Y:S01]  /*7ac0*/  FMUL.FTZ R88, R88, R11.reuse ;  /* 0x0000000b58587220 */ /* 0x082fe20000410000 */
[-C--:B------:R-:W-:Y:S01]  /*7ad0*/  FMUL.FTZ R89, R89, R11.reuse ;  /* 0x0000000b59597220 */ /* 0x080fe20000410000 */
[-C--:B------:R-:W-:Y:S01]  /*7ae0*/  FMUL.FTZ R92, R92, R11.reuse ;  /* 0x0000000b5c5c7220 */ /* 0x080fe20000410000 */
[----:B------:R-:W-:Y:S01]  /*7af0*/  FMUL.FTZ R93, R93, R11 ;  /* 0x0000000b5d5d7220 */ /* 0x000fe20000410000 */
[----:B------:R-:W-:Y:S01]  /*7b00*/  FFMA.FTZ R32, R36, UR22, -R40 ;  /* 0x0000001624207c23 */ /* 0x000fe20008010828 */
[----:B------:R-:W-:Y:S01]  /*7b10*/  FFMA.FTZ R36, R11, R3, R148 ;  /* 0x000000030b247223 */ /* 0x000fe20000010094 */
[--C-:B------:R-:W-:Y:S01]  /*7b20*/  FFMA.FTZ R149, R9, UR22, -R40.reuse ;  /* 0x0000001609957c23 */ /* 0x100fe20008010828 */
[--C-:B------:R-:W-:Y:S01]  /*7b30*/  FFMA.FTZ R4, R83, UR22, -R40.reuse ;  /* 0x0000001653047c23 */ /* 0x100fe20008010828 */
[----:B------:R-:W-:Y:S01]  /*7b40*/  FFMA.FTZ R151, R12, UR22, -R40 ;  /* 0x000000160c977c23 */ /* 0x000fe20008010828 */
[----:B------:R-:W-:Y:S01]  /*7b50*/  FADD.FTZ R3, R7, R36 ;  /* 0x0000002407037221 */ /* 0x000fe20000010000 */
[--C-:B------:R-:W-:Y:S01]  /*7b60*/  FFMA.FTZ R12, R13, UR22, -R40.reuse ;  /* 0x000000160d0c7c23 */ /* 0x100fe20008010828 */
[--C-:B------:R-:W-:Y:S01]  /*7b70*/  FFMA.FTZ R145, R20, UR22, -R40.reuse ;  /* 0x0000001614917c23 */ /* 0x100fe20008010828 */
[----:B------:R-:W-:Y:S01]  /*7b80*/  MUFU.EX2 R149, R149 ;  /* 0x0000009500957308 */ /* 0x000fe20000000800 */
[----:B------:R-:W-:Y:S01]  /*7b90*/  FADD.FTZ R36, R150, R3 ;  /* 0x0000000396247221 */ /* 0x000fe20000010000 */
[----:B------:R-:W-:Y:S01]  /*7ba0*/  FSEL R3, R8, RZ, P2 ;  /* 0x000000ff08037208 */ /* 0x000fe20001000000 */
[--C-:B------:R-:W-:Y:S01]  /*7bb0*/  FFMA.FTZ R137, R38, UR22, -R40.reuse ;  /* 0x0000001626897c23 */ /* 0x100fe20008010828 */
[----:B------:R-:W-:Y:S01]  /*7bc0*/  FFMA.FTZ R20, R21, UR22, -R40 ;  /* 0x0000001615147c23 */ /* 0x000fe20008010828 */
[----:B------:R-:W-:Y:S01]  /*7bd0*/  FADD.FTZ R9, R5, R36 ;  /* 0x0000002405097221 */ /* 0x000fe20000010000 */
[----:B------:R-:W-:Y:S01]  /*7be0*/  FFMA.FTZ R147, R26, UR22, -R40 ;  /* 0x000000161a937c23 */ /* 0x000fe20008010828 */
[----:B------:R-:W-:Y:S01]  /*7bf0*/  FADD.FTZ R3, -R3, R6 ;  /* 0x0000000603037221 */ /* 0x000fe20000010100 */
[----:B------:R-:W-:Y:S01]  /*7c00*/  MUFU.EX2 R4, R4 ;  /* 0x0000000400047308 */ /* 0x000fe20000000800 */
[----:B------:R-:W-:Y:S01]  /*7c10*/  FADD.FTZ R36, R144, R9 ;  /* 0x0000000990247221 */ /* 0x000fe20000010000 */
        /* <DEDUP_REMOVED lines=8> */
[----:B------:R-:W-:-:S02]  /*7ca0*/  IMAD.U32 R21, RZ, RZ, UR37 ;  /* 0x00000025ff157e24 */ /* 0x000fc4000f8e00ff */
[--C-:B------:R-:W-:Y:S01]  /*7cb0*/  FFMA.FTZ R143, R35, UR22, -R40.reuse ;  /* 0x00000016238f7c23 */ /* 0x100fe20008010828 */
[----:B------:R-:W-:Y:S01]  /*7cc0*/  FFMA.FTZ R34, R39, UR22, -R40 ;  /* 0x0000001627227c23 */ /* 0x000fe20008010828 */
[----:B------:R-:W-:Y:S01]  /*7cd0*/  FADD.FTZ R13, R25, R36 ;  /* 0x00000024190d7221 */ /* 0x000fe20000010000 */
[--C-:B------:R-:W-:Y:S01]  /*7ce0*/  FFMA.FTZ R43, R43, UR22, -R40.reuse ;  /* 0x000000162b2b7c23 */ /* 0x100fe20008010828 */
[----:B------:R-:W-:Y:S01]  /*7cf0*/  @!P1 LEA R21, R21, UR45, 0x3 ;  /* 0x0000002d15159c11 */ /* 0x000fe2000f8e18ff */
[----:B------:R0:W1:Y:S01]  /*7d00*/  MUFU.EX2 R9, R3 ;  /* 0x0000000300097308 */ /* 0x0000620000000800 */
[----:B------:R-:W-:Y:S01]  /*7d10*/  FADD.FTZ R36, R140, R13 ;  /* 0x0000000d8c247221 */ /* 0x000fe20000010000 */
[--C-:B------:R-:W-:Y:S01]  /*7d20*/  FFMA.FTZ R133, R48, UR22, -R40.reuse ;  /* 0x0000001630857c23 */ /* 0x100fe20008010828 */
[----:B------:R-:W-:Y:S01]  /*7d30*/  FFMA.FTZ R135, R52, UR22, -R40 ;  /* 0x0000001634877c23 */ /* 0x000fe20008010828 */
[----:B------:R-:W-:Y:S02]  /*7d40*/  @!P1 VIADD R21, R21, 0x16860 ;  /* 0x0001686015159836 */ /* 0x000fe40000000000 */
[----:B------:R-:W-:Y:S01]  /*7d50*/  FADD.FTZ R13, R29, R36 ;  /* 0x000000241d0d7221 */ /* 0x000fe20000010000 */
[--C-:B------:R-:W-:Y:S01]  /*7d60*/  FFMA.FTZ R36, R49, UR22, -R40.reuse ;  /* 0x0000001631247c23 */ /* 0x100fe20008010828 */
[--C-:B------:R-:W-:Y:S01]  /*7d70*/  FFMA.FTZ R129, R55, UR22, -R40.reuse ;  /* 0x0000001637817c23 */ /* 0x100fe20008010828 */
[----:B------:R-:W2:Y:S01]  /*7d80*/  MUFU.EX2 R12, R12 ;  /* 0x0000000c000c7308 */ /* 0x000ea20000000800 */
[----:B------:R-:W-:Y:S01]  /*7d90*/  FADD.FTZ R38, R142, R13 ;  /* 0x0000000d8e267221 */ /* 0x000fe20000010000 */
[----:B------:R-:W-:Y:S01]  /*7da0*/  @!P1 PRMT R21, RZ, 0x654, R21 ;  /* 0x00000654ff159816 */ /* 0x000fe20000000015 */
[--C-:B------:R-:W-:Y:S01]  /*7db0*/  FFMA.FTZ R57, R57, UR22, -R40.reuse ;  /* 0x0000001639397c23 */ /* 0x100fe20008010828 */
[----:B------:R-:W-:Y:S01]  /*7dc0*/  FFMA.FTZ R131, R61, UR22, -R40 ;  /* 0x000000163d837c23 */ /* 0x000fe20008010828 */
[----:B0-----:R-:W-:Y:S01]  /*7dd0*/  FADD.FTZ R3, R37, R38 ;  /* 0x0000002625037221 */ /* 0x001fe20000010000 */
[----:B------:R0:W-:Y:S01]  /*7de0*/  @!P1 SYNCS.ARRIVE.TRANS64.RED.A1T0 RZ, [R21+URZ], RZ ;  /* 0x000000ff15ff99a7 */ /* 0x0001e2000810043f */
[----:B------:R-:W-:Y:S01]  /*7df0*/  FFMA.FTZ R125, R64, UR22, -R40 ;  /* 0x00000016407d7c23 */ /* 0x000fe20008010828 */
[----:B------:R-:W3:Y:S01]  /*7e00*/  MUFU.EX2 R145, R145 ;  /* 0x0000009100917308 */ /* 0x000ee20000000800 */
[----:B-1----:R-:W-:Y:S01]  /*7e10*/  FFMA.FTZ R38, R9, R2, R4 ;  /* 0x0000000209267223 */ /* 0x002fe20000010004 */
[----:B------:R-:W-:Y:S01]  /*7e20*/  FADD.FTZ R42, R136, R3 ;  /* 0x00000003882a7221 */ /* 0x000fe20000010000 */
[--C-:B------:R-:W-:Y:S01]  /*7e30*/  FFMA.FTZ R2, R53, UR22, -R40.reuse ;  /* 0x0000001635027c23 */ /* 0x100fe20008010828 */
[----:B------:R-:W-:Y:S01]  /*7e40*/  FFMA.FTZ R65, R65, UR22, -R40 ;  /* 0x0000001641417c23 */ /* 0x000fe20008010828 */
[----:B------:R-:W-:Y:S01]  /*7e50*/  FADD.FTZ R38, R149, R38 ;  /* 0x0000002695267221 */ /* 0x000fe20000010000 */
[----:B------:R-:W-:Y:S01]  /*7e60*/  FADD.FTZ R13, R41, R42 ;  /* 0x0000002a290d7221 */ /* 0x000fe20000010000 */
[----:B------:R-:W-:Y:S01]  /*7e70*/  FFMA.FTZ R67, R67, UR22, -R40 ;  /* 0x0000001643437c23 */ /* 0x000fe20008010828 */
[----:B------:R-:W1:Y:S01]  /*7e80*/  MUFU.EX2 R20, R20 ;  /* 0x0000001400147308 */ /* 0x000e620000000800 */
[----:B------:R-:W-:Y:S01]  /*7e90*/  FADD.FTZ R3, R151, R38 ;  /* 0x0000002697037221 */ /* 0x000fe20000010000 */
[----:B------:R-:W-:Y:S01]  /*7ea0*/  FADD.FTZ R38, R138, R13 ;  /* 0x0000000d8a267221 */ /* 0x000fe20000010000 */
[--C-:B------:R-:W-:Y:S01]  /*7eb0*/  FFMA.FTZ R69, R69, UR22, -R40.reuse ;  /* 0x0000001645457c23 */ /* 0x100fe20008010828 */
[----:B------:R-:W-:Y:S01]  /*7ec0*/  FFMA.FTZ R24, R24, UR22, -R40 ;  /* 0x0000001618187c23 */ /* 0x000fe20008010828 */
[----:B--2---:R-:W-:Y:S01]  /*7ed0*/  FADD.FTZ R42, R12, R3 ;  /* 0x000000030c2a7221 */ /* 0x004fe20000010000 */
[----:B------:R-:W-:Y:S01]  /*7ee0*/  FADD.FTZ R13, R45, R38 ;  /* 0x000000262d0d7221 */ /* 0x000fe20000010000 */
[----:B------:R-:W-:Y:S01]  /*7ef0*/  FFMA.FTZ R38, R63, UR22, -R40 ;  /* 0x000000163f267c23 */ /* 0x000fe20008010828 */
[----:B------:R-:W2:Y:S01]  /*7f00*/  MUFU.EX2 R147, R147 ;  /* 0x0000009300937308 */ /* 0x000ea20000000800 */
[----:B---3--:R-:W-:Y:S01]  /*7f10*/  FADD.FTZ R3, R145, R42 ;  /* 0x0000002a91037221 */ /* 0x008fe20000010000 */
[----:B------:R-:W-:Y:S01]  /*7f20*/  FADD.FTZ R44, R132, R13 ;  /* 0x0000000d842c7221 */ /* 0x000fe20000010000 */
[--C-:B------:R-:W-:Y:S01]  /*7f30*/  FFMA.FTZ R76, R76, UR22, -R40.reuse ;  /* 0x000000164c4c7c23 */ /* 0x100fe20008010828 */
[----:B------:R-:W-:Y:S01]  /*7f40*/  FFMA.FTZ R28, R28, UR22, -R40 ;  /* 0x000000161c1c7c23 */ /* 0x000fe20008010828 */
[----:B------:R-:W-:Y:S01]  /*7f50*/  F2FP.BF16.F32.PACK_AB R150, R5, R150 ;  /* 0x000000960596723e */ /* 0x000fe200000010ff */
[----:B------:R-:W-:Y:S01]  /*7f60*/  FADD.FTZ R13, R33, R44 ;  /* 0x0000002c210d7221 */ /* 0x000fe20000010000 */
[----:B------:R-:W-:Y:S01]  /*7f70*/  ISETP.GT.AND P2, PT, R0, UR28, PT ;  /* 0x0000001c00007c0c */ /* 0x000fe2000bf44270 */
[----:B------:R-:W3:Y:S01]  /*7f80*/  MUFU.EX2 R26, R26 ;  /* 0x0000001a001a7308 */ /* 0x000ee20000000800 */
[----:B-1----:R-:W-:Y:S01]  /*7f90*/  FADD.FTZ R42, R20, R3 ;  /* 0x00000003142a7221 */ /* 0x002fe20000010000 */
[----:B------:R-:W-:Y:S01]  /*7fa0*/  FADD.FTZ R44, R134, R13 ;  /* 0x0000000d862c7221 */ /* 0x000fe20000010000 */
[----:B------:R-:W-:Y:S01]  /*7fb0*/  FFMA.FTZ R13, R14, UR22, -R40 ;  /* 0x000000160e0d7c23 */ /* 0x000fe20008010828 */
[----:B------:R-:W-:Y:S01]  /*7fc0*/  UMOV UR37, UR27 ;  /* 0x0000001b00257c82 */ /* 0x000fe20008000000 */
[----:B------:R-:W-:Y:S01]  /*7fd0*/  F2FP.BF16.F32.PACK_AB R149, R149, R4 ;  /* 0x000000049595723e */ /* 0x000fe200000010ff */
[----:B0-----:R-:W-:Y:S01]  /*7fe0*/  FADD.FTZ R21, R51, R44 ;  /* 0x0000002c33157221 */ /* 0x001fe20000010000 */
[----:B------:R-:W-:Y:S01]  /*7ff0*/  F2FP.BF16.F32.PACK_AB R148, R7, R148 ;  /* 0x000000940794723e */ /* 0x000fe200000010ff */
[----:B------:R-:W0:Y:S01]  /*8000*/  MUFU.EX2 R141, R141 ;  /* 0x0000008d008d7308 */ /* 0x000e220000000800 */
[----:B--2---:R-:W-:Y:S01]  /*8010*/  FADD.FTZ R3, R147, R42 ;  /* 0x0000002a93037221 */ /* 0x004fe20000010000 */
[----:B------:R-:W-:Y:S01]  /*8020*/  F2FP.BF16.F32.PACK_AB R144, R15, R144 ;  /* 0x000000900f90723e */ /* 0x000fe200000010ff */
[-C--:B------:R-:W-:Y:S01]  /*8030*/  FMUL.FTZ R96, R96, R11.reuse ;  /* 0x0000000b60607220 */ /* 0x080fe20000410000 */
[----:B------:R-:W-:Y:S01]  /*8040*/  F2FP.BF16.F32.PACK_AB R146, R25, R146 ;  /* 0x000000921992723e */ /* 0x000fe200000010ff */
[-C--:B------:R-:W-:Y:S01]  /*8050*/  FMUL.FTZ R97, R97, R11.reuse ;  /* 0x0000000b61617220 */ /* 0x080fe20000410000 */
        /* <DEDUP_REMOVED lines=10> */
[----:B------:R-:W2:Y:S01]  /*8100*/  MUFU.EX2 R128, R128 ;  /* 0x0000008000807308 */ /* 0x000ea20000000800 */
[----:B0-----:R-:W-:Y:S01]  /*8110*/  FADD.FTZ R3, R141, R42 ;  /* 0x0000002a8d037221 */ /* 0x001fe20000010000 */
[----:B------:R-:W-:Y:S01]  /*8120*/  F2FP.BF16.F32.PACK_AB R132, R33, R132 ;  /* 0x000000842184723e */ /* 0x000fe200000010ff */
[-C--:B------:R-:W-:Y:S01]  /*8130*/  FMUL.FTZ R108, R108, R11.reuse ;  /* 0x0000000b6c6c7220 */ /* 0x080fe20000410000 */
[----:B------:R-:W-:Y:S01]  /*8140*/  F2FP.BF16.F32.PACK_AB R134, R51, R134 ;  /* 0x000000863386723e */ /* 0x000fe200000010ff */
[-C--:B------:R-:W-:Y:S01]  /*8150*/  FMUL.FTZ R109, R109, R11.reuse ;  /* 0x0000000b6d6d7220 */ /* 0x080fe20000410000 */
[-C--:B------:R-:W-:Y:S01]  /*8160*/  FMUL.FTZ R112, R112, R11.reuse ;  /* 0x0000000b70707220 */ /* 0x080fe20000410000 */
[-C--:B------:R-:W-:Y:S01]  /*8170*/  FMUL.FTZ R113, R113, R11.reuse ;  /* 0x0000000b71717220 */ /* 0x080fe20000410000 */
[----:B------:R-:W0:Y:S01]  /*8180*/  MUFU.EX2 R143, R143 ;  /* 0x0000008f008f7308 */ /* 0x000e220000000800 */
[----:B-1----:R-:W-:Y:S01]  /*8190*/  FADD.FTZ R40, R30, R3 ;  /* 0x000000031e287221 */ /* 0x002fe20000010000 */
[-C--:B------:R-:W-:Y:S01]  /*81a0*/  FMUL.FTZ R116, R116, R11.reuse ;  /* 0x0000000b74747220 */ /* 0x080fe20000410000 */
[----:B------:R-:W-:Y:S01]  /*81b0*/  FMUL.FTZ R117, R117, R11 ;  /* 0x0000000b75757220 */ /* 0x000fe20000410000 */
[----:B------:R-:W-:Y:S01]  /*81c0*/  F2FP.BF16.F32.PACK_AB R151, R12, R151 ;  /* 0x000000970c97723e */ /* 0x000fe200000010ff */
[----:B------:R-:W-:Y:S01]  /*81d0*/  VIADD R0, R0, 0xffffffff ;  /* 0xffffffff00007836 */ /* 0x000fe20000000000 */
[----:B------:R-:W-:Y:S01]  /*81e0*/  F2FP.BF16.F32.PACK_AB R145, R20, R145 ;  /* 0x000000911491723e */ /* 0x000fe200000010ff */
[----:B------:R-:W-:Y:S01]  /*81f0*/  FMUL.FTZ R90, R90, R9 ;  /* 0x000000095a5a7220 */ /* 0x000fe20000410000 */
[----:B------:R-:W1:Y:S01]  /*8200*/  MUFU.EX2 R59, R59 ;  /* 0x0000003b003b7308 */ /* 0x000e620000000800 */
[----:B--2---:R-:W-:Y:S01]  /*8210*/  FADD.FTZ R42, R128, R21 ;  /* 0x00000015802a7221 */ /* 0x004fe20000010000 */
[----:B------:R-:W-:Y:S01]  /*8220*/  F2FP.BF16.F32.PACK_AB R147, R26, R147 ;  /* 0x000000931a93723e */ /* 0x000fe200000010ff */
[----:B------:R-:W-:Y:S01]  /*8230*/  FMUL.FTZ R91, R91, R9 ;  /* 0x000000095b5b7220 */ /* 0x000fe20000410000 */
[----:B------:R-:W-:Y:S01]  /*8240*/  F2FP.BF16.F32.PACK_AB R141, R30, R141 ;  /* 0x0000008d1e8d723e */ /* 0x000fe200000010ff */
        /* <DEDUP_REMOVED lines=102> */
.L_x_13456:
        /* <DEDUP_REMOVED lines=25> */
.L_x_13475:
[----:B------:R-:W-:-:S13]  /*8a40*/  ISETP.NE.AND P2, PT, R10, 0x1, PT ;  /* 0x000000010a00780c */ /* 0x000fda0003f45270 */
[----:B------:R-:W0:Y:S02]  /*8a50*/  @P2 LDC.64 R8, c[0x0][0x9e8] ;  /* 0x00027a00ff082b82 */ /* 0x000e240000000a00 */
[----:B0-----:R-:W-:-:S05]  /*8a60*/  @P2 IMAD.HI.U32 R8, R5, R8, RZ ;  /* 0x0000000805082227 */ /* 0x001fca00078e00ff */
[----:B------:R-:W-:-:S07]  /*8a70*/  @P2 SHF.R.U32.HI R5, RZ, R9, R8 ;  /* 0x00000009ff052219 */ /* 0x000fce0000011608 */
.L_x_13476:
[----:B------:R-:W-:-:S05]  /*8a80*/  IMAD R8, R5, R10, RZ ;  /* 0x0000000a05087224 */ /* 0x000fca00078e02ff */
[----:B------:R-:W-:-:S07]  /*8a90*/  VIMNMX R7, R7, R8, !PT ;  /* 0x0000000807077248 */ /* 0x000fce0007fe0100 */
.L_x_13474:
        /* <DEDUP_REMOVED lines=13> */
.L_x_13486:
        /* <DEDUP_REMOVED lines=9> */
.L_x_13479:
[----:B------:R-:W-:Y:S01]  /*8c00*/  ULEA UR6, UR37, UR45, 0x3 ;  /* 0x0000002d25067291 */ /* 0x000fe2000f8e183f */
[----:B------:R-:W-:-:S05]  /*8c10*/  IMAD.U32 R4, RZ, RZ, UR36 ;  /* 0x00000024ff047e24 */ /* 0x000fca000f8e00ff */
[----:B------:R-:W-:-:S04]  /*8c20*/  SHF.L.U32 R4, R4, 0x1f, RZ ;  /* 0x0000001f04047819 */ /* 0x000fc800000006ff */
[----:B------:R0:W1:Y:S01]  /*8c30*/  SYNCS.PHASECHK.TRANS64.TRYWAIT P3, [UR6+0x16830], R4 ;  /* 0x01683004ff0075a7 */ /* 0x0000620008060146 */
[----:B------:R-:W-:Y:S05]  /*8c40*/  @!P0 BRA `(.L_x_13480) ;  /* 0x0000000000048947 */ /* 0x000fea0003800000 */
[----:B------:R-:W-:Y:S01]  /*8c50*/  BPT.TRAP 0x1 ;  /* 0x000000040000795c */ /* 0x000fe20000300000 */
.L_x_13480:
[----:B-1----:R-:W-:Y:S05]  /*8c60*/  @P3 BRA `(.L_x_13478) ;  /* 0x0000000000083947 */ /* 0x002fea0003800000 */
[----:B------:R-:W1:Y:S02]  /*8c70*/  SYNCS.PHASECHK.TRANS64.TRYWAIT P3, [UR6+0x16830], R4 ;  /* 0x01683004ff0075a7 */ /* 0x000e640008060146 */
[----:B-1----:R-:W-:Y:S05]  /*8c80*/  @!P3 BRA `(.L_x_13481) ;  /* 0x000000b400e4b947 */ /* 0x002fea0003800000 */
.L_x_13478:
        /* <DEDUP_REMOVED lines=25> */
.L_x_13483:
[----:B------:R-:W-:Y:S01]  /*8e20*/  ULEA UR6, UR24, UR45, 0x3 ;  /* 0x0000002d18067291 */ /* 0x000fe2000f8e183f */
[----:B------:R-:W-:-:S05]  /*8e30*/  IMAD.U32 R4, RZ, RZ, UR25 ;  /* 0x00000019ff047e24 */ /* 0x000fca000f8e00ff */
[----:B------:R-:W-:-:S04]  /*8e40*/  SHF.L.U32 R4, R4, 0x1f, RZ ;  /* 0x0000001f04047819 */ /* 0x000fc800000006ff */
[----:B------:R0:W1:Y:S01]  /*8e50*/  SYNCS.PHASECHK.TRANS64.TRYWAIT P2, [UR6+0x16850], R4 ;  /* 0x01685004ff0075a7 */ /* 0x0000620008040146 */
[----:B------:R-:W-:Y:S05]  /*8e60*/  @!P0 BRA `(.L_x_13484) ;  /* 0x0000000000048947 */ /* 0x000fea0003800000 */
[----:B------:R-:W-:Y:S01]  /*8e70*/  BPT.TRAP 0x1 ;  /* 0x000000040000795c */ /* 0x000fe20000300000 */
.L_x_13484:
[----:B-1----:R-:W-:Y:S05]  /*8e80*/  @P2 BRA `(.L_x_13482) ;  /* 0x0000000000082947 */ /* 0x002fea0003800000 */
[----:B------:R-:W1:Y:S02]  /*8e90*/  SYNCS.PHASECHK.TRANS64.TRYWAIT P2, [UR6+0x16850], R4 ;  /* 0x01685004ff0075a7 */ /* 0x000e640008040146 */
[----:B-1----:R-:W-:Y:S05]  /*8ea0*/  @!P2 BRA `(.L_x_13485) ;  /* 0x000000b40074a947 */ /* 0x002fea0003800000 */
.L_x_13482:
        /* <DEDUP_REMOVED lines=9> */
[----:B------:R-:W2:Y:S01]  /*8f40*/  MUFU.TANH R6, R6 ;  /* 0x0000000600067308 */ /* 0x000ea20000002400 */
[----:B------:R-:W-:Y:S01]  /*8f50*/  FMUL.FTZ R20, R32, UR23 ;  /* 0x0000001720147c20 */ /* 0x000fe20008410000 */
[----:B------:R-:W-:Y:S01]  /*8f60*/  FMUL.FTZ R21, R33, UR23 ;  /* 0x0000001721157c20 */ /* 0x000fe20008410000 */
[----:B------:R-:W-:Y:S01]  /*8f70*/  ULEA UR10, UR24, UR6, 0xa ;  /* 0x00000006180a7291 */ /* 0x000fe2000f8e503f */
[----:B------:R-:W-:Y:S01]  /*8f80*/  FMUL.FTZ R33, R43, UR23 ;  /* 0x000000172b217c20 */ /* 0x000fe20008410000 */
[----:B------:R-:W-:Y:S01]  /*8f90*/  FMUL.FTZ R43, R53, UR23 ;  /* 0x00000017352b7c20 */ /* 0x000fe20008410000 */
[----:B------:R-:W-:Y:S01]  /*8fa0*/  FMUL.FTZ R8, R26, UR23 ;  /* 0x000000171a087c20 */ /* 0x000fe20008410000 */
[----:B------:R-:W-:Y:S01]  /*8fb0*/  FMUL.FTZ R26, R36, UR23 ;  /* 0x00000017241a7c20 */ /* 0x000fe20008410000 */
[----:B------:R-:W3:Y:S01]  /*8fc0*/  MUFU.TANH R10, R10 ;  /* 0x0000000a000a7308 */ /* 0x000ee20000002400 */
[----:B------:R-:W-:Y:S01]  /*8fd0*/  FMUL.FTZ R28, R37, UR23 ;  /* 0x00000017251c7c20 */ /* 0x000fe20008410000 */
[----:B------:R-:W-:Y:S01]  /*8fe0*/  UMOV UR6, UR10 ;  /* 0x0000000a00067c82 */ /* 0x000fe20008000000 */
[----:B------:R-:W-:Y:S01]  /*8ff0*/  FMUL.FTZ R36, R45, UR23 ;  /* 0x000000172d247c20 */ /* 0x000fe20008410000 */
[----:B------:R-:W-:Y:S01]  /*9000*/  HGMMA.64x64x16.F32.BF16 R88, R148, gdesc[UR4].tnspB, R88, gsb0 ;  /* 0x40e0000494587df0 */ /* 0x000fe20008001858 */
[----:B------:R-:W-:Y:S01]  /*9010*/  UIADD3 UR6, UR10, 0x80, URZ ;  /* 0x000000800a067890 */ /* 0x000fe2000fffe03f */
[----:B------:R-:W-:Y:S01]  /*9020*/  FMUL.FTZ R45, R55, UR23 ;  /* 0x00000017372d7c20 */ /* 0x000fe20008410000 */
[----:B------:R-:W-:Y:S01]  /*9030*/  UMOV UR7, 0x40000040 ;  /* 0x4000004000077882 */ /* 0x000fe20000000000 */
[----:B------:R-:W4:Y:S01]  /*9040*/  MUFU.TANH R12, R12 ;  /* 0x0000000c000c7308 */ /* 0x000f220000002400 */
        /* <DEDUP_REMOVED lines=10> */
[----:B-1----:R-:W-:Y:S01]  /*90f0*/  FMUL.FTZ R11, R27, UR23 ;  /* 0x000000171b0b7c20 */ /* 0x002fe20008410000 */
[----:B------:R-:W-:Y:S01]  /*9100*/  FMUL.FTZ R47, R57, UR23 ;  /* 0x00000017392f7c20 */ /* 0x000fe20008410000 */
[----:B------:R-:W-:Y:S01]  /*9110*/  FMUL.FTZ R27, R38, UR23 ;  /* 0x00000017261b7c20 */ /* 0x000fe20008410000 */
[----:B------:R-:W-:Y:S01]  /*9120*/  FMUL.FTZ R38, R48, UR23 ;  /* 0x0000001730267c20 */ /* 0x000fe20008410000 */
[----:B------:R-:W-:Y:S01]  /*9130*/  FMUL.FTZ R40, R49, UR23 ;  /* 0x0000001731287c20 */ /* 0x000fe20008410000 */
[----:B------:R-:W0:Y:S01]  /*9140*/  MUFU.TANH R20, R20 ;  /* 0x0000001400147308 */ /* 0x000e220000002400 */
[----:B----4-:R-:W-:Y:S01]  /*9150*/  FMNMX.FTZ R55, R12, R53, !PT ;  /* 0x000000350c377209 */ /* 0x010fe20007810000 */
        /* <DEDUP_REMOVED lines=40> */
[----:B------:R-:W-:-:S06]  /*93e0*/  UMOV UR25, UR36 ;  /* 0x0000002400197c82 */ /* 0x000fcc0008000000 */
        /* <DEDUP_REMOVED lines=8> */
[----:B------:R-:W-:Y:S01]  /*9470*/  HGMMA.64x64x16.F32.BF16 R88, R144, gdesc[UR4].tnspB, R88, gsb0 ;  /* 0x40e0000490587df0 */ /* 0x000fe20008001858 */
[----:B------:R-:W-:Y:S01]  /*9480*/  UIADD3 UR6, UR10, 0x100, URZ ;  /* 0x000001000a067890 */ /* 0x000fe2000fffe03f */
[----:B------:R-:W-:Y:S01]  /*9490*/  FMUL.FTZ R57, R72, UR23 ;  /* 0x0000001748397c20 */ /* 0x000fe20008410000 */
[----:B------:R-:W-:-:S03]  /*94a0*/  UMOV UR7, 0x40000040 ;  /* 0x4000004000077882 */ /* 0x000fc60000000000 */
        /* <DEDUP_REMOVED lines=9> */
[----:B------:R-:W-:-:S05]  /*9540*/  FMUL.FTZ R76, R83, UR23 ;  /* 0x00000017534c7c20 */ /* 0x000fca0008410000 */
        /* <DEDUP_REMOVED lines=8> */
[----:B------:R-:W-:Y:S02]  /*95d0*/  FMUL.FTZ R61, R80, UR23 ;  /* 0x00000017503d7c20 */ /* 0x000fe40008410000 */
[----:B------:R-:W2:Y:S04]  /*95e0*/  S2R R80, SR_TID.X ;  /* 0x0000000000507919 */ /* 0x000ea80000002100 */
[----:B------:R-:W3:Y:S01]  /*95f0*/  MUFU.TANH R54, R54 ;  /* 0x0000003600367308 */ /* 0x000ee20000002400 */
[----:B0-----:R-:W-:Y:S01]  /*9600*/  FMNMX.FTZ R4, R51, R4, !PT ;  /* 0x0000000433047209 */ /* 0x001fe20007810000 */
[----:B------:R-:W-:-:S02]  /*9610*/  WARPGROUP.DEPBAR.LE gsb0, 0x0 ;  /* 0x00008000000079c5 */ /* 0x000fc40000010000 */
[----:B------:R-:W-:-:S04]  /*9620*/  WARPGROUP.ARRIVE ;  /* 0x00000000000079c5 */ /* 0x000fc80000000000 */
[----:B------:R-:W0:Y:S01]  /*9630*/  MUFU.TANH R55, R55 ;  /* 0x0000003700377308 */ /* 0x000e220000002400 */
[----:B-1----:R-:W-:Y:S01]  /*9640*/  FMNMX.FTZ R65, R53, R4, !PT ;  /* 0x0000000435417209 */ /* 0x002fe20007810000 */
[----:B------:R-:W-:Y:S01]  /*9650*/  HGMMA.64x64x16.F32.BF16 R88, R140, gdesc[UR4].tnspB, R88, gsb0 ;  /* 0x40e000048c587df0 */ /* 0x000fe20008001858 */
[----:B------:R-:W-:Y:S02]  /*9660*/  UIADD3 UR6, UR10, 0x180, URZ ;  /* 0x000001800a067890 */ /* 0x000fe4000fffe03f */
[----:B---3--:R-:W-:Y:S01]  /*9670*/  FMNMX.FTZ R4, R54, R65, !PT ;  /* 0x0000004136047209 */ /* 0x008fe20007810000 */
[----:B------:R-:W-:Y:S02]  /*9680*/  UMOV UR7, 0x40000040 ;  /* 0x4000004000077882 */ /* 0x000fe40000000000 */
[----:B------:R-:W1:Y:S08]  /*9690*/  MUFU.TANH R56, R56 ;  /* 0x0000003800387308 */ /* 0x000e700000002400 */
[----:B------:R-:W3:Y:S01]  /*96a0*/  MUFU.TANH R57, R57 ;  /* 0x0000003900397308 */ /* 0x000ee20000002400 */
[----:B0-----:R-:W-:-:S02]  /*96b0*/  FMNMX.FTZ R65, R55, R4, !PT ;  /* 0x0000000437417209 */ /* 0x001fc40007810000 */
[----:B--2---:R-:W-:-:S05]  /*96c0*/  ISETP.GE.U32.AND P2, PT, R80, 0x180, PT ;  /* 0x000001805000780c */ /* 0x004fca0003f46070 */
[----:B------:R-:W0:Y:S01]  /*96d0*/  MUFU.TANH R58, R58 ;  /* 0x0000003a003a7308 */ /* 0x000e220000002400 */
[----:B-1----:R-:W-:Y:S01]  /*96e0*/  FMNMX.FTZ R4, R56, R65, !PT ;  /* 0x0000004138047209 */ /* 0x002fe20007810000 */
[----:B------:R-:W-:-:S06]  /*96f0*/  FMUL.FTZ R65, R85, UR23 ;  /* 0x0000001755417c20 */ /* 0x000fcc0008410000 */
        /* <DEDUP_REMOVED lines=15> */
[----:B------:R-:W-:Y:S01]  /*97f0*/  WARPGROUP.ARRIVE ;  /* 0x00000000000079c5 */ /* 0x000fe20000000000 */
[----:B------:R-:W-:Y:S01]  /*9800*/  FMUL.FTZ R69, R71, UR23 ;  /* 0x0000001747457c20 */ /* 0x000fe20008410000 */
[----:B------:R-:W-:Y:S01]  /*9810*/  FMUL.FTZ R71, R75, UR23 ;  /* 0x000000174b477c20 */ /* 0x000fe20008410000 */
[----:B------:R-:W-:Y:S01]  /*9820*/  FMUL.FTZ R75, R82, UR23 ;  /* 0x00000017524b7c20 */ /* 0x000fe20008410000 */
[----:B------:R-:W2:Y:S01]  /*9830*/  MUFU.TANH R11, R11 ;  /* 0x0000000b000b7308 */ /* 0x000ea20000002400 */
[----:B0-----:R-:W-:Y:S01]  /*9840*/  FMNMX.FTZ R4, R65, R4, !PT ;  /* 0x0000000441047209 */ /* 0x001fe20007810000 */
[----:B------:R-:W-:Y:S01]  /*9850*/  HGMMA.64x64x16.F32.BF16 R88, R136, gdesc[UR4].tnspB, R88, gsb0 ;  /* 0x40e0000488587df0 */ /* 0x000fe20008001858 */
[----:B------:R-:W-:Y:S01]  /*9860*/  UIADD3 UR6, UR10, 0x200, URZ ;  /* 0x000002000a067890 */ /* 0x000fe2000fffe03f */
[----:B------:R-:W-:-:S02]  /*9870*/  UMOV UR7, 0x40000040 ;  /* 0x4000004000077882 */ /* 0x000fc40000000000 */
[----:B------:R-:W0:Y:S02]  /*9880*/  SHFL.BFLY PT, R77, R4, 0x2, 0x1f ;  /* 0x0c401f00044d7f89 */ /* 0x000e2400000e0000 */
[----:B------:R-:W3:Y:S08]  /*9890*/  MUFU.TANH R13, R13 ;  /* 0x0000000d000d7308 */ /* 0x000ef00000002400 */
[----:B------:R-:W4:Y:S08]  /*98a0*/  MUFU.TANH R15, R15 ;  /* 0x0000000f000f7308 */ /* 0x000f300000002400 */
[----:B------:R-:W5:Y:S01]  /*98b0*/  MUFU.TANH R24, R24 ;  /* 0x0000001800187308 */ /* 0x000f620000002400 */
[----:B0-----:R-:W-:Y:S01]  /*98c0*/  FMNMX.FTZ R72, R4, R77, !PT ;  /* 0x0000004d04487209 */ /* 0x001fe20007810000 */
[----:B------:R-:W-:-:S06]  /*98d0*/  FMUL.FTZ R77, R86, UR23 ;  /* 0x00000017564d7c20 */ /* 0x000fcc0008410000 */
[----:B------:R-:W0:Y:S01]  /*98e0*/  MUFU.TANH R25, R25 ;  /* 0x0000001900197308 */ /* 0x000e220000002400 */
[----:B------:R-:W1:Y:S07]  /*98f0*/  SHFL.BFLY PT, R79, R72, 0x1, 0x1f ;  /* 0x0c201f00484f7f89 */ /* 0x000e6e00000e0000 */
[----:B------:R-:W0:Y:S08]  /*9900*/  MUFU.TANH R27, R27 ;  /* 0x0000001b001b7308 */ /* 0x000e300000002400 */
[----:B------:R-:W0:Y:S08]  /*9910*/  MUFU.TANH R29, R29 ;  /* 0x0000001d001d7308 */ /* 0x000e300000002400 */
[----:B------:R-:W0:Y:S01]  /*9920*/  MUFU.TANH R32, R32 ;  /* 0x0000002000207308 */ /* 0x000e220000002400 */
[----:B-1----:R-:W-:-:S05]  /*9930*/  FMNMX.FTZ R4, R72, R79, !PT ;  /* 0x0000004f48047209 */ /* 0x002fca0007810000 */
[C---:B------:R-:W-:Y:S02]  /*9940*/  FADD.FTZ R7, -R4.reuse, R7 ;  /* 0x0000000704077221 */ /* 0x040fe40000010100 */
[----:B------:R-:W1:Y:S02]  /*9950*/  MUFU.TANH R33, R33 ;  /* 0x0000002100217308 */ /* 0x000e640000002400 */
[----:B------:R-:W-:Y:S01]  /*9960*/  FMUL.FTZ R72, R7, UR22 ;  /* 0x0000001607487c20 */ /* 0x000fe20008410000 */
[----:B------:R-:W-:-:S04]  /*9970*/  FMUL.FTZ R7, R4, UR22 ;  /* 0x0000001604077c20 */ /* 0x000fc80008410000 */
[--C-:B------:R-:W-:Y:S01]  /*9980*/  FFMA.FTZ R79, R6, UR22, -R7.reuse ;  /* 0x00000016064f7c23 */ /* 0x100fe20008010807 */
[----:B------:R-:W-:Y:S01]  /*9990*/  FMNMX.FTZ R6, R8, R5, !PT ;  /* 0x0000000508067209 */ /* 0x000fe20007810000 */
[----:B------:R-:W1:Y:S01]  /*99a0*/  MUFU.TANH R35, R35 ;  /* 0x0000002300237308 */ /* 0x000e620000002400 */
[--C-:B------:R-:W-:Y:S01]  /*99b0*/  FFMA.FTZ R142, R34, UR22, -R7.reuse ;  /* 0x00000016228e7c23 */ /* 0x100fe20008010807 */
[--C-:B------:R-:W-:Y:S01]  /*99c0*/  FFMA.FTZ R148, R10, UR22, -R7.reuse ;  /* 0x000000160a947c23 */ /* 0x100fe20008010807 */
[----:B--2---:R-:W-:Y:S01]  /*99d0*/  FMNMX.FTZ R6, R11, R6, !PT ;  /* 0x000000060b067209 */ /* 0x004fe20007810000 */
[--C-:B------:R-:W-:Y:S01]  /*99e0*/  FFMA.FTZ R150, R12, UR22, -R7.reuse ;  /* 0x000000160c967c23 */ /* 0x100fe20008010807 */
[----:B------:R-:W-:Y:S02]  /*99f0*/  WARPGROUP.DEPBAR.LE gsb0, 0x0 ;  /* 0x00008000000079c5 */ /* 0x000fe40000010000 */
[----:B------:R-:W-:Y:S01]  /*9a00*/  WARPGROUP.ARRIVE ;  /* 0x00000000000079c5 */ /* 0x000fe20000000000 */
[----:B---3--:R-:W-:Y:S01]  /*9a10*/  FMNMX.FTZ R6, R13, R6, !PT ;  /* 0x000000060d067209 */ /* 0x008fe20007810000 */
[----:B------:R-:W2:Y:S01]  /*9a20*/  MUFU.TANH R37, R37 ;  /* 0x0000002500257308 */ /* 0x000ea20000002400 */
[--C-:B------:R-:W-:Y:S01]  /*9a30*/  FFMA.FTZ R81, R14, UR22, -R7.reuse ;  /* 0x000000160e517c23 */ /* 0x100fe20008010807 */
[--C-:B------:R-:W-:Y:S01]  /*9a40*/  FFMA.FTZ R144, R20, UR22, -R7.reuse ;  /* 0x0000001614907c23 */ /* 0x100fe20008010807 */
[----:B----4-:R-:W-:Y:S01]  /*9a50*/  FMNMX.FTZ R83, R15, R6, !PT ;  /* 0x000000060f537209 */ /* 0x010fe20007810000 */
[----:B------:R-:W-:Y:S01]  /*9a60*/  HGMMA.64x64x16.F32.BF16 R88, R132, gdesc[UR4].tnspB, R88, gsb0 ;  /* 0x40e0000484587df0 */ /* 0x000fe20008001858 */
[----:B------:R-:W-:Y:S01]  /*9a70*/  UIADD3 UR6, UR10, 0x280, URZ ;  /* 0x000002800a067890 */ /* 0x000fe2000fffe03f */
[--C-:B------:R-:W-:Y:S01]  /*9a80*/  FFMA.FTZ R146, R26, UR22, -R7.reuse ;  /* 0x000000161a927c23 */ /* 0x100fe20008010807 */
[----:B------:R-:W-:Y:S01]  /*9a90*/  UMOV UR7, 0x40000040 ;  /* 0x4000004000077882 */ /* 0x000fe20000000000 */
[----:B-----5:R-:W-:Y:S01]  /*9aa0*/  FMNMX.FTZ R6, R24, R83, !PT ;  /* 0x0000005318067209 */ /* 0x020fe20007810000 */
[----:B------:R-:W3:Y:S01]  /*9ab0*/  MUFU.TANH R39, R39 ;  /* 0x0000002700277308 */ /* 0x000ee20000002400 */
[--C-:B------:R-:W-:Y:S01]  /*9ac0*/  FFMA.FTZ R83, R28, UR22, -R7.reuse ;  /* 0x000000161c537c23 */ /* 0x100fe20008010807 */
[--C-:B------:R-:W-:Y:S01]  /*9ad0*/  FFMA.FTZ R10, R53, UR22, -R7.reuse ;  /* 0x00000016350a7c23 */ /* 0x100fe20008010807 */
[----:B0-----:R-:W-:Y:S01]  /*9ae0*/  FMNMX.FTZ R6, R25, R6, !PT ;  /* 0x0000000619067209 */ /* 0x001fe20007810000 */
[--C-:B------:R-:W-:Y:S01]  /*9af0*/  FFMA.FTZ R12, R55, UR22, -R7.reuse ;  /* 0x00000016370c7c23 */ /* 0x100fe20008010807 */
[--C-:B------:R-:W-:Y:S01]  /*9b00*/  FFMA.FTZ R14, R57, UR22, -R7.reuse ;  /* 0x00000016390e7c23 */ /* 0x100fe20008010807 */
[--C-:B------:R-:W-:Y:S01]  /*9b10*/  FFMA.FTZ R20, R59, UR22, -R7.reuse ;  /* 0x000000163b147c23 */ /* 0x100fe20008010807 */
[----:B------:R-:W-:Y:S01]  /*9b20*/  FMNMX.FTZ R6, R27, R6, !PT ;  /* 0x000000061b067209 */ /* 0x000fe20007810000 */
[----:B------:R-:W0:Y:S01]  /*9b30*/  MUFU.TANH R41, R41 ;  /* 0x0000002900297308 */ /* 0x000e220000002400 */
[--C-:B------:R-:W-:Y:S01]  /*9b40*/  FFMA.FTZ R21, R21, UR22, -R7.reuse ;  /* 0x0000001615157c23 */ /* 0x100fe20008010807 */
[--C-:B------:R-:W-:Y:S01]  /*9b50*/  FFMA.FTZ R140, R30, UR22, -R7.reuse ;  /* 0x000000161e8c7c23 */ /* 0x100fe20008010807 */
[----:B------:R-:W-:Y:S01]  /*9b60*/  FMNMX.FTZ R85, R29, R6, !PT ;  /* 0x000000061d557209 */ /* 0x000fe20007810000 */
[--C-:B------:R-:W-:Y:S01]  /*9b70*/  FFMA.FTZ R36, R36, UR22, -R7.reuse ;  /* 0x0000001624247c23 */ /* 0x100fe20008010807 */
[--C-:B------:R-:W-:Y:S01]  /*9b80*/  FFMA.FTZ R136, R38, UR22, -R7.reuse ;  /* 0x0000001626887c23 */ /* 0x100fe20008010807 */
[--C-:B------:R-:W-:Y:S01]  /*9b90*/  FFMA.FTZ R40, R40, UR22, -R7.reuse ;  /* 0x0000001628287c23 */ /* 0x100fe20008010807 */
[----:B------:R-:W-:Y:S01]  /*9ba0*/  FMNMX.FTZ R6, R32, R85, !PT ;  /* 0x0000005520067209 */ /* 0x000fe20007810000 */
[----:B------:R-:W4:Y:S01]  /*9bb0*/  MUFU.TANH R44, R44 ;  /* 0x0000002c002c7308 */ /* 0x000f220000002400 */
[--C-:B------:R-:W-:Y:S01]  /*9bc0*/  FFMA.FTZ R85, R31, UR22, -R7.reuse ;  /* 0x000000161f557c23 */ /* 0x100fe20008010807 */
[--C-:B------:R-:W-:Y:S01]  /*9bd0*/  FFMA.FTZ R138, R42, UR22, -R7.reuse ;  /* 0x000000162a8a7c23 */ /* 0x100fe20008010807 */
[----:B-1----:R-:W-:Y:S01]  /*9be0*/  FMNMX.FTZ R6, R33, R6, !PT ;  /* 0x0000000621067209 */ /* 0x002fe20007810000 */
[--C-:B------:R-:W-:Y:S01]  /*9bf0*/  FFMA.FTZ R53, R56, UR22, -R7.reuse ;  /* 0x0000001638357c23 */ /* 0x100fe20008010807 */
[--C-:B------:R-:W-:Y:S01]  /*9c00*/  FFMA.FTZ R55, R58, UR22, -R7.reuse ;  /* 0x000000163a377c23 */ /* 0x100fe20008010807 */
[--C-:B------:R-:W-:Y:S01]  /*9c10*/  FFMA.FTZ R57, R60, UR22, -R7.reuse ;  /* 0x000000163c397c23 */ /* 0x100fe20008010807 */
[----:B------:R-:W-:Y:S01]  /*9c20*/  FMNMX.FTZ R6, R35, R6, !PT ;  /* 0x0000000623067209 */ /* 0x000fe20007810000 */
[----:B------:R-:W1:Y:S01]  /*9c30*/  MUFU.TANH R45, R45 ;  /* 0x0000002d002d7308 */ /* 0x000e620000002400 */
[--C-:B------:R-:W-:Y:S01]  /*9c40*/  FFMA.FTZ R26, R61, UR22, -R7.reuse ;  /* 0x000000163d1a7c23 */ /* 0x100fe20008010807 */
[--C-:B------:R-:W-:Y:S01]  /*9c50*/  FFMA.FTZ R59, R62, UR22, -R7.reuse ;  /* 0x000000163e3b7c23 */ /* 0x100fe20008010807 */
[----:B--2---:R-:W-:Y:S01]  /*9c60*/  FMNMX.FTZ R6, R37, R6, !PT ;  /* 0x0000000625067209 */ /* 0x004fe20007810000 */
[--C-:B------:R-:W-:Y:S01]  /*9c70*/  FFMA.FTZ R28, R64, UR22, -R7.reuse ;  /* 0x00000016401c7c23 */ /* 0x100fe20008010807 */
[----:B------:R-:W-:-:S02]  /*9c80*/  FFMA.FTZ R65, R65, UR22, -R7 ;  /* 0x0000001641417c23 */ /* 0x000fc40008010807 */
[----:B---3--:R-:W-:Y:S01]  /*9c90*/  FMNMX.FTZ R6, R39, R6, !PT ;  /* 0x0000000627067209 */ /* 0x008fe20007810000 */
[----:B------:R-:W2:Y:S03]  /*9ca0*/  MUFU.TANH R48, R48 ;  /* 0x0000003000307308 */ /* 0x000ea60000002400 */
[----:B0-----:R-:W-:-:S04]  /*9cb0*/  FMNMX.FTZ R31, R41, R6, !PT ;  /* 0x00000006291f7209 */ /* 0x001fc80007810000 */
[----:B----4-:R-:W-:Y:S01]  /*9cc0*/  FMNMX.FTZ R6, R44, R31, !PT ;  /* 0x0000001f2c067209 */ /* 0x010fe20007810000 */
[----:B------:R-:W0:Y:S03]  /*9cd0*/  MUFU.TANH R49, R49 ;  /* 0x0000003100317308 */ /* 0x000e260000002400 */
[----:B-1----:R-:W-:-:S05]  /*9ce0*/  FMNMX.FTZ R87, R45, R6, !PT ;  /* 0x000000062d577209 */ /* 0x002fca0007810000 */
[----:B------:R-:W1:Y:S01]  /*9cf0*/  MUFU.TANH R52, R52 ;  /* 0x0000003400347308 */ /* 0x000e620000002400 */
[----:B--2---:R-:W-:-:S07]  /*9d00*/  FMNMX.FTZ R6, R48, R87, !PT ;  /* 0x0000005730067209 */ /* 0x004fce0007810000 */
[----:B------:R-:W2:Y:S01]  /*9d10*/  MUFU.TANH R63, R63 ;  /* 0x0000003f003f7308 */ /* 0x000ea20000002400 */
[----:B0-----:R-:W-:-:S07]  /*9d20*/  FMNMX.FTZ R87, R49, R6, !PT ;  /* 0x0000000631577209 */ /* 0x001fce0007810000 */
[----:B------:R-:W0:Y:S01]  /*9d30*/  MUFU.TANH R66, R66 ;  /* 0x0000004200427308 */ /* 0x000e220000002400 */
[----:B-1----:R-:W-:-:S07]  /*9d40*/  FMNMX.FTZ R6, R52, R87, !PT ;  /* 0x0000005734067209 */ /* 0x002fce0007810000 */
[----:B------:R-:W1:Y:S01]  /*9d50*/  MUFU.TANH R67, R67 ;  /* 0x0000004300437308 */ /* 0x000e620000002400 */
[----:B------:R-:W-:Y:S02]  /*9d60*/  WARPGROUP.DEPBAR.LE gsb0, 0x0 ;  /* 0x00008000000079c5 */ /* 0x000fe40000010000 */
[----:B------:R-:W-:Y:S01]  /*9d70*/  WARPGROUP.ARRIVE ;  /* 0x00000000000079c5 */ /* 0x000fe20000000000 */
[----:B--2---:R-:W-:Y:S01]  /*9d80*/  FMNMX.FTZ R137, R63, R6, !PT ;  /* 0x000000063f897209 */ /* 0x004fe20007810000 */
[--C-:B------:R-:W-:Y:S01]  /*9d90*/  FFMA.FTZ R133, R43, UR22, -R7.reuse ;  /* 0x000000162b857c23 */ /* 0x100fe20008010807 */
[--C-:B------:R-:W-:Y:S01]  /*9da0*/  FFMA.FTZ R132, R46, UR22, -R7.reuse ;  /* 0x000000162e847c23 */ /* 0x100fe20008010807 */
[----:B------:R-:W-:Y:S01]  /*9db0*/  FFMA.FTZ R134, R50, UR22, -R7 ;  /* 0x0000001632867c23 */ /* 0x000fe20008010807 */
[----:B------:R-:W2:Y:S01]  /*9dc0*/  MUFU.TANH R68, R68 ;  /* 0x0000004400447308 */ /* 0x000ea20000002400 */
[----:B------:R-:W-:Y:S01]  /*9dd0*/  HGMMA.64x64x16.F32.BF16 R88, R128, gdesc[UR4].tnspB, R88, gsb0 ;  /* 0x40e0000480587df0 */ /* 0x000fe20008001858 */
[----:B------:R-:W-:Y:S01]  /*9de0*/  UIADD3 UR6, UR10, 0x300, URZ ;  /* 0x000003000a067890 */ /* 0x000fe2000fffe03f */
[----:B0-----:R-:W-:Y:S01]  /*9df0*/  FMNMX.FTZ R6, R66, R137, !PT ;  /* 0x0000008942067209 */ /* 0x001fe20007810000 */
[----:B------:R-:W-:-:S04]  /*9e00*/  UMOV UR7, 0x40000040 ;  /* 0x4000004000077882 */ /* 0x000fc80000000000 */
        /* <DEDUP_REMOVED lines=8> */
[----:B------:R-:W-:-:S06]  /*9e90*/  FFMA.FTZ R43, R47, UR22, -R7 ;  /* 0x000000162f2b7c23 */ /* 0x000fcc0008010807 */
        /* <DEDUP_REMOVED lines=10> */
[--C-:B------:R-:W-:Y:S01]  /*9f40*/  FFMA.FTZ R47, R51, UR22, -R7.reuse ;  /* 0x00000016332f7c23 */ /* 0x100fe20008010807 */
[----:B------:R-:W-:Y:S02]  /*9f50*/  WARPGROUP.DEPBAR.LE gsb0, 0x0 ;  /* 0x00008000000079c5 */ /* 0x000fe40000010000 */
[----:B------:R-:W-:Y:S01]  /*9f60*/  WARPGROUP.ARRIVE ;  /* 0x00000000000079c5 */ /* 0x000fe20000000000 */
[----:B-1----:R-:W-:Y:S02]  /*9f70*/  FMNMX.FTZ R51, R77, R6, !PT ;  /* 0x000000064d337209 */ /* 0x002fe40007810000 */
[----:B------:R-:W-:Y:S03]  /*9f80*/  MUFU.EX2 R72, R72 ;  /* 0x0000004800487308 */ /* 0x000fe60000000800 */
[----:B------:R-:W-:Y:S01]  /*9f90*/  HGMMA.64x64x16.F32.BF16 R88, R124, gdesc[UR4].tnspB, R88, gsb0 ;  /* 0x40e000047c587df0 */ /* 0x000fe20008001858 */
[----:B------:R-:W-:Y:S01]  /*9fa0*/  UIADD3 UR6, UR10, 0x380, URZ ;  /* 0x000003800a067890 */ /* 0x000fe2000fffe03f */
[----:B--2---:R-:W-:Y:S01]  /*9fb0*/  FMNMX.FTZ R6, R78, R51, !PT ;  /* 0x000000334e067209 */ /* 0x004fe20007810000 */
[----:B------:R-:W-:Y:S01]  /*9fc0*/  UMOV UR7, 0x40000040 ;  /* 0x4000004000077882 */ /* 0x000fe20000000000 */
[----:B------:R-:W-:Y:S01]  /*9fd0*/  FFMA.FTZ R51, R54, UR22, -R7 ;  /* 0x0000001636337c23 */ /* 0x000fe20008010807 */
[----:B------:R-:W0:Y:S02]  /*9fe0*/  MUFU.EX2 R79, R79 ;  /* 0x0000004f004f7308 */ /* 0x000e240000000800 */
[----:B------:R-:W1:Y:S06]  /*9ff0*/  SHFL.BFLY PT, R135, R6, 0x2, 0x1f ;  /* 0x0c401f0006877f89 */ /* 0x000e6c00000e0000 */
[----:B------:R-:W2:Y:S08]  /*a000*/  MUFU.EX2 R148, R148 ;  /* 0x0000009400947308 */ /* 0x000eb00000000800 */
[----:B------:R-:W-:Y:S01]  /*a010*/  MUFU.EX2 R150, R150 ;  /* 0x0000009600967308 */ /* 0x000fe20000000800 */
[----:B0-----:R-:W-:-:S07]  /*a020*/  FFMA.FTZ R3, R72, R3, R79 ;  /* 0x0000000348037223 */ /* 0x001fce000001004f */
[----:B------:R-:W-:Y:S01]  /*a030*/  MUFU.EX2 R81, R81 ;  /* 0x0000005100517308 */ /* 0x000fe20000000800 */
[----:B--2---:R-:W-:Y:S01]  /*a040*/  FADD.FTZ R3, R148, R3 ;  /* 0x0000000394037221 */ /* 0x004fe20000010000 */
[----:B-1----:R-:W-:Y:S02]  /*a050*/  FMNMX.FTZ R135, R6, R135, !PT ;  /* 0x0000008706877209 */ /* 0x002fe40007810000 */
[----:B------:R-:W-:-:S03]  /*a060*/  F2FP.BF16.F32.PACK_AB R148, R148, R79 ;  /* 0x0000004f9494723e */ /* 0x000fc600000010ff */
[----:B------:R-:W0:Y:S01]  /*a070*/  SHFL.BFLY PT, R6, R135, 0x1, 0x1f ;  /* 0x0c201f0087067f89 */ /* 0x000e2200000e0000 */
[----:B------:R-:W-:Y:S08]  /*a080*/  MUFU.EX2 R144, R144 ;  /* 0x0000009000907308 */ /* 0x000ff00000000800 */
[----:B------:R-:W-:Y:S08]  /*a090*/  MUFU.EX2 R21, R21 ;  /* 0x0000001500157308 */ /* 0x000ff00000000800 */
[----:B------:R1:W-:Y:S01]  /*a0a0*/  MUFU.EX2 R31, R36 ;  /* 0x00000024001f7308 */ /* 0x0003e20000000800 */
[----:B0-----:R-:W-:-:S07]  /*a0b0*/  FMNMX.FTZ R6, R135, R6, !PT ;  /* 0x0000000687067209 */ /* 0x001fce0007810000 */
[----:B------:R-:W-:Y:S01]  /*a0c0*/  MUFU.EX2 R146, R146 ;  /* 0x0000009200927308 */ /* 0x000fe20000000800 */
[C---:B------:R-:W-:Y:S01]  /*a0d0*/  FMUL.FTZ R34, R6.reuse, UR22 ;  /* 0x0000001606227c20 */ /* 0x040fe20008410000 */
[----:B------:R-:W-:-:S03]  /*a0e0*/  FADD.FTZ R7, -R6, R5 ;  /* 0x0000000506077221 */ /* 0x000fc60000010100 */
[--C-:B------:R-:W-:Y:S01]  /*a0f0*/  FFMA.FTZ R149, R11, UR22, -R34.reuse ;  /* 0x000000160b957c23 */ /* 0x100fe20008010822 */
[----:B------:R-:W-:Y:S02]  /*a100*/  IMAD.U32 R11, RZ, RZ, UR37 ;  /* 0x00000025ff0b7e24 */ /* 0x000fe4000f8e00ff */
[----:B------:R-:W-:Y:S01]  /*a110*/  FMUL.FTZ R7, R7, UR22 ;  /* 0x0000001607077c20 */ /* 0x000fe20008410000 */
[--C-:B------:R-:W-:Y:S01]  /*a120*/  FFMA.FTZ R8, R8, UR22, -R34.reuse ;  /* 0x0000001608087c23 */ /* 0x100fe20008010822 */
[--C-:B------:R-:W-:Y:S01]  /*a130*/  FFMA.FTZ R151, R13, UR22, -R34.reuse ;  /* 0x000000160d977c23 */ /* 0x100fe20008010822 */
[----:B------:R-:W-:Y:S01]  /*a140*/  VIADD R13, R23, 0x9 ;  /* 0x00000009170d7836 */ /* 0x000fe20000000000 */
[----:B------:R-:W-:Y:S01]  /*a150*/  @!P1 LEA R11, R11, UR45, 0x3 ;  /* 0x0000002d0b0b9c11 */ /* 0x000fe2000f8e18ff */
[----:B------:R-:W-:Y:S01]  /*a160*/  MUFU.EX2 R149, R149 ;  /* 0x0000009500957308 */ /* 0x000fe20000000800 */
[----:B------:R-:W-:Y:S01]  /*a170*/  FFMA.FTZ R30, R15, UR22, -R34 ;  /* 0x000000160f1e7c23 */ /* 0x000fe20008010822 */
[----:B------:R-:W-:-:S02]  /*a180*/  WARPGROUP.DEPBAR.LE gsb0, 0x0 ;  /* 0x00008000000079c5 */ /* 0x000fc40000010000 */
[----:B------:R-:W-:Y:S01]  /*a190*/  WARPGROUP.ARRIVE ;  /* 0x00000000000079c5 */ /* 0x000fe20000000000 */
[----:B------:R-:W-:Y:S01]  /*a1a0*/  @!P1 VIADD R11, R11, 0x16840 ;  /* 0x000168400b0b9836 */ /* 0x000fe20000000000 */
[----:B------:R-:W-:Y:S01]  /*a1b0*/  SEL R15, R13, 0x9, !P2 ;  /* 0x000000090d0f7807 */ /* 0x000fe20005000000 */
[--C-:B------:R-:W-:Y:S01]  /*a1c0*/  FFMA.FTZ R145, R24, UR22, -R34.reuse ;  /* 0x0000001618917c23 */ /* 0x100fe20008010822 */
[----:B------:R-:W-:Y:S01]  /*a1d0*/  MUFU.EX2 R7, R7 ;  /* 0x0000000700077308 */ /* 0x000fe20000000800 */
[--C-:B------:R-:W-:Y:S01]  /*a1e0*/  FFMA.FTZ R24, R25, UR22, -R34.reuse ;  /* 0x0000001619187c23 */ /* 0x100fe20008010822 */
[----:B------:R-:W-:Y:S01]  /*a1f0*/  HGMMA.64x64x16.F32.BF16 R88, R120, gdesc[UR4].tnspB, R88, gsb0 ;  /* 0x40e0000478587df0 */ /* 0x000fe20008001858 */
[----:B------:R-:W-:Y:S01]  /*a200*/  @!P1 PRMT R13, RZ, 0x654, R11 ;  /* 0x00000654ff0d9816 */ /* 0x000fe2000000000b */
[--C-:B------:R-:W-:Y:S01]  /*a210*/  FFMA.FTZ R147, R27, UR22, -R34.reuse ;  /* 0x000000161b937c23 */ /* 0x100fe20008010822 */
[--C-:B------:R-:W-:Y:S01]  /*a220*/  FFMA.FTZ R48, R48, UR22, -R34.reuse ;  /* 0x0000001630307c23 */ /* 0x100fe20008010822 */
[--C-:B-1----:R-:W-:Y:S01]  /*a230*/  FFMA.FTZ R36, R29, UR22, -R34.reuse ;  /* 0x000000161d247c23 */ /* 0x102fe20008010822 */
        /* <DEDUP_REMOVED lines=16> */
[----:B------:R-:W-:Y:S01]  /*a340*/  FFMA.FTZ R74, R74, UR22, -R34 ;  /* 0x000000164a4a7c23 */ /* 0x000fe20008010822 */
[----:B------:R-:W2:Y:S01]  /*a350*/  MUFU.EX2 R30, R30 ;  /* 0x0000001e001e7308 */ /* 0x000ea20000000800 */
[----:B0-----:R-:W-:Y:S01]  /*a360*/  FFMA.FTZ R2, R7, R2, R8 ;  /* 0x0000000207027223 */ /* 0x001fe20000010008 */
[--C-:B------:R-:W-:Y:S01]  /*a370*/  FFMA.FTZ R75, R75, UR22, -R34.reuse ;  /* 0x000000164b4b7c23 */ /* 0x100fe20008010822 */
[--C-:B------:R-:W-:Y:S01]  /*a380*/  FFMA.FTZ R76, R76, UR22, -R34.reuse ;  /* 0x000000164c4c7c23 */ /* 0x100fe20008010822 */
[----:B------:R-:W-:Y:S01]  /*a390*/  FFMA.FTZ R77, R77, UR22, -R34 ;  /* 0x000000164d4d7c23 */ /* 0x000fe20008010822 */
[----:B------:R-:W-:Y:S01]  /*a3a0*/  FADD.FTZ R46, R149, R2 ;  /* 0x00000002952e7221 */ /* 0x000fe20000010000 */
[----:B------:R-:W-:Y:S01]  /*a3b0*/  FFMA.FTZ R2, R63, UR22, -R34 ;  /* 0x000000163f027c23 */ /* 0x000fe20008010822 */
[----:B------:R-:W-:Y:S01]  /*a3c0*/  F2FP.BF16.F32.PACK_AB R149, R149, R8 ;  /* 0x000000089595723e */ /* 0x000fe200000010ff */
[----:B------:R-:W0:Y:S01]  /*a3d0*/  MUFU.EX2 R145, R145 ;  /* 0x0000009100917308 */ /* 0x000e220000000800 */
[C---:B------:R-:W-:Y:S01]  /*a3e0*/  ISETP.GT.AND P2, PT, R0.reuse, R9, PT ;  /* 0x000000090000720c */ /* 0x040fe20003f44270 */
[----:B------:R-:W-:-:S06]  /*a3f0*/  VIADD R0, R0, 0xffffffff ;  /* 0xffffffff00007836 */ /* 0x000fcc0000000000 */
[----:B------:R-:W3:Y:S08]  /*a400*/  MUFU.EX2 R24, R24 ;  /* 0x0000001800187308 */ /* 0x000ef00000000800 */
[----:B------:R4:W-:Y:S08]  /*a410*/  MUFU.EX2 R11, R48 ;  /* 0x00000030000b7308 */ /* 0x0009f00000000800 */
[----:B------:R-:W5:Y:S01]  /*a420*/  MUFU.EX2 R147, R147 ;  /* 0x0000009300937308 */ /* 0x000f620000000800 */
[----:B----4-:R-:W-:Y:S01]  /*a430*/  FADD.FTZ R48, R150, R3 ;  /* 0x0000000396307221 */ /* 0x010fe20000010000 */
[----:B-1----:R-:W-:Y:S01]  /*a440*/  FADD.FTZ R3, R151, R46 ;  /* 0x0000002e97037221 */ /* 0x002fe20000010000 */
[----:B--2---:R-:W-:-:S02]  /*a450*/  F2FP.BF16.F32.PACK_AB R151, R30, R151 ;  /* 0x000000971e97723e */ /* 0x004fc400000010ff */
[----:B------:R-:W-:Y:S01]  /*a460*/  F2FP.BF16.F32.PACK_AB R150, R81, R150 ;  /* 0x000000965196723e */ /* 0x000fe200000010ff */
[----:B------:R-:W-:Y:S02]  /*a470*/  FADD.FTZ R46, R30, R3 ;  /* 0x000000031e2e7221 */ /* 0x000fe40000010000 */
[----:B------:R-:W-:Y:S02]  /*a480*/  MUFU.EX2 R83, R83 ;  /* 0x0000005300537308 */ /* 0x000fe40000000800 */
[----:B0-----:R-:W-:Y:S01]  /*a490*/  FADD.FTZ R3, R145, R46 ;  /* 0x0000002e91037221 */ /* 0x001fe20000010000 */
[----:B------:R-:W-:Y:S01]  /*a4a0*/  FFMA.FTZ R46, R67, UR22, -R34 ;  /* 0x00000016432e7c23 */ /* 0x000fe20008010822 */
[C---:B---3--:R-:W-:Y:S02]  /*a4b0*/  F2FP.BF16.F32.PACK_AB R145, R24.reuse, R145 ;  /* 0x000000911891723e */ /* 0x048fe400000010ff */
[----:B------:R-:W-:Y:S02]  /*a4c0*/  FADD.FTZ R50, R24, R3 ;  /* 0x0000000318327221 */ /* 0x000fe40000010000 */
[----:B------:R-:W0:Y:S02]  /*a4d0*/  MUFU.EX2 R36, R36 ;  /* 0x0000002400247308 */ /* 0x000e240000000800 */
[----:B-----5:R-:W-:Y:S01]  /*a4e0*/  FADD.FTZ R3, R147, R50 ;  /* 0x0000003293037221 */ /* 0x020fe20000010000 */
[----:B------:R-:W-:-:S02]  /*a4f0*/  WARPGROUP.DEPBAR.LE gsb0, 0x0 ;  /* 0x00008000000079c5 */ /* 0x000fc40000010000 */
[----:B------:R1:W-:Y:S06]  /*a500*/  BAR.ARV R15, 0x100 ;  /* 0x0004000f0000751d */ /* 0x0003ec0000002000 */
[----:B------:R2:W-:Y:S01]  /*a510*/  @!P1 SYNCS.ARRIVE.TRANS64.RED.A1T0 RZ, [R13+URZ], RZ ;  /* 0x000000ff0dff99a7 */ /* 0x0005e2000810043f */
[----:B------:R-:W-:Y:S01]  /*a520*/  MUFU.EX2 R140, R140 ;  /* 0x0000008c008c7308 */ /* 0x000fe20000000800 */
[----:B0-----:R-:W-:Y:S01]  /*a530*/  FADD.FTZ R50, R36, R3 ;  /* 0x0000000324327221 */ /* 0x001fe20000010000 */
[-C--:B------:R-:W-:Y:S01]  /*a540*/  FMUL.FTZ R90, R90, R7.reuse ;  /* 0x000000075a5a7220 */ /* 0x080fe20000410000 */
[-C--:B------:R-:W-:Y:S01]  /*a550*/  FMUL.FTZ R91, R91, R7.reuse ;  /* 0x000000075b5b7220 */ /* 0x080fe20000410000 */
[-C--:B------:R-:W-:Y:S01]  /*a560*/  FMUL.FTZ R94, R94, R7.reuse ;  /* 0x000000075e5e7220 */ /* 0x080fe20000410000 */
[-C--:B------:R-:W-:Y:S01]  /*a570*/  FMUL.FTZ R95, R95, R7.reuse ;  /* 0x000000075f5f7220 */ /* 0x080fe20000410000 */
[-C--:B------:R-:W-:Y:S01]  /*a580*/  FMUL.FTZ R98, R98, R7.reuse ;  /* 0x0000000762627220 */ /* 0x080fe20000410000 */
[----:B--2---:R-:W-:Y:S01]  /*a590*/  IMAD.U32 R13, RZ, RZ, UR24 ;  /* 0x00000018ff0d7e24 */ /* 0x004fe2000f8e00ff */
[----:B------:R-:W0:Y:S01]  /*a5a0*/  MUFU.EX2 R141, R141 ;  /* 0x0000008d008d7308 */ /* 0x000e220000000800 */
[----:B------:R-:W-:Y:S01]  /*a5b0*/  UMOV UR24, UR37 ;  /* 0x0000002500187c82 */ /* 0x000fe20008000000 */
[-C--:B------:R-:W-:Y:S01]  /*a5c0*/  FMUL.FTZ R99, R99, R7.reuse ;  /* 0x0000000763637220 */ /* 0x080fe20000410000 */
[-C--:B------:R-:W-:Y:S01]  /*a5d0*/  FMUL.FTZ R102, R102, R7.reuse ;  /* 0x0000000766667220 */ /* 0x080fe20000410000 */
[----:B------:R-:W-:Y:S01]  /*a5e0*/  @!P1 LEA R13, R13, UR45, 0x3 ;  /* 0x0000002d0d0d9c11 */ /* 0x000fe2000f8e18ff */
[-C--:B------:R-:W-:Y:S01]  /*a5f0*/  FMUL.FTZ R103, R103, R7.reuse ;  /* 0x0000000767677220 */ /* 0x080fe20000410000 */
[-C--:B------:R-:W-:Y:S01]  /*a600*/  FMUL.FTZ R106, R106, R7.reuse ;  /* 0x000000076a6a7220 */ /* 0x080fe20000410000 */
[----:B------:R-:W-:Y:S01]  /*a610*/  FMUL.FTZ R107, R107, R7 ;  /* 0x000000076b6b7220 */ /* 0x000fe20000410000 */
[----:B------:R-:W-:Y:S01]  /*a620*/  MUFU.EX2 R85, R85 ;  /* 0x0000005500557308 */ /* 0x000fe20000000800 */
[----:B------:R-:W-:-:S02]  /*a630*/  @!P1 VIADD R13, R13, 0x16860 ;  /* 0x000168600d0d9836 */ /* 0x000fc40000000000 */
[-C--:B------:R-:W-:Y:S01]  /*a640*/  FMUL.FTZ R110, R110, R7.reuse ;  /* 0x000000076e6e7220 */ /* 0x080fe20000410000 */
[-C--:B------:R-:W-:Y:S01]  /*a650*/  FMUL.FTZ R111, R111, R7.reuse ;  /* 0x000000076f6f7220 */ /* 0x080fe20000410000 */
[-C--:B------:R-:W-:Y:S01]  /*a660*/  FMUL.FTZ R114, R114, R7.reuse ;  /* 0x0000000772727220 */ /* 0x080fe20000410000 */
[-C--:B------:R-:W-:Y:S01]  /*a670*/  FMUL.FTZ R115, R115, R7.reuse ;  /* 0x0000000773737220 */ /* 0x080fe20000410000 */
[----:B-1----:R-:W-:Y:S01]  /*a680*/  @!P1 PRMT R15, RZ, 0x654, R13 ;  /* 0x00000654ff0f9816 */ /* 0x002fe2000000000d */
[----:B------:R-:W-:Y:S01]  /*a690*/  FADD.FTZ R13, R81, R48 ;  /* 0x00000030510d7221 */ /* 0x000fe20000010000 */
[----:B------:R-:W1:Y:S01]  /*a6a0*/  MUFU.EX2 R32, R32 ;  /* 0x0000002000207308 */ /* 0x000e620000000800 */
[----:B0-----:R-:W-:Y:S01]  /*a6b0*/  FADD.FTZ R3, R141, R50 ;  /* 0x000000328d037221 */ /* 0x001fe20000010000 */
[----:B------:R0:W-:Y:S01]  /*a6c0*/  @!P1 SYNCS.ARRIVE.TRANS64.RED.A1T0 RZ, [R15+URZ], RZ ;  /* 0x000000ff0fff99a7 */ /* 0x0001e2000810043f */
[----:B------:R-:W-:Y:S01]  /*a6d0*/  FADD.FTZ R48, R144, R13 ;  /* 0x0000000d90307221 */ /* 0x000fe20000010000 */
[-C--:B------:R-:W-:Y:S01]  /*a6e0*/  FMUL.FTZ R118, R118, R7.reuse ;  /* 0x0000000776767220 */ /* 0x080fe20000410000 */
[----:B------:R-:W-:Y:S01]  /*a6f0*/  FMUL.FTZ R119, R119, R7 ;  /* 0x0000000777777220 */ /* 0x000fe20000410000 */
[C---:B------:R-:W-:Y:S01]  /*a700*/  F2FP.BF16.F32.PACK_AB R144, R21.reuse, R144 ;  /* 0x000000901590723e */ /* 0x040fe200000010ff */
[----:B------:R-:W-:Y:S01]  /*a710*/  FADD.FTZ R13, R21, R48 ;  /* 0x00000030150d7221 */ /* 0x000fe20000010000 */
[----:B------:R-:W2:Y:S01]  /*a720*/  MUFU.EX2 R142, R142 ;  /* 0x0000008e008e7308 */ /* 0x000ea20000000800 */
[----:B------:R-:W-:Y:S01]  /*a730*/  FFMA.FTZ R48, R69, UR22, -R34 ;  /* 0x0000001645307c23 */ /* 0x000fe20008010822 */
[----:B------:R-:W-:Y:S01]  /*a740*/  F2FP.BF16.F32.PACK_AB R147, R36, R147 ;  /* 0x000000932493723e */ /* 0x000fe200000010ff */
[----:B------:R-:W-:Y:S01]  /*a750*/  FADD.FTZ R52, R146, R13 ;  /* 0x0000000d92347221 */ /* 0x000fe20000010000 */
[----:B------:R-:W-:Y:S01]  /*a760*/  F2FP.BF16.F32.PACK_AB R146, R83, R146 ;  /* 0x000000925392723e */ /* 0x000fe200000010ff */
[-C--:B------:R-:W-:Y:S01]  /*a770*/  FMUL.FTZ R88, R88, R72.reuse ;  /* 0x0000004858587220 */ /* 0x080fe20000410000 */
[----:B------:R-:W-:Y:S01]  /*a780*/  FMUL.FTZ R89, R89, R72 ;  /* 0x0000004859597220 */ /* 0x000fe20000410000 */
[----:B------:R-:W-:Y:S01]  /*a790*/  FADD.FTZ R13, R83, R52 ;  /* 0x00000034530d7221 */ /* 0x000fe20000010000 */
[----:B------:R-:W3:Y:S01]  /*a7a0*/  MUFU.EX2 R143, R143 ;  /* 0x0000008f008f7308 */ /* 0x000ee20000000800 */
[C---:B-1----:R-:W-:Y:S01]  /*a7b0*/  FADD.FTZ R50, R32.reuse, R3 ;  /* 0x0000000320327221 */ /* 0x042fe20000010000 */
[----:B------:R-:W-:Y:S01]  /*a7c0*/  F2FP.BF16.F32.PACK_AB R141, R32, R141 ;  /* 0x0000008d208d723e */ /* 0x000fe200000010ff */
[----:B------:R-:W-:Y:S01]  /*a7d0*/  FADD.FTZ R52, R140, R13 ;  /* 0x0000000d8c347221 */ /* 0x000fe20000010000 */
[----:B------:R-:W-:Y:S01]  /*a7e0*/  F2FP.BF16.F32.PACK_AB R140, R85, R140 ;  /* 0x0000008c558c723e */ /* 0x000fe200000010ff */
[-C--:B------:R-:W-:Y:S01]  /*a7f0*/  FMUL.FTZ R92, R92, R72.reuse ;  /* 0x000000485c5c7220 */ /* 0x080fe20000410000 */
[-C--:B------:R-:W-:Y:S01]  /*a800*/  FMUL.FTZ R93, R93, R72.reuse ;  /* 0x000000485d5d7220 */ /* 0x080fe20000410000 */
[----:B------:R-:W-:Y:S01]  /*a810*/  FADD.FTZ R13, R85, R52 ;  /* 0x00000034550d7221 */ /* 0x000fe20000010000 */
[----:B------:R-:W1:Y:S01]  /*a820*/  MUFU.EX2 R38, R38 ;  /* 0x0000002600267308 */ /* 0x000e620000000800 */
[-C--:B------:R-:W-:Y:S01]  /*a830*/  FMUL.FTZ R96, R96, R72.reuse ;  /* 0x0000004860607220 */ /* 0x080fe20000410000 */
[----:B------:R-:W-:Y:S01]  /*a840*/  FMUL.FTZ R97, R97, R72 ;  /* 0x0000004861617220 */ /* 0x000fe20000410000 */
[----:B--2---:R-:W-:Y:S01]  /*a850*/  FADD.FTZ R52, R142, R13 ;  /* 0x0000000d8e347221 */ /* 0x004fe20000010000 */
[----:B------:R-:W-:Y:S01]  /*a860*/  F2FP.BF16.F32.PACK_AB R142, R31, R142 ;  /* 0x0000008e1f8e723e */ /* 0x000fe200000010ff */
[-C--:B------:R-:W-:Y:S01]  /*a870*/  FMUL.FTZ R100, R100, R72.reuse ;  /* 0x0000004864647220 */ /* 0x080fe20000410000 */
[-C--:B------:R-:W-:Y:S01]  /*a880*/  FMUL.FTZ R101, R101, R72.reuse ;  /* 0x0000004865657220 */ /* 0x080fe20000410000 */
[----:B------:R-:W-:Y:S01]  /*a890*/  FADD.FTZ R13, R31, R52 ;  /* 0x000000341f0d7221 */ /* 0x000fe20000010000 */
[----:B------:R2:W-:Y:S01]  /*a8a0*/  MUFU.EX2 R87, R40 ;  /* 0x0000002800577308 */ /* 0x0005e20000000800 */
        /* <DEDUP_REMOVED lines=8> */
[--C-:B--2---:R-:W-:Y:S01]  /*a930*/  FFMA.FTZ R40, R41, UR22, -R34.reuse ;  /* 0x0000001629287c23 */ /* 0x104fe20008010822 */
[----:B-1----:R-:W-:Y:S01]  /*a940*/  FADD.FTZ R50, R38, R3 ;  /* 0x0000000326327221 */ /* 0x002fe20000010000 */
[----:B------:R-:W-:Y:S01]  /*a950*/  FFMA.FTZ R34, R78, UR22, -R34 ;  /* 0x000000164e227c23 */ /* 0x000fe20008010822 */
[----:B------:R-:W-:Y:S01]  /*a960*/  F2FP.BF16.F32.PACK_AB R143, R38, R143 ;  /* 0x0000008f268f723e */ /* 0x000fe200000010ff */
[-C--:B------:R-:W-:Y:S01]  /*a970*/  FMUL.FTZ R116, R116, R72.reuse ;  /* 0x0000004874747220 */ /* 0x080fe20000410000 */
[----:B------:R-:W-:Y:S01]  /*a980*/  FMUL.FTZ R117, R117, R72 ;  /* 0x0000004875757220 */ /* 0x000fe20000410000 */
[----:B------:R-:W-:Y:S01]  /*a990*/  IMAD.MOV.U32 R7, RZ, RZ, R4 ;  /* 0x000000ffff077224 */ /* 0x000fe200078e0004 */
[----:B------:R-:W1:Y:S08]  /*a9a0*/  MUFU.EX2 R137, R137 ;  /* 0x0000008900897308 */ /* 0x000e700000000800 */
[----:B------:R-:W2:Y:S01]  /*a9b0*/  MUFU.EX2 R40, R40 ;  /* 0x0000002800287308 */ /* 0x000ea20000000800 */
[----:B---3--:R-:W-:Y:S01]  /*a9c0*/  FADD.FTZ R52, R136, R13 ;  /* 0x0000000d88347221 */ /* 0x008fe20000010000 */
[----:B------:R-:W-:-:S03]  /*a9d0*/  F2FP.BF16.F32.PACK_AB R136, R87, R136 ;  /* 0x000000885788723e */ /* 0x000fc600000010ff */
[----:B------:R-:W-:-:S03]  /*a9e0*/  FADD.FTZ R13, R87, R52 ;  /* 0x00000034570d7221 */ /* 0x000fc60000010000 */
        /* <DEDUP_REMOVED lines=94> */
.L_x_13477:
        /* <DEDUP_REMOVED lines=11> */
.L_x_13504:
        /* <DEDUP_REMOVED lines=9> */
.L_x_13489:
[----:B------:R-:W-:Y:S01]  /*b110*/  ULEA UR6, UR37, UR45, 0x3 ;  /* 0x0000002d25067291 */ /* 0x000fe2000f8e183f */
[----:B------:R-:W-:-:S05]  /*b120*/  IMAD.U32 R4, RZ, RZ, UR36 ;  /* 0x00000024ff047e24 */ /* 0x000fca000f8e00ff */
[----:B------:R-:W-:-:S04]  /*b130*/  SHF.L.U32 R4, R4, 0x1f, RZ ;  /* 0x0000001f04047819 */ /* 0x000fc800000006ff */
[----:B------:R0:W1:Y:S01]  /*b140*/  SYNCS.PHASECHK.TRANS64.TRYWAIT P3, [UR6+0x16830], R4 ;  /* 0x01683004ff0075a7 */ /* 0x0000620008060146 */
[----:B------:R-:W-:Y:S05]  /*b150*/  @!P0 BRA `(.L_x_13490) ;  /* 0x0000000000048947 */ /* 0x000fea0003800000 */
[----:B------:R-:W-:Y:S01]  /*b160*/  BPT.TRAP 0x1 ;  /* 0x000000040000795c */ /* 0x000fe20000300000 */
.L_x_13490:
[----:B-1----:R-:W-:Y:S05]  /*b170*/  @P3 BRA `(.L_x_13488) ;  /* 0x0000000000083947 */ /* 0x002fea0003800000 */
[----:B------:R-:W1:Y:S02]  /*b180*/  SYNCS.PHASECHK.TRANS64.TRYWAIT P3, [UR6+0x16830], R4 ;  /* 0x01683004ff0075a7 */ /* 0x000e640008060146 */
[----:B-1----:R-:W-:Y:S05]  /*b190*/  @!P3 BRA `(.L_x_13491) ;  /* 0x0000009000d0b947 */ /* 0x002fea0003800000 */
.L_x_13488:
        /* <DEDUP_REMOVED lines=25> */
.L_x_13493:
[----:B------:R-:W-:Y:S01]  /*b330*/  ULEA UR6, UR27, UR45, 0x3 ;  /* 0x0000002d1b067291 */ /* 0x000fe2000f8e183f */
[----:B------:R-:W-:-:S05]  /*b340*/  IMAD.U32 R4, RZ, RZ, UR28 ;  /* 0x0000001cff047e24 */ /* 0x000fca000f8e00ff */
[----:B------:R-:W-:-:S04]  /*b350*/  SHF.L.U32 R4, R4, 0x1f, RZ ;  /* 0x0000001f04047819 */ /* 0x000fc800000006ff */
[----:B------:R0:W1:Y:S01]  /*b360*/  SYNCS.PHASECHK.TRANS64.TRYWAIT P2, [UR6+0x16850], R4 ;  /* 0x01685004ff0075a7 */ /* 0x0000620008040146 */
[----:B------:R-:W-:Y:S05]  /*b370*/  @!P0 BRA `(.L_x_13494) ;  /* 0x0000000000048947 */ /* 0x000fea0003800000 */
[----:B------:R-:W-:Y:S01]  /*b380*/  BPT.TRAP 0x1 ;  /* 0x000000040000795c */ /* 0x000fe20000300000 */
.L_x_13494:
[----:B-1----:R-:W-:Y:S05]  /*b390*/  @P2 BRA `(.L_x_13492) ;  /* 0x0000000000082947 */ /* 0x002fea0003800000 */
[----:B------:R-:W1:Y:S02]  /*b3a0*/  SYNCS.PHASECHK.TRANS64.TRYWAIT P2, [UR6+0x16850], R4 ;  /* 0x01685004ff0075a7 */ /* 0x000e640008040146 */
[----:B-1----:R-:W-:Y:S05]  /*b3b0*/  @!P2 BRA `(.L_x_13495) ;  /* 0x000000900060a947 */ /* 0x002fea0003800000 */
.L_x_13492:
[----:B------:R-:W-:Y:S01]  /*b3c0*/  UIADD3 UR6, UR45, 0x400, URZ ;  /* 0x000004002d067890 */ /* 0x000fe2000fffe03f */
[----:B------:R-:W-:Y:S01]  /*b3d0*/  WARPGROUP.ARRIVE ;  /* 0x00000000000079c5 */ /* 0x000fe20000000000 */
[----:B------:R-:W-:Y:S01]  /*b3e0*/  UMOV UR7, 0x40000040 ;  /* 0x4000004000077882 */ /* 0x000fe20000000000 */
[----:B------:R-:W-:Y:S01]  /*b3f0*/  FMUL.FTZ R15, R33, UR26 ;  /* 0x0000001a210f7c20 */ /* 0x000fe20008410000 */
[----:B------:R-:W-:Y:S01]  /*b400*/  USHF.R.U32.HI UR6, URZ, 0x4, UR6 ;  /* 0x000000043f067899 */ /* 0x000fe20008011606 */
[----:B------:R-:W2:Y:S01]  /*b410*/  @P5 LDC R33, c[0x0][0x44c] ;  /* 0x00011300ff215b82 */ /* 0x000ea20000000800 */
[----:B------:R-:W-:Y:S01]  /*b420*/  FMUL.FTZ R14, R32, UR26 ;  /* 0x0000001a200e7c20 */ /* 0x000fe20008410000 */
[----:B-1----:R-:W-:Y:S01]  /*b430*/  FMUL.FTZ R9, R27, UR26 ;  /* 0x0000001a1b097c20 */ /* 0x002fe20008410000 */
[----:B------:R-:W-:Y:S01]  /*b440*/  ULOP3.LUT UR6, UR6, 0x3fff, URZ, 0xc0, !UPT ;  /* 0x00003fff06067892 */ /* 0x000fe2000f8ec03f */
[----:B------:R-:W-:Y:S01]  /*b450*/  FMUL.FTZ R27, R39, UR26 ;  /* 0x0000001a271b7c20 */ /* 0x000fe20008410000 */
[----:B------:R-:W-:Y:S01]  /*b460*/  FMUL.FTZ R39, R51, UR26 ;  /* 0x0000001a33277c20 */ /* 0x000fe20008410000 */
[----:B------:R-:W-:Y:S01]  /*b470*/  FMUL.FTZ R51, R63, UR26 ;  /* 0x0000001a3f337c20 */ /* 0x000fe20008410000 */
[----:B------:R-:W-:Y:S01]  /*b480*/  ULEA UR10, UR27, UR6, 0xa ;  /* 0x000000061b0a7291 */ /* 0x000fe2000f8e503f */
[----:B------:R-:W1:Y:S01]  /*b490*/  @P5 LDC R32, c[0x0][0x450] ;  /* 0x00011400ff205b82 */ /* 0x000e620000000800 */
[----:B------:R-:W-:Y:S01]  /*b4a0*/  FMUL.FTZ R63, R75, UR26 ;  /* 0x0000001a4b3f7c20 */ /* 0x000fe20008410000 */
[----:B------:R-:W-:Y:S01]  /*b4b0*/  FMUL.FTZ R75, R80, UR26 ;  /* 0x0000001a504b7c20 */ /* 0x000fe20008410000 */
[----:B------:R-:W-:-:S02]  /*b4c0*/  VIADD R80, R17, UR39 ;  /* 0x0000002711507c36 */ /* 0x000fc40008000000 */
        /* <DEDUP_REMOVED lines=8> */
[----:B------:R-:W-:Y:S01]  /*b550*/  FMUL.FTZ R59, R70, UR26 ;  /* 0x0000001a463b7c20 */ /* 0x000fe20008410000 */
[----:B------:R-:W-:Y:S01]  /*b560*/  FMUL.FTZ R70, R82, UR26 ;  /* 0x0000001a52467c20 */ /* 0x000fe20008410000 */
[----:B------:R-:W-:Y:S01]  /*b570*/  FMUL.FTZ R8, R25, UR26 ;  /* 0x0000001a19087c20 */ /* 0x000fe20008410000 */
[----:B------:R-:W3:Y:S01]  /*b580*/  LDC R82, c[0x0][0x2f0] ;  /* 0x0000bc00ff527b82 */ /* 0x000ee20000000800 */
[----:B--2---:R-:W-:-:S04]  /*b590*/  @P5 IMAD.HI.U32 R33, R80, R33, RZ ;  /* 0x0000002150215227 */ /* 0x004fc800078e00ff */
[----:B------:R-:W-:Y:S01]  /*b5a0*/  FMUL.FTZ R25, R37, UR26 ;  /* 0x0000001a25197c20 */ /* 0x000fe20008410000 */
[----:B0-----:R-:W-:Y:S01]  /*b5b0*/  FMUL.FTZ R4, R24, UR26 ;  /* 0x0000001a18047c20 */ /* 0x001fe20008410000 */
[----:B------:R-:W-:Y:S01]  /*b5c0*/  FMUL.FTZ R37, R45, UR26 ;  /* 0x0000001a2d257c20 */ /* 0x000fe20008410000 */
[----:B------:R-:W-:Y:S01]  /*b5d0*/  FMUL.FTZ R20, R34, UR26 ;  /* 0x0000001a22147c20 */ /* 0x000fe20008410000 */
[----:B------:R-:W-:Y:S01]  /*b5e0*/  FMUL.FTZ R24, R36, UR26 ;  /* 0x0000001a24187c20 */ /* 0x000fe20008410000 */
[----:B------:R-:W-:Y:S01]  /*b5f0*/  FMUL.FTZ R45, R53, UR26 ;  /* 0x0000001a352d7c20 */ /* 0x000fe20008410000 */
[----:B------:R-:W-:Y:S01]  /*b600*/  FMUL.FTZ R34, R44, UR26 ;  /* 0x0000001a2c227c20 */ /* 0x000fe20008410000 */
[----:B-1----:R-:W-:Y:S01]  /*b610*/  @P5 SHF.R.U32.HI R80, RZ, R32, R33 ;  /* 0x00000020ff505219 */ /* 0x002fe20000011621 */
[----:B------:R-:W-:Y:S02]  /*b620*/  IMAD.U32 R33, RZ, RZ, UR37 ;  /* 0x00000025ff217e24 */ /* 0x000fe4000f8e00ff */
[----:B------:R-:W-:Y:S01]  /*b630*/  FMUL.FTZ R36, R47, UR26 ;  /* 0x0000001a2f247c20 */ /* 0x000fe20008410000 */
[----:B------:R-:W-:Y:S01]  /*b640*/  FMUL.FTZ R53, R66, UR26 ;  /* 0x0000001a42357c20 */ /* 0x000fe20008410000 */
[----:B------:R-:W-:-:S02]  /*b650*/  VIADD R32, R23, 0x9 ;  /* 0x0000000917207836 */ /* 0x000fc40000000000 */
[----:B------:R-:W-:Y:S01]  /*b660*/  FMUL.FTZ R44, R52, UR26 ;  /* 0x0000001a342c7c20 */ /* 0x000fe20008410000 */
[----:B------:R-:W-:Y:S01]  /*b670*/  @!P1 LEA R33, R33, UR45, 0x3 ;  /* 0x0000002d21219c11 */ /* 0x000fe2000f8e18ff */
[----:B------:R-:W-:Y:S01]  /*b680*/  FMUL.FTZ R47, R58, UR26 ;  /* 0x0000001a3a2f7c20 */ /* 0x000fe20008410000 */
[----:B------:R-:W-:Y:S01]  /*b690*/  FMUL.FTZ R66, R73, UR26 ;  /* 0x0000001a49427c20 */ /* 0x000fe20008410000 */
[----:B------:R-:W-:Y:S01]  /*b6a0*/  FMUL.FTZ R52, R60, UR26 ;  /* 0x0000001a3c347c20 */ /* 0x000fe20008410000 */
[----:B------:R-:W-:Y:S01]  /*b6b0*/  FMUL.FTZ R58, R68, UR26 ;  /* 0x0000001a443a7c20 */ /* 0x000fe20008410000 */
[----:B------:R-:W-:Y:S02]  /*b6c0*/  @!P1 VIADD R73, R33, 0x16840 ;  /* 0x0001684021499836 */ /* 0x000fe40000000000 */
        /* <DEDUP_REMOVED lines=38> */
[----:B------:R-:W0:Y:S03]  /*b930*/  MUFU.TANH R4, R4 ;  /* 0x0000000400047308 */ /* 0x000e260000002400 */
[----:B---3--:R-:W-:-:S04]  /*b940*/  IMAD R33, R82, UR41, R33 ;  /* 0x0000002952217c24 */ /* 0x008fc8000f8e0221 */
[----:B------:R-:W-:Y:S01]  /*b950*/  VIADD R33, R33, -UR25 ;  /* 0x8000001921217c36 */ /* 0x000fe20008000000 */
[----:B------:R-:W1:Y:S03]  /*b960*/  MUFU.TANH R8, R8 ;  /* 0x0000000800087308 */ /* 0x000e660000002400 */
[----:B------:R-:W-:Y:S01]  /*b970*/  VIADD R81, R33, UR24 ;  /* 0x0000001821517c36 */ /* 0x000fe20008000000 */
[----:B------:R-:W-:Y:S02]  /*b980*/  WARPGROUP.DEPBAR.LE gsb0, 0x0 ;  /* 0x00008000000079c5 */ /* 0x000fe40000010000 */
[----:B------:R-:W-:-:S06]  /*b990*/  WARPGROUP.ARRIVE ;  /* 0x00000000000079c5 */ /* 0x000fcc0000000000 */
[----:B------:R-:W2:Y:S01]  /*b9a0*/  S2R R151, SR_TID.X ;  /* 0x0000000000977919 */ /* 0x000ea20000002100 */
[----:B------:R-:W3:Y:S01]  /*b9b0*/  MUFU.TANH R6, R6 ;  /* 0x0000000600067308 */ /* 0x000ee20000002400 */
[----:B------:R-:W-:Y:S01]  /*b9c0*/  VIADD R83, R33, UR21 ;  /* 0x0000001521537c36 */ /* 0x000fe20008000000 */
[----:B------:R-:W-:Y:S01]  /*b9d0*/  HGMMA.64x64x16.F32.BF16 R88, R144, gdesc[UR4].tnspB, R88, gsb0 ;  /* 0x40e0000490587df0 */ /* 0x000fe20008001858 */
[----:B------:R-:W-:Y:S01]  /*b9e0*/  UIADD3 UR6, UR10, 0x100, URZ ;  /* 0x000001000a067890 */ /* 0x000fe2000fffe03f */
[----:B------:R-:W-:-:S04]  /*b9f0*/  UMOV UR7, 0x40000040 ;  /* 0x4000004000077882 */ /* 0x000fc80000000000 */
[----:B------:R-:W4:Y:S08]  /*ba00*/  MUFU.TANH R9, R9 ;  /* 0x0000000900097308 */ /* 0x000f300000002400 */
[----:B------:R-:W0:Y:S08]  /*ba10*/  MUFU.TANH R10, R10 ;  /* 0x0000000a000a7308 */ /* 0x000e300000002400 */
[----:B------:R-:W0:Y:S01]  /*ba20*/  MUFU.TANH R11, R11 ;  /* 0x0000000b000b7308 */ /* 0x000e220000002400 */
[----:B--2---:R-:W-:-:S07]  /*ba30*/  ISETP.GE.U32.AND P2, PT, R151, 0x180, PT ;  /* 0x000001809700780c */ /* 0x004fce0003f46070 */
[----:B------:R-:W2:Y:S01]  /*ba40*/  MUFU.TANH R12, R12 ;  /* 0x0000000c000c7308 */ /* 0x000ea20000002400 */
[----:B------:R-:W-:Y:S02]  /*ba50*/  SEL R77, R32, 0x9, !P2 ;  /* 0x00000009204d7807 */ /* 0x000fe40005000000 */
[----:B------:R-:W5:Y:S05]  /*ba60*/  SHFL.IDX PT, R32, R80, RZ, 0x1c1f ;  /* 0x001c1fff50207589 */ /* 0x000f6a00000e0000 */
[----:B------:R-:W0:Y:S08]  /*ba70*/  MUFU.TANH R13, R13 ;  /* 0x0000000d000d7308 */ /* 0x000e300000002400 */
[----:B------:R-:W0:Y:S08]  /*ba80*/  MUFU.TANH R14, R14 ;  /* 0x0000000e000e7308 */ /* 0x000e300000002400 */
[----:B------:R-:W0:Y:S01]  /*ba90*/  MUFU.TANH R15, R15 ;  /* 0x0000000f000f7308 */ /* 0x000e220000002400 */
[----:B-----5:R-:W-:-:S02]  /*baa0*/  IMAD.IADD R85, R81, 0x1, R32 ;  /* 0x0000000151557824 */ /* 0x020fc400078e0220 */
[----:B------:R-:W-:-:S05]  /*bab0*/  IMAD.IADD R84, R83, 0x1, R32 ;  /* 0x0000000153547824 */ /* 0x000fca00078e0220 */
        /* <DEDUP_REMOVED lines=80> */
[----:B------:R-:W-:Y:S03]  /*bfc0*/  HGMMA.64x64x16.F32.BF16 R88, R120, gdesc[UR4].tnspB, R88, gsb0 ;  /* 0x40e0000478587df0 */ /* 0x000fe60008001858 */
[----:B------:R-:W-:Y:S02]  /*bfd0*/  WARPGROUP.DEPBAR.LE gsb0, 0x0 ;  /* 0x00008000000079c5 */ /* 0x000fe40000010000 */
[----:B------:R0:W-:Y:S06]  /*bfe0*/  BAR.ARV R77, 0x100 ;  /* 0x0004004d0000751d */ /* 0x0001ec0000002000 */
[----:B------:R5:W-:Y:S02]  /*bff0*/  @!P1 SYNCS.ARRIVE.TRANS64.RED.A1T0 RZ, [R73+URZ], RZ ;  /* 0x000000ff49ff99a7 */ /* 0x000be4000810043f */
[----:B-----5:R-:W-:-:S06]  /*c000*/  FMUL.FTZ R73, R87, UR26 ;  /* 0x0000001a57497c20 */ /* 0x020fcc0008410000 */
[----:B------:R-:W0:Y:S01]  /*c010*/  MUFU.TANH R73, R73 ;  /* 0x0000004900497308 */ /* 0x000e220000002400 */
[----:B-1234-:R-:W-:Y:S05]  /*c020*/  @!P6 BRA `(.L_x_13496) ;  /* 0x00000000005ce947 */ /* 0x01efea0003800000 */
[----:B------:R-:W-:Y:S01]  /*c030*/  IMAD R32, R82, UR41, R32 ;  /* 0x0000002952207c24 */ /* 0x000fe2000f8e0220 */
[----:B------:R-:W-:Y:S03]  /*c040*/  BSSY B0, `(.L_x_13497) ;  /* 0x0000011000007945 */ /* 0x000fe60003800000 */
[----:B0-----:R-:W-:-:S05]  /*c050*/  VIADD R77, R32, -UR25 ;  /* 0x80000019204d7c36 */ /* 0x001fca0008000000 */
        /* <DEDUP_REMOVED lines=10> */
.L_x_13498:
[----:B------:R-:W-:-:S05]  /*c100*/  IMAD.U32 R86, RZ, RZ, UR23 ;  /* 0x00000017ff567e24 */ /* 0x000fca000f8e00ff */
[----:B------:R-:W-:-:S13]  /*c110*/  ISETP.NE.AND P2, PT, R86, 0x1, PT ;  /* 0x000000015600780c */ /* 0x000fda0003f45270 */
[----:B------:R-:W0:Y:S02]  /*c120*/  @P2 LDC.64 R32, c[0x0][0x9e8] ;  /* 0x00027a00ff202b82 */ /* 0x000e240000000a00 */
[----:B0-----:R-:W-:-:S05]  /*c130*/  @P2 IMAD.HI.U32 R32, R77, R32, RZ ;  /* 0x000000204d202227 */ /* 0x001fca00078e00ff */
[----:B------:R-:W-:-:S07]  /*c140*/  @P2 SHF.R.U32.HI R77, RZ, R33, R32 ;  /* 0x00000021ff4d2219 */ /* 0x000fce0000011620 */
.L_x_13499:
[----:B------:R-:W-:Y:S05]  /*c150*/  BSYNC B0 ;  /* 0x0000000000007941 */ /* 0x000fea0003800000 */
.L_x_13497:
[----:B------:R-:W-:-:S04]  /*c160*/  IMAD R77, R77, R86, -R76 ;  /* 0x000000564d4d7224 */ /* 0x000fc800078e0a4c */
[----:B------:R-:W-:-:S05]  /*c170*/  IMAD R77, R16, -0x2, R77 ;  /* 0xfffffffe104d7824 */ /* 0x000fca00078e024d */
[----:B------:R-:W-:Y:S02]  /*c180*/  VIADDMNMX R85, R77, R86, R85, PT ;  /* 0x000000564d557246 */ /* 0x000fe40003800155 */
[----:B------:R-:W-:-:S07]  /*c190*/  VIMNMX R84, R84, R77, !PT ;  /* 0x0000004d54547248 */ /* 0x000fce0007fe0100 */
.L_x_13496:
[----:B------:R-:W-:-:S04]  /*c1a0*/  ISETP.GT.AND P2, PT, R0, -0x1, PT ;  /* 0xffffffff0000780c */ /* 0x000fc80003f44270 */
[C---:B------:R-:W-:Y:S02]  /*c1b0*/  ISETP.GT.AND P4, PT, R84.reuse, RZ, P2 ;  /* 0x000000ff5400720c */ /* 0x040fe40001784270 */
[----:B------:R-:W-:Y:S02]  /*c1c0*/  ISETP.GT.AND P3, PT, R84, 0x1, P2 ;  /* 0x000000015400780c */ /* 0x000fe40001764270 */
[C---:B------:R-:W-:Y:S02]  /*c1d0*/  ISETP.LT.OR P4, PT, R85.reuse, 0x1, P4 ;  /* 0x000000015500780c */ /* 0x040fe40002781670 */
[----:B------:R-:W-:Y:S02]  /*c1e0*/  ISETP.LT.OR P3, PT, R85, 0x2, P3 ;  /* 0x000000025500780c */ /* 0x000fe40001f61670 */
[----:B0-----:R-:W-:Y:S02]  /*c1f0*/  FSEL R32, R4, -INF , !P4 ;  /* 0xff80000004207808 */ /* 0x001fe40006000000 */
[----:B------:R-:W-:Y:S01]  /*c200*/  FSEL R8, R8, -INF , !P3 ;  /* 0xff80000008087808 */ /* 0x000fe20005800000 */
[----:B------:R0:W1:Y:S01]  /*c210*/  SHFL.IDX PT, R4, R80, 0x1, 0x1c1f ;  /* 0x003c1f0050047f89 */ /* 0x00006200000e0000 */
[----:B------:R-:W-:-:S02]  /*c220*/  ISETP.GT.AND P4, PT, R84, 0x8, P2 ;  /* 0x000000085400780c */ /* 0x000fc40001784270 */
[----:B------:R-:W-:Y:S02]  /*c230*/  ISETP.GT.AND P3, PT, R84, 0x9, P2 ;  /* 0x000000095400780c */ /* 0x000fe40001764270 */
[C---:B------:R-:W-:Y:S02]  /*c240*/  ISETP.LT.OR P4, PT, R85.reuse, 0x9, P4 ;  /* 0x000000095500780c */ /* 0x040fe40002781670 */
[----:B------:R-:W-:Y:S02]  /*c250*/  ISETP.LT.OR P3, PT, R85, 0xa, P3 ;  /* 0x0000000a5500780c */ /* 0x000fe40001f61670 */
[----:B------:R-:W-:Y:S02]  /*c260*/  FSEL R33, R10, -INF , !P4 ;  /* 0xff8000000a217808 */ /* 0x000fe40006000000 */
[----:B------:R-:W-:Y:S02]  /*c270*/  FSEL R77, R11, -INF , !P3 ;  /* 0xff8000000b4d7808 */ /* 0x000fe40005800000 */
        /* <DEDUP_REMOVED lines=77> */
[----:B0-----:R-:W-:Y:S01]  /*c750*/  FSEL R80, R74, -INF , !P3 ;  /* 0xff8000004a507808 */ /* 0x001fe20005800000 */
[--C-:B-1----:R-:W-:Y:S01]  /*c760*/  IMAD.IADD R74, R81, 0x1, R4.reuse ;  /* 0x00000001514a7824 */ /* 0x102fe200078e0204 */
[C---:B------:R-:W-:Y:S01]  /*c770*/  ISETP.GT.AND P4, PT, R84.reuse, 0x78, P2 ;  /* 0x000000785400780c */ /* 0x040fe20001784270 */
[----:B------:R-:W-:Y:S01]  /*c780*/  IMAD.IADD R81, R83, 0x1, R4 ;  /* 0x0000000153517824 */ /* 0x000fe200078e0204 */
[----:B------:R-:W-:-:S02]  /*c790*/  ISETP.GT.AND P3, PT, R84, 0x79, P2 ;  /* 0x000000795400780c */ /* 0x000fc40001764270 */
        /* <DEDUP_REMOVED lines=18> */
.L_x_13502:
[----:B------:R-:W-:-:S05]  /*c8c0*/  IMAD.U32 R4, RZ, RZ, UR23 ;  /* 0x00000017ff047e24 */ /* 0x000fca000f8e00ff */
[----:B------:R-:W-:-:S13]  /*c8d0*/  ISETP.NE.AND P3, PT, R4, 0x1, PT ;  /* 0x000000010400780c */ /* 0x000fda0003f65270 */
[----:B------:R-:W0:Y:S02]  /*c8e0*/  @P3 LDC.64 R10, c[0x0][0x9e8] ;  /* 0x00027a00ff0a3b82 */ /* 0x000e240000000a00 */
[----:B0-----:R-:W-:-:S05]  /*c8f0*/  @P3 IMAD.HI.U32 R10, R83, R10, RZ ;  /* 0x0000000a530a3227 */ /* 0x001fca00078e00ff */
[----:B------:R-:W-:-:S07]  /*c900*/  @P3 SHF.R.U32.HI R83, RZ, R11, R10 ;  /* 0x0000000bff533219 */ /* 0x000fce000001160a */
.L_x_13503:
[----:B------:R-:W-:Y:S05]  /*c910*/  BSYNC B0 ;  /* 0x0000000000007941 */ /* 0x000fea0003800000 */
.L_x_13501:
[----:B------:R-:W-:-:S04]  /*c920*/  IMAD R83, R83, R4, -R76 ;  /* 0x0000000453537224 */ /* 0x000fc800078e0a4c */
[----:B------:R-:W-:-:S05]  /*c930*/  IMAD R83, R16, -0x2, R83 ;  /* 0xfffffffe10537824 */ /* 0x000fca00078e0253 */
[----:B------:R-:W-:Y:S02]  /*c940*/  VIADDMNMX R74, R83, R4, R74, PT ;  /* 0x00000004534a7246 */ /* 0x000fe4000380014a */
[----:B------:R-:W-:-:S07]  /*c950*/  VIMNMX R81, R81, R83, !PT ;  /* 0x0000005351517248 */ /* 0x000fce0007fe0100 */
.L_x_13500:
        /* <DEDUP_REMOVED lines=80> */
[----:B------:R-:W-:Y:S02]  /*ce60*/  ISETP.LT.OR P4, PT, R74, 0x42, P4 ;  /* 0x000000424a00780c */ /* 0x000fe40002781670 */
[----:B------:R-:W-:Y:S01]  /*ce70*/  FSEL R39, R39, -INF , !P3 ;  /* 0xff80000027277808 */ /* 0x000fe20005800000 */
[----:B------:R-:W0:Y:S01]  /*ce80*/  SHFL.BFLY PT, R11, R4, 0x1, 0x1f ;  /* 0x0c201f00040b7f89 */ /* 0x000e2200000e0000 */
[C---:B------:R-:W-:Y:S02]  /*ce90*/  ISETP.GT.AND P3, PT, R81.reuse, 0x39, P2 ;  /* 0x000000395100780c */ /* 0x040fe40001764270 */
        /* <DEDUP_REMOVED lines=28> */
[----:B------:R-:W-:Y:S01]  /*d060*/  ISETP.GT.AND P4, PT, R81, 0x50, P2 ;  /* 0x000000505100780c */ /* 0x000fe20001784270 */
[--C-:B------:R-:W-:Y:S01]  /*d070*/  FFMA.FTZ R15, R15, UR22, -R11.reuse ;  /* 0x000000160f0f7c23 */ /* 0x100fe2000801080b */
[----:B------:R-:W-:Y:S01]  /*d080*/  FMNMX.FTZ R77, R13, R6, !PT ;  /* 0x000000060d4d7209 */ /* 0x000fe20007810000 */
[--C-:B------:R-:W-:Y:S01]  /*d090*/  FFMA.FTZ R25, R25, UR22, -R11.reuse ;  /* 0x0000001619197c23 */ /* 0x100fe2000801080b */
[----:B------:R-:W-:Y:S01]  /*d0a0*/  ISETP.LT.OR P4, PT, R74, 0x51, P4 ;  /* 0x000000514a00780c */ /* 0x000fe20002781670 */
[----:B------:R-:W-:Y:S01]  /*d0b0*/  MUFU.EX2 R148, R148 ;  /* 0x0000009400947308 */ /* 0x000fe20000000800 */
[----:B------:R-:W-:Y:S01]  /*d0c0*/  FMNMX.FTZ R6, R20, R77, !PT ;  /* 0x0000004d14067209 */ /* 0x000fe20007810000 */
[--C-:B------:R-:W-:Y:S01]  /*d0d0*/  FFMA.FTZ R29, R29, UR22, -R11.reuse ;  /* 0x000000161d1d7c23 */ /* 0x100fe2000801080b */
[----:B------:R-:W-:Y:S01]  /*d0e0*/  FSEL R53, R53, -INF , !P4 ;  /* 0xff80000035357808 */ /* 0x000fe20006000000 */
[--C-:B------:R-:W-:Y:S01]  /*d0f0*/  FFMA.FTZ R142, R34, UR22, -R11.reuse ;  /* 0x00000016228e7c23 */ /* 0x100fe2000801080b */
[----:B------:R-:W-:Y:S01]  /*d100*/  FMNMX.FTZ R77, R21, R6, !PT ;  /* 0x00000006154d7209 */ /* 0x000fe20007810000 */
[--C-:B------:R-:W-:Y:S01]  /*d110*/  FFMA.FTZ R37, R37, UR22, -R11.reuse ;  /* 0x0000001625257c23 */ /* 0x100fe2000801080b */
[----:B------:R-:W-:Y:S01]  /*d120*/  ISETP.GT.AND P4, PT, R81, 0x51, P2 ;  /* 0x000000515100780c */ /* 0x000fe20001784270 */
        /* <DEDUP_REMOVED lines=33> */
[----:B------:R-:W-:Y:S01]  /*d340*/  ISETP.GT.AND P4, PT, R81, 0x60, P2 ;  /* 0x000000605100780c */ /* 0x000fe20001784270 */
        /* <DEDUP_REMOVED lines=8> */
[----:B------:R-:W-:Y:S01]  /*d3d0*/  FFMA.FTZ R122, R78, UR22, -R11 ;  /* 0x000000164e7a7c23 */ /* 0x000fe2000801080b */
[----:B------:R-:W-:-:S02]  /*d3e0*/  ISETP.GT.AND P4, PT, R81, 0x61, P2 ;  /* 0x000000615100780c */ /* 0x000fc40001784270 */
[----:B------:R-:W-:Y:S02]  /*d3f0*/  FMNMX.FTZ R61, R47, R6, !PT ;  /* 0x000000062f3d7209 */ /* 0x000fe40007810000 */
[----:B------:R-:W-:Y:S01]  /*d400*/  ISETP.LT.OR P4, PT, R74, 0x62, P4 ;  /* 0x000000624a00780c */ /* 0x000fe20002781670 */
[----:B------:R-:W-:Y:S01]  /*d410*/  MUFU.EX2 R140, R140 ;  /* 0x0000008c008c7308 */ /* 0x000fe20000000800 */
[----:B------:R-:W-:Y:S02]  /*d420*/  FMNMX.FTZ R6, R48, R61, !PT ;  /* 0x0000003d30067209 */ /* 0x000fe40007810000 */
[----:B------:R-:W-:Y:S02]  /*d430*/  FSEL R14, R63, -INF , !P4 ;  /* 0xff8000003f0e7808 */ /* 0x000fe40006000000 */
[----:B------:R-:W-:Y:S02]  /*d440*/  ISETP.GT.AND P4, PT, R81, 0x68, P2 ;  /* 0x000000685100780c */ /* 0x000fe40001784270 */
[----:B------:R-:W-:Y:S01]  /*d450*/  FMNMX.FTZ R6, R49, R6, !PT ;  /* 0x0000000631067209 */ /* 0x000fe20007810000 */
[----:B------:R-:W-:Y:S01]  /*d460*/  MUFU.EX2 R29, R29 ;  /* 0x0000001d001d7308 */ /* 0x000fe20000000800 */
[----:B------:R-:W-:-:S02]  /*d470*/  ISETP.LT.OR P4, PT, R74, 0x69, P4 ;  /* 0x000000694a00780c */ /* 0x000fc40002781670 */
[----:B------:R-:W-:Y:S02]  /*d480*/  FMNMX.FTZ R6, R51, R6, !PT ;  /* 0x0000000633067209 */ /* 0x000fe40007810000 */
[----:B------:R-:W-:Y:S02]  /*d490*/  FSEL R65, R65, -INF , !P4 ;  /* 0xff80000041417808 */ /* 0x000fe40006000000 */
[----:B------:R-:W-:Y:S01]  /*d4a0*/  FMNMX.FTZ R6, R53, R6, !PT ;  /* 0x0000000635067209 */ /* 0x000fe20007810000 */
[----:B------:R-:W-:Y:S01]  /*d4b0*/  MUFU.EX2 R142, R142 ;  /* 0x0000008e008e7308 */ /* 0x000fe20000000800 */
        /* <DEDUP_REMOVED lines=21> */
[----:B------:R-:W-:Y:S02]  /*d610*/  ISETP.GT.AND P2, PT, R81, 0x79, P2 ;  /* 0x000000795100780c */ /* 0x000fe40001744270 */
[----:B------:R-:W-:Y:S02]  /*d620*/  ISETP.LT.OR P4, PT, R74, 0x79, P4 ;  /* 0x000000794a00780c */ /* 0x000fe40002781670 */
[----:B------:R-:W-:Y:S01]  /*d630*/  FMNMX.FTZ R71, R70, R71, !PT ;  /* 0x0000004746477209 */ /* 0x000fe20007810000 */
[----:B------:R-:W-:Y:S01]  /*d640*/  MUFU.EX2 R45, R45 ;  /* 0x0000002d002d7308 */ /* 0x000fe20000000800 */
[----:B------:R-:W-:-:S02]  /*d650*/  ISETP.LT.OR P2, PT, R74, 0x7a, P2 ;  /* 0x0000007a4a00780c */ /* 0x000fc40001741670 */
[----:B------:R-:W-:Y:S02]  /*d660*/  FSEL R72, R72, -INF , !P4 ;  /* 0xff80000048487808 */ /* 0x000fe40006000000 */
[----:B------:R-:W-:Y:S02]  /*d670*/  FMNMX.FTZ R77, R24, R71, !PT ;  /* 0x00000047184d7209 */ /* 0x000fe40007810000 */
[----:B------:R-:W-:Y:S01]  /*d680*/  FSEL R28, R73, -INF , !P2 ;  /* 0xff800000491c7808 */ /* 0x000fe20005000000 */
[----:B------:R-:W-:Y:S01]  /*d690*/  MUFU.EX2 R132, R132 ;  /* 0x0000008400847308 */ /* 0x000fe20000000800 */
[----:B------:R-:W-:Y:S01]  /*d6a0*/  FMNMX.FTZ R77, R72, R77, !PT ;  /* 0x0000004d484d7209 */ /* 0x000fe20007810000 */
[--C-:B------:R-:W-:Y:S01]  /*d6b0*/  FFMA.FTZ R73, R60, UR22, -R11.reuse ;  /* 0x000000163c497c23 */ /* 0x100fe2000801080b */
[----:B------:R-:W-:Y:S02]  /*d6c0*/  FSEL R32, R4, RZ, P3 ;  /* 0x000000ff04207208 */ /* 0x000fe40001800000 */
[----:B------:R-:W-:Y:S01]  /*d6d0*/  FMNMX.FTZ R6, R28, R77, !PT ;  /* 0x0000004d1c067209 */ /* 0x000fe20007810000 */
[--C-:B------:R-:W-:Y:S01]  /*d6e0*/  FFMA.FTZ R77, R66, UR22, -R11.reuse ;  /* 0x00000016424d7c23 */ /* 0x100fe2000801080b */
[----:B------:R-:W-:Y:S01]  /*d6f0*/  FFMA.FTZ R11, R79, UR22, -R11 ;  /* 0x000000164f0b7c23 */ /* 0x000fe2000801080b */
[----:B------:R-:W-:Y:S01]  /*d700*/  FADD.FTZ R32, -R32, R5 ;  /* 0x0000000520207221 */ /* 0x000fe20000010100 */
[----:B------:R-:W-:Y:S01]  /*d710*/  MUFU.EX2 R63, R50 ;  /* 0x00000032003f7308 */ /* 0x000fe20000000800 */
[----:B------:R-:W0:Y:S02]  /*d720*/  SHFL.BFLY PT, R81, R6, 0x2, 0x1f ;  /* 0x0c401f0006517f89 */ /* 0x000e2400000e0000 */
[----:B------:R-:W-:-:S05]  /*d730*/  FMUL.FTZ R5, R32, UR22 ;  /* 0x0000001620057c20 */ /* 0x000fca0008410000 */
[----:B------:R-:W-:Y:S08]  /*d740*/  MUFU.EX2 R134, R134 ;  /* 0x0000008600867308 */ /* 0x000ff00000000800 */
[----:B------:R-:W1:Y:S08]  /*d750*/  MUFU.EX2 R5, R5 ;  /* 0x0000000500057308 */ /* 0x000e700000000800 */
[----:B------:R-:W-:Y:S01]  /*d760*/  MUFU.EX2 R71, R54 ;  /* 0x0000003600477308 */ /* 0x000fe20000000800 */
[----:B0-----:R-:W-:-:S05]  /*d770*/  FMNMX.FTZ R81, R6, R81, !PT ;  /* 0x0000005106517209 */ /* 0x001fca0007810000 */
[----:B------:R-:W0:Y:S02]  /*d780*/  SHFL.BFLY PT, R6, R81, 0x1, 0x1f ;  /* 0x0c201f0051067f89 */ /* 0x000e2400000e0000 */
[----:B------:R-:W-:Y:S01]  /*d790*/  MUFU.EX2 R128, R128 ;  /* 0x0000008000807308 */ /* 0x000fe20000000800 */
[-C--:B-1----:R-:W-:Y:S01]  /*d7a0*/  FMUL.FTZ R88, R88, R5.reuse ;  /* 0x0000000558587220 */ /* 0x082fe20000410000 */
        /* <DEDUP_REMOVED lines=16> */
[----:B------:R-:W-:Y:S01]  /*d8b0*/  FMUL.FTZ R117, R117, R5 ;  /* 0x0000000575757220 */ /* 0x000fe20000410000 */
[----:B0-----:R-:W-:-:S05]  /*d8c0*/  FMNMX.FTZ R6, R81, R6, !PT ;  /* 0x0000000651067209 */ /* 0x001fca0007810000 */
[----:B------:R-:W-:Y:S01]  /*d8d0*/  MUFU.EX2 R73, R73 ;  /* 0x0000004900497308 */ /* 0x000fe20000000800 */
[C---:B------:R-:W-:Y:S01]  /*d8e0*/  FSETP.NEU.FTZ.AND P2, PT, R6.reuse, -INF , PT ;  /* 0xff8000000600780b */ /* 0x040fe20003f5d000 */
[----:B------:R-:W-:-:S05]  /*d8f0*/  FMUL.FTZ R40, R6, UR22 ;  /* 0x0000001606287c20 */ /* 0x000fca0008410000 */
[----:B------:R-:W-:Y:S01]  /*d900*/  FSEL R40, R40, RZ, P2 ;  /* 0x000000ff28287208 */ /* 0x000fe20001000000 */
[----:B------:R-:W-:Y:S04]  /*d910*/  MUFU.EX2 R124, R124 ;  /* 0x0000007c007c7308 */ /* 0x000fe80000000800 */
        /* <DEDUP_REMOVED lines=8> */
[----:B------:R-:W-:Y:S01]  /*d9a0*/  FFMA.FTZ R145, R20, UR22, -R40 ;  /* 0x0000001614917c23 */ /* 0x000fe20008010828 */
[----:B------:R-:W-:Y:S01]  /*d9b0*/  FADD.FTZ R36, R150, R3 ;  /* 0x0000000396247221 */ /* 0x000fe20000010000 */
[----:B------:R-:W-:Y:S01]  /*d9c0*/  MUFU.EX2 R8, R8 ;  /* 0x0000000800087308 */ /* 0x000fe20000000800 */
[----:B------:R-:W-:-:S02]  /*d9d0*/  IMAD.U32 R13, RZ, RZ, UR27 ;  /* 0x0000001bff0d7e24 */ /* 0x000fc4000f8e00ff */
[----:B------:R-:W-:Y:S01]  /*d9e0*/  FFMA.FTZ R20, R21, UR22, -R40 ;  /* 0x0000001615147c23 */ /* 0x000fe20008010828 */
[----:B------:R-:W-:Y:S01]  /*d9f0*/  FADD.FTZ R3, R33, R36 ;  /* 0x0000002421037221 */ /* 0x000fe20000010000 */
[----:B------:R-:W-:Y:S01]  /*da00*/  FSEL R36, R6, RZ, P2 ;  /* 0x000000ff06247208 */ /* 0x000fe20001000000 */
[--C-:B------:R-:W-:Y:S01]  /*da10*/  FFMA.FTZ R147, R26, UR22, -R40.reuse ;  /* 0x000000161a937c23 */ /* 0x100fe20008010828 */
[----:B------:R-:W-:Y:S01]  /*da20*/  @!P1 LEA R13, R13, UR45, 0x3 ;  /* 0x0000002d0d0d9c11 */ /* 0x000fe2000f8e18ff */
[----:B------:R-:W-:Y:S01]  /*da30*/  FADD.FTZ R38, R144, R3 ;  /* 0x0000000390267221 */ /* 0x000fe20000010000 */
[----:B------:R-:W-:Y:S01]  /*da40*/  MUFU.EX2 R149, R149 ;  /* 0x0000009500957308 */ /* 0x000fe20000000800 */
[----:B------:R-:W-:Y:S01]  /*da50*/  FADD.FTZ R3, -R36, R7 ;  /* 0x0000000724037221 */ /* 0x000fe20000010100 */
[----:B------:R-:W-:Y:S01]  /*da60*/  FFMA.FTZ R26, R27, UR22, -R40 ;  /* 0x000000161b1a7c23 */ /* 0x000fe20008010828 */
[----:B------:R-:W-:Y:S01]  /*da70*/  FADD.FTZ R7, R15, R38 ;  /* 0x000000260f077221 */ /* 0x000fe20000010000 */
[----:B------:R-:W-:-:S02]  /*da80*/  @!P1 VIADD R13, R13, 0x16860 ;  /* 0x000168600d0d9836 */ /* 0x000fc40000000000 */
[----:B------:R-:W-:Y:S01]  /*da90*/  FMUL.FTZ R3, R3, UR22 ;  /* 0x0000001603037c20 */ /* 0x000fe20008410000 */
[--C-:B------:R-:W-:Y:S01]  /*daa0*/  FFMA.FTZ R141, R30, UR22, -R40.reuse ;  /* 0x000000161e8d7c23 */ /* 0x100fe20008010828 */
[----:B------:R-:W-:Y:S01]  /*dab0*/  FADD.FTZ R38, R146, R7 ;  /* 0x0000000792267221 */ /* 0x000fe20000010000 */
[----:B------:R-:W-:Y:S01]  /*dac0*/  MUFU.EX2 R151, R151 ;  /* 0x0000009700977308 */ /* 0x000fe20000000800 */
[----:B------:R-:W-:Y:S01]  /*dad0*/  @!P1 PRMT R13, RZ, 0x654, R13 ;  /* 0x00000654ff0d9816 */ /* 0x000fe2000000000d */
[----:B------:R-:W-:Y:S01]  /*dae0*/  FFMA.FTZ R30, R31, UR22, -R40 ;  /* 0x000000161f1e7c23 */ /* 0x000fe20008010828 */
[----:B------:R-:W-:Y:S01]  /*daf0*/  FADD.FTZ R9, R25, R38 ;  /* 0x0000002619097221 */ /* 0x000fe20000010000 */
[--C-:B------:R-:W-:Y:S01]  /*db00*/  FFMA.FTZ R143, R35, UR22, -R40.reuse ;  /* 0x00000016238f7c23 */ /* 0x100fe20008010828 */
[----:B------:R0:W-:Y:S01]  /*db10*/  @!P1 SYNCS.ARRIVE.TRANS64.RED.A1T0 RZ, [R13+URZ], RZ ;  /* 0x000000ff0dff99a7 */ /* 0x0001e2000810043f */
[--C-:B------:R-:W-:Y:S01]  /*db20*/  FFMA.FTZ R34, R39, UR22, -R40.reuse ;  /* 0x0000001627227c23 */ /* 0x100fe20008010828 */
[----:B------:R-:W-:Y:S01]  /*db30*/  FADD.FTZ R38, R140, R9 ;  /* 0x000000098c267221 */ /* 0x000fe20000010000 */
[----:B------:R1:W2:Y:S01]  /*db40*/  MUFU.EX2 R7, R3 ;  /* 0x0000000300077308 */ /* 0x0002a20000000800 */
[--C-:B------:R-:W-:Y:S01]  /*db50*/  FFMA.FTZ R139, R41, UR22, -R40.reuse ;  /* 0x00000016298b7c23 */ /* 0x100fe20008010828 */
[----:B------:R-:W-:Y:S01]  /*db60*/  FFMA.FTZ R43, R43, UR22, -R40 ;  /* 0x000000162b2b7c23 */ /* 0x000fe20008010828 */
[----:B------:R-:W-:Y:S01]  /*db70*/  FADD.FTZ R9, R29, R38 ;  /* 0x000000261d097221 */ /* 0x000fe20000010000 */
[--C-:B------:R-:W-:Y:S01]  /*db80*/  FFMA.FTZ R133, R47, UR22, -R40.reuse ;  /* 0x000000162f857c23 */ /* 0x100fe20008010828 */
[--C-:B------:R-:W-:Y:S01]  /*db90*/  FFMA.FTZ R38, R48, UR22, -R40.reuse ;  /* 0x0000001630267c23 */ /* 0x100fe20008010828 */
[--C-:B------:R-:W-:Y:S01]  /*dba0*/  FFMA.FTZ R135, R49, UR22, -R40.reuse ;  /* 0x0000001631877c23 */ /* 0x100fe20008010828 */
[----:B------:R-:W-:Y:S01]  /*dbb0*/  FADD.FTZ R42, R142, R9 ;  /* 0x000000098e2a7221 */ /* 0x000fe20000010000 */
[----:B------:R-:W3:Y:S01]  /*dbc0*/  MUFU.EX2 R12, R12 ;  /* 0x0000000c000c7308 */ /* 0x000ee20000000800 */
[--C-:B------:R-:W-:Y:S01]  /*dbd0*/  FFMA.FTZ R129, R53, UR22, -R40.reuse ;  /* 0x0000001635817c23 */ /* 0x100fe20008010828 */
[----:B------:R-:W-:Y:S01]  /*dbe0*/  FFMA.FTZ R55, R55, UR22, -R40 ;  /* 0x0000001637377c23 */ /* 0x000fe20008010828 */
[----:B-1----:R-:W-:Y:S01]  /*dbf0*/  FADD.FTZ R3, R37, R42 ;  /* 0x0000002a25037221 */ /* 0x002fe20000010000 */
[--C-:B------:R-:W-:Y:S01]  /*dc00*/  FFMA.FTZ R131, R59, UR22, -R40.reuse ;  /* 0x000000163b837c23 */ /* 0x100fe20008010828 */
[--C-:B------:R-:W-:Y:S01]  /*dc10*/  FFMA.FTZ R125, R62, UR22, -R40.reuse ;  /* 0x000000163e7d7c23 */ /* 0x100fe20008010828 */
[----:B------:R-:W-:Y:S01]  /*dc20*/  FFMA.FTZ R65, R65, UR22, -R40 ;  /* 0x0000001641417c23 */ /* 0x000fe20008010828 */
[----:B------:R-:W-:Y:S01]  /*dc30*/  FADD.FTZ R44, R136, R3 ;  /* 0x00000003882c7221 */ /* 0x000fe20000010000 */
[----:B------:R-:W0:Y:S01]  /*dc40*/  MUFU.EX2 R145, R145 ;  /* 0x0000009100917308 */ /* 0x000e220000000800 */
[----:B--2---:R-:W-:Y:S01]  /*dc50*/  FFMA.FTZ R42, R7, R2, R8 ;  /* 0x00000002072a7223 */ /* 0x004fe20000010008 */
[----:B------:R-:W-:Y:S01]  /*dc60*/  FFMA.FTZ R2, R51, UR22, -R40 ;  /* 0x0000001633027c23 */ /* 0x000fe20008010828 */
[----:B------:R-:W-:Y:S01]  /*dc70*/  FADD.FTZ R9, R61, R44 ;  /* 0x0000002c3d097221 */ /* 0x000fe20000010000 */
[----:B------:R-:W-:Y:S01]  /*dc80*/  FFMA.FTZ R67, R67, UR22, -R40 ;  /* 0x0000001643437c23 */ /* 0x000fe20008010828 */
[----:B------:R-:W-:Y:S01]  /*dc90*/  FADD.FTZ R42, R149, R42 ;  /* 0x0000002a952a7221 */ /* 0x000fe20000010000 */
[----:B------:R-:W-:Y:S01]  /*dca0*/  FFMA.FTZ R70, R70, UR22, -R40 ;  /* 0x0000001646467c23 */ /* 0x000fe20008010828 */
[----:B------:R-:W-:Y:S01]  /*dcb0*/  FADD.FTZ R44, R138, R9 ;  /* 0x000000098a2c7221 */ /* 0x000fe20000010000 */
[----:B------:R-:W1:Y:S01]  /*dcc0*/  MUFU.EX2 R20, R20 ;  /* 0x0000001400147308 */ /* 0x000e620000000800 */
[----:B------:R-:W-:Y:S01]  /*dcd0*/  FADD.FTZ R3, R151, R42 ;  /* 0x0000002a97037221 */ /* 0x000fe20000010000 */
[--C-:B------:R-:W-:Y:S01]  /*dce0*/  FFMA.FTZ R9, R10, UR22, -R40.reuse ;  /* 0x000000160a097c23 */ /* 0x100fe20008010828 */
[--C-:B------:R-:W-:Y:S01]  /*dcf0*/  FFMA.FTZ R24, R24, UR22, -R40.reuse ;  /* 0x0000001618187c23 */ /* 0x100fe20008010828 */
[----:B------:R-:W-:Y:S01]  /*dd00*/  FFMA.FTZ R72, R72, UR22, -R40 ;  /* 0x0000001648487c23 */ /* 0x000fe20008010828 */
[----:B---3--:R-:W-:Y:S01]  /*dd10*/  FADD.FTZ R42, R12, R3 ;  /* 0x000000030c2a7221 */ /* 0x008fe20000010000 */
[----:B------:R-:W-:Y:S01]  /*dd20*/  FADD.FTZ R3, R45, R44 ;  /* 0x0000002c2d037221 */ /* 0x000fe20000010000 */
[----:B------:R-:W-:Y:S01]  /*dd30*/  FFMA.FTZ R28, R28, UR22, -R40 ;  /* 0x000000161c1c7c23 */ /* 0x000fe20008010828 */
[----:B------:R-:W2:Y:S01]  /*dd40*/  MUFU.EX2 R147, R147 ;  /* 0x0000009300937308 */ /* 0x000ea20000000800 */
[----:B0-----:R-:W-:Y:S01]  /*dd50*/  FADD.FTZ R13, R145, R42 ;  /* 0x0000002a910d7221 */ /* 0x001fe20000010000 */
[----:B------:R-:W-:Y:S01]  /*dd60*/  FADD.FTZ R42, R132, R3 ;  /* 0x00000003842a7221 */ /* 0x000fe20000010000 */
[----:B------:R-:W-:Y:S01]  /*dd70*/  FFMA.FTZ R3, R14, UR22, -R40 ;  /* 0x000000160e037c23 */ /* 0x000fe20008010828 */
[----:B------:R-:W-:Y:S01]  /*dd80*/  F2FP.BF16.F32.PACK_AB R144, R15, R144 ;  /* 0x000000900f90723e */ /* 0x000fe200000010ff */
[----:B------:R-:W-:Y:S01]  /*dd90*/  UMOV UR27, UR37 ;  /* 0x00000025001b7c82 */ /* 0x000fe20008000000 */
[----:B------:R-:W-:Y:S01]  /*dda0*/  FADD.FTZ R21, R63, R42 ;  /* 0x0000002a3f157221 */ /* 0x000fe20000010000 */
[----:B------:R-:W-:Y:S01]  /*ddb0*/  ISETP.GT.AND P2, PT, R0, UR43, PT ;  /* 0x0000002b00007c0c */ /* 0x000fe2000bf44270 */
[----:B------:R-:W0:Y:S01]  /*ddc0*/  MUFU.EX2 R26, R26 ;  /* 0x0000001a001a7308 */ /* 0x000e220000000800 */
        /* <DEDUP_REMOVED lines=8> */
[----:B--2---:R-:W-:Y:S01]  /*de50*/  FADD.FTZ R13, R147, R10 ;  /* 0x0000000a930d7221 */ /* 0x004fe20000010000 */
[----:B------:R-:W-:Y:S01]  /*de60*/  FADD.FTZ R42, R128, R21 ;  /* 0x00000015802a7221 */ /* 0x000fe20000010000 */
[-C--:B------:R-:W-:Y:S01]  /*de70*/  FMUL.FTZ R98, R98, R7.reuse ;  /* 0x0000000762627220 */ /* 0x080fe20000410000 */
[-C--:B------:R-:W-:Y:S01]  /*de80*/  FMUL.FTZ R99, R99, R7.reuse ;  /* 0x0000000763637220 */ /* 0x080fe20000410000 */
[-C--:B------:R-:W-:Y:S01]  /*de90*/  FMUL.FTZ R102, R102, R7.reuse ;  /* 0x0000000766667220 */ /* 0x080fe20000410000 */
[----:B------:R-:W-:Y:S01]  /*dea0*/  FADD.FTZ R21, R57, R42 ;  /* 0x0000002a39157221 */ /* 0x000fe20000010000 */
        /* <DEDUP_REMOVED lines=15> */
[----:B------:R-:W-:Y:S01]  /*dfa0*/  FMUL.FTZ R119, R119, R7 ;  /* 0x0000000777777220 */ /* 0x000fe20000410000 */
[----:B------:R-:W-:Y:S01]  /*dfb0*/  F2FP.BF16.F32.PACK_AB R148, R83, R148 ;  /* 0x000000945394723e */ /* 0x000fe200000010ff */
[----:B------:R-:W1:Y:S01]  /*dfc0*/  MUFU.EX2 R32, R32 ;  /* 0x0000002000207308 */ /* 0x000e620000000800 */
[----:B--2---:R-:W-:Y:S01]  /*dfd0*/  FADD.FTZ R14, R30, R13 ;  /* 0x0000000d1e0e7221 */ /* 0x004fe20000010000 */
[----:B------:R-:W-:Y:S01]  /*dfe0*/  F2FP.BF16.F32.PACK_AB R150, R33, R150 ;  /* 0x000000962196723e */ /* 0x000fe200000010ff */
[----:B------:R-:W-:Y:S01]  /*dff0*/  VIADD R0, R0, 0xffffffff ;  /* 0xffffffff00007836 */ /* 0x000fe20000000000 */
[----:B------:R-:W-:Y:S01]  /*e000*/  F2FP.BF16.F32.PACK_AB R146, R25, R146 ;  /* 0x000000921992723e */ /* 0x000fe200000010ff */
[----:B------:R-:W-:Y:S01]  /*e010*/  IMAD.MOV.U32 R5, RZ, RZ, R4 ;  /* 0x000000ffff057224 */ /* 0x000fe200078e0004 */
[----:B------:R-:W-:Y:S01]  /*e020*/  F2FP.BF16.F32.PACK_AB R140, R29, R140 ;  /* 0x0000008c1d8c723e */ /* 0x000fe200000010ff */
[----:B------:R-:W-:Y:S01]  /*e030*/  IMAD.MOV.U32 R7, RZ, RZ, R6 ;  /* 0x000000ffff077224 */ /* 0x000fe200078e0006 */
        /* <DEDUP_REMOVED lines=8> */
[----:B------:R-:W-:Y:S02]  /*e0c0*/  F2FP.BF16.F32.PACK_AB R134, R71, R134 ;  /* 0x000000864786723e */ /* 0x000fe400000010ff */
[----:B------:R-:W-:-:S02]  /*e0d0*/  F2FP.BF16.F32.PACK_AB R128, R57, R128 ;  /* 0x000000803980723e */ /* 0x000fc400000010ff */
[----:B------:R-:W-:Y:S01]  /*e0e0*/  MUFU.EX2 R139, R139 ;  /* 0x0000008b008b7308 */ /* 0x000fe20000000800 */
[----:B--2---:R-:W-:Y:S01]  /*e0f0*/  FADD.FTZ R13, R137, R40 ;  /* 0x00000028890d7221 */ /* 0x004fe20000010000 */
[----:B------:R-:W-:Y:S02]  /*e100*/  F2FP.BF16.F32.PACK_AB R130, R73, R130 ;  /* 0x000000824982723e */ /* 0x000fe400000010ff */
[----:B------:R-:W-:Y:S02]  /*e110*/  F2FP.BF16.F32.PACK_AB R149, R149, R8 ;  /* 0x000000089595723e */ /* 0x000fe400000010ff */
[----:B------:R-:W-:Y:S02]  /*e120*/  F2FP.BF16.F32.PACK_AB R151, R12, R151 ;  /* 0x000000970c97723e */ /* 0x000fe400000010ff */
[----:B------:R-:W1:Y:S01]  /*e130*/  MUFU.EX2 R77, R77 ;  /* 0x0000004d004d7308 */ /* 0x000e620000000800 */
[----:B0-----:R-:W-:Y:S01]  /*e140*/  FADD.FTZ R40, R34, R13 ;  /* 0x0000000d22287221 */ /* 0x001fe20000010000 */
[----:B------:R-:W-:-:S02]  /*e150*/  F2FP.BF16.F32.PACK_AB R145, R20, R145 ;  /* 0x000000911491723e */ /* 0x000fc400000010ff */
[----:B------:R-:W-:Y:S02]  /*e160*/  F2FP.BF16.F32.PACK_AB R147, R26, R147 ;  /* 0x000000931a93723e */ /* 0x000fe400000010ff */
[----:B------:R-:W-:Y:S02]  /*e170*/  F2FP.BF16.F32.PACK_AB R141, R30, R141 ;  /* 0x0000008d1e8d723e */ /* 0x000fe400000010ff */
[----:B------:R-:W-:Y:S01]  /*e180*/  MUFU.EX2 R36, R43 ;  /* 0x0000002b00247308 */ /* 0x000fe20000000800 */
[----:B------:R-:W-:Y:S02]  /*e190*/  F2FP.BF16.F32.PACK_AB R143, R32, R143 ;  /* 0x0000008f208f723e */ /* 0x000fe400000010ff */
[----:B------:R-:W-:-:S05]  /*e1a0*/  F2FP.BF16.F32.PACK_AB R137, R34, R137 ;  /* 0x000000892289723e */ /* 0x000fca00000010ff */
[----:B------:R-:W0:Y:S01]  /*e1b0*/  MUFU.EX2 R126, R126 ;  /* 0x0000007e007e7308 */ /* 0x000e220000000800 */
[C---:B-1----:R-:W-:Y:S01]  /*e1c0*/  FADD.FTZ R13, R77.reuse, R42 ;  /* 0x0000002a4d0d7221 */ /* 0x042fe20000010000 */
        /* <DEDUP_REMOVED lines=12> */
[----:B-1----:R-:W-:Y:S01]  /*e290*/  FADD.FTZ R9, R139, R40 ;  /* 0x000000288b097221 */ /* 0x002fe20000010000 */
[----:B------:R-:W-:-:S03]  /*e2a0*/  F2FP.BF16.F32.PACK_AB R139, R36, R139 ;  /* 0x0000008b248b723e */ /* 0x000fc600000010ff */
[----:B------:R-:W-:-:S03]  /*e2b0*/  FADD.FTZ R40, R36, R9 ;  /* 0x0000000924287221 */ /* 0x000fc60000010000 */
[----:B------:R-:W-:Y:S01]  /*e2c0*/  MUFU.EX2 R2, R2 ;  /* 0x0000000200027308 */ /* 0x000fe20000000800 */
[----:B------:R-:W-:Y:S01]  /*e2d0*/  FADD.FTZ R9, R133, R40 ;  /* 0x0000002885097221 */ /* 0x000fe20000010000 */
[----:B------:R-:W-:-:S03]  /*e2e0*/  F2FP.BF16.F32.PACK_AB R133, R38, R133 ;  /* 0x000000852685723e */ /* 0x000fc600000010ff */
[----:B------:R-:W-:-:S03]  /*e2f0*/  FADD.FTZ R40, R38, R9 ;  /* 0x0000000926287221 */ /* 0x000fc60000010000 */
[----:B------:R-:W1:Y:S01]  /*e300*/  MUFU.EX2 R122, R122 ;  /* 0x0000007a007a7308 */ /* 0x000e620000000800 */
[C---:B0-----:R-:W-:Y:S01]  /*e310*/  FADD.FTZ R9, R75.reuse, R42 ;  /* 0x0000002a4b097221 */ /* 0x041fe20000010000 */
[----:B------:R-:W-:-:S06]  /*e320*/  F2FP.BF16.F32.PACK_AB R120, R75, R120 ;  /* 0x000000784b78723e */ /* 0x000fcc00000010ff */
[----:B------:R-:W0:Y:S08]  /*e330*/  MUFU.EX2 R129, R129 ;  /* 0x0000008100817308 */ /* 0x000e300000000800 */
[----:B------:R-:W2:Y:S01]  /*e340*/  MUFU.EX2 R10, R55 ;  /* 0x00000037000a7308 */ /* 0x000ea20000000800 */
[----:B-1----:R-:W-:-:S07]  /*e350*/  FADD.FTZ R42, R122, R9 ;  /* 0x000000097a2a7221 */ /* 0x002fce0000010000 */
[----:B------:R-:W1:Y:S08]  /*e360*/  MUFU.EX2 R131, R131 ;  /* 0x0000008300837308 */ /* 0x000e700000000800 */
[----:B------:R3:W-:Y:S08]  /*e370*/  MUFU.EX2 R15, R3 ;  /* 0x00000003000f7308 */ /* 0x0007f00000000800 */
[----:B------:R-:W4:Y:S01]  /*e380*/  MUFU.EX2 R125, R125 ;  /* 0x0000007d007d7308 */ /* 0x000f220000000800 */
[----:B---3--:R-:W-:Y:S01]  /*e390*/  FADD.FTZ R3, R135, R40 ;  /* 0x0000002887037221 */ /* 0x008fe20000010000 */
[----:B------:R-:W-:-:S03]  /*e3a0*/  F2FP.BF16.F32.PACK_AB R135, R2, R135 ;  /* 0x000000870287723e */ /* 0x000fc600000010ff */
[----:B------:R-:W-:-:S03]  /*e3b0*/  FADD.FTZ R40, R2, R3 ;  /* 0x0000000302287221 */ /* 0x000fc60000010000 */
[----:B------:R-:W3:Y:S01]  /*e3c0*/  MUFU.EX2 R65, R65 ;  /* 0x0000004100417308 */ /* 0x000ee20000000800 */
[----:B0-----:R-:W-:Y:S01]  /*e3d0*/  FADD.FTZ R9, R129, R40 ;  /* 0x0000002881097221 */ /* 0x001fe20000010000 */
[----:B--2---:R-:W-:-:S03]  /*e3e0*/  F2FP.BF16.F32.PACK_AB R129, R10, R129 ;  /* 0x000000810a81723e */ /* 0x004fc600000010ff */
[----:B------:R-:W-:-:S03]  /*e3f0*/  FADD.FTZ R40, R10, R9 ;  /* 0x000000090a287221 */ /* 0x000fc60000010000 */
[----:B------:R-:W0:Y:S01]  /*e400*/  MUFU.EX2 R67, R67 ;  /* 0x0000004300437308 */ /* 0x000e220000000800 */
[----:B-1----:R-:W-:Y:S01]  /*e410*/  FADD.FTZ R9, R131, R40 ;  /* 0x0000002883097221 */ /* 0x002fe20000010000 */
[----:B------:R-:W-:-:S03]  /*e420*/  F2FP.BF16.F32.PACK_AB R131, R14, R131 ;  /* 0x000000830e83723e */ /* 0x000fc600000010ff */
[----:B------:R-:W-:-:S03]  /*e430*/  FADD.FTZ R40, R14, R9 ;  /* 0x000000090e287221 */ /* 0x000fc60000010000 */
[----:B------:R-:W1:Y:S01]  /*e440*/  MUFU.EX2 R121, R70 ;  /* 0x0000004600797308 */ /* 0x000e620000000800 */
[----:B----4-:R-:W-:Y:S01]  /*e450*/  FADD.FTZ R40, R125, R40 ;  /* 0x000000287d287221 */ /* 0x010fe20000010000 */
[----:B------:R-:W-:-:S03]  /*e460*/  F2FP.BF16.F32.PACK_AB R125, R15, R125 ;  /* 0x0000007d0f7d723e */ /* 0x000fc600000010ff */
[----:B------:R-:W-:-:S03]  /*e470*/  FADD.FTZ R40, R15, R40 ;  /* 0x000000280f287221 */ /* 0x000fc60000010000 */
[----:B------:R-:W2:Y:S01]  /*e480*/  MUFU.EX2 R24, R24 ;  /* 0x0000001800187308 */ /* 0x000ea20000000800 */
[----:B---3--:R-:W-:Y:S01]  /*e490*/  FADD.FTZ R40, R65, R40 ;  /* 0x0000002841287221 */ /* 0x008fe20000010000 */
[----:B0-----:R-:W-:-:S03]  /*e4a0*/  F2FP.BF16.F32.PACK_AB R127, R67, R65 ;  /* 0x00000041437f723e */ /* 0x001fc600000010ff */
[----:B------:R-:W-:-:S03]  /*e4b0*/  FADD.FTZ R40, R67, R40 ;  /* 0x0000002843287221 */ /* 0x000fc60000010000 */
        /* <DEDUP_REMOVED lines=12> */
.L_x_13487:
[----:B------:R-:W-:Y:S06]  /*e580*/  BAR.ARV 0x8, 0x200 ;  /* 0x0208000000007b1d */ /* 0x000fec0000002000 */
[----:B------:R-:W-:Y:S05]  /*e590*/  @!P0 BRA `(.L_x_13505) ;  /* 0x0000000000048947 */ /* 0x000fea0003800000 */
[----:B------:R-:W-:Y:S01]  /*e5a0*/  BPT.TRAP 0x1 ;  /* 0x000000040000795c */ /* 0x000fe20000300000 */
.L_x_13505:
[----:B------:R-:W-:Y:S01]  /*e5b0*/  ULEA UR5, UR37, UR45, 0x3 ;  /* 0x0000002d25057291 */ /* 0x000fe2000f8e183f */
[----:B------:R-:W-:-:S05]  /*e5c0*/  IMAD.U32 R0, RZ, RZ, UR36 ;  /* 0x00000024ff007e24 */ /* 0x000fca000f8e00ff */
[----:B------:R-:W-:-:S04]  /*e5d0*/  SHF.L.U32 R0, R0, 0x1f, RZ ;  /* 0x0000001f00007819 */ /* 0x000fc800000006ff */
[----:B------:R0:W1:Y:S01]  /*e5e0*/  SYNCS.PHASECHK.TRANS64.TRYWAIT P2, [UR5+0x16850], R0 ;  /* 0x01685000ff0075a7 */ /* 0x0000620008040145 */
[----:B------:R-:W-:Y:S05]  /*e5f0*/  @!P0 BRA `(.L_x_13506) ;  /* 0x0000000000048947 */ /* 0x000fea0003800000 */
[----:B------:R-:W-:Y:S01]  /*e600*/  BPT.TRAP 0x1 ;  /* 0x000000040000795c */ /* 0x000fe20000300000 */
.L_x_13506:
[----:B-1----:R-:W-:Y:S05]  /*e610*/  @P2 BRA `(.L_x_13507) ;  /* 0x0000000000082947 */ /* 0x002fea0003800000 */
[----:B------:R-:W1:Y:S02]  /*e620*/  SYNCS.PHASECHK.TRANS64.TRYWAIT P0, [UR5+0x16850], R0 ;  /* 0x01685000ff0075a7 */ /* 0x000e640008000145 */
[----:B-1----:R-:W-:Y:S05]  /*e630*/  @!P0 BRA `(.L_x_13508) ;  /* 0x0000005c00d88947 */ /* 0x002fea0003800000 */
.L_x_13507:
[----:B------:R-:W-:Y:S01]  /*e640*/  UIADD3 UR45, UR45, 0x400, URZ ;  /* 0x000004002d2d7890 */ /* 0x000fe2000fffe03f */
[----:B------:R-:W-:Y:S01]  /*e650*/  WARPGROUP.ARRIVE ;  /* 0x00000000000079c5 */ /* 0x000fe20000000000 */
[----:B------:R-:W-:Y:S01]  /*e660*/  UMOV UR7, 0x40000040 ;  /* 0x4000004000077882 */ /* 0x000fe20000000000 */
[----:B01----:R-:W0:Y:S01]  /*e670*/  SHFL.BFLY PT, R0, R3, 0x2, 0x1f ;  /* 0x0c401f0003007f89 */ /* 0x003e2200000e0000 */
[----:B------:R-:W-:Y:S01]  /*e680*/  USHF.R.U32.HI UR45, URZ, 0x4, UR45 ;  /* 0x000000043f2d7899 */ /* 0x000fe2000801162d */
[----:B------:R-:W-:Y:S01]  /*e690*/  CS2R R26, SRZ ;  /* 0x00000000001a7805 */ /* 0x000fe2000001ff00 */
[----:B------:R-:W-:Y:S01]  /*e6a0*/  IMAD.U32 R10, RZ, RZ, UR22 ;  /* 0x00000016ff0a7e24 */ /* 0x000fe2000f8e00ff */
[----:B------:R-:W1:Y:S01]  /*e6b0*/  SHFL.BFLY PT, R5, R2, 0x2, 0x1f ;  /* 0x0c401f0002057f89 */ /* 0x000e6200000e0000 */
[----:B------:R-:W-:Y:S01]  /*e6c0*/  ULOP3.LUT UR4, UR45, 0x3fff, URZ, 0xc0, !UPT ;  /* 0x00003fff2d047892 */ /* 0x000fe2000f8ec03f */
[----:B------:R-:W-:Y:S01]  /*e6d0*/  IMAD.MOV.U32 R30, RZ, RZ, -0x800000 ;  /* 0xff800000ff1e7424 */ /* 0x000fe200078e00ff */
[----:B------:R-:W-:-:S02]  /*e6e0*/  UIADD3 UR46, UR46, 0x1, URZ ;  /* 0x000000012e2e7890 */ /* 0x000fc4000fffe03f */
[----:B------:R-:W-:Y:S02]  /*e6f0*/  ULEA UR4, UR37, UR4, 0xa ;  /* 0x0000000425047291 */ /* 0x000fe4000f8e503f */
[----:B------:R-:W-:-:S04]  /*e700*/  UIADD3 UR37, UR37, 0x1, URZ ;  /* 0x0000000125257890 */ /* 0x000fc8000fffe03f */
[----:B------:R-:W-:Y:S01]  /*e710*/  UISETP.NE.AND UP0, UPT, UR37, 0x2, UPT ;  /* 0x000000022500788c */ /* 0x000fe2000bf05270 */
[----:B------:R-:W-:Y:S02]  /*e720*/  UMOV UR6, UR4 ;  /* 0x0000000400067c82 */ /* 0x000fe40008000000 */
[----:B------:R-:W-:Y:S01]  /*e730*/  HGMMA.64x64x16.F32.BF16 R88, R148, gdesc[UR4].tnspB, R88, gsb0 ;  /* 0x40e0000494587df0 */ /* 0x000fe20008001858 */
[----:B------:R-:W-:Y:S01]  /*e740*/  UIADD3 UR6, UR4, 0x80, URZ ;  /* 0x0000008004067890 */ /* 0x000fe2000fffe03f */
[----:B------:R-:W-:Y:S01]  /*e750*/  UMOV UR7, 0x40000040 ;  /* 0x4000004000077882 */ /* 0x000fe20000000000 */
[----:B------:R-:W-:Y:S01]  /*e760*/  USEL UR37, UR37, URZ, UP0 ;  /* 0x0000003f25257287 */ /* 0x000fe20008000000 */
[----:B0-----:R-:W-:Y:S01]  /*e770*/  FADD.FTZ R0, R0, R3 ;  /* 0x0000000300007221 */ /* 0x001fe20000010000 */
[----:B------:R-:W-:Y:S02]  /*e780*/  IMAD.U32 R3, RZ, RZ, UR22 ;  /* 0x00000016ff037e24 */ /* 0x000fe4000f8e00ff */
[----:B-1----:R-:W-:-:S02]  /*e790*/  FADD.FTZ R7, R5, R2 ;  /* 0x0000000205077221 */ /* 0x002fc40000010000 */
[----:B------:R-:W0:Y:S04]  /*e7a0*/  SHFL.BFLY PT, R5, R0, 0x1, 0x1f ;  /* 0x0c201f0000057f89 */ /* 0x000e2800000e0000 */
[----:B------:R-:W1:Y:S01]  /*e7b0*/  SHFL.BFLY PT, R8, R7, 0x1, 0x1f ;  /* 0x0c201f0007087f89 */ /* 0x000e6200000e0000 */
[----:B0-----:R-:W-:Y:S01]  /*e7c0*/  FADD.FTZ R9, R0, R5 ;  /* 0x0000000500097221 */ /* 0x001fe20000010000 */
[----:B------:R-:W-:Y:S02]  /*e7d0*/  IMAD.MOV.U32 R0, RZ, RZ, -0x800000 ;  /* 0xff800000ff007424 */ /* 0x000fe400078e00ff */
[----:B-1----:R-:W-:Y:S02]  /*e7e0*/  FADD.FTZ R8, R7, R8 ;  /* 0x0000000807087221 */ /* 0x002fe40000010000 */
[----:B------:R-:W-:Y:S01]  /*e7f0*/  FSETP.NE.FTZ.AND P0, PT, R9, RZ, PT ;  /* 0x000000ff0900720b */ /* 0x000fe20003f15000 */
[----:B------:R-:W-:-:S02]  /*e800*/  IMAD.U32 R7, RZ, RZ, UR5 ;  /* 0x00000005ff077e24 */ /* 0x000fc4000f8e00ff */
[----:B------:R-:W-:Y:S02]  /*e810*/  FSETP.NE.FTZ.AND P2, PT, R8, RZ, PT ;  /* 0x000000ff0800720b */ /* 0x000fe40003f55000 */
[----:B------:R-:W-:-:S05]  /*e820*/  @!P1 VIADD R7, R7, 0x16860 ;  /* 0x0001686007079836 */ /* 0x000fca0000000000 */
[----:B------:R-:W-:-:S03]  /*e830*/  @!P1 PRMT R7, RZ, 0x654, R7 ;  /* 0x00000654ff079816 */ /* 0x000fc60000000007 */
[----:B------:R-:W0:Y:S01]  /*e840*/  @P0 MUFU.LG2 R2, R9 ;  /* 0x0000000900020308 */ /* 0x000e220000000c00 */
[----:B------:R-:W-:Y:S02]  /*e850*/  @P0 FMUL.FTZ R3, R3, 0.69314718246459960938 ;  /* 0x3f31721803030820 */ /* 0x000fe40000410000 */
[----:B------:R-:W-:-:S05]  /*e860*/  @P2 FMUL.FTZ R10, R10, 0.69314718246459960938 ;  /* 0x3f3172180a0a2820 */ /* 0x000fca0000410000 */
[----:B------:R-:W1:Y:S08]  /*e870*/  @P2 MUFU.LG2 R5, R8 ;  /* 0x0000000800052308 */ /* 0x000e700000000c00 */
[----:B------:R-:W2:Y:S01]  /*e880*/  @P0 MUFU.RCP R26, R9 ;  /* 0x00000009001a0308 */ /* 0x000ea20000001000 */
[----:B0-----:R-:W-:-:S04]  /*e890*/  @P0 FMUL.FTZ R2, R2, 0.69314718246459960938 ;  /* 0x3f31721802020820 */ /* 0x001fc80000410000 */
[----:B------:R-:W-:Y:S01]  /*e8a0*/  @P0 FFMA.FTZ R30, R3, R4, R2 ;  /* 0x00000004031e0223 */ /* 0x000fe20000010002 */
[----:B------:R-:W-:Y:S02]  /*e8b0*/  PLOP3.LUT P0, PT, PT, PT, PT, 0x8, 0x0 ;  /* 0x000000000000781c */ /* 0x000fe40003f0e170 */
[----:B------:R-:W0:Y:S01]  /*e8c0*/  @P2 MUFU.RCP R27, R8 ;  /* 0x00000008001b2308 */ /* 0x000e220000001000 */
[----:B------:R-:W-:Y:S02]  /*e8d0*/  WARPGROUP.DEPBAR.LE gsb0, 0x0 ;  /* 0x00008000000079c5 */ /* 0x000fe40000010000 */
[----:B------:R-:W-:Y:S01]  /*e8e0*/  WARPGROUP.ARRIVE ;  /* 0x00000000000079c5 */ /* 0x000fe20000000000 */
[----:B-1----:R-:W-:-:S04]  /*e8f0*/  @P2 FMUL.FTZ R5, R5, 0.69314718246459960938 ;  /* 0x3f31721805052820 */ /* 0x002fc80000410000 */
[----:B------:R-:W-:Y:S01]  /*e900*/  @P2 FFMA.FTZ R0, R10, R6, R5 ;  /* 0x000000060a002223 */ /* 0x000fe20000010005 */
[----:B------:R-:W-:Y:S01]  /*e910*/  HGMMA.64x64x16.F32.BF16 R88, R144, gdesc[UR4].tnspB, R88, gsb0 ;  /* 0x40e0000490587df0 */ /* 0x000fe20008001858 */
[----:B------:R-:W-:Y:S01]  /*e920*/  UIADD3 UR6, UR4, 0x100, URZ ;  /* 0x0000010004067890 */ /* 0x000fe2000fffe03f */
[----:B------:R-:W-:Y:S01]  /*e930*/  UMOV UR7, 0x40000040 ;  /* 0x4000004000077882 */ /* 0x000fe20000000000 */
[----:B------:R-:W-:Y:S02]  /*e940*/  WARPGROUP.DEPBAR.LE gsb0, 0x0 ;  /* 0x00008000000079c5 */ /* 0x000fe40000010000 */
[----:B------:R-:W-:-:S06]  /*e950*/  WARPGROUP.ARRIVE ;  /* 0x00000000000079c5 */ /* 0x000fcc0000000000 */
        /* <DEDUP_REMOVED lines=18> */
[----:B------:R-:W-:Y:S01]  /*ea80*/  UIADD3 UR4, UR4, 0x380, URZ ;  /* 0x0000038004047890 */ /* 0x000fe2000fffe03f */
[----:B------:R-:W-:Y:S02]  /*ea90*/  WARPGROUP.DEPBAR.LE gsb0, 0x0 ;  /* 0x00008000000079c5 */ /* 0x000fe40000010000 */
[----:B------:R-:W-:-:S06]  /*eaa0*/  WARPGROUP.ARRIVE ;  /* 0x00000000000079c5 */ /* 0x000fcc0000000000 */
[----:B------:R-:W-:Y:S01]  /*eab0*/  HGMMA.64x64x16.F32.BF16 R88, R124, gdesc[UR4].tnspB, R88, gsb0 ;  /* 0x40e000047c587df0 */ /* 0x000fe20008001858 */
[----:B------:R-:W-:Y:S01]  /*eac0*/  UMOV UR6, UR4 ;  /* 0x0000000400067c82 */ /* 0x000fe20008000000 */
[----:B------:R-:W-:Y:S01]  /*ead0*/  UMOV UR7, 0x40000040 ;  /* 0x4000004000077882 */ /* 0x000fe20000000000 */
[----:B------:R-:W-:-:S04]  /*eae0*/  USEL UR4, URZ, 0x1, UP0 ;  /* 0x000000013f047887 */ /* 0x000fc80008000000 */
[----:B------:R-:W-:Y:S01]  /*eaf0*/  ULOP3.LUT UR36, UR36, UR4, URZ, 0x3c, !UPT ;  /* 0x0000000424247292 */ /* 0x000fe2000f8e3c3f */
[----:B------:R-:W-:Y:S02]  /*eb00*/  WARPGROUP.DEPBAR.LE gsb0, 0x0 ;  /* 0x00008000000079c5 */ /* 0x000fe40000010000 */
[----:B------:R-:W-:-:S06]  /*eb10*/  WARPGROUP.ARRIVE ;  /* 0x00000000000079c5 */ /* 0x000fcc0000000000 */
[----:B------:R-:W-:Y:S03]  /*eb20*/  HGMMA.64x64x16.F32.BF16 R88, R120, gdesc[UR4].tnspB, R88, gsb0 ;  /* 0x40e0000478587df0 */ /* 0x000fe60008001858 */
        /* <DEDUP_REMOVED lines=34> */
.L_x_13438:
        /* <DEDUP_REMOVED lines=12> */
[----:B------:R-:W-:Y:S01]  /*ee10*/  USHF.R.S32.HI UR12, URZ, 0x1f, UR42 ;  /* 0x0000001f3f0c7899 */ /* 0x000fe2000801142a */
[----:B------:R-:W-:Y:S01]  /*ee20*/  VIADD R45, R17, UR39 ;  /* 0x00000027112d7c36 */ /* 0x000fe20008000000 */
        /* <DEDUP_REMOVED lines=18> */
[----:B------:R-:W-:Y:S01]  /*ef50*/  ULDC UR5, c[0x0][0xa88] ;  /* 0x0002a20000057ab9 */ /* 0x000fe20000000800 */
[----:B------:R-:W-:Y:S01]  /*ef60*/  BAR.SYNC.DEFER_BLOCKING 0x1, 0x180 ;  /* 0x0046000000007b1d */ /* 0x000fe20000010000 */
[----:B-1----:R-:W-:-:S05]  /*ef70*/  ISETP.NE.AND P1, PT, R32, 0x1, PT ;  /* 0x000000012000780c */ /* 0x002fca0003f25270 */
[----:B------:R-:W-:Y:S01]  /*ef80*/  ULDC.64 UR10, c[0x0][0xaf0] ;  /* 0x0002bc00000a7ab9 */ /* 0x000fe20000000a00 */
[----:B------:R-:W-:Y:S02]  /*ef90*/  MOV R2, R31 ;  /* 0x0000001f00027202 */ /* 0x000fe40000000f00 */
[----:B0-----:R-:W-:-:S03]  /*efa0*/  MOV R3, R4 ;  /* 0x0000000400037202 */ /* 0x001fc60000000f00 */
[--C-:B------:R-:W-:Y:S02]  /*efb0*/  IMAD.WIDE R10, R156, 0x2, R2.reuse ;  /* 0x000000029c0a7825 */ /* 0x100fe400078e0202 */
[----:B------:R-:W0:Y:S02]  /*efc0*/  @P1 LDC R20, c[0x0][0xbec] ;  /* 0x0002fb00ff141b82 */ /* 0x000e240000000800 */
[----:B------:R-:W-:Y:S01]  /*efd0*/  IMAD.WIDE R2, R5, 0x2, R2 ;  /* 0x0000000205027825 */ /* 0x000fe200078e0202 */
[C---:B------:R-:W-:Y:S02]  /*efe0*/  LOP3.LUT R4, R10.reuse, 0x380, RZ, 0xc0, !PT ;  /* 0x000003800a047812 */ /* 0x040fe400078ec0ff */
[----:B------:R-:W-:Y:S02]  /*eff0*/  IADD3 R39, P0, R10, 0x60, RZ ;  /* 0x000000600a277810 */ /* 0x000fe40007f1e0ff */
[----:B------:R-:W-:Y:S01]  /*f000*/  SHF.R.U64 R5, R4, 0x3, RZ ;  /* 0x0000000304057819 */ /* 0x000fe200000012ff */
[----:B------:R-:W1:Y:S01]  /*f010*/  @P1 LDC R43, c[0x0][0xbf0] ;  /* 0x0002fc00ff2b1b82 */ /* 0x000e620000000800 */
[----:B------:R-:W-:Y:S01]  /*f020*/  LOP3.LUT R4, R39, 0x380, RZ, 0xc0, !PT ;  /* 0x0000038027047812 */ /* 0x000fe200078ec0ff */
[----:B------:R-:W-:Y:S01]  /*f030*/  IMAD.X R9, RZ, RZ, R11, P0 ;  /* 0x000000ffff097224 */ /* 0x000fe200000e060b */
[----:B------:R-:W-:-:S02]  /*f040*/  IADD3 R37, P2, R10, 0x40, RZ ;  /* 0x000000400a257810 */ /* 0x000fc40007f5e0ff */
[----:B------:R-:W-:Y:S02]  /*f050*/  SHF.R.U64 R4, R4, 0x3, RZ ;  /* 0x0000000304047819 */ /* 0x000fe400000012ff */
[----:B------:R-:W-:Y:S01]  /*f060*/  IADD3 R33, P3, R10, 0x20, RZ ;  /* 0x000000200a217810 */ /* 0x000fe20007f7e0ff */
[--C-:B------:R-:W-:Y:S01]  /*f070*/  IMAD.X R7, RZ, RZ, R11.reuse, P2 ;  /* 0x000000ffff077224 */ /* 0x100fe200010e060b */
[----:B------:R-:W-:Y:S02]  /*f080*/  LOP3.LUT R6, R37, 0x380, RZ, 0xc0, !PT ;  /* 0x0000038025067812 */ /* 0x000fe400078ec0ff */
[----:B------:R-:W-:Y:S02]  /*f090*/  LOP3.LUT R8, R4, R39, RZ, 0x3c, !PT ;  /* 0x0000002704087212 */ /* 0x000fe400078e3cff */
[----:B------:R-:W-:Y:S01]  /*f0a0*/  LOP3.LUT R10, R5, R10, RZ, 0x3c, !PT ;  /* 0x0000000a050a7212 */ /* 0x000fe200078e3cff */
[----:B------:R-:W-:Y:S01]  /*f0b0*/  IMAD.X R5, RZ, RZ, R11, P3 ;  /* 0x000000ffff057224 */ /* 0x000fe200018e060b */
[----:B------:R-:W-:Y:S01]  /*f0c0*/  LOP3.LUT R4, R33, 0x380, RZ, 0xc0, !PT ;  /* 0x0000038021047812 */ /* 0x000fe200078ec0ff */
[----:B0-----:R-:W-:Y:S01]  /*f0d0*/  @P1 IMAD.HI.U32 R20, R45, R20, RZ ;  /* 0x000000142d141227 */ /* 0x001fe200078e00ff */
[----:B------:R-:W-:-:S02]  /*f0e0*/  SHF.R.U64 R6, R6, 0x3, RZ ;  /* 0x0000000306067819 */ /* 0x000fc400000012ff */
[----:B------:R-:W-:Y:S02]  /*f0f0*/  IADD3 R39, P3, R2, 0x1800, RZ ;  /* 0x0000180002277810 */ /* 0x000fe40007f7e0ff */
[----:B------:R-:W-:Y:S02]  /*f100*/  SHF.R.U64 R4, R4, 0x3, RZ ;  /* 0x0000000304047819 */ /* 0x000fe400000012ff */
[----:B------:R-:W-:Y:S01]  /*f110*/  LOP3.LUT R6, R6, R37, RZ, 0x3c, !PT ;  /* 0x0000002506067212 */ /* 0x000fe200078e3cff */
[----:B------:R-:W-:Y:S01]  /*f120*/  IMAD.X R29, RZ, RZ, R3, P3 ;  /* 0x000000ffff1d7224 */ /* 0x000fe200018e0603 */
[----:B------:R-:W-:Y:S02]  /*f130*/  LOP3.LUT R28, R39, 0x380, RZ, 0xc0, !PT ;  /* 0x00000380271c7812 */ /* 0x000fe400078ec0ff */
[----:B------:R-:W-:Y:S02]  /*f140*/  IADD3 R37, P2, R2, 0x3000, RZ ;  /* 0x0000300002257810 */ /* 0x000fe40007f5e0ff */
[----:B------:R-:W-:Y:S01]  /*f150*/  LOP3.LUT R4, R4, R33, RZ, 0x3c, !PT ;  /* 0x0000002104047212 */ /* 0x000fe200078e3cff */
[----:B------:R-:W-:Y:S01]  /*f160*/  IMAD.MOV.U32 R33, RZ, RZ, R45 ;  /* 0x000000ffff217224 */ /* 0x000fe200078e002d */
[----:B------:R-:W-:Y:S01]  /*f170*/  SHF.R.U64 R28, R28, 0x3, RZ ;  /* 0x000000031c1c7819 */ /* 0x000fe200000012ff */
[----:B------:R-:W-:Y:S01]  /*f180*/  IMAD.X R21, RZ, RZ, R3, P2 ;  /* 0x000000ffff157224 */ /* 0x000fe200010e0603 */
[----:B------:R-:W-:-:S02]  /*f190*/  LOP3.LUT R36, R37, 0x380, RZ, 0xc0, !PT ;  /* 0x0000038025247812 */ /* 0x000fc400078ec0ff */
[----:B-1----:R-:W-:Y:S02]  /*f1a0*/  @P1 SHF.R.U32.HI R33, RZ, R43, R20 ;  /* 0x0000002bff211219 */ /* 0x002fe40000011614 */
[----:B------:R-:W-:Y:S02]  /*f1b0*/  LOP3.LUT R28, R28, R39, RZ, 0x3c, !PT ;  /* 0x000000271c1c7212 */ /* 0x000fe400078e3cff */
[----:B------:R-:W-:Y:S01]  /*f1c0*/  SHF.R.U64 R20, R36, 0x3, RZ ;  /* 0x0000000324147819 */ /* 0x000fe200000012ff */
[----:B------:R-:W-:Y:S01]  /*f1d0*/  IMAD.MOV R39, RZ, RZ, -R33 ;  /* 0x000000ffff277224 */ /* 0x000fe200078e0a21 */
[----:B------:R-:W-:Y:S01]  /*f1e0*/  MOV R44, R10 ;  /* 0x0000000a002c7202 */ /* 0x000fe20000000f00 */
[----:B------:R-:W-:Y:S01]  /*f1f0*/  IMAD.U32 R36, RZ, RZ, UR8 ;  /* 0x00000008ff247e24 */ /* 0x000fe2000f8e00ff */
[----:B------:R-:W-:Y:S01]  /*f200*/  LOP3.LUT R20, R20, R37, RZ, 0x3c, !PT ;  /* 0x0000002514147212 */ /* 0x000fe200078e3cff */
[----:B------:R-:W-:Y:S01]  /*f210*/  IMAD R37, R32, R39, R45 ;  /* 0x0000002720257224 */ /* 0x000fe200078e022d */
[----:B------:R-:W-:Y:S01]  /*f220*/  SHF.R.S32.HI R11, RZ, 0x1f, R33 ;  /* 0x0000001fff0b7819 */ /* 0x000fe20000011421 */
[----:B------:R-:W-:Y:S01]  /*f230*/  ULDC.64 UR8, c[0x0][0xae8] ;  /* 0x0002ba0000087ab9 */ /* 0x000fe20000000a00 */
[----:B------:R-:W-:-:S02]  /*f240*/  IADD3 R10, P0, R33, UR6, RZ ;  /* 0x00000006210a7c10 */ /* 0x000fc4000ff1e0ff */
[----:B------:R-:W-:Y:S02]  /*f250*/  SHF.R.S32.HI R33, RZ, 0x1f, R37 ;  /* 0x0000001fff217819 */ /* 0x000fe40000011425 */
[----:B------:R-:W-:Y:S01]  /*f260*/  IADD3.X R11, R11, UR7, R36, P0, !PT ;  /* 0x000000070b0b7c10 */ /* 0x000fe200087fe424 */
[----:B------:R-:W-:Y:S01]  /*f270*/  ULDC.64 UR6, c[0x0][0xb88] ;  /* 0x0002e20000067ab9 */ /* 0x000fe20000000a00 */
[----:B------:R-:W-:Y:S01]  /*f280*/  MOV R40, R8 ;  /* 0x0000000800287202 */ /* 0x000fe20000000f00 */
[----:B------:R-:W-:Y:S01]  /*f290*/  IMAD R8, R33, UR6, RZ ;  /* 0x0000000621087c24 */ /* 0x000fe2000f8e02ff */
[----:B------:R-:W-:Y:S01]  /*f2a0*/  MOV R42, R6 ;  /* 0x00000006002a7202 */ /* 0x000fe20000000f00 */
[----:B------:R-:W-:Y:S01]  /*f2b0*/  IMAD.WIDE.U32 R6, R37, UR6, R10 ;  /* 0x0000000625067c25 */ /* 0x000fe2000f8e000a */
[----:B------:R-:W-:Y:S02]  /*f2c0*/  LOP3.LUT P0, RZ, R153, 0x3, RZ, 0xc0, !PT ;  /* 0x0000000399ff7812 */ /* 0x000fe4000780c0ff */
[----:B------:R-:W-:Y:S01]  /*f2d0*/  MOV R43, R4 ;  /* 0x00000004002b7202 */ /* 0x000fe20000000f00 */
[----:B------:R-:W-:Y:S01]  /*f2e0*/  IMAD R37, R37, UR7, R8 ;  /* 0x0000000725257c24 */ /* 0x000fe2000f8e0208 */
[----:B------:R-:W-:Y:S01]  /*f2f0*/  ULDC.64 UR6, c[0x0][0xb50] ;  /* 0x0002d40000067ab9 */ /* 0x000fe20000000a00 */
[----:B------:R-:W-:Y:S01]  /*f300*/  VIADD R10, R155, UR39 ;  /* 0x000000279b0a7c36 */ /* 0x000fe20008000000 */
[----:B------:R-:W-:Y:S01]  /*f310*/  LEA R45, P5, R6, UR6, 0x2 ;  /* 0x00000006062d7c11 */ /* 0x000fe2000f8a10ff */
[----:B------:R-:W-:Y:S01]  /*f320*/  IMAD R33, R32, UR5, RZ ;  /* 0x0000000520217c24 */ /* 0x000fe2000f8e02ff */
[----:B------:R-:W-:Y:S01]  /*f330*/  F2FP.BF16.F32.PACK_AB R4, R89, R34 ;  /* 0x000000225904723e */ /* 0x000fe200000010ff */
[----:B------:R-:W-:Y:S01]  /*f340*/  IMAD.IADD R7, R7, 0x1, R37 ;  /* 0x0000000107077824 */ /* 0x000fe200078e0225 */
[----:B------:R-:W-:Y:S01]  /*f350*/  F2FP.BF16.F32.PACK_AB R5, R91, R90 ;  /* 0x0000005a5b05723e */ /* 0x000fe200000010ff */
[C---:B------:R-:W-:Y:S01]  /*f360*/  VIADD R8, R10.reuse, 0x8 ;  /* 0x000000080a087836 */ /* 0x040fe20000000000 */
[----:B------:R-:W-:Y:S01]  /*f370*/  ISETP.GE.OR P4, PT, R10, R33, P0 ;  /* 0x000000210a00720c */ /* 0x000fe20000786670 */
[----:B------:R-:W-:Y:S01]  /*f380*/  SHFL.IDX PT, R36, R45, RZ, 0x1c1f ;  /* 0x001c1fff2d247589 */ /* 0x000fe200000e0000 */
[----:B------:R-:W-:-:S02]  /*f390*/  LEA.HI.X R46, R6, UR7, R7, 0x2, P5 ;  /* 0x00000007062e7c11 */ /* 0x000fc4000a8f1407 */
[----:B------:R-:W-:Y:S01]  /*f3a0*/  ISETP.GE.OR P0, PT, R8, R33, P0 ;  /* 0x000000210800720c */ /* 0x000fe20000706670 */
[----:B------:R-:W-:Y:S01]  /*f3b0*/  SHFL.IDX PT, R38, R45, 0x1, 0x1c1f ;  /* 0x003c1f002d267f89 */ /* 0x000fe200000e0000 */
[----:B------:R-:W-:Y:S02]  /*f3c0*/  F2FP.BF16.F32.PACK_AB R6, R93, R92 ;  /* 0x0000005c5d06723e */ /* 0x000fe400000010ff */
[----:B------:R-:W-:Y:S01]  /*f3d0*/  F2FP.BF16.F32.PACK_AB R7, R95, R94 ;  /* 0x0000005e5f07723e */ /* 0x000fe200000010ff */
[----:B------:R-:W0:Y:S01]  /*f3e0*/  SHFL.IDX PT, R37, R46, RZ, 0x1c1f ;  /* 0x001c1fff2e257589 */ /* 0x000e2200000e0000 */
[----:B------:R-:W-:Y:S02]  /*f3f0*/  F2FP.BF16.F32.PACK_AB R8, R97, R96 ;  /* 0x000000606108723e */ /* 0x000fe400000010ff */
[----:B------:R-:W-:Y:S01]  /*f400*/  F2FP.BF16.F32.PACK_AB R9, R99, R98 ;  /* 0x000000626309723e */ /* 0x000fe200000010ff */
[----:B------:R-:W-:Y:S01]  /*f410*/  STSM.16.M88.4 [R44], R4 ;  /* 0x000000042c007844 */ /* 0x000fe20000000200 */
[----:B------:R-:W-:-:S02]  /*f420*/  F2FP.BF16.F32.PACK_AB R10, R101, R100 ;  /* 0x00000064650a723e */ /* 0x000fc400000010ff */
[----:B------:R-:W-:Y:S01]  /*f430*/  F2FP.BF16.F32.PACK_AB R11, R103, R102 ;  /* 0x00000066670b723e */ /* 0x000fe200000010ff */
[----:B------:R-:W1:Y:S01]  /*f440*/  SHFL.IDX PT, R39, R46, 0x1, 0x1c1f ;  /* 0x003c1f002e277f89 */ /* 0x000e6200000e0000 */
[----:B------:R-:W-:-:S03]  /*f450*/  LOP3.LUT R35, R2, 0x380, RZ, 0xc0, !PT ;  /* 0x0000038002237812 */ /* 0x000fc600078ec0ff */
[----:B------:R2:W-:Y:S01]  /*f460*/  STSM.16.M88.4 [R43], R8 ;  /* 0x000000082b007844 */ /* 0x0005e20000000200 */
[----:B------:R-:W-:-:S03]  /*f470*/  SHF.R.U64 R35, R35, 0x3, RZ ;  /* 0x0000000323237819 */ /* 0x000fc600000012ff */
[----:B------:R-:W-:Y:S01]  /*f480*/  STSM.16.M88.4 [R42], R12 ;  /* 0x0000000c2a007844 */ /* 0x000fe20000000200 */
[----:B------:R-:W-:Y:S01]  /*f490*/  LOP3.LUT R34, R35, R2, RZ, 0x3c, !PT ;  /* 0x0000000223227212 */ /* 0x000fe200078e3cff */
[----:B------:R-:W-:Y:S02]  /*f4a0*/  IMAD.MOV.U32 R35, RZ, RZ, R3 ;  /* 0x000000ffff237224 */ /* 0x000fe400078e0003 */
[----:B------:R-:W-:Y:S01]  /*f4b0*/  STSM.16.M88.4 [R40], R24 ;  /* 0x0000001828007844 */ /* 0x000fe20000000200 */
[----:B------:R-:W-:Y:S06]  /*f4c0*/  BAR.SYNC.DEFER_BLOCKING 0x1, 0x180 ;  /* 0x0046000000007b1d */ /* 0x000fec0000010000 */
[----:B0-----:R0:W-:Y:S04]  /*f4d0*/  @!P4 ST.E desc[UR48][R36.64], R30 ;  /* 0x0000001e2400c985 */ /* 0x0011e8000c101930 */
[----:B-1----:R1:W-:Y:S04]  /*f4e0*/  @!P0 ST.E desc[UR48][R38.64], R0 ;  /* 0x0000000026008985 */ /* 0x0023e8000c101930 */
[----:B------:R-:W3:Y:S04]  /*f4f0*/  LD.E.128 R4, desc[UR48][R34.64] ;  /* 0x0000003022047980 */ /* 0x000ee8000c101d00 */
[----:B--2---:R-:W2:Y:S01]  /*f500*/  LD.E.128 R8, desc[UR48][R28.64] ;  /* 0x000000301c087980 */ /* 0x004ea2000c101d00 */
[----:B0-----:R-:W0:Y:S03]  /*f510*/  @P1 LDC R37, c[0x0][0xbf0] ;  /* 0x0002fc00ff251b82 */ /* 0x001e260000000800 */
[----:B------:R4:W2:Y:S01]  /*f520*/  LD.E.128 R12, desc[UR48][R20.64] ;  /* 0x00000030140c7980 */ /* 0x0008a2000c101d00 */
[----:B------:R-:W-:Y:S01]  /*f530*/  IADD3 R27, P0, R2, 0x4800, RZ ;  /* 0x00004800021b7810 */ /* 0x000fe20007f1e0ff */
[----:B-1----:R-:W-:Y:S01]  /*f540*/  IMAD R0, R18, 0x30, R152 ;  /* 0x0000003012007824 */ /* 0x002fe200078e0298 */
[----:B------:R-:W-:-:S02]  /*f550*/  UIMAD UR5, UR12, UR8, URZ ;  /* 0x000000080c0572a4 */ /* 0x000fc4000f8e023f */
[----:B------:R-:W-:Y:S01]  /*f560*/  UIMAD.WIDE.U32 UR6, UR42, UR8, URZ ;  /* 0x000000082a0672a5 */ /* 0x000fe2000f8e003f */
[----:B------:R-:W-:Y:S01]  /*f570*/  IMAD.X R25, RZ, RZ, R3, P0 ;  /* 0x000000ffff197224 */ /* 0x000fe200000e0603 */
[----:B------:R-:W-:Y:S01]  /*f580*/  LOP3.LUT R2, R27, 0x380, RZ, 0xc0, !PT ;  /* 0x000003801b027812 */ /* 0x000fe200078ec0ff */
[----:B------:R-:W1:Y:S01]  /*f590*/  @P1 LDC R3, c[0x0][0xbec] ;  /* 0x0002fb00ff031b82 */ /* 0x000e620000000800 */
[----:B----4-:R-:W-:Y:S01]  /*f5a0*/  VIADD R20, R0, UR39 ;  /* 0x0000002700147c36 */ /* 0x010fe20008000000 */
[----:B------:R-:W-:Y:S01]  /*f5b0*/  UIMAD UR5, UR42, UR9, UR5 ;  /* 0x000000092a0572a4 */ /* 0x000fe2000f8e0205 */
[----:B------:R-:W-:Y:S01]  /*f5c0*/  SHF.R.U64 R2, R2, 0x3, RZ ;  /* 0x0000000302027819 */ /* 0x000fe200000012ff */
[----:B------:R-:W-:Y:S02]  /*f5d0*/  UIMAD UR8, UR13, UR10, URZ ;  /* 0x0000000a0d0872a4 */ /* 0x000fe4000f8e023f */
[----:B------:R-:W-:Y:S01]  /*f5e0*/  UIADD3 UR7, UR7, UR5, URZ ;  /* 0x0000000507077290 */ /* 0x000fe2000fffe03f */
[----:B------:R-:W-:Y:S01]  /*f5f0*/  IMAD.MOV.U32 R21, RZ, RZ, R20 ;  /* 0x000000ffff157224 */ /* 0x000fe200078e0014 */
[----:B------:R-:W-:Y:S01]  /*f600*/  UIMAD UR5, UR40, UR11, UR8 ;  /* 0x0000000b280572a4 */ /* 0x000fe2000f8e0208 */
[----:B------:R-:W-:Y:S01]  /*f610*/  LOP3.LUT R24, R2, R27, RZ, 0x3c, !PT ;  /* 0x0000001b02187212 */ /* 0x000fe200078e3cff */
[----:B------:R-:W-:-:S03]  /*f620*/  UIMAD.WIDE.U32 UR40, UR40, UR10, UR6 ;  /* 0x0000000a282872a5 */ /* 0x000fc6000f8e0006 */
[----:B------:R-:W-:Y:S01]  /*f630*/  ULDC.64 UR6, c[0x0][0xae0] ;  /* 0x0002b80000067ab9 */ /* 0x000fe20000000a00 */
[----:B-1----:R-:W-:Y:S01]  /*f640*/  @P1 IMAD.HI.U32 R0, R20, R3, RZ ;  /* 0x0000000314001227 */ /* 0x002fe200078e00ff */
[----:B------:R-:W5:Y:S01]  /*f650*/  LD.E.128 R24, desc[UR48][R24.64] ;  /* 0x0000003018187980 */ /* 0x000f62000c101d00 */
[----:B------:R-:W-:Y:S02]  /*f660*/  UIADD3 UR5, UR41, UR5, URZ ;  /* 0x0000000529057290 */ /* 0x000fe4000fffe03f */
[----:B------:R-:W-:Y:S01]  /*f670*/  IMAD.U32 R3, RZ, RZ, UR41 ;  /* 0x00000029ff037e24 */ /* 0x000fe2000f8e00ff */
[----:B0-----:R-:W-:Y:S01]  /*f680*/  @P1 SHF.R.U32.HI R21, RZ, R37, R0 ;  /* 0x00000025ff151219 */ /* 0x001fe20000011600 */
[----:B------:R-:W-:Y:S01]  /*f690*/  IMAD.U32 R2, RZ, RZ, UR40 ;  /* 0x00000028ff027e24 */ /* 0x000fe2000f8e00ff */
[----:B------:R-:W-:Y:S01]  /*f6a0*/  @!PT LDS RZ, [RZ] ;  /* 0x00000000fffff984 */ /* 0x000fe20000000800 */
[----:B------:R-:W-:Y:S01]  /*f6b0*/  @!PT LDS RZ, [RZ] ;  /* 0x00000000fffff984 */ /* 0x000fe20000000800 */
[----:B------:R-:W-:Y:S01]  /*f6c0*/  @!PT LDS RZ, [RZ] ;  /* 0x00000000fffff984 */ /* 0x000fe20000000800 */
[----:B------:R-:W-:Y:S01]  /*f6d0*/  @!PT LDS RZ, [RZ] ;  /* 0x00000000fffff984 */ /* 0x000fe20000000800 */
[----:B------:R0:W-:Y:S06]  /*f6e0*/  MEMBAR.ALL.CTA ;  /* 0x0000000000007992 */ /* 0x0001ec0000008000 */
[----:B0-----:R-:W0:Y:S01]  /*f6f0*/  FENCE.VIEW.ASYNC.S ;  /* 0x00000000000073c6 */ /* 0x001e220000000000 */
[----:B------:R-:W-:Y:S01]  /*f700*/  IMAD.U32 R3, RZ, RZ, UR5 ;  /* 0x00000005ff037e24 */ /* 0x000fe2000f8e00ff */
[--C-:B------:R-:W-:Y:S01]  /*f710*/  SHF.R.S32.HI R0, RZ, 0x1f, R21.reuse ;  /* 0x0000001fff007819 */ /* 0x100fe20000011415 */
[----:B------:R-:W-:Y:S01]  /*f720*/  IMAD.MOV R29, RZ, RZ, -R21 ;  /* 0x000000ffff1d7224 */ /* 0x000fe200078e0a15 */
[----:B------:R-:W-:Y:S01]  /*f730*/  ULDC UR5, c[0x0][0xac8] ;  /* 0x0002b20000057ab9 */ /* 0x000fe20000000800 */
[----:B------:R-:W-:-:S04]  /*f740*/  IMAD.WIDE.U32 R2, R21, UR6, R2 ;  /* 0x0000000615027c25 */ /* 0x000fc8000f8e0002 */
[----:B------:R-:W-:Y:S02]  /*f750*/  IMAD R0, R0, UR6, RZ ;  /* 0x0000000600007c24 */ /* 0x000fe4000f8e02ff */
[----:B------:R-:W-:Y:S02]  /*f760*/  IMAD R29, R32, R29, R20 ;  /* 0x0000001d201d7224 */ /* 0x000fe400078e0214 */
[----:B------:R-:W-:Y:S01]  /*f770*/  IMAD R35, R21, UR7, R0 ;  /* 0x0000000715237c24 */ /* 0x000fe2000f8e0200 */
[----:B------:R-:W-:Y:S01]  /*f780*/  ULDC.64 UR6, c[0x0][0xad8] ;  /* 0x0002b60000067ab9 */ /* 0x000fe20000000a00 */
[----:B------:R-:W-:Y:S01]  /*f790*/  VIADD R36, R152, UR39 ;  /* 0x0000002798247c36 */ /* 0x000fe20008000000 */
[----:B------:R-:W-:Y:S01]  /*f7a0*/  SHF.R.S32.HI R0, RZ, 0x1f, R29 ;  /* 0x0000001fff007819 */ /* 0x000fe2000001141d */
[----:B------:R-:W-:Y:S02]  /*f7b0*/  IMAD.IADD R3, R3, 0x1, R35 ;  /* 0x0000000103037824 */ /* 0x000fe400078e0223 */
[----:B------:R-:W-:-:S02]  /*f7c0*/  VIADD R31, R31, 0x16820 ;  /* 0x000168201f1f7836 */ /* 0x000fc40000000000 */
[----:B------:R-:W-:Y:S02]  /*f7d0*/  IMAD R0, R0, UR6, RZ ;  /* 0x0000000600007c24 */ /* 0x000fe4000f8e02ff */
[----:B------:R-:W-:Y:S01]  /*f7e0*/  IMAD.WIDE.U32 R2, R29, UR6, R2 ;  /* 0x000000061d027c25 */ /* 0x000fe2000f8e0002 */
[----:B------:R-:W-:-:S03]  /*f7f0*/  PRMT R31, RZ, 0x654, R31 ;  /* 0x00000654ff1f7816 */ /* 0x000fc6000000001f */
[----:B------:R-:W-:Y:S01]  /*f800*/  IMAD R21, R29, UR7, R0 ;  /* 0x000000071d157c24 */ /* 0x000fe2000f8e0200 */
[----:B------:R-:W-:Y:S01]  /*f810*/  ULDC.64 UR6, c[0x0][0xa80] ;  /* 0x0002a00000067ab9 */ /* 0x000fe20000000a00 */
[----:B------:R-:W-:Y:S01]  /*f820*/  VIADD R0, R36, 0x30 ;  /* 0x0000003024007836 */ /* 0x000fe20000000000 */
[C---:B------:R-:W-:Y:S01]  /*f830*/  LEA R30, P0, R2.reuse, UR6, 0x1 ;  /* 0x00000006021e7c11 */ /* 0x040fe2000f8008ff */
[----:B------:R-:W-:Y:S01]  /*f840*/  IMAD.IADD R3, R3, 0x1, R21 ;  /* 0x0000000103037824 */ /* 0x000fe200078e0215 */
[----:B0-----:R0:W-:Y:S03]  /*f850*/  SYNCS.ARRIVE.TRANS64.RED.A1T0 RZ, [R31+URZ], RZ ;  /* 0x000000ff1fff79a7 */ /* 0x0011e6000810043f */
[----:B------:R-:W1:Y:S01]  /*f860*/  SHFL.IDX PT, R20, R30, RZ, 0x181f ;  /* 0x00181fff1e147589 */ /* 0x000e6200000e0000 */
[----:B------:R-:W-:Y:S01]  /*f870*/  LEA.HI.X R32, R2, UR7, R3, 0x1, P0 ;  /* 0x0000000702207c11 */ /* 0x000fe200080f0c03 */
[C---:B------:R-:W-:Y:S01]  /*f880*/  VIADD R2, R36.reuse, 0x60 ;  /* 0x0000006024027836 */ /* 0x040fe20000000000 */
[C---:B------:R-:W-:Y:S01]  /*f890*/  ISETP.GE.AND P0, PT, R19.reuse, UR5, PT ;  /* 0x0000000513007c0c */ /* 0x040fe2000bf06270 */
[----:B------:R-:W4:Y:S03]  /*f8a0*/  SHFL.IDX PT, R28, R30, 0x1, 0x181f ;  /* 0x00381f001e1c7f89 */ /* 0x000f2600000e0000 */
[-C--:B------:R-:W-:Y:S01]  /*f8b0*/  ISETP.GE.OR P1, PT, R36, R33.reuse, P0 ;  /* 0x000000212400720c */ /* 0x080fe20000726670 */
[----:B------:R-:W0:Y:S01]  /*f8c0*/  SHFL.IDX PT, R42, R30, 0x2, 0x181f ;  /* 0x00581f001e2a7f89 */ /* 0x000e2200000e0000 */
[-C--:B------:R-:W-:Y:S01]  /*f8d0*/  ISETP.GE.OR P2, PT, R0, R33.reuse, P0 ;  /* 0x000000210000720c */ /* 0x080fe20000746670 */
[----:B------:R-:W-:Y:S01]  /*f8e0*/  VIADD R0, R36, 0x90 ;  /* 0x0000009024007836 */ /* 0x000fe20000000000 */
[-C--:B------:R-:W-:Y:S01]  /*f8f0*/  ISETP.GE.OR P3, PT, R2, R33.reuse, P0 ;  /* 0x000000210200720c */ /* 0x080fe20000766670 */
[----:B------:R-:W0:Y:S03]  /*f900*/  SHFL.IDX PT, R34, R32, RZ, 0x181f ;  /* 0x00181fff20227589 */ /* 0x000e2600000e0000 */
[----:B------:R-:W-:Y:S01]  /*f910*/  ISETP.GE.OR P0, PT, R0, R33, P0 ;  /* 0x000000210000720c */ /* 0x000fe20000706670 */
[----:B------:R-:W0:Y:S04]  /*f920*/  SHFL.IDX PT, R38, R32, 0x1, 0x181f ;  /* 0x00381f0020267f89 */ /* 0x000e2800000e0000 */
[----:B------:R-:W0:Y:S01]  /*f930*/  SHFL.IDX PT, R40, R32, 0x2, 0x181f ;  /* 0x00581f0020287f89 */ /* 0x000e2200000e0000 */
[----:B-1----:R-:W-:-:S03]  /*f940*/  @!P1 LEA R2, P4, R19, R20, 0x1 ;  /* 0x0000001413029211 */ /* 0x002fc600078808ff */
[----:B------:R-:W1:Y:S01]  /*f950*/  SHFL.IDX PT, R30, R30, 0x3, 0x181f ;  /* 0x00781f001e1e7f89 */ /* 0x000e6200000e0000 */
[----:B----4-:R-:W-:-:S03]  /*f960*/  @!P2 LEA R20, P5, R19, R28, 0x1 ;  /* 0x0000001c1314a211 */ /* 0x010fc600078a08ff */
[----:B------:R-:W4:Y:S01]  /*f970*/  SHFL.IDX PT, R32, R32, 0x3, 0x181f ;  /* 0x00781f0020207f89 */ /* 0x000f2200000e0000 */
[C---:B0-----:R-:W-:Y:S02]  /*f980*/  @!P3 LEA R28, P6, R19.reuse, R42, 0x1 ;  /* 0x0000002a131cb211 */ /* 0x041fe400078c08ff */
[C-C-:B------:R-:W-:Y:S02]  /*f990*/  @!P1 LEA.HI.X R3, R19.reuse, R34, R157.reuse, 0x1, P4 ;  /* 0x0000002213039211 */ /* 0x140fe400020f0c9d */
[C-C-:B------:R-:W-:Y:S02]  /*f9a0*/  @!P2 LEA.HI.X R21, R19.reuse, R38, R157.reuse, 0x1, P5 ;  /* 0x000000261315a211 */ /* 0x140fe400028f0c9d */
[----:B------:R-:W-:Y:S01]  /*f9b0*/  @!P3 LEA.HI.X R29, R19, R40, R157, 0x1, P6 ;  /* 0x00000028131db211 */ /* 0x000fe200030f0c9d */
[----:B---3--:R0:W-:Y:S04]  /*f9c0*/  @!P1 ST.E.128 desc[UR48][R2.64], R4 ;  /* 0x0000000402009985 */ /* 0x0081e8000c101d30 */
[----:B--2---:R0:W-:Y:S04]  /*f9d0*/  @!P2 ST.E.128 desc[UR48][R20.64], R8 ;  /* 0x000000081400a985 */ /* 0x0041e8000c101d30 */
[----:B------:R0:W-:Y:S01]  /*f9e0*/  @!P3 ST.E.128 desc[UR48][R28.64], R12 ;  /* 0x0000000c1c00b985 */ /* 0x0001e2000c101d30 */
[----:B-1--4-:R-:W-:Y:S05]  /*f9f0*/  @P0 BRA `(.L_x_13511) ;  /* 0x0000000400ec0947 */ /* 0x012fea0003800000 */
[----:B0-----:R-:W-:-:S04]  /*fa00*/  LEA R2, P0, R19, R30, 0x1 ;  /* 0x0000001e13027211 */ /* 0x001fc800078008ff */
[----:B------:R-:W-:-:S05]  /*fa10*/  LEA.HI.X R3, R19, R32, R157, 0x1, P0 ;  /* 0x0000002013037211 */ /* 0x000fca00000f0c9d */
[----:B-----5:R2:W-:Y:S01]  /*fa20*/  ST.E.128 desc[UR48][R2.64], R24 ;  /* 0x0000001802007985 */ /* 0x0205e2000c101d30 */
[----:B------:R-:W-:Y:S05]  /*fa30*/  BRA `(.L_x_13511) ;  /* 0x0000000400dc7947 */ /* 0x000fea0003800000 */
.L_x_13510:
[----:B------:R-:W0:Y:S01]  /*fa40*/  LDC R10, c[0x0][0xbe8] ;  /* 0x0002fa00ff0a7b82 */ /* 0x000e220000000800 */
[----:B------:R-:W1:Y:S01]  /*fa50*/  S2R R0, SR_TID.X ;  /* 0x0000000000007919 */ /* 0x000e620000002100 */
[----:B------:R-:W-:Y:S01]  /*fa60*/  USHF.R.S32.HI UR8, URZ, 0x1f, UR42 ;  /* 0x0000001f3f087899 */ /* 0x000fe2000801142a */
[----:B------:R-:W-:Y:S01]  /*fa70*/  BSSY B1, `(.L_x_13512) ;  /* 0x0000031000017945 */ /* 0x000fe20003800000 */
[----:B------:R-:W-:Y:S01]  /*fa80*/  USHF.R.S32.HI UR9, URZ, 0x1f, UR40 ;  /* 0x0000001f3f097899 */ /* 0x000fe20008011428 */
[----:B------:R-:W-:Y:S01]  /*fa90*/  IMAD R6, R18, 0x30, R152 ;  /* 0x0000003012067824 */ /* 0x000fe200078e0298 */
        /* <DEDUP_REMOVED lines=46> */
.L_x_13513:
[----:B------:R-:W-:Y:S05]  /*fd80*/  BSYNC B1 ;  /* 0x0000000000017941 */ /* 0x000fea0003800000 */
.L_x_13512:
[----:B------:R-:W-:Y:S01]  /*fd90*/  ULDC.64 UR10, c[0x0][0xae8] ;  /* 0x0002ba00000a7ab9 */ /* 0x000fe20000000a00 */
[----:B------:R-:W-:Y:S01]  /*fda0*/  VIADD R6, R6, UR39 ;  /* 0x0000002706067c36 */ /* 0x000fe20008000000 */
[----:B------:R-:W-:Y:S02]  /*fdb0*/  UIMAD UR5, UR8, UR10, URZ ;  /* 0x0000000a080572a4 */ /* 0x000fe4000f8e023f */
[----:B------:R-:W-:Y:S01]  /*fdc0*/  UIMAD.WIDE.U32 UR6, UR42, UR10, URZ ;  /* 0x0000000a2a0672a5 */ /* 0x000fe2000f8e003f */
[----:B0-----:R-:W-:Y:S01]  /*fdd0*/  @P1 IMAD.HI.U32 R0, R6, R9, RZ ;  /* 0x0000000906001227 */ /* 0x001fe200078e00ff */
[----:B------:R-:W-:-:S03]  /*fde0*/  UIMAD UR5, UR42, UR11, UR5 ;  /* 0x0000000b2a0572a4 */ /* 0x000fc6000f8e0205 */
[----:B------:R-:W-:Y:S01]  /*fdf0*/  ULDC.64 UR10, c[0x0][0xaf0] ;  /* 0x0002bc00000a7ab9 */ /* 0x000fe20000000a00 */
[----:B------:R-:W-:Y:S01]  /*fe00*/  UIADD3 UR7, UR7, UR5, URZ ;  /* 0x0000000507077290 */ /* 0x000fe2000fffe03f */
[----:B--2---:R-:W-:Y:S01]  /*fe10*/  IMAD.MOV.U32 R5, RZ, RZ, R6 ;  /* 0x000000ffff057224 */ /* 0x004fe200078e0006 */
[----:B------:R-:W-:Y:S01]  /*fe20*/  UIMAD UR5, UR9, UR10, URZ ;  /* 0x0000000a090572a4 */ /* 0x000fe2000f8e023f */
[----:B-1----:R-:W-:-:S03]  /*fe30*/  @P1 SHF.R.U32.HI R5, RZ, R11, R0 ;  /* 0x0000000bff051219 */ /* 0x002fc60000011600 */
        /* <DEDUP_REMOVED lines=8> */
[----:B------:R-:W-:-:S02]  /*fec0*/  IMAD.U32 R3, RZ, RZ, UR41 ;  /* 0x00000029ff037e24 */ /* 0x000fc4000f8e00ff */
[----:B------:R-:W-:Y:S02]  /*fed0*/  IMAD.U32 R2, RZ, RZ, UR40 ;  /* 0x00000028ff027e24 */ /* 0x000fe4000f8e00ff */
[----:B------:R-:W-:Y:S01]  /*fee0*/  IMAD.U32 R3, RZ, RZ, UR5 ;  /* 0x00000005ff037e24 */ /* 0x000fe2000f8e00ff */
[----:B------:R-:W-:Y:S01]  /*fef0*/  ULDC UR5, c[0x0][0xac8] ;  /* 0x0002b20000057ab9 */ /* 0x000fe20000000800 */
[C---:B------:R-:W-:Y:S01]  /*ff00*/  IMAD R9, R5.reuse, UR7, R0 ;  /* 0x0000000705097c24 */ /* 0x040fe2000f8e0200 */
[----:B------:R-:W-:Y:S01]  /*ff10*/  SHF.R.S32.HI R0, RZ, 0x1f, R7 ;  /* 0x0000001fff007819 */ /* 0x000fe20000011407 */
        /* <DEDUP_REMOVED lines=9> */
[----:B------:R-:W-:Y:S01]  /*ffb0*/  ULDC UR6, c[0x0][0xa88] ;  /* 0x0002a20000067ab9 */ /* 0x000fe20000000800 */
[----:B------:R-:W-:Y:S02]  /*ffc0*/  VIADD R7, R152, UR39 ;  /* 0x0000002798077c36 */ /* 0x000fe40008000000 */
[----:B------:R-:W-:Y:S01]  /*ffd0*/  LEA.HI.X R11, R2, UR7, R5, 0x1, P0 ;  /* 0x00000007020b7c11 */ /* 0x000fe200080f0c05 */
[----:B------:R-:W0:Y:S01]  /*ffe0*/  SHFL.IDX PT, R4, R9, 0x1, 0x181f ;  /* 0x00381f0009047f89 */ /* 0x000e2200000e0000 */
[----:B------:R-:W-:Y:S01]  /*fff0*/  IMAD R20, R10, UR6, RZ ;  /* 0x000000060a147c24 */ /* 0x000fe2000f8e02ff */
[----:B------:R-:W-:Y:S01]  /*10000*/  ISETP.GE.AND P0, PT, R19, UR5, PT ;  /* 0x0000000513007c0c */ /* 0x000fe2000bf06270 */
[C---:B------:R-:W-:Y:S01]  /*10010*/  VIADD R3, R7.reuse, 0x30 ;  /* 0x0000003007037836 */ /* 0x040fe20000000000 */
[----:B------:R-:W1:Y:S01]  /*10020*/  SHFL.IDX PT, R2, R9, RZ, 0x181f ;  /* 0x00181fff09027589 */ /* 0x000e6200000e0000 */
        /* <DEDUP_REMOVED lines=8> */
[----:B------:R-:W4:Y:S04]  /*100b0*/  SHFL.IDX PT, R8, R9, 0x3, 0x181f ;  /* 0x00781f0009087f89 */ /* 0x000f2800000e0000 */
[----:B------:R-:W5:Y:S04]  /*100c0*/  SHFL.IDX PT, R10, R11, 0x1, 0x181f ;  /* 0x00381f000b0a7f89 */ /* 0x000f6800000e0000 */
[----:B------:R-:W5:Y:S01]  /*100d0*/  SHFL.IDX PT, R12, R11, 0x2, 0x181f ;  /* 0x00581f000b0c7f89 */ /* 0x000f6200000e0000 */
[----:B0-----:R-:W-:-:S03]  /*100e0*/  @!P2 LEA R4, P5, R19, R4, 0x1 ;  /* 0x000000041304a211 */ /* 0x001fc600078a08ff */
[----:B------:R-:W0:Y:S01]  /*100f0*/  SHFL.IDX PT, R14, R11, 0x3, 0x181f ;  /* 0x00781f000b0e7f89 */ /* 0x000e2200000e0000 */
[C---:B-1----:R-:W-:Y:S02]  /*10100*/  @!P3 LEA R2, P6, R19.reuse, R2, 0x1 ;  /* 0x000000021302b211 */ /* 0x042fe400078c08ff */
[C---:B--2---:R-:W-:Y:S02]  /*10110*/  @!P1 LEA R6, P4, R19.reuse, R6, 0x1 ;  /* 0x0000000613069211 */ /* 0x044fe400078808ff */
[C---:B---3--:R-:W-:Y:S02]  /*10120*/  @!P3 LEA.HI.X R3, R19.reuse, R0, R157, 0x1, P6 ;  /* 0x000000001303b211 */ /* 0x048fe400030f0c9d */
[----:B----4-:R-:W-:-:S03]  /*10130*/  @!P0 LEA R8, P6, R19, R8, 0x1 ;  /* 0x0000000813088211 */ /* 0x010fc600078c08ff */
[----:B------:R1:W-:Y:S01]  /*10140*/  @!P3 ST.E.128 desc[UR48][R2.64], RZ ;  /* 0x000000ff0200b985 */ /* 0x0003e2000c101d30 */
[C-C-:B-----5:R-:W-:Y:S02]  /*10150*/  @!P2 LEA.HI.X R5, R19.reuse, R10, R157.reuse, 0x1, P5 ;  /* 0x0000000a1305a211 */ /* 0x160fe400028f0c9d */
[----:B------:R-:W-:-:S03]  /*10160*/  @!P1 LEA.HI.X R7, R19, R12, R157, 0x1, P4 ;  /* 0x0000000c13079211 */ /* 0x000fc600020f0c9d */
[----:B------:R1:W-:Y:S01]  /*10170*/  @!P2 ST.E.128 desc[UR48][R4.64], RZ ;  /* 0x000000ff0400a985 */ /* 0x0003e2000c101d30 */
[----:B0-----:R-:W-:-:S03]  /*10180*/  @!P0 LEA.HI.X R9, R19, R14, R157, 0x1, P6 ;  /* 0x0000000e13098211 */ /* 0x001fc600030f0c9d */
[----:B------:R1:W-:Y:S04]  /*10190*/  @!P1 ST.E.128 desc[UR48][R6.64], RZ ;  /* 0x000000ff06009985 */ /* 0x0003e8000c101d30 */
[----:B------:R1:W-:Y:S02]  /*101a0*/  @!P0 ST.E.128 desc[UR48][R8.64], RZ ;  /* 0x000000ff08008985 */ /* 0x0003e4000c101d30 */
.L_x_13511:
[----:B------:R-:W-:Y:S05]  /*101b0*/  BSYNC B0 ;  /* 0x0000000000007941 */ /* 0x000fea0003800000 */
.L_x_13509:
[----:B------:R-:W-:Y:S02]  /*101c0*/  ULDC UR5, c[0x0][0xc38] ;  /* 0x00030e0000057ab9 */ /* 0x000fe40000000800 */
[----:B------:R-:W-:-:S06]  /*101d0*/  UISETP.GE.AND UP0, UPT, UR4, UR5, UPT ;  /* 0x000000050400728c */ /* 0x000fcc000bf06270 */
[----:B------:R-:W-:-:S13]  /*101e0*/  PLOP3.LUT P0, PT, PT, PT, UP0, 0x80, 0x0 ;  /* 0x000000000000781c */ /* 0x000fda0003f0f008 */
[----:B------:R-:W-:Y:S05]  /*101f0*/  @!P0 BRA `(.L_x_13514) ;  /* 0xffffff0800dc8947 */ /* 0x000fea000383ffff */
[----:B------:R-:W-:Y:S05]  /*10200*/  EXIT ;  /* 0x000000000000794d */ /* 0x000fea0003800000 */
.L_x_13428:
        /* <DEDUP_REMOVED lines=28> */
[C---:B------:R-:W-:Y:S01]  /*103d0*/  LOP3.LUT R28, R6.reuse, 0x1f, RZ, 0xc0, !PT ;  /* 0x0000001f061c7812 */ /* 0x040fe200078ec0ff */
[----:B------:R-:W-:Y:S02]  /*103e0*/  IMAD.SHL.U32 R4, R6, 0x10, RZ ;  /* 0x0000001006047824 */ /* 0x000fe400078e00ff */
[----:B------:R-:W-:Y:S01]  /*103f0*/  IMAD.SHL.U32 R3, R5, 0x8, RZ ;  /* 0x0000000805037824 */ /* 0x000fe200078e00ff */
[----:B------:R-:W-:-:S04]  /*10400*/  LOP3.LUT R2, R0, 0x1f8, RZ, 0xc0, !PT ;  /* 0x000001f800027812 */ /* 0x000fc800078ec0ff */
[----:B------:R-:W-:-:S04]  /*10410*/  LOP3.LUT R2, R2, 0x38, R6, 0x78, !PT ;  /* 0x0000003802027812 */ /* 0x000fc800078e7806 */
[----:B------:R-:W-:Y:S02]  /*10420*/  LOP3.LUT R2, R2, 0x200, R3, 0xf8, !PT ;  /* 0x0000020002027812 */ /* 0x000fe400078ef803 */
[----:B------:R-:W-:-:S03]  /*10430*/  SHF.R.U32.HI R3, RZ, 0x3, R5 ;  /* 0x00000003ff037819 */ /* 0x000fc60000011605 */
[----:B------:R-:W-:Y:S01]  /*10440*/  IMAD R26, R2, 0x2, R17 ;  /* 0x00000002021a7824 */ /* 0x000fe200078e0211 */
[----:B------:R-:W-:-:S07]  /*10450*/  LOP3.LUT R0, R3, 0x70, R4, 0xf8, !PT ;  /* 0x0000007003007812 */ /* 0x000fce00078ef804 */
.L_x_13599:
        /* <DEDUP_REMOVED lines=22> */
.L_x_13516:
[----:B------:R-:W-:Y:S01]  /*105c0*/  ULDC UR9, c[0x0][0xc54] ;  /* 0x0003150000097ab9 */ /* 0x000fe20000000800 */
[----:B------:R-:W-:Y:S01]  /*105d0*/  UMOV UR6, UR8 ;  /* 0x0000000800067c82 */ /* 0x000fe20008000000 */
[----:B------:R-:W-:-:S11]  /*105e0*/  UISETP.NE.AND UP0, UPT, UR9, 0x1, UPT ;  /* 0x000000010900788c */ /* 0x000fd6000bf05270 */
[----:B------:R-:W-:Y:S02]  /*105f0*/  @UP0 ULDC.64 UR10, c[0x0][0xc58] ;  /* 0x00031600000a0ab9 */ /* 0x000fe40000000a00 */
[----:B------:R-:W-:-:S04]  /*10600*/  UIMAD.WIDE.U32 UR4, UR8, UR10, URZ ;  /* 0x0000000a080472a5 */ /* 0x000fc8000f8e003f */
[----:B------:R-:W-:-:S04]  /*10610*/  @UP0 USHF.R.U32.HI UR6, URZ, UR11, UR5 ;  /* 0x0000000b3f060299 */ /* 0x000fc80008011605 */
[----:B------:R-:W-:-:S12]  /*10620*/  UIMAD UR4, UR6, UR9, URZ ;  /* 0x00000009060472a4 */ /* 0x000fd8000f8e023f */
.L_x_13517:
        /* <DEDUP_REMOVED lines=48> */
.L_x_13519:
[----:B------:R-:W-:-:S11]  /*10930*/  UISETP.NE.AND UP0, UPT, UR5, 0x1, UPT ;  /* 0x000000010500788c */ /* 0x000fd6000bf05270 */
[----:B------:R-:W-:Y:S02]  /*10940*/  @UP0 ULDC.64 UR12, c[0x0][0x9e8] ;  /* 0x00027a00000c0ab9 */ /* 0x000fe40000000a00 */
[----:B------:R-:W-:-:S04]  /*10950*/  UIMAD.WIDE.U32 UR10, UR9, UR12, URZ ;  /* 0x0000000c090a72a5 */ /* 0x000fc8000f8e003f */
[----:B------:R-:W-:-:S12]  /*10960*/  @UP0 USHF.R.U32.HI UR9, URZ, UR13, UR11 ;  /* 0x0000000d3f090299 */ /* 0x000fd8000801160b */
.L_x_13520:
[----:B------:R-:W-:-:S04]  /*10970*/  UIMAD UR9, UR9, UR5, UR5 ;  /* 0x00000005090972a4 */ /* 0x000fc8000f8e0205 */
[----:B------:R-:W-:-:S04]  /*10980*/  UISETP.LT.AND UP0, UPT, UR4, UR9, UPT ;  /* 0x000000090400728c */ /* 0x000fc8000bf01270 */
[----:B------:R-:W-:-:S12]  /*10990*/  USEL UR4, UR4, UR9, UP0 ;  /* 0x0000000904047287 */ /* 0x000fd80008000000 */
.L_x_13518:
        /* <DEDUP_REMOVED lines=30> */
.L_x_13522:
[----:B------:R-:W-:-:S11]  /*10b80*/  UISETP.NE.AND UP0, UPT, UR5, 0x1, UPT ;  /* 0x000000010500788c */ /* 0x000fd6000bf05270 */
[----:B------:R-:W-:Y:S02]  /*10b90*/  @UP0 ULDC.64 UR10, c[0x0][0x9e8] ;  /* 0x00027a00000a0ab9 */ /* 0x000fe40000000a00 */
[----:B------:R-:W-:-:S04]  /*10ba0*/  UIMAD.WIDE.U32 UR6, UR4, UR10, URZ ;  /* 0x0000000a040672a5 */ /* 0x000fc8000f8e003f */
[----:B------:R-:W-:-:S12]  /*10bb0*/  @UP0 USHF.R.U32.HI UR4, URZ, UR11, UR7 ;  /* 0x0000000b3f040299 */ /* 0x000fd80008011607 */
.L_x_13523:
[----:B------:R-:W-:-:S04]  /*10bc0*/  UIMAD UR4, UR4, UR5, URZ ;  /* 0x00000005040472a4 */ /* 0x000fc8000f8e023f */
[----:B------:R-:W-:-:S04]  /*10bd0*/  UISETP.LT.AND UP0, UPT, UR8, UR4, UPT ;  /* 0x000000040800728c */ /* 0x000fc8000bf01270 */
[----:B------:R-:W-:-:S12]  /*10be0*/  USEL UR8, UR8, UR4, !UP0 ;  /* 0x0000000408087287 */ /* 0x000fd8000c000000 */
.L_x_13521:
        /* <DEDUP_REMOVED lines=16> */
[----:B------:R-:W0:Y:S08]  /*10cf0*/  FLO.U32 R0, UR4 ;  /* 0x0000000400007d00 */ /* 0x000e3000080e0000 */
[----:B------:R-:W1:Y:S01]  /*10d00*/  POPC R5, UR4 ;  /* 0x0000000400057d09 */ /* 0x000e620008000000 */
[----:B0-----:R-:W-:-:S13]  /*10d10*/  ISETP.EQ.U32.AND P0, PT, R0, R7, PT ;  /* 0x000000070000720c */ /* 0x001fda0003f02070 */
[----:B-1----:R-:W2:Y:S01]  /*10d20*/  @P0 ATOMG.E.ADD.STRONG.GPU PT, R3, desc[UR48][R2.64], R5 ;  /* 0x00000005020309a8 */ /* 0x002ea200081ee1f0 */
[----:B------:R-:W0:Y:S02]  /*10d30*/  S2R R4, SR_LTMASK ;  /* 0x0000000000047919 */ /* 0x000e240000003900 */
[----:B0-----:R-:W-:-:S04]  /*10d40*/  LOP3.LUT R4, R4, UR4, RZ, 0xc0, !PT ;  /* 0x0000000404047c12 */ /* 0x001fc8000f8ec0ff */
[----:B------:R-:W0:Y:S01]  /*10d50*/  POPC R27, R4 ;  /* 0x00000004001b7309 */ /* 0x000e220000000000 */
[----:B--2---:R-:W0:Y:S02]  /*10d60*/  SHFL.IDX PT, R0, R3, R0, 0x1f ;  /* 0x00001f0003007589 */ /* 0x004e2400000e0000 */
[----:B0-----:R-:W-:Y:S01]  /*10d70*/  IADD3 R27, R0, UR42, R27 ;  /* 0x0000002a001b7c10 */ /* 0x001fe2000fffe01b */
[----:B------:R-:W-:Y:S06]  /*10d80*/  BRA `(.L_x_13526) ;  /* 0x0000002c00fc7947 */ /* 0x000fec0003800000 */
.L_x_13525:
[----:B------:R-:W-:Y:S01]  /*10d90*/  VIADD R0, R17, 0xe400 ;  /* 0x0000e40011007836 */ /* 0x000fe20000000000 */
[----:B------:R-:W-:Y:S04]  /*10da0*/  BSSY B6, `(.L_x_13527) ;  /* 0x0000013000067945 */ /* 0x000fe80003800000 */
[----:B------:R-:W-:-:S13]  /*10db0*/  LOP3.LUT P0, RZ, R0, 0x3ff, RZ, 0xc0, !PT ;  /* 0x000003ff00ff7812 */ /* 0x000fda000780c0ff */
[----:B------:R-:W-:Y:S05]  /*10dc0*/  @!P0 BRA `(.L_x_13528) ;  /* 0x0000000000408947 */ /* 0x000fea0003800000 */
[----:B------:R-:W-:Y:S01]  /*10dd0*/  MOV R2, 0x0 ;  /* 0x0000000000027802 */ /* 0x000fe20000000f00 */
[----:B------:R-:W-:Y:S01]  /*10de0*/  ULDC.64 UR4, c[0x4][0x1b8] ;  /* 0x01006e0000047ab9 */ /* 0x000fe20000000a00 */
[----:B------:R-:W-:Y:S01]  /*10df0*/  ULDC.64 UR6, c[0x4][0x1c0] ;  /* 0x0100700000067ab9 */ /* 0x000fe20000000a00 */
[----:B------:R-:W-:Y:S02]  /*10e00*/  IMAD.U32 R4, RZ, RZ, UR4 ;  /* 0x00000004ff047e24 */ /* 0x000fe4000f8e00ff */
[----:B------:R-:W-:Y:S01]  /*10e10*/  IMAD.U32 R5, RZ, RZ, UR5 ;  /* 0x00000005ff057e24 */ /* 0x000fe2000f8e00ff */
[----:B------:R-:W0:Y:S01]  /*10e20*/  LDC.64 R2, c[0x4][R2] ;  /* 0x0100000002027b82 */ /* 0x000e220000000a00 */
[----:B------:R-:W-:Y:S01]  /*10e30*/  ULDC.64 UR4, c[0x4][0x8] ;  /* 0x0100020000047ab9 */ /* 0x000fe20000000a00 */
        /* <DEDUP_REMOVED lines=9> */
.L_x_13528:
[----:B------:R-:W-:Y:S05]  /*10ed0*/  BSYNC B6 ;  /* 0x0000000000067941 */ /* 0x000fea0003800000 */
.L_x_13527:
        /* <DEDUP_REMOVED lines=20> */
.L_x_13531:
[----:B------:R0:W1:Y:S01]  /*11020*/  LDC.64 R2, c[0x4][R18] ;  /* 0x0100000012027b82 */ /* 0x0000620000000a00 */
[----:B------:R-:W-:Y:S01]  /*11030*/  ULDC.64 UR4, c[0x4][0x1b8] ;  /* 0x01006e0000047ab9 */ /* 0x000fe20000000a00 */
[----:B------:R-:W-:Y:S01]  /*11040*/  ULDC.64 UR6, c[0x4][0x1c0] ;  /* 0x0100700000067ab9 */ /* 0x000fe20000000a00 */
[----:B------:R-:W-:Y:S02]  /*11050*/  IMAD.U32 R4, RZ, RZ, UR4 ;  /* 0x00000004ff047e24 */ /* 0x000fe4000f8e00ff */
        /* <DEDUP_REMOVED lines=11> */
.L_x_13530:
[----:B------:R-:W-:Y:S05]  /*11110*/  BSYNC B6 ;  /* 0x0000000000067941 */ /* 0x000fea0003800000 */
.L_x_13529:
        /* <DEDUP_REMOVED lines=25> */
.L_x_13614:
        /* <DEDUP_REMOVED lines=8> */
.L_x_13617:
        /* <DEDUP_REMOVED lines=21> */
.L_x_13535:
[----:B------:R-:W2:Y:S01]  /*11480*/  S2R R0, SR_TID.X ;  /* 0x0000000000007919 */ /* 0x000ea20000002100 */
[----:B-1----:R-:W-:Y:S01]  /*11490*/  IMAD R3, R16, 0x8, R17 ;  /* 0x0000000810037824 */ /* 0x002fe200078e0211 */
[----:B--2---:R-:W-:Y:S02]  /*114a0*/  LOP3.LUT R2, R0, 0x7f, RZ, 0xc0, !PT ;  /* 0x0000007f00027812 */ /* 0x004fe400078ec0ff */
[----:B------:R-:W-:Y:S02]  /*114b0*/  SHF.L.U32 R0, R24, 0x1f, RZ ;  /* 0x0000001f18007819 */ /* 0x000fe400000006ff */
[----:B------:R-:W-:Y:S02]  /*114c0*/  ISETP.NE.AND P1, PT, R2, RZ, PT ;  /* 0x000000ff0200720c */ /* 0x000fe40003f25270 */
[----:B------:R-:W1:Y:S02]  /*114d0*/  SYNCS.PHASECHK.TRANS64.TRYWAIT P0, [R3+URZ+0x16840], R0 ;  /* 0x01684000030075a7 */ /* 0x000e64000800017f */
[----:B-1----:R-:W-:Y:S09]  /*114e0*/  @!P0 BRA `(.L_x_13536) ;  /* 0x0000003000848947 */ /* 0x002ff20003800000 */
.L_x_13618:
[----:B------:R-:W-:Y:S05]  /*114f0*/  @P1 BRA `(.L_x_13537) ;  /* 0x0000000000141947 */ /* 0x000fea0003800000 */
[----:B------:R-:W-:Y:S01]  /*11500*/  ISETP.NE.AND P0, PT, R28, RZ, PT ;  /* 0x000000ff1c00720c */ /* 0x000fe20003f05270 */
[----:B-1----:R-:W-:-:S04]  /*11510*/  IMAD.MOV.U32 R0, RZ, RZ, 0x4000 ;  /* 0x00004000ff007424 */ /* 0x002fc800078e00ff */
[----:B------:R2:W-:Y:S08]  /*11520*/  SYNCS.ARRIVE.TRANS64 RZ, [R3+URZ+0x16830], R0 ;  /* 0x0168300003ff79a7 */ /* 0x0005f0000800003f */
[----:B------:R-:W-:Y:S05]  /*11530*/  @!P0 BRA `(.L_x_13537) ;  /* 0x0000000000048947 */ /* 0x000fea0003800000 */
[----:B------:R-:W-:Y:S01]  /*11540*/  BPT.TRAP 0x1 ;  /* 0x000000040000795c */ /* 0x000fe20000300000 */
.L_x_13537:
        /* <DEDUP_REMOVED lines=10> */
[----:B------:R-:W-:-:S02]  /*115f0*/  PLOP3.LUT P0, PT, PT, PT, PT, 0x80, 0x0 ;  /* 0x000000000000781c */ /* 0x000fc40003f0f070 */
[----:B------:R-:W-:Y:S02]  /*11600*/  LOP3.LUT R22, R22, 0xfffffffd, RZ, 0xc0, !PT ;  /* 0xfffffffd16167812 */ /* 0x000fe400078ec0ff */
[----:B------:R-:W-:Y:S02]  /*11610*/  UIADD3 UR33, UR33, 0x16830, URZ ;  /* 0x0001683021217890 */ /* 0x000fe4000fffe03f */
[----:B------:R-:W-:Y:S02]  /*11620*/  USHF.L.U32 UR35, UR35, 0x7, URZ ;  /* 0x0000000723237899 */ /* 0x000fe4000800063f */
[----:B------:R-:W-:-:S05]  /*11630*/  UIADD3 UR32, UR32, 0xe400, URZ ;  /* 0x0000e40020207890 */ /* 0x000fca000fffe03f */
[----:B------:R-:W-:-:S04]  /*11640*/  @P0 LOP3.LUT R22, R22, 0x2, RZ, 0xfc, !PT ;  /* 0x0000000216160812 */ /* 0x000fc800078efcff */
[----:B------:R1:W-:Y:S02]  /*11650*/  UTMALDG.4D [UR32], [UR4], desc[UR6] ;  /* 0x00000620040075b4 */ /* 0x0003e40008019000 */
[----:B-1----:R-:W-:Y:S01]  /*11660*/  NOP ;  /* 0x0000000000007918 */ /* 0x002fe20000000000 */
.L_x_13533:
        /* <DEDUP_REMOVED lines=29> */
.L_x_13539:
[----:B------:R-:W-:Y:S05]  /*11840*/  BSYNC B6 ;  /* 0x0000000000067941 */ /* 0x000fea0003800000 */
.L_x_13538:
[----:B------:R-:W1:Y:S01]  /*11850*/  LDC R7, c[0x0][0x448] ;  /* 0x00011200ff077b82 */ /* 0x000e620000000800 */
[----:B0-----:R-:W0:Y:S01]  /*11860*/  S2R R20, SR_TID.X ;  /* 0x0000000000147919 */ /* 0x001e220000002100 */
[----:B------:R-:W-:Y:S01]  /*11870*/  ULDC.64 UR8, c[0x0][0x2e0] ;  /* 0x0000b80000087ab9 */ /* 0x000fe20000000a00 */
[----:B------:R-:W-:Y:S01]  /*11880*/  UMOV UR44, UR50 ;  /* 0x00000032002c7c82 */ /* 0x000fe20008000000 */
[----:B------:R-:W-:Y:S02]  /*11890*/  UIMAD UR6, UR37, UR8, URZ ;  /* 0x00000008250672a4 */ /* 0x000fe4000f8e023f */
        /* <DEDUP_REMOVED lines=10> */
[----:B------:R-:W-:-:S04]  /*11940*/  SHF.R.U32.HI R21, RZ, 0x3, R21 ;  /* 0x00000003ff157819 */ /* 0x000fc80000011615 */
[----:B------:R-:W-:-:S03]  /*11950*/  LOP3.LUT R20, R21, 0x70, R20, 0xf8, !PT ;  /* 0x0000007015147812 */ /* 0x000fc600078ef814 */
[----:B------:R-:W1:Y:S02]  /*11960*/  @P1 LDC R5, c[0x0][0x450] ;  /* 0x00011400ff051b82 */ /* 0x000e640000000800 */
[----:B------:R-:W-:Y:S02]  /*11970*/  VIADD R6, R20, UR41 ;  /* 0x0000002914067c36 */ /* 0x000fe40008000000 */
[----:B------:R-:W2:Y:S02]  /*11980*/  S2R R20, SR_TID.X ;  /* 0x0000000000147919 */ /* 0x000ea40000002100 */
[----:B------:R-:W-:Y:S02]  /*11990*/  IMAD.MOV.U32 R11, RZ, RZ, R6 ;  /* 0x000000ffff0b7224 */ /* 0x000fe400078e0006 */
[----:B------:R-:W3:Y:S01]  /*119a0*/  @P1 LDC R8, c[0x0][0x450] ;  /* 0x00011400ff081b82 */ /* 0x000ee20000000800 */
[C---:B------:R-:W-:Y:S02]  /*119b0*/  VIADD R10, R6.reuse, 0x80 ;  /* 0x00000080060a7836 */ /* 0x040fe40000000000 */
[----:B0-----:R-:W-:-:S04]  /*119c0*/  @P1 IMAD.HI.U32 R0, R6, R3, RZ ;  /* 0x0000000306001227 */ /* 0x001fc800078e00ff */
[----:B------:R-:W-:Y:S01]  /*119d0*/  IMAD.U32 R3, RZ, RZ, UR6 ;  /* 0x00000006ff037e24 */ /* 0x000fe2000f8e00ff */
[----:B------:R-:W-:Y:S01]  /*119e0*/  ULDC.64 UR6, c[0x0][0x2c8] ;  /* 0x0000b20000067ab9 */ /* 0x000fe20000000a00 */
[----:B-1----:R-:W-:Y:S01]  /*119f0*/  @P1 SHF.R.U32.HI R11, RZ, R5, R0 ;  /* 0x00000005ff0b1219 */ /* 0x002fe20000011600 */
        /* <DEDUP_REMOVED lines=8> */
[----:B--2---:R-:W-:Y:S01]  /*11a80*/  IMAD.SHL.U32 R21, R20, 0x8, RZ ;  /* 0x0000000814157824 */ /* 0x004fe200078e00ff */
[----:B------:R-:W-:Y:S01]  /*11a90*/  SHF.R.S32.HI R0, RZ, 0x1f, R9 ;  /* 0x0000001fff007819 */ /* 0x000fe20000011409 */
[----:B------:R-:W-:-:S03]  /*11aa0*/  IMAD.IADD R5, R5, 0x1, R13 ;  /* 0x0000000105057824 */ /* 0x000fc600078e020d */
[----:B------:R-:W-:Y:S01]  /*11ab0*/  LOP3.LUT R21, R21, 0x38, RZ, 0xc0, !PT ;  /* 0x0000003815157812 */ /* 0x000fe200078ec0ff */
[----:B------:R-:W-:Y:S02]  /*11ac0*/  IMAD R0, R0, UR6, RZ ;  /* 0x0000000600007c24 */ /* 0x000fe4000f8e02ff */
[----:B------:R-:W-:-:S04]  /*11ad0*/  IMAD.WIDE.U32 R4, R9, UR6, R4 ;  /* 0x0000000609047c25 */ /* 0x000fc8000f8e0004 */
[----:B------:R-:W-:Y:S01]  /*11ae0*/  IMAD R11, R9, UR7, R0 ;  /* 0x00000007090b7c24 */ /* 0x000fe2000f8e0200 */
[----:B------:R-:W-:Y:S01]  /*11af0*/  LEA R0, P0, R4, UR8, 0x1 ;  /* 0x0000000804007c11 */ /* 0x000fe2000f8008ff */
[----:B------:R-:W0:Y:S02]  /*11b00*/  @P1 LDC R9, c[0x0][0x44c] ;  /* 0x00011300ff091b82 */ /* 0x000e240000000800 */
[----:B------:R-:W-:Y:S02]  /*11b10*/  IMAD.IADD R5, R5, 0x1, R11 ;  /* 0x0000000105057824 */ /* 0x000fe400078e020b */
[----:B------:R-:W-:-:S03]  /*11b20*/  IMAD.MOV.U32 R11, RZ, RZ, R10 ;  /* 0x000000ffff0b7224 */ /* 0x000fc600078e000a */
[----:B------:R-:W-:Y:S01]  /*11b30*/  LEA.HI.X R5, R4, UR9, R5, 0x1, P0 ;  /* 0x0000000904057c11 */ /* 0x000fe200080f0c05 */
[----:B0-----:R-:W-:-:S05]  /*11b40*/  @P1 IMAD.HI.U32 R9, R10, R9, RZ ;  /* 0x000000090a091227 */ /* 0x001fca00078e00ff */
[----:B---3--:R-:W-:-:S04]  /*11b50*/  @P1 SHF.R.U32.HI R11, RZ, R8, R9 ;  /* 0x00000008ff0b1219 */ /* 0x008fc80000011609 */
[--C-:B------:R-:W-:Y:S01]  /*11b60*/  SHF.R.S32.HI R4, RZ, 0x1f, R11.reuse ;  /* 0x0000001fff047819 */ /* 0x100fe2000001140b */
[----:B------:R-:W-:Y:S02]  /*11b70*/  IMAD.MOV R6, RZ, RZ, -R11 ;  /* 0x000000ffff067224 */ /* 0x000fe400078e0a0b */
[----:B------:R-:W-:-:S04]  /*11b80*/  IMAD.WIDE.U32 R2, R11, UR4, R2 ;  /* 0x000000040b027c25 */ /* 0x000fc8000f8e0002 */
[----:B------:R-:W-:Y:S02]  /*11b90*/  IMAD R9, R7, R6, R10 ;  /* 0x0000000607097224 */ /* 0x000fe400078e020a */
[----:B------:R-:W-:Y:S01]  /*11ba0*/  IMAD R4, R4, UR4, RZ ;  /* 0x0000000404047c24 */ /* 0x000fe2000f8e02ff */
[----:B------:R-:W-:-:S03]  /*11bb0*/  ULDC UR4, c[0x0][0x2b8] ;  /* 0x0000ae0000047ab9 */ /* 0x000fc60000000800 */
[----:B------:R-:W-:Y:S01]  /*11bc0*/  IMAD R11, R11, UR5, R4 ;  /* 0x000000050b0b7c24 */ /* 0x000fe2000f8e0204 */
[----:B------:R-:W-:-:S03]  /*11bd0*/  SHF.R.S32.HI R4, RZ, 0x1f, R9 ;  /* 0x0000001fff047819 */ /* 0x000fc60000011409 */
[----:B------:R-:W-:Y:S02]  /*11be0*/  IMAD.IADD R3, R3, 0x1, R11 ;  /* 0x0000000103037824 */ /* 0x000fe400078e020b */
[----:B------:R-:W-:Y:S02]  /*11bf0*/  IMAD R4, R4, UR6, RZ ;  /* 0x0000000604047c24 */ /* 0x000fe4000f8e02ff */
[----:B------:R-:W-:-:S04]  /*11c00*/  IMAD.WIDE.U32 R2, R9, UR6, R2 ;  /* 0x0000000609027c25 */ /* 0x000fc8000f8e0002 */
[----:B------:R-:W-:Y:S01]  /*11c10*/  IMAD R11, R9, UR7, R4 ;  /* 0x00000007090b7c24 */ /* 0x000fe2000f8e0204 */
[----:B------:R-:W-:-:S03]  /*11c20*/  LEA R4, P0, R2, UR8, 0x1 ;  /* 0x0000000802047c11 */ /* 0x000fc6000f8008ff */
[----:B------:R-:W-:-:S05]  /*11c30*/  IMAD.IADD R3, R3, 0x1, R11 ;  /* 0x0000000103037824 */ /* 0x000fca00078e020b */
[----:B------:R-:W-:Y:S02]  /*11c40*/  LEA.HI.X R8, R2, UR9, R3, 0x1, P0 ;  /* 0x0000000902087c11 */ /* 0x000fe400080f0c03 */
[----:B------:R-:W-:Y:S01]  /*11c50*/  ISETP.GE.AND P0, PT, R21, UR4, PT ;  /* 0x0000000415007c0c */ /* 0x000fe2000bf06270 */
[----:B------:R-:W-:-:S03]  /*11c60*/  UMOV UR4, 0xffffffff ;  /* 0xffffffff00047882 */ /* 0x000fc60000000000 */
[----:B------:R-:W-:Y:S09]  /*11c70*/  BRA.DIV UR4, `(.L_x_13540) ;  /* 0x0000002a04b47947 */ /* 0x000ff2000b800000 */
[----:B------:R-:W0:Y:S01]  /*11c80*/  S2R R2, SR_TID.X ;  /* 0x0000000000027919 */ /* 0x000e220000002100 */
[----:B------:R-:W-:Y:S02]  /*11c90*/  ULDC UR4, c[0x0][0x288] ;  /* 0x0000a20000047ab9 */ /* 0x000fe40000000800 */
[----:B------:R-:W-:Y:S01]  /*11ca0*/  IMAD R7, R7, UR4, RZ ;  /* 0x0000000407077c24 */ /* 0x000fe2000f8e02ff */
[----:B------:R-:W1:Y:S04]  /*11cb0*/  SHFL.IDX PT, R14, R0, RZ, 0x181f ;  /* 0x00181fff000e7589 */ /* 0x000e6800000e0000 */
[----:B------:R-:W-:Y:S04]  /*11cc0*/  SHFL.IDX PT, R9, R5, 0x2, 0x181f ;  /* 0x00581f0005097f89 */ /* 0x000fe800000e0000 */
[----:B------:R-:W-:Y:S01]  /*11cd0*/  SHFL.IDX PT, R20, R0, 0x7, 0x181f ;  /* 0x00f81f0000147f89 */ /* 0x000fe200000e0000 */
[----:B0-----:R-:W-:-:S04]  /*11ce0*/  LOP3.LUT R2, R2, 0x7f, RZ, 0xc0, !PT ;  /* 0x0000007f02027812 */ /* 0x001fc800078ec0ff */
[----:B------:R-:W-:Y:S02]  /*11cf0*/  SHF.R.U32.HI R3, RZ, 0x3, R2 ;  /* 0x00000003ff037819 */ /* 0x000fe40000011602 */
[----:B------:R-:W0:Y:S03]  /*11d00*/  SHFL.IDX PT, R2, R5, RZ, 0x181f ;  /* 0x00181fff05027589 */ /* 0x000e2600000e0000 */
[----:B------:R-:W-:-:S04]  /*11d10*/  VIADD R6, R3, UR41 ;  /* 0x0000002903067c36 */ /* 0x000fc80008000000 */
[C---:B------:R-:W-:Y:S01]  /*11d20*/  VIADD R10, R6.reuse, 0x10 ;  /* 0x00000010060a7836 */ /* 0x040fe20000000000 */
[C---:B------:R-:W-:Y:S01]  /*11d30*/  ISETP.GE.AND P1, PT, R6.reuse, R7, PT ;  /* 0x000000070600720c */ /* 0x040fe20003f26270 */
[----:B------:R-:W-:-:S03]  /*11d40*/  VIADD R12, R6, 0x20 ;  /* 0x00000020060c7836 */ /* 0x000fc60000000000 */
[----:B------:R-:W-:Y:S02]  /*11d50*/  ISETP.GE.AND P3, PT, R10, R7, PT ;  /* 0x000000070a00720c */ /* 0x000fe40003f66270 */
[----:B------:R-:W2:Y:S07]  /*11d60*/  SHFL.IDX PT, R10, R0, 0x1, 0x181f ;  /* 0x00381f00000a7f89 */ /* 0x000eae00000e0000 */
[----:B-1----:R-:W-:-:S05]  /*11d70*/  @!P1 LEA R14, P2, R21, R14, 0x1 ;  /* 0x0000000e150e9211 */ /* 0x002fca00078408ff */
[----:B0-----:R-:W-:Y:S02]  /*11d80*/  @!P1 IMAD.X R3, RZ, RZ, R2, P2 ;  /* 0x000000ffff039224 */ /* 0x001fe400010e0602 */
[----:B------:R-:W-:Y:S02]  /*11d90*/  @!P1 IMAD.MOV.U32 R2, RZ, RZ, R14 ;  /* 0x000000ffff029224 */ /* 0x000fe400078e000e */
[----:B------:R-:W-:Y:S04]  /*11da0*/  SHFL.IDX PT, R14, R0, 0x2, 0x181f ;  /* 0x00581f00000e7f89 */ /* 0x000fe800000e0000 */
[----:B------:R0:W-:Y:S01]  /*11db0*/  @!P1 LDGSTS.E.BYPASS.LTC128B.128 [R26+0x8400], desc[UR48][R2.64], !P0 ;  /* 0x08400000021a9fae */ /* 0x0001e2000c101d70 */
[----:B------:R-:W-:Y:S01]  /*11dc0*/  ISETP.GE.AND P1, PT, R12, R7, PT ;  /* 0x000000070c00720c */ /* 0x000fe20003f26270 */
[----:B------:R-:W-:Y:S01]  /*11dd0*/  VIADD R12, R6, 0x40 ;  /* 0x00000040060c7836 */ /* 0x000fe20000000000 */
[----:B--2---:R-:W-:Y:S01]  /*11de0*/  @!P3 LEA R10, P2, R21, R10, 0x1 ;  /* 0x0000000a150ab211 */ /* 0x004fe200078408ff */
[----:B0-----:R-:W0:Y:S04]  /*11df0*/  SHFL.IDX PT, R2, R5, 0x1, 0x181f ;  /* 0x00381f0005027f89 */ /* 0x001e2800000e0000 */
[----:B0-----:R-:W-:-:S02]  /*11e00*/  @!P3 IMAD.X R3, RZ, RZ, R2, P2 ;  /* 0x000000ffff03b224 */ /* 0x001fc400010e0602 */
[----:B------:R-:W-:Y:S02]  /*11e10*/  @!P3 IMAD.MOV.U32 R2, RZ, RZ, R10 ;  /* 0x000000ffff02b224 */ /* 0x000fe400078e000a */
[----:B------:R-:W-:-:S03]  /*11e20*/  VIADD R10, R6, 0x30 ;  /* 0x00000030060a7836 */ /* 0x000fc60000000000 */
[----:B------:R0:W-:Y:S02]  /*11e30*/  @!P3 LDGSTS.E.BYPASS.LTC128B.128 [R26+0x8c00], desc[UR48][R2.64], !P0 ;  /* 0x08c00000021abfae */ /* 0x0001e4000c101d70 */
[----:B------:R-:W-:Y:S02]  /*11e40*/  ISETP.GE.AND P3, PT, R10, R7, PT ;  /* 0x000000070a00720c */ /* 0x000fe40003f66270 */
[----:B------:R-:W1:Y:S01]  /*11e50*/  SHFL.IDX PT, R10, R0, 0x3, 0x181f ;  /* 0x00781f00000a7f89 */ /* 0x000e6200000e0000 */
[----:B0-----:R-:W-:-:S03]  /*11e60*/  @!P1 LEA R2, P2, R21, R14, 0x1 ;  /* 0x0000000e15029211 */ /* 0x001fc600078408ff */
[----:B------:R-:W-:Y:S02]  /*11e70*/  SHFL.IDX PT, R14, R0, 0x4, 0x181f ;  /* 0x00981f00000e7f89 */ /* 0x000fe400000e0000 */
[----:B------:R-:W-:Y:S02]  /*11e80*/  @!P1 IMAD.X R3, RZ, RZ, R9, P2 ;  /* 0x000000ffff039224 */ /* 0x000fe400010e0609 */
[----:B------:R-:W-:Y:S04]  /*11e90*/  SHFL.IDX PT, R9, R5, 0x4, 0x181f ;  /* 0x00981f0005097f89 */ /* 0x000fe800000e0000 */
[----:B------:R0:W-:Y:S01]  /*11ea0*/  @!P1 LDGSTS.E.BYPASS.LTC128B.128 [R26+0x9400], desc[UR48][R2.64], !P0 ;  /* 0x09400000021a9fae */ /* 0x0001e2000c101d70 */
[----:B------:R-:W-:Y:S01]  /*11eb0*/  ISETP.GE.AND P1, PT, R12, R7, PT ;  /* 0x000000070c00720c */ /* 0x000fe20003f26270 */
[----:B------:R-:W-:Y:S01]  /*11ec0*/  VIADD R12, R6, 0x60 ;  /* 0x00000060060c7836 */ /* 0x000fe20000000000 */
[----:B-1----:R-:W-:Y:S01]  /*11ed0*/  @!P3 LEA R10, P2, R21, R10, 0x1 ;  /* 0x0000000a150ab211 */ /* 0x002fe200078408ff */
        /* <DEDUP_REMOVED lines=8> */
[----:B------:R0:W-:Y:S02]  /*11f60*/  SHFL.IDX PT, R14, R0, 0x6, 0x181f ;  /* 0x00d81f00000e7f89 */ /* 0x0001e400000e0000 */
[----:B------:R-:W-:Y:S02]  /*11f70*/  @!P1 IMAD.X R3, RZ, RZ, R9, P2 ;  /* 0x000000ffff039224 */ /* 0x000fe400010e0609 */
[----:B------:R-:W-:Y:S01]  /*11f80*/  SHFL.IDX PT, R9, R5, 0x6, 0x181f ;  /* 0x00d81f0005097f89 */ /* 0x000fe200000e0000 */
[----:B0-----:R-:W-:-:S03]  /*11f90*/  VIADD R0, R6, 0x90 ;  /* 0x0000009006007836 */ /* 0x001fc60000000000 */
[----:B------:R0:W-:Y:S01]  /*11fa0*/  @!P1 LDGSTS.E.BYPASS.LTC128B.128 [R26+0xa400], desc[UR48][R2.64], !P0 ;  /* 0x0a400000021a9fae */ /* 0x0001e2000c101d70 */
[----:B------:R-:W-:Y:S01]  /*11fb0*/  ISETP.GE.AND P1, PT, R12, R7, PT ;  /* 0x000000070c00720c */ /* 0x000fe20003f26270 */
[----:B------:R-:W-:Y:S01]  /*11fc0*/  VIADD R12, R6, 0x70 ;  /* 0x00000070060c7836 */ /* 0x000fe20000000000 */
[----:B-1----:R-:W-:Y:S01]  /*11fd0*/  @!P3 LEA R10, P2, R21, R10, 0x1 ;  /* 0x0000000a150ab211 */ /* 0x002fe200078408ff */
[----:B0-----:R-:W0:Y:S04]  /*11fe0*/  SHFL.IDX PT, R2, R5, 0x5, 0x181f ;  /* 0x00b81f0005027f89 */ /* 0x001e2800000e0000 */
[----:B0-----:R-:W-:Y:S02]  /*11ff0*/  @!P3 IMAD.X R3, RZ, RZ, R2, P2 ;  /* 0x000000ffff03b224 */ /* 0x001fe400010e0602 */
[----:B------:R-:W-:-:S02]  /*12000*/  @!P3 IMAD.MOV.U32 R2, RZ, RZ, R10 ;  /* 0x000000ffff02b224 */ /* 0x000fc400078e000a */
[----:B------:R-:W0:Y:S04]  /*12010*/  SHFL.IDX PT, R10, R5, 0x7, 0x181f ;  /* 0x00f81f00050a7f89 */ /* 0x000e2800000e0000 */
[----:B------:R1:W-:Y:S01]  /*12020*/  @!P3 LDGSTS.E.BYPASS.LTC128B.128 [R26+0xac00], desc[UR48][R2.64], !P0 ;  /* 0x0ac00000021abfae */ /* 0x0003e2000c101d70 */
[----:B------:R-:W-:Y:S01]  /*12030*/  ISETP.GE.AND P3, PT, R12, R7, PT ;  /* 0x000000070c00720c */ /* 0x000fe20003f66270 */
[----:B------:R-:W-:Y:S02]  /*12040*/  VIADD R12, R6, 0x80 ;  /* 0x00000080060c7836 */ /* 0x000fe40000000000 */
[----:B------:R-:W-:Y:S01]  /*12050*/  SHFL.IDX PT, R5, R8, 0x1, 0x181f ;  /* 0x00381f0008057f89 */ /* 0x000fe200000e0000 */
[----:B-1----:R-:W-:-:S03]  /*12060*/  @!P1 LEA R2, P2, R21, R14, 0x1 ;  /* 0x0000000e15029211 */ /* 0x002fc600078408ff */
[----:B------:R-:W1:Y:S02]  /*12070*/  SHFL.IDX PT, R14, R4, RZ, 0x181f ;  /* 0x00181fff040e7589 */ /* 0x000e6400000e0000 */
[----:B------:R-:W-:Y:S02]  /*12080*/  @!P1 IMAD.X R3, RZ, RZ, R9, P2 ;  /* 0x000000ffff039224 */ /* 0x000fe400010e0609 */
[----:B------:R-:W2:Y:S04]  /*12090*/  SHFL.IDX PT, R9, R8, RZ, 0x181f ;  /* 0x00181fff08097589 */ /* 0x000ea800000e0000 */
[----:B------:R3:W-:Y:S01]  /*120a0*/  @!P1 LDGSTS.E.BYPASS.LTC128B.128 [R26+0xb400], desc[UR48][R2.64], !P0 ;  /* 0x0b400000021a9fae */ /* 0x0007e2000c101d70 */
[----:B------:R-:W-:Y:S02]  /*120b0*/  ISETP.GE.AND P1, PT, R12, R7, PT ;  /* 0x000000070c00720c */ /* 0x000fe40003f26270 */
[----:B---3--:R-:W-:-:S05]  /*120c0*/  @!P3 LEA R2, P2, R21, R20, 0x1 ;  /* 0x000000141502b211 */ /* 0x008fca00078408ff */
[----:B0-----:R-:W-:Y:S02]  /*120d0*/  @!P3 IMAD.X R3, RZ, RZ, R10, P2 ;  /* 0x000000ffff03b224 */ /* 0x001fe400010e060a */
[----:B------:R-:W-:-:S03]  /*120e0*/  VIADD R10, R6, 0xa0 ;  /* 0x000000a0060a7836 */ /* 0x000fc60000000000 */
[----:B------:R1:W-:Y:S01]  /*120f0*/  @!P3 LDGSTS.E.BYPASS.LTC128B.128 [R26+0xbc00], desc[UR48][R2.64], !P0 ;  /* 0x0bc00000021abfae */ /* 0x0003e2000c101d70 */
[----:B------:R-:W-:-:S03]  /*12100*/  ISETP.GE.AND P3, PT, R0, R7, PT ;  /* 0x000000070000720c */ /* 0x000fc60003f66270 */
[----:B------:R-:W-:Y:S04]  /*12110*/  SHFL.IDX PT, R0, R8, 0x2, 0x181f ;  /* 0x00581f0008007f89 */ /* 0x000fe800000e0000 */
[----:B------:R-:W-:Y:S01]  /*12120*/  SHFL.IDX PT, R8, R8, 0x3, 0x181f ;  /* 0x00781f0008087f89 */ /* 0x000fe200000e0000 */
[----:B-1----:R-:W-:-:S03]  /*12130*/  @!P1 LEA R2, P2, R21, R14, 0x1 ;  /* 0x0000000e15029211 */ /* 0x002fc600078408ff */
[----:B------:R-:W-:Y:S02]  /*12140*/  SHFL.IDX PT, R14, R4, 0x2, 0x181f ;  /* 0x00581f00040e7f89 */ /* 0x000fe400000e0000 */
[----:B--2---:R-:W-:Y:S02]  /*12150*/  @!P1 IMAD.X R3, RZ, RZ, R9, P2 ;  /* 0x000000ffff039224 */ /* 0x004fe400010e0609 */
[----:B------:R-:W0:Y:S04]  /*12160*/  SHFL.IDX PT, R9, R4, 0x1, 0x181f ;  /* 0x00381f0004097f89 */ /* 0x000e2800000e0000 */
[----:B------:R0:W-:Y:S01]  /*12170*/  @!P1 LDGSTS.E.BYPASS.LTC128B.128 [R26+0xc400], desc[UR48][R2.64], !P0 ;  /* 0x0c400000021a9fae */ /* 0x0001e2000c101d70 */
[----:B------:R-:W-:Y:S02]  /*12180*/  ISETP.GE.AND P1, PT, R10, R7, PT ;  /* 0x000000070a00720c */ /* 0x000fe40003f26270 */
[----:B0-----:R-:W-:-:S05]  /*12190*/  @!P3 LEA R2, P2, R21, R9, 0x1 ;  /* 0x000000091502b211 */ /* 0x001fca00078408ff */
[----:B------:R-:W-:-:S05]  /*121a0*/  @!P3 IMAD.X R3, RZ, RZ, R5, P2 ;  /* 0x000000ffff03b224 */ /* 0x000fca00010e0605 */
[----:B------:R0:W-:Y:S02]  /*121b0*/  @!P3 LDGSTS.E.BYPASS.LTC128B.128 [R26+0xcc00], desc[UR48][R2.64], !P0 ;  /* 0x0cc00000021abfae */ /* 0x0001e4000c101d70 */
[----:B0-----:R-:W-:Y:S02]  /*121c0*/  @!P1 LEA R2, P2, R21, R14, 0x1 ;  /* 0x0000000e15029211 */ /* 0x001fe400078408ff */
[----:B------:R0:W1:Y:S03]  /*121d0*/  SHFL.IDX PT, R14, R4, 0x3, 0x181f ;  /* 0x00781f00040e7f89 */ /* 0x00006600000e0000 */
[----:B------:R-:W-:-:S05]  /*121e0*/  @!P1 IMAD.X R3, RZ, RZ, R0, P2 ;  /* 0x000000ffff039224 */ /* 0x000fca00010e0600 */
[----:B------:R0:W-:Y:S03]  /*121f0*/  @!P1 LDGSTS.E.BYPASS.LTC128B.128 [R26+0xd400], desc[UR48][R2.64], !P0 ;  /* 0x0d400000021a9fae */ /* 0x0001e6000c101d70 */
.L_x_13643:
        /* <DEDUP_REMOVED lines=9> */
[----:B------:R-:W-:Y:S01]  /*12290*/  PLOP3.LUT P0, PT, PT, PT, PT, 0x80, 0x0 ;  /* 0x000000000000781c */ /* 0x000fe20003f0f070 */
[----:B------:R-:W-:-:S12]  /*122a0*/  NOP ;  /* 0x0000000000007918 */ /* 0x000fd80000000000 */
.L_x_13541:
        /* <DEDUP_REMOVED lines=16> */
.L_x_13644:
[----:B------:R-:W-:Y:S05]  /*123b0*/  BSYNC B0 ;  /* 0x0000000000007941 */ /* 0x000fea0003800000 */
.L_x_13542:
        /* <DEDUP_REMOVED lines=41> */
.L_x_13548:
        /* <DEDUP_REMOVED lines=8> */
.L_x_13645:
[----:B------:R-:W-:Y:S05]  /*126d0*/  BSYNC B1 ;  /* 0x0000000000017941 */ /* 0x000fea0003800000 */
.L_x_13549:
[----:B------:R-:W-:Y:S04]  /*126e0*/  BSSY B1, `(.L_x_13551) ;  /* 0x0000007000017945 */ /* 0x000fe80003800000 */
[----:B------:R-:W-:Y:S05]  /*126f0*/  @P1 BRA `(.L_x_13552) ;  /* 0x0000000000141947 */ /* 0x000fea0003800000 */
[----:B------:R-:W-:Y:S01]  /*12700*/  ISETP.NE.AND P0, PT, R28, RZ, PT ;  /* 0x000000ff1c00720c */ /* 0x000fe20003f05270 */
[----:B0-----:R-:W-:-:S04]  /*12710*/  IMAD.MOV.U32 R2, RZ, RZ, 0x4000 ;  /* 0x00004000ff027424 */ /* 0x001fc800078e00ff */
[----:B------:R1:W-:Y:S08]  /*12720*/  SYNCS.ARRIVE.TRANS64 RZ, [R3+URZ+0x16830], R2 ;  /* 0x0168300203ff79a7 */ /* 0x0003f0000800003f */
[----:B------:R-:W-:Y:S05]  /*12730*/  @!P0 BRA `(.L_x_13552) ;  /* 0x0000000000048947 */ /* 0x000fea0003800000 */
[----:B------:R-:W-:Y:S01]  /*12740*/  BPT.TRAP 0x1 ;  /* 0x000000040000795c */ /* 0x000fe20000300000 */
.L_x_13552:
[----:B------:R-:W-:Y:S05]  /*12750*/  BSYNC B1 ;  /* 0x0000000000017941 */ /* 0x000fea0003800000 */
.L_x_13551:
[----:B------:R-:W-:Y:S01]  /*12760*/  IMAD.MOV.U32 R10, RZ, RZ, RZ ;  /* 0x000000ffff0a7224 */ /* 0x000fe200078e00ff */
[----:B------:R-:W-:Y:S01]  /*12770*/  UIADD3 UR4, UP0, UR46, 0x370, URZ ;  /* 0x000003702e047890 */ /* 0x000fe2000ff1e03f */
[----:B01----:R-:W-:Y:S01]  /*12780*/  IMAD R2, R8, 0x4000, R17 ;  /* 0x0000400008027824 */ /* 0x003fe200078e0211 */
[----:B------:R-:W-:Y:S01]  /*12790*/  PLOP3.LUT P0, PT, PT, PT, PT, 0x80, 0x0 ;  /* 0x000000000000781c */ /* 0x000fe20003f0f070 */
[----:B------:R-:W-:Y:S01]  /*127a0*/  VIADD R3, R3, 0x16830 ;  /* 0x0001683003037836 */ /* 0x000fe20000000000 */
[----:B------:R-:W-:Y:S01]  /*127b0*/  R2UR UR10, R10 ;  /* 0x000000000a0a72ca */ /* 0x000fe200000e0000 */
[----:B------:R-:W-:Y:S01]  /*127c0*/  VIADD R2, R2, 0xe400 ;  /* 0x0000e40002027836 */ /* 0x000fe20000000000 */
[----:B------:R-:W-:Y:S01]  /*127d0*/  UIADD3.X UR5, URZ, UR47, URZ, UP0, !UPT ;  /* 0x0000002f3f057290 */ /* 0x000fe200087fe43f */
[----:B------:R-:W-:Y:S01]  /*127e0*/  IMAD.SHL.U32 R5, R6, 0x80, RZ ;  /* 0x0000008006057824 */ /* 0x000fe200078e00ff */
[----:B------:R-:W-:Y:S01]  /*127f0*/  UMOV UR6, 0x0 ;  /* 0x0000000000067882 */ /* 0x000fe20000000000 */
[----:B------:R-:W-:-:S10]  /*12800*/  UMOV UR7, 0x14f00000 ;  /* 0x14f0000000077882 */ /* 0x000fd40000000000 */
.L_x_13553:
        /* <DEDUP_REMOVED lines=15> */
.L_x_13646:
[----:B------:R-:W-:Y:S05]  /*12900*/  BSYNC B1 ;  /* 0x0000000000017941 */ /* 0x000fea0003800000 */
.L_x_13554:
        /* <DEDUP_REMOVED lines=10> */
.L_x_13557:
[----:B------:R-:W-:Y:S05]  /*129b0*/  BSYNC B1 ;  /* 0x0000000000017941 */ /* 0x000fea0003800000 */
.L_x_13556:
[----:B------:R-:W-:Y:S01]  /*129c0*/  R2UR UR10, R10 ;  /* 0x000000000a0a72ca */ /* 0x000fe200000e0000 */
[----:B------:R-:W-:Y:S01]  /*129d0*/  UIADD3 UR4, UP0, UR46, 0x470, URZ ;  /* 0x000004702e047890 */ /* 0x000fe2000ff1e03f */
[----:B------:R-:W-:Y:S01]  /*129e0*/  R2UR UR6, R2 ;  /* 0x00000000020672ca */ /* 0x000fe200000e0000 */
[C-C-:B------:R-:W-:Y:S01]  /*129f0*/  IMAD R2, R16.reuse, 0x8, R17.reuse ;  /* 0x0000000810027824 */ /* 0x140fe200078e0211 */
[----:B------:R-:W-:Y:S01]  /*12a00*/  R2UR UR7, R3 ;  /* 0x00000000030772ca */ /* 0x000fe200000e0000 */
[----:B------:R-:W-:Y:S01]  /*12a10*/  IMAD R3, R16, 0x4000, R17 ;  /* 0x0000400010037824 */ /* 0x000fe200078e0211 */
[----:B------:R-:W-:Y:S01]  /*12a20*/  PLOP3.LUT P0, PT, PT, PT, PT, 0x80, 0x0 ;  /* 0x000000000000781c */ /* 0x000fe20003f0f070 */
[----:B0-----:R-:W-:Y:S01]  /*12a30*/  IMAD.SHL.U32 R5, R19, 0x80, RZ ;  /* 0x0000008013057824 */ /* 0x001fe200078e00ff */
[----:B------:R-:W-:Y:S01]  /*12a40*/  UIADD3.X UR5, URZ, UR47, URZ, UP0, !UPT ;  /* 0x0000002f3f057290 */ /* 0x000fe200087fe43f */
[----:B------:R-:W-:Y:S02]  /*12a50*/  VIADD R3, R3, 0x400 ;  /* 0x0000040003037836 */ /* 0x000fe40000000000 */
[----:B------:R-:W-:-:S09]  /*12a60*/  VIADD R2, R2, 0x16850 ;  /* 0x0001685002027836 */ /* 0x000fd20000000000 */
.L_x_13558:
        /* <DEDUP_REMOVED lines=12> */
.L_x_13547:
[----:B------:R-:W-:Y:S05]  /*12b30*/  BSYNC B0 ;  /* 0x0000000000007941 */ /* 0x000fea0003800000 */
.L_x_13546:
[----:B------:R-:W-:Y:S01]  /*12b40*/  UIADD3 UR4, UR40, -0x3, URZ ;  /* 0xfffffffd28047890 */ /* 0x000fe2000fffe03f */
[----:B------:R-:W-:Y:S02]  /*12b50*/  IMAD.MOV.U32 R16, RZ, RZ, R8 ;  /* 0x000000ffff107224 */ /* 0x000fe400078e0008 */
[----:B------:R-:W-:-:S03]  /*12b60*/  IMAD.MOV.U32 R24, RZ, RZ, R9 ;  /* 0x000000ffff187224 */ /* 0x000fc600078e0009 */
[----:B------:R-:W-:-:S07]  /*12b70*/  IMAD.U32 R6, RZ, RZ, UR4 ;  /* 0x00000004ff067e24 */ /* 0x000fce000f8e00ff */
.L_x_13545:
[----:B------:R-:W-:Y:S01]  /*12b80*/  ULOP3.LUT UR4, URZ, UR40, URZ, 0x33, !UPT ;  /* 0x000000283f047292 */ /* 0x000fe2000f8e333f */
[----:B------:R-:W-:Y:S01]  /*12b90*/  VIADD R7, R7, 0xfffffffe ;  /* 0xfffffffe07077836 */ /* 0x000fe20000000000 */
[----:B------:R-:W-:Y:S04]  /*12ba0*/  BSSY B0, `(.L_x_13544) ;  /* 0x00000df000007945 */ /* 0x000fe80003800000 */
[----:B------:R-:W-:-:S13]  /*12bb0*/  ISETP.NE.AND P0, PT, R7, UR4, PT ;  /* 0x0000000407007c0c */ /* 0x000fda000bf05270 */
[----:B------:R-:W-:Y:S05]  /*12bc0*/  @!P0 BRA `(.L_x_13559) ;  /* 0x0000000c00708947 */ /* 0x000fea0003800000 */
[----:B------:R-:W-:-:S07]  /*12bd0*/  IMAD.MOV.U32 R4, RZ, RZ, R18 ;  /* 0x000000ffff047224 */ /* 0x000fce00078e0012 */
.L_x_13586:
        /* <DEDUP_REMOVED lines=13> */
[----:B------:R-:W-:Y:S01]  /*12cb0*/  IMAD.MOV.U32 R10, RZ, RZ, R6 ;  /* 0x000000ffff0a7224 */ /* 0x000fe200078e0006 */
[----:B------:R-:W-:Y:S01]  /*12cc0*/  ULDC.64 UR4, c[0x0][0x428] ;  /* 0x00010a0000047ab9 */ /* 0x000fe20000000a00 */
[----:B0-----:R-:W-:-:S13]  /*12cd0*/  ISETP.NE.AND P0, PT, R9, 0x1, PT ;  /* 0x000000010900780c */ /* 0x001fda0003f05270 */
[----:B------:R-:W0:Y:S02]  /*12ce0*/  @P0 LDC.64 R2, c[0x0][0x440] ;  /* 0x00011000ff020b82 */ /* 0x000e240000000a00 */
[----:B0-----:R-:W-:-:S05]  /*12cf0*/  @P0 IMAD.HI.U32 R2, R6, R2, RZ ;  /* 0x0000000206020227 */ /* 0x001fca00078e00ff */
[----:B------:R-:W-:Y:S01]  /*12d00*/  @P0 SHF.R.U32.HI R10, RZ, R3, R2 ;  /* 0x00000003ff0a0219 */ /* 0x000fe20000011602 */
[----:B------:R-:W-:-:S03]  /*12d10*/  IMAD R2, R25, UR4, RZ ;  /* 0x0000000419027c24 */ /* 0x000fc6000f8e02ff */
[----:B------:R-:W-:Y:S01]  /*12d20*/  SHF.R.S32.HI R3, RZ, 0x1f, R10 ;  /* 0x0000001fff037819 */ /* 0x000fe2000001140a */
[----:B------:R-:W-:Y:S02]  /*12d30*/  IMAD R5, R23, UR5, R2 ;  /* 0x0000000517057c24 */ /* 0x000fe4000f8e0202 */
[----:B------:R-:W-:-:S04]  /*12d40*/  IMAD.MOV.U32 R2, RZ, RZ, R10 ;  /* 0x000000ffff027224 */ /* 0x000fc800078e000a */
[----:B------:R-:W-:Y:S01]  /*12d50*/  IMAD.WIDE.U32 R2, R23, UR4, R2 ;  /* 0x0000000417027c25 */ /* 0x000fe2000f8e0002 */
[----:B------:R-:W-:-:S03]  /*12d60*/  ULDC.64 UR4, c[0x0][0x418] ;  /* 0x0001060000047ab9 */ /* 0x000fc60000000a00 */
[----:B------:R-:W-:Y:S01]  /*12d70*/  IMAD.IADD R3, R5, 0x1, R3 ;  /* 0x0000000105037824 */ /* 0x000fe200078e0203 */
[----:B------:R-:W-:-:S04]  /*12d80*/  LEA R4, P0, R2, UR4, 0x2 ;  /* 0x0000000402047c11 */ /* 0x000fc8000f8010ff */
[----:B------:R-:W-:-:S05]  /*12d90*/  LEA.HI.X R5, R2, UR5, R3, 0x2, P0 ;  /* 0x0000000502057c11 */ /* 0x000fca00080f1403 */
[----:B------:R0:W5:Y:S01]  /*12da0*/  LDG.E R4, desc[UR48][R4.64] ;  /* 0x0000003004047981 */ /* 0x000162000c1e1900 */
[----:B------:R-:W-:-:S04]  /*12db0*/  IMAD.MOV R2, RZ, RZ, -R10 ;  /* 0x000000ffff027224 */ /* 0x000fc800078e0a0a */
[----:B------:R-:W-:-:S07]  /*12dc0*/  IMAD R9, R9, R2, R6 ;  /* 0x0000000209097224 */ /* 0x000fce00078e0206 */
.L_x_13562:
        /* <DEDUP_REMOVED lines=8> */
.L_x_13647:
[----:B------:R-:W-:Y:S05]  /*12e50*/  BSYNC B2 ;  /* 0x0000000000027941 */ /* 0x000fea0003800000 */
.L_x_13563:
[----:B------:R-:W-:Y:S04]  /*12e60*/  BSSY B2, `(.L_x_13565) ;  /* 0x0000007000027945 */ /* 0x000fe80003800000 */
[----:B------:R-:W-:Y:S05]  /*12e70*/  @P1 BRA `(.L_x_13566) ;  /* 0x0000000000141947 */ /* 0x000fea0003800000 */
[----:B------:R-:W-:Y:S01]  /*12e80*/  ISETP.NE.AND P0, PT, R28, RZ, PT ;  /* 0x000000ff1c00720c */ /* 0x000fe20003f05270 */
[----:B0-----:R-:W-:-:S04]  /*12e90*/  IMAD.MOV.U32 R2, RZ, RZ, 0x4000 ;  /* 0x00004000ff027424 */ /* 0x001fc800078e00ff */
[----:B------:R1:W-:Y:S08]  /*12ea0*/  SYNCS.ARRIVE.TRANS64 RZ, [R3+URZ+0x16830], R2 ;  /* 0x0168300203ff79a7 */ /* 0x0003f0000800003f */
[----:B------:R-:W-:Y:S05]  /*12eb0*/  @!P0 BRA `(.L_x_13566) ;  /* 0x0000000000048947 */ /* 0x000fea0003800000 */
[----:B------:R-:W-:Y:S01]  /*12ec0*/  BPT.TRAP 0x1 ;  /* 0x000000040000795c */ /* 0x000fe20000300000 */
.L_x_13566:
[----:B------:R-:W-:Y:S05]  /*12ed0*/  BSYNC B2 ;  /* 0x0000000000027941 */ /* 0x000fea0003800000 */
.L_x_13565:
        /* <DEDUP_REMOVED lines=11> */
.L_x_13567:
        /* <DEDUP_REMOVED lines=15> */
.L_x_13648:
[----:B------:R-:W-:Y:S05]  /*13080*/  BSYNC B2 ;  /* 0x0000000000027941 */ /* 0x000fea0003800000 */
.L_x_13568:
        /* <DEDUP_REMOVED lines=9> */
.L_x_13571:
[----:B------:R-:W-:Y:S05]  /*13120*/  BSYNC B2 ;  /* 0x0000000000027941 */ /* 0x000fea0003800000 */
.L_x_13570:
[----:B------:R-:W-:Y:S01]  /*13130*/  R2UR UR7, R3 ;  /* 0x00000000030772ca */ /* 0x000fe200000e0000 */
[----:B------:R-:W-:Y:S01]  /*13140*/  IMAD R16, R16, 0x4000, R17 ;  /* 0x0000400010107824 */ /* 0x000fe200078e0211 */
[----:B------:R-:W-:Y:S01]  /*13150*/  R2UR UR10, R10 ;  /* 0x000000000a0a72ca */ /* 0x000fe200000e0000 */
[----:B------:R-:W-:Y:S01]  /*13160*/  UIADD3 UR4, UP0, UR46, 0x470, URZ ;  /* 0x000004702e047890 */ /* 0x000fe2000ff1e03f */
[----:B------:R-:W-:Y:S01]  /*13170*/  R2UR UR6, R2 ;  /* 0x00000000020672ca */ /* 0x000fe200000e0000 */
[----:B------:R-:W-:Y:S01]  /*13180*/  IMAD.SHL.U32 R2, R19, 0x80, RZ ;  /* 0x0000008013027824 */ /* 0x000fe200078e00ff */
[----:B------:R-:W-:Y:S01]  /*13190*/  PLOP3.LUT P0, PT, PT, PT, PT, 0x80, 0x0 ;  /* 0x000000000000781c */ /* 0x000fe20003f0f070 */
[----:B01----:R-:W-:Y:S01]  /*131a0*/  VIADD R5, R5, 0x50 ;  /* 0x0000005005057836 */ /* 0x003fe20000000000 */
[----:B------:R-:W-:Y:S01]  /*131b0*/  UIADD3.X UR5, URZ, UR47, URZ, UP0, !UPT ;  /* 0x0000002f3f057290 */ /* 0x000fe200087fe43f */
[----:B------:R-:W-:-:S11]  /*131c0*/  VIADD R16, R16, 0x400 ;  /* 0x0000040010107836 */ /* 0x000fd60000000000 */
.L_x_13572:
        /* <DEDUP_REMOVED lines=12> */
.L_x_13561:
[----:B------:R-:W-:Y:S05]  /*13290*/  BSYNC B1 ;  /* 0x0000000000017941 */ /* 0x000fea0003800000 */
.L_x_13560:
        /* <DEDUP_REMOVED lines=20> */
[----:B------:R-:W-:Y:S01]  /*133e0*/  SHF.R.S32.HI R3, RZ, 0x1f, R2 ;  /* 0x0000001fff037819 */ /* 0x000fe20000011402 */
[C---:B------:R-:W-:Y:S02]  /*133f0*/  IMAD R5, R23.reuse, UR5, R4 ;  /* 0x0000000517057c24 */ /* 0x040fe4000f8e0204 */
[--C-:B------:R-:W-:Y:S02]  /*13400*/  IMAD.MOV R4, RZ, RZ, -R2.reuse ;  /* 0x000000ffff047224 */ /* 0x100fe400078e0a02 */
[----:B------:R-:W-:Y:S01]  /*13410*/  IMAD.WIDE.U32 R2, R23, UR4, R2 ;  /* 0x0000000417027c25 */ /* 0x000fe2000f8e0002 */
[----:B------:R-:W-:-:S03]  /*13420*/  ULDC.64 UR4, c[0x0][0x418] ;  /* 0x0001060000047ab9 */ /* 0x000fc60000000a00 */
[----:B------:R-:W-:Y:S01]  /*13430*/  IMAD R10, R10, R4, R9 ;  /* 0x000000040a0a7224 */ /* 0x000fe200078e0209 */
[----:B------:R-:W-:Y:S01]  /*13440*/  LEA R4, P0, R2, UR4, 0x2 ;  /* 0x0000000402047c11 */ /* 0x000fe2000f8010ff */
[----:B------:R-:W-:-:S05]  /*13450*/  IMAD.IADD R5, R5, 0x1, R3 ;  /* 0x0000000105057824 */ /* 0x000fca00078e0203 */
[----:B------:R-:W-:-:S05]  /*13460*/  LEA.HI.X R5, R2, UR5, R5, 0x2, P0 ;  /* 0x0000000502057c11 */ /* 0x000fca00080f1405 */
[----:B------:R0:W5:Y:S02]  /*13470*/  LDG.E R4, desc[UR48][R4.64] ;  /* 0x0000003004047981 */ /* 0x000164000c1e1900 */
.L_x_13575:
[----:B------:R-:W0:Y:S01]  /*13480*/  S2R R2, SR_TID.X ;  /* 0x0000000000027919 */ /* 0x000e220000002100 */
[----:B------:R-:W-:Y:S01]  /*13490*/  SHF.L.U32 R3, R24, 0x1f, RZ ;  /* 0x0000001f18037819 */ /* 0x000fe200000006ff */
[----:B------:R-:W-:Y:S01]  /*134a0*/  BSSY B2, `(.L_x_13576) ;  /* 0x0000006000027945 */ /* 0x000fe20003800000 */
[----:B0-----:R-:W-:Y:S01]  /*134b0*/  LOP3.LUT R5, R2, 0x7f, RZ, 0xc0, !PT ;  /* 0x0000007f02057812 */ /* 0x001fe200078ec0ff */
[----:B------:R-:W-:-:S03]  /*134c0*/  IMAD R2, R16, 0x8, R17 ;  /* 0x0000000810027824 */ /* 0x000fc600078e0211 */
[----:B------:R-:W-:Y:S01]  /*134d0*/  ISETP.NE.AND P1, PT, R5, RZ, PT ;  /* 0x000000ff0500720c */ /* 0x000fe20003f25270 */
[----:B------:R-:W0:Y:S02]  /*134e0*/  SYNCS.PHASECHK.TRANS64.TRYWAIT P0, [R2+URZ+0x16840], R3 ;  /* 0x01684003020075a7 */ /* 0x000e24000800017f */
[----:B0-----:R-:W-:Y:S10]  /*134f0*/  @!P0 BRA `(.L_x_13577) ;  /* 0x0000002000788947 */ /* 0x001ff40003800000 */
.L_x_13649:
[----:B------:R-:W-:Y:S05]  /*13500*/  BSYNC B2 ;  /* 0x0000000000027941 */ /* 0x000fea0003800000 */
.L_x_13576:
[----:B------:R-:W-:Y:S04]  /*13510*/  BSSY B2, `(.L_x_13578) ;  /* 0x0000007000027945 */ /* 0x000fe80003800000 */
[----:B------:R-:W-:Y:S05]  /*13520*/  @P1 BRA `(.L_x_13579) ;  /* 0x0000000000141947 */ /* 0x000fea0003800000 */
[----:B------:R-:W-:Y:S01]  /*13530*/  ISETP.NE.AND P0, PT, R28, RZ, PT ;  /* 0x000000ff1c00720c */ /* 0x000fe20003f05270 */
[----:B0-----:R-:W-:-:S04]  /*13540*/  IMAD.MOV.U32 R3, RZ, RZ, 0x4000 ;  /* 0x00004000ff037424 */ /* 0x001fc800078e00ff */
[----:B------:R1:W-:Y:S08]  /*13550*/  SYNCS.ARRIVE.TRANS64 RZ, [R2+URZ+0x16830], R3 ;  /* 0x0168300302ff79a7 */ /* 0x0003f0000800003f */
[----:B------:R-:W-:Y:S05]  /*13560*/  @!P0 BRA `(.L_x_13579) ;  /* 0x0000000000048947 */ /* 0x000fea0003800000 */
[----:B------:R-:W-:Y:S01]  /*13570*/  BPT.TRAP 0x1 ;  /* 0x000000040000795c */ /* 0x000fe20000300000 */
.L_x_13579:
[----:B------:R-:W-:Y:S05]  /*13580*/  BSYNC B2 ;  /* 0x0000000000027941 */ /* 0x000fea0003800000 */
.L_x_13578:
        /* <DEDUP_REMOVED lines=8> */
[----:B------:R-:W-:Y:S01]  /*13610*/  VIADD R2, R2, 0x30 ;  /* 0x0000003002027836 */ /* 0x000fe20000000000 */
[----:B------:R-:W-:Y:S01]  /*13620*/  UMOV UR6, 0x0 ;  /* 0x0000000000067882 */ /* 0x000fe20000000000 */
[----:B------:R-:W-:Y:S01]  /*13630*/  IMAD.SHL.U32 R5, R10, 0x80, RZ ;  /* 0x000000800a057824 */ /* 0x000fe200078e00ff */
[----:B------:R-:W-:-:S09]  /*13640*/  UMOV UR7, 0x14f00000 ;  /* 0x14f0000000077882 */ /* 0x000fd20000000000 */
.L_x_13580:
        /* <DEDUP_REMOVED lines=15> */
.L_x_13650:
[----:B------:R-:W-:Y:S05]  /*13740*/  BSYNC B2 ;  /* 0x0000000000027941 */ /* 0x000fea0003800000 */
.L_x_13581:
[----:B------:R-:W-:Y:S01]  /*13750*/  BSSY B2, `(.L_x_13583) ;  /* 0x0000009000027945 */ /* 0x000fe20003800000 */
[----:B------:R-:W-:Y:S02]  /*13760*/  IMAD.MOV.U32 R2, RZ, RZ, 0x0 ;  /* 0x00000000ff027424 */ /* 0x000fe400078e00ff */
[----:B------:R-:W-:Y:S01]  /*13770*/  IMAD.MOV.U32 R3, RZ, RZ, 0x14f00000 ;  /* 0x14f00000ff037424 */ /* 0x000fe200078e00ff */
[----:B------:R-:W-:Y:S06]  /*13780*/  @P1 BRA `(.L_x_13584) ;  /* 0x0000000000141947 */ /* 0x000fec0003800000 */
[----:B------:R-:W-:Y:S01]  /*13790*/  ISETP.NE.AND P0, PT, R28, RZ, PT ;  /* 0x000000ff1c00720c */ /* 0x000fe20003f05270 */
[----:B0-----:R-:W-:-:S04]  /*137a0*/  IMAD.MOV.U32 R8, RZ, RZ, 0x4000 ;  /* 0x00004000ff087424 */ /* 0x001fc800078e00ff */
[----:B------:R1:W-:Y:S08]  /*137b0*/  SYNCS.ARRIVE.TRANS64 RZ, [R5+URZ+0x50], R8 ;  /* 0x0000500805ff79a7 */ /* 0x0003f0000800003f */
[----:B------:R-:W-:Y:S05]  /*137c0*/  @!P0 BRA `(.L_x_13584) ;  /* 0x0000000000048947 */ /* 0x000fea0003800000 */
[----:B------:R-:W-:Y:S01]  /*137d0*/  BPT.TRAP 0x1 ;  /* 0x000000040000795c */ /* 0x000fe20000300000 */
.L_x_13584:
[----:B------:R-:W-:Y:S05]  /*137e0*/  BSYNC B2 ;  /* 0x0000000000027941 */ /* 0x000fea0003800000 */
.L_x_13583:
[----:B------:R-:W-:Y:S01]  /*137f0*/  R2UR UR10, R11 ;  /* 0x000000000b0a72ca */ /* 0x000fe200000e0000 */
[----:B------:R-:W-:Y:S01]  /*13800*/  UIADD3 UR4, UP0, UR46, 0x470, URZ ;  /* 0x000004702e047890 */ /* 0x000fe2000ff1e03f */
[----:B------:R-:W-:Y:S01]  /*13810*/  R2UR UR6, R2 ;  /* 0x00000000020672ca */ /* 0x000fe200000e0000 */
[----:B------:R-:W-:Y:S01]  /*13820*/  IMAD R2, R7, 0x4000, R17 ;  /* 0x0000400007027824 */ /* 0x000fe200078e0211 */
[----:B------:R-:W-:Y:S01]  /*13830*/  R2UR UR7, R3 ;  /* 0x00000000030772ca */ /* 0x000fe200000e0000 */
[----:B------:R-:W-:Y:S01]  /*13840*/  IMAD.SHL.U32 R3, R19, 0x80, RZ ;  /* 0x0000008013037824 */ /* 0x000fe200078e00ff */
[----:B------:R-:W-:Y:S01]  /*13850*/  PLOP3.LUT P0, PT, PT, PT, PT, 0x80, 0x0 ;  /* 0x000000000000781c */ /* 0x000fe20003f0f070 */
[----:B01----:R-:W-:Y:S01]  /*13860*/  VIADD R5, R5, 0x50 ;  /* 0x0000005005057836 */ /* 0x003fe20000000000 */
[----:B------:R-:W-:Y:S01]  /*13870*/  UIADD3.X UR5, URZ, UR47, URZ, UP0, !UPT ;  /* 0x0000002f3f057290 */ /* 0x000fe200087fe43f */
[----:B------:R-:W-:-:S11]  /*13880*/  VIADD R2, R2, 0x400 ;  /* 0x0000040002027836 */ /* 0x000fd60000000000 */
.L_x_13585:
        /* <DEDUP_REMOVED lines=12> */
.L_x_13574:
[----:B------:R-:W-:Y:S05]  /*13950*/  BSYNC B1 ;  /* 0x0000000000017941 */ /* 0x000fea0003800000 */
.L_x_13573:
[----:B------:R-:W-:Y:S01]  /*13960*/  ISETP.GT.AND P0, PT, R9, UR39, PT ;  /* 0x0000002709007c0c */ /* 0x000fe2000bf04270 */
[----:B------:R-:W-:-:S12]  /*13970*/  VIADD R6, R6, 0xfffffffe ;  /* 0xfffffffe06067836 */ /* 0x000fd80000000000 */
[----:B------:R-:W-:Y:S05]  /*13980*/  @P0 BRA `(.L_x_13586) ;  /* 0xfffffff000940947 */ /* 0x000fea000383ffff */
.L_x_13559:
[----:B------:R-:W-:Y:S05]  /*13990*/  BSYNC B0 ;  /* 0x0000000000007941 */ /* 0x000fea0003800000 */
.L_x_13544:
        /* <DEDUP_REMOVED lines=17> */
.L_x_13588:
[----:B------:R-:W-:Y:S05]  /*13ab0*/  BSYNC B0 ;  /* 0x0000000000007941 */ /* 0x000fea0003800000 */
.L_x_13587:
        /* <DEDUP_REMOVED lines=9> */
.L_x_13651:
[----:B------:R-:W-:Y:S05]  /*13b50*/  BSYNC B1 ;  /* 0x0000000000017941 */ /* 0x000fea0003800000 */
.L_x_13591:
[----:B------:R-:W-:Y:S04]  /*13b60*/  BSSY B1, `(.L_x_13593) ;  /* 0x0000007000017945 */ /* 0x000fe80003800000 */
[----:B------:R-:W-:Y:S05]  /*13b70*/  @P2 BRA `(.L_x_13594) ;  /* 0x0000000000142947 */ /* 0x000fea0003800000 */
[----:B------:R-:W-:Y:S01]  /*13b80*/  ISETP.NE.AND P0, PT, R28, RZ, PT ;  /* 0x000000ff1c00720c */ /* 0x000fe20003f05270 */
[----:B-1----:R-:W-:-:S04]  /*13b90*/  IMAD.MOV.U32 R0, RZ, RZ, 0x4000 ;  /* 0x00004000ff007424 */ /* 0x002fc800078e00ff */
[----:B------:R2:W-:Y:S08]  /*13ba0*/  SYNCS.ARRIVE.TRANS64 RZ, [R3+URZ+0x16850], R0 ;  /* 0x0168500003ff79a7 */ /* 0x0005f0000800003f */
[----:B------:R-:W-:Y:S05]  /*13bb0*/  @!P0 BRA `(.L_x_13594) ;  /* 0x0000000000048947 */ /* 0x000fea0003800000 */
[----:B------:R-:W-:Y:S01]  /*13bc0*/  BPT.TRAP 0x1 ;  /* 0x000000040000795c */ /* 0x000fe20000300000 */
.L_x_13594:
[----:B------:R-:W-:Y:S05]  /*13bd0*/  BSYNC B1 ;  /* 0x0000000000017941 */ /* 0x000fea0003800000 */
.L_x_13593:
[----:B-12---:R-:W-:Y:S01]  /*13be0*/  IMAD R0, R16, 0x4000, R17 ;  /* 0x0000400010007824 */ /* 0x006fe200078e0211 */
[----:B------:R-:W-:Y:S01]  /*13bf0*/  UIADD3 UR4, UP0, UR46, 0x470, URZ ;  /* 0x000004702e047890 */ /* 0x000fe2000ff1e03f */
[----:B------:R-:W-:Y:S01]  /*13c00*/  PLOP3.LUT P0, PT, PT, PT, PT, 0x80, 0x0 ;  /* 0x000000000000781c */ /* 0x000fe20003f0f070 */
[----:B------:R-:W-:Y:S01]  /*13c10*/  IMAD.SHL.U32 R19, R19, 0x80, RZ ;  /* 0x0000008013137824 */ /* 0x000fe200078e00ff */
[----:B------:R-:W-:Y:S01]  /*13c20*/  UMOV UR6, 0x0 ;  /* 0x0000000000067882 */ /* 0x000fe20000000000 */
[----:B0-----:R-:W-:Y:S01]  /*13c30*/  VIADD R2, R3, 0x16850 ;  /* 0x0001685003027836 */ /* 0x001fe20000000000 */
[----:B------:R-:W-:Y:S01]  /*13c40*/  UIADD3.X UR5, URZ, UR47, URZ, UP0, !UPT ;  /* 0x0000002f3f057290 */ /* 0x000fe200087fe43f */
[----:B------:R-:W-:Y:S01]  /*13c50*/  VIADD R0, R0, 0x400 ;  /* 0x0000040000007836 */ /* 0x000fe20000000000 */
[----:B------:R-:W-:Y:S01]  /*13c60*/  UMOV UR7, 0x14f00000 ;  /* 0x14f0000000077882 */ /* 0x000fe20000000000 */
[----:B------:R-:W-:-:S09]  /*13c70*/  UMOV UR10, URZ ;  /* 0x0000003f000a7c82 */ /* 0x000fd20008000000 */
.L_x_13595:
        /* <DEDUP_REMOVED lines=10> */
.L_x_13590:
[----:B------:R-:W-:Y:S05]  /*13d20*/  BSYNC B0 ;  /* 0x0000000000007941 */ /* 0x000fea0003800000 */
.L_x_13589:
[----:B------:R-:W-:-:S05]  /*13d30*/  VIADD R16, R16, 0x1 ;  /* 0x0000000110107836 */ /* 0x000fca0000000000 */
[----:B------:R-:W-:-:S04]  /*13d40*/  ISETP.NE.AND P0, PT, R16, 0x2, PT ;  /* 0x000000021000780c */ /* 0x000fc80003f05270 */
[----:B------:R-:W-:Y:S02]  /*13d50*/  SEL R3, RZ, 0x1, P0 ;  /* 0x00000001ff037807 */ /* 0x000fe40000000000 */
[----:B------:R-:W-:Y:S02]  /*13d60*/  SEL R16, R16, RZ, P0 ;  /* 0x000000ff10107207 */ /* 0x000fe40000000000 */
[----:B------:R-:W-:-:S07]  /*13d70*/  LOP3.LUT R24, R24, R3, RZ, 0x3c, !PT ;  /* 0x0000000318187212 */ /* 0x000fce00078e3cff */
.L_x_13526:
[----:B------:R-:W-:Y:S05]  /*13d80*/  BSYNC B7 ;  /* 0x0000000000077941 */ /* 0x000fea0003800000 */
.L_x_13524:
        /* <DEDUP_REMOVED lines=11> */
.L_x_13596:
[----:B------:R-:W-:-:S03]  /*13e40*/  UMOV UR4, 0xffffffff ;  /* 0xffffffff00047882 */ /* 0x000fc60000000000 */
[----:B------:R-:W-:Y:S05]  /*13e50*/  BRA.DIV UR4, `(.L_x_13598) ;  /* 0x0000001a045c7947 */ /* 0x000fea000b800000 */
[----:B------:R1:W2:Y:S02]  /*13e60*/  SHFL.IDX PT, R14, R27, RZ, 0x1f ;  /* 0x00001fff1b0e7589 */ /* 0x0002a400000e0000 */
.L_x_13654:
        /* <DEDUP_REMOVED lines=8> */
.L_x_13597:
[----:B------:R-:W-:Y:S02]  /*13ef0*/  ULDC UR4, c[0x0][0xc38] ;  /* 0x00030e0000047ab9 */ /* 0x000fe40000000800 */
[----:B-1----:R-:W-:-:S13]  /*13f00*/  ISETP.GE.AND P0, PT, R27, UR4, PT ;  /* 0x000000041b007c0c */ /* 0x002fda000bf06270 */
[----:B------:R-:W-:Y:S05]  /*13f10*/  @!P0 BRA `(.L_x_13599) ;  /* 0xffffffc400508947 */ /* 0x000fea000383ffff */
.L_x_13515:
        /* <DEDUP_REMOVED lines=11> */
.L_x_13655:
[----:B------:R-:W-:Y:S05]  /*13fd0*/  BSYNC B0 ;  /* 0x0000000000007941 */ /* 0x000fea0003800000 */
.L_x_13600:
[----:B------:R-:W-:-:S03]  /*13fe0*/  UMOV UR4, 0xffffffff ;  /* 0xffffffff00047882 */ /* 0x000fc60000000000 */
[----:B------:R-:W-:Y:S05]  /*13ff0*/  BRA.DIV UR4, `(.L_x_13602) ;  /* 0x0000001a04307947 */ /* 0x000fea000b800000 */
[----:B-1----:R-:W1:Y:S02]  /*14000*/  S2R R0, SR_TID.X ;  /* 0x0000000000007919 */ /* 0x002e640000002100 */
[----:B-1----:R-:W-:-:S04]  /*14010*/  SHF.R.U32.HI R0, RZ, 0x5, R0 ;  /* 0x00000005ff007819 */ /* 0x002fc80000011600 */
[----:B------:R-:W-:-:S05]  /*14020*/  LOP3.LUT R0, R0, 0x3, RZ, 0xc0, !PT ;  /* 0x0000000300007812 */ /* 0x000fca00078ec0ff */
[----:B------:R1:W2:Y:S02]  /*14030*/  SHFL.IDX PT, R14, R0, RZ, 0x1f ;  /* 0x00001fff000e7589 */ /* 0x0002a400000e0000 */
.L_x_13658:
[----:B--2---:R-:W-:Y:S01]  /*14040*/  ISETP.NE.AND P0, PT, R14, RZ, PT ;  /* 0x000000ff0e00720c */ /* 0x004fe20003f05270 */
[----:B------:R-:W-:-:S12]  /*14050*/  BSSY B0, `(.L_x_13603) ;  /* 0x0000024000007945 */ /* 0x000fd80003800000 */
[----:B------:R-:W-:Y:S05]  /*14060*/  @P0 BRA `(.L_x_13604) ;  /* 0x0000000000880947 */ /* 0x000fea0003800000 */
[----:B------:R-:W-:-:S03]  /*14070*/  UMOV UR4, 0xffffffff ;  /* 0xffffffff00047882 */ /* 0x000fc60000000000 */
[----:B------:R-:W-:Y:S05]  /*14080*/  BRA.DIV UR4, `(.L_x_13605) ;  /* 0x0000001a04407947 */ /* 0x000fea000b800000 */
[----:B------:R-:W-:-:S13]  /*14090*/  ELECT P6, URZ, PT ;  /* 0x00000000003f782f */ /* 0x000fda00038c0000 */
.L_x_13661:
[----:B------:R-:W-:Y:S05]  /*140a0*/  @!P6 BRA `(.L_x_13604) ;  /* 0x000000000078e947 */ /* 0x000fea0003800000 */
[----:B------:R-:W-:-:S06]  /*140b0*/  ULOP3.LUT UR4, UR38, 0x2, URZ, 0xfc, !UPT ;  /* 0x0000000226047892 */ /* 0x000fcc000f8efc3f */
[----:B-1----:R-:W-:-:S05]  /*140c0*/  IMAD.U32 R0, RZ, RZ, UR4 ;  /* 0x00000004ff007e24 */ /* 0x002fca000f8e00ff */
[----:B------:R-:W-:-:S13]  /*140d0*/  ISETP.NE.AND P2, PT, R0, 0x3, PT ;  /* 0x000000030000780c */ /* 0x000fda0003f45270 */
[----:B------:R-:W-:Y:S05]  /*140e0*/  @!P2 BRA `(.L_x_13606) ;  /* 0x000000000004a947 */ /* 0x000fea0003800000 */
[----:B------:R-:W-:Y:S01]  /*140f0*/  BPT.TRAP 0x1 ;  /* 0x000000040000795c */ /* 0x000fe20000300000 */
.L_x_13606:
        /* <DEDUP_REMOVED lines=12> */
.L_x_13662:
[----:B------:R-:W2:Y:S02]  /*141c0*/  SYNCS.PHASECHK.TRANS64.TRYWAIT P0, [R3+URZ], R0 ;  /* 0x00000000030075a7 */ /* 0x000ea4000800017f */
[----:B--2---:R-:W-:Y:S05]  /*141d0*/  @!P0 BRA `(.L_x_13608) ;  /* 0x0000001800208947 */ /* 0x004fea0003800000 */
.L_x_13663:
[----:B------:R-:W-:Y:S05]  /*141e0*/  @!P2 BRA `(.L_x_13609) ;  /* 0x000000000004a947 */ /* 0x000fea0003800000 */
[----:B------:R-:W-:Y:S01]  /*141f0*/  BPT.TRAP 0x1 ;  /* 0x000000040000795c */ /* 0x000fe20000300000 */
.L_x_13609:
[----:B--2---:R-:W-:-:S04]  /*14200*/  VIADD R3, R9, 0x16860 ;  /* 0x0001686009037836 */ /* 0x004fc80000000000 */
[----:B------:R-:W-:-:S04]  /*14210*/  IMAD R5, R16, 0x8, R3 ;  /* 0x0000000810057824 */ /* 0x000fc800078e0203 */
[----:B------:R-:W2:Y:S02]  /*14220*/  SYNCS.PHASECHK.TRANS64.TRYWAIT P0, [R5+URZ], R2 ;  /* 0x00000002050075a7 */ /* 0x000ea4000800017f */
[----:B--2---:R-:W-:Y:S05]  /*14230*/  @!P0 BRA `(.L_x_13610) ;  /* 0x00000018001c8947 */ /* 0x004fea0003800000 */
.L_x_13664:
[----:B------:R-:W-:-:S07]  /*14240*/  IMAD R3, R4, 0x8, R3 ;  /* 0x0000000804037824 */ /* 0x000fce00078e0203 */
.L_x_13611:
[----:B---3--:R3:W4:Y:S02]  /*14250*/  SYNCS.PHASECHK.TRANS64.TRYWAIT P0, [R3+URZ], R0 ;  /* 0x00000000030075a7 */ /* 0x008724000800017f */
[----:B----4-:R-:W-:Y:S05]  /*14260*/  @!P0 NANOSLEEP.SYNCS 0x989680 ;  /* 0x009896800000895d */ /* 0x010fea0003900000 */
[----:B------:R-:W4:Y:S02]  /*14270*/  @!P0 SYNCS.PHASECHK.TRANS64 P0, [R3+URZ], R0 ;  /* 0x00000000030085a7 */ /* 0x000f24000800007f */
[----:B----4-:R-:W-:Y:S05]  /*14280*/  @!P0 BRA `(.L_x_13611) ;  /* 0xfffffffc00f08947 */ /* 0x010fea000383ffff */
.L_x_13604:
[----:B------:R-:W-:Y:S05]  /*14290*/  BSYNC B0 ;  /* 0x0000000000007941 */ /* 0x000fea0003800000 */
.L_x_13603:
[----:B------:R-:W-:Y:S05]  /*142a0*/  EXIT ;  /* 0x000000000000794d */ /* 0x000fea0003800000 */
.L_x_13440:
[----:B0-----:R-:W-:-:S04]  /*142b0*/  IMAD.U32 R3, RZ, RZ, UR45 ;  /* 0x0000002dff037e24 */ /* 0x001fc8000f8e00ff */
[----:B------:R0:W1:Y:S03]  /*142c0*/  SYNCS.PHASECHK.TRANS64.TRYWAIT P1, [R3+URZ+0x16800], R0 ;  /* 0x01680000030075a7 */ /* 0x000066000802017f */
[----:B-1----:R-:W-:Y:S05]  /*142d0*/  @!P1 NANOSLEEP.SYNCS 0x989680 ;  /* 0x009896800000995d */ /* 0x002fea0003900000 */
[----:B------:R-:W1:Y:S02]  /*142e0*/  @!P1 SYNCS.PHASECHK.TRANS64 P1, [R3+URZ+0x16800], R0 ;  /* 0x01680000030095a7 */ /* 0x000e64000802007f */
[----:B-1----:R-:W-:Y:S05]  /*142f0*/  @!P1 BRA `(.L_x_13440) ;  /* 0xfffffffc00ec9947 */ /* 0x002fea000383ffff */
[----:B------:R-:W-:Y:S05]  /*14300*/  BRA `(.L_x_13612) ;  /* 0xfffffed4008c7947 */ /* 0x000fea000383ffff */
.L_x_13444:
[----:B-1----:R1:W2:Y:S02]  /*14310*/  SYNCS.PHASECHK.TRANS64.TRYWAIT P2, [R15+URZ+0x16830], R0 ;  /* 0x016830000f0075a7 */ /* 0x0022a4000804017f */
[----:B--2---:R-:W-:Y:S05]  /*14320*/  @!P2 NANOSLEEP.SYNCS 0x989680 ;  /* 0x009896800000a95d */ /* 0x004fea0003900000 */
[----:B------:R-:W2:Y:S02]  /*14330*/  @!P2 SYNCS.PHASECHK.TRANS64 P2, [R15+URZ+0x16830], R0 ;  /* 0x016830000f00a5a7 */ /* 0x000ea4000804007f */
[----:B--2---:R-:W-:Y:S05]  /*14340*/  @!P2 BRA `(.L_x_13444) ;  /* 0xfffffffc00f0a947 */ /* 0x004fea000383ffff */
[----:B------:R-:W-:Y:S05]  /*14350*/  BRA `(.L_x_13443) ;  /* 0xfffffed400b07947 */ /* 0x000fea000383ffff */
.L_x_13460:
[----:B-1----:R-:W-:-:S04]  /*14360*/  IMAD.U32 R8, RZ, RZ, UR6 ;  /* 0x00000006ff087e24 */ /* 0x002fc8000f8e00ff */
[----:B------:R1:W2:Y:S03]  /*14370*/  SYNCS.PHASECHK.TRANS64.TRYWAIT P2, [R8+URZ+0x16830], R5 ;  /* 0x01683005080075a7 */ /* 0x0002a6000804017f */
[----:B--2---:R-:W-:Y:S05]  /*14380*/  @!P2 NANOSLEEP.SYNCS 0x989680 ;  /* 0x009896800000a95d */ /* 0x004fea0003900000 */
[----:B------:R-:W2:Y:S02]  /*14390*/  @!P2 SYNCS.PHASECHK.TRANS64 P2, [R8+URZ+0x16830], R5 ;  /* 0x016830050800a5a7 */ /* 0x000ea4000804007f */
[----:B--2---:R-:W-:Y:S05]  /*143a0*/  @!P2 BRA `(.L_x_13460) ;  /* 0xfffffffc00eca947 */ /* 0x004fea000383ffff */
[----:B------:R-:W-:Y:S05]  /*143b0*/  BRA `(.L_x_13457) ;  /* 0xffffff1000207947 */ /* 0x000fea000383ffff */
.L_x_13464:
[----:B-1----:R-:W-:-:S04]  /*143c0*/  IMAD.U32 R8, RZ, RZ, UR6 ;  /* 0x00000006ff087e24 */ /* 0x002fc8000f8e00ff */
[----:B------:R1:W2:Y:S03]  /*143d0*/  SYNCS.PHASECHK.TRANS64.TRYWAIT P2, [R8+URZ+0x16850], R5 ;  /* 0x01685005080075a7 */ /* 0x0002a6000804017f */
[----:B--2---:R-:W-:Y:S05]  /*143e0*/  @!P2 NANOSLEEP.SYNCS 0x989680 ;  /* 0x009896800000a95d */ /* 0x004fea0003900000 */
[----:B------:R-:W2:Y:S02]  /*143f0*/  @!P2 SYNCS.PHASECHK.TRANS64 P2, [R8+URZ+0x16850], R5 ;  /* 0x016850050800a5a7 */ /* 0x000ea4000804007f */
[----:B--2---:R-:W-:Y:S05]  /*14400*/  @!P2 BRA `(.L_x_13464) ;  /* 0xfffffffc00eca947 */ /* 0x004fea000383ffff */
[----:B------:R-:W-:Y:S05]  /*14410*/  BRA `(.L_x_13461) ;  /* 0xffffff1000907947 */ /* 0x000fea000383ffff */
.L_x_13481:
[----:B-1----:R-:W-:-:S04]  /*14420*/  IMAD.U32 R11, RZ, RZ, UR6 ;  /* 0x00000006ff0b7e24 */ /* 0x002fc8000f8e00ff */
[----:B------:R1:W2:Y:S03]  /*14430*/  SYNCS.PHASECHK.TRANS64.TRYWAIT P3, [R11+URZ+0x16830], R4 ;  /* 0x016830040b0075a7 */ /* 0x0002a6000806017f */
[----:B--2---:R-:W-:Y:S05]  /*14440*/  @!P3 NANOSLEEP.SYNCS 0x989680 ;  /* 0x009896800000b95d */ /* 0x004fea0003900000 */
[----:B------:R-:W2:Y:S02]  /*14450*/  @!P3 SYNCS.PHASECHK.TRANS64 P3, [R11+URZ+0x16830], R4 ;  /* 0x016830040b00b5a7 */ /* 0x000ea4000806007f */
[----:B--2---:R-:W-:Y:S05]  /*14460*/  @!P3 BRA `(.L_x_13481) ;  /* 0xfffffffc00ecb947 */ /* 0x004fea000383ffff */
[----:B------:R-:W-:Y:S05]  /*14470*/  BRA `(.L_x_13478) ;  /* 0xffffff4800047947 */ /* 0x000fea000383ffff */
.L_x_13485:
[----:B-1----:R-:W-:-:S04]  /*14480*/  IMAD.U32 R11, RZ, RZ, UR6 ;  /* 0x00000006ff0b7e24 */ /* 0x002fc8000f8e00ff */
[----:B------:R1:W2:Y:S03]  /*14490*/  SYNCS.PHASECHK.TRANS64.TRYWAIT P2, [R11+URZ+0x16850], R4 ;  /* 0x016850040b0075a7 */ /* 0x0002a6000804017f */
[----:B--2---:R-:W-:Y:S05]  /*144a0*/  @!P2 NANOSLEEP.SYNCS 0x989680 ;  /* 0x009896800000a95d */ /* 0x004fea0003900000 */
[----:B------:R-:W2:Y:S02]  /*144b0*/  @!P2 SYNCS.PHASECHK.TRANS64 P2, [R11+URZ+0x16850], R4 ;  /* 0x016850040b00a5a7 */ /* 0x000ea4000804007f */
[----:B--2---:R-:W-:Y:S05]  /*144c0*/  @!P2 BRA `(.L_x_13485) ;  /* 0xfffffffc00eca947 */ /* 0x004fea000383ffff */
[----:B------:R-:W-:Y:S05]  /*144d0*/  BRA `(.L_x_13482) ;  /* 0xffffff4800747947 */ /* 0x000fea000383ffff */
.L_x_13491:
[----:B-1----:R-:W-:-:S04]  /*144e0*/  IMAD.U32 R9, RZ, RZ, UR6 ;  /* 0x00000006ff097e24 */ /* 0x002fc8000f8e00ff */
[----:B------:R1:W2:Y:S03]  /*144f0*/  SYNCS.PHASECHK.TRANS64.TRYWAIT P3, [R9+URZ+0x16830], R4 ;  /* 0x01683004090075a7 */ /* 0x0002a6000806017f */
[----:B--2---:R-:W-:Y:S05]  /*14500*/  @!P3 NANOSLEEP.SYNCS 0x989680 ;  /* 0x009896800000b95d */ /* 0x004fea0003900000 */
[----:B------:R-:W2:Y:S02]  /*14510*/  @!P3 SYNCS.PHASECHK.TRANS64 P3, [R9+URZ+0x16830], R4 ;  /* 0x016830040900b5a7 */ /* 0x000ea4000806007f */
[----:B--2---:R-:W-:Y:S05]  /*14520*/  @!P3 BRA `(.L_x_13491) ;  /* 0xfffffffc00ecb947 */ /* 0x004fea000383ffff */
[----:B------:R-:W-:Y:S05]  /*14530*/  BRA `(.L_x_13488) ;  /* 0xffffff6c00187947 */ /* 0x000fea000383ffff */
.L_x_13495:
[----:B-1----:R-:W-:-:S04]  /*14540*/  IMAD.U32 R9, RZ, RZ, UR6 ;  /* 0x00000006ff097e24 */ /* 0x002fc8000f8e00ff */
[----:B------:R1:W2:Y:S03]  /*14550*/  SYNCS.PHASECHK.TRANS64.TRYWAIT P2, [R9+URZ+0x16850], R4 ;  /* 0x01685004090075a7 */ /* 0x0002a6000804017f */
[----:B--2---:R-:W-:Y:S05]  /*14560*/  @!P2 NANOSLEEP.SYNCS 0x989680 ;  /* 0x009896800000a95d */ /* 0x004fea0003900000 */
[----:B------:R-:W2:Y:S02]  /*14570*/  @!P2 SYNCS.PHASECHK.TRANS64 P2, [R9+URZ+0x16850], R4 ;  /* 0x016850040900a5a7 */ /* 0x000ea4000804007f */
[----:B--2---:R-:W-:Y:S05]  /*14580*/  @!P2 BRA `(.L_x_13495) ;  /* 0xfffffffc00eca947 */ /* 0x004fea000383ffff */
[----:B------:R-:W-:Y:S05]  /*14590*/  BRA `(.L_x_13492) ;  /* 0xffffff6c00887947 */ /* 0x000fea000383ffff */
.L_x_13508:
[----:B-1----:R-:W-:-:S04]  /*145a0*/  IMAD.U32 R5, RZ, RZ, UR5 ;  /* 0x00000005ff057e24 */ /* 0x002fc8000f8e00ff */
[----:B------:R1:W2:Y:S03]  /*145b0*/  SYNCS.PHASECHK.TRANS64.TRYWAIT P0, [R5+URZ+0x16850], R0 ;  /* 0x01685000050075a7 */ /* 0x0002a6000800017f */
[----:B--2---:R-:W-:Y:S05]  /*145c0*/  @!P0 NANOSLEEP.SYNCS 0x989680 ;  /* 0x009896800000895d */ /* 0x004fea0003900000 */
[----:B------:R-:W2:Y:S02]  /*145d0*/  @!P0 SYNCS.PHASECHK.TRANS64 P0, [R5+URZ+0x16850], R0 ;  /* 0x01685000050085a7 */ /* 0x000ea4000800007f */
[----:B--2---:R-:W-:Y:S05]  /*145e0*/  @!P0 BRA `(.L_x_13508) ;  /* 0xfffffffc00ec8947 */ /* 0x004fea000383ffff */
[----:B------:R-:W-:Y:S05]  /*145f0*/  BRA `(.L_x_13507) ;  /* 0xffffffa000107947 */ /* 0x000fea000383ffff */
.L_x_13532:
[----:B------:R-:W-:Y:S02]  /*14600*/  IMAD.MOV.U32 R13, RZ, RZ, R20 ;  /* 0x000000ffff0d7224 */ /* 0x000fe400078e0014 */
[----:B------:R-:W-:Y:S02]  /*14610*/  IMAD.MOV.U32 R12, RZ, RZ, RZ ;  /* 0x000000ffff0c7224 */ /* 0x000fe400078e00ff */
[----:B------:R-:W-:Y:S02]  /*14620*/  IMAD.MOV.U32 R11, RZ, RZ, 0x1f ;  /* 0x0000001fff0b7424 */ /* 0x000fe400078e00ff */
[----:B------:R-:W-:-:S07]  /*14630*/  IMAD.MOV.U32 R15, RZ, RZ, -0x1 ;  /* 0xffffffffff0f7424 */ /* 0x000fce00078e00ff */
[----:B------:R-:W-:Y:S05]  /*14640*/  WARPSYNC.COLLECTIVE R15, `(.L_x_13613) ;  /* 0x000000000f087348 */ /* 0x000fea0003c00000 */
[----:B------:R0:W1:Y:S02]  /*14650*/  SHFL.IDX P6, R14, R13, R12, R11 ;  /* 0x0000000c0d0e7389 */ /* 0x00006400000c000b */
[----:B01----:R-:W-:Y:S01]  /*14660*/  ENDCOLLECTIVE ;  /* 0x000000000000791b */ /* 0x003fe20003800000 */
.L_x_13613:
[----:B------:R-:W-:Y:S05]  /*14670*/  BRA `(.L_x_13614) ;  /* 0xffffffcc000c7947 */ /* 0x000fea000383ffff */
.L_x_13534:
[----:B------:R-:W-:Y:S01]  /*14680*/  BSSY B0, `(.L_x_13615) ;  /* 0x0000006000007945 */ /* 0x000fe20003800000 */
[----:B------:R-:W-:-:S07]  /*14690*/  IMAD.MOV.U32 R15, RZ, RZ, -0x1 ;  /* 0xffffffffff0f7424 */ /* 0x000fce00078e00ff */
[----:B0-----:R-:W-:Y:S05]  /*146a0*/  WARPSYNC.COLLECTIVE R15, `(.L_x_13616) ;  /* 0x000000000f0c7348 */ /* 0x001fea0003c00000 */
[----:B------:R-:W-:Y:S02]  /*146b0*/  ELECT P6, UR62, PT ;  /* 0x00000000003e782f */ /* 0x000fe400038c0000 */
[----:B------:R-:W-:Y:S01]  /*146c0*/  MOV R14, UR62 ;  /* 0x0000003e000e7c02 */ /* 0x000fe20008000f00 */
[----:B0-----:R-:W-:Y:S10]  /*146d0*/  ENDCOLLECTIVE ;  /* 0x000000000000791b */ /* 0x001ff40003800000 */
.L_x_13616:
[----:B------:R-:W-:Y:S05]  /*146e0*/  BSYNC B0 ;  /* 0x0000000000007941 */ /* 0x000fea0003800000 */
.L_x_13615:
[----:B------:R-:W-:Y:S05]  /*146f0*/  BRA `(.L_x_13617) ;  /* 0xffffffcc000c7947 */ /* 0x000fea000383ffff */
.L_x_13536:
[----:B-1----:R1:W2:Y:S02]  /*14700*/  SYNCS.PHASECHK.TRANS64.TRYWAIT P0, [R3+URZ+0x16840], R0 ;  /* 0x01684000030075a7 */ /* 0x0022a4000800017f */
[----:B--2---:R-:W-:Y:S05]  /*14710*/  @!P0 NANOSLEEP.SYNCS 0x989680 ;  /* 0x009896800000895d */ /* 0x004fea0003900000 */
[----:B------:R-:W2:Y:S02]  /*14720*/  @!P0 SYNCS.PHASECHK.TRANS64 P0, [R3+URZ+0x16840], R0 ;  /* 0x01684000030085a7 */ /* 0x000ea4000800007f */
[----:B--2---:R-:W-:Y:S05]  /*14730*/  @!P0 BRA `(.L_x_13536) ;  /* 0xfffffffc00f08947 */ /* 0x004fea000383ffff */
[----:B------:R-:W-:Y:S05]  /*14740*/  BRA `(.L_x_13618) ;  /* 0xffffffcc00687947 */ /* 0x000fea000383ffff */
.L_x_13540:
[----:B------:R-:W-:Y:S01]  /*14750*/  IMAD.MOV.U32 R13, RZ, RZ, R5 ;  /* 0x000000ffff0d7224 */ /* 0x000fe200078e0005 */
[----:B------:R-:W-:Y:S01]  /*14760*/  LOP3.LUT R20, R20, 0x7f, RZ, 0xc0, !PT ;  /* 0x0000007f14147812 */ /* 0x000fe200078ec0ff */
[----:B------:R-:W-:Y:S02]  /*14770*/  IMAD.MOV.U32 R12, RZ, RZ, RZ ;  /* 0x000000ffff0c7224 */ /* 0x000fe400078e00ff */
[----:B------:R-:W-:Y:S01]  /*14780*/  IMAD.MOV.U32 R11, RZ, RZ, 0x181f ;  /* 0x0000181fff0b7424 */ /* 0x000fe200078e00ff */
[----:B------:R-:W-:Y:S01]  /*14790*/  SHF.R.U32.HI R20, RZ, 0x3, R20 ;  /* 0x00000003ff147819 */ /* 0x000fe20000011614 */
[----:B------:R-:W-:-:S04]  /*147a0*/  IMAD.MOV.U32 R15, RZ, RZ, -0x1 ;  /* 0xffffffffff0f7424 */ /* 0x000fc800078e00ff */
[----:B------:R-:W-:-:S07]  /*147b0*/  VIADD R6, R20, UR41 ;  /* 0x0000002914067c36 */ /* 0x000fce0008000000 */
[----:B------:R-:W-:Y:S05]  /*147c0*/  WARPSYNC.COLLECTIVE R15, `(.L_x_13619) ;  /* 0x000000000f087348 */ /* 0x000fea0003c00000 */
[----:B------:R0:W1:Y:S02]  /*147d0*/  SHFL.IDX P6, R14, R13, R12, R11 ;  /* 0x0000000c0d0e7389 */ /* 0x00006400000c000b */
[----:B01----:R-:W-:Y:S01]  /*147e0*/  ENDCOLLECTIVE ;  /* 0x000000000000791b */ /* 0x003fe20003800000 */
.L_x_13619:
[----:B------:R-:W-:Y:S02]  /*147f0*/  VIADD R10, R6, 0x10 ;  /* 0x00000010060a7836 */ /* 0x000fe40000000000 */
[----:B------:R-:W-:Y:S02]  /*14800*/  IMAD.MOV.U32 R13, RZ, RZ, R0 ;  /* 0x000000ffff0d7224 */ /* 0x000fe400078e0000 */
[----:B------:R-:W-:-:S07]  /*14810*/  IMAD.MOV.U32 R2, RZ, RZ, R14 ;  /* 0x000000ffff027224 */ /* 0x000fce00078e000e */
[----:B------:R-:W-:Y:S05]  /*14820*/  WARPSYNC.COLLECTIVE R15, `(.L_x_13620) ;  /* 0x000000000f087348 */ /* 0x000fea0003c00000 */
[----:B------:R0:W1:Y:S02]  /*14830*/  SHFL.IDX P6, R14, R13, R12, R11 ;  /* 0x0000000c0d0e7389 */ /* 0x00006400000c000b */
[----:B01----:R-:W-:Y:S01]  /*14840*/  ENDCOLLECTIVE ;  /* 0x000000000000791b */ /* 0x003fe20003800000 */
.L_x_13620:
        /* <DEDUP_REMOVED lines=11> */
.L_x_13621:
        /* <DEDUP_REMOVED lines=10> */
.L_x_13622:
[----:B------:R-:W-:Y:S02]  /*149a0*/  IMAD.MOV.U32 R13, RZ, RZ, R5 ;  /* 0x000000ffff0d7224 */ /* 0x000fe400078e0005 */
[----:B------:R-:W-:Y:S02]  /*149b0*/  IMAD.MOV.U32 R12, RZ, RZ, 0x2 ;  /* 0x00000002ff0c7424 */ /* 0x000fe400078e00ff */
[----:B------:R-:W-:-:S07]  /*149c0*/  IMAD.MOV.U32 R10, RZ, RZ, R14 ;  /* 0x000000ffff0a7224 */ /* 0x000fce00078e000e */
[----:B------:R-:W-:Y:S05]  /*149d0*/  WARPSYNC.COLLECTIVE R15, `(.L_x_13623) ;  /* 0x000000000f087348 */ /* 0x000fea0003c00000 */
[----:B------:R0:W1:Y:S02]  /*149e0*/  SHFL.IDX P6, R14, R13, R12, R11 ;  /* 0x0000000c0d0e7389 */ /* 0x00006400000c000b */
[----:B01----:R-:W-:Y:S01]  /*149f0*/  ENDCOLLECTIVE ;  /* 0x000000000000791b */ /* 0x003fe20003800000 */
.L_x_13623:
[----:B------:R-:W-:-:S05]  /*14a00*/  @!P1 LEA R10, P2, R21, R10, 0x1 ;  /* 0x0000000a150a9211 */ /* 0x000fca00078408ff */
[----:B------:R-:W-:Y:S02]  /*14a10*/  @!P1 IMAD.X R3, RZ, RZ, R2, P2 ;  /* 0x000000ffff039224 */ /* 0x000fe400010e0602 */
        /* <DEDUP_REMOVED lines=8> */
[----:B------:R-:W-:-:S02]  /*14aa0*/  VIADD R10, R6, 0x30 ;  /* 0x00000030060a7836 */ /* 0x000fc40000000000 */
[----:B------:R-:W-:-:S10]  /*14ab0*/  IMAD.MOV.U32 R9, RZ, RZ, R14 ;  /* 0x000000ffff097224 */ /* 0x000fd400078e000e */
[----:B0-----:R-:W-:Y:S05]  /*14ac0*/  WARPSYNC.COLLECTIVE R15, `(.L_x_13624) ;  /* 0x000000000f087348 */ /* 0x001fea0003c00000 */
[----:B------:R1:W2:Y:S02]  /*14ad0*/  SHFL.IDX P6, R14, R13, R12, R11 ;  /* 0x0000000c0d0e7389 */ /* 0x0002a400000c000b */
[----:B012---:R-:W-:Y:S01]  /*14ae0*/  ENDCOLLECTIVE ;  /* 0x000000000000791b */ /* 0x007fe20003800000 */
.L_x_13624:
[----:B------:R-:W-:Y:S02]  /*14af0*/  IMAD.MOV.U32 R13, RZ, RZ, R5 ;  /* 0x000000ffff0d7224 */ /* 0x000fe400078e0005 */
[----:B------:R-:W-:Y:S01]  /*14b00*/  IMAD.MOV.U32 R12, RZ, RZ, 0x3 ;  /* 0x00000003ff0c7424 */ /* 0x000fe200078e00ff */
[----:B------:R-:W-:-:S13]  /*14b10*/  @!P1 LEA R2, P2, R21, R14, 0x1 ;  /* 0x0000000e15029211 */ /* 0x000fda00078408ff */
[----:B------:R-:W-:Y:S05]  /*14b20*/  WARPSYNC.COLLECTIVE R15, `(.L_x_13625) ;  /* 0x000000000f087348 */ /* 0x000fea0003c00000 */
[----:B------:R0:W1:Y:S02]  /*14b30*/  SHFL.IDX P6, R14, R13, R12, R11 ;  /* 0x0000000c0d0e7389 */ /* 0x00006400000c000b */
[----:B01----:R-:W-:Y:S01]  /*14b40*/  ENDCOLLECTIVE ;  /* 0x000000000000791b */ /* 0x003fe20003800000 */
.L_x_13625:
[----:B------:R-:W-:-:S05]  /*14b50*/  @!P1 IMAD.X R3, RZ, RZ, R9, P2 ;  /* 0x000000ffff039224 */ /* 0x000fca00010e0609 */
        /* <DEDUP_REMOVED lines=10> */
.L_x_13626:
[----:B------:R-:W-:Y:S02]  /*14c00*/  IMAD.MOV.U32 R13, RZ, RZ, R5 ;  /* 0x000000ffff0d7224 */ /* 0x000fe400078e0005 */
[----:B------:R-:W-:Y:S02]  /*14c10*/  IMAD.MOV.U32 R12, RZ, RZ, 0x4 ;  /* 0x00000004ff0c7424 */ /* 0x000fe400078e00ff */
[----:B------:R-:W-:-:S07]  /*14c20*/  IMAD.MOV.U32 R10, RZ, RZ, R14 ;  /* 0x000000ffff0a7224 */ /* 0x000fce00078e000e */
[----:B------:R-:W-:Y:S05]  /*14c30*/  WARPSYNC.COLLECTIVE R15, `(.L_x_13627) ;  /* 0x000000000f087348 */ /* 0x000fea0003c00000 */
[----:B------:R0:W1:Y:S02]  /*14c40*/  SHFL.IDX P6, R14, R13, R12, R11 ;  /* 0x0000000c0d0e7389 */ /* 0x00006400000c000b */
[----:B01----:R-:W-:Y:S01]  /*14c50*/  ENDCOLLECTIVE ;  /* 0x000000000000791b */ /* 0x003fe20003800000 */
.L_x_13627:
        /* <DEDUP_REMOVED lines=15> */
.L_x_13628:
[----:B------:R-:W-:Y:S02]  /*14d50*/  IMAD.MOV.U32 R13, RZ, RZ, R5 ;  /* 0x000000ffff0d7224 */ /* 0x000fe400078e0005 */
[----:B------:R-:W-:Y:S01]  /*14d60*/  IMAD.MOV.U32 R12, RZ, RZ, 0x5 ;  /* 0x00000005ff0c7424 */ /* 0x000fe200078e00ff */
[----:B------:R-:W-:-:S13]  /*14d70*/  @!P1 LEA R2, P2, R21, R14, 0x1 ;  /* 0x0000000e15029211 */ /* 0x000fda00078408ff */
[----:B------:R-:W-:Y:S05]  /*14d80*/  WARPSYNC.COLLECTIVE R15, `(.L_x_13629) ;  /* 0x000000000f087348 */ /* 0x000fea0003c00000 */
[----:B------:R0:W1:Y:S02]  /*14d90*/  SHFL.IDX P6, R14, R13, R12, R11 ;  /* 0x0000000c0d0e7389 */ /* 0x00006400000c000b */
[----:B01----:R-:W-:Y:S01]  /*14da0*/  ENDCOLLECTIVE ;  /* 0x000000000000791b */ /* 0x003fe20003800000 */
.L_x_13629:
        /* <DEDUP_REMOVED lines=11> */
.L_x_13630:
[----:B------:R-:W-:Y:S02]  /*14e60*/  IMAD.MOV.U32 R13, RZ, RZ, R5 ;  /* 0x000000ffff0d7224 */ /* 0x000fe400078e0005 */
[----:B------:R-:W-:Y:S02]  /*14e70*/  IMAD.MOV.U32 R12, RZ, RZ, 0x6 ;  /* 0x00000006ff0c7424 */ /* 0x000fe400078e00ff */
[----:B------:R-:W-:-:S07]  /*14e80*/  IMAD.MOV.U32 R10, RZ, RZ, R14 ;  /* 0x000000ffff0a7224 */ /* 0x000fce00078e000e */
[----:B------:R-:W-:Y:S05]  /*14e90*/  WARPSYNC.COLLECTIVE R15, `(.L_x_13631) ;  /* 0x000000000f087348 */ /* 0x000fea0003c00000 */
[----:B------:R0:W1:Y:S02]  /*14ea0*/  SHFL.IDX P6, R14, R13, R12, R11 ;  /* 0x0000000c0d0e7389 */ /* 0x00006400000c000b */
[----:B01----:R-:W-:Y:S01]  /*14eb0*/  ENDCOLLECTIVE ;  /* 0x000000000000791b */ /* 0x003fe20003800000 */
.L_x_13631:
        /* <DEDUP_REMOVED lines=14> */
.L_x_13632:
[----:B------:R-:W-:Y:S02]  /*14fa0*/  IMAD.MOV.U32 R13, RZ, RZ, R5 ;  /* 0x000000ffff0d7224 */ /* 0x000fe400078e0005 */
[----:B------:R-:W-:Y:S01]  /*14fb0*/  IMAD.MOV.U32 R12, RZ, RZ, 0x7 ;  /* 0x00000007ff0c7424 */ /* 0x000fe200078e00ff */
[----:B------:R-:W-:-:S13]  /*14fc0*/  @!P1 LEA R2, P2, R21, R14, 0x1 ;  /* 0x0000000e15029211 */ /* 0x000fda00078408ff */
[----:B------:R-:W-:Y:S05]  /*14fd0*/  WARPSYNC.COLLECTIVE R15, `(.L_x_13633) ;  /* 0x000000000f087348 */ /* 0x000fea0003c00000 */
[----:B------:R0:W1:Y:S02]  /*14fe0*/  SHFL.IDX P6, R14, R13, R12, R11 ;  /* 0x0000000c0d0e7389 */ /* 0x00006400000c000b */
[----:B01----:R-:W-:Y:S01]  /*14ff0*/  ENDCOLLECTIVE ;  /* 0x000000000000791b */ /* 0x003fe20003800000 */
.L_x_13633:
[----:B------:R-:W-:-:S05]  /*15000*/  @!P1 IMAD.X R3, RZ, RZ, R9, P2 ;  /* 0x000000ffff039224 */ /* 0x000fca00010e0609 */
[----:B------:R-:W-:Y:S01]  /*15010*/  @!PT LDS RZ, [RZ] ;  /* 0x00000000fffff984 */ /* 0x000fe20000000800 */
[----:B------:R-:W-:Y:S01]  /*15020*/  @!PT LDS RZ, [RZ] ;  /* 0x00000000fffff984 */ /* 0x000fe20000000800 */
[----:B------:R-:W-:Y:S01]  /*15030*/  @!PT LDS RZ, [RZ] ;  /* 0x00000000fffff984 */ /* 0x000fe20000000800 */
[----:B------:R0:W-:Y:S01]  /*15040*/  @!P1 LDGSTS.E.BYPASS.LTC128B.128 [R26+0xb400], desc[UR48][R2.64], !P0 ;  /* 0x0b400000021a9fae */ /* 0x0001e2000c101d70 */
[----:B------:R-:W-:Y:S02]  /*15050*/  IMAD.MOV.U32 R13, RZ, RZ, R0 ;  /* 0x000000ffff0d7224 */ /* 0x000fe400078e0000 */
[----:B------:R-:W-:-:S05]  /*15060*/  VIADD R0, R6, 0x70 ;  /* 0x0000007006007836 */ /* 0x000fca0000000000 */
[----:B------:R-:W-:Y:S01]  /*15070*/  ISETP.GE.AND P1, PT, R0, R7, PT ;  /* 0x000000070000720c */ /* 0x000fe20003f26270 */
[----:B------:R-:W-:Y:S02]  /*15080*/  VIADD R0, R6, 0x80 ;  /* 0x0000008006007836 */ /* 0x000fe40000000000 */
[----:B------:R-:W-:-:S10]  /*15090*/  IMAD.MOV.U32 R10, RZ, RZ, R14 ;  /* 0x000000ffff0a7224 */ /* 0x000fd400078e000e */
[----:B0-----:R-:W-:Y:S05]  /*150a0*/  WARPSYNC.COLLECTIVE R15, `(.L_x_13634) ;  /* 0x000000000f087348 */ /* 0x001fea0003c00000 */
[----:B------:R1:W2:Y:S02]  /*150b0*/  SHFL.IDX P6, R14, R13, R12, R11 ;  /* 0x0000000c0d0e7389 */ /* 0x0002a400000c000b */
[----:B012---:R-:W-:Y:S01]  /*150c0*/  ENDCOLLECTIVE ;  /* 0x000000000000791b */ /* 0x007fe20003800000 */
.L_x_13634:
[----:B------:R-:W-:Y:S02]  /*150d0*/  IMAD.MOV.U32 R13, RZ, RZ, R8 ;  /* 0x000000ffff0d7224 */ /* 0x000fe400078e0008 */
[----:B------:R-:W-:Y:S02]  /*150e0*/  IMAD.MOV.U32 R12, RZ, RZ, RZ ;  /* 0x000000ffff0c7224 */ /* 0x000fe400078e00ff */
[----:B------:R-:W-:-:S07]  /*150f0*/  IMAD.MOV.U32 R20, RZ, RZ, R14 ;  /* 0x000000ffff147224 */ /* 0x000fce00078e000e */
[----:B------:R-:W-:Y:S05]  /*15100*/  WARPSYNC.COLLECTIVE R15, `(.L_x_13635) ;  /* 0x000000000f087348 */ /* 0x000fea0003c00000 */
[----:B------:R0:W1:Y:S02]  /*15110*/  SHFL.IDX P6, R14, R13, R12, R11 ;  /* 0x0000000c0d0e7389 */ /* 0x00006400000c000b */
[----:B01----:R-:W-:Y:S01]  /*15120*/  ENDCOLLECTIVE ;  /* 0x000000000000791b */ /* 0x003fe20003800000 */
.L_x_13635:
[----:B------:R-:W-:-:S05]  /*15130*/  @!P1 LEA R2, P2, R21, R20, 0x1 ;  /* 0x0000001415029211 */ /* 0x000fca00078408ff */
[----:B------:R-:W-:-:S05]  /*15140*/  @!P1 IMAD.X R3, RZ, RZ, R10, P2 ;  /* 0x000000ffff039224 */ /* 0x000fca00010e060a */
[----:B------:R-:W-:Y:S01]  /*15150*/  @!PT LDS RZ, [RZ] ;  /* 0x00000000fffff984 */ /* 0x000fe20000000800 */
[----:B------:R-:W-:Y:S01]  /*15160*/  @!PT LDS RZ, [RZ] ;  /* 0x00000000fffff984 */ /* 0x000fe20000000800 */
[----:B------:R-:W-:Y:S01]  /*15170*/  @!PT LDS RZ, [RZ] ;  /* 0x00000000fffff984 */ /* 0x000fe20000000800 */
[----:B------:R0:W-:Y:S01]  /*15180*/  @!P1 LDGSTS.E.BYPASS.LTC128B.128 [R26+0xbc00], desc[UR48][R2.64], !P0 ;  /* 0x0bc00000021a9fae */ /* 0x0001e2000c101d70 */
[----:B------:R-:W-:Y:S01]  /*15190*/  IMAD.MOV.U32 R13, RZ, RZ, R4 ;  /* 0x000000ffff0d7224 */ /* 0x000fe200078e0004 */
[----:B------:R-:W-:Y:S01]  /*151a0*/  ISETP.GE.AND P1, PT, R0, R7, PT ;  /* 0x000000070000720c */ /* 0x000fe20003f26270 */
[----:B------:R-:W-:Y:S02]  /*151b0*/  VIADD R0, R6, 0x90 ;  /* 0x0000009006007836 */ /* 0x000fe40000000000 */
[----:B------:R-:W-:-:S10]  /*151c0*/  IMAD.MOV.U32 R9, RZ, RZ, R14 ;  /* 0x000000ffff097224 */ /* 0x000fd400078e000e */
[----:B0-----:R-:W-:Y:S05]  /*151d0*/  WARPSYNC.COLLECTIVE R15, `(.L_x_13636) ;  /* 0x000000000f087348 */ /* 0x001fea0003c00000 */
[----:B------:R1:W2:Y:S02]  /*151e0*/  SHFL.IDX P6, R14, R13, R12, R11 ;  /* 0x0000000c0d0e7389 */ /* 0x0002a400000c000b */
[----:B012---:R-:W-:Y:S01]  /*151f0*/  ENDCOLLECTIVE ;  /* 0x000000000000791b */ /* 0x007fe20003800000 */
.L_x_13636:
[----:B------:R-:W-:Y:S02]  /*15200*/  IMAD.MOV.U32 R13, RZ, RZ, R8 ;  /* 0x000000ffff0d7224 */ /* 0x000fe400078e0008 */
[----:B------:R-:W-:Y:S01]  /*15210*/  IMAD.MOV.U32 R12, RZ, RZ, 0x1 ;  /* 0x00000001ff0c7424 */ /* 0x000fe200078e00ff */
[----:B------:R-:W-:-:S13]  /*15220*/  @!P1 LEA R2, P2, R21, R14, 0x1 ;  /* 0x0000000e15029211 */ /* 0x000fda00078408ff */
[----:B------:R-:W-:Y:S05]  /*15230*/  WARPSYNC.COLLECTIVE R15, `(.L_x_13637) ;  /* 0x000000000f087348 */ /* 0x000fea0003c00000 */
[----:B------:R0:W1:Y:S02]  /*15240*/  SHFL.IDX P6, R14, R13, R12, R11 ;  /* 0x0000000c0d0e7389 */ /* 0x00006400000c000b */
[----:B01----:R-:W-:Y:S01]  /*15250*/  ENDCOLLECTIVE ;  /* 0x000000000000791b */ /* 0x003fe20003800000 */
.L_x_13637:
[----:B------:R-:W-:-:S05]  /*15260*/  @!P1 IMAD.X R3, RZ, RZ, R9, P2 ;  /* 0x000000ffff039224 */ /* 0x000fca00010e0609 */
[----:B------:R-:W-:Y:S01]  /*15270*/  @!PT LDS RZ, [RZ] ;  /* 0x00000000fffff984 */ /* 0x000fe20000000800 */
[----:B------:R-:W-:Y:S01]  /*15280*/  @!PT LDS RZ, [RZ] ;  /* 0x00000000fffff984 */ /* 0x000fe20000000800 */
[----:B------:R-:W-:Y:S01]  /*15290*/  @!PT LDS RZ, [RZ] ;  /* 0x00000000fffff984 */ /* 0x000fe20000000800 */
[----:B------:R0:W-:Y:S01]  /*152a0*/  @!P1 LDGSTS.E.BYPASS.LTC128B.128 [R26+0xc400], desc[UR48][R2.64], !P0 ;  /* 0x0c400000021a9fae */ /* 0x0001e2000c101d70 */
[----:B------:R-:W-:Y:S01]  /*152b0*/  ISETP.GE.AND P1, PT, R0, R7, PT ;  /* 0x000000070000720c */ /* 0x000fe20003f26270 */
[----:B------:R-:W-:Y:S02]  /*152c0*/  IMAD.MOV.U32 R13, RZ, RZ, R4 ;  /* 0x000000ffff0d7224 */ /* 0x000fe400078e0004 */
[----:B------:R-:W-:-:S10]  /*152d0*/  IMAD.MOV.U32 R5, RZ, RZ, R14 ;  /* 0x000000ffff057224 */ /* 0x000fd400078e000e */
[----:B0-----:R-:W-:Y:S05]  /*152e0*/  WARPSYNC.COLLECTIVE R15, `(.L_x_13638) ;  /* 0x000000000f087348 */ /* 0x001fea0003c00000 */
[----:B------:R1:W2:Y:S02]  /*152f0*/  SHFL.IDX P6, R14, R13, R12, R11 ;  /* 0x0000000c0d0e7389 */ /* 0x0002a400000c000b */
[----:B012---:R-:W-:Y:S01]  /*15300*/  ENDCOLLECTIVE ;  /* 0x000000000000791b */ /* 0x007fe20003800000 */
.L_x_13638:
[----:B------:R-:W-:Y:S02]  /*15310*/  IMAD.MOV.U32 R13, RZ, RZ, R8 ;  /* 0x000000ffff0d7224 */ /* 0x000fe400078e0008 */
[----:B------:R-:W-:Y:S02]  /*15320*/  IMAD.MOV.U32 R12, RZ, RZ, 0x2 ;  /* 0x00000002ff0c7424 */ /* 0x000fe400078e00ff */
[----:B------:R-:W-:-:S07]  /*15330*/  IMAD.MOV.U32 R9, RZ, RZ, R14 ;  /* 0x000000ffff097224 */ /* 0x000fce00078e000e */
[----:B------:R-:W-:Y:S05]  /*15340*/  WARPSYNC.COLLECTIVE R15, `(.L_x_13639) ;  /* 0x000000000f087348 */ /* 0x000fea0003c00000 */
[----:B------:R0:W1:Y:S02]  /*15350*/  SHFL.IDX P6, R14, R13, R12, R11 ;  /* 0x0000000c0d0e7389 */ /* 0x00006400000c000b */
[----:B01----:R-:W-:Y:S01]  /*15360*/  ENDCOLLECTIVE ;  /* 0x000000000000791b */ /* 0x003fe20003800000 */
.L_x_13639:
[----:B------:R-:W-:-:S05]  /*15370*/  @!P1 LEA R2, P2, R21, R9, 0x1 ;  /* 0x0000000915029211 */ /* 0x000fca00078408ff */
        /* <DEDUP_REMOVED lines=10> */
.L_x_13640:
[----:B------:R-:W-:-:S05]  /*15420*/  VIADD R2, R6, 0xa0 ;  /* 0x000000a006027836 */ /* 0x000fca0000000000 */
[----:B------:R-:W-:Y:S01]  /*15430*/  ISETP.GE.AND P1, PT, R2, R7, PT ;  /* 0x000000070200720c */ /* 0x000fe20003f26270 */
[----:B------:R-:W-:Y:S02]  /*15440*/  IMAD.MOV.U32 R13, RZ, RZ, R8 ;  /* 0x000000ffff0d7224 */ /* 0x000fe400078e0008 */
[----:B------:R-:W-:-:S10]  /*15450*/  IMAD.MOV.U32 R12, RZ, RZ, 0x3 ;  /* 0x00000003ff0c7424 */ /* 0x000fd400078e00ff */
[----:B------:R-:W-:-:S13]  /*15460*/  @!P1 LEA R2, P2, R21, R14, 0x1 ;  /* 0x0000000e15029211 */ /* 0x000fda00078408ff */
[----:B------:R-:W-:Y:S05]  /*15470*/  WARPSYNC.COLLECTIVE R15, `(.L_x_13641) ;  /* 0x000000000f087348 */ /* 0x000fea0003c00000 */
[----:B------:R0:W1:Y:S02]  /*15480*/  SHFL.IDX P6, R14, R13, R12, R11 ;  /* 0x0000000c0d0e7389 */ /* 0x00006400000c000b */
[----:B01----:R-:W-:Y:S01]  /*15490*/  ENDCOLLECTIVE ;  /* 0x000000000000791b */ /* 0x003fe20003800000 */
.L_x_13641:
        /* <DEDUP_REMOVED lines=10> */
.L_x_13642:
[----:B------:R-:W-:Y:S05]  /*15540*/  BRA `(.L_x_13643) ;  /* 0xffffffcc002c7947 */ /* 0x000fea000383ffff */
.L_x_13543:
[----:B0-----:R0:W1:Y:S02]  /*15550*/  SYNCS.PHASECHK.TRANS64.TRYWAIT P0, [R17+URZ+0x16820], R2 ;  /* 0x01682002110075a7 */ /* 0x001064000800017f */
[----:B-1----:R-:W-:Y:S05]  /*15560*/  @!P0 NANOSLEEP.SYNCS 0x989680 ;  /* 0x009896800000895d */ /* 0x002fea0003900000 */
[----:B------:R-:W1:Y:S02]  /*15570*/  @!P0 SYNCS.PHASECHK.TRANS64 P0, [R17+URZ+0x16820], R2 ;  /* 0x01682002110085a7 */ /* 0x000e64000800007f */
[----:B-1----:R-:W-:Y:S05]  /*15580*/  @!P0 BRA `(.L_x_13543) ;  /* 0xfffffffc00f08947 */ /* 0x002fea000383ffff */
[----:B------:R-:W-:Y:S05]  /*15590*/  BRA `(.L_x_13644) ;  /* 0xffffffcc00847947 */ /* 0x000fea000383ffff */
.L_x_13550:
[----:B0-----:R0:W1:Y:S02]  /*155a0*/  SYNCS.PHASECHK.TRANS64.TRYWAIT P0, [R3+URZ+0x16840], R2 ;  /* 0x01684002030075a7 */ /* 0x001064000800017f */
[----:B-1----:R-:W-:Y:S05]  /*155b0*/  @!P0 NANOSLEEP.SYNCS 0x989680 ;  /* 0x009896800000895d */ /* 0x002fea0003900000 */
[----:B------:R-:W1:Y:S02]  /*155c0*/  @!P0 SYNCS.PHASECHK.TRANS64 P0, [R3+URZ+0x16840], R2 ;  /* 0x01684002030085a7 */ /* 0x000e64000800007f */
[----:B-1----:R-:W-:Y:S05]  /*155d0*/  @!P0 BRA `(.L_x_13550) ;  /* 0xfffffffc00f08947 */ /* 0x002fea000383ffff */
[----:B------:R-:W-:Y:S05]  /*155e0*/  BRA `(.L_x_13645) ;  /* 0xffffffd000387947 */ /* 0x000fea000383ffff */
.L_x_13555:
[----:B0-----:R0:W1:Y:S02]  /*155f0*/  SYNCS.PHASECHK.TRANS64.TRYWAIT P0, [R2+URZ+0x60], R3 ;  /* 0x00006003020075a7 */ /* 0x001064000800017f */
[----:B-1----:R-:W-:Y:S05]  /*15600*/  @!P0 NANOSLEEP.SYNCS 0x989680 ;  /* 0x009896800000895d */ /* 0x002fea0003900000 */
[----:B------:R-:W1:Y:S02]  /*15610*/  @!P0 SYNCS.PHASECHK.TRANS64 P0, [R2+URZ+0x60], R3 ;  /* 0x00006003020085a7 */ /* 0x000e64000800007f */
[----:B-1----:R-:W-:Y:S05]  /*15620*/  @!P0 BRA `(.L_x_13555) ;  /* 0xfffffffc00f08947 */ /* 0x002fea000383ffff */
[----:B------:R-:W-:Y:S05]  /*15630*/  BRA `(.L_x_13646) ;  /* 0xffffffd000b07947 */ /* 0x000fea000383ffff */
.L_x_13564:
[----:B0-----:R0:W1:Y:S02]  /*15640*/  SYNCS.PHASECHK.TRANS64.TRYWAIT P0, [R3+URZ+0x16840], R2 ;  /* 0x01684002030075a7 */ /* 0x001064000800017f */
[----:B-1----:R-:W-:Y:S05]  /*15650*/  @!P0 NANOSLEEP.SYNCS 0x989680 ;  /* 0x009896800000895d */ /* 0x002fea0003900000 */
[----:B------:R-:W1:Y:S02]  /*15660*/  @!P0 SYNCS.PHASECHK.TRANS64 P0, [R3+URZ+0x16840], R2 ;  /* 0x01684002030085a7 */ /* 0x000e64000800007f */
[----:B-1----:R-:W-:Y:S05]  /*15670*/  @!P0 BRA `(.L_x_13564) ;  /* 0xfffffffc00f08947 */ /* 0x002fea000383ffff */
[----:B------:R-:W-:Y:S05]  /*15680*/  BRA `(.L_x_13647) ;  /* 0xffffffd400f07947 */ /* 0x000fea000383ffff */
.L_x_13569:
[----:B0-----:R0:W1:Y:S02]  /*15690*/  SYNCS.PHASECHK.TRANS64.TRYWAIT P0, [R5+URZ+0x60], R24 ;  /* 0x00006018050075a7 */ /* 0x001064000800017f */
[----:B-1----:R-:W-:Y:S05]  /*156a0*/  @!P0 NANOSLEEP.SYNCS 0x989680 ;  /* 0x009896800000895d */ /* 0x002fea0003900000 */
[----:B------:R-:W1:Y:S02]  /*156b0*/  @!P0 SYNCS.PHASECHK.TRANS64 P0, [R5+URZ+0x60], R24 ;  /* 0x00006018050085a7 */ /* 0x000e64000800007f */
[----:B-1----:R-:W-:Y:S05]  /*156c0*/  @!P0 BRA `(.L_x_13569) ;  /* 0xfffffffc00f08947 */ /* 0x002fea000383ffff */
[----:B------:R-:W-:Y:S05]  /*156d0*/  BRA `(.L_x_13648) ;  /* 0xffffffd800687947 */ /* 0x000fea000383ffff */
.L_x_13577:
[----:B0-----:R0:W1:Y:S02]  /*156e0*/  SYNCS.PHASECHK.TRANS64.TRYWAIT P0, [R2+URZ+0x16840], R3 ;  /* 0x01684003020075a7 */ /* 0x001064000800017f */
[----:B-1----:R-:W-:Y:S05]  /*156f0*/  @!P0 NANOSLEEP.SYNCS 0x989680 ;  /* 0x009896800000895d */ /* 0x002fea0003900000 */
[----:B------:R-:W1:Y:S02]  /*15700*/  @!P0 SYNCS.PHASECHK.TRANS64 P0, [R2+URZ+0x16840], R3 ;  /* 0x01684003020085a7 */ /* 0x000e64000800007f */
[----:B-1----:R-:W-:Y:S05]  /*15710*/  @!P0 BRA `(.L_x_13577) ;  /* 0xfffffffc00f08947 */ /* 0x002fea000383ffff */
[----:B------:R-:W-:Y:S05]  /*15720*/  BRA `(.L_x_13649) ;  /* 0xffffffdc00747947 */ /* 0x000fea000383ffff */
.L_x_13582:
[----:B0-----:R0:W1:Y:S02]  /*15730*/  SYNCS.PHASECHK.TRANS64.TRYWAIT P0, [R5+URZ+0x60], R8 ;  /* 0x00006008050075a7 */ /* 0x001064000800017f */
[----:B-1----:R-:W-:Y:S05]  /*15740*/  @!P0 NANOSLEEP.SYNCS 0x989680 ;  /* 0x009896800000895d */ /* 0x002fea0003900000 */
[----:B------:R-:W1:Y:S02]  /*15750*/  @!P0 SYNCS.PHASECHK.TRANS64 P0, [R5+URZ+0x60], R8 ;  /* 0x00006008050085a7 */ /* 0x000e64000800007f */
[----:B-1----:R-:W-:Y:S05]  /*15760*/  @!P0 BRA `(.L_x_13582) ;  /* 0xfffffffc00f08947 */ /* 0x002fea000383ffff */
[----:B------:R-:W-:Y:S05]  /*15770*/  BRA `(.L_x_13650) ;  /* 0xffffffdc00f07947 */ /* 0x000fea000383ffff */
.L_x_13592:
[----:B-1----:R1:W2:Y:S02]  /*15780*/  SYNCS.PHASECHK.TRANS64.TRYWAIT P0, [R3+URZ+0x16860], R0 ;  /* 0x01686000030075a7 */ /* 0x0022a4000800017f */
[----:B--2---:R-:W-:Y:S05]  /*15790*/  @!P0 NANOSLEEP.SYNCS 0x989680 ;  /* 0x009896800000895d */ /* 0x004fea0003900000 */
[----:B------:R-:W2:Y:S02]  /*157a0*/  @!P0 SYNCS.PHASECHK.TRANS64 P0, [R3+URZ+0x16860], R0 ;  /* 0x01686000030085a7 */ /* 0x000ea4000800007f */
[----:B--2---:R-:W-:Y:S05]  /*157b0*/  @!P0 BRA `(.L_x_13592) ;  /* 0xfffffffc00f08947 */ /* 0x004fea000383ffff */
[----:B------:R-:W-:Y:S05]  /*157c0*/  BRA `(.L_x_13651) ;  /* 0xffffffe000e07947 */ /* 0x000fea000383ffff */
.L_x_13598:
        /* <DEDUP_REMOVED lines=8> */
.L_x_13653:
[----:B------:R-:W-:Y:S05]  /*15850*/  BSYNC B0 ;  /* 0x0000000000007941 */ /* 0x000fea0003800000 */
.L_x_13652:
[----:B------:R-:W-:Y:S05]  /*15860*/  BRA `(.L_x_13654) ;  /* 0xffffffe400807947 */ /* 0x000fea000383ffff */
.L_x_13601:
[----:B-1----:R1:W2:Y:S02]  /*15870*/  SYNCS.PHASECHK.TRANS64.TRYWAIT P0, [R9+URZ+0x16820], R0 ;  /* 0x01682000090075a7 */ /* 0x0022a4000800017f */
[----:B--2---:R-:W-:Y:S05]  /*15880*/  @!P0 NANOSLEEP.SYNCS 0x989680 ;  /* 0x009896800000895d */ /* 0x004fea0003900000 */
[----:B------:R-:W2:Y:S02]  /*15890*/  @!P0 SYNCS.PHASECHK.TRANS64 P0, [R9+URZ+0x16820], R0 ;  /* 0x01682000090085a7 */ /* 0x000ea4000800007f */
[----:B--2---:R-:W-:Y:S05]  /*158a0*/  @!P0 BRA `(.L_x_13601) ;  /* 0xfffffffc00f08947 */ /* 0x004fea000383ffff */
[----:B------:R-:W-:Y:S05]  /*158b0*/  BRA `(.L_x_13655) ;  /* 0xffffffe400c47947 */ /* 0x000fea000383ffff */
.L_x_13602:
        /* <DEDUP_REMOVED lines=11> */
.L_x_13657:
[----:B------:R-:W-:Y:S05]  /*15970*/  BSYNC B0 ;  /* 0x0000000000007941 */ /* 0x000fea0003800000 */
.L_x_13656:
[----:B------:R-:W-:Y:S05]  /*15980*/  BRA `(.L_x_13658) ;  /* 0xffffffe400ac7947 */ /* 0x000fea000383ffff */
.L_x_13605:
[----:B------:R-:W-:Y:S01]  /*15990*/  BSSY B1, `(.L_x_13659) ;  /* 0x0000006000017945 */ /* 0x000fe20003800000 */
[----:B------:R-:W-:-:S07]  /*159a0*/  IMAD.MOV.U32 R15, RZ, RZ, -0x1 ;  /* 0xffffffffff0f7424 */ /* 0x000fce00078e00ff */
[----:B01----:R-:W-:Y:S05]  /*159b0*/  WARPSYNC.COLLECTIVE R15, `(.L_x_13660) ;  /* 0x000000000f0c7348 */ /* 0x003fea0003c00000 */
[----:B------:R-:W-:Y:S02]  /*159c0*/  ELECT P6, UR62, PT ;  /* 0x00000000003e782f */ /* 0x000fe400038c0000 */
[----:B------:R-:W-:Y:S01]  /*159d0*/  MOV R14, UR62 ;  /* 0x0000003e000e7c02 */ /* 0x000fe20008000f00 */
[----:B01----:R-:W-:Y:S10]  /*159e0*/  ENDCOLLECTIVE ;  /* 0x000000000000791b */ /* 0x003ff40003800000 */
.L_x_13660:
[----:B------:R-:W-:Y:S05]  /*159f0*/  BSYNC B1 ;  /* 0x0000000000017941 */ /* 0x000fea0003800000 */
.L_x_13659:
[----:B------:R-:W-:Y:S05]  /*15a00*/  BRA `(.L_x_13661) ;  /* 0xffffffe400a47947 */ /* 0x000fea000383ffff */
.L_x_13607:
[----:B-1----:R1:W2:Y:S02]  /*15a10*/  SYNCS.PHASECHK.TRANS64.TRYWAIT P0, [R7+URZ], R2 ;  /* 0x00000002070075a7 */ /* 0x0022a4000800017f */
[----:B--2---:R-:W-:Y:S05]  /*15a20*/  @!P0 NANOSLEEP.SYNCS 0x989680 ;  /* 0x009896800000895d */ /* 0x004fea0003900000 */
[----:B------:R-:W2:Y:S02]  /*15a30*/  @!P0 SYNCS.PHASECHK.TRANS64 P0, [R7+URZ], R2 ;  /* 0x00000002070085a7 */ /* 0x000ea4000800007f */
[----:B--2---:R-:W-:Y:S05]  /*15a40*/  @!P0 BRA `(.L_x_13607) ;  /* 0xfffffffc00f08947 */ /* 0x004fea000383ffff */
[----:B------:R-:W-:Y:S05]  /*15a50*/  BRA `(.L_x_13662) ;  /* 0xffffffe400d87947 */ /* 0x000fea000383ffff */
.L_x_13608:
[----:B--2---:R2:W3:Y:S02]  /*15a60*/  SYNCS.PHASECHK.TRANS64.TRYWAIT P0, [R3+URZ], R0 ;  /* 0x00000000030075a7 */ /* 0x0044e4000800017f */
[----:B---3--:R-:W-:Y:S05]  /*15a70*/  @!P0 NANOSLEEP.SYNCS 0x989680 ;  /* 0x009896800000895d */ /* 0x008fea0003900000 */
[----:B------:R-:W3:Y:S02]  /*15a80*/  @!P0 SYNCS.PHASECHK.TRANS64 P0, [R3+URZ], R0 ;  /* 0x00000000030085a7 */ /* 0x000ee4000800007f */
[----:B---3--:R-:W-:Y:S05]  /*15a90*/  @!P0 BRA `(.L_x_13608) ;  /* 0xfffffffc00f08947 */ /* 0x008fea000383ffff */
[----:B------:R-:W-:Y:S05]  /*15aa0*/  BRA `(.L_x_13663) ;  /* 0xffffffe400cc7947 */ /* 0x000fea000383ffff */
.L_x_13610:
[----:B--2---:R2:W3:Y:S02]  /*15ab0*/  SYNCS.PHASECHK.TRANS64.TRYWAIT P0, [R5+URZ], R2 ;  /* 0x00000002050075a7 */ /* 0x0044e4000800017f */
[----:B---3--:R-:W-:Y:S05]  /*15ac0*/  @!P0 NANOSLEEP.SYNCS 0x989680 ;  /* 0x009896800000895d */ /* 0x008fea0003900000 */
[----:B------:R-:W3:Y:S02]  /*15ad0*/  @!P0 SYNCS.PHASECHK.TRANS64 P0, [R5+URZ], R2 ;  /* 0x00000002050085a7 */ /* 0x000ee4000800007f */
[----:B---3--:R-:W-:Y:S05]  /*15ae0*/  @!P0 BRA `(.L_x_13610) ;  /* 0xfffffffc00f08947 */ /* 0x008fea000383ffff */
[----:B------:R-:W-:Y:S05]  /*15af0*/  BRA `(.L_x_13664) ;  /* 0xffffffe400d07947 */ /* 0x000fea000383ffff */
.L_x_13665:
        /* <DEDUP_REMOVED lines=16> */
.L_x_15331:


//--------------------- .text._ZN7cutlass13device_kernelIN5flash11enable_sm90INS1_16FlashAttnFwdSm90INS1_25CollectiveMainloopFwdSm90ILi2EN4cute5tupleIJNS5_1CILi1EEES8_S8_EEENS6_IJNS7_ILi192EEENS7_ILi128EEENS7_ILi64EEEEEELi64ENS_10bfloat16_tEfNS_4arch4Sm90ELb0ELb1ELb1ELb1ELb0ELb0ELb0ELb1ELb1ELb1ELb0ELb0EEENS1_21CollectiveEpilogueFwdINS6_IJSA_SC_SB_EEES9_SE_SG_Li384ELb1ELb1ELb0ELb0EEENS1_36VarlenDynamicPersistentTileSchedulerILi192ELi128ELi384ELi128ELb0ELb1ELb1ELb1ELb0ELb1EEEEEEEEEvNT_6ParamsE --------------------------
	.section	.text._ZN7cutlass13device_kernelIN5flash11enable_sm90INS1_16FlashAttnFwdSm90INS1_25CollectiveMainloopFwdSm90ILi2EN4cute5tupleIJNS5_1CILi1EEES8_S8_EEENS6_IJNS7_ILi192EEENS7_ILi128EEENS7_ILi64EEEEEELi64ENS_10bfloat16_tEfNS_4arch4Sm90ELb0ELb1ELb1ELb1ELb0ELb0ELb0ELb1ELb1ELb1ELb0ELb0EEENS1_21CollectiveEpilogueFwdINS6_IJSA_SC_SB_EEES9_SE_SG_Li384ELb1ELb1ELb0ELb0EEENS1_36VarlenDynamicPersistentTileSchedulerILi192ELi128ELi384ELi128ELb0ELb1ELb1ELb1ELb0ELb1EEEEEEEEEvNT_6ParamsE,"ax",@progbits
	.align	128
.text._ZN7cutlass13device_kernelIN5flash11enable_sm90INS1_16FlashAttnFwdSm90INS1_25CollectiveMainloopFwdSm90ILi2EN4cute5tupleIJNS5_1CILi1EEES8_S8_EEENS6_IJNS7_ILi192EEENS7_ILi128EEENS7_ILi64EEEEEELi64ENS_10bfloat16_tEfNS_4arch4Sm90ELb0ELb1ELb1ELb1ELb0ELb0ELb0ELb1ELb1ELb1ELb0ELb0EEENS1_21CollectiveEpilogueFwdINS6_IJSA_SC_SB_EEES9_SE_SG_Li384ELb1ELb1ELb0ELb0EEENS1_36VarlenDynamicPersistentTileSchedulerILi192ELi128ELi384ELi128ELb0ELb1ELb1ELb1ELb0ELb1EEEEEEEEEvNT_6ParamsE:
        .type           _ZN7cutlass13device_kernelIN5flash11enable_sm90INS1_16FlashAttnFwdSm90INS1_25CollectiveMainloopFwdSm90ILi2EN4cute5tupleIJNS5_1CILi1EEES8_S8_EEENS6_IJNS7_ILi192EEENS7_ILi128EEENS7_ILi64EEEEEELi64ENS_10bfloat16_tEfNS_4arch4Sm90ELb0ELb1ELb1ELb1ELb0ELb0ELb0ELb1ELb1ELb1ELb0ELb0EEENS1_21CollectiveEpilogueFwdINS6_IJSA_SC_SB_EEES9_SE_SG_Li384ELb1ELb1ELb0ELb0EEENS1_36VarlenDynamicPersistentTileSchedulerILi192ELi128ELi384ELi128ELb0ELb1ELb1ELb1ELb0ELb1EEEEEEEEEvNT_6ParamsE,@function
        .size           _ZN7cutlass13device_kernelIN5flash11enable_sm90INS1_16FlashAttnFwdSm90INS1_25CollectiveMainloopFwdSm90ILi2EN4cute5tupleIJNS5_1CILi1EEES8_S8_EEENS6_IJNS7_ILi192EEENS7_ILi128EEENS7_ILi64EEEEEELi64ENS_10bfloat16_tEfNS_4arch4Sm90ELb0ELb1ELb1ELb1ELb0ELb0ELb0ELb1ELb1ELb1ELb0ELb0EEENS1_21CollectiveEpilogueFwdINS6_IJSA_SC_SB_EEES9_SE_SG_Li384ELb1ELb1ELb0ELb0EEENS1_36VarlenDynamicPersistentTileSchedulerILi192ELi128ELi384ELi128ELb0ELb1ELb1ELb1ELb0ELb1EEEEEEEEEvNT_6ParamsE,(.L_x_15332 - _ZN7cutlass13device_kernelIN5flash11enable_sm90INS1_16FlashAttnFwdSm90INS1_25CollectiveMainloopFwdSm90ILi2EN4cute5tupleIJNS5_1CILi1EEES8_S8_EEENS6_IJNS7_ILi192EEENS7_ILi128EEENS7_ILi64EEEEEELi64ENS_10bfloat16_tEfNS_4arch4Sm90ELb0ELb1ELb1ELb1ELb0ELb0ELb0ELb1ELb1ELb1ELb0ELb0EEENS1_21CollectiveEpilogueFwdINS6_IJSA_SC_SB_EEES9_SE_SG_Li384ELb1ELb1ELb0ELb0EEENS1_36VarlenDynamicPersistentTileSchedulerILi192ELi128ELi384ELi128ELb0ELb1ELb1ELb1ELb0ELb1EEEEEEEEEvNT_6ParamsE)
        .other          _ZN7cutlass13device_kernelIN5flash11enable_sm90INS1_16FlashAttnFwdSm90INS1_25CollectiveMainloopFwdSm90ILi2EN4cute5tupleIJNS5_1CILi1EEES8_S8_EEENS6_IJNS7_ILi192EEENS7_ILi128EEENS7_ILi64EEEEEELi64ENS_10bfloat16_tEfNS_4arch4Sm90ELb0ELb1ELb1ELb1ELb0ELb0ELb0ELb1ELb1ELb1ELb0ELb0EEENS1_21CollectiveEpilogueFwdINS6_IJSA_SC_SB_EEES9_SE_SG_Li384ELb1ELb1ELb0ELb0EEENS1_36VarlenDynamicPersistentTileSchedulerILi192ELi128ELi384ELi128ELb0ELb1ELb1ELb1ELb0ELb1EEEEEEEEEvNT_6ParamsE,@"STO_CUDA_ENTRY STV_DEFAULT"
_ZN7cutlass13device_kernelIN5flash11enable_sm90INS1_16FlashAttnFwdSm90INS1_25CollectiveMainloopFwdSm90ILi2EN4cute5tupleIJNS5_1CILi1EEES8_S8_EEENS6_IJNS7_ILi192EEENS7_ILi128EEENS7_ILi64EEEEEELi64ENS_10bfloat16_tEfNS_4arch4Sm90ELb0ELb1ELb1ELb1ELb0ELb0ELb0ELb1ELb1ELb1ELb0ELb0EEENS1_21CollectiveEpilogueFwdINS6_IJSA_SC_SB_EEES9_SE_SG_Li384ELb1ELb1ELb0ELb0EEENS1_36VarlenDynamicPersistentTileSchedulerILi192ELi128ELi384ELi128ELb0ELb1ELb1ELb1ELb0ELb1EEEEEEEEEvNT_6ParamsE:
        /* <DEDUP_REMOVED lines=18> */
.L_x_13667:
[----:B------:R-:W-:Y:S05]  /*0120*/  BSYNC B0 ;  /* 0x0000000000007941 */ /* 0x000fea0003800000 */
.L_x_13666:
        /* <DEDUP_REMOVED lines=41> */
.L_x_13668:
        /* <DEDUP_REMOVED lines=22> */
.L_x_13669:
        /* <DEDUP_REMOVED lines=18> */
.L_x_13670:
        /* <DEDUP_REMOVED lines=22> */
.L_x_13671:
        /* <DEDUP_REMOVED lines=22> */
.L_x_13672:
[----:B------:R-:W-:Y:S01]  /*0900*/  PLOP3.LUT P0, PT, PT, PT, UP0, 0x80, 0x0 ;  /* 0x000000000000781c */ /* 0x000fe20003f0f008 */
[----:B------:R-:W-:Y:S01]  /*0910*/  UMOV UR36, 0x1 ;  /* 0x0000000100247882 */ /* 0x000fe20000000000 */
[----:B------:R-:W-:Y:S01]  /*0920*/  NOP ;  /* 0x0000000000007918 */ /* 0x000fe20000000000 */
[----:B------:R-:W-:Y:S01]  /*0930*/  USEL UR36, UR36, 0x2, !UP0 ;  /* 0x0000000224247887 */ /* 0x000fe2000c000000 */
[----:B------:R-:W-:Y:S01]  /*0940*/  ULDC.64 UR50, c[0x0][0x208] ;  /* 0x0000820000327ab9 */ /* 0x000fe20000000a00 */
[----:B012-4-:R-:W-:Y:S08]  /*0950*/  BAR.SYNC.DEFER_BLOCKING 0x0 ;  /* 0x0000000000007b1d */ /* 0x017ff00000010000 */
[----:B------:R-:W-:Y:S05]  /*0960*/  @!P0 BRA `(.L_x_13673) ;  /* 0x000000fc00a08947 */ /* 0x000fea0003800000 */
.L_x_13674:
        /* <DEDUP_REMOVED lines=30> */
[CC--:B------:R-:W-:Y:S01]  /*0b50*/  LEA.HI R2, R0.reuse, R157.reuse, RZ, 0x4 ;  /* 0x0000009d00027211 */ /* 0x0c0fe200078f20ff */
[----:B------:R-:W-:Y:S01]  /*0b60*/  IMAD.SHL.U32 R3, R3, 0x20, RZ ;  /* 0x0000002003037824 */ /* 0x000fe200078e00ff */
[----:B------:R-:W-:Y:S01]  /*0b70*/  LEA.HI R10, R0, R157, RZ, 0x2 ;  /* 0x0000009d000a7211 */ /* 0x000fe200078f10ff */
[C---:B------:R-:W-:Y:S01]  /*0b80*/  IMAD.IADD R152, R157.reuse, 0x1, -R152 ;  /* 0x000000019d987824 */ /* 0x040fe200078e0a98 */
[----:B------:R-:W-:Y:S02]  /*0b90*/  LOP3.LUT R4, R2, 0x3fffff0, RZ, 0xc0, !PT ;  /* 0x03fffff002047812 */ /* 0x000fe400078ec0ff */
[----:B------:R-:W-:Y:S02]  /*0ba0*/  SHF.R.S32.HI R5, RZ, 0x4, R2 ;  /* 0x00000004ff057819 */ /* 0x000fe40000011402 */
[----:B------:R-:W-:Y:S01]  /*0bb0*/  SHF.R.S32.HI R7, RZ, 0x1f, R152 ;  /* 0x0000001fff077819 */ /* 0x000fe20000011498 */
[----:B------:R-:W-:Y:S01]  /*0bc0*/  IMAD.IADD R4, R157, 0x1, -R4 ;  /* 0x000000019d047824 */ /* 0x000fe200078e0a04 */
[----:B------:R-:W-:-:S02]  /*0bd0*/  LOP3.LUT R3, R3, 0xfffffc00, RZ, 0xc0, !PT ;  /* 0xfffffc0003037812 */ /* 0x000fc400078ec0ff */
[----:B------:R-:W-:Y:S02]  /*0be0*/  LEA.HI R6, R7, R152, RZ, 0x2 ;  /* 0x0000009807067211 */ /* 0x000fe400078f10ff */
[----:B------:R-:W-:Y:S01]  /*0bf0*/  LEA.HI R2, R2, R5, RZ, 0x1 ;  /* 0x0000000502027211 */ /* 0x000fe200078f08ff */
[----:B------:R-:W-:Y:S01]  /*0c00*/  IMAD R3, R4, 0x40, R3 ;  /* 0x0000004004037824 */ /* 0x000fe200078e0203 */
[--C-:B------:R-:W-:Y:S02]  /*0c10*/  SHF.R.S32.HI R8, RZ, 0x2, R6.reuse ;  /* 0x00000002ff087819 */ /* 0x100fe40000011406 */
[----:B------:R-:W-:Y:S02]  /*0c20*/  SHF.R.S32.HI R9, RZ, 0x1f, R6 ;  /* 0x0000001fff097819 */ /* 0x000fe40000011406 */
[----:B------:R-:W-:Y:S02]  /*0c30*/  SHF.R.S32.HI R153, RZ, 0x7, R153 ;  /* 0x00000007ff997819 */ /* 0x000fe40000011499 */
[----:B------:R-:W-:-:S02]  /*0c40*/  LOP3.LUT R10, R10, 0xfffffffc, RZ, 0xc0, !PT ;  /* 0xfffffffc0a0a7812 */ /* 0x000fc400078ec0ff */
[----:B------:R-:W-:Y:S01]  /*0c50*/  LEA.HI R9, R9, R8, RZ, 0x3 ;  /* 0x0000000809097211 */ /* 0x000fe200078f18ff */
[----:B------:R-:W-:Y:S01]  /*0c60*/  IMAD.HI R4, R153, 0x55555556, RZ ;  /* 0x5555555699047827 */ /* 0x000fe200078e02ff */
[----:B------:R-:W-:Y:S02]  /*0c70*/  LOP3.LUT R2, R2, 0x1ffffffe, RZ, 0xc0, !PT ;  /* 0x1ffffffe02027812 */ /* 0x000fe400078ec0ff */
[----:B------:R-:W-:Y:S01]  /*0c80*/  LEA.HI R0, R0, R157, RZ, 0x3 ;  /* 0x0000009d00007211 */ /* 0x000fe200078f18ff */
[----:B------:R-:W-:Y:S01]  /*0c90*/  IMAD.IADD R10, R157, 0x1, -R10 ;  /* 0x000000019d0a7824 */ /* 0x000fe200078e0a0a */
[----:B------:R-:W-:Y:S01]  /*0ca0*/  LOP3.LUT R9, R9, 0xfffffff8, RZ, 0xc0, !PT ;  /* 0xfffffff809097812 */ /* 0x000fe200078ec0ff */
[----:B------:R-:W-:Y:S01]  /*0cb0*/  IMAD.IADD R2, R5, 0x1, -R2 ;  /* 0x0000000105027824 */ /* 0x000fe200078e0a02 */
[----:B------:R-:W-:Y:S02]  /*0cc0*/  LEA.HI R7, R7, R152, RZ, 0x5 ;  /* 0x0000009807077211 */ /* 0x000fe400078f28ff */
[----:B------:R-:W-:Y:S01]  /*0cd0*/  LOP3.LUT R18, R0, 0xfffffff8, RZ, 0xc0, !PT ;  /* 0xfffffff800127812 */ /* 0x000fe200078ec0ff */
[----:B------:R-:W-:Y:S01]  /*0ce0*/  IMAD.IADD R8, R8, 0x1, -R9 ;  /* 0x0000000108087824 */ /* 0x000fe200078e0a09 */
[----:B------:R-:W-:Y:S01]  /*0cf0*/  LEA.HI R4, R4, R4, RZ, 0x1 ;  /* 0x0000000404047211 */ /* 0x000fe200078f08ff */
[----:B------:R-:W-:Y:S01]  /*0d00*/  IMAD R155, R2, 0x8, R3 ;  /* 0x00000008029b7824 */ /* 0x000fe200078e0203 */
[----:B------:R-:W-:Y:S01]  /*0d10*/  LEA.HI R5, R10, R10, RZ, 0x1 ;  /* 0x0000000a0a057211 */ /* 0x000fe200078f08ff */
[----:B------:R-:W-:Y:S01]  /*0d20*/  IMAD.IADD R18, R157, 0x1, -R18 ;  /* 0x000000019d127824 */ /* 0x000fe200078e0a12 */
[----:B------:R-:W-:Y:S01]  /*0d30*/  SHF.R.S32.HI R7, RZ, 0x5, R7 ;  /* 0x00000005ff077819 */ /* 0x000fe20000011407 */
[----:B------:R-:W-:Y:S01]  /*0d40*/  IMAD R4, R4, -0x3, R153 ;  /* 0xfffffffd04047824 */ /* 0x000fe200078e0299 */
[----:B------:R-:W-:Y:S01]  /*0d50*/  LOP3.LUT R5, R5, 0x1ffffffe, RZ, 0xc0, !PT ;  /* 0x1ffffffe05057812 */ /* 0x000fe200078ec0ff */
[----:B------:R-:W-:Y:S01]  /*0d60*/  IMAD.SHL.U32 R19, R18, 0x8, RZ ;  /* 0x0000000812137824 */ /* 0x000fe200078e00ff */
[----:B------:R-:W-:Y:S01]  /*0d70*/  LOP3.LUT R3, R6, 0x7ffffffc, RZ, 0xc0, !PT ;  /* 0x7ffffffc06037812 */ /* 0x000fe200078ec0ff */
[----:B------:R-:W-:Y:S01]  /*0d80*/  IMAD R7, R7, 0x10, R8 ;  /* 0x0000001007077824 */ /* 0x000fe200078e0208 */
[----:B------:R-:W-:Y:S01]  /*0d90*/  SHF.R.S32.HI R23, RZ, 0x3, R0 ;  /* 0x00000003ff177819 */ /* 0x000fe20000011400 */
[----:B------:R-:W-:Y:S01]  /*0da0*/  IMAD.IADD R5, R10, 0x1, -R5 ;  /* 0x000000010a057824 */ /* 0x000fe200078e0a05 */
[----:B------:R-:W-:Y:S01]  /*0db0*/  SHF.R.S32.HI R156, RZ, 0x1f, R19 ;  /* 0x0000001fff9c7819 */ /* 0x000fe20000011413 */
[----:B------:R-:W-:-:S02]  /*0dc0*/  IMAD R154, R4, 0x40, R7 ;  /* 0x00000040049a7824 */ /* 0x000fc400078e0207 */
[----:B------:R-:W-:Y:S02]  /*0dd0*/  IMAD.IADD R16, R152, 0x1, -R3 ;  /* 0x0000000198107824 */ /* 0x000fe400078e0a03 */
[----:B------:R-:W-:-:S07]  /*0de0*/  IMAD R17, R5, 0x8, R154 ;  /* 0x0000000805117824 */ /* 0x000fce00078e029a */
.L_x_13762:
        /* <DEDUP_REMOVED lines=12> */
[----:B012---:R-:W-:Y:S02]  /*0eb0*/  IMAD.U32 R2, RZ, RZ, UR8 ;  /* 0x00000008ff027e24 */ /* 0x007fe4000f8e00ff */
[----:B------:R-:W-:Y:S01]  /*0ec0*/  IMAD.U32 R3, RZ, RZ, UR9 ;  /* 0x00000009ff037e24 */ /* 0x000fe2000f8e00ff */
[----:B------:R-:W-:-:S04]  /*0ed0*/  @UP1 UIMAD.WIDE UR8, UR6, 0x4, UR10 ;  /* 0x00000004060818a5 */ /* 0x000fc8000f8e020a */
[----:B------:R-:W2:Y:S02]  /*0ee0*/  @P0 LDG.E R2, desc[UR50][R2.64] ;  /* 0x0000003202020981 */ /* 0x000ea4000c1e1900 */
        /* <DEDUP_REMOVED lines=17> */
[----:B-----5:R-:W-:-:S14]  /*1000*/  @P2 BRA `(.L_x_13675) ;  /* 0x0000000000342947 */ /* 0x020fdc0003800000 */
        /* <DEDUP_REMOVED lines=13> */
.L_x_13675:
        /* <DEDUP_REMOVED lines=9> */
.L_x_13676:
        /* <DEDUP_REMOVED lines=13> */
.L_x_13677:
        /* <DEDUP_REMOVED lines=27> */
.L_x_13679:
[----:B------:R-:W-:-:S11]  /*13f0*/  UISETP.NE.AND UP1, UPT, UR5, 0x1, UPT ;  /* 0x000000010500788c */ /* 0x000fd6000bf25270 */
[----:B------:R-:W-:Y:S02]  /*1400*/  @UP1 ULDC.64 UR8, c[0x0][0x9e8] ;  /* 0x00027a0000081ab9 */ /* 0x000fe40000000a00 */
[----:B------:R-:W-:-:S04]  /*1410*/  UIMAD.WIDE.U32 UR6, UR4, UR8, URZ ;  /* 0x00000008040672a5 */ /* 0x000fc8000f8e003f */
[----:B------:R-:W-:-:S12]  /*1420*/  @UP1 USHF.R.U32.HI UR4, URZ, UR9, UR7 ;  /* 0x000000093f041299 */ /* 0x000fd80008011607 */
.L_x_13680:
[----:B------:R-:W-:-:S06]  /*1430*/  UIMAD UR4, UR4, UR5, UR5 ;  /* 0x00000005040472a4 */ /* 0x000fcc000f8e0205 */
[----:B------:R-:W-:-:S07]  /*1440*/  VIMNMX R0, R0, UR4, PT ;  /* 0x0000000400007c48 */ /* 0x000fce000bfe0100 */
.L_x_13678:
        /* <DEDUP_REMOVED lines=29> */
.L_x_13682:
[----:B------:R-:W-:-:S11]  /*1620*/  UISETP.NE.AND UP0, UPT, UR5, 0x1, UPT ;  /* 0x000000010500788c */ /* 0x000fd6000bf05270 */
[----:B------:R-:W-:Y:S02]  /*1630*/  @UP0 ULDC.64 UR10, c[0x0][0x9e8] ;  /* 0x00027a00000a0ab9 */ /* 0x000fe40000000a00 */
[----:B------:R-:W-:-:S04]  /*1640*/  UIMAD.WIDE.U32 UR6, UR4, UR10, URZ ;  /* 0x0000000a040672a5 */ /* 0x000fc8000f8e003f */
[----:B------:R-:W-:-:S12]  /*1650*/  @UP0 USHF.R.U32.HI UR4, URZ, UR11, UR7 ;  /* 0x0000000b3f040299 */ /* 0x000fd80008011607 */
.L_x_13683:
[----:B------:R-:W-:-:S04]  /*1660*/  UIMAD UR4, UR4, UR5, URZ ;  /* 0x00000005040472a4 */ /* 0x000fc8000f8e023f */
[----:B------:R-:W-:-:S04]  /*1670*/  UISETP.LT.AND UP0, UPT, UR9, UR4, UPT ;  /* 0x000000040900728c */ /* 0x000fc8000bf01270 */
[----:B------:R-:W-:-:S12]  /*1680*/  USEL UR9, UR9, UR4, !UP0 ;  /* 0x0000000409097287 */ /* 0x000fd8000c000000 */
.L_x_13681:
        /* <DEDUP_REMOVED lines=13> */
[----:B------:R-:W-:Y:S02]  /*1760*/  CS2R R24, SRZ ;  /* 0x0000000000187805 */ /* 0x000fe4000001ff00 */
[----:B------:R-:W-:Y:S01]  /*1770*/  CS2R R12, SRZ ;  /* 0x00000000000c7805 */ /* 0x000fe2000001ff00 */
[----:B------:R-:W-:Y:S01]  /*1780*/  IMAD.MOV.U32 R106, RZ, RZ, RZ ;  /* 0x000000ffff6a7224 */ /* 0x000fe200078e00ff */
[----:B------:R-:W-:Y:S01]  /*1790*/  USEL UR43, URZ, UR4, !UP0 ;  /* 0x000000043f2b7287 */ /* 0x000fe2000c000000 */
[----:B------:R-:W-:Y:S01]  /*17a0*/  IMAD.MOV.U32 R27, RZ, RZ, RZ ;  /* 0x000000ffff1b7224 */ /* 0x000fe200078e00ff */
[----:B------:R-:W-:Y:S02]  /*17b0*/  CS2R R102, SRZ ;  /* 0x0000000000667805 */ /* 0x000fe4000001ff00 */
[----:B------:R-:W-:-:S02]  /*17c0*/  CS2R R100, SRZ ;  /* 0x0000000000647805 */ /* 0x000fc4000001ff00 */
[----:B------:R-:W-:Y:S02]  /*17d0*/  CS2R R98, SRZ ;  /* 0x0000000000627805 */ /* 0x000fe4000001ff00 */
[----:B------:R-:W-:Y:S02]  /*17e0*/  CS2R R96, SRZ ;  /* 0x0000000000607805 */ /* 0x000fe4000001ff00 */
[----:B------:R-:W-:Y:S02]  /*17f0*/  ISETP.GT.AND P1, PT, R88, UR43, PT ;  /* 0x0000002b58007c0c */ /* 0x000fe4000bf24270 */
[----:B------:R-:W-:Y:S02]  /*1800*/  CS2R R94, SRZ ;  /* 0x00000000005e7805 */ /* 0x000fe4000001ff00 */
[----:B------:R-:W-:Y:S02]  /*1810*/  CS2R R92, SRZ ;  /* 0x00000000005c7805 */ /* 0x000fe4000001ff00 */
[----:B------:R-:W-:Y:S01]  /*1820*/  CS2R R90, SRZ ;  /* 0x00000000005a7805 */ /* 0x000fe2000001ff00 */
[----:B------:R-:W-:-:S06]  /*1830*/  IMAD.MOV.U32 R89, RZ, RZ, RZ ;  /* 0x000000ffff597224 */ /* 0x000fcc00078e00ff */
        /* <DEDUP_REMOVED lines=32> */
.L_x_13685:
        /* <DEDUP_REMOVED lines=9> */
.L_x_13883:
[----:B------:R-:W-:Y:S05]  /*1ad0*/  @!P0 BRA `(.L_x_13687) ;  /* 0x0000000000048947 */ /* 0x000fea0003800000 */
[----:B------:R-:W-:Y:S01]  /*1ae0*/  BPT.TRAP 0x1 ;  /* 0x000000040000795c */ /* 0x000fe20000300000 */
.L_x_13687:
[----:B------:R-:W-:Y:S02]  /*1af0*/  IMAD.U32 R15, RZ, RZ, UR37 ;  /* 0x00000025ff0f7e24 */ /* 0x000fe4000f8e00ff */
[----:B0-----:R-:W-:-:S03]  /*1b00*/  IMAD.U32 R0, RZ, RZ, UR46 ;  /* 0x0000002eff007e24 */ /* 0x001fc6000f8e00ff */
[----:B------:R-:W-:Y:S02]  /*1b10*/  LEA R15, R15, UR45, 0x3 ;  /* 0x0000002d0f0f7c11 */ /* 0x000fe4000f8e18ff */
[----:B------:R-:W-:-:S04]  /*1b20*/  SHF.L.U32 R0, R0, 0x1f, RZ ;  /* 0x0000001f00007819 */ /* 0x000fc800000006ff */
[----:B------:R0:W1:Y:S01]  /*1b30*/  SYNCS.PHASECHK.TRANS64.TRYWAIT P2, [R15+URZ+0x16830], R0 ;  /* 0x016830000f0075a7 */ /* 0x000062000804017f */
[----:B------:R-:W-:Y:S05]  /*1b40*/  @!P0 BRA `(.L_x_13688) ;  /* 0x0000000000048947 */ /* 0x000fea0003800000 */
[----:B------:R-:W-:Y:S01]  /*1b50*/  BPT.TRAP 0x1 ;  /* 0x000000040000795c */ /* 0x000fe20000300000 */
.L_x_13688:
[----:B------:R-:W2:Y:S02]  /*1b60*/  S2R R2, SR_TID.X ;  /* 0x0000000000027919 */ /* 0x000ea40000002100 */
[----:B--2---:R-:W-:Y:S01]  /*1b70*/  LOP3.LUT P1, RZ, R2, 0x7f, RZ, 0xc0, !PT ;  /* 0x0000007f02ff7812 */ /* 0x004fe2000782c0ff */
[----:B-1----:R-:W-:-:S12]  /*1b80*/  @P2 BRA `(.L_x_13689) ;  /* 0x0000000000082947 */ /* 0x002fd80003800000 */
[----:B------:R-:W1:Y:S02]  /*1b90*/  SYNCS.PHASECHK.TRANS64.TRYWAIT P2, [R15+URZ+0x16830], R0 ;  /* 0x016830000f0075a7 */ /* 0x000e64000804017f */
[----:B-1----:R-:W-:Y:S05]  /*1ba0*/  @!P2 BRA `(.L_x_13690) ;  /* 0x0000014400a4a947 */ /* 0x002fea0003800000 */
.L_x_13689:
        /* <DEDUP_REMOVED lines=46> */
[----:B------:R-:W-:Y:S02]  /*1e90*/  VIADD R24, R17, UR41 ;  /* 0x0000002911187c36 */ /* 0x000fe40008000000 */
        /* <DEDUP_REMOVED lines=11> */
[----:B------:R-:W-:Y:S01]  /*1f50*/  FMUL.FTZ R40, R63, UR10 ;  /* 0x0000000a3f287c20 */ /* 0x000fe20008410000 */
[----:B------:R-:W-:Y:S01]  /*1f60*/  @UP0 ULDC UR6, c[0x0][0x450] ;  /* 0x0001140000060ab9 */ /* 0x000fe20000000800 */
[----:B------:R-:W-:Y:S01]  /*1f70*/  FMUL.FTZ R32, R55, UR10 ;  /* 0x0000000a37207c20 */ /* 0x000fe20008410000 */
[----:B------:R-:W-:Y:S02]  /*1f80*/  IMAD.MOV.U32 R63, RZ, RZ, R24 ;  /* 0x000000ffff3f7224 */ /* 0x000fe400078e0018 */
[----:B------:R-:W-:Y:S01]  /*1f90*/  FMUL.FTZ R4, R31, UR10 ;  /* 0x0000000a1f047c20 */ /* 0x000fe20008410000 */
[----:B------:R-:W-:Y:S01]  /*1fa0*/  FMUL.FTZ R55, R57, UR10 ;  /* 0x0000000a39377c20 */ /* 0x000fe20008410000 */
[----:B------:R-:W-:Y:S01]  /*1fb0*/  @P3 SHF.R.U32.HI R63, RZ, UR6, R60 ;  /* 0x00000006ff3f3c19 */ /* 0x000fe2000801163c */
[----:B------:R-:W-:Y:S01]  /*1fc0*/  FMUL.FTZ R31, R33, UR10 ;  /* 0x0000000a211f7c20 */ /* 0x000fe20008410000 */
[----:B------:R-:W-:Y:S01]  /*1fd0*/  FMUL.FTZ R57, R61, UR10 ;  /* 0x0000000a3d397c20 */ /* 0x000fe20008410000 */
[----:B------:R-:W-:Y:S01]  /*1fe0*/  FMUL.FTZ R33, R36, UR10 ;  /* 0x0000000a24217c20 */ /* 0x000fe20008410000 */
[----:B------:R-:W-:-:S02]  /*1ff0*/  IMAD.MOV.U32 R61, RZ, RZ, -0x80 ;  /* 0xffffff80ff3d7424 */ /* 0x000fc400078e00ff */
        /* <DEDUP_REMOVED lines=47> */
[----:B-1----:R-:W-:Y:S01]  /*22f0*/  FMUL.FTZ R15, R87, UR10 ;  /* 0x0000000a570f7c20 */ /* 0x002fe20008410000 */
[----:B------:R-:W-:Y:S01]  /*2300*/  FMUL.FTZ R76, R76, UR10 ;  /* 0x0000000a4c4c7c20 */ /* 0x000fe20008410000 */
[----:B------:R-:W-:Y:S01]  /*2310*/  FMUL.FTZ R84, R84, UR10 ;  /* 0x0000000a54547c20 */ /* 0x000fe20008410000 */
[----:B------:R-:W-:Y:S01]  /*2320*/  IMAD R60, R16, -0x2, R61 ;  /* 0xfffffffe103c7824 */ /* 0x000fe200078e023d */
[----:B------:R-:W-:Y:S01]  /*2330*/  PLOP3.LUT P2, PT, PT, PT, UP1, 0x40, 0x0 ;  /* 0x000000000000781c */ /* 0x000fe20003f4e818 */
[----:B------:R-:W-:Y:S01]  /*2340*/  IMAD.U32 R65, RZ, RZ, UR38 ;  /* 0x00000026ff417e24 */ /* 0x000fe2000f8e00ff */
[----:B------:R-:W1:Y:S01]  /*2350*/  MUFU.TANH R2, R2 ;  /* 0x0000000200027308 */ /* 0x000e620000002400 */
[----:B------:R-:W-:Y:S01]  /*2360*/  VIADD R61, R68, UR42 ;  /* 0x0000002a443d7c36 */ /* 0x000fe20008000000 */
[----:B------:R-:W-:-:S02]  /*2370*/  LEA R67, R88, 0xffffff80, 0x7 ;  /* 0xffffff8058437811 */ /* 0x000fc400078e38ff */
[----:B------:R-:W-:Y:S01]  /*2380*/  IADD3 R60, -R65, UR42, R60 ;  /* 0x0000002a413c7c10 */ /* 0x000fe2000fffe13c */
[----:B------:R-:W-:-:S03]  /*2390*/  IMAD R69, R16, -0x2, R61 ;  /* 0xfffffffe10457824 */ /* 0x000fc600078e023d */
[----:B------:R-:W2:Y:S01]  /*23a0*/  MUFU.TANH R89, R89 ;  /* 0x0000005900597308 */ /* 0x000ea20000002400 */
[C---:B------:R-:W-:Y:S02]  /*23b0*/  VIADD R70, R60.reuse, UR6 ;  /* 0x000000063c467c36 */ /* 0x040fe40008000000 */
[----:B------:R-:W-:-:S03]  /*23c0*/  VIADD R71, R60, UR21 ;  /* 0x000000153c477c36 */ /* 0x000fc60008000000 */
[----:B0-----:R-:W-:Y:S01]  /*23d0*/  VIADDMNMX R61, R72, R70, R69, PT ;  /* 0x00000046483d7246 */ /* 0x001fe20003800145 */
[----:B------:R-:W-:Y:S01]  /*23e0*/  IMAD.IADD R64, R71, 0x1, R72 ;  /* 0x0000000147407824 */ /* 0x000fe200078e0248 */
[----:B------:R-:W0:Y:S08]  /*23f0*/  MUFU.TANH R0, R0 ;  /* 0x0000000000007308 */ /* 0x000e300000002400 */
        /* <DEDUP_REMOVED lines=75> */
.L_x_13693:
[----:B------:R-:W-:-:S06]  /*28b0*/  UISETP.NE.AND UP2, UPT, UR7, 0x1, UPT ;  /* 0x000000010700788c */ /* 0x000fcc000bf45270 */
[----:B------:R-:W-:-:S05]  /*28c0*/  PLOP3.LUT P2, PT, PT, PT, UP2, 0x80, 0x0 ;  /* 0x000000000000781c */ /* 0x000fca0003f4f028 */
[----:B------:R-:W-:-:S08]  /*28d0*/  @UP2 ULDC.64 UR10, c[0x0][0x9e8] ;  /* 0x00027a00000a2ab9 */ /* 0x000fd00000000a00 */
[----:B------:R-:W-:-:S05]  /*28e0*/  @P2 IMAD.HI.U32 R65, R60, UR10, RZ ;  /* 0x0000000a3c412c27 */ /* 0x000fca000f8e00ff */
[----:B------:R-:W-:-:S07]  /*28f0*/  @P2 SHF.R.U32.HI R60, RZ, UR11, R65 ;  /* 0x0000000bff3c2c19 */ /* 0x000fce0008011641 */
.L_x_13694:
[----:B------:R-:W-:Y:S05]  /*2900*/  BSYNC B0 ;  /* 0x0000000000007941 */ /* 0x000fea0003800000 */
.L_x_13692:
[----:B------:R-:W-:-:S04]  /*2910*/  IMAD R65, R60, UR7, -R67 ;  /* 0x000000073c417c24 */ /* 0x000fc8000f8e0a43 */
[----:B------:R-:W-:-:S05]  /*2920*/  IMAD R65, R16, -0x2, R65 ;  /* 0xfffffffe10417824 */ /* 0x000fca00078e0241 */
[----:B------:R-:W-:Y:S02]  /*2930*/  VIMNMX R64, R64, R65, !PT ;  /* 0x0000004140407248 */ /* 0x000fe40007fe0100 */
[----:B------:R-:W-:-:S07]  /*2940*/  VIADDMNMX R61, R65, UR7, R61, PT ;  /* 0x00000007413d7c46 */ /* 0x000fce000b80013d */
.L_x_13691:
        /* <DEDUP_REMOVED lines=182> */
[----:B------:R-:W-:Y:S02]  /*34b0*/  ISETP.GT.AND P6, PT, R64, 0x79, !P6 ;  /* 0x000000794000780c */ /* 0x000fe400077c4270 */
[----:B------:R-:W0:Y:S02]  /*34c0*/  SHFL.IDX PT, R64, R63, 0x1, 0x1c1f ;  /* 0x003c1f003f407f89 */ /* 0x000e2400000e0000 */
[----:B------:R-:W-:Y:S02]  /*34d0*/  ISETP.LT.OR P6, PT, R61, 0x7a, P6 ;  /* 0x0000007a3d00780c */ /* 0x000fe400037c1670 */
[----:B------:R1:W-:Y:S02]  /*34e0*/  STL [R1], R65 ;  /* 0x0000004101007387 */ /* 0x0003e40000100800 */
[----:B------:R-:W-:-:S02]  /*34f0*/  FSEL R2, R85, -INF , !P6 ;  /* 0xff80000055027808 */ /* 0x000fc40007000000 */
[----:B------:R-:W-:Y:S02]  /*3500*/  PLOP3.LUT P6, PT, PT, PT, UP1, 0x40, 0x0 ;  /* 0x000000000000781c */ /* 0x000fe40003fce818 */
[----:B0-----:R-:W-:Y:S01]  /*3510*/  VIADDMNMX R27, R64, R70, R69, PT ;  /* 0x00000046401b7246 */ /* 0x001fe20003800145 */
[----:B------:R-:W-:-:S10]  /*3520*/  IMAD.IADD R29, R71, 0x1, R64 ;  /* 0x00000001471d7824 */ /* 0x000fd400078e0240 */
[----:B-1----:R-:W-:Y:S05]  /*3530*/  @P6 BRA `(.L_x_13695) ;  /* 0x0000000000646947 */ /* 0x002fea0003800000 */
        /* <DEDUP_REMOVED lines=14> */
.L_x_13697:
[----:B------:R-:W-:-:S06]  /*3620*/  UISETP.NE.AND UP2, UPT, UR7, 0x1, UPT ;  /* 0x000000010700788c */ /* 0x000fcc000bf45270 */
[----:B------:R-:W-:-:S05]  /*3630*/  PLOP3.LUT P6, PT, PT, PT, UP2, 0x80, 0x0 ;  /* 0x000000000000781c */ /* 0x000fca0003fcf028 */
[----:B------:R-:W-:-:S08]  /*3640*/  @UP2 ULDC.64 UR10, c[0x0][0x9e8] ;  /* 0x00027a00000a2ab9 */ /* 0x000fd00000000a00 */
[----:B------:R-:W-:Y:S01]  /*3650*/  @P6 IMAD.HI.U32 R33, R31, UR10, RZ ;  /* 0x0000000a1f216c27 */ /* 0x000fe2000f8e00ff */
[----:B------:R-:W-:-:S13]  /*3660*/  PLOP3.LUT P6, PT, PT, PT, UP2, 0x80, 0x0 ;  /* 0x000000000000781c */ /* 0x000fda0003fcf028 */
[----:B------:R-:W-:-:S07]  /*3670*/  @P6 SHF.R.U32.HI R31, RZ, UR11, R33 ;  /* 0x0000000bff1f6c19 */ /* 0x000fce0008011621 */
.L_x_13698:
[----:B------:R-:W-:Y:S05]  /*3680*/  BSYNC B0 ;  /* 0x0000000000007941 */ /* 0x000fea0003800000 */
.L_x_13696:
[----:B------:R-:W-:-:S04]  /*3690*/  IMAD R31, R31, UR7, -R67 ;  /* 0x000000071f1f7c24 */ /* 0x000fc8000f8e0a43 */
[----:B------:R-:W-:-:S05]  /*36a0*/  IMAD R64, R16, -0x2, R31 ;  /* 0xfffffffe10407824 */ /* 0x000fca00078e021f */
[----:B------:R-:W-:Y:S02]  /*36b0*/  VIMNMX R29, R29, R64, !PT ;  /* 0x000000401d1d7248 */ /* 0x000fe40007fe0100 */
[----:B------:R-:W-:-:S07]  /*36c0*/  VIADDMNMX R27, R64, UR7, R27, PT ;  /* 0x00000007401b7c46 */ /* 0x000fce000b80011b */
.L_x_13695:
[----:B------:R-:W-:Y:S01]  /*36d0*/  ISETP.GT.AND P2, PT, R29, 0x1, !P2 ;  /* 0x000000011d00780c */ /* 0x000fe20005744270 */
[----:B------:R-:W-:Y:S01]  /*36e0*/  ULDC UR10, c[0x0][0x988] ;  /* 0x00026200000a7ab9 */ /* 0x000fe20000000800 */
[----:B------:R-:W-:Y:S01]  /*36f0*/  LOP3.LUT P6, RZ, R65, 0x8, RZ, 0xc0, !PT ;  /* 0x0000000841ff7812 */ /* 0x000fe200078cc0ff */
[----:B------:R-:W-:Y:S01]  /*3700*/  IMAD.U32 R43, RZ, RZ, UR10 ;  /* 0x0000000aff2b7e24 */ /* 0x000fe2000f8e00ff */
[----:B------:R-:W-:Y:S01]  /*3710*/  ISETP.LT.OR P2, PT, R27, 0x2, P2 ;  /* 0x000000021b00780c */ /* 0x000fe20001741670 */
[----:B------:R-:W-:Y:S01]  /*3720*/  @UP0 ULDC UR10, c[0x0][0x44c] ;  /* 0x00011300000a0ab9 */ /* 0x000fe20000000800 */
[----:B------:R-:W-:Y:S01]  /*3730*/  ISETP.GT.AND P3, PT, R29, 0x70, !P3 ;  /* 0x000000701d00780c */ /* 0x000fe20005f64270 */
[----:B------:R-:W-:Y:S01]  /*3740*/  UIMAD.WIDE.U32 UR10, UR41, UR10, URZ ;  /* 0x0000000a290a72a5 */ /* 0x000fe2000f8e003f */
[----:B------:R-:W-:Y:S01]  /*3750*/  FSEL R80, R3, -INF , !P2 ;  /* 0xff80000003507808 */ /* 0x000fe20005000000 */
[----:B------:R-:W-:Y:S01]  /*3760*/  @UP0 ULDC UR15, c[0x0][0x450] ;  /* 0x00011400000f0ab9 */ /* 0x000fe20000000800 */
[----:B------:R-:W-:Y:S01]  /*3770*/  LOP3.LUT P2, RZ, R65, 0x2, RZ, 0xc0, !PT ;  /* 0x0000000241ff7812 */ /* 0x000fe2000784c0ff */
        /* <DEDUP_REMOVED lines=22> */
[C---:B------:R-:W-:Y:S02]  /*38e0*/  LOP3.LUT P2, RZ, R65.reuse, 0x2000000, RZ, 0xc0, !PT ;  /* 0x0200000041ff7812 */ /* 0x040fe4000784c0ff */
[----:B------:R-:W-:-:S02]  /*38f0*/  LOP3.LUT P6, RZ, R65, 0x8000, RZ, 0xc0, !PT ;  /* 0x0000800041ff7812 */ /* 0x000fc400078cc0ff */
        /* <DEDUP_REMOVED lines=54> */
[----:B------:R-:W-:Y:S01]  /*3c60*/  LOP3.LUT P2, RZ, R65, 0x20000, RZ, 0xc0, !PT ;  /* 0x0002000041ff7812 */ /* 0x000fe2000784c0ff */
[----:B------:R-:W0:Y:S01]  /*3c70*/  SHFL.BFLY PT, R4, R3, 0x2, 0x1f ;  /* 0x0c401f0003047f89 */ /* 0x000e2200000e0000 */
[C---:B------:R-:W-:Y:S02]  /*3c80*/  ISETP.GT.AND P4, PT, R29.reuse, 0x71, !P4 ;  /* 0x000000711d00780c */ /* 0x040fe40006784270 */
[----:B------:R-:W-:Y:S02]  /*3c90*/  ISETP.GT.AND P2, PT, R29, 0x31, !P2 ;  /* 0x000000311d00780c */ /* 0x000fe40005744270 */
[C---:B------:R-:W-:Y:S02]  /*3ca0*/  ISETP.LT.OR P3, PT, R27.reuse, 0x71, P3 ;  /* 0x000000711b00780c */ /* 0x040fe40001f61670 */
[----:B------:R-:W-:Y:S02]  /*3cb0*/  ISETP.LT.OR P2, PT, R27, 0x32, P2 ;  /* 0x000000321b00780c */ /* 0x000fe40001741670 */
[----:B------:R-:W-:-:S02]  /*3cc0*/  ISETP.GT.AND P5, PT, R29, 0x78, !P5 ;  /* 0x000000781d00780c */ /* 0x000fc40006fa4270 */
[----:B------:R-:W-:Y:S02]  /*3cd0*/  FSEL R26, R26, -INF , !P2 ;  /* 0xff8000001a1a7808 */ /* 0x000fe40005000000 */
[----:B------:R-:W-:Y:S02]  /*3ce0*/  LOP3.LUT P2, RZ, R65, 0x10000, RZ, 0xc0, !PT ;  /* 0x0001000041ff7812 */ /* 0x000fe4000784c0ff */
[----:B------:R-:W-:Y:S02]  /*3cf0*/  ISETP.LT.OR P4, PT, R27, 0x72, P4 ;  /* 0x000000721b00780c */ /* 0x000fe40002781670 */
[----:B------:R-:W-:Y:S02]  /*3d00*/  ISETP.GT.AND P2, PT, R29, 0x38, !P2 ;  /* 0x000000381d00780c */ /* 0x000fe40005744270 */
[----:B------:R-:W-:Y:S02]  /*3d10*/  FSEL R12, R12, -INF , !P3 ;  /* 0xff8000000c0c7808 */ /* 0x000fe40005800000 */
[----:B------:R-:W-:-:S02]  /*3d20*/  ISETP.LT.OR P2, PT, R27, 0x39, P2 ;  /* 0x000000391b00780c */ /* 0x000fc40001741670 */
[----:B------:R-:W-:Y:S02]  /*3d30*/  ISETP.LT.OR P5, PT, R27, 0x79, P5 ;  /* 0x000000791b00780c */ /* 0x000fe40002fa1670 */
[----:B------:R-:W-:Y:S02]  /*3d40*/  FSEL R30, R30, -INF , !P2 ;  /* 0xff8000001e1e7808 */ /* 0x000fe40005000000 */
[----:B------:R-:W-:Y:S02]  /*3d50*/  ISETP.GT.AND P2, PT, R29, 0x39, !P6 ;  /* 0x000000391d00780c */ /* 0x000fe40007744270 */
[----:B0-----:R-:W-:Y:S02]  /*3d60*/  FMNMX.FTZ R5, R3, R4, !PT ;  /* 0x0000000403057209 */ /* 0x001fe40007810000 */
[----:B------:R-:W-:Y:S02]  /*3d70*/  ISETP.LT.OR P2, PT, R27, 0x3a, P2 ;  /* 0x0000003a1b00780c */ /* 0x000fe40001741670 */
[----:B------:R-:W-:Y:S01]  /*3d80*/  LOP3.LUT P6, RZ, R65, 0x10, RZ, 0xc0, !PT ;  /* 0x0000001041ff7812 */ /* 0x000fe200078cc0ff */
[----:B------:R-:W0:Y:S01]  /*3d90*/  SHFL.BFLY PT, R4, R5, 0x1, 0x1f ;  /* 0x0c201f0005047f89 */ /* 0x000e2200000e0000 */
[----:B------:R-:W-:-:S02]  /*3da0*/  FSEL R32, R32, -INF , !P2 ;  /* 0xff80000020207808 */ /* 0x000fc40005000000 */
[----:B------:R-:W-:Y:S02]  /*3db0*/  LOP3.LUT P2, RZ, R65, 0x4000, RZ, 0xc0, !PT ;  /* 0x0000400041ff7812 */ /* 0x000fe4000784c0ff */
[----:B------:R-:W-:Y:S02]  /*3dc0*/  FSEL R24, R24, -INF , !P5 ;  /* 0xff80000018187808 */ /* 0x000fe40006800000 */
[----:B------:R-:W-:-:S04]  /*3dd0*/  ISETP.GT.AND P2, PT, R29, 0x40, !P2 ;  /* 0x000000401d00780c */ /* 0x000fc80005744270 */
[----:B------:R-:W-:-:S04]  /*3de0*/  ISETP.LT.OR P2, PT, R27, 0x41, P2 ;  /* 0x000000411b00780c */ /* 0x000fc80001741670 */
[----:B------:R-:W-:Y:S02]  /*3df0*/  FSEL R34, R34, -INF , !P2 ;  /* 0xff80000022227808 */ /* 0x000fe40005000000 */
[----:B------:R-:W-:-:S04]  /*3e00*/  LOP3.LUT P2, RZ, R65, 0x2000, RZ, 0xc0, !PT ;  /* 0x0000200041ff7812 */ /* 0x000fc8000784c0ff */
[----:B------:R-:W-:Y:S02]  /*3e10*/  ISETP.GT.AND P2, PT, R29, 0x41, !P2 ;  /* 0x000000411d00780c */ /* 0x000fe40005744270 */
[----:B0-----:R-:W-:Y:S02]  /*3e20*/  FMNMX.FTZ R4, R5, R4, !PT ;  /* 0x0000000405047209 */ /* 0x001fe40007810000 */
[----:B------:R-:W-:-:S03]  /*3e30*/  ISETP.LT.OR P2, PT, R27, 0x42, P2 ;  /* 0x000000421b00780c */ /* 0x000fc60001741670 */
[----:B------:R-:W-:Y:S01]  /*3e40*/  FMUL.FTZ R25, R4, R43 ;  /* 0x0000002b04197220 */ /* 0x000fe20000410000 */
        /* <DEDUP_REMOVED lines=41> */
[-CC-:B------:R-:W-:Y:S01]  /*40e0*/  FFMA.FTZ R3, R132, R43.reuse, -R25.reuse ;  /* 0x0000002b84037223 */ /* 0x180fe20000010819 */
[----:B------:R-:W-:Y:S01]  /*40f0*/  ISETP.LT.OR P2, PT, R27, 0x1, P2 ;  /* 0x000000011b00780c */ /* 0x000fe20001741670 */
[-CC-:B------:R-:W-:Y:S01]  /*4100*/  FFMA.FTZ R132, R102, R43.reuse, -R25.reuse ;  /* 0x0000002b66847223 */ /* 0x180fe20000010819 */
[----:B------:R-:W-:Y:S01]  /*4110*/  ISETP.GT.AND P6, PT, R29, 0x79, !P6 ;  /* 0x000000791d00780c */ /* 0x000fe200077c4270 */
[-CC-:B------:R-:W-:Y:S01]  /*4120*/  FFMA.FTZ R148, R134, R43.reuse, -R25.reuse ;  /* 0x0000002b86947223 */ /* 0x180fe20000010819 */
[----:B------:R-:W-:Y:S01]  /*4130*/  FSEL R0, R0, -INF , !P2 ;  /* 0xff80000000007808 */ /* 0x000fe20005000000 */
[-CC-:B------:R-:W-:Y:S01]  /*4140*/  FFMA.FTZ R150, R130, R43.reuse, -R25.reuse ;  /* 0x0000002b82967223 */ /* 0x180fe20000010819 */
[----:B------:R-:W-:Y:S01]  /*4150*/  LOP3.LUT P2, RZ, R65, 0x4000000, RZ, 0xc0, !PT ;  /* 0x0400000041ff7812 */ /* 0x000fe2000784c0ff */
[----:B------:R-:W-:Y:S01]  /*4160*/  MUFU.EX2 R3, R3 ;  /* 0x0000000300037308 */ /* 0x000fe20000000800 */
[----:B------:R-:W-:Y:S01]  /*4170*/  FMNMX.FTZ R7, R0, R80, !PT ;  /* 0x0000005000077209 */ /* 0x000fe20007810000 */
[-CC-:B------:R-:W-:Y:S01]  /*4180*/  FFMA.FTZ R5, R128, R43.reuse, -R25.reuse ;  /* 0x0000002b80057223 */ /* 0x180fe20000010819 */
[----:B------:R-:W-:Y:S01]  /*4190*/  ISETP.GT.AND P2, PT, R29, 0x69, !P2 ;  /* 0x000000691d00780c */ /* 0x000fe20005744270 */
        /* <DEDUP_REMOVED lines=14> */
[----:B------:R-:W1:Y:S01]  /*4280*/  MUFU.EX2 R150, R150 ;  /* 0x0000009600967308 */ /* 0x000e620000000800 */
[----:B------:R-:W-:Y:S01]  /*4290*/  ISETP.LT.OR P6, PT, R27, 0x7a, P6 ;  /* 0x0000007a1b00780c */ /* 0x000fe200037c1670 */
[--C-:B------:R-:W-:Y:S01]  /*42a0*/  FFMA.FTZ R108, R108, R43, -R25.reuse ;  /* 0x0000002b6c6c7223 */ /* 0x100fe20000010819 */
[----:B------:R-:W-:Y:S01]  /*42b0*/  FMNMX.FTZ R9, R66, R9, !PT ;  /* 0x0000000942097209 */ /* 0x000fe20007810000 */
[-CC-:B------:R-:W-:Y:S01]  /*42c0*/  FFMA.FTZ R142, R114, R43.reuse, -R25.reuse ;  /* 0x0000002b728e7223 */ /* 0x180fe20000010819 */
[----:B------:R-:W-:Y:S01]  /*42d0*/  FSEL R100, R15, -INF , !P6 ;  /* 0xff8000000f647808 */ /* 0x000fe20007000000 */
[----:B------:R-:W-:Y:S01]  /*42e0*/  FFMA.FTZ R104, R104, R43, -R25 ;  /* 0x0000002b68687223 */ /* 0x000fe20000010819 */
[----:B------:R-:W-:Y:S01]  /*42f0*/  FMNMX.FTZ R9, R74, R9, !PT ;  /* 0x000000094a097209 */ /* 0x000fe20007810000 */
[----:B------:R-:W2:Y:S01]  /*4300*/  MUFU.EX2 R5, R5 ;  /* 0x0000000500057308 */ /* 0x000ea20000000800 */
[----:B0-----:R-:W-:Y:S01]  /*4310*/  FADD.FTZ R45, R148, R3 ;  /* 0x00000003942d7221 */ /* 0x001fe20000010000 */
[--C-:B------:R-:W-:Y:S01]  /*4320*/  FFMA.FTZ R136, R112, R43, -R25.reuse ;  /* 0x0000002b70887223 */ /* 0x100fe20000010819 */
        /* <DEDUP_REMOVED lines=13> */
[----:B------:R3:W4:Y:S01]  /*4400*/  MUFU.EX2 R7, R124 ;  /* 0x0000007c00077308 */ /* 0x0007220000000800 */
[-CC-:B------:R-:W-:Y:S01]  /*4410*/  FFMA.FTZ R126, R62, R43.reuse, -R25.reuse ;  /* 0x0000002b3e7e7223 */ /* 0x180fe20000010819 */
[--C-:B------:R-:W-:Y:S01]  /*4420*/  FFMA.FTZ R37, R60, R43, -R25.reuse ;  /* 0x0000002b3c257223 */ /* 0x100fe20000010819 */
[----:B------:R-:W-:Y:S01]  /*4430*/  FMNMX.FTZ R21, R20, R13, !PT ;  /* 0x0000000d14157209 */ /* 0x000fe20007810000 */
[-CC-:B------:R-:W-:Y:S01]  /*4440*/  FFMA.FTZ R39, R56, R43.reuse, -R25.reuse ;  /* 0x0000002b38277223 */ /* 0x180fe20000010819 */
[----:B------:R-:W-:Y:S01]  /*4450*/  FFMA.FTZ R122, R28, R43, -R25 ;  /* 0x0000002b1c7a7223 */ /* 0x000fe20000010819 */
[----:B------:R-:W-:-:S02]  /*4460*/  F2FP.BF16.F32.PACK_AB R148, R3, R148 ;  /* 0x000000940394723e */ /* 0x000fc400000010ff */
[----:B------:R-:W-:Y:S01]  /*4470*/  FMNMX.FTZ R21, R26, R21, !PT ;  /* 0x000000151a157209 */ /* 0x000fe20007810000 */
[----:B------:R-:W5:Y:S01]  /*4480*/  MUFU.EX2 R146, R146 ;  /* 0x0000009200927308 */ /* 0x000f620000000800 */
[----:B---3--:R-:W-:Y:S02]  /*4490*/  FFMA.FTZ R124, R84, R43, -R25 ;  /* 0x0000002b547c7223 */ /* 0x008fe40000010819 */
[----:B------:R-:W-:-:S04]  /*44a0*/  FMNMX.FTZ R21, R30, R21, !PT ;  /* 0x000000151e157209 */ /* 0x000fc80007810000 */
[----:B------:R-:W-:Y:S01]  /*44b0*/  FMNMX.FTZ R21, R32, R21, !PT ;  /* 0x0000001520157209 */ /* 0x000fe20007810000 */
[----:B------:R3:W5:Y:S03]  /*44c0*/  MUFU.EX2 R9, R120 ;  /* 0x0000007800097308 */ /* 0x0007660000000800 */
[----:B------:R-:W-:-:S04]  /*44d0*/  FMNMX.FTZ R31, R34, R21, !PT ;  /* 0x00000015221f7209 */ /* 0x000fc80007810000 */
[----:B------:R-:W-:Y:S01]  /*44e0*/  FMNMX.FTZ R31, R36, R31, !PT ;  /* 0x0000001f241f7209 */ /* 0x000fe20007810000 */
[----:B------:R-:W5:Y:S01]  /*44f0*/  MUFU.EX2 R140, R140 ;  /* 0x0000008c008c7308 */ /* 0x000f620000000800 */
[----:B---3--:R-:W-:Y:S02]  /*4500*/  FFMA.FTZ R120, R58, R43, -R25 ;  /* 0x0000002b3a787223 */ /* 0x008fe40000010819 */
[----:B------:R-:W-:-:S04]  /*4510*/  FMNMX.FTZ R31, R38, R31, !PT ;  /* 0x0000001f261f7209 */ /* 0x000fc80007810000 */
[----:B------:R-:W-:Y:S01]  /*4520*/  FMNMX.FTZ R31, R40, R31, !PT ;  /* 0x0000001f281f7209 */ /* 0x000fe20007810000 */
[----:B------:R-:W3:Y:S03]  /*4530*/  MUFU.EX2 R13, R108 ;  /* 0x0000006c000d7308 */ /* 0x000ee60000000800 */
        /* <DEDUP_REMOVED lines=17> */
[--C-:B------:R-:W-:Y:S01]  /*4650*/  FFMA.FTZ R33, R96, R43, -R25.reuse ;  /* 0x0000002b60217223 */ /* 0x100fe20000010819 */
[----:B------:R-:W-:Y:S03]  /*4660*/  MUFU.EX2 R29, R118 ;  /* 0x00000076001d7308 */ /* 0x000fe60000000800 */
[----:B------:R-:W1:Y:S05]  /*4670*/  SHFL.BFLY PT, R35, R6, 0x2, 0x1f ;  /* 0x0c401f0006237f89 */ /* 0x000e6a00000e0000 */
[----:B------:R-:W-:Y:S08]  /*4680*/  MUFU.EX2 R132, R132 ;  /* 0x0000008400847308 */ /* 0x000ff00000000800 */
[----:B------:R-:W-:Y:S08]  /*4690*/  MUFU.EX2 R11, R11 ;  /* 0x0000000b000b7308 */ /* 0x000ff00000000800 */
[----:B------:R-:W-:Y:S01]  /*46a0*/  MUFU.EX2 R134, R134 ;  /* 0x0000008600867308 */ /* 0x000fe20000000800 */
[----:B-1----:R-:W-:Y:S01]  /*46b0*/  FMNMX.FTZ R41, R6, R35, !PT ;  /* 0x0000002306297209 */ /* 0x002fe20007810000 */
[-CC-:B------:R-:W-:Y:S01]  /*46c0*/  FFMA.FTZ R35, R94, R43.reuse, -R25.reuse ;  /* 0x0000002b5e237223 */ /* 0x180fe20000010819 */
[----:B------:R-:W-:-:S03]  /*46d0*/  FFMA.FTZ R25, R2, R43, -R25 ;  /* 0x0000002b02197223 */ /* 0x000fc60000010819 */
        /* <DEDUP_REMOVED lines=10> */
[----:B------:R-:W-:-:S03]  /*4780*/  PLOP3.LUT P2, PT, PT, PT, UP1, 0x40, 0x0 ;  /* 0x000000000000781c */ /* 0x000fc60003f4e818 */
[-CC-:B------:R-:W-:Y:S01]  /*4790*/  FFMA.FTZ R137, R20, R43.reuse, -R41.reuse ;  /* 0x0000002b14897223 */ /* 0x180fe20000010829 */
[-C--:B------:R-:W-:Y:S01]  /*47a0*/  FFMA.FTZ R20, R26, R43.reuse, -R41 ;  /* 0x0000002b1a147223 */ /* 0x080fe20000010829 */
[----:B------:R-:W-:Y:S01]  /*47b0*/  FADD.FTZ R26, R150, R45 ;  /* 0x0000002d961a7221 */ /* 0x000fe20000010000 */
[-CC-:B------:R-:W-:Y:S01]  /*47c0*/  FFMA.FTZ R149, R0, R43.reuse, -R41.reuse ;  /* 0x0000002b00957223 */ /* 0x180fe20000010829 */
[-CC-:B------:R-:W-:Y:S01]  /*47d0*/  FFMA.FTZ R0, R80, R43.reuse, -R41.reuse ;  /* 0x0000002b50007223 */ /* 0x180fe20000010829 */
[-CC-:B------:R-:W-:Y:S01]  /*47e0*/  FFMA.FTZ R139, R30, R43.reuse, -R41.reuse ;  /* 0x0000002b1e8b7223 */ /* 0x180fe20000010829 */
[----:B--2---:R-:W-:Y:S01]  /*47f0*/  FADD.FTZ R45, R5, R26 ;  /* 0x0000001a052d7221 */ /* 0x004fe20000010000 */
[-CC-:B------:R-:W-:Y:S01]  /*4800*/  FFMA.FTZ R151, R68, R43.reuse, -R41.reuse ;  /* 0x0000002b44977223 */ /* 0x180fe20000010829 */
[-C--:B------:R-:W-:Y:S01]  /*4810*/  FFMA.FTZ R2, R78, R43.reuse, -R41 ;  /* 0x0000002b4e027223 */ /* 0x080fe20000010829 */
[----:B------:R-:W-:Y:S01]  /*4820*/  MUFU.EX2 R149, R149 ;  /* 0x0000009500957308 */ /* 0x000fe20000000800 */
[----:B0-----:R-:W-:Y:S01]  /*4830*/  FADD.FTZ R30, R144, R45 ;  /* 0x0000002d901e7221 */ /* 0x001fe20000010000 */
[-CC-:B------:R-:W-:Y:S01]  /*4840*/  FFMA.FTZ R145, R64, R43.reuse, -R41.reuse ;  /* 0x0000002b40917223 */ /* 0x180fe20000010829 */
[-CC-:B------:R-:W-:Y:S01]  /*4850*/  FFMA.FTZ R28, R76, R43.reuse, -R41.reuse ;  /* 0x0000002b4c1c7223 */ /* 0x180fe20000010829 */
[-CC-:B------:R-:W-:Y:S01]  /*4860*/  FFMA.FTZ R26, R32, R43.reuse, -R41.reuse ;  /* 0x0000002b201a7223 */ /* 0x180fe20000010829 */
[----:B----4-:R-:W-:Y:S01]  /*4870*/  FADD.FTZ R45, R7, R30 ;  /* 0x0000001e072d7221 */ /* 0x010fe20000010000 */
[-CC-:B------:R-:W-:Y:S01]  /*4880*/  FFMA.FTZ R147, R66, R43.reuse, -R41.reuse ;  /* 0x0000002b42937223 */ /* 0x180fe20000010829 */
[-C--:B------:R-:W-:Y:S01]  /*4890*/  FFMA.FTZ R133, R34, R43.reuse, -R41 ;  /* 0x0000002b22857223 */ /* 0x080fe20000010829 */
[----:B------:R-:W0:Y:S01]  /*48a0*/  MUFU.EX2 R0, R0 ;  /* 0x0000000000007308 */ /* 0x000e220000000800 */
[----:B-----5:R-:W-:Y:S01]  /*48b0*/  FADD.FTZ R30, R146, R45 ;  /* 0x0000002d921e7221 */ /* 0x020fe20000010000 */
[-CC-:B------:R-:W-:Y:S01]  /*48c0*/  FFMA.FTZ R56, R74, R43.reuse, -R41.reuse ;  /* 0x0000002b4a387223 */ /* 0x180fe20000010829 */
[-CC-:B------:R-:W-:Y:S01]  /*48d0*/  FFMA.FTZ R141, R14, R43.reuse, -R41.reuse ;  /* 0x0000002b0e8d7223 */ /* 0x180fe20000010829 */
[-CC-:B------:R-:W-:Y:S01]  /*48e0*/  FFMA.FTZ R14, R72, R43.reuse, -R41.reuse ;  /* 0x0000002b480e7223 */ /* 0x180fe20000010829 */
[----:B------:R-:W-:Y:S01]  /*48f0*/  FADD.FTZ R45, R9, R30 ;  /* 0x0000001e092d7221 */ /* 0x000fe20000010000 */
[-CC-:B------:R-:W-:Y:S01]  /*4900*/  FFMA.FTZ R30, R36, R43.reuse, -R41.reuse ;  /* 0x0000002b241e7223 */ /* 0x180fe20000010829 */
[-C--:B------:R-:W-:Y:S01]  /*4910*/  FFMA.FTZ R143, R8, R43.reuse, -R41 ;  /* 0x0000002b088f7223 */ /* 0x080fe20000010829 */
[----:B------:R-:W1:Y:S01]  /*4920*/  MUFU.EX2 R151, R151 ;  /* 0x0000009700977308 */ /* 0x000e620000000800 */
[----:B------:R-:W-:Y:S01]  /*4930*/  FADD.FTZ R32, R140, R45 ;  /* 0x0000002d8c207221 */ /* 0x000fe20000010000 */
[-CC-:B------:R-:W-:Y:S01]  /*4940*/  FFMA.FTZ R8, R70, R43.reuse, -R41.reuse ;  /* 0x0000002b46087223 */ /* 0x180fe20000010829 */
[-CC-:B------:R-:W-:Y:S01]  /*4950*/  FFMA.FTZ R135, R38, R43.reuse, -R41.reuse ;  /* 0x0000002b26877223 */ /* 0x180fe20000010829 */
[-CC-:B------:R-:W-:Y:S01]  /*4960*/  FFMA.FTZ R129, R42, R43.reuse, -R41.reuse ;  /* 0x0000002b2a817223 */ /* 0x180fe20000010829 */
[----:B---3--:R-:W-:Y:S01]  /*4970*/  FADD.FTZ R45, R13, R32 ;  /* 0x000000200d2d7221 */ /* 0x008fe20000010000 */
[----:B------:R-:W-:Y:S01]  /*4980*/  F2FP.BF16.F32.PACK_AB R150, R5, R150 ;  /* 0x000000960596723e */ /* 0x000fe200000010ff */
[-C--:B------:R-:W-:Y:S01]  /*4990*/  FFMA.FTZ R131, R46, R43.reuse, -R41 ;  /* 0x0000002b2e837223 */ /* 0x080fe20000010829 */
[----:B------:R-:W2:Y:S01]  /*49a0*/  MUFU.EX2 R2, R2 ;  /* 0x0000000200027308 */ /* 0x000ea20000000800 */
[----:B0-----:R-:W-:Y:S01]  /*49b0*/  FADD.FTZ R34, R149, R0 ;  /* 0x0000000095227221 */ /* 0x001fe20000010000 */
[----:B------:R-:W-:Y:S01]  /*49c0*/  FADD.FTZ R32, R142, R45 ;  /* 0x0000002d8e207221 */ /* 0x000fe20000010000 */
[-CC-:B------:R-:W-:Y:S01]  /*49d0*/  FFMA.FTZ R48, R48, R43.reuse, -R41.reuse ;  /* 0x0000002b30307223 */ /* 0x180fe20000010829 */
[-CC-:B------:R-:W-:Y:S01]  /*49e0*/  FFMA.FTZ R50, R50, R43.reuse, -R41.reuse ;  /* 0x0000002b32327223 */ /* 0x180fe20000010829 */
[-CC-:B------:R-:W-:Y:S01]  /*49f0*/  FFMA.FTZ R52, R52, R43.reuse, -R41.reuse ;  /* 0x0000002b34347223 */ /* 0x180fe20000010829 */
[----:B------:R-:W-:Y:S01]  /*4a00*/  FADD.FTZ R47, R21, R32 ;  /* 0x00000020152f7221 */ /* 0x000fe20000010000 */
[-C--:B------:R-:W-:Y:S01]  /*4a10*/  FFMA.FTZ R32, R40, R43.reuse, -R41 ;  /* 0x0000002b28207223 */ /* 0x080fe20000010829 */
[----:B------:R-:W0:Y:S01]  /*4a20*/  MUFU.EX2 R145, R145 ;  /* 0x0000009100917308 */ /* 0x000e220000000800 */
[----:B-1----:R-:W-:Y:S01]  /*4a30*/  FADD.FTZ R45, R151, R34 ;  /* 0x00000022972d7221 */ /* 0x002fe20000010000 */
[----:B------:R-:W-:Y:S01]  /*4a40*/  FADD.FTZ R36, R136, R47 ;  /* 0x0000002f88247221 */ /* 0x000fe20000010000 */
[-CC-:B------:R-:W-:Y:S01]  /*4a50*/  FFMA.FTZ R54, R54, R43.reuse, -R41.reuse ;  /* 0x0000002b36367223 */ /* 0x180fe20000010829 */
[-CC-:B------:R-:W-:Y:S01]  /*4a60*/  FFMA.FTZ R10, R10, R43.reuse, -R41.reuse ;  /* 0x0000002b0a0a7223 */ /* 0x180fe20000010829 */
[-CC-:B------:R-:W-:Y:S01]  /*4a70*/  FFMA.FTZ R12, R12, R43.reuse, -R41.reuse ;  /* 0x0000002b0c0c7223 */ /* 0x180fe20000010829 */
[----:B------:R-:W-:Y:S01]  /*4a80*/  FADD.FTZ R47, R31, R36 ;  /* 0x000000241f2f7221 */ /* 0x000fe20000010000 */
[----:B------:R-:W-:Y:S01]  /*4a90*/  FFMA.FTZ R102, R102, R43, -R41 ;  /* 0x0000002b66667223 */ /* 0x000fe20000010829 */
[----:B------:R-:W1:Y:S01]  /*4aa0*/  MUFU.EX2 R28, R28 ;  /* 0x0000001c001c7308 */ /* 0x000e620000000800 */
[----:B--2---:R-:W-:Y:S01]  /*4ab0*/  FADD.FTZ R34, R2, R45 ;  /* 0x0000002d02227221 */ /* 0x004fe20000010000 */
[----:B------:R-:W-:Y:S01]  /*4ac0*/  FADD.FTZ R38, R138, R47 ;  /* 0x0000002f8a267221 */ /* 0x000fe20000010000 */
[----:B------:R-:W-:Y:S01]  /*4ad0*/  F2FP.BF16.F32.PACK_AB R149, R0, R149 ;  /* 0x000000950095723e */ /* 0x000fe200000010ff */
[----:B------:R-:W-:Y:S01]  /*4ae0*/  FFMA.FTZ R24, R24, R43, -R41 ;  /* 0x0000002b18187223 */ /* 0x000fe20000010829 */
[----:B------:R-:W-:Y:S01]  /*4af0*/  F2FP.BF16.F32.PACK_AB R151, R2, R151 ;  /* 0x000000970297723e */ /* 0x000fe200000010ff */
[----:B------:R-:W-:Y:S01]  /*4b00*/  FADD.FTZ R47, R29, R38 ;  /* 0x000000261d2f7221 */ /* 0x000fe20000010000 */
[----:B------:R-:W-:Y:S01]  /*4b10*/  F2FP.BF16.F32.PACK_AB R144, R7, R144 ;  /* 0x000000900790723e */ /* 0x000fe200000010ff */
[----:B------:R-:W2:Y:S01]  /*4b20*/  MUFU.EX2 R147, R147 ;  /* 0x0000009300937308 */ /* 0x000ea20000000800 */
[----:B0-----:R-:W-:Y:S01]  /*4b30*/  FADD.FTZ R45, R145, R34 ;  /* 0x00000022912d7221 */ /* 0x001fe20000010000 */
[----:B------:R-:W-:Y:S01]  /*4b40*/  FADD.FTZ R38, R132, R47 ;  /* 0x0000002f84267221 */ /* 0x000fe20000010000 */
[-CC-:B------:R-:W-:Y:S01]  /*4b50*/  FFMA.FTZ R34, R44, R43.reuse, -R41.reuse ;  /* 0x0000002b2c227223 */ /* 0x180fe20000010829 */
[----:B------:R-:W-:Y:S01]  /*4b60*/  FFMA.FTZ R41, R100, R43, -R41 ;  /* 0x0000002b64297223 */ /* 0x000fe20000010829 */
[----:B------:R-:W-:Y:S01]  /*4b70*/  F2FP.BF16.F32.PACK_AB R146, R9, R146 ;  /* 0x000000920992723e */ /* 0x000fe200000010ff */
        /* <DEDUP_REMOVED lines=8> */
[----:B------:R-:W-:Y:S01]  /*4c00*/  F2FP.BF16.F32.PACK_AB R138, R29, R138 ;  /* 0x0000008a1d8a723e */ /* 0x000fe200000010ff */
[----:B------:R-:W1:Y:S01]  /*4c10*/  MUFU.EX2 R141, R141 ;  /* 0x0000008d008d7308 */ /* 0x000e620000000800 */
[----:B--2---:R-:W-:Y:S01]  /*4c20*/  FADD.FTZ R45, R147, R36 ;  /* 0x00000024932d7221 */ /* 0x004fe20000010000 */
[----:B------:R-:W-:Y:S01]  /*4c30*/  FADD.FTZ R38, R128, R47 ;  /* 0x0000002f80267221 */ /* 0x000fe20000010000 */
[----:B------:R-:W-:Y:S02]  /*4c40*/  F2FP.BF16.F32.PACK_AB R132, R11, R132 ;  /* 0x000000840b84723e */ /* 0x000fe400000010ff */
[----:B------:R-:W-:Y:S02]  /*4c50*/  F2FP.BF16.F32.PACK_AB R134, R15, R134 ;  /* 0x000000860f86723e */ /* 0x000fe400000010ff */
[----:B------:R-:W-:Y:S01]  /*4c60*/  F2FP.BF16.F32.PACK_AB R128, R27, R128 ;  /* 0x000000801b80723e */ /* 0x000fe200000010ff */
[----:B------:R-:W2:Y:S01]  /*4c70*/  MUFU.EX2 R14, R14 ;  /* 0x0000000e000e7308 */ /* 0x000ea20000000800 */
[----:B0-----:R-:W-:Y:S01]  /*4c80*/  FADD.FTZ R36, R56, R45 ;  /* 0x0000002d38247221 */ /* 0x001fe20000010000 */
[----:B------:R-:W-:-:S02]  /*4c90*/  F2FP.BF16.F32.PACK_AB R145, R28, R145 ;  /* 0x000000911c91723e */ /* 0x000fc400000010ff */
[----:B------:R-:W-:-:S04]  /*4ca0*/  F2FP.BF16.F32.PACK_AB R147, R56, R147 ;  /* 0x000000933893723e */ /* 0x000fc800000010ff */
        /* <DEDUP_REMOVED lines=75> */
[----:B------:R-:W-:Y:S01]  /*5160*/  F2FP.BF16.F32.PACK_AB R121, R121, R12 ;  /* 0x0000000c7979723e */ /* 0x000fe200000010ff */
[----:B------:R-:W-:-:S05]  /*5170*/  VIADD R0, R88, 0xfffffffe ;  /* 0xfffffffe58007836 */ /* 0x000fca0000000000 */
        /* <DEDUP_REMOVED lines=17> */
.L_x_13700:
[----:B------:R-:W-:-:S11]  /*5290*/  UISETP.NE.AND UP2, UPT, UR7, 0x1, UPT ;  /* 0x000000010700788c */ /* 0x000fd6000bf45270 */
[----:B------:R-:W-:Y:S02]  /*52a0*/  @UP2 ULDC.64 UR18, c[0x0][0x9e8] ;  /* 0x00027a0000122ab9 */ /* 0x000fe40000000a00 */
[----:B------:R-:W-:-:S04]  /*52b0*/  UIMAD.WIDE.U32 UR10, UR14, UR18, URZ ;  /* 0x000000120e0a72a5 */ /* 0x000fc8000f8e003f */
[----:B------:R-:W-:-:S12]  /*52c0*/  @UP2 USHF.R.U32.HI UR14, URZ, UR19, UR11 ;  /* 0x000000133f0e2299 */ /* 0x000fd8000801160b */
.L_x_13701:
[----:B------:R-:W-:-:S04]  /*52d0*/  UIMAD UR7, UR14, UR7, UR7 ;  /* 0x000000070e0772a4 */ /* 0x000fc8000f8e0207 */
[----:B------:R-:W-:-:S04]  /*52e0*/  UISETP.LT.AND UP2, UPT, UR6, UR7, UPT ;  /* 0x000000070600728c */ /* 0x000fc8000bf41270 */
[----:B------:R-:W-:-:S12]  /*52f0*/  USEL UR6, UR6, UR7, UP2 ;  /* 0x0000000706067287 */ /* 0x000fd80009000000 */
.L_x_13699:
        /* <DEDUP_REMOVED lines=26> */
[----:B------:R-:W-:-:S05]  /*54a0*/  ULDC UR23, c[0x0][0x9e0] ;  /* 0x0002780000177ab9 */ /* 0x000fca0000000800 */
.L_x_13719:
        /* <DEDUP_REMOVED lines=9> */
.L_x_13704:
[----:B------:R-:W-:Y:S01]  /*5540*/  ULEA UR6, UR26, UR45, 0x3 ;  /* 0x0000002d1a067291 */ /* 0x000fe2000f8e183f */
[----:B------:R-:W-:-:S05]  /*5550*/  IMAD.U32 R5, RZ, RZ, UR25 ;  /* 0x00000019ff057e24 */ /* 0x000fca000f8e00ff */
[----:B------:R-:W-:-:S04]  /*5560*/  SHF.L.U32 R5, R5, 0x1f, RZ ;  /* 0x0000001f05057819 */ /* 0x000fc800000006ff */
[----:B------:R0:W1:Y:S01]  /*5570*/  SYNCS.PHASECHK.TRANS64.TRYWAIT P2, [UR6+0x16830], R5 ;  /* 0x01683005ff0075a7 */ /* 0x0000620008040146 */
[----:B------:R-:W-:Y:S05]  /*5580*/  @!P0 BRA `(.L_x_13705) ;  /* 0x0000000000048947 */ /* 0x000fea0003800000 */
[----:B------:R-:W-:Y:S01]  /*5590*/  BPT.TRAP 0x1 ;  /* 0x000000040000795c */ /* 0x000fe20000300000 */
.L_x_13705:
[----:B-1----:R-:W-:Y:S05]  /*55a0*/  @P2 BRA `(.L_x_13703) ;  /* 0x0000000000082947 */ /* 0x002fea0003800000 */
[----:B------:R-:W1:Y:S02]  /*55b0*/  SYNCS.PHASECHK.TRANS64.TRYWAIT P2, [UR6+0x16830], R5 ;  /* 0x01683005ff0075a7 */ /* 0x000e640008040146 */
[----:B-1----:R-:W-:Y:S05]  /*55c0*/  @!P2 BRA `(.L_x_13706) ;  /* 0x0000010c0030a947 */ /* 0x002fea0003800000 */
.L_x_13703:
        /* <DEDUP_REMOVED lines=25> */
.L_x_13708:
[----:B------:R-:W-:Y:S01]  /*5760*/  ULEA UR6, UR37, UR45, 0x3 ;  /* 0x0000002d25067291 */ /* 0x000fe2000f8e183f */
[----:B------:R-:W-:-:S05]  /*5770*/  IMAD.U32 R5, RZ, RZ, UR46 ;  /* 0x0000002eff057e24 */ /* 0x000fca000f8e00ff */
[----:B------:R-:W-:-:S04]  /*5780*/  SHF.L.U32 R5, R5, 0x1f, RZ ;  /* 0x0000001f05057819 */ /* 0x000fc800000006ff */
[----:B------:R0:W1:Y:S01]  /*5790*/  SYNCS.PHASECHK.TRANS64.TRYWAIT P2, [UR6+0x16850], R5 ;  /* 0x01685005ff0075a7 */ /* 0x0000620008040146 */
[----:B------:R-:W-:Y:S05]  /*57a0*/  @!P0 BRA `(.L_x_13709) ;  /* 0x0000000000048947 */ /* 0x000fea0003800000 */
[----:B------:R-:W-:Y:S01]  /*57b0*/  BPT.TRAP 0x1 ;  /* 0x000000040000795c */ /* 0x000fe20000300000 */
.L_x_13709:
[----:B-1----:R-:W-:Y:S05]  /*57c0*/  @P2 BRA `(.L_x_13707) ;  /* 0x0000000000082947 */ /* 0x002fea0003800000 */
[----:B------:R-:W1:Y:S02]  /*57d0*/  SYNCS.PHASECHK.TRANS64.TRYWAIT P2, [UR6+0x16850], R5 ;  /* 0x01685005ff0075a7 */ /* 0x000e640008040146 */
[----:B-1----:R-:W-:Y:S05]  /*57e0*/  @!P2 BRA `(.L_x_13710) ;  /* 0x0000010800c0a947 */ /* 0x002fea0003800000 */
.L_x_13707:
[----:B------:R-:W-:Y:S01]  /*57f0*/  UIADD3 UR6, UR45, 0x400, URZ ;  /* 0x000004002d067890 */ /* 0x000fe2000fffe03f */
[----:B------:R-:W-:Y:S01]  /*5800*/  WARPGROUP.ARRIVE ;  /* 0x00000000000079c5 */ /* 0x000fe20000000000 */
[----:B------:R-:W-:Y:S01]  /*5810*/  UMOV UR7, 0x40000040 ;  /* 0x4000004000077882 */ /* 0x000fe20000000000 */
[----:B------:R-:W-:Y:S01]  /*5820*/  PLOP3.LUT P2, PT, PT, PT, UP0, 0x80, 0x0 ;  /* 0x000000000000781c */ /* 0x000fe20003f4f008 */
[----:B------:R-:W-:Y:S01]  /*5830*/  USHF.R.U32.HI UR6, URZ, 0x4, UR6 ;  /* 0x000000043f067899 */ /* 0x000fe20008011606 */
[----:B01----:R-:W-:Y:S01]  /*5840*/  FMUL.FTZ R5, R24, UR24 ;  /* 0x0000001818057c20 */ /* 0x003fe20008410000 */
[----:B------:R-:W-:Y:S01]  /*5850*/  FMUL.FTZ R24, R36, UR24 ;  /* 0x0000001824187c20 */ /* 0x000fe20008410000 */
[----:B------:R-:W-:Y:S01]  /*5860*/  FMUL.FTZ R36, R44, UR24 ;  /* 0x000000182c247c20 */ /* 0x000fe20008410000 */
[----:B------:R-:W-:Y:S01]  /*5870*/  ULOP3.LUT UR6, UR6, 0x3fff, URZ, 0xc0, !UPT ;  /* 0x00003fff06067892 */ /* 0x000fe2000f8ec03f */
[----:B------:R-:W-:Y:S01]  /*5880*/  FMUL.FTZ R44, R55, UR24 ;  /* 0x00000018372c7c20 */ /* 0x000fe20008410000 */
[----:B------:R-:W-:Y:S01]  /*5890*/  PLOP3.LUT P3, PT, PT, PT, UP0, 0x80, 0x0 ;  /* 0x000000000000781c */ /* 0x000fe20003f6f008 */
[----:B------:R-:W-:Y:S01]  /*58a0*/  FMUL.FTZ R55, R61, UR24 ;  /* 0x000000183d377c20 */ /* 0x000fe20008410000 */
[----:B------:R-:W-:Y:S01]  /*58b0*/  ULEA UR10, UR37, UR6, 0xa ;  /* 0x00000006250a7291 */ /* 0x000fe2000f8e503f */
[----:B------:R-:W-:Y:S01]  /*58c0*/  FMUL.FTZ R61, R74, UR24 ;  /* 0x000000184a3d7c20 */ /* 0x000fe20008410000 */
[----:B------:R-:W-:Y:S01]  /*58d0*/  FMUL.FTZ R74, R76, UR24 ;  /* 0x000000184c4a7c20 */ /* 0x000fe20008410000 */
[----:B------:R-:W-:-:S02]  /*58e0*/  VIADD R76, R17, UR41 ;  /* 0x00000029114c7c36 */ /* 0x000fc40008000000 */
        /* <DEDUP_REMOVED lines=71> */
[----:B------:R-:W2:Y:S01]  /*5d60*/  MUFU.TANH R7, R7 ;  /* 0x0000000700077308 */ /* 0x000ea20000002400 */
[----:B------:R-:W-:Y:S02]  /*5d70*/  WARPGROUP.DEPBAR.LE gsb0, 0x0 ;  /* 0x00008000000079c5 */ /* 0x000fe40000010000 */
[----:B------:R-:W-:-:S06]  /*5d80*/  WARPGROUP.ARRIVE ;  /* 0x00000000000079c5 */ /* 0x000fcc0000000000 */
[----:B------:R-:W3:Y:S01]  /*5d90*/  S2R R151, SR_TID.X ;  /* 0x0000000000977919 */ /* 0x000ee20000002100 */
[----:B------:R-:W4:Y:S01]  /*5da0*/  MUFU.TANH R9, R9 ;  /* 0x0000000900097308 */ /* 0x000f220000002400 */
        /* <DEDUP_REMOVED lines=46> */
[----:B------:R-:W-:-:S04]  /*6090*/  FMUL.FTZ R138, R85, UR24 ;  /* 0x00000018558a7c20 */ /* 0x000fc80008410000 */
        /* <DEDUP_REMOVED lines=48> */
[----:B------:R-:W-:Y:S01]  /*63a0*/  @P2 IMAD.HI.U32 R32, R76, UR6, RZ ;  /* 0x000000064c202c27 */ /* 0x000fe2000f8e00ff */
[----:B------:R-:W-:Y:S01]  /*63b0*/  @UP0 ULDC UR6, c[0x0][0x450] ;  /* 0x0001140000060ab9 */ /* 0x000fe20000000800 */
[----:B---3--:R-:W-:-:S03]  /*63c0*/  ISETP.GE.U32.AND P2, PT, R151, 0x180, PT ;  /* 0x000001809700780c */ /* 0x008fc60003f46070 */
[----:B------:R-:W-:Y:S01]  /*63d0*/  @P3 SHF.R.U32.HI R76, RZ, UR6, R32 ;  /* 0x00000006ff4c3c19 */ /* 0x000fe20008011620 */
[----:B------:R-:W-:-:S04]  /*63e0*/  VIADD R32, R22, 0x9 ;  /* 0x0000000916207836 */ /* 0x000fc80000000000 */
[----:B------:R-:W3:Y:S01]  /*63f0*/  SHFL.IDX PT, R72, R76, RZ, 0x1c1f ;  /* 0x001c1fff4c487589 */ /* 0x000ee200000e0000 */
[----:B------:R-:W-:Y:S02]  /*6400*/  SEL R32, R32, 0x9, !P2 ;  /* 0x0000000920207807 */ /* 0x000fe40005000000 */
[----:B------:R-:W-:Y:S01]  /*6410*/  PLOP3.LUT P2, PT, PT, PT, UP1, 0x40, 0x0 ;  /* 0x000000000000781c */ /* 0x000fe20003f4e818 */
[--C-:B---3--:R-:W-:Y:S02]  /*6420*/  IMAD.IADD R83, R79, 0x1, R72.reuse ;  /* 0x000000014f537824 */ /* 0x108fe400078e0248 */
[----:B------:R-:W-:Y:S01]  /*6430*/  IMAD.IADD R85, R81, 0x1, R72 ;  /* 0x0000000151557824 */ /* 0x000fe200078e0248 */
[----:B------:R-:W-:Y:S02]  /*6440*/  WARPGROUP.DEPBAR.LE gsb0, 0x0 ;  /* 0x00008000000079c5 */ /* 0x000fe40000010000 */
[----:B------:R3:W-:Y:S06]  /*6450*/  BAR.ARV R32, 0x100 ;  /* 0x000400200000751d */ /* 0x0007ec0000002000 */
[----:B------:R3:W-:Y:S01]  /*6460*/  @!P1 SYNCS.ARRIVE.TRANS64.RED.A1T0 RZ, [R33+URZ], RZ ;  /* 0x000000ff21ff99a7 */ /* 0x0007e2000810043f */
[----:B012-4-:R-:W-:Y:S05]  /*6470*/  @P2 BRA `(.L_x_13711) ;  /* 0x00000000005c2947 */ /* 0x017fea0003800000 */
[----:B---3--:R-:W-:Y:S01]  /*6480*/  IMAD.U32 R33, RZ, RZ, UR38 ;  /* 0x00000026ff217e24 */ /* 0x008fe2000f8e00ff */
        /* <DEDUP_REMOVED lines=12> */
.L_x_13713:
[----:B------:R-:W-:-:S05]  /*6550*/  IMAD.U32 R78, RZ, RZ, UR22 ;  /* 0x00000016ff4e7e24 */ /* 0x000fca000f8e00ff */
[----:B------:R-:W-:-:S13]  /*6560*/  ISETP.NE.AND P2, PT, R78, 0x1, PT ;  /* 0x000000014e00780c */ /* 0x000fda0003f45270 */
[----:B------:R-:W0:Y:S02]  /*6570*/  @P2 LDC.64 R32, c[0x0][0x9e8] ;  /* 0x00027a00ff202b82 */ /* 0x000e240000000a00 */
[----:B0-----:R-:W-:-:S05]  /*6580*/  @P2 IMAD.HI.U32 R32, R72, R32, RZ ;  /* 0x0000002048202227 */ /* 0x001fca00078e00ff */
[----:B------:R-:W-:-:S07]  /*6590*/  @P2 SHF.R.U32.HI R72, RZ, R33, R32 ;  /* 0x00000021ff482219 */ /* 0x000fce0000011620 */
.L_x_13714:
[----:B------:R-:W-:Y:S05]  /*65a0*/  BSYNC B0 ;  /* 0x0000000000007941 */ /* 0x000fea0003800000 */
.L_x_13712:
[----:B------:R-:W-:-:S04]  /*65b0*/  IMAD R33, R72, R78, -R77 ;  /* 0x0000004e48217224 */ /* 0x000fc800078e0a4d */
[----:B------:R-:W-:-:S05]  /*65c0*/  IMAD R32, R16, -0x2, R33 ;  /* 0xfffffffe10207824 */ /* 0x000fca00078e0221 */
[----:B------:R-:W-:Y:S02]  /*65d0*/  VIADDMNMX R83, R32, R78, R83, PT ;  /* 0x0000004e20537246 */ /* 0x000fe40003800153 */
[----:B------:R-:W-:-:S07]  /*65e0*/  VIMNMX R85, R85, R32, !PT ;  /* 0x0000002055557248 */ /* 0x000fce0007fe0100 */
.L_x_13711:
[----:B------:R-:W-:Y:S01]  /*65f0*/  ISETP.GT.AND P2, PT, R0, -0x1, PT ;  /* 0xffffffff0000780c */ /* 0x000fe20003f44270 */
[----:B---3--:R-:W0:Y:S03]  /*6600*/  SHFL.IDX PT, R32, R76, 0x1, 0x1c1f ;  /* 0x003c1f004c207f89 */ /* 0x008e2600000e0000 */
        /* <DEDUP_REMOVED lines=52> */
[----:B------:R-:W-:-:S02]  /*6950*/  FSEL R76, R43, -INF , !P6 ;  /* 0xff8000002b4c7808 */ /* 0x000fc40007000000 */
[----:B------:R-:W-:Y:S01]  /*6960*/  FSEL R78, R45, -INF , !P3 ;  /* 0xff8000002d4e7808 */ /* 0x000fe20005800000 */
[----:B------:R-:W-:Y:S01]  /*6970*/  IMAD.IADD R45, R79, 0x1, R32 ;  /* 0x000000014f2d7824 */ /* 0x000fe200078e0220 */
        /* <DEDUP_REMOVED lines=58> */
.L_x_13717:
[----:B------:R-:W-:-:S05]  /*6d20*/  IMAD.U32 R51, RZ, RZ, UR22 ;  /* 0x00000016ff337e24 */ /* 0x000fca000f8e00ff */
[----:B------:R-:W-:-:S13]  /*6d30*/  ISETP.NE.AND P3, PT, R51, 0x1, PT ;  /* 0x000000013300780c */ /* 0x000fda0003f65270 */
[----:B------:R-:W0:Y:S02]  /*6d40*/  @P3 LDC.64 R32, c[0x0][0x9e8] ;  /* 0x00027a00ff203b82 */ /* 0x000e240000000a00 */
[----:B0-----:R-:W-:-:S05]  /*6d50*/  @P3 IMAD.HI.U32 R32, R8, R32, RZ ;  /* 0x0000002008203227 */ /* 0x001fca00078e00ff */
[----:B------:R-:W-:-:S07]  /*6d60*/  @P3 SHF.R.U32.HI R8, RZ, R33, R32 ;  /* 0x00000021ff083219 */ /* 0x000fce0000011620 */
.L_x_13718:
[----:B------:R-:W-:Y:S05]  /*6d70*/  BSYNC B0 ;  /* 0x0000000000007941 */ /* 0x000fea0003800000 */
.L_x_13716:
[----:B------:R-:W-:-:S04]  /*6d80*/  IMAD R77, R8, R51, -R77 ;  /* 0x00000033084d7224 */ /* 0x000fc800078e0a4d */
[----:B------:R-:W-:-:S05]  /*6d90*/  IMAD R8, R16, -0x2, R77 ;  /* 0xfffffffe10087824 */ /* 0x000fca00078e024d */
[----:B------:R-:W-:Y:S02]  /*6da0*/  VIADDMNMX R45, R8, R51, R45, PT ;  /* 0x00000033082d7246 */ /* 0x000fe4000380012d */
[----:B------:R-:W-:-:S07]  /*6db0*/  VIMNMX R47, R47, R8, !PT ;  /* 0x000000082f2f7248 */ /* 0x000fce0007fe0100 */
.L_x_13715:
[----:B------:R-:W-:Y:S01]  /*6dc0*/  FMNMX.FTZ R33, R5, R4, !PT ;  /* 0x0000000405217209 */ /* 0x000fe20007810000 */
[----:B------:R-:W0:Y:S01]  /*6dd0*/  LDC R43, c[0x0][0x988] ;  /* 0x00026200ff2b7b82 */ /* 0x000e220000000800 */
[----:B------:R-:W-:Y:S01]  /*6de0*/  ISETP.GT.AND P4, PT, R47, 0x1, P2 ;  /* 0x000000012f00780c */ /* 0x000fe20001784270 */
[----:B------:R-:W-:Y:S01]  /*6df0*/  UMOV UR46, UR25 ;  /* 0x00000019002e7c82 */ /* 0x000fe20008000000 */
        /* <DEDUP_REMOVED lines=19> */
[C---:B------:R-:W-:Y:S02]  /*6f30*/  ISETP.GT.AND P4, PT, R47.reuse, RZ, P2 ;  /* 0x000000ff2f00720c */ /* 0x040fe40001784270 */
        /* <DEDUP_REMOVED lines=17> */
[----:B------:R-:W-:Y:S02]  /*7050*/  FMNMX.FTZ R13, R11, R6, !PT ;  /* 0x000000060b0d7209 */ /* 0x000fe40007810000 */
[----:B------:R-:W-:Y:S02]  /*7060*/  FMNMX.FTZ R33, R56, R33, !PT ;  /* 0x0000002138217209 */ /* 0x000fe40007810000 */
[----:B------:R-:W-:-:S02]  /*7070*/  ISETP.LT.OR P5, PT, R45, 0x11, P5 ;  /* 0x000000112d00780c */ /* 0x000fc40002fa1670 */
[----:B------:R-:W-:Y:S02]  /*7080*/  FMNMX.FTZ R33, R120, R33, !PT ;  /* 0x0000002178217209 */ /* 0x000fe40007810000 */
[----:B------:R-:W-:Y:S02]  /*7090*/  FMNMX.FTZ R13, R32, R13, !PT ;  /* 0x0000000d200d7209 */ /* 0x000fe40007810000 */
[----:B------:R-:W-:Y:S02]  /*70a0*/  FMNMX.FTZ R33, R122, R33, !PT ;  /* 0x000000217a217209 */ /* 0x000fe40007810000 */
[----:B------:R-:W-:Y:S02]  /*70b0*/  FSEL R144, R15, -INF , !P5 ;  /* 0xff8000000f907808 */ /* 0x000fe40006800000 */
[----:B------:R-:W-:Y:S02]  /*70c0*/  FMNMX.FTZ R33, R124, R33, !PT ;  /* 0x000000217c217209 */ /* 0x000fe40007810000 */
[----:B------:R-:W-:-:S02]  /*70d0*/  FMNMX.FTZ R13, R140, R13, !PT ;  /* 0x0000000d8c0d7209 */ /* 0x000fc40007810000 */
        /* <DEDUP_REMOVED lines=17> */
[----:B------:R-:W1:Y:S03]  /*71f0*/  SHFL.BFLY PT, R8, R33, 0x2, 0x1f ;  /* 0x0c401f0021087f89 */ /* 0x000e6600000e0000 */
[----:B------:R-:W-:-:S02]  /*7200*/  ISETP.LT.OR P4, PT, R45, 0x2a, P3 ;  /* 0x0000002a2d00780c */ /* 0x000fc40001f81670 */
[----:B------:R-:W-:Y:S02]  /*7210*/  ISETP.GT.AND P3, PT, R47, 0x31, P2 ;  /* 0x000000312f00780c */ /* 0x000fe40001764270 */
[----:B------:R-:W-:Y:S02]  /*7220*/  FSEL R35, R35, -INF , !P4 ;  /* 0xff80000023237808 */ /* 0x000fe40006000000 */
[----:B------:R-:W-:Y:S02]  /*7230*/  ISETP.GT.AND P4, PT, R47, 0x38, P2 ;  /* 0x000000382f00780c */ /* 0x000fe40001784270 */
[C---:B------:R-:W-:Y:S02]  /*7240*/  ISETP.LT.OR P3, PT, R45.reuse, 0x32, P3 ;  /* 0x000000322d00780c */ /* 0x040fe40001f61670 */
[----:B------:R-:W-:-:S04]  /*7250*/  ISETP.LT.OR P4, PT, R45, 0x39, P4 ;  /* 0x000000392d00780c */ /* 0x000fc80002781670 */
[----:B------:R-:W-:Y:S02]  /*7260*/  FSEL R41, R41, -INF , !P4 ;  /* 0xff80000029297808 */ /* 0x000fe40006000000 */
[----:B------:R-:W-:-:S04]  /*7270*/  ISETP.GT.AND P4, PT, R47, 0x41, P2 ;  /* 0x000000412f00780c */ /* 0x000fc80001784270 */
[----:B------:R-:W-:Y:S02]  /*7280*/  ISETP.LT.OR P4, PT, R45, 0x42, P4 ;  /* 0x000000422d00780c */ /* 0x000fe40002781670 */
[----:B-1----:R-:W-:Y:S02]  /*7290*/  FMNMX.FTZ R51, R33, R8, !PT ;  /* 0x0000000821337209 */ /* 0x002fe40007810000 */
[----:B------:R-:W-:Y:S02]  /*72a0*/  FSEL R48, R48, -INF , !P4 ;  /* 0xff80000030307808 */ /* 0x000fe40006000000 */
[----:B------:R-:W-:Y:S01]  /*72b0*/  ISETP.GT.AND P4, PT, R47, 0x50, P2 ;  /* 0x000000502f00780c */ /* 0x000fe20001784270 */
[----:B------:R-:W1:Y:S03]  /*72c0*/  SHFL.BFLY PT, R8, R51, 0x1, 0x1f ;  /* 0x0c201f0033087f89 */ /* 0x000e6600000e0000 */
[----:B------:R-:W-:-:S04]  /*72d0*/  ISETP.LT.OR P4, PT, R45, 0x51, P4 ;  /* 0x000000512d00780c */ /* 0x000fc80002781670 */
[----:B------:R-:W-:Y:S02]  /*72e0*/  FSEL R52, R52, -INF , !P4 ;  /* 0xff80000034347808 */ /* 0x000fe40006000000 */
[----:B------:R-:W-:-:S04]  /*72f0*/  ISETP.GT.AND P4, PT, R47, 0x59, P2 ;  /* 0x000000592f00780c */ /* 0x000fc80001784270 */
[----:B------:R-:W-:-:S04]  /*7300*/  ISETP.LT.OR P4, PT, R45, 0x5a, P4 ;  /* 0x0000005a2d00780c */ /* 0x000fc80002781670 */
[----:B------:R-:W-:Y:S02]  /*7310*/  FSEL R60, R60, -INF , !P4 ;  /* 0xff8000003c3c7808 */ /* 0x000fe40006000000 */
[----:B------:R-:W-:-:S04]  /*7320*/  ISETP.GT.AND P4, PT, R47, 0x68, P2 ;  /* 0x000000682f00780c */ /* 0x000fc80001784270 */
[----:B------:R-:W-:Y:S02]  /*7330*/  ISETP.LT.OR P4, PT, R45, 0x69, P4 ;  /* 0x000000692d00780c */ /* 0x000fe40002781670 */
[----:B-1----:R-:W-:Y:S02]  /*7340*/  FMNMX.FTZ R8, R51, R8, !PT ;  /* 0x0000000833087209 */ /* 0x002fe40007810000 */
[----:B------:R-:W-:Y:S02]  /*7350*/  FSEL R64, R64, -INF , !P4 ;  /* 0xff80000040407808 */ /* 0x000fe40006000000 */
[C---:B------:R-:W-:Y:S01]  /*7360*/  FSETP.NEU.FTZ.AND P6, PT, R8.reuse, -INF , PT ;  /* 0xff8000000800780b */ /* 0x040fe20003fdd000 */
[C---:B0-----:R-:W-:Y:S01]  /*7370*/  FMUL.FTZ R9, R8.reuse, R43 ;  /* 0x0000002b08097220 */ /* 0x041fe20000410000 */
[----:B------:R-:W-:Y:S02]  /*7380*/  ISETP.GT.AND P4, PT, R47, 0x71, P2 ;  /* 0x000000712f00780c */ /* 0x000fe40001784270 */
[----:B------:R-:W-:-:S02]  /*7390*/  FSEL R57, R8, RZ, P6 ;  /* 0x000000ff08397208 */ /* 0x000fc40003000000 */
[----:B------:R-:W-:Y:S02]  /*73a0*/  FSEL R9, R9, RZ, P6 ;  /* 0x000000ff09097208 */ /* 0x000fe40003000000 */
[----:B------:R-:W-:Y:S01]  /*73b0*/  ISETP.LT.OR P4, PT, R45, 0x72, P4 ;  /* 0x000000722d00780c */ /* 0x000fe20002781670 */
[----:B------:R-:W-:Y:S02]  /*73c0*/  FADD.FTZ R4, -R57, R4 ;  /* 0x0000000439047221 */ /* 0x000fe40000010100 */
[-CC-:B------:R-:W-:Y:S01]  /*73d0*/  FFMA.FTZ R15, R12, R43.reuse, -R9.reuse ;  /* 0x0000002b0c0f7223 */ /* 0x180fe20000010809 */
[-CC-:B------:R-:W-:Y:S01]  /*73e0*/  FFMA.FTZ R148, R5, R43.reuse, -R9.reuse ;  /* 0x0000002b05947223 */ /* 0x180fe20000010809 */
[-CC-:B------:R-:W-:Y:S01]  /*73f0*/  FFMA.FTZ R5, R72, R43.reuse, -R9.reuse ;  /* 0x0000002b48057223 */ /* 0x180fe20000010809 */
[----:B------:R-:W-:Y:S01]  /*7400*/  FSEL R72, R27, -INF , !P5 ;  /* 0xff8000001b487808 */ /* 0x000fe20006800000 */
[----:B------:R0:W-:Y:S01]  /*7410*/  MUFU.EX2 R7, R15 ;  /* 0x0000000f00077308 */ /* 0x0001e20000000800 */
[-CC-:B------:R-:W-:Y:S01]  /*7420*/  FFMA.FTZ R27, R24, R43.reuse, -R9.reuse ;  /* 0x0000002b181b7223 */ /* 0x180fe20000010809 */
[----:B------:R-:W-:Y:S01]  /*7430*/  ISETP.GT.AND P5, PT, R47, 0x28, P2 ;  /* 0x000000282f00780c */ /* 0x000fe200017a4270 */
[-CC-:B------:R-:W-:Y:S01]  /*7440*/  FFMA.FTZ R24, R26, R43.reuse, -R9.reuse ;  /* 0x0000002b1a187223 */ /* 0x180fe20000010809 */
[-CC-:B------:R-:W-:Y:S01]  /*7450*/  FFMA.FTZ R25, R20, R43.reuse, -R9.reuse ;  /* 0x0000002b14197223 */ /* 0x180fe20000010809 */
[-CC-:B------:R-:W-:Y:S01]  /*7460*/  FFMA.FTZ R12, R14, R43.reuse, -R9.reuse ;  /* 0x0000002b0e0c7223 */ /* 0x180fe20000010809 */
[----:B------:R-:W-:Y:S01]  /*7470*/  ISETP.LT.OR P5, PT, R45, 0x29, P5 ;  /* 0x000000292d00780c */ /* 0x000fe20002fa1670 */
[-CC-:B------:R-:W-:Y:S01]  /*7480*/  FFMA.FTZ R33, R30, R43.reuse, -R9.reuse ;  /* 0x0000002b1e217223 */ /* 0x180fe20000010809 */
[----:B------:R-:W-:Y:S01]  /*7490*/  FSEL R20, R39, -INF , !P3 ;  /* 0xff80000027147808 */ /* 0x000fe20005800000 */
[--C-:B------:R-:W-:Y:S01]  /*74a0*/  FFMA.FTZ R36, R36, R43, -R9.reuse ;  /* 0x0000002b24247223 */ /* 0x100fe20000010809 */
[----:B0-----:R-:W-:Y:S01]  /*74b0*/  FMNMX.FTZ R15, R142, R13, !PT ;  /* 0x0000000d8e0f7209 */ /* 0x001fe20007810000 */
[--C-:B------:R-:W-:Y:S01]  /*74c0*/  FFMA.FTZ R40, R40, R43, -R9.reuse ;  /* 0x0000002b28287223 */ /* 0x100fe20000010809 */
[----:B------:R-:W-:Y:S01]  /*74d0*/  FSEL R34, R34, -INF , !P5 ;  /* 0xff80000022227808 */ /* 0x000fe20006800000 */
[----:B------:R0:W-:Y:S01]  /*74e0*/  MUFU.EX2 R13, R25 ;  /* 0x00000019000d7308 */ /* 0x0001e20000000800 */
[----:B------:R-:W-:Y:S01]  /*74f0*/  FMNMX.FTZ R15, R144, R15, !PT ;  /* 0x0000000f900f7209 */ /* 0x000fe20007810000 */
[-CC-:B------:R-:W-:Y:S01]  /*7500*/  FFMA.FTZ R122, R122, R43.reuse, -R9.reuse ;  /* 0x0000002b7a7a7223 */ /* 0x180fe20000010809 */
[----:B------:R-:W-:Y:S01]  /*7510*/  ISETP.GT.AND P5, PT, R47, 0x30, P2 ;  /* 0x000000302f00780c */ /* 0x000fe200017a4270 */
[--C-:B------:R-:W-:Y:S01]  /*7520*/  FFMA.FTZ R10, R10, R43, -R9.reuse ;  /* 0x0000002b0a0a7223 */ /* 0x100fe20000010809 */
[----:B------:R-:W-:Y:S01]  /*7530*/  FMNMX.FTZ R21, R146, R15, !PT ;  /* 0x0000000f92157209 */ /* 0x000fe20007810000 */
[--C-:B------:R-:W-:Y:S01]  /*7540*/  FFMA.FTZ R51, R130, R43, -R9.reuse ;  /* 0x0000002b82337223 */ /* 0x100fe20000010809 */
[----:B------:R-:W-:Y:S01]  /*7550*/  ISETP.LT.OR P5, PT, R45, 0x31, P5 ;  /* 0x000000312d00780c */ /* 0x000fe20002fa1670 */
[----:B------:R1:W-:Y:S01]  /*7560*/  MUFU.EX2 R15, R27 ;  /* 0x0000001b000f7308 */ /* 0x0003e20000000800 */
[----:B------:R-:W-:Y:S01]  /*7570*/  FMNMX.FTZ R21, R150, R21, !PT ;  /* 0x0000001596157209 */ /* 0x000fe20007810000 */
[----:B------:R-:W-:Y:S01]  /*7580*/  FFMA.FTZ R53, R136, R43, -R9 ;  /* 0x0000002b88357223 */ /* 0x000fe20000010809 */
[----:B------:R-:W-:-:S02]  /*7590*/  FSEL R14, R37, -INF , !P5 ;  /* 0xff800000250e7808 */ /* 0x000fc40006800000 */
[----:B------:R-:W-:Y:S01]  /*75a0*/  FMNMX.FTZ R26, R72, R21, !PT ;  /* 0x00000015481a7209 */ /* 0x000fe20007810000 */
[----:B------:R-:W-:Y:S01]  /*75b0*/  FFMA.FTZ R21, R28, R43, -R9 ;  /* 0x0000002b1c157223 */ /* 0x000fe20000010809 */
[----:B------:R-:W-:Y:S01]  /*75c0*/  ISETP.GT.AND P5, PT, R47, 0x39, P2 ;  /* 0x000000392f00780c */ /* 0x000fe200017a4270 */
[----:B------:R-:W-:Y:S01]  /*75d0*/  MUFU.EX2 R148, R148 ;  /* 0x0000009400947308 */ /* 0x000fe20000000800 */
[----:B------:R-:W-:Y:S02]  /*75e0*/  FMNMX.FTZ R26, R29, R26, !PT ;  /* 0x0000001a1d1a7209 */ /* 0x000fe40007810000 */
[----:B------:R-:W-:Y:S02]  /*75f0*/  ISETP.GT.AND P3, PT, R47, 0x40, P2 ;  /* 0x000000402f00780c */ /* 0x000fe40001764270 */
[----:B0-----:R-:W-:Y:S02]  /*7600*/  FMNMX.FTZ R25, R31, R26, !PT ;  /* 0x0000001a1f197209 */ /* 0x001fe40007810000 */
        /* <DEDUP_REMOVED lines=8> */
[----:B------:R-:W-:Y:S02]  /*7690*/  ISETP.GT.AND P5, PT, R47, 0x48, P2 ;  /* 0x000000482f00780c */ /* 0x000fe400017a4270 */
[----:B------:R-:W-:-:S02]  /*76a0*/  FMNMX.FTZ R28, R20, R25, !PT ;  /* 0x00000019141c7209 */ /* 0x000fc40007810000 */
[----:B------:R-:W-:Y:S01]  /*76b0*/  FSEL R46, R46, -INF , !P3 ;  /* 0xff8000002e2e7808 */ /* 0x000fe20005800000 */
[----:B------:R0:W-:Y:S01]  /*76c0*/  MUFU.EX2 R25, R36 ;  /* 0x0000002400197308 */ /* 0x0001e20000000800 */
[----:B-1----:R-:W-:Y:S01]  /*76d0*/  FMNMX.FTZ R27, R41, R28, !PT ;  /* 0x0000001c291b7209 */ /* 0x002fe20007810000 */
[-CC-:B------:R-:W-:Y:S01]  /*76e0*/  FFMA.FTZ R28, R38, R43.reuse, -R9.reuse ;  /* 0x0000002b261c7223 */ /* 0x180fe20000010809 */
[----:B------:R-:W-:Y:S01]  /*76f0*/  ISETP.GT.AND P3, PT, R47, 0x49, P2 ;  /* 0x000000492f00780c */ /* 0x000fe20001764270 */
[--C-:B------:R-:W-:Y:S01]  /*7700*/  FFMA.FTZ R38, R76, R43, -R9.reuse ;  /* 0x0000002b4c267223 */ /* 0x100fe20000010809 */
[----:B------:R-:W-:Y:S02]  /*7710*/  FMNMX.FTZ R27, R44, R27, !PT ;  /* 0x0000001b2c1b7209 */ /* 0x000fe40007810000 */
[C---:B------:R-:W-:Y:S01]  /*7720*/  ISETP.LT.OR P5, PT, R45.reuse, 0x49, P5 ;  /* 0x000000492d00780c */ /* 0x040fe20002fa1670 */
[----:B------:R-:W-:Y:S01]  /*7730*/  MUFU.EX2 R10, R10 ;  /* 0x0000000a000a7308 */ /* 0x000fe20000000800 */
[----:B------:R-:W-:Y:S01]  /*7740*/  FMNMX.FTZ R27, R46, R27, !PT ;  /* 0x0000001b2e1b7209 */ /* 0x000fe20007810000 */
[----:B0-----:R-:W-:Y:S01]  /*7750*/  FFMA.FTZ R36, R42, R43, -R9 ;  /* 0x0000002b2a247223 */ /* 0x001fe20000010809 */
[----:B------:R-:W-:-:S02]  /*7760*/  ISETP.LT.OR P3, PT, R45, 0x4a, P3 ;  /* 0x0000004a2d00780c */ /* 0x000fc40001f61670 */
[----:B------:R-:W-:Y:S02]  /*7770*/  FSEL R30, R49, -INF , !P5 ;  /* 0xff800000311e7808 */ /* 0x000fe40006800000 */
[----:B------:R-:W-:Y:S01]  /*7780*/  FMNMX.FTZ R33, R48, R27, !PT ;  /* 0x0000001b30217209 */ /* 0x000fe20007810000 */
[----:B------:R-:W-:Y:S01]  /*7790*/  MUFU.EX2 R12, R12 ;  /* 0x0000000c000c7308 */ /* 0x000fe20000000800 */
[C---:B------:R-:W-:Y:S02]  /*77a0*/  ISETP.GT.AND P5, PT, R47.reuse, 0x51, P2 ;  /* 0x000000512f00780c */ /* 0x040fe400017a4270 */
[----:B------:R-:W-:Y:S02]  /*77b0*/  FSEL R50, R50, -INF , !P3 ;  /* 0xff80000032327808 */ /* 0x000fe40005800000 */
[----:B------:R-:W-:Y:S02]  /*77c0*/  FMNMX.FTZ R33, R30, R33, !PT ;  /* 0x000000211e217209 */ /* 0x000fe40007810000 */
[----:B------:R-:W-:Y:S01]  /*77d0*/  ISETP.GT.AND P3, PT, R47, 0x58, P2 ;  /* 0x000000582f00780c */ /* 0x000fe20001764270 */
[----:B------:R0:W-:Y:S01]  /*77e0*/  MUFU.EX2 R27, R40 ;  /* 0x00000028001b7308 */ /* 0x0001e20000000800 */
[----:B------:R-:W-:-:S02]  /*77f0*/  ISETP.LT.OR P5, PT, R45, 0x52, P5 ;  /* 0x000000522d00780c */ /* 0x000fc40002fa1670 */
[----:B------:R-:W-:Y:S02]  /*7800*/  FMNMX.FTZ R33, R50, R33, !PT ;  /* 0x0000002132217209 */ /* 0x000fe40007810000 */
[----:B------:R-:W-:Y:S02]  /*7810*/  FSEL R54, R54, -INF , !P5 ;  /* 0xff80000036367808 */ /* 0x000fe40006800000 */
[----:B------:R-:W-:Y:S01]  /*7820*/  ISETP.LT.OR P3, PT, R45, 0x59, P3 ;  /* 0x000000592d00780c */ /* 0x000fe20001f61670 */
[----:B------:R-:W-:Y:S01]  /*7830*/  MUFU.EX2 R24, R24 ;  /* 0x0000001800187308 */ /* 0x000fe20000000800 */
[----:B------:R-:W-:Y:S01]  /*7840*/  FMNMX.FTZ R33, R52, R33, !PT ;  /* 0x0000002134217209 */ /* 0x000fe20007810000 */
[----:B0-----:R-:W-:Y:S01]  /*7850*/  FFMA.FTZ R40, R78, R43, -R9 ;  /* 0x0000002b4e287223 */ /* 0x001fe20000010809 */
[----:B------:R-:W-:Y:S02]  /*7860*/  ISETP.GT.AND P5, PT, R47, 0x60, P2 ;  /* 0x000000602f00780c */ /* 0x000fe400017a4270 */
[----:B------:R-:W-:-:S02]  /*7870*/  FSEL R58, R58, -INF , !P3 ;  /* 0xff8000003a3a7808 */ /* 0x000fc40005800000 */
[----:B------:R-:W-:Y:S01]  /*7880*/  FMNMX.FTZ R37, R54, R33, !PT ;  /* 0x0000002136257209 */ /* 0x000fe20007810000 */
[----:B------:R-:W-:Y:S01]  /*7890*/  MUFU.EX2 R21, R21 ;  /* 0x0000001500157308 */ /* 0x000fe20000000800 */
[----:B------:R-:W-:Y:S02]  /*78a0*/  ISETP.GT.AND P3, PT, R47, 0x61, P2 ;  /* 0x000000612f00780c */ /* 0x000fe40001764270 */
[C---:B------:R-:W-:Y:S02]  /*78b0*/  ISETP.LT.OR P5, PT, R45.reuse, 0x61, P5 ;  /* 0x000000612d00780c */ /* 0x040fe40002fa1670 */
[----:B------:R-:W-:Y:S02]  /*78c0*/  FMNMX.FTZ R37, R58, R37, !PT ;  /* 0x000000253a257209 */ /* 0x000fe40007810000 */
[----:B------:R-:W-:Y:S01]  /*78d0*/  ISETP.LT.OR P3, PT, R45, 0x62, P3 ;  /* 0x000000622d00780c */ /* 0x000fe20001f61670 */
[----:B------:R0:W-:Y:S01]  /*78e0*/  MUFU.EX2 R33, R38 ;  /* 0x0000002600217308 */ /* 0x0001e20000000800 */
[----:B------:R-:W-:-:S02]  /*78f0*/  FSEL R42, R61, -INF , !P5 ;  /* 0xff8000003d2a7808 */ /* 0x000fc40006800000 */
[----:B------:R-:W-:Y:S02]  /*7900*/  FMNMX.FTZ R37, R60, R37, !PT ;  /* 0x000000253c257209 */ /* 0x000fe40007810000 */
[C---:B------:R-:W-:Y:S02]  /*7910*/  ISETP.GT.AND P5, PT, R47.reuse, 0x69, P2 ;  /* 0x000000692f00780c */ /* 0x040fe400017a4270 */
[----:B------:R-:W-:Y:S01]  /*7920*/  FSEL R76, R62, -INF , !P3 ;  /* 0xff8000003e4c7808 */ /* 0x000fe20005800000 */
[--C-:B------:R-:W-:Y:S01]  /*7930*/  FFMA.FTZ R62, R82, R43, -R9.reuse ;  /* 0x0000002b523e7223 */ /* 0x100fe20000010809 */
[----:B------:R-:W-:Y:S01]  /*7940*/  FMNMX.FTZ R37, R42, R37, !PT ;  /* 0x000000252a257209 */ /* 0x000fe20007810000 */
[----:B0-----:R-:W-:Y:S01]  /*7950*/  FFMA.FTZ R38, R80, R43, -R9 ;  /* 0x0000002b50267223 */ /* 0x001fe20000010809 */
[----:B------:R-:W-:Y:S01]  /*7960*/  ISETP.GT.AND P3, PT, R47, 0x70, P2 ;  /* 0x000000702f00780c */ /* 0x000fe20001764270 */
[----:B------:R-:W-:Y:S01]  /*7970*/  MUFU.EX2 R28, R28 ;  /* 0x0000001c001c7308 */ /* 0x000fe20000000800 */
[----:B------:R-:W-:-:S02]  /*7980*/  ISETP.LT.OR P5, PT, R45, 0x6a, P5 ;  /* 0x0000006a2d00780c */ /* 0x000fc40002fa1670 */
[----:B------:R-:W-:Y:S02]  /*7990*/  FMNMX.FTZ R39, R76, R37, !PT ;  /* 0x000000254c277209 */ /* 0x000fe40007810000 */
[----:B------:R-:W-:Y:S02]  /*79a0*/  FSEL R66, R66, -INF , !P5 ;  /* 0xff80000042427808 */ /* 0x000fe40006800000 */
[----:B------:R-:W-:Y:S01]  /*79b0*/  ISETP.LT.OR P3, PT, R45, 0x71, P3 ;  /* 0x000000712d00780c */ /* 0x000fe20001f61670 */
[----:B------:R-:W-:Y:S01]  /*79c0*/  MUFU.EX2 R37, R38 ;  /* 0x0000002600257308 */ /* 0x000fe20000000800 */
[----:B------:R-:W-:Y:S02]  /*79d0*/  FMNMX.FTZ R39, R64, R39, !PT ;  /* 0x0000002740277209 */ /* 0x000fe40007810000 */
[C---:B------:R-:W-:Y:S02]  /*79e0*/  ISETP.GT.AND P5, PT, R47.reuse, 0x78, P2 ;  /* 0x000000782f00780c */ /* 0x040fe400017a4270 */
[----:B------:R-:W-:Y:S01]  /*79f0*/  FSEL R78, R68, -INF , !P3 ;  /* 0xff800000444e7808 */ /* 0x000fe20005800000 */
[--C-:B------:R-:W-:Y:S01]  /*7a00*/  FFMA.FTZ R68, R86, R43, -R9.reuse ;  /* 0x0000002b56447223 */ /* 0x100fe20000010809 */
[----:B------:R-:W-:Y:S01]  /*7a10*/  FMNMX.FTZ R39, R66, R39, !PT ;  /* 0x0000002742277209 */ /* 0x000fe20007810000 */
[----:B------:R-:W0:Y:S01]  /*7a20*/  MUFU.EX2 R36, R36 ;  /* 0x0000002400247308 */ /* 0x000e220000000800 */
[----:B------:R-:W-:Y:S01]  /*7a30*/  ISETP.GT.AND P2, PT, R47, 0x79, P2 ;  /* 0x000000792f00780c */ /* 0x000fe20001744270 */
[----:B------:R-:W-:Y:S01]  /*7a40*/  FFMA.FTZ R47, R84, R43, -R9 ;  /* 0x0000002b542f7223 */ /* 0x000fe20000010809 */
[----:B------:R-:W-:-:S02]  /*7a50*/  ISETP.LT.OR P5, PT, R45, 0x79, P5 ;  /* 0x000000792d00780c */ /* 0x000fc40002fa1670 */
[----:B------:R-:W-:Y:S02]  /*7a60*/  FSEL R80, R69, -INF , !P4 ;  /* 0xff80000045507808 */ /* 0x000fe40006000000 */
[----:B------:R-:W-:Y:S01]  /*7a70*/  FMNMX.FTZ R39, R78, R39, !PT ;  /* 0x000000274e277209 */ /* 0x000fe20007810000 */
[----:B------:R-:W-:Y:S01]  /*7a80*/  MUFU.EX2 R40, R40 ;  /* 0x0000002800287308 */ /* 0x000fe20000000800 */
[----:B------:R-:W-:Y:S02]  /*7a90*/  ISETP.LT.OR P2, PT, R45, 0x7a, P2 ;  /* 0x0000007a2d00780c */ /* 0x000fe40001741670 */
[----:B------:R-:W-:Y:S01]  /*7aa0*/  FSEL R82, R70, -INF , !P5 ;  /* 0xff80000046527808 */ /* 0x000fe20006800000 */
[--C-:B------:R-:W-:Y:S01]  /*7ab0*/  FFMA.FTZ R70, R124, R43, -R9.reuse ;  /* 0x0000002b7c467223 */ /* 0x100fe20000010809 */
[----:B------:R-:W-:Y:S01]  /*7ac0*/  FMNMX.FTZ R45, R80, R39, !PT ;  /* 0x00000027502d7209 */ /* 0x000fe20007810000 */
[--C-:B------:R-:W-:Y:S01]  /*7ad0*/  FFMA.FTZ R124, R126, R43, -R9.reuse ;  /* 0x0000002b7e7c7223 */ /* 0x100fe20000010809 */
[----:B------:R-:W-:Y:S01]  /*7ae0*/  FSEL R84, R71, -INF , !P2 ;  /* 0xff80000047547808 */ /* 0x000fe20005000000 */
[----:B------:R-:W-:Y:S01]  /*7af0*/  MUFU.EX2 R39, R47 ;  /* 0x0000002f00277308 */ /* 0x000fe20000000800 */
[----:B------:R-:W-:Y:S01]  /*7b00*/  FMNMX.FTZ R45, R82, R45, !PT ;  /* 0x0000002d522d7209 */ /* 0x000fe20007810000 */
[----:B------:R-:W-:Y:S01]  /*7b10*/  FFMA.FTZ R126, R74, R43, -R9 ;  /* 0x0000002b4a7e7223 */ /* 0x000fe20000010809 */
[----:B0-----:R-:W-:-:S02]  /*7b20*/  F2FP.BF16.F32.PACK_AB R136, R36, R27 ;  /* 0x0000001b2488723e */ /* 0x001fc400000010ff */
[----:B------:R-:W-:Y:S01]  /*7b30*/  FMNMX.FTZ R38, R84, R45, !PT ;  /* 0x0000002d54267209 */ /* 0x000fe20007810000 */
[-CC-:B------:R-:W-:Y:S01]  /*7b40*/  FFMA.FTZ R45, R56, R43.reuse, -R9.reuse ;  /* 0x0000002b382d7223 */ /* 0x180fe20000010809 */
[-CC-:B------:R-:W-:Y:S01]  /*7b50*/  FFMA.FTZ R56, R120, R43.reuse, -R9.reuse ;  /* 0x0000002b78387223 */ /* 0x180fe20000010809 */
[----:B------:R0:W-:Y:S01]  /*7b60*/  MUFU.EX2 R47, R122 ;  /* 0x0000007a002f7308 */ /* 0x0001e20000000800 */
[-CC-:B------:R-:W-:Y:S01]  /*7b70*/  FFMA.FTZ R120, R132, R43.reuse, -R9.reuse ;  /* 0x0000002b84787223 */ /* 0x180fe20000010809 */
[----:B------:R-:W1:Y:S06]  /*7b80*/  SHFL.BFLY PT, R49, R38, 0x2, 0x1f ;  /* 0x0c401f0026317f89 */ /* 0x000e6c00000e0000 */
[----:B------:R-:W2:Y:S01]  /*7b90*/  MUFU.EX2 R62, R62 ;  /* 0x0000003e003e7308 */ /* 0x000ea20000000800 */
[----:B0-----:R-:W-:-:S07]  /*7ba0*/  FFMA.FTZ R122, R134, R43, -R9 ;  /* 0x0000002b867a7223 */ /* 0x001fce0000010809 */
[----:B------:R-:W0:Y:S08]  /*7bb0*/  MUFU.EX2 R68, R68 ;  /* 0x0000004400447308 */ /* 0x000e300000000800 */
[----:B------:R-:W-:Y:S01]  /*7bc0*/  MUFU.EX2 R45, R45 ;  /* 0x0000002d002d7308 */ /* 0x000fe20000000800 */
[----:B--2---:R-:W-:Y:S02]  /*7bd0*/  F2FP.BF16.F32.PACK_AB R132, R62, R37 ;  /* 0x000000253e84723e */ /* 0x004fe400000010ff */
[----:B-1----:R-:W-:Y:S01]  /*7be0*/  FMNMX.FTZ R55, R38, R49, !PT ;  /* 0x0000003126377209 */ /* 0x002fe20007810000 */
[----:B------:R-:W-:-:S04]  /*7bf0*/  FFMA.FTZ R49, R128, R43, -R9 ;  /* 0x0000002b80317223 */ /* 0x000fc80000010809 */
[----:B------:R-:W1:Y:S01]  /*7c00*/  SHFL.BFLY PT, R38, R55, 0x1, 0x1f ;  /* 0x0c201f0037267f89 */ /* 0x000e6200000e0000 */
[----:B------:R-:W-:Y:S01]  /*7c10*/  MUFU.EX2 R56, R56 ;  /* 0x0000003800387308 */ /* 0x000fe20000000800 */
[----:B0-----:R-:W-:-:S07]  /*7c20*/  F2FP.BF16.F32.PACK_AB R134, R68, R39 ;  /* 0x000000274486723e */ /* 0x001fce00000010ff */
[----:B------:R-:W0:Y:S08]  /*7c30*/  MUFU.EX2 R70, R70 ;  /* 0x0000004600467308 */ /* 0x000e300000000800 */
[----:B------:R-:W-:Y:S01]  /*7c40*/  MUFU.EX2 R124, R124 ;  /* 0x0000007c007c7308 */ /* 0x000fe20000000800 */
[----:B-1----:R-:W-:Y:S01]  /*7c50*/  FMNMX.FTZ R38, R55, R38, !PT ;  /* 0x0000002637267209 */ /* 0x002fe20007810000 */
[-C--:B------:R-:W-:Y:S01]  /*7c60*/  FFMA.FTZ R55, R138, R43.reuse, -R9 ;  /* 0x0000002b8a377223 */ /* 0x080fe20000010809 */
[----:B------:R-:W-:-:S05]  /*7c70*/  FMUL.FTZ R9, R4, R43 ;  /* 0x0000002b04097220 */ /* 0x000fca0000410000 */
[----:B------:R-:W-:Y:S01]  /*7c80*/  MUFU.EX2 R49, R49 ;  /* 0x0000003100317308 */ /* 0x000fe20000000800 */
[C---:B------:R-:W-:Y:S01]  /*7c90*/  FSETP.NEU.FTZ.AND P2, PT, R38.reuse, -INF , PT ;  /* 0xff8000002600780b */ /* 0x040fe20003f5d000 */
[----:B------:R-:W-:Y:S01]  /*7ca0*/  FMUL.FTZ R57, R38, R43 ;  /* 0x0000002b26397220 */ /* 0x000fe20000410000 */
[----:B------:R-:W-:Y:S02]  /*7cb0*/  F2FP.BF16.F32.PACK_AB R138, R40, R33 ;  /* 0x00000021288a723e */ /* 0x000fe400000010ff */
[----:B0-----:R-:W-:Y:S02]  /*7cc0*/  F2FP.BF16.F32.PACK_AB R130, R70, R47 ;  /* 0x0000002f4682723e */ /* 0x001fe400000010ff */
[----:B------:R-:W-:Y:S01]  /*7cd0*/  FSEL R57, R57, RZ, P2 ;  /* 0x000000ff39397208 */ /* 0x000fe20001000000 */
[----:B------:R-:W0:Y:S04]  /*7ce0*/  MUFU.EX2 R9, R9 ;  /* 0x0000000900097308 */ /* 0x000e280000000800 */
        /* <DEDUP_REMOVED lines=9> */
[----:B------:R-:W-:Y:S01]  /*7d80*/  FFMA.FTZ R141, R29, R43, -R57 ;  /* 0x0000002b1d8d7223 */ /* 0x000fe20000010839 */
[----:B------:R-:W-:-:S02]  /*7d90*/  IMAD.U32 R29, RZ, RZ, UR37 ;  /* 0x00000025ff1d7e24 */ /* 0x000fc4000f8e00ff */
[-CC-:B------:R-:W-:Y:S01]  /*7da0*/  FFMA.FTZ R74, R146, R43.reuse, -R57.reuse ;  /* 0x0000002b924a7223 */ /* 0x180fe20000010839 */
[--C-:B------:R-:W-:Y:S01]  /*7db0*/  FFMA.FTZ R135, R30, R43, -R57.reuse ;  /* 0x0000002b1e877223 */ /* 0x100fe20000010839 */
[----:B0-----:R-:W-:Y:S01]  /*7dc0*/  FFMA.FTZ R20, R9, R3, R148 ;  /* 0x0000000309147223 */ /* 0x001fe20000010094 */
[-CC-:B------:R-:W-:Y:S01]  /*7dd0*/  FFMA.FTZ R147, R150, R43.reuse, -R57.reuse ;  /* 0x0000002b96937223 */ /* 0x180fe20000010839 */
[----:B------:R-:W-:Y:S01]  /*7de0*/  @!P1 LEA R29, R29, UR45, 0x3 ;  /* 0x0000002d1d1d9c11 */ /* 0x000fe2000f8e18ff */
[----:B------:R-:W-:Y:S01]  /*7df0*/  MUFU.EX2 R149, R149 ;  /* 0x0000009500957308 */ /* 0x000fe20000000800 */
[----:B------:R-:W-:Y:S01]  /*7e00*/  FADD.FTZ R3, R5, R20 ;  /* 0x0000001405037221 */ /* 0x000fe20000010000 */
[-CC-:B------:R-:W-:Y:S01]  /*7e10*/  FFMA.FTZ R72, R72, R43.reuse, -R57.reuse ;  /* 0x0000002b48487223 */ /* 0x180fe20000010839 */
[-C--:B------:R-:W-:Y:S01]  /*7e20*/  FFMA.FTZ R133, R46, R43.reuse, -R57 ;  /* 0x0000002b2e857223 */ /* 0x080fe20000010839 */
[----:B------:R-:W-:Y:S02]  /*7e30*/  @!P1 VIADD R29, R29, 0x16860 ;  /* 0x000168601d1d9836 */ /* 0x000fe40000000000 */
[----:B------:R-:W-:Y:S01]  /*7e40*/  FADD.FTZ R20, R10, R3 ;  /* 0x000000030a147221 */ /* 0x000fe20000010000 */
[----:B------:R-:W-:Y:S01]  /*7e50*/  FSEL R3, R38, RZ, P2 ;  /* 0x000000ff26037208 */ /* 0x000fe20001000000 */
[-C--:B------:R-:W-:Y:S01]  /*7e60*/  FFMA.FTZ R86, R31, R43.reuse, -R57 ;  /* 0x0000002b1f567223 */ /* 0x080fe20000010839 */
[----:B------:R-:W-:Y:S01]  /*7e70*/  MUFU.EX2 R151, R151 ;  /* 0x0000009700977308 */ /* 0x000fe20000000800 */
[----:B------:R-:W-:Y:S01]  /*7e80*/  FADD.FTZ R11, R7, R20 ;  /* 0x00000014070b7221 */ /* 0x000fe20000010000 */
[----:B------:R-:W-:Y:S01]  /*7e90*/  @!P1 PRMT R29, RZ, 0x654, R29 ;  /* 0x00000654ff1d9816 */ /* 0x000fe2000000001d */
[----:B------:R-:W-:Y:S01]  /*7ea0*/  FADD.FTZ R20, -R3, R6 ;  /* 0x0000000603147221 */ /* 0x000fe20000010100 */
[-C--:B------:R-:W-:Y:S01]  /*7eb0*/  FFMA.FTZ R143, R34, R43.reuse, -R57 ;  /* 0x0000002b228f7223 */ /* 0x080fe20000010839 */
[----:B------:R-:W-:Y:S01]  /*7ec0*/  FADD.FTZ R128, R12, R11 ;  /* 0x0000000b0c807221 */ /* 0x000fe20000010000 */
[----:B------:R0:W-:Y:S01]  /*7ed0*/  @!P1 SYNCS.ARRIVE.TRANS64.RED.A1T0 RZ, [R29+URZ], RZ ;  /* 0x000000ff1dff99a7 */ /* 0x0001e2000810043f */
[-C--:B------:R-:W-:Y:S01]  /*7ee0*/  FMUL.FTZ R11, R20, R43.reuse ;  /* 0x0000002b140b7220 */ /* 0x080fe20000410000 */
[----:B------:R1:W-:Y:S01]  /*7ef0*/  MUFU.EX2 R6, R44 ;  /* 0x0000002c00067308 */ /* 0x0003e20000000800 */
[----:B------:R-:W-:Y:S01]  /*7f00*/  FADD.FTZ R128, R13, R128 ;  /* 0x000000800d807221 */ /* 0x000fe20000010000 */
[-CC-:B------:R-:W-:Y:S01]  /*7f10*/  FFMA.FTZ R125, R42, R43.reuse, -R57.reuse ;  /* 0x0000002b2a7d7223 */ /* 0x180fe20000010839 */
[-CC-:B------:R-:W-:Y:S01]  /*7f20*/  FFMA.FTZ R34, R35, R43.reuse, -R57.reuse ;  /* 0x0000002b23227223 */ /* 0x180fe20000010839 */
[-CC-:B------:R-:W-:Y:S01]  /*7f30*/  FFMA.FTZ R139, R41, R43.reuse, -R57.reuse ;  /* 0x0000002b298b7223 */ /* 0x180fe20000010839 */
[----:B------:R-:W-:Y:S01]  /*7f40*/  FADD.FTZ R3, R15, R128 ;  /* 0x000000800f037221 */ /* 0x000fe20000010000 */
[----:B------:R-:W-:Y:S01]  /*7f50*/  F2FP.BF16.F32.PACK_AB R144, R13, R12 ;  /* 0x0000000c0d90723e */ /* 0x000fe200000010ff */
[-C--:B------:R-:W-:Y:S01]  /*7f60*/  FFMA.FTZ R129, R52, R43.reuse, -R57 ;  /* 0x0000002b34817223 */ /* 0x080fe20000010839 */
[----:B------:R-:W2:Y:S01]  /*7f70*/  MUFU.EX2 R11, R11 ;  /* 0x0000000b000b7308 */ /* 0x000ea20000000800 */
[----:B------:R-:W-:Y:S01]  /*7f80*/  FADD.FTZ R20, R24, R3 ;  /* 0x0000000318147221 */ /* 0x000fe20000010000 */
[----:B------:R-:W-:Y:S01]  /*7f90*/  F2FP.BF16.F32.PACK_AB R148, R5, R148 ;  /* 0x000000940594723e */ /* 0x000fe200000010ff */
[--C-:B------:R-:W-:Y:S01]  /*7fa0*/  FFMA.FTZ R131, R58, R43, -R57.reuse ;  /* 0x0000002b3a837223 */ /* 0x100fe20000010839 */
[----:B------:R-:W-:Y:S01]  /*7fb0*/  F2FP.BF16.F32.PACK_AB R146, R24, R15 ;  /* 0x0000000f1892723e */ /* 0x000fe200000010ff */
[----:B------:R-:W-:Y:S01]  /*7fc0*/  FADD.FTZ R3, R21, R20 ;  /* 0x0000001415037221 */ /* 0x000fe20000010000 */
[-CC-:B------:R-:W-:Y:S01]  /*7fd0*/  FFMA.FTZ R20, R48, R43.reuse, -R57.reuse ;  /* 0x0000002b30147223 */ /* 0x180fe20000010839 */
[-C--:B------:R-:W-:Y:S01]  /*7fe0*/  FFMA.FTZ R60, R60, R43.reuse, -R57 ;  /* 0x0000002b3c3c7223 */ /* 0x080fe20000010839 */
[----:B------:R-:W3:Y:S01]  /*7ff0*/  MUFU.EX2 R32, R32 ;  /* 0x0000002000207308 */ /* 0x000ee20000000800 */
[----:B-1----:R-:W-:Y:S01]  /*8000*/  FADD.FTZ R44, R26, R3 ;  /* 0x000000031a2c7221 */ /* 0x002fe20000010000 */
[----:B------:R-:W-:Y:S01]  /*8010*/  F2FP.BF16.F32.PACK_AB R150, R7, R10 ;  /* 0x0000000a0796723e */ /* 0x000fe200000010ff */
[-CC-:B------:R-:W-:Y:S01]  /*8020*/  FFMA.FTZ R76, R76, R43.reuse, -R57.reuse ;  /* 0x0000002b4c4c7223 */ /* 0x180fe20000010839 */
[-CC-:B------:R-:W-:Y:S01]  /*8030*/  FFMA.FTZ R64, R64, R43.reuse, -R57.reuse ;  /* 0x0000002b40407223 */ /* 0x180fe20000010839 */
[----:B------:R-:W-:Y:S01]  /*8040*/  FADD.FTZ R3, R25, R44 ;  /* 0x0000002c19037221 */ /* 0x000fe20000010000 */
[-CC-:B------:R-:W-:Y:S01]  /*8050*/  FFMA.FTZ R66, R66, R43.reuse, -R57.reuse ;  /* 0x0000002b42427223 */ /* 0x180fe20000010839 */
[-C--:B------:R-:W-:Y:S01]  /*8060*/  FFMA.FTZ R78, R78, R43.reuse, -R57 ;  /* 0x0000002b4e4e7223 */ /* 0x080fe20000010839 */
[----:B------:R-:W1:Y:S01]  /*8070*/  MUFU.EX2 R145, R145 ;  /* 0x0000009100917308 */ /* 0x000e620000000800 */
[----:B------:R-:W-:Y:S01]  /*8080*/  FADD.FTZ R44, R28, R3 ;  /* 0x000000031c2c7221 */ /* 0x000fe20000010000 */
[----:B--2---:R-:W-:Y:S01]  /*8090*/  FFMA.FTZ R30, R11, R2, R4 ;  /* 0x000000020b1e7223 */ /* 0x004fe20000010004 */
[-CC-:B------:R-:W-:Y:S01]  /*80a0*/  FFMA.FTZ R2, R50, R43.reuse, -R57.reuse ;  /* 0x0000002b32027223 */ /* 0x180fe20000010839 */
[-CC-:B------:R-:W-:Y:S01]  /*80b0*/  FFMA.FTZ R80, R80, R43.reuse, -R57.reuse ;  /* 0x0000002b50507223 */ /* 0x180fe20000010839 */
[----:B------:R-:W-:Y:S01]  /*80c0*/  FADD.FTZ R3, R27, R44 ;  /* 0x0000002c1b037221 */ /* 0x000fe20000010000 */
[----:B------:R-:W-:Y:S01]  /*80d0*/  FADD.FTZ R44, R149, R30 ;  /* 0x0000001e952c7221 */ /* 0x000fe20000010000 */
[-C--:B------:R-:W-:Y:S01]  /*80e0*/  FFMA.FTZ R30, R54, R43.reuse, -R57 ;  /* 0x0000002b361e7223 */ /* 0x080fe20000010839 */
[----:B------:R-:W2:Y:S01]  /*80f0*/  MUFU.EX2 R74, R74 ;  /* 0x0000004a004a7308 */ /* 0x000ea20000000800 */
[----:B------:R-:W-:Y:S01]  /*8100*/  FADD.FTZ R46, R36, R3 ;  /* 0x00000003242e7221 */ /* 0x000fe20000010000 */
[----:B------:R-:W-:Y:S01]  /*8110*/  FADD.FTZ R3, R151, R44 ;  /* 0x0000002c97037221 */ /* 0x000fe20000010000 */
[-CC-:B------:R-:W-:Y:S01]  /*8120*/  FFMA.FTZ R82, R82, R43.reuse, -R57.reuse ;  /* 0x0000002b52527223 */ /* 0x180fe20000010839 */
[----:B------:R-:W-:Y:S01]  /*8130*/  FFMA.FTZ R57, R84, R43, -R57 ;  /* 0x0000002b54397223 */ /* 0x000fe20000010839 */
[----:B0-----:R-:W-:Y:S01]  /*8140*/  FADD.FTZ R29, R33, R46 ;  /* 0x0000002e211d7221 */ /* 0x001fe20000010000 */
[----:B---3--:R-:W-:Y:S01]  /*8150*/  FADD.FTZ R44, R32, R3 ;  /* 0x00000003202c7221 */ /* 0x008fe20000010000 */
[----:B------:R-:W-:Y:S01]  /*8160*/  ISETP.GT.AND P2, PT, R0, UR27, PT ;  /* 0x0000001b00007c0c */ /* 0x000fe2000bf44270 */
[----:B------:R-:W0:Y:S01]  /*8170*/  MUFU.EX2 R147, R147 ;  /* 0x0000009300937308 */ /* 0x000e220000000800 */
[----:B------:R-:W-:Y:S01]  /*8180*/  FADD.FTZ R46, R40, R29 ;  /* 0x0000001d282e7221 */ /* 0x000fe20000010000 */
[----:B-1----:R-:W-:Y:S01]  /*8190*/  FADD.FTZ R3, R145, R44 ;  /* 0x0000002c91037221 */ /* 0x002fe20000010000 */
[----:B------:R-:W-:Y:S01]  /*81a0*/  UMOV UR37, UR26 ;  /* 0x0000001a00257c82 */ /* 0x000fe20008000000 */
[----:B------:R-:W-:Y:S01]  /*81b0*/  F2FP.BF16.F32.PACK_AB R149, R149, R4 ;  /* 0x000000049595723e */ /* 0x000fe200000010ff */
[----:B------:R-:W-:Y:S01]  /*81c0*/  FADD.FTZ R29, R37, R46 ;  /* 0x0000002e251d7221 */ /* 0x000fe20000010000 */
[----:B------:R-:W-:Y:S01]  /*81d0*/  F2FP.BF16.F32.PACK_AB R140, R26, R21 ;  /* 0x000000151a8c723e */ /* 0x000fe200000010ff */
[----:B------:R-:W-:Y:S01]  /*81e0*/  FMUL.FTZ R88, R88, R9 ;  /* 0x0000000958587220 */ /* 0x000fe20000410000 */
[----:B------:R-:W1:Y:S01]  /*81f0*/  MUFU.EX2 R72, R72 ;  /* 0x0000004800487308 */ /* 0x000e620000000800 */
[----:B--2---:R-:W-:Y:S01]  /*8200*/  FADD.FTZ R42, R74, R3 ;  /* 0x000000034a2a7221 */ /* 0x004fe20000010000 */
[----:B------:R-:W-:Y:S01]  /*8210*/  FADD.FTZ R44, R62, R29 ;  /* 0x0000001d3e2c7221 */ /* 0x000fe20000010000 */
[----:B------:R-:W-:Y:S01]  /*8220*/  F2FP.BF16.F32.PACK_AB R142, R28, R25 ;  /* 0x000000191c8e723e */ /* 0x000fe200000010ff */
[----:B------:R-:W-:Y:S01]  /*8230*/  FMUL.FTZ R89, R89, R9 ;  /* 0x0000000959597220 */ /* 0x000fe20000410000 */
[----:B------:R-:W-:Y:S01]  /*8240*/  F2FP.BF16.F32.PACK_AB R128, R56, R45 ;  /* 0x0000002d3880723e */ /* 0x000fe200000010ff */
        /* <DEDUP_REMOVED lines=25> */
[C---:B------:R-:W-:Y:S01]  /*83e0*/  F2FP.BF16.F32.PACK_AB R124, R49.reuse, R124 ;  /* 0x0000007c317c723e */ /* 0x040fe200000010ff */
[----:B------:R-:W2:Y:S01]  /*83f0*/  MUFU.EX2 R34, R34 ;  /* 0x0000002200227308 */ /* 0x000ea20000000800 */
[----:B0-----:R-:W-:Y:S01]  /*8400*/  FADD.FTZ R42, R86, R3 ;  /* 0x00000003562a7221 */ /* 0x001fe20000010000 */
[----:B------:R-:W-:Y:S01]  /*8410*/  FADD.FTZ R5, R49, R24 ;  /* 0x0000001831057221 */ /* 0x000fe20000010000 */
[-C--:B------:R-:W-:Y:S01]  /*8420*/  FMUL.FTZ R116, R116, R9.reuse ;  /* 0x0000000974747220 */ /* 0x080fe20000410000 */
[----:B------:R-:W-:Y:S01]  /*8430*/  FMUL.FTZ R117, R117, R9 ;  /* 0x0000000975757220 */ /* 0x000fe20000410000 */
[----:B------:R-:W-:Y:S01]  /*8440*/  F2FP.BF16.F32.PACK_AB R151, R32, R151 ;  /* 0x000000972097723e */ /* 0x000fe200000010ff */
[----:B------:R-:W-:Y:S01]  /*8450*/  VIADD R0, R0, 0xffffffff ;  /* 0xffffffff00007836 */ /* 0x000fe20000000000 */
[----:B------:R-:W-:Y:S01]  /*8460*/  F2FP.BF16.F32.PACK_AB R145, R74, R145 ;  /* 0x000000914a91723e */ /* 0x000fe200000010ff */
[----:B------:R-:W0:Y:S01]  /*8470*/  MUFU.EX2 R137, R137 ;  /* 0x0000008900897308 */ /* 0x000e220000000800 */
[----:B-1----:R-:W-:Y:S01]  /*8480*/  FADD.FTZ R3, R143, R42 ;  /* 0x0000002a8f037221 */ /* 0x002fe20000010000 */
[----:B------:R-:W-:Y:S01]  /*8490*/  F2FP.BF16.F32.PACK_AB R147, R72, R147 ;  /* 0x000000934893723e */ /* 0x000fe200000010ff */
[----:B------:R-:W-:Y:S01]  /*84a0*/  FMUL.FTZ R90, R90, R11 ;  /* 0x0000000b5a5a7220 */ /* 0x000fe20000410000 */
[----:B------:R-:W-:Y:S01]  /*84b0*/  F2FP.BF16.F32.PACK_AB R141, R86, R141 ;  /* 0x0000008d568d723e */ /* 0x000fe200000010ff */
        /* <DEDUP_REMOVED lines=22> */
[----:B------:R-:W-:Y:S01]  /*8620*/  FMUL.FTZ R119, R119, R11 ;  /* 0x0000000b77777220 */ /* 0x000fe20000410000 */
[----:B------:R-:W-:-:S04]  /*8630*/  IMAD.MOV.U32 R4, RZ, RZ, R8 ;  /* 0x000000ffff047224 */ /* 0x000fc800078e0008 */
[----:B------:R-:W1:Y:S01]  /*8640*/  MUFU.EX2 R133, R133 ;  /* 0x0000008500857308 */ /* 0x000e620000000800 */
[----:B--2---:R-:W-:Y:S01]  /*8650*/  FADD.FTZ R3, R139, R12 ;  /* 0x0000000c8b037221 */ /* 0x004fe20000010000 */
[----:B------:R-:W-:-:S03]  /*8660*/  F2FP.BF16.F32.PACK_AB R139, R6, R139 ;  /* 0x0000008b068b723e */ /* 0x000fc600000010ff */
[----:B------:R-:W-:Y:S01]  /*8670*/  FADD.FTZ R12, R6, R3 ;  /* 0x00000003060c7221 */ /* 0x000fe20000010000 */
[----:B------:R-:W-:Y:S02]  /*8680*/  IMAD.MOV.U32 R6, RZ, RZ, R38 ;  /* 0x000000ffff067224 */ /* 0x000fe400078e0026 */
        /* <DEDUP_REMOVED lines=49> */
[C---:B--2---:R-:W-:Y:S01]  /*89a0*/  FADD.FTZ R3, R55.reuse, R24 ;  /* 0x0000001837037221 */ /* 0x044fe20000010000 */
[----:B------:R-:W-:Y:S02]  /*89b0*/  F2FP.BF16.F32.PACK_AB R122, R55, R122 ;  /* 0x0000007a377a723e */ /* 0x000fe400000010ff */
[C---:B0-----:R-:W-:Y:S01]  /*89c0*/  FADD.FTZ R2, R57.reuse, R12 ;  /* 0x0000000c39027221 */ /* 0x041fe20000010000 */
[----:B------:R-:W-:Y:S01]  /*89d0*/  F2FP.BF16.F32.PACK_AB R123, R57, R123 ;  /* 0x0000007b397b723e */ /* 0x000fe200000010ff */
[----:B------:R-:W-:Y:S06]  /*89e0*/  @P2 BRA `(.L_x_13719) ;  /* 0xffffffc800b02947 */ /* 0x000fec000383ffff */
[----:B------:R-:W-:Y:S01]  /*89f0*/  IMAD.MOV.U32 R6, RZ, RZ, R38 ;  /* 0x000000ffff067224 */ /* 0x000fe200078e0026 */
[----:B------:R-:W-:Y:S01]  /*8a00*/  UMOV UR37, UR26 ;  /* 0x0000001a00257c82 */ /* 0x000fe20008000000 */
[----:B------:R-:W-:Y:S01]  /*8a10*/  IMAD.MOV.U32 R4, RZ, RZ, R8 ;  /* 0x000000ffff047224 */ /* 0x000fe200078e0008 */
[----:B------:R-:W-:-:S06]  /*8a20*/  UMOV UR46, UR25 ;  /* 0x00000019002e7c82 */ /* 0x000fcc0008000000 */
.L_x_13702:
[----:B------:R-:W-:Y:S01]  /*8a30*/  ULDC UR6, c[0x0][0x448] ;  /* 0x0001120000067ab9 */ /* 0x000fe20000000800 */
[----:B------:R-:W-:Y:S01]  /*8a40*/  ULDC UR14, c[0x0][0x9e4] ;  /* 0x00027900000e7ab9 */ /* 0x000fe20000000800 */
[----:B------:R-:W-:Y:S02]  /*8a50*/  UISETP.NE.AND UP0, UPT, UR6, 0x1, UPT ;  /* 0x000000010600788c */ /* 0x000fe4000bf05270 */
[----:B------:R-:W-:Y:S02]  /*8a60*/  UISETP.GE.AND UP1, UPT, UR14, 0x1, UPT ;  /* 0x000000010e00788c */ /* 0x000fe4000bf26270 */
[----:B------:R-:W-:Y:S02]  /*8a70*/  UIADD3 UR10, UR41, 0xbf, URZ ;  /* 0x000000bf290a7890 */ /* 0x000fe4000fffe03f */
[----:B------:R-:W-:Y:S02]  /*8a80*/  UIADD3 UR11, UR42, 0x1, -UR38 ;  /* 0x000000012a0b7890 */ /* 0x000fe4000fffe826 */
[----:B------:R-:W-:-:S03]  /*8a90*/  PLOP3.LUT P6, PT, PT, PT, UP1, 0x80, 0x0 ;  /* 0x000000000000781c */ /* 0x000fc60003fcf018 */
[----:B------:R-:W-:Y:S01]  /*8aa0*/  @UP0 ULDC UR6, c[0x0][0x44c] ;  /* 0x0001130000060ab9 */ /* 0x000fe20000000800 */
[----:B------:R-:W-:Y:S01]  /*8ab0*/  @UP0 ULDC UR15, c[0x0][0x450] ;  /* 0x00011400000f0ab9 */ /* 0x000fe20000000800 */
[----:B------:R-:W-:-:S04]  /*8ac0*/  UIMAD.WIDE.U32 UR6, UR10, UR6, URZ ;  /* 0x000000060a0672a5 */ /* 0x000fc8000f8e003f */
[----:B------:R-:W-:-:S04]  /*8ad0*/  @UP0 USHF.R.U32.HI UR10, URZ, UR15, UR7 ;  /* 0x0000000f3f0a0299 */ /* 0x000fc80008011607 */
[----:B------:R-:W-:-:S03]  /*8ae0*/  UIADD3 UR10, UR11, UR10, URZ ;  /* 0x0000000a0b0a7290 */ /* 0x000fc6000fffe03f */
[----:B------:R-:W-:Y:S02]  /*8af0*/  ULDC UR11, c[0x0][0x9dc] ;  /* 0x00027700000b7ab9 */ /* 0x000fe40000000800 */
        /* <DEDUP_REMOVED lines=12> */
.L_x_13721:
[----:B------:R-:W-:-:S11]  /*8bc0*/  UISETP.NE.AND UP1, UPT, UR14, 0x1, UPT ;  /* 0x000000010e00788c */ /* 0x000fd6000bf25270 */
[----:B------:R-:W-:Y:S02]  /*8bd0*/  @UP1 ULDC.64 UR18, c[0x0][0x9e8] ;  /* 0x00027a0000121ab9 */ /* 0x000fe40000000a00 */
[----:B------:R-:W-:-:S04]  /*8be0*/  UIMAD.WIDE.U32 UR6, UR10, UR18, URZ ;  /* 0x000000120a0672a5 */ /* 0x000fc8000f8e003f */
[----:B------:R-:W-:-:S12]  /*8bf0*/  @UP1 USHF.R.U32.HI UR10, URZ, UR19, UR7 ;  /* 0x000000133f0a1299 */ /* 0x000fd80008011607 */
.L_x_13722:
[----:B------:R-:W-:-:S04]  /*8c00*/  UIMAD UR10, UR10, UR14, URZ ;  /* 0x0000000e0a0a72a4 */ /* 0x000fc8000f8e023f */
[----:B------:R-:W-:-:S04]  /*8c10*/  UISETP.LT.AND UP1, UPT, UR11, UR10, UPT ;  /* 0x0000000a0b00728c */ /* 0x000fc8000bf21270 */
[----:B------:R-:W-:-:S12]  /*8c20*/  USEL UR11, UR11, UR10, !UP1 ;  /* 0x0000000a0b0b7287 */ /* 0x000fd8000c800000 */
.L_x_13720:
        /* <DEDUP_REMOVED lines=13> */
.L_x_13732:
        /* <DEDUP_REMOVED lines=9> */
.L_x_13725:
[----:B------:R-:W-:Y:S01]  /*8d90*/  ULEA UR6, UR37, UR45, 0x3 ;  /* 0x0000002d25067291 */ /* 0x000fe2000f8e183f */
[----:B------:R-:W-:-:S05]  /*8da0*/  IMAD.U32 R4, RZ, RZ, UR46 ;  /* 0x0000002eff047e24 */ /* 0x000fca000f8e00ff */
[----:B------:R-:W-:-:S04]  /*8db0*/  SHF.L.U32 R4, R4, 0x1f, RZ ;  /* 0x0000001f04047819 */ /* 0x000fc800000006ff */
[----:B------:R0:W1:Y:S01]  /*8dc0*/  SYNCS.PHASECHK.TRANS64.TRYWAIT P2, [UR6+0x16830], R4 ;  /* 0x01683004ff0075a7 */ /* 0x0000620008040146 */
[----:B------:R-:W-:Y:S05]  /*8dd0*/  @!P0 BRA `(.L_x_13726) ;  /* 0x0000000000048947 */ /* 0x000fea0003800000 */
[----:B------:R-:W-:Y:S01]  /*8de0*/  BPT.TRAP 0x1 ;  /* 0x000000040000795c */ /* 0x000fe20000300000 */
.L_x_13726:
[----:B-1----:R-:W-:Y:S05]  /*8df0*/  @P2 BRA `(.L_x_13724) ;  /* 0x0000000000082947 */ /* 0x002fea0003800000 */
[----:B------:R-:W1:Y:S02]  /*8e00*/  SYNCS.PHASECHK.TRANS64.TRYWAIT P2, [UR6+0x16830], R4 ;  /* 0x01683004ff0075a7 */ /* 0x000e640008040146 */
[----:B-1----:R-:W-:Y:S05]  /*8e10*/  @!P2 BRA `(.L_x_13727) ;  /* 0x000000d4004ca947 */ /* 0x002fea0003800000 */
.L_x_13724:
        /* <DEDUP_REMOVED lines=25> */
.L_x_13729:
[----:B------:R-:W-:Y:S01]  /*8fb0*/  ULEA UR6, UR24, UR45, 0x3 ;  /* 0x0000002d18067291 */ /* 0x000fe2000f8e183f */
[----:B------:R-:W-:-:S05]  /*8fc0*/  IMAD.U32 R4, RZ, RZ, UR25 ;  /* 0x00000019ff047e24 */ /* 0x000fca000f8e00ff */
[----:B------:R-:W-:-:S04]  /*8fd0*/  SHF.L.U32 R4, R4, 0x1f, RZ ;  /* 0x0000001f04047819 */ /* 0x000fc800000006ff */
[----:B------:R0:W1:Y:S01]  /*8fe0*/  SYNCS.PHASECHK.TRANS64.TRYWAIT P2, [UR6+0x16850], R4 ;  /* 0x01685004ff0075a7 */ /* 0x0000620008040146 */
[----:B------:R-:W-:Y:S05]  /*8ff0*/  @!P0 BRA `(.L_x_13730) ;  /* 0x0000000000048947 */ /* 0x000fea0003800000 */
[----:B------:R-:W-:Y:S01]  /*9000*/  BPT.TRAP 0x1 ;  /* 0x000000040000795c */ /* 0x000fe20000300000 */
.L_x_13730:
[----:B-1----:R-:W-:Y:S05]  /*9010*/  @P2 BRA `(.L_x_13728) ;  /* 0x0000000000082947 */ /* 0x002fea0003800000 */
[----:B------:R-:W1:Y:S02]  /*9020*/  SYNCS.PHASECHK.TRANS64.TRYWAIT P2, [UR6+0x16850], R4 ;  /* 0x01685004ff0075a7 */ /* 0x000e640008040146 */
[----:B-1----:R-:W-:Y:S05]  /*9030*/  @!P2 BRA `(.L_x_13731) ;  /* 0x000000d000dca947 */ /* 0x002fea0003800000 */
.L_x_13728:
        /* <DEDUP_REMOVED lines=12> */
[----:B------:R-:W-:Y:S01]  /*9100*/  ULEA UR10, UR24, UR6, 0xa ;  /* 0x00000006180a7291 */ /* 0x000fe2000f8e503f */
[----:B------:R-:W-:Y:S01]  /*9110*/  FMUL.FTZ R25, R36, UR22 ;  /* 0x0000001624197c20 */ /* 0x000fe20008410000 */
[----:B------:R-:W-:Y:S01]  /*9120*/  FMUL.FTZ R10, R27, UR22 ;  /* 0x000000161b0a7c20 */ /* 0x000fe20008410000 */
[----:B------:R-:W-:Y:S01]  /*9130*/  FMUL.FTZ R27, R37, UR22 ;  /* 0x00000016251b7c20 */ /* 0x000fe20008410000 */
[----:B------:R-:W-:Y:S01]  /*9140*/  FMUL.FTZ R29, R40, UR22 ;  /* 0x00000016281d7c20 */ /* 0x000fe20008410000 */
[----:B------:R-:W1:Y:S01]  /*9150*/  MUFU.TANH R9, R9 ;  /* 0x0000000900097308 */ /* 0x000e620000002400 */
[----:B------:R-:W-:Y:S01]  /*9160*/  FMUL.FTZ R12, R30, UR22 ;  /* 0x000000161e0c7c20 */ /* 0x000fe20008410000 */
[----:B------:R-:W-:Y:S01]  /*9170*/  UMOV UR6, UR10 ;  /* 0x0000000a00067c82 */ /* 0x000fe20008000000 */
[----:B------:R-:W-:Y:S01]  /*9180*/  FMUL.FTZ R30, R41, UR22 ;  /* 0x00000016291e7c20 */ /* 0x000fe20008410000 */
[----:B------:R-:W-:Y:S01]  /*9190*/  HGMMA.64x64x16.F32.BF16 R88, R148, gdesc[UR4].tnspB, R88, gsb0 ;  /* 0x40e0000494587df0 */ /* 0x000fe20008001858 */
        /* <DEDUP_REMOVED lines=65> */
[----:B------:R-:W-:-:S02]  /*95b0*/  UMOV UR25, UR46 ;  /* 0x0000002e00197c82 */ /* 0x000fc40008000000 */
[----:B------:R-:W1:Y:S01]  /*95c0*/  MUFU.TANH R33, R33 ;  /* 0x0000002100217308 */ /* 0x000e620000002400 */
[----:B--2---:R-:W-:-:S07]  /*95d0*/  FMNMX.FTZ R43, R29, R4, !PT ;  /* 0x000000041d2b7209 */ /* 0x004fce0007810000 */
[----:B------:R-:W2:Y:S01]  /*95e0*/  MUFU.TANH R35, R35 ;  /* 0x0000002300237308 */ /* 0x000ea20000002400 */
[----:B0-----:R-:W-:Y:S01]  /*95f0*/  FMNMX.FTZ R4, R30, R43, !PT ;  /* 0x0000002b1e047209 */ /* 0x001fe20007810000 */
[----:B------:R-:W-:Y:S02]  /*9600*/  WARPGROUP.DEPBAR.LE gsb0, 0x0 ;  /* 0x00008000000079c5 */ /* 0x000fe40000010000 */
[----:B------:R-:W-:Y:S01]  /*9610*/  WARPGROUP.ARRIVE ;  /* 0x00000000000079c5 */ /* 0x000fe20000000000 */
[----:B------:R-:W-:Y:S01]  /*9620*/  FMUL.FTZ R148, R69, UR22 ;  /* 0x0000001645947c20 */ /* 0x000fe20008410000 */
[----:B------:R-:W-:Y:S02]  /*9630*/  FMUL.FTZ R150, R73, UR22 ;  /* 0x0000001649967c20 */ /* 0x000fe40008410000 */
[----:B------:R-:W0:Y:S01]  /*9640*/  MUFU.TANH R37, R37 ;  /* 0x0000002500257308 */ /* 0x000e220000002400 */
[----:B-1----:R-:W-:Y:S01]  /*9650*/  FMNMX.FTZ R4, R33, R4, !PT ;  /* 0x0000000421047209 */ /* 0x002fe20007810000 */
[----:B------:R-:W-:Y:S01]  /*9660*/  HGMMA.64x64x16.F32.BF16 R88, R144, gdesc[UR4].tnspB, R88, gsb0 ;  /* 0x40e0000490587df0 */ /* 0x000fe20008001858 */
[----:B------:R-:W-:-:S02]  /*9670*/  UIADD3 UR6, UR10, 0x100, URZ ;  /* 0x000001000a067890 */ /* 0x000fc4000fffe03f */
[----:B------:R-:W1:Y:S01]  /*9680*/  S2R R73, SR_TID.X ;  /* 0x0000000000497919 */ /* 0x000e620000002100 */
[----:B------:R-:W-:Y:S02]  /*9690*/  UMOV UR7, 0x40000040 ;  /* 0x4000004000077882 */ /* 0x000fe40000000000 */
        /* <DEDUP_REMOVED lines=8> */
[----:B-1----:R-:W-:-:S05]  /*9720*/  ISETP.GE.U32.AND P2, PT, R73, 0x180, PT ;  /* 0x000001804900780c */ /* 0x002fca0003f46070 */
        /* <DEDUP_REMOVED lines=9> */
[----:B--2---:R-:W-:Y:S01]  /*97c0*/  FMNMX.FTZ R43, R58, R43, !PT ;  /* 0x0000002b3a2b7209 */ /* 0x004fe20007810000 */
[----:B------:R-:W-:Y:S02]  /*97d0*/  WARPGROUP.DEPBAR.LE gsb0, 0x0 ;  /* 0x00008000000079c5 */ /* 0x000fe40000010000 */
[----:B------:R-:W-:-:S04]  /*97e0*/  WARPGROUP.ARRIVE ;  /* 0x00000000000079c5 */ /* 0x000fc80000000000 */
[----:B------:R-:W2:Y:S01]  /*97f0*/  MUFU.TANH R68, R68 ;  /* 0x0000004400447308 */ /* 0x000ea20000002400 */
[----:B-1----:R-:W-:Y:S01]  /*9800*/  FMNMX.FTZ R43, R62, R43, !PT ;  /* 0x0000002b3e2b7209 */ /* 0x002fe20007810000 */
[----:B------:R-:W-:Y:S01]  /*9810*/  FMUL.FTZ R146, R63, UR22 ;  /* 0x000000163f927c20 */ /* 0x000fe20008410000 */
[----:B------:R-:W-:Y:S01]  /*9820*/  HGMMA.64x64x16.F32.BF16 R88, R140, gdesc[UR4].tnspB, R88, gsb0 ;  /* 0x40e000048c587df0 */ /* 0x000fe20008001858 */
[----:B------:R-:W-:Y:S01]  /*9830*/  UIADD3 UR6, UR10, 0x180, URZ ;  /* 0x000001800a067890 */ /* 0x000fe2000fffe03f */
[----:B0-----:R-:W-:Y:S01]  /*9840*/  FMNMX.FTZ R43, R64, R43, !PT ;  /* 0x0000002b402b7209 */ /* 0x001fe20007810000 */
[----:B------:R-:W-:Y:S02]  /*9850*/  UMOV UR7, 0x40000040 ;  /* 0x4000004000077882 */ /* 0x000fe40000000000 */
        /* <DEDUP_REMOVED lines=20> */
[----:B------:R-:W-:Y:S01]  /*99a0*/  WARPGROUP.ARRIVE ;  /* 0x00000000000079c5 */ /* 0x000fe20000000000 */
[----:B------:R-:W-:Y:S01]  /*99b0*/  FMUL.FTZ R140, R83, UR22 ;  /* 0x00000016538c7c20 */ /* 0x000fe20008410000 */
[----:B------:R-:W-:Y:S02]  /*99c0*/  FMUL.FTZ R142, R87, UR22 ;  /* 0x00000016578e7c20 */ /* 0x000fe40008410000 */
[----:B------:R-:W1:Y:S01]  /*99d0*/  MUFU.TANH R10, R10 ;  /* 0x0000000a000a7308 */ /* 0x000e620000002400 */
[----:B--2---:R-:W-:Y:S01]  /*99e0*/  FMNMX.FTZ R43, R144, R43, !PT ;  /* 0x0000002b902b7209 */ /* 0x004fe20007810000 */
[----:B------:R-:W-:Y:S01]  /*99f0*/  HGMMA.64x64x16.F32.BF16 R88, R136, gdesc[UR4].tnspB, R88, gsb0 ;  /* 0x40e0000488587df0 */ /* 0x000fe20008001858 */
[----:B------:R-:W-:Y:S01]  /*9a00*/  UIADD3 UR6, UR10, 0x200, URZ ;  /* 0x000002000a067890 */ /* 0x000fe2000fffe03f */
[----:B------:R-:W-:-:S02]  /*9a10*/  UMOV UR7, 0x40000040 ;  /* 0x4000004000077882 */ /* 0x000fc40000000000 */
[----:B------:R-:W2:Y:S02]  /*9a20*/  SHFL.BFLY PT, R4, R43, 0x2, 0x1f ;  /* 0x0c401f002b047f89 */ /* 0x000ea400000e0000 */
[----:B------:R-:W3:Y:S08]  /*9a30*/  MUFU.TANH R12, R12 ;  /* 0x0000000c000c7308 */ /* 0x000ef00000002400 */
[----:B------:R-:W4:Y:S08]  /*9a40*/  MUFU.TANH R14, R14 ;  /* 0x0000000e000e7308 */ /* 0x000f300000002400 */
[----:B------:R-:W5:Y:S01]  /*9a50*/  MUFU.TANH R21, R21 ;  /* 0x0000001500157308 */ /* 0x000f620000002400 */
[----:B--2---:R-:W-:-:S02]  /*9a60*/  FMNMX.FTZ R4, R43, R4, !PT ;  /* 0x000000042b047209 */ /* 0x004fc40007810000 */
[----:B------:R-:W2:Y:S05]  /*9a70*/  LDC R43, c[0x0][0x988] ;  /* 0x00026200ff2b7b82 */ /* 0x000eaa0000000800 */
[----:B------:R-:W5:Y:S01]  /*9a80*/  MUFU.TANH R24, R24 ;  /* 0x0000001800187308 */ /* 0x000f620000002400 */
[----:B------:R-:W0:Y:S07]  /*9a90*/  SHFL.BFLY PT, R59, R4, 0x1, 0x1f ;  /* 0x0c201f00043b7f89 */ /* 0x000e2e00000e0000 */
[----:B------:R-:W5:Y:S08]  /*9aa0*/  MUFU.TANH R26, R26 ;  /* 0x0000001a001a7308 */ /* 0x000f700000002400 */
[----:B------:R-:W5:Y:S08]  /*9ab0*/  MUFU.TANH R28, R28 ;  /* 0x0000001c001c7308 */ /* 0x000f700000002400 */
[----:B------:R-:W5:Y:S01]  /*9ac0*/  MUFU.TANH R31, R31 ;  /* 0x0000001f001f7308 */ /* 0x000f620000002400 */
[----:B0-----:R-:W-:-:S05]  /*9ad0*/  FMNMX.FTZ R4, R4, R59, !PT ;  /* 0x0000003b04047209 */ /* 0x001fca0007810000 */
[C---:B------:R-:W-:Y:S01]  /*9ae0*/  FADD.FTZ R78, -R4.reuse, R7 ;  /* 0x00000007044e7221 */ /* 0x040fe20000010100 */
[-C--:B--2---:R-:W-:Y:S01]  /*9af0*/  FMUL.FTZ R7, R4, R43.reuse ;  /* 0x0000002b04077220 */ /* 0x084fe20000410000 */
[----:B------:R-:W0:Y:S02]  /*9b00*/  MUFU.TANH R32, R32 ;  /* 0x0000002000207308 */ /* 0x000e240000002400 */
[-C--:B------:R-:W-:Y:S01]  /*9b10*/  FMUL.FTZ R78, R78, R43.reuse ;  /* 0x0000002b4e4e7220 */ /* 0x080fe20000410000 */
[-CC-:B------:R-:W-:Y:S01]  /*9b20*/  FFMA.FTZ R61, R13, R43.reuse, -R7.reuse ;  /* 0x0000002b0d3d7223 */ /* 0x180fe20000010807 */
[--C-:B------:R-:W-:Y:S01]  /*9b30*/  FFMA.FTZ R13, R15, R43, -R7.reuse ;  /* 0x0000002b0f0d7223 */ /* 0x100fe20000010807 */
[----:B------:R-:W-:Y:S01]  /*9b40*/  FMNMX.FTZ R15, R8, R5, !PT ;  /* 0x00000005080f7209 */ /* 0x000fe20007810000 */
[-CC-:B------:R-:W-:Y:S01]  /*9b50*/  FFMA.FTZ R59, R6, R43.reuse, -R7.reuse ;  /* 0x0000002b063b7223 */ /* 0x180fe20000010807 */
[--C-:B------:R-:W-:Y:S01]  /*9b60*/  FFMA.FTZ R63, R25, R43, -R7.reuse ;  /* 0x0000002b193f7223 */ /* 0x100fe20000010807 */
[----:B------:R-:W2:Y:S01]  /*9b70*/  MUFU.TANH R34, R34 ;  /* 0x0000002200227308 */ /* 0x000ea20000002400 */
[----:B-1----:R-:W-:Y:S01]  /*9b80*/  FMNMX.FTZ R15, R10, R15, !PT ;  /* 0x0000000f0a0f7209 */ /* 0x002fe20007810000 */
[-CC-:B------:R-:W-:Y:S01]  /*9b90*/  FFMA.FTZ R25, R29, R43.reuse, -R7.reuse ;  /* 0x0000002b1d197223 */ /* 0x180fe20000010807 */
[-CC-:B------:R-:W-:Y:S01]  /*9ba0*/  FFMA.FTZ R29, R30, R43.reuse, -R7.reuse ;  /* 0x0000002b1e1d7223 */ /* 0x180fe20000010807 */
[----:B------:R-:W-:Y:S01]  /*9bb0*/  FFMA.FTZ R30, R35, R43, -R7 ;  /* 0x0000002b231e7223 */ /* 0x000fe20000010807 */
[----:B---3--:R-:W-:Y:S01]  /*9bc0*/  FMNMX.FTZ R15, R12, R15, !PT ;  /* 0x0000000f0c0f7209 */ /* 0x008fe20007810000 */
[----:B------:R-:W-:-:S02]  /*9bd0*/  WARPGROUP.DEPBAR.LE gsb0, 0x0 ;  /* 0x00008000000079c5 */ /* 0x000fc40000010000 */
[----:B------:R-:W-:Y:S01]  /*9be0*/  WARPGROUP.ARRIVE ;  /* 0x00000000000079c5 */ /* 0x000fe20000000000 */
[----:B----4-:R-:W-:Y:S01]  /*9bf0*/  FMNMX.FTZ R6, R14, R15, !PT ;  /* 0x0000000f0e067209 */ /* 0x010fe20007810000 */
[----:B------:R-:W1:Y:S01]  /*9c00*/  MUFU.TANH R36, R36 ;  /* 0x0000002400247308 */ /* 0x000e620000002400 */
[-CC-:B------:R-:W-:Y:S01]  /*9c10*/  FFMA.FTZ R39, R39, R43.reuse, -R7.reuse ;  /* 0x0000002b27277223 */ /* 0x180fe20000010807 */
[-CC-:B------:R-:W-:Y:S01]  /*9c20*/  FFMA.FTZ R42, R42, R43.reuse, -R7.reuse ;  /* 0x0000002b2a2a7223 */ /* 0x180fe20000010807 */
[----:B-----5:R-:W-:Y:S01]  /*9c30*/  FMNMX.FTZ R15, R21, R6, !PT ;  /* 0x00000006150f7209 */ /* 0x020fe20007810000 */
[----:B------:R-:W-:Y:S01]  /*9c40*/  HGMMA.64x64x16.F32.BF16 R88, R132, gdesc[UR4].tnspB, R88, gsb0 ;  /* 0x40e0000484587df0 */ /* 0x000fe20008001858 */
[----:B------:R-:W-:Y:S01]  /*9c50*/  UIADD3 UR6, UR10, 0x280, URZ ;  /* 0x000002800a067890 */ /* 0x000fe2000fffe03f */
[--C-:B------:R-:W-:Y:S01]  /*9c60*/  FFMA.FTZ R136, R37, R43, -R7.reuse ;  /* 0x0000002b25887223 */ /* 0x100fe20000010807 */
[----:B------:R-:W-:Y:S01]  /*9c70*/  UMOV UR7, 0x40000040 ;  /* 0x4000004000077882 */ /* 0x000fe20000000000 */
[----:B------:R-:W-:Y:S01]  /*9c80*/  FMNMX.FTZ R15, R24, R15, !PT ;  /* 0x0000000f180f7209 */ /* 0x000fe20007810000 */
[----:B------:R-:W3:Y:S01]  /*9c90*/  MUFU.TANH R38, R38 ;  /* 0x0000002600267308 */ /* 0x000ee20000002400 */
[-CC-:B------:R-:W-:Y:S01]  /*9ca0*/  FFMA.FTZ R138, R41, R43.reuse, -R7.reuse ;  /* 0x0000002b298a7223 */ /* 0x180fe20000010807 */
[--C-:B------:R-:W-:Y:S01]  /*9cb0*/  FFMA.FTZ R37, R50, R43, -R7.reuse ;  /* 0x0000002b32257223 */ /* 0x100fe20000010807 */
        /* <DEDUP_REMOVED lines=11> */
[--C-:B------:R-:W-:Y:S01]  /*9d70*/  FFMA.FTZ R50, R72, R43, -R7.reuse ;  /* 0x0000002b48327223 */ /* 0x100fe20000010807 */
[----:B0-----:R-:W-:Y:S01]  /*9d80*/  FMNMX.FTZ R15, R32, R15, !PT ;  /* 0x0000000f200f7209 */ /* 0x001fe20007810000 */
[----:B------:R-:W0:Y:S01]  /*9d90*/  MUFU.TANH R44, R44 ;  /* 0x0000002c002c7308 */ /* 0x000e220000002400 */
[-CC-:B------:R-:W-:Y:S01]  /*9da0*/  FFMA.FTZ R45, R45, R43.reuse, -R7.reuse ;  /* 0x0000002b2d2d7223 */ /* 0x180fe20000010807 */
[--C-:B------:R-:W-:Y:S01]  /*9db0*/  FFMA.FTZ R58, R80, R43, -R7.reuse ;  /* 0x0000002b503a7223 */ /* 0x100fe20000010807 */
[----:B--2---:R-:W-:Y:S01]  /*9dc0*/  FMNMX.FTZ R15, R34, R15, !PT ;  /* 0x0000000f220f7209 */ /* 0x004fe20007810000 */
[-CC-:B------:R-:W-:Y:S01]  /*9dd0*/  FFMA.FTZ R47, R47, R43.reuse, -R7.reuse ;  /* 0x0000002b2f2f7223 */ /* 0x180fe20000010807 */
[-CC-:B------:R-:W-:Y:S01]  /*9de0*/  FFMA.FTZ R84, R84, R43.reuse, -R7.reuse ;  /* 0x0000002b54547223 */ /* 0x180fe20000010807 */
[----:B------:R-:W-:Y:S01]  /*9df0*/  FFMA.FTZ R144, R144, R43, -R7 ;  /* 0x0000002b90907223 */ /* 0x000fe20000010807 */
[----:B-1----:R-:W-:Y:S01]  /*9e00*/  FMNMX.FTZ R15, R36, R15, !PT ;  /* 0x0000000f240f7209 */ /* 0x002fe20007810000 */
[----:B------:R-:W1:Y:S03]  /*9e10*/  MUFU.TANH R46, R46 ;  /* 0x0000002e002e7308 */ /* 0x000e660000002400 */
[----:B---3--:R-:W-:-:S04]  /*9e20*/  FMNMX.FTZ R33, R38, R15, !PT ;  /* 0x0000000f26217209 */ /* 0x008fc80007810000 */
[----:B----4-:R-:W-:Y:S01]  /*9e30*/  FMNMX.FTZ R33, R40, R33, !PT ;  /* 0x0000002128217209 */ /* 0x010fe20007810000 */
[----:B------:R-:W2:Y:S03]  /*9e40*/  MUFU.TANH R52, R52 ;  /* 0x0000003400347308 */ /* 0x000ea60000002400 */
[----:B0-----:R-:W-:-:S05]  /*9e50*/  FMNMX.FTZ R33, R44, R33, !PT ;  /* 0x000000212c217209 */ /* 0x001fca0007810000 */
        /* <DEDUP_REMOVED lines=12> */
[-CC-:B------:R-:W-:Y:S01]  /*9f20*/  FFMA.FTZ R132, R48, R43.reuse, -R7.reuse ;  /* 0x0000002b30847223 */ /* 0x180fe20000010807 */
[-CC-:B------:R-:W-:Y:S01]  /*9f30*/  FFMA.FTZ R134, R56, R43.reuse, -R7.reuse ;  /* 0x0000002b38867223 */ /* 0x180fe20000010807 */
[-CC-:B------:R-:W-:Y:S01]  /*9f40*/  FFMA.FTZ R48, R68, R43.reuse, -R7.reuse ;  /* 0x0000002b44307223 */ /* 0x180fe20000010807 */
[----:B------:R-:W2:Y:S01]  /*9f50*/  MUFU.TANH R70, R70 ;  /* 0x0000004600467308 */ /* 0x000ea20000002400 */
[----:B------:R-:W-:Y:S01]  /*9f60*/  HGMMA.64x64x16.F32.BF16 R88, R128, gdesc[UR4].tnspB, R88, gsb0 ;  /* 0x40e0000480587df0 */ /* 0x000fe20008001858 */
[----:B------:R-:W-:Y:S01]  /*9f70*/  UIADD3 UR6, UR10, 0x300, URZ ;  /* 0x000003000a067890 */ /* 0x000fe2000fffe03f */
[----:B------:R-:W-:Y:S01]  /*9f80*/  FFMA.FTZ R56, R76, R43, -R7 ;  /* 0x0000002b4c387223 */ /* 0x000fe20000010807 */
[----:B------:R-:W-:-:S04]  /*9f90*/  UMOV UR7, 0x40000040 ;  /* 0x4000004000077882 */ /* 0x000fc80000000000 */
[----:B------:R-:W3:Y:S08]  /*9fa0*/  MUFU.TANH R51, R51 ;  /* 0x0000003300337308 */ /* 0x000ef00000002400 */
[----:B------:R-:W4:Y:S08]  /*9fb0*/  MUFU.TANH R74, R74 ;  /* 0x0000004a004a7308 */ /* 0x000f300000002400 */
[----:B------:R0:W-:Y:S08]  /*9fc0*/  MUFU.EX2 R15, R6 ;  /* 0x00000006000f7308 */ /* 0x0001f00000000800 */
[----:B------:R-:W5:Y:S01]  /*9fd0*/  MUFU.TANH R53, R53 ;  /* 0x0000003500357308 */ /* 0x000f620000002400 */
[----:B0-----:R-:W-:-:S04]  /*9fe0*/  FMNMX.FTZ R6, R66, R35, !PT ;  /* 0x0000002342067209 */ /* 0x001fc80007810000 */
[----:B-1----:R-:W-:-:S03]  /*9ff0*/  FMNMX.FTZ R35, R49, R6, !PT ;  /* 0x0000000631237209 */ /* 0x002fc60007810000 */
[----:B------:R-:W0:Y:S01]  /*a000*/  MUFU.TANH R55, R55 ;  /* 0x0000003700377308 */ /* 0x000e220000002400 */
[----:B--2---:R-:W-:-:S04]  /*a010*/  FMNMX.FTZ R6, R70, R35, !PT ;  /* 0x0000002346067209 */ /* 0x004fc80007810000 */
[----:B---3--:R-:W-:-:S03]  /*a020*/  FMNMX.FTZ R35, R51, R6, !PT ;  /* 0x0000000633237209 */ /* 0x008fc60007810000 */
[----:B------:R-:W1:Y:S01]  /*a030*/  MUFU.TANH R57, R57 ;  /* 0x0000003900397308 */ /* 0x000e620000002400 */
[----:B----4-:R-:W-:-:S04]  /*a040*/  FMNMX.FTZ R6, R74, R35, !PT ;  /* 0x000000234a067209 */ /* 0x010fc80007810000 */
[----:B-----5:R-:W-:-:S03]  /*a050*/  FMNMX.FTZ R6, R53, R6, !PT ;  /* 0x0000000635067209 */ /* 0x020fc60007810000 */
        /* <DEDUP_REMOVED lines=11> */
[----:B------:R-:W-:Y:S02]  /*a110*/  UIADD3 UR6, UR10, 0x380, URZ ;  /* 0x000003800a067890 */ /* 0x000fe4000fffe03f */
[----:B-1----:R-:W-:Y:S01]  /*a120*/  FMNMX.FTZ R35, R86, R35, !PT ;  /* 0x0000002356237209 */ /* 0x002fe20007810000 */
[----:B------:R-:W-:Y:S02]  /*a130*/  UMOV UR7, 0x40000040 ;  /* 0x4000004000077882 */ /* 0x000fe40000000000 */
[----:B------:R-:W-:Y:S01]  /*a140*/  MUFU.EX2 R33, R39 ;  /* 0x0000002700217308 */ /* 0x000fe20000000800 */
[----:B--2---:R-:W-:Y:S01]  /*a150*/  FMNMX.FTZ R6, R142, R35, !PT ;  /* 0x000000238e067209 */ /* 0x004fe20007810000 */
[----:B------:R-:W-:-:S06]  /*a160*/  FFMA.FTZ R35, R62, R43, -R7 ;  /* 0x0000002b3e237223 */ /* 0x000fcc0000010807 */
[----:B------:R0:W-:Y:S01]  /*a170*/  MUFU.EX2 R39, R42 ;  /* 0x0000002a00277308 */ /* 0x0001e20000000800 */
[----:B------:R-:W1:Y:S07]  /*a180*/  SHFL.BFLY PT, R67, R6, 0x2, 0x1f ;  /* 0x0c401f0006437f89 */ /* 0x000e6e00000e0000 */
[----:B------:R-:W-:Y:S01]  /*a190*/  MUFU.EX2 R78, R78 ;  /* 0x0000004e004e7308 */ /* 0x000fe20000000800 */
[----:B0-----:R-:W-:-:S07]  /*a1a0*/  FFMA.FTZ R42, R64, R43, -R7 ;  /* 0x0000002b402a7223 */ /* 0x001fce0000010807 */
[----:B------:R-:W-:Y:S08]  /*a1b0*/  MUFU.EX2 R59, R59 ;  /* 0x0000003b003b7308 */ /* 0x000ff00000000800 */
[----:B------:R-:W0:Y:S01]  /*a1c0*/  MUFU.EX2 R9, R9 ;  /* 0x0000000900097308 */ /* 0x000e220000000800 */
[----:B-1----:R-:W-:Y:S01]  /*a1d0*/  FMNMX.FTZ R62, R6, R67, !PT ;  /* 0x00000043063e7209 */ /* 0x002fe20007810000 */
[----:B------:R-:W-:-:S04]  /*a1e0*/  FFMA.FTZ R67, R150, R43, -R7 ;  /* 0x0000002b96437223 */ /* 0x000fc80000010807 */
[----:B------:R-:W1:Y:S02]  /*a1f0*/  SHFL.BFLY PT, R69, R62, 0x1, 0x1f ;  /* 0x0c201f003e457f89 */ /* 0x000e6400000e0000 */
[----:B------:R-:W-:Y:S08]  /*a200*/  MUFU.EX2 R11, R11 ;  /* 0x0000000b000b7308 */ /* 0x000ff00000000800 */
[----:B------:R-:W2:Y:S01]  /*a210*/  MUFU.EX2 R61, R61 ;  /* 0x0000003d003d7308 */ /* 0x000ea20000000800 */
[----:B0-----:R-:W-:-:S07]  /*a220*/  F2FP.BF16.F32.PACK_AB R148, R9, R59 ;  /* 0x0000003b0994723e */ /* 0x001fce00000010ff */
[----:B------:R-:W-:Y:S01]  /*a230*/  MUFU.EX2 R13, R13 ;  /* 0x0000000d000d7308 */ /* 0x000fe20000000800 */
[----:B-1----:R-:W-:-:S07]  /*a240*/  FMNMX.FTZ R6, R62, R69, !PT ;  /* 0x000000453e067209 */ /* 0x002fce0007810000 */
[----:B------:R-:W-:Y:S01]  /*a250*/  MUFU.EX2 R20, R20 ;  /* 0x0000001400147308 */ /* 0x000fe20000000800 */
[----:B--2---:R-:W-:Y:S01]  /*a260*/  F2FP.BF16.F32.PACK_AB R150, R61, R11 ;  /* 0x0000000b3d96723e */ /* 0x004fe200000010ff */
        /* <DEDUP_REMOVED lines=9> */
[----:B------:R-:W-:Y:S01]  /*a300*/  HGMMA.64x64x16.F32.BF16 R88, R120, gdesc[UR4].tnspB, R88, gsb0 ;  /* 0x40e0000478587df0 */ /* 0x000fe20008001858 */
[----:B------:R-:W-:Y:S01]  /*a310*/  @!P1 LEA R21, R21, UR45, 0x3 ;  /* 0x0000002d15159c11 */ /* 0x000fe2000f8e18ff */
[----:B------:R-:W-:Y:S01]  /*a320*/  FFMA.FTZ R141, R31, R43, -R69 ;  /* 0x0000002b1f8d7223 */ /* 0x000fe20000010845 */
[----:B------:R-:W-:Y:S01]  /*a330*/  MUFU.EX2 R7, R7 ;  /* 0x0000000700077308 */ /* 0x000fe20000000800 */
[----:B------:R-:W-:-:S02]  /*a340*/  VIADD R31, R22, 0x9 ;  /* 0x00000009161f7836 */ /* 0x000fc40000000000 */
[-CC-:B------:R-:W-:Y:S01]  /*a350*/  FFMA.FTZ R151, R12, R43.reuse, -R69.reuse ;  /* 0x0000002b0c977223 */ /* 0x180fe20000010845 */
[----:B------:R-:W-:Y:S02]  /*a360*/  @!P1 VIADD R21, R21, 0x16840 ;  /* 0x0001684015159836 */ /* 0x000fe40000000000 */
[-CC-:B------:R-:W-:Y:S01]  /*a370*/  FFMA.FTZ R10, R14, R43.reuse, -R69.reuse ;  /* 0x0000002b0e0a7223 */ /* 0x180fe20000010845 */
[-CC-:B------:R-:W-:Y:S01]  /*a380*/  FFMA.FTZ R12, R24, R43.reuse, -R69.reuse ;  /* 0x0000002b180c7223 */ /* 0x180fe20000010845 */
[----:B------:R-:W-:Y:S01]  /*a390*/  SEL R31, R31, 0x9, !P2 ;  /* 0x000000091f1f7807 */ /* 0x000fe20005000000 */
[-C--:B------:R-:W-:Y:S01]  /*a3a0*/  FFMA.FTZ R147, R26, R43.reuse, -R69 ;  /* 0x0000002b1a937223 */ /* 0x080fe20000010845 */
[----:B------:R-:W0:Y:S01]  /*a3b0*/  MUFU.EX2 R8, R8 ;  /* 0x0000000800087308 */ /* 0x000e220000000800 */
[----:B------:R-:W-:Y:S01]  /*a3c0*/  @!P1 PRMT R21, RZ, 0x654, R21 ;  /* 0x00000654ff159816 */ /* 0x000fe20000000015 */
[----:B------:R-:W-:Y:S01]  /*a3d0*/  FFMA.FTZ R26, R36, R43, -R69 ;  /* 0x0000002b241a7223 */ /* 0x000fe20000010845 */
[----:B------:R-:W-:Y:S01]  /*a3e0*/  FFMA.FTZ R36, R78, R3, R59 ;  /* 0x000000034e247223 */ /* 0x000fe2000001003b */
[-CC-:B------:R-:W-:Y:S01]  /*a3f0*/  FFMA.FTZ R137, R38, R43.reuse, -R69.reuse ;  /* 0x0000002b26897223 */ /* 0x180fe20000010845 */
[-CC-:B------:R-:W-:Y:S01]  /*a400*/  FFMA.FTZ R14, R28, R43.reuse, -R69.reuse ;  /* 0x0000002b1c0e7223 */ /* 0x180fe20000010845 */
[-CC-:B------:R-:W-:Y:S01]  /*a410*/  FFMA.FTZ R24, R32, R43.reuse, -R69.reuse ;  /* 0x0000002b20187223 */ /* 0x180fe20000010845 */
[----:B------:R-:W-:Y:S01]  /*a420*/  FADD.FTZ R36, R9, R36 ;  /* 0x0000002409247221 */ /* 0x000fe20000010000 */
[----:B------:R-:W1:Y:S01]  /*a430*/  MUFU.EX2 R149, R149 ;  /* 0x0000009500957308 */ /* 0x000e620000000800 */
[-CC-:B------:R-:W-:Y:S01]  /*a440*/  FFMA.FTZ R143, R34, R43.reuse, -R69.reuse ;  /* 0x0000002b228f7223 */ /* 0x180fe20000010845 */
[-CC-:B------:R-:W-:Y:S01]  /*a450*/  FFMA.FTZ R28, R40, R43.reuse, -R69.reuse ;  /* 0x0000002b281c7223 */ /* 0x180fe20000010845 */
[----:B------:R-:W-:Y:S01]  /*a460*/  FADD.FTZ R36, R11, R36 ;  /* 0x000000240b247221 */ /* 0x000fe20000010000 */
[-CC-:B------:R-:W-:Y:S01]  /*a470*/  FFMA.FTZ R139, R44, R43.reuse, -R69.reuse ;  /* 0x0000002b2c8b7223 */ /* 0x180fe20000010845 */
[-CC-:B------:R-:W-:Y:S01]  /*a480*/  FFMA.FTZ R32, R46, R43.reuse, -R69.reuse ;  /* 0x0000002b2e207223 */ /* 0x180fe20000010845 */
[-CC-:B------:R-:W-:Y:S01]  /*a490*/  FFMA.FTZ R133, R52, R43.reuse, -R69.reuse ;  /* 0x0000002b34857223 */ /* 0x180fe20000010845 */
[----:B------:R-:W-:Y:S01]  /*a4a0*/  FADD.FTZ R36, R61, R36 ;  /* 0x000000243d247221 */ /* 0x000fe20000010000 */
        /* <DEDUP_REMOVED lines=12> */
[----:B------:R-:W-:Y:S01]  /*a570*/  F2FP.BF16.F32.PACK_AB R149, R149, R8 ;  /* 0x000000089595723e */ /* 0x000fe200000010ff */
[-CC-:B------:R-:W-:Y:S01]  /*a580*/  FFMA.FTZ R57, R57, R43.reuse, -R69.reuse ;  /* 0x0000002b39397223 */ /* 0x180fe20000010845 */
[-CC-:B------:R-:W-:Y:S01]  /*a590*/  FFMA.FTZ R82, R82, R43.reuse, -R69.reuse ;  /* 0x0000002b52527223 */ /* 0x180fe20000010845 */
[----:B------:R-:W-:Y:S01]  /*a5a0*/  FFMA.FTZ R86, R86, R43, -R69 ;  /* 0x0000002b56567223 */ /* 0x000fe20000010845 */
[----:B------:R-:W-:Y:S01]  /*a5b0*/  MUFU.EX2 R145, R145 ;  /* 0x0000009100917308 */ /* 0x000fe20000000800 */
[----:B--2---:R-:W-:Y:S01]  /*a5c0*/  FADD.FTZ R3, R151, R38 ;  /* 0x0000002697037221 */ /* 0x004fe20000010000 */
[C---:B------:R-:W-:Y:S01]  /*a5d0*/  ISETP.GT.AND P2, PT, R0.reuse, UR23, PT ;  /* 0x0000001700007c0c */ /* 0x040fe2000bf44270 */
[----:B------:R-:W-:-:S05]  /*a5e0*/  VIADD R0, R0, 0xffffffff ;  /* 0xffffffff00007836 */ /* 0x000fca0000000000 */
[----:B------:R-:W-:Y:S01]  /*a5f0*/  MUFU.EX2 R12, R12 ;  /* 0x0000000c000c7308 */ /* 0x000fe20000000800 */
[C---:B0-----:R-:W-:Y:S01]  /*a600*/  FADD.FTZ R38, R10.reuse, R3 ;  /* 0x000000030a267221 */ /* 0x041fe20000010000 */
[----:B------:R-:W-:Y:S01]  /*a610*/  FADD.FTZ R3, R13, R36 ;  /* 0x000000240d037221 */ /* 0x000fe20000010000 */
[----:B------:R-:W-:Y:S01]  /*a620*/  F2FP.BF16.F32.PACK_AB R151, R10, R151 ;  /* 0x000000970a97723e */ /* 0x000fe200000010ff */
[----:B------:R-:W-:-:S04]  /*a630*/  FFMA.FTZ R36, R49, R43, -R69 ;  /* 0x0000002b31247223 */ /* 0x000fc80000010845 */
[----:B------:R-:W-:Y:S08]  /*a640*/  MUFU.EX2 R63, R63 ;  /* 0x0000003f003f7308 */ /* 0x000ff00000000800 */
[----:B------:R-:W-:Y:S08]  /*a650*/  MUFU.EX2 R147, R147 ;  /* 0x0000009300937308 */ /* 0x000ff00000000800 */
[----:B------:R-:W0:Y:S01]  /*a660*/  MUFU.EX2 R27, R27 ;  /* 0x0000001b001b7308 */ /* 0x000e220000000800 */
[----:B------:R-:W-:-:S02]  /*a670*/  WARPGROUP.DEPBAR.LE gsb0, 0x0 ;  /* 0x00008000000079c5 */ /* 0x000fc40000010000 */
[----:B------:R1:W-:Y:S06]  /*a680*/  BAR.ARV R31, 0x100 ;  /* 0x0004001f0000751d */ /* 0x0003ec0000002000 */
[----:B------:R2:W-:Y:S01]  /*a690*/  @!P1 SYNCS.ARRIVE.TRANS64.RED.A1T0 RZ, [R21+URZ], RZ ;  /* 0x000000ff15ff99a7 */ /* 0x0005e2000810043f */
[----:B------:R-:W3:Y:S01]  /*a6a0*/  MUFU.EX2 R14, R14 ;  /* 0x0000000e000e7308 */ /* 0x000ee20000000800 */
[-C--:B------:R-:W-:Y:S01]  /*a6b0*/  FMUL.FTZ R90, R90, R7.reuse ;  /* 0x000000075a5a7220 */ /* 0x080fe20000410000 */
[-C--:B------:R-:W-:Y:S01]  /*a6c0*/  FMUL.FTZ R91, R91, R7.reuse ;  /* 0x000000075b5b7220 */ /* 0x080fe20000410000 */
[-C--:B------:R-:W-:Y:S01]  /*a6d0*/  FMUL.FTZ R94, R94, R7.reuse ;  /* 0x000000075e5e7220 */ /* 0x080fe20000410000 */
[-C--:B------:R-:W-:Y:S01]  /*a6e0*/  FMUL.FTZ R95, R95, R7.reuse ;  /* 0x000000075f5f7220 */ /* 0x080fe20000410000 */
[-C--:B------:R-:W-:Y:S01]  /*a6f0*/  FMUL.FTZ R98, R98, R7.reuse ;  /* 0x0000000762627220 */ /* 0x080fe20000410000 */
[-C--:B------:R-:W-:Y:S01]  /*a700*/  FMUL.FTZ R99, R99, R7.reuse ;  /* 0x0000000763637220 */ /* 0x080fe20000410000 */
[----:B--2---:R-:W-:Y:S01]  /*a710*/  IMAD.U32 R21, RZ, RZ, UR24 ;  /* 0x00000018ff157e24 */ /* 0x004fe2000f8e00ff */
[----:B------:R-:W2:Y:S01]  /*a720*/  MUFU.EX2 R25, R25 ;  /* 0x0000001900197308 */ /* 0x000ea20000000800 */
[----:B------:R-:W-:Y:S01]  /*a730*/  UMOV UR24, UR37 ;  /* 0x0000002500187c82 */ /* 0x000fe20008000000 */
[-C--:B------:R-:W-:Y:S01]  /*a740*/  FMUL.FTZ R102, R102, R7.reuse ;  /* 0x0000000766667220 */ /* 0x080fe20000410000 */
[-C--:B------:R-:W-:Y:S01]  /*a750*/  FMUL.FTZ R103, R103, R7.reuse ;  /* 0x0000000767677220 */ /* 0x080fe20000410000 */
[----:B------:R-:W-:Y:S01]  /*a760*/  @!P1 LEA R21, R21, UR45, 0x3 ;  /* 0x0000002d15159c11 */ /* 0x000fe2000f8e18ff */
[-C--:B------:R-:W-:Y:S01]  /*a770*/  FMUL.FTZ R106, R106, R7.reuse ;  /* 0x000000076a6a7220 */ /* 0x080fe20000410000 */
[-C--:B------:R-:W-:Y:S01]  /*a780*/  FMUL.FTZ R107, R107, R7.reuse ;  /* 0x000000076b6b7220 */ /* 0x080fe20000410000 */
[----:B------:R-:W-:Y:S01]  /*a790*/  FMUL.FTZ R110, R110, R7 ;  /* 0x000000076e6e7220 */ /* 0x000fe20000410000 */
[----:B------:R-:W4:Y:S01]  /*a7a0*/  MUFU.EX2 R141, R141 ;  /* 0x0000008d008d7308 */ /* 0x000f220000000800 */
[----:B------:R-:W-:-:S02]  /*a7b0*/  @!P1 VIADD R21, R21, 0x16860 ;  /* 0x0001686015159836 */ /* 0x000fc40000000000 */
[-C--:B------:R-:W-:Y:S01]  /*a7c0*/  FMUL.FTZ R111, R111, R7.reuse ;  /* 0x000000076f6f7220 */ /* 0x080fe20000410000 */
[-C--:B------:R-:W-:Y:S01]  /*a7d0*/  FMUL.FTZ R114, R114, R7.reuse ;  /* 0x0000000772727220 */ /* 0x080fe20000410000 */
[-C--:B------:R-:W-:Y:S01]  /*a7e0*/  FMUL.FTZ R115, R115, R7.reuse ;  /* 0x0000000773737220 */ /* 0x080fe20000410000 */
[-C--:B------:R-:W-:Y:S01]  /*a7f0*/  FMUL.FTZ R118, R118, R7.reuse ;  /* 0x0000000776767220 */ /* 0x080fe20000410000 */
[----:B------:R-:W-:Y:S01]  /*a800*/  @!P1 PRMT R21, RZ, 0x654, R21 ;  /* 0x00000654ff159816 */ /* 0x000fe20000000015 */
[----:B------:R-:W-:Y:S01]  /*a810*/  FMUL.FTZ R119, R119, R7 ;  /* 0x0000000777777220 */ /* 0x000fe20000410000 */
[----:B------:R-:W5:Y:S01]  /*a820*/  MUFU.EX2 R29, R29 ;  /* 0x0000001d001d7308 */ /* 0x000f620000000800 */
[----:B0-----:R-:W-:Y:S01]  /*a830*/  F2FP.BF16.F32.PACK_AB R146, R27, R63 ;  /* 0x0000003f1b92723e */ /* 0x001fe200000010ff */
[----:B------:R0:W-:Y:S01]  /*a840*/  @!P1 SYNCS.ARRIVE.TRANS64.RED.A1T0 RZ, [R21+URZ], RZ ;  /* 0x000000ff15ff99a7 */ /* 0x0001e2000810043f */
[-C--:B------:R-:W-:Y:S01]  /*a850*/  FMUL.FTZ R88, R88, R78.reuse ;  /* 0x0000004e58587220 */ /* 0x080fe20000410000 */
[-C--:B------:R-:W-:Y:S01]  /*a860*/  FMUL.FTZ R89, R89, R78.reuse ;  /* 0x0000004e59597220 */ /* 0x080fe20000410000 */
[-C--:B------:R-:W-:Y:S01]  /*a870*/  FMUL.FTZ R92, R92, R78.reuse ;  /* 0x0000004e5c5c7220 */ /* 0x080fe20000410000 */
[-C--:B------:R-:W-:Y:S01]  /*a880*/  FMUL.FTZ R93, R93, R78.reuse ;  /* 0x0000004e5d5d7220 */ /* 0x080fe20000410000 */
[-C--:B------:R-:W-:Y:S01]  /*a890*/  FMUL.FTZ R96, R96, R78.reuse ;  /* 0x0000004e60607220 */ /* 0x080fe20000410000 */
[----:B------:R-:W1:Y:S01]  /*a8a0*/  MUFU.EX2 R24, R24 ;  /* 0x0000001800187308 */ /* 0x000e620000000800 */
[-C--:B------:R-:W-:Y:S01]  /*a8b0*/  FMUL.FTZ R97, R97, R78.reuse ;  /* 0x0000004e61617220 */ /* 0x080fe20000410000 */
[----:B0-----:R-:W-:Y:S01]  /*a8c0*/  FADD.FTZ R21, R145, R38 ;  /* 0x0000002691157221 */ /* 0x001fe20000010000 */
[----:B------:R-:W-:Y:S01]  /*a8d0*/  FADD.FTZ R38, R20, R3 ;  /* 0x0000000314267221 */ /* 0x000fe20000010000 */
[----:B------:R-:W-:Y:S01]  /*a8e0*/  F2FP.BF16.F32.PACK_AB R145, R12, R145 ;  /* 0x000000910c91723e */ /* 0x000fe200000010ff */
[-C--:B------:R-:W-:Y:S01]  /*a8f0*/  FMUL.FTZ R100, R100, R78.reuse ;  /* 0x0000004e64647220 */ /* 0x080fe20000410000 */
[----:B------:R-:W-:Y:S01]  /*a900*/  FADD.FTZ R40, R12, R21 ;  /* 0x000000150c287221 */ /* 0x000fe20000010000 */
[----:B------:R-:W-:Y:S01]  /*a910*/  FADD.FTZ R44, R63, R38 ;  /* 0x000000263f2c7221 */ /* 0x000fe20000010000 */
[----:B------:R-:W0:Y:S01]  /*a920*/  MUFU.EX2 R143, R143 ;  /* 0x0000008f008f7308 */ /* 0x000e220000000800 */
[----:B------:R-:W-:Y:S01]  /*a930*/  FFMA.FTZ R38, R51, R43, -R69 ;  /* 0x0000002b33267223 */ /* 0x000fe20000010845 */
[----:B------:R-:W-:Y:S01]  /*a940*/  FADD.FTZ R3, R147, R40 ;  /* 0x0000002893037221 */ /* 0x000fe20000010000 */
[----:B------:R-:W-:Y:S01]  /*a950*/  FADD.FTZ R44, R27, R44 ;  /* 0x0000002c1b2c7221 */ /* 0x000fe20000010000 */
[C---:B---3--:R-:W-:Y:S01]  /*a960*/  F2FP.BF16.F32.PACK_AB R147, R14.reuse, R147 ;  /* 0x000000930e93723e */ /* 0x048fe200000010ff */
[-C--:B------:R-:W-:Y:S01]  /*a970*/  FMUL.FTZ R101, R101, R78.reuse ;  /* 0x0000004e65657220 */ /* 0x080fe20000410000 */
[----:B------:R-:W-:Y:S01]  /*a980*/  FADD.FTZ R40, R14, R3 ;  /* 0x000000030e287221 */ /* 0x000fe20000010000 */
[----:B--2---:R-:W-:Y:S01]  /*a990*/  FADD.FTZ R44, R25, R44 ;  /* 0x0000002c192c7221 */ /* 0x004fe20000010000 */
[----:B------:R-:W2:Y:S01]  /*a9a0*/  MUFU.EX2 R30, R30 ;  /* 0x0000001e001e7308 */ /* 0x000ea20000000800 */
[-C--:B------:R-:W-:Y:S01]  /*a9b0*/  FMUL.FTZ R104, R104, R78.reuse ;  /* 0x0000004e68687220 */ /* 0x080fe20000410000 */
[----:B----4-:R-:W-:Y:S01]  /*a9c0*/  FADD.FTZ R3, R141, R40 ;  /* 0x000000288d037221 */ /* 0x010fe20000010000 */
[----:B-----5:R-:W-:Y:S01]  /*a9d0*/  FADD.FTZ R44, R29, R44 ;  /* 0x0000002c1d2c7221 */ /* 0x020fe20000010000 */
[C---:B-1----:R-:W-:Y:S01]  /*a9e0*/  F2FP.BF16.F32.PACK_AB R141, R24.reuse, R141 ;  /* 0x0000008d188d723e */ /* 0x042fe200000010ff */
[-C--:B------:R-:W-:Y:S01]  /*a9f0*/  FMUL.FTZ R105, R105, R78.reuse ;  /* 0x0000004e69697220 */ /* 0x080fe20000410000 */
[----:B------:R-:W-:Y:S01]  /*aa00*/  FADD.FTZ R40, R24, R3 ;  /* 0x0000000318287221 */ /* 0x000fe20000010000 */
[----:B------:R-:W-:Y:S01]  /*aa10*/  FADD.FTZ R21, R15, R44 ;  /* 0x0000002c0f157221 */ /* 0x000fe20000010000 */
[----:B------:R-:W1:Y:S01]  /*aa20*/  MUFU.EX2 R26, R26 ;  /* 0x0000001a001a7308 */ /* 0x000e620000000800 */
[-CC-:B------:R-:W-:Y:S01]  /*aa30*/  FFMA.FTZ R3, R140, R43.reuse, -R69.reuse ;  /* 0x0000002b8c037223 */ /* 0x180fe20000010845 */
[----:B0-----:R-:W-:Y:S01]  /*aa40*/  FADD.FTZ R31, R143, R40 ;  /* 0x000000288f1f7221 */ /* 0x001fe20000010000 */
[----:B------:R-:W-:Y:S01]  /*aa50*/  FFMA.FTZ R69, R142, R43, -R69 ;  /* 0x0000002b8e457223 */ /* 0x000fe20000010845 */
[----:B------:R-:W-:Y:S01]  /*aa60*/  F2FP.BF16.F32.PACK_AB R140, R29, R25 ;  /* 0x000000191d8c723e */ /* 0x000fe200000010ff */
[-C--:B------:R-:W-:Y:S01]  /*aa70*/  FMUL.FTZ R108, R108, R78.reuse ;  /* 0x0000004e6c6c7220 */ /* 0x080fe20000410000 */
[-C--:B------:R-:W-:Y:S01]  /*aa80*/  FMUL.FTZ R109, R109, R78.reuse ;  /* 0x0000004e6d6d7220 */ /* 0x080fe20000410000 */
[-C--:B------:R-:W-:Y:S01]  /*aa90*/  FMUL.FTZ R112, R112, R78.reuse ;  /* 0x0000004e70707220 */ /* 0x080fe20000410000 */
[----:B------:R-:W0:Y:S01]  /*aaa0*/  MUFU.EX2 R136, R136 ;  /* 0x0000008800887308 */ /* 0x000e220000000800 */
[C---:B--2---:R-:W-:Y:S01]  /*aab0*/  FADD.FTZ R21, R30.reuse, R21 ;  /* 0x000000151e157221 */ /* 0x044fe20000010000 */
[----:B------:R-:W-:Y:S01]  /*aac0*/  F2FP.BF16.F32.PACK_AB R142, R30, R15 ;  /* 0x0000000f1e8e723e */ /* 0x000fe200000010ff */
[-C--:B------:R-:W-:Y:S01]  /*aad0*/  FMUL.FTZ R113, R113, R78.reuse ;  /* 0x0000004e71717220 */ /* 0x080fe20000410000 */
[-C--:B------:R-:W-:Y:S01]  /*aae0*/  FMUL.FTZ R116, R116, R78.reuse ;  /* 0x0000004e74747220 */ /* 0x080fe20000410000 */
[----:B------:R-:W-:Y:S01]  /*aaf0*/  FMUL.FTZ R117, R117, R78 ;  /* 0x0000004e75757220 */ /* 0x000fe20000410000 */
[----:B------:R-:W-:-:S02]  /*ab00*/  IMAD.MOV.U32 R7, RZ, RZ, R4 ;  /* 0x000000ffff077224 */ /* 0x000fc400078e0004 */
[----:B------:R-:W2:Y:S01]  /*ab10*/  MUFU.EX2 R137, R137 ;  /* 0x0000008900897308 */ /* 0x000ea20000000800 */
[C---:B-1----:R-:W-:Y:S01]  /*ab20*/  FADD.FTZ R40, R26.reuse, R31 ;  /* 0x0000001f1a287221 */ /* 0x042fe20000010000 */
[----:B------:R-:W-:-:S06]  /*ab30*/  F2FP.BF16.F32.PACK_AB R143, R26, R143 ;  /* 0x0000008f1a8f723e */ /* 0x000fcc00000010ff */
[----:B------:R-:W1:Y:S01]  /*ab40*/  MUFU.EX2 R28, R28 ;  /* 0x0000001c001c7308 */ /* 0x000e620000000800 */
[----:B0-----:R-:W-:Y:S01]  /*ab50*/  FADD.FTZ R44, R136, R21 ;  /* 0x00000015882c7221 */ /* 0x001fe20000010000 */
[----:B------:R-:W-:-:S03]  /*ab60*/  F2FP.BF16.F32.PACK_AB R136, R33, R136 ;  /* 0x000000882188723e */ /* 0x000fc600000010ff */
[----:B------:R-:W-:-:S03]  /*ab70*/  FADD.FTZ R11, R33, R44 ;  /* 0x0000002c210b7221 */ /* 0x000fc60000010000 */
[----:B------:R-:W-:Y:S01]  /*ab80*/  MUFU.EX2 R138, R138 ;  /* 0x0000008a008a7308 */ /* 0x000fe20000000800 */
[----:B--2---:R-:W-:-:S07]  /*ab90*/  FADD.FTZ R9, R137, R40 ;  /* 0x0000002889097221 */ /* 0x004fce0000010000 */
[----:B------:R-:W0:Y:S01]  /*aba0*/  MUFU.EX2 R139, R139 ;  /* 0x0000008b008b7308 */ /* 0x000e220000000800 */
[C---:B-1----:R-:W-:Y:S01]  /*abb0*/  FADD.FTZ R40, R28.reuse, R9 ;  /* 0x000000091c287221 */ /* 0x042fe20000010000 */
[----:B------:R-:W-:-:S06]  /*abc0*/  F2FP.BF16.F32.PACK_AB R137, R28, R137 ;  /* 0x000000891c89723e */ /* 0x000fcc00000010ff */
[----:B------:R-:W1:Y:S08]  /*abd0*/  MUFU.EX2 R32, R32 ;  /* 0x0000002000207308 */ /* 0x000e700000000800 */
[----:B------:R-:W-:Y:S01]  /*abe0*/  MUFU.EX2 R132, R132 ;  /* 0x0000008400847308 */ /* 0x000fe20000000800 */
[----:B0-----:R-:W-:-:S07]  /*abf0*/  FADD.FTZ R9, R139, R40 ;  /* 0x000000288b097221 */ /* 0x001fce0000010000 */
[----:B------:R-:W0:Y:S01]  /*ac00*/  MUFU.EX2 R133, R133 ;  /* 0x0000008500857308 */ /* 0x000e220000000800 */
[C---:B-1----:R-:W-:Y:S01]  /*ac10*/  FADD.FTZ R10, R32.reuse, R9 ;  /* 0x00000009200a7221 */ /* 0x042fe20000010000 */
[----:B------:R-:W-:-:S06]  /*ac20*/  F2FP.BF16.F32.PACK_AB R139, R32, R139 ;  /* 0x0000008b208b723e */ /* 0x000fcc00000010ff */
[----:B------:R-:W-:Y:S08]  /*ac30*/  MUFU.EX2 R37, R37 ;  /* 0x0000002500257308 */ /* 0x000ff00000000800 */
[----:B------:R-:W1:Y:S01]  /*ac40*/  MUFU.EX2 R34, R34 ;  /* 0x0000002200227308 */ /* 0x000e620000000800 */
[----:B0-----:R-:W-:-:S07]  /*ac50*/  FADD.FTZ R9, R133, R10 ;  /* 0x0000000a85097221 */ /* 0x001fce0000010000 */
[----:B------:R0:W-:Y:S08]  /*ac60*/  MUFU.EX2 R5, R144 ;  /* 0x0000009000057308 */ /* 0x0001f00000000800 */
[----:B------:R-:W2:Y:S01]  /*ac70*/  MUFU.EX2 R134, R134 ;  /* 0x0000008600867308 */ /* 0x000ea20000000800 */
[----:B0-----:R-:W-:Y:S01]  /*ac80*/  F2FP.BF16.F32.PACK_AB R144, R20, R13 ;  /* 0x0000000d1490723e */ /* 0x001fe200000010ff */
[----:B------:R-:W-:Y:S01]  /*ac90*/  FADD.FTZ R20, R138, R11 ;  /* 0x0000000b8a147221 */ /* 0x000fe20000010000 */
[----:B-1----:R-:W-:Y:S01]  /*aca0*/  FADD.FTZ R10, R34, R9 ;  /* 0x00000009220a7221 */ /* 0x002fe20000010000 */
[----:B------:R-:W-:-:S02]  /*acb0*/  F2FP.BF16.F32.PACK_AB R138, R39, R138 ;  /* 0x0000008a278a723e */ /* 0x000fc400000010ff */
[----:B------:R-:W-:Y:S01]  /*acc0*/  FADD.FTZ R11, R39, R20 ;  /* 0x00000014270b7221 */ /* 0x000fe20000010000 */
[----:B------:R-:W-:Y:S01]  /*acd0*/  F2FP.BF16.F32.PACK_AB R133, R34, R133 ;  /* 0x000000852285723e */ /* 0x000fe200000010ff */
[----:B------:R-:W0:Y:S02]  /*ace0*/  MUFU.EX2 R135, R135 ;  /* 0x0000008700877308 */ /* 0x000e240000000800 */
[----:B------:R-:W-:Y:S01]  /*acf0*/  FADD.FTZ R12, R132, R11 ;  /* 0x0000000b840c7221 */ /* 0x000fe20000010000 */
[----:B------:R-:W-:-:S03]  /*ad00*/  F2FP.BF16.F32.PACK_AB R132, R37, R132 ;  /* 0x000000842584723e */ /* 0x000fc600000010ff */
[----:B------:R-:W-:Y:S02]  /*ad10*/  FADD.FTZ R11, R37, R12 ;  /* 0x0000000c250b7221 */ /* 0x000fe40000010000 */
[----:B------:R-:W1:Y:S02]  /*ad20*/  MUFU.EX2 R41, R41 ;  /* 0x0000002900297308 */ /* 0x000e640000000800 */
[----:B--2---:R-:W-:-:S06]  /*ad30*/  FADD.FTZ R12, R134, R11 ;  /* 0x0000000b860c7221 */ /* 0x004fcc0000010000 */
        /* <DEDUP_REMOVED lines=42> */
[----:B------:R-:W-:Y:S01]  /*afe0*/  MUFU.EX2 R58, R58 ;  /* 0x0000003a003a7308 */ /* 0x000fe20000000800 */
[----:B--2---:R-:W-:-:S07]  /*aff0*/  F2FP.BF16.F32.PACK_AB R126, R45, R56 ;  /* 0x000000382d7e723e */ /* 0x004fce00000010ff */
[----:B------:R-:W1:Y:S01]  /*b000*/  MUFU.EX2 R121, R82 ;  /* 0x0000005200797308 */ /* 0x000e620000000800 */
[C---:B0-----:R-:W-:Y:S01]  /*b010*/  FADD.FTZ R2, R57.reuse, R2 ;  /* 0x0000000239027221 */ /* 0x041fe20000010000 */
[----:B------:R-:W-:-:S06]  /*b020*/  F2FP.BF16.F32.PACK_AB R127, R57, R127 ;  /* 0x0000007f397f723e */ /* 0x000fcc00000010ff */
[----:B------:R-:W0:Y:S08]  /*b030*/  MUFU.EX2 R47, R47 ;  /* 0x0000002f002f7308 */ /* 0x000e300000000800 */
[----:B------:R2:W3:Y:S01]  /*b040*/  MUFU.EX2 R13, R3 ;  /* 0x00000003000d7308 */ /* 0x0004e20000000800 */
[----:B-1----:R-:W-:-:S07]  /*b050*/  FADD.FTZ R2, R121, R2 ;  /* 0x0000000279027221 */ /* 0x002fce0000010000 */
[----:B------:R-:W1:Y:S01]  /*b060*/  MUFU.EX2 R62, R84 ;  /* 0x00000054003e7308 */ /* 0x000e620000000800 */
[----:B--2---:R-:W-:Y:S01]  /*b070*/  FADD.FTZ R3, R45, R10 ;  /* 0x0000000a2d037221 */ /* 0x004fe20000010000 */
[----:B0-----:R-:W-:-:S03]  /*b080*/  F2FP.BF16.F32.PACK_AB R120, R47, R58 ;  /* 0x0000003a2f78723e */ /* 0x001fc600000010ff */
[----:B------:R-:W-:-:S03]  /*b090*/  FADD.FTZ R10, R58, R3 ;  /* 0x000000033a0a7221 */ /* 0x000fc60000010000 */
[----:B------:R-:W0:Y:S01]  /*b0a0*/  MUFU.EX2 R123, R86 ;  /* 0x00000056007b7308 */ /* 0x000e220000000800 */
[----:B------:R-:W-:Y:S01]  /*b0b0*/  FADD.FTZ R3, R47, R10 ;  /* 0x0000000a2f037221 */ /* 0x000fe20000010000 */
[C---:B---3--:R-:W-:Y:S01]  /*b0c0*/  FADD.FTZ R2, R13.reuse, R2 ;  /* 0x000000020d027221 */ /* 0x048fe20000010000 */
[----:B------:R-:W-:-:S05]  /*b0d0*/  F2FP.BF16.F32.PACK_AB R121, R13, R121 ;  /* 0x000000790d79723e */ /* 0x000fca00000010ff */
[----:B------:R-:W2:Y:S01]  /*b0e0*/  MUFU.EX2 R69, R69 ;  /* 0x0000004500457308 */ /* 0x000ea20000000800 */
[----:B-1----:R-:W-:Y:S01]  /*b0f0*/  FADD.FTZ R8, R62, R3 ;  /* 0x000000033e087221 */ /* 0x002fe20000010000 */
[----:B------:R-:W-:-:S03]  /*b100*/  F2FP.BF16.F32.PACK_AB R122, R5, R62 ;  /* 0x0000003e057a723e */ /* 0x000fc600000010ff */
[----:B------:R-:W-:Y:S01]  /*b110*/  FADD.FTZ R3, R5, R8 ;  /* 0x0000000805037221 */ /* 0x000fe20000010000 */
[----:B------:R-:W-:Y:S02]  /*b120*/  IMAD.MOV.U32 R5, RZ, RZ, R6 ;  /* 0x000000ffff057224 */ /* 0x000fe400078e0006 */
[----:B0-----:R-:W-:-:S04]  /*b130*/  FADD.FTZ R2, R123, R2 ;  /* 0x000000027b027221 */ /* 0x001fc80000010000 */
[C---:B--2---:R-:W-:Y:S01]  /*b140*/  FADD.FTZ R2, R69.reuse, R2 ;  /* 0x0000000245027221 */ /* 0x044fe20000010000 */
[----:B------:R-:W-:Y:S01]  /*b150*/  F2FP.BF16.F32.PACK_AB R123, R69, R123 ;  /* 0x0000007b457b723e */ /* 0x000fe200000010ff */
[----:B------:R-:W-:Y:S06]  /*b160*/  @P2 BRA `(.L_x_13732) ;  /* 0xffffffd800e42947 */ /* 0x000fec000383ffff */
.L_x_13723:
        /* <DEDUP_REMOVED lines=9> */
.L_x_13750:
        /* <DEDUP_REMOVED lines=9> */
.L_x_13735:
[----:B------:R-:W-:Y:S01]  /*b290*/  ULEA UR6, UR37, UR45, 0x3 ;  /* 0x0000002d25067291 */ /* 0x000fe2000f8e183f */
[----:B------:R-:W-:-:S05]  /*b2a0*/  IMAD.U32 R4, RZ, RZ, UR46 ;  /* 0x0000002eff047e24 */ /* 0x000fca000f8e00ff */
[----:B------:R-:W-:-:S04]  /*b2b0*/  SHF.L.U32 R4, R4, 0x1f, RZ ;  /* 0x0000001f04047819 */ /* 0x000fc800000006ff */
[----:B------:R0:W1:Y:S01]  /*b2c0*/  SYNCS.PHASECHK.TRANS64.TRYWAIT P2, [UR6+0x16830], R4 ;  /* 0x01683004ff0075a7 */ /* 0x0000620008040146 */
[----:B------:R-:W-:Y:S05]  /*b2d0*/  @!P0 BRA `(.L_x_13736) ;  /* 0x0000000000048947 */ /* 0x000fea0003800000 */
[----:B------:R-:W-:Y:S01]  /*b2e0*/  BPT.TRAP 0x1 ;  /* 0x000000040000795c */ /* 0x000fe20000300000 */
.L_x_13736:
[----:B-1----:R-:W-:Y:S05]  /*b2f0*/  @P2 BRA `(.L_x_13734) ;  /* 0x0000000000082947 */ /* 0x002fea0003800000 */
[----:B------:R-:W1:Y:S02]  /*b300*/  SYNCS.PHASECHK.TRANS64.TRYWAIT P2, [UR6+0x16830], R4 ;  /* 0x01683004ff0075a7 */ /* 0x000e640008040146 */
[----:B-1----:R-:W-:Y:S05]  /*b310*/  @!P2 BRA `(.L_x_13737) ;  /* 0x000000b0003ca947 */ /* 0x002fea0003800000 */
.L_x_13734:
        /* <DEDUP_REMOVED lines=25> */
.L_x_13739:
[----:B------:R-:W-:Y:S01]  /*b4b0*/  ULEA UR6, UR25, UR45, 0x3 ;  /* 0x0000002d19067291 */ /* 0x000fe2000f8e183f */
[----:B------:R-:W-:-:S05]  /*b4c0*/  IMAD.U32 R4, RZ, RZ, UR26 ;  /* 0x0000001aff047e24 */ /* 0x000fca000f8e00ff */
[----:B------:R-:W-:-:S04]  /*b4d0*/  SHF.L.U32 R4, R4, 0x1f, RZ ;  /* 0x0000001f04047819 */ /* 0x000fc800000006ff */
[----:B------:R0:W1:Y:S01]  /*b4e0*/  SYNCS.PHASECHK.TRANS64.TRYWAIT P2, [UR6+0x16850], R4 ;  /* 0x01685004ff0075a7 */ /* 0x0000620008040146 */
[----:B------:R-:W-:Y:S05]  /*b4f0*/  @!P0 BRA `(.L_x_13740) ;  /* 0x0000000000048947 */ /* 0x000fea0003800000 */
[----:B------:R-:W-:Y:S01]  /*b500*/  BPT.TRAP 0x1 ;  /* 0x000000040000795c */ /* 0x000fe20000300000 */
.L_x_13740:
[----:B-1----:R-:W-:Y:S05]  /*b510*/  @P2 BRA `(.L_x_13738) ;  /* 0x0000000000082947 */ /* 0x002fea0003800000 */
[----:B------:R-:W1:Y:S02]  /*b520*/  SYNCS.PHASECHK.TRANS64.TRYWAIT P2, [UR6+0x16850], R4 ;  /* 0x01685004ff0075a7 */ /* 0x000e640008040146 */
[----:B-1----:R-:W-:Y:S05]  /*b530*/  @!P2 BRA `(.L_x_13741) ;  /* 0x000000ac00cca947 */ /* 0x002fea0003800000 */
.L_x_13738:
[----:B------:R-:W-:Y:S01]  /*b540*/  UIADD3 UR6, UR45, 0x400, URZ ;  /* 0x000004002d067890 */ /* 0x000fe2000fffe03f */
[----:B------:R-:W-:Y:S01]  /*b550*/  WARPGROUP.ARRIVE ;  /* 0x00000000000079c5 */ /* 0x000fe20000000000 */
[----:B------:R-:W-:Y:S01]  /*b560*/  UMOV UR7, 0x40000040 ;  /* 0x4000004000077882 */ /* 0x000fe20000000000 */
[----:B------:R-:W-:Y:S01]  /*b570*/  PLOP3.LUT P2, PT, PT, PT, UP0, 0x80, 0x0 ;  /* 0x000000000000781c */ /* 0x000fe20003f4f008 */
[----:B------:R-:W-:Y:S01]  /*b580*/  USHF.R.U32.HI UR6, URZ, 0x4, UR6 ;  /* 0x000000043f067899 */ /* 0x000fe20008011606 */
[----:B------:R-:W-:Y:S01]  /*b590*/  FMUL.FTZ R21, R33, UR24 ;  /* 0x0000001821157c20 */ /* 0x000fe20008410000 */
[----:B------:R-:W-:Y:S02]  /*b5a0*/  IMAD.U32 R33, RZ, RZ, UR37 ;  /* 0x00000025ff217e24 */ /* 0x000fe4000f8e00ff */
[----:B------:R-:W-:Y:S01]  /*b5b0*/  FMUL.FTZ R15, R32, UR24 ;  /* 0x00000018200f7c20 */ /* 0x000fe20008410000 */
[----:B------:R-:W-:Y:S01]  /*b5c0*/  ULOP3.LUT UR6, UR6, 0x3fff, URZ, 0xc0, !UPT ;  /* 0x00003fff06067892 */ /* 0x000fe2000f8ec03f */
[----:B01----:R-:W-:Y:S01]  /*b5d0*/  FMUL.FTZ R4, R24, UR24 ;  /* 0x0000001818047c20 */ /* 0x003fe20008410000 */
[----:B------:R-:W-:Y:S01]  /*b5e0*/  FMUL.FTZ R8, R27, UR24 ;  /* 0x000000181b087c20 */ /* 0x000fe20008410000 */
[----:B------:R-:W-:Y:S01]  /*b5f0*/  @!P1 LEA R33, R33, UR45, 0x3 ;  /* 0x0000002d21219c11 */ /* 0x000fe2000f8e18ff */
        /* <DEDUP_REMOVED lines=8> */
[----:B------:R-:W-:Y:S01]  /*b680*/  @!P1 VIADD R33, R33, 0x16840 ;  /* 0x0001684021219836 */ /* 0x000fe20000000000 */
        /* <DEDUP_REMOVED lines=63> */
[----:B------:R-:W1:Y:S08]  /*ba80*/  MUFU.TANH R9, R9 ;  /* 0x0000000900097308 */ /* 0x000e700000002400 */
[----:B------:R-:W2:Y:S01]  /*ba90*/  MUFU.TANH R6, R6 ;  /* 0x0000000600067308 */ /* 0x000ea20000002400 */
[----:B------:R-:W-:-:S02]  /*baa0*/  WARPGROUP.DEPBAR.LE gsb0, 0x0 ;  /* 0x00008000000079c5 */ /* 0x000fc40000010000 */
        /* <DEDUP_REMOVED lines=95> */
[----:B------:R-:W-:Y:S02]  /*c0a0*/  VIADD R121, R17, UR41 ;  /* 0x0000002911797c36 */ /* 0x000fe40008000000 */
[----:B------:R-:W-:Y:S02]  /*c0b0*/  VIADD R123, R33, UR21 ;  /* 0x00000015217b7c36 */ /* 0x000fe40008000000 */
[----:B------:R-:W-:Y:S01]  /*c0c0*/  @P2 IMAD.HI.U32 R32, R121, UR6, RZ ;  /* 0x0000000679202c27 */ /* 0x000fe2000f8e00ff */
[----:B------:R-:W-:-:S04]  /*c0d0*/  @UP0 ULDC UR6, c[0x0][0x450] ;  /* 0x0001140000060ab9 */ /* 0x000fc80000000800 */
[----:B------:R-:W-:Y:S01]  /*c0e0*/  @P2 SHF.R.U32.HI R121, RZ, UR6, R32 ;  /* 0x00000006ff792c19 */ /* 0x000fe20008011620 */
[----:B------:R-:W-:Y:S01]  /*c0f0*/  VIADD R32, R22, 0x9 ;  /* 0x0000000916207836 */ /* 0x000fe20000000000 */
[----:B---3--:R-:W-:-:S03]  /*c100*/  ISETP.GE.U32.AND P2, PT, R151, 0x180, PT ;  /* 0x000001809700780c */ /* 0x008fc60003f46070 */
[----:B------:R-:W3:Y:S01]  /*c110*/  SHFL.IDX PT, R72, R121, RZ, 0x1c1f ;  /* 0x001c1fff79487589 */ /* 0x000ee200000e0000 */
[----:B------:R-:W-:-:S05]  /*c120*/  SEL R32, R32, 0x9, !P2 ;  /* 0x0000000920207807 */ /* 0x000fca0005000000 */
[----:B------:R0:W-:Y:S06]  /*c130*/  BAR.ARV R32, 0x100 ;  /* 0x000400200000751d */ /* 0x0001ec0000002000 */
[----:B------:R5:W-:Y:S02]  /*c140*/  @!P1 SYNCS.ARRIVE.TRANS64.RED.A1T0 RZ, [R71+URZ], RZ ;  /* 0x000000ff47ff99a7 */ /* 0x000be4000810043f */
[----:B-----5:R-:W-:Y:S01]  /*c150*/  FMUL.FTZ R71, R87, UR24 ;  /* 0x0000001857477c20 */ /* 0x020fe20008410000 */
[----:B------:R-:W-:Y:S02]  /*c160*/  VIADD R87, R33, UR23 ;  /* 0x0000001721577c36 */ /* 0x000fe40008000000 */
[----:B---3--:R-:W-:-:S03]  /*c170*/  IMAD.IADD R127, R123, 0x1, R72 ;  /* 0x000000017b7f7824 */ /* 0x008fc600078e0248 */
[----:B------:R-:W3:Y:S01]  /*c180*/  MUFU.TANH R71, R71 ;  /* 0x0000004700477308 */ /* 0x000ee20000002400 */
[----:B------:R-:W-:Y:S01]  /*c190*/  IMAD.IADD R125, R87, 0x1, R72 ;  /* 0x00000001577d7824 */ /* 0x000fe200078e0248 */
[----:B012-4-:R-:W-:Y:S06]  /*c1a0*/  @!P6 BRA `(.L_x_13742) ;  /* 0x00000000005ce947 */ /* 0x017fec0003800000 */
        /* <DEDUP_REMOVED lines=13> */
.L_x_13744:
[----:B------:R-:W-:-:S05]  /*c280*/  IMAD.U32 R74, RZ, RZ, UR22 ;  /* 0x00000016ff4a7e24 */ /* 0x000fca000f8e00ff */
[----:B------:R-:W-:-:S13]  /*c290*/  ISETP.NE.AND P2, PT, R74, 0x1, PT ;  /* 0x000000014a00780c */ /* 0x000fda0003f45270 */
[----:B------:R-:W0:Y:S02]  /*c2a0*/  @P2 LDC.64 R32, c[0x0][0x9e8] ;  /* 0x00027a00ff202b82 */ /* 0x000e240000000a00 */
[----:B0-----:R-:W-:-:S05]  /*c2b0*/  @P2 IMAD.HI.U32 R32, R72, R32, RZ ;  /* 0x0000002048202227 */ /* 0x001fca00078e00ff */
[----:B------:R-:W-:-:S07]  /*c2c0*/  @P2 SHF.R.U32.HI R72, RZ, R33, R32 ;  /* 0x00000021ff482219 */ /* 0x000fce0000011620 */
.L_x_13745:
[----:B------:R-:W-:Y:S05]  /*c2d0*/  BSYNC B0 ;  /* 0x0000000000007941 */ /* 0x000fea0003800000 */
.L_x_13743:
[----:B------:R-:W-:-:S04]  /*c2e0*/  IMAD R33, R72, R74, -R79 ;  /* 0x0000004a48217224 */ /* 0x000fc800078e0a4f */
[----:B------:R-:W-:-:S05]  /*c2f0*/  IMAD R32, R16, -0x2, R33 ;  /* 0xfffffffe10207824 */ /* 0x000fca00078e0221 */
[----:B------:R-:W-:Y:S02]  /*c300*/  VIADDMNMX R125, R32, R74, R125, PT ;  /* 0x0000004a207d7246 */ /* 0x000fe4000380017d */
[----:B------:R-:W-:-:S07]  /*c310*/  VIMNMX R127, R127, R32, !PT ;  /* 0x000000207f7f7248 */ /* 0x000fce0007fe0100 */
.L_x_13742:
[----:B------:R-:W-:-:S04]  /*c320*/  ISETP.GT.AND P2, PT, R0, -0x1, PT ;  /* 0xffffffff0000780c */ /* 0x000fc80003f44270 */
[C---:B------:R-:W-:Y:S02]  /*c330*/  ISETP.GT.AND P4, PT, R127.reuse, RZ, P2 ;  /* 0x000000ff7f00720c */ /* 0x040fe40001784270 */
[----:B------:R-:W-:Y:S02]  /*c340*/  ISETP.GT.AND P5, PT, R127, 0x1, P2 ;  /* 0x000000017f00780c */ /* 0x000fe400017a4270 */
[C---:B------:R-:W-:Y:S02]  /*c350*/  ISETP.LT.OR P4, PT, R125.reuse, 0x1, P4 ;  /* 0x000000017d00780c */ /* 0x040fe40002781670 */
[----:B------:R-:W-:Y:S02]  /*c360*/  ISETP.LT.OR P5, PT, R125, 0x2, P5 ;  /* 0x000000027d00780c */ /* 0x000fe40002fa1670 */
[----:B------:R-:W-:Y:S02]  /*c370*/  FSEL R120, R4, -INF , !P4 ;  /* 0xff80000004787808 */ /* 0x000fe40006000000 */
[----:B------:R-:W-:Y:S01]  /*c380*/  FSEL R72, R9, -INF , !P5 ;  /* 0xff80000009487808 */ /* 0x000fe20006800000 */
[----:B------:R-:W0:Y:S01]  /*c390*/  SHFL.IDX PT, R4, R121, 0x1, 0x1c1f ;  /* 0x003c1f0079047f89 */ /* 0x000e2200000e0000 */
        /* <DEDUP_REMOVED lines=11> */
[----:B------:R-:W-:Y:S01]  /*c450*/  ISETP.GT.AND P5, PT, R127, 0x19, P2 ;  /* 0x000000197f00780c */ /* 0x000fe200017a4270 */
[----:B0-----:R-:W-:Y:S01]  /*c460*/  IMAD.IADD R11, R87, 0x1, R4 ;  /* 0x00000001570b7824 */ /* 0x001fe200078e0204 */
[----:B------:R-:W-:-:S02]  /*c470*/  ISETP.LT.OR P3, PT, R125, 0x12, P3 ;  /* 0x000000127d00780c */ /* 0x000fc40001f61670 */
[C---:B------:R-:W-:Y:S02]  /*c480*/  ISETP.LT.OR P4, PT, R125.reuse, 0x19, P4 ;  /* 0x000000197d00780c */ /* 0x040fe40002781670 */
[----:B------:R-:W-:Y:S02]  /*c490*/  ISETP.LT.OR P5, PT, R125, 0x1a, P5 ;  /* 0x0000001a7d00780c */ /* 0x000fe40002fa1670 */
[----:B------:R-:W-:Y:S02]  /*c4a0*/  FSEL R78, R21, -INF , !P3 ;  /* 0xff800000154e7808 */ /* 0x000fe40005800000 */
[----:B------:R-:W-:Y:S01]  /*c4b0*/  FSEL R80, R25, -INF , !P4 ;  /* 0xff80000019507808 */ /* 0x000fe20006000000 */
[----:B------:R-:W-:Y:S01]  /*c4c0*/  IMAD.IADD R25, R123, 0x1, R4 ;  /* 0x000000017b197824 */ /* 0x000fe200078e0204 */
        /* <DEDUP_REMOVED lines=87> */
.L_x_13748:
[----:B------:R-:W-:-:S05]  /*ca40*/  IMAD.U32 R31, RZ, RZ, UR22 ;  /* 0x00000016ff1f7e24 */ /* 0x000fca000f8e00ff */
[----:B------:R-:W-:-:S13]  /*ca50*/  ISETP.NE.AND P3, PT, R31, 0x1, PT ;  /* 0x000000011f00780c */ /* 0x000fda0003f65270 */
[----:B------:R-:W0:Y:S02]  /*ca60*/  @P3 LDC.64 R32, c[0x0][0x9e8] ;  /* 0x00027a00ff203b82 */ /* 0x000e240000000a00 */
[----:B0-----:R-:W-:-:S05]  /*ca70*/  @P3 IMAD.HI.U32 R32, R4, R32, RZ ;  /* 0x0000002004203227 */ /* 0x001fca00078e00ff */
[----:B------:R-:W-:-:S07]  /*ca80*/  @P3 SHF.R.U32.HI R4, RZ, R33, R32 ;  /* 0x00000021ff043219 */ /* 0x000fce0000011620 */
.L_x_13749:
[----:B------:R-:W-:Y:S05]  /*ca90*/  BSYNC B0 ;  /* 0x0000000000007941 */ /* 0x000fea0003800000 */
.L_x_13747:
[----:B------:R-:W-:-:S04]  /*caa0*/  IMAD R79, R4, R31, -R79 ;  /* 0x0000001f044f7224 */ /* 0x000fc800078e0a4f */
[----:B------:R-:W-:-:S05]  /*cab0*/  IMAD R4, R16, -0x2, R79 ;  /* 0xfffffffe10047824 */ /* 0x000fca00078e024f */
[----:B------:R-:W-:Y:S02]  /*cac0*/  VIADDMNMX R11, R4, R31, R11, PT ;  /* 0x0000001f040b7246 */ /* 0x000fe4000380010b */
[----:B------:R-:W-:-:S07]  /*cad0*/  VIMNMX R25, R25, R4, !PT ;  /* 0x0000000419197248 */ /* 0x000fce0007fe0100 */
.L_x_13746:
        /* <DEDUP_REMOVED lines=66> */
[----:B------:R-:W-:Y:S01]  /*cf00*/  ISETP.GT.AND P3, PT, R25, 0x29, P2 ;  /* 0x000000291900780c */ /* 0x000fe20001764270 */
[----:B------:R-:W1:Y:S03]  /*cf10*/  SHFL.BFLY PT, R4, R29, 0x2, 0x1f ;  /* 0x0c401f001d047f89 */ /* 0x000e6600000e0000 */
[----:B------:R-:W-:-:S02]  /*cf20*/  ISETP.LT.OR P3, PT, R11, 0x2a, P3 ;  /* 0x0000002a0b00780c */ /* 0x000fc40001f61670 */
[----:B-1----:R-:W-:-:S05]  /*cf30*/  FMNMX.FTZ R31, R29, R4, !PT ;  /* 0x000000041d1f7209 */ /* 0x002fca0007810000 */
[----:B------:R-:W1:Y:S02]  /*cf40*/  SHFL.BFLY PT, R4, R31, 0x1, 0x1f ;  /* 0x0c201f001f047f89 */ /* 0x000e6400000e0000 */
[----:B-1----:R-:W-:-:S04]  /*cf50*/  FMNMX.FTZ R4, R31, R4, !PT ;  /* 0x000000041f047209 */ /* 0x002fc80007810000 */
[C---:B------:R-:W-:Y:S01]  /*cf60*/  FSETP.NEU.FTZ.AND P5, PT, R4.reuse, -INF , PT ;  /* 0xff8000000400780b */ /* 0x040fe20003fbd000 */
[----:B0-----:R-:W-:-:S05]  /*cf70*/  FMUL.FTZ R13, R4, R43 ;  /* 0x0000002b040d7220 */ /* 0x001fca0000410000 */
[----:B------:R-:W-:-:S05]  /*cf80*/  FSEL R13, R13, RZ, P5 ;  /* 0x000000ff0d0d7208 */ /* 0x000fca0002800000 */
[-CC-:B------:R-:W-:Y:S01]  /*cf90*/  FFMA.FTZ R29, R72, R43.reuse, -R13.reuse ;  /* 0x0000002b481d7223 */ /* 0x180fe2000001080d */
[----:B------:R-:W-:Y:S01]  /*cfa0*/  FSEL R72, R6, -INF , !P4 ;  /* 0xff80000006487808 */ /* 0x000fe20006000000 */
        /* <DEDUP_REMOVED lines=12> */
[-CC-:B------:R-:W-:Y:S01]  /*d070*/  FFMA.FTZ R126, R126, R43.reuse, -R13.reuse ;  /* 0x0000002b7e7e7223 */ /* 0x180fe2000001080d */
[C---:B------:R-:W-:Y:S01]  /*d080*/  ISETP.GT.AND P3, PT, R25.reuse, 0x31, P2 ;  /* 0x000000311900780c */ /* 0x040fe20001764270 */
[--C-:B------:R-:W-:Y:S01]  /*d090*/  FFMA.FTZ R130, R130, R43, -R13.reuse ;  /* 0x0000002b82827223 */ /* 0x100fe2000001080d */
[----:B------:R-:W-:Y:S01]  /*d0a0*/  FMNMX.FTZ R35, R32, R35, !PT ;  /* 0x0000002320237209 */ /* 0x000fe20007810000 */
[-CC-:B------:R-:W-:Y:S01]  /*d0b0*/  FFMA.FTZ R12, R12, R43.reuse, -R13.reuse ;  /* 0x0000002b0c0c7223 */ /* 0x180fe2000001080d */
[----:B------:R-:W-:Y:S01]  /*d0c0*/  FSEL R76, R36, -INF , !P4 ;  /* 0xff800000244c7808 */ /* 0x000fe20006000000 */
[--C-:B------:R-:W-:Y:S01]  /*d0d0*/  FFMA.FTZ R36, R78, R43, -R13.reuse ;  /* 0x0000002b4e247223 */ /* 0x100fe2000001080d */
[----:B------:R-:W-:Y:S01]  /*d0e0*/  FMNMX.FTZ R35, R14, R35, !PT ;  /* 0x000000230e237209 */ /* 0x000fe20007810000 */
[--C-:B0-----:R-:W-:Y:S01]  /*d0f0*/  FFMA.FTZ R6, R80, R43, -R13.reuse ;  /* 0x0000002b50067223 */ /* 0x101fe2000001080d */
[----:B------:R-:W-:Y:S01]  /*d100*/  ISETP.GT.AND P4, PT, R25, 0x38, P2 ;  /* 0x000000381900780c */ /* 0x000fe20001784270 */
[----:B------:R-:W-:Y:S01]  /*d110*/  MUFU.EX2 R120, R120 ;  /* 0x0000007800787308 */ /* 0x000fe20000000800 */
[----:B------:R-:W-:Y:S01]  /*d120*/  FMNMX.FTZ R37, R20, R35, !PT ;  /* 0x0000002314257209 */ /* 0x000fe20007810000 */
[-CC-:B------:R-:W-:Y:S01]  /*d130*/  FFMA.FTZ R44, R44, R43.reuse, -R13.reuse ;  /* 0x0000002b2c2c7223 */ /* 0x180fe2000001080d */
[C---:B------:R-:W-:Y:S01]  /*d140*/  ISETP.LT.OR P3, PT, R11.reuse, 0x32, P3 ;  /* 0x000000320b00780c */ /* 0x040fe20001f61670 */
[--C-:B------:R-:W-:Y:S01]  /*d150*/  FFMA.FTZ R132, R132, R43, -R13.reuse ;  /* 0x0000002b84847223 */ /* 0x100fe2000001080d */
[----:B------:R-:W-:Y:S01]  /*d160*/  FMNMX.FTZ R37, R24, R37, !PT ;  /* 0x0000002518257209 */ /* 0x000fe20007810000 */
[--C-:B------:R-:W-:Y:S01]  /*d170*/  FFMA.FTZ R49, R144, R43, -R13.reuse ;  /* 0x0000002b90317223 */ /* 0x100fe2000001080d */
[----:B------:R-:W-:Y:S01]  /*d180*/  ISETP.LT.OR P4, PT, R11, 0x39, P4 ;  /* 0x000000390b00780c */ /* 0x000fe20002781670 */
[----:B------:R0:W-:Y:S01]  /*d190*/  MUFU.EX2 R35, R6 ;  /* 0x0000000600237308 */ /* 0x0001e20000000800 */
[----:B------:R-:W-:Y:S01]  /*d1a0*/  FMNMX.FTZ R37, R26, R37, !PT ;  /* 0x000000251a257209 */ /* 0x000fe20007810000 */
[-CC-:B------:R-:W-:Y:S01]  /*d1b0*/  FFMA.FTZ R53, R73, R43.reuse, -R13.reuse ;  /* 0x0000002b49357223 */ /* 0x180fe2000001080d */
[----:B------:R-:W-:Y:S01]  /*d1c0*/  FSEL R38, R38, -INF , !P3 ;  /* 0xff80000026267808 */ /* 0x000fe20005800000 */
[--C-:B------:R-:W-:Y:S01]  /*d1d0*/  FFMA.FTZ R15, R15, R43, -R13.reuse ;  /* 0x0000002b0f0f7223 */ /* 0x100fe2000001080d */
[----:B------:R-:W-:Y:S01]  /*d1e0*/  FMNMX.FTZ R37, R28, R37, !PT ;  /* 0x000000251c257209 */ /* 0x000fe20007810000 */
[--C-:B------:R-:W-:Y:S01]  /*d1f0*/  FFMA.FTZ R21, R21, R43, -R13.reuse ;  /* 0x0000002b15157223 */ /* 0x100fe2000001080d */
[----:B------:R-:W-:Y:S01]  /*d200*/  ISETP.GT.AND P3, PT, R25, 0x39, P2 ;  /* 0x000000391900780c */ /* 0x000fe20001764270 */
[----:B------:R-:W-:Y:S01]  /*d210*/  MUFU.EX2 R29, R29 ;  /* 0x0000001d001d7308 */ /* 0x000fe20000000800 */
[----:B------:R-:W-:Y:S01]  /*d220*/  FMNMX.FTZ R39, R30, R37, !PT ;  /* 0x000000251e277209 */ /* 0x000fe20007810000 */
[-CC-:B0-----:R-:W-:Y:S01]  /*d230*/  FFMA.FTZ R6, R84, R43.reuse, -R13.reuse ;  /* 0x0000002b54067223 */ /* 0x181fe2000001080d */
[----:B------:R-:W-:Y:S01]  /*d240*/  FSEL R40, R40, -INF , !P4 ;  /* 0xff80000028287808 */ /* 0x000fe20006000000 */
[----:B------:R-:W-:Y:S01]  /*d250*/  FFMA.FTZ R9, R9, R43, -R13 ;  /* 0x0000002b09097223 */ /* 0x000fe2000001080d */
        /* <DEDUP_REMOVED lines=8> */
[----:B------:R-:W-:Y:S01]  /*d2e0*/  FSEL R78, R42, -INF , !P3 ;  /* 0xff8000002a4e7808 */ /* 0x000fe20005800000 */
[----:B------:R-:W-:Y:S01]  /*d2f0*/  FFMA.FTZ R42, R82, R43, -R13 ;  /* 0x0000002b522a7223 */ /* 0x000fe2000001080d */
[----:B------:R-:W-:-:S02]  /*d300*/  ISETP.GT.AND P3, PT, R25, 0x41, P2 ;  /* 0x000000411900780c */ /* 0x000fc40001764270 */
[----:B------:R-:W-:Y:S02]  /*d310*/  FMNMX.FTZ R41, R38, R39, !PT ;  /* 0x0000002726297209 */ /* 0x000fe40007810000 */
[----:B------:R-:W-:Y:S01]  /*d320*/  FSEL R80, R46, -INF , !P4 ;  /* 0xff8000002e507808 */ /* 0x000fe20006000000 */
[----:B------:R-:W-:Y:S01]  /*d330*/  FFMA.FTZ R46, R86, R43, -R13 ;  /* 0x0000002b562e7223 */ /* 0x000fe2000001080d */
[----:B------:R-:W-:Y:S01]  /*d340*/  ISETP.GT.AND P4, PT, R25, 0x48, P2 ;  /* 0x000000481900780c */ /* 0x000fe20001784270 */
[----:B------:R-:W-:Y:S01]  /*d350*/  MUFU.EX2 R39, R122 ;  /* 0x0000007a00277308 */ /* 0x000fe20000000800 */
[C---:B------:R-:W-:Y:S02]  /*d360*/  ISETP.LT.OR P3, PT, R11.reuse, 0x42, P3 ;  /* 0x000000420b00780c */ /* 0x040fe40001f61670 */
[----:B------:R-:W-:Y:S02]  /*d370*/  FMNMX.FTZ R41, R40, R41, !PT ;  /* 0x0000002928297209 */ /* 0x000fe40007810000 */
[----:B------:R-:W-:-:S02]  /*d380*/  ISETP.LT.OR P4, PT, R11, 0x49, P4 ;  /* 0x000000490b00780c */ /* 0x000fc40002781670 */
[----:B------:R-:W-:Y:S01]  /*d390*/  FSEL R82, R47, -INF , !P3 ;  /* 0xff8000002f527808 */ /* 0x000fe20005800000 */
[----:B------:R-:W-:Y:S01]  /*d3a0*/  MUFU.EX2 R12, R12 ;  /* 0x0000000c000c7308 */ /* 0x000fe20000000800 */
[C---:B------:R-:W-:Y:S02]  /*d3b0*/  ISETP.GT.AND P3, PT, R25.reuse, 0x49, P2 ;  /* 0x000000491900780c */ /* 0x040fe40001764270 */
[----:B------:R-:W-:Y:S02]  /*d3c0*/  FMNMX.FTZ R41, R78, R41, !PT ;  /* 0x000000294e297209 */ /* 0x000fe40007810000 */
[----:B------:R-:W-:Y:S02]  /*d3d0*/  FSEL R48, R48, -INF , !P4 ;  /* 0xff80000030307808 */ /* 0x000fe40006000000 */
[----:B------:R-:W-:Y:S01]  /*d3e0*/  ISETP.GT.AND P4, PT, R25, 0x50, P2 ;  /* 0x000000501900780c */ /* 0x000fe20001784270 */
[----:B------:R-:W0:Y:S01]  /*d3f0*/  MUFU.EX2 R36, R36 ;  /* 0x0000002400247308 */ /* 0x000e220000000800 */
[----:B------:R-:W-:-:S02]  /*d400*/  ISETP.LT.OR P3, PT, R11, 0x4a, P3 ;  /* 0x0000004a0b00780c */ /* 0x000fc40001f61670 */
[----:B------:R-:W-:Y:S02]  /*d410*/  FMNMX.FTZ R41, R80, R41, !PT ;  /* 0x0000002950297209 */ /* 0x000fe40007810000 */
[----:B------:R-:W-:Y:S02]  /*d420*/  ISETP.LT.OR P4, PT, R11, 0x51, P4 ;  /* 0x000000510b00780c */ /* 0x000fe40002781670 */
[----:B------:R-:W-:Y:S01]  /*d430*/  FSEL R84, R50, -INF , !P3 ;  /* 0xff80000032547808 */ /* 0x000fe20005800000 */
[-CC-:B------:R-:W-:Y:S01]  /*d440*/  FFMA.FTZ R50, R124, R43.reuse, -R13.reuse ;  /* 0x0000002b7c327223 */ /* 0x180fe2000001080d */
[----:B------:R-:W-:Y:S01]  /*d450*/  ISETP.GT.AND P3, PT, R25, 0x51, P2 ;  /* 0x000000511900780c */ /* 0x000fe20001764270 */
[----:B------:R-:W-:Y:S01]  /*d460*/  FFMA.FTZ R124, R146, R43, -R13 ;  /* 0x0000002b927c7223 */ /* 0x000fe2000001080d */
[----:B------:R-:W-:Y:S01]  /*d470*/  FMNMX.FTZ R45, R82, R41, !PT ;  /* 0x00000029522d7209 */ /* 0x000fe20007810000 */
[----:B------:R-:W1:Y:S01]  /*d480*/  MUFU.EX2 R42, R42 ;  /* 0x0000002a002a7308 */ /* 0x000e620000000800 */
[----:B------:R-:W-:-:S02]  /*d490*/  FSEL R52, R52, -INF , !P4 ;  /* 0xff80000034347808 */ /* 0x000fc40006000000 */
[----:B------:R-:W-:Y:S02]  /*d4a0*/  ISETP.GT.AND P4, PT, R25, 0x58, P2 ;  /* 0x000000581900780c */ /* 0x000fe40001784270 */
[C---:B------:R-:W-:Y:S02]  /*d4b0*/  ISETP.LT.OR P3, PT, R11.reuse, 0x52, P3 ;  /* 0x000000520b00780c */ /* 0x040fe40001f61670 */
[----:B------:R-:W-:Y:S01]  /*d4c0*/  FMNMX.FTZ R45, R48, R45, !PT ;  /* 0x0000002d302d7209 */ /* 0x000fe20007810000 */
[----:B------:R2:W-:Y:S01]  /*d4d0*/  MUFU.EX2 R41, R126 ;  /* 0x0000007e00297308 */ /* 0x0005e20000000800 */
[----:B------:R-:W-:Y:S02]  /*d4e0*/  ISETP.LT.OR P4, PT, R11, 0x59, P4 ;  /* 0x000000590b00780c */ /* 0x000fe40002781670 */
[----:B------:R-:W-:Y:S01]  /*d4f0*/  FSEL R86, R54, -INF , !P3 ;  /* 0xff80000036567808 */ /* 0x000fe20005800000 */
[--C-:B------:R-:W-:Y:S01]  /*d500*/  FFMA.FTZ R54, R128, R43, -R13.reuse ;  /* 0x0000002b80367223 */ /* 0x100fe2000001080d */
[----:B------:R-:W-:Y:S01]  /*d510*/  FMNMX.FTZ R45, R84, R45, !PT ;  /* 0x0000002d542d7209 */ /* 0x000fe20007810000 */
[-CC-:B------:R-:W-:Y:S01]  /*d520*/  FFMA.FTZ R128, R56, R43.reuse, -R13.reuse ;  /* 0x0000002b38807223 */ /* 0x180fe2000001080d */
[----:B------:R-:W-:Y:S01]  /*d530*/  ISETP.GT.AND P3, PT, R25, 0x59, P2 ;  /* 0x000000591900780c */ /* 0x000fe20001764270 */
[-CC-:B------:R-:W-:Y:S01]  /*d540*/  FFMA.FTZ R56, R27, R43.reuse, -R13.reuse ;  /* 0x0000002b1b387223 */ /* 0x180fe2000001080d */
[----:B------:R-:W-:Y:S01]  /*d550*/  FSEL R58, R58, -INF , !P4 ;  /* 0xff8000003a3a7808 */ /* 0x000fe20006000000 */
[----:B--2---:R-:W-:Y:S01]  /*d560*/  FFMA.FTZ R126, R150, R43, -R13 ;  /* 0x0000002b967e7223 */ /* 0x004fe2000001080d */
[----:B------:R-:W-:Y:S01]  /*d570*/  FMNMX.FTZ R45, R52, R45, !PT ;  /* 0x0000002d342d7209 */ /* 0x000fe20007810000 */
[----:B------:R-:W2:Y:S01]  /*d580*/  MUFU.EX2 R46, R46 ;  /* 0x0000002e002e7308 */ /* 0x000ea20000000800 */
[----:B------:R-:W-:Y:S01]  /*d590*/  ISETP.GT.AND P4, PT, R25, 0x60, P2 ;  /* 0x000000601900780c */ /* 0x000fe20001784270 */
[----:B------:R-:W-:Y:S01]  /*d5a0*/  IMAD.U32 R27, RZ, RZ, UR25 ;  /* 0x00000019ff1b7e24 */ /* 0x000fe2000f8e00ff */
[----:B------:R-:W-:Y:S01]  /*d5b0*/  ISETP.LT.OR P3, PT, R11, 0x5a, P3 ;  /* 0x0000005a0b00780c */ /* 0x000fe20001f61670 */
[----:B------:R-:W-:Y:S01]  /*d5c0*/  UMOV UR25, UR37 ;  /* 0x0000002500197c82 */ /* 0x000fe20008000000 */
[----:B------:R-:W-:-:S02]  /*d5d0*/  FMNMX.FTZ R45, R86, R45, !PT ;  /* 0x0000002d562d7209 */ /* 0x000fc40007810000 */
[----:B------:R-:W-:Y:S01]  /*d5e0*/  ISETP.LT.OR P4, PT, R11, 0x61, P4 ;  /* 0x000000610b00780c */ /* 0x000fe20002781670 */
[----:B------:R-:W4:Y:S01]  /*d5f0*/  MUFU.EX2 R50, R50 ;  /* 0x0000003200327308 */ /* 0x000f220000000800 */
[----:B------:R-:W-:Y:S02]  /*d600*/  FSEL R60, R60, -INF , !P3 ;  /* 0xff8000003c3c7808 */ /* 0x000fe40005800000 */
[----:B------:R-:W-:Y:S02]  /*d610*/  ISETP.GT.AND P3, PT, R25, 0x61, P2 ;  /* 0x000000611900780c */ /* 0x000fe40001764270 */
[----:B------:R-:W-:Y:S02]  /*d620*/  FMNMX.FTZ R45, R58, R45, !PT ;  /* 0x0000002d3a2d7209 */ /* 0x000fe40007810000 */
[----:B------:R-:W-:Y:S01]  /*d630*/  FSEL R122, R61, -INF , !P4 ;  /* 0xff8000003d7a7808 */ /* 0x000fe20006000000 */
[----:B------:R-:W-:Y:S01]  /*d640*/  MUFU.EX2 R54, R54 ;  /* 0x0000003600367308 */ /* 0x000fe20000000800 */
[----:B------:R-:W-:-:S02]  /*d650*/  ISETP.GT.AND P4, PT, R25, 0x68, P2 ;  /* 0x000000681900780c */ /* 0x000fc40001784270 */
[C---:B------:R-:W-:Y:S02]  /*d660*/  ISETP.LT.OR P3, PT, R11.reuse, 0x62, P3 ;  /* 0x000000620b00780c */ /* 0x040fe40001f61670 */
[----:B------:R-:W-:Y:S02]  /*d670*/  FMNMX.FTZ R47, R60, R45, !PT ;  /* 0x0000002d3c2f7209 */ /* 0x000fe40007810000 */
[----:B------:R-:W-:Y:S01]  /*d680*/  ISETP.LT.OR P4, PT, R11, 0x69, P4 ;  /* 0x000000690b00780c */ /* 0x000fe20002781670 */
[----:B------:R5:W-:Y:S01]  /*d690*/  MUFU.EX2 R45, R130 ;  /* 0x00000082002d7308 */ /* 0x000be20000000800 */
[----:B------:R-:W-:Y:S02]  /*d6a0*/  FSEL R62, R62, -INF , !P3 ;  /* 0xff8000003e3e7808 */ /* 0x000fe40005800000 */
[----:B------:R-:W-:Y:S02]  /*d6b0*/  ISETP.GT.AND P3, PT, R25, 0x69, P2 ;  /* 0x000000691900780c */ /* 0x000fe40001764270 */
[----:B------:R-:W-:-:S02]  /*d6c0*/  FMNMX.FTZ R47, R122, R47, !PT ;  /* 0x0000002f7a2f7209 */ /* 0x000fc40007810000 */
[----:B------:R-:W-:Y:S01]  /*d6d0*/  FSEL R64, R64, -INF , !P4 ;  /* 0xff80000040407808 */ /* 0x000fe20006000000 */
[----:B------:R-:W4:Y:S01]  /*d6e0*/  MUFU.EX2 R44, R44 ;  /* 0x0000002c002c7308 */ /* 0x000f220000000800 */
[----:B------:R-:W-:Y:S01]  /*d6f0*/  ISETP.GT.AND P4, PT, R25, 0x70, P2 ;  /* 0x000000701900780c */ /* 0x000fe20001784270 */
[----:B-----5:R-:W-:Y:S01]  /*d700*/  FFMA.FTZ R130, R142, R43, -R13 ;  /* 0x0000002b8e827223 */ /* 0x020fe2000001080d */
[C---:B------:R-:W-:Y:S02]  /*d710*/  ISETP.LT.OR P3, PT, R11.reuse, 0x6a, P3 ;  /* 0x0000006a0b00780c */ /* 0x040fe40001f61670 */
[----:B------:R-:W-:Y:S02]  /*d720*/  FMNMX.FTZ R47, R62, R47, !PT ;  /* 0x0000002f3e2f7209 */ /* 0x000fe40007810000 */
[----:B------:R-:W-:Y:S01]  /*d730*/  ISETP.LT.OR P4, PT, R11, 0x71, P4 ;  /* 0x000000710b00780c */ /* 0x000fe20002781670 */
[----:B------:R-:W-:Y:S01]  /*d740*/  MUFU.EX2 R132, R132 ;  /* 0x0000008400847308 */ /* 0x000fe20000000800 */
[----:B------:R-:W-:-:S02]  /*d750*/  FSEL R66, R66, -INF , !P3 ;  /* 0xff80000042427808 */ /* 0x000fc40005800000 */
[C---:B------:R-:W-:Y:S02]  /*d760*/  ISETP.GT.AND P3, PT, R25.reuse, 0x71, P2 ;  /* 0x000000711900780c */ /* 0x040fe40001764270 */
[----:B------:R-:W-:Y:S02]  /*d770*/  FMNMX.FTZ R47, R64, R47, !PT ;  /* 0x0000002f402f7209 */ /* 0x000fe40007810000 */
[----:B------:R-:W-:Y:S01]  /*d780*/  FSEL R68, R68, -INF , !P4 ;  /* 0xff80000044447808 */ /* 0x000fe20006000000 */
[----:B------:R-:W-:Y:S01]  /*d790*/  MUFU.EX2 R128, R128 ;  /* 0x0000008000807308 */ /* 0x000fe20000000800 */
[----:B------:R-:W-:Y:S02]  /*d7a0*/  ISETP.GT.AND P4, PT, R25, 0x78, P2 ;  /* 0x000000781900780c */ /* 0x000fe40001784270 */
[----:B------:R-:W-:Y:S02]  /*d7b0*/  ISETP.LT.OR P3, PT, R11, 0x72, P3 ;  /* 0x000000720b00780c */ /* 0x000fe40001f61670 */
[----:B------:R-:W-:-:S02]  /*d7c0*/  FMNMX.FTZ R47, R66, R47, !PT ;  /* 0x0000002f422f7209 */ /* 0x000fc40007810000 */
[----:B------:R-:W-:Y:S01]  /*d7d0*/  ISETP.GT.AND P2, PT, R25, 0x79, P2 ;  /* 0x000000791900780c */ /* 0x000fe20001744270 */
[-CC-:B------:R-:W-:Y:S01]  /*d7e0*/  FFMA.FTZ R25, R134, R43.reuse, -R13.reuse ;  /* 0x0000002b86197223 */ /* 0x180fe2000001080d */
[----:B------:R-:W-:Y:S01]  /*d7f0*/  ISETP.LT.OR P4, PT, R11, 0x79, P4 ;  /* 0x000000790b00780c */ /* 0x000fe20002781670 */
[--C-:B------:R-:W-:Y:S01]  /*d800*/  FFMA.FTZ R134, R136, R43, -R13.reuse ;  /* 0x0000002b88867223 */ /* 0x100fe2000001080d */
[----:B------:R-:W-:Y:S01]  /*d810*/  FSEL R69, R69, -INF , !P3 ;  /* 0xff80000045457808 */ /* 0x000fe20005800000 */
[----:B------:R-:W-:Y:S01]  /*d820*/  MUFU.EX2 R130, R130 ;  /* 0x0000008200827308 */ /* 0x000fe20000000800 */
[----:B------:R-:W-:Y:S01]  /*d830*/  FMNMX.FTZ R6, R68, R47, !PT ;  /* 0x0000002f44067209 */ /* 0x000fe20007810000 */
[----:B------:R-:W-:Y:S01]  /*d840*/  FFMA.FTZ R47, R140, R43, -R13 ;  /* 0x0000002b8c2f7223 */ /* 0x000fe2000001080d */
[----:B------:R-:W-:Y:S02]  /*d850*/  ISETP.LT.OR P2, PT, R11, 0x7a, P2 ;  /* 0x0000007a0b00780c */ /* 0x000fe40001741670 */
[----:B------:R-:W-:-:S02]  /*d860*/  FSEL R70, R70, -INF , !P4 ;  /* 0xff80000046467808 */ /* 0x000fc40006000000 */
[----:B------:R-:W-:Y:S01]  /*d870*/  FMNMX.FTZ R11, R69, R6, !PT ;  /* 0x00000006450b7209 */ /* 0x000fe20007810000 */
[----:B------:R-:W-:Y:S01]  /*d880*/  MUFU.EX2 R25, R25 ;  /* 0x0000001900197308 */ /* 0x000fe20000000800 */
[----:B---3--:R-:W-:Y:S02]  /*d890*/  FSEL R136, R71, -INF , !P2 ;  /* 0xff80000047887808 */ /* 0x008fe40005000000 */
[----:B------:R-:W-:Y:S02]  /*d8a0*/  FMNMX.FTZ R11, R70, R11, !PT ;  /* 0x0000000b460b7209 */ /* 0x000fe40007810000 */
[----:B------:R-:W-:Y:S02]  /*d8b0*/  @!P1 LEA R27, R27, UR45, 0x3 ;  /* 0x0000002d1b1b9c11 */ /* 0x000fe4000f8e18ff */
[----:B------:R-:W-:Y:S01]  /*d8c0*/  FMNMX.FTZ R6, R136, R11, !PT ;  /* 0x0000000b88067209 */ /* 0x000fe20007810000 */
[----:B------:R-:W-:Y:S01]  /*d8d0*/  MUFU.EX2 R134, R134 ;  /* 0x0000008600867308 */ /* 0x000fe20000000800 */
[----:B0-----:R-:W-:Y:S01]  /*d8e0*/  F2FP.BF16.F32.PACK_AB R144, R36, R33 ;  /* 0x000000212490723e */ /* 0x001fe200000010ff */
[----:B------:R-:W-:Y:S01]  /*d8f0*/  @!P1 VIADD R27, R27, 0x16860 ;  /* 0x000168601b1b9836 */ /* 0x000fe20000000000 */
[----:B------:R-:W-:Y:S01]  /*d900*/  F2FP.BF16.F32.PACK_AB R150, R12, R31 ;  /* 0x0000001f0c96723e */ /* 0x000fe200000010ff */
[----:B------:R-:W0:Y:S01]  /*d910*/  SHFL.BFLY PT, R51, R6, 0x2, 0x1f ;  /* 0x0c401f0006337f89 */ /* 0x000e2200000e0000 */
[----:B-1----:R-:W-:-:S02]  /*d920*/  F2FP.BF16.F32.PACK_AB R146, R42, R35 ;  /* 0x000000232a92723e */ /* 0x002fc400000010ff */
[----:B------:R-:W-:Y:S01]  /*d930*/  @!P1 PRMT R27, RZ, 0x654, R27 ;  /* 0x00000654ff1b9816 */ /* 0x000fe2000000001b */
[----:B------:R1:W-:Y:S01]  /*d940*/  MUFU.EX2 R11, R138 ;  /* 0x0000008a000b7308 */ /* 0x0003e20000000800 */
[----:B--2---:R-:W-:Y:S02]  /*d950*/  F2FP.BF16.F32.PACK_AB R140, R46, R37 ;  /* 0x000000252e8c723e */ /* 0x004fe400000010ff */
[----:B------:R2:W-:Y:S01]  /*d960*/  @!P1 SYNCS.ARRIVE.TRANS64.RED.A1T0 RZ, [R27+URZ], RZ ;  /* 0x000000ff1bff99a7 */ /* 0x0005e2000810043f */
[----:B----4-:R-:W-:-:S04]  /*d970*/  F2FP.BF16.F32.PACK_AB R142, R50, R39 ;  /* 0x00000027328e723e */ /* 0x010fc800000010ff */
[----:B------:R-:W-:Y:S01]  /*d980*/  MUFU.EX2 R47, R47 ;  /* 0x0000002f002f7308 */ /* 0x000fe20000000800 */
[----:B-1----:R-:W-:-:S05]  /*d990*/  FSEL R138, R4, RZ, P5 ;  /* 0x000000ff048a7208 */ /* 0x002fca0002800000 */
[----:B------:R-:W-:Y:S02]  /*d9a0*/  FADD.FTZ R138, -R138, R5 ;  /* 0x000000058a8a7221 */ /* 0x000fe40000010100 */
[----:B------:R-:W-:Y:S02]  /*d9b0*/  MUFU.EX2 R49, R49 ;  /* 0x0000003100317308 */ /* 0x000fe40000000800 */
[----:B------:R-:W-:Y:S01]  /*d9c0*/  FMUL.FTZ R5, R138, R43 ;  /* 0x0000002b8a057220 */ /* 0x000fe20000410000 */
[----:B------:R-:W-:Y:S02]  /*d9d0*/  F2FP.BF16.F32.PACK_AB R138, R45, R44 ;  /* 0x0000002c2d8a723e */ /* 0x000fe400000010ff */
[----:B0-----:R-:W-:Y:S01]  /*d9e0*/  FMNMX.FTZ R55, R6, R51, !PT ;  /* 0x0000003306377209 */ /* 0x001fe20007810000 */
[----:B------:R-:W-:Y:S01]  /*d9f0*/  FFMA.FTZ R51, R148, R43, -R13 ;  /* 0x0000002b94337223 */ /* 0x000fe2000001080d */
[----:B------:R-:W-:Y:S01]  /*da00*/  F2FP.BF16.F32.PACK_AB R148, R29, R120 ;  /* 0x000000781d94723e */ /* 0x000fe200000010ff */
[----:B------:R-:W0:Y:S02]  /*da10*/  MUFU.EX2 R5, R5 ;  /* 0x0000000500057308 */ /* 0x000e240000000800 */
[----:B------:R-:W1:Y:S06]  /*da20*/  SHFL.BFLY PT, R6, R55, 0x1, 0x1f ;  /* 0x0c201f0037067f89 */ /* 0x000e6c00000e0000 */
[----:B------:R-:W-:Y:S08]  /*da30*/  MUFU.EX2 R124, R124 ;  /* 0x0000007c007c7308 */ /* 0x000ff00000000800 */
[----:B------:R-:W-:Y:S01]  /*da40*/  MUFU.EX2 R51, R51 ;  /* 0x0000003300337308 */ /* 0x000fe20000000800 */
[-C--:B0-----:R-:W-:Y:S01]  /*da50*/  FMUL.FTZ R88, R88, R5.reuse ;  /* 0x0000000558587220 */ /* 0x081fe20000410000 */
        /* <DEDUP_REMOVED lines=8> */
[----:B-1----:R-:W-:Y:S01]  /*dae0*/  FMNMX.FTZ R6, R55, R6, !PT ;  /* 0x0000000637067209 */ /* 0x002fe20007810000 */
        /* <DEDUP_REMOVED lines=11> */
[----:B------:R-:W-:-:S02]  /*dba0*/  FMUL.FTZ R117, R117, R5 ;  /* 0x0000000575757220 */ /* 0x000fc40000410000 */
[----:B------:R-:W-:Y:S01]  /*dbb0*/  MUFU.EX2 R15, R15 ;  /* 0x0000000f000f7308 */ /* 0x000fe20000000800 */
[--C-:B------:R-:W-:Y:S01]  /*dbc0*/  FFMA.FTZ R141, R28, R43, -R13.reuse ;  /* 0x0000002b1c8d7223 */ /* 0x100fe2000001080d */
[----:B------:R-:W-:Y:S01]  /*dbd0*/  FFMA.FTZ R28, R5, R3, R120 ;  /* 0x00000003051c7223 */ /* 0x000fe20000010078 */
[-CC-:B------:R-:W-:Y:S01]  /*dbe0*/  FFMA.FTZ R151, R10, R43.reuse, -R13.reuse ;  /* 0x0000002b0a977223 */ /* 0x180fe2000001080d */
[-CC-:B------:R-:W-:Y:S01]  /*dbf0*/  FFMA.FTZ R10, R20, R43.reuse, -R13.reuse ;  /* 0x0000002b140a7223 */ /* 0x180fe2000001080d */
[-CC-:B------:R-:W-:Y:S01]  /*dc00*/  FFMA.FTZ R20, R30, R43.reuse, -R13.reuse ;  /* 0x0000002b1e147223 */ /* 0x180fe2000001080d */
[----:B------:R-:W-:Y:S01]  /*dc10*/  FADD.FTZ R28, R29, R28 ;  /* 0x0000001c1d1c7221 */ /* 0x000fe20000010000 */
[-CC-:B------:R-:W-:Y:S01]  /*dc20*/  FFMA.FTZ R149, R8, R43.reuse, -R13.reuse ;  /* 0x0000002b08957223 */ /* 0x180fe2000001080d */
[-CC-:B------:R-:W-:Y:S01]  /*dc30*/  FFMA.FTZ R8, R32, R43.reuse, -R13.reuse ;  /* 0x0000002b20087223 */ /* 0x180fe2000001080d */
[-CC-:B------:R-:W-:Y:S01]  /*dc40*/  FFMA.FTZ R72, R72, R43.reuse, -R13.reuse ;  /* 0x0000002b48487223 */ /* 0x180fe2000001080d */
[----:B------:R-:W-:Y:S01]  /*dc50*/  FADD.FTZ R3, R31, R28 ;  /* 0x0000001c1f037221 */ /* 0x000fe20000010000 */
[----:B------:R-:W-:Y:S01]  /*dc60*/  FSEL R28, R6, RZ, P2 ;  /* 0x000000ff061c7208 */ /* 0x000fe20001000000 */
[----:B------:R-:W-:Y:S01]  /*dc70*/  MUFU.EX2 R151, R151 ;  /* 0x0000009700977308 */ /* 0x000fe20000000800 */
[-C--:B------:R-:W-:Y:S01]  /*dc80*/  FFMA.FTZ R145, R14, R43.reuse, -R13 ;  /* 0x0000002b0e917223 */ /* 0x080fe2000001080d */
[----:B------:R-:W-:Y:S01]  /*dc90*/  FADD.FTZ R30, R12, R3 ;  /* 0x000000030c1e7221 */ /* 0x000fe20000010000 */
[-CC-:B------:R-:W-:Y:S01]  /*dca0*/  FFMA.FTZ R143, R34, R43.reuse, -R13.reuse ;  /* 0x0000002b228f7223 */ /* 0x180fe2000001080d */
[-CC-:B------:R-:W-:Y:S01]  /*dcb0*/  FFMA.FTZ R147, R24, R43.reuse, -R13.reuse ;  /* 0x0000002b18937223 */ /* 0x180fe2000001080d */
[-C--:B------:R-:W-:Y:S01]  /*dcc0*/  FFMA.FTZ R14, R26, R43.reuse, -R13 ;  /* 0x0000002b1a0e7223 */ /* 0x080fe2000001080d */
[----:B------:R-:W-:Y:S01]  /*dcd0*/  FADD.FTZ R3, R33, R30 ;  /* 0x0000001e21037221 */ /* 0x000fe20000010000 */
[----:B------:R-:W-:Y:S01]  /*dce0*/  FADD.FTZ R30, -R28, R7 ;  /* 0x000000071c1e7221 */ /* 0x000fe20000010100 */
[----:B------:R-:W-:Y:S01]  /*dcf0*/  MUFU.EX2 R72, R72 ;  /* 0x0000004800487308 */ /* 0x000fe20000000800 */
[-C--:B------:R-:W-:Y:S01]  /*dd00*/  FFMA.FTZ R26, R38, R43.reuse, -R13 ;  /* 0x0000002b261a7223 */ /* 0x080fe2000001080d */
[----:B------:R-:W-:Y:S01]  /*dd10*/  FADD.FTZ R32, R36, R3 ;  /* 0x0000000324207221 */ /* 0x000fe20000010000 */
[-C--:B------:R-:W-:Y:S01]  /*dd20*/  FMUL.FTZ R7, R30, R43.reuse ;  /* 0x0000002b1e077220 */ /* 0x080fe20000410000 */
[-CC-:B------:R-:W-:Y:S01]  /*dd30*/  FFMA.FTZ R24, R74, R43.reuse, -R13.reuse ;  /* 0x0000002b4a187223 */ /* 0x180fe2000001080d */
[-CC-:B------:R-:W-:Y:S01]  /*dd40*/  FFMA.FTZ R137, R76, R43.reuse, -R13.reuse ;  /* 0x0000002b4c897223 */ /* 0x180fe2000001080d */
[----:B------:R-:W-:Y:S01]  /*dd50*/  FADD.FTZ R3, R35, R32 ;  /* 0x0000002023037221 */ /* 0x000fe20000010000 */
[-CC-:B------:R-:W-:Y:S01]  /*dd60*/  FFMA.FTZ R139, R40, R43.reuse, -R13.reuse ;  /* 0x0000002b288b7223 */ /* 0x180fe2000001080d */
        /* <DEDUP_REMOVED lines=21> */
[-C--:B------:R-:W-:Y:S01]  /*dec0*/  FFMA.FTZ R70, R70, R43.reuse, -R13 ;  /* 0x0000002b46467223 */ /* 0x080fe2000001080d */
[----:B------:R-:W-:Y:S01]  /*ded0*/  FADD.FTZ R3, R41, R34 ;  /* 0x0000002229037221 */ /* 0x000fe20000010000 */
[----:B------:R-:W-:Y:S01]  /*dee0*/  ISETP.GT.AND P2, PT, R0, UR43, PT ;  /* 0x0000002b00007c0c */ /* 0x000fe2000bf44270 */
[----:B------:R-:W3:Y:S01]  /*def0*/  MUFU.EX2 R145, R145 ;  /* 0x0000009100917308 */ /* 0x000ee20000000800 */
[----:B0-----:R-:W-:Y:S01]  /*df00*/  FFMA.FTZ R32, R7, R2, R72 ;  /* 0x0000000207207223 */ /* 0x001fe20000010048 */
[----:B--2---:R-:W-:Y:S01]  /*df10*/  FADD.FTZ R27, R54, R3 ;  /* 0x00000003361b7221 */ /* 0x004fe20000010000 */
[----:B------:R-:W-:Y:S01]  /*df20*/  FFMA.FTZ R2, R84, R43, -R13 ;  /* 0x0000002b54027223 */ /* 0x000fe2000001080d */
[----:B------:R-:W-:Y:S01]  /*df30*/  FMUL.FTZ R90, R90, R7 ;  /* 0x000000075a5a7220 */ /* 0x000fe20000410000 */
[----:B------:R-:W-:Y:S01]  /*df40*/  FADD.FTZ R34, R149, R32 ;  /* 0x0000002095227221 */ /* 0x000fe20000010000 */
[----:B------:R-:W-:Y:S01]  /*df50*/  FADD.FTZ R38, R44, R27 ;  /* 0x0000001b2c267221 */ /* 0x000fe20000010000 */
[-CC-:B------:R-:W-:Y:S01]  /*df60*/  FFMA.FTZ R32, R86, R43.reuse, -R13.reuse ;  /* 0x0000002b56207223 */ /* 0x180fe2000001080d */
[----:B------:R-:W0:Y:S01]  /*df70*/  MUFU.EX2 R10, R10 ;  /* 0x0000000a000a7308 */ /* 0x000e220000000800 */
[----:B------:R-:W-:Y:S01]  /*df80*/  FADD.FTZ R3, R151, R34 ;  /* 0x0000002297037221 */ /* 0x000fe20000010000 */
[----:B------:R-:W-:Y:S01]  /*df90*/  FADD.FTZ R27, R45, R38 ;  /* 0x000000262d1b7221 */ /* 0x000fe20000010000 */
[----:B------:R-:W-:Y:S01]  /*dfa0*/  FFMA.FTZ R13, R136, R43, -R13 ;  /* 0x0000002b880d7223 */ /* 0x000fe2000001080d */
[-C--:B------:R-:W-:Y:S01]  /*dfb0*/  FMUL.FTZ R91, R91, R7.reuse ;  /* 0x000000075b5b7220 */ /* 0x080fe20000410000 */
[----:B-1----:R-:W-:Y:S01]  /*dfc0*/  FADD.FTZ R34, R8, R3 ;  /* 0x0000000308227221 */ /* 0x002fe20000010000 */
[----:B------:R-:W-:Y:S01]  /*dfd0*/  FADD.FTZ R38, R132, R27 ;  /* 0x0000001b84267221 */ /* 0x000fe20000010000 */
[-C--:B------:R-:W-:Y:S01]  /*dfe0*/  FMUL.FTZ R94, R94, R7.reuse ;  /* 0x000000075e5e7220 */ /* 0x080fe20000410000 */
[----:B------:R-:W1:Y:S01]  /*dff0*/  MUFU.EX2 R147, R147 ;  /* 0x0000009300937308 */ /* 0x000e620000000800 */
[----:B---3--:R-:W-:Y:S01]  /*e000*/  FADD.FTZ R3, R145, R34 ;  /* 0x0000002291037221 */ /* 0x008fe20000010000 */
        /* <DEDUP_REMOVED lines=26> */
[----:B------:R-:W-:Y:S01]  /*e1b0*/  FMUL.FTZ R119, R119, R7 ;  /* 0x0000000777777220 */ /* 0x000fe20000410000 */
[----:B------:R-:W-:Y:S01]  /*e1c0*/  F2FP.BF16.F32.PACK_AB R136, R54, R41 ;  /* 0x000000293688723e */ /* 0x000fe200000010ff */
[----:B------:R-:W-:Y:S01]  /*e1d0*/  FADD.FTZ R36, R124, R27 ;  /* 0x0000001b7c247221 */ /* 0x000fe20000010000 */
[----:B------:R-:W-:Y:S01]  /*e1e0*/  F2FP.BF16.F32.PACK_AB R132, R25, R132 ;  /* 0x000000841984723e */ /* 0x000fe200000010ff */
[----:B------:R-:W2:Y:S01]  /*e1f0*/  MUFU.EX2 R143, R143 ;  /* 0x0000008f008f7308 */ /* 0x000ea20000000800 */
[----:B0-----:R-:W-:Y:S01]  /*e200*/  FADD.FTZ R3, R141, R34 ;  /* 0x000000228d037221 */ /* 0x001fe20000010000 */
[----:B------:R-:W-:Y:S01]  /*e210*/  FADD.FTZ R27, R51, R36 ;  /* 0x00000024331b7221 */ /* 0x000fe20000010000 */
[----:B------:R-:W-:Y:S01]  /*e220*/  F2FP.BF16.F32.PACK_AB R128, R47, R128 ;  /* 0x000000802f80723e */ /* 0x000fe200000010ff */
[----:B------:R-:W-:Y:S01]  /*e230*/  VIADD R0, R0, 0xffffffff ;  /* 0xffffffff00007836 */ /* 0x000fe20000000000 */
[----:B------:R-:W-:Y:S01]  /*e240*/  F2FP.BF16.F32.PACK_AB R130, R49, R130 ;  /* 0x000000823182723e */ /* 0x000fe200000010ff */
[----:B------:R-:W-:Y:S01]  /*e250*/  FADD.FTZ R36, R126, R27 ;  /* 0x0000001b7e247221 */ /* 0x000fe20000010000 */
[----:B------:R-:W-:Y:S01]  /*e260*/  F2FP.BF16.F32.PACK_AB R124, R51, R124 ;  /* 0x0000007c337c723e */ /* 0x000fe200000010ff */
[----:B------:R-:W0:Y:S01]  /*e270*/  MUFU.EX2 R24, R24 ;  /* 0x0000001800187308 */ /* 0x000e220000000800 */
[----:B-1----:R-:W-:Y:S01]  /*e280*/  FADD.FTZ R34, R20, R3 ;  /* 0x0000000314227221 */ /* 0x002fe20000010000 */
        /* <DEDUP_REMOVED lines=8> */
[----:B------:R-:W-:Y:S01]  /*e310*/  F2FP.BF16.F32.PACK_AB R145, R10, R145 ;  /* 0x000000910a91723e */ /* 0x000fe200000010ff */
[----:B------:R-:W-:Y:S01]  /*e320*/  IMAD.MOV.U32 R7, RZ, RZ, R6 ;  /* 0x000000ffff077224 */ /* 0x000fe200078e0006 */
[----:B------:R-:W-:-:S02]  /*e330*/  F2FP.BF16.F32.PACK_AB R147, R14, R147 ;  /* 0x000000930e93723e */ /* 0x000fc400000010ff */
[----:B------:R-:W-:Y:S02]  /*e340*/  F2FP.BF16.F32.PACK_AB R141, R20, R141 ;  /* 0x0000008d148d723e */ /* 0x000fe400000010ff */
        /* <DEDUP_REMOVED lines=59> */
[----:B------:R-:W-:Y:S06]  /*e700*/  @P2 BRA `(.L_x_13750) ;  /* 0xffffffc800bc2947 */ /* 0x000fec000383ffff */
.L_x_13733:
[----:B------:R-:W-:Y:S06]  /*e710*/  BAR.ARV 0x8, 0x200 ;  /* 0x0208000000007b1d */ /* 0x000fec0000002000 */
[----:B------:R-:W-:Y:S05]  /*e720*/  @!P0 BRA `(.L_x_13751) ;  /* 0x0000000000048947 */ /* 0x000fea0003800000 */
[----:B------:R-:W-:Y:S01]  /*e730*/  BPT.TRAP 0x1 ;  /* 0x000000040000795c */ /* 0x000fe20000300000 */
.L_x_13751:
[----:B------:R-:W-:Y:S01]  /*e740*/  ULEA UR5, UR37, UR45, 0x3 ;  /* 0x0000002d25057291 */ /* 0x000fe2000f8e183f */
[----:B------:R-:W-:-:S05]  /*e750*/  IMAD.U32 R0, RZ, RZ, UR46 ;  /* 0x0000002eff007e24 */ /* 0x000fca000f8e00ff */
[----:B------:R-:W-:-:S04]  /*e760*/  SHF.L.U32 R0, R0, 0x1f, RZ ;  /* 0x0000001f00007819 */ /* 0x000fc800000006ff */
[----:B------:R0:W1:Y:S01]  /*e770*/  SYNCS.PHASECHK.TRANS64.TRYWAIT P2, [UR5+0x16850], R0 ;  /* 0x01685000ff0075a7 */ /* 0x0000620008040145 */
[----:B------:R-:W-:Y:S05]  /*e780*/  @!P0 BRA `(.L_x_13752) ;  /* 0x0000000000048947 */ /* 0x000fea0003800000 */
[----:B------:R-:W-:Y:S01]  /*e790*/  BPT.TRAP 0x1 ;  /* 0x000000040000795c */ /* 0x000fe20000300000 */
.L_x_13752:
[----:B-1----:R-:W-:Y:S05]  /*e7a0*/  @P2 BRA `(.L_x_13753) ;  /* 0x0000000000082947 */ /* 0x002fea0003800000 */
[----:B------:R-:W1:Y:S02]  /*e7b0*/  SYNCS.PHASECHK.TRANS64.TRYWAIT P0, [UR5+0x16850], R0 ;  /* 0x01685000ff0075a7 */ /* 0x000e640008000145 */
[----:B-1----:R-:W-:Y:S05]  /*e7c0*/  @!P0 BRA `(.L_x_13754) ;  /* 0x0000007c00408947 */ /* 0x002fea0003800000 */
.L_x_13753:
        /* <DEDUP_REMOVED lines=9> */
[----:B------:R-:W-:-:S03]  /*e860*/  IMAD.MOV.U32 R20, RZ, RZ, -0x800000 ;  /* 0xff800000ff147424 */ /* 0x000fc600078e00ff */
        /* <DEDUP_REMOVED lines=9> */
[----:B-1----:R-:W-:Y:S01]  /*e900*/  FADD.FTZ R7, R5, R2 ;  /* 0x0000000205077221 */ /* 0x002fe20000010000 */
[----:B------:R-:W-:-:S03]  /*e910*/  IMAD.MOV.U32 R2, RZ, RZ, RZ ;  /* 0x000000ffff027224 */ /* 0x000fc600078e00ff */
[----:B------:R-:W0:Y:S04]  /*e920*/  SHFL.BFLY PT, R5, R0, 0x1, 0x1f ;  /* 0x0c201f0000057f89 */ /* 0x000e2800000e0000 */
[----:B------:R-:W1:Y:S01]  /*e930*/  SHFL.BFLY PT, R8, R7, 0x1, 0x1f ;  /* 0x0c201f0007087f89 */ /* 0x000e6200000e0000 */
[----:B0-----:R-:W-:Y:S01]  /*e940*/  FADD.FTZ R10, R0, R5 ;  /* 0x00000005000a7221 */ /* 0x001fe20000010000 */
[----:B------:R-:W-:Y:S02]  /*e950*/  IMAD.MOV.U32 R0, RZ, RZ, -0x800000 ;  /* 0xff800000ff007424 */ /* 0x000fe400078e00ff */
[----:B-1----:R-:W-:Y:S02]  /*e960*/  FADD.FTZ R11, R7, R8 ;  /* 0x00000008070b7221 */ /* 0x002fe40000010000 */
[----:B------:R-:W-:Y:S01]  /*e970*/  FSETP.NE.FTZ.AND P0, PT, R10, RZ, PT ;  /* 0x000000ff0a00720b */ /* 0x000fe20003f15000 */
[----:B------:R-:W-:-:S02]  /*e980*/  IMAD.MOV.U32 R7, RZ, RZ, RZ ;  /* 0x000000ffff077224 */ /* 0x000fc400078e00ff */
[----:B------:R-:W-:-:S10]  /*e990*/  FSETP.NE.FTZ.AND P2, PT, R11, RZ, PT ;  /* 0x000000ff0b00720b */ /* 0x000fd40003f55000 */
[----:B------:R-:W0:Y:S01]  /*e9a0*/  @P0 MUFU.LG2 R5, R10 ;  /* 0x0000000a00050308 */ /* 0x000e220000000c00 */
[C---:B------:R-:W-:Y:S02]  /*e9b0*/  @P0 FMUL.FTZ R3, R43.reuse, 0.69314718246459960938 ;  /* 0x3f3172182b030820 */ /* 0x040fe40000410000 */
[----:B------:R-:W-:-:S05]  /*e9c0*/  @P2 FMUL.FTZ R12, R43, 0.69314718246459960938 ;  /* 0x3f3172182b0c2820 */ /* 0x000fca0000410000 */
[----:B------:R-:W1:Y:S08]  /*e9d0*/  @P2 MUFU.LG2 R9, R11 ;  /* 0x0000000b00092308 */ /* 0x000e700000000c00 */
[----:B------:R-:W2:Y:S01]  /*e9e0*/  @P0 MUFU.RCP R2, R10 ;  /* 0x0000000a00020308 */ /* 0x000ea20000001000 */
[----:B0-----:R-:W-:Y:S01]  /*e9f0*/  @P0 FMUL.FTZ R8, R5, 0.69314718246459960938 ;  /* 0x3f31721805080820 */ /* 0x001fe20000410000 */
[----:B------:R-:W-:-:S03]  /*ea00*/  @!P1 VIADD R5, R13, 0x16860 ;  /* 0x000168600d059836 */ /* 0x000fc60000000000 */
[----:B------:R-:W-:Y:S01]  /*ea10*/  @P0 FFMA.FTZ R20, R3, R4, R8 ;  /* 0x0000000403140223 */ /* 0x000fe20000010008 */
[----:B------:R-:W-:Y:S02]  /*ea20*/  PLOP3.LUT P0, PT, PT, PT, PT, 0x8, 0x0 ;  /* 0x000000000000781c */ /* 0x000fe40003f0e170 */
[----:B------:R-:W-:Y:S01]  /*ea30*/  @!P1 PRMT R5, RZ, 0x654, R5 ;  /* 0x00000654ff059816 */ /* 0x000fe20000000005 */
[----:B------:R-:W-:Y:S02]  /*ea40*/  WARPGROUP.DEPBAR.LE gsb0, 0x0 ;  /* 0x00008000000079c5 */ /* 0x000fe40000010000 */
[----:B------:R-:W-:Y:S01]  /*ea50*/  WARPGROUP.ARRIVE ;  /* 0x00000000000079c5 */ /* 0x000fe20000000000 */
[----:B------:R-:W0:Y:S01]  /*ea60*/  @P2 MUFU.RCP R7, R11 ;  /* 0x0000000b00072308 */ /* 0x000e220000001000 */
[----:B-1----:R-:W-:-:S04]  /*ea70*/  @P2 FMUL.FTZ R9, R9, 0.69314718246459960938 ;  /* 0x3f31721809092820 */ /* 0x002fc80000410000 */
[----:B------:R-:W-:Y:S01]  /*ea80*/  HGMMA.64x64x16.F32.BF16 R88, R144, gdesc[UR4].tnspB, R88, gsb0 ;  /* 0x40e0000490587df0 */ /* 0x000fe20008001858 */
[----:B------:R-:W-:Y:S01]  /*ea90*/  UIADD3 UR6, UR4, 0x100, URZ ;  /* 0x0000010004067890 */ /* 0x000fe2000fffe03f */
[----:B------:R-:W-:Y:S01]  /*eaa0*/  @P2 FFMA.FTZ R0, R12, R6, R9 ;  /* 0x000000060c002223 */ /* 0x000fe20000010009 */
        /* <DEDUP_REMOVED lines=66> */
.L_x_13684:
        /* <DEDUP_REMOVED lines=20> */
[----:B------:R-:W-:-:S05]  /*f010*/  F2FP.BF16.F32.PACK_AB R15, R15, R110 ;  /* 0x0000006e0f0f723e */ /* 0x000fca00000010ff */
[----:B------:R-:W-:Y:S01]  /*f020*/  BAR.SYNC.DEFER_BLOCKING 0x1, 0x180 ;  /* 0x0046000000007b1d */ /* 0x000fe20000010000 */
[----:B------:R-:W-:Y:S02]  /*f030*/  F2FP.BF16.F32.PACK_AB R113, R115, R114 ;  /* 0x000000727371723e */ /* 0x000fe400000010ff */
[----:B------:R-:W-:Y:S02]  /*f040*/  F2FP.BF16.F32.PACK_AB R114, R117, R116 ;  /* 0x000000747572723e */ /* 0x000fe400000010ff */
[----:B------:R-:W-:Y:S01]  /*f050*/  F2FP.BF16.F32.PACK_AB R115, R119, R118 ;  /* 0x000000767773723e */ /* 0x000fe200000010ff */
[----:B------:R-:W-:Y:S01]  /*f060*/  ULDC.64 UR8, c[0x0][0xc00] ;  /* 0x0003000000087ab9 */ /* 0x000fe20000000a00 */
[----:B------:R-:W-:Y:S01]  /*f070*/  UMOV UR4, URZ ;  /* 0x0000003f00047c82 */ /* 0x000fe20008000000 */
[----:B------:R-:W-:Y:S02]  /*f080*/  UIMAD.WIDE UR8, UR40, 0x4, UR8 ;  /* 0x00000004280878a5 */ /* 0x000fe4000f8e0208 */
[----:B------:R-:W-:Y:S01]  /*f090*/  USHF.R.S32.HI UR18, URZ, 0x1f, UR39 ;  /* 0x0000001f3f127899 */ /* 0x000fe20008011427 */
[----:B------:R-:W-:Y:S01]  /*f0a0*/  ULDC.64 UR12, c[0x0][0xb90] ;  /* 0x0002e400000c7ab9 */ /* 0x000fe20000000a00 */
[----:B------:R-:W-:-:S02]  /*f0b0*/  USHF.R.S32.HI UR11, URZ, 0x1f, UR40 ;  /* 0x0000001f3f0b7899 */ /* 0x000fc40008011428 */
[----:B------:R-:W-:Y:S01]  /*f0c0*/  IMAD.U32 R25, RZ, RZ, UR9 ;  /* 0x00000009ff197e24 */ /* 0x000fe2000f8e00ff */
[----:B------:R-:W-:Y:S01]  /*f0d0*/  ULDC.64 UR16, c[0x0][0xb98] ;  /* 0x0002e60000107ab9 */ /* 0x000fe20000000a00 */
[----:B------:R-:W-:Y:S01]  /*f0e0*/  ULDC.64 UR20, c[0x0][0xc08] ;  /* 0x0003020000147ab9 */ /* 0x000fe20000000a00 */
[----:B------:R-:W-:Y:S02]  /*f0f0*/  MOV R2, R21 ;  /* 0x0000001500027202 */ /* 0x000fe40000000f00 */
[----:B0-----:R-:W-:-:S03]  /*f100*/  MOV R3, R4 ;  /* 0x0000000400037202 */ /* 0x001fc60000000f00 */
[----:B------:R-:W-:-:S03]  /*f110*/  IMAD.WIDE R4, R155, 0x2, R2 ;  /* 0x000000029b047825 */ /* 0x000fc600078e0202 */
        /* <DEDUP_REMOVED lines=17> */
[----:B------:R-:W-:-:S02]  /*f230*/  LOP3.LUT R6, R6, R29, RZ, 0x3c, !PT ;  /* 0x0000001d06067212 */ /* 0x000fc400078e3cff */
[----:B------:R-:W-:Y:S02]  /*f240*/  MOV R29, R8 ;  /* 0x00000008001d7202 */ /* 0x000fe40000000f00 */
[----:B------:R-:W-:Y:S02]  /*f250*/  MOV R30, R10 ;  /* 0x0000000a001e7202 */ /* 0x000fe40000000f00 */
[----:B------:R-:W-:Y:S02]  /*f260*/  MOV R31, R4 ;  /* 0x00000004001f7202 */ /* 0x000fe40000000f00 */
[----:B------:R-:W-:Y:S02]  /*f270*/  MOV R28, R6 ;  /* 0x00000006001c7202 */ /* 0x000fe40000000f00 */
[----:B------:R-:W-:Y:S01]  /*f280*/  F2FP.BF16.F32.PACK_AB R8, R89, R24 ;  /* 0x000000185908723e */ /* 0x000fe200000010ff */
[----:B------:R-:W-:Y:S01]  /*f290*/  IMAD.U32 R24, RZ, RZ, UR8 ;  /* 0x00000008ff187e24 */ /* 0x000fe2000f8e00ff */
        /* <DEDUP_REMOVED lines=8> */
[----:B------:R-:W-:-:S03]  /*f320*/  PLOP3.LUT P2, PT, PT, PT, UP0, 0x80, 0x0 ;  /* 0x000000000000781c */ /* 0x000fc60003f4f008 */
[----:B------:R2:W-:Y:S04]  /*f330*/  STSM.16.M88.4 [R30], R4 ;  /* 0x000000041e007844 */ /* 0x0005e80000000200 */
[----:B------:R3:W-:Y:S04]  /*f340*/  STSM.16.M88.4 [R29], R12 ;  /* 0x0000000c1d007844 */ /* 0x0007e80000000200 */
[----:B------:R3:W-:Y:S01]  /*f350*/  STSM.16.M88.4 [R28], R112 ;  /* 0x000000701c007844 */ /* 0x0007e20000000200 */
[----:B------:R-:W-:Y:S06]  /*f360*/  BAR.SYNC.DEFER_BLOCKING 0x1, 0x180 ;  /* 0x0046000000007b1d */ /* 0x000fec0000010000 */
[----:B------:R-:W4:Y:S01]  /*f370*/  @P2 LDG.E R26, desc[UR50][R24.64] ;  /* 0x00000032181a2981 */ /* 0x000f22000c1e1900 */
[----:B-1----:R-:W-:Y:S01]  /*f380*/  ISETP.NE.AND P1, PT, R33, 0x1, PT ;  /* 0x000000012100780c */ /* 0x002fe20003f25270 */
[----:B0-----:R-:W-:Y:S01]  /*f390*/  VIADD R8, R17, UR41 ;  /* 0x0000002911087c36 */ /* 0x001fe20008000000 */
[----:B------:R-:W-:-:S02]  /*f3a0*/  UIMAD UR8, UR18, UR12, URZ ;  /* 0x0000000c120872a4 */ /* 0x000fc4000f8e023f */
[----:B------:R-:W-:Y:S01]  /*f3b0*/  USEL UR11, UR11, URZ, !UP0 ;  /* 0x0000003f0b0b7287 */ /* 0x000fe2000c000000 */
[----:B--2---:R-:W-:Y:S01]  /*f3c0*/  IMAD.MOV.U32 R4, RZ, RZ, R8 ;  /* 0x000000ffff047224 */ /* 0x004fe200078e0008 */
[----:B------:R-:W-:Y:S02]  /*f3d0*/  UIMAD UR14, UR39, UR13, UR8 ;  /* 0x0000000d270e72a4 */ /* 0x000fe4000f8e0208 */
[----:B------:R-:W-:Y:S02]  /*f3e0*/  USEL UR10, UR40, URZ, !UP0 ;  /* 0x0000003f280a7287 */ /* 0x000fe4000c000000 */
[----:B------:R-:W-:-:S03]  /*f3f0*/  UISETP.NE.U32.AND UP0, UPT, UR20, URZ, UPT ;  /* 0x0000003f1400728c */ /* 0x000fc6000bf05070 */
[----:B------:R-:W0:Y:S01]  /*f400*/  @P1 LDC R27, c[0x0][0xbec] ;  /* 0x0002fb00ff1b1b82 */ /* 0x000e220000000800 */
[----:B------:R-:W-:-:S06]  /*f410*/  UISETP.NE.AND.EX UP0, UPT, UR21, URZ, UPT, UP0 ;  /* 0x0000003f1500728c */ /* 0x000fcc000bf05300 */
[----:B------:R-:W-:Y:S01]  /*f420*/  PLOP3.LUT P3, PT, PT, PT, UP0, 0x80, 0x0 ;  /* 0x000000000000781c */ /* 0x000fe20003f6f008 */
[----:B------:R-:W1:Y:S01]  /*f430*/  @P1 LDC R32, c[0x0][0xbf0] ;  /* 0x0002fc00ff201b82 */ /* 0x000e620000000800 */
[----:B0-----:R-:W-:-:S05]  /*f440*/  @P1 IMAD.HI.U32 R5, R8, R27, RZ ;  /* 0x0000001b08051227 */ /* 0x001fca00078e00ff */
[----:B-1----:R-:W-:-:S05]  /*f450*/  @P1 SHF.R.U32.HI R4, RZ, R32, R5 ;  /* 0x00000020ff041219 */ /* 0x002fca0000011605 */
[----:B------:R-:W-:-:S04]  /*f460*/  IMAD.MOV R6, RZ, RZ, -R4 ;  /* 0x000000ffff067224 */ /* 0x000fc800078e0a04 */
[----:B------:R-:W-:Y:S01]  /*f470*/  IMAD R7, R33, R6, R8 ;  /* 0x0000000621077224 */ /* 0x000fe200078e0208 */
[----:B------:R-:W-:-:S04]  /*f480*/  SHF.R.S32.HI R6, RZ, 0x1f, R4 ;  /* 0x0000001fff067819 */ /* 0x000fc80000011404 */
[----:B------:R-:W-:Y:S02]  /*f490*/  SHF.R.S32.HI R5, RZ, 0x1f, R7 ;  /* 0x0000001fff057819 */ /* 0x000fe40000011407 */
[----:B----4-:R-:W-:-:S13]  /*f4a0*/  @P2 R2UR UR4, R26 ;  /* 0x000000001a0422ca */ /* 0x010fda00000e0000 */
[----:B------:R-:W-:Y:S02]  /*f4b0*/  USHF.R.S32.HI UR9, URZ, 0x1f, UR4 ;  /* 0x0000001f3f097899 */ /* 0x000fe40008011404 */
[----:B------:R-:W-:Y:S02]  /*f4c0*/  UMOV UR8, UR4 ;  /* 0x0000000400087c82 */ /* 0x000fe40008000000 */
[----:B------:R-:W-:-:S04]  /*f4d0*/  UIMAD.WIDE.U32 UR12, UR39, UR12, UR8 ;  /* 0x0000000c270c72a5 */ /* 0x000fc8000f8e0008 */
[----:B------:R-:W-:Y:S02]  /*f4e0*/  UIADD3 UR13, UR13, UR14, URZ ;  /* 0x0000000e0d0d7290 */ /* 0x000fe4000fffe03f */
[----:B------:R-:W-:Y:S02]  /*f4f0*/  UIMAD UR14, UR11, UR16, URZ ;  /* 0x000000100b0e72a4 */ /* 0x000fe4000f8e023f */
[----:B------:R-:W-:Y:S02]  /*f500*/  UIMAD.WIDE.U32 UR12, UR10, UR16, UR12 ;  /* 0x000000100a0c72a5 */ /* 0x000fe4000f8e000c */
[----:B------:R-:W-:Y:S01]  /*f510*/  UIMAD UR14, UR10, UR17, UR14 ;  /* 0x000000110a0e72a4 */ /* 0x000fe2000f8e020e */
[----:B------:R-:W-:-:S03]  /*f520*/  ULDC UR16, c[0x0][0xa88] ;  /* 0x0002a20000107ab9 */ /* 0x000fc60000000800 */
[----:B------:R-:W-:Y:S02]  /*f530*/  IADD3 R4, P0, R4, UR12, RZ ;  /* 0x0000000c04047c10 */ /* 0x000fe4000ff1e0ff */
[----:B------:R-:W-:Y:S01]  /*f540*/  IMAD.U32 R9, RZ, RZ, UR14 ;  /* 0x0000000eff097e24 */ /* 0x000fe2000f8e00ff */
[----:B------:R-:W-:Y:S02]  /*f550*/  ULDC.64 UR14, c[0x0][0xb88] ;  /* 0x0002e200000e7ab9 */ /* 0x000fe40000000a00 */
[----:B------:R-:W-:Y:S02]  /*f560*/  IMAD R8, R5, UR14, RZ ;  /* 0x0000000e05087c24 */ /* 0x000fe4000f8e02ff */
[----:B------:R-:W-:Y:S01]  /*f570*/  IADD3.X R5, R6, UR13, R9, P0, !PT ;  /* 0x0000000d06057c10 */ /* 0x000fe200087fe409 */
[----:B------:R-:W-:Y:S01]  /*f580*/  @UP0 ULDC.64 UR12, c[0x0][0xc08] ;  /* 0x00030200000c0ab9 */ /* 0x000fe20000000a00 */
[----:B------:R-:W-:Y:S01]  /*f590*/  IMAD R9, R7, UR15, R8 ;  /* 0x0000000f07097c24 */ /* 0x000fe2000f8e0208 */
[----:B------:R-:W-:Y:S01]  /*f5a0*/  @UP0 UIMAD.WIDE UR12, UR40, 0x4, UR12 ;  /* 0x00000004280c08a5 */ /* 0x000fe2000f8e020c */
[----:B------:R-:W-:-:S02]  /*f5b0*/  IMAD.U32 R6, RZ, RZ, UR16 ;  /* 0x00000010ff067e24 */ /* 0x000fc4000f8e00ff */
[----:B------:R-:W-:Y:S01]  /*f5c0*/  IMAD.WIDE.U32 R4, R7, UR14, R4 ;  /* 0x0000000e07047c25 */ /* 0x000fe2000f8e0004 */
[----:B------:R-:W-:-:S03]  /*f5d0*/  ULDC.64 UR14, c[0x0][0xb50] ;  /* 0x0002d400000e7ab9 */ /* 0x000fc60000000a00 */
[----:B------:R-:W-:Y:S01]  /*f5e0*/  IMAD.IADD R5, R5, 0x1, R9 ;  /* 0x0000000105057824 */ /* 0x000fe200078e0209 */
[C---:B------:R-:W-:Y:S01]  /*f5f0*/  LEA R7, P0, R4.reuse, UR14, 0x2 ;  /* 0x0000000e04077c11 */ /* 0x040fe2000f8010ff */
[----:B------:R-:W-:Y:S02]  /*f600*/  IMAD.U32 R8, RZ, RZ, UR12 ;  /* 0x0000000cff087e24 */ /* 0x000fe4000f8e00ff */
[----:B------:R-:W-:Y:S01]  /*f610*/  IMAD.U32 R9, RZ, RZ, UR13 ;  /* 0x0000000dff097e24 */ /* 0x000fe2000f8e00ff */
[----:B------:R-:W-:Y:S01]  /*f620*/  LEA.HI.X R10, R4, UR15, R5, 0x2, P0 ;  /* 0x0000000f040a7c11 */ /* 0x000fe200080f1405 */
[----:B------:R-:W-:-:S03]  /*f630*/  IMAD R5, R23, 0x40, R19 ;  /* 0x0000004017057824 */ /* 0x000fc600078e0213 */
[----:B------:R3:W5:Y:S01]  /*f640*/  @P3 LDG.E R6, desc[UR50][R8.64] ;  /* 0x0000003208063981 */ /* 0x000762000c1e1900 */
[----:B------:R-:W-:Y:S05]  /*f650*/  @P3 BRA `(.L_x_13757) ;  /* 0x0000000000103947 */ /* 0x000fea0003800000 */
[----:B------:R-:W-:Y:S05]  /*f660*/  @!P2 BRA `(.L_x_13757) ;  /* 0x00000000000ca947 */ /* 0x000fea0003800000 */
[----:B---3--:R-:W2:Y:S04]  /*f670*/  LDG.E R9, desc[UR50][R24.64] ;  /* 0x0000003218097981 */ /* 0x008ea8000c1e1900 */
[----:B-----5:R-:W2:Y:S02]  /*f680*/  LDG.E R6, desc[UR50][R24.64+0x4] ;  /* 0x0000043218067981 */ /* 0x020ea4000c1e1900 */
[----:B--2---:R-:W-:-:S07]  /*f690*/  IMAD.IADD R6, R6, 0x1, -R9 ;  /* 0x0000000106067824 */ /* 0x004fce00078e0a09 */
.L_x_13757:
[----:B---3--:R-:W-:Y:S01]  /*f6a0*/  SHFL.IDX PT, R12, R7, RZ, 0x1c1f ;  /* 0x001c1fff070c7589 */ /* 0x008fe200000e0000 */
[----:B------:R-:W-:Y:S01]  /*f6b0*/  IMAD.WIDE R2, R5, 0x2, R2 ;  /* 0x0000000205027825 */ /* 0x000fe200078e0202 */
[----:B------:R-:W-:Y:S01]  /*f6c0*/  LOP3.LUT P0, RZ, R152, 0x3, RZ, 0xc0, !PT ;  /* 0x0000000398ff7812 */ /* 0x000fe2000780c0ff */
[----:B------:R-:W0:Y:S01]  /*f6d0*/  @P1 LDC R31, c[0x0][0xbf0] ;  /* 0x0002fc00ff1f1b82 */ /* 0x000e220000000800 */
[----:B------:R-:W1:Y:S01]  /*f6e0*/  SHFL.IDX PT, R13, R10, RZ, 0x1c1f ;  /* 0x001c1fff0a0d7589 */ /* 0x000e6200000e0000 */
[----:B------:R-:W-:Y:S01]  /*f6f0*/  VIADD R8, R154, UR41 ;  /* 0x000000299a087c36 */ /* 0x000fe20008000000 */
[----:B------:R-:W-:Y:S01]  /*f700*/  IADD3 R9, P3, R2, 0x1800, RZ ;  /* 0x0000180002097810 */ /* 0x000fe20007f7e0ff */
[----:B-----5:R-:W-:Y:S01]  /*f710*/  IMAD R35, R6, R33, RZ ;  /* 0x0000002106237224 */ /* 0x020fe200078e02ff */
[----:B------:R-:W-:Y:S01]  /*f720*/  SHFL.IDX PT, R14, R7, 0x1, 0x1c1f ;  /* 0x003c1f00070e7f89 */ /* 0x000fe200000e0000 */
[----:B------:R-:W-:Y:S01]  /*f730*/  VIADD R4, R8, 0x8 ;  /* 0x0000000808047836 */ /* 0x000fe20000000000 */
[----:B------:R-:W-:Y:S01]  /*f740*/  IADD3 R25, P4, R2, 0x3000, RZ ;  /* 0x0000300002197810 */ /* 0x000fe20007f9e0ff */
[----:B------:R-:W-:Y:S01]  /*f750*/  ULDC.64 UR14, c[0x0][0xaa0] ;  /* 0x0002a800000e7ab9 */ /* 0x000fe20000000a00 */
[----:B------:R-:W2:Y:S01]  /*f760*/  SHFL.IDX PT, R15, R10, 0x1, 0x1c1f ;  /* 0x003c1f000a0f7f89 */ /* 0x000ea200000e0000 */
[----:B------:R-:W-:-:S02]  /*f770*/  ISETP.GE.OR P2, PT, R8, R35, P0 ;  /* 0x000000230800720c */ /* 0x000fc40000746670 */
[----:B------:R-:W-:Y:S02]  /*f780*/  LOP3.LUT R5, R2, 0x380, RZ, 0xc0, !PT ;  /* 0x0000038002057812 */ /* 0x000fe400078ec0ff */
[----:B------:R-:W-:Y:S02]  /*f790*/  LOP3.LUT R8, R9, 0x380, RZ, 0xc0, !PT ;  /* 0x0000038009087812 */ /* 0x000fe400078ec0ff */
[----:B------:R-:W-:Y:S02]  /*f7a0*/  ISETP.GE.OR P0, PT, R4, R35, P0 ;  /* 0x000000230400720c */ /* 0x000fe40000706670 */
[----:B------:R-:W-:Y:S02]  /*f7b0*/  LOP3.LUT R24, R25, 0x380, RZ, 0xc0, !PT ;  /* 0x0000038019187812 */ /* 0x000fe400078ec0ff */
[----:B------:R-:W-:Y:S02]  /*f7c0*/  SHF.R.U64 R5, R5, 0x3, RZ ;  /* 0x0000000305057819 */ /* 0x000fe400000012ff */
[----:B------:R-:W-:-:S02]  /*f7d0*/  SHF.R.U64 R8, R8, 0x3, RZ ;  /* 0x0000000308087819 */ /* 0x000fc400000012ff */
[----:B------:R-:W-:Y:S01]  /*f7e0*/  SHF.R.U64 R24, R24, 0x3, RZ ;  /* 0x0000000318187819 */ /* 0x000fe200000012ff */
[----:B-1----:R1:W-:Y:S01]  /*f7f0*/  @!P2 ST.E desc[UR50][R12.64], R20 ;  /* 0x000000140c00a985 */ /* 0x0023e2000c101932 */
[----:B------:R-:W-:Y:S01]  /*f800*/  LOP3.LUT R4, R5, R2, RZ, 0x3c, !PT ;  /* 0x0000000205047212 */ /* 0x000fe200078e3cff */
[--C-:B------:R-:W-:Y:S01]  /*f810*/  IMAD.MOV.U32 R5, RZ, RZ, R3.reuse ;  /* 0x000000ffff057224 */ /* 0x100fe200078e0003 */
[----:B------:R-:W-:Y:S01]  /*f820*/  LOP3.LUT R8, R8, R9, RZ, 0x3c, !PT ;  /* 0x0000000908087212 */ /* 0x000fe200078e3cff */
[--C-:B------:R-:W-:Y:S01]  /*f830*/  IMAD.X R9, RZ, RZ, R3.reuse, P3 ;  /* 0x000000ffff097224 */ /* 0x100fe200018e0603 */
[----:B------:R-:W-:Y:S01]  /*f840*/  LOP3.LUT R24, R24, R25, RZ, 0x3c, !PT ;  /* 0x0000001918187212 */ /* 0x000fe200078e3cff */
[----:B------:R-:W-:Y:S01]  /*f850*/  IMAD.X R25, RZ, RZ, R3, P4 ;  /* 0x000000ffff197224 */ /* 0x000fe200020e0603 */
[----:B--2---:R2:W-:Y:S04]  /*f860*/  @!P0 ST.E desc[UR50][R14.64], R0 ;  /* 0x000000000e008985 */ /* 0x0045e8000c101932 */
[----:B------:R-:W3:Y:S04]  /*f870*/  LD.E.128 R4, desc[UR50][R4.64] ;  /* 0x0000003204047980 */ /* 0x000ee8000c101d00 */
[----:B------:R-:W4:Y:S04]  /*f880*/  LD.E.128 R8, desc[UR50][R8.64] ;  /* 0x0000003208087980 */ /* 0x000f28000c101d00 */
[----:B------:R-:W4:Y:S01]  /*f890*/  LD.E.128 R24, desc[UR50][R24.64] ;  /* 0x0000003218187980 */ /* 0x000f22000c101d00 */
[----:B------:R-:W-:Y:S01]  /*f8a0*/  IADD3 R29, P0, R2, 0x4800, RZ ;  /* 0x00004800021d7810 */ /* 0x000fe20007f1e0ff */
[----:B------:R-:W-:-:S04]  /*f8b0*/  UIMAD UR12, UR9, UR14, URZ ;  /* 0x0000000e090c72a4 */ /* 0x000fc8000f8e023f */
[----:B-1----:R-:W-:Y:S01]  /*f8c0*/  IMAD.X R13, RZ, RZ, R3, P0 ;  /* 0x000000ffff0d7224 */ /* 0x002fe200000e0603 */
[----:B------:R-:W-:Y:S01]  /*f8d0*/  LOP3.LUT R2, R29, 0x380, RZ, 0xc0, !PT ;  /* 0x000003801d027812 */ /* 0x000fe200078ec0ff */
[----:B------:R-:W1:Y:S01]  /*f8e0*/  @P1 LDC R3, c[0x0][0xbec] ;  /* 0x0002fb00ff031b82 */ /* 0x000e620000000800 */
[----:B------:R-:W-:Y:S02]  /*f8f0*/  UIMAD.WIDE.U32 UR8, UR4, UR14, URZ ;  /* 0x0000000e040872a5 */ /* 0x000fe4000f8e003f */
[----:B------:R-:W-:Y:S01]  /*f900*/  UIMAD UR12, UR4, UR15, UR12 ;  /* 0x0000000f040c72a4 */ /* 0x000fe2000f8e020c */
[----:B--2---:R-:W-:Y:S01]  /*f910*/  IMAD R0, R18, 0x30, R23 ;  /* 0x0000003012007824 */ /* 0x004fe200078e0217 */
[----:B------:R-:W-:Y:S01]  /*f920*/  SHF.R.U64 R2, R2, 0x3, RZ ;  /* 0x0000000302027819 */ /* 0x000fe200000012ff */
[----:B------:R-:W-:Y:S01]  /*f930*/  ULDC.64 UR14, c[0x0][0xae8] ;  /* 0x0002ba00000e7ab9 */ /* 0x000fe20000000a00 */
[----:B------:R-:W-:Y:S02]  /*f940*/  UIADD3 UR9, UR9, UR12, URZ ;  /* 0x0000000c09097290 */ /* 0x000fe4000fffe03f */
[----:B------:R-:W-:Y:S01]  /*f950*/  UIMAD UR4, UR18, UR14, URZ ;  /* 0x0000000e120472a4 */ /* 0x000fe2000f8e023f */
[----:B------:R-:W-:Y:S01]  /*f960*/  VIADD R28, R0, UR41 ;  /* 0x00000029001c7c36 */ /* 0x000fe20008000000 */
[----:B------:R-:W-:Y:S01]  /*f970*/  UIMAD.WIDE.U32 UR8, UR39, UR14, UR8 ;  /* 0x0000000e270872a5 */ /* 0x000fe2000f8e0008 */
[----:B------:R-:W-:Y:S01]  /*f980*/  LOP3.LUT R12, R2, R29, RZ, 0x3c, !PT ;  /* 0x0000001d020c7212 */ /* 0x000fe200078e3cff */
[----:B------:R-:W-:Y:S01]  /*f990*/  UIMAD UR4, UR39, UR15, UR4 ;  /* 0x0000000f270472a4 */ /* 0x000fe2000f8e0204 */
[----:B------:R-:W-:-:S02]  /*f9a0*/  ULDC.64 UR12, c[0x0][0xaf0] ;  /* 0x0002bc00000c7ab9 */ /* 0x000fc40000000a00 */
[----:B------:R-:W-:Y:S01]  /*f9b0*/  UIMAD UR11, UR11, UR12, URZ ;  /* 0x0000000c0b0b72a4 */ /* 0x000fe2000f8e023f */
[----:B------:R-:W-:Y:S01]  /*f9c0*/  IMAD.MOV.U32 R29, RZ, RZ, R28 ;  /* 0x000000ffff1d7224 */ /* 0x000fe200078e001c */
[----:B------:R-:W-:Y:S01]  /*f9d0*/  UIADD3 UR9, UR9, UR4, URZ ;  /* 0x0000000409097290 */ /* 0x000fe2000fffe03f */
[----:B------:R-:W5:Y:S01]  /*f9e0*/  LD.E.128 R12, desc[UR50][R12.64] ;  /* 0x000000320c0c7980 */ /* 0x000f62000c101d00 */
[----:B------:R-:W-:Y:S01]  /*f9f0*/  UIMAD UR4, UR10, UR13, UR11 ;  /* 0x0000000d0a0472a4 */ /* 0x000fe2000f8e020b */
[----:B------:R-:W-:Y:S01]  /*fa00*/  VIADD R32, R23, UR41 ;  /* 0x0000002917207c36 */ /* 0x000fe20008000000 */
[----:B------:R-:W-:Y:S01]  /*fa10*/  UIMAD.WIDE.U32 UR10, UR10, UR12, UR8 ;  /* 0x0000000c0a0a72a5 */ /* 0x000fe2000f8e0008 */
[----:B-1----:R-:W-:Y:S01]  /*fa20*/  @P1 IMAD.HI.U32 R0, R28, R3, RZ ;  /* 0x000000031c001227 */ /* 0x002fe200078e00ff */
[----:B------:R-:W-:Y:S01]  /*fa30*/  @!PT LDS RZ, [RZ] ;  /* 0x00000000fffff984 */ /* 0x000fe20000000800 */
[----:B------:R-:W-:Y:S01]  /*fa40*/  @!PT LDS RZ, [RZ] ;  /* 0x00000000fffff984 */ /* 0x000fe20000000800 */
[----:B------:R-:W-:Y:S01]  /*fa50*/  @!PT LDS RZ, [RZ] ;  /* 0x00000000fffff984 */ /* 0x000fe20000000800 */
[----:B------:R-:W-:Y:S01]  /*fa60*/  @!PT LDS RZ, [RZ] ;  /* 0x00000000fffff984 */ /* 0x000fe20000000800 */
[----:B------:R1:W-:Y:S06]  /*fa70*/  MEMBAR.ALL.CTA ;  /* 0x0000000000007992 */ /* 0x0003ec0000008000 */
[----:B-1----:R-:W1:Y:S01]  /*fa80*/  FENCE.VIEW.ASYNC.S ;  /* 0x00000000000073c6 */ /* 0x002e620000000000 */
[----:B------:R-:W-:Y:S01]  /*fa90*/  ULDC.64 UR8, c[0x0][0xae0] ;  /* 0x0002b80000087ab9 */ /* 0x000fe20000000a00 */
[----:B------:R-:W-:Y:S01]  /*faa0*/  UIADD3 UR4, UR11, UR4, URZ ;  /* 0x000000040b047290 */ /* 0x000fe2000fffe03f */
[----:B------:R-:W-:Y:S01]  /*fab0*/  VIADD R21, R21, 0x16820 ;  /* 0x0001682015157836 */ /* 0x000fe20000000000 */
[----:B0-----:R-:W-:Y:S01]  /*fac0*/  @P1 SHF.R.U32.HI R29, RZ, R31, R0 ;  /* 0x0000001fff1d1219 */ /* 0x001fe20000011600 */
[----:B------:R-:W-:-:S02]  /*fad0*/  IMAD.U32 R3, RZ, RZ, UR11 ;  /* 0x0000000bff037e24 */ /* 0x000fc4000f8e00ff */
[----:B------:R-:W-:Y:S01]  /*fae0*/  IMAD.U32 R2, RZ, RZ, UR10 ;  /* 0x0000000aff027e24 */ /* 0x000fe2000f8e00ff */
[--C-:B------:R-:W-:Y:S01]  /*faf0*/  SHF.R.S32.HI R0, RZ, 0x1f, R29.reuse ;  /* 0x0000001fff007819 */ /* 0x100fe2000001141d */
[----:B------:R-:W-:Y:S01]  /*fb00*/  IMAD.MOV R20, RZ, RZ, -R29 ;  /* 0x000000ffff147224 */ /* 0x000fe200078e0a1d */
[----:B------:R-:W-:Y:S01]  /*fb10*/  PRMT R21, RZ, 0x654, R21 ;  /* 0x00000654ff157816 */ /* 0x000fe20000000015 */
[----:B------:R-:W-:Y:S01]  /*fb20*/  IMAD.U32 R3, RZ, RZ, UR4 ;  /* 0x00000004ff037e24 */ /* 0x000fe2000f8e00ff */
[----:B------:R-:W-:Y:S01]  /*fb30*/  ULDC UR4, c[0x0][0xac8] ;  /* 0x0002b20000047ab9 */ /* 0x000fe20000000800 */
[----:B------:R-:W-:Y:S02]  /*fb40*/  IMAD R0, R0, UR8, RZ ;  /* 0x0000000800007c24 */ /* 0x000fe4000f8e02ff */
[----:B------:R-:W-:Y:S02]  /*fb50*/  IMAD R31, R33, R20, R28 ;  /* 0x00000014211f7224 */ /* 0x000fe400078e021c */
[----:B------:R-:W-:-:S02]  /*fb60*/  IMAD R33, R29, UR9, R0 ;  /* 0x000000091d217c24 */ /* 0x000fc4000f8e0200 */
[----:B------:R-:W-:Y:S01]  /*fb70*/  IMAD.WIDE.U32 R2, R29, UR8, R2 ;  /* 0x000000081d027c25 */ /* 0x000fe2000f8e0002 */
[----:B------:R-:W-:Y:S01]  /*fb80*/  SHF.R.S32.HI R0, RZ, 0x1f, R31 ;  /* 0x0000001fff007819 */ /* 0x000fe2000001141f */
[----:B------:R-:W-:Y:S02]  /*fb90*/  ULDC.64 UR8, c[0x0][0xad8] ;  /* 0x0002b60000087ab9 */ /* 0x000fe40000000a00 */
[----:B------:R-:W-:Y:S01]  /*fba0*/  IMAD.IADD R3, R3, 0x1, R33 ;  /* 0x0000000103037824 */ /* 0x000fe200078e0221 */
[----:B-1----:R0:W-:Y:S01]  /*fbb0*/  SYNCS.ARRIVE.TRANS64.RED.A1T0 RZ, [R21+URZ], RZ ;  /* 0x000000ff15ff79a7 */ /* 0x0021e2000810043f */
[----:B------:R-:W-:Y:S02]  /*fbc0*/  IMAD R0, R0, UR8, RZ ;  /* 0x0000000800007c24 */ /* 0x000fe4000f8e02ff */
[----:B------:R-:W-:-:S04]  /*fbd0*/  IMAD.WIDE.U32 R2, R31, UR8, R2 ;  /* 0x000000081f027c25 */ /* 0x000fc8000f8e0002 */
[----:B------:R-:W-:Y:S01]  /*fbe0*/  IMAD R29, R31, UR9, R0 ;  /* 0x000000091f1d7c24 */ /* 0x000fe2000f8e0200 */
[----:B------:R-:W-:Y:S01]  /*fbf0*/  ULDC.64 UR8, c[0x0][0xa80] ;  /* 0x0002a00000087ab9 */ /* 0x000fe20000000a00 */
[----:B------:R-:W-:Y:S01]  /*fc00*/  VIADD R0, R32, 0x30 ;  /* 0x0000003020007836 */ /* 0x000fe20000000000 */
[----:B------:R-:W-:Y:S01]  /*fc10*/  LEA R30, P0, R2, UR8, 0x1 ;  /* 0x00000008021e7c11 */ /* 0x000fe2000f8008ff */
[----:B------:R-:W-:-:S04]  /*fc20*/  IMAD.IADD R3, R3, 0x1, R29 ;  /* 0x0000000103037824 */ /* 0x000fc800078e021d */
[----:B------:R-:W1:Y:S01]  /*fc30*/  SHFL.IDX PT, R20, R30, RZ, 0x181f ;  /* 0x00181fff1e147589 */ /* 0x000e6200000e0000 */
[----:B------:R-:W-:Y:S01]  /*fc40*/  LEA.HI.X R31, R2, UR9, R3, 0x1, P0 ;  /* 0x00000009021f7c11 */ /* 0x000fe200080f0c03 */
[C---:B------:R-:W-:Y:S01]  /*fc50*/  VIADD R2, R32.reuse, 0x60 ;  /* 0x0000006020027836 */ /* 0x040fe20000000000 */
[C---:B------:R-:W-:Y:S01]  /*fc60*/  ISETP.GE.AND P0, PT, R19.reuse, UR4, PT ;  /* 0x0000000413007c0c */ /* 0x040fe2000bf06270 */
[----:B------:R-:W2:Y:S03]  /*fc70*/  SHFL.IDX PT, R28, R30, 0x1, 0x181f ;  /* 0x00381f001e1c7f89 */ /* 0x000ea600000e0000 */
        /* <DEDUP_REMOVED lines=11> */
[----:B--2---:R-:W-:-:S03]  /*fd30*/  @!P2 LEA R20, P5, R19, R28, 0x1 ;  /* 0x0000001c1314a211 */ /* 0x004fc600078a08ff */
[----:B------:R-:W2:Y:S01]  /*fd40*/  SHFL.IDX PT, R31, R31, 0x3, 0x181f ;  /* 0x00781f001f1f7f89 */ /* 0x000ea200000e0000 */
[C---:B0-----:R-:W-:Y:S02]  /*fd50*/  @!P3 LEA R28, P6, R19.reuse, R34, 0x1 ;  /* 0x00000022131cb211 */ /* 0x041fe400078c08ff */
[C-C-:B------:R-:W-:Y:S02]  /*fd60*/  @!P1 LEA.HI.X R3, R19.reuse, R3, R156.reuse, 0x1, P4 ;  /* 0x0000000313039211 */ /* 0x140fe400020f0c9c */
[C-C-:B------:R-:W-:Y:S02]  /*fd70*/  @!P2 LEA.HI.X R21, R19.reuse, R29, R156.reuse, 0x1, P5 ;  /* 0x0000001d1315a211 */ /* 0x140fe400028f0c9c */
[----:B------:R-:W-:Y:S01]  /*fd80*/  @!P3 LEA.HI.X R29, R19, R33, R156, 0x1, P6 ;  /* 0x00000021131db211 */ /* 0x000fe200030f0c9c */
[----:B---3--:R0:W-:Y:S04]  /*fd90*/  @!P1 ST.E.128 desc[UR50][R2.64], R4 ;  /* 0x0000000402009985 */ /* 0x0081e8000c101d32 */
[----:B----4-:R0:W-:Y:S04]  /*fda0*/  @!P2 ST.E.128 desc[UR50][R20.64], R8 ;  /* 0x000000081400a985 */ /* 0x0101e8000c101d32 */
[----:B------:R0:W-:Y:S01]  /*fdb0*/  @!P3 ST.E.128 desc[UR50][R28.64], R24 ;  /* 0x000000181c00b985 */ /* 0x0001e2000c101d32 */
[----:B-12---:R-:W-:Y:S05]  /*fdc0*/  @P0 BRA `(.L_x_13758) ;  /* 0x0000000800700947 */ /* 0x006fea0003800000 */
[----:B0-----:R-:W-:-:S04]  /*fdd0*/  LEA R2, P0, R19, R30, 0x1 ;  /* 0x0000001e13027211 */ /* 0x001fc800078008ff */
[----:B------:R-:W-:-:S05]  /*fde0*/  LEA.HI.X R3, R19, R31, R156, 0x1, P0 ;  /* 0x0000001f13037211 */ /* 0x000fca00000f0c9c */
[----:B-----5:R1:W-:Y:S01]  /*fdf0*/  ST.E.128 desc[UR50][R2.64], R12 ;  /* 0x0000000c02007985 */ /* 0x0203e2000c101d32 */
[----:B------:R-:W-:Y:S05]  /*fe00*/  BRA `(.L_x_13758) ;  /* 0x0000000800607947 */ /* 0x000fea0003800000 */
.L_x_13756:
        /* <DEDUP_REMOVED lines=32> */
.L_x_13759:
        /* <DEDUP_REMOVED lines=47> */
.L_x_13761:
[----:B------:R-:W-:Y:S05]  /*10300*/  BSYNC B1 ;  /* 0x0000000000017941 */ /* 0x000fea0003800000 */
.L_x_13760:
[----:B0-----:R-:W0:Y:S01]  /*10310*/  @P0 LDC R3, c[0x0][0xbf0] ;  /* 0x0002fc00ff030b82 */ /* 0x001e220000000800 */
[----:B------:R-:W-:Y:S01]  /*10320*/  ULDC.64 UR16, c[0x0][0xaa0] ;  /* 0x0002a80000107ab9 */ /* 0x000fe20000000a00 */
[----:B------:R-:W-:Y:S01]  /*10330*/  IMAD R2, R18, 0x30, R23 ;  /* 0x0000003012027824 */ /* 0x000fe200078e0217 */
[----:B------:R-:W-:Y:S01]  /*10340*/  UIMAD UR10, UR11, UR16, URZ ;  /* 0x000000100b0a72a4 */ /* 0x000fe2000f8e023f */
[----:B------:R-:W-:Y:S01]  /*10350*/  VIADD R20, R23, UR41 ;  /* 0x0000002917147c36 */ /* 0x000fe20008000000 */
[----:B------:R-:W-:Y:S01]  /*10360*/  UIMAD.WIDE.U32 UR8, UR4, UR16, URZ ;  /* 0x00000010040872a5 */ /* 0x000fe2000f8e003f */
[----:B------:R-:W-:Y:S01]  /*10370*/  VIADD R4, R2, UR41 ;  /* 0x0000002902047c36 */ /* 0x000fe20008000000 */
[----:B------:R-:W-:Y:S01]  /*10380*/  UIMAD UR10, UR4, UR17, UR10 ;  /* 0x00000011040a72a4 */ /* 0x000fe2000f8e020a */
[----:B-----5:R-:W-:Y:S02]  /*10390*/  IMAD R13, R0, R11, RZ ;  /* 0x0000000b000d7224 */ /* 0x020fe400078e02ff */
[----:B------:R-:W-:Y:S01]  /*103a0*/  ULDC.64 UR16, c[0x0][0xae8] ;  /* 0x0002ba0000107ab9 */ /* 0x000fe20000000a00 */
[----:B------:R-:W-:Y:S01]  /*103b0*/  UIADD3 UR9, UR9, UR10, URZ ;  /* 0x0000000a09097290 */ /* 0x000fe2000fffe03f */
[----:B------:R-:W-:Y:S01]  /*103c0*/  @P0 IMAD.HI.U32 R2, R4, R9, RZ ;  /* 0x0000000904020227 */ /* 0x000fe200078e00ff */
[----:B------:R-:W-:-:S02]  /*103d0*/  UIMAD UR4, UR12, UR16, URZ ;  /* 0x000000100c0472a4 */ /* 0x000fc4000f8e023f */
[----:B------:R-:W-:Y:S01]  /*103e0*/  UIMAD.WIDE.U32 UR8, UR39, UR16, UR8 ;  /* 0x00000010270872a5 */ /* 0x000fe2000f8e0008 */
[----:B------:R-:W-:Y:S01]  /*103f0*/  IMAD.MOV.U32 R5, RZ, RZ, R4 ;  /* 0x000000ffff057224 */ /* 0x000fe200078e0004 */
[----:B------:R-:W-:Y:S01]  /*10400*/  UIMAD UR4, UR39, UR17, UR4 ;  /* 0x00000011270472a4 */ /* 0x000fe2000f8e0204 */
[----:B------:R-:W-:Y:S01]  /*10410*/  VIADD R0, R20, 0x30 ;  /* 0x0000003014007836 */ /* 0x000fe20000000000 */
[----:B------:R-:W-:Y:S02]  /*10420*/  ULDC.64 UR10, c[0x0][0xaf0] ;  /* 0x0002bc00000a7ab9 */ /* 0x000fe40000000a00 */
[----:B------:R-:W-:Y:S02]  /*10430*/  UIADD3 UR9, UR9, UR4, URZ ;  /* 0x0000000409097290 */ /* 0x000fe4000fffe03f */
        /* <DEDUP_REMOVED lines=12> */
[----:B------:R-:W-:Y:S01]  /*10500*/  SHF.R.S32.HI R4, RZ, 0x1f, R7 ;  /* 0x0000001fff047819 */ /* 0x000fe20000011407 */
[----:B------:R-:W-:Y:S01]  /*10510*/  IMAD.U32 R3, RZ, RZ, UR4 ;  /* 0x00000004ff037e24 */ /* 0x000fe2000f8e00ff */
[----:B------:R-:W-:Y:S01]  /*10520*/  ULDC.64 UR8, c[0x0][0xad8] ;  /* 0x0002b60000087ab9 */ /* 0x000fe20000000a00 */
[C---:B------:R-:W-:Y:S01]  /*10530*/  IMAD R9, R5.reuse, UR11, R6 ;  /* 0x0000000b05097c24 */ /* 0x040fe2000f8e0206 */
[----:B------:R-:W-:Y:S01]  /*10540*/  ULDC UR4, c[0x0][0xac8] ;  /* 0x0002b20000047ab9 */ /* 0x000fe20000000800 */
[----:B------:R-:W-:-:S04]  /*10550*/  IMAD.WIDE.U32 R2, R5, UR10, R2 ;  /* 0x0000000a05027c25 */ /* 0x000fc8000f8e0002 */
[----:B------:R-:W-:Y:S02]  /*10560*/  IMAD R4, R4, UR8, RZ ;  /* 0x0000000804047c24 */ /* 0x000fe4000f8e02ff */
[----:B------:R-:W-:Y:S02]  /*10570*/  IMAD.IADD R3, R3, 0x1, R9 ;  /* 0x0000000103037824 */ /* 0x000fe400078e0209 */
[C---:B------:R-:W-:Y:S02]  /*10580*/  IMAD R5, R7.reuse, UR9, R4 ;  /* 0x0000000907057c24 */ /* 0x040fe4000f8e0204 */
[----:B------:R-:W-:Y:S01]  /*10590*/  IMAD.WIDE.U32 R2, R7, UR8, R2 ;  /* 0x0000000807027c25 */ /* 0x000fe2000f8e0002 */
[----:B------:R-:W-:-:S03]  /*105a0*/  ULDC.64 UR8, c[0x0][0xa80] ;  /* 0x0002a00000087ab9 */ /* 0x000fc60000000a00 */
[----:B------:R-:W-:Y:S01]  /*105b0*/  IMAD.IADD R3, R3, 0x1, R5 ;  /* 0x0000000103037824 */ /* 0x000fe200078e0205 */
[----:B------:R-:W-:-:S04]  /*105c0*/  LEA R4, P0, R2, UR8, 0x1 ;  /* 0x0000000802047c11 */ /* 0x000fc8000f8008ff */
[----:B------:R-:W-:Y:S01]  /*105d0*/  LEA.HI.X R8, R2, UR9, R3, 0x1, P0 ;  /* 0x0000000902087c11 */ /* 0x000fe200080f0c03 */
[----:B------:R-:W0:Y:S01]  /*105e0*/  SHFL.IDX PT, R6, R4, RZ, 0x181f ;  /* 0x00181fff04067589 */ /* 0x000e2200000e0000 */
[----:B------:R-:W-:Y:S01]  /*105f0*/  ISETP.GE.AND P0, PT, R19, UR4, PT ;  /* 0x0000000413007c0c */ /* 0x000fe2000bf06270 */
[C---:B------:R-:W-:Y:S02]  /*10600*/  VIADD R2, R20.reuse, 0x60 ;  /* 0x0000006014027836 */ /* 0x040fe40000000000 */
[----:B------:R-:W1:Y:S01]  /*10610*/  SHFL.IDX PT, R10, R4, 0x1, 0x181f ;  /* 0x00381f00040a7f89 */ /* 0x000e6200000e0000 */
[CC--:B------:R-:W-:Y:S01]  /*10620*/  ISETP.GE.OR P3, PT, R20.reuse, R13.reuse, P0 ;  /* 0x0000000d1400720c */ /* 0x0c0fe20000766670 */
[----:B------:R-:W-:Y:S01]  /*10630*/  VIADD R3, R20, 0x90 ;  /* 0x0000009014037836 */ /* 0x000fe20000000000 */
[-C--:B------:R-:W-:Y:S01]  /*10640*/  ISETP.GE.OR P2, PT, R0, R13.reuse, P0 ;  /* 0x0000000d0000720c */ /* 0x080fe20000746670 */
[----:B------:R-:W2:Y:S01]  /*10650*/  SHFL.IDX PT, R12, R4, 0x2, 0x181f ;  /* 0x00581f00040c7f89 */ /* 0x000ea200000e0000 */
[----:B------:R-:W-:-:S02]  /*10660*/  ISETP.GE.OR P1, PT, R2, R13, P0 ;  /* 0x0000000d0200720c */ /* 0x000fc40000726670 */
[----:B------:R-:W-:Y:S01]  /*10670*/  ISETP.GE.OR P0, PT, R3, R13, P0 ;  /* 0x0000000d0300720c */ /* 0x000fe20000706670 */
[----:B------:R-:W3:Y:S04]  /*10680*/  SHFL.IDX PT, R5, R8, RZ, 0x181f ;  /* 0x00181fff08057589 */ /* 0x000ee800000e0000 */
        /* <DEDUP_REMOVED lines=16> */
.L_x_13758:
[----:B------:R-:W-:Y:S05]  /*10790*/  BSYNC B0 ;  /* 0x0000000000007941 */ /* 0x000fea0003800000 */
.L_x_13755:
[----:B------:R-:W-:Y:S02]  /*107a0*/  ULDC UR4, c[0x0][0xc3c] ;  /* 0x00030f0000047ab9 */ /* 0x000fe40000000800 */
[----:B------:R-:W-:-:S06]  /*107b0*/  UISETP.GE.AND UP0, UPT, UR6, UR4, UPT ;  /* 0x000000040600728c */ /* 0x000fcc000bf06270 */
[----:B------:R-:W-:-:S13]  /*107c0*/  PLOP3.LUT P0, PT, PT, PT, UP0, 0x80, 0x0 ;  /* 0x000000000000781c */ /* 0x000fda0003f0f008 */
[----:B------:R-:W-:Y:S05]  /*107d0*/  @!P0 BRA `(.L_x_13762) ;  /* 0xffffff0400848947 */ /* 0x000fea000383ffff */
[----:B------:R-:W-:Y:S05]  /*107e0*/  EXIT ;  /* 0x000000000000794d */ /* 0x000fea0003800000 */
.L_x_13673:
        /* <DEDUP_REMOVED lines=18> */
.L_x_13763:
        /* <DEDUP_REMOVED lines=42> */
.L_x_13769:
        /* <DEDUP_REMOVED lines=12> */
.L_x_13768:
[----:B------:R-:W-:Y:S05]  /*10c70*/  BSYNC B0 ;  /* 0x0000000000007941 */ /* 0x000fea0003800000 */
.L_x_13767:
        /* <DEDUP_REMOVED lines=21> */
.L_x_13765:
        /* <DEDUP_REMOVED lines=21> */
.L_x_13770:
        /* <DEDUP_REMOVED lines=58> */
.L_x_13766:
[----:B------:R-:W-:Y:S02]  /*112c0*/  IMAD.MOV.U32 R17, RZ, RZ, RZ ;  /* 0x000000ffff117224 */ /* 0x000fe400078e00ff */
[----:B------:R-:W-:Y:S02]  /*112d0*/  IMAD.U32 R16, RZ, RZ, UR6 ;  /* 0x00000006ff107e24 */ /* 0x000fe4000f8e00ff */
[----:B------:R-:W-:-:S07]  /*112e0*/  IMAD.MOV.U32 R18, RZ, RZ, RZ ;  /* 0x000000ffff127224 */ /* 0x000fce00078e00ff */
.L_x_13771:
[----:B------:R-:W-:-:S13]  /*112f0*/  ISETP.NE.AND P0, PT, R5, RZ, PT ;  /* 0x000000ff0500720c */ /* 0x000fda0003f05270 */
[----:B------:R-:W0:Y:S01]  /*11300*/  @!P0 S2R R3, SR_CgaCtaId ;  /* 0x0000000000038919 */ /* 0x000e220000008800 */
[----:B------:R-:W-:-:S04]  /*11310*/  @!P0 MOV R0, 0x400 ;  /* 0x0000040000008802 */ /* 0x000fc80000000f00 */
[----:B0-----:R-:W-:-:S05]  /*11320*/  @!P0 LEA R0, R3, R0, 0x18 ;  /* 0x0000000003008211 */ /* 0x001fca00078ec0ff */
[----:B------:R0:W-:Y:S01]  /*11330*/  @!P0 STS.128 [R0+0x168d0], R16 ;  /* 0x0168d01000008388 */ /* 0x0001e20000000c00 */
[----:B------:R-:W-:Y:S06]  /*11340*/  BAR.ARV 0x5, 0x200 ;  /* 0x0148000000007b1d */ /* 0x000fec0000002000 */
.L_x_13764:
        /* <DEDUP_REMOVED lines=20> */
[----:B------:R-:W-:Y:S02]  /*11490*/  LOP3.LUT R2, R0, 0x1f8, RZ, 0xc0, !PT ;  /* 0x000001f800027812 */ /* 0x000fe400078ec0ff */
[----:B------:R-:W-:Y:S02]  /*114a0*/  SHF.R.U32.HI R4, RZ, 0x3, R4 ;  /* 0x00000003ff047819 */ /* 0x000fe40000011604 */
[----:B------:R-:W-:-:S04]  /*114b0*/  LOP3.LUT R2, R2, 0x38, R5, 0x78, !PT ;  /* 0x0000003802027812 */ /* 0x000fc800078e7805 */
[----:B------:R-:W-:Y:S01]  /*114c0*/  LOP3.LUT R3, R2, 0x200, R3, 0xf8, !PT ;  /* 0x0000020002037812 */ /* 0x000fe200078ef803 */
[----:B------:R-:W-:-:S04]  /*114d0*/  IMAD.SHL.U32 R2, R5, 0x10, RZ ;  /* 0x0000001005027824 */ /* 0x000fc800078e00ff */
[----:B------:R-:W-:Y:S01]  /*114e0*/  IMAD R0, R3, 0x2, R22 ;  /* 0x0000000203007824 */ /* 0x000fe200078e0216 */
[----:B------:R-:W-:-:S04]  /*114f0*/  LOP3.LUT R2, R4, 0x70, R2, 0xf8, !PT ;  /* 0x0000007004027812 */ /* 0x000fc800078ef802 */
[----:B------:R3:W-:Y:S03]  /*11500*/  STL [R1+0x4], R0 ;  /* 0x0000040001007387 */ /* 0x0007e60000100800 */
.L_x_13870:
[----:B------:R-:W-:Y:S05]  /*11510*/  YIELD ;  /* 0x0000000000007946 */ /* 0x000fea0003800000 */
[----:B------:R-:W-:Y:S01]  /*11520*/  ULDC.64 UR4, c[0x0][0xa28] ;  /* 0x00028a0000047ab9 */ /* 0x000fe20000000a00 */
[----:B---3--:R-:W-:Y:S01]  /*11530*/  IMAD.MOV.U32 R0, RZ, RZ, RZ ;  /* 0x000000ffff007224 */ /* 0x008fe200078e00ff */
[----:B------:R-:W-:Y:S01]  /*11540*/  ISETP.NE.U32.AND P0, PT, RZ, UR4, PT ;  /* 0x00000004ff007c0c */ /* 0x000fe2000bf05070 */
[----:B0-----:R-:W0:Y:S01]  /*11550*/  LDC.64 R4, c[0x0][0xa00] ;  /* 0x00028000ff047b82 */ /* 0x001e220000000a00 */
[----:B-1----:R-:W-:Y:S01]  /*11560*/  IMAD.MOV.U32 R8, RZ, RZ, RZ ;  /* 0x000000ffff087224 */ /* 0x002fe200078e00ff */
        /* <DEDUP_REMOVED lines=20> */
[----:B------:R0:W5:Y:S01]  /*116b0*/  @P1 LDG.E R27, desc[UR50][R2.64] ;  /* 0x00000032021b1981 */ /* 0x000162000c1e1900 */
[----:B-1----:R-:W-:-:S03]  /*116c0*/  @P2 IMAD.WIDE R6, R19, 0x4, R6 ;  /* 0x0000000413062825 */ /* 0x002fc600078e0206 */
        /* <DEDUP_REMOVED lines=8> */
[----:B------:R-:W-:-:S04]  /*11750*/  USEL UR4, UR4, 0x1, UP0 ;  /* 0x0000000104047887 */ /* 0x000fc80008000000 */
[----:B------:R-:W-:-:S06]  /*11760*/  UIMAD UR4, UR4, UR5, URZ ;  /* 0x00000005040472a4 */ /* 0x000fcc000f8e023f */
[----:B------:R-:W-:Y:S01]  /*11770*/  IMAD.U32 R9, RZ, RZ, UR4 ;  /* 0x00000004ff097e24 */ /* 0x000fe2000f8e00ff */
[----:B--2---:R0:W-:Y:S01]  /*11780*/  STL [R1+0x10], R8 ;  /* 0x0000100801007387 */ /* 0x0041e20000100800 */
[----:B------:R-:W-:Y:S05]  /*11790*/  @P2 BRA `(.L_x_13773) ;  /* 0x0000000000142947 */ /* 0x000fea0003800000 */
[----:B------:R-:W-:Y:S05]  /*117a0*/  @!P0 BRA `(.L_x_13773) ;  /* 0x0000000000108947 */ /* 0x000fea0003800000 */
[----:B------:R-:W0:Y:S04]  /*117b0*/  LDG.E R7, desc[UR50][R4.64] ;  /* 0x0000003204077981 */ /* 0x000e28000c1e1900 */
[----:B------:R-:W0:Y:S02]  /*117c0*/  LDG.E R6, desc[UR50][R4.64+0x4] ;  /* 0x0000043204067981 */ /* 0x000e24000c1e1900 */
[----:B0-----:R-:W-:-:S05]  /*117d0*/  IMAD.IADD R8, R6, 0x1, -R7 ;  /* 0x0000000106087824 */ /* 0x001fca00078e0a07 */
[----:B------:R1:W-:Y:S02]  /*117e0*/  STL [R1+0x10], R8 ;  /* 0x0000100801007387 */ /* 0x0003e40000100800 */
.L_x_13773:
[----:B------:R-:W-:Y:S01]  /*117f0*/  ULDC.64 UR4, c[0x0][0xa20] ;  /* 0x0002880000047ab9 */ /* 0x000fe20000000a00 */
[----:B-----5:R-:W-:Y:S01]  /*11800*/  IMAD.IADD R27, R27, 0x1, R0 ;  /* 0x000000011b1b7824 */ /* 0x020fe200078e0200 */
[----:B------:R-:W-:-:S04]  /*11810*/  ISETP.NE.U32.AND P0, PT, RZ, UR4, PT ;  /* 0x00000004ff007c0c */ /* 0x000fc8000bf05070 */
[----:B------:R-:W-:-:S13]  /*11820*/  ISETP.NE.AND.EX P0, PT, RZ, UR5, PT, P0 ;  /* 0x00000005ff007c0c */ /* 0x000fda000bf05300 */
[----:B------:R-:W-:Y:S05]  /*11830*/  @!P0 BRA `(.L_x_13774) ;  /* 0x0000000000108947 */ /* 0x000fea0003800000 */
[----:B0-----:R-:W0:Y:S02]  /*11840*/  LDC.64 R2, c[0x0][0xa20] ;  /* 0x00028800ff027b82 */ /* 0x001e240000000a00 */
[----:B0-----:R-:W-:-:S05]  /*11850*/  IMAD.WIDE R2, R19, 0x4, R2 ;  /* 0x0000000413027825 */ /* 0x001fca00078e0202 */
[----:B------:R2:W5:Y:S01]  /*11860*/  LDG.E R9, desc[UR50][R2.64] ;  /* 0x0000003202097981 */ /* 0x000562000c1e1900 */
[----:B------:R-:W-:Y:S05]  /*11870*/  BRA `(.L_x_13775) ;  /* 0x0000000000107947 */ /* 0x000fea0003800000 */
.L_x_13774:
[----:B------:R-:W-:Y:S05]  /*11880*/  @!P1 BRA `(.L_x_13775) ;  /* 0x00000000000c9947 */ /* 0x000fea0003800000 */
[----:B------:R-:W2:Y:S04]  /*11890*/  LDG.E R4, desc[UR50][R2.64] ;  /* 0x0000003202047981 */ /* 0x000ea8000c1e1900 */
[----:B------:R-:W2:Y:S02]  /*118a0*/  LDG.E R9, desc[UR50][R2.64+0x4] ;  /* 0x0000043202097981 */ /* 0x000ea4000c1e1900 */
[----:B--2---:R-:W-:-:S07]  /*118b0*/  IMAD.IADD R9, R9, 0x1, -R4 ;  /* 0x0000000109097824 */ /* 0x004fce00078e0a04 */
.L_x_13775:
[----:B0-2---:R-:W0:Y:S01]  /*118c0*/  LDC R2, c[0x0][0x448] ;  /* 0x00011200ff027b82 */ /* 0x005e220000000800 */
[----:B------:R-:W-:Y:S02]  /*118d0*/  IMAD R6, R17, 0xc0, RZ ;  /* 0x000000c011067824 */ /* 0x000fe400078e02ff */
[----:B-----5:R-:W-:Y:S02]  /*118e0*/  IMAD.IADD R9, R9, 0x1, -R0 ;  /* 0x0000000109097824 */ /* 0x020fe400078e0a00 */
[----:B------:R-:W-:Y:S01]  /*118f0*/  VIADD R0, R6, 0xbf ;  /* 0x000000bf06007836 */ /* 0x000fe20000000000 */
[----:B------:R2:W-:Y:S01]  /*11900*/  STL [R1+0xc], R6 ;  /* 0x00000c0601007387 */ /* 0x0005e20000100800 */
[----:B0-----:R-:W-:Y:S02]  /*11910*/  ISETP.NE.AND P1, PT, R2, 0x1, PT ;  /* 0x000000010200780c */ /* 0x001fe40003f25270 */
[----:B------:R-:W0:Y:S11]  /*11920*/  LDC.64 R2, c[0x0][0x9e0] ;  /* 0x00027800ff027b82 */ /* 0x000e360000000a00 */
[----:B------:R-:W3:Y:S08]  /*11930*/  @P1 LDC R5, c[0x0][0x44c] ;  /* 0x00011300ff051b82 */ /* 0x000ef00000000800 */
[----:B------:R-:W4:Y:S01]  /*11940*/  @P1 LDC R4, c[0x0][0x450] ;  /* 0x00011400ff041b82 */ /* 0x000f220000000800 */
[----:B0-----:R-:W-:Y:S01]  /*11950*/  ISETP.GE.AND P2, PT, R3, 0x1, PT ;  /* 0x000000010300780c */ /* 0x001fe20003f46270 */
[----:B---3--:R-:W-:-:S05]  /*11960*/  @P1 IMAD.HI.U32 R5, R0, R5, RZ ;  /* 0x0000000500051227 */ /* 0x008fca00078e00ff */
[----:B----4-:R-:W-:Y:S02]  /*11970*/  @P1 SHF.R.U32.HI R0, RZ, R4, R5 ;  /* 0x00000004ff001219 */ /* 0x010fe40000011605 */
[----:B------:R-:W-:-:S05]  /*11980*/  IADD3 R5, R9, 0x1, -R8 ;  /* 0x0000000109057810 */ /* 0x000fca0007ffe808 */
[----:B------:R-:W-:-:S04]  /*11990*/  IMAD.IADD R7, R5, 0x1, R0 ;  /* 0x0000000105077824 */ /* 0x000fc800078e0200 */
[----:B------:R-:W-:Y:S01]  /*119a0*/  IMAD.IADD R2, R7, 0x1, R2 ;  /* 0x0000000107027824 */ /* 0x000fe200078e0202 */
[----:B--2---:R-:W-:Y:S06]  /*119b0*/  @!P2 BRA `(.L_x_13776) ;  /* 0x000000000048a947 */ /* 0x004fec0003800000 */
        /* <DEDUP_REMOVED lines=11> */
.L_x_13778:
[----:B------:R-:W-:-:S13]  /*11a70*/  ISETP.NE.AND P0, PT, R3, 0x1, PT ;  /* 0x000000010300780c */ /* 0x000fda0003f05270 */
[----:B------:R-:W0:Y:S02]  /*11a80*/  @P0 LDC.64 R4, c[0x0][0x9e8] ;  /* 0x00027a00ff040b82 */ /* 0x000e240000000a00 */
[----:B0-----:R-:W-:-:S05]  /*11a90*/  @P0 IMAD.HI.U32 R4, R0, R4, RZ ;  /* 0x0000000400040227 */ /* 0x001fca00078e00ff */
[----:B------:R-:W-:-:S07]  /*11aa0*/  @P0 SHF.R.U32.HI R0, RZ, R5, R4 ;  /* 0x00000005ff000219 */ /* 0x000fce0000011604 */
.L_x_13779:
[----:B------:R-:W-:Y:S05]  /*11ab0*/  BSYNC B0 ;  /* 0x0000000000007941 */ /* 0x000fea0003800000 */
.L_x_13777:
[----:B------:R-:W-:-:S05]  /*11ac0*/  IMAD R5, R0, R3, R3 ;  /* 0x0000000300057224 */ /* 0x000fca00078e0203 */
[----:B------:R-:W-:-:S07]  /*11ad0*/  VIMNMX R2, R2, R5, PT ;  /* 0x0000000502027248 */ /* 0x000fce0003fe0100 */
.L_x_13776:
[----:B------:R-:W0:Y:S01]  /*11ae0*/  @P1 LDC R4, c[0x0][0x44c] ;  /* 0x00011300ff041b82 */ /* 0x000e220000000800 */
[----:B------:R-:W-:Y:S01]  /*11af0*/  VIADD R2, R2, 0x7f ;  /* 0x0000007f02027836 */ /* 0x000fe20000000000 */
[----:B------:R-:W-:Y:S01]  /*11b00*/  ULDC UR4, c[0x0][0x9dc] ;  /* 0x0002770000047ab9 */ /* 0x000fe20000000800 */
[----:B------:R-:W-:-:S05]  /*11b10*/  IMAD.MOV.U32 R0, RZ, RZ, R6 ;  /* 0x000000ffff007224 */ /* 0x000fca00078e0006 */
[----:B------:R-:W2:Y:S01]  /*11b20*/  @P1 LDC R5, c[0x0][0x450] ;  /* 0x00011400ff051b82 */ /* 0x000ea20000000800 */
[----:B0-----:R-:W-:-:S05]  /*11b30*/  @P1 IMAD.HI.U32 R4, R6, R4, RZ ;  /* 0x0000000406041227 */ /* 0x001fca00078e00ff */
[----:B--2---:R-:W-:Y:S02]  /*11b40*/  @P1 SHF.R.U32.HI R0, RZ, R5, R4 ;  /* 0x00000005ff001219 */ /* 0x004fe40000011604 */
[----:B------:R-:W-:-:S04]  /*11b50*/  SHF.R.S32.HI R5, RZ, 0x1f, R2 ;  /* 0x0000001fff057819 */ /* 0x000fc80000011402 */
[----:B------:R-:W-:Y:S01]  /*11b60*/  LEA.HI R4, R5, R2, RZ, 0x7 ;  /* 0x0000000205047211 */ /* 0x000fe200078f38ff */
[----:B------:R-:W-:Y:S01]  /*11b70*/  VIADD R2, R9, 0x7f ;  /* 0x0000007f09027836 */ /* 0x000fe20000000000 */
[----:B------:R-:W-:Y:S02]  /*11b80*/  IADD3 R9, R0, R9, -R8 ;  /* 0x0000000900097210 */ /* 0x000fe40007ffe808 */
[----:B------:R-:W-:Y:S02]  /*11b90*/  SHF.R.S32.HI R4, RZ, 0x7, R4 ;  /* 0x00000007ff047819 */ /* 0x000fe40000011404 */
[----:B------:R-:W-:Y:S01]  /*11ba0*/  SHF.R.S32.HI R5, RZ, 0x1f, R2 ;  /* 0x0000001fff057819 */ /* 0x000fe20000011402 */
[----:B------:R-:W-:-:S03]  /*11bb0*/  VIADD R0, R9, -UR4 ;  /* 0x8000000409007c36 */ /* 0x000fc60008000000 */
[----:B------:R-:W-:-:S04]  /*11bc0*/  LEA.HI R5, R5, R2, RZ, 0x7 ;  /* 0x0000000205057211 */ /* 0x000fc800078f38ff */
        /* <DEDUP_REMOVED lines=14> */
.L_x_13782:
[----:B------:R-:W-:-:S13]  /*11cb0*/  ISETP.NE.AND P0, PT, R3, 0x1, PT ;  /* 0x000000010300780c */ /* 0x000fda0003f05270 */
[----:B------:R-:W2:Y:S02]  /*11cc0*/  @P0 LDC.64 R4, c[0x0][0x9e8] ;  /* 0x00027a00ff040b82 */ /* 0x000ea40000000a00 */
[----:B--2---:R-:W-:-:S05]  /*11cd0*/  @P0 IMAD.HI.U32 R4, R9, R4, RZ ;  /* 0x0000000409040227 */ /* 0x004fca00078e00ff */
[----:B------:R-:W-:-:S07]  /*11ce0*/  @P0 SHF.R.U32.HI R9, RZ, R5, R4 ;  /* 0x00000005ff090219 */ /* 0x000fce0000011604 */
.L_x_13783:
[----:B------:R-:W-:Y:S05]  /*11cf0*/  BSYNC B0 ;  /* 0x0000000000007941 */ /* 0x000fea0003800000 */
.L_x_13781:
[----:B------:R-:W-:-:S05]  /*11d00*/  IMAD R3, R9, R3, RZ ;  /* 0x0000000309037224 */ /* 0x000fca00078e02ff */
[----:B------:R-:W-:-:S07]  /*11d10*/  VIMNMX R0, R0, R3, !PT ;  /* 0x0000000300007248 */ /* 0x000fce0007fe0100 */
.L_x_13780:
        /* <DEDUP_REMOVED lines=14> */
[----:B------:R-:W2:Y:S08]  /*11e00*/  FLO.U32 R0, UR4 ;  /* 0x0000000400007d00 */ /* 0x000eb000080e0000 */
[----:B------:R-:W3:Y:S01]  /*11e10*/  POPC R5, UR4 ;  /* 0x0000000400057d09 */ /* 0x000ee20008000000 */
[----:B--2---:R-:W-:-:S13]  /*11e20*/  ISETP.EQ.U32.AND P0, PT, R0, R7, PT ;  /* 0x000000070000720c */ /* 0x004fda0003f02070 */
[----:B---3--:R-:W2:Y:S01]  /*11e30*/  @P0 ATOMG.E.ADD.STRONG.GPU PT, R3, desc[UR50][R2.64], R5 ;  /* 0x00000005020309a8 */ /* 0x008ea200081ee1f2 */
[----:B------:R-:W3:Y:S02]  /*11e40*/  S2R R4, SR_LTMASK ;  /* 0x0000000000047919 */ /* 0x000ee40000003900 */
[----:B---3--:R-:W-:-:S04]  /*11e50*/  LOP3.LUT R4, R4, UR4, RZ, 0xc0, !PT ;  /* 0x0000000404047c12 */ /* 0x008fc8000f8ec0ff */
[----:B------:R-:W3:Y:S01]  /*11e60*/  POPC R7, R4 ;  /* 0x0000000400077309 */ /* 0x000ee20000000000 */
[----:B--2---:R-:W3:Y:S02]  /*11e70*/  SHFL.IDX PT, R0, R3, R0, 0x1f ;  /* 0x00001f0003007589 */ /* 0x004ee400000e0000 */
[----:B---3--:R-:W-:Y:S01]  /*11e80*/  IADD3 R16, R0, UR37, R7 ;  /* 0x0000002500107c10 */ /* 0x008fe2000fffe007 */
[----:B------:R-:W-:Y:S06]  /*11e90*/  BRA `(.L_x_13786) ;  /* 0x0000003000d87947 */ /* 0x000fec0003800000 */
.L_x_13785:
        /* <DEDUP_REMOVED lines=20> */
.L_x_13788:
[----:B------:R-:W-:Y:S05]  /*11fe0*/  BSYNC B6 ;  /* 0x0000000000067941 */ /* 0x000fea0003800000 */
.L_x_13787:
        /* <DEDUP_REMOVED lines=15> */
[----:B-1----:R-:W-:Y:S02]  /*120e0*/  IMAD.MOV.U32 R8, RZ, RZ, 0x70 ;  /* 0x00000070ff087424 */ /* 0x002fe400078e00ff */
[----:B------:R-:W-:Y:S02]  /*120f0*/  IMAD.MOV.U32 R12, RZ, RZ, 0x1 ;  /* 0x00000001ff0c7424 */ /* 0x000fe400078e00ff */
[----:B--2---:R-:W-:-:S07]  /*12100*/  IMAD.MOV.U32 R13, RZ, RZ, RZ ;  /* 0x000000ffff0d7224 */ /* 0x004fce00078e00ff */
[----:B------:R-:W-:-:S07]  /*12110*/  LEPC R20, `(.L_x_13791) ;  /* 0x000000001014794e */ /* 0x000fce0000000000 */
[----:B0--3--:R-:W-:Y:S05]  /*12120*/  CALL.ABS.NOINC R2 ;  /* 0x0000000002007343 */ /* 0x009fea0003c00000 */
.L_x_13791:
        /* <DEDUP_REMOVED lines=15> */
.L_x_13790:
[----:B------:R-:W-:Y:S05]  /*12220*/  BSYNC B6 ;  /* 0x0000000000067941 */ /* 0x000fea0003800000 */
.L_x_13789:
        /* <DEDUP_REMOVED lines=20> */
.L_x_13886:
        /* <DEDUP_REMOVED lines=10> */
.L_x_13889:
[----:B------:R-:W-:Y:S05]  /*12410*/  @!P6 BRA `(.L_x_13793) ;  /* 0x0000000000e4e947 */ /* 0x000fea0003800000 */
[----:B------:R-:W-:-:S04]  /*12420*/  ISETP.NE.U32.AND P0, PT, R2, RZ, PT ;  /* 0x000000ff0200720c */ /* 0x000fc80003f05070 */
[----:B------:R-:W-:-:S13]  /*12430*/  ISETP.NE.AND.EX P0, PT, R3, RZ, PT, P0 ;  /* 0x000000ff0300720c */ /* 0x000fda0003f05300 */
[----:B------:R-:W-:Y:S05]  /*12440*/  @!P0 BRA `(.L_x_13795) ;  /* 0x0000000000448947 */ /* 0x000fea0003800000 */
[----:B0-----:R-:W0:Y:S01]  /*12450*/  LDC R0, c[0x0][0x43c] ;  /* 0x00010f00ff007b82 */ /* 0x001e220000000800 */
        /* <DEDUP_REMOVED lines=9> */
[----:B------:R-:W-:Y:S02]  /*124f0*/  IMAD R0, R28, UR4, RZ ;  /* 0x000000041c007c24 */ /* 0x000fe4000f8e02ff */
[----:B------:R-:W-:-:S04]  /*12500*/  IMAD.WIDE.U32 R4, R25, UR4, R4 ;  /* 0x0000000419047c25 */ /* 0x000fc8000f8e0004 */
[----:B------:R-:W-:Y:S01]  /*12510*/  IMAD R0, R25, UR5, R0 ;  /* 0x0000000519007c24 */ /* 0x000fe2000f8e0200 */
[----:B------:R-:W-:-:S03]  /*12520*/  LEA R2, P0, R4, R2, 0x2 ;  /* 0x0000000204027211 */ /* 0x000fc600078010ff */
[----:B------:R-:W-:-:S05]  /*12530*/  IMAD.IADD R0, R5, 0x1, R0 ;  /* 0x0000000105007824 */ /* 0x000fca00078e0200 */
[----:B------:R-:W-:-:S05]  /*12540*/  LEA.HI.X R3, R4, R3, R0, 0x2, P0 ;  /* 0x0000000304037211 */ /* 0x000fca00000f1400 */
[----:B------:R2:W5:Y:S02]  /*12550*/  LDG.E R17, desc[UR50][R2.64] ;  /* 0x0000003202117981 */ /* 0x000564000c1e1900 */
.L_x_13795:
[----:B0-----:R-:W0:Y:S01]  /*12560*/  S2R R0, SR_TID.X ;  /* 0x0000000000007919 */ /* 0x001e220000002100 */
[----:B--2---:R-:W-:Y:S01]  /*12570*/  IMAD R3, R23, 0x8, R22 ;  /* 0x0000000817037824 */ /* 0x004fe200078e0216 */
[----:B0-----:R-:W-:Y:S02]  /*12580*/  LOP3.LUT R2, R0, 0x7f, RZ, 0xc0, !PT ;  /* 0x0000007f00027812 */ /* 0x001fe400078ec0ff */
[----:B------:R-:W-:Y:S02]  /*12590*/  SHF.L.U32 R0, R26, 0x1f, RZ ;  /* 0x0000001f1a007819 */ /* 0x000fe400000006ff */
[----:B------:R-:W-:Y:S02]  /*125a0*/  ISETP.NE.AND P1, PT, R2, RZ, PT ;  /* 0x000000ff0200720c */ /* 0x000fe40003f25270 */
[----:B------:R-:W0:Y:S02]  /*125b0*/  SYNCS.PHASECHK.TRANS64.TRYWAIT P0, [R3+URZ+0x16840], R0 ;  /* 0x01684000030075a7 */ /* 0x000e24000800017f */
[----:B0-----:R-:W-:Y:S09]  /*125c0*/  @!P0 BRA `(.L_x_13796) ;  /* 0x00000040002c8947 */ /* 0x001ff20003800000 */
.L_x_13890:
        /* <DEDUP_REMOVED lines=8> */
.L_x_13797:
[----:B------:R-:W2:Y:S01]  /*12650*/  LDL.LU R2, [R1] ;  /* 0x0000000001027983 */ /* 0x000ea20000300800 */
[----:B0-----:R-:W-:Y:S01]  /*12660*/  IMAD R0, R23, 0x4000, R22 ;  /* 0x0000400017007824 */ /* 0x001fe200078e0216 */
        /* <DEDUP_REMOVED lines=8> */
[----:B------:R-:W-:-:S02]  /*126f0*/  PLOP3.LUT P0, PT, PT, PT, PT, 0x80, 0x0 ;  /* 0x000000000000781c */ /* 0x000fc40003f0f070 */
[----:B------:R-:W-:Y:S02]  /*12700*/  R2UR UR12, R18 ;  /* 0x00000000120c72ca */ /* 0x000fe400000e0000 */
[----:B-----5:R-:W-:Y:S01]  /*12710*/  R2UR UR13, R17 ;  /* 0x00000000110d72ca */ /* 0x020fe200000e0000 */
[----:B------:R-:W-:-:S04]  /*12720*/  UIADD3 UR9, UR9, 0x16830, URZ ;  /* 0x0001683009097890 */ /* 0x000fc8000fffe03f */
[----:B------:R-:W-:Y:S02]  /*12730*/  ULEA UR11, UR11, UR4, 0x7 ;  /* 0x000000040b0b7291 */ /* 0x000fe4000f8e383f */
[----:B------:R-:W-:Y:S01]  /*12740*/  UIADD3 UR8, UR8, 0xe400, URZ ;  /* 0x0000e40008087890 */ /* 0x000fe2000fffe03f */
[----:B------:R-:W-:-:S08]  /*12750*/  UMOV UR4, 0x0 ;  /* 0x0000000000047882 */ /* 0x000fd00000000000 */
[----:B------:R3:W-:Y:S01]  /*12760*/  UTMALDG.4D [UR8], [UR6], desc[UR4] ;  /* 0x00000408060075b4 */ /* 0x0007e20008019000 */
[----:B--2---:R-:W-:-:S04]  /*12770*/  LOP3.LUT R2, R2, 0xfffffffe, RZ, 0xc0, !PT ;  /* 0xfffffffe02027812 */ /* 0x004fc800078ec0ff */
[----:B------:R-:W-:-:S05]  /*12780*/  @P0 LOP3.LUT R2, R2, 0x1, RZ, 0xfc, !PT ;  /* 0x0000000102020812 */ /* 0x000fca00078efcff */
[----:B------:R3:W-:Y:S01]  /*12790*/  STL [R1], R2 ;  /* 0x0000000201007387 */ /* 0x0007e20000100800 */
[----:B------:R-:W-:Y:S01]  /*127a0*/  NOP ;  /* 0x0000000000007918 */ /* 0x000fe20000000000 */
.L_x_13793:
[----:B------:R-:W0:Y:S01]  /*127b0*/  LDL.LU R3, [R1+0x18] ;  /* 0x0000180001037983 */ /* 0x000e220000300800 */
[----:B------:R-:W-:Y:S05]  /*127c0*/  WARPSYNC.ALL ;  /* 0x0000000000007948 */ /* 0x000fea0003800000 */
[----:B---3--:R-:W-:Y:S01]  /*127d0*/  ULDC.64 UR4, c[0x0][0x298] ;  /* 0x0000a60000047ab9 */ /* 0x008fe20000000a00 */
[----:B------:R-:W-:Y:S01]  /*127e0*/  VIADD R2, R22, 0x8400 ;  /* 0x0000840016027836 */ /* 0x000fe20000000000 */
[----:B------:R-:W-:Y:S01]  /*127f0*/  ULDC.64 UR6, c[0x0][0xa00] ;  /* 0x0002800000067ab9 */ /* 0x000fe20000000a00 */
[----:B------:R-:W-:Y:S01]  /*12800*/  BSSY B6, `(.L_x_13798) ;  /* 0x0000024000067945 */ /* 0x000fe20003800000 */
[----:B------:R-:W-:Y:S01]  /*12810*/  BAR.SYNC.DEFER_BLOCKING 0x8, 0x200 ;  /* 0x0208000000007b1d */ /* 0x000fe20000010000 */
[----:B------:R-:W-:-:S02]  /*12820*/  ISETP.NE.U32.AND P0, PT, RZ, UR6, PT ;  /* 0x00000006ff007c0c */ /* 0x000fc4000bf05070 */
[----:B------:R-:W-:Y:S02]  /*12830*/  LOP3.LUT P1, RZ, R2, 0x3ff, RZ, 0xc0, !PT ;  /* 0x000003ff02ff7812 */ /* 0x000fe4000782c0ff */
[----:B------:R-:W-:Y:S02]  /*12840*/  ISETP.NE.AND.EX P0, PT, RZ, UR7, PT, P0 ;  /* 0x00000007ff007c0c */ /* 0x000fe4000bf05300 */
[----:B0-----:R-:W-:Y:S01]  /*12850*/  SHF.R.S32.HI R0, RZ, 0x1f, R3 ;  /* 0x0000001fff007819 */ /* 0x001fe20000011403 */
[----:B------:R-:W-:-:S04]  /*12860*/  IMAD.WIDE.U32 R4, R3, UR4, RZ ;  /* 0x0000000403047c25 */ /* 0x000fc8000f8e00ff */
[----:B------:R-:W-:Y:S01]  /*12870*/  IMAD R0, R0, UR4, RZ ;  /* 0x0000000400007c24 */ /* 0x000fe2000f8e02ff */
[----:B------:R0:W-:Y:S03]  /*12880*/  STL.64 [R1+0x18], R4 ;  /* 0x0000180401007387 */ /* 0x0001e60000100a00 */
[----:B------:R-:W-:Y:S01]  /*12890*/  IMAD R2, R3, UR5, R0 ;  /* 0x0000000503027c24 */ /* 0x000fe2000f8e0200 */
[----:B------:R-:W-:-:S04]  /*128a0*/  SHF.R.S32.HI R0, RZ, 0x1f, R19 ;  /* 0x0000001fff007819 */ /* 0x000fc80000011413 */
[----:B------:R-:W-:Y:S02]  /*128b0*/  SEL R3, R0, RZ, !P0 ;  /* 0x000000ff00037207 */ /* 0x000fe40004000000 */
[----:B------:R-:W-:Y:S01]  /*128c0*/  SEL R0, R19, RZ, !P0 ;  /* 0x000000ff13007207 */ /* 0x000fe20004000000 */
[----:B0-----:R-:W-:Y:S01]  /*128d0*/  IMAD.IADD R4, R5, 0x1, R2 ;  /* 0x0000000105047824 */ /* 0x001fe200078e0202 */
[----:B------:R-:W-:-:S04]  /*128e0*/  SHF.R.S32.HI R2, RZ, 0x1f, R18 ;  /* 0x0000001fff027819 */ /* 0x000fc80000011412 */
[----:B------:R0:W-:Y:S04]  /*128f0*/  STL [R1+0x28], R4 ;  /* 0x0000280401007387 */ /* 0x0001e80000100800 */
[----:B------:R0:W-:Y:S04]  /*12900*/  STL [R1+0x30], R3 ;  /* 0x0000300301007387 */ /* 0x0001e80000100800 */
        /* <DEDUP_REMOVED lines=18> */
[----:B0-----:R-:W-:Y:S05]  /*12a30*/  CALL.ABS.NOINC R2 ;  /* 0x0000000002007343 */ /* 0x001fea0003c00000 */
.L_x_13799:
[----:B------:R-:W-:Y:S05]  /*12a40*/  BSYNC B6 ;  /* 0x0000000000067941 */ /* 0x000fea0003800000 */
.L_x_13798:
[----:B0-----:R-:W2:Y:S01]  /*12a50*/  LDL.LU R0, [R1+0x28] ;  /* 0x0000280001007983 */ /* 0x001ea20000300800 */
[----:B------:R-:W0:Y:S01]  /*12a60*/  LDC R9, c[0x0][0x448] ;  /* 0x00011200ff097b82 */ /* 0x000e220000000800 */
[----:B------:R-:W-:Y:S01]  /*12a70*/  ULDC.64 UR4, c[0x0][0x2d8] ;  /* 0x0000b60000047ab9 */ /* 0x000fe20000000a00 */
[----:B------:R-:W-:Y:S01]  /*12a80*/  ULDC.64 UR6, c[0x0][0x2c8] ;  /* 0x0000b20000067ab9 */ /* 0x000fe20000000a00 */
[----:B------:R-:W2:Y:S01]  /*12a90*/  LDL.LU.64 R2, [R1+0x18] ;  /* 0x0000180001027983 */ /* 0x000ea20000300a00 */
[----:B------:R-:W-:-:S03]  /*12aa0*/  ULDC.64 UR8, c[0x0][0x280] ;  /* 0x0000a00000087ab9 */ /* 0x000fc60000000a00 */
[----:B------:R-:W3:Y:S04]  /*12ab0*/  LDL.LU R20, [R1+0x2c] ;  /* 0x00002c0001147983 */ /* 0x000ee80000300800 */
[----:B------:R-:W4:Y:S04]  /*12ac0*/  LDL.LU R21, [R1+0x30] ;  /* 0x0000300001157983 */ /* 0x000f280000300800 */
[----:B------:R-:W4:Y:S04]  /*12ad0*/  LDL.LU R4, [R1+0x20] ;  /* 0x0000200001047983 */ /* 0x000f280000300800 */
[----:B------:R-:W4:Y:S04]  /*12ae0*/  LDL R12, [R1+0xc] ;  /* 0x00000c00010c7983 */ /* 0x000f280000100800 */
[----:B------:R0:W5:Y:S02]  /*12af0*/  LDL R10, [R1+0x4] ;  /* 0x00000400010a7983 */ /* 0x0001640000100800 */
[----:B0-----:R-:W-:-:S13]  /*12b00*/  ISETP.NE.AND P1, PT, R9, 0x1, PT ;  /* 0x000000010900780c */ /* 0x001fda0003f25270 */
[----:B------:R-:W0:Y:S08]  /*12b10*/  @P1 LDC R5, c[0x0][0x450] ;  /* 0x00011400ff051b82 */ /* 0x000e300000000800 */
[----:B-1----:R-:W1:Y:S01]  /*12b20*/  @P1 LDC R8, c[0x0][0x44c] ;  /* 0x00011300ff081b82 */ /* 0x002e620000000800 */
[----:B------:R-:W1:Y:S01]  /*12b30*/  S2R R11, SR_TID.X ;  /* 0x00000000000b7919 */ /* 0x000e620000002100 */
        /* <DEDUP_REMOVED lines=12> */
[----:B------:R-:W4:Y:S01]  /*12c00*/  @P1 LDC R4, c[0x0][0x44c] ;  /* 0x00011300ff041b82 */ /* 0x000f220000000800 */
[----:B--2---:R-:W-:-:S04]  /*12c10*/  LOP3.LUT R20, R20, 0x7f, RZ, 0xc0, !PT ;  /* 0x0000007f14147812 */ /* 0x004fc800078ec0ff */
[----:B------:R-:W-:Y:S01]  /*12c20*/  SHF.R.U32.HI R20, RZ, 0x3, R20 ;  /* 0x00000003ff147819 */ /* 0x000fe20000011614 */
[----:B---3--:R-:W-:-:S05]  /*12c30*/  IMAD.SHL.U32 R6, R21, 0x10, RZ ;  /* 0x0000001015067824 */ /* 0x008fca00078e00ff */
[----:B------:R-:W-:Y:S01]  /*12c40*/  LOP3.LUT R6, R20, 0x70, R6, 0xf8, !PT ;  /* 0x0000007014067812 */ /* 0x000fe200078ef806 */
[----:B------:R-:W-:-:S04]  /*12c50*/  IMAD.IADD R3, R3, 0x1, R0 ;  /* 0x0000000103037824 */ /* 0x000fc800078e0200 */
[----:B------:R-:W-:-:S04]  /*12c60*/  IMAD.IADD R6, R6, 0x1, R12 ;  /* 0x0000000106067824 */ /* 0x000fc800078e020c */
[----:B----4-:R-:W-:-:S04]  /*12c70*/  @P1 IMAD.HI.U32 R0, R6, R4, RZ ;  /* 0x0000000406001227 */ /* 0x010fc800078e00ff */
        /* <DEDUP_REMOVED lines=14> */
[----:B------:R-:W-:-:S05]  /*12d60*/  IMAD.IADD R5, R5, 0x1, R7 ;  /* 0x0000000105057824 */ /* 0x000fca00078e0207 */
[----:B------:R-:W-:Y:S02]  /*12d70*/  LEA.HI.X R4, R4, UR9, R5, 0x1, P0 ;  /* 0x0000000904047c11 */ /* 0x000fe400080f0c05 */
[----:B------:R-:W0:Y:S01]  /*12d80*/  @P1 LDC R5, c[0x0][0x450] ;  /* 0x00011400ff051b82 */ /* 0x000e220000000800 */
[----:B------:R-:W-:-:S04]  /*12d90*/  VIADD R7, R6, 0x80 ;  /* 0x0000008006077836 */ /* 0x000fc80000000000 */
[----:B-1----:R-:W-:-:S04]  /*12da0*/  @P1 IMAD.HI.U32 R8, R7, R8, RZ ;  /* 0x0000000807081227 */ /* 0x002fc800078e00ff */
[----:B------:R-:W-:Y:S01]  /*12db0*/  IMAD.MOV.U32 R6, RZ, RZ, R7 ;  /* 0x000000ffff067224 */ /* 0x000fe200078e0007 */
        /* <DEDUP_REMOVED lines=32> */
[----:B-1----:R-:W-:-:S04]  /*12fc0*/  @!P1 IMAD.X R7, RZ, RZ, R7, P2 ;  /* 0x000000ffff079224 */ /* 0x002fc800010e0607 */
[----:B------:R-:W-:Y:S02]  /*12fd0*/  @!P1 IMAD.MOV.U32 R9, RZ, RZ, R7 ;  /* 0x000000ffff099224 */ /* 0x000fe400078e0007 */
[----:B------:R-:W-:-:S03]  /*12fe0*/  VIADD R7, R3, 0x10 ;  /* 0x0000001003077836 */ /* 0x000fc60000000000 */
[----:B-----5:R0:W-:Y:S02]  /*12ff0*/  @!P1 LDGSTS.E.BYPASS.LTC128B.128 [R10+0x8400], desc[UR50][R8.64], !P0 ;  /* 0x08400000080a9fae */ /* 0x0201e4000c101d72 */
        /* <DEDUP_REMOVED lines=42> */
[----:B------:R-:W-:Y:S04]  /*132a0*/  SHFL.IDX PT, R4, R4, 0x7, 0x181f ;  /* 0x00f81f0004047f89 */ /* 0x000fe800000e0000 */
[----:B0-----:R-:W0:Y:S03]  /*132b0*/  SHFL.IDX PT, R8, R0, 0x6, 0x181f ;  /* 0x00d81f0000087f89 */ /* 0x001e2600000e0000 */
[----:B0-----:R-:W-:-:S05]  /*132c0*/  @!P1 LEA R8, P2, R20, R8, 0x1 ;  /* 0x0000000814089211 */ /* 0x001fca00078408ff */
[----:B------:R-:W-:-:S04]  /*132d0*/  @!P1 IMAD.X R7, RZ, RZ, R7, P2 ;  /* 0x000000ffff079224 */ /* 0x000fc800010e0607 */
[----:B------:R-:W-:Y:S02]  /*132e0*/  @!P1 IMAD.MOV.U32 R9, RZ, RZ, R7 ;  /* 0x000000ffff099224 */ /* 0x000fe400078e0007 */
[----:B------:R-:W-:-:S03]  /*132f0*/  VIADD R7, R3, 0x80 ;  /* 0x0000008003077836 */ /* 0x000fc60000000000 */
[----:B------:R0:W-:Y:S02]  /*13300*/  @!P1 LDGSTS.E.BYPASS.LTC128B.128 [R10+0xb400], desc[UR50][R8.64], !P0 ;  /* 0x0b400000080a9fae */ /* 0x0001e4000c101d72 */
[----:B------:R-:W-:Y:S01]  /*13310*/  ISETP.GE.AND P2, PT, R7, R6, PT ;  /* 0x000000060700720c */ /* 0x000fe20003f46270 */
[----:B------:R-:W-:-:S05]  /*13320*/  VIADD R7, R3, 0x70 ;  /* 0x0000007003077836 */ /* 0x000fca0000000000 */
[----:B------:R-:W-:Y:S02]  /*13330*/  ISETP.GE.AND P1, PT, R7, R6, PT ;  /* 0x000000060700720c */ /* 0x000fe40003f26270 */
[----:B------:R-:W-:Y:S04]  /*13340*/  SHFL.IDX PT, R7, R5, RZ, 0x181f ;  /* 0x00181fff05077589 */ /* 0x000fe800000e0000 */
[----:B0-----:R-:W0:Y:S04]  /*13350*/  SHFL.IDX PT, R8, R0, 0x7, 0x181f ;  /* 0x00f81f0000087f89 */ /* 0x001e2800000e0000 */
[----:B------:R-:W1:Y:S03]  /*13360*/  SHFL.IDX PT, R0, R2, RZ, 0x181f ;  /* 0x00181fff02007589 */ /* 0x000e6600000e0000 */
[----:B0-----:R-:W-:-:S05]  /*13370*/  @!P1 LEA R8, P3, R20, R8, 0x1 ;  /* 0x0000000814089211 */ /* 0x001fca00078608ff */
[----:B------:R-:W-:-:S04]  /*13380*/  @!P1 IMAD.X R4, RZ, RZ, R4, P3 ;  /* 0x000000ffff049224 */ /* 0x000fc800018e0604 */
[----:B------:R-:W-:-:S05]  /*13390*/  @!P1 IMAD.MOV.U32 R9, RZ, RZ, R4 ;  /* 0x000000ffff099224 */ /* 0x000fca00078e0004 */
[----:B------:R0:W-:Y:S02]  /*133a0*/  @!P1 LDGSTS.E.BYPASS.LTC128B.128 [R10+0xbc00], desc[UR50][R8.64], !P0 ;  /* 0x0bc00000080a9fae */ /* 0x0001e4000c101d72 */
[----:B0-----:R-:W-:Y:S01]  /*133b0*/  @!P2 LEA R8, P1, R20, R7, 0x1 ;  /* 0x000000071408a211 */ /* 0x001fe200078208ff */
[----:B------:R-:W-:-:S04]  /*133c0*/  VIADD R7, R3, 0x90 ;  /* 0x0000009003077836 */ /* 0x000fc80000000000 */
[----:B-1----:R-:W-:Y:S01]  /*133d0*/  @!P2 IMAD.X R9, RZ, RZ, R0, P1 ;  /* 0x000000ffff09a224 */ /* 0x002fe200008e0600 */
[----:B------:R-:W-:Y:S01]  /*133e0*/  ISETP.GE.AND P1, PT, R7, R6, PT ;  /* 0x000000060700720c */ /* 0x000fe20003f26270 */
[----:B------:R-:W0:Y:S04]  /*133f0*/  SHFL.IDX PT, R0, R2, 0x1, 0x181f ;  /* 0x00381f0002007f89 */ /* 0x000e2800000e0000 */
[----:B------:R1:W-:Y:S08]  /*13400*/  @!P2 LDGSTS.E.BYPASS.LTC128B.128 [R10+0xc400], desc[UR50][R8.64], !P0 ;  /* 0x0c400000080aafae */ /* 0x0003f0000c101d72 */
[----:B------:R-:W-:-:S05]  /*13410*/  @!P1 LEA R14, P2, R20, R14, 0x1 ;  /* 0x0000000e140e9211 */ /* 0x000fca00078408ff */
[----:B-1----:R-:W-:Y:S02]  /*13420*/  @!P1 IMAD.MOV.U32 R8, RZ, RZ, R14 ;  /* 0x000000ffff089224 */ /* 0x002fe400078e000e */
[----:B------:R-:W1:Y:S01]  /*13430*/  SHFL.IDX PT, R14, R5, 0x2, 0x181f ;  /* 0x00581f00050e7f89 */ /* 0x000e6200000e0000 */
[----:B0-----:R-:W-:-:S03]  /*13440*/  @!P1 IMAD.X R7, RZ, RZ, R0, P2 ;  /* 0x000000ffff079224 */ /* 0x001fc600010e0600 */
[----:B------:R-:W0:Y:S01]  /*13450*/  SHFL.IDX PT, R0, R2, 0x2, 0x181f ;  /* 0x00581f0002007f89 */ /* 0x000e2200000e0000 */
[----:B------:R-:W-:Y:S02]  /*13460*/  @!P1 IMAD.MOV.U32 R9, RZ, RZ, R7 ;  /* 0x000000ffff099224 */ /* 0x000fe400078e0007 */
[----:B------:R-:W-:-:S03]  /*13470*/  VIADD R7, R3, 0xa0 ;  /* 0x000000a003077836 */ /* 0x000fc60000000000 */
[----:B------:R1:W-:Y:S02]  /*13480*/  @!P1 LDGSTS.E.BYPASS.LTC128B.128 [R10+0xcc00], desc[UR50][R8.64], !P0 ;  /* 0x0cc00000080a9fae */ /* 0x0003e4000c101d72 */
[----:B------:R-:W-:-:S13]  /*13490*/  ISETP.GE.AND P1, PT, R7, R6, PT ;  /* 0x000000060700720c */ /* 0x000fda0003f26270 */
[----:B-1----:R-:W-:Y:S02]  /*134a0*/  @!P1 LEA R8, P2, R20, R14, 0x1 ;  /* 0x0000000e14089211 */ /* 0x002fe400078408ff */
[----:B------:R1:W2:Y:S03]  /*134b0*/  SHFL.IDX PT, R14, R5, 0x3, 0x181f ;  /* 0x00781f00050e7f89 */ /* 0x0002a600000e0000 */
[----:B0-----:R-:W-:Y:S02]  /*134c0*/  @!P1 IMAD.X R9, RZ, RZ, R0, P2 ;  /* 0x000000ffff099224 */ /* 0x001fe400010e0600 */
[----:B------:R1:W0:Y:S04]  /*134d0*/  SHFL.IDX PT, R0, R2, 0x3, 0x181f ;  /* 0x00781f0002007f89 */ /* 0x00022800000e0000 */
[----:B------:R1:W-:Y:S02]  /*134e0*/  @!P1 LDGSTS.E.BYPASS.LTC128B.128 [R10+0xd400], desc[UR50][R8.64], !P0 ;  /* 0x0d400000080a9fae */ /* 0x0003e4000c101d72 */
.L_x_13915:
[----:B------:R-:W-:Y:S02]  /*134f0*/  VIADD R3, R3, 0xb0 ;  /* 0x000000b003037836 */ /* 0x000fe40000000000 */
[----:B-1----:R-:W-:-:S03]  /*13500*/  VIADD R8, R22, 0x16800 ;  /* 0x0001680016087836 */ /* 0x002fc60000000000 */
[----:B------:R-:W-:-:S13]  /*13510*/  ISETP.GE.AND P1, PT, R3, R6, PT ;  /* 0x000000060300720c */ /* 0x000fda0003f26270 */
[----:B--2---:R-:W-:-:S05]  /*13520*/  @!P1 LEA R2, P2, R20, R14, 0x1 ;  /* 0x0000000e14029211 */ /* 0x004fca00078408ff */
[----:B0-----:R-:W-:-:S05]  /*13530*/  @!P1 IMAD.X R3, RZ, RZ, R0, P2 ;  /* 0x000000ffff039224 */ /* 0x001fca00010e0600 */
[----:B------:R-:W-:Y:S01]  /*13540*/  @!PT LDS RZ, [RZ] ;  /* 0x00000000fffff984 */ /* 0x000fe20000000800 */
[----:B------:R-:W-:Y:S01]  /*13550*/  @!PT LDS RZ, [RZ] ;  /* 0x00000000fffff984 */ /* 0x000fe20000000800 */
[----:B------:R-:W-:Y:S01]  /*13560*/  @!PT LDS RZ, [RZ] ;  /* 0x00000000fffff984 */ /* 0x000fe20000000800 */
[----:B------:R0:W-:Y:S01]  /*13570*/  @!P1 LDGSTS.E.BYPASS.LTC128B.128 [R10+0xdc00], desc[UR50][R2.64], !P0 ;  /* 0x0dc00000020a9fae */ /* 0x0001e2000c101d72 */
[----:B------:R-:W-:Y:S01]  /*13580*/  PLOP3.LUT P0, PT, PT, PT, PT, 0x80, 0x0 ;  /* 0x000000000000781c */ /* 0x000fe20003f0f070 */
[----:B------:R-:W-:-:S12]  /*13590*/  NOP ;  /* 0x0000000000007918 */ /* 0x000fd80000000000 */
.L_x_13801:
        /* <DEDUP_REMOVED lines=21> */
.L_x_13916:
[----:B------:R-:W-:Y:S05]  /*136f0*/  BSYNC B0 ;  /* 0x0000000000007941 */ /* 0x000fea0003800000 */
.L_x_13802:
        /* <DEDUP_REMOVED lines=42> */
.L_x_13810:
[----:B------:R-:W-:Y:S01]  /*139a0*/  IMAD R2, R7, 0x8, R22 ;  /* 0x0000000807027824 */ /* 0x000fe200078e0216 */
[----:B------:R-:W-:Y:S01]  /*139b0*/  SHF.L.U32 R3, R9, 0x1f, RZ ;  /* 0x0000001f09037819 */ /* 0x000fe200000006ff */
[----:B------:R-:W-:Y:S03]  /*139c0*/  BSSY B3, `(.L_x_13811) ;  /* 0x0000003000037945 */ /* 0x000fe60003800000 */
[----:B------:R-:W1:Y:S02]  /*139d0*/  SYNCS.PHASECHK.TRANS64.TRYWAIT P0, [R2+URZ+0x16840], R3 ;  /* 0x01684003020075a7 */ /* 0x000e64000800017f */
[----:B-1----:R-:W-:Y:S05]  /*139e0*/  @!P0 BRA `(.L_x_13812) ;  /* 0x0000003800f08947 */ /* 0x002fea0003800000 */
.L_x_13917:
[----:B------:R-:W-:Y:S05]  /*139f0*/  BSYNC B3 ;  /* 0x0000000000037941 */ /* 0x000fea0003800000 */
.L_x_13811:
        /* <DEDUP_REMOVED lines=12> */
.L_x_13814:
[----:B------:R-:W-:Y:S05]  /*13ac0*/  BSYNC B3 ;  /* 0x0000000000037941 */ /* 0x000fea0003800000 */
.L_x_13813:
        /* <DEDUP_REMOVED lines=11> */
.L_x_13815:
        /* <DEDUP_REMOVED lines=15> */
.L_x_13918:
[----:B------:R-:W-:Y:S05]  /*13c70*/  BSYNC B3 ;  /* 0x0000000000037941 */ /* 0x000fea0003800000 */
.L_x_13816:
        /* <DEDUP_REMOVED lines=12> */
.L_x_13819:
[----:B------:R-:W-:Y:S05]  /*13d40*/  BSYNC B3 ;  /* 0x0000000000037941 */ /* 0x000fea0003800000 */
.L_x_13818:
        /* <DEDUP_REMOVED lines=11> */
.L_x_13820:
        /* <DEDUP_REMOVED lines=12> */
.L_x_13809:
[----:B------:R-:W-:Y:S05]  /*13ec0*/  BSYNC B1 ;  /* 0x0000000000017941 */ /* 0x000fea0003800000 */
.L_x_13808:
[----:B------:R-:W2:Y:S01]  /*13ed0*/  LDL R0, [R1+0x8] ;  /* 0x0000080001007983 */ /* 0x000ea20000100800 */
[----:B------:R-:W-:Y:S02]  /*13ee0*/  IMAD.MOV.U32 R23, RZ, RZ, R7 ;  /* 0x000000ffff177224 */ /* 0x000fe400078e0007 */
[----:B------:R-:W-:Y:S02]  /*13ef0*/  IMAD.MOV.U32 R26, RZ, RZ, R9 ;  /* 0x000000ffff1a7224 */ /* 0x000fe400078e0009 */
[----:B--2---:R-:W-:-:S07]  /*13f00*/  VIADD R0, R0, 0xfffffffd ;  /* 0xfffffffd00007836 */ /* 0x004fce0000000000 */
.L_x_13807:
[----:B------:R-:W-:Y:S05]  /*13f10*/  BSYNC B2 ;  /* 0x0000000000027941 */ /* 0x000fea0003800000 */
.L_x_13806:
[----:B------:R-:W2:Y:S01]  /*13f20*/  LDL.LU R2, [R1+0x8] ;  /* 0x0000080001027983 */ /* 0x000ea20000300800 */
[----:B------:R-:W-:Y:S01]  /*13f30*/  VIADD R6, R6, 0xfffffffe ;  /* 0xfffffffe06067836 */ /* 0x000fe20000000000 */
[----:B--2---:R-:W-:-:S04]  /*13f40*/  LOP3.LUT R3, RZ, R2, RZ, 0x33, !PT ;  /* 0x00000002ff037212 */ /* 0x004fc800078e33ff */
[----:B------:R-:W-:-:S13]  /*13f50*/  ISETP.NE.AND P0, PT, R6, R3, PT ;  /* 0x000000030600720c */ /* 0x000fda0003f05270 */
[----:B------:R-:W-:Y:S05]  /*13f60*/  @!P0 BRA `(.L_x_13805) ;  /* 0x0000000c009c8947 */ /* 0x000fea0003800000 */
[----:B------:R-:W-:-:S07]  /*13f70*/  IMAD.MOV.U32 R4, RZ, RZ, R17 ;  /* 0x000000ffff047224 */ /* 0x000fce00078e0011 */
.L_x_13847:
        /* <DEDUP_REMOVED lines=32> */
.L_x_13823:
[----:B------:R-:W-:Y:S01]  /*14180*/  IMAD R2, R6, 0x8, R22 ;  /* 0x0000000806027824 */ /* 0x000fe200078e0216 */
[----:B------:R-:W-:Y:S01]  /*14190*/  SHF.L.U32 R3, R7, 0x1f, RZ ;  /* 0x0000001f07037819 */ /* 0x000fe200000006ff */
[----:B------:R-:W-:Y:S03]  /*141a0*/  BSSY B2, `(.L_x_13824) ;  /* 0x0000003000027945 */ /* 0x000fe60003800000 */
[----:B------:R-:W1:Y:S02]  /*141b0*/  SYNCS.PHASECHK.TRANS64.TRYWAIT P0, [R2+URZ+0x16840], R3 ;  /* 0x01684003020075a7 */ /* 0x000e64000800017f */
[----:B-1----:R-:W-:Y:S05]  /*141c0*/  @!P0 BRA `(.L_x_13825) ;  /* 0x0000003400208947 */ /* 0x002fea0003800000 */
.L_x_13919:
[----:B------:R-:W-:Y:S05]  /*141d0*/  BSYNC B2 ;  /* 0x0000000000027941 */ /* 0x000fea0003800000 */
.L_x_13824:
        /* <DEDUP_REMOVED lines=12> */
.L_x_13827:
[----:B------:R-:W-:Y:S05]  /*142a0*/  BSYNC B2 ;  /* 0x0000000000027941 */ /* 0x000fea0003800000 */
.L_x_13826:
        /* <DEDUP_REMOVED lines=11> */
.L_x_13828:
        /* <DEDUP_REMOVED lines=15> */
.L_x_13920:
[----:B------:R-:W-:Y:S05]  /*14450*/  BSYNC B2 ;  /* 0x0000000000027941 */ /* 0x000fea0003800000 */
.L_x_13829:
[----:B------:R-:W-:Y:S01]  /*14460*/  BSSY B2, `(.L_x_13831) ;  /* 0x000000b000027945 */ /* 0x000fe20003800000 */
[----:B------:R-:W-:Y:S02]  /*14470*/  IMAD.MOV.U32 R2, RZ, RZ, 0x0 ;  /* 0x00000000ff027424 */ /* 0x000fe400078e00ff */
[----:B0-----:R-:W-:Y:S01]  /*14480*/  IMAD.MOV.U32 R3, RZ, RZ, 0x14f00000 ;  /* 0x14f00000ff037424 */ /* 0x001fe200078e00ff */
        /* <DEDUP_REMOVED lines=8> */
.L_x_13832:
[----:B------:R-:W-:Y:S05]  /*14510*/  BSYNC B2 ;  /* 0x0000000000027941 */ /* 0x000fea0003800000 */
.L_x_13831:
        /* <DEDUP_REMOVED lines=10> */
.L_x_13833:
        /* <DEDUP_REMOVED lines=12> */
.L_x_13822:
[----:B------:R-:W-:Y:S05]  /*14680*/  BSYNC B1 ;  /* 0x0000000000017941 */ /* 0x000fea0003800000 */
.L_x_13821:
        /* <DEDUP_REMOVED lines=32> */
.L_x_13836:
[----:B------:R-:W-:Y:S01]  /*14890*/  IMAD R2, R23, 0x8, R22 ;  /* 0x0000000817027824 */ /* 0x000fe200078e0216 */
[----:B------:R-:W-:Y:S01]  /*148a0*/  SHF.L.U32 R3, R26, 0x1f, RZ ;  /* 0x0000001f1a037819 */ /* 0x000fe200000006ff */
[----:B------:R-:W-:Y:S03]  /*148b0*/  BSSY B2, `(.L_x_13837) ;  /* 0x0000003000027945 */ /* 0x000fe60003800000 */
[----:B------:R-:W1:Y:S02]  /*148c0*/  SYNCS.PHASECHK.TRANS64.TRYWAIT P0, [R2+URZ+0x16840], R3 ;  /* 0x01684003020075a7 */ /* 0x000e64000800017f */
[----:B-1----:R-:W-:Y:S05]  /*148d0*/  @!P0 BRA `(.L_x_13838) ;  /* 0x0000002c00848947 */ /* 0x002fea0003800000 */
.L_x_13921:
[----:B------:R-:W-:Y:S05]  /*148e0*/  BSYNC B2 ;  /* 0x0000000000027941 */ /* 0x000fea0003800000 */
.L_x_13837:
        /* <DEDUP_REMOVED lines=12> */
.L_x_13840:
[----:B------:R-:W-:Y:S05]  /*149b0*/  BSYNC B2 ;  /* 0x0000000000027941 */ /* 0x000fea0003800000 */
.L_x_13839:
        /* <DEDUP_REMOVED lines=12> */
.L_x_13841:
        /* <DEDUP_REMOVED lines=15> */
.L_x_13922:
[----:B------:R-:W-:Y:S05]  /*14b70*/  BSYNC B2 ;  /* 0x0000000000027941 */ /* 0x000fea0003800000 */
.L_x_13842:
        /* <DEDUP_REMOVED lines=11> */
.L_x_13845:
[----:B------:R-:W-:Y:S05]  /*14c30*/  BSYNC B2 ;  /* 0x0000000000027941 */ /* 0x000fea0003800000 */
.L_x_13844:
        /* <DEDUP_REMOVED lines=10> */
.L_x_13846:
        /* <DEDUP_REMOVED lines=12> */
.L_x_13835:
[----:B------:R-:W-:Y:S05]  /*14da0*/  BSYNC B1 ;  /* 0x0000000000017941 */ /* 0x000fea0003800000 */
.L_x_13834:
[----:B------:R-:W-:Y:S01]  /*14db0*/  ISETP.GT.AND P0, PT, R9, R29, PT ;  /* 0x0000001d0900720c */ /* 0x000fe20003f04270 */
[----:B------:R-:W-:-:S12]  /*14dc0*/  VIADD R0, R0, 0xfffffffe ;  /* 0xfffffffe00007836 */ /* 0x000fd80000000000 */
[----:B------:R-:W-:Y:S05]  /*14dd0*/  @P0 BRA `(.L_x_13847) ;  /* 0xfffffff000680947 */ /* 0x000fea000383ffff */
.L_x_13805:
[----:B------:R-:W-:Y:S05]  /*14de0*/  BSYNC B0 ;  /* 0x0000000000007941 */ /* 0x000fea0003800000 */
.L_x_13804:
        /* <DEDUP_REMOVED lines=17> */
.L_x_13849:
[----:B------:R-:W-:Y:S05]  /*14f00*/  BSYNC B0 ;  /* 0x0000000000007941 */ /* 0x000fea0003800000 */
.L_x_13848:
        /* <DEDUP_REMOVED lines=10> */
.L_x_13923:
[----:B------:R-:W-:Y:S05]  /*14fb0*/  BSYNC B1 ;  /* 0x0000000000017941 */ /* 0x000fea0003800000 */
.L_x_13852:
        /* <DEDUP_REMOVED lines=9> */
.L_x_13855:
[----:B------:R-:W-:Y:S05]  /*15050*/  BSYNC B1 ;  /* 0x0000000000017941 */ /* 0x000fea0003800000 */
.L_x_13854:
[----:B0-----:R-:W-:Y:S01]  /*15060*/  IMAD R0, R23, 0x4000, R22 ;  /* 0x0000400017007824 */ /* 0x001fe200078e0216 */
[----:B------:R-:W-:Y:S01]  /*15070*/  UIADD3 UR4, UP0, UR38, 0x470, URZ ;  /* 0x0000047026047890 */ /* 0x000fe2000ff1e03f */
[----:B------:R-:W-:Y:S01]  /*15080*/  IMAD R24, R24, 0x80, R27 ;  /* 0x0000008018187824 */ /* 0x000fe200078e021b */
[----:B------:R-:W-:Y:S01]  /*15090*/  PLOP3.LUT P0, PT, PT, PT, PT, 0x80, 0x0 ;  /* 0x000000000000781c */ /* 0x000fe20003f0f070 */
[----:B------:R-:W-:Y:S01]  /*150a0*/  VIADD R2, R3, 0x16850 ;  /* 0x0001685003027836 */ /* 0x000fe20000000000 */
[----:B------:R-:W-:Y:S01]  /*150b0*/  UIADD3.X UR5, URZ, UR39, URZ, UP0, !UPT ;  /* 0x000000273f057290 */ /* 0x000fe200087fe43f */
[----:B------:R-:W-:Y:S01]  /*150c0*/  VIADD R0, R0, 0x400 ;  /* 0x0000040000007836 */ /* 0x000fe20000000000 */
[----:B------:R-:W-:Y:S01]  /*150d0*/  UMOV UR6, 0x0 ;  /* 0x0000000000067882 */ /* 0x000fe20000000000 */
[----:B------:R-:W-:Y:S01]  /*150e0*/  UMOV UR7, 0x14f00000 ;  /* 0x14f0000000077882 */ /* 0x000fe20000000000 */
[----:B------:R-:W-:-:S08]  /*150f0*/  UMOV UR10, URZ ;  /* 0x0000003f000a7c82 */ /* 0x000fd00008000000 */
.L_x_13856:
        /* <DEDUP_REMOVED lines=10> */
.L_x_13851:
[----:B------:R-:W-:Y:S05]  /*151a0*/  BSYNC B0 ;  /* 0x0000000000007941 */ /* 0x000fea0003800000 */
.L_x_13850:
[----:B------:R-:W-:-:S05]  /*151b0*/  VIADD R23, R23, 0x1 ;  /* 0x0000000117177836 */ /* 0x000fca0000000000 */
[----:B------:R-:W-:-:S04]  /*151c0*/  ISETP.NE.AND P0, PT, R23, 0x2, PT ;  /* 0x000000021700780c */ /* 0x000fc80003f05270 */
[----:B0-----:R-:W-:Y:S02]  /*151d0*/  SEL R3, RZ, 0x1, P0 ;  /* 0x00000001ff037807 */ /* 0x001fe40000000000 */
[----:B------:R-:W-:Y:S02]  /*151e0*/  SEL R23, R23, RZ, P0 ;  /* 0x000000ff17177207 */ /* 0x000fe40000000000 */
[----:B------:R-:W-:-:S07]  /*151f0*/  LOP3.LUT R26, R26, R3, RZ, 0x3c, !PT ;  /* 0x000000031a1a7212 */ /* 0x000fce00078e3cff */
.L_x_13786:
[----:B------:R-:W-:Y:S05]  /*15200*/  BSYNC B7 ;  /* 0x0000000000077941 */ /* 0x000fea0003800000 */
.L_x_13784:
        /* <DEDUP_REMOVED lines=12> */
.L_x_13857:
        /* <DEDUP_REMOVED lines=19> */
[----:B------:R-:W1:Y:S02]  /*15400*/  SHFL.UP PT, R14, R17, 0x1, RZ ;  /* 0x04200000110e7989 */ /* 0x000e6400000e00ff */
[----:B-1----:R-:W-:-:S05]  /*15410*/  SEL R4, R14, RZ, P1 ;  /* 0x000000ff0e047207 */ /* 0x002fca0000800000 */
[----:B------:R-:W-:-:S05]  /*15420*/  IMAD.IADD R4, R17, 0x1, R4 ;  /* 0x0000000111047824 */ /* 0x000fca00078e0204 */
        /* <DEDUP_REMOVED lines=14> */
.L_x_13933:
[----:B------:R-:W-:Y:S02]  /*15510*/  ULDC UR4, c[0x0][0xc38] ;  /* 0x00030e0000047ab9 */ /* 0x000fe40000000800 */
[----:B------:R-:W-:-:S04]  /*15520*/  IMAD.U32 R4, RZ, RZ, UR4 ;  /* 0x00000004ff047e24 */ /* 0x000fc8000f8e00ff */
[----:B--2---:R-:W-:-:S04]  /*15530*/  IMAD R14, R14, R4, RZ ;  /* 0x000000040e0e7224 */ /* 0x004fc800078e02ff */
[----:B------:R-:W-:-:S05]  /*15540*/  IMAD.IADD R5, R5, 0x1, R14 ;  /* 0x0000000105057824 */ /* 0x000fca00078e020e */
[----:B------:R-:W-:-:S13]  /*15550*/  ISETP.GT.AND P6, PT, R5, R0, PT ;  /* 0x000000000500720c */ /* 0x000fda0003fc4270 */
[----:B------:R-:W-:Y:S05]  /*15560*/  @P6 BRA `(.L_x_13860) ;  /* 0x00000000009c6947 */ /* 0x000fea0003800000 */
.L_x_13865:
[----:B-1----:R-:W1:Y:S01]  /*15570*/  LDC R2, c[0x0][0xc3c] ;  /* 0x00030f00ff027b82 */ /* 0x002e620000000800 */
[----:B------:R-:W-:-:S05]  /*15580*/  VIADD R19, R19, 0x1f ;  /* 0x0000001f13137836 */ /* 0x000fca0000000000 */
[----:B-1----:R-:W-:-:S13]  /*15590*/  ISETP.GE.AND P6, PT, R19, R2, PT ;  /* 0x000000021300720c */ /* 0x002fda0003fc6270 */
[----:B------:R-:W-:Y:S05]  /*155a0*/  @P6 BRA `(.L_x_13861) ;  /* 0x0000000400d06947 */ /* 0x000fea0003800000 */
[----:B------:R-:W1:Y:S01]  /*155b0*/  S2R R3, SR_TID.X ;  /* 0x0000000000037919 */ /* 0x000e620000002100 */
[----:B------:R-:W-:Y:S01]  /*155c0*/  BSSY B0, `(.L_x_13862) ;  /* 0x0000009000007945 */ /* 0x000fe20003800000 */
[----:B------:R-:W-:Y:S01]  /*155d0*/  IMAD.MOV.U32 R17, RZ, RZ, RZ ;  /* 0x000000ffff117224 */ /* 0x000fe200078e00ff */
[----:B-1----:R-:W-:-:S05]  /*155e0*/  LOP3.LUT R3, R3, 0x1f, RZ, 0xc0, !PT ;  /* 0x0000001f03037812 */ /* 0x002fca00078ec0ff */
[----:B------:R-:W-:-:S05]  /*155f0*/  IMAD.IADD R7, R19, 0x1, R3 ;  /* 0x0000000113077824 */ /* 0x000fca00078e0203 */
[----:B------:R-:W-:-:S13]  /*15600*/  ISETP.GE.OR P6, PT, R7, R2, !P0 ;  /* 0x000000020700720c */ /* 0x000fda00047c6670 */
[----:B------:R-:W-:Y:S05]  /*15610*/  @P6 BRA `(.L_x_13863) ;  /* 0x00000000000c6947 */ /* 0x000fea0003800000 */
[----:B------:R-:W1:Y:S02]  /*15620*/  LDC.64 R2, c[0x0][0xc80] ;  /* 0x00032000ff027b82 */ /* 0x000e640000000a00 */
[----:B-1----:R-:W-:-:S05]  /*15630*/  IMAD.WIDE R2, R7, 0x4, R2 ;  /* 0x0000000407027825 */ /* 0x002fca00078e0202 */
[----:B------:R1:W5:Y:S02]  /*15640*/  LDG.E R17, desc[UR50][R2.64] ;  /* 0x0000003202117981 */ /* 0x000364000c1e1900 */
.L_x_13863:
[----:B------:R-:W-:Y:S05]  /*15650*/  BSYNC B0 ;  /* 0x0000000000007941 */ /* 0x000fea0003800000 */
.L_x_13862:
[----:B------:R-:W-:-:S03]  /*15660*/  UMOV UR4, 0xffffffff ;  /* 0xffffffff00047882 */ /* 0x000fc60000000000 */
[----:B------:R-:W-:Y:S05]  /*15670*/  BRA.DIV UR4, `(.L_x_13864) ;  /* 0x00000026047c7947 */ /* 0x000fea000b800000 */
[----:B-----5:R-:W2:Y:S02]  /*15680*/  SHFL.UP PT, R14, R17, 0x1, RZ ;  /* 0x04200000110e7989 */ /* 0x020ea400000e00ff */
[----:B--2---:R-:W-:-:S05]  /*15690*/  SEL R14, R14, RZ, P1 ;  /* 0x000000ff0e0e7207 */ /* 0x004fca0000800000 */
        /* <DEDUP_REMOVED lines=14> */
.L_x_13941:
[----:B------:R-:W-:Y:S02]  /*15780*/  ULDC UR4, c[0x0][0xc38] ;  /* 0x00030e0000047ab9 */ /* 0x000fe40000000800 */
[----:B------:R-:W-:-:S04]  /*15790*/  IMAD.U32 R4, RZ, RZ, UR4 ;  /* 0x00000004ff047e24 */ /* 0x000fc8000f8e00ff */
[----:B--2---:R-:W-:-:S04]  /*157a0*/  IMAD R14, R14, R4, RZ ;  /* 0x000000040e0e7224 */ /* 0x004fc800078e02ff */
[----:B------:R-:W-:-:S05]  /*157b0*/  IMAD.IADD R5, R14, 0x1, R5 ;  /* 0x000000010e057824 */ /* 0x000fca00078e0205 */
[----:B------:R-:W-:-:S13]  /*157c0*/  ISETP.GT.AND P6, PT, R5, R0, PT ;  /* 0x000000000500720c */ /* 0x000fda0003fc4270 */
[----:B------:R-:W-:Y:S05]  /*157d0*/  @!P6 BRA `(.L_x_13865) ;  /* 0xfffffffc0064e947 */ /* 0x000fea000383ffff */
.L_x_13860:
        /* <DEDUP_REMOVED lines=8> */
.L_x_13945:
[----:B------:R-:W-:Y:S01]  /*15860*/  ISETP.NE.AND P0, PT, R3, RZ, PT ;  /* 0x000000ff0300720c */ /* 0x000fe20003f05270 */
[----:B------:R-:W-:-:S12]  /*15870*/  IMAD.MOV.U32 R14, RZ, RZ, RZ ;  /* 0x000000ffff0e7224 */ /* 0x000fd800078e00ff */
[----:B------:R-:W-:Y:S05]  /*15880*/  @!P0 BRA `(.L_x_13867) ;  /* 0x0000000000108947 */ /* 0x000fea0003800000 */
[----:B------:R-:W-:Y:S01]  /*15890*/  UMOV UR4, 0xffffffff ;  /* 0xffffffff00047882 */ /* 0x000fe20000000000 */
[----:B------:R-:W-:Y:S02]  /*158a0*/  VIADD R12, R6, 0xffffffff ;  /* 0xffffffff060c7836 */ /* 0x000fe40000000000 */
[----:B------:R-:W-:Y:S05]  /*158b0*/  BRA.DIV UR4, `(.L_x_13868) ;  /* 0x0000002604f07947 */ /* 0x000fea000b800000 */
[----:B------:R4:W0:Y:S02]  /*158c0*/  SHFL.IDX PT, R14, R2, R12, 0x1f ;  /* 0x00001f0c020e7589 */ /* 0x00082400000e0000 */
.L_x_13867:
[----:B-1--4-:R-:W1:Y:S01]  /*158d0*/  LDC.64 R2, c[0x0][0xc90] ;  /* 0x00032400ff027b82 */ /* 0x012e620000000a00 */
[----:B------:R-:W-:-:S04]  /*158e0*/  IMAD.IADD R19, R6, 0x1, R19 ;  /* 0x0000000106137824 */ /* 0x000fc800078e0213 */
[----:B-1----:R-:W-:-:S05]  /*158f0*/  IMAD.WIDE R2, R19, 0x4, R2 ;  /* 0x0000000413027825 */ /* 0x002fca00078e0202 */
[----:B------:R1:W2:Y:S01]  /*15900*/  LDG.E R7, desc[UR50][R2.64] ;  /* 0x0000003202077981 */ /* 0x0002a2000c1e1900 */
[----:B0-----:R-:W-:Y:S02]  /*15910*/  IMAD R16, R14, R4, R5 ;  /* 0x000000040e107224 */ /* 0x001fe400078e0205 */
[----:B-1----:R-:W-:Y:S02]  /*15920*/  IMAD.MOV.U32 R2, RZ, RZ, RZ ;  /* 0x000000ffff027224 */ /* 0x002fe400078e00ff */
[----:B--23--:R-:W-:-:S05]  /*15930*/  IMAD R6, R17, R7, RZ ;  /* 0x0000000711067224 */ /* 0x00cfca00078e02ff */
[----:B------:R-:W-:-:S04]  /*15940*/  IABS R8, R6 ;  /* 0x0000000600087213 */ /* 0x000fc80000000000 */
[----:B------:R-:W0:Y:S08]  /*15950*/  I2F.RP R9, R8 ;  /* 0x0000000800097306 */ /* 0x000e300000209400 */
[----:B0-----:R-:W0:Y:S02]  /*15960*/  MUFU.RCP R9, R9 ;  /* 0x0000000900097308 */ /* 0x001e240000001000 */
[----:B0-----:R-:W-:-:S06]  /*15970*/  VIADD R10, R9, 0xffffffe ;  /* 0x0ffffffe090a7836 */ /* 0x001fcc0000000000 */
[----:B------:R-:W0:Y:S02]  /*15980*/  F2I.FTZ.U32.TRUNC.NTZ R3, R10 ;  /* 0x0000000a00037305 */ /* 0x000e24000021f000 */
[----:B0-----:R-:W-:-:S04]  /*15990*/  IMAD.MOV R11, RZ, RZ, -R3 ;  /* 0x000000ffff0b7224 */ /* 0x001fc800078e0a03 */
[----:B------:R-:W-:-:S04]  /*159a0*/  IMAD R5, R11, R8, RZ ;  /* 0x000000080b057224 */ /* 0x000fc800078e02ff */
[----:B------:R-:W-:-:S04]  /*159b0*/  IMAD.HI.U32 R2, R3, R5, R2 ;  /* 0x0000000503027227 */ /* 0x000fc800078e0002 */
[----:B------:R-:W-:Y:S01]  /*159c0*/  IMAD.IADD R5, R0, 0x1, -R16 ;  /* 0x0000000100057824 */ /* 0x000fe200078e0a10 */
[----:B------:R-:W-:-:S04]  /*159d0*/  IABS R0, R6 ;  /* 0x0000000600007213 */ /* 0x000fc80000000000 */
[----:B------:R-:W-:Y:S01]  /*159e0*/  IABS R3, R5 ;  /* 0x0000000500037213 */ /* 0x000fe20000000000 */
[----:B------:R-:W-:-:S04]  /*159f0*/  IMAD.MOV R0, RZ, RZ, -R0 ;  /* 0x000000ffff007224 */ /* 0x000fc800078e0a00 */
        /* <DEDUP_REMOVED lines=47> */
.L_x_13861:
[----:B------:R-:W-:Y:S01]  /*15cf0*/  UMOV UR4, URZ ;  /* 0x0000003f00047c82 */ /* 0x000fe20008000000 */
[----:B------:R-:W-:Y:S01]  /*15d00*/  UMOV UR5, URZ ;  /* 0x0000003f00057c82 */ /* 0x000fe20008000000 */
[----:B------:R-:W-:Y:S01]  /*15d10*/  ULDC UR6, c[0x0][0xc3c] ;  /* 0x00030f0000067ab9 */ /* 0x000fe20000000800 */
[----:B------:R-:W-:Y:S02]  /*15d20*/  IMAD.MOV.U32 R16, RZ, RZ, R0 ;  /* 0x000000ffff107224 */ /* 0x000fe400078e0000 */
[----:B------:R-:W-:Y:S02]  /*15d30*/  IMAD.U32 R17, RZ, RZ, UR4 ;  /* 0x00000004ff117e24 */ /* 0x000fe4000f8e00ff */
[----:B------:R-:W-:Y:S02]  /*15d40*/  IMAD.U32 R18, RZ, RZ, UR5 ;  /* 0x00000005ff127e24 */ /* 0x000fe4000f8e00ff */
[----:B------:R-:W-:-:S07]  /*15d50*/  IMAD.U32 R19, RZ, RZ, UR6 ;  /* 0x00000006ff137e24 */ /* 0x000fce000f8e00ff */
.L_x_13869:
[----:B------:R-:W1:Y:S01]  /*15d60*/  S2R R0, SR_TID.X ;  /* 0x0000000000007919 */ /* 0x000e620000002100 */
[----:B------:R-:W-:Y:S05]  /*15d70*/  WARPSYNC.ALL ;  /* 0x0000000000007948 */ /* 0x000fea0003800000 */
[----:B------:R-:W-:Y:S01]  /*15d80*/  BAR.SYNC.DEFER_BLOCKING 0x4, 0x200 ;  /* 0x0108000000007b1d */ /* 0x000fe20000010000 */
[----:B-1----:R-:W-:-:S04]  /*15d90*/  LOP3.LUT R0, R0, 0x1f, RZ, 0xc0, !PT ;  /* 0x0000001f00007812 */ /* 0x002fc800078ec0ff */
[----:B------:R-:W-:-:S13]  /*15da0*/  ISETP.NE.AND P0, PT, R0, RZ, PT ;  /* 0x000000ff0000720c */ /* 0x000fda0003f05270 */
[----:B------:R-:W1:Y:S01]  /*15db0*/  @!P0 S2R R3, SR_CgaCtaId ;  /* 0x0000000000038919 */ /* 0x000e620000008800 */
[----:B------:R-:W-:-:S04]  /*15dc0*/  @!P0 MOV R0, 0x400 ;  /* 0x0000040000008802 */ /* 0x000fc80000000f00 */
[----:B-1----:R-:W-:-:S05]  /*15dd0*/  @!P0 LEA R22, R3, R0, 0x18 ;  /* 0x0000000003168211 */ /* 0x002fca00078ec0ff */
[----:B------:R1:W-:Y:S01]  /*15de0*/  @!P0 STS.128 [R22+0x168d0], R16 ;  /* 0x0168d01016008388 */ /* 0x0003e20000000c00 */
[----:B------:R-:W-:Y:S06]  /*15df0*/  BAR.ARV 0x5, 0x200 ;  /* 0x0148000000007b1d */ /* 0x000fec0000002000 */
.L_x_13858:
[----:B------:R-:W-:Y:S02]  /*15e00*/  ULDC UR4, c[0x0][0xc3c] ;  /* 0x00030f0000047ab9 */ /* 0x000fe40000000800 */
[----:B---3--:R-:W-:-:S13]  /*15e10*/  ISETP.GE.AND P0, PT, R19, UR4, PT ;  /* 0x0000000413007c0c */ /* 0x008fda000bf06270 */
[----:B------:R-:W-:Y:S05]  /*15e20*/  @!P0 BRA `(.L_x_13870) ;  /* 0xffffffb400b88947 */ /* 0x000fea000383ffff */
[----:B------:R-:W-:Y:S05]  /*15e30*/  BSYNC B8 ;  /* 0x0000000000087941 */ /* 0x000fea0003800000 */
.L_x_13772:
[----:B0-----:R-:W3:Y:S01]  /*15e40*/  LDL.LU R0, [R1+0x24] ;  /* 0x0000240001007983 */ /* 0x001ee20000300800 */
[----:B------:R-:W-:Y:S01]  /*15e50*/  BSSY B0, `(.L_x_13871) ;  /* 0x000000b000007945 */ /* 0x000fe20003800000 */
[----:B------:R-:W0:Y:S01]  /*15e60*/  S2R R5, SR_CgaCtaId ;  /* 0x0000000000057919 */ /* 0x000e220000008800 */
[----:B---3--:R-:W-:-:S05]  /*15e70*/  VIADD R0, R0, 0x1 ;  /* 0x0000000100007836 */ /* 0x008fca0000000000 */
[----:B------:R-:W-:-:S04]  /*15e80*/  LEA.HI R2, R0, R0, RZ, 0x1 ;  /* 0x0000000000027211 */ /* 0x000fc800078f08ff */
[----:B------:R-:W-:Y:S02]  /*15e90*/  LOP3.LUT R3, R2, 0xfffffffe, RZ, 0xc0, !PT ;  /* 0xfffffffe02037812 */ /* 0x000fe400078ec0ff */
[----:B------:R-:W-:-:S03]  /*15ea0*/  MOV R2, 0x400 ;  /* 0x0000040000027802 */ /* 0x000fc60000000f00 */
[----:B------:R-:W-:Y:S01]  /*15eb0*/  IMAD.IADD R0, R0, 0x1, -R3 ;  /* 0x0000000100007824 */ /* 0x000fe200078e0a03 */
[----:B0-----:R-:W-:-:S04]  /*15ec0*/  LEA R9, R5, R2, 0x18 ;  /* 0x0000000205097211 */ /* 0x001fc800078ec0ff */
[----:B------:R-:W-:-:S04]  /*15ed0*/  SHF.L.U32 R0, R0, 0x1f, RZ ;  /* 0x0000001f00007819 */ /* 0x000fc800000006ff */
[----:B------:R-:W0:Y:S02]  /*15ee0*/  SYNCS.PHASECHK.TRANS64.TRYWAIT P0, [R9+URZ+0x16820], R0 ;  /* 0x01682000090075a7 */ /* 0x000e24000800017f */
[----:B0-----:R-:W-:Y:S05]  /*15ef0*/  @!P0 BRA `(.L_x_13872) ;  /* 0x0000002000848947 */ /* 0x001fea0003800000 */
.L_x_13948:
[----:B------:R-:W-:Y:S05]  /*15f00*/  BSYNC B0 ;  /* 0x0000000000007941 */ /* 0x000fea0003800000 */
.L_x_13871:
[----:B------:R-:W-:-:S03]  /*15f10*/  UMOV UR4, 0xffffffff ;  /* 0xffffffff00047882 */ /* 0x000fc60000000000 */
[----:B------:R-:W-:Y:S05]  /*15f20*/  BRA.DIV UR4, `(.L_x_13873) ;  /* 0x00000022048c7947 */ /* 0x000fea000b800000 */
[----:B0-----:R-:W0:Y:S02]  /*15f30*/  S2R R0, SR_TID.X ;  /* 0x0000000000007919 */ /* 0x001e240000002100 */
[----:B0-----:R-:W-:-:S04]  /*15f40*/  SHF.R.U32.HI R0, RZ, 0x5, R0 ;  /* 0x00000005ff007819 */ /* 0x001fc80000011600 */
[----:B------:R-:W-:-:S05]  /*15f50*/  LOP3.LUT R0, R0, 0x3, RZ, 0xc0, !PT ;  /* 0x0000000300007812 */ /* 0x000fca00078ec0ff */
[----:B------:R0:W3:Y:S02]  /*15f60*/  SHFL.IDX PT, R14, R0, RZ, 0x1f ;  /* 0x00001fff000e7589 */ /* 0x0000e400000e0000 */
.L_x_13951:
[----:B---3--:R-:W-:Y:S01]  /*15f70*/  ISETP.NE.AND P0, PT, R14, RZ, PT ;  /* 0x000000ff0e00720c */ /* 0x008fe20003f05270 */
[----:B------:R-:W-:-:S12]  /*15f80*/  BSSY B0, `(.L_x_13874) ;  /* 0x0000024000007945 */ /* 0x000fd80003800000 */
[----:B------:R-:W-:Y:S05]  /*15f90*/  @P0 BRA `(.L_x_13875) ;  /* 0x0000000000880947 */ /* 0x000fea0003800000 */
[----:B------:R-:W-:-:S03]  /*15fa0*/  UMOV UR4, 0xffffffff ;  /* 0xffffffff00047882 */ /* 0x000fc60000000000 */
[----:B------:R-:W-:Y:S05]  /*15fb0*/  BRA.DIV UR4, `(.L_x_13876) ;  /* 0x00000022049c7947 */ /* 0x000fea000b800000 */
[----:B------:R-:W-:-:S13]  /*15fc0*/  ELECT P6, URZ, PT ;  /* 0x00000000003f782f */ /* 0x000fda00038c0000 */
.L_x_13954:
[----:B------:R-:W-:Y:S05]  /*15fd0*/  @!P6 BRA `(.L_x_13875) ;  /* 0x000000000078e947 */ /* 0x000fea0003800000 */
[----:B------:R-:W-:-:S06]  /*15fe0*/  ULOP3.LUT UR4, UR36, 0x2, URZ, 0xfc, !UPT ;  /* 0x0000000224047892 */ /* 0x000fcc000f8efc3f */
[----:B0-----:R-:W-:-:S05]  /*15ff0*/  IMAD.U32 R0, RZ, RZ, UR4 ;  /* 0x00000004ff007e24 */ /* 0x001fca000f8e00ff */
[----:B------:R-:W-:-:S13]  /*16000*/  ISETP.NE.AND P2, PT, R0, 0x3, PT ;  /* 0x000000030000780c */ /* 0x000fda0003f45270 */
[----:B------:R-:W-:Y:S05]  /*16010*/  @!P2 BRA `(.L_x_13877) ;  /* 0x000000000004a947 */ /* 0x000fea0003800000 */
[----:B------:R-:W-:Y:S01]  /*16020*/  BPT.TRAP 0x1 ;  /* 0x000000040000795c */ /* 0x000fe20000300000 */
.L_x_13877:
        /* <DEDUP_REMOVED lines=12> */
.L_x_13955:
[----:B------:R-:W3:Y:S02]  /*160f0*/  SYNCS.PHASECHK.TRANS64.TRYWAIT P0, [R3+URZ], R2 ;  /* 0x00000002030075a7 */ /* 0x000ee4000800017f */
[----:B---3--:R-:W-:Y:S05]  /*16100*/  @!P0 BRA `(.L_x_13879) ;  /* 0x00000020007c8947 */ /* 0x008fea0003800000 */
.L_x_13956:
[----:B------:R-:W-:Y:S05]  /*16110*/  @!P2 BRA `(.L_x_13880) ;  /* 0x000000000004a947 */ /* 0x000fea0003800000 */
[----:B------:R-:W-:Y:S01]  /*16120*/  BPT.TRAP 0x1 ;  /* 0x000000040000795c */ /* 0x000fe20000300000 */
.L_x_13880:
[----:B------:R-:W-:-:S04]  /*16130*/  VIADD R0, R9, 0x16860 ;  /* 0x0001686009007836 */ /* 0x000fc80000000000 */
[----:B------:R-:W-:-:S04]  /*16140*/  IMAD R23, R23, 0x8, R0 ;  /* 0x0000000817177824 */ /* 0x000fc800078e0200 */
[----:B------:R-:W4:Y:S02]  /*16150*/  SYNCS.PHASECHK.TRANS64.TRYWAIT P0, [R23+URZ], R4 ;  /* 0x00000004170075a7 */ /* 0x000f24000800017f */
[----:B----4-:R-:W-:Y:S05]  /*16160*/  @!P0 BRA `(.L_x_13881) ;  /* 0x0000002000788947 */ /* 0x010fea0003800000 */
.L_x_13957:
[----:B------:R-:W-:-:S07]  /*16170*/  IMAD R7, R7, 0x8, R0 ;  /* 0x0000000807077824 */ /* 0x000fce00078e0200 */
.L_x_13882:
[----:B------:R0:W0:Y:S02]  /*16180*/  SYNCS.PHASECHK.TRANS64.TRYWAIT P0, [R7+URZ], R2 ;  /* 0x00000002070075a7 */ /* 0x000024000800017f */
[----:B0-----:R-:W-:Y:S05]  /*16190*/  @!P0 NANOSLEEP.SYNCS 0x989680 ;  /* 0x009896800000895d */ /* 0x001fea0003900000 */
[----:B------:R-:W0:Y:S02]  /*161a0*/  @!P0 SYNCS.PHASECHK.TRANS64 P0, [R7+URZ], R2 ;  /* 0x00000002070085a7 */ /* 0x000e24000800007f */
[----:B0-----:R-:W-:Y:S05]  /*161b0*/  @!P0 BRA `(.L_x_13882) ;  /* 0xfffffffc00f08947 */ /* 0x001fea000383ffff */
.L_x_13875:
[----:B------:R-:W-:Y:S05]  /*161c0*/  BSYNC B0 ;  /* 0x0000000000007941 */ /* 0x000fea0003800000 */
.L_x_13874:
[----:B------:R-:W-:Y:S05]  /*161d0*/  EXIT ;  /* 0x000000000000794d */ /* 0x000fea0003800000 */
.L_x_13686:
[----:B0-----:R-:W-:-:S04]  /*161e0*/  IMAD.U32 R3, RZ, RZ, UR45 ;  /* 0x0000002dff037e24 */ /* 0x001fc8000f8e00ff */
[----:B------:R0:W1:Y:S03]  /*161f0*/  SYNCS.PHASECHK.TRANS64.TRYWAIT P1, [R3+URZ+0x16800], R0 ;  /* 0x01680000030075a7 */ /* 0x000066000802017f */
[----:B-1----:R-:W-:Y:S05]  /*16200*/  @!P1 NANOSLEEP.SYNCS 0x989680 ;  /* 0x009896800000995d */ /* 0x002fea0003900000 */
[----:B------:R-:W1:Y:S02]  /*16210*/  @!P1 SYNCS.PHASECHK.TRANS64 P1, [R3+URZ+0x16800], R0 ;  /* 0x01680000030095a7 */ /* 0x000e64000802007f */
[----:B-1----:R-:W-:Y:S05]  /*16220*/  @!P1 BRA `(.L_x_13686) ;  /* 0xfffffffc00ec9947 */ /* 0x002fea000383ffff */
[----:B------:R-:W-:Y:S05]  /*16230*/  BRA `(.L_x_13883) ;  /* 0xfffffeb800247947 */ /* 0x000fea000383ffff */
.L_x_13690:
[----:B-1----:R1:W2:Y:S02]  /*16240*/  SYNCS.PHASECHK.TRANS64.TRYWAIT P2, [R15+URZ+0x16830], R0 ;  /* 0x016830000f0075a7 */ /* 0x0022a4000804017f */
[----:B--2---:R-:W-:Y:S05]  /*16250*/  @!P2 NANOSLEEP.SYNCS 0x989680 ;  /* 0x009896800000a95d */ /* 0x004fea0003900000 */
[----:B------:R-:W2:Y:S02]  /*16260*/  @!P2 SYNCS.PHASECHK.TRANS64 P2, [R15+URZ+0x16830], R0 ;  /* 0x016830000f00a5a7 */ /* 0x000ea4000804007f */
[----:B--2---:R-:W-:Y:S05]  /*16270*/  @!P2 BRA `(.L_x_13690) ;  /* 0xfffffffc00f0a947 */ /* 0x004fea000383ffff */
[----:B------:R-:W-:Y:S05]  /*16280*/  BRA `(.L_x_13689) ;  /* 0xfffffeb800487947 */ /* 0x000fea000383ffff */
.L_x_13706:
[----:B-1----:R-:W-:-:S04]  /*16290*/  IMAD.U32 R8, RZ, RZ, UR6 ;  /* 0x00000006ff087e24 */ /* 0x002fc8000f8e00ff */
[----:B------:R1:W2:Y:S03]  /*162a0*/  SYNCS.PHASECHK.TRANS64.TRYWAIT P2, [R8+URZ+0x16830], R5 ;  /* 0x01683005080075a7 */ /* 0x0002a6000804017f */
[----:B--2---:R-:W-:Y:S05]  /*162b0*/  @!P2 NANOSLEEP.SYNCS 0x989680 ;  /* 0x009896800000a95d */ /* 0x004fea0003900000 */
[----:B------:R-:W2:Y:S02]  /*162c0*/  @!P2 SYNCS.PHASECHK.TRANS64 P2, [R8+URZ+0x16830], R5 ;  /* 0x016830050800a5a7 */ /* 0x000ea4000804007f */
[----:B--2---:R-:W-:Y:S05]  /*162d0*/  @!P2 BRA `(.L_x_13706) ;  /* 0xfffffffc00eca947 */ /* 0x004fea000383ffff */
[----:B------:R-:W-:Y:S05]  /*162e0*/  BRA `(.L_x_13703) ;  /* 0xfffffef000b87947 */ /* 0x000fea000383ffff */
.L_x_13710:
[----:B-1----:R-:W-:-:S04]  /*162f0*/  IMAD.U32 R8, RZ, RZ, UR6 ;  /* 0x00000006ff087e24 */ /* 0x002fc8000f8e00ff */
[----:B------:R1:W2:Y:S03]  /*16300*/  SYNCS.PHASECHK.TRANS64.TRYWAIT P2, [R8+URZ+0x16850], R5 ;  /* 0x01685005080075a7 */ /* 0x0002a6000804017f */
[----:B--2---:R-:W-:Y:S05]  /*16310*/  @!P2 NANOSLEEP.SYNCS 0x989680 ;  /* 0x009896800000a95d */ /* 0x004fea0003900000 */
[----:B------:R-:W2:Y:S02]  /*16320*/  @!P2 SYNCS.PHASECHK.TRANS64 P2, [R8+URZ+0x16850], R5 ;  /* 0x016850050800a5a7 */ /* 0x000ea4000804007f */
[----:B--2---:R-:W-:Y:S05]  /*16330*/  @!P2 BRA `(.L_x_13710) ;  /* 0xfffffffc00eca947 */ /* 0x004fea000383ffff */
[----:B------:R-:W-:Y:S05]  /*16340*/  BRA `(.L_x_13707) ;  /* 0xfffffef400287947 */ /* 0x000fea000383ffff */
.L_x_13727:
[----:B-1----:R-:W-:-:S04]  /*16350*/  IMAD.U32 R9, RZ, RZ, UR6 ;  /* 0x00000006ff097e24 */ /* 0x002fc8000f8e00ff */
[----:B------:R1:W2:Y:S03]  /*16360*/  SYNCS.PHASECHK.TRANS64.TRYWAIT P2, [R9+URZ+0x16830], R4 ;  /* 0x01683004090075a7 */ /* 0x0002a6000804017f */
[----:B--2---:R-:W-:Y:S05]  /*16370*/  @!P2 NANOSLEEP.SYNCS 0x989680 ;  /* 0x009896800000a95d */ /* 0x004fea0003900000 */
[----:B------:R-:W2:Y:S02]  /*16380*/  @!P2 SYNCS.PHASECHK.TRANS64 P2, [R9+URZ+0x16830], R4 ;  /* 0x016830040900a5a7 */ /* 0x000ea4000804007f */
[----:B--2---:R-:W-:Y:S05]  /*16390*/  @!P2 BRA `(.L_x_13727) ;  /* 0xfffffffc00eca947 */ /* 0x004fea000383ffff */
[----:B------:R-:W-:Y:S05]  /*163a0*/  BRA `(.L_x_13724) ;  /* 0xffffff28009c7947 */ /* 0x000fea000383ffff */
.L_x_13731:
[----:B-1----:R-:W-:-:S04]  /*163b0*/  IMAD.U32 R9, RZ, RZ, UR6 ;  /* 0x00000006ff097e24 */ /* 0x002fc8000f8e00ff */
[----:B------:R1:W2:Y:S03]  /*163c0*/  SYNCS.PHASECHK.TRANS64.TRYWAIT P2, [R9+URZ+0x16850], R4 ;  /* 0x01685004090075a7 */ /* 0x0002a6000804017f */
[----:B--2---:R-:W-:Y:S05]  /*163d0*/  @!P2 NANOSLEEP.SYNCS 0x989680 ;  /* 0x009896800000a95d */ /* 0x004fea0003900000 */
[----:B------:R-:W2:Y:S02]  /*163e0*/  @!P2 SYNCS.PHASECHK.TRANS64 P2, [R9+URZ+0x16850], R4 ;  /* 0x016850040900a5a7 */ /* 0x000ea4000804007f */
[----:B--2---:R-:W-:Y:S05]  /*163f0*/  @!P2 BRA `(.L_x_13731) ;  /* 0xfffffffc00eca947 */ /* 0x004fea000383ffff */
[----:B------:R-:W-:Y:S05]  /*16400*/  BRA `(.L_x_13728) ;  /* 0xffffff2c000c7947 */ /* 0x000fea000383ffff */
.L_x_13737:
[----:B-1----:R-:W-:-:S04]  /*16410*/  IMAD.U32 R9, RZ, RZ, UR6 ;  /* 0x00000006ff097e24 */ /* 0x002fc8000f8e00ff */
[----:B------:R1:W2:Y:S03]  /*16420*/  SYNCS.PHASECHK.TRANS64.TRYWAIT P2, [R9+URZ+0x16830], R4 ;  /* 0x01683004090075a7 */ /* 0x0002a6000804017f */
[----:B--2---:R-:W-:Y:S05]  /*16430*/  @!P2 NANOSLEEP.SYNCS 0x989680 ;  /* 0x009896800000a95d */ /* 0x004fea0003900000 */
[----:B------:R-:W2:Y:S02]  /*16440*/  @!P2 SYNCS.PHASECHK.TRANS64 P2, [R9+URZ+0x16830], R4 ;  /* 0x016830040900a5a7 */ /* 0x000ea4000804007f */
[----:B--2---:R-:W-:Y:S05]  /*16450*/  @!P2 BRA `(.L_x_13737) ;  /* 0xfffffffc00eca947 */ /* 0x004fea000383ffff */
[----:B------:R-:W-:Y:S05]  /*16460*/  BRA `(.L_x_13734) ;  /* 0xffffff4c00ac7947 */ /* 0x000fea000383ffff */
.L_x_13741:
[----:B-1----:R-:W-:-:S04]  /*16470*/  IMAD.U32 R9, RZ, RZ, UR6 ;  /* 0x00000006ff097e24 */ /* 0x002fc8000f8e00ff */
[----:B------:R1:W2:Y:S03]  /*16480*/  SYNCS.PHASECHK.TRANS64.TRYWAIT P2, [R9+URZ+0x16850], R4 ;  /* 0x01685004090075a7 */ /* 0x0002a6000804017f */
[----:B--2---:R-:W-:Y:S05]  /*16490*/  @!P2 NANOSLEEP.SYNCS 0x989680 ;  /* 0x009896800000a95d */ /* 0x004fea0003900000 */
[----:B------:R-:W2:Y:S02]  /*164a0*/  @!P2 SYNCS.PHASECHK.TRANS64 P2, [R9+URZ+0x16850], R4 ;  /* 0x016850040900a5a7 */ /* 0x000ea4000804007f */
[----:B--2---:R-:W-:Y:S05]  /*164b0*/  @!P2 BRA `(.L_x_13741) ;  /* 0xfffffffc00eca947 */ /* 0x004fea000383ffff */
[----:B------:R-:W-:Y:S05]  /*164c0*/  BRA `(.L_x_13738) ;  /* 0xffffff50001c7947 */ /* 0x000fea000383ffff */
.L_x_13754:
[----:B-1----:R-:W-:-:S04]  /*164d0*/  IMAD.U32 R5, RZ, RZ, UR5 ;  /* 0x00000005ff057e24 */ /* 0x002fc8000f8e00ff */
[----:B------:R1:W2:Y:S03]  /*164e0*/  SYNCS.PHASECHK.TRANS64.TRYWAIT P0, [R5+URZ+0x16850], R0 ;  /* 0x01685000050075a7 */ /* 0x0002a6000800017f */
[----:B--2---:R-:W-:Y:S05]  /*164f0*/  @!P0 NANOSLEEP.SYNCS 0x989680 ;  /* 0x009896800000895d */ /* 0x004fea0003900000 */
[----:B------:R-:W2:Y:S02]  /*16500*/  @!P0 SYNCS.PHASECHK.TRANS64 P0, [R5+URZ+0x16850], R0 ;  /* 0x01685000050085a7 */ /* 0x000ea4000800007f */
[----:B--2---:R-:W-:Y:S05]  /*16510*/  @!P0 BRA `(.L_x_13754) ;  /* 0xfffffffc00ec8947 */ /* 0x004fea000383ffff */
[----:B------:R-:W-:Y:S05]  /*16520*/  BRA `(.L_x_13753) ;  /* 0xffffff8000a87947 */ /* 0x000fea000383ffff */
.L_x_13792:
        /* <DEDUP_REMOVED lines=11> */
.L_x_13885:
[----:B------:R-:W-:Y:S05]  /*165e0*/  BSYNC B0 ;  /* 0x0000000000007941 */ /* 0x000fea0003800000 */
.L_x_13884:
[----:B------:R-:W-:Y:S05]  /*165f0*/  BRA `(.L_x_13886) ;  /* 0xffffffbc005c7947 */ /* 0x000fea000383ffff */
.L_x_13794:
[----:B------:R-:W-:Y:S01]  /*16600*/  BSSY B0, `(.L_x_13887) ;  /* 0x0000006000007945 */ /* 0x000fe20003800000 */
[----:B------:R-:W-:-:S07]  /*16610*/  IMAD.MOV.U32 R15, RZ, RZ, -0x1 ;  /* 0xffffffffff0f7424 */ /* 0x000fce00078e00ff */
[----:B01----:R-:W-:Y:S05]  /*16620*/  WARPSYNC.COLLECTIVE R15, `(.L_x_13888) ;  /* 0x000000000f0c7348 */ /* 0x003fea0003c00000 */
[----:B------:R-:W-:Y:S02]  /*16630*/  ELECT P6, UR62, PT ;  /* 0x00000000003e782f */ /* 0x000fe400038c0000 */
[----:B------:R-:W-:Y:S01]  /*16640*/  MOV R14, UR62 ;  /* 0x0000003e000e7c02 */ /* 0x000fe20008000f00 */
[----:B01----:R-:W-:Y:S10]  /*16650*/  ENDCOLLECTIVE ;  /* 0x000000000000791b */ /* 0x003ff40003800000 */
.L_x_13888:
[----:B------:R-:W-:Y:S05]  /*16660*/  BSYNC B0 ;  /* 0x0000000000007941 */ /* 0x000fea0003800000 */
.L_x_13887:
[----:B------:R-:W-:Y:S05]  /*16670*/  BRA `(.L_x_13889) ;  /* 0xffffffbc00647947 */ /* 0x000fea000383ffff */
.L_x_13796:
[----:B0-----:R0:W2:Y:S02]  /*16680*/  SYNCS.PHASECHK.TRANS64.TRYWAIT P0, [R3+URZ+0x16840], R0 ;  /* 0x01684000030075a7 */ /* 0x0010a4000800017f */
[----:B--2---:R-:W-:Y:S05]  /*16690*/  @!P0 NANOSLEEP.SYNCS 0x989680 ;  /* 0x009896800000895d */ /* 0x004fea0003900000 */
[----:B------:R-:W2:Y:S02]  /*166a0*/  @!P0 SYNCS.PHASECHK.TRANS64 P0, [R3+URZ+0x16840], R0 ;  /* 0x01684000030085a7 */ /* 0x000ea4000800007f */
[----:B--2---:R-:W-:Y:S05]  /*166b0*/  @!P0 BRA `(.L_x_13796) ;  /* 0xfffffffc00f08947 */ /* 0x004fea000383ffff */
[----:B------:R-:W-:Y:S05]  /*166c0*/  BRA `(.L_x_13890) ;  /* 0xffffffbc00c07947 */ /* 0x000fea000383ffff */
.L_x_13800:
[----:B------:R-:W2:Y:S01]  /*166d0*/  LDL.LU R11, [R1+0x10] ;  /* 0x00001000010b7983 */ /* 0x000ea20000300800 */
[----:B------:R-:W-:Y:S02]  /*166e0*/  IMAD.MOV.U32 R3, RZ, RZ, R12 ;  /* 0x000000ffff037224 */ /* 0x000fe400078e000c */
[----:B------:R-:W-:Y:S02]  /*166f0*/  IMAD.MOV.U32 R13, RZ, RZ, R4 ;  /* 0x000000ffff0d7224 */ /* 0x000fe400078e0004 */
[----:B------:R-:W-:Y:S02]  /*16700*/  IMAD.MOV.U32 R12, RZ, RZ, RZ ;  /* 0x000000ffff0c7224 */ /* 0x000fe400078e00ff */
[----:B------:R-:W-:Y:S02]  /*16710*/  IMAD.MOV.U32 R15, RZ, RZ, -0x1 ;  /* 0xffffffffff0f7424 */ /* 0x000fe400078e00ff */
[----:B------:R-:W-:Y:S02]  /*16720*/  IMAD.IADD R3, R21, 0x1, R3 ;  /* 0x0000000115037824 */ /* 0x000fe400078e0203 */
[----:B--2---:R-:W-:-:S02]  /*16730*/  IMAD R6, R11, R9, RZ ;  /* 0x000000090b067224 */ /* 0x004fc400078e02ff */
[----:B------:R-:W-:-:S03]  /*16740*/  IMAD.MOV.U32 R11, RZ, RZ, 0x181f ;  /* 0x0000181fff0b7424 */ /* 0x000fc600078e00ff */
[----:B------:R-:W-:-:S13]  /*16750*/  ISETP.GE.AND P1, PT, R3, R6, PT ;  /* 0x000000060300720c */ /* 0x000fda0003f26270 */
[----:B-----5:R-:W-:Y:S05]  /*16760*/  WARPSYNC.COLLECTIVE R15, `(.L_x_13891) ;  /* 0x000000000f087348 */ /* 0x020fea0003c00000 */
[----:B------:R0:W1:Y:S02]  /*16770*/  SHFL.IDX P6, R14, R13, R12, R11 ;  /* 0x0000000c0d0e7389 */ /* 0x00006400000c000b */
[----:B01---5:R-:W-:Y:S01]  /*16780*/  ENDCOLLECTIVE ;  /* 0x000000000000791b */ /* 0x023fe20003800000 */
.L_x_13891:
[----:B------:R-:W-:Y:S02]  /*16790*/  IMAD.MOV.U32 R13, RZ, RZ, R0 ;  /* 0x000000ffff0d7224 */ /* 0x000fe400078e0000 */
[----:B------:R-:W-:-:S07]  /*167a0*/  IMAD.MOV.U32 R7, RZ, RZ, R14 ;  /* 0x000000ffff077224 */ /* 0x000fce00078e000e */
[----:B------:R-:W-:Y:S05]  /*167b0*/  WARPSYNC.COLLECTIVE R15, `(.L_x_13892) ;  /* 0x000000000f087348 */ /* 0x000fea0003c00000 */
[----:B------:R0:W1:Y:S02]  /*167c0*/  SHFL.IDX P6, R14, R13, R12, R11 ;  /* 0x0000000c0d0e7389 */ /* 0x00006400000c000b */
[----:B01----:R-:W-:Y:S01]  /*167d0*/  ENDCOLLECTIVE ;  /* 0x000000000000791b */ /* 0x003fe20003800000 */
.L_x_13892:
[----:B------:R-:W-:Y:S02]  /*167e0*/  IMAD.MOV.U32 R13, RZ, RZ, R4 ;  /* 0x000000ffff0d7224 */ /* 0x000fe400078e0004 */
[----:B------:R-:W-:Y:S02]  /*167f0*/  IMAD.MOV.U32 R12, RZ, RZ, 0x1 ;  /* 0x00000001ff0c7424 */ /* 0x000fe400078e00ff */
[----:B------:R-:W-:-:S07]  /*16800*/  IMAD.MOV.U32 R8, RZ, RZ, R14 ;  /* 0x000000ffff087224 */ /* 0x000fce00078e000e */
[----:B------:R-:W-:Y:S05]  /*16810*/  WARPSYNC.COLLECTIVE R15, `(.L_x_13893) ;  /* 0x000000000f087348 */ /* 0x000fea0003c00000 */
[----:B------:R0:W1:Y:S02]  /*16820*/  SHFL.IDX P6, R14, R13, R12, R11 ;  /* 0x0000000c0d0e7389 */ /* 0x00006400000c000b */
[----:B01----:R-:W-:Y:S01]  /*16830*/  ENDCOLLECTIVE ;  /* 0x000000000000791b */ /* 0x003fe20003800000 */
.L_x_13893:
        /* <DEDUP_REMOVED lines=14> */
.L_x_13894:
[----:B------:R-:W-:Y:S02]  /*16920*/  IMAD.MOV.U32 R13, RZ, RZ, R4 ;  /* 0x000000ffff0d7224 */ /* 0x000fe400078e0004 */
[----:B------:R-:W-:Y:S02]  /*16930*/  IMAD.MOV.U32 R12, RZ, RZ, 0x2 ;  /* 0x00000002ff0c7424 */ /* 0x000fe400078e00ff */
[----:B------:R-:W-:-:S07]  /*16940*/  IMAD.MOV.U32 R8, RZ, RZ, R14 ;  /* 0x000000ffff087224 */ /* 0x000fce00078e000e */
[----:B------:R-:W-:Y:S05]  /*16950*/  WARPSYNC.COLLECTIVE R15, `(.L_x_13895) ;  /* 0x000000000f087348 */ /* 0x000fea0003c00000 */
[----:B------:R0:W1:Y:S02]  /*16960*/  SHFL.IDX P6, R14, R13, R12, R11 ;  /* 0x0000000c0d0e7389 */ /* 0x00006400000c000b */
[----:B01----:R-:W-:Y:S01]  /*16970*/  ENDCOLLECTIVE ;  /* 0x000000000000791b */ /* 0x003fe20003800000 */
.L_x_13895:
        /* <DEDUP_REMOVED lines=14> */
.L_x_13896:
[----:B------:R-:W-:Y:S02]  /*16a60*/  IMAD.MOV.U32 R13, RZ, RZ, R4 ;  /* 0x000000ffff0d7224 */ /* 0x000fe400078e0004 */
[----:B------:R-:W-:Y:S02]  /*16a70*/  IMAD.MOV.U32 R12, RZ, RZ, 0x3 ;  /* 0x00000003ff0c7424 */ /* 0x000fe400078e00ff */
[----:B------:R-:W-:-:S07]  /*16a80*/  IMAD.MOV.U32 R8, RZ, RZ, R14 ;  /* 0x000000ffff087224 */ /* 0x000fce00078e000e */
[----:B------:R-:W-:Y:S05]  /*16a90*/  WARPSYNC.COLLECTIVE R15, `(.L_x_13897) ;  /* 0x000000000f087348 */ /* 0x000fea0003c00000 */
[----:B------:R0:W1:Y:S02]  /*16aa0*/  SHFL.IDX P6, R14, R13, R12, R11 ;  /* 0x0000000c0d0e7389 */ /* 0x00006400000c000b */
[----:B01----:R-:W-:Y:S01]  /*16ab0*/  ENDCOLLECTIVE ;  /* 0x000000000000791b */ /* 0x003fe20003800000 */
.L_x_13897:
        /* <DEDUP_REMOVED lines=14> */
.L_x_13898:
[----:B------:R-:W-:Y:S02]  /*16ba0*/  IMAD.MOV.U32 R13, RZ, RZ, R4 ;  /* 0x000000ffff0d7224 */ /* 0x000fe400078e0004 */
[----:B------:R-:W-:Y:S02]  /*16bb0*/  IMAD.MOV.U32 R12, RZ, RZ, 0x4 ;  /* 0x00000004ff0c7424 */ /* 0x000fe400078e00ff */
[----:B------:R-:W-:-:S07]  /*16bc0*/  IMAD.MOV.U32 R8, RZ, RZ, R14 ;  /* 0x000000ffff087224 */ /* 0x000fce00078e000e */
[----:B------:R-:W-:Y:S05]  /*16bd0*/  WARPSYNC.COLLECTIVE R15, `(.L_x_13899) ;  /* 0x000000000f087348 */ /* 0x000fea0003c00000 */
[----:B------:R0:W1:Y:S02]  /*16be0*/  SHFL.IDX P6, R14, R13, R12, R11 ;  /* 0x0000000c0d0e7389 */ /* 0x00006400000c000b */
[----:B01----:R-:W-:Y:S01]  /*16bf0*/  ENDCOLLECTIVE ;  /* 0x000000000000791b */ /* 0x003fe20003800000 */
.L_x_13899:
        /* <DEDUP_REMOVED lines=14> */
.L_x_13900:
[----:B------:R-:W-:Y:S02]  /*16ce0*/  IMAD.MOV.U32 R13, RZ, RZ, R4 ;  /* 0x000000ffff0d7224 */ /* 0x000fe400078e0004 */
[----:B------:R-:W-:Y:S02]  /*16cf0*/  IMAD.MOV.U32 R12, RZ, RZ, 0x5 ;  /* 0x00000005ff0c7424 */ /* 0x000fe400078e00ff */
[----:B------:R-:W-:-:S07]  /*16d00*/  IMAD.MOV.U32 R8, RZ, RZ, R14 ;  /* 0x000000ffff087224 */ /* 0x000fce00078e000e */
[----:B------:R-:W-:Y:S05]  /*16d10*/  WARPSYNC.COLLECTIVE R15, `(.L_x_13901) ;  /* 0x000000000f087348 */ /* 0x000fea0003c00000 */
[----:B------:R0:W1:Y:S02]  /*16d20*/  SHFL.IDX P6, R14, R13, R12, R11 ;  /* 0x0000000c0d0e7389 */ /* 0x00006400000c000b */
[----:B01----:R-:W-:Y:S01]  /*16d30*/  ENDCOLLECTIVE ;  /* 0x000000000000791b */ /* 0x003fe20003800000 */
.L_x_13901:
        /* <DEDUP_REMOVED lines=14> */
.L_x_13902:
[----:B------:R-:W-:Y:S02]  /*16e20*/  IMAD.MOV.U32 R13, RZ, RZ, R4 ;  /* 0x000000ffff0d7224 */ /* 0x000fe400078e0004 */
[----:B------:R-:W-:Y:S02]  /*16e30*/  IMAD.MOV.U32 R12, RZ, RZ, 0x6 ;  /* 0x00000006ff0c7424 */ /* 0x000fe400078e00ff */
[----:B------:R-:W-:-:S07]  /*16e40*/  IMAD.MOV.U32 R8, RZ, RZ, R14 ;  /* 0x000000ffff087224 */ /* 0x000fce00078e000e */
[----:B------:R-:W-:Y:S05]  /*16e50*/  WARPSYNC.COLLECTIVE R15, `(.L_x_13903) ;  /* 0x000000000f087348 */ /* 0x000fea0003c00000 */
[----:B------:R0:W1:Y:S02]  /*16e60*/  SHFL.IDX P6, R14, R13, R12, R11 ;  /* 0x0000000c0d0e7389 */ /* 0x00006400000c000b */
[----:B01----:R-:W-:Y:S01]  /*16e70*/  ENDCOLLECTIVE ;  /* 0x000000000000791b */ /* 0x003fe20003800000 */
.L_x_13903:
        /* <DEDUP_REMOVED lines=14> */
.L_x_13904:
[----:B------:R-:W-:Y:S02]  /*16f60*/  IMAD.MOV.U32 R13, RZ, RZ, R4 ;  /* 0x000000ffff0d7224 */ /* 0x000fe400078e0004 */
[----:B------:R-:W-:Y:S02]  /*16f70*/  IMAD.MOV.U32 R12, RZ, RZ, 0x7 ;  /* 0x00000007ff0c7424 */ /* 0x000fe400078e00ff */
[----:B------:R-:W-:-:S07]  /*16f80*/  IMAD.MOV.U32 R8, RZ, RZ, R14 ;  /* 0x000000ffff087224 */ /* 0x000fce00078e000e */
[----:B------:R-:W-:Y:S05]  /*16f90*/  WARPSYNC.COLLECTIVE R15, `(.L_x_13905) ;  /* 0x000000000f087348 */ /* 0x000fea0003c00000 */
[----:B------:R0:W1:Y:S02]  /*16fa0*/  SHFL.IDX P6, R14, R13, R12, R11 ;  /* 0x0000000c0d0e7389 */ /* 0x00006400000c000b */
[----:B01----:R-:W-:Y:S01]  /*16fb0*/  ENDCOLLECTIVE ;  /* 0x000000000000791b */ /* 0x003fe20003800000 */
.L_x_13905:
[----:B------:R-:W-:-:S05]  /*16fc0*/  @!P1 LEA R8, P2, R20, R8, 0x1 ;  /* 0x0000000814089211 */ /* 0x000fca00078408ff */
[----:B------:R-:W-:-:S04]  /*16fd0*/  @!P1 IMAD.X R7, RZ, RZ, R7, P2 ;  /* 0x000000ffff079224 */ /* 0x000fc800010e0607 */
[----:B------:R-:W-:Y:S02]  /*16fe0*/  @!P1 IMAD.MOV.U32 R9, RZ, RZ, R7 ;  /* 0x000000ffff099224 */ /* 0x000fe400078e0007 */
[----:B------:R-:W-:Y:S02]  /*16ff0*/  IMAD.MOV.U32 R13, RZ, RZ, R0 ;  /* 0x000000ffff0d7224 */ /* 0x000fe400078e0000 */
[----:B------:R-:W-:Y:S01]  /*17000*/  VIADD R7, R3, 0x70 ;  /* 0x0000007003077836 */ /* 0x000fe20000000000 */
[----:B------:R-:W-:Y:S01]  /*17010*/  @!PT LDS RZ, [RZ] ;  /* 0x00000000fffff984 */ /* 0x000fe20000000800 */
[----:B------:R-:W-:Y:S01]  /*17020*/  @!PT LDS RZ, [RZ] ;  /* 0x00000000fffff984 */ /* 0x000fe20000000800 */
[----:B------:R-:W-:Y:S01]  /*17030*/  @!PT LDS RZ, [RZ] ;  /* 0x00000000fffff984 */ /* 0x000fe20000000800 */
[----:B------:R0:W-:Y:S04]  /*17040*/  @!P1 LDGSTS.E.BYPASS.LTC128B.128 [R10+0xb400], desc[UR50][R8.64], !P0 ;  /* 0x0b400000080a9fae */ /* 0x0001e8000c101d72 */
[----:B------:R-:W-:Y:S01]  /*17050*/  ISETP.GE.AND P1, PT, R7, R6, PT ;  /* 0x000000060700720c */ /* 0x000fe20003f26270 */
[----:B------:R-:W-:-:S02]  /*17060*/  VIADD R7, R3, 0x80 ;  /* 0x0000008003077836 */ /* 0x000fc40000000000 */
[----:B------:R-:W-:-:S10]  /*17070*/  IMAD.MOV.U32 R4, RZ, RZ, R14 ;  /* 0x000000ffff047224 */ /* 0x000fd400078e000e */
[----:B0-----:R-:W-:Y:S05]  /*17080*/  WARPSYNC.COLLECTIVE R15, `(.L_x_13906) ;  /* 0x000000000f087348 */ /* 0x001fea0003c00000 */
[----:B------:R1:W2:Y:S02]  /*17090*/  SHFL.IDX P6, R14, R13, R12, R11 ;  /* 0x0000000c0d0e7389 */ /* 0x0002a400000c000b */
[----:B012---:R-:W-:Y:S01]  /*170a0*/  ENDCOLLECTIVE ;  /* 0x000000000000791b */ /* 0x007fe20003800000 */
.L_x_13906:
[----:B------:R-:W-:Y:S01]  /*170b0*/  ISETP.GE.AND P2, PT, R7, R6, PT ;  /* 0x000000060700720c */ /* 0x000fe20003f46270 */
[----:B------:R-:W-:Y:S02]  /*170c0*/  IMAD.MOV.U32 R13, RZ, RZ, R2 ;  /* 0x000000ffff0d7224 */ /* 0x000fe400078e0002 */
[----:B------:R-:W-:Y:S02]  /*170d0*/  IMAD.MOV.U32 R12, RZ, RZ, RZ ;  /* 0x000000ffff0c7224 */ /* 0x000fe400078e00ff */
[----:B------:R-:W-:-:S08]  /*170e0*/  IMAD.MOV.U32 R8, RZ, RZ, R14 ;  /* 0x000000ffff087224 */ /* 0x000fd000078e000e */
[----:B------:R-:W-:Y:S05]  /*170f0*/  WARPSYNC.COLLECTIVE R15, `(.L_x_13907) ;  /* 0x000000000f087348 */ /* 0x000fea0003c00000 */
[----:B------:R0:W1:Y:S02]  /*17100*/  SHFL.IDX P6, R14, R13, R12, R11 ;  /* 0x0000000c0d0e7389 */ /* 0x00006400000c000b */
[----:B01----:R-:W-:Y:S01]  /*17110*/  ENDCOLLECTIVE ;  /* 0x000000000000791b */ /* 0x003fe20003800000 */
.L_x_13907:
        /* <DEDUP_REMOVED lines=12> */
.L_x_13908:
[----:B------:R-:W-:Y:S02]  /*171e0*/  IMAD.MOV.U32 R13, RZ, RZ, R2 ;  /* 0x000000ffff0d7224 */ /* 0x000fe400078e0002 */
[----:B------:R-:W-:Y:S02]  /*171f0*/  IMAD.MOV.U32 R12, RZ, RZ, 0x1 ;  /* 0x00000001ff0c7424 */ /* 0x000fe400078e00ff */
[----:B------:R-:W-:-:S07]  /*17200*/  IMAD.MOV.U32 R7, RZ, RZ, R14 ;  /* 0x000000ffff077224 */ /* 0x000fce00078e000e */
[----:B------:R-:W-:Y:S05]  /*17210*/  WARPSYNC.COLLECTIVE R15, `(.L_x_13909) ;  /* 0x000000000f087348 */ /* 0x000fea0003c00000 */
[----:B------:R0:W1:Y:S02]  /*17220*/  SHFL.IDX P6, R14, R13, R12, R11 ;  /* 0x0000000c0d0e7389 */ /* 0x00006400000c000b */
[----:B01----:R-:W-:Y:S01]  /*17230*/  ENDCOLLECTIVE ;  /* 0x000000000000791b */ /* 0x003fe20003800000 */
.L_x_13909:
[----:B------:R-:W-:Y:S01]  /*17240*/  @!P2 LEA R8, P1, R20, R7, 0x1 ;  /* 0x000000071408a211 */ /* 0x000fe200078208ff */
[----:B------:R-:W-:-:S04]  /*17250*/  VIADD R7, R3, 0x90 ;  /* 0x0000009003077836 */ /* 0x000fc80000000000 */
[----:B------:R-:W-:Y:S01]  /*17260*/  @!P2 IMAD.X R9, RZ, RZ, R0, P1 ;  /* 0x000000ffff09a224 */ /* 0x000fe200008e0600 */
[----:B------:R-:W-:-:S04]  /*17270*/  ISETP.GE.AND P1, PT, R7, R6, PT ;  /* 0x000000060700720c */ /* 0x000fc80003f26270 */
        /* <DEDUP_REMOVED lines=9> */
.L_x_13910:
[----:B------:R-:W-:Y:S02]  /*17310*/  IMAD.MOV.U32 R13, RZ, RZ, R2 ;  /* 0x000000ffff0d7224 */ /* 0x000fe400078e0002 */
[----:B------:R-:W-:Y:S01]  /*17320*/  IMAD.MOV.U32 R12, RZ, RZ, 0x2 ;  /* 0x00000002ff0c7424 */ /* 0x000fe200078e00ff */
[----:B------:R-:W-:-:S05]  /*17330*/  @!P1 LEA R14, P2, R20, R14, 0x1 ;  /* 0x0000000e140e9211 */ /* 0x000fca00078408ff */
[----:B------:R-:W-:-:S08]  /*17340*/  @!P1 IMAD.MOV.U32 R8, RZ, RZ, R14 ;  /* 0x000000ffff089224 */ /* 0x000fd000078e000e */
[----:B------:R-:W-:Y:S05]  /*17350*/  WARPSYNC.COLLECTIVE R15, `(.L_x_13911) ;  /* 0x000000000f087348 */ /* 0x000fea0003c00000 */
[----:B------:R0:W1:Y:S02]  /*17360*/  SHFL.IDX P6, R14, R13, R12, R11 ;  /* 0x0000000c0d0e7389 */ /* 0x00006400000c000b */
[----:B01----:R-:W-:Y:S01]  /*17370*/  ENDCOLLECTIVE ;  /* 0x000000000000791b */ /* 0x003fe20003800000 */
.L_x_13911:
[----:B------:R-:W-:-:S04]  /*17380*/  @!P1 IMAD.X R7, RZ, RZ, R0, P2 ;  /* 0x000000ffff079224 */ /* 0x000fc800010e0600 */
[----:B------:R-:W-:Y:S02]  /*17390*/  @!P1 IMAD.MOV.U32 R9, RZ, RZ, R7 ;  /* 0x000000ffff099224 */ /* 0x000fe400078e0007 */
[----:B------:R-:W-:-:S03]  /*173a0*/  VIADD R7, R3, 0xa0 ;  /* 0x000000a003077836 */ /* 0x000fc60000000000 */
[----:B------:R-:W-:Y:S01]  /*173b0*/  @!PT LDS RZ, [RZ] ;  /* 0x00000000fffff984 */ /* 0x000fe20000000800 */
[----:B------:R-:W-:Y:S01]  /*173c0*/  @!PT LDS RZ, [RZ] ;  /* 0x00000000fffff984 */ /* 0x000fe20000000800 */
[----:B------:R-:W-:Y:S01]  /*173d0*/  @!PT LDS RZ, [RZ] ;  /* 0x00000000fffff984 */ /* 0x000fe20000000800 */
[----:B------:R0:W-:Y:S02]  /*173e0*/  @!P1 LDGSTS.E.BYPASS.LTC128B.128 [R10+0xcc00], desc[UR50][R8.64], !P0 ;  /* 0x0cc00000080a9fae */ /* 0x0001e4000c101d72 */
[----:B------:R-:W-:Y:S01]  /*173f0*/  ISETP.GE.AND P1, PT, R7, R6, PT ;  /* 0x000000060700720c */ /* 0x000fe20003f26270 */
[----:B------:R-:W-:Y:S02]  /*17400*/  IMAD.MOV.U32 R13, RZ, RZ, R5 ;  /* 0x000000ffff0d7224 */ /* 0x000fe400078e0005 */
[----:B------:R-:W-:-:S10]  /*17410*/  IMAD.MOV.U32 R0, RZ, RZ, R14 ;  /* 0x000000ffff007224 */ /* 0x000fd400078e000e */
[----:B0-----:R-:W-:Y:S05]  /*17420*/  WARPSYNC.COLLECTIVE R15, `(.L_x_13912) ;  /* 0x000000000f087348 */ /* 0x001fea0003c00000 */
[----:B------:R1:W2:Y:S02]  /*17430*/  SHFL.IDX P6, R14, R13, R12, R11 ;  /* 0x0000000c0d0e7389 */ /* 0x0002a400000c000b */
[----:B012---:R-:W-:Y:S01]  /*17440*/  ENDCOLLECTIVE ;  /* 0x000000000000791b */ /* 0x007fe20003800000 */
.L_x_13912:
[----:B------:R-:W-:Y:S02]  /*17450*/  IMAD.MOV.U32 R13, RZ, RZ, R2 ;  /* 0x000000ffff0d7224 */ /* 0x000fe400078e0002 */
[----:B------:R-:W-:Y:S01]  /*17460*/  IMAD.MOV.U32 R12, RZ, RZ, 0x3 ;  /* 0x00000003ff0c7424 */ /* 0x000fe200078e00ff */
[----:B------:R-:W-:-:S13]  /*17470*/  @!P1 LEA R8, P2, R20, R14, 0x1 ;  /* 0x0000000e14089211 */ /* 0x000fda00078408ff */
[----:B------:R-:W-:Y:S05]  /*17480*/  WARPSYNC.COLLECTIVE R15, `(.L_x_13913) ;  /* 0x000000000f087348 */ /* 0x000fea0003c00000 */
[----:B------:R0:W1:Y:S02]  /*17490*/  SHFL.IDX P6, R14, R13, R12, R11 ;  /* 0x0000000c0d0e7389 */ /* 0x00006400000c000b */
[----:B01----:R-:W-:Y:S01]  /*174a0*/  ENDCOLLECTIVE ;  /* 0x000000000000791b */ /* 0x003fe20003800000 */
.L_x_13913:
        /* <DEDUP_REMOVED lines=10> */
.L_x_13914:
[----:B------:R-:W-:Y:S05]  /*17550*/  BRA `(.L_x_13915) ;  /* 0xffffffbc00e47947 */ /* 0x000fea000383ffff */
.L_x_13803:
[----:B0-----:R0:W1:Y:S02]  /*17560*/  SYNCS.PHASECHK.TRANS64.TRYWAIT P0, [R22+URZ+0x16820], R3 ;  /* 0x01682003160075a7 */ /* 0x001064000800017f */
[----:B-1----:R-:W-:Y:S05]  /*17570*/  @!P0 NANOSLEEP.SYNCS 0x989680 ;  /* 0x009896800000895d */ /* 0x002fea0003900000 */
[----:B------:R-:W1:Y:S02]  /*17580*/  @!P0 SYNCS.PHASECHK.TRANS64 P0, [R22+URZ+0x16820], R3 ;  /* 0x01682003160085a7 */ /* 0x000e64000800007f */
[----:B-1----:R-:W-:Y:S05]  /*17590*/  @!P0 BRA `(.L_x_13803) ;  /* 0xfffffffc00f08947 */ /* 0x002fea000383ffff */
[----:B------:R-:W-:Y:S05]  /*175a0*/  BRA `(.L_x_13916) ;  /* 0xffffffc000507947 */ /* 0x000fea000383ffff */
.L_x_13812:
[----:B-1----:R1:W2:Y:S02]  /*175b0*/  SYNCS.PHASECHK.TRANS64.TRYWAIT P0, [R2+URZ+0x16840], R3 ;  /* 0x01684003020075a7 */ /* 0x0022a4000800017f */
[----:B--2---:R-:W-:Y:S05]  /*175c0*/  @!P0 NANOSLEEP.SYNCS 0x989680 ;  /* 0x009896800000895d */ /* 0x004fea0003900000 */
[----:B------:R-:W2:Y:S02]  /*175d0*/  @!P0 SYNCS.PHASECHK.TRANS64 P0, [R2+URZ+0x16840], R3 ;  /* 0x01684003020085a7 */ /* 0x000ea4000800007f */
[----:B--2---:R-:W-:Y:S05]  /*175e0*/  @!P0 BRA `(.L_x_13812) ;  /* 0xfffffffc00f08947 */ /* 0x004fea000383ffff */
[----:B------:R-:W-:Y:S05]  /*175f0*/  BRA `(.L_x_13917) ;  /* 0xffffffc000fc7947 */ /* 0x000fea000383ffff */
.L_x_13817:
[----:B0-----:R0:W1:Y:S02]  /*17600*/  SYNCS.PHASECHK.TRANS64.TRYWAIT P0, [R3+URZ+0x60], R2 ;  /* 0x00006002030075a7 */ /* 0x001064000800017f */
[----:B-1----:R-:W-:Y:S05]  /*17610*/  @!P0 NANOSLEEP.SYNCS 0x989680 ;  /* 0x009896800000895d */ /* 0x002fea0003900000 */
[----:B------:R-:W1:Y:S02]  /*17620*/  @!P0 SYNCS.PHASECHK.TRANS64 P0, [R3+URZ+0x60], R2 ;  /* 0x00006002030085a7 */ /* 0x000e64000800007f */
[----:B-1----:R-:W-:Y:S05]  /*17630*/  @!P0 BRA `(.L_x_13817) ;  /* 0xfffffffc00f08947 */ /* 0x002fea000383ffff */
[----:B------:R-:W-:Y:S05]  /*17640*/  BRA `(.L_x_13918) ;  /* 0xffffffc400887947 */ /* 0x000fea000383ffff */
.L_x_13825:
[----:B-1----:R1:W2:Y:S02]  /*17650*/  SYNCS.PHASECHK.TRANS64.TRYWAIT P0, [R2+URZ+0x16840], R3 ;  /* 0x01684003020075a7 */ /* 0x0022a4000800017f */
[----:B--2---:R-:W-:Y:S05]  /*17660*/  @!P0 NANOSLEEP.SYNCS 0x989680 ;  /* 0x009896800000895d */ /* 0x004fea0003900000 */
[----:B------:R-:W2:Y:S02]  /*17670*/  @!P0 SYNCS.PHASECHK.TRANS64 P0, [R2+URZ+0x16840], R3 ;  /* 0x01684003020085a7 */ /* 0x000ea4000800007f */
[----:B--2---:R-:W-:Y:S05]  /*17680*/  @!P0 BRA `(.L_x_13825) ;  /* 0xfffffffc00f08947 */ /* 0x004fea000383ffff */
[----:B------:R-:W-:Y:S05]  /*17690*/  BRA `(.L_x_13919) ;  /* 0xffffffc800cc7947 */ /* 0x000fea000383ffff */
.L_x_13830:
[----:B0-----:R0:W1:Y:S02]  /*176a0*/  SYNCS.PHASECHK.TRANS64.TRYWAIT P0, [R10+URZ+0x60], R3 ;  /* 0x000060030a0075a7 */ /* 0x001064000800017f */
[----:B-1----:R-:W-:Y:S05]  /*176b0*/  @!P0 NANOSLEEP.SYNCS 0x989680 ;  /* 0x009896800000895d */ /* 0x002fea0003900000 */
[----:B------:R-:W1:Y:S02]  /*176c0*/  @!P0 SYNCS.PHASECHK.TRANS64 P0, [R10+URZ+0x60], R3 ;  /* 0x000060030a0085a7 */ /* 0x000e64000800007f */
[----:B-1----:R-:W-:Y:S05]  /*176d0*/  @!P0 BRA `(.L_x_13830) ;  /* 0xfffffffc00f08947 */ /* 0x002fea000383ffff */
[----:B------:R-:W-:Y:S05]  /*176e0*/  BRA `(.L_x_13920) ;  /* 0xffffffcc00587947 */ /* 0x000fea000383ffff */
.L_x_13838:
[----:B-1----:R1:W2:Y:S02]  /*176f0*/  SYNCS.PHASECHK.TRANS64.TRYWAIT P0, [R2+URZ+0x16840], R3 ;  /* 0x01684003020075a7 */ /* 0x0022a4000800017f */
[----:B--2---:R-:W-:Y:S05]  /*17700*/  @!P0 NANOSLEEP.SYNCS 0x989680 ;  /* 0x009896800000895d */ /* 0x004fea0003900000 */
[----:B------:R-:W2:Y:S02]  /*17710*/  @!P0 SYNCS.PHASECHK.TRANS64 P0, [R2+URZ+0x16840], R3 ;  /* 0x01684003020085a7 */ /* 0x000ea4000800007f */
[----:B--2---:R-:W-:Y:S05]  /*17720*/  @!P0 BRA `(.L_x_13838) ;  /* 0xfffffffc00f08947 */ /* 0x004fea000383ffff */
[----:B------:R-:W-:Y:S05]  /*17730*/  BRA `(.L_x_13921) ;  /* 0xffffffd000687947 */ /* 0x000fea000383ffff */
.L_x_13843:
[----:B0-----:R0:W1:Y:S02]  /*17740*/  SYNCS.PHASECHK.TRANS64.TRYWAIT P0, [R7+URZ+0x60], R2 ;  /* 0x00006002070075a7 */ /* 0x001064000800017f */
[----:B-1----:R-:W-:Y:S05]  /*17750*/  @!P0 NANOSLEEP.SYNCS 0x989680 ;  /* 0x009896800000895d */ /* 0x002fea0003900000 */
[----:B------:R-:W1:Y:S02]  /*17760*/  @!P0 SYNCS.PHASECHK.TRANS64 P0, [R7+URZ+0x60], R2 ;  /* 0x00006002070085a7 */ /* 0x000e64000800007f */
[----:B-1----:R-:W-:Y:S05]  /*17770*/  @!P0 BRA `(.L_x_13843) ;  /* 0xfffffffc00f08947 */ /* 0x002fea000383ffff */
[----:B------:R-:W-:Y:S05]  /*17780*/  BRA `(.L_x_13922) ;  /* 0xffffffd000f87947 */ /* 0x000fea000383ffff */
.L_x_13853:
[----:B0-----:R0:W1:Y:S02]  /*17790*/  SYNCS.PHASECHK.TRANS64.TRYWAIT P0, [R3+URZ+0x16860], R0 ;  /* 0x01686000030075a7 */ /* 0x001064000800017f */
[----:B-1----:R-:W-:Y:S05]  /*177a0*/  @!P0 NANOSLEEP.SYNCS 0x989680 ;  /* 0x009896800000895d */ /* 0x002fea0003900000 */
[----:B------:R-:W1:Y:S02]  /*177b0*/  @!P0 SYNCS.PHASECHK.TRANS64 P0, [R3+URZ+0x16860], R0 ;  /* 0x01686000030085a7 */ /* 0x000e64000800007f */
[----:B-1----:R-:W-:Y:S05]  /*177c0*/  @!P0 BRA `(.L_x_13853) ;  /* 0xfffffffc00f08947 */ /* 0x002fea000383ffff */
[----:B------:R-:W-:Y:S05]  /*177d0*/  BRA `(.L_x_13923) ;  /* 0xffffffd400f47947 */ /* 0x000fea000383ffff */
.L_x_13859:
        /* <DEDUP_REMOVED lines=8> */
.L_x_13925:
[----:B------:R-:W-:Y:S05]  /*17860*/  BSYNC B0 ;  /* 0x0000000000007941 */ /* 0x000fea0003800000 */
.L_x_13924:
        /* <DEDUP_REMOVED lines=9> */
.L_x_13926:
        /* <DEDUP_REMOVED lines=18> */
.L_x_13927:
[----:B------:R-:W-:Y:S01]  /*17a20*/  IMAD.MOV.U32 R12, RZ, RZ, 0x2 ;  /* 0x00000002ff0c7424 */ /* 0x000fe200078e00ff */
[----:B------:R-:W-:-:S05]  /*17a30*/  SEL R4, R14, RZ, P1 ;  /* 0x000000ff0e047207 */ /* 0x000fca0000800000 */
[----:B------:R-:W-:-:S04]  /*17a40*/  IMAD.IADD R4, R17, 0x1, R4 ;  /* 0x0000000111047824 */ /* 0x000fc800078e0204 */
[----:B------:R-:W-:-:S07]  /*17a50*/  IMAD.MOV.U32 R13, RZ, RZ, R4 ;  /* 0x000000ffff0d7224 */ /* 0x000fce00078e0004 */
[----:B------:R-:W-:Y:S05]  /*17a60*/  WARPSYNC.COLLECTIVE R15, `(.L_x_13928) ;  /* 0x000000000f087348 */ /* 0x000fea0003c00000 */
[----:B------:R0:W1:Y:S02]  /*17a70*/  SHFL.UP P6, R14, R13, R12, R11 ;  /* 0x0400000c0d0e7389 */ /* 0x00006400000c000b */
[----:B01----:R-:W-:Y:S01]  /*17a80*/  ENDCOLLECTIVE ;  /* 0x000000000000791b */ /* 0x003fe20003800000 */
.L_x_13928:
[----:B------:R-:W-:Y:S01]  /*17a90*/  IMAD.MOV.U32 R12, RZ, RZ, 0x4 ;  /* 0x00000004ff0c7424 */ /* 0x000fe200078e00ff */
[----:B------:R-:W-:-:S05]  /*17aa0*/  SEL R3, R14, RZ, P2 ;  /* 0x000000ff0e037207 */ /* 0x000fca0001000000 */
[----:B------:R-:W-:-:S04]  /*17ab0*/  IMAD.IADD R6, R4, 0x1, R3 ;  /* 0x0000000104067824 */ /* 0x000fc800078e0203 */
[----:B------:R-:W-:-:S07]  /*17ac0*/  IMAD.MOV.U32 R13, RZ, RZ, R6 ;  /* 0x000000ffff0d7224 */ /* 0x000fce00078e0006 */
[----:B------:R-:W-:Y:S05]  /*17ad0*/  WARPSYNC.COLLECTIVE R15, `(.L_x_13929) ;  /* 0x000000000f087348 */ /* 0x000fea0003c00000 */
[----:B------:R0:W1:Y:S02]  /*17ae0*/  SHFL.UP P6, R14, R13, R12, R11 ;  /* 0x0400000c0d0e7389 */ /* 0x00006400000c000b */
[----:B01----:R-:W-:Y:S01]  /*17af0*/  ENDCOLLECTIVE ;  /* 0x000000000000791b */ /* 0x003fe20003800000 */
.L_x_13929:
[----:B------:R-:W-:Y:S01]  /*17b00*/  IMAD.MOV.U32 R12, RZ, RZ, 0x8 ;  /* 0x00000008ff0c7424 */ /* 0x000fe200078e00ff */
[----:B------:R-:W-:-:S05]  /*17b10*/  SEL R3, R14, RZ, P3 ;  /* 0x000000ff0e037207 */ /* 0x000fca0001800000 */
[----:B------:R-:W-:-:S04]  /*17b20*/  IMAD.IADD R2, R6, 0x1, R3 ;  /* 0x0000000106027824 */ /* 0x000fc800078e0203 */
[----:B------:R-:W-:-:S07]  /*17b30*/  IMAD.MOV.U32 R13, RZ, RZ, R2 ;  /* 0x000000ffff0d7224 */ /* 0x000fce00078e0002 */
[----:B------:R-:W-:Y:S05]  /*17b40*/  WARPSYNC.COLLECTIVE R15, `(.L_x_13930) ;  /* 0x000000000f087348 */ /* 0x000fea0003c00000 */
[----:B------:R0:W1:Y:S02]  /*17b50*/  SHFL.UP P6, R14, R13, R12, R11 ;  /* 0x0400000c0d0e7389 */ /* 0x00006400000c000b */
[----:B01----:R-:W-:Y:S01]  /*17b60*/  ENDCOLLECTIVE ;  /* 0x000000000000791b */ /* 0x003fe20003800000 */
.L_x_13930:
[----:B------:R-:W-:Y:S01]  /*17b70*/  IMAD.MOV.U32 R12, RZ, RZ, 0x10 ;  /* 0x00000010ff0c7424 */ /* 0x000fe200078e00ff */
[----:B------:R-:W-:-:S05]  /*17b80*/  SEL R3, R14, RZ, P4 ;  /* 0x000000ff0e037207 */ /* 0x000fca0002000000 */
[----:B------:R-:W-:-:S04]  /*17b90*/  IMAD.IADD R3, R2, 0x1, R3 ;  /* 0x0000000102037824 */ /* 0x000fc800078e0203 */
[----:B------:R-:W-:-:S07]  /*17ba0*/  IMAD.MOV.U32 R13, RZ, RZ, R3 ;  /* 0x000000ffff0d7224 */ /* 0x000fce00078e0003 */
[----:B------:R-:W-:Y:S05]  /*17bb0*/  WARPSYNC.COLLECTIVE R15, `(.L_x_13931) ;  /* 0x000000000f087348 */ /* 0x000fea0003c00000 */
[----:B------:R0:W1:Y:S02]  /*17bc0*/  SHFL.UP P6, R14, R13, R12, R11 ;  /* 0x0400000c0d0e7389 */ /* 0x00006400000c000b */
[----:B01----:R-:W-:Y:S01]  /*17bd0*/  ENDCOLLECTIVE ;  /* 0x000000000000791b */ /* 0x003fe20003800000 */
.L_x_13931:
        /* <DEDUP_REMOVED lines=8> */
.L_x_13932:
[----:B------:R-:W-:Y:S05]  /*17c60*/  BRA `(.L_x_13933) ;  /* 0xffffffd800287947 */ /* 0x000fea000383ffff */
.L_x_13864:
        /* <DEDUP_REMOVED lines=8> */
.L_x_13935:
[----:B------:R-:W-:Y:S05]  /*17cf0*/  BSYNC B0 ;  /* 0x0000000000007941 */ /* 0x000fea0003800000 */
.L_x_13934:
        /* <DEDUP_REMOVED lines=8> */
.L_x_13936:
[----:B------:R-:W-:Y:S01]  /*17d80*/  IMAD.MOV.U32 R12, RZ, RZ, 0x4 ;  /* 0x00000004ff0c7424 */ /* 0x000fe200078e00ff */
[----:B------:R-:W-:-:S05]  /*17d90*/  SEL R2, R14, RZ, P2 ;  /* 0x000000ff0e027207 */ /* 0x000fca0001000000 */
[----:B------:R-:W-:-:S04]  /*17da0*/  IMAD.IADD R2, R13, 0x1, R2 ;  /* 0x000000010d027824 */ /* 0x000fc800078e0202 */
[----:B------:R-:W-:-:S07]  /*17db0*/  IMAD.MOV.U32 R13, RZ, RZ, R2 ;  /* 0x000000ffff0d7224 */ /* 0x000fce00078e0002 */
[----:B------:R-:W-:Y:S05]  /*17dc0*/  WARPSYNC.COLLECTIVE R15, `(.L_x_13937) ;  /* 0x000000000f087348 */ /* 0x000fea0003c00000 */
[----:B------:R0:W1:Y:S02]  /*17dd0*/  SHFL.UP P6, R14, R13, R12, R11 ;  /* 0x0400000c0d0e7389 */ /* 0x00006400000c000b */
[----:B01----:R-:W-:Y:S01]  /*17de0*/  ENDCOLLECTIVE ;  /* 0x000000000000791b */ /* 0x003fe20003800000 */
.L_x_13937:
[----:B------:R-:W-:Y:S01]  /*17df0*/  IMAD.MOV.U32 R12, RZ, RZ, 0x8 ;  /* 0x00000008ff0c7424 */ /* 0x000fe200078e00ff */
[----:B------:R-:W-:-:S05]  /*17e00*/  SEL R3, R14, RZ, P3 ;  /* 0x000000ff0e037207 */ /* 0x000fca0001800000 */
[----:B------:R-:W-:-:S04]  /*17e10*/  IMAD.IADD R3, R2, 0x1, R3 ;  /* 0x0000000102037824 */ /* 0x000fc800078e0203 */
[----:B------:R-:W-:-:S07]  /*17e20*/  IMAD.MOV.U32 R13, RZ, RZ, R3 ;  /* 0x000000ffff0d7224 */ /* 0x000fce00078e0003 */
[----:B------:R-:W-:Y:S05]  /*17e30*/  WARPSYNC.COLLECTIVE R15, `(.L_x_13938) ;  /* 0x000000000f087348 */ /* 0x000fea0003c00000 */
[----:B------:R0:W1:Y:S02]  /*17e40*/  SHFL.UP P6, R14, R13, R12, R11 ;  /* 0x0400000c0d0e7389 */ /* 0x00006400000c000b */
[----:B01----:R-:W-:Y:S01]  /*17e50*/  ENDCOLLECTIVE ;  /* 0x000000000000791b */ /* 0x003fe20003800000 */
.L_x_13938:
[----:B------:R-:W-:Y:S01]  /*17e60*/  IMAD.MOV.U32 R12, RZ, RZ, 0x10 ;  /* 0x00000010ff0c7424 */ /* 0x000fe200078e00ff */
[----:B------:R-:W-:-:S05]  /*17e70*/  SEL R4, R14, RZ, P4 ;  /* 0x000000ff0e047207 */ /* 0x000fca0002000000 */
[----:B------:R-:W-:-:S04]  /*17e80*/  IMAD.IADD R4, R3, 0x1, R4 ;  /* 0x0000000103047824 */ /* 0x000fc800078e0204 */
[----:B------:R-:W-:-:S07]  /*17e90*/  IMAD.MOV.U32 R13, RZ, RZ, R4 ;  /* 0x000000ffff0d7224 */ /* 0x000fce00078e0004 */
[----:B------:R-:W-:Y:S05]  /*17ea0*/  WARPSYNC.COLLECTIVE R15, `(.L_x_13939) ;  /* 0x000000000f087348 */ /* 0x000fea0003c00000 */
[----:B------:R0:W1:Y:S02]  /*17eb0*/  SHFL.UP P6, R14, R13, R12, R11 ;  /* 0x0400000c0d0e7389 */ /* 0x00006400000c000b */
[----:B01----:R-:W-:Y:S01]  /*17ec0*/  ENDCOLLECTIVE ;  /* 0x000000000000791b */ /* 0x003fe20003800000 */
.L_x_13939:
        /* <DEDUP_REMOVED lines=8> */
.L_x_13940:
[----:B------:R-:W-:Y:S05]  /*17f50*/  BRA `(.L_x_13941) ;  /* 0xffffffd800087947 */ /* 0x000fea000383ffff */
.L_x_13866:
[----:B------:R-:W-:Y:S01]  /*17f60*/  BSSY B0, `(.L_x_13942) ;  /* 0x0000006000007945 */ /* 0x000fe20003800000 */
[----:B------:R-:W-:Y:S01]  /*17f70*/  PLOP3.LUT P6, PT, P6, PT, PT, 0x8, 0x0 ;  /* 0x000000000000781c */ /* 0x000fe200037ce170 */
[----:B------:R-:W-:-:S12]  /*17f80*/  IMAD.MOV.U32 R15, RZ, RZ, -0x1 ;  /* 0xffffffffff0f7424 */ /* 0x000fd800078e00ff */
[----:B01----:R-:W-:Y:S05]  /*17f90*/  WARPSYNC.COLLECTIVE R15, `(.L_x_13943) ;  /* 0x000000000f087348 */ /* 0x003fea0003c00000 */
[----:B------:R-:W-:Y:S01]  /*17fa0*/  VOTE.ANY R14, PT, P6 ;  /* 0x00000000000e7806 */ /* 0x000fe200030e0100 */
[----:B01----:R-:W-:Y:S06]  /*17fb0*/  ENDCOLLECTIVE ;  /* 0x000000000000791b */ /* 0x003fec0003800000 */
.L_x_13943:
[----:B------:R-:W-:Y:S05]  /*17fc0*/  BSYNC B0 ;  /* 0x0000000000007941 */ /* 0x000fea0003800000 */
.L_x_13942:
        /* <DEDUP_REMOVED lines=9> */
.L_x_13944:
[----:B------:R-:W-:Y:S01]  /*18060*/  IMAD.MOV.U32 R17, RZ, RZ, R14 ;  /* 0x000000ffff117224 */ /* 0x000fe200078e000e */
[----:B------:R-:W-:Y:S06]  /*18070*/  BRA `(.L_x_13945) ;  /* 0xffffffd400f87947 */ /* 0x000fec000383ffff */
.L_x_13868:
[----:B------:R-:W-:Y:S01]  /*18080*/  BSSY B0, `(.L_x_13946) ;  /* 0x0000007000007945 */ /* 0x000fe20003800000 */
[----:B------:R-:W-:Y:S02]  /*18090*/  IMAD.MOV.U32 R13, RZ, RZ, R2 ;  /* 0x000000ffff0d7224 */ /* 0x000fe400078e0002 */
[----:B------:R-:W-:Y:S02]  /*180a0*/  IMAD.MOV.U32 R11, RZ, RZ, 0x1f ;  /* 0x0000001fff0b7424 */ /* 0x000fe400078e00ff */
[----:B------:R-:W-:-:S07]  /*180b0*/  IMAD.MOV.U32 R15, RZ, RZ, -0x1 ;  /* 0xffffffffff0f7424 */ /* 0x000fce00078e00ff */
[----:B0123--:R-:W-:Y:S05]  /*180c0*/  WARPSYNC.COLLECTIVE R15, `(.L_x_13947) ;  /* 0x000000000f087348 */ /* 0x00ffea0003c00000 */
[----:B------:R4:W0:Y:S02]  /*180d0*/  SHFL.IDX P6, R14, R13, R12, R11 ;  /* 0x0000000c0d0e7389 */ /* 0x00082400000c000b */
[----:B01234-:R-:W-:Y:S01]  /*180e0*/  ENDCOLLECTIVE ;  /* 0x000000000000791b */ /* 0x01ffe20003800000 */
.L_x_13947:
[----:B------:R-:W-:Y:S05]  /*180f0*/  BSYNC B0 ;  /* 0x0000000000007941 */ /* 0x000fea0003800000 */
.L_x_13946:
[----:B------:R-:W-:Y:S05]  /*18100*/  BRA `(.L_x_13867) ;  /* 0xffffffd400f07947 */ /* 0x000fea000383ffff */
.L_x_13872:
[----:B0-----:R0:W3:Y:S02]  /*18110*/  SYNCS.PHASECHK.TRANS64.TRYWAIT P0, [R9+URZ+0x16820], R0 ;  /* 0x01682000090075a7 */ /* 0x0010e4000800017f */
[----:B---3--:R-:W-:Y:S05]  /*18120*/  @!P0 NANOSLEEP.SYNCS 0x989680 ;  /* 0x009896800000895d */ /* 0x008fea0003900000 */
[----:B------:R-:W3:Y:S02]  /*18130*/  @!P0 SYNCS.PHASECHK.TRANS64 P0, [R9+URZ+0x16820], R0 ;  /* 0x01682000090085a7 */ /* 0x000ee4000800007f */
[----:B---3--:R-:W-:Y:S05]  /*18140*/  @!P0 BRA `(.L_x_13872) ;  /* 0xfffffffc00f08947 */ /* 0x008fea000383ffff */
[----:B------:R-:W-:Y:S05]  /*18150*/  BRA `(.L_x_13948) ;  /* 0xffffffdc00687947 */ /* 0x000fea000383ffff */
.L_x_13873:
        /* <DEDUP_REMOVED lines=11> */
.L_x_13950:
[----:B------:R-:W-:Y:S05]  /*18210*/  BSYNC B0 ;  /* 0x0000000000007941 */ /* 0x000fea0003800000 */
.L_x_13949:
[----:B------:R-:W-:Y:S05]  /*18220*/  BRA `(.L_x_13951) ;  /* 0xffffffdc00507947 */ /* 0x000fea000383ffff */
.L_x_13876:
[----:B------:R-:W-:Y:S01]  /*18230*/  BSSY B1, `(.L_x_13952) ;  /* 0x0000006000017945 */ /* 0x000fe20003800000 */
[----:B------:R-:W-:-:S07]  /*18240*/  IMAD.MOV.U32 R15, RZ, RZ, -0x1 ;  /* 0xffffffffff0f7424 */ /* 0x000fce00078e00ff */
[----:B012---:R-:W-:Y:S05]  /*18250*/  WARPSYNC.COLLECTIVE R15, `(.L_x_13953) ;  /* 0x000000000f0c7348 */ /* 0x007fea0003c00000 */
[----:B------:R-:W-:Y:S02]  /*18260*/  ELECT P6, UR62, PT ;  /* 0x00000000003e782f */ /* 0x000fe400038c0000 */
[----:B------:R-:W-:Y:S01]  /*18270*/  MOV R14, UR62 ;  /* 0x0000003e000e7c02 */ /* 0x000fe20008000f00 */
[----:B012---:R-:W-:Y:S10]  /*18280*/  ENDCOLLECTIVE ;  /* 0x000000000000791b */ /* 0x007ff40003800000 */
.L_x_13953:
[----:B------:R-:W-:Y:S05]  /*18290*/  BSYNC B1 ;  /* 0x0000000000017941 */ /* 0x000fea0003800000 */
.L_x_13952:
[----:B------:R-:W-:Y:S05]  /*182a0*/  BRA `(.L_x_13954) ;  /* 0xffffffdc00487947 */ /* 0x000fea000383ffff */
.L_x_13878:
[----:B0-----:R0:W3:Y:S02]  /*182b0*/  SYNCS.PHASECHK.TRANS64.TRYWAIT P0, [R5+URZ], R4 ;  /* 0x00000004050075a7 */ /* 0x0010e4000800017f */
[----:B---3--:R-:W-:Y:S05]  /*182c0*/  @!P0 NANOSLEEP.SYNCS 0x989680 ;  /* 0x009896800000895d */ /* 0x008fea0003900000 */
[----:B------:R-:W3:Y:S02]  /*182d0*/  @!P0 SYNCS.PHASECHK.TRANS64 P0, [R5+URZ], R4 ;  /* 0x00000004050085a7 */ /* 0x000ee4000800007f */
[----:B---3--:R-:W-:Y:S05]  /*182e0*/  @!P0 BRA `(.L_x_13878) ;  /* 0xfffffffc00f08947 */ /* 0x008fea000383ffff */
[----:B------:R-:W-:Y:S05]  /*182f0*/  BRA `(.L_x_13955) ;  /* 0xffffffdc007c7947 */ /* 0x000fea000383ffff */
.L_x_13879:
[----:B---3--:R3:W4:Y:S02]  /*18300*/  SYNCS.PHASECHK.TRANS64.TRYWAIT P0, [R3+URZ], R2 ;  /* 0x00000002030075a7 */ /* 0x008724000800017f */
[----:B----4-:R-:W-:Y:S05]  /*18310*/  @!P0 NANOSLEEP.SYNCS 0x989680 ;  /* 0x009896800000895d */ /* 0x010fea0003900000 */
[----:B------:R-:W4:Y:S02]  /*18320*/  @!P0 SYNCS.PHASECHK.TRANS64 P0, [R3+URZ], R2 ;  /* 0x00000002030085a7 */ /* 0x000f24000800007f */
[----:B----4-:R-:W-:Y:S05]  /*18330*/  @!P0 BRA `(.L_x_13879) ;  /* 0xfffffffc00f08947 */ /* 0x010fea000383ffff */
[----:B------:R-:W-:Y:S05]  /*18340*/  BRA `(.L_x_13956) ;  /* 0xffffffdc00707947 */ /* 0x000fea000383ffff */
.L_x_13881:
[----:B----4-:R4:W0:Y:S02]  /*18350*/  SYNCS.PHASECHK.TRANS64.TRYWAIT P0, [R23+URZ], R4 ;  /* 0x00000004170075a7 */ /* 0x010824000800017f */
[----:B0-----:R-:W-:Y:S05]  /*18360*/  @!P0 NANOSLEEP.SYNCS 0x989680 ;  /* 0x009896800000895d */ /* 0x001fea0003900000 */
[----:B------:R-:W0:Y:S02]  /*18370*/  @!P0 SYNCS.PHASECHK.TRANS64 P0, [R23+URZ], R4 ;  /* 0x00000004170085a7 */ /* 0x000e24000800007f */
[----:B0-----:R-:W-:Y:S05]  /*18380*/  @!P0 BRA `(.L_x_13881) ;  /* 0xfffffffc00f08947 */ /* 0x001fea000383ffff */
[----:B------:R-:W-:Y:S05]  /*18390*/  BRA `(.L_x_13957) ;  /* 0xffffffdc00747947 */ /* 0x000fea000383ffff */
.L_x_13958:
        /* <DEDUP_REMOVED lines=14> */
.L_x_15332:


//--------------------- .text._ZN7cutlass13device_kernelIN5flash11enable_sm90INS1_16FlashAttnFwdSm90INS1_25CollectiveMainloopFwdSm90ILi2EN4cute5tupleIJNS5_1CILi1EEES8_S8_EEENS6_IJNS7_ILi192EEENS7_ILi128EEENS7_ILi64EEEEEELi64ENS_10bfloat16_tEfNS_4arch4Sm90ELb0ELb1ELb1ELb1ELb0ELb1ELb0ELb1ELb1ELb1ELb0ELb0EEENS1_21CollectiveEpilogueFwdINS6_IJSA_SC_SB_EEES9_SE_SG_Li384ELb1ELb1ELb0ELb0EEENS1_36VarlenDynamicPersistentTileSchedulerILi192ELi128ELi384ELi128ELb0ELb1ELb1ELb1ELb0ELb1EEEEEEEEEvNT_6ParamsE --------------------------
	.section	.text._ZN7cutlass13device_kernelIN5flash11enable_sm90INS1_16FlashAttnFwdSm90INS1_25CollectiveMainloopFwdSm90ILi2EN4cute5tupleIJNS5_1CILi1EEES8_S8_EEENS6_IJNS7_ILi192EEENS7_ILi128EEENS7_ILi64EEEEEELi64ENS_10bfloat16_tEfNS_4arch4Sm90ELb0ELb1ELb1ELb1ELb0ELb1ELb0ELb1ELb1ELb1ELb0ELb0EEENS1_21CollectiveEpilogueFwdINS6_IJSA_SC_SB_EEES9_SE_SG_Li384ELb1ELb1ELb0ELb0EEENS1_36VarlenDynamicPersistentTileSchedulerILi192ELi128ELi384ELi128ELb0ELb1ELb1ELb1ELb0ELb1EEEEEEEEEvNT_6ParamsE,"ax",@progbits
	.align	128
.text._ZN7cutlass13device_kernelIN5flash11enable_sm90INS1_16FlashAttnFwdSm90INS1_25CollectiveMainloopFwdSm90ILi2EN4cute5tupleIJNS5_1CILi1EEES8_S8_EEENS6_IJNS7_ILi192EEENS7_ILi128EEENS7_ILi64EEEEEELi64ENS_10bfloat16_tEfNS_4arch4Sm90ELb0ELb1ELb1ELb1ELb0ELb1ELb0ELb1ELb1ELb1ELb0ELb0EEENS1_21CollectiveEpilogueFwdINS6_IJSA_SC_SB_EEES9_SE_SG_Li384ELb1ELb1ELb0ELb0EEENS1_36VarlenDynamicPersistentTileSchedulerILi192ELi128ELi384ELi128ELb0ELb1ELb1ELb1ELb0ELb1EEEEEEEEEvNT_6ParamsE:
        .type           _ZN7cutlass13device_kernelIN5flash11enable_sm90INS1_16FlashAttnFwdSm90INS1_25CollectiveMainloopFwdSm90ILi2EN4cute5tupleIJNS5_1CILi1EEES8_S8_EEENS6_IJNS7_ILi192EEENS7_ILi128EEENS7_ILi64EEEEEELi64ENS_10bfloat16_tEfNS_4arch4Sm90ELb0ELb1ELb1ELb1ELb0ELb1ELb0ELb1ELb1ELb1ELb0ELb0EEENS1_21CollectiveEpilogueFwdINS6_IJSA_SC_SB_EEES9_SE_SG_Li384ELb1ELb1ELb0ELb0EEENS1_36VarlenDynamicPersistentTileSchedulerILi192ELi128ELi384ELi128ELb0ELb1ELb1ELb1ELb0ELb1EEEEEEEEEvNT_6ParamsE,@function
        .size           _ZN7cutlass13device_kernelIN5flash11enable_sm90INS1_16FlashAttnFwdSm90INS1_25CollectiveMainloopFwdSm90ILi2EN4cute5tupleIJNS5_1CILi1EEES8_S8_EEENS6_IJNS7_ILi192EEENS7_ILi128EEENS7_ILi64EEEEEELi64ENS_10bfloat16_tEfNS_4arch4Sm90ELb0ELb1ELb1ELb1ELb0ELb1ELb0ELb1ELb1ELb1ELb0ELb0EEENS1_21CollectiveEpilogueFwdINS6_IJSA_SC_SB_EEES9_SE_SG_Li384ELb1ELb1ELb0ELb0EEENS1_36VarlenDynamicPersistentTileSchedulerILi192ELi128ELi384ELi128ELb0ELb1ELb1ELb1ELb0ELb1EEEEEEEEEvNT_6ParamsE,(.L_x_15333 - _ZN7cutlass13device_kernelIN5flash11enable_sm90INS1_16FlashAttnFwdSm90INS1_25CollectiveMainloopFwdSm90ILi2EN4cute5tupleIJNS5_1CILi1EEES8_S8_EEENS6_IJNS7_ILi192EEENS7_ILi128EEENS7_ILi64EEEEEELi64ENS_10bfloat16_tEfNS_4arch4Sm90ELb0ELb1ELb1ELb1ELb0ELb1ELb0ELb1ELb1ELb1ELb0ELb0EEENS1_21CollectiveEpilogueFwdINS6_IJSA_SC_SB_EEES9_SE_SG_Li384ELb1ELb1ELb0ELb0EEENS1_36VarlenDynamicPersistentTileSchedulerILi192ELi128ELi384ELi128ELb0ELb1ELb1ELb1ELb0ELb1EEEEEEEEEvNT_6ParamsE)
        .other          _ZN7cutlass13device_kernelIN5flash11enable_sm90INS1_16FlashAttnFwdSm90INS1_25CollectiveMainloopFwdSm90ILi2EN4cute5tupleIJNS5_1CILi1EEES8_S8_EEENS6_IJNS7_ILi192EEENS7_ILi128EEENS7_ILi64EEEEEELi64ENS_10bfloat16_tEfNS_4arch4Sm90ELb0ELb1ELb1ELb1ELb0ELb1ELb0ELb1ELb1ELb1ELb0ELb0EEENS1_21CollectiveEpilogueFwdINS6_IJSA_SC_SB_EEES9_SE_SG_Li384ELb1ELb1ELb0ELb0EEENS1_36VarlenDynamicPersistentTileSchedulerILi192ELi128ELi384ELi128ELb0ELb1ELb1ELb1ELb0ELb1EEEEEEEEEvNT_6ParamsE,@"STO_CUDA_ENTRY STV_DEFAULT"
_ZN7cutlass13device_kernelIN5flash11enable_sm90INS1_16FlashAttnFwdSm90INS1_25CollectiveMainloopFwdSm90ILi2EN4cute5tupleIJNS5_1CILi1EEES8_S8_EEENS6_IJNS7_ILi192EEENS7_ILi128EEENS7_ILi64EEEEEELi64ENS_10bfloat16_tEfNS_4arch4Sm90ELb0ELb1ELb1ELb1ELb0ELb1ELb0ELb1ELb1ELb1ELb0ELb0EEENS1_21CollectiveEpilogueFwdINS6_IJSA_SC_SB_EEES9_SE_SG_Li384ELb1ELb1ELb0ELb0EEENS1_36VarlenDynamicPersistentTileSchedulerILi192ELi128ELi384ELi128ELb0ELb1ELb1ELb1ELb0ELb1EEEEEEEEEvNT_6ParamsE:
        /* <DEDUP_REMOVED lines=24> */
.L_x_13960:
[----:B------:R-:W-:Y:S05]  /*0180*/  BSYNC B0 ;  /* 0x0000000000007941 */ /* 0x000fea0003800000 */
.L_x_13959:
        /* <DEDUP_REMOVED lines=41> */
.L_x_13961:
        /* <DEDUP_REMOVED lines=22> */
.L_x_13962:
        /* <DEDUP_REMOVED lines=18> */
.L_x_13963:
        /* <DEDUP_REMOVED lines=22> */
.L_x_13964:
        /* <DEDUP_REMOVED lines=22> */
.L_x_13965:
        /* <DEDUP_REMOVED lines=8> */
.L_x_13968:
[----:B------:R-:W-:-:S08]  /*09e0*/  NOP ;  /* 0x0000000000007918 */ /* 0x000fd00000000000 */
[----:B------:R-:W0:Y:S02]  /*09f0*/  USETMAXREG.TRY_ALLOC.CTAPOOL UP0, 0xa0 ;  /* 0x000000a0000079c8 */ /* 0x000e240008000600 */
[----:B0-----:R-:W-:-:S13]  /*0a00*/  PLOP3.LUT P0, PT, PT, PT, UP0, 0x80, 0x0 ;  /* 0x000000000000781c */ /* 0x001fda0003f0f008 */
[----:B------:R-:W-:Y:S05]  /*0a10*/  @!P0 BRA `(.L_x_13968) ;  /* 0xfffffffc00f08947 */ /* 0x000fea000383ffff */
[----:B------:R-:W2:Y:S01]  /*0a20*/  LDL.LU R0, [R1] ;  /* 0x0000000001007983 */ /* 0x000ea20000300800 */
[----:B------:R-:W0:Y:S01]  /*0a30*/  S2R R2, SR_TID.X ;  /* 0x0000000000027919 */ /* 0x000e220000002100 */
        /* <DEDUP_REMOVED lines=17> */
[----:B------:R-:W0:Y:S01]  /*0b50*/  S2R R0, SR_TID.X ;  /* 0x0000000000007919 */ /* 0x000e220000002100 */
[----:B------:R-:W-:Y:S01]  /*0b60*/  CS2R R22, SRZ ;  /* 0x0000000000167805 */ /* 0x000fe2000001ff00 */
[----:B------:R-:W-:Y:S01]  /*0b70*/  IMAD.MOV.U32 R16, RZ, RZ, RZ ;  /* 0x000000ffff107224 */ /* 0x000fe200078e00ff */
[----:B------:R-:W-:Y:S01]  /*0b80*/  ULOP3.LUT UR37, UR36, 0x1, URZ, 0xfc, !UPT ;  /* 0x0000000124257892 */ /* 0x000fe2000f8efc3f */
[----:B------:R-:W-:Y:S01]  /*0b90*/  STL [R1+0x58], RZ ;  /* 0x000058ff01007387 */ /* 0x000fe20000100800 */
[----:B0-----:R-:W-:-:S05]  /*0ba0*/  VIADD R11, R0, 0xffffff80 ;  /* 0xffffff80000b7836 */ /* 0x001fca0000000000 */
[----:B------:R-:W-:-:S04]  /*0bb0*/  SHF.R.S32.HI R0, RZ, 0x1f, R11 ;  /* 0x0000001fff007819 */ /* 0x000fc8000001140b */
[----:B------:R-:W-:-:S04]  /*0bc0*/  LEA.HI R3, R0, R11, RZ, 0x7 ;  /* 0x0000000b00037211 */ /* 0x000fc800078f38ff */
[----:B------:R-:W-:Y:S02]  /*0bd0*/  LOP3.LUT R4, R3, 0xffffff80, RZ, 0xc0, !PT ;  /* 0xffffff8003047812 */ /* 0x000fe400078ec0ff */
[----:B------:R-:W-:-:S03]  /*0be0*/  SHF.R.S32.HI R8, RZ, 0x7, R3 ;  /* 0x00000007ff087819 */ /* 0x000fc60000011403 */
[----:B------:R-:W-:-:S05]  /*0bf0*/  IMAD.IADD R9, R11, 0x1, -R4 ;  /* 0x000000010b097824 */ /* 0x000fca00078e0a04 */
[----:B------:R-:W-:-:S04]  /*0c00*/  SHF.R.S32.HI R4, RZ, 0x1f, R9 ;  /* 0x0000001fff047819 */ /* 0x000fc80000011409 */
[CC--:B------:R-:W-:Y:S02]  /*0c10*/  LEA.HI R5, R4.reuse, R9.reuse, RZ, 0x2 ;  /* 0x0000000904057211 */ /* 0x0c0fe400078f10ff */
[----:B------:R-:W-:Y:S02]  /*0c20*/  LEA.HI R4, R4, R9, RZ, 0x5 ;  /* 0x0000000904047211 */ /* 0x000fe400078f28ff */
[--C-:B------:R-:W-:Y:S02]  /*0c30*/  SHF.R.S32.HI R6, RZ, 0x2, R5.reuse ;  /* 0x00000002ff067819 */ /* 0x100fe40000011405 */
[----:B------:R-:W-:Y:S02]  /*0c40*/  SHF.R.S32.HI R3, RZ, 0x1f, R5 ;  /* 0x0000001fff037819 */ /* 0x000fe40000011405 */
[----:B------:R-:W-:Y:S02]  /*0c50*/  SHF.R.S32.HI R4, RZ, 0x5, R4 ;  /* 0x00000005ff047819 */ /* 0x000fe40000011404 */
[----:B------:R-:W-:Y:S01]  /*0c60*/  LEA.HI R7, R3, R6, RZ, 0x3 ;  /* 0x0000000603077211 */ /* 0x000fe200078f18ff */
[----:B------:R-:W-:Y:S01]  /*0c70*/  IMAD.HI R3, R8, 0x55555556, RZ ;  /* 0x5555555608037827 */ /* 0x000fe200078e02ff */
[----:B------:R-:W-:-:S02]  /*0c80*/  LOP3.LUT R5, R5, 0x7ffffffc, RZ, 0xc0, !PT ;  /* 0x7ffffffc05057812 */ /* 0x000fc400078ec0ff */
[----:B------:R-:W-:Y:S02]  /*0c90*/  LOP3.LUT R7, R7, 0xfffffff8, RZ, 0xc0, !PT ;  /* 0xfffffff807077812 */ /* 0x000fe400078ec0ff */
[----:B------:R-:W-:-:S03]  /*0ca0*/  LEA.HI R3, R3, R3, RZ, 0x1 ;  /* 0x0000000303037211 */ /* 0x000fc600078f08ff */
[----:B------:R-:W-:Y:S02]  /*0cb0*/  IMAD.IADD R7, R6, 0x1, -R7 ;  /* 0x0000000106077824 */ /* 0x000fe400078e0a07 */
[----:B------:R-:W-:Y:S02]  /*0cc0*/  IMAD R3, R3, -0x3, R8 ;  /* 0xfffffffd03037824 */ /* 0x000fe400078e0208 */
[----:B------:R-:W-:-:S04]  /*0cd0*/  IMAD R4, R4, 0x10, R7 ;  /* 0x0000001004047824 */ /* 0x000fc800078e0207 */
[----:B------:R-:W-:Y:S01]  /*0ce0*/  IMAD R8, R3, 0x40, R4 ;  /* 0x0000004003087824 */ /* 0x000fe200078e0204 */
[CC--:B------:R-:W-:Y:S02]  /*0cf0*/  LEA.HI R3, R0.reuse, R11.reuse, RZ, 0x2 ;  /* 0x0000000b00037211 */ /* 0x0c0fe400078f10ff */
[----:B------:R-:W-:Y:S02]  /*0d00*/  LEA.HI R0, R0, R11, RZ, 0x5 ;  /* 0x0000000b00007211 */ /* 0x000fe400078f28ff */
[--C-:B------:R-:W-:Y:S01]  /*0d10*/  SHF.R.S32.HI R17, RZ, 0x2, R3.reuse ;  /* 0x00000002ff117819 */ /* 0x100fe20000011403 */
[----:B------:R-:W-:Y:S01]  /*0d20*/  STL [R1+0x60], R8 ;  /* 0x0000600801007387 */ /* 0x000fe20000100800 */
[----:B------:R-:W-:Y:S02]  /*0d30*/  LOP3.LUT R4, R3, 0xfffffffc, RZ, 0xc0, !PT ;  /* 0xfffffffc03047812 */ /* 0x000fe400078ec0ff */
[----:B------:R-:W-:Y:S01]  /*0d40*/  SHF.R.S32.HI R0, RZ, 0x5, R0 ;  /* 0x00000005ff007819 */ /* 0x000fe20000011400 */
[----:B------:R-:W-:Y:S01]  /*0d50*/  VIADD R10, R17, 0x60 ;  /* 0x00000060110a7836 */ /* 0x000fe20000000000 */
[----:B------:R-:W-:Y:S01]  /*0d60*/  SHF.R.S32.HI R6, RZ, 0x1f, R3 ;  /* 0x0000001fff067819 */ /* 0x000fe20000011403 */
[----:B------:R-:W-:Y:S01]  /*0d70*/  IMAD.IADD R7, R11, 0x1, -R4 ;  /* 0x000000010b077824 */ /* 0x000fe200078e0a04 */
[----:B------:R-:W-:Y:S01]  /*0d80*/  SHF.R.S32.HI R4, RZ, 0x1f, R17 ;  /* 0x0000001fff047819 */ /* 0x000fe20000011411 */
[----:B------:R-:W-:Y:S01]  /*0d90*/  IMAD.SHL.U32 R3, R10, 0x40, RZ ;  /* 0x000000400a037824 */ /* 0x000fe200078e00ff */
[----:B------:R-:W-:Y:S01]  /*0da0*/  SHF.R.S32.HI R0, RZ, 0x1f, R10 ;  /* 0x0000001fff007819 */ /* 0x000fe2000001140a */
[C---:B------:R-:W-:Y:S01]  /*0db0*/  IMAD.SHL.U32 R18, R7.reuse, 0x8, RZ ;  /* 0x0000000807127824 */ /* 0x040fe200078e00ff */
[----:B------:R-:W-:Y:S01]  /*0dc0*/  LEA.HI R6, R6, R17, RZ, 0x3 ;  /* 0x0000001106067211 */ /* 0x000fe200078f18ff */
[----:B------:R-:W-:Y:S01]  /*0dd0*/  IMAD.SHL.U32 R152, R7, 0x4, RZ ;  /* 0x0000000407987824 */ /* 0x000fe200078e00ff */
[----:B------:R-:W-:Y:S01]  /*0de0*/  LEA.HI R4, R0, R10, RZ, 0x3 ;  /* 0x0000000a00047211 */ /* 0x000fe200078f18ff */
[----:B------:R-:W-:Y:S01]  /*0df0*/  STL [R1+0x10], RZ ;  /* 0x000010ff01007387 */ /* 0x000fe20000100800 */
[----:B------:R-:W-:-:S02]  /*0e00*/  LOP3.LUT R6, R6, 0xfffffff8, RZ, 0xc0, !PT ;  /* 0xfffffff806067812 */ /* 0x000fc400078ec0ff */
[----:B------:R-:W-:Y:S01]  /*0e10*/  LEA.HI R0, R7, R7, RZ, 0x1 ;  /* 0x0000000707007211 */ /* 0x000fe200078f08ff */
[----:B------:R-:W-:Y:S01]  /*0e20*/  IMAD.SHL.U32 R4, R4, 0x40, RZ ;  /* 0x0000004004047824 */ /* 0x000fe200078e00ff */
[----:B------:R-:W-:Y:S01]  /*0e30*/  LOP3.LUT R3, R3, 0x1c0, RZ, 0xc0, !PT ;  /* 0x000001c003037812 */ /* 0x000fe200078ec0ff */
[----:B------:R-:W-:Y:S01]  /*0e40*/  IMAD.IADD R6, R17, 0x1, -R6 ;  /* 0x0000000111067824 */ /* 0x000fe200078e0a06 */
[----:B------:R-:W-:Y:S02]  /*0e50*/  LOP3.LUT R0, R0, 0x1ffffffe, RZ, 0xc0, !PT ;  /* 0x1ffffffe00007812 */ /* 0x000fe400078ec0ff */
[----:B------:R-:W-:Y:S02]  /*0e60*/  SHF.R.U32.HI R10, RZ, 0x3, R3 ;  /* 0x00000003ff0a7819 */ /* 0x000fe40000011603 */
[----:B------:R-:W-:Y:S01]  /*0e70*/  LOP3.LUT R4, R4, 0xfffffe00, RZ, 0xc0, !PT ;  /* 0xfffffe0004047812 */ /* 0x000fe200078ec0ff */
[----:B------:R-:W-:Y:S01]  /*0e80*/  IMAD.IADD R0, R7, 0x1, -R0 ;  /* 0x0000000107007824 */ /* 0x000fe200078e0a00 */
[----:B------:R-:W-:-:S03]  /*0e90*/  LOP3.LUT R3, R3, 0x38, R18, 0xf8, !PT ;  /* 0x0000003803037812 */ /* 0x000fc600078ef812 */
[----:B------:R0:W-:Y:S01]  /*0ea0*/  STL [R1+0x4c], R4 ;  /* 0x00004c0401007387 */ /* 0x0001e20000100800 */
[----:B------:R-:W-:Y:S01]  /*0eb0*/  LOP3.LUT R3, R4, R3, R10, 0xf6, !PT ;  /* 0x0000000304037212 */ /* 0x000fe200078ef60a */
[----:B------:R-:W-:Y:S02]  /*0ec0*/  IMAD R0, R0, 0x8, R8 ;  /* 0x0000000800007824 */ /* 0x000fe400078e0208 */
[----:B------:R1:W-:Y:S02]  /*0ed0*/  STL [R1+0x48], R6 ;  /* 0x0000480601007387 */ /* 0x0003e40000100800 */
[----:B------:R-:W-:Y:S02]  /*0ee0*/  IMAD R3, R3, 0x2, R2 ;  /* 0x0000000203037824 */ /* 0x000fe400078e0202 */
[----:B0-----:R-:W-:Y:S02]  /*0ef0*/  IMAD.IADD R4, R9, 0x1, -R5 ;  /* 0x0000000109047824 */ /* 0x001fe400078e0a05 */
[----:B-1----:R-:W-:-:S05]  /*0f00*/  VIADD R6, R152, 0x10 ;  /* 0x0000001098067836 */ /* 0x002fca0000000000 */
[----:B------:R0:W-:Y:S04]  /*0f10*/  STL [R1+0x14], R6 ;  /* 0x0000140601007387 */ /* 0x0001e80000100800 */
[----:B------:R0:W-:Y:S04]  /*0f20*/  STL [R1+0xc], R4 ;  /* 0x00000c0401007387 */ /* 0x0001e80000100800 */
[----:B------:R0:W-:Y:S04]  /*0f30*/  STL [R1+0x3c], R0 ;  /* 0x00003c0001007387 */ /* 0x0001e80000100800 */
[----:B------:R0:W-:Y:S02]  /*0f40*/  STL [R1+0x5c], R3 ;  /* 0x00005c0301007387 */ /* 0x0001e40000100800 */
.L_x_14161:
[----:B------:R-:W-:Y:S05]  /*0f50*/  YIELD ;  /* 0x0000000000007946 */ /* 0x000fea0003800000 */
[----:B------:R-:W-:Y:S01]  /*0f60*/  ULDC.64 UR4, c[0x0][0xa28] ;  /* 0x00028a0000047ab9 */ /* 0x000fe20000000a00 */
[----:B0--3-5:R-:W0:Y:S01]  /*0f70*/  LDC.64 R6, c[0x0][0xa08] ;  /* 0x00028200ff067b82 */ /* 0x029e220000000a00 */
[----:B------:R-:W-:Y:S01]  /*0f80*/  ISETP.NE.U32.AND P1, PT, RZ, UR4, PT ;  /* 0x00000004ff007c0c */ /* 0x000fe2000bf25070 */
[----:B------:R-:W-:Y:S02]  /*0f90*/  IMAD.MOV.U32 R0, RZ, RZ, RZ ;  /* 0x000000ffff007224 */ /* 0x000fe400078e00ff */
[----:B--2---:R-:W-:Y:S01]  /*0fa0*/  IMAD.MOV.U32 R30, RZ, RZ, RZ ;  /* 0x000000ffff1e7224 */ /* 0x004fe200078e00ff */
[----:B------:R-:W-:Y:S01]  /*0fb0*/  ISETP.NE.AND.EX P1, PT, RZ, UR5, PT, P1 ;  /* 0x00000005ff007c0c */ /* 0x000fe2000bf25310 */
[----:B------:R-:W-:-:S02]  /*0fc0*/  ULDC.64 UR4, c[0x0][0xa18] ;  /* 0x0002860000047ab9 */ /* 0x000fc40000000a00 */
[----:B------:R-:W-:-:S04]  /*0fd0*/  ISETP.NE.U32.AND P2, PT, RZ, UR4, PT ;  /* 0x00000004ff007c0c */ /* 0x000fc8000bf45070 */
[----:B------:R-:W-:Y:S01]  /*0fe0*/  ISETP.NE.AND.EX P2, PT, RZ, UR5, PT, P2 ;  /* 0x00000005ff007c0c */ /* 0x000fe2000bf45320 */
[----:B------:R-:W-:Y:S02]  /*0ff0*/  ULDC.64 UR4, c[0x0][0xa08] ;  /* 0x0002820000047ab9 */ /* 0x000fe40000000a00 */
[----:B------:R-:W-:-:S03]  /*1000*/  ISETP.NE.U32.AND P0, PT, RZ, UR4, PT ;  /* 0x00000004ff007c0c */ /* 0x000fc6000bf05070 */
[----:B-1----:R-:W1:Y:S01]  /*1010*/  @P1 LDC.64 R4, c[0x0][0xa28] ;  /* 0x00028a00ff041b82 */ /* 0x002e620000000a00 */
[----:B0-----:R-:W-:-:S07]  /*1020*/  IMAD.WIDE R10, R35, 0x4, R6 ;  /* 0x00000004230a7825 */ /* 0x001fce00078e0206 */
[----:B------:R-:W0:Y:S01]  /*1030*/  @P2 LDC.64 R8, c[0x0][0xa18] ;  /* 0x00028600ff082b82 */ /* 0x000e220000000a00 */
[----:B------:R-:W-:Y:S01]  /*1040*/  ULDC UR4, c[0x0][0x288] ;  /* 0x0000a20000047ab9 */ /* 0x000fe20000000800 */
[----:B------:R-:W-:Y:S01]  /*1050*/  ISETP.NE.AND.EX P0, PT, RZ, UR5, PT, P0 ;  /* 0x00000005ff007c0c */ /* 0x000fe2000bf05300 */
[----:B------:R-:W-:Y:S01]  /*1060*/  IMAD.U32 R3, RZ, RZ, UR4 ;  /* 0x00000004ff037e24 */ /* 0x000fe2000f8e00ff */
[----:B------:R-:W-:-:S11]  /*1070*/  ULDC.64 UR4, c[0x0][0x418] ;  /* 0x0001060000047ab9 */ /* 0x000fd60000000a00 */
[----:B------:R2:W5:Y:S01]  /*1080*/  @P0 LDG.E R30, desc[UR38][R10.64] ;  /* 0x000000260a1e0981 */ /* 0x000562000c1e1900 */
[----:B-1----:R-:W-:-:S05]  /*1090*/  @P1 IMAD.WIDE R4, R35, 0x4, R4 ;  /* 0x0000000423041825 */ /* 0x002fca00078e0204 */
[----:B------:R2:W5:Y:S01]  /*10a0*/  @P1 LDG.E R0, desc[UR38][R4.64] ;  /* 0x0000002604001981 */ /* 0x000562000c1e1900 */
[----:B0-----:R-:W-:-:S05]  /*10b0*/  @P2 IMAD.WIDE R6, R35, 0x4, R8 ;  /* 0x0000000423062825 */ /* 0x001fca00078e0208 */
[----:B------:R-:W3:Y:S01]  /*10c0*/  @P2 LDG.E R3, desc[UR38][R6.64] ;  /* 0x0000002606032981 */ /* 0x000ee2000c1e1900 */
        /* <DEDUP_REMOVED lines=9> */
[----:B---3--:R2:W-:Y:S01]  /*1160*/  STL [R1+0x4], R3 ;  /* 0x0000040301007387 */ /* 0x0085e20000100800 */
[----:B------:R-:W-:Y:S01]  /*1170*/  IMAD.MOV.U32 R14, RZ, RZ, R3 ;  /* 0x000000ffff0e7224 */ /* 0x000fe200078e0003 */
[----:B------:R-:W-:Y:S06]  /*1180*/  @P2 BRA `(.L_x_13970) ;  /* 0x0000000000282947 */ /* 0x000fec0003800000 */
[----:B------:R-:W-:Y:S02]  /*1190*/  ULDC.64 UR4, c[0x0][0xa00] ;  /* 0x0002800000047ab9 */ /* 0x000fe40000000a00 */
[----:B------:R-:W-:-:S04]  /*11a0*/  ISETP.NE.U32.AND P1, PT, RZ, UR4, PT ;  /* 0x00000004ff007c0c */ /* 0x000fc8000bf25070 */
[----:B------:R-:W-:-:S13]  /*11b0*/  ISETP.NE.AND.EX P1, PT, RZ, UR5, PT, P1 ;  /* 0x00000005ff007c0c */ /* 0x000fda000bf25310 */
[----:B------:R-:W-:Y:S05]  /*11c0*/  @!P1 BRA `(.L_x_13970) ;  /* 0x0000000000189947 */ /* 0x000fea0003800000 */
[----:B--2---:R-:W0:Y:S02]  /*11d0*/  LDC.64 R4, c[0x0][0xa00] ;  /* 0x00028000ff047b82 */ /* 0x004e240000000a00 */
[----:B0-----:R-:W-:-:S05]  /*11e0*/  IMAD.WIDE R4, R35, 0x4, R4 ;  /* 0x0000000423047825 */ /* 0x001fca00078e0204 */
[----:B------:R-:W2:Y:S04]  /*11f0*/  LDG.E R3, desc[UR38][R4.64] ;  /* 0x0000002604037981 */ /* 0x000ea8000c1e1900 */
[----:B------:R-:W2:Y:S02]  /*1200*/  LDG.E R6, desc[UR38][R4.64+0x4] ;  /* 0x0000042604067981 */ /* 0x000ea4000c1e1900 */
[----:B--2---:R-:W-:-:S05]  /*1210*/  IMAD.IADD R14, R6, 0x1, -R3 ;  /* 0x00000001060e7824 */ /* 0x004fca00078e0a03 */
[----:B------:R0:W-:Y:S02]  /*1220*/  STL [R1+0x4], R14 ;  /* 0x0000040e01007387 */ /* 0x0001e40000100800 */
.L_x_13970:
[----:B------:R-:W-:Y:S01]  /*1230*/  ULDC.64 UR4, c[0x0][0xa20] ;  /* 0x0002880000047ab9 */ /* 0x000fe20000000a00 */
[----:B------:R1:W-:Y:S01]  /*1240*/  STL [R1+0x50], R34 ;  /* 0x0000502201007387 */ /* 0x0003e20000100800 */
[----:B------:R-:W-:-:S03]  /*1250*/  ISETP.NE.U32.AND P1, PT, RZ, UR4, PT ;  /* 0x00000004ff007c0c */ /* 0x000fc6000bf25070 */
[----:B------:R1:W-:Y:S01]  /*1260*/  STL [R1+0x54], R35 ;  /* 0x0000542301007387 */ /* 0x0003e20000100800 */
[----:B------:R-:W-:-:S13]  /*1270*/  ISETP.NE.AND.EX P1, PT, RZ, UR5, PT, P1 ;  /* 0x00000005ff007c0c */ /* 0x000fda000bf25310 */
[----:B-1----:R-:W-:Y:S05]  /*1280*/  @!P1 BRA `(.L_x_13971) ;  /* 0x0000000000109947 */ /* 0x002fea0003800000 */
[----:B--2---:R-:W1:Y:S02]  /*1290*/  LDC.64 R4, c[0x0][0xa20] ;  /* 0x00028800ff047b82 */ /* 0x004e640000000a00 */
[----:B-1----:R-:W-:-:S05]  /*12a0*/  IMAD.WIDE R4, R35, 0x4, R4 ;  /* 0x0000000423047825 */ /* 0x002fca00078e0204 */
[----:B------:R1:W5:Y:S01]  /*12b0*/  LDG.E R31, desc[UR38][R4.64] ;  /* 0x00000026041f7981 */ /* 0x000362000c1e1900 */
[----:B------:R-:W-:Y:S05]  /*12c0*/  BRA `(.L_x_13972) ;  /* 0x0000000000107947 */ /* 0x000fea0003800000 */
.L_x_13971:
[----:B------:R-:W-:Y:S05]  /*12d0*/  @!P0 BRA `(.L_x_13972) ;  /* 0x00000000000c8947 */ /* 0x000fea0003800000 */
[----:B--2---:R-:W2:Y:S04]  /*12e0*/  LDG.E R4, desc[UR38][R10.64] ;  /* 0x000000260a047981 */ /* 0x004ea8000c1e1900 */
[----:B------:R-:W2:Y:S02]  /*12f0*/  LDG.E R31, desc[UR38][R10.64+0x4] ;  /* 0x000004260a1f7981 */ /* 0x000ea4000c1e1900 */
[----:B--2---:R-:W-:-:S07]  /*1300*/  IMAD.IADD R31, R31, 0x1, -R4 ;  /* 0x000000011f1f7824 */ /* 0x004fce00078e0a04 */
.L_x_13972:
[----:B------:R-:W-:Y:S01]  /*1310*/  ULDC.64 UR4, c[0x0][0xa10] ;  /* 0x0002840000047ab9 */ /* 0x000fe20000000a00 */
[----:B------:R-:W3:Y:S01]  /*1320*/  LDC R9, c[0x0][0x448] ;  /* 0x00011200ff097b82 */ /* 0x000ee20000000800 */
[----:B------:R-:W-:-:S04]  /*1330*/  ISETP.NE.U32.AND P0, PT, RZ, UR4, PT ;  /* 0x00000004ff007c0c */ /* 0x000fc8000bf05070 */
[----:B------:R-:W-:Y:S01]  /*1340*/  ISETP.NE.AND.EX P0, PT, RZ, UR5, PT, P0 ;  /* 0x00000005ff007c0c */ /* 0x000fe2000bf05300 */
[----:B------:R-:W-:Y:S02]  /*1350*/  ULDC.64 UR4, c[0x0][0xa30] ;  /* 0x00028c0000047ab9 */ /* 0x000fe40000000a00 */
[----:B------:R-:W-:Y:S01]  /*1360*/  ISETP.NE.U32.AND P1, PT, RZ, UR4, PT ;  /* 0x00000004ff007c0c */ /* 0x000fe2000bf25070 */
[----:B-----5:R-:W-:Y:S01]  /*1370*/  IMAD.MOV.U32 R24, RZ, RZ, R31 ;  /* 0x000000ffff187224 */ /* 0x020fe200078e001f */
[----:B------:R-:W4:Y:S02]  /*1380*/  LDC.64 R12, c[0x0][0x9e0] ;  /* 0x00027800ff0c7b82 */ /* 0x000f240000000a00 */
[----:B------:R-:W-:-:S06]  /*1390*/  ISETP.NE.AND.EX P1, PT, RZ, UR5, PT, P1 ;  /* 0x00000005ff007c0c */ /* 0x000fcc000bf25310 */
[----:B-12---:R-:W1:Y:S08]  /*13a0*/  @P0 LDC.64 R4, c[0x0][0xa10] ;  /* 0x00028400ff040b82 */ /* 0x006e700000000a00 */
[----:B------:R-:W2:Y:S01]  /*13b0*/  @P1 LDC.64 R6, c[0x0][0xa30] ;  /* 0x00028c00ff061b82 */ /* 0x000ea20000000a00 */
[----:B-1----:R-:W-:-:S05]  /*13c0*/  @P0 IMAD.WIDE R4, R35, 0x4, R4 ;  /* 0x0000000423040825 */ /* 0x002fca00078e0204 */
[----:B------:R-:W4:Y:S04]  /*13d0*/  @P0 LDG.E R3, desc[UR38][R4.64] ;  /* 0x0000002604030981 */ /* 0x000f28000c1e1900 */
[----:B------:R-:W4:Y:S01]  /*13e0*/  @P0 LDG.E R8, desc[UR38][R4.64+0x4] ;  /* 0x0000042604080981 */ /* 0x000f22000c1e1900 */
[----:B--2---:R-:W-:-:S05]  /*13f0*/  @P1 IMAD.WIDE R6, R35, 0x4, R6 ;  /* 0x0000000423061825 */ /* 0x004fca00078e0206 */
[----:B------:R1:W5:Y:S01]  /*1400*/  @P1 LDG.E R24, desc[UR38][R6.64] ;  /* 0x0000002606181981 */ /* 0x000362000c1e1900 */
[----:B---3--:R-:W-:Y:S01]  /*1410*/  ISETP.NE.AND P1, PT, R9, 0x1, PT ;  /* 0x000000010900780c */ /* 0x008fe20003f25270 */
[----:B------:R-:W-:Y:S01]  /*1420*/  IMAD R15, R33, 0xc0, RZ ;  /* 0x000000c0210f7824 */ /* 0x000fe200078e02ff */
[----:B----4-:R-:W-:-:S04]  /*1430*/  ISETP.GE.AND P2, PT, R13, 0x1, PT ;  /* 0x000000010d00780c */ /* 0x010fc80003f46270 */
[----:B------:R2:W-:Y:S07]  /*1440*/  STL [R1+0x18], R15 ;  /* 0x0000180f01007387 */ /* 0x0005ee0000100800 */
[----:B------:R-:W3:Y:S08]  /*1450*/  @P1 LDC R9, c[0x0][0x44c] ;  /* 0x00011300ff091b82 */ /* 0x000ef00000000800 */
[----:B------:R-:W4:Y:S01]  /*1460*/  @P1 LDC R10, c[0x0][0x450] ;  /* 0x00011400ff0a1b82 */ /* 0x000f220000000800 */
[----:B------:R-:W-:-:S02]  /*1470*/  @P0 IMAD.IADD R29, R8, 0x1, -R3 ;  /* 0x00000001081d0824 */ /* 0x000fc400078e0a03 */
[----:B------:R-:W-:Y:S02]  /*1480*/  IMAD.IADD R8, R31, 0x1, -R0 ;  /* 0x000000011f087824 */ /* 0x000fe400078e0a00 */
[----:B------:R-:W-:Y:S02]  /*1490*/  VIADD R0, R15, 0xbf ;  /* 0x000000bf0f007836 */ /* 0x000fe40000000000 */
[----:B------:R-:W-:Y:S02]  /*14a0*/  IMAD.IADD R11, R8, 0x1, R29 ;  /* 0x00000001080b7824 */ /* 0x000fe400078e021d */
[----:B---3--:R-:W-:-:S03]  /*14b0*/  @P1 IMAD.HI.U32 R3, R0, R9, RZ ;  /* 0x0000000900031227 */ /* 0x008fc600078e00ff */
[----:B------:R2:W-:Y:S01]  /*14c0*/  STL [R1+0x8], R11 ;  /* 0x0000080b01007387 */ /* 0x0005e20000100800 */
[----:B------:R-:W-:Y:S01]  /*14d0*/  IMAD.MOV.U32 R5, RZ, RZ, R0 ;  /* 0x000000ffff057224 */ /* 0x000fe200078e0000 */
[----:B----4-:R-:W-:Y:S01]  /*14e0*/  @P1 SHF.R.U32.HI R5, RZ, R10, R3 ;  /* 0x0000000aff051219 */ /* 0x010fe20000011603 */
[C---:B------:R-:W-:Y:S01]  /*14f0*/  VIADD R0, R11.reuse, 0x7f ;  /* 0x0000007f0b007836 */ /* 0x040fe20000000000 */
[----:B------:R-:W-:-:S04]  /*1500*/  IADD3 R28, R11, 0x1, -R14 ;  /* 0x000000010b1c7810 */ /* 0x000fc80007ffe80e */
[----:B------:R-:W-:Y:S01]  /*1510*/  SHF.R.S32.HI R3, RZ, 0x1f, R0 ;  /* 0x0000001fff037819 */ /* 0x000fe20000011400 */
[----:B-1----:R-:W-:-:S03]  /*1520*/  IMAD.IADD R7, R28, 0x1, R5 ;  /* 0x000000011c077824 */ /* 0x002fc600078e0205 */
[----:B------:R-:W-:Y:S01]  /*1530*/  LEA.HI R3, R3, R0, RZ, 0x7 ;  /* 0x0000000003037211 */ /* 0x000fe200078f38ff */
[----:B------:R-:W-:-:S03]  /*1540*/  IMAD.IADD R0, R7, 0x1, R12 ;  /* 0x0000000107007824 */ /* 0x000fc600078e020c */
[----:B------:R-:W-:Y:S01]  /*1550*/  SHF.R.S32.HI R92, RZ, 0x7, R3 ;  /* 0x00000007ff5c7819 */ /* 0x000fe20000011403 */
[----:B--2---:R-:W-:Y:S06]  /*1560*/  @!P2 BRA `(.L_x_13973) ;  /* 0x000000000048a947 */ /* 0x004fec0003800000 */
        /* <DEDUP_REMOVED lines=11> */
.L_x_13975:
[----:B------:R-:W-:-:S13]  /*1620*/  ISETP.NE.AND P0, PT, R13, 0x1, PT ;  /* 0x000000010d00780c */ /* 0x000fda0003f05270 */
[----:B------:R-:W1:Y:S02]  /*1630*/  @P0 LDC.64 R4, c[0x0][0x9e8] ;  /* 0x00027a00ff040b82 */ /* 0x000e640000000a00 */
[----:B-1----:R-:W-:-:S05]  /*1640*/  @P0 IMAD.HI.U32 R4, R3, R4, RZ ;  /* 0x0000000403040227 */ /* 0x002fca00078e00ff */
[----:B------:R-:W-:-:S07]  /*1650*/  @P0 SHF.R.U32.HI R3, RZ, R5, R4 ;  /* 0x00000005ff030219 */ /* 0x000fce0000011604 */
.L_x_13976:
[----:B------:R-:W-:Y:S05]  /*1660*/  BSYNC B0 ;  /* 0x0000000000007941 */ /* 0x000fea0003800000 */
.L_x_13974:
[----:B------:R-:W-:-:S05]  /*1670*/  IMAD R3, R3, R13, R13 ;  /* 0x0000000d03037224 */ /* 0x000fca00078e020d */
[----:B------:R-:W-:-:S07]  /*1680*/  VIMNMX R0, R0, R3, PT ;  /* 0x0000000300007248 */ /* 0x000fce0003fe0100 */
.L_x_13973:
        /* <DEDUP_REMOVED lines=20> */
.L_x_13979:
[----:B------:R-:W-:-:S13]  /*17d0*/  ISETP.NE.AND P0, PT, R13, 0x1, PT ;  /* 0x000000010d00780c */ /* 0x000fda0003f05270 */
[----:B------:R-:W1:Y:S02]  /*17e0*/  @P0 LDC.64 R6, c[0x0][0x9e8] ;  /* 0x00027a00ff060b82 */ /* 0x000e640000000a00 */
[----:B-1----:R-:W-:-:S05]  /*17f0*/  @P0 IMAD.HI.U32 R6, R3, R6, RZ ;  /* 0x0000000603060227 */ /* 0x002fca00078e00ff */
[----:B------:R-:W-:-:S07]  /*1800*/  @P0 SHF.R.U32.HI R3, RZ, R7, R6 ;  /* 0x00000007ff030219 */ /* 0x000fce0000011606 */
.L_x_13980:
[----:B------:R-:W-:Y:S05]  /*1810*/  BSYNC B0 ;  /* 0x0000000000007941 */ /* 0x000fea0003800000 */
.L_x_13978:
[----:B------:R-:W-:-:S05]  /*1820*/  IMAD R3, R3, R13, RZ ;  /* 0x0000000d03037224 */ /* 0x000fca00078e02ff */
[----:B------:R-:W-:-:S07]  /*1830*/  VIMNMX R4, R4, R3, !PT ;  /* 0x0000000304047248 */ /* 0x000fce0007fe0100 */
.L_x_13977:
        /* <DEDUP_REMOVED lines=31> */
[----:B0-----:R0:W1:Y:S01]  /*1a30*/  LDC.64 R14, c[0x4][R0] ;  /* 0x01000000000e7b82 */ /* 0x0010620000000a00 */
        /* <DEDUP_REMOVED lines=11> */
.L_x_13983:
[----:B------:R-:W-:Y:S05]  /*1af0*/  BSYNC B6 ;  /* 0x0000000000067941 */ /* 0x000fea0003800000 */
.L_x_13982:
        /* <DEDUP_REMOVED lines=20> */
.L_x_13985:
[----:B------:R-:W-:Y:S05]  /*1c40*/  BSYNC B6 ;  /* 0x0000000000067941 */ /* 0x000fea0003800000 */
.L_x_13984:
[----:B------:R-:W-:Y:S01]  /*1c50*/  ULDC.64 UR4, c[0x0][0x9f8] ;  /* 0x00027e0000047ab9 */ /* 0x000fe20000000a00 */
[----:B------:R-:W2:Y:S01]  /*1c60*/  LDL R38, [R1+0x48] ;  /* 0x0000480001267983 */ /* 0x000ea20000100800 */
[----:B------:R-:W-:Y:S01]  /*1c70*/  ISETP.NE.U32.AND P0, PT, RZ, UR4, PT ;  /* 0x00000004ff007c0c */ /* 0x000fe2000bf05070 */
[----:B------:R-:W1:Y:S01]  /*1c80*/  LDC.64 R74, c[0x0][0x300] ;  /* 0x0000c000ff4a7b82 */ /* 0x000e620000000a00 */
[----:B------:R-:W-:Y:S01]  /*1c90*/  IMAD.IADD R32, R30, 0x1, R31 ;  /* 0x000000011e207824 */ /* 0x000fe200078e021f */
[----:B------:R-:W3:Y:S01]  /*1ca0*/  LDL.LU R44, [R1] ;  /* 0x00000000012c7983 */ /* 0x000ee20000300800 */
[----:B------:R-:W-:Y:S01]  /*1cb0*/  ISETP.NE.AND.EX P0, PT, RZ, UR5, PT, P0 ;  /* 0x00000005ff007c0c */ /* 0x000fe2000bf05300 */
[----:B------:R-:W-:Y:S01]  /*1cc0*/  ULDC.64 UR6, c[0x0][0xa08] ;  /* 0x0002820000067ab9 */ /* 0x000fe20000000a00 */
[----:B------:R-:W-:Y:S01]  /*1cd0*/  SHF.R.S32.HI R11, RZ, 0x1f, R34 ;  /* 0x0000001fff0b7819 */ /* 0x000fe20000011422 */
[----:B------:R-:W4:Y:S01]  /*1ce0*/  LDL R36, [R1+0x4c] ;  /* 0x00004c0001247983 */ /* 0x000f220000100800 */
[----:B------:R-:W0:Y:S01]  /*1cf0*/  S2R R43, SR_TID.X ;  /* 0x00000000002b7919 */ /* 0x000e220000002100 */
[----:B------:R-:W-:Y:S01]  /*1d00*/  SHF.R.S32.HI R41, RZ, 0x1f, R32 ;  /* 0x0000001fff297819 */ /* 0x000fe20000011420 */
[----:B------:R-:W-:Y:S01]  /*1d10*/  ULDC.64 UR4, c[0x0][0x308] ;  /* 0x0000c20000047ab9 */ /* 0x000fe20000000a00 */
[----:B------:R-:W3:Y:S08]  /*1d20*/  LDC.64 R72, c[0x0][0x3f8] ;  /* 0x0000fe00ff487b82 */ /* 0x000ef00000000a00 */
[----:B------:R-:W0:Y:S08]  /*1d30*/  @P0 LDC.64 R4, c[0x0][0x9f8] ;  /* 0x00027e00ff040b82 */ /* 0x000e300000000a00 */
[----:B------:R-:W1:Y:S01]  /*1d40*/  LDC R39, c[0x0][0x3f4] ;  /* 0x0000fd00ff277b82 */ /* 0x000e620000000800 */
[----:B0-----:R-:W-:-:S05]  /*1d50*/  @P0 IMAD.WIDE R4, R35, 0x4, R4 ;  /* 0x0000000423040825 */ /* 0x001fca00078e0204 */
[----:B------:R0:W4:Y:S01]  /*1d60*/  @P0 LDG.E R35, desc[UR38][R4.64] ;  /* 0x0000002604230981 */ /* 0x000122000c1e1900 */
[-C--:B-1----:R-:W-:Y:S01]  /*1d70*/  IMAD R0, R41, R74.reuse, RZ ;  /* 0x0000004a29007224 */ /* 0x082fe200078e02ff */
[----:B------:R-:W-:Y:S01]  /*1d80*/  ISETP.NE.U32.AND P0, PT, RZ, UR6, PT ;  /* 0x00000006ff007c0c */ /* 0x000fe2000bf05070 */
[C---:B------:R-:W-:Y:S01]  /*1d90*/  IMAD.WIDE.U32 R6, R32.reuse, R74, RZ ;  /* 0x0000004a20067225 */ /* 0x040fe200078e00ff */
[----:B------:R-:W-:Y:S02]  /*1da0*/  SHF.R.U32.HI R42, RZ, 0x7, R43 ;  /* 0x00000007ff2a7819 */ /* 0x000fe4000001162b */
[----:B------:R-:W-:Y:S01]  /*1db0*/  ISETP.NE.AND.EX P0, PT, RZ, UR7, PT, P0 ;  /* 0x00000007ff007c0c */ /* 0x000fe2000bf05300 */
[----:B------:R-:W-:Y:S01]  /*1dc0*/  IMAD R3, R32, R75, R0 ;  /* 0x0000004b20037224 */ /* 0x000fe200078e0200 */
[----:B------:R-:W-:Y:S01]  /*1dd0*/  ISETP.NE.AND P6, PT, R42, 0x1, PT ;  /* 0x000000012a00780c */ /* 0x000fe20003fc5270 */
[----:B------:R-:W-:Y:S01]  /*1de0*/  VIADD R43, R43, 0xffffff80 ;  /* 0xffffff802b2b7836 */ /* 0x000fe20000000000 */
[----:B------:R-:W-:Y:S01]  /*1df0*/  SHF.R.S32.HI R40, RZ, 0x1f, R17 ;  /* 0x0000001fff287819 */ /* 0x000fe20000011411 */
[----:B------:R-:W-:Y:S01]  /*1e00*/  IMAD.IADD R7, R7, 0x1, R3 ;  /* 0x0000000107077824 */ /* 0x000fe200078e0203 */
[----:B------:R-:W-:Y:S01]  /*1e10*/  SHF.R.S32.HI R19, RZ, 0x1f, R18 ;  /* 0x0000001fff137819 */ /* 0x000fe20000011412 */
[----:B------:R-:W-:Y:S01]  /*1e20*/  IMAD R3, R11, UR4, RZ ;  /* 0x000000040b037c24 */ /* 0x000fe2000f8e02ff */
[----:B------:R-:W-:Y:S01]  /*1e30*/  SHF.R.S32.HI R153, RZ, 0x1f, R152 ;  /* 0x0000001fff997819 */ /* 0x000fe20000011498 */
[----:B0-----:R-:W-:-:S04]  /*1e40*/  IMAD.WIDE.U32 R4, R34, UR4, R6 ;  /* 0x0000000422047c25 */ /* 0x001fc8000f8e0006 */
[----:B------:R-:W-:Y:S01]  /*1e50*/  IMAD R3, R34, UR5, R3 ;  /* 0x0000000522037c24 */ /* 0x000fe2000f8e0203 */
[----:B------:R-:W-:Y:S01]  /*1e60*/  ULDC.64 UR4, c[0x0][0x310] ;  /* 0x0000c40000047ab9 */ /* 0x000fe20000000a00 */
[----:B------:R-:W-:-:S04]  /*1e70*/  IMAD.WIDE.U32 R6, R17, R74, R18 ;  /* 0x0000004a11067225 */ /* 0x000fc800078e0012 */
[----:B------:R-:W-:Y:S02]  /*1e80*/  IMAD.IADD R5, R5, 0x1, R3 ;  /* 0x0000000105057824 */ /* 0x000fe400078e0203 */
[----:B------:R-:W-:Y:S02]  /*1e90*/  VIADD R67, R18, 0x20 ;  /* 0x0000002012437836 */ /* 0x000fe40000000000 */
[----:B------:R-:W-:Y:S02]  /*1ea0*/  VIADD R65, R42, 0x8 ;  /* 0x000000082a417836 */ /* 0x000fe40000000000 */
[----:B------:R-:W-:Y:S01]  /*1eb0*/  IMAD.SHL.U32 R64, R39, 0x2, RZ ;  /* 0x0000000227407824 */ /* 0x000fe200078e00ff */
[C---:B--2---:R-:W-:Y:S01]  /*1ec0*/  LOP3.LUT P1, RZ, R38.reuse, 0x4, RZ, 0xc0, !PT ;  /* 0x0000000426ff7812 */ /* 0x044fe2000782c0ff */
[----:B------:R-:W-:Y:S02]  /*1ed0*/  IMAD.SHL.U32 R71, R38, 0x40, RZ ;  /* 0x0000004026477824 */ /* 0x000fe400078e00ff */
[----:B------:R-:W-:Y:S01]  /*1ee0*/  VIADD R38, R17, 0x60 ;  /* 0x0000006011267836 */ /* 0x000fe20000000000 */
[----:B---3--:R-:W-:-:S02]  /*1ef0*/  LOP3.LUT R44, R44, 0xfffffffb, RZ, 0xc0, !PT ;  /* 0xfffffffb2c2c7812 */ /* 0x008fc400078ec0ff */
[----:B------:R-:W-:Y:S02]  /*1f00*/  LOP3.LUT R71, R71, 0x1c0, RZ, 0xc0, !PT ;  /* 0x000001c047477812 */ /* 0x000fe400078ec0ff */
[----:B------:R-:W-:Y:S02]  /*1f10*/  SHF.R.S32.HI R66, RZ, 0x1f, R38 ;  /* 0x0000001fff427819 */ /* 0x000fe40000011426 */
[----:B------:R-:W-:Y:S02]  /*1f20*/  SHF.R.S32.HI R38, RZ, 0x1f, R43 ;  /* 0x0000001fff267819 */ /* 0x000fe4000001142b */
[----:B------:R-:W-:Y:S02]  /*1f30*/  SHF.R.U32.HI R68, RZ, 0x3, R71 ;  /* 0x00000003ff447819 */ /* 0x000fe40000011647 */
[----:B------:R-:W-:Y:S02]  /*1f40*/  @P1 LOP3.LUT R44, R44, 0x4, RZ, 0xfc, !PT ;  /* 0x000000042c2c1812 */ /* 0x000fe400078efcff */
[----:B------:R-:W-:-:S03]  /*1f50*/  LEA.HI R38, R38, R43, RZ, 0x5 ;  /* 0x0000002b26267211 */ /* 0x000fc600078f28ff */
[----:B------:R0:W-:Y:S01]  /*1f60*/  STL [R1], R44 ;  /* 0x0000002c01007387 */ /* 0x0001e20000100800 */
[----:B------:R-:W-:Y:S02]  /*1f70*/  SHF.R.S32.HI R38, RZ, 0x5, R38 ;  /* 0x00000005ff267819 */ /* 0x000fe40000011426 */
[----:B----4-:R-:W-:Y:S02]  /*1f80*/  SHF.R.S32.HI R0, RZ, 0x1f, R35 ;  /* 0x0000001fff007819 */ /* 0x010fe40000011423 */
[----:B------:R-:W-:Y:S02]  /*1f90*/  SEL R35, R35, RZ, !P0 ;  /* 0x000000ff23237207 */ /* 0x000fe40004000000 */
[----:B------:R-:W-:-:S03]  /*1fa0*/  SEL R12, R0, RZ, !P0 ;  /* 0x000000ff000c7207 */ /* 0x000fc60004000000 */
[----:B------:R-:W-:Y:S02]  /*1fb0*/  IMAD.WIDE.U32 R8, R35, UR4, R4 ;  /* 0x0000000423087c25 */ /* 0x000fe4000f8e0004 */
[----:B------:R-:W1:Y:S02]  /*1fc0*/  LDC.64 R4, c[0x0][0x408] ;  /* 0x00010200ff047b82 */ /* 0x000e640000000a00 */
[----:B------:R-:W-:Y:S01]  /*1fd0*/  IMAD R0, R12, UR4, RZ ;  /* 0x000000040c007c24 */ /* 0x000fe2000f8e02ff */
[----:B------:R-:W-:-:S03]  /*1fe0*/  IADD3 R77, P0, R8, R6, RZ ;  /* 0x00000006084d7210 */ /* 0x000fc60007f1e0ff */
[----:B------:R-:W-:Y:S01]  /*1ff0*/  IMAD R3, R35, UR5, R0 ;  /* 0x0000000523037c24 */ /* 0x000fe2000f8e0200 */
[----:B------:R-:W-:Y:S05]  /*2000*/  @!P6 WARPSYNC.ALL ;  /* 0x000000000000e948 */ /* 0x000fea0003800000 */
[----:B------:R-:W-:Y:S01]  /*2010*/  ULDC.64 UR4, c[0x0][0x330] ;  /* 0x0000cc0000047ab9 */ /* 0x000fe20000000a00 */
[----:B------:R-:W-:Y:S02]  /*2020*/  IMAD R0, R40, R74, RZ ;  /* 0x0000004a28007224 */ /* 0x000fe400078e02ff */
[----:B------:R-:W-:Y:S02]  /*2030*/  IMAD R11, R11, UR4, RZ ;  /* 0x000000040b0b7c24 */ /* 0x000fe4000f8e02ff */
[----:B------:R-:W-:Y:S01]  /*2040*/  IMAD R13, R17, R75, R0 ;  /* 0x0000004b110d7224 */ /* 0x000fe200078e0200 */
[----:B------:R-:W-:Y:S01]  /*2050*/  SHF.L.U64.HI R75, R74, 0x7, R75 ;  /* 0x000000074a4b7819 */ /* 0x000fe2000001024b */
[----:B------:R-:W-:-:S02]  /*2060*/  IMAD R15, R34, UR5, R11 ;  /* 0x00000005220f7c24 */ /* 0x000fc4000f8e020b */
[----:B------:R-:W-:Y:S01]  /*2070*/  IMAD.WIDE.U32 R10, R34, UR4, R18 ;  /* 0x00000004220a7c25 */ /* 0x000fe2000f8e0012 */
[----:B------:R-:W-:Y:S01]  /*2080*/  ULDC.64 UR4, c[0x0][0x338] ;  /* 0x0000ce0000047ab9 */ /* 0x000fe20000000a00 */
[----:B-1----:R-:W-:Y:S02]  /*2090*/  SHF.L.U64.HI R70, R4, 0x7, R5 ;  /* 0x0000000704467819 */ /* 0x002fe40000010205 */
[----:B------:R-:W-:Y:S02]  /*20a0*/  IMAD R0, R40, R72, RZ ;  /* 0x0000004828007224 */ /* 0x000fe400078e02ff */
[----:B------:R-:W-:Y:S02]  /*20b0*/  IMAD.IADD R11, R11, 0x1, R15 ;  /* 0x000000010b0b7824 */ /* 0x000fe400078e020f */
[----:B------:R-:W-:Y:S02]  /*20c0*/  IMAD R21, R17, R73, R0 ;  /* 0x0000004911157224 */ /* 0x000fe400078e0200 */
[----:B------:R-:W-:-:S02]  /*20d0*/  IMAD.IADD R78, R9, 0x1, R3 ;  /* 0x00000001094e7824 */ /* 0x000fc400078e0203 */
[-C--:B------:R-:W-:Y:S02]  /*20e0*/  IMAD R0, R40, R4.reuse, RZ ;  /* 0x0000000428007224 */ /* 0x080fe400078e02ff */
[----:B------:R-:W-:Y:S01]  /*20f0*/  IMAD.WIDE.U32 R58, R35, UR4, R10 ;  /* 0x00000004233a7c25 */ /* 0x000fe2000f8e000a */
[----:B------:R-:W-:Y:S02]  /*2100*/  IADD3.X R76, R78, R7, R13, P0, !PT ;  /* 0x000000074e4c7210 */ /* 0x000fe400007fe40d */
[----:B------:R-:W-:Y:S01]  /*2110*/  ISETP.GE.AND P0, PT, R18, R39, PT ;  /* 0x000000271200720c */ /* 0x000fe20003f06270 */
[----:B------:R-:W-:-:S04]  /*2120*/  IMAD.WIDE.U32 R10, R17, R4, R152 ;  /* 0x00000004110a7225 */ /* 0x000fc800078e0098 */
[C---:B------:R-:W-:Y:S02]  /*2130*/  IMAD R31, R17.reuse, R5, R0 ;  /* 0x00000005111f7224 */ /* 0x040fe400078e0200 */
[----:B------:R-:W-:Y:S01]  /*2140*/  IMAD R3, R12, UR4, RZ ;  /* 0x000000040c037c24 */ /* 0x000fe2000f8e02ff */
[----:B------:R-:W-:Y:S01]  /*2150*/  ULDC UR4, c[0x0][0x2f4] ;  /* 0x0000bd0000047ab9 */ /* 0x000fe20000000800 */
[----:B------:R-:W-:Y:S01]  /*2160*/  IMAD.WIDE.U32 R14, R17, R4, R18 ;  /* 0x00000004110e7225 */ /* 0x000fe200078e0012 */
[----:B------:R-:W-:-:S03]  /*2170*/  ISETP.GE.AND P2, PT, R67, UR4, PT ;  /* 0x0000000443007c0c */ /* 0x000fc6000bf46270 */
[----:B------:R-:W-:Y:S02]  /*2180*/  IMAD.IADD R11, R11, 0x1, R31 ;  /* 0x000000010b0b7824 */ /* 0x000fe400078e021f */
[----:B------:R-:W-:Y:S01]  /*2190*/  IMAD R37, R35, UR5, R3 ;  /* 0x0000000523257c24 */ /* 0x000fe2000f8e0203 */
[----:B------:R-:W-:Y:S01]  /*21a0*/  SEL R3, R39, RZ, P0 ;  /* 0x000000ff27037207 */ /* 0x000fe20000000000 */
[----:B------:R-:W-:Y:S02]  /*21b0*/  IMAD.IADD R15, R31, 0x1, R15 ;  /* 0x000000011f0f7824 */ /* 0x000fe400078e020f */
[----:B-----5:R-:W-:Y:S01]  /*21c0*/  IMAD.WIDE.U32 R30, R24, R4, R10 ;  /* 0x00000004181e7225 */ /* 0x020fe200078e000a */
[----:B------:R-:W-:Y:S01]  /*21d0*/  @!P6 BAR.SYNC.DEFER_BLOCKING 0x9, 0x100 ;  /* 0x024400000000eb1d */ /* 0x000fe20000010000 */
[C---:B------:R-:W-:Y:S02]  /*21e0*/  IADD3 R10, P1, R17.reuse, R32, RZ ;  /* 0x00000020110a7210 */ /* 0x040fe40007f3e0ff */
[----:B------:R-:W-:-:S04]  /*21f0*/  IMAD.WIDE.U32 R6, R17, R72, R152 ;  /* 0x0000004811067225 */ /* 0x000fc800078e0098 */
[----:B------:R-:W-:-:S04]  /*2200*/  IMAD.WIDE.U32 R12, R17, R72, R18 ;  /* 0x00000048110c7225 */ /* 0x000fc800078e0012 */
[----:B------:R-:W-:Y:S02]  /*2210*/  IMAD.IADD R3, R18, 0x1, R3 ;  /* 0x0000000112037824 */ /* 0x000fe400078e0203 */
[----:B------:R-:W-:Y:S01]  /*2220*/  IMAD.X R11, R40, 0x1, R41, P1 ;  /* 0x00000001280b7824 */ /* 0x000fe200008e0629 */
[----:B------:R-:W-:Y:S01]  /*2230*/  ISETP.GE.AND P1, PT, R18, UR4, PT ;  /* 0x0000000412007c0c */ /* 0x000fe2000bf26270 */
[----:B------:R-:W-:Y:S01]  /*2240*/  IMAD.IADD R7, R7, 0x1, R21 ;  /* 0x0000000107077824 */ /* 0x000fe200078e0215 */
[----:B------:R-:W-:Y:S01]  /*2250*/  SHF.R.S32.HI R0, RZ, 0x1f, R3 ;  /* 0x0000001fff007819 */ /* 0x000fe20000011403 */
[----:B------:R-:W-:Y:S01]  /*2260*/  IMAD.IADD R13, R21, 0x1, R13 ;  /* 0x00000001150d7824 */ /* 0x000fe200078e020d */
[----:B------:R-:W-:Y:S01]  /*2270*/  SHF.R.S32.HI R21, RZ, 0x1f, R24 ;  /* 0x0000001fff157819 */ /* 0x000fe20000011418 */
[----:B------:R-:W-:Y:S01]  /*2280*/  VIADD R40, R17, 0x60 ;  /* 0x0000006011287836 */ /* 0x000fe20000000000 */
[----:B------:R-:W-:Y:S01]  /*2290*/  LEA.HI R0, R0, R3, RZ, 0x3 ;  /* 0x0000000300007211 */ /* 0x000fe200078f18ff */
[----:B------:R-:W-:-:S03]  /*22a0*/  IMAD.WIDE.U32 R56, R24, R72, R6 ;  /* 0x0000004818387225 */ /* 0x000fc600078e0006 */
[----:B------:R-:W-:Y:S01]  /*22b0*/  SHF.R.S32.HI R6, RZ, 0x3, R0 ;  /* 0x00000003ff067819 */ /* 0x000fe20000011400 */
[----:B------:R-:W-:Y:S02]  /*22c0*/  IMAD.SHL.U32 R40, R40, 0x40, RZ ;  /* 0x0000004028287824 */ /* 0x000fe400078e00ff */
[C---:B------:R-:W-:Y:S02]  /*22d0*/  IMAD R3, R21.reuse, R72, RZ ;  /* 0x0000004815037224 */ /* 0x040fe400078e02ff */
[-C--:B------:R-:W-:Y:S01]  /*22e0*/  IMAD R21, R21, R4.reuse, RZ ;  /* 0x0000000415157224 */ /* 0x080fe200078e02ff */
[----:B------:R-:W-:Y:S01]  /*22f0*/  LOP3.LUT R40, R40, 0x1c0, RZ, 0xc0, !PT ;  /* 0x000001c028287812 */ /* 0x000fe200078ec0ff */
[----:B------:R-:W-:Y:S02]  /*2300*/  IMAD.SHL.U32 R69, R4, 0x80, RZ ;  /* 0x0000008004457824 */ /* 0x000fe400078e00ff */
[C---:B------:R-:W-:Y:S02]  /*2310*/  IMAD R7, R24.reuse, R5, R21 ;  /* 0x0000000518077224 */ /* 0x040fe400078e0215 */
[----:B------:R-:W-:Y:S01]  /*2320*/  IMAD.WIDE.U32 R20, R24, R4, R14 ;  /* 0x0000000418147225 */ /* 0x000fe200078e000e */
[----:B------:R-:W-:-:S03]  /*2330*/  LOP3.LUT R4, R40, 0x38, R0, 0xf8, !PT ;  /* 0x0000003828047812 */ /* 0x000fc600078ef800 */
[----:B------:R-:W-:Y:S02]  /*2340*/  VIADD R40, R17, 0x60 ;  /* 0x0000006011287836 */ /* 0x000fe40000000000 */
[----:B------:R-:W-:Y:S01]  /*2350*/  IMAD R61, R24, R73, R3 ;  /* 0x00000049183d7224 */ /* 0x000fe200078e0203 */
[----:B------:R-:W-:Y:S01]  /*2360*/  LOP3.LUT R3, R71, 0x18, R18, 0xf8, !PT ;  /* 0x0000001847037812 */ /* 0x000fe200078ef812 */
[----:B------:R-:W-:Y:S01]  /*2370*/  IMAD.SHL.U32 R40, R40, 0x40, RZ ;  /* 0x0000004028287824 */ /* 0x000fe200078e00ff */
[----:B------:R-:W-:Y:S01]  /*2380*/  SHF.L.U64.HI R73, R72, 0x7, R73 ;  /* 0x0000000748497819 */ /* 0x000fe20000010249 */
[----:B------:R-:W-:Y:S01]  /*2390*/  IMAD.WIDE.U32 R34, R24, R72, R12 ;  /* 0x0000004818227225 */ /* 0x000fe200078e000c */
[----:B------:R-:W-:Y:S02]  /*23a0*/  LOP3.LUT R3, R3, R68, RZ, 0x3c, !PT ;  /* 0x0000004403037212 */ /* 0x000fe400078e3cff */
[----:B------:R-:W-:Y:S01]  /*23b0*/  LOP3.LUT R40, R40, 0x1c0, RZ, 0xc0, !PT ;  /* 0x000001c028287812 */ /* 0x000fe200078ec0ff */
[----:B------:R-:W-:-:S02]  /*23c0*/  IMAD.IADD R60, R31, 0x1, R7 ;  /* 0x000000011f3c7824 */ /* 0x000fc400078e0207 */
[----:B------:R-:W-:Y:S01]  /*23d0*/  IMAD R63, R38, 0x200, R3 ;  /* 0x00000200263f7824 */ /* 0x000fe200078e0203 */
[----:B------:R-:W-:Y:S01]  /*23e0*/  LOP3.LUT R3, R71, 0x38, R0, 0xf8, !PT ;  /* 0x0000003847037812 */ /* 0x000fe200078ef800 */
[----:B------:R-:W-:Y:S01]  /*23f0*/  IMAD.IADD R32, R7, 0x1, R21 ;  /* 0x0000000107207824 */ /* 0x000fe200078e0215 */
[----:B------:R-:W-:Y:S01]  /*2400*/  SHF.R.U32.HI R40, RZ, 0x3, R40 ;  /* 0x00000003ff287819 */ /* 0x000fe20000011628 */
[----:B------:R-:W-:Y:S01]  /*2410*/  IMAD.IADD R62, R57, 0x1, R61 ;  /* 0x00000001393e7824 */ /* 0x000fe200078e023d */
[----:B------:R-:W-:Y:S01]  /*2420*/  LOP3.LUT R3, R3, R68, RZ, 0x3c, !PT ;  /* 0x0000004403037212 */ /* 0x000fe200078e3cff */
[----:B------:R-:W-:Y:S01]  /*2430*/  IMAD.SHL.U32 R74, R74, 0x80, RZ ;  /* 0x000000804a4a7824 */ /* 0x000fe200078e00ff */
[----:B------:R-:W-:Y:S01]  /*2440*/  LOP3.LUT R12, R4, R40, RZ, 0x3c, !PT ;  /* 0x00000028040c7212 */ /* 0x000fe200078e3cff */
[----:B------:R-:W-:Y:S01]  /*2450*/  IMAD.SHL.U32 R72, R72, 0x80, RZ ;  /* 0x0000008048487824 */ /* 0x000fe200078e00ff */
[----:B------:R-:W-:Y:S01]  /*2460*/  LOP3.LUT R7, R0, 0xfffffff8, RZ, 0xc0, !PT ;  /* 0xfffffff800077812 */ /* 0x000fe200078ec0ff */
[----:B------:R-:W-:-:S02]  /*2470*/  IMAD R4, R38, 0x200, R3 ;  /* 0x0000020026047824 */ /* 0x000fc400078e0203 */
[----:B------:R-:W-:Y:S01]  /*2480*/  IMAD.IADD R61, R61, 0x1, R35 ;  /* 0x000000013d3d7824 */ /* 0x000fe200078e0223 */
[----:B------:R-:W-:Y:S01]  /*2490*/  SHF.R.S32.HI R5, RZ, 0x1f, R7 ;  /* 0x0000001fff057819 */ /* 0x000fe20000011407 */
[----:B------:R-:W-:Y:S02]  /*24a0*/  IMAD.IADD R3, R36, 0x1, R12 ;  /* 0x0000000124037824 */ /* 0x000fe400078e020c */
[----:B0-----:R-:W-:-:S07]  /*24b0*/  IMAD.IADD R0, R59, 0x1, R37 ;  /* 0x000000013b007824 */ /* 0x001fce00078e0225 */
.L_x_14035:
[----:B------:R-:W2:Y:S01]  /*24c0*/  LDL R39, [R1+0x48] ;  /* 0x0000480001277983 */ /* 0x000ea20000100800 */
[----:B0-----:R-:W0:Y:S03]  /*24d0*/  LDC.64 R86, c[0x0][0x300] ;  /* 0x0000c000ff567b82 */ /* 0x001e260000000a00 */
[----:B------:R-:W3:Y:S01]  /*24e0*/  LDL.LU R38, [R1] ;  /* 0x0000000001267983 */ /* 0x000ee20000300800 */
[----:B------:R-:W-:Y:S01]  /*24f0*/  VIADD R36, R26, 0xffffffff ;  /* 0xffffffff1a247836 */ /* 0x000fe20000000000 */
[----:B------:R-:W-:Y:S05]  /*2500*/  YIELD ;  /* 0x0000000000007946 */ /* 0x000fea0003800000 */
[----:B------:R-:W1:Y:S01]  /*2510*/  LDC.64 R80, c[0x0][0x2e8] ;  /* 0x0000ba00ff507b82 */ /* 0x000e620000000a00 */
[----:B------:R-:W-:Y:S01]  /*2520*/  SHF.R.S32.HI R79, RZ, 0x1f, R36 ;  /* 0x0000001fff4f7819 */ /* 0x000fe20000011424 */
[-C--:B------:R-:W-:Y:S01]  /*2530*/  IMAD R13, R75, R36.reuse, RZ ;  /* 0x000000244b0d7224 */ /* 0x080fe200078e02ff */
[----:B------:R-:W-:Y:S01]  /*2540*/  BSSY B0, `(.L_x_13986) ;  /* 0x0000302000007945 */ /* 0x000fe20003800000 */
[----:B------:R-:W-:-:S04]  /*2550*/  IMAD.WIDE.U32 R14, R74, R36, RZ ;  /* 0x000000244a0e7225 */ /* 0x000fc800078e00ff */
[----:B------:R-:W-:Y:S01]  /*2560*/  IMAD R13, R79, R74, R13 ;  /* 0x0000004a4f0d7224 */ /* 0x000fe200078e020d */
[----:B------:R-:W-:Y:S01]  /*2570*/  IADD3 R26, P3, R77, R14, RZ ;  /* 0x0000000e4d1a7210 */ /* 0x000fe20007f7e0ff */
[----:B------:R-:W-:Y:S01]  /*2580*/  IMAD.MOV.U32 R84, RZ, RZ, R14 ;  /* 0x000000ffff547224 */ /* 0x000fe200078e000e */
[----:B------:R-:W4:Y:S01]  /*2590*/  LDC R88, c[0x0][0x3f4] ;  /* 0x0000fd00ff587b82 */ /* 0x000f220000000800 */
[----:B------:R-:W-:Y:S02]  /*25a0*/  IMAD.IADD R85, R15, 0x1, R13 ;  /* 0x000000010f557824 */ /* 0x000fe400078e020d */
[----:B0-----:R-:W-:Y:S02]  /*25b0*/  IMAD R37, R87, 0x60, RZ ;  /* 0x0000006057257824 */ /* 0x001fe400078e02ff */
[----:B------:R-:W-:-:S03]  /*25c0*/  IMAD.WIDE.U32 R12, R86, 0x60, R84 ;  /* 0x00000060560c7825 */ /* 0x000fc600078e0054 */
[----:B------:R-:W-:Y:S01]  /*25d0*/  IADD3 R15, P4, R77, R12, RZ ;  /* 0x0000000c4d0f7210 */ /* 0x000fe20007f9e0ff */
[----:B------:R-:W-:-:S03]  /*25e0*/  IMAD R12, R22, 0x2000, R63 ;  /* 0x00002000160c7824 */ /* 0x000fc600078e023f */
[----:B------:R-:W-:Y:S01]  /*25f0*/  IADD3.X R14, R76, R13, R37, P4, !PT ;  /* 0x0000000d4c0e7210 */ /* 0x000fe200027fe425 */
[----:B------:R-:W-:Y:S01]  /*2600*/  IMAD.X R13, R85, 0x1, R76, P3 ;  /* 0x00000001550d7824 */ /* 0x000fe200018e064c */
[CC--:B-1----:R-:W-:Y:S01]  /*2610*/  LEA R40, P4, R15.reuse, R80.reuse, 0x1 ;  /* 0x000000500f287211 */ /* 0x0c2fe200078808ff */
[----:B------:R-:W-:Y:S01]  /*2620*/  VIADD R82, R12, 0x20 ;  /* 0x000000200c527836 */ /* 0x000fe20000000000 */
[----:B------:R-:W-:Y:S01]  /*2630*/  LEA R42, P3, R26, R80, 0x1 ;  /* 0x000000501a2a7211 */ /* 0x000fe200078608ff */
[----:B------:R-:W-:Y:S01]  /*2640*/  IMAD R83, R12, 0x2, R25 ;  /* 0x000000020c537824 */ /* 0x000fe200078e0219 */
[----:B------:R-:W-:Y:S02]  /*2650*/  LEA.HI.X R41, R15, R81, R14, 0x1, P4 ;  /* 0x000000510f297211 */ /* 0x000fe400020f0c0e */
[----:B------:R-:W-:Y:S02]  /*2660*/  ISETP.GT.AND P4, PT, R36, R27, PT ;  /* 0x0000001b2400720c */ /* 0x000fe40003f84270 */
[----:B------:R-:W-:Y:S01]  /*2670*/  LEA.HI.X R43, R26, R81, R13, 0x1, P3 ;  /* 0x000000511a2b7211 */ /* 0x000fe200018f0c0d */
[----:B------:R-:W-:Y:S01]  /*2680*/  IMAD.MOV.U32 R26, RZ, RZ, R36 ;  /* 0x000000ffff1a7224 */ /* 0x000fe200078e0024 */
[----:B----4-:R-:W-:-:S02]  /*2690*/  ISETP.GE.AND P3, PT, R88, 0x1, PT ;  /* 0x000000015800780c */ /* 0x010fc40003f66270 */
[----:B--2---:R-:W-:Y:S02]  /*26a0*/  LOP3.LUT P5, RZ, R39, 0x4, RZ, 0xc0, !PT ;  /* 0x0000000427ff7812 */ /* 0x004fe400078ac0ff */
[----:B---3--:R-:W-:-:S05]  /*26b0*/  LOP3.LUT R38, R38, 0xfffffffd, RZ, 0xc0, !PT ;  /* 0xfffffffd26267812 */ /* 0x008fca00078ec0ff */
[----:B------:R-:W-:-:S05]  /*26c0*/  @P4 LOP3.LUT R38, R38, 0x2, RZ, 0xfc, !PT ;  /* 0x0000000226264812 */ /* 0x000fca00078efcff */
[----:B------:R0:W-:Y:S01]  /*26d0*/  STL [R1], R38 ;  /* 0x0000002601007387 */ /* 0x0001e20000100800 */
[----:B------:R-:W-:-:S04]  /*26e0*/  @P5 VIADD R82, R12, 0xffffffe0 ;  /* 0xffffffe00c525836 */ /* 0x000fc80000000000 */
[----:B------:R-:W-:Y:S01]  /*26f0*/  IMAD R82, R82, 0x2, R25 ;  /* 0x0000000252527824 */ /* 0x000fe200078e0219 */
[----:B------:R-:W-:Y:S06]  /*2700*/  @!P3 BRA `(.L_x_13987) ;  /* 0x0000002c0024b947 */ /* 0x000fec0003800000 */
[----:B------:R-:W-:Y:S01]  /*2710*/  ULDC.U8 UR4, c[0x0][0x410] ;  /* 0x0001040000047ab9 */ /* 0x000fe20000000000 */
[-C--:B------:R-:W-:Y:S01]  /*2720*/  IMAD R13, R73, R36.reuse, RZ ;  /* 0x00000024490d7224 */ /* 0x080fe200078e02ff */
[----:B------:R-:W-:Y:S01]  /*2730*/  ISETP.NE.AND P3, PT, RZ, UR4, PT ;  /* 0x00000004ff007c0c */ /* 0x000fe2000bf65270 */
[----:B------:R-:W-:Y:S02]  /*2740*/  IMAD R12, R70, R36, RZ ;  /* 0x00000024460c7224 */ /* 0x000fe400078e02ff */
        /* <DEDUP_REMOVED lines=9> */
[----:B------:R1:W5:Y:S01]  /*27e0*/  LDL R91, [R1+0x14] ;  /* 0x00001400015b7983 */ /* 0x0003620000100800 */
        /* <DEDUP_REMOVED lines=10> */
[----:B-1----:R-:W-:Y:S06]  /*2890*/  @P4 BRA `(.L_x_13990) ;  /* 0x0000000000504947 */ /* 0x002fec0003800000 */
[----:B------:R-:W-:Y:S01]  /*28a0*/  IADD3 R13, P3, R56, R50, RZ ;  /* 0x00000032380d7210 */ /* 0x000fe20007f7e0ff */
[----:B------:R-:W-:Y:S01]  /*28b0*/  ULDC.64 UR4, c[0x0][0x3e8] ;  /* 0x0000fa0000047ab9 */ /* 0x000fe20000000a00 */
[----:B------:R-:W-:Y:S02]  /*28c0*/  CS2R R80, SRZ ;  /* 0x0000000000507805 */ /* 0x000fe4000001ff00 */
        /* <DEDUP_REMOVED lines=13> */
[----:B------:R0:W5:Y:S02]  /*29a0*/  @!P3 LDG.E.64 R84, desc[UR38][R14.64] ;  /* 0x000000260e54b981 */ /* 0x000164000c1e1b00 */
[----:B-----5:R-:W-:-:S13]  /*29b0*/  ISETP.GE.AND P3, PT, R91, R88, PT ;  /* 0x000000585b00720c */ /* 0x020fda0003f66270 */
[----:B------:R0:W5:Y:S04]  /*29c0*/  @!P3 LDG.E.64 R52, desc[UR38][R12.64+0x20] ;  /* 0x000020260c34b981 */ /* 0x000168000c1e1b00 */
[----:B------:R0:W5:Y:S02]  /*29d0*/  @!P3 LDG.E.64 R54, desc[UR38][R14.64+0x20] ;  /* 0x000020260e36b981 */ /* 0x000164000c1e1b00 */
.L_x_13990:
[----:B------:R-:W-:Y:S05]  /*29e0*/  BSYNC B1 ;  /* 0x0000000000017941 */ /* 0x000fea0003800000 */
.L_x_13989:
        /* <DEDUP_REMOVED lines=34> */
.L_x_13992:
[----:B------:R-:W-:Y:S05]  /*2c10*/  BSYNC B1 ;  /* 0x0000000000017941 */ /* 0x000fea0003800000 */
.L_x_13991:
[----:B0-----:R-:W-:Y:S01]  /*2c20*/  IMAD.MOV.U32 R12, RZ, RZ, R80 ;  /* 0x000000ffff0c7224 */ /* 0x001fe200078e0050 */
        /* <DEDUP_REMOVED lines=28> */
[----:B------:R-:W-:-:S02]  /*2df0*/  PRMT R51, R13, 0x7610, R51 ;  /* 0x000076100d337816 */ /* 0x000fc40000000033 */
[----:B------:R-:W-:Y:S02]  /*2e00*/  PRMT R89, R14, 0x7610, R89 ;  /* 0x000076100e597816 */ /* 0x000fe40000000059 */
[----:B------:R-:W-:Y:S01]  /*2e10*/  PRMT R94, R15, 0x7610, R94 ;  /* 0x000076100f5e7816 */ /* 0x000fe2000000005e */
[----:B------:R-:W-:Y:S06]  /*2e20*/  @!P3 BRA `(.L_x_13993) ;  /* 0x000000000004b947 */ /* 0x000fec0003800000 */
[----:B------:R-:W-:Y:S01]  /*2e30*/  BPT.TRAP 0x1 ;  /* 0x000000040000795c */ /* 0x000fe20000300000 */
.L_x_13993:
[----:B------:R-:W2:Y:S01]  /*2e40*/  LDL R12, [R1+0x10] ;  /* 0x00001000010c7983 */ /* 0x000ea20000100800 */
[----:B------:R-:W-:Y:S01]  /*2e50*/  IMAD R79, R22, 0x8, R2 ;  /* 0x00000008164f7824 */ /* 0x000fe200078e0202 */
[----:B------:R-:W-:Y:S01]  /*2e60*/  BSSY B1, `(.L_x_13994) ;  /* 0x0000004000017945 */ /* 0x000fe20003800000 */
[----:B--2---:R-:W-:-:S04]  /*2e70*/  SHF.L.U32 R91, R12, 0x1f, RZ ;  /* 0x0000001f0c5b7819 */ /* 0x004fc800000006ff */
[----:B------:R-:W0:Y:S02]  /*2e80*/  SYNCS.PHASECHK.TRANS64.TRYWAIT P6, [R79+URZ+0x16890], R91 ;  /* 0x0168905b4f0075a7 */ /* 0x000e2400080c017f */
[----:B0-----:R-:W-:Y:S05]  /*2e90*/  @!P6 BRA `(.L_x_13995) ;  /* 0x000001cc0028e947 */ /* 0x001fea0003800000 */
.L_x_14320:
[----:B------:R-:W-:Y:S05]  /*2ea0*/  BSYNC B1 ;  /* 0x0000000000017941 */ /* 0x000fea0003800000 */
.L_x_13994:
        /* <DEDUP_REMOVED lines=8> */
[----:B------:R-:W-:Y:S02]  /*2f30*/  SHF.R.U64 R103, R84, 0x10, R85 ;  /* 0x0000001054677819 */ /* 0x000fe40000001255 */
[----:B------:R-:W-:Y:S02]  /*2f40*/  SHF.R.U64 R99, R80, 0x10, R81 ;  /* 0x0000001050637819 */ /* 0x000fe40000001251 */
[----:B------:R-:W-:Y:S02]  /*2f50*/  SHF.R.U32.HI R105, RZ, 0x10, R85 ;  /* 0x00000010ff697819 */ /* 0x000fe40000011655 */
[----:B------:R-:W-:Y:S02]  /*2f60*/  PRMT R103, R51, 0x5432, R103 ;  /* 0x0000543233677816 */ /* 0x000fe40000000067 */
[----:B------:R-:W-:Y:S01]  /*2f70*/  SHF.R.U32.HI R101, RZ, 0x10, R81 ;  /* 0x00000010ff657819 */ /* 0x000fe20000011651 */
[----:B--2---:R-:W-:Y:S01]  /*2f80*/  IMAD.U32 R81, R14, 0x10000, RZ ;  /* 0x000100000e517824 */ /* 0x004fe200078e00ff */
[----:B------:R-:W-:-:S02]  /*2f90*/  PRMT R99, R49, 0x5432, R99 ;  /* 0x0000543231637816 */ /* 0x000fc40000000063 */
[----:B------:R-:W-:Y:S02]  /*2fa0*/  PRMT R105, R100, 0x5410, R105 ;  /* 0x0000541064697816 */ /* 0x000fe40000000069 */
[----:B------:R-:W-:Y:S02]  /*2fb0*/  LOP3.LUT R84, R13, 0xffff0000, RZ, 0xc0, !PT ;  /* 0xffff00000d547812 */ /* 0x000fe400078ec0ff */
[----:B------:R-:W-:Y:S01]  /*2fc0*/  LOP3.LUT R104, R103, 0xffff0000, RZ, 0xc0, !PT ;  /* 0xffff000067687812 */ /* 0x000fe200078ec0ff */
[----:B------:R-:W-:Y:S01]  /*2fd0*/  IMAD.U32 R106, R105, 0x10000, RZ ;  /* 0x00010000696a7824 */ /* 0x000fe200078e00ff */
[----:B------:R-:W-:Y:S01]  /*2fe0*/  PRMT R101, R50, 0x5432, R101 ;  /* 0x0000543232657816 */ /* 0x000fe20000000065 */
[----:B------:R-:W-:Y:S01]  /*2ff0*/  IMAD.U32 R103, R103, 0x10000, RZ ;  /* 0x0001000067677824 */ /* 0x000fe200078e00ff */
[----:B------:R-:W-:Y:S01]  /*3000*/  LOP3.LUT R85, R14, 0xffff0000, RZ, 0xc0, !PT ;  /* 0xffff00000e557812 */ /* 0x000fe200078ec0ff */
[----:B------:R-:W-:Y:S01]  /*3010*/  IMAD.U32 R14, R15, 0x10000, RZ ;  /* 0x000100000f0e7824 */ /* 0x000fe200078e00ff */
[----:B------:R-:W-:Y:S01]  /*3020*/  LOP3.LUT R100, R99, 0xffff0000, RZ, 0xc0, !PT ;  /* 0xffff000063647812 */ /* 0x000fe200078ec0ff */
[----:B------:R-:W-:Y:S01]  /*3030*/  FMUL.FTZ R108, R84, R104 ;  /* 0x00000068546c7220 */ /* 0x000fe20000410000 */
[----:B------:R-:W-:Y:S01]  /*3040*/  LOP3.LUT R80, R15, 0xffff0000, RZ, 0xc0, !PT ;  /* 0xffff00000f507812 */ /* 0x000fe200078ec0ff */
[----:B------:R-:W-:Y:S01]  /*3050*/  IMAD.U32 R15, R13, 0x10000, RZ ;  /* 0x000100000d0f7824 */ /* 0x000fe200078e00ff */
[----:B------:R-:W-:Y:S01]  /*3060*/  LOP3.LUT R105, R105, 0xffff0000, RZ, 0xc0, !PT ;  /* 0xffff000069697812 */ /* 0x000fe200078ec0ff */
[----:B------:R-:W-:-:S02]  /*3070*/  IMAD.U32 R102, R101, 0x10000, RZ ;  /* 0x0001000065667824 */ /* 0x000fc400078e00ff */
[----:B------:R-:W-:Y:S01]  /*3080*/  FMUL.FTZ R107, R84, R100 ;  /* 0x00000064546b7220 */ /* 0x000fe20000410000 */
[----:B------:R-:W-:Y:S01]  /*3090*/  FMUL.FTZ R84, R85, R106 ;  /* 0x0000006a55547220 */ /* 0x000fe20000410000 */
[----:B------:R-:W-:Y:S01]  /*30a0*/  FFMA.FTZ R108, R15, R100, -R108 ;  /* 0x000000640f6c7223 */ /* 0x000fe2000001086c */
[C---:B------:R-:W-:Y:S02]  /*30b0*/  IMAD.U32 R13, R12.reuse, 0x10000, RZ ;  /* 0x000100000c0d7824 */ /* 0x040fe400078e00ff */
[-C--:B------:R-:W-:Y:S01]  /*30c0*/  FMUL.FTZ R100, R85, R102.reuse ;  /* 0x0000006655647220 */ /* 0x080fe20000410000 */
[----:B------:R-:W-:Y:S01]  /*30d0*/  LOP3.LUT R101, R101, 0xffff0000, RZ, 0xc0, !PT ;  /* 0xffff000065657812 */ /* 0x000fe200078ec0ff */
[----:B------:R-:W-:Y:S01]  /*30e0*/  FFMA.FTZ R84, R81, R102, -R84 ;  /* 0x0000006651547223 */ /* 0x000fe20000010854 */
[----:B------:R-:W-:Y:S01]  /*30f0*/  LOP3.LUT R12, R12, 0xffff0000, RZ, 0xc0, !PT ;  /* 0xffff00000c0c7812 */ /* 0x000fe200078ec0ff */
[----:B------:R-:W-:Y:S02]  /*3100*/  IMAD.U32 R99, R99, 0x10000, RZ ;  /* 0x0001000063637824 */ /* 0x000fe400078e00ff */
[----:B------:R-:W-:Y:S01]  /*3110*/  FFMA.FTZ R107, R15, R104, R107 ;  /* 0x000000680f6b7223 */ /* 0x000fe2000001006b */
        /* <DEDUP_REMOVED lines=14> */
.L_x_14001:
[----:B------:R-:W-:Y:S05]  /*3200*/  BSYNC B3 ;  /* 0x0000000000037941 */ /* 0x000fea0003800000 */
.L_x_14000:
[----:B--2---:R1:W-:Y:S02]  /*3210*/  STG.E.128 desc[UR38][R42.64], R12 ;  /* 0x0000000c2a007986 */ /* 0x0043e4000c101d26 */
.L_x_13999:
[----:B------:R-:W-:Y:S05]  /*3220*/  BSYNC B2 ;  /* 0x0000000000027941 */ /* 0x000fea0003800000 */
.L_x_13998:
[----:B------:R-:W-:Y:S05]  /*3230*/  @P2 BRA `(.L_x_13997) ;  /* 0x0000000000d42947 */ /* 0x000fea0003800000 */
[----:B------:R-:W2:Y:S01]  /*3240*/  LDL R80, [R1+0x14] ;  /* 0x0000140001507983 */ /* 0x000ea20000100800 */
[----:B------:R-:W-:Y:S03]  /*3250*/  BSSY B2, `(.L_x_14002) ;  /* 0x0000032000027945 */ /* 0x000fe60003800000 */
[----:B-1----:R1:W3:Y:S01]  /*3260*/  LDS.128 R12, [R82+0xe000] ;  /* 0x00e00000520c7984 */ /* 0x0022e20000000c00 */
[----:B--2---:R-:W-:-:S13]  /*3270*/  ISETP.GE.AND P4, PT, R80, R88, PT ;  /* 0x000000585000720c */ /* 0x004fda0003f86270 */
[----:B-1-3--:R-:W-:Y:S05]  /*3280*/  @P4 BRA `(.L_x_14003) ;  /* 0x0000000000b84947 */ /* 0x00afea0003800000 */
[----:B------:R-:W-:Y:S02]  /*3290*/  SHF.R.U32.HI R80, RZ, 0x10, R55 ;  /* 0x00000010ff507819 */ /* 0x000fe40000011637 */
[----:B------:R-:W-:Y:S02]  /*32a0*/  SHF.R.U32.HI R84, RZ, 0x10, R53 ;  /* 0x00000010ff547819 */ /* 0x000fe40000011635 */
[----:B------:R-:W-:Y:S01]  /*32b0*/  SHF.R.U64 R81, R54, 0x10, R55 ;  /* 0x0000001036517819 */ /* 0x000fe20000001237 */
[----:B------:R-:W-:Y:S01]  /*32c0*/  IMAD.U32 R54, R15, 0x10000, RZ ;  /* 0x000100000f367824 */ /* 0x000fe200078e00ff */
        /* <DEDUP_REMOVED lines=42> */
.L_x_14003:
[----:B------:R-:W-:Y:S05]  /*3570*/  BSYNC B2 ;  /* 0x0000000000027941 */ /* 0x000fea0003800000 */
.L_x_14002:
[----:B------:R2:W-:Y:S02]  /*3580*/  STG.E.128 desc[UR38][R42.64+0x40], R12 ;  /* 0x0000400c2a007986 */ /* 0x0005e4000c101d26 */
.L_x_13997:
[----:B------:R-:W-:Y:S05]  /*3590*/  BSYNC B1 ;  /* 0x0000000000017941 */ /* 0x000fea0003800000 */
.L_x_13996:
        /* <DEDUP_REMOVED lines=53> */
.L_x_14008:
[----:B------:R-:W-:Y:S05]  /*38f0*/  BSYNC B2 ;  /* 0x0000000000027941 */ /* 0x000fea0003800000 */
.L_x_14007:
[----:B--2---:R3:W-:Y:S02]  /*3900*/  STG.E.128 desc[UR38][R40.64], R12 ;  /* 0x0000000c28007986 */ /* 0x0047e4000c101d26 */
.L_x_14006:
[----:B------:R-:W-:Y:S05]  /*3910*/  BSYNC B1 ;  /* 0x0000000000017941 */ /* 0x000fea0003800000 */
.L_x_14005:
[----:B------:R-:W-:Y:S05]  /*3920*/  @P2 BRA `(.L_x_14004) ;  /* 0x0000001c000c2947 */ /* 0x000fea0003800000 */
[----:B-12---:R-:W2:Y:S01]  /*3930*/  LDL R42, [R1+0x14] ;  /* 0x00001400012a7983 */ /* 0x006ea20000100800 */
[----:B------:R-:W-:Y:S03]  /*3940*/  BSSY B1, `(.L_x_14009) ;  /* 0x0000032000017945 */ /* 0x000fe60003800000 */
[----:B---3--:R1:W3:Y:S01]  /*3950*/  LDS.128 R12, [R82+0x11000] ;  /* 0x01100000520c7984 */ /* 0x0082e20000000c00 */
        /* <DEDUP_REMOVED lines=48> */
.L_x_14010:
[----:B------:R-:W-:Y:S05]  /*3c60*/  BSYNC B1 ;  /* 0x0000000000017941 */ /* 0x000fea0003800000 */
.L_x_14009:
[----:B------:R4:W-:Y:S01]  /*3c70*/  STG.E.128 desc[UR38][R40.64+0x40], R12 ;  /* 0x0000400c28007986 */ /* 0x0009e2000c101d26 */
[----:B------:R-:W-:Y:S05]  /*3c80*/  BRA `(.L_x_14004) ;  /* 0x0000001800347947 */ /* 0x000fea0003800000 */
.L_x_13988:
        /* <DEDUP_REMOVED lines=48> */
.L_x_14012:
[----:B------:R-:W-:Y:S05]  /*3f90*/  BSYNC B1 ;  /* 0x0000000000017941 */ /* 0x000fea0003800000 */
.L_x_14011:
[----:B-----5:R-:W-:Y:S01]  /*3fa0*/  IMAD.MOV.U32 R48, RZ, RZ, R42 ;  /* 0x000000ffff307224 */ /* 0x020fe200078e002a */
[----:B------:R-:W-:Y:S01]  /*3fb0*/  UISETP.NE.AND UP0, UPT, UR37, 0x3, UPT ;  /* 0x000000032500788c */ /* 0x000fe2000bf05270 */
        /* <DEDUP_REMOVED lines=34> */
.L_x_14013:
[----:B------:R-:W2:Y:S01]  /*41e0*/  LDL R48, [R1+0x10] ;  /* 0x0000100001307983 */ /* 0x000ea20000100800 */
[----:B------:R-:W-:Y:S01]  /*41f0*/  IMAD R79, R22, 0x8, R2 ;  /* 0x00000008164f7824 */ /* 0x000fe200078e0202 */
[----:B------:R-:W0:Y:S01]  /*4200*/  LDC R95, c[0x0][0x2f4] ;  /* 0x0000bd00ff5f7b82 */ /* 0x000e220000000800 */
[----:B------:R-:W-:Y:S01]  /*4210*/  BSSY B1, `(.L_x_14014) ;  /* 0x0000005000017945 */ /* 0x000fe20003800000 */
[----:B0-----:R-:W-:Y:S01]  /*4220*/  IMAD.IADD R97, R95, 0x1, -R64 ;  /* 0x000000015f617824 */ /* 0x001fe200078e0a40 */
[----:B--2---:R-:W-:-:S04]  /*4230*/  SHF.L.U32 R91, R48, 0x1f, RZ ;  /* 0x0000001f305b7819 */ /* 0x004fc800000006ff */
[----:B------:R-:W0:Y:S02]  /*4240*/  SYNCS.PHASECHK.TRANS64.TRYWAIT P5, [R79+URZ+0x16890], R91 ;  /* 0x0168905b4f0075a7 */ /* 0x000e2400080a017f */
[----:B0-----:R-:W-:Y:S05]  /*4250*/  @!P5 BRA `(.L_x_14015) ;  /* 0x000001b8004cd947 */ /* 0x001fea0003800000 */
.L_x_14321:
[----:B------:R-:W-:Y:S05]  /*4260*/  BSYNC B1 ;  /* 0x0000000000017941 */ /* 0x000fea0003800000 */
.L_x_14014:
        /* <DEDUP_REMOVED lines=15> */
[----:B------:R-:W-:Y:S02]  /*4360*/  LEA.HI R49, R49, R48, RZ, 0x4 ;  /* 0x0000003031317211 */ /* 0x000fe400078f20ff */
[----:B------:R-:W-:Y:S02]  /*4370*/  SHF.R.S32.HI R50, RZ, 0x1f, R51 ;  /* 0x0000001fff327819 */ /* 0x000fe40000011433 */
[----:B------:R-:W-:Y:S02]  /*4380*/  LEA.HI.SX32 R49, R49, R6, 0x1c ;  /* 0x0000000631317211 */ /* 0x000fe400078fe2ff */
[----:B------:R-:W-:-:S03]  /*4390*/  LEA.HI R50, R50, R51, RZ, 0x5 ;  /* 0x0000003332327211 */ /* 0x000fc600078f28ff */
[----:B------:R-:W-:Y:S01]  /*43a0*/  IMAD.SHL.U32 R98, R49, 0x8, RZ ;  /* 0x0000000831627824 */ /* 0x000fe200078e00ff */
[----:B------:R-:W-:-:S04]  /*43b0*/  SHF.R.S32.HI R50, RZ, 0x5, R50 ;  /* 0x00000005ff327819 */ /* 0x000fc80000011432 */
[----:B------:R-:W-:-:S04]  /*43c0*/  LOP3.LUT R49, R71, 0x38, R98, 0xf8, !PT ;  /* 0x0000003847317812 */ /* 0x000fc800078ef862 */
[----:B------:R-:W-:-:S05]  /*43d0*/  LOP3.LUT R49, R49, R68, RZ, 0x3c, !PT ;  /* 0x0000004431317212 */ /* 0x000fca00078e3cff */
[----:B------:R-:W-:Y:S02]  /*43e0*/  IMAD R51, R50, 0x200, R49 ;  /* 0x0000020032337824 */ /* 0x000fe400078e0231 */
        /* <DEDUP_REMOVED lines=8> */
[----:B--2---:R-:W-:Y:S01]  /*4470*/  IMAD.U32 R114, R53, 0x10000, RZ ;  /* 0x0001000035727824 */ /* 0x004fe200078e00ff */
[----:B------:R-:W-:Y:S01]  /*4480*/  SHF.R.U32.HI R100, RZ, 0x10, R13 ;  /* 0x00000010ff647819 */ /* 0x000fe2000001160d */
[----:B------:R-:W-:Y:S01]  /*4490*/  IMAD.U32 R115, R55, 0x10000, RZ ;  /* 0x0001000037737824 */ /* 0x000fe200078e00ff */
[----:B------:R-:W-:Y:S01]  /*44a0*/  SHF.R.U64 R13, R14, 0x10, R15 ;  /* 0x000000100e0d7819 */ /* 0x000fe2000000120f */
[----:B-1----:R-:W-:Y:S01]  /*44b0*/  IMAD.U32 R111, R51, 0x10000, RZ ;  /* 0x00010000336f7824 */ /* 0x002fe200078e00ff */
[----:B------:R-:W-:Y:S01]  /*44c0*/  SHF.R.U32.HI R113, RZ, 0x10, R37 ;  /* 0x00000010ff717819 */ /* 0x000fe20000011625 */
[----:B------:R-:W-:Y:S01]  /*44d0*/  IMAD.U32 R110, R50, 0x10000, RZ ;  /* 0x00010000326e7824 */ /* 0x000fe200078e00ff */
[----:B------:R-:W-:Y:S02]  /*44e0*/  PRMT R13, R119, 0x5410, R13 ;  /* 0x00005410770d7816 */ /* 0x000fe4000000000d */
[----:B------:R-:W-:-:S02]  /*44f0*/  PRMT R119, R120, 0x5410, R113 ;  /* 0x0000541078777816 */ /* 0x000fc40000000071 */
[----:B------:R-:W-:Y:S02]  /*4500*/  PRMT R116, R116, 0x5410, R100 ;  /* 0x0000541074747816 */ /* 0x000fe40000000064 */
[----:B------:R-:W-:Y:S01]  /*4510*/  SHF.R.U32.HI R15, RZ, 0x10, R15 ;  /* 0x00000010ff0f7819 */ /* 0x000fe2000001160f */
[----:B------:R-:W-:Y:S01]  /*4520*/  IMAD.U32 R113, R119, 0x10000, RZ ;  /* 0x0001000077717824 */ /* 0x000fe200078e00ff */
[----:B------:R-:W-:Y:S01]  /*4530*/  SHF.R.U32.HI R101, RZ, 0x10, R39 ;  /* 0x00000010ff657819 */ /* 0x000fe20000011627 */
[----:B------:R-:W-:Y:S01]  /*4540*/  IMAD.U32 R100, R116, 0x10000, RZ ;  /* 0x0001000074647824 */ /* 0x000fe200078e00ff */
[----:B------:R-:W-:Y:S01]  /*4550*/  SHF.R.U64 R14, R36, 0x10, R37 ;  /* 0x00000010240e7819 */ /* 0x000fe20000001225 */
        /* <DEDUP_REMOVED lines=8> */
[----:B------:R-:W-:Y:S01]  /*45e0*/  FFMA.FTZ R37, R37, R113, R122 ;  /* 0x0000007125257223 */ /* 0x000fe2000001007a */
[----:B------:R-:W-:Y:S01]  /*45f0*/  SHF.R.U64 R36, R38, 0x10, R39 ;  /* 0x0000001026247819 */ /* 0x000fe20000001227 */
[----:B------:R-:W-:Y:S01]  /*4600*/  IMAD.U32 R122, R15, 0x10000, RZ ;  /* 0x000100000f7a7824 */ /* 0x000fe200078e00ff */
[----:B------:R-:W-:Y:S01]  /*4610*/  LOP3.LUT R114, R116, 0xffff0000, RZ, 0xc0, !PT ;  /* 0xffff000074727812 */ /* 0x000fe200078ec0ff */
[----:B------:R-:W-:Y:S01]  /*4620*/  IMAD.U32 R116, R117, 0x10000, RZ ;  /* 0x0001000075747824 */ /* 0x000fe200078e00ff */
[----:B------:R-:W-:Y:S01]  /*4630*/  LOP3.LUT R39, R49, 0xffff0000, RZ, 0xc0, !PT ;  /* 0xffff000031277812 */ /* 0x000fe200078ec0ff */
[----:B------:R-:W-:Y:S01]  /*4640*/  FMUL.FTZ R120, R53, R118 ;  /* 0x0000007635787220 */ /* 0x000fe20000410000 */
[----:B------:R-:W-:Y:S01]  /*4650*/  LOP3.LUT R55, R55, 0xffff0000, RZ, 0xc0, !PT ;  /* 0xffff000037377812 */ /* 0x000fe200078ec0ff */
[----:B------:R-:W-:Y:S01]  /*4660*/  FMUL.FTZ R124, R53, R114 ;  /* 0x00000072357c7220 */ /* 0x000fe20000410000 */
[----:B------:R-:W-:Y:S01]  /*4670*/  FMUL.FTZ R126, R115, R116 ;  /* 0x00000074737e7220 */ /* 0x000fe20000410000 */
[----:B------:R-:W-:Y:S01]  /*4680*/  FFMA.FTZ R53, R39, R114, -R120 ;  /* 0x0000007227357223 */ /* 0x000fe20000010878 */
[----:B------:R-:W-:Y:S01]  /*4690*/  PRMT R14, R103, 0x5432, R14 ;  /* 0x00005432670e7816 */ /* 0x000fe2000000000e */
[----:B------:R-:W-:Y:S01]  /*46a0*/  FMUL.FTZ R115, R115, R122 ;  /* 0x0000007a73737220 */ /* 0x000fe20000410000 */
[----:B------:R-:W-:Y:S01]  /*46b0*/  LOP3.LUT R120, R117, 0xffff0000, RZ, 0xc0, !PT ;  /* 0xffff000075787812 */ /* 0x000fe200078ec0ff */
[----:B------:R-:W-:Y:S01]  /*46c0*/  FFMA.FTZ R114, R39, R118, R124 ;  /* 0x0000007627727223 */ /* 0x000fe2000001007c */
[----:B------:R-:W-:Y:S01]  /*46d0*/  PRMT R12, R104, 0x5432, R12 ;  /* 0x00005432680c7816 */ /* 0x000fe2000000000c */
[----:B------:R-:W-:Y:S01]  /*46e0*/  FFMA.FTZ R39, R111, R122, -R126 ;  /* 0x0000007a6f277223 */ /* 0x000fe2000001087e */
[----:B------:R-:W-:Y:S01]  /*46f0*/  LOP3.LUT R51, R51, 0xffff0000, RZ, 0xc0, !PT ;  /* 0xffff000033337812 */ /* 0x000fe200078ec0ff */
[----:B------:R-:W-:Y:S01]  /*4700*/  FFMA.FTZ R111, R111, R116, R115 ;  /* 0x000000746f6f7223 */ /* 0x000fe20000010073 */
[----:B------:R-:W-:Y:S01]  /*4710*/  LOP3.LUT R118, R15, 0xffff0000, RZ, 0xc0, !PT ;  /* 0xffff00000f767812 */ /* 0x000fe200078ec0ff */
[----:B------:R-:W-:-:S02]  /*4720*/  IMAD.U32 R49, R52, 0x10000, RZ ;  /* 0x0001000034317824 */ /* 0x000fc400078e00ff */
[C---:B------:R-:W-:Y:S01]  /*4730*/  FMUL.FTZ R116, R55.reuse, R120 ;  /* 0x0000007837747220 */ /* 0x040fe20000410000 */
[----:B------:R-:W-:Y:S01]  /*4740*/  IMAD.U32 R101, R14, 0x10000, RZ ;  /* 0x000100000e657824 */ /* 0x000fe200078e00ff */
[----:B------:R-:W-:Y:S01]  /*4750*/  LOP3.LUT R52, R52, 0xffff0000, RZ, 0xc0, !PT ;  /* 0xffff000034347812 */ /* 0x000fe200078ec0ff */
[----:B------:R-:W-:Y:S01]  /*4760*/  IMAD.U32 R15, R12, 0x10000, RZ ;  /* 0x000100000c0f7824 */ /* 0x000fe200078e00ff */
[----:B------:R-:W-:Y:S01]  /*4770*/  LOP3.LUT R113, R14, 0xffff0000, RZ, 0xc0, !PT ;  /* 0xffff00000e717812 */ /* 0x000fe200078ec0ff */
[----:B------:R-:W-:Y:S02]  /*4780*/  IMAD.U32 R38, R48, 0x10000, RZ ;  /* 0x0001000030267824 */ /* 0x000fe400078e00ff */
[-C--:B------:R-:W-:Y:S01]  /*4790*/  FMUL.FTZ R122, R55, R118.reuse ;  /* 0x00000076377a7220 */ /* 0x080fe20000410000 */
[----:B------:R-:W-:Y:S01]  /*47a0*/  FFMA.FTZ R116, R51, R118, -R116 ;  /* 0x0000007633747223 */ /* 0x000fe20000010874 */
[C---:B------:R-:W-:Y:S01]  /*47b0*/  FMUL.FTZ R115, R49.reuse, R101 ;  /* 0x0000006531737220 */ /* 0x040fe20000410000 */
[----:B------:R-:W-:Y:S01]  /*47c0*/  LOP3.LUT R55, R12, 0xffff0000, RZ, 0xc0, !PT ;  /* 0xffff00000c377812 */ /* 0x000fe200078ec0ff */
[----:B------:R-:W-:Y:S01]  /*47d0*/  FMUL.FTZ R118, R49, R15 ;  /* 0x0000000f31767220 */ /* 0x000fe20000410000 */
[----:B------:R-:W-:Y:S01]  /*47e0*/  LOP3.LUT R48, R48, 0xffff0000, RZ, 0xc0, !PT ;  /* 0xffff000030307812 */ /* 0x000fe200078ec0ff */
[----:B------:R-:W-:Y:S01]  /*47f0*/  FMUL.FTZ R49, R52, R113 ;  /* 0x0000007134317220 */ /* 0x000fe20000410000 */
[----:B------:R-:W-:Y:S01]  /*4800*/  PRMT R36, R102, 0x5432, R36 ;  /* 0x0000543266247816 */ /* 0x000fe20000000024 */
[----:B------:R-:W-:Y:S01]  /*4810*/  FFMA.FTZ R14, R38, R15, -R115 ;  /* 0x0000000f260e7223 */ /* 0x000fe20000010873 */
[----:B------:R-:W-:Y:S01]  /*4820*/  LOP3.LUT R112, R50, 0xffff0000, RZ, 0xc0, !PT ;  /* 0xffff000032707812 */ /* 0x000fe200078ec0ff */
[----:B------:R-:W-:Y:S01]  /*4830*/  FFMA.FTZ R38, R38, R101, R118 ;  /* 0x0000006526267223 */ /* 0x000fe20000010076 */
[----:B------:R-:W-:-:S02]  /*4840*/  IMAD.U32 R50, R54, 0x10000, RZ ;  /* 0x0001000036327824 */ /* 0x000fc400078e00ff */
        /* <DEDUP_REMOVED lines=9> */
[----:B------:R-:W-:Y:S01]  /*48e0*/  FMUL.FTZ R113, R50, R49 ;  /* 0x0000003132717220 */ /* 0x000fe20000410000 */
        /* <DEDUP_REMOVED lines=17> */
[----:B------:R-:W-:-:S07]  /*4a00*/  IMAD.MOV.U32 R51, RZ, RZ, R39 ;  /* 0x000000ffff337224 */ /* 0x000fce00078e0027 */
.L_x_14019:
[----:B------:R-:W-:Y:S05]  /*4a10*/  BSYNC B2 ;  /* 0x0000000000027941 */ /* 0x000fea0003800000 */
.L_x_14018:
[----:B------:R-:W-:Y:S02]  /*4a20*/  ISETP.GE.AND P5, PT, R98, R95, PT ;  /* 0x0000005f6200720c */ /* 0x000fe40003fa6270 */
[----:B------:R-:W-:-:S11]  /*4a30*/  P2R R13, PR, RZ, 0x1 ;  /* 0x00000001ff0d7803 */ /* 0x000fd60000000000 */
[--C-:B------:R-:W-:Y:S02]  /*4a40*/  @!P5 SHF.R.S32.HI R12, RZ, 0x1f, R98.reuse ;  /* 0x0000001fff0cd819 */ /* 0x100fe40000011462 */
[----:B------:R-:W-:-:S04]  /*4a50*/  @!P5 IADD3 R88, P0, P6, R8, R88, R98 ;  /* 0x000000580858d210 */ /* 0x000fc80007e1e062 */
[----:B------:R-:W-:Y:S02]  /*4a60*/  @!P5 IADD3.X R99, R78, R99, R12, P0, P6 ;  /* 0x000000634e63d210 */ /* 0x000fe400007ec40c */
[CC--:B------:R-:W-:Y:S02]  /*4a70*/  LEA R12, P6, R94.reuse, R80.reuse, 0x1 ;  /* 0x000000505e0c7211 */ /* 0x0c0fe400078c08ff */
[----:B------:R-:W-:Y:S02]  /*4a80*/  ISETP.NE.AND P0, PT, R13, RZ, PT ;  /* 0x000000ff0d00720c */ /* 0x000fe40003f05270 */
[----:B------:R-:W-:Y:S02]  /*4a90*/  LEA.HI.X R13, R94, R81, R96, 0x1, P6 ;  /* 0x000000515e0d7211 */ /* 0x000fe400030f0c60 */
[----:B------:R-:W-:-:S03]  /*4aa0*/  @!P5 LEA R14, P6, R88, R80, 0x1 ;  /* 0x00000050580ed211 */ /* 0x000fc600078c08ff */
[----:B-1----:R1:W-:Y:S01]  /*4ab0*/  STG.E.128 desc[UR38][R12.64], R48 ;  /* 0x000000300c007986 */ /* 0x0023e2000c101d26 */
[----:B------:R-:W-:-:S05]  /*4ac0*/  @!P5 LEA.HI.X R15, R88, R81, R99, 0x1, P6 ;  /* 0x00000051580fd211 */ /* 0x000fca00030f0c63 */
[----:B--2---:R1:W-:Y:S04]  /*4ad0*/  @!P5 STG.E.128 desc[UR38][R14.64], R52 ;  /* 0x000000340e00d986 */ /* 0x0043e8000c101d26 */
.L_x_14017:
[----:B------:R-:W-:Y:S05]  /*4ae0*/  BSYNC B1 ;  /* 0x0000000000017941 */ /* 0x000fea0003800000 */
.L_x_14016:
        /* <DEDUP_REMOVED lines=9> */
[C---:B------:R-:W-:Y:S01]  /*4b80*/  VIADD R15, R17.reuse, 0x60 ;  /* 0x00000060110f7836 */ /* 0x040fe20000000000 */
[----:B------:R-:W-:Y:S01]  /*4b90*/  SEL R97, R64, R97, !P0 ;  /* 0x0000006140617207 */ /* 0x000fe20004000000 */
[----:B------:R-:W-:Y:S01]  /*4ba0*/  VIADD R36, R17, 0x60 ;  /* 0x0000006011247836 */ /* 0x000fe20000000000 */
[----:B------:R-:W-:Y:S01]  /*4bb0*/  IADD3.X R13, R78, R51, R5, P5, P6 ;  /* 0x000000334e0d7210 */ /* 0x000fe20002fec405 */
[----:B------:R-:W-:Y:S01]  /*4bc0*/  IMAD.SHL.U32 R15, R15, 0x40, RZ ;  /* 0x000000400f0f7824 */ /* 0x000fe200078e00ff */
[----:B------:R-:W-:Y:S01]  /*4bd0*/  LEA R48, P5, R12, R80, 0x1 ;  /* 0x000000500c307211 */ /* 0x000fe200078a08ff */
[----:B------:R-:W-:Y:S01]  /*4be0*/  IMAD.SHL.U32 R36, R36, 0x40, RZ ;  /* 0x0000004024247824 */ /* 0x000fe200078e00ff */
[----:B------:R-:W-:Y:S02]  /*4bf0*/  BSSY B1, `(.L_x_14020) ;  /* 0x0000070000017945 */ /* 0x000fe40003800000 */
[----:B------:R-:W-:Y:S01]  /*4c00*/  LEA.HI.X R49, R12, R81, R13, 0x1, P5 ;  /* 0x000000510c317211 */ /* 0x000fe200028f0c0d */
[----:B------:R-:W-:Y:S01]  /*4c10*/  IMAD R13, R22, 0x2000, R3 ;  /* 0x00002000160d7824 */ /* 0x000fe200078e0203 */
[----:B------:R-:W-:-:S02]  /*4c20*/  SHF.R.S32.HI R12, RZ, 0x1f, R97 ;  /* 0x0000001fff0c7819 */ /* 0x000fc40000011461 */
[----:B------:R-:W-:Y:S01]  /*4c30*/  LOP3.LUT R15, R15, 0x1c0, RZ, 0xc0, !PT ;  /* 0x000001c00f0f7812 */ /* 0x000fe200078ec0ff */
[----:B------:R-:W-:Y:S01]  /*4c40*/  IMAD R13, R13, 0x2, R2 ;  /* 0x000000020d0d7824 */ /* 0x000fe200078e0202 */
[----:B------:R-:W-:Y:S02]  /*4c50*/  LEA.HI R97, R12, R97, RZ, 0x4 ;  /* 0x000000610c617211 */ /* 0x000fe400078f20ff */
[----:B------:R-:W-:Y:S02]  /*4c60*/  LOP3.LUT R36, R36, 0x1c0, RZ, 0xc0, !PT ;  /* 0x000001c024247812 */ /* 0x000fe400078ec0ff */
[----:B------:R-:W-:Y:S02]  /*4c70*/  LEA.HI.SX32 R53, R97, R6, 0x1c ;  /* 0x0000000661357211 */ /* 0x000fe400078fe2ff */
        /* <DEDUP_REMOVED lines=13> */
[--C-:B------:R-:W-:Y:S01]  /*4d50*/  SHF.R.U64 R55, R42, 0x10, R43.reuse ;  /* 0x000000102a377819 */ /* 0x100fe2000000122b */
[----:B-1----:R-:W-:Y:S01]  /*4d60*/  IMAD.U32 R42, R13, 0x10000, RZ ;  /* 0x000100000d2a7824 */ /* 0x002fe200078e00ff */
[----:B------:R-:W-:Y:S02]  /*4d70*/  PRMT R109, R109, 0x5410, R54 ;  /* 0x000054106d6d7816 */ /* 0x000fe40000000036 */
[----:B------:R-:W-:Y:S02]  /*4d80*/  PRMT R105, R105, 0x5410, R88 ;  /* 0x0000541069697816 */ /* 0x000fe40000000058 */
[----:B------:R-:W-:-:S02]  /*4d90*/  SHF.R.U32.HI R86, RZ, 0x10, R43 ;  /* 0x00000010ff567819 */ /* 0x000fc4000001162b */
[----:B------:R-:W-:Y:S01]  /*4da0*/  SHF.R.U64 R89, R44, 0x10, R45 ;  /* 0x000000102c597819 */ /* 0x000fe2000000122d */
[----:B------:R-:W-:Y:S01]  /*4db0*/  IMAD.U32 R44, R37, 0x10000, RZ ;  /* 0x00010000252c7824 */ /* 0x000fe200078e00ff */
[----:B------:R-:W-:Y:S01]  /*4dc0*/  SHF.R.U64 R87, R46, 0x10, R47 ;  /* 0x000000102e577819 */ /* 0x000fe2000000122f */
[----:B------:R-:W-:Y:S01]  /*4dd0*/  IMAD.U32 R46, R15, 0x10000, RZ ;  /* 0x000100000f2e7824 */ /* 0x000fe200078e00ff */
[----:B------:R-:W-:Y:S01]  /*4de0*/  PRMT R102, R102, 0x5410, R55 ;  /* 0x0000541066667816 */ /* 0x000fe20000000037 */
[----:B------:R-:W-:Y:S01]  /*4df0*/  IMAD.U32 R55, R109, 0x10000, RZ ;  /* 0x000100006d377824 */ /* 0x000fe200078e00ff */
[----:B------:R-:W-:Y:S01]  /*4e00*/  LOP3.LUT R43, R39, 0xffff0000, RZ, 0xc0, !PT ;  /* 0xffff0000272b7812 */ /* 0x000fe200078ec0ff */
[----:B------:R-:W-:Y:S01]  /*4e10*/  IMAD.U32 R39, R105, 0x10000, RZ ;  /* 0x0001000069277824 */ /* 0x000fe200078e00ff */
[----:B------:R-:W-:Y:S02]  /*4e20*/  SHF.R.U32.HI R52, RZ, 0x10, R47 ;  /* 0x00000010ff347819 */ /* 0x000fe4000001162f */
        /* <DEDUP_REMOVED lines=14> */
[----:B------:R-:W-:Y:S01]  /*4f10*/  SHF.R.U64 R97, R40, 0x10, R41 ;  /* 0x0000001028617819 */ /* 0x000fe20000001229 */
[----:B------:R-:W-:Y:S01]  /*4f20*/  FMUL.FTZ R54, R47, R52 ;  /* 0x000000342f367220 */ /* 0x000fe20000410000 */
[----:B------:R-:W-:Y:S01]  /*4f30*/  LOP3.LUT R45, R13, 0xffff0000, RZ, 0xc0, !PT ;  /* 0xffff00000d2d7812 */ /* 0x000fe200078ec0ff */
[-C--:B------:R-:W-:Y:S01]  /*4f40*/  FMUL.FTZ R86, R47, R44.reuse ;  /* 0x0000002c2f567220 */ /* 0x080fe20000410000 */
[-C--:B------:R-:W-:Y:S01]  /*4f50*/  FMUL.FTZ R47, R50, R87.reuse ;  /* 0x00000057322f7220 */ /* 0x080fe20000410000 */
[----:B------:R-:W-:Y:S01]  /*4f60*/  PRMT R104, R104, 0x5410, R97 ;  /* 0x0000541068687816 */ /* 0x000fe20000000061 */
[C---:B------:R-:W-:Y:S01]  /*4f70*/  FFMA.FTZ R88, R46.reuse, R87, R88 ;  /* 0x000000572e587223 */ /* 0x040fe20000010058 */
[----:B------:R-:W-:Y:S01]  /*4f80*/  FFMA.FTZ R44, R45, R44, -R54 ;  /* 0x0000002c2d2c7223 */ /* 0x000fe20000010836 */
[----:B------:R-:W-:Y:S01]  /*4f90*/  LOP3.LUT R54, R107, 0xffff0000, RZ, 0xc0, !PT ;  /* 0xffff00006b367812 */ /* 0x000fe200078ec0ff */
[----:B------:R-:W-:Y:S01]  /*4fa0*/  FFMA.FTZ R89, R45, R52, R86 ;  /* 0x000000342d597223 */ /* 0x000fe20000010056 */
[----:B------:R-:W-:Y:S01]  /*4fb0*/  LOP3.LUT R50, R103, 0xffff0000, RZ, 0xc0, !PT ;  /* 0xffff000067327812 */ /* 0x000fe200078ec0ff */
[----:B------:R-:W-:Y:S01]  /*4fc0*/  FFMA.FTZ R52, R46, R55, -R47 ;  /* 0x000000372e347223 */ /* 0x000fe2000001082f */
[----:B------:R-:W-:Y:S01]  /*4fd0*/  IMAD.U32 R37, R36, 0x10000, RZ ;  /* 0x0001000024257824 */ /* 0x000fe200078e00ff */
[----:B------:R-:W-:Y:S01]  /*4fe0*/  LOP3.LUT R41, R15, 0xffff0000, RZ, 0xc0, !PT ;  /* 0xffff00000f297812 */ /* 0x000fe200078ec0ff */
[----:B------:R-:W-:-:S02]  /*4ff0*/  IMAD.U32 R46, R108, 0x10000, RZ ;  /* 0x000100006c2e7824 */ /* 0x000fc400078e00ff */
[C---:B------:R-:W-:Y:S01]  /*5000*/  FMUL.FTZ R86, R43.reuse, R54 ;  /* 0x000000362b567220 */ /* 0x040fe20000410000 */
[----:B------:R-:W-:Y:S02]  /*5010*/  IMAD.U32 R45, R104, 0x10000, RZ ;  /* 0x00010000682d7824 */ /* 0x000fe400078e00ff */
[----:B------:R-:W-:Y:S01]  /*5020*/  FMUL.FTZ R94, R43, R50 ;  /* 0x000000322b5e7220 */ /* 0x000fe20000410000 */
        /* <DEDUP_REMOVED lines=9> */
[----:B------:R-:W-:Y:S01]  /*50c0*/  FFMA.FTZ R55, R40, R45, -R55 ;  /* 0x0000002d28377223 */ /* 0x000fe20000010837 */
[C---:B------:R-:W-:Y:S01]  /*50d0*/  IMAD.U32 R13, R14.reuse, 0x10000, RZ ;  /* 0x000100000e0d7824 */ /* 0x040fe200078e00ff */
[----:B------:R-:W-:Y:S01]  /*50e0*/  LOP3.LUT R15, R14, 0xffff0000, RZ, 0xc0, !PT ;  /* 0xffff00000e0f7812 */ /* 0x000fe200078ec0ff */
[----:B------:R-:W-:Y:S01]  /*50f0*/  FMUL.FTZ R41, R36, R47 ;  /* 0x0000002f24297220 */ /* 0x000fe20000410000 */
        /* <DEDUP_REMOVED lines=31> */
.L_x_14021:
[----:B------:R-:W-:Y:S05]  /*52f0*/  BSYNC B1 ;  /* 0x0000000000017941 */ /* 0x000fea0003800000 */
.L_x_14020:
        /* <DEDUP_REMOVED lines=10> */
.L_x_13987:
[----:B------:R-:W-:-:S06]  /*53a0*/  UISETP.NE.AND UP0, UPT, UR37, 0x3, UPT ;  /* 0x000000032500788c */ /* 0x000fcc000bf05270 */
[----:B------:R-:W-:-:S13]  /*53b0*/  PLOP3.LUT P3, PT, PT, PT, UP0, 0x80, 0x0 ;  /* 0x000000000000781c */ /* 0x000fda0003f6f008 */
[----:B------:R-:W-:Y:S05]  /*53c0*/  @!P3 BRA `(.L_x_14022) ;  /* 0x000000000004b947 */ /* 0x000fea0003800000 */
[----:B------:R-:W-:Y:S01]  /*53d0*/  BPT.TRAP 0x1 ;  /* 0x000000040000795c */ /* 0x000fe20000300000 */
.L_x_14022:
[----:B------:R-:W2:Y:S01]  /*53e0*/  LDL R12, [R1+0x10] ;  /* 0x00001000010c7983 */ /* 0x000ea20000100800 */
[----:B------:R-:W-:Y:S01]  /*53f0*/  IMAD R79, R22, 0x8, R2 ;  /* 0x00000008164f7824 */ /* 0x000fe200078e0202 */
[----:B------:R-:W-:Y:S01]  /*5400*/  BSSY B1, `(.L_x_14023) ;  /* 0x0000006000017945 */ /* 0x000fe20003800000 */
[----:B------:R-:W-:-:S05]  /*5410*/  IMAD R90, R26, -0x80, R29 ;  /* 0xffffff801a5a7824 */ /* 0x000fca00078e021d */
[----:B------:R-:W-:Y:S02]  /*5420*/  VIMNMX R90, R90, 0x80, PT ;  /* 0x000000805a5a7848 */ /* 0x000fe40003fe0100 */
[----:B--2---:R-:W-:-:S04]  /*5430*/  SHF.L.U32 R91, R12, 0x1f, RZ ;  /* 0x0000001f0c5b7819 */ /* 0x004fc800000006ff */
[----:B------:R-:W1:Y:S02]  /*5440*/  SYNCS.PHASECHK.TRANS64.TRYWAIT P4, [R79+URZ+0x16890], R91 ;  /* 0x0168905b4f0075a7 */ /* 0x000e64000808017f */
[----:B-1----:R-:W-:Y:S05]  /*5450*/  @!P4 BRA `(.L_x_14024) ;  /* 0x000001a400e0c947 */ /* 0x002fea0003800000 */
.L_x_14322:
[----:B------:R-:W-:Y:S05]  /*5460*/  BSYNC B1 ;  /* 0x0000000000017941 */ /* 0x000fea0003800000 */
.L_x_14023:
[----:B------:R-:W-:Y:S01]  /*5470*/  ISETP.GE.AND P4, PT, R17, R90, PT ;  /* 0x0000005a1100720c */ /* 0x000fe20003f86270 */
[----:B------:R-:W-:-:S12]  /*5480*/  BSSY B1, `(.L_x_14025) ;  /* 0x0000006000017945 */ /* 0x000fd80003800000 */
[----:B------:R-:W-:Y:S05]  /*5490*/  @P4 BRA `(.L_x_14026) ;  /* 0x0000000000104947 */ /* 0x000fea0003800000 */
[----:B------:R-:W2:Y:S04]  /*54a0*/  @!P1 LDS.128 R12, [R83+0xe000] ;  /* 0x00e00000530c9984 */ /* 0x000ea80000000c00 */
[----:B0-----:R-:W0:Y:S04]  /*54b0*/  @!P2 LDS.128 R36, [R82+0xe000] ;  /* 0x00e000005224a984 */ /* 0x001e280000000c00 */
[----:B--2---:R2:W-:Y:S04]  /*54c0*/  @!P1 STG.E.128 desc[UR38][R42.64], R12 ;  /* 0x0000000c2a009986 */ /* 0x0045e8000c101d26 */
[----:B0-----:R2:W-:Y:S02]  /*54d0*/  @!P2 STG.E.128 desc[UR38][R42.64+0x40], R36 ;  /* 0x000040242a00a986 */ /* 0x0015e4000c101d26 */
.L_x_14026:
[----:B------:R-:W-:Y:S05]  /*54e0*/  BSYNC B1 ;  /* 0x0000000000017941 */ /* 0x000fea0003800000 */
.L_x_14025:
[----:B--2---:R-:W-:-:S05]  /*54f0*/  VIADD R12, R17, 0x60 ;  /* 0x00000060110c7836 */ /* 0x004fca0000000000 */
[----:B------:R-:W-:-:S13]  /*5500*/  ISETP.GE.AND P4, PT, R12, R90, PT ;  /* 0x0000005a0c00720c */ /* 0x000fda0003f86270 */
[----:B------:R-:W-:Y:S05]  /*5510*/  @P4 BRA `(.L_x_14004) ;  /* 0x0000000000104947 */ /* 0x000fea0003800000 */
[----:B------:R-:W2:Y:S04]  /*5520*/  @!P1 LDS.128 R12, [R83+0x11000] ;  /* 0x01100000530c9984 */ /* 0x000ea80000000c00 */
[----:B0-----:R-:W0:Y:S04]  /*5530*/  @!P2 LDS.128 R36, [R82+0x11000] ;  /* 0x011000005224a984 */ /* 0x001e280000000c00 */
[----:B--2---:R2:W-:Y:S04]  /*5540*/  @!P1 STG.E.128 desc[UR38][R40.64], R12 ;  /* 0x0000000c28009986 */ /* 0x0045e8000c101d26 */
[----:B0-----:R2:W-:Y:S02]  /*5550*/  @!P2 STG.E.128 desc[UR38][R40.64+0x40], R36 ;  /* 0x000040242800a986 */ /* 0x0015e4000c101d26 */
.L_x_14004:
[----:B------:R-:W-:Y:S05]  /*5560*/  BSYNC B0 ;  /* 0x0000000000007941 */ /* 0x000fea0003800000 */
.L_x_13986:
        /* <DEDUP_REMOVED lines=17> */
.L_x_14028:
[----:B------:R-:W-:Y:S05]  /*5680*/  BSYNC B0 ;  /* 0x0000000000007941 */ /* 0x000fea0003800000 */
.L_x_14027:
[----:B------:R-:W2:Y:S01]  /*5690*/  SYNCS.PHASECHK.TRANS64.TRYWAIT P3, [R79+URZ+0x168b0], R91 ;  /* 0x0168b05b4f0075a7 */ /* 0x000ea2000806017f */
[----:B------:R-:W-:Y:S01]  /*56a0*/  ULDC UR40, c[0x0][0x2f4] ;  /* 0x0000bd0000287ab9 */ /* 0x000fe20000000800 */
[----:B------:R-:W-:Y:S01]  /*56b0*/  ULDC.64 UR44, c[0x0][0x328] ;  /* 0x0000ca00002c7ab9 */ /* 0x000fe20000000a00 */
[----:B------:R-:W-:Y:S01]  /*56c0*/  ULDC.64 UR42, c[0x0][0x318] ;  /* 0x0000c600002a7ab9 */ /* 0x000fe20000000a00 */
[----:B------:R-:W-:Y:S01]  /*56d0*/  BSSY B0, `(.L_x_14029) ;  /* 0x0000003000007945 */ /* 0x000fe20003800000 */
[----:B------:R-:W-:-:S03]  /*56e0*/  IMAD.WIDE R36, R26, 0x80, R10 ;  /* 0x000000801a247825 */ /* 0x000fc600078e020a */
[----:B--2---:R-:W-:Y:S05]  /*56f0*/  @!P3 BRA `(.L_x_14030) ;  /* 0x000001a4004cb947 */ /* 0x004fea0003800000 */
.L_x_14323:
[----:B------:R-:W-:Y:S05]  /*5700*/  BSYNC B0 ;  /* 0x0000000000007941 */ /* 0x000fea0003800000 */
.L_x_14029:
        /* <DEDUP_REMOVED lines=17> */
.L_x_14032:
[----:B------:R-:W-:Y:S05]  /*5820*/  BSYNC B0 ;  /* 0x0000000000007941 */ /* 0x000fea0003800000 */
.L_x_14031:
[----:B-1-3--:R-:W-:Y:S01]  /*5830*/  VIADD R12, R17, 0x60 ;  /* 0x00000060110c7836 */ /* 0x00afe20000000000 */
[----:B------:R-:W-:Y:S04]  /*5840*/  BSSY B0, `(.L_x_14033) ;  /* 0x0000013000007945 */ /* 0x000fe80003800000 */
[----:B------:R-:W-:-:S13]  /*5850*/  ISETP.GE.AND P3, PT, R12, R90, PT ;  /* 0x0000005a0c00720c */ /* 0x000fda0003f66270 */
[----:B------:R-:W-:Y:S05]  /*5860*/  @P3 BRA `(.L_x_14034) ;  /* 0x0000000000403947 */ /* 0x000fea0003800000 */
[----:B------:R-:W-:Y:S01]  /*5870*/  IADD3 R15, P3, R36, 0x60, RZ ;  /* 0x00000060240f7810 */ /* 0x000fe20007f7e0ff */
        /* <DEDUP_REMOVED lines=15> */
.L_x_14034:
[----:B------:R-:W-:Y:S05]  /*5970*/  BSYNC B0 ;  /* 0x0000000000007941 */ /* 0x000fea0003800000 */
.L_x_14033:
[----:B-1----:R-:W3:Y:S04]  /*5980*/  LDL R12, [R1] ;  /* 0x00000000010c7983 */ /* 0x002ee80000100800 */
[----:B------:R-:W4:Y:S01]  /*5990*/  LDL.LU R13, [R1+0x10] ;  /* 0x00001000010d7983 */ /* 0x000f220000300800 */
        /* <DEDUP_REMOVED lines=15> */
[----:B----4-:R-:W-:-:S05]  /*5a90*/  LOP3.LUT R13, R13, R12, RZ, 0x3c, !PT ;  /* 0x0000000c0d0d7212 */ /* 0x010fca00078e3cff */
[----:B------:R0:W-:Y:S02]  /*5aa0*/  STL [R1+0x10], R13 ;  /* 0x0000100d01007387 */ /* 0x0001e40000100800 */
[----:B------:R-:W-:Y:S05]  /*5ab0*/  @P5 BRA `(.L_x_14035) ;  /* 0xffffffc800805947 */ /* 0x000fea000383ffff */
[----:B0-----:R-:W0:Y:S01]  /*5ac0*/  S2R R13, SR_TID.X ;  /* 0x00000000000d7919 */ /* 0x001e220000002100 */
[----:B------:R-:W-:Y:S02]  /*5ad0*/  PLOP3.LUT P0, PT, PT, PT, PT, 0x8, 0x0 ;  /* 0x000000000000781c */ /* 0x000fe40003f0e170 */
[----:B0-----:R-:W-:-:S04]  /*5ae0*/  SHF.R.U32.HI R13, RZ, 0x7, R13 ;  /* 0x00000007ff0d7819 */ /* 0x001fc8000001160d */
[----:B------:R-:W-:-:S13]  /*5af0*/  ISETP.NE.AND P5, PT, R13, 0x1, PT ;  /* 0x000000010d00780c */ /* 0x000fda0003fa5270 */
[----:B------:R-:W-:Y:S06]  /*5b00*/  @!P5 BAR.ARV 0x9, 0x100 ;  /* 0x024400000000db1d */ /* 0x000fec0000002000 */
.L_x_13981:
        /* <DEDUP_REMOVED lines=15> */
.L_x_14036:
        /* <DEDUP_REMOVED lines=13> */
.L_x_14039:
[----:B------:R-:W-:-:S13]  /*5cd0*/  ISETP.NE.AND P0, PT, R7, 0x1, PT ;  /* 0x000000010700780c */ /* 0x000fda0003f05270 */
[----:B------:R-:W1:Y:S02]  /*5ce0*/  @P0 LDC.64 R4, c[0x0][0x9e8] ;  /* 0x00027a00ff040b82 */ /* 0x000e640000000a00 */
[----:B-1----:R-:W-:-:S05]  /*5cf0*/  @P0 IMAD.HI.U32 R4, R3, R4, RZ ;  /* 0x0000000403040227 */ /* 0x002fca00078e00ff */
[----:B------:R-:W-:-:S07]  /*5d00*/  @P0 SHF.R.U32.HI R3, RZ, R5, R4 ;  /* 0x00000005ff030219 */ /* 0x000fce0000011604 */
.L_x_14040:
[----:B------:R-:W-:Y:S05]  /*5d10*/  BSYNC B0 ;  /* 0x0000000000007941 */ /* 0x000fea0003800000 */
.L_x_14038:
[----:B------:R-:W-:-:S05]  /*5d20*/  IMAD R3, R3, R7, R7 ;  /* 0x0000000703037224 */ /* 0x000fca00078e0207 */
[----:B------:R-:W-:-:S07]  /*5d30*/  VIMNMX R0, R0, R3, PT ;  /* 0x0000000300007248 */ /* 0x000fce0003fe0100 */
.L_x_14037:
        /* <DEDUP_REMOVED lines=24> */
.L_x_14043:
[----:B------:R-:W-:-:S13]  /*5ec0*/  ISETP.NE.AND P0, PT, R7, 0x1, PT ;  /* 0x000000010700780c */ /* 0x000fda0003f05270 */
[----:B------:R-:W1:Y:S02]  /*5ed0*/  @P0 LDC.64 R4, c[0x0][0x9e8] ;  /* 0x00027a00ff040b82 */ /* 0x000e640000000a00 */
[----:B-1----:R-:W-:-:S05]  /*5ee0*/  @P0 IMAD.HI.U32 R4, R0, R4, RZ ;  /* 0x0000000400040227 */ /* 0x002fca00078e00ff */
[----:B------:R-:W-:-:S07]  /*5ef0*/  @P0 SHF.R.U32.HI R0, RZ, R5, R4 ;  /* 0x00000005ff000219 */ /* 0x000fce0000011604 */
.L_x_14044:
[----:B------:R-:W-:Y:S05]  /*5f00*/  BSYNC B0 ;  /* 0x0000000000007941 */ /* 0x000fea0003800000 */
.L_x_14042:
[----:B------:R-:W-:-:S05]  /*5f10*/  IMAD R0, R0, R7, RZ ;  /* 0x0000000700007224 */ /* 0x000fca00078e02ff */
[----:B------:R-:W-:-:S07]  /*5f20*/  VIMNMX R3, R3, R0, !PT ;  /* 0x0000000003037248 */ /* 0x000fce0007fe0100 */
.L_x_14041:
[----:B------:R-:W-:Y:S01]  /*5f30*/  SHF.R.S32.HI R4, RZ, 0x1f, R3 ;  /* 0x0000001fff047819 */ /* 0x000fe20000011403 */
[----:B------:R-:W-:Y:S01]  /*5f40*/  IMAD.MOV.U32 R0, RZ, RZ, RZ ;  /* 0x000000ffff007224 */ /* 0x000fe200078e00ff */
[----:B------:R-:W-:Y:S01]  /*5f50*/  PLOP3.LUT P0, PT, PT, PT, PT, 0x80, 0x0 ;  /* 0x000000000000781c */ /* 0x000fe20003f0f070 */
[----:B------:R-:W-:Y:S01]  /*5f60*/  IMAD.MOV.U32 R31, RZ, RZ, RZ ;  /* 0x000000ffff1f7224 */ /* 0x000fe200078e00ff */
[----:B------:R-:W-:Y:S02]  /*5f70*/  LEA.HI R4, R4, R3, RZ, 0x7 ;  /* 0x0000000304047211 */ /* 0x000fe400078f38ff */
[----:B0-----:R-:W-:Y:S01]  /*5f80*/  CS2R R14, SRZ ;  /* 0x00000000000e7805 */ /* 0x001fe2000001ff00 */
[----:B------:R-:W-:Y:S01]  /*5f90*/  IMAD.MOV.U32 R118, RZ, RZ, RZ ;  /* 0x000000ffff767224 */ /* 0x000fe200078e00ff */
[----:B------:R-:W-:Y:S02]  /*5fa0*/  CS2R R114, SRZ ;  /* 0x0000000000727805 */ /* 0x000fe4000001ff00 */
[----:B------:R-:W-:Y:S01]  /*5fb0*/  SHF.R.S32.HI R4, RZ, 0x7, R4 ;  /* 0x00000007ff047819 */ /* 0x000fe20000011404 */
[----:B------:R-:W-:Y:S01]  /*5fc0*/  IMAD.MOV.U32 R117, RZ, RZ, RZ ;  /* 0x000000ffff757224 */ /* 0x000fe200078e00ff */
[----:B------:R-:W-:-:S02]  /*5fd0*/  CS2R R112, SRZ ;  /* 0x0000000000707805 */ /* 0x000fc4000001ff00 */
[----:B------:R-:W-:Y:S02]  /*5fe0*/  CS2R R110, SRZ ;  /* 0x00000000006e7805 */ /* 0x000fe4000001ff00 */
[----:B------:R-:W-:Y:S02]  /*5ff0*/  VIMNMX R5, RZ, R4, !PT ;  /* 0x00000004ff057248 */ /* 0x000fe40007fe0100 */
[----:B------:R-:W-:Y:S02]  /*6000*/  CS2R R108, SRZ ;  /* 0x00000000006c7805 */ /* 0x000fe4000001ff00 */
[----:B------:R-:W-:Y:S02]  /*6010*/  CS2R R106, SRZ ;  /* 0x00000000006a7805 */ /* 0x000fe4000001ff00 */
[----:B------:R-:W-:Y:S02]  /*6020*/  CS2R R104, SRZ ;  /* 0x0000000000687805 */ /* 0x000fe4000001ff00 */
[----:B------:R-:W-:Y:S01]  /*6030*/  ISETP.GT.AND P1, PT, R92, R5, PT ;  /* 0x000000055c00720c */ /* 0x000fe20003f24270 */
[----:B------:R0:W-:Y:S01]  /*6040*/  STL [R1+0x44], R5 ;  /* 0x0000440501007387 */ /* 0x0001e20000100800 */
[----:B------:R-:W-:-:S02]  /*6050*/  CS2R R102, SRZ ;  /* 0x0000000000667805 */ /* 0x000fc4000001ff00 */
        /* <DEDUP_REMOVED lines=8> */
[----:B0-----:R-:W-:Y:S06]  /*60e0*/  @!P1 BRA `(.L_x_14045) ;  /* 0x0000011000c09947 */ /* 0x001fec0003800000 */
        /* <DEDUP_REMOVED lines=9> */
.L_x_14326:
[----:B------:R-:W1:Y:S01]  /*6180*/  LDL R3, [R1+0x20] ;  /* 0x0000200001037983 */ /* 0x000e620000100800 */
[----:B------:R-:W-:Y:S01]  /*6190*/  BSSY B6, `(.L_x_14047) ;  /* 0x000001b000067945 */ /* 0x000fe20003800000 */
[----:B-1----:R-:W-:-:S05]  /*61a0*/  IMAD.HI R0, R3, 0x55555556, RZ ;  /* 0x5555555603007827 */ /* 0x002fca00078e02ff */
[----:B------:R-:W-:-:S05]  /*61b0*/  LEA.HI R0, R0, R0, RZ, 0x1 ;  /* 0x0000000000007211 */ /* 0x000fca00078f08ff */
[----:B------:R-:W-:Y:S02]  /*61c0*/  IMAD R0, R0, -0x3, R3 ;  /* 0xfffffffd00007824 */ /* 0x000fe400078e0203 */
[----:B------:R-:W-:-:S04]  /*61d0*/  VIADD R3, R2, 0x8400 ;  /* 0x0000840002037836 */ /* 0x000fc80000000000 */
[----:B------:R-:W-:Y:S01]  /*61e0*/  IMAD R0, R0, 0x2000, R3 ;  /* 0x0000200000007824 */ /* 0x000fe200078e0203 */
[----:B------:R-:W-:-:S04]  /*61f0*/  LOP3.LUT P0, RZ, R3, 0x3ff, RZ, 0xc0, !PT ;  /* 0x000003ff03ff7812 */ /* 0x000fc8000780c0ff */
[----:B------:R-:W-:Y:S02]  /*6200*/  SHF.R.U32.HI R0, RZ, 0x4, R0 ;  /* 0x00000004ff007819 */ /* 0x000fe40000011600 */
[----:B------:R-:W-:Y:S02]  /*6210*/  P2R R25, PR, RZ, 0x1 ;  /* 0x00000001ff197803 */ /* 0x000fe40000000000 */
[----:B------:R-:W-:-:S05]  /*6220*/  LOP3.LUT R30, R0, 0x3fff, RZ, 0xc0, !PT ;  /* 0x00003fff001e7812 */ /* 0x000fca00078ec0ff */
        /* <DEDUP_REMOVED lines=17> */
.L_x_14048:
[----:B------:R-:W-:Y:S05]  /*6340*/  BSYNC B6 ;  /* 0x0000000000067941 */ /* 0x000fea0003800000 */
.L_x_14047:
        /* <DEDUP_REMOVED lines=13> */
.L_x_14052:
[----:B--2---:R2:W3:Y:S02]  /*6420*/  SYNCS.PHASECHK.TRANS64.TRYWAIT P0, [R2+URZ+0x16800], R3 ;  /* 0x01680003020075a7 */ /* 0x0044e4000800017f */
[----:B---3--:R-:W-:Y:S05]  /*6430*/  @!P0 NANOSLEEP.SYNCS 0x989680 ;  /* 0x009896800000895d */ /* 0x008fea0003900000 */
[----:B------:R-:W3:Y:S02]  /*6440*/  @!P0 SYNCS.PHASECHK.TRANS64 P0, [R2+URZ+0x16800], R3 ;  /* 0x01680003020085a7 */ /* 0x000ee4000800007f */
[----:B---3--:R-:W-:Y:S05]  /*6450*/  @!P0 BRA `(.L_x_14052) ;  /* 0xfffffffc00f08947 */ /* 0x008fea000383ffff */
.L_x_14051:
[----:B------:R-:W-:Y:S05]  /*6460*/  BSYNC B0 ;  /* 0x0000000000007941 */ /* 0x000fea0003800000 */
.L_x_14050:
[----:B------:R-:W-:Y:S05]  /*6470*/  BRA `(.L_x_14053) ;  /* 0x0000003000347947 */ /* 0x000fea0003800000 */
.L_x_14049:
        /* <DEDUP_REMOVED lines=30> */
.L_x_14055:
[----:B------:R-:W-:Y:S05]  /*6660*/  BSYNC B6 ;  /* 0x0000000000067941 */ /* 0x000fea0003800000 */
.L_x_14054:
[----:B------:R-:W2:Y:S01]  /*6670*/  LDL R20, [R1+0x18] ;  /* 0x0000180001147983 */ /* 0x000ea20000100800 */
[----:B------:R-:W-:Y:S01]  /*6680*/  ULDC.U8 UR4, c[0x0][0x410] ;  /* 0x0001040000047ab9 */ /* 0x000fe20000000000 */
[----:B------:R-:W-:Y:S01]  /*6690*/  BSSY B0, `(.L_x_14056) ;  /* 0x00002e3000007945 */ /* 0x000fe20003800000 */
[----:B------:R-:W-:Y:S01]  /*66a0*/  ISETP.NE.AND P0, PT, RZ, UR4, PT ;  /* 0x00000004ff007c0c */ /* 0x000fe2000bf05270 */
[----:B--2---:R-:W-:-:S12]  /*66b0*/  IMAD.IADD R41, R17, 0x1, R20 ;  /* 0x0000000111297824 */ /* 0x004fd800078e0214 */
[----:B------:R-:W-:Y:S05]  /*66c0*/  @!P0 BRA `(.L_x_14057) ;  /* 0x0000001400e88947 */ /* 0x000fea0003800000 */
[----:B------:R-:W2:Y:S01]  /*66d0*/  LDL R47, [R1+0x14] ;  /* 0x00001400012f7983 */ /* 0x000ea20000100800 */
[----:B------:R-:W1:Y:S01]  /*66e0*/  LDC R32, c[0x0][0x448] ;  /* 0x00011200ff207b82 */ /* 0x000e620000000800 */
[----:B------:R-:W-:Y:S01]  /*66f0*/  ULDC.64 UR4, c[0x0][0x3f8] ;  /* 0x0000fe0000047ab9 */ /* 0x000fe20000000a00 */
[----:B------:R-:W-:Y:S01]  /*6700*/  ULDC.64 UR6, c[0x0][0x408] ;  /* 0x0001020000067ab9 */ /* 0x000fe20000000a00 */
[----:B------:R-:W3:Y:S01]  /*6710*/  S2R R20, SR_TID.X ;  /* 0x0000000000147919 */ /* 0x000ee20000002100 */
[----:B-1----:R-:W-:Y:S01]  /*6720*/  ISETP.NE.AND P0, PT, R32, 0x1, PT ;  /* 0x000000012000780c */ /* 0x002fe20003f05270 */
[----:B---3--:R-:W-:-:S12]  /*6730*/  VIADD R21, R20, 0xffffff80 ;  /* 0xffffff8014157836 */ /* 0x008fd80000000000 */
[----:B------:R-:W1:Y:S01]  /*6740*/  @P0 LDC R0, c[0x0][0x44c] ;  /* 0x00011300ff000b82 */ /* 0x000e620000000800 */
[----:B------:R-:W-:-:S07]  /*6750*/  SHF.R.S32.HI R20, RZ, 0x1f, R21 ;  /* 0x0000001fff147819 */ /* 0x000fce0000011415 */
[----:B------:R-:W3:Y:S01]  /*6760*/  @P0 LDC R5, c[0x0][0x450] ;  /* 0x00011400ff050b82 */ /* 0x000ee20000000800 */
[----:B------:R-:W-:-:S04]  /*6770*/  LEA.HI R20, R20, R21, RZ, 0x2 ;  /* 0x0000001514147211 */ /* 0x000fc800078f10ff */
[----:B------:R-:W-:-:S05]  /*6780*/  LOP3.LUT R20, R20, 0xfffffffc, RZ, 0xc0, !PT ;  /* 0xfffffffc14147812 */ /* 0x000fca00078ec0ff */
[----:B------:R-:W-:-:S04]  /*6790*/  IMAD.IADD R20, R21, 0x1, -R20 ;  /* 0x0000000115147824 */ /* 0x000fc800078e0a14 */
[----:B------:R-:W-:-:S04]  /*67a0*/  IMAD R3, R20, 0x60, R41 ;  /* 0x0000006014037824 */ /* 0x000fc800078e0229 */
[----:B-1----:R-:W-:-:S05]  /*67b0*/  @P0 IMAD.HI.U32 R0, R3, R0, RZ ;  /* 0x0000000003000227 */ /* 0x002fca00078e00ff */
[----:B---3--:R-:W-:-:S04]  /*67c0*/  @P0 SHF.R.U32.HI R3, RZ, R5, R0 ;  /* 0x00000005ff030219 */ /* 0x008fc80000011600 */
[----:B------:R-:W-:Y:S01]  /*67d0*/  SHF.R.S32.HI R0, RZ, 0x1f, R3 ;  /* 0x0000001fff007819 */ /* 0x000fe20000011403 */
[----:B------:R-:W-:Y:S02]  /*67e0*/  IMAD.MOV.U32 R6, RZ, RZ, R26 ;  /* 0x000000ffff067224 */ /* 0x000fe400078e001a */
[----:B------:R-:W-:Y:S02]  /*67f0*/  IMAD.MOV.U32 R7, RZ, RZ, R29 ;  /* 0x000000ffff077224 */ /* 0x000fe400078e001d */
[C---:B------:R-:W-:Y:S02]  /*6800*/  IMAD R4, R0.reuse, UR4, RZ ;  /* 0x0000000400047c24 */ /* 0x040fe4000f8e02ff */
[----:B------:R-:W-:Y:S02]  /*6810*/  IMAD.MOV.U32 R8, RZ, RZ, R24 ;  /* 0x000000ffff087224 */ /* 0x000fe400078e0018 */
[----:B------:R-:W-:Y:S02]  /*6820*/  IMAD.MOV.U32 R9, RZ, RZ, R31 ;  /* 0x000000ffff097224 */ /* 0x000fe400078e001f */
[----:B------:R-:W-:-:S02]  /*6830*/  IMAD R0, R0, UR6, RZ ;  /* 0x0000000600007c24 */ /* 0x000fc4000f8e02ff */
[----:B------:R-:W-:-:S04]  /*6840*/  IMAD.WIDE.U32 R6, R3, UR4, R6 ;  /* 0x0000000403067c25 */ /* 0x000fc8000f8e0006 */
        /* <DEDUP_REMOVED lines=11> */
[----:B------:R-:W-:Y:S02]  /*6900*/  LEA.HI.X R8, R8, UR7, R3, 0x1, P1 ;  /* 0x0000000708087c11 */ /* 0x000fe400088f0c03 */
[----:B--2---:R-:W-:Y:S01]  /*6910*/  SHF.R.S32.HI R38, RZ, 0x1f, R47 ;  /* 0x0000001fff267819 */ /* 0x004fe2000001142f */
[----:B------:R-:W-:Y:S06]  /*6920*/  BRA.DIV UR4, `(.L_x_14058) ;  /* 0x0000019604147947 */ /* 0x000fec000b800000 */
[----:B------:R1:W2:Y:S04]  /*6930*/  SHFL.IDX PT, R3, R6, RZ, 0x1c1f ;  /* 0x001c1fff06037589 */ /* 0x0002a800000e0000 */
[----:B------:R1:W3:Y:S04]  /*6940*/  SHFL.IDX PT, R0, R4, RZ, 0x1c1f ;  /* 0x001c1fff04007589 */ /* 0x0002e800000e0000 */
[----:B------:R1:W4:Y:S04]  /*6950*/  SHFL.IDX PT, R5, R8, RZ, 0x1c1f ;  /* 0x001c1fff08057589 */ /* 0x00032800000e0000 */
[----:B0-----:R1:W0:Y:S02]  /*6960*/  SHFL.IDX PT, R14, R7, RZ, 0x1c1f ;  /* 0x001c1fff070e7589 */ /* 0x00122400000e0000 */
.L_x_14332:
[----:B------:R-:W5:Y:S01]  /*6970*/  LDL R9, [R1+0x4] ;  /* 0x0000040001097983 */ /* 0x000f620000100800 */
[----:B------:R-:W-:Y:S01]  /*6980*/  BSSY B1, `(.L_x_14059) ;  /* 0x000001e000017945 */ /* 0x000fe20003800000 */
[----:B------:R-:W-:Y:S02]  /*6990*/  CS2R R34, SRZ ;  /* 0x0000000000227805 */ /* 0x000fe4000001ff00 */
[----:B------:R-:W-:Y:S02]  /*69a0*/  CS2R R20, SRZ ;  /* 0x0000000000147805 */ /* 0x000fe4000001ff00 */
[----:B------:R-:W-:Y:S02]  /*69b0*/  CS2R R28, SRZ ;  /* 0x00000000001c7805 */ /* 0x000fe4000001ff00 */
[----:B------:R-:W-:Y:S01]  /*69c0*/  CS2R R24, SRZ ;  /* 0x0000000000187805 */ /* 0x000fe2000001ff00 */
[----:B-----5:R-:W-:-:S05]  /*69d0*/  IMAD R32, R9, R32, RZ ;  /* 0x0000002009207224 */ /* 0x020fca00078e02ff */
[----:B------:R-:W-:-:S13]  /*69e0*/  ISETP.GE.AND P0, PT, R41, R32, PT ;  /* 0x000000202900720c */ /* 0x000fda0003f06270 */
[----:B------:R-:W-:Y:S05]  /*69f0*/  @P0 BRA `(.L_x_14060) ;  /* 0x0000000000580947 */ /* 0x000fea0003800000 */
[----:B------:R-:W-:Y:S01]  /*6a00*/  ULDC UR4, c[0x0][0x3f4] ;  /* 0x0000fd0000047ab9 */ /* 0x000fe20000000800 */
[----:B---3--:R-:W-:Y:S01]  /*6a10*/  IMAD.MOV.U32 R10, RZ, RZ, R0 ;  /* 0x000000ffff0a7224 */ /* 0x008fe200078e0000 */
[----:B------:R-:W-:Y:S01]  /*6a20*/  ISETP.GE.AND P3, PT, R47, UR4, PT ;  /* 0x000000042f007c0c */ /* 0x000fe2000bf66270 */
[----:B--2---:R-:W-:Y:S01]  /*6a30*/  IMAD.MOV.U32 R11, RZ, RZ, R3 ;  /* 0x000000ffff0b7224 */ /* 0x004fe200078e0003 */
[----:B------:R-:W-:Y:S01]  /*6a40*/  ISETP.GE.AND P2, PT, R152, UR4, PT ;  /* 0x0000000498007c0c */ /* 0x000fe2000bf46270 */
[----:B----4-:R-:W-:Y:S01]  /*6a50*/  IMAD.MOV.U32 R15, RZ, RZ, R5 ;  /* 0x000000ffff0f7224 */ /* 0x010fe200078e0005 */
[----:B------:R-:W-:-:S09]  /*6a60*/  CS2R R28, SRZ ;  /* 0x00000000001c7805 */ /* 0x000fd2000001ff00 */
[C---:B------:R-:W-:Y:S01]  /*6a70*/  @!P3 IMAD.SHL.U32 R37, R47.reuse, 0x2, RZ ;  /* 0x000000022f25b824 */ /* 0x040fe200078e00ff */
[----:B------:R-:W-:Y:S02]  /*6a80*/  @!P3 SHF.L.U64.HI R20, R47, 0x1, R38 ;  /* 0x000000012f14b819 */ /* 0x000fe40000010226 */
[----:B------:R-:W-:Y:S02]  /*6a90*/  CS2R R34, SRZ ;  /* 0x0000000000227805 */ /* 0x000fe4000001ff00 */
[----:B------:R-:W-:Y:S01]  /*6aa0*/  CS2R R24, SRZ ;  /* 0x0000000000187805 */ /* 0x000fe2000001ff00 */
[----:B------:R-:W-:Y:S01]  /*6ab0*/  @!P2 IMAD.WIDE R10, R152, 0x2, R10 ;  /* 0x00000002980aa825 */ /* 0x000fe200078e020a */
[-C--:B------:R-:W-:Y:S02]  /*6ac0*/  @!P3 IADD3 R26, P0, R0, R37.reuse, RZ ;  /* 0x00000025001ab210 */ /* 0x080fe40007f1e0ff */
[----:B0-----:R-:W-:Y:S01]  /*6ad0*/  @!P3 IADD3 R36, P1, R14, R37, RZ ;  /* 0x000000250e24b210 */ /* 0x001fe20007f3e0ff */
[----:B------:R-:W-:Y:S01]  /*6ae0*/  @!P2 IMAD.WIDE R12, R152, 0x2, R14 ;  /* 0x00000002980ca825 */ /* 0x000fe200078e020e */
[----:B------:R0:W5:Y:S03]  /*6af0*/  @!P2 LD.E.64 R28, desc[UR38][R10.64] ;  /* 0x000000260a1ca980 */ /* 0x000166000c101b00 */
[--C-:B------:R-:W-:Y:S01]  /*6b00*/  @!P3 IMAD.X R27, R3, 0x1, R20.reuse, P0 ;  /* 0x00000001031bb824 */ /* 0x100fe200000e0614 */
[----:B------:R0:W5:Y:S01]  /*6b10*/  @!P2 LD.E.64 R34, desc[UR38][R12.64] ;  /* 0x000000260c22a980 */ /* 0x000162000c101b00 */
[----:B------:R-:W-:Y:S01]  /*6b20*/  @!P3 IMAD.X R37, R5, 0x1, R20, P1 ;  /* 0x000000010525b824 */ /* 0x000fe200008e0614 */
[----:B------:R-:W-:-:S02]  /*6b30*/  CS2R R20, SRZ ;  /* 0x0000000000147805 */ /* 0x000fc4000001ff00 */
[----:B------:R0:W5:Y:S04]  /*6b40*/  @!P3 LD.E.64 R24, desc[UR38][R26.64] ;  /* 0x000000261a18b980 */ /* 0x000168000c101b00 */
[----:B------:R0:W5:Y:S02]  /*6b50*/  @!P3 LD.E.64 R20, desc[UR38][R36.64] ;  /* 0x000000262414b980 */ /* 0x000164000c101b00 */
.L_x_14060:
[----:B------:R-:W-:Y:S05]  /*6b60*/  BSYNC B1 ;  /* 0x0000000000017941 */ /* 0x000fea0003800000 */
.L_x_14059:
[----:B---3-5:R-:W-:Y:S01]  /*6b70*/  IMAD.MOV.U32 R0, RZ, RZ, R34 ;  /* 0x000000ffff007224 */ /* 0x028fe200078e0022 */
[----:B------:R-:W-:Y:S01]  /*6b80*/  UMOV UR4, 0xffffffff ;  /* 0xffffffff00047882 */ /* 0x000fe20000000000 */
[----:B--2---:R-:W-:Y:S01]  /*6b90*/  IMAD.MOV.U32 R3, RZ, RZ, R35 ;  /* 0x000000ffff037224 */ /* 0x004fe200078e0023 */
[----:B0-----:R-:W-:Y:S01]  /*6ba0*/  CS2R R26, SRZ ;  /* 0x00000000001a7805 */ /* 0x001fe2000001ff00 */
[----:B----4-:R-:W-:Y:S01]  /*6bb0*/  IMAD.MOV.U32 R5, RZ, RZ, R20 ;  /* 0x000000ffff057224 */ /* 0x010fe200078e0014 */
        /* <DEDUP_REMOVED lines=8> */
[----:B------:R-:W-:Y:S02]  /*6c40*/  PRMT R40, R40, 0x5410, R0 ;  /* 0x0000541028287816 */ /* 0x000fe40000000000 */
[----:B------:R-:W-:Y:S02]  /*6c50*/  PRMT R49, R3, 0x7610, R49 ;  /* 0x0000761003317816 */ /* 0x000fe40000000031 */
[----:B------:R-:W-:Y:S02]  /*6c60*/  PRMT R43, R5, 0x7610, R43 ;  /* 0x00007610052b7816 */ /* 0x000fe4000000002b */
[----:B------:R-:W-:Y:S01]  /*6c70*/  PRMT R42, R9, 0x7610, R42 ;  /* 0x00007610092a7816 */ /* 0x000fe2000000002a */
[----:B------:R-:W-:Y:S06]  /*6c80*/  BRA.DIV UR4, `(.L_x_14061) ;  /* 0x0000019204ac7947 */ /* 0x000fec000b800000 */
[----:B------:R0:W2:Y:S04]  /*6c90*/  SHFL.IDX PT, R3, R6, 0x1, 0x1c1f ;  /* 0x003c1f0006037f89 */ /* 0x0000a800000e0000 */
[----:B------:R0:W3:Y:S04]  /*6ca0*/  SHFL.IDX PT, R0, R4, 0x1, 0x1c1f ;  /* 0x003c1f0004007f89 */ /* 0x0000e800000e0000 */
[----:B------:R0:W4:Y:S04]  /*6cb0*/  SHFL.IDX PT, R5, R8, 0x1, 0x1c1f ;  /* 0x003c1f0008057f89 */ /* 0x00012800000e0000 */
[----:B------:R0:W0:Y:S02]  /*6cc0*/  SHFL.IDX PT, R14, R7, 0x1, 0x1c1f ;  /* 0x003c1f00070e7f89 */ /* 0x00002400000e0000 */
.L_x_14338:
[----:B01----:R-:W5:Y:S04]  /*6cd0*/  LDL R6, [R1+0x58] ;  /* 0x0000580001067983 */ /* 0x003f680000100800 */
[----:B------:R-:W2:Y:S01]  /*6ce0*/  LDL R44, [R1+0x48] ;  /* 0x00004800012c7983 */ /* 0x000ea20000100800 */
[----:B------:R-:W-:Y:S01]  /*6cf0*/  VIADD R41, R41, 0x60 ;  /* 0x0000006029297836 */ /* 0x000fe20000000000 */
[----:B------:R-:W-:Y:S01]  /*6d00*/  BSSY B1, `(.L_x_14062) ;  /* 0x0000021000017945 */ /* 0x000fe20003800000 */
[----:B------:R-:W-:Y:S02]  /*6d10*/  CS2R R10, SRZ ;  /* 0x00000000000a7805 */ /* 0x000fe4000001ff00 */
[----:B------:R-:W-:Y:S02]  /*6d20*/  CS2R R12, SRZ ;  /* 0x00000000000c7805 */ /* 0x000fe4000001ff00 */
[----:B------:R-:W-:-:S02]  /*6d30*/  CS2R R8, SRZ ;  /* 0x0000000000087805 */ /* 0x000fc4000001ff00 */
[----:B------:R-:W-:Y:S02]  /*6d40*/  ISETP.GE.AND P0, PT, R41, R32, PT ;  /* 0x000000202900720c */ /* 0x000fe40003f06270 */
[----:B-----5:R-:W-:-:S04]  /*6d50*/  LEA.HI R4, R6, R6, RZ, 0x1 ;  /* 0x0000000606047211 */ /* 0x020fc800078f08ff */
[----:B------:R-:W-:Y:S01]  /*6d60*/  LOP3.LUT R4, R4, 0xfffffffe, RZ, 0xc0, !PT ;  /* 0xfffffffe04047812 */ /* 0x000fe200078ec0ff */
[----:B--2---:R-:W-:-:S04]  /*6d70*/  IMAD.SHL.U32 R31, R44, 0x40, RZ ;  /* 0x000000402c1f7824 */ /* 0x004fc800078e00ff */
[----:B------:R-:W-:-:S05]  /*6d80*/  IMAD.IADD R4, R6, 0x1, -R4 ;  /* 0x0000000106047824 */ /* 0x000fca00078e0a04 */
[----:B------:R-:W-:Y:S01]  /*6d90*/  SHF.L.U32 R45, R4, 0x1f, RZ ;  /* 0x0000001f042d7819 */ /* 0x000fe200000006ff */
[----:B------:R-:W-:Y:S06]  /*6da0*/  @P0 BRA `(.L_x_14063) ;  /* 0x0000000000580947 */ /* 0x000fec0003800000 */
[----:B------:R-:W-:Y:S01]  /*6db0*/  ULDC UR4, c[0x0][0x3f4] ;  /* 0x0000fd0000047ab9 */ /* 0x000fe20000000800 */
[----:B---3--:R-:W-:Y:S01]  /*6dc0*/  IMAD.MOV.U32 R6, RZ, RZ, R0 ;  /* 0x000000ffff067224 */ /* 0x008fe200078e0000 */
[----:B------:R-:W-:Y:S01]  /*6dd0*/  ISETP.GE.AND P3, PT, R47, UR4, PT ;  /* 0x000000042f007c0c */ /* 0x000fe2000bf66270 */
[----:B------:R-:W-:Y:S01]  /*6de0*/  IMAD.MOV.U32 R7, RZ, RZ, R3 ;  /* 0x000000ffff077224 */ /* 0x000fe200078e0003 */
[----:B------:R-:W-:Y:S01]  /*6df0*/  ISETP.GE.AND P2, PT, R152, UR4, PT ;  /* 0x0000000498007c0c */ /* 0x000fe2000bf46270 */
[----:B----4-:R-:W-:Y:S01]  /*6e00*/  IMAD.MOV.U32 R15, RZ, RZ, R5 ;  /* 0x000000ffff0f7224 */ /* 0x010fe200078e0005 */
[----:B------:R-:W-:-:S09]  /*6e10*/  CS2R R12, SRZ ;  /* 0x00000000000c7805 */ /* 0x000fd2000001ff00 */
[C---:B------:R-:W-:Y:S01]  /*6e20*/  @!P3 IMAD.SHL.U32 R9, R47.reuse, 0x2, RZ ;  /* 0x000000022f09b824 */ /* 0x040fe200078e00ff */
[----:B------:R-:W-:Y:S02]  /*6e30*/  @!P3 SHF.L.U64.HI R10, R47, 0x1, R38 ;  /* 0x000000012f0ab819 */ /* 0x000fe40000010226 */
[----:B------:R-:W-:Y:S01]  /*6e40*/  CS2R R26, SRZ ;  /* 0x00000000001a7805 */ /* 0x000fe2000001ff00 */
[----:B------:R-:W-:Y:S01]  /*6e50*/  @!P2 IMAD.WIDE R6, R152, 0x2, R6 ;  /* 0x000000029806a825 */ /* 0x000fe200078e0206 */
[-C--:B------:R-:W-:Y:S02]  /*6e60*/  @!P3 IADD3 R36, P0, R0, R9.reuse, RZ ;  /* 0x000000090024b210 */ /* 0x080fe40007f1e0ff */
[----:B------:R-:W-:Y:S02]  /*6e70*/  @!P3 IADD3 R4, P1, R14, R9, RZ ;  /* 0x000000090e04b210 */ /* 0x000fe40007f3e0ff */
[----:B------:R-:W-:Y:S01]  /*6e80*/  CS2R R8, SRZ ;  /* 0x0000000000087805 */ /* 0x000fe2000001ff00 */
[----:B------:R0:W5:Y:S01]  /*6e90*/  @!P2 LD.E.64 R12, desc[UR38][R6.64] ;  /* 0x00000026060ca980 */ /* 0x000162000c101b00 */
[----:B------:R-:W-:-:S02]  /*6ea0*/  @!P3 IMAD.X R37, R3, 0x1, R10, P0 ;  /* 0x000000010325b824 */ /* 0x000fc400000e060a */
[----:B------:R-:W-:Y:S01]  /*6eb0*/  @!P3 IMAD.X R5, R5, 0x1, R10, P1 ;  /* 0x000000010505b824 */ /* 0x000fe200008e060a */
[----:B------:R-:W-:Y:S01]  /*6ec0*/  CS2R R10, SRZ ;  /* 0x00000000000a7805 */ /* 0x000fe2000001ff00 */
[----:B------:R-:W-:Y:S01]  /*6ed0*/  @!P2 IMAD.WIDE R14, R152, 0x2, R14 ;  /* 0x00000002980ea825 */ /* 0x000fe200078e020e */
[----:B------:R0:W5:Y:S04]  /*6ee0*/  @!P3 LD.E.64 R8, desc[UR38][R36.64] ;  /* 0x000000262408b980 */ /* 0x000168000c101b00 */
[----:B------:R0:W5:Y:S04]  /*6ef0*/  @!P2 LD.E.64 R26, desc[UR38][R14.64] ;  /* 0x000000260e1aa980 */ /* 0x000168000c101b00 */
[----:B------:R0:W5:Y:S02]  /*6f00*/  @!P3 LD.E.64 R10, desc[UR38][R4.64] ;  /* 0x00000026040ab980 */ /* 0x000164000c101b00 */
.L_x_14063:
[----:B------:R-:W-:Y:S05]  /*6f10*/  BSYNC B1 ;  /* 0x0000000000017941 */ /* 0x000fea0003800000 */
.L_x_14062:
[----:B0-----:R-:W0:Y:S01]  /*6f20*/  S2R R7, SR_TID.X ;  /* 0x0000000000077919 */ /* 0x001e220000002100 */
[----:B------:R-:W1:Y:S01]  /*6f30*/  SYNCS.PHASECHK.TRANS64.TRYWAIT P0, [R2+URZ+0x16800], R45 ;  /* 0x0168002d020075a7 */ /* 0x000e62000800017f */
[----:B------:R-:W-:Y:S01]  /*6f40*/  LOP3.LUT R31, R31, 0x1c0, RZ, 0xc0, !PT ;  /* 0x000001c01f1f7812 */ /* 0x000fe200078ec0ff */
[----:B-----5:R-:W-:Y:S01]  /*6f50*/  IMAD.MOV.U32 R3, RZ, RZ, R26 ;  /* 0x000000ffff037224 */ /* 0x020fe200078e001a */
[----:B------:R-:W-:Y:S01]  /*6f60*/  BSSY B1, `(.L_x_14064) ;  /* 0x000001f000017945 */ /* 0x000fe20003800000 */
[----:B------:R-:W-:Y:S01]  /*6f70*/  IMAD.MOV.U32 R4, RZ, RZ, R10 ;  /* 0x000000ffff047224 */ /* 0x000fe200078e000a */
[----:B---3--:R-:W-:Y:S01]  /*6f80*/  LOP3.LUT R0, R31, 0x18, R18, 0xf8, !PT ;  /* 0x000000181f007812 */ /* 0x008fe200078ef812 */
[----:B------:R-:W-:Y:S01]  /*6f90*/  IMAD R14, R33, -0xc0, R32 ;  /* 0xffffff40210e7824 */ /* 0x000fe200078e0220 */
[----:B------:R-:W-:Y:S01]  /*6fa0*/  SHF.R.U32.HI R31, RZ, 0x3, R31 ;  /* 0x00000003ff1f7819 */ /* 0x000fe2000001161f */
[----:B----4-:R-:W-:Y:S01]  /*6fb0*/  IMAD.MOV.U32 R5, RZ, RZ, R11 ;  /* 0x000000ffff057224 */ /* 0x010fe200078e000b */
[----:B------:R-:W-:Y:S01]  /*6fc0*/  PRMT R37, R3, 0x7610, R37 ;  /* 0x0000761003257816 */ /* 0x000fe20000000025 */
[----:B------:R-:W-:Y:S01]  /*6fd0*/  IMAD.MOV.U32 R3, RZ, RZ, R27 ;  /* 0x000000ffff037224 */ /* 0x000fe200078e001b */
[----:B------:R-:W-:Y:S01]  /*6fe0*/  LOP3.LUT R0, R0, R31, RZ, 0x3c, !PT ;  /* 0x0000001f00007212 */ /* 0x000fe200078e3cff */
[----:B------:R-:W-:Y:S01]  /*6ff0*/  IMAD.MOV.U32 R6, RZ, RZ, R12 ;  /* 0x000000ffff067224 */ /* 0x000fe200078e000c */
[----:B------:R-:W-:Y:S01]  /*7000*/  PRMT R15, R4, 0x7610, R15 ;  /* 0x00007610040f7816 */ /* 0x000fe2000000000f */
[----:B------:R-:W-:Y:S01]  /*7010*/  IMAD.MOV.U32 R4, RZ, RZ, R8 ;  /* 0x000000ffff047224 */ /* 0x000fe200078e0008 */
[----:B------:R-:W-:-:S02]  /*7020*/  PRMT R36, R3, 0x7610, R36 ;  /* 0x0000761003247816 */ /* 0x000fc40000000024 */
[----:B------:R-:W-:Y:S02]  /*7030*/  VIMNMX R14, R14, 0xc0, PT ;  /* 0x000000c00e0e7848 */ /* 0x000fe40003fe0100 */
[----:B------:R-:W-:Y:S01]  /*7040*/  PRMT R31, R5, 0x7610, R31 ;  /* 0x00007610051f7816 */ /* 0x000fe2000000001f */
[----:B------:R-:W-:Y:S01]  /*7050*/  IMAD.MOV.U32 R5, RZ, RZ, R9 ;  /* 0x000000ffff057224 */ /* 0x000fe200078e0009 */
[----:B------:R-:W-:Y:S02]  /*7060*/  PRMT R32, R4, 0x7610, R32 ;  /* 0x0000761004207816 */ /* 0x000fe40000000020 */
[----:B------:R-:W-:Y:S02]  /*7070*/  PRMT R38, R6, 0x7610, R38 ;  /* 0x0000761006267816 */ /* 0x000fe40000000026 */
[----:B------:R-:W-:Y:S02]  /*7080*/  LOP3.LUT P2, RZ, R44, 0x4, RZ, 0xc0, !PT ;  /* 0x000000042cff7812 */ /* 0x000fe4000784c0ff */
[----:B------:R-:W-:Y:S01]  /*7090*/  ISETP.GE.AND P1, PT, R17, R14, PT ;  /* 0x0000000e1100720c */ /* 0x000fe20003f26270 */
[----:B0-----:R-:W-:-:S05]  /*70a0*/  VIADD R47, R7, 0xffffff80 ;  /* 0xffffff80072f7836 */ /* 0x001fca0000000000 */
[----:B------:R-:W-:-:S04]  /*70b0*/  SHF.R.S32.HI R7, RZ, 0x1f, R47 ;  /* 0x0000001fff077819 */ /* 0x000fc8000001142f */
[----:B------:R-:W-:-:S04]  /*70c0*/  LEA.HI R7, R7, R47, RZ, 0x5 ;  /* 0x0000002f07077211 */ /* 0x000fc800078f28ff */
[----:B------:R-:W-:-:S05]  /*70d0*/  SHF.R.S32.HI R7, RZ, 0x5, R7 ;  /* 0x00000005ff077819 */ /* 0x000fca0000011407 */
[----:B------:R-:W-:Y:S02]  /*70e0*/  IMAD R3, R7, 0x200, R0 ;  /* 0x0000020007037824 */ /* 0x000fe400078e0200 */
[----:B------:R-:W-:Y:S02]  /*70f0*/  IMAD.MOV.U32 R0, RZ, RZ, R13 ;  /* 0x000000ffff007224 */ /* 0x000fe400078e000d */
[----:B------:R-:W-:-:S03]  /*7100*/  IMAD R3, R3, 0x2, R2 ;  /* 0x0000000203037824 */ /* 0x000fc600078e0202 */
[----:B------:R-:W-:Y:S01]  /*7110*/  PRMT R41, R0, 0x7610, R41 ;  /* 0x0000761000297816 */ /* 0x000fe20000000029 */
[C---:B------:R-:W-:Y:S02]  /*7120*/  VIADD R4, R3.reuse, 0x8400 ;  /* 0x0000840003047836 */ /* 0x040fe40000000000 */
[----:B------:R-:W-:Y:S01]  /*7130*/  VIADD R0, R3, 0x8440 ;  /* 0x0000844003007836 */ /* 0x000fe20000000000 */
[----:B-1----:R-:W-:Y:S06]  /*7140*/  @!P0 BRA `(.L_x_14065) ;  /* 0x0000018c00ec8947 */ /* 0x002fec0003800000 */
.L_x_14339:
[----:B------:R-:W-:Y:S05]  /*7150*/  BSYNC B1 ;  /* 0x0000000000017941 */ /* 0x000fea0003800000 */
.L_x_14064:
[----:B------:R-:W-:Y:S01]  /*7160*/  BSSY B1, `(.L_x_14066) ;  /* 0x0000068000017945 */ /* 0x000fe20003800000 */
[----:B------:R-:W-:Y:S01]  /*7170*/  PRMT R33, R5, 0x7610, R33 ;  /* 0x0000761005217816 */ /* 0x000fe20000000021 */
[----:B------:R-:W-:Y:S02]  /*7180*/  @P2 VIADD R0, R4, 0xffffffc0 ;  /* 0xffffffc004002836 */ /* 0x000fe40000000000 */
[----:B------:R-:W-:Y:S05]  /*7190*/  @P1 BRA `(.L_x_14067) ;  /* 0x0000000400901947 */ /* 0x000fea0003800000 */
[----:B------:R-:W2:Y:S01]  /*71a0*/  LDL R6, [R1+0x14] ;  /* 0x0000140001067983 */ /* 0x000ea20000100800 */
[----:B------:R-:W1:Y:S01]  /*71b0*/  LDC R5, c[0x0][0x3f4] ;  /* 0x0000fd00ff057b82 */ /* 0x000e620000000800 */
[----:B------:R-:W-:Y:S01]  /*71c0*/  BSSY B2, `(.L_x_14068) ;  /* 0x0000032000027945 */ /* 0x000fe20003800000 */
[-C--:B-1----:R-:W-:Y:S02]  /*71d0*/  ISETP.GE.AND P0, PT, R152, R5.reuse, PT ;  /* 0x000000059800720c */ /* 0x082fe40003f06270 */
[----:B--2---:R-:W-:-:S11]  /*71e0*/  ISETP.GE.AND P1, PT, R6, R5, PT ;  /* 0x000000050600720c */ /* 0x004fd60003f26270 */
[----:B------:R-:W-:Y:S05]  /*71f0*/  @P0 BRA `(.L_x_14069) ;  /* 0x0000000000b80947 */ /* 0x000fea0003800000 */
[----:B------:R-:W1:Y:S01]  /*7200*/  LDS.128 R4, [R3+0x8400] ;  /* 0x0084000003047984 */ /* 0x000e620000000c00 */
[----:B------:R-:W-:Y:S02]  /*7210*/  SHF.R.U32.HI R48, RZ, 0x10, R35 ;  /* 0x00000010ff307819 */ /* 0x000fe40000011623 */
[----:B0-----:R-:W-:Y:S02]  /*7220*/  SHF.R.U32.HI R45, RZ, 0x10, R29 ;  /* 0x00000010ff2d7819 */ /* 0x001fe4000001161d */
        /* <DEDUP_REMOVED lines=10> */
[C---:B-1----:R-:W-:Y:S01]  /*72d0*/  LOP3.LUT R29, R6.reuse, 0xffff0000, RZ, 0xc0, !PT ;  /* 0xffff0000061d7812 */ /* 0x042fe200078ec0ff */
        /* <DEDUP_REMOVED lines=32> */
.L_x_14069:
[----:B------:R-:W-:Y:S05]  /*74e0*/  BSYNC B2 ;  /* 0x0000000000027941 */ /* 0x000fea0003800000 */
.L_x_14068:
[----:B------:R-:W-:Y:S05]  /*74f0*/  @P1 BRA `(.L_x_14067) ;  /* 0x0000000000b81947 */ /* 0x000fea0003800000 */
[----:B-1----:R-:W1:Y:S01]  /*7500*/  LDS.128 R4, [R0] ;  /* 0x0000000000047984 */ /* 0x002e620000000c00 */
        /* <DEDUP_REMOVED lines=20> */
[C---:B0-----:R-:W-:Y:S01]  /*7650*/  FFMA.FTZ R45, R20.reuse, R29, R34 ;  /* 0x0000001d142d7223 */ /* 0x041fe20000010022 */
        /* <DEDUP_REMOVED lines=24> */
.L_x_14067:
[----:B------:R-:W-:Y:S05]  /*77e0*/  BSYNC B1 ;  /* 0x0000000000017941 */ /* 0x000fea0003800000 */
.L_x_14066:
[----:B-12---:R-:W-:-:S05]  /*77f0*/  VIADD R4, R17, 0x60 ;  /* 0x0000006011047836 */ /* 0x006fca0000000000 */
[----:B------:R-:W-:-:S13]  /*7800*/  ISETP.GE.AND P0, PT, R4, R14, PT ;  /* 0x0000000e0400720c */ /* 0x000fda0003f06270 */
        /* <DEDUP_REMOVED lines=24> */
[CC--:B------:R-:W-:Y:S01]  /*7990*/  FMUL.FTZ R27, R13.reuse, R24.reuse ;  /* 0x000000180d1b7220 */ /* 0x0c0fe20000410000 */
[-C--:B------:R-:W-:Y:S01]  /*79a0*/  FMUL.FTZ R13, R13, R21.reuse ;  /* 0x000000150d0d7220 */ /* 0x080fe20000410000 */
[C---:B------:R-:W-:Y:S01]  /*79b0*/  IMAD.U32 R6, R4.reuse, 0x10000, RZ ;  /* 0x0001000004067824 */ /* 0x040fe200078e00ff */
[----:B------:R-:W-:Y:S01]  /*79c0*/  LOP3.LUT R4, R4, 0xffff0000, RZ, 0xc0, !PT ;  /* 0xffff000004047812 */ /* 0x000fe200078ec0ff */
[C---:B------:R-:W-:Y:S02]  /*79d0*/  IMAD.U32 R7, R5.reuse, 0x10000, RZ ;  /* 0x0001000005077824 */ /* 0x040fe400078e00ff */
[C---:B------:R-:W-:Y:S01]  /*79e0*/  FFMA.FTZ R29, R12.reuse, R24, R13 ;  /* 0x000000180c1d7223 */ /* 0x040fe2000001000d */
[----:B------:R-:W-:Y:S01]  /*79f0*/  FFMA.FTZ R26, R12, R21, -R27 ;  /* 0x000000150c1a7223 */ /* 0x000fe2000001081b */
[----:B------:R-:W-:Y:S01]  /*7a00*/  IMAD.U32 R13, R38, 0x10000, RZ ;  /* 0x00010000260d7824 */ /* 0x000fe200078e00ff */
        /* <DEDUP_REMOVED lines=21> */
.L_x_14072:
[----:B------:R-:W-:Y:S05]  /*7b60*/  BSYNC B1 ;  /* 0x0000000000017941 */ /* 0x000fea0003800000 */
.L_x_14071:
        /* <DEDUP_REMOVED lines=48> */
.L_x_14057:
[----:B------:R-:W1:Y:S01]  /*7e70*/  S2R R0, SR_TID.X ;  /* 0x0000000000007919 */ /* 0x000e620000002100 */
[----:B------:R-:W2:Y:S01]  /*7e80*/  LDC R32, c[0x0][0x448] ;  /* 0x00011200ff207b82 */ /* 0x000ea20000000800 */
[----:B------:R-:W-:Y:S01]  /*7e90*/  ULDC.64 UR4, c[0x0][0x3f8] ;  /* 0x0000fe0000047ab9 */ /* 0x000fe20000000a00 */
[----:B------:R-:W-:Y:S01]  /*7ea0*/  ULDC.64 UR6, c[0x0][0x408] ;  /* 0x0001020000067ab9 */ /* 0x000fe20000000a00 */
[----:B------:R-:W-:Y:S01]  /*7eb0*/  IMAD.MOV.U32 R27, RZ, RZ, R29 ;  /* 0x000000ffff1b7224 */ /* 0x000fe200078e001d */
[----:B------:R-:W-:Y:S01]  /*7ec0*/  SHF.R.S32.HI R43, RZ, 0x1f, R18 ;  /* 0x0000001fff2b7819 */ /* 0x000fe20000011412 */
[----:B------:R-:W-:Y:S01]  /*7ed0*/  IMAD.MOV.U32 R4, RZ, RZ, R24 ;  /* 0x000000ffff047224 */ /* 0x000fe200078e0018 */
[----:B--2---:R-:W-:Y:S01]  /*7ee0*/  ISETP.NE.AND P0, PT, R32, 0x1, PT ;  /* 0x000000012000780c */ /* 0x004fe20003f05270 */
[----:B-1----:R-:W-:-:S05]  /*7ef0*/  VIADD R0, R0, 0xffffff80 ;  /* 0xffffff8000007836 */ /* 0x002fca0000000000 */
[----:B------:R-:W-:-:S07]  /*7f00*/  SHF.R.S32.HI R3, RZ, 0x1f, R0 ;  /* 0x0000001fff037819 */ /* 0x000fce0000011400 */
[----:B------:R-:W1:Y:S01]  /*7f10*/  @P0 LDC R5, c[0x0][0x450] ;  /* 0x00011400ff050b82 */ /* 0x000e620000000800 */
[----:B------:R-:W-:-:S04]  /*7f20*/  LEA.HI R3, R3, R0, RZ, 0x2 ;  /* 0x0000000003037211 */ /* 0x000fc800078f10ff */
[----:B------:R-:W-:-:S05]  /*7f30*/  LOP3.LUT R3, R3, 0xfffffffc, RZ, 0xc0, !PT ;  /* 0xfffffffc03037812 */ /* 0x000fca00078ec0ff */
[----:B------:R-:W-:Y:S02]  /*7f40*/  IMAD.IADD R3, R0, 0x1, -R3 ;  /* 0x0000000100037824 */ /* 0x000fe400078e0a03 */
[----:B------:R-:W2:Y:S02]  /*7f50*/  @P0 LDC R0, c[0x0][0x44c] ;  /* 0x00011300ff000b82 */ /* 0x000ea40000000800 */
[----:B------:R-:W-:-:S04]  /*7f60*/  IMAD R3, R3, 0x60, R41 ;  /* 0x0000006003037824 */ /* 0x000fc800078e0229 */
[----:B--2---:R-:W-:-:S05]  /*7f70*/  @P0 IMAD.HI.U32 R0, R3, R0, RZ ;  /* 0x0000000003000227 */ /* 0x004fca00078e00ff */
        /* <DEDUP_REMOVED lines=19> */
[----:B------:R-:W2:Y:S01]  /*80b0*/  LDL R6, [R1+0x4] ;  /* 0x0000040001067983 */ /* 0x000ea20000100800 */
[----:B------:R-:W1:Y:S03]  /*80c0*/  LDC R35, c[0x0][0x3f4] ;  /* 0x0000fd00ff237b82 */ /* 0x000e660000000800 */
[----:B------:R-:W3:Y:S04]  /*80d0*/  SHFL.IDX PT, R3, R25, RZ, 0x1c1f ;  /* 0x001c1fff19037589 */ /* 0x000ee800000e0000 */
[----:B------:R-:W4:Y:S04]  /*80e0*/  SHFL.IDX PT, R0, R26, RZ, 0x1c1f ;  /* 0x001c1fff1a007589 */ /* 0x000f2800000e0000 */
[----:B0-----:R-:W0:Y:S04]  /*80f0*/  SHFL.IDX PT, R14, R27, RZ, 0x1c1f ;  /* 0x001c1fff1b0e7589 */ /* 0x001e2800000e0000 */
[----:B------:R-:W5:Y:S01]  /*8100*/  SHFL.IDX PT, R4, R24, RZ, 0x1c1f ;  /* 0x001c1fff18047589 */ /* 0x000f6200000e0000 */
[----:B-1----:R-:W-:Y:S01]  /*8110*/  ISETP.GE.AND P0, PT, R18, R35, PT ;  /* 0x000000231200720c */ /* 0x002fe20003f06270 */
[----:B--2---:R-:W-:-:S05]  /*8120*/  IMAD R32, R6, R32, RZ ;  /* 0x0000002006207224 */ /* 0x004fca00078e02ff */
[----:B------:R-:W-:-:S13]  /*8130*/  ISETP.GE.OR P1, PT, R41, R32, P0 ;  /* 0x000000202900720c */ /* 0x000fda0000726670 */
[C---:B------:R-:W-:Y:S01]  /*8140*/  @!P1 IMAD.SHL.U32 R5, R18.reuse, 0x2, RZ ;  /* 0x0000000212059824 */ /* 0x040fe200078e00ff */
[----:B------:R-:W-:-:S04]  /*8150*/  @!P1 SHF.L.U64.HI R21, R18, 0x1, R43 ;  /* 0x0000000112159819 */ /* 0x000fc8000001022b */
[----:B---3--:R-:W-:-:S05]  /*8160*/  @!P1 IADD3 R6, P2, R3, R5, RZ ;  /* 0x0000000503069210 */ /* 0x008fca0007f5e0ff */
[----:B----4-:R-:W-:-:S05]  /*8170*/  @!P1 IMAD.X R7, R0, 0x1, R21, P2 ;  /* 0x0000000100079824 */ /* 0x010fca00010e0615 */
[----:B------:R-:W2:Y:S01]  /*8180*/  @!P1 LD.E.128 R8, desc[UR38][R6.64] ;  /* 0x0000002606089980 */ /* 0x000ea2000c101d00 */
[----:B0-----:R-:W-:-:S05]  /*8190*/  @!P1 IADD3 R14, P2, R14, R5, RZ ;  /* 0x000000050e0e9210 */ /* 0x001fca0007f5e0ff */
[----:B-----5:R-:W-:-:S04]  /*81a0*/  @!P1 IMAD.X R3, R4, 0x1, R21, P2 ;  /* 0x0000000104039824 */ /* 0x020fc800010e0615 */
[----:B------:R-:W-:-:S05]  /*81b0*/  @!P1 IMAD.MOV.U32 R15, RZ, RZ, R3 ;  /* 0x000000ffff0f9224 */ /* 0x000fca00078e0003 */
[----:B------:R0:W3:Y:S01]  /*81c0*/  @!P1 LD.E.128 R4, desc[UR38][R14.64] ;  /* 0x000000260e049980 */ /* 0x0000e2000c101d00 */
[----:B------:R-:W-:Y:S02]  /*81d0*/  CS2R R36, SRZ ;  /* 0x0000000000247805 */ /* 0x000fe4000001ff00 */
[----:B------:R-:W-:Y:S02]  /*81e0*/  CS2R R38, SRZ ;  /* 0x0000000000267805 */ /* 0x000fe4000001ff00 */
[----:B------:R-:W-:Y:S01]  /*81f0*/  CS2R R20, SRZ ;  /* 0x0000000000147805 */ /* 0x000fe2000001ff00 */
[----:B------:R-:W1:Y:S01]  /*8200*/  SHFL.IDX PT, R24, R24, 0x1, 0x1c1f ;  /* 0x003c1f0018187f89 */ /* 0x000e6200000e0000 */
[----:B------:R-:W-:-:S03]  /*8210*/  CS2R R28, SRZ ;  /* 0x00000000001c7805 */ /* 0x000fc6000001ff00 */
[----:B0-----:R0:W4:Y:S01]  /*8220*/  SHFL.IDX PT, R14, R27, 0x1, 0x1c1f ;  /* 0x003c1f001b0e7f89 */ /* 0x00112200000e0000 */
[----:B--2---:R-:W-:Y:S02]  /*8230*/  @!P1 IMAD.MOV.U32 R36, RZ, RZ, R8 ;  /* 0x000000ffff249224 */ /* 0x004fe400078e0008 */
[----:B------:R-:W-:Y:S02]  /*8240*/  @!P1 IMAD.MOV.U32 R37, RZ, RZ, R9 ;  /* 0x000000ffff259224 */ /* 0x000fe400078e0009 */
        /* <DEDUP_REMOVED lines=8> */
[----:B---3--:R-:W-:Y:S01]  /*82d0*/  @!P1 IMAD.MOV.U32 R20, RZ, RZ, R4 ;  /* 0x000000ffff149224 */ /* 0x008fe200078e0004 */
[----:B------:R0:W3:Y:S01]  /*82e0*/  SHFL.IDX PT, R3, R25, 0x1, 0x1c1f ;  /* 0x003c1f0019037f89 */ /* 0x0000e200000e0000 */
[----:B------:R-:W-:Y:S01]  /*82f0*/  @!P1 IMAD.MOV.U32 R21, RZ, RZ, R5 ;  /* 0x000000ffff159224 */ /* 0x000fe200078e0005 */
[----:B------:R-:W-:Y:S01]  /*8300*/  PRMT R31, R8, 0x7610, R31 ;  /* 0x00007610081f7816 */ /* 0x000fe2000000001f */
[----:B------:R-:W-:Y:S02]  /*8310*/  @!P1 IMAD.MOV.U32 R28, RZ, RZ, R6 ;  /* 0x000000ffff1c9224 */ /* 0x000fe400078e0006 */
[----:B------:R-:W-:Y:S02]  /*8320*/  @!P1 IMAD.MOV.U32 R29, RZ, RZ, R7 ;  /* 0x000000ffff1d9224 */ /* 0x000fe400078e0007 */
[----:B------:R-:W-:Y:S02]  /*8330*/  IMAD.MOV.U32 R4, RZ, RZ, R20 ;  /* 0x000000ffff047224 */ /* 0x000fe400078e0014 */
[----:B------:R-:W-:-:S02]  /*8340*/  IMAD.MOV.U32 R5, RZ, RZ, R21 ;  /* 0x000000ffff057224 */ /* 0x000fc400078e0015 */
[----:B------:R-:W-:Y:S01]  /*8350*/  IMAD.MOV.U32 R9, RZ, RZ, R39 ;  /* 0x000000ffff097224 */ /* 0x000fe200078e0027 */
[----:B------:R-:W-:Y:S01]  /*8360*/  PRMT R50, R4, 0x7610, R50 ;  /* 0x0000761004327816 */ /* 0x000fe20000000032 */
[----:B------:R-:W-:Y:S01]  /*8370*/  IMAD.MOV.U32 R6, RZ, RZ, R28 ;  /* 0x000000ffff067224 */ /* 0x000fe200078e001c */
[----:B------:R-:W-:Y:S01]  /*8380*/  PRMT R54, R5, 0x7610, R54 ;  /* 0x0000761005367816 */ /* 0x000fe20000000036 */
[----:B------:R-:W-:Y:S01]  /*8390*/  IMAD.MOV.U32 R7, RZ, RZ, R29 ;  /* 0x000000ffff077224 */ /* 0x000fe200078e001d */
[----:B------:R-:W-:Y:S02]  /*83a0*/  PRMT R34, R9, 0x7610, R34 ;  /* 0x0000761009227816 */ /* 0x000fe40000000022 */
[----:B------:R-:W-:Y:S02]  /*83b0*/  CS2R R4, SRZ ;  /* 0x0000000000047805 */ /* 0x000fe4000001ff00 */
[----:B------:R-:W-:Y:S02]  /*83c0*/  PRMT R31, R31, 0x5410, R6 ;  /* 0x000054101f1f7816 */ /* 0x000fe40000000006 */
[----:B012-4-:R-:W-:-:S07]  /*83d0*/  PRMT R55, R7, 0x7610, R55 ;  /* 0x0000761007377816 */ /* 0x017fce0000000037 */
.L_x_14349:
[----:B------:R-:W2:Y:S01]  /*83e0*/  LDL R7, [R1+0x58] ;  /* 0x0000580001077983 */ /* 0x000ea20000100800 */
[----:B------:R-:W-:Y:S01]  /*83f0*/  VIADD R41, R41, 0x60 ;  /* 0x0000006029297836 */ /* 0x000fe20000000000 */
[----:B------:R-:W-:Y:S01]  /*8400*/  BSSY B1, `(.L_x_14074) ;  /* 0x0000016000017945 */ /* 0x000fe20003800000 */
[----:B------:R-:W-:Y:S02]  /*8410*/  CS2R R8, SRZ ;  /* 0x0000000000087805 */ /* 0x000fe4000001ff00 */
[----:B------:R-:W-:Y:S02]  /*8420*/  CS2R R10, SRZ ;  /* 0x00000000000a7805 */ /* 0x000fe4000001ff00 */
[----:B------:R-:W-:Y:S02]  /*8430*/  ISETP.GE.AND P1, PT, R41, R32, PT ;  /* 0x000000202900720c */ /* 0x000fe40003f26270 */
[----:B--2---:R-:W-:-:S04]  /*8440*/  LEA.HI R6, R7, R7, RZ, 0x1 ;  /* 0x0000000707067211 */ /* 0x004fc800078f08ff */
        /* <DEDUP_REMOVED lines=11> */
[-C--:B---3--:R-:W-:Y:S02]  /*8500*/  IADD3 R8, P1, R3, R4.reuse, RZ ;  /* 0x0000000403087210 */ /* 0x088fe40007f3e0ff */
[----:B------:R-:W-:-:S03]  /*8510*/  IADD3 R4, P2, R14, R4, RZ ;  /* 0x000000040e047210 */ /* 0x000fc60007f5e0ff */
[--C-:B------:R-:W-:Y:S02]  /*8520*/  IMAD.X R9, R0, 0x1, R5.reuse, P1 ;  /* 0x0000000100097824 */ /* 0x100fe400008e0605 */
[----:B------:R-:W-:-:S04]  /*8530*/  IMAD.X R5, R24, 0x1, R5, P2 ;  /* 0x0000000118057824 */ /* 0x000fc800010e0605 */
[----:B------:R-:W5:Y:S04]  /*8540*/  LD.E.128 R8, desc[UR38][R8.64] ;  /* 0x0000002608087980 */ /* 0x000f68000c101d00 */
[----:B------:R-:W5:Y:S02]  /*8550*/  LD.E.128 R4, desc[UR38][R4.64] ;  /* 0x0000002604047980 */ /* 0x000f64000c101d00 */
.L_x_14075:
[----:B------:R-:W-:Y:S05]  /*8560*/  BSYNC B1 ;  /* 0x0000000000017941 */ /* 0x000fea0003800000 */
.L_x_14074:
[----:B------:R-:W0:Y:S01]  /*8570*/  SYNCS.PHASECHK.TRANS64.TRYWAIT P1, [R2+URZ+0x16800], R13 ;  /* 0x0168000d020075a7 */ /* 0x000e22000802017f */
[----:B------:R-:W-:Y:S01]  /*8580*/  IMAD R32, R33, -0xc0, R32 ;  /* 0xffffff4021207824 */ /* 0x000fe200078e0220 */
[----:B------:R-:W-:Y:S01]  /*8590*/  BSSY B1, `(.L_x_14076) ;  /* 0x0000014000017945 */ /* 0x000fe20003800000 */
[----:B-----5:R-:W-:Y:S02]  /*85a0*/  IMAD.MOV.U32 R0, RZ, RZ, R4 ;  /* 0x000000ffff007224 */ /* 0x020fe400078e0004 */
[----:B---3--:R-:W-:Y:S01]  /*85b0*/  IMAD.MOV.U32 R3, RZ, RZ, R5 ;  /* 0x000000ffff037224 */ /* 0x008fe200078e0005 */
[----:B------:R-:W-:Y:S01]  /*85c0*/  VIMNMX R32, R32, 0xc0, PT ;  /* 0x000000c020207848 */ /* 0x000fe20003fe0100 */
[C---:B------:R-:W-:Y:S01]  /*85d0*/  VIADD R12, R17.reuse, 0x60 ;  /* 0x00000060110c7836 */ /* 0x040fe20000000000 */
[----:B------:R-:W-:Y:S01]  /*85e0*/  PRMT R43, R0, 0x7610, R43 ;  /* 0x00007610002b7816 */ /* 0x000fe2000000002b */
[----:B------:R-:W-:Y:S01]  /*85f0*/  IMAD.MOV.U32 R0, RZ, RZ, R6 ;  /* 0x000000ffff007224 */ /* 0x000fe200078e0006 */
[-C--:B------:R-:W-:Y:S01]  /*8600*/  ISETP.GE.OR P2, PT, R17, R32.reuse, P0 ;  /* 0x000000201100720c */ /* 0x080fe20000746670 */
[----:B------:R-:W-:Y:S01]  /*8610*/  IMAD.MOV.U32 R14, RZ, RZ, R9 ;  /* 0x000000ffff0e7224 */ /* 0x000fe200078e0009 */
[----:B------:R-:W-:Y:S01]  /*8620*/  PRMT R42, R3, 0x7610, R42 ;  /* 0x00007610032a7816 */ /* 0x000fe2000000002a */
[----:B------:R-:W-:Y:S01]  /*8630*/  IMAD.MOV.U32 R3, RZ, RZ, R7 ;  /* 0x000000ffff037224 */ /* 0x000fe200078e0007 */
[----:B------:R-:W-:Y:S01]  /*8640*/  ISETP.GE.OR P0, PT, R12, R32, P0 ;  /* 0x000000200c00720c */ /* 0x000fe20000706670 */
        /* <DEDUP_REMOVED lines=8> */
.L_x_14350:
[----:B------:R-:W-:Y:S05]  /*86d0*/  BSYNC B1 ;  /* 0x0000000000017941 */ /* 0x000fea0003800000 */
.L_x_14076:
[----:B------:R-:W-:Y:S04]  /*86e0*/  BSSY B1, `(.L_x_14078) ;  /* 0x0000070000017945 */ /* 0x000fe80003800000 */
[----:B------:R-:W-:Y:S05]  /*86f0*/  @P2 BRA `(.L_x_14079) ;  /* 0x0000000400b82947 */ /* 0x000fea0003800000 */
[----:B------:R-:W2:Y:S01]  /*8700*/  LDL R12, [R1+0x48] ;  /* 0x00004800010c7983 */ /* 0x000ea20000100800 */
[----:B0-----:R-:W-:Y:S01]  /*8710*/  IMAD.IADD R13, R18, 0x1, R35 ;  /* 0x00000001120d7824 */ /* 0x001fe200078e0223 */
[----:B------:R-:W-:Y:S01]  /*8720*/  SHF.R.U64 R49, R20, 0x10, R21 ;  /* 0x0000001014317819 */ /* 0x000fe20000001215 */
[----:B------:R-:W0:Y:S01]  /*8730*/  S2R R14, SR_TID.X ;  /* 0x00000000000e7919 */ /* 0x000e220000002100 */
        /* <DEDUP_REMOVED lines=8> */
[C---:B------:R-:W-:Y:S02]  /*87c0*/  PRMT R47, R31.reuse, 0x5410, R36 ;  /* 0x000054101f2f7816 */ /* 0x040fe40000000024 */
[----:B------:R-:W-:Y:S02]  /*87d0*/  PRMT R52, R31, 0x5432, R52 ;  /* 0x000054321f347816 */ /* 0x000fe40000000034 */
[----:B------:R-:W-:Y:S01]  /*87e0*/  PRMT R48, R34, 0x5410, R39 ;  /* 0x0000541022307816 */ /* 0x000fe20000000027 */
[----:B------:R-:W-:Y:S01]  /*87f0*/  IMAD.U32 R39, R38, 0x10000, RZ ;  /* 0x0001000026277824 */ /* 0x000fe200078e00ff */
[----:B------:R-:W-:-:S02]  /*8800*/  SHF.R.U32.HI R46, RZ, 0x10, R37 ;  /* 0x00000010ff2e7819 */ /* 0x000fc40000011625 */
[----:B------:R-:W-:Y:S02]  /*8810*/  SHF.R.U32.HI R51, RZ, 0x10, R21 ;  /* 0x00000010ff337819 */ /* 0x000fe40000011615 */
[----:B------:R-:W-:Y:S02]  /*8820*/  PRMT R53, R55, 0x5410, R53 ;  /* 0x0000541037357816 */ /* 0x000fe40000000035 */
[----:B------:R-:W-:Y:S02]  /*8830*/  LOP3.LUT R49, R49, 0xffff0000, RZ, 0xc0, !PT ;  /* 0xffff000031317812 */ /* 0x000fe400078ec0ff */
[----:B------:R-:W-:Y:S02]  /*8840*/  PRMT R46, R34, 0x5432, R46 ;  /* 0x00005432222e7816 */ /* 0x000fe4000000002e */
[----:B------:R-:W-:Y:S01]  /*8850*/  PRMT R51, R54, 0x5410, R51 ;  /* 0x0000541036337816 */ /* 0x000fe20000000033 */
[----:B0-----:R-:W-:-:S05]  /*8860*/  VIADD R25, R14, 0xffffff80 ;  /* 0xffffff800e197836 */ /* 0x001fca0000000000 */
[----:B------:R-:W-:-:S04]  /*8870*/  SHF.R.S32.HI R24, RZ, 0x1f, R25 ;  /* 0x0000001fff187819 */ /* 0x000fc80000011419 */
[----:B------:R-:W-:-:S04]  /*8880*/  LEA.HI R24, R24, R25, RZ, 0x5 ;  /* 0x0000001918187211 */ /* 0x000fc800078f28ff */
        /* <DEDUP_REMOVED lines=12> */
[----:B------:R-:W0:Y:S04]  /*8950*/  LDS.128 R12, [R32+0x8400] ;  /* 0x00840000200c7984 */ /* 0x000e280000000c00 */
[----:B------:R-:W1:Y:S01]  /*8960*/  LDS.128 R24, [R33+0x8400] ;  /* 0x0084000021187984 */ /* 0x000e620000000c00 */
[C---:B0-----:R-:W-:Y:S01]  /*8970*/  IMAD.U32 R20, R12.reuse, 0x10000, RZ ;  /* 0x000100000c147824 */ /* 0x041fe200078e00ff */
        /* <DEDUP_REMOVED lines=9> */
[----:B------:R-:W-:Y:S01]  /*8a10*/  LOP3.LUT R31, R38, 0xffff0000, RZ, 0xc0, !PT ;  /* 0xffff0000261f7812 */ /* 0x000fe200078ec0ff */
[----:B------:R-:W-:-:S02]  /*8a20*/  IMAD.U32 R38, R51, 0x10000, RZ ;  /* 0x0001000033267824 */ /* 0x000fc400078e00ff */
[----:B------:R-:W-:Y:S01]  /*8a30*/  FFMA.FTZ R55, R20, R39, -R55 ;  /* 0x0000002714377223 */ /* 0x000fe20000010837 */
[----:B------:R-:W-:Y:S01]  /*8a40*/  FMUL.FTZ R39, R24, R49 ;  /* 0x0000003118277220 */ /* 0x000fe20000410000 */
[----:B------:R-:W-:Y:S01]  /*8a50*/  FFMA.FTZ R57, R20, R50, R57 ;  /* 0x0000003214397223 */ /* 0x000fe20000010039 */
[----:B------:R-:W-:Y:S02]  /*8a60*/  IMAD.U32 R20, R46, 0x10000, RZ ;  /* 0x000100002e147824 */ /* 0x000fe400078e00ff */
[-C--:B------:R-:W-:Y:S01]  /*8a70*/  FMUL.FTZ R59, R24, R31.reuse ;  /* 0x0000001f183b7220 */ /* 0x080fe20000410000 */
[----:B------:R-:W-:Y:S01]  /*8a80*/  FFMA.FTZ R50, R12, R31, -R39 ;  /* 0x0000001f0c327223 */ /* 0x000fe20000010827 */
[C---:B------:R-:W-:Y:S01]  /*8a90*/  FMUL.FTZ R54, R34.reuse, R38 ;  /* 0x0000002622367220 */ /* 0x040fe20000410000 */
[----:B------:R-:W-:Y:S01]  /*8aa0*/  FMUL.FTZ R31, R34, R20 ;  /* 0x00000014221f7220 */ /* 0x000fe20000410000 */
[----:B------:R-:W-:Y:S01]  /*8ab0*/  LOP3.LUT R24, R51, 0xffff0000, RZ, 0xc0, !PT ;  /* 0xffff000033187812 */ /* 0x000fe200078ec0ff */
[----:B------:R-:W-:Y:S01]  /*8ac0*/  IMAD.U32 R36, R26, 0x10000, RZ ;  /* 0x000100001a247824 */ /* 0x000fe200078e00ff */
[----:B------:R-:W-:Y:S01]  /*8ad0*/  LOP3.LUT R46, R46, 0xffff0000, RZ, 0xc0, !PT ;  /* 0xffff00002e2e7812 */ /* 0x000fe200078ec0ff */
[C---:B------:R-:W-:Y:S01]  /*8ae0*/  FFMA.FTZ R38, R21.reuse, R38, R31 ;  /* 0x0000002615267223 */ /* 0x040fe2000001001f */
[----:B------:R-:W-:Y:S01]  /*8af0*/  FFMA.FTZ R34, R12, R49, R59 ;  /* 0x000000310c227223 */ /* 0x000fe2000001003b */
[----:B------:R-:W-:Y:S01]  /*8b00*/  FFMA.FTZ R54, R21, R20, -R54 ;  /* 0x0000001415367223 */ /* 0x000fe20000010836 */
[----:B------:R-:W-:-:S02]  /*8b10*/  IMAD.U32 R31, R52, 0x10000, RZ ;  /* 0x00010000341f7824 */ /* 0x000fc400078e00ff */
[----:B------:R-:W-:Y:S01]  /*8b20*/  FMUL.FTZ R12, R25, R24 ;  /* 0x00000018190c7220 */ /* 0x000fe20000410000 */
[----:B------:R-:W-:Y:S02]  /*8b30*/  IMAD.U32 R21, R47, 0x10000, RZ ;  /* 0x000100002f157824 */ /* 0x000fe400078e00ff */
[-C--:B------:R-:W-:Y:S01]  /*8b40*/  FMUL.FTZ R56, R25, R46.reuse ;  /* 0x0000002e19387220 */ /* 0x080fe20000410000 */
[----:B------:R-:W-:Y:S02]  /*8b50*/  IMAD.U32 R37, R27, 0x10000, RZ ;  /* 0x000100001b257824 */ /* 0x000fe400078e00ff */
[----:B------:R-:W-:Y:S01]  /*8b60*/  FMUL.FTZ R49, R36, R31 ;  /* 0x0000001f24317220 */ /* 0x000fe20000410000 */
[----:B------:R-:W-:Y:S02]  /*8b70*/  IMAD.U32 R20, R53, 0x10000, RZ ;  /* 0x0001000035147824 */ /* 0x000fe400078e00ff */
[----:B------:R-:W-:Y:S01]  /*8b80*/  FFMA.FTZ R25, R13, R46, -R12 ;  /* 0x0000002e0d197223 */ /* 0x000fe2000001080c */
[----:B------:R-:W-:-:S02]  /*8b90*/  IMAD.U32 R28, R14, 0x10000, RZ ;  /* 0x000100000e1c7824 */ /* 0x000fc400078e00ff */
[-C--:B------:R-:W-:Y:S01]  /*8ba0*/  FMUL.FTZ R36, R36, R21.reuse ;  /* 0x0000001524247220 */ /* 0x080fe20000410000 */
[----:B------:R-:W-:Y:S01]  /*8bb0*/  FFMA.FTZ R39, R13, R24, R56 ;  /* 0x000000180d277223 */ /* 0x000fe20000010038 */
[----:B------:R-:W-:Y:S02]  /*8bc0*/  IMAD.U32 R29, R15, 0x10000, RZ ;  /* 0x000100000f1d7824 */ /* 0x000fe400078e00ff */
[C---:B------:R-:W-:Y:S01]  /*8bd0*/  FMUL.FTZ R24, R37.reuse, R20 ;  /* 0x0000001425187220 */ /* 0x040fe20000410000 */
[----:B------:R-:W-:Y:S02]  /*8be0*/  IMAD.U32 R12, R48, 0x10000, RZ ;  /* 0x00010000300c7824 */ /* 0x000fe400078e00ff */
        /* <DEDUP_REMOVED lines=8> */
[----:B------:R-:W-:Y:S02]  /*8c70*/  LOP3.LUT R12, R53, 0xffff0000, RZ, 0xc0, !PT ;  /* 0xffff0000350c7812 */ /* 0x000fe400078ec0ff */
        /* <DEDUP_REMOVED lines=22> */
.L_x_14079:
[----:B------:R-:W-:Y:S05]  /*8de0*/  BSYNC B1 ;  /* 0x0000000000017941 */ /* 0x000fea0003800000 */
.L_x_14078:
[----:B------:R-:W-:Y:S02]  /*8df0*/  PRMT R20, R0, 0x7610, R20 ;  /* 0x0000761000147816 */ /* 0x000fe40000000014 */
[----:B------:R-:W-:Y:S01]  /*8e00*/  PRMT R21, R3, 0x7610, R21 ;  /* 0x0000761003157816 */ /* 0x000fe20000000015 */
[----:B------:R-:W-:Y:S06]  /*8e10*/  @P0 BRA `(.L_x_14070) ;  /* 0x0000000400a80947 */ /* 0x000fec0003800000 */
[----:B-1----:R-:W2:Y:S01]  /*8e20*/  LDL R12, [R1+0x4c] ;  /* 0x00004c00010c7983 */ /* 0x002ea20000100800 */
[C---:B0-----:R-:W-:Y:S02]  /*8e30*/  VIADD R13, R17.reuse, 0x60 ;  /* 0x00000060110d7836 */ /* 0x041fe40000000000 */
[----:B------:R-:W-:Y:S01]  /*8e40*/  VIADD R14, R17, 0x60 ;  /* 0x00000060110e7836 */ /* 0x000fe20000000000 */
[----:B------:R-:W3:Y:S01]  /*8e50*/  LDL R36, [R1+0x5c] ;  /* 0x00005c0001247983 */ /* 0x000ee20000100800 */
[----:B------:R-:W-:Y:S02]  /*8e60*/  IMAD.SHL.U32 R13, R13, 0x40, RZ ;  /* 0x000000400d0d7824 */ /* 0x000fe400078e00ff */
[----:B------:R-:W-:Y:S02]  /*8e70*/  IMAD.SHL.U32 R14, R14, 0x40, RZ ;  /* 0x000000400e0e7824 */ /* 0x000fe400078e00ff */
[----:B------:R-:W-:Y:S01]  /*8e80*/  IMAD.IADD R0, R18, 0x1, R35 ;  /* 0x0000000112007824 */ /* 0x000fe200078e0223 */
[----:B------:R-:W-:-:S02]  /*8e90*/  LOP3.LUT R13, R13, 0x1c0, RZ, 0xc0, !PT ;  /* 0x000001c00d0d7812 */ /* 0x000fc400078ec0ff */
[----:B------:R-:W-:Y:S02]  /*8ea0*/  LOP3.LUT R14, R14, 0x1c0, RZ, 0xc0, !PT ;  /* 0x000001c00e0e7812 */ /* 0x000fe400078ec0ff */
[----:B------:R-:W-:Y:S02]  /*8eb0*/  SHF.R.U32.HI R13, RZ, 0x3, R13 ;  /* 0x00000003ff0d7819 */ /* 0x000fe4000001160d */
[----:B------:R-:W-:-:S04]  /*8ec0*/  LOP3.LUT R0, R14, 0x38, R0, 0xf8, !PT ;  /* 0x000000380e007812 */ /* 0x000fc800078ef800 */
[----:B------:R-:W-:Y:S02]  /*8ed0*/  LOP3.LUT R0, R0, R13, RZ, 0x3c, !PT ;  /* 0x0000000d00007212 */ /* 0x000fe400078e3cff */
[----:B------:R-:W-:Y:S02]  /*8ee0*/  SHF.R.U64 R4, R4, 0x10, R5 ;  /* 0x0000001004047819 */ /* 0x000fe40000001205 */
[--C-:B------:R-:W-:Y:S02]  /*8ef0*/  SHF.R.U64 R8, R8, 0x10, R9.reuse ;  /* 0x0000001008087819 */ /* 0x100fe40000001209 */
[----:B------:R-:W-:Y:S02]  /*8f00*/  SHF.R.U32.HI R9, RZ, 0x10, R9 ;  /* 0x00000010ff097819 */ /* 0x000fe40000011609 */
[----:B------:R-:W-:Y:S02]  /*8f10*/  PRMT R43, R43, 0x5410, R4 ;  /* 0x000054102b2b7816 */ /* 0x000fe40000000004 */
[----:B------:R-:W-:-:S02]  /*8f20*/  SHF.R.U32.HI R31, RZ, 0x10, R11 ;  /* 0x00000010ff1f7819 */ /* 0x000fc4000001160b */
[----:B------:R-:W-:Y:S02]  /*8f30*/  PRMT R45, R45, 0x5410, R8 ;  /* 0x000054102d2d7816 */ /* 0x000fe40000000008 */
[----:B------:R-:W-:Y:S02]  /*8f40*/  SHF.R.U64 R29, R10, 0x10, R11 ;  /* 0x000000100a1d7819 */ /* 0x000fe4000000120b */
[----:B------:R-:W-:Y:S02]  /*8f50*/  PRMT R44, R44, 0x5410, R9 ;  /* 0x000054102c2c7816 */ /* 0x000fe40000000009 */
[----:B------:R-:W-:Y:S02]  /*8f60*/  SHF.R.U32.HI R5, RZ, 0x10, R5 ;  /* 0x00000010ff057819 */ /* 0x000fe40000011605 */
[----:B------:R-:W-:Y:S01]  /*8f70*/  PRMT R31, R21, 0x5410, R31 ;  /* 0x00005410151f7816 */ /* 0x000fe2000000001f */
[----:B------:R-:W-:Y:S01]  /*8f80*/  IMAD.U32 R21, R45, 0x10000, RZ ;  /* 0x000100002d157824 */ /* 0x000fe200078e00ff */
[----:B------:R-:W-:Y:S01]  /*8f90*/  PRMT R42, R42, 0x5410, R5 ;  /* 0x000054102a2a7816 */ /* 0x000fe20000000005 */
[----:B------:R-:W-:Y:S01]  /*8fa0*/  IMAD.U32 R28, R44, 0x10000, RZ ;  /* 0x000100002c1c7824 */ /* 0x000fe200078e00ff */
[----:B------:R-:W-:-:S03]  /*8fb0*/  PRMT R29, R20, 0x5410, R29 ;  /* 0x00005410141d7816 */ /* 0x000fc6000000001d */
[----:B------:R-:W-:Y:S01]  /*8fc0*/  IMAD.U32 R32, R42, 0x10000, RZ ;  /* 0x000100002a207824 */ /* 0x000fe200078e00ff */
[----:B------:R-:W-:Y:S01]  /*8fd0*/  LOP3.LUT R45, R45, 0xffff0000, RZ, 0xc0, !PT ;  /* 0xffff00002d2d7812 */ /* 0x000fe200078ec0ff */
[----:B--2---:R-:W-:-:S04]  /*8fe0*/  IMAD.IADD R3, R12, 0x1, R0 ;  /* 0x000000010c037824 */ /* 0x004fc800078e0200 */
[----:B------:R-:W-:Y:S01]  /*8ff0*/  IMAD R3, R3, 0x2, R2 ;  /* 0x0000000203037824 */ /* 0x000fe200078e0202 */
[----:B---3--:R-:W-:Y:S04]  /*9000*/  LDS.128 R12, [R36+0x8400] ;  /* 0x00840000240c7984 */ /* 0x008fe80000000c00 */
[----:B------:R-:W0:Y:S01]  /*9010*/  LDS.128 R24, [R3+0x8400] ;  /* 0x0084000003187984 */ /* 0x000e220000000c00 */
[--C-:B------:R-:W-:Y:S02]  /*9020*/  SHF.R.U64 R0, R6, 0x10, R7.reuse ;  /* 0x0000001006007819 */ /* 0x100fe40000001207 */
[----:B------:R-:W-:Y:S02]  /*9030*/  SHF.R.U32.HI R7, RZ, 0x10, R7 ;  /* 0x00000010ff077819 */ /* 0x000fe40000011607 */
[----:B------:R-:W-:-:S02]  /*9040*/  PRMT R41, R41, 0x5410, R0 ;  /* 0x0000541029297816 */ /* 0x000fc40000000000 */
[----:B------:R-:W-:Y:S01]  /*9050*/  PRMT R40, R40, 0x5410, R7 ;  /* 0x0000541028287816 */ /* 0x000fe20000000007 */
[C---:B0-----:R-:W-:Y:S01]  /*9060*/  IMAD.U32 R9, R24.reuse, 0x10000, RZ ;  /* 0x0001000018097824 */ /* 0x041fe200078e00ff */
[----:B------:R-:W-:Y:S01]  /*9070*/  LOP3.LUT R10, R24, 0xffff0000, RZ, 0xc0, !PT ;  /* 0xffff0000180a7812 */ /* 0x000fe200078ec0ff */
[C---:B------:R-:W-:Y:S01]  /*9080*/  IMAD.U32 R11, R25.reuse, 0x10000, RZ ;  /* 0x00010000190b7824 */ /* 0x040fe200078e00ff */
[----:B------:R-:W-:Y:S01]  /*9090*/  LOP3.LUT R24, R25, 0xffff0000, RZ, 0xc0, !PT ;  /* 0xffff000019187812 */ /* 0x000fe200078ec0ff */
[----:B------:R-:W-:Y:S02]  /*90a0*/  IMAD.U32 R25, R43, 0x10000, RZ ;  /* 0x000100002b197824 */ /* 0x000fe400078e00ff */
[----:B------:R-:W-:Y:S02]  /*90b0*/  IMAD.U32 R0, R12, 0x10000, RZ ;  /* 0x000100000c007824 */ /* 0x000fe400078e00ff */
[C---:B------:R-:W-:Y:S01]  /*90c0*/  FMUL.FTZ R33, R9.reuse, R25 ;  /* 0x0000001909217220 */ /* 0x040fe20000410000 */
[----:B------:R-:W-:Y:S01]  /*90d0*/  FMUL.FTZ R9, R9, R21 ;  /* 0x0000001509097220 */ /* 0x000fe20000410000 */
[----:B------:R-:W-:-:S02]  /*90e0*/  IMAD.U32 R20, R27, 0x10000, RZ ;  /* 0x000100001b147824 */ /* 0x000fc400078e00ff */
[----:B------:R-:W-:Y:S01]  /*90f0*/  FFMA.FTZ R33, R0, R21, -R33 ;  /* 0x0000001500217223 */ /* 0x000fe20000010821 */
[----:B------:R-:W-:Y:S02]  /*9100*/  IMAD.U32 R21, R40, 0x10000, RZ ;  /* 0x0001000028157824 */ /* 0x000fe400078e00ff */
[----:B------:R-:W-:Y:S01]  /*9110*/  FFMA.FTZ R25, R0, R25, R9 ;  /* 0x0000001900197223 */ /* 0x000fe20000010009 */
[----:B------:R-:W-:Y:S02]  /*9120*/  IMAD.U32 R9, R31, 0x10000, RZ ;  /* 0x000100001f097824 */ /* 0x000fe400078e00ff */
[C---:B------:R-:W-:Y:S01]  /*9130*/  FMUL.FTZ R34, R11.reuse, R32 ;  /* 0x000000200b227220 */ /* 0x040fe20000410000 */
[-C--:B------:R-:W-:Y:S01]  /*9140*/  FMUL.FTZ R0, R11, R28.reuse ;  /* 0x0000001c0b007220 */ /* 0x080fe20000410000 */
[----:B------:R-:W-:Y:S02]  /*9150*/  IMAD.U32 R5, R13, 0x10000, RZ ;  /* 0x000100000d057824 */ /* 0x000fe400078e00ff */
[----:B------:R-:W-:Y:S01]  /*9160*/  FMUL.FTZ R11, R20, R21 ;  /* 0x00000015140b7220 */ /* 0x000fe20000410000 */
[----:B------:R-:W-:Y:S01]  /*9170*/  LOP3.LUT R4, R12, 0xffff0000, RZ, 0xc0, !PT ;  /* 0xffff00000c047812 */ /* 0x000fe200078ec0ff */
[----:B------:R-:W-:Y:S01]  /*9180*/  IMAD.U32 R8, R15, 0x10000, RZ ;  /* 0x000100000f087824 */ /* 0x000fe200078e00ff */
[C---:B------:R-:W-:Y:S01]  /*9190*/  LOP3.LUT R7, R14.reuse, 0xffff0000, RZ, 0xc0, !PT ;  /* 0xffff00000e077812 */ /* 0x040fe200078ec0ff */
[----:B------:R-:W-:Y:S01]  /*91a0*/  IMAD.U32 R6, R14, 0x10000, RZ ;  /* 0x000100000e067824 */ /* 0x000fe200078e00ff */
[----:B------:R-:W-:Y:S01]  /*91b0*/  LOP3.LUT R43, R43, 0xffff0000, RZ, 0xc0, !PT ;  /* 0xffff00002b2b7812 */ /* 0x000fe200078ec0ff */
[----:B------:R-:W-:Y:S01]  /*91c0*/  FMUL.FTZ R20, R20, R9 ;  /* 0x0000000914147220 */ /* 0x000fe20000410000 */
[----:B------:R-:W-:Y:S01]  /*91d0*/  LOP3.LUT R12, R13, 0xffff0000, RZ, 0xc0, !PT ;  /* 0xffff00000d0c7812 */ /* 0x000fe200078ec0ff */
[C---:B------:R-:W-:Y:S01]  /*91e0*/  IMAD.U32 R13, R26.reuse, 0x10000, RZ ;  /* 0x000100001a0d7824 */ /* 0x040fe200078e00ff */
[----:B------:R-:W-:Y:S01]  /*91f0*/  LOP3.LUT R14, R15, 0xffff0000, RZ, 0xc0, !PT ;  /* 0xffff00000f0e7812 */ /* 0x000fe200078ec0ff */
[----:B------:R-:W-:Y:S01]  /*9200*/  FFMA.FTZ R34, R5, R28, -R34 ;  /* 0x0000001c05227223 */ /* 0x000fe20000010822 */
[----:B------:R-:W-:Y:S01]  /*9210*/  LOP3.LUT R15, R26, 0xffff0000, RZ, 0xc0, !PT ;  /* 0xffff00001a0f7812 */ /* 0x000fe200078ec0ff */
[C---:B------:R-:W-:Y:S01]  /*9220*/  FFMA.FTZ R28, R8.reuse, R21, R20 ;  /* 0x00000015081c7223 */ /* 0x040fe20000010014 */
[----:B------:R-:W-:Y:S01]  /*9230*/  LOP3.LUT R26, R27, 0xffff0000, RZ, 0xc0, !PT ;  /* 0xffff00001b1a7812 */ /* 0x000fe200078ec0ff */
[----:B------:R-:W-:Y:S01]  /*9240*/  FFMA.FTZ R27, R8, R9, -R11 ;  /* 0x00000009081b7223 */ /* 0x000fe2000001080b */
[----:B------:R-:W-:Y:S01]  /*9250*/  FMUL.FTZ R11, R10, R43 ;  /* 0x0000002b0a0b7220 */ /* 0x000fe20000410000 */
[----:B------:R-:W-:Y:S01]  /*9260*/  LOP3.LUT R9, R42, 0xffff0000, RZ, 0xc0, !PT ;  /* 0xffff00002a097812 */ /* 0x000fe200078ec0ff */
[----:B------:R-:W-:Y:S01]  /*9270*/  FMUL.FTZ R21, R10, R45 ;  /* 0x0000002d0a157220 */ /* 0x000fe20000410000 */
[----:B------:R-:W-:-:S02]  /*9280*/  IMAD.U32 R8, R41, 0x10000, RZ ;  /* 0x0001000029087824 */ /* 0x000fc400078e00ff */
[----:B------:R-:W-:Y:S01]  /*9290*/  FFMA.FTZ R32, R5, R32, R0 ;  /* 0x0000002005207223 */ /* 0x000fe20000010000 */
[----:B------:R-:W-:Y:S01]  /*92a0*/  LOP3.LUT R5, R44, 0xffff0000, RZ, 0xc0, !PT ;  /* 0xffff00002c057812 */ /* 0x000fe200078ec0ff */
[C---:B------:R-:W-:Y:S01]  /*92b0*/  FFMA.FTZ R10, R4.reuse, R45, -R11 ;  /* 0x0000002d040a7223 */ /* 0x040fe2000001080b */
[----:B------:R-:W-:Y:S01]  /*92c0*/  FFMA.FTZ R20, R4, R43, R21 ;  /* 0x0000002b04147223 */ /* 0x000fe20000010015 */
[----:B------:R-:W-:Y:S02]  /*92d0*/  IMAD.U32 R0, R29, 0x10000, RZ ;  /* 0x000100001d007824 */ /* 0x000fe400078e00ff */
[C---:B------:R-:W-:Y:S01]  /*92e0*/  FMUL.FTZ R11, R24.reuse, R9 ;  /* 0x00000009180b7220 */ /* 0x040fe20000410000 */
[C---:B------:R-:W-:Y:S01]  /*92f0*/  FMUL.FTZ R21, R13.reuse, R8 ;  /* 0x000000080d157220 */ /* 0x040fe20000410000 */
[-C--:B------:R-:W-:Y:S01]  /*9300*/  FMUL.FTZ R24, R24, R5.reuse ;  /* 0x0000000518187220 */ /* 0x080fe20000410000 */
[-C--:B------:R-:W-:Y:S01]  /*9310*/  FMUL.FTZ R13, R13, R0.reuse ;  /* 0x000000000d0d7220 */ /* 0x080fe20000410000 */
[----:B------:R-:W-:Y:S01]  /*9320*/  FFMA.FTZ R11, R12, R5, -R11 ;  /* 0x000000050c0b7223 */ /* 0x000fe2000001080b */
[----:B------:R-:W-:Y:S01]  /*9330*/  FFMA.FTZ R21, R6, R0, -R21 ;  /* 0x0000000006157223 */ /* 0x000fe20000010815 */
[----:B------:R-:W-:-:S02]  /*9340*/  LOP3.LUT R4, R41, 0xffff0000, RZ, 0xc0, !PT ;  /* 0xffff000029047812 */ /* 0x000fc400078ec0ff */
[----:B------:R-:W-:Y:S02]  /*9350*/  LOP3.LUT R0, R29, 0xffff0000, RZ, 0xc0, !PT ;  /* 0xffff00001d007812 */ /* 0x000fe400078ec0ff */
[----:B------:R-:W-:Y:S02]  /*9360*/  LOP3.LUT R5, R40, 0xffff0000, RZ, 0xc0, !PT ;  /* 0xffff000028057812 */ /* 0x000fe400078ec0ff */
[----:B------:R-:W-:Y:S01]  /*9370*/  LOP3.LUT R31, R31, 0xffff0000, RZ, 0xc0, !PT ;  /* 0xffff00001f1f7812 */ /* 0x000fe200078ec0ff */
[----:B------:R-:W-:Y:S01]  /*9380*/  FFMA.FTZ R13, R6, R8, R13 ;  /* 0x00000008060d7223 */ /* 0x000fe2000001000d */
[C---:B------:R-:W-:Y:S01]  /*9390*/  FMUL.FTZ R6, R15.reuse, R4 ;  /* 0x000000040f067220 */ /* 0x040fe20000410000 */
[-C--:B------:R-:W-:Y:S01]  /*93a0*/  FMUL.FTZ R15, R15, R0.reuse ;  /* 0x000000000f0f7220 */ /* 0x080fe20000410000 */
[C---:B------:R-:W-:Y:S01]  /*93b0*/  FMUL.FTZ R29, R26.reuse, R5 ;  /* 0x000000051a1d7220 */ /* 0x040fe20000410000 */
        /* <DEDUP_REMOVED lines=16> */
.L_x_14070:
[----:B------:R-:W-:Y:S05]  /*94c0*/  BSYNC B0 ;  /* 0x0000000000007941 */ /* 0x000fea0003800000 */
.L_x_14056:
        /* <DEDUP_REMOVED lines=8> */
.L_x_14053:
[----:B--2---:R-:W-:-:S05]  /*9550*/  IMAD.U32 R0, RZ, RZ, UR37 ;  /* 0x00000025ff007e24 */ /* 0x004fca000f8e00ff */
[----:B------:R-:W-:-:S13]  /*9560*/  ISETP.NE.AND P0, PT, R0, 0x3, PT ;  /* 0x000000030000780c */ /* 0x000fda0003f05270 */
[----:B------:R-:W-:Y:S05]  /*9570*/  @!P0 BRA `(.L_x_14080) ;  /* 0x0000000000048947 */ /* 0x000fea0003800000 */
[----:B------:R-:W-:Y:S01]  /*9580*/  BPT.TRAP 0x1 ;  /* 0x000000040000795c */ /* 0x000fe20000300000 */
.L_x_14080:
[----:B-1----:R-:W-:Y:S01]  /*9590*/  IMAD R15, R16, 0x8, R2 ;  /* 0x00000008100f7824 */ /* 0x002fe200078e0202 */
[----:B------:R-:W-:-:S04]  /*95a0*/  SHF.L.U32 R0, R23, 0x1f, RZ ;  /* 0x0000001f17007819 */ /* 0x000fc800000006ff */
[----:B------:R1:W2:Y:S01]  /*95b0*/  SYNCS.PHASECHK.TRANS64.TRYWAIT P2, [R15+URZ+0x16830], R0 ;  /* 0x016830000f0075a7 */ /* 0x0002a2000804017f */
[----:B------:R-:W-:Y:S05]  /*95c0*/  @!P0 BRA `(.L_x_14081) ;  /* 0x0000000000048947 */ /* 0x000fea0003800000 */
[----:B------:R-:W-:Y:S01]  /*95d0*/  BPT.TRAP 0x1 ;  /* 0x000000040000795c */ /* 0x000fe20000300000 */
.L_x_14081:
[----:B---3--:R-:W3:Y:S02]  /*95e0*/  S2R R3, SR_TID.X ;  /* 0x0000000000037919 */ /* 0x008ee40000002100 */
[----:B---3--:R-:W-:-:S04]  /*95f0*/  LOP3.LUT R3, R3, 0x7f, RZ, 0xc0, !PT ;  /* 0x0000007f03037812 */ /* 0x008fc800078ec0ff */
[----:B------:R-:W-:Y:S01]  /*9600*/  ISETP.NE.AND P1, PT, R3, RZ, PT ;  /* 0x000000ff0300720c */ /* 0x000fe20003f25270 */
[----:B--2---:R-:W-:-:S12]  /*9610*/  @P2 BRA `(.L_x_14082) ;  /* 0x0000000000082947 */ /* 0x004fd80003800000 */
[----:B------:R-:W2:Y:S02]  /*9620*/  SYNCS.PHASECHK.TRANS64.TRYWAIT P2, [R15+URZ+0x16830], R0 ;  /* 0x016830000f0075a7 */ /* 0x000ea4000804017f */
[----:B--2---:R-:W-:Y:S05]  /*9630*/  @!P2 BRA `(.L_x_14083) ;  /* 0x00000170004ca947 */ /* 0x004fea0003800000 */
.L_x_14082:
[----:B------:R-:W-:Y:S05]  /*9640*/  WARPSYNC.ALL ;  /* 0x0000000000007948 */ /* 0x000fea0003800000 */
[----:B-12---:R-:W-:Y:S01]  /*9650*/  VIADD R0, R2, 0xe400 ;  /* 0x0000e40002007836 */ /* 0x006fe20000000000 */
[----:B------:R-:W-:Y:S01]  /*9660*/  LOP3.LUT R6, R30, 0x10000, RZ, 0xfc, !PT ;  /* 0x000100001e067812 */ /* 0x000fe200078efcff */
[----:B------:R-:W-:Y:S01]  /*9670*/  IMAD.MOV.U32 R7, RZ, RZ, 0x40000040 ;  /* 0x40000040ff077424 */ /* 0x000fe200078e00ff */
[----:B------:R-:W-:Y:S02]  /*9680*/  ULDC UR30, c[0x0][0x9dc] ;  /* 0x00027700001e7ab9 */ /* 0x000fe40000000800 */
[----:B------:R-:W-:-:S04]  /*9690*/  SHF.R.U32.HI R0, RZ, 0x4, R0 ;  /* 0x00000004ff007819 */ /* 0x000fc80000011600 */
[----:B------:R-:W-:-:S04]  /*96a0*/  LOP3.LUT R0, R0, 0x3fff, RZ, 0xc0, !PT ;  /* 0x00003fff00007812 */ /* 0x000fc800078ec0ff */
[----:B------:R-:W-:Y:S01]  /*96b0*/  LOP3.LUT R3, R0, 0x10000, RZ, 0xfc, !PT ;  /* 0x0001000000037812 */ /* 0x000fe200078efcff */
[----:B------:R-:W-:-:S04]  /*96c0*/  IMAD.MOV.U32 R5, RZ, RZ, 0x40000040 ;  /* 0x40000040ff057424 */ /* 0x000fc800078e00ff */
[----:B------:R-:W-:Y:S01]  /*96d0*/  IMAD R4, R16, 0x400, R3 ;  /* 0x0000040010047824 */ /* 0x000fe200078e0203 */
[C---:B------:R-:W-:Y:S01]  /*96e0*/  R2UR UR4, R6.reuse ;  /* 0x00000000060472ca */ /* 0x040fe200000e0000 */
[----:B0----5:R-:W-:Y:S01]  /*96f0*/  WARPGROUP.ARRIVE ;  /* 0x00000000000079c5 */ /* 0x021fe20000000000 */
[----:B------:R-:W-:Y:S01]  /*9700*/  R2UR UR5, R7 ;  /* 0x00000000070572ca */ /* 0x000fe200000e0000 */
[----:B------:R-:W-:Y:S01]  /*9710*/  VIADD R156, R6, 0x2 ;  /* 0x00000002069c7836 */ /* 0x000fe20000000000 */
[C---:B------:R-:W-:Y:S01]  /*9720*/  R2UR UR6, R4.reuse ;  /* 0x00000000040672ca */ /* 0x040fe200000e0000 */
[----:B------:R-:W-:Y:S01]  /*9730*/  IMAD.MOV.U32 R157, RZ, RZ, 0x40000040 ;  /* 0x40000040ff9d7424 */ /* 0x000fe200078e00ff */
[----:B------:R-:W-:Y:S01]  /*9740*/  R2UR UR7, R5 ;  /* 0x00000000050772ca */ /* 0x000fe200000e0000 */
[----:B------:R-:W-:Y:S01]  /*9750*/  IMAD.MOV.U32 R9, RZ, RZ, 0x40000040 ;  /* 0x40000040ff097424 */ /* 0x000fe200078e00ff */
[----:B------:R0:W-:Y:S01]  /*9760*/  STL [R1+0x1c], R3 ;  /* 0x00001c0301007387 */ /* 0x0001e20000100800 */
[----:B------:R-:W-:-:S02]  /*9770*/  VIADD R8, R4, 0x2 ;  /* 0x0000000204087836 */ /* 0x000fc40000000000 */
[----:B------:R-:W-:Y:S01]  /*9780*/  VIADD R154, R6, 0x4 ;  /* 0x00000004069a7836 */ /* 0x000fe20000000000 */
[----:B------:R-:W2:Y:S01]  /*9790*/  LDL R112, [R1+0x3c] ;  /* 0x00003c0001707983 */ /* 0x000ea20000100800 */
[----:B------:R-:W-:-:S03]  /*97a0*/  IMAD.MOV.U32 R155, RZ, RZ, 0x40000040 ;  /* 0x40000040ff9b7424 */ /* 0x000fc600078e00ff */
[----:B------:R-:W2:Y:S03]  /*97b0*/  LDL R108, [R1+0x18] ;  /* 0x00001800016c7983 */ /* 0x000ea60000100800 */
[----:B------:R-:W-:Y:S01]  /*97c0*/  HGMMA.64x128x16.F32.BF16 R24, gdesc[UR4], RZ, !UPT, gsb0 ;  /* 0x01e00000041879f0 */ /* 0x000fe2000c0018ff */
[----:B------:R-:W-:Y:S01]  /*97d0*/  R2UR UR4, R156 ;  /* 0x000000009c0472ca */ /* 0x000fe200000e0000 */
[----:B------:R-:W3:Y:S01]  /*97e0*/  LDL R109, [R1+0xc] ;  /* 0x00000c00016d7983 */ /* 0x000ee20000100800 */
[----:B------:R-:W-:Y:S02]  /*97f0*/  R2UR UR5, R157 ;  /* 0x000000009d0572ca */ /* 0x000fe400000e0000 */
[----:B------:R-:W-:Y:S01]  /*9800*/  R2UR UR6, R8 ;  /* 0x00000000080672ca */ /* 0x000fe200000e0000 */
[----:B------:R-:W4:Y:S01]  /*9810*/  LDL R111, [R1+0x8] ;  /* 0x00000800016f7983 */ /* 0x000f220000100800 */
[----:B------:R-:W-:Y:S01]  /*9820*/  R2UR UR7, R9 ;  /* 0x00000000090772ca */ /* 0x000fe200000e0000 */
[----:B------:R-:W-:-:S02]  /*9830*/  VIADD R8, R4, 0x4 ;  /* 0x0000000404087836 */ /* 0x000fc40000000000 */
[----:B------:R-:W-:Y:S01]  /*9840*/  IMAD.MOV.U32 R9, RZ, RZ, 0x40000040 ;  /* 0x40000040ff097424 */ /* 0x000fe200078e00ff */
[----:B------:R-:W4:Y:S01]  /*9850*/  LDL R110, [R1+0x4] ;  /* 0x00000400016e7983 */ /* 0x000f220000100800 */
[----:B------:R-:W-:Y:S02]  /*9860*/  WARPGROUP.DEPBAR.LE gsb0, 0x0 ;  /* 0x00008000000079c5 */ /* 0x000fe40000010000 */
[----:B------:R-:W-:-:S06]  /*9870*/  WARPGROUP.ARRIVE ;  /* 0x00000000000079c5 */ /* 0x000fcc0000000000 */
[----:B------:R-:W-:Y:S01]  /*9880*/  HGMMA.64x128x16.F32.BF16 R24, gdesc[UR4], R24, gsb0 ;  /* 0x01e00000041879f0 */ /* 0x000fe20008001818 */
[----:B------:R-:W-:Y:S02]  /*9890*/  R2UR UR4, R154 ;  /* 0x000000009a0472ca */ /* 0x000fe400000e0000 */
[----:B------:R-:W-:Y:S02]  /*98a0*/  R2UR UR5, R155 ;  /* 0x000000009b0572ca */ /* 0x000fe400000e0000 */
[----:B------:R-:W-:Y:S02]  /*98b0*/  R2UR UR6, R8 ;  /* 0x00000000080672ca */ /* 0x000fe400000e0000 */
[----:B------:R-:W-:Y:S01]  /*98c0*/  R2UR UR7, R9 ;  /* 0x00000000090772ca */ /* 0x000fe200000e0000 */
[----:B------:R-:W-:Y:S02]  /*98d0*/  VIADD R8, R6, 0x6 ;  /* 0x0000000606087836 */ /* 0x000fe40000000000 */
[----:B------:R-:W-:-:S02]  /*98e0*/  VIADD R4, R4, 0x6 ;  /* 0x0000000604047836 */ /* 0x000fc40000000000 */
[----:B------:R-:W-:Y:S02]  /*98f0*/  IMAD.MOV.U32 R9, RZ, RZ, 0x40000040 ;  /* 0x40000040ff097424 */ /* 0x000fe400078e00ff */
[----:B------:R-:W-:Y:S01]  /*9900*/  IMAD.MOV.U32 R5, RZ, RZ, 0x40000040 ;  /* 0x40000040ff057424 */ /* 0x000fe200078e00ff */
[----:B------:R-:W-:Y:S02]  /*9910*/  WARPGROUP.DEPBAR.LE gsb0, 0x0 ;  /* 0x00008000000079c5 */ /* 0x000fe40000010000 */
[----:B------:R-:W-:-:S06]  /*9920*/  WARPGROUP.ARRIVE ;  /* 0x00000000000079c5 */ /* 0x000fcc0000000000 */
        /* <DEDUP_REMOVED lines=9> */
[----:B------:R-:W-:Y:S01]  /*99c0*/  @!P1 VIADD R15, R15, 0x16840 ;  /* 0x000168400f0f9836 */ /* 0x000fe20000000000 */
[----:B------:R-:W-:Y:S02]  /*99d0*/  ULDC.64 UR6, c[0x0][0x9e0] ;  /* 0x0002780000067ab9 */ /* 0x000fe40000000a00 */
[----:B------:R-:W-:Y:S02]  /*99e0*/  UISETP.GE.AND UP0, UPT, UR7, 0x1, UPT ;  /* 0x000000010700788c */ /* 0x000fe4000bf06270 */
[----:B------:R-:W-:-:S04]  /*99f0*/  @!P1 PRMT R15, RZ, 0x654, R15 ;  /* 0x00000654ff0f9816 */ /* 0x000fc8000000000f */
[----:B------:R-:W-:Y:S01]  /*9a00*/  PLOP3.LUT P3, PT, PT, PT, UP0, 0x40, 0x0 ;  /* 0x000000000000781c */ /* 0x000fe20003f6e808 */
[----:B------:R-:W-:Y:S01]  /*9a10*/  ULOP3.LUT UR30, URZ, UR30, URZ, 0x33, !UPT ;  /* 0x0000001e3f1e7292 */ /* 0x000fe2000f8e333f */
[----:B------:R-:W-:Y:S02]  /*9a20*/  WARPGROUP.DEPBAR.LE gsb0, 0x0 ;  /* 0x00008000000079c5 */ /* 0x000fe40000010000 */
[----:B------:R-:W-:Y:S01]  /*9a30*/  FMUL.FTZ R96, R41, UR4 ;  /* 0x0000000429607c20 */ /* 0x000fe20008410000 */
[----:B------:R1:W-:Y:S01]  /*9a40*/  @!P1 SYNCS.ARRIVE.TRANS64.RED.A1T0 RZ, [R15+URZ], RZ ;  /* 0x000000ff0fff99a7 */ /* 0x0003e2000810043f */
[----:B------:R-:W0:Y:S01]  /*9a50*/  LDC R41, c[0x0][0x448] ;  /* 0x00011200ff297b82 */ /* 0x000e220000000800 */
[----:B------:R-:W-:Y:S01]  /*9a60*/  FMUL.FTZ R21, R25, UR4 ;  /* 0x0000000419157c20 */ /* 0x000fe20008410000 */
[----:B------:R-:W-:Y:S01]  /*9a70*/  FMUL.FTZ R25, R46, UR4 ;  /* 0x000000042e197c20 */ /* 0x000fe20008410000 */
[----:B------:R-:W-:Y:S01]  /*9a80*/  FMUL.FTZ R101, R48, UR4 ;  /* 0x0000000430657c20 */ /* 0x000fe20008410000 */
[----:B0-----:R-:W-:-:S13]  /*9a90*/  ISETP.NE.AND P2, PT, R41, 0x1, PT ;  /* 0x000000012900780c */ /* 0x001fda0003f45270 */
[----:B------:R-:W0:Y:S08]  /*9aa0*/  @P2 LDC R46, c[0x0][0x44c] ;  /* 0x00011300ff2e2b82 */ /* 0x000e300000000800 */
[----:B------:R-:W1:Y:S01]  /*9ab0*/  @P2 LDC R48, c[0x0][0x450] ;  /* 0x00011400ff302b82 */ /* 0x000e620000000800 */
        /* <DEDUP_REMOVED lines=8> */
[----:B0-----:R-:W-:-:S04]  /*9b40*/  @P2 IMAD.HI.U32 R45, R77, R46, RZ ;  /* 0x0000002e4d2d2227 */ /* 0x001fc800078e00ff */
[----:B------:R-:W-:Y:S01]  /*9b50*/  FMUL.FTZ R26, R47, UR4 ;  /* 0x000000042f1a7c20 */ /* 0x000fe20008410000 */
[----:B------:R-:W-:Y:S01]  /*9b60*/  FMUL.FTZ R41, R78, UR4 ;  /* 0x000000044e297c20 */ /* 0x000fe20008410000 */
[----:B-1----:R-:W-:Y:S01]  /*9b70*/  @P2 SHF.R.U32.HI R77, RZ, R48, R45 ;  /* 0x00000030ff4d2219 */ /* 0x002fe2000001162d */
[----:B------:R-:W-:Y:S02]  /*9b80*/  IMAD.MOV.U32 R45, RZ, RZ, -0x80 ;  /* 0xffffff80ff2d7424 */ /* 0x000fe400078e00ff */
[----:B------:R-:W-:Y:S02]  /*9b90*/  FMUL.FTZ R95, R36, UR4 ;  /* 0x00000004245f7c20 */ /* 0x000fe40008410000 */
[----:B------:R-:W0:Y:S01]  /*9ba0*/  SHFL.IDX PT, R47, R77, RZ, 0x1c1f ;  /* 0x001c1fff4d2f7589 */ /* 0x000e2200000e0000 */
[----:B------:R-:W-:Y:S02]  /*9bb0*/  IMAD R78, R92, R45, 0x80 ;  /* 0x000000805c4e7424 */ /* 0x000fe400078e022d */
        /* <DEDUP_REMOVED lines=51> */
[----:B---3--:R-:W-:Y:S01]  /*9ef0*/  IMAD R46, R109, -0x2, R46 ;  /* 0xfffffffe6d2e7824 */ /* 0x008fe200078e022e */
[----:B------:R-:W1:Y:S01]  /*9f00*/  MUFU.TANH R0, R0 ;  /* 0x0000000000007308 */ /* 0x000e620000002400 */
[----:B----4-:R-:W-:-:S03]  /*9f10*/  IMAD.IADD R80, R111, 0x1, R78 ;  /* 0x000000016f507824 */ /* 0x010fc600078e024e */
[----:B------:R-:W-:-:S04]  /*9f20*/  IADD3 R46, -R110, R46, R111 ;  /* 0x0000002e6e2e7210 */ /* 0x000fc80007ffe16f */
[----:B------:R-:W2:Y:S01]  /*9f30*/  MUFU.TANH R21, R21 ;  /* 0x0000001500157308 */ /* 0x000ea20000002400 */
[----:B------:R-:W-:-:S07]  /*9f40*/  IMAD R80, R109, -0x2, R80 ;  /* 0xfffffffe6d507824 */ /* 0x000fce00078e0250 */
[----:B------:R-:W3:Y:S01]  /*9f50*/  MUFU.TANH R3, R3 ;  /* 0x0000000300037308 */ /* 0x000ee20000002400 */
[----:B------:R-:W-:-:S07]  /*9f60*/  VIADD R81, R46, UR6 ;  /* 0x000000062e517c36 */ /* 0x000fce0008000000 */
        /* <DEDUP_REMOVED lines=60> */
[----:B------:R-:W1:Y:S01]  /*a330*/  MUFU.TANH R45, R45 ;  /* 0x0000002d002d7308 */ /* 0x000e620000002400 */
[----:B------:R-:W-:Y:S01]  /*a340*/  VIADD R82, R46, UR30 ;  /* 0x0000001e2e527c36 */ /* 0x000fe20008000000 */
[----:B------:R-:W-:-:S02]  /*a350*/  LEA R79, R92, 0xffffff80, 0x7 ;  /* 0xffffff805c4f7811 */ /* 0x000fc400078e38ff */
[----:B0-----:R-:W-:Y:S01]  /*a360*/  VIADDMNMX R83, R47, R81, R80, PT ;  /* 0x000000512f537246 */ /* 0x001fe20003800150 */
[----:B------:R-:W-:Y:S01]  /*a370*/  IMAD.IADD R85, R82, 0x1, R47 ;  /* 0x0000000152557824 */ /* 0x000fe200078e022f */
[----:B--234-:R-:W-:Y:S06]  /*a380*/  @P3 BRA `(.L_x_14084) ;  /* 0x0000000000583947 */ /* 0x01cfec0003800000 */
        /* <DEDUP_REMOVED lines=12> */
.L_x_14086:
[----:B------:R-:W-:-:S06]  /*a450*/  UISETP.NE.AND UP1, UPT, UR7, 0x1, UPT ;  /* 0x000000010700788c */ /* 0x000fcc000bf25270 */
[----:B------:R-:W-:-:S05]  /*a460*/  PLOP3.LUT P3, PT, PT, PT, UP1, 0x80, 0x0 ;  /* 0x000000000000781c */ /* 0x000fca0003f6f018 */
[----:B------:R-:W-:-:S08]  /*a470*/  @UP1 ULDC.64 UR4, c[0x0][0x9e8] ;  /* 0x00027a0000041ab9 */ /* 0x000fd00000000a00 */
[----:B------:R-:W-:-:S05]  /*a480*/  @P3 IMAD.HI.U32 R47, R46, UR4, RZ ;  /* 0x000000042e2f3c27 */ /* 0x000fca000f8e00ff */
[----:B------:R-:W-:-:S07]  /*a490*/  @P3 SHF.R.U32.HI R46, RZ, UR5, R47 ;  /* 0x00000005ff2e3c19 */ /* 0x000fce000801162f */
.L_x_14087:
[----:B------:R-:W-:Y:S05]  /*a4a0*/  BSYNC B0 ;  /* 0x0000000000007941 */ /* 0x000fea0003800000 */
.L_x_14085:
[----:B------:R-:W-:-:S04]  /*a4b0*/  IMAD R46, R46, UR7, -R79 ;  /* 0x000000072e2e7c24 */ /* 0x000fc8000f8e0a4f */
[----:B------:R-:W-:-:S05]  /*a4c0*/  IMAD R46, R109, -0x2, R46 ;  /* 0xfffffffe6d2e7824 */ /* 0x000fca00078e022e */
[----:B------:R-:W-:Y:S02]  /*a4d0*/  VIMNMX R85, R85, R46, !PT ;  /* 0x0000002e55557248 */ /* 0x000fe40007fe0100 */
[----:B------:R-:W-:-:S07]  /*a4e0*/  VIADDMNMX R83, R46, UR7, R83, PT ;  /* 0x000000072e537c46 */ /* 0x000fce000b800153 */
.L_x_14084:
[----:B------:R-:W2:Y:S01]  /*a4f0*/  LDL.LU R86, [R1] ;  /* 0x0000000001567983 */ /* 0x000ea20000300800 */
[C---:B------:R-:W-:Y:S02]  /*a500*/  ISETP.GE.AND P3, PT, R78.reuse, 0x2, PT ;  /* 0x000000024e00780c */ /* 0x040fe40003f66270 */
[----:B------:R-:W-:Y:S01]  /*a510*/  ISETP.GE.AND P5, PT, R78, 0x9, PT ;  /* 0x000000094e00780c */ /* 0x000fe20003fa6270 */
[----:B------:R-:W0:Y:S01]  /*a520*/  SHFL.IDX PT, R77, R77, 0x1, 0x1c1f ;  /* 0x003c1f004d4d7f89 */ /* 0x000e2200000e0000 */
[----:B------:R-:W-:-:S04]  /*a530*/  ISETP.GT.AND P4, PT, R85, 0x1, !P3 ;  /* 0x000000015500780c */ /* 0x000fc80005f84270 */
[----:B------:R-:W-:-:S04]  /*a540*/  ISETP.LT.OR P4, PT, R83, 0x2, P4 ;  /* 0x000000025300780c */ /* 0x000fc80002781670 */
[----:B------:R-:W-:Y:S02]  /*a550*/  FSEL R21, R21, -INF , !P4 ;  /* 0xff80000015157808 */ /* 0x000fe40006000000 */
[----:B------:R-:W-:-:S04]  /*a560*/  ISETP.GT.AND P4, PT, R85, 0x8, !P5 ;  /* 0x000000085500780c */ /* 0x000fc80006f84270 */
[----:B------:R-:W-:-:S04]  /*a570*/  ISETP.LT.OR P4, PT, R83, 0x9, P4 ;  /* 0x000000095300780c */ /* 0x000fc80002781670 */
[----:B------:R-:W-:Y:S02]  /*a580*/  FSEL R46, R89, -INF , !P4 ;  /* 0xff800000592e7808 */ /* 0x000fe40006000000 */
[----:B--2---:R-:W-:-:S04]  /*a590*/  LOP3.LUT R86, R86, 0xfffffffd, RZ, 0xc0, !PT ;  /* 0xfffffffd56567812 */ /* 0x004fc800078ec0ff */
[----:B------:R-:W-:Y:S02]  /*a5a0*/  @P5 LOP3.LUT R86, R86, 0x2, RZ, 0xfc, !PT ;  /* 0x0000000256565812 */ /* 0x000fe400078efcff */
[----:B------:R-:W-:Y:S02]  /*a5b0*/  ISETP.GE.AND P5, PT, R78, 0xa, PT ;  /* 0x0000000a4e00780c */ /* 0x000fe40003fa6270 */
[----:B------:R-:W-:Y:S02]  /*a5c0*/  LOP3.LUT R86, R86, 0xfffffffb, RZ, 0xc0, !PT ;  /* 0xfffffffb56567812 */ /* 0x000fe400078ec0ff */
[----:B------:R-:W-:-:S04]  /*a5d0*/  ISETP.GT.AND P4, PT, R85, 0x9, !P5 ;  /* 0x000000095500780c */ /* 0x000fc80006f84270 */
[----:B------:R-:W-:-:S04]  /*a5e0*/  ISETP.LT.OR P4, PT, R83, 0xa, P4 ;  /* 0x0000000a5300780c */ /* 0x000fc80002781670 */
[----:B------:R-:W-:Y:S02]  /*a5f0*/  FSEL R47, R88, -INF , !P4 ;  /* 0xff800000582f7808 */ /* 0x000fe40006000000 */
        /* <DEDUP_REMOVED lines=160> */
[----:B------:R-:W-:Y:S02]  /*b000*/  ISETP.GE.AND P6, PT, R78, 0x1, PT ;  /* 0x000000014e00780c */ /* 0x000fe40003fc6270 */
[----:B0-----:R-:W-:-:S11]  /*b010*/  VIADDMNMX R75, R77, R81, R80, PT ;  /* 0x000000514d4b7246 */ /* 0x001fd60003800150 */
[----:B------:R-:W-:Y:S02]  /*b020*/  @P6 LOP3.LUT R86, R86, 0x1, RZ, 0xfc, !PT ;  /* 0x0000000156566812 */ /* 0x000fe400078efcff */
[----:B------:R-:W-:Y:S02]  /*b030*/  ISETP.GT.AND P6, PT, R85, RZ, !P6 ;  /* 0x000000ff5500720c */ /* 0x000fe400077c4270 */
[----:B------:R-:W-:Y:S02]  /*b040*/  LOP3.LUT R86, R86, 0xefffffff, RZ, 0xc0, !PT ;  /* 0xefffffff56567812 */ /* 0x000fe400078ec0ff */
[----:B------:R-:W-:-:S04]  /*b050*/  ISETP.LT.OR P6, PT, R83, 0x1, P6 ;  /* 0x000000015300780c */ /* 0x000fc800037c1670 */
[----:B-1----:R-:W-:Y:S02]  /*b060*/  FSEL R84, R0, -INF , !P6 ;  /* 0xff80000000547808 */ /* 0x002fe40007000000 */
[----:B------:R-:W-:-:S13]  /*b070*/  ISETP.GE.AND P6, PT, R78, 0x7a, PT ;  /* 0x0000007a4e00780c */ /* 0x000fda0003fc6270 */
[----:B------:R-:W-:Y:S02]  /*b080*/  @P6 LOP3.LUT R86, R86, 0x10000000, RZ, 0xfc, !PT ;  /* 0x1000000056566812 */ /* 0x000fe400078efcff */
[----:B------:R-:W-:-:S03]  /*b090*/  ISETP.GT.AND P6, PT, R85, 0x79, !P6 ;  /* 0x000000795500780c */ /* 0x000fc600077c4270 */
[----:B------:R0:W-:Y:S01]  /*b0a0*/  STL [R1], R86 ;  /* 0x0000005601007387 */ /* 0x0001e20000100800 */
[----:B------:R-:W-:-:S04]  /*b0b0*/  ISETP.LT.OR P6, PT, R83, 0x7a, P6 ;  /* 0x0000007a5300780c */ /* 0x000fc800037c1670 */
[----:B------:R-:W-:Y:S01]  /*b0c0*/  FSEL R0, R76, -INF , !P6 ;  /* 0xff8000004c007808 */ /* 0x000fe20007000000 */
[----:B------:R-:W-:Y:S01]  /*b0d0*/  IMAD.IADD R76, R82, 0x1, R77 ;  /* 0x00000001524c7824 */ /* 0x000fe200078e024d */
[----:B------:R-:W-:-:S13]  /*b0e0*/  PLOP3.LUT P6, PT, PT, PT, UP0, 0x40, 0x0 ;  /* 0x000000000000781c */ /* 0x000fda0003fce808 */
[----:B0-----:R-:W-:Y:S05]  /*b0f0*/  @P6 BRA `(.L_x_14088) ;  /* 0x0000000000606947 */ /* 0x001fea0003800000 */
        /* <DEDUP_REMOVED lines=13> */
.L_x_14090:
[----:B------:R-:W-:-:S06]  /*b1d0*/  UISETP.NE.AND UP1, UPT, UR7, 0x1, UPT ;  /* 0x000000010700788c */ /* 0x000fcc000bf25270 */
[----:B------:R-:W-:-:S05]  /*b1e0*/  PLOP3.LUT P6, PT, PT, PT, UP1, 0x80, 0x0 ;  /* 0x000000000000781c */ /* 0x000fca0003fcf018 */
[----:B------:R-:W-:-:S08]  /*b1f0*/  @UP1 ULDC.64 UR4, c[0x0][0x9e8] ;  /* 0x00027a0000041ab9 */ /* 0x000fd00000000a00 */
[----:B------:R-:W-:Y:S01]  /*b200*/  @P6 IMAD.HI.U32 R77, R78, UR4, RZ ;  /* 0x000000044e4d6c27 */ /* 0x000fe2000f8e00ff */
[----:B------:R-:W-:-:S13]  /*b210*/  PLOP3.LUT P6, PT, PT, PT, UP1, 0x80, 0x0 ;  /* 0x000000000000781c */ /* 0x000fda0003fcf018 */
[----:B------:R-:W-:-:S07]  /*b220*/  @P6 SHF.R.U32.HI R78, RZ, UR5, R77 ;  /* 0x00000005ff4e6c19 */ /* 0x000fce000801164d */
.L_x_14091:
[----:B------:R-:W-:Y:S05]  /*b230*/  BSYNC B0 ;  /* 0x0000000000007941 */ /* 0x000fea0003800000 */
.L_x_14089:
[----:B------:R-:W-:-:S04]  /*b240*/  IMAD R78, R78, UR7, -R79 ;  /* 0x000000074e4e7c24 */ /* 0x000fc8000f8e0a4f */
[----:B------:R-:W-:-:S05]  /*b250*/  IMAD R78, R109, -0x2, R78 ;  /* 0xfffffffe6d4e7824 */ /* 0x000fca00078e024e */
[----:B------:R-:W-:Y:S02]  /*b260*/  VIMNMX R76, R76, R78, !PT ;  /* 0x0000004e4c4c7248 */ /* 0x000fe40007fe0100 */
[----:B------:R-:W-:-:S07]  /*b270*/  VIADDMNMX R75, R78, UR7, R75, PT ;  /* 0x000000074e4b7c46 */ /* 0x000fce000b80014b */
.L_x_14088:
[----:B------:R-:W-:Y:S01]  /*b280*/  ISETP.GT.AND P3, PT, R76, 0x1, !P3 ;  /* 0x000000014c00780c */ /* 0x000fe20005f64270 */
[----:B------:R-:W-:Y:S01]  /*b290*/  ULDC UR41, c[0x0][0x988] ;  /* 0x0002620000297ab9 */ /* 0x000fe20000000800 */
[----:B------:R-:W-:Y:S02]  /*b2a0*/  LOP3.LUT P6, RZ, R86, 0x2000000, RZ, 0xc0, !PT ;  /* 0x0200000056ff7812 */ /* 0x000fe400078cc0ff */
[----:B------:R-:W-:Y:S02]  /*b2b0*/  ISETP.LT.OR P3, PT, R75, 0x2, P3 ;  /* 0x000000024b00780c */ /* 0x000fe40001f61670 */
[----:B------:R-:W-:Y:S02]  /*b2c0*/  ISETP.GT.AND P4, PT, R76, 0x71, !P4 ;  /* 0x000000714c00780c */ /* 0x000fe40006784270 */
[----:B------:R-:W-:Y:S02]  /*b2d0*/  FSEL R4, R4, -INF , !P3 ;  /* 0xff80000004047808 */ /* 0x000fe40005800000 */
[----:B------:R-:W-:-:S02]  /*b2e0*/  LOP3.LUT P3, RZ, R86, 0x2, RZ, 0xc0, !PT ;  /* 0x0000000256ff7812 */ /* 0x000fc4000786c0ff */
[C---:B------:R-:W-:Y:S02]  /*b2f0*/  ISETP.GT.AND P5, PT, R76.reuse, 0x78, !P5 ;  /* 0x000000784c00780c */ /* 0x040fe40006fa4270 */
[----:B------:R-:W-:Y:S02]  /*b300*/  ISETP.GT.AND P3, PT, R76, 0x8, !P3 ;  /* 0x000000084c00780c */ /* 0x000fe40005f64270 */
[C---:B------:R-:W-:Y:S02]  /*b310*/  ISETP.LT.OR P4, PT, R75.reuse, 0x72, P4 ;  /* 0x000000724b00780c */ /* 0x040fe40002781670 */
[C---:B------:R-:W-:Y:S02]  /*b320*/  ISETP.LT.OR P3, PT, R75.reuse, 0x9, P3 ;  /* 0x000000094b00780c */ /* 0x040fe40001f61670 */
[----:B------:R-:W-:Y:S02]  /*b330*/  ISETP.LT.OR P5, PT, R75, 0x79, P5 ;  /* 0x000000794b00780c */ /* 0x000fe40002fa1670 */
[----:B------:R-:W-:-:S02]  /*b340*/  FSEL R77, R5, -INF , !P3 ;  /* 0xff800000054d7808 */ /* 0x000fc40005800000 */
[----:B------:R-:W-:Y:S02]  /*b350*/  LOP3.LUT P3, RZ, R86, 0x4, RZ, 0xc0, !PT ;  /* 0x0000000456ff7812 */ /* 0x000fe4000786c0ff */
[----:B------:R-:W-:Y:S02]  /*b360*/  FMNMX.FTZ R5, R84, R21, !PT ;  /* 0x0000001554057209 */ /* 0x000fe40007810000 */
        /* <DEDUP_REMOVED lines=28> */
[----:B------:R-:W-:Y:S02]  /*b530*/  LOP3.LUT P6, RZ, R86, 0x4000, RZ, 0xc0, !PT ;  /* 0x0000400056ff7812 */ /* 0x000fe400078cc0ff */
        /* <DEDUP_REMOVED lines=54> */
[----:B------:R-:W-:-:S03]  /*b8a0*/  ISETP.LT.OR P3, PT, R75, 0x41, P3 ;  /* 0x000000414b00780c */ /* 0x000fc60001f61670 */
[----:B------:R-:W0:Y:S01]  /*b8b0*/  SHFL.BFLY PT, R12, R5, 0x2, 0x1f ;  /* 0x0c401f00050c7f89 */ /* 0x000e2200000e0000 */
[----:B------:R-:W-:Y:S02]  /*b8c0*/  FSEL R31, R31, -INF , !P3 ;  /* 0xff8000001f1f7808 */ /* 0x000fe40005800000 */
[----:B------:R-:W-:Y:S02]  /*b8d0*/  ISETP.GT.AND P3, PT, R76, 0x41, !P6 ;  /* 0x000000414c00780c */ /* 0x000fe40007764270 */
[----:B------:R-:W-:Y:S02]  /*b8e0*/  LOP3.LUT P6, RZ, R86, 0x8, RZ, 0xc0, !PT ;  /* 0x0000000856ff7812 */ /* 0x000fe400078cc0ff */
[----:B------:R-:W-:-:S04]  /*b8f0*/  ISETP.LT.OR P3, PT, R75, 0x42, P3 ;  /* 0x000000424b00780c */ /* 0x000fc80001f61670 */
[----:B------:R-:W-:Y:S02]  /*b900*/  FSEL R32, R32, -INF , !P3 ;  /* 0xff80000020207808 */ /* 0x000fe40005800000 */
[----:B------:R-:W-:-:S04]  /*b910*/  LOP3.LUT P3, RZ, R86, 0x2000, RZ, 0xc0, !PT ;  /* 0x0000200056ff7812 */ /* 0x000fc8000786c0ff */
[----:B------:R-:W-:-:S04]  /*b920*/  ISETP.GT.AND P3, PT, R76, 0x48, !P3 ;  /* 0x000000484c00780c */ /* 0x000fc80005f64270 */
[----:B------:R-:W-:Y:S02]  /*b930*/  ISETP.LT.OR P3, PT, R75, 0x49, P3 ;  /* 0x000000494b00780c */ /* 0x000fe40001f61670 */
[----:B0-----:R-:W-:Y:S02]  /*b940*/  FMNMX.FTZ R80, R5, R12, !PT ;  /* 0x0000000c05507209 */ /* 0x001fe40007810000 */
[----:B------:R-:W-:Y:S02]  /*b950*/  FSEL R33, R33, -INF , !P3 ;  /* 0xff80000021217808 */ /* 0x000fe40005800000 */
[----:B------:R-:W-:Y:S01]  /*b960*/  LOP3.LUT P3, RZ, R86, 0x1000, RZ, 0xc0, !PT ;  /* 0x0000100056ff7812 */ /* 0x000fe2000786c0ff */
[----:B------:R-:W0:Y:S03]  /*b970*/  SHFL.BFLY PT, R79, R80, 0x1, 0x1f ;  /* 0x0c201f00504f7f89 */ /* 0x000e2600000e0000 */
[----:B------:R-:W-:-:S04]  /*b980*/  ISETP.GT.AND P3, PT, R76, 0x49, !P3 ;  /* 0x000000494c00780c */ /* 0x000fc80005f64270 */
        /* <DEDUP_REMOVED lines=47> */
[----:B------:R-:W-:Y:S01]  /*bc80*/  FSEL R50, R15, -INF , !P5 ;  /* 0xff8000000f327808 */ /* 0x000fe20006800000 */
        /* <DEDUP_REMOVED lines=27> */
[--C-:B------:R-:W-:Y:S01]  /*be40*/  FFMA.FTZ R142, R54, UR41, -R81.reuse ;  /* 0x00000029368e7c23 */ /* 0x100fe20008010851 */
[--C-:B------:R-:W-:Y:S01]  /*be50*/  FFMA.FTZ R136, R56, UR41, -R81.reuse ;  /* 0x0000002938887c23 */ /* 0x100fe20008010851 */
[----:B------:R-:W-:Y:S01]  /*be60*/  FMNMX.FTZ R5, R14, R5, !PT ;  /* 0x000000050e057209 */ /* 0x000fe20007810000 */
[----:B------:R-:W2:Y:S01]  /*be70*/  @P2 LDC R54, c[0x0][0x450] ;  /* 0x00011400ff362b82 */ /* 0x000ea20000000800 */
[--C-:B------:R-:W-:Y:S01]  /*be80*/  FFMA.FTZ R138, R58, UR41, -R81.reuse ;  /* 0x000000293a8a7c23 */ /* 0x100fe20008010851 */
[--C-:B------:R-:W-:Y:S01]  /*be90*/  FFMA.FTZ R132, R60, UR41, -R81.reuse ;  /* 0x000000293c847c23 */ /* 0x100fe20008010851 */
[----:B------:R-:W-:Y:S01]  /*bea0*/  FMNMX.FTZ R5, R20, R5, !PT ;  /* 0x0000000514057209 */ /* 0x000fe20007810000 */
[----:B------:R-:W3:Y:S01]  /*beb0*/  MUFU.EX2 R21, R21 ;  /* 0x0000001500157308 */ /* 0x000ee20000000800 */
[--C-:B------:R-:W-:Y:S01]  /*bec0*/  FFMA.FTZ R61, R61, UR41, -R81.reuse ;  /* 0x000000293d3d7c23 */ /* 0x100fe20008010851 */
[----:B------:R-:W-:Y:S01]  /*bed0*/  FFMA.FTZ R134, R62, UR41, -R81 ;  /* 0x000000293e867c23 */ /* 0x000fe20008010851 */
[----:B------:R-:W-:Y:S01]  /*bee0*/  FMNMX.FTZ R46, R24, R5, !PT ;  /* 0x00000005182e7209 */ /* 0x000fe20007810000 */
[----:B------:R-:W-:-:S02]  /*bef0*/  IMAD.MOV.U32 R56, RZ, RZ, R108 ;  /* 0x000000ffff387224 */ /* 0x000fc400078e006c */
[--C-:B------:R-:W-:Y:S01]  /*bf00*/  FFMA.FTZ R128, R64, UR41, -R81.reuse ;  /* 0x0000002940807c23 */ /* 0x100fe20008010851 */
[--C-:B------:R-:W-:Y:S01]  /*bf10*/  FFMA.FTZ R45, R65, UR41, -R81.reuse ;  /* 0x00000029412d7c23 */ /* 0x100fe20008010851 */
[----:B------:R-:W-:Y:S01]  /*bf20*/  FMNMX.FTZ R5, R25, R46, !PT ;  /* 0x0000002e19057209 */ /* 0x000fe20007810000 */
[----:B------:R-:W4:Y:S01]  /*bf30*/  MUFU.EX2 R144, R144 ;  /* 0x0000009000907308 */ /* 0x000f220000000800 */
[--C-:B------:R-:W-:Y:S01]  /*bf40*/  FFMA.FTZ R130, R66, UR41, -R81.reuse ;  /* 0x0000002942827c23 */ /* 0x100fe20008010851 */
[--C-:B------:R-:W-:Y:S01]  /*bf50*/  FFMA.FTZ R126, R71, UR41, -R81.reuse ;  /* 0x00000029477e7c23 */ /* 0x100fe20008010851 */
        /* <DEDUP_REMOVED lines=8> */
[----:B------:R-:W2:Y:S03]  /*bfe0*/  MUFU.EX2 R146, R146 ;  /* 0x0000009200927308 */ /* 0x000ea60000000800 */
[----:B------:R-:W-:-:S04]  /*bff0*/  FMNMX.FTZ R46, R30, R5, !PT ;  /* 0x000000051e2e7209 */ /* 0x000fc80007810000 */
[----:B------:R-:W-:Y:S01]  /*c000*/  FMNMX.FTZ R5, R31, R46, !PT ;  /* 0x0000002e1f057209 */ /* 0x000fe20007810000 */
[----:B------:R-:W2:Y:S03]  /*c010*/  MUFU.EX2 R49, R49 ;  /* 0x0000003100317308 */ /* 0x000ea60000000800 */
        /* <DEDUP_REMOVED lines=14> */
[----:B------:R-:W-:Y:S01]  /*c100*/  MUFU.EX2 R136, R136 ;  /* 0x0000008800887308 */ /* 0x000fe20000000800 */
[----:B------:R-:W-:Y:S01]  /*c110*/  FSEL R46, R43, -INF , !P4 ;  /* 0xff8000002b2e7808 */ /* 0x000fe20006000000 */
[--C-:B------:R-:W-:Y:S01]  /*c120*/  FFMA.FTZ R43, R63, UR41, -R81.reuse ;  /* 0x000000293f2b7c23 */ /* 0x100fe20008010851 */
[----:B------:R-:W-:Y:S01]  /*c130*/  FMNMX.FTZ R5, R42, R5, !PT ;  /* 0x000000052a057209 */ /* 0x000fe20007810000 */
[----:B------:R-:W-:-:S03]  /*c140*/  FFMA.FTZ R63, R73, UR41, -R81 ;  /* 0x00000029493f7c23 */ /* 0x000fc60008010851 */
        /* <DEDUP_REMOVED lines=9> */
[----:B------:R1:W-:Y:S01]  /*c1e0*/  MUFU.EX2 R15, R61 ;  /* 0x0000003d000f7308 */ /* 0x0003e20000000800 */
[----:B0-----:R-:W-:-:S07]  /*c1f0*/  FMNMX.FTZ R48, R5, R48, !PT ;  /* 0x0000003005307209 */ /* 0x001fce0007810000 */
[----:B------:R-:W-:Y:S01]  /*c200*/  MUFU.EX2 R134, R134 ;  /* 0x0000008600867308 */ /* 0x000fe20000000800 */
[----:B-1----:R-:W-:Y:S01]  /*c210*/  FFMA.FTZ R61, R74, UR41, -R81 ;  /* 0x000000294a3d7c23 */ /* 0x002fe20008010851 */
[----:B------:R-:W0:Y:S06]  /*c220*/  SHFL.BFLY PT, R5, R48, 0x1, 0x1f ;  /* 0x0c201f0030057f89 */ /* 0x000e2c00000e0000 */
[----:B------:R-:W-:Y:S08]  /*c230*/  MUFU.EX2 R43, R43 ;  /* 0x0000002b002b7308 */ /* 0x000ff00000000800 */
[----:B------:R-:W-:Y:S08]  /*c240*/  MUFU.EX2 R128, R128 ;  /* 0x0000008000807308 */ /* 0x000ff00000000800 */
[----:B------:R-:W-:Y:S01]  /*c250*/  MUFU.EX2 R45, R45 ;  /* 0x0000002d002d7308 */ /* 0x000fe20000000800 */
[----:B0-----:R-:W-:-:S04]  /*c260*/  FMNMX.FTZ R5, R48, R5, !PT ;  /* 0x0000000530057209 */ /* 0x001fc80007810000 */
        /* <DEDUP_REMOVED lines=30> */
[----:B--2---:R-:W-:Y:S01]  /*c450*/  FADD.FTZ R32, R146, R11 ;  /* 0x0000000b92207221 */ /* 0x004fe20000010000 */
[----:B------:R-:W2:Y:S01]  /*c460*/  @P2 LDC R25, c[0x0][0x44c] ;  /* 0x00011300ff192b82 */ /* 0x000ea20000000800 */
[--C-:B------:R-:W-:Y:S01]  /*c470*/  FFMA.FTZ R139, R29, UR41, -R69.reuse ;  /* 0x000000291d8b7c23 */ /* 0x100fe20008010845 */
[--C-:B------:R-:W-:Y:S01]  /*c480*/  FFMA.FTZ R133, R31, UR41, -R69.reuse ;  /* 0x000000291f857c23 */ /* 0x100fe20008010845 */
[----:B------:R-:W-:Y:S01]  /*c490*/  FADD.FTZ R13, R49, R32 ;  /* 0x00000020310d7221 */ /* 0x000fe20000010000 */
[--C-:B------:R-:W-:Y:S01]  /*c4a0*/  FFMA.FTZ R32, R34, UR41, -R69.reuse ;  /* 0x0000002922207c23 */ /* 0x100fe20008010845 */
[----:B------:R-:W-:Y:S01]  /*c4b0*/  FFMA.FTZ R135, R33, UR41, -R69 ;  /* 0x0000002921877c23 */ /* 0x000fe20008010845 */
[----:B------:R-:W3:Y:S01]  /*c4c0*/  MUFU.EX2 R10, R10 ;  /* 0x0000000a000a7308 */ /* 0x000ee20000000800 */
[----:B0-----:R-:W-:Y:S01]  /*c4d0*/  FADD.FTZ R4, R149, R0 ;  /* 0x0000000095047221 */ /* 0x001fe20000010000 */
[----:B------:R-:W-:Y:S01]  /*c4e0*/  FADD.FTZ R34, R140, R13 ;  /* 0x0000000d8c227221 */ /* 0x000fe20000010000 */
[--C-:B------:R-:W-:Y:S01]  /*c4f0*/  FFMA.FTZ R129, R35, UR41, -R69.reuse ;  /* 0x0000002923817c23 */ /* 0x100fe20008010845 */
[----:B------:R-:W-:Y:S01]  /*c500*/  F2FP.BF16.F32.PACK_AB R148, R3, R148 ;  /* 0x000000940394723e */ /* 0x000fe200000010ff */
[--C-:B------:R-:W-:Y:S01]  /*c510*/  FFMA.FTZ R131, R37, UR41, -R69.reuse ;  /* 0x0000002925837c23 */ /* 0x100fe20008010845 */
[----:B------:R-:W-:Y:S01]  /*c520*/  FADD.FTZ R13, R51, R34 ;  /* 0x00000022330d7221 */ /* 0x000fe20000010000 */
[----:B------:R-:W-:Y:S01]  /*c530*/  FFMA.FTZ R125, R39, UR41, -R69 ;  /* 0x00000029277d7c23 */ /* 0x000fe20008010845 */
[----:B------:R-:W0:Y:S01]  /*c540*/  MUFU.EX2 R145, R145 ;  /* 0x0000009100917308 */ /* 0x000e220000000800 */
[----:B-1----:R-:W-:Y:S01]  /*c550*/  FADD.FTZ R11, R151, R4 ;  /* 0x00000004970b7221 */ /* 0x002fe20000010000 */
[----:B------:R-:W-:Y:S01]  /*c560*/  FADD.FTZ R34, R142, R13 ;  /* 0x0000000d8e227221 */ /* 0x000fe20000010000 */
[--C-:B------:R-:W-:Y:S01]  /*c570*/  FFMA.FTZ R127, R41, UR41, -R69.reuse ;  /* 0x00000029297f7c23 */ /* 0x100fe20008010845 */
[--C-:B------:R-:W-:Y:S01]  /*c580*/  FFMA.FTZ R42, R42, UR41, -R69.reuse ;  /* 0x000000292a2a7c23 */ /* 0x100fe20008010845 */
[--C-:B------:R-:W-:Y:S01]  /*c590*/  FFMA.FTZ R44, R44, UR41, -R69.reuse ;  /* 0x000000292c2c7c23 */ /* 0x100fe20008010845 */
[----:B------:R-:W-:Y:S01]  /*c5a0*/  FADD.FTZ R13, R53, R34 ;  /* 0x00000022350d7221 */ /* 0x000fe20000010000 */
[----:B------:R-:W-:Y:S01]  /*c5b0*/  FFMA.FTZ R34, R36, UR41, -R69 ;  /* 0x0000002924227c23 */ /* 0x000fe20008010845 */
[----:B------:R-:W1:Y:S01]  /*c5c0*/  MUFU.EX2 R48, R48 ;  /* 0x0000003000307308 */ /* 0x000e620000000800 */
[----:B---3--:R-:W-:Y:S01]  /*c5d0*/  FADD.FTZ R4, R10, R11 ;  /* 0x0000000b0a047221 */ /* 0x008fe20000010000 */
[----:B------:R-:W-:Y:S01]  /*c5e0*/  FADD.FTZ R36, R136, R13 ;  /* 0x0000000d88247221 */ /* 0x000fe20000010000 */
[----:B--2---:R-:W-:-:S04]  /*c5f0*/  @P2 IMAD.HI.U32 R25, R108, R25, RZ ;  /* 0x000000196c192227 */ /* 0x004fc800078e00ff */
[--C-:B------:R-:W-:Y:S01]  /*c600*/  FFMA.FTZ R46, R46, UR41, -R69.reuse ;  /* 0x000000292e2e7c23 */ /* 0x100fe20008010845 */
[--C-:B------:R-:W-:Y:S01]  /*c610*/  FFMA.FTZ R50, R50, UR41, -R69.reuse ;  /* 0x0000002932327c23 */ /* 0x100fe20008010845 */
[----:B------:R-:W-:Y:S01]  /*c620*/  FADD.FTZ R13, R55, R36 ;  /* 0x00000024370d7221 */ /* 0x000fe20000010000 */
[----:B------:R-:W-:Y:S01]  /*c630*/  FFMA.FTZ R36, R38, UR41, -R69 ;  /* 0x0000002926247c23 */ /* 0x000fe20008010845 */
[----:B------:R-:W2:Y:S01]  /*c640*/  MUFU.EX2 R147, R147 ;  /* 0x0000009300937308 */ /* 0x000ea20000000800 */
[----:B0-----:R-:W-:Y:S01]  /*c650*/  FADD.FTZ R11, R145, R4 ;  /* 0x00000004910b7221 */ /* 0x001fe20000010000 */
[----:B------:R-:W-:Y:S01]  /*c660*/  @P2 SHF.R.U32.HI R56, RZ, R54, R25 ;  /* 0x00000036ff382219 */ /* 0x000fe20000011619 */
[----:B------:R-:W-:Y:S01]  /*c670*/  FADD.FTZ R54, R138, R13 ;  /* 0x0000000d8a367221 */ /* 0x000fe20000010000 */
[--C-:B------:R-:W-:Y:S01]  /*c680*/  FFMA.FTZ R38, R40, UR41, -R69.reuse ;  /* 0x0000002928267c23 */ /* 0x100fe20008010845 */
[----:B------:R-:W-:Y:S01]  /*c690*/  FFMA.FTZ R52, R52, UR41, -R69 ;  /* 0x0000002934347c23 */ /* 0x000fe20008010845 */
[----:B------:R-:W-:Y:S01]  /*c6a0*/  F2FP.BF16.F32.PACK_AB R149, R0, R149 ;  /* 0x000000950095723e */ /* 0x000fe200000010ff */
[----:B------:R-:W-:Y:S01]  /*c6b0*/  FADD.FTZ R13, R57, R54 ;  /* 0x00000036390d7221 */ /* 0x000fe20000010000 */
[----:B------:R-:W0:Y:S01]  /*c6c0*/  MUFU.EX2 R14, R14 ;  /* 0x0000000e000e7308 */ /* 0x000e220000000800 */
[----:B-1----:R-:W-:Y:S01]  /*c6d0*/  FADD.FTZ R4, R48, R11 ;  /* 0x0000000b30047221 */ /* 0x002fe20000010000 */
[----:B------:R-:W-:-:S02]  /*c6e0*/  IMAD.IADD R93, R93, 0x1, R56 ;  /* 0x000000015d5d7824 */ /* 0x000fc400078e0238 */
[----:B------:R-:W-:Y:S01]  /*c6f0*/  FADD.FTZ R40, R132, R13 ;  /* 0x0000000d84287221 */ /* 0x000fe20000010000 */
[----:B------:R-:W-:Y:S02]  /*c700*/  F2FP.BF16.F32.PACK_AB R151, R10, R151 ;  /* 0x000000970a97723e */ /* 0x000fe400000010ff */
[----:B------:R-:W-:Y:S01]  /*c710*/  F2FP.BF16.F32.PACK_AB R150, R21, R150 ;  /* 0x000000961596723e */ /* 0x000fe200000010ff */
[----:B------:R-:W-:Y:S01]  /*c720*/  FADD.FTZ R13, R15, R40 ;  /* 0x000000280f0d7221 */ /* 0x000fe20000010000 */
[----:B------:R-:W1:Y:S01]  /*c730*/  MUFU.EX2 R141, R141 ;  /* 0x0000008d008d7308 */ /* 0x000e620000000800 */
[----:B--2---:R-:W-:Y:S01]  /*c740*/  FADD.FTZ R11, R147, R4 ;  /* 0x00000004930b7221 */ /* 0x004fe20000010000 */
[----:B------:R-:W-:Y:S01]  /*c750*/  F2FP.BF16.F32.PACK_AB R144, R47, R144 ;  /* 0x000000902f90723e */ /* 0x000fe200000010ff */
[----:B------:R-:W-:Y:S01]  /*c760*/  FADD.FTZ R40, R134, R13 ;  /* 0x0000000d86287221 */ /* 0x000fe20000010000 */
[----:B------:R-:W-:Y:S01]  /*c770*/  F2FP.BF16.F32.PACK_AB R146, R49, R146 ;  /* 0x000000923192723e */ /* 0x000fe200000010ff */
[----:B------:R-:W-:Y:S01]  /*c780*/  VIADD R10, R93, UR6 ;  /* 0x000000065d0a7c36 */ /* 0x000fe20008000000 */
[----:B------:R-:W-:Y:S01]  /*c790*/  F2FP.BF16.F32.PACK_AB R140, R51, R140 ;  /* 0x0000008c338c723e */ /* 0x000fe200000010ff */
[----:B------:R-:W-:Y:S01]  /*c7a0*/  FADD.FTZ R13, R43, R40 ;  /* 0x000000282b0d7221 */ /* 0x000fe20000010000 */
[----:B------:R-:W2:Y:S01]  /*c7b0*/  MUFU.EX2 R20, R20 ;  /* 0x0000001400147308 */ /* 0x000ea20000000800 */
[----:B0-----:R-:W-:Y:S01]  /*c7c0*/  FADD.FTZ R4, R14, R11 ;  /* 0x0000000b0e047221 */ /* 0x001fe20000010000 */
[----:B------:R-:W-:Y:S01]  /*c7d0*/  F2FP.BF16.F32.PACK_AB R142, R53, R142 ;  /* 0x0000008e358e723e */ /* 0x000fe200000010ff */
[----:B------:R-:W-:Y:S01]  /*c7e0*/  FADD.FTZ R40, R128, R13 ;  /* 0x0000000d80287221 */ /* 0x000fe20000010000 */
[----:B------:R-:W-:-:S02]  /*c7f0*/  F2FP.BF16.F32.PACK_AB R136, R55, R136 ;  /* 0x000000883788723e */ /* 0x000fc400000010ff */
[----:B------:R-:W-:Y:S02]  /*c800*/  F2FP.BF16.F32.PACK_AB R138, R57, R138 ;  /* 0x0000008a398a723e */ /* 0x000fe400000010ff */
        /* <DEDUP_REMOVED lines=85> */
[----:B------:R-:W-:Y:S02]  /*cd60*/  VIADD R0, R92, 0xfffffffe ;  /* 0xfffffffe5c007836 */ /* 0x000fe40000000000 */
[C---:B--2---:R-:W-:Y:S01]  /*cd70*/  FADD.FTZ R4, R67.reuse, R4 ;  /* 0x0000000443047221 */ /* 0x044fe20000010000 */
[----:B------:R-:W-:Y:S01]  /*cd80*/  F2FP.BF16.F32.PACK_AB R122, R67, R122 ;  /* 0x0000007a437a723e */ /* 0x000fe200000010ff */
[----:B------:R-:W-:Y:S06]  /*cd90*/  @P3 BRA `(.L_x_14092) ;  /* 0x0000000000543947 */ /* 0x000fec0003800000 */
        /* <DEDUP_REMOVED lines=12> */
.L_x_14094:
[----:B------:R-:W-:-:S06]  /*ce60*/  UISETP.NE.AND UP1, UPT, UR7, 0x1, UPT ;  /* 0x000000010700788c */ /* 0x000fcc000bf25270 */
[----:B------:R-:W-:-:S05]  /*ce70*/  PLOP3.LUT P3, PT, PT, PT, UP1, 0x80, 0x0 ;  /* 0x000000000000781c */ /* 0x000fca0003f6f018 */
[----:B------:R-:W-:-:S08]  /*ce80*/  @UP1 ULDC.64 UR4, c[0x0][0x9e8] ;  /* 0x00027a0000041ab9 */ /* 0x000fd00000000a00 */
[----:B------:R-:W-:-:S05]  /*ce90*/  @P3 IMAD.HI.U32 R13, R11, UR4, RZ ;  /* 0x000000040b0d3c27 */ /* 0x000fca000f8e00ff */
[----:B------:R-:W-:-:S07]  /*cea0*/  @P3 SHF.R.U32.HI R11, RZ, UR5, R13 ;  /* 0x00000005ff0b3c19 */ /* 0x000fce000801160d */
.L_x_14095:
[----:B------:R-:W-:Y:S05]  /*ceb0*/  BSYNC B0 ;  /* 0x0000000000007941 */ /* 0x000fea0003800000 */
.L_x_14093:
[----:B------:R-:W-:-:S04]  /*cec0*/  IMAD.U32 R14, RZ, RZ, UR7 ;  /* 0x00000007ff0e7e24 */ /* 0x000fc8000f8e00ff */
[----:B------:R-:W-:-:S05]  /*ced0*/  IMAD R11, R11, UR7, R14 ;  /* 0x000000070b0b7c24 */ /* 0x000fca000f8e020e */
[----:B------:R-:W-:-:S07]  /*cee0*/  VIMNMX R10, R10, R11, PT ;  /* 0x0000000b0a0a7248 */ /* 0x000fce0003fe0100 */
.L_x_14092:
        /* <DEDUP_REMOVED lines=30> */
[----:B--2---:R-:W-:-:S04]  /*d0d0*/  VIMNMX R21, R13, R11, !PT ;  /* 0x0000000b0d157248 */ /* 0x004fc80007fe0100 */
[----:B------:R-:W-:-:S13]  /*d0e0*/  ISETP.GE.AND P3, PT, R0, R21, PT ;  /* 0x000000150000720c */ /* 0x000fda0003f66270 */
[----:B------:R-:W-:Y:S05]  /*d0f0*/  @!P3 BRA `(.L_x_14096) ;  /* 0x0000003400f4b947 */ /* 0x000fea0003800000 */
[----:B------:R-:W-:-:S07]  /*d100*/  IMAD.MOV.U32 R119, RZ, RZ, RZ ;  /* 0x000000ffff777224 */ /* 0x000fce00078e00ff */
.L_x_14114:
[----:B------:R-:W2:Y:S01]  /*d110*/  LDL R10, [R1+0x20] ;  /* 0x00002000010a7983 */ /* 0x000ea20000100800 */
        /* <DEDUP_REMOVED lines=10> */
.L_x_14098:
[----:B------:R-:W-:Y:S01]  /*d1c0*/  IMAD R11, R13, 0x8, R2 ;  /* 0x000000080d0b7824 */ /* 0x000fe200078e0202 */
[----:B------:R-:W-:-:S04]  /*d1d0*/  SHF.L.U32 R10, R20, 0x1f, RZ ;  /* 0x0000001f140a7819 */ /* 0x000fc800000006ff */
[----:B------:R0:W1:Y:S01]  /*d1e0*/  SYNCS.PHASECHK.TRANS64.TRYWAIT P4, [R11+URZ+0x16830], R10 ;  /* 0x0168300a0b0075a7 */ /* 0x000062000808017f */
[----:B------:R-:W-:Y:S05]  /*d1f0*/  @!P0 BRA `(.L_x_14099) ;  /* 0x0000000000048947 */ /* 0x000fea0003800000 */
[----:B------:R-:W-:Y:S01]  /*d200*/  BPT.TRAP 0x1 ;  /* 0x000000040000795c */ /* 0x000fe20000300000 */
.L_x_14099:
[----:B------:R-:W-:Y:S04]  /*d210*/  BSSY B0, `(.L_x_14097) ;  /* 0x0000004000007945 */ /* 0x000fe80003800000 */
[----:B-1----:R-:W-:Y:S05]  /*d220*/  @P4 BRA `(.L_x_14100) ;  /* 0x0000000000084947 */ /* 0x002fea0003800000 */
[----:B------:R-:W1:Y:S02]  /*d230*/  SYNCS.PHASECHK.TRANS64.TRYWAIT P4, [R11+URZ+0x16830], R10 ;  /* 0x0168300a0b0075a7 */ /* 0x000e64000808017f */
[----:B-1----:R-:W-:Y:S05]  /*d240*/  @!P4 BRA `(.L_x_14101) ;  /* 0x00000134005cc947 */ /* 0x002fea0003800000 */
.L_x_14100:
[----:B------:R-:W-:Y:S05]  /*d250*/  BSYNC B0 ;  /* 0x0000000000007941 */ /* 0x000fea0003800000 */
.L_x_14097:
[----:B01----:R-:W2:Y:S01]  /*d260*/  LDL R11, [R1+0x1c] ;  /* 0x00001c00010b7983 */ /* 0x003ea20000100800 */
[----:B------:R-:W0:Y:S01]  /*d270*/  S2R R10, SR_TID.X ;  /* 0x00000000000a7919 */ /* 0x000e220000002100 */
[----:B------:R-:W-:Y:S05]  /*d280*/  WARPSYNC.ALL ;  /* 0x0000000000007948 */ /* 0x000fea0003800000 */
[----:B------:R-:W-:Y:S01]  /*d290*/  IMAD.MOV.U32 R25, RZ, RZ, 0x40000040 ;  /* 0x40000040ff197424 */ /* 0x000fe200078e00ff */
[----:B0-----:R-:W-:Y:S02]  /*d2a0*/  SHF.R.U32.HI R10, RZ, 0x7, R10 ;  /* 0x00000007ff0a7819 */ /* 0x001fe4000001160a */
[----:B------:R-:W-:-:S02]  /*d2b0*/  R2UR UR8, R6 ;  /* 0x00000000060872ca */ /* 0x000fc400000e0000 */
[----:B------:R-:W-:Y:S02]  /*d2c0*/  R2UR UR9, R7 ;  /* 0x00000000070972ca */ /* 0x000fe400000e0000 */
[C---:B------:R-:W-:Y:S02]  /*d2d0*/  R2UR UR11, R25.reuse ;  /* 0x00000000190b72ca */ /* 0x040fe400000e0000 */
[----:B------:R-:W-:Y:S01]  /*d2e0*/  R2UR UR23, R25 ;  /* 0x00000000191772ca */ /* 0x000fe200000e0000 */
[----:B------:R-:W-:Y:S01]  /*d2f0*/  IMAD.MOV.U32 R15, RZ, RZ, 0x40000040 ;  /* 0x40000040ff0f7424 */ /* 0x000fe200078e00ff */
[----:B------:R-:W-:Y:S02]  /*d300*/  R2UR UR12, R156 ;  /* 0x000000009c0c72ca */ /* 0x000fe400000e0000 */
[----:B------:R-:W-:Y:S02]  /*d310*/  R2UR UR13, R157 ;  /* 0x000000009d0d72ca */ /* 0x000fe400000e0000 */
[----:B------:R-:W-:Y:S01]  /*d320*/  R2UR UR15, R15 ;  /* 0x000000000f0f72ca */ /* 0x000fe200000e0000 */
[----:B--2---:R-:W-:-:S02]  /*d330*/  IMAD R24, R13, 0x400, R11 ;  /* 0x000004000d187824 */ /* 0x004fc400078e020b */
[----:B------:R-:W-:-:S05]  /*d340*/  VIADD R11, R10, 0x8 ;  /* 0x000000080a0b7836 */ /* 0x000fca0000000000 */
[----:B------:R0:W-:Y:S01]  /*d350*/  BAR.SYNC.DEFER_BLOCKING R11, 0x100 ;  /* 0x0004000b0000751d */ /* 0x0001e20000010000 */
[C---:B------:R-:W-:Y:S01]  /*d360*/  R2UR UR10, R24.reuse ;  /* 0x00000000180a72ca */ /* 0x040fe200000e0000 */
[C---:B------:R-:W-:Y:S02]  /*d370*/  VIADD R14, R24.reuse, 0x2 ;  /* 0x00000002180e7836 */ /* 0x040fe40000000000 */
[C---:B------:R-:W-:Y:S02]  /*d380*/  VIADD R10, R24.reuse, 0x4 ;  /* 0x00000004180a7836 */ /* 0x040fe40000000000 */
[----:B------:R-:W-:-:S05]  /*d390*/  VIADD R24, R24, 0x6 ;  /* 0x0000000618187836 */ /* 0x000fca0000000000 */
[----:B------:R-:W-:Y:S02]  /*d3a0*/  R2UR UR22, R24 ;  /* 0x00000000181672ca */ /* 0x000fe400000e0000 */
[----:B------:R-:W-:-:S06]  /*d3b0*/  WARPGROUP.ARRIVE ;  /* 0x00000000000079c5 */ /* 0x000fcc0000000000 */
[----:B------:R-:W-:Y:S01]  /*d3c0*/  HGMMA.64x128x16.F32.BF16 R24, gdesc[UR8], RZ, !UPT, gsb0 ;  /* 0x01e00000081879f0 */ /* 0x000fe2000c0018ff */
[----:B------:R-:W-:Y:S01]  /*d3d0*/  R2UR UR14, R14 ;  /* 0x000000000e0e72ca */ /* 0x000fe200000e0000 */
[----:B0-----:R-:W-:Y:S01]  /*d3e0*/  IMAD.MOV.U32 R11, RZ, RZ, 0x40000040 ;  /* 0x40000040ff0b7424 */ /* 0x001fe200078e00ff */
[----:B------:R-:W-:Y:S02]  /*d3f0*/  R2UR UR18, R10 ;  /* 0x000000000a1272ca */ /* 0x000fe400000e0000 */
[----:B------:R-:W-:Y:S02]  /*d400*/  R2UR UR16, R154 ;  /* 0x000000009a1072ca */ /* 0x000fe400000e0000 */
[----:B------:R-:W-:Y:S02]  /*d410*/  R2UR UR19, R11 ;  /* 0x000000000b1372ca */ /* 0x000fe400000e0000 */
[----:B------:R-:W-:Y:S01]  /*d420*/  R2UR UR17, R155 ;  /* 0x000000009b1172ca */ /* 0x000fe200000e0000 */
[----:B------:R-:W-:-:S02]  /*d430*/  WARPGROUP.DEPBAR.LE gsb0, 0x0 ;  /* 0x00008000000079c5 */ /* 0x000fc40000010000 */
[----:B------:R-:W-:-:S06]  /*d440*/  WARPGROUP.ARRIVE ;  /* 0x00000000000079c5 */ /* 0x000fcc0000000000 */
[----:B------:R-:W-:Y:S01]  /*d450*/  HGMMA.64x128x16.F32.BF16 R24, gdesc[UR12], R24, gsb0 ;  /* 0x01e000000c1879f0 */ /* 0x000fe20008001818 */
        /* <DEDUP_REMOVED lines=12> */
.L_x_14103:
[----:B------:R-:W-:Y:S01]  /*d520*/  SHF.L.U32 R10, R23, 0x1f, RZ ;  /* 0x0000001f170a7819 */ /* 0x000fe200000006ff */
[----:B------:R-:W-:-:S04]  /*d530*/  IMAD R11, R16, 0x8, R2 ;  /* 0x00000008100b7824 */ /* 0x000fc800078e0202 */
[----:B------:R0:W1:Y:S01]  /*d540*/  SYNCS.PHASECHK.TRANS64.TRYWAIT P3, [R11+URZ+0x16850], R10 ;  /* 0x0168500a0b0075a7 */ /* 0x000062000806017f */
[----:B------:R-:W-:Y:S05]  /*d550*/  @!P0 BRA `(.L_x_14104) ;  /* 0x0000000000048947 */ /* 0x000fea0003800000 */
[----:B------:R-:W-:Y:S01]  /*d560*/  BPT.TRAP 0x1 ;  /* 0x000000040000795c */ /* 0x000fe20000300000 */
.L_x_14104:
[----:B-1----:R-:W-:Y:S05]  /*d570*/  @P3 BRA `(.L_x_14102) ;  /* 0x0000000000083947 */ /* 0x002fea0003800000 */
[----:B------:R-:W1:Y:S02]  /*d580*/  SYNCS.PHASECHK.TRANS64.TRYWAIT P3, [R11+URZ+0x16850], R10 ;  /* 0x0168500a0b0075a7 */ /* 0x000e64000806017f */
[----:B-1----:R-:W-:Y:S05]  /*d590*/  @!P3 BRA `(.L_x_14105) ;  /* 0x00000130009cb947 */ /* 0x002fea0003800000 */
.L_x_14102:
[----:B01----:R-:W-:Y:S01]  /*d5a0*/  VIADD R10, R2, 0x400 ;  /* 0x00000400020a7836 */ /* 0x003fe20000000000 */
[----:B------:R-:W-:Y:S05]  /*d5b0*/  WARPSYNC.ALL ;  /* 0x0000000000007948 */ /* 0x000fea0003800000 */
[----:B------:R-:W-:Y:S01]  /*d5c0*/  SHF.R.U32.HI R10, RZ, 0x4, R10 ;  /* 0x00000004ff0a7819 */ /* 0x000fe2000001160a */
[----:B------:R-:W-:Y:S01]  /*d5d0*/  IMAD.MOV.U32 R11, RZ, RZ, 0x40000040 ;  /* 0x40000040ff0b7424 */ /* 0x000fe200078e00ff */
[----:B------:R-:W-:Y:S02]  /*d5e0*/  WARPGROUP.ARRIVE ;  /* 0x00000000000079c5 */ /* 0x000fe40000000000 */
[----:B------:R-:W-:-:S02]  /*d5f0*/  LOP3.LUT R10, R10, 0x3fff, RZ, 0xc0, !PT ;  /* 0x00003fff0a0a7812 */ /* 0x000fc400078ec0ff */
[----:B------:R-:W-:-:S03]  /*d600*/  R2UR UR11, R11 ;  /* 0x000000000b0b72ca */ /* 0x000fc600000e0000 */
[----:B------:R-:W-:-:S05]  /*d610*/  IMAD R10, R16, 0x400, R10 ;  /* 0x00000400100a7824 */ /* 0x000fca00078e020a */
[----:B------:R-:W-:-:S13]  /*d620*/  R2UR UR10, R10 ;  /* 0x000000000a0a72ca */ /* 0x000fda00000e0000 */
[----:B------:R-:W-:Y:S01]  /*d630*/  HGMMA.64x64x16.F32.BF16 R88, R148, gdesc[UR8].tnspB, R88, gsb0 ;  /* 0x40e0000894587df0 */ /* 0x000fe20008001858 */
[----:B------:R-:W-:Y:S02]  /*d640*/  VIADD R14, R10, 0x80 ;  /* 0x000000800a0e7836 */ /* 0x000fe40000000000 */
[----:B------:R-:W-:-:S03]  /*d650*/  IMAD.MOV.U32 R15, RZ, RZ, 0x40000040 ;  /* 0x40000040ff0f7424 */ /* 0x000fc600078e00ff */
[----:B------:R-:W-:Y:S02]  /*d660*/  R2UR UR10, R14 ;  /* 0x000000000e0a72ca */ /* 0x000fe400000e0000 */
[----:B------:R-:W-:Y:S01]  /*d670*/  R2UR UR11, R15 ;  /* 0x000000000f0b72ca */ /* 0x000fe200000e0000 */
[----:B------:R-:W-:Y:S02]  /*d680*/  VIADD R14, R10, 0x100 ;  /* 0x000001000a0e7836 */ /* 0x000fe40000000000 */
[----:B------:R-:W-:Y:S01]  /*d690*/  IMAD.MOV.U32 R15, RZ, RZ, 0x40000040 ;  /* 0x40000040ff0f7424 */ /* 0x000fe200078e00ff */
[----:B------:R-:W-:Y:S02]  /*d6a0*/  WARPGROUP.DEPBAR.LE gsb0, 0x0 ;  /* 0x00008000000079c5 */ /* 0x000fe40000010000 */
[----:B------:R-:W-:Y:S01]  /*d6b0*/  WARPGROUP.ARRIVE ;  /* 0x00000000000079c5 */ /* 0x000fe20000000000 */
[----:B------:R-:W2:Y:S04]  /*d6c0*/  LDL R148, [R1+0x3c] ;  /* 0x00003c0001947983 */ /* 0x000ea80000100800 */
[----:B------:R-:W3:Y:S02]  /*d6d0*/  LDL R151, [R1+0xc] ;  /* 0x00000c0001977983 */ /* 0x000ee40000100800 */
[----:B------:R-:W-:Y:S01]  /*d6e0*/  HGMMA.64x64x16.F32.BF16 R88, R144, gdesc[UR8].tnspB, R88, gsb0 ;  /* 0x40e0000890587df0 */ /* 0x000fe20008001858 */
[----:B------:R-:W-:-:S02]  /*d6f0*/  R2UR UR10, R14 ;  /* 0x000000000e0a72ca */ /* 0x000fc400000e0000 */
[----:B------:R-:W-:Y:S01]  /*d700*/  R2UR UR11, R15 ;  /* 0x000000000f0b72ca */ /* 0x000fe200000e0000 */
[----:B------:R-:W-:Y:S01]  /*d710*/  VIADD R14, R10, 0x180 ;  /* 0x000001800a0e7836 */ /* 0x000fe20000000000 */
[----:B------:R-:W4:Y:S01]  /*d720*/  LDL R149, [R1+0x8] ;  /* 0x0000080001957983 */ /* 0x000f220000100800 */
[----:B------:R-:W-:-:S03]  /*d730*/  IMAD.MOV.U32 R15, RZ, RZ, 0x40000040 ;  /* 0x40000040ff0f7424 */ /* 0x000fc600078e00ff */
[----:B------:R-:W4:Y:S01]  /*d740*/  LDL R150, [R1+0x4] ;  /* 0x0000040001967983 */ /* 0x000f220000100800 */
[----:B------:R-:W-:Y:S02]  /*d750*/  WARPGROUP.DEPBAR.LE gsb0, 0x0 ;  /* 0x00008000000079c5 */ /* 0x000fe40000010000 */
[----:B------:R-:W-:Y:S01]  /*d760*/  WARPGROUP.ARRIVE ;  /* 0x00000000000079c5 */ /* 0x000fe20000000000 */
[----:B------:R-:W2:Y:S05]  /*d770*/  LDL R147, [R1+0x18] ;  /* 0x0000180001937983 */ /* 0x000eaa0000100800 */
[----:B------:R-:W-:Y:S01]  /*d780*/  HGMMA.64x64x16.F32.BF16 R88, R140, gdesc[UR8].tnspB, R88, gsb0 ;  /* 0x40e000088c587df0 */ /* 0x000fe20008001858 */
[----:B------:R-:W-:-:S02]  /*d790*/  R2UR UR10, R14 ;  /* 0x000000000e0a72ca */ /* 0x000fc400000e0000 */
[----:B------:R-:W-:Y:S01]  /*d7a0*/  R2UR UR11, R15 ;  /* 0x000000000f0b72ca */ /* 0x000fe200000e0000 */
[----:B------:R-:W-:Y:S02]  /*d7b0*/  VIADD R14, R10, 0x200 ;  /* 0x000002000a0e7836 */ /* 0x000fe40000000000 */
[----:B------:R-:W-:Y:S01]  /*d7c0*/  IMAD.MOV.U32 R15, RZ, RZ, 0x40000040 ;  /* 0x40000040ff0f7424 */ /* 0x000fe200078e00ff */
[----:B------:R-:W-:Y:S02]  /*d7d0*/  WARPGROUP.DEPBAR.LE gsb0, 0x0 ;  /* 0x00008000000079c5 */ /* 0x000fe40000010000 */
[----:B------:R-:W-:-:S07]  /*d7e0*/  WARPGROUP.ARRIVE ;  /* 0x00000000000079c5 */ /* 0x000fce0000000000 */
[----:B------:R-:W-:Y:S01]  /*d7f0*/  HGMMA.64x64x16.F32.BF16 R88, R136, gdesc[UR8].tnspB, R88, gsb0 ;  /* 0x40e0000888587df0 */ /* 0x000fe20008001858 */
[----:B------:R-:W-:Y:S02]  /*d800*/  R2UR UR10, R14 ;  /* 0x000000000e0a72ca */ /* 0x000fe400000e0000 */
        /* <DEDUP_REMOVED lines=22> */
[----:B------:R-:W0:Y:S08]  /*d970*/  @P2 LDC R14, c[0x0][0x450] ;  /* 0x00011400ff0e2b82 */ /* 0x000e300000000800 */
[----:B------:R-:W1:Y:S01]  /*d980*/  @P2 LDC R15, c[0x0][0x44c] ;  /* 0x00011300ff0f2b82 */ /* 0x000e620000000800 */
[----:B------:R-:W-:-:S02]  /*d990*/  WARPGROUP.DEPBAR.LE gsb0, 0x0 ;  /* 0x00008000000079c5 */ /* 0x000fc40000010000 */
[----:B------:R-:W-:-:S06]  /*d9a0*/  WARPGROUP.ARRIVE ;  /* 0x00000000000079c5 */ /* 0x000fcc0000000000 */
[----:B------:R-:W-:Y:S01]  /*d9b0*/  HGMMA.64x64x16.F32.BF16 R88, R120, gdesc[UR8].tnspB, R88, gsb0 ;  /* 0x40e0000878587df0 */ /* 0x000fe20008001858 */
        /* <DEDUP_REMOVED lines=45> */
[----:B------:R-:W-:-:S02]  /*dc90*/  WARPGROUP.DEPBAR.LE gsb0, 0x0 ;  /* 0x00008000000079c5 */ /* 0x000fc40000010000 */
[----:B--2---:R-:W-:Y:S02]  /*dca0*/  IMAD.IADD R120, R148, 0x1, R147 ;  /* 0x0000000194787824 */ /* 0x004fe400078e0293 */
[----:B------:R-:W2:Y:S02]  /*dcb0*/  S2R R147, SR_TID.X ;  /* 0x0000000000937919 */ /* 0x000ea40000002100 */
[----:B-1----:R-:W-:-:S04]  /*dcc0*/  @P2 IMAD.HI.U32 R15, R120, R15, RZ ;  /* 0x0000000f780f2227 */ /* 0x002fc800078e00ff */
[----:B------:R-:W-:Y:S01]  /*dcd0*/  FMUL.FTZ R64, R66, UR29 ;  /* 0x0000001d42407c20 */ /* 0x000fe20008410000 */
[----:B------:R-:W-:Y:S01]  /*dce0*/  FMUL.FTZ R69, R71, UR29 ;  /* 0x0000001d47457c20 */ /* 0x000fe20008410000 */
[----:B0-----:R-:W-:Y:S01]  /*dcf0*/  @P2 SHF.R.U32.HI R120, RZ, R14, R15 ;  /* 0x0000000eff782219 */ /* 0x001fe2000001160f */
[----:B------:R0:W1:Y:S01]  /*dd00*/  MUFU.TANH R10, R78 ;  /* 0x0000004e000a7308 */ /* 0x0000620000002400 */
[----:B------:R-:W-:Y:S01]  /*dd10*/  FMUL.FTZ R66, R68, UR29 ;  /* 0x0000001d44427c20 */ /* 0x000fe20008410000 */
[----:B------:R-:W-:Y:S01]  /*dd20*/  FMUL.FTZ R71, R73, UR29 ;  /* 0x0000001d49477c20 */ /* 0x000fe20008410000 */
[----:B------:R-:W-:Y:S01]  /*dd30*/  FMUL.FTZ R68, R70, UR29 ;  /* 0x0000001d46447c20 */ /* 0x000fe20008410000 */
[----:B------:R-:W-:Y:S01]  /*dd40*/  FMUL.FTZ R73, R75, UR29 ;  /* 0x0000001d4b497c20 */ /* 0x000fe20008410000 */
[----:B------:R-:W5:Y:S01]  /*dd50*/  SHFL.IDX PT, R123, R120, RZ, 0x1c1f ;  /* 0x001c1fff787b7589 */ /* 0x000f6200000e0000 */
[----:B------:R-:W-:Y:S01]  /*dd60*/  FMUL.FTZ R70, R72, UR29 ;  /* 0x0000001d48467c20 */ /* 0x000fe20008410000 */
[----:B------:R-:W-:Y:S01]  /*dd70*/  FMUL.FTZ R75, R77, UR29 ;  /* 0x0000001d4d4b7c20 */ /* 0x000fe20008410000 */
[----:B0-----:R-:W-:Y:S01]  /*dd80*/  FMUL.FTZ R78, R82, UR29 ;  /* 0x0000001d524e7c20 */ /* 0x001fe20008410000 */
        /* <DEDUP_REMOVED lines=8> */
[----:B--2---:R-:W-:Y:S02]  /*de10*/  SHF.R.U32.HI R148, RZ, 0x7, R147 ;  /* 0x00000007ff947819 */ /* 0x004fe40000011693 */
[----:B------:R-:W-:-:S03]  /*de20*/  ISETP.GE.U32.AND P3, PT, R147, 0x180, PT ;  /* 0x000001809300780c */ /* 0x000fc60003f66070 */
[----:B------:R-:W-:Y:S01]  /*de30*/  VIADD R14, R148, 0x9 ;  /* 0x00000009940e7836 */ /* 0x000fe20000000000 */
[----:B------:R-:W-:Y:S01]  /*de40*/  IADD3 R86, -R82, 0x1, RZ ;  /* 0x0000000152567810 */ /* 0x000fe20007ffe1ff */
[----:B------:R-:W-:Y:S01]  /*de50*/  FMUL.FTZ R84, R84, UR29 ;  /* 0x0000001d54547c20 */ /* 0x000fe20008410000 */
[----:B------:R-:W-:Y:S01]  /*de60*/  FMUL.FTZ R85, R85, UR29 ;  /* 0x0000001d55557c20 */ /* 0x000fe20008410000 */
[----:B------:R-:W-:Y:S01]  /*de70*/  FMUL.FTZ R83, R87, UR29 ;  /* 0x0000001d57537c20 */ /* 0x000fe20008410000 */
[----:B------:R-:W-:Y:S01]  /*de80*/  @!P1 IMAD R15, R13, 0x8, R2 ;  /* 0x000000080d0f9824 */ /* 0x000fe200078e0202 */
[----:B------:R-:W-:Y:S01]  /*de90*/  SEL R14, R14, 0x9, !P3 ;  /* 0x000000090e0e7807 */ /* 0x000fe20005800000 */
[----:B---3--:R-:W-:Y:S01]  /*dea0*/  IMAD R86, R151, -0x2, R86 ;  /* 0xfffffffe97567824 */ /* 0x008fe200078e0256 */
[----:B------:R-:W-:Y:S01]  /*deb0*/  PLOP3.LUT P3, PT, PT, PT, UP0, 0x40, 0x0 ;  /* 0x000000000000781c */ /* 0x000fe20003f6e808 */
[----:B------:R-:W0:Y:S01]  /*dec0*/  MUFU.TANH R11, R11 ;  /* 0x0000000b000b7308 */ /* 0x000e220000002400 */
[----:B------:R-:W-:-:S02]  /*ded0*/  @!P1 VIADD R15, R15, 0x16840 ;  /* 0x000168400f0f9836 */ /* 0x000fc40000000000 */
[----:B----4-:R-:W-:-:S05]  /*dee0*/  IADD3 R86, -R150, R86, R149 ;  /* 0x0000005696567210 */ /* 0x010fca0007ffe195 */
[----:B------:R-:W2:Y:S01]  /*def0*/  MUFU.TANH R23, R23 ;  /* 0x0000001700177308 */ /* 0x000ea20000002400 */
[----:B------:R-:W-:Y:S01]  /*df00*/  @!P1 PRMT R15, RZ, 0x654, R15 ;  /* 0x00000654ff0f9816 */ /* 0x000fe2000000000f */
[----:B------:R3:W-:Y:S06]  /*df10*/  BAR.ARV R14, 0x100 ;  /* 0x0004000e0000751d */ /* 0x0007ec0000002000 */
        /* <DEDUP_REMOVED lines=61> */
[C---:B------:R-:W-:Y:S01]  /*e2f0*/  VIADD R122, R86.reuse, UR28 ;  /* 0x0000001c567a7c36 */ /* 0x040fe20008000000 */
[----:B------:R3:W-:Y:S01]  /*e300*/  @!P1 SYNCS.ARRIVE.TRANS64.RED.A1T0 RZ, [R15+URZ], RZ ;  /* 0x000000ff0fff99a7 */ /* 0x0007e2000810043f */
[----:B------:R-:W-:-:S02]  /*e310*/  VIADD R121, R86, UR30 ;  /* 0x0000001e56797c36 */ /* 0x000fc40008000000 */
[--C-:B-----5:R-:W-:Y:S02]  /*e320*/  IMAD.IADD R87, R122, 0x1, R123.reuse ;  /* 0x000000017a577824 */ /* 0x120fe400078e027b */
[----:B------:R-:W-:Y:S01]  /*e330*/  IMAD.IADD R86, R121, 0x1, R123 ;  /* 0x0000000179567824 */ /* 0x000fe200078e027b */
[----:B-12-4-:R-:W-:Y:S06]  /*e340*/  @P3 BRA `(.L_x_14106) ;  /* 0x0000000000583947 */ /* 0x016fec0003800000 */
[----:B------:R-:W-:Y:S01]  /*e350*/  IADD3 R123, -R150, R149, R123 ;  /* 0x00000095967b7210 */ /* 0x000fe20007ffe17b */
[----:B------:R-:W-:Y:S03]  /*e360*/  BSSY B0, `(.L_x_14107) ;  /* 0x0000010000007945 */ /* 0x000fe60003800000 */
[----:B------:R-:W-:-:S13]  /*e370*/  ISETP.GT.AND P3, PT, R123, -0x1, PT ;  /* 0xffffffff7b00780c */ /* 0x000fda0003f64270 */
[----:B------:R-:W-:Y:S05]  /*e380*/  @P3 BRA `(.L_x_14108) ;  /* 0x0000000000203947 */ /* 0x000fea0003800000 */
[----:B------:R-:W-:Y:S01]  /*e390*/  IMAD.U32 R124, RZ, RZ, UR24 ;  /* 0x00000018ff7c7e24 */ /* 0x000fe2000f8e00ff */
[----:B------:R-:W-:-:S04]  /*e3a0*/  LOP3.LUT R123, RZ, R123, RZ, 0x33, !PT ;  /* 0x0000007bff7b7212 */ /* 0x000fc800078e33ff */
[----:B------:R-:W-:-:S13]  /*e3b0*/  ISETP.NE.AND P3, PT, R124, 0x1, PT ;  /* 0x000000017c00780c */ /* 0x000fda0003f65270 */
[----:B---3--:R-:W1:Y:S02]  /*e3c0*/  @P3 LDC.64 R14, c[0x0][0x9e8] ;  /* 0x00027a00ff0e3b82 */ /* 0x008e640000000a00 */
[----:B-1----:R-:W-:-:S05]  /*e3d0*/  @P3 IMAD.HI.U32 R14, R123, R14, RZ ;  /* 0x0000000e7b0e3227 */ /* 0x002fca00078e00ff */
[----:B------:R-:W-:-:S04]  /*e3e0*/  @P3 SHF.R.U32.HI R123, RZ, R15, R14 ;  /* 0x0000000fff7b3219 */ /* 0x000fc8000001160e */
[----:B------:R-:W-:Y:S01]  /*e3f0*/  LOP3.LUT R123, RZ, R123, RZ, 0x33, !PT ;  /* 0x0000007bff7b7212 */ /* 0x000fe200078e33ff */
[----:B------:R-:W-:Y:S06]  /*e400*/  BRA `(.L_x_14109) ;  /* 0x0000000000147947 */ /* 0x000fec0003800000 */
.L_x_14108:
[----:B------:R-:W-:-:S05]  /*e410*/  IMAD.U32 R124, RZ, RZ, UR24 ;  /* 0x00000018ff7c7e24 */ /* 0x000fca000f8e00ff */
[----:B------:R-:W-:-:S13]  /*e420*/  ISETP.NE.AND P3, PT, R124, 0x1, PT ;  /* 0x000000017c00780c */ /* 0x000fda0003f65270 */
[----:B---3--:R-:W1:Y:S02]  /*e430*/  @P3 LDC.64 R14, c[0x0][0x9e8] ;  /* 0x00027a00ff0e3b82 */ /* 0x008e640000000a00 */
[----:B-1----:R-:W-:-:S05]  /*e440*/  @P3 IMAD.HI.U32 R14, R123, R14, RZ ;  /* 0x0000000e7b0e3227 */ /* 0x002fca00078e00ff */
[----:B------:R-:W-:-:S07]  /*e450*/  @P3 SHF.R.U32.HI R123, RZ, R15, R14 ;  /* 0x0000000fff7b3219 */ /* 0x000fce000001160e */
.L_x_14109:
[----:B------:R-:W-:Y:S05]  /*e460*/  BSYNC B0 ;  /* 0x0000000000007941 */ /* 0x000fea0003800000 */
.L_x_14107:
[----:B------:R-:W-:-:S04]  /*e470*/  IMAD R123, R123, R124, -R82 ;  /* 0x0000007c7b7b7224 */ /* 0x000fc800078e0a52 */
[----:B------:R-:W-:-:S05]  /*e480*/  IMAD R123, R151, -0x2, R123 ;  /* 0xfffffffe977b7824 */ /* 0x000fca00078e027b */
[----:B------:R-:W-:Y:S02]  /*e490*/  VIADDMNMX R87, R123, R124, R87, PT ;  /* 0x0000007c7b577246 */ /* 0x000fe40003800157 */
[----:B------:R-:W-:-:S07]  /*e4a0*/  VIMNMX R86, R86, R123, !PT ;  /* 0x0000007b56567248 */ /* 0x000fce0007fe0100 */
.L_x_14106:
[----:B------:R-:W-:Y:S01]  /*e4b0*/  ISETP.GT.AND P3, PT, R0, -0x1, PT ;  /* 0xffffffff0000780c */ /* 0x000fe20003f64270 */
[----:B------:R-:W1:Y:S03]  /*e4c0*/  SHFL.IDX PT, R120, R120, 0x1, 0x1c1f ;  /* 0x003c1f0078787f89 */ /* 0x000e6600000e0000 */
[C---:B------:R-:W-:Y:S02]  /*e4d0*/  ISETP.GT.AND P4, PT, R86.reuse, RZ, P3 ;  /* 0x000000ff5600720c */ /* 0x040fe40001f84270 */
[----:B------:R-:W-:Y:S02]  /*e4e0*/  ISETP.GT.AND P5, PT, R86, 0x1, P3 ;  /* 0x000000015600780c */ /* 0x000fe40001fa4270 */
[C---:B------:R-:W-:Y:S02]  /*e4f0*/  ISETP.LT.OR P4, PT, R87.reuse, 0x1, P4 ;  /* 0x000000015700780c */ /* 0x040fe40002781670 */
[----:B------:R-:W-:-:S02]  /*e500*/  ISETP.LT.OR P5, PT, R87, 0x2, P5 ;  /* 0x000000025700780c */ /* 0x000fc40002fa1670 */
[----:B0-----:R-:W-:Y:S02]  /*e510*/  FSEL R11, R11, -INF , !P4 ;  /* 0xff8000000b0b7808 */ /* 0x001fe40006000000 */
[C---:B------:R-:W-:Y:S02]  /*e520*/  ISETP.GT.AND P4, PT, R86.reuse, 0x8, P3 ;  /* 0x000000085600780c */ /* 0x040fe40001f84270 */
[----:B------:R-:W-:Y:S02]  /*e530*/  FSEL R23, R23, -INF , !P5 ;  /* 0xff80000017177808 */ /* 0x000fe40006800000 */
[----:B------:R-:W-:Y:S02]  /*e540*/  ISETP.LT.OR P4, PT, R87, 0x9, P4 ;  /* 0x000000095700780c */ /* 0x000fe40002781670 */
[----:B------:R-:W-:Y:S02]  /*e550*/  ISETP.GT.AND P5, PT, R86, 0x9, P3 ;  /* 0x000000095600780c */ /* 0x000fe40001fa4270 */
[----:B------:R-:W-:-:S02]  /*e560*/  FSEL R26, R26, -INF , !P4 ;  /* 0xff8000001a1a7808 */ /* 0x000fc40006000000 */
[----:B------:R-:W-:Y:S01]  /*e570*/  ISETP.GT.AND P4, PT, R86, 0x10, P3 ;  /* 0x000000105600780c */ /* 0x000fe20001f84270 */
[--C-:B-1----:R-:W-:Y:S01]  /*e580*/  IMAD.IADD R122, R122, 0x1, R120.reuse ;  /* 0x000000017a7a7824 */ /* 0x102fe200078e0278 */
[----:B------:R-:W-:Y:S01]  /*e590*/  ISETP.LT.OR P5, PT, R87, 0xa, P5 ;  /* 0x0000000a5700780c */ /* 0x000fe20002fa1670 */
[----:B------:R-:W-:Y:S01]  /*e5a0*/  IMAD.IADD R121, R121, 0x1, R120 ;  /* 0x0000000179797824 */ /* 0x000fe200078e0278 */
        /* <DEDUP_REMOVED lines=8> */
[----:B------:R-:W-:Y:S02]  /*e630*/  ISETP.GT.AND P4, PT, R86, 0x20, P3 ;  /* 0x000000205600780c */ /* 0x000fe40001f84270 */
[----:B------:R-:W-:-:S02]  /*e640*/  FSEL R31, R31, -INF , !P5 ;  /* 0xff8000001f1f7808 */ /* 0x000fc40006800000 */
[C---:B------:R-:W-:Y:S02]  /*e650*/  ISETP.LT.OR P4, PT, R87.reuse, 0x21, P4 ;  /* 0x000000215700780c */ /* 0x040fe40002781670 */
        /* <DEDUP_REMOVED lines=82> */
[----:B---3--:R-:W0:Y:S02]  /*eb80*/  @P4 LDC.64 R14, c[0x0][0x9e8] ;  /* 0x00027a00ff0e4b82 */ /* 0x008e240000000a00 */
[----:B0-----:R-:W-:-:S05]  /*eb90*/  @P4 IMAD.HI.U32 R14, R87, R14, RZ ;  /* 0x0000000e570e4227 */ /* 0x001fca00078e00ff */
[----:B------:R-:W-:-:S04]  /*eba0*/  @P4 SHF.R.U32.HI R87, RZ, R15, R14 ;  /* 0x0000000fff574219 */ /* 0x000fc8000001160e */
[----:B------:R-:W-:Y:S01]  /*ebb0*/  LOP3.LUT R120, RZ, R87, RZ, 0x33, !PT ;  /* 0x00000057ff787212 */ /* 0x000fe200078e33ff */
[----:B------:R-:W-:Y:S06]  /*ebc0*/  BRA `(.L_x_14113) ;  /* 0x0000000000147947 */ /* 0x000fec0003800000 */
.L_x_14112:
[----:B------:R-:W-:-:S05]  /*ebd0*/  IMAD.U32 R86, RZ, RZ, UR24 ;  /* 0x00000018ff567e24 */ /* 0x000fca000f8e00ff */
[----:B------:R-:W-:-:S13]  /*ebe0*/  ISETP.NE.AND P4, PT, R86, 0x1, PT ;  /* 0x000000015600780c */ /* 0x000fda0003f85270 */
[----:B---3--:R-:W0:Y:S02]  /*ebf0*/  @P4 LDC.64 R14, c[0x0][0x9e8] ;  /* 0x00027a00ff0e4b82 */ /* 0x008e240000000a00 */
[----:B0-----:R-:W-:-:S05]  /*ec00*/  @P4 IMAD.HI.U32 R14, R120, R14, RZ ;  /* 0x0000000e780e4227 */ /* 0x001fca00078e00ff */
[----:B------:R-:W-:-:S07]  /*ec10*/  @P4 SHF.R.U32.HI R120, RZ, R15, R14 ;  /* 0x0000000fff784219 */ /* 0x000fce000001160e */
.L_x_14113:
[----:B------:R-:W-:Y:S05]  /*ec20*/  BSYNC B0 ;  /* 0x0000000000007941 */ /* 0x000fea0003800000 */
.L_x_14111:
[----:B------:R-:W-:-:S04]  /*ec30*/  IMAD R82, R120, R86, -R82 ;  /* 0x0000005678527224 */ /* 0x000fc800078e0a52 */
[----:B------:R-:W-:-:S05]  /*ec40*/  IMAD R15, R151, -0x2, R82 ;  /* 0xfffffffe970f7824 */ /* 0x000fca00078e0252 */
[----:B------:R-:W-:Y:S02]  /*ec50*/  VIADDMNMX R122, R15, R86, R122, PT ;  /* 0x000000560f7a7246 */ /* 0x000fe4000380017a */
[----:B------:R-:W-:-:S07]  /*ec60*/  VIMNMX R121, R121, R15, !PT ;  /* 0x0000000f79797248 */ /* 0x000fce0007fe0100 */
.L_x_14110:
[----:B---3--:R-:W-:Y:S01]  /*ec70*/  FMNMX.FTZ R14, R11, R12, !PT ;  /* 0x0000000c0b0e7209 */ /* 0x008fe20007810000 */
        /* <DEDUP_REMOVED lines=46> */
[----:B------:R-:W-:Y:S02]  /*ef60*/  ISETP.LT.OR P5, PT, R122, 0x29, P5 ;  /* 0x000000297a00780c */ /* 0x000fe40002fa1670 */
[----:B------:R-:W-:-:S02]  /*ef70*/  FMNMX.FTZ R15, R67, R14, !PT ;  /* 0x0000000e430f7209 */ /* 0x000fc40007810000 */
[----:B------:R-:W-:Y:S02]  /*ef80*/  ISETP.LT.OR P4, PT, R122, 0x1a, P4 ;  /* 0x0000001a7a00780c */ /* 0x000fe40002781670 */
[----:B------:R-:W-:Y:S02]  /*ef90*/  FSEL R44, R44, -INF , !P5 ;  /* 0xff8000002c2c7808 */ /* 0x000fe40006800000 */
[----:B------:R-:W-:Y:S02]  /*efa0*/  FMNMX.FTZ R14, R70, R15, !PT ;  /* 0x0000000f460e7209 */ /* 0x000fe40007810000 */
[----:B------:R-:W-:Y:S02]  /*efb0*/  ISETP.GT.AND P5, PT, R121, 0x30, P3 ;  /* 0x000000307900780c */ /* 0x000fe40001fa4270 */
[----:B------:R-:W-:Y:S02]  /*efc0*/  FSEL R37, R37, -INF , !P4 ;  /* 0xff80000025257808 */ /* 0x000fe40006000000 */
[----:B------:R-:W-:-:S02]  /*efd0*/  ISETP.GT.AND P4, PT, R121, 0x21, P3 ;  /* 0x000000217900780c */ /* 0x000fc40001f84270 */
[----:B------:R-:W-:Y:S02]  /*efe0*/  FMNMX.FTZ R15, R71, R14, !PT ;  /* 0x0000000e470f7209 */ /* 0x000fe40007810000 */
[C---:B------:R-:W-:Y:S02]  /*eff0*/  ISETP.LT.OR P5, PT, R122.reuse, 0x31, P5 ;  /* 0x000000317a00780c */ /* 0x040fe40002fa1670 */
[----:B------:R-:W-:Y:S02]  /*f000*/  ISETP.LT.OR P4, PT, R122, 0x22, P4 ;  /* 0x000000227a00780c */ /* 0x000fe40002781670 */
[----:B------:R-:W-:Y:S02]  /*f010*/  FMNMX.FTZ R14, R74, R15, !PT ;  /* 0x0000000f4a0e7209 */ /* 0x000fe40007810000 */
[----:B------:R-:W-:Y:S02]  /*f020*/  FSEL R48, R48, -INF , !P5 ;  /* 0xff80000030307808 */ /* 0x000fe40006800000 */
[----:B------:R-:W-:-:S02]  /*f030*/  ISETP.GT.AND P5, PT, R121, 0x38, P3 ;  /* 0x000000387900780c */ /* 0x000fc40001fa4270 */
[----:B------:R-:W-:Y:S02]  /*f040*/  FSEL R41, R41, -INF , !P4 ;  /* 0xff80000029297808 */ /* 0x000fe40006000000 */
[----:B------:R-:W-:Y:S02]  /*f050*/  ISETP.GT.AND P4, PT, R121, 0x29, P3 ;  /* 0x000000297900780c */ /* 0x000fe40001f84270 */
[----:B------:R-:W-:Y:S02]  /*f060*/  FMNMX.FTZ R14, R75, R14, !PT ;  /* 0x0000000e4b0e7209 */ /* 0x000fe40007810000 */
[C---:B------:R-:W-:Y:S02]  /*f070*/  ISETP.LT.OR P5, PT, R122.reuse, 0x39, P5 ;  /* 0x000000397a00780c */ /* 0x040fe40002fa1670 */
[----:B------:R-:W-:Y:S02]  /*f080*/  ISETP.LT.OR P4, PT, R122, 0x2a, P4 ;  /* 0x0000002a7a00780c */ /* 0x000fe40002781670 */
[----:B------:R-:W-:-:S02]  /*f090*/  FMNMX.FTZ R15, R77, R14, !PT ;  /* 0x0000000e4d0f7209 */ /* 0x000fc40007810000 */
[----:B------:R-:W-:Y:S02]  /*f0a0*/  FSEL R52, R52, -INF , !P5 ;  /* 0xff80000034347808 */ /* 0x000fe40006800000 */
[----:B------:R-:W-:Y:S02]  /*f0b0*/  ISETP.GT.AND P5, PT, R121, 0x40, P3 ;  /* 0x000000407900780c */ /* 0x000fe40001fa4270 */
[----:B------:R-:W-:Y:S02]  /*f0c0*/  FSEL R45, R45, -INF , !P4 ;  /* 0xff8000002d2d7808 */ /* 0x000fe40006000000 */
[----:B------:R-:W-:Y:S02]  /*f0d0*/  FMNMX.FTZ R15, R80, R15, !PT ;  /* 0x0000000f500f7209 */ /* 0x000fe40007810000 */
[----:B------:R-:W-:Y:S02]  /*f0e0*/  ISETP.GT.AND P4, PT, R121, 0x31, P3 ;  /* 0x000000317900780c */ /* 0x000fe40001f84270 */
[----:B------:R-:W-:-:S02]  /*f0f0*/  ISETP.LT.OR P5, PT, R122, 0x41, P5 ;  /* 0x000000417a00780c */ /* 0x000fc40002fa1670 */
[----:B------:R-:W-:Y:S02]  /*f100*/  FMNMX.FTZ R14, R84, R15, !PT ;  /* 0x0000000f540e7209 */ /* 0x000fe40007810000 */
[----:B------:R-:W-:Y:S02]  /*f110*/  ISETP.LT.OR P4, PT, R122, 0x32, P4 ;  /* 0x000000327a00780c */ /* 0x000fe40002781670 */
[----:B------:R-:W-:Y:S02]  /*f120*/  FSEL R56, R56, -INF , !P5 ;  /* 0xff80000038387808 */ /* 0x000fe40006800000 */
[----:B------:R-:W-:Y:S02]  /*f130*/  ISETP.GT.AND P5, PT, R121, 0x48, P3 ;  /* 0x000000487900780c */ /* 0x000fe40001fa4270 */
[----:B------:R-:W-:Y:S02]  /*f140*/  FMNMX.FTZ R15, R85, R14, !PT ;  /* 0x0000000e550f7209 */ /* 0x000fe40007810000 */
[----:B------:R-:W-:-:S02]  /*f150*/  FSEL R49, R49, -INF , !P4 ;  /* 0xff80000031317808 */ /* 0x000fc40006000000 */
[C---:B------:R-:W-:Y:S01]  /*f160*/  ISETP.GT.AND P4, PT, R121.reuse, 0x39, P3 ;  /* 0x000000397900780c */ /* 0x040fe20001f84270 */
[----:B------:R-:W0:Y:S01]  /*f170*/  SHFL.BFLY PT, R14, R15, 0x2, 0x1f ;  /* 0x0c401f000f0e7f89 */ /* 0x000e2200000e0000 */
[C---:B------:R-:W-:Y:S02]  /*f180*/  ISETP.LT.OR P5, PT, R122.reuse, 0x49, P5 ;  /* 0x000000497a00780c */ /* 0x040fe40002fa1670 */
[----:B------:R-:W-:Y:S02]  /*f190*/  ISETP.LT.OR P4, PT, R122, 0x3a, P4 ;  /* 0x0000003a7a00780c */ /* 0x000fe40002781670 */
[----:B------:R-:W-:Y:S02]  /*f1a0*/  FSEL R60, R60, -INF , !P5 ;  /* 0xff8000003c3c7808 */ /* 0x000fe40006800000 */
[----:B------:R-:W-:Y:S02]  /*f1b0*/  ISETP.GT.AND P5, PT, R121, 0x50, P3 ;  /* 0x000000507900780c */ /* 0x000fe40001fa4270 */
[----:B------:R-:W-:-:S02]  /*f1c0*/  FSEL R53, R53, -INF , !P4 ;  /* 0xff80000035357808 */ /* 0x000fc40006000000 */
[C---:B------:R-:W-:Y:S02]  /*f1d0*/  ISETP.GT.AND P4, PT, R121.reuse, 0x41, P3 ;  /* 0x000000417900780c */ /* 0x040fe40001f84270 */
        /* <DEDUP_REMOVED lines=11> */
[----:B------:R-:W-:Y:S02]  /*f290*/  ISETP.GT.AND P4, PT, R121, 0x51, P3 ;  /* 0x000000517900780c */ /* 0x000fe40001f84270 */
[----:B0-----:R-:W-:Y:S02]  /*f2a0*/  FMNMX.FTZ R82, R15, R14, !PT ;  /* 0x0000000e0f527209 */ /* 0x001fe40007810000 */
[C---:B------:R-:W-:Y:S02]  /*f2b0*/  ISETP.LT.OR P5, PT, R122.reuse, 0x61, P5 ;  /* 0x000000617a00780c */ /* 0x040fe40002fa1670 */
[----:B------:R-:W-:Y:S01]  /*f2c0*/  ISETP.LT.OR P4, PT, R122, 0x52, P4 ;  /* 0x000000527a00780c */ /* 0x000fe20002781670 */
[----:B------:R-:W0:Y:S01]  /*f2d0*/  SHFL.BFLY PT, R87, R82, 0x1, 0x1f ;  /* 0x0c201f0052577f89 */ /* 0x000e2200000e0000 */
[----:B------:R-:W-:Y:S02]  /*f2e0*/  FSEL R72, R72, -INF , !P5 ;  /* 0xff80000048487808 */ /* 0x000fe40006800000 */
[----:B------:R-:W-:-:S02]  /*f2f0*/  ISETP.GT.AND P5, PT, R121, 0x68, P3 ;  /* 0x000000687900780c */ /* 0x000fc40001fa4270 */
[----:B------:R-:W-:Y:S02]  /*f300*/  FSEL R65, R65, -INF , !P4 ;  /* 0xff80000041417808 */ /* 0x000fe40006000000 */
[C---:B------:R-:W-:Y:S02]  /*f310*/  ISETP.GT.AND P4, PT, R121.reuse, 0x59, P3 ;  /* 0x000000597900780c */ /* 0x040fe40001f84270 */
[C---:B------:R-:W-:Y:S02]  /*f320*/  ISETP.LT.OR P5, PT, R122.reuse, 0x69, P5 ;  /* 0x000000697a00780c */ /* 0x040fe40002fa1670 */
[----:B------:R-:W-:Y:S02]  /*f330*/  ISETP.LT.OR P4, PT, R122, 0x5a, P4 ;  /* 0x0000005a7a00780c */ /* 0x000fe40002781670 */
        /* <DEDUP_REMOVED lines=9> */
[----:B------:R-:W-:Y:S02]  /*f3d0*/  ISETP.GT.AND P4, PT, R121, 0x69, P3 ;  /* 0x000000697900780c */ /* 0x000fe40001f84270 */
[----:B------:R-:W-:Y:S02]  /*f3e0*/  ISETP.LT.OR P5, PT, R122, 0x72, P5 ;  /* 0x000000727a00780c */ /* 0x000fe40002fa1670 */
[----:B0-----:R-:W-:Y:S02]  /*f3f0*/  FMNMX.FTZ R14, R82, R87, !PT ;  /* 0x00000057520e7209 */ /* 0x001fe40007810000 */
[----:B------:R-:W-:Y:S02]  /*f400*/  ISETP.LT.OR P4, PT, R122, 0x6a, P4 ;  /* 0x0000006a7a00780c */ /* 0x000fe40002781670 */
[----:B------:R-:W-:Y:S01]  /*f410*/  FSEL R79, R79, -INF , !P5 ;  /* 0xff8000004f4f7808 */ /* 0x000fe20006800000 */
[----:B------:R-:W-:Y:S01]  /*f420*/  FMUL.FTZ R82, R14, UR41 ;  /* 0x000000290e527c20 */ /* 0x000fe20008410000 */
[----:B------:R-:W-:-:S02]  /*f430*/  ISETP.GT.AND P5, PT, R121, RZ, P3 ;  /* 0x000000ff7900720c */ /* 0x000fc40001fa4270 */
[----:B------:R-:W-:Y:S02]  /*f440*/  FSEL R76, R76, -INF , !P4 ;  /* 0xff8000004c4c7808 */ /* 0x000fe40006000000 */
[----:B------:R-:W-:Y:S02]  /*f450*/  FSETP.NEU.FTZ.AND P4, PT, R14, -INF , PT ;  /* 0xff8000000e00780b */ /* 0x000fe40003f9d000 */
[----:B------:R-:W-:Y:S02]  /*f460*/  ISETP.LT.OR P5, PT, R122, 0x1, P5 ;  /* 0x000000017a00780c */ /* 0x000fe40002fa1670 */
[----:B------:R-:W-:Y:S02]  /*f470*/  FSEL R82, R82, RZ, P4 ;  /* 0x000000ff52527208 */ /* 0x000fe40002000000 */
[----:B------:R-:W-:Y:S02]  /*f480*/  FSEL R24, R24, -INF , !P5 ;  /* 0xff80000018187808 */ /* 0x000fe40006800000 */
[----:B------:R-:W-:Y:S01]  /*f490*/  ISETP.GT.AND P5, PT, R121, 0x78, P3 ;  /* 0x000000787900780c */ /* 0x000fe20001fa4270 */
[--C-:B------:R-:W-:Y:S01]  /*f4a0*/  FFMA.FTZ R150, R26, UR41, -R82.reuse ;  /* 0x000000291a967c23 */ /* 0x100fe20008010852 */
[----:B------:R-:W-:Y:S01]  /*f4b0*/  FMNMX.FTZ R26, R24, R5, !PT ;  /* 0x00000005181a7209 */ /* 0x000fe20007810000 */
[--C-:B------:R-:W-:Y:S01]  /*f4c0*/  FFMA.FTZ R144, R30, UR41, -R82.reuse ;  /* 0x000000291e907c23 */ /* 0x100fe20008010852 */
[--C-:B------:R-:W-:Y:S01]  /*f4d0*/  FFMA.FTZ R146, R34, UR41, -R82.reuse ;  /* 0x0000002922927c23 */ /* 0x100fe20008010852 */
[--C-:B------:R-:W-:Y:S01]  /*f4e0*/  FFMA.FTZ R140, R38, UR41, -R82.reuse ;  /* 0x00000029268c7c23 */ /* 0x100fe20008010852 */
[----:B------:R-:W-:Y:S01]  /*f4f0*/  FMNMX.FTZ R15, R25, R26, !PT ;  /* 0x0000001a190f7209 */ /* 0x000fe20007810000 */
[--C-:B------:R-:W-:Y:S01]  /*f500*/  FFMA.FTZ R142, R42, UR41, -R82.reuse ;  /* 0x000000292a8e7c23 */ /* 0x100fe20008010852 */
[----:B------:R-:W-:Y:S01]  /*f510*/  ISETP.GT.AND P3, PT, R121, 0x79, P3 ;  /* 0x000000797900780c */ /* 0x000fe20001f64270 */
[--C-:B------:R-:W-:Y:S01]  /*f520*/  FFMA.FTZ R136, R46, UR41, -R82.reuse ;  /* 0x000000292e887c23 */ /* 0x100fe20008010852 */
[----:B------:R-:W-:Y:S01]  /*f530*/  FMNMX.FTZ R30, R28, R15, !PT ;  /* 0x0000000f1c1e7209 */ /* 0x000fe20007810000 */
[--C-:B------:R-:W-:Y:S01]  /*f540*/  FFMA.FTZ R132, R54, UR41, -R82.reuse ;  /* 0x0000002936847c23 */ /* 0x100fe20008010852 */
[C---:B------:R-:W-:Y:S01]  /*f550*/  ISETP.LT.OR P5, PT, R122.reuse, 0x79, P5 ;  /* 0x000000797a00780c */ /* 0x040fe20002fa1670 */
        /* <DEDUP_REMOVED lines=19> */
[----:B------:R-:W-:Y:S01]  /*f690*/  FFMA.FTZ R134, R58, UR41, -R82 ;  /* 0x000000293a867c23 */ /* 0x000fe20008010852 */
[----:B------:R-:W-:Y:S01]  /*f6a0*/  FADD.FTZ R12, -R51, R12 ;  /* 0x0000000c330c7221 */ /* 0x000fe20000010100 */
[----:B------:R-:W-:Y:S01]  /*f6b0*/  FMNMX.FTZ R30, R40, R15, !PT ;  /* 0x0000000f281e7209 */ /* 0x000fe20007810000 */
[--C-:B------:R-:W-:Y:S01]  /*f6c0*/  FFMA.FTZ R128, R62, UR41, -R82.reuse ;  /* 0x000000293e807c23 */ /* 0x100fe20008010852 */
[--C-:B------:R-:W-:Y:S01]  /*f6d0*/  FFMA.FTZ R130, R66, UR41, -R82.reuse ;  /* 0x0000002942827c23 */ /* 0x100fe20008010852 */
[----:B------:R-:W-:Y:S01]  /*f6e0*/  FMUL.FTZ R12, R12, UR41 ;  /* 0x000000290c0c7c20 */ /* 0x000fe20008410000 */
        /* <DEDUP_REMOVED lines=13> */
[----:B------:R-:W-:-:S03]  /*f7c0*/  FFMA.FTZ R122, R84, UR41, -R82 ;  /* 0x00000029547a7c23 */ /* 0x000fc60008010852 */
[----:B------:R-:W-:Y:S01]  /*f7d0*/  FMNMX.FTZ R15, R49, R34, !PT ;  /* 0x00000022310f7209 */ /* 0x000fe20007810000 */
[----:B------:R-:W1:Y:S03]  /*f7e0*/  MUFU.EX2 R23, R23 ;  /* 0x0000001700177308 */ /* 0x000e660000000800 */
[----:B------:R-:W-:-:S04]  /*f7f0*/  FMNMX.FTZ R34, R52, R15, !PT ;  /* 0x0000000f34227209 */ /* 0x000fc80007810000 */
[----:B------:R-:W-:Y:S01]  /*f800*/  FMNMX.FTZ R15, R53, R34, !PT ;  /* 0x00000022350f7209 */ /* 0x000fe20007810000 */
[----:B------:R-:W2:Y:S01]  /*f810*/  MUFU.EX2 R144, R144 ;  /* 0x0000009000907308 */ /* 0x000ea20000000800 */
[----:B0-----:R-:W-:Y:S01]  /*f820*/  FFMA.FTZ R4, R12, R4, R148 ;  /* 0x000000040c047223 */ /* 0x001fe20000010094 */
[----:B------:R-:W-:Y:S01]  /*f830*/  F2FP.BF16.F32.PACK_AB R148, R11, R148 ;  /* 0x000000940b94723e */ /* 0x000fe200000010ff */
[-C--:B------:R-:W-:Y:S01]  /*f840*/  FMUL.FTZ R88, R88, R12.reuse ;  /* 0x0000000c58587220 */ /* 0x080fe20000410000 */
[----:B------:R-:W-:Y:S01]  /*f850*/  FMNMX.FTZ R34, R56, R15, !PT ;  /* 0x0000000f38227209 */ /* 0x000fe20007810000 */
[-C--:B------:R-:W-:Y:S01]  /*f860*/  FMUL.FTZ R89, R89, R12.reuse ;  /* 0x0000000c59597220 */ /* 0x080fe20000410000 */
[-C--:B------:R-:W-:Y:S01]  /*f870*/  FMUL.FTZ R92, R92, R12.reuse ;  /* 0x0000000c5c5c7220 */ /* 0x080fe20000410000 */
[----:B------:R-:W-:Y:S01]  /*f880*/  FMUL.FTZ R93, R93, R12 ;  /* 0x0000000c5d5d7220 */ /* 0x000fe20000410000 */
[----:B------:R-:W-:Y:S01]  /*f890*/  FMNMX.FTZ R15, R57, R34, !PT ;  /* 0x00000022390f7209 */ /* 0x000fe20007810000 */
[----:B------:R-:W0:Y:S01]  /*f8a0*/  MUFU.EX2 R26, R26 ;  /* 0x0000001a001a7308 */ /* 0x000e220000000800 */
[--C-:B------:R-:W-:Y:S01]  /*f8b0*/  FFMA.FTZ R34, R47, UR41, -R82.reuse ;  /* 0x000000292f227c23 */ /* 0x100fe20008010852 */
[----:B------:R-:W-:Y:S01]  /*f8c0*/  FFMA.FTZ R47, R75, UR41, -R82 ;  /* 0x000000294b2f7c23 */ /* 0x000fe20008010852 */
[----:B------:R-:W-:Y:S01]  /*f8d0*/  FMNMX.FTZ R38, R60, R15, !PT ;  /* 0x0000000f3c267209 */ /* 0x000fe20007810000 */
[-C--:B------:R-:W-:Y:S01]  /*f8e0*/  FMUL.FTZ R96, R96, R12.reuse ;  /* 0x0000000c60607220 */ /* 0x080fe20000410000 */
[-C--:B------:R-:W-:Y:S01]  /*f8f0*/  FMUL.FTZ R97, R97, R12.reuse ;  /* 0x0000000c61617220 */ /* 0x080fe20000410000 */
[----:B------:R-:W-:Y:S01]  /*f900*/  FMUL.FTZ R100, R100, R12 ;  /* 0x0000000c64647220 */ /* 0x000fe20000410000 */
[----:B------:R-:W-:Y:S01]  /*f910*/  FMNMX.FTZ R15, R61, R38, !PT ;  /* 0x000000263d0f7209 */ /* 0x000fe20007810000 */
[----:B------:R-:W3:Y:S01]  /*f920*/  MUFU.EX2 R146, R146 ;  /* 0x0000009200927308 */ /* 0x000ee20000000800 */
[-C--:B------:R-:W-:Y:S01]  /*f930*/  FMUL.FTZ R101, R101, R12.reuse ;  /* 0x0000000c65657220 */ /* 0x080fe20000410000 */
[-C--:B------:R-:W-:Y:S01]  /*f940*/  FMUL.FTZ R104, R104, R12.reuse ;  /* 0x0000000c68687220 */ /* 0x080fe20000410000 */
[----:B------:R-:W-:Y:S01]  /*f950*/  FMNMX.FTZ R38, R64, R15, !PT ;  /* 0x0000000f40267209 */ /* 0x000fe20007810000 */
[-C--:B------:R-:W-:Y:S01]  /*f960*/  FMUL.FTZ R105, R105, R12.reuse ;  /* 0x0000000c69697220 */ /* 0x080fe20000410000 */
[-C--:B------:R-:W-:Y:S01]  /*f970*/  FMUL.FTZ R108, R108, R12.reuse ;  /* 0x0000000c6c6c7220 */ /* 0x080fe20000410000 */
[----:B------:R-:W-:Y:S01]  /*f980*/  FMUL.FTZ R109, R109, R12 ;  /* 0x0000000c6d6d7220 */ /* 0x000fe20000410000 */
[----:B------:R-:W-:Y:S01]  /*f990*/  FMNMX.FTZ R15, R65, R38, !PT ;  /* 0x00000026410f7209 */ /* 0x000fe20007810000 */
[----:B------:R-:W4:Y:S01]  /*f9a0*/  MUFU.EX2 R27, R27 ;  /* 0x0000001b001b7308 */ /* 0x000f220000000800 */
[-C--:B------:R-:W-:Y:S01]  /*f9b0*/  FMUL.FTZ R112, R112, R12.reuse ;  /* 0x0000000c70707220 */ /* 0x080fe20000410000 */
[-C--:B------:R-:W-:Y:S01]  /*f9c0*/  FMUL.FTZ R113, R113, R12.reuse ;  /* 0x0000000c71717220 */ /* 0x080fe20000410000 */
[----:B------:R-:W-:Y:S01]  /*f9d0*/  FMNMX.FTZ R38, R68, R15, !PT ;  /* 0x0000000f44267209 */ /* 0x000fe20007810000 */
[-C--:B------:R-:W-:Y:S01]  /*f9e0*/  FMUL.FTZ R116, R116, R12.reuse ;  /* 0x0000000c74747220 */ /* 0x080fe20000410000 */
[----:B------:R-:W-:-:S02]  /*f9f0*/  FMUL.FTZ R117, R117, R12 ;  /* 0x0000000c75757220 */ /* 0x000fc40000410000 */
[----:B------:R-:W-:Y:S01]  /*fa00*/  FMNMX.FTZ R15, R69, R38, !PT ;  /* 0x00000026450f7209 */ /* 0x000fe20007810000 */
[----:B------:R-:W5:Y:S03]  /*fa10*/  MUFU.EX2 R140, R140 ;  /* 0x0000008c008c7308 */ /* 0x000f660000000800 */
[----:B------:R-:W-:-:S04]  /*fa20*/  FMNMX.FTZ R38, R72, R15, !PT ;  /* 0x0000000f48267209 */ /* 0x000fc80007810000 */
[----:B------:R-:W-:Y:S01]  /*fa30*/  FMNMX.FTZ R15, R73, R38, !PT ;  /* 0x00000026490f7209 */ /* 0x000fe20007810000 */
[----:B------:R-:W5:Y:S01]  /*fa40*/  MUFU.EX2 R30, R30 ;  /* 0x0000001e001e7308 */ /* 0x000f620000000800 */
[----:B------:R-:W-:Y:S02]  /*fa50*/  FFMA.FTZ R38, R55, UR41, -R82 ;  /* 0x0000002937267c23 */ /* 0x000fe40008010852 */
[----:B------:R-:W-:-:S04]  /*fa60*/  FMNMX.FTZ R15, R10, R15, !PT ;  /* 0x0000000f0a0f7209 */ /* 0x000fc80007810000 */
[----:B------:R-:W-:Y:S01]  /*fa70*/  FMNMX.FTZ R15, R76, R15, !PT ;  /* 0x0000000f4c0f7209 */ /* 0x000fe20007810000 */
[----:B------:R-:W5:Y:S03]  /*fa80*/  MUFU.EX2 R142, R142 ;  /* 0x0000008e008e7308 */ /* 0x000f660000000800 */
[----:B------:R-:W-:-:S04]  /*fa90*/  FMNMX.FTZ R42, R78, R15, !PT ;  /* 0x0000000f4e2a7209 */ /* 0x000fc80007810000 */
[----:B------:R-:W-:Y:S01]  /*faa0*/  FMNMX.FTZ R42, R79, R42, !PT ;  /* 0x0000002a4f2a7209 */ /* 0x000fe20007810000 */
[----:B------:R-:W5:Y:S03]  /*fab0*/  MUFU.EX2 R31, R31 ;  /* 0x0000001f001f7308 */ /* 0x000f660000000800 */
[----:B------:R-:W-:-:S04]  /*fac0*/  FMNMX.FTZ R42, R81, R42, !PT ;  /* 0x0000002a512a7209 */ /* 0x000fc80007810000 */
[----:B------:R-:W-:Y:S01]  /*fad0*/  FMNMX.FTZ R15, R83, R42, !PT ;  /* 0x0000002a530f7209 */ /* 0x000fe20007810000 */
[----:B------:R-:W-:Y:S01]  /*fae0*/  MUFU.EX2 R136, R136 ;  /* 0x0000008800887308 */ /* 0x000fe20000000800 */
[----:B------:R-:W-:-:S03]  /*faf0*/  FFMA.FTZ R42, R63, UR41, -R82 ;  /* 0x000000293f2a7c23 */ /* 0x000fc60008010852 */
[----:B------:R-:W1:Y:S04]  /*fb00*/  SHFL.BFLY PT, R46, R15, 0x2, 0x1f ;  /* 0x0c401f000f2e7f89 */ /* 0x000e6800000e0000 */
[----:B------:R-:W-:Y:S08]  /*fb10*/  MUFU.EX2 R34, R34 ;  /* 0x0000002200227308 */ /* 0x000ff00000000800 */
[----:B------:R-:W-:Y:S08]  /*fb20*/  MUFU.EX2 R138, R138 ;  /* 0x0000008a008a7308 */ /* 0x000ff00000000800 */
[----:B------:R-:W-:Y:S01]  /*fb30*/  MUFU.EX2 R35, R35 ;  /* 0x0000002300237308 */ /* 0x000fe20000000800 */
[----:B-1----:R-:W-:Y:S01]  /*fb40*/  FMNMX.FTZ R15, R15, R46, !PT ;  /* 0x0000002e0f0f7209 */ /* 0x002fe20007810000 */
[--C-:B------:R-:W-:Y:S01]  /*fb50*/  FFMA.FTZ R46, R71, UR41, -R82.reuse ;  /* 0x00000029472e7c23 */ /* 0x100fe20008010852 */
[----:B------:R-:W-:-:S05]  /*fb60*/  FFMA.FTZ R82, R85, UR41, -R82 ;  /* 0x0000002955527c23 */ /* 0x000fca0008010852 */
        /* <DEDUP_REMOVED lines=9> */
[----:B------:R-:W-:-:S05]  /*fc00*/  FSEL R54, R54, RZ, P3 ;  /* 0x000000ff36367208 */ /* 0x000fca0001800000 */
[--C-:B------:R-:W-:Y:S01]  /*fc10*/  FFMA.FTZ R149, R24, UR41, -R54.reuse ;  /* 0x0000002918957c23 */ /* 0x100fe20008010836 */
[--C-:B------:R-:W-:Y:S01]  /*fc20*/  FFMA.FTZ R24, R25, UR41, -R54.reuse ;  /* 0x0000002919187c23 */ /* 0x100fe20008010836 */
        /* <DEDUP_REMOVED lines=8> */
[----:B------:R-:W-:Y:S01]  /*fcb0*/  FFMA.FTZ R28, R33, UR41, -R54 ;  /* 0x00000029211c7c23 */ /* 0x000fe20008010836 */
[----:B------:R-:W-:-:S02]  /*fcc0*/  @!P1 IMAD R32, R16, 0x8, R2 ;  /* 0x0000000810209824 */ /* 0x000fc400078e0202 */
[----:B------:R-:W-:Y:S01]  /*fcd0*/  FADD.FTZ R11, R23, R4 ;  /* 0x00000004170b7221 */ /* 0x000fe20000010000 */
[----:B------:R-:W-:Y:S01]  /*fce0*/  FSEL R4, R15, RZ, P3 ;  /* 0x000000ff0f047208 */ /* 0x000fe20001800000 */
[----:B------:R-:W-:Y:S01]  /*fcf0*/  MUFU.EX2 R24, R24 ;  /* 0x0000001800187308 */ /* 0x000fe20000000800 */
[--C-:B------:R-:W-:Y:S01]  /*fd00*/  FFMA.FTZ R141, R40, UR41, -R54.reuse ;  /* 0x00000029288d7c23 */ /* 0x100fe20008010836 */
[----:B--2---:R-:W-:Y:S01]  /*fd10*/  FADD.FTZ R37, R144, R11 ;  /* 0x0000000b90257221 */ /* 0x004fe20000010000 */
[----:B0-----:R-:W-:Y:S01]  /*fd20*/  F2FP.BF16.F32.PACK_AB R144, R26, R144 ;  /* 0x000000901a90723e */ /* 0x001fe200000010ff */
[----:B------:R-:W-:Y:S01]  /*fd30*/  FADD.FTZ R4, -R4, R5 ;  /* 0x0000000504047221 */ /* 0x000fe20000010100 */
[----:B------:R-:W-:Y:S02]  /*fd40*/  @!P1 VIADD R32, R32, 0x16860 ;  /* 0x0001686020209836 */ /* 0x000fe40000000000 */
[----:B------:R-:W-:Y:S01]  /*fd50*/  FADD.FTZ R37, R26, R37 ;  /* 0x000000251a257221 */ /* 0x000fe20000010000 */
[----:B------:R-:W-:Y:S01]  /*fd60*/  FFMA.FTZ R16, R41, UR41, -R54 ;  /* 0x0000002929107c23 */ /* 0x000fe20008010836 */
[----:B------:R-:W-:Y:S01]  /*fd70*/  FMUL.FTZ R4, R4, UR41 ;  /* 0x0000002904047c20 */ /* 0x000fe20008410000 */
[----:B------:R-:W-:Y:S01]  /*fd80*/  MUFU.EX2 R151, R151 ;  /* 0x0000009700977308 */ /* 0x000fe20000000800 */
[----:B---3--:R-:W-:Y:S01]  /*fd90*/  FADD.FTZ R36, R146, R37 ;  /* 0x0000002592247221 */ /* 0x008fe20000010000 */
[----:B------:R-:W-:Y:S01]  /*fda0*/  @!P1 PRMT R32, RZ, 0x654, R32 ;  /* 0x00000654ff209816 */ /* 0x000fe20000000020 */
[--C-:B------:R-:W-:Y:S01]  /*fdb0*/  FFMA.FTZ R143, R44, UR41, -R54.reuse ;  /* 0x000000292c8f7c23 */ /* 0x100fe20008010836 */
[----:B------:R-:W-:Y:S01]  /*fdc0*/  FFMA.FTZ R137, R48, UR41, -R54 ;  /* 0x0000002930897c23 */ /* 0x000fe20008010836 */
[----:B----4-:R-:W-:Y:S01]  /*fdd0*/  FADD.FTZ R37, R27, R36 ;  /* 0x000000241b257221 */ /* 0x010fe20000010000 */
[----:B------:R0:W-:Y:S01]  /*fde0*/  @!P1 SYNCS.ARRIVE.TRANS64.RED.A1T0 RZ, [R32+URZ], RZ ;  /* 0x000000ff20ff99a7 */ /* 0x0001e2000810043f */
[--C-:B------:R-:W-:Y:S01]  /*fdf0*/  FFMA.FTZ R49, R49, UR41, -R54.reuse ;  /* 0x0000002931317c23 */ /* 0x100fe20008010836 */
[----:B------:R-:W1:Y:S01]  /*fe00*/  MUFU.EX2 R5, R4 ;  /* 0x0000000400057308 */ /* 0x000e620000000800 */
[----:B-----5:R-:W-:Y:S01]  /*fe10*/  FADD.FTZ R37, R140, R37 ;  /* 0x000000258c257221 */ /* 0x020fe20000010000 */
[--C-:B------:R-:W-:Y:S01]  /*fe20*/  FFMA.FTZ R139, R52, UR41, -R54.reuse ;  /* 0x00000029348b7c23 */ /* 0x100fe20008010836 */
[--C-:B------:R-:W-:Y:S01]  /*fe30*/  FFMA.FTZ R33, R10, UR41, -R54.reuse ;  /* 0x000000290a217c23 */ /* 0x100fe20008010836 */
[--C-:B------:R-:W-:Y:S01]  /*fe40*/  FFMA.FTZ R53, R53, UR41, -R54.reuse ;  /* 0x0000002935357c23 */ /* 0x100fe20008010836 */
[----:B------:R-:W-:Y:S01]  /*fe50*/  FADD.FTZ R37, R30, R37 ;  /* 0x000000251e257221 */ /* 0x000fe20000010000 */
[--C-:B0-----:R-:W-:Y:S01]  /*fe60*/  FFMA.FTZ R32, R45, UR41, -R54.reuse ;  /* 0x000000292d207c23 */ /* 0x101fe20008010836 */
[----:B------:R-:W-:Y:S01]  /*fe70*/  F2FP.BF16.F32.PACK_AB R146, R27, R146 ;  /* 0x000000921b92723e */ /* 0x000fe200000010ff */
[----:B------:R-:W0:Y:S01]  /*fe80*/  MUFU.EX2 R25, R25 ;  /* 0x0000001900197308 */ /* 0x000e220000000800 */
[----:B------:R-:W-:Y:S01]  /*fe90*/  FADD.FTZ R26, R142, R37 ;  /* 0x000000258e1a7221 */ /* 0x000fe20000010000 */
[--C-:B------:R-:W-:Y:S01]  /*fea0*/  FFMA.FTZ R133, R56, UR41, -R54.reuse ;  /* 0x0000002938857c23 */ /* 0x100fe20008010836 */
[--C-:B------:R-:W-:Y:S01]  /*feb0*/  FFMA.FTZ R57, R57, UR41, -R54.reuse ;  /* 0x0000002939397c23 */ /* 0x100fe20008010836 */
[----:B------:R-:W-:Y:S01]  /*fec0*/  FFMA.FTZ R135, R60, UR41, -R54 ;  /* 0x000000293c877c23 */ /* 0x000fe20008010836 */
[----:B------:R-:W-:Y:S01]  /*fed0*/  FADD.FTZ R37, R31, R26 ;  /* 0x0000001a1f257221 */ /* 0x000fe20000010000 */
[----:B------:R-:W-:Y:S01]  /*fee0*/  F2FP.BF16.F32.PACK_AB R150, R23, R150 ;  /* 0x000000961796723e */ /* 0x000fe200000010ff */
[--C-:B------:R-:W-:Y:S01]  /*fef0*/  FFMA.FTZ R61, R61, UR41, -R54.reuse ;  /* 0x000000293d3d7c23 */ /* 0x100fe20008010836 */
[----:B------:R-:W2:Y:S01]  /*ff00*/  MUFU.EX2 R145, R145 ;  /* 0x0000009100917308 */ /* 0x000ea20000000800 */
[----:B-1----:R-:W-:Y:S01]  /*ff10*/  FFMA.FTZ R3, R5, R3, R149 ;  /* 0x0000000305037223 */ /* 0x002fe20000010095 */
[----:B------:R-:W-:Y:S01]  /*ff20*/  FADD.FTZ R37, R136, R37 ;  /* 0x0000002588257221 */ /* 0x000fe20000010000 */
[--C-:B------:R-:W-:Y:S01]  /*ff30*/  FFMA.FTZ R129, R64, UR41, -R54.reuse ;  /* 0x0000002940817c23 */ /* 0x100fe20008010836 */
[----:B------:R-:W-:Y:S01]  /*ff40*/  F2FP.BF16.F32.PACK_AB R140, R30, R140 ;  /* 0x0000008c1e8c723e */ /* 0x000fe200000010ff */
        /* <DEDUP_REMOVED lines=8> */
[----:B0-----:R-:W-:Y:S01]  /*ffd0*/  FADD.FTZ R4, R25, R4 ;  /* 0x0000000419047221 */ /* 0x001fe20000010000 */
[----:B------:R-:W-:Y:S01]  /*ffe0*/  FADD.FTZ R37, R35, R36 ;  /* 0x0000002423257221 */ /* 0x000fe20000010000 */
[----:B------:R-:W-:Y:S01]  /*fff0*/  F2FP.BF16.F32.PACK_AB R142, R31, R142 ;  /* 0x0000008e1f8e723e */ /* 0x000fe200000010ff */
[----:B------:R-:W0:Y:S01]  /*10000*/  MUFU.EX2 R147, R147 ;  /* 0x0000009300937308 */ /* 0x000e220000000800 */
[----:B--2---:R-:W-:Y:S01]  /*10010*/  FADD.FTZ R3, R145, R4 ;  /* 0x0000000491037221 */ /* 0x004fe20000010000 */
[----:B------:R-:W-:Y:S01]  /*10020*/  FADD.FTZ R37, R132, R37 ;  /* 0x0000002584257221 */ /* 0x000fe20000010000 */
[--C-:B------:R-:W-:Y:S01]  /*10030*/  FFMA.FTZ R72, R72, UR41, -R54.reuse ;  /* 0x0000002948487c23 */ /* 0x100fe20008010836 */
[--C-:B------:R-:W-:Y:S01]  /*10040*/  FFMA.FTZ R73, R73, UR41, -R54.reuse ;  /* 0x0000002949497c23 */ /* 0x100fe20008010836 */
[--C-:B------:R-:W-:Y:S01]  /*10050*/  FFMA.FTZ R76, R76, UR41, -R54.reuse ;  /* 0x000000294c4c7c23 */ /* 0x100fe20008010836 */
[----:B------:R-:W-:Y:S01]  /*10060*/  FADD.FTZ R37, R38, R37 ;  /* 0x0000002526257221 */ /* 0x000fe20000010000 */
[--C-:B------:R-:W-:Y:S01]  /*10070*/  FFMA.FTZ R78, R78, UR41, -R54.reuse ;  /* 0x000000294e4e7c23 */ /* 0x100fe20008010836 */
[----:B------:R-:W2:Y:S01]  /*10080*/  MUFU.EX2 R29, R29 ;  /* 0x0000001d001d7308 */ /* 0x000ea20000000800 */
[----:B-1----:R-:W-:Y:S01]  /*10090*/  FADD.FTZ R4, R28, R3 ;  /* 0x000000031c047221 */ /* 0x002fe20000010000 */
[----:B------:R-:W-:Y:S01]  /*100a0*/  FADD.FTZ R36, R134, R37 ;  /* 0x0000002586247221 */ /* 0x000fe20000010000 */
[--C-:B------:R-:W-:Y:S01]  /*100b0*/  FFMA.FTZ R79, R79, UR41, -R54.reuse ;  /* 0x000000294f4f7c23 */ /* 0x100fe20008010836 */
[--C-:B------:R-:W-:Y:S01]  /*100c0*/  FFMA.FTZ R81, R81, UR41, -R54.reuse ;  /* 0x0000002951517c23 */ /* 0x100fe20008010836 */
[----:B------:R-:W-:Y:S01]  /*100d0*/  FFMA.FTZ R54, R83, UR41, -R54 ;  /* 0x0000002953367c23 */ /* 0x000fe20008010836 */
[----:B------:R-:W-:Y:S01]  /*100e0*/  FADD.FTZ R41, R39, R36 ;  /* 0x0000002427297221 */ /* 0x000fe20000010000 */
[----:B------:R-:W-:Y:S01]  /*100f0*/  ISETP.GT.AND P3, PT, R0, R21, PT ;  /* 0x000000150000720c */ /* 0x000fe20003f64270 */
[----:B------:R-:W1:Y:S01]  /*10100*/  MUFU.EX2 R141, R141 ;  /* 0x0000008d008d7308 */ /* 0x000e620000000800 */
[----:B0-----:R-:W-:Y:S01]  /*10110*/  FADD.FTZ R4, R147, R4 ;  /* 0x0000000493047221 */ /* 0x001fe20000010000 */
[----:B------:R-:W-:Y:S01]  /*10120*/  FADD.FTZ R41, R128, R41 ;  /* 0x0000002980297221 */ /* 0x000fe20000010000 */
        /* <DEDUP_REMOVED lines=20> */
[----:B------:R-:W-:Y:S01]  /*10270*/  F2FP.BF16.F32.PACK_AB R136, R34, R136 ;  /* 0x000000882288723e */ /* 0x000fe200000010ff */
[----:B------:R-:W1:Y:S01]  /*10280*/  MUFU.EX2 R143, R143 ;  /* 0x0000008f008f7308 */ /* 0x000e620000000800 */
[C---:B0-----:R-:W-:Y:S01]  /*10290*/  FADD.FTZ R4, R16.reuse, R37 ;  /* 0x0000002510047221 */ /* 0x041fe20000010000 */
[----:B------:R-:W-:Y:S01]  /*102a0*/  F2FP.BF16.F32.PACK_AB R141, R16, R141 ;  /* 0x0000008d108d723e */ /* 0x000fe200000010ff */
[----:B------:R-:W-:Y:S01]  /*102b0*/  VIADD R0, R0, 0xffffffff ;  /* 0xffffffff00007836 */ /* 0x000fe20000000000 */
[----:B------:R-:W-:Y:S01]  /*102c0*/  F2FP.BF16.F32.PACK_AB R138, R35, R138 ;  /* 0x0000008a238a723e */ /* 0x000fe200000010ff */
[----:B------:R-:W-:Y:S01]  /*102d0*/  IMAD.MOV.U32 R16, RZ, RZ, R13 ;  /* 0x000000ffff107224 */ /* 0x000fe200078e000d */
[----:B------:R-:W-:Y:S01]  /*102e0*/  F2FP.BF16.F32.PACK_AB R132, R38, R132 ;  /* 0x000000842684723e */ /* 0x000fe200000010ff */
[----:B------:R-:W-:Y:S01]  /*102f0*/  IMAD.MOV.U32 R5, RZ, RZ, R15 ;  /* 0x000000ffff057224 */ /* 0x000fe200078e000f */
[----:B------:R-:W0:Y:S01]  /*10300*/  MUFU.EX2 R130, R130 ;  /* 0x0000008200827308 */ /* 0x000e220000000800 */
[----:B--2---:R-:W-:Y:S01]  /*10310*/  FADD.FTZ R41, R42, R41 ;  /* 0x000000292a297221 */ /* 0x004fe20000010000 */
[----:B------:R-:W-:-:S02]  /*10320*/  F2FP.BF16.F32.PACK_AB R134, R39, R134 ;  /* 0x000000862786723e */ /* 0x000fc400000010ff */
[----:B------:R-:W-:Y:S02]  /*10330*/  F2FP.BF16.F32.PACK_AB R128, R42, R128 ;  /* 0x000000802a80723e */ /* 0x000fe400000010ff */
[----:B------:R-:W-:Y:S02]  /*10340*/  F2FP.BF16.F32.PACK_AB R149, R24, R149 ;  /* 0x000000951895723e */ /* 0x000fe400000010ff */
[----:B------:R-:W2:Y:S01]  /*10350*/  MUFU.EX2 R32, R32 ;  /* 0x0000002000207308 */ /* 0x000ea20000000800 */
[----:B-1----:R-:W-:Y:S01]  /*10360*/  FADD.FTZ R27, R143, R4 ;  /* 0x000000048f1b7221 */ /* 0x002fe20000010000 */
[----:B------:R-:W-:Y:S02]  /*10370*/  F2FP.BF16.F32.PACK_AB R151, R25, R151 ;  /* 0x000000971997723e */ /* 0x000fe400000010ff */
[----:B------:R-:W-:Y:S02]  /*10380*/  F2FP.BF16.F32.PACK_AB R145, R28, R145 ;  /* 0x000000911c91723e */ /* 0x000fe400000010ff */
[----:B------:R-:W-:-:S02]  /*10390*/  F2FP.BF16.F32.PACK_AB R147, R29, R147 ;  /* 0x000000931d93723e */ /* 0x000fc400000010ff */
        /* <DEDUP_REMOVED lines=34> */
[----:B------:R-:W-:Y:S01]  /*105c0*/  F2FP.BF16.F32.PACK_AB R133, R23, R133 ;  /* 0x000000851785723e */ /* 0x000fe200000010ff */
[----:B------:R-:W-:-:S05]  /*105d0*/  IMAD.MOV.U32 R23, RZ, RZ, R20 ;  /* 0x000000ffff177224 */ /* 0x000fca00078e0014 */
        /* <DEDUP_REMOVED lines=38> */
[----:B------:R-:W-:Y:S01]  /*10840*/  F2FP.BF16.F32.PACK_AB R123, R54, R81 ;  /* 0x00000051367b723e */ /* 0x000fe200000010ff */
[----:B------:R-:W-:Y:S02]  /*10850*/  IMAD.MOV.U32 R12, RZ, RZ, R14 ;  /* 0x000000ffff0c7224 */ /* 0x000fe400078e000e */
[C---:B0-----:R-:W-:Y:S01]  /*10860*/  FADD.FTZ R4, R51.reuse, R4 ;  /* 0x0000000433047221 */ /* 0x041fe20000010000 */
[----:B------:R-:W-:Y:S01]  /*10870*/  F2FP.BF16.F32.PACK_AB R122, R51, R122 ;  /* 0x0000007a337a723e */ /* 0x000fe200000010ff */
[----:B------:R-:W-:Y:S06]  /*10880*/  @P3 BRA `(.L_x_14114) ;  /* 0xffffffc800203947 */ /* 0x000fec000383ffff */
[----:B------:R-:W-:Y:S02]  /*10890*/  IMAD.MOV.U32 R5, RZ, RZ, R15 ;  /* 0x000000ffff057224 */ /* 0x000fe400078e000f */
[----:B------:R-:W-:Y:S02]  /*108a0*/  IMAD.MOV.U32 R12, RZ, RZ, R14 ;  /* 0x000000ffff0c7224 */ /* 0x000fe400078e000e */
[----:B------:R-:W-:Y:S02]  /*108b0*/  IMAD.MOV.U32 R16, RZ, RZ, R13 ;  /* 0x000000ffff107224 */ /* 0x000fe400078e000d */
[----:B------:R-:W-:-:S07]  /*108c0*/  IMAD.MOV.U32 R23, RZ, RZ, R20 ;  /* 0x000000ffff177224 */ /* 0x000fce00078e0014 */
.L_x_14096:
[----:B------:R-:W2:Y:S01]  /*108d0*/  LDL R21, [R1+0x18] ;  /* 0x0000180001157983 */ /* 0x000ea20000100800 */
[----:B------:R-:W0:Y:S01]  /*108e0*/  LDC R10, c[0x0][0x448] ;  /* 0x00011200ff0a7b82 */ /* 0x000e220000000800 */
[----:B------:R-:W-:Y:S02]  /*108f0*/  ULDC UR8, c[0x0][0x9dc] ;  /* 0x0002770000087ab9 */ /* 0x000fe40000000800 */
[----:B------:R-:W3:Y:S04]  /*10900*/  LDL R15, [R1+0x4] ;  /* 0x00000400010f7983 */ /* 0x000ee80000100800 */
[----:B------:R-:W3:Y:S01]  /*10910*/  LDL R13, [R1+0x8] ;  /* 0x00000800010d7983 */ /* 0x000ee20000100800 */
[----:B------:R-:W1:Y:S01]  /*10920*/  LDC R20, c[0x0][0x9e4] ;  /* 0x00027900ff147b82 */ /* 0x000e620000000800 */
[----:B0-----:R-:W-:-:S02]  /*10930*/  ISETP.NE.AND P4, PT, R10, 0x1, PT ;  /* 0x000000010a00780c */ /* 0x001fc40003f85270 */
[----:B-1----:R-:W-:-:S11]  /*10940*/  ISETP.GE.AND P5, PT, R20, 0x1, PT ;  /* 0x000000011400780c */ /* 0x002fd60003fa6270 */
[----:B------:R-:W0:Y:S08]  /*10950*/  @P4 LDC R11, c[0x0][0x44c] ;  /* 0x00011300ff0b4b82 */ /* 0x000e300000000800 */
[----:B------:R-:W1:Y:S01]  /*10960*/  @P4 LDC R14, c[0x0][0x450] ;  /* 0x00011400ff0e4b82 */ /* 0x000e620000000800 */
[----:B--2---:R-:W-:-:S04]  /*10970*/  VIADD R10, R21, 0xbf ;  /* 0x000000bf150a7836 */ /* 0x004fc80000000000 */
[----:B0-----:R-:W-:Y:S01]  /*10980*/  @P4 IMAD.HI.U32 R11, R10, R11, RZ ;  /* 0x0000000b0a0b4227 */ /* 0x001fe200078e00ff */
[----:B---3--:R-:W-:-:S04]  /*10990*/  IADD3 R13, R13, 0x1, -R15 ;  /* 0x000000010d0d7810 */ /* 0x008fc80007ffe80f */
[----:B-1----:R-:W-:-:S05]  /*109a0*/  @P4 SHF.R.U32.HI R10, RZ, R14, R11 ;  /* 0x0000000eff0a4219 */ /* 0x002fca000001160b */
        /* <DEDUP_REMOVED lines=14> */
.L_x_14117:
[----:B------:R-:W-:-:S13]  /*10a90*/  ISETP.NE.AND P2, PT, R20, 0x1, PT ;  /* 0x000000011400780c */ /* 0x000fda0003f45270 */
[----:B------:R-:W0:Y:S02]  /*10aa0*/  @P2 LDC.64 R10, c[0x0][0x9e8] ;  /* 0x00027a00ff0a2b82 */ /* 0x000e240000000a00 */
[----:B0-----:R-:W-:-:S05]  /*10ab0*/  @P2 IMAD.HI.U32 R10, R13, R10, RZ ;  /* 0x0000000a0d0a2227 */ /* 0x001fca00078e00ff */
[----:B------:R-:W-:-:S07]  /*10ac0*/  @P2 SHF.R.U32.HI R13, RZ, R11, R10 ;  /* 0x0000000bff0d2219 */ /* 0x000fce000001160a */
.L_x_14118:
[----:B------:R-:W-:Y:S05]  /*10ad0*/  BSYNC B0 ;  /* 0x0000000000007941 */ /* 0x000fea0003800000 */
.L_x_14116:
[----:B------:R-:W-:-:S05]  /*10ae0*/  IMAD R13, R13, R20, RZ ;  /* 0x000000140d0d7224 */ /* 0x000fca00078e02ff */
[----:B------:R-:W-:-:S07]  /*10af0*/  VIMNMX R14, R14, R13, !PT ;  /* 0x0000000d0e0e7248 */ /* 0x000fce0007fe0100 */
.L_x_14115:
[----:B------:R-:W2:Y:S01]  /*10b00*/  LDL R10, [R1+0x44] ;  /* 0x00004400010a7983 */ /* 0x000ea20000100800 */
[----:B------:R-:W-:-:S05]  /*10b10*/  VIADD R14, R14, 0x7f ;  /* 0x0000007f0e0e7836 */ /* 0x000fca0000000000 */
[----:B------:R-:W-:-:S04]  /*10b20*/  SHF.R.S32.HI R11, RZ, 0x1f, R14 ;  /* 0x0000001fff0b7819 */ /* 0x000fc8000001140e */
[----:B------:R-:W-:-:S04]  /*10b30*/  LEA.HI R11, R11, R14, RZ, 0x7 ;  /* 0x0000000e0b0b7211 */ /* 0x000fc800078f38ff */
[----:B------:R-:W-:-:S04]  /*10b40*/  SHF.R.S32.HI R11, RZ, 0x7, R11 ;  /* 0x00000007ff0b7819 */ /* 0x000fc8000001140b */
[----:B--2---:R-:W-:-:S04]  /*10b50*/  VIMNMX R10, R10, R11, !PT ;  /* 0x0000000b0a0a7248 */ /* 0x004fc80007fe0100 */
[----:B------:R-:W-:Y:S01]  /*10b60*/  ISETP.GE.AND P2, PT, R0, R10, PT ;  /* 0x0000000a0000720c */ /* 0x000fe20003f46270 */
[----:B------:R0:W-:-:S12]  /*10b70*/  STL [R1+0x40], R10 ;  /* 0x0000400a01007387 */ /* 0x0001d80000100800 */
[----:B0-----:R-:W-:Y:S05]  /*10b80*/  @!P2 BRA `(.L_x_14119) ;  /* 0x0000002400e4a947 */ /* 0x001fea0003800000 */
[----:B------:R-:W-:Y:S02]  /*10b90*/  IMAD.MOV.U32 R13, RZ, RZ, R5 ;  /* 0x000000ffff0d7224 */ /* 0x000fe400078e0005 */
[----:B------:R-:W-:Y:S02]  /*10ba0*/  IMAD.MOV.U32 R14, RZ, RZ, R12 ;  /* 0x000000ffff0e7224 */ /* 0x000fe400078e000c */
[----:B------:R-:W-:Y:S02]  /*10bb0*/  IMAD.MOV.U32 R10, RZ, RZ, R23 ;  /* 0x000000ffff0a7224 */ /* 0x000fe400078e0017 */
[----:B------:R-:W-:-:S07]  /*10bc0*/  IMAD.MOV.U32 R15, RZ, RZ, R16 ;  /* 0x000000ffff0f7224 */ /* 0x000fce00078e0010 */
.L_x_14129:
        /* <DEDUP_REMOVED lines=11> */
.L_x_14121:
[----:B------:R-:W-:Y:S01]  /*10c80*/  IMAD R5, R16, 0x8, R2 ;  /* 0x0000000810057824 */ /* 0x000fe200078e0202 */
[----:B------:R-:W-:-:S04]  /*10c90*/  SHF.L.U32 R12, R23, 0x1f, RZ ;  /* 0x0000001f170c7819 */ /* 0x000fc800000006ff */
[----:B------:R0:W1:Y:S01]  /*10ca0*/  SYNCS.PHASECHK.TRANS64.TRYWAIT P3, [R5+URZ+0x16830], R12 ;  /* 0x0168300c050075a7 */ /* 0x000062000806017f */
[----:B------:R-:W-:Y:S05]  /*10cb0*/  @!P0 BRA `(.L_x_14122) ;  /* 0x0000000000048947 */ /* 0x000fea0003800000 */
[----:B------:R-:W-:Y:S01]  /*10cc0*/  BPT.TRAP 0x1 ;  /* 0x000000040000795c */ /* 0x000fe20000300000 */
.L_x_14122:
[----:B------:R-:W-:Y:S04]  /*10cd0*/  BSSY B0, `(.L_x_14120) ;  /* 0x0000004000007945 */ /* 0x000fe80003800000 */
[----:B-1----:R-:W-:Y:S05]  /*10ce0*/  @P3 BRA `(.L_x_14123) ;  /* 0x0000000000083947 */ /* 0x002fea0003800000 */
[----:B------:R-:W1:Y:S02]  /*10cf0*/  SYNCS.PHASECHK.TRANS64.TRYWAIT P3, [R5+URZ+0x16830], R12 ;  /* 0x0168300c050075a7 */ /* 0x000e64000806017f */
[----:B-1----:R-:W-:Y:S05]  /*10d00*/  @!P3 BRA `(.L_x_14124) ;  /* 0x000000f800d4b947 */ /* 0x002fea0003800000 */
.L_x_14123:
[----:B------:R-:W-:Y:S05]  /*10d10*/  BSYNC B0 ;  /* 0x0000000000007941 */ /* 0x000fea0003800000 */
.L_x_14120:
[----:B------:R-:W2:Y:S01]  /*10d20*/  LDL R11, [R1+0x1c] ;  /* 0x00001c00010b7983 */ /* 0x000ea20000100800 */
[----:B01----:R-:W0:Y:S01]  /*10d30*/  S2R R5, SR_TID.X ;  /* 0x0000000000057919 */ /* 0x003e220000002100 */
[----:B------:R-:W-:Y:S05]  /*10d40*/  WARPSYNC.ALL ;  /* 0x0000000000007948 */ /* 0x000fea0003800000 */
[----:B------:R-:W-:Y:S01]  /*10d50*/  IMAD.MOV.U32 R27, RZ, RZ, 0x40000040 ;  /* 0x40000040ff1b7424 */ /* 0x000fe200078e00ff */
[----:B0-----:R-:W-:-:S05]  /*10d60*/  SHF.R.U32.HI R5, RZ, 0x7, R5 ;  /* 0x00000007ff057819 */ /* 0x001fca0000011605 */
[----:B------:R-:W-:Y:S01]  /*10d70*/  VIADD R5, R5, 0x8 ;  /* 0x0000000805057836 */ /* 0x000fe20000000000 */
[----:B------:R-:W-:Y:S01]  /*10d80*/  R2UR UR8, R6 ;  /* 0x00000000060872ca */ /* 0x000fe200000e0000 */
[----:B------:R-:W-:Y:S01]  /*10d90*/  IMAD.MOV.U32 R25, RZ, RZ, 0x40000040 ;  /* 0x40000040ff197424 */ /* 0x000fe200078e00ff */
[----:B------:R-:W-:Y:S02]  /*10da0*/  R2UR UR9, R7 ;  /* 0x00000000070972ca */ /* 0x000fe400000e0000 */
[----:B------:R-:W-:Y:S02]  /*10db0*/  R2UR UR11, R27 ;  /* 0x000000001b0b72ca */ /* 0x000fe400000e0000 */
[----:B------:R-:W-:Y:S02]  /*10dc0*/  R2UR UR15, R25 ;  /* 0x00000000190f72ca */ /* 0x000fe400000e0000 */
[----:B------:R-:W-:Y:S02]  /*10dd0*/  R2UR UR23, R27 ;  /* 0x000000001b1772ca */ /* 0x000fe400000e0000 */
[----:B------:R-:W-:-:S02]  /*10de0*/  R2UR UR12, R156 ;  /* 0x000000009c0c72ca */ /* 0x000fc400000e0000 */
[----:B------:R-:W-:Y:S01]  /*10df0*/  R2UR UR13, R157 ;  /* 0x000000009d0d72ca */ /* 0x000fe200000e0000 */
[----:B------:R0:W-:Y:S01]  /*10e00*/  BAR.SYNC.DEFER_BLOCKING R5, 0x100 ;  /* 0x000400050000751d */ /* 0x0001e20000010000 */
[----:B------:R-:W-:Y:S01]  /*10e10*/  IMAD.MOV.U32 R21, RZ, RZ, 0x40000040 ;  /* 0x40000040ff157424 */ /* 0x000fe200078e00ff */
[----:B------:R-:W-:Y:S02]  /*10e20*/  R2UR UR16, R154 ;  /* 0x000000009a1072ca */ /* 0x000fe400000e0000 */
[----:B------:R-:W-:Y:S02]  /*10e30*/  R2UR UR17, R155 ;  /* 0x000000009b1172ca */ /* 0x000fe400000e0000 */
[----:B------:R-:W-:Y:S01]  /*10e40*/  R2UR UR19, R21 ;  /* 0x00000000151372ca */ /* 0x000fe200000e0000 */
[----:B--2---:R-:W-:-:S04]  /*10e50*/  IMAD R26, R16, 0x400, R11 ;  /* 0x00000400101a7824 */ /* 0x004fc800078e020b */
[C---:B------:R-:W-:Y:S01]  /*10e60*/  VIADD R24, R26.reuse, 0x2 ;  /* 0x000000021a187836 */ /* 0x040fe20000000000 */
[C---:B------:R-:W-:Y:S01]  /*10e70*/  R2UR UR10, R26.reuse ;  /* 0x000000001a0a72ca */ /* 0x040fe200000e0000 */
[C---:B------:R-:W-:Y:S02]  /*10e80*/  VIADD R20, R26.reuse, 0x4 ;  /* 0x000000041a147836 */ /* 0x040fe40000000000 */
[----:B------:R-:W-:Y:S01]  /*10e90*/  VIADD R26, R26, 0x6 ;  /* 0x000000061a1a7836 */ /* 0x000fe20000000000 */
[----:B------:R-:W-:-:S04]  /*10ea0*/  R2UR UR14, R24 ;  /* 0x00000000180e72ca */ /* 0x000fc800000e0000 */
[----:B------:R-:W-:Y:S02]  /*10eb0*/  R2UR UR22, R26 ;  /* 0x000000001a1672ca */ /* 0x000fe400000e0000 */
[----:B------:R-:W-:-:S06]  /*10ec0*/  WARPGROUP.ARRIVE ;  /* 0x00000000000079c5 */ /* 0x000fcc0000000000 */
[----:B------:R-:W-:Y:S01]  /*10ed0*/  HGMMA.64x128x16.F32.BF16 R24, gdesc[UR8], RZ, !UPT, gsb0 ;  /* 0x01e00000081879f0 */ /* 0x000fe2000c0018ff */
[----:B------:R-:W-:Y:S02]  /*10ee0*/  R2UR UR18, R20 ;  /* 0x00000000141272ca */ /* 0x000fe400000e0000 */
[----:B------:R-:W-:Y:S02]  /*10ef0*/  WARPGROUP.DEPBAR.LE gsb0, 0x0 ;  /* 0x00008000000079c5 */ /* 0x000fe40000010000 */
[----:B------:R-:W-:-:S07]  /*10f00*/  WARPGROUP.ARRIVE ;  /* 0x00000000000079c5 */ /* 0x000fce0000000000 */
        /* <DEDUP_REMOVED lines=13> */
.L_x_14126:
[----:B------:R-:W-:Y:S01]  /*10fe0*/  SHF.L.U32 R5, R10, 0x1f, RZ ;  /* 0x0000001f0a057819 */ /* 0x000fe200000006ff */
[----:B------:R-:W-:-:S04]  /*10ff0*/  IMAD R10, R15, 0x8, R2 ;  /* 0x000000080f0a7824 */ /* 0x000fc800078e0202 */
[----:B------:R0:W1:Y:S01]  /*11000*/  SYNCS.PHASECHK.TRANS64.TRYWAIT P2, [R10+URZ+0x16850], R5 ;  /* 0x016850050a0075a7 */ /* 0x000062000804017f */
[----:B------:R-:W-:Y:S05]  /*11010*/  @!P0 BRA `(.L_x_14127) ;  /* 0x0000000000048947 */ /* 0x000fea0003800000 */
[----:B------:R-:W-:Y:S01]  /*11020*/  BPT.TRAP 0x1 ;  /* 0x000000040000795c */ /* 0x000fe20000300000 */
.L_x_14127:
[----:B-1----:R-:W-:Y:S05]  /*11030*/  @P2 BRA `(.L_x_14125) ;  /* 0x0000000000082947 */ /* 0x002fea0003800000 */
[----:B------:R-:W1:Y:S02]  /*11040*/  SYNCS.PHASECHK.TRANS64.TRYWAIT P2, [R10+URZ+0x16850], R5 ;  /* 0x016850050a0075a7 */ /* 0x000e64000804017f */
[----:B-1----:R-:W-:Y:S05]  /*11050*/  @!P2 BRA `(.L_x_14128) ;  /* 0x000000f80014a947 */ /* 0x002fea0003800000 */
.L_x_14125:
[----:B01----:R-:W-:Y:S01]  /*11060*/  VIADD R5, R2, 0x400 ;  /* 0x0000040002057836 */ /* 0x003fe20000000000 */
[----:B------:R-:W-:Y:S05]  /*11070*/  WARPSYNC.ALL ;  /* 0x0000000000007948 */ /* 0x000fea0003800000 */
[----:B------:R-:W-:-:S04]  /*11080*/  SHF.R.U32.HI R5, RZ, 0x4, R5 ;  /* 0x00000004ff057819 */ /* 0x000fc80000011605 */
        /* <DEDUP_REMOVED lines=21> */
[----:B------:R-:W-:Y:S01]  /*111e0*/  HGMMA.64x64x16.F32.BF16 R88, R148, gdesc[UR8].tnspB, R88, gsb0 ;  /* 0x40e0000894587df0 */ /* 0x000fe20008001858 */
[----:B------:R-:W-:Y:S01]  /*111f0*/  R2UR UR10, R20 ;  /* 0x00000000140a72ca */ /* 0x000fe200000e0000 */
[----:B------:R-:W-:Y:S01]  /*11200*/  VIADD R20, R10, 0x100 ;  /* 0x000001000a147836 */ /* 0x000fe20000000000 */
[----:B------:R-:W-:Y:S01]  /*11210*/  R2UR UR11, R21 ;  /* 0x00000000150b72ca */ /* 0x000fe200000e0000 */
[----:B------:R-:W-:-:S02]  /*11220*/  IMAD.MOV.U32 R21, RZ, RZ, 0x40000040 ;  /* 0x40000040ff157424 */ /* 0x000fc400078e00ff */
[----:B------:R-:W-:Y:S01]  /*11230*/  FMUL.FTZ R33, R49, UR27 ;  /* 0x0000001b31217c20 */ /* 0x000fe20008410000 */
[----:B------:R-:W-:Y:S01]  /*11240*/  MUFU.TANH R11, R11 ;  /* 0x0000000b000b7308 */ /* 0x000fe20000002400 */
[----:B------:R-:W-:Y:S01]  /*11250*/  FMUL.FTZ R35, R35, UR27 ;  /* 0x0000001b23237c20 */ /* 0x000fe20008410000 */
[----:B------:R-:W-:Y:S01]  /*11260*/  FMUL.FTZ R39, R39, UR27 ;  /* 0x0000001b27277c20 */ /* 0x000fe20008410000 */
[----:B0-----:R-:W-:Y:S01]  /*11270*/  FMUL.FTZ R38, R56, UR27 ;  /* 0x0000001b38267c20 */ /* 0x001fe20008410000 */
[----:B------:R-:W-:Y:S01]  /*11280*/  FMUL.FTZ R48, R69, UR27 ;  /* 0x0000001b45307c20 */ /* 0x000fe20008410000 */
[----:B------:R-:W-:Y:S01]  /*11290*/  FMUL.FTZ R49, R72, UR27 ;  /* 0x0000001b48317c20 */ /* 0x000fe20008410000 */
[----:B------:R-:W-:Y:S01]  /*112a0*/  FMUL.FTZ R56, R84, UR27 ;  /* 0x0000001b54387c20 */ /* 0x000fe20008410000 */
[----:B------:R-:W-:Y:S01]  /*112b0*/  UMOV UR41, UR6 ;  /* 0x0000000600297c82 */ /* 0x000fe20008000000 */
[----:B------:R-:W-:Y:S01]  /*112c0*/  MUFU.TANH R24, R24 ;  /* 0x0000001800187308 */ /* 0x000fe20000002400 */
[----:B------:R-:W-:-:S07]  /*112d0*/  FMUL.FTZ R87, R87, UR27 ;  /* 0x0000001b57577c20 */ /* 0x000fce0008410000 */
        /* <DEDUP_REMOVED lines=9> */
[----:B------:R0:W1:Y:S01]  /*11370*/  MUFU.TANH R150, R26 ;  /* 0x0000001a00967308 */ /* 0x0000620000002400 */
[----:B------:R-:W-:Y:S01]  /*11380*/  FMUL.FTZ R151, R42, UR27 ;  /* 0x0000001b2a977c20 */ /* 0x000fe20008410000 */
[----:B------:R-:W-:Y:S01]  /*11390*/  FMUL.FTZ R42, R60, UR27 ;  /* 0x0000001b3c2a7c20 */ /* 0x000fe20008410000 */
[----:B------:R-:W-:Y:S01]  /*113a0*/  FMUL.FTZ R149, R43, UR27 ;  /* 0x0000001b2b957c20 */ /* 0x000fe20008410000 */
[----:B------:R-:W-:Y:S01]  /*113b0*/  FMUL.FTZ R43, R61, UR27 ;  /* 0x0000001b3d2b7c20 */ /* 0x000fe20008410000 */
[----:B------:R-:W-:Y:S01]  /*113c0*/  HGMMA.64x64x16.F32.BF16 R88, R144, gdesc[UR8].tnspB, R88, gsb0 ;  /* 0x40e0000890587df0 */ /* 0x000fe20008001858 */
[----:B------:R-:W-:Y:S01]  /*113d0*/  R2UR UR10, R20 ;  /* 0x00000000140a72ca */ /* 0x000fe200000e0000 */
[----:B------:R-:W-:Y:S01]  /*113e0*/  VIADD R20, R10, 0x180 ;  /* 0x000001800a147836 */ /* 0x000fe20000000000 */
[----:B------:R-:W-:Y:S01]  /*113f0*/  R2UR UR11, R21 ;  /* 0x00000000150b72ca */ /* 0x000fe200000e0000 */
[----:B------:R-:W-:Y:S02]  /*11400*/  IMAD.MOV.U32 R21, RZ, RZ, 0x40000040 ;  /* 0x40000040ff157424 */ /* 0x000fe400078e00ff */
[----:B0-----:R-:W-:Y:S01]  /*11410*/  FMUL.FTZ R26, R36, UR27 ;  /* 0x0000001b241a7c20 */ /* 0x001fe20008410000 */
[----:B------:R0:W-:Y:S01]  /*11420*/  MUFU.TANH R148, R27 ;  /* 0x0000001b00947308 */ /* 0x0001e20000002400 */
[----:B------:R-:W-:Y:S01]  /*11430*/  FMUL.FTZ R36, R54, UR27 ;  /* 0x0000001b36247c20 */ /* 0x000fe20008410000 */
[----:B------:R-:W-:Y:S01]  /*11440*/  FMUL.FTZ R54, R81, UR27 ;  /* 0x0000001b51367c20 */ /* 0x000fe20008410000 */
[----:B------:R-:W-:Y:S01]  /*11450*/  FMUL.FTZ R61, R71, UR27 ;  /* 0x0000001b473d7c20 */ /* 0x000fe20008410000 */
[----:B------:R-:W-:Y:S01]  /*11460*/  FMUL.FTZ R60, R70, UR27 ;  /* 0x0000001b463c7c20 */ /* 0x000fe20008410000 */
[----:B-1----:R-:W-:-:S03]  /*11470*/  IMAD.MOV.U32 R81, RZ, RZ, R150 ;  /* 0x000000ffff517224 */ /* 0x002fc600078e0096 */
[----:B------:R-:W-:Y:S01]  /*11480*/  MUFU.TANH R26, R26 ;  /* 0x0000001a001a7308 */ /* 0x000fe20000002400 */
[----:B0-----:R-:W-:Y:S01]  /*11490*/  FMUL.FTZ R27, R37, UR27 ;  /* 0x0000001b251b7c20 */ /* 0x001fe20008410000 */
[----:B------:R-:W-:Y:S01]  /*114a0*/  FMUL.FTZ R37, R55, UR27 ;  /* 0x0000001b37257c20 */ /* 0x000fe20008410000 */
[----:B------:R-:W-:-:S05]  /*114b0*/  FMUL.FTZ R55, R85, UR27 ;  /* 0x0000001b55377c20 */ /* 0x000fca0008410000 */
        /* <DEDUP_REMOVED lines=9> */
[----:B------:R0:W-:Y:S01]  /*11550*/  MUFU.TANH R146, R30 ;  /* 0x0000001e00927308 */ /* 0x0001e20000002400 */
[----:B------:R-:W-:Y:S01]  /*11560*/  FMUL.FTZ R145, R47, UR27 ;  /* 0x0000001b2f917c20 */ /* 0x000fe20008410000 */
[----:B------:R-:W-:Y:S01]  /*11570*/  FMUL.FTZ R47, R68, UR27 ;  /* 0x0000001b442f7c20 */ /* 0x000fe20008410000 */
[----:B------:R-:W-:Y:S01]  /*11580*/  FMUL.FTZ R68, R86, UR27 ;  /* 0x0000001b56447c20 */ /* 0x000fe20008410000 */
[----:B------:R-:W-:Y:S01]  /*11590*/  HGMMA.64x64x16.F32.BF16 R88, R140, gdesc[UR8].tnspB, R88, gsb0 ;  /* 0x40e000088c587df0 */ /* 0x000fe20008001858 */
[----:B------:R-:W-:Y:S01]  /*115a0*/  R2UR UR10, R20 ;  /* 0x00000000140a72ca */ /* 0x000fe200000e0000 */
[----:B------:R-:W-:Y:S01]  /*115b0*/  FMUL.FTZ R20, R28, UR27 ;  /* 0x0000001b1c147c20 */ /* 0x000fe20008410000 */
[----:B------:R-:W-:Y:S01]  /*115c0*/  R2UR UR11, R21 ;  /* 0x00000000150b72ca */ /* 0x000fe200000e0000 */
[----:B------:R-:W-:Y:S01]  /*115d0*/  FMUL.FTZ R21, R29, UR27 ;  /* 0x0000001b1d157c20 */ /* 0x000fe20008410000 */
[----:B------:R-:W-:Y:S01]  /*115e0*/  FMUL.FTZ R28, R40, UR27 ;  /* 0x0000001b281c7c20 */ /* 0x000fe20008410000 */
[----:B------:R-:W-:Y:S01]  /*115f0*/  FMUL.FTZ R29, R41, UR27 ;  /* 0x0000001b291d7c20 */ /* 0x000fe20008410000 */
[----:B0-----:R-:W-:Y:S01]  /*11600*/  FMUL.FTZ R30, R44, UR27 ;  /* 0x0000001b2c1e7c20 */ /* 0x001fe20008410000 */
[----:B------:R-:W-:Y:S01]  /*11610*/  MUFU.TANH R20, R20 ;  /* 0x0000001400147308 */ /* 0x000fe20000002400 */
[----:B------:R-:W-:Y:S01]  /*11620*/  FMUL.FTZ R40, R57, UR27 ;  /* 0x0000001b39287c20 */ /* 0x000fe20008410000 */
[----:B------:R-:W-:Y:S01]  /*11630*/  FMUL.FTZ R41, R59, UR27 ;  /* 0x0000001b3b297c20 */ /* 0x000fe20008410000 */
[----:B------:R-:W-:Y:S01]  /*11640*/  FMUL.FTZ R57, R63, UR27 ;  /* 0x0000001b3f397c20 */ /* 0x000fe20008410000 */
[----:B------:R-:W-:Y:S01]  /*11650*/  FMUL.FTZ R59, R67, UR27 ;  /* 0x0000001b433b7c20 */ /* 0x000fe20008410000 */
[----:B------:R-:W-:Y:S01]  /*11660*/  FMUL.FTZ R63, R75, UR27 ;  /* 0x0000001b4b3f7c20 */ /* 0x000fe20008410000 */
[----:B------:R-:W-:-:S02]  /*11670*/  FMUL.FTZ R67, R83, UR27 ;  /* 0x0000001b53437c20 */ /* 0x000fc40008410000 */
[----:B------:R-:W-:Y:S08]  /*11680*/  MUFU.TANH R21, R21 ;  /* 0x0000001500157308 */ /* 0x000ff00000002400 */
[----:B------:R-:W-:Y:S08]  /*11690*/  MUFU.TANH R28, R28 ;  /* 0x0000001c001c7308 */ /* 0x000ff00000002400 */
[----:B------:R-:W-:Y:S08]  /*116a0*/  MUFU.TANH R29, R29 ;  /* 0x0000001d001d7308 */ /* 0x000ff00000002400 */
[----:B------:R0:W-:Y:S08]  /*116b0*/  MUFU.TANH R144, R31 ;  /* 0x0000001f00907308 */ /* 0x0001f00000002400 */
[----:B------:R-:W-:Y:S01]  /*116c0*/  MUFU.TANH R30, R30 ;  /* 0x0000001e001e7308 */ /* 0x000fe20000002400 */
[----:B0-----:R-:W-:Y:S01]  /*116d0*/  FMUL.FTZ R31, R45, UR27 ;  /* 0x0000001b2d1f7c20 */ /* 0x001fe20008410000 */
[----:B------:R-:W-:-:S06]  /*116e0*/  FMUL.FTZ R45, R64, UR27 ;  /* 0x0000001b402d7c20 */ /* 0x000fcc0008410000 */
[----:B------:R-:W-:Y:S08]  /*116f0*/  MUFU.TANH R31, R31 ;  /* 0x0000001f001f7308 */ /* 0x000ff00000002400 */
[----:B------:R0:W1:Y:S08]  /*11700*/  MUFU.TANH R147, R39 ;  /* 0x0000002700937308 */ /* 0x0000700000002400 */
[----:B------:R-:W-:Y:S01]  /*11710*/  MUFU.TANH R40, R40 ;  /* 0x0000002800287308 */ /* 0x000fe20000002400 */
[----:B0-----:R-:W-:Y:S01]  /*11720*/  FMUL.FTZ R39, R58, UR27 ;  /* 0x0000001b3a277c20 */ /* 0x001fe20008410000 */
[----:B------:R-:W-:Y:S01]  /*11730*/  FMUL.FTZ R58, R66, UR27 ;  /* 0x0000001b423a7c20 */ /* 0x000fe20008410000 */
[----:B------:R-:W-:Y:S01]  /*11740*/  FMUL.FTZ R66, R82, UR27 ;  /* 0x0000001b52427c20 */ /* 0x000fe20008410000 */
[----:B------:R-:W-:-:S02]  /*11750*/  WARPGROUP.DEPBAR.LE gsb0, 0x0 ;  /* 0x00008000000079c5 */ /* 0x000fc40000010000 */
[----:B------:R-:W-:Y:S02]  /*11760*/  WARPGROUP.ARRIVE ;  /* 0x00000000000079c5 */ /* 0x000fe40000000000 */
[----:B------:R0:W2:Y:S01]  /*11770*/  MUFU.TANH R142, R34 ;  /* 0x00000022008e7308 */ /* 0x0000a20000002400 */
[----:B-1----:R-:W-:Y:S02]  /*11780*/  IMAD.MOV.U32 R44, RZ, RZ, R147 ;  /* 0x000000ffff2c7224 */ /* 0x002fe400078e0093 */
[----:B------:R-:W-:Y:S01]  /*11790*/  FMUL.FTZ R147, R46, UR27 ;  /* 0x0000001b2e937c20 */ /* 0x000fe20008410000 */
[----:B------:R-:W-:Y:S01]  /*117a0*/  FMUL.FTZ R46, R65, UR27 ;  /* 0x0000001b412e7c20 */ /* 0x000fe20008410000 */
[----:B------:R-:W-:Y:S01]  /*117b0*/  FMUL.FTZ R143, R50, UR27 ;  /* 0x0000001b328f7c20 */ /* 0x000fe20008410000 */
[----:B------:R-:W-:Y:S01]  /*117c0*/  HGMMA.64x64x16.F32.BF16 R88, R136, gdesc[UR8].tnspB, R88, gsb0 ;  /* 0x40e0000888587df0 */ /* 0x000fe20008001858 */
[----:B------:R-:W-:Y:S01]  /*117d0*/  FMUL.FTZ R50, R73, UR27 ;  /* 0x0000001b49327c20 */ /* 0x000fe20008410000 */
[----:B------:R-:W-:Y:S01]  /*117e0*/  FMUL.FTZ R141, R51, UR27 ;  /* 0x0000001b338d7c20 */ /* 0x000fe20008410000 */
[----:B------:R1:W3:Y:S01]  /*117f0*/  MUFU.TANH R140, R35 ;  /* 0x00000023008c7308 */ /* 0x0002e20000002400 */
[----:B0-----:R-:W-:Y:S01]  /*11800*/  FMUL.FTZ R34, R52, UR27 ;  /* 0x0000001b34227c20 */ /* 0x001fe20008410000 */
[----:B------:R-:W-:Y:S01]  /*11810*/  FMUL.FTZ R51, R76, UR27 ;  /* 0x0000001b4c337c20 */ /* 0x000fe20008410000 */
[----:B------:R-:W-:Y:S01]  /*11820*/  FMUL.FTZ R52, R77, UR27 ;  /* 0x0000001b4d347c20 */ /* 0x000fe20008410000 */
[----:B------:R-:W-:-:S02]  /*11830*/  IMAD.MOV.U32 R77, RZ, RZ, R146 ;  /* 0x000000ffff4d7224 */ /* 0x000fc400078e0092 */
[----:B------:R-:W-:Y:S01]  /*11840*/  FMUL.FTZ R65, R79, UR27 ;  /* 0x0000001b4f417c20 */ /* 0x000fe20008410000 */
[----:B------:R-:W-:Y:S01]  /*11850*/  IMAD.MOV.U32 R76, RZ, RZ, R144 ;  /* 0x000000ffff4c7224 */ /* 0x000fe200078e0090 */
[----:B------:R-:W0:Y:S01]  /*11860*/  MUFU.TANH R34, R34 ;  /* 0x0000002200227308 */ /* 0x000e220000002400 */
[----:B-1----:R-:W-:Y:S01]  /*11870*/  FMUL.FTZ R35, R53, UR27 ;  /* 0x0000001b35237c20 */ /* 0x002fe20008410000 */
[----:B------:R-:W-:Y:S01]  /*11880*/  FMUL.FTZ R53, R80, UR27 ;  /* 0x0000001b50357c20 */ /* 0x000fe20008410000 */
[----:B------:R-:W-:Y:S02]  /*11890*/  IMAD.MOV.U32 R80, RZ, RZ, R148 ;  /* 0x000000ffff507224 */ /* 0x000fe400078e0094 */
[----:B--2---:R-:W-:-:S03]  /*118a0*/  IMAD.MOV.U32 R73, RZ, RZ, R142 ;  /* 0x000000ffff497224 */ /* 0x004fc600078e008e */
[----:B------:R-:W1:Y:S01]  /*118b0*/  MUFU.TANH R35, R35 ;  /* 0x0000002300237308 */ /* 0x000e620000002400 */
[----:B---3--:R-:W-:-:S07]  /*118c0*/  IMAD.MOV.U32 R72, RZ, RZ, R140 ;  /* 0x000000ffff487224 */ /* 0x008fce00078e008c */
[----:B------:R-:W2:Y:S08]  /*118d0*/  MUFU.TANH R45, R45 ;  /* 0x0000002d002d7308 */ /* 0x000eb00000002400 */
[----:B------:R-:W3:Y:S08]  /*118e0*/  MUFU.TANH R46, R46 ;  /* 0x0000002e002e7308 */ /* 0x000ef00000002400 */
[----:B------:R-:W4:Y:S08]  /*118f0*/  MUFU.TANH R47, R47 ;  /* 0x0000002f002f7308 */ /* 0x000f300000002400 */
[----:B------:R-:W5:Y:S08]  /*11900*/  MUFU.TANH R50, R50 ;  /* 0x0000003200327308 */ /* 0x000f700000002400 */
[----:B------:R-:W5:Y:S08]  /*11910*/  MUFU.TANH R51, R51 ;  /* 0x0000003300337308 */ /* 0x000f700000002400 */
[----:B------:R-:W5:Y:S08]  /*11920*/  MUFU.TANH R52, R52 ;  /* 0x0000003400347308 */ /* 0x000f700000002400 */
[----:B------:R-:W5:Y:S01]  /*11930*/  MUFU.TANH R53, R53 ;  /* 0x0000003500357308 */ /* 0x000f620000002400 */
[----:B------:R-:W-:-:S02]  /*11940*/  WARPGROUP.DEPBAR.LE gsb0, 0x0 ;  /* 0x00008000000079c5 */ /* 0x000fc40000010000 */
[----:B------:R-:W-:Y:S01]  /*11950*/  IMAD.MOV.U32 R137, RZ, RZ, R12 ;  /* 0x000000ffff897224 */ /* 0x000fe200078e000c */
[----:B------:R-:W-:Y:S01]  /*11960*/  FMNMX.FTZ R12, R5, R14, !PT ;  /* 0x0000000e050c7209 */ /* 0x000fe20007810000 */
[----:B------:R-:W-:-:S03]  /*11970*/  IMAD.MOV.U32 R139, RZ, RZ, R44 ;  /* 0x000000ffff8b7224 */ /* 0x000fc600078e002c */
[----:B------:R-:W5:Y:S01]  /*11980*/  MUFU.TANH R147, R147 ;  /* 0x0000009300937308 */ /* 0x000f620000002400 */
[----:B------:R-:W-:Y:S01]  /*11990*/  FMUL.FTZ R44, R62, UR27 ;  /* 0x0000001b3e2c7c20 */ /* 0x000fe20008410000 */
[----:B------:R-:W-:Y:S01]  /*119a0*/  FMNMX.FTZ R12, R11, R12, !PT ;  /* 0x0000000c0b0c7209 */ /* 0x000fe20007810000 */
[----:B------:R-:W-:Y:S01]  /*119b0*/  FMUL.FTZ R62, R74, UR27 ;  /* 0x0000001b4a3e7c20 */ /* 0x000fe20008410000 */
[----:B------:R-:W-:Y:S02]  /*119c0*/  WARPGROUP.ARRIVE ;  /* 0x00000000000079c5 */ /* 0x000fe40000000000 */
[----:B------:R-:W-:Y:S02]  /*119d0*/  FMNMX.FTZ R12, R20, R12, !PT ;  /* 0x0000000c140c7209 */ /* 0x000fe40007810000 */
[----:B------:R-:W5:Y:S02]  /*119e0*/  MUFU.TANH R145, R145 ;  /* 0x0000009100917308 */ /* 0x000f640000002400 */
[----:B------:R-:W-:-:S04]  /*119f0*/  FMNMX.FTZ R12, R21, R12, !PT ;  /* 0x0000000c150c7209 */ /* 0x000fc80007810000 */
        /* <DEDUP_REMOVED lines=15> */
[----:B0-----:R-:W-:Y:S02]  /*11af0*/  FMNMX.FTZ R12, R34, R12, !PT ;  /* 0x0000000c220c7209 */ /* 0x001fe40007810000 */
[----:B------:R-:W0:Y:S02]  /*11b00*/  MUFU.TANH R41, R41 ;  /* 0x0000002900297308 */ /* 0x000e240000002400 */
[----:B-1----:R-:W-:-:S04]  /*11b10*/  FMNMX.FTZ R12, R35, R12, !PT ;  /* 0x0000000c230c7209 */ /* 0x002fc80007810000 */
[----:B------:R-:W-:Y:S02]  /*11b20*/  FMNMX.FTZ R12, R38, R12, !PT ;  /* 0x0000000c260c7209 */ /* 0x000fe40007810000 */
[----:B------:R-:W1:Y:S02]  /*11b30*/  MUFU.TANH R44, R44 ;  /* 0x0000002c002c7308 */ /* 0x000e640000002400 */
[----:B------:R-:W-:-:S04]  /*11b40*/  FMNMX.FTZ R12, R40, R12, !PT ;  /* 0x0000000c280c7209 */ /* 0x000fc80007810000 */
[----:B------:R-:W-:Y:S02]  /*11b50*/  FMNMX.FTZ R12, R42, R12, !PT ;  /* 0x0000000c2a0c7209 */ /* 0x000fe40007810000 */
[----:B------:R-:W1:Y:S02]  /*11b60*/  MUFU.TANH R57, R57 ;  /* 0x0000003900397308 */ /* 0x000e640000002400 */
[----:B------:R-:W-:-:S04]  /*11b70*/  FMNMX.FTZ R12, R43, R12, !PT ;  /* 0x0000000c2b0c7209 */ /* 0x000fc80007810000 */
[----:B--2---:R-:W-:Y:S02]  /*11b80*/  FMNMX.FTZ R12, R45, R12, !PT ;  /* 0x0000000c2d0c7209 */ /* 0x004fe40007810000 */
[----:B------:R-:W2:Y:S02]  /*11b90*/  MUFU.TANH R58, R58 ;  /* 0x0000003a003a7308 */ /* 0x000ea40000002400 */
[----:B---3--:R-:W-:-:S04]  /*11ba0*/  FMNMX.FTZ R12, R46, R12, !PT ;  /* 0x0000000c2e0c7209 */ /* 0x008fc80007810000 */
[----:B----4-:R-:W-:Y:S02]  /*11bb0*/  FMNMX.FTZ R12, R47, R12, !PT ;  /* 0x0000000c2f0c7209 */ /* 0x010fe40007810000 */
[----:B------:R-:W3:Y:S02]  /*11bc0*/  MUFU.TANH R59, R59 ;  /* 0x0000003b003b7308 */ /* 0x000ee40000002400 */
[----:B------:R-:W-:-:S04]  /*11bd0*/  FMNMX.FTZ R12, R48, R12, !PT ;  /* 0x0000000c300c7209 */ /* 0x000fc80007810000 */
[----:B------:R-:W-:Y:S02]  /*11be0*/  FMNMX.FTZ R12, R49, R12, !PT ;  /* 0x0000000c310c7209 */ /* 0x000fe40007810000 */
[----:B------:R-:W4:Y:S02]  /*11bf0*/  MUFU.TANH R60, R60 ;  /* 0x0000003c003c7308 */ /* 0x000f240000002400 */
[----:B-----5:R-:W-:-:S04]  /*11c00*/  FMNMX.FTZ R12, R50, R12, !PT ;  /* 0x0000000c320c7209 */ /* 0x020fc80007810000 */
[----:B------:R-:W-:Y:S02]  /*11c10*/  FMNMX.FTZ R12, R51, R12, !PT ;  /* 0x0000000c330c7209 */ /* 0x000fe40007810000 */
[----:B------:R-:W-:Y:S02]  /*11c20*/  MUFU.TANH R61, R61 ;  /* 0x0000003d003d7308 */ /* 0x000fe40000002400 */
[----:B------:R-:W-:-:S04]  /*11c30*/  FMNMX.FTZ R12, R52, R12, !PT ;  /* 0x0000000c340c7209 */ /* 0x000fc80007810000 */
[----:B------:R-:W-:Y:S02]  /*11c40*/  FMNMX.FTZ R12, R53, R12, !PT ;  /* 0x0000000c350c7209 */ /* 0x000fe40007810000 */
[----:B------:R-:W-:Y:S02]  /*11c50*/  MUFU.TANH R62, R62 ;  /* 0x0000003e003e7308 */ /* 0x000fe40000002400 */
[----:B------:R-:W-:-:S04]  /*11c60*/  FMNMX.FTZ R12, R54, R12, !PT ;  /* 0x0000000c360c7209 */ /* 0x000fc80007810000 */
[----:B------:R-:W-:Y:S02]  /*11c70*/  FMNMX.FTZ R12, R56, R12, !PT ;  /* 0x0000000c380c7209 */ /* 0x000fe40007810000 */
[----:B------:R-:W-:Y:S02]  /*11c80*/  MUFU.TANH R63, R63 ;  /* 0x0000003f003f7308 */ /* 0x000fe40000002400 */
[----:B------:R-:W-:-:S05]  /*11c90*/  FMNMX.FTZ R12, R55, R12, !PT ;  /* 0x0000000c370c7209 */ /* 0x000fca0007810000 */
[----:B------:R-:W5:Y:S01]  /*11ca0*/  SHFL.BFLY PT, R64, R12, 0x2, 0x1f ;  /* 0x0c401f000c407f89 */ /* 0x000f6200000e0000 */
[----:B------:R-:W-:Y:S08]  /*11cb0*/  MUFU.TANH R65, R65 ;  /* 0x0000004100417308 */ /* 0x000ff00000002400 */
[----:B------:R-:W-:Y:S08]  /*11cc0*/  MUFU.TANH R66, R66 ;  /* 0x0000004200427308 */ /* 0x000ff00000002400 */
[----:B------:R-:W-:Y:S01]  /*11cd0*/  MUFU.TANH R67, R67 ;  /* 0x0000004300437308 */ /* 0x000fe20000002400 */
[----:B-----5:R-:W-:Y:S01]  /*11ce0*/  FMNMX.FTZ R12, R12, R64, !PT ;  /* 0x000000400c0c7209 */ /* 0x020fe20007810000 */
[----:B------:R-:W-:-:S06]  /*11cf0*/  FMUL.FTZ R64, R78, UR27 ;  /* 0x0000001b4e407c20 */ /* 0x000fcc0008410000 */
[----:B------:R-:W-:Y:S01]  /*11d00*/  MUFU.TANH R68, R68 ;  /* 0x0000004400447308 */ /* 0x000fe20000002400 */
[----:B------:R-:W5:Y:S07]  /*11d10*/  SHFL.BFLY PT, R69, R12, 0x1, 0x1f ;  /* 0x0c201f000c457f89 */ /* 0x000f6e00000e0000 */
[----:B------:R-:W-:Y:S01]  /*11d20*/  MUFU.TANH R64, R64 ;  /* 0x0000004000407308 */ /* 0x000fe20000002400 */
[----:B-----5:R-:W-:-:S07]  /*11d30*/  FMNMX.FTZ R12, R12, R69, !PT ;  /* 0x000000450c0c7209 */ /* 0x020fce0007810000 */
[----:B------:R-:W-:Y:S01]  /*11d40*/  MUFU.TANH R69, R87 ;  /* 0x0000005700457308 */ /* 0x000fe20000002400 */
[C---:B------:R-:W-:Y:S01]  /*11d50*/  FMUL.FTZ R71, R12.reuse, UR41 ;  /* 0x000000290c477c20 */ /* 0x040fe20008410000 */
[----:B------:R-:W-:-:S03]  /*11d60*/  FADD.FTZ R14, -R12, R14 ;  /* 0x0000000e0c0e7221 */ /* 0x000fc60000010100 */
[--C-:B------:R-:W-:Y:S01]  /*11d70*/  FFMA.FTZ R148, R5, UR41, -R71.reuse ;  /* 0x0000002905947c23 */ /* 0x100fe20008010847 */
[----:B------:R-:W-:Y:S01]  /*11d80*/  FMNMX.FTZ R5, R81, R13, !PT ;  /* 0x0000000d51057209 */ /* 0x000fe20007810000 */
[--C-:B------:R-:W-:Y:S01]  /*11d90*/  FFMA.FTZ R150, R20, UR41, -R71.reuse ;  /* 0x0000002914967c23 */ /* 0x100fe20008010847 */
[--C-:B------:R-:W-:Y:S01]  /*11da0*/  FFMA.FTZ R70, R21, UR41, -R71.reuse ;  /* 0x0000002915467c23 */ /* 0x100fe20008010847 */
[----:B------:R-:W-:Y:S01]  /*11db0*/  VIADD R20, R10, 0x200 ;  /* 0x000002000a147836 */ /* 0x000fe20000000000 */
[----:B------:R-:W-:Y:S01]  /*11dc0*/  FMNMX.FTZ R5, R80, R5, !PT ;  /* 0x0000000550057209 */ /* 0x000fe20007810000 */
[----:B------:R-:W-:Y:S02]  /*11dd0*/  IMAD.MOV.U32 R21, RZ, RZ, 0x40000040 ;  /* 0x40000040ff157424 */ /* 0x000fe400078e00ff */
[--C-:B------:R-:W-:Y:S01]  /*11de0*/  FFMA.FTZ R144, R24, UR41, -R71.reuse ;  /* 0x0000002918907c23 */ /* 0x100fe20008010847 */
[--C-:B------:R-:W-:Y:S01]  /*11df0*/  FFMA.FTZ R24, R25, UR41, -R71.reuse ;  /* 0x0000002919187c23 */ /* 0x100fe20008010847 */
[----:B------:R-:W-:Y:S01]  /*11e00*/  FMNMX.FTZ R5, R77, R5, !PT ;  /* 0x000000054d057209 */ /* 0x000fe20007810000 */
[--C-:B------:R-:W-:Y:S01]  /*11e10*/  FFMA.FTZ R25, R31, UR41, -R71.reuse ;  /* 0x000000291f197c23 */ /* 0x100fe20008010847 */
[----:B------:R-:W-:Y:S01]  /*11e20*/  R2UR UR10, R20 ;  /* 0x00000000140a72ca */ /* 0x000fe200000e0000 */
[--C-:B------:R-:W-:Y:S01]  /*11e30*/  FFMA.FTZ R31, R40, UR41, -R71.reuse ;  /* 0x00000029281f7c23 */ /* 0x100fe20008010847 */
[----:B------:R-:W-:Y:S01]  /*11e40*/  FMNMX.FTZ R5, R76, R5, !PT ;  /* 0x000000054c057209 */ /* 0x000fe20007810000 */
[----:B------:R-:W-:Y:S01]  /*11e50*/  VIADD R20, R10, 0x280 ;  /* 0x000002800a147836 */ /* 0x000fe20000000000 */
[----:B------:R-:W-:Y:S01]  /*11e60*/  R2UR UR11, R21 ;  /* 0x00000000150b72ca */ /* 0x000fe200000e0000 */
[----:B------:R-:W-:Y:S01]  /*11e70*/  IMAD.MOV.U32 R21, RZ, RZ, 0x40000040 ;  /* 0x40000040ff157424 */ /* 0x000fe200078e00ff */
[----:B------:R-:W-:Y:S01]  /*11e80*/  FMNMX.FTZ R5, R73, R5, !PT ;  /* 0x0000000549057209 */ /* 0x000fe20007810000 */
[--C-:B------:R-:W-:Y:S01]  /*11e90*/  FFMA.FTZ R146, R26, UR41, -R71.reuse ;  /* 0x000000291a927c23 */ /* 0x100fe20008010847 */
[--C-:B------:R-:W-:Y:S01]  /*11ea0*/  FFMA.FTZ R26, R27, UR41, -R71.reuse ;  /* 0x000000291b1a7c23 */ /* 0x100fe20008010847 */
[--C-:B------:R-:W-:Y:S01]  /*11eb0*/  FFMA.FTZ R27, R29, UR41, -R71.reuse ;  /* 0x000000291d1b7c23 */ /* 0x100fe20008010847 */
[----:B------:R-:W-:Y:S01]  /*11ec0*/  FMNMX.FTZ R5, R72, R5, !PT ;  /* 0x0000000548057209 */ /* 0x000fe20007810000 */
[--C-:B------:R-:W-:Y:S01]  /*11ed0*/  FFMA.FTZ R29, R35, UR41, -R71.reuse ;  /* 0x00000029231d7c23 */ /* 0x100fe20008010847 */
[--C-:B------:R-:W-:Y:S01]  /*11ee0*/  FFMA.FTZ R35, R48, UR41, -R71.reuse ;  /* 0x0000002930237c23 */ /* 0x100fe20008010847 */
[----:B------:R-:W-:Y:S01]  /*11ef0*/  FMUL.FTZ R14, R14, UR41 ;  /* 0x000000290e0e7c20 */ /* 0x000fe20008410000 */
[----:B------:R-:W-:Y:S01]  /*11f00*/  FMNMX.FTZ R5, R137, R5, !PT ;  /* 0x0000000589057209 */ /* 0x000fe20007810000 */
[--C-:B------:R-:W-:Y:S01]  /*11f10*/  FFMA.FTZ R11, R11, UR41, -R71.reuse ;  /* 0x000000290b0b7c23 */ /* 0x100fe20008010847 */
[--C-:B------:R-:W-:Y:S01]  /*11f20*/  FFMA.FTZ R136, R32, UR41, -R71.reuse ;  /* 0x0000002920887c23 */ /* 0x100fe20008010847 */
[----:B------:R-:W-:Y:S01]  /*11f30*/  HGMMA.64x64x16.F32.BF16 R88, R132, gdesc[UR8].tnspB, R88, gsb0 ;  /* 0x40e0000884587df0 */ /* 0x000fe20008001858 */
[----:B------:R-:W-:Y:S01]  /*11f40*/  FMNMX.FTZ R5, R139, R5, !PT ;  /* 0x000000058b057209 */ /* 0x000fe20007810000 */
[----:B------:R-:W-:Y:S01]  /*11f50*/  MUFU.EX2 R14, R14 ;  /* 0x0000000e000e7308 */ /* 0x000fe20000000800 */
[----:B------:R-:W-:Y:S01]  /*11f60*/  R2UR UR10, R20 ;  /* 0x00000000140a72ca */ /* 0x000fe200000e0000 */
[--C-:B------:R-:W-:Y:S01]  /*11f70*/  FFMA.FTZ R32, R43, UR41, -R71.reuse ;  /* 0x000000292b207c23 */ /* 0x100fe20008010847 */
[----:B------:R-:W-:Y:S01]  /*11f80*/  FMNMX.FTZ R5, R151, R5, !PT ;  /* 0x0000000597057209 */ /* 0x000fe20007810000 */
[--C-:B------:R-:W-:Y:S01]  /*11f90*/  FFMA.FTZ R43, R52, UR41, -R71.reuse ;  /* 0x00000029342b7c23 */ /* 0x100fe20008010847 */
[----:B------:R-:W-:Y:S01]  /*11fa0*/  R2UR UR11, R21 ;  /* 0x00000000150b72ca */ /* 0x000fe200000e0000 */
[----:B------:R-:W-:Y:S01]  /*11fb0*/  IMAD.MOV.U32 R21, RZ, RZ, 0x40000040 ;  /* 0x40000040ff157424 */ /* 0x000fe200078e00ff */
[----:B------:R-:W-:Y:S01]  /*11fc0*/  FMNMX.FTZ R5, R149, R5, !PT ;  /* 0x0000000595057209 */ /* 0x000fe20007810000 */
[----:B------:R-:W5:Y:S01]  /*11fd0*/  MUFU.EX2 R148, R148 ;  /* 0x0000009400947308 */ /* 0x000f620000000800 */
        /* <DEDUP_REMOVED lines=13> */
[----:B------:R-:W-:Y:S01]  /*120b0*/  FFMA.FTZ R34, R47, UR41, -R71 ;  /* 0x000000292f227c23 */ /* 0x000fe20008010847 */
[----:B------:R-:W-:Y:S01]  /*120c0*/  FMNMX.FTZ R5, R141, R5, !PT ;  /* 0x000000058d057209 */ /* 0x000fe20007810000 */
[----:B------:R-:W-:Y:S08]  /*120d0*/  MUFU.EX2 R150, R150 ;  /* 0x0000009600967308 */ /* 0x000ff00000000800 */
[----:B------:R-:W-:Y:S01]  /*120e0*/  MUFU.EX2 R70, R70 ;  /* 0x0000004600467308 */ /* 0x000fe20000000800 */
[----:B------:R-:W-:-:S07]  /*120f0*/  FMNMX.FTZ R5, R36, R5, !PT ;  /* 0x0000000524057209 */ /* 0x000fce0007810000 */
[----:B------:R-:W-:Y:S01]  /*12100*/  MUFU.EX2 R144, R144 ;  /* 0x0000009000907308 */ /* 0x000fe20000000800 */
[----:B------:R-:W-:-:S07]  /*12110*/  FMNMX.FTZ R5, R37, R5, !PT ;  /* 0x0000000525057209 */ /* 0x000fce0007810000 */
[----:B------:R-:W-:Y:S01]  /*12120*/  MUFU.EX2 R24, R24 ;  /* 0x0000001800187308 */ /* 0x000fe20000000800 */
[----:B------:R-:W-:-:S07]  /*12130*/  FMNMX.FTZ R5, R39, R5, !PT ;  /* 0x0000000527057209 */ /* 0x000fce0007810000 */
[----:B------:R-:W-:Y:S01]  /*12140*/  MUFU.EX2 R146, R146 ;  /* 0x0000009200927308 */ /* 0x000fe20000000800 */
[----:B0-----:R-:W-:-:S07]  /*12150*/  FMNMX.FTZ R5, R41, R5, !PT ;  /* 0x0000000529057209 */ /* 0x001fce0007810000 */
[----:B------:R-:W-:Y:S01]  /*12160*/  MUFU.EX2 R26, R26 ;  /* 0x0000001a001a7308 */ /* 0x000fe20000000800 */
[----:B-1----:R-:W-:-:S07]  /*12170*/  FMNMX.FTZ R5, R44, R5, !PT ;  /* 0x000000052c057209 */ /* 0x002fce0007810000 */
[----:B------:R-:W-:Y:S01]  /*12180*/  MUFU.EX2 R27, R27 ;  /* 0x0000001b001b7308 */ /* 0x000fe20000000800 */
[----:B------:R-:W-:Y:S01]  /*12190*/  FMNMX.FTZ R5, R57, R5, !PT ;  /* 0x0000000539057209 */ /* 0x000fe20007810000 */
[----:B------:R-:W-:-:S03]  /*121a0*/  WARPGROUP.DEPBAR.LE gsb0, 0x0 ;  /* 0x00008000000079c5 */ /* 0x000fc60000010000 */
[----:B--2---:R-:W-:Y:S01]  /*121b0*/  FMNMX.FTZ R5, R58, R5, !PT ;  /* 0x000000053a057209 */ /* 0x004fe20007810000 */
[----:B------:R-:W-:Y:S01]  /*121c0*/  WARPGROUP.ARRIVE ;  /* 0x00000000000079c5 */ /* 0x000fe20000000000 */
[--C-:B------:R-:W-:Y:S01]  /*121d0*/  FFMA.FTZ R134, R42, UR41, -R71.reuse ;  /* 0x000000292a867c23 */ /* 0x100fe20008010847 */
[--C-:B------:R-:W-:Y:S01]  /*121e0*/  FFMA.FTZ R42, R51, UR41, -R71.reuse ;  /* 0x00000029332a7c23 */ /* 0x100fe20008010847 */
[----:B---3--:R-:W-:Y:S01]  /*121f0*/  FMNMX.FTZ R5, R59, R5, !PT ;  /* 0x000000053b057209 */ /* 0x008fe20007810000 */
[--C-:B------:R-:W-:Y:S01]  /*12200*/  FFMA.FTZ R132, R38, UR41, -R71.reuse ;  /* 0x0000002926847c23 */ /* 0x100fe20008010847 */
[--C-:B------:R-:W-:Y:S01]  /*12210*/  FFMA.FTZ R38, R49, UR41, -R71.reuse ;  /* 0x0000002931267c23 */ /* 0x100fe20008010847 */
[----:B------:R-:W-:Y:S01]  /*12220*/  HGMMA.64x64x16.F32.BF16 R88, R128, gdesc[UR8].tnspB, R88, gsb0 ;  /* 0x40e0000880587df0 */ /* 0x000fe20008001858 */
[----:B----4-:R-:W-:Y:S01]  /*12230*/  FMNMX.FTZ R5, R60, R5, !PT ;  /* 0x000000053c057209 */ /* 0x010fe20007810000 */
[----:B-----5:R-:W-:Y:S01]  /*12240*/  FFMA.FTZ R4, R14, R4, R148 ;  /* 0x000000040e047223 */ /* 0x020fe20000010094 */
[----:B------:R-:W-:Y:S01]  /*12250*/  R2UR UR11, R21 ;  /* 0x00000000150b72ca */ /* 0x000fe200000e0000 */
[----:B------:R-:W-:Y:S01]  /*12260*/  IMAD.MOV.U32 R21, RZ, RZ, 0x40000040 ;  /* 0x40000040ff157424 */ /* 0x000fe200078e00ff */
[----:B------:R-:W-:Y:S01]  /*12270*/  FMNMX.FTZ R5, R61, R5, !PT ;  /* 0x000000053d057209 */ /* 0x000fe20007810000 */
[----:B------:R-:W-:Y:S01]  /*12280*/  FFMA.FTZ R47, R56, UR41, -R71 ;  /* 0x00000029382f7c23 */ /* 0x000fe20008010847 */
        /* <DEDUP_REMOVED lines=17> */
[----:B0-----:R-:W-:Y:S01]  /*123a0*/  FMNMX.FTZ R5, R5, R40, !PT ;  /* 0x0000002805057209 */ /* 0x001fe20007810000 */
[----:B------:R-:W-:-:S04]  /*123b0*/  FFMA.FTZ R40, R50, UR41, -R71 ;  /* 0x0000002932287c23 */ /* 0x000fc80008010847 */
[----:B------:R-:W0:Y:S02]  /*123c0*/  SHFL.BFLY PT, R20, R5, 0x1, 0x1f ;  /* 0x0c201f0005147f89 */ /* 0x000e2400000e0000 */
[----:B------:R-:W-:Y:S01]  /*123d0*/  MUFU.EX2 R31, R31 ;  /* 0x0000001f001f7308 */ /* 0x000fe20000000800 */
[----:B------:R-:W-:Y:S02]  /*123e0*/  WARPGROUP.DEPBAR.LE gsb0, 0x0 ;  /* 0x00008000000079c5 */ /* 0x000fe40000010000 */
[----:B------:R-:W-:-:S05]  /*123f0*/  WARPGROUP.ARRIVE ;  /* 0x00000000000079c5 */ /* 0x000fca0000000000 */
[----:B------:R-:W-:Y:S08]  /*12400*/  MUFU.EX2 R134, R134 ;  /* 0x0000008600867308 */ /* 0x000ff00000000800 */
[----:B------:R-:W-:Y:S01]  /*12410*/  MUFU.EX2 R32, R32 ;  /* 0x0000002000207308 */ /* 0x000fe20000000800 */
[----:B0-----:R-:W-:-:S07]  /*12420*/  FMNMX.FTZ R5, R5, R20, !PT ;  /* 0x0000001405057209 */ /* 0x001fce0007810000 */
[----:B------:R-:W-:Y:S01]  /*12430*/  MUFU.EX2 R30, R30 ;  /* 0x0000001e001e7308 */ /* 0x000fe20000000800 */
[C---:B------:R-:W-:Y:S01]  /*12440*/  FMUL.FTZ R50, R5.reuse, UR41 ;  /* 0x0000002905327c20 */ /* 0x040fe20008410000 */
[----:B------:R-:W-:-:S03]  /*12450*/  FADD.FTZ R20, -R5, R13 ;  /* 0x0000000d05147221 */ /* 0x000fc60000010100 */
[--C-:B------:R-:W-:Y:S01]  /*12460*/  FFMA.FTZ R133, R39, UR41, -R50.reuse ;  /* 0x0000002927857c23 */ /* 0x100fe20008010832 */
[----:B------:R-:W-:Y:S01]  /*12470*/  FMUL.FTZ R20, R20, UR41 ;  /* 0x0000002914147c20 */ /* 0x000fe20008410000 */
[----:B------:R-:W2:Y:S01]  /*12480*/  LDL R39, [R1+0x40] ;  /* 0x0000400001277983 */ /* 0x000ea20000100800 */
[--C-:B------:R-:W-:Y:S01]  /*12490*/  FFMA.FTZ R51, R80, UR41, -R50.reuse ;  /* 0x0000002950337c23 */ /* 0x100fe20008010832 */
[--C-:B------:R-:W-:Y:S01]  /*124a0*/  FFMA.FTZ R49, R81, UR41, -R50.reuse ;  /* 0x0000002951317c23 */ /* 0x100fe20008010832 */
[----:B------:R0:W-:Y:S01]  /*124b0*/  MUFU.EX2 R48, R20 ;  /* 0x0000001400307308 */ /* 0x0001e20000000800 */
[----:B------:R-:W1:Y:S01]  /*124c0*/  S2R R80, SR_TID.X ;  /* 0x0000000000507919 */ /* 0x000e620000002100 */
[--C-:B------:R-:W-:Y:S01]  /*124d0*/  FFMA.FTZ R52, R77, UR41, -R50.reuse ;  /* 0x000000294d347c23 */ /* 0x100fe20008010832 */
[--C-:B------:R-:W-:Y:S01]  /*124e0*/  FFMA.FTZ R54, R76, UR41, -R50.reuse ;  /* 0x000000294c367c23 */ /* 0x100fe20008010832 */
[--C-:B------:R-:W-:Y:S01]  /*124f0*/  FFMA.FTZ R53, R73, UR41, -R50.reuse ;  /* 0x0000002949357c23 */ /* 0x100fe20008010832 */
[--C-:B------:R-:W-:Y:S01]  /*12500*/  FFMA.FTZ R72, R72, UR41, -R50.reuse ;  /* 0x0000002948487c23 */ /* 0x100fe20008010832 */
[--C-:B------:R-:W-:Y:S01]  /*12510*/  FFMA.FTZ R76, R139, UR41, -R50.reuse ;  /* 0x000000298b4c7c23 */ /* 0x100fe20008010832 */
[----:B------:R-:W-:Y:S01]  /*12520*/  FFMA.FTZ R139, R36, UR41, -R50 ;  /* 0x00000029248b7c23 */ /* 0x000fe20008010832 */
[----:B------:R-:W3:Y:S01]  /*12530*/  MUFU.EX2 R49, R49 ;  /* 0x0000003100317308 */ /* 0x000ee20000000800 */
[----:B0-----:R-:W-:-:S02]  /*12540*/  VIADD R20, R10, 0x300 ;  /* 0x000003000a147836 */ /* 0x001fc40000000000 */
[--C-:B------:R-:W-:Y:S01]  /*12550*/  FFMA.FTZ R56, R151, UR41, -R50.reuse ;  /* 0x0000002997387c23 */ /* 0x100fe20008010832 */
[--C-:B------:R-:W-:Y:S01]  /*12560*/  FFMA.FTZ R73, R149, UR41, -R50.reuse ;  /* 0x0000002995497c23 */ /* 0x100fe20008010832 */
[--C-:B------:R-:W-:Y:S01]  /*12570*/  FFMA.FTZ R71, R147, UR41, -R50.reuse ;  /* 0x0000002993477c23 */ /* 0x100fe20008010832 */
[--C-:B------:R-:W-:Y:S01]  /*12580*/  FFMA.FTZ R74, R145, UR41, -R50.reuse ;  /* 0x00000029914a7c23 */ /* 0x100fe20008010832 */
[----:B------:R-:W-:Y:S01]  /*12590*/  R2UR UR10, R20 ;  /* 0x00000000140a72ca */ /* 0x000fe200000e0000 */
[----:B------:R-:W-:Y:S01]  /*125a0*/  VIADD R20, R10, 0x380 ;  /* 0x000003800a147836 */ /* 0x000fe20000000000 */
[----:B------:R-:W0:Y:S01]  /*125b0*/  MUFU.EX2 R51, R51 ;  /* 0x0000003300337308 */ /* 0x000e220000000800 */
[--C-:B------:R-:W-:Y:S01]  /*125c0*/  FFMA.FTZ R10, R37, UR41, -R50.reuse ;  /* 0x00000029250a7c23 */ /* 0x100fe20008010832 */
[----:B------:R-:W-:-:S06]  /*125d0*/  FFMA.FTZ R75, R141, UR41, -R50 ;  /* 0x000000298d4b7c23 */ /* 0x000fcc0008010832 */
[----:B------:R-:W4:Y:S03]  /*125e0*/  MUFU.EX2 R52, R52 ;  /* 0x0000003400347308 */ /* 0x000f260000000800 */
[----:B------:R-:W-:Y:S01]  /*125f0*/  HGMMA.64x64x16.F32.BF16 R88, R124, gdesc[UR8].tnspB, R88, gsb0 ;  /* 0x40e000087c587df0 */ /* 0x000fe20008001858 */
[----:B------:R-:W-:Y:S02]  /*12600*/  R2UR UR10, R20 ;  /* 0x00000000140a72ca */ /* 0x000fe400000e0000 */
[----:B------:R-:W-:Y:S01]  /*12610*/  R2UR UR11, R21 ;  /* 0x00000000150b72ca */ /* 0x000fe200000e0000 */
[----:B------:R-:W-:Y:S01]  /*12620*/  @!P1 IMAD R21, R16, 0x8, R2 ;  /* 0x0000000810159824 */ /* 0x000fe200078e0202 */
[----:B------:R-:W5:Y:S01]  /*12630*/  MUFU.EX2 R54, R54 ;  /* 0x0000003600367308 */ /* 0x000f620000000800 */
[----:B-1----:R-:W-:Y:S02]  /*12640*/  SHF.R.U32.HI R77, RZ, 0x7, R80 ;  /* 0x00000007ff4d7819 */ /* 0x002fe40000011650 */
[----:B------:R-:W-:Y:S01]  /*12650*/  ISETP.GE.U32.AND P2, PT, R80, 0x180, PT ;  /* 0x000001805000780c */ /* 0x000fe20003f46070 */
[----:B------:R-:W-:-:S02]  /*12660*/  @!P1 VIADD R21, R21, 0x16840 ;  /* 0x0001684015159836 */ /* 0x000fc40000000000 */
[----:B------:R-:W-:Y:S02]  /*12670*/  VIADD R20, R77, 0x9 ;  /* 0x000000094d147836 */ /* 0x000fe40000000000 */
[----:B---3--:R-:W-:Y:S01]  /*12680*/  FFMA.FTZ R36, R48, R3, R49 ;  /* 0x0000000330247223 */ /* 0x008fe20000010031 */
[----:B------:R-:W1:Y:S08]  /*12690*/  MUFU.EX2 R53, R53 ;  /* 0x0000003500357308 */ /* 0x000e700000000800 */
[----:B------:R3:W-:Y:S08]  /*126a0*/  MUFU.EX2 R13, R55 ;  /* 0x00000037000d7308 */ /* 0x0007f00000000800 */
[----:B------:R-:W1:Y:S08]  /*126b0*/  MUFU.EX2 R72, R72 ;  /* 0x0000004800487308 */ /* 0x000e700000000800 */
[----:B------:R-:W-:Y:S08]  /*126c0*/  MUFU.EX2 R76, R76 ;  /* 0x0000004c004c7308 */ /* 0x000ff00000000800 */
[----:B------:R-:W-:Y:S08]  /*126d0*/  MUFU.EX2 R56, R56 ;  /* 0x0000003800387308 */ /* 0x000ff00000000800 */
[----:B------:R-:W-:Y:S08]  /*126e0*/  MUFU.EX2 R73, R73 ;  /* 0x0000004900497308 */ /* 0x000ff00000000800 */
[----:B------:R-:W-:Y:S01]  /*126f0*/  MUFU.EX2 R71, R71 ;  /* 0x0000004700477308 */ /* 0x000fe20000000800 */
[----:B------:R-:W-:-:S07]  /*12700*/  FFMA.FTZ R135, R44, UR41, -R50 ;  /* 0x000000292c877c23 */ /* 0x000fce0008010832 */
[----:B------:R-:W-:Y:S08]  /*12710*/  MUFU.EX2 R74, R74 ;  /* 0x0000004a004a7308 */ /* 0x000ff00000000800 */
[----:B------:R-:W-:Y:S01]  /*12720*/  MUFU.EX2 R75, R75 ;  /* 0x0000004b004b7308 */ /* 0x000fe20000000800 */
[----:B------:R-:W-:Y:S02]  /*12730*/  WARPGROUP.DEPBAR.LE gsb0, 0x0 ;  /* 0x00008000000079c5 */ /* 0x000fe40000010000 */
[----:B------:R-:W-:Y:S01]  /*12740*/  WARPGROUP.ARRIVE ;  /* 0x00000000000079c5 */ /* 0x000fe20000000000 */
[----:B------:R-:W-:Y:S01]  /*12750*/  SEL R37, R20, 0x9, !P2 ;  /* 0x0000000914257807 */ /* 0x000fe20005000000 */
[----:B---3--:R-:W-:Y:S01]  /*12760*/  FFMA.FTZ R55, R137, UR41, -R50 ;  /* 0x0000002989377c23 */ /* 0x008fe20008010832 */
[----:B------:R-:W-:Y:S01]  /*12770*/  @!P1 PRMT R21, RZ, 0x654, R21 ;  /* 0x00000654ff159816 */ /* 0x000fe20000000015 */
[----:B------:R-:W-:Y:S01]  /*12780*/  FADD.FTZ R3, R11, R4 ;  /* 0x000000040b037221 */ /* 0x000fe20000010000 */
[--C-:B------:R-:W-:Y:S01]  /*12790*/  FFMA.FTZ R137, R143, UR41, -R50.reuse ;  /* 0x000000298f897c23 */ /* 0x100fe20008010832 */
[----:B------:R-:W-:Y:S01]  /*127a0*/  HGMMA.64x64x16.F32.BF16 R88, R120, gdesc[UR8].tnspB, R88, gsb0 ;  /* 0x40e0000878587df0 */ /* 0x000fe20008001858 */
[----:B------:R-:W-:Y:S08]  /*127b0*/  MUFU.EX2 R139, R139 ;  /* 0x0000008b008b7308 */ /* 0x000ff00000000800 */
[----:B------:R-:W3:Y:S08]  /*127c0*/  MUFU.EX2 R55, R55 ;  /* 0x0000003700377308 */ /* 0x000ef00000000800 */
[----:B------:R-:W3:Y:S01]  /*127d0*/  MUFU.EX2 R137, R137 ;  /* 0x0000008900897308 */ /* 0x000ee20000000800 */
[----:B------:R-:W-:-:S07]  /*127e0*/  FFMA.FTZ R41, R41, UR41, -R50 ;  /* 0x0000002929297c23 */ /* 0x000fce0008010832 */
[----:B------:R-:W3:Y:S08]  /*127f0*/  MUFU.EX2 R10, R10 ;  /* 0x0000000a000a7308 */ /* 0x000ef00000000800 */
[----:B------:R-:W3:Y:S08]  /*12800*/  MUFU.EX2 R133, R133 ;  /* 0x0000008500857308 */ /* 0x000ef00000000800 */
[----:B------:R-:W-:Y:S08]  /*12810*/  MUFU.EX2 R33, R33 ;  /* 0x0000002100217308 */ /* 0x000ff00000000800 */
[----:B------:R-:W-:Y:S08]  /*12820*/  MUFU.EX2 R34, R34 ;  /* 0x0000002200227308 */ /* 0x000ff00000000800 */
[----:B------:R-:W-:Y:S01]  /*12830*/  MUFU.EX2 R35, R35 ;  /* 0x0000002300237308 */ /* 0x000fe20000000800 */
[----:B------:R-:W-:-:S07]  /*12840*/  F2FP.BF16.F32.PACK_AB R148, R11, R148 ;  /* 0x000000940b94723e */ /* 0x000fce00000010ff */
[----:B------:R-:W-:Y:S08]  /*12850*/  MUFU.EX2 R38, R38 ;  /* 0x0000002600267308 */ /* 0x000ff00000000800 */
[----:B------:R-:W-:Y:S01]  /*12860*/  MUFU.EX2 R40, R40 ;  /* 0x0000002800287308 */ /* 0x000fe20000000800 */
[----:B------:R-:W-:Y:S02]  /*12870*/  WARPGROUP.DEPBAR.LE gsb0, 0x0 ;  /* 0x00008000000079c5 */ /* 0x000fe40000010000 */
[----:B------:R3:W-:Y:S06]  /*12880*/  BAR.ARV R37, 0x100 ;  /* 0x000400250000751d */ /* 0x0007ec0000002000 */
[----:B------:R0:W-:Y:S01]  /*12890*/  @!P1 SYNCS.ARRIVE.TRANS64.RED.A1T0 RZ, [R21+URZ], RZ ;  /* 0x000000ff15ff99a7 */ /* 0x0001e2000810043f */
[----:B------:R-:W-:Y:S01]  /*128a0*/  MUFU.EX2 R42, R42 ;  /* 0x0000002a002a7308 */ /* 0x000fe20000000800 */
[----:B0-----:R-:W-:-:S02]  /*128b0*/  @!P1 IMAD R21, R15, 0x8, R2 ;  /* 0x000000080f159824 */ /* 0x001fc400078e0202 */
[----:B------:R-:W-:-:S05]  /*128c0*/  FADD.FTZ R15, R51, R36 ;  /* 0x00000024330f7221 */ /* 0x000fca0000010000 */
[----:B------:R-:W-:Y:S01]  /*128d0*/  MUFU.EX2 R43, R43 ;  /* 0x0000002b002b7308 */ /* 0x000fe20000000800 */
[----:B------:R-:W-:Y:S02]  /*128e0*/  @!P1 VIADD R4, R21, 0x16860 ;  /* 0x0001686015049836 */ /* 0x000fe40000000000 */
[----:B------:R-:W-:Y:S01]  /*128f0*/  FADD.FTZ R21, R150, R3 ;  /* 0x0000000396157221 */ /* 0x000fe20000010000 */
[----:B----4-:R-:W-:Y:S02]  /*12900*/  FADD.FTZ R15, R52, R15 ;  /* 0x0000000f340f7221 */ /* 0x010fe40000010000 */
[----:B------:R-:W-:Y:S01]  /*12910*/  @!P1 PRMT R36, RZ, 0x654, R4 ;  /* 0x00000654ff249816 */ /* 0x000fe20000000004 */
[----:B------:R-:W-:Y:S01]  /*12920*/  FADD.FTZ R21, R70, R21 ;  /* 0x0000001546157221 */ /* 0x000fe20000010000 */
[----:B-----5:R-:W-:Y:S01]  /*12930*/  FADD.FTZ R4, R54, R15 ;  /* 0x0000000f36047221 */ /* 0x020fe20000010000 */
[----:B------:R-:W-:Y:S01]  /*12940*/  MUFU.EX2 R45, R45 ;  /* 0x0000002d002d7308 */ /* 0x000fe20000000800 */
[----:B------:R0:W-:Y:S01]  /*12950*/  @!P1 SYNCS.ARRIVE.TRANS64.RED.A1T0 RZ, [R36+URZ], RZ ;  /* 0x000000ff24ff99a7 */ /* 0x0001e2000810043f */
[----:B------:R-:W-:Y:S01]  /*12960*/  FADD.FTZ R21, R144, R21 ;  /* 0x0000001590157221 */ /* 0x000fe20000010000 */
[----:B-1----:R-:W-:-:S03]  /*12970*/  FADD.FTZ R15, R53, R4 ;  /* 0x00000004350f7221 */ /* 0x002fc60000010000 */
[----:B------:R-:W-:Y:S02]  /*12980*/  FADD.FTZ R21, R24, R21 ;  /* 0x0000001518157221 */ /* 0x000fe40000010000 */
[----:B------:R-:W-:Y:S01]  /*12990*/  MUFU.EX2 R46, R46 ;  /* 0x0000002e002e7308 */ /* 0x000fe20000000800 */
[----:B0-----:R-:W-:Y:S01]  /*129a0*/  FADD.FTZ R36, R72, R15 ;  /* 0x0000000f48247221 */ /* 0x001fe20000010000 */
[----:B------:R-:W-:-:S03]  /*129b0*/  FADD.FTZ R21, R146, R21 ;  /* 0x0000001592157221 */ /* 0x000fc60000010000 */
[----:B---3--:R-:W-:Y:S01]  /*129c0*/  FADD.FTZ R37, R55, R36 ;  /* 0x0000002437257221 */ /* 0x008fe20000010000 */
[----:B------:R-:W-:Y:S02]  /*129d0*/  FADD.FTZ R21, R26, R21 ;  /* 0x000000151a157221 */ /* 0x000fe40000010000 */
[----:B------:R-:W-:Y:S01]  /*129e0*/  MUFU.EX2 R47, R47 ;  /* 0x0000002f002f7308 */ /* 0x000fe20000000800 */
[----:B------:R-:W-:Y:S01]  /*129f0*/  FADD.FTZ R37, R76, R37 ;  /* 0x000000254c257221 */ /* 0x000fe20000010000 */
[----:B------:R-:W-:-:S03]  /*12a00*/  FADD.FTZ R36, R140, R21 ;  /* 0x000000158c247221 */ /* 0x000fc60000010000 */
        /* <DEDUP_REMOVED lines=9> */
[----:B------:R-:W0:Y:S01]  /*12aa0*/  MUFU.EX2 R20, R41 ;  /* 0x0000002900147308 */ /* 0x000e220000000800 */
[----:B------:R-:W-:Y:S01]  /*12ab0*/  FADD.FTZ R37, R28, R37 ;  /* 0x000000251c257221 */ /* 0x000fe20000010000 */
[----:B------:R-:W-:Y:S01]  /*12ac0*/  FFMA.FTZ R3, R57, UR41, -R50 ;  /* 0x0000002939037c23 */ /* 0x000fe20008010832 */
[----:B------:R-:W-:Y:S02]  /*12ad0*/  FADD.FTZ R36, R75, R36 ;  /* 0x000000244b247221 */ /* 0x000fe40000010000 */
[----:B------:R-:W-:Y:S01]  /*12ae0*/  FADD.FTZ R44, R138, R37 ;  /* 0x000000258a2c7221 */ /* 0x000fe20000010000 */
[----:B------:R-:W-:Y:S01]  /*12af0*/  FFMA.FTZ R129, R58, UR41, -R50 ;  /* 0x000000293a817c23 */ /* 0x000fe20008010832 */
[----:B------:R-:W-:Y:S01]  /*12b00*/  FADD.FTZ R21, R139, R36 ;  /* 0x000000248b157221 */ /* 0x000fe20000010000 */
[----:B------:R-:W1:Y:S01]  /*12b10*/  MUFU.EX2 R135, R135 ;  /* 0x0000008700877308 */ /* 0x000e620000000800 */
[----:B------:R-:W-:Y:S01]  /*12b20*/  F2FP.BF16.F32.PACK_AB R144, R24, R144 ;  /* 0x000000901890723e */ /* 0x000fe200000010ff */
[----:B------:R-:W-:Y:S01]  /*12b30*/  FADD.FTZ R37, R29, R44 ;  /* 0x0000002c1d257221 */ /* 0x000fe20000010000 */
[----:B------:R-:W-:Y:S01]  /*12b40*/  FADD.FTZ R24, R10, R21 ;  /* 0x000000150a187221 */ /* 0x000fe20000010000 */
[----:B------:R-:W-:-:S04]  /*12b50*/  FFMA.FTZ R4, R59, UR41, -R50 ;  /* 0x000000293b047c23 */ /* 0x000fc80008010832 */
[----:B------:R-:W3:Y:S01]  /*12b60*/  MUFU.EX2 R3, R3 ;  /* 0x0000000300037308 */ /* 0x000ee20000000800 */
[----:B------:R-:W-:Y:S01]  /*12b70*/  FADD.FTZ R36, R132, R37 ;  /* 0x0000002584247221 */ /* 0x000fe20000010000 */
[----:B------:R-:W-:Y:S01]  /*12b80*/  FADD.FTZ R21, R133, R24 ;  /* 0x0000001885157221 */ /* 0x000fe20000010000 */
[----:B------:R-:W-:-:S05]  /*12b90*/  FFMA.FTZ R131, R60, UR41, -R50 ;  /* 0x000000293c837c23 */ /* 0x000fca0008010832 */
[----:B------:R-:W4:Y:S01]  /*12ba0*/  MUFU.EX2 R129, R129 ;  /* 0x0000008100817308 */ /* 0x000f220000000800 */
[----:B------:R-:W-:Y:S01]  /*12bb0*/  FADD.FTZ R37, R31, R36 ;  /* 0x000000241f257221 */ /* 0x000fe20000010000 */
[----:B0-----:R-:W-:Y:S01]  /*12bc0*/  FADD.FTZ R24, R20, R21 ;  /* 0x0000001514187221 */ /* 0x001fe20000010000 */
[----:B------:R-:W-:-:S05]  /*12bd0*/  FFMA.FTZ R15, R61, UR41, -R50 ;  /* 0x000000293d0f7c23 */ /* 0x000fca0008010832 */
[----:B------:R-:W0:Y:S01]  /*12be0*/  MUFU.EX2 R4, R4 ;  /* 0x0000000400047308 */ /* 0x000e220000000800 */
[----:B------:R-:W-:Y:S01]  /*12bf0*/  FADD.FTZ R37, R134, R37 ;  /* 0x0000002586257221 */ /* 0x000fe20000010000 */
[----:B-1----:R-:W-:Y:S01]  /*12c00*/  FADD.FTZ R24, R135, R24 ;  /* 0x0000001887187221 */ /* 0x002fe20000010000 */
[----:B------:R-:W-:-:S05]  /*12c10*/  FFMA.FTZ R125, R62, UR41, -R50 ;  /* 0x000000293e7d7c23 */ /* 0x000fca0008010832 */
[----:B------:R-:W1:Y:S01]  /*12c20*/  MUFU.EX2 R131, R131 ;  /* 0x0000008300837308 */ /* 0x000e620000000800 */
[----:B------:R-:W-:Y:S01]  /*12c30*/  FADD.FTZ R37, R32, R37 ;  /* 0x0000002520257221 */ /* 0x000fe20000010000 */
[----:B---3--:R-:W-:Y:S01]  /*12c40*/  FADD.FTZ R24, R3, R24 ;  /* 0x0000001803187221 */ /* 0x008fe20000010000 */
[----:B------:R-:W-:Y:S01]  /*12c50*/  F2FP.BF16.F32.PACK_AB R146, R26, R146 ;  /* 0x000000921a92723e */ /* 0x000fe200000010ff */
[----:B------:R-:W-:-:S04]  /*12c60*/  FFMA.FTZ R63, R63, UR41, -R50 ;  /* 0x000000293f3f7c23 */ /* 0x000fc80008010832 */
[----:B------:R-:W3:Y:S01]  /*12c70*/  MUFU.EX2 R15, R15 ;  /* 0x0000000f000f7308 */ /* 0x000ee20000000800 */
[----:B------:R-:W-:Y:S01]  /*12c80*/  FADD.FTZ R26, R30, R37 ;  /* 0x000000251e1a7221 */ /* 0x000fe20000010000 */
[----:B----4-:R-:W-:Y:S01]  /*12c90*/  FADD.FTZ R21, R129, R24 ;  /* 0x0000001881157221 */ /* 0x010fe20000010000 */
[----:B------:R-:W-:Y:S01]  /*12ca0*/  FFMA.FTZ R64, R64, UR41, -R50 ;  /* 0x0000002940407c23 */ /* 0x000fe20008010832 */
[----:B------:R-:W-:-:S04]  /*12cb0*/  F2FP.BF16.F32.PACK_AB R142, R25, R142 ;  /* 0x0000008e198e723e */ /* 0x000fc800000010ff */
        /* <DEDUP_REMOVED lines=11> */
[----:B------:R-:W-:-:S05]  /*12d70*/  FFMA.FTZ R67, R67, UR41, -R50 ;  /* 0x0000002943437c23 */ /* 0x000fca0008010832 */
        /* <DEDUP_REMOVED lines=8> */
[----:B------:R-:W-:Y:S01]  /*12e00*/  FFMA.FTZ R50, R69, UR41, -R50 ;  /* 0x0000002945327c23 */ /* 0x000fe20008010832 */
[----:B------:R-:W-:-:S04]  /*12e10*/  F2FP.BF16.F32.PACK_AB R139, R10, R139 ;  /* 0x0000008b0a8b723e */ /* 0x000fc800000010ff */
[----:B------:R-:W0:Y:S01]  /*12e20*/  MUFU.EX2 R67, R67 ;  /* 0x0000004300437308 */ /* 0x000e220000000800 */
[----:B------:R-:W-:Y:S01]  /*12e30*/  FADD.FTZ R10, R42, R21 ;  /* 0x000000152a0a7221 */ /* 0x000fe20000010000 */
[----:B------:R-:W-:Y:S01]  /*12e40*/  F2FP.BF16.F32.PACK_AB R129, R4, R129 ;  /* 0x000000810481723e */ /* 0x000fe200000010ff */
[----:B-1----:R-:W-:-:S05]  /*12e50*/  FADD.FTZ R4, R64, R3 ;  /* 0x0000000340047221 */ /* 0x002fca0000010000 */
[----:B------:R-:W1:Y:S01]  /*12e60*/  MUFU.EX2 R123, R68 ;  /* 0x00000044007b7308 */ /* 0x000e620000000800 */
[----:B------:R-:W-:Y:S01]  /*12e70*/  FADD.FTZ R10, R43, R10 ;  /* 0x0000000a2b0a7221 */ /* 0x000fe20000010000 */
[----:B---3--:R-:W-:Y:S01]  /*12e80*/  FADD.FTZ R3, R65, R4 ;  /* 0x0000000441037221 */ /* 0x008fe20000010000 */
[----:B--2---:R-:W-:Y:S02]  /*12e90*/  ISETP.GT.AND P2, PT, R0, R39, PT ;  /* 0x000000270000720c */ /* 0x004fe40003f44270 */
[----:B------:R-:W-:-:S03]  /*12ea0*/  F2FP.BF16.F32.PACK_AB R131, R15, R131 ;  /* 0x000000830f83723e */ /* 0x000fc600000010ff */
[----:B------:R-:W2:Y:S01]  /*12eb0*/  MUFU.EX2 R50, R50 ;  /* 0x0000003200327308 */ /* 0x000ea20000000800 */
[----:B------:R-:W-:Y:S01]  /*12ec0*/  FADD.FTZ R15, R45, R10 ;  /* 0x0000000a2d0f7221 */ /* 0x000fe20000010000 */
[----:B----4-:R-:W-:-:S03]  /*12ed0*/  FADD.FTZ R4, R66, R3 ;  /* 0x0000000342047221 */ /* 0x010fc60000010000 */
[----:B------:R-:W-:Y:S01]  /*12ee0*/  FADD.FTZ R10, R46, R15 ;  /* 0x0000000f2e0a7221 */ /* 0x000fe20000010000 */
[----:B0-----:R-:W-:-:S03]  /*12ef0*/  FADD.FTZ R4, R67, R4 ;  /* 0x0000000443047221 */ /* 0x001fc60000010000 */
[----:B------:R-:W-:Y:S01]  /*12f00*/  FADD.FTZ R10, R47, R10 ;  /* 0x0000000a2f0a7221 */ /* 0x000fe20000010000 */
[----:B-1----:R-:W-:Y:S01]  /*12f10*/  FADD.FTZ R3, R123, R4 ;  /* 0x000000047b037221 */ /* 0x002fe20000010000 */
[C---:B------:R-:W-:Y:S01]  /*12f20*/  F2FP.BF16.F32.PACK_AB R122, R13.reuse, R47 ;  /* 0x0000002f0d7a723e */ /* 0x040fe200000010ff */
        /* <DEDUP_REMOVED lines=18> */
[----:B--2---:R-:W-:Y:S01]  /*13050*/  FADD.FTZ R3, R50, R3 ;  /* 0x0000000332037221 */ /* 0x004fe20000010000 */
[----:B------:R-:W-:Y:S01]  /*13060*/  F2FP.BF16.F32.PACK_AB R149, R51, R49 ;  /* 0x000000313395723e */ /* 0x000fe200000010ff */
[----:B------:R-:W-:Y:S01]  /*13070*/  VIADD R0, R0, 0xffffffff ;  /* 0xffffffff00007836 */ /* 0x000fe20000000000 */
        /* <DEDUP_REMOVED lines=41> */
[----:B------:R-:W-:Y:S06]  /*13310*/  @P2 BRA `(.L_x_14129) ;  /* 0xffffffd8002c2947 */ /* 0x000fec000383ffff */
.L_x_14119:
[----:B------:R-:W2:Y:S02]  /*13320*/  LDL R10, [R1+0x44] ;  /* 0x00004400010a7983 */ /* 0x000ea40000100800 */
[----:B--2---:R-:W-:-:S13]  /*13330*/  ISETP.GE.AND P2, PT, R0, R10, PT ;  /* 0x0000000a0000720c */ /* 0x004fda0003f46270 */
[----:B------:R-:W-:Y:S05]  /*13340*/  @!P2 BRA `(.L_x_14130) ;  /* 0x0000003400f0a947 */ /* 0x000fea0003800000 */
[----:B------:R-:W-:Y:S02]  /*13350*/  IMAD.MOV.U32 R13, RZ, RZ, R5 ;  /* 0x000000ffff0d7224 */ /* 0x000fe400078e0005 */
[----:B------:R-:W-:Y:S02]  /*13360*/  IMAD.MOV.U32 R20, RZ, RZ, R12 ;  /* 0x000000ffff147224 */ /* 0x000fe400078e000c */
[----:B------:R-:W-:Y:S02]  /*13370*/  IMAD.MOV.U32 R10, RZ, RZ, R23 ;  /* 0x000000ffff0a7224 */ /* 0x000fe400078e0017 */
[----:B------:R-:W-:-:S07]  /*13380*/  IMAD.MOV.U32 R21, RZ, RZ, R16 ;  /* 0x000000ffff157224 */ /* 0x000fce00078e0010 */
.L_x_14148:
        /* <DEDUP_REMOVED lines=11> */
.L_x_14132:
[----:B------:R-:W-:Y:S01]  /*13440*/  IMAD R5, R16, 0x8, R2 ;  /* 0x0000000810057824 */ /* 0x000fe200078e0202 */
[----:B------:R-:W-:-:S04]  /*13450*/  SHF.L.U32 R12, R23, 0x1f, RZ ;  /* 0x0000001f170c7819 */ /* 0x000fc800000006ff */
[----:B------:R0:W1:Y:S01]  /*13460*/  SYNCS.PHASECHK.TRANS64.TRYWAIT P3, [R5+URZ+0x16830], R12 ;  /* 0x0168300c050075a7 */ /* 0x000062000806017f */
[----:B------:R-:W-:Y:S05]  /*13470*/  @!P0 BRA `(.L_x_14133) ;  /* 0x0000000000048947 */ /* 0x000fea0003800000 */
[----:B------:R-:W-:Y:S01]  /*13480*/  BPT.TRAP 0x1 ;  /* 0x000000040000795c */ /* 0x000fe20000300000 */
.L_x_14133:
[----:B------:R-:W-:Y:S04]  /*13490*/  BSSY B0, `(.L_x_14131) ;  /* 0x0000004000007945 */ /* 0x000fe80003800000 */
[----:B-1----:R-:W-:Y:S05]  /*134a0*/  @P3 BRA `(.L_x_14134) ;  /* 0x0000000000083947 */ /* 0x002fea0003800000 */
[----:B------:R-:W1:Y:S02]  /*134b0*/  SYNCS.PHASECHK.TRANS64.TRYWAIT P3, [R5+URZ+0x16830], R12 ;  /* 0x0168300c050075a7 */ /* 0x000e64000806017f */
[----:B-1----:R-:W-:Y:S05]  /*134c0*/  @!P3 BRA `(.L_x_14135) ;  /* 0x000000d4000cb947 */ /* 0x002fea0003800000 */
.L_x_14134:
[----:B------:R-:W-:Y:S05]  /*134d0*/  BSYNC B0 ;  /* 0x0000000000007941 */ /* 0x000fea0003800000 */
.L_x_14131:
        /* <DEDUP_REMOVED lines=44> */
.L_x_14137:
[----:B------:R-:W-:Y:S01]  /*137a0*/  SHF.L.U32 R5, R10, 0x1f, RZ ;  /* 0x0000001f0a057819 */ /* 0x000fe200000006ff */
[----:B------:R-:W-:-:S04]  /*137b0*/  IMAD R10, R21, 0x8, R2 ;  /* 0x00000008150a7824 */ /* 0x000fc800078e0202 */
[----:B------:R0:W1:Y:S01]  /*137c0*/  SYNCS.PHASECHK.TRANS64.TRYWAIT P2, [R10+URZ+0x16850], R5 ;  /* 0x016850050a0075a7 */ /* 0x000062000804017f */
[----:B------:R-:W-:Y:S05]  /*137d0*/  @!P0 BRA `(.L_x_14138) ;  /* 0x0000000000048947 */ /* 0x000fea0003800000 */
[----:B------:R-:W-:Y:S01]  /*137e0*/  BPT.TRAP 0x1 ;  /* 0x000000040000795c */ /* 0x000fe20000300000 */
.L_x_14138:
[----:B-1----:R-:W-:Y:S05]  /*137f0*/  @P2 BRA `(.L_x_14136) ;  /* 0x0000000000082947 */ /* 0x002fea0003800000 */
[----:B------:R-:W1:Y:S02]  /*13800*/  SYNCS.PHASECHK.TRANS64.TRYWAIT P2, [R10+URZ+0x16850], R5 ;  /* 0x016850050a0075a7 */ /* 0x000e64000804017f */
[----:B-1----:R-:W-:Y:S05]  /*13810*/  @!P2 BRA `(.L_x_14139) ;  /* 0x000000d0004ca947 */ /* 0x002fea0003800000 */
.L_x_14136:
        /* <DEDUP_REMOVED lines=83> */
[----:B--2---:R-:W-:-:S02]  /*13d50*/  IMAD.IADD R15, R148, 0x1, R147 ;  /* 0x00000001940f7824 */ /* 0x004fc400078e0293 */
[----:B------:R-:W-:Y:S01]  /*13d60*/  FMUL.FTZ R29, R32, UR26 ;  /* 0x0000001a201d7c20 */ /* 0x000fe20008410000 */
[----:B------:R-:W1:Y:S01]  /*13d70*/  S2R R147, SR_TID.X ;  /* 0x0000000000937919 */ /* 0x000e620000002100 */
[----:B------:R-:W-:Y:S02]  /*13d80*/  FMUL.FTZ R32, R35, UR26 ;  /* 0x0000001a23207c20 */ /* 0x000fe40008410000 */
[----:B------:R-:W2:Y:S01]  /*13d90*/  @P4 LDC R14, c[0x0][0x450] ;  /* 0x00011400ff0e4b82 */ /* 0x000ea20000000800 */
[----:B------:R-:W-:Y:S02]  /*13da0*/  WARPGROUP.DEPBAR.LE gsb0, 0x0 ;  /* 0x00008000000079c5 */ /* 0x000fe40000010000 */
        /* <DEDUP_REMOVED lines=27> */
[----:B------:R0:W1:Y:S01]  /*13f60*/  MUFU.TANH R10, R79 ;  /* 0x0000004f000a7308 */ /* 0x0000620000002400 */
[----:B------:R-:W-:Y:S01]  /*13f70*/  FMUL.FTZ R45, R48, UR26 ;  /* 0x0000001a302d7c20 */ /* 0x000fe20008410000 */
[----:B------:R-:W-:Y:S01]  /*13f80*/  FMUL.FTZ R48, R51, UR26 ;  /* 0x0000001a33307c20 */ /* 0x000fe20008410000 */
[----:B------:R-:W-:Y:S01]  /*13f90*/  FMUL.FTZ R51, R54, UR26 ;  /* 0x0000001a36337c20 */ /* 0x000fe20008410000 */
[----:B------:R-:W-:Y:S01]  /*13fa0*/  FMUL.FTZ R54, R57, UR26 ;  /* 0x0000001a39367c20 */ /* 0x000fe20008410000 */
[----:B------:R-:W-:Y:S01]  /*13fb0*/  FMUL.FTZ R57, R60, UR26 ;  /* 0x0000001a3c397c20 */ /* 0x000fe20008410000 */
[----:B0-----:R-:W-:Y:S01]  /*13fc0*/  FMUL.FTZ R79, R83, UR26 ;  /* 0x0000001a534f7c20 */ /* 0x001fe20008410000 */
[----:B------:R-:W-:Y:S01]  /*13fd0*/  FMUL.FTZ R83, R84, UR26 ;  /* 0x0000001a54537c20 */ /* 0x000fe20008410000 */
[----:B------:R-:W-:Y:S01]  /*13fe0*/  IMAD.MOV.U32 R84, RZ, RZ, R15 ;  /* 0x000000ffff547224 */ /* 0x000fe200078e000f */
[----:B--2---:R-:W-:Y:S01]  /*13ff0*/  @P4 SHF.R.U32.HI R84, RZ, R14, R81 ;  /* 0x0000000eff544219 */ /* 0x004fe20000011651 */
[----:B------:R-:W-:Y:S01]  /*14000*/  FMUL.FTZ R60, R63, UR26 ;  /* 0x0000001a3f3c7c20 */ /* 0x000fe20008410000 */
[----:B------:R-:W-:Y:S01]  /*14010*/  FMUL.FTZ R63, R66, UR26 ;  /* 0x0000001a423f7c20 */ /* 0x000fe20008410000 */
[----:B------:R-:W-:Y:S01]  /*14020*/  FMUL.FTZ R66, R69, UR26 ;  /* 0x0000001a45427c20 */ /* 0x000fe20008410000 */
[----:B------:R-:W-:Y:S01]  /*14030*/  FMUL.FTZ R69, R72, UR26 ;  /* 0x0000001a48457c20 */ /* 0x000fe20008410000 */
[----:B------:R-:W-:-:S02]  /*14040*/  IMAD.SHL.U32 R80, R0, 0x80, RZ ;  /* 0x0000008000507824 */ /* 0x000fc400078e00ff */
[----:B------:R-:W-:Y:S01]  /*14050*/  FMUL.FTZ R72, R75, UR26 ;  /* 0x0000001a4b487c20 */ /* 0x000fe20008410000 */
[----:B------:R-:W-:Y:S02]  /*14060*/  @!P1 IMAD R81, R16, 0x8, R2 ;  /* 0x0000000810519824 */ /* 0x000fe400078e0202 */
[----:B------:R-:W-:Y:S01]  /*14070*/  FMUL.FTZ R75, R78, UR26 ;  /* 0x0000001a4e4b7c20 */ /* 0x000fe20008410000 */
[----:B------:R-:W-:Y:S01]  /*14080*/  FMUL.FTZ R78, R82, UR26 ;  /* 0x0000001a524e7c20 */ /* 0x000fe20008410000 */
[----:B------:R-:W-:Y:S01]  /*14090*/  FMUL.FTZ R82, R86, UR26 ;  /* 0x0000001a56527c20 */ /* 0x000fe20008410000 */
[----:B-1----:R-:W-:Y:S01]  /*140a0*/  SHF.R.U32.HI R148, RZ, 0x7, R147 ;  /* 0x00000007ff947819 */ /* 0x002fe20000011693 */
[----:B------:R-:W-:Y:S01]  /*140b0*/  @!P1 VIADD R86, R81, 0x16840 ;  /* 0x0001684051569836 */ /* 0x000fe20000000000 */
[----:B------:R-:W-:Y:S01]  /*140c0*/  IADD3 R14, -R80, 0x1, RZ ;  /* 0x00000001500e7810 */ /* 0x000fe20007ffe1ff */
[----:B------:R-:W-:Y:S01]  /*140d0*/  FMUL.FTZ R85, R85, UR26 ;  /* 0x0000001a55557c20 */ /* 0x000fe20008410000 */
[----:B------:R-:W-:Y:S01]  /*140e0*/  FMUL.FTZ R81, R87, UR26 ;  /* 0x0000001a57517c20 */ /* 0x000fe20008410000 */
[----:B------:R-:W-:Y:S01]  /*140f0*/  VIADD R15, R148, 0x9 ;  /* 0x00000009940f7836 */ /* 0x000fe20000000000 */
[----:B------:R-:W-:Y:S01]  /*14100*/  ISETP.GE.U32.AND P2, PT, R147, 0x180, PT ;  /* 0x000001809300780c */ /* 0x000fe20003f46070 */
[----:B---3--:R-:W-:Y:S01]  /*14110*/  IMAD R14, R151, -0x2, R14 ;  /* 0xfffffffe970e7824 */ /* 0x008fe200078e020e */
[----:B------:R-:W0:Y:S02]  /*14120*/  MUFU.TANH R5, R5 ;  /* 0x0000000500057308 */ /* 0x000e240000002400 */
[----:B------:R-:W-:-:S02]  /*14130*/  SEL R15, R15, 0x9, !P2 ;  /* 0x000000090f0f7807 */ /* 0x000fc40005000000 */
[----:B----4-:R-:W-:-:S04]  /*14140*/  IADD3 R14, -R150, R14, R149 ;  /* 0x0000000e960e7210 */ /* 0x010fc80007ffe195 */
[----:B------:R-:W1:Y:S01]  /*14150*/  MUFU.TANH R12, R12 ;  /* 0x0000000c000c7308 */ /* 0x000e620000002400 */
[----:B------:R-:W-:Y:S02]  /*14160*/  WARPGROUP.DEPBAR.LE gsb0, 0x0 ;  /* 0x00008000000079c5 */ /* 0x000fe40000010000 */
[----:B------:R-:W2:Y:S05]  /*14170*/  SHFL.IDX PT, R122, R84, RZ, 0x1c1f ;  /* 0x001c1fff547a7589 */ /* 0x000eaa00000e0000 */
[----:B------:R-:W3:Y:S01]  /*14180*/  MUFU.TANH R11, R11 ;  /* 0x0000000b000b7308 */ /* 0x000ee20000002400 */
[----:B------:R-:W-:-:S07]  /*14190*/  @!P1 PRMT R86, RZ, 0x654, R86 ;  /* 0x00000654ff569816 */ /* 0x000fce0000000056 */
[----:B------:R-:W4:Y:S01]  /*141a0*/  MUFU.TANH R24, R24 ;  /* 0x0000001800187308 */ /* 0x000f220000002400 */
[----:B------:R0:W-:Y:S07]  /*141b0*/  BAR.ARV R15, 0x100 ;  /* 0x0004000f0000751d */ /* 0x0001ee0000002000 */
        /* <DEDUP_REMOVED lines=62> */
[--C-:B--2---:R-:W-:Y:S02]  /*145a0*/  IMAD.IADD R87, R121, 0x1, R122.reuse ;  /* 0x0000000179577824 */ /* 0x104fe400078e027a */
[----:B-----5:R-:W-:Y:S01]  /*145b0*/  IMAD.IADD R86, R120, 0x1, R122 ;  /* 0x0000000178567824 */ /* 0x020fe200078e027a */
[----:B-1-34-:R-:W-:Y:S06]  /*145c0*/  @!P5 BRA `(.L_x_14140) ;  /* 0x000000000058d947 */ /* 0x01afec0003800000 */
        /* <DEDUP_REMOVED lines=12> */
.L_x_14142:
[----:B------:R-:W-:-:S05]  /*14690*/  IMAD.U32 R123, RZ, RZ, UR4 ;  /* 0x00000004ff7b7e24 */ /* 0x000fca000f8e00ff */
[----:B------:R-:W-:-:S13]  /*146a0*/  ISETP.NE.AND P2, PT, R123, 0x1, PT ;  /* 0x000000017b00780c */ /* 0x000fda0003f45270 */
[----:B0-----:R-:W0:Y:S02]  /*146b0*/  @P2 LDC.64 R14, c[0x0][0x9e8] ;  /* 0x00027a00ff0e2b82 */ /* 0x001e240000000a00 */
[----:B0-----:R-:W-:-:S05]  /*146c0*/  @P2 IMAD.HI.U32 R14, R122, R14, RZ ;  /* 0x0000000e7a0e2227 */ /* 0x001fca00078e00ff */
[----:B------:R-:W-:-:S07]  /*146d0*/  @P2 SHF.R.U32.HI R122, RZ, R15, R14 ;  /* 0x0000000fff7a2219 */ /* 0x000fce000001160e */
.L_x_14143:
[----:B------:R-:W-:Y:S05]  /*146e0*/  BSYNC B0 ;  /* 0x0000000000007941 */ /* 0x000fea0003800000 */
.L_x_14141:
[----:B------:R-:W-:-:S04]  /*146f0*/  IMAD R122, R122, R123, -R80 ;  /* 0x0000007b7a7a7224 */ /* 0x000fc800078e0a50 */
[----:B------:R-:W-:-:S05]  /*14700*/  IMAD R122, R151, -0x2, R122 ;  /* 0xfffffffe977a7824 */ /* 0x000fca00078e027a */
[----:B------:R-:W-:Y:S02]  /*14710*/  VIADDMNMX R87, R122, R123, R87, PT ;  /* 0x0000007b7a577246 */ /* 0x000fe40003800157 */
[----:B------:R-:W-:-:S07]  /*14720*/  VIMNMX R86, R86, R122, !PT ;  /* 0x0000007a56567248 */ /* 0x000fce0007fe0100 */
.L_x_14140:
        /* <DEDUP_REMOVED lines=9> */
[--C-:B-1----:R-:W-:Y:S02]  /*147c0*/  IMAD.IADD R121, R121, 0x1, R84.reuse ;  /* 0x0000000179797824 */ /* 0x102fe400078e0254 */
        /* <DEDUP_REMOVED lines=103> */
.L_x_14146:
[----:B------:R-:W-:-:S05]  /*14e40*/  IMAD.U32 R12, RZ, RZ, UR4 ;  /* 0x00000004ff0c7e24 */ /* 0x000fca000f8e00ff */
[----:B------:R-:W-:-:S13]  /*14e50*/  ISETP.NE.AND P3, PT, R12, 0x1, PT ;  /* 0x000000010c00780c */ /* 0x000fda0003f65270 */
[----:B------:R-:W0:Y:S02]  /*14e60*/  @P3 LDC.64 R14, c[0x0][0x9e8] ;  /* 0x00027a00ff0e3b82 */ /* 0x000e240000000a00 */
[----:B0-----:R-:W-:-:S05]  /*14e70*/  @P3 IMAD.HI.U32 R14, R84, R14, RZ ;  /* 0x0000000e540e3227 */ /* 0x001fca00078e00ff */
[----:B------:R-:W-:-:S07]  /*14e80*/  @P3 SHF.R.U32.HI R84, RZ, R15, R14 ;  /* 0x0000000fff543219 */ /* 0x000fce000001160e */
.L_x_14147:
[----:B------:R-:W-:Y:S05]  /*14e90*/  BSYNC B0 ;  /* 0x0000000000007941 */ /* 0x000fea0003800000 */
.L_x_14145:
[----:B------:R-:W-:-:S04]  /*14ea0*/  IMAD R80, R84, R12, -R80 ;  /* 0x0000000c54507224 */ /* 0x000fc800078e0a50 */
[----:B------:R-:W-:-:S05]  /*14eb0*/  IMAD R15, R151, -0x2, R80 ;  /* 0xfffffffe970f7824 */ /* 0x000fca00078e0250 */
[----:B------:R-:W-:Y:S02]  /*14ec0*/  VIADDMNMX R121, R15, R12, R121, PT ;  /* 0x0000000c0f797246 */ /* 0x000fe40003800179 */
[----:B------:R-:W-:-:S07]  /*14ed0*/  VIMNMX R120, R120, R15, !PT ;  /* 0x0000000f78787248 */ /* 0x000fce0007fe0100 */
.L_x_14144:
[----:B------:R-:W-:Y:S01]  /*14ee0*/  ISETP.GT.AND P3, PT, R120, 0x1, P2 ;  /* 0x000000017800780c */ /* 0x000fe20001764270 */
[----:B------:R-:W2:Y:S01]  /*14ef0*/  LDL R84, [R1+0x44] ;  /* 0x0000440001547983 */ /* 0x000ea20000100800 */
[----:B------:R-:W-:Y:S01]  /*14f00*/  FMNMX.FTZ R15, R5, R20, !PT ;  /* 0x00000014050f7209 */ /* 0x000fe20007810000 */
[----:B------:R-:W-:Y:S01]  /*14f10*/  UMOV UR41, UR5 ;  /* 0x0000000500297c82 */ /* 0x000fe20008000000 */
        /* <DEDUP_REMOVED lines=86> */
[C---:B------:R-:W-:Y:S02]  /*15480*/  ISETP.LT.OR P3, PT, R121.reuse, 0x4a, P3 ;  /* 0x0000004a7900780c */ /* 0x040fe40001f61670 */
        /* <DEDUP_REMOVED lines=14> */
[----:B------:R-:W-:-:S03]  /*15570*/  FMUL.FTZ R14, R12, UR41 ;  /* 0x000000290c0e7c20 */ /* 0x000fc60008410000 */
        /* <DEDUP_REMOVED lines=29> */
[----:B------:R-:W-:Y:S02]  /*15750*/  FSEL R81, R81, -INF , !P2 ;  /* 0xff80000051517808 */ /* 0x000fe40005000000 */
[----:B------:R-:W-:-:S05]  /*15760*/  FSEL R14, R14, RZ, P3 ;  /* 0x000000ff0e0e7208 */ /* 0x000fca0001800000 */
        /* <DEDUP_REMOVED lines=43> */
[----:B------:R0:W-:Y:S01]  /*15a20*/  MUFU.EX2 R30, R38 ;  /* 0x00000026001e7308 */ /* 0x0001e20000000800 */
        /* <DEDUP_REMOVED lines=10> */
[----:B0-----:R-:W-:-:S03]  /*15ad0*/  FMNMX.FTZ R38, R60, R5, !PT ;  /* 0x000000053c267209 */ /* 0x001fc60007810000 */
        /* <DEDUP_REMOVED lines=17> */
[----:B------:R-:W-:Y:S01]  /*15bf0*/  FMNMX.FTZ R5, R81, R42, !PT ;  /* 0x0000002a51057209 */ /* 0x000fe20007810000 */
[--C-:B------:R-:W-:Y:S02]  /*15c00*/  FFMA.FTZ R42, R62, UR41, -R14.reuse ;  /* 0x000000293e2a7c23 */ /* 0x100fe4000801080e */
[----:B------:R-:W-:Y:S02]  /*15c10*/  MUFU.EX2 R140, R140 ;  /* 0x0000008c008c7308 */ /* 0x000fe40000000800 */
[----:B0-----:R-:W0:Y:S06]  /*15c20*/  SHFL.BFLY PT, R46, R5, 0x2, 0x1f ;  /* 0x0c401f00052e7f89 */ /* 0x001e2c00000e0000 */
[----:B------:R-:W-:Y:S08]  /*15c30*/  MUFU.EX2 R142, R142 ;  /* 0x0000008e008e7308 */ /* 0x000ff00000000800 */
[----:B------:R-:W-:Y:S08]  /*15c40*/  MUFU.EX2 R33, R33 ;  /* 0x0000002100217308 */ /* 0x000ff00000000800 */
[----:B------:R-:W-:Y:S01]  /*15c50*/  MUFU.EX2 R136, R136 ;  /* 0x0000008800887308 */ /* 0x000fe20000000800 */
[----:B0-----:R-:W-:Y:S01]  /*15c60*/  FMNMX.FTZ R53, R5, R46, !PT ;  /* 0x0000002e05357209 */ /* 0x001fe20007810000 */
[----:B------:R-:W-:-:S04]  /*15c70*/  FFMA.FTZ R46, R70, UR41, -R14 ;  /* 0x00000029462e7c23 */ /* 0x000fc8000801080e */
[----:B-1----:R-:W0:Y:S02]  /*15c80*/  SHFL.BFLY PT, R54, R53, 0x1, 0x1f ;  /* 0x0c201f0035367f89 */ /* 0x002e2400000e0000 */
[----:B------:R-:W-:Y:S08]  /*15c90*/  MUFU.EX2 R138, R138 ;  /* 0x0000008a008a7308 */ /* 0x000ff00000000800 */
[----:B------:R-:W-:Y:S08]  /*15ca0*/  MUFU.EX2 R37, R37 ;  /* 0x0000002500257308 */ /* 0x000ff00000000800 */
[----:B------:R-:W-:Y:S01]  /*15cb0*/  MUFU.EX2 R132, R132 ;  /* 0x0000008400847308 */ /* 0x000fe20000000800 */
[----:B0-----:R-:W-:-:S07]  /*15cc0*/  FMNMX.FTZ R5, R53, R54, !PT ;  /* 0x0000003635057209 */ /* 0x001fce0007810000 */
[----:B------:R-:W-:Y:S01]  /*15cd0*/  MUFU.EX2 R134, R134 ;  /* 0x0000008600867308 */ /* 0x000fe20000000800 */
[----:B------:R-:W-:Y:S02]  /*15ce0*/  FSEL R53, R12, RZ, P3 ;  /* 0x000000ff0c357208 */ /* 0x000fe40001800000 */
[C---:B------:R-:W-:Y:S01]  /*15cf0*/  FSETP.NEU.FTZ.AND P2, PT, R5.reuse, -INF , PT ;  /* 0xff8000000500780b */ /* 0x040fe20003f5d000 */
[----:B------:R-:W-:Y:S02]  /*15d00*/  FMUL.FTZ R54, R5, UR41 ;  /* 0x0000002905367c20 */ /* 0x000fe40008410000 */
[----:B------:R-:W-:Y:S02]  /*15d10*/  FADD.FTZ R53, -R53, R20 ;  /* 0x0000001435357221 */ /* 0x000fe40000010100 */
[----:B------:R-:W-:Y:S02]  /*15d20*/  MUFU.EX2 R41, R41 ;  /* 0x0000002900297308 */ /* 0x000fe40000000800 */
[----:B------:R-:W-:Y:S01]  /*15d30*/  FMUL.FTZ R14, R53, UR41 ;  /* 0x00000029350e7c20 */ /* 0x000fe20008410000 */
[----:B------:R-:W-:-:S05]  /*15d40*/  FSEL R53, R54, RZ, P2 ;  /* 0x000000ff36357208 */ /* 0x000fca0001000000 */
        /* <DEDUP_REMOVED lines=9> */
[----:B------:R-:W-:Y:S01]  /*15de0*/  FFMA.FTZ R27, R32, UR41, -R53 ;  /* 0x00000029201b7c23 */ /* 0x000fe20008010835 */
[----:B------:R-:W-:-:S02]  /*15df0*/  @!P1 IMAD R31, R21, 0x8, R2 ;  /* 0x00000008151f9824 */ /* 0x000fc400078e0202 */
[--C-:B------:R-:W-:Y:S01]  /*15e00*/  FFMA.FTZ R141, R39, UR41, -R53.reuse ;  /* 0x00000029278d7c23 */ /* 0x100fe20008010835 */
[--C-:B------:R-:W-:Y:S01]  /*15e10*/  FFMA.FTZ R21, R40, UR41, -R53.reuse ;  /* 0x0000002928157c23 */ /* 0x100fe20008010835 */
[--C-:B------:R-:W-:Y:S01]  /*15e20*/  FFMA.FTZ R143, R43, UR41, -R53.reuse ;  /* 0x000000292b8f7c23 */ /* 0x100fe20008010835 */
[----:B------:R-:W-:Y:S02]  /*15e30*/  @!P1 VIADD R31, R31, 0x16860 ;  /* 0x000168601f1f9836 */ /* 0x000fe40000000000 */
[--C-:B------:R-:W-:Y:S01]  /*15e40*/  FFMA.FTZ R137, R47, UR41, -R53.reuse ;  /* 0x000000292f897c23 */ /* 0x100fe20008010835 */
[----:B------:R-:W-:Y:S01]  /*15e50*/  MUFU.EX2 R11, R11 ;  /* 0x0000000b000b7308 */ /* 0x000fe20000000800 */
[----:B0-----:R-:W-:Y:S01]  /*15e60*/  FFMA.FTZ R35, R14, R4, R148 ;  /* 0x000000040e237223 */ /* 0x001fe20000010094 */
[----:B------:R-:W-:Y:S01]  /*15e70*/  FFMA.FTZ R4, R10, UR41, -R53 ;  /* 0x000000290a047c23 */ /* 0x000fe20008010835 */
[----:B------:R-:W-:Y:S01]  /*15e80*/  @!P1 PRMT R31, RZ, 0x654, R31 ;  /* 0x00000654ff1f9816 */ /* 0x000fe2000000001f */
[----:B------:R-:W-:Y:S01]  /*15e90*/  FFMA.FTZ R32, R48, UR41, -R53 ;  /* 0x0000002930207c23 */ /* 0x000fe20008010835 */
[----:B------:R-:W-:Y:S01]  /*15ea0*/  FADD.FTZ R35, R15, R35 ;  /* 0x000000230f237221 */ /* 0x000fe20000010000 */
[----:B------:R-:W-:Y:S01]  /*15eb0*/  FFMA.FTZ R139, R51, UR41, -R53 ;  /* 0x00000029338b7c23 */ /* 0x000fe20008010835 */
[----:B------:R0:W-:Y:S01]  /*15ec0*/  @!P1 SYNCS.ARRIVE.TRANS64.RED.A1T0 RZ, [R31+URZ], RZ ;  /* 0x000000ff1fff99a7 */ /* 0x0001e2000810043f */
[----:B------:R-:W-:Y:S01]  /*15ed0*/  MUFU.EX2 R151, R151 ;  /* 0x0000009700977308 */ /* 0x000fe20000000800 */
[----:B------:R-:W-:Y:S01]  /*15ee0*/  FADD.FTZ R10, R150, R35 ;  /* 0x00000023960a7221 */ /* 0x000fe20000010000 */
[----:B------:R-:W-:Y:S01]  /*15ef0*/  F2FP.BF16.F32.PACK_AB R150, R25, R150 ;  /* 0x000000961996723e */ /* 0x000fe200000010ff */
[--C-:B------:R-:W-:Y:S01]  /*15f00*/  FFMA.FTZ R52, R52, UR41, -R53.reuse ;  /* 0x0000002934347c23 */ /* 0x100fe20008010835 */
[--C-:B------:R-:W-:Y:S01]  /*15f10*/  FFMA.FTZ R133, R55, UR41, -R53.reuse ;  /* 0x0000002937857c23 */ /* 0x100fe20008010835 */
[----:B------:R-:W-:Y:S01]  /*15f20*/  FADD.FTZ R35, R25, R10 ;  /* 0x0000000a19237221 */ /* 0x000fe20000010000 */
[----:B------:R-:W-:Y:S01]  /*15f30*/  FSEL R10, R5, RZ, P2 ;  /* 0x000000ff050a7208 */ /* 0x000fe20001000000 */
[----:B0-----:R-:W-:Y:S01]  /*15f40*/  FFMA.FTZ R31, R44, UR41, -R53 ;  /* 0x000000292c1f7c23 */ /* 0x001fe20008010835 */
[----:B------:R-:W-:Y:S01]  /*15f50*/  MUFU.EX2 R24, R24 ;  /* 0x0000001800187308 */ /* 0x000fe20000000800 */
[----:B------:R-:W-:Y:S01]  /*15f60*/  FADD.FTZ R35, R144, R35 ;  /* 0x0000002390237221 */ /* 0x000fe20000010000 */
[----:B------:R-:W-:Y:S01]  /*15f70*/  FFMA.FTZ R56, R56, UR41, -R53 ;  /* 0x0000002938387c23 */ /* 0x000fe20008010835 */
[----:B------:R-:W-:Y:S01]  /*15f80*/  FADD.FTZ R10, -R10, R13 ;  /* 0x0000000d0a0a7221 */ /* 0x000fe20000010100 */
[----:B------:R-:W-:Y:S01]  /*15f90*/  FFMA.FTZ R135, R59, UR41, -R53 ;  /* 0x000000293b877c23 */ /* 0x000fe20008010835 */
[----:B------:R-:W-:Y:S01]  /*15fa0*/  FADD.FTZ R35, R26, R35 ;  /* 0x000000231a237221 */ /* 0x000fe20000010000 */
[----:B------:R-:W-:Y:S01]  /*15fb0*/  F2FP.BF16.F32.PACK_AB R148, R15, R148 ;  /* 0x000000940f94723e */ /* 0x000fe200000010ff */
[----:B------:R-:W-:Y:S01]  /*15fc0*/  FMUL.FTZ R10, R10, UR41 ;  /* 0x000000290a0a7c20 */ /* 0x000fe20008410000 */
[----:B------:R-:W-:Y:S01]  /*15fd0*/  MUFU.EX2 R145, R145 ;  /* 0x0000009100917308 */ /* 0x000fe20000000800 */
[----:B------:R-:W-:Y:S01]  /*15fe0*/  FADD.FTZ R36, R146, R35 ;  /* 0x0000002392247221 */ /* 0x000fe20000010000 */
[----:B------:R-:W-:Y:S01]  /*15ff0*/  F2FP.BF16.F32.PACK_AB R146, R29, R146 ;  /* 0x000000921d92723e */ /* 0x000fe200000010ff */
[--C-:B------:R-:W-:Y:S01]  /*16000*/  FFMA.FTZ R60, R60, UR41, -R53.reuse ;  /* 0x000000293c3c7c23 */ /* 0x100fe20008010835 */
[--C-:B------:R-:W-:Y:S01]  /*16010*/  FFMA.FTZ R129, R63, UR41, -R53.reuse ;  /* 0x000000293f817c23 */ /* 0x100fe20008010835 */
[----:B------:R-:W-:Y:S01]  /*16020*/  FADD.FTZ R35, R29, R36 ;  /* 0x000000241d237221 */ /* 0x000fe20000010000 */
[--C-:B------:R-:W-:Y:S01]  /*16030*/  FFMA.FTZ R64, R64, UR41, -R53.reuse ;  /* 0x0000002940407c23 */ /* 0x100fe20008010835 */
[----:B------:R-:W-:Y:S01]  /*16040*/  FFMA.FTZ R131, R67, UR41, -R53 ;  /* 0x0000002943837c23 */ /* 0x000fe20008010835 */
[----:B------:R-:W0:Y:S01]  /*16050*/  MUFU.EX2 R10, R10 ;  /* 0x0000000a000a7308 */ /* 0x000e220000000800 */
[----:B------:R-:W-:Y:S01]  /*16060*/  FADD.FTZ R35, R140, R35 ;  /* 0x000000238c237221 */ /* 0x000fe20000010000 */
[----:B------:R-:W-:Y:S01]  /*16070*/  F2FP.BF16.F32.PACK_AB R140, R30, R140 ;  /* 0x0000008c1e8c723e */ /* 0x000fe200000010ff */
[--C-:B------:R-:W-:Y:S01]  /*16080*/  FFMA.FTZ R68, R68, UR41, -R53.reuse ;  /* 0x0000002944447c23 */ /* 0x100fe20008010835 */
[----:B------:R-:W-:Y:S01]  /*16090*/  FFMA.FTZ R71, R71, UR41, -R53 ;  /* 0x0000002947477c23 */ /* 0x000fe20008010835 */
[----:B------:R-:W-:Y:S01]  /*160a0*/  FADD.FTZ R35, R30, R35 ;  /* 0x000000231e237221 */ /* 0x000fe20000010000 */
[----:B------:R-:W-:Y:S01]  /*160b0*/  F2FP.BF16.F32.PACK_AB R144, R26, R144 ;  /* 0x000000901a90723e */ /* 0x000fe200000010ff */
        /* <DEDUP_REMOVED lines=9> */
[----:B------:R-:W3:Y:S01]  /*16150*/  MUFU.EX2 R147, R147 ;  /* 0x0000009300937308 */ /* 0x000ee20000000800 */
[----:B0-----:R-:W-:Y:S01]  /*16160*/  FFMA.FTZ R36, R10, R3, R149 ;  /* 0x000000030a247223 */ /* 0x001fe20000010095 */
[----:B------:R-:W-:Y:S01]  /*16170*/  FADD.FTZ R25, R136, R25 ;  /* 0x0000001988197221 */ /* 0x000fe20000010000 */
[----:B------:R-:W-:Y:S01]  /*16180*/  F2FP.BF16.F32.PACK_AB R136, R34, R136 ;  /* 0x000000882288723e */ /* 0x000fe200000010ff */
[----:B------:R-:W-:Y:S01]  /*16190*/  FMUL.FTZ R88, R88, R14 ;  /* 0x0000000e58587220 */ /* 0x000fe20000410000 */
[C---:B------:R-:W-:Y:S01]  /*161a0*/  FADD.FTZ R36, R11.reuse, R36 ;  /* 0x000000240b247221 */ /* 0x040fe20000010000 */
[----:B------:R-:W-:Y:S01]  /*161b0*/  FADD.FTZ R25, R34, R25 ;  /* 0x0000001922197221 */ /* 0x000fe20000010000 */
[----:B------:R-:W-:Y:S01]  /*161c0*/  F2FP.BF16.F32.PACK_AB R149, R11, R149 ;  /* 0x000000950b95723e */ /* 0x000fe200000010ff */
[----:B------:R-:W0:Y:S01]  /*161d0*/  MUFU.EX2 R28, R28 ;  /* 0x0000001c001c7308 */ /* 0x000e220000000800 */
[----:B------:R-:W-:Y:S01]  /*161e0*/  FADD.FTZ R3, R151, R36 ;  /* 0x0000002497037221 */ /* 0x000fe20000010000 */
[----:B------:R-:W-:Y:S01]  /*161f0*/  FADD.FTZ R40, R138, R25 ;  /* 0x000000198a287221 */ /* 0x000fe20000010000 */
[----:B--2---:R-:W-:Y:S01]  /*16200*/  ISETP.GT.AND P2, PT, R0, R84, PT ;  /* 0x000000540000720c */ /* 0x004fe20003f44270 */
        /* <DEDUP_REMOVED lines=17> */
[----:B0-----:R-:W-:Y:S01]  /*16320*/  FADD.FTZ R36, R28, R35 ;  /* 0x000000231c247221 */ /* 0x001fe20000010000 */
[----:B------:R-:W-:Y:S01]  /*16330*/  FADD.FTZ R35, R41, R40 ;  /* 0x0000002829237221 */ /* 0x000fe20000010000 */
        /* <DEDUP_REMOVED lines=12> */
[----:B------:R-:W-:Y:S01]  /*16400*/  F2FP.BF16.F32.PACK_AB R141, R21, R141 ;  /* 0x0000008d158d723e */ /* 0x000fe200000010ff */
        /* <DEDUP_REMOVED lines=22> */
[----:B------:R-:W-:Y:S01]  /*16570*/  F2FP.BF16.F32.PACK_AB R142, R33, R142 ;  /* 0x0000008e218e723e */ /* 0x000fe200000010ff */
[----:B------:R-:W-:Y:S01]  /*16580*/  VIADD R0, R0, 0xffffffff ;  /* 0xffffffff00007836 */ /* 0x000fe20000000000 */
[----:B------:R-:W-:Y:S01]  /*16590*/  F2FP.BF16.F32.PACK_AB R138, R37, R138 ;  /* 0x0000008a258a723e */ /* 0x000fe200000010ff */
[----:B------:R-:W-:Y:S01]  /*165a0*/  IMAD.MOV.U32 R10, RZ, RZ, R23 ;  /* 0x000000ffff0a7224 */ /* 0x000fe200078e0017 */
[----:B------:R-:W-:Y:S01]  /*165b0*/  F2FP.BF16.F32.PACK_AB R132, R38, R132 ;  /* 0x000000842684723e */ /* 0x000fe200000010ff */
[----:B------:R-:W-:Y:S01]  /*165c0*/  IMAD.MOV.U32 R21, RZ, RZ, R16 ;  /* 0x000000ffff157224 */ /* 0x000fe200078e0010 */
[----:B------:R-:W1:Y:S01]  /*165d0*/  MUFU.EX2 R130, R130 ;  /* 0x0000008200827308 */ /* 0x000e620000000800 */
[----:B0-----:R-:W-:Y:S01]  /*165e0*/  FADD.FTZ R35, R42, R35 ;  /* 0x000000232a237221 */ /* 0x001fe20000010000 */
[----:B------:R-:W-:-:S02]  /*165f0*/  F2FP.BF16.F32.PACK_AB R134, R41, R134 ;  /* 0x000000862986723e */ /* 0x000fc400000010ff */
[----:B------:R-:W-:Y:S02]  /*16600*/  F2FP.BF16.F32.PACK_AB R128, R42, R128 ;  /* 0x000000802a80723e */ /* 0x000fe400000010ff */
[----:B------:R-:W-:Y:S02]  /*16610*/  F2FP.BF16.F32.PACK_AB R151, R24, R151 ;  /* 0x000000971897723e */ /* 0x000fe400000010ff */
[----:B------:R-:W0:Y:S01]  /*16620*/  MUFU.EX2 R32, R32 ;  /* 0x0000002000207308 */ /* 0x000e220000000800 */
[----:B--2---:R-:W-:Y:S01]  /*16630*/  FADD.FTZ R29, R137, R36 ;  /* 0x00000024891d7221 */ /* 0x004fe20000010000 */
[----:B------:R-:W-:Y:S02]  /*16640*/  F2FP.BF16.F32.PACK_AB R145, R27, R145 ;  /* 0x000000911b91723e */ /* 0x000fe400000010ff */
[----:B------:R-:W-:Y:S02]  /*16650*/  F2FP.BF16.F32.PACK_AB R147, R28, R147 ;  /* 0x000000931c93723e */ /* 0x000fe400000010ff */
[----:B------:R-:W-:-:S02]  /*16660*/  F2FP.BF16.F32.PACK_AB R143, R31, R143 ;  /* 0x0000008f1f8f723e */ /* 0x000fc400000010ff */
        /* <DEDUP_REMOVED lines=47> */
[----:B-1----:R-:W-:-:S07]  /*16960*/  F2FP.BF16.F32.PACK_AB R122, R20, R122 ;  /* 0x0000007a147a723e */ /* 0x002fce00000010ff */
[----:B------:R-:W-:Y:S08]  /*16970*/  MUFU.EX2 R71, R71 ;  /* 0x0000004700477308 */ /* 0x000ff00000000800 */
[----:B------:R-:W1:Y:S08]  /*16980*/  MUFU.EX2 R72, R72 ;  /* 0x0000004800487308 */ /* 0x000e700000000800 */
[----:B------:R3:W-:Y:S08]  /*16990*/  MUFU.EX2 R30, R4 ;  /* 0x00000004001e7308 */ /* 0x0007f00000000800 */
[----:B------:R-:W4:Y:S01]  /*169a0*/  MUFU.EX2 R75, R75 ;  /* 0x0000004b004b7308 */ /* 0x000f220000000800 */
[----:B---3--:R-:W-:Y:S01]  /*169b0*/  FADD.FTZ R4, R20, R29 ;  /* 0x0000001d14047221 */ /* 0x008fe20000010000 */
[----:B0-----:R-:W-:Y:S01]  /*169c0*/  FADD.FTZ R29, R131, R34 ;  /* 0x00000022831d7221 */ /* 0x001fe20000010000 */
[----:B--2---:R-:W-:-:S02]  /*169d0*/  F2FP.BF16.F32.PACK_AB R131, R26, R131 ;  /* 0x000000831a83723e */ /* 0x004fc400000010ff */
[----:B-1----:R-:W-:Y:S01]  /*169e0*/  F2FP.BF16.F32.PACK_AB R125, R72, R71 ;  /* 0x00000047487d723e */ /* 0x002fe200000010ff */
[----:B------:R-:W-:Y:S02]  /*169f0*/  FADD.FTZ R20, R26, R29 ;  /* 0x0000001d1a147221 */ /* 0x000fe40000010000 */
[----:B------:R-:W0:Y:S02]  /*16a00*/  MUFU.EX2 R78, R78 ;  /* 0x0000004e004e7308 */ /* 0x000e240000000800 */
[----:B------:R-:W-:-:S04]  /*16a10*/  FADD.FTZ R29, R71, R20 ;  /* 0x00000014471d7221 */ /* 0x000fc80000010000 */
[----:B------:R-:W-:Y:S02]  /*16a20*/  FADD.FTZ R20, R72, R29 ;  /* 0x0000001d48147221 */ /* 0x000fe40000010000 */
[----:B------:R-:W1:Y:S01]  /*16a30*/  MUFU.EX2 R79, R79 ;  /* 0x0000004f004f7308 */ /* 0x000e620000000800 */
[----:B----4-:R-:W-:Y:S01]  /*16a40*/  F2FP.BF16.F32.PACK_AB R127, R30, R75 ;  /* 0x0000004b1e7f723e */ /* 0x010fe200000010ff */
[----:B------:R-:W-:Y:S01]  /*16a50*/  FADD.FTZ R11, R75, R20 ;  /* 0x000000144b0b7221 */ /* 0x000fe20000010000 */
[----:B------:R-:W-:-:S03]  /*16a60*/  IMAD.MOV.U32 R20, RZ, RZ, R12 ;  /* 0x000000ffff147224 */ /* 0x000fc600078e000c */
[----:B------:R-:W-:Y:S02]  /*16a70*/  FADD.FTZ R11, R30, R11 ;  /* 0x0000000b1e0b7221 */ /* 0x000fe40000010000 */
[----:B------:R-:W2:Y:S02]  /*16a80*/  MUFU.EX2 R123, R82 ;  /* 0x00000052007b7308 */ /* 0x000ea40000000800 */
[----:B0-----:R-:W-:-:S06]  /*16a90*/  FADD.FTZ R14, R78, R11 ;  /* 0x0000000b4e0e7221 */ /* 0x001fcc0000010000 */
[----:B------:R-:W0:Y:S01]  /*16aa0*/  MUFU.EX2 R53, R53 ;  /* 0x0000003500357308 */ /* 0x000e220000000800 */
[C---:B-1----:R-:W-:Y:S01]  /*16ab0*/  FADD.FTZ R14, R79.reuse, R14 ;  /* 0x0000000e4f0e7221 */ /* 0x042fe20000010000 */
[----:B------:R-:W-:-:S03]  /*16ac0*/  F2FP.BF16.F32.PACK_AB R121, R79, R78 ;  /* 0x0000004e4f79723e */ /* 0x000fc600000010ff */
[----:B--2---:R-:W-:-:S04]  /*16ad0*/  FADD.FTZ R14, R123, R14 ;  /* 0x0000000e7b0e7221 */ /* 0x004fc80000010000 */
[C---:B0-----:R-:W-:Y:S01]  /*16ae0*/  FADD.FTZ R3, R53.reuse, R14 ;  /* 0x0000000e35037221 */ /* 0x041fe20000010000 */
[----:B------:R-:W-:Y:S01]  /*16af0*/  F2FP.BF16.F32.PACK_AB R123, R53, R123 ;  /* 0x0000007b357b723e */ /* 0x000fe200000010ff */
[----:B------:R-:W-:Y:S06]  /*16b00*/  @P2 BRA `(.L_x_14148) ;  /* 0xffffffc800202947 */ /* 0x000fec000383ffff */
.L_x_14130:
[----:B------:R-:W-:Y:S05]  /*16b10*/  WARPSYNC.ALL ;  /* 0x0000000000007948 */ /* 0x000fea0003800000 */
[----:B------:R-:W-:Y:S06]  /*16b20*/  BAR.ARV 0x8, 0x200 ;  /* 0x0208000000007b1d */ /* 0x000fec0000002000 */
[----:B------:R-:W-:Y:S05]  /*16b30*/  @!P0 BRA `(.L_x_14149) ;  /* 0x0000000000048947 */ /* 0x000fea0003800000 */
[----:B------:R-:W-:Y:S01]  /*16b40*/  BPT.TRAP 0x1 ;  /* 0x000000040000795c */ /* 0x000fe20000300000 */
.L_x_14149:
[----:B------:R-:W-:Y:S01]  /*16b50*/  IMAD R11, R16, 0x8, R2 ;  /* 0x00000008100b7824 */ /* 0x000fe200078e0202 */
[----:B------:R-:W-:-:S04]  /*16b60*/  SHF.L.U32 R0, R23, 0x1f, RZ ;  /* 0x0000001f17007819 */ /* 0x000fc800000006ff */
[----:B------:R0:W1:Y:S01]  /*16b70*/  SYNCS.PHASECHK.TRANS64.TRYWAIT P2, [R11+URZ+0x16850], R0 ;  /* 0x016850000b0075a7 */ /* 0x000062000804017f */
[----:B------:R-:W-:Y:S05]  /*16b80*/  @!P0 BRA `(.L_x_14150) ;  /* 0x0000000000048947 */ /* 0x000fea0003800000 */
[----:B------:R-:W-:Y:S01]  /*16b90*/  BPT.TRAP 0x1 ;  /* 0x000000040000795c */ /* 0x000fe20000300000 */
.L_x_14150:
[----:B------:R-:W-:-:S05]  /*16ba0*/  VIADD R2, R2, 0x400 ;  /* 0x0000040002027836 */ /* 0x000fca0000000000 */
[----:B------:R-:W-:-:S04]  /*16bb0*/  SHF.R.U32.HI R2, RZ, 0x4, R2 ;  /* 0x00000004ff027819 */ /* 0x000fc80000011602 */
[----:B------:R-:W-:Y:S01]  /*16bc0*/  LOP3.LUT R7, R2, 0x3fff, RZ, 0xc0, !PT ;  /* 0x00003fff02077812 */ /* 0x000fe200078ec0ff */
[----:B-1----:R-:W-:Y:S06]  /*16bd0*/  @P2 BRA `(.L_x_14151) ;  /* 0x0000000000082947 */ /* 0x002fec0003800000 */
[----:B------:R-:W1:Y:S02]  /*16be0*/  SYNCS.PHASECHK.TRANS64.TRYWAIT P0, [R11+URZ+0x16850], R0 ;  /* 0x016850000b0075a7 */ /* 0x000e64000800017f */
[----:B-1----:R-:W-:Y:S05]  /*16bf0*/  @!P0 BRA `(.L_x_14152) ;  /* 0x0000009c00688947 */ /* 0x002fea0003800000 */
.L_x_14151:
[----:B------:R-:W-:Y:S01]  /*16c00*/  IMAD R6, R16, 0x400, R7 ;  /* 0x0000040010067824 */ /* 0x000fe200078e0207 */
[----:B------:R-:W2:Y:S01]  /*16c10*/  LDL.LU R20, [R1+0x58] ;  /* 0x0000580001147983 */ /* 0x000ea20000300800 */
[----:B------:R-:W-:Y:S01]  /*16c20*/  IMAD.MOV.U32 R7, RZ, RZ, 0x40000040 ;  /* 0x40000040ff077424 */ /* 0x000fe200078e00ff */
[----:B------:R-:W-:Y:S05]  /*16c30*/  WARPSYNC.ALL ;  /* 0x0000000000007948 */ /* 0x000fea0003800000 */
[C---:B------:R-:W-:Y:S01]  /*16c40*/  R2UR UR6, R6.reuse ;  /* 0x00000000060672ca */ /* 0x040fe200000e0000 */
[----:B------:R-:W-:Y:S01]  /*16c50*/  WARPGROUP.ARRIVE ;  /* 0x00000000000079c5 */ /* 0x000fe20000000000 */
[----:B------:R-:W-:Y:S01]  /*16c60*/  R2UR UR7, R7 ;  /* 0x00000000070772ca */ /* 0x000fe200000e0000 */
[----:B------:R-:W-:Y:S01]  /*16c70*/  VIADD R8, R6, 0x80 ;  /* 0x0000008006087836 */ /* 0x000fe20000000000 */
[----:B01----:R-:W0:Y:S01]  /*16c80*/  SHFL.BFLY PT, R0, R3, 0x2, 0x1f ;  /* 0x0c401f0003007f89 */ /* 0x003e2200000e0000 */
[----:B------:R-:W-:-:S02]  /*16c90*/  IMAD.MOV.U32 R9, RZ, RZ, 0x40000040 ;  /* 0x40000040ff097424 */ /* 0x000fc400078e00ff */
[----:B------:R-:W-:Y:S02]  /*16ca0*/  IMAD.MOV.U32 R7, RZ, RZ, 0x40000040 ;  /* 0x40000040ff077424 */ /* 0x000fe400078e00ff */
[----:B------:R-:W-:Y:S02]  /*16cb0*/  IMAD.MOV.U32 R15, RZ, RZ, RZ ;  /* 0x000000ffff0f7224 */ /* 0x000fe400078e00ff */
[----:B------:R-:W-:Y:S02]  /*16cc0*/  VIADD R16, R16, 0x1 ;  /* 0x0000000110107836 */ /* 0x000fe40000000000 */
[----:B------:R-:W-:Y:S02]  /*16cd0*/  IMAD.MOV.U32 R31, RZ, RZ, -0x800000 ;  /* 0xff800000ff1f7424 */ /* 0x000fe400078e00ff */
[----:B------:R-:W-:Y:S01]  /*16ce0*/  HGMMA.64x64x16.F32.BF16 R88, R148, gdesc[UR4].tnspB, R88, gsb0 ;  /* 0x40e0000494587df0 */ /* 0x000fe20008001858 */
[----:B------:R-:W-:Y:S01]  /*16cf0*/  R2UR UR6, R8 ;  /* 0x00000000080672ca */ /* 0x000fe200000e0000 */
[----:B------:R-:W-:Y:S01]  /*16d00*/  VIADD R8, R6, 0x100 ;  /* 0x0000010006087836 */ /* 0x000fe20000000000 */
[----:B------:R-:W-:Y:S01]  /*16d10*/  R2UR UR7, R9 ;  /* 0x00000000090772ca */ /* 0x000fe200000e0000 */
[----:B------:R-:W-:Y:S01]  /*16d20*/  IMAD.MOV.U32 R9, RZ, RZ, 0x40000040 ;  /* 0x40000040ff097424 */ /* 0x000fe200078e00ff */
[----:B------:R-:W-:-:S04]  /*16d30*/  ISETP.NE.AND P2, PT, R16, 0x2, PT ;  /* 0x000000021000780c */ /* 0x000fc80003f45270 */
[----:B------:R-:W-:Y:S01]  /*16d40*/  SEL R16, R16, RZ, P2 ;  /* 0x000000ff10107207 */ /* 0x000fe20001000000 */
[----:B0-----:R-:W-:Y:S01]  /*16d50*/  FADD.FTZ R2, R0, R3 ;  /* 0x0000000300027221 */ /* 0x001fe20000010000 */
[----:B------:R-:W-:Y:S01]  /*16d60*/  IMAD.MOV.U32 R3, RZ, RZ, RZ ;  /* 0x000000ffff037224 */ /* 0x000fe200078e00ff */
[----:B------:R-:W-:Y:S02]  /*16d70*/  WARPGROUP.DEPBAR.LE gsb0, 0x0 ;  /* 0x00008000000079c5 */ /* 0x000fe40000010000 */
[----:B------:R-:W-:-:S06]  /*16d80*/  WARPGROUP.ARRIVE ;  /* 0x00000000000079c5 */ /* 0x000fcc0000000000 */
[----:B------:R-:W-:Y:S01]  /*16d90*/  HGMMA.64x64x16.F32.BF16 R88, R144, gdesc[UR4].tnspB, R88, gsb0 ;  /* 0x40e0000490587df0 */ /* 0x000fe20008001858 */
[----:B------:R-:W-:Y:S01]  /*16da0*/  R2UR UR6, R8 ;  /* 0x00000000080672ca */ /* 0x000fe200000e0000 */
[----:B------:R-:W-:Y:S01]  /*16db0*/  VIADD R8, R6, 0x180 ;  /* 0x0000018006087836 */ /* 0x000fe20000000000 */
[----:B------:R-:W-:Y:S01]  /*16dc0*/  R2UR UR7, R9 ;  /* 0x00000000090772ca */ /* 0x000fe200000e0000 */
[----:B------:R-:W-:Y:S01]  /*16dd0*/  IMAD.MOV.U32 R9, RZ, RZ, 0x40000040 ;  /* 0x40000040ff097424 */ /* 0x000fe200078e00ff */
[----:B------:R-:W-:Y:S02]  /*16de0*/  WARPGROUP.DEPBAR.LE gsb0, 0x0 ;  /* 0x00008000000079c5 */ /* 0x000fe40000010000 */
[----:B------:R-:W-:-:S09]  /*16df0*/  WARPGROUP.ARRIVE ;  /* 0x00000000000079c5 */ /* 0x000fd20000000000 */
        /* <DEDUP_REMOVED lines=16> */
[----:B------:R-:W-:Y:S01]  /*16f00*/  HGMMA.64x64x16.F32.BF16 R88, R132, gdesc[UR4].tnspB, R88, gsb0 ;  /* 0x40e0000484587df0 */ /* 0x000fe20008001858 */
[----:B------:R-:W-:Y:S01]  /*16f10*/  R2UR UR6, R8 ;  /* 0x00000000080672ca */ /* 0x000fe200000e0000 */
[C---:B------:R-:W-:Y:S01]  /*16f20*/  VIADD R8, R6.reuse, 0x300 ;  /* 0x0000030006087836 */ /* 0x040fe20000000000 */
[----:B------:R-:W-:Y:S01]  /*16f30*/  R2UR UR7, R9 ;  /* 0x00000000090772ca */ /* 0x000fe200000e0000 */
[----:B------:R-:W-:Y:S02]  /*16f40*/  IMAD.MOV.U32 R9, RZ, RZ, 0x40000040 ;  /* 0x40000040ff097424 */ /* 0x000fe400078e00ff */
[----:B------:R-:W-:Y:S01]  /*16f50*/  VIADD R6, R6, 0x380 ;  /* 0x0000038006067836 */ /* 0x000fe20000000000 */
[----:B------:R-:W-:Y:S02]  /*16f60*/  WARPGROUP.DEPBAR.LE gsb0, 0x0 ;  /* 0x00008000000079c5 */ /* 0x000fe40000010000 */
[----:B------:R-:W-:-:S07]  /*16f70*/  WARPGROUP.ARRIVE ;  /* 0x00000000000079c5 */ /* 0x000fce0000000000 */
[----:B------:R-:W-:Y:S01]  /*16f80*/  HGMMA.64x64x16.F32.BF16 R88, R128, gdesc[UR4].tnspB, R88, gsb0 ;  /* 0x40e0000480587df0 */ /* 0x000fe20008001858 */
[----:B------:R-:W-:Y:S02]  /*16f90*/  R2UR UR6, R8 ;  /* 0x00000000080672ca */ /* 0x000fe400000e0000 */
[----:B------:R-:W-:Y:S02]  /*16fa0*/  R2UR UR7, R9 ;  /* 0x00000000090772ca */ /* 0x000fe400000e0000 */
[----:B------:R-:W0:Y:S02]  /*16fb0*/  SHFL.BFLY PT, R9, R4, 0x2, 0x1f ;  /* 0x0c401f0004097f89 */ /* 0x000e2400000e0000 */
[----:B0-----:R-:W-:-:S05]  /*16fc0*/  FADD.FTZ R9, R9, R4 ;  /* 0x0000000409097221 */ /* 0x001fca0000010000 */
[----:B------:R-:W0:Y:S02]  /*16fd0*/  SHFL.BFLY PT, R0, R9, 0x1, 0x1f ;  /* 0x0c201f0009007f89 */ /* 0x000e2400000e0000 */
[----:B0-----:R-:W-:Y:S01]  /*16fe0*/  FADD.FTZ R8, R9, R0 ;  /* 0x0000000009087221 */ /* 0x001fe20000010000 */
[----:B------:R-:W-:Y:S01]  /*16ff0*/  IMAD.U32 R9, RZ, RZ, UR41 ;  /* 0x00000029ff097e24 */ /* 0x000fe2000f8e00ff */
[----:B------:R-:W-:-:S03]  /*17000*/  SEL R0, RZ, 0x1, P2 ;  /* 0x00000001ff007807 */ /* 0x000fc60001000000 */
[----:B------:R-:W-:Y:S02]  /*17010*/  FSETP.NE.FTZ.AND P0, PT, R8, RZ, PT ;  /* 0x000000ff0800720b */ /* 0x000fe40003f15000 */
[----:B------:R-:W-:Y:S01]  /*17020*/  LOP3.LUT R23, R23, R0, RZ, 0x3c, !PT ;  /* 0x0000000017177212 */ /* 0x000fe200078e3cff */
[----:B------:R-:W-:-:S10]  /*17030*/  IMAD.MOV.U32 R0, RZ, RZ, -0x800000 ;  /* 0xff800000ff007424 */ /* 0x000fd400078e00ff */
[----:B------:R-:W0:Y:S01]  /*17040*/  @P0 MUFU.LG2 R4, R8 ;  /* 0x0000000800040308 */ /* 0x000e220000000c00 */
[----:B------:R-:W-:Y:S02]  /*17050*/  WARPGROUP.DEPBAR.LE gsb0, 0x0 ;  /* 0x00008000000079c5 */ /* 0x000fe40000010000 */
[----:B------:R-:W-:-:S05]  /*17060*/  WARPGROUP.ARRIVE ;  /* 0x00000000000079c5 */ /* 0x000fca0000000000 */
[----:B------:R-:W-:Y:S01]  /*17070*/  @P0 MUFU.RCP R3, R8 ;  /* 0x0000000800030308 */ /* 0x000fe20000001000 */
[----:B------:R-:W-:Y:S01]  /*17080*/  HGMMA.64x64x16.F32.BF16 R88, R124, gdesc[UR4].tnspB, R88, gsb0 ;  /* 0x40e000047c587df0 */ /* 0x000fe20008001858 */
[----:B------:R-:W-:Y:S02]  /*17090*/  R2UR UR6, R6 ;  /* 0x00000000060672ca */ /* 0x000fe400000e0000 */
[----:B------:R-:W-:Y:S02]  /*170a0*/  R2UR UR7, R7 ;  /* 0x00000000070772ca */ /* 0x000fe400000e0000 */
[----:B------:R-:W1:Y:S01]  /*170b0*/  SHFL.BFLY PT, R7, R2, 0x1, 0x1f ;  /* 0x0c201f0002077f89 */ /* 0x000e6200000e0000 */
[----:B0-----:R-:W-:Y:S01]  /*170c0*/  @P0 FMUL.FTZ R4, R4, 0.69314718246459960938 ;  /* 0x3f31721804040820 */ /* 0x001fe20000410000 */
[----:B-1----:R-:W-:Y:S01]  /*170d0*/  FADD.FTZ R13, R2, R7 ;  /* 0x00000007020d7221 */ /* 0x002fe20000010000 */
[----:B------:R-:W-:Y:S02]  /*170e0*/  @!P1 VIADD R2, R11, 0x16860 ;  /* 0x000168600b029836 */ /* 0x000fe40000000000 */
[----:B------:R-:W-:-:S02]  /*170f0*/  IMAD.U32 R7, RZ, RZ, UR41 ;  /* 0x00000029ff077e24 */ /* 0x000fc4000f8e00ff */
[----:B------:R-:W-:Y:S02]  /*17100*/  FSETP.NE.FTZ.AND P3, PT, R13, RZ, PT ;  /* 0x000000ff0d00720b */ /* 0x000fe40003f75000 */
[----:B------:R-:W-:Y:S01]  /*17110*/  @!P1 PRMT R2, RZ, 0x654, R2 ;  /* 0x00000654ff029816 */ /* 0x000fe20000000002 */
[----:B------:R-:W-:-:S04]  /*17120*/  @P0 FMUL.FTZ R7, R7, 0.69314718246459960938 ;  /* 0x3f31721807070820 */ /* 0x000fc80000410000 */
[----:B------:R-:W-:Y:S01]  /*17130*/  @P0 FFMA.FTZ R31, R7, R12, R4 ;  /* 0x0000000c071f0223 */ /* 0x000fe20000010004 */
[----:B------:R-:W-:-:S05]  /*17140*/  PLOP3.LUT P0, PT, PT, PT, PT, 0x8, 0x0 ;  /* 0x000000000000781c */ /* 0x000fca0003f0e170 */
[----:B------:R-:W0:Y:S01]  /*17150*/  @P3 MUFU.LG2 R6, R13 ;  /* 0x0000000d00063308 */ /* 0x000e220000000c00 */
[----:B------:R-:W-:-:S07]  /*17160*/  @P3 FMUL.FTZ R9, R9, 0.69314718246459960938 ;  /* 0x3f31721809093820 */ /* 0x000fce0000410000 */
[----:B------:R-:W1:Y:S01]  /*17170*/  @P3 MUFU.RCP R15, R13 ;  /* 0x0000000d000f3308 */ /* 0x000e620000001000 */
[----:B0-----:R-:W-:-:S04]  /*17180*/  @P3 FMUL.FTZ R6, R6, 0.69314718246459960938 ;  /* 0x3f31721806063820 */ /* 0x001fc80000410000 */
[----:B------:R-:W-:Y:S01]  /*17190*/  @P3 FFMA.FTZ R0, R9, R5, R6 ;  /* 0x0000000509003223 */ /* 0x000fe20000010006 */
[----:B------:R-:W-:Y:S02]  /*171a0*/  WARPGROUP.DEPBAR.LE gsb0, 0x0 ;  /* 0x00008000000079c5 */ /* 0x000fe40000010000 */
[----:B------:R-:W-:-:S06]  /*171b0*/  WARPGROUP.ARRIVE ;  /* 0x00000000000079c5 */ /* 0x000fcc0000000000 */
[----:B------:R-:W-:Y:S03]  /*171c0*/  HGMMA.64x64x16.F32.BF16 R88, R120, gdesc[UR4].tnspB, R88, gsb0 ;  /* 0x40e0000478587df0 */ /* 0x000fe60008001858 */
        /* <DEDUP_REMOVED lines=33> */
[----:B0-----:R-:W-:-:S07]  /*173e0*/  FMUL.FTZ R15, R119, R15 ;  /* 0x0000000f770f7220 */ /* 0x001fce0000410000 */
.L_x_14045:
        /* <DEDUP_REMOVED lines=12> */
[----:B------:R-:W-:Y:S02]  /*174b0*/  LOP3.LUT R3, R30, 0xfffffff8, RZ, 0xc0, !PT ;  /* 0xfffffff81e037812 */ /* 0x000fe400078ec0ff */
[----:B------:R-:W-:-:S03]  /*174c0*/  SHF.R.S32.HI R30, RZ, 0x3, R30 ;  /* 0x00000003ff1e7819 */ /* 0x000fc6000001141e */
[----:B------:R-:W-:-:S04]  /*174d0*/  IMAD.IADD R3, R44, 0x1, -R3 ;  /* 0x000000012c037824 */ /* 0x000fc800078e0a03 */
[----:B------:R-:W-:-:S05]  /*174e0*/  IMAD.SHL.U32 R29, R3, 0x8, RZ ;  /* 0x00000008031d7824 */ /* 0x000fca00078e00ff */
[----:B------:R-:W-:Y:S01]  /*174f0*/  SHF.R.S32.HI R28, RZ, 0x1f, R29 ;  /* 0x0000001fff1c7819 */ /* 0x000fe2000001141d */
[----:B------:R-:W-:Y:S06]  /*17500*/  BAR.ARV 0x4, 0x200 ;  /* 0x0108000000007b1d */ /* 0x000fec0000002000 */
[----:B0-----:R-:W-:Y:S05]  /*17510*/  @P0 BRA `(.L_x_14154) ;  /* 0x0000000c00dc0947 */ /* 0x001fea0003800000 */
[----:B------:R-:W2:Y:S01]  /*17520*/  LDL R41, [R1+0x54] ;  /* 0x0000540001297983 */ /* 0x000ea20000100800 */
[----:B------:R-:W-:Y:S01]  /*17530*/  VIADD R9, R6, 0xffffff80 ;  /* 0xffffff8006097836 */ /* 0x000fe20000000000 */
[----:B------:R-:W-:Y:S01]  /*17540*/  LEA.HI R4, R4, R44, RZ, 0x4 ;  /* 0x0000002c04047211 */ /* 0x000fe200078f20ff */
[----:B------:R-:W0:Y:S01]  /*17550*/  S2R R5, SR_SWINHI ;  /* 0x0000000000057919 */ /* 0x000e220000002f00 */
[----:B------:R-:W-:Y:S05]  /*17560*/  WARPSYNC.ALL ;  /* 0x0000000000007948 */ /* 0x000fea0003800000 */
[----:B------:R-:W-:Y:S01]  /*17570*/  SHF.R.S32.HI R7, RZ, 0x4, R4 ;  /* 0x00000004ff077819 */ /* 0x000fe20000011404 */
[----:B------:R-:W-:Y:S01]  /*17580*/  ULDC.64 UR4, c[0x0][0xc00] ;  /* 0x0003000000047ab9 */ /* 0x000fe20000000a00 */
[----:B------:R-:W-:Y:S01]  /*17590*/  SHF.R.S32.HI R8, RZ, 0x1f, R9 ;  /* 0x0000001fff087819 */ /* 0x000fe20000011409 */
[----:B------:R-:W3:Y:S01]  /*175a0*/  LDL R40, [R1+0x3c] ;  /* 0x00003c0001287983 */ /* 0x000ee20000100800 */
[----:B------:R-:W-:-:S02]  /*175b0*/  LOP3.LUT R6, R4, 0x3fffff0, RZ, 0xc0, !PT ;  /* 0x03fffff004067812 */ /* 0x000fc400078ec0ff */
[----:B------:R-:W-:Y:S02]  /*175c0*/  F2FP.BF16.F32.PACK_AB R10, R10, R25 ;  /* 0x000000190a0a723e */ /* 0x000fe400000010ff */
[----:B------:R-:W-:Y:S01]  /*175d0*/  F2FP.BF16.F32.PACK_AB R11, R11, R94 ;  /* 0x0000005e0b0b723e */ /* 0x000fe200000010ff */
[----:B------:R-:W-:Y:S01]  /*175e0*/  IMAD.IADD R6, R44, 0x1, -R6 ;  /* 0x000000012c067824 */ /* 0x000fe200078e0a06 */
[----:B------:R-:W-:Y:S01]  /*175f0*/  LEA.HI R8, R8, R9, RZ, 0x5 ;  /* 0x0000000908087211 */ /* 0x000fe200078f28ff */
[----:B-----5:R-:W2:Y:S01]  /*17600*/  LDC.64 R24, c[0x0][0xc00] ;  /* 0x00030000ff187b82 */ /* 0x020ea20000000a00 */
[----:B------:R-:W-:Y:S02]  /*17610*/  LEA.HI R4, R4, R7, RZ, 0x1 ;  /* 0x0000000704047211 */ /* 0x000fe400078f08ff */
[----:B------:R-:W-:Y:S02]  /*17620*/  F2FP.BF16.F32.PACK_AB R14, R117, R14 ;  /* 0x0000000e750e723e */ /* 0x000fe400000010ff */
[----:B------:R-:W-:Y:S01]  /*17630*/  F2FP.BF16.F32.PACK_AB R15, R15, R118 ;  /* 0x000000760f0f723e */ /* 0x000fe200000010ff */
[----:B------:R-:W-:Y:S01]  /*17640*/  IMAD.MOV.U32 R36, RZ, RZ, RZ ;  /* 0x000000ffff247224 */ /* 0x000fe200078e00ff */
[----:B------:R-:W-:Y:S01]  /*17650*/  SHF.R.S32.HI R8, RZ, 0x5, R8 ;  /* 0x00000005ff087819 */ /* 0x000fe20000011408 */
[----:B------:R-:W3:Y:S01]  /*17660*/  LDL R44, [R1+0x18] ;  /* 0x00001800012c7983 */ /* 0x000ee20000100800 */
[----:B------:R-:W-:Y:S01]  /*17670*/  LOP3.LUT R4, R4, 0x1ffffffe, RZ, 0xc0, !PT ;  /* 0x1ffffffe04047812 */ /* 0x000fe200078ec0ff */
[----:B-1----:R-:W1:Y:S02]  /*17680*/  LDC R32, c[0x0][0xbe8] ;  /* 0x0002fa00ff207b82 */ /* 0x002e640000000800 */
[----:B------:R-:W-:-:S02]  /*17690*/  IMAD R9, R8, 0x10, R6 ;  /* 0x0000001008097824 */ /* 0x000fc400078e0206 */
[----:B------:R-:W-:Y:S01]  /*176a0*/  IMAD.IADD R4, R7, 0x1, -R4 ;  /* 0x0000000107047824 */ /* 0x000fe200078e0a04 */
[----:B------:R-:W-:Y:S02]  /*176b0*/  MOV R20, R2 ;  /* 0x0000000200147202 */ /* 0x000fe40000000f00 */
[----:B0-----:R-:W-:Y:S01]  /*176c0*/  MOV R21, R5 ;  /* 0x0000000500157202 */ /* 0x001fe20000000f00 */
[----:B------:R-:W-:-:S04]  /*176d0*/  IMAD R4, R9, 0x8, R4 ;  /* 0x0000000809047824 */ /* 0x000fc800078e0204 */
[----:B------:R-:W-:-:S04]  /*176e0*/  IMAD.SHL.U32 R9, R4, 0x8, RZ ;  /* 0x0000000804097824 */ /* 0x000fc800078e00ff */
[----:B------:R-:W-:-:S03]  /*176f0*/  IMAD.WIDE R8, R9, 0x2, R20 ;  /* 0x0000000209087825 */ /* 0x000fc600078e0214 */
[C---:B------:R-:W-:Y:S01]  /*17700*/  LOP3.LUT R5, R8.reuse, 0x380, RZ, 0xc0, !PT ;  /* 0x0000038008057812 */ /* 0x040fe200078ec0ff */
[----:B------:R-:W-:Y:S01]  /*17710*/  BAR.SYNC.DEFER_BLOCKING 0x1, 0x180 ;  /* 0x0046000000007b1d */ /* 0x000fe20000010000 */
[C---:B------:R-:W-:Y:S02]  /*17720*/  IADD3 R7, P1, R8.reuse, 0x40, RZ ;  /* 0x0000004008077810 */ /* 0x040fe40007f3e0ff */
[C---:B------:R-:W-:Y:S02]  /*17730*/  IADD3 R27, P0, R8.reuse, 0x60, RZ ;  /* 0x00000060081b7810 */ /* 0x040fe40007f1e0ff */
[----:B------:R-:W-:Y:S02]  /*17740*/  SHF.R.U64 R5, R5, 0x3, RZ ;  /* 0x0000000305057819 */ /* 0x000fe400000012ff */
[----:B------:R-:W-:Y:S02]  /*17750*/  IADD3 R13, P2, R8, 0x20, RZ ;  /* 0x00000020080d7810 */ /* 0x000fe40007f5e0ff */
[----:B------:R-:W-:-:S02]  /*17760*/  LOP3.LUT R6, R7, 0x380, RZ, 0xc0, !PT ;  /* 0x0000038007067812 */ /* 0x000fc400078ec0ff */
[----:B------:R-:W-:Y:S01]  /*17770*/  LOP3.LUT R8, R5, R8, RZ, 0x3c, !PT ;  /* 0x0000000805087212 */ /* 0x000fe200078e3cff */
[--C-:B------:R-:W-:Y:S01]  /*17780*/  IMAD.X R5, RZ, RZ, R9.reuse, P0 ;  /* 0x000000ffff057224 */ /* 0x100fe200000e0609 */
[----:B------:R-:W-:Y:S02]  /*17790*/  ISETP.NE.U32.AND P0, PT, RZ, UR4, PT ;  /* 0x00000004ff007c0c */ /* 0x000fe4000bf05070 */
[----:B------:R-:W-:Y:S02]  /*177a0*/  SHF.R.U64 R6, R6, 0x3, RZ ;  /* 0x0000000306067819 */ /* 0x000fe400000012ff */
[----:B------:R-:W-:Y:S01]  /*177b0*/  ISETP.NE.AND.EX P0, PT, RZ, UR5, PT, P0 ;  /* 0x00000005ff007c0c */ /* 0x000fe2000bf05300 */
[----:B------:R-:W-:Y:S01]  /*177c0*/  ULDC.64 UR4, c[0x0][0xc08] ;  /* 0x0003020000047ab9 */ /* 0x000fe20000000a00 */
[----:B------:R-:W-:Y:S01]  /*177d0*/  LOP3.LUT R6, R6, R7, RZ, 0x3c, !PT ;  /* 0x0000000706067212 */ /* 0x000fe200078e3cff */
[----:B------:R-:W-:Y:S01]  /*177e0*/  IMAD.X R7, RZ, RZ, R9, P1 ;  /* 0x000000ffff077224 */ /* 0x000fe200008e0609 */
[----:B------:R-:W-:-:S02]  /*177f0*/  LOP3.LUT R12, R13, 0x380, RZ, 0xc0, !PT ;  /* 0x000003800d0c7812 */ /* 0x000fc400078ec0ff */
[----:B------:R-:W-:Y:S02]  /*17800*/  ISETP.NE.U32.AND P1, PT, RZ, UR4, PT ;  /* 0x00000004ff007c0c */ /* 0x000fe4000bf25070 */
[----:B------:R-:W-:Y:S02]  /*17810*/  LOP3.LUT R4, R27, 0x380, RZ, 0xc0, !PT ;  /* 0x000003801b047812 */ /* 0x000fe400078ec0ff */
[----:B------:R-:W-:Y:S02]  /*17820*/  SHF.R.U64 R12, R12, 0x3, RZ ;  /* 0x000000030c0c7819 */ /* 0x000fe400000012ff */
[----:B------:R-:W-:Y:S02]  /*17830*/  ISETP.NE.AND.EX P1, PT, RZ, UR5, PT, P1 ;  /* 0x00000005ff007c0c */ /* 0x000fe4000bf25310 */
[----:B------:R-:W-:Y:S02]  /*17840*/  SHF.R.U64 R4, R4, 0x3, RZ ;  /* 0x0000000304047819 */ /* 0x000fe400000012ff */
[----:B------:R-:W-:Y:S01]  /*17850*/  LOP3.LUT R12, R12, R13, RZ, 0x3c, !PT ;  /* 0x0000000d0c0c7212 */ /* 0x000fe200078e3cff */
[----:B------:R-:W-:Y:S01]  /*17860*/  IMAD.X R13, RZ, RZ, R9, P2 ;  /* 0x000000ffff0d7224 */ /* 0x000fe200010e0609 */
[----:B------:R-:W-:-:S02]  /*17870*/  MOV R26, R8 ;  /* 0x00000008001a7202 */ /* 0x000fc40000000f00 */
[----:B------:R-:W-:Y:S02]  /*17880*/  LOP3.LUT R4, R4, R27, RZ, 0x3c, !PT ;  /* 0x0000001b04047212 */ /* 0x000fe400078e3cff */
[----:B------:R-:W-:Y:S02]  /*17890*/  F2FP.BF16.F32.PACK_AB R8, R89, R88 ;  /* 0x000000585908723e */ /* 0x000fe400000010ff */
[----:B------:R-:W-:Y:S02]  /*178a0*/  F2FP.BF16.F32.PACK_AB R9, R91, R90 ;  /* 0x0000005a5b09723e */ /* 0x000fe400000010ff */
[----:B------:R-:W-:Y:S02]  /*178b0*/  MOV R37, R4 ;  /* 0x0000000400257202 */ /* 0x000fe40000000f00 */
[----:B------:R-:W-:Y:S01]  /*178c0*/  MOV R38, R6 ;  /* 0x0000000600267202 */ /* 0x000fe20000000f00 */
[----:B------:R0:W-:Y:S01]  /*178d0*/  STSM.16.M88.4 [R26], R8 ;  /* 0x000000081a007844 */ /* 0x0001e20000000200 */
[----:B------:R-:W-:-:S02]  /*178e0*/  MOV R39, R12 ;  /* 0x0000000c00277202 */ /* 0x000fc40000000f00 */
[----:B------:R-:W-:Y:S02]  /*178f0*/  F2FP.BF16.F32.PACK_AB R4, R97, R96 ;  /* 0x000000606104723e */ /* 0x000fe400000010ff */
[----:B------:R-:W-:Y:S02]  /*17900*/  F2FP.BF16.F32.PACK_AB R5, R99, R98 ;  /* 0x000000626305723e */ /* 0x000fe400000010ff */
[----:B------:R-:W-:Y:S02]  /*17910*/  F2FP.BF16.F32.PACK_AB R6, R101, R100 ;  /* 0x000000646506723e */ /* 0x000fe400000010ff */
[----:B------:R-:W-:Y:S02]  /*17920*/  F2FP.BF16.F32.PACK_AB R7, R103, R102 ;  /* 0x000000666707723e */ /* 0x000fe400000010ff */
[----:B------:R-:W-:Y:S02]  /*17930*/  F2FP.BF16.F32.PACK_AB R12, R113, R112 ;  /* 0x00000070710c723e */ /* 0x000fe400000010ff */
[----:B------:R-:W-:-:S02]  /*17940*/  F2FP.BF16.F32.PACK_AB R13, R115, R114 ;  /* 0x00000072730d723e */ /* 0x000fc400000010ff */
[----:B0-----:R-:W-:Y:S02]  /*17950*/  F2FP.BF16.F32.PACK_AB R8, R105, R104 ;  /* 0x000000686908723e */ /* 0x001fe400000010ff */
[----:B------:R-:W-:Y:S02]  /*17960*/  F2FP.BF16.F32.PACK_AB R9, R107, R106 ;  /* 0x0000006a6b09723e */ /* 0x000fe400000010ff */
[----:B------:R-:W-:Y:S02]  /*17970*/  F2FP.BF16.F32.PACK_AB R10, R109, R108 ;  /* 0x0000006c6d0a723e */ /* 0x000fe400000010ff */
[----:B------:R-:W-:Y:S01]  /*17980*/  F2FP.BF16.F32.PACK_AB R11, R111, R110 ;  /* 0x0000006e6f0b723e */ /* 0x000fe200000010ff */
[----:B------:R-:W-:Y:S04]  /*17990*/  STSM.16.M88.4 [R39], R4 ;  /* 0x0000000427007844 */ /* 0x000fe80000000200 */
[----:B------:R0:W-:Y:S04]  /*179a0*/  STSM.16.M88.4 [R38], R8 ;  /* 0x0000000826007844 */ /* 0x0001e80000000200 */
[----:B------:R3:W-:Y:S01]  /*179b0*/  STSM.16.M88.4 [R37], R12 ;  /* 0x0000000c25007844 */ /* 0x0007e20000000200 */
[----:B------:R-:W-:-:S02]  /*179c0*/  ULDC UR4, c[0x0][0xa88] ;  /* 0x0002a20000047ab9 */ /* 0x000fc40000000800 */
[----:B0-----:R-:W-:Y:S02]  /*179d0*/  IMAD.U32 R9, RZ, RZ, UR4 ;  /* 0x00000004ff097e24 */ /* 0x001fe4000f8e00ff */
[C---:B--2---:R-:W-:Y:S01]  /*179e0*/  IMAD.WIDE R26, R41.reuse, 0x4, R24 ;  /* 0x00000004291a7825 */ /* 0x044fe200078e0218 */
[----:B------:R-:W-:Y:S08]  /*179f0*/  BAR.SYNC.DEFER_BLOCKING 0x1, 0x180 ;  /* 0x0046000000007b1d */ /* 0x000ff00000010000 */
[----:B------:R-:W0:Y:S01]  /*17a00*/  @P1 LDC.64 R24, c[0x0][0xc08] ;  /* 0x00030200ff181b82 */ /* 0x000e220000000a00 */
[----:B------:R2:W5:Y:S01]  /*17a10*/  @P0 LDG.E R36, desc[UR38][R26.64] ;  /* 0x000000261a240981 */ /* 0x000562000c1e1900 */
[----:B0-----:R-:W-:-:S05]  /*17a20*/  @P1 IMAD.WIDE R4, R41, 0x4, R24 ;  /* 0x0000000429041825 */ /* 0x001fca00078e0218 */
[----:B------:R2:W5:Y:S01]  /*17a30*/  @P1 LDG.E R9, desc[UR38][R4.64] ;  /* 0x0000002604091981 */ /* 0x000562000c1e1900 */
[----:B-1----:R-:W-:-:S13]  /*17a40*/  ISETP.NE.AND P2, PT, R32, 0x1, PT ;  /* 0x000000012000780c */ /* 0x002fda0003f45270 */
[----:B------:R-:W0:Y:S08]  /*17a50*/  @P2 LDC R6, c[0x0][0xbec] ;  /* 0x0002fb00ff062b82 */ /* 0x000e300000000800 */
[----:B------:R-:W1:Y:S01]  /*17a60*/  @P2 LDC R11, c[0x0][0xbf0] ;  /* 0x0002fc00ff0b2b82 */ /* 0x000e620000000800 */
[----:B---3--:R-:W-:Y:S01]  /*17a70*/  IMAD.IADD R15, R40, 0x1, R44 ;  /* 0x00000001280f7824 */ /* 0x008fe200078e022c */
[----:B--2---:R-:W-:Y:S06]  /*17a80*/  @P1 BRA `(.L_x_14155) ;  /* 0x0000000000101947 */ /* 0x004fec0003800000 */
[----:B------:R-:W-:Y:S05]  /*17a90*/  @!P0 BRA `(.L_x_14155) ;  /* 0x00000000000c8947 */ /* 0x000fea0003800000 */
[----:B------:R-:W2:Y:S04]  /*17aa0*/  LDG.E R4, desc[UR38][R26.64] ;  /* 0x000000261a047981 */ /* 0x000ea8000c1e1900 */
[----:B-----5:R-:W2:Y:S02]  /*17ab0*/  LDG.E R9, desc[UR38][R26.64+0x4] ;  /* 0x000004261a097981 */ /* 0x020ea4000c1e1900 */
[----:B--2---:R-:W-:-:S07]  /*17ac0*/  IMAD.IADD R9, R9, 0x1, -R4 ;  /* 0x0000000109097824 */ /* 0x004fce00078e0a04 */
.L_x_14155:
[----:B------:R-:W2:Y:S01]  /*17ad0*/  LDL R12, [R1+0x60] ;  /* 0x00006000010c7983 */ /* 0x000ea20000100800 */
[----:B0-----:R-:W-:Y:S01]  /*17ae0*/  @P2 IMAD.HI.U32 R4, R15, R6, RZ ;  /* 0x000000060f042227 */ /* 0x001fe200078e00ff */
[----:B------:R-:W-:Y:S02]  /*17af0*/  ULDC.64 UR4, c[0x0][0xb90] ;  /* 0x0002e40000047ab9 */ /* 0x000fe40000000a00 */
[----:B------:R-:W3:Y:S01]  /*17b00*/  LDL.LU R42, [R1+0x50] ;  /* 0x00005000012a7983 */ /* 0x000ee20000300800 */
[----:B-----5:R-:W-:Y:S01]  /*17b10*/  SHF.R.S32.HI R37, RZ, 0x1f, R36 ;  /* 0x0000001fff257819 */ /* 0x020fe20000011424 */
[----:B------:R-:W-:Y:S01]  /*17b20*/  IMAD.MOV.U32 R7, RZ, RZ, R15 ;  /* 0x000000ffff077224 */ /* 0x000fe200078e000f */
[----:B-1----:R-:W-:Y:S01]  /*17b30*/  @P2 SHF.R.U32.HI R7, RZ, R11, R4 ;  /* 0x0000000bff072219 */ /* 0x002fe20000011604 */
[----:B------:R-:W0:Y:S01]  /*17b40*/  S2R R24, SR_TID.X ;  /* 0x0000000000187919 */ /* 0x000e220000002100 */
[----:B------:R-:W-:-:S03]  /*17b50*/  IMAD R43, R9, R32, RZ ;  /* 0x00000020092b7224 */ /* 0x000fc600078e02ff */
[----:B------:R-:W-:Y:S02]  /*17b60*/  IMAD.MOV R13, RZ, RZ, -R7 ;  /* 0x000000ffff0d7224 */ /* 0x000fe400078e0a07 */
[----:B0-----:R-:W-:-:S05]  /*17b70*/  VIADD R25, R24, 0xffffff80 ;  /* 0xffffff8018197836 */ /* 0x001fca0000000000 */
[----:B------:R-:W-:-:S04]  /*17b80*/  SHF.R.S32.HI R24, RZ, 0x1f, R25 ;  /* 0x0000001fff187819 */ /* 0x000fc80000011419 */
[----:B------:R-:W-:-:S04]  /*17b90*/  LEA.HI R24, R24, R25, RZ, 0x7 ;  /* 0x0000001918187211 */ /* 0x000fc800078f38ff */
[----:B------:R-:W-:-:S05]  /*17ba0*/  LOP3.LUT R24, R24, 0xffffff80, RZ, 0xc0, !PT ;  /* 0xffffff8018187812 */ /* 0x000fca00078ec0ff */
[----:B------:R-:W-:Y:S02]  /*17bb0*/  IMAD.IADD R24, R25, 0x1, -R24 ;  /* 0x0000000119187824 */ /* 0x000fe400078e0a18 */
[----:B--2---:R-:W-:Y:S01]  /*17bc0*/  IMAD.IADD R12, R12, 0x1, R44 ;  /* 0x000000010c0c7824 */ /* 0x004fe200078e022c */
[----:B---3--:R-:W-:Y:S01]  /*17bd0*/  SHF.R.S32.HI R40, RZ, 0x1f, R42 ;  /* 0x0000001fff287819 */ /* 0x008fe2000001142a */
[----:B------:R-:W-:-:S04]  /*17be0*/  IMAD.WIDE.U32 R4, R42, UR4, R36 ;  /* 0x000000042a047c25 */ /* 0x000fc8000f8e0024 */
[----:B------:R-:W-:-:S04]  /*17bf0*/  IMAD R6, R40, UR4, RZ ;  /* 0x0000000428067c24 */ /* 0x000fc8000f8e02ff */
[----:B------:R-:W-:Y:S01]  /*17c00*/  IMAD R11, R42, UR5, R6 ;  /* 0x000000052a0b7c24 */ /* 0x000fe2000f8e0206 */
[----:B------:R-:W-:Y:S01]  /*17c10*/  SHF.R.S32.HI R6, RZ, 0x1f, R41 ;  /* 0x0000001fff067819 */ /* 0x000fe20000011429 */
[----:B------:R-:W-:Y:S01]  /*17c20*/  ULDC.64 UR4, c[0x0][0xb98] ;  /* 0x0002e60000047ab9 */ /* 0x000fe20000000a00 */
[----:B------:R-:W-:Y:S01]  /*17c30*/  SEL R41, R41, RZ, !P0 ;  /* 0x000000ff29297207 */ /* 0x000fe20004000000 */
[----:B------:R-:W-:Y:S01]  /*17c40*/  IMAD.IADD R5, R5, 0x1, R11 ;  /* 0x0000000105057824 */ /* 0x000fe200078e020b */
[----:B------:R-:W-:Y:S01]  /*17c50*/  SEL R38, R6, RZ, !P0 ;  /* 0x000000ff06267207 */ /* 0x000fe20004000000 */
[----:B------:R-:W-:Y:S01]  /*17c60*/  IMAD R11, R32, R13, R15 ;  /* 0x0000000d200b7224 */ /* 0x000fe200078e020f */
[----:B------:R-:W-:Y:S01]  /*17c70*/  SHF.R.S32.HI R13, RZ, 0x1f, R7 ;  /* 0x0000001fff0d7819 */ /* 0x000fe20000011407 */
[----:B------:R-:W-:-:S03]  /*17c80*/  IMAD.WIDE.U32 R4, R41, UR4, R4 ;  /* 0x0000000429047c25 */ /* 0x000fc6000f8e0004 */
[----:B------:R-:W-:Y:S01]  /*17c90*/  SHF.R.S32.HI R6, RZ, 0x1f, R11 ;  /* 0x0000001fff067819 */ /* 0x000fe2000001140b */
[----:B------:R-:W-:Y:S01]  /*17ca0*/  IMAD R8, R38, UR4, RZ ;  /* 0x0000000426087c24 */ /* 0x000fe2000f8e02ff */
[----:B------:R-:W-:-:S03]  /*17cb0*/  IADD3 R4, P0, R7, R4, RZ ;  /* 0x0000000407047210 */ /* 0x000fc60007f1e0ff */
[----:B------:R-:W-:Y:S01]  /*17cc0*/  IMAD R8, R41, UR5, R8 ;  /* 0x0000000529087c24 */ /* 0x000fe2000f8e0208 */
[----:B------:R-:W-:Y:S02]  /*17cd0*/  ULDC.64 UR4, c[0x0][0xb88] ;  /* 0x0002e20000047ab9 */ /* 0x000fe40000000a00 */
[----:B------:R-:W-:Y:S02]  /*17ce0*/  IMAD R6, R6, UR4, RZ ;  /* 0x0000000406067c24 */ /* 0x000fe4000f8e02ff */
[----:B------:R-:W-:Y:S01]  /*17cf0*/  IADD3.X R5, R13, R5, R8, P0, !PT ;  /* 0x000000050d057210 */ /* 0x000fe200007fe408 */
[----:B------:R-:W-:Y:S02]  /*17d00*/  VIADD R8, R12, 0x8 ;  /* 0x000000080c087836 */ /* 0x000fe40000000000 */
[C---:B------:R-:W-:Y:S02]  /*17d10*/  IMAD R7, R11.reuse, UR5, R6 ;  /* 0x000000050b077c24 */ /* 0x040fe4000f8e0206 */
[----:B------:R-:W-:Y:S01]  /*17d20*/  IMAD.WIDE.U32 R4, R11, UR4, R4 ;  /* 0x000000040b047c25 */ /* 0x000fe2000f8e0004 */
[----:B------:R-:W-:-:S03]  /*17d30*/  ULDC.64 UR4, c[0x0][0xb50] ;  /* 0x0002d40000047ab9 */ /* 0x000fc60000000a00 */
[----:B------:R-:W-:Y:S01]  /*17d40*/  IMAD.IADD R5, R5, 0x1, R7 ;  /* 0x0000000105057824 */ /* 0x000fe200078e0207 */
[----:B------:R-:W-:Y:S01]  /*17d50*/  LEA R10, P0, R4, UR4, 0x2 ;  /* 0x00000004040a7c11 */ /* 0x000fe2000f8010ff */
[----:B------:R-:W-:-:S03]  /*17d60*/  IMAD R11, R30, 0x40, R29 ;  /* 0x000000401e0b7824 */ /* 0x000fc600078e021d */
[----:B------:R-:W-:Y:S01]  /*17d70*/  LEA.HI.X R14, R4, UR5, R5, 0x2, P0 ;  /* 0x00000005040e7c11 */ /* 0x000fe200080f1405 */
[----:B------:R-:W-:Y:S01]  /*17d80*/  SHFL.IDX PT, R6, R10, 0x1, 0x1c1f ;  /* 0x003c1f000a067f89 */ /* 0x000fe200000e0000 */
[----:B------:R-:W-:Y:S01]  /*17d90*/  IMAD.WIDE R20, R11, 0x2, R20 ;  /* 0x000000020b147825 */ /* 0x000fe200078e0214 */
[----:B------:R-:W-:Y:S01]  /*17da0*/  LOP3.LUT P0, RZ, R24, 0x3, RZ, 0xc0, !PT ;  /* 0x0000000318ff7812 */ /* 0x000fe2000780c0ff */
[----:B------:R-:W-:Y:S01]  /*17db0*/  ULDC.64 UR4, c[0x0][0xaa0] ;  /* 0x0002a80000047ab9 */ /* 0x000fe20000000a00 */
[----:B------:R-:W-:Y:S01]  /*17dc0*/  SHFL.IDX PT, R4, R10, RZ, 0x1c1f ;  /* 0x001c1fff0a047589 */ /* 0x000fe200000e0000 */
[----:B------:R-:W-:-:S03]  /*17dd0*/  IADD3 R13, P3, R20, 0x1800, RZ ;  /* 0x00001800140d7810 */ /* 0x000fc60007f7e0ff */
[----:B------:R-:W0:Y:S01]  /*17de0*/  SHFL.IDX PT, R5, R14, RZ, 0x1c1f ;  /* 0x001c1fff0e057589 */ /* 0x000e2200000e0000 */
[----:B------:R-:W-:Y:S02]  /*17df0*/  IADD3 R25, P4, R20, 0x3000, RZ ;  /* 0x0000300014197810 */ /* 0x000fe40007f9e0ff */
[-C--:B------:R-:W-:Y:S01]  /*17e00*/  ISETP.GE.OR P1, PT, R12, R43.reuse, P0 ;  /* 0x0000002b0c00720c */ /* 0x080fe20000726670 */
[----:B------:R-:W1:Y:S01]  /*17e10*/  SHFL.IDX PT, R7, R14, 0x1, 0x1c1f ;  /* 0x003c1f000e077f89 */ /* 0x000e6200000e0000 */
[----:B------:R-:W-:Y:S02]  /*17e20*/  LOP3.LUT R9, R20, 0x380, RZ, 0xc0, !PT ;  /* 0x0000038014097812 */ /* 0x000fe400078ec0ff */
[----:B------:R-:W-:Y:S02]  /*17e30*/  LOP3.LUT R12, R13, 0x380, RZ, 0xc0, !PT ;  /* 0x000003800d0c7812 */ /* 0x000fe400078ec0ff */
[----:B------:R-:W-:Y:S02]  /*17e40*/  ISETP.GE.OR P0, PT, R8, R43, P0 ;  /* 0x0000002b0800720c */ /* 0x000fe40000706670 */
[----:B------:R-:W-:-:S02]  /*17e50*/  LOP3.LUT R24, R25, 0x380, RZ, 0xc0, !PT ;  /* 0x0000038019187812 */ /* 0x000fc400078ec0ff */
[----:B------:R-:W-:Y:S02]  /*17e60*/  SHF.R.U64 R9, R9, 0x3, RZ ;  /* 0x0000000309097819 */ /* 0x000fe400000012ff */
[----:B------:R-:W-:Y:S02]  /*17e70*/  SHF.R.U64 R12, R12, 0x3, RZ ;  /* 0x000000030c0c7819 */ /* 0x000fe400000012ff */
[----:B------:R-:W-:Y:S02]  /*17e80*/  SHF.R.U64 R24, R24, 0x3, RZ ;  /* 0x0000000318187819 */ /* 0x000fe400000012ff */
[----:B------:R-:W-:Y:S01]  /*17e90*/  LOP3.LUT R8, R9, R20, RZ, 0x3c, !PT ;  /* 0x0000001409087212 */ /* 0x000fe200078e3cff */
[--C-:B------:R-:W-:Y:S01]  /*17ea0*/  IMAD.MOV.U32 R9, RZ, RZ, R21.reuse ;  /* 0x000000ffff097224 */ /* 0x100fe200078e0015 */
[----:B------:R-:W-:Y:S01]  /*17eb0*/  LOP3.LUT R12, R12, R13, RZ, 0x3c, !PT ;  /* 0x0000000d0c0c7212 */ /* 0x000fe200078e3cff */
[--C-:B------:R-:W-:Y:S01]  /*17ec0*/  IMAD.X R13, RZ, RZ, R21.reuse, P3 ;  /* 0x000000ffff0d7224 */ /* 0x100fe200018e0615 */
[----:B------:R-:W-:Y:S01]  /*17ed0*/  LOP3.LUT R24, R24, R25, RZ, 0x3c, !PT ;  /* 0x0000001918187212 */ /* 0x000fe200078e3cff */
[----:B------:R-:W-:Y:S01]  /*17ee0*/  IMAD.X R25, RZ, RZ, R21, P4 ;  /* 0x000000ffff197224 */ /* 0x000fe200020e0615 */
[----:B0-----:R0:W-:Y:S04]  /*17ef0*/  @!P1 ST.E desc[UR38][R4.64], R31 ;  /* 0x0000001f04009985 */ /* 0x0011e8000c101926 */
[----:B-1----:R1:W-:Y:S04]  /*17f00*/  @!P0 ST.E desc[UR38][R6.64], R0 ;  /* 0x0000000006008985 */ /* 0x0023e8000c101926 */
[----:B------:R-:W2:Y:S04]  /*17f10*/  LD.E.128 R8, desc[UR38][R8.64] ;  /* 0x0000002608087980 */ /* 0x000ea8000c101d00 */
[----:B------:R-:W3:Y:S04]  /*17f20*/  LD.E.128 R12, desc[UR38][R12.64] ;  /* 0x000000260c0c7980 */ /* 0x000ee8000c101d00 */
[----:B------:R-:W4:Y:S01]  /*17f30*/  LD.E.128 R24, desc[UR38][R24.64] ;  /* 0x0000002618187980 */ /* 0x000f22000c101d00 */
[----:B------:R-:W-:-:S04]  /*17f40*/  IADD3 R39, P0, R20, 0x4800, RZ ;  /* 0x0000480014277810 */ /* 0x000fc80007f1e0ff */
[----:B------:R-:W-:Y:S01]  /*17f50*/  LOP3.LUT R20, R39, 0x380, RZ, 0xc0, !PT ;  /* 0x0000038027147812 */ /* 0x000fe200078ec0ff */
[----:B0-----:R-:W-:-:S03]  /*17f60*/  IMAD.X R5, RZ, RZ, R21, P0 ;  /* 0x000000ffff057224 */ /* 0x001fc600000e0615 */
[----:B------:R-:W-:-:S04]  /*17f70*/  SHF.R.U64 R4, R20, 0x3, RZ ;  /* 0x0000000314047819 */ /* 0x000fc800000012ff */
[----:B------:R-:W-:Y:S02]  /*17f80*/  LOP3.LUT R4, R4, R39, RZ, 0x3c, !PT ;  /* 0x0000002704047212 */ /* 0x000fe400078e3cff */
[----:B------:R-:W0:Y:S01]  /*17f90*/  @P2 LDC R39, c[0x0][0xbec] ;  /* 0x0002fb00ff272b82 */ /* 0x000e220000000800 */
[----:B------:R-:W-:Y:S02]  /*17fa0*/  IMAD R21, R37, UR4, RZ ;  /* 0x0000000425157c24 */ /* 0x000fe4000f8e02ff */
[----:B------:R-:W-:Y:S01]  /*17fb0*/  IMAD R3, R3, 0x30, R30 ;  /* 0x0000003003037824 */ /* 0x000fe200078e021e */
[----:B-1----:R-:W5:Y:S01]  /*17fc0*/  LD.E.128 R4, desc[UR38][R4.64] ;  /* 0x0000002604047980 */ /* 0x002f62000c101d00 */
[C---:B------:R-:W-:Y:S02]  /*17fd0*/  IMAD R31, R36.reuse, UR5, R21 ;  /* 0x00000005241f7c24 */ /* 0x040fe4000f8e0215 */
[----:B------:R-:W-:Y:S01]  /*17fe0*/  IMAD.WIDE.U32 R20, R36, UR4, RZ ;  /* 0x0000000424147c25 */ /* 0x000fe2000f8e00ff */
[----:B------:R-:W1:Y:S01]  /*17ff0*/  @P2 LDC R37, c[0x0][0xbf0] ;  /* 0x0002fc00ff252b82 */ /* 0x000e620000000800 */
        /* <DEDUP_REMOVED lines=12> */
[----:B------:R-:W-:-:S03]  /*180c0*/  ULDC.64 UR4, c[0x0][0xaf0] ;  /* 0x0002bc0000047ab9 */ /* 0x000fc60000000a00 */
[----:B------:R-:W-:Y:S02]  /*180d0*/  IMAD.IADD R21, R21, 0x1, R3 ;  /* 0x0000000115157824 */ /* 0x000fe400078e0203 */
[----:B------:R-:W-:-:S04]  /*180e0*/  @P2 IMAD.HI.U32 R0, R36, R39, RZ ;  /* 0x0000002724002227 */ /* 0x000fc800078e00ff */
[----:B------:R-:W-:Y:S02]  /*180f0*/  IMAD.MOV.U32 R3, RZ, RZ, R36 ;  /* 0x000000ffff037224 */ /* 0x000fe400078e0024 */
[----:B------:R-:W-:Y:S01]  /*18100*/  IMAD R31, R38, UR4, RZ ;  /* 0x00000004261f7c24 */ /* 0x000fe2000f8e02ff */
[----:B-1----:R-:W-:Y:S01]  /*18110*/  @P2 SHF.R.U32.HI R3, RZ, R37, R0 ;  /* 0x00000025ff032219 */ /* 0x002fe20000011600 */
[----:B------:R-:W-:-:S03]  /*18120*/  IMAD.WIDE.U32 R20, R41, UR4, R20 ;  /* 0x0000000429147c25 */ /* 0x000fc6000f8e0014 */
[----:B------:R-:W-:Y:S01]  /*18130*/  SHF.R.S32.HI R0, RZ, 0x1f, R3 ;  /* 0x0000001fff007819 */ /* 0x000fe20000011403 */
        /* <DEDUP_REMOVED lines=12> */
[----:B------:R-:W-:-:S04]  /*18200*/  IMAD.WIDE.U32 R20, R31, UR4, R20 ;  /* 0x000000041f147c25 */ /* 0x000fc8000f8e0014 */
[----:B------:R-:W-:Y:S01]  /*18210*/  IMAD R3, R31, UR5, R0 ;  /* 0x000000051f037c24 */ /* 0x000fe2000f8e0200 */
[----:B------:R-:W-:Y:S01]  /*18220*/  ULDC.64 UR4, c[0x0][0xa80] ;  /* 0x0002a00000047ab9 */ /* 0x000fe20000000a00 */
[----:B------:R-:W-:Y:S01]  /*18230*/  IMAD.IADD R40, R30, 0x1, R44 ;  /* 0x000000011e287824 */ /* 0x000fe200078e022c */
[----:B------:R-:W-:Y:S01]  /*18240*/  LEA R32, P0, R20, UR4, 0x1 ;  /* 0x0000000414207c11 */ /* 0x000fe2000f8008ff */
[----:B------:R-:W-:Y:S01]  /*18250*/  IMAD.IADD R3, R21, 0x1, R3 ;  /* 0x0000000115037824 */ /* 0x000fe200078e0203 */
[----:B------:R-:W-:Y:S01]  /*18260*/  ULDC UR4, c[0x0][0xac8] ;  /* 0x0002b20000047ab9 */ /* 0x000fe20000000800 */
[----:B------:R-:W-:Y:S02]  /*18270*/  VIADD R0, R40, 0x30 ;  /* 0x0000003028007836 */ /* 0x000fe40000000000 */
[----:B0-----:R-:W0:Y:S01]  /*18280*/  SHFL.IDX PT, R36, R32, 0x1, 0x181f ;  /* 0x00381f0020247f89 */ /* 0x001e2200000e0000 */
[----:B------:R-:W-:Y:S01]  /*18290*/  LEA.HI.X R38, R20, UR5, R3, 0x1, P0 ;  /* 0x0000000514267c11 */ /* 0x000fe200080f0c03 */
[C---:B------:R-:W-:Y:S01]  /*182a0*/  VIADD R3, R40.reuse, 0x60 ;  /* 0x0000006028037836 */ /* 0x040fe20000000000 */
[----:B------:R-:W-:Y:S01]  /*182b0*/  ISETP.GE.AND P0, PT, R29, UR4, PT ;  /* 0x000000041d007c0c */ /* 0x000fe2000bf06270 */
[----:B------:R-:W1:Y:S03]  /*182c0*/  SHFL.IDX PT, R20, R32, RZ, 0x181f ;  /* 0x00181fff20147589 */ /* 0x000e6600000e0000 */
[-C--:B------:R-:W-:Y:S01]  /*182d0*/  ISETP.GE.OR P3, PT, R40, R43.reuse, P0 ;  /* 0x0000002b2800720c */ /* 0x080fe20000766670 */
[----:B------:R-:W1:Y:S01]  /*182e0*/  SHFL.IDX PT, R21, R38, RZ, 0x181f ;  /* 0x00181fff26157589 */ /* 0x000e6200000e0000 */
[-C--:B------:R-:W-:Y:S01]  /*182f0*/  ISETP.GE.OR P2, PT, R0, R43.reuse, P0 ;  /* 0x0000002b0000720c */ /* 0x080fe20000746670 */
[----:B------:R-:W-:Y:S01]  /*18300*/  VIADD R0, R2, 0x16820 ;  /* 0x0001682002007836 */ /* 0x000fe20000000000 */
[----:B------:R-:W-:Y:S01]  /*18310*/  ISETP.GE.OR P1, PT, R3, R43, P0 ;  /* 0x0000002b0300720c */ /* 0x000fe20000726670 */
[----:B------:R-:W1:Y:S03]  /*18320*/  SHFL.IDX PT, R42, R32, 0x2, 0x181f ;  /* 0x00581f00202a7f89 */ /* 0x000e6600000e0000 */
[----:B------:R-:W-:Y:S01]  /*18330*/  PRMT R0, RZ, 0x654, R0 ;  /* 0x00000654ff007816 */ /* 0x000fe20000000000 */
[----:B------:R-:W1:Y:S03]  /*18340*/  SHFL.IDX PT, R31, R38, 0x1, 0x181f ;  /* 0x00381f00261f7f89 */ /* 0x000e6600000e0000 */
[----:B------:R1:W-:Y:S01]  /*18350*/  SYNCS.ARRIVE.TRANS64.RED.A1T0 RZ, [R0+URZ], RZ ;  /* 0x000000ff00ff79a7 */ /* 0x0003e2000810043f */
[----:B------:R-:W1:Y:S02]  /*18360*/  SHFL.IDX PT, R37, R38, 0x2, 0x181f ;  /* 0x00581f0026257f89 */ /* 0x000e6400000e0000 */
[----:B0-----:R-:W-:-:S02]  /*18370*/  @!P2 LEA R30, P4, R29, R36, 0x1 ;  /* 0x000000241d1ea211 */ /* 0x001fc400078808ff */
[----:B------:R-:W0:Y:S01]  /*18380*/  SHFL.IDX PT, R32, R32, 0x3, 0x181f ;  /* 0x00781f0020207f89 */ /* 0x000e2200000e0000 */
[----:B-1----:R-:W-:Y:S01]  /*18390*/  VIADD R0, R40, 0x90 ;  /* 0x0000009028007836 */ /* 0x002fe20000000000 */
[C---:B------:R-:W-:Y:S02]  /*183a0*/  @!P3 LEA R20, P5, R29.reuse, R20, 0x1 ;  /* 0x000000141d14b211 */ /* 0x040fe400078a08ff */
[----:B------:R-:W1:Y:S02]  /*183b0*/  SHFL.IDX PT, R38, R38, 0x3, 0x181f ;  /* 0x00781f0026267f89 */ /* 0x000e6400000e0000 */
[C---:B------:R-:W-:Y:S02]  /*183c0*/  @!P3 LEA.HI.X R21, R29.reuse, R21, R28, 0x1, P5 ;  /* 0x000000151d15b211 */ /* 0x040fe400028f0c1c */
[----:B------:R-:W-:Y:S02]  /*183d0*/  ISETP.GE.OR P0, PT, R0, R43, P0 ;  /* 0x0000002b0000720c */ /* 0x000fe40000706670 */
[----:B------:R-:W-:-:S02]  /*183e0*/  @!P1 LEA R36, P5, R29, R42, 0x1 ;  /* 0x0000002a1d249211 */ /* 0x000fc400078a08ff */
[C-C-:B------:R-:W-:Y:S02]  /*183f0*/  @!P2 LEA.HI.X R31, R29.reuse, R31, R28.reuse, 0x1, P4 ;  /* 0x0000001f1d1fa211 */ /* 0x140fe400020f0c1c */
[----:B------:R-:W-:Y:S01]  /*18400*/  @!P1 LEA.HI.X R37, R29, R37, R28, 0x1, P5 ;  /* 0x000000251d259211 */ /* 0x000fe200028f0c1c */
        /* <DEDUP_REMOVED lines=8> */
.L_x_14154:
        /* <DEDUP_REMOVED lines=20> */
[----:B------:R-:W0:Y:S01]  /*185d0*/  @P2 LDC R31, c[0x0][0xbec] ;  /* 0x0002fb00ff1f2b82 */ /* 0x000e220000000800 */
[----:B--2---:R-:W-:Y:S05]  /*185e0*/  @P1 BRA `(.L_x_14157) ;  /* 0x0000000000101947 */ /* 0x004fea0003800000 */
[----:B------:R-:W-:Y:S05]  /*185f0*/  @!P0 BRA `(.L_x_14157) ;  /* 0x00000000000c8947 */ /* 0x000fea0003800000 */
[----:B------:R-:W2:Y:S04]  /*18600*/  LDG.E R7, desc[UR38][R4.64] ;  /* 0x0000002604077981 */ /* 0x000ea8000c1e1900 */
[----:B-----5:R-:W2:Y:S02]  /*18610*/  LDG.E R8, desc[UR38][R4.64+0x4] ;  /* 0x0000042604087981 */ /* 0x020ea4000c1e1900 */
[----:B--2---:R-:W-:-:S07]  /*18620*/  IMAD.IADD R8, R8, 0x1, -R7 ;  /* 0x0000000108087824 */ /* 0x004fce00078e0a07 */
.L_x_14157:
        /* <DEDUP_REMOVED lines=47> */
.L_x_14159:
[----:B------:R-:W-:Y:S05]  /*18920*/  BSYNC B1 ;  /* 0x0000000000017941 */ /* 0x000fea0003800000 */
.L_x_14158:
[----:B------:R-:W3:Y:S01]  /*18930*/  @P2 LDC R9, c[0x0][0xbf0] ;  /* 0x0002fc00ff092b82 */ /* 0x000ee20000000800 */
[----:B------:R-:W-:Y:S01]  /*18940*/  ULDC.64 UR4, c[0x0][0xaa0] ;  /* 0x0002a80000047ab9 */ /* 0x000fe20000000a00 */
[----:B------:R-:W-:Y:S01]  /*18950*/  IMAD R3, R3, 0x30, R30 ;  /* 0x0000003003037824 */ /* 0x000fe200078e021e */
[----:B------:R-:W-:Y:S01]  /*18960*/  ULDC.64 UR6, c[0x0][0xa80] ;  /* 0x0002a00000067ab9 */ /* 0x000fe20000000a00 */
[----:B--2---:R-:W-:Y:S02]  /*18970*/  IMAD R5, R13, UR4, RZ ;  /* 0x000000040d057c24 */ /* 0x004fe4000f8e02ff */
[----:B------:R-:W-:Y:S02]  /*18980*/  IMAD.IADD R10, R26, 0x1, R3 ;  /* 0x000000011a0a7824 */ /* 0x000fe400078e0203 */
        /* <DEDUP_REMOVED lines=8> */
[----:B---3--:R-:W-:Y:S01]  /*18a10*/  @P2 SHF.R.U32.HI R3, RZ, R9, R0 ;  /* 0x00000009ff032219 */ /* 0x008fe20000011600 */
        /* <DEDUP_REMOVED lines=29> */
[----:B------:R-:W-:Y:S01]  /*18bf0*/  IMAD.IADD R24, R30, 0x1, R26 ;  /* 0x000000011e187824 */ /* 0x000fe200078e021a */
[----:B------:R-:W2:Y:S03]  /*18c00*/  SHFL.IDX PT, R0, R20, RZ, 0x181f ;  /* 0x00181fff14007589 */ /* 0x000ea600000e0000 */
[C---:B------:R-:W-:Y:S01]  /*18c10*/  VIADD R8, R24.reuse, 0x30 ;  /* 0x0000003018087836 */ /* 0x040fe20000000000 */
[----:B------:R-:W3:Y:S01]  /*18c20*/  SHFL.IDX PT, R5, R7, 0x1, 0x181f ;  /* 0x00381f0007057f89 */ /* 0x000ee200000e0000 */
[C---:B------:R-:W-:Y:S01]  /*18c30*/  ISETP.GE.OR P2, PT, R24.reuse, R21, P0 ;  /* 0x000000151800720c */ /* 0x040fe20000746670 */
[----:B------:R-:W-:-:S02]  /*18c40*/  VIADD R10, R24, 0x60 ;  /* 0x00000060180a7836 */ /* 0x000fc40000000000 */
[----:B------:R-:W4:Y:S01]  /*18c50*/  SHFL.IDX PT, R14, R7, 0x2, 0x181f ;  /* 0x00581f00070e7f89 */ /* 0x000f2200000e0000 */
[-C--:B------:R-:W-:Y:S02]  /*18c60*/  ISETP.GE.OR P3, PT, R8, R21.reuse, P0 ;  /* 0x000000150800720c */ /* 0x080fe40000766670 */
[----:B------:R-:W-:Y:S01]  /*18c70*/  ISETP.GE.OR P4, PT, R10, R21, P0 ;  /* 0x000000150a00720c */ /* 0x000fe20000786670 */
[----:B------:R-:W5:Y:S04]  /*18c80*/  SHFL.IDX PT, R4, R20, 0x1, 0x181f ;  /* 0x00381f0014047f89 */ /* 0x000f6800000e0000 */
[----:B------:R-:W1:Y:S02]  /*18c90*/  SHFL.IDX PT, R6, R20, 0x2, 0x181f ;  /* 0x00581f0014067f89 */ /* 0x000e6400000e0000 */
[----:B0-----:R-:W-:-:S04]  /*18ca0*/  @!P2 LEA R10, P5, R29, R3, 0x1 ;  /* 0x000000031d0aa211 */ /* 0x001fc800078a08ff */
[C---:B--2---:R-:W-:Y:S02]  /*18cb0*/  @!P2 LEA.HI.X R3, R29.reuse, R0, R28, 0x1, P5 ;  /* 0x000000001d03a211 */ /* 0x044fe400028f0c1c */
[----:B------:R0:W2:Y:S01]  /*18cc0*/  SHFL.IDX PT, R0, R20, 0x3, 0x181f ;  /* 0x00781f0014007f89 */ /* 0x0000a200000e0000 */
[C---:B---3--:R-:W-:Y:S02]  /*18cd0*/  @!P3 LEA R8, P1, R29.reuse, R5, 0x1 ;  /* 0x000000051d08b211 */ /* 0x048fe400078208ff */
[----:B------:R-:W-:Y:S01]  /*18ce0*/  @!P2 IMAD.MOV.U32 R11, RZ, RZ, R3 ;  /* 0x000000ffff0ba224 */ /* 0x000fe200078e0003 */
[----:B----4-:R-:W-:-:S04]  /*18cf0*/  @!P4 LEA R25, P5, R29, R14, 0x1 ;  /* 0x0000000e1d19c211 */ /* 0x010fc800078a08ff */
[----:B------:R0:W-:Y:S01]  /*18d00*/  @!P2 ST.E.128 desc[UR38][R10.64], RZ ;  /* 0x000000ff0a00a985 */ /* 0x0001e2000c101d26 */
[C-C-:B-----5:R-:W-:Y:S01]  /*18d10*/  @!P3 LEA.HI.X R9, R29.reuse, R4, R28.reuse, 0x1, P1 ;  /* 0x000000041d09b211 */ /* 0x160fe200008f0c1c */
[----:B------:R-:W-:Y:S02]  /*18d20*/  @!P4 IMAD.MOV.U32 R4, RZ, RZ, R25 ;  /* 0x000000ffff04c224 */ /* 0x000fe400078e0019 */
[----:B------:R0:W3:Y:S01]  /*18d30*/  SHFL.IDX PT, R14, R7, 0x3, 0x181f ;  /* 0x00781f00070e7f89 */ /* 0x0000e200000e0000 */
[----:B-1----:R-:W-:-:S03]  /*18d40*/  @!P4 LEA.HI.X R5, R29, R6, R28, 0x1, P5 ;  /* 0x000000061d05c211 */ /* 0x002fc600028f0c1c */
[----:B------:R0:W-:Y:S04]  /*18d50*/  @!P3 ST.E.128 desc[UR38][R8.64], RZ ;  /* 0x000000ff0800b985 */ /* 0x0001e8000c101d26 */
[----:B------:R0:W-:Y:S02]  /*18d60*/  @!P4 ST.E.128 desc[UR38][R4.64], RZ ;  /* 0x000000ff0400c985 */ /* 0x0001e4000c101d26 */
.L_x_14359:
[----:B------:R-:W-:-:S05]  /*18d70*/  VIADD R24, R24, 0x90 ;  /* 0x0000009018187836 */ /* 0x000fca0000000000 */
[----:B------:R-:W-:-:S13]  /*18d80*/  ISETP.GE.OR P0, PT, R24, R21, P0 ;  /* 0x000000151800720c */ /* 0x000fda0000706670 */
[----:B---3--:R-:W-:-:S04]  /*18d90*/  @!P0 LEA R14, P1, R29, R14, 0x1 ;  /* 0x0000000e1d0e8211 */ /* 0x008fc800078208ff */
[----:B--2---:R-:W-:-:S05]  /*18da0*/  @!P0 LEA.HI.X R15, R29, R0, R28, 0x1, P1 ;  /* 0x000000001d0f8211 */ /* 0x004fca00008f0c1c */
[----:B------:R1:W-:Y:S04]  /*18db0*/  @!P0 ST.E.128 desc[UR38][R14.64], RZ ;  /* 0x000000ff0e008985 */ /* 0x0003e8000c101d26 */
.L_x_14156:
[----:B------:R-:W-:Y:S05]  /*18dc0*/  BSYNC B0 ;  /* 0x0000000000007941 */ /* 0x000fea0003800000 */
.L_x_14153:
[----:B------:R-:W-:Y:S02]  /*18dd0*/  ULDC UR4, c[0x0][0xc3c] ;  /* 0x00030f0000047ab9 */ /* 0x000fe40000000800 */
[----:B------:R-:W-:-:S13]  /*18de0*/  ISETP.GE.AND P0, PT, R35, UR4, PT ;  /* 0x0000000423007c0c */ /* 0x000fda000bf06270 */
[----:B------:R-:W-:Y:S05]  /*18df0*/  @!P0 BRA `(.L_x_14161) ;  /* 0xfffffe8000548947 */ /* 0x000fea000383ffff */
[----:B------:R-:W-:Y:S05]  /*18e00*/  BRA `(.L_x_13969) ;  /* 0x0000006c00447947 */ /* 0x000fea0003800000 */
.L_x_13967:
        /* <DEDUP_REMOVED lines=18> */
.L_x_14162:
        /* <DEDUP_REMOVED lines=42> */
.L_x_14168:
        /* <DEDUP_REMOVED lines=12> */
.L_x_14167:
[----:B------:R-:W-:Y:S05]  /*19290*/  BSYNC B0 ;  /* 0x0000000000007941 */ /* 0x000fea0003800000 */
.L_x_14166:
        /* <DEDUP_REMOVED lines=21> */
.L_x_14164:
        /* <DEDUP_REMOVED lines=21> */
.L_x_14169:
        /* <DEDUP_REMOVED lines=58> */
.L_x_14165:
[----:B------:R-:W-:Y:S02]  /*198e0*/  IMAD.MOV.U32 R17, RZ, RZ, RZ ;  /* 0x000000ffff117224 */ /* 0x000fe400078e00ff */
[----:B------:R-:W-:Y:S02]  /*198f0*/  IMAD.U32 R16, RZ, RZ, UR6 ;  /* 0x00000006ff107e24 */ /* 0x000fe4000f8e00ff */
[----:B------:R-:W-:-:S07]  /*19900*/  IMAD.MOV.U32 R18, RZ, RZ, RZ ;  /* 0x000000ffff127224 */ /* 0x000fce00078e00ff */
.L_x_14170:
[----:B------:R-:W-:-:S13]  /*19910*/  ISETP.NE.AND P0, PT, R5, RZ, PT ;  /* 0x000000ff0500720c */ /* 0x000fda0003f05270 */
[----:B------:R-:W0:Y:S01]  /*19920*/  @!P0 S2R R3, SR_CgaCtaId ;  /* 0x0000000000038919 */ /* 0x000e220000008800 */
[----:B------:R-:W-:-:S04]  /*19930*/  @!P0 MOV R0, 0x400 ;  /* 0x0000040000008802 */ /* 0x000fc80000000f00 */
[----:B0-----:R-:W-:-:S05]  /*19940*/  @!P0 LEA R0, R3, R0, 0x18 ;  /* 0x0000000003008211 */ /* 0x001fca00078ec0ff */
[----:B------:R2:W-:Y:S01]  /*19950*/  @!P0 STS.128 [R0+0x168d0], R16 ;  /* 0x0168d01000008388 */ /* 0x0005e20000000c00 */
[----:B------:R-:W-:Y:S06]  /*19960*/  BAR.ARV 0x5, 0x200 ;  /* 0x0148000000007b1d */ /* 0x000fec0000002000 */
.L_x_14163:
        /* <DEDUP_REMOVED lines=12> */
[----:B------:R-:W-:Y:S01]  /*19a30*/  ULDC.64 UR40, c[0x0][0x198] ;  /* 0x0000660000287ab9 */ /* 0x000fe20000000a00 */
[----:B------:R-:W-:Y:S01]  /*19a40*/  IMAD.MOV.U32 R27, RZ, RZ, RZ ;  /* 0x000000ffff1b7224 */ /* 0x000fe200078e00ff */
[----:B------:R-:W-:Y:S01]  /*19a50*/  ULDC UR37, c[0x0][0xc] ;  /* 0x0000030000257ab9 */ /* 0x000fe20000000800 */
[----:B------:R-:W-:Y:S02]  /*19a60*/  IMAD.MOV.U32 R23, RZ, RZ, RZ ;  /* 0x000000ffff177224 */ /* 0x000fe400078e00ff */
[----:B------:R-:W-:Y:S01]  /*19a70*/  IMAD.MOV.U32 R26, RZ, RZ, 0x1 ;  /* 0x00000001ff1a7424 */ /* 0x000fe200078e00ff */
        /* <DEDUP_REMOVED lines=13> */
.L_x_14309:
[----:B------:R-:W-:Y:S05]  /*19b50*/  YIELD ;  /* 0x0000000000007946 */ /* 0x000fea0003800000 */
[----:B------:R-:W-:Y:S01]  /*19b60*/  ULDC.64 UR4, c[0x0][0xa28] ;  /* 0x00028a0000047ab9 */ /* 0x000fe20000000a00 */
[----:B------:R-:W-:Y:S02]  /*19b70*/  CS2R R6, SRZ ;  /* 0x0000000000067805 */ /* 0x000fe4000001ff00 */
[----:B------:R-:W-:Y:S01]  /*19b80*/  ISETP.NE.U32.AND P0, PT, RZ, UR4, PT ;  /* 0x00000004ff007c0c */ /* 0x000fe2000bf05070 */
[----:B0-----:R-:W0:Y:S01]  /*19b90*/  LDC.64 R8, c[0x0][0xa00] ;  /* 0x00028000ff087b82 */ /* 0x001e220000000a00 */
[----:B------:R-:W-:Y:S01]  /*19ba0*/  ULDC.64 UR6, c[0x0][0xa08] ;  /* 0x0002820000067ab9 */ /* 0x000fe20000000a00 */
[----:B------:R-:W-:Y:S01]  /*19bb0*/  ULDC.64 UR8, c[0x0][0xa10] ;  /* 0x0002840000087ab9 */ /* 0x000fe20000000a00 */
[----:B------:R-:W-:Y:S01]  /*19bc0*/  ISETP.NE.AND.EX P0, PT, RZ, UR5, PT, P0 ;  /* 0x00000005ff007c0c */ /* 0x000fe2000bf05300 */
[----:B------:R-:W-:-:S04]  /*19bd0*/  ULDC.64 UR4, c[0x0][0xa18] ;  /* 0x0002860000047ab9 */ /* 0x000fc80000000a00 */
[----:B-1----:R-:W1:Y:S08]  /*19be0*/  LDC.64 R4, c[0x0][0xa08] ;  /* 0x00028200ff047b82 */ /* 0x002e700000000a00 */
[----:B--2---:R-:W2:Y:S02]  /*19bf0*/  @P0 LDC.64 R2, c[0x0][0xa28] ;  /* 0x00028a00ff020b82 */ /* 0x004ea40000000a00 */
[----:B--2---:R-:W-:-:S05]  /*19c00*/  @P0 IMAD.WIDE R2, R19, 0x4, R2 ;  /* 0x0000000413020825 */ /* 0x004fca00078e0202 */
[----:B------:R2:W5:Y:S01]  /*19c10*/  @P0 LDG.E R7, desc[UR38][R2.64] ;  /* 0x0000002602070981 */ /* 0x000562000c1e1900 */
[----:B------:R-:W-:Y:S01]  /*19c20*/  ISETP.NE.U32.AND P0, PT, RZ, UR4, PT ;  /* 0x00000004ff007c0c */ /* 0x000fe2000bf05070 */
[----:B0-----:R-:W-:Y:S01]  /*19c30*/  IMAD.WIDE R8, R19, 0x4, R8 ;  /* 0x0000000413087825 */ /* 0x001fe200078e0208 */
[----:B------:R-:W-:Y:S02]  /*19c40*/  ISETP.NE.U32.AND P2, PT, RZ, UR6, PT ;  /* 0x00000006ff007c0c */ /* 0x000fe4000bf45070 */
[----:B------:R-:W-:Y:S01]  /*19c50*/  ISETP.NE.AND.EX P0, PT, RZ, UR5, PT, P0 ;  /* 0x00000005ff007c0c */ /* 0x000fe2000bf05300 */
[----:B------:R-:W-:Y:S01]  /*19c60*/  ULDC.64 UR4, c[0x0][0xa00] ;  /* 0x0002800000047ab9 */ /* 0x000fe20000000a00 */
[----:B------:R-:W-:Y:S01]  /*19c70*/  ISETP.NE.U32.AND P4, PT, RZ, UR8, PT ;  /* 0x00000008ff007c0c */ /* 0x000fe2000bf85070 */
[----:B------:R-:W-:Y:S01]  /*19c80*/  IMAD.MOV.U32 R28, RZ, RZ, RZ ;  /* 0x000000ffff1c7224 */ /* 0x000fe200078e00ff */
[----:B------:R-:W-:Y:S01]  /*19c90*/  ISETP.NE.U32.AND P1, PT, RZ, UR4, PT ;  /* 0x00000004ff007c0c */ /* 0x000fe2000bf25070 */
[----:B--2---:R-:W0:Y:S01]  /*19ca0*/  LDC.64 R2, c[0x0][0xa10] ;  /* 0x00028400ff027b82 */ /* 0x004e220000000a00 */
[----:B----4-:R-:W-:-:S02]  /*19cb0*/  IMAD.MOV.U32 R0, RZ, RZ, RZ ;  /* 0x000000ffff007224 */ /* 0x010fc400078e00ff */
[----:B------:R-:W-:Y:S01]  /*19cc0*/  ISETP.NE.AND.EX P3, PT, RZ, UR5, PT, P1 ;  /* 0x00000005ff007c0c */ /* 0x000fe2000bf65310 */
[----:B-1----:R-:W-:-:S04]  /*19cd0*/  IMAD.WIDE R4, R19, 0x4, R4 ;  /* 0x0000000413047825 */ /* 0x002fc800078e0204 */
[----:B------:R-:W1:Y:S01]  /*19ce0*/  @P0 LDC.64 R10, c[0x0][0xa18] ;  /* 0x00028600ff0a0b82 */ /* 0x000e620000000a00 */
[----:B------:R-:W-:Y:S01]  /*19cf0*/  ULDC UR4, c[0x0][0x288] ;  /* 0x0000a20000047ab9 */ /* 0x000fe20000000800 */
[----:B------:R-:W-:Y:S02]  /*19d00*/  ISETP.NE.AND.EX P1, PT, RZ, UR7, PT, P2 ;  /* 0x00000007ff007c0c */ /* 0x000fe4000bf25320 */
[----:B------:R-:W-:-:S04]  /*19d10*/  ISETP.NE.AND.EX P2, PT, RZ, UR9, PT, P4 ;  /* 0x00000009ff007c0c */ /* 0x000fc8000bf45340 */
[----:B------:R-:W2:Y:S07]  /*19d20*/  @P3 LDG.E R6, desc[UR38][R8.64] ;  /* 0x0000002608063981 */ /* 0x000eae000c1e1900 */
[----:B------:R-:W5:Y:S01]  /*19d30*/  @P1 LDG.E R28, desc[UR38][R4.64] ;  /* 0x00000026041c1981 */ /* 0x000f62000c1e1900 */
        /* <DEDUP_REMOVED lines=24> */
.L_x_14172:
        /* <DEDUP_REMOVED lines=9> */
.L_x_14173:
[----:B------:R-:W-:Y:S05]  /*19f50*/  @!P1 BRA `(.L_x_14174) ;  /* 0x00000000000c9947 */ /* 0x000fea0003800000 */
[----:B------:R-:W2:Y:S04]  /*19f60*/  LDG.E R10, desc[UR38][R4.64] ;  /* 0x00000026040a7981 */ /* 0x000ea8000c1e1900 */
[----:B------:R-:W2:Y:S02]  /*19f70*/  LDG.E R9, desc[UR38][R4.64+0x4] ;  /* 0x0000042604097981 */ /* 0x000ea4000c1e1900 */
[----:B--2---:R-:W-:-:S07]  /*19f80*/  IMAD.IADD R10, R9, 0x1, -R10 ;  /* 0x00000001090a7824 */ /* 0x004fce00078e0a0a */
.L_x_14174:
[----:B-1----:R-:W2:Y:S01]  /*19f90*/  @P2 LDG.E R4, desc[UR38][R2.64] ;  /* 0x0000002602042981 */ /* 0x002ea2000c1e1900 */
[----:B------:R-:W1:Y:S03]  /*19fa0*/  LDC R8, c[0x0][0x448] ;  /* 0x00011200ff087b82 */ /* 0x000e660000000800 */
[----:B------:R3:W2:Y:S01]  /*19fb0*/  @P2 LDG.E R5, desc[UR38][R2.64+0x4] ;  /* 0x0000042602052981 */ /* 0x0006a2000c1e1900 */
[----:B------:R-:W-:Y:S02]  /*19fc0*/  IMAD R13, R17, 0xc0, RZ ;  /* 0x000000c0110d7824 */ /* 0x000fe400078e02ff */
[----:B-----5:R-:W-:Y:S02]  /*19fd0*/  IMAD.IADD R7, R10, 0x1, -R7 ;  /* 0x000000010a077824 */ /* 0x020fe400078e0a07 */
[----:B------:R-:W-:Y:S01]  /*19fe0*/  VIADD R10, R13, 0xbf ;  /* 0x000000bf0d0a7836 */ /* 0x000fe20000000000 */
[----:B------:R4:W-:Y:S01]  /*19ff0*/  STL [R1+0x10], R13 ;  /* 0x0000100d01007387 */ /* 0x0009e20000100800 */
[----:B-1----:R-:W-:-:S13]  /*1a000*/  ISETP.NE.AND P1, PT, R8, 0x1, PT ;  /* 0x000000010800780c */ /* 0x002fda0003f25270 */
[----:B---3--:R-:W1:Y:S08]  /*1a010*/  @P1 LDC R3, c[0x0][0x44c] ;  /* 0x00011300ff031b82 */ /* 0x008e700000000800 */
[----:B------:R-:W3:Y:S01]  /*1a020*/  @P1 LDC R2, c[0x0][0x450] ;  /* 0x00011400ff021b82 */ /* 0x000ee20000000800 */
[----:B--2---:R-:W-:Y:S02]  /*1a030*/  @P2 IMAD.IADD R6, R5, 0x1, -R4 ;  /* 0x0000000105062824 */ /* 0x004fe400078e0a04 */
[----:B-1----:R-:W-:-:S04]  /*1a040*/  @P1 IMAD.HI.U32 R5, R10, R3, RZ ;  /* 0x000000030a051227 */ /* 0x002fc800078e00ff */
[----:B------:R-:W-:Y:S01]  /*1a050*/  IMAD.IADD R8, R7, 0x1, R6 ;  /* 0x0000000107087824 */ /* 0x000fe200078e0206 */
[----:B---3--:R-:W-:-:S03]  /*1a060*/  @P1 SHF.R.U32.HI R10, RZ, R2, R5 ;  /* 0x00000002ff0a1219 */ /* 0x008fc60000011605 */
        /* <DEDUP_REMOVED lines=21> */
.L_x_14177:
[----:B------:R-:W-:-:S13]  /*1a1c0*/  ISETP.NE.AND P0, PT, R3, 0x1, PT ;  /* 0x000000010300780c */ /* 0x000fda0003f05270 */
[----:B------:R-:W1:Y:S02]  /*1a1d0*/  @P0 LDC.64 R4, c[0x0][0x9e8] ;  /* 0x00027a00ff040b82 */ /* 0x000e640000000a00 */
[----:B-1----:R-:W-:-:S05]  /*1a1e0*/  @P0 IMAD.HI.U32 R4, R11, R4, RZ ;  /* 0x000000040b040227 */ /* 0x002fca00078e00ff */
[----:B------:R-:W-:-:S07]  /*1a1f0*/  @P0 SHF.R.U32.HI R11, RZ, R5, R4 ;  /* 0x00000005ff0b0219 */ /* 0x000fce0000011604 */
.L_x_14178:
[----:B------:R-:W-:Y:S05]  /*1a200*/  BSYNC B0 ;  /* 0x0000000000007941 */ /* 0x000fea0003800000 */
.L_x_14176:
[----:B------:R-:W-:-:S05]  /*1a210*/  IMAD R11, R11, R3, R3 ;  /* 0x000000030b0b7224 */ /* 0x000fca00078e0203 */
[----:B------:R-:W-:-:S07]  /*1a220*/  VIMNMX R2, R2, R11, PT ;  /* 0x0000000b02027248 */ /* 0x000fce0003fe0100 */
.L_x_14175:
        /* <DEDUP_REMOVED lines=20> */
.L_x_14181:
[----:B------:R-:W-:-:S13]  /*1a370*/  ISETP.NE.AND P0, PT, R3, 0x1, PT ;  /* 0x000000010300780c */ /* 0x000fda0003f05270 */
[----:B------:R-:W1:Y:S02]  /*1a380*/  @P0 LDC.64 R4, c[0x0][0x9e8] ;  /* 0x00027a00ff040b82 */ /* 0x000e640000000a00 */
[----:B-1----:R-:W-:-:S05]  /*1a390*/  @P0 IMAD.HI.U32 R4, R11, R4, RZ ;  /* 0x000000040b040227 */ /* 0x002fca00078e00ff */
[----:B------:R-:W-:-:S07]  /*1a3a0*/  @P0 SHF.R.U32.HI R11, RZ, R5, R4 ;  /* 0x00000005ff0b0219 */ /* 0x000fce0000011604 */
.L_x_14182:
[----:B------:R-:W-:Y:S05]  /*1a3b0*/  BSYNC B0 ;  /* 0x0000000000007941 */ /* 0x000fea0003800000 */
.L_x_14180:
[----:B------:R-:W-:-:S05]  /*1a3c0*/  IMAD R3, R11, R3, RZ ;  /* 0x000000030b037224 */ /* 0x000fca00078e02ff */
[----:B------:R-:W-:-:S07]  /*1a3d0*/  VIMNMX R10, R10, R3, !PT ;  /* 0x000000030a0a7248 */ /* 0x000fce0007fe0100 */
.L_x_14179:
[----:B------:R-:W-:Y:S01]  /*1a3e0*/  VIADD R2, R2, 0x7f ;  /* 0x0000007f02027836 */ /* 0x000fe20000000000 */
[----:B------:R-:W-:Y:S04]  /*1a3f0*/  BSSY B0, `(.L_x_14183) ;  /* 0x00000dd000007945 */ /* 0x000fe80003800000 */
[----:B------:R-:W-:-:S04]  /*1a400*/  SHF.R.S32.HI R3, RZ, 0x1f, R2 ;  /* 0x0000001fff037819 */ /* 0x000fc80000011402 */
[----:B------:R-:W-:Y:S02]  /*1a410*/  LEA.HI R3, R3, R2, RZ, 0x7 ;  /* 0x0000000203037211 */ /* 0x000fe400078f38ff */
[----:B------:R-:W-:Y:S02]  /*1a420*/  SHF.R.S32.HI R2, RZ, 0x1f, R10 ;  /* 0x0000001fff027819 */ /* 0x000fe4000001140a */
[----:B------:R-:W-:Y:S02]  /*1a430*/  SHF.R.S32.HI R4, RZ, 0x7, R3 ;  /* 0x00000007ff047819 */ /* 0x000fe40000011403 */
[----:B------:R-:W-:Y:S02]  /*1a440*/  LEA.HI R2, R2, R10, RZ, 0x7 ;  /* 0x0000000a02027211 */ /* 0x000fe400078f38ff */
[----:B------:R-:W-:Y:S02]  /*1a450*/  VIMNMX R4, R17, R4, PT ;  /* 0x0000000411047248 */ /* 0x000fe40003fe0100 */
[----:B------:R-:W-:-:S04]  /*1a460*/  SHF.R.S32.HI R2, RZ, 0x7, R2 ;  /* 0x00000007ff027819 */ /* 0x000fc80000011402 */
[----:B------:R-:W-:-:S05]  /*1a470*/  VIMNMX R2, RZ, R2, !PT ;  /* 0x00000002ff027248 */ /* 0x000fca0007fe0100 */
[--C-:B------:R-:W-:Y:S02]  /*1a480*/  IMAD R2, R2, 0x80, -R7.reuse ;  /* 0x0000008002027824 */ /* 0x100fe400078e0a07 */
[----:B------:R-:W-:-:S03]  /*1a490*/  IMAD R7, R4, 0x80, -R7 ;  /* 0x0000008004077824 */ /* 0x000fc600078e0a07 */
[----:B------:R-:W-:Y:S02]  /*1a4a0*/  VIMNMX R2, RZ, R2, !PT ;  /* 0x00000002ff027248 */ /* 0x000fe40007fe0100 */
[----:B------:R-:W-:Y:S02]  /*1a4b0*/  VIMNMX R7, R7, R6, PT ;  /* 0x0000000607077248 */ /* 0x000fe40003fe0100 */
[----:B------:R-:W-:Y:S02]  /*1a4c0*/  SHF.R.U32.HI R4, RZ, 0x7, R2 ;  /* 0x00000007ff047819 */ /* 0x000fe40000011602 */
[----:B------:R-:W-:-:S13]  /*1a4d0*/  ISETP.GT.AND P0, PT, R7, R2, PT ;  /* 0x000000020700720c */ /* 0x000fda0003f04270 */
[----:B------:R-:W-:-:S05]  /*1a4e0*/  @P0 VIADD R3, R7, 0x7f ;  /* 0x0000007f07030836 */ /* 0x000fca0000000000 */
[----:B------:R-:W-:-:S04]  /*1a4f0*/  @P0 SHF.R.S32.HI R2, RZ, 0x1f, R3 ;  /* 0x0000001fff020819 */ /* 0x000fc80000011403 */
[----:B------:R-:W-:Y:S01]  /*1a500*/  @P0 LEA.HI R2, R2, R3, RZ, 0x7 ;  /* 0x0000000302020211 */ /* 0x000fe200078f38ff */
[----:B------:R-:W-:-:S03]  /*1a510*/  IMAD.MOV.U32 R3, RZ, RZ, R4 ;  /* 0x000000ffff037224 */ /* 0x000fc600078e0004 */
[----:B------:R-:W-:Y:S02]  /*1a520*/  @P0 SHF.R.S32.HI R3, RZ, 0x7, R2 ;  /* 0x00000007ff030819 */ /* 0x000fe40000011402 */
[----:B------:R-:W-:Y:S02]  /*1a530*/  PLOP3.LUT P0, PT, PT, PT, PT, 0x80, 0x0 ;  /* 0x000000000000781c */ /* 0x000fe40003f0f070 */
        /* <DEDUP_REMOVED lines=9> */
.L_x_14362:
[----:B--2---:R-:W-:Y:S02]  /*1a5d0*/  ISETP.NE.AND P0, PT, R14, RZ, PT ;  /* 0x000000ff0e00720c */ /* 0x004fe40003f05270 */
[----:B------:R-:W-:-:S11]  /*1a5e0*/  PLOP3.LUT P6, PT, PT, PT, PT, 0x8, 0x0 ;  /* 0x000000000000781c */ /* 0x000fd60003fce170 */
[----:B------:R-:W-:Y:S05]  /*1a5f0*/  @P0 BRA `(.L_x_14186) ;  /* 0x00000000000c0947 */ /* 0x000fea0003800000 */
[----:B------:R-:W-:-:S03]  /*1a600*/  UMOV UR4, 0xffffffff ;  /* 0xffffffff00047882 */ /* 0x000fc60000000000 */
[----:B------:R-:W-:Y:S05]  /*1a610*/  BRA.DIV UR4, `(.L_x_14187) ;  /* 0x0000006a04287947 */ /* 0x000fea000b800000 */
[----:B------:R-:W-:-:S13]  /*1a620*/  ELECT P6, URZ, PT ;  /* 0x00000000003f782f */ /* 0x000fda00038c0000 */
.L_x_14186:
        /* <DEDUP_REMOVED lines=9> */
.L_x_14365:
[----:B------:R-:W-:Y:S05]  /*1a6c0*/  BSYNC B1 ;  /* 0x0000000000017941 */ /* 0x000fea0003800000 */
.L_x_14188:
[----:B------:R-:W-:Y:S04]  /*1a6d0*/  BSSY B1, `(.L_x_14190) ;  /* 0x000004f000017945 */ /* 0x000fe80003800000 */
[----:B------:R-:W-:Y:S05]  /*1a6e0*/  @!P6 BRA `(.L_x_14191) ;  /* 0x000000040034e947 */ /* 0x000fea0003800000 */
[----:B------:R-:W2:Y:S01]  /*1a6f0*/  S2R R6, SR_TID.X ;  /* 0x0000000000067919 */ /* 0x000ea20000002100 */
[----:B-1----:R-:W-:Y:S01]  /*1a700*/  IMAD R5, R27, 0x8, R22 ;  /* 0x000000081b057824 */ /* 0x002fe200078e0216 */
[----:B------:R-:W-:Y:S01]  /*1a710*/  BSSY B2, `(.L_x_14192) ;  /* 0x0000006000027945 */ /* 0x000fe20003800000 */
[----:B--2---:R-:W-:Y:S02]  /*1a720*/  LOP3.LUT R7, R6, 0x7f, RZ, 0xc0, !PT ;  /* 0x0000007f06077812 */ /* 0x004fe400078ec0ff */
[----:B------:R-:W-:Y:S02]  /*1a730*/  SHF.L.U32 R6, R29, 0x1f, RZ ;  /* 0x0000001f1d067819 */ /* 0x000fe400000006ff */
[----:B------:R-:W-:Y:S02]  /*1a740*/  ISETP.NE.AND P1, PT, R7, RZ, PT ;  /* 0x000000ff0700720c */ /* 0x000fe40003f25270 */
[----:B------:R-:W1:Y:S02]  /*1a750*/  SYNCS.PHASECHK.TRANS64.TRYWAIT P0, [R5+URZ+0x168a0], R6 ;  /* 0x0168a006050075a7 */ /* 0x000e64000800017f */
[----:B-1----:R-:W-:Y:S09]  /*1a760*/  @!P0 BRA `(.L_x_14193) ;  /* 0x0000006800088947 */ /* 0x002ff20003800000 */
.L_x_14366:
[----:B------:R-:W-:Y:S05]  /*1a770*/  BSYNC B2 ;  /* 0x0000000000027941 */ /* 0x000fea0003800000 */
.L_x_14192:
[----:B------:R-:W-:Y:S04]  /*1a780*/  BSSY B2, `(.L_x_14194) ;  /* 0x0000009000027945 */ /* 0x000fe80003800000 */
[----:B------:R-:W-:Y:S05]  /*1a790*/  @P1 BRA `(.L_x_14195) ;  /* 0x00000000001c1947 */ /* 0x000fea0003800000 */
[----:B------:R-:W2:Y:S02]  /*1a7a0*/  S2R R7, SR_TID.X ;  /* 0x0000000000077919 */ /* 0x000ea40000002100 */
[----:B--2---:R-:W-:Y:S01]  /*1a7b0*/  LOP3.LUT R10, R7, 0x1f, RZ, 0xc0, !PT ;  /* 0x0000001f070a7812 */ /* 0x004fe200078ec0ff */
[----:B------:R-:W-:-:S03]  /*1a7c0*/  IMAD.MOV.U32 R7, RZ, RZ, 0x4000 ;  /* 0x00004000ff077424 */ /* 0x000fc600078e00ff */
[----:B------:R-:W-:Y:S01]  /*1a7d0*/  ISETP.NE.AND P0, PT, R10, RZ, PT ;  /* 0x000000ff0a00720c */ /* 0x000fe20003f05270 */
[----:B------:R2:W-:-:S12]  /*1a7e0*/  SYNCS.ARRIVE.TRANS64 RZ, [R5+URZ+0x16890], R7 ;  /* 0x0168900705ff79a7 */ /* 0x0005d8000800003f */
[----:B--2---:R-:W-:Y:S05]  /*1a7f0*/  @!P0 BRA `(.L_x_14195) ;  /* 0x0000000000048947 */ /* 0x004fea0003800000 */
[----:B------:R-:W-:Y:S01]  /*1a800*/  BPT.TRAP 0x1 ;  /* 0x000000040000795c */ /* 0x000fe20000300000 */
.L_x_14195:
[----:B------:R-:W-:Y:S05]  /*1a810*/  BSYNC B2 ;  /* 0x0000000000027941 */ /* 0x000fea0003800000 */
.L_x_14194:
        /* <DEDUP_REMOVED lines=11> */
[----:B------:R-:W-:Y:S01]  /*1a8d0*/  UMOV UR7, 0x12f00000 ;  /* 0x12f0000000077882 */ /* 0x000fe20000000000 */
[----:B0-----:R-:W-:-:S08]  /*1a8e0*/  VIADD R12, R5, 0x16890 ;  /* 0x00016890050c7836 */ /* 0x001fd00000000000 */
.L_x_14196:
        /* <DEDUP_REMOVED lines=13> */
.L_x_14367:
[----:B------:R-:W-:Y:S05]  /*1a9c0*/  BSYNC B2 ;  /* 0x0000000000027941 */ /* 0x000fea0003800000 */
.L_x_14197:
        /* <DEDUP_REMOVED lines=11> */
.L_x_14200:
[----:B------:R-:W-:Y:S05]  /*1aa80*/  BSYNC B2 ;  /* 0x0000000000027941 */ /* 0x000fea0003800000 */
.L_x_14199:
[----:B------:R-:W-:Y:S01]  /*1aa90*/  R2UR UR10, R13 ;  /* 0x000000000d0a72ca */ /* 0x000fe200000e0000 */
[----:B------:R-:W-:Y:S01]  /*1aaa0*/  IMAD R11, R11, 0x2, R22 ;  /* 0x000000020b0b7824 */ /* 0x000fe200078e0216 */
[----:B------:R-:W-:Y:S01]  /*1aab0*/  R2UR UR6, R14 ;  /* 0x000000000e0672ca */ /* 0x000fe200000e0000 */
[----:B------:R-:W-:Y:S01]  /*1aac0*/  UIADD3 UR4, UP0, UR40, 0x670, URZ ;  /* 0x0000067028047890 */ /* 0x000fe2000ff1e03f */
[----:B------:R-:W-:Y:S01]  /*1aad0*/  R2UR UR7, R15 ;  /* 0x000000000f0772ca */ /* 0x000fe200000e0000 */
[----:B01----:R-:W-:Y:S01]  /*1aae0*/  VIADD R5, R5, 0x168b0 ;  /* 0x000168b005057836 */ /* 0x003fe20000000000 */
[----:B------:R-:W-:Y:S01]  /*1aaf0*/  PLOP3.LUT P0, PT, PT, PT, PT, 0x80, 0x0 ;  /* 0x000000000000781c */ /* 0x000fe20003f0f070 */
[----:B------:R-:W-:Y:S01]  /*1ab00*/  VIADD R11, R11, 0x400 ;  /* 0x000004000b0b7836 */ /* 0x000fe20000000000 */
[----:B------:R-:W-:-:S12]  /*1ab10*/  UIADD3.X UR5, URZ, UR41, URZ, UP0, !UPT ;  /* 0x000000293f057290 */ /* 0x000fd800087fe43f */
.L_x_14201:
        /* <DEDUP_REMOVED lines=10> */
.L_x_14191:
[----:B------:R-:W-:Y:S05]  /*1abc0*/  BSYNC B1 ;  /* 0x0000000000017941 */ /* 0x000fea0003800000 */
.L_x_14190:
[----:B------:R-:W-:Y:S01]  /*1abd0*/  VIADD R3, R3, 0xfffffffe ;  /* 0xfffffffe03037836 */ /* 0x000fe20000000000 */
[----:B------:R-:W-:Y:S01]  /*1abe0*/  PLOP3.LUT P0, PT, PT, PT, PT, 0x8, 0x0 ;  /* 0x000000000000781c */ /* 0x000fe20003f0e170 */
[----:B------:R-:W-:-:S03]  /*1abf0*/  VIADD R27, R27, 0x1 ;  /* 0x000000011b1b7836 */ /* 0x000fc60000000000 */
[----:B------:R-:W-:Y:S02]  /*1ac00*/  ISETP.GE.AND P2, PT, R3, R4, PT ;  /* 0x000000040300720c */ /* 0x000fe40003f46270 */
[----:B------:R-:W-:-:S04]  /*1ac10*/  ISETP.NE.AND P1, PT, R27, 0x2, PT ;  /* 0x000000021b00780c */ /* 0x000fc80003f25270 */
[----:B------:R-:W-:Y:S02]  /*1ac20*/  SEL R6, RZ, 0x1, P1 ;  /* 0x00000001ff067807 */ /* 0x000fe40000800000 */
[----:B------:R-:W-:Y:S02]  /*1ac30*/  SEL R27, R27, RZ, P1 ;  /* 0x000000ff1b1b7207 */ /* 0x000fe40000800000 */
[----:B------:R-:W-:-:S03]  /*1ac40*/  LOP3.LUT R29, R29, R6, RZ, 0x3c, !PT ;  /* 0x000000061d1d7212 */ /* 0x000fc600078e3cff */
[----:B------:R-:W-:Y:S05]  /*1ac50*/  @!P2 BRA `(.L_x_14184) ;  /* 0x000000040058a947 */ /* 0x000fea0003800000 */
.L_x_14214:
[----:B------:R-:W-:Y:S05]  /*1ac60*/  YIELD ;  /* 0x0000000000007946 */ /* 0x000fea0003800000 */
[----:B------:R-:W-:Y:S04]  /*1ac70*/  BSSY B1, `(.L_x_14202) ;  /* 0x000004c000017945 */ /* 0x000fe80003800000 */
[----:B------:R-:W-:Y:S05]  /*1ac80*/  @!P6 BRA `(.L_x_14203) ;  /* 0x000000040028e947 */ /* 0x000fea0003800000 */
[----:B-1----:R-:W1:Y:S01]  /*1ac90*/  S2R R5, SR_TID.X ;  /* 0x0000000000057919 */ /* 0x002e620000002100 */
[----:B------:R-:W-:Y:S01]  /*1aca0*/  SHF.L.U32 R6, R29, 0x1f, RZ ;  /* 0x0000001f1d067819 */ /* 0x000fe200000006ff */
[----:B------:R-:W-:Y:S01]  /*1acb0*/  BSSY B2, `(.L_x_14204) ;  /* 0x0000006000027945 */ /* 0x000fe20003800000 */
[----:B-1----:R-:W-:Y:S01]  /*1acc0*/  LOP3.LUT R7, R5, 0x7f, RZ, 0xc0, !PT ;  /* 0x0000007f05077812 */ /* 0x002fe200078ec0ff */
[----:B------:R-:W-:-:S03]  /*1acd0*/  IMAD R5, R27, 0x8, R22 ;  /* 0x000000081b057824 */ /* 0x000fc600078e0216 */
[----:B------:R-:W-:Y:S01]  /*1ace0*/  ISETP.NE.AND P2, PT, R7, RZ, PT ;  /* 0x000000ff0700720c */ /* 0x000fe20003f45270 */
[----:B------:R-:W1:Y:S02]  /*1acf0*/  SYNCS.PHASECHK.TRANS64.TRYWAIT P1, [R5+URZ+0x168a0], R6 ;  /* 0x0168a006050075a7 */ /* 0x000e64000802017f */
[----:B-1----:R-:W-:Y:S10]  /*1ad00*/  @!P1 BRA `(.L_x_14205) ;  /* 0x0000006000c89947 */ /* 0x002ff40003800000 */
.L_x_14368:
[----:B------:R-:W-:Y:S05]  /*1ad10*/  BSYNC B2 ;  /* 0x0000000000027941 */ /* 0x000fea0003800000 */
.L_x_14204:
        /* <DEDUP_REMOVED lines=9> */
.L_x_14207:
[----:B------:R-:W-:Y:S05]  /*1adb0*/  BSYNC B2 ;  /* 0x0000000000027941 */ /* 0x000fea0003800000 */
.L_x_14206:
        /* <DEDUP_REMOVED lines=8> */
[----:B0-----:R-:W-:Y:S01]  /*1ae40*/  VIADD R12, R7, 0xe400 ;  /* 0x0000e400070c7836 */ /* 0x001fe20000000000 */
[----:B------:R-:W-:Y:S01]  /*1ae50*/  UMOV UR6, 0x0 ;  /* 0x0000000000067882 */ /* 0x000fe20000000000 */
[----:B------:R-:W-:-:S10]  /*1ae60*/  UMOV UR7, 0x12f00000 ;  /* 0x12f0000000077882 */ /* 0x000fd40000000000 */
.L_x_14208:
        /* <DEDUP_REMOVED lines=13> */
.L_x_14369:
[----:B------:R-:W-:Y:S05]  /*1af40*/  BSYNC B2 ;  /* 0x0000000000027941 */ /* 0x000fea0003800000 */
.L_x_14209:
        /* <DEDUP_REMOVED lines=11> */
.L_x_14212:
[----:B------:R-:W-:Y:S05]  /*1b000*/  BSYNC B2 ;  /* 0x0000000000027941 */ /* 0x000fea0003800000 */
.L_x_14211:
        /* <DEDUP_REMOVED lines=8> */
.L_x_14213:
        /* <DEDUP_REMOVED lines=10> */
.L_x_14203:
[----:B------:R-:W-:Y:S05]  /*1b130*/  BSYNC B1 ;  /* 0x0000000000017941 */ /* 0x000fea0003800000 */
.L_x_14202:
[----:B------:R-:W-:Y:S01]  /*1b140*/  ISETP.GT.AND P2, PT, R3, R4, PT ;  /* 0x000000040300720c */ /* 0x000fe20003f44270 */
[----:B------:R-:W-:Y:S02]  /*1b150*/  VIADD R27, R27, 0x1 ;  /* 0x000000011b1b7836 */ /* 0x000fe40000000000 */
[----:B------:R-:W-:-:S03]  /*1b160*/  VIADD R3, R3, 0xffffffff ;  /* 0xffffffff03037836 */ /* 0x000fc60000000000 */
[----:B------:R-:W-:-:S04]  /*1b170*/  ISETP.NE.AND P1, PT, R27, 0x2, PT ;  /* 0x000000021b00780c */ /* 0x000fc80003f25270 */
[----:B------:R-:W-:Y:S02]  /*1b180*/  SEL R6, RZ, 0x1, P1 ;  /* 0x00000001ff067807 */ /* 0x000fe40000800000 */
[----:B------:R-:W-:Y:S02]  /*1b190*/  SEL R27, R27, RZ, P1 ;  /* 0x000000ff1b1b7207 */ /* 0x000fe40000800000 */
[----:B------:R-:W-:Y:S01]  /*1b1a0*/  LOP3.LUT R29, R29, R6, RZ, 0x3c, !PT ;  /* 0x000000061d1d7212 */ /* 0x000fe200078e3cff */
[----:B------:R-:W-:Y:S06]  /*1b1b0*/  @P2 BRA `(.L_x_14214) ;  /* 0xfffffff800a82947 */ /* 0x000fec000383ffff */
.L_x_14184:
[----:B------:R-:W-:Y:S05]  /*1b1c0*/  BSYNC B0 ;  /* 0x0000000000007941 */ /* 0x000fea0003800000 */
.L_x_14183:
[----:B------:R-:W2:Y:S01]  /*1b1d0*/  LDL R6, [R1+0x10] ;  /* 0x0000100001067983 */ /* 0x000ea20000100800 */
        /* <DEDUP_REMOVED lines=25> */
.L_x_14217:
[----:B------:R-:W-:-:S13]  /*1b370*/  ISETP.NE.AND P0, PT, R3, 0x1, PT ;  /* 0x000000010300780c */ /* 0x000fda0003f05270 */
[----:B-1----:R-:W1:Y:S02]  /*1b380*/  @P0 LDC.64 R4, c[0x0][0x9e8] ;  /* 0x00027a00ff040b82 */ /* 0x002e640000000a00 */
[----:B-1----:R-:W-:-:S05]  /*1b390*/  @P0 IMAD.HI.U32 R4, R0, R4, RZ ;  /* 0x0000000400040227 */ /* 0x002fca00078e00ff */
[----:B------:R-:W-:-:S07]  /*1b3a0*/  @P0 SHF.R.U32.HI R0, RZ, R5, R4 ;  /* 0x00000005ff000219 */ /* 0x000fce0000011604 */
.L_x_14218:
[----:B------:R-:W-:Y:S05]  /*1b3b0*/  BSYNC B0 ;  /* 0x0000000000007941 */ /* 0x000fea0003800000 */
.L_x_14216:
[----:B------:R-:W-:-:S05]  /*1b3c0*/  IMAD R5, R0, R3, R3 ;  /* 0x0000000300057224 */ /* 0x000fca00078e0203 */
[----:B------:R-:W-:-:S07]  /*1b3d0*/  VIMNMX R2, R2, R5, PT ;  /* 0x0000000502027248 */ /* 0x000fce0003fe0100 */
.L_x_14215:
[----:B------:R-:W-:Y:S01]  /*1b3e0*/  VIADD R2, R2, 0x7f ;  /* 0x0000007f02027836 */ /* 0x000fe20000000000 */
[----:B------:R-:W2:Y:S01]  /*1b3f0*/  @P1 LDC R0, c[0x0][0x44c] ;  /* 0x00011300ff001b82 */ /* 0x000ea20000000800 */
[----:B------:R-:W-:-:S03]  /*1b400*/  ULDC UR4, c[0x0][0x9dc] ;  /* 0x0002770000047ab9 */ /* 0x000fc60000000800 */
[----:B-1----:R-:W-:-:S04]  /*1b410*/  SHF.R.S32.HI R5, RZ, 0x1f, R2 ;  /* 0x0000001fff057819 */ /* 0x002fc80000011402 */
[----:B------:R-:W-:Y:S02]  /*1b420*/  LEA.HI R5, R5, R2, RZ, 0x7 ;  /* 0x0000000205057211 */ /* 0x000fe400078f38ff */
[----:B------:R-:W1:Y:S02]  /*1b430*/  @P1 LDC R2, c[0x0][0x450] ;  /* 0x00011400ff021b82 */ /* 0x000e640000000800 */
[----:B------:R-:W-:Y:S01]  /*1b440*/  SHF.R.S32.HI R4, RZ, 0x7, R5 ;  /* 0x00000007ff047819 */ /* 0x000fe20000011405 */
[----:B------:R-:W-:-:S03]  /*1b450*/  IMAD.MOV.U32 R5, RZ, RZ, R6 ;  /* 0x000000ffff057224 */ /* 0x000fc600078e0006 */
[----:B------:R-:W-:-:S05]  /*1b460*/  VIMNMX R24, R17, R4, PT ;  /* 0x0000000411187248 */ /* 0x000fca0003fe0100 */
        /* <DEDUP_REMOVED lines=16> */
.L_x_14221:
[----:B------:R-:W-:-:S13]  /*1b570*/  ISETP.NE.AND P0, PT, R3, 0x1, PT ;  /* 0x000000010300780c */ /* 0x000fda0003f05270 */
[----:B------:R-:W1:Y:S02]  /*1b580*/  @P0 LDC.64 R4, c[0x0][0x9e8] ;  /* 0x00027a00ff040b82 */ /* 0x000e640000000a00 */
[----:B-1----:R-:W-:-:S05]  /*1b590*/  @P0 IMAD.HI.U32 R4, R2, R4, RZ ;  /* 0x0000000402040227 */ /* 0x002fca00078e00ff */
[----:B------:R-:W-:-:S07]  /*1b5a0*/  @P0 SHF.R.U32.HI R2, RZ, R5, R4 ;  /* 0x00000005ff020219 */ /* 0x000fce0000011604 */
.L_x_14222:
[----:B------:R-:W-:Y:S05]  /*1b5b0*/  BSYNC B0 ;  /* 0x0000000000007941 */ /* 0x000fea0003800000 */
.L_x_14220:
[----:B------:R-:W-:-:S05]  /*1b5c0*/  IMAD R3, R2, R3, RZ ;  /* 0x0000000302037224 */ /* 0x000fca00078e02ff */
[----:B------:R-:W-:-:S07]  /*1b5d0*/  VIMNMX R0, R0, R3, !PT ;  /* 0x0000000300007248 */ /* 0x000fce0007fe0100 */
.L_x_14219:
        /* <DEDUP_REMOVED lines=25> */
.L_x_14224:
        /* <DEDUP_REMOVED lines=20> */
.L_x_14227:
[----:B------:R-:W-:Y:S05]  /*1b8b0*/  BSYNC B6 ;  /* 0x0000000000067941 */ /* 0x000fea0003800000 */
.L_x_14226:
        /* <DEDUP_REMOVED lines=16> */
[----:B0-----:R-:W-:Y:S02]  /*1b9c0*/  IMAD.MOV.U32 R12, RZ, RZ, 0x1 ;  /* 0x00000001ff0c7424 */ /* 0x001fe400078e00ff */
[----:B-1----:R-:W-:-:S07]  /*1b9d0*/  IMAD.MOV.U32 R13, RZ, RZ, RZ ;  /* 0x000000ffff0d7224 */ /* 0x002fce00078e00ff */
[----:B------:R-:W-:-:S07]  /*1b9e0*/  LEPC R20, `(.L_x_14230) ;  /* 0x000000001014794e */ /* 0x000fce0000000000 */
[----:B--2---:R-:W-:Y:S05]  /*1b9f0*/  CALL.ABS.NOINC R2 ;  /* 0x0000000002007343 */ /* 0x004fea0003c00000 */
.L_x_14230:
        /* <DEDUP_REMOVED lines=15> */
.L_x_14229:
[----:B------:R-:W-:Y:S05]  /*1baf0*/  BSYNC B6 ;  /* 0x0000000000067941 */ /* 0x000fea0003800000 */
.L_x_14228:
[----:B------:R-:W-:Y:S01]  /*1bb00*/  ULDC.64 UR4, c[0x0][0x9f8] ;  /* 0x00027e0000047ab9 */ /* 0x000fe20000000a00 */
[----:B------:R-:W-:Y:S01]  /*1bb10*/  IMAD.MOV.U32 R25, RZ, RZ, R19 ;  /* 0x000000ffff197224 */ /* 0x000fe200078e0013 */
[----:B------:R-:W-:-:S04]  /*1bb20*/  ISETP.NE.U32.AND P0, PT, RZ, UR4, PT ;  /* 0x00000004ff007c0c */ /* 0x000fc8000bf05070 */
[----:B------:R-:W-:Y:S01]  /*1bb30*/  ISETP.NE.AND.EX P0, PT, RZ, UR5, PT, P0 ;  /* 0x00000005ff007c0c */ /* 0x000fe2000bf05300 */
[----:B------:R-:W-:-:S12]  /*1bb40*/  ULDC.64 UR4, c[0x0][0xa08] ;  /* 0x0002820000047ab9 */ /* 0x000fd80000000a00 */
[----:B------:R-:W1:Y:S02]  /*1bb50*/  @P0 LDC.64 R2, c[0x0][0x9f8] ;  /* 0x00027e00ff020b82 */ /* 0x000e640000000a00 */
[----:B-1----:R-:W-:-:S05]  /*1bb60*/  @P0 IMAD.WIDE R2, R19, 0x4, R2 ;  /* 0x0000000413020825 */ /* 0x002fca00078e0202 */
[----:B------:R1:W2:Y:S01]  /*1bb70*/  @P0 LDG.E R25, desc[UR38][R2.64] ;  /* 0x0000002602190981 */ /* 0x0002a2000c1e1900 */
[----:B------:R-:W-:Y:S01]  /*1bb80*/  VIADD R24, R24, 0xffffffff ;  /* 0xffffffff18187836 */ /* 0x000fe20000000000 */
[----:B-1----:R-:W1:Y:S02]  /*1bb90*/  LDC.64 R2, c[0x0][0x418] ;  /* 0x00010600ff027b82 */ /* 0x002e640000000a00 */
[----:B-1----:R-:W-:Y:S01]  /*1bba0*/  LOP3.LUT P0, RZ, R2, UR4, RZ, 0xfc, !PT ;  /* 0x0000000402ff7c12 */ /* 0x002fe2000f80fcff */
        /* <DEDUP_REMOVED lines=10> */
.L_x_14372:
        /* <DEDUP_REMOVED lines=10> */
.L_x_14375:
[----:B------:R-:W-:Y:S05]  /*1bcf0*/  @!P6 BRA `(.L_x_14232) ;  /* 0x0000000000e4e947 */ /* 0x000fea0003800000 */
[----:B------:R-:W-:-:S04]  /*1bd00*/  ISETP.NE.U32.AND P0, PT, R2, RZ, PT ;  /* 0x000000ff0200720c */ /* 0x000fc80003f05070 */
[----:B------:R-:W-:-:S13]  /*1bd10*/  ISETP.NE.AND.EX P0, PT, R3, RZ, PT, P0 ;  /* 0x000000ff0300720c */ /* 0x000fda0003f05300 */
[----:B------:R-:W-:Y:S05]  /*1bd20*/  @!P0 BRA `(.L_x_14234) ;  /* 0x0000000000448947 */ /* 0x000fea0003800000 */
[----:B------:R-:W3:Y:S01]  /*1bd30*/  LDC R6, c[0x0][0x43c] ;  /* 0x00010f00ff067b82 */ /* 0x000ee20000000800 */
        /* <DEDUP_REMOVED lines=16> */
.L_x_14234:
[----:B--2---:R-:W-:Y:S01]  /*1be40*/  IMAD R0, R23, 0x8, R22 ;  /* 0x0000000817007824 */ /* 0x004fe200078e0216 */
[----:B---3--:R-:W-:-:S04]  /*1be50*/  SHF.L.U32 R3, R26, 0x1f, RZ ;  /* 0x0000001f1a037819 */ /* 0x008fc800000006ff */
[----:B------:R-:W2:Y:S02]  /*1be60*/  SYNCS.PHASECHK.TRANS64.TRYWAIT P0, [R0+URZ+0x16840], R3 ;  /* 0x01684003000075a7 */ /* 0x000ea4000800017f */
[----:B--2---:R-:W-:Y:S05]  /*1be70*/  @!P0 BRA `(.L_x_14235) ;  /* 0x0000005000e88947 */ /* 0x004fea0003800000 */
.L_x_14376:
        /* <DEDUP_REMOVED lines=11> */
.L_x_14236:
[----:B------:R-:W3:Y:S01]  /*1bf30*/  LDL.LU R2, [R1] ;  /* 0x0000000001027983 */ /* 0x000ee20000300800 */
[----:B------:R-:W-:Y:S01]  /*1bf40*/  R2UR UR9, R0 ;  /* 0x00000000000972ca */ /* 0x000fe200000e0000 */
[----:B--2---:R-:W-:Y:S01]  /*1bf50*/  IMAD R0, R23, 0x4000, R22 ;  /* 0x0000400017007824 */ /* 0x004fe200078e0216 */
        /* <DEDUP_REMOVED lines=11> */
[----:B------:R-:W-:Y:S02]  /*1c010*/  ULEA UR11, UR11, UR4, 0x7 ;  /* 0x000000040b0b7291 */ /* 0x000fe4000f8e383f */
[----:B------:R-:W-:Y:S01]  /*1c020*/  UIADD3 UR8, UR8, 0xe400, URZ ;  /* 0x0000e40008087890 */ /* 0x000fe2000fffe03f */
[----:B------:R-:W-:-:S08]  /*1c030*/  UMOV UR4, 0x0 ;  /* 0x0000000000047882 */ /* 0x000fd00000000000 */
[----:B------:R4:W-:Y:S01]  /*1c040*/  UTMALDG.4D [UR8], [UR6], desc[UR4] ;  /* 0x00000408060075b4 */ /* 0x0009e20008019000 */
[----:B---3--:R-:W-:-:S04]  /*1c050*/  LOP3.LUT R2, R2, 0xfffffffe, RZ, 0xc0, !PT ;  /* 0xfffffffe02027812 */ /* 0x008fc800078ec0ff */
[----:B------:R-:W-:-:S05]  /*1c060*/  @P0 LOP3.LUT R2, R2, 0x1, RZ, 0xfc, !PT ;  /* 0x0000000102020812 */ /* 0x000fca00078efcff */
[----:B------:R4:W-:Y:S01]  /*1c070*/  STL [R1], R2 ;  /* 0x0000000201007387 */ /* 0x0009e20000100800 */
[----:B------:R-:W-:Y:S01]  /*1c080*/  NOP ;  /* 0x0000000000007918 */ /* 0x000fe20000000000 */
.L_x_14232:
[----:B------:R-:W2:Y:S01]  /*1c090*/  LDL.LU R3, [R1+0x20] ;  /* 0x0000200001037983 */ /* 0x000ea20000300800 */
[----:B------:R-:W-:Y:S05]  /*1c0a0*/  WARPSYNC.ALL ;  /* 0x0000000000007948 */ /* 0x000fea0003800000 */
[----:B----4-:R-:W-:Y:S01]  /*1c0b0*/  ULDC.64 UR4, c[0x0][0x298] ;  /* 0x0000a60000047ab9 */ /* 0x010fe20000000a00 */
        /* <DEDUP_REMOVED lines=8> */
[----:B--2---:R-:W-:Y:S01]  /*1c140*/  SHF.R.S32.HI R0, RZ, 0x1f, R3 ;  /* 0x0000001fff007819 */ /* 0x004fe20000011403 */
        /* <DEDUP_REMOVED lines=9> */
[----:B--2---:R-:W-:-:S05]  /*1c1e0*/  SEL R0, R19, RZ, !P0 ;  /* 0x000000ff13007207 */ /* 0x004fca0004000000 */
        /* <DEDUP_REMOVED lines=11> */
[----:B-1----:R-:W-:-:S02]  /*1c2a0*/  IMAD.U32 R7, RZ, RZ, UR7 ;  /* 0x00000007ff077e24 */ /* 0x002fc4000f8e00ff */
[----:B------:R-:W-:Y:S02]  /*1c2b0*/  IMAD.U32 R10, RZ, RZ, UR8 ;  /* 0x00000008ff0a7e24 */ /* 0x000fe4000f8e00ff */
[----:B------:R-:W-:Y:S02]  /*1c2c0*/  IMAD.U32 R11, RZ, RZ, UR9 ;  /* 0x00000009ff0b7e24 */ /* 0x000fe4000f8e00ff */
[----:B------:R-:W-:Y:S02]  /*1c2d0*/  IMAD.MOV.U32 R8, RZ, RZ, 0x70 ;  /* 0x00000070ff087424 */ /* 0x000fe400078e00ff */
[----:B0-----:R-:W-:Y:S02]  /*1c2e0*/  IMAD.MOV.U32 R12, RZ, RZ, 0x1 ;  /* 0x00000001ff0c7424 */ /* 0x001fe400078e00ff */
[----:B------:R-:W-:-:S07]  /*1c2f0*/  IMAD.MOV.U32 R13, RZ, RZ, RZ ;  /* 0x000000ffff0d7224 */ /* 0x000fce00078e00ff */
[----:B------:R-:W-:-:S07]  /*1c300*/  LEPC R20, `(.L_x_14238) ;  /* 0x000000001014794e */ /* 0x000fce0000000000 */
[----:B--2---:R-:W-:Y:S05]  /*1c310*/  CALL.ABS.NOINC R2 ;  /* 0x0000000002007343 */ /* 0x004fea0003c00000 */
.L_x_14238:
[----:B------:R-:W-:Y:S05]  /*1c320*/  BSYNC B6 ;  /* 0x0000000000067941 */ /* 0x000fea0003800000 */
.L_x_14237:
[----:B---3--:R-:W2:Y:S01]  /*1c330*/  LDL.LU R0, [R1+0x30] ;  /* 0x0000300001007983 */ /* 0x008ea20000300800 */
[----:B------:R-:W-:Y:S01]  /*1c340*/  ULDC.64 UR4, c[0x0][0x2d8] ;  /* 0x0000b60000047ab9 */ /* 0x000fe20000000a00 */
[----:B------:R-:W3:Y:S01]  /*1c350*/  LDC R9, c[0x0][0x448] ;  /* 0x00011200ff097b82 */ /* 0x000ee20000000800 */
[----:B------:R-:W-:Y:S01]  /*1c360*/  ULDC.64 UR6, c[0x0][0x2c8] ;  /* 0x0000b20000067ab9 */ /* 0x000fe20000000a00 */
[----:B------:R-:W2:Y:S01]  /*1c370*/  LDL.LU.64 R2, [R1+0x28] ;  /* 0x0000280001027983 */ /* 0x000ea20000300a00 */
[----:B------:R-:W-:-:S03]  /*1c380*/  ULDC.64 UR8, c[0x0][0x280] ;  /* 0x0000a00000087ab9 */ /* 0x000fc60000000a00 */
[----:B------:R-:W4:Y:S04]  /*1c390*/  LDL.LU R20, [R1+0x34] ;  /* 0x0000340001147983 */ /* 0x000f280000300800 */
[----:B------:R-:W4:Y:S04]  /*1c3a0*/  LDL.LU R21, [R1+0x38] ;  /* 0x0000380001157983 */ /* 0x000f280000300800 */
[----:B------:R-:W4:Y:S04]  /*1c3b0*/  LDL.LU R4, [R1+0x20] ;  /* 0x0000200001047983 */ /* 0x000f280000300800 */
[----:B0-----:R-:W4:Y:S01]  /*1c3c0*/  LDL R12, [R1+0x10] ;  /* 0x00001000010c7983 */ /* 0x001f220000100800 */
[----:B---3--:R-:W-:-:S13]  /*1c3d0*/  ISETP.NE.AND P1, PT, R9, 0x1, PT ;  /* 0x000000010900780c */ /* 0x008fda0003f25270 */
[----:B------:R-:W0:Y:S08]  /*1c3e0*/  @P1 LDC R5, c[0x0][0x44c] ;  /* 0x00011300ff051b82 */ /* 0x000e300000000800 */
[----:B------:R-:W3:Y:S01]  /*1c3f0*/  @P1 LDC R8, c[0x0][0x450] ;  /* 0x00011400ff081b82 */ /* 0x000ee20000000800 */
[----:B--2---:R-:W-:Y:S02]  /*1c400*/  IMAD.MOV.U32 R3, RZ, RZ, R0 ;  /* 0x000000ffff037224 */ /* 0x004fe400078e0000 */
[----:B----4-:R-:W-:-:S02]  /*1c410*/  IMAD R0, R20, UR4, RZ ;  /* 0x0000000414007c24 */ /* 0x010fc4000f8e02ff */
[C---:B------:R-:W-:Y:S01]  /*1c420*/  IMAD.WIDE.U32 R2, R18.reuse, UR4, R2 ;  /* 0x0000000412027c25 */ /* 0x040fe2000f8e0002 */
[----:B------:R-:W2:Y:S03]  /*1c430*/  S2R R20, SR_TID.X ;  /* 0x0000000000147919 */ /* 0x000ea60000002100 */
[----:B------:R-:W-:Y:S01]  /*1c440*/  IMAD R0, R18, UR5, R0 ;  /* 0x0000000512007c24 */ /* 0x000fe2000f8e0200 */
[----:B------:R-:W-:-:S03]  /*1c450*/  ULDC.64 UR4, c[0x0][0x2e0] ;  /* 0x0000b80000047ab9 */ /* 0x000fc60000000a00 */
[----:B------:R-:W-:Y:S02]  /*1c460*/  IMAD.IADD R3, R3, 0x1, R0 ;  /* 0x0000000103037824 */ /* 0x000fe400078e0200 */
[----:B------:R-:W-:Y:S02]  /*1c470*/  IMAD R0, R21, UR4, RZ ;  /* 0x0000000415007c24 */ /* 0x000fe4000f8e02ff */
[----:B------:R-:W4:Y:S01]  /*1c480*/  S2R R21, SR_TID.X ;  /* 0x0000000000157919 */ /* 0x000f220000002100 */
[----:B--2---:R-:W-:-:S04]  /*1c490*/  LOP3.LUT R20, R20, 0x7f, RZ, 0xc0, !PT ;  /* 0x0000007f14147812 */ /* 0x004fc800078ec0ff */
[----:B------:R-:W-:Y:S01]  /*1c4a0*/  SHF.R.U32.HI R20, RZ, 0x3, R20 ;  /* 0x00000003ff147819 */ /* 0x000fe20000011614 */
[----:B----4-:R-:W-:-:S05]  /*1c4b0*/  IMAD.SHL.U32 R6, R21, 0x10, RZ ;  /* 0x0000001015067824 */ /* 0x010fca00078e00ff */
[----:B------:R-:W-:Y:S02]  /*1c4c0*/  LOP3.LUT R6, R20, 0x70, R6, 0xf8, !PT ;  /* 0x0000007014067812 */ /* 0x000fe400078ef806 */
[----:B------:R2:W5:Y:S01]  /*1c4d0*/  LDL R20, [R1+0xc] ;  /* 0x00000c0001147983 */ /* 0x0005620000100800 */
[C---:B------:R-:W-:Y:S02]  /*1c4e0*/  IMAD R0, R4.reuse, UR5, R0 ;  /* 0x0000000504007c24 */ /* 0x040fe4000f8e0200 */
[----:B------:R-:W-:Y:S01]  /*1c4f0*/  IMAD.WIDE.U32 R2, R4, UR4, R2 ;  /* 0x0000000404027c25 */ /* 0x000fe2000f8e0002 */
[----:B------:R-:W-:Y:S01]  /*1c500*/  ULDC.64 UR4, c[0x0][0x2d0] ;  /* 0x0000b40000047ab9 */ /* 0x000fe20000000a00 */
[----:B------:R-:W4:Y:S02]  /*1c510*/  @P1 LDC R4, c[0x0][0x450] ;  /* 0x00011400ff041b82 */ /* 0x000f240000000800 */
[----:B------:R-:W-:Y:S02]  /*1c520*/  IMAD.IADD R6, R6, 0x1, R12 ;  /* 0x0000000106067824 */ /* 0x000fe400078e020c */
[----:B------:R-:W-:-:S02]  /*1c530*/  IMAD.IADD R3, R3, 0x1, R0 ;  /* 0x0000000103037824 */ /* 0x000fc400078e0200 */
[----:B0-----:R-:W-:-:S04]  /*1c540*/  @P1 IMAD.HI.U32 R0, R6, R5, RZ ;  /* 0x0000000506001227 */ /* 0x001fc800078e00ff */
[----:B------:R-:W-:Y:S01]  /*1c550*/  IMAD.MOV.U32 R5, RZ, RZ, R6 ;  /* 0x000000ffff057224 */ /* 0x000fe200078e0006 */
[----:B----4-:R-:W-:-:S04]  /*1c560*/  @P1 SHF.R.U32.HI R5, RZ, R4, R0 ;  /* 0x00000004ff051219 */ /* 0x010fc80000011600 */
[----:B------:R-:W-:-:S05]  /*1c570*/  SHF.R.S32.HI R0, RZ, 0x1f, R5 ;  /* 0x0000001fff007819 */ /* 0x000fca0000011405 */
[----:B------:R-:W-:-:S04]  /*1c580*/  IMAD R0, R0, UR4, RZ ;  /* 0x0000000400007c24 */ /* 0x000fc8000f8e02ff */
[C---:B-1----:R-:W-:Y:S02]  /*1c590*/  IMAD R7, R5.reuse, UR5, R0 ;  /* 0x0000000505077c24 */ /* 0x042fe4000f8e0200 */
        /* <DEDUP_REMOVED lines=9> */
[----:B------:R-:W0:Y:S01]  /*1c630*/  @P1 LDC R7, c[0x0][0x44c] ;  /* 0x00011300ff071b82 */ /* 0x000e220000000800 */
[C---:B------:R-:W-:Y:S01]  /*1c640*/  LEA R0, P0, R4.reuse, UR8, 0x1 ;  /* 0x0000000804007c11 */ /* 0x040fe2000f8008ff */
[----:B------:R-:W1:Y:S03]  /*1c650*/  S2R R10, SR_TID.X ;  /* 0x00000000000a7919 */ /* 0x000e660000002100 */
[----:B------:R-:W-:Y:S01]  /*1c660*/  LEA.HI.X R4, R4, UR9, R5, 0x1, P0 ;  /* 0x0000000904047c11 */ /* 0x000fe200080f0c05 */
[----:B------:R-:W-:-:S04]  /*1c670*/  VIADD R5, R6, 0x80 ;  /* 0x0000008006057836 */ /* 0x000fc80000000000 */
[----:B------:R-:W-:Y:S02]  /*1c680*/  IMAD.MOV.U32 R6, RZ, RZ, R5 ;  /* 0x000000ffff067224 */ /* 0x000fe400078e0005 */
[----:B0-----:R-:W-:-:S05]  /*1c690*/  @P1 IMAD.HI.U32 R7, R5, R7, RZ ;  /* 0x0000000705071227 */ /* 0x001fca00078e00ff */
[----:B---3--:R-:W-:-:S05]  /*1c6a0*/  @P1 SHF.R.U32.HI R6, RZ, R8, R7 ;  /* 0x00000008ff061219 */ /* 0x008fca0000011607 */
[----:B------:R-:W-:-:S04]  /*1c6b0*/  IMAD.MOV R7, RZ, RZ, -R6 ;  /* 0x000000ffff077224 */ /* 0x000fc800078e0a06 */
[----:B------:R-:W-:Y:S01]  /*1c6c0*/  IMAD R5, R9, R7, R5 ;  /* 0x0000000709057224 */ /* 0x000fe200078e0205 */
[----:B------:R-:W-:Y:S01]  /*1c6d0*/  SHF.R.S32.HI R7, RZ, 0x1f, R6 ;  /* 0x0000001fff077819 */ /* 0x000fe20000011406 */
[----:B------:R-:W-:-:S04]  /*1c6e0*/  IMAD.WIDE.U32 R2, R6, UR4, R2 ;  /* 0x0000000406027c25 */ /* 0x000fc8000f8e0002 */
[----:B------:R-:W-:Y:S01]  /*1c6f0*/  IMAD R7, R7, UR4, RZ ;  /* 0x0000000407077c24 */ /* 0x000fe2000f8e02ff */
[----:B------:R-:W-:Y:S01]  /*1c700*/  SHF.R.S32.HI R8, RZ, 0x1f, R5 ;  /* 0x0000001fff087819 */ /* 0x000fe20000011405 */
[----:B-1----:R-:W-:Y:S01]  /*1c710*/  IMAD.SHL.U32 R21, R10, 0x8, RZ ;  /* 0x000000080a157824 */ /* 0x002fe200078e00ff */
[----:B------:R-:W-:Y:S01]  /*1c720*/  ULDC UR4, c[0x0][0x2b8] ;  /* 0x0000ae0000047ab9 */ /* 0x000fe20000000800 */
[----:B------:R-:W-:Y:S02]  /*1c730*/  IMAD R7, R6, UR5, R7 ;  /* 0x0000000506077c24 */ /* 0x000fe4000f8e0207 */
[----:B------:R-:W-:Y:S02]  /*1c740*/  IMAD R8, R8, UR6, RZ ;  /* 0x0000000608087c24 */ /* 0x000fe4000f8e02ff */
[----:B------:R-:W-:Y:S02]  /*1c750*/  IMAD.IADD R3, R3, 0x1, R7 ;  /* 0x0000000103037824 */ /* 0x000fe400078e0207 */
[----:B------:R-:W-:-:S02]  /*1c760*/  IMAD R8, R5, UR7, R8 ;  /* 0x0000000705087c24 */ /* 0x000fc4000f8e0208 */
[----:B------:R-:W-:Y:S01]  /*1c770*/  IMAD.WIDE.U32 R6, R5, UR6, R2 ;  /* 0x0000000605067c25 */ /* 0x000fe2000f8e0002 */
[----:B------:R-:W-:-:S03]  /*1c780*/  LOP3.LUT R21, R21, 0x38, RZ, 0xc0, !PT ;  /* 0x0000003815157812 */ /* 0x000fc600078ec0ff */
[----:B------:R-:W-:Y:S01]  /*1c790*/  IMAD.IADD R8, R7, 0x1, R8 ;  /* 0x0000000107087824 */ /* 0x000fe200078e0208 */
[C---:B------:R-:W-:Y:S02]  /*1c7a0*/  LEA R2, P1, R6.reuse, UR8, 0x1 ;  /* 0x0000000806027c11 */ /* 0x040fe4000f8208ff */
[----:B------:R-:W-:Y:S01]  /*1c7b0*/  ISETP.GE.AND P0, PT, R21, UR4, PT ;  /* 0x0000000415007c0c */ /* 0x000fe2000bf06270 */
[----:B------:R-:W-:Y:S01]  /*1c7c0*/  UMOV UR4, 0xffffffff ;  /* 0xffffffff00047882 */ /* 0x000fe20000000000 */
[----:B------:R-:W-:Y:S02]  /*1c7d0*/  LEA.HI.X R6, R6, UR9, R8, 0x1, P1 ;  /* 0x0000000906067c11 */ /* 0x000fe400088f0c08 */
[----:B--2---:R-:W-:Y:S09]  /*1c7e0*/  BRA.DIV UR4, `(.L_x_14239) ;  /* 0x0000004a04a07947 */ /* 0x004ff2000b800000 */
[----:B------:R-:W0:Y:S02]  /*1c7f0*/  S2R R7, SR_TID.X ;  /* 0x0000000000077919 */ /* 0x000e240000002100 */
[----:B0-----:R-:W-:Y:S02]  /*1c800*/  LOP3.LUT R8, R7, 0x7f, RZ, 0xc0, !PT ;  /* 0x0000007f07087812 */ /* 0x001fe400078ec0ff */
[----:B------:R-:W2:Y:S04]  /*1c810*/  LDL.LU R7, [R1+0x1c] ;  /* 0x00001c0001077983 */ /* 0x000ea80000300800 */
[----:B------:R-:W3:Y:S01]  /*1c820*/  LDL.LU R11, [R1+0x10] ;  /* 0x00001000010b7983 */ /* 0x000ee20000300800 */
[----:B------:R-:W-:-:S03]  /*1c830*/  SHF.R.U32.HI R10, RZ, 0x3, R8 ;  /* 0x00000003ff0a7819 */ /* 0x000fc60000011608 */
        /* <DEDUP_REMOVED lines=58> */
[----:B------:R-:W-:Y:S04]  /*1cbe0*/  SHFL.IDX PT, R7, R2, RZ, 0x181f ;  /* 0x00181fff02077589 */ /* 0x000fe800000e0000 */
        /* <DEDUP_REMOVED lines=10> */
[----:B------:R1:W-:Y:S01]  /*1cc90*/  @!P1 LDGSTS.E.BYPASS.LTC128B.128 [R20+0xbc00], desc[UR38][R8.64], !P0 ;  /* 0x0bc0000008149fae */ /* 0x0003e2000c101d66 */
[----:B------:R-:W-:-:S05]  /*1cca0*/  @!P2 LEA R7, P1, R21, R7, 0x1 ;  /* 0x000000071507a211 */ /* 0x000fca00078208ff */
[----:B0-----:R-:W-:Y:S02]  /*1ccb0*/  @!P2 IMAD.X R0, RZ, RZ, R0, P1 ;  /* 0x000000ffff00a224 */ /* 0x001fe400008e0600 */
[----:B-1----:R-:W-:Y:S02]  /*1ccc0*/  @!P2 IMAD.MOV.U32 R8, RZ, RZ, R7 ;  /* 0x000000ffff08a224 */ /* 0x002fe400078e0007 */
        /* <DEDUP_REMOVED lines=17> */
[----:B------:R-:W-:-:S05]  /*1cde0*/  @!P1 IMAD.MOV.U32 R9, RZ, RZ, R0 ;  /* 0x000000ffff099224 */ /* 0x000fca00078e0000 */
[----:B------:R0:W-:Y:S02]  /*1cdf0*/  @!P1 LDGSTS.E.BYPASS.LTC128B.128 [R20+0xd400], desc[UR38][R8.64], !P0 ;  /* 0x0d40000008149fae */ /* 0x0001e4000c101d66 */
.L_x_14401:
[----:B------:R-:W-:Y:S02]  /*1ce00*/  VIADD R0, R5, 0xb0 ;  /* 0x000000b005007836 */ /* 0x000fe40000000000 */
[----:B0-----:R-:W-:-:S03]  /*1ce10*/  VIADD R8, R22, 0x16800 ;  /* 0x0001680016087836 */ /* 0x001fc60000000000 */
[----:B------:R-:W-:-:S13]  /*1ce20*/  ISETP.GE.AND P1, PT, R0, R3, PT ;  /* 0x000000030000720c */ /* 0x000fda0003f26270 */
[----:B------:R-:W-:-:S05]  /*1ce30*/  @!P1 LEA R2, P2, R21, R14, 0x1 ;  /* 0x0000000e15029211 */ /* 0x000fca00078408ff */
[----:B------:R-:W-:-:S05]  /*1ce40*/  @!P1 IMAD.X R3, RZ, RZ, R6, P2 ;  /* 0x000000ffff039224 */ /* 0x000fca00010e0606 */
[----:B------:R-:W-:Y:S01]  /*1ce50*/  @!PT LDS RZ, [RZ] ;  /* 0x00000000fffff984 */ /* 0x000fe20000000800 */
[----:B------:R-:W-:Y:S01]  /*1ce60*/  @!PT LDS RZ, [RZ] ;  /* 0x00000000fffff984 */ /* 0x000fe20000000800 */
[----:B------:R-:W-:Y:S01]  /*1ce70*/  @!PT LDS RZ, [RZ] ;  /* 0x00000000fffff984 */ /* 0x000fe20000000800 */
[----:B------:R0:W-:Y:S01]  /*1ce80*/  @!P1 LDGSTS.E.BYPASS.LTC128B.128 [R20+0xdc00], desc[UR38][R2.64], !P0 ;  /* 0x0dc0000002149fae */ /* 0x0001e2000c101d66 */
[----:B------:R-:W-:Y:S01]  /*1ce90*/  PLOP3.LUT P0, PT, PT, PT, PT, 0x80, 0x0 ;  /* 0x000000000000781c */ /* 0x000fe20003f0f070 */
[----:B------:R-:W-:-:S12]  /*1cea0*/  NOP ;  /* 0x0000000000007918 */ /* 0x000fd80000000000 */
.L_x_14240:
        /* <DEDUP_REMOVED lines=14> */
[----:B------:R-:W2:Y:S01]  /*1cf90*/  LDL R4, [R1+0x14] ;  /* 0x0000140001047983 */ /* 0x000ea20000100800 */
[----:B------:R1:W-:Y:S03]  /*1cfa0*/  SYNCS.ARRIVE.TRANS64.A1T0 RZ, [R22+URZ+0x16800], RZ ;  /* 0x016800ff16ff79a7 */ /* 0x0003e6000810003f */
[----:B0-----:R-:W3:Y:S01]  /*1cfb0*/  LDL R2, [R1+0x8] ;  /* 0x0000080001027983 */ /* 0x001ee20000100800 */
[----:B------:R-:W-:Y:S01]  /*1cfc0*/  BSSY B0, `(.L_x_14241) ;  /* 0x0000005000007945 */ /* 0x000fe20003800000 */
[----:B------:R-:W0:Y:S01]  /*1cfd0*/  SYNCS.PHASECHK.TRANS64.TRYWAIT P0, [R22+URZ+0x16820], R3 ;  /* 0x01682003160075a7 */ /* 0x000e22000800017f */
[----:B--2---:R-:W-:-:S05]  /*1cfe0*/  VIADD R0, R4, 0xfffffffe ;  /* 0xfffffffe04007836 */ /* 0x004fca0000000000 */
[----:B---3--:R-:W-:Y:S01]  /*1cff0*/  ISETP.GE.AND P1, PT, R0, R2, PT ;  /* 0x000000020000720c */ /* 0x008fe20003f26270 */
[----:B01----:R-:W-:-:S12]  /*1d000*/  @!P0 BRA `(.L_x_14242) ;  /* 0x0000005000548947 */ /* 0x003fd80003800000 */
.L_x_14402:
[----:B------:R-:W-:Y:S05]  /*1d010*/  BSYNC B0 ;  /* 0x0000000000007941 */ /* 0x000fea0003800000 */
.L_x_14241:
[----:B------:R-:W-:Y:S04]  /*1d020*/  BSSY B0, `(.L_x_14243) ;  /* 0x0000173000007945 */ /* 0x000fe80003800000 */
[----:B------:R-:W-:Y:S05]  /*1d030*/  @!P1 BRA `(.L_x_14244) ;  /* 0x0000001400c49947 */ /* 0x000fea0003800000 */
[----:B------:R-:W2:Y:S04]  /*1d040*/  LDL R2, [R1+0x8] ;  /* 0x0000080001027983 */ /* 0x000ea80000100800 */
[----:B------:R-:W3:Y:S01]  /*1d050*/  LDL R4, [R1+0x14] ;  /* 0x0000140001047983 */ /* 0x000ee20000100800 */
[----:B------:R-:W-:Y:S01]  /*1d060*/  BSSY B2, `(.L_x_14245) ;  /* 0x000007f000027945 */ /* 0x000fe20003800000 */
[----:B--2---:R-:W-:Y:S01]  /*1d070*/  LOP3.LUT R7, RZ, R2, RZ, 0x33, !PT ;  /* 0x00000002ff077212 */ /* 0x004fe200078e33ff */
[----:B---3--:R-:W-:-:S05]  /*1d080*/  IMAD.MOV R2, RZ, RZ, -R4 ;  /* 0x000000ffff027224 */ /* 0x008fca00078e0a04 */
        /* <DEDUP_REMOVED lines=37> */
.L_x_14249:
[----:B------:R-:W-:Y:S01]  /*1d2e0*/  IMAD R2, R6, 0x8, R22 ;  /* 0x0000000806027824 */ /* 0x000fe200078e0216 */
[----:B0-----:R-:W-:Y:S01]  /*1d2f0*/  SHF.L.U32 R3, R9, 0x1f, RZ ;  /* 0x0000001f09037819 */ /* 0x001fe200000006ff */
[----:B------:R-:W-:Y:S03]  /*1d300*/  BSSY B3, `(.L_x_14250) ;  /* 0x0000003000037945 */ /* 0x000fe60003800000 */
[----:B------:R-:W0:Y:S02]  /*1d310*/  SYNCS.PHASECHK.TRANS64.TRYWAIT P0, [R2+URZ+0x16840], R3 ;  /* 0x01684003020075a7 */ /* 0x000e24000800017f */
[----:B0-----:R-:W-:Y:S05]  /*1d320*/  @!P0 BRA `(.L_x_14251) ;  /* 0x0000004c00a08947 */ /* 0x001fea0003800000 */
.L_x_14403:
[----:B------:R-:W-:Y:S05]  /*1d330*/  BSYNC B3 ;  /* 0x0000000000037941 */ /* 0x000fea0003800000 */
.L_x_14250:
        /* <DEDUP_REMOVED lines=12> */
.L_x_14253:
[----:B------:R-:W-:Y:S05]  /*1d400*/  BSYNC B3 ;  /* 0x0000000000037941 */ /* 0x000fea0003800000 */
.L_x_14252:
        /* <DEDUP_REMOVED lines=11> */
.L_x_14254:
        /* <DEDUP_REMOVED lines=15> */
.L_x_14404:
[----:B------:R-:W-:Y:S05]  /*1d5b0*/  BSYNC B3 ;  /* 0x0000000000037941 */ /* 0x000fea0003800000 */
.L_x_14255:
        /* <DEDUP_REMOVED lines=12> */
.L_x_14258:
[----:B------:R-:W-:Y:S05]  /*1d680*/  BSYNC B3 ;  /* 0x0000000000037941 */ /* 0x000fea0003800000 */
.L_x_14257:
        /* <DEDUP_REMOVED lines=11> */
.L_x_14259:
        /* <DEDUP_REMOVED lines=12> */
.L_x_14248:
[----:B------:R-:W-:Y:S05]  /*1d800*/  BSYNC B1 ;  /* 0x0000000000017941 */ /* 0x000fea0003800000 */
.L_x_14247:
[----:B------:R-:W2:Y:S01]  /*1d810*/  LDL R0, [R1+0x14] ;  /* 0x0000140001007983 */ /* 0x000ea20000100800 */
[----:B------:R-:W-:Y:S02]  /*1d820*/  IMAD.MOV.U32 R23, RZ, RZ, R6 ;  /* 0x000000ffff177224 */ /* 0x000fe400078e0006 */
[----:B------:R-:W-:Y:S02]  /*1d830*/  IMAD.MOV.U32 R26, RZ, RZ, R9 ;  /* 0x000000ffff1a7224 */ /* 0x000fe400078e0009 */
[----:B--2---:R-:W-:-:S07]  /*1d840*/  VIADD R0, R0, 0xfffffffd ;  /* 0xfffffffd00007836 */ /* 0x004fce0000000000 */
.L_x_14246:
[----:B------:R-:W-:Y:S05]  /*1d850*/  BSYNC B2 ;  /* 0x0000000000027941 */ /* 0x000fea0003800000 */
.L_x_14245:
[----:B------:R-:W2:Y:S01]  /*1d860*/  LDL.LU R2, [R1+0x14] ;  /* 0x0000140001027983 */ /* 0x000ea20000300800 */
[----:B------:R-:W-:Y:S01]  /*1d870*/  VIADD R7, R7, 0xfffffffe ;  /* 0xfffffffe07077836 */ /* 0x000fe20000000000 */
[----:B--2---:R-:W-:-:S04]  /*1d880*/  LOP3.LUT R2, RZ, R2, RZ, 0x33, !PT ;  /* 0x00000002ff027212 */ /* 0x004fc800078e33ff */
[----:B------:R-:W-:-:S13]  /*1d890*/  ISETP.NE.AND P0, PT, R7, R2, PT ;  /* 0x000000020700720c */ /* 0x000fda0003f05270 */
[----:B------:R-:W-:Y:S05]  /*1d8a0*/  @!P0 BRA `(.L_x_14244) ;  /* 0x0000000c00a88947 */ /* 0x000fea0003800000 */
[----:B------:R-:W-:-:S07]  /*1d8b0*/  IMAD.MOV.U32 R4, RZ, RZ, R17 ;  /* 0x000000ffff047224 */ /* 0x000fce00078e0011 */
.L_x_14286:
        /* <DEDUP_REMOVED lines=33> */
.L_x_14262:
[----:B------:R-:W-:Y:S01]  /*1dad0*/  IMAD R2, R6, 0x8, R22 ;  /* 0x0000000806027824 */ /* 0x000fe200078e0216 */
[----:B0-----:R-:W-:Y:S01]  /*1dae0*/  SHF.L.U32 R3, R7, 0x1f, RZ ;  /* 0x0000001f07037819 */ /* 0x001fe200000006ff */
[----:B------:R-:W-:Y:S03]  /*1daf0*/  BSSY B2, `(.L_x_14263) ;  /* 0x0000003000027945 */ /* 0x000fe60003800000 */
[----:B------:R-:W0:Y:S02]  /*1db00*/  SYNCS.PHASECHK.TRANS64.TRYWAIT P0, [R2+URZ+0x16840], R3 ;  /* 0x01684003020075a7 */ /* 0x000e24000800017f */
[----:B0-----:R-:W-:Y:S05]  /*1db10*/  @!P0 BRA `(.L_x_14264) ;  /* 0x0000004400cc8947 */ /* 0x001fea0003800000 */
.L_x_14405:
[----:B------:R-:W-:Y:S05]  /*1db20*/  BSYNC B2 ;  /* 0x0000000000027941 */ /* 0x000fea0003800000 */
.L_x_14263:
        /* <DEDUP_REMOVED lines=12> */
.L_x_14266:
[----:B------:R-:W-:Y:S05]  /*1dbf0*/  BSYNC B2 ;  /* 0x0000000000027941 */ /* 0x000fea0003800000 */
.L_x_14265:
        /* <DEDUP_REMOVED lines=11> */
.L_x_14267:
        /* <DEDUP_REMOVED lines=15> */
.L_x_14406:
[----:B------:R-:W-:Y:S05]  /*1dda0*/  BSYNC B2 ;  /* 0x0000000000027941 */ /* 0x000fea0003800000 */
.L_x_14268:
        /* <DEDUP_REMOVED lines=11> */
.L_x_14271:
[----:B------:R-:W-:Y:S05]  /*1de60*/  BSYNC B2 ;  /* 0x0000000000027941 */ /* 0x000fea0003800000 */
.L_x_14270:
        /* <DEDUP_REMOVED lines=10> */
.L_x_14272:
        /* <DEDUP_REMOVED lines=12> */
.L_x_14261:
[----:B------:R-:W-:Y:S05]  /*1dfd0*/  BSYNC B1 ;  /* 0x0000000000017941 */ /* 0x000fea0003800000 */
.L_x_14260:
        /* <DEDUP_REMOVED lines=33> */
.L_x_14275:
[----:B------:R-:W-:Y:S01]  /*1e1f0*/  IMAD R2, R23, 0x8, R22 ;  /* 0x0000000817027824 */ /* 0x000fe200078e0216 */
[----:B0-----:R-:W-:Y:S01]  /*1e200*/  SHF.L.U32 R3, R26, 0x1f, RZ ;  /* 0x0000001f1a037819 */ /* 0x001fe200000006ff */
[----:B------:R-:W-:Y:S03]  /*1e210*/  BSSY B2, `(.L_x_14276) ;  /* 0x0000003000027945 */ /* 0x000fe60003800000 */
[----:B------:R-:W0:Y:S02]  /*1e220*/  SYNCS.PHASECHK.TRANS64.TRYWAIT P0, [R2+URZ+0x16840], R3 ;  /* 0x01684003020075a7 */ /* 0x000e24000800017f */
[----:B0-----:R-:W-:Y:S05]  /*1e230*/  @!P0 BRA `(.L_x_14277) ;  /* 0x00000040002c8947 */ /* 0x001fea0003800000 */
.L_x_14407:
[----:B------:R-:W-:Y:S05]  /*1e240*/  BSYNC B2 ;  /* 0x0000000000027941 */ /* 0x000fea0003800000 */
.L_x_14276:
        /* <DEDUP_REMOVED lines=12> */
.L_x_14279:
[----:B------:R-:W-:Y:S05]  /*1e310*/  BSYNC B2 ;  /* 0x0000000000027941 */ /* 0x000fea0003800000 */
.L_x_14278:
        /* <DEDUP_REMOVED lines=12> */
.L_x_14280:
        /* <DEDUP_REMOVED lines=15> */
.L_x_14408:
[----:B------:R-:W-:Y:S05]  /*1e4d0*/  BSYNC B2 ;  /* 0x0000000000027941 */ /* 0x000fea0003800000 */
.L_x_14281:
        /* <DEDUP_REMOVED lines=11> */
.L_x_14284:
[----:B------:R-:W-:Y:S05]  /*1e590*/  BSYNC B2 ;  /* 0x0000000000027941 */ /* 0x000fea0003800000 */
.L_x_14283:
        /* <DEDUP_REMOVED lines=10> */
.L_x_14285:
        /* <DEDUP_REMOVED lines=12> */
.L_x_14274:
[----:B------:R-:W-:Y:S05]  /*1e700*/  BSYNC B1 ;  /* 0x0000000000017941 */ /* 0x000fea0003800000 */
.L_x_14273:
[----:B------:R-:W2:Y:S01]  /*1e710*/  LDL R2, [R1+0x8] ;  /* 0x0000080001027983 */ /* 0x000ea20000100800 */
[----:B------:R-:W-:Y:S01]  /*1e720*/  VIADD R0, R0, 0xfffffffe ;  /* 0xfffffffe00007836 */ /* 0x000fe20000000000 */
[----:B--2---:R-:W-:-:S13]  /*1e730*/  ISETP.GT.AND P0, PT, R9, R2, PT ;  /* 0x000000020900720c */ /* 0x004fda0003f04270 */
[----:B------:R-:W-:Y:S05]  /*1e740*/  @P0 BRA `(.L_x_14286) ;  /* 0xfffffff0005c0947 */ /* 0x000fea000383ffff */
.L_x_14244:
[----:B------:R-:W-:Y:S05]  /*1e750*/  BSYNC B0 ;  /* 0x0000000000007941 */ /* 0x000fea0003800000 */
.L_x_14243:
        /* <DEDUP_REMOVED lines=17> */
.L_x_14288:
[----:B------:R-:W-:Y:S05]  /*1e870*/  BSYNC B0 ;  /* 0x0000000000007941 */ /* 0x000fea0003800000 */
.L_x_14287:
        /* <DEDUP_REMOVED lines=10> */
.L_x_14409:
[----:B------:R-:W-:Y:S05]  /*1e920*/  BSYNC B1 ;  /* 0x0000000000017941 */ /* 0x000fea0003800000 */
.L_x_14291:
        /* <DEDUP_REMOVED lines=9> */
.L_x_14294:
[----:B------:R-:W-:Y:S05]  /*1e9c0*/  BSYNC B1 ;  /* 0x0000000000017941 */ /* 0x000fea0003800000 */
.L_x_14293:
        /* <DEDUP_REMOVED lines=10> */
.L_x_14295:
        /* <DEDUP_REMOVED lines=10> */
.L_x_14290:
[----:B------:R-:W-:Y:S05]  /*1eb10*/  BSYNC B0 ;  /* 0x0000000000007941 */ /* 0x000fea0003800000 */
.L_x_14289:
[----:B------:R-:W-:-:S05]  /*1eb20*/  VIADD R23, R23, 0x1 ;  /* 0x0000000117177836 */ /* 0x000fca0000000000 */
[----:B------:R-:W-:-:S04]  /*1eb30*/  ISETP.NE.AND P0, PT, R23, 0x2, PT ;  /* 0x000000021700780c */ /* 0x000fc80003f05270 */
[----:B0-----:R-:W-:Y:S02]  /*1eb40*/  SEL R3, RZ, 0x1, P0 ;  /* 0x00000001ff037807 */ /* 0x001fe40000000000 */
[----:B------:R-:W-:Y:S02]  /*1eb50*/  SEL R23, R23, RZ, P0 ;  /* 0x000000ff17177207 */ /* 0x000fe40000000000 */
[----:B------:R-:W-:-:S07]  /*1eb60*/  LOP3.LUT R26, R26, R3, RZ, 0x3c, !PT ;  /* 0x000000031a1a7212 */ /* 0x000fce00078e3cff */
.L_x_14225:
[----:B------:R-:W-:Y:S05]  /*1eb70*/  BSYNC B7 ;  /* 0x0000000000077941 */ /* 0x000fea0003800000 */
.L_x_14223:
[----:B------:R-:W2:Y:S02]  /*1eb80*/  LDL R0, [R1] ;  /* 0x0000000001007983 */ /* 0x000ea40000100800 */
[----:B--2---:R-:W-:-:S13]  /*1eb90*/  LOP3.LUT P0, RZ, R0, 0x2, RZ, 0xc0, !PT ;  /* 0x0000000200ff7812 */ /* 0x004fda000780c0ff */
[----:B------:R-:W-:Y:S05]  /*1eba0*/  @!P0 BRA `(.L_x_14296) ;  /* 0x0000000000248947 */ /* 0x000fea0003800000 */
[----:B------:R-:W-:Y:S05]  /*1ebb0*/  WARPSYNC.ALL ;  /* 0x0000000000007948 */ /* 0x000fea0003800000 */
[----:B------:R-:W1:Y:S08]  /*1ebc0*/  S2UR UR5, SR_CgaCtaId ;  /* 0x00000000000579c3 */ /* 0x000e700000008800 */
[----:B------:R-:W-:Y:S06]  /*1ebd0*/  BAR.SYNC.DEFER_BLOCKING 0x5, 0x200 ;  /* 0x0148000000007b1d */ /* 0x000fec0000010000 */
[----:B------:R-:W-:-:S02]  /*1ebe0*/  UMOV UR4, 0x400 ;  /* 0x0000040000047882 */ /* 0x000fc40000000000 */
[----:B-1----:R-:W-:-:S06]  /*1ebf0*/  ULEA UR4, UR5, UR4, 0x18 ;  /* 0x0000000405047291 */ /* 0x002fcc000f8ec03f */
[----:B------:R-:W-:-:S05]  /*1ec00*/  IMAD.U32 R22, RZ, RZ, UR4 ;  /* 0x00000004ff167e24 */ /* 0x000fca000f8e00ff */
[----:B------:R2:W3:Y:S01]  /*1ec10*/  LDS.128 R16, [R22+0x168d0] ;  /* 0x0168d00016107984 */ /* 0x0004e20000000c00 */
[----:B------:R-:W-:Y:S06]  /*1ec20*/  BAR.ARV 0x4, 0x200 ;  /* 0x0108000000007b1d */ /* 0x000fec0000002000 */
[----:B------:R-:W-:Y:S05]  /*1ec30*/  BRA `(.L_x_14297) ;  /* 0x0000000800cc7947 */ /* 0x000fea0003800000 */
.L_x_14296:
        /* <DEDUP_REMOVED lines=36> */
.L_x_14419:
[----:B------:R-:W-:Y:S02]  /*1ee80*/  ULDC UR4, c[0x0][0xc38] ;  /* 0x00030e0000047ab9 */ /* 0x000fe40000000800 */
[----:B------:R-:W-:-:S04]  /*1ee90*/  IMAD.U32 R4, RZ, RZ, UR4 ;  /* 0x00000004ff047e24 */ /* 0x000fc8000f8e00ff */
[----:B--2---:R-:W-:-:S04]  /*1eea0*/  IMAD R14, R14, R4, RZ ;  /* 0x000000040e0e7224 */ /* 0x004fc800078e02ff */
[----:B------:R-:W-:-:S05]  /*1eeb0*/  IMAD.IADD R5, R5, 0x1, R14 ;  /* 0x0000000105057824 */ /* 0x000fca00078e020e */
[----:B------:R-:W-:-:S13]  /*1eec0*/  ISETP.GT.AND P6, PT, R5, R0, PT ;  /* 0x000000000500720c */ /* 0x000fda0003fc4270 */
[----:B------:R-:W-:Y:S05]  /*1eed0*/  @P6 BRA `(.L_x_14299) ;  /* 0x00000000009c6947 */ /* 0x000fea0003800000 */
.L_x_14304:
[----:B------:R-:W2:Y:S01]  /*1eee0*/  LDC R2, c[0x0][0xc3c] ;  /* 0x00030f00ff027b82 */ /* 0x000ea20000000800 */
[----:B------:R-:W-:-:S05]  /*1eef0*/  VIADD R19, R19, 0x1f ;  /* 0x0000001f13137836 */ /* 0x000fca0000000000 */
[----:B--2---:R-:W-:-:S13]  /*1ef00*/  ISETP.GE.AND P6, PT, R19, R2, PT ;  /* 0x000000021300720c */ /* 0x004fda0003fc6270 */
[----:B------:R-:W-:Y:S05]  /*1ef10*/  @P6 BRA `(.L_x_14300) ;  /* 0x0000000400d06947 */ /* 0x000fea0003800000 */
[----:B-1----:R-:W1:Y:S01]  /*1ef20*/  S2R R3, SR_TID.X ;  /* 0x0000000000037919 */ /* 0x002e620000002100 */
        /* <DEDUP_REMOVED lines=9> */
.L_x_14302:
[----:B------:R-:W-:Y:S05]  /*1efc0*/  BSYNC B0 ;  /* 0x0000000000007941 */ /* 0x000fea0003800000 */
.L_x_14301:
        /* <DEDUP_REMOVED lines=18> */
.L_x_14427:
[----:B------:R-:W-:Y:S02]  /*1f0f0*/  ULDC UR4, c[0x0][0xc38] ;  /* 0x00030e0000047ab9 */ /* 0x000fe40000000800 */
[----:B------:R-:W-:-:S04]  /*1f100*/  IMAD.U32 R4, RZ, RZ, UR4 ;  /* 0x00000004ff047e24 */ /* 0x000fc8000f8e00ff */
[----:B--2---:R-:W-:-:S04]  /*1f110*/  IMAD R14, R14, R4, RZ ;  /* 0x000000040e0e7224 */ /* 0x004fc800078e02ff */
[----:B------:R-:W-:-:S05]  /*1f120*/  IMAD.IADD R5, R14, 0x1, R5 ;  /* 0x000000010e057824 */ /* 0x000fca00078e0205 */
[----:B------:R-:W-:-:S13]  /*1f130*/  ISETP.GT.AND P6, PT, R5, R0, PT ;  /* 0x000000000500720c */ /* 0x000fda0003fc4270 */
[----:B------:R-:W-:Y:S05]  /*1f140*/  @!P6 BRA `(.L_x_14304) ;  /* 0xfffffffc0064e947 */ /* 0x000fea000383ffff */
.L_x_14299:
        /* <DEDUP_REMOVED lines=8> */
.L_x_14431:
[----:B------:R-:W-:Y:S01]  /*1f1d0*/  ISETP.NE.AND P0, PT, R2, RZ, PT ;  /* 0x000000ff0200720c */ /* 0x000fe20003f05270 */
[----:B------:R-:W-:-:S12]  /*1f1e0*/  IMAD.MOV.U32 R14, RZ, RZ, RZ ;  /* 0x000000ffff0e7224 */ /* 0x000fd800078e00ff */
[----:B------:R-:W-:Y:S05]  /*1f1f0*/  @!P0 BRA `(.L_x_14306) ;  /* 0x0000000000108947 */ /* 0x000fea0003800000 */
[----:B------:R-:W-:Y:S01]  /*1f200*/  UMOV UR4, 0xffffffff ;  /* 0xffffffff00047882 */ /* 0x000fe20000000000 */
[----:B0-----:R-:W-:Y:S02]  /*1f210*/  VIADD R12, R6, 0xffffffff ;  /* 0xffffffff060c7836 */ /* 0x001fe40000000000 */
[----:B------:R-:W-:Y:S05]  /*1f220*/  BRA.DIV UR4, `(.L_x_14307) ;  /* 0x0000003a04947947 */ /* 0x000fea000b800000 */
[----:B------:R4:W0:Y:S02]  /*1f230*/  SHFL.IDX PT, R14, R3, R12, 0x1f ;  /* 0x00001f0c030e7589 */ /* 0x00082400000e0000 */
.L_x_14306:
[----:B-1--4-:R-:W1:Y:S01]  /*1f240*/  LDC.64 R2, c[0x0][0xc90] ;  /* 0x00032400ff027b82 */ /* 0x012e620000000a00 */
[----:B------:R-:W-:-:S04]  /*1f250*/  IMAD.IADD R19, R6, 0x1, R19 ;  /* 0x0000000106137824 */ /* 0x000fc800078e0213 */
[----:B-1----:R-:W-:-:S05]  /*1f260*/  IMAD.WIDE R2, R19, 0x4, R2 ;  /* 0x0000000413027825 */ /* 0x002fca00078e0202 */
[----:B--2---:R1:W3:Y:S01]  /*1f270*/  LDG.E R6, desc[UR38][R2.64] ;  /* 0x0000002602067981 */ /* 0x0042e2000c1e1900 */
[----:B0-----:R-:W-:-:S04]  /*1f280*/  IMAD R16, R14, R4, R16 ;  /* 0x000000040e107224 */ /* 0x001fc800078e0210 */
[----:B------:R-:W-:Y:S02]  /*1f290*/  IMAD.IADD R0, R0, 0x1, -R16 ;  /* 0x0000000100007824 */ /* 0x000fe400078e0a10 */
[----:B-1----:R-:W-:Y:S02]  /*1f2a0*/  IMAD.MOV.U32 R2, RZ, RZ, RZ ;  /* 0x000000ffff027224 */ /* 0x002fe400078e00ff */
[----:B---3--:R-:W-:-:S05]  /*1f2b0*/  IMAD R5, R17, R6, RZ ;  /* 0x0000000611057224 */ /* 0x008fca00078e02ff */
        /* <DEDUP_REMOVED lines=58> */
.L_x_14300:
[----:B------:R-:W-:Y:S01]  /*1f660*/  UMOV UR4, URZ ;  /* 0x0000003f00047c82 */ /* 0x000fe20008000000 */
[----:B------:R-:W-:Y:S01]  /*1f670*/  UMOV UR5, URZ ;  /* 0x0000003f00057c82 */ /* 0x000fe20008000000 */
[----:B------:R-:W-:Y:S01]  /*1f680*/  ULDC UR6, c[0x0][0xc3c] ;  /* 0x00030f0000067ab9 */ /* 0x000fe20000000800 */
[----:B------:R-:W-:Y:S02]  /*1f690*/  IMAD.MOV.U32 R16, RZ, RZ, R0 ;  /* 0x000000ffff107224 */ /* 0x000fe400078e0000 */
[----:B------:R-:W-:Y:S02]  /*1f6a0*/  IMAD.U32 R17, RZ, RZ, UR4 ;  /* 0x00000004ff117e24 */ /* 0x000fe4000f8e00ff */
[----:B------:R-:W-:Y:S02]  /*1f6b0*/  IMAD.U32 R18, RZ, RZ, UR5 ;  /* 0x00000005ff127e24 */ /* 0x000fe4000f8e00ff */
[----:B------:R-:W-:-:S07]  /*1f6c0*/  IMAD.U32 R19, RZ, RZ, UR6 ;  /* 0x00000006ff137e24 */ /* 0x000fce000f8e00ff */
.L_x_14308:
[----:B------:R-:W2:Y:S01]  /*1f6d0*/  S2R R0, SR_TID.X ;  /* 0x0000000000007919 */ /* 0x000ea20000002100 */
[----:B------:R-:W-:Y:S05]  /*1f6e0*/  WARPSYNC.ALL ;  /* 0x0000000000007948 */ /* 0x000fea0003800000 */
[----:B------:R-:W-:Y:S01]  /*1f6f0*/  BAR.SYNC.DEFER_BLOCKING 0x4, 0x200 ;  /* 0x0108000000007b1d */ /* 0x000fe20000010000 */
[----:B--2---:R-:W-:-:S04]  /*1f700*/  LOP3.LUT R0, R0, 0x1f, RZ, 0xc0, !PT ;  /* 0x0000001f00007812 */ /* 0x004fc800078ec0ff */
[----:B------:R-:W-:-:S13]  /*1f710*/  ISETP.NE.AND P0, PT, R0, RZ, PT ;  /* 0x000000ff0000720c */ /* 0x000fda0003f05270 */
[----:B-1----:R-:W1:Y:S01]  /*1f720*/  @!P0 S2R R3, SR_CgaCtaId ;  /* 0x0000000000038919 */ /* 0x002e620000008800 */
[----:B------:R-:W-:-:S04]  /*1f730*/  @!P0 MOV R0, 0x400 ;  /* 0x0000040000008802 */ /* 0x000fc80000000f00 */
[----:B-1----:R-:W-:-:S05]  /*1f740*/  @!P0 LEA R22, R3, R0, 0x18 ;  /* 0x0000000003168211 */ /* 0x002fca00078ec0ff */
[----:B------:R1:W-:Y:S01]  /*1f750*/  @!P0 STS.128 [R22+0x168d0], R16 ;  /* 0x0168d01016008388 */ /* 0x0003e20000000c00 */
[----:B------:R-:W-:Y:S06]  /*1f760*/  BAR.ARV 0x5, 0x200 ;  /* 0x0148000000007b1d */ /* 0x000fec0000002000 */
.L_x_14297:
[----:B------:R-:W-:Y:S02]  /*1f770*/  ULDC UR4, c[0x0][0xc3c] ;  /* 0x00030f0000047ab9 */ /* 0x000fe40000000800 */
[----:B---3--:R-:W-:-:S13]  /*1f780*/  ISETP.GE.AND P0, PT, R19, UR4, PT ;  /* 0x0000000413007c0c */ /* 0x008fda000bf06270 */
[----:B------:R-:W-:Y:S05]  /*1f790*/  @!P0 BRA `(.L_x_14309) ;  /* 0xffffffa000ec8947 */ /* 0x000fea000383ffff */
[----:B------:R-:W-:Y:S05]  /*1f7a0*/  BSYNC B8 ;  /* 0x0000000000087941 */ /* 0x000fea0003800000 */
.L_x_14171:
        /* <DEDUP_REMOVED lines=12> */
.L_x_14434:
[----:B------:R-:W-:Y:S05]  /*1f870*/  BSYNC B0 ;  /* 0x0000000000007941 */ /* 0x000fea0003800000 */
.L_x_14310:
[----:B------:R-:W-:-:S03]  /*1f880*/  UMOV UR4, 0xffffffff ;  /* 0xffffffff00047882 */ /* 0x000fc60000000000 */
[----:B------:R-:W-:Y:S05]  /*1f890*/  BRA.DIV UR4, `(.L_x_14312) ;  /* 0x0000003604307947 */ /* 0x000fea000b800000 */
[----:B0-----:R-:W0:Y:S02]  /*1f8a0*/  S2R R0, SR_TID.X ;  /* 0x0000000000007919 */ /* 0x001e240000002100 */
[----:B0-----:R-:W-:-:S04]  /*1f8b0*/  SHF.R.U32.HI R0, RZ, 0x5, R0 ;  /* 0x00000005ff007819 */ /* 0x001fc80000011600 */
[----:B------:R-:W-:-:S05]  /*1f8c0*/  LOP3.LUT R0, R0, 0x3, RZ, 0xc0, !PT ;  /* 0x0000000300007812 */ /* 0x000fca00078ec0ff */
[----:B------:R0:W2:Y:S02]  /*1f8d0*/  SHFL.IDX PT, R14, R0, RZ, 0x1f ;  /* 0x00001fff000e7589 */ /* 0x0000a400000e0000 */
.L_x_14437:
[----:B--2---:R-:W-:-:S13]  /*1f8e0*/  ISETP.NE.AND P0, PT, R14, RZ, PT ;  /* 0x000000ff0e00720c */ /* 0x004fda0003f05270 */
[----:B------:R-:W-:Y:S05]  /*1f8f0*/  @P0 BRA `(.L_x_13969) ;  /* 0x0000000000880947 */ /* 0x000fea0003800000 */
[----:B------:R-:W-:-:S03]  /*1f900*/  UMOV UR4, 0xffffffff ;  /* 0xffffffff00047882 */ /* 0x000fc60000000000 */
[----:B------:R-:W-:Y:S05]  /*1f910*/  BRA.DIV UR4, `(.L_x_14313) ;  /* 0x0000003604447947 */ /* 0x000fea000b800000 */
[----:B------:R-:W-:-:S13]  /*1f920*/  ELECT P6, URZ, PT ;  /* 0x00000000003f782f */ /* 0x000fda00038c0000 */
.L_x_14440:
[----:B------:R-:W-:Y:S05]  /*1f930*/  @!P6 BRA `(.L_x_13969) ;  /* 0x000000000078e947 */ /* 0x000fea0003800000 */
[----:B------:R-:W-:-:S06]  /*1f940*/  ULOP3.LUT UR4, UR36, 0x2, URZ, 0xfc, !UPT ;  /* 0x0000000224047892 */ /* 0x000fcc000f8efc3f */
[----:B0-----:R-:W-:-:S05]  /*1f950*/  IMAD.U32 R0, RZ, RZ, UR4 ;  /* 0x00000004ff007e24 */ /* 0x001fca000f8e00ff */
[----:B------:R-:W-:-:S13]  /*1f960*/  ISETP.NE.AND P2, PT, R0, 0x3, PT ;  /* 0x000000030000780c */ /* 0x000fda0003f45270 */
[----:B------:R-:W-:Y:S05]  /*1f970*/  @!P2 BRA `(.L_x_14314) ;  /* 0x000000000004a947 */ /* 0x000fea0003800000 */
[----:B------:R-:W-:Y:S01]  /*1f980*/  BPT.TRAP 0x1 ;  /* 0x000000040000795c */ /* 0x000fe20000300000 */
.L_x_14314:
        /* <DEDUP_REMOVED lines=12> */
.L_x_14441:
[----:B------:R-:W2:Y:S02]  /*1fa50*/  SYNCS.PHASECHK.TRANS64.TRYWAIT P0, [R3+URZ], R2 ;  /* 0x00000002030075a7 */ /* 0x000ea4000800017f */
[----:B--2---:R-:W-:Y:S05]  /*1fa60*/  @!P0 BRA `(.L_x_14316) ;  /* 0x0000003400248947 */ /* 0x004fea0003800000 */
.L_x_14442:
[----:B------:R-:W-:Y:S05]  /*1fa70*/  @!P2 BRA `(.L_x_14317) ;  /* 0x000000000004a947 */ /* 0x000fea0003800000 */
[----:B------:R-:W-:Y:S01]  /*1fa80*/  BPT.TRAP 0x1 ;  /* 0x000000040000795c */ /* 0x000fe20000300000 */
.L_x_14317:
[----:B------:R-:W-:-:S04]  /*1fa90*/  VIADD R0, R9, 0x16860 ;  /* 0x0001686009007836 */ /* 0x000fc80000000000 */
[----:B------:R-:W-:-:S04]  /*1faa0*/  IMAD R23, R23, 0x8, R0 ;  /* 0x0000000817177824 */ /* 0x000fc800078e0200 */
[----:B------:R-:W3:Y:S02]  /*1fab0*/  SYNCS.PHASECHK.TRANS64.TRYWAIT P0, [R23+URZ], R4 ;  /* 0x00000004170075a7 */ /* 0x000ee4000800017f */
[----:B---3--:R-:W-:Y:S05]  /*1fac0*/  @!P0 BRA `(.L_x_14318) ;  /* 0x0000003400208947 */ /* 0x008fea0003800000 */
.L_x_14443:
[----:B------:R-:W-:-:S07]  /*1fad0*/  IMAD R7, R7, 0x8, R0 ;  /* 0x0000000807077824 */ /* 0x000fce00078e0200 */
.L_x_14319:
[----:B----4-:R4:W0:Y:S02]  /*1fae0*/  SYNCS.PHASECHK.TRANS64.TRYWAIT P0, [R7+URZ], R2 ;  /* 0x00000002070075a7 */ /* 0x010824000800017f */
[----:B0-----:R-:W-:Y:S05]  /*1faf0*/  @!P0 NANOSLEEP.SYNCS 0x989680 ;  /* 0x009896800000895d */ /* 0x001fea0003900000 */
[----:B------:R-:W0:Y:S02]  /*1fb00*/  @!P0 SYNCS.PHASECHK.TRANS64 P0, [R7+URZ], R2 ;  /* 0x00000002070085a7 */ /* 0x000e24000800007f */
[----:B0-----:R-:W-:Y:S05]  /*1fb10*/  @!P0 BRA `(.L_x_14319) ;  /* 0xfffffffc00f08947 */ /* 0x001fea000383ffff */
.L_x_13969:
[----:B------:R-:W-:Y:S05]  /*1fb20*/  BSYNC B9 ;  /* 0x0000000000097941 */ /* 0x000fea0003800000 */
.L_x_13966:
[----:B------:R-:W-:Y:S05]  /*1fb30*/  EXIT ;  /* 0x000000000000794d */ /* 0x000fea0003800000 */
.L_x_13995:
[----:B0-----:R0:W1:Y:S02]  /*1fb40*/  SYNCS.PHASECHK.TRANS64.TRYWAIT P6, [R79+URZ+0x16890], R91 ;  /* 0x0168905b4f0075a7 */ /* 0x00106400080c017f */
[----:B-1----:R-:W-:Y:S05]  /*1fb50*/  @!P6 NANOSLEEP.SYNCS 0x989680 ;  /* 0x009896800000e95d */ /* 0x002fea0003900000 */
[----:B------:R-:W1:Y:S02]  /*1fb60*/  @!P6 SYNCS.PHASECHK.TRANS64 P6, [R79+URZ+0x16890], R91 ;  /* 0x0168905b4f00e5a7 */ /* 0x000e6400080c007f */
[----:B-1----:R-:W-:Y:S05]  /*1fb70*/  @!P6 BRA `(.L_x_13995) ;  /* 0xfffffffc00f0e947 */ /* 0x002fea000383ffff */
[----:B------:R-:W-:Y:S05]  /*1fb80*/  BRA `(.L_x_14320) ;  /* 0xfffffe3000c47947 */ /* 0x000fea000383ffff */
.L_x_14015:
[----:B0-----:R0:W1:Y:S02]  /*1fb90*/  SYNCS.PHASECHK.TRANS64.TRYWAIT P5, [R79+URZ+0x16890], R91 ;  /* 0x0168905b4f0075a7 */ /* 0x00106400080a017f */
[----:B-1----:R-:W-:Y:S05]  /*1fba0*/  @!P5 NANOSLEEP.SYNCS 0x989680 ;  /* 0x009896800000d95d */ /* 0x002fea0003900000 */
[----:B------:R-:W1:Y:S02]  /*1fbb0*/  @!P5 SYNCS.PHASECHK.TRANS64 P5, [R79+URZ+0x16890], R91 ;  /* 0x0168905b4f00d5a7 */ /* 0x000e6400080a007f */
[----:B-1----:R-:W-:Y:S05]  /*1fbc0*/  @!P5 BRA `(.L_x_14015) ;  /* 0xfffffffc00f0d947 */ /* 0x002fea000383ffff */
[----:B------:R-:W-:Y:S05]  /*1fbd0*/  BRA `(.L_x_14321) ;  /* 0xfffffe4400a07947 */ /* 0x000fea000383ffff */
.L_x_14024:
[----:B-1----:R1:W2:Y:S02]  /*1fbe0*/  SYNCS.PHASECHK.TRANS64.TRYWAIT P4, [R79+URZ+0x16890], R91 ;  /* 0x0168905b4f0075a7 */ /* 0x0022a4000808017f */
[----:B--2---:R-:W-:Y:S05]  /*1fbf0*/  @!P4 NANOSLEEP.SYNCS 0x989680 ;  /* 0x009896800000c95d */ /* 0x004fea0003900000 */
[----:B------:R-:W2:Y:S02]  /*1fc00*/  @!P4 SYNCS.PHASECHK.TRANS64 P4, [R79+URZ+0x16890], R91 ;  /* 0x0168905b4f00c5a7 */ /* 0x000ea4000808007f */
[----:B--2---:R-:W-:Y:S05]  /*1fc10*/  @!P4 BRA `(.L_x_14024) ;  /* 0xfffffffc00f0c947 */ /* 0x004fea000383ffff */
[----:B------:R-:W-:Y:S05]  /*1fc20*/  BRA `(.L_x_14322) ;  /* 0xfffffe58000c7947 */ /* 0x000fea000383ffff */
.L_x_14030:
[----:B--2---:R2:W3:Y:S02]  /*1fc30*/  SYNCS.PHASECHK.TRANS64.TRYWAIT P3, [R79+URZ+0x168b0], R91 ;  /* 0x0168b05b4f0075a7 */ /* 0x0044e4000806017f */
[----:B---3--:R-:W-:Y:S05]  /*1fc40*/  @!P3 NANOSLEEP.SYNCS 0x989680 ;  /* 0x009896800000b95d */ /* 0x008fea0003900000 */
[----:B------:R-:W3:Y:S02]  /*1fc50*/  @!P3 SYNCS.PHASECHK.TRANS64 P3, [R79+URZ+0x168b0], R91 ;  /* 0x0168b05b4f00b5a7 */ /* 0x000ee4000806007f */
[----:B---3--:R-:W-:Y:S05]  /*1fc60*/  @!P3 BRA `(.L_x_14030) ;  /* 0xfffffffc00f0b947 */ /* 0x008fea000383ffff */
[----:B------:R-:W-:Y:S05]  /*1fc70*/  BRA `(.L_x_14323) ;  /* 0xfffffe5800a07947 */ /* 0x000fea000383ffff */
.L_x_14046:
        /* <DEDUP_REMOVED lines=13> */
.L_x_14325:
[----:B------:R-:W-:Y:S05]  /*1fd50*/  BSYNC B0 ;  /* 0x0000000000007941 */ /* 0x000fea0003800000 */
.L_x_14324:
[----:B------:R0:W-:Y:S01]  /*1fd60*/  STL [R1+0x20], R14 ;  /* 0x0000200e01007387 */ /* 0x0001e20000100800 */
[----:B------:R-:W-:Y:S05]  /*1fd70*/  BRA `(.L_x_14326) ;  /* 0xfffffe6400007947 */ /* 0x000fea000383ffff */
.L_x_14058:
        /* <DEDUP_REMOVED lines=8> */
.L_x_14328:
[----:B------:R-:W-:Y:S05]  /*1fe00*/  BSYNC B1 ;  /* 0x0000000000017941 */ /* 0x000fea0003800000 */
.L_x_14327:
        /* <DEDUP_REMOVED lines=8> */
.L_x_14329:
[----:B------:R-:W-:Y:S02]  /*1fe90*/  IMAD.MOV.U32 R13, RZ, RZ, R8 ;  /* 0x000000ffff0d7224 */ /* 0x000fe400078e0008 */
[----:B------:R-:W-:-:S07]  /*1fea0*/  IMAD.MOV.U32 R0, RZ, RZ, R14 ;  /* 0x000000ffff007224 */ /* 0x000fce00078e000e */
[----:B------:R-:W-:Y:S05]  /*1feb0*/  WARPSYNC.COLLECTIVE R15, `(.L_x_14330) ;  /* 0x000000000f087348 */ /* 0x000fea0003c00000 */
[----:B------:R0:W1:Y:S02]  /*1fec0*/  SHFL.IDX P6, R14, R13, R12, R11 ;  /* 0x0000000c0d0e7389 */ /* 0x00006400000c000b */
[----:B01----:R-:W-:Y:S01]  /*1fed0*/  ENDCOLLECTIVE ;  /* 0x000000000000791b */ /* 0x003fe20003800000 */
.L_x_14330:
[----:B------:R-:W-:Y:S02]  /*1fee0*/  IMAD.MOV.U32 R13, RZ, RZ, R7 ;  /* 0x000000ffff0d7224 */ /* 0x000fe400078e0007 */
[----:B------:R-:W-:-:S07]  /*1fef0*/  IMAD.MOV.U32 R5, RZ, RZ, R14 ;  /* 0x000000ffff057224 */ /* 0x000fce00078e000e */
[----:B------:R-:W-:Y:S05]  /*1ff00*/  WARPSYNC.COLLECTIVE R15, `(.L_x_14331) ;  /* 0x000000000f087348 */ /* 0x000fea0003c00000 */
[----:B------:R0:W1:Y:S02]  /*1ff10*/  SHFL.IDX P6, R14, R13, R12, R11 ;  /* 0x0000000c0d0e7389 */ /* 0x00006400000c000b */
[----:B01----:R-:W-:Y:S01]  /*1ff20*/  ENDCOLLECTIVE ;  /* 0x000000000000791b */ /* 0x003fe20003800000 */
.L_x_14331:
[----:B------:R-:W-:Y:S05]  /*1ff30*/  BRA `(.L_x_14332) ;  /* 0xfffffe68008c7947 */ /* 0x000fea000383ffff */
.L_x_14061:
[----:B------:R-:W-:Y:S01]  /*1ff40*/  BSSY B1, `(.L_x_14333) ;  /* 0x0000008000017945 */ /* 0x000fe20003800000 */
[----:B------:R-:W-:Y:S02]  /*1ff50*/  IMAD.MOV.U32 R13, RZ, RZ, R6 ;  /* 0x000000ffff0d7224 */ /* 0x000fe400078e0006 */
[----:B------:R-:W-:Y:S02]  /*1ff60*/  IMAD.MOV.U32 R12, RZ, RZ, 0x1 ;  /* 0x00000001ff0c7424 */ /* 0x000fe400078e00ff */
[----:B------:R-:W-:Y:S02]  /*1ff70*/  IMAD.MOV.U32 R11, RZ, RZ, 0x1c1f ;  /* 0x00001c1fff0b7424 */ /* 0x000fe400078e00ff */
[----:B------:R-:W-:-:S07]  /*1ff80*/  IMAD.MOV.U32 R15, RZ, RZ, -0x1 ;  /* 0xffffffffff0f7424 */ /* 0x000fce00078e00ff */
[----:B-1----:R-:W-:Y:S05]  /*1ff90*/  WARPSYNC.COLLECTIVE R15, `(.L_x_14334) ;  /* 0x000000000f087348 */ /* 0x002fea0003c00000 */
[----:B------:R0:W2:Y:S02]  /*1ffa0*/  SHFL.IDX P6, R14, R13, R12, R11 ;  /* 0x0000000c0d0e7389 */ /* 0x0000a400000c000b */
[----:B012---:R-:W-:Y:S01]  /*1ffb0*/  ENDCOLLECTIVE ;  /* 0x000000000000791b */ /* 0x007fe20003800000 */
.L_x_14334:
[----:B------:R-:W-:Y:S05]  /*1ffc0*/  BSYNC B1 ;  /* 0x0000000000017941 */ /* 0x000fea0003800000 */
.L_x_14333:
        /* <DEDUP_REMOVED lines=8> */
.L_x_14335:
[----:B------:R-:W-:Y:S02]  /*20050*/  IMAD.MOV.U32 R13, RZ, RZ, R8 ;  /* 0x000000ffff0d7224 */ /* 0x000fe400078e0008 */
[----:B------:R-:W-:-:S07]  /*20060*/  IMAD.MOV.U32 R0, RZ, RZ, R14 ;  /* 0x000000ffff007224 */ /* 0x000fce00078e000e */
[----:B------:R-:W-:Y:S05]  /*20070*/  WARPSYNC.COLLECTIVE R15, `(.L_x_14336) ;  /* 0x000000000f087348 */ /* 0x000fea0003c00000 */
[----:B------:R0:W1:Y:S02]  /*20080*/  SHFL.IDX P6, R14, R13, R12, R11 ;  /* 0x0000000c0d0e7389 */ /* 0x00006400000c000b */
[----:B01----:R-:W-:Y:S01]  /*20090*/  ENDCOLLECTIVE ;  /* 0x000000000000791b */ /* 0x003fe20003800000 */
.L_x_14336:
[----:B------:R-:W-:Y:S02]  /*200a0*/  IMAD.MOV.U32 R13, RZ, RZ, R7 ;  /* 0x000000ffff0d7224 */ /* 0x000fe400078e0007 */
[----:B------:R-:W-:-:S07]  /*200b0*/  IMAD.MOV.U32 R5, RZ, RZ, R14 ;  /* 0x000000ffff057224 */ /* 0x000fce00078e000e */
[----:B------:R-:W-:Y:S05]  /*200c0*/  WARPSYNC.COLLECTIVE R15, `(.L_x_14337) ;  /* 0x000000000f087348 */ /* 0x000fea0003c00000 */
[----:B------:R0:W1:Y:S02]  /*200d0*/  SHFL.IDX P6, R14, R13, R12, R11 ;  /* 0x0000000c0d0e7389 */ /* 0x00006400000c000b */
[----:B01----:R-:W-:Y:S01]  /*200e0*/  ENDCOLLECTIVE ;  /* 0x000000000000791b */ /* 0x003fe20003800000 */
.L_x_14337:
[----:B------:R-:W-:Y:S05]  /*200f0*/  BRA `(.L_x_14338) ;  /* 0xfffffe6800f47947 */ /* 0x000fea000383ffff */
.L_x_14065:
[----:B0-----:R0:W1:Y:S02]  /*20100*/  SYNCS.PHASECHK.TRANS64.TRYWAIT P0, [R2+URZ+0x16800], R45 ;  /* 0x0168002d020075a7 */ /* 0x001064000800017f */
[----:B-1----:R-:W-:Y:S05]  /*20110*/  @!P0 NANOSLEEP.SYNCS 0x989680 ;  /* 0x009896800000895d */ /* 0x002fea0003900000 */
[----:B------:R-:W1:Y:S02]  /*20120*/  @!P0 SYNCS.PHASECHK.TRANS64 P0, [R2+URZ+0x16800], R45 ;  /* 0x0168002d020085a7 */ /* 0x000e64000800007f */
[----:B-1----:R-:W-:Y:S05]  /*20130*/  @!P0 BRA `(.L_x_14065) ;  /* 0xfffffffc00f08947 */ /* 0x002fea000383ffff */
[----:B------:R-:W-:Y:S05]  /*20140*/  BRA `(.L_x_14339) ;  /* 0xfffffe7000007947 */ /* 0x000fea000383ffff */
.L_x_14073:
[----:B------:R-:W1:Y:S01]  /*20150*/  LDC R35, c[0x0][0x3f4] ;  /* 0x0000fd00ff237b82 */ /* 0x000e620000000800 */
[----:B------:R-:W-:Y:S01]  /*20160*/  BSSY B1, `(.L_x_14340) ;  /* 0x0000008000017945 */ /* 0x000fe20003800000 */
[----:B------:R-:W-:Y:S02]  /*20170*/  IMAD.MOV.U32 R13, RZ, RZ, R26 ;  /* 0x000000ffff0d7224 */ /* 0x000fe400078e001a */
[----:B------:R-:W-:Y:S02]  /*20180*/  IMAD.MOV.U32 R12, RZ, RZ, RZ ;  /* 0x000000ffff0c7224 */ /* 0x000fe400078e00ff */
[----:B------:R-:W-:Y:S02]  /*20190*/  IMAD.MOV.U32 R11, RZ, RZ, 0x1c1f ;  /* 0x00001c1fff0b7424 */ /* 0x000fe400078e00ff */
[----:B------:R-:W-:-:S07]  /*201a0*/  IMAD.MOV.U32 R15, RZ, RZ, -0x1 ;  /* 0xffffffffff0f7424 */ /* 0x000fce00078e00ff */
[----:B01----:R-:W-:Y:S05]  /*201b0*/  WARPSYNC.COLLECTIVE R15, `(.L_x_14341) ;  /* 0x000000000f087348 */ /* 0x003fea0003c00000 */
[----:B0-----:R0:W2:Y:S02]  /*201c0*/  SHFL.IDX P6, R14, R13, R12, R11 ;  /* 0x0000000c0d0e7389 */ /* 0x0010a400000c000b */
[----:B012---:R-:W-:Y:S01]  /*201d0*/  ENDCOLLECTIVE ;  /* 0x000000000000791b */ /* 0x007fe20003800000 */
.L_x_14341:
[----:B------:R-:W-:Y:S05]  /*201e0*/  BSYNC B1 ;  /* 0x0000000000017941 */ /* 0x000fea0003800000 */
.L_x_14340:
[----:B------:R0:W5:Y:S01]  /*201f0*/  LDL R8, [R1+0x4] ;  /* 0x0000040001087983 */ /* 0x0001620000100800 */
[----:B------:R-:W-:Y:S01]  /*20200*/  IMAD.MOV.U32 R13, RZ, RZ, R25 ;  /* 0x000000ffff0d7224 */ /* 0x000fe200078e0019 */
[----:B------:R-:W-:Y:S01]  /*20210*/  ISETP.GE.AND P0, PT, R18, R35, PT ;  /* 0x000000231200720c */ /* 0x000fe20003f06270 */
[----:B------:R-:W-:Y:S02]  /*20220*/  IMAD.MOV.U32 R12, RZ, RZ, RZ ;  /* 0x000000ffff0c7224 */ /* 0x000fe400078e00ff */
[----:B------:R-:W-:Y:S02]  /*20230*/  IMAD.MOV.U32 R11, RZ, RZ, 0x1c1f ;  /* 0x00001c1fff0b7424 */ /* 0x000fe400078e00ff */
[----:B------:R-:W-:Y:S02]  /*20240*/  IMAD.MOV.U32 R15, RZ, RZ, -0x1 ;  /* 0xffffffffff0f7424 */ /* 0x000fe400078e00ff */
[----:B0-----:R-:W-:-:S07]  /*20250*/  IMAD.MOV.U32 R0, RZ, RZ, R14 ;  /* 0x000000ffff007224 */ /* 0x001fce00078e000e */
[----:B-----5:R-:W-:Y:S05]  /*20260*/  WARPSYNC.COLLECTIVE R15, `(.L_x_14342) ;  /* 0x000000000f087348 */ /* 0x020fea0003c00000 */
[----:B------:R0:W1:Y:S02]  /*20270*/  SHFL.IDX P6, R14, R13, R12, R11 ;  /* 0x0000000c0d0e7389 */ /* 0x00006400000c000b */
[----:B01---5:R-:W-:Y:S01]  /*20280*/  ENDCOLLECTIVE ;  /* 0x000000000000791b */ /* 0x023fe20003800000 */
.L_x_14342:
[----:B------:R-:W-:Y:S02]  /*20290*/  IMAD.MOV.U32 R13, RZ, RZ, R24 ;  /* 0x000000ffff0d7224 */ /* 0x000fe400078e0018 */
[----:B------:R-:W-:-:S07]  /*202a0*/  IMAD.MOV.U32 R3, RZ, RZ, R14 ;  /* 0x000000ffff037224 */ /* 0x000fce00078e000e */
[----:B------:R-:W-:Y:S05]  /*202b0*/  WARPSYNC.COLLECTIVE R15, `(.L_x_14343) ;  /* 0x000000000f087348 */ /* 0x000fea0003c00000 */
[----:B------:R0:W1:Y:S02]  /*202c0*/  SHFL.IDX P6, R14, R13, R12, R11 ;  /* 0x0000000c0d0e7389 */ /* 0x00006400000c000b */
[----:B01----:R-:W-:Y:S01]  /*202d0*/  ENDCOLLECTIVE ;  /* 0x000000000000791b */ /* 0x003fe20003800000 */
.L_x_14343:
[----:B------:R-:W-:Y:S02]  /*202e0*/  IMAD.MOV.U32 R13, RZ, RZ, R27 ;  /* 0x000000ffff0d7224 */ /* 0x000fe400078e001b */
[----:B------:R-:W-:-:S07]  /*202f0*/  IMAD.MOV.U32 R4, RZ, RZ, R14 ;  /* 0x000000ffff047224 */ /* 0x000fce00078e000e */
[----:B------:R-:W-:Y:S05]  /*20300*/  WARPSYNC.COLLECTIVE R15, `(.L_x_14344) ;  /* 0x000000000f087348 */ /* 0x000fea0003c00000 */
[----:B------:R0:W1:Y:S02]  /*20310*/  SHFL.IDX P6, R14, R13, R12, R11 ;  /* 0x0000000c0d0e7389 */ /* 0x00006400000c000b */
[----:B01----:R-:W-:Y:S01]  /*20320*/  ENDCOLLECTIVE ;  /* 0x000000000000791b */ /* 0x003fe20003800000 */
.L_x_14344:
[----:B------:R-:W-:-:S05]  /*20330*/  IMAD R32, R8, R32, RZ ;  /* 0x0000002008207224 */ /* 0x000fca00078e02ff */
[----:B------:R-:W-:-:S13]  /*20340*/  ISETP.GE.OR P1, PT, R41, R32, P0 ;  /* 0x000000202900720c */ /* 0x000fda0000726670 */
[C---:B------:R-:W-:Y:S01]  /*20350*/  @!P1 IMAD.SHL.U32 R5, R18.reuse, 0x2, RZ ;  /* 0x0000000212059824 */ /* 0x040fe200078e00ff */
[----:B------:R-:W-:-:S04]  /*20360*/  @!P1 SHF.L.U64.HI R21, R18, 0x1, R43 ;  /* 0x0000000112159819 */ /* 0x000fc8000001022b */
[----:B------:R-:W-:-:S05]  /*20370*/  @!P1 IADD3 R6, P2, R3, R5, RZ ;  /* 0x0000000503069210 */ /* 0x000fca0007f5e0ff */
[----:B------:R-:W-:-:S05]  /*20380*/  @!P1 IMAD.X R7, R0, 0x1, R21, P2 ;  /* 0x0000000100079824 */ /* 0x000fca00010e0615 */
[----:B------:R-:W2:Y:S01]  /*20390*/  @!P1 LD.E.128 R8, desc[UR38][R6.64] ;  /* 0x0000002606089980 */ /* 0x000ea2000c101d00 */
[----:B------:R-:W-:-:S05]  /*203a0*/  @!P1 IADD3 R14, P2, R14, R5, RZ ;  /* 0x000000050e0e9210 */ /* 0x000fca0007f5e0ff */
[----:B------:R-:W-:-:S04]  /*203b0*/  @!P1 IMAD.X R3, R4, 0x1, R21, P2 ;  /* 0x0000000104039824 */ /* 0x000fc800010e0615 */
[----:B------:R-:W-:-:S05]  /*203c0*/  @!P1 IMAD.MOV.U32 R15, RZ, RZ, R3 ;  /* 0x000000ffff0f9224 */ /* 0x000fca00078e0003 */
[----:B------:R0:W5:Y:S01]  /*203d0*/  @!P1 LD.E.128 R4, desc[UR38][R14.64] ;  /* 0x000000260e049980 */ /* 0x000162000c101d00 */
[----:B------:R-:W-:Y:S01]  /*203e0*/  CS2R R38, SRZ ;  /* 0x0000000000267805 */ /* 0x000fe2000001ff00 */
[----:B------:R-:W-:Y:S01]  /*203f0*/  IMAD.MOV.U32 R13, RZ, RZ, R26 ;  /* 0x000000ffff0d7224 */ /* 0x000fe200078e001a */
[----:B------:R-:W-:Y:S01]  /*20400*/  CS2R R36, SRZ ;  /* 0x0000000000247805 */ /* 0x000fe2000001ff00 */
[----:B------:R-:W-:Y:S01]  /*20410*/  IMAD.MOV.U32 R12, RZ, RZ, 0x1 ;  /* 0x00000001ff0c7424 */ /* 0x000fe200078e00ff */
[----:B------:R-:W-:Y:S02]  /*20420*/  CS2R R20, SRZ ;  /* 0x0000000000147805 */ /* 0x000fe4000001ff00 */
[----:B------:R-:W-:Y:S01]  /*20430*/  CS2R R28, SRZ ;  /* 0x00000000001c7805 */ /* 0x000fe2000001ff00 */
[----:B0-----:R-:W-:Y:S02]  /*20440*/  IMAD.MOV.U32 R15, RZ, RZ, -0x1 ;  /* 0xffffffffff0f7424 */ /* 0x001fe400078e00ff */
[----:B--2---:R-:W-:-:S02]  /*20450*/  @!P1 IMAD.MOV.U32 R39, RZ, RZ, R11 ;  /* 0x000000ffff279224 */ /* 0x004fc400078e000b */
[----:B------:R-:W-:Y:S02]  /*20460*/  IMAD.MOV.U32 R11, RZ, RZ, 0x1c1f ;  /* 0x00001c1fff0b7424 */ /* 0x000fe400078e00ff */
[----:B------:R-:W-:Y:S02]  /*20470*/  @!P1 IMAD.MOV.U32 R36, RZ, RZ, R8 ;  /* 0x000000ffff249224 */ /* 0x000fe400078e0008 */
[----:B------:R-:W-:-:S07]  /*20480*/  @!P1 IMAD.MOV.U32 R37, RZ, RZ, R9 ;  /* 0x000000ffff259224 */ /* 0x000fce00078e0009 */
[----:B-----5:R-:W-:Y:S05]  /*20490*/  WARPSYNC.COLLECTIVE R15, `(.L_x_14345) ;  /* 0x000000000f087348 */ /* 0x020fea0003c00000 */
[----:B------:R0:W1:Y:S02]  /*204a0*/  SHFL.IDX P6, R14, R13, R12, R11 ;  /* 0x0000000c0d0e7389 */ /* 0x00006400000c000b */
[----:B01---5:R-:W-:Y:S01]  /*204b0*/  ENDCOLLECTIVE ;  /* 0x000000000000791b */ /* 0x023fe20003800000 */
.L_x_14345:
[----:B------:R-:W-:Y:S02]  /*204c0*/  IMAD.MOV.U32 R0, RZ, RZ, R36 ;  /* 0x000000ffff007224 */ /* 0x000fe400078e0024 */
[----:B------:R-:W-:Y:S02]  /*204d0*/  IMAD.MOV.U32 R3, RZ, RZ, R37 ;  /* 0x000000ffff037224 */ /* 0x000fe400078e0025 */
[----:B------:R-:W-:Y:S01]  /*204e0*/  @!P1 IMAD.MOV.U32 R38, RZ, RZ, R10 ;  /* 0x000000ffff269224 */ /* 0x000fe200078e000a */
[----:B------:R-:W-:Y:S01]  /*204f0*/  PRMT R48, R0, 0x7610, R48 ;  /* 0x0000761000307816 */ /* 0x000fe20000000030 */
[----:B------:R-:W-:Y:S01]  /*20500*/  IMAD.MOV.U32 R9, RZ, RZ, R39 ;  /* 0x000000ffff097224 */ /* 0x000fe200078e0027 */
[----:B------:R-:W-:Y:S01]  /*20510*/  PRMT R34, R34, 0x5410, R3 ;  /* 0x0000541022227816 */ /* 0x000fe20000000003 */
[----:B------:R-:W-:Y:S02]  /*20520*/  @!P1 IMAD.MOV.U32 R20, RZ, RZ, R4 ;  /* 0x000000ffff149224 */ /* 0x000fe400078e0004 */
[----:B------:R-:W-:Y:S01]  /*20530*/  @!P1 IMAD.MOV.U32 R21, RZ, RZ, R5 ;  /* 0x000000ffff159224 */ /* 0x000fe200078e0005 */
[----:B------:R-:W-:Y:S01]  /*20540*/  PRMT R34, R9, 0x7610, R34 ;  /* 0x0000761009227816 */ /* 0x000fe20000000022 */
[----:B------:R-:W-:-:S02]  /*20550*/  IMAD.MOV.U32 R8, RZ, RZ, R38 ;  /* 0x000000ffff087224 */ /* 0x000fc400078e0026 */
[----:B------:R-:W-:Y:S02]  /*20560*/  IMAD.MOV.U32 R13, RZ, RZ, R25 ;  /* 0x000000ffff0d7224 */ /* 0x000fe400078e0019 */
[----:B------:R-:W-:Y:S01]  /*20570*/  @!P1 IMAD.MOV.U32 R28, RZ, RZ, R6 ;  /* 0x000000ffff1c9224 */ /* 0x000fe200078e0006 */
[----:B------:R-:W-:Y:S01]  /*20580*/  PRMT R31, R8, 0x7610, R31 ;  /* 0x00007610081f7816 */ /* 0x000fe2000000001f */
[----:B------:R-:W-:Y:S02]  /*20590*/  @!P1 IMAD.MOV.U32 R29, RZ, RZ, R7 ;  /* 0x000000ffff1d9224 */ /* 0x000fe400078e0007 */
[----:B------:R-:W-:Y:S02]  /*205a0*/  IMAD.MOV.U32 R4, RZ, RZ, R20 ;  /* 0x000000ffff047224 */ /* 0x000fe400078e0014 */
[----:B------:R-:W-:Y:S02]  /*205b0*/  IMAD.MOV.U32 R5, RZ, RZ, R21 ;  /* 0x000000ffff057224 */ /* 0x000fe400078e0015 */
[----:B------:R-:W-:Y:S01]  /*205c0*/  IMAD.MOV.U32 R0, RZ, RZ, R14 ;  /* 0x000000ffff007224 */ /* 0x000fe200078e000e */
[----:B------:R-:W-:-:S07]  /*205d0*/  PRMT R50, R4, 0x7610, R50 ;  /* 0x0000761004327816 */ /* 0x000fce0000000032 */
[----:B------:R-:W-:Y:S05]  /*205e0*/  WARPSYNC.COLLECTIVE R15, `(.L_x_14346) ;  /* 0x000000000f087348 */ /* 0x000fea0003c00000 */
[----:B------:R0:W1:Y:S02]  /*205f0*/  SHFL.IDX P6, R14, R13, R12, R11 ;  /* 0x0000000c0d0e7389 */ /* 0x00006400000c000b */
[----:B01----:R-:W-:Y:S01]  /*20600*/  ENDCOLLECTIVE ;  /* 0x000000000000791b */ /* 0x003fe20003800000 */
.L_x_14346:
[----:B------:R-:W-:Y:S01]  /*20610*/  IMAD.MOV.U32 R6, RZ, RZ, R28 ;  /* 0x000000ffff067224 */ /* 0x000fe200078e001c */
[----:B------:R-:W-:Y:S01]  /*20620*/  PRMT R54, R5, 0x7610, R54 ;  /* 0x0000761005367816 */ /* 0x000fe20000000036 */
[----:B------:R-:W-:Y:S01]  /*20630*/  IMAD.MOV.U32 R7, RZ, RZ, R29 ;  /* 0x000000ffff077224 */ /* 0x000fe200078e001d */
[----:B------:R-:W-:Y:S02]  /*20640*/  CS2R R4, SRZ ;  /* 0x0000000000047805 */ /* 0x000fe4000001ff00 */
[----:B------:R-:W-:Y:S02]  /*20650*/  PRMT R31, R31, 0x5410, R6 ;  /* 0x000054101f1f7816 */ /* 0x000fe40000000006 */
[----:B------:R-:W-:Y:S01]  /*20660*/  PRMT R55, R7, 0x7610, R55 ;  /* 0x0000761007377816 */ /* 0x000fe20000000037 */
[----:B------:R-:W-:Y:S02]  /*20670*/  IMAD.MOV.U32 R13, RZ, RZ, R24 ;  /* 0x000000ffff0d7224 */ /* 0x000fe400078e0018 */
[----:B------:R-:W-:-:S07]  /*20680*/  IMAD.MOV.U32 R3, RZ, RZ, R14 ;  /* 0x000000ffff037224 */ /* 0x000fce00078e000e */
[----:B------:R-:W-:Y:S05]  /*20690*/  WARPSYNC.COLLECTIVE R15, `(.L_x_14347) ;  /* 0x000000000f087348 */ /* 0x000fea0003c00000 */
[----:B------:R0:W1:Y:S02]  /*206a0*/  SHFL.IDX P6, R14, R13, R12, R11 ;  /* 0x0000000c0d0e7389 */ /* 0x00006400000c000b */
[----:B01----:R-:W-:Y:S01]  /*206b0*/  ENDCOLLECTIVE ;  /* 0x000000000000791b */ /* 0x003fe20003800000 */
.L_x_14347:
[----:B------:R-:W-:Y:S02]  /*206c0*/  IMAD.MOV.U32 R13, RZ, RZ, R27 ;  /* 0x000000ffff0d7224 */ /* 0x000fe400078e001b */
[----:B------:R-:W-:-:S07]  /*206d0*/  IMAD.MOV.U32 R24, RZ, RZ, R14 ;  /* 0x000000ffff187224 */ /* 0x000fce00078e000e */
[----:B------:R-:W-:Y:S05]  /*206e0*/  WARPSYNC.COLLECTIVE R15, `(.L_x_14348) ;  /* 0x000000000f087348 */ /* 0x000fea0003c00000 */
[----:B------:R0:W1:Y:S02]  /*206f0*/  SHFL.IDX P6, R14, R13, R12, R11 ;  /* 0x0000000c0d0e7389 */ /* 0x00006400000c000b */
[----:B01----:R-:W-:Y:S01]  /*20700*/  ENDCOLLECTIVE ;  /* 0x000000000000791b */ /* 0x003fe20003800000 */
.L_x_14348:
[----:B------:R-:W-:Y:S05]  /*20710*/  BRA `(.L_x_14349) ;  /* 0xfffffe7c00307947 */ /* 0x000fea000383ffff */
.L_x_14077:
[----:B0-----:R0:W1:Y:S02]  /*20720*/  SYNCS.PHASECHK.TRANS64.TRYWAIT P1, [R2+URZ+0x16800], R13 ;  /* 0x0168000d020075a7 */ /* 0x001064000802017f */
[----:B-1----:R-:W-:Y:S05]  /*20730*/  @!P1 NANOSLEEP.SYNCS 0x989680 ;  /* 0x009896800000995d */ /* 0x002fea0003900000 */
[----:B------:R-:W1:Y:S02]  /*20740*/  @!P1 SYNCS.PHASECHK.TRANS64 P1, [R2+URZ+0x16800], R13 ;  /* 0x0168000d020095a7 */ /* 0x000e64000802007f */
[----:B-1----:R-:W-:Y:S05]  /*20750*/  @!P1 BRA `(.L_x_14077) ;  /* 0xfffffffc00f09947 */ /* 0x002fea000383ffff */
[----:B------:R-:W-:Y:S05]  /*20760*/  BRA `(.L_x_14350) ;  /* 0xfffffe7c00d87947 */ /* 0x000fea000383ffff */
.L_x_14083:
[----:B--2---:R2:W3:Y:S02]  /*20770*/  SYNCS.PHASECHK.TRANS64.TRYWAIT P2, [R15+URZ+0x16830], R0 ;  /* 0x016830000f0075a7 */ /* 0x0044e4000804017f */
[----:B---3--:R-:W-:Y:S05]  /*20780*/  @!P2 NANOSLEEP.SYNCS 0x989680 ;  /* 0x009896800000a95d */ /* 0x008fea0003900000 */
[----:B------:R-:W3:Y:S02]  /*20790*/  @!P2 SYNCS.PHASECHK.TRANS64 P2, [R15+URZ+0x16830], R0 ;  /* 0x016830000f00a5a7 */ /* 0x000ee4000804007f */
[----:B---3--:R-:W-:Y:S05]  /*207a0*/  @!P2 BRA `(.L_x_14083) ;  /* 0xfffffffc00f0a947 */ /* 0x008fea000383ffff */
[----:B------:R-:W-:Y:S05]  /*207b0*/  BRA `(.L_x_14082) ;  /* 0xfffffe8c00a07947 */ /* 0x000fea000383ffff */
.L_x_14101:
[----:B-1----:R1:W2:Y:S02]  /*207c0*/  SYNCS.PHASECHK.TRANS64.TRYWAIT P4, [R11+URZ+0x16830], R10 ;  /* 0x0168300a0b0075a7 */ /* 0x0022a4000808017f */
[----:B--2---:R-:W-:Y:S05]  /*207d0*/  @!P4 NANOSLEEP.SYNCS 0x989680 ;  /* 0x009896800000c95d */ /* 0x004fea0003900000 */
[----:B------:R-:W2:Y:S02]  /*207e0*/  @!P4 SYNCS.PHASECHK.TRANS64 P4, [R11+URZ+0x16830], R10 ;  /* 0x0168300a0b00c5a7 */ /* 0x000ea4000808007f */
[----:B--2---:R-:W-:Y:S05]  /*207f0*/  @!P4 BRA `(.L_x_14101) ;  /* 0xfffffffc00f0c947 */ /* 0x004fea000383ffff */
[----:B------:R-:W-:Y:S05]  /*20800*/  BRA `(.L_x_14100) ;  /* 0xfffffec800907947 */ /* 0x000fea000383ffff */
.L_x_14105:
[----:B-1----:R1:W2:Y:S02]  /*20810*/  SYNCS.PHASECHK.TRANS64.TRYWAIT P3, [R11+URZ+0x16850], R10 ;  /* 0x0168500a0b0075a7 */ /* 0x0022a4000806017f */
[----:B--2---:R-:W-:Y:S05]  /*20820*/  @!P3 NANOSLEEP.SYNCS 0x989680 ;  /* 0x009896800000b95d */ /* 0x004fea0003900000 */
[----:B------:R-:W2:Y:S02]  /*20830*/  @!P3 SYNCS.PHASECHK.TRANS64 P3, [R11+URZ+0x16850], R10 ;  /* 0x0168500a0b00b5a7 */ /* 0x000ea4000806007f */
[----:B--2---:R-:W-:Y:S05]  /*20840*/  @!P3 BRA `(.L_x_14105) ;  /* 0xfffffffc00f0b947 */ /* 0x004fea000383ffff */
[----:B------:R-:W-:Y:S05]  /*20850*/  BRA `(.L_x_14102) ;  /* 0xfffffecc00507947 */ /* 0x000fea000383ffff */
.L_x_14124:
[----:B-1----:R1:W2:Y:S02]  /*20860*/  SYNCS.PHASECHK.TRANS64.TRYWAIT P3, [R5+URZ+0x16830], R12 ;  /* 0x0168300c050075a7 */ /* 0x0022a4000806017f */
[----:B--2---:R-:W-:Y:S05]  /*20870*/  @!P3 NANOSLEEP.SYNCS 0x989680 ;  /* 0x009896800000b95d */ /* 0x004fea0003900000 */
[----:B------:R-:W2:Y:S02]  /*20880*/  @!P3 SYNCS.PHASECHK.TRANS64 P3, [R5+URZ+0x16830], R12 ;  /* 0x0168300c0500b5a7 */ /* 0x000ea4000806007f */
[----:B--2---:R-:W-:Y:S05]  /*20890*/  @!P3 BRA `(.L_x_14124) ;  /* 0xfffffffc00f0b947 */ /* 0x004fea000383ffff */
[----:B------:R-:W-:Y:S05]  /*208a0*/  BRA `(.L_x_14123) ;  /* 0xffffff0400187947 */ /* 0x000fea000383ffff */
.L_x_14128:
[----:B-1----:R1:W2:Y:S02]  /*208b0*/  SYNCS.PHASECHK.TRANS64.TRYWAIT P2, [R10+URZ+0x16850], R5 ;  /* 0x016850050a0075a7 */ /* 0x0022a4000804017f */
[----:B--2---:R-:W-:Y:S05]  /*208c0*/  @!P2 NANOSLEEP.SYNCS 0x989680 ;  /* 0x009896800000a95d */ /* 0x004fea0003900000 */
[----:B------:R-:W2:Y:S02]  /*208d0*/  @!P2 SYNCS.PHASECHK.TRANS64 P2, [R10+URZ+0x16850], R5 ;  /* 0x016850050a00a5a7 */ /* 0x000ea4000804007f */
[----:B--2---:R-:W-:Y:S05]  /*208e0*/  @!P2 BRA `(.L_x_14128) ;  /* 0xfffffffc00f0a947 */ /* 0x004fea000383ffff */
[----:B------:R-:W-:Y:S05]  /*208f0*/  BRA `(.L_x_14125) ;  /* 0xffffff0400d87947 */ /* 0x000fea000383ffff */
.L_x_14135:
[----:B-1----:R1:W2:Y:S02]  /*20900*/  SYNCS.PHASECHK.TRANS64.TRYWAIT P3, [R5+URZ+0x16830], R12 ;  /* 0x0168300c050075a7 */ /* 0x0022a4000806017f */
[----:B--2---:R-:W-:Y:S05]  /*20910*/  @!P3 NANOSLEEP.SYNCS 0x989680 ;  /* 0x009896800000b95d */ /* 0x004fea0003900000 */
[----:B------:R-:W2:Y:S02]  /*20920*/  @!P3 SYNCS.PHASECHK.TRANS64 P3, [R5+URZ+0x16830], R12 ;  /* 0x0168300c0500b5a7 */ /* 0x000ea4000806007f */
[----:B--2---:R-:W-:Y:S05]  /*20930*/  @!P3 BRA `(.L_x_14135) ;  /* 0xfffffffc00f0b947 */ /* 0x004fea000383ffff */
[----:B------:R-:W-:Y:S05]  /*20940*/  BRA `(.L_x_14134) ;  /* 0xffffff2800e07947 */ /* 0x000fea000383ffff */
.L_x_14139:
[----:B-1----:R1:W2:Y:S02]  /*20950*/  SYNCS.PHASECHK.TRANS64.TRYWAIT P2, [R10+URZ+0x16850], R5 ;  /* 0x016850050a0075a7 */ /* 0x0022a4000804017f */
[----:B--2---:R-:W-:Y:S05]  /*20960*/  @!P2 NANOSLEEP.SYNCS 0x989680 ;  /* 0x009896800000a95d */ /* 0x004fea0003900000 */
[----:B------:R-:W2:Y:S02]  /*20970*/  @!P2 SYNCS.PHASECHK.TRANS64 P2, [R10+URZ+0x16850], R5 ;  /* 0x016850050a00a5a7 */ /* 0x000ea4000804007f */
[----:B--2---:R-:W-:Y:S05]  /*20980*/  @!P2 BRA `(.L_x_14139) ;  /* 0xfffffffc00f0a947 */ /* 0x004fea000383ffff */
[----:B------:R-:W-:Y:S05]  /*20990*/  BRA `(.L_x_14136) ;  /* 0xffffff2c00a07947 */ /* 0x000fea000383ffff */
.L_x_14152:
[----:B-1----:R1:W2:Y:S02]  /*209a0*/  SYNCS.PHASECHK.TRANS64.TRYWAIT P0, [R11+URZ+0x16850], R0 ;  /* 0x016850000b0075a7 */ /* 0x0022a4000800017f */
[----:B--2---:R-:W-:Y:S05]  /*209b0*/  @!P0 NANOSLEEP.SYNCS 0x989680 ;  /* 0x009896800000895d */ /* 0x004fea0003900000 */
[----:B------:R-:W2:Y:S02]  /*209c0*/  @!P0 SYNCS.PHASECHK.TRANS64 P0, [R11+URZ+0x16850], R0 ;  /* 0x016850000b0085a7 */ /* 0x000ea4000800007f */
[----:B--2---:R-:W-:Y:S05]  /*209d0*/  @!P0 BRA `(.L_x_14152) ;  /* 0xfffffffc00f08947 */ /* 0x004fea000383ffff */
[----:B------:R-:W-:Y:S05]  /*209e0*/  BRA `(.L_x_14151) ;  /* 0xffffff6000847947 */ /* 0x000fea000383ffff */
.L_x_14160:
[----:B------:R-:W-:Y:S02]  /*209f0*/  IMAD.MOV.U32 R13, RZ, RZ, R20 ;  /* 0x000000ffff0d7224 */ /* 0x000fe400078e0014 */
[----:B------:R-:W-:Y:S02]  /*20a00*/  IMAD.MOV.U32 R12, RZ, RZ, RZ ;  /* 0x000000ffff0c7224 */ /* 0x000fe400078e00ff */
[----:B------:R-:W-:Y:S02]  /*20a10*/  IMAD.MOV.U32 R11, RZ, RZ, 0x181f ;  /* 0x0000181fff0b7424 */ /* 0x000fe400078e00ff */
[----:B------:R-:W-:Y:S02]  /*20a20*/  IMAD.MOV.U32 R15, RZ, RZ, -0x1 ;  /* 0xffffffffff0f7424 */ /* 0x000fe400078e00ff */
[----:B------:R-:W-:Y:S02]  /*20a30*/  IMAD R21, R8, R27, RZ ;  /* 0x0000001b08157224 */ /* 0x000fe400078e02ff */
[----:B------:R-:W-:-:S07]  /*20a40*/  IMAD.IADD R24, R30, 0x1, R26 ;  /* 0x000000011e187824 */ /* 0x000fce00078e021a */
[----:B-1----:R-:W-:Y:S05]  /*20a50*/  WARPSYNC.COLLECTIVE R15, `(.L_x_14351) ;  /* 0x000000000f087348 */ /* 0x002fea0003c00000 */
[----:B------:R0:W2:Y:S02]  /*20a60*/  SHFL.IDX P6, R14, R13, R12, R11 ;  /* 0x0000000c0d0e7389 */ /* 0x0000a400000c000b */
[----:B012---:R-:W-:Y:S01]  /*20a70*/  ENDCOLLECTIVE ;  /* 0x000000000000791b */ /* 0x007fe20003800000 */
.L_x_14351:
[C---:B------:R-:W-:Y:S01]  /*20a80*/  VIADD R8, R24.reuse, 0x30 ;  /* 0x0000003018087836 */ /* 0x040fe20000000000 */
[----:B------:R-:W-:-:S04]  /*20a90*/  ISETP.GE.OR P3, PT, R24, R21, P0 ;  /* 0x000000151800720c */ /* 0x000fc80000766670 */
[----:B------:R-:W-:Y:S01]  /*20aa0*/  ISETP.GE.OR P4, PT, R8, R21, P0 ;  /* 0x000000150800720c */ /* 0x000fe20000786670 */
[----:B------:R-:W-:Y:S02]  /*20ab0*/  VIADD R8, R24, 0x60 ;  /* 0x0000006018087836 */ /* 0x000fe40000000000 */
[----:B------:R-:W-:-:S03]  /*20ac0*/  IMAD.MOV.U32 R13, RZ, RZ, R7 ;  /* 0x000000ffff0d7224 */ /* 0x000fc600078e0007 */
[----:B------:R-:W-:Y:S01]  /*20ad0*/  ISETP.GE.OR P2, PT, R8, R21, P0 ;  /* 0x000000150800720c */ /* 0x000fe20000746670 */
[----:B------:R-:W-:-:S12]  /*20ae0*/  IMAD.MOV.U32 R0, RZ, RZ, R14 ;  /* 0x000000ffff007224 */ /* 0x000fd800078e000e */
[----:B------:R-:W-:Y:S05]  /*20af0*/  WARPSYNC.COLLECTIVE R15, `(.L_x_14352) ;  /* 0x000000000f087348 */ /* 0x000fea0003c00000 */
[----:B------:R0:W1:Y:S02]  /*20b00*/  SHFL.IDX P6, R14, R13, R12, R11 ;  /* 0x0000000c0d0e7389 */ /* 0x00006400000c000b */
[----:B01----:R-:W-:Y:S01]  /*20b10*/  ENDCOLLECTIVE ;  /* 0x000000000000791b */ /* 0x003fe20003800000 */
.L_x_14352:
[----:B------:R-:W-:Y:S02]  /*20b20*/  IMAD.MOV.U32 R13, RZ, RZ, R20 ;  /* 0x000000ffff0d7224 */ /* 0x000fe400078e0014 */
[----:B------:R-:W-:Y:S02]  /*20b30*/  IMAD.MOV.U32 R12, RZ, RZ, 0x1 ;  /* 0x00000001ff0c7424 */ /* 0x000fe400078e00ff */
[----:B------:R-:W-:-:S07]  /*20b40*/  IMAD.MOV.U32 R3, RZ, RZ, R14 ;  /* 0x000000ffff037224 */ /* 0x000fce00078e000e */
[----:B------:R-:W-:Y:S05]  /*20b50*/  WARPSYNC.COLLECTIVE R15, `(.L_x_14353) ;  /* 0x000000000f087348 */ /* 0x000fea0003c00000 */
[----:B------:R0:W1:Y:S02]  /*20b60*/  SHFL.IDX P6, R14, R13, R12, R11 ;  /* 0x0000000c0d0e7389 */ /* 0x00006400000c000b */
[----:B01----:R-:W-:Y:S01]  /*20b70*/  ENDCOLLECTIVE ;  /* 0x000000000000791b */ /* 0x003fe20003800000 */
.L_x_14353:
[----:B------:R-:W-:-:S04]  /*20b80*/  @!P3 LEA R10, P5, R29, R3, 0x1 ;  /* 0x000000031d0ab211 */ /* 0x000fc800078a08ff */
[----:B------:R-:W-:Y:S01]  /*20b90*/  @!P3 LEA.HI.X R3, R29, R0, R28, 0x1, P5 ;  /* 0x000000001d03b211 */ /* 0x000fe200028f0c1c */
[----:B------:R-:W-:Y:S02]  /*20ba0*/  IMAD.MOV.U32 R13, RZ, RZ, R7 ;  /* 0x000000ffff0d7224 */ /* 0x000fe400078e0007 */
[----:B------:R-:W-:-:S07]  /*20bb0*/  IMAD.MOV.U32 R4, RZ, RZ, R14 ;  /* 0x000000ffff047224 */ /* 0x000fce00078e000e */
[----:B------:R-:W-:Y:S05]  /*20bc0*/  WARPSYNC.COLLECTIVE R15, `(.L_x_14354) ;  /* 0x000000000f087348 */ /* 0x000fea0003c00000 */
[----:B------:R0:W1:Y:S02]  /*20bd0*/  SHFL.IDX P6, R14, R13, R12, R11 ;  /* 0x0000000c0d0e7389 */ /* 0x00006400000c000b */
[----:B01----:R-:W-:Y:S01]  /*20be0*/  ENDCOLLECTIVE ;  /* 0x000000000000791b */ /* 0x003fe20003800000 */
.L_x_14354:
[----:B------:R-:W-:Y:S02]  /*20bf0*/  IMAD.MOV.U32 R13, RZ, RZ, R20 ;  /* 0x000000ffff0d7224 */ /* 0x000fe400078e0014 */
[----:B------:R-:W-:Y:S02]  /*20c00*/  IMAD.MOV.U32 R12, RZ, RZ, 0x2 ;  /* 0x00000002ff0c7424 */ /* 0x000fe400078e00ff */
[----:B------:R-:W-:-:S07]  /*20c10*/  IMAD.MOV.U32 R5, RZ, RZ, R14 ;  /* 0x000000ffff057224 */ /* 0x000fce00078e000e */
[----:B------:R-:W-:Y:S05]  /*20c20*/  WARPSYNC.COLLECTIVE R15, `(.L_x_14355) ;  /* 0x000000000f087348 */ /* 0x000fea0003c00000 */
[----:B------:R0:W1:Y:S02]  /*20c30*/  SHFL.IDX P6, R14, R13, R12, R11 ;  /* 0x0000000c0d0e7389 */ /* 0x00006400000c000b */
[----:B01----:R-:W-:Y:S01]  /*20c40*/  ENDCOLLECTIVE ;  /* 0x000000000000791b */ /* 0x003fe20003800000 */
.L_x_14355:
[----:B------:R-:W-:-:S04]  /*20c50*/  @!P4 LEA R8, P1, R29, R5, 0x1 ;  /* 0x000000051d08c211 */ /* 0x000fc800078208ff */
[----:B------:R-:W-:Y:S01]  /*20c60*/  @!P4 LEA.HI.X R9, R29, R4, R28, 0x1, P1 ;  /* 0x000000041d09c211 */ /* 0x000fe200008f0c1c */
[----:B------:R-:W-:Y:S02]  /*20c70*/  IMAD.MOV.U32 R13, RZ, RZ, R7 ;  /* 0x000000ffff0d7224 */ /* 0x000fe400078e0007 */
[----:B------:R-:W-:-:S07]  /*20c80*/  IMAD.MOV.U32 R6, RZ, RZ, R14 ;  /* 0x000000ffff067224 */ /* 0x000fce00078e000e */
[----:B------:R-:W-:Y:S05]  /*20c90*/  WARPSYNC.COLLECTIVE R15, `(.L_x_14356) ;  /* 0x000000000f087348 */ /* 0x000fea0003c00000 */
[----:B------:R0:W1:Y:S02]  /*20ca0*/  SHFL.IDX P6, R14, R13, R12, R11 ;  /* 0x0000000c0d0e7389 */ /* 0x00006400000c000b */
[----:B01----:R-:W-:Y:S01]  /*20cb0*/  ENDCOLLECTIVE ;  /* 0x000000000000791b */ /* 0x003fe20003800000 */
.L_x_14356:
[----:B------:R-:W-:Y:S02]  /*20cc0*/  @!P3 IMAD.MOV.U32 R11, RZ, RZ, R3 ;  /* 0x000000ffff0bb224 */ /* 0x000fe400078e0003 */
[----:B------:R-:W-:Y:S02]  /*20cd0*/  IMAD.MOV.U32 R13, RZ, RZ, R20 ;  /* 0x000000ffff0d7224 */ /* 0x000fe400078e0014 */
[----:B------:R-:W-:Y:S01]  /*20ce0*/  IMAD.MOV.U32 R12, RZ, RZ, 0x3 ;  /* 0x00000003ff0c7424 */ /* 0x000fe200078e00ff */
        /* <DEDUP_REMOVED lines=9> */
.L_x_14357:
[----:B------:R0:W-:Y:S01]  /*20d80*/  @!P2 ST.E.128 desc[UR38][R4.64], RZ ;  /* 0x000000ff0400a985 */ /* 0x0001e2000c101d26 */
[----:B------:R-:W-:Y:S02]  /*20d90*/  IMAD.MOV.U32 R13, RZ, RZ, R7 ;  /* 0x000000ffff0d7224 */ /* 0x000fe400078e0007 */
[----:B------:R-:W-:-:S07]  /*20da0*/  IMAD.MOV.U32 R0, RZ, RZ, R14 ;  /* 0x000000ffff007224 */ /* 0x000fce00078e000e */
[----:B0-----:R-:W-:Y:S05]  /*20db0*/  WARPSYNC.COLLECTIVE R15, `(.L_x_14358) ;  /* 0x000000000f087348 */ /* 0x001fea0003c00000 */
[----:B------:R1:W2:Y:S02]  /*20dc0*/  SHFL.IDX P6, R14, R13, R12, R11 ;  /* 0x0000000c0d0e7389 */ /* 0x0002a400000c000b */
[----:B012---:R-:W-:Y:S01]  /*20dd0*/  ENDCOLLECTIVE ;  /* 0x000000000000791b */ /* 0x007fe20003800000 */
.L_x_14358:
[----:B------:R-:W-:Y:S05]  /*20de0*/  BRA `(.L_x_14359) ;  /* 0xffffff7c00e07947 */ /* 0x000fea000383ffff */
.L_x_14185:
        /* <DEDUP_REMOVED lines=11> */
.L_x_14361:
[----:B------:R-:W-:Y:S05]  /*20ea0*/  BSYNC B1 ;  /* 0x0000000000017941 */ /* 0x000fea0003800000 */
.L_x_14360:
[----:B------:R-:W-:Y:S05]  /*20eb0*/  BRA `(.L_x_14362) ;  /* 0xffffff9400c47947 */ /* 0x000fea000383ffff */
.L_x_14187:
[----:B------:R-:W-:Y:S01]  /*20ec0*/  BSSY B1, `(.L_x_14363) ;  /* 0x0000006000017945 */ /* 0x000fe20003800000 */
[----:B------:R-:W-:-:S07]  /*20ed0*/  IMAD.MOV.U32 R15, RZ, RZ, -0x1 ;  /* 0xffffffffff0f7424 */ /* 0x000fce00078e00ff */
[----:B01----:R-:W-:Y:S05]  /*20ee0*/  WARPSYNC.COLLECTIVE R15, `(.L_x_14364) ;  /* 0x000000000f0c7348 */ /* 0x003fea0003c00000 */
[----:B------:R-:W-:Y:S02]  /*20ef0*/  ELECT P6, UR62, PT ;  /* 0x00000000003e782f */ /* 0x000fe400038c0000 */
[----:B------:R-:W-:Y:S01]  /*20f00*/  MOV R14, UR62 ;  /* 0x0000003e000e7c02 */ /* 0x000fe20008000f00 */
[----:B01----:R-:W-:Y:S10]  /*20f10*/  ENDCOLLECTIVE ;  /* 0x000000000000791b */ /* 0x003ff40003800000 */
.L_x_14364:
[----:B------:R-:W-:Y:S05]  /*20f20*/  BSYNC B1 ;  /* 0x0000000000017941 */ /* 0x000fea0003800000 */
.L_x_14363:
[----:B------:R-:W-:Y:S05]  /*20f30*/  BRA `(.L_x_14186) ;  /* 0xffffff9400bc7947 */ /* 0x000fea000383ffff */
.L_x_14189:
[----:B-1----:R1:W2:Y:S02]  /*20f40*/  SYNCS.PHASECHK.TRANS64.TRYWAIT P0, [R22+URZ+0x16820], R5 ;  /* 0x01682005160075a7 */ /* 0x0022a4000800017f */
[----:B--2---:R-:W-:Y:S05]  /*20f50*/  @!P0 NANOSLEEP.SYNCS 0x989680 ;  /* 0x009896800000895d */ /* 0x004fea0003900000 */
[----:B------:R-:W2:Y:S02]  /*20f60*/  @!P0 SYNCS.PHASECHK.TRANS64 P0, [R22+URZ+0x16820], R5 ;  /* 0x01682005160085a7 */ /* 0x000ea4000800007f */
[----:B--2---:R-:W-:Y:S05]  /*20f70*/  @!P0 BRA `(.L_x_14189) ;  /* 0xfffffffc00f08947 */ /* 0x004fea000383ffff */
[----:B------:R-:W-:Y:S05]  /*20f80*/  BRA `(.L_x_14365) ;  /* 0xffffff9400cc7947 */ /* 0x000fea000383ffff */
.L_x_14193:
[----:B-1----:R1:W2:Y:S02]  /*20f90*/  SYNCS.PHASECHK.TRANS64.TRYWAIT P0, [R5+URZ+0x168a0], R6 ;  /* 0x0168a006050075a7 */ /* 0x0022a4000800017f */
[----:B--2---:R-:W-:Y:S05]  /*20fa0*/  @!P0 NANOSLEEP.SYNCS 0x989680 ;  /* 0x009896800000895d */ /* 0x004fea0003900000 */
[----:B------:R-:W2:Y:S02]  /*20fb0*/  @!P0 SYNCS.PHASECHK.TRANS64 P0, [R5+URZ+0x168a0], R6 ;  /* 0x0168a006050085a7 */ /* 0x000ea4000800007f */
[----:B--2---:R-:W-:Y:S05]  /*20fc0*/  @!P0 BRA `(.L_x_14193) ;  /* 0xfffffffc00f08947 */ /* 0x004fea000383ffff */
[----:B------:R-:W-:Y:S05]  /*20fd0*/  BRA `(.L_x_14366) ;  /* 0xffffff9400e47947 */ /* 0x000fea000383ffff */
.L_x_14198:
[----:B0-----:R0:W2:Y:S02]  /*20fe0*/  SYNCS.PHASECHK.TRANS64.TRYWAIT P0, [R5+URZ+0x168c0], R6 ;  /* 0x0168c006050075a7 */ /* 0x0010a4000800017f */
[----:B--2---:R-:W-:Y:S05]  /*20ff0*/  @!P0 NANOSLEEP.SYNCS 0x989680 ;  /* 0x009896800000895d */ /* 0x004fea0003900000 */
[----:B------:R-:W2:Y:S02]  /*21000*/  @!P0 SYNCS.PHASECHK.TRANS64 P0, [R5+URZ+0x168c0], R6 ;  /* 0x0168c006050085a7 */ /* 0x000ea4000800007f */
[----:B--2---:R-:W-:Y:S05]  /*21010*/  @!P0 BRA `(.L_x_14198) ;  /* 0xfffffffc00f08947 */ /* 0x004fea000383ffff */
[----:B------:R-:W-:Y:S05]  /*21020*/  BRA `(.L_x_14367) ;  /* 0xffffff9800647947 */ /* 0x000fea000383ffff */
.L_x_14205:
[----:B-1----:R1:W2:Y:S02]  /*21030*/  SYNCS.PHASECHK.TRANS64.TRYWAIT P1, [R5+URZ+0x168a0], R6 ;  /* 0x0168a006050075a7 */ /* 0x0022a4000802017f */
[----:B--2---:R-:W-:Y:S05]  /*21040*/  @!P1 NANOSLEEP.SYNCS 0x989680 ;  /* 0x009896800000995d */ /* 0x004fea0003900000 */
[----:B------:R-:W2:Y:S02]  /*21050*/  @!P1 SYNCS.PHASECHK.TRANS64 P1, [R5+URZ+0x168a0], R6 ;  /* 0x0168a006050095a7 */ /* 0x000ea4000802007f */
[----:B--2---:R-:W-:Y:S05]  /*21060*/  @!P1 BRA `(.L_x_14205) ;  /* 0xfffffffc00f09947 */ /* 0x004fea000383ffff */
[----:B------:R-:W-:Y:S05]  /*21070*/  BRA `(.L_x_14368) ;  /* 0xffffff9c00247947 */ /* 0x000fea000383ffff */
.L_x_14210:
[----:B0-----:R0:W2:Y:S02]  /*21080*/  SYNCS.PHASECHK.TRANS64.TRYWAIT P1, [R5+URZ+0x168c0], R6 ;  /* 0x0168c006050075a7 */ /* 0x0010a4000802017f */
[----:B--2---:R-:W-:Y:S05]  /*21090*/  @!P1 NANOSLEEP.SYNCS 0x989680 ;  /* 0x009896800000995d */ /* 0x004fea0003900000 */
[----:B------:R-:W2:Y:S02]  /*210a0*/  @!P1 SYNCS.PHASECHK.TRANS64 P1, [R5+URZ+0x168c0], R6 ;  /* 0x0168c006050095a7 */ /* 0x000ea4000802007f */
[----:B--2---:R-:W-:Y:S05]  /*210b0*/  @!P1 BRA `(.L_x_14210) ;  /* 0xfffffffc00f09947 */ /* 0x004fea000383ffff */
[----:B------:R-:W-:Y:S05]  /*210c0*/  BRA `(.L_x_14369) ;  /* 0xffffff9c009c7947 */ /* 0x000fea000383ffff */
.L_x_14231:
[----:B------:R-:W2:Y:S01]  /*210d0*/  S2R R20, SR_TID.X ;  /* 0x0000000000147919 */ /* 0x000ea20000002100 */
[----:B------:R-:W-:Y:S01]  /*210e0*/  BSSY B0, `(.L_x_14370) ;  /* 0x000000a000007945 */ /* 0x000fe20003800000 */
[----:B0-----:R-:W-:Y:S02]  /*210f0*/  IMAD.MOV.U32 R12, RZ, RZ, RZ ;  /* 0x000000ffff0c7224 */ /* 0x001fe400078e00ff */
[----:B------:R-:W-:Y:S02]  /*21100*/  IMAD.MOV.U32 R11, RZ, RZ, 0x1f ;  /* 0x0000001fff0b7424 */ /* 0x000fe400078e00ff */
[----:B------:R-:W-:Y:S01]  /*21110*/  IMAD.MOV.U32 R15, RZ, RZ, -0x1 ;  /* 0xffffffffff0f7424 */ /* 0x000fe200078e00ff */
[----:B--2---:R-:W-:-:S04]  /*21120*/  SHF.R.U32.HI R20, RZ, 0x5, R20 ;  /* 0x00000005ff147819 */ /* 0x004fc80000011614 */
[----:B------:R-:W-:-:S05]  /*21130*/  LOP3.LUT R20, R20, 0x3, RZ, 0xc0, !PT ;  /* 0x0000000314147812 */ /* 0x000fca00078ec0ff */
[----:B------:R-:W-:-:S07]  /*21140*/  IMAD.MOV.U32 R13, RZ, RZ, R20 ;  /* 0x000000ffff0d7224 */ /* 0x000fce00078e0014 */
[----:B-1----:R-:W-:Y:S05]  /*21150*/  WARPSYNC.COLLECTIVE R15, `(.L_x_14371) ;  /* 0x000000000f087348 */ /* 0x002fea0003c00000 */
[----:B------:R0:W2:Y:S02]  /*21160*/  SHFL.IDX P6, R14, R13, R12, R11 ;  /* 0x0000000c0d0e7389 */ /* 0x0000a400000c000b */
[----:B012---:R-:W-:Y:S01]  /*21170*/  ENDCOLLECTIVE ;  /* 0x000000000000791b */ /* 0x007fe20003800000 */
.L_x_14371:
[----:B------:R-:W-:Y:S05]  /*21180*/  BSYNC B0 ;  /* 0x0000000000007941 */ /* 0x000fea0003800000 */
.L_x_14370:
[----:B------:R-:W-:Y:S05]  /*21190*/  BRA `(.L_x_14372) ;  /* 0xffffffa800ac7947 */ /* 0x000fea000383ffff */
.L_x_14233:
[----:B------:R-:W-:Y:S01]  /*211a0*/  BSSY B0, `(.L_x_14373) ;  /* 0x0000006000007945 */ /* 0x000fe20003800000 */
[----:B------:R-:W-:-:S07]  /*211b0*/  IMAD.MOV.U32 R15, RZ, RZ, -0x1 ;  /* 0xffffffffff0f7424 */ /* 0x000fce00078e00ff */
[----:B012---:R-:W-:Y:S05]  /*211c0*/  WARPSYNC.COLLECTIVE R15, `(.L_x_14374) ;  /* 0x000000000f0c7348 */ /* 0x007fea0003c00000 */
[----:B------:R-:W-:Y:S02]  /*211d0*/  ELECT P6, UR62, PT ;  /* 0x00000000003e782f */ /* 0x000fe400038c0000 */
[----:B------:R-:W-:Y:S01]  /*211e0*/  MOV R14, UR62 ;  /* 0x0000003e000e7c02 */ /* 0x000fe20008000f00 */
[----:B012---:R-:W-:Y:S10]  /*211f0*/  ENDCOLLECTIVE ;  /* 0x000000000000791b */ /* 0x007ff40003800000 */
.L_x_14374:
[----:B------:R-:W-:Y:S05]  /*21200*/  BSYNC B0 ;  /* 0x0000000000007941 */ /* 0x000fea0003800000 */
.L_x_14373:
[----:B------:R-:W-:Y:S05]  /*21210*/  BRA `(.L_x_14375) ;  /* 0xffffffa800b47947 */ /* 0x000fea000383ffff */
.L_x_14235:
[----:B--2---:R2:W3:Y:S02]  /*21220*/  SYNCS.PHASECHK.TRANS64.TRYWAIT P0, [R0+URZ+0x16840], R3 ;  /* 0x01684003000075a7 */ /* 0x0044e4000800017f */
[----:B---3--:R-:W-:Y:S05]  /*21230*/  @!P0 NANOSLEEP.SYNCS 0x989680 ;  /* 0x009896800000895d */ /* 0x008fea0003900000 */
[----:B------:R-:W3:Y:S02]  /*21240*/  @!P0 SYNCS.PHASECHK.TRANS64 P0, [R0+URZ+0x16840], R3 ;  /* 0x01684003000085a7 */ /* 0x000ee4000800007f */
[----:B---3--:R-:W-:Y:S05]  /*21250*/  @!P0 BRA `(.L_x_14235) ;  /* 0xfffffffc00f08947 */ /* 0x008fea000383ffff */
[----:B------:R-:W-:Y:S05]  /*21260*/  BRA `(.L_x_14376) ;  /* 0xffffffac00047947 */ /* 0x000fea000383ffff */
.L_x_14239:
[----:B------:R-:W2:Y:S01]  /*21270*/  LDL.LU R11, [R1+0x1c] ;  /* 0x00001c00010b7983 */ /* 0x000ea20000300800 */
[----:B------:R-:W-:Y:S01]  /*21280*/  IMAD.MOV.U32 R5, RZ, RZ, R12 ;  /* 0x000000ffff057224 */ /* 0x000fe200078e000c */
[----:B------:R-:W-:Y:S01]  /*21290*/  LOP3.LUT R10, R10, 0x7f, RZ, 0xc0, !PT ;  /* 0x0000007f0a0a7812 */ /* 0x000fe200078ec0ff */
[----:B------:R-:W-:Y:S02]  /*212a0*/  IMAD.MOV.U32 R13, RZ, RZ, R4 ;  /* 0x000000ffff0d7224 */ /* 0x000fe400078e0004 */
[----:B------:R-:W-:Y:S01]  /*212b0*/  IMAD.MOV.U32 R12, RZ, RZ, RZ ;  /* 0x000000ffff0c7224 */ /* 0x000fe200078e00ff */
[----:B------:R-:W-:Y:S01]  /*212c0*/  SHF.R.U32.HI R10, RZ, 0x3, R10 ;  /* 0x00000003ff0a7819 */ /* 0x000fe2000001160a */
[----:B------:R-:W-:-:S04]  /*212d0*/  IMAD.MOV.U32 R15, RZ, RZ, -0x1 ;  /* 0xffffffffff0f7424 */ /* 0x000fc800078e00ff */
        /* <DEDUP_REMOVED lines=8> */
.L_x_14377:
[----:B------:R-:W-:Y:S02]  /*21360*/  IMAD.MOV.U32 R13, RZ, RZ, R0 ;  /* 0x000000ffff0d7224 */ /* 0x000fe400078e0000 */
[----:B------:R-:W-:-:S07]  /*21370*/  IMAD.MOV.U32 R7, RZ, RZ, R14 ;  /* 0x000000ffff077224 */ /* 0x000fce00078e000e */
[----:B------:R-:W-:Y:S05]  /*21380*/  WARPSYNC.COLLECTIVE R15, `(.L_x_14378) ;  /* 0x000000000f087348 */ /* 0x000fea0003c00000 */
[----:B------:R0:W1:Y:S02]  /*21390*/  SHFL.IDX P6, R14, R13, R12, R11 ;  /* 0x0000000c0d0e7389 */ /* 0x00006400000c000b */
[----:B01----:R-:W-:Y:S01]  /*213a0*/  ENDCOLLECTIVE ;  /* 0x000000000000791b */ /* 0x003fe20003800000 */
.L_x_14378:
[----:B------:R-:W-:Y:S02]  /*213b0*/  IMAD.MOV.U32 R13, RZ, RZ, R4 ;  /* 0x000000ffff0d7224 */ /* 0x000fe400078e0004 */
[----:B------:R-:W-:Y:S02]  /*213c0*/  IMAD.MOV.U32 R12, RZ, RZ, 0x1 ;  /* 0x00000001ff0c7424 */ /* 0x000fe400078e00ff */
[----:B------:R-:W-:-:S07]  /*213d0*/  IMAD.MOV.U32 R8, RZ, RZ, R14 ;  /* 0x000000ffff087224 */ /* 0x000fce00078e000e */
[----:B------:R-:W-:Y:S05]  /*213e0*/  WARPSYNC.COLLECTIVE R15, `(.L_x_14379) ;  /* 0x000000000f087348 */ /* 0x000fea0003c00000 */
[----:B------:R0:W1:Y:S02]  /*213f0*/  SHFL.IDX P6, R14, R13, R12, R11 ;  /* 0x0000000c0d0e7389 */ /* 0x00006400000c000b */
[----:B01----:R-:W-:Y:S01]  /*21400*/  ENDCOLLECTIVE ;  /* 0x000000000000791b */ /* 0x003fe20003800000 */
.L_x_14379:
        /* <DEDUP_REMOVED lines=13> */
.L_x_14380:
[----:B------:R-:W-:Y:S02]  /*214e0*/  IMAD.MOV.U32 R13, RZ, RZ, R4 ;  /* 0x000000ffff0d7224 */ /* 0x000fe400078e0004 */
[----:B------:R-:W-:Y:S02]  /*214f0*/  IMAD.MOV.U32 R12, RZ, RZ, 0x2 ;  /* 0x00000002ff0c7424 */ /* 0x000fe400078e00ff */
[----:B------:R-:W-:-:S07]  /*21500*/  IMAD.MOV.U32 R8, RZ, RZ, R14 ;  /* 0x000000ffff087224 */ /* 0x000fce00078e000e */
[----:B------:R-:W-:Y:S05]  /*21510*/  WARPSYNC.COLLECTIVE R15, `(.L_x_14381) ;  /* 0x000000000f087348 */ /* 0x000fea0003c00000 */
[----:B------:R0:W1:Y:S02]  /*21520*/  SHFL.IDX P6, R14, R13, R12, R11 ;  /* 0x0000000c0d0e7389 */ /* 0x00006400000c000b */
[----:B01----:R-:W-:Y:S01]  /*21530*/  ENDCOLLECTIVE ;  /* 0x000000000000791b */ /* 0x003fe20003800000 */
.L_x_14381:
        /* <DEDUP_REMOVED lines=14> */
.L_x_14382:
[----:B------:R-:W-:Y:S02]  /*21620*/  IMAD.MOV.U32 R13, RZ, RZ, R4 ;  /* 0x000000ffff0d7224 */ /* 0x000fe400078e0004 */
[----:B------:R-:W-:Y:S02]  /*21630*/  IMAD.MOV.U32 R12, RZ, RZ, 0x3 ;  /* 0x00000003ff0c7424 */ /* 0x000fe400078e00ff */
[----:B------:R-:W-:-:S07]  /*21640*/  IMAD.MOV.U32 R8, RZ, RZ, R14 ;  /* 0x000000ffff087224 */ /* 0x000fce00078e000e */
[----:B------:R-:W-:Y:S05]  /*21650*/  WARPSYNC.COLLECTIVE R15, `(.L_x_14383) ;  /* 0x000000000f087348 */ /* 0x000fea0003c00000 */
[----:B------:R0:W1:Y:S02]  /*21660*/  SHFL.IDX P6, R14, R13, R12, R11 ;  /* 0x0000000c0d0e7389 */ /* 0x00006400000c000b */
[----:B01----:R-:W-:Y:S01]  /*21670*/  ENDCOLLECTIVE ;  /* 0x000000000000791b */ /* 0x003fe20003800000 */
.L_x_14383:
        /* <DEDUP_REMOVED lines=14> */
.L_x_14384:
[----:B------:R-:W-:Y:S02]  /*21760*/  IMAD.MOV.U32 R13, RZ, RZ, R4 ;  /* 0x000000ffff0d7224 */ /* 0x000fe400078e0004 */
[----:B------:R-:W-:Y:S02]  /*21770*/  IMAD.MOV.U32 R12, RZ, RZ, 0x4 ;  /* 0x00000004ff0c7424 */ /* 0x000fe400078e00ff */
[----:B------:R-:W-:-:S07]  /*21780*/  IMAD.MOV.U32 R8, RZ, RZ, R14 ;  /* 0x000000ffff087224 */ /* 0x000fce00078e000e */
[----:B------:R-:W-:Y:S05]  /*21790*/  WARPSYNC.COLLECTIVE R15, `(.L_x_14385) ;  /* 0x000000000f087348 */ /* 0x000fea0003c00000 */
[----:B------:R0:W1:Y:S02]  /*217a0*/  SHFL.IDX P6, R14, R13, R12, R11 ;  /* 0x0000000c0d0e7389 */ /* 0x00006400000c000b */
[----:B01----:R-:W-:Y:S01]  /*217b0*/  ENDCOLLECTIVE ;  /* 0x000000000000791b */ /* 0x003fe20003800000 */
.L_x_14385:
        /* <DEDUP_REMOVED lines=14> */
.L_x_14386:
[----:B------:R-:W-:Y:S02]  /*218a0*/  IMAD.MOV.U32 R13, RZ, RZ, R4 ;  /* 0x000000ffff0d7224 */ /* 0x000fe400078e0004 */
[----:B------:R-:W-:Y:S02]  /*218b0*/  IMAD.MOV.U32 R12, RZ, RZ, 0x5 ;  /* 0x00000005ff0c7424 */ /* 0x000fe400078e00ff */
[----:B------:R-:W-:-:S07]  /*218c0*/  IMAD.MOV.U32 R8, RZ, RZ, R14 ;  /* 0x000000ffff087224 */ /* 0x000fce00078e000e */
[----:B------:R-:W-:Y:S05]  /*218d0*/  WARPSYNC.COLLECTIVE R15, `(.L_x_14387) ;  /* 0x000000000f087348 */ /* 0x000fea0003c00000 */
[----:B------:R0:W1:Y:S02]  /*218e0*/  SHFL.IDX P6, R14, R13, R12, R11 ;  /* 0x0000000c0d0e7389 */ /* 0x00006400000c000b */
[----:B01----:R-:W-:Y:S01]  /*218f0*/  ENDCOLLECTIVE ;  /* 0x000000000000791b */ /* 0x003fe20003800000 */
.L_x_14387:
        /* <DEDUP_REMOVED lines=14> */
.L_x_14388:
[----:B------:R-:W-:Y:S02]  /*219e0*/  IMAD.MOV.U32 R13, RZ, RZ, R4 ;  /* 0x000000ffff0d7224 */ /* 0x000fe400078e0004 */
[----:B------:R-:W-:Y:S02]  /*219f0*/  IMAD.MOV.U32 R12, RZ, RZ, 0x6 ;  /* 0x00000006ff0c7424 */ /* 0x000fe400078e00ff */
[----:B------:R-:W-:-:S07]  /*21a00*/  IMAD.MOV.U32 R8, RZ, RZ, R14 ;  /* 0x000000ffff087224 */ /* 0x000fce00078e000e */
[----:B------:R-:W-:Y:S05]  /*21a10*/  WARPSYNC.COLLECTIVE R15, `(.L_x_14389) ;  /* 0x000000000f087348 */ /* 0x000fea0003c00000 */
[----:B------:R0:W1:Y:S02]  /*21a20*/  SHFL.IDX P6, R14, R13, R12, R11 ;  /* 0x0000000c0d0e7389 */ /* 0x00006400000c000b */
[----:B01----:R-:W-:Y:S01]  /*21a30*/  ENDCOLLECTIVE ;  /* 0x000000000000791b */ /* 0x003fe20003800000 */
.L_x_14389:
        /* <DEDUP_REMOVED lines=14> */
.L_x_14390:
[----:B------:R-:W-:Y:S02]  /*21b20*/  IMAD.MOV.U32 R13, RZ, RZ, R4 ;  /* 0x000000ffff0d7224 */ /* 0x000fe400078e0004 */
[----:B------:R-:W-:Y:S02]  /*21b30*/  IMAD.MOV.U32 R12, RZ, RZ, 0x7 ;  /* 0x00000007ff0c7424 */ /* 0x000fe400078e00ff */
[----:B------:R-:W-:-:S07]  /*21b40*/  IMAD.MOV.U32 R8, RZ, RZ, R14 ;  /* 0x000000ffff087224 */ /* 0x000fce00078e000e */
[----:B------:R-:W-:Y:S05]  /*21b50*/  WARPSYNC.COLLECTIVE R15, `(.L_x_14391) ;  /* 0x000000000f087348 */ /* 0x000fea0003c00000 */
[----:B------:R0:W1:Y:S02]  /*21b60*/  SHFL.IDX P6, R14, R13, R12, R11 ;  /* 0x0000000c0d0e7389 */ /* 0x00006400000c000b */
[----:B01----:R-:W-:Y:S01]  /*21b70*/  ENDCOLLECTIVE ;  /* 0x000000000000791b */ /* 0x003fe20003800000 */
.L_x_14391:
[----:B------:R-:W-:-:S05]  /*21b80*/  @!P1 LEA R8, P2, R21, R8, 0x1 ;  /* 0x0000000815089211 */ /* 0x000fca00078408ff */
[----:B------:R-:W-:-:S04]  /*21b90*/  @!P1 IMAD.X R7, RZ, RZ, R7, P2 ;  /* 0x000000ffff079224 */ /* 0x000fc800010e0607 */
[----:B------:R-:W-:Y:S02]  /*21ba0*/  @!P1 IMAD.MOV.U32 R9, RZ, RZ, R7 ;  /* 0x000000ffff099224 */ /* 0x000fe400078e0007 */
[----:B------:R-:W-:Y:S02]  /*21bb0*/  IMAD.MOV.U32 R13, RZ, RZ, R0 ;  /* 0x000000ffff0d7224 */ /* 0x000fe400078e0000 */
[C---:B------:R-:W-:Y:S01]  /*21bc0*/  VIADD R0, R5.reuse, 0x70 ;  /* 0x0000007005007836 */ /* 0x040fe20000000000 */
        /* <DEDUP_REMOVED lines=10> */
.L_x_14392:
[----:B------:R-:W-:Y:S01]  /*21c70*/  ISETP.GE.AND P2, PT, R0, R3, PT ;  /* 0x000000030000720c */ /* 0x000fe20003f46270 */
[----:B------:R-:W-:Y:S02]  /*21c80*/  IMAD.MOV.U32 R13, RZ, RZ, R6 ;  /* 0x000000ffff0d7224 */ /* 0x000fe400078e0006 */
[----:B------:R-:W-:Y:S02]  /*21c90*/  IMAD.MOV.U32 R12, RZ, RZ, RZ ;  /* 0x000000ffff0c7224 */ /* 0x000fe400078e00ff */
[----:B------:R-:W-:-:S08]  /*21ca0*/  IMAD.MOV.U32 R8, RZ, RZ, R14 ;  /* 0x000000ffff087224 */ /* 0x000fd000078e000e */
[----:B------:R-:W-:Y:S05]  /*21cb0*/  WARPSYNC.COLLECTIVE R15, `(.L_x_14393) ;  /* 0x000000000f087348 */ /* 0x000fea0003c00000 */
[----:B------:R0:W1:Y:S02]  /*21cc0*/  SHFL.IDX P6, R14, R13, R12, R11 ;  /* 0x0000000c0d0e7389 */ /* 0x00006400000c000b */
[----:B01----:R-:W-:Y:S01]  /*21cd0*/  ENDCOLLECTIVE ;  /* 0x000000000000791b */ /* 0x003fe20003800000 */
.L_x_14393:
        /* <DEDUP_REMOVED lines=13> */
.L_x_14394:
[----:B------:R-:W-:Y:S02]  /*21db0*/  IMAD.MOV.U32 R13, RZ, RZ, R6 ;  /* 0x000000ffff0d7224 */ /* 0x000fe400078e0006 */
[----:B------:R-:W-:Y:S02]  /*21dc0*/  IMAD.MOV.U32 R12, RZ, RZ, 0x1 ;  /* 0x00000001ff0c7424 */ /* 0x000fe400078e00ff */
[----:B------:R-:W-:-:S07]  /*21dd0*/  IMAD.MOV.U32 R7, RZ, RZ, R14 ;  /* 0x000000ffff077224 */ /* 0x000fce00078e000e */
[----:B------:R-:W-:Y:S05]  /*21de0*/  WARPSYNC.COLLECTIVE R15, `(.L_x_14395) ;  /* 0x000000000f087348 */ /* 0x000fea0003c00000 */
[----:B------:R0:W1:Y:S02]  /*21df0*/  SHFL.IDX P6, R14, R13, R12, R11 ;  /* 0x0000000c0d0e7389 */ /* 0x00006400000c000b */
[----:B01----:R-:W-:Y:S01]  /*21e00*/  ENDCOLLECTIVE ;  /* 0x000000000000791b */ /* 0x003fe20003800000 */
.L_x_14395:
[----:B------:R-:W-:-:S05]  /*21e10*/  @!P2 LEA R7, P1, R21, R7, 0x1 ;  /* 0x000000071507a211 */ /* 0x000fca00078208ff */
[----:B------:R-:W-:Y:S02]  /*21e20*/  @!P2 IMAD.X R0, RZ, RZ, R0, P1 ;  /* 0x000000ffff00a224 */ /* 0x000fe400008e0600 */
[----:B------:R-:W-:Y:S02]  /*21e30*/  @!P2 IMAD.MOV.U32 R8, RZ, RZ, R7 ;  /* 0x000000ffff08a224 */ /* 0x000fe400078e0007 */
        /* <DEDUP_REMOVED lines=12> */
.L_x_14396:
[----:B------:R-:W-:Y:S02]  /*21f00*/  IMAD.MOV.U32 R13, RZ, RZ, R6 ;  /* 0x000000ffff0d7224 */ /* 0x000fe400078e0006 */
[----:B------:R-:W-:Y:S02]  /*21f10*/  IMAD.MOV.U32 R12, RZ, RZ, 0x2 ;  /* 0x00000002ff0c7424 */ /* 0x000fe400078e00ff */
[----:B------:R-:W-:-:S07]  /*21f20*/  IMAD.MOV.U32 R8, RZ, RZ, R14 ;  /* 0x000000ffff087224 */ /* 0x000fce00078e000e */
[----:B------:R-:W-:Y:S05]  /*21f30*/  WARPSYNC.COLLECTIVE R15, `(.L_x_14397) ;  /* 0x000000000f087348 */ /* 0x000fea0003c00000 */
[----:B------:R0:W1:Y:S02]  /*21f40*/  SHFL.IDX P6, R14, R13, R12, R11 ;  /* 0x0000000c0d0e7389 */ /* 0x00006400000c000b */
[----:B01----:R-:W-:Y:S01]  /*21f50*/  ENDCOLLECTIVE ;  /* 0x000000000000791b */ /* 0x003fe20003800000 */
.L_x_14397:
        /* <DEDUP_REMOVED lines=13> */
.L_x_14398:
[----:B------:R-:W-:Y:S02]  /*22030*/  IMAD.MOV.U32 R13, RZ, RZ, R6 ;  /* 0x000000ffff0d7224 */ /* 0x000fe400078e0006 */
[----:B------:R-:W-:Y:S02]  /*22040*/  IMAD.MOV.U32 R12, RZ, RZ, 0x3 ;  /* 0x00000003ff0c7424 */ /* 0x000fe400078e00ff */
[----:B------:R-:W-:-:S07]  /*22050*/  IMAD.MOV.U32 R8, RZ, RZ, R14 ;  /* 0x000000ffff087224 */ /* 0x000fce00078e000e */
[----:B------:R-:W-:Y:S05]  /*22060*/  WARPSYNC.COLLECTIVE R15, `(.L_x_14399) ;  /* 0x000000000f087348 */ /* 0x000fea0003c00000 */
[----:B------:R0:W1:Y:S02]  /*22070*/  SHFL.IDX P6, R14, R13, R12, R11 ;  /* 0x0000000c0d0e7389 */ /* 0x00006400000c000b */
[----:B01----:R-:W-:Y:S01]  /*22080*/  ENDCOLLECTIVE ;  /* 0x000000000000791b */ /* 0x003fe20003800000 */
.L_x_14399:
        /* <DEDUP_REMOVED lines=12> */
.L_x_14400:
[----:B------:R-:W-:Y:S05]  /*22150*/  BRA `(.L_x_14401) ;  /* 0xffffffac00287947 */ /* 0x000fea000383ffff */
.L_x_14242:
[----:B0-----:R0:W1:Y:S02]  /*22160*/  SYNCS.PHASECHK.TRANS64.TRYWAIT P0, [R22+URZ+0x16820], R3 ;  /* 0x01682003160075a7 */ /* 0x001064000800017f */
[----:B-1----:R-:W-:Y:S05]  /*22170*/  @!P0 NANOSLEEP.SYNCS 0x989680 ;  /* 0x009896800000895d */ /* 0x002fea0003900000 */
[----:B------:R-:W1:Y:S02]  /*22180*/  @!P0 SYNCS.PHASECHK.TRANS64 P0, [R22+URZ+0x16820], R3 ;  /* 0x01682003160085a7 */ /* 0x000e64000800007f */
[----:B-1----:R-:W-:Y:S05]  /*22190*/  @!P0 BRA `(.L_x_14242) ;  /* 0xfffffffc00f08947 */ /* 0x002fea000383ffff */
[----:B------:R-:W-:Y:S05]  /*221a0*/  BRA `(.L_x_14402) ;  /* 0xffffffac00987947 */ /* 0x000fea000383ffff */
.L_x_14251:
[----:B0-----:R0:W2:Y:S02]  /*221b0*/  SYNCS.PHASECHK.TRANS64.TRYWAIT P0, [R2+URZ+0x16840], R3 ;  /* 0x01684003020075a7 */ /* 0x0010a4000800017f */
[----:B--2---:R-:W-:Y:S05]  /*221c0*/  @!P0 NANOSLEEP.SYNCS 0x989680 ;  /* 0x009896800000895d */ /* 0x004fea0003900000 */
[----:B------:R-:W2:Y:S02]  /*221d0*/  @!P0 SYNCS.PHASECHK.TRANS64 P0, [R2+URZ+0x16840], R3 ;  /* 0x01684003020085a7 */ /* 0x000ea4000800007f */
[----:B--2---:R-:W-:Y:S05]  /*221e0*/  @!P0 BRA `(.L_x_14251) ;  /* 0xfffffffc00f08947 */ /* 0x004fea000383ffff */
[----:B------:R-:W-:Y:S05]  /*221f0*/  BRA `(.L_x_14403) ;  /* 0xffffffb0004c7947 */ /* 0x000fea000383ffff */
.L_x_14256:
[----:B0-----:R0:W1:Y:S02]  /*22200*/  SYNCS.PHASECHK.TRANS64.TRYWAIT P0, [R3+URZ+0x60], R2 ;  /* 0x00006002030075a7 */ /* 0x001064000800017f */
[----:B-1----:R-:W-:Y:S05]  /*22210*/  @!P0 NANOSLEEP.SYNCS 0x989680 ;  /* 0x009896800000895d */ /* 0x002fea0003900000 */
[----:B------:R-:W1:Y:S02]  /*22220*/  @!P0 SYNCS.PHASECHK.TRANS64 P0, [R3+URZ+0x60], R2 ;  /* 0x00006002030085a7 */ /* 0x000e64000800007f */
[----:B-1----:R-:W-:Y:S05]  /*22230*/  @!P0 BRA `(.L_x_14256) ;  /* 0xfffffffc00f08947 */ /* 0x002fea000383ffff */
[----:B------:R-:W-:Y:S05]  /*22240*/  BRA `(.L_x_14404) ;  /* 0xffffffb000d87947 */ /* 0x000fea000383ffff */
.L_x_14264:
[----:B0-----:R0:W2:Y:S02]  /*22250*/  SYNCS.PHASECHK.TRANS64.TRYWAIT P0, [R2+URZ+0x16840], R3 ;  /* 0x01684003020075a7 */ /* 0x0010a4000800017f */
[----:B--2---:R-:W-:Y:S05]  /*22260*/  @!P0 NANOSLEEP.SYNCS 0x989680 ;  /* 0x009896800000895d */ /* 0x004fea0003900000 */
[----:B------:R-:W2:Y:S02]  /*22270*/  @!P0 SYNCS.PHASECHK.TRANS64 P0, [R2+URZ+0x16840], R3 ;  /* 0x01684003020085a7 */ /* 0x000ea4000800007f */
[----:B--2---:R-:W-:Y:S05]  /*22280*/  @!P0 BRA `(.L_x_14264) ;  /* 0xfffffffc00f08947 */ /* 0x004fea000383ffff */
[----:B------:R-:W-:Y:S05]  /*22290*/  BRA `(.L_x_14405) ;  /* 0xffffffb800207947 */ /* 0x000fea000383ffff */
.L_x_14269:
[----:B0-----:R0:W1:Y:S02]  /*222a0*/  SYNCS.PHASECHK.TRANS64.TRYWAIT P0, [R10+URZ+0x60], R26 ;  /* 0x0000601a0a0075a7 */ /* 0x001064000800017f */
[----:B-1----:R-:W-:Y:S05]  /*222b0*/  @!P0 NANOSLEEP.SYNCS 0x989680 ;  /* 0x009896800000895d */ /* 0x002fea0003900000 */
[----:B------:R-:W1:Y:S02]  /*222c0*/  @!P0 SYNCS.PHASECHK.TRANS64 P0, [R10+URZ+0x60], R26 ;  /* 0x0000601a0a0085a7 */ /* 0x000e64000800007f */
[----:B-1----:R-:W-:Y:S05]  /*222d0*/  @!P0 BRA `(.L_x_14269) ;  /* 0xfffffffc00f08947 */ /* 0x002fea000383ffff */
[----:B------:R-:W-:Y:S05]  /*222e0*/  BRA `(.L_x_14406) ;  /* 0xffffffb800ac7947 */ /* 0x000fea000383ffff */
.L_x_14277:
[----:B0-----:R0:W2:Y:S02]  /*222f0*/  SYNCS.PHASECHK.TRANS64.TRYWAIT P0, [R2+URZ+0x16840], R3 ;  /* 0x01684003020075a7 */ /* 0x0010a4000800017f */
[----:B--2---:R-:W-:Y:S05]  /*22300*/  @!P0 NANOSLEEP.SYNCS 0x989680 ;  /* 0x009896800000895d */ /* 0x004fea0003900000 */
[----:B------:R-:W2:Y:S02]  /*22310*/  @!P0 SYNCS.PHASECHK.TRANS64 P0, [R2+URZ+0x16840], R3 ;  /* 0x01684003020085a7 */ /* 0x000ea4000800007f */
[----:B--2---:R-:W-:Y:S05]  /*22320*/  @!P0 BRA `(.L_x_14277) ;  /* 0xfffffffc00f08947 */ /* 0x004fea000383ffff */
[----:B------:R-:W-:Y:S05]  /*22330*/  BRA `(.L_x_14407) ;  /* 0xffffffbc00c07947 */ /* 0x000fea000383ffff */
.L_x_14282:
[----:B0-----:R0:W1:Y:S02]  /*22340*/  SYNCS.PHASECHK.TRANS64.TRYWAIT P0, [R5+URZ+0x60], R7 ;  /* 0x00006007050075a7 */ /* 0x001064000800017f */
[----:B-1----:R-:W-:Y:S05]  /*22350*/  @!P0 NANOSLEEP.SYNCS 0x989680 ;  /* 0x009896800000895d */ /* 0x002fea0003900000 */
[----:B------:R-:W1:Y:S02]  /*22360*/  @!P0 SYNCS.PHASECHK.TRANS64 P0, [R5+URZ+0x60], R7 ;  /* 0x00006007050085a7 */ /* 0x000e64000800007f */
[----:B-1----:R-:W-:Y:S05]  /*22370*/  @!P0 BRA `(.L_x_14282) ;  /* 0xfffffffc00f08947 */ /* 0x002fea000383ffff */
[----:B------:R-:W-:Y:S05]  /*22380*/  BRA `(.L_x_14408) ;  /* 0xffffffc000507947 */ /* 0x000fea000383ffff */
.L_x_14292:
[----:B0-----:R0:W1:Y:S02]  /*22390*/  SYNCS.PHASECHK.TRANS64.TRYWAIT P0, [R3+URZ+0x16860], R0 ;  /* 0x01686000030075a7 */ /* 0x001064000800017f */
[----:B-1----:R-:W-:Y:S05]  /*223a0*/  @!P0 NANOSLEEP.SYNCS 0x989680 ;  /* 0x009896800000895d */ /* 0x002fea0003900000 */
[----:B------:R-:W1:Y:S02]  /*223b0*/  @!P0 SYNCS.PHASECHK.TRANS64 P0, [R3+URZ+0x16860], R0 ;  /* 0x01686000030085a7 */ /* 0x000e64000800007f */
[----:B-1----:R-:W-:Y:S05]  /*223c0*/  @!P0 BRA `(.L_x_14292) ;  /* 0xfffffffc00f08947 */ /* 0x002fea000383ffff */
[----:B------:R-:W-:Y:S05]  /*223d0*/  BRA `(.L_x_14409) ;  /* 0xffffffc400507947 */ /* 0x000fea000383ffff */
.L_x_14298:
[----:B------:R-:W-:Y:S01]  /*223e0*/  BSSY B0, `(.L_x_14410) ;  /* 0x0000008000007945 */ /* 0x000fe20003800000 */
[----:B------:R-:W-:Y:S02]  /*223f0*/  IMAD.MOV.U32 R13, RZ, RZ, R16 ;  /* 0x000000ffff0d7224 */ /* 0x000fe400078e0010 */
[----:B0-----:R-:W-:Y:S02]  /*22400*/  IMAD.MOV.U32 R12, RZ, RZ, RZ ;  /* 0x000000ffff0c7224 */ /* 0x001fe400078e00ff */
[----:B------:R-:W-:Y:S02]  /*22410*/  IMAD.MOV.U32 R11, RZ, RZ, 0x1f ;  /* 0x0000001fff0b7424 */ /* 0x000fe400078e00ff */
[----:B------:R-:W-:-:S07]  /*22420*/  IMAD.MOV.U32 R15, RZ, RZ, -0x1 ;  /* 0xffffffffff0f7424 */ /* 0x000fce00078e00ff */
[----:B------:R-:W-:Y:S05]  /*22430*/  WARPSYNC.COLLECTIVE R15, `(.L_x_14411) ;  /* 0x000000000f087348 */ /* 0x000fea0003c00000 */
[----:B------:R0:W1:Y:S02]  /*22440*/  SHFL.IDX P6, R14, R13, R12, R11 ;  /* 0x0000000c0d0e7389 */ /* 0x00006400000c000b */
[----:B01----:R-:W-:Y:S01]  /*22450*/  ENDCOLLECTIVE ;  /* 0x000000000000791b */ /* 0x003fe20003800000 */
.L_x_14411:
[----:B------:R-:W-:Y:S05]  /*22460*/  BSYNC B0 ;  /* 0x0000000000007941 */ /* 0x000fea0003800000 */
.L_x_14410:
        /* <DEDUP_REMOVED lines=9> */
.L_x_14412:
        /* <DEDUP_REMOVED lines=18> */
.L_x_14413:
[----:B------:R-:W-:Y:S01]  /*22620*/  IMAD.MOV.U32 R12, RZ, RZ, 0x2 ;  /* 0x00000002ff0c7424 */ /* 0x000fe200078e00ff */
[----:B------:R-:W-:-:S05]  /*22630*/  SEL R4, R14, RZ, P1 ;  /* 0x000000ff0e047207 */ /* 0x000fca0000800000 */
[----:B------:R-:W-:-:S04]  /*22640*/  IMAD.IADD R4, R17, 0x1, R4 ;  /* 0x0000000111047824 */ /* 0x000fc800078e0204 */
[----:B------:R-:W-:-:S07]  /*22650*/  IMAD.MOV.U32 R13, RZ, RZ, R4 ;  /* 0x000000ffff0d7224 */ /* 0x000fce00078e0004 */
[----:B------:R-:W-:Y:S05]  /*22660*/  WARPSYNC.COLLECTIVE R15, `(.L_x_14414) ;  /* 0x000000000f087348 */ /* 0x000fea0003c00000 */
[----:B------:R0:W1:Y:S02]  /*22670*/  SHFL.UP P6, R14, R13, R12, R11 ;  /* 0x0400000c0d0e7389 */ /* 0x00006400000c000b */
[----:B01----:R-:W-:Y:S01]  /*22680*/  ENDCOLLECTIVE ;  /* 0x000000000000791b */ /* 0x003fe20003800000 */
.L_x_14414:
[----:B------:R-:W-:Y:S01]  /*22690*/  IMAD.MOV.U32 R12, RZ, RZ, 0x4 ;  /* 0x00000004ff0c7424 */ /* 0x000fe200078e00ff */
[----:B------:R-:W-:-:S05]  /*226a0*/  SEL R3, R14, RZ, P2 ;  /* 0x000000ff0e037207 */ /* 0x000fca0001000000 */
[----:B------:R-:W-:-:S04]  /*226b0*/  IMAD.IADD R6, R4, 0x1, R3 ;  /* 0x0000000104067824 */ /* 0x000fc800078e0203 */
[----:B------:R-:W-:-:S07]  /*226c0*/  IMAD.MOV.U32 R13, RZ, RZ, R6 ;  /* 0x000000ffff0d7224 */ /* 0x000fce00078e0006 */
[----:B------:R-:W-:Y:S05]  /*226d0*/  WARPSYNC.COLLECTIVE R15, `(.L_x_14415) ;  /* 0x000000000f087348 */ /* 0x000fea0003c00000 */
[----:B------:R0:W1:Y:S02]  /*226e0*/  SHFL.UP P6, R14, R13, R12, R11 ;  /* 0x0400000c0d0e7389 */ /* 0x00006400000c000b */
[----:B01----:R-:W-:Y:S01]  /*226f0*/  ENDCOLLECTIVE ;  /* 0x000000000000791b */ /* 0x003fe20003800000 */
.L_x_14415:
[----:B------:R-:W-:Y:S01]  /*22700*/  IMAD.MOV.U32 R12, RZ, RZ, 0x8 ;  /* 0x00000008ff0c7424 */ /* 0x000fe200078e00ff */
[----:B------:R-:W-:-:S05]  /*22710*/  SEL R3, R14, RZ, P3 ;  /* 0x000000ff0e037207 */ /* 0x000fca0001800000 */
[----:B------:R-:W-:-:S04]  /*22720*/  IMAD.IADD R2, R6, 0x1, R3 ;  /* 0x0000000106027824 */ /* 0x000fc800078e0203 */
[----:B------:R-:W-:-:S07]  /*22730*/  IMAD.MOV.U32 R13, RZ, RZ, R2 ;  /* 0x000000ffff0d7224 */ /* 0x000fce00078e0002 */
[----:B------:R-:W-:Y:S05]  /*22740*/  WARPSYNC.COLLECTIVE R15, `(.L_x_14416) ;  /* 0x000000000f087348 */ /* 0x000fea0003c00000 */
[----:B------:R0:W1:Y:S02]  /*22750*/  SHFL.UP P6, R14, R13, R12, R11 ;  /* 0x0400000c0d0e7389 */ /* 0x00006400000c000b */
[----:B01----:R-:W-:Y:S01]  /*22760*/  ENDCOLLECTIVE ;  /* 0x000000000000791b */ /* 0x003fe20003800000 */
.L_x_14416:
[----:B------:R-:W-:Y:S01]  /*22770*/  IMAD.MOV.U32 R12, RZ, RZ, 0x10 ;  /* 0x00000010ff0c7424 */ /* 0x000fe200078e00ff */
[----:B------:R-:W-:-:S05]  /*22780*/  SEL R3, R14, RZ, P4 ;  /* 0x000000ff0e037207 */ /* 0x000fca0002000000 */
[----:B------:R-:W-:-:S04]  /*22790*/  IMAD.IADD R3, R2, 0x1, R3 ;  /* 0x0000000102037824 */ /* 0x000fc800078e0203 */
[----:B------:R-:W-:-:S07]  /*227a0*/  IMAD.MOV.U32 R13, RZ, RZ, R3 ;  /* 0x000000ffff0d7224 */ /* 0x000fce00078e0003 */
[----:B------:R-:W-:Y:S05]  /*227b0*/  WARPSYNC.COLLECTIVE R15, `(.L_x_14417) ;  /* 0x000000000f087348 */ /* 0x000fea0003c00000 */
[----:B------:R0:W1:Y:S02]  /*227c0*/  SHFL.UP P6, R14, R13, R12, R11 ;  /* 0x0400000c0d0e7389 */ /* 0x00006400000c000b */
[----:B01----:R-:W-:Y:S01]  /*227d0*/  ENDCOLLECTIVE ;  /* 0x000000000000791b */ /* 0x003fe20003800000 */
.L_x_14417:
        /* <DEDUP_REMOVED lines=8> */
.L_x_14418:
[----:B------:R-:W-:Y:S05]  /*22860*/  BRA `(.L_x_14419) ;  /* 0xffffffc400847947 */ /* 0x000fea000383ffff */
.L_x_14303:
[----:B------:R-:W-:Y:S01]  /*22870*/  BSSY B0, `(.L_x_14420) ;  /* 0x0000008000007945 */ /* 0x000fe20003800000 */
[----:B-----5:R-:W-:Y:S02]  /*22880*/  IMAD.MOV.U32 R13, RZ, RZ, R17 ;  /* 0x000000ffff0d7224 */ /* 0x020fe400078e0011 */
[----:B0-----:R-:W-:Y:S02]  /*22890*/  IMAD.MOV.U32 R12, RZ, RZ, 0x1 ;  /* 0x00000001ff0c7424 */ /* 0x001fe400078e00ff */
[----:B------:R-:W-:Y:S02]  /*228a0*/  IMAD.MOV.U32 R11, RZ, RZ, RZ ;  /* 0x000000ffff0b7224 */ /* 0x000fe400078e00ff */
[----:B------:R-:W-:-:S07]  /*228b0*/  IMAD.MOV.U32 R15, RZ, RZ, -0x1 ;  /* 0xffffffffff0f7424 */ /* 0x000fce00078e00ff */
[----:B-1----:R-:W-:Y:S05]  /*228c0*/  WARPSYNC.COLLECTIVE R15, `(.L_x_14421) ;  /* 0x000000000f087348 */ /* 0x002fea0003c00000 */
[----:B------:R0:W2:Y:S02]  /*228d0*/  SHFL.UP P6, R14, R13, R12, R11 ;  /* 0x0400000c0d0e7389 */ /* 0x0000a400000c000b */
[----:B012---:R-:W-:Y:S01]  /*228e0*/  ENDCOLLECTIVE ;  /* 0x000000000000791b */ /* 0x007fe20003800000 */
.L_x_14421:
[----:B------:R-:W-:Y:S05]  /*228f0*/  BSYNC B0 ;  /* 0x0000000000007941 */ /* 0x000fea0003800000 */
.L_x_14420:
        /* <DEDUP_REMOVED lines=8> */
.L_x_14422:
[----:B------:R-:W-:Y:S01]  /*22980*/  IMAD.MOV.U32 R12, RZ, RZ, 0x4 ;  /* 0x00000004ff0c7424 */ /* 0x000fe200078e00ff */
[----:B------:R-:W-:-:S05]  /*22990*/  SEL R2, R14, RZ, P2 ;  /* 0x000000ff0e027207 */ /* 0x000fca0001000000 */
[----:B------:R-:W-:-:S04]  /*229a0*/  IMAD.IADD R2, R13, 0x1, R2 ;  /* 0x000000010d027824 */ /* 0x000fc800078e0202 */
[----:B------:R-:W-:-:S07]  /*229b0*/  IMAD.MOV.U32 R13, RZ, RZ, R2 ;  /* 0x000000ffff0d7224 */ /* 0x000fce00078e0002 */
[----:B------:R-:W-:Y:S05]  /*229c0*/  WARPSYNC.COLLECTIVE R15, `(.L_x_14423) ;  /* 0x000000000f087348 */ /* 0x000fea0003c00000 */
[----:B------:R0:W1:Y:S02]  /*229d0*/  SHFL.UP P6, R14, R13, R12, R11 ;  /* 0x0400000c0d0e7389 */ /* 0x00006400000c000b */
[----:B01----:R-:W-:Y:S01]  /*229e0*/  ENDCOLLECTIVE ;  /* 0x000000000000791b */ /* 0x003fe20003800000 */
.L_x_14423:
[----:B------:R-:W-:Y:S01]  /*229f0*/  IMAD.MOV.U32 R12, RZ, RZ, 0x8 ;  /* 0x00000008ff0c7424 */ /* 0x000fe200078e00ff */
[----:B------:R-:W-:-:S05]  /*22a00*/  SEL R3, R14, RZ, P3 ;  /* 0x000000ff0e037207 */ /* 0x000fca0001800000 */
[----:B------:R-:W-:-:S04]  /*22a10*/  IMAD.IADD R3, R2, 0x1, R3 ;  /* 0x0000000102037824 */ /* 0x000fc800078e0203 */
[----:B------:R-:W-:-:S07]  /*22a20*/  IMAD.MOV.U32 R13, RZ, RZ, R3 ;  /* 0x000000ffff0d7224 */ /* 0x000fce00078e0003 */
[----:B------:R-:W-:Y:S05]  /*22a30*/  WARPSYNC.COLLECTIVE R15, `(.L_x_14424) ;  /* 0x000000000f087348 */ /* 0x000fea0003c00000 */
[----:B------:R0:W1:Y:S02]  /*22a40*/  SHFL.UP P6, R14, R13, R12, R11 ;  /* 0x0400000c0d0e7389 */ /* 0x00006400000c000b */
[----:B01----:R-:W-:Y:S01]  /*22a50*/  ENDCOLLECTIVE ;  /* 0x000000000000791b */ /* 0x003fe20003800000 */
.L_x_14424:
[----:B------:R-:W-:Y:S01]  /*22a60*/  IMAD.MOV.U32 R12, RZ, RZ, 0x10 ;  /* 0x00000010ff0c7424 */ /* 0x000fe200078e00ff */
[----:B------:R-:W-:-:S05]  /*22a70*/  SEL R4, R14, RZ, P4 ;  /* 0x000000ff0e047207 */ /* 0x000fca0002000000 */
[----:B------:R-:W-:-:S04]  /*22a80*/  IMAD.IADD R4, R3, 0x1, R4 ;  /* 0x0000000103047824 */ /* 0x000fc800078e0204 */
[----:B------:R-:W-:-:S07]  /*22a90*/  IMAD.MOV.U32 R13, RZ, RZ, R4 ;  /* 0x000000ffff0d7224 */ /* 0x000fce00078e0004 */
[----:B------:R-:W-:Y:S05]  /*22aa0*/  WARPSYNC.COLLECTIVE R15, `(.L_x_14425) ;  /* 0x000000000f087348 */ /* 0x000fea0003c00000 */
[----:B------:R0:W1:Y:S02]  /*22ab0*/  SHFL.UP P6, R14, R13, R12, R11 ;  /* 0x0400000c0d0e7389 */ /* 0x00006400000c000b */
[----:B01----:R-:W-:Y:S01]  /*22ac0*/  ENDCOLLECTIVE ;  /* 0x000000000000791b */ /* 0x003fe20003800000 */
.L_x_14425:
        /* <DEDUP_REMOVED lines=8> */
.L_x_14426:
[----:B------:R-:W-:Y:S05]  /*22b50*/  BRA `(.L_x_14427) ;  /* 0xffffffc400647947 */ /* 0x000fea000383ffff */
.L_x_14305:
[----:B------:R-:W-:Y:S01]  /*22b60*/  BSSY B0, `(.L_x_14428) ;  /* 0x0000006000007945 */ /* 0x000fe20003800000 */
[----:B------:R-:W-:Y:S01]  /*22b70*/  PLOP3.LUT P6, PT, P6, PT, PT, 0x8, 0x0 ;  /* 0x000000000000781c */ /* 0x000fe200037ce170 */
[----:B------:R-:W-:-:S12]  /*22b80*/  IMAD.MOV.U32 R15, RZ, RZ, -0x1 ;  /* 0xffffffffff0f7424 */ /* 0x000fd800078e00ff */
[----:B01----:R-:W-:Y:S05]  /*22b90*/  WARPSYNC.COLLECTIVE R15, `(.L_x_14429) ;  /* 0x000000000f087348 */ /* 0x003fea0003c00000 */
[----:B------:R-:W-:Y:S01]  /*22ba0*/  VOTE.ANY R14, PT, P6 ;  /* 0x00000000000e7806 */ /* 0x000fe200030e0100 */
[----:B01----:R-:W-:Y:S06]  /*22bb0*/  ENDCOLLECTIVE ;  /* 0x000000000000791b */ /* 0x003fec0003800000 */
.L_x_14429:
[----:B------:R-:W-:Y:S05]  /*22bc0*/  BSYNC B0 ;  /* 0x0000000000007941 */ /* 0x000fea0003800000 */
.L_x_14428:
        /* <DEDUP_REMOVED lines=9> */
.L_x_14430:
[----:B------:R-:W-:Y:S01]  /*22c60*/  IMAD.MOV.U32 R17, RZ, RZ, R14 ;  /* 0x000000ffff117224 */ /* 0x000fe200078e000e */
[----:B------:R-:W-:Y:S06]  /*22c70*/  BRA `(.L_x_14431) ;  /* 0xffffffc400547947 */ /* 0x000fec000383ffff */
.L_x_14307:
[----:B------:R-:W-:Y:S01]  /*22c80*/  BSSY B0, `(.L_x_14432) ;  /* 0x0000007000007945 */ /* 0x000fe20003800000 */
[----:B------:R-:W-:Y:S02]  /*22c90*/  IMAD.MOV.U32 R13, RZ, RZ, R3 ;  /* 0x000000ffff0d7224 */ /* 0x000fe400078e0003 */
[----:B------:R-:W-:Y:S02]  /*22ca0*/  IMAD.MOV.U32 R11, RZ, RZ, 0x1f ;  /* 0x0000001fff0b7424 */ /* 0x000fe400078e00ff */
[----:B------:R-:W-:-:S07]  /*22cb0*/  IMAD.MOV.U32 R15, RZ, RZ, -0x1 ;  /* 0xffffffffff0f7424 */ /* 0x000fce00078e00ff */
[----:B-123--:R-:W-:Y:S05]  /*22cc0*/  WARPSYNC.COLLECTIVE R15, `(.L_x_14433) ;  /* 0x000000000f087348 */ /* 0x00efea0003c00000 */
[----:B------:R0:W4:Y:S02]  /*22cd0*/  SHFL.IDX P6, R14, R13, R12, R11 ;  /* 0x0000000c0d0e7389 */ /* 0x00012400000c000b */
[----:B01234-:R-:W-:Y:S01]  /*22ce0*/  ENDCOLLECTIVE ;  /* 0x000000000000791b */ /* 0x01ffe20003800000 */
.L_x_14433:
[----:B------:R-:W-:Y:S05]  /*22cf0*/  BSYNC B0 ;  /* 0x0000000000007941 */ /* 0x000fea0003800000 */
.L_x_14432:
[----:B------:R-:W-:Y:S05]  /*22d00*/  BRA `(.L_x_14306) ;  /* 0xffffffc4004c7947 */ /* 0x000fea000383ffff */
.L_x_14311:
[----:B0-----:R0:W2:Y:S02]  /*22d10*/  SYNCS.PHASECHK.TRANS64.TRYWAIT P0, [R9+URZ+0x16820], R0 ;  /* 0x01682000090075a7 */ /* 0x0010a4000800017f */
[----:B--2---:R-:W-:Y:S05]  /*22d20*/  @!P0 NANOSLEEP.SYNCS 0x989680 ;  /* 0x009896800000895d */ /* 0x004fea0003900000 */
[----:B------:R-:W2:Y:S02]  /*22d30*/  @!P0 SYNCS.PHASECHK.TRANS64 P0, [R9+URZ+0x16820], R0 ;  /* 0x01682000090085a7 */ /* 0x000ea4000800007f */
[----:B--2---:R-:W-:Y:S05]  /*22d40*/  @!P0 BRA `(.L_x_14311) ;  /* 0xfffffffc00f08947 */ /* 0x004fea000383ffff */
[----:B------:R-:W-:Y:S05]  /*22d50*/  BRA `(.L_x_14434) ;  /* 0xffffffc800c47947 */ /* 0x000fea000383ffff */
.L_x_14312:
        /* <DEDUP_REMOVED lines=11> */
.L_x_14436:
[----:B------:R-:W-:Y:S05]  /*22e10*/  BSYNC B0 ;  /* 0x0000000000007941 */ /* 0x000fea0003800000 */
.L_x_14435:
[----:B------:R-:W-:Y:S05]  /*22e20*/  BRA `(.L_x_14437) ;  /* 0xffffffc800ac7947 */ /* 0x000fea000383ffff */
.L_x_14313:
[----:B------:R-:W-:Y:S01]  /*22e30*/  BSSY B0, `(.L_x_14438) ;  /* 0x0000006000007945 */ /* 0x000fe20003800000 */
[----:B------:R-:W-:-:S07]  /*22e40*/  IMAD.MOV.U32 R15, RZ, RZ, -0x1 ;  /* 0xffffffffff0f7424 */ /* 0x000fce00078e00ff */
[----:B01----:R-:W-:Y:S05]  /*22e50*/  WARPSYNC.COLLECTIVE R15, `(.L_x_14439) ;  /* 0x000000000f0c7348 */ /* 0x003fea0003c00000 */
[----:B------:R-:W-:Y:S02]  /*22e60*/  ELECT P6, UR62, PT ;  /* 0x00000000003e782f */ /* 0x000fe400038c0000 */
[----:B------:R-:W-:Y:S01]  /*22e70*/  MOV R14, UR62 ;  /* 0x0000003e000e7c02 */ /* 0x000fe20008000f00 */
[----:B01----:R-:W-:Y:S10]  /*22e80*/  ENDCOLLECTIVE ;  /* 0x000000000000791b */ /* 0x003ff40003800000 */
.L_x_14439:
[----:B------:R-:W-:Y:S05]  /*22e90*/  BSYNC B0 ;  /* 0x0000000000007941 */ /* 0x000fea0003800000 */
.L_x_14438:
[----:B------:R-:W-:Y:S05]  /*22ea0*/  BRA `(.L_x_14440) ;  /* 0xffffffc800a07947 */ /* 0x000fea000383ffff */
.L_x_14315:
[----:B0-----:R0:W2:Y:S02]  /*22eb0*/  SYNCS.PHASECHK.TRANS64.TRYWAIT P0, [R5+URZ], R4 ;  /* 0x00000004050075a7 */ /* 0x0010a4000800017f */
[----:B--2---:R-:W-:Y:S05]  /*22ec0*/  @!P0 NANOSLEEP.SYNCS 0x989680 ;  /* 0x009896800000895d */ /* 0x004fea0003900000 */
[----:B------:R-:W2:Y:S02]  /*22ed0*/  @!P0 SYNCS.PHASECHK.TRANS64 P0, [R5+URZ], R4 ;  /* 0x00000004050085a7 */ /* 0x000ea4000800007f */
[----:B--2---:R-:W-:Y:S05]  /*22ee0*/  @!P0 BRA `(.L_x_14315) ;  /* 0xfffffffc00f08947 */ /* 0x004fea000383ffff */
[----:B------:R-:W-:Y:S05]  /*22ef0*/  BRA `(.L_x_14441) ;  /* 0xffffffc800d47947 */ /* 0x000fea000383ffff */
.L_x_14316:
[----:B--2---:R2:W3:Y:S02]  /*22f00*/  SYNCS.PHASECHK.TRANS64.TRYWAIT P0, [R3+URZ], R2 ;  /* 0x00000002030075a7 */ /* 0x0044e4000800017f */
[----:B---3--:R-:W-:Y:S05]  /*22f10*/  @!P0 NANOSLEEP.SYNCS 0x989680 ;  /* 0x009896800000895d */ /* 0x008fea0003900000 */
[----:B------:R-:W3:Y:S02]  /*22f20*/  @!P0 SYNCS.PHASECHK.TRANS64 P0, [R3+URZ], R2 ;  /* 0x00000002030085a7 */ /* 0x000ee4000800007f */
[----:B---3--:R-:W-:Y:S05]  /*22f30*/  @!P0 BRA `(.L_x_14316) ;  /* 0xfffffffc00f08947 */ /* 0x008fea000383ffff */
[----:B------:R-:W-:Y:S05]  /*22f40*/  BRA `(.L_x_14442) ;  /* 0xffffffc800c87947 */ /* 0x000fea000383ffff */
.L_x_14318:
[----:B---3--:R3:W4:Y:S02]  /*22f50*/  SYNCS.PHASECHK.TRANS64.TRYWAIT P0, [R23+URZ], R4 ;  /* 0x00000004170075a7 */ /* 0x008724000800017f */
[----:B----4-:R-:W-:Y:S05]  /*22f60*/  @!P0 NANOSLEEP.SYNCS 0x989680 ;  /* 0x009896800000895d */ /* 0x010fea0003900000 */
[----:B------:R-:W4:Y:S02]  /*22f70*/  @!P0 SYNCS.PHASECHK.TRANS64 P0, [R23+URZ], R4 ;  /* 0x00000004170085a7 */ /* 0x000f24000800007f */
[----:B----4-:R-:W-:Y:S05]  /*22f80*/  @!P0 BRA `(.L_x_14318) ;  /* 0xfffffffc00f08947 */ /* 0x010fea000383ffff */
[----:B------:R-:W-:Y:S05]  /*22f90*/  BRA `(.L_x_14443) ;  /* 0xffffffc800cc7947 */ /* 0x000fea000383ffff */
.L_x_14444:
        /* <DEDUP_REMOVED lines=14> */
.L_x_15333:


//--------------------- .text._ZN7cutlass13device_kernelIN5flash11enable_sm90INS1_16FlashAttnFwdSm90INS1_25CollectiveMainloopFwdSm90ILi2EN4cute5tupleIJNS5_1CILi1EEES8_S8_EEENS6_IJNS7_ILi192EEENS7_ILi128EEENS7_ILi64EEEEEELi64ENS_10bfloat16_tEfNS_4arch4Sm90ELb1ELb0ELb1ELb0ELb0ELb0ELb0ELb1ELb1ELb1ELb0ELb0EEENS1_21CollectiveEpilogueFwdINS6_IJSA_SC_SB_EEES9_SE_SG_Li384ELb0ELb1ELb0ELb0EEENS1_30DynamicPersistentTileSchedulerILi384ELi128ELb0ELb1ELb1EEEEEEEEEvNT_6ParamsE --------------------------
	.section	.text._ZN7cutlass13device_kernelIN5flash11enable_sm90INS1_16FlashAttnFwdSm90INS1_25CollectiveMainloopFwdSm90ILi2EN4cute5tupleIJNS5_1CILi1EEES8_S8_EEENS6_IJNS7_ILi192EEENS7_ILi128EEENS7_ILi64EEEEEELi64ENS_10bfloat16_tEfNS_4arch4Sm90ELb1ELb0ELb1ELb0ELb0ELb0ELb0ELb1ELb1ELb1ELb0ELb0EEENS1_21CollectiveEpilogueFwdINS6_IJSA_SC_SB_EEES9_SE_SG_Li384ELb0ELb1ELb0ELb0EEENS1_30DynamicPersistentTileSchedulerILi384ELi128ELb0ELb1ELb1EEEEEEEEEvNT_6ParamsE,"ax",@progbits
	.align	128
.text._ZN7cutlass13device_kernelIN5flash11enable_sm90INS1_16FlashAttnFwdSm90INS1_25CollectiveMainloopFwdSm90ILi2EN4cute5tupleIJNS5_1CILi1EEES8_S8_EEENS6_IJNS7_ILi192EEENS7_ILi128EEENS7_ILi64EEEEEELi64ENS_10bfloat16_tEfNS_4arch4Sm90ELb1ELb0ELb1ELb0ELb0ELb0ELb0ELb1ELb1ELb1ELb0ELb0EEENS1_21CollectiveEpilogueFwdINS6_IJSA_SC_SB_EEES9_SE_SG_Li384ELb0ELb1ELb0ELb0EEENS1_30DynamicPersistentTileSchedulerILi384ELi128ELb0ELb1ELb1EEEEEEEEEvNT_6ParamsE:
        .type           _ZN7cutlass13device_kernelIN5flash11enable_sm90INS1_16FlashAttnFwdSm90INS1_25CollectiveMainloopFwdSm90ILi2EN4cute5tupleIJNS5_1CILi1EEES8_S8_EEENS6_IJNS7_ILi192EEENS7_ILi128EEENS7_ILi64EEEEEELi64ENS_10bfloat16_tEfNS_4arch4Sm90ELb1ELb0ELb1ELb0ELb0ELb0ELb0ELb1ELb1ELb1ELb0ELb0EEENS1_21CollectiveEpilogueFwdINS6_IJSA_SC_SB_EEES9_SE_SG_Li384ELb0ELb1ELb0ELb0EEENS1_30DynamicPersistentTileSchedulerILi384ELi128ELb0ELb1ELb1EEEEEEEEEvNT_6ParamsE,@function
        .size           _ZN7cutlass13device_kernelIN5flash11enable_sm90INS1_16FlashAttnFwdSm90INS1_25CollectiveMainloopFwdSm90ILi2EN4cute5tupleIJNS5_1CILi1EEES8_S8_EEENS6_IJNS7_ILi192EEENS7_ILi128EEENS7_ILi64EEEEEELi64ENS_10bfloat16_tEfNS_4arch4Sm90ELb1ELb0ELb1ELb0ELb0ELb0ELb0ELb1ELb1ELb1ELb0ELb0EEENS1_21CollectiveEpilogueFwdINS6_IJSA_SC_SB_EEES9_SE_SG_Li384ELb0ELb1ELb0ELb0EEENS1_30DynamicPersistentTileSchedulerILi384ELi128ELb0ELb1ELb1EEEEEEEEEvNT_6ParamsE,(.L_x_15334 - _ZN7cutlass13device_kernelIN5flash11enable_sm90INS1_16FlashAttnFwdSm90INS1_25CollectiveMainloopFwdSm90ILi2EN4cute5tupleIJNS5_1CILi1EEES8_S8_EEENS6_IJNS7_ILi192EEENS7_ILi128EEENS7_ILi64EEEEEELi64ENS_10bfloat16_tEfNS_4arch4Sm90ELb1ELb0ELb1ELb0ELb0ELb0ELb0ELb1ELb1ELb1ELb0ELb0EEENS1_21CollectiveEpilogueFwdINS6_IJSA_SC_SB_EEES9_SE_SG_Li384ELb0ELb1ELb0ELb0EEENS1_30DynamicPersistentTileSchedulerILi384ELi128ELb0ELb1ELb1EEEEEEEEEvNT_6ParamsE)
        .other          _ZN7cutlass13device_kernelIN5flash11enable_sm90INS1_16FlashAttnFwdSm90INS1_25CollectiveMainloopFwdSm90ILi2EN4cute5tupleIJNS5_1CILi1EEES8_S8_EEENS6_IJNS7_ILi192EEENS7_ILi128EEENS7_ILi64EEEEEELi64ENS_10bfloat16_tEfNS_4arch4Sm90ELb1ELb0ELb1ELb0ELb0ELb0ELb0ELb1ELb1ELb1ELb0ELb0EEENS1_21CollectiveEpilogueFwdINS6_IJSA_SC_SB_EEES9_SE_SG_Li384ELb0ELb1ELb0ELb0EEENS1_30DynamicPersistentTileSchedulerILi384ELi128ELb0ELb1ELb1EEEEEEEEEvNT_6ParamsE,@"STO_CUDA_ENTRY STV_DEFAULT"
_ZN7cutlass13device_kernelIN5flash11enable_sm90INS1_16FlashAttnFwdSm90INS1_25CollectiveMainloopFwdSm90ILi2EN4cute5tupleIJNS5_1CILi1EEES8_S8_EEENS6_IJNS7_ILi192EEENS7_ILi128EEENS7_ILi64EEEEEELi64ENS_10bfloat16_tEfNS_4arch4Sm90ELb1ELb0ELb1ELb0ELb0ELb0ELb0ELb1ELb1ELb1ELb0ELb0EEENS1_21CollectiveEpilogueFwdINS6_IJSA_SC_SB_EEES9_SE_SG_Li384ELb0ELb1ELb0ELb0EEENS1_30DynamicPersistentTileSchedulerILi384ELi128ELb0ELb1ELb1EEEEEEEEEvNT_6ParamsE:
        /* <DEDUP_REMOVED lines=18> */
.L_x_14446:
[----:B------:R-:W-:Y:S05]  /*0120*/  BSYNC B0 ;  /* 0x0000000000007941 */ /* 0x000fea0003800000 */
.L_x_14445:
        /* <DEDUP_REMOVED lines=41> */
.L_x_14447:
        /* <DEDUP_REMOVED lines=22> */
.L_x_14448:
        /* <DEDUP_REMOVED lines=18> */
.L_x_14449:
        /* <DEDUP_REMOVED lines=22> */
.L_x_14450:
        /* <DEDUP_REMOVED lines=22> */
.L_x_14451:
[----:B------:R-:W-:Y:S01]  /*0900*/  PLOP3.LUT P0, PT, PT, PT, UP0, 0x80, 0x0 ;  /* 0x000000000000781c */ /* 0x000fe20003f0f008 */
[----:B------:R-:W-:Y:S01]  /*0910*/  UMOV UR38, 0x1 ;  /* 0x0000000100267882 */ /* 0x000fe20000000000 */
[----:B------:R-:W-:Y:S01]  /*0920*/  NOP ;  /* 0x0000000000007918 */ /* 0x000fe20000000000 */
[----:B------:R-:W-:Y:S01]  /*0930*/  USEL UR38, UR38, 0x2, !UP0 ;  /* 0x0000000226267887 */ /* 0x000fe2000c000000 */
[----:B------:R-:W-:Y:S01]  /*0940*/  ULDC.64 UR46, c[0x0][0x208] ;  /* 0x00008200002e7ab9 */ /* 0x000fe20000000a00 */
[----:B012-4-:R-:W-:Y:S08]  /*0950*/  BAR.SYNC.DEFER_BLOCKING 0x0 ;  /* 0x0000000000007b1d */ /* 0x017ff00000010000 */
[----:B------:R-:W-:Y:S05]  /*0960*/  @!P0 BRA `(.L_x_14452) ;  /* 0x000000a400688947 */ /* 0x000fea0003800000 */
.L_x_14453:
        /* <DEDUP_REMOVED lines=26> */
[C---:B------:R-:W-:Y:S01]  /*0b10*/  LOP3.LUT R4, R2.reuse, 0x3fffff0, RZ, 0xc0, !PT ;  /* 0x03fffff002047812 */ /* 0x040fe200078ec0ff */
        /* <DEDUP_REMOVED lines=11> */
[----:B------:R-:W-:Y:S02]  /*0bd0*/  SHF.R.S32.HI R6, RZ, 0x1f, R4 ;  /* 0x0000001fff067819 */ /* 0x000fe40000011404 */
[----:B------:R-:W-:Y:S02]  /*0be0*/  SHF.R.S32.HI R153, RZ, 0x7, R153 ;  /* 0x00000007ff997819 */ /* 0x000fe40000011499 */
[----:B------:R-:W-:Y:S02]  /*0bf0*/  LOP3.LUT R8, R8, 0xfffffffc, RZ, 0xc0, !PT ;  /* 0xfffffffc08087812 */ /* 0x000fe400078ec0ff */
[----:B------:R-:W-:Y:S02]  /*0c00*/  LEA.HI R6, R6, R5, RZ, 0x3 ;  /* 0x0000000506067211 */ /* 0x000fe400078f18ff */
[----:B------:R-:W-:Y:S01]  /*0c10*/  LEA R155, R2, R3, 0x3 ;  /* 0x00000003029b7211 */ /* 0x000fe200078e18ff */
[----:B------:R-:W-:Y:S01]  /*0c20*/  IMAD.IADD R8, R157, 0x1, -R8 ;  /* 0x000000019d087824 */ /* 0x000fe200078e0a08 */
[----:B------:R-:W-:Y:S01]  /*0c30*/  LEA.HI R0, R0, R157, RZ, 0x3 ;  /* 0x0000009d00007211 */ /* 0x000fe200078f18ff */
[----:B------:R-:W-:Y:S01]  /*0c40*/  IMAD.HI R2, R153, 0x55555556, RZ ;  /* 0x5555555699027827 */ /* 0x000fe200078e02ff */
[----:B------:R-:W-:-:S02]  /*0c50*/  LOP3.LUT R6, R6, 0xfffffff8, RZ, 0xc0, !PT ;  /* 0xfffffff806067812 */ /* 0x000fc400078ec0ff */
[----:B------:R-:W-:Y:S02]  /*0c60*/  LEA.HI R7, R7, R152, RZ, 0x5 ;  /* 0x0000009807077211 */ /* 0x000fe400078f28ff */
        /* <DEDUP_REMOVED lines=11> */
[----:B------:R-:W-:Y:S01]  /*0d20*/  IMAD.SHL.U32 R19, R18, 0x8, RZ ;  /* 0x0000000812137824 */ /* 0x000fe200078e00ff */
[----:B------:R-:W-:Y:S01]  /*0d30*/  IADD3 R16, R152, -R5, RZ ;  /* 0x8000000598107210 */ /* 0x000fe20007ffe0ff */
[----:B------:R-:W-:-:S02]  /*0d40*/  IMAD.IADD R3, R8, 0x1, -R3 ;  /* 0x0000000108037824 */ /* 0x000fc400078e0a03 */
[----:B------:R-:W-:Y:S01]  /*0d50*/  IMAD R154, R2, 0x40, R7 ;  /* 0x00000040029a7824 */ /* 0x000fe200078e0207 */
[----:B------:R-:W-:-:S03]  /*0d60*/  SHF.R.S32.HI R156, RZ, 0x1f, R19 ;  /* 0x0000001fff9c7819 */ /* 0x000fc60000011413 */
[----:B------:R-:W-:-:S07]  /*0d70*/  IMAD R17, R3, 0x8, R154 ;  /* 0x0000000803117824 */ /* 0x000fce00078e029a */
.L_x_14492:
        /* <DEDUP_REMOVED lines=21> */
.L_x_14454:
[----:B------:R-:W-:Y:S01]  /*0ed0*/  ULDC UR7, c[0x0][0xc54] ;  /* 0x0003150000077ab9 */ /* 0x000fe20000000800 */
[----:B------:R-:W-:Y:S01]  /*0ee0*/  UMOV UR6, UR9 ;  /* 0x0000000900067c82 */ /* 0x000fe20008000000 */
[----:B------:R-:W-:-:S11]  /*0ef0*/  UISETP.NE.AND UP0, UPT, UR7, 0x1, UPT ;  /* 0x000000010700788c */ /* 0x000fd6000bf05270 */
[----:B------:R-:W-:Y:S02]  /*0f00*/  @UP0 ULDC.64 UR10, c[0x0][0xc58] ;  /* 0x00031600000a0ab9 */ /* 0x000fe40000000a00 */
[----:B------:R-:W-:-:S04]  /*0f10*/  UIMAD.WIDE.U32 UR4, UR9, UR10, URZ ;  /* 0x0000000a090472a5 */ /* 0x000fc8000f8e003f */
[----:B------:R-:W-:-:S04]  /*0f20*/  @UP0 USHF.R.U32.HI UR6, URZ, UR11, UR5 ;  /* 0x0000000b3f060299 */ /* 0x000fc80008011605 */
[----:B------:R-:W-:-:S12]  /*0f30*/  UIMAD UR4, UR6, UR7, URZ ;  /* 0x00000007060472a4 */ /* 0x000fd8000f8e023f */
.L_x_14455:
        /* <DEDUP_REMOVED lines=16> */
[----:B------:R-:W-:Y:S01]  /*1040*/  UIMAD UR41, UR6, 0xc0, URZ ;  /* 0x000000c0062978a4 */ /* 0x000fe2000f8e023f */
[----:B------:R-:W-:Y:S01]  /*1050*/  CS2R R112, SRZ ;  /* 0x0000000000707805 */ /* 0x000fe2000001ff00 */
[----:B------:R-:W-:Y:S01]  /*1060*/  UIMAD UR10, UR8, UR10, UR4 ;  /* 0x0000000a080a72a4 */ /* 0x000fe2000f8e0204 */
[----:B------:R-:W-:Y:S01]  /*1070*/  CS2R R14, SRZ ;  /* 0x00000000000e7805 */ /* 0x000fe2000001ff00 */
[----:B------:R-:W-:Y:S01]  /*1080*/  UIADD3 UR6, UR41, 0xbf, URZ ;  /* 0x000000bf29067890 */ /* 0x000fe2000fffe03f */
[----:B------:R-:W-:Y:S01]  /*1090*/  IMAD.MOV.U32 R110, RZ, RZ, RZ ;  /* 0x000000ffff6e7224 */ /* 0x000fe200078e00ff */
[----:B------:R-:W-:Y:S01]  /*10a0*/  ULDC UR48, c[0x0][0x424] ;  /* 0x0001090000307ab9 */ /* 0x000fe20000000800 */
[----:B------:R-:W-:Y:S01]  /*10b0*/  ULDC UR7, c[0x0][0x288] ;  /* 0x0000a20000077ab9 */ /* 0x000fe20000000800 */
[----:B------:R-:W-:Y:S01]  /*10c0*/  USEL UR48, UR48, 0x1, UP0 ;  /* 0x0000000130307887 */ /* 0x000fe20008000000 */
[----:B------:R-:W-:Y:S01]  /*10d0*/  IMAD.MOV.U32 R21, RZ, RZ, RZ ;  /* 0x000000ffff157224 */ /* 0x000fe200078e00ff */
[----:B------:R-:W-:Y:S01]  /*10e0*/  @UP2 ULDC UR4, c[0x0][0x44c] ;  /* 0x0001130000042ab9 */ /* 0x000fe20000000800 */
[----:B------:R-:W-:Y:S01]  /*10f0*/  UIADD3 UR7, -UR7, 0x80, URZ ;  /* 0x0000008007077890 */ /* 0x000fe2000fffe13f */
[----:B------:R-:W-:Y:S01]  /*1100*/  CS2R R12, SRZ ;  /* 0x00000000000c7805 */ /* 0x000fe2000001ff00 */
[----:B------:R-:W-:Y:S01]  /*1110*/  UIMAD.WIDE.U32 UR4, UR6, UR4, URZ ;  /* 0x00000004060472a5 */ /* 0x000fe2000f8e003f */
[----:B------:R-:W-:Y:S01]  /*1120*/  IMAD.MOV.U32 R106, RZ, RZ, RZ ;  /* 0x000000ffff6a7224 */ /* 0x000fe200078e00ff */
[----:B------:R-:W-:Y:S01]  /*1130*/  ULDC UR9, c[0x0][0x2f0] ;  /* 0x0000bc0000097ab9 */ /* 0x000fe20000000800 */
[----:B------:R-:W-:Y:S01]  /*1140*/  @UP2 ULDC UR11, c[0x0][0x450] ;  /* 0x00011400000b2ab9 */ /* 0x000fe20000000800 */
[----:B------:R-:W-:Y:S01]  /*1150*/  UIMAD UR7, UR48, UR9, UR7 ;  /* 0x00000009300772a4 */ /* 0x000fe2000f8e0207 */
[----:B------:R-:W-:Y:S01]  /*1160*/  IMAD.MOV.U32 R25, RZ, RZ, RZ ;  /* 0x000000ffff197224 */ /* 0x000fe200078e00ff */
        /* <DEDUP_REMOVED lines=17> */
[----:B------:R-:W-:Y:S01]  /*1280*/  ULDC UR43, c[0x0][0xc48] ;  /* 0x00031200002b7ab9 */ /* 0x000fe20000000800 */
[----:B------:R-:W-:-:S02]  /*1290*/  UMOV UR42, UR10 ;  /* 0x0000000a002a7c82 */ /* 0x000fc40008000000 */
[----:B------:R-:W-:Y:S02]  /*12a0*/  UISETP.LT.AND UP0, UPT, UR49, UR7, UPT ;  /* 0x000000073100728c */ /* 0x000fe4000bf01270 */
[----:B------:R-:W-:Y:S02]  /*12b0*/  UISETP.NE.AND UP1, UPT, UR43, 0x1, UPT ;  /* 0x000000012b00788c */ /* 0x000fe4000bf25270 */
[----:B------:R-:W-:-:S04]  /*12c0*/  USEL UR49, UR49, UR7, UP0 ;  /* 0x0000000731317287 */ /* 0x000fc80008000000 */
[----:B------:R-:W-:-:S05]  /*12d0*/  UISETP.GE.AND UP0, UPT, UR49, 0x1, UPT ;  /* 0x000000013100788c */ /* 0x000fca000bf06270 */
[----:B------:R-:W-:Y:S01]  /*12e0*/  @UP1 ULDC UR8, c[0x0][0xc4c] ;  /* 0x0003130000081ab9 */ /* 0x000fe20000000800 */
[----:B------:R-:W-:Y:S01]  /*12f0*/  PLOP3.LUT P1, PT, PT, PT, UP0, 0x80, 0x0 ;  /* 0x000000000000781c */ /* 0x000fe20003f2f008 */
[----:B------:R-:W-:Y:S01]  /*1300*/  UIMAD.WIDE.U32 UR4, UR10, UR8, URZ ;  /* 0x000000080a0472a5 */ /* 0x000fe2000f8e003f */
[----:B------:R-:W-:-:S03]  /*1310*/  @UP1 ULDC UR6, c[0x0][0xc50] ;  /* 0x0003140000061ab9 */ /* 0x000fc60000000800 */
[----:B------:R-:W-:-:S04]  /*1320*/  @UP1 USHF.R.U32.HI UR42, URZ, UR6, UR5 ;  /* 0x000000063f2a1299 */ /* 0x000fc80008011605 */
[----:B------:R-:W-:-:S04]  /*1330*/  UIADD3 UR4, -UR42, URZ, URZ ;  /* 0x0000003f2a047290 */ /* 0x000fc8000fffe13f */
[----:B------:R-:W-:Y:S01]  /*1340*/  UIMAD UR43, UR43, UR4, UR10 ;  /* 0x000000042b2b72a4 */ /* 0x000fe2000f8e020a */
[----:B------:R-:W-:Y:S11]  /*1350*/  @!P1 BRA `(.L_x_14456) ;  /* 0x0000008400c49947 */ /* 0x000ff60003800000 */
        /* <DEDUP_REMOVED lines=31> */
.L_x_14457:
        /* <DEDUP_REMOVED lines=9> */
.L_x_14584:
[----:B------:R-:W-:Y:S05]  /*15e0*/  @!P0 BRA `(.L_x_14459) ;  /* 0x0000000000048947 */ /* 0x000fea0003800000 */
[----:B------:R-:W-:Y:S01]  /*15f0*/  BPT.TRAP 0x1 ;  /* 0x000000040000795c */ /* 0x000fe20000300000 */
.L_x_14459:
[----:B0-----:R-:W-:Y:S02]  /*1600*/  IMAD.U32 R0, RZ, RZ, UR39 ;  /* 0x00000027ff007e24 */ /* 0x001fe4000f8e00ff */
[----:B------:R-:W-:-:S03]  /*1610*/  IMAD.U32 R3, RZ, RZ, UR37 ;  /* 0x00000025ff037e24 */ /* 0x000fc6000f8e00ff */
[----:B------:R-:W-:Y:S02]  /*1620*/  LEA R0, R0, UR45, 0x3 ;  /* 0x0000002d00007c11 */ /* 0x000fe4000f8e18ff */
[----:B------:R-:W-:-:S04]  /*1630*/  SHF.L.U32 R3, R3, 0x1f, RZ ;  /* 0x0000001f03037819 */ /* 0x000fc800000006ff */
[----:B------:R0:W1:Y:S01]  /*1640*/  SYNCS.PHASECHK.TRANS64.TRYWAIT P2, [R0+URZ+0x16830], R3 ;  /* 0x01683003000075a7 */ /* 0x000062000804017f */
[----:B------:R-:W-:Y:S05]  /*1650*/  @!P0 BRA `(.L_x_14460) ;  /* 0x0000000000048947 */ /* 0x000fea0003800000 */
[----:B------:R-:W-:Y:S01]  /*1660*/  BPT.TRAP 0x1 ;  /* 0x000000040000795c */ /* 0x000fe20000300000 */
.L_x_14460:
[----:B------:R-:W2:Y:S02]  /*1670*/  S2R R2, SR_TID.X ;  /* 0x0000000000027919 */ /* 0x000ea40000002100 */
[----:B--2---:R-:W-:Y:S01]  /*1680*/  LOP3.LUT P1, RZ, R2, 0x7f, RZ, 0xc0, !PT ;  /* 0x0000007f02ff7812 */ /* 0x004fe2000782c0ff */
[----:B-1----:R-:W-:-:S12]  /*1690*/  @P2 BRA `(.L_x_14461) ;  /* 0x0000000000082947 */ /* 0x002fd80003800000 */
[----:B------:R-:W1:Y:S02]  /*16a0*/  SYNCS.PHASECHK.TRANS64.TRYWAIT P2, [R0+URZ+0x16830], R3 ;  /* 0x01683003000075a7 */ /* 0x000e64000804017f */
[----:B-1----:R-:W-:Y:S05]  /*16b0*/  @!P2 BRA `(.L_x_14462) ;  /* 0x000000d40074a947 */ /* 0x002fea0003800000 */
.L_x_14461:
        /* <DEDUP_REMOVED lines=34> */
[----:B------:R-:W-:Y:S01]  /*18e0*/  ULDC UR24, c[0x0][0x988] ;  /* 0x0002620000187ab9 */ /* 0x000fe20000000800 */
[----:B------:R-:W-:Y:S01]  /*18f0*/  UIADD3 UR26, UR49, -0x2, URZ ;  /* 0xfffffffe311a7890 */ /* 0x000fe2000fffe03f */
[----:B------:R-:W-:-:S02]  /*1900*/  CS2R R102, SRZ ;  /* 0x0000000000667805 */ /* 0x000fc4000001ff00 */
[----:B------:R-:W-:Y:S02]  /*1910*/  CS2R R100, SRZ ;  /* 0x0000000000647805 */ /* 0x000fe4000001ff00 */
        /* <DEDUP_REMOVED lines=11> */
[----:B------:R-:W-:-:S04]  /*19d0*/  @UP0 ULDC UR6, c[0x0][0x450] ;  /* 0x0001140000060ab9 */ /* 0x000fc80000000800 */
[----:B------:R-:W-:Y:S01]  /*19e0*/  @P2 SHF.R.U32.HI R6, RZ, UR6, R2 ;  /* 0x00000006ff062c19 */ /* 0x000fe20008011602 */
[----:B------:R-:W-:Y:S02]  /*19f0*/  UMOV UR6, 0xffffff80 ;  /* 0xffffff8000067882 */ /* 0x000fe40000000000 */
[----:B------:R-:W-:Y:S02]  /*1a00*/  UIMAD UR6, UR49, UR6, 0x80 ;  /* 0x00000080310674a4 */ /* 0x000fe4000f8e0206 */
[----:B------:R-:W0:Y:S02]  /*1a10*/  SHFL.IDX PT, R3, R6, 0x1, 0x1c1f ;  /* 0x003c1f0006037f89 */ /* 0x000e2400000e0000 */
[----:B------:R-:W-:Y:S02]  /*1a20*/  UIADD3 UR7, UR6, 0x1, URZ ;  /* 0x0000000106077890 */ /* 0x000fe4000fffe03f */
[----:B------:R-:W1:Y:S01]  /*1a30*/  SHFL.IDX PT, R6, R6, RZ, 0x1c1f ;  /* 0x001c1fff06067589 */ /* 0x000e6200000e0000 */
[----:B------:R-:W-:-:S02]  /*1a40*/  WARPGROUP.DEPBAR.LE gsb0, 0x0 ;  /* 0x00008000000079c5 */ /* 0x000fc40000010000 */
[----:B------:R-:W-:-:S06]  /*1a50*/  WARPGROUP.ARRIVE ;  /* 0x00000000000079c5 */ /* 0x000fcc0000000000 */
[----:B------:R-:W-:Y:S01]  /*1a60*/  HGMMA.64x128x16.F32.BF16 R24, gdesc[UR8], R24, gsb0 ;  /* 0x01e00000081879f0 */ /* 0x000fe20008001818 */
[----:B------:R-:W-:Y:S01]  /*1a70*/  ULDC UR10, c[0x0][0x9d8] ;  /* 0x00027600000a7ab9 */ /* 0x000fe20000000800 */
[----:B------:R-:W-:Y:S02]  /*1a80*/  ULDC UR11, c[0x0][0x2f0] ;  /* 0x0000bc00000b7ab9 */ /* 0x000fe40000000800 */
[----:B------:R-:W-:Y:S01]  /*1a90*/  UIMAD UR6, UR48, UR11, UR6 ;  /* 0x0000000b300672a4 */ /* 0x000fe2000f8e0206 */
[----:B------:R-:W-:Y:S02]  /*1aa0*/  WARPGROUP.DEPBAR.LE gsb0, 0x0 ;  /* 0x00008000000079c5 */ /* 0x000fe40000010000 */
[----:B------:R-:W-:-:S06]  /*1ab0*/  WARPGROUP.ARRIVE ;  /* 0x00000000000079c5 */ /* 0x000fcc0000000000 */
[----:B------:R-:W-:Y:S01]  /*1ac0*/  HGMMA.64x128x16.F32.BF16 R24, gdesc[UR12], R24, gsb0 ;  /* 0x01e000000c1879f0 */ /* 0x000fe20008001818 */
[----:B------:R-:W-:Y:S02]  /*1ad0*/  ULDC UR14, c[0x0][0x288] ;  /* 0x0000a200000e7ab9 */ /* 0x000fe40000000800 */
[----:B------:R-:W-:Y:S02]  /*1ae0*/  WARPGROUP.DEPBAR.LE gsb0, 0x0 ;  /* 0x00008000000079c5 */ /* 0x000fe40000010000 */
[----:B------:R-:W-:Y:S01]  /*1af0*/  FMUL.FTZ R88, R29, UR10 ;  /* 0x0000000a1d587c20 */ /* 0x000fe20008410000 */
[----:B------:R-:W-:Y:S01]  /*1b00*/  FMUL.FTZ R29, R37, UR10 ;  /* 0x0000000a251d7c20 */ /* 0x000fe20008410000 */
[----:B------:R-:W-:Y:S01]  /*1b10*/  FMUL.FTZ R47, R47, UR10 ;  /* 0x0000000a2f2f7c20 */ /* 0x000fe20008410000 */
[----:B------:R-:W-:Y:S02]  /*1b20*/  IMAD.U32 R37, RZ, RZ, UR7 ;  /* 0x00000007ff257e24 */ /* 0x000fe4000f8e00ff */
[----:B------:R-:W-:Y:S01]  /*1b30*/  FMUL.FTZ R26, R26, UR10 ;  /* 0x0000000a1a1a7c20 */ /* 0x000fe20008410000 */
[----:B------:R-:W-:Y:S01]  /*1b40*/  FMUL.FTZ R27, R27, UR10 ;  /* 0x0000000a1b1b7c20 */ /* 0x000fe20008410000 */
[----:B------:R-:W-:Y:S01]  /*1b50*/  FMUL.FTZ R5, R56, UR10 ;  /* 0x0000000a38057c20 */ /* 0x000fe20008410000 */
[----:B------:R2:W-:Y:S01]  /*1b60*/  MUFU.TANH R9, R47 ;  /* 0x0000002f00097308 */ /* 0x0005e20000002400 */
[----:B------:R-:W-:-:S02]  /*1b70*/  IMAD R56, R16, -0x2, R37 ;  /* 0xfffffffe10387824 */ /* 0x000fc400078e0225 */
[----:B------:R-:W-:Y:S01]  /*1b80*/  FMUL.FTZ R30, R30, UR10 ;  /* 0x0000000a1e1e7c20 */ /* 0x000fe20008410000 */
[----:B------:R-:W-:Y:S01]  /*1b90*/  FMUL.FTZ R2, R55, UR10 ;  /* 0x0000000a37027c20 */ /* 0x000fe20008410000 */
[----:B------:R-:W-:Y:S01]  /*1ba0*/  MOV R55, UR6 ;  /* 0x0000000600377c02 */ /* 0x000fe20008000f00 */
[----:B------:R-:W-:Y:S01]  /*1bb0*/  FMUL.FTZ R31, R31, UR10 ;  /* 0x0000000a1f1f7c20 */ /* 0x000fe20008410000 */
[----:B------:R-:W-:Y:S01]  /*1bc0*/  FMUL.FTZ R8, R25, UR10 ;  /* 0x0000000a19087c20 */ /* 0x000fe20008410000 */
[----:B------:R-:W-:Y:S01]  /*1bd0*/  FMUL.FTZ R34, R34, UR10 ;  /* 0x0000000a22227c20 */ /* 0x000fe20008410000 */
[----:B------:R-:W3:Y:S01]  /*1be0*/  MUFU.TANH R26, R26 ;  /* 0x0000001a001a7308 */ /* 0x000ee20000002400 */
[----:B--2---:R-:W-:Y:S02]  /*1bf0*/  IMAD.U32 R47, RZ, RZ, UR11 ;  /* 0x0000000bff2f7e24 */ /* 0x004fe4000f8e00ff */
[----:B------:R-:W-:Y:S01]  /*1c00*/  FMUL.FTZ R25, R41, UR10 ;  /* 0x0000000a29197c20 */ /* 0x000fe20008410000 */
[----:B------:R-:W-:-:S02]  /*1c10*/  IMAD R55, R16, -0x2, R55 ;  /* 0xfffffffe10377824 */ /* 0x000fc400078e0237 */
[----:B------:R-:W-:Y:S01]  /*1c20*/  FMUL.FTZ R35, R35, UR10 ;  /* 0x0000000a23237c20 */ /* 0x000fe20008410000 */
[----:B------:R-:W-:Y:S02]  /*1c30*/  IMAD R56, R47, UR48, R56 ;  /* 0x000000302f387c24 */ /* 0x000fe4000f8e0238 */
[----:B------:R-:W-:Y:S01]  /*1c40*/  FMUL.FTZ R38, R38, UR10 ;  /* 0x0000000a26267c20 */ /* 0x000fe20008410000 */
[----:B------:R-:W-:Y:S01]  /*1c50*/  FMUL.FTZ R59, R59, UR10 ;  /* 0x0000000a3b3b7c20 */ /* 0x000fe20008410000 */
[----:B------:R-:W2:Y:S01]  /*1c60*/  MUFU.TANH R27, R27 ;  /* 0x0000001b001b7308 */ /* 0x000ea20000002400 */
[----:B------:R-:W-:Y:S01]  /*1c70*/  FMUL.FTZ R89, R32, UR10 ;  /* 0x0000000a20597c20 */ /* 0x000fe20008410000 */
[----:B0-----:R-:W-:Y:S01]  /*1c80*/  IADD3 R4, R3, -UR14, R56 ;  /* 0x8000000e03047c10 */ /* 0x001fe2000fffe038 */
        /* <DEDUP_REMOVED lines=30> */
[----:B----4-:R-:W-:Y:S01]  /*1e70*/  VIMNMX R2, R55, R4, PT ;  /* 0x0000000437027248 */ /* 0x010fe20003fe0100 */
[----:B------:R-:W-:Y:S01]  /*1e80*/  FMUL.FTZ R79, R79, UR10 ;  /* 0x0000000a4f4f7c20 */ /* 0x000fe20008410000 */
[----:B------:R-:W-:Y:S01]  /*1e90*/  FMUL.FTZ R82, R82, UR10 ;  /* 0x0000000a52527c20 */ /* 0x000fe20008410000 */
[----:B------:R-:W-:Y:S01]  /*1ea0*/  FMUL.FTZ R83, R83, UR10 ;  /* 0x0000000a53537c20 */ /* 0x000fe20008410000 */
[----:B------:R-:W-:Y:S01]  /*1eb0*/  ISETP.GT.AND P3, PT, R2, RZ, PT ;  /* 0x000000ff0200720c */ /* 0x000fe20003f64270 */
[----:B------:R-:W-:Y:S01]  /*1ec0*/  FMUL.FTZ R86, R86, UR10 ;  /* 0x0000000a56567c20 */ /* 0x000fe20008410000 */
[C---:B------:R-:W-:Y:S01]  /*1ed0*/  ISETP.GT.AND P4, PT, R2.reuse, 0x1, PT ;  /* 0x000000010200780c */ /* 0x040fe20003f84270 */
[----:B------:R-:W4:Y:S01]  /*1ee0*/  MUFU.TANH R35, R35 ;  /* 0x0000002300237308 */ /* 0x000f220000002400 */
[----:B------:R-:W-:Y:S01]  /*1ef0*/  ISETP.GT.AND P5, PT, R2, 0x8, PT ;  /* 0x000000080200780c */ /* 0x000fe20003fa4270 */
[----:B------:R-:W-:Y:S01]  /*1f00*/  FMUL.FTZ R87, R87, UR10 ;  /* 0x0000000a57577c20 */ /* 0x000fe20008410000 */
[----:B---3--:R-:W-:Y:S01]  /*1f10*/  FSEL R93, R26, -INF , P3 ;  /* 0xff8000001a5d7808 */ /* 0x008fe20001800000 */
[----:B------:R-:W-:Y:S01]  /*1f20*/  FMUL.FTZ R21, R44, UR10 ;  /* 0x0000000a2c157c20 */ /* 0x000fe20008410000 */
[----:B--2---:R-:W-:Y:S01]  /*1f30*/  FSEL R91, R27, -INF , P4 ;  /* 0xff8000001b5b7808 */ /* 0x004fe20002000000 */
[----:B------:R-:W-:Y:S01]  /*1f40*/  FMUL.FTZ R28, R28, UR10 ;  /* 0x0000000a1c1c7c20 */ /* 0x000fe20008410000 */
[C---:B------:R-:W-:Y:S01]  /*1f50*/  ISETP.GT.AND P3, PT, R2.reuse, 0x9, PT ;  /* 0x000000090200780c */ /* 0x040fe20003f64270 */
[----:B------:R-:W2:Y:S01]  /*1f60*/  MUFU.TANH R38, R38 ;  /* 0x0000002600267308 */ /* 0x000ea20000002400 */
[----:B------:R-:W-:Y:S01]  /*1f70*/  FMNMX.FTZ R4, R93, R91, !PT ;  /* 0x0000005b5d047209 */ /* 0x000fe20007810000 */
[----:B------:R-:W-:Y:S01]  /*1f80*/  FMUL.FTZ R33, R33, UR10 ;  /* 0x0000000a21217c20 */ /* 0x000fe20008410000 */
[C---:B------:R-:W-:Y:S01]  /*1f90*/  ISETP.GT.AND P4, PT, R2.reuse, 0x10, PT ;  /* 0x000000100200780c */ /* 0x040fe20003f84270 */
[----:B------:R3:W-:Y:S01]  /*1fa0*/  @!P1 SYNCS.ARRIVE.TRANS64.RED.A1T0 RZ, [R0+URZ], RZ ;  /* 0x000000ff00ff99a7 */ /* 0x0007e2000810043f */
[----:B0-----:R-:W-:Y:S01]  /*1fb0*/  FSEL R57, R31, -INF , P3 ;  /* 0xff8000001f397808 */ /* 0x001fe20001800000 */
[----:B------:R-:W-:Y:S01]  /*1fc0*/  @UP0 ULDC UR6, c[0x0][0x44c] ;  /* 0x0001130000060ab9 */ /* 0x000fe20000000800 */
[----:B------:R-:W-:Y:S01]  /*1fd0*/  ISETP.GT.AND P3, PT, R2, 0x11, PT ;  /* 0x000000110200780c */ /* 0x000fe20003f64270 */
[----:B------:R0:W-:Y:S01]  /*1fe0*/  MUFU.TANH R36, R59 ;  /* 0x0000003b00247308 */ /* 0x0001e20000002400 */
[----:B-----5:R-:W-:Y:S01]  /*1ff0*/  FSEL R53, R34, -INF , P4 ;  /* 0xff80000022357808 */ /* 0x020fe20002000000 */
[----:B------:R-:W-:Y:S01]  /*2000*/  UIMAD.WIDE.U32 UR6, UR41, UR6, URZ ;  /* 0x00000006290672a5 */ /* 0x000fe2000f8e003f */
[----:B------:R-:W-:Y:S01]  /*2010*/  ISETP.GT.AND P4, PT, R2, 0x18, PT ;  /* 0x000000180200780c */ /* 0x000fe20003f84270 */
[----:B------:R-:W-:Y:S01]  /*2020*/  UIMAD UR11, UR48, UR11, -UR14 ;  /* 0x0000000b300b72a4 */ /* 0x000fe2000f8e0a0e */
[----:B----4-:R-:W-:-:S02]  /*2030*/  FSEL R52, R35, -INF , P3 ;  /* 0xff80000023347808 */ /* 0x010fc40001800000 */
[----:B------:R-:W-:Y:S01]  /*2040*/  ISETP.GT.AND P3, PT, R2, 0x19, PT ;  /* 0x000000190200780c */ /* 0x000fe20003f64270 */
[----:B------:R-:W-:Y:S01]  /*2050*/  MUFU.TANH R39, R39 ;  /* 0x0000002700277308 */ /* 0x000fe20000002400 */
[----:B0-----:R-:W-:-:S04]  /*2060*/  FSEL R59, R30, -INF , P5 ;  /* 0xff8000001e3b7808 */ /* 0x001fc80002800000 */
[----:B------:R-:W-:-:S03]  /*2070*/  FMNMX.FTZ R4, R59, R4, !PT ;  /* 0x000000043b047209 */ /* 0x000fc60007810000 */
[----:B------:R-:W0:Y:S01]  /*2080*/  MUFU.TANH R42, R42 ;  /* 0x0000002a002a7308 */ /* 0x000e220000002400 */
[----:B------:R-:W-:-:S04]  /*2090*/  FMNMX.FTZ R4, R57, R4, !PT ;  /* 0x0000000439047209 */ /* 0x000fc80007810000 */
[----:B------:R-:W-:-:S03]  /*20a0*/  FMNMX.FTZ R3, R53, R4, !PT ;  /* 0x0000000435037209 */ /* 0x000fc60007810000 */
[----:B------:R-:W4:Y:S01]  /*20b0*/  MUFU.TANH R43, R43 ;  /* 0x0000002b002b7308 */ /* 0x000f220000002400 */
[----:B------:R-:W-:-:S07]  /*20c0*/  FMNMX.FTZ R4, R52, R3, !PT ;  /* 0x0000000334047209 */ /* 0x000fce0007810000 */
[----:B------:R-:W5:Y:S08]  /*20d0*/  MUFU.TANH R46, R46 ;  /* 0x0000002e002e7308 */ /* 0x000f700000002400 */
[----:B------:R2:W-:Y:S08]  /*20e0*/  MUFU.TANH R11, R51 ;  /* 0x00000033000b7308 */ /* 0x0005f00000002400 */
[----:B------:R1:W3:Y:S01]  /*20f0*/  MUFU.TANH R45, R50 ;  /* 0x00000032002d7308 */ /* 0x0002e20000002400 */
[----:B--2---:R-:W-:-:S02]  /*2100*/  FSEL R51, R38, -INF , P4 ;  /* 0xff80000026337808 */ /* 0x004fc40002000000 */
[----:B------:R-:W-:Y:S02]  /*2110*/  ISETP.GT.AND P4, PT, R2, 0x20, PT ;  /* 0x000000200200780c */ /* 0x000fe40003f84270 */
[----:B------:R-:W-:Y:S02]  /*2120*/  FMNMX.FTZ R3, R51, R4, !PT ;  /* 0x0000000433037209 */ /* 0x000fe40007810000 */
[----:B0-----:R-:W-:Y:S01]  /*2130*/  FSEL R49, R42, -INF , P4 ;  /* 0xff8000002a317808 */ /* 0x001fe20002000000 */
[----:B------:R-:W0:Y:S01]  /*2140*/  MUFU.TANH R54, R54 ;  /* 0x0000003600367308 */ /* 0x000e220000002400 */
[----:B-1----:R-:W-:Y:S02]  /*2150*/  FSEL R50, R39, -INF , P3 ;  /* 0xff80000027327808 */ /* 0x002fe40001800000 */
[----:B------:R-:W-:Y:S02]  /*2160*/  ISETP.GT.AND P3, PT, R2, 0x21, PT ;  /* 0x000000210200780c */ /* 0x000fe40003f64270 */
[----:B------:R-:W-:-:S02]  /*2170*/  FMNMX.FTZ R4, R50, R3, !PT ;  /* 0x0000000332047209 */ /* 0x000fc40007810000 */
[C---:B------:R-:W-:Y:S01]  /*2180*/  ISETP.GT.AND P4, PT, R2.reuse, 0x28, PT ;  /* 0x000000280200780c */ /* 0x040fe20003f84270 */
[----:B------:R1:W2:Y:S01]  /*2190*/  MUFU.TANH R40, R58 ;  /* 0x0000003a00287308 */ /* 0x0002a20000002400 */
[----:B----4-:R-:W-:Y:S02]  /*21a0*/  FSEL R48, R43, -INF , P3 ;  /* 0xff8000002b307808 */ /* 0x010fe40001800000 */
[----:B------:R-:W-:Y:S02]  /*21b0*/  FMNMX.FTZ R3, R49, R4, !PT ;  /* 0x0000000431037209 */ /* 0x000fe40007810000 */
[----:B------:R-:W-:Y:S02]  /*21c0*/  ISETP.GT.AND P3, PT, R2, 0x29, PT ;  /* 0x000000290200780c */ /* 0x000fe40003f64270 */
[----:B-----5:R-:W-:Y:S01]  /*21d0*/  FSEL R47, R46, -INF , P4 ;  /* 0xff8000002e2f7808 */ /* 0x020fe20002000000 */
[----:B------:R-:W4:Y:S01]  /*21e0*/  MUFU.TANH R62, R62 ;  /* 0x0000003e003e7308 */ /* 0x000f220000002400 */
[----:B------:R-:W-:Y:S01]  /*21f0*/  FMNMX.FTZ R4, R48, R3, !PT ;  /* 0x0000000330047209 */ /* 0x000fe20007810000 */
[----:B-1----:R-:W-:Y:S01]  /*2200*/  FMUL.FTZ R58, R60, UR10 ;  /* 0x0000000a3c3a7c20 */ /* 0x002fe20008410000 */
[----:B------:R-:W-:Y:S01]  /*2210*/  ISETP.GT.AND P4, PT, R2, 0x30, PT ;  /* 0x000000300200780c */ /* 0x000fe20003f84270 */
[----:B------:R-:W-:Y:S01]  /*2220*/  FMUL.FTZ R60, R64, UR10 ;  /* 0x0000000a403c7c20 */ /* 0x000fe20008410000 */
[----:B------:R-:W-:Y:S01]  /*2230*/  FSEL R46, R9, -INF , P3 ;  /* 0xff800000092e7808 */ /* 0x000fe20001800000 */
[----:B------:R-:W-:Y:S01]  /*2240*/  FMUL.FTZ R64, R69, UR10 ;  /* 0x0000000a45407c20 */ /* 0x000fe20008410000 */
[----:B------:R-:W-:Y:S01]  /*2250*/  FMNMX.FTZ R3, R47, R4, !PT ;  /* 0x000000042f037209 */ /* 0x000fe20007810000 */
[----:B------:R-:W1:Y:S01]  /*2260*/  MUFU.TANH R37, R63 ;  /* 0x0000003f00257308 */ /* 0x000e620000002400 */
[----:B------:R-:W-:Y:S01]  /*2270*/  ISETP.GT.AND P3, PT, R2, 0x31, PT ;  /* 0x000000310200780c */ /* 0x000fe20003f64270 */
[----:B------:R-:W-:Y:S01]  /*2280*/  FMUL.FTZ R69, R81, UR10 ;  /* 0x0000000a51457c20 */ /* 0x000fe20008410000 */
[----:B---3--:R-:W-:-:S02]  /*2290*/  FSEL R45, R45, -INF , P4 ;  /* 0xff8000002d2d7808 */ /* 0x008fc40002000000 */
[----:B------:R-:W-:Y:S02]  /*22a0*/  FMNMX.FTZ R4, R46, R3, !PT ;  /* 0x000000032e047209 */ /* 0x000fe40007810000 */
[C---:B------:R-:W-:Y:S01]  /*22b0*/  ISETP.GT.AND P4, PT, R2.reuse, 0x38, PT ;  /* 0x000000380200780c */ /* 0x040fe20003f84270 */
[----:B------:R-:W3:Y:S01]  /*22c0*/  MUFU.TANH R66, R66 ;  /* 0x0000004200427308 */ /* 0x000ee20000002400 */
[----:B------:R-:W-:Y:S02]  /*22d0*/  FSEL R43, R11, -INF , P3 ;  /* 0xff8000000b2b7808 */ /* 0x000fe40001800000 */
[----:B------:R-:W-:Y:S02]  /*22e0*/  FMNMX.FTZ R4, R45, R4, !PT ;  /* 0x000000042d047209 */ /* 0x000fe40007810000 */
[----:B------:R-:W-:Y:S02]  /*22f0*/  ISETP.GT.AND P3, PT, R2, 0x39, PT ;  /* 0x000000390200780c */ /* 0x000fe40003f64270 */
[----:B0-----:R-:W-:Y:S01]  /*2300*/  FSEL R42, R54, -INF , P4 ;  /* 0xff800000362a7808 */ /* 0x001fe20002000000 */
[----:B------:R-:W0:Y:S01]  /*2310*/  MUFU.TANH R35, R67 ;  /* 0x0000004300237308 */ /* 0x000e220000002400 */
[----:B------:R-:W-:-:S02]  /*2320*/  FMNMX.FTZ R3, R43, R4, !PT ;  /* 0x000000042b037209 */ /* 0x000fc40007810000 */
[----:B------:R-:W-:Y:S02]  /*2330*/  ISETP.GT.AND P4, PT, R2, 0x40, PT ;  /* 0x000000400200780c */ /* 0x000fe40003f84270 */
[----:B------:R-:W-:Y:S02]  /*2340*/  FSEL R41, R41, -INF , P3 ;  /* 0xff80000029297808 */ /* 0x000fe40001800000 */
[----:B------:R-:W-:Y:S01]  /*2350*/  FMNMX.FTZ R4, R42, R3, !PT ;  /* 0x000000032a047209 */ /* 0x000fe20007810000 */
[----:B------:R5:W0:Y:S01]  /*2360*/  MUFU.TANH R34, R70 ;  /* 0x0000004600227308 */ /* 0x000a220000002400 */
[----:B------:R-:W-:Y:S02]  /*2370*/  ISETP.GT.AND P3, PT, R2, 0x41, PT ;  /* 0x000000410200780c */ /* 0x000fe40003f64270 */
[----:B--2---:R-:W-:Y:S02]  /*2380*/  FSEL R40, R40, -INF , P4 ;  /* 0xff80000028287808 */ /* 0x004fe40002000000 */
[----:B------:R-:W-:-:S02]  /*2390*/  FMNMX.FTZ R3, R41, R4, !PT ;  /* 0x0000000429037209 */ /* 0x000fc40007810000 */
[----:B------:R-:W-:Y:S01]  /*23a0*/  ISETP.GT.AND P4, PT, R2, 0x48, PT ;  /* 0x000000480200780c */ /* 0x000fe20003f84270 */
[----:B------:R-:W2:Y:S01]  /*23b0*/  MUFU.TANH R31, R71 ;  /* 0x00000047001f7308 */ /* 0x000ea20000002400 */
[----:B------:R-:W-:Y:S01]  /*23c0*/  FSEL R39, R36, -INF , P3 ;  /* 0xff80000024277808 */ /* 0x000fe20001800000 */
[----:B-----5:R-:W-:Y:S01]  /*23d0*/  FMUL.FTZ R70, R84, UR10 ;  /* 0x0000000a54467c20 */ /* 0x020fe20008410000 */
[----:B------:R-:W-:Y:S02]  /*23e0*/  FMNMX.FTZ R4, R40, R3, !PT ;  /* 0x0000000328047209 */ /* 0x000fe40007810000 */
[----:B------:R-:W-:Y:S02]  /*23f0*/  ISETP.GT.AND P3, PT, R2, 0x49, PT ;  /* 0x000000490200780c */ /* 0x000fe40003f64270 */
[----:B----4-:R-:W-:Y:S01]  /*2400*/  FSEL R38, R62, -INF , P4 ;  /* 0xff8000003e267808 */ /* 0x010fe20002000000 */
[----:B------:R4:W5:Y:S01]  /*2410*/  MUFU.TANH R30, R74 ;  /* 0x0000004a001e7308 */ /* 0x0009620000002400 */
[----:B------:R-:W-:Y:S01]  /*2420*/  FMNMX.FTZ R3, R39, R4, !PT ;  /* 0x0000000427037209 */ /* 0x000fe20007810000 */
[----:B------:R-:W-:Y:S01]  /*2430*/  FMUL.FTZ R62, R65, UR10 ;  /* 0x0000000a413e7c20 */ /* 0x000fe20008410000 */
[----:B------:R-:W-:Y:S01]  /*2440*/  ISETP.GT.AND P4, PT, R2, 0x50, PT ;  /* 0x000000500200780c */ /* 0x000fe20003f84270 */
[----:B------:R-:W-:Y:S01]  /*2450*/  FMUL.FTZ R65, R76, UR10 ;  /* 0x0000000a4c417c20 */ /* 0x000fe20008410000 */
[----:B-1----:R-:W-:-:S02]  /*2460*/  FSEL R37, R37, -INF , P3 ;  /* 0xff80000025257808 */ /* 0x002fc40001800000 */
[----:B------:R-:W-:Y:S01]  /*2470*/  FMNMX.FTZ R4, R38, R3, !PT ;  /* 0x0000000326047209 */ /* 0x000fe20007810000 */
[----:B------:R-:W1:Y:S01]  /*2480*/  MUFU.TANH R26, R75 ;  /* 0x0000004b001a7308 */ /* 0x000e620000002400 */
[----:B------:R-:W-:Y:S01]  /*2490*/  ISETP.GT.AND P3, PT, R2, 0x51, PT ;  /* 0x000000510200780c */ /* 0x000fe20003f64270 */
[----:B----4-:R-:W-:Y:S01]  /*24a0*/  FMUL.FTZ R74, R61, UR10 ;  /* 0x0000000a3d4a7c20 */ /* 0x010fe20008410000 */
[----:B---3--:R-:W-:Y:S01]  /*24b0*/  FSEL R36, R66, -INF , P4 ;  /* 0xff80000042247808 */ /* 0x008fe20002000000 */
[----:B------:R-:W-:Y:S01]  /*24c0*/  FMUL.FTZ R66, R73, UR10 ;  /* 0x0000000a49427c20 */ /* 0x000fe20008410000 */
[----:B------:R-:W-:Y:S02]  /*24d0*/  FMNMX.FTZ R3, R37, R4, !PT ;  /* 0x0000000425037209 */ /* 0x000fe40007810000 */
[----:B------:R-:W-:Y:S01]  /*24e0*/  ISETP.GT.AND P4, PT, R2, 0x58, PT ;  /* 0x000000580200780c */ /* 0x000fe20003f84270 */
[----:B------:R-:W3:Y:S01]  /*24f0*/  MUFU.TANH R27, R78 ;  /* 0x0000004e001b7308 */ /* 0x000ee20000002400 */
[----:B0-----:R-:W-:-:S02]  /*2500*/  FSEL R35, R35, -INF , P3 ;  /* 0xff80000023237808 */ /* 0x001fc40001800000 */
[----:B------:R-:W-:Y:S02]  /*2510*/  FMNMX.FTZ R4, R36, R3, !PT ;  /* 0x0000000324047209 */ /* 0x000fe40007810000 */
[----:B------:R-:W-:Y:S02]  /*2520*/  ISETP.GT.AND P3, PT, R2, 0x59, PT ;  /* 0x000000590200780c */ /* 0x000fe40003f64270 */
[----:B------:R-:W-:Y:S01]  /*2530*/  FSEL R34, R34, -INF , P4 ;  /* 0xff80000022227808 */ /* 0x000fe20002000000 */
[----:B------:R-:W0:Y:S01]  /*2540*/  MUFU.TANH R9, R79 ;  /* 0x0000004f00097308 */ /* 0x000e220000002400 */
[----:B------:R-:W-:Y:S02]  /*2550*/  FMNMX.FTZ R3, R35, R4, !PT ;  /* 0x0000000423037209 */ /* 0x000fe40007810000 */
[----:B------:R-:W-:Y:S02]  /*2560*/  ISETP.GT.AND P4, PT, R2, 0x60, PT ;  /* 0x000000600200780c */ /* 0x000fe40003f84270 */
[----:B--2---:R-:W-:-:S02]  /*2570*/  FSEL R31, R31, -INF , P3 ;  /* 0xff8000001f1f7808 */ /* 0x004fc40001800000 */
[----:B------:R-:W-:Y:S01]  /*2580*/  FMNMX.FTZ R4, R34, R3, !PT ;  /* 0x0000000322047209 */ /* 0x000fe20007810000 */
[----:B------:R-:W2:Y:S01]  /*2590*/  MUFU.TANH R11, R82 ;  /* 0x00000052000b7308 */ /* 0x000ea20000002400 */
[----:B------:R-:W-:Y:S02]  /*25a0*/  ISETP.GT.AND P3, PT, R2, 0x61, PT ;  /* 0x000000610200780c */ /* 0x000fe40003f64270 */
[----:B-----5:R-:W-:Y:S02]  /*25b0*/  FSEL R30, R30, -INF , P4 ;  /* 0xff8000001e1e7808 */ /* 0x020fe40002000000 */
[----:B------:R-:W-:Y:S02]  /*25c0*/  FMNMX.FTZ R3, R31, R4, !PT ;  /* 0x000000041f037209 */ /* 0x000fe40007810000 */
[----:B------:R-:W-:Y:S01]  /*25d0*/  ISETP.GT.AND P4, PT, R2, 0x68, PT ;  /* 0x000000680200780c */ /* 0x000fe20003f84270 */
[----:B------:R-:W4:Y:S01]  /*25e0*/  MUFU.TANH R83, R83 ;  /* 0x0000005300537308 */ /* 0x000f220000002400 */
[----:B-1----:R-:W-:-:S02]  /*25f0*/  FSEL R26, R26, -INF , P3 ;  /* 0xff8000001a1a7808 */ /* 0x002fc40001800000 */
[----:B------:R-:W-:Y:S02]  /*2600*/  FMNMX.FTZ R3, R30, R3, !PT ;  /* 0x000000031e037209 */ /* 0x000fe40007810000 */
[----:B------:R-:W-:Y:S02]  /*2610*/  ISETP.GT.AND P3, PT, R2, 0x69, PT ;  /* 0x000000690200780c */ /* 0x000fe40003f64270 */
[----:B---3--:R-:W-:Y:S01]  /*2620*/  FSEL R27, R27, -INF , P4 ;  /* 0xff8000001b1b7808 */ /* 0x008fe20002000000 */
[----:B------:R-:W1:Y:S01]  /*2630*/  MUFU.TANH R86, R86 ;  /* 0x0000005600567308 */ /* 0x000e620000002400 */
[----:B------:R-:W-:Y:S02]  /*2640*/  FMNMX.FTZ R4, R26, R3, !PT ;  /* 0x000000031a047209 */ /* 0x000fe40007810000 */
[----:B------:R-:W-:Y:S02]  /*2650*/  ISETP.GT.AND P4, PT, R2, 0x70, PT ;  /* 0x000000700200780c */ /* 0x000fe40003f84270 */
[----:B0-----:R-:W-:-:S02]  /*2660*/  FSEL R9, R9, -INF , P3 ;  /* 0xff80000009097808 */ /* 0x001fc40001800000 */
[----:B------:R-:W-:Y:S01]  /*2670*/  FMNMX.FTZ R4, R27, R4, !PT ;  /* 0x000000041b047209 */ /* 0x000fe20007810000 */
[----:B------:R-:W0:Y:S01]  /*2680*/  MUFU.TANH R87, R87 ;  /* 0x0000005700577308 */ /* 0x000e220000002400 */
[C---:B------:R-:W-:Y:S02]  /*2690*/  ISETP.GT.AND P3, PT, R2.reuse, 0x71, PT ;  /* 0x000000710200780c */ /* 0x040fe40003f64270 */
[----:B--2---:R-:W-:Y:S02]  /*26a0*/  FSEL R11, R11, -INF , P4 ;  /* 0xff8000000b0b7808 */ /* 0x004fe40002000000 */
[----:B------:R-:W-:Y:S02]  /*26b0*/  FMNMX.FTZ R44, R9, R4, !PT ;  /* 0x00000004092c7209 */ /* 0x000fe40007810000 */
[----:B------:R-:W-:Y:S01]  /*26c0*/  ISETP.GT.AND P4, PT, R2, 0x78, PT ;  /* 0x000000780200780c */ /* 0x000fe20003f84270 */
[----:B------:R-:W-:Y:S01]  /*26d0*/  MUFU.TANH R10, R10 ;  /* 0x0000000a000a7308 */ /* 0x000fe20000002400 */
[----:B----4-:R-:W-:-:S02]  /*26e0*/  FSEL R4, R83, -INF , P3 ;  /* 0xff80000053047808 */ /* 0x010fc40001800000 */
[----:B------:R-:W-:Y:S02]  /*26f0*/  FMNMX.FTZ R63, R11, R44, !PT ;  /* 0x0000002c0b3f7209 */ /* 0x000fe40007810000 */
[----:B------:R-:W-:Y:S02]  /*2700*/  ISETP.GT.AND P3, PT, R2, 0x79, PT ;  /* 0x000000790200780c */ /* 0x000fe40003f64270 */
[----:B-1----:R-:W-:Y:S01]  /*2710*/  FSEL R3, R86, -INF , P4 ;  /* 0xff80000056037808 */ /* 0x002fe20002000000 */
[----:B------:R-:W1:Y:S01]  /*2720*/  MUFU.TANH R8, R8 ;  /* 0x0000000800087308 */ /* 0x000e620000002400 */
[----:B------:R-:W-:Y:S01]  /*2730*/  FMNMX.FTZ R44, R4, R63, !PT ;  /* 0x0000003f042c7209 */ /* 0x000fe20007810000 */
[----:B------:R-:W-:Y:S01]  /*2740*/  FMUL.FTZ R63, R72, UR10 ;  /* 0x0000000a483f7c20 */ /* 0x000fe20008410000 */
[----:B0-----:R-:W-:Y:S01]  /*2750*/  FSEL R2, R87, -INF , P3 ;  /* 0xff80000057027808 */ /* 0x001fe20001800000 */
[----:B------:R-:W-:Y:S01]  /*2760*/  VIADD R72, R56, -UR14 ;  /* 0x8000000e38487c36 */ /* 0x000fe20008000000 */
[----:B------:R-:W-:Y:S01]  /*2770*/  FMNMX.FTZ R61, R3, R44, !PT ;  /* 0x0000002c033d7209 */ /* 0x000fe20007810000 */
[----:B------:R-:W-:-:S02]  /*2780*/  @UP0 ULDC UR14, c[0x0][0x450] ;  /* 0x00011400000e0ab9 */ /* 0x000fc40000000800 */
[----:B------:R-:W0:Y:S01]  /*2790*/  MUFU.TANH R28, R28 ;  /* 0x0000001c001c7308 */ /* 0x000e220000002400 */
[----:B------:R-:W-:Y:S01]  /*27a0*/  FMNMX.FTZ R44, R2, R61, !PT ;  /* 0x0000003d022c7209 */ /* 0x000fe20007810000 */
[----:B------:R-:W-:Y:S01]  /*27b0*/  FMUL.FTZ R61, R68, UR10 ;  /* 0x0000000a443d7c20 */ /* 0x000fe20008410000 */
[----:B------:R-:W-:Y:S01]  /*27c0*/  VIADDMNMX R72, R6, R72, R55, PT ;  /* 0x0000004806487246 */ /* 0x000fe20003800137 */
[----:B------:R-:W-:Y:S02]  /*27d0*/  FMUL.FTZ R68, R77, UR10 ;  /* 0x0000000a4d447c20 */ /* 0x000fe40008410000 */
[----:B------:R-:W2:Y:S01]  /*27e0*/  SHFL.BFLY PT, R67, R44, 0x2, 0x1f ;  /* 0x0c401f002c437f89 */ /* 0x000ea200000e0000 */
[C---:B------:R-:W-:Y:S01]  /*27f0*/  ISETP.GT.AND P4, PT, R72.reuse, 0x1, PT ;  /* 0x000000014800780c */ /* 0x040fe20003f84270 */
[----:B------:R-:W-:Y:S01]  /*2800*/  MUFU.TANH R88, R88 ;  /* 0x0000005800587308 */ /* 0x000fe20000002400 */
[----:B------:R-:W-:Y:S02]  /*2810*/  ISETP.GT.AND P5, PT, R72, 0x8, PT ;  /* 0x000000084800780c */ /* 0x000fe40003fa4270 */
[----:B-1----:R-:W-:-:S02]  /*2820*/  FSEL R56, R8, -INF , P4 ;  /* 0xff80000008387808 */ /* 0x002fc40002000000 */
[----:B------:R-:W-:-:S03]  /*2830*/  ISETP.GT.AND P4, PT, R72, 0x10, PT ;  /* 0x000000104800780c */ /* 0x000fc60003f84270 */
[----:B------:R-:W1:Y:S01]  /*2840*/  MUFU.TANH R89, R89 ;  /* 0x0000005900597308 */ /* 0x000e620000002400 */
[----:B0-----:R-:W-:-:S07]  /*2850*/  FSEL R28, R28, -INF , P5 ;  /* 0xff8000001c1c7808 */ /* 0x001fce0002800000 */
[----:B------:R-:W-:Y:S01]  /*2860*/  MUFU.TANH R33, R33 ;  /* 0x0000002100217308 */ /* 0x000fe20000002400 */
[----:B--2---:R-:W-:Y:S01]  /*2870*/  FMNMX.FTZ R54, R44, R67, !PT ;  /* 0x000000432c367209 */ /* 0x004fe20007810000 */
[----:B------:R-:W-:-:S06]  /*2880*/  FMUL.FTZ R67, R80, UR10 ;  /* 0x0000000a50437c20 */ /* 0x000fcc0008410000 */
[----:B------:R-:W0:Y:S01]  /*2890*/  MUFU.TANH R32, R32 ;  /* 0x0000002000207308 */ /* 0x000e220000002400 */
[----:B-1----:R-:W-:Y:S01]  /*28a0*/  FSEL R89, R89, -INF , P4 ;  /* 0xff80000059597808 */ /* 0x002fe20002000000 */
[----:B------:R-:W1:Y:S01]  /*28b0*/  SHFL.BFLY PT, R71, R54, 0x1, 0x1f ;  /* 0x0c201f0036477f89 */ /* 0x000e6200000e0000 */
[----:B------:R-:W-:-:S05]  /*28c0*/  ISETP.GT.AND P4, PT, R72, 0x18, PT ;  /* 0x000000184800780c */ /* 0x000fca0003f84270 */
[----:B------:R-:W-:Y:S08]  /*28d0*/  MUFU.TANH R29, R29 ;  /* 0x0000001d001d7308 */ /* 0x000ff00000002400 */
[----:B------:R-:W2:Y:S01]  /*28e0*/  MUFU.TANH R24, R24 ;  /* 0x0000001800187308 */ /* 0x000ea20000002400 */
[----:B0-----:R-:W-:Y:S02]  /*28f0*/  FSEL R32, R32, -INF , P4 ;  /* 0xff80000020207808 */ /* 0x001fe40002000000 */
[----:B------:R-:W-:-:S05]  /*2900*/  ISETP.GT.AND P4, PT, R72, 0x20, PT ;  /* 0x000000204800780c */ /* 0x000fca0003f84270 */
[----:B------:R-:W0:Y:S01]  /*2910*/  MUFU.TANH R25, R25 ;  /* 0x0000001900197308 */ /* 0x000e220000002400 */
[----:B-1----:R-:W-:Y:S01]  /*2920*/  FMNMX.FTZ R44, R54, R71, !PT ;  /* 0x00000047362c7209 */ /* 0x002fe20007810000 */
[----:B------:R-:W-:Y:S01]  /*2930*/  FMUL.FTZ R71, R85, UR10 ;  /* 0x0000000a55477c20 */ /* 0x000fe20008410000 */
[----:B------:R-:W-:Y:S01]  /*2940*/  UMOV UR10, UR41 ;  /* 0x00000029000a7c82 */ /* 0x000fe20008000000 */
[----:B------:R-:W-:Y:S01]  /*2950*/  @UP0 USHF.R.U32.HI UR10, URZ, UR14, UR7 ;  /* 0x0000000e3f0a0299 */ /* 0x000fe20008011607 */
[C---:B------:R-:W-:Y:S01]  /*2960*/  FSETP.NEU.FTZ.AND P3, PT, R44.reuse, -INF , PT ;  /* 0xff8000002c00780b */ /* 0x040fe20003f7d000 */
[----:B------:R-:W-:Y:S02]  /*2970*/  FMUL.FTZ R54, R44, UR24 ;  /* 0x000000182c367c20 */ /* 0x000fe40008410000 */
[----:B------:R-:W1:Y:S01]  /*2980*/  MUFU.TANH R21, R21 ;  /* 0x0000001500157308 */ /* 0x000e620000002400 */
[----:B--2---:R-:W-:Y:S01]  /*2990*/  FSEL R24, R24, -INF , P4 ;  /* 0xff80000018187808 */ /* 0x004fe20002000000 */
[----:B------:R-:W-:Y:S01]  /*29a0*/  UIADD3 UR11, UR11, UR10, URZ ;  /* 0x0000000a0b0b7290 */ /* 0x000fe2000fffe03f */
[----:B------:R-:W-:-:S02]  /*29b0*/  ISETP.GT.AND P4, PT, R72, 0x28, PT ;  /* 0x000000284800780c */ /* 0x000fc40003f84270 */
[----:B------:R-:W-:Y:S01]  /*29c0*/  FSEL R54, R54, RZ, P3 ;  /* 0x000000ff36367208 */ /* 0x000fe20001800000 */
[----:B------:R-:W-:Y:S01]  /*29d0*/  USHF.R.S32.HI UR6, URZ, 0x1f, UR11 ;  /* 0x0000001f3f067899 */ /* 0x000fe2000801140b */
[----:B------:R-:W-:Y:S01]  /*29e0*/  ISETP.GT.AND P3, PT, R72, RZ, PT ;  /* 0x000000ff4800720c */ /* 0x000fe20003f64270 */
[----:B------:R-:W2:Y:S02]  /*29f0*/  MUFU.TANH R20, R20 ;  /* 0x0000001400147308 */ /* 0x000ea40000002400 */
[--C-:B------:R-:W-:Y:S01]  /*2a00*/  FFMA.FTZ R8, R57, UR24, -R54.reuse ;  /* 0x0000001839087c23 */ /* 0x100fe20008010836 */
[----:B------:R-:W-:Y:S01]  /*2a10*/  FSEL R55, R10, -INF , P3 ;  /* 0xff8000000a377808 */ /* 0x000fe20001800000 */
[--C-:B------:R-:W-:Y:S01]  /*2a20*/  FFMA.FTZ R145, R53, UR24, -R54.reuse ;  /* 0x0000001835917c23 */ /* 0x100fe20008010836 */
[----:B------:R-:W-:Y:S01]  /*2a30*/  ISETP.GT.AND P3, PT, R72, 0x9, PT ;  /* 0x000000094800780c */ /* 0x000fe20003f64270 */
[--C-:B------:R-:W-:Y:S01]  /*2a40*/  FFMA.FTZ R147, R51, UR24, -R54.reuse ;  /* 0x0000001833937c23 */ /* 0x100fe20008010836 */
[----:B------:R-:W-:Y:S01]  /*2a50*/  FMNMX.FTZ R57, R55, R56, !PT ;  /* 0x0000003837397209 */ /* 0x000fe20007810000 */
[----:B------:R-:W3:Y:S01]  /*2a60*/  MUFU.TANH R14, R14 ;  /* 0x0000000e000e7308 */ /* 0x000ee20000002400 */
[----:B------:R-:W-:Y:S01]  /*2a70*/  FSEL R88, R88, -INF , P3 ;  /* 0xff80000058587808 */ /* 0x000fe20001800000 */
[--C-:B------:R-:W-:Y:S01]  /*2a80*/  FFMA.FTZ R141, R49, UR24, -R54.reuse ;  /* 0x00000018318d7c23 */ /* 0x100fe20008010836 */
[----:B------:R-:W-:Y:S01]  /*2a90*/  FMNMX.FTZ R57, R28, R57, !PT ;  /* 0x000000391c397209 */ /* 0x000fe20007810000 */
[--C-:B------:R-:W-:Y:S01]  /*2aa0*/  FFMA.FTZ R143, R47, UR24, -R54.reuse ;  /* 0x000000182f8f7c23 */ /* 0x100fe20008010836 */
[----:B------:R-:W-:Y:S01]  /*2ab0*/  ISETP.GT.AND P3, PT, R72, 0x11, PT ;  /* 0x000000114800780c */ /* 0x000fe20003f64270 */
[--C-:B------:R-:W-:Y:S01]  /*2ac0*/  FFMA.FTZ R46, R46, UR24, -R54.reuse ;  /* 0x000000182e2e7c23 */ /* 0x100fe20008010836 */
[----:B------:R-:W-:Y:S01]  /*2ad0*/  FMNMX.FTZ R10, R88, R57, !PT ;  /* 0x00000039580a7209 */ /* 0x000fe20007810000 */
[--C-:B------:R-:W-:Y:S01]  /*2ae0*/  FFMA.FTZ R57, R52, UR24, -R54.reuse ;  /* 0x0000001834397c23 */ /* 0x100fe20008010836 */
[----:B------:R-:W-:Y:S01]  /*2af0*/  FSEL R33, R33, -INF , P3 ;  /* 0xff80000021217808 */ /* 0x000fe20001800000 */
[----:B------:R-:W4:Y:S01]  /*2b00*/  MUFU.TANH R15, R15 ;  /* 0x0000000f000f7308 */ /* 0x000f220000002400 */
[----:B------:R-:W-:Y:S01]  /*2b10*/  FMNMX.FTZ R10, R89, R10, !PT ;  /* 0x0000000a590a7209 */ /* 0x000fe20007810000 */
[--C-:B------:R-:W-:Y:S01]  /*2b20*/  FFMA.FTZ R139, R42, UR24, -R54.reuse ;  /* 0x000000182a8b7c23 */ /* 0x100fe20008010836 */
[----:B------:R-:W-:Y:S01]  /*2b30*/  ISETP.GT.AND P3, PT, R72, 0x19, PT ;  /* 0x000000194800780c */ /* 0x000fe20003f64270 */
[--C-:B------:R-:W-:Y:S01]  /*2b40*/  FFMA.FTZ R133, R40, UR24, -R54.reuse ;  /* 0x0000001828857c23 */ /* 0x100fe20008010836 */
[----:B------:R-:W-:Y:S01]  /*2b50*/  FMNMX.FTZ R53, R33, R10, !PT ;  /* 0x0000000a21357209 */ /* 0x000fe20007810000 */
[--C-:B------:R-:W-:Y:S01]  /*2b60*/  FFMA.FTZ R135, R38, UR24, -R54.reuse ;  /* 0x0000001826877c23 */ /* 0x100fe20008010836 */
[----:B------:R-:W-:Y:S01]  /*2b70*/  FSEL R29, R29, -INF , P3 ;  /* 0xff8000001d1d7808 */ /* 0x000fe20001800000 */
[----:B------:R-:W5:Y:S01]  /*2b80*/  MUFU.TANH R12, R12 ;  /* 0x0000000c000c7308 */ /* 0x000f620000002400 */
[----:B------:R-:W-:Y:S01]  /*2b90*/  FMNMX.FTZ R52, R32, R53, !PT ;  /* 0x0000003520347209 */ /* 0x000fe20007810000 */
[--C-:B------:R-:W-:Y:S01]  /*2ba0*/  FFMA.FTZ R38, R37, UR24, -R54.reuse ;  /* 0x0000001825267c23 */ /* 0x100fe20008010836 */
[----:B------:R-:W-:Y:S01]  /*2bb0*/  ISETP.GT.AND P3, PT, R72, 0x21, PT ;  /* 0x000000214800780c */ /* 0x000fe20003f64270 */
[--C-:B------:R-:W-:Y:S01]  /*2bc0*/  FFMA.FTZ R149, R93, UR24, -R54.reuse ;  /* 0x000000185d957c23 */ /* 0x100fe20008010836 */
[----:B------:R-:W-:Y:S01]  /*2bd0*/  FMNMX.FTZ R51, R29, R52, !PT ;  /* 0x000000341d337209 */ /* 0x000fe20007810000 */
[--C-:B------:R-:W-:Y:S01]  /*2be0*/  FFMA.FTZ R91, R91, UR24, -R54.reuse ;  /* 0x000000185b5b7c23 */ /* 0x100fe20008010836 */
[----:B0-----:R-:W-:Y:S01]  /*2bf0*/  FSEL R25, R25, -INF , P3 ;  /* 0xff80000019197808 */ /* 0x001fe20001800000 */
[----:B------:R0:W-:Y:S01]  /*2c00*/  MUFU.EX2 R10, R57 ;  /* 0x00000039000a7308 */ /* 0x0001e20000000800 */
[----:B------:R-:W-:Y:S01]  /*2c10*/  FMNMX.FTZ R52, R24, R51, !PT ;  /* 0x0000003318347209 */ /* 0x000fe20007810000 */
[--C-:B------:R-:W-:Y:S01]  /*2c20*/  FFMA.FTZ R151, R59, UR24, -R54.reuse ;  /* 0x000000183b977c23 */ /* 0x100fe20008010836 */
[----:B------:R-:W-:Y:S01]  /*2c30*/  ISETP.GT.AND P3, PT, R72, 0x29, PT ;  /* 0x000000294800780c */ /* 0x000fe20003f64270 */
[--C-:B------:R-:W-:Y:S01]  /*2c40*/  FFMA.FTZ R127, R27, UR24, -R54.reuse ;  /* 0x000000181b7f7c23 */ /* 0x100fe20008010836 */
[----:B-1----:R-:W-:Y:S01]  /*2c50*/  FSEL R21, R21, -INF , P4 ;  /* 0xff80000015157808 */ /* 0x002fe20002000000 */
[--C-:B------:R-:W-:Y:S01]  /*2c60*/  FFMA.FTZ R123, R3, UR24, -R54.reuse ;  /* 0x00000018037b7c23 */ /* 0x100fe20008010836 */
[----:B------:R-:W-:Y:S01]  /*2c70*/  FMNMX.FTZ R52, R25, R52, !PT ;  /* 0x0000003419347209 */ /* 0x000fe20007810000 */
[----:B------:R-:W1:Y:S01]  /*2c80*/  MUFU.TANH R13, R13 ;  /* 0x0000000d000d7308 */ /* 0x000e620000002400 */
[--C-:B0-----:R-:W-:Y:S01]  /*2c90*/  FFMA.FTZ R57, R50, UR24, -R54.reuse ;  /* 0x0000001832397c23 */ /* 0x101fe20008010836 */
[----:B------:R-:W-:Y:S01]  /*2ca0*/  ISETP.GT.AND P4, PT, R72, 0x30, PT ;  /* 0x000000304800780c */ /* 0x000fe20003f84270 */
[--C-:B------:R-:W-:Y:S01]  /*2cb0*/  FFMA.FTZ R125, R30, UR24, -R54.reuse ;  /* 0x000000181e7d7c23 */ /* 0x100fe20008010836 */
[----:B--2---:R-:W-:Y:S01]  /*2cc0*/  FSEL R50, R20, -INF , P3 ;  /* 0xff80000014327808 */ /* 0x004fe20001800000 */
[--C-:B------:R-:W-:Y:S01]  /*2cd0*/  FFMA.FTZ R30, R9, UR24, -R54.reuse ;  /* 0x00000018091e7c23 */ /* 0x100fe20008010836 */
[----:B------:R-:W-:Y:S01]  /*2ce0*/  FMNMX.FTZ R53, R21, R52, !PT ;  /* 0x0000003415357209 */ /* 0x000fe20007810000 */
[--C-:B------:R-:W-:Y:S01]  /*2cf0*/  FFMA.FTZ R137, R45, UR24, -R54.reuse ;  /* 0x000000182d897c23 */ /* 0x100fe20008010836 */
[----:B------:R-:W0:Y:S01]  /*2d00*/  MUFU.TANH R5, R5 ;  /* 0x0000000500057308 */ /* 0x000e220000002400 */
[----:B---3--:R-:W-:Y:S01]  /*2d10*/  FSEL R51, R14, -INF , P4 ;  /* 0xff8000000e337808 */ /* 0x008fe20002000000 */
[--C-:B------:R-:W-:Y:S01]  /*2d20*/  FFMA.FTZ R121, R11, UR24, -R54.reuse ;  /* 0x000000180b797c23 */ /* 0x100fe20008010836 */
[----:B------:R-:W-:Y:S01]  /*2d30*/  ISETP.GT.AND P3, PT, R72, 0x31, PT ;  /* 0x000000314800780c */ /* 0x000fe20003f64270 */
[--C-:B------:R-:W-:Y:S01]  /*2d40*/  FFMA.FTZ R131, R34, UR24, -R54.reuse ;  /* 0x0000001822837c23 */ /* 0x100fe20008010836 */
[----:B------:R-:W-:Y:S01]  /*2d50*/  FMNMX.FTZ R14, R50, R53, !PT ;  /* 0x00000035320e7209 */ /* 0x000fe20007810000 */
[--C-:B------:R-:W-:Y:S01]  /*2d60*/  FFMA.FTZ R34, R31, UR24, -R54.reuse ;  /* 0x000000181f227c23 */ /* 0x100fe20008010836 */
[----:B------:R-:W-:Y:S01]  /*2d70*/  ISETP.GT.AND P4, PT, R72, 0x38, PT ;  /* 0x000000384800780c */ /* 0x000fe20003f84270 */
[----:B------:R-:W2:Y:S01]  /*2d80*/  MUFU.TANH R7, R7 ;  /* 0x0000000700077308 */ /* 0x000ea20000002400 */
[----:B----4-:R-:W-:Y:S01]  /*2d90*/  FSEL R15, R15, -INF , P3 ;  /* 0xff8000000f0f7808 */ /* 0x010fe20001800000 */
[--C-:B------:R-:W-:Y:S01]  /*2da0*/  FFMA.FTZ R129, R36, UR24, -R54.reuse ;  /* 0x0000001824817c23 */ /* 0x100fe20008010836 */
[----:B------:R-:W-:Y:S01]  /*2db0*/  FMNMX.FTZ R14, R51, R14, !PT ;  /* 0x0000000e330e7209 */ /* 0x000fe20007810000 */
[--C-:B------:R-:W-:Y:S01]  /*2dc0*/  FFMA.FTZ R36, R35, UR24, -R54.reuse ;  /* 0x0000001823247c23 */ /* 0x100fe20008010836 */
[----:B------:R-:W-:Y:S01]  /*2dd0*/  ISETP.GT.AND P3, PT, R72, 0x39, PT ;  /* 0x000000394800780c */ /* 0x000fe20003f64270 */
[--C-:B------:R-:W-:Y:S01]  /*2de0*/  FFMA.FTZ R26, R26, UR24, -R54.reuse ;  /* 0x000000181a1a7c23 */ /* 0x100fe20008010836 */
[----:B-----5:R-:W-:Y:S01]  /*2df0*/  FSEL R52, R12, -INF , P4 ;  /* 0xff8000000c347808 */ /* 0x020fe20002000000 */
[----:B------:R-:W3:Y:S01]  /*2e00*/  MUFU.TANH R58, R58 ;  /* 0x0000003a003a7308 */ /* 0x000ee20000002400 */
[----:B------:R-:W-:Y:S01]  /*2e10*/  FMNMX.FTZ R49, R15, R14, !PT ;  /* 0x0000000e0f317209 */ /* 0x000fe20007810000 */
[--C-:B------:R-:W-:Y:S01]  /*2e20*/  FFMA.FTZ R12, R48, UR24, -R54.reuse ;  /* 0x00000018300c7c23 */ /* 0x100fe20008010836 */
[----:B------:R-:W-:Y:S01]  /*2e30*/  ISETP.GT.AND P4, PT, R72, 0x40, PT ;  /* 0x000000404800780c */ /* 0x000fe20003f84270 */
[--C-:B------:R-:W-:Y:S01]  /*2e40*/  FFMA.FTZ R4, R4, UR24, -R54.reuse ;  /* 0x0000001804047c23 */ /* 0x100fe20008010836 */
[----:B-1----:R-:W-:Y:S01]  /*2e50*/  FSEL R13, R13, -INF , P3 ;  /* 0xff8000000d0d7808 */ /* 0x002fe20001800000 */
[----:B------:R-:W-:Y:S01]  /*2e60*/  FFMA.FTZ R2, R2, UR24, -R54 ;  /* 0x0000001802027c23 */ /* 0x000fe20008010836 */
[----:B------:R-:W-:Y:S01]  /*2e70*/  FMNMX.FTZ R14, R52, R49, !PT ;  /* 0x00000031340e7209 */ /* 0x000fe20007810000 */
[----:B------:R-:W1:Y:S01]  /*2e80*/  MUFU.TANH R74, R74 ;  /* 0x0000004a004a7308 */ /* 0x000e620000002400 */
[----:B------:R-:W-:Y:S01]  /*2e90*/  ISETP.GT.AND P3, PT, R72, 0x41, PT ;  /* 0x000000414800780c */ /* 0x000fe20003f64270 */
[----:B------:R-:W-:Y:S01]  /*2ea0*/  ULEA.HI UR6, UR6, UR11, URZ, 0x7 ;  /* 0x0000000b06067291 */ /* 0x000fe2000f8f383f */
[----:B0-----:R-:W-:-:S02]  /*2eb0*/  FSEL R5, R5, -INF , P4 ;  /* 0xff80000005057808 */ /* 0x001fc40002000000 */
[----:B------:R-:W-:Y:S02]  /*2ec0*/  CS2R R92, SRZ ;  /* 0x00000000005c7805 */ /* 0x000fe4000001ff00 */
[----:B------:R-:W-:Y:S01]  /*2ed0*/  FMNMX.FTZ R14, R13, R14, !PT ;  /* 0x0000000e0d0e7209 */ /* 0x000fe20007810000 */
[----:B------:R-:W-:Y:S01]  /*2ee0*/  USHF.R.S32.HI UR6, URZ, 0x7, UR6 ;  /* 0x000000073f067899 */ /* 0x000fe20008011406 */
[C---:B------:R-:W-:Y:S01]  /*2ef0*/  ISETP.GT.AND P4, PT, R72.reuse, 0x48, PT ;  /* 0x000000484800780c */ /* 0x040fe20003f84270 */
[----:B------:R-:W0:Y:S01]  /*2f00*/  MUFU.TANH R60, R60 ;  /* 0x0000003c003c7308 */ /* 0x000e220000002400 */
[----:B--2---:R-:W-:Y:S01]  /*2f10*/  FSEL R7, R7, -INF , P3 ;  /* 0xff80000007077808 */ /* 0x004fe20001800000 */
[----:B------:R-:W-:Y:S01]  /*2f20*/  UISETP.LT.AND UP1, UPT, URZ, UR6, UPT ;  /* 0x000000063f00728c */ /* 0x000fe2000bf21270 */
[----:B------:R-:W-:Y:S02]  /*2f30*/  FMNMX.FTZ R14, R5, R14, !PT ;  /* 0x0000000e050e7209 */ /* 0x000fe40007810000 */
[----:B------:R-:W-:Y:S01]  /*2f40*/  ISETP.GT.AND P3, PT, R72, 0x49, PT ;  /* 0x000000494800780c */ /* 0x000fe20003f64270 */
[----:B------:R-:W-:Y:S01]  /*2f50*/  USEL UR21, URZ, UR6, !UP1 ;  /* 0x000000063f157287 */ /* 0x000fe2000c800000 */
[----:B---3--:R-:W-:Y:S01]  /*2f60*/  FSEL R58, R58, -INF , P4 ;  /* 0xff8000003a3a7808 */ /* 0x008fe20002000000 */
[----:B------:R-:W2:Y:S01]  /*2f70*/  MUFU.TANH R62, R62 ;  /* 0x0000003e003e7308 */ /* 0x000ea20000002400 */
[----:B------:R-:W-:Y:S01]  /*2f80*/  FMNMX.FTZ R47, R7, R14, !PT ;  /* 0x0000000e072f7209 */ /* 0x000fe20007810000 */
[----:B------:R-:W-:Y:S01]  /*2f90*/  UISETP.GE.AND UP1, UPT, UR26, UR21, UPT ;  /* 0x000000151a00728c */ /* 0x000fe2000bf26270 */
[----:B------:R-:W-:-:S02]  /*2fa0*/  ISETP.GT.AND P4, PT, R72, 0x50, PT ;  /* 0x000000504800780c */ /* 0x000fc40003f84270 */
[----:B-1----:R-:W-:Y:S02]  /*2fb0*/  FSEL R74, R74, -INF , P3 ;  /* 0xff8000004a4a7808 */ /* 0x002fe40001800000 */
[----:B------:R-:W-:Y:S01]  /*2fc0*/  FMNMX.FTZ R47, R58, R47, !PT ;  /* 0x0000002f3a2f7209 */ /* 0x000fe20007810000 */
[----:B------:R-:W1:Y:S01]  /*2fd0*/  MUFU.TANH R61, R61 ;  /* 0x0000003d003d7308 */ /* 0x000e620000002400 */
[----:B------:R-:W-:Y:S02]  /*2fe0*/  ISETP.GT.AND P3, PT, R72, 0x51, PT ;  /* 0x000000514800780c */ /* 0x000fe40003f64270 */
[----:B0-----:R-:W-:Y:S02]  /*2ff0*/  FSEL R60, R60, -INF , P4 ;  /* 0xff8000003c3c7808 */ /* 0x001fe40002000000 */
[----:B------:R-:W-:Y:S02]  /*3000*/  FMNMX.FTZ R47, R74, R47, !PT ;  /* 0x0000002f4a2f7209 */ /* 0x000fe40007810000 */
[----:B------:R-:W-:Y:S01]  /*3010*/  ISETP.GT.AND P4, PT, R72, 0x58, PT ;  /* 0x000000584800780c */ /* 0x000fe20003f84270 */
[----:B------:R-:W0:Y:S01]  /*3020*/  MUFU.TANH R64, R64 ;  /* 0x0000004000407308 */ /* 0x000e220000002400 */
[----:B--2---:R-:W-:-:S02]  /*3030*/  FSEL R62, R62, -INF , P3 ;  /* 0xff8000003e3e7808 */ /* 0x004fc40001800000 */
[----:B------:R-:W-:Y:S02]  /*3040*/  FMNMX.FTZ R47, R60, R47, !PT ;  /* 0x0000002f3c2f7209 */ /* 0x000fe40007810000 */
[----:B------:R-:W-:Y:S02]  /*3050*/  ISETP.GT.AND P3, PT, R72, 0x59, PT ;  /* 0x000000594800780c */ /* 0x000fe40003f64270 */
[----:B------:R-:W-:Y:S01]  /*3060*/  FMNMX.FTZ R48, R62, R47, !PT ;  /* 0x0000002f3e307209 */ /* 0x000fe20007810000 */
[----:B------:R-:W2:Y:S01]  /*3070*/  MUFU.TANH R63, R63 ;  /* 0x0000003f003f7308 */ /* 0x000ea20000002400 */
[----:B-1----:R-:W-:Y:S02]  /*3080*/  FSEL R61, R61, -INF , P4 ;  /* 0xff8000003d3d7808 */ /* 0x002fe40002000000 */
[----:B------:R-:W-:-:S05]  /*3090*/  ISETP.GT.AND P4, PT, R72, 0x60, PT ;  /* 0x000000604800780c */ /* 0x000fca0003f84270 */
[----:B------:R-:W1:Y:S01]  /*30a0*/  MUFU.TANH R66, R66 ;  /* 0x0000004200427308 */ /* 0x000e620000002400 */
[----:B0-----:R-:W-:Y:S02]  /*30b0*/  FSEL R64, R64, -INF , P3 ;  /* 0xff80000040407808 */ /* 0x001fe40001800000 */
[----:B------:R-:W-:-:S05]  /*30c0*/  ISETP.GT.AND P3, PT, R72, 0x61, PT ;  /* 0x000000614800780c */ /* 0x000fca0003f64270 */
[----:B------:R-:W0:Y:S01]  /*30d0*/  MUFU.TANH R65, R65 ;  /* 0x0000004100417308 */ /* 0x000e220000002400 */
[----:B--2---:R-:W-:Y:S02]  /*30e0*/  FSEL R63, R63, -INF , P4 ;  /* 0xff8000003f3f7808 */ /* 0x004fe40002000000 */
[----:B------:R-:W-:-:S05]  /*30f0*/  ISETP.GT.AND P4, PT, R72, 0x68, PT ;  /* 0x000000684800780c */ /* 0x000fca0003f84270 */
[----:B------:R2:W-:Y:S01]  /*3100*/  MUFU.EX2 R14, R46 ;  /* 0x0000002e000e7308 */ /* 0x0005e20000000800 */
[----:B-1----:R-:W-:Y:S02]  /*3110*/  FSEL R66, R66, -INF , P3 ;  /* 0xff80000042427808 */ /* 0x002fe40001800000 */
[----:B------:R-:W-:-:S05]  /*3120*/  ISETP.GT.AND P3, PT, R72, 0x69, PT ;  /* 0x000000694800780c */ /* 0x000fca0003f64270 */
[----:B------:R-:W1:Y:S01]  /*3130*/  MUFU.TANH R68, R68 ;  /* 0x0000004400447308 */ /* 0x000e620000002400 */
[--C-:B--2---:R-:W-:Y:S01]  /*3140*/  FFMA.FTZ R46, R43, UR24, -R54.reuse ;  /* 0x000000182b2e7c23 */ /* 0x104fe20008010836 */
[----:B------:R-:W-:Y:S02]  /*3150*/  FMNMX.FTZ R43, R61, R48, !PT ;  /* 0x000000303d2b7209 */ /* 0x000fe40007810000 */
[----:B0-----:R-:W-:Y:S02]  /*3160*/  FSEL R65, R65, -INF , P4 ;  /* 0xff80000041417808 */ /* 0x001fe40002000000 */
[----:B------:R-:W-:Y:S02]  /*3170*/  FMNMX.FTZ R42, R64, R43, !PT ;  /* 0x0000002b402a7209 */ /* 0x000fe40007810000 */
[----:B------:R-:W0:Y:S01]  /*3180*/  MUFU.TANH R67, R67 ;  /* 0x0000004300437308 */ /* 0x000e220000002400 */
[----:B------:R-:W-:Y:S02]  /*3190*/  ISETP.GT.AND P4, PT, R72, 0x70, PT ;  /* 0x000000704800780c */ /* 0x000fe40003f84270 */
[----:B------:R-:W-:Y:S01]  /*31a0*/  FMNMX.FTZ R43, R63, R42, !PT ;  /* 0x0000002a3f2b7209 */ /* 0x000fe20007810000 */
[----:B------:R-:W-:-:S03]  /*31b0*/  FFMA.FTZ R42, R41, UR24, -R54 ;  /* 0x00000018292a7c23 */ /* 0x000fc60008010836 */
[----:B------:R-:W-:Y:S01]  /*31c0*/  FMNMX.FTZ R48, R66, R43, !PT ;  /* 0x0000002b42307209 */ /* 0x000fe20007810000 */
[----:B------:R-:W2:Y:S01]  /*31d0*/  MUFU.TANH R69, R69 ;  /* 0x0000004500457308 */ /* 0x000ea20000002400 */
[----:B-1----:R-:W-:Y:S02]  /*31e0*/  FSEL R68, R68, -INF , P3 ;  /* 0xff80000044447808 */ /* 0x002fe40001800000 */
[----:B------:R-:W-:Y:S02]  /*31f0*/  FMNMX.FTZ R41, R65, R48, !PT ;  /* 0x0000003041297209 */ /* 0x000fe40007810000 */
[----:B------:R-:W-:Y:S02]  /*3200*/  ISETP.GT.AND P3, PT, R72, 0x71, PT ;  /* 0x000000714800780c */ /* 0x000fe40003f64270 */
[----:B------:R-:W-:Y:S01]  /*3210*/  FMNMX.FTZ R40, R68, R41, !PT ;  /* 0x0000002944287209 */ /* 0x000fe20007810000 */
[----:B------:R-:W1:Y:S01]  /*3220*/  MUFU.TANH R70, R70 ;  /* 0x0000004600467308 */ /* 0x000e620000002400 */
[----:B0-----:R-:W-:Y:S01]  /*3230*/  FSEL R67, R67, -INF , P4 ;  /* 0xff80000043437808 */ /* 0x001fe20002000000 */
[----:B------:R-:W-:Y:S01]  /*3240*/  FFMA.FTZ R41, R39, UR24, -R54 ;  /* 0x0000001827297c23 */ /* 0x000fe20008010836 */
[----:B------:R-:W-:-:S02]  /*3250*/  ISETP.GT.AND P4, PT, R72, 0x78, PT ;  /* 0x000000784800780c */ /* 0x000fc40003f84270 */
[----:B------:R-:W-:-:S03]  /*3260*/  FMNMX.FTZ R40, R67, R40, !PT ;  /* 0x0000002843287209 */ /* 0x000fc60007810000 */
[----:B------:R-:W0:Y:S01]  /*3270*/  MUFU.TANH R71, R71 ;  /* 0x0000004700477308 */ /* 0x000e220000002400 */
[----:B--2---:R-:W-:Y:S02]  /*3280*/  FSEL R69, R69, -INF , P3 ;  /* 0xff80000045457808 */ /* 0x004fe40001800000 */
[----:B------:R-:W-:Y:S02]  /*3290*/  ISETP.GT.AND P3, PT, R72, 0x79, PT ;  /* 0x000000794800780c */ /* 0x000fe40003f64270 */
[----:B------:R-:W-:-:S03]  /*32a0*/  FMNMX.FTZ R39, R69, R40, !PT ;  /* 0x0000002845277209 */ /* 0x000fc60007810000 */
[----:B------:R-:W-:Y:S01]  /*32b0*/  MUFU.EX2 R149, R149 ;  /* 0x0000009500957308 */ /* 0x000fe20000000800 */
[----:B-1----:R-:W-:-:S04]  /*32c0*/  FSEL R70, R70, -INF , P4 ;  /* 0xff80000046467808 */ /* 0x002fc80002000000 */
[----:B------:R-:W-:-:S03]  /*32d0*/  FMNMX.FTZ R48, R70, R39, !PT ;  /* 0x0000002746307209 */ /* 0x000fc60007810000 */
[----:B------:R1:W2:Y:S01]  /*32e0*/  MUFU.EX2 R6, R91 ;  /* 0x0000005b00067308 */ /* 0x0002a20000000800 */
[----:B0-----:R-:W-:-:S04]  /*32f0*/  FSEL R71, R71, -INF , P3 ;  /* 0xff80000047477808 */ /* 0x001fc80001800000 */
[----:B------:R-:W-:-:S03]  /*3300*/  FMNMX.FTZ R48, R71, R48, !PT ;  /* 0x0000003047307209 */ /* 0x000fc60007810000 */
[----:B------:R-:W0:Y:S01]  /*3310*/  MUFU.EX2 R151, R151 ;  /* 0x0000009700977308 */ /* 0x000e220000000800 */
[----:B-1----:R-:W-:Y:S01]  /*3320*/  CS2R R90, SRZ ;  /* 0x00000000005a7805 */ /* 0x002fe2000001ff00 */
[----:B------:R-:W1:Y:S06]  /*3330*/  SHFL.BFLY PT, R37, R48, 0x2, 0x1f ;  /* 0x0c401f0030257f89 */ /* 0x000e6c00000e0000 */
[----:B------:R-:W3:Y:S08]  /*3340*/  MUFU.EX2 R8, R8 ;  /* 0x0000000800087308 */ /* 0x000ef00000000800 */
[----:B------:R-:W4:Y:S08]  /*3350*/  MUFU.EX2 R145, R145 ;  /* 0x0000009100917308 */ /* 0x000f300000000800 */
[----:B------:R-:W5:Y:S01]  /*3360*/  MUFU.EX2 R147, R147 ;  /* 0x0000009300937308 */ /* 0x000f620000000800 */
[----:B-1----:R-:W-:-:S05]  /*3370*/  FMNMX.FTZ R37, R48, R37, !PT ;  /* 0x0000002530257209 */ /* 0x002fca0007810000 */
[----:B------:R-:W1:Y:S02]  /*3380*/  SHFL.BFLY PT, R48, R37, 0x1, 0x1f ;  /* 0x0c201f0025307f89 */ /* 0x000e6400000e0000 */
[----:B------:R-:W5:Y:S08]  /*3390*/  MUFU.EX2 R20, R57 ;  /* 0x0000003900147308 */ /* 0x000f700000000800 */
[----:B------:R-:W5:Y:S08]  /*33a0*/  MUFU.EX2 R141, R141 ;  /* 0x0000008d008d7308 */ /* 0x000f700000000800 */
[----:B------:R-:W5:Y:S01]  /*33b0*/  MUFU.EX2 R12, R12 ;  /* 0x0000000c000c7308 */ /* 0x000f620000000800 */
[----:B-1----:R-:W-:-:S07]  /*33c0*/  FMNMX.FTZ R49, R37, R48, !PT ;  /* 0x0000003025317209 */ /* 0x002fce0007810000 */
[----:B------:R-:W-:Y:S01]  /*33d0*/  MUFU.EX2 R143, R143 ;  /* 0x0000008f008f7308 */ /* 0x000fe20000000800 */
[C---:B------:R-:W-:Y:S01]  /*33e0*/  FSETP.NEU.FTZ.AND P3, PT, R49.reuse, -INF , PT ;  /* 0xff8000003100780b */ /* 0x040fe20003f7d000 */
[----:B------:R-:W-:-:S06]  /*33f0*/  FMUL.FTZ R48, R49, UR24 ;  /* 0x0000001831307c20 */ /* 0x000fcc0008410000 */
[----:B------:R-:W-:Y:S01]  /*3400*/  MUFU.EX2 R137, R137 ;  /* 0x0000008900897308 */ /* 0x000fe20000000800 */
[----:B------:R-:W-:Y:S02]  /*3410*/  FSEL R48, R48, RZ, P3 ;  /* 0x000000ff30307208 */ /* 0x000fe40001800000 */
[----:B------:R-:W-:-:S03]  /*3420*/  PLOP3.LUT P3, PT, PT, PT, UP1, 0x80, 0x0 ;  /* 0x000000000000781c */ /* 0x000fc60003f6f018 */
[----:B------:R-:W-:Y:S01]  /*3430*/  FFMA.FTZ R140, R24, UR24, -R48 ;  /* 0x00000018188c7c23 */ /* 0x000fe20008010830 */
[----:B--2---:R-:W-:Y:S01]  /*3440*/  FADD.FTZ R24, R149, R6 ;  /* 0x0000000695187221 */ /* 0x004fe20000010000 */
        /* <DEDUP_REMOVED lines=8> */
[----:B------:R-:W-:Y:S01]  /*34d0*/  MUFU.EX2 R148, R148 ;  /* 0x0000009400947308 */ /* 0x000fe20000000800 */
[--C-:B------:R-:W-:Y:S01]  /*34e0*/  FFMA.FTZ R144, R89, UR24, -R48.reuse ;  /* 0x0000001859907c23 */ /* 0x100fe20008010830 */
[----:B------:R-:W-:Y:S01]  /*34f0*/  FFMA.FTZ R11, R33, UR24, -R48 ;  /* 0x00000018210b7c23 */ /* 0x000fe20008010830 */
[----:B----4-:R-:W-:Y:S01]  /*3500*/  FADD.FTZ R5, R145, R24 ;  /* 0x0000001891057221 */ /* 0x010fe20000010000 */
[--C-:B------:R-:W-:Y:S01]  /*3510*/  FFMA.FTZ R146, R32, UR24, -R48.reuse ;  /* 0x0000001820927c23 */ /* 0x100fe20008010830 */
[--C-:B------:R-:W-:Y:S01]  /*3520*/  FFMA.FTZ R25, R25, UR24, -R48.reuse ;  /* 0x0000001819197c23 */ /* 0x100fe20008010830 */
[--C-:B------:R-:W-:Y:S01]  /*3530*/  FFMA.FTZ R142, R21, UR24, -R48.reuse ;  /* 0x00000018158e7c23 */ /* 0x100fe20008010830 */
[----:B------:R-:W-:Y:S01]  /*3540*/  FADD.FTZ R24, R10, R5 ;  /* 0x000000050a187221 */ /* 0x000fe20000010000 */
[----:B------:R-:W0:Y:S01]  /*3550*/  MUFU.EX2 R3, R3 ;  /* 0x0000000300037308 */ /* 0x000e220000000800 */
[--C-:B------:R-:W-:Y:S01]  /*3560*/  FFMA.FTZ R5, R7, UR24, -R48.reuse ;  /* 0x0000001807057c23 */ /* 0x100fe20008010830 */
[----:B------:R-:W-:Y:S01]  /*3570*/  FFMA.FTZ R21, R50, UR24, -R48 ;  /* 0x0000001832157c23 */ /* 0x000fe20008010830 */
[----:B-----5:R-:W-:Y:S01]  /*3580*/  FADD.FTZ R7, R147, R24 ;  /* 0x0000001893077221 */ /* 0x020fe20000010000 */
[--C-:B------:R-:W-:Y:S01]  /*3590*/  FFMA.FTZ R136, R51, UR24, -R48.reuse ;  /* 0x0000001833887c23 */ /* 0x100fe20008010830 */
[--C-:B------:R-:W-:Y:S01]  /*35a0*/  FFMA.FTZ R15, R15, UR24, -R48.reuse ;  /* 0x000000180f0f7c23 */ /* 0x100fe20008010830 */
[--C-:B------:R-:W-:Y:S01]  /*35b0*/  FFMA.FTZ R138, R52, UR24, -R48.reuse ;  /* 0x00000018348a7c23 */ /* 0x100fe20008010830 */
[----:B------:R-:W-:Y:S01]  /*35c0*/  FADD.FTZ R24, R20, R7 ;  /* 0x0000000714187221 */ /* 0x000fe20000010000 */
[----:B------:R-:W1:Y:S01]  /*35d0*/  MUFU.EX2 R150, R150 ;  /* 0x0000009600967308 */ /* 0x000e620000000800 */
[--C-:B------:R-:W-:Y:S01]  /*35e0*/  FFMA.FTZ R13, R13, UR24, -R48.reuse ;  /* 0x000000180d0d7c23 */ /* 0x100fe20008010830 */
[----:B------:R-:W-:Y:S01]  /*35f0*/  FFMA.FTZ R134, R58, UR24, -R48 ;  /* 0x000000183a867c23 */ /* 0x000fe20008010830 */
[----:B------:R-:W-:Y:S01]  /*3600*/  FADD.FTZ R7, R141, R24 ;  /* 0x000000188d077221 */ /* 0x000fe20000010000 */
[--C-:B------:R-:W-:Y:S01]  /*3610*/  FFMA.FTZ R128, R60, UR24, -R48.reuse ;  /* 0x000000183c807c23 */ /* 0x100fe20008010830 */
[----:B------:R-:W-:Y:S01]  /*3620*/  F2FP.BF16.F32.PACK_AB R149, R6, R149 ;  /* 0x000000950695723e */ /* 0x000fe200000010ff */
[--C-:B------:R-:W-:Y:S01]  /*3630*/  FFMA.FTZ R130, R61, UR24, -R48.reuse ;  /* 0x000000183d827c23 */ /* 0x100fe20008010830 */
[----:B------:R-:W-:Y:S01]  /*3640*/  FADD.FTZ R28, R12, R7 ;  /* 0x000000070c1c7221 */ /* 0x000fe20000010000 */
[----:B------:R-:W2:Y:S01]  /*3650*/  MUFU.EX2 R9, R9 ;  /* 0x0000000900097308 */ /* 0x000ea20000000800 */
[----:B0-----:R-:W-:Y:S01]  /*3660*/  FADD.FTZ R29, R148, R3 ;  /* 0x00000003941d7221 */ /* 0x001fe20000010000 */
[----:B------:R-:W-:Y:S01]  /*3670*/  FFMA.FTZ R7, R74, UR24, -R48 ;  /* 0x000000184a077c23 */ /* 0x000fe20008010830 */
[----:B------:R-:W-:Y:S01]  /*3680*/  FADD.FTZ R31, R143, R28 ;  /* 0x0000001c8f1f7221 */ /* 0x000fe20000010000 */
[--C-:B------:R-:W-:Y:S01]  /*3690*/  FFMA.FTZ R64, R64, UR24, -R48.reuse ;  /* 0x0000001840407c23 */ /* 0x100fe20008010830 */
[--C-:B------:R-:W-:Y:S01]  /*36a0*/  FFMA.FTZ R63, R63, UR24, -R48.reuse ;  /* 0x000000183f3f7c23 */ /* 0x100fe20008010830 */
[--C-:B------:R-:W-:Y:S01]  /*36b0*/  FFMA.FTZ R66, R66, UR24, -R48.reuse ;  /* 0x0000001842427c23 */ /* 0x100fe20008010830 */
[----:B------:R-:W-:Y:S01]  /*36c0*/  FADD.FTZ R28, R14, R31 ;  /* 0x0000001f0e1c7221 */ /* 0x000fe20000010000 */
[----:B------:R-:W0:Y:S01]  /*36d0*/  MUFU.EX2 R144, R144 ;  /* 0x0000009000907308 */ /* 0x000e220000000800 */
[----:B-1----:R-:W-:Y:S01]  /*36e0*/  FADD.FTZ R24, R150, R29 ;  /* 0x0000001d96187221 */ /* 0x002fe20000010000 */
[--C-:B------:R-:W-:Y:S01]  /*36f0*/  FFMA.FTZ R65, R65, UR24, -R48.reuse ;  /* 0x0000001841417c23 */ /* 0x100fe20008010830 */
[--C-:B------:R-:W-:Y:S01]  /*3700*/  FFMA.FTZ R68, R68, UR24, -R48.reuse ;  /* 0x0000001844447c23 */ /* 0x100fe20008010830 */
[--C-:B------:R-:W-:Y:S01]  /*3710*/  FFMA.FTZ R67, R67, UR24, -R48.reuse ;  /* 0x0000001843437c23 */ /* 0x100fe20008010830 */
[--C-:B------:R-:W-:Y:S01]  /*3720*/  FFMA.FTZ R69, R69, UR24, -R48.reuse ;  /* 0x0000001845457c23 */ /* 0x100fe20008010830 */
[----:B------:R-:W-:Y:S01]  /*3730*/  FFMA.FTZ R70, R70, UR24, -R48 ;  /* 0x0000001846467c23 */ /* 0x000fe20008010830 */
[----:B------:R-:W-:Y:S01]  /*3740*/  F2FP.BF16.F32.PACK_AB R148, R3, R148 ;  /* 0x000000940394723e */ /* 0x000fe200000010ff */
[----:B------:R-:W1:Y:S01]  /*3750*/  MUFU.EX2 R11, R11 ;  /* 0x0000000b000b7308 */ /* 0x000e620000000800 */
[C---:B--2---:R-:W-:Y:S01]  /*3760*/  FADD.FTZ R29, R9.reuse, R24 ;  /* 0x00000018091d7221 */ /* 0x044fe20000010000 */
[----:B------:R-:W-:-:S02]  /*3770*/  F2FP.BF16.F32.PACK_AB R150, R9, R150 ;  /* 0x000000960996723e */ /* 0x000fc400000010ff */
[----:B------:R-:W-:Y:S02]  /*3780*/  CS2R R88, SRZ ;  /* 0x0000000000587805 */ /* 0x000fe4000001ff00 */
[----:B------:R-:W-:Y:S02]  /*3790*/  F2FP.BF16.F32.PACK_AB R151, R8, R151 ;  /* 0x000000970897723e */ /* 0x000fe400000010ff */
[----:B------:R-:W-:Y:S01]  /*37a0*/  F2FP.BF16.F32.PACK_AB R145, R10, R145 ;  /* 0x000000910a91723e */ /* 0x000fe200000010ff */
[----:B------:R-:W2:Y:S01]  /*37b0*/  MUFU.EX2 R46, R46 ;  /* 0x0000002e002e7308 */ /* 0x000ea20000000800 */
[----:B0-----:R-:W-:Y:S01]  /*37c0*/  FADD.FTZ R24, R144, R29 ;  /* 0x0000001d90187221 */ /* 0x001fe20000010000 */
[----:B------:R-:W-:Y:S01]  /*37d0*/  FADD.FTZ R29, R137, R28 ;  /* 0x0000001c891d7221 */ /* 0x000fe20000010000 */
[----:B------:R-:W-:Y:S02]  /*37e0*/  F2FP.BF16.F32.PACK_AB R147, R20, R147 ;  /* 0x000000931493723e */ /* 0x000fe400000010ff */
[----:B------:R-:W-:-:S02]  /*37f0*/  F2FP.BF16.F32.PACK_AB R141, R12, R141 ;  /* 0x0000008d0c8d723e */ /* 0x000fc400000010ff */
[----:B------:R-:W-:Y:S01]  /*3800*/  F2FP.BF16.F32.PACK_AB R143, R14, R143 ;  /* 0x0000008f0e8f723e */ /* 0x000fe200000010ff */
[----:B------:R-:W0:Y:S01]  /*3810*/  MUFU.EX2 R146, R146 ;  /* 0x0000009200927308 */ /* 0x000e220000000800 */
[C---:B-1----:R-:W-:Y:S01]  /*3820*/  FADD.FTZ R31, R11.reuse, R24 ;  /* 0x000000180b1f7221 */ /* 0x042fe20000010000 */
[----:B------:R-:W-:-:S06]  /*3830*/  F2FP.BF16.F32.PACK_AB R144, R11, R144 ;  /* 0x000000900b90723e */ /* 0x000fcc00000010ff */
[----:B------:R-:W1:Y:S01]  /*3840*/  MUFU.EX2 R139, R139 ;  /* 0x0000008b008b7308 */ /* 0x000e620000000800 */
[----:B--2---:R-:W-:Y:S01]  /*3850*/  FADD.FTZ R28, R46, R29 ;  /* 0x0000001d2e1c7221 */ /* 0x004fe20000010000 */
[--C-:B------:R-:W-:Y:S01]  /*3860*/  FFMA.FTZ R29, R62, UR24, -R48.reuse ;  /* 0x000000183e1d7c23 */ /* 0x100fe20008010830 */
[----:B------:R-:W-:Y:S01]  /*3870*/  FFMA.FTZ R48, R71, UR24, -R48 ;  /* 0x0000001847307c23 */ /* 0x000fe20008010830 */
[----:B------:R-:W-:-:S04]  /*3880*/  F2FP.BF16.F32.PACK_AB R137, R46, R137 ;  /* 0x000000892e89723e */ /* 0x000fc800000010ff */
        /* <DEDUP_REMOVED lines=104> */
[----:B------:R-:W-:-:S03]  /*3f10*/  F2FP.BF16.F32.PACK_AB R120, R120, R67 ;  /* 0x000000437878723e */ /* 0x000fc600000010ff */
[----:B0-----:R-:W-:-:S04]  /*3f20*/  FADD.FTZ R2, R70, R5 ;  /* 0x0000000546027221 */ /* 0x001fc80000010000 */
[C---:B-1----:R-:W-:Y:S01]  /*3f30*/  FADD.FTZ R2, R3.reuse, R2 ;  /* 0x0000000203027221 */ /* 0x042fe20000010000 */
        /* <DEDUP_REMOVED lines=8> */
[----:B------:R-:W-:Y:S01]  /*3fc0*/  ULDC UR23, c[0x0][0x9d8] ;  /* 0x0002760000177ab9 */ /* 0x000fe20000000800 */
[----:B------:R-:W-:-:S05]  /*3fd0*/  ULDC UR24, c[0x0][0x988] ;  /* 0x0002620000187ab9 */ /* 0x000fca0000000800 */
.L_x_14472:
        /* <DEDUP_REMOVED lines=9> */
.L_x_14465:
[----:B------:R-:W-:Y:S01]  /*4070*/  ULEA UR6, UR39, UR45, 0x3 ;  /* 0x0000002d27067291 */ /* 0x000fe2000f8e183f */
[----:B------:R-:W-:-:S05]  /*4080*/  IMAD.U32 R5, RZ, RZ, UR37 ;  /* 0x00000025ff057e24 */ /* 0x000fca000f8e00ff */
[----:B------:R-:W-:-:S04]  /*4090*/  SHF.L.U32 R5, R5, 0x1f, RZ ;  /* 0x0000001f05057819 */ /* 0x000fc800000006ff */
[----:B------:R0:W1:Y:S01]  /*40a0*/  SYNCS.PHASECHK.TRANS64.TRYWAIT P3, [UR6+0x16830], R5 ;  /* 0x01683005ff0075a7 */ /* 0x0000620008060146 */
[----:B------:R-:W-:Y:S05]  /*40b0*/  @!P0 BRA `(.L_x_14466) ;  /* 0x0000000000048947 */ /* 0x000fea0003800000 */
[----:B------:R-:W-:Y:S01]  /*40c0*/  BPT.TRAP 0x1 ;  /* 0x000000040000795c */ /* 0x000fe20000300000 */
.L_x_14466:
[----:B-1----:R-:W-:Y:S05]  /*40d0*/  @P3 BRA `(.L_x_14464) ;  /* 0x0000000000083947 */ /* 0x002fea0003800000 */
[----:B------:R-:W1:Y:S02]  /*40e0*/  SYNCS.PHASECHK.TRANS64.TRYWAIT P3, [UR6+0x16830], R5 ;  /* 0x01683005ff0075a7 */ /* 0x000e640008060146 */
[----:B-1----:R-:W-:Y:S05]  /*40f0*/  @!P3 BRA `(.L_x_14467) ;  /* 0x000000a800f8b947 */ /* 0x002fea0003800000 */
.L_x_14464:
        /* <DEDUP_REMOVED lines=25> */
.L_x_14469:
[----:B------:R-:W-:Y:S01]  /*4290*/  ULEA UR6, UR25, UR45, 0x3 ;  /* 0x0000002d19067291 */ /* 0x000fe2000f8e183f */
[----:B------:R-:W-:-:S04]  /*42a0*/  MOV R5, UR27 ;  /* 0x0000001b00057c02 */ /* 0x000fc80008000f00 */
[----:B------:R-:W-:-:S04]  /*42b0*/  SHF.L.U32 R5, R5, 0x1f, RZ ;  /* 0x0000001f05057819 */ /* 0x000fc800000006ff */
[----:B------:R0:W1:Y:S01]  /*42c0*/  SYNCS.PHASECHK.TRANS64.TRYWAIT P3, [UR6+0x16850], R5 ;  /* 0x01685005ff0075a7 */ /* 0x0000620008060146 */
[----:B------:R-:W-:Y:S05]  /*42d0*/  @!P0 BRA `(.L_x_14470) ;  /* 0x0000000000048947 */ /* 0x000fea0003800000 */
[----:B------:R-:W-:Y:S01]  /*42e0*/  BPT.TRAP 0x1 ;  /* 0x000000040000795c */ /* 0x000fe20000300000 */
.L_x_14470:
[----:B-1----:R-:W-:Y:S05]  /*42f0*/  @P3 BRA `(.L_x_14468) ;  /* 0x0000000000083947 */ /* 0x002fea0003800000 */
[----:B------:R-:W1:Y:S02]  /*4300*/  SYNCS.PHASECHK.TRANS64.TRYWAIT P3, [UR6+0x16850], R5 ;  /* 0x01685005ff0075a7 */ /* 0x000e640008060146 */
[----:B-1----:R-:W-:Y:S05]  /*4310*/  @!P3 BRA `(.L_x_14471) ;  /* 0x000000a80088b947 */ /* 0x002fea0003800000 */
.L_x_14468:
[----:B------:R-:W-:Y:S01]  /*4320*/  UIADD3 UR6, UR45, 0x400, URZ ;  /* 0x000004002d067890 */ /* 0x000fe2000fffe03f */
[----:B------:R-:W-:Y:S01]  /*4330*/  WARPGROUP.ARRIVE ;  /* 0x00000000000079c5 */ /* 0x000fe20000000000 */
[----:B------:R-:W-:Y:S01]  /*4340*/  UMOV UR7, 0x40000040 ;  /* 0x4000004000077882 */ /* 0x000fe20000000000 */
[----:B------:R-:W-:Y:S01]  /*4350*/  FMUL.FTZ R8, R27, UR23 ;  /* 0x000000171b087c20 */ /* 0x000fe20008410000 */
[----:B------:R-:W-:Y:S01]  /*4360*/  USHF.R.U32.HI UR6, URZ, 0x4, UR6 ;  /* 0x000000043f067899 */ /* 0x000fe20008011606 */
[----:B------:R-:W-:Y:S01]  /*4370*/  FMUL.FTZ R27, R40, UR23 ;  /* 0x00000017281b7c20 */ /* 0x000fe20008410000 */
[----:B------:R-:W-:Y:S02]  /*4380*/  VIADD R40, R17, UR41 ;  /* 0x0000002911287c36 */ /* 0x000fe40008000000 */
[----:B------:R-:W-:Y:S01]  /*4390*/  FMUL.FTZ R9, R28, UR23 ;  /* 0x000000171c097c20 */ /* 0x000fe20008410000 */
[----:B------:R-:W-:Y:S01]  /*43a0*/  ULOP3.LUT UR6, UR6, 0x3fff, URZ, 0xc0, !UPT ;  /* 0x00003fff06067892 */ /* 0x000fe2000f8ec03f */
[----:B------:R-:W-:Y:S01]  /*43b0*/  FMUL.FTZ R28, R41, UR23 ;  /* 0x00000017291c7c20 */ /* 0x000fe20008410000 */
[----:B------:R-:W-:Y:S01]  /*43c0*/  FMUL.FTZ R20, R35, UR23 ;  /* 0x0000001723147c20 */ /* 0x000fe20008410000 */
[----:B------:R-:W-:Y:S01]  /*43d0*/  FMUL.FTZ R35, R48, UR23 ;  /* 0x0000001730237c20 */ /* 0x000fe20008410000 */
[----:B------:R-:W-:Y:S01]  /*43e0*/  ULEA UR10, UR25, UR6, 0xa ;  /* 0x00000006190a7291 */ /* 0x000fe2000f8e503f */
[----:B------:R-:W2:Y:S01]  /*43f0*/  LDC R48, c[0x0][0x2f0] ;  /* 0x0000bc00ff307b82 */ /* 0x000ea20000000800 */
[----:B------:R-:W-:Y:S01]  /*4400*/  FMUL.FTZ R12, R31, UR23 ;  /* 0x000000171f0c7c20 */ /* 0x000fe20008410000 */
[----:B------:R-:W-:Y:S01]  /*4410*/  FMUL.FTZ R31, R44, UR23 ;  /* 0x000000172c1f7c20 */ /* 0x000fe20008410000 */
[----:B------:R-:W-:Y:S01]  /*4420*/  FMUL.FTZ R7, R26, UR23 ;  /* 0x000000171a077c20 */ /* 0x000fe20008410000 */
[----:B------:R-:W-:Y:S01]  /*4430*/  FMUL.FTZ R11, R30, UR23 ;  /* 0x000000171e0b7c20 */ /* 0x000fe20008410000 */
[----:B------:R-:W-:Y:S01]  /*4440*/  FMUL.FTZ R30, R43, UR23 ;  /* 0x000000172b1e7c20 */ /* 0x000fe20008410000 */
[----:B------:R-:W-:Y:S01]  /*4450*/  UMOV UR6, UR10 ;  /* 0x0000000a00067c82 */ /* 0x000fe20008000000 */
[----:B------:R-:W-:Y:S01]  /*4460*/  MUFU.TANH R8, R8 ;  /* 0x0000000800087308 */ /* 0x000fe20000002400 */
[----:B------:R-:W-:Y:S01]  /*4470*/  HGMMA.64x64x16.F32.BF16 R88, R148, gdesc[UR4].tnspB, R88, gsb0 ;  /* 0x40e0000494587df0 */ /* 0x000fe20008001858 */
[----:B------:R-:W-:Y:S01]  /*4480*/  UIADD3 UR6, UR10, 0x80, URZ ;  /* 0x000000800a067890 */ /* 0x000fe2000fffe03f */
[----:B------:R-:W-:Y:S01]  /*4490*/  FMUL.FTZ R15, R34, UR23 ;  /* 0x00000017220f7c20 */ /* 0x000fe20008410000 */
[----:B------:R-:W-:Y:S01]  /*44a0*/  UMOV UR7, 0x40000040 ;  /* 0x4000004000077882 */ /* 0x000fe20000000000 */
[----:B-1----:R-:W-:Y:S01]  /*44b0*/  FMUL.FTZ R6, R25, UR23 ;  /* 0x0000001719067c20 */ /* 0x002fe20008410000 */
        /* <DEDUP_REMOVED lines=13> */
[----:B0-----:R-:W-:Y:S01]  /*4590*/  FMUL.FTZ R5, R24, UR23 ;  /* 0x0000001718057c20 */ /* 0x001fe20008410000 */
        /* <DEDUP_REMOVED lines=23> */
[----:B------:R-:W-:Y:S01]  /*4710*/  UISETP.GT.AND UP1, UPT, UR26, UR21, UPT ;  /* 0x000000151a00728c */ /* 0x000fe2000bf24270 */
[----:B------:R-:W-:-:S04]  /*4720*/  UMOV UR27, UR37 ;  /* 0x00000025001b7c82 */ /* 0x000fc80008000000 */
[----:B------:R-:W5:Y:S08]  /*4730*/  MUFU.TANH R25, R25 ;  /* 0x0000001900197308 */ /* 0x000f700000002400 */
[----:B------:R-:W5:Y:S08]  /*4740*/  MUFU.TANH R26, R26 ;  /* 0x0000001a001a7308 */ /* 0x000f700000002400 */
[----:B------:R-:W5:Y:S08]  /*4750*/  MUFU.TANH R29, R29 ;  /* 0x0000001d001d7308 */ /* 0x000f700000002400 */
[----:B------:R-:W5:Y:S01]  /*4760*/  MUFU.TANH R30, R30 ;  /* 0x0000001e001e7308 */ /* 0x000f620000002400 */
[----:B------:R-:W-:-:S02]  /*4770*/  WARPGROUP.DEPBAR.LE gsb0, 0x0 ;  /* 0x00008000000079c5 */ /* 0x000fc40000010000 */
[----:B------:R-:W-:-:S05]  /*4780*/  WARPGROUP.ARRIVE ;  /* 0x00000000000079c5 */ /* 0x000fca0000000000 */
[----:B------:R-:W5:Y:S01]  /*4790*/  MUFU.TANH R33, R33 ;  /* 0x0000002100217308 */ /* 0x000f620000002400 */
[----:B------:R-:W-:Y:S01]  /*47a0*/  HGMMA.64x64x16.F32.BF16 R88, R144, gdesc[UR4].tnspB, R88, gsb0 ;  /* 0x40e0000490587df0 */ /* 0x000fe20008001858 */
[----:B------:R-:W-:Y:S01]  /*47b0*/  @UP0 ULDC UR6, c[0x0][0x44c] ;  /* 0x0001130000060ab9 */ /* 0x000fe20000000800 */
[----:B------:R-:W-:Y:S01]  /*47c0*/  UMOV UR7, 0x40000040 ;  /* 0x4000004000077882 */ /* 0x000fe20000000000 */
[----:B------:R-:W-:Y:S01]  /*47d0*/  @P2 IMAD.HI.U32 R41, R40, UR6, RZ ;  /* 0x0000000628292c27 */ /* 0x000fe2000f8e00ff */
[----:B------:R-:W-:-:S03]  /*47e0*/  @UP0 ULDC UR6, c[0x0][0x450] ;  /* 0x0001140000060ab9 */ /* 0x000fc60000000800 */
[----:B------:R-:W5:Y:S01]  /*47f0*/  MUFU.TANH R34, R34 ;  /* 0x0000002200227308 */ /* 0x000f620000002400 */
[----:B------:R-:W-:Y:S01]  /*4800*/  @P2 SHF.R.U32.HI R40, RZ, UR6, R41 ;  /* 0x00000006ff282c19 */ /* 0x000fe20008011629 */
[----:B------:R-:W-:Y:S01]  /*4810*/  UMOV UR6, 0xffffff80 ;  /* 0xffffff8000067882 */ /* 0x000fe20000000000 */
[----:B------:R-:W-:Y:S01]  /*4820*/  FMUL.FTZ R41, R56, UR23 ;  /* 0x0000001738297c20 */ /* 0x000fe20008410000 */
[----:B------:R-:W-:Y:S02]  /*4830*/  UIMAD UR6, UR26, UR6, 0x1 ;  /* 0x000000011a0674a4 */ /* 0x000fe4000f8e0206 */
[----:B------:R-:W1:Y:S02]  /*4840*/  SHFL.IDX PT, R44, R40, 0x1, 0x1c1f ;  /* 0x003c1f00282c7f89 */ /* 0x000e6400000e0000 */
[----:B------:R-:W5:Y:S01]  /*4850*/  MUFU.TANH R37, R37 ;  /* 0x0000002500257308 */ /* 0x000f620000002400 */
[----:B------:R-:W-:Y:S01]  /*4860*/  UIADD3 UR26, UR26, -0x1, URZ ;  /* 0xffffffff1a1a7890 */ /* 0x000fe2000fffe03f */
[----:B------:R-:W-:Y:S01]  /*4870*/  IMAD.U32 R43, RZ, RZ, UR6 ;  /* 0x00000006ff2b7e24 */ /* 0x000fe2000f8e00ff */
[----:B------:R-:W-:Y:S01]  /*4880*/  UIADD3 UR6, UR10, 0x100, URZ ;  /* 0x000001000a067890 */ /* 0x000fe2000fffe03f */
[----:B------:R-:W5:Y:S02]  /*4890*/  SHFL.IDX PT, R78, R40, RZ, 0x1c1f ;  /* 0x001c1fff284e7589 */ /* 0x000f6400000e0000 */
[----:B------:R-:W-:-:S02]  /*48a0*/  IMAD R43, R16, -0x2, R43 ;  /* 0xfffffffe102b7824 */ /* 0x000fc400078e022b */
[----:B------:R-:W5:Y:S02]  /*48b0*/  MUFU.TANH R45, R45 ;  /* 0x0000002d002d7308 */ /* 0x000f640000002400 */
[----:B--2---:R-:W-:Y:S02]  /*48c0*/  IMAD R43, R48, UR48, R43 ;  /* 0x00000030302b7c24 */ /* 0x004fe4000f8e022b */
[----:B------:R-:W-:-:S04]  /*48d0*/  FMUL.FTZ R48, R59, UR23 ;  /* 0x000000173b307c20 */ /* 0x000fc80008410000 */
[----:B------:R-:W2:Y:S01]  /*48e0*/  MUFU.TANH R46, R46 ;  /* 0x0000002e002e7308 */ /* 0x000ea20000002400 */
[----:B-1----:R-:W-:-:S07]  /*48f0*/  IADD3 R44, R44, -UR22, R43 ;  /* 0x800000162c2c7c10 */ /* 0x002fce000fffe02b */
[----:B------:R-:W1:Y:S01]  /*4900*/  MUFU.TANH R47, R47 ;  /* 0x0000002f002f7308 */ /* 0x000e620000002400 */
[C---:B------:R-:W-:Y:S02]  /*4910*/  ISETP.GT.AND P3, PT, R44.reuse, RZ, PT ;  /* 0x000000ff2c00720c */ /* 0x040fe40003f64270 */
[----:B------:R-:W-:Y:S02]  /*4920*/  ISETP.GT.AND P4, PT, R44, 0x1, PT ;  /* 0x000000012c00780c */ /* 0x000fe40003f84270 */
[----:B------:R-:W-:-:S03]  /*4930*/  FSEL R7, R7, -INF , P3 ;  /* 0xff80000007077808 */ /* 0x000fc60001800000 */
[----:B------:R-:W1:Y:S01]  /*4940*/  MUFU.TANH R49, R49 ;  /* 0x0000003100317308 */ /* 0x000e620000002400 */
[----:B------:R-:W-:Y:S02]  /*4950*/  ISETP.GT.AND P3, PT, R44, 0x8, PT ;  /* 0x000000082c00780c */ /* 0x000fe40003f64270 */
[----:B------:R-:W-:Y:S02]  /*4960*/  FSEL R8, R8, -INF , P4 ;  /* 0xff80000008087808 */ /* 0x000fe40002000000 */
[----:B------:R-:W-:Y:S02]  /*4970*/  FMNMX.FTZ R53, R7, R4, !PT ;  /* 0x0000000407357209 */ /* 0x000fe40007810000 */
[----:B------:R-:W-:Y:S01]  /*4980*/  ISETP.GT.AND P4, PT, R44, 0x9, PT ;  /* 0x000000092c00780c */ /* 0x000fe20003f84270 */
[----:B------:R-:W1:Y:S01]  /*4990*/  MUFU.TANH R48, R48 ;  /* 0x0000003000307308 */ /* 0x000e620000002400 */
[----:B---3--:R-:W-:Y:S02]  /*49a0*/  FSEL R11, R11, -INF , P3 ;  /* 0xff8000000b0b7808 */ /* 0x008fe40001800000 */
[----:B------:R-:W-:-:S02]  /*49b0*/  FMNMX.FTZ R52, R8, R53, !PT ;  /* 0x0000003508347209 */ /* 0x000fc40007810000 */
[----:B------:R-:W-:Y:S02]  /*49c0*/  ISETP.GT.AND P3, PT, R44, 0x10, PT ;  /* 0x000000102c00780c */ /* 0x000fe40003f64270 */
[----:B0-----:R-:W-:Y:S01]  /*49d0*/  FSEL R12, R12, -INF , P4 ;  /* 0xff8000000c0c7808 */ /* 0x001fe20002000000 */
[----:B------:R-:W0:Y:S01]  /*49e0*/  MUFU.TANH R50, R50 ;  /* 0x0000003200327308 */ /* 0x000e220000002400 */
[----:B------:R-:W-:Y:S01]  /*49f0*/  FMNMX.FTZ R53, R11, R52, !PT ;  /* 0x000000340b357209 */ /* 0x000fe20007810000 */
[----:B------:R-:W-:Y:S01]  /*4a00*/  FMUL.FTZ R52, R66, UR23 ;  /* 0x0000001742347c20 */ /* 0x000fe20008410000 */
[----:B------:R-:W-:Y:S02]  /*4a10*/  ISETP.GT.AND P4, PT, R44, 0x11, PT ;  /* 0x000000112c00780c */ /* 0x000fe40003f84270 */
[----:B----4-:R-:W-:Y:S02]  /*4a20*/  FSEL R15, R15, -INF , P3 ;  /* 0xff8000000f0f7808 */ /* 0x010fe40001800000 */
[----:B------:R-:W-:Y:S01]  /*4a30*/  FMNMX.FTZ R54, R12, R53, !PT ;  /* 0x000000350c367209 */ /* 0x000fe20007810000 */
[----:B------:R-:W3:Y:S01]  /*4a40*/  MUFU.TANH R51, R51 ;  /* 0x0000003300337308 */ /* 0x000ee20000002400 */
[----:B------:R-:W-:Y:S01]  /*4a50*/  ISETP.GT.AND P3, PT, R44, 0x18, PT ;  /* 0x000000182c00780c */ /* 0x000fe20003f64270 */
[----:B------:R-:W-:Y:S01]  /*4a60*/  FMUL.FTZ R53, R67, UR23 ;  /* 0x0000001743357c20 */ /* 0x000fe20008410000 */
[----:B-----5:R-:W-:-:S02]  /*4a70*/  FSEL R20, R20, -INF , P4 ;  /* 0xff80000014147808 */ /* 0x020fc40002000000 */
[----:B------:R-:W-:Y:S02]  /*4a80*/  FMNMX.FTZ R55, R15, R54, !PT ;  /* 0x000000360f377209 */ /* 0x000fe40007810000 */
[----:B------:R-:W-:Y:S01]  /*4a90*/  ISETP.GT.AND P4, PT, R44, 0x19, PT ;  /* 0x000000192c00780c */ /* 0x000fe20003f84270 */
[----:B------:R-:W4:Y:S01]  /*4aa0*/  MUFU.TANH R52, R52 ;  /* 0x0000003400347308 */ /* 0x000f220000002400 */
[----:B------:R-:W-:Y:S01]  /*4ab0*/  FSEL R25, R25, -INF , P3 ;  /* 0xff80000019197808 */ /* 0x000fe20001800000 */
[----:B------:R-:W-:Y:S02]  /*4ac0*/  WARPGROUP.DEPBAR.LE gsb0, 0x0 ;  /* 0x00008000000079c5 */ /* 0x000fe40000010000 */
[----:B------:R-:W-:Y:S01]  /*4ad0*/  FMNMX.FTZ R54, R20, R55, !PT ;  /* 0x0000003714367209 */ /* 0x000fe20007810000 */
[----:B------:R-:W-:Y:S01]  /*4ae0*/  WARPGROUP.ARRIVE ;  /* 0x00000000000079c5 */ /* 0x000fe20000000000 */
[----:B------:R-:W-:Y:S02]  /*4af0*/  ISETP.GT.AND P3, PT, R44, 0x20, PT ;  /* 0x000000202c00780c */ /* 0x000fe40003f64270 */
[----:B------:R-:W-:Y:S01]  /*4b00*/  FSEL R26, R26, -INF , P4 ;  /* 0xff8000001a1a7808 */ /* 0x000fe20002000000 */
[----:B------:R-:W5:Y:S01]  /*4b10*/  MUFU.TANH R53, R53 ;  /* 0x0000003500357308 */ /* 0x000f620000002400 */
[----:B------:R-:W-:Y:S01]  /*4b20*/  FMNMX.FTZ R55, R25, R54, !PT ;  /* 0x0000003619377209 */ /* 0x000fe20007810000 */
[----:B------:R-:W-:Y:S01]  /*4b30*/  FMUL.FTZ R54, R70, UR23 ;  /* 0x0000001746367c20 */ /* 0x000fe20008410000 */
[----:B------:R-:W-:Y:S01]  /*4b40*/  ISETP.GT.AND P4, PT, R44, 0x21, PT ;  /* 0x000000212c00780c */ /* 0x000fe20003f84270 */
[----:B------:R-:W-:Y:S01]  /*4b50*/  HGMMA.64x64x16.F32.BF16 R88, R140, gdesc[UR4].tnspB, R88, gsb0 ;  /* 0x40e000048c587df0 */ /* 0x000fe20008001858 */
[----:B------:R-:W-:Y:S01]  /*4b60*/  FSEL R29, R29, -INF , P3 ;  /* 0xff8000001d1d7808 */ /* 0x000fe20001800000 */
[----:B------:R-:W-:Y:S01]  /*4b70*/  UIADD3 UR6, UR10, 0x180, URZ ;  /* 0x000001800a067890 */ /* 0x000fe2000fffe03f */
[----:B------:R-:W-:Y:S01]  /*4b80*/  FMNMX.FTZ R56, R26, R55, !PT ;  /* 0x000000371a387209 */ /* 0x000fe20007810000 */
[----:B------:R-:W-:Y:S01]  /*4b90*/  FMUL.FTZ R55, R71, UR23 ;  /* 0x0000001747377c20 */ /* 0x000fe20008410000 */
[----:B------:R-:W-:Y:S01]  /*4ba0*/  ISETP.GT.AND P3, PT, R44, 0x28, PT ;  /* 0x000000282c00780c */ /* 0x000fe20003f64270 */
[----:B------:R-:W5:Y:S01]  /*4bb0*/  MUFU.TANH R54, R54 ;  /* 0x0000003600367308 */ /* 0x000f620000002400 */
[----:B------:R-:W-:Y:S01]  /*4bc0*/  FSEL R30, R30, -INF , P4 ;  /* 0xff8000001e1e7808 */ /* 0x000fe20002000000 */
[----:B------:R-:W-:Y:S01]  /*4bd0*/  UMOV UR7, 0x40000040 ;  /* 0x4000004000077882 */ /* 0x000fe20000000000 */
[----:B------:R-:W-:Y:S01]  /*4be0*/  FMNMX.FTZ R57, R29, R56, !PT ;  /* 0x000000381d397209 */ /* 0x000fe20007810000 */
[----:B------:R-:W-:Y:S01]  /*4bf0*/  FMUL.FTZ R70, R72, UR23 ;  /* 0x0000001748467c20 */ /* 0x000fe20008410000 */
[----:B------:R-:W-:Y:S01]  /*4c00*/  ISETP.GT.AND P4, PT, R44, 0x29, PT ;  /* 0x000000292c00780c */ /* 0x000fe20003f84270 */
[----:B------:R-:W-:Y:S01]  /*4c10*/  FMUL.FTZ R72, R76, UR23 ;  /* 0x000000174c487c20 */ /* 0x000fe20008410000 */
[----:B------:R-:W-:Y:S01]  /*4c20*/  FSEL R33, R33, -INF , P3 ;  /* 0xff80000021217808 */ /* 0x000fe20001800000 */
[----:B------:R-:W5:Y:S01]  /*4c30*/  MUFU.TANH R55, R55 ;  /* 0x0000003700377308 */ /* 0x000f620000002400 */
[----:B------:R-:W-:-:S02]  /*4c40*/  FMNMX.FTZ R56, R30, R57, !PT ;  /* 0x000000391e387209 */ /* 0x000fc40007810000 */
[----:B------:R-:W-:Y:S02]  /*4c50*/  ISETP.GT.AND P3, PT, R44, 0x30, PT ;  /* 0x000000302c00780c */ /* 0x000fe40003f64270 */
[----:B------:R-:W-:Y:S02]  /*4c60*/  FSEL R34, R34, -INF , P4 ;  /* 0xff80000022227808 */ /* 0x000fe40002000000 */
        /* <DEDUP_REMOVED lines=14> */
[----:B--2---:R-:W-:Y:S02]  /*4d50*/  FSEL R46, R46, -INF , P3 ;  /* 0xff8000002e2e7808 */ /* 0x004fe40001800000 */
[----:B------:R-:W-:Y:S01]  /*4d60*/  FMNMX.FTZ R59, R45, R58, !PT ;  /* 0x0000003a2d3b7209 */ /* 0x000fe20007810000 */
[----:B------:R-:W2:Y:S01]  /*4d70*/  MUFU.TANH R57, R57 ;  /* 0x0000003900397308 */ /* 0x000ea20000002400 */
[----:B------:R-:W-:Y:S02]  /*4d80*/  ISETP.GT.AND P3, PT, R44, 0x40, PT ;  /* 0x000000402c00780c */ /* 0x000fe40003f64270 */
[----:B-1----:R-:W-:Y:S02]  /*4d90*/  FSEL R47, R47, -INF , P4 ;  /* 0xff8000002f2f7808 */ /* 0x002fe40002000000 */
[----:B------:R-:W-:Y:S01]  /*4da0*/  FMNMX.FTZ R58, R46, R59, !PT ;  /* 0x0000003b2e3a7209 */ /* 0x000fe20007810000 */
[----:B------:R-:W-:Y:S01]  /*4db0*/  FMUL.FTZ R59, R79, UR23 ;  /* 0x000000174f3b7c20 */ /* 0x000fe20008410000 */
[----:B------:R-:W-:Y:S01]  /*4dc0*/  ISETP.GT.AND P4, PT, R44, 0x41, PT ;  /* 0x000000412c00780c */ /* 0x000fe20003f84270 */
[----:B------:R-:W-:Y:S01]  /*4dd0*/  MUFU.TANH R83, R83 ;  /* 0x0000005300537308 */ /* 0x000fe20000002400 */
[----:B------:R-:W-:-:S02]  /*4de0*/  FSEL R49, R49, -INF , P3 ;  /* 0xff80000031317808 */ /* 0x000fc40001800000 */
[----:B------:R-:W-:Y:S02]  /*4df0*/  FMNMX.FTZ R58, R47, R58, !PT ;  /* 0x0000003a2f3a7209 */ /* 0x000fe40007810000 */
[----:B------:R-:W-:Y:S02]  /*4e00*/  ISETP.GT.AND P3, PT, R44, 0x48, PT ;  /* 0x000000482c00780c */ /* 0x000fe40003f64270 */
[----:B------:R-:W-:Y:S01]  /*4e10*/  FSEL R48, R48, -INF , P4 ;  /* 0xff80000030307808 */ /* 0x000fe20002000000 */
[----:B------:R-:W1:Y:S01]  /*4e20*/  MUFU.TANH R59, R59 ;  /* 0x0000003b003b7308 */ /* 0x000e620000002400 */
[----:B------:R-:W-:Y:S01]  /*4e30*/  FMNMX.FTZ R63, R49, R58, !PT ;  /* 0x0000003a313f7209 */ /* 0x000fe20007810000 */
[----:B------:R-:W-:Y:S01]  /*4e40*/  FMUL.FTZ R58, R82, UR23 ;  /* 0x00000017523a7c20 */ /* 0x000fe20008410000 */
[----:B------:R-:W-:Y:S01]  /*4e50*/  ISETP.GT.AND P4, PT, R44, 0x49, PT ;  /* 0x000000492c00780c */ /* 0x000fe20003f84270 */
[----:B------:R-:W1:Y:S01]  /*4e60*/  S2R R82, SR_TID.X ;  /* 0x0000000000527919 */ /* 0x000e620000002100 */
[----:B0-----:R-:W-:-:S02]  /*4e70*/  FSEL R50, R50, -INF , P3 ;  /* 0xff80000032327808 */ /* 0x001fc40001800000 */
[----:B------:R-:W-:Y:S01]  /*4e80*/  FMNMX.FTZ R63, R48, R63, !PT ;  /* 0x0000003f303f7209 */ /* 0x000fe20007810000 */
[----:B------:R-:W0:Y:S01]  /*4e90*/  MUFU.TANH R58, R58 ;  /* 0x0000003a003a7308 */ /* 0x000e220000002400 */
[----:B------:R-:W-:Y:S02]  /*4ea0*/  ISETP.GT.AND P3, PT, R44, 0x50, PT ;  /* 0x000000502c00780c */ /* 0x000fe40003f64270 */
[----:B---3--:R-:W-:Y:S02]  /*4eb0*/  FSEL R51, R51, -INF , P4 ;  /* 0xff80000033337808 */ /* 0x008fe40002000000 */
[----:B------:R-:W-:Y:S02]  /*4ec0*/  FMNMX.FTZ R66, R50, R63, !PT ;  /* 0x0000003f32427209 */ /* 0x000fe40007810000 */
[----:B------:R-:W-:Y:S01]  /*4ed0*/  ISETP.GT.AND P4, PT, R44, 0x51, PT ;  /* 0x000000512c00780c */ /* 0x000fe20003f84270 */
[----:B------:R-:W3:Y:S01]  /*4ee0*/  MUFU.TANH R86, R86 ;  /* 0x0000005600567308 */ /* 0x000ee20000002400 */
[----:B----4-:R-:W-:-:S02]  /*4ef0*/  FSEL R52, R52, -INF , P3 ;  /* 0xff80000034347808 */ /* 0x010fc40001800000 */
[----:B------:R-:W-:Y:S02]  /*4f00*/  FMNMX.FTZ R63, R51, R66, !PT ;  /* 0x00000042333f7209 */ /* 0x000fe40007810000 */
[----:B------:R-:W-:Y:S01]  /*4f10*/  ISETP.GT.AND P3, PT, R44, 0x58, PT ;  /* 0x000000582c00780c */ /* 0x000fe20003f64270 */
[----:B------:R-:W-:Y:S02]  /*4f20*/  WARPGROUP.DEPBAR.LE gsb0, 0x0 ;  /* 0x00008000000079c5 */ /* 0x000fe40000010000 */
[----:B-----5:R-:W-:Y:S01]  /*4f30*/  FSEL R53, R53, -INF , P4 ;  /* 0xff80000035357808 */ /* 0x020fe20002000000 */
[----:B------:R-:W4:Y:S01]  /*4f40*/  MUFU.TANH R87, R87 ;  /* 0x0000005700577308 */ /* 0x000f220000002400 */
[----:B------:R-:W-:Y:S01]  /*4f50*/  FMNMX.FTZ R66, R52, R63, !PT ;  /* 0x0000003f34427209 */ /* 0x000fe20007810000 */
[----:B------:R-:W-:Y:S01]  /*4f60*/  WARPGROUP.ARRIVE ;  /* 0x00000000000079c5 */ /* 0x000fe20000000000 */
[----:B------:R-:W-:Y:S02]  /*4f70*/  ISETP.GT.AND P4, PT, R44, 0x59, PT ;  /* 0x000000592c00780c */ /* 0x000fe40003f84270 */
[----:B------:R-:W-:-:S02]  /*4f80*/  FSEL R54, R54, -INF , P3 ;  /* 0xff80000036367808 */ /* 0x000fc40001800000 */
[----:B------:R-:W-:Y:S01]  /*4f90*/  FMNMX.FTZ R63, R53, R66, !PT ;  /* 0x00000042353f7209 */ /* 0x000fe20007810000 */
[----:B------:R-:W-:Y:S01]  /*4fa0*/  HGMMA.64x64x16.F32.BF16 R88, R136, gdesc[UR4].tnspB, R88, gsb0 ;  /* 0x40e0000488587df0 */ /* 0x000fe20008001858 */
[----:B------:R-:W-:Y:S01]  /*4fb0*/  ISETP.GT.AND P3, PT, R44, 0x60, PT ;  /* 0x000000602c00780c */ /* 0x000fe20003f64270 */
[----:B------:R-:W5:Y:S01]  /*4fc0*/  MUFU.TANH R5, R5 ;  /* 0x0000000500057308 */ /* 0x000f620000002400 */
[----:B------:R-:W-:Y:S01]  /*4fd0*/  FSEL R55, R55, -INF , P4 ;  /* 0xff80000037377808 */ /* 0x000fe20002000000 */
[----:B------:R-:W-:Y:S01]  /*4fe0*/  UIADD3 UR6, UR10, 0x200, URZ ;  /* 0x000002000a067890 */ /* 0x000fe2000fffe03f */
[----:B------:R-:W-:Y:S01]  /*4ff0*/  FMNMX.FTZ R66, R54, R63, !PT ;  /* 0x0000003f36427209 */ /* 0x000fe20007810000 */
[----:B------:R-:W-:Y:S01]  /*5000*/  UMOV UR7, 0x40000040 ;  /* 0x4000004000077882 */ /* 0x000fe20000000000 */
[----:B------:R-:W-:Y:S02]  /*5010*/  ISETP.GT.AND P4, PT, R44, 0x61, PT ;  /* 0x000000612c00780c */ /* 0x000fe40003f84270 */
        /* <DEDUP_REMOVED lines=8> */
[----:B------:R-:W-:Y:S02]  /*50a0*/  FSEL R62, R62, -INF , P3 ;  /* 0xff8000003e3e7808 */ /* 0x000fe40001800000 */
[----:B------:R-:W-:-:S02]  /*50b0*/  FMNMX.FTZ R63, R57, R66, !PT ;  /* 0x00000042393f7209 */ /* 0x000fc40007810000 */
[----:B------:R-:W-:Y:S01]  /*50c0*/  ISETP.GT.AND P3, PT, R44, 0x70, PT ;  /* 0x000000702c00780c */ /* 0x000fe20003f64270 */
[----:B------:R-:W2:Y:S01]  /*50d0*/  MUFU.TANH R10, R10 ;  /* 0x0000000a000a7308 */ /* 0x000ea20000002400 */
[----:B-1----:R-:W-:Y:S02]  /*50e0*/  FSEL R59, R59, -INF , P4 ;  /* 0xff8000003b3b7808 */ /* 0x002fe40002000000 */
[----:B------:R-:W-:Y:S01]  /*50f0*/  FMNMX.FTZ R66, R62, R63, !PT ;  /* 0x0000003f3e427209 */ /* 0x000fe20007810000 */
[----:B------:R-:W-:Y:S01]  /*5100*/  FMUL.FTZ R63, R60, UR23 ;  /* 0x000000173c3f7c20 */ /* 0x000fe20008410000 */
[----:B------:R-:W-:Y:S02]  /*5110*/  ISETP.GT.AND P4, PT, R44, 0x71, PT ;  /* 0x000000712c00780c */ /* 0x000fe40003f84270 */
[----:B0-----:R-:W-:Y:S01]  /*5120*/  FSEL R58, R58, -INF , P3 ;  /* 0xff8000003a3a7808 */ /* 0x001fe20001800000 */
[----:B------:R-:W0:Y:S01]  /*5130*/  MUFU.TANH R13, R13 ;  /* 0x0000000d000d7308 */ /* 0x000e220000002400 */
[----:B------:R-:W-:-:S02]  /*5140*/  FMNMX.FTZ R67, R59, R66, !PT ;  /* 0x000000423b437209 */ /* 0x000fc40007810000 */
[----:B------:R-:W-:Y:S02]  /*5150*/  ISETP.GT.AND P3, PT, R44, 0x78, PT ;  /* 0x000000782c00780c */ /* 0x000fe40003f64270 */
[----:B------:R-:W-:Y:S02]  /*5160*/  FSEL R60, R83, -INF , P4 ;  /* 0xff800000533c7808 */ /* 0x000fe40002000000 */
[----:B------:R-:W-:Y:S01]  /*5170*/  FMNMX.FTZ R71, R58, R67, !PT ;  /* 0x000000433a477209 */ /* 0x000fe20007810000 */
[----:B------:R-:W-:Y:S01]  /*5180*/  FMUL.FTZ R67, R61, UR23 ;  /* 0x000000173d437c20 */ /* 0x000fe20008410000 */
[----:B------:R-:W-:Y:S01]  /*5190*/  ISETP.GT.AND P4, PT, R44, 0x79, PT ;  /* 0x000000792c00780c */ /* 0x000fe20003f84270 */
[----:B------:R-:W1:Y:S01]  /*51a0*/  MUFU.TANH R14, R14 ;  /* 0x0000000e000e7308 */ /* 0x000e620000002400 */
[----:B---3--:R-:W-:Y:S02]  /*51b0*/  FSEL R61, R86, -INF , P3 ;  /* 0xff800000563d7808 */ /* 0x008fe40001800000 */
[----:B------:R-:W-:-:S02]  /*51c0*/  FMNMX.FTZ R44, R60, R71, !PT ;  /* 0x000000473c2c7209 */ /* 0x000fc40007810000 */
[----:B----4-:R-:W-:Y:S02]  /*51d0*/  FSEL R66, R87, -INF , P4 ;  /* 0xff80000057427808 */ /* 0x010fe40002000000 */
[----:B------:R-:W-:Y:S01]  /*51e0*/  FMNMX.FTZ R71, R61, R44, !PT ;  /* 0x0000002c3d477209 */ /* 0x000fe20007810000 */
[----:B------:R-:W3:Y:S01]  /*51f0*/  MUFU.TANH R21, R21 ;  /* 0x0000001500157308 */ /* 0x000ee20000002400 */
[----:B------:R-:W-:Y:S02]  /*5200*/  IADD3 R43, R78, -UR22, R43 ;  /* 0x800000164e2b7c10 */ /* 0x000fe4000fffe02b */
[----:B------:R-:W-:Y:S02]  /*5210*/  FMNMX.FTZ R71, R66, R71, !PT ;  /* 0x0000004742477209 */ /* 0x000fe40007810000 */
[C---:B------:R-:W-:Y:S02]  /*5220*/  ISETP.GT.AND P4, PT, R43.reuse, RZ, PT ;  /* 0x000000ff2b00720c */ /* 0x040fe40003f84270 */
[----:B------:R-:W-:Y:S01]  /*5230*/  ISETP.GT.AND P5, PT, R43, 0x1, PT ;  /* 0x000000012b00780c */ /* 0x000fe20003fa4270 */
[----:B------:R-:W4:Y:S01]  /*5240*/  SHFL.BFLY PT, R44, R71, 0x2, 0x1f ;  /* 0x0c401f00472c7f89 */ /* 0x000f2200000e0000 */
[----:B------:R-:W3:Y:S08]  /*5250*/  MUFU.TANH R24, R24 ;  /* 0x0000001800187308 */ /* 0x000ef00000002400 */
[----:B------:R-:W3:Y:S08]  /*5260*/  MUFU.TANH R27, R27 ;  /* 0x0000001b001b7308 */ /* 0x000ef00000002400 */
[----:B------:R-:W3:Y:S01]  /*5270*/  MUFU.TANH R28, R28 ;  /* 0x0000001c001c7308 */ /* 0x000ee20000002400 */
[----:B------:R-:W-:-:S02]  /*5280*/  WARPGROUP.DEPBAR.LE gsb0, 0x0 ;  /* 0x00008000000079c5 */ /* 0x000fc40000010000 */
[----:B------:R-:W-:Y:S01]  /*5290*/  WARPGROUP.ARRIVE ;  /* 0x00000000000079c5 */ /* 0x000fe20000000000 */
[----:B----4-:R-:W-:-:S04]  /*52a0*/  FMNMX.FTZ R79, R71, R44, !PT ;  /* 0x0000002c474f7209 */ /* 0x010fc80007810000 */
[----:B------:R-:W4:Y:S01]  /*52b0*/  MUFU.TANH R31, R31 ;  /* 0x0000001f001f7308 */ /* 0x000f220000002400 */
[----:B------:R-:W-:Y:S01]  /*52c0*/  HGMMA.64x64x16.F32.BF16 R88, R132, gdesc[UR4].tnspB, R88, gsb0 ;  /* 0x40e0000484587df0 */ /* 0x000fe20008001858 */
[----:B------:R-:W-:Y:S01]  /*52d0*/  FMUL.FTZ R71, R73, UR23 ;  /* 0x0000001749477c20 */ /* 0x000fe20008410000 */
[----:B------:R-:W-:Y:S01]  /*52e0*/  FMUL.FTZ R73, R77, UR23 ;  /* 0x000000174d497c20 */ /* 0x000fe20008410000 */
[----:B------:R-:W5:Y:S01]  /*52f0*/  SHFL.BFLY PT, R44, R79, 0x1, 0x1f ;  /* 0x0c201f004f2c7f89 */ /* 0x000f6200000e0000 */
[----:B------:R-:W-:Y:S01]  /*5300*/  FMUL.FTZ R77, R84, UR23 ;  /* 0x00000017544d7c20 */ /* 0x000fe20008410000 */
[----:B------:R-:W-:Y:S02]  /*5310*/  UIADD3 UR6, UR10, 0x280, URZ ;  /* 0x000002800a067890 */ /* 0x000fe4000fffe03f */
[----:B------:R-:W4:Y:S01]  /*5320*/  MUFU.TANH R32, R32 ;  /* 0x0000002000207308 */ /* 0x000f220000002400 */
[----:B------:R-:W-:-:S07]  /*5330*/  UMOV UR7, 0x40000040 ;  /* 0x4000004000077882 */ /* 0x000fce0000000000 */
[----:B------:R-:W4:Y:S08]  /*5340*/  MUFU.TANH R35, R35 ;  /* 0x0000002300237308 */ /* 0x000f300000002400 */
[----:B------:R-:W4:Y:S01]  /*5350*/  MUFU.TANH R36, R36 ;  /* 0x0000002400247308 */ /* 0x000f220000002400 */
[----:B-----5:R-:W-:-:S04]  /*5360*/  FMNMX.FTZ R44, R79, R44, !PT ;  /* 0x0000002c4f2c7209 */ /* 0x020fc80007810000 */
[C---:B------:R-:W-:Y:S01]  /*5370*/  FSETP.NEU.FTZ.AND P3, PT, R44.reuse, -INF , PT ;  /* 0xff8000002c00780b */ /* 0x040fe20003f7d000 */
[----:B------:R-:W-:Y:S02]  /*5380*/  FMUL.FTZ R76, R44, UR24 ;  /* 0x000000182c4c7c20 */ /* 0x000fe40008410000 */
[----:B------:R-:W5:Y:S03]  /*5390*/  MUFU.TANH R38, R38 ;  /* 0x0000002600267308 */ /* 0x000f660000002400 */
[----:B------:R-:W-:-:S05]  /*53a0*/  FSEL R76, R76, RZ, P3 ;  /* 0x000000ff4c4c7208 */ /* 0x000fca0001800000 */
[----:B------:R-:W5:Y:S01]  /*53b0*/  MUFU.TANH R39, R39 ;  /* 0x0000002700277308 */ /* 0x000f620000002400 */
[--C-:B------:R-:W-:Y:S01]  /*53c0*/  FFMA.FTZ R79, R8, UR24, -R76.reuse ;  /* 0x00000018084f7c23 */ /* 0x100fe2000801084c */
[----:B------:R-:W-:Y:S01]  /*53d0*/  FSEL R8, R5, -INF , P4 ;  /* 0xff80000005087808 */ /* 0x000fe20002000000 */
[--C-:B------:R-:W-:Y:S01]  /*53e0*/  FFMA.FTZ R149, R7, UR24, -R76.reuse ;  /* 0x0000001807957c23 */ /* 0x100fe2000801084c */
[----:B------:R-:W-:Y:S01]  /*53f0*/  ISETP.GT.AND P4, PT, R43, 0x8, PT ;  /* 0x000000082b00780c */ /* 0x000fe20003f84270 */
[--C-:B------:R-:W-:Y:S01]  /*5400*/  FFMA.FTZ R151, R11, UR24, -R76.reuse ;  /* 0x000000180b977c23 */ /* 0x100fe2000801084c */
[----:B------:R-:W-:Y:S01]  /*5410*/  FSEL R5, R6, -INF , P5 ;  /* 0xff80000006057808 */ /* 0x000fe20002800000 */
[--C-:B------:R-:W-:Y:S01]  /*5420*/  FFMA.FTZ R139, R46, UR24, -R76.reuse ;  /* 0x000000182e8b7c23 */ /* 0x100fe2000801084c */
[----:B------:R-:W-:Y:S01]  /*5430*/  FMNMX.FTZ R78, R8, R3, !PT ;  /* 0x00000003084e7209 */ /* 0x000fe20007810000 */
[----:B------:R-:W5:Y:S01]  /*5440*/  MUFU.TANH R41, R41 ;  /* 0x0000002900297308 */ /* 0x000f620000002400 */
[----:B------:R-:W-:Y:S01]  /*5450*/  ISETP.GT.AND P5, PT, R43, 0x9, PT ;  /* 0x000000092b00780c */ /* 0x000fe20003fa4270 */
[--C-:B------:R-:W-:Y:S01]  /*5460*/  FFMA.FTZ R147, R25, UR24, -R76.reuse ;  /* 0x0000001819937c23 */ /* 0x100fe2000801084c */
[----:B--2---:R-:W-:Y:S01]  /*5470*/  FSEL R9, R9, -INF , P4 ;  /* 0xff80000009097808 */ /* 0x004fe20002000000 */
[--C-:B------:R-:W-:Y:S01]  /*5480*/  FFMA.FTZ R137, R37, UR24, -R76.reuse ;  /* 0x0000001825897c23 */ /* 0x100fe2000801084c */
[----:B------:R-:W-:Y:S01]  /*5490*/  FMNMX.FTZ R78, R5, R78, !PT ;  /* 0x0000004e054e7209 */ /* 0x000fe20007810000 */
[--C-:B------:R-:W-:Y:S01]  /*54a0*/  FFMA.FTZ R143, R33, UR24, -R76.reuse ;  /* 0x00000018218f7c23 */ /* 0x100fe2000801084c */
[----:B------:R-:W-:Y:S01]  /*54b0*/  ISETP.GT.AND P4, PT, R43, 0x10, PT ;  /* 0x000000102b00780c */ /* 0x000fe20003f84270 */
[----:B------:R-:W2:Y:S01]  /*54c0*/  MUFU.TANH R42, R42 ;  /* 0x0000002a002a7308 */ /* 0x000ea20000002400 */
[----:B------:R-:W-:Y:S01]  /*54d0*/  FSEL R10, R10, -INF , P5 ;  /* 0xff8000000a0a7808 */ /* 0x000fe20002800000 */
[--C-:B------:R-:W-:Y:S01]  /*54e0*/  FFMA.FTZ R33, R58, UR24, -R76.reuse ;  /* 0x000000183a217c23 */ /* 0x100fe2000801084c */
[----:B------:R-:W-:Y:S01]  /*54f0*/  FMNMX.FTZ R7, R9, R78, !PT ;  /* 0x0000004e09077209 */ /* 0x000fe20007810000 */
[--C-:B------:R-:W-:Y:S01]  /*5500*/  FFMA.FTZ R58, R60, UR24, -R76.reuse ;  /* 0x000000183c3a7c23 */ /* 0x100fe2000801084c */
[----:B------:R-:W-:Y:S01]  /*5510*/  ISETP.GT.AND P5, PT, R43, 0x11, PT ;  /* 0x000000112b00780c */ /* 0x000fe20003fa4270 */
[--C-:B------:R-:W-:Y:S01]  /*5520*/  FFMA.FTZ R45, R45, UR24, -R76.reuse ;  /* 0x000000182d2d7c23 */ /* 0x100fe2000801084c */
[----:B0-----:R-:W-:Y:S01]  /*5530*/  FSEL R13, R13, -INF , P4 ;  /* 0xff8000000d0d7808 */ /* 0x001fe20002000000 */
[----:B------:R-:W0:Y:S01]  /*5540*/  MUFU.TANH R63, R63 ;  /* 0x0000003f003f7308 */ /* 0x000e220000002400 */
        /* <DEDUP_REMOVED lines=8> */
[----:B------:R-:W-:Y:S01]  /*55d0*/  ISETP.GT.AND P5, PT, R43, 0x19, PT ;  /* 0x000000192b00780c */ /* 0x000fe20003fa4270 */
[----:B------:R-:W-:Y:S01]  /*55e0*/  FFMA.FTZ R26, R26, UR24, -R76 ;  /* 0x000000181a1a7c23 */ /* 0x000fe2000801084c */
[----:B---3--:R-:W-:Y:S01]  /*55f0*/  FSEL R21, R21, -INF , P4 ;  /* 0xff80000015157808 */ /* 0x008fe20002000000 */
[----:B------:R-:W-:-:S02]  /*5600*/  WARPGROUP.DEPBAR.LE gsb0, 0x0 ;  /* 0x00008000000079c5 */ /* 0x000fc40000010000 */
[----:B------:R-:W-:Y:S01]  /*5610*/  FMNMX.FTZ R78, R14, R7, !PT ;  /* 0x000000070e4e7209 */ /* 0x000fe20007810000 */
[----:B------:R-:W-:Y:S01]  /*5620*/  WARPGROUP.ARRIVE ;  /* 0x00000000000079c5 */ /* 0x000fe20000000000 */
[----:B------:R-:W-:Y:S01]  /*5630*/  ISETP.GT.AND P4, PT, R43, 0x20, PT ;  /* 0x000000202b00780c */ /* 0x000fe20003f84270 */
[----:B------:R-:W3:Y:S01]  /*5640*/  MUFU.TANH R64, R64 ;  /* 0x0000004000407308 */ /* 0x000ee20000002400 */
[----:B------:R-:W-:Y:S01]  /*5650*/  FSEL R24, R24, -INF , P5 ;  /* 0xff80000018187808 */ /* 0x000fe20002800000 */
[--C-:B------:R-:W-:Y:S01]  /*5660*/  FFMA.FTZ R133, R49, UR24, -R76.reuse ;  /* 0x0000001831857c23 */ /* 0x100fe2000801084c */
[----:B------:R-:W-:Y:S01]  /*5670*/  FMNMX.FTZ R7, R21, R78, !PT ;  /* 0x0000004e15077209 */ /* 0x000fe20007810000 */
[----:B------:R-:W-:Y:S01]  /*5680*/  HGMMA.64x64x16.F32.BF16 R88, R128, gdesc[UR4].tnspB, R88, gsb0 ;  /* 0x40e0000480587df0 */ /* 0x000fe20008001858 */
[----:B------:R-:W-:Y:S01]  /*5690*/  ISETP.GT.AND P5, PT, R43, 0x21, PT ;  /* 0x000000212b00780c */ /* 0x000fe20003fa4270 */
[----:B------:R-:W-:Y:S01]  /*56a0*/  UIADD3 UR6, UR10, 0x300, URZ ;  /* 0x000003000a067890 */ /* 0x000fe2000fffe03f */
[----:B------:R-:W-:Y:S01]  /*56b0*/  FSEL R27, R27, -INF , P4 ;  /* 0xff8000001b1b7808 */ /* 0x000fe20002000000 */
[----:B------:R-:W3:Y:S01]  /*56c0*/  MUFU.TANH R65, R65 ;  /* 0x0000004100417308 */ /* 0x000ee20000002400 */
[----:B------:R-:W-:Y:S01]  /*56d0*/  FMNMX.FTZ R78, R24, R7, !PT ;  /* 0x00000007184e7209 */ /* 0x000fe20007810000 */
[----:B------:R-:W-:Y:S01]  /*56e0*/  UMOV UR7, 0x40000040 ;  /* 0x4000004000077882 */ /* 0x000fe20000000000 */
[----:B------:R-:W-:Y:S01]  /*56f0*/  ISETP.GT.AND P4, PT, R43, 0x28, PT ;  /* 0x000000282b00780c */ /* 0x000fe20003f84270 */
[--C-:B------:R-:W-:Y:S01]  /*5700*/  FFMA.FTZ R141, R29, UR24, -R76.reuse ;  /* 0x000000181d8d7c23 */ /* 0x100fe2000801084c */
[----:B------:R-:W-:Y:S01]  /*5710*/  FSEL R28, R28, -INF , P5 ;  /* 0xff8000001c1c7808 */ /* 0x000fe20002800000 */
[--C-:B------:R-:W-:Y:S01]  /*5720*/  FFMA.FTZ R30, R30, UR24, -R76.reuse ;  /* 0x000000181e1e7c23 */ /* 0x100fe2000801084c */
[----:B------:R-:W-:Y:S01]  /*5730*/  FMNMX.FTZ R7, R27, R78, !PT ;  /* 0x0000004e1b077209 */ /* 0x000fe20007810000 */
[----:B------:R-:W3:Y:S01]  /*5740*/  MUFU.TANH R68, R68 ;  /* 0x0000004400447308 */ /* 0x000ee20000002400 */
[----:B------:R-:W-:Y:S01]  /*5750*/  ISETP.GT.AND P5, PT, R43, 0x29, PT ;  /* 0x000000292b00780c */ /* 0x000fe20003fa4270 */
[--C-:B------:R-:W-:Y:S01]  /*5760*/  FFMA.FTZ R47, R47, UR24, -R76.reuse ;  /* 0x000000182f2f7c23 */ /* 0x100fe2000801084c */
[----:B----4-:R-:W-:Y:S01]  /*5770*/  FSEL R31, R31, -INF , P4 ;  /* 0xff8000001f1f7808 */ /* 0x010fe20002000000 */
[--C-:B------:R-:W-:Y:S01]  /*5780*/  FFMA.FTZ R34, R34, UR24, -R76.reuse ;  /* 0x0000001822227c23 */ /* 0x100fe2000801084c */
[----:B------:R-:W-:Y:S01]  /*5790*/  FMNMX.FTZ R78, R28, R7, !PT ;  /* 0x000000071c4e7209 */ /* 0x000fe20007810000 */
[--C-:B------:R-:W-:Y:S01]  /*57a0*/  FFMA.FTZ R135, R50, UR24, -R76.reuse ;  /* 0x0000001832877c23 */ /* 0x100fe2000801084c */
[----:B------:R-:W-:Y:S01]  /*57b0*/  ISETP.GT.AND P4, PT, R43, 0x30, PT ;  /* 0x000000302b00780c */ /* 0x000fe20003f84270 */
[----:B------:R-:W4:Y:S01]  /*57c0*/  MUFU.TANH R69, R69 ;  /* 0x0000004500457308 */ /* 0x000f220000002400 */
[----:B------:R-:W-:Y:S01]  /*57d0*/  FSEL R32, R32, -INF , P5 ;  /* 0xff80000020207808 */ /* 0x000fe20002800000 */
[--C-:B------:R-:W-:Y:S01]  /*57e0*/  FFMA.FTZ R50, R53, UR24, -R76.reuse ;  /* 0x0000001835327c23 */ /* 0x100fe2000801084c */
[----:B------:R-:W-:Y:S01]  /*57f0*/  FMNMX.FTZ R7, R31, R78, !PT ;  /* 0x0000004e1f077209 */ /* 0x000fe20007810000 */
[--C-:B------:R-:W-:Y:S01]  /*5800*/  FFMA.FTZ R15, R54, UR24, -R76.reuse ;  /* 0x00000018360f7c23 */ /* 0x100fe2000801084c */
[----:B------:R-:W-:Y:S01]  /*5810*/  ISETP.GT.AND P5, PT, R43, 0x31, PT ;  /* 0x000000312b00780c */ /* 0x000fe20003fa4270 */
[--C-:B------:R-:W-:Y:S01]  /*5820*/  FFMA.FTZ R54, R57, UR24, -R76.reuse ;  /* 0x0000001839367c23 */ /* 0x100fe2000801084c */
[----:B------:R-:W-:Y:S01]  /*5830*/  FSEL R35, R35, -INF , P4 ;  /* 0xff80000023237808 */ /* 0x000fe20002000000 */
[----:B------:R-:W4:Y:S01]  /*5840*/  MUFU.TANH R70, R70 ;  /* 0x0000004600467308 */ /* 0x000f220000002400 */
[----:B------:R-:W-:Y:S01]  /*5850*/  FMNMX.FTZ R78, R32, R7, !PT ;  /* 0x00000007204e7209 */ /* 0x000fe20007810000 */
[--C-:B------:R-:W-:Y:S01]  /*5860*/  FFMA.FTZ R29, R62, UR24, -R76.reuse ;  /* 0x000000183e1d7c23 */ /* 0x100fe2000801084c */
[----:B------:R-:W-:Y:S01]  /*5870*/  ISETP.GT.AND P4, PT, R43, 0x38, PT ;  /* 0x000000382b00780c */ /* 0x000fe20003f84270 */
[----:B------:R-:W-:Y:S01]  /*5880*/  FFMA.FTZ R66, R66, UR24, -R76 ;  /* 0x0000001842427c23 */ /* 0x000fe2000801084c */
[----:B------:R-:W-:-:S02]  /*5890*/  FSEL R36, R36, -INF , P5 ;  /* 0xff80000024247808 */ /* 0x000fc40002800000 */
[----:B------:R-:W-:Y:S01]  /*58a0*/  FMNMX.FTZ R7, R35, R78, !PT ;  /* 0x0000004e23077209 */ /* 0x000fe20007810000 */
[----:B------:R-:W4:Y:S01]  /*58b0*/  MUFU.TANH R71, R71 ;  /* 0x0000004700477308 */ /* 0x000f220000002400 */
[C---:B------:R-:W-:Y:S02]  /*58c0*/  ISETP.GT.AND P5, PT, R43.reuse, 0x39, PT ;  /* 0x000000392b00780c */ /* 0x040fe40003fa4270 */
[----:B-----5:R-:W-:Y:S02]  /*58d0*/  FSEL R38, R38, -INF , P4 ;  /* 0xff80000026267808 */ /* 0x020fe40002000000 */
[----:B------:R-:W-:Y:S02]  /*58e0*/  FMNMX.FTZ R7, R36, R7, !PT ;  /* 0x0000000724077209 */ /* 0x000fe40007810000 */
[----:B------:R-:W-:Y:S01]  /*58f0*/  ISETP.GT.AND P4, PT, R43, 0x40, PT ;  /* 0x000000402b00780c */ /* 0x000fe20003f84270 */
[----:B------:R-:W5:Y:S01]  /*5900*/  MUFU.TANH R72, R72 ;  /* 0x0000004800487308 */ /* 0x000f620000002400 */
[----:B------:R-:W-:-:S02]  /*5910*/  FSEL R39, R39, -INF , P5 ;  /* 0xff80000027277808 */ /* 0x000fc40002800000 */
[----:B------:R-:W-:Y:S02]  /*5920*/  FMNMX.FTZ R78, R38, R7, !PT ;  /* 0x00000007264e7209 */ /* 0x000fe40007810000 */
[----:B------:R-:W-:Y:S02]  /*5930*/  ISETP.GT.AND P5, PT, R43, 0x41, PT ;  /* 0x000000412b00780c */ /* 0x000fe40003fa4270 */
[----:B------:R-:W-:Y:S01]  /*5940*/  FSEL R41, R41, -INF , P4 ;  /* 0xff80000029297808 */ /* 0x000fe20002000000 */
[----:B------:R-:W5:Y:S01]  /*5950*/  MUFU.TANH R73, R73 ;  /* 0x0000004900497308 */ /* 0x000f620000002400 */
[----:B------:R-:W-:Y:S02]  /*5960*/  FMNMX.FTZ R78, R39, R78, !PT ;  /* 0x0000004e274e7209 */ /* 0x000fe40007810000 */
[----:B------:R-:W-:Y:S02]  /*5970*/  ISETP.GT.AND P4, PT, R43, 0x48, PT ;  /* 0x000000482b00780c */ /* 0x000fe40003f84270 */
[----:B--2---:R-:W-:-:S02]  /*5980*/  FSEL R7, R42, -INF , P5 ;  /* 0xff8000002a077808 */ /* 0x004fc40002800000 */
[----:B------:R-:W-:Y:S01]  /*5990*/  FMNMX.FTZ R78, R41, R78, !PT ;  /* 0x0000004e294e7209 */ /* 0x000fe20007810000 */
[----:B------:R-:W2:Y:S01]  /*59a0*/  MUFU.TANH R74, R74 ;  /* 0x0000004a004a7308 */ /* 0x000ea20000002400 */
[----:B------:R-:W-:Y:S02]  /*59b0*/  ISETP.GT.AND P5, PT, R43, 0x49, PT ;  /* 0x000000492b00780c */ /* 0x000fe40003fa4270 */
[----:B0-----:R-:W-:Y:S02]  /*59c0*/  FSEL R63, R63, -INF , P4 ;  /* 0xff8000003f3f7808 */ /* 0x001fe40002000000 */
[----:B------:R-:W-:Y:S02]  /*59d0*/  FMNMX.FTZ R78, R7, R78, !PT ;  /* 0x0000004e074e7209 */ /* 0x000fe40007810000 */
[----:B------:R-:W-:Y:S01]  /*59e0*/  ISETP.GT.AND P4, PT, R43, 0x50, PT ;  /* 0x000000502b00780c */ /* 0x000fe20003f84270 */
[----:B------:R-:W0:Y:S01]  /*59f0*/  MUFU.TANH R75, R75 ;  /* 0x0000004b004b7308 */ /* 0x000e220000002400 */
[----:B-1----:R-:W-:-:S02]  /*5a00*/  FSEL R67, R67, -INF , P5 ;  /* 0xff80000043437808 */ /* 0x002fc40002800000 */
[----:B------:R-:W-:Y:S02]  /*5a10*/  FMNMX.FTZ R78, R63, R78, !PT ;  /* 0x0000004e3f4e7209 */ /* 0x000fe40007810000 */
[----:B------:R-:W-:Y:S02]  /*5a20*/  ISETP.GT.AND P5, PT, R43, 0x51, PT ;  /* 0x000000512b00780c */ /* 0x000fe40003fa4270 */
[----:B---3--:R-:W-:Y:S01]  /*5a30*/  FSEL R64, R64, -INF , P4 ;  /* 0xff80000040407808 */ /* 0x008fe20002000000 */
[----:B------:R-:W1:Y:S01]  /*5a40*/  MUFU.TANH R77, R77 ;  /* 0x0000004d004d7308 */ /* 0x000e620000002400 */
[----:B------:R-:W-:Y:S01]  /*5a50*/  FMNMX.FTZ R11, R67, R78, !PT ;  /* 0x0000004e430b7209 */ /* 0x000fe20007810000 */
[----:B------:R-:W-:Y:S02]  /*5a60*/  WARPGROUP.DEPBAR.LE gsb0, 0x0 ;  /* 0x00008000000079c5 */ /* 0x000fe40000010000 */
[----:B------:R-:W-:Y:S01]  /*5a70*/  ISETP.GT.AND P4, PT, R43, 0x58, PT ;  /* 0x000000582b00780c */ /* 0x000fe20003f84270 */
[----:B------:R-:W-:Y:S01]  /*5a80*/  WARPGROUP.ARRIVE ;  /* 0x00000000000079c5 */ /* 0x000fe20000000000 */
[----:B------:R-:W-:-:S02]  /*5a90*/  FSEL R65, R65, -INF , P5 ;  /* 0xff80000041417808 */ /* 0x000fc40002800000 */
[----:B------:R-:W-:Y:S01]  /*5aa0*/  FMNMX.FTZ R42, R64, R11, !PT ;  /* 0x0000000b402a7209 */ /* 0x000fe20007810000 */
[----:B------:R-:W3:Y:S01]  /*5ab0*/  MUFU.TANH R40, R85 ;  /* 0x0000005500287308 */ /* 0x000ee20000002400 */
[----:B------:R-:W-:Y:S01]  /*5ac0*/  ISETP.GT.AND P5, PT, R43, 0x59, PT ;  /* 0x000000592b00780c */ /* 0x000fe20003fa4270 */
[----:B------:R-:W-:Y:S01]  /*5ad0*/  HGMMA.64x64x16.F32.BF16 R88, R124, gdesc[UR4].tnspB, R88, gsb0 ;  /* 0x40e000047c587df0 */ /* 0x000fe20008001858 */
[----:B------:R-:W-:Y:S01]  /*5ae0*/  FSEL R68, R68, -INF , P4 ;  /* 0xff80000044447808 */ /* 0x000fe20002000000 */
[----:B------:R-:W-:Y:S01]  /*5af0*/  UIADD3 UR6, UR10, 0x380, URZ ;  /* 0x000003800a067890 */ /* 0x000fe2000fffe03f */
[----:B------:R-:W-:Y:S01]  /*5b00*/  FMNMX.FTZ R11, R65, R42, !PT ;  /* 0x0000002a410b7209 */ /* 0x000fe20007810000 */
[----:B------:R-:W-:Y:S01]  /*5b10*/  UMOV UR7, 0x40000040 ;  /* 0x4000004000077882 */ /* 0x000fe20000000000 */
[----:B------:R-:W-:Y:S01]  /*5b20*/  ISETP.GT.AND P4, PT, R43, 0x60, PT ;  /* 0x000000602b00780c */ /* 0x000fe20003f84270 */
[----:B------:R-:W-:Y:S01]  /*5b30*/  MUFU.EX2 R149, R149 ;  /* 0x0000009500957308 */ /* 0x000fe20000000800 */
[----:B----4-:R-:W-:-:S02]  /*5b40*/  FSEL R69, R69, -INF , P5 ;  /* 0xff80000045457808 */ /* 0x010fc40002800000 */
        /* <DEDUP_REMOVED lines=8> */
[----:B------:R4:W-:Y:S01]  /*5bd0*/  MUFU.EX2 R42, R45 ;  /* 0x0000002d002a7308 */ /* 0x0009e20000000800 */
[----:B------:R-:W-:Y:S02]  /*5be0*/  ISETP.GT.AND P5, PT, R43, 0x69, PT ;  /* 0x000000692b00780c */ /* 0x000fe40003fa4270 */
[----:B-----5:R-:W-:Y:S02]  /*5bf0*/  FSEL R72, R72, -INF , P4 ;  /* 0xff80000048487808 */ /* 0x020fe40002000000 */
[----:B------:R-:W-:Y:S02]  /*5c00*/  FMNMX.FTZ R11, R71, R78, !PT ;  /* 0x0000004e470b7209 */ /* 0x000fe40007810000 */
[----:B------:R-:W-:Y:S01]  /*5c10*/  ISETP.GT.AND P4, PT, R43, 0x70, PT ;  /* 0x000000702b00780c */ /* 0x000fe20003f84270 */
[----:B------:R-:W-:Y:S01]  /*5c20*/  MUFU.EX2 R151, R151 ;  /* 0x0000009700977308 */ /* 0x000fe20000000800 */
[----:B------:R-:W-:-:S02]  /*5c30*/  FSEL R73, R73, -INF , P5 ;  /* 0xff80000049497808 */ /* 0x000fc40002800000 */
[----:B------:R-:W-:Y:S02]  /*5c40*/  FMNMX.FTZ R46, R72, R11, !PT ;  /* 0x0000000b482e7209 */ /* 0x000fe40007810000 */
[----:B------:R-:W-:Y:S02]  /*5c50*/  ISETP.GT.AND P5, PT, R43, 0x71, PT ;  /* 0x000000712b00780c */ /* 0x000fe40003fa4270 */
[----:B--2---:R-:W-:Y:S01]  /*5c60*/  FSEL R74, R74, -INF , P4 ;  /* 0xff8000004a4a7808 */ /* 0x004fe20002000000 */
[----:B------:R-:W-:Y:S01]  /*5c70*/  MUFU.EX2 R12, R12 ;  /* 0x0000000c000c7308 */ /* 0x000fe20000000800 */
[----:B------:R-:W-:Y:S02]  /*5c80*/  FMNMX.FTZ R11, R73, R46, !PT ;  /* 0x0000002e490b7209 */ /* 0x000fe40007810000 */
[----:B------:R-:W-:Y:S02]  /*5c90*/  ISETP.GT.AND P4, PT, R43, 0x78, PT ;  /* 0x000000782b00780c */ /* 0x000fe40003f84270 */
[----:B0-----:R-:W-:-:S02]  /*5ca0*/  FSEL R75, R75, -INF , P5 ;  /* 0xff8000004b4b7808 */ /* 0x001fc40002800000 */
[----:B------:R-:W-:Y:S01]  /*5cb0*/  FMNMX.FTZ R78, R74, R11, !PT ;  /* 0x0000000b4a4e7209 */ /* 0x000fe20007810000 */
[----:B------:R-:W-:Y:S01]  /*5cc0*/  MUFU.EX2 R145, R145 ;  /* 0x0000009100917308 */ /* 0x000fe20000000800 */
[----:B------:R-:W-:Y:S01]  /*5cd0*/  ISETP.GT.AND P5, PT, R43, 0x79, PT ;  /* 0x000000792b00780c */ /* 0x000fe20003fa4270 */
[--C-:B------:R-:W-:Y:S01]  /*5ce0*/  FFMA.FTZ R11, R52, UR24, -R76.reuse ;  /* 0x00000018340b7c23 */ /* 0x100fe2000801084c */
[----:B-1----:R-:W-:Y:S01]  /*5cf0*/  FSEL R77, R77, -INF , P4 ;  /* 0xff8000004d4d7808 */ /* 0x002fe20002000000 */
[--C-:B------:R-:W-:Y:S01]  /*5d00*/  FFMA.FTZ R52, R55, UR24, -R76.reuse ;  /* 0x0000001837347c23 */ /* 0x100fe2000801084c */
[----:B------:R-:W-:Y:S02]  /*5d10*/  FMNMX.FTZ R78, R75, R78, !PT ;  /* 0x0000004e4b4e7209 */ /* 0x000fe40007810000 */
[----:B---3--:R-:W-:Y:S01]  /*5d20*/  FSEL R43, R40, -INF , P5 ;  /* 0xff800000282b7808 */ /* 0x008fe20002800000 */
[----:B------:R-:W-:Y:S01]  /*5d30*/  MUFU.EX2 R20, R20 ;  /* 0x0000001400147308 */ /* 0x000fe20000000800 */
[----:B------:R-:W-:Y:S01]  /*5d40*/  FMNMX.FTZ R78, R77, R78, !PT ;  /* 0x0000004e4d4e7209 */ /* 0x000fe20007810000 */
[--C-:B------:R-:W-:Y:S01]  /*5d50*/  FFMA.FTZ R40, R48, UR24, -R76.reuse ;  /* 0x0000001830287c23 */ /* 0x100fe2000801084c */
[----:B------:R-:W-:-:S02]  /*5d60*/  FFMA.FTZ R48, R51, UR24, -R76 ;  /* 0x0000001833307c23 */ /* 0x000fc4000801084c */
[----:B------:R-:W-:-:S03]  /*5d70*/  FMNMX.FTZ R78, R43, R78, !PT ;  /* 0x0000004e2b4e7209 */ /* 0x000fc60007810000 */
[----:B------:R-:W-:Y:S02]  /*5d80*/  MUFU.EX2 R147, R147 ;  /* 0x0000009300937308 */ /* 0x000fe40000000800 */
[----:B------:R-:W0:Y:S06]  /*5d90*/  SHFL.BFLY PT, R25, R78, 0x2, 0x1f ;  /* 0x0c401f004e197f89 */ /* 0x000e2c00000e0000 */
[----:B------:R-:W-:Y:S08]  /*5da0*/  MUFU.EX2 R26, R26 ;  /* 0x0000001a001a7308 */ /* 0x000ff00000000800 */
[----:B------:R-:W-:Y:S01]  /*5db0*/  MUFU.EX2 R141, R141 ;  /* 0x0000008d008d7308 */ /* 0x000fe20000000800 */
[----:B------:R-:W-:-:S02]  /*5dc0*/  WARPGROUP.DEPBAR.LE gsb0, 0x0 ;  /* 0x00008000000079c5 */ /* 0x000fc40000010000 */
[----:B------:R-:W-:-:S05]  /*5dd0*/  WARPGROUP.ARRIVE ;  /* 0x00000000000079c5 */ /* 0x000fca0000000000 */
[----:B------:R-:W-:Y:S01]  /*5de0*/  MUFU.EX2 R30, R30 ;  /* 0x0000001e001e7308 */ /* 0x000fe20000000800 */
[----:B------:R-:W-:Y:S01]  /*5df0*/  HGMMA.64x64x16.F32.BF16 R88, R120, gdesc[UR4].tnspB, R88, gsb0 ;  /* 0x40e0000478587df0 */ /* 0x000fe20008001858 */
[----:B0-----:R-:W-:Y:S01]  /*5e00*/  FMNMX.FTZ R49, R78, R25, !PT ;  /* 0x000000194e317209 */ /* 0x001fe20007810000 */
[--C-:B------:R-:W-:Y:S01]  /*5e10*/  FFMA.FTZ R25, R56, UR24, -R76.reuse ;  /* 0x0000001838197c23 */ /* 0x100fe2000801084c */
[----:B------:R-:W-:-:S03]  /*5e20*/  FFMA.FTZ R56, R59, UR24, -R76 ;  /* 0x000000183b387c23 */ /* 0x000fc6000801084c */
[----:B------:R-:W0:Y:S01]  /*5e30*/  SHFL.BFLY PT, R78, R49, 0x1, 0x1f ;  /* 0x0c201f00314e7f89 */ /* 0x000e2200000e0000 */
[----:B------:R1:W-:Y:S08]  /*5e40*/  MUFU.EX2 R46, R47 ;  /* 0x0000002f002e7308 */ /* 0x0003f00000000800 */
[----:B------:R-:W-:Y:S08]  /*5e50*/  MUFU.EX2 R143, R143 ;  /* 0x0000008f008f7308 */ /* 0x000ff00000000800 */
[----:B------:R-:W-:Y:S01]  /*5e60*/  MUFU.EX2 R34, R34 ;  /* 0x0000002200227308 */ /* 0x000fe20000000800 */
[----:B0-----:R-:W-:-:S07]  /*5e70*/  FMNMX.FTZ R49, R49, R78, !PT ;  /* 0x0000004e31317209 */ /* 0x001fce0007810000 */
[----:B------:R-:W-:Y:S01]  /*5e80*/  MUFU.EX2 R137, R137 ;  /* 0x0000008900897308 */ /* 0x000fe20000000800 */
[C---:B------:R-:W-:Y:S01]  /*5e90*/  FSETP.NEU.FTZ.AND P4, PT, R49.reuse, -INF , PT ;  /* 0xff8000003100780b */ /* 0x040fe20003f9d000 */
[----:B------:R-:W-:-:S06]  /*5ea0*/  FMUL.FTZ R37, R49, UR24 ;  /* 0x0000001831257c20 */ /* 0x000fcc0008410000 */
[----:B------:R-:W-:Y:S01]  /*5eb0*/  MUFU.EX2 R139, R139 ;  /* 0x0000008b008b7308 */ /* 0x000fe20000000800 */
[----:B------:R-:W-:Y:S01]  /*5ec0*/  FSEL R60, R37, RZ, P4 ;  /* 0x000000ff253c7208 */ /* 0x000fe20002000000 */
[----:B------:R-:W-:-:S04]  /*5ed0*/  FFMA.FTZ R37, R61, UR24, -R76 ;  /* 0x000000183d257c23 */ /* 0x000fc8000801084c */
[--C-:B------:R-:W-:Y:S01]  /*5ee0*/  FFMA.FTZ R136, R35, UR24, -R60.reuse ;  /* 0x0000001823887c23 */ /* 0x100fe2000801083c */
[----:B------:R-:W-:Y:S01]  /*5ef0*/  FSEL R35, R44, RZ, P3 ;  /* 0x000000ff2c237208 */ /* 0x000fe20001800000 */
[--C-:B------:R-:W-:Y:S01]  /*5f00*/  FFMA.FTZ R148, R8, UR24, -R60.reuse ;  /* 0x0000001808947c23 */ /* 0x100fe2000801083c */
[--C-:B------:R-:W-:Y:S01]  /*5f10*/  FFMA.FTZ R5, R5, UR24, -R60.reuse ;  /* 0x0000001805057c23 */ /* 0x100fe2000801083c */
[--C-:B------:R-:W-:Y:S01]  /*5f20*/  FFMA.FTZ R150, R9, UR24, -R60.reuse ;  /* 0x0000001809967c23 */ /* 0x100fe2000801083c */
[----:B----4-:R-:W-:Y:S01]  /*5f30*/  FFMA.FTZ R45, R10, UR24, -R60 ;  /* 0x000000180a2d7c23 */ /* 0x010fe2000801083c */
[----:B------:R-:W-:Y:S01]  /*5f40*/  FADD.FTZ R35, -R35, R4 ;  /* 0x0000000423237221 */ /* 0x000fe20000010100 */
[----:B------:R-:W-:Y:S01]  /*5f50*/  FSEL R4, R49, RZ, P4 ;  /* 0x000000ff31047208 */ /* 0x000fe20002000000 */
[----:B------:R-:W-:Y:S01]  /*5f60*/  MUFU.EX2 R148, R148 ;  /* 0x0000009400947308 */ /* 0x000fe20000000800 */
[--C-:B------:R-:W-:Y:S01]  /*5f70*/  FFMA.FTZ R144, R13, UR24, -R60.reuse ;  /* 0x000000180d907c23 */ /* 0x100fe2000801083c */
[----:B------:R-:W-:Y:S01]  /*5f80*/  FMUL.FTZ R35, R35, UR24 ;  /* 0x0000001823237c20 */ /* 0x000fe20008410000 */
[--C-:B------:R-:W-:Y:S01]  /*5f90*/  FFMA.FTZ R13, R14, UR24, -R60.reuse ;  /* 0x000000180e0d7c23 */ /* 0x100fe2000801083c */
[----:B------:R-:W-:Y:S01]  /*5fa0*/  FADD.FTZ R3, -R4, R3 ;  /* 0x0000000304037221 */ /* 0x000fe20000010100 */
[--C-:B------:R-:W-:Y:S01]  /*5fb0*/  FFMA.FTZ R142, R31, UR24, -R60.reuse ;  /* 0x000000181f8e7c23 */ /* 0x100fe2000801083c */
[--C-:B------:R-:W-:Y:S01]  /*5fc0*/  FFMA.FTZ R31, R39, UR24, -R60.reuse ;  /* 0x00000018271f7c23 */ /* 0x100fe2000801083c */
[--C-:B------:R-:W-:Y:S01]  /*5fd0*/  FFMA.FTZ R146, R21, UR24, -R60.reuse ;  /* 0x0000001815927c23 */ /* 0x100fe2000801083c */
[----:B------:R-:W-:Y:S01]  /*5fe0*/  FMUL.FTZ R3, R3, UR24 ;  /* 0x0000001803037c20 */ /* 0x000fe20008410000 */
[----:B------:R0:W2:Y:S01]  /*5ff0*/  MUFU.EX2 R4, R35 ;  /* 0x0000002300047308 */ /* 0x0000a20000000800 */
[--C-:B------:R-:W-:Y:S01]  /*6000*/  FFMA.FTZ R132, R41, UR24, -R60.reuse ;  /* 0x0000001829847c23 */ /* 0x100fe2000801083c */
[--C-:B------:R-:W-:Y:S01]  /*6010*/  FFMA.FTZ R9, R24, UR24, -R60.reuse ;  /* 0x0000001818097c23 */ /* 0x100fe2000801083c */
[--C-:B------:R-:W-:Y:S01]  /*6020*/  FFMA.FTZ R140, R27, UR24, -R60.reuse ;  /* 0x000000181b8c7c23 */ /* 0x100fe2000801083c */
[--C-:B------:R-:W-:Y:S01]  /*6030*/  FFMA.FTZ R21, R28, UR24, -R60.reuse ;  /* 0x000000181c157c23 */ /* 0x100fe2000801083c */
[--C-:B-1----:R-:W-:Y:S01]  /*6040*/  FFMA.FTZ R47, R32, UR24, -R60.reuse ;  /* 0x00000018202f7c23 */ /* 0x102fe2000801083c */
[--C-:B------:R-:W-:Y:S01]  /*6050*/  FFMA.FTZ R27, R36, UR24, -R60.reuse ;  /* 0x00000018241b7c23 */ /* 0x100fe2000801083c */
[--C-:B------:R-:W-:Y:S01]  /*6060*/  FFMA.FTZ R138, R38, UR24, -R60.reuse ;  /* 0x00000018268a7c23 */ /* 0x100fe2000801083c */
[----:B------:R-:W1:Y:S01]  /*6070*/  MUFU.EX2 R3, R3 ;  /* 0x0000000300037308 */ /* 0x000e620000000800 */
[--C-:B------:R-:W-:Y:S01]  /*6080*/  FFMA.FTZ R7, R7, UR24, -R60.reuse ;  /* 0x0000001807077c23 */ /* 0x100fe2000801083c */
[--C-:B------:R-:W-:Y:S01]  /*6090*/  FFMA.FTZ R134, R63, UR24, -R60.reuse ;  /* 0x000000183f867c23 */ /* 0x100fe2000801083c */
[--C-:B0-----:R-:W-:Y:S01]  /*60a0*/  FFMA.FTZ R35, R67, UR24, -R60.reuse ;  /* 0x0000001843237c23 */ /* 0x101fe2000801083c */
[--C-:B------:R-:W-:Y:S01]  /*60b0*/  FFMA.FTZ R128, R64, UR24, -R60.reuse ;  /* 0x0000001840807c23 */ /* 0x100fe2000801083c */
[--C-:B------:R-:W-:Y:S01]  /*60c0*/  FFMA.FTZ R130, R68, UR24, -R60.reuse ;  /* 0x0000001844827c23 */ /* 0x100fe2000801083c */
[--C-:B------:R-:W-:Y:S01]  /*60d0*/  FFMA.FTZ R124, R70, UR24, -R60.reuse ;  /* 0x00000018467c7c23 */ /* 0x100fe2000801083c */
[----:B------:R-:W-:Y:S01]  /*60e0*/  FFMA.FTZ R126, R72, UR24, -R60 ;  /* 0x00000018487e7c23 */ /* 0x000fe2000801083c */
[----:B------:R-:W0:Y:S01]  /*60f0*/  MUFU.EX2 R5, R5 ;  /* 0x0000000500057308 */ /* 0x000e220000000800 */
[----:B--2---:R-:W-:Y:S01]  /*6100*/  FFMA.FTZ R39, R4, R0, R149 ;  /* 0x0000000004277223 */ /* 0x004fe20000010095 */
[----:B------:R-:W-:-:S02]  /*6110*/  IMAD.U32 R10, RZ, RZ, UR39 ;  /* 0x00000027ff0a7e24 */ /* 0x000fc4000f8e00ff */
[--C-:B------:R-:W-:Y:S01]  /*6120*/  FFMA.FTZ R73, R73, UR24, -R60.reuse ;  /* 0x0000001849497c23 */ /* 0x100fe2000801083c */
[----:B------:R-:W-:Y:S01]  /*6130*/  FFMA.FTZ R74, R74, UR24, -R60 ;  /* 0x000000184a4a7c23 */ /* 0x000fe2000801083c */
[----:B------:R-:W-:Y:S01]  /*6140*/  FADD.FTZ R0, R6, R39 ;  /* 0x0000002706007221 */ /* 0x000fe20000010000 */
[----:B------:R-:W-:Y:S01]  /*6150*/  VIADD R8, R23, 0x9 ;  /* 0x0000000917087836 */ /* 0x000fe20000000000 */
[----:B------:R-:W-:Y:S01]  /*6160*/  @!P1 LEA R10, R10, UR45, 0x3 ;  /* 0x0000002d0a0a9c11 */ /* 0x000fe2000f8e18ff */
[----:B------:R-:W2:Y:S01]  /*6170*/  MUFU.EX2 R150, R150 ;  /* 0x0000009600967308 */ /* 0x000ea20000000800 */
[----:B-1----:R-:W-:Y:S01]  /*6180*/  FFMA.FTZ R2, R3, R2, R148 ;  /* 0x0000000203027223 */ /* 0x002fe20000010094 */
[----:B------:R-:W-:Y:S01]  /*6190*/  FADD.FTZ R39, R151, R0 ;  /* 0x0000000097277221 */ /* 0x000fe20000010000 */
[----:B------:R-:W-:Y:S01]  /*61a0*/  ISETP.GE.U32.AND P3, PT, R82, 0x180, PT ;  /* 0x000001805200780c */ /* 0x000fe20003f66070 */
[----:B------:R-:W-:Y:S02]  /*61b0*/  @!P1 VIADD R10, R10, 0x16840 ;  /* 0x000168400a0a9836 */ /* 0x000fe40000000000 */
[--C-:B------:R-:W-:Y:S01]  /*61c0*/  FFMA.FTZ R75, R75, UR24, -R60.reuse ;  /* 0x000000184b4b7c23 */ /* 0x100fe2000801083c */
[----:B------:R-:W-:Y:S01]  /*61d0*/  FADD.FTZ R0, R12, R39 ;  /* 0x000000270c007221 */ /* 0x000fe20000010000 */
[----:B------:R-:W-:Y:S01]  /*61e0*/  FFMA.FTZ R39, R65, UR24, -R60 ;  /* 0x0000001841277c23 */ /* 0x000fe2000801083c */
[----:B------:R-:W1:Y:S01]  /*61f0*/  MUFU.EX2 R45, R45 ;  /* 0x0000002d002d7308 */ /* 0x000e620000000800 */
[C---:B0-----:R-:W-:Y:S01]  /*6200*/  FADD.FTZ R41, R5.reuse, R2 ;  /* 0x0000000205297221 */ /* 0x041fe20000010000 */
[----:B------:R-:W-:Y:S01]  /*6210*/  F2FP.BF16.F32.PACK_AB R148, R5, R148 ;  /* 0x000000940594723e */ /* 0x000fe200000010ff */
[----:B------:R-:W-:-:S02]  /*6220*/  WARPGROUP.DEPBAR.LE gsb0, 0x0 ;  /* 0x00008000000079c5 */ /* 0x000fc40000010000 */
[----:B------:R-:W-:Y:S01]  /*6230*/  SEL R8, R8, 0x9, !P3 ;  /* 0x0000000908087807 */ /* 0x000fe20005800000 */
[----:B------:R-:W-:Y:S01]  /*6240*/  FFMA.FTZ R77, R77, UR24, -R60 ;  /* 0x000000184d4d7c23 */ /* 0x000fe2000801083c */
[----:B------:R-:W-:Y:S01]  /*6250*/  @!P1 PRMT R10, RZ, 0x654, R10 ;  /* 0x00000654ff0a9816 */ /* 0x000fe2000000000a */
[----:B------:R-:W0:Y:S01]  /*6260*/  MUFU.EX2 R144, R144 ;  /* 0x0000009000907308 */ /* 0x000e220000000800 */
[----:B--2---:R-:W-:Y:S01]  /*6270*/  FADD.FTZ R2, R150, R41 ;  /* 0x0000002996027221 */ /* 0x004fe20000010000 */
[----:B------:R2:W-:Y:S06]  /*6280*/  BAR.ARV R8, 0x100 ;  /* 0x000400080000751d */ /* 0x0005ec0000002000 */
[----:B------:R-:W3:Y:S01]  /*6290*/  MUFU.EX2 R13, R13 ;  /* 0x0000000d000d7308 */ /* 0x000ee20000000800 */
[----:B-1----:R-:W-:Y:S01]  /*62a0*/  FADD.FTZ R41, R45, R2 ;  /* 0x000000022d297221 */ /* 0x002fe20000010000 */
[----:B------:R1:W-:Y:S01]  /*62b0*/  @!P1 SYNCS.ARRIVE.TRANS64.RED.A1T0 RZ, [R10+URZ], RZ ;  /* 0x000000ff0aff99a7 */ /* 0x0003e2000810043f */
[----:B------:R-:W-:Y:S01]  /*62c0*/  FFMA.FTZ R43, R43, UR24, -R60 ;  /* 0x000000182b2b7c23 */ /* 0x000fe2000801083c */
[----:B------:R-:W-:Y:S01]  /*62d0*/  PLOP3.LUT P3, PT, PT, PT, UP1, 0x80, 0x0 ;  /* 0x000000000000781c */ /* 0x000fe20003f6f018 */
[-C--:B------:R-:W-:Y:S01]  /*62e0*/  FMUL.FTZ R88, R88, R3.reuse ;  /* 0x0000000358587220 */ /* 0x080fe20000410000 */
[-C--:B------:R-:W-:Y:S01]  /*62f0*/  FMUL.FTZ R89, R89, R3.reuse ;  /* 0x0000000359597220 */ /* 0x080fe20000410000 */
[-C--:B------:R-:W-:Y:S01]  /*6300*/  FMUL.FTZ R92, R92, R3.reuse ;  /* 0x000000035c5c7220 */ /* 0x080fe20000410000 */
[----:B------:R-:W4:Y:S01]  /*6310*/  MUFU.EX2 R146, R146 ;  /* 0x0000009200927308 */ /* 0x000f220000000800 */
[----:B0-----:R-:W-:Y:S01]  /*6320*/  FADD.FTZ R2, R144, R41 ;  /* 0x0000002990027221 */ /* 0x001fe20000010000 */
[----:B------:R-:W-:Y:S01]  /*6330*/  FADD.FTZ R41, R145, R0 ;  /* 0x0000000091297221 */ /* 0x000fe20000010000 */
[----:B-1----:R-:W-:Y:S01]  /*6340*/  IMAD.U32 R10, RZ, RZ, UR25 ;  /* 0x00000019ff0a7e24 */ /* 0x002fe2000f8e00ff */
[----:B------:R-:W-:Y:S01]  /*6350*/  UMOV UR25, UR39 ;  /* 0x0000002700197c82 */ /* 0x000fe20008000000 */
[-C--:B------:R-:W-:Y:S01]  /*6360*/  FMUL.FTZ R93, R93, R3.reuse ;  /* 0x000000035d5d7220 */ /* 0x080fe20000410000 */
[----:B------:R-:W-:Y:S01]  /*6370*/  FADD.FTZ R0, R20, R41 ;  /* 0x0000002914007221 */ /* 0x000fe20000010000 */
[----:B------:R-:W-:Y:S01]  /*6380*/  FFMA.FTZ R41, R69, UR24, -R60 ;  /* 0x0000001845297c23 */ /* 0x000fe2000801083c */
[----:B------:R-:W0:Y:S01]  /*6390*/  MUFU.EX2 R9, R9 ;  /* 0x0000000900097308 */ /* 0x000e220000000800 */
[C---:B---3--:R-:W-:Y:S01]  /*63a0*/  FADD.FTZ R51, R13.reuse, R2 ;  /* 0x000000020d337221 */ /* 0x048fe20000010000 */
[----:B------:R-:W-:Y:S01]  /*63b0*/  F2FP.BF16.F32.PACK_AB R144, R13, R144 ;  /* 0x000000900d90723e */ /* 0x000fe200000010ff */
[-C--:B------:R-:W-:Y:S01]  /*63c0*/  FMUL.FTZ R96, R96, R3.reuse ;  /* 0x0000000360607220 */ /* 0x080fe20000410000 */
[----:B------:R-:W-:Y:S01]  /*63d0*/  @!P1 LEA R10, R10, UR45, 0x3 ;  /* 0x0000002d0a0a9c11 */ /* 0x000fe2000f8e18ff */
[-C--:B------:R-:W-:Y:S01]  /*63e0*/  FMUL.FTZ R97, R97, R3.reuse ;  /* 0x0000000361617220 */ /* 0x080fe20000410000 */
[-C--:B------:R-:W-:Y:S01]  /*63f0*/  FMUL.FTZ R100, R100, R3.reuse ;  /* 0x0000000364647220 */ /* 0x080fe20000410000 */
[----:B------:R-:W-:Y:S01]  /*6400*/  FMUL.FTZ R101, R101, R3 ;  /* 0x0000000365657220 */ /* 0x000fe20000410000 */
[----:B------:R-:W1:Y:S01]  /*6410*/  MUFU.EX2 R140, R140 ;  /* 0x0000008c008c7308 */ /* 0x000e620000000800 */
[----:B----4-:R-:W-:Y:S01]  /*6420*/  FADD.FTZ R2, R146, R51 ;  /* 0x0000003392027221 */ /* 0x010fe20000010000 */
[----:B------:R-:W-:Y:S01]  /*6430*/  FADD.FTZ R51, R147, R0 ;  /* 0x0000000093337221 */ /* 0x000fe20000010000 */
[----:B--2---:R-:W-:-:S02]  /*6440*/  @!P1 VIADD R8, R10, 0x16860 ;  /* 0x000168600a089836 */ /* 0x004fc40000000000 */
[-C--:B------:R-:W-:Y:S01]  /*6450*/  FMUL.FTZ R104, R104, R3.reuse ;  /* 0x0000000368687220 */ /* 0x080fe20000410000 */
[-C--:B------:R-:W-:Y:S01]  /*6460*/  FMUL.FTZ R105, R105, R3.reuse ;  /* 0x0000000369697220 */ /* 0x080fe20000410000 */
[----:B------:R-:W-:Y:S01]  /*6470*/  FADD.FTZ R0, R26, R51 ;  /* 0x000000331a007221 */ /* 0x000fe20000010000 */
[----:B------:R-:W-:Y:S01]  /*6480*/  FFMA.FTZ R51, R71, UR24, -R60 ;  /* 0x0000001847337c23 */ /* 0x000fe2000801083c */
[----:B------:R-:W2:Y:S01]  /*6490*/  MUFU.EX2 R21, R21 ;  /* 0x0000001500157308 */ /* 0x000ea20000000800 */
[C---:B0-----:R-:W-:Y:S01]  /*64a0*/  FADD.FTZ R53, R9.reuse, R2 ;  /* 0x0000000209357221 */ /* 0x041fe20000010000 */
[----:B------:R-:W-:Y:S01]  /*64b0*/  F2FP.BF16.F32.PACK_AB R146, R9, R146 ;  /* 0x000000920992723e */ /* 0x000fe200000010ff */
[-C--:B------:R-:W-:Y:S01]  /*64c0*/  FMUL.FTZ R108, R108, R3.reuse ;  /* 0x000000036c6c7220 */ /* 0x080fe20000410000 */
[----:B------:R-:W-:Y:S01]  /*64d0*/  @!P1 PRMT R8, RZ, 0x654, R8 ;  /* 0x00000654ff089816 */ /* 0x000fe20000000008 */
[-C--:B------:R-:W-:Y:S01]  /*64e0*/  FMUL.FTZ R109, R109, R3.reuse ;  /* 0x000000036d6d7220 */ /* 0x080fe20000410000 */
[-C--:B------:R-:W-:Y:S01]  /*64f0*/  FMUL.FTZ R112, R112, R3.reuse ;  /* 0x0000000370707220 */ /* 0x080fe20000410000 */
[-C--:B------:R-:W-:Y:S01]  /*6500*/  FMUL.FTZ R113, R113, R3.reuse ;  /* 0x0000000371717220 */ /* 0x080fe20000410000 */
[----:B------:R-:W0:Y:S01]  /*6510*/  MUFU.EX2 R142, R142 ;  /* 0x0000008e008e7308 */ /* 0x000e220000000800 */
[----:B-1----:R-:W-:Y:S01]  /*6520*/  FADD.FTZ R2, R140, R53 ;  /* 0x000000358c027221 */ /* 0x002fe20000010000 */
[----:B------:R-:W-:Y:S01]  /*6530*/  FADD.FTZ R53, R141, R0 ;  /* 0x000000008d357221 */ /* 0x000fe20000010000 */
[----:B------:R1:W-:Y:S01]  /*6540*/  @!P1 SYNCS.ARRIVE.TRANS64.RED.A1T0 RZ, [R8+URZ], RZ ;  /* 0x000000ff08ff99a7 */ /* 0x0003e2000810043f */
[-C--:B------:R-:W-:Y:S01]  /*6550*/  FMUL.FTZ R116, R116, R3.reuse ;  /* 0x0000000374747220 */ /* 0x080fe20000410000 */
[----:B------:R-:W-:Y:S01]  /*6560*/  FMUL.FTZ R117, R117, R3 ;  /* 0x0000000375757220 */ /* 0x000fe20000410000 */
[----:B------:R-:W-:Y:S01]  /*6570*/  FADD.FTZ R0, R30, R53 ;  /* 0x000000351e007221 */ /* 0x000fe20000010000 */
[-C--:B------:R-:W-:Y:S01]  /*6580*/  FMUL.FTZ R90, R90, R4.reuse ;  /* 0x000000045a5a7220 */ /* 0x080fe20000410000 */
[----:B------:R-:W3:Y:S01]  /*6590*/  MUFU.EX2 R47, R47 ;  /* 0x0000002f002f7308 */ /* 0x000ee20000000800 */
        /* <DEDUP_REMOVED lines=24> */
[----:B--2---:R-:W-:Y:S01]  /*6720*/  FADD.FTZ R2, R136, R55 ;  /* 0x0000003788027221 */ /* 0x004fe20000010000 */
[-C--:B------:R-:W-:Y:S01]  /*6730*/  FMUL.FTZ R115, R115, R4.reuse ;  /* 0x0000000473737220 */ /* 0x080fe20000410000 */
[-C--:B------:R-:W-:Y:S01]  /*6740*/  FMUL.FTZ R118, R118, R4.reuse ;  /* 0x0000000476767220 */ /* 0x080fe20000410000 */
[----:B------:R-:W-:Y:S01]  /*6750*/  FMUL.FTZ R119, R119, R4 ;  /* 0x0000000477777220 */ /* 0x000fe20000410000 */
[----:B------:R-:W-:Y:S01]  /*6760*/  F2FP.BF16.F32.PACK_AB R149, R6, R149 ;  /* 0x000000950695723e */ /* 0x000fe200000010ff */
[----:B------:R-:W-:Y:S01]  /*6770*/  IMAD.MOV.U32 R3, RZ, RZ, R49 ;  /* 0x000000ffff037224 */ /* 0x000fe200078e0031 */
[----:B------:R-:W-:Y:S01]  /*6780*/  F2FP.BF16.F32.PACK_AB R151, R12, R151 ;  /* 0x000000970c97723e */ /* 0x000fe200000010ff */
[----:B------:R-:W2:Y:S01]  /*6790*/  MUFU.EX2 R31, R31 ;  /* 0x0000001f001f7308 */ /* 0x000ea20000000800 */
[----:B0-----:R-:W-:Y:S01]  /*67a0*/  FADD.FTZ R55, R27, R2 ;  /* 0x000000021b377221 */ /* 0x001fe20000010000 */
[----:B------:R-:W-:-:S02]  /*67b0*/  F2FP.BF16.F32.PACK_AB R150, R45, R150 ;  /* 0x000000962d96723e */ /* 0x000fc400000010ff */
[----:B------:R-:W-:Y:S02]  /*67c0*/  F2FP.BF16.F32.PACK_AB R145, R20, R145 ;  /* 0x000000911491723e */ /* 0x000fe400000010ff */
[----:B------:R-:W-:Y:S02]  /*67d0*/  F2FP.BF16.F32.PACK_AB R147, R26, R147 ;  /* 0x000000931a93723e */ /* 0x000fe400000010ff */
[----:B------:R-:W0:Y:S01]  /*67e0*/  MUFU.EX2 R133, R133 ;  /* 0x0000008500857308 */ /* 0x000e220000000800 */
[----:B---3--:R-:W-:Y:S01]  /*67f0*/  FADD.FTZ R2, R138, R55 ;  /* 0x000000378a027221 */ /* 0x008fe20000010000 */
[----:B------:R-:W-:Y:S02]  /*6800*/  F2FP.BF16.F32.PACK_AB R140, R21, R140 ;  /* 0x0000008c158c723e */ /* 0x000fe400000010ff */
[----:B------:R-:W-:Y:S02]  /*6810*/  F2FP.BF16.F32.PACK_AB R141, R30, R141 ;  /* 0x0000008d1e8d723e */ /* 0x000fe400000010ff */
[----:B------:R-:W-:-:S02]  /*6820*/  F2FP.BF16.F32.PACK_AB R142, R47, R142 ;  /* 0x0000008e2f8e723e */ /* 0x000fc400000010ff */
[----:B------:R-:W3:Y:S01]  /*6830*/  MUFU.EX2 R132, R132 ;  /* 0x0000008400847308 */ /* 0x000ee20000000800 */
        /* <DEDUP_REMOVED lines=8> */
[----:B------:R-:W-:Y:S02]  /*68c0*/  MOV R4, R44 ;  /* 0x0000002c00047202 */ /* 0x000fe40000000f00 */
        /* <DEDUP_REMOVED lines=71> */
[----:B--2---:R-:W-:-:S04]  /*6d40*/  FADD.FTZ R7, R122, R7 ;  /* 0x000000077a077221 */ /* 0x004fc80000010000 */
[C---:B0-----:R-:W-:Y:S01]  /*6d50*/  FADD.FTZ R2, R43.reuse, R7 ;  /* 0x000000072b027221 */ /* 0x041fe20000010000 */
[----:B------:R-:W-:Y:S01]  /*6d60*/  F2FP.BF16.F32.PACK_AB R122, R43, R122 ;  /* 0x0000007a2b7a723e */ /* 0x000fe200000010ff */
[C---:B---3--:R-:W-:Y:S01]  /*6d70*/  FADD.FTZ R0, R66.reuse, R0 ;  /* 0x0000000042007221 */ /* 0x048fe20000010000 */
[----:B------:R-:W-:Y:S01]  /*6d80*/  F2FP.BF16.F32.PACK_AB R123, R66, R37 ;  /* 0x00000025427b723e */ /* 0x000fe200000010ff */
[----:B-1----:R-:W-:Y:S06]  /*6d90*/  @P3 BRA `(.L_x_14472) ;  /* 0xffffffd000903947 */ /* 0x002fec000383ffff */
.L_x_14463:
[----:B------:R-:W-:-:S13]  /*6da0*/  ISETP.LE.AND P2, PT, RZ, UR26, PT ;  /* 0x0000001aff007c0c */ /* 0x000fda000bf43270 */
[----:B------:R-:W-:Y:S05]  /*6db0*/  @!P2 BRA `(.L_x_14473) ;  /* 0x000000240034a947 */ /* 0x000fea0003800000 */
[----:B------:R-:W-:Y:S01]  /*6dc0*/  IMAD.MOV.U32 R3, RZ, RZ, R44 ;  /* 0x000000ffff037224 */ /* 0x000fe200078e002c */
[----:B------:R-:W-:Y:S01]  /*6dd0*/  UMOV UR23, UR37 ;  /* 0x0000002500177c82 */ /* 0x000fe20008000000 */
[----:B------:R-:W-:Y:S01]  /*6de0*/  IMAD.MOV.U32 R4, RZ, RZ, R49 ;  /* 0x000000ffff047224 */ /* 0x000fe200078e0031 */
[----:B------:R-:W-:Y:S01]  /*6df0*/  UMOV UR21, UR39 ;  /* 0x0000002700157c82 */ /* 0x000fe20008000000 */
[----:B------:R-:W-:Y:S01]  /*6e00*/  ULDC UR22, c[0x0][0x9d8] ;  /* 0x0002760000167ab9 */ /* 0x000fe20000000800 */
[----:B------:R-:W-:-:S05]  /*6e10*/  ULDC UR24, c[0x0][0x988] ;  /* 0x0002620000187ab9 */ /* 0x000fca0000000800 */
.L_x_14482:
        /* <DEDUP_REMOVED lines=9> */
.L_x_14475:
[----:B------:R-:W-:Y:S01]  /*6eb0*/  ULEA UR6, UR39, UR45, 0x3 ;  /* 0x0000002d27067291 */ /* 0x000fe2000f8e183f */
[----:B------:R-:W-:-:S05]  /*6ec0*/  IMAD.U32 R5, RZ, RZ, UR37 ;  /* 0x00000025ff057e24 */ /* 0x000fca000f8e00ff */
[----:B------:R-:W-:-:S04]  /*6ed0*/  SHF.L.U32 R5, R5, 0x1f, RZ ;  /* 0x0000001f05057819 */ /* 0x000fc800000006ff */
[----:B------:R0:W1:Y:S01]  /*6ee0*/  SYNCS.PHASECHK.TRANS64.TRYWAIT P2, [UR6+0x16830], R5 ;  /* 0x01683005ff0075a7 */ /* 0x0000620008040146 */
[----:B------:R-:W-:Y:S05]  /*6ef0*/  @!P0 BRA `(.L_x_14476) ;  /* 0x0000000000048947 */ /* 0x000fea0003800000 */
[----:B------:R-:W-:Y:S01]  /*6f00*/  BPT.TRAP 0x1 ;  /* 0x000000040000795c */ /* 0x000fe20000300000 */
.L_x_14476:
[----:B-1----:R-:W-:Y:S05]  /*6f10*/  @P2 BRA `(.L_x_14474) ;  /* 0x0000000000082947 */ /* 0x002fea0003800000 */
[----:B------:R-:W1:Y:S02]  /*6f20*/  SYNCS.PHASECHK.TRANS64.TRYWAIT P2, [UR6+0x16830], R5 ;  /* 0x01683005ff0075a7 */ /* 0x000e640008040146 */
[----:B-1----:R-:W-:Y:S05]  /*6f30*/  @!P2 BRA `(.L_x_14477) ;  /* 0x0000007c0098a947 */ /* 0x002fea0003800000 */
.L_x_14474:
        /* <DEDUP_REMOVED lines=25> */
.L_x_14479:
[----:B------:R-:W-:Y:S01]  /*70d0*/  ULEA UR6, UR21, UR45, 0x3 ;  /* 0x0000002d15067291 */ /* 0x000fe2000f8e183f */
[----:B------:R-:W-:-:S05]  /*70e0*/  IMAD.U32 R5, RZ, RZ, UR23 ;  /* 0x00000017ff057e24 */ /* 0x000fca000f8e00ff */
[----:B------:R-:W-:-:S04]  /*70f0*/  SHF.L.U32 R5, R5, 0x1f, RZ ;  /* 0x0000001f05057819 */ /* 0x000fc800000006ff */
[----:B------:R0:W1:Y:S01]  /*7100*/  SYNCS.PHASECHK.TRANS64.TRYWAIT P2, [UR6+0x16850], R5 ;  /* 0x01685005ff0075a7 */ /* 0x0000620008040146 */
[----:B------:R-:W-:Y:S05]  /*7110*/  @!P0 BRA `(.L_x_14480) ;  /* 0x0000000000048947 */ /* 0x000fea0003800000 */
[----:B------:R-:W-:Y:S01]  /*7120*/  BPT.TRAP 0x1 ;  /* 0x000000040000795c */ /* 0x000fe20000300000 */
.L_x_14480:
[----:B-1----:R-:W-:Y:S05]  /*7130*/  @P2 BRA `(.L_x_14478) ;  /* 0x0000000000082947 */ /* 0x002fea0003800000 */
[----:B------:R-:W1:Y:S02]  /*7140*/  SYNCS.PHASECHK.TRANS64.TRYWAIT P2, [UR6+0x16850], R5 ;  /* 0x01685005ff0075a7 */ /* 0x000e640008040146 */
[----:B-1----:R-:W-:Y:S05]  /*7150*/  @!P2 BRA `(.L_x_14481) ;  /* 0x0000007c0028a947 */ /* 0x002fea0003800000 */
.L_x_14478:
[----:B------:R-:W-:Y:S01]  /*7160*/  UIADD3 UR6, UR45, 0x400, URZ ;  /* 0x000004002d067890 */ /* 0x000fe2000fffe03f */
[----:B------:R-:W-:Y:S01]  /*7170*/  WARPGROUP.ARRIVE ;  /* 0x00000000000079c5 */ /* 0x000fe20000000000 */
[----:B------:R-:W-:Y:S01]  /*7180*/  UMOV UR7, 0x40000040 ;  /* 0x4000004000077882 */ /* 0x000fe20000000000 */
[----:B01----:R-:W-:Y:S01]  /*7190*/  FMUL.FTZ R5, R24, UR22 ;  /* 0x0000001618057c20 */ /* 0x003fe20008410000 */
        /* <DEDUP_REMOVED lines=75> */
[----:B------:R-:W0:Y:S01]  /*7650*/  S2R R80, SR_TID.X ;  /* 0x0000000000507919 */ /* 0x000e220000002100 */
[----:B------:R-:W-:Y:S01]  /*7660*/  UMOV UR23, UR37 ;  /* 0x0000002500177c82 */ /* 0x000fe20008000000 */
[----:B------:R-:W3:Y:S01]  /*7670*/  MUFU.TANH R28, R28 ;  /* 0x0000001c001c7308 */ /* 0x000ee20000002400 */
[----:B-1----:R-:W-:-:S07]  /*7680*/  FMNMX.FTZ R54, R24, R49, !PT ;  /* 0x0000003118367209 */ /* 0x002fce0007810000 */
[----:B------:R-:W1:Y:S01]  /*7690*/  MUFU.TANH R31, R31 ;  /* 0x0000001f001f7308 */ /* 0x000e620000002400 */
[----:B--2---:R-:W-:Y:S01]  /*76a0*/  FMNMX.FTZ R49, R27, R54, !PT ;  /* 0x000000361b317209 */ /* 0x004fe20007810000 */
[----:B------:R-:W-:-:S06]  /*76b0*/  FMUL.FTZ R54, R69, UR22 ;  /* 0x0000001645367c20 */ /* 0x000fcc0008410000 */
[----:B------:R-:W2:Y:S01]  /*76c0*/  MUFU.TANH R33, R33 ;  /* 0x0000002100217308 */ /* 0x000ea20000002400 */
[----:B---3--:R-:W-:Y:S01]  /*76d0*/  FMNMX.FTZ R56, R28, R49, !PT ;  /* 0x000000311c387209 */ /* 0x008fe20007810000 */
[----:B------:R-:W-:Y:S02]  /*76e0*/  WARPGROUP.DEPBAR.LE gsb0, 0x0 ;  /* 0x00008000000079c5 */ /* 0x000fe40000010000 */
[----:B------:R-:W-:-:S04]  /*76f0*/  WARPGROUP.ARRIVE ;  /* 0x00000000000079c5 */ /* 0x000fc80000000000 */
[----:B------:R-:W3:Y:S01]  /*7700*/  MUFU.TANH R35, R35 ;  /* 0x0000002300237308 */ /* 0x000ee20000002400 */
[----:B-1----:R-:W-:Y:S01]  /*7710*/  FMNMX.FTZ R56, R31, R56, !PT ;  /* 0x000000381f387209 */ /* 0x002fe20007810000 */
[----:B------:R-:W-:Y:S01]  /*7720*/  HGMMA.64x64x16.F32.BF16 R88, R144, gdesc[UR4].tnspB, R88, gsb0 ;  /* 0x40e0000490587df0 */ /* 0x000fe20008001858 */
[----:B------:R-:W-:Y:S01]  /*7730*/  UIADD3 UR6, UR10, 0x100, URZ ;  /* 0x000001000a067890 */ /* 0x000fe2000fffe03f */
[----:B------:R-:W-:Y:S01]  /*7740*/  UMOV UR7, 0x40000040 ;  /* 0x4000004000077882 */ /* 0x000fe20000000000 */
[----:B0-----:R-:W-:-:S03]  /*7750*/  ISETP.GE.U32.AND P2, PT, R80, 0x180, PT ;  /* 0x000001805000780c */ /* 0x001fc60003f46070 */
[----:B------:R-:W0:Y:S01]  /*7760*/  MUFU.TANH R36, R36 ;  /* 0x0000002400247308 */ /* 0x000e220000002400 */
[----:B--2---:R-:W-:-:S07]  /*7770*/  FMNMX.FTZ R56, R33, R56, !PT ;  /* 0x0000003821387209 */ /* 0x004fce0007810000 */
[----:B------:R-:W1:Y:S01]  /*7780*/  MUFU.TANH R39, R39 ;  /* 0x0000002700277308 */ /* 0x000e620000002400 */
[----:B---3--:R-:W-:Y:S01]  /*7790*/  FMNMX.FTZ R49, R35, R56, !PT ;  /* 0x0000003823317209 */ /* 0x008fe20007810000 */
        /* <DEDUP_REMOVED lines=21> */
[----:B------:R-:W-:Y:S01]  /*78f0*/  FMUL.FTZ R60, R81, UR22 ;  /* 0x00000016513c7c20 */ /* 0x000fe20008410000 */
[----:B------:R-:W-:Y:S01]  /*7900*/  HGMMA.64x64x16.F32.BF16 R88, R140, gdesc[UR4].tnspB, R88, gsb0 ;  /* 0x40e000048c587df0 */ /* 0x000fe20008001858 */
[----:B------:R-:W-:Y:S01]  /*7910*/  UIADD3 UR6, UR10, 0x180, URZ ;  /* 0x000001800a067890 */ /* 0x000fe2000fffe03f */
[----:B--2---:R-:W-:Y:S01]  /*7920*/  FMNMX.FTZ R62, R52, R49, !PT ;  /* 0x00000031343e7209 */ /* 0x004fe20007810000 */
[----:B------:R-:W-:Y:S02]  /*7930*/  UMOV UR7, 0x40000040 ;  /* 0x4000004000077882 */ /* 0x000fe40000000000 */
[----:B------:R-:W1:Y:S08]  /*7940*/  MUFU.TANH R54, R54 ;  /* 0x0000003600367308 */ /* 0x000e700000002400 */
        /* <DEDUP_REMOVED lines=47> */
[--C-:B------:R-:W-:Y:S01]  /*7c40*/  FFMA.FTZ R5, R6, UR24, -R4.reuse ;  /* 0x0000001806057c23 */ /* 0x100fe20008010804 */
[----:B------:R-:W-:Y:S01]  /*7c50*/  FMNMX.FTZ R6, R8, R3, !PT ;  /* 0x0000000308067209 */ /* 0x000fe20007810000 */
[--C-:B------:R-:W-:Y:S01]  /*7c60*/  FFMA.FTZ R144, R13, UR24, -R4.reuse ;  /* 0x000000180d907c23 */ /* 0x100fe20008010804 */
[----:B------:R-:W1:Y:S01]  /*7c70*/  MUFU.TANH R32, R32 ;  /* 0x0000002000207308 */ /* 0x000e620000002400 */
[--C-:B------:R-:W-:Y:S01]  /*7c80*/  FFMA.FTZ R146, R21, UR24, -R4.reuse ;  /* 0x0000001815927c23 */ /* 0x100fe20008010804 */
[----:B--2---:R-:W-:Y:S01]  /*7c90*/  FMNMX.FTZ R6, R7, R6, !PT ;  /* 0x0000000607067209 */ /* 0x004fe20007810000 */
[----:B------:R-:W-:Y:S02]  /*7ca0*/  WARPGROUP.DEPBAR.LE gsb0, 0x0 ;  /* 0x00008000000079c5 */ /* 0x000fe40000010000 */
[----:B------:R-:W-:Y:S01]  /*7cb0*/  WARPGROUP.ARRIVE ;  /* 0x00000000000079c5 */ /* 0x000fe20000000000 */
[----:B---3--:R-:W-:Y:S01]  /*7cc0*/  FMNMX.FTZ R13, R11, R6, !PT ;  /* 0x000000060b0d7209 */ /* 0x008fe20007810000 */
[--C-:B------:R-:W-:Y:S01]  /*7cd0*/  FFMA.FTZ R140, R27, UR24, -R4.reuse ;  /* 0x000000181b8c7c23 */ /* 0x100fe20008010804 */
[----:B------:R-:W2:Y:S01]  /*7ce0*/  MUFU.TANH R34, R34 ;  /* 0x0000002200227308 */ /* 0x000ea20000002400 */
        /* <DEDUP_REMOVED lines=29> */
[----:B------:R-:W-:Y:S01]  /*7ec0*/  FFMA.FTZ R62, R62, UR24, -R4 ;  /* 0x000000183e3e7c23 */ /* 0x000fe20008010804 */
[----:B------:R-:W-:Y:S01]  /*7ed0*/  FMNMX.FTZ R27, R32, R21, !PT ;  /* 0x00000015201b7209 */ /* 0x000fe20007810000 */
[----:B------:R-:W1:Y:S03]  /*7ee0*/  MUFU.TANH R42, R42 ;  /* 0x0000002a002a7308 */ /* 0x000e660000002400 */
[----:B--2---:R-:W-:-:S04]  /*7ef0*/  FMNMX.FTZ R6, R34, R27, !PT ;  /* 0x0000001b22067209 */ /* 0x004fc80007810000 */
        /* <DEDUP_REMOVED lines=18> */
[--C-:B------:R-:W-:Y:S01]  /*8020*/  FFMA.FTZ R134, R47, UR24, -R4.reuse ;  /* 0x000000182f867c23 */ /* 0x100fe20008010804 */
[----:B------:R-:W2:Y:S01]  /*8030*/  MUFU.TANH R66, R66 ;  /* 0x0000004200427308 */ /* 0x000ea20000002400 */
[----:B------:R-:W-:Y:S01]  /*8040*/  HGMMA.64x64x16.F32.BF16 R88, R128, gdesc[UR4].tnspB, R88, gsb0 ;  /* 0x40e0000480587df0 */ /* 0x000fe20008001858 */
[----:B------:R-:W-:Y:S01]  /*8050*/  UIADD3 UR6, UR10, 0x300, URZ ;  /* 0x000003000a067890 */ /* 0x000fe2000fffe03f */
[----:B0-----:R-:W-:Y:S01]  /*8060*/  FMNMX.FTZ R6, R64, R33, !PT ;  /* 0x0000002140067209 */ /* 0x001fe20007810000 */
[----:B------:R-:W-:Y:S01]  /*8070*/  UMOV UR7, 0x40000040 ;  /* 0x4000004000077882 */ /* 0x000fe20000000000 */
[----:B------:R-:W-:-:S03]  /*8080*/  FFMA.FTZ R47, R54, UR24, -R4 ;  /* 0x00000018362f7c23 */ /* 0x000fc60008010804 */
        /* <DEDUP_REMOVED lines=21> */
[----:B-1----:R-:W-:Y:S01]  /*81e0*/  FMNMX.FTZ R39, R75, R6, !PT ;  /* 0x000000064b277209 */ /* 0x002fe20007810000 */
[--C-:B------:R-:W-:Y:S01]  /*81f0*/  FFMA.FTZ R6, R51, UR24, -R4.reuse ;  /* 0x0000001833067c23 */ /* 0x100fe20008010804 */
[----:B------:R-:W-:Y:S03]  /*8200*/  MUFU.EX2 R27, R36 ;  /* 0x00000024001b7308 */ /* 0x000fe60000000800 */
[----:B------:R-:W-:Y:S01]  /*8210*/  HGMMA.64x64x16.F32.BF16 R88, R124, gdesc[UR4].tnspB, R88, gsb0 ;  /* 0x40e000047c587df0 */ /* 0x000fe20008001858 */
[----:B------:R-:W-:Y:S01]  /*8220*/  UIADD3 UR6, UR10, 0x380, URZ ;  /* 0x000003800a067890 */ /* 0x000fe2000fffe03f */
[----:B--2---:R-:W-:Y:S01]  /*8230*/  FMNMX.FTZ R24, R76, R39, !PT ;  /* 0x000000274c187209 */ /* 0x004fe20007810000 */
[----:B------:R-:W-:Y:S01]  /*8240*/  UMOV UR7, 0x40000040 ;  /* 0x4000004000077882 */ /* 0x000fe20000000000 */
[--C-:B------:R-:W-:Y:S01]  /*8250*/  FFMA.FTZ R39, R52, UR24, -R4.reuse ;  /* 0x0000001834277c23 */ /* 0x100fe20008010804 */
[----:B------:R0:W-:Y:S02]  /*8260*/  MUFU.EX2 R21, R28 ;  /* 0x0000001c00157308 */ /* 0x0001e40000000800 */
[----:B------:R-:W1:Y:S06]  /*8270*/  SHFL.BFLY PT, R51, R24, 0x2, 0x1f ;  /* 0x0c401f0018337f89 */ /* 0x000e6c00000e0000 */
[----:B------:R-:W-:Y:S01]  /*8280*/  MUFU.EX2 R69, R69 ;  /* 0x0000004500457308 */ /* 0x000fe20000000800 */
[----:B0-----:R-:W-:-:S07]  /*8290*/  FFMA.FTZ R28, R59, UR24, -R4 ;  /* 0x000000183b1c7c23 */ /* 0x001fce0008010804 */
[----:B------:R-:W0:Y:S08]  /*82a0*/  MUFU.EX2 R148, R148 ;  /* 0x0000009400947308 */ /* 0x000e300000000800 */
[----:B------:R-:W2:Y:S01]  /*82b0*/  MUFU.EX2 R5, R5 ;  /* 0x0000000500057308 */ /* 0x000ea20000000800 */
[----:B-1----:R-:W-:Y:S01]  /*82c0*/  FMNMX.FTZ R36, R24, R51, !PT ;  /* 0x0000003318247209 */ /* 0x002fe20007810000 */
[--C-:B------:R-:W-:Y:S01]  /*82d0*/  FFMA.FTZ R51, R56, UR24, -R4.reuse ;  /* 0x0000001838337c23 */ /* 0x100fe20008010804 */
[----:B------:R-:W-:-:S03]  /*82e0*/  FFMA.FTZ R24, R57, UR24, -R4 ;  /* 0x0000001839187c23 */ /* 0x000fc60008010804 */
[----:B------:R-:W1:Y:S02]  /*82f0*/  SHFL.BFLY PT, R79, R36, 0x1, 0x1f ;  /* 0x0c201f00244f7f89 */ /* 0x000e6400000e0000 */
[----:B------:R-:W-:Y:S01]  /*8300*/  MUFU.EX2 R150, R150 ;  /* 0x0000009600967308 */ /* 0x000fe20000000800 */
[----:B0-----:R-:W-:-:S07]  /*8310*/  FFMA.FTZ R2, R69, R2, R148 ;  /* 0x0000000245027223 */ /* 0x001fce0000010094 */
[----:B------:R-:W-:Y:S01]  /*8320*/  MUFU.EX2 R77, R77 ;  /* 0x0000004d004d7308 */ /* 0x000fe20000000800 */
[----:B--2---:R-:W-:-:S07]  /*8330*/  F2FP.BF16.F32.PACK_AB R148, R5, R148 ;  /* 0x000000940594723e */ /* 0x004fce00000010ff */
[----:B------:R-:W-:Y:S01]  /*8340*/  MUFU.EX2 R144, R144 ;  /* 0x0000009000907308 */ /* 0x000fe20000000800 */
[----:B-1----:R-:W-:-:S07]  /*8350*/  FMNMX.FTZ R44, R36, R79, !PT ;  /* 0x0000004f242c7209 */ /* 0x002fce0007810000 */
        /* <DEDUP_REMOVED lines=8> */
[--C-:B------:R-:W-:Y:S01]  /*83e0*/  FFMA.FTZ R145, R15, UR24, -R59.reuse ;  /* 0x000000180f917c23 */ /* 0x100fe2000801083b */
[----:B------:R-:W-:Y:S01]  /*83f0*/  @!P1 LEA R11, R11, UR45, 0x3 ;  /* 0x0000002d0b0b9c11 */ /* 0x000fe2000f8e18ff */
[----:B------:R-:W-:Y:S01]  /*8400*/  FFMA.FTZ R8, R12, UR24, -R59 ;  /* 0x000000180c087c23 */ /* 0x000fe2000801083b */
[----:B------:R-:W-:Y:S01]  /*8410*/  MUFU.EX2 R57, R57 ;  /* 0x0000003900397308 */ /* 0x000fe20000000800 */
[----:B------:R-:W-:-:S02]  /*8420*/  WARPGROUP.DEPBAR.LE gsb0, 0x0 ;  /* 0x00008000000079c5 */ /* 0x000fc40000010000 */
[----:B------:R-:W-:Y:S01]  /*8430*/  WARPGROUP.ARRIVE ;  /* 0x00000000000079c5 */ /* 0x000fe20000000000 */
[----:B------:R-:W-:Y:S01]  /*8440*/  IADD3 R7, R23, 0x9, RZ ;  /* 0x0000000917077810 */ /* 0x000fe20007ffe0ff */
[----:B------:R-:W-:Y:S02]  /*8450*/  @!P1 VIADD R15, R11, 0x16840 ;  /* 0x000168400b0f9836 */ /* 0x000fe40000000000 */
[--C-:B------:R-:W-:Y:S01]  /*8460*/  FFMA.FTZ R12, R20, UR24, -R59.reuse ;  /* 0x00000018140c7c23 */ /* 0x100fe2000801083b */
[----:B------:R-:W-:Y:S01]  /*8470*/  FFMA.FTZ R147, R25, UR24, -R59 ;  /* 0x0000001819937c23 */ /* 0x000fe2000801083b */
[----:B------:R-:W0:Y:S01]  /*8480*/  MUFU.EX2 R4, R4 ;  /* 0x0000000400047308 */ /* 0x000e220000000800 */
[----:B------:R-:W-:Y:S01]  /*8490*/  HGMMA.64x64x16.F32.BF16 R88, R120, gdesc[UR4].tnspB, R88, gsb0 ;  /* 0x40e0000478587df0 */ /* 0x000fe20008001858 */
[----:B------:R-:W-:Y:S01]  /*84a0*/  SEL R11, R7, 0x9, !P2 ;  /* 0x00000009070b7807 */ /* 0x000fe20005000000 */
[----:B------:R-:W-:Y:S01]  /*84b0*/  FADD.FTZ R7, R5, R2 ;  /* 0x0000000205077221 */ /* 0x000fe20000010000 */
        /* <DEDUP_REMOVED lines=21> */
[----:B-1----:R-:W-:Y:S01]  /*8610*/  FADD.FTZ R2, R149, R0 ;  /* 0x0000000095027221 */ /* 0x002fe20000010000 */
[--C-:B------:R-:W-:Y:S01]  /*8620*/  FFMA.FTZ R0, R63, UR24, -R59.reuse ;  /* 0x000000183f007c23 */ /* 0x100fe2000801083b */
[----:B------:R-:W-:Y:S01]  /*8630*/  F2FP.BF16.F32.PACK_AB R149, R149, R4 ;  /* 0x000000049595723e */ /* 0x000fe200000010ff */
[--C-:B------:R-:W-:Y:S01]  /*8640*/  FFMA.FTZ R71, R71, UR24, -R59.reuse ;  /* 0x0000001847477c23 */ /* 0x100fe2000801083b */
[--C-:B------:R-:W-:Y:S01]  /*8650*/  FFMA.FTZ R72, R72, UR24, -R59.reuse ;  /* 0x0000001848487c23 */ /* 0x100fe2000801083b */
[--C-:B------:R-:W-:Y:S01]  /*8660*/  FFMA.FTZ R73, R73, UR24, -R59.reuse ;  /* 0x0000001849497c23 */ /* 0x100fe2000801083b */
[--C-:B------:R-:W-:Y:S01]  /*8670*/  FFMA.FTZ R74, R74, UR24, -R59.reuse ;  /* 0x000000184a4a7c23 */ /* 0x100fe2000801083b */
[----:B------:R-:W1:Y:S01]  /*8680*/  MUFU.EX2 R145, R145 ;  /* 0x0000009100917308 */ /* 0x000e620000000800 */
[----:B------:R-:W-:Y:S01]  /*8690*/  FFMA.FTZ R75, R75, UR24, -R59 ;  /* 0x000000184b4b7c23 */ /* 0x000fe2000801083b */
[----:B------:R-:W-:Y:S01]  /*86a0*/  ISETP.LT.AND P2, PT, RZ, UR26, PT ;  /* 0x0000001aff007c0c */ /* 0x000fe2000bf41270 */
[----:B------:R-:W-:-:S05]  /*86b0*/  UIADD3 UR6, UR26, -0x1, URZ ;  /* 0xffffffff1a067890 */ /* 0x000fca000fffe03f */
[----:B------:R-:W3:Y:S02]  /*86c0*/  MUFU.EX2 R12, R12 ;  /* 0x0000000c000c7308 */ /* 0x000ee40000000800 */
[----:B------:R-:W-:-:S06]  /*86d0*/  UMOV UR26, UR6 ;  /* 0x00000006001a7c82 */ /* 0x000fcc0008000000 */
[----:B------:R-:W-:Y:S08]  /*86e0*/  MUFU.EX2 R146, R146 ;  /* 0x0000009200927308 */ /* 0x000ff00000000800 */
[----:B------:R4:W-:Y:S08]  /*86f0*/  MUFU.EX2 R33, R40 ;  /* 0x0000002800217308 */ /* 0x0009f00000000800 */
[----:B------:R-:W5:Y:S01]  /*8700*/  MUFU.EX2 R147, R147 ;  /* 0x0000009300937308 */ /* 0x000f620000000800 */
[----:B----4-:R-:W-:Y:S01]  /*8710*/  FADD.FTZ R40, R150, R7 ;  /* 0x0000000796287221 */ /* 0x010fe20000010000 */
[----:B--2---:R-:W-:Y:S01]  /*8720*/  FADD.FTZ R7, R151, R2 ;  /* 0x0000000297077221 */ /* 0x004fe20000010000 */
[----:B0-----:R-:W-:-:S02]  /*8730*/  F2FP.BF16.F32.PACK_AB R151, R8, R151 ;  /* 0x000000970897723e */ /* 0x001fc400000010ff */
[----:B------:R-:W-:Y:S01]  /*8740*/  F2FP.BF16.F32.PACK_AB R150, R77, R150 ;  /* 0x000000964d96723e */ /* 0x000fe200000010ff */
[----:B------:R-:W-:Y:S02]  /*8750*/  FADD.FTZ R2, R8, R7 ;  /* 0x0000000708027221 */ /* 0x000fe40000010000 */
[----:B------:R-:W-:Y:S02]  /*8760*/  MUFU.EX2 R13, R13 ;  /* 0x0000000d000d7308 */ /* 0x000fe40000000800 */
[----:B-1----:R-:W-:Y:S01]  /*8770*/  FADD.FTZ R7, R145, R2 ;  /* 0x0000000291077221 */ /* 0x002fe20000010000 */
[----:B------:R-:W-:Y:S01]  /*8780*/  FFMA.FTZ R2, R65, UR24, -R59 ;  /* 0x0000001841027c23 */ /* 0x000fe2000801083b */
[C---:B---3--:R-:W-:Y:S02]  /*8790*/  F2FP.BF16.F32.PACK_AB R145, R12.reuse, R145 ;  /* 0x000000910c91723e */ /* 0x048fe400000010ff */
[----:B------:R-:W-:Y:S01]  /*87a0*/  FADD.FTZ R42, R12, R7 ;  /* 0x000000070c2a7221 */ /* 0x000fe20000010000 */
[----:B------:R-:W-:-:S02]  /*87b0*/  WARPGROUP.DEPBAR.LE gsb0, 0x0 ;  /* 0x00008000000079c5 */ /* 0x000fc40000010000 */
[----:B------:R0:W-:Y:S06]  /*87c0*/  BAR.ARV R11, 0x100 ;  /* 0x0004000b0000751d */ /* 0x0001ec0000002000 */
[----:B------:R1:W-:Y:S01]  /*87d0*/  @!P1 SYNCS.ARRIVE.TRANS64.RED.A1T0 RZ, [R15+URZ], RZ ;  /* 0x000000ff0fff99a7 */ /* 0x0003e2000810043f */
[----:B------:R-:W2:Y:S01]  /*87e0*/  MUFU.EX2 R20, R20 ;  /* 0x0000001400147308 */ /* 0x000ea20000000800 */
[----:B-----5:R-:W-:Y:S01]  /*87f0*/  FADD.FTZ R7, R147, R42 ;  /* 0x0000002a93077221 */ /* 0x020fe20000010000 */
[-C--:B------:R-:W-:Y:S01]  /*8800*/  FMUL.FTZ R88, R88, R69.reuse ;  /* 0x0000004558587220 */ /* 0x080fe20000410000 */
[-C--:B------:R-:W-:Y:S01]  /*8810*/  FMUL.FTZ R89, R89, R69.reuse ;  /* 0x0000004559597220 */ /* 0x080fe20000410000 */
[-C--:B------:R-:W-:Y:S01]  /*8820*/  FMUL.FTZ R92, R92, R69.reuse ;  /* 0x000000455c5c7220 */ /* 0x080fe20000410000 */
[-C--:B------:R-:W-:Y:S01]  /*8830*/  FMUL.FTZ R93, R93, R69.reuse ;  /* 0x000000455d5d7220 */ /* 0x080fe20000410000 */
[-C--:B------:R-:W-:Y:S01]  /*8840*/  FMUL.FTZ R96, R96, R69.reuse ;  /* 0x0000004560607220 */ /* 0x080fe20000410000 */
[----:B-1----:R-:W-:Y:S01]  /*8850*/  IMAD.U32 R15, RZ, RZ, UR21 ;  /* 0x00000015ff0f7e24 */ /* 0x002fe2000f8e00ff */
[----:B------:R-:W-:Y:S01]  /*8860*/  MUFU.EX2 R140, R140 ;  /* 0x0000008c008c7308 */ /* 0x000fe20000000800 */
[----:B------:R-:W-:Y:S01]  /*8870*/  UMOV UR21, UR39 ;  /* 0x0000002700157c82 */ /* 0x000fe20008000000 */
[-C--:B------:R-:W-:Y:S01]  /*8880*/  FMUL.FTZ R97, R97, R69.reuse ;  /* 0x0000004561617220 */ /* 0x080fe20000410000 */
[-C--:B------:R-:W-:Y:S01]  /*8890*/  FMUL.FTZ R100, R100, R69.reuse ;  /* 0x0000004564647220 */ /* 0x080fe20000410000 */
[----:B------:R-:W-:Y:S01]  /*88a0*/  @!P1 LEA R15, R15, UR45, 0x3 ;  /* 0x0000002d0f0f9c11 */ /* 0x000fe2000f8e18ff */
[-C--:B------:R-:W-:Y:S01]  /*88b0*/  FMUL.FTZ R101, R101, R69.reuse ;  /* 0x0000004565657220 */ /* 0x080fe20000410000 */
[-C--:B------:R-:W-:Y:S01]  /*88c0*/  FMUL.FTZ R104, R104, R69.reuse ;  /* 0x0000004568687220 */ /* 0x080fe20000410000 */
[----:B------:R-:W-:Y:S01]  /*88d0*/  FMUL.FTZ R105, R105, R69 ;  /* 0x0000004569697220 */ /* 0x000fe20000410000 */
[----:B------:R-:W1:Y:S01]  /*88e0*/  MUFU.EX2 R141, R141 ;  /* 0x0000008d008d7308 */ /* 0x000e620000000800 */
[----:B0-----:R-:W-:-:S02]  /*88f0*/  @!P1 VIADD R11, R15, 0x16860 ;  /* 0x000168600f0b9836 */ /* 0x001fc40000000000 */
[C---:B--2---:R-:W-:Y:S01]  /*8900*/  FADD.FTZ R42, R20.reuse, R7 ;  /* 0x00000007142a7221 */ /* 0x044fe20000010000 */
[----:B------:R-:W-:Y:S01]  /*8910*/  F2FP.BF16.F32.PACK_AB R147, R20, R147 ;  /* 0x000000931493723e */ /* 0x000fe200000010ff */
[-C--:B------:R-:W-:Y:S01]  /*8920*/  FMUL.FTZ R108, R108, R69.reuse ;  /* 0x000000456c6c7220 */ /* 0x080fe20000410000 */
[-C--:B------:R-:W-:Y:S01]  /*8930*/  FMUL.FTZ R109, R109, R69.reuse ;  /* 0x000000456d6d7220 */ /* 0x080fe20000410000 */
[----:B------:R-:W-:Y:S01]  /*8940*/  @!P1 PRMT R15, RZ, 0x654, R11 ;  /* 0x00000654ff0f9816 */ /* 0x000fe2000000000b */
[----:B------:R-:W-:Y:S01]  /*8950*/  FADD.FTZ R11, R77, R40 ;  /* 0x000000284d0b7221 */ /* 0x000fe20000010000 */
[----:B------:R-:W0:Y:S01]  /*8960*/  MUFU.EX2 R26, R26 ;  /* 0x0000001a001a7308 */ /* 0x000e220000000800 */
[-C--:B------:R-:W-:Y:S01]  /*8970*/  FMUL.FTZ R112, R112, R69.reuse ;  /* 0x0000004570707220 */ /* 0x080fe20000410000 */
[----:B------:R2:W-:Y:S01]  /*8980*/  @!P1 SYNCS.ARRIVE.TRANS64.RED.A1T0 RZ, [R15+URZ], RZ ;  /* 0x000000ff0fff99a7 */ /* 0x0005e2000810043f */
[----:B------:R-:W-:Y:S01]  /*8990*/  FADD.FTZ R40, R144, R11 ;  /* 0x0000000b90287221 */ /* 0x000fe20000010000 */
[----:B------:R-:W-:Y:S01]  /*89a0*/  F2FP.BF16.F32.PACK_AB R144, R9, R144 ;  /* 0x000000900990723e */ /* 0x000fe200000010ff */
[-C--:B------:R-:W-:Y:S01]  /*89b0*/  FMUL.FTZ R113, R113, R69.reuse ;  /* 0x0000004571717220 */ /* 0x080fe20000410000 */
[-C--:B------:R-:W-:Y:S01]  /*89c0*/  FMUL.FTZ R116, R116, R69.reuse ;  /* 0x0000004574747220 */ /* 0x080fe20000410000 */
[----:B------:R-:W-:Y:S01]  /*89d0*/  FADD.FTZ R11, R9, R40 ;  /* 0x00000028090b7221 */ /* 0x000fe20000010000 */
[----:B------:R-:W3:Y:S01]  /*89e0*/  MUFU.EX2 R142, R142 ;  /* 0x0000008e008e7308 */ /* 0x000ee20000000800 */
[----:B-1----:R-:W-:Y:S01]  /*89f0*/  FADD.FTZ R7, R141, R42 ;  /* 0x0000002a8d077221 */ /* 0x002fe20000010000 */
[----:B------:R-:W-:Y:S01]  /*8a00*/  FFMA.FTZ R40, R67, UR24, -R59 ;  /* 0x0000001843287c23 */ /* 0x000fe2000801083b */
[----:B------:R-:W-:Y:S01]  /*8a10*/  FADD.FTZ R46, R146, R11 ;  /* 0x0000000b922e7221 */ /* 0x000fe20000010000 */
[----:B------:R-:W-:Y:S01]  /*8a20*/  FFMA.FTZ R59, R76, UR24, -R59 ;  /* 0x000000184c3b7c23 */ /* 0x000fe2000801083b */
[----:B------:R-:W-:Y:S01]  /*8a30*/  F2FP.BF16.F32.PACK_AB R146, R13, R146 ;  /* 0x000000920d92723e */ /* 0x000fe200000010ff */
[----:B------:R-:W-:Y:S01]  /*8a40*/  FMUL.FTZ R117, R117, R69 ;  /* 0x0000004575757220 */ /* 0x000fe20000410000 */
[----:B------:R-:W-:Y:S01]  /*8a50*/  FADD.FTZ R11, R13, R46 ;  /* 0x0000002e0d0b7221 */ /* 0x000fe20000010000 */
[----:B------:R-:W1:Y:S01]  /*8a60*/  MUFU.EX2 R143, R143 ;  /* 0x0000008f008f7308 */ /* 0x000e620000000800 */
[C---:B0-----:R-:W-:Y:S01]  /*8a70*/  FADD.FTZ R42, R26.reuse, R7 ;  /* 0x000000071a2a7221 */ /* 0x041fe20000010000 */
[----:B------:R-:W-:Y:S01]  /*8a80*/  F2FP.BF16.F32.PACK_AB R141, R26, R141 ;  /* 0x0000008d1a8d723e */ /* 0x000fe200000010ff */
[----:B------:R-:W-:Y:S01]  /*8a90*/  FADD.FTZ R46, R140, R11 ;  /* 0x0000000b8c2e7221 */ /* 0x000fe20000010000 */
[----:B------:R-:W-:Y:S01]  /*8aa0*/  F2FP.BF16.F32.PACK_AB R140, R21, R140 ;  /* 0x0000008c158c723e */ /* 0x000fe200000010ff */
[-C--:B------:R-:W-:Y:S01]  /*8ab0*/  FMUL.FTZ R90, R90, R57.reuse ;  /* 0x000000395a5a7220 */ /* 0x080fe20000410000 */
[-C--:B------:R-:W-:Y:S01]  /*8ac0*/  FMUL.FTZ R91, R91, R57.reuse ;  /* 0x000000395b5b7220 */ /* 0x080fe20000410000 */
[----:B------:R-:W-:Y:S01]  /*8ad0*/  FADD.FTZ R11, R21, R46 ;  /* 0x0000002e150b7221 */ /* 0x000fe20000010000 */
[----:B------:R-:W0:Y:S01]  /*8ae0*/  MUFU.EX2 R31, R31 ;  /* 0x0000001f001f7308 */ /* 0x000e220000000800 */
[-C--:B------:R-:W-:Y:S01]  /*8af0*/  FMUL.FTZ R94, R94, R57.reuse ;  /* 0x000000395e5e7220 */ /* 0x080fe20000410000 */
[-C--:B------:R-:W-:Y:S01]  /*8b00*/  FMUL.FTZ R95, R95, R57.reuse ;  /* 0x000000395f5f7220 */ /* 0x080fe20000410000 */
[----:B---3--:R-:W-:Y:S01]  /*8b10*/  FADD.FTZ R46, R142, R11 ;  /* 0x0000000b8e2e7221 */ /* 0x008fe20000010000 */
        /* <DEDUP_REMOVED lines=13> */
[C---:B0-----:R-:W-:Y:S01]  /*8bf0*/  FADD.FTZ R11, R31.reuse, R46 ;  /* 0x0000002e1f0b7221 */ /* 0x041fe20000010000 */
[----:B------:R-:W-:Y:S01]  /*8c00*/  F2FP.BF16.F32.PACK_AB R142, R31, R142 ;  /* 0x0000008e1f8e723e */ /* 0x000fe200000010ff */
[-C--:B------:R-:W-:Y:S01]  /*8c10*/  FMUL.FTZ R118, R118, R57.reuse ;  /* 0x0000003976767220 */ /* 0x080fe20000410000 */
[----:B------:R-:W-:-:S04]  /*8c20*/  FMUL.FTZ R119, R119, R57 ;  /* 0x0000003977777220 */ /* 0x000fc80000410000 */
[----:B------:R-:W0:Y:S01]  /*8c30*/  MUFU.EX2 R137, R137 ;  /* 0x0000008900897308 */ /* 0x000e220000000800 */
[C---:B---3--:R-:W-:Y:S01]  /*8c40*/  FADD.FTZ R42, R30.reuse, R7 ;  /* 0x000000071e2a7221 */ /* 0x048fe20000010000 */
[----:B------:R-:W-:-:S06]  /*8c50*/  F2FP.BF16.F32.PACK_AB R143, R30, R143 ;  /* 0x0000008f1e8f723e */ /* 0x000fcc00000010ff */
[----:B------:R-:W3:Y:S01]  /*8c60*/  MUFU.EX2 R32, R32 ;  /* 0x0000002000207308 */ /* 0x000ee20000000800 */
[----:B-1----:R-:W-:Y:S01]  /*8c70*/  FADD.FTZ R46, R136, R11 ;  /* 0x0000000b882e7221 */ /* 0x002fe20000010000 */
[----:B------:R-:W-:-:S03]  /*8c80*/  F2FP.BF16.F32.PACK_AB R136, R27, R136 ;  /* 0x000000881b88723e */ /* 0x000fc600000010ff */
[----:B------:R-:W-:-:S03]  /*8c90*/  FADD.FTZ R7, R27, R46 ;  /* 0x0000002e1b077221 */ /* 0x000fc60000010000 */
[----:B------:R-:W1:Y:S01]  /*8ca0*/  MUFU.EX2 R138, R138 ;  /* 0x0000008a008a7308 */ /* 0x000e620000000800 */
[----:B0-----:R-:W-:-:S07]  /*8cb0*/  FADD.FTZ R5, R137, R42 ;  /* 0x0000002a89057221 */ /* 0x001fce0000010000 */
        /* <DEDUP_REMOVED lines=61> */
[----:B------:R-:W-:Y:S01]  /*9090*/  F2FP.BF16.F32.PACK_AB R125, R4, R125 ;  /* 0x0000007d047d723e */ /* 0x000fe200000010ff */
[----:B------:R-:W-:-:S05]  /*90a0*/  IMAD.MOV.U32 R4, RZ, RZ, R49 ;  /* 0x000000ffff047224 */ /* 0x000fca00078e0031 */
        /* <DEDUP_REMOVED lines=23> */
[----:B---3--:R-:W-:Y:S01]  /*9220*/  FADD.FTZ R5, R8, R5 ;  /* 0x0000000508057221 */ /* 0x008fe20000010000 */
[C---:B-1----:R-:W-:Y:S01]  /*9230*/  FADD.FTZ R2, R3.reuse, R2 ;  /* 0x0000000203027221 */ /* 0x042fe20000010000 */
[----:B------:R-:W-:Y:S01]  /*9240*/  F2FP.BF16.F32.PACK_AB R122, R3, R36 ;  /* 0x00000024037a723e */ /* 0x000fe200000010ff */
[----:B------:R-:W-:Y:S02]  /*9250*/  IMAD.MOV.U32 R3, RZ, RZ, R44 ;  /* 0x000000ffff037224 */ /* 0x000fe400078e002c */
[C---:B0-----:R-:W-:Y:S01]  /*9260*/  FADD.FTZ R0, R59.reuse, R5 ;  /* 0x000000053b007221 */ /* 0x041fe20000010000 */
[----:B------:R-:W-:Y:S01]  /*9270*/  F2FP.BF16.F32.PACK_AB R123, R59, R8 ;  /* 0x000000083b7b723e */ /* 0x000fe200000010ff */
[----:B--2---:R-:W-:Y:S06]  /*9280*/  @P2 BRA `(.L_x_14482) ;  /* 0xffffffd800e42947 */ /* 0x004fec000383ffff */
.L_x_14473:
[----:B------:R-:W-:Y:S06]  /*9290*/  BAR.ARV 0x8, 0x200 ;  /* 0x0208000000007b1d */ /* 0x000fec0000002000 */
[----:B------:R-:W-:Y:S05]  /*92a0*/  @!P0 BRA `(.L_x_14483) ;  /* 0x0000000000048947 */ /* 0x000fea0003800000 */
[----:B------:R-:W-:Y:S01]  /*92b0*/  BPT.TRAP 0x1 ;  /* 0x000000040000795c */ /* 0x000fe20000300000 */
.L_x_14483:
[----:B------:R-:W-:Y:S01]  /*92c0*/  ULEA UR5, UR39, UR45, 0x3 ;  /* 0x0000002d27057291 */ /* 0x000fe2000f8e183f */
[----:B------:R-:W-:-:S05]  /*92d0*/  IMAD.U32 R3, RZ, RZ, UR37 ;  /* 0x00000025ff037e24 */ /* 0x000fca000f8e00ff */
[----:B------:R-:W-:-:S04]  /*92e0*/  SHF.L.U32 R3, R3, 0x1f, RZ ;  /* 0x0000001f03037819 */ /* 0x000fc800000006ff */
[----:B------:R0:W1:Y:S01]  /*92f0*/  SYNCS.PHASECHK.TRANS64.TRYWAIT P2, [UR5+0x16850], R3 ;  /* 0x01685003ff0075a7 */ /* 0x0000620008040145 */
[----:B------:R-:W-:Y:S05]  /*9300*/  @!P0 BRA `(.L_x_14484) ;  /* 0x0000000000048947 */ /* 0x000fea0003800000 */
[----:B------:R-:W-:Y:S01]  /*9310*/  BPT.TRAP 0x1 ;  /* 0x000000040000795c */ /* 0x000fe20000300000 */
.L_x_14484:
[----:B-1----:R-:W-:Y:S05]  /*9320*/  @P2 BRA `(.L_x_14485) ;  /* 0x0000000000082947 */ /* 0x002fea0003800000 */
[----:B------:R-:W1:Y:S02]  /*9330*/  SYNCS.PHASECHK.TRANS64.TRYWAIT P0, [UR5+0x16850], R3 ;  /* 0x01685003ff0075a7 */ /* 0x000e640008000145 */
[----:B-1----:R-:W-:Y:S05]  /*9340*/  @!P0 BRA `(.L_x_14486) ;  /* 0x0000005800c48947 */ /* 0x002fea0003800000 */
.L_x_14485:
        /* <DEDUP_REMOVED lines=19> */
[----:B------:R-:W-:Y:S01]  /*9480*/  MOV R2, RZ ;  /* 0x000000ff00027202 */ /* 0x000fe20000000f00 */
[----:B-1----:R-:W-:-:S03]  /*9490*/  FADD.FTZ R5, R5, R0 ;  /* 0x0000000005057221 */ /* 0x002fc60000010000 */
[----:B------:R-:W0:Y:S01]  /*94a0*/  SHFL.BFLY PT, R4, R3, 0x1, 0x1f ;  /* 0x0c201f0003047f89 */ /* 0x000e2200000e0000 */
[----:B------:R-:W-:-:S03]  /*94b0*/  IMAD.MOV.U32 R0, RZ, RZ, -0x800000 ;  /* 0xff800000ff007424 */ /* 0x000fc600078e00ff */
[----:B------:R-:W1:Y:S01]  /*94c0*/  SHFL.BFLY PT, R6, R5, 0x1, 0x1f ;  /* 0x0c201f0005067f89 */ /* 0x000e6200000e0000 */
[----:B0-----:R-:W-:Y:S01]  /*94d0*/  FADD.FTZ R8, R3, R4 ;  /* 0x0000000403087221 */ /* 0x001fe20000010000 */
[----:B------:R-:W-:Y:S02]  /*94e0*/  IMAD.U32 R3, RZ, RZ, UR24 ;  /* 0x00000018ff037e24 */ /* 0x000fe4000f8e00ff */
[----:B------:R-:W-:Y:S02]  /*94f0*/  IMAD.U32 R4, RZ, RZ, UR24 ;  /* 0x00000018ff047e24 */ /* 0x000fe4000f8e00ff */
[----:B-1----:R-:W-:Y:S01]  /*9500*/  FADD.FTZ R9, R5, R6 ;  /* 0x0000000605097221 */ /* 0x002fe20000010000 */
[----:B------:R-:W-:Y:S01]  /*9510*/  FSETP.NE.FTZ.AND P0, PT, R8, RZ, PT ;  /* 0x000000ff0800720b */ /* 0x000fe20003f15000 */
[----:B------:R-:W-:-:S03]  /*9520*/  IMAD.MOV.U32 R5, RZ, RZ, RZ ;  /* 0x000000ffff057224 */ /* 0x000fc600078e00ff */
[----:B------:R-:W-:-:S09]  /*9530*/  FSETP.NE.FTZ.AND P2, PT, R9, RZ, PT ;  /* 0x000000ff0900720b */ /* 0x000fd20003f55000 */
[----:B------:R-:W0:Y:S01]  /*9540*/  @P0 MUFU.LG2 R6, R8 ;  /* 0x0000000800060308 */ /* 0x000e220000000c00 */
[----:B------:R-:W-:-:S07]  /*9550*/  @P0 FMUL.FTZ R4, R4, 0.69314718246459960938 ;  /* 0x3f31721804040820 */ /* 0x000fce0000410000 */
[----:B------:R1:W-:Y:S08]  /*9560*/  @P0 MUFU.RCP R2, R8 ;  /* 0x0000000800020308 */ /* 0x0003f00000001000 */
[----:B------:R-:W2:Y:S01]  /*9570*/  @P2 MUFU.LG2 R7, R9 ;  /* 0x0000000900072308 */ /* 0x000ea20000000c00 */
[----:B-1----:R-:W-:Y:S01]  /*9580*/  @P2 FMUL.FTZ R8, R3, 0.69314718246459960938 ;  /* 0x3f31721803082820 */ /* 0x002fe20000410000 */
[----:B0-----:R-:W-:Y:S01]  /*9590*/  @P0 FMUL.FTZ R3, R6, 0.69314718246459960938 ;  /* 0x3f31721806030820 */ /* 0x001fe20000410000 */
[----:B------:R-:W-:-:S03]  /*95a0*/  @!P1 IADD3 R6, R10, 0x16860, RZ ;  /* 0x000168600a069810 */ /* 0x000fc60007ffe0ff */
[----:B------:R-:W-:Y:S01]  /*95b0*/  @P0 FFMA.FTZ R26, R4, R49, R3 ;  /* 0x00000031041a0223 */ /* 0x000fe20000010003 */
[----:B------:R-:W-:Y:S01]  /*95c0*/  @!P1 PRMT R6, RZ, 0x654, R6 ;  /* 0x00000654ff069816 */ /* 0x000fe20000000006 */
[----:B------:R-:W0:Y:S01]  /*95d0*/  @P2 MUFU.RCP R5, R9 ;  /* 0x0000000900052308 */ /* 0x000e220000001000 */
[----:B------:R-:W-:Y:S01]  /*95e0*/  PLOP3.LUT P0, PT, PT, PT, PT, 0x8, 0x0 ;  /* 0x000000000000781c */ /* 0x000fe20003f0e170 */
[----:B------:R-:W-:Y:S02]  /*95f0*/  WARPGROUP.DEPBAR.LE gsb0, 0x0 ;  /* 0x00008000000079c5 */ /* 0x000fe40000010000 */
[----:B------:R-:W-:Y:S01]  /*9600*/  WARPGROUP.ARRIVE ;  /* 0x00000000000079c5 */ /* 0x000fe20000000000 */
[----:B--2---:R-:W-:-:S05]  /*9610*/  @P2 FMUL.FTZ R7, R7, 0.69314718246459960938 ;  /* 0x3f31721807072820 */ /* 0x004fca0000410000 */
[----:B------:R-:W-:Y:S01]  /*9620*/  HGMMA.64x64x16.F32.BF16 R88, R144, gdesc[UR4].tnspB, R88, gsb0 ;  /* 0x40e0000490587df0 */ /* 0x000fe20008001858 */
[----:B------:R-:W-:Y:S01]  /*9630*/  UIADD3 UR6, UR4, 0x100, URZ ;  /* 0x0000010004067890 */ /* 0x000fe2000fffe03f */
[----:B------:R-:W-:Y:S01]  /*9640*/  UMOV UR7, 0x40000040 ;  /* 0x4000004000077882 */ /* 0x000fe20000000000 */
[----:B------:R-:W-:Y:S01]  /*9650*/  @P2 FFMA.FTZ R0, R8, R44, R7 ;  /* 0x0000002c08002223 */ /* 0x000fe20000010007 */
        /* <DEDUP_REMOVED lines=65> */
.L_x_14456:
        /* <DEDUP_REMOVED lines=18> */
[----:B------:R-:W-:Y:S01]  /*9b90*/  IMAD.MOV.U32 R28, RZ, RZ, R37 ;  /* 0x000000ffff1c7224 */ /* 0x000fe200078e0025 */
        /* <DEDUP_REMOVED lines=13> */
[----:B------:R-:W-:Y:S01]  /*9c70*/  F2FP.BF16.F32.PACK_AB R115, R119, R118 ;  /* 0x000000767773723e */ /* 0x000fe200000010ff */
[----:B------:R-:W-:Y:S01]  /*9c80*/  ULDC UR5, c[0x0][0xa88] ;  /* 0x0002a20000057ab9 */ /* 0x000fe20000000800 */
[----:B------:R-:W-:Y:S01]  /*9c90*/  BAR.SYNC.DEFER_BLOCKING 0x1, 0x180 ;  /* 0x0046000000007b1d */ /* 0x000fe20000010000 */
[----:B-1----:R-:W-:Y:S01]  /*9ca0*/  ISETP.NE.AND P1, PT, R32, 0x1, PT ;  /* 0x000000012000780c */ /* 0x002fe20003f25270 */
[----:B------:R-:W-:-:S04]  /*9cb0*/  IMAD.U32 R34, RZ, RZ, UR8 ;  /* 0x00000008ff227e24 */ /* 0x000fc8000f8e00ff */
[----:B------:R-:W-:Y:S01]  /*9cc0*/  ULDC.64 UR8, c[0x0][0xae8] ;  /* 0x0002ba0000087ab9 */ /* 0x000fe20000000a00 */
[----:B------:R-:W-:Y:S02]  /*9cd0*/  MOV R2, R27 ;  /* 0x0000001b00027202 */ /* 0x000fe40000000f00 */
[----:B0-----:R-:W-:Y:S01]  /*9ce0*/  MOV R3, R4 ;  /* 0x0000000400037202 */ /* 0x001fe20000000f00 */
[----:B------:R-:W-:Y:S02]  /*9cf0*/  ULDC.64 UR10, c[0x0][0xaf0] ;  /* 0x0002bc00000a7ab9 */ /* 0x000fe40000000a00 */
[--C-:B------:R-:W-:Y:S02]  /*9d00*/  IMAD.WIDE R10, R155, 0x2, R2.reuse ;  /* 0x000000029b0a7825 */ /* 0x100fe400078e0202 */
[----:B------:R-:W0:Y:S02]  /*9d10*/  @P1 LDC R20, c[0x0][0xbec] ;  /* 0x0002fb00ff141b82 */ /* 0x000e240000000800 */
[----:B------:R-:W-:Y:S01]  /*9d20*/  IMAD.WIDE R2, R5, 0x2, R2 ;  /* 0x0000000205027825 */ /* 0x000fe200078e0202 */
[----:B------:R-:W-:-:S02]  /*9d30*/  LOP3.LUT R4, R10, 0x380, RZ, 0xc0, !PT ;  /* 0x000003800a047812 */ /* 0x000fc400078ec0ff */
[----:B------:R-:W-:Y:S02]  /*9d40*/  IADD3 R33, P0, R10, 0x60, RZ ;  /* 0x000000600a217810 */ /* 0x000fe40007f1e0ff */
[----:B------:R-:W-:Y:S01]  /*9d50*/  SHF.R.U64 R5, R4, 0x3, RZ ;  /* 0x0000000304057819 */ /* 0x000fe200000012ff */
[----:B------:R-:W1:Y:S01]  /*9d60*/  @P1 LDC R35, c[0x0][0xbf0] ;  /* 0x0002fc00ff231b82 */ /* 0x000e620000000800 */
[----:B------:R-:W-:Y:S01]  /*9d70*/  LOP3.LUT R4, R33, 0x380, RZ, 0xc0, !PT ;  /* 0x0000038021047812 */ /* 0x000fe200078ec0ff */
[--C-:B------:R-:W-:Y:S01]  /*9d80*/  IMAD.X R9, RZ, RZ, R11.reuse, P0 ;  /* 0x000000ffff097224 */ /* 0x100fe200000e060b */
[----:B------:R-:W-:Y:S02]  /*9d90*/  IADD3 R31, P2, R10, 0x40, RZ ;  /* 0x000000400a1f7810 */ /* 0x000fe40007f5e0ff */
[----:B------:R-:W-:Y:S02]  /*9da0*/  SHF.R.U64 R4, R4, 0x3, RZ ;  /* 0x0000000304047819 */ /* 0x000fe400000012ff */
[----:B------:R-:W-:Y:S01]  /*9db0*/  IADD3 R29, P3, R10, 0x20, RZ ;  /* 0x000000200a1d7810 */ /* 0x000fe20007f7e0ff */
[----:B------:R-:W-:Y:S01]  /*9dc0*/  IMAD.X R7, RZ, RZ, R11, P2 ;  /* 0x000000ffff077224 */ /* 0x000fe200010e060b */
[----:B------:R-:W-:-:S02]  /*9dd0*/  LOP3.LUT R6, R31, 0x380, RZ, 0xc0, !PT ;  /* 0x000003801f067812 */ /* 0x000fc400078ec0ff */
[----:B------:R-:W-:Y:S02]  /*9de0*/  LOP3.LUT R8, R4, R33, RZ, 0x3c, !PT ;  /* 0x0000002104087212 */ /* 0x000fe400078e3cff */
[----:B------:R-:W-:Y:S02]  /*9df0*/  SHF.R.U64 R6, R6, 0x3, RZ ;  /* 0x0000000306067819 */ /* 0x000fe400000012ff */
[----:B------:R-:W-:Y:S01]  /*9e00*/  LOP3.LUT R4, R29, 0x380, RZ, 0xc0, !PT ;  /* 0x000003801d047812 */ /* 0x000fe200078ec0ff */
[----:B0-----:R-:W-:Y:S01]  /*9e10*/  @P1 IMAD.HI.U32 R20, R37, R20, RZ ;  /* 0x0000001425141227 */ /* 0x001fe200078e00ff */
[----:B------:R-:W-:Y:S02]  /*9e20*/  LOP3.LUT R6, R6, R31, RZ, 0x3c, !PT ;  /* 0x0000001f06067212 */ /* 0x000fe400078e3cff */
[----:B------:R-:W-:Y:S02]  /*9e30*/  SHF.R.U64 R4, R4, 0x3, RZ ;  /* 0x0000000304047819 */ /* 0x000fe400000012ff */
[----:B------:R-:W-:-:S02]  /*9e40*/  IADD3 R31, P2, R2, 0x3000, RZ ;  /* 0x00003000021f7810 */ /* 0x000fc40007f5e0ff */
[----:B------:R-:W-:Y:S02]  /*9e50*/  LOP3.LUT R4, R4, R29, RZ, 0x3c, !PT ;  /* 0x0000001d04047212 */ /* 0x000fe400078e3cff */
[----:B------:R-:W-:Y:S01]  /*9e60*/  LOP3.LUT R29, R31, 0x380, RZ, 0xc0, !PT ;  /* 0x000003801f1d7812 */ /* 0x000fe200078ec0ff */
[----:B------:R-:W-:Y:S01]  /*9e70*/  IMAD.X R21, RZ, RZ, R3, P2 ;  /* 0x000000ffff157224 */ /* 0x000fe200010e0603 */
[----:B-1----:R-:W-:Y:S02]  /*9e80*/  @P1 SHF.R.U32.HI R28, RZ, R35, R20 ;  /* 0x00000023ff1c1219 */ /* 0x002fe40000011614 */
[----:B------:R-:W-:Y:S02]  /*9e90*/  SHF.R.U64 R20, R29, 0x3, RZ ;  /* 0x000000031d147819 */ /* 0x000fe400000012ff */
[----:B------:R-:W-:Y:S02]  /*9ea0*/  IADD3 R29, -R28, RZ, RZ ;  /* 0x000000ff1c1d7210 */ /* 0x000fe40007ffe1ff */
[----:B------:R-:W-:Y:S01]  /*9eb0*/  LOP3.LUT R10, R5, R10, RZ, 0x3c, !PT ;  /* 0x0000000a050a7212 */ /* 0x000fe200078e3cff */
[----:B------:R-:W-:Y:S01]  /*9ec0*/  IMAD.X R5, RZ, RZ, R11, P3 ;  /* 0x000000ffff057224 */ /* 0x000fe200018e060b */
[----:B------:R-:W-:Y:S01]  /*9ed0*/  LOP3.LUT R20, R20, R31, RZ, 0x3c, !PT ;  /* 0x0000001f14147212 */ /* 0x000fe200078e3cff */
[----:B------:R-:W-:Y:S01]  /*9ee0*/  IMAD R29, R32, R29, R37 ;  /* 0x0000001d201d7224 */ /* 0x000fe200078e0225 */
[----:B------:R-:W-:-:S02]  /*9ef0*/  MOV R31, R10 ;  /* 0x0000000a001f7202 */ /* 0x000fc40000000f00 */
[----:B------:R-:W-:Y:S02]  /*9f00*/  SHF.R.S32.HI R11, RZ, 0x1f, R28 ;  /* 0x0000001fff0b7819 */ /* 0x000fe4000001141c */
[----:B------:R-:W-:Y:S02]  /*9f10*/  IADD3 R10, P0, R28, UR6, RZ ;  /* 0x000000061c0a7c10 */ /* 0x000fe4000ff1e0ff */
[----:B------:R-:W-:Y:S02]  /*9f20*/  IADD3 R33, P3, R2, 0x1800, RZ ;  /* 0x0000180002217810 */ /* 0x000fe40007f7e0ff */
[----:B------:R-:W-:Y:S02]  /*9f30*/  SHF.R.S32.HI R30, RZ, 0x1f, R29 ;  /* 0x0000001fff1e7819 */ /* 0x000fe4000001141d */
[----:B------:R-:W-:Y:S01]  /*9f40*/  IADD3.X R11, R11, UR7, R34, P0, !PT ;  /* 0x000000070b0b7c10 */ /* 0x000fe200087fe422 */
[----:B------:R-:W-:Y:S01]  /*9f50*/  ULDC.64 UR6, c[0x0][0xb88] ;  /* 0x0002e20000067ab9 */ /* 0x000fe20000000a00 */
[----:B------:R-:W-:Y:S01]  /*9f60*/  LOP3.LUT R24, R33, 0x380, RZ, 0xc0, !PT ;  /* 0x0000038021187812 */ /* 0x000fe200078ec0ff */
[----:B------:R-:W-:Y:S01]  /*9f70*/  IMAD.X R25, RZ, RZ, R3, P3 ;  /* 0x000000ffff197224 */ /* 0x000fe200018e0603 */
[----:B------:R-:W-:Y:S01]  /*9f80*/  MOV R28, R8 ;  /* 0x00000008001c7202 */ /* 0x000fe20000000f00 */
[----:B------:R-:W-:Y:S01]  /*9f90*/  IMAD R8, R30, UR6, RZ ;  /* 0x000000061e087c24 */ /* 0x000fe2000f8e02ff */
[----:B------:R-:W-:Y:S01]  /*9fa0*/  MOV R30, R6 ;  /* 0x00000006001e7202 */ /* 0x000fe20000000f00 */
[----:B------:R-:W-:Y:S01]  /*9fb0*/  IMAD.WIDE.U32 R6, R29, UR6, R10 ;  /* 0x000000061d067c25 */ /* 0x000fe2000f8e000a */
[----:B------:R-:W-:-:S02]  /*9fc0*/  SHF.R.U64 R24, R24, 0x3, RZ ;  /* 0x0000000318187819 */ /* 0x000fc400000012ff */
[----:B------:R-:W-:Y:S01]  /*9fd0*/  LOP3.LUT P0, RZ, R152, 0x3, RZ, 0xc0, !PT ;  /* 0x0000000398ff7812 */ /* 0x000fe2000780c0ff */
[----:B------:R-:W-:Y:S01]  /*9fe0*/  IMAD R29, R29, UR7, R8 ;  /* 0x000000071d1d7c24 */ /* 0x000fe2000f8e0208 */
[----:B------:R-:W-:Y:S01]  /*9ff0*/  LOP3.LUT R24, R24, R33, RZ, 0x3c, !PT ;  /* 0x0000002118187212 */ /* 0x000fe200078e3cff */
[----:B------:R-:W-:Y:S01]  /*a000*/  VIADD R10, R154, UR41 ;  /* 0x000000299a0a7c36 */ /* 0x000fe20008000000 */
[----:B------:R-:W-:Y:S01]  /*a010*/  ULDC.64 UR6, c[0x0][0xb50] ;  /* 0x0002d40000067ab9 */ /* 0x000fe20000000a00 */
[----:B------:R-:W-:Y:S01]  /*a020*/  IMAD R33, R32, UR5, RZ ;  /* 0x0000000520217c24 */ /* 0x000fe2000f8e02ff */
[----:B------:R-:W-:Y:S01]  /*a030*/  LEA R34, P5, R6, UR6, 0x2 ;  /* 0x0000000606227c11 */ /* 0x000fe2000f8a10ff */
[----:B------:R-:W-:Y:S01]  /*a040*/  IMAD.IADD R7, R7, 0x1, R29 ;  /* 0x0000000107077824 */ /* 0x000fe200078e021d */
[----:B------:R-:W-:Y:S01]  /*a050*/  MOV R29, R4 ;  /* 0x00000004001d7202 */ /* 0x000fe20000000f00 */
        /* <DEDUP_REMOVED lines=11> */
[----:B------:R1:W2:Y:S01]  /*a110*/  SHFL.IDX PT, R39, R35, 0x1, 0x1c1f ;  /* 0x003c1f0023277f89 */ /* 0x0002a200000e0000 */
[----:B------:R-:W-:-:S02]  /*a120*/  F2FP.BF16.F32.PACK_AB R8, R97, R96 ;  /* 0x000000606108723e */ /* 0x000fc400000010ff */
[----:B------:R-:W-:Y:S01]  /*a130*/  F2FP.BF16.F32.PACK_AB R9, R99, R98 ;  /* 0x000000626309723e */ /* 0x000fe200000010ff */
[----:B------:R3:W-:Y:S01]  /*a140*/  STSM.16.M88.4 [R31], R4 ;  /* 0x000000041f007844 */ /* 0x0007e20000000200 */
[----:B------:R-:W-:Y:S02]  /*a150*/  F2FP.BF16.F32.PACK_AB R10, R101, R100 ;  /* 0x00000064650a723e */ /* 0x000fe400000010ff */
[----:B------:R-:W-:Y:S02]  /*a160*/  F2FP.BF16.F32.PACK_AB R11, R103, R102 ;  /* 0x00000066670b723e */ /* 0x000fe400000010ff */
[----:B-1----:R-:W-:-:S03]  /*a170*/  LOP3.LUT R35, R2, 0x380, RZ, 0xc0, !PT ;  /* 0x0000038002237812 */ /* 0x002fc600078ec0ff */
[----:B------:R1:W-:Y:S01]  /*a180*/  STSM.16.M88.4 [R29], R8 ;  /* 0x000000081d007844 */ /* 0x0003e20000000200 */
[----:B------:R-:W-:-:S03]  /*a190*/  SHF.R.U64 R35, R35, 0x3, RZ ;  /* 0x0000000323237819 */ /* 0x000fc600000012ff */
[----:B------:R-:W-:Y:S01]  /*a1a0*/  STSM.16.M88.4 [R30], R12 ;  /* 0x0000000c1e007844 */ /* 0x000fe20000000200 */
[----:B------:R-:W-:Y:S02]  /*a1b0*/  LOP3.LUT R34, R35, R2, RZ, 0x3c, !PT ;  /* 0x0000000223227212 */ /* 0x000fe400078e3cff */
[----:B------:R-:W-:Y:S01]  /*a1c0*/  MOV R35, R3 ;  /* 0x0000000300237202 */ /* 0x000fe20000000f00 */
[----:B------:R-:W-:Y:S01]  /*a1d0*/  STSM.16.M88.4 [R28], R112 ;  /* 0x000000701c007844 */ /* 0x000fe20000000200 */
[----:B------:R-:W-:Y:S06]  /*a1e0*/  BAR.SYNC.DEFER_BLOCKING 0x1, 0x180 ;  /* 0x0046000000007b1d */ /* 0x000fec0000010000 */
[----:B0-----:R0:W-:Y:S04]  /*a1f0*/  @!P4 ST.E desc[UR46][R36.64], R26 ;  /* 0x0000001a2400c985 */ /* 0x0011e8000c10192e */
[----:B--2---:R2:W-:Y:S04]  /*a200*/  @!P0 ST.E desc[UR46][R38.64], R0 ;  /* 0x0000000026008985 */ /* 0x0045e8000c10192e */
[----:B---3--:R-:W3:Y:S04]  /*a210*/  LD.E.128 R4, desc[UR46][R34.64] ;  /* 0x0000002e22047980 */ /* 0x008ee8000c101d00 */
[----:B-1----:R-:W4:Y:S01]  /*a220*/  LD.E.128 R8, desc[UR46][R24.64] ;  /* 0x0000002e18087980 */ /* 0x002f22000c101d00 */
[----:B0-----:R-:W0:Y:S03]  /*a230*/  @P1 LDC R37, c[0x0][0xbf0] ;  /* 0x0002fc00ff251b82 */ /* 0x001e260000000800 */
[----:B------:R1:W4:Y:S01]  /*a240*/  LD.E.128 R28, desc[UR46][R20.64] ;  /* 0x0000002e141c7980 */ /* 0x000322000c101d00 */
[----:B------:R-:W-:Y:S01]  /*a250*/  IADD3 R15, P0, R2, 0x4800, RZ ;  /* 0x00004800020f7810 */ /* 0x000fe20007f1e0ff */
[----:B--2---:R-:W-:Y:S01]  /*a260*/  IMAD R0, R18, 0x30, R22 ;  /* 0x0000003012007824 */ /* 0x004fe200078e0216 */
[----:B------:R-:W-:-:S02]  /*a270*/  UIMAD UR5, UR12, UR8, URZ ;  /* 0x000000080c0572a4 */ /* 0x000fc4000f8e023f */
[----:B------:R-:W-:Y:S01]  /*a280*/  UIMAD.WIDE.U32 UR6, UR43, UR8, URZ ;  /* 0x000000082b0672a5 */ /* 0x000fe2000f8e003f */
[----:B------:R-:W-:Y:S01]  /*a290*/  IMAD.X R13, RZ, RZ, R3, P0 ;  /* 0x000000ffff0d7224 */ /* 0x000fe200000e0603 */
[----:B------:R-:W-:Y:S01]  /*a2a0*/  LOP3.LUT R2, R15, 0x380, RZ, 0xc0, !PT ;  /* 0x000003800f027812 */ /* 0x000fe200078ec0ff */
[----:B------:R-:W2:Y:S01]  /*a2b0*/  @P1 LDC R3, c[0x0][0xbec] ;  /* 0x0002fb00ff031b82 */ /* 0x000ea20000000800 */
[----:B------:R-:W-:Y:S01]  /*a2c0*/  UIMAD UR5, UR43, UR9, UR5 ;  /* 0x000000092b0572a4 */ /* 0x000fe2000f8e0205 */
[----:B-1----:R-:W-:Y:S01]  /*a2d0*/  VIADD R20, R0, UR41 ;  /* 0x0000002900147c36 */ /* 0x002fe20008000000 */
[----:B------:R-:W-:Y:S01]  /*a2e0*/  UIMAD UR8, UR13, UR10, URZ ;  /* 0x0000000a0d0872a4 */ /* 0x000fe2000f8e023f */
[----:B------:R-:W-:Y:S01]  /*a2f0*/  SHF.R.U64 R2, R2, 0x3, RZ ;  /* 0x0000000302027819 */ /* 0x000fe200000012ff */
[----:B------:R-:W-:Y:S01]  /*a300*/  UIADD3 UR7, UR7, UR5, URZ ;  /* 0x0000000507077290 */ /* 0x000fe2000fffe03f */
[----:B------:R-:W-:Y:S01]  /*a310*/  IMAD.MOV.U32 R21, RZ, RZ, R20 ;  /* 0x000000ffff157224 */ /* 0x000fe200078e0014 */
[----:B------:R-:W-:Y:S01]  /*a320*/  UIMAD UR5, UR42, UR11, UR8 ;  /* 0x0000000b2a0572a4 */ /* 0x000fe2000f8e0208 */
[----:B------:R-:W-:Y:S01]  /*a330*/  LOP3.LUT R12, R2, R15, RZ, 0x3c, !PT ;  /* 0x0000000f020c7212 */ /* 0x000fe200078e3cff */
[----:B------:R-:W-:-:S03]  /*a340*/  UIMAD.WIDE.U32 UR42, UR42, UR10, UR6 ;  /* 0x0000000a2a2a72a5 */ /* 0x000fc6000f8e0006 */
[----:B------:R-:W-:Y:S01]  /*a350*/  ULDC.64 UR6, c[0x0][0xae0] ;  /* 0x0002b80000067ab9 */ /* 0x000fe20000000a00 */
[----:B------:R-:W-:Y:S01]  /*a360*/  UIADD3 UR5, UR43, UR5, URZ ;  /* 0x000000052b057290 */ /* 0x000fe2000fffe03f */
[----:B------:R-:W-:Y:S01]  /*a370*/  VIADD R34, R22, UR41 ;  /* 0x0000002916227c36 */ /* 0x000fe20008000000 */
[----:B------:R-:W5:Y:S01]  /*a380*/  LD.E.128 R12, desc[UR46][R12.64] ;  /* 0x0000002e0c0c7980 */ /* 0x000f62000c101d00 */
[----:B------:R-:W-:Y:S02]  /*a390*/  IMAD.U32 R2, RZ, RZ, UR42 ;  /* 0x0000002aff027e24 */ /* 0x000fe4000f8e00ff */
[----:B------:R-:W-:Y:S01]  /*a3a0*/  VIADD R27, R27, 0x16820 ;  /* 0x000168201b1b7836 */ /* 0x000fe20000000000 */
[----:B------:R-:W-:Y:S01]  /*a3b0*/  @!PT LDS RZ, [RZ] ;  /* 0x00000000fffff984 */ /* 0x000fe20000000800 */
[----:B------:R-:W-:Y:S01]  /*a3c0*/  @!PT LDS RZ, [RZ] ;  /* 0x00000000fffff984 */ /* 0x000fe20000000800 */
[----:B------:R-:W-:Y:S01]  /*a3d0*/  @!PT LDS RZ, [RZ] ;  /* 0x00000000fffff984 */ /* 0x000fe20000000800 */
[----:B------:R-:W-:Y:S01]  /*a3e0*/  @!PT LDS RZ, [RZ] ;  /* 0x00000000fffff984 */ /* 0x000fe20000000800 */
[----:B------:R1:W-:Y:S06]  /*a3f0*/  MEMBAR.ALL.CTA ;  /* 0x0000000000007992 */ /* 0x0003ec0000008000 */
[----:B-1----:R-:W1:Y:S01]  /*a400*/  FENCE.VIEW.ASYNC.S ;  /* 0x00000000000073c6 */ /* 0x002e620000000000 */
[----:B------:R-:W-:Y:S01]  /*a410*/  PRMT R27, RZ, 0x654, R27 ;  /* 0x00000654ff1b7816 */ /* 0x000fe2000000001b */
[----:B--2---:R-:W-:-:S04]  /*a420*/  @P1 IMAD.HI.U32 R0, R20, R3, RZ ;  /* 0x0000000314001227 */ /* 0x004fc800078e00ff */
[----:B------:R-:W-:Y:S01]  /*a430*/  IMAD.U32 R3, RZ, RZ, UR43 ;  /* 0x0000002bff037e24 */ /* 0x000fe2000f8e00ff */
[----:B0-----:R-:W-:Y:S02]  /*a440*/  @P1 SHF.R.U32.HI R21, RZ, R37, R0 ;  /* 0x00000025ff151219 */ /* 0x001fe40000011600 */
[----:B------:R-:W-:Y:S01]  /*a450*/  MOV R3, UR5 ;  /* 0x0000000500037c02 */ /* 0x000fe20008000f00 */
[----:B------:R-:W-:Y:S01]  /*a460*/  ULDC UR5, c[0x0][0xac8] ;  /* 0x0002b20000057ab9 */ /* 0x000fe20000000800 */
[--C-:B------:R-:W-:Y:S01]  /*a470*/  SHF.R.S32.HI R0, RZ, 0x1f, R21.reuse ;  /* 0x0000001fff007819 */ /* 0x100fe20000011415 */
[----:B------:R-:W-:Y:S02]  /*a480*/  IMAD.MOV R25, RZ, RZ, -R21 ;  /* 0x000000ffff197224 */ /* 0x000fe400078e0a15 */
[----:B------:R-:W-:-:S04]  /*a490*/  IMAD.WIDE.U32 R2, R21, UR6, R2 ;  /* 0x0000000615027c25 */ /* 0x000fc8000f8e0002 */
[----:B------:R-:W-:Y:S02]  /*a4a0*/  IMAD R0, R0, UR6, RZ ;  /* 0x0000000600007c24 */ /* 0x000fe4000f8e02ff */
[----:B------:R-:W-:Y:S01]  /*a4b0*/  IMAD R25, R32, R25, R20 ;  /* 0x0000001920197224 */ /* 0x000fe200078e0214 */
[----:B-1----:R0:W-:Y:S01]  /*a4c0*/  SYNCS.ARRIVE.TRANS64.RED.A1T0 RZ, [R27+URZ], RZ ;  /* 0x000000ff1bff79a7 */ /* 0x0021e2000810043f */
[----:B------:R-:W-:Y:S01]  /*a4d0*/  IMAD R35, R21, UR7, R0 ;  /* 0x0000000715237c24 */ /* 0x000fe2000f8e0200 */
[----:B------:R-:W-:Y:S02]  /*a4e0*/  ULDC.64 UR6, c[0x0][0xad8] ;  /* 0x0002b60000067ab9 */ /* 0x000fe40000000a00 */
[----:B------:R-:W-:Y:S01]  /*a4f0*/  SHF.R.S32.HI R0, RZ, 0x1f, R25 ;  /* 0x0000001fff007819 */ /* 0x000fe20000011419 */
[----:B------:R-:W-:-:S04]  /*a500*/  IMAD.IADD R3, R3, 0x1, R35 ;  /* 0x0000000103037824 */ /* 0x000fc800078e0223 */
        /* <DEDUP_REMOVED lines=10> */
[----:B------:R-:W-:Y:S01]  /*a5b0*/  ISETP.GE.AND P0, PT, R19, UR5, PT ;  /* 0x0000000513007c0c */ /* 0x000fe2000bf06270 */
[----:B------:R-:W2:Y:S03]  /*a5c0*/  SHFL.IDX PT, R24, R26, 0x1, 0x181f ;  /* 0x00381f001a187f89 */ /* 0x000ea600000e0000 */
[-C--:B------:R-:W-:Y:S01]  /*a5d0*/  ISETP.GE.OR P1, PT, R34, R33.reuse, P0 ;  /* 0x000000212200720c */ /* 0x080fe20000726670 */
[----:B------:R-:W0:Y:S01]  /*a5e0*/  SHFL.IDX PT, R36, R26, 0x2, 0x181f ;  /* 0x00581f001a247f89 */ /* 0x000e2200000e0000 */
[-C--:B------:R-:W-:Y:S02]  /*a5f0*/  ISETP.GE.OR P2, PT, R0, R33.reuse, P0 ;  /* 0x000000210000720c */ /* 0x080fe40000746670 */
[----:B------:R-:W-:Y:S01]  /*a600*/  ISETP.GE.OR P3, PT, R2, R33, P0 ;  /* 0x000000210200720c */ /* 0x000fe20000766670 */
[----:B------:R-:W0:Y:S01]  /*a610*/  SHFL.IDX PT, R3, R32, RZ, 0x181f ;  /* 0x00181fff20037589 */ /* 0x000e2200000e0000 */
[----:B------:R-:W-:-:S03]  /*a620*/  IADD3 R0, R34, 0x90, RZ ;  /* 0x0000009022007810 */ /* 0x000fc60007ffe0ff */
[----:B------:R-:W0:Y:S01]  /*a630*/  SHFL.IDX PT, R21, R32, 0x1, 0x181f ;  /* 0x00381f0020157f89 */ /* 0x000e2200000e0000 */
[----:B------:R-:W-:-:S03]  /*a640*/  ISETP.GE.OR P0, PT, R0, R33, P0 ;  /* 0x000000210000720c */ /* 0x000fc60000706670 */
        /* <DEDUP_REMOVED lines=17> */
.L_x_14488:
        /* <DEDUP_REMOVED lines=50> */
.L_x_14491:
[----:B------:R-:W-:Y:S05]  /*aa80*/  BSYNC B1 ;  /* 0x0000000000017941 */ /* 0x000fea0003800000 */
.L_x_14490:
[----:B------:R-:W-:Y:S01]  /*aa90*/  ULDC.64 UR10, c[0x0][0xae8] ;  /* 0x0002ba00000a7ab9 */ /* 0x000fe20000000a00 */
[----:B------:R-:W-:Y:S01]  /*aaa0*/  IADD3 R6, R6, UR41, RZ ;  /* 0x0000002906067c10 */ /* 0x000fe2000fffe0ff */
[----:B------:R-:W-:Y:S02]  /*aab0*/  UIMAD UR5, UR8, UR10, URZ ;  /* 0x0000000a080572a4 */ /* 0x000fe4000f8e023f */
[----:B------:R-:W-:Y:S02]  /*aac0*/  UIMAD.WIDE.U32 UR6, UR43, UR10, URZ ;  /* 0x0000000a2b0672a5 */ /* 0x000fe4000f8e003f */
[----:B------:R-:W-:Y:S01]  /*aad0*/  UIMAD UR5, UR43, UR11, UR5 ;  /* 0x0000000b2b0572a4 */ /* 0x000fe2000f8e0205 */
[----:B0-----:R-:W-:Y:S02]  /*aae0*/  @P1 IMAD.HI.U32 R0, R6, R9, RZ ;  /* 0x0000000906001227 */ /* 0x001fe400078e00ff */
[----:B------:R-:W-:Y:S01]  /*aaf0*/  ULDC.64 UR10, c[0x0][0xaf0] ;  /* 0x0002bc00000a7ab9 */ /* 0x000fe20000000a00 */
[----:B------:R-:W-:Y:S01]  /*ab00*/  UIADD3 UR7, UR7, UR5, URZ ;  /* 0x0000000507077290 */ /* 0x000fe2000fffe03f */
[----:B--2---:R-:W-:Y:S01]  /*ab10*/  IMAD.MOV.U32 R5, RZ, RZ, R6 ;  /* 0x000000ffff057224 */ /* 0x004fe200078e0006 */
[----:B------:R-:W-:Y:S01]  /*ab20*/  UIMAD UR5, UR9, UR10, URZ ;  /* 0x0000000a090572a4 */ /* 0x000fe2000f8e023f */
[----:B-1----:R-:W-:-:S02]  /*ab30*/  @P1 SHF.R.U32.HI R5, RZ, R11, R0 ;  /* 0x0000000bff051219 */ /* 0x002fc40000011600 */
[----:B------:R-:W-:Y:S01]  /*ab40*/  IADD3 R11, R22, UR41, RZ ;  /* 0x00000029160b7c10 */ /* 0x000fe2000fffe0ff */
[----:B------:R-:W-:Y:S01]  /*ab50*/  UIMAD UR5, UR42, UR11, UR5 ;  /* 0x0000000b2a0572a4 */ /* 0x000fe2000f8e0205 */
[--C-:B------:R-:W-:Y:S01]  /*ab60*/  SHF.R.S32.HI R0, RZ, 0x1f, R5.reuse ;  /* 0x0000001fff007819 */ /* 0x100fe20000011405 */
[----:B------:R-:W-:Y:S01]  /*ab70*/  UIMAD.WIDE.U32 UR42, UR42, UR10, UR6 ;  /* 0x0000000a2a2a72a5 */ /* 0x000fe2000f8e0006 */
[----:B------:R-:W-:Y:S02]  /*ab80*/  IMAD.MOV R7, RZ, RZ, -R5 ;  /* 0x000000ffff077224 */ /* 0x000fe400078e0a05 */
[----:B------:R-:W-:Y:S01]  /*ab90*/  ULDC.64 UR6, c[0x0][0xae0] ;  /* 0x0002b80000067ab9 */ /* 0x000fe20000000a00 */
[----:B------:R-:W-:Y:S01]  /*aba0*/  UIADD3 UR5, UR43, UR5, URZ ;  /* 0x000000052b057290 */ /* 0x000fe2000fffe03f */
[----:B------:R-:W-:Y:S02]  /*abb0*/  IMAD R7, R8, R7, R6 ;  /* 0x0000000708077224 */ /* 0x000fe400078e0206 */
[----:B------:R-:W-:-:S02]  /*abc0*/  IMAD R0, R0, UR6, RZ ;  /* 0x0000000600007c24 */ /* 0x000fc4000f8e02ff */
[----:B------:R-:W-:Y:S02]  /*abd0*/  IMAD.U32 R3, RZ, RZ, UR43 ;  /* 0x0000002bff037e24 */ /* 0x000fe4000f8e00ff */
        /* <DEDUP_REMOVED lines=17> */
[----:B------:R-:W0:Y:S01]  /*acf0*/  SHFL.IDX PT, R4, R12, 0x1, 0x181f ;  /* 0x00381f000c047f89 */ /* 0x000e2200000e0000 */
[----:B------:R-:W-:Y:S01]  /*ad00*/  IMAD R14, R8, UR6, RZ ;  /* 0x00000006080e7c24 */ /* 0x000fe2000f8e02ff */
[----:B------:R-:W-:Y:S01]  /*ad10*/  ISETP.GE.AND P0, PT, R19, UR5, PT ;  /* 0x0000000513007c0c */ /* 0x000fe2000bf06270 */
[C---:B------:R-:W-:Y:S01]  /*ad20*/  VIADD R8, R11.reuse, 0x60 ;  /* 0x000000600b087836 */ /* 0x040fe20000000000 */
[----:B------:R-:W1:Y:S02]  /*ad30*/  SHFL.IDX PT, R2, R12, RZ, 0x181f ;  /* 0x00181fff0c027589 */ /* 0x000e6400000e0000 */
        /* <DEDUP_REMOVED lines=23> */
.L_x_14489:
[----:B------:R-:W-:Y:S05]  /*aeb0*/  BSYNC B0 ;  /* 0x0000000000007941 */ /* 0x000fea0003800000 */
.L_x_14487:
[----:B------:R-:W-:Y:S02]  /*aec0*/  ULDC UR5, c[0x0][0xc38] ;  /* 0x00030e0000057ab9 */ /* 0x000fe40000000800 */
[----:B------:R-:W-:-:S06]  /*aed0*/  UISETP.GE.AND UP0, UPT, UR4, UR5, UPT ;  /* 0x000000050400728c */ /* 0x000fcc000bf06270 */
[----:B------:R-:W-:-:S13]  /*aee0*/  PLOP3.LUT P0, PT, PT, PT, UP0, 0x80, 0x0 ;  /* 0x000000000000781c */ /* 0x000fda0003f0f008 */
[----:B------:R-:W-:Y:S05]  /*aef0*/  @!P0 BRA `(.L_x_14492) ;  /* 0xffffff5c00a08947 */ /* 0x000fea000383ffff */
[----:B------:R-:W-:Y:S05]  /*af00*/  EXIT ;  /* 0x000000000000794d */ /* 0x000fea0003800000 */
.L_x_14452:
[----:B------:R-:W-:-:S08]  /*af10*/  NOP ;  /* 0x0000000000007918 */ /* 0x000fd00000000000 */
[----:B------:R-:W0:-:S00]  /*af20*/  USETMAXREG.DEALLOC.CTAPOOL 0x20 ;  /* 0x00000020000079c8 */ /* 0x000e0000080e0500 */
        /* <DEDUP_REMOVED lines=24> */
[C---:B0-----:R-:W-:Y:S01]  /*b0b0*/  SHF.L.U32 R0, R6.reuse, 0x3, RZ ;  /* 0x0000000306007819 */ /* 0x041fe200000006ff */
[C---:B------:R-:W-:Y:S01]  /*b0c0*/  IMAD.SHL.U32 R4, R6.reuse, 0x10, RZ ;  /* 0x0000001006047824 */ /* 0x040fe200078e00ff */
[----:B------:R-:W-:Y:S02]  /*b0d0*/  LOP3.LUT R5, R6, 0x7f, RZ, 0xc0, !PT ;  /* 0x0000007f06057812 */ /* 0x000fe400078ec0ff */
[----:B------:R-:W-:Y:S02]  /*b0e0*/  LOP3.LUT R2, R0, 0x1f8, RZ, 0xc0, !PT ;  /* 0x000001f800027812 */ /* 0x000fe400078ec0ff */
[----:B------:R-:W-:Y:S01]  /*b0f0*/  LOP3.LUT R29, R6, 0x1f, RZ, 0xc0, !PT ;  /* 0x0000001f061d7812 */ /* 0x000fe200078ec0ff */
[----:B------:R-:W-:Y:S01]  /*b100*/  IMAD.SHL.U32 R3, R5, 0x8, RZ ;  /* 0x0000000805037824 */ /* 0x000fe200078e00ff */
[----:B------:R-:W-:-:S04]  /*b110*/  LOP3.LUT R2, R2, 0x38, R6, 0x78, !PT ;  /* 0x0000003802027812 */ /* 0x000fc800078e7806 */
[----:B------:R-:W-:Y:S02]  /*b120*/  LOP3.LUT R2, R2, 0x200, R3, 0xf8, !PT ;  /* 0x0000020002027812 */ /* 0x000fe400078ef803 */
[----:B------:R-:W-:Y:S02]  /*b130*/  SHF.R.U32.HI R3, RZ, 0x3, R5 ;  /* 0x00000003ff037819 */ /* 0x000fe40000011605 */
[----:B------:R-:W-:Y:S02]  /*b140*/  LEA R27, R2, R17, 0x1 ;  /* 0x00000011021b7211 */ /* 0x000fe400078e08ff */
[----:B--2---:R-:W-:-:S07]  /*b150*/  LOP3.LUT R0, R3, 0x70, R4, 0xf8, !PT ;  /* 0x0000007003007812 */ /* 0x004fce00078ef804 */
.L_x_14571:
        /* <DEDUP_REMOVED lines=22> */
.L_x_14494:
[----:B------:R-:W-:Y:S01]  /*b2c0*/  ULDC UR8, c[0x0][0xc54] ;  /* 0x0003150000087ab9 */ /* 0x000fe20000000800 */
[----:B------:R-:W-:Y:S01]  /*b2d0*/  UMOV UR5, UR9 ;  /* 0x0000000900057c82 */ /* 0x000fe20008000000 */
[----:B------:R-:W-:-:S11]  /*b2e0*/  UISETP.NE.AND UP0, UPT, UR8, 0x1, UPT ;  /* 0x000000010800788c */ /* 0x000fd6000bf05270 */
[----:B------:R-:W-:Y:S02]  /*b2f0*/  @UP0 ULDC.64 UR10, c[0x0][0xc58] ;  /* 0x00031600000a0ab9 */ /* 0x000fe40000000a00 */
[----:B------:R-:W-:-:S04]  /*b300*/  UIMAD.WIDE.U32 UR6, UR9, UR10, URZ ;  /* 0x0000000a090672a5 */ /* 0x000fc8000f8e003f */
[----:B------:R-:W-:-:S04]  /*b310*/  @UP0 USHF.R.U32.HI UR5, URZ, UR11, UR7 ;  /* 0x0000000b3f050299 */ /* 0x000fc80008011607 */
[----:B------:R-:W-:-:S12]  /*b320*/  UIMAD UR8, UR5, UR8, URZ ;  /* 0x00000008050872a4 */ /* 0x000fd8000f8e023f */
.L_x_14495:
[----:B------:R-:W-:Y:S01]  /*b330*/  ULOP3.LUT UR40, URZ, UR5, URZ, 0x33, !UPT ;  /* 0x000000053f287292 */ /* 0x000fe2000f8e333f */
[----:B------:R-:W-:Y:S01]  /*b340*/  BSSY B7, `(.L_x_14496) ;  /* 0x000033a000077945 */ /* 0x000fe20003800000 */
[----:B------:R-:W-:Y:S01]  /*b350*/  ULDC UR10, c[0x0][0x448] ;  /* 0x00011200000a7ab9 */ /* 0x000fe20000000800 */
[----:B------:R-:W-:Y:S01]  /*b360*/  ULDC UR5, c[0x0][0xc3c] ;  /* 0x00030f0000057ab9 */ /* 0x000fe20000000800 */
[----:B------:R-:W-:Y:S01]  /*b370*/  UISETP.NE.AND UP1, UPT, UR10, 0x1, UPT ;  /* 0x000000010a00788c */ /* 0x000fe2000bf25270 */
[----:B------:R-:W-:Y:S01]  /*b380*/  ULDC.64 UR6, c[0x0][0x418] ;  /* 0x0001060000067ab9 */ /* 0x000fe20000000a00 */
[----:B------:R-:W-:Y:S02]  /*b390*/  UIADD3 UR40, UR40, UR5, URZ ;  /* 0x0000000528287290 */ /* 0x000fe4000fffe03f */
[----:B------:R-:W-:Y:S02]  /*b3a0*/  UISETP.NE.U32.AND UP0, UPT, UR6, URZ, UPT ;  /* 0x0000003f0600728c */ /* 0x000fe4000bf05070 */
[----:B------:R-:W-:-:S02]  /*b3b0*/  UIMAD UR5, UR40, 0xc0, URZ ;  /* 0x000000c0280578a4 */ /* 0x000fc4000f8e023f */
[----:B------:R-:W-:Y:S02]  /*b3c0*/  UISETP.NE.AND.EX UP0, UPT, UR7, URZ, UPT, UP0 ;  /* 0x0000003f0700728c */ /* 0x000fe4000bf05300 */
[----:B------:R-:W-:Y:S01]  /*b3d0*/  UIADD3 UR5, UR5, 0xbf, URZ ;  /* 0x000000bf05057890 */ /* 0x000fe2000fffe03f */
[----:B------:R-:W-:Y:S01]  /*b3e0*/  ULDC UR7, c[0x0][0x288] ;  /* 0x0000a20000077ab9 */ /* 0x000fe20000000800 */
        /* <DEDUP_REMOVED lines=50> */
.L_x_14497:
        /* <DEDUP_REMOVED lines=11> */
[----:B------:R-:W-:Y:S01]  /*b7c0*/  IMAD.U32 R6, RZ, RZ, UR6 ;  /* 0x00000006ff067e24 */ /* 0x000fe2000f8e00ff */
[----:B------:R-:W-:Y:S01]  /*b7d0*/  MOV R11, UR5 ;  /* 0x00000005000b7c02 */ /* 0x000fe20008000f00 */
[----:B------:R-:W-:-:S02]  /*b7e0*/  IMAD.U32 R7, RZ, RZ, UR7 ;  /* 0x00000007ff077e24 */ /* 0x000fc4000f8e00ff */
[----:B------:R-:W-:Y:S02]  /*b7f0*/  IMAD.U32 R10, RZ, RZ, UR4 ;  /* 0x00000004ff0a7e24 */ /* 0x000fe4000f8e00ff */
[----:B------:R-:W-:Y:S02]  /*b800*/  IMAD.MOV.U32 R8, RZ, RZ, 0x70 ;  /* 0x00000070ff087424 */ /* 0x000fe400078e00ff */
[----:B------:R-:W-:Y:S02]  /*b810*/  IMAD.MOV.U32 R12, RZ, RZ, 0x1 ;  /* 0x00000001ff0c7424 */ /* 0x000fe400078e00ff */
[----:B------:R-:W-:-:S07]  /*b820*/  IMAD.MOV.U32 R13, RZ, RZ, RZ ;  /* 0x000000ffff0d7224 */ /* 0x000fce00078e00ff */
[----:B------:R-:W-:-:S07]  /*b830*/  LEPC R20, `(.L_x_14500) ;  /* 0x000000001014794e */ /* 0x000fce0000000000 */
[----:B0-----:R-:W-:Y:S05]  /*b840*/  CALL.ABS.NOINC R2 ;  /* 0x0000000002007343 */ /* 0x001fea0003c00000 */
.L_x_14500:
[----:B------:R-:W-:Y:S05]  /*b850*/  BSYNC B6 ;  /* 0x0000000000067941 */ /* 0x000fea0003800000 */
.L_x_14499:
        /* <DEDUP_REMOVED lines=20> */
.L_x_14503:
[----:B------:R0:W1:Y:S01]  /*b9a0*/  LDC.64 R2, c[0x4][R18] ;  /* 0x0100000012027b82 */ /* 0x0000620000000a00 */
[----:B------:R-:W-:Y:S01]  /*b9b0*/  ULDC.64 UR4, c[0x4][0x1b8] ;  /* 0x01006e0000047ab9 */ /* 0x000fe20000000a00 */
[----:B------:R-:W-:Y:S01]  /*b9c0*/  ULDC.64 UR6, c[0x4][0x1c0] ;  /* 0x0100700000067ab9 */ /* 0x000fe20000000a00 */
[----:B------:R-:W-:Y:S01]  /*b9d0*/  MOV R4, UR4 ;  /* 0x0000000400047c02 */ /* 0x000fe20008000f00 */
        /* <DEDUP_REMOVED lines=11> */
.L_x_14502:
[----:B------:R-:W-:Y:S05]  /*ba90*/  BSYNC B6 ;  /* 0x0000000000067941 */ /* 0x000fea0003800000 */
.L_x_14501:
        /* <DEDUP_REMOVED lines=24> */
.L_x_14586:
[----:B-1----:R-:W-:Y:S02]  /*bc20*/  ISETP.NE.AND P0, PT, R14, RZ, PT ;  /* 0x000000ff0e00720c */ /* 0x002fe40003f05270 */
[----:B------:R-:W-:-:S04]  /*bc30*/  PLOP3.LUT P2, PT, PT, PT, PT, 0x8, 0x0 ;  /* 0x000000000000781c */ /* 0x000fc80003f4e170 */
[----:B------:R-:W-:-:S07]  /*bc40*/  P2R R25, PR, RZ, 0x4 ;  /* 0x00000004ff197803 */ /* 0x000fce0000000000 */
[----:B------:R-:W-:Y:S05]  /*bc50*/  @P0 BRA `(.L_x_14505) ;  /* 0x0000000000d80947 */ /* 0x000fea0003800000 */
[----:B------:R-:W-:-:S03]  /*bc60*/  UMOV UR4, 0xffffffff ;  /* 0xffffffff00047882 */ /* 0x000fc60000000000 */
[----:B------:R-:W-:Y:S05]  /*bc70*/  BRA.DIV UR4, `(.L_x_14506) ;  /* 0x0000003204b07947 */ /* 0x000fea000b800000 */
[----:B------:R-:W-:-:S13]  /*bc80*/  ELECT P6, URZ, PT ;  /* 0x00000000003f782f */ /* 0x000fda00038c0000 */
.L_x_14589:
[----:B------:R-:W-:Y:S05]  /*bc90*/  @!P6 BRA `(.L_x_14505) ;  /* 0x0000000000c8e947 */ /* 0x000fea0003800000 */
[----:B------:R-:W-:Y:S01]  /*bca0*/  MOV R18, R22 ;  /* 0x0000001600127202 */ /* 0x000fe20000000f00 */
        /* <DEDUP_REMOVED lines=19> */
.L_x_14507:
[----:B------:R-:W2:Y:S01]  /*bde0*/  S2R R0, SR_TID.X ;  /* 0x0000000000007919 */ /* 0x000ea20000002100 */
[----:B-1----:R-:W-:Y:S01]  /*bdf0*/  IMAD R3, R16, 0x8, R17 ;  /* 0x0000000810037824 */ /* 0x002fe200078e0211 */
[----:B--2---:R-:W-:Y:S02]  /*be00*/  LOP3.LUT R2, R0, 0x7f, RZ, 0xc0, !PT ;  /* 0x0000007f00027812 */ /* 0x004fe400078ec0ff */
[----:B------:R-:W-:Y:S02]  /*be10*/  SHF.L.U32 R0, R23, 0x1f, RZ ;  /* 0x0000001f17007819 */ /* 0x000fe400000006ff */
[----:B------:R-:W-:Y:S02]  /*be20*/  ISETP.NE.AND P1, PT, R2, RZ, PT ;  /* 0x000000ff0200720c */ /* 0x000fe40003f25270 */
[----:B------:R-:W1:Y:S02]  /*be30*/  SYNCS.PHASECHK.TRANS64.TRYWAIT P0, [R3+URZ+0x16840], R0 ;  /* 0x01684000030075a7 */ /* 0x000e64000800017f */
[----:B-1----:R-:W-:Y:S09]  /*be40*/  @!P0 BRA `(.L_x_14508) ;  /* 0x00000030005c8947 */ /* 0x002ff20003800000 */
.L_x_14590:
[----:B------:R-:W-:Y:S05]  /*be50*/  @P1 BRA `(.L_x_14509) ;  /* 0x0000000000141947 */ /* 0x000fea0003800000 */
[----:B------:R-:W-:Y:S01]  /*be60*/  ISETP.NE.AND P0, PT, R29, RZ, PT ;  /* 0x000000ff1d00720c */ /* 0x000fe20003f05270 */
[----:B-1----:R-:W-:-:S04]  /*be70*/  IMAD.MOV.U32 R0, RZ, RZ, 0x4000 ;  /* 0x00004000ff007424 */ /* 0x002fc800078e00ff */
[----:B------:R2:W-:Y:S08]  /*be80*/  SYNCS.ARRIVE.TRANS64 RZ, [R3+URZ+0x16830], R0 ;  /* 0x0168300003ff79a7 */ /* 0x0005f0000800003f */
[----:B------:R-:W-:Y:S05]  /*be90*/  @!P0 BRA `(.L_x_14509) ;  /* 0x0000000000048947 */ /* 0x000fea0003800000 */
[----:B------:R-:W-:Y:S01]  /*bea0*/  BPT.TRAP 0x1 ;  /* 0x000000040000795c */ /* 0x000fe20000300000 */
.L_x_14509:
[----:B-12---:R-:W-:Y:S01]  /*beb0*/  LEA R0, R16, R17, 0xe ;  /* 0x0000001110007211 */ /* 0x006fe200078e70ff */
        /* <DEDUP_REMOVED lines=9> */
[----:B------:R-:W-:-:S04]  /*bf50*/  PLOP3.LUT P0, PT, PT, PT, PT, 0x80, 0x0 ;  /* 0x000000000000781c */ /* 0x000fc80003f0f070 */
[----:B------:R-:W-:Y:S01]  /*bf60*/  P2R R25, PR, RZ, 0x1 ;  /* 0x00000001ff197803 */ /* 0x000fe20000000000 */
[----:B------:R-:W-:Y:S02]  /*bf70*/  UIADD3 UR33, UR33, 0x16830, URZ ;  /* 0x0001683021217890 */ /* 0x000fe4000fffe03f */
[----:B------:R-:W-:Y:S02]  /*bf80*/  USHF.L.U32 UR35, UR35, 0x7, URZ ;  /* 0x0000000723237899 */ /* 0x000fe4000800063f */
[----:B------:R-:W-:-:S09]  /*bf90*/  UIADD3 UR32, UR32, 0xe400, URZ ;  /* 0x0000e40020207890 */ /* 0x000fd2000fffe03f */
[----:B------:R1:W-:Y:S02]  /*bfa0*/  UTMALDG.4D [UR32], [UR4], desc[UR6] ;  /* 0x00000620040075b4 */ /* 0x0003e40008019000 */
[----:B-1----:R-:W-:Y:S01]  /*bfb0*/  NOP ;  /* 0x0000000000007918 */ /* 0x002fe20000000000 */
.L_x_14505:
        /* <DEDUP_REMOVED lines=17> */
[----:B------:R-:W-:Y:S01]  /*c0d0*/  IMAD.U32 R4, RZ, RZ, UR6 ;  /* 0x00000006ff047e24 */ /* 0x000fe2000f8e00ff */
[----:B------:R-:W-:Y:S01]  /*c0e0*/  MOV R11, UR5 ;  /* 0x00000005000b7c02 */ /* 0x000fe20008000f00 */
[----:B------:R-:W1:Y:S01]  /*c0f0*/  LDC.64 R2, c[0x4][R2] ;  /* 0x0100000002027b82 */ /* 0x000e620000000a00 */
[----:B------:R-:W-:Y:S02]  /*c100*/  IMAD.U32 R5, RZ, RZ, UR7 ;  /* 0x00000007ff057e24 */ /* 0x000fe4000f8e00ff */
[----:B------:R-:W-:Y:S02]  /*c110*/  IMAD.U32 R6, RZ, RZ, UR8 ;  /* 0x00000008ff067e24 */ /* 0x000fe4000f8e00ff */
[----:B------:R-:W-:-:S02]  /*c120*/  IMAD.U32 R7, RZ, RZ, UR9 ;  /* 0x00000009ff077e24 */ /* 0x000fc4000f8e00ff */
[----:B------:R-:W-:Y:S02]  /*c130*/  IMAD.U32 R10, RZ, RZ, UR4 ;  /* 0x00000004ff0a7e24 */ /* 0x000fe4000f8e00ff */
[----:B------:R-:W-:Y:S02]  /*c140*/  IMAD.MOV.U32 R8, RZ, RZ, 0x70 ;  /* 0x00000070ff087424 */ /* 0x000fe400078e00ff */
[----:B------:R-:W-:Y:S02]  /*c150*/  IMAD.MOV.U32 R12, RZ, RZ, 0x1 ;  /* 0x00000001ff0c7424 */ /* 0x000fe400078e00ff */
[----:B------:R-:W-:-:S07]  /*c160*/  IMAD.MOV.U32 R13, RZ, RZ, RZ ;  /* 0x000000ffff0d7224 */ /* 0x000fce00078e00ff */
[----:B0-----:R-:W-:-:S07]  /*c170*/  LEPC R20, `(.L_x_14511) ;  /* 0x000000001014794e */ /* 0x001fce0000000000 */
[----:B-1----:R-:W-:Y:S05]  /*c180*/  CALL.ABS.NOINC R2 ;  /* 0x0000000002007343 */ /* 0x002fea0003c00000 */
.L_x_14511:
[----:B------:R-:W-:Y:S05]  /*c190*/  BSYNC B6 ;  /* 0x0000000000067941 */ /* 0x000fea0003800000 */
.L_x_14510:
[----:B------:R-:W1:Y:S01]  /*c1a0*/  LDC R9, c[0x0][0x448] ;  /* 0x00011200ff097b82 */ /* 0x000e620000000800 */
[----:B0-----:R-:W0:Y:S01]  /*c1b0*/  S2R R20, SR_TID.X ;  /* 0x0000000000147919 */ /* 0x001e220000002100 */
[----:B------:R-:W-:Y:S01]  /*c1c0*/  IMAD.U32 R6, RZ, RZ, UR40 ;  /* 0x00000028ff067e24 */ /* 0x000fe2000f8e00ff */
[----:B------:R-:W-:Y:S01]  /*c1d0*/  ULDC.64 UR8, c[0x0][0x2e0] ;  /* 0x0000b80000087ab9 */ /* 0x000fe20000000a00 */
[----:B------:R-:W-:Y:S01]  /*c1e0*/  UMOV UR4, UR48 ;  /* 0x0000003000047c82 */ /* 0x000fe20008000000 */
[----:B------:R-:W-:Y:S01]  /*c1f0*/  UIMAD UR6, UR37, UR8, URZ ;  /* 0x00000008250672a4 */ /* 0x000fe2000f8e023f */
        /* <DEDUP_REMOVED lines=12> */
[----:B------:R-:W-:Y:S02]  /*c2c0*/  LOP3.LUT R20, R21, 0x70, R20, 0xf8, !PT ;  /* 0x0000007015147812 */ /* 0x000fe400078ef814 */
[----:B------:R-:W1:Y:S01]  /*c2d0*/  S2R R21, SR_TID.X ;  /* 0x0000000000157919 */ /* 0x000e620000002100 */
[----:B------:R-:W2:Y:S02]  /*c2e0*/  @P1 LDC R5, c[0x0][0x450] ;  /* 0x00011400ff051b82 */ /* 0x000ea40000000800 */
[----:B------:R-:W-:-:S04]  /*c2f0*/  IMAD R6, R6, 0xc0, R20 ;  /* 0x000000c006067824 */ /* 0x000fc800078e0214 */
[----:B------:R-:W-:Y:S02]  /*c300*/  IMAD.MOV.U32 R11, RZ, RZ, R6 ;  /* 0x000000ffff0b7224 */ /* 0x000fe400078e0006 */
[----:B------:R-:W3:Y:S01]  /*c310*/  @P1 LDC R8, c[0x0][0x450] ;  /* 0x00011400ff081b82 */ /* 0x000ee20000000800 */
[----:B0-----:R-:W-:Y:S01]  /*c320*/  @P1 IMAD.HI.U32 R0, R6, R3, RZ ;  /* 0x0000000306001227 */ /* 0x001fe200078e00ff */
[----:B------:R-:W-:Y:S01]  /*c330*/  MOV R3, UR6 ;  /* 0x0000000600037c02 */ /* 0x000fe20008000f00 */
[----:B------:R-:W-:-:S03]  /*c340*/  ULDC.64 UR6, c[0x0][0x2c8] ;  /* 0x0000b20000067ab9 */ /* 0x000fc60000000a00 */
[----:B--2---:R-:W-:Y:S01]  /*c350*/  @P1 SHF.R.U32.HI R11, RZ, R5, R0 ;  /* 0x00000005ff0b1219 */ /* 0x004fe20000011600 */
[----:B------:R-:W-:Y:S01]  /*c360*/  IMAD.U32 R5, RZ, RZ, UR5 ;  /* 0x00000005ff057e24 */ /* 0x000fe2000f8e00ff */
[----:B------:R-:W-:Y:S02]  /*c370*/  ULDC.64 UR4, c[0x0][0x2d0] ;  /* 0x0000b40000047ab9 */ /* 0x000fe40000000a00 */
[--C-:B------:R-:W-:Y:S01]  /*c380*/  SHF.R.S32.HI R0, RZ, 0x1f, R11.reuse ;  /* 0x0000001fff007819 */ /* 0x100fe2000001140b */
[----:B------:R-:W-:Y:S02]  /*c390*/  IMAD.MOV R7, RZ, RZ, -R11 ;  /* 0x000000ffff077224 */ /* 0x000fe400078e0a0b */
[----:B------:R-:W-:-:S04]  /*c3a0*/  IMAD.WIDE.U32 R4, R11, UR4, R2 ;  /* 0x000000040b047c25 */ /* 0x000fc8000f8e0002 */
[----:B------:R-:W-:Y:S02]  /*c3b0*/  IMAD R0, R0, UR4, RZ ;  /* 0x0000000400007c24 */ /* 0x000fe4000f8e02ff */
[----:B------:R-:W-:Y:S01]  /*c3c0*/  IMAD R7, R9, R7, R6 ;  /* 0x0000000709077224 */ /* 0x000fe200078e0206 */
[----:B------:R-:W-:Y:S01]  /*c3d0*/  IADD3 R6, R6, 0x80, RZ ;  /* 0x0000008006067810 */ /* 0x000fe20007ffe0ff */
[----:B------:R-:W-:Y:S02]  /*c3e0*/  IMAD R13, R11, UR5, R0 ;  /* 0x000000050b0d7c24 */ /* 0x000fe4000f8e0200 */
[----:B-1----:R-:W-:Y:S01]  /*c3f0*/  IMAD.SHL.U32 R20, R21, 0x8, RZ ;  /* 0x0000000815147824 */ /* 0x002fe200078e00ff */
[----:B------:R-:W-:Y:S01]  /*c400*/  SHF.R.S32.HI R0, RZ, 0x1f, R7 ;  /* 0x0000001fff007819 */ /* 0x000fe20000011407 */
[----:B------:R-:W-:Y:S01]  /*c410*/  IMAD.IADD R5, R5, 0x1, R13 ;  /* 0x0000000105057824 */ /* 0x000fe200078e020d */
[----:B------:R-:W-:Y:S02]  /*c420*/  LOP3.LUT R21, R21, 0x7f, RZ, 0xc0, !PT ;  /* 0x0000007f15157812 */ /* 0x000fe400078ec0ff */
[----:B------:R-:W-:Y:S01]  /*c430*/  LOP3.LUT R20, R20, 0x38, RZ, 0xc0, !PT ;  /* 0x0000003814147812 */ /* 0x000fe200078ec0ff */
[----:B------:R-:W-:Y:S01]  /*c440*/  IMAD R0, R0, UR6, RZ ;  /* 0x0000000600007c24 */ /* 0x000fe2000f8e02ff */
[----:B------:R-:W-:Y:S01]  /*c450*/  SHF.R.U32.HI R21, RZ, 0x3, R21 ;  /* 0x00000003ff157819 */ /* 0x000fe20000011615 */
[----:B------:R-:W-:-:S04]  /*c460*/  IMAD.WIDE.U32 R4, R7, UR6, R4 ;  /* 0x0000000607047c25 */ /* 0x000fc8000f8e0004 */
[----:B------:R-:W-:Y:S02]  /*c470*/  IMAD R0, R7, UR7, R0 ;  /* 0x0000000707007c24 */ /* 0x000fe4000f8e0200 */
[----:B------:R-:W0:Y:S02]  /*c480*/  @P1 LDC R7, c[0x0][0x44c] ;  /* 0x00011300ff071b82 */ /* 0x000e240000000800 */
[----:B------:R-:W-:Y:S01]  /*c490*/  IMAD.IADD R5, R5, 0x1, R0 ;  /* 0x0000000105057824 */ /* 0x000fe200078e0200 */
[----:B------:R-:W-:-:S04]  /*c4a0*/  LEA R0, P0, R4, UR8, 0x1 ;  /* 0x0000000804007c11 */ /* 0x000fc8000f8008ff */
[----:B------:R-:W-:Y:S01]  /*c4b0*/  LEA.HI.X R4, R4, UR9, R5, 0x1, P0 ;  /* 0x0000000904047c11 */ /* 0x000fe200080f0c05 */
[----:B0-----:R-:W-:-:S04]  /*c4c0*/  @P1 IMAD.HI.U32 R5, R6, R7, RZ ;  /* 0x0000000706051227 */ /* 0x001fc800078e00ff */
[----:B------:R-:W-:Y:S01]  /*c4d0*/  IMAD.MOV.U32 R7, RZ, RZ, R6 ;  /* 0x000000ffff077224 */ /* 0x000fe200078e0006 */
[----:B---3--:R-:W-:-:S04]  /*c4e0*/  @P1 SHF.R.U32.HI R7, RZ, R8, R5 ;  /* 0x00000008ff071219 */ /* 0x008fc80000011605 */
[--C-:B------:R-:W-:Y:S01]  /*c4f0*/  SHF.R.S32.HI R8, RZ, 0x1f, R7.reuse ;  /* 0x0000001fff087819 */ /* 0x100fe20000011407 */
[----:B------:R-:W-:Y:S02]  /*c500*/  IMAD.MOV R5, RZ, RZ, -R7 ;  /* 0x000000ffff057224 */ /* 0x000fe400078e0a07 */
[----:B------:R-:W-:-:S04]  /*c510*/  IMAD.WIDE.U32 R2, R7, UR4, R2 ;  /* 0x0000000407027c25 */ /* 0x000fc8000f8e0002 */
[----:B------:R-:W-:Y:S02]  /*c520*/  IMAD R5, R9, R5, R6 ;  /* 0x0000000509057224 */ /* 0x000fe400078e0206 */
[----:B------:R-:W-:Y:S01]  /*c530*/  IMAD R8, R8, UR4, RZ ;  /* 0x0000000408087c24 */ /* 0x000fe2000f8e02ff */
[----:B------:R-:W-:Y:S02]  /*c540*/  ULDC UR4, c[0x0][0x2b8] ;  /* 0x0000ae0000047ab9 */ /* 0x000fe40000000800 */
[----:B------:R-:W-:Y:S01]  /*c550*/  SHF.R.S32.HI R6, RZ, 0x1f, R5 ;  /* 0x0000001fff067819 */ /* 0x000fe20000011405 */
[----:B------:R-:W-:-:S04]  /*c560*/  IMAD R7, R7, UR5, R8 ;  /* 0x0000000507077c24 */ /* 0x000fc8000f8e0208 */
        /* <DEDUP_REMOVED lines=10> */
[----:B------:R-:W0:Y:S01]  /*c610*/  SHFL.IDX PT, R14, R0, RZ, 0x181f ;  /* 0x00181fff000e7589 */ /* 0x000e2200000e0000 */
[----:B------:R-:W-:Y:S01]  /*c620*/  IMAD.U32 R7, RZ, RZ, UR40 ;  /* 0x00000028ff077e24 */ /* 0x000fe2000f8e00ff */
[----:B------:R-:W-:Y:S02]  /*c630*/  ULDC UR4, c[0x0][0x288] ;  /* 0x0000a20000047ab9 */ /* 0x000fe40000000800 */
[----:B------:R-:W1:Y:S01]  /*c640*/  SHFL.IDX PT, R2, R4, RZ, 0x181f ;  /* 0x00181fff04027589 */ /* 0x000e6200000e0000 */
[----:B------:R-:W-:Y:S02]  /*c650*/  IMAD R6, R9, UR4, RZ ;  /* 0x0000000409067c24 */ /* 0x000fe4000f8e02ff */
[----:B------:R-:W-:Y:S01]  /*c660*/  IMAD R7, R7, 0xc0, R21 ;  /* 0x000000c007077824 */ /* 0x000fe200078e0215 */
[----:B------:R-:W-:Y:S03]  /*c670*/  SHFL.IDX PT, R10, R0, 0x2, 0x181f ;  /* 0x00581f00000a7f89 */ /* 0x000fe600000e0000 */
[C---:B------:R-:W-:Y:S01]  /*c680*/  VIADD R9, R7.reuse, 0x10 ;  /* 0x0000001007097836 */ /* 0x040fe20000000000 */
[C---:B------:R-:W-:Y:S01]  /*c690*/  ISETP.GE.AND P1, PT, R7.reuse, R6, PT ;  /* 0x000000060700720c */ /* 0x040fe20003f26270 */
[----:B------:R-:W-:-:S03]  /*c6a0*/  VIADD R11, R7, 0x70 ;  /* 0x00000070070b7836 */ /* 0x000fc60000000000 */
[----:B------:R-:W-:Y:S01]  /*c6b0*/  ISETP.GE.AND P3, PT, R9, R6, PT ;  /* 0x000000060900720c */ /* 0x000fe20003f66270 */
[----:B------:R-:W-:-:S08]  /*c6c0*/  VIADD R9, R7, 0x20 ;  /* 0x0000002007097836 */ /* 0x000fd00000000000 */
[----:B0-----:R-:W-:-:S04]  /*c6d0*/  @!P1 LEA R14, P2, R20, R14, 0x1 ;  /* 0x0000000e140e9211 */ /* 0x001fc800078408ff */
[----:B-1----:R-:W-:Y:S01]  /*c6e0*/  @!P1 IADD3.X R3, RZ, R2, RZ, P2, !PT ;  /* 0x00000002ff039210 */ /* 0x002fe200017fe4ff */
[----:B------:R-:W-:Y:S02]  /*c6f0*/  @!P1 IMAD.MOV.U32 R2, RZ, RZ, R14 ;  /* 0x000000ffff029224 */ /* 0x000fe400078e000e */
[----:B------:R-:W0:Y:S04]  /*c700*/  SHFL.IDX PT, R14, R0, 0x1, 0x181f ;  /* 0x00381f00000e7f89 */ /* 0x000e2800000e0000 */
[----:B------:R1:W-:Y:S01]  /*c710*/  @!P1 LDGSTS.E.BYPASS.LTC128B.128 [R27+0x8400], desc[UR46][R2.64], !P0 ;  /* 0x08400000021b9fae */ /* 0x0003e2000c101d6e */
[----:B------:R-:W-:-:S03]  /*c720*/  ISETP.GE.AND P1, PT, R9, R6, PT ;  /* 0x000000060900720c */ /* 0x000fc60003f26270 */
[----:B------:R-:W-:Y:S04]  /*c730*/  SHFL.IDX PT, R9, R4, 0x2, 0x181f ;  /* 0x00581f0004097f89 */ /* 0x000fe800000e0000 */
[----:B-1----:R-:W1:Y:S01]  /*c740*/  SHFL.IDX PT, R2, R4, 0x1, 0x181f ;  /* 0x00381f0004027f89 */ /* 0x002e6200000e0000 */
[----:B0-----:R-:W-:-:S05]  /*c750*/  @!P3 LEA R14, P2, R20, R14, 0x1 ;  /* 0x0000000e140eb211 */ /* 0x001fca00078408ff */
[----:B-1----:R-:W-:Y:S02]  /*c760*/  @!P3 IMAD.X R3, RZ, RZ, R2, P2 ;  /* 0x000000ffff03b224 */ /* 0x002fe400010e0602 */
[----:B------:R-:W-:Y:S02]  /*c770*/  @!P3 IMAD.MOV.U32 R2, RZ, RZ, R14 ;  /* 0x000000ffff02b224 */ /* 0x000fe400078e000e */
[----:B------:R-:W0:Y:S04]  /*c780*/  SHFL.IDX PT, R14, R0, 0x3, 0x181f ;  /* 0x00781f00000e7f89 */ /* 0x000e2800000e0000 */
[----:B------:R1:W-:Y:S02]  /*c790*/  @!P3 LDGSTS.E.BYPASS.LTC128B.128 [R27+0x8c00], desc[UR46][R2.64], !P0 ;  /* 0x08c00000021bbfae */ /* 0x0003e4000c101d6e */
[----:B-1----:R-:W-:-:S02]  /*c7a0*/  @!P1 LEA R2, P2, R20, R10, 0x1 ;  /* 0x0000000a14029211 */ /* 0x002fc400078408ff */
[----:B------:R-:W-:Y:S03]  /*c7b0*/  SHFL.IDX PT, R10, R0, 0x4, 0x181f ;  /* 0x00981f00000a7f89 */ /* 0x000fe600000e0000 */
[----:B------:R-:W-:Y:S01]  /*c7c0*/  @!P1 IMAD.X R3, RZ, RZ, R9, P2 ;  /* 0x000000ffff039224 */ /* 0x000fe200010e0609 */
[----:B------:R-:W-:-:S04]  /*c7d0*/  IADD3 R9, R7, 0x30, RZ ;  /* 0x0000003007097810 */ /* 0x000fc80007ffe0ff */
[----:B------:R1:W-:Y:S01]  /*c7e0*/  @!P1 LDGSTS.E.BYPASS.LTC128B.128 [R27+0x9400], desc[UR46][R2.64], !P0 ;  /* 0x09400000021b9fae */ /* 0x0003e2000c101d6e */
[----:B------:R-:W-:Y:S01]  /*c7f0*/  ISETP.GE.AND P3, PT, R9, R6, PT ;  /* 0x000000060900720c */ /* 0x000fe20003f66270 */
[----:B------:R-:W-:-:S05]  /*c800*/  VIADD R9, R7, 0x40 ;  /* 0x0000004007097836 */ /* 0x000fca0000000000 */
[----:B------:R-:W-:Y:S02]  /*c810*/  ISETP.GE.AND P1, PT, R9, R6, PT ;  /* 0x000000060900720c */ /* 0x000fe40003f26270 */
        /* <DEDUP_REMOVED lines=9> */
[----:B------:R-:W-:Y:S02]  /*c8b0*/  @!P1 IMAD.X R3, RZ, RZ, R9, P2 ;  /* 0x000000ffff039224 */ /* 0x000fe400010e0609 */
[----:B------:R-:W-:-:S03]  /*c8c0*/  VIADD R9, R7, 0x50 ;  /* 0x0000005007097836 */ /* 0x000fc60000000000 */
[----:B------:R1:W-:Y:S02]  /*c8d0*/  @!P1 LDGSTS.E.BYPASS.LTC128B.128 [R27+0xa400], desc[UR46][R2.64], !P0 ;  /* 0x0a400000021b9fae */ /* 0x0003e4000c101d6e */
[----:B------:R-:W-:Y:S01]  /*c8e0*/  ISETP.GE.AND P3, PT, R9, R6, PT ;  /* 0x000000060900720c */ /* 0x000fe20003f66270 */
[----:B------:R-:W-:-:S05]  /*c8f0*/  VIADD R9, R7, 0x60 ;  /* 0x0000006007097836 */ /* 0x000fca0000000000 */
[----:B------:R-:W-:Y:S02]  /*c900*/  ISETP.GE.AND P1, PT, R9, R6, PT ;  /* 0x000000060900720c */ /* 0x000fe40003f26270 */
[----:B------:R-:W-:Y:S04]  /*c910*/  SHFL.IDX PT, R9, R4, 0x6, 0x181f ;  /* 0x00d81f0004097f89 */ /* 0x000fe800000e0000 */
[----:B-1----:R-:W1:Y:S01]  /*c920*/  SHFL.IDX PT, R2, R4, 0x5, 0x181f ;  /* 0x00b81f0004027f89 */ /* 0x002e6200000e0000 */
[----:B0-----:R-:W-:-:S03]  /*c930*/  @!P3 LEA R14, P2, R20, R14, 0x1 ;  /* 0x0000000e140eb211 */ /* 0x001fc600078408ff */
[----:B------:R-:W-:Y:S01]  /*c940*/  SHFL.IDX PT, R4, R4, 0x7, 0x181f ;  /* 0x00f81f0004047f89 */ /* 0x000fe200000e0000 */
[----:B-1----:R-:W-:Y:S01]  /*c950*/  @!P3 IADD3.X R3, RZ, R2, RZ, P2, !PT ;  /* 0x00000002ff03b210 */ /* 0x002fe200017fe4ff */
[----:B------:R-:W-:Y:S02]  /*c960*/  @!P3 IMAD.MOV.U32 R2, RZ, RZ, R14 ;  /* 0x000000ffff02b224 */ /* 0x000fe400078e000e */
[----:B------:R-:W-:Y:S04]  /*c970*/  SHFL.IDX PT, R14, R5, RZ, 0x181f ;  /* 0x00181fff050e7589 */ /* 0x000fe800000e0000 */
[----:B------:R0:W-:Y:S01]  /*c980*/  @!P3 LDGSTS.E.BYPASS.LTC128B.128 [R27+0xac00], desc[UR46][R2.64], !P0 ;  /* 0x0ac00000021bbfae */ /* 0x0001e2000c101d6e */
[----:B------:R-:W-:Y:S01]  /*c990*/  ISETP.GE.AND P3, PT, R11, R6, PT ;  /* 0x000000060b00720c */ /* 0x000fe20003f66270 */
[----:B------:R-:W-:Y:S01]  /*c9a0*/  VIADD R11, R7, 0x80 ;  /* 0x00000080070b7836 */ /* 0x000fe20000000000 */
[----:B0-----:R-:W-:-:S05]  /*c9b0*/  @!P1 LEA R2, P2, R20, R10, 0x1 ;  /* 0x0000000a14029211 */ /* 0x001fca00078408ff */
[----:B------:R-:W-:Y:S02]  /*c9c0*/  @!P1 IMAD.X R3, RZ, RZ, R9, P2 ;  /* 0x000000ffff039224 */ /* 0x000fe400010e0609 */
[----:B------:R-:W0:Y:S04]  /*c9d0*/  SHFL.IDX PT, R9, R0, 0x7, 0x181f ;  /* 0x00f81f0000097f89 */ /* 0x000e2800000e0000 */
[----:B------:R-:W1:Y:S04]  /*c9e0*/  SHFL.IDX PT, R0, R8, RZ, 0x181f ;  /* 0x00181fff08007589 */ /* 0x000e6800000e0000 */
[----:B------:R0:W-:Y:S01]  /*c9f0*/  @!P1 LDGSTS.E.BYPASS.LTC128B.128 [R27+0xb400], desc[UR46][R2.64], !P0 ;  /* 0x0b400000021b9fae */ /* 0x0001e2000c101d6e */
[----:B------:R-:W-:-:S02]  /*ca00*/  ISETP.GE.AND P1, PT, R11, R6, PT ;  /* 0x000000060b00720c */ /* 0x000fc40003f26270 */
[----:B0-----:R-:W-:Y:S02]  /*ca10*/  @!P3 LEA R2, P2, R20, R9, 0x1 ;  /* 0x000000091402b211 */ /* 0x001fe400078408ff */
[----:B------:R-:W-:-:S03]  /*ca20*/  IADD3 R9, R7, 0x90, RZ ;  /* 0x0000009007097810 */ /* 0x000fc60007ffe0ff */
[----:B------:R-:W-:Y:S02]  /*ca30*/  @!P3 IMAD.X R3, RZ, RZ, R4, P2 ;  /* 0x000000ffff03b224 */ /* 0x000fe400010e0604 */
[----:B------:R-:W0:Y:S04]  /*ca40*/  SHFL.IDX PT, R4, R5, 0x1, 0x181f ;  /* 0x00381f0005047f89 */ /* 0x000e2800000e0000 */
[----:B------:R2:W-:Y:S01]  /*ca50*/  @!P3 LDGSTS.E.BYPASS.LTC128B.128 [R27+0xbc00], desc[UR46][R2.64], !P0 ;  /* 0x0bc00000021bbfae */ /* 0x0005e2000c101d6e */
[----:B------:R-:W-:Y:S01]  /*ca60*/  ISETP.GE.AND P3, PT, R9, R6, PT ;  /* 0x000000060900720c */ /* 0x000fe20003f66270 */
[----:B------:R-:W-:Y:S01]  /*ca70*/  VIADD R9, R7, 0xa0 ;  /* 0x000000a007097836 */ /* 0x000fe20000000000 */
[----:B--2---:R-:W-:Y:S02]  /*ca80*/  @!P1 LEA R2, P2, R20, R14, 0x1 ;  /* 0x0000000e14029211 */ /* 0x004fe400078408ff */
[----:B------:R-:W-:Y:S03]  /*ca90*/  SHFL.IDX PT, R14, R5, 0x2, 0x181f ;  /* 0x00581f00050e7f89 */ /* 0x000fe600000e0000 */
[----:B-1----:R-:W-:-:S02]  /*caa0*/  @!P1 IMAD.X R3, RZ, RZ, R0, P2 ;  /* 0x000000ffff039224 */ /* 0x002fc400010e0600 */
[----:B------:R-:W-:Y:S04]  /*cab0*/  SHFL.IDX PT, R0, R8, 0x2, 0x181f ;  /* 0x00581f0008007f89 */ /* 0x000fe800000e0000 */
[----:B0-----:R-:W-:Y:S01]  /*cac0*/  @!P3 LEA R4, P2, R20, R4, 0x1 ;  /* 0x000000041404b211 */ /* 0x001fe200078408ff */
[----:B------:R0:W-:Y:S01]  /*cad0*/  @!P1 LDGSTS.E.BYPASS.LTC128B.128 [R27+0xc400], desc[UR46][R2.64], !P0 ;  /* 0x0c400000021b9fae */ /* 0x0001e2000c101d6e */
[----:B------:R-:W-:-:S03]  /*cae0*/  ISETP.GE.AND P1, PT, R9, R6, PT ;  /* 0x000000060900720c */ /* 0x000fc60003f26270 */
[----:B0-----:R-:W0:Y:S04]  /*caf0*/  SHFL.IDX PT, R2, R8, 0x1, 0x181f ;  /* 0x00381f0008027f89 */ /* 0x001e2800000e0000 */
[----:B------:R-:W1:Y:S01]  /*cb00*/  SHFL.IDX PT, R8, R8, 0x3, 0x181f ;  /* 0x00781f0008087f89 */ /* 0x000e6200000e0000 */
[----:B0-----:R-:W-:Y:S02]  /*cb10*/  @!P3 IMAD.X R3, RZ, RZ, R2, P2 ;  /* 0x000000ffff03b224 */ /* 0x001fe400010e0602 */
[----:B------:R-:W-:-:S05]  /*cb20*/  @!P3 IMAD.MOV.U32 R2, RZ, RZ, R4 ;  /* 0x000000ffff02b224 */ /* 0x000fca00078e0004 */
[----:B------:R0:W-:Y:S02]  /*cb30*/  @!P3 LDGSTS.E.BYPASS.LTC128B.128 [R27+0xcc00], desc[UR46][R2.64], !P0 ;  /* 0x0cc00000021bbfae */ /* 0x0001e4000c101d6e */
[----:B0-----:R-:W-:Y:S02]  /*cb40*/  @!P1 LEA R2, P2, R20, R14, 0x1 ;  /* 0x0000000e14029211 */ /* 0x001fe400078408ff */
[----:B------:R0:W2:Y:S03]  /*cb50*/  SHFL.IDX PT, R14, R5, 0x3, 0x181f ;  /* 0x00781f00050e7f89 */ /* 0x0000a600000e0000 */
[----:B------:R-:W-:-:S05]  /*cb60*/  @!P1 IMAD.X R3, RZ, RZ, R0, P2 ;  /* 0x000000ffff039224 */ /* 0x000fca00010e0600 */
[----:B-1----:R0:W-:Y:S03]  /*cb70*/  @!P1 LDGSTS.E.BYPASS.LTC128B.128 [R27+0xd400], desc[UR46][R2.64], !P0 ;  /* 0x0d400000021b9fae */ /* 0x0021e6000c101d6e */
.L_x_14615:
[----:B------:R-:W-:Y:S01]  /*cb80*/  VIADD R7, R7, 0xb0 ;  /* 0x000000b007077836 */ /* 0x000fe20000000000 */
[----:B------:R-:W-:-:S04]  /*cb90*/  IADD3 R0, R17, 0x16800, RZ ;  /* 0x0001680011007810 */ /* 0x000fc80007ffe0ff */
[----:B------:R-:W-:-:S13]  /*cba0*/  ISETP.GE.AND P1, PT, R7, R6, PT ;  /* 0x000000060700720c */ /* 0x000fda0003f26270 */
[----:B0-2---:R-:W-:-:S05]  /*cbb0*/  @!P1 LEA R2, P2, R20, R14, 0x1 ;  /* 0x0000000e14029211 */ /* 0x005fca00078408ff */
[----:B------:R-:W-:-:S05]  /*cbc0*/  @!P1 IMAD.X R3, RZ, RZ, R8, P2 ;  /* 0x000000ffff039224 */ /* 0x000fca00010e0608 */
[----:B------:R-:W-:Y:S01]  /*cbd0*/  @!PT LDS RZ, [RZ] ;  /* 0x00000000fffff984 */ /* 0x000fe20000000800 */
[----:B------:R-:W-:Y:S01]  /*cbe0*/  @!PT LDS RZ, [RZ] ;  /* 0x00000000fffff984 */ /* 0x000fe20000000800 */
[----:B------:R-:W-:Y:S01]  /*cbf0*/  @!PT LDS RZ, [RZ] ;  /* 0x00000000fffff984 */ /* 0x000fe20000000800 */
[----:B------:R0:W-:Y:S01]  /*cc00*/  @!P1 LDGSTS.E.BYPASS.LTC128B.128 [R27+0xdc00], desc[UR46][R2.64], !P0 ;  /* 0x0dc00000021b9fae */ /* 0x0001e2000c101d6e */
[----:B------:R-:W-:Y:S01]  /*cc10*/  PLOP3.LUT P0, PT, PT, PT, PT, 0x80, 0x0 ;  /* 0x000000000000781c */ /* 0x000fe20003f0f070 */
[----:B------:R-:W-:-:S12]  /*cc20*/  NOP ;  /* 0x0000000000007918 */ /* 0x000fd80000000000 */
.L_x_14513:
        /* <DEDUP_REMOVED lines=18> */
.L_x_14616:
[----:B------:R-:W-:Y:S05]  /*cd50*/  BSYNC B0 ;  /* 0x0000000000007941 */ /* 0x000fea0003800000 */
.L_x_14514:
        /* <DEDUP_REMOVED lines=19> */
[----:B------:R-:W-:Y:S01]  /*ce90*/  IMAD.MOV.U32 R9, RZ, RZ, R7 ;  /* 0x000000ffff097224 */ /* 0x000fe200078e0007 */
[----:B------:R-:W-:-:S11]  /*cea0*/  MOV R4, R18 ;  /* 0x0000001200047202 */ /* 0x000fd60000000f00 */
[----:B------:R-:W-:Y:S05]  /*ceb0*/  @!P1 BRA `(.L_x_14520) ;  /* 0x0000000000489947 */ /* 0x000fea0003800000 */
[----:B------:R-:W1:Y:S01]  /*cec0*/  LDC R10, c[0x0][0x43c] ;  /* 0x00010f00ff0a7b82 */ /* 0x000e620000000800 */
[----:B------:R-:W-:Y:S01]  /*ced0*/  ULDC.64 UR4, c[0x0][0x428] ;  /* 0x00010a0000047ab9 */ /* 0x000fe20000000a00 */
[----:B-1----:R-:W-:-:S13]  /*cee0*/  ISETP.NE.AND P0, PT, R10, 0x1, PT ;  /* 0x000000010a00780c */ /* 0x002fda0003f05270 */
[----:B0-----:R-:W0:Y:S02]  /*cef0*/  @P0 LDC.64 R2, c[0x0][0x440] ;  /* 0x00011000ff020b82 */ /* 0x001e240000000a00 */
[----:B0-----:R-:W-:-:S04]  /*cf00*/  @P0 IMAD.HI.U32 R4, R7, R2, RZ ;  /* 0x0000000207040227 */ /* 0x001fc800078e00ff */
[----:B------:R-:W-:Y:S01]  /*cf10*/  IMAD.MOV.U32 R2, RZ, RZ, R7 ;  /* 0x000000ffff027224 */ /* 0x000fe200078e0007 */
[----:B------:R-:W-:Y:S02]  /*cf20*/  @P0 SHF.R.U32.HI R2, RZ, R3, R4 ;  /* 0x00000003ff020219 */ /* 0x000fe40000011604 */
[----:B------:R-:W0:Y:S02]  /*cf30*/  LDC.64 R4, c[0x0][0x418] ;  /* 0x00010600ff047b82 */ /* 0x000e240000000a00 */
[--C-:B------:R-:W-:Y:S01]  /*cf40*/  SHF.R.S32.HI R3, RZ, 0x1f, R2.reuse ;  /* 0x0000001fff037819 */ /* 0x100fe20000011402 */
[----:B------:R-:W-:-:S04]  /*cf50*/  IMAD.MOV R9, RZ, RZ, -R2 ;  /* 0x000000ffff097224 */ /* 0x000fc800078e0a02 */
[----:B------:R-:W-:Y:S02]  /*cf60*/  IMAD R9, R10, R9, R7 ;  /* 0x000000090a097224 */ /* 0x000fe400078e0207 */
[----:B------:R-:W-:Y:S02]  /*cf70*/  IMAD R10, R24, UR4, RZ ;  /* 0x00000004180a7c24 */ /* 0x000fe4000f8e02ff */
[----:B------:R-:W-:-:S04]  /*cf80*/  IMAD.WIDE.U32 R2, R22, UR4, R2 ;  /* 0x0000000416027c25 */ /* 0x000fc8000f8e0002 */
[----:B------:R-:W-:-:S04]  /*cf90*/  IMAD R10, R22, UR5, R10 ;  /* 0x00000005160a7c24 */ /* 0x000fc8000f8e020a */
[----:B------:R-:W-:Y:S01]  /*cfa0*/  IMAD.IADD R10, R10, 0x1, R3 ;  /* 0x000000010a0a7824 */ /* 0x000fe200078e0203 */
[----:B0-----:R-:W-:-:S04]  /*cfb0*/  LEA R4, P0, R2, R4, 0x2 ;  /* 0x0000000402047211 */ /* 0x001fc800078010ff */
[----:B------:R-:W-:-:S05]  /*cfc0*/  LEA.HI.X R5, R2, R5, R10, 0x2, P0 ;  /* 0x0000000502057211 */ /* 0x000fca00000f140a */
[----:B------:R1:W5:Y:S04]  /*cfd0*/  LDG.E R4, desc[UR46][R4.64] ;  /* 0x0000002e04047981 */ /* 0x000368000c1e1900 */
.L_x_14520:
        /* <DEDUP_REMOVED lines=8> */
.L_x_14617:
[----:B------:R-:W-:Y:S05]  /*d060*/  BSYNC B1 ;  /* 0x0000000000017941 */ /* 0x000fea0003800000 */
.L_x_14521:
[----:B------:R-:W-:Y:S04]  /*d070*/  BSSY B1, `(.L_x_14523) ;  /* 0x0000007000017945 */ /* 0x000fe80003800000 */
[----:B------:R-:W-:Y:S05]  /*d080*/  @P1 BRA `(.L_x_14524) ;  /* 0x0000000000141947 */ /* 0x000fea0003800000 */
[----:B------:R-:W-:Y:S01]  /*d090*/  ISETP.NE.AND P0, PT, R29, RZ, PT ;  /* 0x000000ff1d00720c */ /* 0x000fe20003f05270 */
[----:B0-----:R-:W-:-:S04]  /*d0a0*/  IMAD.MOV.U32 R3, RZ, RZ, 0x4000 ;  /* 0x00004000ff037424 */ /* 0x001fc800078e00ff */
[----:B------:R1:W-:Y:S08]  /*d0b0*/  SYNCS.ARRIVE.TRANS64 RZ, [R2+URZ+0x16830], R3 ;  /* 0x0168300302ff79a7 */ /* 0x0003f0000800003f */
[----:B------:R-:W-:Y:S05]  /*d0c0*/  @!P0 BRA `(.L_x_14524) ;  /* 0x0000000000048947 */ /* 0x000fea0003800000 */
[----:B------:R-:W-:Y:S01]  /*d0d0*/  BPT.TRAP 0x1 ;  /* 0x000000040000795c */ /* 0x000fe20000300000 */
.L_x_14524:
[----:B------:R-:W-:Y:S05]  /*d0e0*/  BSYNC B1 ;  /* 0x0000000000017941 */ /* 0x000fea0003800000 */
.L_x_14523:
[----:B------:R-:W-:Y:S01]  /*d0f0*/  MOV R5, RZ ;  /* 0x000000ff00057202 */ /* 0x000fe20000000f00 */
[----:B01----:R-:W-:Y:S01]  /*d100*/  IMAD R3, R8, 0x4000, R17 ;  /* 0x0000400008037824 */ /* 0x003fe200078e0211 */
[----:B------:R-:W-:Y:S01]  /*d110*/  R2UR UR11, R9 ;  /* 0x00000000090b72ca */ /* 0x000fe200000e0000 */
[----:B------:R-:W-:Y:S01]  /*d120*/  UIADD3 UR4, UP0, UR44, 0x370, URZ ;  /* 0x000003702c047890 */ /* 0x000fe2000ff1e03f */
[----:B------:R-:W-:Y:S01]  /*d130*/  R2UR UR10, R5 ;  /* 0x00000000050a72ca */ /* 0x000fe200000e0000 */
[----:B------:R-:W-:Y:S01]  /*d140*/  VIADD R2, R2, 0x16830 ;  /* 0x0001683002027836 */ /* 0x000fe20000000000 */
[----:B------:R-:W-:Y:S01]  /*d150*/  PLOP3.LUT P0, PT, PT, PT, PT, 0x80, 0x0 ;  /* 0x000000000000781c */ /* 0x000fe20003f0f070 */
[----:B------:R-:W-:Y:S01]  /*d160*/  VIADD R3, R3, 0xe400 ;  /* 0x0000e40003037836 */ /* 0x000fe20000000000 */
[----:B------:R-:W-:Y:S01]  /*d170*/  UIADD3.X UR5, URZ, UR45, URZ, UP0, !UPT ;  /* 0x0000002d3f057290 */ /* 0x000fe200087fe43f */
[----:B------:R-:W-:Y:S01]  /*d180*/  UMOV UR6, 0x0 ;  /* 0x0000000000067882 */ /* 0x000fe20000000000 */
[----:B------:R-:W-:-:S05]  /*d190*/  UMOV UR7, 0x14f00000 ;  /* 0x14f0000000077882 */ /* 0x000fca0000000000 */
[----:B------:R-:W-:-:S12]  /*d1a0*/  USHF.L.U32 UR11, UR11, 0x7, URZ ;  /* 0x000000070b0b7899 */ /* 0x000fd8000800063f */
.L_x_14525:
        /* <DEDUP_REMOVED lines=14> */
.L_x_14618:
[----:B------:R-:W-:Y:S05]  /*d290*/  BSYNC B1 ;  /* 0x0000000000017941 */ /* 0x000fea0003800000 */
.L_x_14526:
[----:B------:R-:W-:Y:S01]  /*d2a0*/  BSSY B1, `(.L_x_14528) ;  /* 0x000000a000017945 */ /* 0x000fe20003800000 */
[----:B0-----:R-:W-:Y:S02]  /*d2b0*/  IMAD.MOV.U32 R2, RZ, RZ, 0x0 ;  /* 0x00000000ff027424 */ /* 0x001fe400078e00ff */
[----:B------:R-:W-:Y:S01]  /*d2c0*/  IMAD.MOV.U32 R3, RZ, RZ, 0x14f00000 ;  /* 0x14f00000ff037424 */ /* 0x000fe200078e00ff */
[----:B------:R-:W-:Y:S06]  /*d2d0*/  @P1 BRA `(.L_x_14529) ;  /* 0x0000000000181947 */ /* 0x000fec0003800000 */
[----:B------:R-:W-:Y:S01]  /*d2e0*/  ISETP.NE.AND P0, PT, R29, RZ, PT ;  /* 0x000000ff1d00720c */ /* 0x000fe20003f05270 */
[----:B------:R-:W-:Y:S01]  /*d2f0*/  IMAD.MOV.U32 R11, RZ, RZ, 0x4000 ;  /* 0x00004000ff0b7424 */ /* 0x000fe200078e00ff */
[----:B------:R-:W-:-:S04]  /*d300*/  LEA R10, R16, R17, 0x3 ;  /* 0x00000011100a7211 */ /* 0x000fc800078e18ff */
[----:B------:R0:W-:Y:S07]  /*d310*/  SYNCS.ARRIVE.TRANS64 RZ, [R10+URZ+0x16850], R11 ;  /* 0x0168500b0aff79a7 */ /* 0x0001ee000800003f */
[----:B------:R-:W-:Y:S05]  /*d320*/  @!P0 BRA `(.L_x_14529) ;  /* 0x0000000000048947 */ /* 0x000fea0003800000 */
[----:B------:R-:W-:Y:S01]  /*d330*/  BPT.TRAP 0x1 ;  /* 0x000000040000795c */ /* 0x000fe20000300000 */
.L_x_14529:
[----:B------:R-:W-:Y:S05]  /*d340*/  BSYNC B1 ;  /* 0x0000000000017941 */ /* 0x000fea0003800000 */
.L_x_14528:
[----:B------:R-:W-:Y:S01]  /*d350*/  R2UR UR6, R2 ;  /* 0x00000000020672ca */ /* 0x000fe200000e0000 */
[C-C-:B------:R-:W-:Y:S01]  /*d360*/  IMAD R2, R16.reuse, 0x8, R17.reuse ;  /* 0x0000000810027824 */ /* 0x140fe200078e0211 */
        /* <DEDUP_REMOVED lines=9> */
.L_x_14530:
        /* <DEDUP_REMOVED lines=10> */
[----:B------:R-:W-:Y:S01]  /*d4a0*/  MOV R18, R4 ;  /* 0x0000000400127202 */ /* 0x000fe20000000f00 */
[----:B------:R-:W-:-:S07]  /*d4b0*/  IMAD.MOV.U32 R19, RZ, RZ, R9 ;  /* 0x000000ffff137224 */ /* 0x000fce00078e0009 */
.L_x_14519:
[----:B------:R-:W-:Y:S05]  /*d4c0*/  BSYNC B0 ;  /* 0x0000000000007941 */ /* 0x000fea0003800000 */
.L_x_14518:
[----:B------:R-:W-:Y:S01]  /*d4d0*/  UIADD3 UR4, UR39, -0x3, URZ ;  /* 0xfffffffd27047890 */ /* 0x000fe2000fffe03f */
[----:B------:R-:W-:Y:S02]  /*d4e0*/  IMAD.MOV.U32 R23, RZ, RZ, R6 ;  /* 0x000000ffff177224 */ /* 0x000fe400078e0006 */
[----:B------:R-:W-:-:S03]  /*d4f0*/  IMAD.MOV.U32 R16, RZ, RZ, R8 ;  /* 0x000000ffff107224 */ /* 0x000fc600078e0008 */
[----:B------:R-:W-:-:S07]  /*d500*/  IMAD.U32 R6, RZ, RZ, UR4 ;  /* 0x00000004ff067e24 */ /* 0x000fce000f8e00ff */
.L_x_14517:
[----:B------:R-:W-:Y:S01]  /*d510*/  ISETP.NE.AND P0, PT, R7, RZ, PT ;  /* 0x000000ff0700720c */ /* 0x000fe20003f05270 */
[----:B------:R-:W-:-:S12]  /*d520*/  BSSY B0, `(.L_x_14516) ;  /* 0x00000dd000007945 */ /* 0x000fd80003800000 */
[----:B------:R-:W-:Y:S05]  /*d530*/  @!P0 BRA `(.L_x_14531) ;  /* 0x0000000c006c8947 */ /* 0x000fea0003800000 */
[----:B------:R-:W-:-:S07]  /*d540*/  IMAD.MOV.U32 R4, RZ, RZ, R18 ;  /* 0x000000ffff047224 */ /* 0x000fce00078e0012 */
.L_x_14558:
        /* <DEDUP_REMOVED lines=9> */
[----:B------:R-:W-:Y:S02]  /*d5e0*/  ISETP.NE.AND P1, PT, R26, RZ, PT ;  /* 0x000000ff1a00720c */ /* 0x000fe40003f25270 */
[----:B------:R-:W-:-:S11]  /*d5f0*/  MOV R9, R6 ;  /* 0x0000000600097202 */ /* 0x000fd60000000f00 */
[----:B------:R-:W-:Y:S05]  /*d600*/  @!P1 BRA `(.L_x_14534) ;  /* 0x00000000004c9947 */ /* 0x000fea0003800000 */
[----:B------:R-:W1:Y:S01]  /*d610*/  LDC R9, c[0x0][0x43c] ;  /* 0x00010f00ff097b82 */ /* 0x000e620000000800 */
[----:B0-----:R-:W-:Y:S01]  /*d620*/  IMAD.MOV.U32 R10, RZ, RZ, R6 ;  /* 0x000000ffff0a7224 */ /* 0x001fe200078e0006 */
[----:B------:R-:W-:Y:S02]  /*d630*/  ULDC.64 UR4, c[0x0][0x428] ;  /* 0x00010a0000047ab9 */ /* 0x000fe40000000a00 */
[----:B------:R-:W-:-:S04]  /*d640*/  IMAD R5, R24, UR4, RZ ;  /* 0x0000000418057c24 */ /* 0x000fc8000f8e02ff */
[----:B------:R-:W-:Y:S01]  /*d650*/  IMAD R4, R22, UR5, R5 ;  /* 0x0000000516047c24 */ /* 0x000fe2000f8e0205 */
[----:B-1----:R-:W-:-:S13]  /*d660*/  ISETP.NE.AND P0, PT, R9, 0x1, PT ;  /* 0x000000010900780c */ /* 0x002fda0003f05270 */
[----:B------:R-:W0:Y:S02]  /*d670*/  @P0 LDC.64 R2, c[0x0][0x440] ;  /* 0x00011000ff020b82 */ /* 0x000e240000000a00 */
[----:B0-----:R-:W-:-:S05]  /*d680*/  @P0 IMAD.HI.U32 R2, R6, R2, RZ ;  /* 0x0000000206020227 */ /* 0x001fca00078e00ff */
[----:B------:R-:W-:-:S04]  /*d690*/  @P0 SHF.R.U32.HI R10, RZ, R3, R2 ;  /* 0x00000003ff0a0219 */ /* 0x000fc80000011602 */
[--C-:B------:R-:W-:Y:S01]  /*d6a0*/  SHF.R.S32.HI R3, RZ, 0x1f, R10.reuse ;  /* 0x0000001fff037819 */ /* 0x100fe2000001140a */
        /* <DEDUP_REMOVED lines=9> */
.L_x_14534:
        /* <DEDUP_REMOVED lines=8> */
.L_x_14619:
[----:B------:R-:W-:Y:S05]  /*d7c0*/  BSYNC B2 ;  /* 0x0000000000027941 */ /* 0x000fea0003800000 */
.L_x_14535:
[----:B------:R-:W-:Y:S04]  /*d7d0*/  BSSY B2, `(.L_x_14537) ;  /* 0x0000007000027945 */ /* 0x000fe80003800000 */
[----:B------:R-:W-:Y:S05]  /*d7e0*/  @P1 BRA `(.L_x_14538) ;  /* 0x0000000000141947 */ /* 0x000fea0003800000 */
[----:B------:R-:W-:Y:S01]  /*d7f0*/  ISETP.NE.AND P0, PT, R29, RZ, PT ;  /* 0x000000ff1d00720c */ /* 0x000fe20003f05270 */
[----:B0-----:R-:W-:-:S04]  /*d800*/  IMAD.MOV.U32 R3, RZ, RZ, 0x4000 ;  /* 0x00004000ff037424 */ /* 0x001fc800078e00ff */
[----:B------:R1:W-:Y:S08]  /*d810*/  SYNCS.ARRIVE.TRANS64 RZ, [R2+URZ+0x16830], R3 ;  /* 0x0168300302ff79a7 */ /* 0x0003f0000800003f */
[----:B------:R-:W-:Y:S05]  /*d820*/  @!P0 BRA `(.L_x_14538) ;  /* 0x0000000000048947 */ /* 0x000fea0003800000 */
[----:B------:R-:W-:Y:S01]  /*d830*/  BPT.TRAP 0x1 ;  /* 0x000000040000795c */ /* 0x000fe20000300000 */
.L_x_14538:
[----:B------:R-:W-:Y:S05]  /*d840*/  BSYNC B2 ;  /* 0x0000000000027941 */ /* 0x000fea0003800000 */
.L_x_14537:
[----:B------:R-:W-:Y:S01]  /*d850*/  MOV R10, RZ ;  /* 0x000000ff000a7202 */ /* 0x000fe20000000f00 */
[----:B01----:R-:W-:Y:S01]  /*d860*/  IMAD R3, R7, 0x4000, R17 ;  /* 0x0000400007037824 */ /* 0x003fe200078e0211 */
[----:B------:R-:W-:Y:S01]  /*d870*/  UIADD3 UR4, UP0, UR44, 0x370, URZ ;  /* 0x000003702c047890 */ /* 0x000fe2000ff1e03f */
        /* <DEDUP_REMOVED lines=8> */
.L_x_14539:
        /* <DEDUP_REMOVED lines=15> */
.L_x_14620:
[----:B------:R-:W-:Y:S05]  /*d9f0*/  BSYNC B2 ;  /* 0x0000000000027941 */ /* 0x000fea0003800000 */
.L_x_14540:
[----:B------:R-:W-:Y:S01]  /*da00*/  BSSY B2, `(.L_x_14542) ;  /* 0x0000009000027945 */ /* 0x000fe20003800000 */
[----:B0-----:R-:W-:Y:S01]  /*da10*/  IMAD.MOV.U32 R2, RZ, RZ, 0x0 ;  /* 0x00000000ff027424 */ /* 0x001fe200078e00ff */
[----:B------:R-:W-:Y:S02]  /*da20*/  MOV R3, 0x14f00000 ;  /* 0x14f0000000037802 */ /* 0x000fe40000000f00 */
[----:B------:R-:W-:Y:S05]  /*da30*/  @P1 BRA `(.L_x_14543) ;  /* 0x0000000000141947 */ /* 0x000fea0003800000 */
[----:B------:R-:W-:Y:S01]  /*da40*/  ISETP.NE.AND P0, PT, R29, RZ, PT ;  /* 0x000000ff1d00720c */ /* 0x000fe20003f05270 */
[----:B------:R-:W-:-:S04]  /*da50*/  IMAD.MOV.U32 R12, RZ, RZ, 0x4000 ;  /* 0x00004000ff0c7424 */ /* 0x000fc800078e00ff */
[----:B------:R0:W-:Y:S08]  /*da60*/  SYNCS.ARRIVE.TRANS64 RZ, [R5+URZ+0x50], R12 ;  /* 0x0000500c05ff79a7 */ /* 0x0001f0000800003f */
[----:B------:R-:W-:Y:S05]  /*da70*/  @!P0 BRA `(.L_x_14543) ;  /* 0x0000000000048947 */ /* 0x000fea0003800000 */
[----:B------:R-:W-:Y:S01]  /*da80*/  BPT.TRAP 0x1 ;  /* 0x000000040000795c */ /* 0x000fe20000300000 */
.L_x_14543:
[----:B------:R-:W-:Y:S05]  /*da90*/  BSYNC B2 ;  /* 0x0000000000027941 */ /* 0x000fea0003800000 */
.L_x_14542:
        /* <DEDUP_REMOVED lines=10> */
.L_x_14544:
        /* <DEDUP_REMOVED lines=10> */
[----:B------:R-:W-:Y:S01]  /*dbe0*/  IMAD.MOV.U32 R19, RZ, RZ, R9 ;  /* 0x000000ffff137224 */ /* 0x000fe200078e0009 */
[----:B------:R-:W-:-:S07]  /*dbf0*/  MOV R18, R4 ;  /* 0x0000000400127202 */ /* 0x000fce0000000f00 */
.L_x_14533:
[----:B------:R-:W-:Y:S05]  /*dc00*/  BSYNC B1 ;  /* 0x0000000000017941 */ /* 0x000fea0003800000 */
.L_x_14532:
        /* <DEDUP_REMOVED lines=12> */
[----:B------:R-:W-:Y:S02]  /*dcd0*/  ULDC.64 UR4, c[0x0][0x428] ;  /* 0x00010a0000047ab9 */ /* 0x000fe40000000a00 */
[----:B------:R-:W-:-:S04]  /*dce0*/  IMAD R5, R24, UR4, RZ ;  /* 0x0000000418057c24 */ /* 0x000fc8000f8e02ff */
[----:B------:R-:W-:Y:S01]  /*dcf0*/  IMAD R5, R22, UR5, R5 ;  /* 0x0000000516057c24 */ /* 0x000fe2000f8e0205 */
        /* <DEDUP_REMOVED lines=14> */
.L_x_14547:
        /* <DEDUP_REMOVED lines=8> */
.L_x_14621:
[----:B------:R-:W-:Y:S05]  /*de60*/  BSYNC B2 ;  /* 0x0000000000027941 */ /* 0x000fea0003800000 */
.L_x_14548:
[----:B------:R-:W-:Y:S04]  /*de70*/  BSSY B2, `(.L_x_14550) ;  /* 0x0000007000027945 */ /* 0x000fe80003800000 */
[----:B------:R-:W-:Y:S05]  /*de80*/  @P1 BRA `(.L_x_14551) ;  /* 0x0000000000141947 */ /* 0x000fea0003800000 */
[----:B------:R-:W-:Y:S02]  /*de90*/  ISETP.NE.AND P0, PT, R29, RZ, PT ;  /* 0x000000ff1d00720c */ /* 0x000fe40003f05270 */
[----:B0-----:R-:W-:-:S04]  /*dea0*/  MOV R3, 0x4000 ;  /* 0x0000400000037802 */ /* 0x001fc80000000f00 */
[----:B------:R1:W-:Y:S07]  /*deb0*/  SYNCS.ARRIVE.TRANS64 RZ, [R2+URZ+0x16830], R3 ;  /* 0x0168300302ff79a7 */ /* 0x0003ee000800003f */
[----:B------:R-:W-:Y:S05]  /*dec0*/  @!P0 BRA `(.L_x_14551) ;  /* 0x0000000000048947 */ /* 0x000fea0003800000 */
[----:B------:R-:W-:Y:S01]  /*ded0*/  BPT.TRAP 0x1 ;  /* 0x000000040000795c */ /* 0x000fe20000300000 */
.L_x_14551:
[----:B------:R-:W-:Y:S05]  /*dee0*/  BSYNC B2 ;  /* 0x0000000000027941 */ /* 0x000fea0003800000 */
.L_x_14550:
        /* <DEDUP_REMOVED lines=12> */
.L_x_14552:
        /* <DEDUP_REMOVED lines=15> */
.L_x_14622:
[----:B------:R-:W-:Y:S05]  /*e0a0*/  BSYNC B2 ;  /* 0x0000000000027941 */ /* 0x000fea0003800000 */
.L_x_14553:
        /* <DEDUP_REMOVED lines=9> */
.L_x_14556:
[----:B------:R-:W-:Y:S05]  /*e140*/  BSYNC B2 ;  /* 0x0000000000027941 */ /* 0x000fea0003800000 */
.L_x_14555:
        /* <DEDUP_REMOVED lines=8> */
[----:B------:R-:W-:Y:S01]  /*e1d0*/  IADD3 R2, R2, 0x400, RZ ;  /* 0x0000040002027810 */ /* 0x000fe20007ffe0ff */
[----:B------:R-:W-:-:S12]  /*e1e0*/  UIADD3.X UR5, URZ, UR45, URZ, UP0, !UPT ;  /* 0x0000002d3f057290 */ /* 0x000fd800087fe43f */
.L_x_14557:
        /* <DEDUP_REMOVED lines=12> */
.L_x_14546:
[----:B------:R-:W-:Y:S05]  /*e2b0*/  BSYNC B1 ;  /* 0x0000000000017941 */ /* 0x000fea0003800000 */
.L_x_14545:
[C---:B------:R-:W-:Y:S01]  /*e2c0*/  ISETP.GT.AND P0, PT, R6.reuse, 0x1, PT ;  /* 0x000000010600780c */ /* 0x040fe20003f04270 */
[----:B------:R-:W-:-:S12]  /*e2d0*/  VIADD R6, R6, 0xfffffffe ;  /* 0xfffffffe06067836 */ /* 0x000fd80000000000 */
[----:B------:R-:W-:Y:S05]  /*e2e0*/  @P0 BRA `(.L_x_14558) ;  /* 0xfffffff000980947 */ /* 0x000fea000383ffff */
.L_x_14531:
[----:B------:R-:W-:Y:S05]  /*e2f0*/  BSYNC B0 ;  /* 0x0000000000007941 */ /* 0x000fea0003800000 */
.L_x_14516:
        /* <DEDUP_REMOVED lines=17> */
.L_x_14560:
[----:B------:R-:W-:Y:S05]  /*e410*/  BSYNC B0 ;  /* 0x0000000000007941 */ /* 0x000fea0003800000 */
.L_x_14559:
        /* <DEDUP_REMOVED lines=9> */
.L_x_14623:
[----:B------:R-:W-:Y:S05]  /*e4b0*/  BSYNC B1 ;  /* 0x0000000000017941 */ /* 0x000fea0003800000 */
.L_x_14563:
[----:B------:R-:W-:Y:S04]  /*e4c0*/  BSSY B1, `(.L_x_14565) ;  /* 0x0000007000017945 */ /* 0x000fe80003800000 */
[----:B------:R-:W-:Y:S05]  /*e4d0*/  @P2 BRA `(.L_x_14566) ;  /* 0x0000000000142947 */ /* 0x000fea0003800000 */
[----:B------:R-:W-:Y:S01]  /*e4e0*/  ISETP.NE.AND P0, PT, R29, RZ, PT ;  /* 0x000000ff1d00720c */ /* 0x000fe20003f05270 */
[----:B-1----:R-:W-:-:S04]  /*e4f0*/  IMAD.MOV.U32 R0, RZ, RZ, 0x4000 ;  /* 0x00004000ff007424 */ /* 0x002fc800078e00ff */
[----:B------:R2:W-:Y:S08]  /*e500*/  SYNCS.ARRIVE.TRANS64 RZ, [R3+URZ+0x16850], R0 ;  /* 0x0168500003ff79a7 */ /* 0x0005f0000800003f */
[----:B------:R-:W-:Y:S05]  /*e510*/  @!P0 BRA `(.L_x_14566) ;  /* 0x0000000000048947 */ /* 0x000fea0003800000 */
[----:B------:R-:W-:Y:S01]  /*e520*/  BPT.TRAP 0x1 ;  /* 0x000000040000795c */ /* 0x000fe20000300000 */
.L_x_14566:
[----:B------:R-:W-:Y:S05]  /*e530*/  BSYNC B1 ;  /* 0x0000000000017941 */ /* 0x000fea0003800000 */
.L_x_14565:
[----:B-12---:R-:W-:Y:S01]  /*e540*/  IMAD R0, R16, 0x4000, R17 ;  /* 0x0000400010007824 */ /* 0x006fe200078e0211 */
[----:B------:R-:W-:Y:S01]  /*e550*/  UIADD3 UR4, UP0, UR44, 0x470, URZ ;  /* 0x000004702c047890 */ /* 0x000fe2000ff1e03f */
[----:B------:R-:W-:Y:S01]  /*e560*/  PLOP3.LUT P0, PT, PT, PT, PT, 0x80, 0x0 ;  /* 0x000000000000781c */ /* 0x000fe20003f0f070 */
[----:B0-----:R-:W-:Y:S01]  /*e570*/  VIADD R2, R3, 0x16850 ;  /* 0x0001685003027836 */ /* 0x001fe20000000000 */
[----:B------:R-:W-:Y:S01]  /*e580*/  SHF.L.U32 R19, R19, 0x7, RZ ;  /* 0x0000000713137819 */ /* 0x000fe200000006ff */
[----:B------:R-:W-:Y:S01]  /*e590*/  VIADD R0, R0, 0x400 ;  /* 0x0000040000007836 */ /* 0x000fe20000000000 */
[----:B------:R-:W-:Y:S01]  /*e5a0*/  UIADD3.X UR5, URZ, UR45, URZ, UP0, !UPT ;  /* 0x0000002d3f057290 */ /* 0x000fe200087fe43f */
[----:B------:R-:W-:Y:S01]  /*e5b0*/  UMOV UR6, 0x0 ;  /* 0x0000000000067882 */ /* 0x000fe20000000000 */
[----:B------:R-:W-:Y:S01]  /*e5c0*/  UMOV UR7, 0x14f00000 ;  /* 0x14f0000000077882 */ /* 0x000fe20000000000 */
[----:B------:R-:W-:-:S09]  /*e5d0*/  UMOV UR10, URZ ;  /* 0x0000003f000a7c82 */ /* 0x000fd20008000000 */
.L_x_14567:
        /* <DEDUP_REMOVED lines=10> */
.L_x_14562:
[----:B------:R-:W-:Y:S05]  /*e680*/  BSYNC B0 ;  /* 0x0000000000007941 */ /* 0x000fea0003800000 */
.L_x_14561:
[----:B------:R-:W-:-:S05]  /*e690*/  VIADD R16, R16, 0x1 ;  /* 0x0000000110107836 */ /* 0x000fca0000000000 */
[----:B------:R-:W-:-:S04]  /*e6a0*/  ISETP.NE.AND P0, PT, R16, 0x2, PT ;  /* 0x000000021000780c */ /* 0x000fc80003f05270 */
[----:B------:R-:W-:Y:S02]  /*e6b0*/  SEL R0, RZ, 0x1, P0 ;  /* 0x00000001ff007807 */ /* 0x000fe40000000000 */
[----:B------:R-:W-:Y:S02]  /*e6c0*/  SEL R16, R16, RZ, P0 ;  /* 0x000000ff10107207 */ /* 0x000fe40000000000 */
[----:B------:R-:W-:-:S07]  /*e6d0*/  LOP3.LUT R23, R23, R0, RZ, 0x3c, !PT ;  /* 0x0000000017177212 */ /* 0x000fce00078e3cff */
.L_x_14498:
[----:B------:R-:W-:Y:S05]  /*e6e0*/  BSYNC B7 ;  /* 0x0000000000077941 */ /* 0x000fea0003800000 */
.L_x_14496:
        /* <DEDUP_REMOVED lines=12> */
.L_x_14568:
[----:B------:R-:W-:-:S03]  /*e7b0*/  UMOV UR4, 0xffffffff ;  /* 0xffffffff00047882 */ /* 0x000fc60000000000 */
[----:B------:R-:W-:Y:S05]  /*e7c0*/  BRA.DIV UR4, `(.L_x_14570) ;  /* 0x0000001a04307947 */ /* 0x000fea000b800000 */
[----:B------:R1:W2:Y:S02]  /*e7d0*/  SHFL.IDX PT, R14, R28, RZ, 0x1f ;  /* 0x00001fff1c0e7589 */ /* 0x0002a400000e0000 */
.L_x_14626:
        /* <DEDUP_REMOVED lines=8> */
.L_x_14569:
[----:B------:R-:W-:Y:S02]  /*e860*/  ULDC UR4, c[0x0][0xc38] ;  /* 0x00030e0000047ab9 */ /* 0x000fe40000000800 */
[----:B-1----:R-:W-:-:S13]  /*e870*/  ISETP.GE.AND P0, PT, R28, UR4, PT ;  /* 0x000000041c007c0c */ /* 0x002fda000bf06270 */
[----:B------:R-:W-:Y:S05]  /*e880*/  @!P0 BRA `(.L_x_14571) ;  /* 0xffffffc800348947 */ /* 0x000fea000383ffff */
.L_x_14493:
[----:B------:R-:W2:Y:S01]  /*e890*/  LDL.LU R0, [R1] ;  /* 0x0000000001007983 */ /* 0x000ea20000300800 */
[----:B------:R-:W-:Y:S01]  /*e8a0*/  BSSY B0, `(.L_x_14572) ;  /* 0x000000b000007945 */ /* 0x000fe20003800000 */
[----:B------:R-:W1:Y:S01]  /*e8b0*/  S2R R5, SR_CgaCtaId ;  /* 0x0000000000057919 */ /* 0x000e620000008800 */
[----:B--2---:R-:W-:-:S05]  /*e8c0*/  VIADD R0, R0, 0x1 ;  /* 0x0000000100007836 */ /* 0x004fca0000000000 */
[----:B------:R-:W-:-:S04]  /*e8d0*/  LEA.HI R2, R0, R0, RZ, 0x1 ;  /* 0x0000000000027211 */ /* 0x000fc800078f08ff */
[----:B------:R-:W-:Y:S02]  /*e8e0*/  LOP3.LUT R3, R2, 0xfffffffe, RZ, 0xc0, !PT ;  /* 0xfffffffe02037812 */ /* 0x000fe400078ec0ff */
[----:B------:R-:W-:Y:S02]  /*e8f0*/  MOV R2, 0x400 ;  /* 0x0000040000027802 */ /* 0x000fe40000000f00 */
[----:B------:R-:W-:Y:S02]  /*e900*/  IADD3 R0, R0, -R3, RZ ;  /* 0x8000000300007210 */ /* 0x000fe40007ffe0ff */
[----:B-1----:R-:W-:Y:S02]  /*e910*/  LEA R7, R5, R2, 0x18 ;  /* 0x0000000205077211 */ /* 0x002fe400078ec0ff */
[----:B------:R-:W-:-:S04]  /*e920*/  SHF.L.U32 R0, R0, 0x1f, RZ ;  /* 0x0000001f00007819 */ /* 0x000fc800000006ff */
[----:B------:R-:W1:Y:S02]  /*e930*/  SYNCS.PHASECHK.TRANS64.TRYWAIT P0, [R7+URZ+0x16820], R0 ;  /* 0x01682000070075a7 */ /* 0x000e64000800017f */
[----:B-1----:R-:W-:Y:S05]  /*e940*/  @!P0 BRA `(.L_x_14573) ;  /* 0x0000001400f88947 */ /* 0x002fea0003800000 */
.L_x_14627:
[----:B------:R-:W-:Y:S05]  /*e950*/  BSYNC B0 ;  /* 0x0000000000007941 */ /* 0x000fea0003800000 */
.L_x_14572:
[----:B------:R-:W-:-:S03]  /*e960*/  UMOV UR4, 0xffffffff ;  /* 0xffffffff00047882 */ /* 0x000fc60000000000 */
[----:B------:R-:W-:Y:S05]  /*e970*/  BRA.DIV UR4, `(.L_x_14574) ;  /* 0x0000001a04007947 */ /* 0x000fea000b800000 */
[----:B-1----:R-:W1:Y:S02]  /*e980*/  S2R R0, SR_TID.X ;  /* 0x0000000000007919 */ /* 0x002e640000002100 */
[----:B-1----:R-:W-:-:S04]  /*e990*/  SHF.R.U32.HI R0, RZ, 0x5, R0 ;  /* 0x00000005ff007819 */ /* 0x002fc80000011600 */
[----:B------:R-:W-:-:S05]  /*e9a0*/  LOP3.LUT R0, R0, 0x3, RZ, 0xc0, !PT ;  /* 0x0000000300007812 */ /* 0x000fca00078ec0ff */
[----:B------:R1:W2:Y:S02]  /*e9b0*/  SHFL.IDX PT, R14, R0, RZ, 0x1f ;  /* 0x00001fff000e7589 */ /* 0x0002a400000e0000 */
.L_x_14630:
[----:B--2---:R-:W-:Y:S01]  /*e9c0*/  ISETP.NE.AND P0, PT, R14, RZ, PT ;  /* 0x000000ff0e00720c */ /* 0x004fe20003f05270 */
[----:B------:R-:W-:-:S12]  /*e9d0*/  BSSY B0, `(.L_x_14575) ;  /* 0x0000024000007945 */ /* 0x000fd80003800000 */
[----:B------:R-:W-:Y:S05]  /*e9e0*/  @P0 BRA `(.L_x_14576) ;  /* 0x0000000000880947 */ /* 0x000fea0003800000 */
[----:B------:R-:W-:-:S03]  /*e9f0*/  UMOV UR4, 0xffffffff ;  /* 0xffffffff00047882 */ /* 0x000fc60000000000 */
[----:B------:R-:W-:Y:S05]  /*ea00*/  BRA.DIV UR4, `(.L_x_14577) ;  /* 0x0000001a04107947 */ /* 0x000fea000b800000 */
[----:B------:R-:W-:-:S13]  /*ea10*/  ELECT P6, URZ, PT ;  /* 0x00000000003f782f */ /* 0x000fda00038c0000 */
.L_x_14633:
[----:B------:R-:W-:Y:S05]  /*ea20*/  @!P6 BRA `(.L_x_14576) ;  /* 0x000000000078e947 */ /* 0x000fea0003800000 */
[----:B------:R-:W-:-:S06]  /*ea30*/  ULOP3.LUT UR4, UR38, 0x2, URZ, 0xfc, !UPT ;  /* 0x0000000226047892 */ /* 0x000fcc000f8efc3f */
[----:B-1----:R-:W-:-:S05]  /*ea40*/  IMAD.U32 R0, RZ, RZ, UR4 ;  /* 0x00000004ff007e24 */ /* 0x002fca000f8e00ff */
[----:B------:R-:W-:-:S13]  /*ea50*/  ISETP.NE.AND P2, PT, R0, 0x3, PT ;  /* 0x000000030000780c */ /* 0x000fda0003f45270 */
[----:B------:R-:W-:Y:S05]  /*ea60*/  @!P2 BRA `(.L_x_14578) ;  /* 0x000000000004a947 */ /* 0x000fea0003800000 */
[----:B------:R-:W-:Y:S01]  /*ea70*/  BPT.TRAP 0x1 ;  /* 0x000000040000795c */ /* 0x000fe20000300000 */
.L_x_14578:
        /* <DEDUP_REMOVED lines=12> */
.L_x_14634:
[----:B------:R-:W2:Y:S02]  /*eb40*/  SYNCS.PHASECHK.TRANS64.TRYWAIT P0, [R3+URZ], R0 ;  /* 0x00000000030075a7 */ /* 0x000ea4000800017f */
[----:B--2---:R-:W-:Y:S05]  /*eb50*/  @!P0 BRA `(.L_x_14580) ;  /* 0x0000001400f08947 */ /* 0x004fea0003800000 */
.L_x_14635:
[----:B------:R-:W-:Y:S05]  /*eb60*/  @!P2 BRA `(.L_x_14581) ;  /* 0x000000000004a947 */ /* 0x000fea0003800000 */
[----:B------:R-:W-:Y:S01]  /*eb70*/  BPT.TRAP 0x1 ;  /* 0x000000040000795c */ /* 0x000fe20000300000 */
.L_x_14581:
[----:B--2---:R-:W-:-:S05]  /*eb80*/  VIADD R3, R7, 0x16860 ;  /* 0x0001686007037836 */ /* 0x004fca0000000000 */
[----:B-1----:R-:W-:-:S04]  /*eb90*/  LEA R5, R16, R3, 0x3 ;  /* 0x0000000310057211 */ /* 0x002fc800078e18ff */
[----:B------:R-:W1:Y:S02]  /*eba0*/  SYNCS.PHASECHK.TRANS64.TRYWAIT P0, [R5+URZ], R4 ;  /* 0x00000004050075a7 */ /* 0x000e64000800017f */
[----:B-1----:R-:W-:Y:S05]  /*ebb0*/  @!P0 BRA `(.L_x_14582) ;  /* 0x0000001400ec8947 */ /* 0x002fea0003800000 */
.L_x_14636:
[----:B------:R-:W-:-:S07]  /*ebc0*/  IMAD R3, R6, 0x8, R3 ;  /* 0x0000000806037824 */ /* 0x000fce00078e0203 */
.L_x_14583:
[----:B--2---:R2:W3:Y:S02]  /*ebd0*/  SYNCS.PHASECHK.TRANS64.TRYWAIT P0, [R3+URZ], R0 ;  /* 0x00000000030075a7 */ /* 0x0044e4000800017f */
[----:B---3--:R-:W-:Y:S05]  /*ebe0*/  @!P0 NANOSLEEP.SYNCS 0x989680 ;  /* 0x009896800000895d */ /* 0x008fea0003900000 */
[----:B------:R-:W3:Y:S02]  /*ebf0*/  @!P0 SYNCS.PHASECHK.TRANS64 P0, [R3+URZ], R0 ;  /* 0x00000000030085a7 */ /* 0x000ee4000800007f */
[----:B---3--:R-:W-:Y:S05]  /*ec00*/  @!P0 BRA `(.L_x_14583) ;  /* 0xfffffffc00f08947 */ /* 0x008fea000383ffff */
.L_x_14576:
[----:B------:R-:W-:Y:S05]  /*ec10*/  BSYNC B0 ;  /* 0x0000000000007941 */ /* 0x000fea0003800000 */
.L_x_14575:
[----:B------:R-:W-:Y:S05]  /*ec20*/  EXIT ;  /* 0x000000000000794d */ /* 0x000fea0003800000 */
.L_x_14458:
[----:B0-----:R-:W-:-:S04]  /*ec30*/  IMAD.U32 R3, RZ, RZ, UR45 ;  /* 0x0000002dff037e24 */ /* 0x001fc8000f8e00ff */
[----:B------:R0:W1:Y:S03]  /*ec40*/  SYNCS.PHASECHK.TRANS64.TRYWAIT P1, [R3+URZ+0x16800], R0 ;  /* 0x01680000030075a7 */ /* 0x000066000802017f */
[----:B-1----:R-:W-:Y:S05]  /*ec50*/  @!P1 NANOSLEEP.SYNCS 0x989680 ;  /* 0x009896800000995d */ /* 0x002fea0003900000 */
[----:B------:R-:W1:Y:S02]  /*ec60*/  @!P1 SYNCS.PHASECHK.TRANS64 P1, [R3+URZ+0x16800], R0 ;  /* 0x01680000030095a7 */ /* 0x000e64000802007f */
[----:B-1----:R-:W-:Y:S05]  /*ec70*/  @!P1 BRA `(.L_x_14458) ;  /* 0xfffffffc00ec9947 */ /* 0x002fea000383ffff */
[----:B------:R-:W-:Y:S05]  /*ec80*/  BRA `(.L_x_14584) ;  /* 0xffffff2800547947 */ /* 0x000fea000383ffff */
.L_x_14462:
[----:B-1----:R1:W2:Y:S02]  /*ec90*/  SYNCS.PHASECHK.TRANS64.TRYWAIT P2, [R0+URZ+0x16830], R3 ;  /* 0x01683003000075a7 */ /* 0x0022a4000804017f */
[----:B--2---:R-:W-:Y:S05]  /*eca0*/  @!P2 NANOSLEEP.SYNCS 0x989680 ;  /* 0x009896800000a95d */ /* 0x004fea0003900000 */
[----:B------:R-:W2:Y:S02]  /*ecb0*/  @!P2 SYNCS.PHASECHK.TRANS64 P2, [R0+URZ+0x16830], R3 ;  /* 0x016830030000a5a7 */ /* 0x000ea4000804007f */
[----:B--2---:R-:W-:Y:S05]  /*ecc0*/  @!P2 BRA `(.L_x_14462) ;  /* 0xfffffffc00f0a947 */ /* 0x004fea000383ffff */
[----:B------:R-:W-:Y:S05]  /*ecd0*/  BRA `(.L_x_14461) ;  /* 0xffffff2800787947 */ /* 0x000fea000383ffff */
.L_x_14467:
[----:B-1----:R-:W-:-:S04]  /*ece0*/  IMAD.U32 R6, RZ, RZ, UR6 ;  /* 0x00000006ff067e24 */ /* 0x002fc8000f8e00ff */
[----:B------:R1:W2:Y:S03]  /*ecf0*/  SYNCS.PHASECHK.TRANS64.TRYWAIT P3, [R6+URZ+0x16830], R5 ;  /* 0x01683005060075a7 */ /* 0x0002a6000806017f */
[----:B--2---:R-:W-:Y:S05]  /*ed00*/  @!P3 NANOSLEEP.SYNCS 0x989680 ;  /* 0x009896800000b95d */ /* 0x004fea0003900000 */
[----:B------:R-:W2:Y:S02]  /*ed10*/  @!P3 SYNCS.PHASECHK.TRANS64 P3, [R6+URZ+0x16830], R5 ;  /* 0x016830050600b5a7 */ /* 0x000ea4000806007f */
[----:B--2---:R-:W-:Y:S05]  /*ed20*/  @!P3 BRA `(.L_x_14467) ;  /* 0xfffffffc00ecb947 */ /* 0x004fea000383ffff */
[----:B------:R-:W-:Y:S05]  /*ed30*/  BRA `(.L_x_14464) ;  /* 0xffffff5000f07947 */ /* 0x000fea000383ffff */
.L_x_14471:
[----:B-1----:R-:W-:-:S04]  /*ed40*/  IMAD.U32 R6, RZ, RZ, UR6 ;  /* 0x00000006ff067e24 */ /* 0x002fc8000f8e00ff */
[----:B------:R1:W2:Y:S03]  /*ed50*/  SYNCS.PHASECHK.TRANS64.TRYWAIT P3, [R6+URZ+0x16850], R5 ;  /* 0x01685005060075a7 */ /* 0x0002a6000806017f */
[----:B--2---:R-:W-:Y:S05]  /*ed60*/  @!P3 NANOSLEEP.SYNCS 0x989680 ;  /* 0x009896800000b95d */ /* 0x004fea0003900000 */
[----:B------:R-:W2:Y:S02]  /*ed70*/  @!P3 SYNCS.PHASECHK.TRANS64 P3, [R6+URZ+0x16850], R5 ;  /* 0x016850050600b5a7 */ /* 0x000ea4000806007f */
[----:B--2---:R-:W-:Y:S05]  /*ed80*/  @!P3 BRA `(.L_x_14471) ;  /* 0xfffffffc00ecb947 */ /* 0x004fea000383ffff */
[----:B------:R-:W-:Y:S05]  /*ed90*/  BRA `(.L_x_14468) ;  /* 0xffffff5400607947 */ /* 0x000fea000383ffff */
.L_x_14477:
[----:B-1----:R-:W-:-:S04]  /*eda0*/  IMAD.U32 R6, RZ, RZ, UR6 ;  /* 0x00000006ff067e24 */ /* 0x002fc8000f8e00ff */
[----:B------:R1:W2:Y:S03]  /*edb0*/  SYNCS.PHASECHK.TRANS64.TRYWAIT P2, [R6+URZ+0x16830], R5 ;  /* 0x01683005060075a7 */ /* 0x0002a6000804017f */
[----:B--2---:R-:W-:Y:S05]  /*edc0*/  @!P2 NANOSLEEP.SYNCS 0x989680 ;  /* 0x009896800000a95d */ /* 0x004fea0003900000 */
[----:B------:R-:W2:Y:S02]  /*edd0*/  @!P2 SYNCS.PHASECHK.TRANS64 P2, [R6+URZ+0x16830], R5 ;  /* 0x016830050600a5a7 */ /* 0x000ea4000804007f */
[----:B--2---:R-:W-:Y:S05]  /*ede0*/  @!P2 BRA `(.L_x_14477) ;  /* 0xfffffffc00eca947 */ /* 0x004fea000383ffff */
[----:B------:R-:W-:Y:S05]  /*edf0*/  BRA `(.L_x_14474) ;  /* 0xffffff8000507947 */ /* 0x000fea000383ffff */
.L_x_14481:
[----:B-1----:R-:W-:-:S04]  /*ee00*/  IMAD.U32 R6, RZ, RZ, UR6 ;  /* 0x00000006ff067e24 */ /* 0x002fc8000f8e00ff */
[----:B------:R1:W2:Y:S03]  /*ee10*/  SYNCS.PHASECHK.TRANS64.TRYWAIT P2, [R6+URZ+0x16850], R5 ;  /* 0x01685005060075a7 */ /* 0x0002a6000804017f */
[----:B--2---:R-:W-:Y:S05]  /*ee20*/  @!P2 NANOSLEEP.SYNCS 0x989680 ;  /* 0x009896800000a95d */ /* 0x004fea0003900000 */
[----:B------:R-:W2:Y:S02]  /*ee30*/  @!P2 SYNCS.PHASECHK.TRANS64 P2, [R6+URZ+0x16850], R5 ;  /* 0x016850050600a5a7 */ /* 0x000ea4000804007f */
[----:B--2---:R-:W-:Y:S05]  /*ee40*/  @!P2 BRA `(.L_x_14481) ;  /* 0xfffffffc00eca947 */ /* 0x004fea000383ffff */
[----:B------:R-:W-:Y:S05]  /*ee50*/  BRA `(.L_x_14478) ;  /* 0xffffff8000c07947 */ /* 0x000fea000383ffff */
.L_x_14486:
[----:B-1----:R-:W-:-:S04]  /*ee60*/  MOV R4, UR5 ;  /* 0x0000000500047c02 */ /* 0x002fc80008000f00 */
[----:B------:R1:W2:Y:S03]  /*ee70*/  SYNCS.PHASECHK.TRANS64.TRYWAIT P0, [R4+URZ+0x16850], R3 ;  /* 0x01685003040075a7 */ /* 0x0002a6000800017f */
[----:B--2---:R-:W-:Y:S05]  /*ee80*/  @!P0 NANOSLEEP.SYNCS 0x989680 ;  /* 0x009896800000895d */ /* 0x004fea0003900000 */
[----:B------:R-:W2:Y:S02]  /*ee90*/  @!P0 SYNCS.PHASECHK.TRANS64 P0, [R4+URZ+0x16850], R3 ;  /* 0x01685003040085a7 */ /* 0x000ea4000800007f */
[----:B--2---:R-:W-:Y:S05]  /*eea0*/  @!P0 BRA `(.L_x_14486) ;  /* 0xfffffffc00ec8947 */ /* 0x004fea000383ffff */
[----:B------:R-:W-:Y:S05]  /*eeb0*/  BRA `(.L_x_14485) ;  /* 0xffffffa400247947 */ /* 0x000fea000383ffff */
.L_x_14504:
[----:B------:R-:W-:Y:S02]  /*eec0*/  IMAD.MOV.U32 R13, RZ, RZ, R20 ;  /* 0x000000ffff0d7224 */ /* 0x000fe400078e0014 */
[----:B------:R-:W-:Y:S02]  /*eed0*/  IMAD.MOV.U32 R12, RZ, RZ, RZ ;  /* 0x000000ffff0c7224 */ /* 0x000fe400078e00ff */
[----:B------:R-:W-:Y:S02]  /*eee0*/  IMAD.MOV.U32 R11, RZ, RZ, 0x1f ;  /* 0x0000001fff0b7424 */ /* 0x000fe400078e00ff */
[----:B------:R-:W-:-:S07]  /*eef0*/  IMAD.MOV.U32 R15, RZ, RZ, -0x1 ;  /* 0xffffffffff0f7424 */ /* 0x000fce00078e00ff */
[----:B------:R-:W-:Y:S05]  /*ef00*/  WARPSYNC.COLLECTIVE R15, `(.L_x_14585) ;  /* 0x000000000f087348 */ /* 0x000fea0003c00000 */
[----:B------:R0:W1:Y:S02]  /*ef10*/  SHFL.IDX P6, R14, R13, R12, R11 ;  /* 0x0000000c0d0e7389 */ /* 0x00006400000c000b */
[----:B01----:R-:W-:Y:S01]  /*ef20*/  ENDCOLLECTIVE ;  /* 0x000000000000791b */ /* 0x003fe20003800000 */
.L_x_14585:
[----:B------:R-:W-:Y:S05]  /*ef30*/  BRA `(.L_x_14586) ;  /* 0xffffffcc00387947 */ /* 0x000fea000383ffff */
.L_x_14506:
[----:B------:R-:W-:Y:S01]  /*ef40*/  BSSY B0, `(.L_x_14587) ;  /* 0x0000006000007945 */ /* 0x000fe20003800000 */
[----:B------:R-:W-:-:S07]  /*ef50*/  IMAD.MOV.U32 R15, RZ, RZ, -0x1 ;  /* 0xffffffffff0f7424 */ /* 0x000fce00078e00ff */
[----:B0-----:R-:W-:Y:S05]  /*ef60*/  WARPSYNC.COLLECTIVE R15, `(.L_x_14588) ;  /* 0x000000000f0c7348 */ /* 0x001fea0003c00000 */
[----:B------:R-:W-:Y:S02]  /*ef70*/  ELECT P6, UR62, PT ;  /* 0x00000000003e782f */ /* 0x000fe400038c0000 */
[----:B------:R-:W-:Y:S01]  /*ef80*/  MOV R14, UR62 ;  /* 0x0000003e000e7c02 */ /* 0x000fe20008000f00 */
[----:B0-----:R-:W-:Y:S10]  /*ef90*/  ENDCOLLECTIVE ;  /* 0x000000000000791b */ /* 0x001ff40003800000 */
.L_x_14588:
[----:B------:R-:W-:Y:S05]  /*efa0*/  BSYNC B0 ;  /* 0x0000000000007941 */ /* 0x000fea0003800000 */
.L_x_14587:
[----:B------:R-:W-:Y:S05]  /*efb0*/  BRA `(.L_x_14589) ;  /* 0xffffffcc00347947 */ /* 0x000fea000383ffff */
.L_x_14508:
[----:B-1----:R1:W2:Y:S02]  /*efc0*/  SYNCS.PHASECHK.TRANS64.TRYWAIT P0, [R3+URZ+0x16840], R0 ;  /* 0x01684000030075a7 */ /* 0x0022a4000800017f */
[----:B--2---:R-:W-:Y:S05]  /*efd0*/  @!P0 NANOSLEEP.SYNCS 0x989680 ;  /* 0x009896800000895d */ /* 0x004fea0003900000 */
[----:B------:R-:W2:Y:S02]  /*efe0*/  @!P0 SYNCS.PHASECHK.TRANS64 P0, [R3+URZ+0x16840], R0 ;  /* 0x01684000030085a7 */ /* 0x000ea4000800007f */
[----:B--2---:R-:W-:Y:S05]  /*eff0*/  @!P0 BRA `(.L_x_14508) ;  /* 0xfffffffc00f08947 */ /* 0x004fea000383ffff */
[----:B------:R-:W-:Y:S05]  /*f000*/  BRA `(.L_x_14590) ;  /* 0xffffffcc00907947 */ /* 0x000fea000383ffff */
.L_x_14512:
[----:B------:R-:W-:Y:S01]  /*f010*/  IMAD.MOV.U32 R13, RZ, RZ, R4 ;  /* 0x000000ffff0d7224 */ /* 0x000fe200078e0004 */
[----:B------:R-:W-:Y:S01]  /*f020*/  MOV R12, RZ ;  /* 0x000000ff000c7202 */ /* 0x000fe20000000f00 */
[----:B------:R-:W-:Y:S02]  /*f030*/  IMAD.MOV.U32 R11, RZ, RZ, 0x181f ;  /* 0x0000181fff0b7424 */ /* 0x000fe400078e00ff */
[----:B------:R-:W-:Y:S02]  /*f040*/  IMAD.MOV.U32 R15, RZ, RZ, -0x1 ;  /* 0xffffffffff0f7424 */ /* 0x000fe400078e00ff */
[----:B------:R-:W-:-:S07]  /*f050*/  IMAD.U32 R7, RZ, RZ, UR40 ;  /* 0x00000028ff077e24 */ /* 0x000fce000f8e00ff */
[----:B------:R-:W-:Y:S05]  /*f060*/  WARPSYNC.COLLECTIVE R15, `(.L_x_14591) ;  /* 0x000000000f087348 */ /* 0x000fea0003c00000 */
[----:B------:R0:W1:Y:S02]  /*f070*/  SHFL.IDX P6, R14, R13, R12, R11 ;  /* 0x0000000c0d0e7389 */ /* 0x00006400000c000b */
[----:B01----:R-:W-:Y:S01]  /*f080*/  ENDCOLLECTIVE ;  /* 0x000000000000791b */ /* 0x003fe20003800000 */
.L_x_14591:
[----:B------:R-:W-:Y:S02]  /*f090*/  IMAD R7, R7, 0xc0, R21 ;  /* 0x000000c007077824 */ /* 0x000fe400078e0215 */
[----:B------:R-:W-:Y:S02]  /*f0a0*/  IMAD.MOV.U32 R13, RZ, RZ, R0 ;  /* 0x000000ffff0d7224 */ /* 0x000fe400078e0000 */
[----:B------:R-:W-:-:S07]  /*f0b0*/  IMAD.MOV.U32 R2, RZ, RZ, R14 ;  /* 0x000000ffff027224 */ /* 0x000fce00078e000e */
[----:B------:R-:W-:Y:S05]  /*f0c0*/  WARPSYNC.COLLECTIVE R15, `(.L_x_14592) ;  /* 0x000000000f087348 */ /* 0x000fea0003c00000 */
[----:B------:R0:W1:Y:S02]  /*f0d0*/  SHFL.IDX P6, R14, R13, R12, R11 ;  /* 0x0000000c0d0e7389 */ /* 0x00006400000c000b */
[----:B01----:R-:W-:Y:S01]  /*f0e0*/  ENDCOLLECTIVE ;  /* 0x000000000000791b */ /* 0x003fe20003800000 */
.L_x_14592:
[----:B------:R-:W-:Y:S02]  /*f0f0*/  ULDC UR4, c[0x0][0x288] ;  /* 0x0000a20000047ab9 */ /* 0x000fe40000000800 */
[----:B------:R-:W-:Y:S02]  /*f100*/  IMAD R6, R9, UR4, RZ ;  /* 0x0000000409067c24 */ /* 0x000fe4000f8e02ff */
[----:B------:R-:W-:-:S03]  /*f110*/  VIADD R9, R7, 0x10 ;  /* 0x0000001007097836 */ /* 0x000fc60000000000 */
[----:B------:R-:W-:Y:S01]  /*f120*/  ISETP.GE.AND P1, PT, R7, R6, PT ;  /* 0x000000060700720c */ /* 0x000fe20003f26270 */
[----:B------:R-:W-:Y:S02]  /*f130*/  IMAD.MOV.U32 R13, RZ, RZ, R4 ;  /* 0x000000ffff0d7224 */ /* 0x000fe400078e0004 */
[----:B------:R-:W-:-:S10]  /*f140*/  IMAD.MOV.U32 R12, RZ, RZ, 0x1 ;  /* 0x00000001ff0c7424 */ /* 0x000fd400078e00ff */
[----:B------:R-:W-:-:S05]  /*f150*/  @!P1 LEA R14, P2, R20, R14, 0x1 ;  /* 0x0000000e140e9211 */ /* 0x000fca00078408ff */
[----:B------:R-:W-:Y:S01]  /*f160*/  @!P1 IMAD.X R3, RZ, RZ, R2, P2 ;  /* 0x000000ffff039224 */ /* 0x000fe200010e0602 */
[----:B------:R-:W-:-:S07]  /*f170*/  @!P1 MOV R2, R14 ;  /* 0x0000000e00029202 */ /* 0x000fce0000000f00 */
[----:B------:R-:W-:Y:S05]  /*f180*/  WARPSYNC.COLLECTIVE R15, `(.L_x_14593) ;  /* 0x000000000f087348 */ /* 0x000fea0003c00000 */
[----:B------:R0:W1:Y:S02]  /*f190*/  SHFL.IDX P6, R14, R13, R12, R11 ;  /* 0x0000000c0d0e7389 */ /* 0x00006400000c000b */
[----:B01----:R-:W-:Y:S01]  /*f1a0*/  ENDCOLLECTIVE ;  /* 0x000000000000791b */ /* 0x003fe20003800000 */
.L_x_14593:
[----:B------:R-:W-:Y:S01]  /*f1b0*/  @!PT LDS RZ, [RZ] ;  /* 0x00000000fffff984 */ /* 0x000fe20000000800 */
[----:B------:R-:W-:Y:S01]  /*f1c0*/  @!PT LDS RZ, [RZ] ;  /* 0x00000000fffff984 */ /* 0x000fe20000000800 */
[----:B------:R-:W-:Y:S01]  /*f1d0*/  @!PT LDS RZ, [RZ] ;  /* 0x00000000fffff984 */ /* 0x000fe20000000800 */
[----:B------:R0:W-:Y:S01]  /*f1e0*/  @!P1 LDGSTS.E.BYPASS.LTC128B.128 [R27+0x8400], desc[UR46][R2.64], !P0 ;  /* 0x08400000021b9fae */ /* 0x0001e2000c101d6e */
[----:B------:R-:W-:Y:S01]  /*f1f0*/  ISETP.GE.AND P1, PT, R9, R6, PT ;  /* 0x000000060900720c */ /* 0x000fe20003f26270 */
[----:B------:R-:W-:Y:S02]  /*f200*/  VIADD R9, R7, 0x20 ;  /* 0x0000002007097836 */ /* 0x000fe40000000000 */
[----:B------:R-:W-:Y:S02]  /*f210*/  IMAD.MOV.U32 R13, RZ, RZ, R0 ;  /* 0x000000ffff0d7224 */ /* 0x000fe400078e0000 */
[----:B0-----:R-:W-:-:S08]  /*f220*/  IMAD.MOV.U32 R2, RZ, RZ, R14 ;  /* 0x000000ffff027224 */ /* 0x001fd000078e000e */
[----:B------:R-:W-:Y:S05]  /*f230*/  WARPSYNC.COLLECTIVE R15, `(.L_x_14594) ;  /* 0x000000000f087348 */ /* 0x000fea0003c00000 */
[----:B------:R0:W1:Y:S02]  /*f240*/  SHFL.IDX P6, R14, R13, R12, R11 ;  /* 0x0000000c0d0e7389 */ /* 0x00006400000c000b */
[----:B01----:R-:W-:Y:S01]  /*f250*/  ENDCOLLECTIVE ;  /* 0x000000000000791b */ /* 0x003fe20003800000 */
.L_x_14594:
[----:B------:R-:W-:Y:S02]  /*f260*/  IMAD.MOV.U32 R13, RZ, RZ, R4 ;  /* 0x000000ffff0d7224 */ /* 0x000fe400078e0004 */
[----:B------:R-:W-:Y:S01]  /*f270*/  IMAD.MOV.U32 R12, RZ, RZ, 0x2 ;  /* 0x00000002ff0c7424 */ /* 0x000fe200078e00ff */
[----:B------:R-:W-:-:S05]  /*f280*/  @!P1 LEA R14, P2, R20, R14, 0x1 ;  /* 0x0000000e140e9211 */ /* 0x000fca00078408ff */
[----:B------:R-:W-:Y:S01]  /*f290*/  @!P1 IMAD.X R3, RZ, RZ, R2, P2 ;  /* 0x000000ffff039224 */ /* 0x000fe200010e0602 */
[----:B------:R-:W-:-:S07]  /*f2a0*/  @!P1 MOV R2, R14 ;  /* 0x0000000e00029202 */ /* 0x000fce0000000f00 */
[----:B------:R-:W-:Y:S05]  /*f2b0*/  WARPSYNC.COLLECTIVE R15, `(.L_x_14595) ;  /* 0x000000000f087348 */ /* 0x000fea0003c00000 */
[----:B------:R0:W1:Y:S02]  /*f2c0*/  SHFL.IDX P6, R14, R13, R12, R11 ;  /* 0x0000000c0d0e7389 */ /* 0x00006400000c000b */
[----:B01----:R-:W-:Y:S01]  /*f2d0*/  ENDCOLLECTIVE ;  /* 0x000000000000791b */ /* 0x003fe20003800000 */
.L_x_14595:
        /* <DEDUP_REMOVED lines=10> */
.L_x_14596:
[----:B------:R-:W-:Y:S02]  /*f380*/  IMAD.MOV.U32 R13, RZ, RZ, R4 ;  /* 0x000000ffff0d7224 */ /* 0x000fe400078e0004 */
[----:B------:R-:W-:Y:S02]  /*f390*/  IMAD.MOV.U32 R12, RZ, RZ, 0x3 ;  /* 0x00000003ff0c7424 */ /* 0x000fe400078e00ff */
[----:B------:R-:W-:-:S07]  /*f3a0*/  IMAD.MOV.U32 R10, RZ, RZ, R14 ;  /* 0x000000ffff0a7224 */ /* 0x000fce00078e000e */
[----:B------:R-:W-:Y:S05]  /*f3b0*/  WARPSYNC.COLLECTIVE R15, `(.L_x_14597) ;  /* 0x000000000f087348 */ /* 0x000fea0003c00000 */
[----:B------:R0:W1:Y:S02]  /*f3c0*/  SHFL.IDX P6, R14, R13, R12, R11 ;  /* 0x0000000c0d0e7389 */ /* 0x00006400000c000b */
[----:B01----:R-:W-:Y:S01]  /*f3d0*/  ENDCOLLECTIVE ;  /* 0x000000000000791b */ /* 0x003fe20003800000 */
.L_x_14597:
[----:B------:R-:W-:-:S04]  /*f3e0*/  @!P1 LEA R2, P2, R20, R10, 0x1 ;  /* 0x0000000a14029211 */ /* 0x000fc800078408ff */
[----:B------:R-:W-:Y:S01]  /*f3f0*/  @!P1 IADD3.X R3, RZ, R9, RZ, P2, !PT ;  /* 0x00000009ff039210 */ /* 0x000fe200017fe4ff */
[----:B------:R-:W-:-:S04]  /*f400*/  VIADD R9, R7, 0x30 ;  /* 0x0000003007097836 */ /* 0x000fc80000000000 */
[----:B------:R-:W-:Y:S01]  /*f410*/  @!PT LDS RZ, [RZ] ;  /* 0x00000000fffff984 */ /* 0x000fe20000000800 */
[----:B------:R-:W-:Y:S01]  /*f420*/  @!PT LDS RZ, [RZ] ;  /* 0x00000000fffff984 */ /* 0x000fe20000000800 */
[----:B------:R-:W-:Y:S01]  /*f430*/  @!PT LDS RZ, [RZ] ;  /* 0x00000000fffff984 */ /* 0x000fe20000000800 */
[----:B------:R0:W-:Y:S01]  /*f440*/  @!P1 LDGSTS.E.BYPASS.LTC128B.128 [R27+0x9400], desc[UR46][R2.64], !P0 ;  /* 0x09400000021b9fae */ /* 0x0001e2000c101d6e */
[----:B------:R-:W-:Y:S01]  /*f450*/  ISETP.GE.AND P1, PT, R9, R6, PT ;  /* 0x000000060900720c */ /* 0x000fe20003f26270 */
[----:B------:R-:W-:Y:S02]  /*f460*/  IMAD.MOV.U32 R13, RZ, RZ, R0 ;  /* 0x000000ffff0d7224 */ /* 0x000fe400078e0000 */
[----:B------:R-:W-:Y:S02]  /*f470*/  VIADD R9, R7, 0x40 ;  /* 0x0000004007097836 */ /* 0x000fe40000000000 */
[----:B0-----:R-:W-:-:S08]  /*f480*/  IMAD.MOV.U32 R2, RZ, RZ, R14 ;  /* 0x000000ffff027224 */ /* 0x001fd000078e000e */
[----:B------:R-:W-:Y:S05]  /*f490*/  WARPSYNC.COLLECTIVE R15, `(.L_x_14598) ;  /* 0x000000000f087348 */ /* 0x000fea0003c00000 */
[----:B------:R0:W1:Y:S02]  /*f4a0*/  SHFL.IDX P6, R14, R13, R12, R11 ;  /* 0x0000000c0d0e7389 */ /* 0x00006400000c000b */
[----:B01----:R-:W-:Y:S01]  /*f4b0*/  ENDCOLLECTIVE ;  /* 0x000000000000791b */ /* 0x003fe20003800000 */
.L_x_14598:
        /* <DEDUP_REMOVED lines=8> */
.L_x_14599:
        /* <DEDUP_REMOVED lines=10> */
.L_x_14600:
[----:B------:R-:W-:Y:S02]  /*f5e0*/  IMAD.MOV.U32 R13, RZ, RZ, R4 ;  /* 0x000000ffff0d7224 */ /* 0x000fe400078e0004 */
[----:B------:R-:W-:Y:S02]  /*f5f0*/  IMAD.MOV.U32 R12, RZ, RZ, 0x5 ;  /* 0x00000005ff0c7424 */ /* 0x000fe400078e00ff */
[----:B------:R-:W-:-:S07]  /*f600*/  IMAD.MOV.U32 R10, RZ, RZ, R14 ;  /* 0x000000ffff0a7224 */ /* 0x000fce00078e000e */
[----:B------:R-:W-:Y:S05]  /*f610*/  WARPSYNC.COLLECTIVE R15, `(.L_x_14601) ;  /* 0x000000000f087348 */ /* 0x000fea0003c00000 */
[----:B------:R0:W1:Y:S02]  /*f620*/  SHFL.IDX P6, R14, R13, R12, R11 ;  /* 0x0000000c0d0e7389 */ /* 0x00006400000c000b */
[----:B01----:R-:W-:Y:S01]  /*f630*/  ENDCOLLECTIVE ;  /* 0x000000000000791b */ /* 0x003fe20003800000 */
.L_x_14601:
        /* <DEDUP_REMOVED lines=14> */
.L_x_14602:
        /* <DEDUP_REMOVED lines=8> */
.L_x_14603:
        /* <DEDUP_REMOVED lines=10> */
.L_x_14604:
[----:B------:R-:W-:Y:S02]  /*f840*/  IMAD.MOV.U32 R13, RZ, RZ, R4 ;  /* 0x000000ffff0d7224 */ /* 0x000fe400078e0004 */
[----:B------:R-:W-:Y:S02]  /*f850*/  IMAD.MOV.U32 R12, RZ, RZ, 0x7 ;  /* 0x00000007ff0c7424 */ /* 0x000fe400078e00ff */
[----:B------:R-:W-:-:S07]  /*f860*/  IMAD.MOV.U32 R10, RZ, RZ, R14 ;  /* 0x000000ffff0a7224 */ /* 0x000fce00078e000e */
[----:B------:R-:W-:Y:S05]  /*f870*/  WARPSYNC.COLLECTIVE R15, `(.L_x_14605) ;  /* 0x000000000f087348 */ /* 0x000fea0003c00000 */
[----:B------:R0:W1:Y:S02]  /*f880*/  SHFL.IDX P6, R14, R13, R12, R11 ;  /* 0x0000000c0d0e7389 */ /* 0x00006400000c000b */
[----:B01----:R-:W-:Y:S01]  /*f890*/  ENDCOLLECTIVE ;  /* 0x000000000000791b */ /* 0x003fe20003800000 */
.L_x_14605:
[----:B------:R-:W-:-:S04]  /*f8a0*/  @!P1 LEA R2, P2, R20, R10, 0x1 ;  /* 0x0000000a14029211 */ /* 0x000fc800078408ff */
[----:B------:R-:W-:-:S05]  /*f8b0*/  @!P1 IADD3.X R3, RZ, R9, RZ, P2, !PT ;  /* 0x00000009ff039210 */ /* 0x000fca00017fe4ff */
        /* <DEDUP_REMOVED lines=9> */
.L_x_14606:
[----:B------:R-:W-:-:S05]  /*f950*/  VIADD R3, R7, 0x70 ;  /* 0x0000007007037836 */ /* 0x000fca0000000000 */
[----:B------:R-:W-:Y:S01]  /*f960*/  ISETP.GE.AND P1, PT, R3, R6, PT ;  /* 0x000000060300720c */ /* 0x000fe20003f26270 */
[----:B------:R-:W-:Y:S02]  /*f970*/  IMAD.MOV.U32 R13, RZ, RZ, R8 ;  /* 0x000000ffff0d7224 */ /* 0x000fe400078e0008 */
[----:B------:R-:W-:Y:S02]  /*f980*/  IMAD.MOV.U32 R12, RZ, RZ, RZ ;  /* 0x000000ffff0c7224 */ /* 0x000fe400078e00ff */
[----:B------:R-:W-:-:S08]  /*f990*/  IMAD.MOV.U32 R9, RZ, RZ, R14 ;  /* 0x000000ffff097224 */ /* 0x000fd000078e000e */
[----:B------:R-:W-:Y:S05]  /*f9a0*/  WARPSYNC.COLLECTIVE R15, `(.L_x_14607) ;  /* 0x000000000f087348 */ /* 0x000fea0003c00000 */
[----:B------:R0:W1:Y:S02]  /*f9b0*/  SHFL.IDX P6, R14, R13, R12, R11 ;  /* 0x0000000c0d0e7389 */ /* 0x00006400000c000b */
[----:B01----:R-:W-:Y:S01]  /*f9c0*/  ENDCOLLECTIVE ;  /* 0x000000000000791b */ /* 0x003fe20003800000 */
.L_x_14607:
[----:B------:R-:W-:Y:S01]  /*f9d0*/  @!P1 LEA R2, P2, R20, R9, 0x1 ;  /* 0x0000000914029211 */ /* 0x000fe200078408ff */
[----:B------:R-:W-:-:S03]  /*f9e0*/  VIADD R9, R7, 0x80 ;  /* 0x0000008007097836 */ /* 0x000fc60000000000 */
[----:B------:R-:W-:-:S05]  /*f9f0*/  @!P1 IADD3.X R3, RZ, R4, RZ, P2, !PT ;  /* 0x00000004ff039210 */ /* 0x000fca00017fe4ff */
[----:B------:R-:W-:Y:S01]  /*fa00*/  @!PT LDS RZ, [RZ] ;  /* 0x00000000fffff984 */ /* 0x000fe20000000800 */
[----:B------:R-:W-:Y:S01]  /*fa10*/  @!PT LDS RZ, [RZ] ;  /* 0x00000000fffff984 */ /* 0x000fe20000000800 */
[----:B------:R-:W-:Y:S01]  /*fa20*/  @!PT LDS RZ, [RZ] ;  /* 0x00000000fffff984 */ /* 0x000fe20000000800 */
[----:B------:R0:W-:Y:S01]  /*fa30*/  @!P1 LDGSTS.E.BYPASS.LTC128B.128 [R27+0xbc00], desc[UR46][R2.64], !P0 ;  /* 0x0bc00000021b9fae */ /* 0x0001e2000c101d6e */
[----:B------:R-:W-:Y:S01]  /*fa40*/  ISETP.GE.AND P1, PT, R9, R6, PT ;  /* 0x000000060900720c */ /* 0x000fe20003f26270 */
[----:B------:R-:W-:Y:S01]  /*fa50*/  IMAD.MOV.U32 R13, RZ, RZ, R5 ;  /* 0x000000ffff0d7224 */ /* 0x000fe200078e0005 */
[----:B------:R-:W-:Y:S01]  /*fa60*/  IADD3 R9, R7, 0x90, RZ ;  /* 0x0000009007097810 */ /* 0x000fe20007ffe0ff */
[----:B------:R-:W-:-:S10]  /*fa70*/  IMAD.MOV.U32 R0, RZ, RZ, R14 ;  /* 0x000000ffff007224 */ /* 0x000fd400078e000e */
[----:B0-----:R-:W-:Y:S05]  /*fa80*/  WARPSYNC.COLLECTIVE R15, `(.L_x_14608) ;  /* 0x000000000f087348 */ /* 0x001fea0003c00000 */
[----:B------:R1:W2:Y:S02]  /*fa90*/  SHFL.IDX P6, R14, R13, R12, R11 ;  /* 0x0000000c0d0e7389 */ /* 0x0002a400000c000b */
[----:B012---:R-:W-:Y:S01]  /*faa0*/  ENDCOLLECTIVE ;  /* 0x000000000000791b */ /* 0x007fe20003800000 */
.L_x_14608:
[----:B------:R-:W-:Y:S02]  /*fab0*/  IMAD.MOV.U32 R13, RZ, RZ, R8 ;  /* 0x000000ffff0d7224 */ /* 0x000fe400078e0008 */
[----:B------:R-:W-:Y:S01]  /*fac0*/  IMAD.MOV.U32 R12, RZ, RZ, 0x1 ;  /* 0x00000001ff0c7424 */ /* 0x000fe200078e00ff */
[----:B------:R-:W-:-:S13]  /*fad0*/  @!P1 LEA R2, P2, R20, R14, 0x1 ;  /* 0x0000000e14029211 */ /* 0x000fda00078408ff */
[----:B------:R-:W-:Y:S05]  /*fae0*/  WARPSYNC.COLLECTIVE R15, `(.L_x_14609) ;  /* 0x000000000f087348 */ /* 0x000fea0003c00000 */
[----:B------:R0:W1:Y:S02]  /*faf0*/  SHFL.IDX P6, R14, R13, R12, R11 ;  /* 0x0000000c0d0e7389 */ /* 0x00006400000c000b */
[----:B01----:R-:W-:Y:S01]  /*fb00*/  ENDCOLLECTIVE ;  /* 0x000000000000791b */ /* 0x003fe20003800000 */
.L_x_14609:
        /* <DEDUP_REMOVED lines=11> */
.L_x_14610:
[----:B------:R-:W-:Y:S02]  /*fbc0*/  IMAD.MOV.U32 R13, RZ, RZ, R8 ;  /* 0x000000ffff0d7224 */ /* 0x000fe400078e0008 */
[----:B------:R-:W-:Y:S02]  /*fbd0*/  IMAD.MOV.U32 R12, RZ, RZ, 0x2 ;  /* 0x00000002ff0c7424 */ /* 0x000fe400078e00ff */
[----:B------:R-:W-:-:S07]  /*fbe0*/  IMAD.MOV.U32 R4, RZ, RZ, R14 ;  /* 0x000000ffff047224 */ /* 0x000fce00078e000e */
[----:B------:R-:W-:Y:S05]  /*fbf0*/  WARPSYNC.COLLECTIVE R15, `(.L_x_14611) ;  /* 0x000000000f087348 */ /* 0x000fea0003c00000 */
[----:B------:R0:W1:Y:S02]  /*fc00*/  SHFL.IDX P6, R14, R13, R12, R11 ;  /* 0x0000000c0d0e7389 */ /* 0x00006400000c000b */
[----:B01----:R-:W-:Y:S01]  /*fc10*/  ENDCOLLECTIVE ;  /* 0x000000000000791b */ /* 0x003fe20003800000 */
.L_x_14611:
[----:B------:R-:W-:-:S05]  /*fc20*/  @!P1 LEA R4, P2, R20, R4, 0x1 ;  /* 0x0000000414049211 */ /* 0x000fca00078408ff */
[----:B------:R-:W-:Y:S01]  /*fc30*/  @!P1 IMAD.X R3, RZ, RZ, R2, P2 ;  /* 0x000000ffff039224 */ /* 0x000fe200010e0602 */
[----:B------:R-:W-:Y:S01]  /*fc40*/  @!P1 MOV R2, R4 ;  /* 0x0000000400029202 */ /* 0x000fe20000000f00 */
[----:B------:R-:W-:-:S04]  /*fc50*/  IMAD.MOV.U32 R13, RZ, RZ, R5 ;  /* 0x000000ffff0d7224 */ /* 0x000fc800078e0005 */
        /* <DEDUP_REMOVED lines=8> */
.L_x_14612:
[----:B------:R-:W-:-:S05]  /*fce0*/  VIADD R3, R7, 0xa0 ;  /* 0x000000a007037836 */ /* 0x000fca0000000000 */
[----:B------:R-:W-:Y:S02]  /*fcf0*/  ISETP.GE.AND P1, PT, R3, R6, PT ;  /* 0x000000060300720c */ /* 0x000fe40003f26270 */
[----:B------:R-:W-:Y:S01]  /*fd00*/  MOV R13, R8 ;  /* 0x00000008000d7202 */ /* 0x000fe20000000f00 */
[----:B------:R-:W-:-:S10]  /*fd10*/  IMAD.MOV.U32 R12, RZ, RZ, 0x3 ;  /* 0x00000003ff0c7424 */ /* 0x000fd400078e00ff */
[----:B------:R-:W-:-:S13]  /*fd20*/  @!P1 LEA R2, P2, R20, R14, 0x1 ;  /* 0x0000000e14029211 */ /* 0x000fda00078408ff */
[----:B------:R-:W-:Y:S05]  /*fd30*/  WARPSYNC.COLLECTIVE R15, `(.L_x_14613) ;  /* 0x000000000f087348 */ /* 0x000fea0003c00000 */
[----:B------:R0:W1:Y:S02]  /*fd40*/  SHFL.IDX P6, R14, R13, R12, R11 ;  /* 0x0000000c0d0e7389 */ /* 0x00006400000c000b */
[----:B01----:R-:W-:Y:S01]  /*fd50*/  ENDCOLLECTIVE ;  /* 0x000000000000791b */ /* 0x003fe20003800000 */
.L_x_14613:
        /* <DEDUP_REMOVED lines=10> */
.L_x_14614:
[----:B------:R-:W-:Y:S05]  /*fe00*/  BRA `(.L_x_14615) ;  /* 0xffffffcc005c7947 */ /* 0x000fea000383ffff */
.L_x_14515:
[----:B0-----:R0:W1:Y:S02]  /*fe10*/  SYNCS.PHASECHK.TRANS64.TRYWAIT P0, [R17+URZ+0x16820], R2 ;  /* 0x01682002110075a7 */ /* 0x001064000800017f */
[----:B-1----:R-:W-:Y:S05]  /*fe20*/  @!P0 NANOSLEEP.SYNCS 0x989680 ;  /* 0x009896800000895d */ /* 0x002fea0003900000 */
[----:B------:R-:W1:Y:S02]  /*fe30*/  @!P0 SYNCS.PHASECHK.TRANS64 P0, [R17+URZ+0x16820], R2 ;  /* 0x01682002110085a7 */ /* 0x000e64000800007f */
[----:B-1----:R-:W-:Y:S05]  /*fe40*/  @!P0 BRA `(.L_x_14515) ;  /* 0xfffffffc00f08947 */ /* 0x002fea000383ffff */
[----:B------:R-:W-:Y:S05]  /*fe50*/  BRA `(.L_x_14616) ;  /* 0xffffffcc00bc7947 */ /* 0x000fea000383ffff */
.L_x_14522:
[----:B0-----:R0:W1:Y:S02]  /*fe60*/  SYNCS.PHASECHK.TRANS64.TRYWAIT P0, [R2+URZ+0x16840], R3 ;  /* 0x01684003020075a7 */ /* 0x001064000800017f */
[----:B-1----:R-:W-:Y:S05]  /*fe70*/  @!P0 NANOSLEEP.SYNCS 0x989680 ;  /* 0x009896800000895d */ /* 0x002fea0003900000 */
[----:B------:R-:W1:Y:S02]  /*fe80*/  @!P0 SYNCS.PHASECHK.TRANS64 P0, [R2+URZ+0x16840], R3 ;  /* 0x01684003020085a7 */ /* 0x000e64000800007f */
[----:B-1----:R-:W-:Y:S05]  /*fe90*/  @!P0 BRA `(.L_x_14522) ;  /* 0xfffffffc00f08947 */ /* 0x002fea000383ffff */
[----:B------:R-:W-:Y:S05]  /*fea0*/  BRA `(.L_x_14617) ;  /* 0xffffffd0006c7947 */ /* 0x000fea000383ffff */
.L_x_14527:
[----:B0-----:R0:W1:Y:S02]  /*feb0*/  SYNCS.PHASECHK.TRANS64.TRYWAIT P0, [R2+URZ+0x60], R3 ;  /* 0x00006003020075a7 */ /* 0x001064000800017f */
[----:B-1----:R-:W-:Y:S05]  /*fec0*/  @!P0 NANOSLEEP.SYNCS 0x989680 ;  /* 0x009896800000895d */ /* 0x002fea0003900000 */
[----:B------:R-:W1:Y:S02]  /*fed0*/  @!P0 SYNCS.PHASECHK.TRANS64 P0, [R2+URZ+0x60], R3 ;  /* 0x00006003020085a7 */ /* 0x000e64000800007f */
[----:B-1----:R-:W-:Y:S05]  /*fee0*/  @!P0 BRA `(.L_x_14527) ;  /* 0xfffffffc00f08947 */ /* 0x002fea000383ffff */
[----:B------:R-:W-:Y:S05]  /*fef0*/  BRA `(.L_x_14618) ;  /* 0xffffffd000e47947 */ /* 0x000fea000383ffff */
.L_x_14536:
[----:B0-----:R0:W1:Y:S02]  /*ff00*/  SYNCS.PHASECHK.TRANS64.TRYWAIT P0, [R2+URZ+0x16840], R3 ;  /* 0x01684003020075a7 */ /* 0x001064000800017f */
[----:B-1----:R-:W-:Y:S05]  /*ff10*/  @!P0 NANOSLEEP.SYNCS 0x989680 ;  /* 0x009896800000895d */ /* 0x002fea0003900000 */
[----:B------:R-:W1:Y:S02]  /*ff20*/  @!P0 SYNCS.PHASECHK.TRANS64 P0, [R2+URZ+0x16840], R3 ;  /* 0x01684003020085a7 */ /* 0x000e64000800007f */
[----:B-1----:R-:W-:Y:S05]  /*ff30*/  @!P0 BRA `(.L_x_14536) ;  /* 0xfffffffc00f08947 */ /* 0x002fea000383ffff */
[----:B------:R-:W-:Y:S05]  /*ff40*/  BRA `(.L_x_14619) ;  /* 0xffffffd8001c7947 */ /* 0x000fea000383ffff */
.L_x_14541:
[----:B0-----:R0:W1:Y:S02]  /*ff50*/  SYNCS.PHASECHK.TRANS64.TRYWAIT P0, [R5+URZ+0x60], R2 ;  /* 0x00006002050075a7 */ /* 0x001064000800017f */
[----:B-1----:R-:W-:Y:S05]  /*ff60*/  @!P0 NANOSLEEP.SYNCS 0x989680 ;  /* 0x009896800000895d */ /* 0x002fea0003900000 */
[----:B------:R-:W1:Y:S02]  /*ff70*/  @!P0 SYNCS.PHASECHK.TRANS64 P0, [R5+URZ+0x60], R2 ;  /* 0x00006002050085a7 */ /* 0x000e64000800007f */
[----:B-1----:R-:W-:Y:S05]  /*ff80*/  @!P0 BRA `(.L_x_14541) ;  /* 0xfffffffc00f08947 */ /* 0x002fea000383ffff */
[----:B------:R-:W-:Y:S05]  /*ff90*/  BRA `(.L_x_14620) ;  /* 0xffffffd800947947 */ /* 0x000fea000383ffff */
.L_x_14549:
[----:B0-----:R0:W1:Y:S02]  /*ffa0*/  SYNCS.PHASECHK.TRANS64.TRYWAIT P0, [R2+URZ+0x16840], R3 ;  /* 0x01684003020075a7 */ /* 0x001064000800017f */
[----:B-1----:R-:W-:Y:S05]  /*ffb0*/  @!P0 NANOSLEEP.SYNCS 0x989680 ;  /* 0x009896800000895d */ /* 0x002fea0003900000 */
[----:B------:R-:W1:Y:S02]  /*ffc0*/  @!P0 SYNCS.PHASECHK.TRANS64 P0, [R2+URZ+0x16840], R3 ;  /* 0x01684003020085a7 */ /* 0x000e64000800007f */
[----:B-1----:R-:W-:Y:S05]  /*ffd0*/  @!P0 BRA `(.L_x_14549) ;  /* 0xfffffffc00f08947 */ /* 0x002fea000383ffff */
[----:B------:R-:W-:Y:S05]  /*ffe0*/  BRA `(.L_x_14621) ;  /* 0xffffffdc009c7947 */ /* 0x000fea000383ffff */
.L_x_14554:
[----:B0-----:R0:W1:Y:S02]  /*fff0*/  SYNCS.PHASECHK.TRANS64.TRYWAIT P0, [R5+URZ+0x60], R8 ;  /* 0x00006008050075a7 */ /* 0x001064000800017f */
[----:B-1----:R-:W-:Y:S05]  /*10000*/  @!P0 NANOSLEEP.SYNCS 0x989680 ;  /* 0x009896800000895d */ /* 0x002fea0003900000 */
[----:B------:R-:W1:Y:S02]  /*10010*/  @!P0 SYNCS.PHASECHK.TRANS64 P0, [R5+URZ+0x60], R8 ;  /* 0x00006008050085a7 */ /* 0x000e64000800007f */
[----:B-1----:R-:W-:Y:S05]  /*10020*/  @!P0 BRA `(.L_x_14554) ;  /* 0xfffffffc00f08947 */ /* 0x002fea000383ffff */
[----:B------:R-:W-:Y:S05]  /*10030*/  BRA `(.L_x_14622) ;  /* 0xffffffe000187947 */ /* 0x000fea000383ffff */
.L_x_14564:
[----:B-1----:R1:W2:Y:S02]  /*10040*/  SYNCS.PHASECHK.TRANS64.TRYWAIT P0, [R3+URZ+0x16860], R0 ;  /* 0x01686000030075a7 */ /* 0x0022a4000800017f */
[----:B--2---:R-:W-:Y:S05]  /*10050*/  @!P0 NANOSLEEP.SYNCS 0x989680 ;  /* 0x009896800000895d */ /* 0x004fea0003900000 */
[----:B------:R-:W2:Y:S02]  /*10060*/  @!P0 SYNCS.PHASECHK.TRANS64 P0, [R3+URZ+0x16860], R0 ;  /* 0x01686000030085a7 */ /* 0x000ea4000800007f */
[----:B--2---:R-:W-:Y:S05]  /*10070*/  @!P0 BRA `(.L_x_14564) ;  /* 0xfffffffc00f08947 */ /* 0x004fea000383ffff */
[----:B------:R-:W-:Y:S05]  /*10080*/  BRA `(.L_x_14623) ;  /* 0xffffffe400087947 */ /* 0x000fea000383ffff */
.L_x_14570:
[----:B------:R-:W-:Y:S01]  /*10090*/  BSSY B0, `(.L_x_14624) ;  /* 0x0000008000007945 */ /* 0x000fe20003800000 */
[----:B------:R-:W-:Y:S01]  /*100a0*/  IMAD.MOV.U32 R13, RZ, RZ, R28 ;  /* 0x000000ffff0d7224 */ /* 0x000fe200078e001c */
[----:B------:R-:W-:Y:S01]  /*100b0*/  MOV R15, 0xffffffff ;  /* 0xffffffff000f7802 */ /* 0x000fe20000000f00 */
[----:B------:R-:W-:Y:S02]  /*100c0*/  IMAD.MOV.U32 R12, RZ, RZ, RZ ;  /* 0x000000ffff0c7224 */ /* 0x000fe400078e00ff */
[----:B0-----:R-:W-:-:S07]  /*100d0*/  IMAD.MOV.U32 R11, RZ, RZ, 0x1f ;  /* 0x0000001fff0b7424 */ /* 0x001fce00078e00ff */
[----:B------:R-:W-:Y:S05]  /*100e0*/  WARPSYNC.COLLECTIVE R15, `(.L_x_14625) ;  /* 0x000000000f087348 */ /* 0x000fea0003c00000 */
[----:B------:R0:W1:Y:S02]  /*100f0*/  SHFL.IDX P6, R14, R13, R12, R11 ;  /* 0x0000000c0d0e7389 */ /* 0x00006400000c000b */
[----:B01----:R-:W-:Y:S01]  /*10100*/  ENDCOLLECTIVE ;  /* 0x000000000000791b */ /* 0x003fe20003800000 */
.L_x_14625:
[----:B------:R-:W-:Y:S05]  /*10110*/  BSYNC B0 ;  /* 0x0000000000007941 */ /* 0x000fea0003800000 */
.L_x_14624:
[----:B------:R-:W-:Y:S05]  /*10120*/  BRA `(.L_x_14626) ;  /* 0xffffffe400ac7947 */ /* 0x000fea000383ffff */
.L_x_14573:
[----:B-1----:R1:W2:Y:S02]  /*10130*/  SYNCS.PHASECHK.TRANS64.TRYWAIT P0, [R7+URZ+0x16820], R0 ;  /* 0x01682000070075a7 */ /* 0x0022a4000800017f */
[----:B--2---:R-:W-:Y:S05]  /*10140*/  @!P0 NANOSLEEP.SYNCS 0x989680 ;  /* 0x009896800000895d */ /* 0x004fea0003900000 */
[----:B------:R-:W2:Y:S02]  /*10150*/  @!P0 SYNCS.PHASECHK.TRANS64 P0, [R7+URZ+0x16820], R0 ;  /* 0x01682000070085a7 */ /* 0x000ea4000800007f */
[----:B--2---:R-:W-:Y:S05]  /*10160*/  @!P0 BRA `(.L_x_14573) ;  /* 0xfffffffc00f08947 */ /* 0x004fea000383ffff */
[----:B------:R-:W-:Y:S05]  /*10170*/  BRA `(.L_x_14627) ;  /* 0xffffffe400f47947 */ /* 0x000fea000383ffff */
.L_x_14574:
        /* <DEDUP_REMOVED lines=11> */
.L_x_14629:
[----:B------:R-:W-:Y:S05]  /*10230*/  BSYNC B0 ;  /* 0x0000000000007941 */ /* 0x000fea0003800000 */
.L_x_14628:
[----:B------:R-:W-:Y:S05]  /*10240*/  BRA `(.L_x_14630) ;  /* 0xffffffe400dc7947 */ /* 0x000fea000383ffff */
.L_x_14577:
[----:B------:R-:W-:Y:S01]  /*10250*/  BSSY B1, `(.L_x_14631) ;  /* 0x0000006000017945 */ /* 0x000fe20003800000 */
[----:B------:R-:W-:-:S07]  /*10260*/  IMAD.MOV.U32 R15, RZ, RZ, -0x1 ;  /* 0xffffffffff0f7424 */ /* 0x000fce00078e00ff */
[----:B01----:R-:W-:Y:S05]  /*10270*/  WARPSYNC.COLLECTIVE R15, `(.L_x_14632) ;  /* 0x000000000f0c7348 */ /* 0x003fea0003c00000 */
[----:B------:R-:W-:Y:S02]  /*10280*/  ELECT P6, UR62, PT ;  /* 0x00000000003e782f */ /* 0x000fe400038c0000 */
[----:B------:R-:W-:Y:S01]  /*10290*/  MOV R14, UR62 ;  /* 0x0000003e000e7c02 */ /* 0x000fe20008000f00 */
[----:B01----:R-:W-:Y:S10]  /*102a0*/  ENDCOLLECTIVE ;  /* 0x000000000000791b */ /* 0x003ff40003800000 */
.L_x_14632:
[----:B------:R-:W-:Y:S05]  /*102b0*/  BSYNC B1 ;  /* 0x0000000000017941 */ /* 0x000fea0003800000 */
.L_x_14631:
[----:B------:R-:W-:Y:S05]  /*102c0*/  BRA `(.L_x_14633) ;  /* 0xffffffe400d47947 */ /* 0x000fea000383ffff */
.L_x_14579:
[----:B-1----:R1:W2:Y:S02]  /*102d0*/  SYNCS.PHASECHK.TRANS64.TRYWAIT P0, [R5+URZ], R4 ;  /* 0x00000004050075a7 */ /* 0x0022a4000800017f */
[----:B--2---:R-:W-:Y:S05]  /*102e0*/  @!P0 NANOSLEEP.SYNCS 0x989680 ;  /* 0x009896800000895d */ /* 0x004fea0003900000 */
[----:B------:R-:W2:Y:S02]  /*102f0*/  @!P0 SYNCS.PHASECHK.TRANS64 P0, [R5+URZ], R4 ;  /* 0x00000004050085a7 */ /* 0x000ea4000800007f */
[----:B--2---:R-:W-:Y:S05]  /*10300*/  @!P0 BRA `(.L_x_14579) ;  /* 0xfffffffc00f08947 */ /* 0x004fea000383ffff */
[----:B------:R-:W-:Y:S05]  /*10310*/  BRA `(.L_x_14634) ;  /* 0xffffffe800087947 */ /* 0x000fea000383ffff */
.L_x_14580:
[----:B--2---:R2:W3:Y:S02]  /*10320*/  SYNCS.PHASECHK.TRANS64.TRYWAIT P0, [R3+URZ], R0 ;  /* 0x00000000030075a7 */ /* 0x0044e4000800017f */
[----:B---3--:R-:W-:Y:S05]  /*10330*/  @!P0 NANOSLEEP.SYNCS 0x989680 ;  /* 0x009896800000895d */ /* 0x008fea0003900000 */
[----:B------:R-:W3:Y:S02]  /*10340*/  @!P0 SYNCS.PHASECHK.TRANS64 P0, [R3+URZ], R0 ;  /* 0x00000000030085a7 */ /* 0x000ee4000800007f */
[----:B---3--:R-:W-:Y:S05]  /*10350*/  @!P0 BRA `(.L_x_14580) ;  /* 0xfffffffc00f08947 */ /* 0x008fea000383ffff */
[----:B------:R-:W-:Y:S05]  /*10360*/  BRA `(.L_x_14635) ;  /* 0xffffffe400fc7947 */ /* 0x000fea000383ffff */
.L_x_14582:
[----:B-1----:R1:W2:Y:S02]  /*10370*/  SYNCS.PHASECHK.TRANS64.TRYWAIT P0, [R5+URZ], R4 ;  /* 0x00000004050075a7 */ /* 0x0022a4000800017f */
[----:B--2---:R-:W-:Y:S05]  /*10380*/  @!P0 NANOSLEEP.SYNCS 0x989680 ;  /* 0x009896800000895d */ /* 0x004fea0003900000 */
[----:B------:R-:W2:Y:S02]  /*10390*/  @!P0 SYNCS.PHASECHK.TRANS64 P0, [R5+URZ], R4 ;  /* 0x00000004050085a7 */ /* 0x000ea4000800007f */
[----:B--2---:R-:W-:Y:S05]  /*103a0*/  @!P0 BRA `(.L_x_14582) ;  /* 0xfffffffc00f08947 */ /* 0x004fea000383ffff */
[----:B------:R-:W-:Y:S05]  /*103b0*/  BRA `(.L_x_14636) ;  /* 0xffffffe800007947 */ /* 0x000fea000383ffff */
.L_x_14637:
        /* <DEDUP_REMOVED lines=12> */
.L_x_15334:


//--------------------- .text._ZN7cutlass13device_kernelIN5flash11enable_sm90INS1_16FlashAttnFwdSm90INS1_25CollectiveMainloopFwdSm90ILi2EN4cute5tupleIJNS5_1CILi1EEES8_S8_EEENS6_IJNS7_ILi192EEENS7_ILi128EEENS7_ILi64EEEEEELi64ENS_10bfloat16_tEfNS_4arch4Sm90ELb1ELb0ELb1ELb1ELb0ELb0ELb0ELb1ELb1ELb1ELb0ELb0EEENS1_21CollectiveEpilogueFwdINS6_IJSA_SC_SB_EEES9_SE_SG_Li384ELb1ELb1ELb0ELb0EEENS1_36VarlenDynamicPersistentTileSchedulerILi192ELi128ELi384ELi128ELb0ELb1ELb1ELb1ELb1ELb1EEEEEEEEEvNT_6ParamsE --------------------------
	.section	.text._ZN7cutlass13device_kernelIN5flash11enable_sm90INS1_16FlashAttnFwdSm90INS1_25CollectiveMainloopFwdSm90ILi2EN4cute5tupleIJNS5_1CILi1EEES8_S8_EEENS6_IJNS7_ILi192EEENS7_ILi128EEENS7_ILi64EEEEEELi64ENS_10bfloat16_tEfNS_4arch4Sm90ELb1ELb0ELb1ELb1ELb0ELb0ELb0ELb1ELb1ELb1ELb0ELb0EEENS1_21CollectiveEpilogueFwdINS6_IJSA_SC_SB_EEES9_SE_SG_Li384ELb1ELb1ELb0ELb0EEENS1_36VarlenDynamicPersistentTileSchedulerILi192ELi128ELi384ELi128ELb0ELb1ELb1ELb1ELb1ELb1EEEEEEEEEvNT_6ParamsE,"ax",@progbits
	.align	128
.text._ZN7cutlass13device_kernelIN5flash11enable_sm90INS1_16FlashAttnFwdSm90INS1_25CollectiveMainloopFwdSm90ILi2EN4cute5tupleIJNS5_1CILi1EEES8_S8_EEENS6_IJNS7_ILi192EEENS7_ILi128EEENS7_ILi64EEEEEELi64ENS_10bfloat16_tEfNS_4arch4Sm90ELb1ELb0ELb1ELb1ELb0ELb0ELb0ELb1ELb1ELb1ELb0ELb0EEENS1_21CollectiveEpilogueFwdINS6_IJSA_SC_SB_EEES9_SE_SG_Li384ELb1ELb1ELb0ELb0EEENS1_36VarlenDynamicPersistentTileSchedulerILi192ELi128ELi384ELi128ELb0ELb1ELb1ELb1ELb1ELb1EEEEEEEEEvNT_6ParamsE:
        .type           _ZN7cutlass13device_kernelIN5flash11enable_sm90INS1_16FlashAttnFwdSm90INS1_25CollectiveMainloopFwdSm90ILi2EN4cute5tupleIJNS5_1CILi1EEES8_S8_EEENS6_IJNS7_ILi192EEENS7_ILi128EEENS7_ILi64EEEEEELi64ENS_10bfloat16_tEfNS_4arch4Sm90ELb1ELb0ELb1ELb1ELb0ELb0ELb0ELb1ELb1ELb1ELb0ELb0EEENS1_21CollectiveEpilogueFwdINS6_IJSA_SC_SB_EEES9_SE_SG_Li384ELb1ELb1ELb0ELb0EEENS1_36VarlenDynamicPersistentTileSchedulerILi192ELi128ELi384ELi128ELb0ELb1ELb1ELb1ELb1ELb1EEEEEEEEEvNT_6ParamsE,@function
        .size           _ZN7cutlass13device_kernelIN5flash11enable_sm90INS1_16FlashAttnFwdSm90INS1_25CollectiveMainloopFwdSm90ILi2EN4cute5tupleIJNS5_1CILi1EEES8_S8_EEENS6_IJNS7_ILi192EEENS7_ILi128EEENS7_ILi64EEEEEELi64ENS_10bfloat16_tEfNS_4arch4Sm90ELb1ELb0ELb1ELb1ELb0ELb0ELb0ELb1ELb1ELb1ELb0ELb0EEENS1_21CollectiveEpilogueFwdINS6_IJSA_SC_SB_EEES9_SE_SG_Li384ELb1ELb1ELb0ELb0EEENS1_36VarlenDynamicPersistentTileSchedulerILi192ELi128ELi384ELi128ELb0ELb1ELb1ELb1ELb1ELb1EEEEEEEEEvNT_6ParamsE,(.L_x_15335 - _ZN7cutlass13device_kernelIN5flash11enable_sm90INS1_16FlashAttnFwdSm90INS1_25CollectiveMainloopFwdSm90ILi2EN4cute5tupleIJNS5_1CILi1EEES8_S8_EEENS6_IJNS7_ILi192EEENS7_ILi128EEENS7_ILi64EEEEEELi64ENS_10bfloat16_tEfNS_4arch4Sm90ELb1ELb0ELb1ELb1ELb0ELb0ELb0ELb1ELb1ELb1ELb0ELb0EEENS1_21CollectiveEpilogueFwdINS6_IJSA_SC_SB_EEES9_SE_SG_Li384ELb1ELb1ELb0ELb0EEENS1_36VarlenDynamicPersistentTileSchedulerILi192ELi128ELi384ELi128ELb0ELb1ELb1ELb1ELb1ELb1EEEEEEEEEvNT_6ParamsE)
        .other          _ZN7cutlass13device_kernelIN5flash11enable_sm90INS1_16FlashAttnFwdSm90INS1_25CollectiveMainloopFwdSm90ILi2EN4cute5tupleIJNS5_1CILi1EEES8_S8_EEENS6_IJNS7_ILi192EEENS7_ILi128EEENS7_ILi64EEEEEELi64ENS_10bfloat16_tEfNS_4arch4Sm90ELb1ELb0ELb1ELb1ELb0ELb0ELb0ELb1ELb1ELb1ELb0ELb0EEENS1_21CollectiveEpilogueFwdINS6_IJSA_SC_SB_EEES9_SE_SG_Li384ELb1ELb1ELb0ELb0EEENS1_36VarlenDynamicPersistentTileSchedulerILi192ELi128ELi384ELi128ELb0ELb1ELb1ELb1ELb1ELb1EEEEEEEEEvNT_6ParamsE,@"STO_CUDA_ENTRY STV_DEFAULT"
_ZN7cutlass13device_kernelIN5flash11enable_sm90INS1_16FlashAttnFwdSm90INS1_25CollectiveMainloopFwdSm90ILi2EN4cute5tupleIJNS5_1CILi1EEES8_S8_EEENS6_IJNS7_ILi192EEENS7_ILi128EEENS7_ILi64EEEEEELi64ENS_10bfloat16_tEfNS_4arch4Sm90ELb1ELb0ELb1ELb1ELb0ELb0ELb0ELb1ELb1ELb1ELb0ELb0EEENS1_21CollectiveEpilogueFwdINS6_IJSA_SC_SB_EEES9_SE_SG_Li384ELb1ELb1ELb0ELb0EEENS1_36VarlenDynamicPersistentTileSchedulerILi192ELi128ELi384ELi128ELb0ELb1ELb1ELb1ELb1ELb1EEEEEEEEEvNT_6ParamsE:
        /* <DEDUP_REMOVED lines=18> */
.L_x_14639:
[----:B------:R-:W-:Y:S05]  /*0120*/  BSYNC B0 ;  /* 0x0000000000007941 */ /* 0x000fea0003800000 */
.L_x_14638:
        /* <DEDUP_REMOVED lines=41> */
.L_x_14640:
        /* <DEDUP_REMOVED lines=22> */
.L_x_14641:
        /* <DEDUP_REMOVED lines=18> */
.L_x_14642:
        /* <DEDUP_REMOVED lines=22> */
.L_x_14643:
        /* <DEDUP_REMOVED lines=22> */
.L_x_14644:
[----:B------:R-:W-:Y:S01]  /*0900*/  PLOP3.LUT P0, PT, PT, PT, UP0, 0x80, 0x0 ;  /* 0x000000000000781c */ /* 0x000fe20003f0f008 */
[----:B------:R-:W-:Y:S01]  /*0910*/  UMOV UR36, 0x1 ;  /* 0x0000000100247882 */ /* 0x000fe20000000000 */
[----:B------:R-:W-:Y:S01]  /*0920*/  NOP ;  /* 0x0000000000007918 */ /* 0x000fe20000000000 */
[----:B------:R-:W-:Y:S01]  /*0930*/  USEL UR36, UR36, 0x2, !UP0 ;  /* 0x0000000224247887 */ /* 0x000fe2000c000000 */
[----:B------:R-:W-:Y:S01]  /*0940*/  ULDC.64 UR48, c[0x0][0x208] ;  /* 0x0000820000307ab9 */ /* 0x000fe20000000a00 */
[----:B012-4-:R-:W-:Y:S08]  /*0950*/  BAR.SYNC.DEFER_BLOCKING 0x0 ;  /* 0x0000000000007b1d */ /* 0x017ff00000010000 */
[----:B------:R-:W-:Y:S05]  /*0960*/  @!P0 BRA `(.L_x_14645) ;  /* 0x000000a800d48947 */ /* 0x000fea0003800000 */
.L_x_14646:
        /* <DEDUP_REMOVED lines=28> */
[----:B------:R-:W-:Y:S02]  /*0b30*/  LOP3.LUT R152, R153, 0xffffff80, RZ, 0xc0, !PT ;  /* 0xffffff8099987812 */ /* 0x000fe400078ec0ff */
[CC--:B------:R-:W-:Y:S01]  /*0b40*/  LEA.HI R2, R0.reuse, R157.reuse, RZ, 0x4 ;  /* 0x0000009d00027211 */ /* 0x0c0fe200078f20ff */
[----:B------:R-:W-:Y:S01]  /*0b50*/  IMAD.SHL.U32 R5, R3, 0x20, RZ ;  /* 0x0000002003057824 */ /* 0x000fe200078e00ff */
[----:B------:R-:W-:Y:S01]  /*0b60*/  LEA.HI R10, R0, R157, RZ, 0x2 ;  /* 0x0000009d000a7211 */ /* 0x000fe200078f10ff */
[----:B------:R-:W-:Y:S01]  /*0b70*/  IMAD.IADD R152, R157, 0x1, -R152 ;  /* 0x000000019d987824 */ /* 0x000fe200078e0a98 */
[----:B------:R-:W-:Y:S02]  /*0b80*/  SHF.R.S32.HI R3, RZ, 0x4, R2 ;  /* 0x00000004ff037819 */ /* 0x000fe40000011402 */
[----:B------:R-:W-:Y:S02]  /*0b90*/  LOP3.LUT R4, R2, 0x3fffff0, RZ, 0xc0, !PT ;  /* 0x03fffff002047812 */ /* 0x000fe400078ec0ff */
[----:B------:R-:W-:-:S02]  /*0ba0*/  SHF.R.S32.HI R7, RZ, 0x1f, R152 ;  /* 0x0000001fff077819 */ /* 0x000fc40000011498 */
[----:B------:R-:W-:Y:S01]  /*0bb0*/  LEA.HI R2, R2, R3, RZ, 0x1 ;  /* 0x0000000302027211 */ /* 0x000fe200078f08ff */
[----:B------:R-:W-:Y:S01]  /*0bc0*/  IMAD.IADD R4, R157, 0x1, -R4 ;  /* 0x000000019d047824 */ /* 0x000fe200078e0a04 */
[----:B------:R-:W-:Y:S02]  /*0bd0*/  LEA.HI R6, R7, R152, RZ, 0x2 ;  /* 0x0000009807067211 */ /* 0x000fe400078f10ff */
[----:B------:R-:W-:Y:S02]  /*0be0*/  LOP3.LUT R2, R2, 0x1ffffffe, RZ, 0xc0, !PT ;  /* 0x1ffffffe02027812 */ /* 0x000fe400078ec0ff */
[--C-:B------:R-:W-:Y:S02]  /*0bf0*/  SHF.R.S32.HI R8, RZ, 0x2, R6.reuse ;  /* 0x00000002ff087819 */ /* 0x100fe40000011406 */
[----:B------:R-:W-:Y:S01]  /*0c00*/  SHF.R.S32.HI R9, RZ, 0x1f, R6 ;  /* 0x0000001fff097819 */ /* 0x000fe20000011406 */
[----:B------:R-:W-:Y:S01]  /*0c10*/  IMAD.IADD R2, R3, 0x1, -R2 ;  /* 0x0000000103027824 */ /* 0x000fe200078e0a02 */
[----:B------:R-:W-:-:S02]  /*0c20*/  SHF.R.S32.HI R153, RZ, 0x7, R153 ;  /* 0x00000007ff997819 */ /* 0x000fc40000011499 */
[----:B------:R-:W-:Y:S02]  /*0c30*/  LOP3.LUT R10, R10, 0xfffffffc, RZ, 0xc0, !PT ;  /* 0xfffffffc0a0a7812 */ /* 0x000fe400078ec0ff */
[----:B------:R-:W-:Y:S01]  /*0c40*/  LEA.HI R9, R9, R8, RZ, 0x3 ;  /* 0x0000000809097211 */ /* 0x000fe200078f18ff */
[----:B------:R-:W-:Y:S01]  /*0c50*/  IMAD.HI R3, R153, 0x55555556, RZ ;  /* 0x5555555699037827 */ /* 0x000fe200078e02ff */
[----:B------:R-:W-:Y:S02]  /*0c60*/  LOP3.LUT R5, R5, 0xfffffc00, RZ, 0xc0, !PT ;  /* 0xfffffc0005057812 */ /* 0x000fe400078ec0ff */
[----:B------:R-:W-:Y:S01]  /*0c70*/  LEA.HI R0, R0, R157, RZ, 0x3 ;  /* 0x0000009d00007211 */ /* 0x000fe200078f18ff */
[----:B------:R-:W-:Y:S01]  /*0c80*/  IMAD.IADD R10, R157, 0x1, -R10 ;  /* 0x000000019d0a7824 */ /* 0x000fe200078e0a0a */
[----:B------:R-:W-:Y:S01]  /*0c90*/  LOP3.LUT R9, R9, 0xfffffff8, RZ, 0xc0, !PT ;  /* 0xfffffff809097812 */ /* 0x000fe200078ec0ff */
[----:B------:R-:W-:Y:S01]  /*0ca0*/  IMAD R5, R4, 0x40, R5 ;  /* 0x0000004004057824 */ /* 0x000fe200078e0205 */
[----:B------:R-:W-:-:S02]  /*0cb0*/  LEA.HI R7, R7, R152, RZ, 0x5 ;  /* 0x0000009807077211 */ /* 0x000fc400078f28ff */
[----:B------:R-:W-:Y:S01]  /*0cc0*/  LEA.HI R4, R3, R3, RZ, 0x1 ;  /* 0x0000000303047211 */ /* 0x000fe200078f08ff */
[----:B------:R-:W-:Y:S01]  /*0cd0*/  IMAD.IADD R8, R8, 0x1, -R9 ;  /* 0x0000000108087824 */ /* 0x000fe200078e0a09 */
[----:B------:R-:W-:Y:S01]  /*0ce0*/  LOP3.LUT R18, R0, 0xfffffff8, RZ, 0xc0, !PT ;  /* 0xfffffff800127812 */ /* 0x000fe200078ec0ff */
[----:B------:R-:W-:Y:S01]  /*0cf0*/  IMAD R155, R2, 0x8, R5 ;  /* 0x00000008029b7824 */ /* 0x000fe200078e0205 */
[----:B------:R-:W-:Y:S01]  /*0d00*/  LEA.HI R3, R10, R10, RZ, 0x1 ;  /* 0x0000000a0a037211 */ /* 0x000fe200078f08ff */
[----:B------:R-:W-:Y:S01]  /*0d10*/  IMAD R4, R4, -0x3, R153 ;  /* 0xfffffffd04047824 */ /* 0x000fe200078e0299 */
[----:B------:R-:W-:Y:S01]  /*0d20*/  SHF.R.S32.HI R7, RZ, 0x5, R7 ;  /* 0x00000005ff077819 */ /* 0x000fe20000011407 */
[----:B------:R-:W-:Y:S01]  /*0d30*/  IMAD.IADD R18, R157, 0x1, -R18 ;  /* 0x000000019d127824 */ /* 0x000fe200078e0a12 */
[----:B------:R-:W-:Y:S02]  /*0d40*/  LOP3.LUT R3, R3, 0x1ffffffe, RZ, 0xc0, !PT ;  /* 0x1ffffffe03037812 */ /* 0x000fe400078ec0ff */
[----:B------:R-:W-:Y:S01]  /*0d50*/  LOP3.LUT R5, R6, 0x7ffffffc, RZ, 0xc0, !PT ;  /* 0x7ffffffc06057812 */ /* 0x000fe200078ec0ff */
[----:B------:R-:W-:Y:S01]  /*0d60*/  IMAD R7, R7, 0x10, R8 ;  /* 0x0000001007077824 */ /* 0x000fe200078e0208 */
[----:B------:R-:W-:Y:S01]  /*0d70*/  IADD3 R3, R10, -R3, RZ ;  /* 0x800000030a037210 */ /* 0x000fe20007ffe0ff */
[----:B------:R-:W-:Y:S01]  /*0d80*/  IMAD.SHL.U32 R19, R18, 0x8, RZ ;  /* 0x0000000812137824 */ /* 0x000fe200078e00ff */
[----:B------:R-:W-:Y:S01]  /*0d90*/  SHF.R.S32.HI R22, RZ, 0x3, R0 ;  /* 0x00000003ff167819 */ /* 0x000fe20000011400 */
[----:B------:R-:W-:-:S02]  /*0da0*/  IMAD R154, R4, 0x40, R7 ;  /* 0x00000040049a7824 */ /* 0x000fc400078e0207 */
[----:B------:R-:W-:Y:S01]  /*0db0*/  IMAD.IADD R16, R152, 0x1, -R5 ;  /* 0x0000000198107824 */ /* 0x000fe200078e0a05 */
[----:B------:R-:W-:Y:S01]  /*0dc0*/  SHF.R.S32.HI R156, RZ, 0x1f, R19 ;  /* 0x0000001fff9c7819 */ /* 0x000fe20000011413 */
[----:B------:R-:W-:-:S07]  /*0dd0*/  IMAD R17, R3, 0x8, R154 ;  /* 0x0000000803117824 */ /* 0x000fce00078e029a */
.L_x_14688:
[----:B012---:R-:W0:Y:S01]  /*0de0*/  LDC.64 R2, c[0x0][0xc88] ;  /* 0x00032200ff027b82 */ /* 0x007e220000000a00 */
[----:B------:R-:W-:Y:S01]  /*0df0*/  ULDC.64 UR8, c[0x0][0xa28] ;  /* 0x00028a0000087ab9 */ /* 0x000fe20000000a00 */
[----:B------:R-:W-:Y:S01]  /*0e00*/  ULDC.64 UR10, c[0x0][0xa18] ;  /* 0x00028600000a7ab9 */ /* 0x000fe20000000a00 */
[----:B------:R-:W-:Y:S01]  /*0e10*/  ULDC UR4, c[0x0][0x424] ;  /* 0x0001090000047ab9 */ /* 0x000fe20000000800 */
        /* <DEDUP_REMOVED lines=11> */
[----:B------:R-:W-:-:S04]  /*0ed0*/  @UP0 ULEA UR8, UP2, UR40, UR8, 0x2 ;  /* 0x0000000828080291 */ /* 0x000fc8000f84103f */
[----:B------:R-:W-:Y:S02]  /*0ee0*/  @UP0 ULEA.HI.X UR9, UR40, UR9, UR41, 0x2, UP2 ;  /* 0x0000000928090291 */ /* 0x000fe400090f1429 */
[----:B------:R-:W-:Y:S01]  /*0ef0*/  @UP1 ULEA UR10, UP0, UR40, UR10, 0x2 ;  /* 0x0000000a280a1291 */ /* 0x000fe2000f80103f */
[----:B------:R-:W-:-:S03]  /*0f00*/  IMAD.U32 R2, RZ, RZ, UR8 ;  /* 0x00000008ff027e24 */ /* 0x000fc6000f8e00ff */
[----:B------:R-:W-:Y:S01]  /*0f10*/  @UP1 ULEA.HI.X UR11, UR40, UR11, UR41, 0x2, UP0 ;  /* 0x0000000b280b1291 */ /* 0x000fe200080f1429 */
[----:B------:R-:W-:Y:S01]  /*0f20*/  IMAD.U32 R3, RZ, RZ, UR9 ;  /* 0x00000009ff037e24 */ /* 0x000fe2000f8e00ff */
[----:B------:R-:W-:Y:S01]  /*0f30*/  ULDC.64 UR8, c[0x0][0x418] ;  /* 0x0001060000087ab9 */ /* 0x000fe20000000a00 */
[----:B------:R-:W-:-:S03]  /*0f40*/  IMAD.U32 R4, RZ, RZ, UR10 ;  /* 0x0000000aff047e24 */ /* 0x000fc6000f8e00ff */
[----:B------:R-:W-:Y:S01]  /*0f50*/  IMAD.U32 R5, RZ, RZ, UR11 ;  /* 0x0000000bff057e24 */ /* 0x000fe2000f8e00ff */
[----:B------:R-:W2:Y:S04]  /*0f60*/  @P0 LDG.E R2, desc[UR48][R2.64] ;  /* 0x0000003002020981 */ /* 0x000ea8000c1e1900 */
[----:B------:R-:W3:Y:S01]  /*0f70*/  @P2 LDG.E R4, desc[UR48][R4.64] ;  /* 0x0000003004042981 */ /* 0x000ee2000c1e1900 */
[----:B------:R-:W-:Y:S01]  /*0f80*/  UISETP.NE.U32.AND UP0, UPT, UR8, URZ, UPT ;  /* 0x0000003f0800728c */ /* 0x000fe2000bf05070 */
[----:B------:R-:W-:Y:S01]  /*0f90*/  UMOV UR47, URZ ;  /* 0x0000003f002f7c82 */ /* 0x000fe20008000000 */
[----:B------:R-:W-:Y:S02]  /*0fa0*/  ULDC UR50, c[0x0][0x288] ;  /* 0x0000a20000327ab9 */ /* 0x000fe40000000800 */
[----:B------:R-:W-:Y:S01]  /*0fb0*/  UISETP.NE.AND.EX UP0, UPT, UR9, URZ, UPT, UP0 ;  /* 0x0000003f0900728c */ /* 0x000fe2000bf05300 */
[----:B------:R-:W-:-:S02]  /*0fc0*/  UMOV UR42, UR6 ;  /* 0x00000006002a7c82 */ /* 0x000fc40008000000 */
[----:B------:R-:W-:Y:S01]  /*0fd0*/  ULDC.64 UR8, c[0x0][0xa20] ;  /* 0x0002880000087ab9 */ /* 0x000fe20000000a00 */
[----:B------:R-:W-:Y:S01]  /*0fe0*/  USEL UR4, UR4, 0x1, UP0 ;  /* 0x0000000104047887 */ /* 0x000fe20008000000 */
[----:B------:R-:W-:-:S03]  /*0ff0*/  ISETP.NE.U32.AND P1, PT, RZ, UR8, PT ;  /* 0x00000008ff007c0c */ /* 0x000fc6000bf25070 */
        /* <DEDUP_REMOVED lines=11> */
[----:B------:R-:W-:Y:S01]  /*10b0*/  IMAD.U32 R2, RZ, RZ, UR6 ;  /* 0x00000006ff027e24 */ /* 0x000fe2000f8e00ff */
[----:B------:R-:W-:-:S05]  /*10c0*/  MOV R3, UR7 ;  /* 0x0000000700037c02 */ /* 0x000fca0008000f00 */
[----:B------:R-:W2:Y:S04]  /*10d0*/  LDG.E R4, desc[UR48][R2.64] ;  /* 0x0000003002047981 */ /* 0x000ea8000c1e1900 */
[----:B------:R-:W3:Y:S01]  /*10e0*/  LDG.E R0, desc[UR48][R2.64+0x4] ;  /* 0x0000043002007981 */ /* 0x000ee2000c1e1900 */
[----:B--2---:R-:W-:Y:S02]  /*10f0*/  R2UR UR50, R4 ;  /* 0x00000000043272ca */ /* 0x004fe400000e0000 */
[----:B---3--:R-:W-:-:S13]  /*1100*/  R2UR UR6, R0 ;  /* 0x00000000000672ca */ /* 0x008fda00000e0000 */
[----:B------:R-:W-:-:S12]  /*1110*/  UIADD3 UR50, -UR50, UR6, URZ ;  /* 0x0000000632327290 */ /* 0x000fd8000fffe13f */
.L_x_14647:
[----:B------:R-:W-:Y:S05]  /*1120*/  @!P1 BRA `(.L_x_14648) ;  /* 0x00000000001c9947 */ /* 0x000fea0003800000 */
[----:B------:R-:W-:-:S04]  /*1130*/  ULEA UR4, UP0, UR40, UR8, 0x2 ;  /* 0x0000000828047291 */ /* 0x000fc8000f80103f */
[----:B------:R-:W-:Y:S02]  /*1140*/  ULEA.HI.X UR6, UR40, UR9, UR41, 0x2, UP0 ;  /* 0x0000000928067291 */ /* 0x000fe400080f1429 */
[----:B------:R-:W-:-:S04]  /*1150*/  IMAD.U32 R2, RZ, RZ, UR4 ;  /* 0x00000004ff027e24 */ /* 0x000fc8000f8e00ff */
[----:B------:R-:W-:-:S05]  /*1160*/  IMAD.U32 R3, RZ, RZ, UR6 ;  /* 0x00000006ff037e24 */ /* 0x000fca000f8e00ff */
[----:B------:R-:W2:Y:S02]  /*1170*/  LDG.E R2, desc[UR48][R2.64] ;  /* 0x0000003002027981 */ /* 0x000ea4000c1e1900 */
[----:B--2---:R-:W-:Y:S01]  /*1180*/  R2UR UR4, R2 ;  /* 0x00000000020472ca */ /* 0x004fe200000e0000 */
[----:B------:R-:W-:-:S14]  /*1190*/  BRA `(.L_x_14649) ;  /* 0x0000000000347947 */ /* 0x000fdc0003800000 */
.L_x_14648:
        /* <DEDUP_REMOVED lines=13> */
.L_x_14649:
[----:B------:R-:W-:Y:S01]  /*1270*/  ULDC UR6, c[0x0][0x448] ;  /* 0x0001120000067ab9 */ /* 0x000fe20000000800 */
[----:B------:R-:W-:Y:S01]  /*1280*/  UIMAD UR43, UR5, 0xc0, URZ ;  /* 0x000000c0052b78a4 */ /* 0x000fe2000f8e023f */
[----:B------:R-:W-:Y:S01]  /*1290*/  PLOP3.LUT P0, PT, PT, PT, PT, 0x80, 0x0 ;  /* 0x000000000000781c */ /* 0x000fe20003f0f070 */
[----:B------:R-:W-:Y:S01]  /*12a0*/  UISETP.NE.AND UP0, UPT, UR6, 0x1, UPT ;  /* 0x000000010600788c */ /* 0x000fe2000bf05270 */
[----:B------:R-:W-:Y:S01]  /*12b0*/  IMAD.MOV.U32 R0, RZ, RZ, RZ ;  /* 0x000000ffff007224 */ /* 0x000fe200078e00ff */
[----:B------:R-:W-:Y:S01]  /*12c0*/  UIADD3 UR6, UR43, 0xbf, URZ ;  /* 0x000000bf2b067890 */ /* 0x000fe2000fffe03f */
[----:B------:R-:W-:Y:S01]  /*12d0*/  IMAD.MOV.U32 R20, RZ, RZ, RZ ;  /* 0x000000ffff147224 */ /* 0x000fe200078e00ff */
[----:B------:R-:W-:Y:S01]  /*12e0*/  UIADD3 UR47, -UR47, UR4, URZ ;  /* 0x000000042f2f7290 */ /* 0x000fe2000fffe13f */
[----:B------:R-:W-:Y:S02]  /*12f0*/  CS2R R118, SRZ ;  /* 0x0000000000767805 */ /* 0x000fe4000001ff00 */
        /* <DEDUP_REMOVED lines=8> */
[----:B------:R-:W-:Y:S01]  /*1380*/  IMAD.MOV.U32 R110, RZ, RZ, RZ ;  /* 0x000000ffff6e7224 */ /* 0x000fe200078e00ff */
[----:B------:R-:W-:Y:S01]  /*1390*/  UIADD3 UR4, UR47, 0x7f, URZ ;  /* 0x0000007f2f047890 */ /* 0x000fe2000fffe03f */
[----:B------:R-:W-:Y:S01]  /*13a0*/  IMAD.MOV.U32 R25, RZ, RZ, RZ ;  /* 0x000000ffff197224 */ /* 0x000fe200078e00ff */
[----:B------:R-:W-:Y:S01]  /*13b0*/  @UP0 USHF.R.U32.HI UR6, URZ, UR8, UR5 ;  /* 0x000000083f060299 */ /* 0x000fe20008011605 */
[----:B------:R-:W-:Y:S01]  /*13c0*/  CS2R R12, SRZ ;  /* 0x00000000000c7805 */ /* 0x000fe2000001ff00 */
[----:B------:R-:W-:Y:S01]  /*13d0*/  USHF.R.S32.HI UR5, URZ, 0x1f, UR4 ;  /* 0x0000001f3f057899 */ /* 0x000fe20008011404 */
[----:B------:R-:W-:Y:S01]  /*13e0*/  IMAD.MOV.U32 R106, RZ, RZ, RZ ;  /* 0x000000ffff6a7224 */ /* 0x000fe200078e00ff */
[----:B------:R-:W-:Y:S01]  /*13f0*/  UIADD3 UR6, UR7, UR6, URZ ;  /* 0x0000000607067290 */ /* 0x000fe2000fffe03f */
[----:B------:R-:W-:Y:S01]  /*1400*/  IMAD.MOV.U32 R27, RZ, RZ, RZ ;  /* 0x000000ffff1b7224 */ /* 0x000fe200078e00ff */
[----:B------:R-:W-:Y:S01]  /*1410*/  ULEA.HI UR5, UR5, UR4, URZ, 0x7 ;  /* 0x0000000405057291 */ /* 0x000fe2000f8f383f */
[----:B------:R-:W-:Y:S01]  /*1420*/  CS2R R102, SRZ ;  /* 0x0000000000667805 */ /* 0x000fe2000001ff00 */
[----:B------:R-:W-:Y:S01]  /*1430*/  USHF.R.S32.HI UR7, URZ, 0x1f, UR6 ;  /* 0x0000001f3f077899 */ /* 0x000fe20008011406 */
[----:B------:R-:W-:Y:S01]  /*1440*/  CS2R R100, SRZ ;  /* 0x0000000000647805 */ /* 0x000fe2000001ff00 */
[----:B------:R-:W-:Y:S01]  /*1450*/  USHF.R.S32.HI UR5, URZ, 0x7, UR5 ;  /* 0x000000073f057899 */ /* 0x000fe20008011405 */
[----:B------:R-:W-:Y:S01]  /*1460*/  CS2R R98, SRZ ;  /* 0x0000000000627805 */ /* 0x000fe2000001ff00 */
[----:B------:R-:W-:Y:S01]  /*1470*/  ULEA.HI UR7, UR7, UR6, URZ, 0x7 ;  /* 0x0000000607077291 */ /* 0x000fe2000f8f383f */
[----:B------:R-:W-:-:S02]  /*1480*/  CS2R R96, SRZ ;  /* 0x0000000000607805 */ /* 0x000fc4000001ff00 */
[----:B------:R-:W-:Y:S02]  /*1490*/  CS2R R94, SRZ ;  /* 0x00000000005e7805 */ /* 0x000fe4000001ff00 */
[----:B------:R-:W-:Y:S01]  /*14a0*/  CS2R R92, SRZ ;  /* 0x00000000005c7805 */ /* 0x000fe2000001ff00 */
[----:B------:R-:W-:Y:S01]  /*14b0*/  USHF.R.S32.HI UR7, URZ, 0x7, UR7 ;  /* 0x000000073f077899 */ /* 0x000fe20008011407 */
[----:B------:R-:W-:Y:S02]  /*14c0*/  CS2R R90, SRZ ;  /* 0x00000000005a7805 */ /* 0x000fe4000001ff00 */
[----:B------:R-:W-:Y:S01]  /*14d0*/  CS2R R88, SRZ ;  /* 0x0000000000587805 */ /* 0x000fe2000001ff00 */
[----:B------:R-:W-:-:S04]  /*14e0*/  UISETP.LT.AND UP0, UPT, UR5, UR7, UPT ;  /* 0x000000070500728c */ /* 0x000fc8000bf01270 */
[----:B------:R-:W-:-:S04]  /*14f0*/  USEL UR51, UR5, UR7, UP0 ;  /* 0x0000000705337287 */ /* 0x000fc80008000000 */
[----:B------:R-:W-:-:S06]  /*1500*/  UISETP.GE.AND UP0, UPT, UR51, 0x1, UPT ;  /* 0x000000013300788c */ /* 0x000fcc000bf06270 */
[----:B------:R-:W-:-:S13]  /*1510*/  PLOP3.LUT P1, PT, PT, PT, UP0, 0x80, 0x0 ;  /* 0x000000000000781c */ /* 0x000fda0003f2f008 */
        /* <DEDUP_REMOVED lines=32> */
.L_x_14651:
        /* <DEDUP_REMOVED lines=9> */
.L_x_14801:
[----:B------:R-:W-:Y:S05]  /*17b0*/  @!P0 BRA `(.L_x_14653) ;  /* 0x0000000000048947 */ /* 0x000fea0003800000 */
[----:B------:R-:W-:Y:S01]  /*17c0*/  BPT.TRAP 0x1 ;  /* 0x000000040000795c */ /* 0x000fe20000300000 */
.L_x_14653:
[----:B0-----:R-:W-:Y:S01]  /*17d0*/  IMAD.U32 R3, RZ, RZ, UR38 ;  /* 0x00000026ff037e24 */ /* 0x001fe2000f8e00ff */
[----:B------:R-:W-:-:S04]  /*17e0*/  MOV R0, UR39 ;  /* 0x0000002700007c02 */ /* 0x000fc80008000f00 */
[----:B------:R-:W-:Y:S02]  /*17f0*/  LEA R0, R0, UR45, 0x3 ;  /* 0x0000002d00007c11 */ /* 0x000fe4000f8e18ff */
[----:B------:R-:W-:-:S04]  /*1800*/  SHF.L.U32 R3, R3, 0x1f, RZ ;  /* 0x0000001f03037819 */ /* 0x000fc800000006ff */
[----:B------:R0:W1:Y:S01]  /*1810*/  SYNCS.PHASECHK.TRANS64.TRYWAIT P2, [R0+URZ+0x16830], R3 ;  /* 0x01683003000075a7 */ /* 0x000062000804017f */
[----:B------:R-:W-:Y:S05]  /*1820*/  @!P0 BRA `(.L_x_14654) ;  /* 0x0000000000048947 */ /* 0x000fea0003800000 */
[----:B------:R-:W-:Y:S01]  /*1830*/  BPT.TRAP 0x1 ;  /* 0x000000040000795c */ /* 0x000fe20000300000 */
.L_x_14654:
[----:B------:R-:W2:Y:S02]  /*1840*/  S2R R2, SR_TID.X ;  /* 0x0000000000027919 */ /* 0x000ea40000002100 */
[----:B--2---:R-:W-:Y:S01]  /*1850*/  LOP3.LUT P1, RZ, R2, 0x7f, RZ, 0xc0, !PT ;  /* 0x0000007f02ff7812 */ /* 0x004fe2000782c0ff */
[----:B-1----:R-:W-:-:S12]  /*1860*/  @P2 BRA `(.L_x_14655) ;  /* 0x0000000000082947 */ /* 0x002fd80003800000 */
[----:B------:R-:W1:Y:S02]  /*1870*/  SYNCS.PHASECHK.TRANS64.TRYWAIT P2, [R0+URZ+0x16830], R3 ;  /* 0x01683003000075a7 */ /* 0x000e64000804017f */
[----:B-1----:R-:W-:Y:S05]  /*1880*/  @!P2 BRA `(.L_x_14656) ;  /* 0x000000f000f0a947 */ /* 0x002fea0003800000 */
.L_x_14655:
[----:B------:R-:W-:Y:S05]  /*1890*/  WARPSYNC.ALL ;  /* 0x0000000000007948 */ /* 0x000fea0003800000 */
[----:B------:R-:W-:Y:S01]  /*18a0*/  UIADD3 UR4, UR45, 0xe400, URZ ;  /* 0x0000e4002d047890 */ /* 0x000fe2000fffe03f */
[----:B------:R-:W-:Y:S01]  /*18b0*/  WARPGROUP.ARRIVE ;  /* 0x00000000000079c5 */ /* 0x000fe20000000000 */
[----:B------:R-:W-:Y:S01]  /*18c0*/  ULOP3.LUT UR16, UR52, 0x10000, URZ, 0xfc, !UPT ;  /* 0x0001000034107892 */ /* 0x000fe2000f8efc3f */
[----:B------:R-:W-:Y:S01]  /*18d0*/  IMAD.U32 R4, RZ, RZ, UR50 ;  /* 0x00000032ff047e24 */ /* 0x000fe2000f8e00ff */
        /* <DEDUP_REMOVED lines=42> */
[----:B------:R-:W-:Y:S01]  /*1b80*/  @UP0 ULDC UR6, c[0x0][0x44c] ;  /* 0x0001130000060ab9 */ /* 0x000fe20000000800 */
[----:B------:R-:W-:Y:S02]  /*1b90*/  WARPGROUP.DEPBAR.LE gsb0, 0x0 ;  /* 0x00008000000079c5 */ /* 0x000fe40000010000 */
[----:B------:R-:W-:-:S06]  /*1ba0*/  WARPGROUP.ARRIVE ;  /* 0x00000000000079c5 */ /* 0x000fcc0000000000 */
[----:B------:R-:W-:Y:S01]  /*1bb0*/  HGMMA.64x128x16.F32.BF16 R24, gdesc[UR8], R24, gsb0 ;  /* 0x01e00000081879f0 */ /* 0x000fe20008001818 */
[----:B------:R-:W-:Y:S01]  /*1bc0*/  ULDC UR10, c[0x0][0x9d8] ;  /* 0x00027600000a7ab9 */ /* 0x000fe20000000800 */
[----:B------:R-:W-:Y:S01]  /*1bd0*/  @UP0 ULDC UR11, c[0x0][0x450] ;  /* 0x00011400000b0ab9 */ /* 0x000fe20000000800 */
        /* <DEDUP_REMOVED lines=12> */
[----:B------:R-:W0:Y:S01]  /*1ca0*/  MUFU.TANH R26, R26 ;  /* 0x0000001a001a7308 */ /* 0x000e220000002400 */
[----:B------:R-:W-:Y:S01]  /*1cb0*/  FMUL.FTZ R31, R31, UR10 ;  /* 0x0000000a1f1f7c20 */ /* 0x000fe20008410000 */
[----:B------:R-:W-:Y:S01]  /*1cc0*/  @P2 SHF.R.U32.HI R56, RZ, UR6, R2 ;  /* 0x00000006ff382c19 */ /* 0x000fe20008011602 */
[----:B------:R-:W-:Y:S01]  /*1cd0*/  UMOV UR6, 0xffffff80 ;  /* 0xffffff8000067882 */ /* 0x000fe20000000000 */
[----:B------:R-:W-:Y:S01]  /*1ce0*/  FMUL.FTZ R34, R34, UR10 ;  /* 0x0000000a22227c20 */ /* 0x000fe20008410000 */
[----:B------:R-:W-:Y:S01]  /*1cf0*/  UIMAD UR6, UR51, UR6, 0x80 ;  /* 0x00000080330674a4 */ /* 0x000fe2000f8e0206 */
[----:B------:R-:W-:Y:S01]  /*1d00*/  FMUL.FTZ R35, R35, UR10 ;  /* 0x0000000a23237c20 */ /* 0x000fe20008410000 */
[----:B------:R-:W1:Y:S01]  /*1d10*/  SHFL.IDX PT, R2, R56, 0x1, 0x1c1f ;  /* 0x003c1f0038027f89 */ /* 0x000e6200000e0000 */
[----:B------:R-:W2:Y:S01]  /*1d20*/  MUFU.TANH R27, R27 ;  /* 0x0000001b001b7308 */ /* 0x000ea20000002400 */
[----:B------:R-:W-:Y:S01]  /*1d30*/  UIADD3 UR7, UR6, 0x1, URZ ;  /* 0x0000000106077890 */ /* 0x000fe2000fffe03f */
[----:B------:R-:W-:Y:S01]  /*1d40*/  FMUL.FTZ R38, R38, UR10 ;  /* 0x0000000a26267c20 */ /* 0x000fe20008410000 */
[----:B------:R-:W-:Y:S01]  /*1d50*/  UIADD3 UR6, UR47, UR6, URZ ;  /* 0x000000062f067290 */ /* 0x000fe2000fffe03f */
[----:B------:R-:W-:Y:S01]  /*1d60*/  FMUL.FTZ R59, R59, UR10 ;  /* 0x0000000a3b3b7c20 */ /* 0x000fe20008410000 */
[----:B------:R-:W-:Y:S01]  /*1d70*/  FMUL.FTZ R89, R32, UR10 ;  /* 0x0000000a20597c20 */ /* 0x000fe20008410000 */
[----:B------:R-:W-:Y:S01]  /*1d80*/  FMUL.FTZ R39, R39, UR10 ;  /* 0x0000000a27277c20 */ /* 0x000fe20008410000 */
[----:B------:R-:W-:Y:S01]  /*1d90*/  IMAD.U32 R57, RZ, RZ, UR7 ;  /* 0x00000007ff397e24 */ /* 0x000fe2000f8e00ff */
[----:B------:R-:W-:Y:S01]  /*1da0*/  MUFU.TANH R30, R30 ;  /* 0x0000001e001e7308 */ /* 0x000fe20000002400 */
[----:B------:R-:W-:-:S02]  /*1db0*/  IMAD.U32 R3, RZ, RZ, UR6 ;  /* 0x00000006ff037e24 */ /* 0x000fc4000f8e00ff */
[----:B------:R-:W-:Y:S01]  /*1dc0*/  FMUL.FTZ R32, R36, UR10 ;  /* 0x0000000a24207c20 */ /* 0x000fe20008410000 */
[C---:B------:R-:W-:Y:S02]  /*1dd0*/  IMAD R57, R16.reuse, -0x2, R57 ;  /* 0xfffffffe10397824 */ /* 0x040fe400078e0239 */
[----:B------:R-:W-:Y:S01]  /*1de0*/  FMUL.FTZ R55, R55, UR10 ;  /* 0x0000000a37377c20 */ /* 0x000fe20008410000 */
[----:B------:R-:W-:Y:S02]  /*1df0*/  IMAD R6, R16, -0x2, R3 ;  /* 0xfffffffe10067824 */ /* 0x000fe400078e0203 */
[----:B------:R-:W-:Y:S01]  /*1e00*/  FMUL.FTZ R10, R25, UR10 ;  /* 0x0000000a190a7c20 */ /* 0x000fe20008410000 */
[----:B------:R-:W-:Y:S01]  /*1e10*/  FMUL.FTZ R42, R42, UR10 ;  /* 0x0000000a2a2a7c20 */ /* 0x000fe20008410000 */
[----:B------:R-:W-:Y:S01]  /*1e20*/  IADD3 R57, -R4, UR47, R57 ;  /* 0x0000002f04397c10 */ /* 0x000fe2000fffe139 */
[----:B------:R-:W-:Y:S01]  /*1e30*/  MUFU.TANH R31, R31 ;  /* 0x0000001f001f7308 */ /* 0x000fe20000002400 */
[----:B------:R-:W-:Y:S01]  /*1e40*/  FMUL.FTZ R25, R41, UR10 ;  /* 0x0000000a29197c20 */ /* 0x000fe20008410000 */
[----:B------:R-:W-:Y:S01]  /*1e50*/  FMUL.FTZ R43, R43, UR10 ;  /* 0x0000000a2b2b7c20 */ /* 0x000fe20008410000 */
        /* <DEDUP_REMOVED lines=13> */
[----:B------:R-:W3:Y:S01]  /*1f30*/  MUFU.TANH R35, R35 ;  /* 0x0000002300237308 */ /* 0x000ee20000002400 */
[----:B0-----:R-:W-:Y:S01]  /*1f40*/  FSEL R93, R26, -INF , P3 ;  /* 0xff8000001a5d7808 */ /* 0x001fe20001800000 */
[----:B------:R-:W-:Y:S01]  /*1f50*/  FMUL.FTZ R54, R54, UR10 ;  /* 0x0000000a36367c20 */ /* 0x000fe20008410000 */
[----:B--2---:R-:W-:Y:S01]  /*1f60*/  FSEL R91, R27, -INF , P4 ;  /* 0xff8000001b5b7808 */ /* 0x004fe20002000000 */
[----:B------:R-:W-:Y:S01]  /*1f70*/  FMUL.FTZ R14, R48, UR10 ;  /* 0x0000000a300e7c20 */ /* 0x000fe20008410000 */
[----:B------:R-:W-:Y:S01]  /*1f80*/  ISETP.GT.AND P3, PT, R2, 0x9, PT ;  /* 0x000000090200780c */ /* 0x000fe20003f64270 */
[----:B------:R-:W-:Y:S01]  /*1f90*/  FMUL.FTZ R58, R58, UR10 ;  /* 0x0000000a3a3a7c20 */ /* 0x000fe20008410000 */
[----:B------:R-:W-:Y:S01]  /*1fa0*/  FMNMX.FTZ R4, R93, R91, !PT ;  /* 0x0000005b5d047209 */ /* 0x000fe20007810000 */
[----:B------:R-:W0:Y:S01]  /*1fb0*/  MUFU.TANH R38, R38 ;  /* 0x0000002600267308 */ /* 0x000e220000002400 */
[----:B------:R-:W-:Y:S01]  /*1fc0*/  ISETP.GT.AND P4, PT, R2, 0x10, PT ;  /* 0x000000100200780c */ /* 0x000fe20003f84270 */
[----:B------:R-:W-:Y:S01]  /*1fd0*/  FMUL.FTZ R8, R24, UR10 ;  /* 0x0000000a18087c20 */ /* 0x000fe20008410000 */
[----:B------:R-:W-:Y:S01]  /*1fe0*/  FMUL.FTZ R24, R40, UR10 ;  /* 0x0000000a28187c20 */ /* 0x000fe20008410000 */
[----:B------:R-:W-:Y:S01]  /*1ff0*/  FMUL.FTZ R62, R62, UR10 ;  /* 0x0000000a3e3e7c20 */ /* 0x000fe20008410000 */
[----:B-1----:R-:W-:Y:S01]  /*2000*/  FSEL R53, R34, -INF , P4 ;  /* 0xff80000022357808 */ /* 0x002fe20002000000 */
[----:B------:R-:W-:Y:S01]  /*2010*/  FMUL.FTZ R63, R63, UR10 ;  /* 0x0000000a3f3f7c20 */ /* 0x000fe20008410000 */
[----:B------:R-:W-:Y:S01]  /*2020*/  ISETP.GT.AND P4, PT, R2, 0x18, PT ;  /* 0x000000180200780c */ /* 0x000fe20003f84270 */
        /* <DEDUP_REMOVED lines=9> */
[----:B-1----:R-:W-:Y:S01]  /*20c0*/  FSEL R59, R30, -INF , P5 ;  /* 0xff8000001e3b7808 */ /* 0x002fe20002800000 */
[----:B------:R-:W-:Y:S01]  /*20d0*/  FMUL.FTZ R75, R75, UR10 ;  /* 0x0000000a4b4b7c20 */ /* 0x000fe20008410000 */
[----:B------:R-:W-:Y:S01]  /*20e0*/  FMUL.FTZ R78, R78, UR10 ;  /* 0x0000000a4e4e7c20 */ /* 0x000fe20008410000 */
[----:B------:R-:W-:Y:S01]  /*20f0*/  FMUL.FTZ R79, R79, UR10 ;  /* 0x0000000a4f4f7c20 */ /* 0x000fe20008410000 */
[----:B------:R-:W-:Y:S01]  /*2100*/  FMNMX.FTZ R4, R59, R4, !PT ;  /* 0x000000043b047209 */ /* 0x000fe20007810000 */
        /* <DEDUP_REMOVED lines=8> */
[----:B------:R2:W-:Y:S01]  /*2190*/  @!P1 SYNCS.ARRIVE.TRANS64.RED.A1T0 RZ, [R0+URZ], RZ ;  /* 0x000000ff00ff99a7 */ /* 0x0005e2000810043f */
[----:B------:R-:W-:Y:S01]  /*21a0*/  @UP0 ULDC UR6, c[0x0][0x44c] ;  /* 0x0001130000060ab9 */ /* 0x000fe20000000800 */
[----:B------:R-:W4:Y:S01]  /*21b0*/  MUFU.TANH R42, R42 ;  /* 0x0000002a002a7308 */ /* 0x000f220000002400 */
[----:B-1----:R-:W-:Y:S01]  /*21c0*/  FSEL R55, R31, -INF , P3 ;  /* 0xff8000001f377808 */ /* 0x002fe20001800000 */
[----:B------:R-:W-:Y:S01]  /*21d0*/  UIMAD.WIDE.U32 UR6, UR43, UR6, URZ ;  /* 0x000000062b0672a5 */ /* 0x000fe2000f8e003f */
[----:B------:R-:W-:-:S02]  /*21e0*/  ISETP.GT.AND P3, PT, R2, 0x11, PT ;  /* 0x000000110200780c */ /* 0x000fc40003f64270 */
[----:B------:R-:W-:Y:S02]  /*21f0*/  FMNMX.FTZ R4, R55, R4, !PT ;  /* 0x0000000437047209 */ /* 0x000fe40007810000 */
[----:B---3--:R-:W-:Y:S01]  /*2200*/  FSEL R52, R35, -INF , P3 ;  /* 0xff80000023347808 */ /* 0x008fe20001800000 */
[----:B------:R-:W-:Y:S01]  /*2210*/  MUFU.TANH R43, R43 ;  /* 0x0000002b002b7308 */ /* 0x000fe20000002400 */
[----:B------:R-:W-:Y:S02]  /*2220*/  FMNMX.FTZ R3, R53, R4, !PT ;  /* 0x0000000435037209 */ /* 0x000fe40007810000 */
[----:B------:R-:W-:Y:S02]  /*2230*/  ISETP.GT.AND P3, PT, R2, 0x19, PT ;  /* 0x000000190200780c */ /* 0x000fe40003f64270 */
[----:B------:R-:W-:-:S03]  /*2240*/  FMNMX.FTZ R4, R52, R3, !PT ;  /* 0x0000000334047209 */ /* 0x000fc60007810000 */
[----:B------:R-:W1:Y:S08]  /*2250*/  MUFU.TANH R46, R46 ;  /* 0x0000002e002e7308 */ /* 0x000e700000002400 */
[----:B------:R0:W-:Y:S08]  /*2260*/  MUFU.TANH R11, R51 ;  /* 0x00000033000b7308 */ /* 0x0001f00000002400 */
[----:B------:R1:W3:Y:S01]  /*2270*/  MUFU.TANH R9, R47 ;  /* 0x0000002f00097308 */ /* 0x0002e20000002400 */
[----:B0-----:R-:W-:-:S02]  /*2280*/  FSEL R51, R38, -INF , P4 ;  /* 0xff80000026337808 */ /* 0x001fc40002000000 */
[----:B------:R-:W-:Y:S02]  /*2290*/  ISETP.GT.AND P4, PT, R2, 0x20, PT ;  /* 0x000000200200780c */ /* 0x000fe40003f84270 */
[----:B------:R-:W-:Y:S02]  /*22a0*/  FMNMX.FTZ R3, R51, R4, !PT ;  /* 0x0000000433037209 */ /* 0x000fe40007810000 */
[----:B----4-:R-:W-:Y:S01]  /*22b0*/  FSEL R49, R42, -INF , P4 ;  /* 0xff8000002a317808 */ /* 0x010fe20002000000 */
[----:B------:R0:W4:Y:S01]  /*22c0*/  MUFU.TANH R45, R50 ;  /* 0x00000032002d7308 */ /* 0x0001220000002400 */
        /* <DEDUP_REMOVED lines=8> */
[----:B------:R0:W5:Y:S01]  /*2350*/  MUFU.TANH R40, R58 ;  /* 0x0000003a00287308 */ /* 0x0001620000002400 */
[----:B------:R-:W-:-:S02]  /*2360*/  FMNMX.FTZ R3, R49, R4, !PT ;  /* 0x0000000431037209 */ /* 0x000fc40007810000 */
[----:B------:R-:W-:Y:S02]  /*2370*/  ISETP.GT.AND P3, PT, R2, 0x29, PT ;  /* 0x000000290200780c */ /* 0x000fe40003f64270 */
[----:B------:R-:W-:Y:S02]  /*2380*/  FMNMX.FTZ R4, R48, R3, !PT ;  /* 0x0000000330047209 */ /* 0x000fe40007810000 */
[----:B---3--:R-:W-:Y:S01]  /*2390*/  FSEL R46, R9, -INF , P3 ;  /* 0xff800000092e7808 */ /* 0x008fe20001800000 */
[----:B------:R-:W3:Y:S01]  /*23a0*/  MUFU.TANH R62, R62 ;  /* 0x0000003e003e7308 */ /* 0x000ee20000002400 */
[----:B------:R-:W-:Y:S01]  /*23b0*/  FMNMX.FTZ R3, R47, R4, !PT ;  /* 0x000000042f037209 */ /* 0x000fe20007810000 */
[----:B0-----:R-:W-:Y:S01]  /*23c0*/  FMUL.FTZ R58, R68, UR10 ;  /* 0x0000000a443a7c20 */ /* 0x001fe20008410000 */
[----:B------:R-:W-:Y:S01]  /*23d0*/  ISETP.GT.AND P3, PT, R2, 0x31, PT ;  /* 0x000000310200780c */ /* 0x000fe20003f64270 */
[----:B------:R-:W-:Y:S01]  /*23e0*/  FMUL.FTZ R68, R85, UR10 ;  /* 0x0000000a55447c20 */ /* 0x000fe20008410000 */
[----:B----4-:R-:W-:-:S02]  /*23f0*/  FSEL R45, R45, -INF , P4 ;  /* 0xff8000002d2d7808 */ /* 0x010fc40002000000 */
[----:B------:R-:W-:Y:S01]  /*2400*/  FMNMX.FTZ R4, R46, R3, !PT ;  /* 0x000000032e047209 */ /* 0x000fe20007810000 */
[----:B------:R-:W0:Y:S01]  /*2410*/  MUFU.TANH R37, R63 ;  /* 0x0000003f00257308 */ /* 0x000e220000002400 */
[C---:B------:R-:W-:Y:S02]  /*2420*/  ISETP.GT.AND P4, PT, R2.reuse, 0x38, PT ;  /* 0x000000380200780c */ /* 0x040fe40003f84270 */
[----:B------:R-:W-:Y:S02]  /*2430*/  FSEL R43, R11, -INF , P3 ;  /* 0xff8000000b2b7808 */ /* 0x000fe40001800000 */
[----:B------:R-:W-:Y:S02]  /*2440*/  FMNMX.FTZ R4, R45, R4, !PT ;  /* 0x000000042d047209 */ /* 0x000fe40007810000 */
[----:B------:R-:W-:Y:S01]  /*2450*/  ISETP.GT.AND P3, PT, R2, 0x39, PT ;  /* 0x000000390200780c */ /* 0x000fe20003f64270 */
[----:B------:R-:W4:Y:S01]  /*2460*/  MUFU.TANH R66, R66 ;  /* 0x0000004200427308 */ /* 0x000f220000002400 */
[----:B-1----:R-:W-:-:S02]  /*2470*/  FSEL R42, R54, -INF , P4 ;  /* 0xff800000362a7808 */ /* 0x002fc40002000000 */
[----:B------:R-:W-:Y:S02]  /*2480*/  FMNMX.FTZ R3, R43, R4, !PT ;  /* 0x000000042b037209 */ /* 0x000fe40007810000 */
[----:B------:R-:W-:Y:S02]  /*2490*/  ISETP.GT.AND P4, PT, R2, 0x40, PT ;  /* 0x000000400200780c */ /* 0x000fe40003f84270 */
[----:B------:R-:W-:Y:S01]  /*24a0*/  FSEL R41, R41, -INF , P3 ;  /* 0xff80000029297808 */ /* 0x000fe20001800000 */
[----:B------:R-:W1:Y:S01]  /*24b0*/  MUFU.TANH R35, R67 ;  /* 0x0000004300237308 */ /* 0x000e620000002400 */
[----:B------:R-:W-:Y:S02]  /*24c0*/  FMNMX.FTZ R4, R42, R3, !PT ;  /* 0x000000032a047209 */ /* 0x000fe40007810000 */
[----:B------:R-:W-:Y:S02]  /*24d0*/  ISETP.GT.AND P3, PT, R2, 0x41, PT ;  /* 0x000000410200780c */ /* 0x000fe40003f64270 */
[----:B-----5:R-:W-:-:S02]  /*24e0*/  FSEL R40, R40, -INF , P4 ;  /* 0xff80000028287808 */ /* 0x020fc40002000000 */
[----:B------:R-:W-:Y:S01]  /*24f0*/  FMNMX.FTZ R3, R41, R4, !PT ;  /* 0x0000000429037209 */ /* 0x000fe20007810000 */
[----:B------:R5:W2:Y:S01]  /*2500*/  MUFU.TANH R34, R70 ;  /* 0x0000004600227308 */ /* 0x000aa20000002400 */
[----:B------:R-:W-:Y:S02]  /*2510*/  ISETP.GT.AND P4, PT, R2, 0x48, PT ;  /* 0x000000480200780c */ /* 0x000fe40003f84270 */
[----:B------:R-:W-:Y:S02]  /*2520*/  FSEL R39, R36, -INF , P3 ;  /* 0xff80000024277808 */ /* 0x000fe40001800000 */
[----:B------:R-:W-:Y:S02]  /*2530*/  FMNMX.FTZ R4, R40, R3, !PT ;  /* 0x0000000328047209 */ /* 0x000fe40007810000 */
[----:B------:R-:W-:Y:S01]  /*2540*/  ISETP.GT.AND P3, PT, R2, 0x49, PT ;  /* 0x000000490200780c */ /* 0x000fe20003f64270 */
[----:B------:R4:W2:Y:S01]  /*2550*/  MUFU.TANH R31, R71 ;  /* 0x00000047001f7308 */ /* 0x0008a20000002400 */
[----:B---3--:R-:W-:Y:S01]  /*2560*/  FSEL R38, R62, -INF , P4 ;  /* 0xff8000003e267808 */ /* 0x008fe20002000000 */
[----:B-----5:R-:W-:Y:S01]  /*2570*/  FMUL.FTZ R70, R60, UR10 ;  /* 0x0000000a3c467c20 */ /* 0x020fe20008410000 */
[----:B------:R-:W-:Y:S01]  /*2580*/  FMNMX.FTZ R3, R39, R4, !PT ;  /* 0x0000000427037209 */ /* 0x000fe20007810000 */
[----:B------:R-:W-:Y:S01]  /*2590*/  FMUL.FTZ R60, R72, UR10 ;  /* 0x0000000a483c7c20 */ /* 0x000fe20008410000 */
[----:B------:R-:W-:Y:S01]  /*25a0*/  ISETP.GT.AND P4, PT, R2, 0x50, PT ;  /* 0x000000500200780c */ /* 0x000fe20003f84270 */
[----:B------:R-:W-:Y:S01]  /*25b0*/  FMUL.FTZ R62, R76, UR10 ;  /* 0x0000000a4c3e7c20 */ /* 0x000fe20008410000 */
[----:B0-----:R-:W-:Y:S01]  /*25c0*/  FSEL R37, R37, -INF , P3 ;  /* 0xff80000025257808 */ /* 0x001fe20001800000 */
[----:B------:R0:W3:Y:S01]  /*25d0*/  MUFU.TANH R30, R74 ;  /* 0x0000004a001e7308 */ /* 0x0000e20000002400 */
[----:B------:R-:W-:Y:S01]  /*25e0*/  FMNMX.FTZ R4, R38, R3, !PT ;  /* 0x0000000326047209 */ /* 0x000fe20007810000 */
[----:B----4-:R-:W-:Y:S01]  /*25f0*/  FMUL.FTZ R71, R61, UR10 ;  /* 0x0000000a3d477c20 */ /* 0x010fe20008410000 */
[----:B------:R-:W-:-:S02]  /*2600*/  ISETP.GT.AND P3, PT, R2, 0x51, PT ;  /* 0x000000510200780c */ /* 0x000fc40003f64270 */
[----:B------:R-:W-:Y:S01]  /*2610*/  FSEL R36, R66, -INF , P4 ;  /* 0xff80000042247808 */ /* 0x000fe20002000000 */
[----:B------:R-:W-:Y:S01]  /*2620*/  FMUL.FTZ R66, R81, UR10 ;  /* 0x0000000a51427c20 */ /* 0x000fe20008410000 */
[----:B------:R-:W-:Y:S01]  /*2630*/  FMNMX.FTZ R3, R37, R4, !PT ;  /* 0x0000000425037209 */ /* 0x000fe20007810000 */
[----:B------:R4:W5:Y:S01]  /*2640*/  MUFU.TANH R26, R75 ;  /* 0x0000004b001a7308 */ /* 0x0009620000002400 */
[----:B------:R-:W-:Y:S01]  /*2650*/  ISETP.GT.AND P4, PT, R2, 0x58, PT ;  /* 0x000000580200780c */ /* 0x000fe20003f84270 */
[----:B0-----:R-:W-:Y:S01]  /*2660*/  FMUL.FTZ R74, R64, UR10 ;  /* 0x0000000a404a7c20 */ /* 0x001fe20008410000 */
[----:B-1----:R-:W-:Y:S01]  /*2670*/  FSEL R35, R35, -INF , P3 ;  /* 0xff80000023237808 */ /* 0x002fe20001800000 */
[----:B------:R-:W-:Y:S01]  /*2680*/  FMUL.FTZ R64, R80, UR10 ;  /* 0x0000000a50407c20 */ /* 0x000fe20008410000 */
[----:B------:R-:W-:Y:S02]  /*2690*/  FMNMX.FTZ R4, R36, R3, !PT ;  /* 0x0000000324047209 */ /* 0x000fe40007810000 */
[----:B------:R-:W-:Y:S01]  /*26a0*/  ISETP.GT.AND P3, PT, R2, 0x59, PT ;  /* 0x000000590200780c */ /* 0x000fe20003f64270 */
[----:B------:R-:W0:Y:S01]  /*26b0*/  MUFU.TANH R27, R78 ;  /* 0x0000004e001b7308 */ /* 0x000e220000002400 */
[----:B--2---:R-:W-:Y:S01]  /*26c0*/  FSEL R34, R34, -INF , P4 ;  /* 0xff80000022227808 */ /* 0x004fe20002000000 */
[----:B----4-:R-:W-:Y:S01]  /*26d0*/  FMUL.FTZ R75, R65, UR10 ;  /* 0x0000000a414b7c20 */ /* 0x010fe20008410000 */
[----:B------:R-:W-:Y:S01]  /*26e0*/  FMNMX.FTZ R3, R35, R4, !PT ;  /* 0x0000000423037209 */ /* 0x000fe20007810000 */
[----:B------:R-:W-:Y:S01]  /*26f0*/  FMUL.FTZ R65, R77, UR10 ;  /* 0x0000000a4d417c20 */ /* 0x000fe20008410000 */
[----:B------:R-:W-:-:S02]  /*2700*/  ISETP.GT.AND P4, PT, R2, 0x60, PT ;  /* 0x000000600200780c */ /* 0x000fc40003f84270 */
[----:B------:R-:W-:Y:S01]  /*2710*/  FSEL R31, R31, -INF , P3 ;  /* 0xff8000001f1f7808 */ /* 0x000fe20001800000 */
[----:B------:R-:W1:Y:S01]  /*2720*/  MUFU.TANH R9, R79 ;  /* 0x0000004f00097308 */ /* 0x000e620000002400 */
[----:B------:R-:W-:Y:S02]  /*2730*/  FMNMX.FTZ R4, R34, R3, !PT ;  /* 0x0000000322047209 */ /* 0x000fe40007810000 */
[----:B------:R-:W-:Y:S02]  /*2740*/  ISETP.GT.AND P3, PT, R2, 0x61, PT ;  /* 0x000000610200780c */ /* 0x000fe40003f64270 */
[----:B---3--:R-:W-:Y:S02]  /*2750*/  FSEL R30, R30, -INF , P4 ;  /* 0xff8000001e1e7808 */ /* 0x008fe40002000000 */
[----:B------:R-:W-:Y:S01]  /*2760*/  FMNMX.FTZ R3, R31, R4, !PT ;  /* 0x000000041f037209 */ /* 0x000fe20007810000 */
[----:B------:R-:W2:Y:S01]  /*2770*/  MUFU.TANH R11, R82 ;  /* 0x00000052000b7308 */ /* 0x000ea20000002400 */
[----:B------:R-:W-:-:S02]  /*2780*/  ISETP.GT.AND P4, PT, R2, 0x68, PT ;  /* 0x000000680200780c */ /* 0x000fc40003f84270 */
[----:B-----5:R-:W-:Y:S02]  /*2790*/  FSEL R26, R26, -INF , P3 ;  /* 0xff8000001a1a7808 */ /* 0x020fe40001800000 */
[----:B------:R-:W-:Y:S02]  /*27a0*/  FMNMX.FTZ R3, R30, R3, !PT ;  /* 0x000000031e037209 */ /* 0x000fe40007810000 */
[----:B------:R-:W-:Y:S01]  /*27b0*/  ISETP.GT.AND P3, PT, R2, 0x69, PT ;  /* 0x000000690200780c */ /* 0x000fe20003f64270 */
[----:B------:R-:W3:Y:S01]  /*27c0*/  MUFU.TANH R83, R83 ;  /* 0x0000005300537308 */ /* 0x000ee20000002400 */
[----:B0-----:R-:W-:Y:S02]  /*27d0*/  FSEL R27, R27, -INF , P4 ;  /* 0xff8000001b1b7808 */ /* 0x001fe40002000000 */
[----:B------:R-:W-:Y:S02]  /*27e0*/  FMNMX.FTZ R4, R26, R3, !PT ;  /* 0x000000031a047209 */ /* 0x000fe40007810000 */
[----:B------:R-:W-:-:S02]  /*27f0*/  ISETP.GT.AND P4, PT, R2, 0x70, PT ;  /* 0x000000700200780c */ /* 0x000fc40003f84270 */
[----:B-1----:R-:W-:Y:S01]  /*2800*/  FSEL R9, R9, -INF , P3 ;  /* 0xff80000009097808 */ /* 0x002fe20001800000 */
[----:B------:R-:W0:Y:S01]  /*2810*/  MUFU.TANH R86, R86 ;  /* 0x0000005600567308 */ /* 0x000e220000002400 */
[----:B------:R-:W-:Y:S02]  /*2820*/  FMNMX.FTZ R4, R27, R4, !PT ;  /* 0x000000041b047209 */ /* 0x000fe40007810000 */
[C---:B------:R-:W-:Y:S02]  /*2830*/  ISETP.GT.AND P3, PT, R2.reuse, 0x71, PT ;  /* 0x000000710200780c */ /* 0x040fe40003f64270 */
[----:B--2---:R-:W-:Y:S02]  /*2840*/  FSEL R11, R11, -INF , P4 ;  /* 0xff8000000b0b7808 */ /* 0x004fe40002000000 */
[----:B------:R-:W-:Y:S01]  /*2850*/  FMNMX.FTZ R44, R9, R4, !PT ;  /* 0x00000004092c7209 */ /* 0x000fe20007810000 */
[----:B------:R-:W1:Y:S01]  /*2860*/  MUFU.TANH R87, R87 ;  /* 0x0000005700577308 */ /* 0x000e620000002400 */
[----:B------:R-:W-:-:S02]  /*2870*/  ISETP.GT.AND P4, PT, R2, 0x78, PT ;  /* 0x000000780200780c */ /* 0x000fc40003f84270 */
[----:B---3--:R-:W-:Y:S02]  /*2880*/  FSEL R4, R83, -INF , P3 ;  /* 0xff80000053047808 */ /* 0x008fe40001800000 */
[----:B------:R-:W-:Y:S02]  /*2890*/  FMNMX.FTZ R63, R11, R44, !PT ;  /* 0x0000002c0b3f7209 */ /* 0x000fe40007810000 */
[----:B------:R-:W-:Y:S01]  /*28a0*/  ISETP.GT.AND P3, PT, R2, 0x79, PT ;  /* 0x000000790200780c */ /* 0x000fe20003f64270 */
[----:B------:R-:W-:Y:S01]  /*28b0*/  MUFU.TANH R8, R8 ;  /* 0x0000000800087308 */ /* 0x000fe20000002400 */
[----:B0-----:R-:W-:Y:S02]  /*28c0*/  FSEL R3, R86, -INF , P4 ;  /* 0xff80000056037808 */ /* 0x001fe40002000000 */
[----:B------:R-:W-:-:S04]  /*28d0*/  FMNMX.FTZ R44, R4, R63, !PT ;  /* 0x0000003f042c7209 */ /* 0x000fc80007810000 */
[----:B------:R-:W-:Y:S01]  /*28e0*/  FMNMX.FTZ R61, R3, R44, !PT ;  /* 0x0000002c033d7209 */ /* 0x000fe20007810000 */
[----:B------:R-:W0:Y:S01]  /*28f0*/  MUFU.TANH R10, R10 ;  /* 0x0000000a000a7308 */ /* 0x000e220000002400 */
[----:B-1----:R-:W-:-:S04]  /*2900*/  FSEL R2, R87, -INF , P3 ;  /* 0xff80000057027808 */ /* 0x002fc80001800000 */
[----:B------:R-:W-:Y:S01]  /*2910*/  FMNMX.FTZ R44, R2, R61, !PT ;  /* 0x0000003d022c7209 */ /* 0x000fe20007810000 */
[----:B------:R-:W-:Y:S02]  /*2920*/  FMUL.FTZ R61, R69, UR10 ;  /* 0x0000000a453d7c20 */ /* 0x000fe40008410000 */
[----:B------:R-:W1:Y:S01]  /*2930*/  SHFL.IDX PT, R69, R56, RZ, 0x1c1f ;  /* 0x001c1fff38457589 */ /* 0x000e6200000e0000 */
[----:B------:R-:W2:Y:S03]  /*2940*/  MUFU.TANH R28, R28 ;  /* 0x0000001c001c7308 */ /* 0x000ea60000002400 */
[----:B------:R-:W3:Y:S05]  /*2950*/  SHFL.BFLY PT, R63, R44, 0x2, 0x1f ;  /* 0x0c401f002c3f7f89 */ /* 0x000eea00000e0000 */
[----:B------:R-:W-:Y:S08]  /*2960*/  MUFU.TANH R88, R88 ;  /* 0x0000005800587308 */ /* 0x000ff00000002400 */
[----:B------:R-:W4:Y:S01]  /*2970*/  MUFU.TANH R89, R89 ;  /* 0x0000005900597308 */ /* 0x000f220000002400 */
[----:B-1----:R-:W-:-:S07]  /*2980*/  VIADDMNMX R69, R69, R57, R6, PT ;  /* 0x0000003945457246 */ /* 0x002fce0003800106 */
[----:B------:R-:W-:Y:S01]  /*2990*/  MUFU.TANH R33, R33 ;  /* 0x0000002100217308 */ /* 0x000fe20000002400 */
[----:B---3--:R-:W-:Y:S01]  /*29a0*/  FMNMX.FTZ R54, R44, R63, !PT ;  /* 0x0000003f2c367209 */ /* 0x008fe20007810000 */
[----:B------:R-:W-:Y:S01]  /*29b0*/  FMUL.FTZ R63, R73, UR10 ;  /* 0x0000000a493f7c20 */ /* 0x000fe20008410000 */
[C---:B------:R-:W-:Y:S02]  /*29c0*/  ISETP.GT.AND P4, PT, R69.reuse, 0x1, PT ;  /* 0x000000014500780c */ /* 0x040fe40003f84270 */
[C---:B------:R-:W-:Y:S01]  /*29d0*/  ISETP.GT.AND P5, PT, R69.reuse, 0x8, PT ;  /* 0x000000084500780c */ /* 0x040fe20003fa4270 */
[----:B------:R-:W1:Y:S01]  /*29e0*/  SHFL.BFLY PT, R67, R54, 0x1, 0x1f ;  /* 0x0c201f0036437f89 */ /* 0x000e6200000e0000 */
[----:B0-----:R-:W-:Y:S01]  /*29f0*/  FSEL R57, R10, -INF , P4 ;  /* 0xff8000000a397808 */ /* 0x001fe20002000000 */
[----:B------:R-:W0:Y:S01]  /*2a00*/  MUFU.TANH R32, R32 ;  /* 0x0000002000207308 */ /* 0x000e220000002400 */
[----:B--2---:R-:W-:Y:S02]  /*2a10*/  FSEL R28, R28, -INF , P5 ;  /* 0xff8000001c1c7808 */ /* 0x004fe40002800000 */
[----:B------:R-:W-:-:S04]  /*2a20*/  ISETP.GT.AND P4, PT, R69, 0x10, PT ;  /* 0x000000104500780c */ /* 0x000fc80003f84270 */
[----:B----4-:R-:W-:Y:S01]  /*2a30*/  FSEL R89, R89, -INF , P4 ;  /* 0xff80000059597808 */ /* 0x010fe20002000000 */
[----:B------:R-:W-:Y:S01]  /*2a40*/  MUFU.TANH R29, R29 ;  /* 0x0000001d001d7308 */ /* 0x000fe20000002400 */
[----:B------:R-:W-:-:S07]  /*2a50*/  ISETP.GT.AND P4, PT, R69, 0x18, PT ;  /* 0x000000184500780c */ /* 0x000fce0003f84270 */
[----:B------:R-:W2:Y:S01]  /*2a60*/  MUFU.TANH R24, R24 ;  /* 0x0000001800187308 */ /* 0x000ea20000002400 */
[----:B0-----:R-:W-:Y:S02]  /*2a70*/  FSEL R32, R32, -INF , P4 ;  /* 0xff80000020207808 */ /* 0x001fe40002000000 */
[----:B------:R-:W-:Y:S02]  /*2a80*/  ISETP.GT.AND P4, PT, R69, 0x20, PT ;  /* 0x000000204500780c */ /* 0x000fe40003f84270 */
[----:B-1----:R-:W-:Y:S01]  /*2a90*/  FMNMX.FTZ R44, R54, R67, !PT ;  /* 0x00000043362c7209 */ /* 0x002fe20007810000 */
[----:B------:R-:W-:Y:S02]  /*2aa0*/  FMUL.FTZ R67, R84, UR10 ;  /* 0x0000000a54437c20 */ /* 0x000fe40008410000 */
[----:B------:R-:W0:Y:S01]  /*2ab0*/  MUFU.TANH R25, R25 ;  /* 0x0000001900197308 */ /* 0x000e220000002400 */
[----:B------:R-:W-:Y:S01]  /*2ac0*/  UMOV UR10, UR43 ;  /* 0x0000002b000a7c82 */ /* 0x000fe20008000000 */
[C---:B------:R-:W-:Y:S01]  /*2ad0*/  FSETP.NEU.FTZ.AND P3, PT, R44.reuse, -INF , PT ;  /* 0xff8000002c00780b */ /* 0x040fe20003f7d000 */
[----:B------:R-:W-:Y:S01]  /*2ae0*/  FMUL.FTZ R54, R44, UR22 ;  /* 0x000000162c367c20 */ /* 0x000fe20008410000 */
[----:B------:R-:W-:-:S04]  /*2af0*/  @UP0 USHF.R.U32.HI UR10, URZ, UR11, UR7 ;  /* 0x0000000b3f0a0299 */ /* 0x000fc80008011607 */
[----:B------:R-:W-:Y:S01]  /*2b00*/  FSEL R54, R54, RZ, P3 ;  /* 0x000000ff36367208 */ /* 0x000fe20001800000 */
[----:B------:R-:W1:Y:S01]  /*2b10*/  MUFU.TANH R21, R21 ;  /* 0x0000001500157308 */ /* 0x000e620000002400 */
[----:B------:R-:W-:Y:S01]  /*2b20*/  ISETP.GT.AND P3, PT, R69, RZ, PT ;  /* 0x000000ff4500720c */ /* 0x000fe20003f64270 */
[----:B------:R-:W-:Y:S01]  /*2b30*/  UIADD3 UR6, UR10, UR47, -UR50 ;  /* 0x0000002f0a067290 */ /* 0x000fe2000fffe832 */
[----:B--2---:R-:W-:Y:S01]  /*2b40*/  FSEL R24, R24, -INF , P4 ;  /* 0xff80000018187808 */ /* 0x004fe20002000000 */
[--C-:B------:R-:W-:Y:S01]  /*2b50*/  FFMA.FTZ R145, R53, UR22, -R54.reuse ;  /* 0x0000001635917c23 */ /* 0x100fe20008010836 */
[----:B------:R-:W-:Y:S01]  /*2b60*/  FSEL R56, R8, -INF , P3 ;  /* 0xff80000008387808 */ /* 0x000fe20001800000 */
[--C-:B------:R-:W-:Y:S01]  /*2b70*/  FFMA.FTZ R8, R55, UR22, -R54.reuse ;  /* 0x0000001637087c23 */ /* 0x100fe20008010836 */
[----:B------:R-:W-:Y:S01]  /*2b80*/  ISETP.GT.AND P3, PT, R69, 0x9, PT ;  /* 0x000000094500780c */ /* 0x000fe20003f64270 */
[----:B------:R-:W2:Y:S01]  /*2b90*/  MUFU.TANH R20, R20 ;  /* 0x0000001400147308 */ /* 0x000ea20000002400 */
[----:B------:R-:W-:Y:S01]  /*2ba0*/  FMNMX.FTZ R55, R56, R57, !PT ;  /* 0x0000003938377209 */ /* 0x000fe20007810000 */
[--C-:B------:R-:W-:Y:S01]  /*2bb0*/  FFMA.FTZ R147, R51, UR22, -R54.reuse ;  /* 0x0000001633937c23 */ /* 0x100fe20008010836 */
[----:B------:R-:W-:Y:S01]  /*2bc0*/  FSEL R88, R88, -INF , P3 ;  /* 0xff80000058587808 */ /* 0x000fe20001800000 */
[--C-:B------:R-:W-:Y:S01]  /*2bd0*/  FFMA.FTZ R141, R49, UR22, -R54.reuse ;  /* 0x00000016318d7c23 */ /* 0x100fe20008010836 */
[----:B------:R-:W-:Y:S01]  /*2be0*/  FMNMX.FTZ R55, R28, R55, !PT ;  /* 0x000000371c377209 */ /* 0x000fe20007810000 */
[--C-:B------:R-:W-:Y:S01]  /*2bf0*/  FFMA.FTZ R143, R47, UR22, -R54.reuse ;  /* 0x000000162f8f7c23 */ /* 0x100fe20008010836 */
[----:B------:R-:W-:Y:S01]  /*2c00*/  ISETP.GT.AND P3, PT, R69, 0x11, PT ;  /* 0x000000114500780c */ /* 0x000fe20003f64270 */
[----:B------:R-:W3:Y:S01]  /*2c10*/  MUFU.TANH R14, R14 ;  /* 0x0000000e000e7308 */ /* 0x000ee20000002400 */
[----:B------:R-:W-:Y:S01]  /*2c20*/  FMNMX.FTZ R10, R88, R55, !PT ;  /* 0x00000037580a7209 */ /* 0x000fe20007810000 */
[--C-:B------:R-:W-:Y:S01]  /*2c30*/  FFMA.FTZ R55, R52, UR22, -R54.reuse ;  /* 0x0000001634377c23 */ /* 0x100fe20008010836 */
[----:B------:R-:W-:Y:S01]  /*2c40*/  FSEL R33, R33, -INF , P3 ;  /* 0xff80000021217808 */ /* 0x000fe20001800000 */
[--C-:B------:R-:W-:Y:S01]  /*2c50*/  FFMA.FTZ R137, R45, UR22, -R54.reuse ;  /* 0x000000162d897c23 */ /* 0x100fe20008010836 */
[----:B------:R-:W-:Y:S01]  /*2c60*/  FMNMX.FTZ R10, R89, R10, !PT ;  /* 0x0000000a590a7209 */ /* 0x000fe20007810000 */
[--C-:B------:R-:W-:Y:S01]  /*2c70*/  FFMA.FTZ R139, R42, UR22, -R54.reuse ;  /* 0x000000162a8b7c23 */ /* 0x100fe20008010836 */
[----:B------:R-:W-:Y:S01]  /*2c80*/  ISETP.GT.AND P3, PT, R69, 0x19, PT ;  /* 0x000000194500780c */ /* 0x000fe20003f64270 */
[----:B------:R-:W4:Y:S01]  /*2c90*/  MUFU.TANH R15, R15 ;  /* 0x0000000f000f7308 */ /* 0x000f220000002400 */
[----:B------:R-:W-:Y:S01]  /*2ca0*/  FMNMX.FTZ R53, R33, R10, !PT ;  /* 0x0000000a21357209 */ /* 0x000fe20007810000 */
[--C-:B------:R-:W-:Y:S01]  /*2cb0*/  FFMA.FTZ R133, R40, UR22, -R54.reuse ;  /* 0x0000001628857c23 */ /* 0x100fe20008010836 */
[----:B------:R-:W-:Y:S01]  /*2cc0*/  FSEL R29, R29, -INF , P3 ;  /* 0xff8000001d1d7808 */ /* 0x000fe20001800000 */
[--C-:B------:R-:W-:Y:S01]  /*2cd0*/  FFMA.FTZ R40, R39, UR22, -R54.reuse ;  /* 0x0000001627287c23 */ /* 0x100fe20008010836 */
[----:B------:R-:W-:Y:S01]  /*2ce0*/  FMNMX.FTZ R52, R32, R53, !PT ;  /* 0x0000003520347209 */ /* 0x000fe20007810000 */
[--C-:B------:R-:W-:Y:S01]  /*2cf0*/  FFMA.FTZ R149, R93, UR22, -R54.reuse ;  /* 0x000000165d957c23 */ /* 0x100fe20008010836 */
[----:B------:R-:W-:Y:S01]  /*2d00*/  ISETP.GT.AND P3, PT, R69, 0x21, PT ;  /* 0x000000214500780c */ /* 0x000fe20003f64270 */
[----:B------:R-:W5:Y:S01]  /*2d10*/  MUFU.TANH R13, R13 ;  /* 0x0000000d000d7308 */ /* 0x000f620000002400 */
[----:B------:R-:W-:Y:S01]  /*2d20*/  FMNMX.FTZ R51, R29, R52, !PT ;  /* 0x000000341d337209 */ /* 0x000fe20007810000 */
[--C-:B------:R-:W-:Y:S01]  /*2d30*/  FFMA.FTZ R91, R91, UR22, -R54.reuse ;  /* 0x000000165b5b7c23 */ /* 0x100fe20008010836 */
[----:B------:R-:W-:Y:S01]  /*2d40*/  ISETP.GT.AND P4, PT, R69, 0x28, PT ;  /* 0x000000284500780c */ /* 0x000fe20003f84270 */
[--C-:B------:R-:W-:Y:S01]  /*2d50*/  FFMA.FTZ R151, R59, UR22, -R54.reuse ;  /* 0x000000163b977c23 */ /* 0x100fe20008010836 */
[----:B0-----:R-:W-:Y:S01]  /*2d60*/  FSEL R25, R25, -INF , P3 ;  /* 0xff80000019197808 */ /* 0x001fe20001800000 */
[--C-:B------:R-:W-:Y:S01]  /*2d70*/  FFMA.FTZ R123, R3, UR22, -R54.reuse ;  /* 0x00000016037b7c23 */ /* 0x100fe20008010836 */
[----:B------:R-:W-:Y:S01]  /*2d80*/  FMNMX.FTZ R52, R24, R51, !PT ;  /* 0x0000003318347209 */ /* 0x000fe20007810000 */
[----:B------:R0:W-:Y:S01]  /*2d90*/  MUFU.EX2 R10, R55 ;  /* 0x00000037000a7308 */ /* 0x0001e20000000800 */
[----:B------:R-:W-:Y:S01]  /*2da0*/  ISETP.GT.AND P3, PT, R69, 0x29, PT ;  /* 0x000000294500780c */ /* 0x000fe20003f64270 */
[--C-:B------:R-:W-:Y:S01]  /*2db0*/  FFMA.FTZ R127, R27, UR22, -R54.reuse ;  /* 0x000000161b7f7c23 */ /* 0x100fe20008010836 */
[----:B-1----:R-:W-:Y:S01]  /*2dc0*/  FSEL R21, R21, -INF , P4 ;  /* 0xff80000015157808 */ /* 0x002fe20002000000 */
[--C-:B------:R-:W-:Y:S01]  /*2dd0*/  FFMA.FTZ R125, R30, UR22, -R54.reuse ;  /* 0x000000161e7d7c23 */ /* 0x100fe20008010836 */
[----:B------:R-:W-:Y:S01]  /*2de0*/  FMNMX.FTZ R52, R25, R52, !PT ;  /* 0x0000003419347209 */ /* 0x000fe20007810000 */
[--C-:B------:R-:W-:Y:S01]  /*2df0*/  FFMA.FTZ R30, R9, UR22, -R54.reuse ;  /* 0x00000016091e7c23 */ /* 0x100fe20008010836 */
[----:B------:R-:W-:Y:S01]  /*2e00*/  ISETP.GT.AND P4, PT, R69, 0x30, PT ;  /* 0x000000304500780c */ /* 0x000fe20003f84270 */
[----:B------:R-:W1:Y:S01]  /*2e10*/  MUFU.TANH R12, R12 ;  /* 0x0000000c000c7308 */ /* 0x000e620000002400 */
[--C-:B0-----:R-:W-:Y:S01]  /*2e20*/  FFMA.FTZ R55, R50, UR22, -R54.reuse ;  /* 0x0000001632377c23 */ /* 0x101fe20008010836 */
[----:B--2---:R-:W-:Y:S01]  /*2e30*/  FSEL R50, R20, -INF , P3 ;  /* 0xff80000014327808 */ /* 0x004fe20001800000 */
[--C-:B------:R-:W-:Y:S01]  /*2e40*/  FFMA.FTZ R121, R11, UR22, -R54.reuse ;  /* 0x000000160b797c23 */ /* 0x100fe20008010836 */
[----:B------:R-:W-:Y:S01]  /*2e50*/  FMNMX.FTZ R53, R21, R52, !PT ;  /* 0x0000003415357209 */ /* 0x000fe20007810000 */
[--C-:B------:R-:W-:Y:S01]  /*2e60*/  FFMA.FTZ R52, R48, UR22, -R54.reuse ;  /* 0x0000001630347c23 */ /* 0x100fe20008010836 */
[----:B---3--:R-:W-:Y:S01]  /*2e70*/  FSEL R51, R14, -INF , P4 ;  /* 0xff8000000e337808 */ /* 0x008fe20002000000 */
[--C-:B------:R-:W-:Y:S01]  /*2e80*/  FFMA.FTZ R131, R34, UR22, -R54.reuse ;  /* 0x0000001622837c23 */ /* 0x100fe20008010836 */
[----:B------:R-:W0:Y:S01]  /*2e90*/  MUFU.TANH R5, R5 ;  /* 0x0000000500057308 */ /* 0x000e220000002400 */
[----:B------:R-:W-:Y:S01]  /*2ea0*/  ISETP.GT.AND P3, PT, R69, 0x31, PT ;  /* 0x000000314500780c */ /* 0x000fe20003f64270 */
[--C-:B------:R-:W-:Y:S01]  /*2eb0*/  FFMA.FTZ R34, R31, UR22, -R54.reuse ;  /* 0x000000161f227c23 */ /* 0x100fe20008010836 */
[----:B------:R-:W-:Y:S01]  /*2ec0*/  FMNMX.FTZ R14, R50, R53, !PT ;  /* 0x00000035320e7209 */ /* 0x000fe20007810000 */
[--C-:B------:R-:W-:Y:S01]  /*2ed0*/  FFMA.FTZ R135, R38, UR22, -R54.reuse ;  /* 0x0000001626877c23 */ /* 0x100fe20008010836 */
[----:B------:R-:W-:Y:S01]  /*2ee0*/  ISETP.GT.AND P4, PT, R69, 0x38, PT ;  /* 0x000000384500780c */ /* 0x000fe20003f84270 */
[--C-:B------:R-:W-:Y:S01]  /*2ef0*/  FFMA.FTZ R38, R37, UR22, -R54.reuse ;  /* 0x0000001625267c23 */ /* 0x100fe20008010836 */
[----:B----4-:R-:W-:Y:S01]  /*2f00*/  FSEL R15, R15, -INF , P3 ;  /* 0xff8000000f0f7808 */ /* 0x010fe20001800000 */
[----:B------:R-:W2:Y:S01]  /*2f10*/  MUFU.TANH R7, R7 ;  /* 0x0000000700077308 */ /* 0x000ea20000002400 */
[----:B------:R-:W-:Y:S01]  /*2f20*/  FMNMX.FTZ R14, R51, R14, !PT ;  /* 0x0000000e330e7209 */ /* 0x000fe20007810000 */
[--C-:B------:R-:W-:Y:S01]  /*2f30*/  FFMA.FTZ R129, R36, UR22, -R54.reuse ;  /* 0x0000001624817c23 */ /* 0x100fe20008010836 */
[----:B------:R-:W-:Y:S01]  /*2f40*/  ISETP.GT.AND P3, PT, R69, 0x39, PT ;  /* 0x000000394500780c */ /* 0x000fe20003f64270 */
[--C-:B------:R-:W-:Y:S01]  /*2f50*/  FFMA.FTZ R36, R35, UR22, -R54.reuse ;  /* 0x0000001623247c23 */ /* 0x100fe20008010836 */
[----:B-----5:R-:W-:Y:S01]  /*2f60*/  FSEL R13, R13, -INF , P4 ;  /* 0xff8000000d0d7808 */ /* 0x020fe20002000000 */
[--C-:B------:R-:W-:Y:S01]  /*2f70*/  FFMA.FTZ R26, R26, UR22, -R54.reuse ;  /* 0x000000161a1a7c23 */ /* 0x100fe20008010836 */
[----:B------:R-:W-:Y:S01]  /*2f80*/  FMNMX.FTZ R14, R15, R14, !PT ;  /* 0x0000000e0f0e7209 */ /* 0x000fe20007810000 */
[----:B------:R-:W3:Y:S01]  /*2f90*/  MUFU.TANH R70, R70 ;  /* 0x0000004600467308 */ /* 0x000ee20000002400 */
[----:B------:R-:W-:Y:S01]  /*2fa0*/  ISETP.GT.AND P4, PT, R69, 0x40, PT ;  /* 0x000000404500780c */ /* 0x000fe20003f84270 */
[--C-:B------:R-:W-:Y:S01]  /*2fb0*/  FFMA.FTZ R4, R4, UR22, -R54.reuse ;  /* 0x0000001604047c23 */ /* 0x100fe20008010836 */
[----:B-1----:R-:W-:Y:S01]  /*2fc0*/  FSEL R48, R12, -INF , P3 ;  /* 0xff8000000c307808 */ /* 0x002fe20001800000 */
[--C-:B------:R-:W-:Y:S01]  /*2fd0*/  FFMA.FTZ R2, R2, UR22, -R54.reuse ;  /* 0x0000001602027c23 */ /* 0x100fe20008010836 */
[----:B------:R-:W-:Y:S01]  /*2fe0*/  FMNMX.FTZ R49, R13, R14, !PT ;  /* 0x0000000e0d317209 */ /* 0x000fe20007810000 */
[----:B------:R-:W-:Y:S01]  /*2ff0*/  USHF.R.S32.HI UR7, URZ, 0x1f, UR6 ;  /* 0x0000001f3f077899 */ /* 0x000fe20008011406 */
[----:B------:R-:W-:Y:S01]  /*3000*/  ISETP.GT.AND P3, PT, R69, 0x41, PT ;  /* 0x000000414500780c */ /* 0x000fe20003f64270 */
[----:B------:R-:W1:Y:S01]  /*3010*/  MUFU.TANH R71, R71 ;  /* 0x0000004700477308 */ /* 0x000e620000002400 */
[----:B0-----:R-:W-:Y:S01]  /*3020*/  FSEL R5, R5, -INF , P4 ;  /* 0xff80000005057808 */ /* 0x001fe20002000000 */
[----:B------:R-:W-:Y:S01]  /*3030*/  ULEA.HI UR7, UR7, UR6, URZ, 0x7 ;  /* 0x0000000607077291 */ /* 0x000fe2000f8f383f */
[----:B------:R-:W-:Y:S01]  /*3040*/  FMNMX.FTZ R14, R48, R49, !PT ;  /* 0x00000031300e7209 */ /* 0x000fe20007810000 */
[----:B------:R-:W-:Y:S01]  /*3050*/  FFMA.FTZ R49, R46, UR22, -R54 ;  /* 0x000000162e317c23 */ /* 0x000fe20008010836 */
[----:B------:R-:W-:Y:S01]  /*3060*/  ISETP.GT.AND P4, PT, R69, 0x48, PT ;  /* 0x000000484500780c */ /* 0x000fe20003f84270 */
[----:B------:R-:W-:Y:S01]  /*3070*/  USHF.R.S32.HI UR7, URZ, 0x7, UR7 ;  /* 0x000000073f077899 */ /* 0x000fe20008011407 */
[----:B--2---:R-:W-:Y:S01]  /*3080*/  FSEL R7, R7, -INF , P3 ;  /* 0xff80000007077808 */ /* 0x004fe20001800000 */
[----:B------:R-:W0:Y:S01]  /*3090*/  MUFU.TANH R74, R74 ;  /* 0x0000004a004a7308 */ /* 0x000e220000002400 */
[----:B------:R-:W-:Y:S01]  /*30a0*/  FMNMX.FTZ R14, R5, R14, !PT ;  /* 0x0000000e050e7209 */ /* 0x000fe20007810000 */
[----:B------:R-:W-:Y:S01]  /*30b0*/  UISETP.LT.AND UP1, UPT, URZ, UR7, UPT ;  /* 0x000000073f00728c */ /* 0x000fe2000bf21270 */
[----:B------:R-:W-:-:S02]  /*30c0*/  ISETP.GT.AND P3, PT, R69, 0x49, PT ;  /* 0x000000494500780c */ /* 0x000fc40003f64270 */
[----:B------:R-:W-:Y:S02]  /*30d0*/  CS2R R92, SRZ ;  /* 0x00000000005c7805 */ /* 0x000fe4000001ff00 */
[----:B---3--:R-:W-:Y:S01]  /*30e0*/  FSEL R70, R70, -INF , P4 ;  /* 0xff80000046467808 */ /* 0x008fe20002000000 */
[----:B------:R-:W-:Y:S01]  /*30f0*/  USEL UR23, URZ, UR7, !UP1 ;  /* 0x000000073f177287 */ /* 0x000fe2000c800000 */
[----:B------:R-:W-:Y:S01]  /*3100*/  FMNMX.FTZ R47, R7, R14, !PT ;  /* 0x0000000e072f7209 */ /* 0x000fe20007810000 */
[----:B------:R-:W2:Y:S01]  /*3110*/  MUFU.TANH R75, R75 ;  /* 0x0000004b004b7308 */ /* 0x000ea20000002400 */
[----:B------:R-:W-:Y:S01]  /*3120*/  ISETP.GT.AND P4, PT, R69, 0x50, PT ;  /* 0x000000504500780c */ /* 0x000fe20003f84270 */
[----:B------:R-:W-:Y:S01]  /*3130*/  UISETP.GE.AND UP1, UPT, UR25, UR23, UPT ;  /* 0x000000171900728c */ /* 0x000fe2000bf26270 */
[----:B-1----:R-:W-:Y:S02]  /*3140*/  FSEL R71, R71, -INF , P3 ;  /* 0xff80000047477808 */ /* 0x002fe40001800000 */
[----:B------:R-:W-:-:S02]  /*3150*/  FMNMX.FTZ R46, R70, R47, !PT ;  /* 0x0000002f462e7209 */ /* 0x000fc40007810000 */
[----:B------:R-:W-:Y:S01]  /*3160*/  ISETP.GT.AND P3, PT, R69, 0x51, PT ;  /* 0x000000514500780c */ /* 0x000fe20003f64270 */
[----:B------:R-:W1:Y:S01]  /*3170*/  MUFU.TANH R58, R58 ;  /* 0x0000003a003a7308 */ /* 0x000e620000002400 */
[----:B0-----:R-:W-:Y:S02]  /*3180*/  FSEL R74, R74, -INF , P4 ;  /* 0xff8000004a4a7808 */ /* 0x001fe40002000000 */
[----:B------:R-:W-:Y:S02]  /*3190*/  FMNMX.FTZ R45, R71, R46, !PT ;  /* 0x0000002e472d7209 */ /* 0x000fe40007810000 */
[----:B------:R-:W-:Y:S02]  /*31a0*/  ISETP.GT.AND P4, PT, R69, 0x58, PT ;  /* 0x000000584500780c */ /* 0x000fe40003f84270 */
[----:B------:R-:W-:Y:S01]  /*31b0*/  FMNMX.FTZ R46, R74, R45, !PT ;  /* 0x0000002d4a2e7209 */ /* 0x000fe20007810000 */
[----:B------:R-:W0:Y:S01]  /*31c0*/  MUFU.TANH R61, R61 ;  /* 0x0000003d003d7308 */ /* 0x000e220000002400 */
[----:B--2---:R-:W-:Y:S01]  /*31d0*/  FSEL R75, R75, -INF , P3 ;  /* 0xff8000004b4b7808 */ /* 0x004fe20001800000 */
[----:B------:R-:W-:Y:S01]  /*31e0*/  FFMA.FTZ R45, R43, UR22, -R54 ;  /* 0x000000162b2d7c23 */ /* 0x000fe20008010836 */
[----:B------:R-:W-:-:S02]  /*31f0*/  ISETP.GT.AND P3, PT, R69, 0x59, PT ;  /* 0x000000594500780c */ /* 0x000fc40003f64270 */
[----:B------:R-:W-:-:S03]  /*3200*/  FMNMX.FTZ R43, R75, R46, !PT ;  /* 0x0000002e4b2b7209 */ /* 0x000fc60007810000 */
        /* <DEDUP_REMOVED lines=9> */
[----:B------:R-:W2:Y:S01]  /*32a0*/  MUFU.TANH R65, R65 ;  /* 0x0000004100417308 */ /* 0x000ea20000002400 */
[----:B-1----:R-:W-:Y:S02]  /*32b0*/  FSEL R63, R63, -INF , P3 ;  /* 0xff8000003f3f7808 */ /* 0x002fe40001800000 */
[----:B------:R-:W-:-:S05]  /*32c0*/  ISETP.GT.AND P3, PT, R69, 0x69, PT ;  /* 0x000000694500780c */ /* 0x000fca0003f64270 */
[----:B------:R1:W-:Y:S01]  /*32d0*/  MUFU.EX2 R12, R52 ;  /* 0x00000034000c7308 */ /* 0x0003e20000000800 */
[----:B0-----:R-:W-:Y:S02]  /*32e0*/  FSEL R62, R62, -INF , P4 ;  /* 0xff8000003e3e7808 */ /* 0x001fe40002000000 */
[----:B------:R-:W-:-:S05]  /*32f0*/  ISETP.GT.AND P4, PT, R69, 0x70, PT ;  /* 0x000000704500780c */ /* 0x000fca0003f84270 */
[----:B------:R-:W0:Y:S01]  /*3300*/  MUFU.TANH R64, R64 ;  /* 0x0000004000407308 */ /* 0x000e220000002400 */
[----:B-1----:R-:W-:Y:S02]  /*3310*/  FMNMX.FTZ R52, R58, R43, !PT ;  /* 0x0000002b3a347209 */ /* 0x002fe40007810000 */
[----:B--2---:R-:W-:Y:S02]  /*3320*/  FSEL R65, R65, -INF , P3 ;  /* 0xff80000041417808 */ /* 0x004fe40001800000 */
[----:B------:R-:W-:Y:S02]  /*3330*/  FMNMX.FTZ R43, R61, R52, !PT ;  /* 0x000000343d2b7209 */ /* 0x000fe40007810000 */
[----:B------:R-:W-:Y:S01]  /*3340*/  ISETP.GT.AND P3, PT, R69, 0x71, PT ;  /* 0x000000714500780c */ /* 0x000fe20003f64270 */
[----:B------:R-:W1:Y:S01]  /*3350*/  MUFU.TANH R66, R66 ;  /* 0x0000004200427308 */ /* 0x000e620000002400 */
[----:B------:R-:W-:Y:S01]  /*3360*/  FMNMX.FTZ R42, R60, R43, !PT ;  /* 0x0000002b3c2a7209 */ /* 0x000fe20007810000 */
[----:B------:R-:W-:-:S03]  /*3370*/  FFMA.FTZ R43, R41, UR22, -R54 ;  /* 0x00000016292b7c23 */ /* 0x000fc60008010836 */
[----:B------:R-:W-:-:S03]  /*3380*/  FMNMX.FTZ R41, R63, R42, !PT ;  /* 0x0000002a3f297209 */ /* 0x000fc60007810000 */
[----:B------:R-:W2:Y:S01]  /*3390*/  MUFU.TANH R67, R67 ;  /* 0x0000004300437308 */ /* 0x000ea20000002400 */
[----:B------:R-:W-:Y:S02]  /*33a0*/  FMNMX.FTZ R52, R62, R41, !PT ;  /* 0x000000293e347209 */ /* 0x000fe40007810000 */
[----:B0-----:R-:W-:Y:S02]  /*33b0*/  FSEL R64, R64, -INF , P4 ;  /* 0xff80000040407808 */ /* 0x001fe40002000000 */
[----:B------:R-:W-:Y:S02]  /*33c0*/  FMNMX.FTZ R41, R65, R52, !PT ;  /* 0x0000003441297209 */ /* 0x000fe40007810000 */
[----:B------:R-:W-:Y:S01]  /*33d0*/  ISETP.GT.AND P4, PT, R69, 0x78, PT ;  /* 0x000000784500780c */ /* 0x000fe20003f84270 */
[----:B------:R-:W0:Y:S01]  /*33e0*/  MUFU.TANH R68, R68 ;  /* 0x0000004400447308 */ /* 0x000e220000002400 */
[----:B-1----:R-:W-:Y:S02]  /*33f0*/  FSEL R66, R66, -INF , P3 ;  /* 0xff80000042427808 */ /* 0x002fe40001800000 */
[----:B------:R-:W-:-:S02]  /*3400*/  FMNMX.FTZ R41, R64, R41, !PT ;  /* 0x0000002940297209 */ /* 0x000fc40007810000 */
[----:B------:R-:W-:Y:S02]  /*3410*/  ISETP.GT.AND P3, PT, R69, 0x79, PT ;  /* 0x000000794500780c */ /* 0x000fe40003f64270 */
[----:B------:R-:W-:Y:S01]  /*3420*/  FMNMX.FTZ R52, R66, R41, !PT ;  /* 0x0000002942347209 */ /* 0x000fe20007810000 */
[----:B------:R-:W-:Y:S01]  /*3430*/  MUFU.EX2 R14, R49 ;  /* 0x00000031000e7308 */ /* 0x000fe20000000800 */
[----:B--2---:R-:W-:-:S04]  /*3440*/  FSEL R67, R67, -INF , P4 ;  /* 0xff80000043437808 */ /* 0x004fc80002000000 */
[----:B------:R-:W-:-:S03]  /*3450*/  FMNMX.FTZ R39, R67, R52, !PT ;  /* 0x0000003443277209 */ /* 0x000fc60007810000 */
[----:B------:R-:W-:Y:S01]  /*3460*/  MUFU.EX2 R149, R149 ;  /* 0x0000009500957308 */ /* 0x000fe20000000800 */
[----:B0-----:R-:W-:-:S04]  /*3470*/  FSEL R68, R68, -INF , P3 ;  /* 0xff80000044447808 */ /* 0x001fc80001800000 */
[----:B------:R-:W-:-:S03]  /*3480*/  FMNMX.FTZ R39, R68, R39, !PT ;  /* 0x0000002744277209 */ /* 0x000fc60007810000 */
[----:B------:R0:W1:Y:S02]  /*3490*/  MUFU.EX2 R6, R91 ;  /* 0x0000005b00067308 */ /* 0x0000640000000800 */
[----:B------:R-:W2:Y:S06]  /*34a0*/  SHFL.BFLY PT, R52, R39, 0x2, 0x1f ;  /* 0x0c401f0027347f89 */ /* 0x000eac00000e0000 */
[----:B------:R-:W3:Y:S01]  /*34b0*/  MUFU.EX2 R151, R151 ;  /* 0x0000009700977308 */ /* 0x000ee20000000800 */
[----:B0-----:R-:W-:-:S07]  /*34c0*/  CS2R R90, SRZ ;  /* 0x00000000005a7805 */ /* 0x001fce000001ff00 */
[----:B------:R-:W0:Y:S08]  /*34d0*/  MUFU.EX2 R8, R8 ;  /* 0x0000000800087308 */ /* 0x000e300000000800 */
[----:B------:R-:W4:Y:S01]  /*34e0*/  MUFU.EX2 R145, R145 ;  /* 0x0000009100917308 */ /* 0x000f220000000800 */
[----:B--2---:R-:W-:-:S05]  /*34f0*/  FMNMX.FTZ R52, R39, R52, !PT ;  /* 0x0000003427347209 */ /* 0x004fca0007810000 */
[----:B------:R-:W2:Y:S02]  /*3500*/  SHFL.BFLY PT, R49, R52, 0x1, 0x1f ;  /* 0x0c201f0034317f89 */ /* 0x000ea400000e0000 */
[----:B------:R-:W5:Y:S08]  /*3510*/  MUFU.EX2 R147, R147 ;  /* 0x0000009300937308 */ /* 0x000f700000000800 */
[----:B------:R-:W5:Y:S08]  /*3520*/  MUFU.EX2 R20, R55 ;  /* 0x0000003700147308 */ /* 0x000f700000000800 */
[----:B------:R-:W5:Y:S01]  /*3530*/  MUFU.EX2 R141, R141 ;  /* 0x0000008d008d7308 */ /* 0x000f620000000800 */
[----:B--2---:R-:W-:-:S07]  /*3540*/  FMNMX.FTZ R49, R52, R49, !PT ;  /* 0x0000003134317209 */ /* 0x004fce0007810000 */
[----:B------:R-:W-:Y:S01]  /*3550*/  MUFU.EX2 R143, R143 ;  /* 0x0000008f008f7308 */ /* 0x000fe20000000800 */
[C---:B------:R-:W-:Y:S01]  /*3560*/  FSETP.NEU.FTZ.AND P3, PT, R49.reuse, -INF , PT ;  /* 0xff8000003100780b */ /* 0x040fe20003f7d000 */
[----:B------:R-:W-:-:S06]  /*3570*/  FMUL.FTZ R52, R49, UR22 ;  /* 0x0000001631347c20 */ /* 0x000fcc0008410000 */
[----:B------:R-:W-:Y:S01]  /*3580*/  MUFU.EX2 R137, R137 ;  /* 0x0000008900897308 */ /* 0x000fe20000000800 */
[----:B------:R-:W-:Y:S02]  /*3590*/  FSEL R52, R52, RZ, P3 ;  /* 0x000000ff34347208 */ /* 0x000fe40001800000 */
[----:B------:R-:W-:-:S03]  /*35a0*/  PLOP3.LUT P3, PT, PT, PT, UP1, 0x80, 0x0 ;  /* 0x000000000000781c */ /* 0x000fc60003f6f018 */
[----:B------:R-:W-:Y:S01]  /*35b0*/  FFMA.FTZ R140, R24, UR22, -R52 ;  /* 0x00000016188c7c23 */ /* 0x000fe20008010834 */
[----:B-1----:R-:W-:Y:S01]  /*35c0*/  FADD.FTZ R24, R149, R6 ;  /* 0x0000000695187221 */ /* 0x002fe20000010000 */
[--C-:B------:R-:W-:Y:S01]  /*35d0*/  FFMA.FTZ R148, R56, UR22, -R52.reuse ;  /* 0x0000001638947c23 */ /* 0x100fe20008010834 */
[--C-:B------:R-:W-:Y:S01]  /*35e0*/  FFMA.FTZ R3, R57, UR22, -R52.reuse ;  /* 0x0000001639037c23 */ /* 0x100fe20008010834 */
[----:B------:R-:W-:Y:S01]  /*35f0*/  FFMA.FTZ R27, R29, UR22, -R52 ;  /* 0x000000161d1b7c23 */ /* 0x000fe20008010834 */
[----:B---3--:R-:W-:Y:S01]  /*3600*/  FADD.FTZ R29, R151, R24 ;  /* 0x00000018971d7221 */ /* 0x008fe20000010000 */
[--C-:B------:R-:W-:Y:S01]  /*3610*/  FFMA.FTZ R150, R28, UR22, -R52.reuse ;  /* 0x000000161c967c23 */ /* 0x100fe20008010834 */
[--C-:B------:R-:W-:Y:S01]  /*3620*/  FFMA.FTZ R9, R88, UR22, -R52.reuse ;  /* 0x0000001658097c23 */ /* 0x100fe20008010834 */
[----:B------:R-:W-:Y:S01]  /*3630*/  MUFU.EX2 R148, R148 ;  /* 0x0000009400947308 */ /* 0x000fe20000000800 */
[----:B0-----:R-:W-:Y:S01]  /*3640*/  FADD.FTZ R24, R8, R29 ;  /* 0x0000001d08187221 */ /* 0x001fe20000010000 */
[--C-:B------:R-:W-:Y:S01]  /*3650*/  FFMA.FTZ R144, R89, UR22, -R52.reuse ;  /* 0x0000001659907c23 */ /* 0x100fe20008010834 */
[--C-:B------:R-:W-:Y:S01]  /*3660*/  FFMA.FTZ R11, R33, UR22, -R52.reuse ;  /* 0x00000016210b7c23 */ /* 0x100fe20008010834 */
[----:B------:R-:W-:Y:S01]  /*3670*/  FFMA.FTZ R132, R5, UR22, -R52 ;  /* 0x0000001605847c23 */ /* 0x000fe20008010834 */
[----:B----4-:R-:W-:Y:S01]  /*3680*/  FADD.FTZ R29, R145, R24 ;  /* 0x00000018911d7221 */ /* 0x010fe20000010000 */
[--C-:B------:R-:W-:Y:S01]  /*3690*/  FFMA.FTZ R5, R7, UR22, -R52.reuse ;  /* 0x0000001607057c23 */ /* 0x100fe20008010834 */
[--C-:B------:R-:W-:Y:S01]  /*36a0*/  FFMA.FTZ R146, R32, UR22, -R52.reuse ;  /* 0x0000001620927c23 */ /* 0x100fe20008010834 */
[----:B------:R-:W0:Y:S01]  /*36b0*/  MUFU.EX2 R3, R3 ;  /* 0x0000000300037308 */ /* 0x000e220000000800 */
[----:B------:R-:W-:Y:S01]  /*36c0*/  FADD.FTZ R24, R10, R29 ;  /* 0x0000001d0a187221 */ /* 0x000fe20000010000 */
[--C-:B------:R-:W-:Y:S01]  /*36d0*/  FFMA.FTZ R25, R25, UR22, -R52.reuse ;  /* 0x0000001619197c23 */ /* 0x100fe20008010834 */
[--C-:B------:R-:W-:Y:S01]  /*36e0*/  FFMA.FTZ R142, R21, UR22, -R52.reuse ;  /* 0x00000016158e7c23 */ /* 0x100fe20008010834 */
[----:B------:R-:W-:Y:S01]  /*36f0*/  FFMA.FTZ R21, R50, UR22, -R52 ;  /* 0x0000001632157c23 */ /* 0x000fe20008010834 */
[----:B-----5:R-:W-:Y:S01]  /*3700*/  FADD.FTZ R7, R147, R24 ;  /* 0x0000001893077221 */ /* 0x020fe20000010000 */
        /* <DEDUP_REMOVED lines=9> */
[--C-:B------:R-:W-:Y:S01]  /*37a0*/  FFMA.FTZ R128, R74, UR22, -R52.reuse ;  /* 0x000000164a807c23 */ /* 0x100fe20008010834 */
[----:B------:R-:W2:Y:S01]  /*37b0*/  MUFU.EX2 R9, R9 ;  /* 0x0000000900097308 */ /* 0x000ea20000000800 */
[----:B0-----:R-:W-:Y:S01]  /*37c0*/  FADD.FTZ R29, R148, R3 ;  /* 0x00000003941d7221 */ /* 0x001fe20000010000 */
[----:B------:R-:W-:Y:S01]  /*37d0*/  FADD.FTZ R28, R12, R31 ;  /* 0x0000001f0c1c7221 */ /* 0x000fe20000010000 */
[--C-:B------:R-:W-:Y:S01]  /*37e0*/  FFMA.FTZ R130, R58, UR22, -R52.reuse ;  /* 0x000000163a827c23 */ /* 0x100fe20008010834 */
[----:B------:R-:W-:Y:S01]  /*37f0*/  F2FP.BF16.F32.PACK_AB R149, R6, R149 ;  /* 0x000000950695723e */ /* 0x000fe200000010ff */
[----:B------:R-:W-:Y:S01]  /*3800*/  FFMA.FTZ R61, R61, UR22, -R52 ;  /* 0x000000163d3d7c23 */ /* 0x000fe20008010834 */
[----:B------:R-:W-:Y:S01]  /*3810*/  FADD.FTZ R31, R143, R28 ;  /* 0x0000001c8f1f7221 */ /* 0x000fe20000010000 */
[--C-:B------:R-:W-:Y:S01]  /*3820*/  FFMA.FTZ R60, R60, UR22, -R52.reuse ;  /* 0x000000163c3c7c23 */ /* 0x100fe20008010834 */
[----:B------:R-:W0:Y:S01]  /*3830*/  MUFU.EX2 R144, R144 ;  /* 0x0000009000907308 */ /* 0x000e220000000800 */
[----:B-1----:R-:W-:Y:S01]  /*3840*/  FADD.FTZ R24, R150, R29 ;  /* 0x0000001d96187221 */ /* 0x002fe20000010000 */
[----:B------:R-:W-:Y:S01]  /*3850*/  FADD.FTZ R28, R14, R31 ;  /* 0x0000001f0e1c7221 */ /* 0x000fe20000010000 */
[--C-:B------:R-:W-:Y:S01]  /*3860*/  FFMA.FTZ R63, R63, UR22, -R52.reuse ;  /* 0x000000163f3f7c23 */ /* 0x100fe20008010834 */
[--C-:B------:R-:W-:Y:S01]  /*3870*/  FFMA.FTZ R62, R62, UR22, -R52.reuse ;  /* 0x000000163e3e7c23 */ /* 0x100fe20008010834 */
[----:B------:R-:W-:Y:S01]  /*3880*/  FFMA.FTZ R65, R65, UR22, -R52 ;  /* 0x0000001641417c23 */ /* 0x000fe20008010834 */
[----:B------:R-:W-:Y:S01]  /*3890*/  FADD.FTZ R33, R137, R28 ;  /* 0x0000001c89217221 */ /* 0x000fe20000010000 */
[----:B------:R-:W-:Y:S01]  /*38a0*/  FFMA.FTZ R64, R64, UR22, -R52 ;  /* 0x0000001640407c23 */ /* 0x000fe20008010834 */
[----:B------:R-:W1:Y:S01]  /*38b0*/  MUFU.EX2 R11, R11 ;  /* 0x0000000b000b7308 */ /* 0x000e620000000800 */
[----:B--2---:R-:W-:Y:S01]  /*38c0*/  FADD.FTZ R29, R9, R24 ;  /* 0x00000018091d7221 */ /* 0x004fe20000010000 */
[--C-:B------:R-:W-:Y:S01]  /*38d0*/  FFMA.FTZ R66, R66, UR22, -R52.reuse ;  /* 0x0000001642427c23 */ /* 0x100fe20008010834 */
[----:B------:R-:W-:Y:S01]  /*38e0*/  FFMA.FTZ R67, R67, UR22, -R52 ;  /* 0x0000001643437c23 */ /* 0x000fe20008010834 */
[----:B------:R-:W-:-:S02]  /*38f0*/  F2FP.BF16.F32.PACK_AB R148, R3, R148 ;  /* 0x000000940394723e */ /* 0x000fc400000010ff */
[----:B------:R-:W-:Y:S02]  /*3900*/  CS2R R88, SRZ ;  /* 0x0000000000587805 */ /* 0x000fe4000001ff00 */
[----:B------:R-:W-:Y:S01]  /*3910*/  F2FP.BF16.F32.PACK_AB R151, R8, R151 ;  /* 0x000000970897723e */ /* 0x000fe200000010ff */
[----:B------:R-:W2:Y:S01]  /*3920*/  MUFU.EX2 R146, R146 ;  /* 0x0000009200927308 */ /* 0x000ea20000000800 */
[----:B0-----:R-:W-:Y:S01]  /*3930*/  FADD.FTZ R24, R144, R29 ;  /* 0x0000001d90187221 */ /* 0x001fe20000010000 */
[--C-:B------:R-:W-:Y:S01]  /*3940*/  FFMA.FTZ R29, R75, UR22, -R52.reuse ;  /* 0x000000164b1d7c23 */ /* 0x100fe20008010834 */
[----:B------:R-:W-:Y:S01]  /*3950*/  FFMA.FTZ R52, R68, UR22, -R52 ;  /* 0x0000001644347c23 */ /* 0x000fe20008010834 */
        /* <DEDUP_REMOVED lines=9> */
[----:B------:R-:W-:-:S06]  /*39f0*/  F2FP.BF16.F32.PACK_AB R144, R11, R144 ;  /* 0x000000900b90723e */ /* 0x000fcc00000010ff */
        /* <DEDUP_REMOVED lines=117> */
.L_x_14666:
        /* <DEDUP_REMOVED lines=9> */
.L_x_14659:
[----:B------:R-:W-:Y:S01]  /*41e0*/  ULEA UR6, UR39, UR45, 0x3 ;  /* 0x0000002d27067291 */ /* 0x000fe2000f8e183f */
[----:B------:R-:W-:-:S05]  /*41f0*/  IMAD.U32 R5, RZ, RZ, UR38 ;  /* 0x00000026ff057e24 */ /* 0x000fca000f8e00ff */
[----:B------:R-:W-:-:S04]  /*4200*/  SHF.L.U32 R5, R5, 0x1f, RZ ;  /* 0x0000001f05057819 */ /* 0x000fc800000006ff */
[----:B------:R0:W1:Y:S01]  /*4210*/  SYNCS.PHASECHK.TRANS64.TRYWAIT P3, [UR6+0x16830], R5 ;  /* 0x01683005ff0075a7 */ /* 0x0000620008060146 */
[----:B------:R-:W-:Y:S05]  /*4220*/  @!P0 BRA `(.L_x_14660) ;  /* 0x0000000000048947 */ /* 0x000fea0003800000 */
[----:B------:R-:W-:Y:S01]  /*4230*/  BPT.TRAP 0x1 ;  /* 0x000000040000795c */ /* 0x000fe20000300000 */
.L_x_14660:
[----:B-1----:R-:W-:Y:S05]  /*4240*/  @P3 BRA `(.L_x_14658) ;  /* 0x0000000000083947 */ /* 0x002fea0003800000 */
[----:B------:R-:W1:Y:S02]  /*4250*/  SYNCS.PHASECHK.TRANS64.TRYWAIT P3, [UR6+0x16830], R5 ;  /* 0x01683005ff0075a7 */ /* 0x000e640008060146 */
[----:B-1----:R-:W-:Y:S05]  /*4260*/  @!P3 BRA `(.L_x_14661) ;  /* 0x000000c8008cb947 */ /* 0x002fea0003800000 */
.L_x_14658:
[----:B01----:R-:W-:Y:S01]  /*4270*/  IADD3 R5, R23, 0x8, RZ ;  /* 0x0000000817057810 */ /* 0x003fe20007ffe0ff */
        /* <DEDUP_REMOVED lines=24> */
.L_x_14663:
[----:B------:R-:W-:Y:S01]  /*4400*/  ULEA UR6, UR24, UR45, 0x3 ;  /* 0x0000002d18067291 */ /* 0x000fe2000f8e183f */
[----:B------:R-:W-:-:S05]  /*4410*/  IMAD.U32 R5, RZ, RZ, UR26 ;  /* 0x0000001aff057e24 */ /* 0x000fca000f8e00ff */
[----:B------:R-:W-:-:S04]  /*4420*/  SHF.L.U32 R5, R5, 0x1f, RZ ;  /* 0x0000001f05057819 */ /* 0x000fc800000006ff */
[----:B------:R0:W1:Y:S01]  /*4430*/  SYNCS.PHASECHK.TRANS64.TRYWAIT P3, [UR6+0x16850], R5 ;  /* 0x01685005ff0075a7 */ /* 0x0000620008060146 */
[----:B------:R-:W-:Y:S05]  /*4440*/  @!P0 BRA `(.L_x_14664) ;  /* 0x0000000000048947 */ /* 0x000fea0003800000 */
[----:B------:R-:W-:Y:S01]  /*4450*/  BPT.TRAP 0x1 ;  /* 0x000000040000795c */ /* 0x000fe20000300000 */
.L_x_14664:
[----:B-1----:R-:W-:Y:S05]  /*4460*/  @P3 BRA `(.L_x_14662) ;  /* 0x0000000000083947 */ /* 0x002fea0003800000 */
[----:B------:R-:W1:Y:S02]  /*4470*/  SYNCS.PHASECHK.TRANS64.TRYWAIT P3, [UR6+0x16850], R5 ;  /* 0x01685005ff0075a7 */ /* 0x000e640008060146 */
[----:B-1----:R-:W-:Y:S05]  /*4480*/  @!P3 BRA `(.L_x_14665) ;  /* 0x000000c8001cb947 */ /* 0x002fea0003800000 */
.L_x_14662:
        /* <DEDUP_REMOVED lines=17> */
[----:B------:R-:W2:Y:S01]  /*45a0*/  MUFU.TANH R7, R7 ;  /* 0x0000000700077308 */ /* 0x000ea20000002400 */
[----:B------:R-:W-:Y:S01]  /*45b0*/  FMUL.FTZ R11, R30, UR21 ;  /* 0x000000151e0b7c20 */ /* 0x000fe20008410000 */
[----:B------:R-:W-:Y:S01]  /*45c0*/  UMOV UR6, UR10 ;  /* 0x0000000a00067c82 */ /* 0x000fe20008000000 */
[----:B------:R-:W-:Y:S01]  /*45d0*/  FMUL.FTZ R15, R34, UR21 ;  /* 0x00000015220f7c20 */ /* 0x000fe20008410000 */
[----:B------:R-:W-:Y:S01]  /*45e0*/  HGMMA.64x64x16.F32.BF16 R88, R148, gdesc[UR4].tnspB, R88, gsb0 ;  /* 0x40e0000494587df0 */ /* 0x000fe20008001858 */
[----:B------:R-:W-:Y:S01]  /*45f0*/  UIADD3 UR6, UR10, 0x80, URZ ;  /* 0x000000800a067890 */ /* 0x000fe2000fffe03f */
[----:B------:R-:W-:Y:S01]  /*4600*/  FMUL.FTZ R20, R35, UR21 ;  /* 0x0000001523147c20 */ /* 0x000fe20008410000 */
[----:B------:R-:W-:Y:S01]  /*4610*/  UMOV UR7, 0x40000040 ;  /* 0x4000004000077882 */ /* 0x000fe20000000000 */
[----:B------:R-:W3:Y:S01]  /*4620*/  MUFU.TANH R8, R8 ;  /* 0x0000000800087308 */ /* 0x000ee20000002400 */
[----:B-1----:R-:W-:Y:S01]  /*4630*/  FMUL.FTZ R6, R25, UR21 ;  /* 0x0000001519067c20 */ /* 0x002fe20008410000 */
        /* <DEDUP_REMOVED lines=20> */
[----:B0-----:R-:W-:Y:S01]  /*4780*/  FMUL.FTZ R5, R24, UR21 ;  /* 0x0000001518057c20 */ /* 0x001fe20008410000 */
        /* <DEDUP_REMOVED lines=19> */
[----:B------:R-:W-:Y:S01]  /*48c0*/  UISETP.GT.AND UP1, UPT, UR25, UR23, UPT ;  /* 0x000000171900728c */ /* 0x000fe2000bf24270 */
[----:B------:R-:W-:-:S05]  /*48d0*/  UMOV UR26, UR38 ;  /* 0x00000026001a7c82 */ /* 0x000fca0008000000 */
        /* <DEDUP_REMOVED lines=16> */
[----:B------:R-:W-:Y:S01]  /*49e0*/  UIMAD UR6, UR25, UR6, 0x1 ;  /* 0x00000001190674a4 */ /* 0x000fe2000f8e0206 */
[----:B------:R-:W-:Y:S01]  /*49f0*/  FMUL.FTZ R56, R71, UR21 ;  /* 0x0000001547387c20 */ /* 0x000fe20008410000 */
[----:B------:R-:W2:Y:S02]  /*4a00*/  SHFL.IDX PT, R43, R39, 0x1, 0x1c1f ;  /* 0x003c1f00272b7f89 */ /* 0x000ea400000e0000 */
[----:B------:R-:W5:Y:S01]  /*4a10*/  MUFU.TANH R46, R46 ;  /* 0x0000002e002e7308 */ /* 0x000f620000002400 */
[----:B------:R-:W-:Y:S01]  /*4a20*/  UIADD3 UR25, UR25, -0x1, URZ ;  /* 0xffffffff19197890 */ /* 0x000fe2000fffe03f */
[----:B------:R-:W-:Y:S01]  /*4a30*/  IMAD.U32 R49, RZ, RZ, UR6 ;  /* 0x00000006ff317e24 */ /* 0x000fe2000f8e00ff */
[----:B------:R-:W-:Y:S01]  /*4a40*/  UIADD3 UR6, UR10, 0x100, URZ ;  /* 0x000001000a067890 */ /* 0x000fe2000fffe03f */
[----:B------:R-:W3:Y:S02]  /*4a50*/  SHFL.IDX PT, R79, R39, RZ, 0x1c1f ;  /* 0x001c1fff274f7589 */ /* 0x000ee400000e0000 */
[----:B------:R-:W-:-:S02]  /*4a60*/  IMAD R42, R16, -0x2, R49 ;  /* 0xfffffffe102a7824 */ /* 0x000fc400078e0231 */
[----:B------:R-:W5:Y:S01]  /*4a70*/  MUFU.TANH R47, R47 ;  /* 0x0000002f002f7308 */ /* 0x000f620000002400 */
[----:B------:R-:W-:-:S05]  /*4a80*/  IMAD.U32 R49, RZ, RZ, UR50 ;  /* 0x00000032ff317e24 */ /* 0x000fca000f8e00ff */
[----:B------:R-:W-:Y:S01]  /*4a90*/  IADD3 R42, -R49, UR47, R42 ;  /* 0x0000002f312a7c10 */ /* 0x000fe2000fffe12a */
[----:B------:R-:W-:Y:S01]  /*4aa0*/  FMUL.FTZ R49, R59, UR21 ;  /* 0x000000153b317c20 */ /* 0x000fe20008410000 */
[----:B------:R-:W5:Y:S03]  /*4ab0*/  MUFU.TANH R48, R48 ;  /* 0x0000003000307308 */ /* 0x000f660000002400 */
[----:B--2---:R-:W-:-:S05]  /*4ac0*/  IMAD.IADD R43, R42, 0x1, R43 ;  /* 0x000000012a2b7824 */ /* 0x004fca00078e022b */
[----:B------:R-:W2:Y:S01]  /*4ad0*/  MUFU.TANH R50, R50 ;  /* 0x0000003200327308 */ /* 0x000ea20000002400 */
[C---:B------:R-:W-:Y:S01]  /*4ae0*/  ISETP.GT.AND P3, PT, R43.reuse, RZ, PT ;  /* 0x000000ff2b00720c */ /* 0x040fe20003f64270 */
[----:B---3--:R-:W-:Y:S01]  /*4af0*/  IMAD.IADD R42, R42, 0x1, R79 ;  /* 0x000000012a2a7824 */ /* 0x008fe200078e024f */
[----:B------:R-:W-:Y:S02]  /*4b00*/  ISETP.GT.AND P4, PT, R43, 0x1, PT ;  /* 0x000000012b00780c */ /* 0x000fe40003f84270 */
[----:B------:R-:W-:-:S03]  /*4b10*/  FSEL R7, R7, -INF , P3 ;  /* 0xff80000007077808 */ /* 0x000fc60001800000 */
[----:B------:R-:W3:Y:S01]  /*4b20*/  MUFU.TANH R49, R49 ;  /* 0x0000003100317308 */ /* 0x000ee20000002400 */
[----:B------:R-:W-:Y:S02]  /*4b30*/  ISETP.GT.AND P3, PT, R43, 0x8, PT ;  /* 0x000000082b00780c */ /* 0x000fe40003f64270 */
[----:B------:R-:W-:Y:S02]  /*4b40*/  FSEL R8, R8, -INF , P4 ;  /* 0xff80000008087808 */ /* 0x000fe40002000000 */
[----:B------:R-:W-:Y:S02]  /*4b50*/  FMNMX.FTZ R53, R7, R4, !PT ;  /* 0x0000000407357209 */ /* 0x000fe40007810000 */
[----:B------:R-:W-:Y:S01]  /*4b60*/  ISETP.GT.AND P4, PT, R43, 0x9, PT ;  /* 0x000000092b00780c */ /* 0x000fe20003f84270 */
[----:B------:R-:W3:Y:S01]  /*4b70*/  MUFU.TANH R51, R51 ;  /* 0x0000003300337308 */ /* 0x000ee20000002400 */
[----:B-1----:R-:W-:Y:S02]  /*4b80*/  FSEL R11, R11, -INF , P3 ;  /* 0xff8000000b0b7808 */ /* 0x002fe40001800000 */
[----:B------:R-:W-:Y:S01]  /*4b90*/  FMNMX.FTZ R44, R8, R53, !PT ;  /* 0x00000035082c7209 */ /* 0x000fe20007810000 */
[----:B------:R-:W-:Y:S01]  /*4ba0*/  FMUL.FTZ R53, R66, UR21 ;  /* 0x0000001542357c20 */ /* 0x000fe20008410000 */
[----:B------:R-:W-:Y:S01]  /*4bb0*/  ISETP.GT.AND P3, PT, R43, 0x10, PT ;  /* 0x000000102b00780c */ /* 0x000fe20003f64270 */
[----:B------:R-:W-:Y:S01]  /*4bc0*/  FMUL.FTZ R66, R60, UR21 ;  /* 0x000000153c427c20 */ /* 0x000fe20008410000 */
[----:B----4-:R-:W-:Y:S01]  /*4bd0*/  FSEL R12, R12, -INF , P4 ;  /* 0xff8000000c0c7808 */ /* 0x010fe20002000000 */
[----:B------:R-:W1:Y:S01]  /*4be0*/  MUFU.TANH R52, R52 ;  /* 0x0000003400347308 */ /* 0x000e620000002400 */
[----:B------:R-:W-:-:S02]  /*4bf0*/  FMNMX.FTZ R55, R11, R44, !PT ;  /* 0x0000002c0b377209 */ /* 0x000fc40007810000 */
[----:B------:R-:W-:Y:S02]  /*4c00*/  ISETP.GT.AND P4, PT, R43, 0x11, PT ;  /* 0x000000112b00780c */ /* 0x000fe40003f84270 */
[----:B0-----:R-:W-:Y:S02]  /*4c10*/  FSEL R15, R15, -INF , P3 ;  /* 0xff8000000f0f7808 */ /* 0x001fe40001800000 */
[----:B------:R-:W-:Y:S01]  /*4c20*/  FMNMX.FTZ R44, R12, R55, !PT ;  /* 0x000000370c2c7209 */ /* 0x000fe20007810000 */
[----:B------:R-:W0:Y:S01]  /*4c30*/  MUFU.TANH R53, R53 ;  /* 0x0000003500357308 */ /* 0x000e220000002400 */
[----:B------:R-:W-:Y:S02]  /*4c40*/  ISETP.GT.AND P3, PT, R43, 0x18, PT ;  /* 0x000000182b00780c */ /* 0x000fe40003f64270 */
[----:B-----5:R-:W-:Y:S02]  /*4c50*/  FSEL R20, R20, -INF , P4 ;  /* 0xff80000014147808 */ /* 0x020fe40002000000 */
[----:B------:R-:W-:-:S02]  /*4c60*/  FMNMX.FTZ R55, R15, R44, !PT ;  /* 0x0000002c0f377209 */ /* 0x000fc40007810000 */
[----:B------:R-:W-:Y:S01]  /*4c70*/  ISETP.GT.AND P4, PT, R43, 0x19, PT ;  /* 0x000000192b00780c */ /* 0x000fe20003f84270 */
[----:B------:R-:W4:Y:S01]  /*4c80*/  MUFU.TANH R54, R54 ;  /* 0x0000003600367308 */ /* 0x000f220000002400 */
[----:B------:R-:W-:Y:S01]  /*4c90*/  FSEL R25, R25, -INF , P3 ;  /* 0xff80000019197808 */ /* 0x000fe20001800000 */
[----:B------:R-:W-:Y:S02]  /*4ca0*/  WARPGROUP.DEPBAR.LE gsb0, 0x0 ;  /* 0x00008000000079c5 */ /* 0x000fe40000010000 */
[----:B------:R-:W-:Y:S01]  /*4cb0*/  FMNMX.FTZ R44, R20, R55, !PT ;  /* 0x00000037142c7209 */ /* 0x000fe20007810000 */
[----:B------:R-:W-:Y:S01]  /*4cc0*/  FMUL.FTZ R55, R70, UR21 ;  /* 0x0000001546377c20 */ /* 0x000fe20008410000 */
[----:B------:R-:W-:Y:S01]  /*4cd0*/  ISETP.GT.AND P3, PT, R43, 0x20, PT ;  /* 0x000000202b00780c */ /* 0x000fe20003f64270 */
[----:B------:R-:W-:Y:S01]  /*4ce0*/  WARPGROUP.ARRIVE ;  /* 0x00000000000079c5 */ /* 0x000fe20000000000 */
[----:B------:R-:W-:Y:S01]  /*4cf0*/  FSEL R26, R26, -INF , P4 ;  /* 0xff8000001a1a7808 */ /* 0x000fe20002000000 */
[----:B------:R-:W-:Y:S01]  /*4d00*/  MUFU.TANH R56, R56 ;  /* 0x0000003800387308 */ /* 0x000fe20000002400 */
[----:B------:R-:W-:Y:S01]  /*4d10*/  FMNMX.FTZ R57, R25, R44, !PT ;  /* 0x0000002c19397209 */ /* 0x000fe20007810000 */
[----:B------:R-:W-:Y:S01]  /*4d20*/  FMUL.FTZ R70, R72, UR21 ;  /* 0x0000001548467c20 */ /* 0x000fe20008410000 */
[----:B------:R-:W-:Y:S01]  /*4d30*/  ISETP.GT.AND P4, PT, R43, 0x21, PT ;  /* 0x000000212b00780c */ /* 0x000fe20003f84270 */
[----:B------:R-:W-:Y:S01]  /*4d40*/  HGMMA.64x64x16.F32.BF16 R88, R140, gdesc[UR4].tnspB, R88, gsb0 ;  /* 0x40e000048c587df0 */ /* 0x000fe20008001858 */
[----:B------:R-:W-:Y:S01]  /*4d50*/  FSEL R29, R29, -INF , P3 ;  /* 0xff8000001d1d7808 */ /* 0x000fe20001800000 */
[----:B------:R-:W-:Y:S01]  /*4d60*/  UIADD3 UR6, UR10, 0x180, URZ ;  /* 0x000001800a067890 */ /* 0x000fe2000fffe03f */
[----:B------:R-:W-:Y:S01]  /*4d70*/  FMNMX.FTZ R44, R26, R57, !PT ;  /* 0x000000391a2c7209 */ /* 0x000fe20007810000 */
[----:B------:R-:W5:Y:S01]  /*4d80*/  MUFU.TANH R55, R55 ;  /* 0x0000003700377308 */ /* 0x000f620000002400 */
[----:B------:R-:W-:Y:S01]  /*4d90*/  ISETP.GT.AND P3, PT, R43, 0x28, PT ;  /* 0x000000282b00780c */ /* 0x000fe20003f64270 */
[----:B------:R-:W-:Y:S01]  /*4da0*/  FMUL.FTZ R57, R74, UR21 ;  /* 0x000000154a397c20 */ /* 0x000fe20008410000 */
[----:B------:R-:W-:Y:S01]  /*4db0*/  FSEL R31, R31, -INF , P4 ;  /* 0xff8000001f1f7808 */ /* 0x000fe20002000000 */
[----:B------:R-:W-:Y:S01]  /*4dc0*/  UMOV UR7, 0x40000040 ;  /* 0x4000004000077882 */ /* 0x000fe20000000000 */
[----:B------:R-:W-:Y:S01]  /*4dd0*/  FMNMX.FTZ R44, R29, R44, !PT ;  /* 0x0000002c1d2c7209 */ /* 0x000fe20007810000 */
[----:B------:R-:W-:Y:S01]  /*4de0*/  FMUL.FTZ R72, R76, UR21 ;  /* 0x000000154c487c20 */ /* 0x000fe20008410000 */
[----:B------:R-:W-:Y:S01]  /*4df0*/  ISETP.GT.AND P4, PT, R43, 0x29, PT ;  /* 0x000000292b00780c */ /* 0x000fe20003f84270 */
[----:B------:R-:W5:Y:S01]  /*4e00*/  MUFU.TANH R57, R57 ;  /* 0x0000003900397308 */ /* 0x000f620000002400 */
[----:B------:R-:W-:Y:S01]  /*4e10*/  FSEL R33, R33, -INF , P3 ;  /* 0xff80000021217808 */ /* 0x000fe20001800000 */
[----:B------:R-:W-:Y:S01]  /*4e20*/  FMUL.FTZ R74, R80, UR21 ;  /* 0x00000015504a7c20 */ /* 0x000fe20008410000 */
[----:B------:R-:W-:-:S02]  /*4e30*/  FMNMX.FTZ R44, R31, R44, !PT ;  /* 0x0000002c1f2c7209 */ /* 0x000fc40007810000 */
[----:B------:R-:W-:Y:S02]  /*4e40*/  ISETP.GT.AND P3, PT, R43, 0x30, PT ;  /* 0x000000302b00780c */ /* 0x000fe40003f64270 */
[----:B------:R-:W-:Y:S01]  /*4e50*/  FSEL R34, R34, -INF , P4 ;  /* 0xff80000022227808 */ /* 0x000fe20002000000 */
[----:B------:R-:W5:Y:S01]  /*4e60*/  MUFU.TANH R58, R58 ;  /* 0x0000003a003a7308 */ /* 0x000f620000002400 */
[----:B------:R-:W-:Y:S02]  /*4e70*/  FMNMX.FTZ R59, R33, R44, !PT ;  /* 0x0000002c213b7209 */ /* 0x000fe40007810000 */
[----:B------:R-:W-:Y:S02]  /*4e80*/  ISETP.GT.AND P4, PT, R43, 0x31, PT ;  /* 0x000000312b00780c */ /* 0x000fe40003f84270 */
[----:B------:R-:W-:Y:S02]  /*4e90*/  FSEL R45, R45, -INF , P3 ;  /* 0xff8000002d2d7808 */ /* 0x000fe40001800000 */
[----:B------:R-:W-:Y:S01]  /*4ea0*/  FMNMX.FTZ R44, R34, R59, !PT ;  /* 0x0000003b222c7209 */ /* 0x000fe20007810000 */
[----:B------:R-:W5:Y:S01]  /*4eb0*/  MUFU.TANH R63, R63 ;  /* 0x0000003f003f7308 */ /* 0x000f620000002400 */
[----:B------:R-:W-:-:S02]  /*4ec0*/  ISETP.GT.AND P3, PT, R43, 0x38, PT ;  /* 0x000000382b00780c */ /* 0x000fc40003f64270 */
[----:B------:R-:W-:Y:S02]  /*4ed0*/  FSEL R46, R46, -INF , P4 ;  /* 0xff8000002e2e7808 */ /* 0x000fe40002000000 */
[----:B------:R-:W-:Y:S02]  /*4ee0*/  FMNMX.FTZ R59, R45, R44, !PT ;  /* 0x0000002c2d3b7209 */ /* 0x000fe40007810000 */
[----:B------:R-:W-:Y:S01]  /*4ef0*/  ISETP.GT.AND P4, PT, R43, 0x39, PT ;  /* 0x000000392b00780c */ /* 0x000fe20003f84270 */
[----:B------:R-:W5:Y:S01]  /*4f00*/  MUFU.TANH R62, R62 ;  /* 0x0000003e003e7308 */ /* 0x000f620000002400 */
[----:B------:R-:W-:Y:S02]  /*4f10*/  FSEL R47, R47, -INF , P3 ;  /* 0xff8000002f2f7808 */ /* 0x000fe40001800000 */
[----:B------:R-:W-:Y:S02]  /*4f20*/  FMNMX.FTZ R44, R46, R59, !PT ;  /* 0x0000003b2e2c7209 */ /* 0x000fe40007810000 */
[----:B------:R-:W-:-:S02]  /*4f30*/  ISETP.GT.AND P3, PT, R43, 0x40, PT ;  /* 0x000000402b00780c */ /* 0x000fc40003f64270 */
[----:B------:R-:W-:Y:S01]  /*4f40*/  FSEL R48, R48, -INF , P4 ;  /* 0xff80000030307808 */ /* 0x000fe20002000000 */
[----:B------:R-:W-:Y:S01]  /*4f50*/  MUFU.TANH R83, R83 ;  /* 0x0000005300537308 */ /* 0x000fe20000002400 */
[----:B------:R-:W-:Y:S02]  /*4f60*/  FMNMX.FTZ R59, R47, R44, !PT ;  /* 0x0000002c2f3b7209 */ /* 0x000fe40007810000 */
[C---:B------:R-:W-:Y:S02]  /*4f70*/  ISETP.GT.AND P4, PT, R43.reuse, 0x41, PT ;  /* 0x000000412b00780c */ /* 0x040fe40003f84270 */
[----:B--2---:R-:W-:Y:S02]  /*4f80*/  FSEL R50, R50, -INF , P3 ;  /* 0xff80000032327808 */ /* 0x004fe40001800000 */
[----:B------:R-:W-:Y:S01]  /*4f90*/  FMNMX.FTZ R59, R48, R59, !PT ;  /* 0x0000003b303b7209 */ /* 0x000fe20007810000 */
[----:B------:R-:W-:Y:S01]  /*4fa0*/  MUFU.TANH R86, R86 ;  /* 0x0000005600567308 */ /* 0x000fe20000002400 */
[----:B------:R-:W-:-:S02]  /*4fb0*/  ISETP.GT.AND P3, PT, R43, 0x48, PT ;  /* 0x000000482b00780c */ /* 0x000fc40003f64270 */
[----:B---3--:R-:W-:Y:S02]  /*4fc0*/  FSEL R49, R49, -INF , P4 ;  /* 0xff80000031317808 */ /* 0x008fe40002000000 */
[----:B------:R-:W-:Y:S01]  /*4fd0*/  FMNMX.FTZ R44, R50, R59, !PT ;  /* 0x0000003b322c7209 */ /* 0x000fe20007810000 */
[----:B------:R-:W-:Y:S01]  /*4fe0*/  FMUL.FTZ R59, R82, UR21 ;  /* 0x00000015523b7c20 */ /* 0x000fe20008410000 */
[----:B------:R-:W-:Y:S01]  /*4ff0*/  ISETP.GT.AND P4, PT, R43, 0x49, PT ;  /* 0x000000492b00780c */ /* 0x000fe20003f84270 */
[----:B------:R-:W-:Y:S01]  /*5000*/  MUFU.TANH R87, R87 ;  /* 0x0000005700577308 */ /* 0x000fe20000002400 */
[----:B------:R-:W-:Y:S01]  /*5010*/  FSEL R51, R51, -INF , P3 ;  /* 0xff80000033337808 */ /* 0x000fe20001800000 */
[----:B------:R-:W2:Y:S01]  /*5020*/  S2R R82, SR_TID.X ;  /* 0x0000000000527919 */ /* 0x000ea20000002100 */
[----:B------:R-:W-:Y:S02]  /*5030*/  FMNMX.FTZ R44, R49, R44, !PT ;  /* 0x0000002c312c7209 */ /* 0x000fe40007810000 */
[----:B------:R-:W-:-:S02]  /*5040*/  ISETP.GT.AND P3, PT, R43, 0x50, PT ;  /* 0x000000502b00780c */ /* 0x000fc40003f64270 */
[----:B-1----:R-:W-:Y:S01]  /*5050*/  FSEL R52, R52, -INF , P4 ;  /* 0xff80000034347808 */ /* 0x002fe20002000000 */
[----:B------:R-:W1:Y:S01]  /*5060*/  MUFU.TANH R59, R59 ;  /* 0x0000003b003b7308 */ /* 0x000e620000002400 */
[----:B------:R-:W-:Y:S02]  /*5070*/  FMNMX.FTZ R67, R51, R44, !PT ;  /* 0x0000002c33437209 */ /* 0x000fe40007810000 */
[----:B------:R-:W-:Y:S02]  /*5080*/  ISETP.GT.AND P4, PT, R43, 0x51, PT ;  /* 0x000000512b00780c */ /* 0x000fe40003f84270 */
[----:B0-----:R-:W-:Y:S02]  /*5090*/  FSEL R53, R53, -INF , P3 ;  /* 0xff80000035357808 */ /* 0x001fe40001800000 */
[----:B------:R-:W-:Y:S01]  /*50a0*/  FMNMX.FTZ R44, R52, R67, !PT ;  /* 0x00000043342c7209 */ /* 0x000fe20007810000 */
[----:B------:R-:W0:Y:S01]  /*50b0*/  MUFU.TANH R5, R5 ;  /* 0x0000000500057308 */ /* 0x000e220000002400 */
[----:B------:R-:W-:Y:S01]  /*50c0*/  ISETP.GT.AND P3, PT, R43, 0x58, PT ;  /* 0x000000582b00780c */ /* 0x000fe20003f64270 */
[----:B------:R-:W-:-:S02]  /*50d0*/  WARPGROUP.DEPBAR.LE gsb0, 0x0 ;  /* 0x00008000000079c5 */ /* 0x000fc40000010000 */
[----:B----4-:R-:W-:Y:S01]  /*50e0*/  FSEL R54, R54, -INF , P4 ;  /* 0xff80000036367808 */ /* 0x010fe20002000000 */
[----:B------:R-:W-:Y:S01]  /*50f0*/  WARPGROUP.ARRIVE ;  /* 0x00000000000079c5 */ /* 0x000fe20000000000 */
[----:B------:R-:W-:Y:S02]  /*5100*/  FMNMX.FTZ R67, R53, R44, !PT ;  /* 0x0000002c35437209 */ /* 0x000fe40007810000 */
[----:B------:R-:W-:Y:S01]  /*5110*/  ISETP.GT.AND P4, PT, R43, 0x59, PT ;  /* 0x000000592b00780c */ /* 0x000fe20003f84270 */
[----:B------:R-:W3:Y:S01]  /*5120*/  MUFU.TANH R6, R6 ;  /* 0x0000000600067308 */ /* 0x000ee20000002400 */
[----:B-----5:R-:W-:Y:S01]  /*5130*/  FSEL R55, R55, -INF , P3 ;  /* 0xff80000037377808 */ /* 0x020fe20001800000 */
[----:B------:R-:W-:Y:S01]  /*5140*/  HGMMA.64x64x16.F32.BF16 R88, R136, gdesc[UR4].tnspB, R88, gsb0 ;  /* 0x40e0000488587df0 */ /* 0x000fe20008001858 */
[----:B------:R-:W-:Y:S01]  /*5150*/  FMNMX.FTZ R44, R54, R67, !PT ;  /* 0x00000043362c7209 */ /* 0x000fe20007810000 */
[----:B------:R-:W-:Y:S01]  /*5160*/  UIADD3 UR6, UR10, 0x200, URZ ;  /* 0x000002000a067890 */ /* 0x000fe2000fffe03f */
[----:B------:R-:W-:Y:S01]  /*5170*/  ISETP.GT.AND P3, PT, R43, 0x60, PT ;  /* 0x000000602b00780c */ /* 0x000fe20003f64270 */
[----:B------:R-:W-:Y:S01]  /*5180*/  UMOV UR7, 0x40000040 ;  /* 0x4000004000077882 */ /* 0x000fe20000000000 */
[----:B------:R-:W-:Y:S01]  /*5190*/  FSEL R56, R56, -INF , P4 ;  /* 0xff80000038387808 */ /* 0x000fe20002000000 */
[----:B------:R-:W4:Y:S01]  /*51a0*/  MUFU.TANH R9, R9 ;  /* 0x0000000900097308 */ /* 0x000f220000002400 */
[----:B------:R-:W-:-:S02]  /*51b0*/  FMNMX.FTZ R67, R55, R44, !PT ;  /* 0x0000002c37437209 */ /* 0x000fc40007810000 */
[----:B------:R-:W-:Y:S02]  /*51c0*/  ISETP.GT.AND P4, PT, R43, 0x61, PT ;  /* 0x000000612b00780c */ /* 0x000fe40003f84270 */
[----:B------:R-:W-:Y:S02]  /*51d0*/  FSEL R57, R57, -INF , P3 ;  /* 0xff80000039397808 */ /* 0x000fe40001800000 */
[----:B------:R-:W-:Y:S01]  /*51e0*/  FMNMX.FTZ R44, R56, R67, !PT ;  /* 0x00000043382c7209 */ /* 0x000fe20007810000 */
[----:B------:R-:W5:Y:S01]  /*51f0*/  MUFU.TANH R10, R10 ;  /* 0x0000000a000a7308 */ /* 0x000f620000002400 */
[----:B------:R-:W-:Y:S02]  /*5200*/  ISETP.GT.AND P3, PT, R43, 0x68, PT ;  /* 0x000000682b00780c */ /* 0x000fe40003f64270 */
[----:B------:R-:W-:Y:S02]  /*5210*/  FSEL R58, R58, -INF , P4 ;  /* 0xff8000003a3a7808 */ /* 0x000fe40002000000 */
[----:B------:R-:W-:-:S02]  /*5220*/  FMNMX.FTZ R67, R57, R44, !PT ;  /* 0x0000002c39437209 */ /* 0x000fc40007810000 */
[----:B------:R-:W-:Y:S01]  /*5230*/  ISETP.GT.AND P4, PT, R43, 0x69, PT ;  /* 0x000000692b00780c */ /* 0x000fe20003f84270 */
[----:B------:R-:W2:Y:S01]  /*5240*/  MUFU.TANH R13, R13 ;  /* 0x0000000d000d7308 */ /* 0x000ea20000002400 */
[----:B------:R-:W-:Y:S02]  /*5250*/  FSEL R63, R63, -INF , P3 ;  /* 0xff8000003f3f7808 */ /* 0x000fe40001800000 */
[----:B------:R-:W-:Y:S02]  /*5260*/  FMNMX.FTZ R44, R58, R67, !PT ;  /* 0x000000433a2c7209 */ /* 0x000fe40007810000 */
[----:B------:R-:W-:Y:S02]  /*5270*/  ISETP.GT.AND P3, PT, R43, 0x70, PT ;  /* 0x000000702b00780c */ /* 0x000fe40003f64270 */
[----:B------:R-:W-:Y:S01]  /*5280*/  FSEL R62, R62, -INF , P4 ;  /* 0xff8000003e3e7808 */ /* 0x000fe20002000000 */
[----:B------:R-:W2:Y:S01]  /*5290*/  MUFU.TANH R14, R14 ;  /* 0x0000000e000e7308 */ /* 0x000ea20000002400 */
[----:B------:R-:W-:-:S02]  /*52a0*/  FMNMX.FTZ R67, R63, R44, !PT ;  /* 0x0000002c3f437209 */ /* 0x000fc40007810000 */
[----:B------:R-:W-:Y:S02]  /*52b0*/  ISETP.GT.AND P4, PT, R43, 0x71, PT ;  /* 0x000000712b00780c */ /* 0x000fe40003f84270 */
[----:B-1----:R-:W-:Y:S02]  /*52c0*/  FSEL R59, R59, -INF , P3 ;  /* 0xff8000003b3b7808 */ /* 0x002fe40001800000 */
[----:B------:R-:W-:Y:S01]  /*52d0*/  FMNMX.FTZ R44, R62, R67, !PT ;  /* 0x000000433e2c7209 */ /* 0x000fe20007810000 */
[----:B------:R-:W-:Y:S01]  /*52e0*/  FMUL.FTZ R67, R61, UR21 ;  /* 0x000000153d437c20 */ /* 0x000fe20008410000 */
[----:B------:R-:W-:Y:S01]  /*52f0*/  ISETP.GT.AND P3, PT, R43, 0x78, PT ;  /* 0x000000782b00780c */ /* 0x000fe20003f64270 */
[----:B------:R-:W1:Y:S01]  /*5300*/  MUFU.TANH R21, R21 ;  /* 0x0000001500157308 */ /* 0x000e620000002400 */
[----:B------:R-:W-:Y:S02]  /*5310*/  FSEL R60, R83, -INF , P4 ;  /* 0xff800000533c7808 */ /* 0x000fe40002000000 */
[----:B------:R-:W-:-:S02]  /*5320*/  FMNMX.FTZ R71, R59, R44, !PT ;  /* 0x0000002c3b477209 */ /* 0x000fc40007810000 */
[----:B------:R-:W-:Y:S02]  /*5330*/  ISETP.GT.AND P4, PT, R43, 0x79, PT ;  /* 0x000000792b00780c */ /* 0x000fe40003f84270 */
[----:B------:R-:W-:Y:S01]  /*5340*/  FSEL R43, R86, -INF , P3 ;  /* 0xff800000562b7808 */ /* 0x000fe20001800000 */
[----:B------:R-:W1:Y:S01]  /*5350*/  MUFU.TANH R24, R24 ;  /* 0x0000001800187308 */ /* 0x000e620000002400 */
[----:B------:R-:W-:Y:S02]  /*5360*/  FMNMX.FTZ R44, R60, R71, !PT ;  /* 0x000000473c2c7209 */ /* 0x000fe40007810000 */
[----:B------:R-:W-:Y:S02]  /*5370*/  FSEL R61, R87, -INF , P4 ;  /* 0xff800000573d7808 */ /* 0x000fe40002000000 */
[----:B------:R-:W-:Y:S02]  /*5380*/  FMNMX.FTZ R44, R43, R44, !PT ;  /* 0x0000002c2b2c7209 */ /* 0x000fe40007810000 */
[----:B------:R-:W-:Y:S01]  /*5390*/  ISETP.GT.AND P4, PT, R42, RZ, PT ;  /* 0x000000ff2a00720c */ /* 0x000fe20003f84270 */
[----:B------:R-:W1:Y:S01]  /*53a0*/  MUFU.TANH R27, R27 ;  /* 0x0000001b001b7308 */ /* 0x000e620000002400 */
[----:B------:R-:W-:-:S02]  /*53b0*/  FMNMX.FTZ R44, R61, R44, !PT ;  /* 0x0000002c3d2c7209 */ /* 0x000fc40007810000 */
[----:B------:R-:W-:-:S03]  /*53c0*/  ISETP.GT.AND P5, PT, R42, 0x1, PT ;  /* 0x000000012a00780c */ /* 0x000fc60003fa4270 */
[----:B------:R-:W0:Y:S02]  /*53d0*/  SHFL.BFLY PT, R71, R44, 0x2, 0x1f ;  /* 0x0c401f002c477f89 */ /* 0x000e2400000e0000 */
[----:B------:R-:W1:Y:S08]  /*53e0*/  MUFU.TANH R28, R28 ;  /* 0x0000001c001c7308 */ /* 0x000e700000002400 */
[----:B------:R-:W1:Y:S01]  /*53f0*/  MUFU.TANH R30, R30 ;  /* 0x0000001e001e7308 */ /* 0x000e620000002400 */
[----:B------:R-:W-:-:S07]  /*5400*/  WARPGROUP.DEPBAR.LE gsb0, 0x0 ;  /* 0x00008000000079c5 */ /* 0x000fce0000010000 */
[----:B------:R-:W1:Y:S01]  /*5410*/  MUFU.TANH R32, R32 ;  /* 0x0000002000207308 */ /* 0x000e620000002400 */
[----:B------:R-:W-:Y:S01]  /*5420*/  WARPGROUP.ARRIVE ;  /* 0x00000000000079c5 */ /* 0x000fe20000000000 */
[----:B0-----:R-:W-:-:S05]  /*5430*/  FMNMX.FTZ R78, R44, R71, !PT ;  /* 0x000000472c4e7209 */ /* 0x001fca0007810000 */
[----:B------:R-:W-:Y:S01]  /*5440*/  HGMMA.64x64x16.F32.BF16 R88, R132, gdesc[UR4].tnspB, R88, gsb0 ;  /* 0x40e0000484587df0 */ /* 0x000fe20008001858 */
[----:B------:R-:W0:Y:S01]  /*5450*/  MUFU.TANH R35, R35 ;  /* 0x0000002300237308 */ /* 0x000e220000002400 */
[----:B------:R-:W-:Y:S01]  /*5460*/  FMUL.FTZ R71, R73, UR21 ;  /* 0x0000001549477c20 */ /* 0x000fe20008410000 */
[----:B------:R-:W-:Y:S01]  /*5470*/  FMUL.FTZ R73, R77, UR21 ;  /* 0x000000154d497c20 */ /* 0x000fe20008410000 */
[----:B------:R-:W3:Y:S01]  /*5480*/  SHFL.BFLY PT, R83, R78, 0x1, 0x1f ;  /* 0x0c201f004e537f89 */ /* 0x000ee200000e0000 */
[----:B------:R-:W-:Y:S01]  /*5490*/  FMUL.FTZ R77, R84, UR21 ;  /* 0x00000015544d7c20 */ /* 0x000fe20008410000 */
[----:B------:R-:W-:Y:S01]  /*54a0*/  UIADD3 UR6, UR10, 0x280, URZ ;  /* 0x000002800a067890 */ /* 0x000fe2000fffe03f */
[----:B------:R-:W-:Y:S02]  /*54b0*/  UMOV UR7, 0x40000040 ;  /* 0x4000004000077882 */ /* 0x000fe40000000000 */
[----:B------:R-:W0:Y:S08]  /*54c0*/  MUFU.TANH R36, R36 ;  /* 0x0000002400247308 */ /* 0x000e300000002400 */
[----:B------:R-:W0:Y:S08]  /*54d0*/  MUFU.TANH R37, R37 ;  /* 0x0000002500257308 */ /* 0x000e300000002400 */
[----:B------:R-:W0:Y:S01]  /*54e0*/  MUFU.TANH R38, R38 ;  /* 0x0000002600267308 */ /* 0x000e220000002400 */
[----:B---3--:R-:W-:-:S04]  /*54f0*/  FMNMX.FTZ R44, R78, R83, !PT ;  /* 0x000000534e2c7209 */ /* 0x008fc80007810000 */
[C---:B------:R-:W-:Y:S01]  /*5500*/  FSETP.NEU.FTZ.AND P3, PT, R44.reuse, -INF , PT ;  /* 0xff8000002c00780b */ /* 0x040fe20003f7d000 */
[----:B------:R-:W-:Y:S02]  /*5510*/  FMUL.FTZ R76, R44, UR22 ;  /* 0x000000162c4c7c20 */ /* 0x000fe40008410000 */
[----:B------:R-:W3:Y:S03]  /*5520*/  MUFU.TANH R40, R40 ;  /* 0x0000002800287308 */ /* 0x000ee60000002400 */
[----:B------:R-:W-:-:S05]  /*5530*/  FSEL R76, R76, RZ, P3 ;  /* 0x000000ff4c4c7208 */ /* 0x000fca0001800000 */
[----:B------:R-:W3:Y:S01]  /*5540*/  MUFU.TANH R41, R41 ;  /* 0x0000002900297308 */ /* 0x000ee20000002400 */
        /* <DEDUP_REMOVED lines=17> */
[----:B-----5:R-:W-:Y:S01]  /*5660*/  FSEL R10, R10, -INF , P5 ;  /* 0xff8000000a0a7808 */ /* 0x020fe20002800000 */
[--C-:B------:R-:W-:Y:S01]  /*5670*/  FFMA.FTZ R145, R15, UR22, -R76.reuse ;  /* 0x000000160f917c23 */ /* 0x100fe2000801084c */
[----:B------:R-:W-:Y:S01]  /*5680*/  FMNMX.FTZ R7, R9, R78, !PT ;  /* 0x0000004e09077209 */ /* 0x000fe20007810000 */
[--C-:B------:R-:W-:Y:S01]  /*5690*/  FFMA.FTZ R20, R20, UR22, -R76.reuse ;  /* 0x0000001614147c23 */ /* 0x100fe2000801084c */
[----:B------:R-:W-:Y:S01]  /*56a0*/  ISETP.GT.AND P5, PT, R42, 0x11, PT ;  /* 0x000000112a00780c */ /* 0x000fe20003fa4270 */
[--C-:B------:R-:W-:Y:S01]  /*56b0*/  FFMA.FTZ R139, R47, UR22, -R76.reuse ;  /* 0x000000162f8b7c23 */ /* 0x100fe2000801084c */
[----:B--2---:R-:W-:Y:S01]  /*56c0*/  FSEL R13, R13, -INF , P4 ;  /* 0xff8000000d0d7808 */ /* 0x004fe20002000000 */
[----:B------:R-:W2:Y:S01]  /*56d0*/  MUFU.TANH R64, R64 ;  /* 0x0000004000407308 */ /* 0x000ea20000002400 */
[----:B------:R-:W-:Y:S01]  /*56e0*/  FMNMX.FTZ R78, R10, R7, !PT ;  /* 0x000000070a4e7209 */ /* 0x000fe20007810000 */
        /* <DEDUP_REMOVED lines=8> */
[----:B------:R-:W-:Y:S01]  /*5770*/  FFMA.FTZ R34, R34, UR22, -R76 ;  /* 0x0000001622227c23 */ /* 0x000fe2000801084c */
[----:B-1----:R-:W-:Y:S01]  /*5780*/  FSEL R21, R21, -INF , P4 ;  /* 0xff80000015157808 */ /* 0x002fe20002000000 */
[----:B------:R-:W-:-:S02]  /*5790*/  WARPGROUP.DEPBAR.LE gsb0, 0x0 ;  /* 0x00008000000079c5 */ /* 0x000fc40000010000 */
[----:B------:R-:W-:Y:S01]  /*57a0*/  FMNMX.FTZ R78, R14, R7, !PT ;  /* 0x000000070e4e7209 */ /* 0x000fe20007810000 */
[----:B------:R-:W-:Y:S01]  /*57b0*/  WARPGROUP.ARRIVE ;  /* 0x00000000000079c5 */ /* 0x000fe20000000000 */
[----:B------:R-:W-:Y:S01]  /*57c0*/  ISETP.GT.AND P4, PT, R42, 0x20, PT ;  /* 0x000000202a00780c */ /* 0x000fe20003f84270 */
[----:B------:R-:W1:Y:S01]  /*57d0*/  MUFU.TANH R68, R68 ;  /* 0x0000004400447308 */ /* 0x000e620000002400 */
[----:B------:R-:W-:Y:S01]  /*57e0*/  FSEL R24, R24, -INF , P5 ;  /* 0xff80000018187808 */ /* 0x000fe20002800000 */
[--C-:B------:R-:W-:Y:S01]  /*57f0*/  FFMA.FTZ R133, R50, UR22, -R76.reuse ;  /* 0x0000001632857c23 */ /* 0x100fe2000801084c */
[----:B------:R-:W-:Y:S01]  /*5800*/  FMNMX.FTZ R7, R21, R78, !PT ;  /* 0x0000004e15077209 */ /* 0x000fe20007810000 */
[----:B------:R-:W-:Y:S01]  /*5810*/  HGMMA.64x64x16.F32.BF16 R88, R128, gdesc[UR4].tnspB, R88, gsb0 ;  /* 0x40e0000480587df0 */ /* 0x000fe20008001858 */
[----:B------:R-:W-:Y:S01]  /*5820*/  ISETP.GT.AND P5, PT, R42, 0x21, PT ;  /* 0x000000212a00780c */ /* 0x000fe20003fa4270 */
[--C-:B------:R-:W-:Y:S01]  /*5830*/  FFMA.FTZ R50, R52, UR22, -R76.reuse ;  /* 0x0000001634327c23 */ /* 0x100fe2000801084c */
[----:B------:R-:W-:Y:S01]  /*5840*/  FSEL R27, R27, -INF , P4 ;  /* 0xff8000001b1b7808 */ /* 0x000fe20002000000 */
[----:B------:R-:W1:Y:S01]  /*5850*/  MUFU.TANH R69, R69 ;  /* 0x0000004500457308 */ /* 0x000e620000002400 */
[----:B------:R-:W-:Y:S01]  /*5860*/  FMNMX.FTZ R78, R24, R7, !PT ;  /* 0x00000007184e7209 */ /* 0x000fe20007810000 */
[--C-:B------:R-:W-:Y:S01]  /*5870*/  FFMA.FTZ R52, R54, UR22, -R76.reuse ;  /* 0x0000001636347c23 */ /* 0x100fe2000801084c */
[----:B------:R-:W-:Y:S01]  /*5880*/  ISETP.GT.AND P4, PT, R42, 0x28, PT ;  /* 0x000000282a00780c */ /* 0x000fe20003f84270 */
[--C-:B------:R-:W-:Y:S01]  /*5890*/  FFMA.FTZ R54, R56, UR22, -R76.reuse ;  /* 0x0000001638367c23 */ /* 0x100fe2000801084c */
[----:B------:R-:W-:Y:S01]  /*58a0*/  FSEL R28, R28, -INF , P5 ;  /* 0xff8000001c1c7808 */ /* 0x000fe20002800000 */
[--C-:B------:R-:W-:Y:S01]  /*58b0*/  FFMA.FTZ R56, R58, UR22, -R76.reuse ;  /* 0x000000163a387c23 */ /* 0x100fe2000801084c */
[----:B------:R-:W-:Y:S01]  /*58c0*/  FMNMX.FTZ R7, R27, R78, !PT ;  /* 0x0000004e1b077209 */ /* 0x000fe20007810000 */
[----:B------:R-:W1:Y:S01]  /*58d0*/  MUFU.TANH R70, R70 ;  /* 0x0000004600467308 */ /* 0x000e620000002400 */
[----:B------:R-:W-:Y:S01]  /*58e0*/  ISETP.GT.AND P5, PT, R42, 0x29, PT ;  /* 0x000000292a00780c */ /* 0x000fe20003fa4270 */
[--C-:B------:R-:W-:Y:S01]  /*58f0*/  FFMA.FTZ R58, R62, UR22, -R76.reuse ;  /* 0x000000163e3a7c23 */ /* 0x100fe2000801084c */
[----:B------:R-:W-:Y:S01]  /*5900*/  FSEL R30, R30, -INF , P4 ;  /* 0xff8000001e1e7808 */ /* 0x000fe20002000000 */
[----:B------:R-:W-:Y:S01]  /*5910*/  UIADD3 UR6, UR10, 0x300, URZ ;  /* 0x000003000a067890 */ /* 0x000fe2000fffe03f */
[----:B------:R-:W-:Y:S01]  /*5920*/  FMNMX.FTZ R11, R28, R7, !PT ;  /* 0x000000071c0b7209 */ /* 0x000fe20007810000 */
[----:B------:R-:W-:Y:S01]  /*5930*/  UMOV UR7, 0x40000040 ;  /* 0x4000004000077882 */ /* 0x000fe20000000000 */
[----:B------:R-:W-:Y:S01]  /*5940*/  FSEL R7, R32, -INF , P5 ;  /* 0xff80000020077808 */ /* 0x000fe20002800000 */
[----:B------:R-:W1:Y:S01]  /*5950*/  MUFU.TANH R71, R71 ;  /* 0x0000004700477308 */ /* 0x000e620000002400 */
[----:B------:R-:W-:Y:S01]  /*5960*/  ISETP.GT.AND P4, PT, R42, 0x30, PT ;  /* 0x000000302a00780c */ /* 0x000fe20003f84270 */
        /* <DEDUP_REMOVED lines=16> */
[----:B------:R-:W-:Y:S01]  /*5a70*/  FFMA.FTZ R61, R61, UR22, -R76 ;  /* 0x000000163d3d7c23 */ /* 0x000fe2000801084c */
[----:B------:R-:W-:-:S02]  /*5a80*/  FSEL R37, R37, -INF , P4 ;  /* 0xff80000025257808 */ /* 0x000fc40002000000 */
[----:B------:R-:W-:Y:S02]  /*5a90*/  FMNMX.FTZ R32, R36, R11, !PT ;  /* 0x0000000b24207209 */ /* 0x000fe40007810000 */
[----:B------:R-:W-:Y:S01]  /*5aa0*/  ISETP.GT.AND P4, PT, R42, 0x40, PT ;  /* 0x000000402a00780c */ /* 0x000fe20003f84270 */
[----:B------:R-:W0:Y:S01]  /*5ab0*/  MUFU.TANH R74, R74 ;  /* 0x0000004a004a7308 */ /* 0x000e220000002400 */
[----:B------:R-:W-:Y:S02]  /*5ac0*/  FSEL R38, R38, -INF , P5 ;  /* 0xff80000026267808 */ /* 0x000fe40002800000 */
[----:B------:R-:W-:Y:S01]  /*5ad0*/  FMNMX.FTZ R11, R37, R32, !PT ;  /* 0x00000020250b7209 */ /* 0x000fe20007810000 */
[--C-:B------:R-:W-:Y:S01]  /*5ae0*/  FFMA.FTZ R32, R31, UR22, -R76.reuse ;  /* 0x000000161f207c23 */ /* 0x100fe2000801084c */
[----:B------:R-:W-:Y:S01]  /*5af0*/  ISETP.GT.AND P5, PT, R42, 0x41, PT ;  /* 0x000000412a00780c */ /* 0x000fe20003fa4270 */
[----:B------:R-:W-:Y:S01]  /*5b00*/  FFMA.FTZ R31, R59, UR22, -R76 ;  /* 0x000000163b1f7c23 */ /* 0x000fe2000801084c */
[----:B---3--:R-:W-:Y:S01]  /*5b10*/  FSEL R40, R40, -INF , P4 ;  /* 0xff80000028287808 */ /* 0x008fe20002000000 */
[----:B------:R-:W3:Y:S01]  /*5b20*/  MUFU.TANH R75, R75 ;  /* 0x0000004b004b7308 */ /* 0x000ee20000002400 */
[----:B------:R-:W-:-:S02]  /*5b30*/  FMNMX.FTZ R11, R38, R11, !PT ;  /* 0x0000000b260b7209 */ /* 0x000fc40007810000 */
[----:B------:R-:W-:Y:S02]  /*5b40*/  ISETP.GT.AND P4, PT, R42, 0x48, PT ;  /* 0x000000482a00780c */ /* 0x000fe40003f84270 */
[----:B------:R-:W-:Y:S02]  /*5b50*/  FSEL R41, R41, -INF , P5 ;  /* 0xff80000029297808 */ /* 0x000fe40002800000 */
[----:B------:R-:W-:Y:S01]  /*5b60*/  FMNMX.FTZ R78, R40, R11, !PT ;  /* 0x0000000b284e7209 */ /* 0x000fe20007810000 */
[----:B------:R-:W3:Y:S01]  /*5b70*/  MUFU.TANH R77, R77 ;  /* 0x0000004d004d7308 */ /* 0x000ee20000002400 */
[----:B------:R-:W-:Y:S02]  /*5b80*/  ISETP.GT.AND P5, PT, R42, 0x49, PT ;  /* 0x000000492a00780c */ /* 0x000fe40003fa4270 */
[----:B------:R-:W-:Y:S02]  /*5b90*/  FSEL R66, R66, -INF , P4 ;  /* 0xff80000042427808 */ /* 0x000fe40002000000 */
[----:B------:R-:W-:-:S02]  /*5ba0*/  FMNMX.FTZ R11, R41, R78, !PT ;  /* 0x0000004e290b7209 */ /* 0x000fc40007810000 */
[----:B------:R-:W-:Y:S01]  /*5bb0*/  ISETP.GT.AND P4, PT, R42, 0x50, PT ;  /* 0x000000502a00780c */ /* 0x000fe20003f84270 */
[----:B------:R-:W3:Y:S01]  /*5bc0*/  MUFU.TANH R39, R85 ;  /* 0x0000005500277308 */ /* 0x000ee20000002400 */
[----:B----4-:R-:W-:Y:S02]  /*5bd0*/  FSEL R67, R67, -INF , P5 ;  /* 0xff80000043437808 */ /* 0x010fe40002800000 */
[----:B------:R-:W-:Y:S02]  /*5be0*/  FMNMX.FTZ R78, R66, R11, !PT ;  /* 0x0000000b424e7209 */ /* 0x000fe40007810000 */
[----:B------:R-:W-:Y:S02]  /*5bf0*/  ISETP.GT.AND P5, PT, R42, 0x51, PT ;  /* 0x000000512a00780c */ /* 0x000fe40003fa4270 */
[----:B--2---:R-:W-:Y:S01]  /*5c00*/  FSEL R64, R64, -INF , P4 ;  /* 0xff80000040407808 */ /* 0x004fe20002000000 */
[----:B------:R-:W-:Y:S01]  /*5c10*/  MUFU.EX2 R149, R149 ;  /* 0x0000009500957308 */ /* 0x000fe20000000800 */
[----:B------:R-:W-:Y:S01]  /*5c20*/  FMNMX.FTZ R11, R67, R78, !PT ;  /* 0x0000004e430b7209 */ /* 0x000fe20007810000 */
[----:B------:R-:W-:-:S02]  /*5c30*/  WARPGROUP.DEPBAR.LE gsb0, 0x0 ;  /* 0x00008000000079c5 */ /* 0x000fc40000010000 */
[----:B------:R-:W-:Y:S01]  /*5c40*/  ISETP.GT.AND P4, PT, R42, 0x58, PT ;  /* 0x000000582a00780c */ /* 0x000fe20003f84270 */
[----:B------:R-:W-:Y:S01]  /*5c50*/  WARPGROUP.ARRIVE ;  /* 0x00000000000079c5 */ /* 0x000fe20000000000 */
[----:B-----5:R-:W-:Y:S02]  /*5c60*/  FSEL R65, R65, -INF , P5 ;  /* 0xff80000041417808 */ /* 0x020fe40002800000 */
[----:B------:R-:W-:Y:S01]  /*5c70*/  FMNMX.FTZ R78, R64, R11, !PT ;  /* 0x0000000b404e7209 */ /* 0x000fe20007810000 */
[----:B------:R-:W-:Y:S01]  /*5c80*/  MUFU.EX2 R6, R79 ;  /* 0x0000004f00067308 */ /* 0x000fe20000000800 */
[----:B------:R-:W-:Y:S01]  /*5c90*/  ISETP.GT.AND P5, PT, R42, 0x59, PT ;  /* 0x000000592a00780c */ /* 0x000fe20003fa4270 */
[----:B------:R-:W-:Y:S01]  /*5ca0*/  HGMMA.64x64x16.F32.BF16 R88, R124, gdesc[UR4].tnspB, R88, gsb0 ;  /* 0x40e000047c587df0 */ /* 0x000fe20008001858 */
[----:B-1----:R-:W-:Y:S01]  /*5cb0*/  FSEL R68, R68, -INF , P4 ;  /* 0xff80000044447808 */ /* 0x002fe20002000000 */
[----:B------:R-:W-:Y:S01]  /*5cc0*/  UIADD3 UR6, UR10, 0x380, URZ ;  /* 0x000003800a067890 */ /* 0x000fe2000fffe03f */
[----:B------:R-:W-:Y:S01]  /*5cd0*/  FMNMX.FTZ R11, R65, R78, !PT ;  /* 0x0000004e410b7209 */ /* 0x000fe20007810000 */
[----:B------:R-:W-:Y:S01]  /*5ce0*/  UMOV UR7, 0x40000040 ;  /* 0x4000004000077882 */ /* 0x000fe20000000000 */
        /* <DEDUP_REMOVED lines=13> */
[----:B0-----:R-:W-:Y:S02]  /*5dc0*/  FSEL R72, R72, -INF , P4 ;  /* 0xff80000048487808 */ /* 0x001fe40002000000 */
        /* <DEDUP_REMOVED lines=13> */
[----:B------:R-:W-:Y:S01]  /*5ea0*/  ISETP.GT.AND P5, PT, R42, 0x79, PT ;  /* 0x000000792a00780c */ /* 0x000fe20003fa4270 */
[--C-:B------:R-:W-:Y:S01]  /*5eb0*/  FFMA.FTZ R42, R49, UR22, -R76.reuse ;  /* 0x00000016312a7c23 */ /* 0x100fe2000801084c */
[----:B------:R-:W-:Y:S01]  /*5ec0*/  FSEL R77, R77, -INF , P4 ;  /* 0xff8000004d4d7808 */ /* 0x000fe20002000000 */
[----:B------:R-:W-:Y:S01]  /*5ed0*/  FFMA.FTZ R11, R53, UR22, -R76 ;  /* 0x00000016350b7c23 */ /* 0x000fe2000801084c */
[----:B------:R-:W-:Y:S02]  /*5ee0*/  FMNMX.FTZ R78, R75, R78, !PT ;  /* 0x0000004e4b4e7209 */ /* 0x000fe40007810000 */
[----:B------:R-:W-:Y:S01]  /*5ef0*/  FSEL R39, R39, -INF , P5 ;  /* 0xff80000027277808 */ /* 0x000fe20002800000 */
[----:B------:R-:W-:Y:S01]  /*5f00*/  MUFU.EX2 R141, R141 ;  /* 0x0000008d008d7308 */ /* 0x000fe20000000800 */
[----:B------:R-:W-:-:S04]  /*5f10*/  FMNMX.FTZ R78, R77, R78, !PT ;  /* 0x0000004e4d4e7209 */ /* 0x000fc80007810000 */
        /* <DEDUP_REMOVED lines=10> */
[----:B------:R-:W-:-:S04]  /*5fc0*/  FFMA.FTZ R25, R57, UR22, -R76 ;  /* 0x0000001639197c23 */ /* 0x000fc8000801084c */
[----:B------:R-:W0:Y:S01]  /*5fd0*/  SHFL.BFLY PT, R78, R49, 0x1, 0x1f ;  /* 0x0c201f00314e7f89 */ /* 0x000e2200000e0000 */
        /* <DEDUP_REMOVED lines=14> */
[----:B------:R-:W-:Y:S01]  /*60c0*/  FFMA.FTZ R43, R10, UR22, -R62 ;  /* 0x000000160a2b7c23 */ /* 0x000fe2000801083e */
        /* <DEDUP_REMOVED lines=29> */
[----:B------:R-:W-:-:S02]  /*62a0*/  IMAD.U32 R10, RZ, RZ, UR39 ;  /* 0x00000027ff0a7e24 */ /* 0x000fc4000f8e00ff */
[--C-:B------:R-:W-:Y:S01]  /*62b0*/  FFMA.FTZ R73, R73, UR22, -R62.reuse ;  /* 0x0000001649497c23 */ /* 0x100fe2000801083e */
[----:B------:R-:W-:Y:S01]  /*62c0*/  FFMA.FTZ R74, R74, UR22, -R62 ;  /* 0x000000164a4a7c23 */ /* 0x000fe2000801083e */
[----:B------:R-:W-:Y:S01]  /*62d0*/  FADD.FTZ R0, R6, R47 ;  /* 0x0000002f06007221 */ /* 0x000fe20000010000 */
[----:B------:R-:W-:Y:S01]  /*62e0*/  VIADD R8, R23, 0x9 ;  /* 0x0000000917087836 */ /* 0x000fe20000000000 */
[----:B------:R-:W-:Y:S01]  /*62f0*/  @!P1 LEA R10, R10, UR45, 0x3 ;  /* 0x0000002d0a0a9c11 */ /* 0x000fe2000f8e18ff */
[----:B------:R-:W0:Y:S01]  /*6300*/  MUFU.EX2 R150, R150 ;  /* 0x0000009600967308 */ /* 0x000e220000000800 */
[----:B-1----:R-:W-:Y:S01]  /*6310*/  FFMA.FTZ R2, R3, R2, R148 ;  /* 0x0000000203027223 */ /* 0x002fe20000010094 */
[----:B------:R-:W-:Y:S01]  /*6320*/  ISETP.GE.U32.AND P3, PT, R82, 0x180, PT ;  /* 0x000001805200780c */ /* 0x000fe20003f66070 */
[--C-:B------:R-:W-:Y:S01]  /*6330*/  FFMA.FTZ R75, R75, UR22, -R62.reuse ;  /* 0x000000164b4b7c23 */ /* 0x100fe2000801083e */
[----:B------:R-:W-:Y:S02]  /*6340*/  @!P1 VIADD R10, R10, 0x16840 ;  /* 0x000168400a0a9836 */ /* 0x000fe40000000000 */
[----:B------:R-:W-:Y:S01]  /*6350*/  FFMA.FTZ R77, R77, UR22, -R62 ;  /* 0x000000164d4d7c23 */ /* 0x000fe2000801083e */
[----:B------:R-:W-:Y:S01]  /*6360*/  SEL R8, R8, 0x9, !P3 ;  /* 0x0000000908087807 */ /* 0x000fe20005800000 */
[----:B------:R-:W-:-:S02]  /*6370*/  WARPGROUP.DEPBAR.LE gsb0, 0x0 ;  /* 0x00008000000079c5 */ /* 0x000fc40000010000 */
[----:B------:R-:W1:Y:S01]  /*6380*/  MUFU.EX2 R43, R43 ;  /* 0x0000002b002b7308 */ /* 0x000e620000000800 */
[C---:B--2---:R-:W-:Y:S01]  /*6390*/  FADD.FTZ R51, R5.reuse, R2 ;  /* 0x0000000205337221 */ /* 0x044fe20000010000 */
[----:B------:R-:W-:Y:S01]  /*63a0*/  F2FP.BF16.F32.PACK_AB R148, R5, R148 ;  /* 0x000000940594723e */ /* 0x000fe200000010ff */
[----:B------:R-:W-:Y:S01]  /*63b0*/  FFMA.FTZ R39, R39, UR22, -R62 ;  /* 0x0000001627277c23 */ /* 0x000fe2000801083e */
[----:B------:R-:W-:Y:S01]  /*63c0*/  @!P1 PRMT R10, RZ, 0x654, R10 ;  /* 0x00000654ff0a9816 */ /* 0x000fe2000000000a */
[----:B------:R2:W-:Y:S06]  /*63d0*/  BAR.ARV R8, 0x100 ;  /* 0x000400080000751d */ /* 0x0005ec0000002000 */
[----:B------:R-:W3:Y:S01]  /*63e0*/  MUFU.EX2 R144, R144 ;  /* 0x0000009000907308 */ /* 0x000ee20000000800 */
[----:B0-----:R-:W-:Y:S01]  /*63f0*/  FADD.FTZ R2, R150, R51 ;  /* 0x0000003396027221 */ /* 0x001fe20000010000 */
[----:B------:R0:W-:Y:S01]  /*6400*/  @!P1 SYNCS.ARRIVE.TRANS64.RED.A1T0 RZ, [R10+URZ], RZ ;  /* 0x000000ff0aff99a7 */ /* 0x0001e2000810043f */
[----:B------:R-:W-:Y:S01]  /*6410*/  PLOP3.LUT P3, PT, PT, PT, UP1, 0x80, 0x0 ;  /* 0x000000000000781c */ /* 0x000fe20003f6f018 */
[-C--:B------:R-:W-:Y:S01]  /*6420*/  FMUL.FTZ R88, R88, R3.reuse ;  /* 0x0000000358587220 */ /* 0x080fe20000410000 */
[-C--:B------:R-:W-:Y:S01]  /*6430*/  FMUL.FTZ R89, R89, R3.reuse ;  /* 0x0000000359597220 */ /* 0x080fe20000410000 */
[----:B-1----:R-:W-:Y:S01]  /*6440*/  FADD.FTZ R47, R43, R2 ;  /* 0x000000022b2f7221 */ /* 0x002fe20000010000 */
[-C--:B------:R-:W-:Y:S01]  /*6450*/  FMUL.FTZ R92, R92, R3.reuse ;  /* 0x000000035c5c7220 */ /* 0x080fe20000410000 */
[----:B------:R-:W1:Y:S01]  /*6460*/  MUFU.EX2 R13, R13 ;  /* 0x0000000d000d7308 */ /* 0x000e620000000800 */
[-C--:B------:R-:W-:Y:S01]  /*6470*/  FMUL.FTZ R93, R93, R3.reuse ;  /* 0x000000035d5d7220 */ /* 0x080fe20000410000 */
[----:B0-----:R-:W-:Y:S01]  /*6480*/  IMAD.U32 R10, RZ, RZ, UR24 ;  /* 0x00000018ff0a7e24 */ /* 0x001fe2000f8e00ff */
[----:B------:R-:W-:Y:S01]  /*6490*/  UMOV UR24, UR39 ;  /* 0x0000002700187c82 */ /* 0x000fe20008000000 */
[-C--:B------:R-:W-:Y:S01]  /*64a0*/  FMUL.FTZ R96, R96, R3.reuse ;  /* 0x0000000360607220 */ /* 0x080fe20000410000 */
[-C--:B------:R-:W-:Y:S01]  /*64b0*/  FMUL.FTZ R97, R97, R3.reuse ;  /* 0x0000000361617220 */ /* 0x080fe20000410000 */
[-C--:B------:R-:W-:Y:S01]  /*64c0*/  FMUL.FTZ R100, R100, R3.reuse ;  /* 0x0000000364647220 */ /* 0x080fe20000410000 */
[----:B------:R-:W-:Y:S01]  /*64d0*/  @!P1 LEA R10, R10, UR45, 0x3 ;  /* 0x0000002d0a0a9c11 */ /* 0x000fe2000f8e18ff */
[----:B------:R-:W0:Y:S01]  /*64e0*/  MUFU.EX2 R146, R146 ;  /* 0x0000009200927308 */ /* 0x000e220000000800 */
[----:B---3--:R-:W-:Y:S01]  /*64f0*/  FADD.FTZ R2, R144, R47 ;  /* 0x0000002f90027221 */ /* 0x008fe20000010000 */
[-C--:B------:R-:W-:Y:S01]  /*6500*/  FMUL.FTZ R101, R101, R3.reuse ;  /* 0x0000000365657220 */ /* 0x080fe20000410000 */
[----:B--2---:R-:W-:Y:S01]  /*6510*/  @!P1 IADD3 R8, R10, 0x16860, RZ ;  /* 0x000168600a089810 */ /* 0x004fe20007ffe0ff */
[-C--:B------:R-:W-:Y:S01]  /*6520*/  FMUL.FTZ R104, R104, R3.reuse ;  /* 0x0000000368687220 */ /* 0x080fe20000410000 */
[-C--:B------:R-:W-:Y:S01]  /*6530*/  FMUL.FTZ R105, R105, R3.reuse ;  /* 0x0000000369697220 */ /* 0x080fe20000410000 */
[-C--:B------:R-:W-:Y:S01]  /*6540*/  FMUL.FTZ R108, R108, R3.reuse ;  /* 0x000000036c6c7220 */ /* 0x080fe20000410000 */
[----:B------:R-:W-:Y:S01]  /*6550*/  @!P1 PRMT R8, RZ, 0x654, R8 ;  /* 0x00000654ff089816 */ /* 0x000fe20000000008 */
[----:B------:R2:W-:Y:S01]  /*6560*/  MUFU.EX2 R35, R41 ;  /* 0x0000002900237308 */ /* 0x0005e20000000800 */
[C---:B-1----:R-:W-:Y:S01]  /*6570*/  FADD.FTZ R51, R13.reuse, R2 ;  /* 0x000000020d337221 */ /* 0x042fe20000010000 */
[----:B------:R-:W-:Y:S01]  /*6580*/  F2FP.BF16.F32.PACK_AB R144, R13, R144 ;  /* 0x000000900d90723e */ /* 0x000fe200000010ff */
[----:B------:R1:W-:Y:S01]  /*6590*/  @!P1 SYNCS.ARRIVE.TRANS64.RED.A1T0 RZ, [R8+URZ], RZ ;  /* 0x000000ff08ff99a7 */ /* 0x0003e2000810043f */
[-C--:B------:R-:W-:Y:S01]  /*65a0*/  FMUL.FTZ R109, R109, R3.reuse ;  /* 0x000000036d6d7220 */ /* 0x080fe20000410000 */
[-C--:B------:R-:W-:Y:S01]  /*65b0*/  FMUL.FTZ R112, R112, R3.reuse ;  /* 0x0000000370707220 */ /* 0x080fe20000410000 */
[-C--:B------:R-:W-:Y:S01]  /*65c0*/  FMUL.FTZ R113, R113, R3.reuse ;  /* 0x0000000371717220 */ /* 0x080fe20000410000 */
[-C--:B------:R-:W-:Y:S01]  /*65d0*/  FMUL.FTZ R116, R116, R3.reuse ;  /* 0x0000000374747220 */ /* 0x080fe20000410000 */
[----:B------:R-:W3:Y:S01]  /*65e0*/  MUFU.EX2 R9, R9 ;  /* 0x0000000900097308 */ /* 0x000ee20000000800 */
[----:B--2---:R-:W-:Y:S01]  /*65f0*/  FADD.FTZ R41, R151, R0 ;  /* 0x0000000097297221 */ /* 0x004fe20000010000 */
[----:B0-----:R-:W-:Y:S01]  /*6600*/  FADD.FTZ R2, R146, R51 ;  /* 0x0000003392027221 */ /* 0x001fe20000010000 */
[----:B------:R-:W-:Y:S01]  /*6610*/  FMUL.FTZ R117, R117, R3 ;  /* 0x0000000375757220 */ /* 0x000fe20000410000 */
[-C--:B------:R-:W-:Y:S01]  /*6620*/  FMUL.FTZ R90, R90, R4.reuse ;  /* 0x000000045a5a7220 */ /* 0x080fe20000410000 */
        /* <DEDUP_REMOVED lines=9> */
[----:B------:R-:W-:Y:S01]  /*66c0*/  FFMA.FTZ R47, R69, UR22, -R62 ;  /* 0x00000016452f7c23 */ /* 0x000fe2000801083e */
[----:B------:R-:W-:Y:S01]  /*66d0*/  FMUL.FTZ R99, R99, R4 ;  /* 0x0000000463637220 */ /* 0x000fe20000410000 */
[----:B------:R-:W2:Y:S01]  /*66e0*/  MUFU.EX2 R21, R21 ;  /* 0x0000001500157308 */ /* 0x000ea20000000800 */
[----:B------:R-:W-:Y:S01]  /*66f0*/  FADD.FTZ R51, R147, R0 ;  /* 0x0000000093337221 */ /* 0x000fe20000010000 */
[C---:B---3--:R-:W-:Y:S01]  /*6700*/  FADD.FTZ R53, R9.reuse, R2 ;  /* 0x0000000209357221 */ /* 0x048fe20000010000 */
[----:B------:R-:W-:Y:S01]  /*6710*/  F2FP.BF16.F32.PACK_AB R146, R9, R146 ;  /* 0x000000920992723e */ /* 0x000fe200000010ff */
[-C--:B------:R-:W-:Y:S01]  /*6720*/  FMUL.FTZ R102, R102, R4.reuse ;  /* 0x0000000466667220 */ /* 0x080fe20000410000 */
[----:B------:R-:W-:Y:S01]  /*6730*/  FADD.FTZ R0, R26, R51 ;  /* 0x000000331a007221 */ /* 0x000fe20000010000 */
[----:B------:R-:W-:Y:S01]  /*6740*/  FFMA.FTZ R51, R71, UR22, -R62 ;  /* 0x0000001647337c23 */ /* 0x000fe2000801083e */
[-C--:B------:R-:W-:Y:S01]  /*6750*/  FMUL.FTZ R103, R103, R4.reuse ;  /* 0x0000000467677220 */ /* 0x080fe20000410000 */
[----:B------:R-:W3:Y:S01]  /*6760*/  MUFU.EX2 R142, R142 ;  /* 0x0000008e008e7308 */ /* 0x000ee20000000800 */
        /* <DEDUP_REMOVED lines=8> */
[----:B--2---:R-:W-:Y:S01]  /*67f0*/  FADD.FTZ R55, R21, R2 ;  /* 0x0000000215377221 */ /* 0x004fe20000010000 */
[----:B------:R-:W-:Y:S01]  /*6800*/  FADD.FTZ R53, R143, R0 ;  /* 0x000000008f357221 */ /* 0x000fe20000010000 */
[-C--:B------:R-:W-:Y:S01]  /*6810*/  FMUL.FTZ R114, R114, R4.reuse ;  /* 0x0000000472727220 */ /* 0x080fe20000410000 */
[-C--:B------:R-:W-:Y:S01]  /*6820*/  FMUL.FTZ R115, R115, R4.reuse ;  /* 0x0000000473737220 */ /* 0x080fe20000410000 */
[-C--:B------:R-:W-:Y:S01]  /*6830*/  FMUL.FTZ R118, R118, R4.reuse ;  /* 0x0000000476767220 */ /* 0x080fe20000410000 */
[----:B------:R-:W-:Y:S01]  /*6840*/  FADD.FTZ R0, R34, R53 ;  /* 0x0000003522007221 */ /* 0x000fe20000010000 */
[----:B------:R-:W-:Y:S01]  /*6850*/  FMUL.FTZ R119, R119, R4 ;  /* 0x0000000477777220 */ /* 0x000fe20000410000 */
[----:B------:R-:W2:Y:S01]  /*6860*/  MUFU.EX2 R136, R136 ;  /* 0x0000008800887308 */ /* 0x000ea20000000800 */
[----:B---3--:R-:W-:Y:S01]  /*6870*/  FADD.FTZ R2, R142, R55 ;  /* 0x000000378e027221 */ /* 0x008fe20000010000 */
[----:B------:R-:W-:Y:S01]  /*6880*/  FADD.FTZ R53, R137, R0 ;  /* 0x0000000089357221 */ /* 0x000fe20000010000 */
[----:B------:R-:W-:Y:S01]  /*6890*/  F2FP.BF16.F32.PACK_AB R149, R6, R149 ;  /* 0x000000950695723e */ /* 0x000fe200000010ff */
[----:B------:R-:W-:Y:S01]  /*68a0*/  IMAD.MOV.U32 R4, RZ, RZ, R44 ;  /* 0x000000ffff047224 */ /* 0x000fe200078e002c */
[----:B------:R-:W-:Y:S01]  /*68b0*/  F2FP.BF16.F32.PACK_AB R151, R12, R151 ;  /* 0x000000970c97723e */ /* 0x000fe200000010ff */
[----:B------:R-:W-:Y:S01]  /*68c0*/  FADD.FTZ R0, R46, R53 ;  /* 0x000000352e007221 */ /* 0x000fe20000010000 */
[----:B------:R-:W-:Y:S01]  /*68d0*/  F2FP.BF16.F32.PACK_AB R150, R43, R150 ;  /* 0x000000962b96723e */ /* 0x000fe200000010ff */
[----:B------:R-:W3:Y:S01]  /*68e0*/  MUFU.EX2 R7, R7 ;  /* 0x0000000700077308 */ /* 0x000ee20000000800 */
[----:B0-----:R-:W-:Y:S01]  /*68f0*/  FADD.FTZ R55, R45, R2 ;  /* 0x000000022d377221 */ /* 0x001fe20000010000 */
[----:B------:R-:W-:Y:S01]  /*6900*/  FADD.FTZ R5, R139, R0 ;  /* 0x000000008b057221 */ /* 0x000fe20000010000 */
[----:B------:R-:W-:Y:S01]  /*6910*/  F2FP.BF16.F32.PACK_AB R145, R20, R145 ;  /* 0x000000911491723e */ /* 0x000fe200000010ff */
[----:B------:R-:W-:Y:S01]  /*6920*/  IMAD.MOV.U32 R3, RZ, RZ, R49 ;  /* 0x000000ffff037224 */ /* 0x000fe200078e0031 */
[----:B------:R-:W-:Y:S01]  /*6930*/  F2FP.BF16.F32.PACK_AB R147, R26, R147 ;  /* 0x000000931a93723e */ /* 0x000fe200000010ff */
        /* <DEDUP_REMOVED lines=10> */
[C---:B---3--:R-:W-:Y:S01]  /*69e0*/  FADD.FTZ R55, R7.reuse, R2 ;  /* 0x0000000207377221 */ /* 0x048fe20000010000 */
[----:B------:R-:W-:Y:S02]  /*69f0*/  F2FP.BF16.F32.PACK_AB R136, R7, R136 ;  /* 0x000000880788723e */ /* 0x000fe400000010ff */
[----:B------:R-:W-:Y:S02]  /*6a00*/  F2FP.BF16.F32.PACK_AB R137, R46, R137 ;  /* 0x000000892e89723e */ /* 0x000fe400000010ff */
[----:B------:R-:W-:Y:S02]  /*6a10*/  F2FP.BF16.F32.PACK_AB R139, R48, R139 ;  /* 0x0000008b308b723e */ /* 0x000fe400000010ff */
[----:B------:R-:W3:Y:S01]  /*6a20*/  MUFU.EX2 R132, R132 ;  /* 0x0000008400847308 */ /* 0x000ee20000000800 */
[----:B0-----:R-:W-:Y:S01]  /*6a30*/  FADD.FTZ R2, R138, R55 ;  /* 0x000000378a027221 */ /* 0x001fe20000010000 */
[----:B------:R-:W-:-:S06]  /*6a40*/  F2FP.BF16.F32.PACK_AB R133, R42, R133 ;  /* 0x000000852a85723e */ /* 0x000fcc00000010ff */
[----:B------:R-:W0:Y:S01]  /*6a50*/  MUFU.EX2 R135, R135 ;  /* 0x0000008700877308 */ /* 0x000e220000000800 */
[C---:B--2---:R-:W-:Y:S01]  /*6a60*/  FADD.FTZ R13, R27.reuse, R2 ;  /* 0x000000021b0d7221 */ /* 0x044fe20000010000 */
[----:B------:R-:W-:-:S06]  /*6a70*/  F2FP.BF16.F32.PACK_AB R138, R27, R138 ;  /* 0x0000008a1b8a723e */ /* 0x000fcc00000010ff */
[----:B------:R-:W2:Y:S01]  /*6a80*/  MUFU.EX2 R134, R134 ;  /* 0x0000008600867308 */ /* 0x000ea20000000800 */
[----:B---3--:R-:W-:Y:S01]  /*6a90*/  FADD.FTZ R2, R132, R13 ;  /* 0x0000000d84027221 */ /* 0x008fe20000010000 */
[----:B------:R-:W-:-:S03]  /*6aa0*/  F2FP.BF16.F32.PACK_AB R132, R35, R132 ;  /* 0x000000842384723e */ /* 0x000fc600000010ff */
[----:B------:R-:W-:-:S03]  /*6ab0*/  FADD.FTZ R9, R35, R2 ;  /* 0x0000000223097221 */ /* 0x000fc60000010000 */
        /* <DEDUP_REMOVED lines=8> */
[C---:B0-----:R-:W-:Y:S01]  /*6b40*/  FADD.FTZ R9, R37.reuse, R2 ;  /* 0x0000000225097221 */ /* 0x041fe20000010000 */
[----:B------:R-:W-:-:S06]  /*6b50*/  F2FP.BF16.F32.PACK_AB R134, R37, R134 ;  /* 0x000000862586723e */ /* 0x000fcc00000010ff */
[----:B------:R-:W0:Y:S01]  /*6b60*/  MUFU.EX2 R52, R52 ;  /* 0x0000003400347308 */ /* 0x000e220000000800 */
[----:B--2---:R-:W-:-:S07]  /*6b70*/  FADD.FTZ R5, R11, R0 ;  /* 0x000000000b057221 */ /* 0x004fce0000010000 */
        /* <DEDUP_REMOVED lines=51> */
[----:B--2---:R-:W-:-:S04]  /*6eb0*/  FADD.FTZ R7, R122, R7 ;  /* 0x000000077a077221 */ /* 0x004fc80000010000 */
[C---:B---3--:R-:W-:Y:S01]  /*6ec0*/  FADD.FTZ R2, R39.reuse, R7 ;  /* 0x0000000727027221 */ /* 0x048fe20000010000 */
[----:B------:R-:W-:Y:S01]  /*6ed0*/  F2FP.BF16.F32.PACK_AB R122, R39, R122 ;  /* 0x0000007a277a723e */ /* 0x000fe200000010ff */
[C---:B0-----:R-:W-:Y:S01]  /*6ee0*/  FADD.FTZ R0, R61.reuse, R0 ;  /* 0x000000003d007221 */ /* 0x041fe20000010000 */
[----:B------:R-:W-:Y:S01]  /*6ef0*/  F2FP.BF16.F32.PACK_AB R123, R61, R33 ;  /* 0x000000213d7b723e */ /* 0x000fe200000010ff */
[----:B-1----:R-:W-:Y:S06]  /*6f00*/  @P3 BRA `(.L_x_14666) ;  /* 0xffffffd000903947 */ /* 0x002fec000383ffff */
.L_x_14657:
        /* <DEDUP_REMOVED lines=8> */
.L_x_14676:
        /* <DEDUP_REMOVED lines=9> */
.L_x_14669:
[----:B------:R-:W-:Y:S01]  /*7020*/  ULEA UR6, UR39, UR45, 0x3 ;  /* 0x0000002d27067291 */ /* 0x000fe2000f8e183f */
[----:B------:R-:W-:-:S05]  /*7030*/  IMAD.U32 R5, RZ, RZ, UR38 ;  /* 0x00000026ff057e24 */ /* 0x000fca000f8e00ff */
[----:B------:R-:W-:-:S04]  /*7040*/  SHF.L.U32 R5, R5, 0x1f, RZ ;  /* 0x0000001f05057819 */ /* 0x000fc800000006ff */
[----:B------:R0:W1:Y:S01]  /*7050*/  SYNCS.PHASECHK.TRANS64.TRYWAIT P2, [UR6+0x16830], R5 ;  /* 0x01683005ff0075a7 */ /* 0x0000620008040146 */
[----:B------:R-:W-:Y:S05]  /*7060*/  @!P0 BRA `(.L_x_14670) ;  /* 0x0000000000048947 */ /* 0x000fea0003800000 */
[----:B------:R-:W-:Y:S01]  /*7070*/  BPT.TRAP 0x1 ;  /* 0x000000040000795c */ /* 0x000fe20000300000 */
.L_x_14670:
[----:B-1----:R-:W-:Y:S05]  /*7080*/  @P2 BRA `(.L_x_14668) ;  /* 0x0000000000082947 */ /* 0x002fea0003800000 */
[----:B------:R-:W1:Y:S02]  /*7090*/  SYNCS.PHASECHK.TRANS64.TRYWAIT P2, [UR6+0x16830], R5 ;  /* 0x01683005ff0075a7 */ /* 0x000e640008040146 */
[----:B-1----:R-:W-:Y:S05]  /*70a0*/  @!P2 BRA `(.L_x_14671) ;  /* 0x0000009c002ca947 */ /* 0x002fea0003800000 */
.L_x_14668:
        /* <DEDUP_REMOVED lines=25> */
.L_x_14673:
[----:B------:R-:W-:Y:S01]  /*7240*/  ULEA UR6, UR21, UR45, 0x3 ;  /* 0x0000002d15067291 */ /* 0x000fe2000f8e183f */
[----:B------:R-:W-:-:S05]  /*7250*/  IMAD.U32 R5, RZ, RZ, UR24 ;  /* 0x00000018ff057e24 */ /* 0x000fca000f8e00ff */
[----:B------:R-:W-:-:S04]  /*7260*/  SHF.L.U32 R5, R5, 0x1f, RZ ;  /* 0x0000001f05057819 */ /* 0x000fc800000006ff */
[----:B------:R0:W1:Y:S01]  /*7270*/  SYNCS.PHASECHK.TRANS64.TRYWAIT P2, [UR6+0x16850], R5 ;  /* 0x01685005ff0075a7 */ /* 0x0000620008040146 */
[----:B------:R-:W-:Y:S05]  /*7280*/  @!P0 BRA `(.L_x_14674) ;  /* 0x0000000000048947 */ /* 0x000fea0003800000 */
[----:B------:R-:W-:Y:S01]  /*7290*/  BPT.TRAP 0x1 ;  /* 0x000000040000795c */ /* 0x000fe20000300000 */
.L_x_14674:
[----:B-1----:R-:W-:Y:S05]  /*72a0*/  @P2 BRA `(.L_x_14672) ;  /* 0x0000000000082947 */ /* 0x002fea0003800000 */
[----:B------:R-:W1:Y:S02]  /*72b0*/  SYNCS.PHASECHK.TRANS64.TRYWAIT P2, [UR6+0x16850], R5 ;  /* 0x01685005ff0075a7 */ /* 0x000e640008040146 */
[----:B-1----:R-:W-:Y:S05]  /*72c0*/  @!P2 BRA `(.L_x_14675) ;  /* 0x0000009800bca947 */ /* 0x002fea0003800000 */
.L_x_14672:
        /* <DEDUP_REMOVED lines=292> */
[----:B------:R-:W-:Y:S01]  /*8510*/  FMUL.FTZ R57, R4, UR22 ;  /* 0x0000001604397c20 */ /* 0x000fe20008410000 */
[----:B------:R-:W-:Y:S02]  /*8520*/  IMAD.U32 R11, RZ, RZ, UR39 ;  /* 0x00000027ff0b7e24 */ /* 0x000fe4000f8e00ff */
[--C-:B------:R-:W-:Y:S01]  /*8530*/  FFMA.FTZ R4, R8, UR22, -R59.reuse ;  /* 0x0000001608047c23 */ /* 0x100fe2000801083b */
[--C-:B------:R-:W-:Y:S01]  /*8540*/  FFMA.FTZ R149, R7, UR22, -R59.reuse ;  /* 0x0000001607957c23 */ /* 0x100fe2000801083b */
[----:B------:R-:W-:Y:S02]  /*8550*/  VIADD R7, R23, 0x9 ;  /* 0x0000000917077836 */ /* 0x000fe40000000000 */
[----:B------:R-:W-:Y:S01]  /*8560*/  FFMA.FTZ R145, R15, UR22, -R59 ;  /* 0x000000160f917c23 */ /* 0x000fe2000801083b */
[----:B------:R-:W-:Y:S01]  /*8570*/  @!P1 LEA R11, R11, UR45, 0x3 ;  /* 0x0000002d0b0b9c11 */ /* 0x000fe2000f8e18ff */
[----:B------:R-:W-:Y:S01]  /*8580*/  MUFU.EX2 R57, R57 ;  /* 0x0000003900397308 */ /* 0x000fe20000000800 */
[----:B------:R-:W-:-:S02]  /*8590*/  WARPGROUP.DEPBAR.LE gsb0, 0x0 ;  /* 0x00008000000079c5 */ /* 0x000fc40000010000 */
[----:B------:R-:W-:Y:S01]  /*85a0*/  WARPGROUP.ARRIVE ;  /* 0x00000000000079c5 */ /* 0x000fe20000000000 */
[----:B------:R-:W-:Y:S02]  /*85b0*/  @!P1 VIADD R15, R11, 0x16840 ;  /* 0x000168400b0f9836 */ /* 0x000fe40000000000 */
[--C-:B------:R-:W-:Y:S01]  /*85c0*/  FFMA.FTZ R8, R12, UR22, -R59.reuse ;  /* 0x000000160c087c23 */ /* 0x100fe2000801083b */
[----:B------:R-:W-:Y:S01]  /*85d0*/  SEL R11, R7, 0x9, !P2 ;  /* 0x00000009070b7807 */ /* 0x000fe20005000000 */
[----:B------:R-:W-:Y:S01]  /*85e0*/  FFMA.FTZ R12, R20, UR22, -R59 ;  /* 0x00000016140c7c23 */ /* 0x000fe2000801083b */
[----:B------:R-:W0:Y:S01]  /*85f0*/  MUFU.EX2 R4, R4 ;  /* 0x0000000400047308 */ /* 0x000e220000000800 */
[----:B------:R-:W-:Y:S01]  /*8600*/  HGMMA.64x64x16.F32.BF16 R88, R120, gdesc[UR4].tnspB, R88, gsb0 ;  /* 0x40e0000478587df0 */ /* 0x000fe20008001858 */
[----:B------:R-:W-:Y:S01]  /*8610*/  @!P1 PRMT R15, RZ, 0x654, R15 ;  /* 0x00000654ff0f9816 */ /* 0x000fe2000000000f */
[--C-:B------:R-:W-:Y:S01]  /*8620*/  FFMA.FTZ R147, R25, UR22, -R59.reuse ;  /* 0x0000001619937c23 */ /* 0x100fe2000801083b */
[----:B------:R-:W-:Y:S01]  /*8630*/  FADD.FTZ R7, R5, R2 ;  /* 0x0000000205077221 */ /* 0x000fe20000010000 */
        /* <DEDUP_REMOVED lines=56> */
[----:B-1----:R-:W-:Y:S01]  /*89c0*/  MOV R15, UR21 ;  /* 0x00000015000f7c02 */ /* 0x002fe20008000f00 */
[----:B------:R-:W-:Y:S01]  /*89d0*/  MUFU.EX2 R140, R140 ;  /* 0x0000008c008c7308 */ /* 0x000fe20000000800 */
[----:B------:R-:W-:Y:S01]  /*89e0*/  UMOV UR21, UR39 ;  /* 0x0000002700157c82 */ /* 0x000fe20008000000 */
[-C--:B------:R-:W-:Y:S01]  /*89f0*/  FMUL.FTZ R97, R97, R69.reuse ;  /* 0x0000004561617220 */ /* 0x080fe20000410000 */
[----:B------:R-:W-:Y:S01]  /*8a00*/  @!P1 LEA R15, R15, UR45, 0x3 ;  /* 0x0000002d0f0f9c11 */ /* 0x000fe2000f8e18ff */
[-C--:B------:R-:W-:Y:S01]  /*8a10*/  FMUL.FTZ R100, R100, R69.reuse ;  /* 0x0000004564647220 */ /* 0x080fe20000410000 */
[-C--:B------:R-:W-:Y:S01]  /*8a20*/  FMUL.FTZ R101, R101, R69.reuse ;  /* 0x0000004565657220 */ /* 0x080fe20000410000 */
[-C--:B------:R-:W-:Y:S01]  /*8a30*/  FMUL.FTZ R104, R104, R69.reuse ;  /* 0x0000004568687220 */ /* 0x080fe20000410000 */
[----:B------:R-:W-:Y:S01]  /*8a40*/  FMUL.FTZ R105, R105, R69 ;  /* 0x0000004569697220 */ /* 0x000fe20000410000 */
[----:B0-----:R-:W-:Y:S01]  /*8a50*/  @!P1 VIADD R11, R15, 0x16860 ;  /* 0x000168600f0b9836 */ /* 0x001fe20000000000 */
[----:B------:R-:W0:Y:S01]  /*8a60*/  MUFU.EX2 R141, R141 ;  /* 0x0000008d008d7308 */ /* 0x000e220000000800 */
[C---:B--2---:R-:W-:Y:S01]  /*8a70*/  FADD.FTZ R42, R20.reuse, R7 ;  /* 0x00000007142a7221 */ /* 0x044fe20000010000 */
[----:B------:R-:W-:Y:S01]  /*8a80*/  F2FP.BF16.F32.PACK_AB R147, R20, R147 ;  /* 0x000000931493723e */ /* 0x000fe200000010ff */
[-C--:B------:R-:W-:Y:S01]  /*8a90*/  FMUL.FTZ R108, R108, R69.reuse ;  /* 0x000000456c6c7220 */ /* 0x080fe20000410000 */
[----:B------:R-:W-:Y:S01]  /*8aa0*/  @!P1 PRMT R15, RZ, 0x654, R11 ;  /* 0x00000654ff0f9816 */ /* 0x000fe2000000000b */
[----:B------:R-:W-:Y:S01]  /*8ab0*/  FADD.FTZ R11, R77, R40 ;  /* 0x000000284d0b7221 */ /* 0x000fe20000010000 */
[-C--:B------:R-:W-:Y:S01]  /*8ac0*/  FMUL.FTZ R109, R109, R69.reuse ;  /* 0x000000456d6d7220 */ /* 0x080fe20000410000 */
[-C--:B------:R-:W-:Y:S01]  /*8ad0*/  FMUL.FTZ R112, R112, R69.reuse ;  /* 0x0000004570707220 */ /* 0x080fe20000410000 */
[----:B------:R-:W1:Y:S01]  /*8ae0*/  MUFU.EX2 R26, R26 ;  /* 0x0000001a001a7308 */ /* 0x000e620000000800 */
[----:B------:R-:W-:Y:S01]  /*8af0*/  FADD.FTZ R40, R144, R11 ;  /* 0x0000000b90287221 */ /* 0x000fe20000010000 */
[----:B------:R2:W-:Y:S01]  /*8b00*/  @!P1 SYNCS.ARRIVE.TRANS64.RED.A1T0 RZ, [R15+URZ], RZ ;  /* 0x000000ff0fff99a7 */ /* 0x0005e2000810043f */
[----:B------:R-:W-:Y:S01]  /*8b10*/  F2FP.BF16.F32.PACK_AB R144, R9, R144 ;  /* 0x000000900990723e */ /* 0x000fe200000010ff */
[-C--:B------:R-:W-:Y:S01]  /*8b20*/  FMUL.FTZ R113, R113, R69.reuse ;  /* 0x0000004571717220 */ /* 0x080fe20000410000 */
[----:B------:R-:W-:Y:S01]  /*8b30*/  FADD.FTZ R11, R9, R40 ;  /* 0x00000028090b7221 */ /* 0x000fe20000010000 */
[--C-:B------:R-:W-:Y:S01]  /*8b40*/  FFMA.FTZ R40, R67, UR22, -R59.reuse ;  /* 0x0000001643287c23 */ /* 0x100fe2000801083b */
[----:B------:R-:W-:Y:S01]  /*8b50*/  FFMA.FTZ R59, R76, UR22, -R59 ;  /* 0x000000164c3b7c23 */ /* 0x000fe2000801083b */
[----:B------:R-:W3:Y:S01]  /*8b60*/  MUFU.EX2 R142, R142 ;  /* 0x0000008e008e7308 */ /* 0x000ee20000000800 */
[----:B------:R-:W-:Y:S01]  /*8b70*/  FADD.FTZ R46, R146, R11 ;  /* 0x0000000b922e7221 */ /* 0x000fe20000010000 */
[----:B0-----:R-:W-:Y:S01]  /*8b80*/  FADD.FTZ R7, R141, R42 ;  /* 0x0000002a8d077221 */ /* 0x001fe20000010000 */
[C---:B------:R-:W-:Y:S01]  /*8b90*/  F2FP.BF16.F32.PACK_AB R146, R13.reuse, R146 ;  /* 0x000000920d92723e */ /* 0x040fe200000010ff */
[-C--:B------:R-:W-:Y:S01]  /*8ba0*/  FMUL.FTZ R116, R116, R69.reuse ;  /* 0x0000004574747220 */ /* 0x080fe20000410000 */
[----:B------:R-:W-:Y:S01]  /*8bb0*/  FADD.FTZ R11, R13, R46 ;  /* 0x0000002e0d0b7221 */ /* 0x000fe20000010000 */
[----:B------:R-:W-:Y:S01]  /*8bc0*/  FMUL.FTZ R117, R117, R69 ;  /* 0x0000004575757220 */ /* 0x000fe20000410000 */
[----:B------:R-:W-:Y:S01]  /*8bd0*/  FMUL.FTZ R90, R90, R57 ;  /* 0x000000395a5a7220 */ /* 0x000fe20000410000 */
[----:B------:R-:W0:Y:S01]  /*8be0*/  MUFU.EX2 R143, R143 ;  /* 0x0000008f008f7308 */ /* 0x000e220000000800 */
[----:B------:R-:W-:Y:S01]  /*8bf0*/  FADD.FTZ R46, R140, R11 ;  /* 0x0000000b8c2e7221 */ /* 0x000fe20000010000 */
[C---:B-1----:R-:W-:Y:S01]  /*8c00*/  FADD.FTZ R42, R26.reuse, R7 ;  /* 0x000000071a2a7221 */ /* 0x042fe20000010000 */
[----:B------:R-:W-:Y:S01]  /*8c10*/  F2FP.BF16.F32.PACK_AB R141, R26, R141 ;  /* 0x0000008d1a8d723e */ /* 0x000fe200000010ff */
[-C--:B------:R-:W-:Y:S01]  /*8c20*/  FMUL.FTZ R91, R91, R57.reuse ;  /* 0x000000395b5b7220 */ /* 0x080fe20000410000 */
[C---:B------:R-:W-:Y:S01]  /*8c30*/  FADD.FTZ R11, R21.reuse, R46 ;  /* 0x0000002e150b7221 */ /* 0x040fe20000010000 */
[----:B------:R-:W-:Y:S01]  /*8c40*/  F2FP.BF16.F32.PACK_AB R140, R21, R140 ;  /* 0x0000008c158c723e */ /* 0x000fe200000010ff */
        /* <DEDUP_REMOVED lines=20> */
[----:B------:R-:W-:-:S05]  /*8d90*/  FMUL.FTZ R119, R119, R57 ;  /* 0x0000003977777220 */ /* 0x000fca0000410000 */
[----:B------:R-:W1:Y:S01]  /*8da0*/  MUFU.EX2 R137, R137 ;  /* 0x0000008900897308 */ /* 0x000e620000000800 */
[C---:B---3--:R-:W-:Y:S01]  /*8db0*/  FADD.FTZ R42, R30.reuse, R7 ;  /* 0x000000071e2a7221 */ /* 0x048fe20000010000 */
[----:B------:R-:W-:-:S06]  /*8dc0*/  F2FP.BF16.F32.PACK_AB R143, R30, R143 ;  /* 0x0000008f1e8f723e */ /* 0x000fcc00000010ff */
[----:B------:R-:W3:Y:S01]  /*8dd0*/  MUFU.EX2 R32, R32 ;  /* 0x0000002000207308 */ /* 0x000ee20000000800 */
[----:B0-----:R-:W-:Y:S01]  /*8de0*/  FADD.FTZ R46, R136, R11 ;  /* 0x0000000b882e7221 */ /* 0x001fe20000010000 */
[----:B------:R-:W-:-:S03]  /*8df0*/  F2FP.BF16.F32.PACK_AB R136, R27, R136 ;  /* 0x000000881b88723e */ /* 0x000fc600000010ff */
[----:B------:R-:W-:-:S03]  /*8e00*/  FADD.FTZ R7, R27, R46 ;  /* 0x0000002e1b077221 */ /* 0x000fc60000010000 */
[----:B------:R-:W0:Y:S01]  /*8e10*/  MUFU.EX2 R138, R138 ;  /* 0x0000008a008a7308 */ /* 0x000e220000000800 */
[----:B-1----:R-:W-:-:S07]  /*8e20*/  FADD.FTZ R5, R137, R42 ;  /* 0x0000002a89057221 */ /* 0x002fce0000010000 */
        /* <DEDUP_REMOVED lines=61> */
[----:B------:R-:W-:Y:S01]  /*9200*/  F2FP.BF16.F32.PACK_AB R125, R4, R125 ;  /* 0x0000007d047d723e */ /* 0x000fe200000010ff */
[----:B------:R-:W-:-:S05]  /*9210*/  IMAD.MOV.U32 R4, RZ, RZ, R49 ;  /* 0x000000ffff047224 */ /* 0x000fca00078e0031 */
        /* <DEDUP_REMOVED lines=23> */
[----:B---3--:R-:W-:Y:S01]  /*9390*/  FADD.FTZ R5, R8, R5 ;  /* 0x0000000508057221 */ /* 0x008fe20000010000 */
[C---:B0-----:R-:W-:Y:S01]  /*93a0*/  FADD.FTZ R2, R3.reuse, R2 ;  /* 0x0000000203027221 */ /* 0x041fe20000010000 */
[----:B------:R-:W-:Y:S01]  /*93b0*/  F2FP.BF16.F32.PACK_AB R122, R3, R36 ;  /* 0x00000024037a723e */ /* 0x000fe200000010ff */
[----:B------:R-:W-:Y:S02]  /*93c0*/  IMAD.MOV.U32 R3, RZ, RZ, R44 ;  /* 0x000000ffff037224 */ /* 0x000fe400078e002c */
[C---:B-1----:R-:W-:Y:S01]  /*93d0*/  FADD.FTZ R0, R59.reuse, R5 ;  /* 0x000000053b007221 */ /* 0x042fe20000010000 */
[----:B------:R-:W-:Y:S01]  /*93e0*/  F2FP.BF16.F32.PACK_AB R123, R59, R8 ;  /* 0x000000083b7b723e */ /* 0x000fe200000010ff */
[----:B--2---:R-:W-:Y:S06]  /*93f0*/  @P2 BRA `(.L_x_14676) ;  /* 0xffffffd800e42947 */ /* 0x004fec000383ffff */
.L_x_14667:
[----:B------:R-:W-:Y:S06]  /*9400*/  BAR.ARV 0x8, 0x200 ;  /* 0x0208000000007b1d */ /* 0x000fec0000002000 */
[----:B------:R-:W-:Y:S05]  /*9410*/  @!P0 BRA `(.L_x_14677) ;  /* 0x0000000000048947 */ /* 0x000fea0003800000 */
[----:B------:R-:W-:Y:S01]  /*9420*/  BPT.TRAP 0x1 ;  /* 0x000000040000795c */ /* 0x000fe20000300000 */
.L_x_14677:
[----:B------:R-:W-:Y:S01]  /*9430*/  ULEA UR5, UR39, UR45, 0x3 ;  /* 0x0000002d27057291 */ /* 0x000fe2000f8e183f */
[----:B------:R-:W-:-:S05]  /*9440*/  IMAD.U32 R3, RZ, RZ, UR38 ;  /* 0x00000026ff037e24 */ /* 0x000fca000f8e00ff */
[----:B------:R-:W-:-:S04]  /*9450*/  SHF.L.U32 R3, R3, 0x1f, RZ ;  /* 0x0000001f03037819 */ /* 0x000fc800000006ff */
[----:B------:R0:W1:Y:S01]  /*9460*/  SYNCS.PHASECHK.TRANS64.TRYWAIT P2, [UR5+0x16850], R3 ;  /* 0x01685003ff0075a7 */ /* 0x0000620008040145 */
[----:B------:R-:W-:Y:S05]  /*9470*/  @!P0 BRA `(.L_x_14678) ;  /* 0x0000000000048947 */ /* 0x000fea0003800000 */
[----:B------:R-:W-:Y:S01]  /*9480*/  BPT.TRAP 0x1 ;  /* 0x000000040000795c */ /* 0x000fe20000300000 */
.L_x_14678:
[----:B-1----:R-:W-:Y:S05]  /*9490*/  @P2 BRA `(.L_x_14679) ;  /* 0x0000000000082947 */ /* 0x002fea0003800000 */
[----:B------:R-:W1:Y:S02]  /*94a0*/  SYNCS.PHASECHK.TRANS64.TRYWAIT P0, [UR5+0x16850], R3 ;  /* 0x01685003ff0075a7 */ /* 0x000e640008000145 */
[----:B-1----:R-:W-:Y:S05]  /*94b0*/  @!P0 BRA `(.L_x_14680) ;  /* 0x0000007800588947 */ /* 0x002fea0003800000 */
.L_x_14679:
[----:B------:R-:W-:Y:S01]  /*94c0*/  UIADD3 UR45, UR45, 0x400, URZ ;  /* 0x000004002d2d7890 */ /* 0x000fe2000fffe03f */
[----:B------:R-:W-:Y:S01]  /*94d0*/  WARPGROUP.ARRIVE ;  /* 0x00000000000079c5 */ /* 0x000fe20000000000 */
[----:B------:R-:W-:Y:S01]  /*94e0*/  UMOV UR7, 0x40000040 ;  /* 0x4000004000077882 */ /* 0x000fe20000000000 */
[----:B01----:R-:W0:Y:S01]  /*94f0*/  SHFL.BFLY PT, R3, R2, 0x2, 0x1f ;  /* 0x0c401f0002037f89 */ /* 0x003e2200000e0000 */
[----:B------:R-:W-:Y:S01]  /*9500*/  USHF.R.U32.HI UR45, URZ, 0x4, UR45 ;  /* 0x000000043f2d7899 */ /* 0x000fe2000801162d */
[----:B------:R-:W-:Y:S01]  /*9510*/  MOV R10, UR5 ;  /* 0x00000005000a7c02 */ /* 0x000fe20008000f00 */
[----:B------:R-:W-:Y:S01]  /*9520*/  IMAD.MOV.U32 R20, RZ, RZ, -0x800000 ;  /* 0xff800000ff147424 */ /* 0x000fe200078e00ff */
[----:B------:R-:W1:Y:S01]  /*9530*/  SHFL.BFLY PT, R5, R0, 0x2, 0x1f ;  /* 0x0c401f0000057f89 */ /* 0x000e6200000e0000 */
[----:B------:R-:W-:Y:S02]  /*9540*/  ULOP3.LUT UR4, UR45, 0x3fff, URZ, 0xc0, !UPT ;  /* 0x00003fff2d047892 */ /* 0x000fe4000f8ec03f */
        /* <DEDUP_REMOVED lines=10> */
[----:B------:R-:W-:Y:S02]  /*95f0*/  IMAD.MOV.U32 R2, RZ, RZ, RZ ;  /* 0x000000ffff027224 */ /* 0x000fe400078e00ff */
[----:B-1----:R-:W-:-:S02]  /*9600*/  FADD.FTZ R5, R5, R0 ;  /* 0x0000000005057221 */ /* 0x002fc40000010000 */
        /* <DEDUP_REMOVED lines=16> */
[----:B------:R-:W-:-:S03]  /*9710*/  @!P1 VIADD R6, R10, 0x16860 ;  /* 0x000168600a069836 */ /* 0x000fc60000000000 */
[----:B------:R-:W-:Y:S01]  /*9720*/  @P0 FFMA.FTZ R20, R4, R49, R3 ;  /* 0x0000003104140223 */ /* 0x000fe20000010003 */
[----:B------:R-:W-:Y:S01]  /*9730*/  PLOP3.LUT P0, PT, PT, PT, PT, 0x8, 0x0 ;  /* 0x000000000000781c */ /* 0x000fe20003f0e170 */
[----:B------:R-:W0:Y:S01]  /*9740*/  @P2 MUFU.RCP R5, R9 ;  /* 0x0000000900052308 */ /* 0x000e220000001000 */
[----:B------:R-:W-:Y:S01]  /*9750*/  @!P1 PRMT R6, RZ, 0x654, R6 ;  /* 0x00000654ff069816 */ /* 0x000fe20000000006 */
        /* <DEDUP_REMOVED lines=72> */
.L_x_14650:
        /* <DEDUP_REMOVED lines=29> */
[----:B------:R-:W-:-:S02]  /*9db0*/  ULDC.64 UR14, c[0x0][0xc08] ;  /* 0x00030200000e7ab9 */ /* 0x000fc40000000a00 */
[----:B------:R-:W-:Y:S01]  /*9dc0*/  IMAD.U32 R24, RZ, RZ, UR8 ;  /* 0x00000008ff187e24 */ /* 0x000fe2000f8e00ff */
[----:B------:R-:W-:Y:S01]  /*9dd0*/  ULDC.64 UR16, c[0x0][0xb98] ;  /* 0x0002e60000107ab9 */ /* 0x000fe20000000a00 */
[----:B------:R-:W-:Y:S01]  /*9de0*/  IMAD.U32 R25, RZ, RZ, UR9 ;  /* 0x00000009ff197e24 */ /* 0x000fe2000f8e00ff */
        /* <DEDUP_REMOVED lines=46> */
[----:B------:R-:W-:Y:S02]  /*a0d0*/  UISETP.NE.U32.AND UP1, UPT, UR14, URZ, UPT ;  /* 0x0000003f0e00728c */ /* 0x000fe4000bf25070 */
[----:B------:R-:W-:Y:S02]  /*a0e0*/  USEL UR7, UR40, URZ, !UP0 ;  /* 0x0000003f28077287 */ /* 0x000fe4000c000000 */
[----:B------:R-:W-:Y:S01]  /*a0f0*/  UISETP.NE.AND.EX UP0, UPT, UR15, URZ, UPT, UP1 ;  /* 0x0000003f0f00728c */ /* 0x000fe2000bf05310 */
[----:B------:R-:W0:Y:S05]  /*a100*/  @P1 LDC R27, c[0x0][0xbec] ;  /* 0x0002fb00ff1b1b82 */ /* 0x000e2a0000000800 */
[----:B------:R-:W-:-:S03]  /*a110*/  PLOP3.LUT P3, PT, PT, PT, UP0, 0x80, 0x0 ;  /* 0x000000000000781c */ /* 0x000fc60003f6f008 */
        /* <DEDUP_REMOVED lines=16> */
[----:B------:R-:W-:Y:S01]  /*a220*/  IADD3 R4, P0, R4, UR10, RZ ;  /* 0x0000000a04047c10 */ /* 0x000fe2000ff1e0ff */
[----:B------:R-:W-:Y:S01]  /*a230*/  IMAD R8, R5, UR16, RZ ;  /* 0x0000001005087c24 */ /* 0x000fe2000f8e02ff */
[----:B------:R-:W-:Y:S01]  /*a240*/  @UP0 ULEA UR10, UP1, UR40, UR14, 0x2 ;  /* 0x0000000e280a0291 */ /* 0x000fe2000f82103f */
[----:B------:R-:W-:Y:S01]  /*a250*/  IMAD.U32 R9, RZ, RZ, UR12 ;  /* 0x0000000cff097e24 */ /* 0x000fe2000f8e00ff */
[----:B------:R-:W-:Y:S01]  /*a260*/  ULDC.64 UR12, c[0x0][0xb50] ;  /* 0x0002d400000c7ab9 */ /* 0x000fe20000000a00 */
[----:B------:R-:W-:-:S03]  /*a270*/  ULDC UR14, c[0x0][0xa88] ;  /* 0x0002a200000e7ab9 */ /* 0x000fc60000000800 */
[----:B------:R-:W-:Y:S01]  /*a280*/  IADD3.X R5, R6, UR11, R9, P0, !PT ;  /* 0x0000000b06057c10 */ /* 0x000fe200087fe409 */
[----:B------:R-:W-:Y:S01]  /*a290*/  @UP0 ULEA.HI.X UR11, UR40, UR15, UR41, 0x2, UP1 ;  /* 0x0000000f280b0291 */ /* 0x000fe200088f1429 */
[C---:B------:R-:W-:Y:S01]  /*a2a0*/  IMAD R9, R7.reuse, UR17, R8 ;  /* 0x0000001107097c24 */ /* 0x040fe2000f8e0208 */
[----:B------:R-:W-:Y:S01]  /*a2b0*/  MOV R6, UR14 ;  /* 0x0000000e00067c02 */ /* 0x000fe20008000f00 */
[----:B------:R-:W-:Y:S02]  /*a2c0*/  IMAD.U32 R8, RZ, RZ, UR10 ;  /* 0x0000000aff087e24 */ /* 0x000fe4000f8e00ff */
[----:B------:R-:W-:-:S04]  /*a2d0*/  IMAD.WIDE.U32 R4, R7, UR16, R4 ;  /* 0x0000001007047c25 */ /* 0x000fc8000f8e0004 */
[----:B------:R-:W-:Y:S01]  /*a2e0*/  IMAD.IADD R5, R5, 0x1, R9 ;  /* 0x0000000105057824 */ /* 0x000fe200078e0209 */
[----:B------:R-:W-:Y:S01]  /*a2f0*/  LEA R7, P0, R4, UR12, 0x2 ;  /* 0x0000000c04077c11 */ /* 0x000fe2000f8010ff */
[----:B------:R-:W-:-:S03]  /*a300*/  IMAD.U32 R9, RZ, RZ, UR11 ;  /* 0x0000000bff097e24 */ /* 0x000fc6000f8e00ff */
[----:B------:R-:W-:Y:S01]  /*a310*/  LEA.HI.X R10, R4, UR13, R5, 0x2, P0 ;  /* 0x0000000d040a7c11 */ /* 0x000fe200080f1405 */
[----:B------:R-:W-:Y:S01]  /*a320*/  IMAD R5, R22, 0x40, R19 ;  /* 0x0000004016057824 */ /* 0x000fe200078e0213 */
[----:B------:R3:W5:Y:S01]  /*a330*/  @P3 LDG.E R6, desc[UR48][R8.64] ;  /* 0x0000003008063981 */ /* 0x000762000c1e1900 */
[----:B------:R-:W-:Y:S06]  /*a340*/  @P3 BRA `(.L_x_14683) ;  /* 0x0000000000103947 */ /* 0x000fec0003800000 */
[----:B------:R-:W-:Y:S05]  /*a350*/  @!P2 BRA `(.L_x_14683) ;  /* 0x00000000000ca947 */ /* 0x000fea0003800000 */
[----:B---3--:R-:W2:Y:S04]  /*a360*/  LDG.E R9, desc[UR48][R24.64] ;  /* 0x0000003018097981 */ /* 0x008ea8000c1e1900 */
[----:B-----5:R-:W2:Y:S02]  /*a370*/  LDG.E R6, desc[UR48][R24.64+0x4] ;  /* 0x0000043018067981 */ /* 0x020ea4000c1e1900 */
[----:B--2---:R-:W-:-:S07]  /*a380*/  IMAD.IADD R6, R6, 0x1, -R9 ;  /* 0x0000000106067824 */ /* 0x004fce00078e0a09 */
.L_x_14683:
        /* <DEDUP_REMOVED lines=32> */
[----:B------:R-:W-:-:S04]  /*a590*/  IADD3 R29, P0, R2, 0x4800, RZ ;  /* 0x00004800021d7810 */ /* 0x000fc80007f1e0ff */
[----:B-1----:R-:W-:Y:S02]  /*a5a0*/  IADD3.X R13, RZ, R3, RZ, P0, !PT ;  /* 0x00000003ff0d7210 */ /* 0x002fe400007fe4ff */
[----:B------:R-:W1:Y:S01]  /*a5b0*/  @P1 LDC R3, c[0x0][0xbec] ;  /* 0x0002fb00ff031b82 */ /* 0x000e620000000800 */
[----:B------:R-:W-:Y:S01]  /*a5c0*/  UIMAD UR10, UR9, UR12, URZ ;  /* 0x0000000c090a72a4 */ /* 0x000fe2000f8e023f */
[----:B--2---:R-:W-:Y:S01]  /*a5d0*/  IMAD R0, R18, 0x30, R22 ;  /* 0x0000003012007824 */ /* 0x004fe200078e0216 */
[----:B------:R-:W-:Y:S01]  /*a5e0*/  UIMAD.WIDE.U32 UR8, UR4, UR12, URZ ;  /* 0x0000000c040872a5 */ /* 0x000fe2000f8e003f */
[----:B------:R-:W-:Y:S01]  /*a5f0*/  LOP3.LUT R2, R29, 0x380, RZ, 0xc0, !PT ;  /* 0x000003801d027812 */ /* 0x000fe200078ec0ff */
[----:B------:R-:W-:-:S03]  /*a600*/  UIMAD UR10, UR4, UR13, UR10 ;  /* 0x0000000d040a72a4 */ /* 0x000fc6000f8e020a */
[----:B------:R-:W-:Y:S01]  /*a610*/  ULDC.64 UR12, c[0x0][0xae8] ;  /* 0x0002ba00000c7ab9 */ /* 0x000fe20000000a00 */
[----:B------:R-:W-:Y:S01]  /*a620*/  UIADD3 UR9, UR9, UR10, URZ ;  /* 0x0000000a09097290 */ /* 0x000fe2000fffe03f */
[----:B------:R-:W-:Y:S01]  /*a630*/  VIADD R28, R0, UR43 ;  /* 0x0000002b001c7c36 */ /* 0x000fe20008000000 */
[----:B------:R-:W-:Y:S01]  /*a640*/  UIMAD UR4, UR18, UR12, URZ ;  /* 0x0000000c120472a4 */ /* 0x000fe2000f8e023f */
[----:B------:R-:W-:Y:S01]  /*a650*/  SHF.R.U64 R2, R2, 0x3, RZ ;  /* 0x0000000302027819 */ /* 0x000fe200000012ff */
[----:B------:R-:W-:Y:S02]  /*a660*/  UIMAD.WIDE.U32 UR8, UR42, UR12, UR8 ;  /* 0x0000000c2a0872a5 */ /* 0x000fe4000f8e0008 */
[----:B------:R-:W-:Y:S01]  /*a670*/  UIMAD UR4, UR42, UR13, UR4 ;  /* 0x0000000d2a0472a4 */ /* 0x000fe2000f8e0204 */
[----:B------:R-:W-:Y:S01]  /*a680*/  LOP3.LUT R12, R2, R29, RZ, 0x3c, !PT ;  /* 0x0000001d020c7212 */ /* 0x000fe200078e3cff */
[----:B------:R-:W-:Y:S02]  /*a690*/  ULDC.64 UR10, c[0x0][0xaf0] ;  /* 0x0002bc00000a7ab9 */ /* 0x000fe40000000a00 */
[----:B------:R-:W-:-:S02]  /*a6a0*/  UIADD3 UR9, UR9, UR4, URZ ;  /* 0x0000000409097290 */ /* 0x000fc4000fffe03f */
[----:B------:R-:W-:Y:S01]  /*a6b0*/  UIMAD UR4, UR19, UR10, URZ ;  /* 0x0000000a130472a4 */ /* 0x000fe2000f8e023f */
[----:B-1----:R-:W-:-:S03]  /*a6c0*/  @P1 IMAD.HI.U32 R0, R28, R3, RZ ;  /* 0x000000031c001227 */ /* 0x002fc600078e00ff */
[----:B------:R-:W-:Y:S01]  /*a6d0*/  UIMAD UR4, UR7, UR11, UR4 ;  /* 0x0000000b070472a4 */ /* 0x000fe2000f8e0204 */
[----:B------:R-:W5:Y:S01]  /*a6e0*/  LD.E.128 R12, desc[UR48][R12.64] ;  /* 0x000000300c0c7980 */ /* 0x000f62000c101d00 */
[----:B------:R-:W-:Y:S01]  /*a6f0*/  UIMAD.WIDE.U32 UR8, UR7, UR10, UR8 ;  /* 0x0000000a070872a5 */ /* 0x000fe2000f8e0008 */
[----:B------:R-:W-:Y:S01]  /*a700*/  IMAD.MOV.U32 R29, RZ, RZ, R28 ;  /* 0x000000ffff1d7224 */ /* 0x000fe200078e001c */
[----:B0-----:R-:W-:Y:S01]  /*a710*/  @P1 SHF.R.U32.HI R29, RZ, R35, R0 ;  /* 0x00000023ff1d1219 */ /* 0x001fe20000011600 */
[----:B------:R-:W-:Y:S01]  /*a720*/  ULDC.64 UR10, c[0x0][0xae0] ;  /* 0x0002b800000a7ab9 */ /* 0x000fe20000000a00 */
[----:B------:R-:W-:Y:S01]  /*a730*/  UIADD3 UR4, UR9, UR4, URZ ;  /* 0x0000000409047290 */ /* 0x000fe2000fffe03f */
[----:B------:R-:W-:Y:S01]  /*a740*/  VIADD R34, R22, UR43 ;  /* 0x0000002b16227c36 */ /* 0x000fe20008000000 */
        /* <DEDUP_REMOVED lines=22> */
[----:B------:R-:W-:Y:S01]  /*a8b0*/  ULDC.64 UR8, c[0x0][0xa80] ;  /* 0x0002a00000087ab9 */ /* 0x000fe20000000a00 */
[----:B------:R-:W-:Y:S01]  /*a8c0*/  VIADD R0, R34, 0x30 ;  /* 0x0000003022007836 */ /* 0x000fe20000000000 */
[C---:B------:R-:W-:Y:S01]  /*a8d0*/  LEA R30, P0, R2.reuse, UR8, 0x1 ;  /* 0x00000008021e7c11 */ /* 0x040fe2000f8008ff */
[----:B------:R-:W-:Y:S02]  /*a8e0*/  IMAD.IADD R3, R3, 0x1, R29 ;  /* 0x0000000103037824 */ /* 0x000fe400078e021d */
[----:B------:R-:W-:Y:S02]  /*a8f0*/  VIADD R21, R21, 0x16820 ;  /* 0x0001682015157836 */ /* 0x000fe40000000000 */
[----:B0-----:R-:W0:Y:S01]  /*a900*/  SHFL.IDX PT, R20, R30, RZ, 0x181f ;  /* 0x00181fff1e147589 */ /* 0x001e2200000e0000 */
[----:B------:R-:W-:Y:S02]  /*a910*/  LEA.HI.X R32, R2, UR9, R3, 0x1, P0 ;  /* 0x0000000902207c11 */ /* 0x000fe400080f0c03 */
[----:B------:R-:W-:Y:S01]  /*a920*/  ISETP.GE.AND P0, PT, R19, UR4, PT ;  /* 0x0000000413007c0c */ /* 0x000fe2000bf06270 */
[----:B------:R-:W1:Y:S01]  /*a930*/  SHFL.IDX PT, R28, R30, 0x1, 0x181f ;  /* 0x00381f001e1c7f89 */ /* 0x000e6200000e0000 */
[----:B------:R-:W-:-:S02]  /*a940*/  IADD3 R2, R34, 0x60, RZ ;  /* 0x0000006022027810 */ /* 0x000fc40007ffe0ff */
[-C--:B------:R-:W-:Y:S01]  /*a950*/  ISETP.GE.OR P1, PT, R34, R37.reuse, P0 ;  /* 0x000000252200720c */ /* 0x080fe20000726670 */
[----:B------:R-:W2:Y:S01]  /*a960*/  SHFL.IDX PT, R36, R30, 0x2, 0x181f ;  /* 0x00581f001e247f89 */ /* 0x000ea200000e0000 */
[-C--:B------:R-:W-:Y:S01]  /*a970*/  ISETP.GE.OR P2, PT, R0, R37.reuse, P0 ;  /* 0x000000250000720c */ /* 0x080fe20000746670 */
[----:B------:R-:W-:Y:S01]  /*a980*/  VIADD R0, R34, 0x90 ;  /* 0x0000009022007836 */ /* 0x000fe20000000000 */
[-C--:B------:R-:W-:Y:S01]  /*a990*/  ISETP.GE.OR P3, PT, R2, R37.reuse, P0 ;  /* 0x000000250200720c */ /* 0x080fe20000766670 */
[----:B------:R-:W2:Y:S01]  /*a9a0*/  SHFL.IDX PT, R3, R32, RZ, 0x181f ;  /* 0x00181fff20037589 */ /* 0x000ea200000e0000 */
[----:B------:R-:W-:Y:S02]  /*a9b0*/  PRMT R21, RZ, 0x654, R21 ;  /* 0x00000654ff157816 */ /* 0x000fe40000000015 */
[----:B------:R-:W-:Y:S01]  /*a9c0*/  ISETP.GE.OR P0, PT, R0, R37, P0 ;  /* 0x000000250000720c */ /* 0x000fe20000706670 */
[----:B------:R-:W2:Y:S01]  /*a9d0*/  SHFL.IDX PT, R29, R32, 0x1, 0x181f ;  /* 0x00381f00201d7f89 */ /* 0x000ea200000e0000 */
[----:B------:R2:W-:Y:S03]  /*a9e0*/  SYNCS.ARRIVE.TRANS64.RED.A1T0 RZ, [R21+URZ], RZ ;  /* 0x000000ff15ff79a7 */ /* 0x0005e6000810043f */
[----:B------:R-:W2:Y:S01]  /*a9f0*/  SHFL.IDX PT, R33, R32, 0x2, 0x181f ;  /* 0x00581f0020217f89 */ /* 0x000ea200000e0000 */
[----:B0-----:R-:W-:-:S03]  /*aa00*/  @!P1 LEA R2, P4, R19, R20, 0x1 ;  /* 0x0000001413029211 */ /* 0x001fc600078808ff */
[----:B------:R-:W0:Y:S01]  /*aa10*/  SHFL.IDX PT, R30, R30, 0x3, 0x181f ;  /* 0x00781f001e1e7f89 */ /* 0x000e2200000e0000 */
[----:B-1----:R-:W-:-:S03]  /*aa20*/  @!P2 LEA R20, P5, R19, R28, 0x1 ;  /* 0x0000001c1314a211 */ /* 0x002fc600078a08ff */
[----:B------:R-:W1:Y:S01]  /*aa30*/  SHFL.IDX PT, R32, R32, 0x3, 0x181f ;  /* 0x00781f0020207f89 */ /* 0x000e6200000e0000 */
[C---:B--2---:R-:W-:Y:S02]  /*aa40*/  @!P3 LEA R28, P6, R19.reuse, R36, 0x1 ;  /* 0x00000024131cb211 */ /* 0x044fe400078c08ff */
[C-C-:B------:R-:W-:Y:S02]  /*aa50*/  @!P1 LEA.HI.X R3, R19.reuse, R3, R156.reuse, 0x1, P4 ;  /* 0x0000000313039211 */ /* 0x140fe400020f0c9c */
[C-C-:B------:R-:W-:Y:S02]  /*aa60*/  @!P2 LEA.HI.X R21, R19.reuse, R29, R156.reuse, 0x1, P5 ;  /* 0x0000001d1315a211 */ /* 0x140fe400028f0c9c */
[----:B------:R-:W-:Y:S01]  /*aa70*/  @!P3 LEA.HI.X R29, R19, R33, R156, 0x1, P6 ;  /* 0x00000021131db211 */ /* 0x000fe200030f0c9c */
[----:B---3--:R2:W-:Y:S04]  /*aa80*/  @!P1 ST.E.128 desc[UR48][R2.64], R4 ;  /* 0x0000000402009985 */ /* 0x0085e8000c101d30 */
[----:B----4-:R2:W-:Y:S04]  /*aa90*/  @!P2 ST.E.128 desc[UR48][R20.64], R8 ;  /* 0x000000081400a985 */ /* 0x0105e8000c101d30 */
[----:B------:R2:W-:Y:S01]  /*aaa0*/  @!P3 ST.E.128 desc[UR48][R28.64], R24 ;  /* 0x000000181c00b985 */ /* 0x0005e2000c101d30 */
[----:B01----:R-:W-:Y:S05]  /*aab0*/  @P0 BRA `(.L_x_14684) ;  /* 0x00000008006c0947 */ /* 0x003fea0003800000 */
[----:B--2---:R-:W-:-:S04]  /*aac0*/  LEA R2, P0, R19, R30, 0x1 ;  /* 0x0000001e13027211 */ /* 0x004fc800078008ff */
[----:B------:R-:W-:-:S05]  /*aad0*/  LEA.HI.X R3, R19, R32, R156, 0x1, P0 ;  /* 0x0000002013037211 */ /* 0x000fca00000f0c9c */
[----:B-----5:R0:W-:Y:S01]  /*aae0*/  ST.E.128 desc[UR48][R2.64], R12 ;  /* 0x0000000c02007985 */ /* 0x0201e2000c101d30 */
[----:B------:R-:W-:Y:S05]  /*aaf0*/  BRA `(.L_x_14684) ;  /* 0x00000008005c7947 */ /* 0x000fea0003800000 */
.L_x_14682:
        /* <DEDUP_REMOVED lines=14> */
[----:B------:R-:W-:-:S05]  /*abe0*/  IMAD.U32 R0, RZ, RZ, UR4 ;  /* 0x00000004ff007e24 */ /* 0x000fca000f8e00ff */
        /* <DEDUP_REMOVED lines=9> */
[----:B------:R-:W-:-:S10]  /*ac80*/  ISETP.GE.AND P1, PT, R157, 0xc0, PT ;  /* 0x000000c09d00780c */ /* 0x000fd40003f26270 */
[----:B------:R-:W0:Y:S01]  /*ac90*/  @P0 LDC R9, c[0x0][0xbec] ;  /* 0x0002fb00ff090b82 */ /* 0x000e220000000800 */
[----:B--2---:R-:W-:-:S13]  /*aca0*/  @P2 R2UR UR4, R6 ;  /* 0x00000000060422ca */ /* 0x004fda00000e0000 */
[----:B------:R-:W-:Y:S01]  /*acb0*/  USHF.R.S32.HI UR10, URZ, 0x1f, UR4 ;  /* 0x0000001f3f0a7899 */ /* 0x000fe20008011404 */
[----:B01----:R-:W-:Y:S11]  /*acc0*/  @P3 BRA `(.L_x_14685) ;  /* 0x0000000000103947 */ /* 0x003ff60003800000 */
[----:B------:R-:W-:Y:S05]  /*acd0*/  @!P2 BRA `(.L_x_14685) ;  /* 0x00000000000ca947 */ /* 0x000fea0003800000 */
[----:B------:R-:W2:Y:S04]  /*ace0*/  LDG.E R5, desc[UR48][R2.64] ;  /* 0x0000003002057981 */ /* 0x000ea8000c1e1900 */
[----:B-----5:R-:W2:Y:S02]  /*acf0*/  LDG.E R0, desc[UR48][R2.64+0x4] ;  /* 0x0000043002007981 */ /* 0x020ea4000c1e1900 */
[----:B--2---:R-:W-:-:S07]  /*ad00*/  IMAD.IADD R0, R0, 0x1, -R5 ;  /* 0x0000000100007824 */ /* 0x004fce00078e0a05 */
.L_x_14685:
[----:B------:R-:W-:Y:S01]  /*ad10*/  USEL UR40, UR40, URZ, !UP0 ;  /* 0x0000003f28287287 */ /* 0x000fe2000c000000 */
[----:B------:R-:W-:Y:S01]  /*ad20*/  BSSY B1, `(.L_x_14686) ;  /* 0x000002c000017945 */ /* 0x000fe20003800000 */
[----:B------:R-:W-:-:S03]  /*ad30*/  USEL UR41, UR41, URZ, !UP0 ;  /* 0x0000003f29297287 */ /* 0x000fc6000c000000 */
[----:B------:R-:W-:Y:S09]  /*ad40*/  @P1 BRA `(.L_x_14687) ;  /* 0x0000000000a41947 */ /* 0x000ff20003800000 */
        /* <DEDUP_REMOVED lines=26> */
[C---:B------:R-:W-:Y:S02]  /*aef0*/  IADD3 R5, -R2.reuse, RZ, RZ ;  /* 0x000000ff02057210 */ /* 0x040fe40007ffe1ff */
[----:B------:R-:W-:Y:S02]  /*af00*/  SHF.R.S32.HI R3, RZ, 0x1f, R2 ;  /* 0x0000001fff037819 */ /* 0x000fe40000011402 */
[----:B------:R-:W-:Y:S01]  /*af10*/  IADD3 R2, P1, R2, UR8, RZ ;  /* 0x0000000802027c10 */ /* 0x000fe2000ff3e0ff */
[----:B------:R-:W-:-:S03]  /*af20*/  IMAD R5, R7, R5, R4 ;  /* 0x0000000507057224 */ /* 0x000fc600078e0204 */
[----:B------:R-:W-:Y:S01]  /*af30*/  IADD3.X R3, R3, UR9, R6, P1, !PT ;  /* 0x0000000903037c10 */ /* 0x000fe20008ffe406 */
[----:B------:R-:W-:Y:S01]  /*af40*/  ULDC.64 UR8, c[0x0][0xb50] ;  /* 0x0002d40000087ab9 */ /* 0x000fe20000000a00 */
        /* <DEDUP_REMOVED lines=9> */
.L_x_14687:
[----:B------:R-:W-:Y:S05]  /*afe0*/  BSYNC B1 ;  /* 0x0000000000017941 */ /* 0x000fea0003800000 */
.L_x_14686:
[----:B0-----:R-:W0:Y:S01]  /*aff0*/  @P0 LDC R3, c[0x0][0xbf0] ;  /* 0x0002fc00ff030b82 */ /* 0x001e220000000800 */
[----:B------:R-:W-:Y:S01]  /*b000*/  ULDC.64 UR12, c[0x0][0xaa0] ;  /* 0x0002a800000c7ab9 */ /* 0x000fe20000000a00 */
[----:B------:R-:W-:Y:S01]  /*b010*/  IMAD R2, R18, 0x30, R22 ;  /* 0x0000003012027824 */ /* 0x000fe200078e0216 */
[----:B------:R-:W-:Y:S01]  /*b020*/  UIMAD UR7, UR10, UR12, URZ ;  /* 0x0000000c0a0772a4 */ /* 0x000fe2000f8e023f */
[----:B------:R-:W-:Y:S01]  /*b030*/  IADD3 R20, R22, UR43, RZ ;  /* 0x0000002b16147c10 */ /* 0x000fe2000fffe0ff */
        /* <DEDUP_REMOVED lines=67> */
.L_x_14684:
[----:B------:R-:W-:Y:S05]  /*b470*/  BSYNC B0 ;  /* 0x0000000000007941 */ /* 0x000fea0003800000 */
.L_x_14681:
[----:B------:R-:W-:Y:S02]  /*b480*/  ULDC UR4, c[0x0][0xc3c] ;  /* 0x00030f0000047ab9 */ /* 0x000fe40000000800 */
[----:B------:R-:W-:-:S13]  /*b490*/  ISETP.GE.AND P0, PT, R31, UR4, PT ;  /* 0x000000041f007c0c */ /* 0x000fda000bf06270 */
[----:B------:R-:W-:Y:S05]  /*b4a0*/  @!P0 BRA `(.L_x_14688) ;  /* 0xffffff58004c8947 */ /* 0x000fea000383ffff */
[----:B------:R-:W-:Y:S05]  /*b4b0*/  EXIT ;  /* 0x000000000000794d */ /* 0x000fea0003800000 */
.L_x_14645:
[----:B------:R-:W-:-:S08]  /*b4c0*/  NOP ;  /* 0x0000000000007918 */ /* 0x000fd00000000000 */
[----:B------:R-:W0:-:S00]  /*b4d0*/  USETMAXREG.DEALLOC.CTAPOOL 0x20 ;  /* 0x00000020000079c8 */ /* 0x000e0000080e0500 */
        /* <DEDUP_REMOVED lines=14> */
.L_x_14689:
        /* <DEDUP_REMOVED lines=42> */
.L_x_14695:
        /* <DEDUP_REMOVED lines=12> */
.L_x_14694:
[----:B------:R-:W-:Y:S05]  /*b920*/  BSYNC B0 ;  /* 0x0000000000007941 */ /* 0x000fea0003800000 */
.L_x_14693:
        /* <DEDUP_REMOVED lines=16> */
[----:B0-----:R-:W-:-:S05]  /*ba30*/  IMAD R3, R3, UR5, RZ ;  /* 0x0000000503037c24 */ /* 0x001fca000f8e02ff */
[----:B------:R-:W-:-:S04]  /*ba40*/  IADD3 R4, R3, R4, RZ ;  /* 0x0000000403047210 */ /* 0x000fc80007ffe0ff */
[----:B------:R-:W-:-:S13]  /*ba50*/  ISETP.GT.AND P6, PT, R4, UR6, PT ;  /* 0x0000000604007c0c */ /* 0x000fda000bfc4270 */
[----:B------:R-:W-:Y:S05]  /*ba60*/  @!P6 BRA `(.L_x_14695) ;  /* 0xfffffffc007ce947 */ /* 0x000fea000383ffff */
[----:B------:R-:W-:-:S07]  /*ba70*/  IMAD.MOV.U32 R6, RZ, RZ, R9 ;  /* 0x000000ffff067224 */ /* 0x000fce00078e0009 */
.L_x_14691:
        /* <DEDUP_REMOVED lines=21> */
.L_x_14696:
        /* <DEDUP_REMOVED lines=58> */
.L_x_14692:
[----:B------:R-:W-:Y:S02]  /*bf70*/  IMAD.MOV.U32 R17, RZ, RZ, RZ ;  /* 0x000000ffff117224 */ /* 0x000fe400078e00ff */
[----:B------:R-:W-:Y:S02]  /*bf80*/  IMAD.U32 R16, RZ, RZ, UR6 ;  /* 0x00000006ff107e24 */ /* 0x000fe4000f8e00ff */
[----:B------:R-:W-:-:S07]  /*bf90*/  IMAD.MOV.U32 R18, RZ, RZ, RZ ;  /* 0x000000ffff127224 */ /* 0x000fce00078e00ff */
.L_x_14697:
[----:B------:R-:W-:-:S13]  /*bfa0*/  ISETP.NE.AND P0, PT, R5, RZ, PT ;  /* 0x000000ff0500720c */ /* 0x000fda0003f05270 */
[----:B------:R-:W0:Y:S01]  /*bfb0*/  @!P0 S2R R3, SR_CgaCtaId ;  /* 0x0000000000038919 */ /* 0x000e220000008800 */
[----:B------:R-:W-:-:S04]  /*bfc0*/  @!P0 MOV R0, 0x400 ;  /* 0x0000040000008802 */ /* 0x000fc80000000f00 */
[----:B0-----:R-:W-:-:S05]  /*bfd0*/  @!P0 LEA R0, R3, R0, 0x18 ;  /* 0x0000000003008211 */ /* 0x001fca00078ec0ff */
[----:B------:R0:W-:Y:S01]  /*bfe0*/  @!P0 STS.128 [R0+0x168d0], R16 ;  /* 0x0168d01000008388 */ /* 0x0001e20000000c00 */
[----:B------:R-:W-:Y:S06]  /*bff0*/  BAR.ARV 0x5, 0x200 ;  /* 0x0148000000007b1d */ /* 0x000fec0000002000 */
.L_x_14690:
[----:B------:R2:W-:Y:S01]  /*c000*/  STL [R1+0x28], RZ ;  /* 0x000028ff01007387 */ /* 0x0005e20000100800 */
[----:B------:R-:W-:Y:S01]  /*c010*/  ULDC UR4, c[0x0][0xc3c] ;  /* 0x00030f0000047ab9 */ /* 0x000fe20000000800 */
[----:B------:R-:W-:Y:S01]  /*c020*/  IMAD.MOV.U32 R27, RZ, RZ, 0x1 ;  /* 0x00000001ff1b7424 */ /* 0x000fe200078e00ff */
[----:B-1----:R-:W-:Y:S02]  /*c030*/  ISETP.GE.AND P0, PT, R19, UR4, PT ;  /* 0x0000000413007c0c */ /* 0x002fe4000bf06270 */
[----:B------:R-:W-:-:S11]  /*c040*/  MOV R23, RZ ;  /* 0x000000ff00177202 */ /* 0x000fd60000000f00 */
        /* <DEDUP_REMOVED lines=23> */
.L_x_14788:
[----:B0-----:R-:W0:Y:S02]  /*c1c0*/  LDC.64 R2, c[0x0][0xc88] ;  /* 0x00032200ff027b82 */ /* 0x001e240000000a00 */
[----:B0-----:R-:W-:-:S05]  /*c1d0*/  IMAD.WIDE R2, R19, 0x4, R2 ;  /* 0x0000000413027825 */ /* 0x001fca00078e0202 */
[----:B--2---:R-:W2:Y:S01]  /*c1e0*/  LDG.E R10, desc[UR48][R2.64] ;  /* 0x00000030020a7981 */ /* 0x004ea2000c1e1900 */
[----:B------:R-:W-:Y:S05]  /*c1f0*/  YIELD ;  /* 0x0000000000007946 */ /* 0x000fea0003800000 */
[----:B------:R-:W-:Y:S01]  /*c200*/  ULDC.64 UR4, c[0x0][0xa28] ;  /* 0x00028a0000047ab9 */ /* 0x000fe20000000a00 */
[----:B---3--:R-:W-:Y:S01]  /*c210*/  IMAD.MOV.U32 R0, RZ, RZ, RZ ;  /* 0x000000ffff007224 */ /* 0x008fe200078e00ff */
        /* <DEDUP_REMOVED lines=15> */
[----:B------:R-:W-:Y:S02]  /*c310*/  ISETP.NE.AND.EX P1, PT, RZ, UR5, PT, P1 ;  /* 0x00000005ff007c0c */ /* 0x000fe4000bf25310 */
[----:B------:R-:W-:Y:S02]  /*c320*/  ISETP.NE.U32.AND P2, PT, RZ, UR8, PT ;  /* 0x00000008ff007c0c */ /* 0x000fe4000bf45070 */
[----:B------:R-:W-:Y:S02]  /*c330*/  ISETP.NE.U32.AND P0, PT, RZ, UR6, PT ;  /* 0x00000006ff007c0c */ /* 0x000fe4000bf05070 */
[----:B------:R-:W-:Y:S02]  /*c340*/  ISETP.NE.AND.EX P2, PT, RZ, UR9, PT, P2 ;  /* 0x00000009ff007c0c */ /* 0x000fe4000bf45320 */
[----:B------:R-:W-:Y:S02]  /*c350*/  ISETP.NE.AND.EX P0, PT, RZ, UR7, PT, P0 ;  /* 0x00000007ff007c0c */ /* 0x000fe4000bf05300 */
[----:B-1----:R-:W-:-:S02]  /*c360*/  IADD3 R2, P3, R24, UR4, RZ ;  /* 0x0000000418027c10 */ /* 0x002fc4000ff7e0ff */
[C---:B0-----:R-:W-:Y:S02]  /*c370*/  IADD3 R4, P4, R24.reuse, UR6, RZ ;  /* 0x0000000618047c10 */ /* 0x041fe4000ff9e0ff */
[C---:B------:R-:W-:Y:S01]  /*c380*/  IADD3.X R3, R25.reuse, UR5, RZ, P3, !PT ;  /* 0x0000000519037c10 */ /* 0x040fe20009ffe4ff */
[----:B------:R-:W-:Y:S01]  /*c390*/  ULDC UR4, c[0x0][0x288] ;  /* 0x0000a20000047ab9 */ /* 0x000fe20000000800 */
[----:B------:R-:W-:Y:S02]  /*c3a0*/  MOV R28, RZ ;  /* 0x000000ff001c7202 */ /* 0x000fe40000000f00 */
        /* <DEDUP_REMOVED lines=18> */
[----:B------:R-:W-:Y:S06]  /*c4d0*/  @P2 BRA `(.L_x_14699) ;  /* 0x0000000000142947 */ /* 0x000fec0003800000 */
[----:B------:R-:W-:Y:S05]  /*c4e0*/  @!P1 BRA `(.L_x_14699) ;  /* 0x0000000000109947 */ /* 0x000fea0003800000 */
[----:B------:R-:W2:Y:S04]  /*c4f0*/  LDG.E R7, desc[UR48][R2.64] ;  /* 0x0000003002077981 */ /* 0x000ea8000c1e1900 */
[----:B0-----:R-:W2:Y:S02]  /*c500*/  LDG.E R8, desc[UR48][R2.64+0x4] ;  /* 0x0000043002087981 */ /* 0x001ea4000c1e1900 */
[----:B--2---:R-:W-:-:S05]  /*c510*/  IMAD.IADD R9, R8, 0x1, -R7 ;  /* 0x0000000108097824 */ /* 0x004fca00078e0a07 */
[----:B------:R1:W-:Y:S02]  /*c520*/  STL [R1+0x14], R9 ;  /* 0x0000140901007387 */ /* 0x0003e40000100800 */
.L_x_14699:
        /* <DEDUP_REMOVED lines=10> */
.L_x_14700:
[----:B------:R-:W-:Y:S05]  /*c5d0*/  @!P0 BRA `(.L_x_14701) ;  /* 0x00000000000c8947 */ /* 0x000fea0003800000 */
[----:B------:R-:W2:Y:S04]  /*c5e0*/  LDG.E R3, desc[UR48][R4.64] ;  /* 0x0000003004037981 */ /* 0x000ea8000c1e1900 */
[----:B------:R-:W2:Y:S02]  /*c5f0*/  LDG.E R6, desc[UR48][R4.64+0x4] ;  /* 0x0000043004067981 */ /* 0x000ea4000c1e1900 */
[----:B--2---:R-:W-:-:S07]  /*c600*/  IMAD.IADD R6, R6, 0x1, -R3 ;  /* 0x0000000106067824 */ /* 0x004fce00078e0a03 */
.L_x_14701:
[----:B--2---:R-:W2:Y:S01]  /*c610*/  LDC R2, c[0x0][0x448] ;  /* 0x00011200ff027b82 */ /* 0x004ea20000000800 */
[----:B-----5:R-:W-:Y:S01]  /*c620*/  IMAD.IADD R6, R6, 0x1, -R0 ;  /* 0x0000000106067824 */ /* 0x020fe200078e0a00 */
[----:B------:R-:W-:Y:S01]  /*c630*/  BSSY B7, `(.L_x_14702) ;  /* 0x000035e000077945 */ /* 0x000fe20003800000 */
[----:B------:R-:W-:-:S04]  /*c640*/  IMAD R0, R17, 0xc0, RZ ;  /* 0x000000c011007824 */ /* 0x000fc800078e02ff */
[----:B------:R-:W-:Y:S01]  /*c650*/  VIADD R0, R0, 0xbf ;  /* 0x000000bf00007836 */ /* 0x000fe20000000000 */
[----:B--2---:R-:W-:-:S13]  /*c660*/  ISETP.NE.AND P0, PT, R2, 0x1, PT ;  /* 0x000000010200780c */ /* 0x004fda0003f05270 */
[----:B------:R-:W2:Y:S08]  /*c670*/  @P0 LDC R3, c[0x0][0x44c] ;  /* 0x00011300ff030b82 */ /* 0x000eb00000000800 */
[----:B------:R-:W3:Y:S01]  /*c680*/  @P0 LDC R2, c[0x0][0x450] ;  /* 0x00011400ff020b82 */ /* 0x000ee20000000800 */
[----:B--2---:R-:W-:-:S05]  /*c690*/  @P0 IMAD.HI.U32 R3, R0, R3, RZ ;  /* 0x0000000300030227 */ /* 0x004fca00078e00ff */
[----:B---3--:R-:W-:Y:S02]  /*c6a0*/  @P0 SHF.R.U32.HI R0, RZ, R2, R3 ;  /* 0x00000002ff000219 */ /* 0x008fe40000011603 */
[C---:B------:R-:W-:Y:S01]  /*c6b0*/  IADD3 R3, R6.reuse, 0x80, -R9 ;  /* 0x0000008006037810 */ /* 0x040fe20007ffe809 */
[----:B------:R-:W-:-:S03]  /*c6c0*/  VIADD R6, R6, 0x7f ;  /* 0x0000007f06067836 */ /* 0x000fc60000000000 */
[----:B------:R-:W-:Y:S02]  /*c6d0*/  IADD3 R0, R3, R0, RZ ;  /* 0x0000000003007210 */ /* 0x000fe40007ffe0ff */
[----:B------:R-:W-:Y:S02]  /*c6e0*/  SHF.R.S32.HI R3, RZ, 0x1f, R6 ;  /* 0x0000001fff037819 */ /* 0x000fe40000011406 */
[----:B------:R-:W-:Y:S02]  /*c6f0*/  SHF.R.S32.HI R5, RZ, 0x1f, R0 ;  /* 0x0000001fff057819 */ /* 0x000fe40000011400 */
[----:B------:R-:W-:Y:S02]  /*c700*/  LEA.HI R3, R3, R6, RZ, 0x7 ;  /* 0x0000000603037211 */ /* 0x000fe400078f38ff */
[----:B------:R-:W-:Y:S02]  /*c710*/  LEA.HI R5, R5, R0, RZ, 0x7 ;  /* 0x0000000005057211 */ /* 0x000fe400078f38ff */
[----:B------:R-:W-:-:S02]  /*c720*/  SHF.R.S32.HI R3, RZ, 0x7, R3 ;  /* 0x00000007ff037819 */ /* 0x000fc40000011403 */
[----:B------:R-:W-:-:S04]  /*c730*/  SHF.R.S32.HI R0, RZ, 0x7, R5 ;  /* 0x00000007ff007819 */ /* 0x000fc80000011405 */
        /* <DEDUP_REMOVED lines=21> */
.L_x_14703:
        /* <DEDUP_REMOVED lines=15> */
[----:B0-----:R-:W-:Y:S02]  /*c980*/  IMAD.MOV.U32 R8, RZ, RZ, 0x70 ;  /* 0x00000070ff087424 */ /* 0x001fe400078e00ff */
[----:B------:R-:W-:Y:S02]  /*c990*/  IMAD.MOV.U32 R12, RZ, RZ, 0x1 ;  /* 0x00000001ff0c7424 */ /* 0x000fe400078e00ff */
[----:B------:R-:W-:-:S07]  /*c9a0*/  IMAD.MOV.U32 R13, RZ, RZ, RZ ;  /* 0x000000ffff0d7224 */ /* 0x000fce00078e00ff */
[----:B------:R-:W-:-:S07]  /*c9b0*/  LEPC R20, `(.L_x_14706) ;  /* 0x000000001014794e */ /* 0x000fce0000000000 */
[----:B-12---:R-:W-:Y:S05]  /*c9c0*/  CALL.ABS.NOINC R2 ;  /* 0x0000000002007343 */ /* 0x006fea0003c00000 */
.L_x_14706:
[----:B------:R-:W-:Y:S05]  /*c9d0*/  BSYNC B6 ;  /* 0x0000000000067941 */ /* 0x000fea0003800000 */
.L_x_14705:
[----:B------:R-:W-:Y:S01]  /*c9e0*/  IADD3 R0, R22, 0x400, RZ ;  /* 0x0000040016007810 */ /* 0x000fe20007ffe0ff */
[----:B------:R-:W-:Y:S03]  /*c9f0*/  BSSY B6, `(.L_x_14707) ;  /* 0x0000022000067945 */ /* 0x000fe60003800000 */
        /* <DEDUP_REMOVED lines=13> */
[----:B0-----:R-:W-:Y:S02]  /*cad0*/  IMAD.MOV.U32 R8, RZ, RZ, 0x70 ;  /* 0x00000070ff087424 */ /* 0x001fe400078e00ff */
[----:B------:R-:W-:Y:S02]  /*cae0*/  IMAD.MOV.U32 R12, RZ, RZ, 0x1 ;  /* 0x00000001ff0c7424 */ /* 0x000fe400078e00ff */
[----:B--2---:R-:W-:-:S07]  /*caf0*/  IMAD.MOV.U32 R13, RZ, RZ, RZ ;  /* 0x000000ffff0d7224 */ /* 0x004fce00078e00ff */
[----:B------:R-:W-:-:S07]  /*cb00*/  LEPC R20, `(.L_x_14709) ;  /* 0x000000001014794e */ /* 0x000fce0000000000 */
[----:B-1-3--:R-:W-:Y:S05]  /*cb10*/  CALL.ABS.NOINC R2 ;  /* 0x0000000002007343 */ /* 0x00afea0003c00000 */
.L_x_14709:
        /* <DEDUP_REMOVED lines=15> */
.L_x_14708:
[----:B------:R-:W-:Y:S05]  /*cc10*/  BSYNC B6 ;  /* 0x0000000000067941 */ /* 0x000fea0003800000 */
.L_x_14707:
[----:B------:R-:W-:Y:S01]  /*cc20*/  ULDC.64 UR4, c[0x0][0x9f8] ;  /* 0x00027e0000047ab9 */ /* 0x000fe20000000a00 */
[----:B------:R-:W2:Y:S01]  /*cc30*/  LDL R20, [R1+0xc] ;  /* 0x00000c0001147983 */ /* 0x000ea20000100800 */
[----:B------:R-:W-:Y:S01]  /*cc40*/  ISETP.NE.U32.AND P0, PT, RZ, UR4, PT ;  /* 0x00000004ff007c0c */ /* 0x000fe2000bf05070 */
[----:B------:R-:W3:Y:S03]  /*cc50*/  LDC.64 R2, c[0x0][0x418] ;  /* 0x00010600ff027b82 */ /* 0x000ee60000000a00 */
        /* <DEDUP_REMOVED lines=16> */
.L_x_14804:
        /* <DEDUP_REMOVED lines=8> */
.L_x_14807:
[----:B------:R-:W-:Y:S05]  /*cde0*/  @!P6 BRA `(.L_x_14711) ;  /* 0x0000000000dce947 */ /* 0x000fea0003800000 */
[----:B------:R-:W-:-:S04]  /*cdf0*/  ISETP.NE.U32.AND P0, PT, R2, RZ, PT ;  /* 0x000000ff0200720c */ /* 0x000fc80003f05070 */
[----:B------:R-:W-:-:S13]  /*ce00*/  ISETP.NE.AND.EX P0, PT, R3, RZ, PT, P0 ;  /* 0x000000ff0300720c */ /* 0x000fda0003f05300 */
[----:B------:R-:W-:Y:S05]  /*ce10*/  @!P0 BRA `(.L_x_14713) ;  /* 0x0000000000448947 */ /* 0x000fea0003800000 */
[----:B--2---:R-:W2:Y:S01]  /*ce20*/  LDC R0, c[0x0][0x43c] ;  /* 0x00010f00ff007b82 */ /* 0x004ea20000000800 */
[----:B------:R-:W-:Y:S01]  /*ce30*/  ULDC.64 UR4, c[0x0][0x428] ;  /* 0x00010a0000047ab9 */ /* 0x000fe20000000a00 */
[----:B--2---:R-:W-:-:S13]  /*ce40*/  ISETP.NE.AND P0, PT, R0, 0x1, PT ;  /* 0x000000010000780c */ /* 0x004fda0003f05270 */
[----:B------:R-:W2:Y:S02]  /*ce50*/  @P0 LDC.64 R4, c[0x0][0x440] ;  /* 0x00011000ff040b82 */ /* 0x000ea40000000a00 */
[----:B--2---:R-:W-:-:S04]  /*ce60*/  @P0 IMAD.HI.U32 R6, R25, R4, RZ ;  /* 0x0000000419060227 */ /* 0x004fc800078e00ff */
        /* <DEDUP_REMOVED lines=8> */
[----:B------:R-:W-:-:S04]  /*cef0*/  LEA R2, P0, R4, R2, 0x2 ;  /* 0x0000000204027211 */ /* 0x000fc800078010ff */
[----:B------:R-:W-:-:S04]  /*cf00*/  IADD3 R0, R5, R0, RZ ;  /* 0x0000000005007210 */ /* 0x000fc80007ffe0ff */
[----:B------:R-:W-:-:S05]  /*cf10*/  LEA.HI.X R3, R4, R3, R0, 0x2, P0 ;  /* 0x0000000304037211 */ /* 0x000fca00000f1400 */
[----:B------:R3:W5:Y:S02]  /*cf20*/  LDG.E R24, desc[UR48][R2.64] ;  /* 0x0000003002187981 */ /* 0x000764000c1e1900 */
.L_x_14713:
[----:B---3--:R-:W-:Y:S01]  /*cf30*/  IMAD R3, R23, 0x8, R22 ;  /* 0x0000000817037824 */ /* 0x008fe200078e0216 */
[----:B--2---:R-:W-:-:S04]  /*cf40*/  SHF.L.U32 R0, R27, 0x1f, RZ ;  /* 0x0000001f1b007819 */ /* 0x004fc800000006ff */
[----:B------:R-:W2:Y:S02]  /*cf50*/  SYNCS.PHASECHK.TRANS64.TRYWAIT P0, [R3+URZ+0x16840], R0 ;  /* 0x01684000030075a7 */ /* 0x000ea4000800017f */
[----:B--2---:R-:W-:Y:S05]  /*cf60*/  @!P0 BRA `(.L_x_14714) ;  /* 0x0000004000188947 */ /* 0x004fea0003800000 */
.L_x_14808:
        /* <DEDUP_REMOVED lines=11> */
.L_x_14715:
[----:B--2---:R-:W-:Y:S01]  /*d020*/  IMAD R0, R23, 0x4000, R22 ;  /* 0x0000400017007824 */ /* 0x004fe200078e0216 */
        /* <DEDUP_REMOVED lines=8> */
[----:B------:R-:W-:Y:S02]  /*d0b0*/  R2UR UR12, R18 ;  /* 0x00000000120c72ca */ /* 0x000fe400000e0000 */
[----:B-----5:R-:W-:-:S02]  /*d0c0*/  R2UR UR13, R24 ;  /* 0x00000000180d72ca */ /* 0x020fc400000e0000 */
[----:B------:R-:W-:Y:S01]  /*d0d0*/  PLOP3.LUT P0, PT, PT, PT, PT, 0x80, 0x0 ;  /* 0x000000000000781c */ /* 0x000fe20003f0f070 */
[----:B------:R-:W-:-:S03]  /*d0e0*/  UIADD3 UR9, UR9, 0x16830, URZ ;  /* 0x0001683009097890 */ /* 0x000fc6000fffe03f */
[----:B------:R-:W-:Y:S01]  /*d0f0*/  P2R R0, PR, RZ, 0x1 ;  /* 0x00000001ff007803 */ /* 0x000fe20000000000 */
[----:B------:R-:W-:Y:S02]  /*d100*/  ULEA UR11, UR11, UR4, 0x7 ;  /* 0x000000040b0b7291 */ /* 0x000fe4000f8e383f */
[----:B------:R-:W-:Y:S01]  /*d110*/  UIADD3 UR8, UR8, 0xe400, URZ ;  /* 0x0000e40008087890 */ /* 0x000fe2000fffe03f */
[----:B------:R-:W-:Y:S01]  /*d120*/  UMOV UR4, 0x0 ;  /* 0x0000000000047882 */ /* 0x000fe20000000000 */
[----:B------:R3:W-:Y:S07]  /*d130*/  STL [R1], R0 ;  /* 0x0000000001007387 */ /* 0x0007ee0000100800 */
[----:B------:R3:W-:Y:S01]  /*d140*/  UTMALDG.4D [UR8], [UR6], desc[UR4] ;  /* 0x00000408060075b4 */ /* 0x0007e20008019000 */
[----:B------:R-:W-:-:S02]  /*d150*/  NOP ;  /* 0x0000000000007918 */ /* 0x000fc40000000000 */
.L_x_14711:
[----:B------:R-:W2:Y:S04]  /*d160*/  LDL.LU R3, [R1+0x10] ;  /* 0x0000100001037983 */ /* 0x000ea80000300800 */
[----:B------:R-:W4:Y:S04]  /*d170*/  LDL.LU R5, [R1+0x8] ;  /* 0x0000080001057983 */ /* 0x000f280000300800 */
[----:B------:R-:W5:Y:S01]  /*d180*/  LDL.LU R4, [R1+0x18] ;  /* 0x0000180001047983 */ /* 0x000f620000300800 */
        /* <DEDUP_REMOVED lines=9> */
[----:B--2---:R-:W-:Y:S02]  /*d220*/  SHF.R.S32.HI R0, RZ, 0x1f, R3 ;  /* 0x0000001fff007819 */ /* 0x004fe40000011403 */
[----:B----4-:R-:W-:-:S03]  /*d230*/  SEL R5, R5, RZ, !P0 ;  /* 0x000000ff05057207 */ /* 0x010fc60004000000 */
[----:B------:R-:W-:Y:S01]  /*d240*/  IMAD R0, R0, UR4, RZ ;  /* 0x0000000400007c24 */ /* 0x000fe2000f8e02ff */
[----:B-----5:R-:W-:-:S03]  /*d250*/  SEL R4, R4, RZ, !P0 ;  /* 0x000000ff04047207 */ /* 0x020fc60004000000 */
        /* <DEDUP_REMOVED lines=21> */
[----:B0-----:R-:W-:Y:S02]  /*d3b0*/  IMAD.MOV.U32 R8, RZ, RZ, 0x70 ;  /* 0x00000070ff087424 */ /* 0x001fe400078e00ff */
[----:B------:R-:W-:Y:S02]  /*d3c0*/  IMAD.MOV.U32 R12, RZ, RZ, 0x1 ;  /* 0x00000001ff0c7424 */ /* 0x000fe400078e00ff */
[----:B------:R-:W-:-:S07]  /*d3d0*/  IMAD.MOV.U32 R13, RZ, RZ, RZ ;  /* 0x000000ffff0d7224 */ /* 0x000fce00078e00ff */
[----:B------:R-:W-:-:S07]  /*d3e0*/  LEPC R20, `(.L_x_14717) ;  /* 0x000000001014794e */ /* 0x000fce0000000000 */
[----:B-12---:R-:W-:Y:S05]  /*d3f0*/  CALL.ABS.NOINC R2 ;  /* 0x0000000002007343 */ /* 0x006fea0003c00000 */
.L_x_14717:
[----:B------:R-:W-:Y:S05]  /*d400*/  BSYNC B6 ;  /* 0x0000000000067941 */ /* 0x000fea0003800000 */
.L_x_14716:
[----:B---3--:R-:W2:Y:S01]  /*d410*/  LDL.LU R0, [R1+0x10] ;  /* 0x0000100001007983 */ /* 0x008ea20000300800 */
[----:B-1----:R-:W1:Y:S01]  /*d420*/  LDC R9, c[0x0][0x448] ;  /* 0x00011200ff097b82 */ /* 0x002e620000000800 */
        /* <DEDUP_REMOVED lines=45> */
[----:B------:R-:W-:-:S04]  /*d700*/  LEA R0, P0, R4, UR8, 0x1 ;  /* 0x0000000804007c11 */ /* 0x000fc8000f8008ff */
[----:B------:R-:W-:-:S04]  /*d710*/  IADD3 R5, R5, R7, RZ ;  /* 0x0000000705057210 */ /* 0x000fc80007ffe0ff */
[----:B------:R-:W-:Y:S02]  /*d720*/  LEA.HI.X R4, R4, UR9, R5, 0x1, P0 ;  /* 0x0000000904047c11 */ /* 0x000fe400080f0c05 */
[----:B------:R-:W1:Y:S01]  /*d730*/  @P1 LDC R5, c[0x0][0x450] ;  /* 0x00011400ff051b82 */ /* 0x000e620000000800 */
[----:B------:R-:W-:-:S04]  /*d740*/  VIADD R7, R6, 0x80 ;  /* 0x0000008006077836 */ /* 0x000fc80000000000 */
[----:B0-----:R-:W-:-:S04]  /*d750*/  @P1 IMAD.HI.U32 R8, R7, R8, RZ ;  /* 0x0000000807081227 */ /* 0x001fc800078e00ff */
[----:B------:R-:W-:Y:S01]  /*d760*/  IMAD.MOV.U32 R6, RZ, RZ, R7 ;  /* 0x000000ffff067224 */ /* 0x000fe200078e0007 */
[----:B-1----:R-:W-:-:S05]  /*d770*/  @P1 SHF.R.U32.HI R6, RZ, R5, R8 ;  /* 0x00000005ff061219 */ /* 0x002fca0000011608 */
        /* <DEDUP_REMOVED lines=24> */
[----:B------:R-:W0:Y:S01]  /*d900*/  SHFL.IDX PT, R3, R0, RZ, 0x181f ;  /* 0x00181fff00037589 */ /* 0x000e2200000e0000 */
[----:B------:R-:W-:-:S03]  /*d910*/  VIADD R8, R17, 0x10 ;  /* 0x0000001011087836 */ /* 0x000fc60000000000 */
        /* <DEDUP_REMOVED lines=9> */
[----:B-----5:R0:W-:Y:S01]  /*d9b0*/  @!P1 LDGSTS.E.BYPASS.LTC128B.128 [R10+0x8400], desc[UR48][R2.64], !P0 ;  /* 0x08400000020a9fae */ /* 0x0201e2000c101d70 */
[----:B------:R-:W-:Y:S01]  /*d9c0*/  ISETP.GE.AND P1, PT, R8, R7, PT ;  /* 0x000000070800720c */ /* 0x000fe20003f26270 */
[----:B------:R-:W-:Y:S02]  /*d9d0*/  VIADD R8, R17, 0x20 ;  /* 0x0000002011087836 */ /* 0x000fe40000000000 */
[----:B0-----:R-:W0:Y:S04]  /*d9e0*/  SHFL.IDX PT, R3, R0, 0x1, 0x181f ;  /* 0x00381f0000037f89 */ /* 0x001e2800000e0000 */
[----:B------:R-:W1:Y:S06]  /*d9f0*/  SHFL.IDX PT, R2, R4, 0x1, 0x181f ;  /* 0x00381f0004027f89 */ /* 0x000e6c00000e0000 */
[----:B0-----:R-:W-:-:S05]  /*da00*/  @!P1 LEA R3, P2, R20, R3, 0x1 ;  /* 0x0000000314039211 */ /* 0x001fca00078408ff */
[----:B-1----:R-:W-:-:S05]  /*da10*/  @!P1 IMAD.X R2, RZ, RZ, R2, P2 ;  /* 0x000000ffff029224 */ /* 0x002fca00010e0602 */
[----:B------:R-:W-:-:S04]  /*da20*/  @!P1 LOP3.LUT R3, R3, R2, RZ, 0x3c, !PT ;  /* 0x0000000203039212 */ /* 0x000fc800078e3cff */
[----:B------:R-:W-:-:S04]  /*da30*/  @!P1 LOP3.LUT R2, R3, R2, RZ, 0x3c, !PT ;  /* 0x0000000203029212 */ /* 0x000fc800078e3cff */
[----:B------:R-:W-:-:S05]  /*da40*/  @!P1 LOP3.LUT R3, R3, R2, RZ, 0x3c, !PT ;  /* 0x0000000203039212 */ /* 0x000fca00078e3cff */
[----:B------:R0:W-:Y:S01]  /*da50*/  @!P1 LDGSTS.E.BYPASS.LTC128B.128 [R10+0x8c00], desc[UR48][R2.64], !P0 ;  /* 0x08c00000020a9fae */ /* 0x0001e2000c101d70 */
[----:B------:R-:W-:Y:S01]  /*da60*/  ISETP.GE.AND P1, PT, R8, R7, PT ;  /* 0x000000070800720c */ /* 0x000fe20003f26270 */
[----:B------:R-:W-:Y:S02]  /*da70*/  VIADD R8, R17, 0x30 ;  /* 0x0000003011087836 */ /* 0x000fe40000000000 */
[----:B0-----:R-:W0:Y:S04]  /*da80*/  SHFL.IDX PT, R3, R0, 0x2, 0x181f ;  /* 0x00581f0000037f89 */ /* 0x001e2800000e0000 */
[----:B------:R-:W1:Y:S06]  /*da90*/  SHFL.IDX PT, R2, R4, 0x2, 0x181f ;  /* 0x00581f0004027f89 */ /* 0x000e6c00000e0000 */
[----:B0-----:R-:W-:-:S04]  /*daa0*/  @!P1 LEA R3, P2, R20, R3, 0x1 ;  /* 0x0000000314039211 */ /* 0x001fc800078408ff */
[----:B-1----:R-:W-:-:S04]  /*dab0*/  @!P1 IADD3.X R2, RZ, R2, RZ, P2, !PT ;  /* 0x00000002ff029210 */ /* 0x002fc800017fe4ff */
        /* <DEDUP_REMOVED lines=37> */
[----:B------:R-:W1:Y:S04]  /*dd10*/  SHFL.IDX PT, R2, R4, 0x6, 0x181f ;  /* 0x00d81f0004027f89 */ /* 0x000e6800000e0000 */
[----:B------:R-:W-:Y:S02]  /*dd20*/  SHFL.IDX PT, R4, R4, 0x7, 0x181f ;  /* 0x00f81f0004047f89 */ /* 0x000fe400000e0000 */
[----:B0-----:R-:W-:-:S05]  /*dd30*/  @!P1 LEA R3, P2, R20, R3, 0x1 ;  /* 0x0000000314039211 */ /* 0x001fca00078408ff */
[----:B-1----:R-:W-:Y:S01]  /*dd40*/  @!P1 IMAD.X R2, RZ, RZ, R2, P2 ;  /* 0x000000ffff029224 */ /* 0x002fe200010e0602 */
[----:B------:R-:W-:Y:S01]  /*dd50*/  ISETP.GE.AND P2, PT, R8, R7, PT ;  /* 0x000000070800720c */ /* 0x000fe20003f46270 */
[----:B------:R-:W-:-:S03]  /*dd60*/  VIADD R8, R17, 0x70 ;  /* 0x0000007011087836 */ /* 0x000fc60000000000 */
[----:B------:R-:W-:-:S04]  /*dd70*/  @!P1 LOP3.LUT R3, R3, R2, RZ, 0x3c, !PT ;  /* 0x0000000203039212 */ /* 0x000fc800078e3cff */
[----:B------:R-:W-:-:S04]  /*dd80*/  @!P1 LOP3.LUT R2, R3, R2, RZ, 0x3c, !PT ;  /* 0x0000000203029212 */ /* 0x000fc800078e3cff */
[----:B------:R-:W-:-:S05]  /*dd90*/  @!P1 LOP3.LUT R3, R3, R2, RZ, 0x3c, !PT ;  /* 0x0000000203039212 */ /* 0x000fca00078e3cff */
[----:B------:R0:W-:Y:S01]  /*dda0*/  @!P1 LDGSTS.E.BYPASS.LTC128B.128 [R10+0xb400], desc[UR48][R2.64], !P0 ;  /* 0x0b400000020a9fae */ /* 0x0001e2000c101d70 */
[----:B------:R-:W-:-:S03]  /*ddb0*/  ISETP.GE.AND P1, PT, R8, R7, PT ;  /* 0x000000070800720c */ /* 0x000fc60003f26270 */
[----:B------:R-:W-:Y:S04]  /*ddc0*/  SHFL.IDX PT, R8, R5, RZ, 0x181f ;  /* 0x00181fff05087589 */ /* 0x000fe800000e0000 */
[----:B0-----:R-:W0:Y:S04]  /*ddd0*/  SHFL.IDX PT, R2, R0, 0x7, 0x181f ;  /* 0x00f81f0000027f89 */ /* 0x001e2800000e0000 */
[----:B------:R-:W1:Y:S02]  /*dde0*/  SHFL.IDX PT, R0, R6, RZ, 0x181f ;  /* 0x00181fff06007589 */ /* 0x000e6400000e0000 */
[----:B0-----:R-:W-:-:S04]  /*ddf0*/  @!P1 LEA R2, P3, R20, R2, 0x1 ;  /* 0x0000000214029211 */ /* 0x001fc800078608ff */
[----:B------:R-:W-:-:S05]  /*de00*/  @!P1 IADD3.X R3, RZ, R4, RZ, P3, !PT ;  /* 0x00000004ff039210 */ /* 0x000fca0001ffe4ff */
[----:B------:R0:W-:Y:S02]  /*de10*/  @!P1 LDGSTS.E.BYPASS.LTC128B.128 [R10+0xbc00], desc[UR48][R2.64], !P0 ;  /* 0x0bc00000020a9fae */ /* 0x0001e4000c101d70 */
[----:B0-----:R-:W-:-:S05]  /*de20*/  @!P2 LEA R2, P1, R20, R8, 0x1 ;  /* 0x000000081402a211 */ /* 0x001fca00078208ff */
[----:B-1----:R-:W-:Y:S02]  /*de30*/  @!P2 IMAD.X R3, RZ, RZ, R0, P1 ;  /* 0x000000ffff03a224 */ /* 0x002fe400008e0600 */
[----:B------:R-:W-:-:S03]  /*de40*/  VIADD R0, R17, 0x90 ;  /* 0x0000009011007836 */ /* 0x000fc60000000000 */
[----:B------:R0:W-:Y:S02]  /*de50*/  @!P2 LDGSTS.E.BYPASS.LTC128B.128 [R10+0xc400], desc[UR48][R2.64], !P0 ;  /* 0x0c400000020aafae */ /* 0x0001e4000c101d70 */
[----:B------:R-:W-:Y:S02]  /*de60*/  ISETP.GE.AND P1, PT, R0, R7, PT ;  /* 0x000000070000720c */ /* 0x000fe40003f26270 */
[----:B------:R-:W1:Y:S11]  /*de70*/  SHFL.IDX PT, R0, R6, 0x1, 0x181f ;  /* 0x00381f0006007f89 */ /* 0x000e7600000e0000 */
[----:B------:R-:W-:-:S05]  /*de80*/  @!P1 LEA R14, P2, R20, R14, 0x1 ;  /* 0x0000000e140e9211 */ /* 0x000fca00078408ff */
[----:B0-----:R-:W-:Y:S02]  /*de90*/  @!P1 IMAD.MOV.U32 R2, RZ, RZ, R14 ;  /* 0x000000ffff029224 */ /* 0x001fe400078e000e */
[----:B------:R-:W0:Y:S01]  /*dea0*/  SHFL.IDX PT, R14, R5, 0x2, 0x181f ;  /* 0x00581f00050e7f89 */ /* 0x000e2200000e0000 */
[----:B-1----:R-:W-:Y:S02]  /*deb0*/  @!P1 IMAD.X R9, RZ, RZ, R0, P2 ;  /* 0x000000ffff099224 */ /* 0x002fe400010e0600 */
[----:B------:R-:W-:Y:S02]  /*dec0*/  VIADD R0, R17, 0xa0 ;  /* 0x000000a011007836 */ /* 0x000fe40000000000 */
[----:B------:R-:W-:-:S05]  /*ded0*/  @!P1 IMAD.MOV.U32 R3, RZ, RZ, R9 ;  /* 0x000000ffff039224 */ /* 0x000fca00078e0009 */
[----:B------:R0:W-:Y:S01]  /*dee0*/  @!P1 LDGSTS.E.BYPASS.LTC128B.128 [R10+0xcc00], desc[UR48][R2.64], !P0 ;  /* 0x0cc00000020a9fae */ /* 0x0001e2000c101d70 */
[----:B------:R-:W-:-:S03]  /*def0*/  ISETP.GE.AND P1, PT, R0, R7, PT ;  /* 0x000000070000720c */ /* 0x000fc60003f26270 */
[----:B------:R-:W1:Y:S04]  /*df00*/  SHFL.IDX PT, R0, R6, 0x2, 0x181f ;  /* 0x00581f0006007f89 */ /* 0x000e6800000e0000 */
[----:B------:R-:W2:Y:S06]  /*df10*/  SHFL.IDX PT, R6, R6, 0x3, 0x181f ;  /* 0x00781f0006067f89 */ /* 0x000eac00000e0000 */
[----:B0-----:R-:W-:-:S02]  /*df20*/  @!P1 LEA R2, P2, R20, R14, 0x1 ;  /* 0x0000000e14029211 */ /* 0x001fc400078408ff */
[----:B------:R0:W3:Y:S03]  /*df30*/  SHFL.IDX PT, R14, R5, 0x3, 0x181f ;  /* 0x00781f00050e7f89 */ /* 0x0000e600000e0000 */
[----:B-1----:R-:W-:-:S05]  /*df40*/  @!P1 IMAD.X R3, RZ, RZ, R0, P2 ;  /* 0x000000ffff039224 */ /* 0x002fca00010e0600 */
[----:B--2---:R0:W-:Y:S03]  /*df50*/  @!P1 LDGSTS.E.BYPASS.LTC128B.128 [R10+0xd400], desc[UR48][R2.64], !P0 ;  /* 0x0d400000020a9fae */ /* 0x0041e6000c101d70 */
.L_x_14833:
[----:B------:R-:W-:-:S05]  /*df60*/  VIADD R0, R17, 0xb0 ;  /* 0x000000b011007836 */ /* 0x000fca0000000000 */
[----:B------:R-:W-:Y:S01]  /*df70*/  ISETP.GE.AND P1, PT, R0, R7, PT ;  /* 0x000000070000720c */ /* 0x000fe20003f26270 */
[----:B------:R-:W-:-:S12]  /*df80*/  VIADD R0, R22, 0x16800 ;  /* 0x0001680016007836 */ /* 0x000fd80000000000 */
[----:B0--3--:R-:W-:-:S05]  /*df90*/  @!P1 LEA R2, P2, R20, R14, 0x1 ;  /* 0x0000000e14029211 */ /* 0x009fca00078408ff */
[----:B------:R-:W-:-:S05]  /*dfa0*/  @!P1 IMAD.X R3, RZ, RZ, R6, P2 ;  /* 0x000000ffff039224 */ /* 0x000fca00010e0606 */
[----:B------:R-:W-:Y:S01]  /*dfb0*/  @!PT LDS RZ, [RZ] ;  /* 0x00000000fffff984 */ /* 0x000fe20000000800 */
[----:B------:R-:W-:Y:S01]  /*dfc0*/  @!PT LDS RZ, [RZ] ;  /* 0x00000000fffff984 */ /* 0x000fe20000000800 */
[----:B------:R-:W-:Y:S01]  /*dfd0*/  @!PT LDS RZ, [RZ] ;  /* 0x00000000fffff984 */ /* 0x000fe20000000800 */
[----:B------:R0:W-:Y:S01]  /*dfe0*/  @!P1 LDGSTS.E.BYPASS.LTC128B.128 [R10+0xdc00], desc[UR48][R2.64], !P0 ;  /* 0x0dc00000020a9fae */ /* 0x0001e2000c101d70 */
[----:B------:R-:W-:Y:S01]  /*dff0*/  PLOP3.LUT P0, PT, PT, PT, PT, 0x80, 0x0 ;  /* 0x000000000000781c */ /* 0x000fe20003f0f070 */
[----:B------:R-:W-:-:S12]  /*e000*/  NOP ;  /* 0x0000000000007918 */ /* 0x000fd80000000000 */
.L_x_14719:
[----:B------:R-:W-:Y:S02]  /*e010*/  PLOP3.LUT P1, PT, P1, P0, PT, 0xa2, 0x0 ;  /* 0x000000000000781c */ /* 0x000fe40000f21472 */
[----:B------:R-:W-:-:S08]  /*e020*/  @P0 R2UR P1, UR4, R22 ;  /* 0x00000000160402ca */ /* 0x000fd00000020000 */
[----:B------:R-:W-:-:S05]  /*e030*/  @P0 PLOP3.LUT P0, PT, P1, PT, PT, 0x80, 0x0 ;  /* 0x000000000000081c */ /* 0x000fca0000f0f070 */
[----:B------:R-:W-:Y:S01]  /*e040*/  @!P1 SYNCS.ARRIVE.TRANS64.RED.A0T1 RZ, [UR4+0x16800], RZ ;  /* 0x016800ffffff99a7 */ /* 0x000fe20008200404 */
[----:B------:R-:W-:Y:S07]  /*e050*/  @!P1 ARRIVES.LDGSTSBAR.64.TRANSCNT [UR4+0x16800] ;  /* 0x01680000ff0099b0 */ /* 0x000fee0008000a84 */
[----:B------:R-:W-:Y:S05]  /*e060*/  @P0 BRA.U.ANY `(.L_x_14719) ;  /* 0xfffffffd00e80947 */ /* 0x000fea000393ffff */
[----:B0-----:R-:W2:Y:S02]  /*e070*/  LDL.LU R3, [R1+0x28] ;  /* 0x0000280001037983 */ /* 0x001ea40000300800 */
[----:B--2---:R-:W-:-:S04]  /*e080*/  IADD3 R3, R3, 0x1, RZ ;  /* 0x0000000103037810 */ /* 0x004fc80007ffe0ff */
        /* <DEDUP_REMOVED lines=12> */
.L_x_14834:
[----:B------:R-:W-:Y:S05]  /*e150*/  BSYNC B0 ;  /* 0x0000000000007941 */ /* 0x000fea0003800000 */
.L_x_14720:
        /* <DEDUP_REMOVED lines=41> */
.L_x_14728:
[----:B------:R-:W-:Y:S01]  /*e3f0*/  IMAD R2, R8, 0x8, R22 ;  /* 0x0000000808027824 */ /* 0x000fe200078e0216 */
[----:B0-----:R-:W-:Y:S01]  /*e400*/  SHF.L.U32 R3, R9, 0x1f, RZ ;  /* 0x0000001f09037819 */ /* 0x001fe200000006ff */
[----:B------:R-:W-:Y:S03]  /*e410*/  BSSY B3, `(.L_x_14729) ;  /* 0x0000003000037945 */ /* 0x000fe60003800000 */
[----:B------:R-:W0:Y:S02]  /*e420*/  SYNCS.PHASECHK.TRANS64.TRYWAIT P0, [R2+URZ+0x16840], R3 ;  /* 0x01684003020075a7 */ /* 0x000e24000800017f */
[----:B0-----:R-:W-:Y:S05]  /*e430*/  @!P0 BRA `(.L_x_14730) ;  /* 0x0000003800e08947 */ /* 0x001fea0003800000 */
.L_x_14835:
[----:B------:R-:W-:Y:S05]  /*e440*/  BSYNC B3 ;  /* 0x0000000000037941 */ /* 0x000fea0003800000 */
.L_x_14729:
        /* <DEDUP_REMOVED lines=12> */
.L_x_14732:
[----:B------:R-:W-:Y:S05]  /*e510*/  BSYNC B3 ;  /* 0x0000000000037941 */ /* 0x000fea0003800000 */
.L_x_14731:
        /* <DEDUP_REMOVED lines=11> */
.L_x_14733:
        /* <DEDUP_REMOVED lines=15> */
.L_x_14836:
[----:B------:R-:W-:Y:S05]  /*e6c0*/  BSYNC B3 ;  /* 0x0000000000037941 */ /* 0x000fea0003800000 */
.L_x_14734:
        /* <DEDUP_REMOVED lines=12> */
.L_x_14737:
[----:B------:R-:W-:Y:S05]  /*e790*/  BSYNC B3 ;  /* 0x0000000000037941 */ /* 0x000fea0003800000 */
.L_x_14736:
        /* <DEDUP_REMOVED lines=11> */
.L_x_14738:
        /* <DEDUP_REMOVED lines=12> */
.L_x_14727:
[----:B------:R-:W-:Y:S05]  /*e910*/  BSYNC B1 ;  /* 0x0000000000017941 */ /* 0x000fea0003800000 */
.L_x_14726:
[----:B------:R-:W2:Y:S01]  /*e920*/  LDL.LU R2, [R1+0xc] ;  /* 0x00000c0001027983 */ /* 0x000ea20000300800 */
[----:B------:R-:W-:Y:S02]  /*e930*/  IMAD.MOV.U32 R23, RZ, RZ, R8 ;  /* 0x000000ffff177224 */ /* 0x000fe400078e0008 */
[----:B------:R-:W-:Y:S02]  /*e940*/  IMAD.MOV.U32 R27, RZ, RZ, R9 ;  /* 0x000000ffff1b7224 */ /* 0x000fe400078e0009 */
[----:B--2---:R-:W-:-:S07]  /*e950*/  VIADD R6, R2, 0xfffffffd ;  /* 0xfffffffd02067836 */ /* 0x004fce0000000000 */
.L_x_14725:
[----:B------:R-:W-:Y:S05]  /*e960*/  BSYNC B2 ;  /* 0x0000000000027941 */ /* 0x000fea0003800000 */
.L_x_14724:
[----:B------:R-:W-:-:S13]  /*e970*/  ISETP.NE.AND P0, PT, R7, RZ, PT ;  /* 0x000000ff0700720c */ /* 0x000fda0003f05270 */
[----:B------:R-:W-:Y:S05]  /*e980*/  @!P0 BRA `(.L_x_14723) ;  /* 0x0000000c00988947 */ /* 0x000fea0003800000 */
[----:B------:R-:W-:-:S07]  /*e990*/  IMAD.MOV.U32 R4, RZ, RZ, R24 ;  /* 0x000000ffff047224 */ /* 0x000fce00078e0018 */
.L_x_14765:
[----:B------:R-:W2:Y:S01]  /*e9a0*/  LDL R2, [R1] ;  /* 0x0000000001027983 */ /* 0x000ea20000100800 */
[----:B------:R-:W-:Y:S01]  /*e9b0*/  IADD3 R7, R23, 0x1, RZ ;  /* 0x0000000117077810 */ /* 0x000fe20007ffe0ff */
        /* <DEDUP_REMOVED lines=30> */
.L_x_14741:
[----:B------:R-:W-:Y:S01]  /*eba0*/  IMAD R2, R7, 0x8, R22 ;  /* 0x0000000807027824 */ /* 0x000fe200078e0216 */
[----:B0-----:R-:W-:Y:S01]  /*ebb0*/  SHF.L.U32 R3, R8, 0x1f, RZ ;  /* 0x0000001f08037819 */ /* 0x001fe200000006ff */
[----:B------:R-:W-:Y:S03]  /*ebc0*/  BSSY B2, `(.L_x_14742) ;  /* 0x0000003000027945 */ /* 0x000fe60003800000 */
[----:B------:R-:W0:Y:S02]  /*ebd0*/  SYNCS.PHASECHK.TRANS64.TRYWAIT P0, [R2+URZ+0x16840], R3 ;  /* 0x01684003020075a7 */ /* 0x000e24000800017f */
[----:B0-----:R-:W-:Y:S05]  /*ebe0*/  @!P0 BRA `(.L_x_14743) ;  /* 0x00000034001c8947 */ /* 0x001fea0003800000 */
.L_x_14837:
[----:B------:R-:W-:Y:S05]  /*ebf0*/  BSYNC B2 ;  /* 0x0000000000027941 */ /* 0x000fea0003800000 */
.L_x_14742:
        /* <DEDUP_REMOVED lines=12> */
.L_x_14745:
[----:B------:R-:W-:Y:S05]  /*ecc0*/  BSYNC B2 ;  /* 0x0000000000027941 */ /* 0x000fea0003800000 */
.L_x_14744:
[----:B------:R-:W-:Y:S01]  /*ecd0*/  IMAD.MOV.U32 R5, RZ, RZ, RZ ;  /* 0x000000ffff057224 */ /* 0x000fe200078e00ff */
[----:B------:R-:W-:Y:S01]  /*ece0*/  UIADD3 UR4, UP0, UR38, 0x370, URZ ;  /* 0x0000037026047890 */ /* 0x000fe2000ff1e03f */
[----:B0-----:R-:W-:Y:S01]  /*ecf0*/  IMAD R3, R7, 0x4000, R22 ;  /* 0x0000400007037824 */ /* 0x001fe200078e0216 */
[----:B------:R-:W-:Y:S01]  /*ed00*/  PLOP3.LUT P0, PT, PT, PT, PT, 0x80, 0x0 ;  /* 0x000000000000781c */ /* 0x000fe20003f0f070 */
[----:B------:R-:W-:Y:S01]  /*ed10*/  VIADD R2, R2, 0x16830 ;  /* 0x0001683002027836 */ /* 0x000fe20000000000 */
[----:B------:R-:W-:Y:S01]  /*ed20*/  R2UR UR10, R5 ;  /* 0x00000000050a72ca */ /* 0x000fe200000e0000 */
[----:B------:R-:W-:Y:S01]  /*ed30*/  VIADD R3, R3, 0xe400 ;  /* 0x0000e40003037836 */ /* 0x000fe20000000000 */
[----:B------:R-:W-:Y:S01]  /*ed40*/  LEA R10, R9, R28, 0x7 ;  /* 0x0000001c090a7211 */ /* 0x000fe200078e38ff */
[----:B------:R-:W-:Y:S01]  /*ed50*/  UIADD3.X UR5, URZ, UR39, URZ, UP0, !UPT ;  /* 0x000000273f057290 */ /* 0x000fe200087fe43f */
[----:B------:R-:W-:Y:S01]  /*ed60*/  UMOV UR6, 0x0 ;  /* 0x0000000000067882 */ /* 0x000fe20000000000 */
[----:B------:R-:W-:-:S10]  /*ed70*/  UMOV UR7, 0x14f00000 ;  /* 0x14f0000000077882 */ /* 0x000fd40000000000 */
.L_x_14746:
        /* <DEDUP_REMOVED lines=15> */
.L_x_14838:
[----:B------:R-:W-:Y:S05]  /*ee70*/  BSYNC B2 ;  /* 0x0000000000027941 */ /* 0x000fea0003800000 */
.L_x_14747:
        /* <DEDUP_REMOVED lines=11> */
.L_x_14750:
[----:B------:R-:W-:Y:S05]  /*ef30*/  BSYNC B2 ;  /* 0x0000000000027941 */ /* 0x000fea0003800000 */
.L_x_14749:
        /* <DEDUP_REMOVED lines=10> */
.L_x_14751:
        /* <DEDUP_REMOVED lines=12> */
.L_x_14740:
[----:B------:R-:W-:Y:S05]  /*f0a0*/  BSYNC B1 ;  /* 0x0000000000017941 */ /* 0x000fea0003800000 */
.L_x_14739:
[----:B------:R-:W2:Y:S01]  /*f0b0*/  LDL R2, [R1] ;  /* 0x0000000001027983 */ /* 0x000ea20000100800 */
[----:B------:R-:W-:Y:S01]  /*f0c0*/  IADD3 R23, R7, 0x1, RZ ;  /* 0x0000000107177810 */ /* 0x000fe20007ffe0ff */
[----:B------:R-:W-:Y:S03]  /*f0d0*/  BSSY B1, `(.L_x_14752) ;  /* 0x000006e000017945 */ /* 0x000fe60003800000 */
        /* <DEDUP_REMOVED lines=28> */
.L_x_14754:
[----:B------:R-:W-:Y:S01]  /*f2a0*/  IMAD R2, R23, 0x8, R22 ;  /* 0x0000000817027824 */ /* 0x000fe200078e0216 */
[----:B0-----:R-:W-:Y:S01]  /*f2b0*/  SHF.L.U32 R3, R27, 0x1f, RZ ;  /* 0x0000001f1b037819 */ /* 0x001fe200000006ff */
[----:B------:R-:W-:Y:S03]  /*f2c0*/  BSSY B2, `(.L_x_14755) ;  /* 0x0000003000027945 */ /* 0x000fe60003800000 */
[----:B------:R-:W0:Y:S02]  /*f2d0*/  SYNCS.PHASECHK.TRANS64.TRYWAIT P0, [R2+URZ+0x16840], R3 ;  /* 0x01684003020075a7 */ /* 0x000e24000800017f */
[----:B0-----:R-:W-:Y:S05]  /*f2e0*/  @!P0 BRA `(.L_x_14756) ;  /* 0x0000002c00848947 */ /* 0x001fea0003800000 */
.L_x_14839:
[----:B------:R-:W-:Y:S05]  /*f2f0*/  BSYNC B2 ;  /* 0x0000000000027941 */ /* 0x000fea0003800000 */
.L_x_14755:
        /* <DEDUP_REMOVED lines=12> */
.L_x_14758:
[----:B------:R-:W-:Y:S05]  /*f3c0*/  BSYNC B2 ;  /* 0x0000000000027941 */ /* 0x000fea0003800000 */
.L_x_14757:
[----:B------:R-:W-:Y:S01]  /*f3d0*/  IMAD.MOV.U32 R5, RZ, RZ, RZ ;  /* 0x000000ffff057224 */ /* 0x000fe200078e00ff */
[----:B------:R-:W-:Y:S01]  /*f3e0*/  UIADD3 UR4, UP0, UR38, 0x370, URZ ;  /* 0x0000037026047890 */ /* 0x000fe2000ff1e03f */
[C---:B0-----:R-:W-:Y:S01]  /*f3f0*/  IMAD R3, R23.reuse, 0x8, R0 ;  /* 0x0000000817037824 */ /* 0x041fe200078e0200 */
[----:B------:R-:W-:Y:S01]  /*f400*/  PLOP3.LUT P0, PT, PT, PT, PT, 0x80, 0x0 ;  /* 0x000000000000781c */ /* 0x000fe20003f0f070 */
[----:B------:R-:W-:Y:S01]  /*f410*/  IMAD R2, R23, 0x4000, R22 ;  /* 0x0000400017027824 */ /* 0x000fe200078e0216 */
[----:B------:R-:W-:Y:S01]  /*f420*/  R2UR UR10, R5 ;  /* 0x00000000050a72ca */ /* 0x000fe200000e0000 */
[----:B------:R-:W-:Y:S01]  /*f430*/  IMAD R10, R9, 0x80, R28 ;  /* 0x00000080090a7824 */ /* 0x000fe200078e021c */
[----:B------:R-:W-:Y:S01]  /*f440*/  IADD3 R3, R3, 0x30, RZ ;  /* 0x0000003003037810 */ /* 0x000fe20007ffe0ff */
[----:B------:R-:W-:Y:S01]  /*f450*/  VIADD R2, R2, 0xe400 ;  /* 0x0000e40002027836 */ /* 0x000fe20000000000 */
[----:B------:R-:W-:Y:S01]  /*f460*/  UIADD3.X UR5, URZ, UR39, URZ, UP0, !UPT ;  /* 0x000000273f057290 */ /* 0x000fe200087fe43f */
[----:B------:R-:W-:Y:S01]  /*f470*/  UMOV UR6, 0x0 ;  /* 0x0000000000067882 */ /* 0x000fe20000000000 */
[----:B------:R-:W-:-:S10]  /*f480*/  UMOV UR7, 0x14f00000 ;  /* 0x14f0000000077882 */ /* 0x000fd40000000000 */
.L_x_14759:
        /* <DEDUP_REMOVED lines=15> */
.L_x_14840:
[----:B------:R-:W-:Y:S05]  /*f580*/  BSYNC B2 ;  /* 0x0000000000027941 */ /* 0x000fea0003800000 */
.L_x_14760:
        /* <DEDUP_REMOVED lines=11> */
.L_x_14763:
[----:B------:R-:W-:Y:S05]  /*f640*/  BSYNC B2 ;  /* 0x0000000000027941 */ /* 0x000fea0003800000 */
.L_x_14762:
        /* <DEDUP_REMOVED lines=10> */
.L_x_14764:
        /* <DEDUP_REMOVED lines=12> */
.L_x_14753:
[----:B------:R-:W-:Y:S05]  /*f7b0*/  BSYNC B1 ;  /* 0x0000000000017941 */ /* 0x000fea0003800000 */
.L_x_14752:
[C---:B------:R-:W-:Y:S01]  /*f7c0*/  ISETP.GT.AND P0, PT, R6.reuse, 0x1, PT ;  /* 0x000000010600780c */ /* 0x040fe20003f04270 */
[----:B------:R-:W-:-:S12]  /*f7d0*/  VIADD R6, R6, 0xfffffffe ;  /* 0xfffffffe06067836 */ /* 0x000fd80000000000 */
[----:B------:R-:W-:Y:S05]  /*f7e0*/  @P0 BRA `(.L_x_14765) ;  /* 0xfffffff0006c0947 */ /* 0x000fea000383ffff */
.L_x_14723:
[----:B------:R-:W-:Y:S05]  /*f7f0*/  BSYNC B0 ;  /* 0x0000000000007941 */ /* 0x000fea0003800000 */
.L_x_14722:
        /* <DEDUP_REMOVED lines=17> */
.L_x_14767:
[----:B------:R-:W-:Y:S05]  /*f910*/  BSYNC B0 ;  /* 0x0000000000007941 */ /* 0x000fea0003800000 */
.L_x_14766:
        /* <DEDUP_REMOVED lines=10> */
.L_x_14841:
[----:B------:R-:W-:Y:S05]  /*f9c0*/  BSYNC B1 ;  /* 0x0000000000017941 */ /* 0x000fea0003800000 */
.L_x_14770:
        /* <DEDUP_REMOVED lines=9> */
.L_x_14773:
[----:B------:R-:W-:Y:S05]  /*fa60*/  BSYNC B1 ;  /* 0x0000000000017941 */ /* 0x000fea0003800000 */
.L_x_14772:
        /* <DEDUP_REMOVED lines=10> */
.L_x_14774:
        /* <DEDUP_REMOVED lines=10> */
.L_x_14769:
[----:B------:R-:W-:Y:S05]  /*fbb0*/  BSYNC B0 ;  /* 0x0000000000007941 */ /* 0x000fea0003800000 */
.L_x_14768:
[----:B------:R-:W-:-:S05]  /*fbc0*/  VIADD R23, R23, 0x1 ;  /* 0x0000000117177836 */ /* 0x000fca0000000000 */
[----:B------:R-:W-:-:S04]  /*fbd0*/  ISETP.NE.AND P0, PT, R23, 0x2, PT ;  /* 0x000000021700780c */ /* 0x000fc80003f05270 */
[----:B------:R-:W-:Y:S02]  /*fbe0*/  SEL R0, RZ, 0x1, P0 ;  /* 0x00000001ff007807 */ /* 0x000fe40000000000 */
[----:B------:R-:W-:Y:S02]  /*fbf0*/  SEL R23, R23, RZ, P0 ;  /* 0x000000ff17177207 */ /* 0x000fe40000000000 */
[----:B------:R-:W-:-:S07]  /*fc00*/  LOP3.LUT R27, R27, R0, RZ, 0x3c, !PT ;  /* 0x000000001b1b7212 */ /* 0x000fce00078e3cff */
.L_x_14704:
[----:B------:R-:W-:Y:S05]  /*fc10*/  BSYNC B7 ;  /* 0x0000000000077941 */ /* 0x000fea0003800000 */
.L_x_14702:
        /* <DEDUP_REMOVED lines=9> */
[----:B------:R2:W3:Y:S01]  /*fcb0*/  LDS.128 R16, [R22+0x168d0] ;  /* 0x0168d00016107984 */ /* 0x0004e20000000c00 */
[----:B------:R-:W-:Y:S06]  /*fcc0*/  BAR.ARV 0x4, 0x200 ;  /* 0x0108000000007b1d */ /* 0x000fec0000002000 */
[----:B------:R-:W-:Y:S05]  /*fcd0*/  BRA `(.L_x_14776) ;  /* 0x0000000800cc7947 */ /* 0x000fea0003800000 */
.L_x_14775:
        /* <DEDUP_REMOVED lines=11> */
[----:B------:R-:W-:Y:S02]  /*fd90*/  MOV R17, RZ ;  /* 0x000000ff00117202 */ /* 0x000fe40000000f00 */
[C---:B------:R-:W-:Y:S01]  /*fda0*/  ISETP.GE.U32.AND P2, PT, R8.reuse, 0x2, PT ;  /* 0x000000020800780c */ /* 0x040fe20003f46070 */
[----:B------:R-:W-:Y:S01]  /*fdb0*/  SHFL.IDX PT, R0, R16, RZ, 0x1f ;  /* 0x00001fff10007589 */ /* 0x000fe200000e0000 */
[C---:B------:R-:W-:Y:S02]  /*fdc0*/  ISETP.GE.U32.AND P3, PT, R8.reuse, 0x4, PT ;  /* 0x000000040800780c */ /* 0x040fe40003f66070 */
        /* <DEDUP_REMOVED lines=21> */
.L_x_14851:
[----:B------:R-:W-:Y:S02]  /*ff20*/  ULDC UR4, c[0x0][0xc38] ;  /* 0x00030e0000047ab9 */ /* 0x000fe40000000800 */
[----:B------:R-:W-:-:S04]  /*ff30*/  IMAD.U32 R4, RZ, RZ, UR4 ;  /* 0x00000004ff047e24 */ /* 0x000fc8000f8e00ff */
[----:B--2---:R-:W-:-:S04]  /*ff40*/  IMAD R14, R14, R4, RZ ;  /* 0x000000040e0e7224 */ /* 0x004fc800078e02ff */
[----:B------:R-:W-:-:S05]  /*ff50*/  IMAD.IADD R5, R5, 0x1, R14 ;  /* 0x0000000105057824 */ /* 0x000fca00078e020e */
[----:B------:R-:W-:-:S13]  /*ff60*/  ISETP.GT.AND P6, PT, R5, R0, PT ;  /* 0x000000000500720c */ /* 0x000fda0003fc4270 */
[----:B------:R-:W-:Y:S05]  /*ff70*/  @P6 BRA `(.L_x_14778) ;  /* 0x00000000009c6947 */ /* 0x000fea0003800000 */
.L_x_14783:
        /* <DEDUP_REMOVED lines=14> */
.L_x_14781:
[----:B------:R-:W-:Y:S05]  /*10060*/  BSYNC B0 ;  /* 0x0000000000007941 */ /* 0x000fea0003800000 */
.L_x_14780:
[----:B------:R-:W-:-:S03]  /*10070*/  UMOV UR4, 0xffffffff ;  /* 0xffffffff00047882 */ /* 0x000fc60000000000 */
[----:B------:R-:W-:Y:S05]  /*10080*/  BRA.DIV UR4, `(.L_x_14782) ;  /* 0x00000026047c7947 */ /* 0x000fea000b800000 */
[----:B-----5:R-:W2:Y:S02]  /*10090*/  SHFL.UP PT, R14, R17, 0x1, RZ ;  /* 0x04200000110e7989 */ /* 0x020ea400000e00ff */
        /* <DEDUP_REMOVED lines=15> */
.L_x_14859:
[----:B------:R-:W-:Y:S02]  /*10190*/  ULDC UR4, c[0x0][0xc38] ;  /* 0x00030e0000047ab9 */ /* 0x000fe40000000800 */
[----:B------:R-:W-:-:S04]  /*101a0*/  IMAD.U32 R4, RZ, RZ, UR4 ;  /* 0x00000004ff047e24 */ /* 0x000fc8000f8e00ff */
[----:B--2---:R-:W-:-:S04]  /*101b0*/  IMAD R14, R14, R4, RZ ;  /* 0x000000040e0e7224 */ /* 0x004fc800078e02ff */
[----:B------:R-:W-:-:S05]  /*101c0*/  IMAD.IADD R5, R14, 0x1, R5 ;  /* 0x000000010e057824 */ /* 0x000fca00078e0205 */
[----:B------:R-:W-:-:S13]  /*101d0*/  ISETP.GT.AND P6, PT, R5, R0, PT ;  /* 0x000000000500720c */ /* 0x000fda0003fc4270 */
[----:B------:R-:W-:Y:S05]  /*101e0*/  @!P6 BRA `(.L_x_14783) ;  /* 0xfffffffc0064e947 */ /* 0x000fea000383ffff */
.L_x_14778:
        /* <DEDUP_REMOVED lines=8> */
.L_x_14863:
[----:B------:R-:W-:Y:S01]  /*10270*/  ISETP.NE.AND P0, PT, R3, RZ, PT ;  /* 0x000000ff0300720c */ /* 0x000fe20003f05270 */
[----:B------:R-:W-:-:S12]  /*10280*/  IMAD.MOV.U32 R14, RZ, RZ, RZ ;  /* 0x000000ffff0e7224 */ /* 0x000fd800078e00ff */
[----:B------:R-:W-:Y:S05]  /*10290*/  @!P0 BRA `(.L_x_14785) ;  /* 0x0000000000108947 */ /* 0x000fea0003800000 */
[----:B------:R-:W-:Y:S01]  /*102a0*/  UMOV UR4, 0xffffffff ;  /* 0xffffffff00047882 */ /* 0x000fe20000000000 */
[----:B------:R-:W-:Y:S02]  /*102b0*/  VIADD R12, R6, 0xffffffff ;  /* 0xffffffff060c7836 */ /* 0x000fe40000000000 */
[----:B------:R-:W-:Y:S05]  /*102c0*/  BRA.DIV UR4, `(.L_x_14786) ;  /* 0x0000002604f07947 */ /* 0x000fea000b800000 */
[----:B------:R4:W0:Y:S02]  /*102d0*/  SHFL.IDX PT, R14, R2, R12, 0x1f ;  /* 0x00001f0c020e7589 */ /* 0x00082400000e0000 */
.L_x_14785:
[----:B0---4-:R-:W0:Y:S01]  /*102e0*/  LDC.64 R2, c[0x0][0xc90] ;  /* 0x00032400ff027b82 */ /* 0x011e220000000a00 */
[----:B------:R-:W-:-:S05]  /*102f0*/  IADD3 R19, R6, R19, RZ ;  /* 0x0000001306137210 */ /* 0x000fca0007ffe0ff */
[----:B0-----:R-:W-:-:S05]  /*10300*/  IMAD.WIDE R2, R19, 0x4, R2 ;  /* 0x0000000413027825 */ /* 0x001fca00078e0202 */
[----:B------:R0:W2:Y:S01]  /*10310*/  LDG.E R7, desc[UR48][R2.64] ;  /* 0x0000003002077981 */ /* 0x0000a2000c1e1900 */
[----:B------:R-:W-:Y:S02]  /*10320*/  IMAD R16, R14, R4, R5 ;  /* 0x000000040e107224 */ /* 0x000fe400078e0205 */
[----:B0-----:R-:W-:Y:S02]  /*10330*/  IMAD.MOV.U32 R2, RZ, RZ, RZ ;  /* 0x000000ffff027224 */ /* 0x001fe400078e00ff */
[----:B--23--:R-:W-:-:S05]  /*10340*/  IMAD R6, R17, R7, RZ ;  /* 0x0000000711067224 */ /* 0x00cfca00078e02ff */
[----:B------:R-:W-:-:S04]  /*10350*/  IABS R8, R6 ;  /* 0x0000000600087213 */ /* 0x000fc80000000000 */
[----:B-1----:R-:W0:Y:S08]  /*10360*/  I2F.RP R9, R8 ;  /* 0x0000000800097306 */ /* 0x002e300000209400 */
        /* <DEDUP_REMOVED lines=32> */
[----:B0-----:R-:W-:-:S06]  /*10570*/  IADD3 R3, R8, 0xffffffe, RZ ;  /* 0x0ffffffe08037810 */ /* 0x001fcc0007ffe0ff */
        /* <DEDUP_REMOVED lines=21> */
[----:B------:R-:W-:-:S04]  /*106d0*/  LOP3.LUT R2, RZ, R2, RZ, 0x33, !PT ;  /* 0x00000002ff027212 */ /* 0x000fc800078e33ff */
[----:B------:R-:W-:Y:S01]  /*106e0*/  IADD3 R17, R17, R2, RZ ;  /* 0x0000000211117210 */ /* 0x000fe20007ffe0ff */
[----:B------:R-:W-:Y:S06]  /*106f0*/  BRA `(.L_x_14787) ;  /* 0x00000000001c7947 */ /* 0x000fec0003800000 */
.L_x_14779:
[----:B------:R-:W-:Y:S01]  /*10700*/  UMOV UR4, URZ ;  /* 0x0000003f00047c82 */ /* 0x000fe20008000000 */
[----:B------:R-:W-:Y:S01]  /*10710*/  UMOV UR5, URZ ;  /* 0x0000003f00057c82 */ /* 0x000fe20008000000 */
[----:B------:R-:W-:Y:S01]  /*10720*/  ULDC UR6, c[0x0][0xc3c] ;  /* 0x00030f0000067ab9 */ /* 0x000fe20000000800 */
[----:B------:R-:W-:Y:S02]  /*10730*/  IMAD.MOV.U32 R16, RZ, RZ, R0 ;  /* 0x000000ffff107224 */ /* 0x000fe400078e0000 */
[----:B------:R-:W-:Y:S02]  /*10740*/  IMAD.U32 R17, RZ, RZ, UR4 ;  /* 0x00000004ff117e24 */ /* 0x000fe4000f8e00ff */
[----:B------:R-:W-:Y:S02]  /*10750*/  IMAD.U32 R18, RZ, RZ, UR5 ;  /* 0x00000005ff127e24 */ /* 0x000fe4000f8e00ff */
[----:B------:R-:W-:-:S07]  /*10760*/  IMAD.U32 R19, RZ, RZ, UR6 ;  /* 0x00000006ff137e24 */ /* 0x000fce000f8e00ff */
.L_x_14787:
        /* <DEDUP_REMOVED lines=10> */
.L_x_14776:
[----:B------:R-:W-:Y:S02]  /*10810*/  ULDC UR4, c[0x0][0xc3c] ;  /* 0x00030f0000047ab9 */ /* 0x000fe40000000800 */
[----:B---3--:R-:W-:-:S13]  /*10820*/  ISETP.GE.AND P0, PT, R19, UR4, PT ;  /* 0x0000000413007c0c */ /* 0x008fda000bf06270 */
[----:B------:R-:W-:Y:S05]  /*10830*/  @!P0 BRA `(.L_x_14788) ;  /* 0xffffffb800608947 */ /* 0x000fea000383ffff */
[----:B------:R-:W-:Y:S05]  /*10840*/  BSYNC B8 ;  /* 0x0000000000087941 */ /* 0x000fea0003800000 */
.L_x_14698:
        /* <DEDUP_REMOVED lines=12> */
.L_x_14866:
[----:B------:R-:W-:Y:S05]  /*10910*/  BSYNC B0 ;  /* 0x0000000000007941 */ /* 0x000fea0003800000 */
.L_x_14789:
[----:B------:R-:W-:-:S03]  /*10920*/  UMOV UR4, 0xffffffff ;  /* 0xffffffff00047882 */ /* 0x000fc60000000000 */
[----:B------:R-:W-:Y:S05]  /*10930*/  BRA.DIV UR4, `(.L_x_14791) ;  /* 0x00000022048c7947 */ /* 0x000fea000b800000 */
[----:B0-----:R-:W0:Y:S02]  /*10940*/  S2R R0, SR_TID.X ;  /* 0x0000000000007919 */ /* 0x001e240000002100 */
[----:B0-----:R-:W-:-:S04]  /*10950*/  SHF.R.U32.HI R0, RZ, 0x5, R0 ;  /* 0x00000005ff007819 */ /* 0x001fc80000011600 */
[----:B------:R-:W-:-:S05]  /*10960*/  LOP3.LUT R0, R0, 0x3, RZ, 0xc0, !PT ;  /* 0x0000000300007812 */ /* 0x000fca00078ec0ff */
[----:B------:R0:W1:Y:S02]  /*10970*/  SHFL.IDX PT, R14, R0, RZ, 0x1f ;  /* 0x00001fff000e7589 */ /* 0x00006400000e0000 */
.L_x_14869:
[----:B-1----:R-:W-:Y:S01]  /*10980*/  ISETP.NE.AND P0, PT, R14, RZ, PT ;  /* 0x000000ff0e00720c */ /* 0x002fe20003f05270 */
[----:B------:R-:W-:-:S12]  /*10990*/  BSSY B0, `(.L_x_14792) ;  /* 0x0000024000007945 */ /* 0x000fd80003800000 */
[----:B------:R-:W-:Y:S05]  /*109a0*/  @P0 BRA `(.L_x_14793) ;  /* 0x0000000000880947 */ /* 0x000fea0003800000 */
[----:B------:R-:W-:-:S03]  /*109b0*/  UMOV UR4, 0xffffffff ;  /* 0xffffffff00047882 */ /* 0x000fc60000000000 */
[----:B------:R-:W-:Y:S05]  /*109c0*/  BRA.DIV UR4, `(.L_x_14794) ;  /* 0x00000022049c7947 */ /* 0x000fea000b800000 */
[----:B------:R-:W-:-:S13]  /*109d0*/  ELECT P6, URZ, PT ;  /* 0x00000000003f782f */ /* 0x000fda00038c0000 */
.L_x_14872:
[----:B------:R-:W-:Y:S05]  /*109e0*/  @!P6 BRA `(.L_x_14793) ;  /* 0x000000000078e947 */ /* 0x000fea0003800000 */
[----:B------:R-:W-:-:S06]  /*109f0*/  ULOP3.LUT UR4, UR36, 0x2, URZ, 0xfc, !UPT ;  /* 0x0000000224047892 */ /* 0x000fcc000f8efc3f */
[----:B0-----:R-:W-:-:S05]  /*10a00*/  IMAD.U32 R0, RZ, RZ, UR4 ;  /* 0x00000004ff007e24 */ /* 0x001fca000f8e00ff */
[----:B------:R-:W-:-:S13]  /*10a10*/  ISETP.NE.AND P2, PT, R0, 0x3, PT ;  /* 0x000000030000780c */ /* 0x000fda0003f45270 */
[----:B------:R-:W-:Y:S05]  /*10a20*/  @!P2 BRA `(.L_x_14795) ;  /* 0x000000000004a947 */ /* 0x000fea0003800000 */
[----:B------:R-:W-:Y:S01]  /*10a30*/  BPT.TRAP 0x1 ;  /* 0x000000040000795c */ /* 0x000fe20000300000 */
.L_x_14795:
        /* <DEDUP_REMOVED lines=8> */
[----:B------:R-:W-:Y:S02]  /*10ac0*/  LOP3.LUT R2, R27, R4, RZ, 0x3c, !PT ;  /* 0x000000041b027212 */ /* 0x000fe400078e3cff */
[----:B------:R-:W-:-:S02]  /*10ad0*/  LEA R7, R5, R0, 0x3 ;  /* 0x0000000005077211 */ /* 0x000fc400078e18ff */
[----:B------:R-:W-:Y:S01]  /*10ae0*/  SHF.L.U32 R2, R2, 0x1f, RZ ;  /* 0x0000001f02027819 */ /* 0x000fe200000006ff */
[----:B0-----:R-:W-:Y:S06]  /*10af0*/  @!P0 BRA `(.L_x_14796) ;  /* 0x0000002000708947 */ /* 0x001fec0003800000 */
.L_x_14873:
[----:B------:R-:W1:Y:S02]  /*10b00*/  SYNCS.PHASECHK.TRANS64.TRYWAIT P0, [R7+URZ], R2 ;  /* 0x00000002070075a7 */ /* 0x000e64000800017f */
[----:B-1----:R-:W-:Y:S05]  /*10b10*/  @!P0 BRA `(.L_x_14797) ;  /* 0x00000020007c8947 */ /* 0x002fea0003800000 */
.L_x_14874:
[----:B------:R-:W-:Y:S05]  /*10b20*/  @!P2 BRA `(.L_x_14798) ;  /* 0x000000000004a947 */ /* 0x000fea0003800000 */
[----:B------:R-:W-:Y:S01]  /*10b30*/  BPT.TRAP 0x1 ;  /* 0x000000040000795c */ /* 0x000fe20000300000 */
.L_x_14798:
[----:B------:R-:W-:-:S04]  /*10b40*/  VIADD R0, R9, 0x16860 ;  /* 0x0001686009007836 */ /* 0x000fc80000000000 */
[----:B------:R-:W-:-:S04]  /*10b50*/  IMAD R4, R23, 0x8, R0 ;  /* 0x0000000817047824 */ /* 0x000fc800078e0200 */
[----:B------:R-:W3:Y:S02]  /*10b60*/  SYNCS.PHASECHK.TRANS64.TRYWAIT P0, [R4+URZ], R3 ;  /* 0x00000003040075a7 */ /* 0x000ee4000800017f */
[----:B---3--:R-:W-:Y:S05]  /*10b70*/  @!P0 BRA `(.L_x_14799) ;  /* 0x0000002000788947 */ /* 0x008fea0003800000 */
.L_x_14875:
[----:B------:R-:W-:-:S07]  /*10b80*/  IMAD R5, R5, 0x8, R0 ;  /* 0x0000000805057824 */ /* 0x000fce00078e0200 */
.L_x_14800:
[----:B----4-:R4:W0:Y:S02]  /*10b90*/  SYNCS.PHASECHK.TRANS64.TRYWAIT P0, [R5+URZ], R2 ;  /* 0x00000002050075a7 */ /* 0x010824000800017f */
[----:B0-----:R-:W-:Y:S05]  /*10ba0*/  @!P0 NANOSLEEP.SYNCS 0x989680 ;  /* 0x009896800000895d */ /* 0x001fea0003900000 */
[----:B------:R-:W0:Y:S02]  /*10bb0*/  @!P0 SYNCS.PHASECHK.TRANS64 P0, [R5+URZ], R2 ;  /* 0x00000002050085a7 */ /* 0x000e24000800007f */
[----:B0-----:R-:W-:Y:S05]  /*10bc0*/  @!P0 BRA `(.L_x_14800) ;  /* 0xfffffffc00f08947 */ /* 0x001fea000383ffff */
.L_x_14793:
[----:B------:R-:W-:Y:S05]  /*10bd0*/  BSYNC B0 ;  /* 0x0000000000007941 */ /* 0x000fea0003800000 */
.L_x_14792:
[----:B------:R-:W-:Y:S05]  /*10be0*/  EXIT ;  /* 0x000000000000794d */ /* 0x000fea0003800000 */
.L_x_14652:
[----:B0-----:R-:W-:-:S04]  /*10bf0*/  IMAD.U32 R3, RZ, RZ, UR45 ;  /* 0x0000002dff037e24 */ /* 0x001fc8000f8e00ff */
[----:B------:R0:W1:Y:S03]  /*10c00*/  SYNCS.PHASECHK.TRANS64.TRYWAIT P1, [R3+URZ+0x16800], R0 ;  /* 0x01680000030075a7 */ /* 0x000066000802017f */
[----:B-1----:R-:W-:Y:S05]  /*10c10*/  @!P1 NANOSLEEP.SYNCS 0x989680 ;  /* 0x009896800000995d */ /* 0x002fea0003900000 */
[----:B------:R-:W1:Y:S02]  /*10c20*/  @!P1 SYNCS.PHASECHK.TRANS64 P1, [R3+URZ+0x16800], R0 ;  /* 0x01680000030095a7 */ /* 0x000e64000802007f */
[----:B-1----:R-:W-:Y:S05]  /*10c30*/  @!P1 BRA `(.L_x_14652) ;  /* 0xfffffffc00ec9947 */ /* 0x002fea000383ffff */
[----:B------:R-:W-:Y:S05]  /*10c40*/  BRA `(.L_x_14801) ;  /* 0xffffff0800d87947 */ /* 0x000fea000383ffff */
.L_x_14656:
[----:B-1----:R1:W2:Y:S02]  /*10c50*/  SYNCS.PHASECHK.TRANS64.TRYWAIT P2, [R0+URZ+0x16830], R3 ;  /* 0x01683003000075a7 */ /* 0x0022a4000804017f */
[----:B--2---:R-:W-:Y:S05]  /*10c60*/  @!P2 NANOSLEEP.SYNCS 0x989680 ;  /* 0x009896800000a95d */ /* 0x004fea0003900000 */
[----:B------:R-:W2:Y:S02]  /*10c70*/  @!P2 SYNCS.PHASECHK.TRANS64 P2, [R0+URZ+0x16830], R3 ;  /* 0x016830030000a5a7 */ /* 0x000ea4000804007f */
[----:B--2---:R-:W-:Y:S05]  /*10c80*/  @!P2 BRA `(.L_x_14656) ;  /* 0xfffffffc00f0a947 */ /* 0x004fea000383ffff */
[----:B------:R-:W-:Y:S05]  /*10c90*/  BRA `(.L_x_14655) ;  /* 0xffffff0800fc7947 */ /* 0x000fea000383ffff */
.L_x_14661:
[----:B-1----:R-:W-:-:S04]  /*10ca0*/  IMAD.U32 R6, RZ, RZ, UR6 ;  /* 0x00000006ff067e24 */ /* 0x002fc8000f8e00ff */
[----:B------:R1:W2:Y:S03]  /*10cb0*/  SYNCS.PHASECHK.TRANS64.TRYWAIT P3, [R6+URZ+0x16830], R5 ;  /* 0x01683005060075a7 */ /* 0x0002a6000806017f */
[----:B--2---:R-:W-:Y:S05]  /*10cc0*/  @!P3 NANOSLEEP.SYNCS 0x989680 ;  /* 0x009896800000b95d */ /* 0x004fea0003900000 */
[----:B------:R-:W2:Y:S02]  /*10cd0*/  @!P3 SYNCS.PHASECHK.TRANS64 P3, [R6+URZ+0x16830], R5 ;  /* 0x016830050600b5a7 */ /* 0x000ea4000806007f */
[----:B--2---:R-:W-:Y:S05]  /*10ce0*/  @!P3 BRA `(.L_x_14661) ;  /* 0xfffffffc00ecb947 */ /* 0x004fea000383ffff */
[----:B------:R-:W-:Y:S05]  /*10cf0*/  BRA `(.L_x_14658) ;  /* 0xffffff34005c7947 */ /* 0x000fea000383ffff */
.L_x_14665:
[----:B-1----:R-:W-:-:S04]  /*10d00*/  IMAD.U32 R6, RZ, RZ, UR6 ;  /* 0x00000006ff067e24 */ /* 0x002fc8000f8e00ff */
[----:B------:R1:W2:Y:S03]  /*10d10*/  SYNCS.PHASECHK.TRANS64.TRYWAIT P3, [R6+URZ+0x16850], R5 ;  /* 0x01685005060075a7 */ /* 0x0002a6000806017f */
[----:B--2---:R-:W-:Y:S05]  /*10d20*/  @!P3 NANOSLEEP.SYNCS 0x989680 ;  /* 0x009896800000b95d */ /* 0x004fea0003900000 */
[----:B------:R-:W2:Y:S02]  /*10d30*/  @!P3 SYNCS.PHASECHK.TRANS64 P3, [R6+URZ+0x16850], R5 ;  /* 0x016850050600b5a7 */ /* 0x000ea4000806007f */
[----:B--2---:R-:W-:Y:S05]  /*10d40*/  @!P3 BRA `(.L_x_14665) ;  /* 0xfffffffc00ecb947 */ /* 0x004fea000383ffff */
[----:B------:R-:W-:Y:S05]  /*10d50*/  BRA `(.L_x_14662) ;  /* 0xffffff3400cc7947 */ /* 0x000fea000383ffff */
.L_x_14671:
[----:B-1----:R-:W-:-:S04]  /*10d60*/  IMAD.U32 R6, RZ, RZ, UR6 ;  /* 0x00000006ff067e24 */ /* 0x002fc8000f8e00ff */
[----:B------:R1:W2:Y:S03]  /*10d70*/  SYNCS.PHASECHK.TRANS64.TRYWAIT P2, [R6+URZ+0x16830], R5 ;  /* 0x01683005060075a7 */ /* 0x0002a6000804017f */
[----:B--2---:R-:W-:Y:S05]  /*10d80*/  @!P2 NANOSLEEP.SYNCS 0x989680 ;  /* 0x009896800000a95d */ /* 0x004fea0003900000 */
[----:B------:R-:W2:Y:S02]  /*10d90*/  @!P2 SYNCS.PHASECHK.TRANS64 P2, [R6+URZ+0x16830], R5 ;  /* 0x016830050600a5a7 */ /* 0x000ea4000804007f */
[----:B--2---:R-:W-:Y:S05]  /*10da0*/  @!P2 BRA `(.L_x_14671) ;  /* 0xfffffffc00eca947 */ /* 0x004fea000383ffff */
[----:B------:R-:W-:Y:S05]  /*10db0*/  BRA `(.L_x_14668) ;  /* 0xffffff6000bc7947 */ /* 0x000fea000383ffff */
.L_x_14675:
[----:B-1----:R-:W-:-:S04]  /*10dc0*/  IMAD.U32 R6, RZ, RZ, UR6 ;  /* 0x00000006ff067e24 */ /* 0x002fc8000f8e00ff */
[----:B------:R1:W2:Y:S03]  /*10dd0*/  SYNCS.PHASECHK.TRANS64.TRYWAIT P2, [R6+URZ+0x16850], R5 ;  /* 0x01685005060075a7 */ /* 0x0002a6000804017f */
[----:B--2---:R-:W-:Y:S05]  /*10de0*/  @!P2 NANOSLEEP.SYNCS 0x989680 ;  /* 0x009896800000a95d */ /* 0x004fea0003900000 */
[----:B------:R-:W2:Y:S02]  /*10df0*/  @!P2 SYNCS.PHASECHK.TRANS64 P2, [R6+URZ+0x16850], R5 ;  /* 0x016850050600a5a7 */ /* 0x000ea4000804007f */
[----:B--2---:R-:W-:Y:S05]  /*10e00*/  @!P2 BRA `(.L_x_14675) ;  /* 0xfffffffc00eca947 */ /* 0x004fea000383ffff */
[----:B------:R-:W-:Y:S05]  /*10e10*/  BRA `(.L_x_14672) ;  /* 0xffffff64002c7947 */ /* 0x000fea000383ffff */
.L_x_14680:
[----:B-1----:R-:W-:-:S04]  /*10e20*/  IMAD.U32 R4, RZ, RZ, UR5 ;  /* 0x00000005ff047e24 */ /* 0x002fc8000f8e00ff */
[----:B------:R1:W2:Y:S03]  /*10e30*/  SYNCS.PHASECHK.TRANS64.TRYWAIT P0, [R4+URZ+0x16850], R3 ;  /* 0x01685003040075a7 */ /* 0x0002a6000800017f */
[----:B--2---:R-:W-:Y:S05]  /*10e40*/  @!P0 NANOSLEEP.SYNCS 0x989680 ;  /* 0x009896800000895d */ /* 0x004fea0003900000 */
[----:B------:R-:W2:Y:S02]  /*10e50*/  @!P0 SYNCS.PHASECHK.TRANS64 P0, [R4+URZ+0x16850], R3 ;  /* 0x01685003040085a7 */ /* 0x000ea4000800007f */
[----:B--2---:R-:W-:Y:S05]  /*10e60*/  @!P0 BRA `(.L_x_14680) ;  /* 0xfffffffc00ec8947 */ /* 0x004fea000383ffff */
[----:B------:R-:W-:Y:S05]  /*10e70*/  BRA `(.L_x_14679) ;  /* 0xffffff8400907947 */ /* 0x000fea000383ffff */
.L_x_14710:
        /* <DEDUP_REMOVED lines=11> */
.L_x_14803:
[----:B------:R-:W-:Y:S05]  /*10f30*/  BSYNC B0 ;  /* 0x0000000000007941 */ /* 0x000fea0003800000 */
.L_x_14802:
[----:B------:R-:W-:Y:S05]  /*10f40*/  BRA `(.L_x_14804) ;  /* 0xffffffbc00847947 */ /* 0x000fea000383ffff */
.L_x_14712:
[----:B------:R-:W-:Y:S01]  /*10f50*/  BSSY B0, `(.L_x_14805) ;  /* 0x0000006000007945 */ /* 0x000fe20003800000 */
[----:B------:R-:W-:-:S07]  /*10f60*/  IMAD.MOV.U32 R15, RZ, RZ, -0x1 ;  /* 0xffffffffff0f7424 */ /* 0x000fce00078e00ff */
[----:B012---:R-:W-:Y:S05]  /*10f70*/  WARPSYNC.COLLECTIVE R15, `(.L_x_14806) ;  /* 0x000000000f0c7348 */ /* 0x007fea0003c00000 */
[----:B------:R-:W-:Y:S02]  /*10f80*/  ELECT P6, UR62, PT ;  /* 0x00000000003e782f */ /* 0x000fe400038c0000 */
[----:B------:R-:W-:Y:S01]  /*10f90*/  MOV R14, UR62 ;  /* 0x0000003e000e7c02 */ /* 0x000fe20008000f00 */
[----:B012---:R-:W-:Y:S10]  /*10fa0*/  ENDCOLLECTIVE ;  /* 0x000000000000791b */ /* 0x007ff40003800000 */
.L_x_14806:
[----:B------:R-:W-:Y:S05]  /*10fb0*/  BSYNC B0 ;  /* 0x0000000000007941 */ /* 0x000fea0003800000 */
.L_x_14805:
[----:B------:R-:W-:Y:S05]  /*10fc0*/  BRA `(.L_x_14807) ;  /* 0xffffffbc00847947 */ /* 0x000fea000383ffff */
.L_x_14714:
[----:B--2---:R2:W3:Y:S02]  /*10fd0*/  SYNCS.PHASECHK.TRANS64.TRYWAIT P0, [R3+URZ+0x16840], R0 ;  /* 0x01684000030075a7 */ /* 0x0044e4000800017f */
[----:B---3--:R-:W-:Y:S05]  /*10fe0*/  @!P0 NANOSLEEP.SYNCS 0x989680 ;  /* 0x009896800000895d */ /* 0x008fea0003900000 */
[----:B------:R-:W3:Y:S02]  /*10ff0*/  @!P0 SYNCS.PHASECHK.TRANS64 P0, [R3+URZ+0x16840], R0 ;  /* 0x01684000030085a7 */ /* 0x000ee4000800007f */
[----:B---3--:R-:W-:Y:S05]  /*11000*/  @!P0 BRA `(.L_x_14714) ;  /* 0xfffffffc00f08947 */ /* 0x008fea000383ffff */
[----:B------:R-:W-:Y:S05]  /*11010*/  BRA `(.L_x_14808) ;  /* 0xffffffbc00d47947 */ /* 0x000fea000383ffff */
.L_x_14718:
        /* <DEDUP_REMOVED lines=12> */
.L_x_14809:
[----:B------:R-:W-:Y:S02]  /*110e0*/  IMAD.MOV.U32 R13, RZ, RZ, R0 ;  /* 0x000000ffff0d7224 */ /* 0x000fe400078e0000 */
[----:B------:R-:W-:-:S07]  /*110f0*/  IMAD.MOV.U32 R2, RZ, RZ, R14 ;  /* 0x000000ffff027224 */ /* 0x000fce00078e000e */
[----:B------:R-:W-:Y:S05]  /*11100*/  WARPSYNC.COLLECTIVE R15, `(.L_x_14810) ;  /* 0x000000000f087348 */ /* 0x000fea0003c00000 */
[----:B------:R0:W1:Y:S02]  /*11110*/  SHFL.IDX P6, R14, R13, R12, R11 ;  /* 0x0000000c0d0e7389 */ /* 0x00006400000c000b */
[----:B01----:R-:W-:Y:S01]  /*11120*/  ENDCOLLECTIVE ;  /* 0x000000000000791b */ /* 0x003fe20003800000 */
.L_x_14810:
[----:B------:R-:W-:Y:S02]  /*11130*/  IMAD.MOV.U32 R13, RZ, RZ, R4 ;  /* 0x000000ffff0d7224 */ /* 0x000fe400078e0004 */
[----:B------:R-:W-:Y:S02]  /*11140*/  IMAD.MOV.U32 R12, RZ, RZ, 0x1 ;  /* 0x00000001ff0c7424 */ /* 0x000fe400078e00ff */
[----:B------:R-:W-:-:S07]  /*11150*/  IMAD.MOV.U32 R3, RZ, RZ, R14 ;  /* 0x000000ffff037224 */ /* 0x000fce00078e000e */
[----:B------:R-:W-:Y:S05]  /*11160*/  WARPSYNC.COLLECTIVE R15, `(.L_x_14811) ;  /* 0x000000000f087348 */ /* 0x000fea0003c00000 */
[----:B------:R0:W1:Y:S02]  /*11170*/  SHFL.IDX P6, R14, R13, R12, R11 ;  /* 0x0000000c0d0e7389 */ /* 0x00006400000c000b */
[----:B01----:R-:W-:Y:S01]  /*11180*/  ENDCOLLECTIVE ;  /* 0x000000000000791b */ /* 0x003fe20003800000 */
.L_x_14811:
[----:B------:R-:W-:-:S04]  /*11190*/  @!P1 LEA R3, P2, R20, R3, 0x1 ;  /* 0x0000000314039211 */ /* 0x000fc800078408ff */
[----:B------:R-:W-:-:S04]  /*111a0*/  @!P1 IADD3.X R2, RZ, R2, RZ, P2, !PT ;  /* 0x00000002ff029210 */ /* 0x000fc800017fe4ff */
        /* <DEDUP_REMOVED lines=9> */
[----:B------:R-:W-:Y:S02]  /*11240*/  VIADD R8, R17, 0x20 ;  /* 0x0000002011087836 */ /* 0x000fe40000000000 */
[----:B0-----:R-:W-:-:S10]  /*11250*/  IMAD.MOV.U32 R2, RZ, RZ, R14 ;  /* 0x000000ffff027224 */ /* 0x001fd400078e000e */
[----:B------:R-:W-:Y:S05]  /*11260*/  WARPSYNC.COLLECTIVE R15, `(.L_x_14812) ;  /* 0x000000000f087348 */ /* 0x000fea0003c00000 */
[----:B------:R0:W1:Y:S02]  /*11270*/  SHFL.IDX P6, R14, R13, R12, R11 ;  /* 0x0000000c0d0e7389 */ /* 0x00006400000c000b */
[----:B01----:R-:W-:Y:S01]  /*11280*/  ENDCOLLECTIVE ;  /* 0x000000000000791b */ /* 0x003fe20003800000 */
.L_x_14812:
[----:B------:R-:W-:Y:S02]  /*11290*/  IMAD.MOV.U32 R13, RZ, RZ, R4 ;  /* 0x000000ffff0d7224 */ /* 0x000fe400078e0004 */
[----:B------:R-:W-:Y:S02]  /*112a0*/  IMAD.MOV.U32 R12, RZ, RZ, 0x2 ;  /* 0x00000002ff0c7424 */ /* 0x000fe400078e00ff */
[----:B------:R-:W-:-:S07]  /*112b0*/  IMAD.MOV.U32 R3, RZ, RZ, R14 ;  /* 0x000000ffff037224 */ /* 0x000fce00078e000e */
[----:B------:R-:W-:Y:S05]  /*112c0*/  WARPSYNC.COLLECTIVE R15, `(.L_x_14813) ;  /* 0x000000000f087348 */ /* 0x000fea0003c00000 */
[----:B------:R0:W1:Y:S02]  /*112d0*/  SHFL.IDX P6, R14, R13, R12, R11 ;  /* 0x0000000c0d0e7389 */ /* 0x00006400000c000b */
[----:B01----:R-:W-:Y:S01]  /*112e0*/  ENDCOLLECTIVE ;  /* 0x000000000000791b */ /* 0x003fe20003800000 */
.L_x_14813:
        /* <DEDUP_REMOVED lines=11> */
[----:B------:R-:W-:Y:S01]  /*113a0*/  VIADD R8, R17, 0x30 ;  /* 0x0000003011087836 */ /* 0x000fe20000000000 */
[----:B0-----:R-:W-:-:S11]  /*113b0*/  MOV R2, R14 ;  /* 0x0000000e00027202 */ /* 0x001fd60000000f00 */
[----:B------:R-:W-:Y:S05]  /*113c0*/  WARPSYNC.COLLECTIVE R15, `(.L_x_14814) ;  /* 0x000000000f087348 */ /* 0x000fea0003c00000 */
[----:B------:R0:W1:Y:S02]  /*113d0*/  SHFL.IDX P6, R14, R13, R12, R11 ;  /* 0x0000000c0d0e7389 */ /* 0x00006400000c000b */
[----:B01----:R-:W-:Y:S01]  /*113e0*/  ENDCOLLECTIVE ;  /* 0x000000000000791b */ /* 0x003fe20003800000 */
.L_x_14814:
[----:B------:R-:W-:Y:S02]  /*113f0*/  IMAD.MOV.U32 R13, RZ, RZ, R4 ;  /* 0x000000ffff0d7224 */ /* 0x000fe400078e0004 */
[----:B------:R-:W-:Y:S02]  /*11400*/  IMAD.MOV.U32 R12, RZ, RZ, 0x3 ;  /* 0x00000003ff0c7424 */ /* 0x000fe400078e00ff */
[----:B------:R-:W-:-:S07]  /*11410*/  IMAD.MOV.U32 R3, RZ, RZ, R14 ;  /* 0x000000ffff037224 */ /* 0x000fce00078e000e */
[----:B------:R-:W-:Y:S05]  /*11420*/  WARPSYNC.COLLECTIVE R15, `(.L_x_14815) ;  /* 0x000000000f087348 */ /* 0x000fea0003c00000 */
[----:B------:R0:W1:Y:S02]  /*11430*/  SHFL.IDX P6, R14, R13, R12, R11 ;  /* 0x0000000c0d0e7389 */ /* 0x00006400000c000b */
[----:B01----:R-:W-:Y:S01]  /*11440*/  ENDCOLLECTIVE ;  /* 0x000000000000791b */ /* 0x003fe20003800000 */
.L_x_14815:
        /* <DEDUP_REMOVED lines=10> */
[----:B------:R-:W-:Y:S02]  /*114f0*/  ISETP.GE.AND P1, PT, R8, R7, PT ;  /* 0x000000070800720c */ /* 0x000fe40003f26270 */
[----:B------:R-:W-:Y:S01]  /*11500*/  IADD3 R8, R17, 0x40, RZ ;  /* 0x0000004011087810 */ /* 0x000fe20007ffe0ff */
[----:B0-----:R-:W-:-:S10]  /*11510*/  IMAD.MOV.U32 R2, RZ, RZ, R14 ;  /* 0x000000ffff027224 */ /* 0x001fd400078e000e */
[----:B------:R-:W-:Y:S05]  /*11520*/  WARPSYNC.COLLECTIVE R15, `(.L_x_14816) ;  /* 0x000000000f087348 */ /* 0x000fea0003c00000 */
[----:B------:R0:W1:Y:S02]  /*11530*/  SHFL.IDX P6, R14, R13, R12, R11 ;  /* 0x0000000c0d0e7389 */ /* 0x00006400000c000b */
[----:B01----:R-:W-:Y:S01]  /*11540*/  ENDCOLLECTIVE ;  /* 0x000000000000791b */ /* 0x003fe20003800000 */
.L_x_14816:
[----:B------:R-:W-:Y:S02]  /*11550*/  IMAD.MOV.U32 R13, RZ, RZ, R4 ;  /* 0x000000ffff0d7224 */ /* 0x000fe400078e0004 */
[----:B------:R-:W-:Y:S02]  /*11560*/  IMAD.MOV.U32 R12, RZ, RZ, 0x4 ;  /* 0x00000004ff0c7424 */ /* 0x000fe400078e00ff */
[----:B------:R-:W-:-:S07]  /*11570*/  IMAD.MOV.U32 R3, RZ, RZ, R14 ;  /* 0x000000ffff037224 */ /* 0x000fce00078e000e */
[----:B------:R-:W-:Y:S05]  /*11580*/  WARPSYNC.COLLECTIVE R15, `(.L_x_14817) ;  /* 0x000000000f087348 */ /* 0x000fea0003c00000 */
[----:B------:R0:W1:Y:S02]  /*11590*/  SHFL.IDX P6, R14, R13, R12, R11 ;  /* 0x0000000c0d0e7389 */ /* 0x00006400000c000b */
[----:B01----:R-:W-:Y:S01]  /*115a0*/  ENDCOLLECTIVE ;  /* 0x000000000000791b */ /* 0x003fe20003800000 */
.L_x_14817:
        /* <DEDUP_REMOVED lines=16> */
.L_x_14818:
[----:B------:R-:W-:Y:S02]  /*116b0*/  IMAD.MOV.U32 R13, RZ, RZ, R4 ;  /* 0x000000ffff0d7224 */ /* 0x000fe400078e0004 */
[----:B------:R-:W-:Y:S02]  /*116c0*/  IMAD.MOV.U32 R12, RZ, RZ, 0x5 ;  /* 0x00000005ff0c7424 */ /* 0x000fe400078e00ff */
[----:B------:R-:W-:-:S07]  /*116d0*/  IMAD.MOV.U32 R3, RZ, RZ, R14 ;  /* 0x000000ffff037224 */ /* 0x000fce00078e000e */
[----:B------:R-:W-:Y:S05]  /*116e0*/  WARPSYNC.COLLECTIVE R15, `(.L_x_14819) ;  /* 0x000000000f087348 */ /* 0x000fea0003c00000 */
[----:B------:R0:W1:Y:S02]  /*116f0*/  SHFL.IDX P6, R14, R13, R12, R11 ;  /* 0x0000000c0d0e7389 */ /* 0x00006400000c000b */
[----:B01----:R-:W-:Y:S01]  /*11700*/  ENDCOLLECTIVE ;  /* 0x000000000000791b */ /* 0x003fe20003800000 */
.L_x_14819:
        /* <DEDUP_REMOVED lines=16> */
.L_x_14820:
[----:B------:R-:W-:Y:S02]  /*11810*/  IMAD.MOV.U32 R13, RZ, RZ, R4 ;  /* 0x000000ffff0d7224 */ /* 0x000fe400078e0004 */
[----:B------:R-:W-:Y:S02]  /*11820*/  IMAD.MOV.U32 R12, RZ, RZ, 0x6 ;  /* 0x00000006ff0c7424 */ /* 0x000fe400078e00ff */
[----:B------:R-:W-:-:S07]  /*11830*/  IMAD.MOV.U32 R3, RZ, RZ, R14 ;  /* 0x000000ffff037224 */ /* 0x000fce00078e000e */
[----:B------:R-:W-:Y:S05]  /*11840*/  WARPSYNC.COLLECTIVE R15, `(.L_x_14821) ;  /* 0x000000000f087348 */ /* 0x000fea0003c00000 */
[----:B------:R0:W1:Y:S02]  /*11850*/  SHFL.IDX P6, R14, R13, R12, R11 ;  /* 0x0000000c0d0e7389 */ /* 0x00006400000c000b */
[----:B01----:R-:W-:Y:S01]  /*11860*/  ENDCOLLECTIVE ;  /* 0x000000000000791b */ /* 0x003fe20003800000 */
.L_x_14821:
        /* <DEDUP_REMOVED lines=15> */
.L_x_14822:
[----:B------:R-:W-:Y:S01]  /*11960*/  IMAD.MOV.U32 R13, RZ, RZ, R4 ;  /* 0x000000ffff0d7224 */ /* 0x000fe200078e0004 */
[----:B------:R-:W-:Y:S01]  /*11970*/  MOV R12, 0x7 ;  /* 0x00000007000c7802 */ /* 0x000fe20000000f00 */
[----:B------:R-:W-:-:S07]  /*11980*/  IMAD.MOV.U32 R3, RZ, RZ, R14 ;  /* 0x000000ffff037224 */ /* 0x000fce00078e000e */
[----:B------:R-:W-:Y:S05]  /*11990*/  WARPSYNC.COLLECTIVE R15, `(.L_x_14823) ;  /* 0x000000000f087348 */ /* 0x000fea0003c00000 */
[----:B------:R0:W1:Y:S02]  /*119a0*/  SHFL.IDX P6, R14, R13, R12, R11 ;  /* 0x0000000c0d0e7389 */ /* 0x00006400000c000b */
[----:B01----:R-:W-:Y:S01]  /*119b0*/  ENDCOLLECTIVE ;  /* 0x000000000000791b */ /* 0x003fe20003800000 */
.L_x_14823:
        /* <DEDUP_REMOVED lines=11> */
.L_x_14824:
[----:B------:R-:W-:Y:S01]  /*11a70*/  @!PT LDS RZ, [RZ] ;  /* 0x00000000fffff984 */ /* 0x000fe20000000800 */
[----:B------:R-:W-:Y:S01]  /*11a80*/  @!PT LDS RZ, [RZ] ;  /* 0x00000000fffff984 */ /* 0x000fe20000000800 */
[----:B------:R-:W-:Y:S01]  /*11a90*/  @!PT LDS RZ, [RZ] ;  /* 0x00000000fffff984 */ /* 0x000fe20000000800 */
[----:B------:R0:W-:Y:S01]  /*11aa0*/  @!P1 LDGSTS.E.BYPASS.LTC128B.128 [R10+0xb400], desc[UR48][R2.64], !P0 ;  /* 0x0b400000020a9fae */ /* 0x0001e2000c101d70 */
[----:B------:R-:W-:Y:S01]  /*11ab0*/  ISETP.GE.AND P1, PT, R0, R7, PT ;  /* 0x000000070000720c */ /* 0x000fe20003f26270 */
[----:B------:R-:W-:-:S05]  /*11ac0*/  VIADD R0, R17, 0x80 ;  /* 0x0000008011007836 */ /* 0x000fca0000000000 */
[----:B------:R-:W-:Y:S01]  /*11ad0*/  ISETP.GE.AND P2, PT, R0, R7, PT ;  /* 0x000000070000720c */ /* 0x000fe20003f46270 */
[----:B------:R-:W-:Y:S02]  /*11ae0*/  IMAD.MOV.U32 R13, RZ, RZ, R6 ;  /* 0x000000ffff0d7224 */ /* 0x000fe400078e0006 */
[----:B------:R-:W-:Y:S02]  /*11af0*/  IMAD.MOV.U32 R12, RZ, RZ, RZ ;  /* 0x000000ffff0c7224 */ /* 0x000fe400078e00ff */
[----:B0-----:R-:W-:-:S08]  /*11b00*/  IMAD.MOV.U32 R2, RZ, RZ, R14 ;  /* 0x000000ffff027224 */ /* 0x001fd000078e000e */
[----:B------:R-:W-:Y:S05]  /*11b10*/  WARPSYNC.COLLECTIVE R15, `(.L_x_14825) ;  /* 0x000000000f087348 */ /* 0x000fea0003c00000 */
[----:B------:R0:W1:Y:S02]  /*11b20*/  SHFL.IDX P6, R14, R13, R12, R11 ;  /* 0x0000000c0d0e7389 */ /* 0x00006400000c000b */
[----:B01----:R-:W-:Y:S01]  /*11b30*/  ENDCOLLECTIVE ;  /* 0x000000000000791b */ /* 0x003fe20003800000 */
.L_x_14825:
        /* <DEDUP_REMOVED lines=11> */
.L_x_14826:
[----:B------:R-:W-:Y:S02]  /*11bf0*/  IMAD.MOV.U32 R13, RZ, RZ, R6 ;  /* 0x000000ffff0d7224 */ /* 0x000fe400078e0006 */
[----:B------:R-:W-:Y:S01]  /*11c00*/  IMAD.MOV.U32 R12, RZ, RZ, 0x1 ;  /* 0x00000001ff0c7424 */ /* 0x000fe200078e00ff */
[----:B------:R-:W-:-:S07]  /*11c10*/  MOV R8, R14 ;  /* 0x0000000e00087202 */ /* 0x000fce0000000f00 */
[----:B------:R-:W-:Y:S05]  /*11c20*/  WARPSYNC.COLLECTIVE R15, `(.L_x_14827) ;  /* 0x000000000f087348 */ /* 0x000fea0003c00000 */
[----:B------:R0:W1:Y:S02]  /*11c30*/  SHFL.IDX P6, R14, R13, R12, R11 ;  /* 0x0000000c0d0e7389 */ /* 0x00006400000c000b */
[----:B01----:R-:W-:Y:S01]  /*11c40*/  ENDCOLLECTIVE ;  /* 0x000000000000791b */ /* 0x003fe20003800000 */
.L_x_14827:
[----:B------:R-:W-:-:S05]  /*11c50*/  @!P2 LEA R2, P1, R20, R8, 0x1 ;  /* 0x000000081402a211 */ /* 0x000fca00078208ff */
[----:B------:R-:W-:Y:S02]  /*11c60*/  @!P2 IMAD.X R3, RZ, RZ, R0, P1 ;  /* 0x000000ffff03a224 */ /* 0x000fe400008e0600 */
[----:B------:R-:W-:-:S03]  /*11c70*/  VIADD R0, R17, 0x90 ;  /* 0x0000009011007836 */ /* 0x000fc60000000000 */
[----:B------:R-:W-:Y:S01]  /*11c80*/  @!PT LDS RZ, [RZ] ;  /* 0x00000000fffff984 */ /* 0x000fe20000000800 */
[----:B------:R-:W-:Y:S01]  /*11c90*/  @!PT LDS RZ, [RZ] ;  /* 0x00000000fffff984 */ /* 0x000fe20000000800 */
[----:B------:R-:W-:Y:S01]  /*11ca0*/  @!PT LDS RZ, [RZ] ;  /* 0x00000000fffff984 */ /* 0x000fe20000000800 */
[----:B------:R0:W-:Y:S01]  /*11cb0*/  @!P2 LDGSTS.E.BYPASS.LTC128B.128 [R10+0xc400], desc[UR48][R2.64], !P0 ;  /* 0x0c400000020aafae */ /* 0x0001e2000c101d70 */
[----:B------:R-:W-:Y:S01]  /*11cc0*/  IMAD.MOV.U32 R13, RZ, RZ, R5 ;  /* 0x000000ffff0d7224 */ /* 0x000fe200078e0005 */
[----:B------:R-:W-:Y:S01]  /*11cd0*/  ISETP.GE.AND P1, PT, R0, R7, PT ;  /* 0x000000070000720c */ /* 0x000fe20003f26270 */
[----:B------:R-:W-:-:S12]  /*11ce0*/  IMAD.MOV.U32 R0, RZ, RZ, R14 ;  /* 0x000000ffff007224 */ /* 0x000fd800078e000e */
[----:B0-----:R-:W-:Y:S05]  /*11cf0*/  WARPSYNC.COLLECTIVE R15, `(.L_x_14828) ;  /* 0x000000000f087348 */ /* 0x001fea0003c00000 */
[----:B------:R1:W2:Y:S02]  /*11d00*/  SHFL.IDX P6, R14, R13, R12, R11 ;  /* 0x0000000c0d0e7389 */ /* 0x0002a400000c000b */
[----:B012---:R-:W-:Y:S01]  /*11d10*/  ENDCOLLECTIVE ;  /* 0x000000000000791b */ /* 0x007fe20003800000 */
.L_x_14828:
[----:B------:R-:W-:Y:S01]  /*11d20*/  IMAD.MOV.U32 R13, RZ, RZ, R6 ;  /* 0x000000ffff0d7224 */ /* 0x000fe200078e0006 */
[----:B------:R-:W-:Y:S02]  /*11d30*/  MOV R12, 0x2 ;  /* 0x00000002000c7802 */ /* 0x000fe40000000f00 */
[----:B------:R-:W-:-:S05]  /*11d40*/  @!P1 LEA R14, P2, R20, R14, 0x1 ;  /* 0x0000000e140e9211 */ /* 0x000fca00078408ff */
[----:B------:R-:W-:-:S08]  /*11d50*/  @!P1 IMAD.MOV.U32 R2, RZ, RZ, R14 ;  /* 0x000000ffff029224 */ /* 0x000fd000078e000e */
[----:B------:R-:W-:Y:S05]  /*11d60*/  WARPSYNC.COLLECTIVE R15, `(.L_x_14829) ;  /* 0x000000000f087348 */ /* 0x000fea0003c00000 */
[----:B------:R0:W1:Y:S02]  /*11d70*/  SHFL.IDX P6, R14, R13, R12, R11 ;  /* 0x0000000c0d0e7389 */ /* 0x00006400000c000b */
[----:B01----:R-:W-:Y:S01]  /*11d80*/  ENDCOLLECTIVE ;  /* 0x000000000000791b */ /* 0x003fe20003800000 */
.L_x_14829:
[----:B------:R-:W-:-:S04]  /*11d90*/  @!P1 IMAD.X R9, RZ, RZ, R0, P2 ;  /* 0x000000ffff099224 */ /* 0x000fc800010e0600 */
[----:B------:R-:W-:-:S05]  /*11da0*/  @!P1 IMAD.MOV.U32 R3, RZ, RZ, R9 ;  /* 0x000000ffff039224 */ /* 0x000fca00078e0009 */
[----:B------:R-:W-:Y:S01]  /*11db0*/  @!PT LDS RZ, [RZ] ;  /* 0x00000000fffff984 */ /* 0x000fe20000000800 */
[----:B------:R-:W-:Y:S01]  /*11dc0*/  @!PT LDS RZ, [RZ] ;  /* 0x00000000fffff984 */ /* 0x000fe20000000800 */
[----:B------:R-:W-:Y:S01]  /*11dd0*/  @!PT LDS RZ, [RZ] ;  /* 0x00000000fffff984 */ /* 0x000fe20000000800 */
[----:B------:R0:W-:Y:S01]  /*11de0*/  @!P1 LDGSTS.E.BYPASS.LTC128B.128 [R10+0xcc00], desc[UR48][R2.64], !P0 ;  /* 0x0cc00000020a9fae */ /* 0x0001e2000c101d70 */
[----:B------:R-:W-:Y:S02]  /*11df0*/  IMAD.MOV.U32 R13, RZ, RZ, R5 ;  /* 0x000000ffff0d7224 */ /* 0x000fe400078e0005 */
[----:B0-----:R-:W-:Y:S02]  /*11e00*/  VIADD R2, R17, 0xa0 ;  /* 0x000000a011027836 */ /* 0x001fe40000000000 */
[----:B------:R-:W-:-:S07]  /*11e10*/  IMAD.MOV.U32 R0, RZ, RZ, R14 ;  /* 0x000000ffff007224 */ /* 0x000fce00078e000e */
[----:B------:R-:W-:Y:S05]  /*11e20*/  WARPSYNC.COLLECTIVE R15, `(.L_x_14830) ;  /* 0x000000000f087348 */ /* 0x000fea0003c00000 */
[----:B------:R0:W1:Y:S02]  /*11e30*/  SHFL.IDX P6, R14, R13, R12, R11 ;  /* 0x0000000c0d0e7389 */ /* 0x00006400000c000b */
[----:B01----:R-:W-:Y:S01]  /*11e40*/  ENDCOLLECTIVE ;  /* 0x000000000000791b */ /* 0x003fe20003800000 */
.L_x_14830:
[----:B------:R-:W-:Y:S01]  /*11e50*/  ISETP.GE.AND P1, PT, R2, R7, PT ;  /* 0x000000070200720c */ /* 0x000fe20003f26270 */
[----:B------:R-:W-:Y:S02]  /*11e60*/  IMAD.MOV.U32 R13, RZ, RZ, R6 ;  /* 0x000000ffff0d7224 */ /* 0x000fe400078e0006 */
[----:B------:R-:W-:-:S10]  /*11e70*/  IMAD.MOV.U32 R12, RZ, RZ, 0x3 ;  /* 0x00000003ff0c7424 */ /* 0x000fd400078e00ff */
[----:B------:R-:W-:-:S13]  /*11e80*/  @!P1 LEA R2, P2, R20, R14, 0x1 ;  /* 0x0000000e14029211 */ /* 0x000fda00078408ff */
[----:B------:R-:W-:Y:S05]  /*11e90*/  WARPSYNC.COLLECTIVE R15, `(.L_x_14831) ;  /* 0x000000000f087348 */ /* 0x000fea0003c00000 */
[----:B------:R0:W1:Y:S02]  /*11ea0*/  SHFL.IDX P6, R14, R13, R12, R11 ;  /* 0x0000000c0d0e7389 */ /* 0x00006400000c000b */
[----:B01----:R-:W-:Y:S01]  /*11eb0*/  ENDCOLLECTIVE ;  /* 0x000000000000791b */ /* 0x003fe20003800000 */
.L_x_14831:
        /* <DEDUP_REMOVED lines=10> */
.L_x_14832:
[----:B------:R-:W-:Y:S05]  /*11f60*/  BRA `(.L_x_14833) ;  /* 0xffffffbc00fc7947 */ /* 0x000fea000383ffff */
.L_x_14721:
[----:B0-----:R0:W1:Y:S02]  /*11f70*/  SYNCS.PHASECHK.TRANS64.TRYWAIT P0, [R22+URZ+0x16820], R3 ;  /* 0x01682003160075a7 */ /* 0x001064000800017f */
[----:B-1----:R-:W-:Y:S05]  /*11f80*/  @!P0 NANOSLEEP.SYNCS 0x989680 ;  /* 0x009896800000895d */ /* 0x002fea0003900000 */
[----:B------:R-:W1:Y:S02]  /*11f90*/  @!P0 SYNCS.PHASECHK.TRANS64 P0, [R22+URZ+0x16820], R3 ;  /* 0x01682003160085a7 */ /* 0x000e64000800007f */
[----:B-1----:R-:W-:Y:S05]  /*11fa0*/  @!P0 BRA `(.L_x_14721) ;  /* 0xfffffffc00f08947 */ /* 0x002fea000383ffff */
[----:B------:R-:W-:Y:S05]  /*11fb0*/  BRA `(.L_x_14834) ;  /* 0xffffffc000647947 */ /* 0x000fea000383ffff */
.L_x_14730:
[----:B0-----:R0:W2:Y:S02]  /*11fc0*/  SYNCS.PHASECHK.TRANS64.TRYWAIT P0, [R2+URZ+0x16840], R3 ;  /* 0x01684003020075a7 */ /* 0x0010a4000800017f */
[----:B--2---:R-:W-:Y:S05]  /*11fd0*/  @!P0 NANOSLEEP.SYNCS 0x989680 ;  /* 0x009896800000895d */ /* 0x004fea0003900000 */
[----:B------:R-:W2:Y:S02]  /*11fe0*/  @!P0 SYNCS.PHASECHK.TRANS64 P0, [R2+URZ+0x16840], R3 ;  /* 0x01684003020085a7 */ /* 0x000ea4000800007f */
[----:B--2---:R-:W-:Y:S05]  /*11ff0*/  @!P0 BRA `(.L_x_14730) ;  /* 0xfffffffc00f08947 */ /* 0x004fea000383ffff */
[----:B------:R-:W-:Y:S05]  /*12000*/  BRA `(.L_x_14835) ;  /* 0xffffffc4000c7947 */ /* 0x000fea000383ffff */
.L_x_14735:
[----:B0-----:R0:W1:Y:S02]  /*12010*/  SYNCS.PHASECHK.TRANS64.TRYWAIT P0, [R3+URZ+0x60], R2 ;  /* 0x00006002030075a7 */ /* 0x001064000800017f */
[----:B-1----:R-:W-:Y:S05]  /*12020*/  @!P0 NANOSLEEP.SYNCS 0x989680 ;  /* 0x009896800000895d */ /* 0x002fea0003900000 */
[----:B------:R-:W1:Y:S02]  /*12030*/  @!P0 SYNCS.PHASECHK.TRANS64 P0, [R3+URZ+0x60], R2 ;  /* 0x00006002030085a7 */ /* 0x000e64000800007f */
[----:B-1----:R-:W-:Y:S05]  /*12040*/  @!P0 BRA `(.L_x_14735) ;  /* 0xfffffffc00f08947 */ /* 0x002fea000383ffff */
[----:B------:R-:W-:Y:S05]  /*12050*/  BRA `(.L_x_14836) ;  /* 0xffffffc400987947 */ /* 0x000fea000383ffff */
.L_x_14743:
[----:B0-----:R0:W2:Y:S02]  /*12060*/  SYNCS.PHASECHK.TRANS64.TRYWAIT P0, [R2+URZ+0x16840], R3 ;  /* 0x01684003020075a7 */ /* 0x0010a4000800017f */
[----:B--2---:R-:W-:Y:S05]  /*12070*/  @!P0 NANOSLEEP.SYNCS 0x989680 ;  /* 0x009896800000895d */ /* 0x004fea0003900000 */
[----:B------:R-:W2:Y:S02]  /*12080*/  @!P0 SYNCS.PHASECHK.TRANS64 P0, [R2+URZ+0x16840], R3 ;  /* 0x01684003020085a7 */ /* 0x000ea4000800007f */
[----:B--2---:R-:W-:Y:S05]  /*12090*/  @!P0 BRA `(.L_x_14743) ;  /* 0xfffffffc00f08947 */ /* 0x004fea000383ffff */
[----:B------:R-:W-:Y:S05]  /*120a0*/  BRA `(.L_x_14837) ;  /* 0xffffffc800d07947 */ /* 0x000fea000383ffff */
.L_x_14748:
[----:B0-----:R0:W1:Y:S02]  /*120b0*/  SYNCS.PHASECHK.TRANS64.TRYWAIT P0, [R10+URZ+0x60], R27 ;  /* 0x0000601b0a0075a7 */ /* 0x001064000800017f */
[----:B-1----:R-:W-:Y:S05]  /*120c0*/  @!P0 NANOSLEEP.SYNCS 0x989680 ;  /* 0x009896800000895d */ /* 0x002fea0003900000 */
[----:B------:R-:W1:Y:S02]  /*120d0*/  @!P0 SYNCS.PHASECHK.TRANS64 P0, [R10+URZ+0x60], R27 ;  /* 0x0000601b0a0085a7 */ /* 0x000e64000800007f */
[----:B-1----:R-:W-:Y:S05]  /*120e0*/  @!P0 BRA `(.L_x_14748) ;  /* 0xfffffffc00f08947 */ /* 0x002fea000383ffff */
[----:B------:R-:W-:Y:S05]  /*120f0*/  BRA `(.L_x_14838) ;  /* 0xffffffcc005c7947 */ /* 0x000fea000383ffff */
.L_x_14756:
[----:B0-----:R0:W2:Y:S02]  /*12100*/  SYNCS.PHASECHK.TRANS64.TRYWAIT P0, [R2+URZ+0x16840], R3 ;  /* 0x01684003020075a7 */ /* 0x0010a4000800017f */
[----:B--2---:R-:W-:Y:S05]  /*12110*/  @!P0 NANOSLEEP.SYNCS 0x989680 ;  /* 0x009896800000895d */ /* 0x004fea0003900000 */
[----:B------:R-:W2:Y:S02]  /*12120*/  @!P0 SYNCS.PHASECHK.TRANS64 P0, [R2+URZ+0x16840], R3 ;  /* 0x01684003020085a7 */ /* 0x000ea4000800007f */
[----:B--2---:R-:W-:Y:S05]  /*12130*/  @!P0 BRA `(.L_x_14756) ;  /* 0xfffffffc00f08947 */ /* 0x004fea000383ffff */
[----:B------:R-:W-:Y:S05]  /*12140*/  BRA `(.L_x_14839) ;  /* 0xffffffd000687947 */ /* 0x000fea000383ffff */
.L_x_14761:
[----:B0-----:R0:W1:Y:S02]  /*12150*/  SYNCS.PHASECHK.TRANS64.TRYWAIT P0, [R8+URZ+0x60], R3 ;  /* 0x00006003080075a7 */ /* 0x001064000800017f */
[----:B-1----:R-:W-:Y:S05]  /*12160*/  @!P0 NANOSLEEP.SYNCS 0x989680 ;  /* 0x009896800000895d */ /* 0x002fea0003900000 */
[----:B------:R-:W1:Y:S02]  /*12170*/  @!P0 SYNCS.PHASECHK.TRANS64 P0, [R8+URZ+0x60], R3 ;  /* 0x00006003080085a7 */ /* 0x000e64000800007f */
[----:B-1----:R-:W-:Y:S05]  /*12180*/  @!P0 BRA `(.L_x_14761) ;  /* 0xfffffffc00f08947 */ /* 0x002fea000383ffff */
[----:B------:R-:W-:Y:S05]  /*12190*/  BRA `(.L_x_14840) ;  /* 0xffffffd000f87947 */ /* 0x000fea000383ffff */
.L_x_14771:
[----:B0-----:R0:W1:Y:S02]  /*121a0*/  SYNCS.PHASECHK.TRANS64.TRYWAIT P0, [R3+URZ+0x16860], R0 ;  /* 0x01686000030075a7 */ /* 0x001064000800017f */
[----:B-1----:R-:W-:Y:S05]  /*121b0*/  @!P0 NANOSLEEP.SYNCS 0x989680 ;  /* 0x009896800000895d */ /* 0x002fea0003900000 */
[----:B------:R-:W1:Y:S02]  /*121c0*/  @!P0 SYNCS.PHASECHK.TRANS64 P0, [R3+URZ+0x16860], R0 ;  /* 0x01686000030085a7 */ /* 0x000e64000800007f */
[----:B-1----:R-:W-:Y:S05]  /*121d0*/  @!P0 BRA `(.L_x_14771) ;  /* 0xfffffffc00f08947 */ /* 0x002fea000383ffff */
[----:B------:R-:W-:Y:S05]  /*121e0*/  BRA `(.L_x_14841) ;  /* 0xffffffd400f47947 */ /* 0x000fea000383ffff */
.L_x_14777:
[----:B------:R-:W-:Y:S01]  /*121f0*/  BSSY B0, `(.L_x_14842) ;  /* 0x0000008000007945 */ /* 0x000fe20003800000 */
[----:B------:R-:W-:Y:S01]  /*12200*/  IMAD.MOV.U32 R13, RZ, RZ, R16 ;  /* 0x000000ffff0d7224 */ /* 0x000fe200078e0010 */
[----:B------:R-:W-:Y:S01]  /*12210*/  MOV R11, 0x1f ;  /* 0x0000001f000b7802 */ /* 0x000fe20000000f00 */
[----:B------:R-:W-:Y:S02]  /*12220*/  IMAD.MOV.U32 R12, RZ, RZ, RZ ;  /* 0x000000ffff0c7224 */ /* 0x000fe400078e00ff */
[----:B------:R-:W-:-:S07]  /*12230*/  IMAD.MOV.U32 R15, RZ, RZ, -0x1 ;  /* 0xffffffffff0f7424 */ /* 0x000fce00078e00ff */
[----:B-1----:R-:W-:Y:S05]  /*12240*/  WARPSYNC.COLLECTIVE R15, `(.L_x_14843) ;  /* 0x000000000f087348 */ /* 0x002fea0003c00000 */
[----:B------:R0:W2:Y:S02]  /*12250*/  SHFL.IDX P6, R14, R13, R12, R11 ;  /* 0x0000000c0d0e7389 */ /* 0x0000a400000c000b */
[----:B012---:R-:W-:Y:S01]  /*12260*/  ENDCOLLECTIVE ;  /* 0x000000000000791b */ /* 0x007fe20003800000 */
.L_x_14843:
[----:B------:R-:W-:Y:S05]  /*12270*/  BSYNC B0 ;  /* 0x0000000000007941 */ /* 0x000fea0003800000 */
.L_x_14842:
        /* <DEDUP_REMOVED lines=9> */
.L_x_14844:
        /* <DEDUP_REMOVED lines=18> */
.L_x_14845:
[----:B------:R-:W-:Y:S01]  /*12430*/  IMAD.MOV.U32 R12, RZ, RZ, 0x2 ;  /* 0x00000002ff0c7424 */ /* 0x000fe200078e00ff */
[----:B------:R-:W-:-:S05]  /*12440*/  SEL R4, R14, RZ, P1 ;  /* 0x000000ff0e047207 */ /* 0x000fca0000800000 */
[----:B------:R-:W-:-:S04]  /*12450*/  IMAD.IADD R4, R17, 0x1, R4 ;  /* 0x0000000111047824 */ /* 0x000fc800078e0204 */
[----:B------:R-:W-:-:S07]  /*12460*/  IMAD.MOV.U32 R13, RZ, RZ, R4 ;  /* 0x000000ffff0d7224 */ /* 0x000fce00078e0004 */
[----:B------:R-:W-:Y:S05]  /*12470*/  WARPSYNC.COLLECTIVE R15, `(.L_x_14846) ;  /* 0x000000000f087348 */ /* 0x000fea0003c00000 */
[----:B------:R0:W1:Y:S02]  /*12480*/  SHFL.UP P6, R14, R13, R12, R11 ;  /* 0x0400000c0d0e7389 */ /* 0x00006400000c000b */
[----:B01----:R-:W-:Y:S01]  /*12490*/  ENDCOLLECTIVE ;  /* 0x000000000000791b */ /* 0x003fe20003800000 */
.L_x_14846:
[----:B------:R-:W-:Y:S01]  /*124a0*/  IMAD.MOV.U32 R12, RZ, RZ, 0x4 ;  /* 0x00000004ff0c7424 */ /* 0x000fe200078e00ff */
[----:B------:R-:W-:-:S05]  /*124b0*/  SEL R3, R14, RZ, P2 ;  /* 0x000000ff0e037207 */ /* 0x000fca0001000000 */
[----:B------:R-:W-:-:S04]  /*124c0*/  IMAD.IADD R6, R4, 0x1, R3 ;  /* 0x0000000104067824 */ /* 0x000fc800078e0203 */
[----:B------:R-:W-:-:S07]  /*124d0*/  IMAD.MOV.U32 R13, RZ, RZ, R6 ;  /* 0x000000ffff0d7224 */ /* 0x000fce00078e0006 */
[----:B------:R-:W-:Y:S05]  /*124e0*/  WARPSYNC.COLLECTIVE R15, `(.L_x_14847) ;  /* 0x000000000f087348 */ /* 0x000fea0003c00000 */
[----:B------:R0:W1:Y:S02]  /*124f0*/  SHFL.UP P6, R14, R13, R12, R11 ;  /* 0x0400000c0d0e7389 */ /* 0x00006400000c000b */
[----:B01----:R-:W-:Y:S01]  /*12500*/  ENDCOLLECTIVE ;  /* 0x000000000000791b */ /* 0x003fe20003800000 */
.L_x_14847:
[----:B------:R-:W-:Y:S01]  /*12510*/  IMAD.MOV.U32 R12, RZ, RZ, 0x8 ;  /* 0x00000008ff0c7424 */ /* 0x000fe200078e00ff */
[----:B------:R-:W-:-:S05]  /*12520*/  SEL R3, R14, RZ, P3 ;  /* 0x000000ff0e037207 */ /* 0x000fca0001800000 */
[----:B------:R-:W-:-:S04]  /*12530*/  IMAD.IADD R2, R6, 0x1, R3 ;  /* 0x0000000106027824 */ /* 0x000fc800078e0203 */
[----:B------:R-:W-:-:S07]  /*12540*/  IMAD.MOV.U32 R13, RZ, RZ, R2 ;  /* 0x000000ffff0d7224 */ /* 0x000fce00078e0002 */
[----:B------:R-:W-:Y:S05]  /*12550*/  WARPSYNC.COLLECTIVE R15, `(.L_x_14848) ;  /* 0x000000000f087348 */ /* 0x000fea0003c00000 */
[----:B------:R0:W1:Y:S02]  /*12560*/  SHFL.UP P6, R14, R13, R12, R11 ;  /* 0x0400000c0d0e7389 */ /* 0x00006400000c000b */
[----:B01----:R-:W-:Y:S01]  /*12570*/  ENDCOLLECTIVE ;  /* 0x000000000000791b */ /* 0x003fe20003800000 */
.L_x_14848:
[----:B------:R-:W-:Y:S01]  /*12580*/  IMAD.MOV.U32 R12, RZ, RZ, 0x10 ;  /* 0x00000010ff0c7424 */ /* 0x000fe200078e00ff */
[----:B------:R-:W-:-:S04]  /*12590*/  SEL R3, R14, RZ, P4 ;  /* 0x000000ff0e037207 */ /* 0x000fc80002000000 */
[----:B------:R-:W-:-:S05]  /*125a0*/  IADD3 R3, R2, R3, RZ ;  /* 0x0000000302037210 */ /* 0x000fca0007ffe0ff */
[----:B------:R-:W-:-:S07]  /*125b0*/  IMAD.MOV.U32 R13, RZ, RZ, R3 ;  /* 0x000000ffff0d7224 */ /* 0x000fce00078e0003 */
[----:B------:R-:W-:Y:S05]  /*125c0*/  WARPSYNC.COLLECTIVE R15, `(.L_x_14849) ;  /* 0x000000000f087348 */ /* 0x000fea0003c00000 */
[----:B------:R0:W1:Y:S02]  /*125d0*/  SHFL.UP P6, R14, R13, R12, R11 ;  /* 0x0400000c0d0e7389 */ /* 0x00006400000c000b */
[----:B01----:R-:W-:Y:S01]  /*125e0*/  ENDCOLLECTIVE ;  /* 0x000000000000791b */ /* 0x003fe20003800000 */
.L_x_14849:
        /* <DEDUP_REMOVED lines=8> */
.L_x_14850:
[----:B------:R-:W-:Y:S05]  /*12670*/  BRA `(.L_x_14851) ;  /* 0xffffffd800287947 */ /* 0x000fea000383ffff */
.L_x_14782:
        /* <DEDUP_REMOVED lines=8> */
.L_x_14853:
[----:B------:R-:W-:Y:S05]  /*12700*/  BSYNC B0 ;  /* 0x0000000000007941 */ /* 0x000fea0003800000 */
.L_x_14852:
[----:B------:R-:W-:Y:S01]  /*12710*/  SEL R14, R14, RZ, P1 ;  /* 0x000000ff0e0e7207 */ /* 0x000fe20000800000 */
[----:B------:R-:W-:Y:S02]  /*12720*/  IMAD.MOV.U32 R12, RZ, RZ, 0x2 ;  /* 0x00000002ff0c7424 */ /* 0x000fe400078e00ff */
[----:B------:R-:W-:Y:S01]  /*12730*/  IMAD.MOV.U32 R11, RZ, RZ, RZ ;  /* 0x000000ffff0b7224 */ /* 0x000fe200078e00ff */
[----:B------:R-:W-:Y:S01]  /*12740*/  IADD3 R13, R17, R14, RZ ;  /* 0x0000000e110d7210 */ /* 0x000fe20007ffe0ff */
[----:B------:R-:W-:-:S07]  /*12750*/  IMAD.MOV.U32 R15, RZ, RZ, -0x1 ;  /* 0xffffffffff0f7424 */ /* 0x000fce00078e00ff */
[----:B------:R-:W-:Y:S05]  /*12760*/  WARPSYNC.COLLECTIVE R15, `(.L_x_14854) ;  /* 0x000000000f087348 */ /* 0x000fea0003c00000 */
[----:B------:R0:W1:Y:S02]  /*12770*/  SHFL.UP P6, R14, R13, R12, R11 ;  /* 0x0400000c0d0e7389 */ /* 0x00006400000c000b */
[----:B01----:R-:W-:Y:S01]  /*12780*/  ENDCOLLECTIVE ;  /* 0x000000000000791b */ /* 0x003fe20003800000 */
.L_x_14854:
[----:B------:R-:W-:Y:S01]  /*12790*/  IMAD.MOV.U32 R12, RZ, RZ, 0x4 ;  /* 0x00000004ff0c7424 */ /* 0x000fe200078e00ff */
[----:B------:R-:W-:-:S05]  /*127a0*/  SEL R2, R14, RZ, P2 ;  /* 0x000000ff0e027207 */ /* 0x000fca0001000000 */
[----:B------:R-:W-:-:S04]  /*127b0*/  IMAD.IADD R2, R13, 0x1, R2 ;  /* 0x000000010d027824 */ /* 0x000fc800078e0202 */
[----:B------:R-:W-:-:S07]  /*127c0*/  IMAD.MOV.U32 R13, RZ, RZ, R2 ;  /* 0x000000ffff0d7224 */ /* 0x000fce00078e0002 */
[----:B------:R-:W-:Y:S05]  /*127d0*/  WARPSYNC.COLLECTIVE R15, `(.L_x_14855) ;  /* 0x000000000f087348 */ /* 0x000fea0003c00000 */
[----:B------:R0:W1:Y:S02]  /*127e0*/  SHFL.UP P6, R14, R13, R12, R11 ;  /* 0x0400000c0d0e7389 */ /* 0x00006400000c000b */
[----:B01----:R-:W-:Y:S01]  /*127f0*/  ENDCOLLECTIVE ;  /* 0x000000000000791b */ /* 0x003fe20003800000 */
.L_x_14855:
[----:B------:R-:W-:Y:S01]  /*12800*/  IMAD.MOV.U32 R12, RZ, RZ, 0x8 ;  /* 0x00000008ff0c7424 */ /* 0x000fe200078e00ff */
[----:B------:R-:W-:-:S05]  /*12810*/  SEL R3, R14, RZ, P3 ;  /* 0x000000ff0e037207 */ /* 0x000fca0001800000 */
[----:B------:R-:W-:-:S04]  /*12820*/  IMAD.IADD R3, R2, 0x1, R3 ;  /* 0x0000000102037824 */ /* 0x000fc800078e0203 */
[----:B------:R-:W-:-:S07]  /*12830*/  IMAD.MOV.U32 R13, RZ, RZ, R3 ;  /* 0x000000ffff0d7224 */ /* 0x000fce00078e0003 */
[----:B------:R-:W-:Y:S05]  /*12840*/  WARPSYNC.COLLECTIVE R15, `(.L_x_14856) ;  /* 0x000000000f087348 */ /* 0x000fea0003c00000 */
[----:B------:R0:W1:Y:S02]  /*12850*/  SHFL.UP P6, R14, R13, R12, R11 ;  /* 0x0400000c0d0e7389 */ /* 0x00006400000c000b */
[----:B01----:R-:W-:Y:S01]  /*12860*/  ENDCOLLECTIVE ;  /* 0x000000000000791b */ /* 0x003fe20003800000 */
.L_x_14856:
[----:B------:R-:W-:Y:S01]  /*12870*/  IMAD.MOV.U32 R12, RZ, RZ, 0x10 ;  /* 0x00000010ff0c7424 */ /* 0x000fe200078e00ff */
[----:B------:R-:W-:-:S05]  /*12880*/  SEL R4, R14, RZ, P4 ;  /* 0x000000ff0e047207 */ /* 0x000fca0002000000 */
[----:B------:R-:W-:-:S05]  /*12890*/  IMAD.IADD R4, R3, 0x1, R4 ;  /* 0x0000000103047824 */ /* 0x000fca00078e0204 */
[----:B------:R-:W-:-:S07]  /*128a0*/  MOV R13, R4 ;  /* 0x00000004000d7202 */ /* 0x000fce0000000f00 */
[----:B------:R-:W-:Y:S05]  /*128b0*/  WARPSYNC.COLLECTIVE R15, `(.L_x_14857) ;  /* 0x000000000f087348 */ /* 0x000fea0003c00000 */
[----:B------:R0:W1:Y:S02]  /*128c0*/  SHFL.UP P6, R14, R13, R12, R11 ;  /* 0x0400000c0d0e7389 */ /* 0x00006400000c000b */
[----:B01----:R-:W-:Y:S01]  /*128d0*/  ENDCOLLECTIVE ;  /* 0x000000000000791b */ /* 0x003fe20003800000 */
.L_x_14857:
        /* <DEDUP_REMOVED lines=8> */
.L_x_14858:
[----:B------:R-:W-:Y:S05]  /*12960*/  BRA `(.L_x_14859) ;  /* 0xffffffd800087947 */ /* 0x000fea000383ffff */
.L_x_14784:
[----:B------:R-:W-:Y:S01]  /*12970*/  BSSY B0, `(.L_x_14860) ;  /* 0x0000006000007945 */ /* 0x000fe20003800000 */
[----:B------:R-:W-:Y:S01]  /*12980*/  PLOP3.LUT P6, PT, P6, PT, PT, 0x8, 0x0 ;  /* 0x000000000000781c */ /* 0x000fe200037ce170 */
[----:B------:R-:W-:-:S12]  /*12990*/  IMAD.MOV.U32 R15, RZ, RZ, -0x1 ;  /* 0xffffffffff0f7424 */ /* 0x000fd800078e00ff */
[----:B01----:R-:W-:Y:S05]  /*129a0*/  WARPSYNC.COLLECTIVE R15, `(.L_x_14861) ;  /* 0x000000000f087348 */ /* 0x003fea0003c00000 */
[----:B------:R-:W-:Y:S01]  /*129b0*/  VOTE.ANY R14, PT, P6 ;  /* 0x00000000000e7806 */ /* 0x000fe200030e0100 */
[----:B01----:R-:W-:Y:S06]  /*129c0*/  ENDCOLLECTIVE ;  /* 0x000000000000791b */ /* 0x003fec0003800000 */
.L_x_14861:
[----:B------:R-:W-:Y:S05]  /*129d0*/  BSYNC B0 ;  /* 0x0000000000007941 */ /* 0x000fea0003800000 */
.L_x_14860:
[----:B------:R-:W-:Y:S01]  /*129e0*/  IMAD.MOV.U32 R3, RZ, RZ, R14 ;  /* 0x000000ffff037224 */ /* 0x000fe200078e000e */
[----:B------:R-:W-:Y:S01]  /*129f0*/  MOV R15, 0xffffffff ;  /* 0xffffffff000f7802 */ /* 0x000fe20000000f00 */
[----:B------:R-:W-:Y:S02]  /*12a00*/  IMAD.MOV.U32 R13, RZ, RZ, R17 ;  /* 0x000000ffff0d7224 */ /* 0x000fe400078e0011 */
[----:B------:R-:W0:Y:S01]  /*12a10*/  POPC R6, R3 ;  /* 0x0000000300067309 */ /* 0x000e220000000000 */
[----:B------:R-:W-:Y:S02]  /*12a20*/  IMAD.MOV.U32 R11, RZ, RZ, 0x1f ;  /* 0x0000001fff0b7424 */ /* 0x000fe400078e00ff */
[----:B0-----:R-:W-:-:S07]  /*12a30*/  IMAD.MOV.U32 R12, RZ, RZ, R6 ;  /* 0x000000ffff0c7224 */ /* 0x001fce00078e0006 */
[----:B------:R-:W-:Y:S05]  /*12a40*/  WARPSYNC.COLLECTIVE R15, `(.L_x_14862) ;  /* 0x000000000f087348 */ /* 0x000fea0003c00000 */
[----:B------:R0:W1:Y:S02]  /*12a50*/  SHFL.IDX P6, R14, R13, R12, R11 ;  /* 0x0000000c0d0e7389 */ /* 0x00006400000c000b */
[----:B01----:R-:W-:Y:S01]  /*12a60*/  ENDCOLLECTIVE ;  /* 0x000000000000791b */ /* 0x003fe20003800000 */
.L_x_14862:
[----:B------:R-:W-:Y:S01]  /*12a70*/  IMAD.MOV.U32 R17, RZ, RZ, R14 ;  /* 0x000000ffff117224 */ /* 0x000fe200078e000e */
[----:B------:R-:W-:Y:S06]  /*12a80*/  BRA `(.L_x_14863) ;  /* 0xffffffd400f87947 */ /* 0x000fec000383ffff */
.L_x_14786:
[----:B------:R-:W-:Y:S01]  /*12a90*/  BSSY B0, `(.L_x_14864) ;  /* 0x0000007000007945 */ /* 0x000fe20003800000 */
[----:B------:R-:W-:Y:S02]  /*12aa0*/  IMAD.MOV.U32 R13, RZ, RZ, R2 ;  /* 0x000000ffff0d7224 */ /* 0x000fe400078e0002 */
[----:B------:R-:W-:Y:S02]  /*12ab0*/  IMAD.MOV.U32 R11, RZ, RZ, 0x1f ;  /* 0x0000001fff0b7424 */ /* 0x000fe400078e00ff */
[----:B------:R-:W-:-:S07]  /*12ac0*/  IMAD.MOV.U32 R15, RZ, RZ, -0x1 ;  /* 0xffffffffff0f7424 */ /* 0x000fce00078e00ff */
[----:B0123--:R-:W-:Y:S05]  /*12ad0*/  WARPSYNC.COLLECTIVE R15, `(.L_x_14865) ;  /* 0x000000000f087348 */ /* 0x00ffea0003c00000 */
[----:B------:R4:W0:Y:S02]  /*12ae0*/  SHFL.IDX P6, R14, R13, R12, R11 ;  /* 0x0000000c0d0e7389 */ /* 0x00082400000c000b */
[----:B01234-:R-:W-:Y:S01]  /*12af0*/  ENDCOLLECTIVE ;  /* 0x000000000000791b */ /* 0x01ffe20003800000 */
.L_x_14865:
[----:B------:R-:W-:Y:S05]  /*12b00*/  BSYNC B0 ;  /* 0x0000000000007941 */ /* 0x000fea0003800000 */
.L_x_14864:
[----:B------:R-:W-:Y:S05]  /*12b10*/  BRA `(.L_x_14785) ;  /* 0xffffffd400f07947 */ /* 0x000fea000383ffff */
.L_x_14790:
[----:B0-----:R0:W1:Y:S02]  /*12b20*/  SYNCS.PHASECHK.TRANS64.TRYWAIT P0, [R9+URZ+0x16820], R0 ;  /* 0x01682000090075a7 */ /* 0x001064000800017f */
[----:B-1----:R-:W-:Y:S05]  /*12b30*/  @!P0 NANOSLEEP.SYNCS 0x989680 ;  /* 0x009896800000895d */ /* 0x002fea0003900000 */
[----:B------:R-:W1:Y:S02]  /*12b40*/  @!P0 SYNCS.PHASECHK.TRANS64 P0, [R9+URZ+0x16820], R0 ;  /* 0x01682000090085a7 */ /* 0x000e64000800007f */
[----:B-1----:R-:W-:Y:S05]  /*12b50*/  @!P0 BRA `(.L_x_14790) ;  /* 0xfffffffc00f08947 */ /* 0x002fea000383ffff */
[----:B------:R-:W-:Y:S05]  /*12b60*/  BRA `(.L_x_14866) ;  /* 0xffffffdc00687947 */ /* 0x000fea000383ffff */
.L_x_14791:
        /* <DEDUP_REMOVED lines=11> */
.L_x_14868:
[----:B------:R-:W-:Y:S05]  /*12c20*/  BSYNC B0 ;  /* 0x0000000000007941 */ /* 0x000fea0003800000 */
.L_x_14867:
[----:B------:R-:W-:Y:S05]  /*12c30*/  BRA `(.L_x_14869) ;  /* 0xffffffdc00507947 */ /* 0x000fea000383ffff */
.L_x_14794:
[----:B------:R-:W-:Y:S01]  /*12c40*/  BSSY B1, `(.L_x_14870) ;  /* 0x0000006000017945 */ /* 0x000fe20003800000 */
[----:B------:R-:W-:-:S07]  /*12c50*/  IMAD.MOV.U32 R15, RZ, RZ, -0x1 ;  /* 0xffffffffff0f7424 */ /* 0x000fce00078e00ff */
[----:B0-2---:R-:W-:Y:S05]  /*12c60*/  WARPSYNC.COLLECTIVE R15, `(.L_x_14871) ;  /* 0x000000000f0c7348 */ /* 0x005fea0003c00000 */
[----:B------:R-:W-:Y:S02]  /*12c70*/  ELECT P6, UR62, PT ;  /* 0x00000000003e782f */ /* 0x000fe400038c0000 */
[----:B------:R-:W-:Y:S01]  /*12c80*/  MOV R14, UR62 ;  /* 0x0000003e000e7c02 */ /* 0x000fe20008000f00 */
[----:B0-2---:R-:W-:Y:S10]  /*12c90*/  ENDCOLLECTIVE ;  /* 0x000000000000791b */ /* 0x005ff40003800000 */
.L_x_14871:
[----:B------:R-:W-:Y:S05]  /*12ca0*/  BSYNC B1 ;  /* 0x0000000000017941 */ /* 0x000fea0003800000 */
.L_x_14870:
[----:B------:R-:W-:Y:S05]  /*12cb0*/  BRA `(.L_x_14872) ;  /* 0xffffffdc00487947 */ /* 0x000fea000383ffff */
.L_x_14796:
[----:B0-----:R0:W1:Y:S02]  /*12cc0*/  SYNCS.PHASECHK.TRANS64.TRYWAIT P0, [R6+URZ], R3 ;  /* 0x00000003060075a7 */ /* 0x001064000800017f */
[----:B-1----:R-:W-:Y:S05]  /*12cd0*/  @!P0 NANOSLEEP.SYNCS 0x989680 ;  /* 0x009896800000895d */ /* 0x002fea0003900000 */
[----:B------:R-:W1:Y:S02]  /*12ce0*/  @!P0 SYNCS.PHASECHK.TRANS64 P0, [R6+URZ], R3 ;  /* 0x00000003060085a7 */ /* 0x000e64000800007f */
[----:B-1----:R-:W-:Y:S05]  /*12cf0*/  @!P0 BRA `(.L_x_14796) ;  /* 0xfffffffc00f08947 */ /* 0x002fea000383ffff */
[----:B------:R-:W-:Y:S05]  /*12d00*/  BRA `(.L_x_14873) ;  /* 0xffffffdc007c7947 */ /* 0x000fea000383ffff */
.L_x_14797:
[----:B-1----:R1:W3:Y:S02]  /*12d10*/  SYNCS.PHASECHK.TRANS64.TRYWAIT P0, [R7+URZ], R2 ;  /* 0x00000002070075a7 */ /* 0x0022e4000800017f */
[----:B---3--:R-:W-:Y:S05]  /*12d20*/  @!P0 NANOSLEEP.SYNCS 0x989680 ;  /* 0x009896800000895d */ /* 0x008fea0003900000 */
[----:B------:R-:W3:Y:S02]  /*12d30*/  @!P0 SYNCS.PHASECHK.TRANS64 P0, [R7+URZ], R2 ;  /* 0x00000002070085a7 */ /* 0x000ee4000800007f */
[----:B---3--:R-:W-:Y:S05]  /*12d40*/  @!P0 BRA `(.L_x_14797) ;  /* 0xfffffffc00f08947 */ /* 0x008fea000383ffff */
[----:B------:R-:W-:Y:S05]  /*12d50*/  BRA `(.L_x_14874) ;  /* 0xffffffdc00707947 */ /* 0x000fea000383ffff */
.L_x_14799:
[----:B---3--:R3:W4:Y:S02]  /*12d60*/  SYNCS.PHASECHK.TRANS64.TRYWAIT P0, [R4+URZ], R3 ;  /* 0x00000003040075a7 */ /* 0x008724000800017f */
[----:B----4-:R-:W-:Y:S05]  /*12d70*/  @!P0 NANOSLEEP.SYNCS 0x989680 ;  /* 0x009896800000895d */ /* 0x010fea0003900000 */
[----:B------:R-:W4:Y:S02]  /*12d80*/  @!P0 SYNCS.PHASECHK.TRANS64 P0, [R4+URZ], R3 ;  /* 0x00000003040085a7 */ /* 0x000f24000800007f */
[----:B----4-:R-:W-:Y:S05]  /*12d90*/  @!P0 BRA `(.L_x_14799) ;  /* 0xfffffffc00f08947 */ /* 0x010fea000383ffff */
[----:B------:R-:W-:Y:S05]  /*12da0*/  BRA `(.L_x_14875) ;  /* 0xffffffdc00747947 */ /* 0x000fea000383ffff */
.L_x_14876:
        /* <DEDUP_REMOVED lines=13> */
.L_x_15335:


//--------------------- .text._ZN7cutlass13device_kernelIN5flash11enable_sm90INS1_16FlashAttnFwdSm90INS1_25CollectiveMainloopFwdSm90ILi2EN4cute5tupleIJNS5_1CILi1EEES8_S8_EEENS6_IJNS7_ILi192EEENS7_ILi128EEENS7_ILi64EEEEEELi64ENS_10bfloat16_tEfNS_4arch4Sm90ELb1ELb0ELb1ELb1ELb0ELb1ELb0ELb1ELb1ELb1ELb0ELb0EEENS1_21CollectiveEpilogueFwdINS6_IJSA_SC_SB_EEES9_SE_SG_Li384ELb1ELb1ELb0ELb0EEENS1_36VarlenDynamicPersistentTileSchedulerILi192ELi128ELi384ELi128ELb0ELb1ELb1ELb1ELb1ELb1EEEEEEEEEvNT_6ParamsE --------------------------
	.section	.text._ZN7cutlass13device_kernelIN5flash11enable_sm90INS1_16FlashAttnFwdSm90INS1_25CollectiveMainloopFwdSm90ILi2EN4cute5tupleIJNS5_1CILi1EEES8_S8_EEENS6_IJNS7_ILi192EEENS7_ILi128EEENS7_ILi64EEEEEELi64ENS_10bfloat16_tEfNS_4arch4Sm90ELb1ELb0ELb1ELb1ELb0ELb1ELb0ELb1ELb1ELb1ELb0ELb0EEENS1_21CollectiveEpilogueFwdINS6_IJSA_SC_SB_EEES9_SE_SG_Li384ELb1ELb1ELb0ELb0EEENS1_36VarlenDynamicPersistentTileSchedulerILi192ELi128ELi384ELi128ELb0ELb1ELb1ELb1ELb1ELb1EEEEEEEEEvNT_6ParamsE,"ax",@progbits
	.align	128
.text._ZN7cutlass13device_kernelIN5flash11enable_sm90INS1_16FlashAttnFwdSm90INS1_25CollectiveMainloopFwdSm90ILi2EN4cute5tupleIJNS5_1CILi1EEES8_S8_EEENS6_IJNS7_ILi192EEENS7_ILi128EEENS7_ILi64EEEEEELi64ENS_10bfloat16_tEfNS_4arch4Sm90ELb1ELb0ELb1ELb1ELb0ELb1ELb0ELb1ELb1ELb1ELb0ELb0EEENS1_21CollectiveEpilogueFwdINS6_IJSA_SC_SB_EEES9_SE_SG_Li384ELb1ELb1ELb0ELb0EEENS1_36VarlenDynamicPersistentTileSchedulerILi192ELi128ELi384ELi128ELb0ELb1ELb1ELb1ELb1ELb1EEEEEEEEEvNT_6ParamsE:
        .type           _ZN7cutlass13device_kernelIN5flash11enable_sm90INS1_16FlashAttnFwdSm90INS1_25CollectiveMainloopFwdSm90ILi2EN4cute5tupleIJNS5_1CILi1EEES8_S8_EEENS6_IJNS7_ILi192EEENS7_ILi128EEENS7_ILi64EEEEEELi64ENS_10bfloat16_tEfNS_4arch4Sm90ELb1ELb0ELb1ELb1ELb0ELb1ELb0ELb1ELb1ELb1ELb0ELb0EEENS1_21CollectiveEpilogueFwdINS6_IJSA_SC_SB_EEES9_SE_SG_Li384ELb1ELb1ELb0ELb0EEENS1_36VarlenDynamicPersistentTileSchedulerILi192ELi128ELi384ELi128ELb0ELb1ELb1ELb1ELb1ELb1EEEEEEEEEvNT_6ParamsE,@function
        .size           _ZN7cutlass13device_kernelIN5flash11enable_sm90INS1_16FlashAttnFwdSm90INS1_25CollectiveMainloopFwdSm90ILi2EN4cute5tupleIJNS5_1CILi1EEES8_S8_EEENS6_IJNS7_ILi192EEENS7_ILi128EEENS7_ILi64EEEEEELi64ENS_10bfloat16_tEfNS_4arch4Sm90ELb1ELb0ELb1ELb1ELb0ELb1ELb0ELb1ELb1ELb1ELb0ELb0EEENS1_21CollectiveEpilogueFwdINS6_IJSA_SC_SB_EEES9_SE_SG_Li384ELb1ELb1ELb0ELb0EEENS1_36VarlenDynamicPersistentTileSchedulerILi192ELi128ELi384ELi128ELb0ELb1ELb1ELb1ELb1ELb1EEEEEEEEEvNT_6ParamsE,(.L_x_15336 - _ZN7cutlass13device_kernelIN5flash11enable_sm90INS1_16FlashAttnFwdSm90INS1_25CollectiveMainloopFwdSm90ILi2EN4cute5tupleIJNS5_1CILi1EEES8_S8_EEENS6_IJNS7_ILi192EEENS7_ILi128EEENS7_ILi64EEEEEELi64ENS_10bfloat16_tEfNS_4arch4Sm90ELb1ELb0ELb1ELb1ELb0ELb1ELb0ELb1ELb1ELb1ELb0ELb0EEENS1_21CollectiveEpilogueFwdINS6_IJSA_SC_SB_EEES9_SE_SG_Li384ELb1ELb1ELb0ELb0EEENS1_36VarlenDynamicPersistentTileSchedulerILi192ELi128ELi384ELi128ELb0ELb1ELb1ELb1ELb1ELb1EEEEEEEEEvNT_6ParamsE)
        .other          _ZN7cutlass13device_kernelIN5flash11enable_sm90INS1_16FlashAttnFwdSm90INS1_25CollectiveMainloopFwdSm90ILi2EN4cute5tupleIJNS5_1CILi1EEES8_S8_EEENS6_IJNS7_ILi192EEENS7_ILi128EEENS7_ILi64EEEEEELi64ENS_10bfloat16_tEfNS_4arch4Sm90ELb1ELb0ELb1ELb1ELb0ELb1ELb0ELb1ELb1ELb1ELb0ELb0EEENS1_21CollectiveEpilogueFwdINS6_IJSA_SC_SB_EEES9_SE_SG_Li384ELb1ELb1ELb0ELb0EEENS1_36VarlenDynamicPersistentTileSchedulerILi192ELi128ELi384ELi128ELb0ELb1ELb1ELb1ELb1ELb1EEEEEEEEEvNT_6ParamsE,@"STO_CUDA_ENTRY STV_DEFAULT"
_ZN7cutlass13device_kernelIN5flash11enable_sm90INS1_16FlashAttnFwdSm90INS1_25CollectiveMainloopFwdSm90ILi2EN4cute5tupleIJNS5_1CILi1EEES8_S8_EEENS6_IJNS7_ILi192EEENS7_ILi128EEENS7_ILi64EEEEEELi64ENS_10bfloat16_tEfNS_4arch4Sm90ELb1ELb0ELb1ELb1ELb0ELb1ELb0ELb1ELb1ELb1ELb0ELb0EEENS1_21CollectiveEpilogueFwdINS6_IJSA_SC_SB_EEES9_SE_SG_Li384ELb1ELb1ELb0ELb0EEENS1_36VarlenDynamicPersistentTileSchedulerILi192ELi128ELi384ELi128ELb0ELb1ELb1ELb1ELb1ELb1EEEEEEEEEvNT_6ParamsE:
        /* <DEDUP_REMOVED lines=23> */
.L_x_14878:
[----:B------:R-:W-:Y:S05]  /*0170*/  BSYNC B0 ;  /* 0x0000000000007941 */ /* 0x000fea0003800000 */
.L_x_14877:
        /* <DEDUP_REMOVED lines=40> */
.L_x_14879:
        /* <DEDUP_REMOVED lines=22> */
.L_x_14880:
        /* <DEDUP_REMOVED lines=18> */
.L_x_14881:
        /* <DEDUP_REMOVED lines=22> */
.L_x_14882:
        /* <DEDUP_REMOVED lines=22> */
.L_x_14883:
        /* <DEDUP_REMOVED lines=9> */
.L_x_14886:
        /* <DEDUP_REMOVED lines=32> */
[CC--:B------:R-:W-:Y:S02]  /*0bd0*/  LEA.HI R4, R0.reuse, R12.reuse, RZ, 0x4 ;  /* 0x0000000c00047211 */ /* 0x0c0fe400078f20ff */
[--C-:B------:R-:W-:Y:S02]  /*0be0*/  SHF.R.S32.HI R9, RZ, 0x2, R8.reuse ;  /* 0x00000002ff097819 */ /* 0x100fe40000011408 */
[----:B------:R-:W-:Y:S02]  /*0bf0*/  SHF.R.S32.HI R10, RZ, 0x1f, R8 ;  /* 0x0000001fff0a7819 */ /* 0x000fe40000011408 */
[----:B------:R-:W-:Y:S02]  /*0c00*/  LEA.HI R5, R0, R12, RZ, 0x5 ;  /* 0x0000000c00057211 */ /* 0x000fe400078f28ff */
[----:B------:R-:W-:-:S02]  /*0c10*/  SHF.R.S32.HI R14, RZ, 0x7, R3 ;  /* 0x00000007ff0e7819 */ /* 0x000fc40000011403 */
[----:B------:R-:W-:Y:S02]  /*0c20*/  SHF.R.S32.HI R7, RZ, 0x4, R4 ;  /* 0x00000004ff077819 */ /* 0x000fe40000011404 */
[----:B------:R-:W-:Y:S02]  /*0c30*/  LEA.HI R10, R10, R9, RZ, 0x3 ;  /* 0x000000090a0a7211 */ /* 0x000fe400078f18ff */
[----:B------:R-:W-:Y:S01]  /*0c40*/  SHF.R.S32.HI R15, RZ, 0x5, R5 ;  /* 0x00000005ff0f7819 */ /* 0x000fe20000011405 */
[----:B------:R-:W-:Y:S01]  /*0c50*/  IMAD.HI R5, R14, 0x55555556, RZ ;  /* 0x555555560e057827 */ /* 0x000fe200078e02ff */
[C---:B------:R-:W-:Y:S02]  /*0c60*/  LOP3.LUT R3, R4.reuse, 0x3fffff0, RZ, 0xc0, !PT ;  /* 0x03fffff004037812 */ /* 0x040fe400078ec0ff */
[----:B------:R-:W-:Y:S02]  /*0c70*/  LEA.HI R4, R4, R7, RZ, 0x1 ;  /* 0x0000000704047211 */ /* 0x000fe400078f08ff */
[----:B------:R-:W-:-:S02]  /*0c80*/  LOP3.LUT R10, R10, 0xfffffff8, RZ, 0xc0, !PT ;  /* 0xfffffff80a0a7812 */ /* 0x000fc400078ec0ff */
[----:B------:R-:W-:Y:S01]  /*0c90*/  LEA.HI R6, R6, R11, RZ, 0x5 ;  /* 0x0000000b06067211 */ /* 0x000fe200078f28ff */
[----:B------:R-:W-:Y:S01]  /*0ca0*/  IMAD.IADD R3, R12, 0x1, -R3 ;  /* 0x000000010c037824 */ /* 0x000fe200078e0a03 */
[----:B------:R-:W-:Y:S01]  /*0cb0*/  LOP3.LUT R4, R4, 0x1ffffffe, RZ, 0xc0, !PT ;  /* 0x1ffffffe04047812 */ /* 0x000fe200078ec0ff */
[----:B------:R-:W-:Y:S01]  /*0cc0*/  IMAD.IADD R9, R9, 0x1, -R10 ;  /* 0x0000000109097824 */ /* 0x000fe200078e0a0a */
[----:B------:R-:W-:Y:S02]  /*0cd0*/  LEA.HI R5, R5, R5, RZ, 0x1 ;  /* 0x0000000505057211 */ /* 0x000fe400078f08ff */
[----:B------:R-:W-:Y:S01]  /*0ce0*/  SHF.R.S32.HI R6, RZ, 0x5, R6 ;  /* 0x00000005ff067819 */ /* 0x000fe20000011406 */
[----:B------:R-:W-:Y:S02]  /*0cf0*/  IMAD.IADD R4, R7, 0x1, -R4 ;  /* 0x0000000107047824 */ /* 0x000fe400078e0a04 */
[----:B------:R-:W-:Y:S02]  /*0d00*/  IMAD R3, R15, 0x10, R3 ;  /* 0x000000100f037824 */ /* 0x000fe400078e0203 */
[----:B------:R-:W-:-:S02]  /*0d10*/  IMAD R5, R5, -0x3, R14 ;  /* 0xfffffffd05057824 */ /* 0x000fc400078e020e */
[----:B------:R-:W-:Y:S02]  /*0d20*/  IMAD R6, R6, 0x10, R9 ;  /* 0x0000001006067824 */ /* 0x000fe400078e0209 */
[----:B------:R-:W-:Y:S02]  /*0d30*/  IMAD R7, R3, 0x8, R4 ;  /* 0x0000000803077824 */ /* 0x000fe400078e0204 */
[----:B------:R-:W-:-:S05]  /*0d40*/  IMAD R10, R5, 0x40, R6 ;  /* 0x00000040050a7824 */ /* 0x000fca00078e0206 */
[----:B------:R-:W-:Y:S01]  /*0d50*/  STL [R1+0x58], R10 ;  /* 0x0000580a01007387 */ /* 0x000fe20000100800 */
[----:B------:R-:W-:Y:S02]  /*0d60*/  LOP3.LUT R8, R8, 0x7ffffffc, RZ, 0xc0, !PT ;  /* 0x7ffffffc08087812 */ /* 0x000fe400078ec0ff */
[----:B------:R-:W-:Y:S01]  /*0d70*/  CS2R R22, SRZ ;  /* 0x0000000000167805 */ /* 0x000fe2000001ff00 */
[----:B------:R-:W-:Y:S02]  /*0d80*/  IMAD.MOV.U32 R154, RZ, RZ, RZ ;  /* 0x000000ffff9a7224 */ /* 0x000fe400078e00ff */
[----:B------:R-:W-:Y:S01]  /*0d90*/  IMAD.MOV.U32 R18, RZ, RZ, RZ ;  /* 0x000000ffff127224 */ /* 0x000fe200078e00ff */
[----:B--2---:R-:W-:-:S05]  /*0da0*/  LOP3.LUT R3, R13, 0x1, RZ, 0xfc, !PT ;  /* 0x000000010d037812 */ /* 0x004fca00078efcff */
[----:B------:R0:W-:Y:S02]  /*0db0*/  STL [R1+0x4], R3 ;  /* 0x0000040301007387 */ /* 0x0001e40000100800 */
[CC--:B0-----:R-:W-:Y:S02]  /*0dc0*/  LEA.HI R3, R0.reuse, R12.reuse, RZ, 0x3 ;  /* 0x0000000c00037211 */ /* 0x0c1fe400078f18ff */
[----:B------:R-:W-:-:S04]  /*0dd0*/  LEA.HI R0, R0, R12, RZ, 0x2 ;  /* 0x0000000c00007211 */ /* 0x000fc800078f10ff */
[--C-:B------:R-:W-:Y:S02]  /*0de0*/  SHF.R.S32.HI R19, RZ, 0x2, R0.reuse ;  /* 0x00000002ff137819 */ /* 0x100fe40000011400 */
[----:B------:R-:W-:-:S03]  /*0df0*/  SHF.R.S32.HI R4, RZ, 0x1f, R0 ;  /* 0x0000001fff047819 */ /* 0x000fc60000011400 */
[----:B------:R-:W-:Y:S01]  /*0e00*/  VIADD R9, R19, 0x60 ;  /* 0x0000006013097836 */ /* 0x000fe20000000000 */
[----:B------:R-:W-:Y:S02]  /*0e10*/  LOP3.LUT R3, R3, 0xfffffff8, RZ, 0xc0, !PT ;  /* 0xfffffff803037812 */ /* 0x000fe400078ec0ff */
[----:B------:R-:W-:Y:S02]  /*0e20*/  LOP3.LUT R0, R0, 0xfffffffc, RZ, 0xc0, !PT ;  /* 0xfffffffc00007812 */ /* 0x000fe400078ec0ff */
[----:B------:R-:W-:Y:S02]  /*0e30*/  LEA.HI R4, R4, R19, RZ, 0x3 ;  /* 0x0000001304047211 */ /* 0x000fe400078f18ff */
[----:B------:R-:W-:Y:S01]  /*0e40*/  SHF.R.S32.HI R5, RZ, 0x1f, R9 ;  /* 0x0000001fff057819 */ /* 0x000fe20000011409 */
[----:B------:R-:W-:Y:S01]  /*0e50*/  IMAD.IADD R3, R12, 0x1, -R3 ;  /* 0x000000010c037824 */ /* 0x000fe200078e0a03 */
[----:B------:R-:W-:Y:S01]  /*0e60*/  LOP3.LUT R4, R4, 0xfffffff8, RZ, 0xc0, !PT ;  /* 0xfffffff804047812 */ /* 0x000fe200078ec0ff */
[----:B------:R-:W-:Y:S01]  /*0e70*/  IMAD.IADD R6, R12, 0x1, -R0 ;  /* 0x000000010c067824 */ /* 0x000fe200078e0a00 */
[----:B------:R-:W-:-:S02]  /*0e80*/  LEA.HI R5, R5, R9, RZ, 0x3 ;  /* 0x0000000905057211 */ /* 0x000fc400078f18ff */
[----:B------:R-:W-:Y:S01]  /*0e90*/  SHF.L.U32 R3, R9, 0x6, RZ ;  /* 0x0000000609037819 */ /* 0x000fe200000006ff */
[----:B------:R-:W-:Y:S01]  /*0ea0*/  IMAD.IADD R4, R19, 0x1, -R4 ;  /* 0x0000000113047824 */ /* 0x000fe200078e0a04 */
[----:B------:R-:W-:Y:S01]  /*0eb0*/  SHF.R.S32.HI R0, RZ, 0x1f, R19 ;  /* 0x0000001fff007819 */ /* 0x000fe20000011413 */
[C---:B------:R-:W-:Y:S01]  /*0ec0*/  IMAD.SHL.U32 R16, R6.reuse, 0x8, RZ ;  /* 0x0000000806107824 */ /* 0x040fe200078e00ff */
[----:B------:R-:W-:Y:S01]  /*0ed0*/  LEA.HI R0, R6, R6, RZ, 0x1 ;  /* 0x0000000606007211 */ /* 0x000fe200078f08ff */
[----:B------:R-:W-:Y:S01]  /*0ee0*/  IMAD.SHL.U32 R5, R5, 0x40, RZ ;  /* 0x0000004005057824 */ /* 0x000fe200078e00ff */
[----:B------:R-:W-:Y:S01]  /*0ef0*/  LOP3.LUT R3, R3, 0x1c0, RZ, 0xc0, !PT ;  /* 0x000001c003037812 */ /* 0x000fe200078ec0ff */
[----:B------:R-:W-:Y:S01]  /*0f00*/  STL [R1+0x50], RZ ;  /* 0x000050ff01007387 */ /* 0x000fe20000100800 */
[----:B------:R-:W-:Y:S02]  /*0f10*/  LOP3.LUT R0, R0, 0x1ffffffe, RZ, 0xc0, !PT ;  /* 0x1ffffffe00007812 */ /* 0x000fe400078ec0ff */
[----:B------:R-:W-:Y:S01]  /*0f20*/  SHF.R.U32.HI R9, RZ, 0x3, R3 ;  /* 0x00000003ff097819 */ /* 0x000fe20000011603 */
[----:B------:R0:W-:Y:S01]  /*0f30*/  STL [R1+0x38], R4 ;  /* 0x0000380401007387 */ /* 0x0001e20000100800 */
[----:B------:R-:W-:Y:S01]  /*0f40*/  LOP3.LUT R3, R3, 0x38, R16, 0xf8, !PT ;  /* 0x0000003803037812 */ /* 0x000fe200078ef810 */
[----:B------:R-:W-:Y:S01]  /*0f50*/  IMAD.IADD R0, R6, 0x1, -R0 ;  /* 0x0000000106007824 */ /* 0x000fe200078e0a00 */
[----:B0-----:R-:W-:Y:S01]  /*0f60*/  LOP3.LUT R4, R5, 0xfffffe00, RZ, 0xc0, !PT ;  /* 0xfffffe0005047812 */ /* 0x001fe200078ec0ff */
[----:B------:R-:W-:-:S03]  /*0f70*/  IMAD.IADD R5, R11, 0x1, -R8 ;  /* 0x000000010b057824 */ /* 0x000fc600078e0a08 */
[----:B------:R-:W-:Y:S01]  /*0f80*/  LOP3.LUT R3, R4, R3, R9, 0xf6, !PT ;  /* 0x0000000304037212 */ /* 0x000fe200078ef609 */
[----:B------:R0:W-:Y:S01]  /*0f90*/  STL [R1+0x3c], R4 ;  /* 0x00003c0401007387 */ /* 0x0001e20000100800 */
[----:B------:R-:W-:-:S03]  /*0fa0*/  IMAD R0, R0, 0x8, R10 ;  /* 0x0000000800007824 */ /* 0x000fc600078e020a */
[----:B------:R-:W-:Y:S01]  /*0fb0*/  IMAD R3, R3, 0x2, R2 ;  /* 0x0000000203037824 */ /* 0x000fe200078e0202 */
[----:B------:R1:W-:Y:S01]  /*0fc0*/  STL [R1+0x40], R5 ;  /* 0x0000400501007387 */ /* 0x0003e20000100800 */
[----:B0-----:R-:W-:-:S05]  /*0fd0*/  IMAD.SHL.U32 R4, R7, 0x8, RZ ;  /* 0x0000000807047824 */ /* 0x001fca00078e00ff */
[----:B------:R1:W-:Y:S04]  /*0fe0*/  STL [R1+0x5c], R4 ;  /* 0x00005c0401007387 */ /* 0x0003e80000100800 */
[----:B------:R1:W-:Y:S04]  /*0ff0*/  STL [R1+0x44], R0 ;  /* 0x0000440001007387 */ /* 0x0003e80000100800 */
[----:B------:R1:W-:Y:S01]  /*1000*/  STL [R1+0x54], R3 ;  /* 0x0000540301007387 */ /* 0x0003e20000100800 */
[----:B------:R-:W-:-:S04]  /*1010*/  IMAD.SHL.U32 R152, R6, 0x4, RZ ;  /* 0x0000000406987824 */ /* 0x000fc800078e00ff */
[----:B------:R-:W-:-:S07]  /*1020*/  VIADD R155, R152, 0x10 ;  /* 0x00000010989b7836 */ /* 0x000fce0000000000 */
.L_x_15020:
[----:B01-3-5:R-:W0:Y:S02]  /*1030*/  LDC.64 R4, c[0x0][0xc88] ;  /* 0x00032200ff047b82 */ /* 0x02be240000000a00 */
[----:B0-----:R-:W-:-:S05]  /*1040*/  IMAD.WIDE R4, R31, 0x4, R4 ;  /* 0x000000041f047825 */ /* 0x001fca00078e0204 */
[----:B--2---:R-:W2:Y:S01]  /*1050*/  LDG.E R11, desc[UR40][R4.64] ;  /* 0x00000028040b7981 */ /* 0x004ea2000c1e1900 */
[----:B------:R-:W-:Y:S05]  /*1060*/  YIELD ;  /* 0x0000000000007946 */ /* 0x000fea0003800000 */
[----:B------:R-:W-:Y:S01]  /*1070*/  ULDC.64 UR4, c[0x0][0xa28] ;  /* 0x00028a0000047ab9 */ /* 0x000fe20000000a00 */
[----:B------:R-:W-:Y:S01]  /*1080*/  ULDC.64 UR8, c[0x0][0xa18] ;  /* 0x0002860000087ab9 */ /* 0x000fe20000000a00 */
[----:B------:R-:W-:Y:S01]  /*1090*/  ISETP.NE.U32.AND P1, PT, RZ, UR4, PT ;  /* 0x00000004ff007c0c */ /* 0x000fe2000bf25070 */
[----:B------:R-:W-:Y:S01]  /*10a0*/  IMAD.MOV.U32 R3, RZ, RZ, RZ ;  /* 0x000000ffff037224 */ /* 0x000fe200078e00ff */
[----:B------:R-:W-:Y:S01]  /*10b0*/  ULDC.64 UR6, c[0x0][0xa08] ;  /* 0x0002820000067ab9 */ /* 0x000fe20000000a00 */
[----:B------:R-:W-:Y:S01]  /*10c0*/  IMAD.MOV.U32 R33, RZ, RZ, RZ ;  /* 0x000000ffff217224 */ /* 0x000fe200078e00ff */
[----:B------:R-:W-:-:S02]  /*10d0*/  ISETP.NE.AND.EX P1, PT, RZ, UR5, PT, P1 ;  /* 0x00000005ff007c0c */ /* 0x000fc4000bf25310 */
        /* <DEDUP_REMOVED lines=19> */
[----:B------:R-:W2:Y:S01]  /*1210*/  @P2 LDG.E R10, desc[UR40][R4.64] ;  /* 0x00000028040a2981 */ /* 0x000ea2000c1e1900 */
        /* <DEDUP_REMOVED lines=16> */
[----:B------:R-:W1:Y:S02]  /*1320*/  LDC.64 R4, c[0x0][0xa00] ;  /* 0x00028000ff047b82 */ /* 0x000e640000000a00 */
[----:B-1----:R-:W-:-:S05]  /*1330*/  IMAD.WIDE R4, R31, 0x4, R4 ;  /* 0x000000041f047825 */ /* 0x002fca00078e0204 */
[----:B------:R-:W2:Y:S04]  /*1340*/  LDG.E R0, desc[UR40][R4.64] ;  /* 0x0000002804007981 */ /* 0x000ea8000c1e1900 */
[----:B0-----:R-:W2:Y:S02]  /*1350*/  LDG.E R7, desc[UR40][R4.64+0x4] ;  /* 0x0000042804077981 */ /* 0x001ea4000c1e1900 */
[----:B--2---:R-:W-:-:S05]  /*1360*/  IADD3 R10, -R0, R7, RZ ;  /* 0x00000007000a7210 */ /* 0x004fca0007ffe1ff */
[----:B------:R1:W-:Y:S02]  /*1370*/  STL [R1+0x20], R10 ;  /* 0x0000200a01007387 */ /* 0x0003e40000100800 */
.L_x_14888:
[----:B------:R-:W-:Y:S01]  /*1380*/  ULDC.64 UR4, c[0x0][0xa20] ;  /* 0x0002880000047ab9 */ /* 0x000fe20000000a00 */
[----:B------:R2:W-:Y:S01]  /*1390*/  STL [R1+0x4c], R30 ;  /* 0x00004c1e01007387 */ /* 0x0005e20000100800 */
[----:B------:R-:W-:-:S04]  /*13a0*/  ISETP.NE.U32.AND P1, PT, RZ, UR4, PT ;  /* 0x00000004ff007c0c */ /* 0x000fc8000bf25070 */
[----:B------:R-:W-:-:S13]  /*13b0*/  ISETP.NE.AND.EX P1, PT, RZ, UR5, PT, P1 ;  /* 0x00000005ff007c0c */ /* 0x000fda000bf25310 */
[----:B--2---:R-:W-:Y:S05]  /*13c0*/  @!P1 BRA `(.L_x_14889) ;  /* 0x0000000000109947 */ /* 0x004fea0003800000 */
[----:B------:R-:W-:-:S04]  /*13d0*/  IADD3 R4, P0, R34, UR4, RZ ;  /* 0x0000000422047c10 */ /* 0x000fc8000ff1e0ff */
[----:B------:R-:W-:-:S05]  /*13e0*/  IADD3.X R5, R35, UR5, RZ, P0, !PT ;  /* 0x0000000523057c10 */ /* 0x000fca00087fe4ff */
[----:B------:R2:W5:Y:S01]  /*13f0*/  LDG.E R32, desc[UR40][R4.64] ;  /* 0x0000002804207981 */ /* 0x000562000c1e1900 */
[----:B------:R-:W-:Y:S05]  /*1400*/  BRA `(.L_x_14890) ;  /* 0x0000000000107947 */ /* 0x000fea0003800000 */
.L_x_14889:
[----:B------:R-:W-:Y:S05]  /*1410*/  @!P0 BRA `(.L_x_14890) ;  /* 0x00000000000c8947 */ /* 0x000fea0003800000 */
[----:B------:R-:W2:Y:S04]  /*1420*/  LDG.E R5, desc[UR40][R8.64] ;  /* 0x0000002808057981 */ /* 0x000ea8000c1e1900 */
[----:B------:R-:W2:Y:S02]  /*1430*/  LDG.E R32, desc[UR40][R8.64+0x4] ;  /* 0x0000042808207981 */ /* 0x000ea4000c1e1900 */
[----:B--2---:R-:W-:-:S07]  /*1440*/  IMAD.IADD R32, R32, 0x1, -R5 ;  /* 0x0000000120207824 */ /* 0x004fce00078e0a05 */
.L_x_14890:
[----:B------:R-:W-:Y:S01]  /*1450*/  ULDC.64 UR4, c[0x0][0xa10] ;  /* 0x0002840000047ab9 */ /* 0x000fe20000000a00 */
[----:B0-----:R-:W0:Y:S01]  /*1460*/  LDC R8, c[0x0][0x448] ;  /* 0x00011200ff087b82 */ /* 0x001e220000000800 */
[----:B------:R-:W-:-:S04]  /*1470*/  ISETP.NE.U32.AND P0, PT, RZ, UR4, PT ;  /* 0x00000004ff007c0c */ /* 0x000fc8000bf05070 */
        /* <DEDUP_REMOVED lines=13> */
[----:B------:R-:W-:Y:S02]  /*1550*/  IMAD R12, R29, 0xc0, RZ ;  /* 0x000000c01d0c7824 */ /* 0x000fe400078e02ff */
[----:B------:R-:W-:Y:S02]  /*1560*/  IMAD.IADD R8, R32, 0x1, -R3 ;  /* 0x0000000120087824 */ /* 0x000fe400078e0a03 */
[----:B---3--:R-:W-:Y:S01]  /*1570*/  VIADD R4, R12, 0xbf ;  /* 0x000000bf0c047836 */ /* 0x008fe20000000000 */
[----:B------:R0:W-:Y:S01]  /*1580*/  STL [R1+0x2c], R12 ;  /* 0x00002c0c01007387 */ /* 0x0001e20000100800 */
[----:B------:R-:W-:-:S05]  /*1590*/  IMAD.MOV R27, RZ, RZ, -R8 ;  /* 0x000000ffff1b7224 */ /* 0x000fca00078e0a08 */
[----:B------:R-:W-:Y:S01]  /*15a0*/  VIMNMX R27, RZ, R27, !PT ;  /* 0x0000001bff1b7248 */ /* 0x000fe20007fe0100 */
[----:B------:R-:W3:Y:S08]  /*15b0*/  @P1 LDC R11, c[0x0][0x44c] ;  /* 0x00011300ff0b1b82 */ /* 0x000ef00000000800 */
[----:B------:R-:W1:Y:S01]  /*15c0*/  @P1 LDC R5, c[0x0][0x450] ;  /* 0x00011400ff051b82 */ /* 0x000e620000000800 */
[----:B--2---:R-:W-:-:S02]  /*15d0*/  @P0 IMAD.IADD R28, R9, 0x1, -R0 ;  /* 0x00000001091c0824 */ /* 0x004fc400078e0a00 */
[----:B---3--:R-:W-:-:S04]  /*15e0*/  @P1 IMAD.HI.U32 R0, R4, R11, RZ ;  /* 0x0000000b04001227 */ /* 0x008fc800078e00ff */
[----:B----4-:R-:W-:Y:S01]  /*15f0*/  IMAD.IADD R6, R8, 0x1, R28 ;  /* 0x0000000108067824 */ /* 0x010fe200078e021c */
[----:B-1----:R-:W-:-:S03]  /*1600*/  @P1 SHF.R.U32.HI R4, RZ, R5, R0 ;  /* 0x00000005ff041219 */ /* 0x002fc60000011600 */
[C---:B------:R-:W-:Y:S01]  /*1610*/  VIADD R0, R6.reuse, 0x7f ;  /* 0x0000007f06007836 */ /* 0x040fe20000000000 */
[----:B------:R-:W-:Y:S01]  /*1620*/  IADD3 R91, R6, 0x80, -R10 ;  /* 0x00000080065b7810 */ /* 0x000fe20007ffe80a */
[----:B------:R0:W-:Y:S03]  /*1630*/  STL [R1+0x30], R6 ;  /* 0x0000300601007387 */ /* 0x0001e60000100800 */
        /* <DEDUP_REMOVED lines=40> */
.L_x_14893:
[----:B------:R-:W-:Y:S05]  /*18c0*/  BSYNC B6 ;  /* 0x0000000000067941 */ /* 0x000fea0003800000 */
.L_x_14892:
        /* <DEDUP_REMOVED lines=20> */
.L_x_14895:
[----:B------:R-:W-:Y:S05]  /*1a10*/  BSYNC B6 ;  /* 0x0000000000067941 */ /* 0x000fea0003800000 */
.L_x_14894:
[----:B------:R-:W-:Y:S01]  /*1a20*/  ULDC.64 UR4, c[0x0][0x9f8] ;  /* 0x00027e0000047ab9 */ /* 0x000fe20000000a00 */
[----:B------:R-:W2:Y:S01]  /*1a30*/  LDL R37, [R1+0x38] ;  /* 0x0000380001257983 */ /* 0x000ea20000100800 */
[----:B------:R-:W-:Y:S01]  /*1a40*/  ISETP.NE.U32.AND P0, PT, RZ, UR4, PT ;  /* 0x00000004ff007c0c */ /* 0x000fe2000bf05070 */
[----:B------:R-:W0:Y:S01]  /*1a50*/  LDC.64 R4, c[0x0][0x300] ;  /* 0x0000c000ff047b82 */ /* 0x000e220000000a00 */
[----:B------:R-:W-:Y:S01]  /*1a60*/  IMAD.IADD R32, R33, 0x1, R32 ;  /* 0x0000000121207824 */ /* 0x000fe200078e0220 */
[----:B------:R-:W3:Y:S01]  /*1a70*/  LDL.LU R41, [R1] ;  /* 0x0000000001297983 */ /* 0x000ee20000300800 */
[----:B------:R-:W-:Y:S01]  /*1a80*/  ISETP.NE.AND.EX P0, PT, RZ, UR5, PT, P0 ;  /* 0x00000005ff007c0c */ /* 0x000fe2000bf05300 */
[----:B------:R-:W-:Y:S02]  /*1a90*/  ULDC.64 UR6, c[0x0][0xa08] ;  /* 0x0002820000067ab9 */ /* 0x000fe40000000a00 */
[----:B------:R-:W4:Y:S01]  /*1aa0*/  LDL R36, [R1+0x3c] ;  /* 0x00003c0001247983 */ /* 0x000f220000100800 */
[----:B------:R-:W-:Y:S01]  /*1ab0*/  SHF.R.S32.HI R13, RZ, 0x1f, R30 ;  /* 0x0000001fff0d7819 */ /* 0x000fe2000001141e */
[----:B------:R-:W1:Y:S08]  /*1ac0*/  LDC R63, c[0x0][0x3f4] ;  /* 0x0000fd00ff3f7b82 */ /* 0x000e700000000800 */
[----:B------:R-:W-:Y:S01]  /*1ad0*/  @P0 IADD3 R6, P1, R34, UR4, RZ ;  /* 0x0000000422060c10 */ /* 0x000fe2000ff3e0ff */
[----:B------:R-:W1:Y:S01]  /*1ae0*/  S2R R40, SR_TID.X ;  /* 0x0000000000287919 */ /* 0x000e620000002100 */
[----:B------:R-:W-:Y:S01]  /*1af0*/  SHF.R.S32.HI R17, RZ, 0x1f, R16 ;  /* 0x0000001fff117819 */ /* 0x000fe20000011410 */
[----:B------:R-:W1:Y:S01]  /*1b00*/  LDC.64 R68, c[0x0][0x408] ;  /* 0x00010200ff447b82 */ /* 0x000e620000000a00 */
[----:B------:R-:W-:Y:S01]  /*1b10*/  @P0 IADD3.X R7, R35, UR5, RZ, P1, !PT ;  /* 0x0000000523070c10 */ /* 0x000fe20008ffe4ff */
[----:B------:R-:W-:-:S04]  /*1b20*/  ULDC.64 UR4, c[0x0][0x308] ;  /* 0x0000c20000047ab9 */ /* 0x000fc80000000a00 */
[----:B------:R0:W4:Y:S01]  /*1b30*/  @P0 LDG.E R31, desc[UR40][R6.64] ;  /* 0x00000028061f0981 */ /* 0x000122000c1e1900 */
[----:B------:R-:W-:Y:S01]  /*1b40*/  SHF.R.S32.HI R35, RZ, 0x1f, R32 ;  /* 0x0000001fff237819 */ /* 0x000fe20000011420 */
[-C--:B0-----:R-:W-:Y:S01]  /*1b50*/  IMAD.WIDE.U32 R8, R32, R4.reuse, RZ ;  /* 0x0000000420087225 */ /* 0x081fe200078e00ff */
[----:B------:R-:W-:Y:S02]  /*1b60*/  ISETP.NE.U32.AND P0, PT, RZ, UR6, PT ;  /* 0x00000006ff007c0c */ /* 0x000fe4000bf05070 */
[----:B------:R-:W-:Y:S01]  /*1b70*/  SHF.R.S32.HI R38, RZ, 0x1f, R19 ;  /* 0x0000001fff267819 */ /* 0x000fe20000011413 */
[-C--:B------:R-:W-:Y:S01]  /*1b80*/  IMAD R0, R35, R4.reuse, RZ ;  /* 0x0000000423007224 */ /* 0x080fe200078e02ff */
[----:B------:R-:W-:Y:S01]  /*1b90*/  ISETP.NE.AND.EX P0, PT, RZ, UR7, PT, P0 ;  /* 0x00000007ff007c0c */ /* 0x000fe2000bf05300 */
[----:B------:R-:W-:Y:S01]  /*1ba0*/  IMAD.WIDE.U32 R10, R19, R4, R16 ;  /* 0x00000004130a7225 */ /* 0x000fe200078e0010 */
[----:B------:R-:W-:Y:S02]  /*1bb0*/  SHF.R.S32.HI R153, RZ, 0x1f, R152 ;  /* 0x0000001fff997819 */ /* 0x000fe40000011498 */
[----:B------:R-:W-:Y:S01]  /*1bc0*/  SHF.L.U64.HI R74, R4, 0x7, R5 ;  /* 0x00000007044a7819 */ /* 0x000fe20000010205 */
[----:B------:R-:W-:-:S02]  /*1bd0*/  IMAD R3, R32, R5, R0 ;  /* 0x0000000520037224 */ /* 0x000fc400078e0200 */
[----:B------:R-:W-:Y:S02]  /*1be0*/  IMAD.SHL.U32 R73, R4, 0x80, RZ ;  /* 0x0000008004497824 */ /* 0x000fe400078e00ff */
[----:B------:R-:W-:Y:S02]  /*1bf0*/  IMAD.IADD R9, R9, 0x1, R3 ;  /* 0x0000000109097824 */ /* 0x000fe400078e0203 */
[----:B------:R-:W-:Y:S02]  /*1c00*/  IMAD R3, R13, UR4, RZ ;  /* 0x000000040d037c24 */ /* 0x000fe4000f8e02ff */
[----:B------:R-:W-:-:S04]  /*1c10*/  IMAD.WIDE.U32 R6, R30, UR4, R8 ;  /* 0x000000041e067c25 */ /* 0x000fc8000f8e0008 */
[----:B------:R-:W-:Y:S01]  /*1c20*/  IMAD R3, R30, UR5, R3 ;  /* 0x000000051e037c24 */ /* 0x000fe2000f8e0203 */
[----:B------:R-:W-:Y:S01]  /*1c30*/  ULDC.64 UR4, c[0x0][0x310] ;  /* 0x0000c40000047ab9 */ /* 0x000fe20000000a00 */
[----:B-1----:R-:W-:Y:S01]  /*1c40*/  SHF.R.U32.HI R39, RZ, 0x7, R40 ;  /* 0x00000007ff277819 */ /* 0x002fe20000011628 */
[----:B------:R-:W-:-:S03]  /*1c50*/  IMAD.WIDE.U32 R20, R19, R68, R16 ;  /* 0x0000004413147225 */ /* 0x000fc600078e0010 */
[----:B------:R-:W-:Y:S01]  /*1c60*/  ISETP.NE.AND P6, PT, R39, 0x1, PT ;  /* 0x000000012700780c */ /* 0x000fe20003fc5270 */
[----:B------:R-:W-:Y:S02]  /*1c70*/  IMAD.IADD R7, R7, 0x1, R3 ;  /* 0x0000000107077824 */ /* 0x000fe400078e0203 */
[----:B------:R-:W-:Y:S02]  /*1c80*/  VIADD R40, R40, 0xffffff80 ;  /* 0xffffff8028287836 */ /* 0x000fe40000000000 */
[----:B------:R-:W-:Y:S02]  /*1c90*/  VIADD R66, R16, 0x20 ;  /* 0x0000002010427836 */ /* 0x000fe40000000000 */
[----:B------:R-:W-:Y:S01]  /*1ca0*/  VIADD R64, R39, 0x8 ;  /* 0x0000000827407836 */ /* 0x000fe20000000000 */
        /* <DEDUP_REMOVED lines=12> */
[----:B----4-:R-:W-:Y:S02]  /*1d70*/  SEL R57, R31, RZ, !P0 ;  /* 0x000000ff1f397207 */ /* 0x010fe40004000000 */
[----:B------:R-:W-:-:S03]  /*1d80*/  SHF.R.S32.HI R0, RZ, 0x1f, R31 ;  /* 0x0000001fff007819 */ /* 0x000fc6000001141f */
[----:B------:R-:W-:Y:S01]  /*1d90*/  IMAD.WIDE.U32 R8, R57, UR4, R6 ;  /* 0x0000000439087c25 */ /* 0x000fe2000f8e0006 */
[----:B------:R-:W-:Y:S01]  /*1da0*/  SEL R14, R0, RZ, !P0 ;  /* 0x000000ff000e7207 */ /* 0x000fe20004000000 */
[----:B------:R-:W1:Y:S01]  /*1db0*/  LDC.64 R6, c[0x0][0x3f8] ;  /* 0x0000fe00ff067b82 */ /* 0x000e620000000a00 */
[----:B------:R-:W-:-:S03]  /*1dc0*/  IADD3 R77, P0, R8, R10, RZ ;  /* 0x0000000a084d7210 */ /* 0x000fc60007f1e0ff */
[----:B------:R-:W-:-:S04]  /*1dd0*/  IMAD R0, R14, UR4, RZ ;  /* 0x000000040e007c24 */ /* 0x000fc8000f8e02ff */
[----:B------:R-:W-:Y:S01]  /*1de0*/  IMAD R3, R57, UR5, R0 ;  /* 0x0000000539037c24 */ /* 0x000fe2000f8e0200 */
[----:B------:R-:W-:Y:S05]  /*1df0*/  @!P6 WARPSYNC.ALL ;  /* 0x000000000000e948 */ /* 0x000fea0003800000 */
[----:B------:R-:W-:Y:S01]  /*1e00*/  ULDC.64 UR4, c[0x0][0x330] ;  /* 0x0000cc0000047ab9 */ /* 0x000fe20000000a00 */
[----:B------:R-:W-:Y:S01]  /*1e10*/  IMAD R0, R38, R4, RZ ;  /* 0x0000000426007224 */ /* 0x000fe200078e02ff */
[----:B------:R-:W-:Y:S01]  /*1e20*/  IADD3 R76, R9, R3, RZ ;  /* 0x00000003094c7210 */ /* 0x000fe20007ffe0ff */
[----:B------:R-:W-:Y:S02]  /*1e30*/  IMAD R13, R13, UR4, RZ ;  /* 0x000000040d0d7c24 */ /* 0x000fe4000f8e02ff */
[----:B------:R-:W-:-:S02]  /*1e40*/  IMAD R75, R19, R5, R0 ;  /* 0x00000005134b7224 */ /* 0x000fc400078e0200 */
[C---:B------:R-:W-:Y:S02]  /*1e50*/  IMAD R15, R30.reuse, UR5, R13 ;  /* 0x000000051e0f7c24 */ /* 0x040fe4000f8e020d */
[----:B------:R-:W-:Y:S01]  /*1e60*/  IMAD.WIDE.U32 R12, R30, UR4, R16 ;  /* 0x000000041e0c7c25 */ /* 0x000fe2000f8e0010 */
[----:B------:R-:W-:Y:S01]  /*1e70*/  IADD3.X R75, R76, R11, R75, P0, !PT ;  /* 0x0000000b4c4b7210 */ /* 0x000fe200007fe44b */
[----:B------:R-:W-:Y:S01]  /*1e80*/  ULDC.64 UR4, c[0x0][0x338] ;  /* 0x0000ce0000047ab9 */ /* 0x000fe20000000a00 */
[----:B------:R-:W-:Y:S01]  /*1e90*/  ISETP.GE.AND P0, PT, R16, R63, PT ;  /* 0x0000003f1000720c */ /* 0x000fe20003f06270 */
[----:B-1----:R-:W-:Y:S01]  /*1ea0*/  IMAD R0, R38, R6, RZ ;  /* 0x0000000626007224 */ /* 0x002fe200078e02ff */
[----:B------:R-:W-:Y:S01]  /*1eb0*/  SHF.L.U64.HI R72, R6, 0x7, R7 ;  /* 0x0000000706487819 */ /* 0x000fe20000010207 */
[----:B------:R-:W-:Y:S02]  /*1ec0*/  IMAD.IADD R13, R13, 0x1, R15 ;  /* 0x000000010d0d7824 */ /* 0x000fe400078e020f */
[----:B------:R-:W-:-:S02]  /*1ed0*/  IMAD R15, R19, R7, R0 ;  /* 0x00000007130f7224 */ /* 0x000fc400078e0200 */
[----:B------:R-:W-:-:S04]  /*1ee0*/  IMAD.WIDE.U32 R10, R19, R6, R16 ;  /* 0x00000006130a7225 */ /* 0x000fc800078e0010 */
[----:B------:R-:W-:Y:S02]  /*1ef0*/  IMAD.IADD R11, R15, 0x1, R11 ;  /* 0x000000010f0b7824 */ /* 0x000fe400078e020b */
[----:B------:R-:W-:Y:S02]  /*1f00*/  IMAD R3, R14, UR4, RZ ;  /* 0x000000040e037c24 */ /* 0x000fe4000f8e02ff */
[----:B-----5:R-:W-:Y:S01]  /*1f10*/  IMAD.WIDE.U32 R52, R24, R6, R10 ;  /* 0x0000000618347225 */ /* 0x020fe200078e000a */
[----:B------:R-:W-:Y:S01]  /*1f20*/  @!P6 BAR.SYNC.DEFER_BLOCKING 0x9, 0x100 ;  /* 0x024400000000eb1d */ /* 0x000fe20000010000 */
[----:B------:R-:W-:Y:S02]  /*1f30*/  IADD3 R10, P1, R19, R32, RZ ;  /* 0x00000020130a7210 */ /* 0x000fe40007f3e0ff */
[----:B------:R-:W-:Y:S01]  /*1f40*/  IMAD R33, R57, UR5, R3 ;  /* 0x0000000539217c24 */ /* 0x000fe2000f8e0203 */
[----:B------:R-:W-:Y:S01]  /*1f50*/  SEL R3, R63, RZ, P0 ;  /* 0x000000ff3f037207 */ /* 0x000fe20000000000 */
[----:B------:R-:W-:-:S02]  /*1f60*/  IMAD R0, R38, R68, RZ ;  /* 0x0000004426007224 */ /* 0x000fc400078e02ff */
[----:B------:R-:W-:Y:S02]  /*1f70*/  IMAD.X R11, R38, 0x1, R35, P1 ;  /* 0x00000001260b7824 */ /* 0x000fe400008e0623 */
[----:B------:R-:W-:Y:S01]  /*1f80*/  IMAD.WIDE.U32 R56, R57, UR4, R12 ;  /* 0x0000000439387c25 */ /* 0x000fe2000f8e000c */
[----:B------:R-:W-:Y:S02]  /*1f90*/  ULDC UR4, c[0x0][0x2f4] ;  /* 0x0000bd0000047ab9 */ /* 0x000fe40000000800 */
[C---:B------:R-:W-:Y:S01]  /*1fa0*/  ISETP.GE.AND P1, PT, R16.reuse, UR4, PT ;  /* 0x0000000410007c0c */ /* 0x040fe2000bf26270 */
[----:B------:R-:W-:Y:S01]  /*1fb0*/  IMAD.IADD R3, R16, 0x1, R3 ;  /* 0x0000000110037824 */ /* 0x000fe200078e0203 */
[----:B------:R-:W-:Y:S01]  /*1fc0*/  ISETP.GE.AND P2, PT, R66, UR4, PT ;  /* 0x0000000442007c0c */ /* 0x000fe2000bf46270 */
[C---:B------:R-:W-:Y:S02]  /*1fd0*/  VIADD R38, R19.reuse, 0x60 ;  /* 0x0000006013267836 */ /* 0x040fe40000000000 */
[----:B------:R-:W-:-:S04]  /*1fe0*/  IMAD.WIDE.U32 R30, R19, R68, R152 ;  /* 0x00000044131e7225 */ /* 0x000fc800078e0098 */
[----:B------:R-:W-:Y:S01]  /*1ff0*/  IMAD R13, R19, R69, R0 ;  /* 0x00000045130d7224 */ /* 0x000fe200078e0200 */
[----:B------:R-:W-:Y:S01]  /*2000*/  SHF.R.S32.HI R0, RZ, 0x1f, R3 ;  /* 0x0000001fff007819 */ /* 0x000fe20000011403 */
[----:B------:R-:W-:Y:S02]  /*2010*/  IMAD.SHL.U32 R38, R38, 0x40, RZ ;  /* 0x0000004026267824 */ /* 0x000fe400078e00ff */
[----:B------:R-:W-:Y:S01]  /*2020*/  IMAD.IADD R31, R31, 0x1, R13 ;  /* 0x000000011f1f7824 */ /* 0x000fe200078e020d */
[----:B------:R-:W-:Y:S01]  /*2030*/  LEA.HI R3, R0, R3, RZ, 0x3 ;  /* 0x0000000300037211 */ /* 0x000fe200078f18ff */
[----:B------:R-:W-:Y:S01]  /*2040*/  IMAD.IADD R21, R13, 0x1, R21 ;  /* 0x000000010d157824 */ /* 0x000fe200078e0215 */
[----:B------:R-:W-:Y:S01]  /*2050*/  SHF.R.S32.HI R13, RZ, 0x1f, R24 ;  /* 0x0000001fff0d7819 */ /* 0x000fe20000011418 */
[----:B------:R-:W-:Y:S01]  /*2060*/  IMAD.WIDE.U32 R54, R19, R6, R152 ;  /* 0x0000000613367225 */ /* 0x000fe200078e0098 */
[----:B------:R-:W-:-:S03]  /*2070*/  LOP3.LUT R38, R38, 0x1c0, RZ, 0xc0, !PT ;  /* 0x000001c026267812 */ /* 0x000fc600078ec0ff */
[----:B------:R-:W-:Y:S01]  /*2080*/  IMAD R0, R13, R6, RZ ;  /* 0x000000060d007224 */ /* 0x000fe200078e02ff */
[----:B------:R-:W-:Y:S01]  /*2090*/  LOP3.LUT R4, R38, 0x38, R3, 0xf8, !PT ;  /* 0x0000003826047812 */ /* 0x000fe200078ef803 */
[----:B------:R-:W-:Y:S02]  /*20a0*/  VIADD R38, R19, 0x60 ;  /* 0x0000006013267836 */ /* 0x000fe40000000000 */
[----:B------:R-:W-:Y:S01]  /*20b0*/  IMAD R5, R24, R7, R0 ;  /* 0x0000000718057224 */ /* 0x000fe200078e0200 */
[----:B------:R-:W-:Y:S01]  /*20c0*/  LOP3.LUT R0, R70, 0x18, R16, 0xf8, !PT ;  /* 0x0000001846007812 */ /* 0x000fe200078ef810 */
[----:B------:R-:W-:Y:S01]  /*20d0*/  IMAD.SHL.U32 R38, R38, 0x40, RZ ;  /* 0x0000004026267824 */ /* 0x000fe200078e00ff */
[----:B------:R-:W-:Y:S01]  /*20e0*/  LOP3.LUT R7, R3, 0xfffffff8, RZ, 0xc0, !PT ;  /* 0xfffffff803077812 */ /* 0x000fe200078ec0ff */
[----:B------:R-:W-:Y:S01]  /*20f0*/  IMAD.IADD R55, R55, 0x1, R15 ;  /* 0x0000000137377824 */ /* 0x000fe200078e020f */
[----:B------:R-:W-:Y:S01]  /*2100*/  LOP3.LUT R0, R0, R67, RZ, 0x3c, !PT ;  /* 0x0000004300007212 */ /* 0x000fe200078e3cff */
[----:B------:R-:W-:Y:S01]  /*2110*/  IMAD R13, R13, R68, RZ ;  /* 0x000000440d0d7224 */ /* 0x000fe200078e02ff */
[----:B------:R-:W-:Y:S01]  /*2120*/  LOP3.LUT R38, R38, 0x1c0, RZ, 0xc0, !PT ;  /* 0x000001c026267812 */ /* 0x000fe200078ec0ff */
[----:B------:R-:W-:-:S03]  /*2130*/  IMAD.WIDE.U32 R54, R24, R6, R54 ;  /* 0x0000000618367225 */ /* 0x000fc600078e0036 */
[----:B------:R-:W-:Y:S01]  /*2140*/  SHF.R.U32.HI R38, RZ, 0x3, R38 ;  /* 0x00000003ff267819 */ /* 0x000fe20000011626 */
[----:B------:R-:W-:Y:S01]  /*2150*/  IMAD R62, R37, 0x200, R0 ;  /* 0x00000200253e7824 */ /* 0x000fe200078e0200 */
[----:B------:R-:W-:Y:S01]  /*2160*/  LOP3.LUT R0, R70, 0x38, R3, 0xf8, !PT ;  /* 0x0000003846007812 */ /* 0x000fe200078ef803 */
[----:B------:R-:W-:Y:S01]  /*2170*/  IMAD R13, R24, R69, R13 ;  /* 0x00000045180d7224 */ /* 0x000fe200078e020d */
[----:B------:R-:W-:Y:S01]  /*2180*/  LOP3.LUT R12, R4, R38, RZ, 0x3c, !PT ;  /* 0x00000026040c7212 */ /* 0x000fe200078e3cff */
[-C--:B------:R-:W-:Y:S01]  /*2190*/  IMAD.WIDE.U32 R30, R24, R68.reuse, R30 ;  /* 0x00000044181e7225 */ /* 0x080fe200078e001e */
[----:B------:R-:W-:Y:S02]  /*21a0*/  LOP3.LUT R0, R0, R67, RZ, 0x3c, !PT ;  /* 0x0000004300007212 */ /* 0x000fe400078e3cff */
[----:B------:R-:W-:Y:S01]  /*21b0*/  SHF.L.U64.HI R69, R68, 0x7, R69 ;  /* 0x0000000744457819 */ /* 0x000fe20000010245 */
[----:B------:R-:W-:Y:S01]  /*21c0*/  IMAD.WIDE.U32 R20, R24, R68, R20 ;  /* 0x0000004418147225 */ /* 0x000fe200078e0014 */
[----:B------:R-:W-:-:S03]  /*21d0*/  IADD3 R61, R55, R5, RZ ;  /* 0x00000005373d7210 */ /* 0x000fc60007ffe0ff */
[----:B------:R-:W-:Y:S01]  /*21e0*/  IMAD.SHL.U32 R71, R6, 0x80, RZ ;  /* 0x0000008006477824 */ /* 0x000fe200078e00ff */
[----:B------:R-:W-:Y:S01]  /*21f0*/  SHF.R.S32.HI R6, RZ, 0x3, R3 ;  /* 0x00000003ff067819 */ /* 0x000fe20000011403 */
[----:B------:R-:W-:Y:S01]  /*2200*/  IMAD.IADD R60, R5, 0x1, R53 ;  /* 0x00000001053c7824 */ /* 0x000fe200078e0235 */
[----:B------:R-:W-:Y:S01]  /*2210*/  SHF.R.S32.HI R5, RZ, 0x1f, R7 ;  /* 0x0000001fff057819 */ /* 0x000fe20000011407 */
[----:B------:R-:W-:Y:S02]  /*2220*/  IMAD R4, R37, 0x200, R0 ;  /* 0x0000020025047824 */ /* 0x000fe400078e0200 */
[----:B------:R-:W-:Y:S02]  /*2230*/  IMAD.SHL.U32 R68, R68, 0x80, RZ ;  /* 0x0000008044447824 */ /* 0x000fe400078e00ff */
[----:B------:R-:W-:Y:S02]  /*2240*/  IMAD.SHL.U32 R63, R63, 0x2, RZ ;  /* 0x000000023f3f7824 */ /* 0x000fe400078e00ff */
[----:B------:R-:W-:-:S02]  /*2250*/  IMAD.IADD R59, R31, 0x1, R13 ;  /* 0x000000011f3b7824 */ /* 0x000fc400078e020d */
[----:B------:R-:W-:Y:S02]  /*2260*/  IMAD.IADD R58, R13, 0x1, R21 ;  /* 0x000000010d3a7824 */ /* 0x000fe400078e0215 */
[----:B------:R-:W-:Y:S02]  /*2270*/  IMAD.IADD R3, R36, 0x1, R12 ;  /* 0x0000000124037824 */ /* 0x000fe400078e020c */
[----:B0-----:R-:W-:-:S07]  /*2280*/  IMAD.IADD R0, R57, 0x1, R33 ;  /* 0x0000000139007824 */ /* 0x001fce00078e0221 */
.L_x_14945:
[----:B------:R-:W2:Y:S01]  /*2290*/  LDL R35, [R1+0x38] ;  /* 0x0000380001237983 */ /* 0x000ea20000100800 */
[----:B------:R-:W0:Y:S03]  /*22a0*/  LDC.64 R86, c[0x0][0x300] ;  /* 0x0000c000ff567b82 */ /* 0x000e260000000a00 */
        /* <DEDUP_REMOVED lines=9> */
[----:B------:R-:W4:Y:S01]  /*2340*/  LDC R88, c[0x0][0x3f4] ;  /* 0x0000fd00ff587b82 */ /* 0x000f220000000800 */
[----:B------:R-:W-:Y:S02]  /*2350*/  IMAD.MOV.U32 R84, RZ, RZ, R14 ;  /* 0x000000ffff547224 */ /* 0x000fe400078e000e */
[----:B------:R-:W-:Y:S02]  /*2360*/  IMAD.IADD R85, R15, 0x1, R85 ;  /* 0x000000010f557824 */ /* 0x000fe400078e0255 */
[----:B0-----:R-:W-:Y:S02]  /*2370*/  IMAD R26, R87, 0x60, RZ ;  /* 0x00000060571a7824 */ /* 0x001fe400078e02ff */
[----:B------:R-:W-:-:S04]  /*2380*/  IMAD.WIDE.U32 R12, R86, 0x60, R84 ;  /* 0x00000060560c7825 */ /* 0x000fc800078e0054 */
[----:B------:R-:W-:Y:S01]  /*2390*/  IMAD R82, R22, 0x2000, R62 ;  /* 0x0000200016527824 */ /* 0x000fe200078e023e */
[C---:B------:R-:W-:Y:S02]  /*23a0*/  IADD3 R15, P4, R77.reuse, R12, RZ ;  /* 0x0000000c4d0f7210 */ /* 0x040fe40007f9e0ff */
[----:B------:R-:W-:Y:S02]  /*23b0*/  IADD3 R12, P3, R77, R14, RZ ;  /* 0x0000000e4d0c7210 */ /* 0x000fe40007f7e0ff */
[----:B------:R-:W-:Y:S01]  /*23c0*/  IADD3.X R14, R75, R13, R26, P4, !PT ;  /* 0x0000000d4b0e7210 */ /* 0x000fe200027fe41a */
[----:B------:R-:W-:Y:S01]  /*23d0*/  IMAD.MOV.U32 R26, RZ, RZ, R32 ;  /* 0x000000ffff1a7224 */ /* 0x000fe200078e0020 */
[-C--:B-1----:R-:W-:Y:S01]  /*23e0*/  LEA R36, P4, R15, R80.reuse, 0x1 ;  /* 0x000000500f247211 */ /* 0x082fe200078808ff */
[----:B------:R-:W-:Y:S01]  /*23f0*/  IMAD.X R13, R85, 0x1, R75, P3 ;  /* 0x00000001550d7824 */ /* 0x000fe200018e064b */
[----:B------:R-:W-:Y:S02]  /*2400*/  LEA R38, P3, R12, R80, 0x1 ;  /* 0x000000500c267211 */ /* 0x000fe400078608ff */
[----:B------:R-:W-:-:S02]  /*2410*/  LEA.HI.X R37, R15, R81, R14, 0x1, P4 ;  /* 0x000000510f257211 */ /* 0x000fc400020f0c0e */
[----:B------:R-:W-:Y:S02]  /*2420*/  ISETP.GT.AND P4, PT, R32, R27, PT ;  /* 0x0000001b2000720c */ /* 0x000fe40003f84270 */
[----:B------:R-:W-:Y:S01]  /*2430*/  LEA.HI.X R39, R12, R81, R13, 0x1, P3 ;  /* 0x000000510c277211 */ /* 0x000fe200018f0c0d */
[----:B------:R-:W-:Y:S01]  /*2440*/  VIADD R12, R82, 0x20 ;  /* 0x00000020520c7836 */ /* 0x000fe20000000000 */
[----:B----4-:R-:W-:Y:S02]  /*2450*/  ISETP.GE.AND P3, PT, R88, 0x1, PT ;  /* 0x000000015800780c */ /* 0x010fe40003f66270 */
[----:B--2---:R-:W-:Y:S02]  /*2460*/  LOP3.LUT P5, RZ, R35, 0x4, RZ, 0xc0, !PT ;  /* 0x0000000423ff7812 */ /* 0x004fe400078ac0ff */
[----:B---3--:R-:W-:-:S05]  /*2470*/  LOP3.LUT R34, R34, 0xfffffffd, RZ, 0xc0, !PT ;  /* 0xfffffffd22227812 */ /* 0x008fca00078ec0ff */
[----:B------:R-:W-:-:S05]  /*2480*/  @P4 LOP3.LUT R34, R34, 0x2, RZ, 0xfc, !PT ;  /* 0x0000000222224812 */ /* 0x000fca00078efcff */
[----:B------:R0:W-:Y:S01]  /*2490*/  STL [R1], R34 ;  /* 0x0000002201007387 */ /* 0x0001e20000100800 */
[C---:B------:R-:W-:Y:S01]  /*24a0*/  @P5 VIADD R12, R82.reuse, 0xffffffe0 ;  /* 0xffffffe0520c5836 */ /* 0x040fe20000000000 */
[----:B------:R-:W-:-:S03]  /*24b0*/  LEA R82, R82, R25, 0x1 ;  /* 0x0000001952527211 */ /* 0x000fc600078e08ff */
        /* <DEDUP_REMOVED lines=46> */
.L_x_14900:
[----:B------:R-:W-:Y:S05]  /*27a0*/  BSYNC B1 ;  /* 0x0000000000017941 */ /* 0x000fea0003800000 */
.L_x_14899:
        /* <DEDUP_REMOVED lines=34> */
.L_x_14902:
[----:B------:R-:W-:Y:S05]  /*29d0*/  BSYNC B1 ;  /* 0x0000000000017941 */ /* 0x000fea0003800000 */
.L_x_14901:
        /* <DEDUP_REMOVED lines=30> */
[----:B------:R-:W-:Y:S02]  /*2bc0*/  PRMT R93, R15, 0x7610, R93 ;  /* 0x000076100f5d7816 */ /* 0x000fe4000000005d */
[----:B--2---:R-:W-:-:S13]  /*2bd0*/  ISETP.NE.AND P3, PT, R78, 0x3, PT ;  /* 0x000000034e00780c */ /* 0x004fda0003f65270 */
[----:B------:R-:W-:Y:S05]  /*2be0*/  @!P3 BRA `(.L_x_14903) ;  /* 0x000000000004b947 */ /* 0x000fea0003800000 */
[----:B------:R-:W-:Y:S01]  /*2bf0*/  BPT.TRAP 0x1 ;  /* 0x000000040000795c */ /* 0x000fe20000300000 */
.L_x_14903:
[----:B------:R-:W-:Y:S01]  /*2c00*/  IMAD R78, R22, 0x8, R2 ;  /* 0x00000008164e7824 */ /* 0x000fe200078e0202 */
[----:B------:R-:W-:Y:S01]  /*2c10*/  SHF.L.U32 R90, R154, 0x1f, RZ ;  /* 0x0000001f9a5a7819 */ /* 0x000fe200000006ff */
[----:B------:R-:W-:Y:S03]  /*2c20*/  BSSY B1, `(.L_x_14904) ;  /* 0x0000003000017945 */ /* 0x000fe60003800000 */
[----:B------:R-:W0:Y:S02]  /*2c30*/  SYNCS.PHASECHK.TRANS64.TRYWAIT P6, [R78+URZ+0x16890], R90 ;  /* 0x0168905a4e0075a7 */ /* 0x000e2400080c017f */
[----:B0-----:R-:W-:Y:S05]  /*2c40*/  @!P6 BRA `(.L_x_14905) ;  /* 0x000001700000e947 */ /* 0x001fea0003800000 */
.L_x_15163:
[----:B------:R-:W-:Y:S05]  /*2c50*/  BSYNC B1 ;  /* 0x0000000000017941 */ /* 0x000fea0003800000 */
.L_x_14904:
        /* <DEDUP_REMOVED lines=12> */
[----:B------:R-:W-:Y:S01]  /*2d20*/  SHF.R.U32.HI R100, RZ, 0x10, R81 ;  /* 0x00000010ff647819 */ /* 0x000fe20000011651 */
[----:B--2---:R-:W-:Y:S01]  /*2d30*/  IMAD.U32 R81, R14, 0x10000, RZ ;  /* 0x000100000e517824 */ /* 0x004fe200078e00ff */
[----:B------:R-:W-:-:S02]  /*2d40*/  SHF.R.U32.HI R104, RZ, 0x10, R85 ;  /* 0x00000010ff687819 */ /* 0x000fc40000011655 */
[----:B------:R-:W-:Y:S02]  /*2d50*/  LOP3.LUT R84, R13, 0xffff0000, RZ, 0xc0, !PT ;  /* 0xffff00000d547812 */ /* 0x000fe400078ec0ff */
[C---:B------:R-:W-:Y:S01]  /*2d60*/  LOP3.LUT R103, R101.reuse, 0xffff0000, RZ, 0xc0, !PT ;  /* 0xffff000065677812 */ /* 0x040fe200078ec0ff */
[----:B------:R-:W-:Y:S01]  /*2d70*/  IMAD.U32 R101, R101, 0x10000, RZ ;  /* 0x0001000065657824 */ /* 0x000fe200078e00ff */
[C---:B------:R-:W-:Y:S01]  /*2d80*/  LOP3.LUT R99, R98.reuse, 0xffff0000, RZ, 0xc0, !PT ;  /* 0xffff000062637812 */ /* 0x040fe200078ec0ff */
[----:B------:R-:W-:Y:S01]  /*2d90*/  IMAD.U32 R98, R98, 0x10000, RZ ;  /* 0x0001000062627824 */ /* 0x000fe200078e00ff */
[----:B------:R-:W-:Y:S01]  /*2da0*/  PRMT R100, R45, 0x5432, R100 ;  /* 0x000054322d647816 */ /* 0x000fe20000000064 */
[----:B------:R-:W-:Y:S01]  /*2db0*/  FMUL.FTZ R108, R84, R103 ;  /* 0x00000067546c7220 */ /* 0x000fe20000410000 */
[----:B------:R-:W-:Y:S01]  /*2dc0*/  PRMT R104, R46, 0x5432, R104 ;  /* 0x000054322e687816 */ /* 0x000fe20000000068 */
[----:B------:R-:W-:Y:S01]  /*2dd0*/  FMUL.FTZ R84, R84, R99 ;  /* 0x0000006354547220 */ /* 0x000fe20000410000 */
[----:B------:R-:W-:Y:S01]  /*2de0*/  LOP3.LUT R85, R14, 0xffff0000, RZ, 0xc0, !PT ;  /* 0xffff00000e557812 */ /* 0x000fe200078ec0ff */
[C---:B------:R-:W-:Y:S01]  /*2df0*/  IMAD.U32 R14, R15.reuse, 0x10000, RZ ;  /* 0x000100000f0e7824 */ /* 0x040fe200078e00ff */
[----:B------:R-:W-:Y:S01]  /*2e00*/  LOP3.LUT R80, R15, 0xffff0000, RZ, 0xc0, !PT ;  /* 0xffff00000f507812 */ /* 0x000fe200078ec0ff */
[----:B------:R-:W-:-:S02]  /*2e10*/  IMAD.U32 R15, R13, 0x10000, RZ ;  /* 0x000100000d0f7824 */ /* 0x000fc400078e00ff */
[----:B------:R-:W-:Y:S02]  /*2e20*/  IMAD.U32 R106, R104, 0x10000, RZ ;  /* 0x00010000686a7824 */ /* 0x000fe400078e00ff */
[----:B------:R-:W-:Y:S02]  /*2e30*/  IMAD.U32 R102, R100, 0x10000, RZ ;  /* 0x0001000064667824 */ /* 0x000fe400078e00ff */
[----:B------:R-:W-:Y:S01]  /*2e40*/  FFMA.FTZ R103, R15, R103, R84 ;  /* 0x000000670f677223 */ /* 0x000fe20000010054 */
[----:B------:R-:W-:Y:S01]  /*2e50*/  FMUL.FTZ R110, R85, R106 ;  /* 0x0000006a556e7220 */ /* 0x000fe20000410000 */
[----:B------:R-:W-:Y:S01]  /*2e60*/  FFMA.FTZ R108, R15, R99, -R108 ;  /* 0x000000630f6c7223 */ /* 0x000fe2000001086c */
[-C--:B------:R-:W-:Y:S01]  /*2e70*/  FMUL.FTZ R84, R85, R102.reuse ;  /* 0x0000006655547220 */ /* 0x080fe20000410000 */
[----:B------:R-:W-:Y:S01]  /*2e80*/  IMAD.U32 R13, R12, 0x10000, RZ ;  /* 0x000100000c0d7824 */ /* 0x000fe200078e00ff */
[----:B------:R-:W-:Y:S01]  /*2e90*/  LOP3.LUT R85, R104, 0xffff0000, RZ, 0xc0, !PT ;  /* 0xffff000068557812 */ /* 0x000fe200078ec0ff */
[C---:B------:R-:W-:Y:S01]  /*2ea0*/  FFMA.FTZ R110, R81.reuse, R102, -R110 ;  /* 0x00000066516e7223 */ /* 0x040fe2000001086e */
[----:B------:R-:W-:Y:S01]  /*2eb0*/  LOP3.LUT R15, R100, 0xffff0000, RZ, 0xc0, !PT ;  /* 0xffff0000640f7812 */ /* 0x000fe200078ec0ff */
[----:B------:R-:W-:Y:S01]  /*2ec0*/  FFMA.FTZ R81, R81, R106, R84 ;  /* 0x0000006a51517223 */ /* 0x000fe20000010054 */
[----:B------:R-:W-:Y:S01]  /*2ed0*/  LOP3.LUT R12, R12, 0xffff0000, RZ, 0xc0, !PT ;  /* 0xffff00000c0c7812 */ /* 0x000fe200078ec0ff */
[C---:B------:R-:W-:Y:S01]  /*2ee0*/  FMUL.FTZ R99, R80.reuse, R85 ;  /* 0x0000005550637220 */ /* 0x040fe20000410000 */
[----:B------:R-:W-:Y:S01]  /*2ef0*/  F2FP.BF16.F32.PACK_AB R103, R103, R108 ;  /* 0x0000006c6767723e */ /* 0x000fe200000010ff */
[----:B------:R-:W-:-:S02]  /*2f00*/  FMUL.FTZ R84, R80, R15 ;  /* 0x0000000f50547220 */ /* 0x000fc40000410000 */
[C---:B------:R-:W-:Y:S01]  /*2f10*/  FMUL.FTZ R80, R12.reuse, R101 ;  /* 0x000000650c507220 */ /* 0x040fe20000410000 */
[-C--:B------:R-:W-:Y:S01]  /*2f20*/  FMUL.FTZ R12, R12, R98.reuse ;  /* 0x000000620c0c7220 */ /* 0x080fe20000410000 */
[C---:B------:R-:W-:Y:S01]  /*2f30*/  FFMA.FTZ R99, R14.reuse, R15, -R99 ;  /* 0x0000000f0e637223 */ /* 0x040fe20000010863 */
[----:B------:R-:W-:Y:S01]  /*2f40*/  FFMA.FTZ R84, R14, R85, R84 ;  /* 0x000000550e547223 */ /* 0x000fe20000010054 */
[C---:B------:R-:W-:Y:S01]  /*2f50*/  FFMA.FTZ R80, R13.reuse, R98, -R80 ;  /* 0x000000620d507223 */ /* 0x040fe20000010850 */
[----:B------:R-:W-:Y:S01]  /*2f60*/  FFMA.FTZ R13, R13, R101, R12 ;  /* 0x000000650d0d7223 */ /* 0x000fe2000001000c */
[----:B------:R-:W-:Y:S02]  /*2f70*/  F2FP.BF16.F32.PACK_AB R14, R81, R110 ;  /* 0x0000006e510e723e */ /* 0x000fe400000010ff */
[----:B------:R-:W-:Y:S02]  /*2f80*/  F2FP.BF16.F32.PACK_AB R15, R84, R99 ;  /* 0x00000063540f723e */ /* 0x000fe400000010ff */
[----:B------:R-:W-:Y:S01]  /*2f90*/  F2FP.BF16.F32.PACK_AB R12, R13, R80 ;  /* 0x000000500d0c723e */ /* 0x000fe200000010ff */
[----:B------:R-:W-:-:S07]  /*2fa0*/  IMAD.MOV.U32 R13, RZ, RZ, R103 ;  /* 0x000000ffff0d7224 */ /* 0x000fce00078e0067 */
.L_x_14911:
[----:B------:R-:W-:Y:S05]  /*2fb0*/  BSYNC B3 ;  /* 0x0000000000037941 */ /* 0x000fea0003800000 */
.L_x_14910:
[----:B--2---:R1:W-:Y:S02]  /*2fc0*/  STG.E.128 desc[UR40][R38.64], R12 ;  /* 0x0000000c26007986 */ /* 0x0043e4000c101d28 */
.L_x_14909:
[----:B------:R-:W-:Y:S05]  /*2fd0*/  BSYNC B2 ;  /* 0x0000000000027941 */ /* 0x000fea0003800000 */
.L_x_14908:
[----:B------:R-:W-:Y:S05]  /*2fe0*/  @P2 BRA `(.L_x_14907) ;  /* 0x0000000000d02947 */ /* 0x000fea0003800000 */
        /* <DEDUP_REMOVED lines=24> */
[-C--:B------:R-:W-:Y:S01]  /*3170*/  FMUL.FTZ R15, R15, R80.reuse ;  /* 0x000000500f0f7220 */ /* 0x080fe20000410000 */
[C---:B------:R-:W-:Y:S01]  /*3180*/  IMAD.U32 R13, R12.reuse, 0x10000, RZ ;  /* 0x000100000c0d7824 */ /* 0x040fe200078e00ff */
        /* <DEDUP_REMOVED lines=24> */
.L_x_14913:
[----:B------:R-:W-:Y:S05]  /*3310*/  BSYNC B2 ;  /* 0x0000000000027941 */ /* 0x000fea0003800000 */
.L_x_14912:
[----:B--2---:R2:W-:Y:S02]  /*3320*/  STG.E.128 desc[UR40][R38.64+0x40], R12 ;  /* 0x0000400c26007986 */ /* 0x0045e4000c101d28 */
.L_x_14907:
[----:B------:R-:W-:Y:S05]  /*3330*/  BSYNC B1 ;  /* 0x0000000000017941 */ /* 0x000fea0003800000 */
.L_x_14906:
        /* <DEDUP_REMOVED lines=15> */
[----:B------:R-:W-:Y:S02]  /*3430*/  LOP3.LUT R41, R15, 0xffff0000, RZ, 0xc0, !PT ;  /* 0xffff00000f297812 */ /* 0x000fe400078ec0ff */
        /* <DEDUP_REMOVED lines=21> */
[----:B------:R-:W-:Y:S01]  /*3590*/  FMUL.FTZ R14, R12, R89 ;  /* 0x000000590c0e7220 */ /* 0x000fe20000410000 */
[----:B------:R-:W-:Y:S01]  /*35a0*/  FFMA.FTZ R81, R38, R43, -R81 ;  /* 0x0000002b26517223 */ /* 0x000fe20000010851 */
[-C--:B------:R-:W-:Y:S01]  /*35b0*/  FMUL.FTZ R12, R12, R86.reuse ;  /* 0x000000560c0c7220 */ /* 0x080fe20000410000 */
        /* <DEDUP_REMOVED lines=11> */
[----:B------:R-:W-:Y:S02]  /*3670*/  F2FP.BF16.F32.PACK_AB R15, R42, R15 ;  /* 0x0000000f2a0f723e */ /* 0x000fe400000010ff */
[----:B------:R-:W-:-:S07]  /*3680*/  MOV R14, R38 ;  /* 0x00000026000e7202 */ /* 0x000fce0000000f00 */
.L_x_14918:
[----:B------:R-:W-:Y:S05]  /*3690*/  BSYNC B2 ;  /* 0x0000000000027941 */ /* 0x000fea0003800000 */
.L_x_14917:
[----:B--2---:R3:W-:Y:S02]  /*36a0*/  STG.E.128 desc[UR40][R36.64], R12 ;  /* 0x0000000c24007986 */ /* 0x0047e4000c101d28 */
.L_x_14916:
[----:B------:R-:W-:Y:S05]  /*36b0*/  BSYNC B1 ;  /* 0x0000000000017941 */ /* 0x000fea0003800000 */
.L_x_14915:
[----:B------:R-:W-:Y:S05]  /*36c0*/  @P2 BRA `(.L_x_14914) ;  /* 0x0000001c00002947 */ /* 0x000fea0003800000 */
[----:B-123--:R1:W2:Y:S01]  /*36d0*/  LDS.128 R12, [R79+0x11000] ;  /* 0x011000004f0c7984 */ /* 0x00e2a20000000c00 */
        /* <DEDUP_REMOVED lines=49> */
.L_x_14920:
[----:B------:R-:W-:Y:S05]  /*39f0*/  BSYNC B1 ;  /* 0x0000000000017941 */ /* 0x000fea0003800000 */
.L_x_14919:
[----:B--2---:R1:W-:Y:S01]  /*3a00*/  STG.E.128 desc[UR40][R36.64+0x40], R12 ;  /* 0x0000400c24007986 */ /* 0x0043e2000c101d28 */
[----:B------:R-:W-:Y:S05]  /*3a10*/  BRA `(.L_x_14914) ;  /* 0x00000018002c7947 */ /* 0x000fea0003800000 */
.L_x_14898:
        /* <DEDUP_REMOVED lines=48> */
.L_x_14922:
[----:B------:R-:W-:Y:S05]  /*3d20*/  BSYNC B1 ;  /* 0x0000000000017941 */ /* 0x000fea0003800000 */
.L_x_14921:
        /* <DEDUP_REMOVED lines=36> */
.L_x_14923:
[----:B------:R-:W-:Y:S01]  /*3f70*/  IMAD R78, R22, 0x8, R2 ;  /* 0x00000008164e7824 */ /* 0x000fe200078e0202 */
[----:B------:R-:W-:Y:S01]  /*3f80*/  SHF.L.U32 R90, R154, 0x1f, RZ ;  /* 0x0000001f9a5a7819 */ /* 0x000fe200000006ff */
[----:B------:R-:W0:Y:S01]  /*3f90*/  LDC R94, c[0x0][0x2f4] ;  /* 0x0000bd00ff5e7b82 */ /* 0x000e220000000800 */
[----:B------:R-:W-:Y:S02]  /*3fa0*/  BSSY B1, `(.L_x_14924) ;  /* 0x0000004000017945 */ /* 0x000fe40003800000 */
[----:B------:R-:W1:Y:S01]  /*3fb0*/  SYNCS.PHASECHK.TRANS64.TRYWAIT P5, [R78+URZ+0x16890], R90 ;  /* 0x0168905a4e0075a7 */ /* 0x000e6200080a017f */
[----:B0-----:R-:W-:Y:S01]  /*3fc0*/  IMAD.IADD R96, R94, 0x1, -R63 ;  /* 0x000000015e607824 */ /* 0x001fe200078e0a3f */
[----:B-1----:R-:W-:Y:S06]  /*3fd0*/  @!P5 BRA `(.L_x_14925) ;  /* 0x0000015c0030d947 */ /* 0x002fec0003800000 */
.L_x_15164:
[----:B------:R-:W-:Y:S05]  /*3fe0*/  BSYNC B1 ;  /* 0x0000000000017941 */ /* 0x000fea0003800000 */
.L_x_14924:
        /* <DEDUP_REMOVED lines=12> */
[----:B------:R-:W-:Y:S02]  /*40b0*/  IADD3.X R98, R76, R95, R5, P5, P6 ;  /* 0x0000005f4c627210 */ /* 0x000fe40002fec405 */
[----:B-1----:R-:W-:Y:S02]  /*40c0*/  IADD3 R47, R45, -0x80, RZ ;  /* 0xffffff802d2f7810 */ /* 0x002fe40007ffe0ff */
[----:B------:R-:W-:Y:S02]  /*40d0*/  SHF.R.S32.HI R45, RZ, 0x1f, R44 ;  /* 0x0000001fff2d7819 */ /* 0x000fe4000001142c */
[----:B------:R-:W-:Y:S02]  /*40e0*/  SHF.R.S32.HI R46, RZ, 0x1f, R47 ;  /* 0x0000001fff2e7819 */ /* 0x000fe4000001142f */
[----:B------:R-:W-:Y:S02]  /*40f0*/  LEA.HI R45, R45, R44, RZ, 0x4 ;  /* 0x0000002c2d2d7211 */ /* 0x000fe400078f20ff */
[----:B------:R-:W-:-:S02]  /*4100*/  LEA.HI R46, R46, R47, RZ, 0x5 ;  /* 0x0000002f2e2e7211 */ /* 0x000fc400078f28ff */
[----:B------:R-:W-:Y:S02]  /*4110*/  LEA.HI.SX32 R45, R45, R6, 0x1c ;  /* 0x000000062d2d7211 */ /* 0x000fe400078fe2ff */
[----:B------:R-:W-:-:S03]  /*4120*/  SHF.R.S32.HI R46, RZ, 0x5, R46 ;  /* 0x00000005ff2e7819 */ /* 0x000fc6000001142e */
[----:B------:R-:W-:Y:S02]  /*4130*/  IMAD.SHL.U32 R97, R45, 0x8, RZ ;  /* 0x000000082d617824 */ /* 0x000fe400078e00ff */
[----:B------:R-:W-:-:S03]  /*4140*/  IMAD R45, R22, 0x2000, R4 ;  /* 0x00002000162d7824 */ /* 0x000fc600078e0204 */
[----:B------:R-:W-:Y:S01]  /*4150*/  LOP3.LUT R44, R70, 0x38, R97, 0xf8, !PT ;  /* 0x00000038462c7812 */ /* 0x000fe200078ef861 */
[----:B------:R-:W-:-:S03]  /*4160*/  IMAD R45, R45, 0x2, R2 ;  /* 0x000000022d2d7824 */ /* 0x000fc600078e0202 */
[----:B------:R-:W-:-:S05]  /*4170*/  LOP3.LUT R44, R44, R67, RZ, 0x3c, !PT ;  /* 0x000000432c2c7212 */ /* 0x000fca00078e3cff */
[----:B------:R-:W-:-:S04]  /*4180*/  IMAD R47, R46, 0x200, R44 ;  /* 0x000002002e2f7824 */ /* 0x000fc800078e022c */
        /* <DEDUP_REMOVED lines=11> */
[----:B------:R-:W-:Y:S01]  /*4240*/  SHF.R.U64 R12, R12, 0x10, R13 ;  /* 0x000000100c0c7819 */ /* 0x000fe2000000120d */
[----:B------:R-:W-:Y:S01]  /*4250*/  IMAD.U32 R103, R46, 0x10000, RZ ;  /* 0x000100002e677824 */ /* 0x000fe200078e00ff */
[----:B------:R-:W-:Y:S02]  /*4260*/  SHF.R.U32.HI R33, RZ, 0x10, R33 ;  /* 0x00000010ff217819 */ /* 0x000fe40000011621 */
[----:B------:R-:W-:-:S02]  /*4270*/  SHF.R.U32.HI R13, RZ, 0x10, R13 ;  /* 0x00000010ff0d7819 */ /* 0x000fc4000001160d */
[----:B------:R-:W-:Y:S02]  /*4280*/  PRMT R118, R118, 0x5410, R33 ;  /* 0x0000541076767816 */ /* 0x000fe40000000021 */
[----:B------:R-:W-:Y:S02]  /*4290*/  PRMT R115, R115, 0x5410, R13 ;  /* 0x0000541073737816 */ /* 0x000fe4000000000d */
[--C-:B------:R-:W-:Y:S01]  /*42a0*/  SHF.R.U64 R32, R34, 0x10, R35.reuse ;  /* 0x0000001022207819 */ /* 0x100fe20000001223 */
[----:B------:R-:W-:Y:S01]  /*42b0*/  IMAD.U32 R33, R118, 0x10000, RZ ;  /* 0x0001000076217824 */ /* 0x000fe200078e00ff */
[----:B------:R-:W-:Y:S01]  /*42c0*/  SHF.R.U32.HI R34, RZ, 0x10, R35 ;  /* 0x00000010ff227819 */ /* 0x000fe20000011623 */
[----:B------:R-:W-:Y:S01]  /*42d0*/  IMAD.U32 R13, R115, 0x10000, RZ ;  /* 0x00010000730d7824 */ /* 0x000fe200078e00ff */
[----:B------:R-:W-:Y:S01]  /*42e0*/  PRMT R99, R117, 0x5410, R99 ;  /* 0x0000541075637816 */ /* 0x000fe20000000063 */
[----:B------:R-:W-:Y:S01]  /*42f0*/  IMAD.U32 R35, R45, 0x10000, RZ ;  /* 0x000100002d237824 */ /* 0x000fe200078e00ff */
[----:B------:R-:W-:Y:S01]  /*4300*/  LOP3.LUT R101, R49, 0xffff0000, RZ, 0xc0, !PT ;  /* 0xffff000031657812 */ /* 0x000fe200078ec0ff */
[----:B------:R-:W-:Y:S01]  /*4310*/  FMUL.FTZ R120, R102, R33 ;  /* 0x0000002166787220 */ /* 0x000fe20000410000 */
[----:B------:R-:W-:Y:S01]  /*4320*/  PRMT R15, R116, 0x5410, R15 ;  /* 0x00005410740f7816 */ /* 0x000fe2000000000f */
[-C--:B------:R-:W-:Y:S01]  /*4330*/  FMUL.FTZ R102, R102, R13.reuse ;  /* 0x0000000d66667220 */ /* 0x080fe20000410000 */
[----:B------:R-:W-:Y:S01]  /*4340*/  LOP3.LUT R117, R118, 0xffff0000, RZ, 0xc0, !PT ;  /* 0xffff000076757812 */ /* 0x000fe200078ec0ff */
[----:B------:R-:W-:Y:S01]  /*4350*/  FFMA.FTZ R13, R35, R13, -R120 ;  /* 0x0000000d230d7223 */ /* 0x000fe20000010878 */
[----:B------:R-:W-:Y:S01]  /*4360*/  PRMT R116, R105, 0x5432, R34 ;  /* 0x0000543269747816 */ /* 0x000fe20000000022 */
[----:B------:R-:W-:Y:S01]  /*4370*/  FFMA.FTZ R35, R35, R33, R102 ;  /* 0x0000002123237223 */ /* 0x000fe20000010066 */
[----:B------:R-:W-:Y:S01]  /*4380*/  LOP3.LUT R34, R115, 0xffff0000, RZ, 0xc0, !PT ;  /* 0xffff000073227812 */ /* 0x000fe200078ec0ff */
[----:B------:R-:W-:Y:S01]  /*4390*/  FMUL.FTZ R119, R101, R117 ;  /* 0x0000007565777220 */ /* 0x000fe20000410000 */
[----:B------:R-:W-:Y:S01]  /*43a0*/  LOP3.LUT R100, R45, 0xffff0000, RZ, 0xc0, !PT ;  /* 0xffff00002d647812 */ /* 0x000fe200078ec0ff */
[C---:B------:R-:W-:Y:S01]  /*43b0*/  IMAD.U32 R115, R116.reuse, 0x10000, RZ ;  /* 0x0001000074737824 */ /* 0x040fe200078e00ff */
[----:B------:R-:W-:Y:S01]  /*43c0*/  SHF.L.U32 R33, R99, 0x10, RZ ;  /* 0x0000001063217819 */ /* 0x000fe200000006ff */
[-C--:B------:R-:W-:Y:S01]  /*43d0*/  FMUL.FTZ R101, R101, R34.reuse ;  /* 0x0000002265657220 */ /* 0x080fe20000410000 */
[----:B------:R-:W-:Y:S01]  /*43e0*/  LOP3.LUT R102, R116, 0xffff0000, RZ, 0xc0, !PT ;  /* 0xffff000074667812 */ /* 0x000fe200078ec0ff */
[----:B------:R-:W-:Y:S01]  /*43f0*/  FFMA.FTZ R34, R100, R34, -R119 ;  /* 0x0000002264227223 */ /* 0x000fe20000010877 */
[----:B------:R-:W-:Y:S01]  /*4400*/  FMUL.FTZ R119, R114, R115 ;  /* 0x0000007372777220 */ /* 0x000fe20000410000 */
[----:B------:R-:W-:Y:S01]  /*4410*/  PRMT R12, R108, 0x5432, R12 ;  /* 0x000054326c0c7816 */ /* 0x000fe2000000000c */
[-C--:B------:R-:W-:Y:S01]  /*4420*/  FMUL.FTZ R116, R114, R33.reuse ;  /* 0x0000002172747220 */ /* 0x080fe20000410000 */
[----:B------:R-:W-:Y:S01]  /*4430*/  LOP3.LUT R51, R51, 0xffff0000, RZ, 0xc0, !PT ;  /* 0xffff000033337812 */ /* 0x000fe200078ec0ff */
[----:B------:R-:W-:Y:S01]  /*4440*/  FFMA.FTZ R33, R104, R33, -R119 ;  /* 0x0000002168217223 */ /* 0x000fe20000010877 */
[----:B------:R-:W-:Y:S01]  /*4450*/  LOP3.LUT R114, R99, 0xffff0000, RZ, 0xc0, !PT ;  /* 0xffff000063727812 */ /* 0x000fe200078ec0ff */
[----:B------:R-:W-:-:S02]  /*4460*/  IMAD.U32 R49, R48, 0x10000, RZ ;  /* 0x0001000030317824 */ /* 0x000fc400078e00ff */
[----:B------:R-:W-:Y:S01]  /*4470*/  FFMA.FTZ R104, R104, R115, R116 ;  /* 0x0000007368687223 */ /* 0x000fe20000010074 */
[C---:B------:R-:W-:Y:S01]  /*4480*/  IMAD.U32 R118, R15.reuse, 0x10000, RZ ;  /* 0x000100000f767824 */ /* 0x040fe200078e00ff */
[----:B------:R-:W-:Y:S01]  /*4490*/  LOP3.LUT R48, R48, 0xffff0000, RZ, 0xc0, !PT ;  /* 0xffff000030307812 */ /* 0x000fe200078ec0ff */
[C---:B------:R-:W-:Y:S01]  /*44a0*/  IMAD.U32 R116, R12.reuse, 0x10000, RZ ;  /* 0x000100000c747824 */ /* 0x040fe200078e00ff */
[----:B------:R-:W-:Y:S01]  /*44b0*/  LOP3.LUT R15, R15, 0xffff0000, RZ, 0xc0, !PT ;  /* 0xffff00000f0f7812 */ /* 0x000fe200078ec0ff */
[C---:B------:R-:W-:Y:S01]  /*44c0*/  FMUL.FTZ R120, R51.reuse, R102 ;  /* 0x0000006633787220 */ /* 0x040fe20000410000 */
[----:B------:R-:W-:Y:S01]  /*44d0*/  FMUL.FTZ R122, R51, R114 ;  /* 0x00000072337a7220 */ /* 0x000fe20000410000 */
[----:B------:R-:W-:Y:S01]  /*44e0*/  LOP3.LUT R51, R12, 0xffff0000, RZ, 0xc0, !PT ;  /* 0xffff00000c337812 */ /* 0x000fe200078ec0ff */
[C---:B------:R-:W-:Y:S02]  /*44f0*/  IMAD.U32 R45, R44.reuse, 0x10000, RZ ;  /* 0x000100002c2d7824 */ /* 0x040fe400078e00ff */
[C---:B------:R-:W-:Y:S01]  /*4500*/  FMUL.FTZ R12, R49.reuse, R118 ;  /* 0x00000076310c7220 */ /* 0x040fe20000410000 */
[----:B------:R-:W-:Y:S01]  /*4510*/  LOP3.LUT R44, R44, 0xffff0000, RZ, 0xc0, !PT ;  /* 0xffff00002c2c7812 */ /* 0x000fe200078ec0ff */
[-C--:B------:R-:W-:Y:S01]  /*4520*/  FMUL.FTZ R49, R49, R116.reuse ;  /* 0x0000007431317220 */ /* 0x080fe20000410000 */
[----:B------:R-:W-:Y:S01]  /*4530*/  PRMT R32, R106, 0x5432, R32 ;  /* 0x000054326a207816 */ /* 0x000fe20000000020 */
[----:B------:R-:W-:Y:S01]  /*4540*/  FMUL.FTZ R99, R48, R15 ;  /* 0x0000000f30637220 */ /* 0x000fe20000410000 */
[C---:B------:R-:W-:Y:S01]  /*4550*/  FFMA.FTZ R12, R45.reuse, R116, -R12 ;  /* 0x000000742d0c7223 */ /* 0x040fe2000001080c */
[----:B------:R-:W-:Y:S01]  /*4560*/  FFMA.FTZ R100, R100, R117, R101 ;  /* 0x0000007564647223 */ /* 0x000fe20000010065 */
[----:B------:R-:W-:Y:S01]  /*4570*/  FFMA.FTZ R45, R45, R118, R49 ;  /* 0x000000762d2d7223 */ /* 0x000fe20000010031 */
[----:B------:R-:W-:Y:S01]  /*4580*/  LOP3.LUT R47, R47, 0xffff0000, RZ, 0xc0, !PT ;  /* 0xffff00002f2f7812 */ /* 0x000fe200078ec0ff */
[-C--:B------:R-:W-:Y:S01]  /*4590*/  FMUL.FTZ R101, R48, R51.reuse ;  /* 0x0000003330657220 */ /* 0x080fe20000410000 */
[----:B------:R-:W-:Y:S01]  /*45a0*/  LOP3.LUT R113, R46, 0xffff0000, RZ, 0xc0, !PT ;  /* 0xffff00002e717812 */ /* 0x000fe200078ec0ff */
[----:B------:R-:W-:Y:S01]  /*45b0*/  FFMA.FTZ R49, R44, R51, -R99 ;  /* 0x000000332c317223 */ /* 0x000fe20000010863 */
[----:B------:R-:W-:Y:S01]  /*45c0*/  PRMT R14, R107, 0x5432, R14 ;  /* 0x000054326b0e7816 */ /* 0x000fe2000000000e */
[C---:B------:R-:W-:Y:S01]  /*45d0*/  IMAD.U32 R46, R50.reuse, 0x10000, RZ ;  /* 0x00010000322e7824 */ /* 0x040fe200078e00ff */
[----:B------:R-:W-:Y:S01]  /*45e0*/  LOP3.LUT R50, R50, 0xffff0000, RZ, 0xc0, !PT ;  /* 0xffff000032327812 */ /* 0x000fe200078ec0ff */
[C---:B------:R-:W-:Y:S01]  /*45f0*/  IMAD.U32 R51, R32.reuse, 0x10000, RZ ;  /* 0x0001000020337824 */ /* 0x040fe200078e00ff */
[----:B------:R-:W-:Y:S01]  /*4600*/  LOP3.LUT R32, R32, 0xffff0000, RZ, 0xc0, !PT ;  /* 0xffff000020207812 */ /* 0x000fe200078ec0ff */
[----:B------:R-:W-:Y:S01]  /*4610*/  FFMA.FTZ R114, R47, R114, -R120 ;  /* 0x000000722f727223 */ /* 0x000fe20000010878 */
[----:B------:R-:W-:-:S02]  /*4620*/  IMAD.U32 R48, R14, 0x10000, RZ ;  /* 0x000100000e307824 */ /* 0x000fc400078e00ff */
[----:B------:R-:W-:Y:S01]  /*4630*/  FFMA.FTZ R47, R47, R102, R122 ;  /* 0x000000662f2f7223 */ /* 0x000fe2000001007a */
[----:B------:R-:W-:Y:S01]  /*4640*/  LOP3.LUT R14, R14, 0xffff0000, RZ, 0xc0, !PT ;  /* 0xffff00000e0e7812 */ /* 0x000fe200078ec0ff */
[----:B------:R-:W-:Y:S01]  /*4650*/  FMUL.FTZ R102, R46, R51 ;  /* 0x000000332e667220 */ /* 0x000fe20000410000 */
[----:B------:R-:W-:Y:S01]  /*4660*/  FMUL.FTZ R116, R50, R32 ;  /* 0x0000002032747220 */ /* 0x000fe20000410000 */
        /* <DEDUP_REMOVED lines=20> */
.L_x_14929:
[----:B------:R-:W-:Y:S05]  /*47b0*/  BSYNC B2 ;  /* 0x0000000000027941 */ /* 0x000fea0003800000 */
.L_x_14928:
        /* <DEDUP_REMOVED lines=12> */
.L_x_14927:
[----:B------:R-:W-:Y:S05]  /*4880*/  BSYNC B1 ;  /* 0x0000000000017941 */ /* 0x000fea0003800000 */
.L_x_14926:
        /* <DEDUP_REMOVED lines=11> */
[----:B------:R-:W-:Y:S01]  /*4940*/  VIADD R32, R19, 0x60 ;  /* 0x0000006013207836 */ /* 0x000fe20000000000 */
[----:B------:R-:W-:Y:S01]  /*4950*/  IADD3.X R13, R76, R47, R5, P5, P6 ;  /* 0x0000002f4c0d7210 */ /* 0x000fe20002fec405 */
[----:B------:R-:W-:Y:S01]  /*4960*/  IMAD.SHL.U32 R15, R15, 0x40, RZ ;  /* 0x000000400f0f7824 */ /* 0x000fe200078e00ff */
[----:B------:R-:W-:Y:S01]  /*4970*/  LEA R44, P5, R12, R80, 0x1 ;  /* 0x000000500c2c7211 */ /* 0x000fe200078a08ff */
[----:B------:R-:W-:Y:S01]  /*4980*/  IMAD.SHL.U32 R32, R32, 0x40, RZ ;  /* 0x0000004020207824 */ /* 0x000fe200078e00ff */
[----:B------:R-:W-:Y:S02]  /*4990*/  BSSY B1, `(.L_x_14930) ;  /* 0x000006e000017945 */ /* 0x000fe40003800000 */
[----:B------:R-:W-:-:S02]  /*49a0*/  LEA.HI.X R45, R12, R81, R13, 0x1, P5 ;  /* 0x000000510c2d7211 */ /* 0x000fc400028f0c0d */
[----:B------:R-:W-:Y:S02]  /*49b0*/  SHF.R.S32.HI R13, RZ, 0x1f, R96 ;  /* 0x0000001fff0d7819 */ /* 0x000fe40000011460 */
[----:B------:R-:W-:Y:S02]  /*49c0*/  LOP3.LUT R15, R15, 0x1c0, RZ, 0xc0, !PT ;  /* 0x000001c00f0f7812 */ /* 0x000fe400078ec0ff */
[----:B------:R-:W-:Y:S02]  /*49d0*/  LEA.HI R13, R13, R96, RZ, 0x4 ;  /* 0x000000600d0d7211 */ /* 0x000fe400078f20ff */
[----:B------:R-:W-:Y:S02]  /*49e0*/  LOP3.LUT R32, R32, 0x1c0, RZ, 0xc0, !PT ;  /* 0x000001c020207812 */ /* 0x000fe400078ec0ff */
[----:B------:R-:W-:Y:S02]  /*49f0*/  LEA.HI.SX32 R13, R13, R6, 0x1c ;  /* 0x000000060d0d7211 */ /* 0x000fe400078fe2ff */
[----:B------:R-:W-:-:S03]  /*4a00*/  SHF.R.U32.HI R15, RZ, 0x3, R15 ;  /* 0x00000003ff0f7819 */ /* 0x000fc6000001160f */
[----:B------:R-:W-:Y:S01]  /*4a10*/  IMAD.SHL.U32 R49, R13, 0x8, RZ ;  /* 0x000000080d317824 */ /* 0x000fe200078e00ff */
[----:B------:R-:W-:-:S04]  /*4a20*/  LEA R13, R22, R3, 0xd ;  /* 0x00000003160d7211 */ /* 0x000fc800078e68ff */
[----:B------:R-:W-:Y:S01]  /*4a30*/  LOP3.LUT R12, R32, 0x38, R49, 0xf8, !PT ;  /* 0x00000038200c7812 */ /* 0x000fe200078ef831 */
[----:B------:R-:W-:-:S03]  /*4a40*/  IMAD R13, R13, 0x2, R2 ;  /* 0x000000020d0d7824 */ /* 0x000fc600078e0202 */
        /* <DEDUP_REMOVED lines=12> */
[----:B------:R-:W-:Y:S01]  /*4b10*/  SHF.R.U32.HI R89, RZ, 0x10, R43 ;  /* 0x00000010ff597819 */ /* 0x000fe2000001162b */
[----:B------:R-:W-:Y:S01]  /*4b20*/  IMAD.U32 R51, R112, 0x10000, RZ ;  /* 0x0001000070337824 */ /* 0x000fe200078e00ff */
[----:B------:R-:W-:-:S02]  /*4b30*/  SHF.R.U32.HI R87, RZ, 0x10, R39 ;  /* 0x00000010ff577819 */ /* 0x000fc40000011627 */
[----:B------:R-:W-:Y:S01]  /*4b40*/  SHF.R.U64 R86, R38, 0x10, R39 ;  /* 0x0000001026567819 */ /* 0x000fe20000001227 */
[----:B-1----:R-:W-:Y:S01]  /*4b50*/  IMAD.U32 R38, R13, 0x10000, RZ ;  /* 0x000100000d267824 */ /* 0x002fe200078e00ff */
[----:B------:R-:W-:Y:S01]  /*4b60*/  SHF.R.U64 R48, R42, 0x10, R43 ;  /* 0x000000102a307819 */ /* 0x000fe2000000122b */
[C---:B------:R-:W-:Y:S01]  /*4b70*/  IMAD.U32 R43, R35.reuse, 0x10000, RZ ;  /* 0x00010000232b7824 */ /* 0x040fe200078e00ff */
[----:B------:R-:W-:Y:S01]  /*4b80*/  LOP3.LUT R39, R35, 0xffff0000, RZ, 0xc0, !PT ;  /* 0xffff000023277812 */ /* 0x000fe200078ec0ff */
[----:B------:R-:W-:Y:S01]  /*4b90*/  IMAD.U32 R35, R108, 0x10000, RZ ;  /* 0x000100006c237824 */ /* 0x000fe200078e00ff */
[----:B------:R-:W-:Y:S01]  /*4ba0*/  PRMT R110, R110, 0x5410, R89 ;  /* 0x000054106e6e7816 */ /* 0x000fe20000000059 */
[----:B------:R-:W-:Y:S01]  /*4bb0*/  IMAD.U32 R42, R15, 0x10000, RZ ;  /* 0x000100000f2a7824 */ /* 0x000fe200078e00ff */
[----:B------:R-:W-:Y:S01]  /*4bc0*/  PRMT R106, R106, 0x5410, R87 ;  /* 0x000054106a6a7816 */ /* 0x000fe20000000057 */
[C---:B------:R-:W-:Y:S01]  /*4bd0*/  FMUL.FTZ R87, R46.reuse, R51 ;  /* 0x000000332e577220 */ /* 0x040fe20000410000 */
[----:B------:R-:W-:Y:S01]  /*4be0*/  PRMT R109, R109, 0x5410, R48 ;  /* 0x000054106d6d7816 */ /* 0x000fe20000000030 */
[-C--:B------:R-:W-:Y:S01]  /*4bf0*/  FMUL.FTZ R89, R46, R35.reuse ;  /* 0x000000232e597220 */ /* 0x080fe20000410000 */
[----:B------:R-:W-:Y:S01]  /*4c00*/  IMAD.U32 R48, R110, 0x10000, RZ ;  /* 0x000100006e307824 */ /* 0x000fe200078e00ff */
[----:B------:R-:W-:Y:S01]  /*4c10*/  SHF.R.U64 R50, R40, 0x10, R41 ;  /* 0x0000001028327819 */ /* 0x000fe20000001229 */
[----:B------:R-:W-:Y:S01]  /*4c20*/  IMAD.U32 R46, R106, 0x10000, RZ ;  /* 0x000100006a2e7824 */ /* 0x000fe200078e00ff */
[----:B------:R-:W-:Y:S01]  /*4c30*/  SHF.R.U64 R88, R36, 0x10, R37 ;  /* 0x0000001024587819 */ /* 0x000fe20000001225 */
[C---:B------:R-:W-:Y:S01]  /*4c40*/  FFMA.FTZ R35, R38.reuse, R35, -R87 ;  /* 0x0000002326237223 */ /* 0x040fe20000010857 */
[----:B------:R-:W-:Y:S01]  /*4c50*/  LOP3.LUT R40, R33, 0xffff0000, RZ, 0xc0, !PT ;  /* 0xffff000021287812 */ /* 0x000fe200078ec0ff */
[----:B------:R-:W-:Y:S01]  /*4c60*/  FFMA.FTZ R38, R38, R51, R89 ;  /* 0x0000003326267223 */ /* 0x000fe20000010059 */
[----:B------:R-:W-:Y:S01]  /*4c70*/  LOP3.LUT R112, R112, 0xffff0000, RZ, 0xc0, !PT ;  /* 0xffff000070707812 */ /* 0x000fe200078ec0ff */
[----:B------:R-:W-:Y:S01]  /*4c80*/  FMUL.FTZ R51, R43, R48 ;  /* 0x000000302b337220 */ /* 0x000fe20000410000 */
[----:B------:R-:W-:Y:S01]  /*4c90*/  PRMT R111, R111, 0x5410, R50 ;  /* 0x000054106f6f7816 */ /* 0x000fe20000000032 */
[----:B------:R-:W-:Y:S01]  /*4ca0*/  FMUL.FTZ R43, R43, R46 ;  /* 0x0000002e2b2b7220 */ /* 0x000fe20000410000 */
[----:B------:R-:W-:Y:S01]  /*4cb0*/  LOP3.LUT R110, R110, 0xffff0000, RZ, 0xc0, !PT ;  /* 0xffff00006e6e7812 */ /* 0x000fe200078ec0ff */
[----:B------:R-:W-:Y:S01]  /*4cc0*/  FMUL.FTZ R50, R40, R112 ;  /* 0x0000007028327220 */ /* 0x000fe20000410000 */
[----:B------:R-:W-:Y:S01]  /*4cd0*/  PRMT R107, R107, 0x5410, R88 ;  /* 0x000054106b6b7816 */ /* 0x000fe20000000058 */
[----:B------:R-:W-:Y:S01]  /*4ce0*/  FFMA.FTZ R51, R42, R46, -R51 ;  /* 0x0000002e2a337223 */ /* 0x000fe20000010833 */
[----:B------:R-:W-:Y:S01]  /*4cf0*/  LOP3.LUT R108, R108, 0xffff0000, RZ, 0xc0, !PT ;  /* 0xffff00006c6c7812 */ /* 0x000fe200078ec0ff */
[----:B------:R-:W-:Y:S01]  /*4d00*/  FFMA.FTZ R48, R42, R48, R43 ;  /* 0x000000302a307223 */ /* 0x000fe2000001002b */
[----:B------:R-:W-:Y:S01]  /*4d10*/  LOP3.LUT R41, R13, 0xffff0000, RZ, 0xc0, !PT ;  /* 0xffff00000d297812 */ /* 0x000fe200078ec0ff */
[----:B------:R-:W-:Y:S01]  /*4d20*/  IMAD.U32 R33, R32, 0x10000, RZ ;  /* 0x0001000020217824 */ /* 0x000fe200078e00ff */
[----:B------:R-:W-:Y:S01]  /*4d30*/  LOP3.LUT R106, R106, 0xffff0000, RZ, 0xc0, !PT ;  /* 0xffff00006a6a7812 */ /* 0x000fe200078ec0ff */
[----:B------:R-:W-:Y:S01]  /*4d40*/  FMUL.FTZ R46, R39, R110 ;  /* 0x0000006e272e7220 */ /* 0x000fe20000410000 */
[----:B------:R-:W-:Y:S01]  /*4d50*/  LOP3.LUT R37, R15, 0xffff0000, RZ, 0xc0, !PT ;  /* 0xffff00000f257812 */ /* 0x000fe200078ec0ff */
[----:B------:R-:W-:Y:S01]  /*4d60*/  IMAD.U32 R43, R111, 0x10000, RZ ;  /* 0x000100006f2b7824 */ /* 0x000fe200078e00ff */
[----:B------:R-:W-:Y:S01]  /*4d70*/  PRMT R105, R105, 0x5410, R86 ;  /* 0x0000541069697816 */ /* 0x000fe20000000056 */
[-C--:B------:R-:W-:Y:S01]  /*4d80*/  FMUL.FTZ R86, R40, R108.reuse ;  /* 0x0000006c28567220 */ /* 0x080fe20000410000 */
[----:B------:R-:W-:Y:S01]  /*4d90*/  LOP3.LUT R32, R32, 0xffff0000, RZ, 0xc0, !PT ;  /* 0xffff000020207812 */ /* 0x000fe200078ec0ff */
[----:B------:R-:W-:Y:S01]  /*4da0*/  IMAD.U32 R42, R107, 0x10000, RZ ;  /* 0x000100006b2a7824 */ /* 0x000fe200078e00ff */
[----:B------:R-:W-:Y:S01]  /*4db0*/  LOP3.LUT R111, R111, 0xffff0000, RZ, 0xc0, !PT ;  /* 0xffff00006f6f7812 */ /* 0x000fe200078ec0ff */
[----:B------:R-:W-:Y:S01]  /*4dc0*/  FFMA.FTZ R40, R41, R108, -R50 ;  /* 0x0000006c29287223 */ /* 0x000fe20000010832 */
[----:B------:R-:W-:Y:S01]  /*4dd0*/  FMUL.FTZ R50, R39, R106 ;  /* 0x0000006a27327220 */ /* 0x000fe20000410000 */
[----:B------:R-:W-:-:S02]  /*4de0*/  IMAD.U32 R36, R12, 0x10000, RZ ;  /* 0x000100000c247824 */ /* 0x000fc400078e00ff */
[----:B------:R-:W-:Y:S01]  /*4df0*/  FFMA.FTZ R106, R37, R106, -R46 ;  /* 0x0000006a256a7223 */ /* 0x000fe2000001082e */
[----:B------:R-:W-:Y:S01]  /*4e00*/  LOP3.LUT R12, R12, 0xffff0000, RZ, 0xc0, !PT ;  /* 0xffff00000c0c7812 */ /* 0x000fe200078ec0ff */
[----:B------:R-:W-:Y:S01]  /*4e10*/  FMUL.FTZ R39, R33, R43 ;  /* 0x0000002b21277220 */ /* 0x000fe20000410000 */
[----:B------:R-:W-:Y:S01]  /*4e20*/  LOP3.LUT R107, R107, 0xffff0000, RZ, 0xc0, !PT ;  /* 0xffff00006b6b7812 */ /* 0x000fe200078ec0ff */
[-C--:B------:R-:W-:Y:S01]  /*4e30*/  FMUL.FTZ R46, R33, R42.reuse ;  /* 0x0000002a212e7220 */ /* 0x080fe20000410000 */
[----:B------:R-:W-:Y:S01]  /*4e40*/  FMUL.FTZ R33, R32, R111 ;  /* 0x0000006f20217220 */ /* 0x000fe20000410000 */
[----:B------:R-:W-:Y:S01]  /*4e50*/  FFMA.FTZ R39, R36, R42, -R39 ;  /* 0x0000002a24277223 */ /* 0x000fe20000010827 */
[----:B------:R-:W-:Y:S02]  /*4e60*/  IMAD.U32 R13, R14, 0x10000, RZ ;  /* 0x000100000e0d7824 */ /* 0x000fe400078e00ff */
[----:B------:R-:W-:Y:S01]  /*4e70*/  FFMA.FTZ R46, R36, R43, R46 ;  /* 0x0000002b242e7223 */ /* 0x000fe2000001002e */
[----:B------:R-:W-:Y:S01]  /*4e80*/  LOP3.LUT R15, R14, 0xffff0000, RZ, 0xc0, !PT ;  /* 0xffff00000e0f7812 */ /* 0x000fe200078ec0ff */
[----:B------:R-:W-:Y:S01]  /*4e90*/  FFMA.FTZ R36, R12, R107, -R33 ;  /* 0x0000006b0c247223 */ /* 0x000fe20000010821 */
[----:B------:R-:W-:-:S02]  /*4ea0*/  IMAD.U32 R14, R34, 0x10000, RZ ;  /* 0x00010000220e7824 */ /* 0x000fc400078e00ff */
[----:B------:R-:W-:Y:S01]  /*4eb0*/  FFMA.FTZ R87, R37, R110, R50 ;  /* 0x0000006e25577223 */ /* 0x000fe20000010032 */
[----:B------:R-:W-:Y:S01]  /*4ec0*/  SHF.L.U32 R33, R109, 0x10, RZ ;  /* 0x000000106d217819 */ /* 0x000fe200000006ff */
[----:B------:R-:W-:Y:S01]  /*4ed0*/  FMUL.FTZ R37, R32, R107 ;  /* 0x0000006b20257220 */ /* 0x000fe20000410000 */
[----:B------:R-:W-:Y:S01]  /*4ee0*/  LOP3.LUT R34, R34, 0xffff0000, RZ, 0xc0, !PT ;  /* 0xffff000022227812 */ /* 0x000fe200078ec0ff */
[----:B------:R-:W-:Y:S01]  /*4ef0*/  IMAD.U32 R32, R105, 0x10000, RZ ;  /* 0x0001000069207824 */ /* 0x000fe200078e00ff */
[----:B------:R-:W-:Y:S01]  /*4f00*/  LOP3.LUT R109, R109, 0xffff0000, RZ, 0xc0, !PT ;  /* 0xffff00006d6d7812 */ /* 0x000fe200078ec0ff */
[----:B------:R-:W-:Y:S01]  /*4f10*/  FFMA.FTZ R37, R12, R111, R37 ;  /* 0x0000006f0c257223 */ /* 0x000fe20000010025 */
[----:B------:R-:W-:Y:S01]  /*4f20*/  LOP3.LUT R105, R105, 0xffff0000, RZ, 0xc0, !PT ;  /* 0xffff000069697812 */ /* 0x000fe200078ec0ff */
[C---:B------:R-:W-:Y:S01]  /*4f30*/  FMUL.FTZ R12, R14.reuse, R33 ;  /* 0x000000210e0c7220 */ /* 0x040fe20000410000 */
[----:B------:R-:W-:Y:S01]  /*4f40*/  FMUL.FTZ R14, R14, R32 ;  /* 0x000000200e0e7220 */ /* 0x000fe20000410000 */
[C---:B------:R-:W-:Y:S01]  /*4f50*/  FMUL.FTZ R42, R34.reuse, R109 ;  /* 0x0000006d222a7220 */ /* 0x040fe20000410000 */
[----:B------:R-:W-:Y:S01]  /*4f60*/  FFMA.FTZ R41, R41, R112, R86 ;  /* 0x0000007029297223 */ /* 0x000fe20000010056 */
[-C--:B------:R-:W-:Y:S01]  /*4f70*/  FMUL.FTZ R34, R34, R105.reuse ;  /* 0x0000006922227220 */ /* 0x080fe20000410000 */
[----:B------:R-:W-:Y:S01]  /*4f80*/  FFMA.FTZ R12, R13, R32, -R12 ;  /* 0x000000200d0c7223 */ /* 0x000fe2000001080c */
[----:B------:R-:W-:Y:S01]  /*4f90*/  FFMA.FTZ R105, R15, R105, -R42 ;  /* 0x000000690f697223 */ /* 0x000fe2000001082a */
        /* <DEDUP_REMOVED lines=13> */
.L_x_14931:
[----:B------:R-:W-:Y:S05]  /*5070*/  BSYNC B1 ;  /* 0x0000000000017941 */ /* 0x000fea0003800000 */
.L_x_14930:
        /* <DEDUP_REMOVED lines=10> */
.L_x_14897:
[----:B------:R-:W2:Y:S02]  /*5120*/  LDL R12, [R1+0x4] ;  /* 0x00000400010c7983 */ /* 0x000ea40000100800 */
[----:B--2---:R-:W-:-:S13]  /*5130*/  ISETP.NE.AND P3, PT, R12, 0x3, PT ;  /* 0x000000030c00780c */ /* 0x004fda0003f65270 */
[----:B------:R-:W-:Y:S05]  /*5140*/  @!P3 BRA `(.L_x_14932) ;  /* 0x000000000004b947 */ /* 0x000fea0003800000 */
[----:B------:R-:W-:Y:S01]  /*5150*/  BPT.TRAP 0x1 ;  /* 0x000000040000795c */ /* 0x000fe20000300000 */
.L_x_14932:
[----:B------:R-:W-:Y:S01]  /*5160*/  IMAD R78, R22, 0x8, R2 ;  /* 0x00000008164e7824 */ /* 0x000fe200078e0202 */
[----:B------:R-:W-:Y:S01]  /*5170*/  SHF.L.U32 R90, R154, 0x1f, RZ ;  /* 0x0000001f9a5a7819 */ /* 0x000fe200000006ff */
[----:B------:R-:W-:Y:S01]  /*5180*/  IMAD R83, R26, -0x80, R28 ;  /* 0xffffff801a537824 */ /* 0x000fe200078e021c */
[----:B------:R-:W-:Y:S02]  /*5190*/  BSSY B1, `(.L_x_14933) ;  /* 0x0000004000017945 */ /* 0x000fe40003800000 */
[----:B------:R-:W1:Y:S02]  /*51a0*/  SYNCS.PHASECHK.TRANS64.TRYWAIT P4, [R78+URZ+0x16890], R90 ;  /* 0x0168905a4e0075a7 */ /* 0x000e64000808017f */
[----:B------:R-:W-:Y:S01]  /*51b0*/  VIMNMX R83, R83, 0x80, PT ;  /* 0x0000008053537848 */ /* 0x000fe20003fe0100 */
[----:B-1----:R-:W-:Y:S06]  /*51c0*/  @!P4 BRA `(.L_x_14934) ;  /* 0x0000014800c8c947 */ /* 0x002fec0003800000 */
.L_x_15165:
[----:B------:R-:W-:Y:S05]  /*51d0*/  BSYNC B1 ;  /* 0x0000000000017941 */ /* 0x000fea0003800000 */
.L_x_14933:
[----:B------:R-:W-:Y:S01]  /*51e0*/  ISETP.GE.AND P4, PT, R19, R83, PT ;  /* 0x000000531300720c */ /* 0x000fe20003f86270 */
[----:B------:R-:W-:-:S12]  /*51f0*/  BSSY B1, `(.L_x_14935) ;  /* 0x0000006000017945 */ /* 0x000fd80003800000 */
[----:B------:R-:W-:Y:S05]  /*5200*/  @P4 BRA `(.L_x_14936) ;  /* 0x0000000000104947 */ /* 0x000fea0003800000 */
[----:B------:R-:W2:Y:S04]  /*5210*/  @!P1 LDS.128 R12, [R82+0xe000] ;  /* 0x00e00000520c9984 */ /* 0x000ea80000000c00 */
[----:B0-----:R-:W0:Y:S04]  /*5220*/  @!P2 LDS.128 R32, [R79+0xe000] ;  /* 0x00e000004f20a984 */ /* 0x001e280000000c00 */
[----:B--2---:R2:W-:Y:S04]  /*5230*/  @!P1 STG.E.128 desc[UR40][R38.64], R12 ;  /* 0x0000000c26009986 */ /* 0x0045e8000c101d28 */
[----:B0-----:R2:W-:Y:S02]  /*5240*/  @!P2 STG.E.128 desc[UR40][R38.64+0x40], R32 ;  /* 0x000040202600a986 */ /* 0x0015e4000c101d28 */
.L_x_14936:
[----:B------:R-:W-:Y:S05]  /*5250*/  BSYNC B1 ;  /* 0x0000000000017941 */ /* 0x000fea0003800000 */
.L_x_14935:
[----:B--2---:R-:W-:-:S05]  /*5260*/  VIADD R12, R19, 0x60 ;  /* 0x00000060130c7836 */ /* 0x004fca0000000000 */
[----:B------:R-:W-:-:S13]  /*5270*/  ISETP.GE.AND P4, PT, R12, R83, PT ;  /* 0x000000530c00720c */ /* 0x000fda0003f86270 */
[----:B------:R-:W-:Y:S05]  /*5280*/  @P4 BRA `(.L_x_14914) ;  /* 0x0000000000104947 */ /* 0x000fea0003800000 */
[----:B------:R-:W2:Y:S04]  /*5290*/  @!P1 LDS.128 R12, [R82+0x11000] ;  /* 0x01100000520c9984 */ /* 0x000ea80000000c00 */
[----:B0-----:R-:W0:Y:S04]  /*52a0*/  @!P2 LDS.128 R32, [R79+0x11000] ;  /* 0x011000004f20a984 */ /* 0x001e280000000c00 */
[----:B--2---:R2:W-:Y:S04]  /*52b0*/  @!P1 STG.E.128 desc[UR40][R36.64], R12 ;  /* 0x0000000c24009986 */ /* 0x0045e8000c101d28 */
[----:B0-----:R2:W-:Y:S02]  /*52c0*/  @!P2 STG.E.128 desc[UR40][R36.64+0x40], R32 ;  /* 0x000040202400a986 */ /* 0x0015e4000c101d28 */
.L_x_14914:
[----:B------:R-:W-:Y:S05]  /*52d0*/  BSYNC B0 ;  /* 0x0000000000007941 */ /* 0x000fea0003800000 */
.L_x_14896:
        /* <DEDUP_REMOVED lines=17> */
.L_x_14938:
[----:B------:R-:W-:Y:S05]  /*53f0*/  BSYNC B0 ;  /* 0x0000000000007941 */ /* 0x000fea0003800000 */
.L_x_14937:
[----:B------:R-:W2:Y:S01]  /*5400*/  SYNCS.PHASECHK.TRANS64.TRYWAIT P3, [R78+URZ+0x168b0], R90 ;  /* 0x0168b05a4e0075a7 */ /* 0x000ea2000806017f */
[----:B------:R-:W-:Y:S01]  /*5410*/  ULDC UR42, c[0x0][0x2f4] ;  /* 0x0000bd00002a7ab9 */ /* 0x000fe20000000800 */
[----:B------:R-:W-:Y:S01]  /*5420*/  ULDC.64 UR36, c[0x0][0x328] ;  /* 0x0000ca0000247ab9 */ /* 0x000fe20000000a00 */
[----:B------:R-:W-:Y:S01]  /*5430*/  ULDC.64 UR38, c[0x0][0x318] ;  /* 0x0000c60000267ab9 */ /* 0x000fe20000000a00 */
[----:B------:R-:W-:Y:S01]  /*5440*/  BSSY B0, `(.L_x_14939) ;  /* 0x0000003000007945 */ /* 0x000fe20003800000 */
[----:B----4-:R-:W-:-:S03]  /*5450*/  IMAD.WIDE R32, R26, 0x80, R10 ;  /* 0x000000801a207825 */ /* 0x010fc600078e020a */
[----:B--2---:R-:W-:Y:S05]  /*5460*/  @!P3 BRA `(.L_x_14940) ;  /* 0x000001480034b947 */ /* 0x004fea0003800000 */
.L_x_15166:
[----:B------:R-:W-:Y:S05]  /*5470*/  BSYNC B0 ;  /* 0x0000000000007941 */ /* 0x000fea0003800000 */
.L_x_14939:
        /* <DEDUP_REMOVED lines=17> */
.L_x_14942:
[----:B------:R-:W-:Y:S05]  /*5590*/  BSYNC B0 ;  /* 0x0000000000007941 */ /* 0x000fea0003800000 */
.L_x_14941:
        /* <DEDUP_REMOVED lines=20> */
.L_x_14944:
[----:B------:R-:W-:Y:S05]  /*56e0*/  BSYNC B0 ;  /* 0x0000000000007941 */ /* 0x000fea0003800000 */
.L_x_14943:
        /* <DEDUP_REMOVED lines=13> */
[----:B------:R-:W-:Y:S02]  /*57c0*/  SEL R22, R22, RZ, P3 ;  /* 0x000000ff16167207 */ /* 0x000fe40001800000 */
[----:B------:R-:W-:Y:S01]  /*57d0*/  LOP3.LUT R154, R154, R13, RZ, 0x3c, !PT ;  /* 0x0000000d9a9a7212 */ /* 0x000fe200078e3cff */
[----:B------:R0:W-:Y:S01]  /*57e0*/  @!P4 SYNCS.ARRIVE.TRANS64.RED.A1T0 RZ, [R78+URZ], RZ ;  /* 0x000000ff4effc9a7 */ /* 0x0001e2000810043f */
[----:B---3--:R-:W-:-:S13]  /*57f0*/  LOP3.LUT P5, RZ, R12, 0x2, RZ, 0xc0, !PT ;  /* 0x000000020cff7812 */ /* 0x008fda00078ac0ff */
[----:B0-----:R-:W-:Y:S05]  /*5800*/  @P5 BRA `(.L_x_14945) ;  /* 0xffffffc800a05947 */ /* 0x001fea000383ffff */
[----:B------:R-:W0:Y:S01]  /*5810*/  S2R R12, SR_TID.X ;  /* 0x00000000000c7919 */ /* 0x000e220000002100 */
[----:B------:R-:W-:Y:S02]  /*5820*/  PLOP3.LUT P0, PT, PT, PT, PT, 0x8, 0x0 ;  /* 0x000000000000781c */ /* 0x000fe40003f0e170 */
[----:B0-----:R-:W-:-:S04]  /*5830*/  SHF.R.U32.HI R12, RZ, 0x7, R12 ;  /* 0x00000007ff0c7819 */ /* 0x001fc8000001160c */
[----:B------:R-:W-:-:S13]  /*5840*/  ISETP.NE.AND P5, PT, R12, 0x1, PT ;  /* 0x000000010c00780c */ /* 0x000fda0003fa5270 */
[----:B------:R-:W-:Y:S06]  /*5850*/  @!P5 BAR.ARV 0x9, 0x100 ;  /* 0x024400000000db1d */ /* 0x000fec0000002000 */
.L_x_14891:
        /* <DEDUP_REMOVED lines=16> */
[----:B------:R-:W-:Y:S02]  /*5960*/  IMAD.MOV.U32 R25, RZ, RZ, RZ ;  /* 0x000000ffff197224 */ /* 0x000fe400078e00ff */
[----:B------:R-:W-:Y:S02]  /*5970*/  IMAD.MOV.U32 R13, RZ, RZ, RZ ;  /* 0x000000ffff0d7224 */ /* 0x000fe400078e00ff */
[----:B------:R-:W-:Y:S01]  /*5980*/  IMAD.MOV.U32 R90, RZ, RZ, RZ ;  /* 0x000000ffff5a7224 */ /* 0x000fe200078e00ff */
[----:B0-----:R-:W-:-:S13]  /*5990*/  ISETP.NE.AND P1, PT, R0, 0x1, PT ;  /* 0x000000010000780c */ /* 0x001fda0003f25270 */
[----:B------:R-:W0:Y:S08]  /*59a0*/  @P1 LDC R3, c[0x0][0x44c] ;  /* 0x00011300ff031b82 */ /* 0x000e300000000800 */
[----:B------:R-:W1:Y:S01]  /*59b0*/  @P1 LDC R4, c[0x0][0x450] ;  /* 0x00011400ff041b82 */ /* 0x000e620000000800 */
[----:B--2---:R-:W-:-:S05]  /*59c0*/  IADD3 R0, R5, 0xbf, RZ ;  /* 0x000000bf05007810 */ /* 0x004fca0007ffe0ff */
[----:B0-----:R-:W-:-:S05]  /*59d0*/  @P1 IMAD.HI.U32 R3, R0, R3, RZ ;  /* 0x0000000300031227 */ /* 0x001fca00078e00ff */
[----:B-1----:R-:W-:Y:S02]  /*59e0*/  @P1 SHF.R.U32.HI R0, RZ, R4, R3 ;  /* 0x00000004ff001219 */ /* 0x002fe40000011603 */
[----:B------:R-:W-:-:S03]  /*59f0*/  PLOP3.LUT P1, PT, PT, PT, PT, 0x80, 0x0 ;  /* 0x000000000000781c */ /* 0x000fc60003f2f070 */
[----:B------:R-:W-:-:S05]  /*5a00*/  IMAD.IADD R0, R91, 0x1, R0 ;  /* 0x000000015b007824 */ /* 0x000fca00078e0200 */
[----:B------:R-:W-:-:S04]  /*5a10*/  SHF.R.S32.HI R3, RZ, 0x1f, R0 ;  /* 0x0000001fff037819 */ /* 0x000fc80000011400 */
[----:B------:R-:W-:Y:S01]  /*5a20*/  LEA.HI R3, R3, R0, RZ, 0x7 ;  /* 0x0000000003037211 */ /* 0x000fe200078f38ff */
[----:B------:R-:W-:-:S03]  /*5a30*/  IMAD.MOV.U32 R0, RZ, RZ, RZ ;  /* 0x000000ffff007224 */ /* 0x000fc600078e00ff */
[----:B------:R-:W-:-:S04]  /*5a40*/  SHF.R.S32.HI R3, RZ, 0x7, R3 ;  /* 0x00000007ff037819 */ /* 0x000fc80000011403 */
[----:B------:R-:W-:Y:S01]  /*5a50*/  VIMNMX R92, R92, R3, PT ;  /* 0x000000035c5c7248 */ /* 0x000fe20003fe0100 */
[----:B------:R-:W-:-:S03]  /*5a60*/  IMAD.MOV.U32 R3, RZ, RZ, RZ ;  /* 0x000000ffff037224 */ /* 0x000fc600078e00ff */
[----:B------:R-:W-:Y:S01]  /*5a70*/  ISETP.GE.AND P2, PT, R92, 0x1, PT ;  /* 0x000000015c00780c */ /* 0x000fe20003f46270 */
[----:B------:R-:W-:-:S12]  /*5a80*/  @P0 BRA `(.L_x_14946) ;  /* 0x00000000000c0947 */ /* 0x000fd80003800000 */
[----:B------:R-:W0:Y:S01]  /*5a90*/  FENCE.VIEW.ASYNC.G ;  /* 0x00000000000073c6 */ /* 0x000e220000000100 */
[----:B------:R-:W-:Y:S05]  /*5aa0*/  WARPSYNC.ALL ;  /* 0x0000000000007948 */ /* 0x000fea0003800000 */
[----:B0-----:R-:W-:Y:S06]  /*5ab0*/  BAR.ARV 0xc, 0x200 ;  /* 0x0308000000007b1d */ /* 0x001fec0000002000 */
.L_x_14946:
        /* <DEDUP_REMOVED lines=12> */
.L_x_15169:
        /* <DEDUP_REMOVED lines=28> */
.L_x_14950:
[----:B------:R-:W-:Y:S05]  /*5d40*/  BSYNC B6 ;  /* 0x0000000000067941 */ /* 0x000fea0003800000 */
.L_x_14949:
        /* <DEDUP_REMOVED lines=13> */
.L_x_14954:
[----:B--2---:R2:W3:Y:S02]  /*5e20*/  SYNCS.PHASECHK.TRANS64.TRYWAIT P0, [R2+URZ+0x16800], R3 ;  /* 0x01680003020075a7 */ /* 0x0044e4000800017f */
[----:B---3--:R-:W-:Y:S05]  /*5e30*/  @!P0 NANOSLEEP.SYNCS 0x989680 ;  /* 0x009896800000895d */ /* 0x008fea0003900000 */
[----:B------:R-:W3:Y:S02]  /*5e40*/  @!P0 SYNCS.PHASECHK.TRANS64 P0, [R2+URZ+0x16800], R3 ;  /* 0x01680003020085a7 */ /* 0x000ee4000800007f */
[----:B---3--:R-:W-:Y:S05]  /*5e50*/  @!P0 BRA `(.L_x_14954) ;  /* 0xfffffffc00f08947 */ /* 0x008fea000383ffff */
.L_x_14953:
[----:B------:R-:W-:Y:S05]  /*5e60*/  BSYNC B0 ;  /* 0x0000000000007941 */ /* 0x000fea0003800000 */
.L_x_14952:
[----:B------:R-:W-:Y:S05]  /*5e70*/  BRA `(.L_x_14955) ;  /* 0x0000003000247947 */ /* 0x000fea0003800000 */
.L_x_14951:
        /* <DEDUP_REMOVED lines=30> */
.L_x_14957:
[----:B------:R-:W-:Y:S05]  /*6060*/  BSYNC B6 ;  /* 0x0000000000067941 */ /* 0x000fea0003800000 */
.L_x_14956:
[----:B------:R-:W2:Y:S01]  /*6070*/  LDL R20, [R1+0x2c] ;  /* 0x00002c0001147983 */ /* 0x000ea20000100800 */
[----:B------:R-:W-:Y:S01]  /*6080*/  ULDC.U8 UR4, c[0x0][0x410] ;  /* 0x0001040000047ab9 */ /* 0x000fe20000000000 */
[----:B------:R-:W-:Y:S01]  /*6090*/  BSSY B0, `(.L_x_14958) ;  /* 0x00002df000007945 */ /* 0x000fe20003800000 */
[----:B------:R-:W-:Y:S01]  /*60a0*/  ISETP.NE.AND P0, PT, RZ, UR4, PT ;  /* 0x00000004ff007c0c */ /* 0x000fe2000bf05270 */
[----:B--2---:R-:W-:-:S12]  /*60b0*/  IMAD.IADD R41, R19, 0x1, R20 ;  /* 0x0000000113297824 */ /* 0x004fd800078e0214 */
[----:B------:R-:W-:Y:S05]  /*60c0*/  @!P0 BRA `(.L_x_14959) ;  /* 0x0000001400d88947 */ /* 0x000fea0003800000 */
[----:B------:R-:W1:Y:S01]  /*60d0*/  LDC R36, c[0x0][0x448] ;  /* 0x00011200ff247b82 */ /* 0x000e620000000800 */
[----:B------:R-:W2:Y:S01]  /*60e0*/  S2R R20, SR_TID.X ;  /* 0x0000000000147919 */ /* 0x000ea20000002100 */
[----:B------:R-:W-:Y:S01]  /*60f0*/  ULDC.64 UR4, c[0x0][0x3f8] ;  /* 0x0000fe0000047ab9 */ /* 0x000fe20000000a00 */
[----:B------:R-:W-:Y:S01]  /*6100*/  ULDC.64 UR6, c[0x0][0x408] ;  /* 0x0001020000067ab9 */ /* 0x000fe20000000a00 */
[----:B------:R-:W-:Y:S01]  /*6110*/  IMAD.MOV.U32 R6, RZ, RZ, R26 ;  /* 0x000000ffff067224 */ /* 0x000fe200078e001a */
[----:B------:R-:W-:Y:S01]  /*6120*/  SHF.R.S32.HI R38, RZ, 0x1f, R155 ;  /* 0x0000001fff267819 */ /* 0x000fe2000001149b */
[----:B------:R-:W-:Y:S02]  /*6130*/  IMAD.MOV.U32 R7, RZ, RZ, R31 ;  /* 0x000000ffff077224 */ /* 0x000fe400078e001f */
[----:B------:R-:W-:Y:S02]  /*6140*/  IMAD.MOV.U32 R8, RZ, RZ, R24 ;  /* 0x000000ffff087224 */ /* 0x000fe400078e0018 */
[----:B------:R-:W-:Y:S01]  /*6150*/  IMAD.MOV.U32 R9, RZ, RZ, R33 ;  /* 0x000000ffff097224 */ /* 0x000fe200078e0021 */
[----:B-1----:R-:W-:-:S02]  /*6160*/  ISETP.NE.AND P0, PT, R36, 0x1, PT ;  /* 0x000000012400780c */ /* 0x002fc40003f05270 */
[----:B--2---:R-:W-:-:S11]  /*6170*/  IADD3 R21, R20, -0x80, RZ ;  /* 0xffffff8014157810 */ /* 0x004fd60007ffe0ff */
[----:B------:R-:W1:Y:S01]  /*6180*/  @P0 LDC R0, c[0x0][0x44c] ;  /* 0x00011300ff000b82 */ /* 0x000e620000000800 */
[----:B------:R-:W-:-:S04]  /*6190*/  SHF.R.S32.HI R20, RZ, 0x1f, R21 ;  /* 0x0000001fff147819 */ /* 0x000fc80000011415 */
[----:B------:R-:W-:-:S03]  /*61a0*/  LEA.HI R20, R20, R21, RZ, 0x2 ;  /* 0x0000001514147211 */ /* 0x000fc600078f10ff */
[----:B------:R-:W2:Y:S01]  /*61b0*/  @P0 LDC R5, c[0x0][0x450] ;  /* 0x00011400ff050b82 */ /* 0x000ea20000000800 */
[----:B------:R-:W-:-:S05]  /*61c0*/  LOP3.LUT R20, R20, 0xfffffffc, RZ, 0xc0, !PT ;  /* 0xfffffffc14147812 */ /* 0x000fca00078ec0ff */
[----:B------:R-:W-:-:S04]  /*61d0*/  IMAD.IADD R20, R21, 0x1, -R20 ;  /* 0x0000000115147824 */ /* 0x000fc800078e0a14 */
[----:B------:R-:W-:-:S04]  /*61e0*/  IMAD R3, R20, 0x60, R41 ;  /* 0x0000006014037824 */ /* 0x000fc800078e0229 */
        /* <DEDUP_REMOVED lines=22> */
[----:B0-----:R1:W0:Y:S02]  /*6350*/  SHFL.IDX PT, R14, R7, RZ, 0x1c1f ;  /* 0x001c1fff070e7589 */ /* 0x00122400000e0000 */
.L_x_15175:
        /* <DEDUP_REMOVED lines=31> */
.L_x_14962:
[----:B------:R-:W-:Y:S05]  /*6550*/  BSYNC B1 ;  /* 0x0000000000017941 */ /* 0x000fea0003800000 */
.L_x_14961:
[----:B---3-5:R-:W-:Y:S01]  /*6560*/  IMAD.MOV.U32 R0, RZ, RZ, R32 ;  /* 0x000000ffff007224 */ /* 0x028fe200078e0020 */
[----:B------:R-:W-:Y:S01]  /*6570*/  MOV R9, R27 ;  /* 0x0000001b00097202 */ /* 0x000fe20000000f00 */
[----:B--2---:R-:W-:Y:S01]  /*6580*/  IMAD.MOV.U32 R3, RZ, RZ, R33 ;  /* 0x000000ffff037224 */ /* 0x004fe200078e0021 */
[----:B------:R-:W-:Y:S01]  /*6590*/  UMOV UR4, 0xffffffff ;  /* 0xffffffff00047882 */ /* 0x000fe20000000000 */
        /* <DEDUP_REMOVED lines=9> */
[----:B0-----:R-:W-:-:S02]  /*6630*/  CS2R R20, SRZ ;  /* 0x0000000000147805 */ /* 0x001fc4000001ff00 */
[----:B------:R-:W-:Y:S02]  /*6640*/  PRMT R47, R3, 0x7610, R47 ;  /* 0x00007610032f7816 */ /* 0x000fe4000000002f */
[----:B------:R-:W-:Y:S01]  /*6650*/  PRMT R50, R9, 0x5410, R5 ;  /* 0x0000541009327816 */ /* 0x000fe20000000005 */
[----:B------:R-:W-:Y:S06]  /*6660*/  BRA.DIV UR4, `(.L_x_14963) ;  /* 0x0000013a04787947 */ /* 0x000fec000b800000 */
[----:B------:R0:W2:Y:S04]  /*6670*/  SHFL.IDX PT, R3, R6, 0x1, 0x1c1f ;  /* 0x003c1f0006037f89 */ /* 0x0000a800000e0000 */
[----:B------:R0:W3:Y:S04]  /*6680*/  SHFL.IDX PT, R0, R4, 0x1, 0x1c1f ;  /* 0x003c1f0004007f89 */ /* 0x0000e800000e0000 */
[----:B------:R0:W4:Y:S04]  /*6690*/  SHFL.IDX PT, R5, R8, 0x1, 0x1c1f ;  /* 0x003c1f0008057f89 */ /* 0x00012800000e0000 */
[----:B------:R0:W0:Y:S02]  /*66a0*/  SHFL.IDX PT, R14, R7, 0x1, 0x1c1f ;  /* 0x003c1f00070e7f89 */ /* 0x00002400000e0000 */
.L_x_15181:
        /* <DEDUP_REMOVED lines=27> */
[----:B------:R-:W-:Y:S01]  /*6860*/  @!P3 IADD3 R4, P1, R14, R9, RZ ;  /* 0x000000090e04b210 */ /* 0x000fe20007f3e0ff */
        /* <DEDUP_REMOVED lines=8> */
.L_x_14965:
[----:B------:R-:W-:Y:S05]  /*68f0*/  BSYNC B1 ;  /* 0x0000000000017941 */ /* 0x000fea0003800000 */
.L_x_14964:
[----:B0-----:R-:W0:Y:S01]  /*6900*/  S2R R7, SR_TID.X ;  /* 0x0000000000077919 */ /* 0x001e220000002100 */
[----:B------:R-:W1:Y:S01]  /*6910*/  SYNCS.PHASECHK.TRANS64.TRYWAIT P0, [R2+URZ+0x16800], R43 ;  /* 0x0168002b020075a7 */ /* 0x000e62000800017f */
[----:B------:R-:W-:Y:S01]  /*6920*/  LOP3.LUT R37, R37, 0x1c0, RZ, 0xc0, !PT ;  /* 0x000001c025257812 */ /* 0x000fe200078ec0ff */
[----:B-----5:R-:W-:Y:S01]  /*6930*/  IMAD.MOV.U32 R3, RZ, RZ, R20 ;  /* 0x000000ffff037224 */ /* 0x020fe200078e0014 */
[----:B----4-:R-:W-:Y:S01]  /*6940*/  MOV R5, R9 ;  /* 0x0000000900057202 */ /* 0x010fe20000000f00 */
[----:B------:R-:W-:Y:S01]  /*6950*/  IMAD.MOV.U32 R4, RZ, RZ, R8 ;  /* 0x000000ffff047224 */ /* 0x000fe200078e0008 */
[----:B---3--:R-:W-:Y:S01]  /*6960*/  LOP3.LUT R0, R37, 0x18, R16, 0xf8, !PT ;  /* 0x0000001825007812 */ /* 0x008fe200078ef810 */
[----:B------:R-:W-:Y:S01]  /*6970*/  IMAD R14, R29, -0xc0, R36 ;  /* 0xffffff401d0e7824 */ /* 0x000fe200078e0224 */
[----:B------:R-:W-:Y:S01]  /*6980*/  SHF.R.U32.HI R37, RZ, 0x3, R37 ;  /* 0x00000003ff257819 */ /* 0x000fe20000011625 */
[----:B------:R-:W-:Y:S01]  /*6990*/  IMAD.MOV.U32 R6, RZ, RZ, R12 ;  /* 0x000000ffff067224 */ /* 0x000fe200078e000c */
[----:B------:R-:W-:Y:S01]  /*69a0*/  PRMT R15, R4, 0x7610, R15 ;  /* 0x00007610040f7816 */ /* 0x000fe2000000000f */
[----:B------:R-:W-:Y:S01]  /*69b0*/  IMAD.MOV.U32 R4, RZ, RZ, R10 ;  /* 0x000000ffff047224 */ /* 0x000fe200078e000a */
[----:B------:R-:W-:Y:S01]  /*69c0*/  LOP3.LUT R0, R0, R37, RZ, 0x3c, !PT ;  /* 0x0000002500007212 */ /* 0x000fe200078e3cff */
[----:B------:R-:W-:Y:S01]  /*69d0*/  BSSY B1, `(.L_x_14966) ;  /* 0x0000016000017945 */ /* 0x000fe20003800000 */
[----:B------:R-:W-:Y:S01]  /*69e0*/  PRMT R37, R3, 0x7610, R37 ;  /* 0x0000761003257816 */ /* 0x000fe20000000025 */
[----:B------:R-:W-:Y:S01]  /*69f0*/  IMAD.MOV.U32 R3, RZ, RZ, R21 ;  /* 0x000000ffff037224 */ /* 0x000fe200078e0015 */
[----:B------:R-:W-:-:S02]  /*6a00*/  VIMNMX R14, R14, 0xc0, PT ;  /* 0x000000c00e0e7848 */ /* 0x000fc40003fe0100 */
[----:B------:R-:W-:Y:S01]  /*6a10*/  PRMT R29, R5, 0x7610, R29 ;  /* 0x00007610051d7816 */ /* 0x000fe2000000001d */
[----:B------:R-:W-:Y:S01]  /*6a20*/  IMAD.MOV.U32 R5, RZ, RZ, R11 ;  /* 0x000000ffff057224 */ /* 0x000fe200078e000b */
[----:B------:R-:W-:Y:S02]  /*6a30*/  PRMT R36, R3, 0x7610, R36 ;  /* 0x0000761003247816 */ /* 0x000fe40000000024 */
        /* <DEDUP_REMOVED lines=15> */
.L_x_15182:
[----:B------:R-:W-:Y:S05]  /*6b30*/  BSYNC B1 ;  /* 0x0000000000017941 */ /* 0x000fea0003800000 */
.L_x_14966:
[----:B------:R-:W-:Y:S01]  /*6b40*/  BSSY B1, `(.L_x_14968) ;  /* 0x0000067000017945 */ /* 0x000fe20003800000 */
[----:B------:R-:W-:Y:S01]  /*6b50*/  PRMT R35, R5, 0x7610, R35 ;  /* 0x0000761005237816 */ /* 0x000fe20000000023 */
[----:B------:R-:W-:Y:S02]  /*6b60*/  @P2 VIADD R0, R4, 0xffffffc0 ;  /* 0xffffffc004002836 */ /* 0x000fe40000000000 */
[----:B------:R-:W-:Y:S05]  /*6b70*/  @P1 BRA `(.L_x_14969) ;  /* 0x00000004008c1947 */ /* 0x000fea0003800000 */
[----:B------:R-:W1:Y:S01]  /*6b80*/  LDC R4, c[0x0][0x3f4] ;  /* 0x0000fd00ff047b82 */ /* 0x000e620000000800 */
[----:B------:R-:W-:Y:S01]  /*6b90*/  BSSY B2, `(.L_x_14970) ;  /* 0x0000032000027945 */ /* 0x000fe20003800000 */
[-C--:B-1----:R-:W-:Y:S02]  /*6ba0*/  ISETP.GE.AND P0, PT, R152, R4.reuse, PT ;  /* 0x000000049800720c */ /* 0x082fe40003f06270 */
[----:B------:R-:W-:-:S11]  /*6bb0*/  ISETP.GE.AND P1, PT, R155, R4, PT ;  /* 0x000000049b00720c */ /* 0x000fd60003f26270 */
        /* <DEDUP_REMOVED lines=25> */
[----:B------:R-:W-:Y:S02]  /*6d50*/  IMAD.U32 R7, R5, 0x10000, RZ ;  /* 0x0001000005077824 */ /* 0x000fe400078e00ff */
[----:B------:R-:W-:Y:S01]  /*6d60*/  FMUL.FTZ R51, R33, R43 ;  /* 0x0000002b21337220 */ /* 0x000fe20000410000 */
[----:B------:R-:W-:Y:S01]  /*6d70*/  IMAD.U32 R31, R42, 0x10000, RZ ;  /* 0x000100002a1f7824 */ /* 0x000fe200078e00ff */
[----:B------:R-:W-:-:S02]  /*6d80*/  LOP3.LUT R4, R4, 0xffff0000, RZ, 0xc0, !PT ;  /* 0xffff000004047812 */ /* 0x000fc400078ec0ff */
[----:B------:R-:W-:Y:S01]  /*6d90*/  LOP3.LUT R5, R5, 0xffff0000, RZ, 0xc0, !PT ;  /* 0xffff000005057812 */ /* 0x000fe200078ec0ff */
[----:B------:R-:W-:Y:S01]  /*6da0*/  FFMA.FTZ R46, R32, R46, R51 ;  /* 0x0000002e202e7223 */ /* 0x000fe20000010033 */
[C---:B------:R-:W-:Y:S01]  /*6db0*/  SHF.L.U32 R33, R45.reuse, 0x10, RZ ;  /* 0x000000102d217819 */ /* 0x040fe200000006ff */
[----:B------:R-:W-:Y:S01]  /*6dc0*/  FMUL.FTZ R32, R4, R31 ;  /* 0x0000001f04207220 */ /* 0x000fe20000410000 */
[----:B------:R-:W-:Y:S02]  /*6dd0*/  LOP3.LUT R30, R45, 0xffff0000, RZ, 0xc0, !PT ;  /* 0xffff00002d1e7812 */ /* 0x000fe400078ec0ff */
[----:B------:R-:W-:Y:S01]  /*6de0*/  LOP3.LUT R42, R42, 0xffff0000, RZ, 0xc0, !PT ;  /* 0xffff00002a2a7812 */ /* 0x000fe200078ec0ff */
[-C--:B------:R-:W-:Y:S01]  /*6df0*/  FMUL.FTZ R43, R4, R33.reuse ;  /* 0x00000021042b7220 */ /* 0x080fe20000410000 */
[C---:B------:R-:W-:Y:S01]  /*6e00*/  FFMA.FTZ R33, R6.reuse, R33, R32 ;  /* 0x0000002106217223 */ /* 0x040fe20000010020 */
[C---:B------:R-:W-:Y:S02]  /*6e10*/  FMUL.FTZ R44, R5.reuse, R30 ;  /* 0x0000001e052c7220 */ /* 0x040fe40000410000 */
[-C--:B------:R-:W-:Y:S01]  /*6e20*/  FMUL.FTZ R45, R5, R42.reuse ;  /* 0x0000002a052d7220 */ /* 0x080fe20000410000 */
[----:B------:R-:W-:Y:S01]  /*6e30*/  FFMA.FTZ R4, R6, R31, -R43 ;  /* 0x0000001f06047223 */ /* 0x000fe2000001082b */
[C---:B------:R-:W-:Y:S01]  /*6e40*/  FFMA.FTZ R5, R7.reuse, R42, -R44 ;  /* 0x0000002a07057223 */ /* 0x040fe2000001082c */
[----:B------:R-:W-:Y:S01]  /*6e50*/  F2FP.BF16.F32.PACK_AB R6, R48, R49 ;  /* 0x000000313006723e */ /* 0x000fe200000010ff */
[----:B------:R-:W-:Y:S01]  /*6e60*/  FFMA.FTZ R30, R7, R30, R45 ;  /* 0x0000001e071e7223 */ /* 0x000fe2000001002d */
[----:B------:R-:W-:-:S02]  /*6e70*/  F2FP.BF16.F32.PACK_AB R7, R46, R47 ;  /* 0x0000002f2e07723e */ /* 0x000fc400000010ff */
[----:B------:R-:W-:Y:S02]  /*6e80*/  F2FP.BF16.F32.PACK_AB R4, R33, R4 ;  /* 0x000000042104723e */ /* 0x000fe400000010ff */
[----:B------:R-:W-:-:S05]  /*6e90*/  F2FP.BF16.F32.PACK_AB R5, R30, R5 ;  /* 0x000000051e05723e */ /* 0x000fca00000010ff */
[----:B------:R1:W-:Y:S02]  /*6ea0*/  STS.128 [R3+0x8400], R4 ;  /* 0x0084000403007388 */ /* 0x0003e40000000c00 */
.L_x_14971:
[----:B------:R-:W-:Y:S05]  /*6eb0*/  BSYNC B2 ;  /* 0x0000000000027941 */ /* 0x000fea0003800000 */
.L_x_14970:
[----:B------:R-:W-:Y:S05]  /*6ec0*/  @P1 BRA `(.L_x_14969) ;  /* 0x0000000000b81947 */ /* 0x000fea0003800000 */
[----:B-1----:R-:W1:Y:S01]  /*6ed0*/  LDS.128 R4, [R0] ;  /* 0x0000000000047984 */ /* 0x002e620000000c00 */
        /* <DEDUP_REMOVED lines=16> */
[C---:B0-----:R-:W-:Y:S01]  /*6fe0*/  FMUL.FTZ R43, R25.reuse, R33 ;  /* 0x00000021192b7220 */ /* 0x041fe20000410000 */
[----:B------:R-:W-:Y:S01]  /*6ff0*/  FMUL.FTZ R42, R25, R32 ;  /* 0x00000020192a7220 */ /* 0x000fe20000410000 */
[----:B------:R-:W-:Y:S01]  /*7000*/  FMUL.FTZ R25, R27, R40 ;  /* 0x000000281b197220 */ /* 0x000fe20000410000 */
[----:B------:R-:W-:Y:S02]  /*7010*/  IMAD.U32 R6, R4, 0x10000, RZ ;  /* 0x0001000004067824 */ /* 0x000fe400078e00ff */
[----:B------:R-:W-:Y:S01]  /*7020*/  FFMA.FTZ R43, R24, R32, -R43 ;  /* 0x00000020182b7223 */ /* 0x000fe2000001082b */
[----:B------:R-:W-:Y:S02]  /*7030*/  IMAD.U32 R7, R5, 0x10000, RZ ;  /* 0x0001000005077824 */ /* 0x000fe400078e00ff */
[----:B------:R-:W-:Y:S01]  /*7040*/  FFMA.FTZ R44, R26, R31, -R25 ;  /* 0x0000001f1a2c7223 */ /* 0x000fe20000010819 */
        /* <DEDUP_REMOVED lines=22> */
.L_x_14969:
[----:B------:R-:W-:Y:S05]  /*71b0*/  BSYNC B1 ;  /* 0x0000000000017941 */ /* 0x000fea0003800000 */
.L_x_14968:
        /* <DEDUP_REMOVED lines=35> */
[----:B------:R-:W-:Y:S01]  /*73f0*/  FMUL.FTZ R27, R20, R41 ;  /* 0x00000029141b7220 */ /* 0x000fe20000410000 */
[----:B------:R-:W-:-:S02]  /*7400*/  SHF.L.U32 R21, R37, 0x10, RZ ;  /* 0x0000001025157819 */ /* 0x000fc400000006ff */
        /* <DEDUP_REMOVED lines=17> */
.L_x_14974:
[----:B------:R-:W-:Y:S05]  /*7520*/  BSYNC B1 ;  /* 0x0000000000017941 */ /* 0x000fea0003800000 */
.L_x_14973:
        /* <DEDUP_REMOVED lines=48> */
.L_x_14959:
        /* <DEDUP_REMOVED lines=45> */
[C---:B------:R-:W-:Y:S02]  /*7b00*/  @!P1 SHF.L.U32 R5, R16.reuse, 0x1, RZ ;  /* 0x0000000110059819 */ /* 0x040fe400000006ff */
[----:B------:R-:W-:Y:S02]  /*7b10*/  @!P1 SHF.L.U64.HI R21, R16, 0x1, R43 ;  /* 0x0000000110159819 */ /* 0x000fe4000001022b */
        /* <DEDUP_REMOVED lines=28> */
[----:B------:R-:W-:Y:S01]  /*7ce0*/  @!P1 IMAD.MOV.U32 R31, RZ, RZ, R7 ;  /* 0x000000ffff1f9224 */ /* 0x000fe200078e0007 */
[----:B------:R-:W-:Y:S01]  /*7cf0*/  MOV R5, R21 ;  /* 0x0000001500057202 */ /* 0x000fe20000000f00 */
[----:B------:R-:W-:Y:S02]  /*7d00*/  IMAD.MOV.U32 R4, RZ, RZ, R20 ;  /* 0x000000ffff047224 */ /* 0x000fe400078e0014 */
        /* <DEDUP_REMOVED lines=8> */
[----:B012-4-:R-:W-:-:S07]  /*7d90*/  PRMT R55, R7, 0x7610, R55 ;  /* 0x0000761007377816 */ /* 0x017fce0000000037 */
.L_x_15192:
        /* <DEDUP_REMOVED lines=24> */
.L_x_14977:
[----:B------:R-:W-:Y:S05]  /*7f20*/  BSYNC B1 ;  /* 0x0000000000017941 */ /* 0x000fea0003800000 */
.L_x_14976:
[----:B------:R-:W0:Y:S01]  /*7f30*/  SYNCS.PHASECHK.TRANS64.TRYWAIT P1, [R2+URZ+0x16800], R13 ;  /* 0x0168000d020075a7 */ /* 0x000e22000802017f */
[----:B------:R-:W-:Y:S01]  /*7f40*/  IMAD R29, R29, -0xc0, R32 ;  /* 0xffffff401d1d7824 */ /* 0x000fe200078e0220 */
[----:B------:R-:W-:Y:S01]  /*7f50*/  BSSY B1, `(.L_x_14978) ;  /* 0x0000014000017945 */ /* 0x000fe20003800000 */
[----:B------:R-:W-:Y:S02]  /*7f60*/  VIADD R14, R19, 0x60 ;  /* 0x00000060130e7836 */ /* 0x000fe40000000000 */
[----:B---3-5:R-:W-:Y:S01]  /*7f70*/  IMAD.MOV.U32 R3, RZ, RZ, R4 ;  /* 0x000000ffff037224 */ /* 0x028fe200078e0004 */
[----:B------:R-:W-:Y:S01]  /*7f80*/  VIMNMX R0, R29, 0xc0, PT ;  /* 0x000000c01d007848 */ /* 0x000fe20003fe0100 */
[----:B------:R-:W-:-:S03]  /*7f90*/  IMAD.MOV.U32 R12, RZ, RZ, R5 ;  /* 0x000000ffff0c7224 */ /* 0x000fc600078e0005 */
        /* <DEDUP_REMOVED lines=15> */
.L_x_15193:
[----:B------:R-:W-:Y:S05]  /*8090*/  BSYNC B1 ;  /* 0x0000000000017941 */ /* 0x000fea0003800000 */
.L_x_14978:
        /* <DEDUP_REMOVED lines=27> */
[----:B------:R-:W-:Y:S02]  /*8250*/  SHF.R.S32.HI R24, RZ, 0x5, R24 ;  /* 0x00000005ff187819 */ /* 0x000fe40000011418 */
[----:B--2---:R-:W-:-:S04]  /*8260*/  SHF.L.U32 R12, R12, 0x6, RZ ;  /* 0x000000060c0c7819 */ /* 0x004fc800000006ff */
[----:B------:R-:W-:-:S04]  /*8270*/  LOP3.LUT R14, R12, 0x1c0, RZ, 0xc0, !PT ;  /* 0x000001c00c0e7812 */ /* 0x000fc800078ec0ff */
[----:B------:R-:W-:Y:S02]  /*8280*/  SHF.R.U32.HI R15, RZ, 0x3, R14 ;  /* 0x00000003ff0f7819 */ /* 0x000fe4000001160e */
[C---:B------:R-:W-:Y:S02]  /*8290*/  LOP3.LUT R13, R14.reuse, 0x38, R13, 0xf8, !PT ;  /* 0x000000380e0d7812 */ /* 0x040fe400078ef80d */
        /* <DEDUP_REMOVED lines=13> */
[C---:B-1----:R-:W-:Y:S02]  /*8370*/  IMAD.U32 R20, R12.reuse, 0x10000, RZ ;  /* 0x000100000c147824 */ /* 0x042fe400078e00ff */
[C---:B------:R-:W-:Y:S01]  /*8380*/  FMUL.FTZ R55, R33.reuse, R50 ;  /* 0x0000003221377220 */ /* 0x040fe20000410000 */
[----:B------:R-:W-:Y:S01]  /*8390*/  FMUL.FTZ R57, R33, R39 ;  /* 0x0000002721397220 */ /* 0x000fe20000410000 */
[----:B------:R-:W-:Y:S01]  /*83a0*/  LOP3.LUT R12, R12, 0xffff0000, RZ, 0xc0, !PT ;  /* 0xffff00000c0c7812 */ /* 0x000fe200078ec0ff */
[----:B------:R-:W-:-:S02]  /*83b0*/  IMAD.U32 R21, R13, 0x10000, RZ ;  /* 0x000100000d157824 */ /* 0x000fc400078e00ff */
[----:B------:R-:W-:Y:S01]  /*83c0*/  FFMA.FTZ R55, R20, R39, -R55 ;  /* 0x0000002714377223 */ /* 0x000fe20000010837 */
[----:B------:R-:W-:Y:S01]  /*83d0*/  LOP3.LUT R33, R38, 0xffff0000, RZ, 0xc0, !PT ;  /* 0xffff000026217812 */ /* 0x000fe200078ec0ff */
[----:B------:R-:W-:Y:S01]  /*83e0*/  FMUL.FTZ R39, R24, R49 ;  /* 0x0000003118277220 */ /* 0x000fe20000410000 */
[----:B------:R-:W-:Y:S01]  /*83f0*/  FFMA.FTZ R57, R20, R50, R57 ;  /* 0x0000003214397223 */ /* 0x000fe20000010039 */
[C---:B------:R-:W-:Y:S01]  /*8400*/  SHF.L.U32 R38, R51.reuse, 0x10, RZ ;  /* 0x0000001033267819 */ /* 0x040fe200000006ff */
[----:B------:R-:W-:Y:S02]  /*8410*/  IMAD.U32 R20, R46, 0x10000, RZ ;  /* 0x000100002e147824 */ /* 0x000fe400078e00ff */
[-C--:B------:R-:W-:Y:S01]  /*8420*/  FMUL.FTZ R59, R24, R33.reuse ;  /* 0x00000021183b7220 */ /* 0x080fe20000410000 */
[----:B------:R-:W-:Y:S01]  /*8430*/  FFMA.FTZ R50, R12, R33, -R39 ;  /* 0x000000210c327223 */ /* 0x000fe20000010827 */
[----:B------:R-:W-:Y:S01]  /*8440*/  LOP3.LUT R24, R51, 0xffff0000, RZ, 0xc0, !PT ;  /* 0xffff000033187812 */ /* 0x000fe200078ec0ff */
[C---:B------:R-:W-:Y:S01]  /*8450*/  FMUL.FTZ R33, R34.reuse, R20 ;  /* 0x0000001422217220 */ /* 0x040fe20000410000 */
[----:B------:R-:W-:Y:S01]  /*8460*/  FMUL.FTZ R54, R34, R38 ;  /* 0x0000002622367220 */ /* 0x000fe20000410000 */
[----:B------:R-:W-:Y:S01]  /*8470*/  LOP3.LUT R46, R46, 0xffff0000, RZ, 0xc0, !PT ;  /* 0xffff00002e2e7812 */ /* 0x000fe200078ec0ff */
[----:B------:R-:W-:-:S02]  /*8480*/  IMAD.U32 R36, R26, 0x10000, RZ ;  /* 0x000100001a247824 */ /* 0x000fc400078e00ff */
[----:B------:R-:W-:Y:S01]  /*8490*/  FFMA.FTZ R38, R21, R38, R33 ;  /* 0x0000002615267223 */ /* 0x000fe20000010021 */
[----:B------:R-:W-:Y:S01]  /*84a0*/  LOP3.LUT R13, R13, 0xffff0000, RZ, 0xc0, !PT ;  /* 0xffff00000d0d7812 */ /* 0x000fe200078ec0ff */
[----:B------:R-:W-:Y:S01]  /*84b0*/  FFMA.FTZ R34, R12, R49, R59 ;  /* 0x000000310c227223 */ /* 0x000fe2000001003b */
[----:B------:R-:W-:Y:S01]  /*84c0*/  FFMA.FTZ R54, R21, R20, -R54 ;  /* 0x0000001415367223 */ /* 0x000fe20000010836 */
[----:B------:R-:W-:Y:S02]  /*84d0*/  IMAD.U32 R33, R52, 0x10000, RZ ;  /* 0x0001000034217824 */ /* 0x000fe400078e00ff */
[----:B------:R-:W-:Y:S01]  /*84e0*/  FMUL.FTZ R12, R25, R24 ;  /* 0x00000018190c7220 */ /* 0x000fe20000410000 */
[----:B------:R-:W-:Y:S02]  /*84f0*/  IMAD.U32 R21, R47, 0x10000, RZ ;  /* 0x000100002f157824 */ /* 0x000fe400078e00ff */
[----:B------:R-:W-:Y:S01]  /*8500*/  FMUL.FTZ R56, R25, R46 ;  /* 0x0000002e19387220 */ /* 0x000fe20000410000 */
[----:B------:R-:W-:-:S02]  /*8510*/  IMAD.U32 R37, R27, 0x10000, RZ ;  /* 0x000100001b257824 */ /* 0x000fc400078e00ff */
[----:B------:R-:W-:Y:S01]  /*8520*/  FMUL.FTZ R49, R36, R33 ;  /* 0x0000002124317220 */ /* 0x000fe20000410000 */
[----:B------:R-:W-:Y:S02]  /*8530*/  IMAD.U32 R20, R53, 0x10000, RZ ;  /* 0x0001000035147824 */ /* 0x000fe400078e00ff */
[C---:B------:R-:W-:Y:S01]  /*8540*/  FFMA.FTZ R25, R13.reuse, R46, -R12 ;  /* 0x0000002e0d197223 */ /* 0x040fe2000001080c */
[----:B------:R-:W-:Y:S02]  /*8550*/  IMAD.U32 R30, R14, 0x10000, RZ ;  /* 0x000100000e1e7824 */ /* 0x000fe400078e00ff */
[----:B------:R-:W-:Y:S01]  /*8560*/  FMUL.FTZ R36, R36, R21 ;  /* 0x0000001524247220 */ /* 0x000fe20000410000 */
[----:B------:R-:W-:Y:S01]  /*8570*/  FFMA.FTZ R39, R13, R24, R56 ;  /* 0x000000180d277223 */ /* 0x000fe20000010038 */
[----:B------:R-:W-:Y:S02]  /*8580*/  IMAD.U32 R31, R15, 0x10000, RZ ;  /* 0x000100000f1f7824 */ /* 0x000fe400078e00ff */
[----:B------:R-:W-:Y:S01]  /*8590*/  FMUL.FTZ R24, R37, R20 ;  /* 0x0000001425187220 */ /* 0x000fe20000410000 */
[----:B------:R-:W-:-:S02]  /*85a0*/  IMAD.U32 R12, R48, 0x10000, RZ ;  /* 0x00010000300c7824 */ /* 0x000fc400078e00ff */
[C---:B------:R-:W-:Y:S01]  /*85b0*/  FFMA.FTZ R49, R30.reuse, R21, -R49 ;  /* 0x000000151e317223 */ /* 0x040fe20000010831 */
[----:B------:R-:W-:Y:S01]  /*85c0*/  FFMA.FTZ R36, R30, R33, R36 ;  /* 0x000000211e247223 */ /* 0x000fe20000010024 */
[----:B------:R-:W-:Y:S01]  /*85d0*/  LOP3.LUT R26, R26, 0xffff0000, RZ, 0xc0, !PT ;  /* 0xffff00001a1a7812 */ /* 0x000fe200078ec0ff */
[-C--:B------:R-:W-:Y:S01]  /*85e0*/  FMUL.FTZ R46, R37, R12.reuse ;  /* 0x0000000c252e7220 */ /* 0x080fe20000410000 */
[----:B------:R-:W-:Y:S01]  /*85f0*/  FFMA.FTZ R30, R31, R12, -R24 ;  /* 0x0000000c1f1e7223 */ /* 0x000fe20000010818 */
[----:B------:R-:W-:Y:S02]  /*8600*/  LOP3.LUT R27, R27, 0xffff0000, RZ, 0xc0, !PT ;  /* 0xffff00001b1b7812 */ /* 0x000fe400078ec0ff */
        /* <DEDUP_REMOVED lines=25> */
.L_x_14981:
[----:B------:R-:W-:Y:S05]  /*87a0*/  BSYNC B1 ;  /* 0x0000000000017941 */ /* 0x000fea0003800000 */
.L_x_14980:
        /* <DEDUP_REMOVED lines=38> */
[----:B------:R-:W-:Y:S02]  /*8a10*/  PRMT R40, R40, 0x5410, R7 ;  /* 0x0000541028287816 */ /* 0x000fe40000000007 */
[C---:B0-----:R-:W-:Y:S01]  /*8a20*/  SHF.L.U32 R9, R24.reuse, 0x10, RZ ;  /* 0x0000001018097819 */ /* 0x041fe200000006ff */
[C---:B------:R-:W-:Y:S01]  /*8a30*/  IMAD.U32 R11, R25.reuse, 0x10000, RZ ;  /* 0x00010000190b7824 */ /* 0x040fe200078e00ff */
[----:B------:R-:W-:Y:S02]  /*8a40*/  LOP3.LUT R10, R24, 0xffff0000, RZ, 0xc0, !PT ;  /* 0xffff0000180a7812 */ /* 0x000fe400078ec0ff */
        /* <DEDUP_REMOVED lines=67> */
.L_x_14972:
[----:B------:R-:W-:Y:S05]  /*8e80*/  BSYNC B0 ;  /* 0x0000000000007941 */ /* 0x000fea0003800000 */
.L_x_14958:
        /* <DEDUP_REMOVED lines=8> */
.L_x_14955:
[----:B--2---:R-:W2:Y:S02]  /*8f10*/  LDL R0, [R1+0x4] ;  /* 0x0000040001007983 */ /* 0x004ea40000100800 */
[----:B--2---:R-:W-:-:S13]  /*8f20*/  ISETP.NE.AND P0, PT, R0, 0x3, PT ;  /* 0x000000030000780c */ /* 0x004fda0003f05270 */
[----:B------:R-:W-:Y:S05]  /*8f30*/  @!P0 BRA `(.L_x_14982) ;  /* 0x0000000000048947 */ /* 0x000fea0003800000 */
[----:B------:R-:W-:Y:S01]  /*8f40*/  BPT.TRAP 0x1 ;  /* 0x000000040000795c */ /* 0x000fe20000300000 */
.L_x_14982:
[----:B------:R-:W-:Y:S01]  /*8f50*/  IMAD R0, R18, 0x8, R2 ;  /* 0x0000000812007824 */ /* 0x000fe200078e0202 */
[----:B-1-3--:R-:W-:-:S04]  /*8f60*/  SHF.L.U32 R3, R23, 0x1f, RZ ;  /* 0x0000001f17037819 */ /* 0x00afc800000006ff */
[----:B------:R1:W2:Y:S01]  /*8f70*/  SYNCS.PHASECHK.TRANS64.TRYWAIT P2, [R0+URZ+0x16830], R3 ;  /* 0x01683003000075a7 */ /* 0x0002a2000804017f */
[----:B------:R-:W-:Y:S05]  /*8f80*/  @!P0 BRA `(.L_x_14983) ;  /* 0x0000000000048947 */ /* 0x000fea0003800000 */
[----:B------:R-:W-:Y:S01]  /*8f90*/  BPT.TRAP 0x1 ;  /* 0x000000040000795c */ /* 0x000fe20000300000 */
.L_x_14983:
[----:B------:R-:W3:Y:S02]  /*8fa0*/  S2R R4, SR_TID.X ;  /* 0x0000000000047919 */ /* 0x000ee40000002100 */
[----:B---3--:R-:W-:-:S04]  /*8fb0*/  LOP3.LUT R4, R4, 0x7f, RZ, 0xc0, !PT ;  /* 0x0000007f04047812 */ /* 0x008fc800078ec0ff */
[----:B------:R-:W-:Y:S01]  /*8fc0*/  ISETP.NE.AND P1, PT, R4, RZ, PT ;  /* 0x000000ff0400720c */ /* 0x000fe20003f25270 */
[----:B--2---:R-:W-:-:S12]  /*8fd0*/  @P2 BRA `(.L_x_14984) ;  /* 0x0000000000082947 */ /* 0x004fd80003800000 */
[----:B------:R-:W2:Y:S02]  /*8fe0*/  SYNCS.PHASECHK.TRANS64.TRYWAIT P2, [R0+URZ+0x16830], R3 ;  /* 0x01683003000075a7 */ /* 0x000ea4000804017f */
[----:B--2---:R-:W-:Y:S05]  /*8ff0*/  @!P2 BRA `(.L_x_14985) ;  /* 0x000001180020a947 */ /* 0x004fea0003800000 */
.L_x_14984:
[----:B------:R-:W-:Y:S05]  /*9000*/  WARPSYNC.ALL ;  /* 0x0000000000007948 */ /* 0x000fea0003800000 */
[----:B-12---:R-:W-:Y:S01]  /*9010*/  VIADD R3, R2, 0xe400 ;  /* 0x0000e40002037836 */ /* 0x006fe20000000000 */
[----:B------:R-:W-:-:S04]  /*9020*/  LOP3.LUT R4, R28, 0x10000, RZ, 0xfc, !PT ;  /* 0x000100001c047812 */ /* 0x000fc800078efcff */
[----:B------:R-:W-:-:S04]  /*9030*/  SHF.R.U32.HI R3, RZ, 0x4, R3 ;  /* 0x00000004ff037819 */ /* 0x000fc80000011603 */
[----:B------:R-:W-:-:S04]  /*9040*/  LOP3.LUT R3, R3, 0x3fff, RZ, 0xc0, !PT ;  /* 0x00003fff03037812 */ /* 0x000fc800078ec0ff */
[----:B------:R-:W-:Y:S01]  /*9050*/  LOP3.LUT R6, R3, 0x10000, RZ, 0xfc, !PT ;  /* 0x0001000003067812 */ /* 0x000fe200078efcff */
[----:B------:R-:W-:Y:S02]  /*9060*/  IMAD.MOV.U32 R5, RZ, RZ, 0x40000040 ;  /* 0x40000040ff057424 */ /* 0x000fe400078e00ff */
[----:B------:R-:W-:Y:S02]  /*9070*/  IMAD.MOV.U32 R9, RZ, RZ, 0x40000040 ;  /* 0x40000040ff097424 */ /* 0x000fe400078e00ff */
[----:B------:R-:W-:Y:S01]  /*9080*/  IMAD R8, R18, 0x400, R6 ;  /* 0x0000040012087824 */ /* 0x000fe200078e0206 */
[----:B------:R-:W-:Y:S01]  /*9090*/  R2UR UR4, R4 ;  /* 0x00000000040472ca */ /* 0x000fe200000e0000 */
[----:B0----5:R-:W-:Y:S01]  /*90a0*/  WARPGROUP.ARRIVE ;  /* 0x00000000000079c5 */ /* 0x021fe20000000000 */
[----:B------:R-:W-:Y:S01]  /*90b0*/  R2UR UR5, R5 ;  /* 0x00000000050572ca */ /* 0x000fe200000e0000 */
[----:B------:R0:W-:Y:S01]  /*90c0*/  STL [R1+0x28], R6 ;  /* 0x0000280601007387 */ /* 0x0001e20000100800 */
[----:B------:R-:W-:-:S02]  /*90d0*/  R2UR UR6, R8 ;  /* 0x00000000080672ca */ /* 0x000fc400000e0000 */
[----:B------:R-:W-:Y:S01]  /*90e0*/  R2UR UR7, R9 ;  /* 0x00000000090772ca */ /* 0x000fe200000e0000 */
[----:B------:R-:W-:Y:S01]  /*90f0*/  IMAD.MOV.U32 R157, RZ, RZ, 0x40000040 ;  /* 0x40000040ff9d7424 */ /* 0x000fe200078e00ff */
[----:B------:R-:W-:Y:S01]  /*9100*/  IADD3 R156, R4, 0x2, RZ ;  /* 0x00000002049c7810 */ /* 0x000fe20007ffe0ff */
[----:B------:R-:W-:Y:S01]  /*9110*/  IMAD.MOV.U32 R7, RZ, RZ, 0x40000040 ;  /* 0x40000040ff077424 */ /* 0x000fe200078e00ff */
[----:B------:R-:W2:Y:S01]  /*9120*/  LDL R89, [R1+0x44] ;  /* 0x0000440001597983 */ /* 0x000ea20000100800 */
[----:B0-----:R-:W-:-:S03]  /*9130*/  VIADD R6, R8, 0x2 ;  /* 0x0000000208067836 */ /* 0x001fc60000000000 */
[----:B------:R-:W2:Y:S04]  /*9140*/  LDL R95, [R1+0x2c] ;  /* 0x00002c00015f7983 */ /* 0x000ea80000100800 */
[----:B------:R-:W3:Y:S01]  /*9150*/  LDL R88, [R1+0x40] ;  /* 0x0000400001587983 */ /* 0x000ee20000100800 */
[----:B------:R-:W-:Y:S01]  /*9160*/  HGMMA.64x128x16.F32.BF16 R24, gdesc[UR4], RZ, !UPT, gsb0 ;  /* 0x01e00000041879f0 */ /* 0x000fe2000c0018ff */
[----:B------:R-:W-:Y:S02]  /*9170*/  R2UR UR4, R156 ;  /* 0x000000009c0472ca */ /* 0x000fe400000e0000 */
[----:B------:R-:W-:Y:S01]  /*9180*/  R2UR UR5, R157 ;  /* 0x000000009d0572ca */ /* 0x000fe200000e0000 */
[----:B------:R-:W4:Y:S01]  /*9190*/  LDL R91, [R1+0x30] ;  /* 0x00003000015b7983 */ /* 0x000f220000100800 */
[----:B------:R-:W-:-:S02]  /*91a0*/  R2UR UR6, R6 ;  /* 0x00000000060672ca */ /* 0x000fc400000e0000 */
[----:B------:R-:W-:Y:S01]  /*91b0*/  R2UR UR7, R7 ;  /* 0x00000000070772ca */ /* 0x000fe200000e0000 */
[----:B------:R-:W3:Y:S01]  /*91c0*/  LDL R93, [R1+0x20] ;  /* 0x00002000015d7983 */ /* 0x000ee20000100800 */
[----:B------:R-:W-:Y:S02]  /*91d0*/  VIADD R20, R4, 0x4 ;  /* 0x0000000404147836 */ /* 0x000fe40000000000 */
[----:B------:R-:W-:Y:S02]  /*91e0*/  VIADD R6, R8, 0x4 ;  /* 0x0000000408067836 */ /* 0x000fe40000000000 */
        /* <DEDUP_REMOVED lines=19> */
[----:B------:R-:W-:Y:S02]  /*9320*/  R2UR UR7, R9 ;  /* 0x00000000090772ca */ /* 0x000fe400000e0000 */
[----:B------:R-:W0:Y:S01]  /*9330*/  LDC R9, c[0x0][0x448] ;  /* 0x00011200ff097b82 */ /* 0x000e220000000800 */
[----:B------:R-:W-:-:S02]  /*9340*/  WARPGROUP.DEPBAR.LE gsb0, 0x0 ;  /* 0x00008000000079c5 */ /* 0x000fc40000010000 */
[----:B------:R-:W-:-:S08]  /*9350*/  WARPGROUP.ARRIVE ;  /* 0x00000000000079c5 */ /* 0x000fd00000000000 */
[----:B------:R-:W-:Y:S01]  /*9360*/  HGMMA.64x128x16.F32.BF16 R24, gdesc[UR4], R24, gsb0 ;  /* 0x01e00000041879f0 */ /* 0x000fe20008001818 */
[----:B0-----:R-:W-:Y:S01]  /*9370*/  ISETP.NE.AND P2, PT, R9, 0x1, PT ;  /* 0x000000010900780c */ /* 0x001fe20003f45270 */
[----:B------:R-:W-:Y:S01]  /*9380*/  ULDC UR4, c[0x0][0x9d8] ;  /* 0x0002760000047ab9 */ /* 0x000fe20000000800 */
[----:B--2---:R-:W-:Y:S01]  /*9390*/  IMAD.IADD R89, R89, 0x1, R95 ;  /* 0x0000000159597824 */ /* 0x004fe200078e025f */
[----:B------:R-:W-:Y:S01]  /*93a0*/  ULDC UR5, c[0x0][0x988] ;  /* 0x0002620000057ab9 */ /* 0x000fe20000000800 */
[----:B------:R-:W-:Y:S01]  /*93b0*/  @!P1 IADD3 R0, R0, 0x16840, RZ ;  /* 0x0001684000009810 */ /* 0x000fe20007ffe0ff */
[----:B------:R-:W-:Y:S01]  /*93c0*/  ULDC UR6, c[0x0][0x988] ;  /* 0x0002620000067ab9 */ /* 0x000fe20000000800 */
[----:B------:R-:W-:Y:S01]  /*93d0*/  ULDC UR7, c[0x0][0x988] ;  /* 0x0002620000077ab9 */ /* 0x000fe20000000800 */
[----:B------:R-:W-:Y:S02]  /*93e0*/  WARPGROUP.DEPBAR.LE gsb0, 0x0 ;  /* 0x00008000000079c5 */ /* 0x000fe40000010000 */
[----:B------:R-:W-:-:S04]  /*93f0*/  FMUL.FTZ R11, R42, UR4 ;  /* 0x000000042a0b7c20 */ /* 0x000fc80008410000 */
[----:B------:R-:W0:Y:S01]  /*9400*/  @P2 LDC R42, c[0x0][0x44c] ;  /* 0x00011300ff2a2b82 */ /* 0x000e220000000800 */
[----:B------:R-:W-:Y:S01]  /*9410*/  FMUL.FTZ R14, R33, UR4 ;  /* 0x00000004210e7c20 */ /* 0x000fe20008410000 */
[----:B------:R-:W-:-:S06]  /*9420*/  FMUL.FTZ R33, R48, UR4 ;  /* 0x0000000430217c20 */ /* 0x000fcc0008410000 */
[----:B------:R-:W1:Y:S01]  /*9430*/  @P2 LDC R48, c[0x0][0x450] ;  /* 0x00011400ff302b82 */ /* 0x000e620000000800 */
[----:B------:R-:W-:Y:S01]  /*9440*/  FMUL.FTZ R108, R31, UR4 ;  /* 0x000000041f6c7c20 */ /* 0x000fe20008410000 */
[----:B0-----:R-:W-:-:S05]  /*9450*/  @P2 IMAD.HI.U32 R9, R89, R42, RZ ;  /* 0x0000002a59092227 */ /* 0x001fca00078e00ff */
[----:B-1----:R-:W-:Y:S01]  /*9460*/  @P2 SHF.R.U32.HI R89, RZ, R48, R9 ;  /* 0x00000030ff592219 */ /* 0x002fe20000011609 */
[----:B------:R-:W-:-:S04]  /*9470*/  IMAD.MOV.U32 R9, RZ, RZ, -0x80 ;  /* 0xffffff80ff097424 */ /* 0x000fc800078e00ff */
[----:B------:R-:W0:Y:S01]  /*9480*/  SHFL.IDX PT, R31, R89, 0x1, 0x1c1f ;  /* 0x003c1f00591f7f89 */ /* 0x000e2200000e0000 */
[----:B------:R-:W-:Y:S02]  /*9490*/  IMAD R9, R92, R9, 0x80 ;  /* 0x000000805c097424 */ /* 0x000fe400078e0209 */
[----:B------:R-:W-:Y:S01]  /*94a0*/  FMUL.FTZ R110, R26, UR4 ;  /* 0x000000041a6e7c20 */ /* 0x000fe20008410000 */
[----:B------:R-:W-:Y:S01]  /*94b0*/  FMUL.FTZ R112, R27, UR4 ;  /* 0x000000041b707c20 */ /* 0x000fe20008410000 */
[----:B------:R-:W-:Y:S01]  /*94c0*/  FMUL.FTZ R12, R29, UR4 ;  /* 0x000000041d0c7c20 */ /* 0x000fe20008410000 */
[----:B------:R-:W-:Y:S02]  /*94d0*/  VIADD R27, R9, 0x1 ;  /* 0x00000001091b7836 */ /* 0x000fe40000000000 */
[----:B------:R-:W-:Y:S01]  /*94e0*/  FMUL.FTZ R29, R44, UR4 ;  /* 0x000000042c1d7c20 */ /* 0x000fe20008410000 */
[----:B------:R-:W-:Y:S01]  /*94f0*/  FMUL.FTZ R114, R30, UR4 ;  /* 0x000000041e727c20 */ /* 0x000fe20008410000 */
[----:B------:R-:W-:Y:S01]  /*9500*/  FMUL.FTZ R44, R57, UR4 ;  /* 0x00000004392c7c20 */ /* 0x000fe20008410000 */
[----:B------:R-:W1:Y:S01]  /*9510*/  MUFU.TANH R110, R110 ;  /* 0x0000006e006e7308 */ /* 0x000e620000002400 */
[----:B----4-:R-:W-:-:S02]  /*9520*/  IMAD.IADD R57, R91, 0x1, R9 ;  /* 0x000000015b397824 */ /* 0x010fc400078e0209 */
[----:B---3--:R-:W-:-:S05]  /*9530*/  IMAD R27, R88, -0x2, R27 ;  /* 0xfffffffe581b7824 */ /* 0x008fca00078e021b */
[----:B------:R-:W2:Y:S01]  /*9540*/  MUFU.TANH R112, R112 ;  /* 0x0000007000707308 */ /* 0x000ea20000002400 */
[----:B------:R-:W-:Y:S01]  /*9550*/  IMAD R57, R88, -0x2, R57 ;  /* 0xfffffffe58397824 */ /* 0x000fe200078e0239 */
[----:B------:R-:W-:Y:S01]  /*9560*/  IADD3 R106, -R93, R27, R91 ;  /* 0x0000001b5d6a7210 */ /* 0x000fe20007ffe15b */
[----:B------:R-:W-:-:S05]  /*9570*/  FMUL.FTZ R98, R34, UR4 ;  /* 0x0000000422627c20 */ /* 0x000fca0008410000 */
[----:B------:R-:W3:Y:S01]  /*9580*/  MUFU.TANH R114, R114 ;  /* 0x0000007200727308 */ /* 0x000ee20000002400 */
[----:B0-----:R-:W-:Y:S01]  /*9590*/  VIADDMNMX R9, R31, R106, R57, PT ;  /* 0x0000006a1f097246 */ /* 0x001fe20003800139 */
[----:B------:R-:W-:-:S06]  /*95a0*/  FMUL.FTZ R100, R35, UR4 ;  /* 0x0000000423647c20 */ /* 0x000fcc0008410000 */
[----:B------:R-:W0:Y:S01]  /*95b0*/  MUFU.TANH R108, R108 ;  /* 0x0000006c006c7308 */ /* 0x000e220000002400 */
[C---:B------:R-:W-:Y:S01]  /*95c0*/  ISETP.GT.AND P4, PT, R9.reuse, RZ, PT ;  /* 0x000000ff0900720c */ /* 0x040fe20003f84270 */
[----:B------:R-:W-:Y:S01]  /*95d0*/  FMUL.FTZ R104, R38, UR4 ;  /* 0x0000000426687c20 */ /* 0x000fe20008410000 */
[----:B------:R-:W-:-:S05]  /*95e0*/  ISETP.GT.AND P5, PT, R9, 0x1, PT ;  /* 0x000000010900780c */ /* 0x000fca0003fa4270 */
[----:B------:R-:W4:Y:S01]  /*95f0*/  MUFU.TANH R98, R98 ;  /* 0x0000006200627308 */ /* 0x000f220000002400 */
[----:B------:R-:W-:Y:S01]  /*9600*/  ISETP.GT.AND P3, PT, R9, 0x8, PT ;  /* 0x000000080900780c */ /* 0x000fe20003f64270 */
[----:B------:R-:W-:Y:S01]  /*9610*/  FMUL.FTZ R102, R39, UR4 ;  /* 0x0000000427667c20 */ /* 0x000fe20008410000 */
[----:B-1----:R-:W-:Y:S02]  /*9620*/  FSEL R110, R110, -INF , P4 ;  /* 0xff8000006e6e7808 */ /* 0x002fe40002000000 */
[----:B--2---:R-:W-:-:S03]  /*9630*/  FSEL R112, R112, -INF , P5 ;  /* 0xff80000070707808 */ /* 0x004fc60002800000 */
[----:B------:R-:W1:Y:S01]  /*9640*/  MUFU.TANH R100, R100 ;  /* 0x0000006400647308 */ /* 0x000e620000002400 */
[----:B------:R-:W-:Y:S02]  /*9650*/  ISETP.GT.AND P4, PT, R9, 0x9, PT ;  /* 0x000000090900780c */ /* 0x000fe40003f84270 */
[----:B---3--:R-:W-:Y:S02]  /*9660*/  FSEL R114, R114, -INF , P3 ;  /* 0xff80000072727808 */ /* 0x008fe40001800000 */
[----:B------:R-:W-:-:S03]  /*9670*/  FMNMX.FTZ R27, R110, R112, !PT ;  /* 0x000000706e1b7209 */ /* 0x000fc60007810000 */
[----:B------:R-:W2:Y:S01]  /*9680*/  MUFU.TANH R104, R104 ;  /* 0x0000006800687308 */ /* 0x000ea20000002400 */
[----:B------:R-:W-:Y:S01]  /*9690*/  ISETP.GT.AND P3, PT, R9, 0x10, PT ;  /* 0x000000100900780c */ /* 0x000fe20003f64270 */
[----:B------:R-:W-:Y:S01]  /*96a0*/  FMUL.FTZ R26, R43, UR4 ;  /* 0x000000042b1a7c20 */ /* 0x000fe20008410000 */
[----:B0-----:R-:W-:Y:S02]  /*96b0*/  FSEL R108, R108, -INF , P4 ;  /* 0xff8000006c6c7808 */ /* 0x001fe40002000000 */
[----:B------:R-:W-:-:S03]  /*96c0*/  FMNMX.FTZ R27, R114, R27, !PT ;  /* 0x0000001b721b7209 */ /* 0x000fc60007810000 */
[----:B------:R-:W0:Y:S01]  /*96d0*/  MUFU.TANH R102, R102 ;  /* 0x0000006600667308 */ /* 0x000e220000002400 */
[----:B------:R-:W-:Y:S01]  /*96e0*/  ISETP.GT.AND P4, PT, R9, 0x11, PT ;  /* 0x000000110900780c */ /* 0x000fe20003f84270 */
[----:B------:R-:W-:Y:S01]  /*96f0*/  FMUL.FTZ R34, R46, UR4 ;  /* 0x000000042e227c20 */ /* 0x000fe20008410000 */
[----:B----4-:R-:W-:Y:S02]  /*9700*/  FSEL R98, R98, -INF , P3 ;  /* 0xff80000062627808 */ /* 0x010fe40001800000 */
[----:B------:R-:W-:-:S03]  /*9710*/  FMNMX.FTZ R27, R108, R27, !PT ;  /* 0x0000001b6c1b7209 */ /* 0x000fc60007810000 */
[----:B------:R-:W3:Y:S01]  /*9720*/  MUFU.TANH R11, R11 ;  /* 0x0000000b000b7308 */ /* 0x000ee20000002400 */
        /* <DEDUP_REMOVED lines=17> */
[----:B---3--:R-:W-:Y:S02]  /*9840*/  FSEL R46, R11, -INF , P3 ;  /* 0xff8000000b2e7808 */ /* 0x008fe40001800000 */
[----:B------:R-:W-:-:S03]  /*9850*/  FMNMX.FTZ R27, R102, R27, !PT ;  /* 0x0000001b661b7209 */ /* 0x000fc60007810000 */
[----:B------:R-:W3:Y:S01]  /*9860*/  MUFU.TANH R38, R38 ;  /* 0x0000002600267308 */ /* 0x000ee20000002400 */
[----:B------:R-:W-:Y:S01]  /*9870*/  ISETP.GT.AND P3, PT, R9, 0x28, PT ;  /* 0x000000280900780c */ /* 0x000fe20003f64270 */
[----:B------:R-:W-:Y:S01]  /*9880*/  FMUL.FTZ R48, R55, UR4 ;  /* 0x0000000437307c20 */ /* 0x000fe20008410000 */
[----:B-1----:R-:W-:Y:S02]  /*9890*/  FSEL R26, R26, -INF , P4 ;  /* 0xff8000001a1a7808 */ /* 0x002fe40002000000 */
[----:B------:R-:W-:-:S03]  /*98a0*/  FMNMX.FTZ R27, R46, R27, !PT ;  /* 0x0000001b2e1b7209 */ /* 0x000fc60007810000 */
[----:B------:R-:W1:Y:S01]  /*98b0*/  MUFU.TANH R42, R42 ;  /* 0x0000002a002a7308 */ /* 0x000e620000002400 */
[----:B------:R-:W-:Y:S01]  /*98c0*/  FMUL.FTZ R3, R24, UR4 ;  /* 0x0000000418037c20 */ /* 0x000fe20008410000 */
[----:B------:R-:W-:Y:S01]  /*98d0*/  FMUL.FTZ R24, R37, UR4 ;  /* 0x0000000425187c20 */ /* 0x000fe20008410000 */
[----:B------:R-:W-:Y:S01]  /*98e0*/  FMUL.FTZ R37, R52, UR4 ;  /* 0x0000000434257c20 */ /* 0x000fe20008410000 */
[----:B------:R-:W-:Y:S01]  /*98f0*/  ISETP.GT.AND P4, PT, R9, 0x29, PT ;  /* 0x000000290900780c */ /* 0x000fe20003f84270 */
[----:B------:R-:W-:Y:S01]  /*9900*/  FMUL.FTZ R52, R58, UR4 ;  /* 0x000000043a347c20 */ /* 0x000fe20008410000 */
[----:B--2---:R-:W-:Y:S02]  /*9910*/  FSEL R34, R34, -INF , P3 ;  /* 0xff80000022227808 */ /* 0x004fe40001800000 */
[----:B------:R-:W2:Y:S01]  /*9920*/  MUFU.TANH R50, R50 ;  /* 0x0000003200327308 */ /* 0x000ea20000002400 */
[----:B------:R-:W-:Y:S01]  /*9930*/  FMNMX.FTZ R27, R26, R27, !PT ;  /* 0x0000001b1a1b7209 */ /* 0x000fe20007810000 */
[----:B------:R-:W-:Y:S01]  /*9940*/  FMUL.FTZ R54, R59, UR4 ;  /* 0x000000043b367c20 */ /* 0x000fe20008410000 */
[----:B------:R-:W-:-:S02]  /*9950*/  ISETP.GT.AND P3, PT, R9, 0x30, PT ;  /* 0x000000300900780c */ /* 0x000fc40003f64270 */
[----:B0-----:R-:W-:Y:S02]  /*9960*/  FSEL R30, R30, -INF , P4 ;  /* 0xff8000001e1e7808 */ /* 0x001fe40002000000 */
[----:B------:R-:W-:Y:S01]  /*9970*/  FMNMX.FTZ R27, R34, R27, !PT ;  /* 0x0000001b221b7209 */ /* 0x000fe20007810000 */
[----:B------:R-:W0:Y:S01]  /*9980*/  MUFU.TANH R48, R48 ;  /* 0x0000003000307308 */ /* 0x000e220000002400 */
[----:B------:R-:W-:Y:S01]  /*9990*/  FMUL.FTZ R10, R28, UR4 ;  /* 0x000000041c0a7c20 */ /* 0x000fe20008410000 */
[----:B------:R-:W-:Y:S01]  /*99a0*/  FMUL.FTZ R28, R41, UR4 ;  /* 0x00000004291c7c20 */ /* 0x000fe20008410000 */
[----:B------:R-:W-:Y:S01]  /*99b0*/  FMUL.FTZ R41, R56, UR4 ;  /* 0x0000000438297c20 */ /* 0x000fe20008410000 */
[----:B------:R-:W-:Y:S01]  /*99c0*/  ISETP.GT.AND P4, PT, R9, 0x31, PT ;  /* 0x000000310900780c */ /* 0x000fe20003f84270 */
[----:B------:R-:W-:Y:S01]  /*99d0*/  FMUL.FTZ R56, R62, UR4 ;  /* 0x000000043e387c20 */ /* 0x000fe20008410000 */
[----:B---3--:R-:W-:Y:S02]  /*99e0*/  FSEL R38, R38, -INF , P3 ;  /* 0xff80000026267808 */ /* 0x008fe40001800000 */
[----:B------:R-:W3:Y:S01]  /*99f0*/  MUFU.TANH R52, R52 ;  /* 0x0000003400347308 */ /* 0x000ee20000002400 */
[----:B------:R-:W-:Y:S01]  /*9a00*/  FMNMX.FTZ R27, R30, R27, !PT ;  /* 0x0000001b1e1b7209 */ /* 0x000fe20007810000 */
[----:B------:R-:W-:Y:S01]  /*9a10*/  FMUL.FTZ R58, R63, UR4 ;  /* 0x000000043f3a7c20 */ /* 0x000fe20008410000 */
[----:B------:R-:W-:-:S02]  /*9a20*/  ISETP.GT.AND P3, PT, R9, 0x38, PT ;  /* 0x000000380900780c */ /* 0x000fc40003f64270 */
[----:B-1----:R-:W-:Y:S02]  /*9a30*/  FSEL R42, R42, -INF , P4 ;  /* 0xff8000002a2a7808 */ /* 0x002fe40002000000 */
[----:B------:R-:W-:Y:S01]  /*9a40*/  FMNMX.FTZ R27, R38, R27, !PT ;  /* 0x0000001b261b7209 */ /* 0x000fe20007810000 */
        /* <DEDUP_REMOVED lines=21> */
[----:B------:R-:W-:Y:S02]  /*9ba0*/  ISETP.GT.AND P4, PT, R9, 0x49, PT ;  /* 0x000000490900780c */ /* 0x000fe40003f84270 */
[----:B--2---:R-:W-:Y:S02]  /*9bb0*/  FSEL R56, R56, -INF , P3 ;  /* 0xff80000038387808 */ /* 0x004fe40001800000 */
[----:B------:R-:W-:-:S03]  /*9bc0*/  FMNMX.FTZ R27, R54, R27, !PT ;  /* 0x0000001b361b7209 */ /* 0x000fc60007810000 */
[----:B------:R-:W2:Y:S01]  /*9bd0*/  MUFU.TANH R70, R70 ;  /* 0x0000004600467308 */ /* 0x000ea20000002400 */
[----:B------:R-:W-:Y:S01]  /*9be0*/  FMUL.FTZ R74, R74, UR4 ;  /* 0x000000044a4a7c20 */ /* 0x000fe20008410000 */
[----:B------:R-:W-:Y:S01]  /*9bf0*/  ISETP.GT.AND P3, PT, R9, 0x50, PT ;  /* 0x000000500900780c */ /* 0x000fe20003f64270 */
[----:B------:R-:W-:Y:S01]  /*9c00*/  FMUL.FTZ R75, R75, UR4 ;  /* 0x000000044b4b7c20 */ /* 0x000fe20008410000 */
[----:B0-----:R-:W-:Y:S02]  /*9c10*/  FSEL R58, R58, -INF , P4 ;  /* 0xff8000003a3a7808 */ /* 0x001fe40002000000 */
[----:B------:R-:W-:Y:S02]  /*9c20*/  FMNMX.FTZ R27, R56, R27, !PT ;  /* 0x0000001b381b7209 */ /* 0x000fe40007810000 */
[----:B------:R-:W0:Y:S01]  /*9c30*/  MUFU.TANH R71, R71 ;  /* 0x0000004700477308 */ /* 0x000e220000002400 */
[----:B------:R-:W-:Y:S02]  /*9c40*/  ISETP.GT.AND P4, PT, R9, 0x51, PT ;  /* 0x000000510900780c */ /* 0x000fe40003f84270 */
[----:B---3--:R-:W-:-:S02]  /*9c50*/  FSEL R62, R62, -INF , P3 ;  /* 0xff8000003e3e7808 */ /* 0x008fc40001800000 */
[----:B------:R-:W-:-:S03]  /*9c60*/  FMNMX.FTZ R27, R58, R27, !PT ;  /* 0x0000001b3a1b7209 */ /* 0x000fc60007810000 */
[----:B------:R0:W-:Y:S01]  /*9c70*/  MUFU.TANH R31, R74 ;  /* 0x0000004a001f7308 */ /* 0x0001e20000002400 */
[----:B------:R-:W-:Y:S01]  /*9c80*/  FMUL.FTZ R78, R78, UR4 ;  /* 0x000000044e4e7c20 */ /* 0x000fe20008410000 */
[----:B------:R-:W-:Y:S01]  /*9c90*/  ISETP.GT.AND P3, PT, R9, 0x58, PT ;  /* 0x000000580900780c */ /* 0x000fe20003f64270 */
[----:B------:R-:W-:Y:S01]  /*9ca0*/  FMUL.FTZ R79, R79, UR4 ;  /* 0x000000044f4f7c20 */ /* 0x000fe20008410000 */
[----:B-1----:R-:W-:Y:S02]  /*9cb0*/  FSEL R66, R66, -INF , P4 ;  /* 0xff80000042427808 */ /* 0x002fe40002000000 */
[----:B------:R-:W-:Y:S02]  /*9cc0*/  FMNMX.FTZ R27, R62, R27, !PT ;  /* 0x0000001b3e1b7209 */ /* 0x000fe40007810000 */
[----:B------:R-:W1:Y:S01]  /*9cd0*/  MUFU.TANH R75, R75 ;  /* 0x0000004b004b7308 */ /* 0x000e620000002400 */
[----:B------:R-:W-:Y:S02]  /*9ce0*/  ISETP.GT.AND P4, PT, R9, 0x59, PT ;  /* 0x000000590900780c */ /* 0x000fe40003f84270 */
[----:B--2---:R-:W-:-:S02]  /*9cf0*/  FSEL R70, R70, -INF , P3 ;  /* 0xff80000046467808 */ /* 0x004fc40001800000 */
[----:B------:R-:W-:-:S03]  /*9d00*/  FMNMX.FTZ R27, R66, R27, !PT ;  /* 0x0000001b421b7209 */ /* 0x000fc60007810000 */
[----:B------:R1:W2:Y:S01]  /*9d10*/  MUFU.TANH R35, R78 ;  /* 0x0000004e00237308 */ /* 0x0002a20000002400 */
[----:B------:R-:W-:Y:S01]  /*9d20*/  FMUL.FTZ R82, R82, UR4 ;  /* 0x0000000452527c20 */ /* 0x000fe20008410000 */
[----:B------:R-:W-:Y:S01]  /*9d30*/  ISETP.GT.AND P3, PT, R9, 0x60, PT ;  /* 0x000000600900780c */ /* 0x000fe20003f64270 */
[----:B------:R-:W-:Y:S01]  /*9d40*/  FMUL.FTZ R83, R83, UR4 ;  /* 0x0000000453537c20 */ /* 0x000fe20008410000 */
[----:B0-----:R-:W-:Y:S02]  /*9d50*/  FSEL R74, R71, -INF , P4 ;  /* 0xff800000474a7808 */ /* 0x001fe40002000000 */
[----:B------:R-:W-:Y:S02]  /*9d60*/  FMNMX.FTZ R27, R70, R27, !PT ;  /* 0x0000001b461b7209 */ /* 0x000fe40007810000 */
[----:B------:R-:W0:Y:S01]  /*9d70*/  MUFU.TANH R79, R79 ;  /* 0x0000004f004f7308 */ /* 0x000e220000002400 */
[----:B------:R-:W-:Y:S01]  /*9d80*/  ISETP.GT.AND P4, PT, R9, 0x61, PT ;  /* 0x000000610900780c */ /* 0x000fe20003f84270 */
[----:B------:R-:W-:Y:S01]  /*9d90*/  FMUL.FTZ R11, R86, UR4 ;  /* 0x00000004560b7c20 */ /* 0x000fe20008410000 */
[----:B------:R-:W-:-:S05]  /*9da0*/  FMNMX.FTZ R27, R74, R27, !PT ;  /* 0x0000001b4a1b7209 */ /* 0x000fca0007810000 */
[----:B------:R3:W4:Y:S01]  /*9db0*/  MUFU.TANH R39, R82 ;  /* 0x0000005200277308 */ /* 0x0007220000002400 */
[----:B-1----:R-:W-:Y:S01]  /*9dc0*/  FSEL R78, R75, -INF , P4 ;  /* 0xff8000004b4e7808 */ /* 0x002fe20002000000 */
[----:B------:R-:W-:Y:S01]  /*9dd0*/  FMUL.FTZ R87, R87, UR4 ;  /* 0x0000000457577c20 */ /* 0x000fe20008410000 */
[----:B---3--:R-:W-:-:S05]  /*9de0*/  FSEL R82, R31, -INF , P3 ;  /* 0xff8000001f527808 */ /* 0x008fca0001800000 */
[----:B------:R-:W1:Y:S01]  /*9df0*/  MUFU.TANH R83, R83 ;  /* 0x0000005300537308 */ /* 0x000e620000002400 */
[C---:B------:R-:W-:Y:S02]  /*9e00*/  ISETP.GT.AND P3, PT, R9.reuse, 0x68, PT ;  /* 0x000000680900780c */ /* 0x040fe40003f64270 */
[----:B------:R-:W-:Y:S02]  /*9e10*/  FMNMX.FTZ R27, R82, R27, !PT ;  /* 0x0000001b521b7209 */ /* 0x000fe40007810000 */
[----:B------:R-:W-:Y:S02]  /*9e20*/  ISETP.GT.AND P4, PT, R9, 0x69, PT ;  /* 0x000000690900780c */ /* 0x000fe40003f84270 */
[----:B--2---:R-:W-:Y:S01]  /*9e30*/  FSEL R86, R35, -INF , P3 ;  /* 0xff80000023567808 */ /* 0x004fe20001800000 */
[----:B------:R-:W2:Y:S01]  /*9e40*/  MUFU.TANH R11, R11 ;  /* 0x0000000b000b7308 */ /* 0x000ea20000002400 */
[----:B------:R-:W-:Y:S02]  /*9e50*/  FMNMX.FTZ R27, R78, R27, !PT ;  /* 0x0000001b4e1b7209 */ /* 0x000fe40007810000 */
[----:B------:R-:W-:-:S02]  /*9e60*/  ISETP.GT.AND P3, PT, R9, 0x70, PT ;  /* 0x000000700900780c */ /* 0x000fc40003f64270 */
[----:B0-----:R-:W-:Y:S02]  /*9e70*/  FSEL R88, R79, -INF , P4 ;  /* 0xff8000004f587808 */ /* 0x001fe40002000000 */
[----:B------:R-:W-:Y:S01]  /*9e80*/  FMNMX.FTZ R27, R86, R27, !PT ;  /* 0x0000001b561b7209 */ /* 0x000fe20007810000 */
[----:B------:R-:W0:Y:S01]  /*9e90*/  MUFU.TANH R87, R87 ;  /* 0x0000005700577308 */ /* 0x000e220000002400 */
[----:B------:R-:W-:Y:S01]  /*9ea0*/  FMUL.FTZ R63, R60, UR4 ;  /* 0x000000043c3f7c20 */ /* 0x000fe20008410000 */
[----:B------:R-:W-:Y:S02]  /*9eb0*/  ISETP.GT.AND P4, PT, R9, 0x71, PT ;  /* 0x000000710900780c */ /* 0x000fe40003f84270 */
[----:B----4-:R-:W-:Y:S02]  /*9ec0*/  FSEL R60, R39, -INF , P3 ;  /* 0xff800000273c7808 */ /* 0x010fe40001800000 */
[----:B------:R-:W-:Y:S02]  /*9ed0*/  FMNMX.FTZ R27, R88, R27, !PT ;  /* 0x0000001b581b7209 */ /* 0x000fe40007810000 */
[----:B------:R-:W-:-:S02]  /*9ee0*/  ISETP.GT.AND P3, PT, R9, 0x78, PT ;  /* 0x000000780900780c */ /* 0x000fc40003f64270 */
[----:B-1----:R-:W-:Y:S02]  /*9ef0*/  FSEL R96, R83, -INF , P4 ;  /* 0xff80000053607808 */ /* 0x002fe40002000000 */
[----:B------:R-:W-:Y:S02]  /*9f00*/  FMNMX.FTZ R27, R60, R27, !PT ;  /* 0x0000001b3c1b7209 */ /* 0x000fe40007810000 */
[----:B------:R-:W-:Y:S02]  /*9f10*/  ISETP.GT.AND P4, PT, R9, 0x79, PT ;  /* 0x000000790900780c */ /* 0x000fe40003f84270 */
[----:B--2---:R-:W-:Y:S02]  /*9f20*/  FSEL R94, R11, -INF , P3 ;  /* 0xff8000000b5e7808 */ /* 0x004fe40001800000 */
[----:B------:R-:W-:Y:S02]  /*9f30*/  FMNMX.FTZ R27, R96, R27, !PT ;  /* 0x0000001b601b7209 */ /* 0x000fe40007810000 */
[----:B0-----:R-:W-:-:S02]  /*9f40*/  FSEL R90, R87, -INF , P4 ;  /* 0xff800000575a7808 */ /* 0x001fc40002000000 */
[----:B------:R-:W-:-:S04]  /*9f50*/  FMNMX.FTZ R27, R94, R27, !PT ;  /* 0x0000001b5e1b7209 */ /* 0x000fc80007810000 */
[----:B------:R-:W-:Y:S01]  /*9f60*/  FMNMX.FTZ R9, R90, R27, !PT ;  /* 0x0000001b5a097209 */ /* 0x000fe20007810000 */
[----:B------:R-:W-:-:S04]  /*9f70*/  FMUL.FTZ R59, R64, UR4 ;  /* 0x00000004403b7c20 */ /* 0x000fc80008410000 */
[----:B------:R-:W0:Y:S04]  /*9f80*/  SHFL.BFLY PT, R64, R9, 0x2, 0x1f ;  /* 0x0c401f0009407f89 */ /* 0x000e2800000e0000 */
[----:B------:R-:W1:Y:S01]  /*9f90*/  SHFL.IDX PT, R89, R89, RZ, 0x1c1f ;  /* 0x001c1fff59597589 */ /* 0x000e6200000e0000 */
[----:B------:R-:W-:Y:S01]  /*9fa0*/  FMUL.FTZ R8, R25, UR4 ;  /* 0x0000000419087c20 */ /* 0x000fe20008410000 */
[----:B0-----:R-:W-:-:S05]  /*9fb0*/  FMNMX.FTZ R64, R9, R64, !PT ;  /* 0x0000004009407209 */ /* 0x001fca0007810000 */
[----:B------:R-:W0:Y:S01]  /*9fc0*/  SHFL.BFLY PT, R11, R64, 0x1, 0x1f ;  /* 0x0c201f00400b7f89 */ /* 0x000e2200000e0000 */
[----:B------:R-:W2:Y:S01]  /*9fd0*/  MUFU.TANH R3, R3 ;  /* 0x0000000300037308 */ /* 0x000ea20000002400 */
[----:B------:R-:W-:-:S07]  /*9fe0*/  FMUL.FTZ R13, R32, UR4 ;  /* 0x00000004200d7c20 */ /* 0x000fce0008410000 */
[----:B------:R-:W3:Y:S01]  /*9ff0*/  MUFU.TANH R8, R8 ;  /* 0x0000000800087308 */ /* 0x000ee20000002400 */
[----:B------:R-:W-:Y:S02]  /*a000*/  IMAD.U32 R9, RZ, RZ, UR5 ;  /* 0x00000005ff097e24 */ /* 0x000fe4000f8e00ff */
[----:B------:R-:W-:Y:S01]  /*a010*/  FMUL.FTZ R15, R36, UR4 ;  /* 0x00000004240f7c20 */ /* 0x000fe20008410000 */
[----:B-1----:R-:W-:-:S04]  /*a020*/  VIADDMNMX R57, R89, R106, R57, PT ;  /* 0x0000006a59397246 */ /* 0x002fc80003800139 */
[----:B------:R-:W1:Y:S01]  /*a030*/  MUFU.TANH R10, R10 ;  /* 0x0000000a000a7308 */ /* 0x000e620000002400 */
[----:B------:R-:W-:Y:S01]  /*a040*/  FMUL.FTZ R36, R49, UR4 ;  /* 0x0000000431247c20 */ /* 0x000fe20008410000 */
[----:B0-----:R-:W-:-:S06]  /*a050*/  FMNMX.FTZ R11, R64, R11, !PT ;  /* 0x0000000b400b7209 */ /* 0x001fcc0007810000 */
[----:B------:R-:W0:Y:S01]  /*a060*/  MUFU.TANH R12, R12 ;  /* 0x0000000c000c7308 */ /* 0x000e220000002400 */
[----:B------:R-:W-:Y:S01]  /*a070*/  ISETP.GT.AND P4, PT, R57, RZ, PT ;  /* 0x000000ff3900720c */ /* 0x000fe20003f84270 */
[----:B------:R-:W-:Y:S01]  /*a080*/  FMUL.FTZ R27, R68, UR4 ;  /* 0x00000004441b7c20 */ /* 0x000fe20008410000 */
[C---:B------:R-:W-:Y:S01]  /*a090*/  FSETP.NEU.FTZ.AND P3, PT, R11.reuse, -INF , PT ;  /* 0xff8000000b00780b */ /* 0x040fe20003f7d000 */
[----:B------:R-:W-:Y:S01]  /*a0a0*/  FMUL.FTZ R49, R11, R9 ;  /* 0x000000090b317220 */ /* 0x000fe20000410000 */
[----:B------:R-:W-:-:S03]  /*a0b0*/  ISETP.GT.AND P5, PT, R57, 0x1, PT ;  /* 0x000000013900780c */ /* 0x000fc60003fa4270 */
[----:B------:R-:W-:Y:S01]  /*a0c0*/  MUFU.TANH R14, R14 ;  /* 0x0000000e000e7308 */ /* 0x000fe20000002400 */
[----:B------:R-:W-:Y:S01]  /*a0d0*/  FSEL R49, R49, RZ, P3 ;  /* 0x000000ff31317208 */ /* 0x000fe20001800000 */
[----:B------:R-:W-:Y:S01]  /*a0e0*/  FMUL.FTZ R31, R72, UR4 ;  /* 0x00000004481f7c20 */ /* 0x000fe20008410000 */
[----:B------:R-:W-:Y:S01]  /*a0f0*/  ISETP.GT.AND P3, PT, R57, 0x8, PT ;  /* 0x000000083900780c */ /* 0x000fe20003f64270 */
[----:B------:R-:W-:-:S04]  /*a100*/  FMUL.FTZ R25, R40, UR4 ;  /* 0x0000000428197c20 */ /* 0x000fc80008410000 */
[----:B------:R-:W4:Y:S01]  /*a110*/  MUFU.TANH R13, R13 ;  /* 0x0000000d000d7308 */ /* 0x000f220000002400 */
[----:B--2---:R-:W-:Y:S01]  /*a120*/  FSEL R68, R3, -INF , P4 ;  /* 0xff80000003447808 */ /* 0x004fe20002000000 */
[----:B------:R-:W-:Y:S01]  /*a130*/  FMUL.FTZ R39, R76, UR4 ;  /* 0x000000044c277c20 */ /* 0x000fe20008410000 */
[----:B---3--:R-:W-:Y:S01]  /*a140*/  FSEL R8, R8, -INF , P5 ;  /* 0xff80000008087808 */ /* 0x008fe20002800000 */
[----:B------:R-:W-:Y:S01]  /*a150*/  FMUL.FTZ R47, R80, UR4 ;  /* 0x00000004502f7c20 */ /* 0x000fe20008410000 */
[----:B------:R-:W-:-:S03]  /*a160*/  ISETP.GT.AND P4, PT, R57, 0x9, PT ;  /* 0x000000093900780c */ /* 0x000fc60003f84270 */
[----:B------:R-:W-:Y:S01]  /*a170*/  MUFU.TANH R24, R24 ;  /* 0x0000001800187308 */ /* 0x000fe20000002400 */
[----:B-1----:R-:W-:Y:S01]  /*a180*/  FSEL R72, R10, -INF , P3 ;  /* 0xff8000000a487808 */ /* 0x002fe20001800000 */
[----:B------:R-:W-:Y:S01]  /*a190*/  FMUL.FTZ R32, R45, UR4 ;  /* 0x000000042d207c20 */ /* 0x000fe20008410000 */
[----:B------:R-:W-:-:S05]  /*a1a0*/  FMNMX.FTZ R3, R68, R8, !PT ;  /* 0x0000000844037209 */ /* 0x000fca0007810000 */
[----:B------:R-:W-:Y:S01]  /*a1b0*/  MUFU.TANH R28, R28 ;  /* 0x0000001c001c7308 */ /* 0x000fe20000002400 */
[----:B------:R-:W-:-:S07]  /*a1c0*/  ISETP.GT.AND P3, PT, R57, 0x10, PT ;  /* 0x000000103900780c */ /* 0x000fce0003f64270 */
[----:B------:R-:W-:Y:S01]  /*a1d0*/  MUFU.TANH R29, R29 ;  /* 0x0000001d001d7308 */ /* 0x000fe20000002400 */
[----:B0-----:R-:W-:-:S07]  /*a1e0*/  FSEL R76, R12, -INF , P4 ;  /* 0xff8000000c4c7808 */ /* 0x001fce0002000000 */
[----:B------:R-:W-:Y:S01]  /*a1f0*/  MUFU.TANH R33, R33 ;  /* 0x0000002100217308 */ /* 0x000fe20000002400 */
[----:B------:R-:W-:-:S07]  /*a200*/  FMNMX.FTZ R3, R72, R3, !PT ;  /* 0x0000000348037209 */ /* 0x000fce0007810000 */
[----:B------:R-:W-:Y:S01]  /*a210*/  MUFU.TANH R37, R37 ;  /* 0x0000002500257308 */ /* 0x000fe20000002400 */
[----:B------:R-:W-:-:S07]  /*a220*/  FMUL.FTZ R67, R61, UR4 ;  /* 0x000000043d437c20 */ /* 0x000fce0008410000 */
[----:B------:R-:W-:Y:S08]  /*a230*/  MUFU.TANH R41, R41 ;  /* 0x0000002900297308 */ /* 0x000ff00000002400 */
[----:B------:R-:W-:Y:S01]  /*a240*/  MUFU.TANH R44, R44 ;  /* 0x0000002c002c7308 */ /* 0x000fe20000002400 */
[----:B------:R-:W-:Y:S01]  /*a250*/  FMUL.FTZ R35, R69, UR4 ;  /* 0x0000000445237c20 */ /* 0x000fe20008410000 */
[----:B------:R-:W-:Y:S01]  /*a260*/  FMUL.FTZ R43, R73, UR4 ;  /* 0x00000004492b7c20 */ /* 0x000fe20008410000 */
[----:B------:R-:W-:Y:S01]  /*a270*/  FMUL.FTZ R51, R81, UR4 ;  /* 0x0000000451337c20 */ /* 0x000fe20008410000 */
[----:B------:R-:W-:Y:S01]  /*a280*/  FMUL.FTZ R55, R85, UR4 ;  /* 0x0000000455377c20 */ /* 0x000fe20008410000 */
[----:B------:R-:W-:Y:S01]  /*a290*/  @!P1 PRMT R0, RZ, 0x654, R0 ;  /* 0x00000654ff009816 */ /* 0x000fe20000000000 */
[----:B------:R-:W-:-:S02]  /*a2a0*/  ULDC UR5, c[0x0][0x9d8] ;  /* 0x0002760000057ab9 */ /* 0x000fc40000000800 */
[----:B------:R-:W0:Y:S01]  /*a2b0*/  MUFU.TANH R15, R15 ;  /* 0x0000000f000f7308 */ /* 0x000e220000002400 */
[----:B------:R-:W-:Y:S02]  /*a2c0*/  ISETP.GT.AND P4, PT, R57, 0x11, PT ;  /* 0x000000113900780c */ /* 0x000fe40003f84270 */
[----:B----4-:R-:W-:Y:S02]  /*a2d0*/  FSEL R80, R13, -INF , P3 ;  /* 0xff8000000d507808 */ /* 0x010fe40001800000 */
[----:B------:R-:W-:-:S03]  /*a2e0*/  FMNMX.FTZ R3, R76, R3, !PT ;  /* 0x000000034c037209 */ /* 0x000fc60007810000 */
[----:B------:R-:W1:Y:S01]  /*a2f0*/  MUFU.TANH R25, R25 ;  /* 0x0000001900197308 */ /* 0x000e620000002400 */
[----:B------:R-:W-:Y:S01]  /*a300*/  FMUL.FTZ R40, R53, UR4 ;  /* 0x0000000435287c20 */ /* 0x000fe20008410000 */
[----:B------:R-:W-:Y:S01]  /*a310*/  FMUL.FTZ R53, R84, UR4 ;  /* 0x0000000454357c20 */ /* 0x000fe20008410000 */
[----:B------:R-:W-:Y:S01]  /*a320*/  ISETP.GT.AND P3, PT, R57, 0x18, PT ;  /* 0x000000183900780c */ /* 0x000fe20003f64270 */
[----:B------:R-:W-:Y:S01]  /*a330*/  FFMA.FTZ R145, R98, R9, -R49 ;  /* 0x0000000962917223 */ /* 0x000fe20000010831 */
[----:B------:R-:W-:-:S03]  /*a340*/  FSEL R84, R14, -INF , P4 ;  /* 0xff8000000e547808 */ /* 0x000fc60002000000 */
[----:B------:R-:W2:Y:S01]  /*a350*/  MUFU.TANH R32, R32 ;  /* 0x0000002000207308 */ /* 0x000ea20000002400 */
[----:B------:R-:W-:Y:S01]  /*a360*/  FMNMX.FTZ R3, R80, R3, !PT ;  /* 0x0000000350037209 */ /* 0x000fe20007810000 */
[----:B------:R-:W-:Y:S01]  /*a370*/  FFMA.FTZ R147, R104, R9, -R49 ;  /* 0x0000000968937223 */ /* 0x000fe20000010831 */
[----:B------:R-:W-:-:S05]  /*a380*/  ISETP.GT.AND P4, PT, R57, 0x19, PT ;  /* 0x000000193900780c */ /* 0x000fca0003f84270 */
[----:B------:R-:W3:Y:S01]  /*a390*/  MUFU.TANH R36, R36 ;  /* 0x0000002400247308 */ /* 0x000ee20000002400 */
[----:B0-----:R-:W-:Y:S01]  /*a3a0*/  FSEL R98, R15, -INF , P3 ;  /* 0xff8000000f627808 */ /* 0x001fe20001800000 */
[--C-:B------:R-:W-:Y:S01]  /*a3b0*/  FFMA.FTZ R141, R46, R9, -R49.reuse ;  /* 0x000000092e8d7223 */ /* 0x100fe20000010831 */
[----:B------:R-:W-:Y:S01]  /*a3c0*/  FMNMX.FTZ R3, R84, R3, !PT ;  /* 0x0000000354037209 */ /* 0x000fe20007810000 */
[----:B------:R-:W-:Y:S01]  /*a3d0*/  FFMA.FTZ R108, R108, R9, -R49 ;  /* 0x000000096c6c7223 */ /* 0x000fe20000010831 */
[----:B------:R-:W-:-:S03]  /*a3e0*/  ISETP.GT.AND P3, PT, R57, 0x20, PT ;  /* 0x000000203900780c */ /* 0x000fc60003f64270 */
[----:B------:R-:W-:Y:S01]  /*a3f0*/  MUFU.TANH R63, R63 ;  /* 0x0000003f003f7308 */ /* 0x000fe20000002400 */
[----:B------:R-:W-:Y:S01]  /*a400*/  FSEL R24, R24, -INF , P4 ;  /* 0xff80000018187808 */ /* 0x000fe20002000000 */
[----:B------:R-:W-:Y:S01]  /*a410*/  FMUL.FTZ R61, R65, UR4 ;  /* 0x00000004413d7c20 */ /* 0x000fe20008410000 */
[----:B------:R-:W-:Y:S01]  /*a420*/  FMNMX.FTZ R3, R98, R3, !PT ;  /* 0x0000000362037209 */ /* 0x000fe20007810000 */
[----:B------:R-:W-:Y:S01]  /*a430*/  FFMA.FTZ R14, R100, R9, -R49 ;  /* 0x00000009640e7223 */ /* 0x000fe20000010831 */
[----:B------:R-:W-:-:S03]  /*a440*/  ISETP.GT.AND P4, PT, R57, 0x21, PT ;  /* 0x000000213900780c */ /* 0x000fc60003f84270 */
[----:B------:R-:W-:Y:S01]  /*a450*/  MUFU.TANH R59, R59 ;  /* 0x0000003b003b7308 */ /* 0x000fe20000002400 */
[----:B-1----:R-:W-:Y:S01]  /*a460*/  FSEL R100, R25, -INF , P3 ;  /* 0xff80000019647808 */ /* 0x002fe20001800000 */
[--C-:B------:R-:W-:Y:S01]  /*a470*/  FFMA.FTZ R143, R34, R9, -R49.reuse ;  /* 0x00000009228f7223 */ /* 0x100fe20000010831 */
[----:B------:R-:W-:Y:S01]  /*a480*/  FMNMX.FTZ R3, R24, R3, !PT ;  /* 0x0000000318037209 */ /* 0x000fe20007810000 */
[----:B------:R-:W-:Y:S01]  /*a490*/  FFMA.FTZ R149, R110, R9, -R49 ;  /* 0x000000096e957223 */ /* 0x000fe20000010831 */
[----:B------:R-:W-:-:S03]  /*a4a0*/  ISETP.GT.AND P3, PT, R57, 0x28, PT ;  /* 0x000000283900780c */ /* 0x000fc60003f64270 */
[----:B------:R-:W-:Y:S01]  /*a4b0*/  MUFU.TANH R27, R27 ;  /* 0x0000001b001b7308 */ /* 0x000fe20000002400 */
[----:B------:R-:W-:Y:S01]  /*a4c0*/  FSEL R104, R28, -INF , P4 ;  /* 0xff8000001c687808 */ /* 0x000fe20002000000 */
        /* <DEDUP_REMOVED lines=8> */
[-CC-:B------:R-:W-:Y:S01]  /*a550*/  FFMA.FTZ R28, R102, R9.reuse, -R49.reuse ;  /* 0x00000009661c7223 */ /* 0x180fe20000010831 */
[C---:B------:R-:W-:Y:S01]  /*a560*/  ISETP.GT.AND P3, PT, R57.reuse, 0x30, PT ;  /* 0x000000303900780c */ /* 0x040fe20003f64270 */
[--C-:B------:R-:W-:Y:S01]  /*a570*/  FFMA.FTZ R139, R50, R9, -R49.reuse ;  /* 0x00000009328b7223 */ /* 0x100fe20000010831 */
[----:B--2---:R-:W-:Y:S01]  /*a580*/  FSEL R32, R32, -INF , P4 ;  /* 0xff80000020207808 */ /* 0x004fe20002000000 */
[----:B------:R-:W0:Y:S01]  /*a590*/  MUFU.TANH R40, R40 ;  /* 0x0000002800287308 */ /* 0x000e220000002400 */
[----:B------:R-:W-:Y:S01]  /*a5a0*/  FMNMX.FTZ R3, R106, R3, !PT ;  /* 0x000000036a037209 */ /* 0x000fe20007810000 */
[-CC-:B------:R-:W-:Y:S01]  /*a5b0*/  FFMA.FTZ R26, R26, R9.reuse, -R49.reuse ;  /* 0x000000091a1a7223 */ /* 0x180fe20000010831 */
[----:B------:R-:W-:Y:S01]  /*a5c0*/  ISETP.GT.AND P4, PT, R57, 0x31, PT ;  /* 0x000000313900780c */ /* 0x000fe20003f84270 */
[-CC-:B------:R-:W-:Y:S01]  /*a5d0*/  FFMA.FTZ R30, R30, R9.reuse, -R49.reuse ;  /* 0x000000091e1e7223 */ /* 0x180fe20000010831 */
[----:B------:R-:W-:Y:S01]  /*a5e0*/  FSEL R102, R33, -INF , P3 ;  /* 0xff80000021667808 */ /* 0x000fe20001800000 */
[--C-:B------:R-:W-:Y:S01]  /*a5f0*/  FFMA.FTZ R137, R38, R9, -R49.reuse ;  /* 0x0000000926897223 */ /* 0x100fe20000010831 */
[----:B------:R-:W-:Y:S01]  /*a600*/  FMNMX.FTZ R3, R32, R3, !PT ;  /* 0x0000000320037209 */ /* 0x000fe20007810000 */
[----:B------:R-:W1:Y:S01]  /*a610*/  MUFU.TANH R67, R67 ;  /* 0x0000004300437308 */ /* 0x000e620000002400 */
[C---:B------:R-:W-:Y:S01]  /*a620*/  ISETP.GT.AND P3, PT, R57.reuse, 0x38, PT ;  /* 0x000000383900780c */ /* 0x040fe20003f64270 */
[----:B------:R2:W-:Y:S01]  /*a630*/  @!P1 SYNCS.ARRIVE.TRANS64.RED.A1T0 RZ, [R0+URZ], RZ ;  /* 0x000000ff00ff99a7 */ /* 0x0005e2000810043f */
[----:B---3--:R-:W-:Y:S01]  /*a640*/  FSEL R36, R36, -INF , P4 ;  /* 0xff80000024247808 */ /* 0x008fe20002000000 */
[--C-:B------:R-:W-:Y:S01]  /*a650*/  FFMA.FTZ R133, R52, R9, -R49.reuse ;  /* 0x0000000934857223 */ /* 0x100fe20000010831 */
[----:B------:R-:W-:Y:S01]  /*a660*/  FMNMX.FTZ R3, R102, R3, !PT ;  /* 0x0000000366037209 */ /* 0x000fe20007810000 */
[-CC-:B------:R-:W-:Y:S01]  /*a670*/  FFMA.FTZ R135, R56, R9.reuse, -R49.reuse ;  /* 0x0000000938877223 */ /* 0x180fe20000010831 */
[----:B------:R-:W-:Y:S01]  /*a680*/  ISETP.GT.AND P4, PT, R57, 0x39, PT ;  /* 0x000000393900780c */ /* 0x000fe20003f84270 */
[----:B------:R3:W-:Y:S01]  /*a690*/  MUFU.EX2 R12, R108 ;  /* 0x0000006c000c7308 */ /* 0x0007e20000000800 */
[----:B------:R-:W-:Y:S01]  /*a6a0*/  FSEL R46, R37, -INF , P3 ;  /* 0xff800000252e7808 */ /* 0x000fe20001800000 */
[--C-:B------:R-:W-:Y:S01]  /*a6b0*/  FFMA.FTZ R129, R62, R9, -R49.reuse ;  /* 0x000000093e817223 */ /* 0x100fe20000010831 */
[----:B------:R-:W-:Y:S01]  /*a6c0*/  FMNMX.FTZ R3, R36, R3, !PT ;  /* 0x0000000324037209 */ /* 0x000fe20007810000 */
[-CC-:B------:R-:W-:Y:S01]  /*a6d0*/  FFMA.FTZ R131, R70, R9.reuse, -R49.reuse ;  /* 0x0000000946837223 */ /* 0x180fe20000010831 */
[C---:B------:R-:W-:Y:S01]  /*a6e0*/  ISETP.GT.AND P3, PT, R57.reuse, 0x40, PT ;  /* 0x000000403900780c */ /* 0x040fe20003f64270 */
[--C-:B------:R-:W-:Y:S01]  /*a6f0*/  FFMA.FTZ R121, R60, R9, -R49.reuse ;  /* 0x000000093c797223 */ /* 0x100fe20000010831 */
[----:B0-----:R-:W-:Y:S01]  /*a700*/  FSEL R40, R40, -INF , P4 ;  /* 0xff80000028287808 */ /* 0x001fe20002000000 */
[----:B------:R-:W0:Y:S01]  /*a710*/  MUFU.TANH R61, R61 ;  /* 0x0000003d003d7308 */ /* 0x000e220000002400 */
[----:B------:R-:W-:Y:S01]  /*a720*/  FMNMX.FTZ R3, R46, R3, !PT ;  /* 0x000000032e037209 */ /* 0x000fe20007810000 */
[-CC-:B------:R-:W-:Y:S01]  /*a730*/  FFMA.FTZ R125, R82, R9.reuse, -R49.reuse ;  /* 0x00000009527d7223 */ /* 0x180fe20000010831 */
[----:B------:R-:W-:Y:S01]  /*a740*/  ISETP.GT.AND P4, PT, R57, 0x41, PT ;  /* 0x000000413900780c */ /* 0x000fe20003f84270 */
[-CC-:B------:R-:W-:Y:S01]  /*a750*/  FFMA.FTZ R127, R86, R9.reuse, -R49.reuse ;  /* 0x00000009567f7223 */ /* 0x180fe20000010831 */
[----:B---3--:R-:W-:Y:S01]  /*a760*/  FSEL R108, R41, -INF , P3 ;  /* 0xff800000296c7808 */ /* 0x008fe20001800000 */
[----:B------:R-:W-:Y:S01]  /*a770*/  FFMA.FTZ R123, R94, R9, -R49 ;  /* 0x000000095e7b7223 */ /* 0x000fe20000010831 */
[----:B------:R-:W-:Y:S01]  /*a780*/  FMNMX.FTZ R3, R40, R3, !PT ;  /* 0x0000000328037209 */ /* 0x000fe20007810000 */
[----:B------:R-:W3:Y:S01]  /*a790*/  MUFU.TANH R35, R35 ;  /* 0x0000002300237308 */ /* 0x000ee20000002400 */
[----:B------:R-:W-:Y:S01]  /*a7a0*/  ISETP.GT.AND P3, PT, R57, 0x48, PT ;  /* 0x000000483900780c */ /* 0x000fe20003f64270 */
[----:B------:R-:W-:Y:S01]  /*a7b0*/  ULDC UR4, c[0x0][0x9d8] ;  /* 0x0002760000047ab9 */ /* 0x000fe20000000800 */
[----:B------:R-:W-:-:S02]  /*a7c0*/  FSEL R44, R44, -INF , P4 ;  /* 0xff8000002c2c7808 */ /* 0x000fc40002000000 */
[----:B------:R-:W-:Y:S02]  /*a7d0*/  FMNMX.FTZ R3, R108, R3, !PT ;  /* 0x000000036c037209 */ /* 0x000fe40007810000 */
[----:B------:R-:W-:Y:S02]  /*a7e0*/  ISETP.GT.AND P4, PT, R57, 0x49, PT ;  /* 0x000000493900780c */ /* 0x000fe40003f84270 */
[----:B------:R-:W-:Y:S02]  /*a7f0*/  FSEL R34, R63, -INF , P3 ;  /* 0xff8000003f227808 */ /* 0x000fe40001800000 */
[----:B------:R-:W-:Y:S02]  /*a800*/  FMNMX.FTZ R3, R44, R3, !PT ;  /* 0x000000032c037209 */ /* 0x000fe40007810000 */
[----:B------:R-:W-:Y:S02]  /*a810*/  ISETP.GT.AND P3, PT, R57, 0x50, PT ;  /* 0x000000503900780c */ /* 0x000fe40003f64270 */
[----:B-1----:R-:W-:-:S02]  /*a820*/  FSEL R110, R67, -INF , P4 ;  /* 0xff800000436e7808 */ /* 0x002fc40002000000 */
[----:B------:R-:W-:Y:S02]  /*a830*/  FMNMX.FTZ R3, R34, R3, !PT ;  /* 0x0000000322037209 */ /* 0x000fe40007810000 */
[----:B------:R-:W-:Y:S02]  /*a840*/  ISETP.GT.AND P4, PT, R57, 0x51, PT ;  /* 0x000000513900780c */ /* 0x000fe40003f84270 */
[----:B------:R-:W-:Y:S02]  /*a850*/  FSEL R112, R59, -INF , P3 ;  /* 0xff8000003b707808 */ /* 0x000fe40001800000 */
[----:B------:R-:W-:Y:S01]  /*a860*/  FMNMX.FTZ R3, R110, R3, !PT ;  /* 0x000000036e037209 */ /* 0x000fe20007810000 */
[----:B------:R-:W1:Y:S01]  /*a870*/  MUFU.TANH R43, R43 ;  /* 0x0000002b002b7308 */ /* 0x000e620000002400 */
[----:B------:R-:W-:Y:S02]  /*a880*/  ISETP.GT.AND P3, PT, R57, 0x58, PT ;  /* 0x000000583900780c */ /* 0x000fe40003f64270 */
[----:B0-----:R-:W-:-:S02]  /*a890*/  FSEL R114, R61, -INF , P4 ;  /* 0xff8000003d727808 */ /* 0x001fc40002000000 */
[----:B------:R-:W-:Y:S02]  /*a8a0*/  FMNMX.FTZ R3, R112, R3, !PT ;  /* 0x0000000370037209 */ /* 0x000fe40007810000 */
[----:B------:R-:W-:Y:S01]  /*a8b0*/  ISETP.GT.AND P4, PT, R57, 0x59, PT ;  /* 0x000000593900780c */ /* 0x000fe20003f84270 */
[----:B------:R-:W0:Y:S01]  /*a8c0*/  MUFU.TANH R39, R39 ;  /* 0x0000002700277308 */ /* 0x000e220000002400 */
[----:B------:R-:W-:Y:S02]  /*a8d0*/  FSEL R116, R27, -INF , P3 ;  /* 0xff8000001b747808 */ /* 0x000fe40001800000 */
[----:B------:R-:W-:Y:S02]  /*a8e0*/  FMNMX.FTZ R3, R114, R3, !PT ;  /* 0x0000000372037209 */ /* 0x000fe40007810000 */
[----:B------:R-:W-:Y:S02]  /*a8f0*/  ISETP.GT.AND P3, PT, R57, 0x60, PT ;  /* 0x000000603900780c */ /* 0x000fe40003f64270 */
[----:B---3--:R-:W-:Y:S01]  /*a900*/  FSEL R118, R35, -INF , P4 ;  /* 0xff80000023767808 */ /* 0x008fe20002000000 */
[----:B------:R-:W3:Y:S01]  /*a910*/  MUFU.TANH R45, R45 ;  /* 0x0000002d002d7308 */ /* 0x000ee20000002400 */
[----:B------:R-:W-:-:S02]  /*a920*/  FMNMX.FTZ R3, R116, R3, !PT ;  /* 0x0000000374037209 */ /* 0x000fc40007810000 */
[----:B------:R-:W-:Y:S02]  /*a930*/  ISETP.GT.AND P4, PT, R57, 0x61, PT ;  /* 0x000000613900780c */ /* 0x000fe40003f84270 */
[----:B------:R-:W-:Y:S02]  /*a940*/  FSEL R120, R31, -INF , P3 ;  /* 0xff8000001f787808 */ /* 0x000fe40001800000 */
[----:B------:R-:W-:Y:S01]  /*a950*/  FMNMX.FTZ R3, R118, R3, !PT ;  /* 0x0000000376037209 */ /* 0x000fe20007810000 */
[----:B------:R-:W4:Y:S01]  /*a960*/  MUFU.TANH R47, R47 ;  /* 0x0000002f002f7308 */ /* 0x000f220000002400 */
[----:B------:R-:W-:Y:S02]  /*a970*/  ISETP.GT.AND P3, PT, R57, 0x68, PT ;  /* 0x000000683900780c */ /* 0x000fe40003f64270 */
[----:B-1----:R-:W-:Y:S02]  /*a980*/  FSEL R50, R43, -INF , P4 ;  /* 0xff8000002b327808 */ /* 0x002fe40002000000 */
[----:B------:R-:W-:-:S03]  /*a990*/  FMNMX.FTZ R3, R120, R3, !PT ;  /* 0x0000000378037209 */ /* 0x000fc60007810000 */
[----:B------:R-:W1:Y:S01]  /*a9a0*/  MUFU.TANH R51, R51 ;  /* 0x0000003300337308 */ /* 0x000e620000002400 */
[----:B------:R-:W-:Y:S02]  /*a9b0*/  ISETP.GT.AND P4, PT, R57, 0x69, PT ;  /* 0x000000693900780c */ /* 0x000fe40003f84270 */
[----:B0-----:R-:W-:Y:S02]  /*a9c0*/  FSEL R122, R39, -INF , P3 ;  /* 0xff800000277a7808 */ /* 0x001fe40001800000 */
[----:B------:R-:W-:-:S03]  /*a9d0*/  FMNMX.FTZ R3, R50, R3, !PT ;  /* 0x0000000332037209 */ /* 0x000fc60007810000 */
[----:B------:R-:W0:Y:S01]  /*a9e0*/  MUFU.TANH R53, R53 ;  /* 0x0000003500357308 */ /* 0x000e220000002400 */
[----:B------:R-:W-:Y:S02]  /*a9f0*/  ISETP.GT.AND P3, PT, R57, 0x70, PT ;  /* 0x000000703900780c */ /* 0x000fe40003f64270 */
[----:B---3--:R-:W-:Y:S02]  /*aa00*/  FSEL R124, R45, -INF , P4 ;  /* 0xff8000002d7c7808 */ /* 0x008fe40002000000 */
[----:B------:R-:W-:Y:S01]  /*aa10*/  FMNMX.FTZ R3, R122, R3, !PT ;  /* 0x000000037a037209 */ /* 0x000fe20007810000 */
[----:B------:R-:W3:Y:S02]  /*aa20*/  @P2 LDC R45, c[0x0][0x450] ;  /* 0x00011400ff2d2b82 */ /* 0x000ee40000000800 */
[----:B------:R-:W2:Y:S01]  /*aa30*/  MUFU.TANH R55, R55 ;  /* 0x0000003700377308 */ /* 0x000ea20000002400 */
[----:B------:R-:W-:Y:S02]  /*aa40*/  ISETP.GT.AND P4, PT, R57, 0x71, PT ;  /* 0x000000713900780c */ /* 0x000fe40003f84270 */
[----:B----4-:R-:W-:-:S02]  /*aa50*/  FSEL R126, R47, -INF , P3 ;  /* 0xff8000002f7e7808 */ /* 0x010fc40001800000 */
[----:B------:R-:W-:Y:S02]  /*aa60*/  FMNMX.FTZ R3, R124, R3, !PT ;  /* 0x000000037c037209 */ /* 0x000fe40007810000 */
[----:B------:R-:W-:Y:S02]  /*aa70*/  ISETP.GT.AND P3, PT, R57, 0x78, PT ;  /* 0x000000783900780c */ /* 0x000fe40003f64270 */
[----:B-1----:R-:W-:Y:S02]  /*aa80*/  FSEL R128, R51, -INF , P4 ;  /* 0xff80000033807808 */ /* 0x002fe40002000000 */
[----:B------:R-:W-:Y:S02]  /*aa90*/  FMNMX.FTZ R3, R126, R3, !PT ;  /* 0x000000037e037209 */ /* 0x000fe40007810000 */
[----:B------:R-:W-:Y:S02]  /*aaa0*/  ISETP.GT.AND P4, PT, R57, 0x79, PT ;  /* 0x000000793900780c */ /* 0x000fe40003f84270 */
[----:B0-----:R-:W-:-:S02]  /*aab0*/  FSEL R130, R53, -INF , P3 ;  /* 0xff80000035827808 */ /* 0x001fc40001800000 */
[----:B------:R-:W-:Y:S02]  /*aac0*/  FMNMX.FTZ R3, R128, R3, !PT ;  /* 0x0000000380037209 */ /* 0x000fe40007810000 */
[----:B--2---:R-:W-:Y:S02]  /*aad0*/  FSEL R132, R55, -INF , P4 ;  /* 0xff80000037847808 */ /* 0x004fe40002000000 */
[----:B------:R-:W-:-:S04]  /*aae0*/  FMNMX.FTZ R3, R130, R3, !PT ;  /* 0x0000000382037209 */ /* 0x000fc80007810000 */
[----:B------:R-:W-:-:S05]  /*aaf0*/  FMNMX.FTZ R3, R132, R3, !PT ;  /* 0x0000000384037209 */ /* 0x000fca0007810000 */
        /* <DEDUP_REMOVED lines=10> */
[----:B------:R-:W2:Y:S04]  /*aba0*/  MUFU.EX2 R145, R145 ;  /* 0x0000009100917308 */ /* 0x000ea80000000800 */
[-CC-:B------:R-:W-:Y:S01]  /*abb0*/  FFMA.FTZ R148, R68, R9.reuse, -R37.reuse ;  /* 0x0000000944947223 */ /* 0x180fe20000010825 */
[-CC-:B------:R-:W-:Y:S01]  /*abc0*/  FFMA.FTZ R3, R8, R9.reuse, -R37.reuse ;  /* 0x0000000908037223 */ /* 0x180fe20000010825 */
[-CC-:B------:R-:W-:Y:S01]  /*abd0*/  FFMA.FTZ R150, R72, R9.reuse, -R37.reuse ;  /* 0x0000000948967223 */ /* 0x180fe20000010825 */
[----:B-1----:R-:W-:Y:S01]  /*abe0*/  FADD.FTZ R8, R149, R64 ;  /* 0x0000004095087221 */ /* 0x002fe20000010000 */
[----:B------:R-:W1:Y:S01]  /*abf0*/  MUFU.EX2 R14, R14 ;  /* 0x0000000e000e7308 */ /* 0x000e620000000800 */
[----:B------:R-:W-:-:S02]  /*ac00*/  FFMA.FTZ R13, R76, R9, -R37 ;  /* 0x000000094c0d7223 */ /* 0x000fc40000010825 */
[----:B0-----:R-:W-:-:S05]  /*ac10*/  FADD.FTZ R35, R151, R8 ;  /* 0x0000000897237221 */ /* 0x001fca0000010000 */
[----:B------:R-:W-:Y:S01]  /*ac20*/  MUFU.EX2 R148, R148 ;  /* 0x0000009400947308 */ /* 0x000fe20000000800 */
[----:B------:R-:W-:-:S07]  /*ac30*/  FFMA.FTZ R144, R80, R9, -R37 ;  /* 0x0000000950907223 */ /* 0x000fce0000010825 */
[----:B------:R-:W0:Y:S01]  /*ac40*/  MUFU.EX2 R3, R3 ;  /* 0x0000000300037308 */ /* 0x000e220000000800 */
[----:B------:R-:W-:-:S07]  /*ac50*/  FADD.FTZ R8, R12, R35 ;  /* 0x000000230c087221 */ /* 0x000fce0000010000 */
[----:B------:R-:W4:Y:S01]  /*ac60*/  MUFU.EX2 R147, R147 ;  /* 0x0000009300937308 */ /* 0x000f220000000800 */
[----:B------:R-:W-:-:S07]  /*ac70*/  FFMA.FTZ R15, R84, R9, -R37 ;  /* 0x00000009540f7223 */ /* 0x000fce0000010825 */
[----:B------:R-:W3:Y:S01]  /*ac80*/  MUFU.EX2 R150, R150 ;  /* 0x0000009600967308 */ /* 0x000ee20000000800 */
[----:B--2---:R-:W-:Y:S01]  /*ac90*/  FADD.FTZ R39, R145, R8 ;  /* 0x0000000891277221 */ /* 0x004fe20000010000 */
[----:B------:R-:W-:-:S06]  /*aca0*/  FFMA.FTZ R31, R36, R9, -R37 ;  /* 0x00000009241f7223 */ /* 0x000fcc0000010825 */
[----:B------:R-:W2:Y:S01]  /*acb0*/  MUFU.EX2 R28, R28 ;  /* 0x0000001c001c7308 */ /* 0x000ea20000000800 */
[----:B------:R-:W-:Y:S01]  /*acc0*/  FFMA.FTZ R146, R98, R9, -R37 ;  /* 0x0000000962927223 */ /* 0x000fe20000010825 */
[----:B------:R-:W2:Y:S06]  /*acd0*/  @P2 LDC R36, c[0x0][0x44c] ;  /* 0x00011300ff242b82 */ /* 0x000eac0000000800 */
[----:B------:R-:W2:Y:S01]  /*ace0*/  MUFU.EX2 R13, R13 ;  /* 0x0000000d000d7308 */ /* 0x000ea20000000800 */
[----:B-1----:R-:W-:Y:S01]  /*acf0*/  FADD.FTZ R8, R14, R39 ;  /* 0x000000270e087221 */ /* 0x002fe20000010000 */
[----:B0-----:R-:W-:-:S06]  /*ad00*/  FADD.FTZ R41, R148, R3 ;  /* 0x0000000394297221 */ /* 0x001fcc0000010000 */
[----:B------:R-:W0:Y:S01]  /*ad10*/  MUFU.EX2 R141, R141 ;  /* 0x0000008d008d7308 */ /* 0x000e220000000800 */
[----:B------:R-:W-:-:S07]  /*ad20*/  FFMA.FTZ R25, R24, R9, -R37 ;  /* 0x0000000918197223 */ /* 0x000fce0000010825 */
[----:B------:R-:W1:Y:S01]  /*ad30*/  MUFU.EX2 R144, R144 ;  /* 0x0000009000907308 */ /* 0x000e620000000800 */
[----:B----4-:R-:W-:Y:S01]  /*ad40*/  FADD.FTZ R39, R147, R8 ;  /* 0x0000000893277221 */ /* 0x010fe20000010000 */
[----:B---3--:R-:W-:-:S06]  /*ad50*/  FADD.FTZ R8, R150, R41 ;  /* 0x0000002996087221 */ /* 0x008fcc0000010000 */
[----:B------:R-:W3:Y:S01]  /*ad60*/  MUFU.EX2 R26, R26 ;  /* 0x0000001a001a7308 */ /* 0x000ee20000000800 */
[----:B------:R-:W-:-:S07]  /*ad70*/  FFMA.FTZ R140, R100, R9, -R37 ;  /* 0x00000009648c7223 */ /* 0x000fce0000010825 */
[----:B------:R-:W4:Y:S01]  /*ad80*/  MUFU.EX2 R15, R15 ;  /* 0x0000000f000f7308 */ /* 0x000f220000000800 */
[----:B------:R-:W-:Y:S01]  /*ad90*/  FFMA.FTZ R29, R32, R9, -R37 ;  /* 0x00000009201d7223 */ /* 0x000fe20000010825 */
[----:B--2---:R-:W-:-:S06]  /*ada0*/  FADD.FTZ R32, R28, R39 ;  /* 0x000000271c207221 */ /* 0x004fcc0000010000 */
[----:B------:R-:W2:Y:S01]  /*adb0*/  MUFU.EX2 R143, R143 ;  /* 0x0000008f008f7308 */ /* 0x000ea20000000800 */
[----:B------:R-:W-:Y:S01]  /*adc0*/  FFMA.FTZ R38, R42, R9, -R49 ;  /* 0x000000092a267223 */ /* 0x000fe20000010831 */
[----:B------:R-:W-:-:S06]  /*add0*/  FADD.FTZ R41, R13, R8 ;  /* 0x000000080d297221 */ /* 0x000fcc0000010000 */
[----:B------:R-:W2:Y:S01]  /*ade0*/  MUFU.EX2 R146, R146 ;  /* 0x0000009200927308 */ /* 0x000ea20000000800 */
[----:B------:R-:W-:Y:S01]  /*adf0*/  FFMA.FTZ R27, R104, R9, -R37 ;  /* 0x00000009681b7223 */ /* 0x000fe20000010825 */
[----:B0-----:R-:W-:-:S06]  /*ae00*/  FADD.FTZ R43, R141, R32 ;  /* 0x000000208d2b7221 */ /* 0x001fcc0000010000 */
[----:B------:R-:W0:Y:S01]  /*ae10*/  MUFU.EX2 R30, R30 ;  /* 0x0000001e001e7308 */ /* 0x000e220000000800 */
[----:B-1----:R-:W-:Y:S01]  /*ae20*/  FADD.FTZ R0, R144, R41 ;  /* 0x0000002990007221 */ /* 0x002fe20000010000 */
[----:B------:R-:W-:-:S06]  /*ae30*/  FFMA.FTZ R142, R106, R9, -R37 ;  /* 0x000000096a8e7223 */ /* 0x000fcc0000010825 */
[----:B------:R-:W1:Y:S01]  /*ae40*/  MUFU.EX2 R25, R25 ;  /* 0x0000001900197308 */ /* 0x000e620000000800 */
[----:B---3--:R-:W-:Y:S01]  /*ae50*/  FADD.FTZ R8, R26, R43 ;  /* 0x0000002b1a087221 */ /* 0x008fe20000010000 */
[----:B------:R-:W-:-:S06]  /*ae60*/  FFMA.FTZ R42, R48, R9, -R49 ;  /* 0x00000009302a7223 */ /* 0x000fcc0000010831 */
[----:B------:R-:W3:Y:S01]  /*ae70*/  MUFU.EX2 R137, R137 ;  /* 0x0000008900897308 */ /* 0x000ee20000000800 */
[----:B----4-:R-:W-:-:S07]  /*ae80*/  FADD.FTZ R43, R15, R0 ;  /* 0x000000000f2b7221 */ /* 0x010fce0000010000 */
[----:B------:R-:W4:Y:S01]  /*ae90*/  MUFU.EX2 R140, R140 ;  /* 0x0000008c008c7308 */ /* 0x000f220000000800 */
[----:B--2---:R-:W-:Y:S01]  /*aea0*/  FADD.FTZ R41, R143, R8 ;  /* 0x000000088f297221 */ /* 0x004fe20000010000 */
[----:B------:R-:W-:-:S06]  /*aeb0*/  FADD.FTZ R0, R146, R43 ;  /* 0x0000002b92007221 */ /* 0x000fcc0000010000 */
[----:B------:R-:W2:Y:S01]  /*aec0*/  MUFU.EX2 R38, R38 ;  /* 0x0000002600267308 */ /* 0x000ea20000000800 */
[----:B------:R-:W-:Y:S01]  /*aed0*/  FFMA.FTZ R136, R102, R9, -R37 ;  /* 0x0000000966887223 */ /* 0x000fe20000010825 */
[----:B------:R-:W-:-:S06]  /*aee0*/  @P2 IMAD.HI.U32 R36, R95, R36, RZ ;  /* 0x000000245f242227 */ /* 0x000fcc00078e00ff */
[----:B------:R-:W2:Y:S01]  /*aef0*/  MUFU.EX2 R27, R27 ;  /* 0x0000001b001b7308 */ /* 0x000ea20000000800 */
[----:B0-----:R-:W-:Y:S01]  /*af00*/  FADD.FTZ R8, R30, R41 ;  /* 0x000000291e087221 */ /* 0x001fe20000010000 */
[----:B------:R-:W-:-:S06]  /*af10*/  FFMA.FTZ R48, R54, R9, -R49 ;  /* 0x0000000936307223 */ /* 0x000fcc0000010831 */
[----:B------:R-:W0:Y:S01]  /*af20*/  MUFU.EX2 R139, R139 ;  /* 0x0000008b008b7308 */ /* 0x000e220000000800 */
[----:B------:R-:W-:Y:S01]  /*af30*/  FFMA.FTZ R134, R34, R9, -R37 ;  /* 0x0000000922867223 */ /* 0x000fe20000010825 */
[----:B-1----:R-:W-:-:S06]  /*af40*/  FADD.FTZ R43, R25, R0 ;  /* 0x00000000192b7221 */ /* 0x002fcc0000010000 */
[----:B------:R-:W1:Y:S01]  /*af50*/  MUFU.EX2 R142, R142 ;  /* 0x0000008e008e7308 */ /* 0x000e620000000800 */
[----:B------:R-:W-:Y:S01]  /*af60*/  IMAD.MOV.U32 R34, RZ, RZ, R95 ;  /* 0x000000ffff227224 */ /* 0x000fe200078e005f */
[----:B------:R-:W-:Y:S01]  /*af70*/  @P2 SHF.R.U32.HI R34, RZ, R45, R36 ;  /* 0x0000002dff222219 */ /* 0x000fe20000011624 */
[----:B---3--:R-:W-:-:S05]  /*af80*/  FADD.FTZ R45, R137, R8 ;  /* 0x00000008892d7221 */ /* 0x008fca0000010000 */
[----:B------:R-:W3:Y:S01]  /*af90*/  MUFU.EX2 R42, R42 ;  /* 0x0000002a002a7308 */ /* 0x000ee20000000800 */
[----:B----4-:R-:W-:Y:S01]  /*afa0*/  FADD.FTZ R0, R140, R43 ;  /* 0x0000002b8c007221 */ /* 0x010fe20000010000 */
[----:B------:R-:W-:-:S06]  /*afb0*/  FFMA.FTZ R138, R46, R9, -R37 ;  /* 0x000000092e8a7223 */ /* 0x000fcc0000010825 */
[----:B------:R-:W4:Y:S01]  /*afc0*/  MUFU.EX2 R29, R29 ;  /* 0x0000001d001d7308 */ /* 0x000f220000000800 */
[----:B--2---:R-:W-:Y:S01]  /*afd0*/  FADD.FTZ R8, R38, R45 ;  /* 0x0000002d26087221 */ /* 0x004fe20000010000 */
[----:B------:R-:W-:-:S06]  /*afe0*/  FFMA.FTZ R52, R58, R9, -R49 ;  /* 0x000000093a347223 */ /* 0x000fcc0000010831 */
[----:B------:R-:W2:Y:S01]  /*aff0*/  MUFU.EX2 R133, R133 ;  /* 0x0000008500857308 */ /* 0x000ea20000000800 */
[----:B------:R-:W-:Y:S01]  /*b000*/  FADD.FTZ R45, R27, R0 ;  /* 0x000000001b2d7221 */ /* 0x000fe20000010000 */
[----:B------:R-:W-:-:S06]  /*b010*/  FFMA.FTZ R33, R40, R9, -R37 ;  /* 0x0000000928217223 */ /* 0x000fcc0000010825 */
[----:B------:R-:W2:Y:S01]  /*b020*/  MUFU.EX2 R136, R136 ;  /* 0x0000008800887308 */ /* 0x000ea20000000800 */
[----:B0-----:R-:W-:Y:S01]  /*b030*/  FADD.FTZ R47, R139, R8 ;  /* 0x000000088b2f7221 */ /* 0x001fe20000010000 */
[----:B-1----:R-:W-:-:S06]  /*b040*/  FADD.FTZ R0, R142, R45 ;  /* 0x0000002d8e007221 */ /* 0x002fcc0000010000 */
[----:B------:R-:W0:Y:S01]  /*b050*/  MUFU.EX2 R48, R48 ;  /* 0x0000003000307308 */ /* 0x000e220000000800 */
[----:B------:R-:W-:-:S07]  /*b060*/  FFMA.FTZ R24, R108, R9, -R37 ;  /* 0x000000096c187223 */ /* 0x000fce0000010825 */
[----:B------:R-:W1:Y:S01]  /*b070*/  MUFU.EX2 R31, R31 ;  /* 0x0000001f001f7308 */ /* 0x000e620000000800 */
[----:B---3--:R-:W-:Y:S01]  /*b080*/  FADD.FTZ R8, R42, R47 ;  /* 0x0000002f2a087221 */ /* 0x008fe20000010000 */
[----:B------:R-:W-:-:S06]  /*b090*/  FFMA.FTZ R54, R66, R9, -R49 ;  /* 0x0000000942367223 */ /* 0x000fcc0000010831 */
[----:B------:R-:W3:Y:S01]  /*b0a0*/  MUFU.EX2 R135, R135 ;  /* 0x0000008700877308 */ /* 0x000ee20000000800 */
[----:B----4-:R-:W-:Y:S01]  /*b0b0*/  FADD.FTZ R47, R29, R0 ;  /* 0x000000001d2f7221 */ /* 0x010fe20000010000 */
[----:B------:R-:W-:-:S06]  /*b0c0*/  FFMA.FTZ R35, R44, R9, -R37 ;  /* 0x000000092c237223 */ /* 0x000fcc0000010825 */
[----:B------:R-:W4:Y:S01]  /*b0d0*/  MUFU.EX2 R138, R138 ;  /* 0x0000008a008a7308 */ /* 0x000f220000000800 */
[----:B--2---:R-:W-:Y:S01]  /*b0e0*/  FADD.FTZ R45, R133, R8 ;  /* 0x00000008852d7221 */ /* 0x004fe20000010000 */
[----:B------:R-:W-:-:S06]  /*b0f0*/  FADD.FTZ R8, R136, R47 ;  /* 0x0000002f88087221 */ /* 0x000fcc0000010000 */
[----:B------:R-:W2:Y:S08]  /*b100*/  MUFU.EX2 R52, R52 ;  /* 0x0000003400347308 */ /* 0x000eb00000000800 */
[----:B------:R-:W2:Y:S01]  /*b110*/  MUFU.EX2 R33, R33 ;  /* 0x0000002100217308 */ /* 0x000ea20000000800 */
[----:B0-----:R-:W-:Y:S01]  /*b120*/  FADD.FTZ R36, R48, R45 ;  /* 0x0000002d30247221 */ /* 0x001fe20000010000 */
[----:B------:R-:W-:-:S06]  /*b130*/  FFMA.FTZ R56, R74, R9, -R49 ;  /* 0x000000094a387223 */ /* 0x000fcc0000010831 */
[----:B------:R-:W0:Y:S01]  /*b140*/  MUFU.EX2 R129, R129 ;  /* 0x0000008100817308 */ /* 0x000e220000000800 */
[----:B-1----:R-:W-:Y:S01]  /*b150*/  FADD.FTZ R47, R31, R8 ;  /* 0x000000081f2f7221 */ /* 0x002fe20000010000 */
[----:B------:R-:W-:-:S06]  /*b160*/  FFMA.FTZ R39, R110, R9, -R37 ;  /* 0x000000096e277223 */ /* 0x000fcc0000010825 */
[----:B------:R-:W1:Y:S01]  /*b170*/  MUFU.EX2 R24, R24 ;  /* 0x0000001800187308 */ /* 0x000e620000000800 */
[-CC-:B------:R-:W-:Y:S01]  /*b180*/  FFMA.FTZ R58, R78, R9.reuse, -R49.reuse ;  /* 0x000000094e3a7223 */ /* 0x180fe20000010831 */
[-CC-:B------:R-:W-:Y:S01]  /*b190*/  FFMA.FTZ R62, R88, R9.reuse, -R49.reuse ;  /* 0x00000009583e7223 */ /* 0x180fe20000010831 */
[-CC-:B------:R-:W-:Y:S01]  /*b1a0*/  FFMA.FTZ R60, R96, R9.reuse, -R49.reuse ;  /* 0x00000009603c7223 */ /* 0x180fe20000010831 */
[----:B------:R-:W-:-:S04]  /*b1b0*/  FFMA.FTZ R66, R90, R9, -R49 ;  /* 0x000000095a427223 */ /* 0x000fc80000010831 */
[----:B------:R-:W1:Y:S01]  /*b1c0*/  MUFU.EX2 R54, R54 ;  /* 0x0000003600367308 */ /* 0x000e620000000800 */
[----:B---3--:R-:W-:Y:S01]  /*b1d0*/  FADD.FTZ R49, R135, R36 ;  /* 0x0000002487317221 */ /* 0x008fe20000010000 */
[----:B----4-:R-:W-:-:S06]  /*b1e0*/  FADD.FTZ R40, R138, R47 ;  /* 0x0000002f8a287221 */ /* 0x010fcc0000010000 */
[----:B------:R-:W3:Y:S01]  /*b1f0*/  MUFU.EX2 R35, R35 ;  /* 0x0000002300237308 */ /* 0x000ee20000000800 */
[----:B------:R-:W-:Y:S01]  /*b200*/  FFMA.FTZ R32, R112, R9, -R37 ;  /* 0x0000000970207223 */ /* 0x000fe20000010825 */
[----:B--2---:R-:W-:-:S06]  /*b210*/  FADD.FTZ R8, R52, R49 ;  /* 0x0000003134087221 */ /* 0x004fcc0000010000 */
[----:B------:R-:W2:Y:S01]  /*b220*/  MUFU.EX2 R131, R131 ;  /* 0x0000008300837308 */ /* 0x000ea20000000800 */
[----:B------:R-:W-:Y:S01]  /*b230*/  FADD.FTZ R47, R33, R40 ;  /* 0x00000028212f7221 */ /* 0x000fe20000010000 */
[----:B------:R-:W-:-:S06]  /*b240*/  FFMA.FTZ R41, R114, R9, -R37 ;  /* 0x0000000972297223 */ /* 0x000fcc0000010825 */
[----:B------:R-:W4:Y:S01]  /*b250*/  MUFU.EX2 R134, R134 ;  /* 0x0000008600867308 */ /* 0x000f220000000800 */
[----:B0-----:R-:W-:Y:S01]  /*b260*/  FADD.FTZ R49, R129, R8 ;  /* 0x0000000881317221 */ /* 0x001fe20000010000 */
[----:B------:R-:W-:-:S06]  /*b270*/  F2FP.BF16.F32.PACK_AB R151, R12, R151 ;  /* 0x000000970c97723e */ /* 0x000fcc00000010ff */
[----:B------:R-:W0:Y:S01]  /*b280*/  MUFU.EX2 R56, R56 ;  /* 0x0000003800387308 */ /* 0x000e220000000800 */
[----:B------:R-:W-:Y:S01]  /*b290*/  IADD3 R44, R34, R91, -R93 ;  /* 0x0000005b222c7210 */ /* 0x000fe20007ffe85d */
[----:B-1----:R-:W-:-:S06]  /*b2a0*/  FADD.FTZ R12, R24, R47 ;  /* 0x0000002f180c7221 */ /* 0x002fcc0000010000 */
[----:B------:R-:W1:Y:S01]  /*b2b0*/  MUFU.EX2 R39, R39 ;  /* 0x0000002700277308 */ /* 0x000e620000000800 */
[----:B------:R-:W-:Y:S01]  /*b2c0*/  FFMA.FTZ R34, R116, R9, -R37 ;  /* 0x0000000974227223 */ /* 0x000fe20000010825 */
[----:B------:R-:W-:-:S06]  /*b2d0*/  FADD.FTZ R40, R54, R49 ;  /* 0x0000003136287221 */ /* 0x000fcc0000010000 */
[----:B------:R-:W1:Y:S01]  /*b2e0*/  MUFU.EX2 R125, R125 ;  /* 0x0000007d007d7308 */ /* 0x000e620000000800 */
[----:B---3--:R-:W-:Y:S01]  /*b2f0*/  FADD.FTZ R47, R35, R12 ;  /* 0x0000000c232f7221 */ /* 0x008fe20000010000 */
[----:B------:R-:W-:-:S06]  /*b300*/  FFMA.FTZ R43, R118, R9, -R37 ;  /* 0x00000009762b7223 */ /* 0x000fcc0000010825 */
[----:B------:R-:W3:Y:S01]  /*b310*/  MUFU.EX2 R32, R32 ;  /* 0x0000002000207308 */ /* 0x000ee20000000800 */
[----:B--2---:R-:W-:Y:S01]  /*b320*/  FADD.FTZ R49, R131, R40 ;  /* 0x0000002883317221 */ /* 0x004fe20000010000 */
[----:B----4-:R-:W-:-:S06]  /*b330*/  FADD.FTZ R12, R134, R47 ;  /* 0x0000002f860c7221 */ /* 0x010fcc0000010000 */
[----:B------:R-:W2:Y:S01]  /*b340*/  MUFU.EX2 R58, R58 ;  /* 0x0000003a003a7308 */ /* 0x000ea20000000800 */
[----:B------:R-:W-:-:S07]  /*b350*/  F2FP.BF16.F32.PACK_AB R145, R14, R145 ;  /* 0x000000910e91723e */ /* 0x000fce00000010ff */
[----:B------:R-:W4:Y:S01]  /*b360*/  MUFU.EX2 R41, R41 ;  /* 0x0000002900297308 */ /* 0x000f220000000800 */
[----:B------:R-:W-:Y:S01]  /*b370*/  FFMA.FTZ R120, R120, R9, -R37 ;  /* 0x0000000978787223 */ /* 0x000fe20000010825 */
[----:B0-----:R-:W-:-:S06]  /*b380*/  FADD.FTZ R14, R56, R49 ;  /* 0x00000031380e7221 */ /* 0x001fcc0000010000 */
[----:B------:R-:W0:Y:S01]  /*b390*/  MUFU.EX2 R127, R127 ;  /* 0x0000007f007f7308 */ /* 0x000e220000000800 */
[----:B-1----:R-:W-:-:S07]  /*b3a0*/  FADD.FTZ R47, R39, R12 ;  /* 0x0000000c272f7221 */ /* 0x002fce0000010000 */
[----:B------:R-:W1:Y:S01]  /*b3b0*/  MUFU.EX2 R34, R34 ;  /* 0x0000002200227308 */ /* 0x000e620000000800 */
[-CC-:B------:R-:W-:Y:S01]  /*b3c0*/  FFMA.FTZ R45, R124, R9.reuse, -R37.reuse ;  /* 0x000000097c2d7223 */ /* 0x180fe20000010825 */
[----:B------:R-:W-:Y:S01]  /*b3d0*/  FFMA.FTZ R50, R50, R9, -R37 ;  /* 0x0000000932327223 */ /* 0x000fe20000010825 */
[----:B------:R-:W-:-:S05]  /*b3e0*/  FADD.FTZ R49, R125, R14 ;  /* 0x0000000e7d317221 */ /* 0x000fca0000010000 */
        /* <DEDUP_REMOVED lines=8> */
[----:B------:R-:W-:Y:S01]  /*b470*/  FFMA.FTZ R36, R132, R9, -R37 ;  /* 0x0000000984247223 */ /* 0x000fe20000010825 */
[----:B--2---:R-:W-:Y:S01]  /*b480*/  FADD.FTZ R14, R58, R49 ;  /* 0x000000313a0e7221 */ /* 0x004fe20000010000 */
[----:B----4-:R-:W-:-:S05]  /*b490*/  FADD.FTZ R47, R41, R12 ;  /* 0x0000000c292f7221 */ /* 0x010fca0000010000 */
[----:B------:R-:W-:Y:S01]  /*b4a0*/  MUFU.EX2 R124, R120 ;  /* 0x00000078007c7308 */ /* 0x000fe20000000800 */
[----:B0-----:R-:W-:Y:S01]  /*b4b0*/  FADD.FTZ R49, R127, R14 ;  /* 0x0000000e7f317221 */ /* 0x001fe20000010000 */
[----:B-1----:R-:W-:-:S06]  /*b4c0*/  FADD.FTZ R12, R34, R47 ;  /* 0x0000002f220c7221 */ /* 0x002fcc0000010000 */
[----:B------:R-:W0:Y:S01]  /*b4d0*/  MUFU.EX2 R60, R60 ;  /* 0x0000003c003c7308 */ /* 0x000e220000000800 */
[----:B------:R-:W-:-:S07]  /*b4e0*/  SHF.R.S32.HI R51, RZ, 0x1f, R44 ;  /* 0x0000001fff337819 */ /* 0x000fce000001142c */
[----:B------:R-:W-:Y:S01]  /*b4f0*/  MUFU.EX2 R37, R50 ;  /* 0x0000003200257308 */ /* 0x000fe20000000800 */
[----:B------:R-:W-:Y:S01]  /*b500*/  FADD.FTZ R14, R62, R49 ;  /* 0x000000313e0e7221 */ /* 0x000fe20000010000 */
[----:B---3--:R-:W-:-:S06]  /*b510*/  FADD.FTZ R49, R43, R12 ;  /* 0x0000000c2b317221 */ /* 0x008fcc0000010000 */
[----:B------:R-:W1:Y:S01]  /*b520*/  MUFU.EX2 R123, R123 ;  /* 0x0000007b007b7308 */ /* 0x000e620000000800 */
[----:B------:R-:W-:-:S07]  /*b530*/  LEA.HI R8, R51, R44, RZ, 0x7 ;  /* 0x0000002c33087211 */ /* 0x000fce00078f38ff */
[----:B------:R-:W2:Y:S01]  /*b540*/  MUFU.EX2 R126, R122 ;  /* 0x0000007a007e7308 */ /* 0x000ea20000000800 */
[----:B------:R-:W-:-:S07]  /*b550*/  FADD.FTZ R51, R121, R14 ;  /* 0x0000000e79337221 */ /* 0x000fce0000010000 */
[----:B------:R-:W3:Y:S01]  /*b560*/  MUFU.EX2 R45, R45 ;  /* 0x0000002d002d7308 */ /* 0x000ee20000000800 */
[----:B0-----:R-:W-:-:S07]  /*b570*/  FADD.FTZ R12, R60, R51 ;  /* 0x000000333c0c7221 */ /* 0x001fce0000010000 */
[----:B------:R0:W4:Y:S01]  /*b580*/  MUFU.EX2 R120, R0 ;  /* 0x0000000000787308 */ /* 0x0001220000000800 */
[----:B-1----:R-:W-:Y:S01]  /*b590*/  FADD.FTZ R51, R123, R12 ;  /* 0x0000000c7b337221 */ /* 0x002fe20000010000 */
[----:B0-----:R-:W-:-:S06]  /*b5a0*/  FADD.FTZ R0, R124, R49 ;  /* 0x000000317c007221 */ /* 0x001fcc0000010000 */
[----:B------:R-:W0:Y:S01]  /*b5b0*/  MUFU.EX2 R47, R128 ;  /* 0x00000080002f7308 */ /* 0x000e220000000800 */
[----:B------:R-:W-:Y:S01]  /*b5c0*/  FADD.FTZ R49, R37, R0 ;  /* 0x0000000025317221 */ /* 0x000fe20000010000 */
[----:B------:R-:W-:-:S03]  /*b5d0*/  F2FP.BF16.F32.PACK_AB R150, R13, R150 ;  /* 0x000000960d96723e */ /* 0x000fc600000010ff */
[----:B--2---:R-:W-:-:S03]  /*b5e0*/  FADD.FTZ R12, R126, R49 ;  /* 0x000000317e0c7221 */ /* 0x004fc60000010000 */
[----:B------:R-:W1:Y:S01]  /*b5f0*/  MUFU.EX2 R122, R130 ;  /* 0x00000082007a7308 */ /* 0x000e620000000800 */
[----:B------:R-:W-:Y:S01]  /*b600*/  F2FP.BF16.F32.PACK_AB R148, R3, R148 ;  /* 0x000000940394723e */ /* 0x000fe200000010ff */
[----:B---3--:R-:W-:-:S06]  /*b610*/  FADD.FTZ R3, R45, R12 ;  /* 0x0000000c2d037221 */ /* 0x008fcc0000010000 */
[----:B------:R-:W2:Y:S01]  /*b620*/  MUFU.EX2 R13, R36 ;  /* 0x00000024000d7308 */ /* 0x000ea20000000800 */
[----:B----4-:R-:W-:Y:S01]  /*b630*/  FADD.FTZ R12, R120, R3 ;  /* 0x00000003780c7221 */ /* 0x010fe20000010000 */
[----:B------:R-:W-:-:S03]  /*b640*/  SHF.R.S32.HI R8, RZ, 0x7, R8 ;  /* 0x00000007ff087819 */ /* 0x000fc60000011408 */
[----:B0-----:R-:W-:Y:S01]  /*b650*/  FADD.FTZ R3, R47, R12 ;  /* 0x0000000c2f037221 */ /* 0x001fe20000010000 */
[----:B------:R-:W-:-:S03]  /*b660*/  VIMNMX R46, RZ, R8, !PT ;  /* 0x00000008ff2e7248 */ /* 0x000fc60007fe0100 */
[----:B-1----:R-:W-:Y:S02]  /*b670*/  FADD.FTZ R12, R122, R3 ;  /* 0x000000037a0c7221 */ /* 0x002fe40000010000 */
[----:B------:R0:W-:Y:S01]  /*b680*/  STL [R1+0x34], R46 ;  /* 0x0000342e01007387 */ /* 0x0001e20000100800 */
[----:B------:R-:W1:Y:S01]  /*b690*/  MUFU.EX2 R66, R66 ;  /* 0x0000004200427308 */ /* 0x000e620000000800 */
[----:B--2---:R-:W-:Y:S01]  /*b6a0*/  FADD.FTZ R3, R13, R12 ;  /* 0x0000000c0d037221 */ /* 0x004fe20000010000 */
[----:B------:R-:W-:-:S05]  /*b6b0*/  VIADD R12, R92, 0xfffffffe ;  /* 0xfffffffe5c0c7836 */ /* 0x000fca0000000000 */
[----:B------:R-:W-:Y:S02]  /*b6c0*/  ISETP.GE.AND P3, PT, R12, R46, PT ;  /* 0x0000002e0c00720c */ /* 0x000fe40003f66270 */
[----:B------:R-:W-:Y:S02]  /*b6d0*/  CS2R R118, SRZ ;  /* 0x0000000000767805 */ /* 0x000fe4000001ff00 */
[----:B------:R-:W-:Y:S02]  /*b6e0*/  F2FP.BF16.F32.PACK_AB R149, R64, R149 ;  /* 0x000000954095723e */ /* 0x000fe400000010ff */
[----:B------:R-:W-:Y:S02]  /*b6f0*/  CS2R R116, SRZ ;  /* 0x0000000000747805 */ /* 0x000fe4000001ff00 */
[----:B------:R-:W-:Y:S02]  /*b700*/  F2FP.BF16.F32.PACK_AB R147, R28, R147 ;  /* 0x000000931c93723e */ /* 0x000fe400000010ff */
[----:B------:R-:W-:-:S02]  /*b710*/  CS2R R114, SRZ ;  /* 0x0000000000727805 */ /* 0x000fc4000001ff00 */
[----:B------:R-:W-:Y:S01]  /*b720*/  F2FP.BF16.F32.PACK_AB R141, R26, R141 ;  /* 0x0000008d1a8d723e */ /* 0x000fe200000010ff */
[----:B-1----:R-:W-:Y:S01]  /*b730*/  FADD.FTZ R0, R66, R51 ;  /* 0x0000003342007221 */ /* 0x002fe20000010000 */
[----:B------:R-:W-:Y:S02]  /*b740*/  F2FP.BF16.F32.PACK_AB R143, R30, R143 ;  /* 0x0000008f1e8f723e */ /* 0x000fe400000010ff */
[----:B------:R-:W-:Y:S02]  /*b750*/  CS2R R112, SRZ ;  /* 0x0000000000707805 */ /* 0x000fe4000001ff00 */
[----:B------:R-:W-:Y:S02]  /*b760*/  F2FP.BF16.F32.PACK_AB R137, R38, R137 ;  /* 0x000000892689723e */ /* 0x000fe400000010ff */
[----:B------:R-:W-:Y:S02]  /*b770*/  CS2R R110, SRZ ;  /* 0x00000000006e7805 */ /* 0x000fe4000001ff00 */
[----:B------:R-:W-:-:S02]  /*b780*/  F2FP.BF16.F32.PACK_AB R139, R42, R139 ;  /* 0x0000008b2a8b723e */ /* 0x000fc400000010ff */
[----:B------:R-:W-:Y:S02]  /*b790*/  CS2R R108, SRZ ;  /* 0x00000000006c7805 */ /* 0x000fe4000001ff00 */
        /* <DEDUP_REMOVED lines=32> */
[----:B0-----:R-:W-:Y:S06]  /*b9a0*/  @!P3 BRA `(.L_x_14986) ;  /* 0x00000030006cb947 */ /* 0x001fec0003800000 */
[----:B------:R-:W-:Y:S02]  /*b9b0*/  IMAD.MOV.U32 R15, RZ, RZ, R11 ;  /* 0x000000ffff0f7224 */ /* 0x000fe400078e000b */
[----:B------:R-:W-:Y:S02]  /*b9c0*/  IMAD.MOV.U32 R13, RZ, RZ, R10 ;  /* 0x000000ffff0d7224 */ /* 0x000fe400078e000a */
[----:B------:R-:W-:Y:S02]  /*b9d0*/  IMAD.MOV.U32 R8, RZ, RZ, R23 ;  /* 0x000000ffff087224 */ /* 0x000fe400078e0017 */
[----:B------:R-:W-:Y:S02]  /*b9e0*/  IMAD.MOV.U32 R14, RZ, RZ, R18 ;  /* 0x000000ffff0e7224 */ /* 0x000fe400078e0012 */
[----:B------:R-:W-:-:S07]  /*b9f0*/  IMAD.MOV.U32 R119, RZ, RZ, RZ ;  /* 0x000000ffff777224 */ /* 0x000fce00078e00ff */
.L_x_14996:
        /* <DEDUP_REMOVED lines=11> */
.L_x_14988:
[----:B------:R-:W-:Y:S01]  /*bab0*/  IMAD R9, R18, 0x8, R2 ;  /* 0x0000000812097824 */ /* 0x000fe200078e0202 */
[----:B------:R-:W-:-:S04]  /*bac0*/  SHF.L.U32 R10, R23, 0x1f, RZ ;  /* 0x0000001f170a7819 */ /* 0x000fc800000006ff */
[----:B------:R0:W1:Y:S01]  /*bad0*/  SYNCS.PHASECHK.TRANS64.TRYWAIT P4, [R9+URZ+0x16830], R10 ;  /* 0x0168300a090075a7 */ /* 0x000062000808017f */
[----:B------:R-:W-:Y:S05]  /*bae0*/  @!P0 BRA `(.L_x_14989) ;  /* 0x0000000000048947 */ /* 0x000fea0003800000 */
[----:B------:R-:W-:Y:S01]  /*baf0*/  BPT.TRAP 0x1 ;  /* 0x000000040000795c */ /* 0x000fe20000300000 */
.L_x_14989:
[----:B------:R-:W-:Y:S04]  /*bb00*/  BSSY B0, `(.L_x_14987) ;  /* 0x0000004000007945 */ /* 0x000fe80003800000 */
[----:B-1----:R-:W-:Y:S05]  /*bb10*/  @P4 BRA `(.L_x_14990) ;  /* 0x0000000000084947 */ /* 0x002fea0003800000 */
[----:B------:R-:W1:Y:S02]  /*bb20*/  SYNCS.PHASECHK.TRANS64.TRYWAIT P4, [R9+URZ+0x16830], R10 ;  /* 0x0168300a090075a7 */ /* 0x000e64000808017f */
[----:B-1----:R-:W-:Y:S05]  /*bb30*/  @!P4 BRA `(.L_x_14991) ;  /* 0x000000ec0064c947 */ /* 0x002fea0003800000 */
.L_x_14990:
[----:B------:R-:W-:Y:S05]  /*bb40*/  BSYNC B0 ;  /* 0x0000000000007941 */ /* 0x000fea0003800000 */
.L_x_14987:
[----:B01----:R-:W2:Y:S01]  /*bb50*/  LDL R10, [R1+0x28] ;  /* 0x00002800010a7983 */ /* 0x003ea20000100800 */
[----:B------:R-:W0:Y:S01]  /*bb60*/  S2R R9, SR_TID.X ;  /* 0x0000000000097919 */ /* 0x000e220000002100 */
        /* <DEDUP_REMOVED lines=13> */
[----:B------:R-:W-:Y:S02]  /*bc40*/  MOV R11, 0x40000040 ;  /* 0x40000040000b7802 */ /* 0x000fe40000000f00 */
        /* <DEDUP_REMOVED lines=28> */
.L_x_14993:
[----:B------:R-:W-:Y:S01]  /*be10*/  SHF.L.U32 R8, R8, 0x1f, RZ ;  /* 0x0000001f08087819 */ /* 0x000fe200000006ff */
[----:B------:R-:W-:-:S04]  /*be20*/  IMAD R9, R14, 0x8, R2 ;  /* 0x000000080e097824 */ /* 0x000fc800078e0202 */
[----:B------:R0:W1:Y:S01]  /*be30*/  SYNCS.PHASECHK.TRANS64.TRYWAIT P3, [R9+URZ+0x16850], R8 ;  /* 0x01685008090075a7 */ /* 0x000062000806017f */
[----:B------:R-:W-:Y:S05]  /*be40*/  @!P0 BRA `(.L_x_14994) ;  /* 0x0000000000048947 */ /* 0x000fea0003800000 */
[----:B------:R-:W-:Y:S01]  /*be50*/  BPT.TRAP 0x1 ;  /* 0x000000040000795c */ /* 0x000fe20000300000 */
.L_x_14994:
[----:B-1----:R-:W-:Y:S05]  /*be60*/  @P3 BRA `(.L_x_14992) ;  /* 0x0000000000083947 */ /* 0x002fea0003800000 */
[----:B------:R-:W1:Y:S02]  /*be70*/  SYNCS.PHASECHK.TRANS64.TRYWAIT P3, [R9+URZ+0x16850], R8 ;  /* 0x01685008090075a7 */ /* 0x000e64000806017f */
[----:B-1----:R-:W-:Y:S05]  /*be80*/  @!P3 BRA `(.L_x_14995) ;  /* 0x000000e800a4b947 */ /* 0x002fea0003800000 */
.L_x_14992:
        /* <DEDUP_REMOVED lines=10> */
[----:B------:R-:W-:Y:S01]  /*bf30*/  FMUL.FTZ R35, R35, UR5 ;  /* 0x0000000523237c20 */ /* 0x000fe20008410000 */
[----:B------:R-:W-:-:S02]  /*bf40*/  IMAD R8, R14, 0x400, R8 ;  /* 0x000004000e087824 */ /* 0x000fc400078e0208 */
[----:B------:R-:W-:Y:S01]  /*bf50*/  FMUL.FTZ R30, R30, UR5 ;  /* 0x000000051e1e7c20 */ /* 0x000fe20008410000 */
[----:B------:R-:W0:Y:S01]  /*bf60*/  @P2 LDC R9, c[0x0][0x44c] ;  /* 0x00011300ff092b82 */ /* 0x000e220000000800 */
[----:B------:R-:W-:Y:S01]  /*bf70*/  FMUL.FTZ R26, R26, UR5 ;  /* 0x000000051a1a7c20 */ /* 0x000fe20008410000 */
[C---:B------:R-:W-:Y:S01]  /*bf80*/  VIADD R10, R8.reuse, 0x80 ;  /* 0x00000080080a7836 */ /* 0x040fe20000000000 */
[----:B------:R-:W-:Y:S01]  /*bf90*/  R2UR UR10, R8 ;  /* 0x00000000080a72ca */ /* 0x000fe200000e0000 */
[----:B------:R-:W-:Y:S01]  /*bfa0*/  FMUL.FTZ R27, R27, UR5 ;  /* 0x000000051b1b7c20 */ /* 0x000fe20008410000 */
[----:B------:R-:W-:Y:S01]  /*bfb0*/  FMUL.FTZ R41, R41, UR5 ;  /* 0x0000000529297c20 */ /* 0x000fe20008410000 */
[----:B------:R-:W-:Y:S01]  /*bfc0*/  FMUL.FTZ R68, R68, UR5 ;  /* 0x0000000544447c20 */ /* 0x000fe20008410000 */
[----:B------:R-:W-:-:S04]  /*bfd0*/  FMUL.FTZ R69, R69, UR5 ;  /* 0x0000000545457c20 */ /* 0x000fc80008410000 */
[----:B------:R-:W-:Y:S05]  /*bfe0*/  MUFU.TANH R41, R41 ;  /* 0x0000002900297308 */ /* 0x000fea0000002400 */
[----:B------:R-:W-:Y:S01]  /*bff0*/  HGMMA.64x64x16.F32.BF16 R88, R148, gdesc[UR8].tnspB, R88, gsb0 ;  /* 0x40e0000894587df0 */ /* 0x000fe20008001858 */
[----:B------:R-:W-:Y:S01]  /*c000*/  R2UR UR10, R10 ;  /* 0x000000000a0a72ca */ /* 0x000fe200000e0000 */
[----:B------:R-:W-:Y:S01]  /*c010*/  VIADD R10, R8, 0x100 ;  /* 0x00000100080a7836 */ /* 0x000fe20000000000 */
[----:B------:R-:W-:Y:S01]  /*c020*/  R2UR UR11, R11 ;  /* 0x000000000b0b72ca */ /* 0x000fe200000e0000 */
[----:B------:R-:W-:Y:S01]  /*c030*/  IMAD.MOV.U32 R11, RZ, RZ, 0x40000040 ;  /* 0x40000040ff0b7424 */ /* 0x000fe200078e00ff */
[----:B------:R-:W-:-:S02]  /*c040*/  WARPGROUP.DEPBAR.LE gsb0, 0x0 ;  /* 0x00008000000079c5 */ /* 0x000fc40000010000 */
[----:B------:R-:W-:Y:S01]  /*c050*/  WARPGROUP.ARRIVE ;  /* 0x00000000000079c5 */ /* 0x000fe20000000000 */
[----:B------:R-:W-:Y:S01]  /*c060*/  FMUL.FTZ R151, R39, UR5 ;  /* 0x0000000527977c20 */ /* 0x000fe20008410000 */
[----:B------:R1:W-:Y:S01]  /*c070*/  MUFU.TANH R150, R26 ;  /* 0x0000001a00967308 */ /* 0x0003e20000002400 */
[----:B------:R-:W-:-:S06]  /*c080*/  FMUL.FTZ R149, R43, UR5 ;  /* 0x000000052b957c20 */ /* 0x000fcc0008410000 */
[----:B------:R-:W-:Y:S01]  /*c090*/  HGMMA.64x64x16.F32.BF16 R88, R144, gdesc[UR8].tnspB, R88, gsb0 ;  /* 0x40e0000890587df0 */ /* 0x000fe20008001858 */
[----:B------:R-:W-:Y:S01]  /*c0a0*/  R2UR UR10, R10 ;  /* 0x000000000a0a72ca */ /* 0x000fe200000e0000 */
[----:B------:R-:W-:Y:S01]  /*c0b0*/  FMUL.FTZ R39, R49, UR5 ;  /* 0x0000000531277c20 */ /* 0x000fe20008410000 */
[----:B------:R-:W-:Y:S01]  /*c0c0*/  R2UR UR11, R11 ;  /* 0x000000000b0b72ca */ /* 0x000fe200000e0000 */
[----:B------:R-:W2:Y:S01]  /*c0d0*/  LDL R49, [R1+0x40] ;  /* 0x0000400001317983 */ /* 0x000ea20000100800 */
[----:B------:R-:W-:Y:S02]  /*c0e0*/  VIADD R10, R8, 0x180 ;  /* 0x00000180080a7836 */ /* 0x000fe40000000000 */
[----:B-1----:R-:W-:Y:S01]  /*c0f0*/  FMUL.FTZ R26, R33, UR5 ;  /* 0x00000005211a7c20 */ /* 0x002fe20008410000 */
[----:B------:R-:W-:Y:S01]  /*c100*/  IMAD.MOV.U32 R11, RZ, RZ, 0x40000040 ;  /* 0x40000040ff0b7424 */ /* 0x000fe200078e00ff */
[----:B------:R1:W-:Y:S01]  /*c110*/  MUFU.TANH R148, R27 ;  /* 0x0000001b00947308 */ /* 0x0003e20000002400 */
[----:B------:R-:W-:Y:S01]  /*c120*/  FMUL.FTZ R80, R80, UR5 ;  /* 0x0000000550507c20 */ /* 0x000fe20008410000 */
[----:B------:R-:W-:-:S06]  /*c130*/  FMUL.FTZ R84, R84, UR5 ;  /* 0x0000000554547c20 */ /* 0x000fcc0008410000 */
[----:B------:R-:W-:Y:S08]  /*c140*/  MUFU.TANH R151, R151 ;  /* 0x0000009700977308 */ /* 0x000ff00000002400 */
[----:B------:R-:W-:Y:S01]  /*c150*/  MUFU.TANH R149, R149 ;  /* 0x0000009500957308 */ /* 0x000fe20000002400 */
[----:B------:R-:W-:Y:S02]  /*c160*/  WARPGROUP.DEPBAR.LE gsb0, 0x0 ;  /* 0x00008000000079c5 */ /* 0x000fe40000010000 */
[----:B------:R-:W-:-:S05]  /*c170*/  WARPGROUP.ARRIVE ;  /* 0x00000000000079c5 */ /* 0x000fca0000000000 */
[----:B------:R3:W-:Y:S01]  /*c180*/  MUFU.TANH R147, R31 ;  /* 0x0000001f00937308 */ /* 0x0007e20000002400 */
[----:B------:R-:W-:Y:S01]  /*c190*/  FMUL.FTZ R146, R42, UR5 ;  /* 0x000000052a927c20 */ /* 0x000fe20008410000 */
[----:B------:R-:W-:Y:S01]  /*c1a0*/  FMUL.FTZ R33, R48, UR5 ;  /* 0x0000000530217c20 */ /* 0x000fe20008410000 */
[----:B------:R-:W4:Y:S01]  /*c1b0*/  LDL R42, [R1+0x30] ;  /* 0x00003000012a7983 */ /* 0x000f220000100800 */
[----:B-1----:R-:W-:Y:S01]  /*c1c0*/  FMUL.FTZ R27, R36, UR5 ;  /* 0x00000005241b7c20 */ /* 0x002fe20008410000 */
[----:B------:R-:W-:Y:S01]  /*c1d0*/  HGMMA.64x64x16.F32.BF16 R88, R140, gdesc[UR8].tnspB, R88, gsb0 ;  /* 0x40e000088c587df0 */ /* 0x000fe20008001858 */
[----:B------:R-:W-:Y:S01]  /*c1e0*/  R2UR UR10, R10 ;  /* 0x000000000a0a72ca */ /* 0x000fe200000e0000 */
[----:B------:R-:W-:Y:S01]  /*c1f0*/  FMUL.FTZ R10, R24, UR5 ;  /* 0x00000005180a7c20 */ /* 0x000fe20008410000 */
[----:B------:R1:W5:Y:S01]  /*c200*/  MUFU.TANH R145, R30 ;  /* 0x0000001e00917308 */ /* 0x0003620000002400 */
[----:B---3--:R-:W3:Y:S01]  /*c210*/  LDL R31, [R1+0x44] ;  /* 0x00004400011f7983 */ /* 0x008ee20000100800 */
[----:B------:R-:W-:Y:S01]  /*c220*/  R2UR UR11, R11 ;  /* 0x000000000b0b72ca */ /* 0x000fe200000e0000 */
[----:B------:R-:W-:Y:S01]  /*c230*/  FMUL.FTZ R11, R28, UR5 ;  /* 0x000000051c0b7c20 */ /* 0x000fe20008410000 */
[----:B------:R-:W-:Y:S01]  /*c240*/  FMUL.FTZ R24, R29, UR5 ;  /* 0x000000051d187c20 */ /* 0x000fe20008410000 */
[----:B------:R-:W-:Y:S01]  /*c250*/  FMUL.FTZ R28, R37, UR5 ;  /* 0x00000005251c7c20 */ /* 0x000fe20008410000 */
[----:B------:R-:W-:Y:S01]  /*c260*/  FMUL.FTZ R29, R40, UR5 ;  /* 0x00000005281d7c20 */ /* 0x000fe20008410000 */
[----:B------:R-:W-:Y:S01]  /*c270*/  FMUL.FTZ R144, R38, UR5 ;  /* 0x0000000526907c20 */ /* 0x000fe20008410000 */
[----:B------:R-:W-:Y:S01]  /*c280*/  MUFU.TANH R10, R10 ;  /* 0x0000000a000a7308 */ /* 0x000fe20000002400 */
[----:B-1----:R-:W1:Y:S07]  /*c290*/  @P2 LDC R30, c[0x0][0x450] ;  /* 0x00011400ff1e2b82 */ /* 0x002e6e0000000800 */
[----:B------:R-:W-:Y:S08]  /*c2a0*/  MUFU.TANH R11, R11 ;  /* 0x0000000b000b7308 */ /* 0x000ff00000002400 */
[----:B------:R-:W-:Y:S08]  /*c2b0*/  MUFU.TANH R24, R24 ;  /* 0x0000001800187308 */ /* 0x000ff00000002400 */
[----:B------:R-:W-:Y:S08]  /*c2c0*/  MUFU.TANH R26, R26 ;  /* 0x0000001a001a7308 */ /* 0x000ff00000002400 */
[----:B------:R-:W-:Y:S08]  /*c2d0*/  MUFU.TANH R27, R27 ;  /* 0x0000001b001b7308 */ /* 0x000ff00000002400 */
[----:B------:R-:W-:Y:S08]  /*c2e0*/  MUFU.TANH R39, R39 ;  /* 0x0000002700277308 */ /* 0x000ff00000002400 */
[----:B------:R-:W-:Y:S01]  /*c2f0*/  MUFU.TANH R146, R146 ;  /* 0x0000009200927308 */ /* 0x000fe20000002400 */
[----:B------:R-:W-:-:S07]  /*c300*/  WARPGROUP.DEPBAR.LE gsb0, 0x0 ;  /* 0x00008000000079c5 */ /* 0x000fce0000010000 */
[----:B------:R0:W1:Y:S01]  /*c310*/  MUFU.TANH R141, R34 ;  /* 0x00000022008d7308 */ /* 0x0000620000002400 */
[----:B------:R-:W-:-:S07]  /*c320*/  FMUL.FTZ R143, R25, UR5 ;  /* 0x00000005198f7c20 */ /* 0x000fce0008410000 */
[----:B------:R1:W1:Y:S01]  /*c330*/  MUFU.TANH R142, R35 ;  /* 0x00000023008e7308 */ /* 0x0002620000002400 */
[----:B0-----:R-:W3:Y:S01]  /*c340*/  LDL R34, [R1+0x2c] ;  /* 0x00002c0001227983 */ /* 0x001ee20000100800 */
[----:B------:R-:W-:Y:S01]  /*c350*/  WARPGROUP.ARRIVE ;  /* 0x00000000000079c5 */ /* 0x000fe20000000000 */
[----:B------:R-:W-:Y:S01]  /*c360*/  FMUL.FTZ R25, R32, UR5 ;  /* 0x0000000520197c20 */ /* 0x000fe20008410000 */
[----:B------:R-:W-:Y:S01]  /*c370*/  FMUL.FTZ R32, R44, UR5 ;  /* 0x000000052c207c20 */ /* 0x000fe20008410000 */
[----:B-----5:R-:W-:-:S03]  /*c380*/  IMAD.MOV.U32 R44, RZ, RZ, R145 ;  /* 0x000000ffff2c7224 */ /* 0x020fc600078e0091 */
[----:B------:R-:W-:Y:S01]  /*c390*/  HGMMA.64x64x16.F32.BF16 R88, R136, gdesc[UR8].tnspB, R88, gsb0 ;  /* 0x40e0000888587df0 */ /* 0x000fe20008001858 */
[----:B-1----:R-:W4:Y:S01]  /*c3a0*/  LDL R35, [R1+0x20] ;  /* 0x0000200001237983 */ /* 0x002f220000100800 */
[----:B------:R-:W0:Y:S01]  /*c3b0*/  MUFU.TANH R143, R143 ;  /* 0x0000008f008f7308 */ /* 0x000e220000002400 */
[----:B------:R-:W-:Y:S02]  /*c3c0*/  IMAD.MOV.U32 R43, RZ, RZ, R141 ;  /* 0x000000ffff2b7224 */ /* 0x000fe400078e008d */
[----:B------:R-:W-:-:S05]  /*c3d0*/  IMAD.MOV.U32 R48, RZ, RZ, R142 ;  /* 0x000000ffff307224 */ /* 0x000fca00078e008e */
[----:B------:R-:W1:Y:S01]  /*c3e0*/  MUFU.TANH R25, R25 ;  /* 0x0000001900197308 */ /* 0x000e620000002400 */
[----:B------:R-:W-:-:S04]  /*c3f0*/  IMAD.MOV.U32 R142, RZ, RZ, -0x80 ;  /* 0xffffff80ff8e7424 */ /* 0x000fc800078e00ff */
[----:B------:R-:W-:Y:S02]  /*c400*/  IMAD R142, R12, R142, 0x1 ;  /* 0x000000010c8e7424 */ /* 0x000fe400078e028e */
[----:B------:R-:W-:Y:S01]  /*c410*/  FMUL.FTZ R141, R51, UR5 ;  /* 0x00000005338d7c20 */ /* 0x000fe20008410000 */
[----:B------:R-:W-:Y:S02]  /*c420*/  IMAD.MOV.U32 R51, RZ, RZ, R44 ;  /* 0x000000ffff337224 */ /* 0x000fe400078e002c */
[----:B------:R-:W-:Y:S01]  /*c430*/  FMUL.FTZ R40, R45, UR5 ;  /* 0x000000052d287c20 */ /* 0x000fe20008410000 */
[----:B------:R-:W-:Y:S02]  /*c440*/  IMAD.MOV.U32 R45, RZ, RZ, R147 ;  /* 0x000000ffff2d7224 */ /* 0x000fe400078e0093 */
[----:B------:R-:W-:Y:S01]  /*c450*/  FMUL.FTZ R147, R47, UR5 ;  /* 0x000000052f937c20 */ /* 0x000fe20008410000 */
[----:B------:R-:W-:Y:S01]  /*c460*/  FMUL.FTZ R47, R52, UR5 ;  /* 0x00000005342f7c20 */ /* 0x000fe20008410000 */
[----:B------:R-:W-:Y:S01]  /*c470*/  MUFU.TANH R28, R28 ;  /* 0x0000001c001c7308 */ /* 0x000fe20000002400 */
[----:B------:R-:W-:-:S02]  /*c480*/  IMAD.MOV.U32 R52, RZ, RZ, R45 ;  /* 0x000000ffff347224 */ /* 0x000fc400078e002d */
[----:B------:R-:W-:Y:S01]  /*c490*/  FMUL.FTZ R38, R53, UR5 ;  /* 0x0000000535267c20 */ /* 0x000fe20008410000 */
[----:B------:R-:W-:Y:S02]  /*c4a0*/  IMAD.MOV.U32 R53, RZ, RZ, R48 ;  /* 0x000000ffff357224 */ /* 0x000fe400078e0030 */
[----:B------:R-:W-:Y:S02]  /*c4b0*/  IMAD.MOV.U32 R48, RZ, RZ, R43 ;  /* 0x000000ffff307224 */ /* 0x000fe400078e002b */
[----:B------:R-:W5:Y:S08]  /*c4c0*/  MUFU.TANH R29, R29 ;  /* 0x0000001d001d7308 */ /* 0x000f700000002400 */
[----:B------:R-:W5:Y:S08]  /*c4d0*/  MUFU.TANH R32, R32 ;  /* 0x0000002000207308 */ /* 0x000f700000002400 */
[----:B------:R-:W5:Y:S01]  /*c4e0*/  MUFU.TANH R40, R40 ;  /* 0x0000002800287308 */ /* 0x000f620000002400 */
[----:B------:R-:W-:-:S07]  /*c4f0*/  FMUL.FTZ R37, R57, UR5 ;  /* 0x0000000539257c20 */ /* 0x000fce0008410000 */
[----:B------:R-:W5:Y:S01]  /*c500*/  MUFU.TANH R33, R33 ;  /* 0x0000002100217308 */ /* 0x000f620000002400 */
[----:B------:R-:W-:Y:S02]  /*c510*/  IMAD.MOV.U32 R57, RZ, RZ, R48 ;  /* 0x000000ffff397224 */ /* 0x000fe400078e0030 */
[----:B------:R-:W-:Y:S01]  /*c520*/  FMUL.FTZ R145, R46, UR5 ;  /* 0x000000052e917c20 */ /* 0x000fe20008410000 */
[----:B------:R-:W-:-:S04]  /*c530*/  FMUL.FTZ R46, R56, UR5 ;  /* 0x00000005382e7c20 */ /* 0x000fc80008410000 */
[----:B------:R-:W5:Y:S01]  /*c540*/  MUFU.TANH R47, R47 ;  /* 0x0000002f002f7308 */ /* 0x000f620000002400 */
[----:B------:R-:W-:-:S07]  /*c550*/  FMUL.FTZ R36, R60, UR5 ;  /* 0x000000053c247c20 */ /* 0x000fce0008410000 */
[----:B------:R-:W-:Y:S01]  /*c560*/  MUFU.TANH R144, R144 ;  /* 0x0000009000907308 */ /* 0x000fe20000002400 */
[----:B--2---:R-:W-:Y:S02]  /*c570*/  IMAD R142, R49, -0x2, R142 ;  /* 0xfffffffe318e7824 */ /* 0x004fe400078e028e */
[----:B------:R-:W-:-:S05]  /*c580*/  FMUL.FTZ R49, R72, UR5 ;  /* 0x0000000548317c20 */ /* 0x000fca0008410000 */
[----:B------:R-:W2:Y:S01]  /*c590*/  MUFU.TANH R38, R38 ;  /* 0x0000002600267308 */ /* 0x000ea20000002400 */
[----:B------:R-:W-:Y:S02]  /*c5a0*/  WARPGROUP.DEPBAR.LE gsb0, 0x0 ;  /* 0x00008000000079c5 */ /* 0x000fe40000010000 */
[----:B------:R-:W-:Y:S01]  /*c5b0*/  FMUL.FTZ R139, R55, UR5 ;  /* 0x00000005378b7c20 */ /* 0x000fe20008410000 */
[----:B------:R-:W-:-:S04]  /*c5c0*/  IMAD.MOV.U32 R55, RZ, RZ, R51 ;  /* 0x000000ffff377224 */ /* 0x000fc800078e0033 */
[----:B------:R-:W2:Y:S08]  /*c5d0*/  MUFU.TANH R46, R46 ;  /* 0x0000002e002e7308 */ /* 0x000eb00000002400 */
[----:B------:R-:W2:Y:S08]  /*c5e0*/  MUFU.TANH R37, R37 ;  /* 0x0000002500257308 */ /* 0x000eb00000002400 */
[----:B------:R-:W2:Y:S01]  /*c5f0*/  MUFU.TANH R36, R36 ;  /* 0x0000002400247308 */ /* 0x000ea20000002400 */
[----:B------:R-:W-:Y:S01]  /*c600*/  FMUL.FTZ R140, R50, UR5 ;  /* 0x00000005328c7c20 */ /* 0x000fe20008410000 */
[----:B------:R-:W-:Y:S01]  /*c610*/  FMUL.FTZ R50, R73, UR5 ;  /* 0x0000000549327c20 */ /* 0x000fe20008410000 */
[----:B------:R-:W-:-:S02]  /*c620*/  IMAD.MOV.U32 R73, RZ, RZ, R53 ;  /* 0x000000ffff497224 */ /* 0x000fc400078e0035 */
[----:B------:R-:W-:Y:S01]  /*c630*/  FMUL.FTZ R53, R77, UR5 ;  /* 0x000000054d357c20 */ /* 0x000fe20008410000 */
[----:B------:R-:W-:Y:S02]  /*c640*/  IMAD.MOV.U32 R56, RZ, RZ, R52 ;  /* 0x000000ffff387224 */ /* 0x000fe400078e0034 */
[----:B------:R-:W-:Y:S01]  /*c650*/  FMUL.FTZ R52, R76, UR5 ;  /* 0x000000054c347c20 */ /* 0x000fe20008410000 */
[----:B------:R-:W-:Y:S08]  /*c660*/  MUFU.TANH R49, R49 ;  /* 0x0000003100317308 */ /* 0x000ff00000002400 */
[----:B------:R-:W-:Y:S01]  /*c670*/  MUFU.TANH R50, R50 ;  /* 0x0000003200327308 */ /* 0x000fe20000002400 */
[----:B---3--:R-:W-:-:S04]  /*c680*/  IMAD.IADD R31, R31, 0x1, R34 ;  /* 0x000000011f1f7824 */ /* 0x008fc800078e0222 */
[----:B------:R-:W-:-:S04]  /*c690*/  @P2 IMAD.HI.U32 R34, R31, R9, RZ ;  /* 0x000000091f222227 */ /* 0x000fc800078e00ff */
[----:B------:R-:W-:Y:S01]  /*c6a0*/  IMAD.MOV.U32 R9, RZ, RZ, R31 ;  /* 0x000000ffff097224 */ /* 0x000fe200078e001f */
[----:B------:R-:W-:-:S05]  /*c6b0*/  @P2 SHF.R.U32.HI R9, RZ, R30, R34 ;  /* 0x0000001eff092219 */ /* 0x000fca0000011622 */
[----:B------:R-:W3:Y:S01]  /*c6c0*/  SHFL.IDX PT, R34, R9, RZ, 0x1c1f ;  /* 0x001c1fff09227589 */ /* 0x000ee200000e0000 */
[----:B----4-:R-:W-:-:S05]  /*c6d0*/  IADD3 R142, -R35, R142, R42 ;  /* 0x0000008e238e7210 */ /* 0x010fca0007ffe12a */
[----:B---3--:R-:W-:-:S05]  /*c6e0*/  IMAD.IADD R34, R142, 0x1, R34 ;  /* 0x000000018e227824 */ /* 0x008fca00078e0222 */
[C---:B------:R-:W-:Y:S02]  /*c6f0*/  ISETP.GT.AND P3, PT, R34.reuse, RZ, PT ;  /* 0x000000ff2200720c */ /* 0x040fe40003f64270 */
[----:B------:R-:W-:Y:S02]  /*c700*/  ISETP.GT.AND P4, PT, R34, 0x1, PT ;  /* 0x000000012200780c */ /* 0x000fe40003f84270 */
[----:B------:R-:W-:Y:S02]  /*c710*/  FSEL R44, R10, -INF , P3 ;  /* 0xff8000000a2c7808 */ /* 0x000fe40001800000 */
[----:B------:R-:W-:Y:S02]  /*c720*/  ISETP.GT.AND P3, PT, R34, 0x8, PT ;  /* 0x000000082200780c */ /* 0x000fe40003f64270 */
[----:B0-----:R-:W-:Y:S02]  /*c730*/  FSEL R143, R143, -INF , P4 ;  /* 0xff8000008f8f7808 */ /* 0x001fe40002000000 */
[----:B------:R-:W-:Y:S01]  /*c740*/  FMNMX.FTZ R42, R44, R13, !PT ;  /* 0x0000000d2c2a7209 */ /* 0x000fe20007810000 */
[----:B------:R0:W-:Y:S01]  /*c750*/  MUFU.TANH R10, R68 ;  /* 0x00000044000a7308 */ /* 0x0001e20000002400 */
[----:B------:R-:W-:-:S02]  /*c760*/  ISETP.GT.AND P4, PT, R34, 0x9, PT ;  /* 0x000000092200780c */ /* 0x000fc40003f84270 */
[----:B------:R-:W-:Y:S02]  /*c770*/  FMNMX.FTZ R42, R143, R42, !PT ;  /* 0x0000002a8f2a7209 */ /* 0x000fe40007810000 */
[----:B------:R-:W-:Y:S02]  /*c780*/  FSEL R45, R24, -INF , P4 ;  /* 0xff800000182d7808 */ /* 0x000fe40002000000 */
[----:B0-----:R-:W-:Y:S02]  /*c790*/  FSEL R68, R11, -INF , P3 ;  /* 0xff8000000b447808 */ /* 0x001fe40001800000 */
[----:B------:R-:W-:Y:S02]  /*c7a0*/  ISETP.GT.AND P3, PT, R34, 0x10, PT ;  /* 0x000000102200780c */ /* 0x000fe40003f64270 */
[----:B------:R-:W-:Y:S02]  /*c7b0*/  FMNMX.FTZ R42, R68, R42, !PT ;  /* 0x0000002a442a7209 */ /* 0x000fe40007810000 */
[----:B------:R-:W-:-:S02]  /*c7c0*/  ISETP.GT.AND P4, PT, R34, 0x11, PT ;  /* 0x000000112200780c */ /* 0x000fc40003f84270 */
[----:B-1----:R-:W-:Y:S02]  /*c7d0*/  FSEL R43, R25, -INF , P3 ;  /* 0xff800000192b7808 */ /* 0x002fe40001800000 */
        /* <DEDUP_REMOVED lines=8> */
[----:B------:R0:W-:Y:S01]  /*c860*/  MUFU.TANH R11, R69 ;  /* 0x00000045000b7308 */ /* 0x0001e20000002400 */
[----:B------:R-:W-:Y:S02]  /*c870*/  ISETP.GT.AND P3, PT, R34, 0x20, PT ;  /* 0x000000202200780c */ /* 0x000fe40003f64270 */
[----:B------:R-:W-:Y:S02]  /*c880*/  FMNMX.FTZ R24, R42, R24, !PT ;  /* 0x000000182a187209 */ /* 0x000fe40007810000 */
[----:B-----5:R-:W-:Y:S02]  /*c890*/  FSEL R72, R29, -INF , P3 ;  /* 0xff8000001d487808 */ /* 0x020fe40001800000 */
[----:B0-----:R-:W-:-:S02]  /*c8a0*/  FSEL R69, R28, -INF , P4 ;  /* 0xff8000001c457808 */ /* 0x001fc40002000000 */
[C---:B------:R-:W-:Y:S02]  /*c8b0*/  ISETP.GT.AND P4, PT, R34.reuse, 0x21, PT ;  /* 0x000000212200780c */ /* 0x040fe40003f84270 */
[----:B------:R-:W-:Y:S02]  /*c8c0*/  FMNMX.FTZ R24, R69, R24, !PT ;  /* 0x0000001845187209 */ /* 0x000fe40007810000 */
[----:B------:R-:W-:Y:S02]  /*c8d0*/  ISETP.GT.AND P3, PT, R34, 0x28, PT ;  /* 0x000000282200780c */ /* 0x000fe40003f64270 */
[----:B------:R-:W-:Y:S02]  /*c8e0*/  FSEL R41, R41, -INF , P4 ;  /* 0xff80000029297808 */ /* 0x000fe40002000000 */
[----:B------:R-:W-:Y:S02]  /*c8f0*/  FMNMX.FTZ R24, R72, R24, !PT ;  /* 0x0000001848187209 */ /* 0x000fe40007810000 */
[----:B------:R-:W-:-:S02]  /*c900*/  ISETP.GT.AND P4, PT, R34, 0x29, PT ;  /* 0x000000292200780c */ /* 0x000fc40003f84270 */
[----:B------:R-:W-:Y:S02]  /*c910*/  FSEL R48, R32, -INF , P3 ;  /* 0xff80000020307808 */ /* 0x000fe40001800000 */
[----:B------:R-:W-:Y:S02]  /*c920*/  FMNMX.FTZ R24, R41, R24, !PT ;  /* 0x0000001829187209 */ /* 0x000fe40007810000 */
[----:B------:R-:W-:Y:S02]  /*c930*/  ISETP.GT.AND P3, PT, R34, 0x30, PT ;  /* 0x000000302200780c */ /* 0x000fe40003f64270 */
[----:B------:R-:W-:Y:S02]  /*c940*/  FSEL R40, R40, -INF , P4 ;  /* 0xff80000028287808 */ /* 0x000fe40002000000 */
[----:B------:R-:W-:Y:S02]  /*c950*/  FMNMX.FTZ R24, R48, R24, !PT ;  /* 0x0000001830187209 */ /* 0x000fe40007810000 */
[----:B------:R-:W-:-:S02]  /*c960*/  IADD3 R30, R8, 0x200, RZ ;  /* 0x00000200081e7810 */ /* 0x000fc40007ffe0ff */
[----:B------:R-:W-:Y:S02]  /*c970*/  ISETP.GT.AND P4, PT, R34, 0x31, PT ;  /* 0x000000312200780c */ /* 0x000fe40003f84270 */
[----:B------:R-:W-:Y:S02]  /*c980*/  FSEL R51, R33, -INF , P3 ;  /* 0xff80000021337808 */ /* 0x000fe40001800000 */
[----:B------:R-:W-:Y:S01]  /*c990*/  FMNMX.FTZ R24, R40, R24, !PT ;  /* 0x0000001828187209 */ /* 0x000fe20007810000 */
[----:B------:R-:W-:Y:S01]  /*c9a0*/  IMAD.MOV.U32 R31, RZ, RZ, 0x40000040 ;  /* 0x40000040ff1f7424 */ /* 0x000fe200078e00ff */
[----:B------:R-:W-:Y:S01]  /*c9b0*/  R2UR UR10, R30 ;  /* 0x000000001e0a72ca */ /* 0x000fe200000e0000 */
[----:B------:R-:W-:Y:S01]  /*c9c0*/  FMUL.FTZ R30, R61, UR5 ;  /* 0x000000053d1e7c20 */ /* 0x000fe20008410000 */
[----:B------:R-:W-:Y:S02]  /*c9d0*/  ISETP.GT.AND P3, PT, R34, 0x38, PT ;  /* 0x000000382200780c */ /* 0x000fe40003f64270 */
[----:B------:R-:W-:-:S02]  /*c9e0*/  FSEL R39, R39, -INF , P4 ;  /* 0xff80000027277808 */ /* 0x000fc40002000000 */
[----:B------:R-:W-:Y:S02]  /*c9f0*/  FMNMX.FTZ R24, R51, R24, !PT ;  /* 0x0000001833187209 */ /* 0x000fe40007810000 */
[----:B------:R-:W-:Y:S01]  /*ca00*/  R2UR UR11, R31 ;  /* 0x000000001f0b72ca */ /* 0x000fe200000e0000 */
[----:B------:R-:W-:Y:S01]  /*ca10*/  FMUL.FTZ R31, R64, UR5 ;  /* 0x00000005401f7c20 */ /* 0x000fe20008410000 */
[C---:B------:R-:W-:Y:S02]  /*ca20*/  ISETP.GT.AND P4, PT, R34.reuse, 0x39, PT ;  /* 0x000000392200780c */ /* 0x040fe40003f84270 */
[----:B------:R-:W-:Y:S02]  /*ca30*/  FSEL R47, R47, -INF , P3 ;  /* 0xff8000002f2f7808 */ /* 0x000fe40001800000 */
[----:B------:R-:W-:Y:S01]  /*ca40*/  FMNMX.FTZ R24, R39, R24, !PT ;  /* 0x0000001827187209 */ /* 0x000fe20007810000 */
[----:B------:R-:W0:Y:S01]  /*ca50*/  MUFU.TANH R30, R30 ;  /* 0x0000001e001e7308 */ /* 0x000e220000002400 */
[----:B------:R-:W-:-:S02]  /*ca60*/  ISETP.GT.AND P3, PT, R34, 0x40, PT ;  /* 0x000000402200780c */ /* 0x000fc40003f64270 */
[----:B--2---:R-:W-:Y:S02]  /*ca70*/  FSEL R38, R38, -INF , P4 ;  /* 0xff80000026267808 */ /* 0x004fe40002000000 */
[----:B------:R-:W-:Y:S02]  /*ca80*/  FMNMX.FTZ R24, R47, R24, !PT ;  /* 0x000000182f187209 */ /* 0x000fe40007810000 */
[----:B------:R-:W-:Y:S01]  /*ca90*/  ISETP.GT.AND P4, PT, R34, 0x41, PT ;  /* 0x000000412200780c */ /* 0x000fe20003f84270 */
[----:B------:R-:W1:Y:S01]  /*caa0*/  MUFU.TANH R31, R31 ;  /* 0x0000001f001f7308 */ /* 0x000e620000002400 */
[----:B------:R-:W-:Y:S02]  /*cab0*/  FSEL R46, R46, -INF , P3 ;  /* 0xff8000002e2e7808 */ /* 0x000fe40001800000 */
[----:B------:R-:W-:Y:S02]  /*cac0*/  FMNMX.FTZ R24, R38, R24, !PT ;  /* 0x0000001826187209 */ /* 0x000fe40007810000 */
[----:B------:R-:W-:-:S02]  /*cad0*/  ISETP.GT.AND P3, PT, R34, 0x48, PT ;  /* 0x000000482200780c */ /* 0x000fc40003f64270 */
[----:B------:R-:W-:Y:S01]  /*cae0*/  FSEL R37, R37, -INF , P4 ;  /* 0xff80000025257808 */ /* 0x000fe20002000000 */
[----:B------:R-:W2:Y:S01]  /*caf0*/  MUFU.TANH R35, R35 ;  /* 0x0000002300237308 */ /* 0x000ea20000002400 */
[----:B------:R-:W-:Y:S02]  /*cb00*/  FMNMX.FTZ R24, R46, R24, !PT ;  /* 0x000000182e187209 */ /* 0x000fe40007810000 */
[----:B------:R-:W-:Y:S02]  /*cb10*/  ISETP.GT.AND P5, PT, R34, 0x49, PT ;  /* 0x000000492200780c */ /* 0x000fe40003fa4270 */
[----:B------:R-:W-:Y:S02]  /*cb20*/  FSEL R36, R36, -INF , P3 ;  /* 0xff80000024247808 */ /* 0x000fe40001800000 */
[----:B------:R-:W-:Y:S02]  /*cb30*/  FMNMX.FTZ R25, R37, R24, !PT ;  /* 0x0000001825197209 */ /* 0x000fe40007810000 */
[----:B------:R-:W-:-:S02]  /*cb40*/  ISETP.GT.AND P4, PT, R34, 0x50, PT ;  /* 0x000000502200780c */ /* 0x000fc40003f84270 */
[----:B0-----:R-:W-:Y:S02]  /*cb50*/  FSEL R32, R30, -INF , P5 ;  /* 0xff8000001e207808 */ /* 0x001fe40002800000 */
[----:B------:R-:W-:Y:S02]  /*cb60*/  FMNMX.FTZ R28, R36, R25, !PT ;  /* 0x00000019241c7209 */ /* 0x000fe40007810000 */
[C---:B------:R-:W-:Y:S02]  /*cb70*/  ISETP.GT.AND P5, PT, R34.reuse, 0x58, PT ;  /* 0x000000582200780c */ /* 0x040fe40003fa4270 */
[----:B------:R-:W-:Y:S02]  /*cb80*/  ISETP.GT.AND P3, PT, R34, 0x51, PT ;  /* 0x000000512200780c */ /* 0x000fe40003f64270 */
[----:B-1----:R-:W-:Y:S02]  /*cb90*/  FSEL R24, R31, -INF , P4 ;  /* 0xff8000001f187808 */ /* 0x002fe40002000000 */
[----:B------:R-:W-:Y:S01]  /*cba0*/  FMNMX.FTZ R28, R32, R28, !PT ;  /* 0x0000001c201c7209 */ /* 0x000fe20007810000 */
[----:B------:R-:W0:Y:S01]  /*cbb0*/  MUFU.TANH R52, R52 ;  /* 0x0000003400347308 */ /* 0x000e220000002400 */
[----:B------:R-:W-:-:S02]  /*cbc0*/  FSEL R26, R10, -INF , P5 ;  /* 0xff8000000a1a7808 */ /* 0x000fc40002800000 */
[----:B--2---:R-:W-:Y:S02]  /*cbd0*/  FSEL R25, R35, -INF , P3 ;  /* 0xff80000023197808 */ /* 0x004fe40001800000 */
[----:B------:R-:W-:-:S03]  /*cbe0*/  FMNMX.FTZ R10, R24, R28, !PT ;  /* 0x0000001c180a7209 */ /* 0x000fc60007810000 */
[----:B------:R-:W1:Y:S01]  /*cbf0*/  MUFU.TANH R53, R53 ;  /* 0x0000003500357308 */ /* 0x000e620000002400 */
[----:B------:R-:W-:Y:S02]  /*cc00*/  ISETP.GT.AND P4, PT, R34, 0x59, PT ;  /* 0x000000592200780c */ /* 0x000fe40003f84270 */
[----:B------:R-:W-:-:S05]  /*cc10*/  FMNMX.FTZ R10, R25, R10, !PT ;  /* 0x0000000a190a7209 */ /* 0x000fca0007810000 */
[----:B------:R-:W2:Y:S01]  /*cc20*/  MUFU.TANH R33, R80 ;  /* 0x0000005000217308 */ /* 0x000ea20000002400 */
[----:B------:R-:W-:Y:S01]  /*cc30*/  FMUL.FTZ R138, R54, UR5 ;  /* 0x00000005368a7c20 */ /* 0x000fe20008410000 */
[C---:B------:R-:W-:Y:S01]  /*cc40*/  ISETP.GT.AND P3, PT, R34.reuse, 0x60, PT ;  /* 0x000000602200780c */ /* 0x040fe20003f64270 */
[----:B------:R-:W-:Y:S01]  /*cc50*/  FMUL.FTZ R54, R81, UR5 ;  /* 0x0000000551367c20 */ /* 0x000fe20008410000 */
[----:B------:R-:W-:Y:S02]  /*cc60*/  ISETP.GT.AND P5, PT, R34, 0x61, PT ;  /* 0x000000612200780c */ /* 0x000fe40003fa4270 */
[----:B------:R-:W-:Y:S02]  /*cc70*/  FSEL R27, R11, -INF , P4 ;  /* 0xff8000000b1b7808 */ /* 0x000fe40002000000 */
[----:B------:R-:W-:Y:S02]  /*cc80*/  FMNMX.FTZ R10, R26, R10, !PT ;  /* 0x0000000a1a0a7209 */ /* 0x000fe40007810000 */
[----:B------:R-:W-:-:S02]  /*cc90*/  FSEL R28, R49, -INF , P3 ;  /* 0xff800000311c7808 */ /* 0x000fc40001800000 */
[----:B------:R-:W-:Y:S02]  /*cca0*/  FSEL R29, R50, -INF , P5 ;  /* 0xff800000321d7808 */ /* 0x000fe40002800000 */
[----:B------:R-:W-:Y:S02]  /*ccb0*/  FMNMX.FTZ R10, R27, R10, !PT ;  /* 0x0000000a1b0a7209 */ /* 0x000fe40007810000 */
[C---:B------:R-:W-:Y:S02]  /*ccc0*/  ISETP.GT.AND P4, PT, R34.reuse, 0x68, PT ;  /* 0x000000682200780c */ /* 0x040fe40003f84270 */
[C---:B------:R-:W-:Y:S02]  /*ccd0*/  ISETP.GT.AND P3, PT, R34.reuse, 0x69, PT ;  /* 0x000000692200780c */ /* 0x040fe40003f64270 */
[----:B------:R-:W-:Y:S01]  /*cce0*/  ISETP.GT.AND P5, PT, R34, 0x70, PT ;  /* 0x000000702200780c */ /* 0x000fe20003fa4270 */
[----:B------:R-:W3:Y:S01]  /*ccf0*/  MUFU.TANH R54, R54 ;  /* 0x0000003600367308 */ /* 0x000ee20000002400 */
[----:B------:R-:W-:Y:S01]  /*cd00*/  FMNMX.FTZ R10, R28, R10, !PT ;  /* 0x0000000a1c0a7209 */ /* 0x000fe20007810000 */
[----:B------:R-:W-:Y:S01]  /*cd10*/  FMUL.FTZ R35, R85, UR5 ;  /* 0x0000000555237c20 */ /* 0x000fe20008410000 */
[----:B0-----:R-:W-:-:S02]  /*cd20*/  FSEL R30, R52, -INF , P4 ;  /* 0xff800000341e7808 */ /* 0x001fc40002000000 */
[----:B-1----:R-:W-:Y:S02]  /*cd30*/  FSEL R31, R53, -INF , P3 ;  /* 0xff800000351f7808 */ /* 0x002fe40001800000 */
[----:B--2---:R-:W-:Y:S02]  /*cd40*/  FSEL R11, R33, -INF , P5 ;  /* 0xff800000210b7808 */ /* 0x004fe40002800000 */
[C---:B------:R-:W-:Y:S02]  /*cd50*/  ISETP.GT.AND P4, PT, R34.reuse, 0x71, PT ;  /* 0x000000712200780c */ /* 0x040fe40003f84270 */
[C---:B------:R-:W-:Y:S02]  /*cd60*/  ISETP.GT.AND P3, PT, R34.reuse, 0x78, PT ;  /* 0x000000782200780c */ /* 0x040fe40003f64270 */
[----:B------:R-:W-:Y:S02]  /*cd70*/  ISETP.GT.AND P5, PT, R34, 0x79, PT ;  /* 0x000000792200780c */ /* 0x000fe40003fa4270 */
[----:B------:R-:W0:Y:S01]  /*cd80*/  MUFU.TANH R34, R84 ;  /* 0x0000005400227308 */ /* 0x000e220000002400 */
[----:B------:R-:W-:-:S04]  /*cd90*/  FMNMX.FTZ R10, R29, R10, !PT ;  /* 0x0000000a1d0a7209 */ /* 0x000fc80007810000 */
[----:B------:R-:W-:-:S03]  /*cda0*/  FMNMX.FTZ R10, R30, R10, !PT ;  /* 0x0000000a1e0a7209 */ /* 0x000fc60007810000 */
[----:B------:R-:W1:Y:S01]  /*cdb0*/  MUFU.TANH R35, R35 ;  /* 0x0000002300237308 */ /* 0x000e620000002400 */
[----:B------:R-:W-:Y:S02]  /*cdc0*/  FMNMX.FTZ R10, R31, R10, !PT ;  /* 0x0000000a1f0a7209 */ /* 0x000fe40007810000 */
[----:B---3--:R-:W-:Y:S02]  /*cdd0*/  FSEL R33, R54, -INF , P4 ;  /* 0xff80000036217808 */ /* 0x008fe40002000000 */
[----:B------:R-:W-:Y:S02]  /*cde0*/  FMNMX.FTZ R10, R11, R10, !PT ;  /* 0x0000000a0b0a7209 */ /* 0x000fe40007810000 */
[----:B0-----:R-:W-:Y:S02]  /*cdf0*/  FSEL R34, R34, -INF , P3 ;  /* 0xff80000022227808 */ /* 0x001fe40001800000 */
[----:B------:R-:W-:-:S04]  /*ce00*/  FMNMX.FTZ R10, R33, R10, !PT ;  /* 0x0000000a210a7209 */ /* 0x000fc80007810000 */
[----:B------:R-:W-:Y:S02]  /*ce10*/  FMNMX.FTZ R10, R34, R10, !PT ;  /* 0x0000000a220a7209 */ /* 0x000fe40007810000 */
[----:B-1----:R-:W-:-:S04]  /*ce20*/  FSEL R35, R35, -INF , P5 ;  /* 0xff80000023237808 */ /* 0x002fc80002800000 */
[----:B------:R-:W-:Y:S01]  /*ce30*/  FMNMX.FTZ R10, R35, R10, !PT ;  /* 0x0000000a230a7209 */ /* 0x000fe20007810000 */
[----:B------:R-:W-:-:S04]  /*ce40*/  IMAD.MOV.U32 R84, RZ, RZ, R56 ;  /* 0x000000ffff547224 */ /* 0x000fc800078e0038 */
[----:B------:R-:W0:Y:S01]  /*ce50*/  SHFL.BFLY PT, R56, R10, 0x2, 0x1f ;  /* 0x0c401f000a387f89 */ /* 0x000e2200000e0000 */
[----:B------:R-:W-:-:S03]  /*ce60*/  FMUL.FTZ R49, R62, UR5 ;  /* 0x000000053e317c20 */ /* 0x000fc60008410000 */
[----:B------:R-:W1:Y:S01]  /*ce70*/  SHFL.IDX PT, R62, R9, 0x1, 0x1c1f ;  /* 0x003c1f00093e7f89 */ /* 0x000e6200000e0000 */
[----:B0-----:R-:W-:-:S05]  /*ce80*/  FMNMX.FTZ R10, R10, R56, !PT ;  /* 0x000000380a0a7209 */ /* 0x001fca0007810000 */
[----:B------:R-:W0:Y:S01]  /*ce90*/  SHFL.BFLY PT, R61, R10, 0x1, 0x1f ;  /* 0x0c201f000a3d7f89 */ /* 0x000e2200000e0000 */
[----:B-1----:R-:W-:Y:S02]  /*cea0*/  IMAD.IADD R62, R142, 0x1, R62 ;  /* 0x000000018e3e7824 */ /* 0x002fe400078e023e */
[----:B------:R-:W-:-:S03]  /*ceb0*/  IMAD.MOV.U32 R76, RZ, RZ, R150 ;  /* 0x000000ffff4c7224 */ /* 0x000fc600078e0096 */
[C---:B------:R-:W-:Y:S01]  /*cec0*/  ISETP.GT.AND P5, PT, R62.reuse, RZ, PT ;  /* 0x000000ff3e00720c */ /* 0x040fe20003fa4270 */
[----:B------:R-:W-:Y:S01]  /*ced0*/  IMAD.MOV.U32 R77, RZ, RZ, R148 ;  /* 0x000000ffff4d7224 */ /* 0x000fe200078e0094 */
[----:B------:R-:W-:Y:S02]  /*cee0*/  ISETP.GT.AND P4, PT, R62, 0x1, PT ;  /* 0x000000013e00780c */ /* 0x000fe40003f84270 */
[----:B------:R-:W-:Y:S01]  /*cef0*/  FSEL R76, R76, -INF , P5 ;  /* 0xff8000004c4c7808 */ /* 0x000fe20002800000 */
[----:B------:R-:W-:Y:S02]  /*cf00*/  IMAD.MOV.U32 R85, RZ, RZ, R55 ;  /* 0x000000ffff557224 */ /* 0x000fe400078e0037 */
[----:B------:R-:W-:Y:S01]  /*cf10*/  FMUL.FTZ R50, R63, UR5 ;  /* 0x000000053f327c20 */ /* 0x000fe20008410000 */
[----:B------:R-:W-:Y:S02]  /*cf20*/  MOV R9, UR7 ;  /* 0x0000000700097c02 */ /* 0x000fe40008000f00 */
[----:B------:R-:W-:-:S02]  /*cf30*/  ISETP.GT.AND P5, PT, R62, 0x8, PT ;  /* 0x000000083e00780c */ /* 0x000fc40003fa4270 */
[----:B------:R-:W-:Y:S02]  /*cf40*/  FSEL R77, R77, -INF , P4 ;  /* 0xff8000004d4d7808 */ /* 0x000fe40002000000 */
[----:B------:R-:W-:Y:S01]  /*cf50*/  FMNMX.FTZ R63, R76, R15, !PT ;  /* 0x0000000f4c3f7209 */ /* 0x000fe20007810000 */
[----:B------:R-:W-:Y:S02]  /*cf60*/  IMAD.MOV.U32 R80, RZ, RZ, R57 ;  /* 0x000000ffff507224 */ /* 0x000fe400078e0039 */
[----:B------:R-:W-:Y:S01]  /*cf70*/  FMUL.FTZ R57, R78, UR5 ;  /* 0x000000054e397c20 */ /* 0x000fe20008410000 */
[----:B0-----:R-:W-:Y:S02]  /*cf80*/  FMNMX.FTZ R10, R10, R61, !PT ;  /* 0x0000003d0a0a7209 */ /* 0x001fe40007810000 */
[----:B------:R-:W-:Y:S02]  /*cf90*/  ISETP.GT.AND P4, PT, R62, 0x9, PT ;  /* 0x000000093e00780c */ /* 0x000fe40003f84270 */
[----:B------:R-:W-:Y:S01]  /*cfa0*/  FSEL R78, R85, -INF , P5 ;  /* 0xff800000554e7808 */ /* 0x000fe20002800000 */
[----:B------:R-:W-:Y:S01]  /*cfb0*/  FMUL.FTZ R64, R10, R9 ;  /* 0x000000090a407220 */ /* 0x000fe20000410000 */
[----:B------:R-:W-:Y:S01]  /*cfc0*/  FMNMX.FTZ R63, R77, R63, !PT ;  /* 0x0000003f4d3f7209 */ /* 0x000fe20007810000 */
[----:B------:R-:W-:Y:S01]  /*cfd0*/  FMUL.FTZ R136, R58, UR5 ;  /* 0x000000053a887c20 */ /* 0x000fe20008410000 */
[----:B------:R-:W-:Y:S01]  /*cfe0*/  FSETP.NEU.FTZ.AND P3, PT, R10, -INF , PT ;  /* 0xff8000000a00780b */ /* 0x000fe20003f7d000 */
[----:B------:R-:W-:Y:S01]  /*cff0*/  FMUL.FTZ R58, R79, UR5 ;  /* 0x000000054f3a7c20 */ /* 0x000fe20008410000 */
[----:B------:R-:W-:-:S02]  /*d000*/  ISETP.GT.AND P5, PT, R62, 0x10, PT ;  /* 0x000000103e00780c */ /* 0x000fc40003fa4270 */
[----:B------:R-:W-:Y:S02]  /*d010*/  FSEL R79, R84, -INF , P4 ;  /* 0xff800000544f7808 */ /* 0x000fe40002000000 */
[----:B------:R-:W-:Y:S01]  /*d020*/  FMNMX.FTZ R63, R78, R63, !PT ;  /* 0x0000003f4e3f7209 */ /* 0x000fe20007810000 */
[----:B------:R-:W-:Y:S01]  /*d030*/  FMUL.FTZ R60, R66, UR5 ;  /* 0x00000005423c7c20 */ /* 0x000fe20008410000 */
[----:B------:R-:W-:Y:S02]  /*d040*/  FSEL R64, R64, RZ, P3 ;  /* 0x000000ff40407208 */ /* 0x000fe40001800000 */
[----:B------:R-:W-:Y:S02]  /*d050*/  ISETP.GT.AND P4, PT, R62, 0x11, PT ;  /* 0x000000113e00780c */ /* 0x000fe40003f84270 */
[----:B------:R-:W-:Y:S02]  /*d060*/  FSEL R80, R80, -INF , P5 ;  /* 0xff80000050507808 */ /* 0x000fe40002800000 */
[----:B------:R-:W-:Y:S01]  /*d070*/  FMNMX.FTZ R66, R79, R63, !PT ;  /* 0x0000003f4f427209 */ /* 0x000fe20007810000 */
[----:B------:R-:W-:Y:S01]  /*d080*/  FMUL.FTZ R52, R67, UR5 ;  /* 0x0000000543347c20 */ /* 0x000fe20008410000 */
[----:B------:R-:W-:Y:S01]  /*d090*/  ISETP.GT.AND P5, PT, R62, 0x18, PT ;  /* 0x000000183e00780c */ /* 0x000fe20003fa4270 */
[----:B------:R-:W-:Y:S01]  /*d0a0*/  FFMA.FTZ R67, R65, R9, -R64 ;  /* 0x0000000941437223 */ /* 0x000fe20000010840 */
[----:B------:R-:W-:-:S02]  /*d0b0*/  FSEL R63, R73, -INF , P4 ;  /* 0xff800000493f7808 */ /* 0x000fc40002000000 */
[----:B------:R-:W-:Y:S01]  /*d0c0*/  FMNMX.FTZ R66, R80, R66, !PT ;  /* 0x0000004250427209 */ /* 0x000fe20007810000 */
[----:B------:R-:W0:Y:S01]  /*d0d0*/  MUFU.TANH R145, R145 ;  /* 0x0000009100917308 */ /* 0x000e220000002400 */
[----:B------:R-:W-:Y:S02]  /*d0e0*/  FSEL R65, R144, -INF , P5 ;  /* 0xff80000090417808 */ /* 0x000fe40002800000 */
[----:B------:R-:W-:Y:S01]  /*d0f0*/  ISETP.GT.AND P4, PT, R62, 0x19, PT ;  /* 0x000000193e00780c */ /* 0x000fe20003f84270 */
[----:B------:R-:W-:-:S04]  /*d100*/  FFMA.FTZ R150, R68, R9, -R64 ;  /* 0x0000000944967223 */ /* 0x000fc80000010840 */
[----:B------:R1:W-:Y:S01]  /*d110*/  MUFU.EX2 R144, R67 ;  /* 0x0000004300907308 */ /* 0x0003e20000000800 */
[----:B------:R-:W-:Y:S01]  /*d120*/  ISETP.GT.AND P5, PT, R62, 0x20, PT ;  /* 0x000000203e00780c */ /* 0x000fe20003fa4270 */
[----:B------:R-:W-:Y:S01]  /*d130*/  FMUL.FTZ R53, R70, UR5 ;  /* 0x0000000546357c20 */ /* 0x000fe20008410000 */
[----:B-1----:R-:W-:-:S05]  /*d140*/  FMNMX.FTZ R67, R63, R66, !PT ;  /* 0x000000423f437209 */ /* 0x002fca0007810000 */
[----:B------:R-:W1:Y:S01]  /*d150*/  MUFU.TANH R147, R147 ;  /* 0x0000009300937308 */ /* 0x000e620000002400 */
[----:B------:R-:W-:Y:S02]  /*d160*/  FSEL R66, R151, -INF , P4 ;  /* 0xff80000097427808 */ /* 0x000fe40002000000 */
[----:B------:R-:W-:Y:S02]  /*d170*/  FMNMX.FTZ R68, R65, R67, !PT ;  /* 0x0000004341447209 */ /* 0x000fe40007810000 */
[----:B------:R-:W-:Y:S02]  /*d180*/  ISETP.GT.AND P4, PT, R62, 0x21, PT ;  /* 0x000000213e00780c */ /* 0x000fe40003f84270 */
[----:B------:R-:W-:Y:S01]  /*d190*/  FSEL R67, R146, -INF , P5 ;  /* 0xff80000092437808 */ /* 0x000fe20002800000 */
[----:B------:R-:W2:Y:S01]  /*d1a0*/  MUFU.TANH R140, R140 ;  /* 0x0000008c008c7308 */ /* 0x000ea20000002400 */
[----:B------:R-:W-:Y:S02]  /*d1b0*/  FMNMX.FTZ R70, R66, R68, !PT ;  /* 0x0000004442467209 */ /* 0x000fe40007810000 */
[----:B------:R-:W-:-:S02]  /*d1c0*/  ISETP.GT.AND P5, PT, R62, 0x28, PT ;  /* 0x000000283e00780c */ /* 0x000fc40003fa4270 */
[----:B------:R-:W-:Y:S02]  /*d1d0*/  FSEL R68, R149, -INF , P4 ;  /* 0xff80000095447808 */ /* 0x000fe40002000000 */
[----:B------:R-:W-:Y:S01]  /*d1e0*/  FMNMX.FTZ R70, R67, R70, !PT ;  /* 0x0000004643467209 */ /* 0x000fe20007810000 */
[----:B------:R-:W-:Y:S01]  /*d1f0*/  MUFU.TANH R141, R141 ;  /* 0x0000008d008d7308 */ /* 0x000fe20000002400 */
[----:B------:R-:W-:Y:S01]  /*d200*/  FMUL.FTZ R54, R71, UR5 ;  /* 0x0000000547367c20 */ /* 0x000fe20008410000 */
[----:B------:R-:W-:Y:S01]  /*d210*/  FFMA.FTZ R146, R69, R9, -R64 ;  /* 0x0000000945927223 */ /* 0x000fe20000010840 */
[----:B------:R-:W-:Y:S02]  /*d220*/  ISETP.GT.AND P4, PT, R62, 0x29, PT ;  /* 0x000000293e00780c */ /* 0x000fe40003f84270 */
[----:B0-----:R-:W-:Y:S02]  /*d230*/  FSEL R69, R145, -INF , P5 ;  /* 0xff80000091457808 */ /* 0x001fe40002800000 */
[----:B------:R-:W-:Y:S01]  /*d240*/  FMNMX.FTZ R71, R68, R70, !PT ;  /* 0x0000004644477209 */ /* 0x000fe20007810000 */
[----:B------:R-:W0:Y:S01]  /*d250*/  MUFU.TANH R138, R138 ;  /* 0x0000008a008a7308 */ /* 0x000e220000002400 */
[----:B------:R-:W-:Y:S01]  /*d260*/  ISETP.GT.AND P5, PT, R62, 0x30, PT ;  /* 0x000000303e00780c */ /* 0x000fe20003fa4270 */
[----:B------:R-:W-:Y:S01]  /*d270*/  FMUL.FTZ R137, R59, UR5 ;  /* 0x000000053b897c20 */ /* 0x000fe20008410000 */
[----:B-1----:R-:W-:-:S02]  /*d280*/  FSEL R70, R147, -INF , P4 ;  /* 0xff80000093467808 */ /* 0x002fc40002000000 */
[----:B------:R-:W-:-:S03]  /*d290*/  FMNMX.FTZ R73, R69, R71, !PT ;  /* 0x0000004745497209 */ /* 0x000fc60007810000 */
[----:B------:R-:W1:Y:S01]  /*d2a0*/  MUFU.TANH R139, R139 ;  /* 0x0000008b008b7308 */ /* 0x000e620000002400 */
[----:B------:R-:W-:Y:S01]  /*d2b0*/  FFMA.FTZ R72, R72, R9, -R64 ;  /* 0x0000000948487223 */ /* 0x000fe20000010840 */
[----:B------:R-:W-:Y:S02]  /*d2c0*/  ISETP.GT.AND P4, PT, R62, 0x31, PT ;  /* 0x000000313e00780c */ /* 0x000fe40003f84270 */
[----:B--2---:R-:W-:Y:S02]  /*d2d0*/  FSEL R71, R140, -INF , P5 ;  /* 0xff8000008c477808 */ /* 0x004fe40002800000 */
[----:B------:R-:W-:Y:S02]  /*d2e0*/  FMNMX.FTZ R73, R70, R73, !PT ;  /* 0x0000004946497209 */ /* 0x000fe40007810000 */
[----:B------:R-:W2:Y:S01]  /*d2f0*/  MUFU.TANH R136, R136 ;  /* 0x0000008800887308 */ /* 0x000ea20000002400 */
[----:B------:R-:W-:Y:S01]  /*d300*/  FMUL.FTZ R55, R74, UR5 ;  /* 0x000000054a377c20 */ /* 0x000fe20008410000 */
[----:B------:R-:W-:-:S02]  /*d310*/  ISETP.GT.AND P5, PT, R62, 0x38, PT ;  /* 0x000000383e00780c */ /* 0x000fc40003fa4270 */
[----:B------:R-:W-:-:S04]  /*d320*/  FMNMX.FTZ R74, R71, R73, !PT ;  /* 0x00000049474a7209 */ /* 0x000fc80007810000 */
[----:B------:R-:W3:Y:S01]  /*d330*/  MUFU.TANH R137, R137 ;  /* 0x0000008900897308 */ /* 0x000ee20000002400 */
[----:B------:R-:W-:Y:S01]  /*d340*/  FMUL.FTZ R56, R75, UR5 ;  /* 0x000000054b387c20 */ /* 0x000fe20008410000 */
[----:B0-----:R-:W-:-:S06]  /*d350*/  FSEL R73, R138, -INF , P5 ;  /* 0xff8000008a497808 */ /* 0x001fcc0002800000 */
[----:B------:R0:W-:Y:S01]  /*d360*/  MUFU.EX2 R140, R72 ;  /* 0x00000048008c7308 */ /* 0x0001e20000000800 */
[----:B------:R-:W-:Y:S01]  /*d370*/  WARPGROUP.ARRIVE ;  /* 0x00000000000079c5 */ /* 0x000fe20000000000 */
[----:B------:R-:W-:Y:S01]  /*d380*/  FFMA.FTZ R142, R48, R9, -R64 ;  /* 0x00000009308e7223 */ /* 0x000fe20000010840 */
[----:B------:R-:W-:Y:S01]  /*d390*/  ISETP.GT.AND P5, PT, R62, 0x40, PT ;  /* 0x000000403e00780c */ /* 0x000fe20003fa4270 */
[----:B------:R-:W-:-:S03]  /*d3a0*/  FMUL.FTZ R81, R83, UR5 ;  /* 0x0000000553517c20 */ /* 0x000fc60008410000 */
[----:B------:R-:W-:Y:S01]  /*d3b0*/  HGMMA.64x64x16.F32.BF16 R88, R132, gdesc[UR8].tnspB, R88, gsb0 ;  /* 0x40e0000884587df0 */ /* 0x000fe20008001858 */
[----:B0-----:R-:W-:Y:S01]  /*d3c0*/  FSEL R72, R141, -INF , P4 ;  /* 0xff8000008d487808 */ /* 0x001fe20002000000 */
[----:B------:R-:W0:Y:S01]  /*d3d0*/  MUFU.TANH R49, R49 ;  /* 0x0000003100317308 */ /* 0x000e220000002400 */
[----:B------:R-:W-:Y:S02]  /*d3e0*/  ISETP.GT.AND P4, PT, R62, 0x39, PT ;  /* 0x000000393e00780c */ /* 0x000fe40003f84270 */
[----:B------:R-:W-:Y:S02]  /*d3f0*/  FMNMX.FTZ R75, R72, R74, !PT ;  /* 0x0000004a484b7209 */ /* 0x000fe40007810000 */
[----:B-1----:R-:W-:Y:S02]  /*d400*/  FSEL R74, R139, -INF , P4 ;  /* 0xff8000008b4a7808 */ /* 0x002fe40002000000 */
[----:B------:R-:W-:Y:S01]  /*d410*/  FMNMX.FTZ R48, R73, R75, !PT ;  /* 0x0000004b49307209 */ /* 0x000fe20007810000 */
[----:B------:R-:W1:Y:S01]  /*d420*/  MUFU.TANH R50, R50 ;  /* 0x0000003200327308 */ /* 0x000e620000002400 */
[----:B------:R-:W-:-:S02]  /*d430*/  ISETP.GT.AND P4, PT, R62, 0x41, PT ;  /* 0x000000413e00780c */ /* 0x000fc40003f84270 */
[----:B--2---:R-:W-:Y:S02]  /*d440*/  FSEL R75, R136, -INF , P5 ;  /* 0xff800000884b7808 */ /* 0x004fe40002800000 */
[----:B------:R-:W-:-:S03]  /*d450*/  FMNMX.FTZ R83, R74, R48, !PT ;  /* 0x000000304a537209 */ /* 0x000fc60007810000 */
[----:B------:R-:W2:Y:S01]  /*d460*/  MUFU.TANH R60, R60 ;  /* 0x0000003c003c7308 */ /* 0x000ea20000002400 */
[----:B------:R-:W-:Y:S02]  /*d470*/  ISETP.GT.AND P5, PT, R62, 0x48, PT ;  /* 0x000000483e00780c */ /* 0x000fe40003fa4270 */
[----:B---3--:R-:W-:Y:S02]  /*d480*/  FSEL R48, R137, -INF , P4 ;  /* 0xff80000089307808 */ /* 0x008fe40002000000 */
        /* <DEDUP_REMOVED lines=8> */
[----:B------:R-:W-:-:S03]  /*d510*/  FMNMX.FTZ R83, R49, R83, !PT ;  /* 0x0000005331537209 */ /* 0x000fc60007810000 */
[----:B------:R-:W1:Y:S01]  /*d520*/  MUFU.TANH R54, R54 ;  /* 0x0000003600367308 */ /* 0x000e620000002400 */
[----:B------:R-:W-:Y:S01]  /*d530*/  FFMA.FTZ R136, R51, R9, -R64 ;  /* 0x0000000933887223 */ /* 0x000fe20000010840 */
[----:B------:R-:W-:Y:S02]  /*d540*/  ISETP.GT.AND P4, PT, R62, 0x51, PT ;  /* 0x000000513e00780c */ /* 0x000fe40003f84270 */
[----:B--2---:R-:W-:Y:S02]  /*d550*/  FSEL R51, R60, -INF , P5 ;  /* 0xff8000003c337808 */ /* 0x004fe40002800000 */
[----:B------:R-:W-:Y:S02]  /*d560*/  FMNMX.FTZ R83, R50, R83, !PT ;  /* 0x0000005332537209 */ /* 0x000fe40007810000 */
[----:B------:R-:W2:Y:S01]  /*d570*/  MUFU.TANH R55, R55 ;  /* 0x0000003700377308 */ /* 0x000ea20000002400 */
[----:B------:R-:W-:Y:S02]  /*d580*/  ISETP.GT.AND P5, PT, R62, 0x58, PT ;  /* 0x000000583e00780c */ /* 0x000fe40003fa4270 */
[----:B---3--:R-:W-:-:S02]  /*d590*/  FSEL R52, R52, -INF , P4 ;  /* 0xff80000034347808 */ /* 0x008fc40002000000 */
[----:B------:R-:W-:-:S03]  /*d5a0*/  FMNMX.FTZ R83, R51, R83, !PT ;  /* 0x0000005333537209 */ /* 0x000fc60007810000 */
[----:B------:R-:W3:Y:S01]  /*d5b0*/  MUFU.TANH R56, R56 ;  /* 0x0000003800387308 */ /* 0x000ee20000002400 */
[----:B------:R-:W-:Y:S01]  /*d5c0*/  ISETP.GT.AND P4, PT, R62, 0x59, PT ;  /* 0x000000593e00780c */ /* 0x000fe20003f84270 */
[----:B------:R-:W-:Y:S01]  /*d5d0*/  FMUL.FTZ R59, R82, UR5 ;  /* 0x00000005523b7c20 */ /* 0x000fe20008410000 */
[----:B0-----:R-:W-:Y:S02]  /*d5e0*/  FSEL R53, R53, -INF , P5 ;  /* 0xff80000035357808 */ /* 0x001fe40002800000 */
[----:B------:R-:W-:-:S03]  /*d5f0*/  FMNMX.FTZ R83, R52, R83, !PT ;  /* 0x0000005334537209 */ /* 0x000fc60007810000 */
[----:B------:R-:W0:Y:S01]  /*d600*/  MUFU.TANH R57, R57 ;  /* 0x0000003900397308 */ /* 0x000e220000002400 */
[----:B------:R-:W-:Y:S02]  /*d610*/  ISETP.GT.AND P5, PT, R62, 0x60, PT ;  /* 0x000000603e00780c */ /* 0x000fe40003fa4270 */
        /* <DEDUP_REMOVED lines=21> */
[----:B------:R-:W-:Y:S02]  /*d770*/  ISETP.GT.AND P4, PT, R62, 0x71, PT ;  /* 0x000000713e00780c */ /* 0x000fe40003f84270 */
[----:B--2---:R-:W-:Y:S02]  /*d780*/  FSEL R59, R59, -INF , P5 ;  /* 0xff8000003b3b7808 */ /* 0x004fe40002800000 */
[----:B------:R-:W-:Y:S02]  /*d790*/  FMNMX.FTZ R83, R58, R83, !PT ;  /* 0x000000533a537209 */ /* 0x000fe40007810000 */
[----:B------:R-:W-:Y:S02]  /*d7a0*/  ISETP.GT.AND P5, PT, R62, 0x78, PT ;  /* 0x000000783e00780c */ /* 0x000fe40003fa4270 */
[----:B---3--:R-:W-:Y:S02]  /*d7b0*/  FSEL R60, R81, -INF , P4 ;  /* 0xff800000513c7808 */ /* 0x008fe40002000000 */
[----:B------:R-:W-:-:S02]  /*d7c0*/  FMNMX.FTZ R83, R59, R83, !PT ;  /* 0x000000533b537209 */ /* 0x000fc40007810000 */
[----:B------:R-:W-:Y:S02]  /*d7d0*/  ISETP.GT.AND P4, PT, R62, 0x79, PT ;  /* 0x000000793e00780c */ /* 0x000fe40003f84270 */
[----:B0-----:R-:W-:Y:S02]  /*d7e0*/  FSEL R61, R61, -INF , P5 ;  /* 0xff8000003d3d7808 */ /* 0x001fe40002800000 */
[----:B------:R-:W-:Y:S02]  /*d7f0*/  FMNMX.FTZ R83, R60, R83, !PT ;  /* 0x000000533c537209 */ /* 0x000fe40007810000 */
[----:B-1----:R-:W-:Y:S02]  /*d800*/  FSEL R62, R82, -INF , P4 ;  /* 0xff800000523e7808 */ /* 0x002fe40002000000 */
[----:B------:R-:W-:Y:S01]  /*d810*/  FMNMX.FTZ R81, R61, R83, !PT ;  /* 0x000000533d517209 */ /* 0x000fe20007810000 */
[----:B------:R-:W-:-:S03]  /*d820*/  WARPGROUP.DEPBAR.LE gsb0, 0x0 ;  /* 0x00008000000079c5 */ /* 0x000fc60000010000 */
[----:B------:R-:W-:Y:S01]  /*d830*/  FMNMX.FTZ R81, R62, R81, !PT ;  /* 0x000000513e517209 */ /* 0x000fe20007810000 */
[-CC-:B------:R-:W-:Y:S01]  /*d840*/  FFMA.FTZ R134, R36, R9.reuse, -R64.reuse ;  /* 0x0000000924867223 */ /* 0x180fe20000010840 */
[----:B------:R-:W-:-:S03]  /*d850*/  FFMA.FTZ R36, R32, R9, -R64 ;  /* 0x0000000920247223 */ /* 0x000fc60000010840 */
[----:B------:R-:W0:Y:S01]  /*d860*/  SHFL.BFLY PT, R32, R81, 0x2, 0x1f ;  /* 0x0c401f0051207f89 */ /* 0x000e2200000e0000 */
[-CC-:B------:R-:W-:Y:S01]  /*d870*/  FFMA.FTZ R138, R47, R9.reuse, -R64.reuse ;  /* 0x000000092f8a7223 */ /* 0x180fe20000010840 */
[----:B------:R-:W-:Y:S01]  /*d880*/  FFMA.FTZ R132, R46, R9, -R64 ;  /* 0x000000092e847223 */ /* 0x000fe20000010840 */
[----:B0-----:R-:W-:-:S05]  /*d890*/  FMNMX.FTZ R81, R81, R32, !PT ;  /* 0x0000002051517209 */ /* 0x001fca0007810000 */
[----:B------:R-:W0:Y:S01]  /*d8a0*/  SHFL.BFLY PT, R82, R81, 0x1, 0x1f ;  /* 0x0c201f0051527f89 */ /* 0x000e2200000e0000 */
[----:B------:R-:W-:Y:S02]  /*d8b0*/  VIADD R46, R8, 0x280 ;  /* 0x00000280082e7836 */ /* 0x000fe40000000000 */
[----:B------:R-:W-:Y:S02]  /*d8c0*/  IMAD.MOV.U32 R47, RZ, RZ, 0x40000040 ;  /* 0x40000040ff2f7424 */ /* 0x000fe400078e00ff */
[----:B------:R-:W-:Y:S01]  /*d8d0*/  FFMA.FTZ R32, R11, R9, -R64 ;  /* 0x000000090b207223 */ /* 0x000fe20000010840 */
[----:B------:R-:W-:Y:S02]  /*d8e0*/  R2UR UR10, R46 ;  /* 0x000000002e0a72ca */ /* 0x000fe400000e0000 */
[----:B------:R-:W-:Y:S01]  /*d8f0*/  R2UR UR11, R47 ;  /* 0x000000002f0b72ca */ /* 0x000fe200000e0000 */
[----:B------:R-:W-:Y:S01]  /*d900*/  WARPGROUP.ARRIVE ;  /* 0x00000000000079c5 */ /* 0x000fe20000000000 */
[----:B0-----:R-:W-:-:S11]  /*d910*/  FMNMX.FTZ R11, R81, R82, !PT ;  /* 0x00000052510b7209 */ /* 0x001fd60007810000 */
[----:B------:R-:W-:Y:S01]  /*d920*/  HGMMA.64x64x16.F32.BF16 R88, R128, gdesc[UR8].tnspB, R88, gsb0 ;  /* 0x40e0000880587df0 */ /* 0x000fe20008001858 */
[C---:B------:R-:W-:Y:S01]  /*d930*/  FSETP.NEU.FTZ.AND P4, PT, R11.reuse, -INF , PT ;  /* 0xff8000000b00780b */ /* 0x040fe20003f9d000 */
[----:B------:R-:W-:-:S05]  /*d940*/  FMUL.FTZ R82, R11, R9 ;  /* 0x000000090b527220 */ /* 0x000fca0000410000 */
[----:B------:R-:W-:-:S05]  /*d950*/  FSEL R82, R82, RZ, P4 ;  /* 0x000000ff52527208 */ /* 0x000fca0002000000 */
[-CC-:B------:R-:W-:Y:S01]  /*d960*/  FFMA.FTZ R141, R67, R9.reuse, -R82.reuse ;  /* 0x00000009438d7223 */ /* 0x180fe20000010852 */
[----:B------:R-:W-:Y:S01]  /*d970*/  FFMA.FTZ R67, R70, R9, -R82 ;  /* 0x0000000946437223 */ /* 0x000fe20000010852 */
[----:B------:R-:W-:Y:S01]  /*d980*/  FSEL R70, R10, RZ, P3 ;  /* 0x000000ff0a467208 */ /* 0x000fe20001800000 */
[----:B------:R-:W-:-:S04]  /*d990*/  VIADD R46, R8, 0x300 ;  /* 0x00000300082e7836 */ /* 0x000fc80000000000 */
[----:B------:R-:W-:Y:S01]  /*d9a0*/  FADD.FTZ R70, -R70, R13 ;  /* 0x0000000d46467221 */ /* 0x000fe20000010100 */
[----:B------:R-:W-:Y:S01]  /*d9b0*/  R2UR UR10, R46 ;  /* 0x000000002e0a72ca */ /* 0x000fe200000e0000 */
[----:B------:R-:W-:Y:S02]  /*d9c0*/  VIADD R46, R8, 0x380 ;  /* 0x00000380082e7836 */ /* 0x000fe40000000000 */
[----:B------:R-:W-:Y:S02]  /*d9d0*/  FMUL.FTZ R8, R70, R9 ;  /* 0x0000000946087220 */ /* 0x000fe40000410000 */
[----:B------:R-:W2:Y:S01]  /*d9e0*/  LDL R70, [R1+0x34] ;  /* 0x0000340001467983 */ /* 0x000ea20000100800 */
[----:B------:R-:W-:-:S05]  /*d9f0*/  IMAD.MOV.U32 R47, RZ, RZ, 0x40000040 ;  /* 0x40000040ff2f7424 */ /* 0x000fca00078e00ff */
[----:B------:R-:W-:Y:S01]  /*da00*/  R2UR UR11, R47 ;  /* 0x000000002f0b72ca */ /* 0x000fe200000e0000 */
[----:B------:R-:W-:Y:S02]  /*da10*/  WARPGROUP.DEPBAR.LE gsb0, 0x0 ;  /* 0x00008000000079c5 */ /* 0x000fe40000010000 */
[----:B------:R-:W-:-:S10]  /*da20*/  WARPGROUP.ARRIVE ;  /* 0x00000000000079c5 */ /* 0x000fd40000000000 */
[----:B------:R-:W-:Y:S01]  /*da30*/  HGMMA.64x64x16.F32.BF16 R88, R124, gdesc[UR8].tnspB, R88, gsb0 ;  /* 0x40e000087c587df0 */ /* 0x000fe20008001858 */
[----:B------:R-:W-:-:S05]  /*da40*/  FSEL R47, R11, RZ, P4 ;  /* 0x000000ff0b2f7208 */ /* 0x000fca0002000000 */
[----:B------:R-:W-:Y:S01]  /*da50*/  FADD.FTZ R13, -R47, R15 ;  /* 0x0000000f2f0d7221 */ /* 0x000fe20000010100 */
[----:B------:R-:W-:Y:S01]  /*da60*/  IMAD.MOV.U32 R47, RZ, RZ, 0x40000040 ;  /* 0x40000040ff2f7424 */ /* 0x000fe200078e00ff */
[----:B------:R-:W-:-:S04]  /*da70*/  R2UR UR10, R46 ;  /* 0x000000002e0a72ca */ /* 0x000fc800000e0000 */
[----:B------:R-:W-:Y:S01]  /*da80*/  R2UR UR11, R47 ;  /* 0x000000002f0b72ca */ /* 0x000fe200000e0000 */
[----:B------:R-:W0:Y:S01]  /*da90*/  S2R R85, SR_TID.X ;  /* 0x0000000000557919 */ /* 0x000e220000002100 */
[-C--:B------:R-:W-:Y:S01]  /*daa0*/  FFMA.FTZ R44, R44, R9.reuse, -R64 ;  /* 0x000000092c2c7223 */ /* 0x080fe20000010840 */
[-C--:B------:R-:W-:Y:S01]  /*dab0*/  FFMA.FTZ R149, R76, R9.reuse, -R82 ;  /* 0x000000094c957223 */ /* 0x080fe20000010852 */
[-C--:B------:R-:W-:Y:S01]  /*dac0*/  FMUL.FTZ R13, R13, R9.reuse ;  /* 0x000000090d0d7220 */ /* 0x080fe20000410000 */
        /* <DEDUP_REMOVED lines=13> */
[----:B------:R-:W-:-:S02]  /*dba0*/  WARPGROUP.DEPBAR.LE gsb0, 0x0 ;  /* 0x00008000000079c5 */ /* 0x000fc40000010000 */
[----:B------:R-:W-:-:S06]  /*dbb0*/  WARPGROUP.ARRIVE ;  /* 0x00000000000079c5 */ /* 0x000fcc0000000000 */
[----:B------:R-:W-:Y:S01]  /*dbc0*/  HGMMA.64x64x16.F32.BF16 R88, R120, gdesc[UR8].tnspB, R88, gsb0 ;  /* 0x40e0000878587df0 */ /* 0x000fe20008001858 */
        /* <DEDUP_REMOVED lines=9> */
[----:B------:R-:W-:-:S07]  /*dc60*/  FFMA.FTZ R151, R78, R9, -R82 ;  /* 0x000000094e977223 */ /* 0x000fce0000010852 */
[----:B------:R-:W1:Y:S01]  /*dc70*/  MUFU.EX2 R8, R8 ;  /* 0x0000000800087308 */ /* 0x000e620000000800 */
[----:B------:R-:W-:-:S07]  /*dc80*/  FFMA.FTZ R76, R79, R9, -R82 ;  /* 0x000000094f4c7223 */ /* 0x000fce0000010852 */
[----:B------:R-:W-:Y:S01]  /*dc90*/  MUFU.EX2 R149, R149 ;  /* 0x0000009500957308 */ /* 0x000fe20000000800 */
[----:B0-----:R-:W-:-:S07]  /*dca0*/  SHF.R.U32.HI R84, RZ, 0x7, R85 ;  /* 0x00000007ff547819 */ /* 0x001fce0000011655 */
[----:B------:R-:W0:Y:S01]  /*dcb0*/  MUFU.EX2 R13, R13 ;  /* 0x0000000d000d7308 */ /* 0x000e220000000800 */
[----:B------:R-:W-:-:S07]  /*dcc0*/  FFMA.FTZ R145, R80, R9, -R82 ;  /* 0x0000000950917223 */ /* 0x000fce0000010852 */
[----:B------:R-:W3:Y:S01]  /*dcd0*/  MUFU.EX2 R148, R148 ;  /* 0x0000009400947308 */ /* 0x000ee20000000800 */
[----:B------:R-:W-:-:S07]  /*dce0*/  @!P1 IMAD R46, R18, 0x8, R2 ;  /* 0x00000008122e9824 */ /* 0x000fce00078e0202 */
[----:B------:R-:W4:Y:S01]  /*dcf0*/  MUFU.EX2 R64, R64 ;  /* 0x0000004000407308 */ /* 0x000f220000000800 */
[----:B------:R-:W-:Y:S01]  /*dd00*/  VIADD R15, R84, 0x9 ;  /* 0x00000009540f7836 */ /* 0x000fe20000000000 */
[----:B------:R-:W-:-:S06]  /*dd10*/  ISETP.GE.U32.AND P3, PT, R85, 0x180, PT ;  /* 0x000001805500780c */ /* 0x000fcc0003f66070 */
[----:B------:R-:W5:Y:S01]  /*dd20*/  MUFU.EX2 R150, R150 ;  /* 0x0000009600967308 */ /* 0x000f620000000800 */
[----:B------:R-:W-:Y:S01]  /*dd30*/  FFMA.FTZ R63, R63, R9, -R82 ;  /* 0x000000093f3f7223 */ /* 0x000fe20000010852 */
[----:B------:R-:W-:-:S06]  /*dd40*/  @!P1 VIADD R46, R46, 0x16840 ;  /* 0x000168402e2e9836 */ /* 0x000fcc0000000000 */
[----:B------:R-:W5:Y:S01]  /*dd50*/  MUFU.EX2 R151, R151 ;  /* 0x0000009700977308 */ /* 0x000f620000000800 */
[----:B-1----:R-:W-:Y:S01]  /*dd60*/  FFMA.FTZ R3, R8, R3, R44 ;  /* 0x0000000308037223 */ /* 0x002fe2000001002c */
[----:B------:R-:W-:-:S06]  /*dd70*/  FFMA.FTZ R135, R49, R9, -R82 ;  /* 0x0000000931877223 */ /* 0x000fcc0000010852 */
[----:B------:R-:W1:Y:S01]  /*dd80*/  MUFU.EX2 R45, R45 ;  /* 0x0000002d002d7308 */ /* 0x000e620000000800 */
[----:B------:R-:W-:Y:S01]  /*dd90*/  SEL R47, R15, 0x9, !P3 ;  /* 0x000000090f2f7807 */ /* 0x000fe20005800000 */
[----:B0-----:R-:W-:-:S06]  /*dda0*/  FFMA.FTZ R49, R13, R0, R149 ;  /* 0x000000000d317223 */ /* 0x001fcc0000010095 */
[----:B------:R-:W-:Y:S01]  /*ddb0*/  MUFU.EX2 R76, R76 ;  /* 0x0000004c004c7308 */ /* 0x000fe20000000800 */
[----:B------:R-:W-:Y:S01]  /*ddc0*/  FFMA.FTZ R147, R65, R9, -R82 ;  /* 0x0000000941937223 */ /* 0x000fe20000010852 */
[----:B------:R-:W-:Y:S01]  /*ddd0*/  @!P1 PRMT R46, RZ, 0x654, R46 ;  /* 0x00000654ff2e9816 */ /* 0x000fe2000000002e */
[----:B------:R-:W-:-:S05]  /*dde0*/  @!P1 IMAD R0, R14, 0x8, R2 ;  /* 0x000000080e009824 */ /* 0x000fca00078e0202 */
[----:B------:R-:W0:Y:S01]  /*ddf0*/  MUFU.EX2 R43, R43 ;  /* 0x0000002b002b7308 */ /* 0x000e220000000800 */
[----:B---3--:R-:W-:Y:S01]  /*de00*/  FADD.FTZ R3, R148, R3 ;  /* 0x0000000394037221 */ /* 0x008fe20000010000 */
[----:B------:R-:W-:-:S06]  /*de10*/  WARPGROUP.DEPBAR.LE gsb0, 0x0 ;  /* 0x00008000000079c5 */ /* 0x000fcc0000010000 */
[----:B------:R-:W3:Y:S01]  /*de20*/  MUFU.EX2 R145, R145 ;  /* 0x0000009100917308 */ /* 0x000ee20000000800 */
[----:B----4-:R-:W-:Y:S01]  /*de30*/  FADD.FTZ R14, R64, R49 ;  /* 0x00000031400e7221 */ /* 0x010fe20000010000 */
[-CC-:B------:R-:W-:Y:S01]  /*de40*/  FFMA.FTZ R65, R66, R9.reuse, -R82.reuse ;  /* 0x0000000942417223 */ /* 0x180fe20000010852 */
[----:B------:R0:W-:Y:S06]  /*de50*/  BAR.ARV R47, 0x100 ;  /* 0x0004002f0000751d */ /* 0x0001ec0000002000 */
[----:B------:R-:W4:Y:S01]  /*de60*/  MUFU.EX2 R63, R63 ;  /* 0x0000003f003f7308 */ /* 0x000f220000000800 */
[----:B------:R5:W-:Y:S01]  /*de70*/  @!P1 SYNCS.ARRIVE.TRANS64.RED.A1T0 RZ, [R46+URZ], RZ ;  /* 0x000000ff2eff99a7 */ /* 0x000be2000810043f */
[----:B------:R-:W-:-:S06]  /*de80*/  FFMA.FTZ R48, R48, R9, -R82 ;  /* 0x0000000930307223 */ /* 0x000fcc0000010852 */
[----:B------:R-:W4:Y:S01]  /*de90*/  MUFU.EX2 R42, R42 ;  /* 0x0000002a002a7308 */ /* 0x000f220000000800 */
[----:B-----5:R-:W-:Y:S01]  /*dea0*/  FADD.FTZ R46, R150, R3 ;  /* 0x00000003962e7221 */ /* 0x020fe20000010000 */
[----:B------:R-:W-:-:S06]  /*deb0*/  FADD.FTZ R3, R151, R14 ;  /* 0x0000000e97037221 */ /* 0x000fcc0000010000 */
[----:B------:R-:W5:Y:S01]  /*dec0*/  MUFU.EX2 R147, R147 ;  /* 0x0000009300937308 */ /* 0x000f620000000800 */
[----:B-1----:R-:W-:Y:S01]  /*ded0*/  FADD.FTZ R46, R45, R46 ;  /* 0x0000002e2d2e7221 */ /* 0x002fe20000010000 */
[----:B------:R-:W-:-:S06]  /*dee0*/  FFMA.FTZ R66, R68, R9, -R82 ;  /* 0x0000000944427223 */ /* 0x000fcc0000010852 */
[----:B------:R-:W1:Y:S01]  /*def0*/  MUFU.EX2 R146, R146 ;  /* 0x0000009200927308 */ /* 0x000e620000000800 */
[----:B0-----:R-:W-:Y:S01]  /*df00*/  FADD.FTZ R47, R43, R46 ;  /* 0x0000002e2b2f7221 */ /* 0x001fe20000010000 */
[----:B------:R-:W-:-:S06]  /*df10*/  FFMA.FTZ R143, R69, R9, -R82 ;  /* 0x00000009458f7223 */ /* 0x000fcc0000010852 */
[----:B------:R-:W0:Y:S08]  /*df20*/  MUFU.EX2 R65, R65 ;  /* 0x0000004100417308 */ /* 0x000e300000000800 */
[----:B------:R3:W-:Y:S01]  /*df30*/  MUFU.EX2 R15, R48 ;  /* 0x00000030000f7308 */ /* 0x0007e20000000800 */
[----:B------:R-:W-:Y:S01]  /*df40*/  FADD.FTZ R47, R144, R47 ;  /* 0x0000002f902f7221 */ /* 0x000fe20000010000 */
[----:B---3--:R-:W-:-:S06]  /*df50*/  FADD.FTZ R48, R76, R3 ;  /* 0x000000034c307221 */ /* 0x008fcc0000010000 */
[----:B------:R-:W3:Y:S01]  /*df60*/  MUFU.EX2 R141, R141 ;  /* 0x0000008d008d7308 */ /* 0x000ee20000000800 */
[----:B------:R-:W-:-:S07]  /*df70*/  FADD.FTZ R48, R145, R48 ;  /* 0x0000003091307221 */ /* 0x000fce0000010000 */
[----:B------:R-:W3:Y:S01]  /*df80*/  MUFU.EX2 R41, R41 ;  /* 0x0000002900297308 */ /* 0x000ee20000000800 */
[----:B----4-:R-:W-:Y:S01]  /*df90*/  FADD.FTZ R48, R63, R48 ;  /* 0x000000303f307221 */ /* 0x010fe20000010000 */
[----:B------:R-:W-:-:S06]  /*dfa0*/  FADD.FTZ R47, R42, R47 ;  /* 0x0000002f2a2f7221 */ /* 0x000fcc0000010000 */
[----:B------:R-:W4:Y:S01]  /*dfb0*/  MUFU.EX2 R66, R66 ;  /* 0x0000004200427308 */ /* 0x000f220000000800 */
[----:B-----5:R-:W-:Y:S01]  /*dfc0*/  FADD.FTZ R48, R147, R48 ;  /* 0x0000003093307221 */ /* 0x020fe20000010000 */
[----:B------:R-:W-:Y:S01]  /*dfd0*/  FFMA.FTZ R137, R71, R9, -R82 ;  /* 0x0000000947897223 */ /* 0x000fe20000010852 */
[----:B-1----:R-:W-:-:S05]  /*dfe0*/  FADD.FTZ R47, R146, R47 ;  /* 0x0000002f922f7221 */ /* 0x002fca0000010000 */
[----:B------:R-:W1:Y:S01]  /*dff0*/  MUFU.EX2 R142, R142 ;  /* 0x0000008e008e7308 */ /* 0x000e620000000800 */
[----:B0-----:R-:W-:Y:S01]  /*e000*/  FADD.FTZ R48, R65, R48 ;  /* 0x0000003041307221 */ /* 0x001fe20000010000 */
[----:B------:R-:W-:-:S06]  /*e010*/  FFMA.FTZ R68, R72, R9, -R82 ;  /* 0x0000000948447223 */ /* 0x000fcc0000010852 */
[----:B------:R-:W0:Y:S01]  /*e020*/  MUFU.EX2 R143, R143 ;  /* 0x0000008f008f7308 */ /* 0x000e220000000800 */
[----:B------:R-:W-:Y:S01]  /*e030*/  FADD.FTZ R46, R140, R47 ;  /* 0x0000002f8c2e7221 */ /* 0x000fe20000010000 */
[----:B---3--:R-:W-:-:S06]  /*e040*/  FADD.FTZ R47, R141, R48 ;  /* 0x000000308d2f7221 */ /* 0x008fcc0000010000 */
[----:B------:R-:W3:Y:S01]  /*e050*/  MUFU.EX2 R40, R40 ;  /* 0x0000002800287308 */ /* 0x000ee20000000800 */
[----:B------:R-:W-:-:S07]  /*e060*/  FFMA.FTZ R139, R73, R9, -R82 ;  /* 0x00000009498b7223 */ /* 0x000fce0000010852 */
[----:B------:R-:W5:Y:S01]  /*e070*/  MUFU.EX2 R67, R67 ;  /* 0x0000004300437308 */ /* 0x000f620000000800 */
[----:B------:R-:W-:Y:S01]  /*e080*/  FADD.FTZ R49, R41, R46 ;  /* 0x0000002e29317221 */ /* 0x000fe20000010000 */
[----:B----4-:R-:W-:-:S06]  /*e090*/  FADD.FTZ R46, R66, R47 ;  /* 0x0000002f422e7221 */ /* 0x010fcc0000010000 */
[----:B------:R-:W4:Y:S01]  /*e0a0*/  MUFU.EX2 R136, R136 ;  /* 0x0000008800887308 */ /* 0x000f220000000800 */
[----:B------:R-:W-:-:S07]  /*e0b0*/  FFMA.FTZ R69, R74, R9, -R82 ;  /* 0x000000094a457223 */ /* 0x000fce0000010852 */
[----:B------:R-:W4:Y:S01]  /*e0c0*/  MUFU.EX2 R137, R137 ;  /* 0x0000008900897308 */ /* 0x000f220000000800 */
[----:B-1----:R-:W-:Y:S01]  /*e0d0*/  FADD.FTZ R49, R142, R49 ;  /* 0x000000318e317221 */ /* 0x002fe20000010000 */
[----:B0-----:R-:W-:-:S06]  /*e0e0*/  FADD.FTZ R46, R143, R46 ;  /* 0x0000002e8f2e7221 */ /* 0x001fcc0000010000 */
[----:B------:R-:W0:Y:S01]  /*e0f0*/  MUFU.EX2 R39, R39 ;  /* 0x0000002700277308 */ /* 0x000e220000000800 */
[----:B------:R-:W-:-:S07]  /*e100*/  FFMA.FTZ R133, R75, R9, -R82 ;  /* 0x000000094b857223 */ /* 0x000fce0000010852 */
[----:B------:R-:W1:Y:S01]  /*e110*/  MUFU.EX2 R68, R68 ;  /* 0x0000004400447308 */ /* 0x000e620000000800 */
[----:B---3--:R-:W-:Y:S01]  /*e120*/  FADD.FTZ R49, R40, R49 ;  /* 0x0000003128317221 */ /* 0x008fe20000010000 */
[----:B-----5:R-:W-:-:S06]  /*e130*/  FADD.FTZ R46, R67, R46 ;  /* 0x0000002e432e7221 */ /* 0x020fcc0000010000 */
[----:B------:R-:W3:Y:S08]  /*e140*/  MUFU.EX2 R138, R138 ;  /* 0x0000008a008a7308 */ /* 0x000ef00000000800 */
[----:B------:R-:W5:Y:S01]  /*e150*/  MUFU.EX2 R139, R139 ;  /* 0x0000008b008b7308 */ /* 0x000f620000000800 */
[----:B----4-:R-:W-:Y:S01]  /*e160*/  FADD.FTZ R48, R136, R49 ;  /* 0x0000003188307221 */ /* 0x010fe20000010000 */
[----:B------:R-:W-:-:S06]  /*e170*/  FADD.FTZ R47, R137, R46 ;  /* 0x0000002e892f7221 */ /* 0x000fcc0000010000 */
[----:B------:R-:W4:Y:S01]  /*e180*/  MUFU.EX2 R38, R38 ;  /* 0x0000002600267308 */ /* 0x000f220000000800 */
[----:B------:R-:W-:-:S07]  /*e190*/  F2FP.BF16.F32.PACK_AB R150, R45, R150 ;  /* 0x000000962d96723e */ /* 0x000fce00000010ff */
[----:B------:R-:W2:Y:S01]  /*e1a0*/  MUFU.EX2 R69, R69 ;  /* 0x0000004500457308 */ /* 0x000ea20000000800 */
[----:B------:R-:W-:Y:S01]  /*e1b0*/  F2FP.BF16.F32.PACK_AB R148, R148, R44 ;  /* 0x0000002c9494723e */ /* 0x000fe200000010ff */
[----:B0-----:R-:W-:-:S06]  /*e1c0*/  FADD.FTZ R45, R39, R48 ;  /* 0x00000030272d7221 */ /* 0x001fcc0000010000 */
[----:B------:R-:W0:Y:S01]  /*e1d0*/  MUFU.EX2 R132, R132 ;  /* 0x0000008400847308 */ /* 0x000e220000000800 */
[----:B-1----:R-:W-:Y:S01]  /*e1e0*/  FADD.FTZ R44, R68, R47 ;  /* 0x0000002f442c7221 */ /* 0x002fe20000010000 */
[----:B------:R-:W-:-:S06]  /*e1f0*/  @!P1 VIADD R0, R0, 0x16860 ;  /* 0x0001686000009836 */ /* 0x000fcc0000000000 */
[----:B------:R-:W1:Y:S01]  /*e200*/  MUFU.EX2 R133, R133 ;  /* 0x0000008500857308 */ /* 0x000e620000000800 */
[----:B------:R-:W-:Y:S01]  /*e210*/  FFMA.FTZ R50, R50, R9, -R82 ;  /* 0x0000000932327223 */ /* 0x000fe20000010852 */
[----:B---3--:R-:W-:-:S06]  /*e220*/  FADD.FTZ R45, R138, R45 ;  /* 0x0000002d8a2d7221 */ /* 0x008fcc0000010000 */
[----:B------:R-:W3:Y:S01]  /*e230*/  MUFU.EX2 R37, R37 ;  /* 0x0000002500257308 */ /* 0x000ee20000000800 */
[----:B-----5:R-:W-:Y:S01]  /*e240*/  FADD.FTZ R44, R139, R44 ;  /* 0x0000002c8b2c7221 */ /* 0x020fe20000010000 */
[----:B------:R-:W-:Y:S01]  /*e250*/  FFMA.FTZ R129, R51, R9, -R82 ;  /* 0x0000000933817223 */ /* 0x000fe20000010852 */
[----:B------:R-:W-:-:S05]  /*e260*/  @!P1 PRMT R14, RZ, 0x654, R0 ;  /* 0x00000654ff0e9816 */ /* 0x000fca0000000000 */
[----:B------:R-:W5:Y:S01]  /*e270*/  MUFU.EX2 R134, R134 ;  /* 0x0000008600867308 */ /* 0x000f620000000800 */
[----:B----4-:R-:W-:Y:S01]  /*e280*/  FADD.FTZ R45, R38, R45 ;  /* 0x0000002d262d7221 */ /* 0x010fe20000010000 */
[----:B--2---:R-:W-:-:S06]  /*e290*/  FADD.FTZ R44, R69, R44 ;  /* 0x0000002c452c7221 */ /* 0x004fcc0000010000 */
        /* <DEDUP_REMOVED lines=8> */
[----:B------:R3:W-:Y:S06]  /*e320*/  @!P1 SYNCS.ARRIVE.TRANS64.RED.A1T0 RZ, [R14+URZ], RZ ;  /* 0x000000ff0eff99a7 */ /* 0x0007ec000810043f */
[----:B------:R-:W4:Y:S01]  /*e330*/  MUFU.EX2 R24, R24 ;  /* 0x0000001800187308 */ /* 0x000f220000000800 */
[----:B------:R-:W-:Y:S01]  /*e340*/  FADD.FTZ R44, R15, R44 ;  /* 0x0000002c0f2c7221 */ /* 0x000fe20000010000 */
[----:B---3--:R-:W-:-:S06]  /*e350*/  FFMA.FTZ R14, R54, R9, -R82 ;  /* 0x00000009360e7223 */ /* 0x008fcc0000010852 */
[----:B------:R-:W3:Y:S01]  /*e360*/  MUFU.EX2 R129, R129 ;  /* 0x0000008100817308 */ /* 0x000ee20000000800 */
[----:B------:R-:W-:Y:S01]  /*e370*/  F2FP.BF16.F32.PACK_AB R140, R41, R140 ;  /* 0x0000008c298c723e */ /* 0x000fe200000010ff */
[----:B-----5:R-:W-:-:S06]  /*e380*/  FADD.FTZ R45, R134, R45 ;  /* 0x0000002d862d7221 */ /* 0x020fcc0000010000 */
[----:B------:R-:W5:Y:S01]  /*e390*/  MUFU.EX2 R25, R25 ;  /* 0x0000001900197308 */ /* 0x000f620000000800 */
[----:B--2---:R-:W-:Y:S01]  /*e3a0*/  FADD.FTZ R41, R135, R44 ;  /* 0x0000002c87297221 */ /* 0x004fe20000010000 */
[----:B------:R-:W-:-:S06]  /*e3b0*/  FFMA.FTZ R125, R55, R9, -R82 ;  /* 0x00000009377d7223 */ /* 0x000fcc0000010852 */
[----:B------:R-:W2:Y:S01]  /*e3c0*/  MUFU.EX2 R3, R3 ;  /* 0x0000000300037308 */ /* 0x000ea20000000800 */
[----:B------:R-:W-:Y:S01]  /*e3d0*/  F2FP.BF16.F32.PACK_AB R142, R40, R142 ;  /* 0x0000008e288e723e */ /* 0x000fe200000010ff */
[----:B0-----:R-:W-:-:S06]  /*e3e0*/  FADD.FTZ R45, R36, R45 ;  /* 0x0000002d242d7221 */ /* 0x001fcc0000010000 */
[----:B------:R-:W0:Y:S01]  /*e3f0*/  MUFU.EX2 R26, R26 ;  /* 0x0000001a001a7308 */ /* 0x000e220000000800 */
[----:B-1----:R-:W-:-:S07]  /*e400*/  FADD.FTZ R40, R0, R41 ;  /* 0x0000002900287221 */ /* 0x002fce0000010000 */
[----:B------:R-:W1:Y:S01]  /*e410*/  MUFU.EX2 R131, R131 ;  /* 0x0000008300837308 */ /* 0x000e620000000800 */
[----:B------:R-:W-:Y:S01]  /*e420*/  F2FP.BF16.F32.PACK_AB R146, R146, R42 ;  /* 0x0000002a9292723e */ /* 0x000fe200000010ff */
[----:B------:R-:W-:Y:S01]  /*e430*/  FFMA.FTZ R56, R56, R9, -R82 ;  /* 0x0000000938387223 */ /* 0x000fe20000010852 */
[----:B----4-:R-:W-:-:S05]  /*e440*/  FADD.FTZ R42, R24, R45 ;  /* 0x0000002d182a7221 */ /* 0x010fca0000010000 */
[----:B------:R-:W4:Y:S01]  /*e450*/  MUFU.EX2 R27, R27 ;  /* 0x0000001b001b7308 */ /* 0x000f220000000800 */
[----:B---3--:R-:W-:Y:S01]  /*e460*/  FADD.FTZ R40, R129, R40 ;  /* 0x0000002881287221 */ /* 0x008fe20000010000 */
[----:B------:R-:W-:-:S06]  /*e470*/  FFMA.FTZ R57, R57, R9, -R82 ;  /* 0x0000000939397223 */ /* 0x000fcc0000010852 */
[----:B------:R-:W3:Y:S01]  /*e480*/  MUFU.EX2 R14, R14 ;  /* 0x0000000e000e7308 */ /* 0x000ee20000000800 */
[----:B------:R-:W-:Y:S02]  /*e490*/  F2FP.BF16.F32.PACK_AB R144, R144, R43 ;  /* 0x0000002b9090723e */ /* 0x000fe400000010ff */
[----:B------:R-:W-:-:S05]  /*e4a0*/  F2FP.BF16.F32.PACK_AB R136, R39, R136 ;  /* 0x000000882788723e */ /* 0x000fca00000010ff */
[----:B------:R-:W3:Y:S01]  /*e4b0*/  MUFU.EX2 R28, R28 ;  /* 0x0000001c001c7308 */ /* 0x000ee20000000800 */
[----:B-----5:R-:W-:Y:S01]  /*e4c0*/  FADD.FTZ R39, R25, R42 ;  /* 0x0000002a19277221 */ /* 0x020fe20000010000 */
[----:B--2---:R-:W-:-:S06]  /*e4d0*/  FADD.FTZ R40, R3, R40 ;  /* 0x0000002803287221 */ /* 0x004fcc0000010000 */
[----:B------:R-:W2:Y:S01]  /*e4e0*/  MUFU.EX2 R125, R125 ;  /* 0x0000007d007d7308 */ /* 0x000ea20000000800 */
[----:B------:R-:W-:Y:S01]  /*e4f0*/  FFMA.FTZ R58, R58, R9, -R82 ;  /* 0x000000093a3a7223 */ /* 0x000fe20000010852 */
[----:B------:R-:W-:Y:S01]  /*e500*/  F2FP.BF16.F32.PACK_AB R138, R38, R138 ;  /* 0x0000008a268a723e */ /* 0x000fe200000010ff */
[----:B0-----:R-:W-:-:S05]  /*e510*/  FADD.FTZ R38, R26, R39 ;  /* 0x000000271a267221 */ /* 0x001fca0000010000 */
[----:B------:R-:W0:Y:S01]  /*e520*/  MUFU.EX2 R29, R29 ;  /* 0x0000001d001d7308 */ /* 0x000e220000000800 */
[----:B-1----:R-:W-:Y:S01]  /*e530*/  FADD.FTZ R39, R131, R40 ;  /* 0x0000002883277221 */ /* 0x002fe20000010000 */
[----:B------:R-:W-:-:S06]  /*e540*/  FFMA.FTZ R59, R59, R9, -R82 ;  /* 0x000000093b3b7223 */ /* 0x000fcc0000010852 */
[----:B------:R-:W1:Y:S01]  /*e550*/  MUFU.EX2 R43, R56 ;  /* 0x00000038002b7308 */ /* 0x000e620000000800 */
[----:B------:R-:W-:Y:S01]  /*e560*/  F2FP.BF16.F32.PACK_AB R132, R37, R132 ;  /* 0x000000842584723e */ /* 0x000fe200000010ff */
[----:B----4-:R-:W-:-:S06]  /*e570*/  FADD.FTZ R37, R27, R38 ;  /* 0x000000261b257221 */ /* 0x010fcc0000010000 */
[----:B------:R-:W4:Y:S01]  /*e580*/  MUFU.EX2 R30, R30 ;  /* 0x0000001e001e7308 */ /* 0x000f220000000800 */
[----:B---3--:R-:W-:Y:S01]  /*e590*/  FADD.FTZ R38, R14, R39 ;  /* 0x000000270e267221 */ /* 0x008fe20000010000 */
[----:B------:R-:W-:-:S06]  /*e5a0*/  FFMA.FTZ R60, R60, R9, -R82 ;  /* 0x000000093c3c7223 */ /* 0x000fcc0000010852 */
[----:B------:R-:W3:Y:S01]  /*e5b0*/  MUFU.EX2 R57, R57 ;  /* 0x0000003900397308 */ /* 0x000ee20000000800 */
[----:B------:R-:W-:Y:S01]  /*e5c0*/  FADD.FTZ R40, R28, R37 ;  /* 0x000000251c287221 */ /* 0x000fe20000010000 */
[----:B--2---:R-:W-:-:S06]  /*e5d0*/  FADD.FTZ R38, R125, R38 ;  /* 0x000000267d267221 */ /* 0x004fcc0000010000 */
[----:B------:R-:W2:Y:S01]  /*e5e0*/  MUFU.EX2 R31, R31 ;  /* 0x0000001f001f7308 */ /* 0x000ea20000000800 */
[----:B------:R-:W-:-:S07]  /*e5f0*/  FFMA.FTZ R61, R61, R9, -R82 ;  /* 0x000000093d3d7223 */ /* 0x000fce0000010852 */
[----:B------:R-:W5:Y:S01]  /*e600*/  MUFU.EX2 R58, R58 ;  /* 0x0000003a003a7308 */ /* 0x000f620000000800 */
[----:B------:R-:W-:Y:S01]  /*e610*/  F2FP.BF16.F32.PACK_AB R133, R15, R133 ;  /* 0x000000850f85723e */ /* 0x000fe200000010ff */
[----:B0-----:R-:W-:-:S06]  /*e620*/  FADD.FTZ R15, R29, R40 ;  /* 0x000000281d0f7221 */ /* 0x001fcc0000010000 */
[----:B------:R-:W0:Y:S01]  /*e630*/  MUFU.EX2 R32, R32 ;  /* 0x0000002000207308 */ /* 0x000e220000000800 */
[----:B-1----:R-:W-:Y:S01]  /*e640*/  FADD.FTZ R38, R43, R38 ;  /* 0x000000262b267221 */ /* 0x002fe20000010000 */
[----:B------:R-:W-:-:S06]  /*e650*/  FFMA.FTZ R62, R62, R9, -R82 ;  /* 0x000000093e3e7223 */ /* 0x000fcc0000010852 */
[----:B------:R-:W1:Y:S01]  /*e660*/  MUFU.EX2 R59, R59 ;  /* 0x0000003b003b7308 */ /* 0x000e620000000800 */
[----:B------:R-:W-:Y:S01]  /*e670*/  F2FP.BF16.F32.PACK_AB R135, R0, R135 ;  /* 0x000000870087723e */ /* 0x000fe200000010ff */
[----:B----4-:R-:W-:Y:S01]  /*e680*/  FADD.FTZ R0, R30, R15 ;  /* 0x0000000f1e007221 */ /* 0x010fe20000010000 */
[----:B------:R-:W-:-:S05]  /*e690*/  F2FP.BF16.F32.PACK_AB R129, R3, R129 ;  /* 0x000000810381723e */ /* 0x000fca00000010ff */
[----:B------:R-:W4:Y:S01]  /*e6a0*/  MUFU.EX2 R33, R33 ;  /* 0x0000002100217308 */ /* 0x000f220000000800 */
[----:B---3--:R-:W-:-:S07]  /*e6b0*/  FADD.FTZ R3, R57, R38 ;  /* 0x0000002639037221 */ /* 0x008fce0000010000 */
[----:B------:R-:W3:Y:S01]  /*e6c0*/  MUFU.EX2 R60, R60 ;  /* 0x0000003c003c7308 */ /* 0x000ee20000000800 */
[----:B--2---:R-:W-:Y:S01]  /*e6d0*/  FADD.FTZ R15, R31, R0 ;  /* 0x000000001f0f7221 */ /* 0x004fe20000010000 */
[----:B-----5:R-:W-:-:S06]  /*e6e0*/  FADD.FTZ R0, R58, R3 ;  /* 0x000000033a007221 */ /* 0x020fcc0000010000 */
[----:B------:R-:W2:Y:S01]  /*e6f0*/  MUFU.EX2 R34, R34 ;  /* 0x0000002200227308 */ /* 0x000ea20000000800 */
[----:B------:R-:W-:-:S07]  /*e700*/  ISETP.GT.AND P3, PT, R12, R70, PT ;  /* 0x000000460c00720c */ /* 0x000fce0003f64270 */
[----:B------:R-:W5:Y:S01]  /*e710*/  MUFU.EX2 R61, R61 ;  /* 0x0000003d003d7308 */ /* 0x000f620000000800 */
[----:B------:R-:W-:Y:S01]  /*e720*/  F2FP.BF16.F32.PACK_AB R131, R14, R131 ;  /* 0x000000830e83723e */ /* 0x000fe200000010ff */
[----:B0-----:R-:W-:-:S06]  /*e730*/  FADD.FTZ R14, R32, R15 ;  /* 0x0000000f200e7221 */ /* 0x001fcc0000010000 */
[----:B------:R-:W0:Y:S01]  /*e740*/  MUFU.EX2 R35, R35 ;  /* 0x0000002300237308 */ /* 0x000e220000000800 */
[----:B-1----:R-:W-:-:S07]  /*e750*/  FADD.FTZ R3, R59, R0 ;  /* 0x000000003b037221 */ /* 0x002fce0000010000 */
[----:B------:R-:W1:Y:S01]  /*e760*/  MUFU.EX2 R62, R62 ;  /* 0x0000003e003e7308 */ /* 0x000e620000000800 */
[----:B----4-:R-:W-:Y:S01]  /*e770*/  FADD.FTZ R15, R33, R14 ;  /* 0x0000000e210f7221 */ /* 0x010fe20000010000 */
[----:B---3--:R-:W-:-:S03]  /*e780*/  FADD.FTZ R0, R60, R3 ;  /* 0x000000033c007221 */ /* 0x008fc60000010000 */
[----:B--2---:R-:W-:Y:S01]  /*e790*/  FADD.FTZ R14, R34, R15 ;  /* 0x0000000f220e7221 */ /* 0x004fe20000010000 */
[----:B-----5:R-:W-:Y:S01]  /*e7a0*/  FADD.FTZ R0, R61, R0 ;  /* 0x000000003d007221 */ /* 0x020fe20000010000 */
[-C--:B------:R-:W-:Y:S01]  /*e7b0*/  FMUL.FTZ R88, R88, R8.reuse ;  /* 0x0000000858587220 */ /* 0x080fe20000410000 */
[-C--:B------:R-:W-:Y:S01]  /*e7c0*/  FMUL.FTZ R89, R89, R8.reuse ;  /* 0x0000000859597220 */ /* 0x080fe20000410000 */
[----:B0-----:R-:W-:Y:S01]  /*e7d0*/  FADD.FTZ R3, R35, R14 ;  /* 0x0000000e23037221 */ /* 0x001fe20000010000 */
        /* <DEDUP_REMOVED lines=31> */
[----:B-1----:R-:W-:Y:S01]  /*e9d0*/  FADD.FTZ R0, R62, R0 ;  /* 0x000000003e007221 */ /* 0x002fe20000010000 */
[----:B------:R-:W-:Y:S01]  /*e9e0*/  F2FP.BF16.F32.PACK_AB R151, R76, R151 ;  /* 0x000000974c97723e */ /* 0x000fe200000010ff */
[----:B------:R-:W-:Y:S01]  /*e9f0*/  VIADD R12, R12, 0xffffffff ;  /* 0xffffffff0c0c7836 */ /* 0x000fe20000000000 */
        /* <DEDUP_REMOVED lines=20> */
[----:B------:R-:W-:Y:S01]  /*eb40*/  MOV R13, R10 ;  /* 0x0000000a000d7202 */ /* 0x000fe20000000f00 */
[----:B------:R-:W-:Y:S06]  /*eb50*/  @P3 BRA `(.L_x_14996) ;  /* 0xffffffcc00a83947 */ /* 0x000fec000383ffff */
.L_x_14986:
[----:B------:R-:W-:-:S13]  /*eb60*/  ISETP.GE.AND P2, PT, R12, RZ, PT ;  /* 0x000000ff0c00720c */ /* 0x000fda0003f46270 */
[----:B------:R-:W-:Y:S05]  /*eb70*/  @!P2 BRA `(.L_x_14997) ;  /* 0x0000002400cca947 */ /* 0x000fea0003800000 */
[----:B------:R-:W-:Y:S02]  /*eb80*/  IMAD.MOV.U32 R13, RZ, RZ, R11 ;  /* 0x000000ffff0d7224 */ /* 0x000fe400078e000b */
[----:B------:R-:W-:Y:S02]  /*eb90*/  IMAD.MOV.U32 R15, RZ, RZ, R10 ;  /* 0x000000ffff0f7224 */ /* 0x000fe400078e000a */
[----:B------:R-:W-:Y:S02]  /*eba0*/  IMAD.MOV.U32 R8, RZ, RZ, R23 ;  /* 0x000000ffff087224 */ /* 0x000fe400078e0017 */
[----:B------:R-:W-:-:S07]  /*ebb0*/  IMAD.MOV.U32 R14, RZ, RZ, R18 ;  /* 0x000000ffff0e7224 */ /* 0x000fce00078e0012 */
.L_x_15007:
        /* <DEDUP_REMOVED lines=11> */
.L_x_14999:
[----:B------:R-:W-:Y:S01]  /*ec70*/  IMAD R9, R18, 0x8, R2 ;  /* 0x0000000812097824 */ /* 0x000fe200078e0202 */
[----:B------:R-:W-:-:S04]  /*ec80*/  SHF.L.U32 R10, R23, 0x1f, RZ ;  /* 0x0000001f170a7819 */ /* 0x000fc800000006ff */
[----:B------:R0:W1:Y:S01]  /*ec90*/  SYNCS.PHASECHK.TRANS64.TRYWAIT P3, [R9+URZ+0x16830], R10 ;  /* 0x0168300a090075a7 */ /* 0x000062000806017f */
[----:B------:R-:W-:Y:S05]  /*eca0*/  @!P0 BRA `(.L_x_15000) ;  /* 0x0000000000048947 */ /* 0x000fea0003800000 */
[----:B------:R-:W-:Y:S01]  /*ecb0*/  BPT.TRAP 0x1 ;  /* 0x000000040000795c */ /* 0x000fe20000300000 */
.L_x_15000:
[----:B------:R-:W-:Y:S04]  /*ecc0*/  BSSY B0, `(.L_x_14998) ;  /* 0x0000004000007945 */ /* 0x000fe80003800000 */
[----:B-1----:R-:W-:Y:S05]  /*ecd0*/  @P3 BRA `(.L_x_15001) ;  /* 0x0000000000083947 */ /* 0x002fea0003800000 */
[----:B------:R-:W1:Y:S02]  /*ece0*/  SYNCS.PHASECHK.TRANS64.TRYWAIT P3, [R9+URZ+0x16830], R10 ;  /* 0x0168300a090075a7 */ /* 0x000e64000806017f */
[----:B-1----:R-:W-:Y:S05]  /*ecf0*/  @!P3 BRA `(.L_x_15002) ;  /* 0x000000bc001cb947 */ /* 0x002fea0003800000 */
.L_x_15001:
[----:B------:R-:W-:Y:S05]  /*ed00*/  BSYNC B0 ;  /* 0x0000000000007941 */ /* 0x000fea0003800000 */
.L_x_14998:
        /* <DEDUP_REMOVED lines=44> */
.L_x_15004:
[----:B------:R-:W-:Y:S01]  /*efd0*/  SHF.L.U32 R8, R8, 0x1f, RZ ;  /* 0x0000001f08087819 */ /* 0x000fe200000006ff */
[----:B------:R-:W-:-:S04]  /*efe0*/  IMAD R9, R14, 0x8, R2 ;  /* 0x000000080e097824 */ /* 0x000fc800078e0202 */
[----:B------:R0:W1:Y:S01]  /*eff0*/  SYNCS.PHASECHK.TRANS64.TRYWAIT P2, [R9+URZ+0x16850], R8 ;  /* 0x01685008090075a7 */ /* 0x000062000804017f */
[----:B------:R-:W-:Y:S05]  /*f000*/  @!P0 BRA `(.L_x_15005) ;  /* 0x0000000000048947 */ /* 0x000fea0003800000 */
[----:B------:R-:W-:Y:S01]  /*f010*/  BPT.TRAP 0x1 ;  /* 0x000000040000795c */ /* 0x000fe20000300000 */
.L_x_15005:
[----:B-1----:R-:W-:Y:S05]  /*f020*/  @P2 BRA `(.L_x_15003) ;  /* 0x0000000000082947 */ /* 0x002fea0003800000 */
[----:B------:R-:W1:Y:S02]  /*f030*/  SYNCS.PHASECHK.TRANS64.TRYWAIT P2, [R9+URZ+0x16850], R8 ;  /* 0x01685008090075a7 */ /* 0x000e64000804017f */
[----:B-1----:R-:W-:Y:S05]  /*f040*/  @!P2 BRA `(.L_x_15006) ;  /* 0x000000b8005ca947 */ /* 0x002fea0003800000 */
.L_x_15003:
        /* <DEDUP_REMOVED lines=10> */
[----:B------:R-:W-:Y:S01]  /*f0f0*/  LEA R8, R14, R8, 0xa ;  /* 0x000000080e087211 */ /* 0x000fe200078e50ff */
[----:B------:R-:W-:Y:S01]  /*f100*/  FMUL.FTZ R30, R30, UR4 ;  /* 0x000000041e1e7c20 */ /* 0x000fe20008410000 */
[----:B------:R-:W-:Y:S01]  /*f110*/  FMUL.FTZ R31, R31, UR4 ;  /* 0x000000041f1f7c20 */ /* 0x000fe20008410000 */
[----:B------:R-:W-:Y:S01]  /*f120*/  FMUL.FTZ R63, R63, UR4 ;  /* 0x000000043f3f7c20 */ /* 0x000fe20008410000 */
[C---:B------:R-:W-:Y:S01]  /*f130*/  R2UR UR10, R8.reuse ;  /* 0x00000000080a72ca */ /* 0x040fe200000e0000 */
[----:B------:R-:W-:-:S02]  /*f140*/  VIADD R10, R8, 0x80 ;  /* 0x00000080080a7836 */ /* 0x000fc40000000000 */
[----:B------:R-:W-:Y:S01]  /*f150*/  FMUL.FTZ R66, R66, UR4 ;  /* 0x0000000442427c20 */ /* 0x000fe20008410000 */
[----:B------:R-:W-:Y:S01]  /*f160*/  FMUL.FTZ R67, R67, UR4 ;  /* 0x0000000443437c20 */ /* 0x000fe20008410000 */
[----:B------:R-:W-:Y:S08]  /*f170*/  MUFU.TANH R63, R63 ;  /* 0x0000003f003f7308 */ /* 0x000ff00000002400 */
[----:B------:R-:W-:Y:S01]  /*f180*/  HGMMA.64x64x16.F32.BF16 R88, R148, gdesc[UR8].tnspB, R88, gsb0 ;  /* 0x40e0000894587df0 */ /* 0x000fe20008001858 */
[----:B------:R-:W-:Y:S01]  /*f190*/  R2UR UR10, R10 ;  /* 0x000000000a0a72ca */ /* 0x000fe200000e0000 */
[----:B------:R-:W-:Y:S01]  /*f1a0*/  VIADD R10, R8, 0x100 ;  /* 0x00000100080a7836 */ /* 0x000fe20000000000 */
[----:B------:R-:W-:Y:S01]  /*f1b0*/  R2UR UR11, R11 ;  /* 0x000000000b0b72ca */ /* 0x000fe200000e0000 */
[----:B------:R-:W-:Y:S01]  /*f1c0*/  IMAD.MOV.U32 R11, RZ, RZ, 0x40000040 ;  /* 0x40000040ff0b7424 */ /* 0x000fe200078e00ff */
        /* <DEDUP_REMOVED lines=11> */
[----:B------:R-:W-:Y:S01]  /*f280*/  FMUL.FTZ R151, R34, UR4 ;  /* 0x0000000422977c20 */ /* 0x000fe20008410000 */
        /* <DEDUP_REMOVED lines=12> */
[----:B0-----:R-:W-:Y:S01]  /*f350*/  FMUL.FTZ R27, R32, UR4 ;  /* 0x00000004201b7c20 */ /* 0x001fe20008410000 */
[----:B------:R-:W-:Y:S01]  /*f360*/  FMUL.FTZ R32, R41, UR4 ;  /* 0x0000000429207c20 */ /* 0x000fe20008410000 */
[----:B------:R-:W-:Y:S01]  /*f370*/  FMUL.FTZ R41, R52, UR4 ;  /* 0x0000000434297c20 */ /* 0x000fe20008410000 */
[----:B------:R-:W-:Y:S01]  /*f380*/  FMUL.FTZ R68, R85, UR4 ;  /* 0x0000000455447c20 */ /* 0x000fe20008410000 */
[----:B------:R-:W-:-:S02]  /*f390*/  VIADD R10, R8, 0x180 ;  /* 0x00000180080a7836 */ /* 0x000fc40000000000 */
[----:B------:R-:W-:Y:S01]  /*f3a0*/  FMUL.FTZ R69, R70, UR4 ;  /* 0x0000000446457c20 */ /* 0x000fe20008410000 */
[----:B------:R-:W-:Y:S01]  /*f3b0*/  VIADD R52, R8, 0x200 ;  /* 0x0000020008347836 */ /* 0x000fe20000000000 */
[----:B------:R-:W-:Y:S01]  /*f3c0*/  MUFU.TANH R27, R27 ;  /* 0x0000001b001b7308 */ /* 0x000fe20000002400 */
[----:B------:R-:W-:Y:S01]  /*f3d0*/  FMUL.FTZ R70, R71, UR4 ;  /* 0x0000000447467c20 */ /* 0x000fe20008410000 */
[----:B------:R-:W-:Y:S01]  /*f3e0*/  FMUL.FTZ R71, R74, UR4 ;  /* 0x000000044a477c20 */ /* 0x000fe20008410000 */
[----:B------:R-:W-:Y:S01]  /*f3f0*/  FMUL.FTZ R72, R75, UR4 ;  /* 0x000000044b487c20 */ /* 0x000fe20008410000 */
[----:B------:R-:W-:Y:S01]  /*f400*/  FMUL.FTZ R74, R79, UR4 ;  /* 0x000000044f4a7c20 */ /* 0x000fe20008410000 */
[----:B------:R-:W-:-:S03]  /*f410*/  FMUL.FTZ R75, R82, UR4 ;  /* 0x00000004524b7c20 */ /* 0x000fc60008410000 */
        /* <DEDUP_REMOVED lines=12> */
[----:B------:R-:W-:Y:S01]  /*f4e0*/  FMUL.FTZ R145, R39, UR4 ;  /* 0x0000000427917c20 */ /* 0x000fe20008410000 */
[----:B------:R-:W-:Y:S01]  /*f4f0*/  HGMMA.64x64x16.F32.BF16 R88, R140, gdesc[UR8].tnspB, R88, gsb0 ;  /* 0x40e000088c587df0 */ /* 0x000fe20008001858 */
[----:B------:R-:W-:Y:S01]  /*f500*/  R2UR UR11, R11 ;  /* 0x000000000b0b72ca */ /* 0x000fe200000e0000 */
[----:B------:R-:W-:Y:S01]  /*f510*/  FMUL.FTZ R11, R24, UR4 ;  /* 0x00000004180b7c20 */ /* 0x000fe20008410000 */
[----:B------:R-:W-:Y:S01]  /*f520*/  FMUL.FTZ R24, R25, UR4 ;  /* 0x0000000419187c20 */ /* 0x000fe20008410000 */
[----:B------:R-:W-:Y:S01]  /*f530*/  FMUL.FTZ R25, R28, UR4 ;  /* 0x000000041c197c20 */ /* 0x000fe20008410000 */
[----:B------:R-:W-:Y:S01]  /*f540*/  FMUL.FTZ R28, R33, UR4 ;  /* 0x00000004211c7c20 */ /* 0x000fe20008410000 */
        /* <DEDUP_REMOVED lines=19> */
[----:B------:R-:W-:Y:S01]  /*f680*/  R2UR UR10, R10 ;  /* 0x000000000a0a72ca */ /* 0x000fe200000e0000 */
[----:B-1----:R-:W-:-:S02]  /*f690*/  IMAD.MOV.U32 R84, RZ, RZ, R150 ;  /* 0x000000ffff547224 */ /* 0x002fc400078e0096 */
[----:B------:R-:W-:Y:S01]  /*f6a0*/  FMUL.FTZ R73, R78, UR4 ;  /* 0x000000044e497c20 */ /* 0x000fe20008410000 */
[----:B------:R-:W-:Y:S01]  /*f6b0*/  FMUL.FTZ R76, R83, UR4 ;  /* 0x00000004534c7c20 */ /* 0x000fe20008410000 */
[----:B------:R-:W-:Y:S01]  /*f6c0*/  FMUL.FTZ R77, R86, UR4 ;  /* 0x00000004564d7c20 */ /* 0x000fe20008410000 */
[----:B------:R-:W-:Y:S01]  /*f6d0*/  FMUL.FTZ R78, R87, UR4 ;  /* 0x00000004574e7c20 */ /* 0x000fe20008410000 */
[----:B------:R-:W1:Y:S01]  /*f6e0*/  MUFU.TANH R25, R25 ;  /* 0x0000001900197308 */ /* 0x000e620000002400 */
[----:B--2---:R-:W-:-:S07]  /*f6f0*/  FMNMX.FTZ R9, R11, R15, !PT ;  /* 0x0000000f0b097209 */ /* 0x004fce0007810000 */
[----:B------:R-:W2:Y:S01]  /*f700*/  MUFU.TANH R28, R28 ;  /* 0x0000001c001c7308 */ /* 0x000ea20000002400 */
[----:B0-----:R-:W-:-:S07]  /*f710*/  FMNMX.FTZ R9, R24, R9, !PT ;  /* 0x0000000918097209 */ /* 0x001fce0007810000 */
[----:B------:R-:W0:Y:S01]  /*f720*/  MUFU.TANH R30, R30 ;  /* 0x0000001e001e7308 */ /* 0x000e220000002400 */
[----:B-1----:R-:W-:-:S04]  /*f730*/  FMNMX.FTZ R9, R25, R9, !PT ;  /* 0x0000000919097209 */ /* 0x002fc80007810000 */
[----:B------:R-:W-:-:S03]  /*f740*/  FMNMX.FTZ R9, R26, R9, !PT ;  /* 0x000000091a097209 */ /* 0x000fc60007810000 */
[----:B------:R-:W1:Y:S01]  /*f750*/  MUFU.TANH R31, R31 ;  /* 0x0000001f001f7308 */ /* 0x000e620000002400 */
[----:B------:R-:W-:-:S04]  /*f760*/  FMNMX.FTZ R9, R27, R9, !PT ;  /* 0x000000091b097209 */ /* 0x000fc80007810000 */
[----:B--2---:R-:W-:-:S03]  /*f770*/  FMNMX.FTZ R9, R28, R9, !PT ;  /* 0x000000091c097209 */ /* 0x004fc60007810000 */
[----:B------:R-:W2:Y:S01]  /*f780*/  MUFU.TANH R33, R33 ;  /* 0x0000002100217308 */ /* 0x000ea20000002400 */
[----:B------:R-:W-:-:S04]  /*f790*/  FMNMX.FTZ R9, R29, R9, !PT ;  /* 0x000000091d097209 */ /* 0x000fc80007810000 */
[----:B0-----:R-:W-:-:S03]  /*f7a0*/  FMNMX.FTZ R9, R30, R9, !PT ;  /* 0x000000091e097209 */ /* 0x001fc60007810000 */
[----:B------:R-:W0:Y:S01]  /*f7b0*/  MUFU.TANH R37, R37 ;  /* 0x0000002500257308 */ /* 0x000e220000002400 */
[----:B-1----:R-:W-:-:S04]  /*f7c0*/  FMNMX.FTZ R9, R31, R9, !PT ;  /* 0x000000091f097209 */ /* 0x002fc80007810000 */
[----:B------:R-:W-:Y:S01]  /*f7d0*/  FMNMX.FTZ R9, R32, R9, !PT ;  /* 0x0000000920097209 */ /* 0x000fe20007810000 */
[----:B------:R-:W-:Y:S02]  /*f7e0*/  WARPGROUP.DEPBAR.LE gsb0, 0x0 ;  /* 0x00008000000079c5 */ /* 0x000fe40000010000 */
[----:B------:R-:W1:Y:S01]  /*f7f0*/  MUFU.TANH R38, R38 ;  /* 0x0000002600267308 */ /* 0x000e620000002400 */
[----:B------:R-:W-:Y:S01]  /*f800*/  FMUL.FTZ R143, R42, UR4 ;  /* 0x000000042a8f7c20 */ /* 0x000fe20008410000 */
[----:B------:R-:W-:Y:S01]  /*f810*/  FMUL.FTZ R42, R53, UR4 ;  /* 0x00000004352a7c20 */ /* 0x000fe20008410000 */
[----:B--2---:R-:W-:Y:S01]  /*f820*/  FMNMX.FTZ R9, R33, R9, !PT ;  /* 0x0000000921097209 */ /* 0x004fe20007810000 */
[----:B------:R-:W-:Y:S01]  /*f830*/  FMUL.FTZ R141, R43, UR4 ;  /* 0x000000042b8d7c20 */ /* 0x000fe20008410000 */
[----:B------:R-:W-:Y:S01]  /*f840*/  FMUL.FTZ R43, R54, UR4 ;  /* 0x00000004362b7c20 */ /* 0x000fe20008410000 */
[----:B------:R-:W-:Y:S01]  /*f850*/  FMUL.FTZ R54, R64, UR4 ;  /* 0x0000000440367c20 */ /* 0x000fe20008410000 */
[----:B------:R-:W-:Y:S01]  /*f860*/  FMNMX.FTZ R9, R35, R9, !PT ;  /* 0x0000000923097209 */ /* 0x000fe20007810000 */
[----:B------:R-:W2:Y:S01]  /*f870*/  MUFU.TANH R42, R42 ;  /* 0x0000002a002a7308 */ /* 0x000ea20000002400 */
[----:B------:R-:W-:Y:S01]  /*f880*/  FMUL.FTZ R64, R81, UR4 ;  /* 0x0000000451407c20 */ /* 0x000fe20008410000 */
[----:B------:R-:W-:Y:S01]  /*f890*/  WARPGROUP.ARRIVE ;  /* 0x00000000000079c5 */ /* 0x000fe20000000000 */
[----:B0-----:R-:W-:Y:S01]  /*f8a0*/  FMNMX.FTZ R9, R37, R9, !PT ;  /* 0x0000000925097209 */ /* 0x001fe20007810000 */
[----:B------:R-:W-:-:S02]  /*f8b0*/  IMAD.MOV.U32 R81, RZ, RZ, R148 ;  /* 0x000000ffff517224 */ /* 0x000fc400078e0094 */
[----:B------:R-:W-:Y:S02]  /*f8c0*/  IMAD.MOV.U32 R53, RZ, RZ, 0x40000040 ;  /* 0x40000040ff357424 */ /* 0x000fe400078e00ff */
[----:B------:R-:W0:Y:S01]  /*f8d0*/  MUFU.TANH R49, R49 ;  /* 0x0000003100317308 */ /* 0x000e220000002400 */
[----:B-1----:R-:W-:Y:S01]  /*f8e0*/  FMNMX.FTZ R9, R38, R9, !PT ;  /* 0x0000000926097209 */ /* 0x002fe20007810000 */
[----:B------:R-:W-:Y:S01]  /*f8f0*/  HGMMA.64x64x16.F32.BF16 R88, R136, gdesc[UR8].tnspB, R88, gsb0 ;  /* 0x40e0000888587df0 */ /* 0x000fe20008001858 */
[----:B------:R-:W-:Y:S02]  /*f900*/  R2UR UR10, R52 ;  /* 0x00000000340a72ca */ /* 0x000fe400000e0000 */
[----:B------:R-:W-:Y:S02]  /*f910*/  FMNMX.FTZ R9, R41, R9, !PT ;  /* 0x0000000929097209 */ /* 0x000fe40007810000 */
[----:B------:R-:W-:Y:S01]  /*f920*/  R2UR UR11, R53 ;  /* 0x00000000350b72ca */ /* 0x000fe200000e0000 */
[----:B------:R-:W1:Y:S01]  /*f930*/  MUFU.TANH R50, R50 ;  /* 0x0000003200327308 */ /* 0x000e620000002400 */
[----:B--2---:R-:W-:-:S04]  /*f940*/  FMNMX.FTZ R9, R42, R9, !PT ;  /* 0x000000092a097209 */ /* 0x004fc80007810000 */
[----:B------:R-:W-:-:S03]  /*f950*/  FMNMX.FTZ R9, R45, R9, !PT ;  /* 0x000000092d097209 */ /* 0x000fc60007810000 */
[----:B------:R-:W2:Y:S01]  /*f960*/  MUFU.TANH R54, R54 ;  /* 0x0000003600367308 */ /* 0x000ea20000002400 */
[----:B------:R-:W-:-:S04]  /*f970*/  FMNMX.FTZ R9, R47, R9, !PT ;  /* 0x000000092f097209 */ /* 0x000fc80007810000 */
[----:B0-----:R-:W-:-:S03]  /*f980*/  FMNMX.FTZ R9, R49, R9, !PT ;  /* 0x0000000931097209 */ /* 0x001fc60007810000 */
        /* <DEDUP_REMOVED lines=17> */
[----:B------:R-:W-:Y:S01]  /*faa0*/  IMAD.MOV.U32 R137, RZ, RZ, R146 ;  /* 0x000000ffff897224 */ /* 0x000fe200078e0092 */
[----:B------:R-:W-:Y:S01]  /*fab0*/  WARPGROUP.ARRIVE ;  /* 0x00000000000079c5 */ /* 0x000fe20000000000 */
[----:B------:R-:W-:Y:S02]  /*fac0*/  IMAD.MOV.U32 R139, RZ, RZ, R144 ;  /* 0x000000ffff8b7224 */ /* 0x000fe400078e0090 */
[----:B------:R-:W2:Y:S01]  /*fad0*/  MUFU.TANH R64, R64 ;  /* 0x0000004000407308 */ /* 0x000ea20000002400 */
[----:B0-----:R-:W-:Y:S02]  /*fae0*/  FMNMX.FTZ R9, R61, R9, !PT ;  /* 0x000000093d097209 */ /* 0x001fe40007810000 */
[----:B------:R-:W-:Y:S05]  /*faf0*/  HGMMA.64x64x16.F32.BF16 R88, R132, gdesc[UR8].tnspB, R88, gsb0 ;  /* 0x40e0000884587df0 */ /* 0x000fea0008001858 */
        /* <DEDUP_REMOVED lines=16> */
[----:B------:R-:W1:Y:S01]  /*fc00*/  MUFU.TANH R36, R36 ;  /* 0x0000002400247308 */ /* 0x000e620000002400 */
[----:B------:R-:W-:-:S02]  /*fc10*/  WARPGROUP.DEPBAR.LE gsb0, 0x0 ;  /* 0x00008000000079c5 */ /* 0x000fc40000010000 */
[----:B------:R-:W-:-:S05]  /*fc20*/  WARPGROUP.ARRIVE ;  /* 0x00000000000079c5 */ /* 0x000fca0000000000 */
[----:B------:R-:W1:Y:S01]  /*fc30*/  MUFU.TANH R39, R39 ;  /* 0x0000002700277308 */ /* 0x000e620000002400 */
[----:B--2---:R-:W-:Y:S01]  /*fc40*/  FMNMX.FTZ R10, R10, R9, !PT ;  /* 0x000000090a0a7209 */ /* 0x004fe20007810000 */
[----:B------:R-:W-:-:S04]  /*fc50*/  IMAD.U32 R9, RZ, RZ, UR6 ;  /* 0x00000006ff097e24 */ /* 0x000fc8000f8e00ff */
[CC--:B------:R-:W-:Y:S02]  /*fc60*/  FMUL.FTZ R80, R10.reuse, R9.reuse ;  /* 0x000000090a507220 */ /* 0x0c0fe40000410000 */
[----:B------:R-:W2:Y:S01]  /*fc70*/  MUFU.TANH R40, R40 ;  /* 0x0000002800287308 */ /* 0x000ea20000002400 */
[----:B------:R-:W-:Y:S01]  /*fc80*/  FADD.FTZ R15, -R10, R15 ;  /* 0x0000000f0a0f7221 */ /* 0x000fe20000010100 */
[--C-:B------:R-:W-:Y:S01]  /*fc90*/  FFMA.FTZ R148, R11, R9, -R80.reuse ;  /* 0x000000090b947223 */ /* 0x100fe20000010850 */
[----:B------:R-:W-:Y:S01]  /*fca0*/  FMNMX.FTZ R11, R84, R13, !PT ;  /* 0x0000000d540b7209 */ /* 0x000fe20007810000 */
[-CC-:B------:R-:W-:Y:S01]  /*fcb0*/  FFMA.FTZ R52, R24, R9.reuse, -R80.reuse ;  /* 0x0000000918347223 */ /* 0x180fe20000010850 */
[----:B------:R-:W-:Y:S01]  /*fcc0*/  FFMA.FTZ R150, R25, R9, -R80 ;  /* 0x0000000919967223 */ /* 0x000fe20000010850 */
[----:B------:R-:W-:Y:S01]  /*fcd0*/  VIADD R24, R8, 0x280 ;  /* 0x0000028008187836 */ /* 0x000fe20000000000 */
[----:B------:R-:W-:Y:S01]  /*fce0*/  FMNMX.FTZ R11, R81, R11, !PT ;  /* 0x0000000b510b7209 */ /* 0x000fe20007810000 */
[----:B------:R-:W2:Y:S01]  /*fcf0*/  MUFU.TANH R43, R43 ;  /* 0x0000002b002b7308 */ /* 0x000ea20000002400 */
[----:B------:R-:W-:-:S02]  /*fd00*/  IMAD.MOV.U32 R25, RZ, RZ, 0x40000040 ;  /* 0x40000040ff197424 */ /* 0x000fc400078e00ff */
[--C-:B------:R-:W-:Y:S01]  /*fd10*/  FFMA.FTZ R146, R29, R9, -R80.reuse ;  /* 0x000000091d927223 */ /* 0x100fe20000010850 */
[----:B------:R-:W-:Y:S01]  /*fd20*/  FMNMX.FTZ R11, R137, R11, !PT ;  /* 0x0000000b890b7209 */ /* 0x000fe20007810000 */
[-CC-:B------:R-:W-:Y:S01]  /*fd30*/  FFMA.FTZ R29, R42, R9.reuse, -R80.reuse ;  /* 0x000000092a1d7223 */ /* 0x180fe20000010850 */
[----:B------:R-:W-:Y:S01]  /*fd40*/  R2UR UR10, R24 ;  /* 0x00000000180a72ca */ /* 0x000fe200000e0000 */
[--C-:B------:R-:W-:Y:S01]  /*fd50*/  FFMA.FTZ R142, R33, R9, -R80.reuse ;  /* 0x00000009218e7223 */ /* 0x100fe20000010850 */
[----:B------:R-:W-:Y:S01]  /*fd60*/  FMNMX.FTZ R11, R139, R11, !PT ;  /* 0x0000000b8b0b7209 */ /* 0x000fe20007810000 */
[----:B------:R-:W2:Y:S01]  /*fd70*/  MUFU.TANH R44, R44 ;  /* 0x0000002c002c7308 */ /* 0x000ea20000002400 */
[----:B------:R-:W-:Y:S01]  /*fd80*/  R2UR UR11, R25 ;  /* 0x00000000190b72ca */ /* 0x000fe200000e0000 */
[----:B------:R-:W-:Y:S01]  /*fd90*/  FFMA.FTZ R33, R55, R9, -R80 ;  /* 0x0000000937217223 */ /* 0x000fe20000010850 */
[----:B------:R-:W-:Y:S01]  /*fda0*/  FMNMX.FTZ R11, R151, R11, !PT ;  /* 0x0000000b970b7209 */ /* 0x000fe20007810000 */
[----:B------:R-:W-:-:S02]  /*fdb0*/  IMAD.MOV.U32 R25, RZ, RZ, 0x40000040 ;  /* 0x40000040ff197424 */ /* 0x000fc400078e00ff */
[-CC-:B------:R-:W-:Y:S01]  /*fdc0*/  FFMA.FTZ R138, R41, R9.reuse, -R80.reuse ;  /* 0x00000009298a7223 */ /* 0x180fe20000010850 */
[--C-:B------:R-:W-:Y:S01]  /*fdd0*/  FFMA.FTZ R41, R58, R9, -R80.reuse ;  /* 0x000000093a297223 */ /* 0x100fe20000010850 */
[----:B0-----:R-:W-:Y:S01]  /*fde0*/  FMNMX.FTZ R11, R149, R11, !PT ;  /* 0x0000000b950b7209 */ /* 0x001fe20007810000 */
[----:B------:R-:W0:Y:S01]  /*fdf0*/  MUFU.TANH R46, R46 ;  /* 0x0000002e002e7308 */ /* 0x000e220000002400 */
[-CC-:B------:R-:W-:Y:S01]  /*fe00*/  FFMA.FTZ R53, R28, R9.reuse, -R80.reuse ;  /* 0x000000091c357223 */ /* 0x180fe20000010850 */
[--C-:B------:R-:W-:Y:S01]  /*fe10*/  FFMA.FTZ R28, R38, R9, -R80.reuse ;  /* 0x00000009261c7223 */ /* 0x100fe20000010850 */
[----:B---3--:R-:W-:Y:S01]  /*fe20*/  FMNMX.FTZ R11, R147, R11, !PT ;  /* 0x0000000b930b7209 */ /* 0x008fe20007810000 */
[-CC-:B------:R-:W-:Y:S01]  /*fe30*/  FFMA.FTZ R38, R57, R9.reuse, -R80.reuse ;  /* 0x0000000939267223 */ /* 0x180fe20000010850 */
[--C-:B------:R-:W-:Y:S01]  /*fe40*/  FFMA.FTZ R136, R37, R9, -R80.reuse ;  /* 0x0000000925887223 */ /* 0x100fe20000010850 */
[----:B------:R-:W-:Y:S01]  /*fe50*/  HGMMA.64x64x16.F32.BF16 R88, R128, gdesc[UR8].tnspB, R88, gsb0 ;  /* 0x40e0000880587df0 */ /* 0x000fe20008001858 */
[----:B----4-:R-:W-:Y:S01]  /*fe60*/  FMNMX.FTZ R11, R145, R11, !PT ;  /* 0x0000000b910b7209 */ /* 0x010fe20007810000 */
[----:B------:R-:W3:Y:S01]  /*fe70*/  MUFU.TANH R48, R48 ;  /* 0x0000003000307308 */ /* 0x000ee20000002400 */
[----:B------:R-:W-:Y:S01]  /*fe80*/  R2UR UR11, R25 ;  /* 0x00000000190b72ca */ /* 0x000fe200000e0000 */
[----:B------:R-:W-:Y:S01]  /*fe90*/  IMAD.MOV.U32 R25, RZ, RZ, 0x40000040 ;  /* 0x40000040ff197424 */ /* 0x000fe200078e00ff */
[----:B-----5:R-:W-:Y:S01]  /*fea0*/  FMNMX.FTZ R11, R143, R11, !PT ;  /* 0x0000000b8f0b7209 */ /* 0x020fe20007810000 */
[-C--:B------:R-:W-:Y:S01]  /*feb0*/  FMUL.FTZ R15, R15, R9.reuse ;  /* 0x000000090f0f7220 */ /* 0x080fe20000410000 */
[-CC-:B------:R-:W-:Y:S01]  /*fec0*/  FFMA.FTZ R37, R56, R9.reuse, -R80.reuse ;  /* 0x0000000938257223 */ /* 0x180fe20000010850 */
[--C-:B------:R-:W-:Y:S01]  /*fed0*/  FFMA.FTZ R68, R68, R9, -R80.reuse ;  /* 0x0000000944447223 */ /* 0x100fe20000010850 */
[----:B-1----:R-:W-:Y:S01]  /*fee0*/  FMNMX.FTZ R11, R141, R11, !PT ;  /* 0x0000000b8d0b7209 */ /* 0x002fe20007810000 */
[----:B------:R-:W1:Y:S01]  /*fef0*/  MUFU.TANH R51, R51 ;  /* 0x0000003300337308 */ /* 0x000e620000002400 */
        /* <DEDUP_REMOVED lines=9> */
[--C-:B------:R-:W-:Y:S01]  /*ff90*/  FFMA.FTZ R144, R27, R9, -R80.reuse ;  /* 0x000000091b907223 */ /* 0x100fe20000010850 */
[----:B------:R-:W-:Y:S01]  /*ffa0*/  FMNMX.FTZ R11, R39, R11, !PT ;  /* 0x0000000b270b7209 */ /* 0x000fe20007810000 */
[-CC-:B------:R-:W-:Y:S01]  /*ffb0*/  FFMA.FTZ R45, R60, R9.reuse, -R80.reuse ;  /* 0x000000093c2d7223 */ /* 0x180fe20000010850 */
[-CC-:B------:R-:W-:Y:S01]  /*ffc0*/  FFMA.FTZ R27, R32, R9.reuse, -R80.reuse ;  /* 0x00000009201b7223 */ /* 0x180fe20000010850 */
[--C-:B------:R-:W-:Y:S01]  /*ffd0*/  FFMA.FTZ R32, R50, R9, -R80.reuse ;  /* 0x0000000932207223 */ /* 0x100fe20000010850 */
[----:B--2---:R-:W-:Y:S01]  /*ffe0*/  FMNMX.FTZ R11, R40, R11, !PT ;  /* 0x0000000b280b7209 */ /* 0x004fe20007810000 */
[----:B------:R-:W2:Y:S01]  /*fff0*/  MUFU.TANH R70, R70 ;  /* 0x0000004600467308 */ /* 0x000ea20000002400 */
[-CC-:B------:R-:W-:Y:S01]  /*10000*/  FFMA.FTZ R50, R64, R9.reuse, -R80.reuse ;  /* 0x0000000940327223 */ /* 0x180fe20000010850 */
[--C-:B------:R-:W-:Y:S01]  /*10010*/  FFMA.FTZ R134, R49, R9, -R80.reuse ;  /* 0x0000000931867223 */ /* 0x100fe20000010850 */
[----:B------:R-:W-:Y:S01]  /*10020*/  FMNMX.FTZ R11, R43, R11, !PT ;  /* 0x0000000b2b0b7209 */ /* 0x000fe20007810000 */
[-CC-:B------:R-:W-:Y:S01]  /*10030*/  FFMA.FTZ R140, R31, R9.reuse, -R80.reuse ;  /* 0x000000091f8c7223 */ /* 0x180fe20000010850 */
[-CC-:B------:R-:W-:Y:S01]  /*10040*/  FFMA.FTZ R49, R62, R9.reuse, -R80.reuse ;  /* 0x000000093e317223 */ /* 0x180fe20000010850 */
[--C-:B------:R-:W-:Y:S01]  /*10050*/  FFMA.FTZ R31, R54, R9, -R80.reuse ;  /* 0x00000009361f7223 */ /* 0x100fe20000010850 */
[----:B------:R-:W-:Y:S01]  /*10060*/  FMNMX.FTZ R11, R44, R11, !PT ;  /* 0x0000000b2c0b7209 */ /* 0x000fe20007810000 */
[----:B------:R-:W5:Y:S01]  /*10070*/  MUFU.TANH R71, R71 ;  /* 0x0000004700477308 */ /* 0x000f620000002400 */
[----:B------:R-:W-:-:S02]  /*10080*/  FFMA.FTZ R54, R65, R9, -R80 ;  /* 0x0000000941367223 */ /* 0x000fc40000010850 */
[----:B0-----:R-:W-:-:S04]  /*10090*/  FMNMX.FTZ R11, R46, R11, !PT ;  /* 0x0000000b2e0b7209 */ /* 0x001fc80007810000 */
[----:B---3--:R-:W-:Y:S01]  /*100a0*/  FMNMX.FTZ R11, R48, R11, !PT ;  /* 0x0000000b300b7209 */ /* 0x008fe20007810000 */
[----:B------:R-:W0:Y:S03]  /*100b0*/  MUFU.TANH R72, R72 ;  /* 0x0000004800487308 */ /* 0x000e260000002400 */
[----:B-1----:R-:W-:-:S04]  /*100c0*/  FMNMX.FTZ R11, R51, R11, !PT ;  /* 0x0000000b330b7209 */ /* 0x002fc80007810000 */
[----:B------:R-:W-:Y:S01]  /*100d0*/  FMNMX.FTZ R11, R63, R11, !PT ;  /* 0x0000000b3f0b7209 */ /* 0x000fe20007810000 */
[----:B------:R-:W1:Y:S03]  /*100e0*/  MUFU.TANH R73, R73 ;  /* 0x0000004900497308 */ /* 0x000e660000002400 */
[----:B------:R-:W-:-:S04]  /*100f0*/  FMNMX.FTZ R11, R66, R11, !PT ;  /* 0x0000000b420b7209 */ /* 0x000fc80007810000 */
[----:B------:R-:W-:Y:S01]  /*10100*/  FMNMX.FTZ R11, R67, R11, !PT ;  /* 0x0000000b430b7209 */ /* 0x000fe20007810000 */
[----:B------:R-:W3:Y:S03]  /*10110*/  MUFU.TANH R74, R74 ;  /* 0x0000004a004a7308 */ /* 0x000ee60000002400 */
[----:B----4-:R-:W-:-:S04]  /*10120*/  FMNMX.FTZ R11, R69, R11, !PT ;  /* 0x0000000b450b7209 */ /* 0x010fc80007810000 */
[----:B--2---:R-:W-:Y:S01]  /*10130*/  FMNMX.FTZ R11, R70, R11, !PT ;  /* 0x0000000b460b7209 */ /* 0x004fe20007810000 */
[----:B------:R-:W2:Y:S03]  /*10140*/  MUFU.TANH R75, R75 ;  /* 0x0000004b004b7308 */ /* 0x000ea60000002400 */
[----:B-----5:R-:W-:-:S04]  /*10150*/  FMNMX.FTZ R11, R71, R11, !PT ;  /* 0x0000000b470b7209 */ /* 0x020fc80007810000 */
[----:B0-----:R-:W-:Y:S01]  /*10160*/  FMNMX.FTZ R11, R72, R11, !PT ;  /* 0x0000000b480b7209 */ /* 0x001fe20007810000 */
[----:B------:R-:W0:Y:S03]  /*10170*/  MUFU.TANH R76, R76 ;  /* 0x0000004c004c7308 */ /* 0x000e260000002400 */
[----:B-1----:R-:W-:Y:S01]  /*10180*/  FMNMX.FTZ R11, R73, R11, !PT ;  /* 0x0000000b490b7209 */ /* 0x002fe20007810000 */
[----:B------:R-:W-:Y:S02]  /*10190*/  WARPGROUP.DEPBAR.LE gsb0, 0x0 ;  /* 0x00008000000079c5 */ /* 0x000fe40000010000 */
[----:B------:R-:W-:Y:S01]  /*101a0*/  WARPGROUP.ARRIVE ;  /* 0x00000000000079c5 */ /* 0x000fe20000000000 */
[----:B---3--:R-:W-:Y:S01]  /*101b0*/  FMNMX.FTZ R11, R74, R11, !PT ;  /* 0x0000000b4a0b7209 */ /* 0x008fe20007810000 */
[----:B------:R-:W1:Y:S03]  /*101c0*/  MUFU.TANH R77, R77 ;  /* 0x0000004d004d7308 */ /* 0x000e660000002400 */
[----:B--2---:R-:W-:-:S05]  /*101d0*/  FMNMX.FTZ R11, R75, R11, !PT ;  /* 0x0000000b4b0b7209 */ /* 0x004fca0007810000 */
[----:B------:R-:W2:Y:S01]  /*101e0*/  MUFU.TANH R78, R78 ;  /* 0x0000004e004e7308 */ /* 0x000ea20000002400 */
[----:B0-----:R-:W-:-:S07]  /*101f0*/  FMNMX.FTZ R11, R76, R11, !PT ;  /* 0x0000000b4c0b7209 */ /* 0x001fce0007810000 */
[----:B------:R-:W-:Y:S01]  /*10200*/  MUFU.EX2 R15, R15 ;  /* 0x0000000f000f7308 */ /* 0x000fe20000000800 */
[----:B-1----:R-:W-:-:S07]  /*10210*/  FMNMX.FTZ R11, R77, R11, !PT ;  /* 0x0000000b4d0b7209 */ /* 0x002fce0007810000 */
[----:B------:R-:W0:Y:S01]  /*10220*/  MUFU.EX2 R148, R148 ;  /* 0x0000009400947308 */ /* 0x000e220000000800 */
[----:B--2---:R-:W-:-:S05]  /*10230*/  FMNMX.FTZ R11, R78, R11, !PT ;  /* 0x0000000b4e0b7209 */ /* 0x004fca0007810000 */
[----:B------:R-:W1:Y:S02]  /*10240*/  SHFL.BFLY PT, R42, R11, 0x2, 0x1f ;  /* 0x0c401f000b2a7f89 */ /* 0x000e6400000e0000 */
        /* <DEDUP_REMOVED lines=9> */
[----:B------:R-:W1:Y:S07]  /*102e0*/  SHFL.BFLY PT, R24, R11, 0x1, 0x1f ;  /* 0x0c201f000b187f89 */ /* 0x000e6e00000e0000 */
[----:B------:R-:W-:Y:S08]  /*102f0*/  MUFU.EX2 R53, R53 ;  /* 0x0000003500357308 */ /* 0x000ff00000000800 */
[----:B------:R-:W-:Y:S08]  /*10300*/  MUFU.EX2 R146, R146 ;  /* 0x0000009200927308 */ /* 0x000ff00000000800 */
[----:B------:R-:W-:Y:S01]  /*10310*/  MUFU.EX2 R26, R26 ;  /* 0x0000001a001a7308 */ /* 0x000fe20000000800 */
[----:B-1----:R-:W-:-:S05]  /*10320*/  FMNMX.FTZ R11, R11, R24, !PT ;  /* 0x000000180b0b7209 */ /* 0x002fca0007810000 */
[C---:B------:R-:W-:Y:S01]  /*10330*/  FADD.FTZ R24, -R11.reuse, R13 ;  /* 0x0000000d0b187221 */ /* 0x040fe20000010100 */
[-C--:B------:R-:W-:Y:S01]  /*10340*/  FMUL.FTZ R58, R11, R9.reuse ;  /* 0x000000090b3a7220 */ /* 0x080fe20000410000 */
[----:B------:R-:W-:Y:S02]  /*10350*/  MUFU.EX2 R13, R68 ;  /* 0x00000044000d7308 */ /* 0x000fe40000000800 */
[-C--:B------:R-:W-:Y:S01]  /*10360*/  FMUL.FTZ R24, R24, R9.reuse ;  /* 0x0000000918187220 */ /* 0x080fe20000410000 */
[-CC-:B------:R-:W-:Y:S01]  /*10370*/  FFMA.FTZ R57, R81, R9.reuse, -R58.reuse ;  /* 0x0000000951397223 */ /* 0x180fe2000001083a */
[-CC-:B------:R-:W-:Y:S01]  /*10380*/  FFMA.FTZ R56, R84, R9.reuse, -R58.reuse ;  /* 0x0000000954387223 */ /* 0x180fe2000001083a */
[----:B------:R-:W1:Y:S01]  /*10390*/  S2R R81, SR_TID.X ;  /* 0x0000000000517919 */ /* 0x000e620000002100 */
        /* <DEDUP_REMOVED lines=11> */
[----:B--2---:R-:W-:Y:S01]  /*10450*/  IADD3 R24, R8, 0x300, RZ ;  /* 0x0000030008187810 */ /* 0x004fe20007ffe0ff */
[-CC-:B------:R-:W-:Y:S01]  /*10460*/  FFMA.FTZ R34, R36, R9.reuse, -R58.reuse ;  /* 0x0000000924227223 */ /* 0x180fe2000001083a */
[----:B------:R-:W-:Y:S01]  /*10470*/  FFMA.FTZ R36, R40, R9, -R58 ;  /* 0x0000000928247223 */ /* 0x000fe2000001083a */
[----:B---3--:R-:W-:Y:S01]  /*10480*/  FADD.FTZ R40, R150, R3 ;  /* 0x0000000396287221 */ /* 0x008fe20000010000 */
[----:B------:R-:W-:Y:S01]  /*10490*/  R2UR UR10, R24 ;  /* 0x00000000180a72ca */ /* 0x000fe200000e0000 */
[----:B------:R-:W-:-:S02]  /*104a0*/  VIADD R24, R8, 0x380 ;  /* 0x0000038008187836 */ /* 0x000fc40000000000 */
[-C--:B------:R-:W-:Y:S01]  /*104b0*/  FFMA.FTZ R141, R141, R9.reuse, -R58 ;  /* 0x000000098d8d7223 */ /* 0x080fe2000001083a */
        /* <DEDUP_REMOVED lines=8> */
[----:B------:R-:W-:Y:S01]  /*10540*/  MUFU.EX2 R59, R59 ;  /* 0x0000003b003b7308 */ /* 0x000fe20000000800 */
[----:B----4-:R-:W-:Y:S01]  /*10550*/  FFMA.FTZ R0, R55, R0, R56 ;  /* 0x0000000037007223 */ /* 0x010fe20000010038 */
[----:B------:R-:W-:Y:S01]  /*10560*/  HGMMA.64x64x16.F32.BF16 R88, R124, gdesc[UR8].tnspB, R88, gsb0 ;  /* 0x40e000087c587df0 */ /* 0x000fe20008001858 */
[----:B------:R-:W-:Y:S01]  /*10570*/  R2UR UR10, R24 ;  /* 0x00000000180a72ca */ /* 0x000fe200000e0000 */
[----:B------:R-:W-:Y:S01]  /*10580*/  FFMA.FTZ R131, R69, R9, -R58 ;  /* 0x0000000945837223 */ /* 0x000fe2000001083a */
[----:B------:R-:W-:Y:S01]  /*10590*/  R2UR UR11, R25 ;  /* 0x00000000190b72ca */ /* 0x000fe200000e0000 */
[----:B------:R-:W-:Y:S01]  /*105a0*/  @!P1 IMAD R25, R18, 0x8, R2 ;  /* 0x0000000812199824 */ /* 0x000fe200078e0202 */
[----:B-1----:R-:W-:Y:S01]  /*105b0*/  SHF.R.U32.HI R68, RZ, 0x7, R81 ;  /* 0x00000007ff447819 */ /* 0x002fe20000011651 */
[----:B------:R-:W0:Y:S01]  /*105c0*/  MUFU.EX2 R61, R61 ;  /* 0x0000003d003d7308 */ /* 0x000e220000000800 */
[----:B------:R-:W-:Y:S01]  /*105d0*/  ISETP.GE.U32.AND P2, PT, R81, 0x180, PT ;  /* 0x000001805100780c */ /* 0x000fe20003f46070 */
[----:B------:R-:W-:-:S02]  /*105e0*/  @!P1 VIADD R25, R25, 0x16840 ;  /* 0x0001684019199836 */ /* 0x000fc40000000000 */
[-CC-:B------:R-:W-:Y:S01]  /*105f0*/  FFMA.FTZ R73, R73, R9.reuse, -R58.reuse ;  /* 0x0000000949497223 */ /* 0x180fe2000001083a */
[----:B------:R-:W-:Y:S02]  /*10600*/  VIADD R24, R68, 0x9 ;  /* 0x0000000944187836 */ /* 0x000fe40000000000 */
[-CC-:B------:R-:W-:Y:S01]  /*10610*/  FFMA.FTZ R74, R74, R9.reuse, -R58.reuse ;  /* 0x000000094a4a7223 */ /* 0x180fe2000001083a */
[-CC-:B------:R-:W-:Y:S01]  /*10620*/  FFMA.FTZ R75, R75, R9.reuse, -R58.reuse ;  /* 0x000000094b4b7223 */ /* 0x180fe2000001083a */
[----:B------:R-:W-:Y:S01]  /*10630*/  @!P1 PRMT R25, RZ, 0x654, R25 ;  /* 0x00000654ff199816 */ /* 0x000fe20000000019 */
[----:B------:R-:W-:Y:S01]  /*10640*/  MUFU.EX2 R60, R60 ;  /* 0x0000003c003c7308 */ /* 0x000fe20000000800 */
[----:B------:R-:W-:Y:S01]  /*10650*/  SEL R39, R24, 0x9, !P2 ;  /* 0x0000000918277807 */ /* 0x000fe20005000000 */
[-CC-:B------:R-:W-:Y:S01]  /*10660*/  FFMA.FTZ R76, R76, R9.reuse, -R58.reuse ;  /* 0x000000094c4c7223 */ /* 0x180fe2000001083a */
[----:B------:R-:W-:Y:S01]  /*10670*/  FFMA.FTZ R77, R77, R9, -R58 ;  /* 0x000000094d4d7223 */ /* 0x000fe2000001083a */
[C---:B------:R-:W-:Y:S01]  /*10680*/  ISETP.GT.AND P2, PT, R12.reuse, RZ, PT ;  /* 0x000000ff0c00720c */ /* 0x040fe20003f44270 */
[----:B------:R-:W-:Y:S01]  /*10690*/  VIADD R12, R12, 0xffffffff ;  /* 0xffffffff0c0c7836 */ /* 0x000fe20000000000 */
[----:B------:R-:W-:-:S02]  /*106a0*/  F2FP.BF16.F32.PACK_AB R150, R79, R150 ;  /* 0x000000964f96723e */ /* 0x000fc400000010ff */
[----:B------:R-:W1:Y:S01]  /*106b0*/  MUFU.EX2 R64, R64 ;  /* 0x0000004000407308 */ /* 0x000e620000000800 */
[----:B--2---:R-:W-:Y:S02]  /*106c0*/  F2FP.BF16.F32.PACK_AB R149, R57, R56 ;  /* 0x000000383995723e */ /* 0x004fe400000010ff */
[----:B0-----:R-:W-:-:S05]  /*106d0*/  F2FP.BF16.F32.PACK_AB R151, R61, R59 ;  /* 0x0000003b3d97723e */ /* 0x001fca00000010ff */
[----:B------:R-:W0:Y:S08]  /*106e0*/  MUFU.EX2 R147, R147 ;  /* 0x0000009300937308 */ /* 0x000e300000000800 */
[----:B------:R-:W2:Y:S01]  /*106f0*/  MUFU.EX2 R65, R65 ;  /* 0x0000004100417308 */ /* 0x000ea20000000800 */
[----:B-1----:R-:W-:-:S07]  /*10700*/  F2FP.BF16.F32.PACK_AB R145, R64, R60 ;  /* 0x0000003c4091723e */ /* 0x002fce00000010ff */
[----:B------:R-:W-:Y:S08]  /*10710*/  MUFU.EX2 R140, R140 ;  /* 0x0000008c008c7308 */ /* 0x000ff00000000800 */
[----:B------:R-:W1:Y:S08]  /*10720*/  MUFU.EX2 R62, R62 ;  /* 0x0000003e003e7308 */ /* 0x000e700000000800 */
[----:B------:R-:W-:Y:S08]  /*10730*/  MUFU.EX2 R27, R27 ;  /* 0x0000001b001b7308 */ /* 0x000ff00000000800 */
[----:B------:R-:W3:Y:S01]  /*10740*/  MUFU.EX2 R141, R141 ;  /* 0x0000008d008d7308 */ /* 0x000ee20000000800 */
[----:B------:R-:W-:-:S02]  /*10750*/  WARPGROUP.DEPBAR.LE gsb0, 0x0 ;  /* 0x00008000000079c5 */ /* 0x000fc40000010000 */
[----:B------:R-:W-:-:S05]  /*10760*/  WARPGROUP.ARRIVE ;  /* 0x00000000000079c5 */ /* 0x000fca0000000000 */
[----:B------:R-:W-:Y:S01]  /*10770*/  MUFU.EX2 R142, R142 ;  /* 0x0000008e008e7308 */ /* 0x000fe20000000800 */
[----:B------:R-:W-:Y:S01]  /*10780*/  FFMA.FTZ R125, R71, R9, -R58 ;  /* 0x00000009477d7223 */ /* 0x000fe2000001083a */
[----:B------:R-:W-:Y:S06]  /*10790*/  HGMMA.64x64x16.F32.BF16 R88, R120, gdesc[UR8].tnspB, R88, gsb0 ;  /* 0x40e0000878587df0 */ /* 0x000fec0008001858 */
[----:B------:R-:W4:Y:S08]  /*107a0*/  MUFU.EX2 R143, R143 ;  /* 0x0000008f008f7308 */ /* 0x000f300000000800 */
[----:B------:R-:W-:Y:S08]  /*107b0*/  MUFU.EX2 R30, R30 ;  /* 0x0000001e001e7308 */ /* 0x000ff00000000800 */
[----:B------:R-:W5:Y:S08]  /*107c0*/  MUFU.EX2 R34, R34 ;  /* 0x0000002200227308 */ /* 0x000f700000000800 */
[----:B------:R-:W-:Y:S08]  /*107d0*/  MUFU.EX2 R136, R136 ;  /* 0x0000008800887308 */ /* 0x000ff00000000800 */
[----:B------:R-:W5:Y:S08]  /*107e0*/  MUFU.EX2 R137, R137 ;  /* 0x0000008900897308 */ /* 0x000f700000000800 */
[----:B------:R-:W-:Y:S08]  /*107f0*/  MUFU.EX2 R28, R28 ;  /* 0x0000001c001c7308 */ /* 0x000ff00000000800 */
        /* <DEDUP_REMOVED lines=16> */
[----:B------:R-:W2:Y:S01]  /*10900*/  MUFU.EX2 R132, R132 ;  /* 0x0000008400847308 */ /* 0x000ea20000000800 */
[----:B------:R-:W-:Y:S01]  /*10910*/  FFMA.FTZ R0, R63, R9, -R58 ;  /* 0x000000093f007223 */ /* 0x000fe2000001083a */
[----:B------:R-:W-:Y:S02]  /*10920*/  @!P1 VIADD R25, R25, 0x16860 ;  /* 0x0001686019199836 */ /* 0x000fe40000000000 */
[----:B------:R-:W-:Y:S01]  /*10930*/  FADD.FTZ R14, R59, R14 ;  /* 0x0000000e3b0e7221 */ /* 0x000fe20000010000 */
[-C--:B------:R-:W-:Y:S01]  /*10940*/  FMUL.FTZ R100, R100, R15.reuse ;  /* 0x0000000f64647220 */ /* 0x080fe20000410000 */
[-C--:B------:R-:W-:Y:S01]  /*10950*/  FMUL.FTZ R101, R101, R15.reuse ;  /* 0x0000000f65657220 */ /* 0x080fe20000410000 */
[----:B------:R-:W-:Y:S01]  /*10960*/  FMUL.FTZ R104, R104, R15 ;  /* 0x0000000f68687220 */ /* 0x000fe20000410000 */
[----:B0-----:R-:W-:Y:S01]  /*10970*/  @!P1 PRMT R39, RZ, 0x654, R25 ;  /* 0x00000654ff279816 */ /* 0x001fe20000000019 */
[----:B------:R-:W-:Y:S01]  /*10980*/  FADD.FTZ R25, R61, R14 ;  /* 0x0000000e3d197221 */ /* 0x000fe20000010000 */
[----:B------:R-:W-:Y:S01]  /*10990*/  FADD.FTZ R14, R144, R3 ;  /* 0x00000003900e7221 */ /* 0x000fe20000010000 */
[----:B------:R-:W0:Y:S01]  /*109a0*/  MUFU.EX2 R133, R133 ;  /* 0x0000008500857308 */ /* 0x000e220000000800 */
[----:B------:R1:W-:Y:S01]  /*109b0*/  @!P1 SYNCS.ARRIVE.TRANS64.RED.A1T0 RZ, [R39+URZ], RZ ;  /* 0x000000ff27ff99a7 */ /* 0x0003e2000810043f */
[----:B------:R-:W-:Y:S01]  /*109c0*/  FADD.FTZ R25, R60, R25 ;  /* 0x000000193c197221 */ /* 0x000fe20000010000 */
[--C-:B------:R-:W-:Y:S01]  /*109d0*/  FFMA.FTZ R3, R67, R9, -R58.reuse ;  /* 0x0000000943037223 */ /* 0x100fe2000001083a */
[-C--:B------:R-:W-:Y:S01]  /*109e0*/  FMUL.FTZ R105, R105, R15.reuse ;  /* 0x0000000f69697220 */ /* 0x080fe20000410000 */
[----:B------:R-:W-:Y:S01]  /*109f0*/  FMUL.FTZ R108, R108, R15 ;  /* 0x0000000f6c6c7220 */ /* 0x000fe20000410000 */
[----:B------:R-:W-:Y:S01]  /*10a00*/  FADD.FTZ R40, R64, R25 ;  /* 0x0000001940287221 */ /* 0x000fe20000010000 */
[-C--:B------:R-:W-:Y:S01]  /*10a10*/  FFMA.FTZ R25, R72, R9.reuse, -R58 ;  /* 0x0000000948197223 */ /* 0x080fe2000001083a */
[----:B------:R-:W-:Y:S01]  /*10a20*/  MUFU.EX2 R35, R35 ;  /* 0x0000002300237308 */ /* 0x000fe20000000800 */
[----:B-1----:R-:W-:Y:S01]  /*10a30*/  FADD.FTZ R39, R53, R14 ;  /* 0x0000000e35277221 */ /* 0x002fe20000010000 */
[----:B------:R-:W-:Y:S01]  /*10a40*/  FADD.FTZ R40, R147, R40 ;  /* 0x0000002893287221 */ /* 0x000fe20000010000 */
[-CC-:B------:R-:W-:Y:S01]  /*10a50*/  FFMA.FTZ R14, R70, R9.reuse, -R58.reuse ;  /* 0x00000009460e7223 */ /* 0x180fe2000001083a */
[----:B------:R-:W-:Y:S01]  /*10a60*/  FFMA.FTZ R58, R78, R9, -R58 ;  /* 0x000000094e3a7223 */ /* 0x000fe2000001083a */
[----:B------:R-:W-:Y:S01]  /*10a70*/  FADD.FTZ R39, R146, R39 ;  /* 0x0000002792277221 */ /* 0x000fe20000010000 */
[----:B------:R-:W-:Y:S01]  /*10a80*/  FADD.FTZ R43, R65, R40 ;  /* 0x00000028412b7221 */ /* 0x000fe20000010000 */
[C---:B------:R-:W-:Y:S01]  /*10a90*/  F2FP.BF16.F32.PACK_AB R146, R26.reuse, R146 ;  /* 0x000000921a92723e */ /* 0x040fe200000010ff */
[----:B------:R-:W1:Y:S01]  /*10aa0*/  MUFU.EX2 R24, R48 ;  /* 0x0000003000187308 */ /* 0x000e620000000800 */
[----:B------:R-:W-:Y:S01]  /*10ab0*/  FADD.FTZ R39, R26, R39 ;  /* 0x000000271a277221 */ /* 0x000fe20000010000 */
[----:B------:R-:W-:Y:S01]  /*10ac0*/  FADD.FTZ R44, R62, R43 ;  /* 0x0000002b3e2c7221 */ /* 0x000fe20000010000 */
[-C--:B------:R-:W-:Y:S01]  /*10ad0*/  FMUL.FTZ R109, R109, R15.reuse ;  /* 0x0000000f6d6d7220 */ /* 0x080fe20000410000 */
[-C--:B------:R-:W-:Y:S01]  /*10ae0*/  FMUL.FTZ R112, R112, R15.reuse ;  /* 0x0000000f70707220 */ /* 0x080fe20000410000 */
[----:B------:R-:W-:Y:S01]  /*10af0*/  FADD.FTZ R40, R140, R39 ;  /* 0x000000278c287221 */ /* 0x000fe20000010000 */
[----:B---3--:R-:W-:Y:S01]  /*10b00*/  FADD.FTZ R44, R141, R44 ;  /* 0x0000002c8d2c7221 */ /* 0x008fe20000010000 */
[C---:B------:R-:W-:Y:S01]  /*10b10*/  F2FP.BF16.F32.PACK_AB R140, R27.reuse, R140 ;  /* 0x0000008c1b8c723e */ /* 0x040fe200000010ff */
[----:B------:R-:W3:Y:S01]  /*10b20*/  MUFU.EX2 R134, R134 ;  /* 0x0000008600867308 */ /* 0x000ee20000000800 */
[----:B------:R-:W-:Y:S01]  /*10b30*/  FADD.FTZ R39, R27, R40 ;  /* 0x000000281b277221 */ /* 0x000fe20000010000 */
[----:B----4-:R-:W-:Y:S01]  /*10b40*/  FADD.FTZ R43, R143, R44 ;  /* 0x0000002c8f2b7221 */ /* 0x010fe20000010000 */
[-C--:B------:R-:W-:Y:S01]  /*10b50*/  FMUL.FTZ R113, R113, R15.reuse ;  /* 0x0000000f71717220 */ /* 0x080fe20000410000 */
[-C--:B------:R-:W-:Y:S01]  /*10b60*/  FMUL.FTZ R116, R116, R15.reuse ;  /* 0x0000000f74747220 */ /* 0x080fe20000410000 */
[----:B------:R-:W-:Y:S01]  /*10b70*/  FADD.FTZ R39, R142, R39 ;  /* 0x000000278e277221 */ /* 0x000fe20000010000 */
[----:B-----5:R-:W-:Y:S01]  /*10b80*/  FADD.FTZ R40, R34, R43 ;  /* 0x0000002b22287221 */ /* 0x020fe20000010000 */
[C---:B------:R-:W-:Y:S01]  /*10b90*/  F2FP.BF16.F32.PACK_AB R142, R30.reuse, R142 ;  /* 0x0000008e1e8e723e */ /* 0x040fe200000010ff */
[----:B------:R-:W4:Y:S01]  /*10ba0*/  MUFU.EX2 R135, R135 ;  /* 0x0000008700877308 */ /* 0x000f220000000800 */
[----:B------:R-:W-:Y:S01]  /*10bb0*/  FADD.FTZ R39, R30, R39 ;  /* 0x000000271e277221 */ /* 0x000fe20000010000 */
[----:B------:R-:W-:Y:S01]  /*10bc0*/  FADD.FTZ R43, R137, R40 ;  /* 0x00000028892b7221 */ /* 0x000fe20000010000 */
[----:B------:R-:W-:Y:S01]  /*10bd0*/  FMUL.FTZ R117, R117, R15 ;  /* 0x0000000f75757220 */ /* 0x000fe20000410000 */
[----:B------:R-:W-:Y:S01]  /*10be0*/  F2FP.BF16.F32.PACK_AB R144, R53, R144 ;  /* 0x000000903590723e */ /* 0x000fe200000010ff */
[----:B------:R-:W-:Y:S01]  /*10bf0*/  FADD.FTZ R39, R136, R39 ;  /* 0x0000002788277221 */ /* 0x000fe20000010000 */
[----:B------:R-:W-:Y:S01]  /*10c00*/  FADD.FTZ R40, R36, R43 ;  /* 0x0000002b24287221 */ /* 0x000fe20000010000 */
[----:B------:R-:W-:Y:S01]  /*10c10*/  F2FP.BF16.F32.PACK_AB R147, R65, R147 ;  /* 0x000000934193723e */ /* 0x000fe200000010ff */
[----:B------:R-:W5:Y:S01]  /*10c20*/  MUFU.EX2 R32, R32 ;  /* 0x0000002000207308 */ /* 0x000f620000000800 */
[----:B------:R-:W-:Y:S01]  /*10c30*/  FADD.FTZ R39, R28, R39 ;  /* 0x000000271c277221 */ /* 0x000fe20000010000 */
[----:B------:R-:W-:Y:S01]  /*10c40*/  F2FP.BF16.F32.PACK_AB R141, R141, R62 ;  /* 0x0000003e8d8d723e */ /* 0x000fe200000010ff */
[----:B------:R-:W-:Y:S01]  /*10c50*/  FMUL.FTZ R90, R90, R55 ;  /* 0x000000375a5a7220 */ /* 0x000fe20000410000 */
[----:B------:R-:W-:Y:S01]  /*10c60*/  F2FP.BF16.F32.PACK_AB R143, R34, R143 ;  /* 0x0000008f228f723e */ /* 0x000fe200000010ff */
[----:B------:R-:W-:Y:S01]  /*10c70*/  FADD.FTZ R44, R138, R39 ;  /* 0x000000278a2c7221 */ /* 0x000fe20000010000 */
[----:B------:R-:W-:Y:S01]  /*10c80*/  FADD.FTZ R39, R139, R40 ;  /* 0x000000288b277221 */ /* 0x000fe20000010000 */
[C---:B------:R-:W-:Y:S01]  /*10c90*/  F2FP.BF16.F32.PACK_AB R138, R29.reuse, R138 ;  /* 0x0000008a1d8a723e */ /* 0x040fe200000010ff */
[----:B------:R-:W5:Y:S01]  /*10ca0*/  MUFU.EX2 R0, R0 ;  /* 0x0000000000007308 */ /* 0x000f620000000800 */
[----:B------:R-:W-:Y:S01]  /*10cb0*/  FADD.FTZ R43, R29, R44 ;  /* 0x0000002c1d2b7221 */ /* 0x000fe20000010000 */
[C---:B------:R-:W-:Y:S01]  /*10cc0*/  FADD.FTZ R40, R8.reuse, R39 ;  /* 0x0000002708287221 */ /* 0x040fe20000010000 */
[----:B------:R-:W-:Y:S01]  /*10cd0*/  F2FP.BF16.F32.PACK_AB R139, R8, R139 ;  /* 0x0000008b088b723e */ /* 0x000fe200000010ff */
[----:B------:R-:W-:Y:S01]  /*10ce0*/  FMUL.FTZ R91, R91, R55 ;  /* 0x000000375b5b7220 */ /* 0x000fe20000410000 */
[----:B--2---:R-:W-:Y:S01]  /*10cf0*/  FADD.FTZ R44, R132, R43 ;  /* 0x0000002b842c7221 */ /* 0x004fe20000010000 */
[----:B0-----:R-:W-:Y:S01]  /*10d00*/  FADD.FTZ R39, R133, R40 ;  /* 0x0000002885277221 */ /* 0x001fe20000010000 */
[C---:B-1----:R-:W-:Y:S01]  /*10d10*/  F2FP.BF16.F32.PACK_AB R133, R24.reuse, R133 ;  /* 0x000000851885723e */ /* 0x042fe200000010ff */
[----:B------:R-:W0:Y:S01]  /*10d20*/  MUFU.EX2 R31, R31 ;  /* 0x0000001f001f7308 */ /* 0x000e220000000800 */
[----:B------:R-:W-:Y:S01]  /*10d30*/  FADD.FTZ R43, R35, R44 ;  /* 0x0000002c232b7221 */ /* 0x000fe20000010000 */
[----:B------:R-:W-:Y:S01]  /*10d40*/  FADD.FTZ R26, R24, R39 ;  /* 0x00000027181a7221 */ /* 0x000fe20000010000 */
[----:B------:R-:W-:Y:S01]  /*10d50*/  F2FP.BF16.F32.PACK_AB R136, R28, R136 ;  /* 0x000000881c88723e */ /* 0x000fe200000010ff */
[----:B------:R-:W-:Y:S01]  /*10d60*/  FMUL.FTZ R94, R94, R55 ;  /* 0x000000375e5e7220 */ /* 0x000fe20000410000 */
[----:B---3--:R-:W-:Y:S01]  /*10d70*/  FADD.FTZ R43, R134, R43 ;  /* 0x0000002b862b7221 */ /* 0x008fe20000010000 */
[----:B----4-:R-:W-:Y:S01]  /*10d80*/  FADD.FTZ R27, R135, R26 ;  /* 0x0000001a871b7221 */ /* 0x010fe20000010000 */
[----:B------:R-:W-:Y:S01]  /*10d90*/  F2FP.BF16.F32.PACK_AB R137, R36, R137 ;  /* 0x000000892489723e */ /* 0x000fe200000010ff */
[----:B------:R-:W1:Y:S01]  /*10da0*/  MUFU.EX2 R129, R129 ;  /* 0x0000008100817308 */ /* 0x000e620000000800 */
[----:B-----5:R-:W-:Y:S01]  /*10db0*/  FADD.FTZ R26, R32, R43 ;  /* 0x0000002b201a7221 */ /* 0x020fe20000010000 */
[C---:B------:R-:W-:Y:S01]  /*10dc0*/  FADD.FTZ R30, R0.reuse, R27 ;  /* 0x0000001b001e7221 */ /* 0x040fe20000010000 */
[----:B------:R-:W-:Y:S01]  /*10dd0*/  F2FP.BF16.F32.PACK_AB R135, R0, R135 ;  /* 0x000000870087723e */ /* 0x000fe200000010ff */
[-C--:B------:R-:W-:Y:S01]  /*10de0*/  FMUL.FTZ R95, R95, R55.reuse ;  /* 0x000000375f5f7220 */ /* 0x080fe20000410000 */
[----:B------:R-:W-:Y:S01]  /*10df0*/  F2FP.BF16.F32.PACK_AB R132, R35, R132 ;  /* 0x000000842384723e */ /* 0x000fe200000010ff */
[-C--:B------:R-:W-:Y:S01]  /*10e00*/  FMUL.FTZ R98, R98, R55.reuse ;  /* 0x0000003762627220 */ /* 0x080fe20000410000 */
[----:B------:R-:W-:Y:S01]  /*10e10*/  F2FP.BF16.F32.PACK_AB R134, R32, R134 ;  /* 0x000000862086723e */ /* 0x000fe200000010ff */
        /* <DEDUP_REMOVED lines=14> */
[----:B------:R-:W-:Y:S01]  /*10f00*/  FMUL.FTZ R119, R119, R55 ;  /* 0x0000003777777220 */ /* 0x000fe20000410000 */
[----:B------:R-:W-:Y:S01]  /*10f10*/  IMAD.MOV.U32 R15, RZ, RZ, R10 ;  /* 0x000000ffff0f7224 */ /* 0x000fe200078e000a */
        /* <DEDUP_REMOVED lines=41> */
[----:B------:R-:W-:-:S06]  /*111b0*/  IMAD.MOV.U32 R8, RZ, RZ, R23 ;  /* 0x000000ffff087224 */ /* 0x000fcc00078e0017 */
        /* <DEDUP_REMOVED lines=15> */
.L_x_14997:
[----:B------:R-:W-:Y:S05]  /*112b0*/  WARPSYNC.ALL ;  /* 0x0000000000007948 */ /* 0x000fea0003800000 */
[----:B------:R-:W-:Y:S06]  /*112c0*/  BAR.ARV 0x8, 0x200 ;  /* 0x0208000000007b1d */ /* 0x000fec0000002000 */
[----:B------:R-:W-:Y:S05]  /*112d0*/  @!P0 BRA `(.L_x_15008) ;  /* 0x0000000000048947 */ /* 0x000fea0003800000 */
[----:B------:R-:W-:Y:S01]  /*112e0*/  BPT.TRAP 0x1 ;  /* 0x000000040000795c */ /* 0x000fe20000300000 */
.L_x_15008:
[----:B------:R-:W-:Y:S01]  /*112f0*/  IMAD R13, R18, 0x8, R2 ;  /* 0x00000008120d7824 */ /* 0x000fe200078e0202 */
[----:B------:R-:W-:-:S04]  /*11300*/  SHF.L.U32 R4, R23, 0x1f, RZ ;  /* 0x0000001f17047819 */ /* 0x000fc800000006ff */
[----:B------:R0:W1:Y:S01]  /*11310*/  SYNCS.PHASECHK.TRANS64.TRYWAIT P2, [R13+URZ+0x16850], R4 ;  /* 0x016850040d0075a7 */ /* 0x000062000804017f */
[----:B------:R-:W-:Y:S05]  /*11320*/  @!P0 BRA `(.L_x_15009) ;  /* 0x0000000000048947 */ /* 0x000fea0003800000 */
[----:B------:R-:W-:Y:S01]  /*11330*/  BPT.TRAP 0x1 ;  /* 0x000000040000795c */ /* 0x000fe20000300000 */
.L_x_15009:
[----:B------:R-:W-:-:S05]  /*11340*/  VIADD R2, R2, 0x400 ;  /* 0x0000040002027836 */ /* 0x000fca0000000000 */
[----:B------:R-:W-:-:S04]  /*11350*/  SHF.R.U32.HI R2, RZ, 0x4, R2 ;  /* 0x00000004ff027819 */ /* 0x000fc80000011602 */
[----:B------:R-:W-:Y:S01]  /*11360*/  LOP3.LUT R5, R2, 0x3fff, RZ, 0xc0, !PT ;  /* 0x00003fff02057812 */ /* 0x000fe200078ec0ff */
[----:B-1----:R-:W-:Y:S06]  /*11370*/  @P2 BRA `(.L_x_15010) ;  /* 0x0000000000082947 */ /* 0x002fec0003800000 */
[----:B------:R-:W1:Y:S02]  /*11380*/  SYNCS.PHASECHK.TRANS64.TRYWAIT P0, [R13+URZ+0x16850], R4 ;  /* 0x016850040d0075a7 */ /* 0x000e64000800017f */
[----:B-1----:R-:W-:Y:S05]  /*11390*/  @!P0 BRA `(.L_x_15011) ;  /* 0x00000094009c8947 */ /* 0x002fea0003800000 */
.L_x_15010:
[----:B01----:R-:W-:Y:S01]  /*113a0*/  IMAD R4, R18, 0x400, R5 ;  /* 0x0000040012047824 */ /* 0x003fe200078e0205 */
[----:B------:R-:W-:Y:S01]  /*113b0*/  MOV R5, 0x40000040 ;  /* 0x4000004000057802 */ /* 0x000fe20000000f00 */
[----:B------:R-:W-:Y:S05]  /*113c0*/  WARPSYNC.ALL ;  /* 0x0000000000007948 */ /* 0x000fea0003800000 */
[C---:B------:R-:W-:Y:S01]  /*113d0*/  R2UR UR6, R4.reuse ;  /* 0x00000000040672ca */ /* 0x040fe200000e0000 */
[----:B------:R-:W2:Y:S01]  /*113e0*/  LDL.LU R20, [R1+0x50] ;  /* 0x0000500001147983 */ /* 0x000ea20000300800 */
[----:B------:R-:W-:Y:S01]  /*113f0*/  R2UR UR7, R5 ;  /* 0x00000000050772ca */ /* 0x000fe200000e0000 */
[----:B------:R-:W-:Y:S01]  /*11400*/  WARPGROUP.ARRIVE ;  /* 0x00000000000079c5 */ /* 0x000fe20000000000 */
[----:B------:R-:W-:Y:S01]  /*11410*/  VIADD R6, R4, 0x80 ;  /* 0x0000008004067836 */ /* 0x000fe20000000000 */
[----:B------:R-:W0:Y:S01]  /*11420*/  SHFL.BFLY PT, R2, R3, 0x2, 0x1f ;  /* 0x0c401f0003027f89 */ /* 0x000e2200000e0000 */
[----:B------:R-:W-:-:S02]  /*11430*/  IMAD.MOV.U32 R7, RZ, RZ, 0x40000040 ;  /* 0x40000040ff077424 */ /* 0x000fc400078e00ff */
[----:B------:R-:W-:Y:S02]  /*11440*/  IMAD.MOV.U32 R5, RZ, RZ, 0x40000040 ;  /* 0x40000040ff057424 */ /* 0x000fe400078e00ff */
[----:B------:R-:W-:-:S05]  /*11450*/  VIADD R18, R18, 0x1 ;  /* 0x0000000112127836 */ /* 0x000fca0000000000 */
        /* <DEDUP_REMOVED lines=8> */
[----:B------:R-:W-:Y:S01]  /*114e0*/  IMAD.MOV.U32 R3, RZ, RZ, -0x800000 ;  /* 0xff800000ff037424 */ /* 0x000fe200078e00ff */
        /* <DEDUP_REMOVED lines=34> */
[----:B------:R-:W-:Y:S01]  /*11710*/  R2UR UR6, R6 ;  /* 0x00000000060672ca */ /* 0x000fe200000e0000 */
[----:B------:R-:W-:Y:S01]  /*11720*/  IMAD.MOV.U32 R6, RZ, RZ, RZ ;  /* 0x000000ffff067224 */ /* 0x000fe200078e00ff */
[----:B------:R-:W-:Y:S02]  /*11730*/  R2UR UR7, R7 ;  /* 0x00000000070772ca */ /* 0x000fe400000e0000 */
[----:B------:R-:W0:Y:S02]  /*11740*/  SHFL.BFLY PT, R7, R0, 0x2, 0x1f ;  /* 0x0c401f0000077f89 */ /* 0x000e2400000e0000 */
[----:B0-----:R-:W-:Y:S01]  /*11750*/  FADD.FTZ R7, R7, R0 ;  /* 0x0000000007077221 */ /* 0x001fe20000010000 */
[----:B------:R-:W-:-:S04]  /*11760*/  SEL R0, RZ, 0x1, P0 ;  /* 0x00000001ff007807 */ /* 0x000fc80000000000 */
[----:B------:R-:W-:Y:S01]  /*11770*/  LOP3.LUT R23, R23, R0, RZ, 0x3c, !PT ;  /* 0x0000000017177212 */ /* 0x000fe200078e3cff */
[----:B------:R-:W-:Y:S01]  /*11780*/  IMAD.MOV.U32 R0, RZ, RZ, -0x800000 ;  /* 0xff800000ff007424 */ /* 0x000fe200078e00ff */
[----:B------:R-:W-:Y:S02]  /*11790*/  WARPGROUP.DEPBAR.LE gsb0, 0x0 ;  /* 0x00008000000079c5 */ /* 0x000fe40000010000 */
[----:B------:R-:W-:-:S06]  /*117a0*/  WARPGROUP.ARRIVE ;  /* 0x00000000000079c5 */ /* 0x000fcc0000000000 */
[----:B------:R-:W-:Y:S01]  /*117b0*/  HGMMA.64x64x16.F32.BF16 R88, R124, gdesc[UR4].tnspB, R88, gsb0 ;  /* 0x40e000047c587df0 */ /* 0x000fe20008001858 */
[----:B------:R-:W-:Y:S02]  /*117c0*/  R2UR UR6, R4 ;  /* 0x00000000040672ca */ /* 0x000fe400000e0000 */
[----:B------:R-:W-:Y:S01]  /*117d0*/  R2UR UR7, R5 ;  /* 0x00000000050772ca */ /* 0x000fe200000e0000 */
[----:B------:R-:W0:Y:S04]  /*117e0*/  SHFL.BFLY PT, R4, R7, 0x1, 0x1f ;  /* 0x0c201f0007047f89 */ /* 0x000e2800000e0000 */
[----:B------:R-:W1:Y:S01]  /*117f0*/  SHFL.BFLY PT, R5, R2, 0x1, 0x1f ;  /* 0x0c201f0002057f89 */ /* 0x000e6200000e0000 */
[----:B0-----:R-:W-:Y:S01]  /*11800*/  FADD.FTZ R15, R7, R4 ;  /* 0x00000004070f7221 */ /* 0x001fe20000010000 */
[----:B------:R-:W-:Y:S01]  /*11810*/  @!P1 IADD3 R7, R13, 0x16860, RZ ;  /* 0x000168600d079810 */ /* 0x000fe20007ffe0ff */
[----:B-1----:R-:W-:-:S03]  /*11820*/  FADD.FTZ R12, R2, R5 ;  /* 0x00000005020c7221 */ /* 0x002fc60000010000 */
[----:B------:R-:W-:Y:S01]  /*11830*/  FSETP.NE.FTZ.AND P3, PT, R15, RZ, PT ;  /* 0x000000ff0f00720b */ /* 0x000fe20003f75000 */
[----:B------:R-:W-:Y:S01]  /*11840*/  IMAD.MOV.U32 R2, RZ, RZ, RZ ;  /* 0x000000ffff027224 */ /* 0x000fe200078e00ff */
[----:B------:R-:W-:Y:S02]  /*11850*/  @!P1 PRMT R7, RZ, 0x654, R7 ;  /* 0x00000654ff079816 */ /* 0x000fe40000000007 */
[----:B------:R-:W-:-:S09]  /*11860*/  FSETP.NE.FTZ.AND P2, PT, R12, RZ, PT ;  /* 0x000000ff0c00720b */ /* 0x000fd20003f55000 */
[----:B------:R-:W0:Y:S04]  /*11870*/  @P3 MUFU.LG2 R8, R15 ;  /* 0x0000000f00083308 */ /* 0x000e280000000c00 */
[C---:B------:R-:W-:Y:S01]  /*11880*/  @P2 FMUL.FTZ R5, R9.reuse, 0.69314718246459960938 ;  /* 0x3f31721809052820 */ /* 0x040fe20000410000 */
[----:B------:R-:W-:-:S03]  /*11890*/  @P3 FMUL.FTZ R9, R9, 0.69314718246459960938 ;  /* 0x3f31721809093820 */ /* 0x000fc60000410000 */
        /* <DEDUP_REMOVED lines=45> */
.L_x_14947:
[----:B------:R-:W2:Y:S01]  /*11b70*/  LDL R45, [R1+0x48] ;  /* 0x00004800012d7983 */ /* 0x000ea20000100800 */
[----:B------:R-:W-:Y:S05]  /*11b80*/  WARPSYNC.ALL ;  /* 0x0000000000007948 */ /* 0x000fea0003800000 */
[----:B------:R-:W0:Y:S01]  /*11b90*/  S2R R2, SR_TID.X ;  /* 0x0000000000027919 */ /* 0x000e220000002100 */
[----:B------:R-:W1:Y:S01]  /*11ba0*/  S2UR UR5, SR_CgaCtaId ;  /* 0x00000000000579c3 */ /* 0x000e620000008800 */
[----:B------:R-:W-:Y:S01]  /*11bb0*/  UMOV UR4, 0x400 ;  /* 0x0000040000047882 */ /* 0x000fe20000000000 */
[----:B------:R-:W-:Y:S01]  /*11bc0*/  BSSY B0, `(.L_x_15012) ;  /* 0x000018d000007945 */ /* 0x000fe20003800000 */
[----:B-1----:R-:W-:Y:S01]  /*11bd0*/  ULEA UR4, UR5, UR4, 0x18 ;  /* 0x0000000405047291 */ /* 0x002fe2000f8ec03f */
[----:B0-----:R-:W-:-:S05]  /*11be0*/  VIADD R46, R2, 0xffffff80 ;  /* 0xffffff80022e7836 */ /* 0x001fca0000000000 */
[----:B------:R-:W-:Y:S01]  /*11bf0*/  IMAD.U32 R2, RZ, RZ, UR4 ;  /* 0x00000004ff027e24 */ /* 0x000fe2000f8e00ff */
[----:B------:R-:W-:Y:S01]  /*11c00*/  BAR.SYNC.DEFER_BLOCKING 0x5, 0x200 ;  /* 0x0148000000007b1d */ /* 0x000fe20000010000 */
[--C-:B------:R-:W-:Y:S02]  /*11c10*/  SHF.R.S32.HI R44, RZ, 0x1f, R46.reuse ;  /* 0x0000001fff2c7819 */ /* 0x100fe4000001142e */
[----:B------:R-:W-:Y:S02]  /*11c20*/  SHF.R.S32.HI R4, RZ, 0x1f, R46 ;  /* 0x0000001fff047819 */ /* 0x000fe4000001142e */
[-C--:B------:R-:W-:Y:S02]  /*11c30*/  LEA.HI R44, R44, R46.reuse, RZ, 0x3 ;  /* 0x0000002e2c2c7211 */ /* 0x080fe400078f18ff */
[----:B------:R-:W-:Y:S02]  /*11c40*/  LEA.HI R4, R4, R46, RZ, 0x3 ;  /* 0x0000002e04047211 */ /* 0x000fe400078f18ff */
[----:B------:R-:W-:-:S02]  /*11c50*/  LOP3.LUT R44, R44, 0xfffffff8, RZ, 0xc0, !PT ;  /* 0xfffffff82c2c7812 */ /* 0x000fc400078ec0ff */
[----:B------:R-:W-:-:S03]  /*11c60*/  SHF.R.S32.HI R34, RZ, 0x3, R4 ;  /* 0x00000003ff227819 */ /* 0x000fc60000011404 */
[----:B------:R-:W-:-:S04]  /*11c70*/  IMAD.IADD R44, R46, 0x1, -R44 ;  /* 0x000000012e2c7824 */ /* 0x000fc800078e0a2c */
[----:B------:R-:W-:Y:S01]  /*11c80*/  IMAD.SHL.U32 R33, R44, 0x8, RZ ;  /* 0x000000082c217824 */ /* 0x000fe200078e00ff */
[----:B------:R0:W1:Y:S04]  /*11c90*/  LDS.128 R28, [R2+0x168d0] ;  /* 0x0168d000021c7984 */ /* 0x0000680000000c00 */
[----:B------:R-:W-:Y:S01]  /*11ca0*/  SHF.R.S32.HI R32, RZ, 0x1f, R33 ;  /* 0x0000001fff207819 */ /* 0x000fe20000011421 */
[----:B------:R-:W-:Y:S06]  /*11cb0*/  BAR.ARV 0x4, 0x200 ;  /* 0x0108000000007b1d */ /* 0x000fec0000002000 */
[----:B--2--5:R-:W-:Y:S01]  /*11cc0*/  SHF.R.S32.HI R24, RZ, 0x1f, R45 ;  /* 0x0000001fff187819 */ /* 0x024fe2000001142d */
[----:B------:R-:W-:-:S03]  /*11cd0*/  IMAD.SHL.U32 R40, R45, 0x4, RZ ;  /* 0x000000042d287824 */ /* 0x000fc600078e00ff */
[----:B------:R-:W-:Y:S01]  /*11ce0*/  SHF.L.U64.HI R38, R45, 0x2, R24 ;  /* 0x000000022d267819 */ /* 0x000fe20000010218 */
[----:B01----:R-:W-:Y:S06]  /*11cf0*/  @P1 BRA `(.L_x_15013) ;  /* 0x0000000c00a01947 */ /* 0x003fec0003800000 */
[----:B------:R-:W2:Y:S01]  /*11d00*/  LDL R6, [R1+0x5c] ;  /* 0x00005c0001067983 */ /* 0x000ea20000100800 */
[----:B------:R-:W0:Y:S01]  /*11d10*/  S2R R5, SR_SWINHI ;  /* 0x0000000000057919 */ /* 0x000e220000002f00 */
[----:B------:R-:W-:Y:S05]  /*11d20*/  WARPSYNC.ALL ;  /* 0x0000000000007948 */ /* 0x000fea0003800000 */
[----:B------:R-:W-:Y:S01]  /*11d30*/  F2FP.BF16.F32.PACK_AB R12, R12, R27 ;  /* 0x0000001b0c0c723e */ /* 0x000fe200000010ff */
[----:B------:R-:W-:Y:S01]  /*11d40*/  ULDC.64 UR4, c[0x0][0xc00] ;  /* 0x0003000000047ab9 */ /* 0x000fe20000000a00 */
[----:B------:R-:W-:Y:S01]  /*11d50*/  F2FP.BF16.F32.PACK_AB R13, R13, R90 ;  /* 0x0000005a0d0d723e */ /* 0x000fe200000010ff */
[----:B------:R-:W3:Y:S01]  /*11d60*/  LDL R41, [R1+0x44] ;  /* 0x0000440001297983 */ /* 0x000ee20000100800 */
[----:B------:R-:W-:-:S02]  /*11d70*/  F2FP.BF16.F32.PACK_AB R14, R14, R25 ;  /* 0x000000190e0e723e */ /* 0x000fc400000010ff */
[----:B------:R-:W-:Y:S01]  /*11d80*/  F2FP.BF16.F32.PACK_AB R15, R15, R94 ;  /* 0x0000005e0f0f723e */ /* 0x000fe200000010ff */
[----:B------:R-:W-:Y:S01]  /*11d90*/  IMAD.MOV.U32 R36, RZ, RZ, RZ ;  /* 0x000000ffff247224 */ /* 0x000fe200078e00ff */
[----:B------:R-:W3:Y:S01]  /*11da0*/  LDL R46, [R1+0x2c] ;  /* 0x00002c00012e7983 */ /* 0x000ee20000100800 */
[----:B------:R-:W1:Y:S01]  /*11db0*/  LDC R28, c[0x0][0xbe8] ;  /* 0x0002fa00ff1c7b82 */ /* 0x000e620000000800 */
[----:B------:R-:W-:Y:S02]  /*11dc0*/  MOV R20, R2 ;  /* 0x0000000200147202 */ /* 0x000fe40000000f00 */
[----:B0-----:R-:W-:-:S05]  /*11dd0*/  MOV R21, R5 ;  /* 0x0000000500157202 */ /* 0x001fca0000000f00 */
[----:B------:R-:W-:Y:S01]  /*11de0*/  BAR.SYNC.DEFER_BLOCKING 0x1, 0x180 ;  /* 0x0046000000007b1d */ /* 0x000fe20000010000 */
[----:B--2---:R-:W-:-:S03]  /*11df0*/  IMAD.WIDE R10, R6, 0x2, R20 ;  /* 0x00000002060a7825 */ /* 0x004fc600078e0214 */
[C---:B------:R-:W-:Y:S02]  /*11e00*/  IADD3 R35, P2, R10.reuse, 0x20, RZ ;  /* 0x000000200a237810 */ /* 0x040fe40007f5e0ff */
[C---:B------:R-:W-:Y:S02]  /*11e10*/  LOP3.LUT R9, R10.reuse, 0x380, RZ, 0xc0, !PT ;  /* 0x000003800a097812 */ /* 0x040fe400078ec0ff */
[C---:B------:R-:W-:Y:S02]  /*11e20*/  IADD3 R39, P0, R10.reuse, 0x60, RZ ;  /* 0x000000600a277810 */ /* 0x040fe40007f1e0ff */
[----:B------:R-:W-:Y:S02]  /*11e30*/  IADD3 R37, P1, R10, 0x40, RZ ;  /* 0x000000400a257810 */ /* 0x000fe40007f3e0ff */
[----:B------:R-:W-:Y:S02]  /*11e40*/  LOP3.LUT R4, R35, 0x380, RZ, 0xc0, !PT ;  /* 0x0000038023047812 */ /* 0x000fe400078ec0ff */
[----:B------:R-:W-:-:S02]  /*11e50*/  SHF.R.U64 R9, R9, 0x3, RZ ;  /* 0x0000000309097819 */ /* 0x000fc400000012ff */
[----:B------:R-:W-:Y:S02]  /*11e60*/  LOP3.LUT R6, R37, 0x380, RZ, 0xc0, !PT ;  /* 0x0000038025067812 */ /* 0x000fe400078ec0ff */
[----:B------:R-:W-:Y:S02]  /*11e70*/  LOP3.LUT R26, R39, 0x380, RZ, 0xc0, !PT ;  /* 0x00000380271a7812 */ /* 0x000fe400078ec0ff */
[----:B------:R-:W-:Y:S02]  /*11e80*/  SHF.R.U64 R4, R4, 0x3, RZ ;  /* 0x0000000304047819 */ /* 0x000fe400000012ff */
[----:B------:R-:W-:Y:S02]  /*11e90*/  LOP3.LUT R10, R9, R10, RZ, 0x3c, !PT ;  /* 0x0000000a090a7212 */ /* 0x000fe400078e3cff */
[----:B------:R-:W-:Y:S02]  /*11ea0*/  SHF.R.U64 R6, R6, 0x3, RZ ;  /* 0x0000000306067819 */ /* 0x000fe400000012ff */
[----:B------:R-:W-:Y:S01]  /*11eb0*/  SHF.R.U64 R26, R26, 0x3, RZ ;  /* 0x000000031a1a7819 */ /* 0x000fe200000012ff */
        /* <DEDUP_REMOVED lines=8> */
[----:B------:R-:W-:Y:S01]  /*11f40*/  MOV R25, R4 ;  /* 0x0000000400197202 */ /* 0x000fe20000000f00 */
[----:B------:R0:W-:Y:S01]  /*11f50*/  STSM.16.M88.4 [R10], R12 ;  /* 0x0000000c0a007844 */ /* 0x0001e20000000200 */
[----:B------:R-:W-:Y:S02]  /*11f60*/  ISETP.NE.U32.AND P0, PT, RZ, UR4, PT ;  /* 0x00000004ff007c0c */ /* 0x000fe4000bf05070 */
[----:B------:R-:W-:Y:S02]  /*11f70*/  IADD3 R26, P1, R40, UR4, RZ ;  /* 0x00000004281a7c10 */ /* 0x000fe4000ff3e0ff */
        /* <DEDUP_REMOVED lines=10> */
[----:B------:R-:W-:Y:S02]  /*12020*/  F2FP.BF16.F32.PACK_AB R13, R115, R114 ;  /* 0x00000072730d723e */ /* 0x000fe400000010ff */
[----:B------:R-:W-:Y:S02]  /*12030*/  F2FP.BF16.F32.PACK_AB R14, R117, R116 ;  /* 0x00000074750e723e */ /* 0x000fe400000010ff */
[----:B------:R-:W-:-:S02]  /*12040*/  F2FP.BF16.F32.PACK_AB R15, R119, R118 ;  /* 0x00000076770f723e */ /* 0x000fc400000010ff */
        /* <DEDUP_REMOVED lines=8> */
[----:B------:R-:W-:Y:S09]  /*120d0*/  BAR.SYNC.DEFER_BLOCKING 0x1, 0x180 ;  /* 0x0046000000007b1d */ /* 0x000ff20000010000 */
        /* <DEDUP_REMOVED lines=9> */
[----:B---3--:R-:W-:Y:S01]  /*12170*/  IMAD.IADD R15, R41, 0x1, R46 ;  /* 0x00000001290f7824 */ /* 0x008fe200078e022e */
[----:B0-----:R-:W-:Y:S06]  /*12180*/  @P1 BRA `(.L_x_15014) ;  /* 0x0000000000101947 */ /* 0x001fec0003800000 */
[----:B------:R-:W-:Y:S05]  /*12190*/  @!P0 BRA `(.L_x_15014) ;  /* 0x00000000000c8947 */ /* 0x000fea0003800000 */
[----:B------:R-:W3:Y:S04]  /*121a0*/  LDG.E R4, desc[UR40][R26.64] ;  /* 0x000000281a047981 */ /* 0x000ee8000c1e1900 */
[----:B-----5:R-:W3:Y:S02]  /*121b0*/  LDG.E R9, desc[UR40][R26.64+0x4] ;  /* 0x000004281a097981 */ /* 0x020ee4000c1e1900 */
[----:B---3--:R-:W-:-:S07]  /*121c0*/  IMAD.IADD R9, R9, 0x1, -R4 ;  /* 0x0000000109097824 */ /* 0x008fce00078e0a04 */
.L_x_15014:
[----:B------:R-:W3:Y:S01]  /*121d0*/  LDL R12, [R1+0x58] ;  /* 0x00005800010c7983 */ /* 0x000ee20000100800 */
[----:B-1----:R-:W-:Y:S01]  /*121e0*/  @P2 IMAD.HI.U32 R4, R15, R6, RZ ;  /* 0x000000060f042227 */ /* 0x002fe200078e00ff */
[----:B------:R-:W-:Y:S01]  /*121f0*/  ULDC.64 UR4, c[0x0][0xb90] ;  /* 0x0002e40000047ab9 */ /* 0x000fe20000000a00 */
[----:B-----5:R-:W-:Y:S01]  /*12200*/  SHF.R.S32.HI R37, RZ, 0x1f, R36 ;  /* 0x0000001fff257819 */ /* 0x020fe20000011424 */
[----:B------:R-:W4:Y:S01]  /*12210*/  LDL.LU R42, [R1+0x4c] ;  /* 0x00004c00012a7983 */ /* 0x000f220000300800 */
[----:B------:R-:W-:Y:S01]  /*12220*/  MOV R7, R15 ;  /* 0x0000000f00077202 */ /* 0x000fe20000000f00 */
[----:B------:R-:W-:Y:S01]  /*12230*/  IMAD R41, R9, R28, RZ ;  /* 0x0000001c09297224 */ /* 0x000fe200078e02ff */
[----:B--2---:R-:W-:Y:S01]  /*12240*/  @P2 SHF.R.U32.HI R7, RZ, R39, R4 ;  /* 0x00000027ff072219 */ /* 0x004fe20000011604 */
[----:B------:R-:W0:Y:S01]  /*12250*/  S2R R25, SR_TID.X ;  /* 0x0000000000197919 */ /* 0x000e220000002100 */
[----:B------:R-:W-:Y:S01]  /*12260*/  SEL R35, R24, RZ, !P0 ;  /* 0x000000ff18237207 */ /* 0x000fe20004000000 */
[----:B------:R-:W1:Y:S01]  /*12270*/  @P2 LDC R43, c[0x0][0xbec] ;  /* 0x0002fb00ff2b2b82 */ /* 0x000e620000000800 */
[----:B------:R-:W-:Y:S01]  /*12280*/  SEL R39, R45, RZ, !P0 ;  /* 0x000000ff2d277207 */ /* 0x000fe20004000000 */
[----:B------:R-:W-:-:S02]  /*12290*/  IMAD.MOV R13, RZ, RZ, -R7 ;  /* 0x000000ffff0d7224 */ /* 0x000fc400078e0a07 */
[----:B0-----:R-:W-:-:S05]  /*122a0*/  VIADD R26, R25, 0xffffff80 ;  /* 0xffffff80191a7836 */ /* 0x001fca0000000000 */
[----:B------:R-:W-:-:S04]  /*122b0*/  SHF.R.S32.HI R25, RZ, 0x1f, R26 ;  /* 0x0000001fff197819 */ /* 0x000fc8000001141a */
[----:B------:R-:W-:-:S04]  /*122c0*/  LEA.HI R25, R25, R26, RZ, 0x7 ;  /* 0x0000001a19197211 */ /* 0x000fc800078f38ff */
[----:B------:R-:W-:-:S05]  /*122d0*/  LOP3.LUT R25, R25, 0xffffff80, RZ, 0xc0, !PT ;  /* 0xffffff8019197812 */ /* 0x000fca00078ec0ff */
[----:B------:R-:W-:Y:S02]  /*122e0*/  IMAD.IADD R25, R26, 0x1, -R25 ;  /* 0x000000011a197824 */ /* 0x000fe400078e0a19 */
[----:B---3--:R-:W-:Y:S01]  /*122f0*/  IMAD.IADD R12, R12, 0x1, R46 ;  /* 0x000000010c0c7824 */ /* 0x008fe200078e022e */
        /* <DEDUP_REMOVED lines=33> */
[----:B------:R-:W2:Y:S01]  /*12510*/  SHFL.IDX PT, R7, R14, 0x1, 0x1c1f ;  /* 0x003c1f000e077f89 */ /* 0x000ea200000e0000 */
        /* <DEDUP_REMOVED lines=14> */
[----:B--2---:R2:W-:Y:S04]  /*12600*/  @!P0 ST.E desc[UR40][R6.64], R0 ;  /* 0x0000000006008985 */ /* 0x0045e8000c101928 */
[----:B------:R-:W3:Y:S04]  /*12610*/  LD.E.128 R8, desc[UR40][R8.64] ;  /* 0x0000002808087980 */ /* 0x000ee8000c101d00 */
[----:B------:R-:W4:Y:S04]  /*12620*/  LD.E.128 R12, desc[UR40][R12.64] ;  /* 0x000000280c0c7980 */ /* 0x000f28000c101d00 */
[----:B------:R-:W4:Y:S01]  /*12630*/  LD.E.128 R24, desc[UR40][R24.64] ;  /* 0x0000002818187980 */ /* 0x000f22000c101d00 */
[----:B------:R-:W-:-:S04]  /*12640*/  IADD3 R38, P0, R20, 0x4800, RZ ;  /* 0x0000480014267810 */ /* 0x000fc80007f1e0ff */
[----:B------:R-:W-:Y:S01]  /*12650*/  LOP3.LUT R20, R38, 0x380, RZ, 0xc0, !PT ;  /* 0x0000038026147812 */ /* 0x000fe200078ec0ff */
[----:B0-----:R-:W-:-:S03]  /*12660*/  IMAD.X R5, RZ, RZ, R21, P0 ;  /* 0x000000ffff057224 */ /* 0x001fc600000e0615 */
[----:B------:R-:W-:-:S04]  /*12670*/  SHF.R.U64 R3, R20, 0x3, RZ ;  /* 0x0000000314037819 */ /* 0x000fc800000012ff */
[----:B------:R-:W-:Y:S01]  /*12680*/  LOP3.LUT R4, R3, R38, RZ, 0x3c, !PT ;  /* 0x0000002603047212 */ /* 0x000fe200078e3cff */
[----:B------:R-:W-:Y:S02]  /*12690*/  IMAD R3, R37, UR4, RZ ;  /* 0x0000000425037c24 */ /* 0x000fe4000f8e02ff */
[----:B------:R-:W0:Y:S01]  /*126a0*/  @P2 LDC R37, c[0x0][0xbf0] ;  /* 0x0002fc00ff252b82 */ /* 0x000e220000000800 */
[C---:B------:R-:W-:Y:S02]  /*126b0*/  IMAD.WIDE.U32 R20, R36.reuse, UR4, RZ ;  /* 0x0000000424147c25 */ /* 0x040fe4000f8e00ff */
[----:B--2---:R-:W5:Y:S02]  /*126c0*/  LD.E.128 R4, desc[UR40][R4.64] ;  /* 0x0000002804047980 */ /* 0x004f64000c101d00 */
[----:B------:R-:W-:Y:S01]  /*126d0*/  IMAD R3, R36, UR5, R3 ;  /* 0x0000000524037c24 */ /* 0x000fe2000f8e0203 */
[----:B------:R-:W-:Y:S01]  /*126e0*/  ULDC.64 UR4, c[0x0][0xae8] ;  /* 0x0002ba0000047ab9 */ /* 0x000fe20000000a00 */
[----:B------:R-:W-:Y:S01]  /*126f0*/  IMAD R0, R44, 0x30, R34 ;  /* 0x000000302c007824 */ /* 0x000fe200078e0222 */
        /* <DEDUP_REMOVED lines=8> */
[----:B------:R-:W-:Y:S02]  /*12780*/  IMAD.IADD R36, R46, 0x1, R0 ;  /* 0x000000012e247824 */ /* 0x000fe400078e0200 */
[C---:B------:R-:W-:Y:S02]  /*12790*/  IMAD R3, R42.reuse, UR5, R3 ;  /* 0x000000052a037c24 */ /* 0x040fe4000f8e0203 */
[----:B------:R-:W-:Y:S01]  /*127a0*/  IMAD.WIDE.U32 R20, R42, UR4, R20 ;  /* 0x000000042a147c25 */ /* 0x000fe2000f8e0014 */
[----:B------:R-:W-:-:S03]  /*127b0*/  ULDC.64 UR4, c[0x0][0xaf0] ;  /* 0x0002bc0000047ab9 */ /* 0x000fc60000000a00 */
[----:B-1----:R-:W-:-:S04]  /*127c0*/  @P2 IMAD.HI.U32 R0, R36, R43, RZ ;  /* 0x0000002b24002227 */ /* 0x002fc800078e00ff */
[----:B------:R-:W-:Y:S02]  /*127d0*/  IMAD.IADD R21, R21, 0x1, R3 ;  /* 0x0000000115157824 */ /* 0x000fe400078e0203 */
[----:B------:R-:W-:Y:S01]  /*127e0*/  IMAD.MOV.U32 R3, RZ, RZ, R36 ;  /* 0x000000ffff037224 */ /* 0x000fe200078e0024 */
[----:B0-----:R-:W-:Y:S01]  /*127f0*/  @P2 SHF.R.U32.HI R3, RZ, R37, R0 ;  /* 0x00000025ff032219 */ /* 0x001fe20000011600 */
[----:B------:R-:W-:Y:S02]  /*12800*/  IMAD R35, R35, UR4, RZ ;  /* 0x0000000423237c24 */ /* 0x000fe4000f8e02ff */
[----:B------:R-:W-:Y:S01]  /*12810*/  IMAD.WIDE.U32 R20, R39, UR4, R20 ;  /* 0x0000000427147c25 */ /* 0x000fe2000f8e0014 */
[----:B------:R-:W-:Y:S02]  /*12820*/  SHF.R.S32.HI R0, RZ, 0x1f, R3 ;  /* 0x0000001fff007819 */ /* 0x000fe40000011403 */
[----:B------:R-:W-:Y:S01]  /*12830*/  IADD3 R37, -R3, RZ, RZ ;  /* 0x000000ff03257210 */ /* 0x000fe20007ffe1ff */
[----:B------:R-:W-:Y:S01]  /*12840*/  IMAD R35, R39, UR5, R35 ;  /* 0x0000000527237c24 */ /* 0x000fe2000f8e0223 */
[----:B------:R-:W-:Y:S01]  /*12850*/  ULDC.64 UR4, c[0x0][0xae0] ;  /* 0x0002b80000047ab9 */ /* 0x000fe20000000a00 */
[----:B------:R-:W-:-:S02]  /*12860*/  IMAD.IADD R40, R34, 0x1, R46 ;  /* 0x0000000122287824 */ /* 0x000fc400078e022e */
        /* <DEDUP_REMOVED lines=12> */
[----:B------:R-:W-:Y:S01]  /*12930*/  VIADD R0, R40, 0x30 ;  /* 0x0000003028007836 */ /* 0x000fe20000000000 */
[----:B------:R-:W-:Y:S01]  /*12940*/  LEA R28, P0, R20, UR4, 0x1 ;  /* 0x00000004141c7c11 */ /* 0x000fe2000f8008ff */
[----:B------:R-:W-:Y:S01]  /*12950*/  IMAD.IADD R3, R21, 0x1, R3 ;  /* 0x0000000115037824 */ /* 0x000fe200078e0203 */
[----:B------:R-:W-:-:S03]  /*12960*/  ULDC UR4, c[0x0][0xac8] ;  /* 0x0002b20000047ab9 */ /* 0x000fc60000000800 */
[----:B--2---:R-:W0:Y:S01]  /*12970*/  SHFL.IDX PT, R36, R28, 0x1, 0x181f ;  /* 0x00381f001c247f89 */ /* 0x004e2200000e0000 */
[----:B------:R-:W-:Y:S01]  /*12980*/  LEA.HI.X R38, R20, UR5, R3, 0x1, P0 ;  /* 0x0000000514267c11 */ /* 0x000fe200080f0c03 */
[C---:B------:R-:W-:Y:S01]  /*12990*/  VIADD R3, R40.reuse, 0x60 ;  /* 0x0000006028037836 */ /* 0x040fe20000000000 */
[----:B------:R-:W-:Y:S01]  /*129a0*/  ISETP.GE.AND P0, PT, R33, UR4, PT ;  /* 0x0000000421007c0c */ /* 0x000fe2000bf06270 */
[----:B------:R-:W1:Y:S03]  /*129b0*/  SHFL.IDX PT, R20, R28, RZ, 0x181f ;  /* 0x00181fff1c147589 */ /* 0x000e6600000e0000 */
[-C--:B------:R-:W-:Y:S01]  /*129c0*/  ISETP.GE.OR P3, PT, R40, R41.reuse, P0 ;  /* 0x000000292800720c */ /* 0x080fe20000766670 */
[----:B------:R-:W2:Y:S01]  /*129d0*/  SHFL.IDX PT, R21, R38, RZ, 0x181f ;  /* 0x00181fff26157589 */ /* 0x000ea200000e0000 */
[-C--:B------:R-:W-:Y:S01]  /*129e0*/  ISETP.GE.OR P2, PT, R0, R41.reuse, P0 ;  /* 0x000000290000720c */ /* 0x080fe20000746670 */
[----:B------:R-:W-:Y:S01]  /*129f0*/  VIADD R0, R2, 0x16820 ;  /* 0x0001682002007836 */ /* 0x000fe20000000000 */
[----:B------:R-:W-:Y:S01]  /*12a00*/  ISETP.GE.OR P1, PT, R3, R41, P0 ;  /* 0x000000290300720c */ /* 0x000fe20000726670 */
[----:B------:R-:W2:Y:S03]  /*12a10*/  SHFL.IDX PT, R42, R28, 0x2, 0x181f ;  /* 0x00581f001c2a7f89 */ /* 0x000ea600000e0000 */
[----:B------:R-:W-:Y:S01]  /*12a20*/  PRMT R0, RZ, 0x654, R0 ;  /* 0x00000654ff007816 */ /* 0x000fe20000000000 */
[----:B------:R-:W2:Y:S03]  /*12a30*/  SHFL.IDX PT, R35, R38, 0x1, 0x181f ;  /* 0x00381f0026237f89 */ /* 0x000ea600000e0000 */
[----:B------:R1:W-:Y:S01]  /*12a40*/  SYNCS.ARRIVE.TRANS64.RED.A1T0 RZ, [R0+URZ], RZ ;  /* 0x000000ff00ff79a7 */ /* 0x0003e2000810043f */
[----:B------:R-:W2:Y:S02]  /*12a50*/  SHFL.IDX PT, R37, R38, 0x2, 0x181f ;  /* 0x00581f0026257f89 */ /* 0x000ea400000e0000 */
[----:B0-----:R-:W-:-:S02]  /*12a60*/  @!P2 LEA R34, P4, R33, R36, 0x1 ;  /* 0x000000242122a211 */ /* 0x001fc400078808ff */
[----:B------:R-:W0:Y:S01]  /*12a70*/  SHFL.IDX PT, R28, R28, 0x3, 0x181f ;  /* 0x00781f001c1c7f89 */ /* 0x000e2200000e0000 */
[----:B-1----:R-:W-:Y:S01]  /*12a80*/  VIADD R0, R40, 0x90 ;  /* 0x0000009028007836 */ /* 0x002fe20000000000 */
[C---:B------:R-:W-:Y:S02]  /*12a90*/  @!P3 LEA R20, P5, R33.reuse, R20, 0x1 ;  /* 0x000000142114b211 */ /* 0x040fe400078a08ff */
[----:B------:R-:W1:Y:S02]  /*12aa0*/  SHFL.IDX PT, R38, R38, 0x3, 0x181f ;  /* 0x00781f0026267f89 */ /* 0x000e6400000e0000 */
[C---:B--2---:R-:W-:Y:S02]  /*12ab0*/  @!P3 LEA.HI.X R21, R33.reuse, R21, R32, 0x1, P5 ;  /* 0x000000152115b211 */ /* 0x044fe400028f0c20 */
[----:B------:R-:W-:Y:S02]  /*12ac0*/  ISETP.GE.OR P0, PT, R0, R41, P0 ;  /* 0x000000290000720c */ /* 0x000fe40000706670 */
[----:B------:R-:W-:-:S02]  /*12ad0*/  @!P1 LEA R36, P5, R33, R42, 0x1 ;  /* 0x0000002a21249211 */ /* 0x000fc400078a08ff */
        /* <DEDUP_REMOVED lines=10> */
.L_x_15013:
        /* <DEDUP_REMOVED lines=19> */
[----:B-1----:R-:W-:Y:S05]  /*12cb0*/  @P1 BRA `(.L_x_15016) ;  /* 0x0000000000101947 */ /* 0x002fea0003800000 */
[----:B------:R-:W-:Y:S05]  /*12cc0*/  @!P0 BRA `(.L_x_15016) ;  /* 0x00000000000c8947 */ /* 0x000fea0003800000 */
[----:B------:R-:W2:Y:S04]  /*12cd0*/  LDG.E R3, desc[UR40][R4.64] ;  /* 0x0000002804037981 */ /* 0x000ea8000c1e1900 */
[----:B-----5:R-:W2:Y:S02]  /*12ce0*/  LDG.E R8, desc[UR40][R4.64+0x4] ;  /* 0x0000042804087981 */ /* 0x020ea4000c1e1900 */
[----:B--2---:R-:W-:-:S07]  /*12cf0*/  IMAD.IADD R8, R8, 0x1, -R3 ;  /* 0x0000000108087824 */ /* 0x004fce00078e0a03 */
.L_x_15016:
        /* <DEDUP_REMOVED lines=10> */
[----:B--2---:R-:W-:Y:S01]  /*12da0*/  IMAD R3, R8, R9, RZ ;  /* 0x0000000908037224 */ /* 0x004fe200078e02ff */
[----:B-1----:R-:W-:-:S04]  /*12db0*/  IADD3 R10, R26, -0x80, R4 ;  /* 0xffffff801a0a7810 */ /* 0x002fc80007ffe004 */
        /* <DEDUP_REMOVED lines=30> */
[----:B------:R-:W-:Y:S02]  /*12fa0*/  LEA R6, P0, R4, UR4, 0x2 ;  /* 0x0000000404067c11 */ /* 0x000fe4000f8010ff */
[----:B------:R-:W-:-:S04]  /*12fb0*/  IADD3 R3, R5, R3, RZ ;  /* 0x0000000305037210 */ /* 0x000fc80007ffe0ff */
[----:B------:R-:W-:Y:S01]  /*12fc0*/  LEA.HI.X R7, R4, UR5, R3, 0x2, P0 ;  /* 0x0000000504077c11 */ /* 0x000fe200080f1403 */
[----:B------:R-:W-:-:S05]  /*12fd0*/  IMAD.MOV.U32 R3, RZ, RZ, -0x800000 ;  /* 0xff800000ff037424 */ /* 0x000fca00078e00ff */
[----:B------:R1:W-:Y:S02]  /*12fe0*/  STG.E desc[UR40][R6.64], R3 ;  /* 0x0000000306007986 */ /* 0x0003e4000c101928 */
.L_x_15018:
[----:B------:R-:W-:Y:S05]  /*12ff0*/  BSYNC B1 ;  /* 0x0000000000017941 */ /* 0x000fea0003800000 */
.L_x_15017:
[----:B------:R-:W2:Y:S01]  /*13000*/  @P2 LDC R9, c[0x0][0xbf0] ;  /* 0x0002fc00ff092b82 */ /* 0x000ea20000000800 */
[----:B------:R-:W-:Y:S01]  /*13010*/  ULDC.64 UR4, c[0x0][0xaa0] ;  /* 0x0002a80000047ab9 */ /* 0x000fe20000000a00 */
[----:B-1----:R-:W-:Y:S01]  /*13020*/  IMAD R6, R44, 0x30, R34 ;  /* 0x000000302c067824 */ /* 0x002fe200078e0222 */
[----:B------:R-:W-:Y:S01]  /*13030*/  ULDC.64 UR6, c[0x0][0xa80] ;  /* 0x0002a00000067ab9 */ /* 0x000fe20000000a00 */
        /* <DEDUP_REMOVED lines=8> */
[----:B0-----:R-:W-:-:S04]  /*130c0*/  @P2 IMAD.HI.U32 R0, R10, R27, RZ ;  /* 0x0000001b0a002227 */ /* 0x001fc800078e00ff */
[----:B------:R-:W-:Y:S01]  /*130d0*/  IMAD.MOV.U32 R3, RZ, RZ, R10 ;  /* 0x000000ffff037224 */ /* 0x000fe200078e000a */
[----:B--2---:R-:W-:Y:S01]  /*130e0*/  @P2 SHF.R.U32.HI R3, RZ, R9, R0 ;  /* 0x00000009ff032219 */ /* 0x004fe20000011600 */
        /* <DEDUP_REMOVED lines=30> */
[----:B------:R-:W1:Y:S03]  /*132d0*/  SHFL.IDX PT, R0, R20, RZ, 0x181f ;  /* 0x00181fff14007589 */ /* 0x000e6600000e0000 */
[C---:B------:R-:W-:Y:S01]  /*132e0*/  VIADD R8, R24.reuse, 0x30 ;  /* 0x0000003018087836 */ /* 0x040fe20000000000 */
[----:B------:R-:W2:Y:S01]  /*132f0*/  SHFL.IDX PT, R5, R7, 0x1, 0x181f ;  /* 0x00381f0007057f89 */ /* 0x000ea200000e0000 */
[C---:B------:R-:W-:Y:S01]  /*13300*/  ISETP.GE.OR P2, PT, R24.reuse, R21, P0 ;  /* 0x000000151800720c */ /* 0x040fe20000746670 */
[----:B------:R-:W-:-:S02]  /*13310*/  VIADD R10, R24, 0x60 ;  /* 0x00000060180a7836 */ /* 0x000fc40000000000 */
[----:B------:R-:W3:Y:S01]  /*13320*/  SHFL.IDX PT, R14, R7, 0x2, 0x181f ;  /* 0x00581f00070e7f89 */ /* 0x000ee200000e0000 */
[-C--:B------:R-:W-:Y:S02]  /*13330*/  ISETP.GE.OR P3, PT, R8, R21.reuse, P0 ;  /* 0x000000150800720c */ /* 0x080fe40000766670 */
        /* <DEDUP_REMOVED lines=16> */
.L_x_15202:
[----:B------:R-:W-:-:S05]  /*13440*/  VIADD R24, R24, 0x90 ;  /* 0x0000009018187836 */ /* 0x000fca0000000000 */
[----:B------:R-:W-:-:S13]  /*13450*/  ISETP.GE.OR P0, PT, R24, R21, P0 ;  /* 0x000000151800720c */ /* 0x000fda0000706670 */
[----:B--2---:R-:W-:-:S04]  /*13460*/  @!P0 LEA R14, P1, R33, R14, 0x1 ;  /* 0x0000000e210e8211 */ /* 0x004fc800078208ff */
[----:B-1----:R-:W-:-:S05]  /*13470*/  @!P0 LEA.HI.X R15, R33, R0, R32, 0x1, P1 ;  /* 0x00000000210f8211 */ /* 0x002fca00008f0c20 */
[----:B------:R1:W-:Y:S04]  /*13480*/  @!P0 ST.E.128 desc[UR40][R14.64], RZ ;  /* 0x000000ff0e008985 */ /* 0x0003e8000c101d28 */
.L_x_15015:
[----:B------:R-:W-:Y:S05]  /*13490*/  BSYNC B0 ;  /* 0x0000000000007941 */ /* 0x000fea0003800000 */
.L_x_15012:
[----:B------:R-:W-:Y:S02]  /*134a0*/  ULDC UR4, c[0x0][0xc3c] ;  /* 0x00030f0000047ab9 */ /* 0x000fe40000000800 */
[----:B------:R-:W-:-:S13]  /*134b0*/  ISETP.GE.AND P0, PT, R31, UR4, PT ;  /* 0x000000041f007c0c */ /* 0x000fda000bf06270 */
[----:B------:R-:W-:Y:S05]  /*134c0*/  @!P0 BRA `(.L_x_15020) ;  /* 0xfffffed800d88947 */ /* 0x000fea000383ffff */
[----:B------:R-:W-:Y:S05]  /*134d0*/  BRA `(.L_x_14887) ;  /* 0x0000006400d47947 */ /* 0x000fea0003800000 */
.L_x_14885:
        /* <DEDUP_REMOVED lines=18> */
.L_x_15021:
        /* <DEDUP_REMOVED lines=42> */
.L_x_15027:
        /* <DEDUP_REMOVED lines=12> */
.L_x_15026:
[----:B------:R-:W-:Y:S05]  /*13960*/  BSYNC B0 ;  /* 0x0000000000007941 */ /* 0x000fea0003800000 */
.L_x_15025:
        /* <DEDUP_REMOVED lines=20> */
[----:B------:R-:W-:Y:S01]  /*13ab0*/  MOV R6, R9 ;  /* 0x0000000900067202 */ /* 0x000fe20000000f00 */
[----:B------:R-:W-:-:S07]  /*13ac0*/  IMAD.MOV.U32 R9, RZ, RZ, R3 ;  /* 0x000000ffff097224 */ /* 0x000fce00078e0003 */
.L_x_15023:
        /* <DEDUP_REMOVED lines=21> */
.L_x_15028:
[----:B-1----:R-:W-:Y:S01]  /*13c20*/  IMAD R16, R16, UR5, R9 ;  /* 0x0000000510107c24 */ /* 0x002fe2000f8e0209 */
[----:B0-----:R-:W-:Y:S01]  /*13c30*/  IABS R6, R4 ;  /* 0x0000000400067213 */ /* 0x001fe20000000000 */
[----:B------:R-:W-:Y:S02]  /*13c40*/  IMAD R11, R15, R8, RZ ;  /* 0x000000080f0b7224 */ /* 0x000fe400078e02ff */
[----:B------:R-:W-:Y:S01]  /*13c50*/  IMAD.MOV.U32 R2, RZ, RZ, RZ ;  /* 0x000000ffff027224 */ /* 0x000fe200078e00ff */
[----:B------:R-:W-:Y:S01]  /*13c60*/  IADD3 R9, -R16, UR6, RZ ;  /* 0x0000000610097c10 */ /* 0x000fe2000fffe1ff */
[----:B------:R-:W-:Y:S02]  /*13c70*/  IMAD.MOV R6, RZ, RZ, -R6 ;  /* 0x000000ffff067224 */ /* 0x000fe400078e0a06 */
        /* <DEDUP_REMOVED lines=17> */
[----:B------:R-:W-:Y:S01]  /*13d90*/  IMAD R4, R4, R2, R9 ;  /* 0x0000000204047224 */ /* 0x000fe200078e0209 */
[----:B------:R-:W-:Y:S02]  /*13da0*/  MOV R2, RZ ;  /* 0x000000ff00027202 */ /* 0x000fe40000000f00 */
[----:B------:R-:W-:-:S04]  /*13db0*/  VIADDMNMX R7, R8, UR5, R7, PT ;  /* 0x0000000508077c46 */ /* 0x000fc8000b800107 */
[----:B------:R-:W-:-:S04]  /*13dc0*/  IABS R8, R7 ;  /* 0x0000000700087213 */ /* 0x000fc80000000000 */
[----:B------:R-:W0:Y:S08]  /*13dd0*/  I2F.RP R10, R8 ;  /* 0x00000008000a7306 */ /* 0x000e300000209400 */
[----:B0-----:R-:W0:Y:S02]  /*13de0*/  MUFU.RCP R10, R10 ;  /* 0x0000000a000a7308 */ /* 0x001e240000001000 */
[----:B0-----:R-:W-:Y:S01]  /*13df0*/  VIADD R3, R10, 0xffffffe ;  /* 0x0ffffffe0a037836 */ /* 0x001fe20000000000 */
[----:B------:R-:W-:-:S05]  /*13e00*/  IABS R10, R7 ;  /* 0x00000007000a7213 */ /* 0x000fca0000000000 */
[----:B------:R-:W0:Y:S02]  /*13e10*/  F2I.FTZ.U32.TRUNC.NTZ R3, R3 ;  /* 0x0000000300037305 */ /* 0x000e24000021f000 */
[----:B0-----:R-:W-:-:S04]  /*13e20*/  IMAD.MOV R11, RZ, RZ, -R3 ;  /* 0x000000ffff0b7224 */ /* 0x001fc800078e0a03 */
[----:B------:R-:W-:-:S04]  /*13e30*/  IMAD R9, R11, R8, RZ ;  /* 0x000000080b097224 */ /* 0x000fc800078e02ff */
[----:B------:R-:W-:Y:S01]  /*13e40*/  IMAD.HI.U32 R2, R3, R9, R2 ;  /* 0x0000000903027227 */ /* 0x000fe200078e0002 */
        /* <DEDUP_REMOVED lines=20> */
.L_x_15024:
[----:B------:R-:W-:Y:S02]  /*13f90*/  IMAD.MOV.U32 R17, RZ, RZ, RZ ;  /* 0x000000ffff117224 */ /* 0x000fe400078e00ff */
[----:B------:R-:W-:Y:S02]  /*13fa0*/  IMAD.U32 R16, RZ, RZ, UR6 ;  /* 0x00000006ff107e24 */ /* 0x000fe4000f8e00ff */
[----:B------:R-:W-:-:S07]  /*13fb0*/  IMAD.MOV.U32 R18, RZ, RZ, RZ ;  /* 0x000000ffff127224 */ /* 0x000fce00078e00ff */
.L_x_15029:
[----:B------:R-:W-:-:S13]  /*13fc0*/  ISETP.NE.AND P0, PT, R5, RZ, PT ;  /* 0x000000ff0500720c */ /* 0x000fda0003f05270 */
[----:B------:R-:W0:Y:S01]  /*13fd0*/  @!P0 S2R R3, SR_CgaCtaId ;  /* 0x0000000000038919 */ /* 0x000e220000008800 */
[----:B------:R-:W-:-:S04]  /*13fe0*/  @!P0 MOV R0, 0x400 ;  /* 0x0000040000008802 */ /* 0x000fc80000000f00 */
[----:B0-----:R-:W-:-:S05]  /*13ff0*/  @!P0 LEA R0, R3, R0, 0x18 ;  /* 0x0000000003008211 */ /* 0x001fca00078ec0ff */
[----:B------:R0:W-:Y:S01]  /*14000*/  @!P0 STS.128 [R0+0x168d0], R16 ;  /* 0x0168d01000008388 */ /* 0x0001e20000000c00 */
[----:B------:R-:W-:Y:S06]  /*14010*/  BAR.ARV 0x5, 0x200 ;  /* 0x0148000000007b1d */ /* 0x000fec0000002000 */
.L_x_15022:
        /* <DEDUP_REMOVED lines=11> */
[----:B------:R-:W-:Y:S01]  /*140d0*/  MOV R27, 0x1 ;  /* 0x00000001001b7802 */ /* 0x000fe20000000f00 */
[----:B------:R-:W-:Y:S01]  /*140e0*/  IMAD.MOV.U32 R23, RZ, RZ, RZ ;  /* 0x000000ffff177224 */ /* 0x000fe200078e00ff */
[----:B------:R-:W-:Y:S01]  /*140f0*/  ULDC.64 UR38, c[0x0][0x198] ;  /* 0x0000660000267ab9 */ /* 0x000fe20000000a00 */
[----:B------:R-:W-:Y:S01]  /*14100*/  IMAD.MOV.U32 R28, RZ, RZ, RZ ;  /* 0x000000ffff1c7224 */ /* 0x000fe200078e00ff */
[----:B------:R-:W-:Y:S01]  /*14110*/  ULDC UR36, c[0x0][0xc] ;  /* 0x0000030000247ab9 */ /* 0x000fe20000000800 */
        /* <DEDUP_REMOVED lines=9> */
[----:B------:R-:W-:-:S05]  /*141b0*/  IMAD.SHL.U32 R2, R5, 0x10, RZ ;  /* 0x0000001005027824 */ /* 0x000fca00078e00ff */
[----:B------:R-:W-:Y:S01]  /*141c0*/  LOP3.LUT R0, R4, 0x70, R2, 0xf8, !PT ;  /* 0x0000007004007812 */ /* 0x000fe200078ef802 */
[----:B------:R-:W-:Y:S02]  /*141d0*/  IMAD R2, R3, 0x2, R22 ;  /* 0x0000000203027824 */ /* 0x000fe400078e0216 */
[----:B------:R-:W-:-:S03]  /*141e0*/  IMAD.MOV.U32 R0, RZ, RZ, 0x1 ;  /* 0x00000001ff007424 */ /* 0x000fc600078e00ff */
[----:B------:R3:W-:Y:S04]  /*141f0*/  STL [R1+0xc], R2 ;  /* 0x00000c0201007387 */ /* 0x0007e80000100800 */
[----:B------:R3:W-:Y:S02]  /*14200*/  STL [R1+0x4], R0 ;  /* 0x0000040001007387 */ /* 0x0007e40000100800 */
.L_x_15152:
[----:B0--3--:R-:W0:Y:S02]  /*14210*/  LDC.64 R2, c[0x0][0xc88] ;  /* 0x00032200ff027b82 */ /* 0x009e240000000a00 */
[----:B0-----:R-:W-:-:S05]  /*14220*/  IMAD.WIDE R2, R19, 0x4, R2 ;  /* 0x0000000413027825 */ /* 0x001fca00078e0202 */
[----:B--2---:R-:W2:Y:S01]  /*14230*/  LDG.E R13, desc[UR40][R2.64] ;  /* 0x00000028020d7981 */ /* 0x004ea2000c1e1900 */
[----:B------:R-:W-:Y:S05]  /*14240*/  YIELD ;  /* 0x0000000000007946 */ /* 0x000fea0003800000 */
[----:B------:R-:W-:Y:S01]  /*14250*/  ULDC.64 UR4, c[0x0][0xa28] ;  /* 0x00028a0000047ab9 */ /* 0x000fe20000000a00 */
[----:B------:R-:W-:Y:S01]  /*14260*/  ULDC.64 UR6, c[0x0][0xa00] ;  /* 0x0002800000067ab9 */ /* 0x000fe20000000a00 */
[----:B------:R-:W-:Y:S02]  /*14270*/  ISETP.NE.U32.AND P0, PT, RZ, UR4, PT ;  /* 0x00000004ff007c0c */ /* 0x000fe4000bf05070 */
[----:B-1----:R-:W-:Y:S01]  /*14280*/  CS2R R8, SRZ ;  /* 0x0000000000087805 */ /* 0x002fe2000001ff00 */
[----:B------:R-:W-:Y:S01]  /*14290*/  ULDC.64 UR8, c[0x0][0xa18] ;  /* 0x0002860000087ab9 */ /* 0x000fe20000000a00 */
[----:B------:R-:W-:-:S02]  /*142a0*/  ISETP.NE.AND.EX P1, PT, RZ, UR5, PT, P0 ;  /* 0x00000005ff007c0c */ /* 0x000fc4000bf25300 */
[----:B------:R-:W-:-:S04]  /*142b0*/  ISETP.NE.U32.AND P0, PT, RZ, UR6, PT ;  /* 0x00000006ff007c0c */ /* 0x000fc8000bf05070 */
[----:B------:R-:W-:Y:S02]  /*142c0*/  ISETP.NE.AND.EX P0, PT, RZ, UR7, PT, P0 ;  /* 0x00000007ff007c0c */ /* 0x000fe4000bf05300 */
[----:B--2---:R-:W-:Y:S01]  /*142d0*/  SHF.R.S32.HI R0, RZ, 0x1f, R13 ;  /* 0x0000001fff007819 */ /* 0x004fe2000001140d */
[----:B------:R-:W-:-:S04]  /*142e0*/  IMAD.SHL.U32 R24, R13, 0x4, RZ ;  /* 0x000000040d187824 */ /* 0x000fc800078e00ff */
[C---:B------:R-:W-:Y:S01]  /*142f0*/  @P1 LEA R4, P2, R13.reuse, UR4, 0x2 ;  /* 0x000000040d041c11 */ /* 0x040fe2000f8410ff */
[----:B------:R-:W-:Y:S01]  /*14300*/  STL [R1+0x10], R13 ;  /* 0x0000100d01007387 */ /* 0x000fe20000100800 */
[C-C-:B------:R-:W-:Y:S02]  /*14310*/  SHF.L.U64.HI R25, R13.reuse, 0x2, R0.reuse ;  /* 0x000000020d197819 */ /* 0x140fe40000010200 */
[----:B------:R-:W-:Y:S01]  /*14320*/  @P1 LEA.HI.X R5, R13, UR5, R0, 0x2, P2 ;  /* 0x000000050d051c11 */ /* 0x000fe200090f1400 */
[----:B------:R-:W-:Y:S01]  /*14330*/  ULDC.64 UR4, c[0x0][0xa08] ;  /* 0x0002820000047ab9 */ /* 0x000fe20000000a00 */
[C---:B------:R-:W-:Y:S01]  /*14340*/  IADD3 R2, P2, R24.reuse, UR6, RZ ;  /* 0x0000000618027c10 */ /* 0x040fe2000ff5e0ff */
[----:B------:R0:W-:Y:S03]  /*14350*/  STL [R1+0x30], R0 ;  /* 0x0000300001007387 */ /* 0x0001e60000100800 */
[C---:B------:R-:W-:Y:S01]  /*14360*/  IADD3.X R3, R25.reuse, UR7, RZ, P2, !PT ;  /* 0x0000000719037c10 */ /* 0x040fe200097fe4ff */
[----:B------:R-:W-:Y:S01]  /*14370*/  ULDC.64 UR6, c[0x0][0xa10] ;  /* 0x0002840000067ab9 */ /* 0x000fe20000000a00 */
[----:B------:R-:W-:Y:S01]  /*14380*/  ISETP.NE.U32.AND P3, PT, RZ, UR8, PT ;  /* 0x00000008ff007c0c */ /* 0x000fe2000bf65070 */
[----:B------:R1:W5:Y:S01]  /*14390*/  @P1 LDG.E R8, desc[UR40][R4.64] ;  /* 0x0000002804081981 */ /* 0x000362000c1e1900 */
[----:B------:R-:W-:Y:S01]  /*143a0*/  IADD3 R6, P4, R24, UR4, RZ ;  /* 0x0000000418067c10 */ /* 0x000fe2000ff9e0ff */
[----:B------:R-:W-:Y:S01]  /*143b0*/  IMAD.MOV.U32 R29, RZ, RZ, RZ ;  /* 0x000000ffff1d7224 */ /* 0x000fe200078e00ff */
[----:B------:R-:W-:Y:S01]  /*143c0*/  ISETP.NE.AND.EX P3, PT, RZ, UR9, PT, P3 ;  /* 0x00000009ff007c0c */ /* 0x000fe2000bf65330 */
[----:B------:R-:W2:Y:S01]  /*143d0*/  @P0 LDG.E R9, desc[UR40][R2.64] ;  /* 0x0000002802090981 */ /* 0x000ea2000c1e1900 */
[----:B------:R-:W-:Y:S01]  /*143e0*/  IADD3.X R7, R25, UR5, RZ, P4, !PT ;  /* 0x0000000519077c10 */ /* 0x000fe2000a7fe4ff */
[----:B0-----:R-:W-:Y:S01]  /*143f0*/  IMAD.MOV.U32 R0, RZ, RZ, RZ ;  /* 0x000000ffff007224 */ /* 0x001fe200078e00ff */
[----:B------:R-:W-:-:S02]  /*14400*/  ISETP.NE.U32.AND P1, PT, RZ, UR4, PT ;  /* 0x00000004ff007c0c */ /* 0x000fc4000bf25070 */
[----:B------:R-:W-:Y:S02]  /*14410*/  ISETP.NE.U32.AND P2, PT, RZ, UR6, PT ;  /* 0x00000006ff007c0c */ /* 0x000fe4000bf45070 */
[C---:B-1----:R-:W-:Y:S01]  /*14420*/  IADD3 R4, P4, R24.reuse, UR6, RZ ;  /* 0x0000000618047c10 */ /* 0x042fe2000ff9e0ff */
[----:B------:R-:W-:Y:S01]  /*14430*/  ULDC UR4, c[0x0][0x288] ;  /* 0x0000a20000047ab9 */ /* 0x000fe20000000800 */
[----:B------:R-:W-:Y:S02]  /*14440*/  ISETP.NE.AND.EX P1, PT, RZ, UR5, PT, P1 ;  /* 0x00000005ff007c0c */ /* 0x000fe4000bf25310 */
[----:B------:R-:W-:Y:S02]  /*14450*/  IADD3.X R5, R25, UR7, RZ, P4, !PT ;  /* 0x0000000719057c10 */ /* 0x000fe4000a7fe4ff */
[----:B------:R-:W-:Y:S02]  /*14460*/  @P3 IADD3 R10, P4, R24, UR8, RZ ;  /* 0x00000008180a3c10 */ /* 0x000fe4000ff9e0ff */
[----:B------:R-:W-:-:S02]  /*14470*/  ISETP.NE.AND.EX P2, PT, RZ, UR7, PT, P2 ;  /* 0x00000007ff007c0c */ /* 0x000fc4000bf45320 */
[----:B------:R-:W-:-:S05]  /*14480*/  @P3 IADD3.X R11, R25, UR9, RZ, P4, !PT ;  /* 0x00000009190b3c10 */ /* 0x000fca000a7fe4ff */
[----:B------:R-:W5:Y:S06]  /*14490*/  @P1 LDG.E R29, desc[UR40][R6.64] ;  /* 0x00000028061d1981 */ /* 0x000f6c000c1e1900 */
        /* <DEDUP_REMOVED lines=16> */
[----:B----4-:R-:W-:Y:S06]  /*145a0*/  @P3 BRA `(.L_x_15031) ;  /* 0x0000000000143947 */ /* 0x010fec0003800000 */
[----:B------:R-:W-:Y:S05]  /*145b0*/  @!P0 BRA `(.L_x_15031) ;  /* 0x0000000000108947 */ /* 0x000fea0003800000 */
[----:B------:R-:W2:Y:S04]  /*145c0*/  LDG.E R11, desc[UR40][R2.64] ;  /* 0x00000028020b7981 */ /* 0x000ea8000c1e1900 */
[----:B------:R-:W2:Y:S02]  /*145d0*/  LDG.E R2, desc[UR40][R2.64+0x4] ;  /* 0x0000042802027981 */ /* 0x000ea4000c1e1900 */
[----:B--2---:R-:W-:-:S05]  /*145e0*/  IMAD.IADD R12, R2, 0x1, -R11 ;  /* 0x00000001020c7824 */ /* 0x004fca00078e0a0b */
[----:B------:R0:W-:Y:S02]  /*145f0*/  STL [R1+0x1c], R12 ;  /* 0x00001c0c01007387 */ /* 0x0001e40000100800 */
.L_x_15031:
        /* <DEDUP_REMOVED lines=10> */
.L_x_15032:
[----:B------:R-:W-:Y:S05]  /*146a0*/  @!P1 BRA `(.L_x_15033) ;  /* 0x00000000000c9947 */ /* 0x000fea0003800000 */
[----:B------:R-:W2:Y:S04]  /*146b0*/  LDG.E R10, desc[UR40][R6.64] ;  /* 0x00000028060a7981 */ /* 0x000ea8000c1e1900 */
[----:B------:R-:W2:Y:S02]  /*146c0*/  LDG.E R6, desc[UR40][R6.64+0x4] ;  /* 0x0000042806067981 */ /* 0x000ea4000c1e1900 */
[----:B--2---:R-:W-:-:S07]  /*146d0*/  IMAD.IADD R10, R6, 0x1, -R10 ;  /* 0x00000001060a7824 */ /* 0x004fce00078e0a0a */
.L_x_15033:
[----:B-1----:R-:W2:Y:S01]  /*146e0*/  @P2 LDG.E R2, desc[UR40][R4.64] ;  /* 0x0000002804022981 */ /* 0x002ea2000c1e1900 */
[----:B------:R-:W1:Y:S01]  /*146f0*/  LDC R3, c[0x0][0x448] ;  /* 0x00011200ff037b82 */ /* 0x000e620000000800 */
[----:B-----5:R-:W-:Y:S02]  /*14700*/  IADD3 R10, -R8, R10, RZ ;  /* 0x0000000a080a7210 */ /* 0x020fe40007ffe1ff */
[----:B------:R-:W2:Y:S01]  /*14710*/  @P2 LDG.E R4, desc[UR40][R4.64+0x4] ;  /* 0x0000042804042981 */ /* 0x000ea2000c1e1900 */
[----:B-1----:R-:W-:-:S13]  /*14720*/  ISETP.NE.AND P0, PT, R3, 0x1, PT ;  /* 0x000000010300780c */ /* 0x002fda0003f05270 */
[----:B------:R-:W1:Y:S01]  /*14730*/  @P0 LDC R3, c[0x0][0x450] ;  /* 0x00011400ff030b82 */ /* 0x000e620000000800 */
[----:B------:R-:W-:Y:S01]  /*14740*/  BSSY B0, `(.L_x_15034) ;  /* 0x00000ec000007945 */ /* 0x000fe20003800000 */
[----:B--2---:R-:W-:-:S06]  /*14750*/  @P2 IMAD.IADD R9, R4, 0x1, -R2 ;  /* 0x0000000104092824 */ /* 0x004fcc00078e0a02 */
[----:B------:R-:W2:Y:S01]  /*14760*/  @P0 LDC R4, c[0x0][0x44c] ;  /* 0x00011300ff040b82 */ /* 0x000ea20000000800 */
[----:B------:R-:W-:-:S04]  /*14770*/  IMAD R2, R17, 0xc0, RZ ;  /* 0x000000c011027824 */ /* 0x000fc800078e02ff */
[----:B------:R-:W-:-:S04]  /*14780*/  VIADD R2, R2, 0xbf ;  /* 0x000000bf02027836 */ /* 0x000fc80000000000 */
[----:B--2---:R-:W-:-:S05]  /*14790*/  @P0 IMAD.HI.U32 R4, R2, R4, RZ ;  /* 0x0000000402040227 */ /* 0x004fca00078e00ff */
[----:B-1----:R-:W-:Y:S01]  /*147a0*/  @P0 SHF.R.U32.HI R2, RZ, R3, R4 ;  /* 0x00000003ff020219 */ /* 0x002fe20000011604 */
[----:B------:R-:W-:-:S05]  /*147b0*/  IMAD.IADD R3, R10, 0x1, R9 ;  /* 0x000000010a037824 */ /* 0x000fca00078e0209 */
[C---:B------:R-:W-:Y:S01]  /*147c0*/  IADD3 R20, R3.reuse, 0x80, -R12 ;  /* 0x0000008003147810 */ /* 0x040fe20007ffe80c */
[----:B------:R-:W-:-:S04]  /*147d0*/  VIADD R3, R3, 0x7f ;  /* 0x0000007f03037836 */ /* 0x000fc80000000000 */
        /* <DEDUP_REMOVED lines=8> */
[--C-:B------:R-:W-:Y:S02]  /*14860*/  IMAD R2, R2, 0x80, -R10.reuse ;  /* 0x0000008002027824 */ /* 0x100fe400078e0a0a */
[----:B------:R-:W-:-:S03]  /*14870*/  IMAD.MOV R10, RZ, RZ, -R10 ;  /* 0x000000ffff0a7224 */ /* 0x000fc600078e0a0a */
[----:B------:R-:W-:Y:S02]  /*14880*/  VIMNMX R2, R2, R9, PT ;  /* 0x0000000902027248 */ /* 0x000fe40003fe0100 */
        /* <DEDUP_REMOVED lines=8> */
[----:B------:R-:W-:Y:S02]  /*14910*/  ISETP.GT.AND P1, PT, R4, R3, PT ;  /* 0x000000030400720c */ /* 0x000fe40003f24270 */
[----:B------:R-:W-:-:S11]  /*14920*/  PLOP3.LUT P0, PT, PT, PT, PT, 0x80, 0x0 ;  /* 0x000000000000781c */ /* 0x000fd60003f0f070 */
        /* <DEDUP_REMOVED lines=8> */
.L_x_15205:
[----:B--2---:R-:W-:Y:S02]  /*149b0*/  ISETP.NE.AND P0, PT, R14, RZ, PT ;  /* 0x000000ff0e00720c */ /* 0x004fe40003f05270 */
[----:B------:R-:W-:-:S11]  /*149c0*/  PLOP3.LUT P6, PT, PT, PT, PT, 0x8, 0x0 ;  /* 0x000000000000781c */ /* 0x000fd60003fce170 */
[----:B------:R-:W-:Y:S05]  /*149d0*/  @P0 BRA `(.L_x_15037) ;  /* 0x00000000000c0947 */ /* 0x000fea0003800000 */
[----:B------:R-:W-:-:S03]  /*149e0*/  UMOV UR4, 0xffffffff ;  /* 0xffffffff00047882 */ /* 0x000fc60000000000 */
[----:B------:R-:W-:Y:S05]  /*149f0*/  BRA.DIV UR4, `(.L_x_15038) ;  /* 0x00000066044c7947 */ /* 0x000fea000b800000 */
[----:B------:R-:W-:-:S13]  /*14a00*/  ELECT P6, URZ, PT ;  /* 0x00000000003f782f */ /* 0x000fda00038c0000 */
.L_x_15037:
        /* <DEDUP_REMOVED lines=9> */
.L_x_15208:
[----:B------:R-:W-:Y:S05]  /*14aa0*/  BSYNC B1 ;  /* 0x0000000000017941 */ /* 0x000fea0003800000 */
.L_x_15039:
[----:B------:R-:W-:Y:S04]  /*14ab0*/  BSSY B1, `(.L_x_15041) ;  /* 0x0000050000017945 */ /* 0x000fe80003800000 */
[----:B------:R-:W-:Y:S05]  /*14ac0*/  @!P6 BRA `(.L_x_15042) ;  /* 0x000000040038e947 */ /* 0x000fea0003800000 */
[----:B------:R-:W2:Y:S01]  /*14ad0*/  LDL R6, [R1+0x4] ;  /* 0x0000040001067983 */ /* 0x000ea20000100800 */
[----:B-1----:R-:W-:Y:S01]  /*14ae0*/  IMAD R5, R28, 0x8, R22 ;  /* 0x000000081c057824 */ /* 0x002fe200078e0216 */
[----:B------:R-:W1:Y:S01]  /*14af0*/  S2R R7, SR_TID.X ;  /* 0x0000000000077919 */ /* 0x000e620000002100 */
[----:B------:R-:W-:Y:S01]  /*14b00*/  BSSY B2, `(.L_x_15043) ;  /* 0x0000006000027945 */ /* 0x000fe20003800000 */
[----:B-1----:R-:W-:-:S04]  /*14b10*/  LOP3.LUT R7, R7, 0x7f, RZ, 0xc0, !PT ;  /* 0x0000007f07077812 */ /* 0x002fc800078ec0ff */
[----:B------:R-:W-:Y:S02]  /*14b20*/  ISETP.NE.AND P1, PT, R7, RZ, PT ;  /* 0x000000ff0700720c */ /* 0x000fe40003f25270 */
[----:B--2---:R-:W-:-:S04]  /*14b30*/  SHF.L.U32 R6, R6, 0x1f, RZ ;  /* 0x0000001f06067819 */ /* 0x004fc800000006ff */
[----:B------:R-:W1:Y:S02]  /*14b40*/  SYNCS.PHASECHK.TRANS64.TRYWAIT P0, [R5+URZ+0x168a0], R6 ;  /* 0x0168a006050075a7 */ /* 0x000e64000800017f */
[----:B-1----:R-:W-:Y:S05]  /*14b50*/  @!P0 BRA `(.L_x_15044) ;  /* 0x0000006400288947 */ /* 0x002fea0003800000 */
.L_x_15209:
[----:B------:R-:W-:Y:S05]  /*14b60*/  BSYNC B2 ;  /* 0x0000000000027941 */ /* 0x000fea0003800000 */
.L_x_15043:
        /* <DEDUP_REMOVED lines=9> */
.L_x_15046:
[----:B------:R-:W-:Y:S05]  /*14c00*/  BSYNC B2 ;  /* 0x0000000000027941 */ /* 0x000fea0003800000 */
.L_x_15045:
[----:B------:R-:W-:Y:S01]  /*14c10*/  IMAD.MOV.U32 R11, RZ, RZ, RZ ;  /* 0x000000ffff0b7224 */ /* 0x000fe200078e00ff */
[----:B------:R-:W-:Y:S01]  /*14c20*/  UIADD3 UR4, UP0, UR38, 0x570, URZ ;  /* 0x0000057026047890 */ /* 0x000fe2000ff1e03f */
[----:B------:R-:W-:Y:S01]  /*14c30*/  IMAD R7, R4, 0x80, R0 ;  /* 0x0000008004077824 */ /* 0x000fe200078e0200 */
[----:B------:R-:W-:Y:S01]  /*14c40*/  PLOP3.LUT P0, PT, PT, PT, PT, 0x80, 0x0 ;  /* 0x000000000000781c */ /* 0x000fe20003f0f070 */
[C---:B------:R-:W-:Y:S01]  /*14c50*/  IMAD R8, R28.reuse, 0x4000, R22 ;  /* 0x000040001c087824 */ /* 0x040fe200078e0216 */
[----:B------:R-:W-:Y:S01]  /*14c60*/  R2UR UR10, R11 ;  /* 0x000000000b0a72ca */ /* 0x000fe200000e0000 */
[----:B------:R-:W-:Y:S01]  /*14c70*/  IMAD.SHL.U32 R10, R28, 0x2000, RZ ;  /* 0x000020001c0a7824 */ /* 0x000fe200078e00ff */
[----:B------:R-:W-:Y:S01]  /*14c80*/  IADD3 R7, R7, -0x80, RZ ;  /* 0xffffff8007077810 */ /* 0x000fe20007ffe0ff */
[----:B------:R-:W-:Y:S01]  /*14c90*/  VIADD R8, R8, 0xe400 ;  /* 0x0000e40008087836 */ /* 0x000fe20000000000 */
[----:B------:R-:W-:Y:S01]  /*14ca0*/  UIADD3.X UR5, URZ, UR39, URZ, UP0, !UPT ;  /* 0x000000273f057290 */ /* 0x000fe200087fe43f */
[----:B------:R-:W-:Y:S01]  /*14cb0*/  VIADD R9, R5, 0x16890 ;  /* 0x0001689005097836 */ /* 0x000fe20000000000 */
[----:B------:R-:W-:Y:S01]  /*14cc0*/  UMOV UR6, 0x0 ;  /* 0x0000000000067882 */ /* 0x000fe20000000000 */
[----:B------:R-:W-:-:S09]  /*14cd0*/  UMOV UR7, 0x12f00000 ;  /* 0x12f0000000077882 */ /* 0x000fd20000000000 */
.L_x_15047:
        /* <DEDUP_REMOVED lines=13> */
.L_x_15210:
[----:B------:R-:W-:Y:S05]  /*14db0*/  BSYNC B2 ;  /* 0x0000000000027941 */ /* 0x000fea0003800000 */
.L_x_15048:
[----:B------:R-:W-:Y:S01]  /*14dc0*/  BSSY B2, `(.L_x_15050) ;  /* 0x000000b000027945 */ /* 0x000fe20003800000 */
[----:B------:R-:W-:Y:S02]  /*14dd0*/  IMAD.MOV.U32 R8, RZ, RZ, 0x0 ;  /* 0x00000000ff087424 */ /* 0x000fe400078e00ff */
[----:B------:R-:W-:Y:S01]  /*14de0*/  IMAD.MOV.U32 R9, RZ, RZ, 0x12f00000 ;  /* 0x12f00000ff097424 */ /* 0x000fe200078e00ff */
[----:B------:R-:W-:Y:S06]  /*14df0*/  @P1 BRA `(.L_x_15051) ;  /* 0x00000000001c1947 */ /* 0x000fec0003800000 */
[----:B0-----:R-:W0:Y:S01]  /*14e00*/  S2R R12, SR_TID.X ;  /* 0x00000000000c7919 */ /* 0x001e220000002100 */
[----:B-12---:R-:W-:-:S04]  /*14e10*/  IMAD.MOV.U32 R6, RZ, RZ, 0x4000 ;  /* 0x00004000ff067424 */ /* 0x006fc800078e00ff */
[----:B------:R3:W-:Y:S01]  /*14e20*/  SYNCS.ARRIVE.TRANS64 RZ, [R5+URZ+0x168b0], R6 ;  /* 0x0168b00605ff79a7 */ /* 0x0007e2000800003f */
[----:B0-----:R-:W-:-:S04]  /*14e30*/  LOP3.LUT R12, R12, 0x1f, RZ, 0xc0, !PT ;  /* 0x0000001f0c0c7812 */ /* 0x001fc800078ec0ff */
[----:B------:R-:W-:-:S13]  /*14e40*/  ISETP.NE.AND P0, PT, R12, RZ, PT ;  /* 0x000000ff0c00720c */ /* 0x000fda0003f05270 */
[----:B---3--:R-:W-:Y:S05]  /*14e50*/  @!P0 BRA `(.L_x_15051) ;  /* 0x0000000000048947 */ /* 0x008fea0003800000 */
[----:B------:R-:W-:Y:S01]  /*14e60*/  BPT.TRAP 0x1 ;  /* 0x000000040000795c */ /* 0x000fe20000300000 */
.L_x_15051:
[----:B------:R-:W-:Y:S05]  /*14e70*/  BSYNC B2 ;  /* 0x0000000000027941 */ /* 0x000fea0003800000 */
.L_x_15050:
[----:B------:R-:W-:Y:S01]  /*14e80*/  R2UR UR10, R11 ;  /* 0x000000000b0a72ca */ /* 0x000fe200000e0000 */
[----:B-12---:R-:W-:Y:S01]  /*14e90*/  IMAD R6, R10, 0x2, R22 ;  /* 0x000000020a067824 */ /* 0x006fe200078e0216 */
[----:B------:R-:W-:Y:S01]  /*14ea0*/  R2UR UR6, R8 ;  /* 0x00000000080672ca */ /* 0x000fe200000e0000 */
[----:B------:R-:W-:Y:S01]  /*14eb0*/  UIADD3 UR4, UP0, UR38, 0x670, URZ ;  /* 0x0000067026047890 */ /* 0x000fe2000ff1e03f */
[----:B------:R-:W-:Y:S01]  /*14ec0*/  R2UR UR7, R9 ;  /* 0x00000000090772ca */ /* 0x000fe200000e0000 */
[----:B------:R-:W-:Y:S01]  /*14ed0*/  VIADD R5, R5, 0x168b0 ;  /* 0x000168b005057836 */ /* 0x000fe20000000000 */
[----:B------:R-:W-:Y:S01]  /*14ee0*/  PLOP3.LUT P0, PT, PT, PT, PT, 0x80, 0x0 ;  /* 0x000000000000781c */ /* 0x000fe20003f0f070 */
[----:B------:R-:W-:Y:S01]  /*14ef0*/  VIADD R6, R6, 0x400 ;  /* 0x0000040006067836 */ /* 0x000fe20000000000 */
[----:B------:R-:W-:-:S12]  /*14f00*/  UIADD3.X UR5, URZ, UR39, URZ, UP0, !UPT ;  /* 0x000000273f057290 */ /* 0x000fd800087fe43f */
.L_x_15052:
        /* <DEDUP_REMOVED lines=10> */
.L_x_15042:
[----:B------:R-:W-:Y:S05]  /*14fb0*/  BSYNC B1 ;  /* 0x0000000000017941 */ /* 0x000fea0003800000 */
.L_x_15041:
[----:B------:R-:W2:Y:S01]  /*14fc0*/  LDL.LU R8, [R1+0x4] ;  /* 0x0000040001087983 */ /* 0x000ea20000300800 */
[----:B------:R-:W-:Y:S01]  /*14fd0*/  VIADD R28, R28, 0x1 ;  /* 0x000000011c1c7836 */ /* 0x000fe20000000000 */
[----:B------:R-:W-:Y:S01]  /*14fe0*/  PLOP3.LUT P0, PT, PT, PT, PT, 0x8, 0x0 ;  /* 0x000000000000781c */ /* 0x000fe20003f0e170 */
[----:B------:R-:W-:-:S03]  /*14ff0*/  VIADD R4, R4, 0xfffffffe ;  /* 0xfffffffe04047836 */ /* 0x000fc60000000000 */
[----:B------:R-:W-:Y:S02]  /*15000*/  ISETP.NE.AND P1, PT, R28, 0x2, PT ;  /* 0x000000021c00780c */ /* 0x000fe40003f25270 */
[----:B------:R-:W-:Y:S02]  /*15010*/  ISETP.GE.AND P2, PT, R4, R3, PT ;  /* 0x000000030400720c */ /* 0x000fe40003f46270 */
[----:B-1----:R-:W-:Y:S02]  /*15020*/  SEL R5, RZ, 0x1, P1 ;  /* 0x00000001ff057807 */ /* 0x002fe40000800000 */
[----:B------:R-:W-:Y:S02]  /*15030*/  SEL R28, R28, RZ, P1 ;  /* 0x000000ff1c1c7207 */ /* 0x000fe40000800000 */
[----:B--2---:R-:W-:-:S05]  /*15040*/  LOP3.LUT R8, R8, R5, RZ, 0x3c, !PT ;  /* 0x0000000508087212 */ /* 0x004fca00078e3cff */
[----:B------:R1:W-:Y:S02]  /*15050*/  STL [R1+0x4], R8 ;  /* 0x0000040801007387 */ /* 0x0003e40000100800 */
[----:B------:R-:W-:Y:S05]  /*15060*/  @!P2 BRA `(.L_x_15035) ;  /* 0x000000040064a947 */ /* 0x000fea0003800000 */
.L_x_15065:
[----:B------:R-:W-:Y:S05]  /*15070*/  YIELD ;  /* 0x0000000000007946 */ /* 0x000fea0003800000 */
[----:B------:R-:W-:Y:S04]  /*15080*/  BSSY B1, `(.L_x_15053) ;  /* 0x000004d000017945 */ /* 0x000fe80003800000 */
[----:B--2---:R-:W-:Y:S05]  /*15090*/  @!P6 BRA `(.L_x_15054) ;  /* 0x00000004002ce947 */ /* 0x004fea0003800000 */
[----:B------:R-:W2:Y:S01]  /*150a0*/  LDL R6, [R1+0x4] ;  /* 0x0000040001067983 */ /* 0x000ea20000100800 */
[----:B------:R-:W3:Y:S02]  /*150b0*/  S2R R5, SR_TID.X ;  /* 0x0000000000057919 */ /* 0x000ee40000002100 */
[----:B---3--:R-:W-:Y:S01]  /*150c0*/  LOP3.LUT R7, R5, 0x7f, RZ, 0xc0, !PT ;  /* 0x0000007f05077812 */ /* 0x008fe200078ec0ff */
[----:B------:R-:W-:Y:S01]  /*150d0*/  IMAD R5, R28, 0x8, R22 ;  /* 0x000000081c057824 */ /* 0x000fe200078e0216 */
[----:B------:R-:W-:Y:S02]  /*150e0*/  BSSY B2, `(.L_x_15055) ;  /* 0x0000005000027945 */ /* 0x000fe40003800000 */
[----:B------:R-:W-:Y:S02]  /*150f0*/  ISETP.NE.AND P2, PT, R7, RZ, PT ;  /* 0x000000ff0700720c */ /* 0x000fe40003f45270 */
[----:B--2---:R-:W-:-:S04]  /*15100*/  SHF.L.U32 R6, R6, 0x1f, RZ ;  /* 0x0000001f06067819 */ /* 0x004fc800000006ff */
[----:B------:R-:W2:Y:S02]  /*15110*/  SYNCS.PHASECHK.TRANS64.TRYWAIT P1, [R5+URZ+0x168a0], R6 ;  /* 0x0168a006050075a7 */ /* 0x000ea4000802017f */
[----:B--2---:R-:W-:Y:S05]  /*15120*/  @!P1 BRA `(.L_x_15056) ;  /* 0x0000005c00dc9947 */ /* 0x004fea0003800000 */
.L_x_15211:
[----:B------:R-:W-:Y:S05]  /*15130*/  BSYNC B2 ;  /* 0x0000000000027941 */ /* 0x000fea0003800000 */
.L_x_15055:
[----:B------:R-:W-:Y:S04]  /*15140*/  BSSY B2, `(.L_x_15057) ;  /* 0x0000009000027945 */ /* 0x000fe80003800000 */
[----:B------:R-:W-:Y:S05]  /*15150*/  @P2 BRA `(.L_x_15058) ;  /* 0x00000000001c2947 */ /* 0x000fea0003800000 */
[----:B------:R-:W1:Y:S02]  /*15160*/  S2R R7, SR_TID.X ;  /* 0x0000000000077919 */ /* 0x000e640000002100 */
[----:B-1----:R-:W-:Y:S01]  /*15170*/  LOP3.LUT R8, R7, 0x1f, RZ, 0xc0, !PT ;  /* 0x0000001f07087812 */ /* 0x002fe200078ec0ff */
[----:B------:R-:W-:-:S03]  /*15180*/  IMAD.MOV.U32 R7, RZ, RZ, 0x4000 ;  /* 0x00004000ff077424 */ /* 0x000fc600078e00ff */
[----:B------:R-:W-:Y:S01]  /*15190*/  ISETP.NE.AND P1, PT, R8, RZ, PT ;  /* 0x000000ff0800720c */ /* 0x000fe20003f25270 */
[----:B------:R3:W-:-:S12]  /*151a0*/  SYNCS.ARRIVE.TRANS64 RZ, [R5+URZ+0x16890], R7 ;  /* 0x0168900705ff79a7 */ /* 0x0007d8000800003f */
[----:B---3--:R-:W-:Y:S05]  /*151b0*/  @!P1 BRA `(.L_x_15058) ;  /* 0x0000000000049947 */ /* 0x008fea0003800000 */
[----:B------:R-:W-:Y:S01]  /*151c0*/  BPT.TRAP 0x1 ;  /* 0x000000040000795c */ /* 0x000fe20000300000 */
.L_x_15058:
[----:B------:R-:W-:Y:S05]  /*151d0*/  BSYNC B2 ;  /* 0x0000000000027941 */ /* 0x000fea0003800000 */
.L_x_15057:
[----:B------:R-:W-:Y:S01]  /*151e0*/  IMAD.MOV.U32 R11, RZ, RZ, RZ ;  /* 0x000000ffff0b7224 */ /* 0x000fe200078e00ff */
[----:B------:R-:W-:Y:S01]  /*151f0*/  UIADD3 UR4, UP0, UR38, 0x570, URZ ;  /* 0x0000057026047890 */ /* 0x000fe2000ff1e03f */
[----:B------:R-:W-:Y:S01]  /*15200*/  IMAD R7, R28, 0x4000, R22 ;  /* 0x000040001c077824 */ /* 0x000fe200078e0216 */
[----:B------:R-:W-:Y:S01]  /*15210*/  PLOP3.LUT P1, PT, PT, PT, PT, 0x80, 0x0 ;  /* 0x000000000000781c */ /* 0x000fe20003f2f070 */
[----:B-1----:R-:W-:Y:S01]  /*15220*/  IMAD R8, R4, 0x80, R0 ;  /* 0x0000008004087824 */ /* 0x002fe200078e0200 */
[----:B------:R-:W-:Y:S01]  /*15230*/  R2UR UR10, R11 ;  /* 0x000000000b0a72ca */ /* 0x000fe200000e0000 */
[----:B------:R-:W-:Y:S01]  /*15240*/  VIADD R10, R7, 0xe400 ;  /* 0x0000e400070a7836 */ /* 0x000fe20000000000 */
[----:B------:R-:W-:Y:S01]  /*15250*/  IADD3 R9, R5, 0x16890, RZ ;  /* 0x0001689005097810 */ /* 0x000fe20007ffe0ff */
[----:B------:R-:W-:Y:S01]  /*15260*/  UIADD3.X UR5, URZ, UR39, URZ, UP0, !UPT ;  /* 0x000000273f057290 */ /* 0x000fe200087fe43f */
[----:B------:R-:W-:Y:S01]  /*15270*/  UMOV UR6, 0x0 ;  /* 0x0000000000067882 */ /* 0x000fe20000000000 */
[----:B------:R-:W-:-:S10]  /*15280*/  UMOV UR7, 0x12f00000 ;  /* 0x12f0000000077882 */ /* 0x000fd40000000000 */
.L_x_15059:
        /* <DEDUP_REMOVED lines=13> */
.L_x_15212:
[----:B------:R-:W-:Y:S05]  /*15360*/  BSYNC B2 ;  /* 0x0000000000027941 */ /* 0x000fea0003800000 */
.L_x_15060:
[----:B------:R-:W-:Y:S01]  /*15370*/  BSSY B2, `(.L_x_15062) ;  /* 0x000000b000027945 */ /* 0x000fe20003800000 */
[----:B0-----:R-:W-:Y:S02]  /*15380*/  IMAD.MOV.U32 R12, RZ, RZ, 0x0 ;  /* 0x00000000ff0c7424 */ /* 0x001fe400078e00ff */
[----:B------:R-:W-:Y:S01]  /*15390*/  IMAD.MOV.U32 R13, RZ, RZ, 0x12f00000 ;  /* 0x12f00000ff0d7424 */ /* 0x000fe200078e00ff */
[----:B------:R-:W-:Y:S06]  /*153a0*/  @P2 BRA `(.L_x_15063) ;  /* 0x00000000001c2947 */ /* 0x000fec0003800000 */
[----:B------:R-:W0:Y:S01]  /*153b0*/  S2R R9, SR_TID.X ;  /* 0x0000000000097919 */ /* 0x000e220000002100 */
[----:B-12---:R-:W-:-:S04]  /*153c0*/  IMAD.MOV.U32 R6, RZ, RZ, 0x4000 ;  /* 0x00004000ff067424 */ /* 0x006fc800078e00ff */
[----:B------:R3:W-:Y:S01]  /*153d0*/  SYNCS.ARRIVE.TRANS64 RZ, [R5+URZ+0x168b0], R6 ;  /* 0x0168b00605ff79a7 */ /* 0x0007e2000800003f */
[----:B0-----:R-:W-:-:S04]  /*153e0*/  LOP3.LUT R9, R9, 0x1f, RZ, 0xc0, !PT ;  /* 0x0000001f09097812 */ /* 0x001fc800078ec0ff */
[----:B------:R-:W-:-:S13]  /*153f0*/  ISETP.NE.AND P1, PT, R9, RZ, PT ;  /* 0x000000ff0900720c */ /* 0x000fda0003f25270 */
[----:B---3--:R-:W-:Y:S05]  /*15400*/  @!P1 BRA `(.L_x_15063) ;  /* 0x0000000000049947 */ /* 0x008fea0003800000 */
[----:B------:R-:W-:Y:S01]  /*15410*/  BPT.TRAP 0x1 ;  /* 0x000000040000795c */ /* 0x000fe20000300000 */
.L_x_15063:
[----:B------:R-:W-:Y:S05]  /*15420*/  BSYNC B2 ;  /* 0x0000000000027941 */ /* 0x000fea0003800000 */
.L_x_15062:
[----:B------:R-:W-:Y:S01]  /*15430*/  R2UR UR10, R11 ;  /* 0x000000000b0a72ca */ /* 0x000fe200000e0000 */
[----:B------:R-:W-:Y:S01]  /*15440*/  UIADD3 UR4, UP0, UR38, 0x670, URZ ;  /* 0x0000067026047890 */ /* 0x000fe2000ff1e03f */
[----:B------:R-:W-:Y:S01]  /*15450*/  R2UR UR6, R12 ;  /* 0x000000000c0672ca */ /* 0x000fe200000e0000 */
[----:B------:R-:W-:Y:S01]  /*15460*/  VIADD R7, R7, 0x400 ;  /* 0x0000040007077836 */ /* 0x000fe20000000000 */
[----:B------:R-:W-:Y:S01]  /*15470*/  R2UR UR7, R13 ;  /* 0x000000000d0772ca */ /* 0x000fe200000e0000 */
[----:B-12---:R-:W-:Y:S01]  /*15480*/  VIADD R5, R5, 0x168b0 ;  /* 0x000168b005057836 */ /* 0x006fe20000000000 */
[----:B------:R-:W-:Y:S01]  /*15490*/  PLOP3.LUT P1, PT, PT, PT, PT, 0x80, 0x0 ;  /* 0x000000000000781c */ /* 0x000fe20003f2f070 */
[----:B------:R-:W-:-:S12]  /*154a0*/  UIADD3.X UR5, URZ, UR39, URZ, UP0, !UPT ;  /* 0x000000273f057290 */ /* 0x000fd800087fe43f */
.L_x_15064:
        /* <DEDUP_REMOVED lines=10> */
.L_x_15054:
[----:B------:R-:W-:Y:S05]  /*15550*/  BSYNC B1 ;  /* 0x0000000000017941 */ /* 0x000fea0003800000 */
.L_x_15053:
[----:B------:R-:W2:Y:S01]  /*15560*/  LDL.LU R6, [R1+0x4] ;  /* 0x0000040001067983 */ /* 0x000ea20000300800 */
[----:B------:R-:W-:Y:S01]  /*15570*/  VIADD R28, R28, 0x1 ;  /* 0x000000011c1c7836 */ /* 0x000fe20000000000 */
[C---:B------:R-:W-:Y:S01]  /*15580*/  ISETP.GT.AND P2, PT, R4.reuse, R3, PT ;  /* 0x000000030400720c */ /* 0x040fe20003f44270 */
[----:B------:R-:W-:-:S03]  /*15590*/  VIADD R4, R4, 0xffffffff ;  /* 0xffffffff04047836 */ /* 0x000fc60000000000 */
[----:B------:R-:W-:-:S04]  /*155a0*/  ISETP.NE.AND P1, PT, R28, 0x2, PT ;  /* 0x000000021c00780c */ /* 0x000fc80003f25270 */
[----:B------:R-:W-:Y:S02]  /*155b0*/  SEL R5, RZ, 0x1, P1 ;  /* 0x00000001ff057807 */ /* 0x000fe40000800000 */
[----:B------:R-:W-:Y:S02]  /*155c0*/  SEL R28, R28, RZ, P1 ;  /* 0x000000ff1c1c7207 */ /* 0x000fe40000800000 */
[----:B--2---:R-:W-:-:S05]  /*155d0*/  LOP3.LUT R6, R6, R5, RZ, 0x3c, !PT ;  /* 0x0000000506067212 */ /* 0x004fca00078e3cff */
[----:B------:R2:W-:Y:S01]  /*155e0*/  STL [R1+0x4], R6 ;  /* 0x0000040601007387 */ /* 0x0005e20000100800 */
[----:B------:R-:W-:Y:S05]  /*155f0*/  @P2 BRA `(.L_x_15065) ;  /* 0xfffffff8009c2947 */ /* 0x000fea000383ffff */
.L_x_15035:
[----:B------:R-:W-:Y:S05]  /*15600*/  BSYNC B0 ;  /* 0x0000000000007941 */ /* 0x000fea0003800000 */
.L_x_15034:
        /* <DEDUP_REMOVED lines=11> */
[----:B------:R-:W-:-:S05]  /*156c0*/  IMAD.IADD R2, R20, 0x1, R2 ;  /* 0x0000000114027824 */ /* 0x000fca00078e0202 */
[----:B------:R-:W-:-:S04]  /*156d0*/  SHF.R.S32.HI R0, RZ, 0x1f, R2 ;  /* 0x0000001fff007819 */ /* 0x000fc80000011402 */
[----:B------:R-:W-:-:S04]  /*156e0*/  LEA.HI R0, R0, R2, RZ, 0x7 ;  /* 0x0000000200007211 */ /* 0x000fc800078f38ff */
        /* <DEDUP_REMOVED lines=18> */
[----:B------:R-:W4:Y:S01]  /*15810*/  POPC R7, R4 ;  /* 0x0000000400077309 */ /* 0x000f220000000000 */
[----:B---3--:R-:W4:Y:S02]  /*15820*/  SHFL.IDX PT, R0, R3, R0, 0x1f ;  /* 0x00001f0003007589 */ /* 0x008f2400000e0000 */
[----:B----4-:R-:W-:Y:S01]  /*15830*/  IADD3 R16, R0, UR36, R7 ;  /* 0x0000002400107c10 */ /* 0x010fe2000fffe007 */
[----:B------:R-:W-:Y:S06]  /*15840*/  BRA `(.L_x_15068) ;  /* 0x00000034000c7947 */ /* 0x000fec0003800000 */
.L_x_15067:
        /* <DEDUP_REMOVED lines=12> */
[----:B--2---:R-:W-:Y:S02]  /*15910*/  IMAD.U32 R6, RZ, RZ, UR8 ;  /* 0x00000008ff067e24 */ /* 0x004fe4000f8e00ff */
[----:B------:R-:W-:-:S02]  /*15920*/  IMAD.U32 R7, RZ, RZ, UR9 ;  /* 0x00000009ff077e24 */ /* 0x000fc4000f8e00ff */
[----:B------:R-:W-:Y:S02]  /*15930*/  IMAD.U32 R10, RZ, RZ, UR4 ;  /* 0x00000004ff0a7e24 */ /* 0x000fe4000f8e00ff */
[----:B-1----:R-:W-:Y:S02]  /*15940*/  IMAD.MOV.U32 R8, RZ, RZ, 0x70 ;  /* 0x00000070ff087424 */ /* 0x002fe400078e00ff */
[----:B0-----:R-:W-:Y:S02]  /*15950*/  IMAD.MOV.U32 R12, RZ, RZ, 0x1 ;  /* 0x00000001ff0c7424 */ /* 0x001fe400078e00ff */
[----:B------:R-:W-:-:S07]  /*15960*/  IMAD.MOV.U32 R13, RZ, RZ, RZ ;  /* 0x000000ffff0d7224 */ /* 0x000fce00078e00ff */
[----:B------:R-:W-:-:S07]  /*15970*/  LEPC R20, `(.L_x_15070) ;  /* 0x000000001014794e */ /* 0x000fce0000000000 */
[----:B---3--:R-:W-:Y:S05]  /*15980*/  CALL.ABS.NOINC R2 ;  /* 0x0000000002007343 */ /* 0x008fea0003c00000 */
.L_x_15070:
[----:B------:R-:W-:Y:S05]  /*15990*/  BSYNC B6 ;  /* 0x0000000000067941 */ /* 0x000fea0003800000 */
.L_x_15069:
        /* <DEDUP_REMOVED lines=11> */
[----:B--2---:R-:W-:Y:S02]  /*15a50*/  IMAD.U32 R6, RZ, RZ, UR8 ;  /* 0x00000008ff067e24 */ /* 0x004fe4000f8e00ff */
[----:B------:R-:W-:-:S02]  /*15a60*/  IMAD.U32 R7, RZ, RZ, UR9 ;  /* 0x00000009ff077e24 */ /* 0x000fc4000f8e00ff */
[----:B------:R-:W-:Y:S02]  /*15a70*/  IMAD.U32 R10, RZ, RZ, UR4 ;  /* 0x00000004ff0a7e24 */ /* 0x000fe4000f8e00ff */
[----:B------:R-:W-:Y:S02]  /*15a80*/  IMAD.U32 R11, RZ, RZ, UR5 ;  /* 0x00000005ff0b7e24 */ /* 0x000fe4000f8e00ff */
[----:B-1----:R-:W-:Y:S02]  /*15a90*/  IMAD.MOV.U32 R8, RZ, RZ, 0x70 ;  /* 0x00000070ff087424 */ /* 0x002fe400078e00ff */
[----:B0-----:R-:W-:Y:S02]  /*15aa0*/  IMAD.MOV.U32 R12, RZ, RZ, 0x1 ;  /* 0x00000001ff0c7424 */ /* 0x001fe400078e00ff */
[----:B---3--:R-:W-:-:S07]  /*15ab0*/  IMAD.MOV.U32 R13, RZ, RZ, RZ ;  /* 0x000000ffff0d7224 */ /* 0x008fce00078e00ff */
[----:B------:R-:W-:-:S07]  /*15ac0*/  LEPC R20, `(.L_x_15073) ;  /* 0x000000001014794e */ /* 0x000fce0000000000 */
[----:B----4-:R-:W-:Y:S05]  /*15ad0*/  CALL.ABS.NOINC R2 ;  /* 0x0000000002007343 */ /* 0x010fea0003c00000 */
.L_x_15073:
        /* <DEDUP_REMOVED lines=16> */
.L_x_15072:
[----:B------:R-:W-:Y:S05]  /*15be0*/  BSYNC B6 ;  /* 0x0000000000067941 */ /* 0x000fea0003800000 */
.L_x_15071:
[----:B------:R-:W-:Y:S01]  /*15bf0*/  ULDC.64 UR4, c[0x0][0x9f8] ;  /* 0x00027e0000047ab9 */ /* 0x000fe20000000a00 */
[----:B------:R-:W3:Y:S01]  /*15c00*/  LDL R20, [R1+0x14] ;  /* 0x0000140001147983 */ /* 0x000ee20000100800 */
[----:B------:R-:W-:Y:S01]  /*15c10*/  ISETP.NE.U32.AND P0, PT, RZ, UR4, PT ;  /* 0x00000004ff007c0c */ /* 0x000fe2000bf05070 */
[----:B------:R-:W4:Y:S03]  /*15c20*/  LDC.64 R2, c[0x0][0x418] ;  /* 0x00010600ff027b82 */ /* 0x000f260000000a00 */
[----:B------:R-:W-:-:S13]  /*15c30*/  ISETP.NE.AND.EX P0, PT, RZ, UR5, PT, P0 ;  /* 0x00000005ff007c0c */ /* 0x000fda000bf05300 */
[----:B------:R-:W-:-:S04]  /*15c40*/  @P0 IADD3 R24, P1, R24, UR4, RZ ;  /* 0x0000000418180c10 */ /* 0x000fc8000ff3e0ff */
[----:B------:R-:W-:Y:S01]  /*15c50*/  @P0 IADD3.X R25, R25, UR5, RZ, P1, !PT ;  /* 0x0000000519190c10 */ /* 0x000fe20008ffe4ff */
[----:B------:R-:W-:-:S04]  /*15c60*/  ULDC.64 UR4, c[0x0][0xa08] ;  /* 0x0002820000047ab9 */ /* 0x000fc80000000a00 */
[----:B------:R3:W5:Y:S01]  /*15c70*/  @P0 LDG.E R26, desc[UR40][R24.64] ;  /* 0x00000028181a0981 */ /* 0x000762000c1e1900 */
[----:B----4-:R-:W-:Y:S01]  /*15c80*/  LOP3.LUT P0, RZ, R2, UR4, RZ, 0xfc, !PT ;  /* 0x0000000402ff7c12 */ /* 0x010fe2000f80fcff */
[----:B------:R-:W-:-:S03]  /*15c90*/  UMOV UR4, 0xffffffff ;  /* 0xffffffff00047882 */ /* 0x000fc60000000000 */
[----:B------:R-:W-:Y:S01]  /*15ca0*/  LOP3.LUT P0, RZ, R3, UR5, RZ, 0xfc, P0 ;  /* 0x0000000503ff7c12 */ /* 0x000fe2000800fcff */
[----:B---3--:R-:W-:Y:S01]  /*15cb0*/  VIADD R25, R20, 0xffffffff ;  /* 0xffffffff14197836 */ /* 0x008fe20000000000 */
[----:B-----5:R-:W-:Y:S02]  /*15cc0*/  SHF.R.S32.HI R7, RZ, 0x1f, R26 ;  /* 0x0000001fff077819 */ /* 0x020fe4000001141a */
[----:B------:R-:W-:-:S03]  /*15cd0*/  SEL R24, R26, RZ, !P0 ;  /* 0x000000ff1a187207 */ /* 0x000fc60004000000 */
[----:B------:R3:W-:Y:S01]  /*15ce0*/  STL [R1+0x8], R7 ;  /* 0x0000080701007387 */ /* 0x0007e20000100800 */
[----:B------:R-:W-:Y:S05]  /*15cf0*/  BRA.DIV UR4, `(.L_x_15074) ;  /* 0x0000005604107947 */ /* 0x000fea000b800000 */
[----:B------:R-:W4:Y:S02]  /*15d00*/  S2R R0, SR_TID.X ;  /* 0x0000000000007919 */ /* 0x000f240000002100 */
[----:B----4-:R-:W-:-:S04]  /*15d10*/  SHF.R.U32.HI R0, RZ, 0x5, R0 ;  /* 0x00000005ff007819 */ /* 0x010fc80000011600 */
[----:B------:R-:W-:-:S05]  /*15d20*/  LOP3.LUT R0, R0, 0x3, RZ, 0xc0, !PT ;  /* 0x0000000300007812 */ /* 0x000fca00078ec0ff */
[----:B------:R4:W0:Y:S02]  /*15d30*/  SHFL.IDX PT, R14, R0, RZ, 0x1f ;  /* 0x00001fff000e7589 */ /* 0x00082400000e0000 */
.L_x_15215:
[----:B----4-:R-:W4:Y:S01]  /*15d40*/  LDL.LU R0, [R1] ;  /* 0x0000000001007983 */ /* 0x010f220000300800 */
[----:B------:R-:W-:Y:S02]  /*15d50*/  PLOP3.LUT P1, PT, PT, PT, PT, 0x8, 0x0 ;  /* 0x000000000000781c */ /* 0x000fe40003f2e170 */
[----:B0-----:R-:W-:Y:S02]  /*15d60*/  ISETP.NE.AND P0, PT, R14, RZ, PT ;  /* 0x000000ff0e00720c */ /* 0x001fe40003f05270 */
[----:B----4-:R-:W-:-:S09]  /*15d70*/  LOP3.LUT R0, R0, 0xfffffffe, RZ, 0xc0, !PT ;  /* 0xfffffffe00007812 */ /* 0x010fd200078ec0ff */
[----:B------:R-:W-:-:S05]  /*15d80*/  @P1 LOP3.LUT R0, R0, 0x1, RZ, 0xfc, !PT ;  /* 0x0000000100001812 */ /* 0x000fca00078efcff */
[----:B------:R0:W-:Y:S01]  /*15d90*/  STL [R1], R0 ;  /* 0x0000000001007387 */ /* 0x0001e20000100800 */
[----:B------:R-:W-:Y:S05]  /*15da0*/  @P0 BRA `(.L_x_15075) ;  /* 0x0000000000f40947 */ /* 0x000fea0003800000 */
[----:B------:R-:W-:-:S03]  /*15db0*/  UMOV UR4, 0xffffffff ;  /* 0xffffffff00047882 */ /* 0x000fc60000000000 */
[----:B------:R-:W-:Y:S05]  /*15dc0*/  BRA.DIV UR4, `(.L_x_15076) ;  /* 0x0000005604107947 */ /* 0x000fea000b800000 */
[----:B------:R-:W-:-:S13]  /*15dd0*/  ELECT P6, URZ, PT ;  /* 0x00000000003f782f */ /* 0x000fda00038c0000 */
.L_x_15218:
[----:B------:R-:W-:Y:S05]  /*15de0*/  @!P6 BRA `(.L_x_15075) ;  /* 0x0000000000e4e947 */ /* 0x000fea0003800000 */
[----:B------:R-:W-:-:S04]  /*15df0*/  ISETP.NE.U32.AND P0, PT, R2, RZ, PT ;  /* 0x000000ff0200720c */ /* 0x000fc80003f05070 */
[----:B------:R-:W-:-:S13]  /*15e00*/  ISETP.NE.AND.EX P0, PT, R3, RZ, PT, P0 ;  /* 0x000000ff0300720c */ /* 0x000fda0003f05300 */
[----:B------:R-:W-:Y:S05]  /*15e10*/  @!P0 BRA `(.L_x_15077) ;  /* 0x0000000000448947 */ /* 0x000fea0003800000 */
[----:B--2---:R-:W2:Y:S01]  /*15e20*/  LDC R6, c[0x0][0x43c] ;  /* 0x00010f00ff067b82 */ /* 0x004ea20000000800 */
        /* <DEDUP_REMOVED lines=16> */
.L_x_15077:
[----:B0-----:R-:W-:Y:S01]  /*15f30*/  IMAD R0, R23, 0x8, R22 ;  /* 0x0000000817007824 */ /* 0x001fe200078e0216 */
[----:B----4-:R-:W-:-:S04]  /*15f40*/  SHF.L.U32 R2, R27, 0x1f, RZ ;  /* 0x0000001f1b027819 */ /* 0x010fc800000006ff */
[----:B------:R-:W0:Y:S02]  /*15f50*/  SYNCS.PHASECHK.TRANS64.TRYWAIT P0, [R0+URZ+0x16840], R2 ;  /* 0x01684002000075a7 */ /* 0x000e24000800017f */
[----:B0-----:R-:W-:Y:S05]  /*15f60*/  @!P0 BRA `(.L_x_15078) ;  /* 0x0000005000c88947 */ /* 0x001fea0003800000 */
.L_x_15219:
[----:B------:R-:W4:Y:S02]  /*15f70*/  S2R R3, SR_TID.X ;  /* 0x0000000000037919 */ /* 0x000f240000002100 */
[----:B----4-:R-:W-:-:S04]  /*15f80*/  LOP3.LUT R3, R3, 0x7f, RZ, 0xc0, !PT ;  /* 0x0000007f03037812 */ /* 0x010fc800078ec0ff */
[----:B------:R-:W-:-:S13]  /*15f90*/  ISETP.NE.AND P0, PT, R3, RZ, PT ;  /* 0x000000ff0300720c */ /* 0x000fda0003f05270 */
        /* <DEDUP_REMOVED lines=8> */
.L_x_15079:
[----:B0-----:R-:W4:Y:S01]  /*16020*/  LDL.LU R2, [R1] ;  /* 0x0000000001027983 */ /* 0x001f220000300800 */
        /* <DEDUP_REMOVED lines=17> */
[----:B----4-:R-:W-:-:S04]  /*16140*/  LOP3.LUT R2, R2, 0xfffffffe, RZ, 0xc0, !PT ;  /* 0xfffffffe02027812 */ /* 0x010fc800078ec0ff */
[----:B------:R-:W-:-:S05]  /*16150*/  @P0 LOP3.LUT R2, R2, 0x1, RZ, 0xfc, !PT ;  /* 0x0000000102020812 */ /* 0x000fca00078efcff */
[----:B------:R0:W-:Y:S01]  /*16160*/  STL [R1], R2 ;  /* 0x0000000201007387 */ /* 0x0001e20000100800 */
[----:B------:R-:W-:Y:S01]  /*16170*/  NOP ;  /* 0x0000000000007918 */ /* 0x000fe20000000000 */
.L_x_15075:
[----:B------:R-:W4:Y:S04]  /*16180*/  LDL.LU R4, [R1+0x18] ;  /* 0x0000180001047983 */ /* 0x000f280000300800 */
[----:B--2---:R-:W2:Y:S04]  /*16190*/  LDL.LU R6, [R1+0x10] ;  /* 0x0000100001067983 */ /* 0x004ea80000300800 */
[----:B------:R-:W5:Y:S01]  /*161a0*/  LDL.LU R3, [R1+0x30] ;  /* 0x0000300001037983 */ /* 0x000f620000300800 */
[----:B------:R-:W-:Y:S05]  /*161b0*/  WARPSYNC.ALL ;  /* 0x0000000000007948 */ /* 0x000fea0003800000 */
[----:B0-----:R-:W-:Y:S01]  /*161c0*/  ULDC.64 UR6, c[0x0][0xa00] ;  /* 0x0002800000067ab9 */ /* 0x001fe20000000a00 */
[----:B------:R-:W-:Y:S01]  /*161d0*/  ULDC.64 UR4, c[0x0][0x298] ;  /* 0x0000a60000047ab9 */ /* 0x000fe20000000a00 */
[----:B------:R-:W-:Y:S01]  /*161e0*/  BAR.SYNC.DEFER_BLOCKING 0x8, 0x200 ;  /* 0x0208000000007b1d */ /* 0x000fe20000010000 */
[----:B------:R-:W-:Y:S01]  /*161f0*/  ISETP.NE.U32.AND P0, PT, RZ, UR6, PT ;  /* 0x00000006ff007c0c */ /* 0x000fe2000bf05070 */
[----:B------:R-:W-:-:S03]  /*16200*/  VIADD R0, R22, 0x8400 ;  /* 0x0000840016007836 */ /* 0x000fc60000000000 */
[----:B------:R-:W-:Y:S01]  /*16210*/  ISETP.NE.AND.EX P0, PT, RZ, UR7, PT, P0 ;  /* 0x00000007ff007c0c */ /* 0x000fe2000bf05300 */
[----:B------:R-:W-:Y:S01]  /*16220*/  BSSY B6, `(.L_x_15080) ;  /* 0x0000020000067945 */ /* 0x000fe20003800000 */
[----:B------:R-:W-:Y:S02]  /*16230*/  LOP3.LUT P1, RZ, R0, 0x3ff, RZ, 0xc0, !PT ;  /* 0x000003ff00ff7812 */ /* 0x000fe4000782c0ff */
[----:B----4-:R-:W-:-:S05]  /*16240*/  SHF.R.S32.HI R2, RZ, 0x1f, R4 ;  /* 0x0000001fff027819 */ /* 0x010fca0000011404 */
[----:B------:R-:W-:Y:S01]  /*16250*/  IMAD R2, R2, UR4, RZ ;  /* 0x0000000402027c24 */ /* 0x000fe2000f8e02ff */
[----:B-----5:R-:W-:-:S03]  /*16260*/  SEL R3, R3, RZ, !P0 ;  /* 0x000000ff03037207 */ /* 0x020fc60004000000 */
[----:B------:R-:W-:Y:S01]  /*16270*/  IMAD R0, R4, UR5, R2 ;  /* 0x0000000504007c24 */ /* 0x000fe2000f8e0202 */
[----:B--2---:R-:W-:Y:S01]  /*16280*/  SEL R2, R6, RZ, !P0 ;  /* 0x000000ff06027207 */ /* 0x004fe20004000000 */
[----:B------:R-:W-:-:S05]  /*16290*/  IMAD.WIDE.U32 R4, R4, UR4, RZ ;  /* 0x0000000404047c25 */ /* 0x000fca000f8e00ff */
        /* <DEDUP_REMOVED lines=16> */
[----:B---3--:R-:W-:Y:S02]  /*163a0*/  IMAD.U32 R7, RZ, RZ, UR7 ;  /* 0x00000007ff077e24 */ /* 0x008fe4000f8e00ff */
[----:B------:R-:W-:-:S02]  /*163b0*/  IMAD.U32 R10, RZ, RZ, UR8 ;  /* 0x00000008ff0a7e24 */ /* 0x000fc4000f8e00ff */
[----:B------:R-:W-:Y:S02]  /*163c0*/  IMAD.U32 R11, RZ, RZ, UR9 ;  /* 0x00000009ff0b7e24 */ /* 0x000fe4000f8e00ff */
[----:B-1----:R-:W-:Y:S02]  /*163d0*/  IMAD.MOV.U32 R8, RZ, RZ, 0x70 ;  /* 0x00000070ff087424 */ /* 0x002fe400078e00ff */
[----:B------:R-:W-:Y:S02]  /*163e0*/  IMAD.MOV.U32 R12, RZ, RZ, 0x1 ;  /* 0x00000001ff0c7424 */ /* 0x000fe400078e00ff */
[----:B------:R-:W-:-:S07]  /*163f0*/  IMAD.MOV.U32 R13, RZ, RZ, RZ ;  /* 0x000000ffff0d7224 */ /* 0x000fce00078e00ff */
[----:B------:R-:W-:-:S07]  /*16400*/  LEPC R20, `(.L_x_15081) ;  /* 0x000000001014794e */ /* 0x000fce0000000000 */
[----:B0-----:R-:W-:Y:S05]  /*16410*/  CALL.ABS.NOINC R2 ;  /* 0x0000000002007343 */ /* 0x001fea0003c00000 */
.L_x_15081:
[----:B------:R-:W-:Y:S05]  /*16420*/  BSYNC B6 ;  /* 0x0000000000067941 */ /* 0x000fea0003800000 */
.L_x_15080:
[----:B--2---:R-:W2:Y:S01]  /*16430*/  LDL.LU R0, [R1+0x18] ;  /* 0x0000180001007983 */ /* 0x004ea20000300800 */
[----:B------:R-:W0:Y:S01]  /*16440*/  LDC R9, c[0x0][0x448] ;  /* 0x00011200ff097b82 */ /* 0x000e220000000800 */
[----:B------:R-:W-:Y:S01]  /*16450*/  ULDC.64 UR4, c[0x0][0x2d8] ;  /* 0x0000b60000047ab9 */ /* 0x000fe20000000a00 */
[----:B------:R-:W-:Y:S01]  /*16460*/  ULDC.64 UR6, c[0x0][0x2c8] ;  /* 0x0000b20000067ab9 */ /* 0x000fe20000000a00 */
[----:B------:R-:W2:Y:S01]  /*16470*/  LDL.LU.64 R2, [R1+0x28] ;  /* 0x0000280001027983 */ /* 0x000ea20000300a00 */
[----:B------:R-:W-:-:S03]  /*16480*/  ULDC.64 UR8, c[0x0][0x280] ;  /* 0x0000a00000087ab9 */ /* 0x000fc60000000a00 */
[----:B------:R-:W4:Y:S04]  /*16490*/  LDL.LU R20, [R1+0x30] ;  /* 0x0000300001147983 */ /* 0x000f280000300800 */
[----:B------:R-:W3:Y:S04]  /*164a0*/  LDL.LU R21, [R1+0x34] ;  /* 0x0000340001157983 */ /* 0x000ee80000300800 */
[----:B------:R-:W3:Y:S04]  /*164b0*/  LDL.LU R4, [R1+0x10] ;  /* 0x0000100001047983 */ /* 0x000ee80000300800 */
[----:B------:R0:W5:Y:S02]  /*164c0*/  LDL R10, [R1+0xc] ;  /* 0x00000c00010a7983 */ /* 0x0001640000100800 */
[----:B0-----:R-:W-:-:S13]  /*164d0*/  ISETP.NE.AND P1, PT, R9, 0x1, PT ;  /* 0x000000010900780c */ /* 0x001fda0003f25270 */
[----:B------:R-:W0:Y:S08]  /*164e0*/  @P1 LDC R5, c[0x0][0x450] ;  /* 0x00011400ff051b82 */ /* 0x000e300000000800 */
[----:B-1----:R-:W1:Y:S01]  /*164f0*/  @P1 LDC R8, c[0x0][0x44c] ;  /* 0x00011300ff081b82 */ /* 0x002e620000000800 */
[----:B------:R-:W1:Y:S01]  /*16500*/  S2R R11, SR_TID.X ;  /* 0x00000000000b7919 */ /* 0x000e620000002100 */
[----:B--2---:R-:W-:-:S02]  /*16510*/  IMAD.MOV.U32 R3, RZ, RZ, R0 ;  /* 0x000000ffff037224 */ /* 0x004fc400078e0000 */
[----:B----4-:R-:W-:Y:S02]  /*16520*/  IMAD R0, R20, UR4, RZ ;  /* 0x0000000414007c24 */ /* 0x010fe4000f8e02ff */
[C---:B------:R-:W-:Y:S01]  /*16530*/  IMAD.WIDE.U32 R2, R18.reuse, UR4, R2 ;  /* 0x0000000412027c25 */ /* 0x040fe2000f8e0002 */
[----:B------:R-:W2:Y:S03]  /*16540*/  S2R R20, SR_TID.X ;  /* 0x0000000000147919 */ /* 0x000ea60000002100 */
[----:B------:R-:W-:Y:S01]  /*16550*/  IMAD R0, R18, UR5, R0 ;  /* 0x0000000512007c24 */ /* 0x000fe2000f8e0200 */
[----:B------:R-:W-:-:S03]  /*16560*/  ULDC.64 UR4, c[0x0][0x2e0] ;  /* 0x0000b80000047ab9 */ /* 0x000fc60000000a00 */
[----:B------:R-:W-:Y:S02]  /*16570*/  IMAD.IADD R3, R3, 0x1, R0 ;  /* 0x0000000103037824 */ /* 0x000fe400078e0200 */
[----:B---3--:R-:W-:Y:S02]  /*16580*/  IMAD R0, R21, UR4, RZ ;  /* 0x0000000415007c24 */ /* 0x008fe4000f8e02ff */
        /* <DEDUP_REMOVED lines=32> */
[----:B0-----:R-:W-:-:S04]  /*16790*/  @P1 SHF.R.U32.HI R6, RZ, R5, R8 ;  /* 0x00000005ff061219 */ /* 0x001fc80000011608 */
[----:B------:R-:W-:-:S05]  /*167a0*/  IADD3 R5, -R6, RZ, RZ ;  /* 0x000000ff06057210 */ /* 0x000fca0007ffe1ff */
        /* <DEDUP_REMOVED lines=127> */
.L_x_15244:
[----:B0-----:R-:W-:Y:S02]  /*16fa0*/  VIADD R2, R17, 0xb0 ;  /* 0x000000b011027836 */ /* 0x001fe40000000000 */
[----:B------:R-:W-:-:S03]  /*16fb0*/  VIADD R8, R22, 0x16800 ;  /* 0x0001680016087836 */ /* 0x000fc60000000000 */
[----:B------:R-:W-:-:S13]  /*16fc0*/  ISETP.GE.AND P1, PT, R2, R3, PT ;  /* 0x000000030200720c */ /* 0x000fda0003f26270 */
[----:B------:R-:W-:-:S05]  /*16fd0*/  @!P1 LEA R2, P2, R20, R14, 0x1 ;  /* 0x0000000e14029211 */ /* 0x000fca00078408ff */
[----:B-1----:R-:W-:-:S05]  /*16fe0*/  @!P1 IMAD.X R3, RZ, RZ, R0, P2 ;  /* 0x000000ffff039224 */ /* 0x002fca00010e0600 */
[----:B------:R-:W-:Y:S01]  /*16ff0*/  @!PT LDS RZ, [RZ] ;  /* 0x00000000fffff984 */ /* 0x000fe20000000800 */
[----:B------:R-:W-:Y:S01]  /*17000*/  @!PT LDS RZ, [RZ] ;  /* 0x00000000fffff984 */ /* 0x000fe20000000800 */
[----:B------:R-:W-:Y:S01]  /*17010*/  @!PT LDS RZ, [RZ] ;  /* 0x00000000fffff984 */ /* 0x000fe20000000800 */
[----:B------:R0:W-:Y:S01]  /*17020*/  @!P1 LDGSTS.E.BYPASS.LTC128B.128 [R10+0xdc00], desc[UR40][R2.64], !P0 ;  /* 0x0dc00000020a9fae */ /* 0x0001e2000c101d68 */
[----:B------:R-:W-:Y:S01]  /*17030*/  PLOP3.LUT P0, PT, PT, PT, PT, 0x80, 0x0 ;  /* 0x000000000000781c */ /* 0x000fe20003f0f070 */
[----:B------:R-:W-:-:S12]  /*17040*/  NOP ;  /* 0x0000000000007918 */ /* 0x000fd80000000000 */
.L_x_15083:
        /* <DEDUP_REMOVED lines=18> */
[----:B--2---:R-:W-:Y:S02]  /*17170*/  ISETP.GE.AND P1, PT, R2, 0x2, PT ;  /* 0x000000020200780c */ /* 0x004fe40003f26270 */
[----:B01----:R-:W-:Y:S11]  /*17180*/  @!P0 BRA `(.L_x_15085) ;  /* 0x0000005000388947 */ /* 0x003ff60003800000 */
.L_x_15245:
[----:B------:R-:W-:Y:S05]  /*17190*/  BSYNC B0 ;  /* 0x0000000000007941 */ /* 0x000fea0003800000 */
.L_x_15084:
[----:B------:R-:W-:Y:S04]  /*171a0*/  BSSY B0, `(.L_x_15086) ;  /* 0x000016c000007945 */ /* 0x000fe80003800000 */
[----:B------:R-:W-:Y:S05]  /*171b0*/  @!P1 BRA `(.L_x_15087) ;  /* 0x0000001400a89947 */ /* 0x000fea0003800000 */
[----:B------:R-:W2:Y:S01]  /*171c0*/  LDL R2, [R1+0x14] ;  /* 0x0000140001027983 */ /* 0x000ea20000100800 */
[----:B------:R-:W-:Y:S01]  /*171d0*/  BSSY B2, `(.L_x_15088) ;  /* 0x000007e000027945 */ /* 0x000fe20003800000 */
[C---:B--2---:R-:W-:Y:S02]  /*171e0*/  LOP3.LUT R0, R2.reuse, 0x1, RZ, 0xc0, !PT ;  /* 0x0000000102007812 */ /* 0x044fe400078ec0ff */
[----:B------:R-:W-:Y:S02]  /*171f0*/  IADD3 R6, R2, -0x2, RZ ;  /* 0xfffffffe02067810 */ /* 0x000fe40007ffe0ff */
[----:B------:R-:W-:-:S03]  /*17200*/  ISETP.NE.U32.AND P0, PT, R0, 0x1, PT ;  /* 0x000000010000780c */ /* 0x000fc60003f05070 */
[----:B------:R-:W-:-:S10]  /*17210*/  IMAD.MOV.U32 R0, RZ, RZ, R6 ;  /* 0x000000ffff007224 */ /* 0x000fd400078e0006 */
        /* <DEDUP_REMOVED lines=34> */
.L_x_15092:
[----:B------:R-:W-:Y:S01]  /*17440*/  IMAD R2, R7, 0x8, R22 ;  /* 0x0000000807027824 */ /* 0x000fe200078e0216 */
[----:B0-----:R-:W-:Y:S01]  /*17450*/  SHF.L.U32 R3, R9, 0x1f, RZ ;  /* 0x0000001f09037819 */ /* 0x001fe200000006ff */
[----:B------:R-:W-:Y:S03]  /*17460*/  BSSY B3, `(.L_x_15093) ;  /* 0x0000003000037945 */ /* 0x000fe60003800000 */
[----:B------:R-:W0:Y:S02]  /*17470*/  SYNCS.PHASECHK.TRANS64.TRYWAIT P0, [R2+URZ+0x16840], R3 ;  /* 0x01684003020075a7 */ /* 0x000e24000800017f */
[----:B0-----:R-:W-:Y:S05]  /*17480*/  @!P0 BRA `(.L_x_15094) ;  /* 0x0000004c008c8947 */ /* 0x001fea0003800000 */
.L_x_15246:
[----:B------:R-:W-:Y:S05]  /*17490*/  BSYNC B3 ;  /* 0x0000000000037941 */ /* 0x000fea0003800000 */
.L_x_15093:
        /* <DEDUP_REMOVED lines=12> */
.L_x_15096:
[----:B------:R-:W-:Y:S05]  /*17560*/  BSYNC B3 ;  /* 0x0000000000037941 */ /* 0x000fea0003800000 */
.L_x_15095:
        /* <DEDUP_REMOVED lines=11> */
.L_x_15097:
        /* <DEDUP_REMOVED lines=15> */
.L_x_15247:
[----:B------:R-:W-:Y:S05]  /*17710*/  BSYNC B3 ;  /* 0x0000000000037941 */ /* 0x000fea0003800000 */
.L_x_15098:
        /* <DEDUP_REMOVED lines=12> */
.L_x_15101:
[----:B------:R-:W-:Y:S05]  /*177e0*/  BSYNC B3 ;  /* 0x0000000000037941 */ /* 0x000fea0003800000 */
.L_x_15100:
        /* <DEDUP_REMOVED lines=11> */
.L_x_15102:
        /* <DEDUP_REMOVED lines=12> */
.L_x_15091:
[----:B------:R-:W-:Y:S05]  /*17960*/  BSYNC B1 ;  /* 0x0000000000017941 */ /* 0x000fea0003800000 */
.L_x_15090:
[----:B------:R-:W2:Y:S01]  /*17970*/  LDL.LU R0, [R1+0x14] ;  /* 0x0000140001007983 */ /* 0x000ea20000300800 */
[----:B------:R-:W-:Y:S02]  /*17980*/  IMAD.MOV.U32 R23, RZ, RZ, R7 ;  /* 0x000000ffff177224 */ /* 0x000fe400078e0007 */
[----:B------:R-:W-:Y:S02]  /*17990*/  IMAD.MOV.U32 R27, RZ, RZ, R9 ;  /* 0x000000ffff1b7224 */ /* 0x000fe400078e0009 */
[----:B--2---:R-:W-:-:S07]  /*179a0*/  VIADD R0, R0, 0xfffffffd ;  /* 0xfffffffd00007836 */ /* 0x004fce0000000000 */
.L_x_15089:
[----:B------:R-:W-:Y:S05]  /*179b0*/  BSYNC B2 ;  /* 0x0000000000027941 */ /* 0x000fea0003800000 */
.L_x_15088:
[----:B------:R-:W-:-:S13]  /*179c0*/  ISETP.NE.AND P0, PT, R6, RZ, PT ;  /* 0x000000ff0600720c */ /* 0x000fda0003f05270 */
[----:B------:R-:W-:Y:S05]  /*179d0*/  @!P0 BRA `(.L_x_15087) ;  /* 0x0000000c00a08947 */ /* 0x000fea0003800000 */
[----:B------:R-:W-:-:S07]  /*179e0*/  IMAD.MOV.U32 R4, RZ, RZ, R24 ;  /* 0x000000ffff047224 */ /* 0x000fce00078e0018 */
.L_x_15129:
        /* <DEDUP_REMOVED lines=8> */
[----:B------:R-:W-:-:S07]  /*17a70*/  LOP3.LUT R7, R27, R2, RZ, 0x3c, !PT ;  /* 0x000000021b077212 */ /* 0x000fce00078e3cff */
        /* <DEDUP_REMOVED lines=13> */
[----:B------:R-:W-:-:S04]  /*17b50*/  @P0 SHF.R.U32.HI R2, RZ, R3, R4 ;  /* 0x00000003ff020219 */ /* 0x000fc80000011604 */
[----:B------:R-:W-:-:S05]  /*17b60*/  IADD3 R3, -R2, RZ, RZ ;  /* 0x000000ff02037210 */ /* 0x000fca0007ffe1ff */
        /* <DEDUP_REMOVED lines=9> */
.L_x_15105:
[----:B------:R-:W-:Y:S01]  /*17c00*/  IMAD R2, R6, 0x8, R22 ;  /* 0x0000000806027824 */ /* 0x000fe200078e0216 */
[----:B0-----:R-:W-:Y:S01]  /*17c10*/  SHF.L.U32 R3, R7, 0x1f, RZ ;  /* 0x0000001f07037819 */ /* 0x001fe200000006ff */
[----:B------:R-:W-:Y:S03]  /*17c20*/  BSSY B2, `(.L_x_15106) ;  /* 0x0000003000027945 */ /* 0x000fe60003800000 */
[----:B------:R-:W0:Y:S02]  /*17c30*/  SYNCS.PHASECHK.TRANS64.TRYWAIT P0, [R2+URZ+0x16840], R3 ;  /* 0x01684003020075a7 */ /* 0x000e24000800017f */
[----:B0-----:R-:W-:Y:S05]  /*17c40*/  @!P0 BRA `(.L_x_15107) ;  /* 0x0000004400c48947 */ /* 0x001fea0003800000 */
.L_x_15248:
[----:B------:R-:W-:Y:S05]  /*17c50*/  BSYNC B2 ;  /* 0x0000000000027941 */ /* 0x000fea0003800000 */
.L_x_15106:
        /* <DEDUP_REMOVED lines=12> */
.L_x_15109:
[----:B------:R-:W-:Y:S05]  /*17d20*/  BSYNC B2 ;  /* 0x0000000000027941 */ /* 0x000fea0003800000 */
.L_x_15108:
        /* <DEDUP_REMOVED lines=11> */
.L_x_15110:
        /* <DEDUP_REMOVED lines=15> */
.L_x_15249:
[----:B------:R-:W-:Y:S05]  /*17ed0*/  BSYNC B2 ;  /* 0x0000000000027941 */ /* 0x000fea0003800000 */
.L_x_15111:
        /* <DEDUP_REMOVED lines=11> */
.L_x_15114:
[----:B------:R-:W-:Y:S05]  /*17f90*/  BSYNC B2 ;  /* 0x0000000000027941 */ /* 0x000fea0003800000 */
.L_x_15113:
        /* <DEDUP_REMOVED lines=10> */
.L_x_15115:
        /* <DEDUP_REMOVED lines=12> */
.L_x_15104:
[----:B------:R-:W-:Y:S05]  /*18100*/  BSYNC B1 ;  /* 0x0000000000017941 */ /* 0x000fea0003800000 */
.L_x_15103:
        /* <DEDUP_REMOVED lines=32> */
.L_x_15118:
[----:B------:R-:W-:Y:S01]  /*18310*/  IMAD R2, R23, 0x8, R22 ;  /* 0x0000000817027824 */ /* 0x000fe200078e0216 */
[----:B0-----:R-:W-:Y:S01]  /*18320*/  SHF.L.U32 R3, R27, 0x1f, RZ ;  /* 0x0000001f1b037819 */ /* 0x001fe200000006ff */
[----:B------:R-:W-:Y:S03]  /*18330*/  BSSY B2, `(.L_x_15119) ;  /* 0x0000003000027945 */ /* 0x000fe60003800000 */
[----:B------:R-:W0:Y:S02]  /*18340*/  SYNCS.PHASECHK.TRANS64.TRYWAIT P0, [R2+URZ+0x16840], R3 ;  /* 0x01684003020075a7 */ /* 0x000e24000800017f */
[----:B0-----:R-:W-:Y:S05]  /*18350*/  @!P0 BRA `(.L_x_15120) ;  /* 0x0000004000288947 */ /* 0x001fea0003800000 */
.L_x_15250:
[----:B------:R-:W-:Y:S05]  /*18360*/  BSYNC B2 ;  /* 0x0000000000027941 */ /* 0x000fea0003800000 */
.L_x_15119:
        /* <DEDUP_REMOVED lines=12> */
.L_x_15122:
[----:B------:R-:W-:Y:S05]  /*18430*/  BSYNC B2 ;  /* 0x0000000000027941 */ /* 0x000fea0003800000 */
.L_x_15121:
        /* <DEDUP_REMOVED lines=12> */
.L_x_15123:
        /* <DEDUP_REMOVED lines=15> */
.L_x_15251:
[----:B------:R-:W-:Y:S05]  /*185f0*/  BSYNC B2 ;  /* 0x0000000000027941 */ /* 0x000fea0003800000 */
.L_x_15124:
[----:B------:R-:W-:Y:S01]  /*18600*/  BSSY B2, `(.L_x_15126) ;  /* 0x000000b000027945 */ /* 0x000fe20003800000 */
[----:B0-----:R-:W-:Y:S01]  /*18610*/  IMAD.MOV.U32 R2, RZ, RZ, 0x0 ;  /* 0x00000000ff027424 */ /* 0x001fe200078e00ff */
[----:B------:R-:W-:Y:S02]  /*18620*/  MOV R3, 0x14f00000 ;  /* 0x14f0000000037802 */ /* 0x000fe40000000f00 */
        /* <DEDUP_REMOVED lines=8> */
.L_x_15127:
[----:B------:R-:W-:Y:S05]  /*186b0*/  BSYNC B2 ;  /* 0x0000000000027941 */ /* 0x000fea0003800000 */
.L_x_15126:
        /* <DEDUP_REMOVED lines=10> */
.L_x_15128:
        /* <DEDUP_REMOVED lines=12> */
.L_x_15117:
[----:B------:R-:W-:Y:S05]  /*18820*/  BSYNC B1 ;  /* 0x0000000000017941 */ /* 0x000fea0003800000 */
.L_x_15116:
[C---:B------:R-:W-:Y:S01]  /*18830*/  ISETP.GT.AND P0, PT, R0.reuse, 0x1, PT ;  /* 0x000000010000780c */ /* 0x040fe20003f04270 */
[----:B------:R-:W-:-:S12]  /*18840*/  VIADD R0, R0, 0xfffffffe ;  /* 0xfffffffe00007836 */ /* 0x000fd80000000000 */
[----:B------:R-:W-:Y:S05]  /*18850*/  @P0 BRA `(.L_x_15129) ;  /* 0xfffffff000640947 */ /* 0x000fea000383ffff */
.L_x_15087:
[----:B------:R-:W-:Y:S05]  /*18860*/  BSYNC B0 ;  /* 0x0000000000007941 */ /* 0x000fea0003800000 */
.L_x_15086:
        /* <DEDUP_REMOVED lines=17> */
.L_x_15131:
[----:B------:R-:W-:Y:S05]  /*18980*/  BSYNC B0 ;  /* 0x0000000000007941 */ /* 0x000fea0003800000 */
.L_x_15130:
        /* <DEDUP_REMOVED lines=10> */
.L_x_15252:
[----:B------:R-:W-:Y:S05]  /*18a30*/  BSYNC B1 ;  /* 0x0000000000017941 */ /* 0x000fea0003800000 */
.L_x_15134:
        /* <DEDUP_REMOVED lines=9> */
.L_x_15137:
[----:B------:R-:W-:Y:S05]  /*18ad0*/  BSYNC B1 ;  /* 0x0000000000017941 */ /* 0x000fea0003800000 */
.L_x_15136:
        /* <DEDUP_REMOVED lines=10> */
.L_x_15138:
        /* <DEDUP_REMOVED lines=10> */
.L_x_15133:
[----:B------:R-:W-:Y:S05]  /*18c20*/  BSYNC B0 ;  /* 0x0000000000007941 */ /* 0x000fea0003800000 */
.L_x_15132:
[----:B------:R-:W-:-:S05]  /*18c30*/  VIADD R23, R23, 0x1 ;  /* 0x0000000117177836 */ /* 0x000fca0000000000 */
[----:B------:R-:W-:-:S04]  /*18c40*/  ISETP.NE.AND P0, PT, R23, 0x2, PT ;  /* 0x000000021700780c */ /* 0x000fc80003f05270 */
[----:B------:R-:W-:Y:S02]  /*18c50*/  SEL R0, RZ, 0x1, P0 ;  /* 0x00000001ff007807 */ /* 0x000fe40000000000 */
[----:B------:R-:W-:Y:S02]  /*18c60*/  SEL R23, R23, RZ, P0 ;  /* 0x000000ff17177207 */ /* 0x000fe40000000000 */
[----:B------:R-:W-:-:S07]  /*18c70*/  LOP3.LUT R27, R27, R0, RZ, 0x3c, !PT ;  /* 0x000000001b1b7212 */ /* 0x000fce00078e3cff */
.L_x_15068:
[----:B------:R-:W-:Y:S05]  /*18c80*/  BSYNC B7 ;  /* 0x0000000000077941 */ /* 0x000fea0003800000 */
.L_x_15066:
        /* <DEDUP_REMOVED lines=8> */
[----:B0-----:R-:W-:-:S05]  /*18d10*/  IMAD.U32 R22, RZ, RZ, UR4 ;  /* 0x00000004ff167e24 */ /* 0x001fca000f8e00ff */
[----:B------:R0:W3:Y:S01]  /*18d20*/  LDS.128 R16, [R22+0x168d0] ;  /* 0x0168d00016107984 */ /* 0x0000e20000000c00 */
[----:B------:R-:W-:Y:S06]  /*18d30*/  BAR.ARV 0x4, 0x200 ;  /* 0x0108000000007b1d */ /* 0x000fec0000002000 */
[----:B------:R-:W-:Y:S05]  /*18d40*/  BRA `(.L_x_15140) ;  /* 0x0000000800cc7947 */ /* 0x000fea0003800000 */
.L_x_15139:
[----:B------:R-:W1:Y:S01]  /*18d50*/  S2R R0, SR_TID.X ;  /* 0x0000000000007919 */ /* 0x000e620000002100 */
[----:B------:R-:W-:Y:S01]  /*18d60*/  UMOV UR4, 0xffffffff ;  /* 0xffffffff00047882 */ /* 0x000fe20000000000 */
[----:B-1----:R-:W-:-:S04]  /*18d70*/  LOP3.LUT R8, R0, 0x1f, RZ, 0xc0, !PT ;  /* 0x0000001f00087812 */ /* 0x002fc800078ec0ff */
[----:B------:R-:W-:Y:S01]  /*18d80*/  ISETP.NE.AND P0, PT, R8, 0x1f, PT ;  /* 0x0000001f0800780c */ /* 0x000fe20003f05270 */
[----:B------:R-:W-:-:S12]  /*18d90*/  BRA.DIV UR4, `(.L_x_15141) ;  /* 0x0000003604d47947 */ /* 0x000fd8000b800000 */
[----:B------:R-:W-:Y:S01]  /*18da0*/  IADD3 R5, R19, R8, RZ ;  /* 0x0000000813057210 */ /* 0x000fe20007ffe0ff */
[----:B------:R-:W-:-:S03]  /*18db0*/  ULDC UR4, c[0x0][0xc3c] ;  /* 0x00030f0000047ab9 */ /* 0x000fc60000000800 */
[----:B------:R-:W-:-:S13]  /*18dc0*/  ISETP.GE.OR P1, PT, R5, UR4, !P0 ;  /* 0x0000000405007c0c */ /* 0x000fda000c726670 */
[----:B0-----:R-:W0:Y:S02]  /*18dd0*/  @!P1 LDC.64 R2, c[0x0][0xc80] ;  /* 0x00032000ff029b82 */ /* 0x001e240000000a00 */
[----:B0-----:R-:W-:-:S06]  /*18de0*/  @!P1 IMAD.WIDE R2, R5, 0x4, R2 ;  /* 0x0000000405029825 */ /* 0x001fcc00078e0202 */
[----:B------:R-:W3:Y:S01]  /*18df0*/  @!P1 LDG.E R2, desc[UR40][R2.64] ;  /* 0x0000002802029981 */ /* 0x000ee2000c1e1900 */
[----:B------:R-:W-:Y:S01]  /*18e00*/  IMAD.MOV.U32 R17, RZ, RZ, RZ ;  /* 0x000000ffff117224 */ /* 0x000fe200078e00ff */
[C---:B------:R-:W-:Y:S02]  /*18e10*/  ISETP.GE.U32.AND P2, PT, R8.reuse, 0x2, PT ;  /* 0x000000020800780c */ /* 0x040fe40003f46070 */
[C---:B------:R-:W-:Y:S01]  /*18e20*/  ISETP.GE.U32.AND P3, PT, R8.reuse, 0x4, PT ;  /* 0x000000040800780c */ /* 0x040fe20003f66070 */
[----:B------:R-:W-:Y:S01]  /*18e30*/  SHFL.IDX PT, R0, R16, RZ, 0x1f ;  /* 0x00001fff10007589 */ /* 0x000fe200000e0000 */
[C---:B------:R-:W-:Y:S02]  /*18e40*/  ISETP.GE.U32.AND P4, PT, R8.reuse, 0x8, PT ;  /* 0x000000080800780c */ /* 0x040fe40003f86070 */
[C---:B------:R-:W-:Y:S01]  /*18e50*/  ISETP.GE.U32.AND P5, PT, R8.reuse, 0x10, PT ;  /* 0x000000100800780c */ /* 0x040fe20003fa6070 */
[----:B---3--:R-:W-:Y:S01]  /*18e60*/  @!P1 IMAD.MOV.U32 R17, RZ, RZ, R2 ;  /* 0x000000ffff119224 */ /* 0x008fe200078e0002 */
[----:B------:R-:W-:-:S04]  /*18e70*/  ISETP.NE.AND P1, PT, R8, RZ, PT ;  /* 0x000000ff0800720c */ /* 0x000fc80003f25270 */
[----:B------:R-:W0:Y:S02]  /*18e80*/  SHFL.UP PT, R14, R17, 0x1, RZ ;  /* 0x04200000110e7989 */ /* 0x000e2400000e00ff */
[----:B0-----:R-:W-:-:S05]  /*18e90*/  SEL R4, R14, RZ, P1 ;  /* 0x000000ff0e047207 */ /* 0x001fca0000800000 */
[----:B------:R-:W-:-:S05]  /*18ea0*/  IMAD.IADD R4, R17, 0x1, R4 ;  /* 0x0000000111047824 */ /* 0x000fca00078e0204 */
[----:B------:R-:W0:Y:S02]  /*18eb0*/  SHFL.UP PT, R14, R4, 0x2, RZ ;  /* 0x04400000040e7989 */ /* 0x000e2400000e00ff */
[----:B0-----:R-:W-:-:S05]  /*18ec0*/  SEL R5, R14, RZ, P2 ;  /* 0x000000ff0e057207 */ /* 0x001fca0001000000 */
[----:B--2---:R-:W-:Y:S02]  /*18ed0*/  IMAD.IADD R6, R4, 0x1, R5 ;  /* 0x0000000104067824 */ /* 0x004fe400078e0205 */
        /* <DEDUP_REMOVED lines=11> */
.L_x_15262:
[----:B------:R-:W-:Y:S02]  /*18f90*/  ULDC UR4, c[0x0][0xc38] ;  /* 0x00030e0000047ab9 */ /* 0x000fe40000000800 */
[----:B------:R-:W-:-:S04]  /*18fa0*/  IMAD.U32 R4, RZ, RZ, UR4 ;  /* 0x00000004ff047e24 */ /* 0x000fc8000f8e00ff */
[----:B-1----:R-:W-:-:S04]  /*18fb0*/  IMAD R14, R14, R4, RZ ;  /* 0x000000040e0e7224 */ /* 0x002fc800078e02ff */
[----:B------:R-:W-:-:S05]  /*18fc0*/  IMAD.IADD R5, R5, 0x1, R14 ;  /* 0x0000000105057824 */ /* 0x000fca00078e020e */
[----:B------:R-:W-:-:S13]  /*18fd0*/  ISETP.GT.AND P6, PT, R5, R0, PT ;  /* 0x000000000500720c */ /* 0x000fda0003fc4270 */
[----:B------:R-:W-:Y:S05]  /*18fe0*/  @P6 BRA `(.L_x_15142) ;  /* 0x00000000009c6947 */ /* 0x000fea0003800000 */
.L_x_15147:
        /* <DEDUP_REMOVED lines=11> */
[----:B------:R-:W0:Y:S02]  /*190a0*/  LDC.64 R2, c[0x0][0xc80] ;  /* 0x00032000ff027b82 */ /* 0x000e240000000a00 */
[----:B0-----:R-:W-:-:S05]  /*190b0*/  IMAD.WIDE R2, R7, 0x4, R2 ;  /* 0x0000000407027825 */ /* 0x001fca00078e0202 */
[----:B------:R0:W5:Y:S02]  /*190c0*/  LDG.E R17, desc[UR40][R2.64] ;  /* 0x0000002802117981 */ /* 0x000164000c1e1900 */
.L_x_15145:
[----:B------:R-:W-:Y:S05]  /*190d0*/  BSYNC B0 ;  /* 0x0000000000007941 */ /* 0x000fea0003800000 */
.L_x_15144:
        /* <DEDUP_REMOVED lines=18> */
.L_x_15270:
[----:B------:R-:W-:Y:S02]  /*19200*/  ULDC UR4, c[0x0][0xc38] ;  /* 0x00030e0000047ab9 */ /* 0x000fe40000000800 */
[----:B------:R-:W-:-:S04]  /*19210*/  IMAD.U32 R4, RZ, RZ, UR4 ;  /* 0x00000004ff047e24 */ /* 0x000fc8000f8e00ff */
[----:B-1----:R-:W-:-:S04]  /*19220*/  IMAD R14, R14, R4, RZ ;  /* 0x000000040e0e7224 */ /* 0x002fc800078e02ff */
[----:B------:R-:W-:-:S05]  /*19230*/  IMAD.IADD R5, R14, 0x1, R5 ;  /* 0x000000010e057824 */ /* 0x000fca00078e0205 */
[----:B------:R-:W-:-:S13]  /*19240*/  ISETP.GT.AND P6, PT, R5, R0, PT ;  /* 0x000000000500720c */ /* 0x000fda0003fc4270 */
[----:B------:R-:W-:Y:S05]  /*19250*/  @!P6 BRA `(.L_x_15147) ;  /* 0xfffffffc0064e947 */ /* 0x000fea000383ffff */
.L_x_15142:
        /* <DEDUP_REMOVED lines=8> */
.L_x_15274:
[----:B------:R-:W-:Y:S01]  /*192e0*/  ISETP.NE.AND P0, PT, R2, RZ, PT ;  /* 0x000000ff0200720c */ /* 0x000fe20003f05270 */
[----:B------:R-:W-:-:S12]  /*192f0*/  IMAD.MOV.U32 R14, RZ, RZ, RZ ;  /* 0x000000ffff0e7224 */ /* 0x000fd800078e00ff */
[----:B------:R-:W-:Y:S05]  /*19300*/  @!P0 BRA `(.L_x_15149) ;  /* 0x0000000000108947 */ /* 0x000fea0003800000 */
[----:B------:R-:W-:Y:S01]  /*19310*/  UMOV UR4, 0xffffffff ;  /* 0xffffffff00047882 */ /* 0x000fe20000000000 */
[----:B------:R-:W-:Y:S02]  /*19320*/  VIADD R12, R6, 0xffffffff ;  /* 0xffffffff060c7836 */ /* 0x000fe40000000000 */
[----:B------:R-:W-:Y:S05]  /*19330*/  BRA.DIV UR4, `(.L_x_15150) ;  /* 0x0000003a04947947 */ /* 0x000fea000b800000 */
[----:B------:R3:W4:Y:S02]  /*19340*/  SHFL.IDX PT, R14, R3, R12, 0x1f ;  /* 0x00001f0c030e7589 */ /* 0x00072400000e0000 */
.L_x_15149:
[----:B0--3--:R-:W0:Y:S01]  /*19350*/  LDC.64 R2, c[0x0][0xc90] ;  /* 0x00032400ff027b82 */ /* 0x009e220000000a00 */
[----:B------:R-:W-:-:S04]  /*19360*/  IMAD.IADD R19, R6, 0x1, R19 ;  /* 0x0000000106137824 */ /* 0x000fc800078e0213 */
        /* <DEDUP_REMOVED lines=37> */
[----:B0-----:R-:W-:-:S02]  /*195c0*/  IADD3 R2, R8, 0xffffffe, RZ ;  /* 0x0ffffffe08027810 */ /* 0x001fc40007ffe0ff */
[----:B------:R-:W-:-:S04]  /*195d0*/  IABS R8, R0 ;  /* 0x0000000000087213 */ /* 0x000fc80000000000 */
        /* <DEDUP_REMOVED lines=25> */
.L_x_15143:
[----:B------:R-:W-:Y:S01]  /*19770*/  UMOV UR4, URZ ;  /* 0x0000003f00047c82 */ /* 0x000fe20008000000 */
[----:B------:R-:W-:Y:S01]  /*19780*/  UMOV UR5, URZ ;  /* 0x0000003f00057c82 */ /* 0x000fe20008000000 */
[----:B------:R-:W-:Y:S01]  /*19790*/  ULDC UR6, c[0x0][0xc3c] ;  /* 0x00030f0000067ab9 */ /* 0x000fe20000000800 */
[----:B------:R-:W-:Y:S02]  /*197a0*/  IMAD.MOV.U32 R16, RZ, RZ, R0 ;  /* 0x000000ffff107224 */ /* 0x000fe400078e0000 */
[----:B------:R-:W-:Y:S02]  /*197b0*/  IMAD.U32 R17, RZ, RZ, UR4 ;  /* 0x00000004ff117e24 */ /* 0x000fe4000f8e00ff */
[----:B------:R-:W-:Y:S02]  /*197c0*/  IMAD.U32 R18, RZ, RZ, UR5 ;  /* 0x00000005ff127e24 */ /* 0x000fe4000f8e00ff */
[----:B------:R-:W-:-:S07]  /*197d0*/  IMAD.U32 R19, RZ, RZ, UR6 ;  /* 0x00000006ff137e24 */ /* 0x000fce000f8e00ff */
.L_x_15151:
        /* <DEDUP_REMOVED lines=10> */
.L_x_15140:
[----:B------:R-:W-:Y:S02]  /*19880*/  ULDC UR4, c[0x0][0xc3c] ;  /* 0x00030f0000047ab9 */ /* 0x000fe40000000800 */
[----:B---3--:R-:W-:-:S13]  /*19890*/  ISETP.GE.AND P0, PT, R19, UR4, PT ;  /* 0x0000000413007c0c */ /* 0x008fda000bf06270 */
[----:B------:R-:W-:Y:S05]  /*198a0*/  @!P0 BRA `(.L_x_15152) ;  /* 0xffffffa800588947 */ /* 0x000fea000383ffff */
[----:B------:R-:W-:Y:S05]  /*198b0*/  BSYNC B8 ;  /* 0x0000000000087941 */ /* 0x000fea0003800000 */
.L_x_15030:
[----:B0-----:R-:W3:Y:S01]  /*198c0*/  LDL.LU R0, [R1+0x20] ;  /* 0x0000200001007983 */ /* 0x001ee20000300800 */
[----:B------:R-:W-:Y:S01]  /*198d0*/  BSSY B0, `(.L_x_15153) ;  /* 0x000000b000007945 */ /* 0x000fe20003800000 */
[----:B------:R-:W0:Y:S01]  /*198e0*/  S2R R5, SR_CgaCtaId ;  /* 0x0000000000057919 */ /* 0x000e220000008800 */
[----:B---3--:R-:W-:-:S05]  /*198f0*/  VIADD R0, R0, 0x1 ;  /* 0x0000000100007836 */ /* 0x008fca0000000000 */
[----:B------:R-:W-:-:S04]  /*19900*/  LEA.HI R2, R0, R0, RZ, 0x1 ;  /* 0x0000000000027211 */ /* 0x000fc800078f08ff */
[----:B------:R-:W-:Y:S02]  /*19910*/  LOP3.LUT R3, R2, 0xfffffffe, RZ, 0xc0, !PT ;  /* 0xfffffffe02037812 */ /* 0x000fe400078ec0ff */
[----:B------:R-:W-:Y:S02]  /*19920*/  MOV R2, 0x400 ;  /* 0x0000040000027802 */ /* 0x000fe40000000f00 */
[----:B------:R-:W-:Y:S02]  /*19930*/  IADD3 R0, R0, -R3, RZ ;  /* 0x8000000300007210 */ /* 0x000fe40007ffe0ff */
[----:B0-----:R-:W-:Y:S02]  /*19940*/  LEA R9, R5, R2, 0x18 ;  /* 0x0000000205097211 */ /* 0x001fe400078ec0ff */
[----:B------:R-:W-:-:S04]  /*19950*/  SHF.L.U32 R0, R0, 0x1f, RZ ;  /* 0x0000001f00007819 */ /* 0x000fc800000006ff */
[----:B------:R-:W0:Y:S02]  /*19960*/  SYNCS.PHASECHK.TRANS64.TRYWAIT P0, [R9+URZ+0x16820], R0 ;  /* 0x01682000090075a7 */ /* 0x000e24000800017f */
[----:B0-----:R-:W-:Y:S05]  /*19970*/  @!P0 BRA `(.L_x_15154) ;  /* 0x0000003400288947 */ /* 0x001fea0003800000 */
.L_x_15277:
[----:B------:R-:W-:Y:S05]  /*19980*/  BSYNC B0 ;  /* 0x0000000000007941 */ /* 0x000fea0003800000 */
.L_x_15153:
[----:B------:R-:W-:-:S03]  /*19990*/  UMOV UR4, 0xffffffff ;  /* 0xffffffff00047882 */ /* 0x000fc60000000000 */
[----:B------:R-:W-:Y:S05]  /*199a0*/  BRA.DIV UR4, `(.L_x_15155) ;  /* 0x0000003604307947 */ /* 0x000fea000b800000 */
[----:B0-----:R-:W0:Y:S02]  /*199b0*/  S2R R0, SR_TID.X ;  /* 0x0000000000007919 */ /* 0x001e240000002100 */
[----:B0-----:R-:W-:-:S04]  /*199c0*/  SHF.R.U32.HI R0, RZ, 0x5, R0 ;  /* 0x00000005ff007819 */ /* 0x001fc80000011600 */
[----:B------:R-:W-:-:S05]  /*199d0*/  LOP3.LUT R0, R0, 0x3, RZ, 0xc0, !PT ;  /* 0x0000000300007812 */ /* 0x000fca00078ec0ff */
[----:B------:R0:W3:Y:S02]  /*199e0*/  SHFL.IDX PT, R14, R0, RZ, 0x1f ;  /* 0x00001fff000e7589 */ /* 0x0000e400000e0000 */
.L_x_15280:
[----:B---3--:R-:W-:-:S13]  /*199f0*/  ISETP.NE.AND P0, PT, R14, RZ, PT ;  /* 0x000000ff0e00720c */ /* 0x008fda0003f05270 */
[----:B------:R-:W-:Y:S05]  /*19a00*/  @P0 BRA `(.L_x_14887) ;  /* 0x0000000000880947 */ /* 0x000fea0003800000 */
[----:B------:R-:W-:-:S03]  /*19a10*/  UMOV UR4, 0xffffffff ;  /* 0xffffffff00047882 */ /* 0x000fc60000000000 */
[----:B------:R-:W-:Y:S05]  /*19a20*/  BRA.DIV UR4, `(.L_x_15156) ;  /* 0x0000003604447947 */ /* 0x000fea000b800000 */
[----:B------:R-:W-:-:S13]  /*19a30*/  ELECT P6, URZ, PT ;  /* 0x00000000003f782f */ /* 0x000fda00038c0000 */
.L_x_15283:
[----:B------:R-:W-:Y:S05]  /*19a40*/  @!P6 BRA `(.L_x_14887) ;  /* 0x000000000078e947 */ /* 0x000fea0003800000 */
[----:B0-----:R-:W3:Y:S02]  /*19a50*/  LDL.LU R0, [R1+0x3c] ;  /* 0x00003c0001007983 */ /* 0x001ee40000300800 */
[----:B---3--:R-:W-:-:S04]  /*19a60*/  LOP3.LUT R0, R0, 0x2, RZ, 0xfc, !PT ;  /* 0x0000000200007812 */ /* 0x008fc800078efcff */
[----:B------:R-:W-:-:S13]  /*19a70*/  ISETP.NE.AND P2, PT, R0, 0x3, PT ;  /* 0x000000030000780c */ /* 0x000fda0003f45270 */
[----:B------:R-:W-:Y:S05]  /*19a80*/  @!P2 BRA `(.L_x_15157) ;  /* 0x000000000004a947 */ /* 0x000fea0003800000 */
[----:B------:R-:W-:Y:S01]  /*19a90*/  BPT.TRAP 0x1 ;  /* 0x000000040000795c */ /* 0x000fe20000300000 */
.L_x_15157:
[----:B------:R-:W-:Y:S01]  /*19aa0*/  VIADD R0, R9, 0x16840 ;  /* 0x0001684009007836 */ /* 0x000fe20000000000 */
[----:B------:R-:W-:Y:S01]  /*19ab0*/  SHF.L.U32 R3, R27, 0x1f, RZ ;  /* 0x0000001f1b037819 */ /* 0x000fe200000006ff */
[C---:B------:R-:W-:Y:S02]  /*19ac0*/  VIADD R2, R23.reuse, 0x1 ;  /* 0x0000000117027836 */ /* 0x040fe40000000000 */
[----:B--2---:R-:W-:-:S03]  /*19ad0*/  IMAD R6, R23, 0x8, R0 ;  /* 0x0000000817067824 */ /* 0x004fc600078e0200 */
        /* <DEDUP_REMOVED lines=8> */
.L_x_15284:
[----:B------:R-:W2:Y:S02]  /*19b60*/  SYNCS.PHASECHK.TRANS64.TRYWAIT P0, [R7+URZ], R2 ;  /* 0x00000002070075a7 */ /* 0x000ea4000800017f */
[----:B--2---:R-:W-:Y:S05]  /*19b70*/  @!P0 BRA `(.L_x_15159) ;  /* 0x0000003400248947 */ /* 0x004fea0003800000 */
.L_x_15285:
[----:B------:R-:W-:Y:S05]  /*19b80*/  @!P2 BRA `(.L_x_15160) ;  /* 0x000000000004a947 */ /* 0x000fea0003800000 */
[----:B------:R-:W-:Y:S01]  /*19b90*/  BPT.TRAP 0x1 ;  /* 0x000000040000795c */ /* 0x000fe20000300000 */
.L_x_15160:
[----:B------:R-:W-:-:S04]  /*19ba0*/  VIADD R0, R9, 0x16860 ;  /* 0x0001686009007836 */ /* 0x000fc80000000000 */
[----:B------:R-:W-:-:S04]  /*19bb0*/  IMAD R4, R23, 0x8, R0 ;  /* 0x0000000817047824 */ /* 0x000fc800078e0200 */
[----:B------:R-:W3:Y:S02]  /*19bc0*/  SYNCS.PHASECHK.TRANS64.TRYWAIT P0, [R4+URZ], R3 ;  /* 0x00000003040075a7 */ /* 0x000ee4000800017f */
[----:B---3--:R-:W-:Y:S05]  /*19bd0*/  @!P0 BRA `(.L_x_15161) ;  /* 0x0000003400208947 */ /* 0x008fea0003800000 */
.L_x_15286:
[----:B------:R-:W-:-:S07]  /*19be0*/  IMAD R5, R5, 0x8, R0 ;  /* 0x0000000805057824 */ /* 0x000fce00078e0200 */
.L_x_15162:
[----:B------:R0:W0:Y:S02]  /*19bf0*/  SYNCS.PHASECHK.TRANS64.TRYWAIT P0, [R5+URZ], R2 ;  /* 0x00000002050075a7 */ /* 0x000024000800017f */
[----:B0-----:R-:W-:Y:S05]  /*19c00*/  @!P0 NANOSLEEP.SYNCS 0x989680 ;  /* 0x009896800000895d */ /* 0x001fea0003900000 */
[----:B------:R-:W0:Y:S02]  /*19c10*/  @!P0 SYNCS.PHASECHK.TRANS64 P0, [R5+URZ], R2 ;  /* 0x00000002050085a7 */ /* 0x000e24000800007f */
[----:B0-----:R-:W-:Y:S05]  /*19c20*/  @!P0 BRA `(.L_x_15162) ;  /* 0xfffffffc00f08947 */ /* 0x001fea000383ffff */
.L_x_14887:
[----:B------:R-:W-:Y:S05]  /*19c30*/  BSYNC B9 ;  /* 0x0000000000097941 */ /* 0x000fea0003800000 */
.L_x_14884:
[----:B------:R-:W-:Y:S05]  /*19c40*/  EXIT ;  /* 0x000000000000794d */ /* 0x000fea0003800000 */
.L_x_14905:
[----:B0-----:R0:W1:Y:S02]  /*19c50*/  SYNCS.PHASECHK.TRANS64.TRYWAIT P6, [R78+URZ+0x16890], R90 ;  /* 0x0168905a4e0075a7 */ /* 0x00106400080c017f */
[----:B-1----:R-:W-:Y:S05]  /*19c60*/  @!P6 NANOSLEEP.SYNCS 0x989680 ;  /* 0x009896800000e95d */ /* 0x002fea0003900000 */
[----:B------:R-:W1:Y:S02]  /*19c70*/  @!P6 SYNCS.PHASECHK.TRANS64 P6, [R78+URZ+0x16890], R90 ;  /* 0x0168905a4e00e5a7 */ /* 0x000e6400080c007f */
[----:B-1----:R-:W-:Y:S05]  /*19c80*/  @!P6 BRA `(.L_x_14905) ;  /* 0xfffffffc00f0e947 */ /* 0x002fea000383ffff */
[----:B------:R-:W-:Y:S05]  /*19c90*/  BRA `(.L_x_15163) ;  /* 0xfffffe8c00ec7947 */ /* 0x000fea000383ffff */
.L_x_14925:
[----:B0-----:R0:W1:Y:S02]  /*19ca0*/  SYNCS.PHASECHK.TRANS64.TRYWAIT P5, [R78+URZ+0x16890], R90 ;  /* 0x0168905a4e0075a7 */ /* 0x00106400080a017f */
[----:B-1----:R-:W-:Y:S05]  /*19cb0*/  @!P5 NANOSLEEP.SYNCS 0x989680 ;  /* 0x009896800000d95d */ /* 0x002fea0003900000 */
[----:B------:R-:W1:Y:S02]  /*19cc0*/  @!P5 SYNCS.PHASECHK.TRANS64 P5, [R78+URZ+0x16890], R90 ;  /* 0x0168905a4e00d5a7 */ /* 0x000e6400080a007f */
[----:B-1----:R-:W-:Y:S05]  /*19cd0*/  @!P5 BRA `(.L_x_14925) ;  /* 0xfffffffc00f0d947 */ /* 0x002fea000383ffff */
[----:B------:R-:W-:Y:S05]  /*19ce0*/  BRA `(.L_x_15164) ;  /* 0xfffffea000bc7947 */ /* 0x000fea000383ffff */
.L_x_14934:
[----:B-1----:R1:W2:Y:S02]  /*19cf0*/  SYNCS.PHASECHK.TRANS64.TRYWAIT P4, [R78+URZ+0x16890], R90 ;  /* 0x0168905a4e0075a7 */ /* 0x0022a4000808017f */
[----:B--2---:R-:W-:Y:S05]  /*19d00*/  @!P4 NANOSLEEP.SYNCS 0x989680 ;  /* 0x009896800000c95d */ /* 0x004fea0003900000 */
[----:B------:R-:W2:Y:S02]  /*19d10*/  @!P4 SYNCS.PHASECHK.TRANS64 P4, [R78+URZ+0x16890], R90 ;  /* 0x0168905a4e00c5a7 */ /* 0x000ea4000808007f */
[----:B--2---:R-:W-:Y:S05]  /*19d20*/  @!P4 BRA `(.L_x_14934) ;  /* 0xfffffffc00f0c947 */ /* 0x004fea000383ffff */
[----:B------:R-:W-:Y:S05]  /*19d30*/  BRA `(.L_x_15165) ;  /* 0xfffffeb400247947 */ /* 0x000fea000383ffff */
.L_x_14940:
[----:B--2---:R2:W3:Y:S02]  /*19d40*/  SYNCS.PHASECHK.TRANS64.TRYWAIT P3, [R78+URZ+0x168b0], R90 ;  /* 0x0168b05a4e0075a7 */ /* 0x0044e4000806017f */
[----:B---3--:R-:W-:Y:S05]  /*19d50*/  @!P3 NANOSLEEP.SYNCS 0x989680 ;  /* 0x009896800000b95d */ /* 0x008fea0003900000 */
[----:B------:R-:W3:Y:S02]  /*19d60*/  @!P3 SYNCS.PHASECHK.TRANS64 P3, [R78+URZ+0x168b0], R90 ;  /* 0x0168b05a4e00b5a7 */ /* 0x000ee4000806007f */
[----:B---3--:R-:W-:Y:S05]  /*19d70*/  @!P3 BRA `(.L_x_14940) ;  /* 0xfffffffc00f0b947 */ /* 0x008fea000383ffff */
[----:B------:R-:W-:Y:S05]  /*19d80*/  BRA `(.L_x_15166) ;  /* 0xfffffeb400b87947 */ /* 0x000fea000383ffff */
.L_x_14948:
        /* <DEDUP_REMOVED lines=13> */
.L_x_15168:
[----:B------:R-:W-:Y:S05]  /*19e60*/  BSYNC B0 ;  /* 0x0000000000007941 */ /* 0x000fea0003800000 */
.L_x_15167:
[----:B------:R0:W-:Y:S01]  /*19e70*/  STL [R1+0x1c], R14 ;  /* 0x00001c0e01007387 */ /* 0x0001e20000100800 */
[----:B------:R-:W-:Y:S05]  /*19e80*/  BRA `(.L_x_15169) ;  /* 0xfffffebc003c7947 */ /* 0x000fea000383ffff */
.L_x_14960:
        /* <DEDUP_REMOVED lines=8> */
.L_x_15171:
[----:B------:R-:W-:Y:S05]  /*19f10*/  BSYNC B1 ;  /* 0x0000000000017941 */ /* 0x000fea0003800000 */
.L_x_15170:
        /* <DEDUP_REMOVED lines=8> */
.L_x_15172:
[----:B------:R-:W-:Y:S02]  /*19fa0*/  IMAD.MOV.U32 R13, RZ, RZ, R8 ;  /* 0x000000ffff0d7224 */ /* 0x000fe400078e0008 */
[----:B------:R-:W-:-:S07]  /*19fb0*/  IMAD.MOV.U32 R0, RZ, RZ, R14 ;  /* 0x000000ffff007224 */ /* 0x000fce00078e000e */
[----:B------:R-:W-:Y:S05]  /*19fc0*/  WARPSYNC.COLLECTIVE R15, `(.L_x_15173) ;  /* 0x000000000f087348 */ /* 0x000fea0003c00000 */
[----:B------:R0:W1:Y:S02]  /*19fd0*/  SHFL.IDX P6, R14, R13, R12, R11 ;  /* 0x0000000c0d0e7389 */ /* 0x00006400000c000b */
[----:B01----:R-:W-:Y:S01]  /*19fe0*/  ENDCOLLECTIVE ;  /* 0x000000000000791b */ /* 0x003fe20003800000 */
.L_x_15173:
[----:B------:R-:W-:Y:S02]  /*19ff0*/  IMAD.MOV.U32 R13, RZ, RZ, R7 ;  /* 0x000000ffff0d7224 */ /* 0x000fe400078e0007 */
[----:B------:R-:W-:-:S07]  /*1a000*/  IMAD.MOV.U32 R5, RZ, RZ, R14 ;  /* 0x000000ffff057224 */ /* 0x000fce00078e000e */
[----:B------:R-:W-:Y:S05]  /*1a010*/  WARPSYNC.COLLECTIVE R15, `(.L_x_15174) ;  /* 0x000000000f087348 */ /* 0x000fea0003c00000 */
[----:B------:R0:W1:Y:S02]  /*1a020*/  SHFL.IDX P6, R14, R13, R12, R11 ;  /* 0x0000000c0d0e7389 */ /* 0x00006400000c000b */
[----:B01----:R-:W-:Y:S01]  /*1a030*/  ENDCOLLECTIVE ;  /* 0x000000000000791b */ /* 0x003fe20003800000 */
.L_x_15174:
[----:B------:R-:W-:Y:S05]  /*1a040*/  BRA `(.L_x_15175) ;  /* 0xfffffec000c47947 */ /* 0x000fea000383ffff */
.L_x_14963:
        /* <DEDUP_REMOVED lines=8> */
.L_x_15177:
[----:B------:R-:W-:Y:S05]  /*1a0d0*/  BSYNC B1 ;  /* 0x0000000000017941 */ /* 0x000fea0003800000 */
.L_x_15176:
        /* <DEDUP_REMOVED lines=8> */
.L_x_15178:
[----:B------:R-:W-:Y:S02]  /*1a160*/  IMAD.MOV.U32 R13, RZ, RZ, R8 ;  /* 0x000000ffff0d7224 */ /* 0x000fe400078e0008 */
[----:B------:R-:W-:-:S07]  /*1a170*/  IMAD.MOV.U32 R0, RZ, RZ, R14 ;  /* 0x000000ffff007224 */ /* 0x000fce00078e000e */
[----:B------:R-:W-:Y:S05]  /*1a180*/  WARPSYNC.COLLECTIVE R15, `(.L_x_15179) ;  /* 0x000000000f087348 */ /* 0x000fea0003c00000 */
[----:B------:R0:W1:Y:S02]  /*1a190*/  SHFL.IDX P6, R14, R13, R12, R11 ;  /* 0x0000000c0d0e7389 */ /* 0x00006400000c000b */
[----:B01----:R-:W-:Y:S01]  /*1a1a0*/  ENDCOLLECTIVE ;  /* 0x000000000000791b */ /* 0x003fe20003800000 */
.L_x_15179:
[----:B------:R-:W-:Y:S02]  /*1a1b0*/  IMAD.MOV.U32 R13, RZ, RZ, R7 ;  /* 0x000000ffff0d7224 */ /* 0x000fe400078e0007 */
[----:B------:R-:W-:-:S07]  /*1a1c0*/  IMAD.MOV.U32 R5, RZ, RZ, R14 ;  /* 0x000000ffff057224 */ /* 0x000fce00078e000e */
[----:B------:R-:W-:Y:S05]  /*1a1d0*/  WARPSYNC.COLLECTIVE R15, `(.L_x_15180) ;  /* 0x000000000f087348 */ /* 0x000fea0003c00000 */
[----:B------:R0:W1:Y:S02]  /*1a1e0*/  SHFL.IDX P6, R14, R13, R12, R11 ;  /* 0x0000000c0d0e7389 */ /* 0x00006400000c000b */
[----:B01----:R-:W-:Y:S01]  /*1a1f0*/  ENDCOLLECTIVE ;  /* 0x000000000000791b */ /* 0x003fe20003800000 */
.L_x_15180:
[----:B------:R-:W-:Y:S05]  /*1a200*/  BRA `(.L_x_15181) ;  /* 0xfffffec400287947 */ /* 0x000fea000383ffff */
.L_x_14967:
[----:B0-----:R0:W1:Y:S02]  /*1a210*/  SYNCS.PHASECHK.TRANS64.TRYWAIT P0, [R2+URZ+0x16800], R43 ;  /* 0x0168002b020075a7 */ /* 0x001064000800017f */
[----:B-1----:R-:W-:Y:S05]  /*1a220*/  @!P0 NANOSLEEP.SYNCS 0x989680 ;  /* 0x009896800000895d */ /* 0x002fea0003900000 */
[----:B------:R-:W1:Y:S02]  /*1a230*/  @!P0 SYNCS.PHASECHK.TRANS64 P0, [R2+URZ+0x16800], R43 ;  /* 0x0168002b020085a7 */ /* 0x000e64000800007f */
[----:B-1----:R-:W-:Y:S05]  /*1a240*/  @!P0 BRA `(.L_x_14967) ;  /* 0xfffffffc00f08947 */ /* 0x002fea000383ffff */
[----:B------:R-:W-:Y:S05]  /*1a250*/  BRA `(.L_x_15182) ;  /* 0xfffffec800347947 */ /* 0x000fea000383ffff */
.L_x_14975:
        /* <DEDUP_REMOVED lines=9> */
.L_x_15184:
[----:B------:R-:W-:Y:S05]  /*1a2f0*/  BSYNC B1 ;  /* 0x0000000000017941 */ /* 0x000fea0003800000 */
.L_x_15183:
        /* <DEDUP_REMOVED lines=10> */
.L_x_15185:
[----:B------:R-:W-:Y:S02]  /*1a3a0*/  IMAD.MOV.U32 R13, RZ, RZ, R24 ;  /* 0x000000ffff0d7224 */ /* 0x000fe400078e0018 */
[----:B------:R-:W-:-:S07]  /*1a3b0*/  IMAD.MOV.U32 R3, RZ, RZ, R14 ;  /* 0x000000ffff037224 */ /* 0x000fce00078e000e */
[----:B------:R-:W-:Y:S05]  /*1a3c0*/  WARPSYNC.COLLECTIVE R15, `(.L_x_15186) ;  /* 0x000000000f087348 */ /* 0x000fea0003c00000 */
[----:B------:R0:W1:Y:S02]  /*1a3d0*/  SHFL.IDX P6, R14, R13, R12, R11 ;  /* 0x0000000c0d0e7389 */ /* 0x00006400000c000b */
[----:B01----:R-:W-:Y:S01]  /*1a3e0*/  ENDCOLLECTIVE ;  /* 0x000000000000791b */ /* 0x003fe20003800000 */
.L_x_15186:
[----:B------:R-:W-:Y:S01]  /*1a3f0*/  MOV R13, R27 ;  /* 0x0000001b000d7202 */ /* 0x000fe20000000f00 */
[----:B------:R-:W-:-:S07]  /*1a400*/  IMAD.MOV.U32 R4, RZ, RZ, R14 ;  /* 0x000000ffff047224 */ /* 0x000fce00078e000e */
[----:B------:R-:W-:Y:S05]  /*1a410*/  WARPSYNC.COLLECTIVE R15, `(.L_x_15187) ;  /* 0x000000000f087348 */ /* 0x000fea0003c00000 */
[----:B------:R0:W1:Y:S02]  /*1a420*/  SHFL.IDX P6, R14, R13, R12, R11 ;  /* 0x0000000c0d0e7389 */ /* 0x00006400000c000b */
[----:B01----:R-:W-:Y:S01]  /*1a430*/  ENDCOLLECTIVE ;  /* 0x000000000000791b */ /* 0x003fe20003800000 */
.L_x_15187:
        /* <DEDUP_REMOVED lines=25> */
.L_x_15188:
        /* <DEDUP_REMOVED lines=21> */
.L_x_15189:
[----:B------:R-:W-:Y:S01]  /*1a720*/  IMAD.MOV.U32 R6, RZ, RZ, R30 ;  /* 0x000000ffff067224 */ /* 0x000fe200078e001e */
[----:B------:R-:W-:Y:S01]  /*1a730*/  PRMT R54, R5, 0x7610, R54 ;  /* 0x0000761005367816 */ /* 0x000fe20000000036 */
[----:B------:R-:W-:Y:S01]  /*1a740*/  IMAD.MOV.U32 R7, RZ, RZ, R31 ;  /* 0x000000ffff077224 */ /* 0x000fe200078e001f */
[----:B------:R-:W-:Y:S02]  /*1a750*/  CS2R R4, SRZ ;  /* 0x0000000000047805 */ /* 0x000fe4000001ff00 */
[----:B------:R-:W-:Y:S02]  /*1a760*/  PRMT R33, R33, 0x5410, R6 ;  /* 0x0000541021217816 */ /* 0x000fe40000000006 */
[----:B------:R-:W-:Y:S01]  /*1a770*/  PRMT R55, R7, 0x7610, R55 ;  /* 0x0000761007377816 */ /* 0x000fe20000000037 */
[----:B------:R-:W-:Y:S01]  /*1a780*/  IMAD.MOV.U32 R13, RZ, RZ, R24 ;  /* 0x000000ffff0d7224 */ /* 0x000fe200078e0018 */
[----:B------:R-:W-:-:S07]  /*1a790*/  MOV R3, R14 ;  /* 0x0000000e00037202 */ /* 0x000fce0000000f00 */
[----:B------:R-:W-:Y:S05]  /*1a7a0*/  WARPSYNC.COLLECTIVE R15, `(.L_x_15190) ;  /* 0x000000000f087348 */ /* 0x000fea0003c00000 */
[----:B------:R0:W1:Y:S02]  /*1a7b0*/  SHFL.IDX P6, R14, R13, R12, R11 ;  /* 0x0000000c0d0e7389 */ /* 0x00006400000c000b */
[----:B01----:R-:W-:Y:S01]  /*1a7c0*/  ENDCOLLECTIVE ;  /* 0x000000000000791b */ /* 0x003fe20003800000 */
.L_x_15190:
[----:B------:R-:W-:Y:S02]  /*1a7d0*/  IMAD.MOV.U32 R13, RZ, RZ, R27 ;  /* 0x000000ffff0d7224 */ /* 0x000fe400078e001b */
[----:B------:R-:W-:-:S07]  /*1a7e0*/  IMAD.MOV.U32 R24, RZ, RZ, R14 ;  /* 0x000000ffff187224 */ /* 0x000fce00078e000e */
[----:B------:R-:W-:Y:S05]  /*1a7f0*/  WARPSYNC.COLLECTIVE R15, `(.L_x_15191) ;  /* 0x000000000f087348 */ /* 0x000fea0003c00000 */
[----:B------:R0:W1:Y:S02]  /*1a800*/  SHFL.IDX P6, R14, R13, R12, R11 ;  /* 0x0000000c0d0e7389 */ /* 0x00006400000c000b */
[----:B01----:R-:W-:Y:S01]  /*1a810*/  ENDCOLLECTIVE ;  /* 0x000000000000791b */ /* 0x003fe20003800000 */
.L_x_15191:
[----:B------:R-:W-:Y:S05]  /*1a820*/  BRA `(.L_x_15192) ;  /* 0xfffffed4005c7947 */ /* 0x000fea000383ffff */
.L_x_14979:
[----:B0-----:R0:W1:Y:S02]  /*1a830*/  SYNCS.PHASECHK.TRANS64.TRYWAIT P1, [R2+URZ+0x16800], R13 ;  /* 0x0168000d020075a7 */ /* 0x001064000802017f */
[----:B-1----:R-:W-:Y:S05]  /*1a840*/  @!P1 NANOSLEEP.SYNCS 0x989680 ;  /* 0x009896800000995d */ /* 0x002fea0003900000 */
[----:B------:R-:W1:Y:S02]  /*1a850*/  @!P1 SYNCS.PHASECHK.TRANS64 P1, [R2+URZ+0x16800], R13 ;  /* 0x0168000d020095a7 */ /* 0x000e64000802007f */
[----:B-1----:R-:W-:Y:S05]  /*1a860*/  @!P1 BRA `(.L_x_14979) ;  /* 0xfffffffc00f09947 */ /* 0x002fea000383ffff */
[----:B------:R-:W-:Y:S05]  /*1a870*/  BRA `(.L_x_15193) ;  /* 0xfffffed800047947 */ /* 0x000fea000383ffff */
.L_x_14985:
[----:B--2---:R2:W3:Y:S02]  /*1a880*/  SYNCS.PHASECHK.TRANS64.TRYWAIT P2, [R0+URZ+0x16830], R3 ;  /* 0x01683003000075a7 */ /* 0x0044e4000804017f */
[----:B---3--:R-:W-:Y:S05]  /*1a890*/  @!P2 NANOSLEEP.SYNCS 0x989680 ;  /* 0x009896800000a95d */ /* 0x008fea0003900000 */
[----:B------:R-:W3:Y:S02]  /*1a8a0*/  @!P2 SYNCS.PHASECHK.TRANS64 P2, [R0+URZ+0x16830], R3 ;  /* 0x016830030000a5a7 */ /* 0x000ee4000804007f */
[----:B---3--:R-:W-:Y:S05]  /*1a8b0*/  @!P2 BRA `(.L_x_14985) ;  /* 0xfffffffc00f0a947 */ /* 0x008fea000383ffff */
[----:B------:R-:W-:Y:S05]  /*1a8c0*/  BRA `(.L_x_14984) ;  /* 0xfffffee400cc7947 */ /* 0x000fea000383ffff */
.L_x_14991:
[----:B-1----:R1:W2:Y:S02]  /*1a8d0*/  SYNCS.PHASECHK.TRANS64.TRYWAIT P4, [R9+URZ+0x16830], R10 ;  /* 0x0168300a090075a7 */ /* 0x0022a4000808017f */
[----:B--2---:R-:W-:Y:S05]  /*1a8e0*/  @!P4 NANOSLEEP.SYNCS 0x989680 ;  /* 0x009896800000c95d */ /* 0x004fea0003900000 */
[----:B------:R-:W2:Y:S02]  /*1a8f0*/  @!P4 SYNCS.PHASECHK.TRANS64 P4, [R9+URZ+0x16830], R10 ;  /* 0x0168300a0900c5a7 */ /* 0x000ea4000808007f */
[----:B--2---:R-:W-:Y:S05]  /*1a900*/  @!P4 BRA `(.L_x_14991) ;  /* 0xfffffffc00f0c947 */ /* 0x004fea000383ffff */
[----:B------:R-:W-:Y:S05]  /*1a910*/  BRA `(.L_x_14990) ;  /* 0xffffff1000887947 */ /* 0x000fea000383ffff */
.L_x_14995:
[----:B-1----:R1:W2:Y:S02]  /*1a920*/  SYNCS.PHASECHK.TRANS64.TRYWAIT P3, [R9+URZ+0x16850], R8 ;  /* 0x01685008090075a7 */ /* 0x0022a4000806017f */
[----:B--2---:R-:W-:Y:S05]  /*1a930*/  @!P3 NANOSLEEP.SYNCS 0x989680 ;  /* 0x009896800000b95d */ /* 0x004fea0003900000 */
[----:B------:R-:W2:Y:S02]  /*1a940*/  @!P3 SYNCS.PHASECHK.TRANS64 P3, [R9+URZ+0x16850], R8 ;  /* 0x016850080900b5a7 */ /* 0x000ea4000806007f */
[----:B--2---:R-:W-:Y:S05]  /*1a950*/  @!P3 BRA `(.L_x_14995) ;  /* 0xfffffffc00f0b947 */ /* 0x004fea000383ffff */
[----:B------:R-:W-:Y:S05]  /*1a960*/  BRA `(.L_x_14992) ;  /* 0xffffff1400487947 */ /* 0x000fea000383ffff */
.L_x_15002:
[----:B-1----:R1:W2:Y:S02]  /*1a970*/  SYNCS.PHASECHK.TRANS64.TRYWAIT P3, [R9+URZ+0x16830], R10 ;  /* 0x0168300a090075a7 */ /* 0x0022a4000806017f */
[----:B--2---:R-:W-:Y:S05]  /*1a980*/  @!P3 NANOSLEEP.SYNCS 0x989680 ;  /* 0x009896800000b95d */ /* 0x004fea0003900000 */
[----:B------:R-:W2:Y:S02]  /*1a990*/  @!P3 SYNCS.PHASECHK.TRANS64 P3, [R9+URZ+0x16830], R10 ;  /* 0x0168300a0900b5a7 */ /* 0x000ea4000806007f */
[----:B--2---:R-:W-:Y:S05]  /*1a9a0*/  @!P3 BRA `(.L_x_15002) ;  /* 0xfffffffc00f0b947 */ /* 0x004fea000383ffff */
[----:B------:R-:W-:Y:S05]  /*1a9b0*/  BRA `(.L_x_15001) ;  /* 0xffffff4000d07947 */ /* 0x000fea000383ffff */
.L_x_15006:
[----:B-1----:R1:W2:Y:S02]  /*1a9c0*/  SYNCS.PHASECHK.TRANS64.TRYWAIT P2, [R9+URZ+0x16850], R8 ;  /* 0x01685008090075a7 */ /* 0x0022a4000804017f */
[----:B--2---:R-:W-:Y:S05]  /*1a9d0*/  @!P2 NANOSLEEP.SYNCS 0x989680 ;  /* 0x009896800000a95d */ /* 0x004fea0003900000 */
[----:B------:R-:W2:Y:S02]  /*1a9e0*/  @!P2 SYNCS.PHASECHK.TRANS64 P2, [R9+URZ+0x16850], R8 ;  /* 0x016850080900a5a7 */ /* 0x000ea4000804007f */
[----:B--2---:R-:W-:Y:S05]  /*1a9f0*/  @!P2 BRA `(.L_x_15006) ;  /* 0xfffffffc00f0a947 */ /* 0x004fea000383ffff */
[----:B------:R-:W-:Y:S05]  /*1aa00*/  BRA `(.L_x_15003) ;  /* 0xffffff4400907947 */ /* 0x000fea000383ffff */
.L_x_15011:
[----:B-1----:R1:W2:Y:S02]  /*1aa10*/  SYNCS.PHASECHK.TRANS64.TRYWAIT P0, [R13+URZ+0x16850], R4 ;  /* 0x016850040d0075a7 */ /* 0x0022a4000800017f */
[----:B--2---:R-:W-:Y:S05]  /*1aa20*/  @!P0 NANOSLEEP.SYNCS 0x989680 ;  /* 0x009896800000895d */ /* 0x004fea0003900000 */
[----:B------:R-:W2:Y:S02]  /*1aa30*/  @!P0 SYNCS.PHASECHK.TRANS64 P0, [R13+URZ+0x16850], R4 ;  /* 0x016850040d0085a7 */ /* 0x000ea4000800007f */
[----:B--2---:R-:W-:Y:S05]  /*1aa40*/  @!P0 BRA `(.L_x_15011) ;  /* 0xfffffffc00f08947 */ /* 0x004fea000383ffff */
[----:B------:R-:W-:Y:S05]  /*1aa50*/  BRA `(.L_x_15010) ;  /* 0xffffff6800507947 */ /* 0x000fea000383ffff */
.L_x_15019:
[----:B------:R-:W-:Y:S01]  /*1aa60*/  IMAD.MOV.U32 R13, RZ, RZ, R20 ;  /* 0x000000ffff0d7224 */ /* 0x000fe200078e0014 */
[----:B------:R-:W-:Y:S01]  /*1aa70*/  MOV R15, 0xffffffff ;  /* 0xffffffff000f7802 */ /* 0x000fe20000000f00 */
[----:B------:R-:W-:Y:S02]  /*1aa80*/  IMAD.MOV.U32 R12, RZ, RZ, RZ ;  /* 0x000000ffff0c7224 */ /* 0x000fe400078e00ff */
[----:B------:R-:W-:Y:S02]  /*1aa90*/  IMAD.MOV.U32 R11, RZ, RZ, 0x181f ;  /* 0x0000181fff0b7424 */ /* 0x000fe400078e00ff */
[----:B------:R-:W-:Y:S02]  /*1aaa0*/  IMAD R21, R8, R25, RZ ;  /* 0x0000001908157224 */ /* 0x000fe400078e02ff */
[----:B------:R-:W-:-:S07]  /*1aab0*/  IMAD.IADD R24, R34, 0x1, R26 ;  /* 0x0000000122187824 */ /* 0x000fce00078e021a */
[----:B------:R-:W-:Y:S05]  /*1aac0*/  WARPSYNC.COLLECTIVE R15, `(.L_x_15194) ;  /* 0x000000000f087348 */ /* 0x000fea0003c00000 */
[----:B------:R0:W1:Y:S02]  /*1aad0*/  SHFL.IDX P6, R14, R13, R12, R11 ;  /* 0x0000000c0d0e7389 */ /* 0x00006400000c000b */
[----:B01----:R-:W-:Y:S01]  /*1aae0*/  ENDCOLLECTIVE ;  /* 0x000000000000791b */ /* 0x003fe20003800000 */
.L_x_15194:
        /* <DEDUP_REMOVED lines=10> */
.L_x_15195:
[----:B------:R-:W-:Y:S02]  /*1ab90*/  IMAD.MOV.U32 R13, RZ, RZ, R20 ;  /* 0x000000ffff0d7224 */ /* 0x000fe400078e0014 */
[----:B------:R-:W-:Y:S02]  /*1aba0*/  IMAD.MOV.U32 R12, RZ, RZ, 0x1 ;  /* 0x00000001ff0c7424 */ /* 0x000fe400078e00ff */
[----:B------:R-:W-:-:S07]  /*1abb0*/  IMAD.MOV.U32 R3, RZ, RZ, R14 ;  /* 0x000000ffff037224 */ /* 0x000fce00078e000e */
[----:B------:R-:W-:Y:S05]  /*1abc0*/  WARPSYNC.COLLECTIVE R15, `(.L_x_15196) ;  /* 0x000000000f087348 */ /* 0x000fea0003c00000 */
[----:B------:R0:W1:Y:S02]  /*1abd0*/  SHFL.IDX P6, R14, R13, R12, R11 ;  /* 0x0000000c0d0e7389 */ /* 0x00006400000c000b */
[----:B01----:R-:W-:Y:S01]  /*1abe0*/  ENDCOLLECTIVE ;  /* 0x000000000000791b */ /* 0x003fe20003800000 */
.L_x_15196:
[----:B------:R-:W-:-:S04]  /*1abf0*/  @!P3 LEA R10, P5, R33, R3, 0x1 ;  /* 0x00000003210ab211 */ /* 0x000fc800078a08ff */
[----:B------:R-:W-:Y:S01]  /*1ac00*/  @!P3 LEA.HI.X R3, R33, R0, R32, 0x1, P5 ;  /* 0x000000002103b211 */ /* 0x000fe200028f0c20 */
[----:B------:R-:W-:Y:S02]  /*1ac10*/  IMAD.MOV.U32 R13, RZ, RZ, R7 ;  /* 0x000000ffff0d7224 */ /* 0x000fe400078e0007 */
[----:B------:R-:W-:-:S07]  /*1ac20*/  IMAD.MOV.U32 R4, RZ, RZ, R14 ;  /* 0x000000ffff047224 */ /* 0x000fce00078e000e */
[----:B------:R-:W-:Y:S05]  /*1ac30*/  WARPSYNC.COLLECTIVE R15, `(.L_x_15197) ;  /* 0x000000000f087348 */ /* 0x000fea0003c00000 */
[----:B------:R0:W1:Y:S02]  /*1ac40*/  SHFL.IDX P6, R14, R13, R12, R11 ;  /* 0x0000000c0d0e7389 */ /* 0x00006400000c000b */
[----:B01----:R-:W-:Y:S01]  /*1ac50*/  ENDCOLLECTIVE ;  /* 0x000000000000791b */ /* 0x003fe20003800000 */
.L_x_15197:
[----:B------:R-:W-:Y:S02]  /*1ac60*/  IMAD.MOV.U32 R13, RZ, RZ, R20 ;  /* 0x000000ffff0d7224 */ /* 0x000fe400078e0014 */
[----:B------:R-:W-:Y:S02]  /*1ac70*/  IMAD.MOV.U32 R12, RZ, RZ, 0x2 ;  /* 0x00000002ff0c7424 */ /* 0x000fe400078e00ff */
[----:B------:R-:W-:-:S07]  /*1ac80*/  IMAD.MOV.U32 R5, RZ, RZ, R14 ;  /* 0x000000ffff057224 */ /* 0x000fce00078e000e */
[----:B------:R-:W-:Y:S05]  /*1ac90*/  WARPSYNC.COLLECTIVE R15, `(.L_x_15198) ;  /* 0x000000000f087348 */ /* 0x000fea0003c00000 */
[----:B------:R0:W1:Y:S02]  /*1aca0*/  SHFL.IDX P6, R14, R13, R12, R11 ;  /* 0x0000000c0d0e7389 */ /* 0x00006400000c000b */
[----:B01----:R-:W-:Y:S01]  /*1acb0*/  ENDCOLLECTIVE ;  /* 0x000000000000791b */ /* 0x003fe20003800000 */
.L_x_15198:
[----:B------:R-:W-:-:S04]  /*1acc0*/  @!P4 LEA R8, P1, R33, R5, 0x1 ;  /* 0x000000052108c211 */ /* 0x000fc800078208ff */
[----:B------:R-:W-:Y:S01]  /*1acd0*/  @!P4 LEA.HI.X R9, R33, R4, R32, 0x1, P1 ;  /* 0x000000042109c211 */ /* 0x000fe200008f0c20 */
[----:B------:R-:W-:Y:S02]  /*1ace0*/  IMAD.MOV.U32 R13, RZ, RZ, R7 ;  /* 0x000000ffff0d7224 */ /* 0x000fe400078e0007 */
[----:B------:R-:W-:-:S07]  /*1acf0*/  IMAD.MOV.U32 R6, RZ, RZ, R14 ;  /* 0x000000ffff067224 */ /* 0x000fce00078e000e */
[----:B------:R-:W-:Y:S05]  /*1ad00*/  WARPSYNC.COLLECTIVE R15, `(.L_x_15199) ;  /* 0x000000000f087348 */ /* 0x000fea0003c00000 */
[----:B------:R0:W1:Y:S02]  /*1ad10*/  SHFL.IDX P6, R14, R13, R12, R11 ;  /* 0x0000000c0d0e7389 */ /* 0x00006400000c000b */
[----:B01----:R-:W-:Y:S01]  /*1ad20*/  ENDCOLLECTIVE ;  /* 0x000000000000791b */ /* 0x003fe20003800000 */
.L_x_15199:
        /* <DEDUP_REMOVED lines=12> */
.L_x_15200:
[----:B------:R0:W-:Y:S01]  /*1adf0*/  @!P2 ST.E.128 desc[UR40][R4.64], RZ ;  /* 0x000000ff0400a985 */ /* 0x0001e2000c101d28 */
[----:B------:R-:W-:Y:S02]  /*1ae00*/  IMAD.MOV.U32 R13, RZ, RZ, R7 ;  /* 0x000000ffff0d7224 */ /* 0x000fe400078e0007 */
[----:B------:R-:W-:-:S07]  /*1ae10*/  IMAD.MOV.U32 R0, RZ, RZ, R14 ;  /* 0x000000ffff007224 */ /* 0x000fce00078e000e */
[----:B0-----:R-:W-:Y:S05]  /*1ae20*/  WARPSYNC.COLLECTIVE R15, `(.L_x_15201) ;  /* 0x000000000f087348 */ /* 0x001fea0003c00000 */
[----:B------:R1:W2:Y:S02]  /*1ae30*/  SHFL.IDX P6, R14, R13, R12, R11 ;  /* 0x0000000c0d0e7389 */ /* 0x0002a400000c000b */
[----:B012---:R-:W-:Y:S01]  /*1ae40*/  ENDCOLLECTIVE ;  /* 0x000000000000791b */ /* 0x007fe20003800000 */
.L_x_15201:
[----:B------:R-:W-:Y:S05]  /*1ae50*/  BRA `(.L_x_15202) ;  /* 0xffffff8400787947 */ /* 0x000fea000383ffff */
.L_x_15036:
        /* <DEDUP_REMOVED lines=11> */
.L_x_15204:
[----:B------:R-:W-:Y:S05]  /*1af10*/  BSYNC B1 ;  /* 0x0000000000017941 */ /* 0x000fea0003800000 */
.L_x_15203:
[----:B------:R-:W-:Y:S05]  /*1af20*/  BRA `(.L_x_15205) ;  /* 0xffffff9800a07947 */ /* 0x000fea000383ffff */
.L_x_15038:
[----:B------:R-:W-:Y:S01]  /*1af30*/  BSSY B1, `(.L_x_15206) ;  /* 0x0000006000017945 */ /* 0x000fe20003800000 */
[----:B------:R-:W-:-:S07]  /*1af40*/  IMAD.MOV.U32 R15, RZ, RZ, -0x1 ;  /* 0xffffffffff0f7424 */ /* 0x000fce00078e00ff */
[----:B01----:R-:W-:Y:S05]  /*1af50*/  WARPSYNC.COLLECTIVE R15, `(.L_x_15207) ;  /* 0x000000000f0c7348 */ /* 0x003fea0003c00000 */
[----:B------:R-:W-:Y:S02]  /*1af60*/  ELECT P6, UR62, PT ;  /* 0x00000000003e782f */ /* 0x000fe400038c0000 */
[----:B------:R-:W-:Y:S01]  /*1af70*/  MOV R14, UR62 ;  /* 0x0000003e000e7c02 */ /* 0x000fe20008000f00 */
[----:B01----:R-:W-:Y:S10]  /*1af80*/  ENDCOLLECTIVE ;  /* 0x000000000000791b */ /* 0x003ff40003800000 */
.L_x_15207:
[----:B------:R-:W-:Y:S05]  /*1af90*/  BSYNC B1 ;  /* 0x0000000000017941 */ /* 0x000fea0003800000 */
.L_x_15206:
[----:B------:R-:W-:Y:S05]  /*1afa0*/  BRA `(.L_x_15037) ;  /* 0xffffff9800987947 */ /* 0x000fea000383ffff */
.L_x_15040:
[----:B-1----:R1:W2:Y:S02]  /*1afb0*/  SYNCS.PHASECHK.TRANS64.TRYWAIT P0, [R22+URZ+0x16820], R5 ;  /* 0x01682005160075a7 */ /* 0x0022a4000800017f */
[----:B--2---:R-:W-:Y:S05]  /*1afc0*/  @!P0 NANOSLEEP.SYNCS 0x989680 ;  /* 0x009896800000895d */ /* 0x004fea0003900000 */
[----:B------:R-:W2:Y:S02]  /*1afd0*/  @!P0 SYNCS.PHASECHK.TRANS64 P0, [R22+URZ+0x16820], R5 ;  /* 0x01682005160085a7 */ /* 0x000ea4000800007f */
[----:B--2---:R-:W-:Y:S05]  /*1afe0*/  @!P0 BRA `(.L_x_15040) ;  /* 0xfffffffc00f08947 */ /* 0x004fea000383ffff */
[----:B------:R-:W-:Y:S05]  /*1aff0*/  BRA `(.L_x_15208) ;  /* 0xffffff9800a87947 */ /* 0x000fea000383ffff */
.L_x_15044:
[----:B-1----:R1:W2:Y:S02]  /*1b000*/  SYNCS.PHASECHK.TRANS64.TRYWAIT P0, [R5+URZ+0x168a0], R6 ;  /* 0x0168a006050075a7 */ /* 0x0022a4000800017f */
[----:B--2---:R-:W-:Y:S05]  /*1b010*/  @!P0 NANOSLEEP.SYNCS 0x989680 ;  /* 0x009896800000895d */ /* 0x004fea0003900000 */
[----:B------:R-:W2:Y:S02]  /*1b020*/  @!P0 SYNCS.PHASECHK.TRANS64 P0, [R5+URZ+0x168a0], R6 ;  /* 0x0168a006050085a7 */ /* 0x000ea4000800007f */
[----:B--2---:R-:W-:Y:S05]  /*1b030*/  @!P0 BRA `(.L_x_15044) ;  /* 0xfffffffc00f08947 */ /* 0x004fea000383ffff */
[----:B------:R-:W-:Y:S05]  /*1b040*/  BRA `(.L_x_15209) ;  /* 0xffffff9800c47947 */ /* 0x000fea000383ffff */
.L_x_15049:
[----:B--2---:R2:W3:Y:S02]  /*1b050*/  SYNCS.PHASECHK.TRANS64.TRYWAIT P0, [R5+URZ+0x168c0], R6 ;  /* 0x0168c006050075a7 */ /* 0x0044e4000800017f */
[----:B---3--:R-:W-:Y:S05]  /*1b060*/  @!P0 NANOSLEEP.SYNCS 0x989680 ;  /* 0x009896800000895d */ /* 0x008fea0003900000 */
[----:B------:R-:W3:Y:S02]  /*1b070*/  @!P0 SYNCS.PHASECHK.TRANS64 P0, [R5+URZ+0x168c0], R6 ;  /* 0x0168c006050085a7 */ /* 0x000ee4000800007f */
[----:B---3--:R-:W-:Y:S05]  /*1b080*/  @!P0 BRA `(.L_x_15049) ;  /* 0xfffffffc00f08947 */ /* 0x008fea000383ffff */
[----:B------:R-:W-:Y:S05]  /*1b090*/  BRA `(.L_x_15210) ;  /* 0xffffff9c00447947 */ /* 0x000fea000383ffff */
.L_x_15056:
[----:B--2---:R2:W3:Y:S02]  /*1b0a0*/  SYNCS.PHASECHK.TRANS64.TRYWAIT P1, [R5+URZ+0x168a0], R6 ;  /* 0x0168a006050075a7 */ /* 0x0044e4000802017f */
[----:B---3--:R-:W-:Y:S05]  /*1b0b0*/  @!P1 NANOSLEEP.SYNCS 0x989680 ;  /* 0x009896800000995d */ /* 0x008fea0003900000 */
[----:B------:R-:W3:Y:S02]  /*1b0c0*/  @!P1 SYNCS.PHASECHK.TRANS64 P1, [R5+URZ+0x168a0], R6 ;  /* 0x0168a006050095a7 */ /* 0x000ee4000802007f */
[----:B---3--:R-:W-:Y:S05]  /*1b0d0*/  @!P1 BRA `(.L_x_15056) ;  /* 0xfffffffc00f09947 */ /* 0x008fea000383ffff */
[----:B------:R-:W-:Y:S05]  /*1b0e0*/  BRA `(.L_x_15211) ;  /* 0xffffffa000107947 */ /* 0x000fea000383ffff */
.L_x_15061:
[----:B-1----:R1:W3:Y:S02]  /*1b0f0*/  SYNCS.PHASECHK.TRANS64.TRYWAIT P1, [R5+URZ+0x168c0], R6 ;  /* 0x0168c006050075a7 */ /* 0x0022e4000802017f */
[----:B---3--:R-:W-:Y:S05]  /*1b100*/  @!P1 NANOSLEEP.SYNCS 0x989680 ;  /* 0x009896800000995d */ /* 0x008fea0003900000 */
[----:B------:R-:W3:Y:S02]  /*1b110*/  @!P1 SYNCS.PHASECHK.TRANS64 P1, [R5+URZ+0x168c0], R6 ;  /* 0x0168c006050095a7 */ /* 0x000ee4000802007f */
[----:B---3--:R-:W-:Y:S05]  /*1b120*/  @!P1 BRA `(.L_x_15061) ;  /* 0xfffffffc00f09947 */ /* 0x008fea000383ffff */
[----:B------:R-:W-:Y:S05]  /*1b130*/  BRA `(.L_x_15212) ;  /* 0xffffffa000887947 */ /* 0x000fea000383ffff */
.L_x_15074:
[----:B------:R-:W4:Y:S01]  /*1b140*/  S2R R20, SR_TID.X ;  /* 0x0000000000147919 */ /* 0x000f220000002100 */
[----:B------:R-:W-:Y:S01]  /*1b150*/  BSSY B0, `(.L_x_15213) ;  /* 0x000000a000007945 */ /* 0x000fe20003800000 */
[----:B0-----:R-:W-:Y:S02]  /*1b160*/  IMAD.MOV.U32 R12, RZ, RZ, RZ ;  /* 0x000000ffff0c7224 */ /* 0x001fe400078e00ff */
[----:B------:R-:W-:Y:S02]  /*1b170*/  IMAD.MOV.U32 R11, RZ, RZ, 0x1f ;  /* 0x0000001fff0b7424 */ /* 0x000fe400078e00ff */
[----:B------:R-:W-:Y:S01]  /*1b180*/  IMAD.MOV.U32 R15, RZ, RZ, -0x1 ;  /* 0xffffffffff0f7424 */ /* 0x000fe200078e00ff */
[----:B----4-:R-:W-:-:S04]  /*1b190*/  SHF.R.U32.HI R20, RZ, 0x5, R20 ;  /* 0x00000005ff147819 */ /* 0x010fc80000011614 */
[----:B------:R-:W-:-:S05]  /*1b1a0*/  LOP3.LUT R20, R20, 0x3, RZ, 0xc0, !PT ;  /* 0x0000000314147812 */ /* 0x000fca00078ec0ff */
[----:B------:R-:W-:-:S07]  /*1b1b0*/  IMAD.MOV.U32 R13, RZ, RZ, R20 ;  /* 0x000000ffff0d7224 */ /* 0x000fce00078e0014 */
[----:B-123--:R-:W-:Y:S05]  /*1b1c0*/  WARPSYNC.COLLECTIVE R15, `(.L_x_15214) ;  /* 0x000000000f087348 */ /* 0x00efea0003c00000 */
[----:B------:R0:W4:Y:S02]  /*1b1d0*/  SHFL.IDX P6, R14, R13, R12, R11 ;  /* 0x0000000c0d0e7389 */ /* 0x00012400000c000b */
[----:B01234-:R-:W-:Y:S01]  /*1b1e0*/  ENDCOLLECTIVE ;  /* 0x000000000000791b */ /* 0x01ffe20003800000 */
.L_x_15214:
[----:B------:R-:W-:Y:S05]  /*1b1f0*/  BSYNC B0 ;  /* 0x0000000000007941 */ /* 0x000fea0003800000 */
.L_x_15213:
[----:B------:R-:W-:Y:S05]  /*1b200*/  BRA `(.L_x_15215) ;  /* 0xffffffa800cc7947 */ /* 0x000fea000383ffff */
.L_x_15076:
[----:B------:R-:W-:Y:S01]  /*1b210*/  BSSY B0, `(.L_x_15216) ;  /* 0x0000006000007945 */ /* 0x000fe20003800000 */
[----:B------:R-:W-:-:S07]  /*1b220*/  IMAD.MOV.U32 R15, RZ, RZ, -0x1 ;  /* 0xffffffffff0f7424 */ /* 0x000fce00078e00ff */
[----:B0123--:R-:W-:Y:S05]  /*1b230*/  WARPSYNC.COLLECTIVE R15, `(.L_x_15217) ;  /* 0x000000000f0c7348 */ /* 0x00ffea0003c00000 */
[----:B------:R-:W-:Y:S02]  /*1b240*/  ELECT P6, UR62, PT ;  /* 0x00000000003e782f */ /* 0x000fe400038c0000 */
[----:B------:R-:W-:Y:S01]  /*1b250*/  MOV R14, UR62 ;  /* 0x0000003e000e7c02 */ /* 0x000fe20008000f00 */
[----:B0123--:R-:W-:Y:S10]  /*1b260*/  ENDCOLLECTIVE ;  /* 0x000000000000791b */ /* 0x00fff40003800000 */
.L_x_15217:
[----:B------:R-:W-:Y:S05]  /*1b270*/  BSYNC B0 ;  /* 0x0000000000007941 */ /* 0x000fea0003800000 */
.L_x_15216:
[----:B------:R-:W-:Y:S05]  /*1b280*/  BRA `(.L_x_15218) ;  /* 0xffffffa800d47947 */ /* 0x000fea000383ffff */
.L_x_15078:
[----:B0-----:R0:W4:Y:S02]  /*1b290*/  SYNCS.PHASECHK.TRANS64.TRYWAIT P0, [R0+URZ+0x16840], R2 ;  /* 0x01684002000075a7 */ /* 0x001124000800017f */
[----:B----4-:R-:W-:Y:S05]  /*1b2a0*/  @!P0 NANOSLEEP.SYNCS 0x989680 ;  /* 0x009896800000895d */ /* 0x010fea0003900000 */
[----:B------:R-:W4:Y:S02]  /*1b2b0*/  @!P0 SYNCS.PHASECHK.TRANS64 P0, [R0+URZ+0x16840], R2 ;  /* 0x01684002000085a7 */ /* 0x000f24000800007f */
[----:B----4-:R-:W-:Y:S05]  /*1b2c0*/  @!P0 BRA `(.L_x_15078) ;  /* 0xfffffffc00f08947 */ /* 0x010fea000383ffff */
[----:B------:R-:W-:Y:S05]  /*1b2d0*/  BRA `(.L_x_15219) ;  /* 0xffffffac00247947 */ /* 0x000fea000383ffff */
.L_x_15082:
[----:B------:R-:W2:Y:S01]  /*1b2e0*/  LDL.LU R11, [R1+0x1c] ;  /* 0x00001c00010b7983 */ /* 0x000ea20000300800 */
[----:B------:R-:W-:Y:S01]  /*1b2f0*/  IMAD.MOV.U32 R13, RZ, RZ, R4 ;  /* 0x000000ffff0d7224 */ /* 0x000fe200078e0004 */
[----:B------:R-:W-:Y:S01]  /*1b300*/  MOV R12, RZ ;  /* 0x000000ff000c7202 */ /* 0x000fe20000000f00 */
        /* <DEDUP_REMOVED lines=9> */
.L_x_15220:
[----:B------:R-:W-:Y:S02]  /*1b3a0*/  IMAD.MOV.U32 R13, RZ, RZ, R0 ;  /* 0x000000ffff0d7224 */ /* 0x000fe400078e0000 */
[----:B------:R-:W-:-:S07]  /*1b3b0*/  IMAD.MOV.U32 R6, RZ, RZ, R14 ;  /* 0x000000ffff067224 */ /* 0x000fce00078e000e */
[----:B------:R-:W-:Y:S05]  /*1b3c0*/  WARPSYNC.COLLECTIVE R15, `(.L_x_15221) ;  /* 0x000000000f087348 */ /* 0x000fea0003c00000 */
[----:B------:R0:W1:Y:S02]  /*1b3d0*/  SHFL.IDX P6, R14, R13, R12, R11 ;  /* 0x0000000c0d0e7389 */ /* 0x00006400000c000b */
[----:B01----:R-:W-:Y:S01]  /*1b3e0*/  ENDCOLLECTIVE ;  /* 0x000000000000791b */ /* 0x003fe20003800000 */
.L_x_15221:
[----:B------:R-:W-:Y:S02]  /*1b3f0*/  IMAD.MOV.U32 R13, RZ, RZ, R4 ;  /* 0x000000ffff0d7224 */ /* 0x000fe400078e0004 */
[----:B------:R-:W-:Y:S02]  /*1b400*/  IMAD.MOV.U32 R12, RZ, RZ, 0x1 ;  /* 0x00000001ff0c7424 */ /* 0x000fe400078e00ff */
[----:B------:R-:W-:-:S07]  /*1b410*/  IMAD.MOV.U32 R7, RZ, RZ, R14 ;  /* 0x000000ffff077224 */ /* 0x000fce00078e000e */
[----:B------:R-:W-:Y:S05]  /*1b420*/  WARPSYNC.COLLECTIVE R15, `(.L_x_15222) ;  /* 0x000000000f087348 */ /* 0x000fea0003c00000 */
[----:B------:R0:W1:Y:S02]  /*1b430*/  SHFL.IDX P6, R14, R13, R12, R11 ;  /* 0x0000000c0d0e7389 */ /* 0x00006400000c000b */
[----:B01----:R-:W-:Y:S01]  /*1b440*/  ENDCOLLECTIVE ;  /* 0x000000000000791b */ /* 0x003fe20003800000 */
.L_x_15222:
        /* <DEDUP_REMOVED lines=15> */
.L_x_15223:
[----:B------:R-:W-:Y:S02]  /*1b540*/  IMAD.MOV.U32 R13, RZ, RZ, R4 ;  /* 0x000000ffff0d7224 */ /* 0x000fe400078e0004 */
[----:B------:R-:W-:Y:S02]  /*1b550*/  IMAD.MOV.U32 R12, RZ, RZ, 0x2 ;  /* 0x00000002ff0c7424 */ /* 0x000fe400078e00ff */
[----:B------:R-:W-:-:S07]  /*1b560*/  IMAD.MOV.U32 R7, RZ, RZ, R14 ;  /* 0x000000ffff077224 */ /* 0x000fce00078e000e */
[----:B------:R-:W-:Y:S05]  /*1b570*/  WARPSYNC.COLLECTIVE R15, `(.L_x_15224) ;  /* 0x000000000f087348 */ /* 0x000fea0003c00000 */
[----:B------:R0:W1:Y:S02]  /*1b580*/  SHFL.IDX P6, R14, R13, R12, R11 ;  /* 0x0000000c0d0e7389 */ /* 0x00006400000c000b */
[----:B01----:R-:W-:Y:S01]  /*1b590*/  ENDCOLLECTIVE ;  /* 0x000000000000791b */ /* 0x003fe20003800000 */
.L_x_15224:
        /* <DEDUP_REMOVED lines=16> */
.L_x_15225:
[----:B------:R-:W-:Y:S02]  /*1b6a0*/  IMAD.MOV.U32 R13, RZ, RZ, R4 ;  /* 0x000000ffff0d7224 */ /* 0x000fe400078e0004 */
[----:B------:R-:W-:Y:S02]  /*1b6b0*/  IMAD.MOV.U32 R12, RZ, RZ, 0x3 ;  /* 0x00000003ff0c7424 */ /* 0x000fe400078e00ff */
[----:B------:R-:W-:-:S07]  /*1b6c0*/  IMAD.MOV.U32 R7, RZ, RZ, R14 ;  /* 0x000000ffff077224 */ /* 0x000fce00078e000e */
[----:B------:R-:W-:Y:S05]  /*1b6d0*/  WARPSYNC.COLLECTIVE R15, `(.L_x_15226) ;  /* 0x000000000f087348 */ /* 0x000fea0003c00000 */
[----:B------:R0:W1:Y:S02]  /*1b6e0*/  SHFL.IDX P6, R14, R13, R12, R11 ;  /* 0x0000000c0d0e7389 */ /* 0x00006400000c000b */
[----:B01----:R-:W-:Y:S01]  /*1b6f0*/  ENDCOLLECTIVE ;  /* 0x000000000000791b */ /* 0x003fe20003800000 */
.L_x_15226:
        /* <DEDUP_REMOVED lines=16> */
.L_x_15227:
[----:B------:R-:W-:Y:S02]  /*1b800*/  IMAD.MOV.U32 R13, RZ, RZ, R4 ;  /* 0x000000ffff0d7224 */ /* 0x000fe400078e0004 */
[----:B------:R-:W-:Y:S02]  /*1b810*/  IMAD.MOV.U32 R12, RZ, RZ, 0x4 ;  /* 0x00000004ff0c7424 */ /* 0x000fe400078e00ff */
[----:B------:R-:W-:-:S07]  /*1b820*/  IMAD.MOV.U32 R7, RZ, RZ, R14 ;  /* 0x000000ffff077224 */ /* 0x000fce00078e000e */
[----:B------:R-:W-:Y:S05]  /*1b830*/  WARPSYNC.COLLECTIVE R15, `(.L_x_15228) ;  /* 0x000000000f087348 */ /* 0x000fea0003c00000 */
[----:B------:R0:W1:Y:S02]  /*1b840*/  SHFL.IDX P6, R14, R13, R12, R11 ;  /* 0x0000000c0d0e7389 */ /* 0x00006400000c000b */
[----:B01----:R-:W-:Y:S01]  /*1b850*/  ENDCOLLECTIVE ;  /* 0x000000000000791b */ /* 0x003fe20003800000 */
.L_x_15228:
        /* <DEDUP_REMOVED lines=16> */
.L_x_15229:
[----:B------:R-:W-:Y:S02]  /*1b960*/  IMAD.MOV.U32 R13, RZ, RZ, R4 ;  /* 0x000000ffff0d7224 */ /* 0x000fe400078e0004 */
[----:B------:R-:W-:Y:S02]  /*1b970*/  IMAD.MOV.U32 R12, RZ, RZ, 0x5 ;  /* 0x00000005ff0c7424 */ /* 0x000fe400078e00ff */
[----:B------:R-:W-:-:S07]  /*1b980*/  IMAD.MOV.U32 R7, RZ, RZ, R14 ;  /* 0x000000ffff077224 */ /* 0x000fce00078e000e */
[----:B------:R-:W-:Y:S05]  /*1b990*/  WARPSYNC.COLLECTIVE R15, `(.L_x_15230) ;  /* 0x000000000f087348 */ /* 0x000fea0003c00000 */
[----:B------:R0:W1:Y:S02]  /*1b9a0*/  SHFL.IDX P6, R14, R13, R12, R11 ;  /* 0x0000000c0d0e7389 */ /* 0x00006400000c000b */
[----:B01----:R-:W-:Y:S01]  /*1b9b0*/  ENDCOLLECTIVE ;  /* 0x000000000000791b */ /* 0x003fe20003800000 */
.L_x_15230:
        /* <DEDUP_REMOVED lines=16> */
.L_x_15231:
[----:B------:R-:W-:Y:S02]  /*1bac0*/  IMAD.MOV.U32 R13, RZ, RZ, R4 ;  /* 0x000000ffff0d7224 */ /* 0x000fe400078e0004 */
[----:B------:R-:W-:Y:S02]  /*1bad0*/  IMAD.MOV.U32 R12, RZ, RZ, 0x6 ;  /* 0x00000006ff0c7424 */ /* 0x000fe400078e00ff */
[----:B------:R-:W-:-:S07]  /*1bae0*/  IMAD.MOV.U32 R7, RZ, RZ, R14 ;  /* 0x000000ffff077224 */ /* 0x000fce00078e000e */
[----:B------:R-:W-:Y:S05]  /*1baf0*/  WARPSYNC.COLLECTIVE R15, `(.L_x_15232) ;  /* 0x000000000f087348 */ /* 0x000fea0003c00000 */
[----:B------:R0:W1:Y:S02]  /*1bb00*/  SHFL.IDX P6, R14, R13, R12, R11 ;  /* 0x0000000c0d0e7389 */ /* 0x00006400000c000b */
[----:B01----:R-:W-:Y:S01]  /*1bb10*/  ENDCOLLECTIVE ;  /* 0x000000000000791b */ /* 0x003fe20003800000 */
.L_x_15232:
        /* <DEDUP_REMOVED lines=16> */
.L_x_15233:
[----:B------:R-:W-:Y:S02]  /*1bc20*/  IMAD.MOV.U32 R13, RZ, RZ, R4 ;  /* 0x000000ffff0d7224 */ /* 0x000fe400078e0004 */
[----:B------:R-:W-:Y:S02]  /*1bc30*/  IMAD.MOV.U32 R12, RZ, RZ, 0x7 ;  /* 0x00000007ff0c7424 */ /* 0x000fe400078e00ff */
[----:B------:R-:W-:-:S07]  /*1bc40*/  IMAD.MOV.U32 R7, RZ, RZ, R14 ;  /* 0x000000ffff077224 */ /* 0x000fce00078e000e */
[----:B------:R-:W-:Y:S05]  /*1bc50*/  WARPSYNC.COLLECTIVE R15, `(.L_x_15234) ;  /* 0x000000000f087348 */ /* 0x000fea0003c00000 */
[----:B------:R0:W1:Y:S02]  /*1bc60*/  SHFL.IDX P6, R14, R13, R12, R11 ;  /* 0x0000000c0d0e7389 */ /* 0x00006400000c000b */
[----:B01----:R-:W-:Y:S01]  /*1bc70*/  ENDCOLLECTIVE ;  /* 0x000000000000791b */ /* 0x003fe20003800000 */
.L_x_15234:
[----:B------:R-:W-:-:S05]  /*1bc80*/  @!P1 LEA R7, P2, R20, R7, 0x1 ;  /* 0x0000000714079211 */ /* 0x000fca00078408ff */
[----:B------:R-:W-:-:S05]  /*1bc90*/  @!P1 IMAD.X R6, RZ, RZ, R6, P2 ;  /* 0x000000ffff069224 */ /* 0x000fca00010e0606 */
[-C--:B------:R-:W-:Y:S01]  /*1bca0*/  @!P1 LOP3.LUT R7, R7, R6.reuse, RZ, 0x3c, !PT ;  /* 0x0000000607079212 */ /* 0x080fe200078e3cff */
[----:B------:R-:W-:Y:S02]  /*1bcb0*/  IMAD.MOV.U32 R13, RZ, RZ, R0 ;  /* 0x000000ffff0d7224 */ /* 0x000fe400078e0000 */
[----:B------:R-:W-:Y:S01]  /*1bcc0*/  VIADD R0, R17, 0x70 ;  /* 0x0000007011007836 */ /* 0x000fe20000000000 */
[----:B------:R-:W-:-:S04]  /*1bcd0*/  @!P1 LOP3.LUT R6, R7, R6, RZ, 0x3c, !PT ;  /* 0x0000000607069212 */ /* 0x000fc800078e3cff */
[----:B------:R-:W-:Y:S02]  /*1bce0*/  @!P1 LOP3.LUT R7, R7, R6, RZ, 0x3c, !PT ;  /* 0x0000000607079212 */ /* 0x000fe400078e3cff */
[----:B------:R-:W-:-:S07]  /*1bcf0*/  MOV R4, R14 ;  /* 0x0000000e00047202 */ /* 0x000fce0000000f00 */
[----:B------:R-:W-:Y:S05]  /*1bd00*/  WARPSYNC.COLLECTIVE R15, `(.L_x_15235) ;  /* 0x000000000f087348 */ /* 0x000fea0003c00000 */
[----:B------:R0:W1:Y:S02]  /*1bd10*/  SHFL.IDX P6, R14, R13, R12, R11 ;  /* 0x0000000c0d0e7389 */ /* 0x00006400000c000b */
[----:B01----:R-:W-:Y:S01]  /*1bd20*/  ENDCOLLECTIVE ;  /* 0x000000000000791b */ /* 0x003fe20003800000 */
.L_x_15235:
        /* <DEDUP_REMOVED lines=13> */
.L_x_15236:
        /* <DEDUP_REMOVED lines=13> */
.L_x_15237:
[----:B------:R-:W-:Y:S02]  /*1bed0*/  IMAD.MOV.U32 R13, RZ, RZ, R2 ;  /* 0x000000ffff0d7224 */ /* 0x000fe400078e0002 */
[----:B------:R-:W-:Y:S02]  /*1bee0*/  IMAD.MOV.U32 R12, RZ, RZ, 0x1 ;  /* 0x00000001ff0c7424 */ /* 0x000fe400078e00ff */
[----:B------:R-:W-:-:S07]  /*1bef0*/  IMAD.MOV.U32 R8, RZ, RZ, R14 ;  /* 0x000000ffff087224 */ /* 0x000fce00078e000e */
[----:B------:R-:W-:Y:S05]  /*1bf00*/  WARPSYNC.COLLECTIVE R15, `(.L_x_15238) ;  /* 0x000000000f087348 */ /* 0x000fea0003c00000 */
[----:B------:R0:W1:Y:S02]  /*1bf10*/  SHFL.IDX P6, R14, R13, R12, R11 ;  /* 0x0000000c0d0e7389 */ /* 0x00006400000c000b */
[----:B01----:R-:W-:Y:S01]  /*1bf20*/  ENDCOLLECTIVE ;  /* 0x000000000000791b */ /* 0x003fe20003800000 */
.L_x_15238:
        /* <DEDUP_REMOVED lines=14> */
.L_x_15239:
[----:B------:R-:W-:Y:S02]  /*1c010*/  IMAD.MOV.U32 R13, RZ, RZ, R2 ;  /* 0x000000ffff0d7224 */ /* 0x000fe400078e0002 */
[----:B------:R-:W-:Y:S02]  /*1c020*/  IMAD.MOV.U32 R12, RZ, RZ, 0x2 ;  /* 0x00000002ff0c7424 */ /* 0x000fe400078e00ff */
[----:B------:R-:W-:-:S07]  /*1c030*/  IMAD.MOV.U32 R6, RZ, RZ, R14 ;  /* 0x000000ffff067224 */ /* 0x000fce00078e000e */
[----:B------:R-:W-:Y:S05]  /*1c040*/  WARPSYNC.COLLECTIVE R15, `(.L_x_15240) ;  /* 0x000000000f087348 */ /* 0x000fea0003c00000 */
[----:B------:R0:W1:Y:S02]  /*1c050*/  SHFL.IDX P6, R14, R13, R12, R11 ;  /* 0x0000000c0d0e7389 */ /* 0x00006400000c000b */
[----:B01----:R-:W-:Y:S01]  /*1c060*/  ENDCOLLECTIVE ;  /* 0x000000000000791b */ /* 0x003fe20003800000 */
.L_x_15240:
        /* <DEDUP_REMOVED lines=13> */
.L_x_15241:
[----:B------:R-:W-:Y:S02]  /*1c140*/  IMAD.MOV.U32 R13, RZ, RZ, R2 ;  /* 0x000000ffff0d7224 */ /* 0x000fe400078e0002 */
[----:B------:R-:W-:Y:S02]  /*1c150*/  IMAD.MOV.U32 R12, RZ, RZ, 0x3 ;  /* 0x00000003ff0c7424 */ /* 0x000fe400078e00ff */
[----:B------:R-:W-:-:S07]  /*1c160*/  IMAD.MOV.U32 R6, RZ, RZ, R14 ;  /* 0x000000ffff067224 */ /* 0x000fce00078e000e */
[----:B------:R-:W-:Y:S05]  /*1c170*/  WARPSYNC.COLLECTIVE R15, `(.L_x_15242) ;  /* 0x000000000f087348 */ /* 0x000fea0003c00000 */
[----:B------:R0:W1:Y:S02]  /*1c180*/  SHFL.IDX P6, R14, R13, R12, R11 ;  /* 0x0000000c0d0e7389 */ /* 0x00006400000c000b */
[----:B01----:R-:W-:Y:S01]  /*1c190*/  ENDCOLLECTIVE ;  /* 0x000000000000791b */ /* 0x003fe20003800000 */
.L_x_15242:
        /* <DEDUP_REMOVED lines=12> */
.L_x_15243:
[----:B------:R-:W-:Y:S05]  /*1c260*/  BRA `(.L_x_15244) ;  /* 0xffffffac004c7947 */ /* 0x000fea000383ffff */
.L_x_15085:
[----:B0-----:R0:W1:Y:S02]  /*1c270*/  SYNCS.PHASECHK.TRANS64.TRYWAIT P0, [R22+URZ+0x16820], R3 ;  /* 0x01682003160075a7 */ /* 0x001064000800017f */
[----:B-1----:R-:W-:Y:S05]  /*1c280*/  @!P0 NANOSLEEP.SYNCS 0x989680 ;  /* 0x009896800000895d */ /* 0x002fea0003900000 */
[----:B------:R-:W1:Y:S02]  /*1c290*/  @!P0 SYNCS.PHASECHK.TRANS64 P0, [R22+URZ+0x16820], R3 ;  /* 0x01682003160085a7 */ /* 0x000e64000800007f */
[----:B-1----:R-:W-:Y:S05]  /*1c2a0*/  @!P0 BRA `(.L_x_15085) ;  /* 0xfffffffc00f08947 */ /* 0x002fea000383ffff */
[----:B------:R-:W-:Y:S05]  /*1c2b0*/  BRA `(.L_x_15245) ;  /* 0xffffffac00b47947 */ /* 0x000fea000383ffff */
.L_x_15094:
[----:B0-----:R0:W2:Y:S02]  /*1c2c0*/  SYNCS.PHASECHK.TRANS64.TRYWAIT P0, [R2+URZ+0x16840], R3 ;  /* 0x01684003020075a7 */ /* 0x0010a4000800017f */
[----:B--2---:R-:W-:Y:S05]  /*1c2d0*/  @!P0 NANOSLEEP.SYNCS 0x989680 ;  /* 0x009896800000895d */ /* 0x004fea0003900000 */
[----:B------:R-:W2:Y:S02]  /*1c2e0*/  @!P0 SYNCS.PHASECHK.TRANS64 P0, [R2+URZ+0x16840], R3 ;  /* 0x01684003020085a7 */ /* 0x000ea4000800007f */
[----:B--2---:R-:W-:Y:S05]  /*1c2f0*/  @!P0 BRA `(.L_x_15094) ;  /* 0xfffffffc00f08947 */ /* 0x004fea000383ffff */
[----:B------:R-:W-:Y:S05]  /*1c300*/  BRA `(.L_x_15246) ;  /* 0xffffffb000607947 */ /* 0x000fea000383ffff */
.L_x_15099:
[----:B0-----:R0:W1:Y:S02]  /*1c310*/  SYNCS.PHASECHK.TRANS64.TRYWAIT P0, [R3+URZ+0x60], R2 ;  /* 0x00006002030075a7 */ /* 0x001064000800017f */
[----:B-1----:R-:W-:Y:S05]  /*1c320*/  @!P0 NANOSLEEP.SYNCS 0x989680 ;  /* 0x009896800000895d */ /* 0x002fea0003900000 */
[----:B------:R-:W1:Y:S02]  /*1c330*/  @!P0 SYNCS.PHASECHK.TRANS64 P0, [R3+URZ+0x60], R2 ;  /* 0x00006002030085a7 */ /* 0x000e64000800007f */
[----:B-1----:R-:W-:Y:S05]  /*1c340*/  @!P0 BRA `(.L_x_15099) ;  /* 0xfffffffc00f08947 */ /* 0x002fea000383ffff */
[----:B------:R-:W-:Y:S05]  /*1c350*/  BRA `(.L_x_15247) ;  /* 0xffffffb000ec7947 */ /* 0x000fea000383ffff */
.L_x_15107:
[----:B0-----:R0:W2:Y:S02]  /*1c360*/  SYNCS.PHASECHK.TRANS64.TRYWAIT P0, [R2+URZ+0x16840], R3 ;  /* 0x01684003020075a7 */ /* 0x0010a4000800017f */
[----:B--2---:R-:W-:Y:S05]  /*1c370*/  @!P0 NANOSLEEP.SYNCS 0x989680 ;  /* 0x009896800000895d */ /* 0x004fea0003900000 */
[----:B------:R-:W2:Y:S02]  /*1c380*/  @!P0 SYNCS.PHASECHK.TRANS64 P0, [R2+URZ+0x16840], R3 ;  /* 0x01684003020085a7 */ /* 0x000ea4000800007f */
[----:B--2---:R-:W-:Y:S05]  /*1c390*/  @!P0 BRA `(.L_x_15107) ;  /* 0xfffffffc00f08947 */ /* 0x004fea000383ffff */
[----:B------:R-:W-:Y:S05]  /*1c3a0*/  BRA `(.L_x_15248) ;  /* 0xffffffb800287947 */ /* 0x000fea000383ffff */
.L_x_15112:
[----:B0-----:R0:W1:Y:S02]  /*1c3b0*/  SYNCS.PHASECHK.TRANS64.TRYWAIT P0, [R10+URZ+0x60], R27 ;  /* 0x0000601b0a0075a7 */ /* 0x001064000800017f */
[----:B-1----:R-:W-:Y:S05]  /*1c3c0*/  @!P0 NANOSLEEP.SYNCS 0x989680 ;  /* 0x009896800000895d */ /* 0x002fea0003900000 */
[----:B------:R-:W1:Y:S02]  /*1c3d0*/  @!P0 SYNCS.PHASECHK.TRANS64 P0, [R10+URZ+0x60], R27 ;  /* 0x0000601b0a0085a7 */ /* 0x000e64000800007f */
[----:B-1----:R-:W-:Y:S05]  /*1c3e0*/  @!P0 BRA `(.L_x_15112) ;  /* 0xfffffffc00f08947 */ /* 0x002fea000383ffff */
[----:B------:R-:W-:Y:S05]  /*1c3f0*/  BRA `(.L_x_15249) ;  /* 0xffffffb800b47947 */ /* 0x000fea000383ffff */
.L_x_15120:
[----:B0-----:R0:W2:Y:S02]  /*1c400*/  SYNCS.PHASECHK.TRANS64.TRYWAIT P0, [R2+URZ+0x16840], R3 ;  /* 0x01684003020075a7 */ /* 0x0010a4000800017f */
[----:B--2---:R-:W-:Y:S05]  /*1c410*/  @!P0 NANOSLEEP.SYNCS 0x989680 ;  /* 0x009896800000895d */ /* 0x004fea0003900000 */
[----:B------:R-:W2:Y:S02]  /*1c420*/  @!P0 SYNCS.PHASECHK.TRANS64 P0, [R2+URZ+0x16840], R3 ;  /* 0x01684003020085a7 */ /* 0x000ea4000800007f */
[----:B--2---:R-:W-:Y:S05]  /*1c430*/  @!P0 BRA `(.L_x_15120) ;  /* 0xfffffffc00f08947 */ /* 0x004fea000383ffff */
[----:B------:R-:W-:Y:S05]  /*1c440*/  BRA `(.L_x_15250) ;  /* 0xffffffbc00c47947 */ /* 0x000fea000383ffff */
.L_x_15125:
[----:B0-----:R0:W1:Y:S02]  /*1c450*/  SYNCS.PHASECHK.TRANS64.TRYWAIT P0, [R7+URZ+0x60], R2 ;  /* 0x00006002070075a7 */ /* 0x001064000800017f */
[----:B-1----:R-:W-:Y:S05]  /*1c460*/  @!P0 NANOSLEEP.SYNCS 0x989680 ;  /* 0x009896800000895d */ /* 0x002fea0003900000 */
[----:B------:R-:W1:Y:S02]  /*1c470*/  @!P0 SYNCS.PHASECHK.TRANS64 P0, [R7+URZ+0x60], R2 ;  /* 0x00006002070085a7 */ /* 0x000e64000800007f */
[----:B-1----:R-:W-:Y:S05]  /*1c480*/  @!P0 BRA `(.L_x_15125) ;  /* 0xfffffffc00f08947 */ /* 0x002fea000383ffff */
[----:B------:R-:W-:Y:S05]  /*1c490*/  BRA `(.L_x_15251) ;  /* 0xffffffc000547947 */ /* 0x000fea000383ffff */
.L_x_15135:
[----:B0-----:R0:W1:Y:S02]  /*1c4a0*/  SYNCS.PHASECHK.TRANS64.TRYWAIT P0, [R3+URZ+0x16860], R0 ;  /* 0x01686000030075a7 */ /* 0x001064000800017f */
[----:B-1----:R-:W-:Y:S05]  /*1c4b0*/  @!P0 NANOSLEEP.SYNCS 0x989680 ;  /* 0x009896800000895d */ /* 0x002fea0003900000 */
[----:B------:R-:W1:Y:S02]  /*1c4c0*/  @!P0 SYNCS.PHASECHK.TRANS64 P0, [R3+URZ+0x16860], R0 ;  /* 0x01686000030085a7 */ /* 0x000e64000800007f */
[----:B-1----:R-:W-:Y:S05]  /*1c4d0*/  @!P0 BRA `(.L_x_15135) ;  /* 0xfffffffc00f08947 */ /* 0x002fea000383ffff */
[----:B------:R-:W-:Y:S05]  /*1c4e0*/  BRA `(.L_x_15252) ;  /* 0xffffffc400507947 */ /* 0x000fea000383ffff */
.L_x_15141:
[----:B------:R-:W-:Y:S01]  /*1c4f0*/  BSSY B0, `(.L_x_15253) ;  /* 0x0000008000007945 */ /* 0x000fe20003800000 */
[----:B------:R-:W-:Y:S01]  /*1c500*/  MOV R13, R16 ;  /* 0x00000010000d7202 */ /* 0x000fe20000000f00 */
[----:B0-----:R-:W-:Y:S02]  /*1c510*/  IMAD.MOV.U32 R12, RZ, RZ, RZ ;  /* 0x000000ffff0c7224 */ /* 0x001fe400078e00ff */
[----:B------:R-:W-:Y:S02]  /*1c520*/  IMAD.MOV.U32 R11, RZ, RZ, 0x1f ;  /* 0x0000001fff0b7424 */ /* 0x000fe400078e00ff */
[----:B------:R-:W-:-:S07]  /*1c530*/  IMAD.MOV.U32 R15, RZ, RZ, -0x1 ;  /* 0xffffffffff0f7424 */ /* 0x000fce00078e00ff */
[----:B--2---:R-:W-:Y:S05]  /*1c540*/  WARPSYNC.COLLECTIVE R15, `(.L_x_15254) ;  /* 0x000000000f087348 */ /* 0x004fea0003c00000 */
[----:B------:R0:W1:Y:S02]  /*1c550*/  SHFL.IDX P6, R14, R13, R12, R11 ;  /* 0x0000000c0d0e7389 */ /* 0x00006400000c000b */
[----:B012---:R-:W-:Y:S01]  /*1c560*/  ENDCOLLECTIVE ;  /* 0x000000000000791b */ /* 0x007fe20003800000 */
.L_x_15254:
[----:B------:R-:W-:Y:S05]  /*1c570*/  BSYNC B0 ;  /* 0x0000000000007941 */ /* 0x000fea0003800000 */
.L_x_15253:
        /* <DEDUP_REMOVED lines=9> */
.L_x_15255:
        /* <DEDUP_REMOVED lines=18> */
.L_x_15256:
[----:B------:R-:W-:Y:S02]  /*1c730*/  MOV R12, 0x2 ;  /* 0x00000002000c7802 */ /* 0x000fe40000000f00 */
[----:B------:R-:W-:-:S05]  /*1c740*/  SEL R4, R14, RZ, P1 ;  /* 0x000000ff0e047207 */ /* 0x000fca0000800000 */
[----:B------:R-:W-:-:S04]  /*1c750*/  IMAD.IADD R4, R17, 0x1, R4 ;  /* 0x0000000111047824 */ /* 0x000fc800078e0204 */
[----:B------:R-:W-:-:S07]  /*1c760*/  IMAD.MOV.U32 R13, RZ, RZ, R4 ;  /* 0x000000ffff0d7224 */ /* 0x000fce00078e0004 */
[----:B------:R-:W-:Y:S05]  /*1c770*/  WARPSYNC.COLLECTIVE R15, `(.L_x_15257) ;  /* 0x000000000f087348 */ /* 0x000fea0003c00000 */
[----:B------:R0:W1:Y:S02]  /*1c780*/  SHFL.UP P6, R14, R13, R12, R11 ;  /* 0x0400000c0d0e7389 */ /* 0x00006400000c000b */
[----:B01----:R-:W-:Y:S01]  /*1c790*/  ENDCOLLECTIVE ;  /* 0x000000000000791b */ /* 0x003fe20003800000 */
.L_x_15257:
[----:B------:R-:W-:Y:S01]  /*1c7a0*/  IMAD.MOV.U32 R12, RZ, RZ, 0x4 ;  /* 0x00000004ff0c7424 */ /* 0x000fe200078e00ff */
[----:B------:R-:W-:-:S05]  /*1c7b0*/  SEL R3, R14, RZ, P2 ;  /* 0x000000ff0e037207 */ /* 0x000fca0001000000 */
[----:B------:R-:W-:-:S04]  /*1c7c0*/  IMAD.IADD R6, R4, 0x1, R3 ;  /* 0x0000000104067824 */ /* 0x000fc800078e0203 */
[----:B------:R-:W-:-:S07]  /*1c7d0*/  IMAD.MOV.U32 R13, RZ, RZ, R6 ;  /* 0x000000ffff0d7224 */ /* 0x000fce00078e0006 */
[----:B------:R-:W-:Y:S05]  /*1c7e0*/  WARPSYNC.COLLECTIVE R15, `(.L_x_15258) ;  /* 0x000000000f087348 */ /* 0x000fea0003c00000 */
[----:B------:R0:W1:Y:S02]  /*1c7f0*/  SHFL.UP P6, R14, R13, R12, R11 ;  /* 0x0400000c0d0e7389 */ /* 0x00006400000c000b */
[----:B01----:R-:W-:Y:S01]  /*1c800*/  ENDCOLLECTIVE ;  /* 0x000000000000791b */ /* 0x003fe20003800000 */
.L_x_15258:
[----:B------:R-:W-:Y:S01]  /*1c810*/  IMAD.MOV.U32 R12, RZ, RZ, 0x8 ;  /* 0x00000008ff0c7424 */ /* 0x000fe200078e00ff */
[----:B------:R-:W-:-:S05]  /*1c820*/  SEL R3, R14, RZ, P3 ;  /* 0x000000ff0e037207 */ /* 0x000fca0001800000 */
[----:B------:R-:W-:-:S04]  /*1c830*/  IMAD.IADD R2, R6, 0x1, R3 ;  /* 0x0000000106027824 */ /* 0x000fc800078e0203 */
[----:B------:R-:W-:-:S07]  /*1c840*/  IMAD.MOV.U32 R13, RZ, RZ, R2 ;  /* 0x000000ffff0d7224 */ /* 0x000fce00078e0002 */
[----:B------:R-:W-:Y:S05]  /*1c850*/  WARPSYNC.COLLECTIVE R15, `(.L_x_15259) ;  /* 0x000000000f087348 */ /* 0x000fea0003c00000 */
[----:B------:R0:W1:Y:S02]  /*1c860*/  SHFL.UP P6, R14, R13, R12, R11 ;  /* 0x0400000c0d0e7389 */ /* 0x00006400000c000b */
[----:B01----:R-:W-:Y:S01]  /*1c870*/  ENDCOLLECTIVE ;  /* 0x000000000000791b */ /* 0x003fe20003800000 */
.L_x_15259:
[----:B------:R-:W-:Y:S01]  /*1c880*/  IMAD.MOV.U32 R12, RZ, RZ, 0x10 ;  /* 0x00000010ff0c7424 */ /* 0x000fe200078e00ff */
[----:B------:R-:W-:-:S05]  /*1c890*/  SEL R3, R14, RZ, P4 ;  /* 0x000000ff0e037207 */ /* 0x000fca0002000000 */
[----:B------:R-:W-:-:S04]  /*1c8a0*/  IMAD.IADD R3, R2, 0x1, R3 ;  /* 0x0000000102037824 */ /* 0x000fc800078e0203 */
[----:B------:R-:W-:-:S07]  /*1c8b0*/  IMAD.MOV.U32 R13, RZ, RZ, R3 ;  /* 0x000000ffff0d7224 */ /* 0x000fce00078e0003 */
[----:B------:R-:W-:Y:S05]  /*1c8c0*/  WARPSYNC.COLLECTIVE R15, `(.L_x_15260) ;  /* 0x000000000f087348 */ /* 0x000fea0003c00000 */
[----:B------:R0:W1:Y:S02]  /*1c8d0*/  SHFL.UP P6, R14, R13, R12, R11 ;  /* 0x0400000c0d0e7389 */ /* 0x00006400000c000b */
[----:B01----:R-:W-:Y:S01]  /*1c8e0*/  ENDCOLLECTIVE ;  /* 0x000000000000791b */ /* 0x003fe20003800000 */
.L_x_15260:
        /* <DEDUP_REMOVED lines=8> */
.L_x_15261:
[----:B------:R-:W-:Y:S05]  /*1c970*/  BRA `(.L_x_15262) ;  /* 0xffffffc400847947 */ /* 0x000fea000383ffff */
.L_x_15146:
[----:B------:R-:W-:Y:S01]  /*1c980*/  BSSY B0, `(.L_x_15263) ;  /* 0x0000008000007945 */ /* 0x000fe20003800000 */
[----:B-----5:R-:W-:Y:S01]  /*1c990*/  IMAD.MOV.U32 R13, RZ, RZ, R17 ;  /* 0x000000ffff0d7224 */ /* 0x020fe200078e0011 */
[----:B------:R-:W-:Y:S01]  /*1c9a0*/  MOV R15, 0xffffffff ;  /* 0xffffffff000f7802 */ /* 0x000fe20000000f00 */
[----:B------:R-:W-:Y:S02]  /*1c9b0*/  IMAD.MOV.U32 R12, RZ, RZ, 0x1 ;  /* 0x00000001ff0c7424 */ /* 0x000fe400078e00ff */
[----:B------:R-:W-:-:S07]  /*1c9c0*/  IMAD.MOV.U32 R11, RZ, RZ, RZ ;  /* 0x000000ffff0b7224 */ /* 0x000fce00078e00ff */
[----:B0-----:R-:W-:Y:S05]  /*1c9d0*/  WARPSYNC.COLLECTIVE R15, `(.L_x_15264) ;  /* 0x000000000f087348 */ /* 0x001fea0003c00000 */
[----:B------:R1:W2:Y:S02]  /*1c9e0*/  SHFL.UP P6, R14, R13, R12, R11 ;  /* 0x0400000c0d0e7389 */ /* 0x0002a400000c000b */
[----:B012---:R-:W-:Y:S01]  /*1c9f0*/  ENDCOLLECTIVE ;  /* 0x000000000000791b */ /* 0x007fe20003800000 */
.L_x_15264:
[----:B------:R-:W-:Y:S05]  /*1ca00*/  BSYNC B0 ;  /* 0x0000000000007941 */ /* 0x000fea0003800000 */
.L_x_15263:
        /* <DEDUP_REMOVED lines=8> */
.L_x_15265:
[----:B------:R-:W-:Y:S01]  /*1ca90*/  IMAD.MOV.U32 R12, RZ, RZ, 0x4 ;  /* 0x00000004ff0c7424 */ /* 0x000fe200078e00ff */
[----:B------:R-:W-:-:S05]  /*1caa0*/  SEL R2, R14, RZ, P2 ;  /* 0x000000ff0e027207 */ /* 0x000fca0001000000 */
[----:B------:R-:W-:-:S04]  /*1cab0*/  IMAD.IADD R2, R13, 0x1, R2 ;  /* 0x000000010d027824 */ /* 0x000fc800078e0202 */
[----:B------:R-:W-:-:S07]  /*1cac0*/  IMAD.MOV.U32 R13, RZ, RZ, R2 ;  /* 0x000000ffff0d7224 */ /* 0x000fce00078e0002 */
[----:B------:R-:W-:Y:S05]  /*1cad0*/  WARPSYNC.COLLECTIVE R15, `(.L_x_15266) ;  /* 0x000000000f087348 */ /* 0x000fea0003c00000 */
[----:B------:R0:W1:Y:S02]  /*1cae0*/  SHFL.UP P6, R14, R13, R12, R11 ;  /* 0x0400000c0d0e7389 */ /* 0x00006400000c000b */
[----:B01----:R-:W-:Y:S01]  /*1caf0*/  ENDCOLLECTIVE ;  /* 0x000000000000791b */ /* 0x003fe20003800000 */
.L_x_15266:
[----:B------:R-:W-:Y:S01]  /*1cb00*/  IMAD.MOV.U32 R12, RZ, RZ, 0x8 ;  /* 0x00000008ff0c7424 */ /* 0x000fe200078e00ff */
[----:B------:R-:W-:-:S05]  /*1cb10*/  SEL R3, R14, RZ, P3 ;  /* 0x000000ff0e037207 */ /* 0x000fca0001800000 */
[----:B------:R-:W-:-:S04]  /*1cb20*/  IMAD.IADD R3, R2, 0x1, R3 ;  /* 0x0000000102037824 */ /* 0x000fc800078e0203 */
[----:B------:R-:W-:-:S07]  /*1cb30*/  IMAD.MOV.U32 R13, RZ, RZ, R3 ;  /* 0x000000ffff0d7224 */ /* 0x000fce00078e0003 */
[----:B------:R-:W-:Y:S05]  /*1cb40*/  WARPSYNC.COLLECTIVE R15, `(.L_x_15267) ;  /* 0x000000000f087348 */ /* 0x000fea0003c00000 */
[----:B------:R0:W1:Y:S02]  /*1cb50*/  SHFL.UP P6, R14, R13, R12, R11 ;  /* 0x0400000c0d0e7389 */ /* 0x00006400000c000b */
[----:B01----:R-:W-:Y:S01]  /*1cb60*/  ENDCOLLECTIVE ;  /* 0x000000000000791b */ /* 0x003fe20003800000 */
.L_x_15267:
[----:B------:R-:W-:Y:S01]  /*1cb70*/  IMAD.MOV.U32 R12, RZ, RZ, 0x10 ;  /* 0x00000010ff0c7424 */ /* 0x000fe200078e00ff */
[----:B------:R-:W-:-:S05]  /*1cb80*/  SEL R4, R14, RZ, P4 ;  /* 0x000000ff0e047207 */ /* 0x000fca0002000000 */
[----:B------:R-:W-:-:S04]  /*1cb90*/  IMAD.IADD R4, R3, 0x1, R4 ;  /* 0x0000000103047824 */ /* 0x000fc800078e0204 */
[----:B------:R-:W-:-:S07]  /*1cba0*/  IMAD.MOV.U32 R13, RZ, RZ, R4 ;  /* 0x000000ffff0d7224 */ /* 0x000fce00078e0004 */
[----:B------:R-:W-:Y:S05]  /*1cbb0*/  WARPSYNC.COLLECTIVE R15, `(.L_x_15268) ;  /* 0x000000000f087348 */ /* 0x000fea0003c00000 */
[----:B------:R0:W1:Y:S02]  /*1cbc0*/  SHFL.UP P6, R14, R13, R12, R11 ;  /* 0x0400000c0d0e7389 */ /* 0x00006400000c000b */
[----:B01----:R-:W-:Y:S01]  /*1cbd0*/  ENDCOLLECTIVE ;  /* 0x000000000000791b */ /* 0x003fe20003800000 */
.L_x_15268:
[----:B------:R-:W-:Y:S01]  /*1cbe0*/  IMAD.MOV.U32 R12, RZ, RZ, 0x1f ;  /* 0x0000001fff0c7424 */ /* 0x000fe200078e00ff */
[----:B------:R-:W-:Y:S02]  /*1cbf0*/  MOV R11, 0x1f ;  /* 0x0000001f000b7802 */ /* 0x000fe40000000f00 */
[----:B------:R-:W-:-:S05]  /*1cc00*/  SEL R3, R14, RZ, P5 ;  /* 0x000000ff0e037207 */ /* 0x000fca0002800000 */
[----:B------:R-:W-:-:S04]  /*1cc10*/  IMAD.IADD R3, R4, 0x1, R3 ;  /* 0x0000000104037824 */ /* 0x000fc800078e0203 */
[----:B------:R-:W-:-:S07]  /*1cc20*/  IMAD.MOV.U32 R13, RZ, RZ, R3 ;  /* 0x000000ffff0d7224 */ /* 0x000fce00078e0003 */
[----:B------:R-:W-:Y:S05]  /*1cc30*/  WARPSYNC.COLLECTIVE R15, `(.L_x_15269) ;  /* 0x000000000f087348 */ /* 0x000fea0003c00000 */
[----:B------:R0:W1:Y:S02]  /*1cc40*/  SHFL.IDX P6, R14, R13, R12, R11 ;  /* 0x0000000c0d0e7389 */ /* 0x00006400000c000b */
[----:B01----:R-:W-:Y:S01]  /*1cc50*/  ENDCOLLECTIVE ;  /* 0x000000000000791b */ /* 0x003fe20003800000 */
.L_x_15269:
[----:B------:R-:W-:Y:S05]  /*1cc60*/  BRA `(.L_x_15270) ;  /* 0xffffffc400647947 */ /* 0x000fea000383ffff */
.L_x_15148:
[----:B------:R-:W-:Y:S01]  /*1cc70*/  BSSY B0, `(.L_x_15271) ;  /* 0x0000006000007945 */ /* 0x000fe20003800000 */
[----:B------:R-:W-:Y:S01]  /*1cc80*/  PLOP3.LUT P6, PT, P6, PT, PT, 0x8, 0x0 ;  /* 0x000000000000781c */ /* 0x000fe200037ce170 */
[----:B------:R-:W-:-:S12]  /*1cc90*/  IMAD.MOV.U32 R15, RZ, RZ, -0x1 ;  /* 0xffffffffff0f7424 */ /* 0x000fd800078e00ff */
[----:B0-----:R-:W-:Y:S05]  /*1cca0*/  WARPSYNC.COLLECTIVE R15, `(.L_x_15272) ;  /* 0x000000000f087348 */ /* 0x001fea0003c00000 */
[----:B------:R-:W-:Y:S01]  /*1ccb0*/  VOTE.ANY R14, PT, P6 ;  /* 0x00000000000e7806 */ /* 0x000fe200030e0100 */
[----:B0-----:R-:W-:Y:S06]  /*1ccc0*/  ENDCOLLECTIVE ;  /* 0x000000000000791b */ /* 0x001fec0003800000 */
.L_x_15272:
[----:B------:R-:W-:Y:S05]  /*1ccd0*/  BSYNC B0 ;  /* 0x0000000000007941 */ /* 0x000fea0003800000 */
.L_x_15271:
        /* <DEDUP_REMOVED lines=9> */
.L_x_15273:
[----:B------:R-:W-:Y:S01]  /*1cd70*/  IMAD.MOV.U32 R17, RZ, RZ, R14 ;  /* 0x000000ffff117224 */ /* 0x000fe200078e000e */
[----:B------:R-:W-:Y:S06]  /*1cd80*/  BRA `(.L_x_15274) ;  /* 0xffffffc400547947 */ /* 0x000fec000383ffff */
.L_x_15150:
[----:B------:R-:W-:Y:S01]  /*1cd90*/  BSSY B0, `(.L_x_15275) ;  /* 0x0000007000007945 */ /* 0x000fe20003800000 */
[----:B------:R-:W-:Y:S02]  /*1cda0*/  IMAD.MOV.U32 R13, RZ, RZ, R3 ;  /* 0x000000ffff0d7224 */ /* 0x000fe400078e0003 */
[----:B------:R-:W-:Y:S02]  /*1cdb0*/  IMAD.MOV.U32 R11, RZ, RZ, 0x1f ;  /* 0x0000001fff0b7424 */ /* 0x000fe400078e00ff */
[----:B------:R-:W-:-:S07]  /*1cdc0*/  IMAD.MOV.U32 R15, RZ, RZ, -0x1 ;  /* 0xffffffffff0f7424 */ /* 0x000fce00078e00ff */
[----:B012---:R-:W-:Y:S05]  /*1cdd0*/  WARPSYNC.COLLECTIVE R15, `(.L_x_15276) ;  /* 0x000000000f087348 */ /* 0x007fea0003c00000 */
[----:B------:R3:W4:Y:S02]  /*1cde0*/  SHFL.IDX P6, R14, R13, R12, R11 ;  /* 0x0000000c0d0e7389 */ /* 0x00072400000c000b */
[----:B01234-:R-:W-:Y:S01]  /*1cdf0*/  ENDCOLLECTIVE ;  /* 0x000000000000791b */ /* 0x01ffe20003800000 */
.L_x_15276:
[----:B------:R-:W-:Y:S05]  /*1ce00*/  BSYNC B0 ;  /* 0x0000000000007941 */ /* 0x000fea0003800000 */
.L_x_15275:
[----:B------:R-:W-:Y:S05]  /*1ce10*/  BRA `(.L_x_15149) ;  /* 0xffffffc4004c7947 */ /* 0x000fea000383ffff */
.L_x_15154:
[----:B0-----:R0:W3:Y:S02]  /*1ce20*/  SYNCS.PHASECHK.TRANS64.TRYWAIT P0, [R9+URZ+0x16820], R0 ;  /* 0x01682000090075a7 */ /* 0x0010e4000800017f */
[----:B---3--:R-:W-:Y:S05]  /*1ce30*/  @!P0 NANOSLEEP.SYNCS 0x989680 ;  /* 0x009896800000895d */ /* 0x008fea0003900000 */
[----:B------:R-:W3:Y:S02]  /*1ce40*/  @!P0 SYNCS.PHASECHK.TRANS64 P0, [R9+URZ+0x16820], R0 ;  /* 0x01682000090085a7 */ /* 0x000ee4000800007f */
[----:B---3--:R-:W-:Y:S05]  /*1ce50*/  @!P0 BRA `(.L_x_15154) ;  /* 0xfffffffc00f08947 */ /* 0x008fea000383ffff */
[----:B------:R-:W-:Y:S05]  /*1ce60*/  BRA `(.L_x_15277) ;  /* 0xffffffc800c47947 */ /* 0x000fea000383ffff */
.L_x_15155:
        /* <DEDUP_REMOVED lines=8> */
[----:B012-4-:R-:W-:Y:S05]  /*1cef0*/  WARPSYNC.COLLECTIVE R15, `(.L_x_15279) ;  /* 0x000000000f087348 */ /* 0x017fea0003c00000 */
[----:B------:R3:W0:Y:S02]  /*1cf00*/  SHFL.IDX P6, R14, R13, R12, R11 ;  /* 0x0000000c0d0e7389 */ /* 0x00062400000c000b */
[----:B01234-:R-:W-:Y:S01]  /*1cf10*/  ENDCOLLECTIVE ;  /* 0x000000000000791b */ /* 0x01ffe20003800000 */
.L_x_15279:
[----:B------:R-:W-:Y:S05]  /*1cf20*/  BSYNC B0 ;  /* 0x0000000000007941 */ /* 0x000fea0003800000 */
.L_x_15278:
[----:B------:R-:W-:Y:S05]  /*1cf30*/  BRA `(.L_x_15280) ;  /* 0xffffffc800ac7947 */ /* 0x000fea000383ffff */
.L_x_15156:
[----:B------:R-:W-:Y:S01]  /*1cf40*/  BSSY B0, `(.L_x_15281) ;  /* 0x0000006000007945 */ /* 0x000fe20003800000 */
[----:B------:R-:W-:-:S07]  /*1cf50*/  IMAD.MOV.U32 R15, RZ, RZ, -0x1 ;  /* 0xffffffffff0f7424 */ /* 0x000fce00078e00ff */
[----:B012-4-:R-:W-:Y:S05]  /*1cf60*/  WARPSYNC.COLLECTIVE R15, `(.L_x_15282) ;  /* 0x000000000f0c7348 */ /* 0x017fea0003c00000 */
[----:B------:R-:W-:Y:S02]  /*1cf70*/  ELECT P6, UR62, PT ;  /* 0x00000000003e782f */ /* 0x000fe400038c0000 */
[----:B------:R-:W-:Y:S01]  /*1cf80*/  MOV R14, UR62 ;  /* 0x0000003e000e7c02 */ /* 0x000fe20008000f00 */
[----:B012-4-:R-:W-:Y:S10]  /*1cf90*/  ENDCOLLECTIVE ;  /* 0x000000000000791b */ /* 0x017ff40003800000 */
.L_x_15282:
[----:B------:R-:W-:Y:S05]  /*1cfa0*/  BSYNC B0 ;  /* 0x0000000000007941 */ /* 0x000fea0003800000 */
.L_x_15281:
[----:B------:R-:W-:Y:S05]  /*1cfb0*/  BRA `(.L_x_15283) ;  /* 0xffffffc800a07947 */ /* 0x000fea000383ffff */
.L_x_15158:
[----:B0-----:R0:W2:Y:S02]  /*1cfc0*/  SYNCS.PHASECHK.TRANS64.TRYWAIT P0, [R6+URZ], R3 ;  /* 0x00000003060075a7 */ /* 0x0010a4000800017f */
[----:B--2---:R-:W-:Y:S05]  /*1cfd0*/  @!P0 NANOSLEEP.SYNCS 0x989680 ;  /* 0x009896800000895d */ /* 0x004fea0003900000 */
[----:B------:R-:W2:Y:S02]  /*1cfe0*/  @!P0 SYNCS.PHASECHK.TRANS64 P0, [R6+URZ], R3 ;  /* 0x00000003060085a7 */ /* 0x000ea4000800007f */
[----:B--2---:R-:W-:Y:S05]  /*1cff0*/  @!P0 BRA `(.L_x_15158) ;  /* 0xfffffffc00f08947 */ /* 0x004fea000383ffff */
[----:B------:R-:W-:Y:S05]  /*1d000*/  BRA `(.L_x_15284) ;  /* 0xffffffc800d47947 */ /* 0x000fea000383ffff */
.L_x_15159:
[----:B--2---:R2:W3:Y:S02]  /*1d010*/  SYNCS.PHASECHK.TRANS64.TRYWAIT P0, [R7+URZ], R2 ;  /* 0x00000002070075a7 */ /* 0x0044e4000800017f */
[----:B---3--:R-:W-:Y:S05]  /*1d020*/  @!P0 NANOSLEEP.SYNCS 0x989680 ;  /* 0x009896800000895d */ /* 0x008fea0003900000 */
[----:B------:R-:W3:Y:S02]  /*1d030*/  @!P0 SYNCS.PHASECHK.TRANS64 P0, [R7+URZ], R2 ;  /* 0x00000002070085a7 */ /* 0x000ee4000800007f */
[----:B---3--:R-:W-:Y:S05]  /*1d040*/  @!P0 BRA `(.L_x_15159) ;  /* 0xfffffffc00f08947 */ /* 0x008fea000383ffff */
[----:B------:R-:W-:Y:S05]  /*1d050*/  BRA `(.L_x_15285) ;  /* 0xffffffc800c87947 */ /* 0x000fea000383ffff */
.L_x_15161:
[----:B---3--:R3:W0:Y:S02]  /*1d060*/  SYNCS.PHASECHK.TRANS64.TRYWAIT P0, [R4+URZ], R3 ;  /* 0x00000003040075a7 */ /* 0x008624000800017f */
[----:B0-----:R-:W-:Y:S05]  /*1d070*/  @!P0 NANOSLEEP.SYNCS 0x989680 ;  /* 0x009896800000895d */ /* 0x001fea0003900000 */
[----:B------:R-:W0:Y:S02]  /*1d080*/  @!P0 SYNCS.PHASECHK.TRANS64 P0, [R4+URZ], R3 ;  /* 0x00000003040085a7 */ /* 0x000e24000800007f */
[----:B0-----:R-:W-:Y:S05]  /*1d090*/  @!P0 BRA `(.L_x_15161) ;  /* 0xfffffffc00f08947 */ /* 0x001fea000383ffff */
[----:B------:R-:W-:Y:S05]  /*1d0a0*/  BRA `(.L_x_15286) ;  /* 0xffffffc800cc7947 */ /* 0x000fea000383ffff */
.L_x_15287:
        /* <DEDUP_REMOVED lines=13> */
.L_x_15336:


//--------------------- .nv.global.init           --------------------------
	.section	.nv.global.init,"aw",@progbits
.nv.global.init:
	.type		$str$23,@object
	.size		$str$23,($str$24 - $str$23)
$str$23:
        /*0000*/ 	.byte	0x28, 0x61, 0x64, 0x64, 0x72, 0x65, 0x73, 0x73, 0x20, 0x26, 0x20, 0x6d, 0x61, 0x73, 0x6b, 0x29
        /*0010*/ 	.byte	0x20, 0x3d, 0x3d, 0x20, 0x30, 0x00
	.type		$str$24,@object
	.size		$str$24,(__unnamed_43 - $str$24)
$str$24:
        /*0016*/ 	.byte	0x2f, 0x74, 0x6d, 0x70, 0x2f, 0x6f, 0x73, 0x73, 0x5f, 0x6b, 0x65, 0x72, 0x6e, 0x65, 0x6c, 0x73
        /*0026*/ 	.byte	0x5f, 0x73, 0x72, 0x63, 0x2f, 0x66, 0x6c, 0x61, 0x73, 0x68, 0x5f, 0x61, 0x74, 0x74, 0x65, 0x6e
        /*0036*/ 	.byte	0x74, 0x69, 0x6f, 0x6e, 0x2f, 0x63, 0x73, 0x72, 0x63, 0x2f, 0x63, 0x75, 0x74, 0x6c, 0x61, 0x73
        /*0046*/ 	.byte	0x73, 0x2f, 0x69, 0x6e, 0x63, 0x6c, 0x75, 0x64, 0x65, 0x2f, 0x63, 0x75, 0x74, 0x65, 0x2f, 0x70
        /*0056*/ 	.byte	0x6f, 0x69, 0x6e, 0x74, 0x65, 0x72, 0x5f, 0x66, 0x6c, 0x61, 0x67, 0x67, 0x65, 0x64, 0x2e, 0x68
        /*0066*/ 	.byte	0x70, 0x70, 0x00
	.type		__unnamed_43,@object
	.size		__unnamed_43,(__unnamed_4 - __unnamed_43)
__unnamed_43:
        /* <DEDUP_REMOVED lines=24> */
        /*01e9*/ 	.byte	0x00
	.type		__unnamed_4,@object
	.size		__unnamed_4,(__unnamed_13 - __unnamed_4)
__unnamed_4:
        /* <DEDUP_REMOVED lines=25> */
	.type		__unnamed_13,@object
	.size		__unnamed_13,(__unnamed_29 - __unnamed_13)
__unnamed_13:
        /* <DEDUP_REMOVED lines=25> */
	.type		__unnamed_29,@object
	.size		__unnamed_29,(__unnamed_21 - __unnamed_29)
__unnamed_29:
        /* <DEDUP_REMOVED lines=25> */
	.type		__unnamed_21,@object
	.size		__unnamed_21,(__unnamed_39 - __unnamed_21)
__unnamed_21:
        /* <DEDUP_REMOVED lines=25> */
	.type		__unnamed_39,@object
	.size		__unnamed_39,(__unnamed_34 - __unnamed_39)
__unnamed_39:
        /* <DEDUP_REMOVED lines=25> */
	.type		__unnamed_34,@object
	.size		__unnamed_34,(__unnamed_38 - __unnamed_34)
__unnamed_34:
        /* <DEDUP_REMOVED lines=25> */
	.type		__unnamed_38,@object
	.size		__unnamed_38,(__unnamed_14 - __unnamed_38)
__unnamed_38:
        /* <DEDUP_REMOVED lines=25> */
	.type		__unnamed_14,@object
	.size		__unnamed_14,(__unnamed_30 - __unnamed_14)
__unnamed_14:
        /* <DEDUP_REMOVED lines=25> */
	.type		__unnamed_30,@object
	.size		__unnamed_30,(__unnamed_9 - __unnamed_30)
__unnamed_30:
        /* <DEDUP_REMOVED lines=25> */
	.type		__unnamed_9,@object
	.size		__unnamed_9,(__unnamed_25 - __unnamed_9)
__unnamed_9:
        /* <DEDUP_REMOVED lines=24> */
        /*110b*/ 	.byte	0x3e, 0x20, 0x26, 0x5d, 0x00
	.type		__unnamed_25,@object
	.size		__unnamed_25,(__unnamed_5 - __unnamed_25)
__unnamed_25:
        /* <DEDUP_REMOVED lines=25> */
	.type		__unnamed_5,@object
	.size		__unnamed_5,(__unnamed_3 - __unnamed_5)
__unnamed_5:
        /* <DEDUP_REMOVED lines=25> */
	.type		__unnamed_3,@object
	.size		__unnamed_3,(__unnamed_2 - __unnamed_3)
__unnamed_3:
        /* <DEDUP_REMOVED lines=29> */
	.type		__unnamed_2,@object
	.size		__unnamed_2,(__unnamed_7 - __unnamed_2)
__unnamed_2:
        /* <DEDUP_REMOVED lines=29> */
	.type		__unnamed_7,@object
	.size		__unnamed_7,(__unnamed_8 - __unnamed_7)
__unnamed_7:
        /* <DEDUP_REMOVED lines=28> */
        /*1972*/ 	.byte	0x3c, 0x31, 0x32, 0x32, 0x38, 0x38, 0x3e, 0x3e, 0x3e, 0x3e, 0x3e, 0x5d, 0x00
	.type		__unnamed_8,@object
	.size		__unnamed_8,(__unnamed_1 - __unnamed_8)
__unnamed_8:
        /* <DEDUP_REMOVED lines=29> */
	.type		__unnamed_1,@object
	.size		__unnamed_1,(__unnamed_41 - __unnamed_1)
__unnamed_1:
        /* <DEDUP_REMOVED lines=28> */
        /*1d0c*/ 	.byte	0x3c, 0x38, 0x31, 0x39, 0x32, 0x3e, 0x3e, 0x3e, 0x3e, 0x3e, 0x20, 0x26, 0x5d, 0x00
	.type		__unnamed_41,@object
	.size		__unnamed_41,(__unnamed_42 - __unnamed_41)
__unnamed_41:
        /* <DEDUP_REMOVED lines=28> */
        /*1eda*/ 	.byte	0x3a, 0x43, 0x3c, 0x31, 0x36, 0x33, 0x38, 0x34, 0x3e, 0x3e, 0x3e, 0x3e, 0x3e, 0x5d, 0x00
	.type		__unnamed_42,@object
	.size		__unnamed_42,(__unnamed_6 - __unnamed_42)
__unnamed_42:
        /* <DEDUP_REMOVED lines=29> */
	.type		__unnamed_6,@object
	.size		__unnamed_6,(__unnamed_33 - __unnamed_6)
__unnamed_6:
        /* <DEDUP_REMOVED lines=29> */
	.type		__unnamed_33,@object
	.size		__unnamed_33,(__unnamed_17 - __unnamed_33)
__unnamed_33:
        /* <DEDUP_REMOVED lines=29> */
	.type		__unnamed_17,@object
	.size		__unnamed_17,(__unnamed_37 - __unnamed_17)
__unnamed_17:
        /* <DEDUP_REMOVED lines=29> */
	.type		__unnamed_37,@object
	.size		__unnamed_37,(__unnamed_11 - __unnamed_37)
__unnamed_37:
        /* <DEDUP_REMOVED lines=29> */
	.type		__unnamed_11,@object
	.size		__unnamed_11,(__unnamed_27 - __unnamed_11)
__unnamed_11:
        /* <DEDUP_REMOVED lines=29> */
	.type		__unnamed_27,@object
	.size		__unnamed_27,(__unnamed_19 - __unnamed_27)
__unnamed_27:
        /* <DEDUP_REMOVED lines=29> */
	.type		__unnamed_19,@object
	.size		__unnamed_19,(__unnamed_12 - __unnamed_19)
__unnamed_19:
        /* <DEDUP_REMOVED lines=29> */
	.type		__unnamed_12,@object
	.size		__unnamed_12,(__unnamed_28 - __unnamed_12)
__unnamed_12:
        /* <DEDUP_REMOVED lines=29> */
	.type		__unnamed_28,@object
	.size		__unnamed_28,(__unnamed_36 - __unnamed_28)
__unnamed_28:
        /* <DEDUP_REMOVED lines=29> */
	.type		__unnamed_36,@object
	.size		__unnamed_36,(__unnamed_20 - __unnamed_36)
__unnamed_36:
        /* <DEDUP_REMOVED lines=29> */
	.type		__unnamed_20,@object
	.size		__unnamed_20,(__unnamed_16 - __unnamed_20)
__unnamed_20:
        /* <DEDUP_REMOVED lines=29> */
	.type		__unnamed_16,@object
	.size		__unnamed_16,(__unnamed_32 - __unnamed_16)
__unnamed_16:
        /* <DEDUP_REMOVED lines=29> */
	.type		__unnamed_32,@object
	.size		__unnamed_32,(__unnamed_23 - __unnamed_32)
__unnamed_32:
        /* <DEDUP_REMOVED lines=29> */
	.type		__unnamed_23,@object
	.size		__unnamed_23,(__unnamed_40 - __unnamed_23)
__unnamed_23:
        /* <DEDUP_REMOVED lines=30> */
	.type		__unnamed_40,@object
	.size		__unnamed_40,(__unnamed_24 - __unnamed_40)
__unnamed_40:
        /* <DEDUP_REMOVED lines=30> */
	.type		__unnamed_24,@object
	.size		__unnamed_24,(__unnamed_35 - __unnamed_24)
__unnamed_24:
        /* <DEDUP_REMOVED lines=30> */
	.type		__unnamed_35,@object
	.size		__unnamed_35,(__unnamed_15 - __unnamed_35)
__unnamed_35:
        /* <DEDUP_REMOVED lines=29> */
        /*3f8a*/ 	.byte	0x5d, 0x00
	.type		__unnamed_15,@object
	.size		__unnamed_15,(__unnamed_31 - __unnamed_15)
__unnamed_15:
        /* <DEDUP_REMOVED lines=30> */
	.type		__unnamed_31,@object
	.size		__unnamed_31,(__unnamed_10 - __unnamed_31)
__unnamed_31:
        /* <DEDUP_REMOVED lines=30> */
	.type		__unnamed_10,@object
	.size		__unnamed_10,(__unnamed_26 - __unnamed_10)
__unnamed_10:
        /* <DEDUP_REMOVED lines=30> */
	.type		__unnamed_26,@object
	.size		__unnamed_26,(__unnamed_18 - __unnamed_26)
__unnamed_26:
        /* <DEDUP_REMOVED lines=30> */
	.type		__unnamed_18,@object
	.size		__unnamed_18,(__unnamed_22 - __unnamed_18)
__unnamed_18:
        /* <DEDUP_REMOVED lines=30> */
	.type		__unnamed_22,@object
	.size		__unnamed_22,(.L_21 - __unnamed_22)
__unnamed_22:
        /* <DEDUP_REMOVED lines=29> */
        /*4a76*/ 	.byte	0x26, 0x5d, 0x00
.L_21:


//--------------------- .nv.shared._ZN7cutlass13device_kernelIN5flash11enable_sm90INS1_16FlashAttnFwdSm90INS1_25CollectiveMainloopFwdSm90ILi2EN4cute5tupleIJNS5_1CILi1EEES8_S8_EEENS6_IJNS7_ILi128EEENS7_ILi80EEENS7_ILi256EEEEEELi256ENS_10bfloat16_tEfNS_4arch4Sm90ELb0ELb0ELb1ELb0ELb0ELb0ELb0ELb1ELb1ELb1ELb0ELb0EEENS1_21CollectiveEpilogueFwdINS6_IJSA_SC_SB_EEES9_SE_SG_Li256ELb0ELb1ELb0ELb0EEENS1_29StaticPersistentTileSchedulerILb0EEEEEEEEEvNT_6ParamsE --------------------------
	.section	.nv.shared._ZN7cutlass13device_kernelIN5flash11enable_sm90INS1_16FlashAttnFwdSm90INS1_25CollectiveMainloopFwdSm90ILi2EN4cute5tupleIJNS5_1CILi1EEES8_S8_EEENS6_IJNS7_ILi128EEENS7_ILi80EEENS7_ILi256EEEEEELi256ENS_10bfloat16_tEfNS_4arch4Sm90ELb0ELb0ELb1ELb0ELb0ELb0ELb0ELb1ELb1ELb1ELb0ELb0EEENS1_21CollectiveEpilogueFwdINS6_IJSA_SC_SB_EEES9_SE_SG_Li256ELb0ELb1ELb0ELb0EEENS1_29StaticPersistentTileSchedulerILb0EEEEEEEEEvNT_6ParamsE,"aw",@nobits
	.sectionflags	@""
	.align	16
	.zero		1024


//--------------------- .nv.shared.reserved.0     --------------------------
	.section	.nv.shared.reserved.0,"aw",@nobits
	.weak		__nv_reservedSMEM_offset_0_alias
	.size		__nv_reservedSMEM_offset_0_alias, 0, 0
	.other		__nv_reservedSMEM_offset_0_alias,@"STO_CUDA_RESERVED_SHARED STV_DEFAULT"
__nv_reservedSMEM_offset_0_alias:
	.zero		0


//--------------------- .nv.global                --------------------------
	.section	.nv.global,"aw",@nobits
.nv.global:
	.type		_ZN82_INTERNAL_cf5acbbe_46_flash_fwd_hdimall_bf16_softcap_packgqa_sm90_cu_e763cb1e_37064cute1_E,@object
	.size		_ZN82_INTERNAL_cf5acbbe_46_flash_fwd_hdimall_bf16_softcap_packgqa_sm90_cu_e763cb1e_37064cute1_E,(_ZN82_INTERNAL_cf5acbbe_46_flash_fwd_hdimall_bf16_softcap_packgqa_sm90_cu_e763cb1e_37064cuda3std3__45__cpo6cbeginE - _ZN82_INTERNAL_cf5acbbe_46_flash_fwd_hdimall_bf16_softcap_packgqa_sm90_cu_e763cb1e_37064cute1_E)
_ZN82_INTERNAL_cf5acbbe_46_flash_fwd_hdimall_bf16_softcap_packgqa_sm90_cu_e763cb1e_37064cute1_E:
	.zero		1
	.type		_ZN82_INTERNAL_cf5acbbe_46_flash_fwd_hdimall_bf16_softcap_packgqa_sm90_cu_e763cb1e_37064cuda3std3__45__cpo6cbeginE,@object
	.size		_ZN82_INTERNAL_cf5acbbe_46_flash_fwd_hdimall_bf16_softcap_packgqa_sm90_cu_e763cb1e_37064cuda3std3__45__cpo6cbeginE,(_ZN82_INTERNAL_cf5acbbe_46_flash_fwd_hdimall_bf16_softcap_packgqa_sm90_cu_e763cb1e_37064cuda3std3__48in_placeE - _ZN82_INTERNAL_cf5acbbe_46_flash_fwd_hdimall_bf16_softcap_packgqa_sm90_cu_e763cb1e_37064cuda3std3__45__cpo6cbeginE)
_ZN82_INTERNAL_cf5acbbe_46_flash_fwd_hdimall_bf16_softcap_packgqa_sm90_cu_e763cb1e_37064cuda3std3__45__cpo6cbeginE:
	.zero		1
	.type		_ZN82_INTERNAL_cf5acbbe_46_flash_fwd_hdimall_bf16_softcap_packgqa_sm90_cu_e763cb1e_37064cuda3std3__48in_placeE,@object
	.size		_ZN82_INTERNAL_cf5acbbe_46_flash_fwd_hdimall_bf16_softcap_packgqa_sm90_cu_e763cb1e_37064cuda3std3__48in_placeE,(_ZN82_INTERNAL_cf5acbbe_46_flash_fwd_hdimall_bf16_softcap_packgqa_sm90_cu_e763cb1e_37064cuda3std6ranges3__45__cpo9iter_moveE - _ZN82_INTERNAL_cf5acbbe_46_flash_fwd_hdimall_bf16_softcap_packgqa_sm90_cu_e763cb1e_37064cuda3std3__48in_placeE)
_ZN82_INTERNAL_cf5acbbe_46_flash_fwd_hdimall_bf16_softcap_packgqa_sm90_cu_e763cb1e_37064cuda3std3__48in_placeE:
	.zero		1
	.type		_ZN82_INTERNAL_cf5acbbe_46_flash_fwd_hdimall_bf16_softcap_packgqa_sm90_cu_e763cb1e_37064cuda3std6ranges3__45__cpo9iter_moveE,@object
	.size		_ZN82_INTERNAL_cf5acbbe_46_flash_fwd_hdimall_bf16_softcap_packgqa_sm90_cu_e763cb1e_37064cuda3std6ranges3__45__cpo9iter_moveE,(_ZN82_INTERNAL_cf5acbbe_46_flash_fwd_hdimall_bf16_softcap_packgqa_sm90_cu_e763cb1e_37064cuda3std3__45__cpo5beginE - _ZN82_INTERNAL_cf5acbbe_46_flash_fwd_hdimall_bf16_softcap_packgqa_sm90_cu_e763cb1e_37064cuda3std6ranges3__45__cpo9iter_moveE)
_ZN82_INTERNAL_cf5acbbe_46_flash_fwd_hdimall_bf16_softcap_packgqa_sm90_cu_e763cb1e_37064cuda3std6ranges3__45__cpo9iter_moveE:
	.zero		1
	.type		_ZN82_INTERNAL_cf5acbbe_46_flash_fwd_hdimall_bf16_softcap_packgqa_sm90_cu_e763cb1e_37064cuda3std3__45__cpo5beginE,@object
	.size		_ZN82_INTERNAL_cf5acbbe_46_flash_fwd_hdimall_bf16_softcap_packgqa_sm90_cu_e763cb1e_37064cuda3std3__45__cpo5beginE,(_ZN82_INTERNAL_cf5acbbe_46_flash_fwd_hdimall_bf16_softcap_packgqa_sm90_cu_e763cb1e_37064cuda3std3__484_GLOBAL__N__cf5acbbe_46_flash_fwd_hdimall_bf16_softcap_packgqa_sm90_cu_e763cb1e_37066ignoreE - _ZN82_INTERNAL_cf5acbbe_46_flash_fwd_hdimall_bf16_softcap_packgqa_sm90_cu_e763cb1e_37064cuda3std3__45__cpo5beginE)
_ZN82_INTERNAL_cf5acbbe_46_flash_fwd_hdimall_bf16_softcap_packgqa_sm90_cu_e763cb1e_37064cuda3std3__45__cpo5beginE:
	.zero		1
	.type		_ZN82_INTERNAL_cf5acbbe_46_flash_fwd_hdimall_bf16_softcap_packgqa_sm90_cu_e763cb1e_37064cuda3std3__484_GLOBAL__N__cf5acbbe_46_flash_fwd_hdimall_bf16_softcap_packgqa_sm90_cu_e763cb1e_37066ignoreE,@object
	.size		_ZN82_INTERNAL_cf5acbbe_46_flash_fwd_hdimall_bf16_softcap_packgqa_sm90_cu_e763cb1e_37064cuda3std3__484_GLOBAL__N__cf5acbbe_46_flash_fwd_hdimall_bf16_softcap_packgqa_sm90_cu_e763cb1e_37066ignoreE,(_ZN82_INTERNAL_cf5acbbe_46_flash_fwd_hdimall_bf16_softcap_packgqa_sm90_cu_e763cb1e_37064cute7productE - _ZN82_INTERNAL_cf5acbbe_46_flash_fwd_hdimall_bf16_softcap_packgqa_sm90_cu_e763cb1e_37064cuda3std3__484_GLOBAL__N__cf5acbbe_46_flash_fwd_hdimall_bf16_softcap_packgqa_sm90_cu_e763cb1e_37066ignoreE)
_ZN82_INTERNAL_cf5acbbe_46_flash_fwd_hdimall_bf16_softcap_packgqa_sm90_cu_e763cb1e_37064cuda3std3__484_GLOBAL__N__cf5acbbe_46_flash_fwd_hdimall_bf16_softcap_packgqa_sm90_cu_e763cb1e_37066ignoreE:
	.zero		1
	.type		_ZN82_INTERNAL_cf5acbbe_46_flash_fwd_hdimall_bf16_softcap_packgqa_sm90_cu_e763cb1e_37064cute7productE,@object
	.size		_ZN82_INTERNAL_cf5acbbe_46_flash_fwd_hdimall_bf16_softcap_packgqa_sm90_cu_e763cb1e_37064cute7productE,(_ZN82_INTERNAL_cf5acbbe_46_flash_fwd_hdimall_bf16_softcap_packgqa_sm90_cu_e763cb1e_37064cuda3std3__45__cpo3endE - _ZN82_INTERNAL_cf5acbbe_46_flash_fwd_hdimall_bf16_softcap_packgqa_sm90_cu_e763cb1e_37064cute7productE)
_ZN82_INTERNAL_cf5acbbe_46_flash_fwd_hdimall_bf16_softcap_packgqa_sm90_cu_e763cb1e_37064cute7productE:
	.zero		1
	.type		_ZN82_INTERNAL_cf5acbbe_46_flash_fwd_hdimall_bf16_softcap_packgqa_sm90_cu_e763cb1e_37064cuda3std3__45__cpo3endE,@object
	.size		_ZN82_INTERNAL_cf5acbbe_46_flash_fwd_hdimall_bf16_softcap_packgqa_sm90_cu_e763cb1e_37064cuda3std3__45__cpo3endE,(_ZN82_INTERNAL_cf5acbbe_46_flash_fwd_hdimall_bf16_softcap_packgqa_sm90_cu_e763cb1e_37064cuda3std3__419piecewise_constructE - _ZN82_INTERNAL_cf5acbbe_46_flash_fwd_hdimall_bf16_softcap_packgqa_sm90_cu_e763cb1e_37064cuda3std3__45__cpo3endE)
_ZN82_INTERNAL_cf5acbbe_46_flash_fwd_hdimall_bf16_softcap_packgqa_sm90_cu_e763cb1e_37064cuda3std3__45__cpo3endE:
	.zero		1
	.type		_ZN82_INTERNAL_cf5acbbe_46_flash_fwd_hdimall_bf16_softcap_packgqa_sm90_cu_e763cb1e_37064cuda3std3__419piecewise_constructE,@object
	.size		_ZN82_INTERNAL_cf5acbbe_46_flash_fwd_hdimall_bf16_softcap_packgqa_sm90_cu_e763cb1e_37064cuda3std3__419piecewise_constructE,(_ZN82_INTERNAL_cf5acbbe_46_flash_fwd_hdimall_bf16_softcap_packgqa_sm90_cu_e763cb1e_37064cuda3std3__45__cpo4cendE - _ZN82_INTERNAL_cf5acbbe_46_flash_fwd_hdimall_bf16_softcap_packgqa_sm90_cu_e763cb1e_37064cuda3std3__419piecewise_constructE)
_ZN82_INTERNAL_cf5acbbe_46_flash_fwd_hdimall_bf16_softcap_packgqa_sm90_cu_e763cb1e_37064cuda3std3__419piecewise_constructE:
	.zero		1
	.type		_ZN82_INTERNAL_cf5acbbe_46_flash_fwd_hdimall_bf16_softcap_packgqa_sm90_cu_e763cb1e_37064cuda3std3__45__cpo4cendE,@object
	.size		_ZN82_INTERNAL_cf5acbbe_46_flash_fwd_hdimall_bf16_softcap_packgqa_sm90_cu_e763cb1e_37064cuda3std3__45__cpo4cendE,(_ZN82_INTERNAL_cf5acbbe_46_flash_fwd_hdimall_bf16_softcap_packgqa_sm90_cu_e763cb1e_37064cuda3std6ranges3__45__cpo4swapE - _ZN82_INTERNAL_cf5acbbe_46_flash_fwd_hdimall_bf16_softcap_packgqa_sm90_cu_e763cb1e_37064cuda3std3__45__cpo4cendE)
_ZN82_INTERNAL_cf5acbbe_46_flash_fwd_hdimall_bf16_softcap_packgqa_sm90_cu_e763cb1e_37064cuda3std3__45__cpo4cendE:
	.zero		1
	.type		_ZN82_INTERNAL_cf5acbbe_46_flash_fwd_hdimall_bf16_softcap_packgqa_sm90_cu_e763cb1e_37064cuda3std6ranges3__45__cpo4swapE,@object
	.size		_ZN82_INTERNAL_cf5acbbe_46_flash_fwd_hdimall_bf16_softcap_packgqa_sm90_cu_e763cb1e_37064cuda3std6ranges3__45__cpo4swapE,(.L_50 - _ZN82_INTERNAL_cf5acbbe_46_flash_fwd_hdimall_bf16_softcap_packgqa_sm90_cu_e763cb1e_37064cuda3std6ranges3__45__cpo4swapE)
_ZN82_INTERNAL_cf5acbbe_46_flash_fwd_hdimall_bf16_softcap_packgqa_sm90_cu_e763cb1e_37064cuda3std6ranges3__45__cpo4swapE:
	.zero		1
.L_50:


//--------------------- .nv.shared._ZN7cutlass13device_kernelIN5flash11enable_sm90INS1_16FlashAttnFwdSm90INS1_25CollectiveMainloopFwdSm90ILi2EN4cute5tupleIJNS5_1CILi2EEENS7_ILi1EEES9_EEENS6_IJNS7_ILi128EEENS7_ILi80EEENS7_ILi256EEEEEELi256ENS_10bfloat16_tEfNS_4arch4Sm90ELb0ELb0ELb1ELb0ELb0ELb0ELb0ELb1ELb1ELb1ELb0ELb0EEENS1_21CollectiveEpilogueFwdINS6_IJSB_SD_SC_EEESA_SF_SH_Li256ELb0ELb1ELb0ELb0EEENS1_29StaticPersistentTileSchedulerILb0EEEEEEEEEvNT_6ParamsE --------------------------
	.section	.nv.shared._ZN7cutlass13device_kernelIN5flash11enable_sm90INS1_16FlashAttnFwdSm90INS1_25CollectiveMainloopFwdSm90ILi2EN4cute5tupleIJNS5_1CILi2EEENS7_ILi1EEES9_EEENS6_IJNS7_ILi128EEENS7_ILi80EEENS7_ILi256EEEEEELi256ENS_10bfloat16_tEfNS_4arch4Sm90ELb0ELb0ELb1ELb0ELb0ELb0ELb0ELb1ELb1ELb1ELb0ELb0EEENS1_21CollectiveEpilogueFwdINS6_IJSB_SD_SC_EEESA_SF_SH_Li256ELb0ELb1ELb0ELb0EEENS1_29StaticPersistentTileSchedulerILb0EEEEEEEEEvNT_6ParamsE,"aw",@nobits
	.sectionflags	@""
	.align	16
	.zero		1024


//--------------------- .nv.shared._ZN7cutlass13device_kernelIN5flash11enable_sm90INS1_16FlashAttnFwdSm90INS1_25CollectiveMainloopFwdSm90ILi2EN4cute5tupleIJNS5_1CILi1EEES8_S8_EEENS6_IJNS7_ILi128EEENS7_ILi80EEENS7_ILi256EEEEEELi256ENS_10bfloat16_tEfNS_4arch4Sm90ELb0ELb0ELb1ELb1ELb0ELb0ELb0ELb1ELb1ELb1ELb0ELb0EEENS1_21CollectiveEpilogueFwdINS6_IJSA_SC_SB_EEES9_SE_SG_Li256ELb1ELb1ELb0ELb0EEENS1_36VarlenDynamicPersistentTileSchedulerILi128ELi80ELi256ELi128ELb0ELb1ELb1ELb0ELb1ELb1EEEEEEEEEvNT_6ParamsE --------------------------
	.section	.nv.shared._ZN7cutlass13device_kernelIN5flash11enable_sm90INS1_16FlashAttnFwdSm90INS1_25CollectiveMainloopFwdSm90ILi2EN4cute5tupleIJNS5_1CILi1EEES8_S8_EEENS6_IJNS7_ILi128EEENS7_ILi80EEENS7_ILi256EEEEEELi256ENS_10bfloat16_tEfNS_4arch4Sm90ELb0ELb0ELb1ELb1ELb0ELb0ELb0ELb1ELb1ELb1ELb0ELb0EEENS1_21CollectiveEpilogueFwdINS6_IJSA_SC_SB_EEES9_SE_SG_Li256ELb1ELb1ELb0ELb0EEENS1_36VarlenDynamicPersistentTileSchedulerILi128ELi80ELi256ELi128ELb0ELb1ELb1ELb0ELb1ELb1EEEEEEEEEvNT_6ParamsE,"aw",@nobits
	.sectionflags	@""
	.align	16
	.zero		1024


//--------------------- .nv.shared._ZN7cutlass13device_kernelIN5flash11enable_sm90INS1_16FlashAttnFwdSm90INS1_25CollectiveMainloopFwdSm90ILi2EN4cute5tupleIJNS5_1CILi1EEES8_S8_EEENS6_IJNS7_ILi128EEENS7_ILi80EEENS7_ILi256EEEEEELi256ENS_10bfloat16_tEfNS_4arch4Sm90ELb0ELb0ELb1ELb1ELb0ELb1ELb0ELb1ELb1ELb1ELb0ELb0EEENS1_21CollectiveEpilogueFwdINS6_IJSA_SC_SB_EEES9_SE_SG_Li256ELb1ELb1ELb0ELb0EEENS1_36VarlenDynamicPersistentTileSchedulerILi128ELi80ELi256ELi128ELb0ELb1ELb1ELb0ELb1ELb1EEEEEEEEEvNT_6ParamsE --------------------------
	.section	.nv.shared._ZN7cutlass13device_kernelIN5flash11enable_sm90INS1_16FlashAttnFwdSm90INS1_25CollectiveMainloopFwdSm90ILi2EN4cute5tupleIJNS5_1CILi1EEES8_S8_EEENS6_IJNS7_ILi128EEENS7_ILi80EEENS7_ILi256EEEEEELi256ENS_10bfloat16_tEfNS_4arch4Sm90ELb0ELb0ELb1ELb1ELb0ELb1ELb0ELb1ELb1ELb1ELb0ELb0EEENS1_21CollectiveEpilogueFwdINS6_IJSA_SC_SB_EEES9_SE_SG_Li256ELb1ELb1ELb0ELb0EEENS1_36VarlenDynamicPersistentTileSchedulerILi128ELi80ELi256ELi128ELb0ELb1ELb1ELb0ELb1ELb1EEEEEEEEEvNT_6ParamsE,"aw",@nobits
	.sectionflags	@""
	.align	16
	.zero		1024


//--------------------- .nv.shared._ZN7cutlass13device_kernelIN5flash11enable_sm90INS1_16FlashAttnFwdSm90INS1_25CollectiveMainloopFwdSm90ILi2EN4cute5tupleIJNS5_1CILi1EEES8_S8_EEENS6_IJNS7_ILi128EEENS7_ILi64EEENS7_ILi256EEEEEELi256ENS_10bfloat16_tEfNS_4arch4Sm90ELb0ELb1ELb1ELb0ELb0ELb0ELb0ELb1ELb1ELb1ELb0ELb0EEENS1_21CollectiveEpilogueFwdINS6_IJSA_SC_SB_EEES9_SE_SG_Li256ELb0ELb1ELb0ELb0EEENS1_30DynamicPersistentTileSchedulerILi256ELi128ELb0ELb1ELb1EEEEEEEEEvNT_6ParamsE --------------------------
	.section	.nv.shared._ZN7cutlass13device_kernelIN5flash11enable_sm90INS1_16FlashAttnFwdSm90INS1_25CollectiveMainloopFwdSm90ILi2EN4cute5tupleIJNS5_1CILi1EEES8_S8_EEENS6_IJNS7_ILi128EEENS7_ILi64EEENS7_ILi256EEEEEELi256ENS_10bfloat16_tEfNS_4arch4Sm90ELb0ELb1ELb1ELb0ELb0ELb0ELb0ELb1ELb1ELb1ELb0ELb0EEENS1_21CollectiveEpilogueFwdINS6_IJSA_SC_SB_EEES9_SE_SG_Li256ELb0ELb1ELb0ELb0EEENS1_30DynamicPersistentTileSchedulerILi256ELi128ELb0ELb1ELb1EEEEEEEEEvNT_6ParamsE,"aw",@nobits
	.sectionflags	@""
	.align	16
	.zero		1024


//--------------------- .nv.shared._ZN7cutlass13device_kernelIN5flash11enable_sm90INS1_16FlashAttnFwdSm90INS1_25CollectiveMainloopFwdSm90ILi2EN4cute5tupleIJNS5_1CILi1EEES8_S8_EEENS6_IJNS7_ILi128EEENS7_ILi64EEENS7_ILi256EEEEEELi256ENS_10bfloat16_tEfNS_4arch4Sm90ELb0ELb1ELb1ELb1ELb0ELb0ELb0ELb1ELb1ELb1ELb0ELb0EEENS1_21CollectiveEpilogueFwdINS6_IJSA_SC_SB_EEES9_SE_SG_Li256ELb1ELb1ELb0ELb0EEENS1_36VarlenDynamicPersistentTileSchedulerILi128ELi64ELi256ELi128ELb0ELb1ELb1ELb1ELb0ELb1EEEEEEEEEvNT_6ParamsE --------------------------
	.section	.nv.shared._ZN7cutlass13device_kernelIN5flash11enable_sm90INS1_16FlashAttnFwdSm90INS1_25CollectiveMainloopFwdSm90ILi2EN4cute5tupleIJNS5_1CILi1EEES8_S8_EEENS6_IJNS7_ILi128EEENS7_ILi64EEENS7_ILi256EEEEEELi256ENS_10bfloat16_tEfNS_4arch4Sm90ELb0ELb1ELb1ELb1ELb0ELb0ELb0ELb1ELb1ELb1ELb0ELb0EEENS1_21CollectiveEpilogueFwdINS6_IJSA_SC_SB_EEES9_SE_SG_Li256ELb1ELb1ELb0ELb0EEENS1_36VarlenDynamicPersistentTileSchedulerILi128ELi64ELi256ELi128ELb0ELb1ELb1ELb1ELb0ELb1EEEEEEEEEvNT_6ParamsE,"aw",@nobits
	.sectionflags	@""
	.align	16
	.zero		1024


//--------------------- .nv.shared._ZN7cutlass13device_kernelIN5flash11enable_sm90INS1_16FlashAttnFwdSm90INS1_25CollectiveMainloopFwdSm90ILi2EN4cute5tupleIJNS5_1CILi1EEES8_S8_EEENS6_IJNS7_ILi128EEENS7_ILi64EEENS7_ILi256EEEEEELi256ENS_10bfloat16_tEfNS_4arch4Sm90ELb0ELb1ELb1ELb1ELb0ELb1ELb0ELb1ELb1ELb1ELb0ELb0EEENS1_21CollectiveEpilogueFwdINS6_IJSA_SC_SB_EEES9_SE_SG_Li256ELb1ELb1ELb0ELb0EEENS1_36VarlenDynamicPersistentTileSchedulerILi128ELi64ELi256ELi128ELb0ELb1ELb1ELb1ELb0ELb1EEEEEEEEEvNT_6ParamsE --------------------------
	.section	.nv.shared._ZN7cutlass13device_kernelIN5flash11enable_sm90INS1_16FlashAttnFwdSm90INS1_25CollectiveMainloopFwdSm90ILi2EN4cute5tupleIJNS5_1CILi1EEES8_S8_EEENS6_IJNS7_ILi128EEENS7_ILi64EEENS7_ILi256EEEEEELi256ENS_10bfloat16_tEfNS_4arch4Sm90ELb0ELb1ELb1ELb1ELb0ELb1ELb0ELb1ELb1ELb1ELb0ELb0EEENS1_21CollectiveEpilogueFwdINS6_IJSA_SC_SB_EEES9_SE_SG_Li256ELb1ELb1ELb0ELb0EEENS1_36VarlenDynamicPersistentTileSchedulerILi128ELi64ELi256ELi128ELb0ELb1ELb1ELb1ELb0ELb1EEEEEEEEEvNT_6ParamsE,"aw",@nobits
	.sectionflags	@""
	.align	16
	.zero		1024


//--------------------- .nv.shared._ZN7cutlass13device_kernelIN5flash11enable_sm90INS1_16FlashAttnFwdSm90INS1_25CollectiveMainloopFwdSm90ILi2EN4cute5tupleIJNS5_1CILi1EEES8_S8_EEENS6_IJNS7_ILi128EEENS7_ILi80EEENS7_ILi256EEEEEELi256ENS_10bfloat16_tEfNS_4arch4Sm90ELb1ELb0ELb1ELb0ELb0ELb0ELb0ELb1ELb1ELb1ELb0ELb0EEENS1_21CollectiveEpilogueFwdINS6_IJSA_SC_SB_EEES9_SE_SG_Li256ELb0ELb1ELb0ELb0EEENS1_30DynamicPersistentTileSchedulerILi256ELi128ELb0ELb1ELb1EEEEEEEEEvNT_6ParamsE --------------------------
	.section	.nv.shared._ZN7cutlass13device_kernelIN5flash11enable_sm90INS1_16FlashAttnFwdSm90INS1_25CollectiveMainloopFwdSm90ILi2EN4cute5tupleIJNS5_1CILi1EEES8_S8_EEENS6_IJNS7_ILi128EEENS7_ILi80EEENS7_ILi256EEEEEELi256ENS_10bfloat16_tEfNS_4arch4Sm90ELb1ELb0ELb1ELb0ELb0ELb0ELb0ELb1ELb1ELb1ELb0ELb0EEENS1_21CollectiveEpilogueFwdINS6_IJSA_SC_SB_EEES9_SE_SG_Li256ELb0ELb1ELb0ELb0EEENS1_30DynamicPersistentTileSchedulerILi256ELi128ELb0ELb1ELb1EEEEEEEEEvNT_6ParamsE,"aw",@nobits
	.sectionflags	@""
	.align	16
	.zero		1024


//--------------------- .nv.shared._ZN7cutlass13device_kernelIN5flash11enable_sm90INS1_16FlashAttnFwdSm90INS1_25CollectiveMainloopFwdSm90ILi2EN4cute5tupleIJNS5_1CILi1EEES8_S8_EEENS6_IJNS7_ILi128EEENS7_ILi80EEENS7_ILi256EEEEEELi256ENS_10bfloat16_tEfNS_4arch4Sm90ELb1ELb0ELb1ELb1ELb0ELb0ELb0ELb1ELb1ELb1ELb0ELb0EEENS1_21CollectiveEpilogueFwdINS6_IJSA_SC_SB_EEES9_SE_SG_Li256ELb1ELb1ELb0ELb0EEENS1_36VarlenDynamicPersistentTileSchedulerILi128ELi80ELi256ELi128ELb0ELb1ELb1ELb1ELb1ELb1EEEEEEEEEvNT_6ParamsE --------------------------
	.section	.nv.shared._ZN7cutlass13device_kernelIN5flash11enable_sm90INS1_16FlashAttnFwdSm90INS1_25CollectiveMainloopFwdSm90ILi2EN4cute5tupleIJNS5_1CILi1EEES8_S8_EEENS6_IJNS7_ILi128EEENS7_ILi80EEENS7_ILi256EEEEEELi256ENS_10bfloat16_tEfNS_4arch4Sm90ELb1ELb0ELb1ELb1ELb0ELb0ELb0ELb1ELb1ELb1ELb0ELb0EEENS1_21CollectiveEpilogueFwdINS6_IJSA_SC_SB_EEES9_SE_SG_Li256ELb1ELb1ELb0ELb0EEENS1_36VarlenDynamicPersistentTileSchedulerILi128ELi80ELi256ELi128ELb0ELb1ELb1ELb1ELb1ELb1EEEEEEEEEvNT_6ParamsE,"aw",@nobits
	.sectionflags	@""
	.align	16
	.zero		1024


//--------------------- .nv.shared._ZN7cutlass13device_kernelIN5flash11enable_sm90INS1_16FlashAttnFwdSm90INS1_25CollectiveMainloopFwdSm90ILi2EN4cute5tupleIJNS5_1CILi1EEES8_S8_EEENS6_IJNS7_ILi128EEENS7_ILi80EEENS7_ILi256EEEEEELi256ENS_10bfloat16_tEfNS_4arch4Sm90ELb1ELb0ELb1ELb1ELb0ELb1ELb0ELb1ELb1ELb1ELb0ELb0EEENS1_21CollectiveEpilogueFwdINS6_IJSA_SC_SB_EEES9_SE_SG_Li256ELb1ELb1ELb0ELb0EEENS1_36VarlenDynamicPersistentTileSchedulerILi128ELi80ELi256ELi128ELb0ELb1ELb1ELb1ELb1ELb1EEEEEEEEEvNT_6ParamsE --------------------------
	.section	.nv.shared._ZN7cutlass13device_kernelIN5flash11enable_sm90INS1_16FlashAttnFwdSm90INS1_25CollectiveMainloopFwdSm90ILi2EN4cute5tupleIJNS5_1CILi1EEES8_S8_EEENS6_IJNS7_ILi128EEENS7_ILi80EEENS7_ILi256EEEEEELi256ENS_10bfloat16_tEfNS_4arch4Sm90ELb1ELb0ELb1ELb1ELb0ELb1ELb0ELb1ELb1ELb1ELb0ELb0EEENS1_21CollectiveEpilogueFwdINS6_IJSA_SC_SB_EEES9_SE_SG_Li256ELb1ELb1ELb0ELb0EEENS1_36VarlenDynamicPersistentTileSchedulerILi128ELi80ELi256ELi128ELb0ELb1ELb1ELb1ELb1ELb1EEEEEEEEEvNT_6ParamsE,"aw",@nobits
	.sectionflags	@""
	.align	16
	.zero		1024


//--------------------- .nv.shared._ZN7cutlass13device_kernelIN5flash11enable_sm90INS1_16FlashAttnFwdSm90INS1_25CollectiveMainloopFwdSm90ILi2EN4cute5tupleIJNS5_1CILi1EEES8_S8_EEENS6_IJNS7_ILi128EEENS7_ILi112EEENS7_ILi192EEEEEELi192ENS_10bfloat16_tEfNS_4arch4Sm90ELb0ELb0ELb1ELb0ELb0ELb0ELb0ELb1ELb1ELb1ELb0ELb0EEENS1_21CollectiveEpilogueFwdINS6_IJSA_SC_SB_EEES9_SE_SG_Li256ELb0ELb1ELb0ELb0EEENS1_29StaticPersistentTileSchedulerILb0EEEEEEEEEvNT_6ParamsE --------------------------
	.section	.nv.shared._ZN7cutlass13device_kernelIN5flash11enable_sm90INS1_16FlashAttnFwdSm90INS1_25CollectiveMainloopFwdSm90ILi2EN4cute5tupleIJNS5_1CILi1EEES8_S8_EEENS6_IJNS7_ILi128EEENS7_ILi112EEENS7_ILi192EEEEEELi192ENS_10bfloat16_tEfNS_4arch4Sm90ELb0ELb0ELb1ELb0ELb0ELb0ELb0ELb1ELb1ELb1ELb0ELb0EEENS1_21CollectiveEpilogueFwdINS6_IJSA_SC_SB_EEES9_SE_SG_Li256ELb0ELb1ELb0ELb0EEENS1_29StaticPersistentTileSchedulerILb0EEEEEEEEEvNT_6ParamsE,"aw",@nobits
	.sectionflags	@""
	.align	16
	.zero		1024


//--------------------- .nv.shared._ZN7cutlass13device_kernelIN5flash11enable_sm90INS1_16FlashAttnFwdSm90INS1_25CollectiveMainloopFwdSm90ILi2EN4cute5tupleIJNS5_1CILi2EEENS7_ILi1EEES9_EEENS6_IJNS7_ILi128EEENS7_ILi112EEENS7_ILi192EEEEEELi192ENS_10bfloat16_tEfNS_4arch4Sm90ELb0ELb0ELb1ELb0ELb0ELb0ELb0ELb1ELb1ELb1ELb0ELb0EEENS1_21CollectiveEpilogueFwdINS6_IJSB_SD_SC_EEESA_SF_SH_Li256ELb0ELb1ELb0ELb0EEENS1_29StaticPersistentTileSchedulerILb0EEEEEEEEEvNT_6ParamsE --------------------------
	.section	.nv.shared._ZN7cutlass13device_kernelIN5flash11enable_sm90INS1_16FlashAttnFwdSm90INS1_25CollectiveMainloopFwdSm90ILi2EN4cute5tupleIJNS5_1CILi2EEENS7_ILi1EEES9_EEENS6_IJNS7_ILi128EEENS7_ILi112EEENS7_ILi192EEEEEELi192ENS_10bfloat16_tEfNS_4arch4Sm90ELb0ELb0ELb1ELb0ELb0ELb0ELb0ELb1ELb1ELb1ELb0ELb0EEENS1_21CollectiveEpilogueFwdINS6_IJSB_SD_SC_EEESA_SF_SH_Li256ELb0ELb1ELb0ELb0EEENS1_29StaticPersistentTileSchedulerILb0EEEEEEEEEvNT_6ParamsE,"aw",@nobits
	.sectionflags	@""
	.align	16
	.zero		1024


//--------------------- .nv.shared._ZN7cutlass13device_kernelIN5flash11enable_sm90INS1_16FlashAttnFwdSm90INS1_25CollectiveMainloopFwdSm90ILi2EN4cute5tupleIJNS5_1CILi1EEES8_S8_EEENS6_IJNS7_ILi128EEENS7_ILi112EEENS7_ILi192EEEEEELi192ENS_10bfloat16_tEfNS_4arch4Sm90ELb0ELb0ELb1ELb1ELb0ELb0ELb0ELb1ELb1ELb1ELb0ELb0EEENS1_21CollectiveEpilogueFwdINS6_IJSA_SC_SB_EEES9_SE_SG_Li256ELb1ELb1ELb0ELb0EEENS1_36VarlenDynamicPersistentTileSchedulerILi128ELi112ELi256ELi128ELb0ELb1ELb1ELb0ELb1ELb1EEEEEEEEEvNT_6ParamsE --------------------------
	.section	.nv.shared._ZN7cutlass13device_kernelIN5flash11enable_sm90INS1_16FlashAttnFwdSm90INS1_25CollectiveMainloopFwdSm90ILi2EN4cute5tupleIJNS5_1CILi1EEES8_S8_EEENS6_IJNS7_ILi128EEENS7_ILi112EEENS7_ILi192EEEEEELi192ENS_10bfloat16_tEfNS_4arch4Sm90ELb0ELb0ELb1ELb1ELb0ELb0ELb0ELb1ELb1ELb1ELb0ELb0EEENS1_21CollectiveEpilogueFwdINS6_IJSA_SC_SB_EEES9_SE_SG_Li256ELb1ELb1ELb0ELb0EEENS1_36VarlenDynamicPersistentTileSchedulerILi128ELi112ELi256ELi128ELb0ELb1ELb1ELb0ELb1ELb1EEEEEEEEEvNT_6ParamsE,"aw",@nobits
	.sectionflags	@""
	.align	16
	.zero		1024


//--------------------- .nv.shared._ZN7cutlass13device_kernelIN5flash11enable_sm90INS1_16FlashAttnFwdSm90INS1_25CollectiveMainloopFwdSm90ILi2EN4cute5tupleIJNS5_1CILi1EEES8_S8_EEENS6_IJNS7_ILi128EEENS7_ILi112EEENS7_ILi192EEEEEELi192ENS_10bfloat16_tEfNS_4arch4Sm90ELb0ELb0ELb1ELb1ELb0ELb1ELb0ELb1ELb1ELb1ELb0ELb0EEENS1_21CollectiveEpilogueFwdINS6_IJSA_SC_SB_EEES9_SE_SG_Li256ELb1ELb1ELb0ELb0EEENS1_36VarlenDynamicPersistentTileSchedulerILi128ELi112ELi256ELi128ELb0ELb1ELb1ELb0ELb1ELb1EEEEEEEEEvNT_6ParamsE --------------------------
	.section	.nv.shared._ZN7cutlass13device_kernelIN5flash11enable_sm90INS1_16FlashAttnFwdSm90INS1_25CollectiveMainloopFwdSm90ILi2EN4cute5tupleIJNS5_1CILi1EEES8_S8_EEENS6_IJNS7_ILi128EEENS7_ILi112EEENS7_ILi192EEEEEELi192ENS_10bfloat16_tEfNS_4arch4Sm90ELb0ELb0ELb1ELb1ELb0ELb1ELb0ELb1ELb1ELb1ELb0ELb0EEENS1_21CollectiveEpilogueFwdINS6_IJSA_SC_SB_EEES9_SE_SG_Li256ELb1ELb1ELb0ELb0EEENS1_36VarlenDynamicPersistentTileSchedulerILi128ELi112ELi256ELi128ELb0ELb1ELb1ELb0ELb1ELb1EEEEEEEEEvNT_6ParamsE,"aw",@nobits
	.sectionflags	@""
	.align	16
	.zero		1024


//--------------------- .nv.shared._ZN7cutlass13device_kernelIN5flash11enable_sm90INS1_16FlashAttnFwdSm90INS1_25CollectiveMainloopFwdSm90ILi2EN4cute5tupleIJNS5_1CILi1EEES8_S8_EEENS6_IJNS7_ILi128EEENS7_ILi96EEENS7_ILi192EEEEEELi192ENS_10bfloat16_tEfNS_4arch4Sm90ELb0ELb1ELb1ELb0ELb0ELb0ELb0ELb1ELb1ELb1ELb0ELb0EEENS1_21CollectiveEpilogueFwdINS6_IJSA_SC_SB_EEES9_SE_SG_Li256ELb0ELb1ELb0ELb0EEENS1_30DynamicPersistentTileSchedulerILi256ELi128ELb0ELb1ELb1EEEEEEEEEvNT_6ParamsE --------------------------
	.section	.nv.shared._ZN7cutlass13device_kernelIN5flash11enable_sm90INS1_16FlashAttnFwdSm90INS1_25CollectiveMainloopFwdSm90ILi2EN4cute5tupleIJNS5_1CILi1EEES8_S8_EEENS6_IJNS7_ILi128EEENS7_ILi96EEENS7_ILi192EEEEEELi192ENS_10bfloat16_tEfNS_4arch4Sm90ELb0ELb1ELb1ELb0ELb0ELb0ELb0ELb1ELb1ELb1ELb0ELb0EEENS1_21CollectiveEpilogueFwdINS6_IJSA_SC_SB_EEES9_SE_SG_Li256ELb0ELb1ELb0ELb0EEENS1_30DynamicPersistentTileSchedulerILi256ELi128ELb0ELb1ELb1EEEEEEEEEvNT_6ParamsE,"aw",@nobits
	.sectionflags	@""
	.align	16
	.zero		1024


//--------------------- .nv.shared._ZN7cutlass13device_kernelIN5flash11enable_sm90INS1_16FlashAttnFwdSm90INS1_25CollectiveMainloopFwdSm90ILi2EN4cute5tupleIJNS5_1CILi1EEES8_S8_EEENS6_IJNS7_ILi128EEENS7_ILi96EEENS7_ILi192EEEEEELi192ENS_10bfloat16_tEfNS_4arch4Sm90ELb0ELb1ELb1ELb1ELb0ELb0ELb0ELb1ELb1ELb1ELb0ELb0EEENS1_21CollectiveEpilogueFwdINS6_IJSA_SC_SB_EEES9_SE_SG_Li256ELb1ELb1ELb0ELb0EEENS1_36VarlenDynamicPersistentTileSchedulerILi128ELi96ELi256ELi128ELb0ELb1ELb1ELb1ELb0ELb1EEEEEEEEEvNT_6ParamsE --------------------------
	.section	.nv.shared._ZN7cutlass13device_kernelIN5flash11enable_sm90INS1_16FlashAttnFwdSm90INS1_25CollectiveMainloopFwdSm90ILi2EN4cute5tupleIJNS5_1CILi1EEES8_S8_EEENS6_IJNS7_ILi128EEENS7_ILi96EEENS7_ILi192EEEEEELi192ENS_10bfloat16_tEfNS_4arch4Sm90ELb0ELb1ELb1ELb1ELb0ELb0ELb0ELb1ELb1ELb1ELb0ELb0EEENS1_21CollectiveEpilogueFwdINS6_IJSA_SC_SB_EEES9_SE_SG_Li256ELb1ELb1ELb0ELb0EEENS1_36VarlenDynamicPersistentTileSchedulerILi128ELi96ELi256ELi128ELb0ELb1ELb1ELb1ELb0ELb1EEEEEEEEEvNT_6ParamsE,"aw",@nobits
	.sectionflags	@""
	.align	16
	.zero		1024


//--------------------- .nv.shared._ZN7cutlass13device_kernelIN5flash11enable_sm90INS1_16FlashAttnFwdSm90INS1_25CollectiveMainloopFwdSm90ILi2EN4cute5tupleIJNS5_1CILi1EEES8_S8_EEENS6_IJNS7_ILi128EEENS7_ILi96EEENS7_ILi192EEEEEELi192ENS_10bfloat16_tEfNS_4arch4Sm90ELb0ELb1ELb1ELb1ELb0ELb1ELb0ELb1ELb1ELb1ELb0ELb0EEENS1_21CollectiveEpilogueFwdINS6_IJSA_SC_SB_EEES9_SE_SG_Li256ELb1ELb1ELb0ELb0EEENS1_36VarlenDynamicPersistentTileSchedulerILi128ELi96ELi256ELi128ELb0ELb1ELb1ELb1ELb0ELb1EEEEEEEEEvNT_6ParamsE --------------------------
	.section	.nv.shared._ZN7cutlass13device_kernelIN5flash11enable_sm90INS1_16FlashAttnFwdSm90INS1_25CollectiveMainloopFwdSm90ILi2EN4cute5tupleIJNS5_1CILi1EEES8_S8_EEENS6_IJNS7_ILi128EEENS7_ILi96EEENS7_ILi192EEEEEELi192ENS_10bfloat16_tEfNS_4arch4Sm90ELb0ELb1ELb1ELb1ELb0ELb1ELb0ELb1ELb1ELb1ELb0ELb0EEENS1_21CollectiveEpilogueFwdINS6_IJSA_SC_SB_EEES9_SE_SG_Li256ELb1ELb1ELb0ELb0EEENS1_36VarlenDynamicPersistentTileSchedulerILi128ELi96ELi256ELi128ELb0ELb1ELb1ELb1ELb0ELb1EEEEEEEEEvNT_6ParamsE,"aw",@nobits
	.sectionflags	@""
	.align	16
	.zero		1024


//--------------------- .nv.shared._ZN7cutlass13device_kernelIN5flash11enable_sm90INS1_16FlashAttnFwdSm90INS1_25CollectiveMainloopFwdSm90ILi2EN4cute5tupleIJNS5_1CILi1EEES8_S8_EEENS6_IJNS7_ILi128EEENS7_ILi112EEENS7_ILi192EEEEEELi192ENS_10bfloat16_tEfNS_4arch4Sm90ELb1ELb0ELb1ELb0ELb0ELb0ELb0ELb1ELb1ELb1ELb0ELb0EEENS1_21CollectiveEpilogueFwdINS6_IJSA_SC_SB_EEES9_SE_SG_Li256ELb0ELb1ELb0ELb0EEENS1_30DynamicPersistentTileSchedulerILi256ELi128ELb0ELb1ELb1EEEEEEEEEvNT_6ParamsE --------------------------
	.section	.nv.shared._ZN7cutlass13device_kernelIN5flash11enable_sm90INS1_16FlashAttnFwdSm90INS1_25CollectiveMainloopFwdSm90ILi2EN4cute5tupleIJNS5_1CILi1EEES8_S8_EEENS6_IJNS7_ILi128EEENS7_ILi112EEENS7_ILi192EEEEEELi192ENS_10bfloat16_tEfNS_4arch4Sm90ELb1ELb0ELb1ELb0ELb0ELb0ELb0ELb1ELb1ELb1ELb0ELb0EEENS1_21CollectiveEpilogueFwdINS6_IJSA_SC_SB_EEES9_SE_SG_Li256ELb0ELb1ELb0ELb0EEENS1_30DynamicPersistentTileSchedulerILi256ELi128ELb0ELb1ELb1EEEEEEEEEvNT_6ParamsE,"aw",@nobits
	.sectionflags	@""
	.align	16
	.zero		1024


//--------------------- .nv.shared._ZN7cutlass13device_kernelIN5flash11enable_sm90INS1_16FlashAttnFwdSm90INS1_25CollectiveMainloopFwdSm90ILi2EN4cute5tupleIJNS5_1CILi1EEES8_S8_EEENS6_IJNS7_ILi128EEENS7_ILi112EEENS7_ILi192EEEEEELi192ENS_10bfloat16_tEfNS_4arch4Sm90ELb1ELb0ELb1ELb1ELb0ELb0ELb0ELb1ELb1ELb1ELb0ELb0EEENS1_21CollectiveEpilogueFwdINS6_IJSA_SC_SB_EEES9_SE_SG_Li256ELb1ELb1ELb0ELb0EEENS1_36VarlenDynamicPersistentTileSchedulerILi128ELi112ELi256ELi128ELb0ELb1ELb1ELb1ELb1ELb1EEEEEEEEEvNT_6ParamsE --------------------------
	.section	.nv.shared._ZN7cutlass13device_kernelIN5flash11enable_sm90INS1_16FlashAttnFwdSm90INS1_25CollectiveMainloopFwdSm90ILi2EN4cute5tupleIJNS5_1CILi1EEES8_S8_EEENS6_IJNS7_ILi128EEENS7_ILi112EEENS7_ILi192EEEEEELi192ENS_10bfloat16_tEfNS_4arch4Sm90ELb1ELb0ELb1ELb1ELb0ELb0ELb0ELb1ELb1ELb1ELb0ELb0EEENS1_21CollectiveEpilogueFwdINS6_IJSA_SC_SB_EEES9_SE_SG_Li256ELb1ELb1ELb0ELb0EEENS1_36VarlenDynamicPersistentTileSchedulerILi128ELi112ELi256ELi128ELb0ELb1ELb1ELb1ELb1ELb1EEEEEEEEEvNT_6ParamsE,"aw",@nobits
	.sectionflags	@""
	.align	16
	.zero		1024


//--------------------- .nv.shared._ZN7cutlass13device_kernelIN5flash11enable_sm90INS1_16FlashAttnFwdSm90INS1_25CollectiveMainloopFwdSm90ILi2EN4cute5tupleIJNS5_1CILi1EEES8_S8_EEENS6_IJNS7_ILi128EEENS7_ILi112EEENS7_ILi192EEEEEELi192ENS_10bfloat16_tEfNS_4arch4Sm90ELb1ELb0ELb1ELb1ELb0ELb1ELb0ELb1ELb1ELb1ELb0ELb0EEENS1_21CollectiveEpilogueFwdINS6_IJSA_SC_SB_EEES9_SE_SG_Li256ELb1ELb1ELb0ELb0EEENS1_36VarlenDynamicPersistentTileSchedulerILi128ELi112ELi256ELi128ELb0ELb1ELb1ELb1ELb1ELb1EEEEEEEEEvNT_6ParamsE --------------------------
	.section	.nv.shared._ZN7cutlass13device_kernelIN5flash11enable_sm90INS1_16FlashAttnFwdSm90INS1_25CollectiveMainloopFwdSm90ILi2EN4cute5tupleIJNS5_1CILi1EEES8_S8_EEENS6_IJNS7_ILi128EEENS7_ILi112EEENS7_ILi192EEEEEELi192ENS_10bfloat16_tEfNS_4arch4Sm90ELb1ELb0ELb1ELb1ELb0ELb1ELb0ELb1ELb1ELb1ELb0ELb0EEENS1_21CollectiveEpilogueFwdINS6_IJSA_SC_SB_EEES9_SE_SG_Li256ELb1ELb1ELb0ELb0EEENS1_36VarlenDynamicPersistentTileSchedulerILi128ELi112ELi256ELi128ELb0ELb1ELb1ELb1ELb1ELb1EEEEEEEEEvNT_6ParamsE,"aw",@nobits
	.sectionflags	@""
	.align	16
	.zero		1024


//--------------------- .nv.shared._ZN7cutlass13device_kernelIN5flash11enable_sm90INS1_16FlashAttnFwdSm90INS1_25CollectiveMainloopFwdSm90ILi2EN4cute5tupleIJNS5_1CILi1EEES8_S8_EEENS6_IJNS7_ILi128EEENS7_ILi176EEESA_EEELi128ENS_10bfloat16_tEfNS_4arch4Sm90ELb0ELb0ELb1ELb0ELb0ELb0ELb0ELb1ELb1ELb1ELb0ELb0EEENS1_21CollectiveEpilogueFwdINS6_IJSA_SA_SB_EEES9_SD_SF_Li256ELb0ELb1ELb0ELb0EEENS1_29StaticPersistentTileSchedulerILb0EEEEEEEEEvNT_6ParamsE --------------------------
	.section	.nv.shared._ZN7cutlass13device_kernelIN5flash11enable_sm90INS1_16FlashAttnFwdSm90INS1_25CollectiveMainloopFwdSm90ILi2EN4cute5tupleIJNS5_1CILi1EEES8_S8_EEENS6_IJNS7_ILi128EEENS7_ILi176EEESA_EEELi128ENS_10bfloat16_tEfNS_4arch4Sm90ELb0ELb0ELb1ELb0ELb0ELb0ELb0ELb1ELb1ELb1ELb0ELb0EEENS1_21CollectiveEpilogueFwdINS6_IJSA_SA_SB_EEES9_SD_SF_Li256ELb0ELb1ELb0ELb0EEENS1_29StaticPersistentTileSchedulerILb0EEEEEEEEEvNT_6ParamsE,"aw",@nobits
	.sectionflags	@""
	.align	16
	.zero		1024


//--------------------- .nv.shared._ZN7cutlass13device_kernelIN5flash11enable_sm90INS1_16FlashAttnFwdSm90INS1_25CollectiveMainloopFwdSm90ILi2EN4cute5tupleIJNS5_1CILi2EEENS7_ILi1EEES9_EEENS6_IJNS7_ILi128EEENS7_ILi176EEESB_EEELi128ENS_10bfloat16_tEfNS_4arch4Sm90ELb0ELb0ELb1ELb0ELb0ELb0ELb0ELb1ELb1ELb1ELb0ELb0EEENS1_21CollectiveEpilogueFwdINS6_IJSB_SB_SC_EEESA_SE_SG_Li256ELb0ELb1ELb0ELb0EEENS1_29StaticPersistentTileSchedulerILb0EEEEEEEEEvNT_6ParamsE --------------------------
	.section	.nv.shared._ZN7cutlass13device_kernelIN5flash11enable_sm90INS1_16FlashAttnFwdSm90INS1_25CollectiveMainloopFwdSm90ILi2EN4cute5tupleIJNS5_1CILi2EEENS7_ILi1EEES9_EEENS6_IJNS7_ILi128EEENS7_ILi176EEESB_EEELi128ENS_10bfloat16_tEfNS_4arch4Sm90ELb0ELb0ELb1ELb0ELb0ELb0ELb0ELb1ELb1ELb1ELb0ELb0EEENS1_21CollectiveEpilogueFwdINS6_IJSB_SB_SC_EEESA_SE_SG_Li256ELb0ELb1ELb0ELb0EEENS1_29StaticPersistentTileSchedulerILb0EEEEEEEEEvNT_6ParamsE,"aw",@nobits
	.sectionflags	@""
	.align	16
	.zero		1024


//--------------------- .nv.shared._ZN7cutlass13device_kernelIN5flash11enable_sm90INS1_16FlashAttnFwdSm90INS1_25CollectiveMainloopFwdSm90ILi2EN4cute5tupleIJNS5_1CILi1EEES8_S8_EEENS6_IJNS7_ILi128EEENS7_ILi176EEESA_EEELi128ENS_10bfloat16_tEfNS_4arch4Sm90ELb0ELb0ELb1ELb1ELb0ELb0ELb0ELb1ELb1ELb1ELb0ELb0EEENS1_21CollectiveEpilogueFwdINS6_IJSA_SA_SB_EEES9_SD_SF_Li256ELb1ELb1ELb0ELb0EEENS1_36VarlenDynamicPersistentTileSchedulerILi128ELi176ELi256ELi128ELb0ELb1ELb1ELb0ELb1ELb1EEEEEEEEEvNT_6ParamsE --------------------------
	.section	.nv.shared._ZN7cutlass13device_kernelIN5flash11enable_sm90INS1_16FlashAttnFwdSm90INS1_25CollectiveMainloopFwdSm90ILi2EN4cute5tupleIJNS5_1CILi1EEES8_S8_EEENS6_IJNS7_ILi128EEENS7_ILi176EEESA_EEELi128ENS_10bfloat16_tEfNS_4arch4Sm90ELb0ELb0ELb1ELb1ELb0ELb0ELb0ELb1ELb1ELb1ELb0ELb0EEENS1_21CollectiveEpilogueFwdINS6_IJSA_SA_SB_EEES9_SD_SF_Li256ELb1ELb1ELb0ELb0EEENS1_36VarlenDynamicPersistentTileSchedulerILi128ELi176ELi256ELi128ELb0ELb1ELb1ELb0ELb1ELb1EEEEEEEEEvNT_6ParamsE,"aw",@nobits
	.sectionflags	@""
	.align	16
	.zero		1024


//--------------------- .nv.shared._ZN7cutlass13device_kernelIN5flash11enable_sm90INS1_16FlashAttnFwdSm90INS1_25CollectiveMainloopFwdSm90ILi2EN4cute5tupleIJNS5_1CILi1EEES8_S8_EEENS6_IJNS7_ILi128EEENS7_ILi176EEESA_EEELi128ENS_10bfloat16_tEfNS_4arch4Sm90ELb0ELb0ELb1ELb1ELb0ELb1ELb0ELb1ELb1ELb1ELb0ELb0EEENS1_21CollectiveEpilogueFwdINS6_IJSA_SA_SB_EEES9_SD_SF_Li256ELb1ELb1ELb0ELb0EEENS1_36VarlenDynamicPersistentTileSchedulerILi128ELi176ELi256ELi128ELb0ELb1ELb1ELb0ELb1ELb1EEEEEEEEEvNT_6ParamsE --------------------------
	.section	.nv.shared._ZN7cutlass13device_kernelIN5flash11enable_sm90INS1_16FlashAttnFwdSm90INS1_25CollectiveMainloopFwdSm90ILi2EN4cute5tupleIJNS5_1CILi1EEES8_S8_EEENS6_IJNS7_ILi128EEENS7_ILi176EEESA_EEELi128ENS_10bfloat16_tEfNS_4arch4Sm90ELb0ELb0ELb1ELb1ELb0ELb1ELb0ELb1ELb1ELb1ELb0ELb0EEENS1_21CollectiveEpilogueFwdINS6_IJSA_SA_SB_EEES9_SD_SF_Li256ELb1ELb1ELb0ELb0EEENS1_36VarlenDynamicPersistentTileSchedulerILi128ELi176ELi256ELi128ELb0ELb1ELb1ELb0ELb1ELb1EEEEEEEEEvNT_6ParamsE,"aw",@nobits
	.sectionflags	@""
	.align	16
	.zero		1024


//--------------------- .nv.shared._ZN7cutlass13device_kernelIN5flash11enable_sm90INS1_16FlashAttnFwdSm90INS1_25CollectiveMainloopFwdSm90ILi2EN4cute5tupleIJNS5_1CILi1EEES8_S8_EEENS6_IJNS7_ILi128EEESA_SA_EEELi128ENS_10bfloat16_tEfNS_4arch4Sm90ELb0ELb1ELb1ELb0ELb0ELb0ELb0ELb1ELb1ELb1ELb0ELb0EEENS1_21CollectiveEpilogueFwdISB_S9_SC_SE_Li256ELb0ELb1ELb0ELb0EEENS1_30DynamicPersistentTileSchedulerILi256ELi128ELb0ELb1ELb1EEEEEEEEEvNT_6ParamsE --------------------------
	.section	.nv.shared._ZN7cutlass13device_kernelIN5flash11enable_sm90INS1_16FlashAttnFwdSm90INS1_25CollectiveMainloopFwdSm90ILi2EN4cute5tupleIJNS5_1CILi1EEES8_S8_EEENS6_IJNS7_ILi128EEESA_SA_EEELi128ENS_10bfloat16_tEfNS_4arch4Sm90ELb0ELb1ELb1ELb0ELb0ELb0ELb0ELb1ELb1ELb1ELb0ELb0EEENS1_21CollectiveEpilogueFwdISB_S9_SC_SE_Li256ELb0ELb1ELb0ELb0EEENS1_30DynamicPersistentTileSchedulerILi256ELi128ELb0ELb1ELb1EEEEEEEEEvNT_6ParamsE,"aw",@nobits
	.sectionflags	@""
	.align	16
	.zero		1024


//--------------------- .nv.shared._ZN7cutlass13device_kernelIN5flash11enable_sm90INS1_16FlashAttnFwdSm90INS1_25CollectiveMainloopFwdSm90ILi2EN4cute5tupleIJNS5_1CILi1EEES8_S8_EEENS6_IJNS7_ILi128EEESA_SA_EEELi128ENS_10bfloat16_tEfNS_4arch4Sm90ELb0ELb1ELb1ELb1ELb0ELb0ELb0ELb1ELb1ELb1ELb0ELb0EEENS1_21CollectiveEpilogueFwdISB_S9_SC_SE_Li256ELb1ELb1ELb0ELb0EEENS1_36VarlenDynamicPersistentTileSchedulerILi128ELi128ELi256ELi128ELb0ELb1ELb1ELb1ELb0ELb1EEEEEEEEEvNT_6ParamsE --------------------------
	.section	.nv.shared._ZN7cutlass13device_kernelIN5flash11enable_sm90INS1_16FlashAttnFwdSm90INS1_25CollectiveMainloopFwdSm90ILi2EN4cute5tupleIJNS5_1CILi1EEES8_S8_EEENS6_IJNS7_ILi128EEESA_SA_EEELi128ENS_10bfloat16_tEfNS_4arch4Sm90ELb0ELb1ELb1ELb1ELb0ELb0ELb0ELb1ELb1ELb1ELb0ELb0EEENS1_21CollectiveEpilogueFwdISB_S9_SC_SE_Li256ELb1ELb1ELb0ELb0EEENS1_36VarlenDynamicPersistentTileSchedulerILi128ELi128ELi256ELi128ELb0ELb1ELb1ELb1ELb0ELb1EEEEEEEEEvNT_6ParamsE,"aw",@nobits
	.sectionflags	@""
	.align	16
	.zero		1024


//--------------------- .nv.shared._ZN7cutlass13device_kernelIN5flash11enable_sm90INS1_16FlashAttnFwdSm90INS1_25CollectiveMainloopFwdSm90ILi2EN4cute5tupleIJNS5_1CILi1EEES8_S8_EEENS6_IJNS7_ILi128EEESA_SA_EEELi128ENS_10bfloat16_tEfNS_4arch4Sm90ELb0ELb1ELb1ELb1ELb0ELb1ELb0ELb1ELb1ELb1ELb0ELb0EEENS1_21CollectiveEpilogueFwdISB_S9_SC_SE_Li256ELb1ELb1ELb0ELb0EEENS1_36VarlenDynamicPersistentTileSchedulerILi128ELi128ELi256ELi128ELb0ELb1ELb1ELb1ELb0ELb1EEEEEEEEEvNT_6ParamsE --------------------------
	.section	.nv.shared._ZN7cutlass13device_kernelIN5flash11enable_sm90INS1_16FlashAttnFwdSm90INS1_25CollectiveMainloopFwdSm90ILi2EN4cute5tupleIJNS5_1CILi1EEES8_S8_EEENS6_IJNS7_ILi128EEESA_SA_EEELi128ENS_10bfloat16_tEfNS_4arch4Sm90ELb0ELb1ELb1ELb1ELb0ELb1ELb0ELb1ELb1ELb1ELb0ELb0EEENS1_21CollectiveEpilogueFwdISB_S9_SC_SE_Li256ELb1ELb1ELb0ELb0EEENS1_36VarlenDynamicPersistentTileSchedulerILi128ELi128ELi256ELi128ELb0ELb1ELb1ELb1ELb0ELb1EEEEEEEEEvNT_6ParamsE,"aw",@nobits
	.sectionflags	@""
	.align	16
	.zero		1024


//--------------------- .nv.shared._ZN7cutlass13device_kernelIN5flash11enable_sm90INS1_16FlashAttnFwdSm90INS1_25CollectiveMainloopFwdSm90ILi2EN4cute5tupleIJNS5_1CILi1EEES8_S8_EEENS6_IJNS7_ILi128EEESA_SA_EEELi128ENS_10bfloat16_tEfNS_4arch4Sm90ELb1ELb0ELb1ELb0ELb0ELb0ELb0ELb1ELb1ELb1ELb0ELb0EEENS1_21CollectiveEpilogueFwdISB_S9_SC_SE_Li256ELb0ELb1ELb0ELb0EEENS1_30DynamicPersistentTileSchedulerILi256ELi128ELb0ELb1ELb1EEEEEEEEEvNT_6ParamsE --------------------------
	.section	.nv.shared._ZN7cutlass13device_kernelIN5flash11enable_sm90INS1_16FlashAttnFwdSm90INS1_25CollectiveMainloopFwdSm90ILi2EN4cute5tupleIJNS5_1CILi1EEES8_S8_EEENS6_IJNS7_ILi128EEESA_SA_EEELi128ENS_10bfloat16_tEfNS_4arch4Sm90ELb1ELb0ELb1ELb0ELb0ELb0ELb0ELb1ELb1ELb1ELb0ELb0EEENS1_21CollectiveEpilogueFwdISB_S9_SC_SE_Li256ELb0ELb1ELb0ELb0EEENS1_30DynamicPersistentTileSchedulerILi256ELi128ELb0ELb1ELb1EEEEEEEEEvNT_6ParamsE,"aw",@nobits
	.sectionflags	@""
	.align	16
	.zero		1024


//--------------------- .nv.shared._ZN7cutlass13device_kernelIN5flash11enable_sm90INS1_16FlashAttnFwdSm90INS1_25CollectiveMainloopFwdSm90ILi2EN4cute5tupleIJNS5_1CILi1EEES8_S8_EEENS6_IJNS7_ILi128EEESA_SA_EEELi128ENS_10bfloat16_tEfNS_4arch4Sm90ELb1ELb0ELb1ELb1ELb0ELb0ELb0ELb1ELb1ELb1ELb0ELb0EEENS1_21CollectiveEpilogueFwdISB_S9_SC_SE_Li256ELb1ELb1ELb0ELb0EEENS1_36VarlenDynamicPersistentTileSchedulerILi128ELi128ELi256ELi128ELb0ELb1ELb1ELb1ELb1ELb1EEEEEEEEEvNT_6ParamsE --------------------------
	.section	.nv.shared._ZN7cutlass13device_kernelIN5flash11enable_sm90INS1_16FlashAttnFwdSm90INS1_25CollectiveMainloopFwdSm90ILi2EN4cute5tupleIJNS5_1CILi1EEES8_S8_EEENS6_IJNS7_ILi128EEESA_SA_EEELi128ENS_10bfloat16_tEfNS_4arch4Sm90ELb1ELb0ELb1ELb1ELb0ELb0ELb0ELb1ELb1ELb1ELb0ELb0EEENS1_21CollectiveEpilogueFwdISB_S9_SC_SE_Li256ELb1ELb1ELb0ELb0EEENS1_36VarlenDynamicPersistentTileSchedulerILi128ELi128ELi256ELi128ELb0ELb1ELb1ELb1ELb1ELb1EEEEEEEEEvNT_6ParamsE,"aw",@nobits
	.sectionflags	@""
	.align	16
	.zero		1024


//--------------------- .nv.shared._ZN7cutlass13device_kernelIN5flash11enable_sm90INS1_16FlashAttnFwdSm90INS1_25CollectiveMainloopFwdSm90ILi2EN4cute5tupleIJNS5_1CILi1EEES8_S8_EEENS6_IJNS7_ILi128EEESA_SA_EEELi128ENS_10bfloat16_tEfNS_4arch4Sm90ELb1ELb0ELb1ELb1ELb0ELb1ELb0ELb1ELb1ELb1ELb0ELb0EEENS1_21CollectiveEpilogueFwdISB_S9_SC_SE_Li256ELb1ELb1ELb0ELb0EEENS1_36VarlenDynamicPersistentTileSchedulerILi128ELi128ELi256ELi128ELb0ELb1ELb1ELb1ELb1ELb1EEEEEEEEEvNT_6ParamsE --------------------------
	.section	.nv.shared._ZN7cutlass13device_kernelIN5flash11enable_sm90INS1_16FlashAttnFwdSm90INS1_25CollectiveMainloopFwdSm90ILi2EN4cute5tupleIJNS5_1CILi1EEES8_S8_EEENS6_IJNS7_ILi128EEESA_SA_EEELi128ENS_10bfloat16_tEfNS_4arch4Sm90ELb1ELb0ELb1ELb1ELb0ELb1ELb0ELb1ELb1ELb1ELb0ELb0EEENS1_21CollectiveEpilogueFwdISB_S9_SC_SE_Li256ELb1ELb1ELb0ELb0EEENS1_36VarlenDynamicPersistentTileSchedulerILi128ELi128ELi256ELi128ELb0ELb1ELb1ELb1ELb1ELb1EEEEEEEEEvNT_6ParamsE,"aw",@nobits
	.sectionflags	@""
	.align	16
	.zero		1024


//--------------------- .nv.shared._ZN7cutlass13device_kernelIN5flash11enable_sm90INS1_16FlashAttnFwdSm90INS1_25CollectiveMainloopFwdSm90ILi2EN4cute5tupleIJNS5_1CILi1EEES8_S8_EEENS6_IJNS7_ILi192EEENS7_ILi144EEENS7_ILi96EEEEEELi96ENS_10bfloat16_tEfNS_4arch4Sm90ELb0ELb0ELb1ELb0ELb0ELb0ELb0ELb0ELb1ELb1ELb0ELb0EEENS1_21CollectiveEpilogueFwdINS6_IJSA_SC_SB_EEES9_SE_SG_Li384ELb0ELb1ELb0ELb0EEENS1_29StaticPersistentTileSchedulerILb0EEEEEEEEEvNT_6ParamsE --------------------------
	.section	.nv.shared._ZN7cutlass13device_kernelIN5flash11enable_sm90INS1_16FlashAttnFwdSm90INS1_25CollectiveMainloopFwdSm90ILi2EN4cute5tupleIJNS5_1CILi1EEES8_S8_EEENS6_IJNS7_ILi192EEENS7_ILi144EEENS7_ILi96EEEEEELi96ENS_10bfloat16_tEfNS_4arch4Sm90ELb0ELb0ELb1ELb0ELb0ELb0ELb0ELb0ELb1ELb1ELb0ELb0EEENS1_21CollectiveEpilogueFwdINS6_IJSA_SC_SB_EEES9_SE_SG_Li384ELb0ELb1ELb0ELb0EEENS1_29StaticPersistentTileSchedulerILb0EEEEEEEEEvNT_6ParamsE,"aw",@nobits
	.sectionflags	@""
	.align	16
	.zero		1024


//--------------------- .nv.shared._ZN7cutlass13device_kernelIN5flash11enable_sm90INS1_16FlashAttnFwdSm90INS1_25CollectiveMainloopFwdSm90ILi2EN4cute5tupleIJNS5_1CILi1EEES8_S8_EEENS6_IJNS7_ILi192EEENS7_ILi144EEENS7_ILi96EEEEEELi96ENS_10bfloat16_tEfNS_4arch4Sm90ELb0ELb0ELb1ELb1ELb0ELb0ELb0ELb0ELb1ELb1ELb0ELb0EEENS1_21CollectiveEpilogueFwdINS6_IJSA_SC_SB_EEES9_SE_SG_Li384ELb1ELb1ELb0ELb0EEENS1_36VarlenDynamicPersistentTileSchedulerILi192ELi144ELi384ELi128ELb0ELb1ELb1ELb0ELb1ELb1EEEEEEEEEvNT_6ParamsE --------------------------
	.section	.nv.shared._ZN7cutlass13device_kernelIN5flash11enable_sm90INS1_16FlashAttnFwdSm90INS1_25CollectiveMainloopFwdSm90ILi2EN4cute5tupleIJNS5_1CILi1EEES8_S8_EEENS6_IJNS7_ILi192EEENS7_ILi144EEENS7_ILi96EEEEEELi96ENS_10bfloat16_tEfNS_4arch4Sm90ELb0ELb0ELb1ELb1ELb0ELb0ELb0ELb0ELb1ELb1ELb0ELb0EEENS1_21CollectiveEpilogueFwdINS6_IJSA_SC_SB_EEES9_SE_SG_Li384ELb1ELb1ELb0ELb0EEENS1_36VarlenDynamicPersistentTileSchedulerILi192ELi144ELi384ELi128ELb0ELb1ELb1ELb0ELb1ELb1EEEEEEEEEvNT_6ParamsE,"aw",@nobits
	.sectionflags	@""
	.align	16
	.zero		1024


//--------------------- .nv.shared._ZN7cutlass13device_kernelIN5flash11enable_sm90INS1_16FlashAttnFwdSm90INS1_25CollectiveMainloopFwdSm90ILi2EN4cute5tupleIJNS5_1CILi1EEES8_S8_EEENS6_IJNS7_ILi192EEENS7_ILi144EEENS7_ILi96EEEEEELi96ENS_10bfloat16_tEfNS_4arch4Sm90ELb0ELb0ELb1ELb1ELb0ELb1ELb0ELb0ELb1ELb1ELb0ELb0EEENS1_21CollectiveEpilogueFwdINS6_IJSA_SC_SB_EEES9_SE_SG_Li384ELb1ELb1ELb0ELb0EEENS1_36VarlenDynamicPersistentTileSchedulerILi192ELi144ELi384ELi128ELb0ELb1ELb1ELb0ELb1ELb1EEEEEEEEEvNT_6ParamsE --------------------------
	.section	.nv.shared._ZN7cutlass13device_kernelIN5flash11enable_sm90INS1_16FlashAttnFwdSm90INS1_25CollectiveMainloopFwdSm90ILi2EN4cute5tupleIJNS5_1CILi1EEES8_S8_EEENS6_IJNS7_ILi192EEENS7_ILi144EEENS7_ILi96EEEEEELi96ENS_10bfloat16_tEfNS_4arch4Sm90ELb0ELb0ELb1ELb1ELb0ELb1ELb0ELb0ELb1ELb1ELb0ELb0EEENS1_21CollectiveEpilogueFwdINS6_IJSA_SC_SB_EEES9_SE_SG_Li384ELb1ELb1ELb0ELb0EEENS1_36VarlenDynamicPersistentTileSchedulerILi192ELi144ELi384ELi128ELb0ELb1ELb1ELb0ELb1ELb1EEEEEEEEEvNT_6ParamsE,"aw",@nobits
	.sectionflags	@""
	.align	16
	.zero		1024


//--------------------- .nv.shared._ZN7cutlass13device_kernelIN5flash11enable_sm90INS1_16FlashAttnFwdSm90INS1_25CollectiveMainloopFwdSm90ILi2EN4cute5tupleIJNS5_1CILi1EEES8_S8_EEENS6_IJNS7_ILi192EEENS7_ILi128EEENS7_ILi96EEEEEELi96ENS_10bfloat16_tEfNS_4arch4Sm90ELb0ELb1ELb1ELb0ELb0ELb0ELb0ELb0ELb1ELb1ELb0ELb0EEENS1_21CollectiveEpilogueFwdINS6_IJSA_SC_SB_EEES9_SE_SG_Li384ELb0ELb1ELb0ELb0EEENS1_30DynamicPersistentTileSchedulerILi384ELi128ELb0ELb1ELb1EEEEEEEEEvNT_6ParamsE --------------------------
	.section	.nv.shared._ZN7cutlass13device_kernelIN5flash11enable_sm90INS1_16FlashAttnFwdSm90INS1_25CollectiveMainloopFwdSm90ILi2EN4cute5tupleIJNS5_1CILi1EEES8_S8_EEENS6_IJNS7_ILi192EEENS7_ILi128EEENS7_ILi96EEEEEELi96ENS_10bfloat16_tEfNS_4arch4Sm90ELb0ELb1ELb1ELb0ELb0ELb0ELb0ELb0ELb1ELb1ELb0ELb0EEENS1_21CollectiveEpilogueFwdINS6_IJSA_SC_SB_EEES9_SE_SG_Li384ELb0ELb1ELb0ELb0EEENS1_30DynamicPersistentTileSchedulerILi384ELi128ELb0ELb1ELb1EEEEEEEEEvNT_6ParamsE,"aw",@nobits
	.sectionflags	@""
	.align	16
	.zero		1024


//--------------------- .nv.shared._ZN7cutlass13device_kernelIN5flash11enable_sm90INS1_16FlashAttnFwdSm90INS1_25CollectiveMainloopFwdSm90ILi2EN4cute5tupleIJNS5_1CILi1EEES8_S8_EEENS6_IJNS7_ILi192EEENS7_ILi128EEENS7_ILi96EEEEEELi96ENS_10bfloat16_tEfNS_4arch4Sm90ELb0ELb1ELb1ELb1ELb0ELb0ELb0ELb0ELb1ELb1ELb0ELb0EEENS1_21CollectiveEpilogueFwdINS6_IJSA_SC_SB_EEES9_SE_SG_Li384ELb1ELb1ELb0ELb0EEENS1_36VarlenDynamicPersistentTileSchedulerILi192ELi128ELi384ELi128ELb0ELb1ELb1ELb1ELb0ELb1EEEEEEEEEvNT_6ParamsE --------------------------
	.section	.nv.shared._ZN7cutlass13device_kernelIN5flash11enable_sm90INS1_16FlashAttnFwdSm90INS1_25CollectiveMainloopFwdSm90ILi2EN4cute5tupleIJNS5_1CILi1EEES8_S8_EEENS6_IJNS7_ILi192EEENS7_ILi128EEENS7_ILi96EEEEEELi96ENS_10bfloat16_tEfNS_4arch4Sm90ELb0ELb1ELb1ELb1ELb0ELb0ELb0ELb0ELb1ELb1ELb0ELb0EEENS1_21CollectiveEpilogueFwdINS6_IJSA_SC_SB_EEES9_SE_SG_Li384ELb1ELb1ELb0ELb0EEENS1_36VarlenDynamicPersistentTileSchedulerILi192ELi128ELi384ELi128ELb0ELb1ELb1ELb1ELb0ELb1EEEEEEEEEvNT_6ParamsE,"aw",@nobits
	.sectionflags	@""
	.align	16
	.zero		1024


//--------------------- .nv.shared._ZN7cutlass13device_kernelIN5flash11enable_sm90INS1_16FlashAttnFwdSm90INS1_25CollectiveMainloopFwdSm90ILi2EN4cute5tupleIJNS5_1CILi1EEES8_S8_EEENS6_IJNS7_ILi192EEENS7_ILi128EEENS7_ILi96EEEEEELi96ENS_10bfloat16_tEfNS_4arch4Sm90ELb0ELb1ELb1ELb1ELb0ELb1ELb0ELb0ELb1ELb1ELb0ELb0EEENS1_21CollectiveEpilogueFwdINS6_IJSA_SC_SB_EEES9_SE_SG_Li384ELb1ELb1ELb0ELb0EEENS1_36VarlenDynamicPersistentTileSchedulerILi192ELi128ELi384ELi128ELb0ELb1ELb1ELb1ELb0ELb1EEEEEEEEEvNT_6ParamsE --------------------------
	.section	.nv.shared._ZN7cutlass13device_kernelIN5flash11enable_sm90INS1_16FlashAttnFwdSm90INS1_25CollectiveMainloopFwdSm90ILi2EN4cute5tupleIJNS5_1CILi1EEES8_S8_EEENS6_IJNS7_ILi192EEENS7_ILi128EEENS7_ILi96EEEEEELi96ENS_10bfloat16_tEfNS_4arch4Sm90ELb0ELb1ELb1ELb1ELb0ELb1ELb0ELb0ELb1ELb1ELb0ELb0EEENS1_21CollectiveEpilogueFwdINS6_IJSA_SC_SB_EEES9_SE_SG_Li384ELb1ELb1ELb0ELb0EEENS1_36VarlenDynamicPersistentTileSchedulerILi192ELi128ELi384ELi128ELb0ELb1ELb1ELb1ELb0ELb1EEEEEEEEEvNT_6ParamsE,"aw",@nobits
	.sectionflags	@""
	.align	16
	.zero		1024


//--------------------- .nv.shared._ZN7cutlass13device_kernelIN5flash11enable_sm90INS1_16FlashAttnFwdSm90INS1_25CollectiveMainloopFwdSm90ILi2EN4cute5tupleIJNS5_1CILi1EEES8_S8_EEENS6_IJNS7_ILi192EEENS7_ILi144EEENS7_ILi96EEEEEELi96ENS_10bfloat16_tEfNS_4arch4Sm90ELb1ELb0ELb1ELb0ELb0ELb0ELb0ELb0ELb1ELb1ELb0ELb0EEENS1_21CollectiveEpilogueFwdINS6_IJSA_SC_SB_EEES9_SE_SG_Li384ELb0ELb1ELb0ELb0EEENS1_30DynamicPersistentTileSchedulerILi384ELi128ELb0ELb1ELb1EEEEEEEEEvNT_6ParamsE --------------------------
	.section	.nv.shared._ZN7cutlass13device_kernelIN5flash11enable_sm90INS1_16FlashAttnFwdSm90INS1_25CollectiveMainloopFwdSm90ILi2EN4cute5tupleIJNS5_1CILi1EEES8_S8_EEENS6_IJNS7_ILi192EEENS7_ILi144EEENS7_ILi96EEEEEELi96ENS_10bfloat16_tEfNS_4arch4Sm90ELb1ELb0ELb1ELb0ELb0ELb0ELb0ELb0ELb1ELb1ELb0ELb0EEENS1_21CollectiveEpilogueFwdINS6_IJSA_SC_SB_EEES9_SE_SG_Li384ELb0ELb1ELb0ELb0EEENS1_30DynamicPersistentTileSchedulerILi384ELi128ELb0ELb1ELb1EEEEEEEEEvNT_6ParamsE,"aw",@nobits
	.sectionflags	@""
	.align	16
	.zero		1024


//--------------------- .nv.shared._ZN7cutlass13device_kernelIN5flash11enable_sm90INS1_16FlashAttnFwdSm90INS1_25CollectiveMainloopFwdSm90ILi2EN4cute5tupleIJNS5_1CILi1EEES8_S8_EEENS6_IJNS7_ILi192EEENS7_ILi144EEENS7_ILi96EEEEEELi96ENS_10bfloat16_tEfNS_4arch4Sm90ELb1ELb0ELb1ELb1ELb0ELb0ELb0ELb0ELb1ELb1ELb0ELb0EEENS1_21CollectiveEpilogueFwdINS6_IJSA_SC_SB_EEES9_SE_SG_Li384ELb1ELb1ELb0ELb0EEENS1_36VarlenDynamicPersistentTileSchedulerILi192ELi144ELi384ELi128ELb0ELb1ELb1ELb1ELb1ELb1EEEEEEEEEvNT_6ParamsE --------------------------
	.section	.nv.shared._ZN7cutlass13device_kernelIN5flash11enable_sm90INS1_16FlashAttnFwdSm90INS1_25CollectiveMainloopFwdSm90ILi2EN4cute5tupleIJNS5_1CILi1EEES8_S8_EEENS6_IJNS7_ILi192EEENS7_ILi144EEENS7_ILi96EEEEEELi96ENS_10bfloat16_tEfNS_4arch4Sm90ELb1ELb0ELb1ELb1ELb0ELb0ELb0ELb0ELb1ELb1ELb0ELb0EEENS1_21CollectiveEpilogueFwdINS6_IJSA_SC_SB_EEES9_SE_SG_Li384ELb1ELb1ELb0ELb0EEENS1_36VarlenDynamicPersistentTileSchedulerILi192ELi144ELi384ELi128ELb0ELb1ELb1ELb1ELb1ELb1EEEEEEEEEvNT_6ParamsE,"aw",@nobits
	.sectionflags	@""
	.align	16
	.zero		1024


//--------------------- .nv.shared._ZN7cutlass13device_kernelIN5flash11enable_sm90INS1_16FlashAttnFwdSm90INS1_25CollectiveMainloopFwdSm90ILi2EN4cute5tupleIJNS5_1CILi1EEES8_S8_EEENS6_IJNS7_ILi192EEENS7_ILi144EEENS7_ILi96EEEEEELi96ENS_10bfloat16_tEfNS_4arch4Sm90ELb1ELb0ELb1ELb1ELb0ELb1ELb0ELb0ELb1ELb1ELb0ELb0EEENS1_21CollectiveEpilogueFwdINS6_IJSA_SC_SB_EEES9_SE_SG_Li384ELb1ELb1ELb0ELb0EEENS1_36VarlenDynamicPersistentTileSchedulerILi192ELi144ELi384ELi128ELb0ELb1ELb1ELb1ELb1ELb1EEEEEEEEEvNT_6ParamsE --------------------------
	.section	.nv.shared._ZN7cutlass13device_kernelIN5flash11enable_sm90INS1_16FlashAttnFwdSm90INS1_25CollectiveMainloopFwdSm90ILi2EN4cute5tupleIJNS5_1CILi1EEES8_S8_EEENS6_IJNS7_ILi192EEENS7_ILi144EEENS7_ILi96EEEEEELi96ENS_10bfloat16_tEfNS_4arch4Sm90ELb1ELb0ELb1ELb1ELb0ELb1ELb0ELb0ELb1ELb1ELb0ELb0EEENS1_21CollectiveEpilogueFwdINS6_IJSA_SC_SB_EEES9_SE_SG_Li384ELb1ELb1ELb0ELb0EEENS1_36VarlenDynamicPersistentTileSchedulerILi192ELi144ELi384ELi128ELb0ELb1ELb1ELb1ELb1ELb1EEEEEEEEEvNT_6ParamsE,"aw",@nobits
	.sectionflags	@""
	.align	16
	.zero		1024


//--------------------- .nv.shared._ZN7cutlass13device_kernelIN5flash11enable_sm90INS1_16FlashAttnFwdSm90INS1_25CollectiveMainloopFwdSm90ILi2EN4cute5tupleIJNS5_1CILi1EEES8_S8_EEENS6_IJNS7_ILi192EEESA_NS7_ILi64EEEEEELi64ENS_10bfloat16_tEfNS_4arch4Sm90ELb0ELb0ELb1ELb0ELb0ELb0ELb0ELb0ELb1ELb1ELb0ELb0EEENS1_21CollectiveEpilogueFwdINS6_IJSA_SB_SA_EEES9_SD_SF_Li384ELb0ELb1ELb0ELb0EEENS1_29StaticPersistentTileSchedulerILb0EEEEEEEEEvNT_6ParamsE --------------------------
	.section	.nv.shared._ZN7cutlass13device_kernelIN5flash11enable_sm90INS1_16FlashAttnFwdSm90INS1_25CollectiveMainloopFwdSm90ILi2EN4cute5tupleIJNS5_1CILi1EEES8_S8_EEENS6_IJNS7_ILi192EEESA_NS7_ILi64EEEEEELi64ENS_10bfloat16_tEfNS_4arch4Sm90ELb0ELb0ELb1ELb0ELb0ELb0ELb0ELb0ELb1ELb1ELb0ELb0EEENS1_21CollectiveEpilogueFwdINS6_IJSA_SB_SA_EEES9_SD_SF_Li384ELb0ELb1ELb0ELb0EEENS1_29StaticPersistentTileSchedulerILb0EEEEEEEEEvNT_6ParamsE,"aw",@nobits
	.sectionflags	@""
	.align	16
	.zero		1024


//--------------------- .nv.shared._ZN7cutlass13device_kernelIN5flash11enable_sm90INS1_16FlashAttnFwdSm90INS1_25CollectiveMainloopFwdSm90ILi2EN4cute5tupleIJNS5_1CILi1EEES8_S8_EEENS6_IJNS7_ILi192EEESA_NS7_ILi64EEEEEELi64ENS_10bfloat16_tEfNS_4arch4Sm90ELb0ELb0ELb1ELb1ELb0ELb0ELb0ELb0ELb1ELb1ELb0ELb0EEENS1_21CollectiveEpilogueFwdINS6_IJSA_SB_SA_EEES9_SD_SF_Li384ELb1ELb1ELb0ELb0EEENS1_36VarlenDynamicPersistentTileSchedulerILi192ELi192ELi384ELi128ELb0ELb1ELb1ELb0ELb1ELb1EEEEEEEEEvNT_6ParamsE --------------------------
	.section	.nv.shared._ZN7cutlass13device_kernelIN5flash11enable_sm90INS1_16FlashAttnFwdSm90INS1_25CollectiveMainloopFwdSm90ILi2EN4cute5tupleIJNS5_1CILi1EEES8_S8_EEENS6_IJNS7_ILi192EEESA_NS7_ILi64EEEEEELi64ENS_10bfloat16_tEfNS_4arch4Sm90ELb0ELb0ELb1ELb1ELb0ELb0ELb0ELb0ELb1ELb1ELb0ELb0EEENS1_21CollectiveEpilogueFwdINS6_IJSA_SB_SA_EEES9_SD_SF_Li384ELb1ELb1ELb0ELb0EEENS1_36VarlenDynamicPersistentTileSchedulerILi192ELi192ELi384ELi128ELb0ELb1ELb1ELb0ELb1ELb1EEEEEEEEEvNT_6ParamsE,"aw",@nobits
	.sectionflags	@""
	.align	16
	.zero		1024


//--------------------- .nv.shared._ZN7cutlass13device_kernelIN5flash11enable_sm90INS1_16FlashAttnFwdSm90INS1_25CollectiveMainloopFwdSm90ILi2EN4cute5tupleIJNS5_1CILi1EEES8_S8_EEENS6_IJNS7_ILi192EEESA_NS7_ILi64EEEEEELi64ENS_10bfloat16_tEfNS_4arch4Sm90ELb0ELb0ELb1ELb1ELb0ELb1ELb0ELb0ELb1ELb1ELb0ELb0EEENS1_21CollectiveEpilogueFwdINS6_IJSA_SB_SA_EEES9_SD_SF_Li384ELb1ELb1ELb0ELb0EEENS1_36VarlenDynamicPersistentTileSchedulerILi192ELi192ELi384ELi128ELb0ELb1ELb1ELb0ELb1ELb1EEEEEEEEEvNT_6ParamsE --------------------------
	.section	.nv.shared._ZN7cutlass13device_kernelIN5flash11enable_sm90INS1_16FlashAttnFwdSm90INS1_25CollectiveMainloopFwdSm90ILi2EN4cute5tupleIJNS5_1CILi1EEES8_S8_EEENS6_IJNS7_ILi192EEESA_NS7_ILi64EEEEEELi64ENS_10bfloat16_tEfNS_4arch4Sm90ELb0ELb0ELb1ELb1ELb0ELb1ELb0ELb0ELb1ELb1ELb0ELb0EEENS1_21CollectiveEpilogueFwdINS6_IJSA_SB_SA_EEES9_SD_SF_Li384ELb1ELb1ELb0ELb0EEENS1_36VarlenDynamicPersistentTileSchedulerILi192ELi192ELi384ELi128ELb0ELb1ELb1ELb0ELb1ELb1EEEEEEEEEvNT_6ParamsE,"aw",@nobits
	.sectionflags	@""
	.align	16
	.zero		1024


//--------------------- .nv.shared._ZN7cutlass13device_kernelIN5flash11enable_sm90INS1_16FlashAttnFwdSm90INS1_25CollectiveMainloopFwdSm90ILi2EN4cute5tupleIJNS5_1CILi1EEES8_S8_EEENS6_IJNS7_ILi192EEENS7_ILi128EEENS7_ILi64EEEEEELi64ENS_10bfloat16_tEfNS_4arch4Sm90ELb0ELb1ELb1ELb0ELb0ELb0ELb0ELb1ELb1ELb1ELb0ELb0EEENS1_21CollectiveEpilogueFwdINS6_IJSA_SC_SB_EEES9_SE_SG_Li384ELb0ELb1ELb0ELb0EEENS1_30DynamicPersistentTileSchedulerILi384ELi128ELb0ELb1ELb1EEEEEEEEEvNT_6ParamsE --------------------------
	.section	.nv.shared._ZN7cutlass13device_kernelIN5flash11enable_sm90INS1_16FlashAttnFwdSm90INS1_25CollectiveMainloopFwdSm90ILi2EN4cute5tupleIJNS5_1CILi1EEES8_S8_EEENS6_IJNS7_ILi192EEENS7_ILi128EEENS7_ILi64EEEEEELi64ENS_10bfloat16_tEfNS_4arch4Sm90ELb0ELb1ELb1ELb0ELb0ELb0ELb0ELb1ELb1ELb1ELb0ELb0EEENS1_21CollectiveEpilogueFwdINS6_IJSA_SC_SB_EEES9_SE_SG_Li384ELb0ELb1ELb0ELb0EEENS1_30DynamicPersistentTileSchedulerILi384ELi128ELb0ELb1ELb1EEEEEEEEEvNT_6ParamsE,"aw",@nobits
	.sectionflags	@""
	.align	16
	.zero		1024


//--------------------- .nv.shared._ZN7cutlass13device_kernelIN5flash11enable_sm90INS1_16FlashAttnFwdSm90INS1_25CollectiveMainloopFwdSm90ILi2EN4cute5tupleIJNS5_1CILi1EEES8_S8_EEENS6_IJNS7_ILi192EEENS7_ILi128EEENS7_ILi64EEEEEELi64ENS_10bfloat16_tEfNS_4arch4Sm90ELb0ELb1ELb1ELb1ELb0ELb0ELb0ELb1ELb1ELb1ELb0ELb0EEENS1_21CollectiveEpilogueFwdINS6_IJSA_SC_SB_EEES9_SE_SG_Li384ELb1ELb1ELb0ELb0EEENS1_36VarlenDynamicPersistentTileSchedulerILi192ELi128ELi384ELi128ELb0ELb1ELb1ELb1ELb0ELb1EEEEEEEEEvNT_6ParamsE --------------------------
	.section	.nv.shared._ZN7cutlass13device_kernelIN5flash11enable_sm90INS1_16FlashAttnFwdSm90INS1_25CollectiveMainloopFwdSm90ILi2EN4cute5tupleIJNS5_1CILi1EEES8_S8_EEENS6_IJNS7_ILi192EEENS7_ILi128EEENS7_ILi64EEEEEELi64ENS_10bfloat16_tEfNS_4arch4Sm90ELb0ELb1ELb1ELb1ELb0ELb0ELb0ELb1ELb1ELb1ELb0ELb0EEENS1_21CollectiveEpilogueFwdINS6_IJSA_SC_SB_EEES9_SE_SG_Li384ELb1ELb1ELb0ELb0EEENS1_36VarlenDynamicPersistentTileSchedulerILi192ELi128ELi384ELi128ELb0ELb1ELb1ELb1ELb0ELb1EEEEEEEEEvNT_6ParamsE,"aw",@nobits
	.sectionflags	@""
	.align	16
	.zero		1024


//--------------------- .nv.shared._ZN7cutlass13device_kernelIN5flash11enable_sm90INS1_16FlashAttnFwdSm90INS1_25CollectiveMainloopFwdSm90ILi2EN4cute5tupleIJNS5_1CILi1EEES8_S8_EEENS6_IJNS7_ILi192EEENS7_ILi128EEENS7_ILi64EEEEEELi64ENS_10bfloat16_tEfNS_4arch4Sm90ELb0ELb1ELb1ELb1ELb0ELb1ELb0ELb1ELb1ELb1ELb0ELb0EEENS1_21CollectiveEpilogueFwdINS6_IJSA_SC_SB_EEES9_SE_SG_Li384ELb1ELb1ELb0ELb0EEENS1_36VarlenDynamicPersistentTileSchedulerILi192ELi128ELi384ELi128ELb0ELb1ELb1ELb1ELb0ELb1EEEEEEEEEvNT_6ParamsE --------------------------
	.section	.nv.shared._ZN7cutlass13device_kernelIN5flash11enable_sm90INS1_16FlashAttnFwdSm90INS1_25CollectiveMainloopFwdSm90ILi2EN4cute5tupleIJNS5_1CILi1EEES8_S8_EEENS6_IJNS7_ILi192EEENS7_ILi128EEENS7_ILi64EEEEEELi64ENS_10bfloat16_tEfNS_4arch4Sm90ELb0ELb1ELb1ELb1ELb0ELb1ELb0ELb1ELb1ELb1ELb0ELb0EEENS1_21CollectiveEpilogueFwdINS6_IJSA_SC_SB_EEES9_SE_SG_Li384ELb1ELb1ELb0ELb0EEENS1_36VarlenDynamicPersistentTileSchedulerILi192ELi128ELi384ELi128ELb0ELb1ELb1ELb1ELb0ELb1EEEEEEEEEvNT_6ParamsE,"aw",@nobits
	.sectionflags	@""
	.align	16
	.zero		1024


//--------------------- .nv.shared._ZN7cutlass13device_kernelIN5flash11enable_sm90INS1_16FlashAttnFwdSm90INS1_25CollectiveMainloopFwdSm90ILi2EN4cute5tupleIJNS5_1CILi1EEES8_S8_EEENS6_IJNS7_ILi192EEENS7_ILi128EEENS7_ILi64EEEEEELi64ENS_10bfloat16_tEfNS_4arch4Sm90ELb1ELb0ELb1ELb0ELb0ELb0ELb0ELb1ELb1ELb1ELb0ELb0EEENS1_21CollectiveEpilogueFwdINS6_IJSA_SC_SB_EEES9_SE_SG_Li384ELb0ELb1ELb0ELb0EEENS1_30DynamicPersistentTileSchedulerILi384ELi128ELb0ELb1ELb1EEEEEEEEEvNT_6ParamsE --------------------------
	.section	.nv.shared._ZN7cutlass13device_kernelIN5flash11enable_sm90INS1_16FlashAttnFwdSm90INS1_25CollectiveMainloopFwdSm90ILi2EN4cute5tupleIJNS5_1CILi1EEES8_S8_EEENS6_IJNS7_ILi192EEENS7_ILi128EEENS7_ILi64EEEEEELi64ENS_10bfloat16_tEfNS_4arch4Sm90ELb1ELb0ELb1ELb0ELb0ELb0ELb0ELb1ELb1ELb1ELb0ELb0EEENS1_21CollectiveEpilogueFwdINS6_IJSA_SC_SB_EEES9_SE_SG_Li384ELb0ELb1ELb0ELb0EEENS1_30DynamicPersistentTileSchedulerILi384ELi128ELb0ELb1ELb1EEEEEEEEEvNT_6ParamsE,"aw",@nobits
	.sectionflags	@""
	.align	16
	.zero		1024


//--------------------- .nv.shared._ZN7cutlass13device_kernelIN5flash11enable_sm90INS1_16FlashAttnFwdSm90INS1_25CollectiveMainloopFwdSm90ILi2EN4cute5tupleIJNS5_1CILi1EEES8_S8_EEENS6_IJNS7_ILi192EEENS7_ILi128EEENS7_ILi64EEEEEELi64ENS_10bfloat16_tEfNS_4arch4Sm90ELb1ELb0ELb1ELb1ELb0ELb0ELb0ELb1ELb1ELb1ELb0ELb0EEENS1_21CollectiveEpilogueFwdINS6_IJSA_SC_SB_EEES9_SE_SG_Li384ELb1ELb1ELb0ELb0EEENS1_36VarlenDynamicPersistentTileSchedulerILi192ELi128ELi384ELi128ELb0ELb1ELb1ELb1ELb1ELb1EEEEEEEEEvNT_6ParamsE --------------------------
	.section	.nv.shared._ZN7cutlass13device_kernelIN5flash11enable_sm90INS1_16FlashAttnFwdSm90INS1_25CollectiveMainloopFwdSm90ILi2EN4cute5tupleIJNS5_1CILi1EEES8_S8_EEENS6_IJNS7_ILi192EEENS7_ILi128EEENS7_ILi64EEEEEELi64ENS_10bfloat16_tEfNS_4arch4Sm90ELb1ELb0ELb1ELb1ELb0ELb0ELb0ELb1ELb1ELb1ELb0ELb0EEENS1_21CollectiveEpilogueFwdINS6_IJSA_SC_SB_EEES9_SE_SG_Li384ELb1ELb1ELb0ELb0EEENS1_36VarlenDynamicPersistentTileSchedulerILi192ELi128ELi384ELi128ELb0ELb1ELb1ELb1ELb1ELb1EEEEEEEEEvNT_6ParamsE,"aw",@nobits
	.sectionflags	@""
	.align	16
	.zero		1024


//--------------------- .nv.shared._ZN7cutlass13device_kernelIN5flash11enable_sm90INS1_16FlashAttnFwdSm90INS1_25CollectiveMainloopFwdSm90ILi2EN4cute5tupleIJNS5_1CILi1EEES8_S8_EEENS6_IJNS7_ILi192EEENS7_ILi128EEENS7_ILi64EEEEEELi64ENS_10bfloat16_tEfNS_4arch4Sm90ELb1ELb0ELb1ELb1ELb0ELb1ELb0ELb1ELb1ELb1ELb0ELb0EEENS1_21CollectiveEpilogueFwdINS6_IJSA_SC_SB_EEES9_SE_SG_Li384ELb1ELb1ELb0ELb0EEENS1_36VarlenDynamicPersistentTileSchedulerILi192ELi128ELi384ELi128ELb0ELb1ELb1ELb1ELb1ELb1EEEEEEEEEvNT_6ParamsE --------------------------
	.section	.nv.shared._ZN7cutlass13device_kernelIN5flash11enable_sm90INS1_16FlashAttnFwdSm90INS1_25CollectiveMainloopFwdSm90ILi2EN4cute5tupleIJNS5_1CILi1EEES8_S8_EEENS6_IJNS7_ILi192EEENS7_ILi128EEENS7_ILi64EEEEEELi64ENS_10bfloat16_tEfNS_4arch4Sm90ELb1ELb0ELb1ELb1ELb0ELb1ELb0ELb1ELb1ELb1ELb0ELb0EEENS1_21CollectiveEpilogueFwdINS6_IJSA_SC_SB_EEES9_SE_SG_Li384ELb1ELb1ELb0ELb0EEENS1_36VarlenDynamicPersistentTileSchedulerILi192ELi128ELi384ELi128ELb0ELb1ELb1ELb1ELb1ELb1EEEEEEEEEvNT_6ParamsE,"aw",@nobits
	.sectionflags	@""
	.align	16
	.zero		1024


//--------------------- .nv.constant0._ZN7cutlass13device_kernelIN5flash11enable_sm90INS1_16FlashAttnFwdSm90INS1_25CollectiveMainloopFwdSm90ILi2EN4cute5tupleIJNS5_1CILi1EEES8_S8_EEENS6_IJNS7_ILi128EEENS7_ILi80EEENS7_ILi256EEEEEELi256ENS_10bfloat16_tEfNS_4arch4Sm90ELb0ELb0ELb1ELb0ELb0ELb0ELb0ELb1ELb1ELb1ELb0ELb0EEENS1_21CollectiveEpilogueFwdINS6_IJSA_SC_SB_EEES9_SE_SG_Li256ELb0ELb1ELb0ELb0EEENS1_29StaticPersistentTileSchedulerILb0EEEEEEEEEvNT_6ParamsE --------------------------
	.section	.nv.constant0._ZN7cutlass13device_kernelIN5flash11enable_sm90INS1_16FlashAttnFwdSm90INS1_25CollectiveMainloopFwdSm90ILi2EN4cute5tupleIJNS5_1CILi1EEES8_S8_EEENS6_IJNS7_ILi128EEENS7_ILi80EEENS7_ILi256EEEEEELi256ENS_10bfloat16_tEfNS_4arch4Sm90ELb0ELb0ELb1ELb0ELb0ELb0ELb0ELb1ELb1ELb1ELb0ELb0EEENS1_21CollectiveEpilogueFwdINS6_IJSA_SC_SB_EEES9_SE_SG_Li256ELb0ELb1ELb0ELb0EEENS1_29StaticPersistentTileSchedulerILb0EEEEEEEEEvNT_6ParamsE,"a",@progbits
	.sectionflags	@""
	.align	4
.nv.constant0._ZN7cutlass13device_kernelIN5flash11enable_sm90INS1_16FlashAttnFwdSm90INS1_25CollectiveMainloopFwdSm90ILi2EN4cute5tupleIJNS5_1CILi1EEES8_S8_EEENS6_IJNS7_ILi128EEENS7_ILi80EEENS7_ILi256EEEEEELi256ENS_10bfloat16_tEfNS_4arch4Sm90ELb0ELb0ELb1ELb0ELb0ELb0ELb0ELb1ELb1ELb1ELb0ELb0EEENS1_21CollectiveEpilogueFwdINS6_IJSA_SC_SB_EEES9_SE_SG_Li256ELb0ELb1ELb0ELb0EEENS1_29StaticPersistentTileSchedulerILb0EEEEEEEEEvNT_6ParamsE:
	.zero		3200


//--------------------- .nv.constant0._ZN7cutlass13device_kernelIN5flash11enable_sm90INS1_16FlashAttnFwdSm90INS1_25CollectiveMainloopFwdSm90ILi2EN4cute5tupleIJNS5_1CILi2EEENS7_ILi1EEES9_EEENS6_IJNS7_ILi128EEENS7_ILi80EEENS7_ILi256EEEEEELi256ENS_10bfloat16_tEfNS_4arch4Sm90ELb0ELb0ELb1ELb0ELb0ELb0ELb0ELb1ELb1ELb1ELb0ELb0EEENS1_21CollectiveEpilogueFwdINS6_IJSB_SD_SC_EEESA_SF_SH_Li256ELb0ELb1ELb0ELb0EEENS1_29StaticPersistentTileSchedulerILb0EEEEEEEEEvNT_6ParamsE --------------------------
	.section	.nv.constant0._ZN7cutlass13device_kernelIN5flash11enable_sm90INS1_16FlashAttnFwdSm90INS1_25CollectiveMainloopFwdSm90ILi2EN4cute5tupleIJNS5_1CILi2EEENS7_ILi1EEES9_EEENS6_IJNS7_ILi128EEENS7_ILi80EEENS7_ILi256EEEEEELi256ENS_10bfloat16_tEfNS_4arch4Sm90ELb0ELb0ELb1ELb0ELb0ELb0ELb0ELb1ELb1ELb1ELb0ELb0EEENS1_21CollectiveEpilogueFwdINS6_IJSB_SD_SC_EEESA_SF_SH_Li256ELb0ELb1ELb0ELb0EEENS1_29StaticPersistentTileSchedulerILb0EEEEEEEEEvNT_6ParamsE,"a",@progbits
	.sectionflags	@""
	.align	4
.nv.constant0._ZN7cutlass13device_kernelIN5flash11enable_sm90INS1_16FlashAttnFwdSm90INS1_25CollectiveMainloopFwdSm90ILi2EN4cute5tupleIJNS5_1CILi2EEENS7_ILi1EEES9_EEENS6_IJNS7_ILi128EEENS7_ILi80EEENS7_ILi256EEEEEELi256ENS_10bfloat16_tEfNS_4arch4Sm90ELb0ELb0ELb1ELb0ELb0ELb0ELb0ELb1ELb1ELb1ELb0ELb0EEENS1_21CollectiveEpilogueFwdINS6_IJSB_SD_SC_EEESA_SF_SH_Li256ELb0ELb1ELb0ELb0EEENS1_29StaticPersistentTileSchedulerILb0EEEEEEEEEvNT_6ParamsE:
	.zero		3200


//--------------------- .nv.constant0._ZN7cutlass13device_kernelIN5flash11enable_sm90INS1_16FlashAttnFwdSm90INS1_25CollectiveMainloopFwdSm90ILi2EN4cute5tupleIJNS5_1CILi1EEES8_S8_EEENS6_IJNS7_ILi128EEENS7_ILi80EEENS7_ILi256EEEEEELi256ENS_10bfloat16_tEfNS_4arch4Sm90ELb0ELb0ELb1ELb1ELb0ELb0ELb0ELb1ELb1ELb1ELb0ELb0EEENS1_21CollectiveEpilogueFwdINS6_IJSA_SC_SB_EEES9_SE_SG_Li256ELb1ELb1ELb0ELb0EEENS1_36VarlenDynamicPersistentTileSchedulerILi128ELi80ELi256ELi128ELb0ELb1ELb1ELb0ELb1ELb1EEEEEEEEEvNT_6ParamsE --------------------------
	.section	.nv.constant0._ZN7cutlass13device_kernelIN5flash11enable_sm90INS1_16FlashAttnFwdSm90INS1_25CollectiveMainloopFwdSm90ILi2EN4cute5tupleIJNS5_1CILi1EEES8_S8_EEENS6_IJNS7_ILi128EEENS7_ILi80EEENS7_ILi256EEEEEELi256ENS_10bfloat16_tEfNS_4arch4Sm90ELb0ELb0ELb1ELb1ELb0ELb0ELb0ELb1ELb1ELb1ELb0ELb0EEENS1_21CollectiveEpilogueFwdINS6_IJSA_SC_SB_EEES9_SE_SG_Li256ELb1ELb1ELb0ELb0EEENS1_36VarlenDynamicPersistentTileSchedulerILi128ELi80ELi256ELi128ELb0ELb1ELb1ELb0ELb1ELb1EEEEEEEEEvNT_6ParamsE,"a",@progbits
	.sectionflags	@""
	.align	4
.nv.constant0._ZN7cutlass13device_kernelIN5flash11enable_sm90INS1_16FlashAttnFwdSm90INS1_25CollectiveMainloopFwdSm90ILi2EN4cute5tupleIJNS5_1CILi1EEES8_S8_EEENS6_IJNS7_ILi128EEENS7_ILi80EEENS7_ILi256EEEEEELi256ENS_10bfloat16_tEfNS_4arch4Sm90ELb0ELb0ELb1ELb1ELb0ELb0ELb0ELb1ELb1ELb1ELb0ELb0EEENS1_21CollectiveEpilogueFwdINS6_IJSA_SC_SB_EEES9_SE_SG_Li256ELb1ELb1ELb0ELb0EEENS1_36VarlenDynamicPersistentTileSchedulerILi128ELi80ELi256ELi128ELb0ELb1ELb1ELb0ELb1ELb1EEEEEEEEEvNT_6ParamsE:
	.zero		3328


//--------------------- .nv.constant0._ZN7cutlass13device_kernelIN5flash11enable_sm90INS1_16FlashAttnFwdSm90INS1_25CollectiveMainloopFwdSm90ILi2EN4cute5tupleIJNS5_1CILi1EEES8_S8_EEENS6_IJNS7_ILi128EEENS7_ILi80EEENS7_ILi256EEEEEELi256ENS_10bfloat16_tEfNS_4arch4Sm90ELb0ELb0ELb1ELb1ELb0ELb1ELb0ELb1ELb1ELb1ELb0ELb0EEENS1_21CollectiveEpilogueFwdINS6_IJSA_SC_SB_EEES9_SE_SG_Li256ELb1ELb1ELb0ELb0EEENS1_36VarlenDynamicPersistentTileSchedulerILi128ELi80ELi256ELi128ELb0ELb1ELb1ELb0ELb1ELb1EEEEEEEEEvNT_6ParamsE --------------------------
	.section	.nv.constant0._ZN7cutlass13device_kernelIN5flash11enable_sm90INS1_16FlashAttnFwdSm90INS1_25CollectiveMainloopFwdSm90ILi2EN4cute5tupleIJNS5_1CILi1EEES8_S8_EEENS6_IJNS7_ILi128EEENS7_ILi80EEENS7_ILi256EEEEEELi256ENS_10bfloat16_tEfNS_4arch4Sm90ELb0ELb0ELb1ELb1ELb0ELb1ELb0ELb1ELb1ELb1ELb0ELb0EEENS1_21CollectiveEpilogueFwdINS6_IJSA_SC_SB_EEES9_SE_SG_Li256ELb1ELb1ELb0ELb0EEENS1_36VarlenDynamicPersistentTileSchedulerILi128ELi80ELi256ELi128ELb0ELb1ELb1ELb0ELb1ELb1EEEEEEEEEvNT_6ParamsE,"a",@progbits
	.sectionflags	@""
	.align	4
.nv.constant0._ZN7cutlass13device_kernelIN5flash11enable_sm90INS1_16FlashAttnFwdSm90INS1_25CollectiveMainloopFwdSm90ILi2EN4cute5tupleIJNS5_1CILi1EEES8_S8_EEENS6_IJNS7_ILi128EEENS7_ILi80EEENS7_ILi256EEEEEELi256ENS_10bfloat16_tEfNS_4arch4Sm90ELb0ELb0ELb1ELb1ELb0ELb1ELb0ELb1ELb1ELb1ELb0ELb0EEENS1_21CollectiveEpilogueFwdINS6_IJSA_SC_SB_EEES9_SE_SG_Li256ELb1ELb1ELb0ELb0EEENS1_36VarlenDynamicPersistentTileSchedulerILi128ELi80ELi256ELi128ELb0ELb1ELb1ELb0ELb1ELb1EEEEEEEEEvNT_6ParamsE:
	.zero		3328


//--------------------- .nv.constant0._ZN7cutlass13device_kernelIN5flash11enable_sm90INS1_16FlashAttnFwdSm90INS1_25CollectiveMainloopFwdSm90ILi2EN4cute5tupleIJNS5_1CILi1EEES8_S8_EEENS6_IJNS7_ILi128EEENS7_ILi64EEENS7_ILi256EEEEEELi256ENS_10bfloat16_tEfNS_4arch4Sm90ELb0ELb1ELb1ELb0ELb0ELb0ELb0ELb1ELb1ELb1ELb0ELb0EEENS1_21CollectiveEpilogueFwdINS6_IJSA_SC_SB_EEES9_SE_SG_Li256ELb0ELb1ELb0ELb0EEENS1_30DynamicPersistentTileSchedulerILi256ELi128ELb0ELb1ELb1EEEEEEEEEvNT_6ParamsE --------------------------
	.section	.nv.constant0._ZN7cutlass13device_kernelIN5flash11enable_sm90INS1_16FlashAttnFwdSm90INS1_25CollectiveMainloopFwdSm90ILi2EN4cute5tupleIJNS5_1CILi1EEES8_S8_EEENS6_IJNS7_ILi128EEENS7_ILi64EEENS7_ILi256EEEEEELi256ENS_10bfloat16_tEfNS_4arch4Sm90ELb0ELb1ELb1ELb0ELb0ELb0ELb0ELb1ELb1ELb1ELb0ELb0EEENS1_21CollectiveEpilogueFwdINS6_IJSA_SC_SB_EEES9_SE_SG_Li256ELb0ELb1ELb0ELb0EEENS1_30DynamicPersistentTileSchedulerILi256ELi128ELb0ELb1ELb1EEEEEEEEEvNT_6ParamsE,"a",@progbits
	.sectionflags	@""
	.align	4
.nv.constant0._ZN7cutlass13device_kernelIN5flash11enable_sm90INS1_16FlashAttnFwdSm90INS1_25CollectiveMainloopFwdSm90ILi2EN4cute5tupleIJNS5_1CILi1EEES8_S8_EEENS6_IJNS7_ILi128EEENS7_ILi64EEENS7_ILi256EEEEEELi256ENS_10bfloat16_tEfNS_4arch4Sm90ELb0ELb1ELb1ELb0ELb0ELb0ELb0ELb1ELb1ELb1ELb0ELb0EEENS1_21CollectiveEpilogueFwdINS6_IJSA_SC_SB_EEES9_SE_SG_Li256ELb0ELb1ELb0ELb0EEENS1_30DynamicPersistentTileSchedulerILi256ELi128ELb0ELb1ELb1EEEEEEEEEvNT_6ParamsE:
	.zero		3328


//--------------------- .nv.constant0._ZN7cutlass13device_kernelIN5flash11enable_sm90INS1_16FlashAttnFwdSm90INS1_25CollectiveMainloopFwdSm90ILi2EN4cute5tupleIJNS5_1CILi1EEES8_S8_EEENS6_IJNS7_ILi128EEENS7_ILi64EEENS7_ILi256EEEEEELi256ENS_10bfloat16_tEfNS_4arch4Sm90ELb0ELb1ELb1ELb1ELb0ELb0ELb0ELb1ELb1ELb1ELb0ELb0EEENS1_21CollectiveEpilogueFwdINS6_IJSA_SC_SB_EEES9_SE_SG_Li256ELb1ELb1ELb0ELb0EEENS1_36VarlenDynamicPersistentTileSchedulerILi128ELi64ELi256ELi128ELb0ELb1ELb1ELb1ELb0ELb1EEEEEEEEEvNT_6ParamsE --------------------------
	.section	.nv.constant0._ZN7cutlass13device_kernelIN5flash11enable_sm90INS1_16FlashAttnFwdSm90INS1_25CollectiveMainloopFwdSm90ILi2EN4cute5tupleIJNS5_1CILi1EEES8_S8_EEENS6_IJNS7_ILi128EEENS7_ILi64EEENS7_ILi256EEEEEELi256ENS_10bfloat16_tEfNS_4arch4Sm90ELb0ELb1ELb1ELb1ELb0ELb0ELb0ELb1ELb1ELb1ELb0ELb0EEENS1_21CollectiveEpilogueFwdINS6_IJSA_SC_SB_EEES9_SE_SG_Li256ELb1ELb1ELb0ELb0EEENS1_36VarlenDynamicPersistentTileSchedulerILi128ELi64ELi256ELi128ELb0ELb1ELb1ELb1ELb0ELb1EEEEEEEEEvNT_6ParamsE,"a",@progbits
	.sectionflags	@""
	.align	4
.nv.constant0._ZN7cutlass13device_kernelIN5flash11enable_sm90INS1_16FlashAttnFwdSm90INS1_25CollectiveMainloopFwdSm90ILi2EN4cute5tupleIJNS5_1CILi1EEES8_S8_EEENS6_IJNS7_ILi128EEENS7_ILi64EEENS7_ILi256EEEEEELi256ENS_10bfloat16_tEfNS_4arch4Sm90ELb0ELb1ELb1ELb1ELb0ELb0ELb0ELb1ELb1ELb1ELb0ELb0EEENS1_21CollectiveEpilogueFwdINS6_IJSA_SC_SB_EEES9_SE_SG_Li256ELb1ELb1ELb0ELb0EEENS1_36VarlenDynamicPersistentTileSchedulerILi128ELi64ELi256ELi128ELb0ELb1ELb1ELb1ELb0ELb1EEEEEEEEEvNT_6ParamsE:
	.zero		3328


//--------------------- .nv.constant0._ZN7cutlass13device_kernelIN5flash11enable_sm90INS1_16FlashAttnFwdSm90INS1_25CollectiveMainloopFwdSm90ILi2EN4cute5tupleIJNS5_1CILi1EEES8_S8_EEENS6_IJNS7_ILi128EEENS7_ILi64EEENS7_ILi256EEEEEELi256ENS_10bfloat16_tEfNS_4arch4Sm90ELb0ELb1ELb1ELb1ELb0ELb1ELb0ELb1ELb1ELb1ELb0ELb0EEENS1_21CollectiveEpilogueFwdINS6_IJSA_SC_SB_EEES9_SE_SG_Li256ELb1ELb1ELb0ELb0EEENS1_36VarlenDynamicPersistentTileSchedulerILi128ELi64ELi256ELi128ELb0ELb1ELb1ELb1ELb0ELb1EEEEEEEEEvNT_6ParamsE --------------------------
	.section	.nv.constant0._ZN7cutlass13device_kernelIN5flash11enable_sm90INS1_16FlashAttnFwdSm90INS1_25CollectiveMainloopFwdSm90ILi2EN4cute5tupleIJNS5_1CILi1EEES8_S8_EEENS6_IJNS7_ILi128EEENS7_ILi64EEENS7_ILi256EEEEEELi256ENS_10bfloat16_tEfNS_4arch4Sm90ELb0ELb1ELb1ELb1ELb0ELb1ELb0ELb1ELb1ELb1ELb0ELb0EEENS1_21CollectiveEpilogueFwdINS6_IJSA_SC_SB_EEES9_SE_SG_Li256ELb1ELb1ELb0ELb0EEENS1_36VarlenDynamicPersistentTileSchedulerILi128ELi64ELi256ELi128ELb0ELb1ELb1ELb1ELb0ELb1EEEEEEEEEvNT_6ParamsE,"a",@progbits
	.sectionflags	@""
	.align	4
.nv.constant0._ZN7cutlass13device_kernelIN5flash11enable_sm90INS1_16FlashAttnFwdSm90INS1_25CollectiveMainloopFwdSm90ILi2EN4cute5tupleIJNS5_1CILi1EEES8_S8_EEENS6_IJNS7_ILi128EEENS7_ILi64EEENS7_ILi256EEEEEELi256ENS_10bfloat16_tEfNS_4arch4Sm90ELb0ELb1ELb1ELb1ELb0ELb1ELb0ELb1ELb1ELb1ELb0ELb0EEENS1_21CollectiveEpilogueFwdINS6_IJSA_SC_SB_EEES9_SE_SG_Li256ELb1ELb1ELb0ELb0EEENS1_36VarlenDynamicPersistentTileSchedulerILi128ELi64ELi256ELi128ELb0ELb1ELb1ELb1ELb0ELb1EEEEEEEEEvNT_6ParamsE:
	.zero		3328


//--------------------- .nv.constant0._ZN7cutlass13device_kernelIN5flash11enable_sm90INS1_16FlashAttnFwdSm90INS1_25CollectiveMainloopFwdSm90ILi2EN4cute5tupleIJNS5_1CILi1EEES8_S8_EEENS6_IJNS7_ILi128EEENS7_ILi80EEENS7_ILi256EEEEEELi256ENS_10bfloat16_tEfNS_4arch4Sm90ELb1ELb0ELb1ELb0ELb0ELb0ELb0ELb1ELb1ELb1ELb0ELb0EEENS1_21CollectiveEpilogueFwdINS6_IJSA_SC_SB_EEES9_SE_SG_Li256ELb0ELb1ELb0ELb0EEENS1_30DynamicPersistentTileSchedulerILi256ELi128ELb0ELb1ELb1EEEEEEEEEvNT_6ParamsE --------------------------
	.section	.nv.constant0._ZN7cutlass13device_kernelIN5flash11enable_sm90INS1_16FlashAttnFwdSm90INS1_25CollectiveMainloopFwdSm90ILi2EN4cute5tupleIJNS5_1CILi1EEES8_S8_EEENS6_IJNS7_ILi128EEENS7_ILi80EEENS7_ILi256EEEEEELi256ENS_10bfloat16_tEfNS_4arch4Sm90ELb1ELb0ELb1ELb0ELb0ELb0ELb0ELb1ELb1ELb1ELb0ELb0EEENS1_21CollectiveEpilogueFwdINS6_IJSA_SC_SB_EEES9_SE_SG_Li256ELb0ELb1ELb0ELb0EEENS1_30DynamicPersistentTileSchedulerILi256ELi128ELb0ELb1ELb1EEEEEEEEEvNT_6ParamsE,"a",@progbits
	.sectionflags	@""
	.align	4
.nv.constant0._ZN7cutlass13device_kernelIN5flash11enable_sm90INS1_16FlashAttnFwdSm90INS1_25CollectiveMainloopFwdSm90ILi2EN4cute5tupleIJNS5_1CILi1EEES8_S8_EEENS6_IJNS7_ILi128EEENS7_ILi80EEENS7_ILi256EEEEEELi256ENS_10bfloat16_tEfNS_4arch4Sm90ELb1ELb0ELb1ELb0ELb0ELb0ELb0ELb1ELb1ELb1ELb0ELb0EEENS1_21CollectiveEpilogueFwdINS6_IJSA_SC_SB_EEES9_SE_SG_Li256ELb0ELb1ELb0ELb0EEENS1_30DynamicPersistentTileSchedulerILi256ELi128ELb0ELb1ELb1EEEEEEEEEvNT_6ParamsE:
	.zero		3328


//--------------------- .nv.constant0._ZN7cutlass13device_kernelIN5flash11enable_sm90INS1_16FlashAttnFwdSm90INS1_25CollectiveMainloopFwdSm90ILi2EN4cute5tupleIJNS5_1CILi1EEES8_S8_EEENS6_IJNS7_ILi128EEENS7_ILi80EEENS7_ILi256EEEEEELi256ENS_10bfloat16_tEfNS_4arch4Sm90ELb1ELb0ELb1ELb1ELb0ELb0ELb0ELb1ELb1ELb1ELb0ELb0EEENS1_21CollectiveEpilogueFwdINS6_IJSA_SC_SB_EEES9_SE_SG_Li256ELb1ELb1ELb0ELb0EEENS1_36VarlenDynamicPersistentTileSchedulerILi128ELi80ELi256ELi128ELb0ELb1ELb1ELb1ELb1ELb1EEEEEEEEEvNT_6ParamsE --------------------------
	.section	.nv.constant0._ZN7cutlass13device_kernelIN5flash11enable_sm90INS1_16FlashAttnFwdSm90INS1_25CollectiveMainloopFwdSm90ILi2EN4cute5tupleIJNS5_1CILi1EEES8_S8_EEENS6_IJNS7_ILi128EEENS7_ILi80EEENS7_ILi256EEEEEELi256ENS_10bfloat16_tEfNS_4arch4Sm90ELb1ELb0ELb1ELb1ELb0ELb0ELb0ELb1ELb1ELb1ELb0ELb0EEENS1_21CollectiveEpilogueFwdINS6_IJSA_SC_SB_EEES9_SE_SG_Li256ELb1ELb1ELb0ELb0EEENS1_36VarlenDynamicPersistentTileSchedulerILi128ELi80ELi256ELi128ELb0ELb1ELb1ELb1ELb1ELb1EEEEEEEEEvNT_6ParamsE,"a",@progbits
	.sectionflags	@""
	.align	4
.nv.constant0._ZN7cutlass13device_kernelIN5flash11enable_sm90INS1_16FlashAttnFwdSm90INS1_25CollectiveMainloopFwdSm90ILi2EN4cute5tupleIJNS5_1CILi1EEES8_S8_EEENS6_IJNS7_ILi128EEENS7_ILi80EEENS7_ILi256EEEEEELi256ENS_10bfloat16_tEfNS_4arch4Sm90ELb1ELb0ELb1ELb1ELb0ELb0ELb0ELb1ELb1ELb1ELb0ELb0EEENS1_21CollectiveEpilogueFwdINS6_IJSA_SC_SB_EEES9_SE_SG_Li256ELb1ELb1ELb0ELb0EEENS1_36VarlenDynamicPersistentTileSchedulerILi128ELi80ELi256ELi128ELb0ELb1ELb1ELb1ELb1ELb1EEEEEEEEEvNT_6ParamsE:
	.zero		3328


//--------------------- .nv.constant0._ZN7cutlass13device_kernelIN5flash11enable_sm90INS1_16FlashAttnFwdSm90INS1_25CollectiveMainloopFwdSm90ILi2EN4cute5tupleIJNS5_1CILi1EEES8_S8_EEENS6_IJNS7_ILi128EEENS7_ILi80EEENS7_ILi256EEEEEELi256ENS_10bfloat16_tEfNS_4arch4Sm90ELb1ELb0ELb1ELb1ELb0ELb1ELb0ELb1ELb1ELb1ELb0ELb0EEENS1_21CollectiveEpilogueFwdINS6_IJSA_SC_SB_EEES9_SE_SG_Li256ELb1ELb1ELb0ELb0EEENS1_36VarlenDynamicPersistentTileSchedulerILi128ELi80ELi256ELi128ELb0ELb1ELb1ELb1ELb1ELb1EEEEEEEEEvNT_6ParamsE --------------------------
	.section	.nv.constant0._ZN7cutlass13device_kernelIN5flash11enable_sm90INS1_16FlashAttnFwdSm90INS1_25CollectiveMainloopFwdSm90ILi2EN4cute5tupleIJNS5_1CILi1EEES8_S8_EEENS6_IJNS7_ILi128EEENS7_ILi80EEENS7_ILi256EEEEEELi256ENS_10bfloat16_tEfNS_4arch4Sm90ELb1ELb0ELb1ELb1ELb0ELb1ELb0ELb1ELb1ELb1ELb0ELb0EEENS1_21CollectiveEpilogueFwdINS6_IJSA_SC_SB_EEES9_SE_SG_Li256ELb1ELb1ELb0ELb0EEENS1_36VarlenDynamicPersistentTileSchedulerILi128ELi80ELi256ELi128ELb0ELb1ELb1ELb1ELb1ELb1EEEEEEEEEvNT_6ParamsE,"a",@progbits
	.sectionflags	@""
	.align	4
.nv.constant0._ZN7cutlass13device_kernelIN5flash11enable_sm90INS1_16FlashAttnFwdSm90INS1_25CollectiveMainloopFwdSm90ILi2EN4cute5tupleIJNS5_1CILi1EEES8_S8_EEENS6_IJNS7_ILi128EEENS7_ILi80EEENS7_ILi256EEEEEELi256ENS_10bfloat16_tEfNS_4arch4Sm90ELb1ELb0ELb1ELb1ELb0ELb1ELb0ELb1ELb1ELb1ELb0ELb0EEENS1_21CollectiveEpilogueFwdINS6_IJSA_SC_SB_EEES9_SE_SG_Li256ELb1ELb1ELb0ELb0EEENS1_36VarlenDynamicPersistentTileSchedulerILi128ELi80ELi256ELi128ELb0ELb1ELb1ELb1ELb1ELb1EEEEEEEEEvNT_6ParamsE:
	.zero		3328


//--------------------- .nv.constant0._ZN7cutlass13device_kernelIN5flash11enable_sm90INS1_16FlashAttnFwdSm90INS1_25CollectiveMainloopFwdSm90ILi2EN4cute5tupleIJNS5_1CILi1EEES8_S8_EEENS6_IJNS7_ILi128EEENS7_ILi112EEENS7_ILi192EEEEEELi192ENS_10bfloat16_tEfNS_4arch4Sm90ELb0ELb0ELb1ELb0ELb0ELb0ELb0ELb1ELb1ELb1ELb0ELb0EEENS1_21CollectiveEpilogueFwdINS6_IJSA_SC_SB_EEES9_SE_SG_Li256ELb0ELb1ELb0ELb0EEENS1_29StaticPersistentTileSchedulerILb0EEEEEEEEEvNT_6ParamsE --------------------------
	.section	.nv.constant0._ZN7cutlass13device_kernelIN5flash11enable_sm90INS1_16FlashAttnFwdSm90INS1_25CollectiveMainloopFwdSm90ILi2EN4cute5tupleIJNS5_1CILi1EEES8_S8_EEENS6_IJNS7_ILi128EEENS7_ILi112EEENS7_ILi192EEEEEELi192ENS_10bfloat16_tEfNS_4arch4Sm90ELb0ELb0ELb1ELb0ELb0ELb0ELb0ELb1ELb1ELb1ELb0ELb0EEENS1_21CollectiveEpilogueFwdINS6_IJSA_SC_SB_EEES9_SE_SG_Li256ELb0ELb1ELb0ELb0EEENS1_29StaticPersistentTileSchedulerILb0EEEEEEEEEvNT_6ParamsE,"a",@progbits
	.sectionflags	@""
	.align	4
.nv.constant0._ZN7cutlass13device_kernelIN5flash11enable_sm90INS1_16FlashAttnFwdSm90INS1_25CollectiveMainloopFwdSm90ILi2EN4cute5tupleIJNS5_1CILi1EEES8_S8_EEENS6_IJNS7_ILi128EEENS7_ILi112EEENS7_ILi192EEEEEELi192ENS_10bfloat16_tEfNS_4arch4Sm90ELb0ELb0ELb1ELb0ELb0ELb0ELb0ELb1ELb1ELb1ELb0ELb0EEENS1_21CollectiveEpilogueFwdINS6_IJSA_SC_SB_EEES9_SE_SG_Li256ELb0ELb1ELb0ELb0EEENS1_29StaticPersistentTileSchedulerILb0EEEEEEEEEvNT_6ParamsE:
	.zero		3200


//--------------------- .nv.constant0._ZN7cutlass13device_kernelIN5flash11enable_sm90INS1_16FlashAttnFwdSm90INS1_25CollectiveMainloopFwdSm90ILi2EN4cute5tupleIJNS5_1CILi2EEENS7_ILi1EEES9_EEENS6_IJNS7_ILi128EEENS7_ILi112EEENS7_ILi192EEEEEELi192ENS_10bfloat16_tEfNS_4arch4Sm90ELb0ELb0ELb1ELb0ELb0ELb0ELb0ELb1ELb1ELb1ELb0ELb0EEENS1_21CollectiveEpilogueFwdINS6_IJSB_SD_SC_EEESA_SF_SH_Li256ELb0ELb1ELb0ELb0EEENS1_29StaticPersistentTileSchedulerILb0EEEEEEEEEvNT_6ParamsE --------------------------
	.section	.nv.constant0._ZN7cutlass13device_kernelIN5flash11enable_sm90INS1_16FlashAttnFwdSm90INS1_25CollectiveMainloopFwdSm90ILi2EN4cute5tupleIJNS5_1CILi2EEENS7_ILi1EEES9_EEENS6_IJNS7_ILi128EEENS7_ILi112EEENS7_ILi192EEEEEELi192ENS_10bfloat16_tEfNS_4arch4Sm90ELb0ELb0ELb1ELb0ELb0ELb0ELb0ELb1ELb1ELb1ELb0ELb0EEENS1_21CollectiveEpilogueFwdINS6_IJSB_SD_SC_EEESA_SF_SH_Li256ELb0ELb1ELb0ELb0EEENS1_29StaticPersistentTileSchedulerILb0EEEEEEEEEvNT_6ParamsE,"a",@progbits
	.sectionflags	@""
	.align	4
.nv.constant0._ZN7cutlass13device_kernelIN5flash11enable_sm90INS1_16FlashAttnFwdSm90INS1_25CollectiveMainloopFwdSm90ILi2EN4cute5tupleIJNS5_1CILi2EEENS7_ILi1EEES9_EEENS6_IJNS7_ILi128EEENS7_ILi112EEENS7_ILi192EEEEEELi192ENS_10bfloat16_tEfNS_4arch4Sm90ELb0ELb0ELb1ELb0ELb0ELb0ELb0ELb1ELb1ELb1ELb0ELb0EEENS1_21CollectiveEpilogueFwdINS6_IJSB_SD_SC_EEESA_SF_SH_Li256ELb0ELb1ELb0ELb0EEENS1_29StaticPersistentTileSchedulerILb0EEEEEEEEEvNT_6ParamsE:
	.zero		3200


//--------------------- .nv.constant0._ZN7cutlass13device_kernelIN5flash11enable_sm90INS1_16FlashAttnFwdSm90INS1_25CollectiveMainloopFwdSm90ILi2EN4cute5tupleIJNS5_1CILi1EEES8_S8_EEENS6_IJNS7_ILi128EEENS7_ILi112EEENS7_ILi192EEEEEELi192ENS_10bfloat16_tEfNS_4arch4Sm90ELb0ELb0ELb1ELb1ELb0ELb0ELb0ELb1ELb1ELb1ELb0ELb0EEENS1_21CollectiveEpilogueFwdINS6_IJSA_SC_SB_EEES9_SE_SG_Li256ELb1ELb1ELb0ELb0EEENS1_36VarlenDynamicPersistentTileSchedulerILi128ELi112ELi256ELi128ELb0ELb1ELb1ELb0ELb1ELb1EEEEEEEEEvNT_6ParamsE --------------------------
	.section	.nv.constant0._ZN7cutlass13device_kernelIN5flash11enable_sm90INS1_16FlashAttnFwdSm90INS1_25CollectiveMainloopFwdSm90ILi2EN4cute5tupleIJNS5_1CILi1EEES8_S8_EEENS6_IJNS7_ILi128EEENS7_ILi112EEENS7_ILi192EEEEEELi192ENS_10bfloat16_tEfNS_4arch4Sm90ELb0ELb0ELb1ELb1ELb0ELb0ELb0ELb1ELb1ELb1ELb0ELb0EEENS1_21CollectiveEpilogueFwdINS6_IJSA_SC_SB_EEES9_SE_SG_Li256ELb1ELb1ELb0ELb0EEENS1_36VarlenDynamicPersistentTileSchedulerILi128ELi112ELi256ELi128ELb0ELb1ELb1ELb0ELb1ELb1EEEEEEEEEvNT_6ParamsE,"a",@progbits
	.sectionflags	@""
	.align	4
.nv.constant0._ZN7cutlass13device_kernelIN5flash11enable_sm90INS1_16FlashAttnFwdSm90INS1_25CollectiveMainloopFwdSm90ILi2EN4cute5tupleIJNS5_1CILi1EEES8_S8_EEENS6_IJNS7_ILi128EEENS7_ILi112EEENS7_ILi192EEEEEELi192ENS_10bfloat16_tEfNS_4arch4Sm90ELb0ELb0ELb1ELb1ELb0ELb0ELb0ELb1ELb1ELb1ELb0ELb0EEENS1_21CollectiveEpilogueFwdINS6_IJSA_SC_SB_EEES9_SE_SG_Li256ELb1ELb1ELb0ELb0EEENS1_36VarlenDynamicPersistentTileSchedulerILi128ELi112ELi256ELi128ELb0ELb1ELb1ELb0ELb1ELb1EEEEEEEEEvNT_6ParamsE:
	.zero		3328


//--------------------- .nv.constant0._ZN7cutlass13device_kernelIN5flash11enable_sm90INS1_16FlashAttnFwdSm90INS1_25CollectiveMainloopFwdSm90ILi2EN4cute5tupleIJNS5_1CILi1EEES8_S8_EEENS6_IJNS7_ILi128EEENS7_ILi112EEENS7_ILi192EEEEEELi192ENS_10bfloat16_tEfNS_4arch4Sm90ELb0ELb0ELb1ELb1ELb0ELb1ELb0ELb1ELb1ELb1ELb0ELb0EEENS1_21CollectiveEpilogueFwdINS6_IJSA_SC_SB_EEES9_SE_SG_Li256ELb1ELb1ELb0ELb0EEENS1_36VarlenDynamicPersistentTileSchedulerILi128ELi112ELi256ELi128ELb0ELb1ELb1ELb0ELb1ELb1EEEEEEEEEvNT_6ParamsE --------------------------
	.section	.nv.constant0._ZN7cutlass13device_kernelIN5flash11enable_sm90INS1_16FlashAttnFwdSm90INS1_25CollectiveMainloopFwdSm90ILi2EN4cute5tupleIJNS5_1CILi1EEES8_S8_EEENS6_IJNS7_ILi128EEENS7_ILi112EEENS7_ILi192EEEEEELi192ENS_10bfloat16_tEfNS_4arch4Sm90ELb0ELb0ELb1ELb1ELb0ELb1ELb0ELb1ELb1ELb1ELb0ELb0EEENS1_21CollectiveEpilogueFwdINS6_IJSA_SC_SB_EEES9_SE_SG_Li256ELb1ELb1ELb0ELb0EEENS1_36VarlenDynamicPersistentTileSchedulerILi128ELi112ELi256ELi128ELb0ELb1ELb1ELb0ELb1ELb1EEEEEEEEEvNT_6ParamsE,"a",@progbits
	.sectionflags	@""
	.align	4
.nv.constant0._ZN7cutlass13device_kernelIN5flash11enable_sm90INS1_16FlashAttnFwdSm90INS1_25CollectiveMainloopFwdSm90ILi2EN4cute5tupleIJNS5_1CILi1EEES8_S8_EEENS6_IJNS7_ILi128EEENS7_ILi112EEENS7_ILi192EEEEEELi192ENS_10bfloat16_tEfNS_4arch4Sm90ELb0ELb0ELb1ELb1ELb0ELb1ELb0ELb1ELb1ELb1ELb0ELb0EEENS1_21CollectiveEpilogueFwdINS6_IJSA_SC_SB_EEES9_SE_SG_Li256ELb1ELb1ELb0ELb0EEENS1_36VarlenDynamicPersistentTileSchedulerILi128ELi112ELi256ELi128ELb0ELb1ELb1ELb0ELb1ELb1EEEEEEEEEvNT_6ParamsE:
	.zero		3328


//--------------------- .nv.constant0._ZN7cutlass13device_kernelIN5flash11enable_sm90INS1_16FlashAttnFwdSm90INS1_25CollectiveMainloopFwdSm90ILi2EN4cute5tupleIJNS5_1CILi1EEES8_S8_EEENS6_IJNS7_ILi128EEENS7_ILi96EEENS7_ILi192EEEEEELi192ENS_10bfloat16_tEfNS_4arch4Sm90ELb0ELb1ELb1ELb0ELb0ELb0ELb0ELb1ELb1ELb1ELb0ELb0EEENS1_21CollectiveEpilogueFwdINS6_IJSA_SC_SB_EEES9_SE_SG_Li256ELb0ELb1ELb0ELb0EEENS1_30DynamicPersistentTileSchedulerILi256ELi128ELb0ELb1ELb1EEEEEEEEEvNT_6ParamsE --------------------------
	.section	.nv.constant0._ZN7cutlass13device_kernelIN5flash11enable_sm90INS1_16FlashAttnFwdSm90INS1_25CollectiveMainloopFwdSm90ILi2EN4cute5tupleIJNS5_1CILi1EEES8_S8_EEENS6_IJNS7_ILi128EEENS7_ILi96EEENS7_ILi192EEEEEELi192ENS_10bfloat16_tEfNS_4arch4Sm90ELb0ELb1ELb1ELb0ELb0ELb0ELb0ELb1ELb1ELb1ELb0ELb0EEENS1_21CollectiveEpilogueFwdINS6_IJSA_SC_SB_EEES9_SE_SG_Li256ELb0ELb1ELb0ELb0EEENS1_30DynamicPersistentTileSchedulerILi256ELi128ELb0ELb1ELb1EEEEEEEEEvNT_6ParamsE,"a",@progbits
	.sectionflags	@""
	.align	4
.nv.constant0._ZN7cutlass13device_kernelIN5flash11enable_sm90INS1_16FlashAttnFwdSm90INS1_25CollectiveMainloopFwdSm90ILi2EN4cute5tupleIJNS5_1CILi1EEES8_S8_EEENS6_IJNS7_ILi128EEENS7_ILi96EEENS7_ILi192EEEEEELi192ENS_10bfloat16_tEfNS_4arch4Sm90ELb0ELb1ELb1ELb0ELb0ELb0ELb0ELb1ELb1ELb1ELb0ELb0EEENS1_21CollectiveEpilogueFwdINS6_IJSA_SC_SB_EEES9_SE_SG_Li256ELb0ELb1ELb0ELb0EEENS1_30DynamicPersistentTileSchedulerILi256ELi128ELb0ELb1ELb1EEEEEEEEEvNT_6ParamsE:
	.zero		3328


//--------------------- .nv.constant0._ZN7cutlass13device_kernelIN5flash11enable_sm90INS1_16FlashAttnFwdSm90INS1_25CollectiveMainloopFwdSm90ILi2EN4cute5tupleIJNS5_1CILi1EEES8_S8_EEENS6_IJNS7_ILi128EEENS7_ILi96EEENS7_ILi192EEEEEELi192ENS_10bfloat16_tEfNS_4arch4Sm90ELb0ELb1ELb1ELb1ELb0ELb0ELb0ELb1ELb1ELb1ELb0ELb0EEENS1_21CollectiveEpilogueFwdINS6_IJSA_SC_SB_EEES9_SE_SG_Li256ELb1ELb1ELb0ELb0EEENS1_36VarlenDynamicPersistentTileSchedulerILi128ELi96ELi256ELi128ELb0ELb1ELb1ELb1ELb0ELb1EEEEEEEEEvNT_6ParamsE --------------------------
	.section	.nv.constant0._ZN7cutlass13device_kernelIN5flash11enable_sm90INS1_16FlashAttnFwdSm90INS1_25CollectiveMainloopFwdSm90ILi2EN4cute5tupleIJNS5_1CILi1EEES8_S8_EEENS6_IJNS7_ILi128EEENS7_ILi96EEENS7_ILi192EEEEEELi192ENS_10bfloat16_tEfNS_4arch4Sm90ELb0ELb1ELb1ELb1ELb0ELb0ELb0ELb1ELb1ELb1ELb0ELb0EEENS1_21CollectiveEpilogueFwdINS6_IJSA_SC_SB_EEES9_SE_SG_Li256ELb1ELb1ELb0ELb0EEENS1_36VarlenDynamicPersistentTileSchedulerILi128ELi96ELi256ELi128ELb0ELb1ELb1ELb1ELb0ELb1EEEEEEEEEvNT_6ParamsE,"a",@progbits
	.sectionflags	@""
	.align	4
.nv.constant0._ZN7cutlass13device_kernelIN5flash11enable_sm90INS1_16FlashAttnFwdSm90INS1_25CollectiveMainloopFwdSm90ILi2EN4cute5tupleIJNS5_1CILi1EEES8_S8_EEENS6_IJNS7_ILi128EEENS7_ILi96EEENS7_ILi192EEEEEELi192ENS_10bfloat16_tEfNS_4arch4Sm90ELb0ELb1ELb1ELb1ELb0ELb0ELb0ELb1ELb1ELb1ELb0ELb0EEENS1_21CollectiveEpilogueFwdINS6_IJSA_SC_SB_EEES9_SE_SG_Li256ELb1ELb1ELb0ELb0EEENS1_36VarlenDynamicPersistentTileSchedulerILi128ELi96ELi256ELi128ELb0ELb1ELb1ELb1ELb0ELb1EEEEEEEEEvNT_6ParamsE:
	.zero		3328


//--------------------- .nv.constant0._ZN7cutlass13device_kernelIN5flash11enable_sm90INS1_16FlashAttnFwdSm90INS1_25CollectiveMainloopFwdSm90ILi2EN4cute5tupleIJNS5_1CILi1EEES8_S8_EEENS6_IJNS7_ILi128EEENS7_ILi96EEENS7_ILi192EEEEEELi192ENS_10bfloat16_tEfNS_4arch4Sm90ELb0ELb1ELb1ELb1ELb0ELb1ELb0ELb1ELb1ELb1ELb0ELb0EEENS1_21CollectiveEpilogueFwdINS6_IJSA_SC_SB_EEES9_SE_SG_Li256ELb1ELb1ELb0ELb0EEENS1_36VarlenDynamicPersistentTileSchedulerILi128ELi96ELi256ELi128ELb0ELb1ELb1ELb1ELb0ELb1EEEEEEEEEvNT_6ParamsE --------------------------
	.section	.nv.constant0._ZN7cutlass13device_kernelIN5flash11enable_sm90INS1_16FlashAttnFwdSm90INS1_25CollectiveMainloopFwdSm90ILi2EN4cute5tupleIJNS5_1CILi1EEES8_S8_EEENS6_IJNS7_ILi128EEENS7_ILi96EEENS7_ILi192EEEEEELi192ENS_10bfloat16_tEfNS_4arch4Sm90ELb0ELb1ELb1ELb1ELb0ELb1ELb0ELb1ELb1ELb1ELb0ELb0EEENS1_21CollectiveEpilogueFwdINS6_IJSA_SC_SB_EEES9_SE_SG_Li256ELb1ELb1ELb0ELb0EEENS1_36VarlenDynamicPersistentTileSchedulerILi128ELi96ELi256ELi128ELb0ELb1ELb1ELb1ELb0ELb1EEEEEEEEEvNT_6ParamsE,"a",@progbits
	.sectionflags	@""
	.align	4
.nv.constant0._ZN7cutlass13device_kernelIN5flash11enable_sm90INS1_16FlashAttnFwdSm90INS1_25CollectiveMainloopFwdSm90ILi2EN4cute5tupleIJNS5_1CILi1EEES8_S8_EEENS6_IJNS7_ILi128EEENS7_ILi96EEENS7_ILi192EEEEEELi192ENS_10bfloat16_tEfNS_4arch4Sm90ELb0ELb1ELb1ELb1ELb0ELb1ELb0ELb1ELb1ELb1ELb0ELb0EEENS1_21CollectiveEpilogueFwdINS6_IJSA_SC_SB_EEES9_SE_SG_Li256ELb1ELb1ELb0ELb0EEENS1_36VarlenDynamicPersistentTileSchedulerILi128ELi96ELi256ELi128ELb0ELb1ELb1ELb1ELb0ELb1EEEEEEEEEvNT_6ParamsE:
	.zero		3328


//--------------------- .nv.constant0._ZN7cutlass13device_kernelIN5flash11enable_sm90INS1_16FlashAttnFwdSm90INS1_25CollectiveMainloopFwdSm90ILi2EN4cute5tupleIJNS5_1CILi1EEES8_S8_EEENS6_IJNS7_ILi128EEENS7_ILi112EEENS7_ILi192EEEEEELi192ENS_10bfloat16_tEfNS_4arch4Sm90ELb1ELb0ELb1ELb0ELb0ELb0ELb0ELb1ELb1ELb1ELb0ELb0EEENS1_21CollectiveEpilogueFwdINS6_IJSA_SC_SB_EEES9_SE_SG_Li256ELb0ELb1ELb0ELb0EEENS1_30DynamicPersistentTileSchedulerILi256ELi128ELb0ELb1ELb1EEEEEEEEEvNT_6ParamsE --------------------------
	.section	.nv.constant0._ZN7cutlass13device_kernelIN5flash11enable_sm90INS1_16FlashAttnFwdSm90INS1_25CollectiveMainloopFwdSm90ILi2EN4cute5tupleIJNS5_1CILi1EEES8_S8_EEENS6_IJNS7_ILi128EEENS7_ILi112EEENS7_ILi192EEEEEELi192ENS_10bfloat16_tEfNS_4arch4Sm90ELb1ELb0ELb1ELb0ELb0ELb0ELb0ELb1ELb1ELb1ELb0ELb0EEENS1_21CollectiveEpilogueFwdINS6_IJSA_SC_SB_EEES9_SE_SG_Li256ELb0ELb1ELb0ELb0EEENS1_30DynamicPersistentTileSchedulerILi256ELi128ELb0ELb1ELb1EEEEEEEEEvNT_6ParamsE,"a",@progbits
	.sectionflags	@""
	.align	4
.nv.constant0._ZN7cutlass13device_kernelIN5flash11enable_sm90INS1_16FlashAttnFwdSm90INS1_25CollectiveMainloopFwdSm90ILi2EN4cute5tupleIJNS5_1CILi1EEES8_S8_EEENS6_IJNS7_ILi128EEENS7_ILi112EEENS7_ILi192EEEEEELi192ENS_10bfloat16_tEfNS_4arch4Sm90ELb1ELb0ELb1ELb0ELb0ELb0ELb0ELb1ELb1ELb1ELb0ELb0EEENS1_21CollectiveEpilogueFwdINS6_IJSA_SC_SB_EEES9_SE_SG_Li256ELb0ELb1ELb0ELb0EEENS1_30DynamicPersistentTileSchedulerILi256ELi128ELb0ELb1ELb1EEEEEEEEEvNT_6ParamsE:
	.zero		3328


//--------------------- .nv.constant0._ZN7cutlass13device_kernelIN5flash11enable_sm90INS1_16FlashAttnFwdSm90INS1_25CollectiveMainloopFwdSm90ILi2EN4cute5tupleIJNS5_1CILi1EEES8_S8_EEENS6_IJNS7_ILi128EEENS7_ILi112EEENS7_ILi192EEEEEELi192ENS_10bfloat16_tEfNS_4arch4Sm90ELb1ELb0ELb1ELb1ELb0ELb0ELb0ELb1ELb1ELb1ELb0ELb0EEENS1_21CollectiveEpilogueFwdINS6_IJSA_SC_SB_EEES9_SE_SG_Li256ELb1ELb1ELb0ELb0EEENS1_36VarlenDynamicPersistentTileSchedulerILi128ELi112ELi256ELi128ELb0ELb1ELb1ELb1ELb1ELb1EEEEEEEEEvNT_6ParamsE --------------------------
	.section	.nv.constant0._ZN7cutlass13device_kernelIN5flash11enable_sm90INS1_16FlashAttnFwdSm90INS1_25CollectiveMainloopFwdSm90ILi2EN4cute5tupleIJNS5_1CILi1EEES8_S8_EEENS6_IJNS7_ILi128EEENS7_ILi112EEENS7_ILi192EEEEEELi192ENS_10bfloat16_tEfNS_4arch4Sm90ELb1ELb0ELb1ELb1ELb0ELb0ELb0ELb1ELb1ELb1ELb0ELb0EEENS1_21CollectiveEpilogueFwdINS6_IJSA_SC_SB_EEES9_SE_SG_Li256ELb1ELb1ELb0ELb0EEENS1_36VarlenDynamicPersistentTileSchedulerILi128ELi112ELi256ELi128ELb0ELb1ELb1ELb1ELb1ELb1EEEEEEEEEvNT_6ParamsE,"a",@progbits
	.sectionflags	@""
	.align	4
.nv.constant0._ZN7cutlass13device_kernelIN5flash11enable_sm90INS1_16FlashAttnFwdSm90INS1_25CollectiveMainloopFwdSm90ILi2EN4cute5tupleIJNS5_1CILi1EEES8_S8_EEENS6_IJNS7_ILi128EEENS7_ILi112EEENS7_ILi192EEEEEELi192ENS_10bfloat16_tEfNS_4arch4Sm90ELb1ELb0ELb1ELb1ELb0ELb0ELb0ELb1ELb1ELb1ELb0ELb0EEENS1_21CollectiveEpilogueFwdINS6_IJSA_SC_SB_EEES9_SE_SG_Li256ELb1ELb1ELb0ELb0EEENS1_36VarlenDynamicPersistentTileSchedulerILi128ELi112ELi256ELi128ELb0ELb1ELb1ELb1ELb1ELb1EEEEEEEEEvNT_6ParamsE:
	.zero		3328


//--------------------- .nv.constant0._ZN7cutlass13device_kernelIN5flash11enable_sm90INS1_16FlashAttnFwdSm90INS1_25CollectiveMainloopFwdSm90ILi2EN4cute5tupleIJNS5_1CILi1EEES8_S8_EEENS6_IJNS7_ILi128EEENS7_ILi112EEENS7_ILi192EEEEEELi192ENS_10bfloat16_tEfNS_4arch4Sm90ELb1ELb0ELb1ELb1ELb0ELb1ELb0ELb1ELb1ELb1ELb0ELb0EEENS1_21CollectiveEpilogueFwdINS6_IJSA_SC_SB_EEES9_SE_SG_Li256ELb1ELb1ELb0ELb0EEENS1_36VarlenDynamicPersistentTileSchedulerILi128ELi112ELi256ELi128ELb0ELb1ELb1ELb1ELb1ELb1EEEEEEEEEvNT_6ParamsE --------------------------
	.section	.nv.constant0._ZN7cutlass13device_kernelIN5flash11enable_sm90INS1_16FlashAttnFwdSm90INS1_25CollectiveMainloopFwdSm90ILi2EN4cute5tupleIJNS5_1CILi1EEES8_S8_EEENS6_IJNS7_ILi128EEENS7_ILi112EEENS7_ILi192EEEEEELi192ENS_10bfloat16_tEfNS_4arch4Sm90ELb1ELb0ELb1ELb1ELb0ELb1ELb0ELb1ELb1ELb1ELb0ELb0EEENS1_21CollectiveEpilogueFwdINS6_IJSA_SC_SB_EEES9_SE_SG_Li256ELb1ELb1ELb0ELb0EEENS1_36VarlenDynamicPersistentTileSchedulerILi128ELi112ELi256ELi128ELb0ELb1ELb1ELb1ELb1ELb1EEEEEEEEEvNT_6ParamsE,"a",@progbits
	.sectionflags	@""
	.align	4
.nv.constant0._ZN7cutlass13device_kernelIN5flash11enable_sm90INS1_16FlashAttnFwdSm90INS1_25CollectiveMainloopFwdSm90ILi2EN4cute5tupleIJNS5_1CILi1EEES8_S8_EEENS6_IJNS7_ILi128EEENS7_ILi112EEENS7_ILi192EEEEEELi192ENS_10bfloat16_tEfNS_4arch4Sm90ELb1ELb0ELb1ELb1ELb0ELb1ELb0ELb1ELb1ELb1ELb0ELb0EEENS1_21CollectiveEpilogueFwdINS6_IJSA_SC_SB_EEES9_SE_SG_Li256ELb1ELb1ELb0ELb0EEENS1_36VarlenDynamicPersistentTileSchedulerILi128ELi112ELi256ELi128ELb0ELb1ELb1ELb1ELb1ELb1EEEEEEEEEvNT_6ParamsE:
	.zero		3328


//--------------------- .nv.constant0._ZN7cutlass13device_kernelIN5flash11enable_sm90INS1_16FlashAttnFwdSm90INS1_25CollectiveMainloopFwdSm90ILi2EN4cute5tupleIJNS5_1CILi1EEES8_S8_EEENS6_IJNS7_ILi128EEENS7_ILi176EEESA_EEELi128ENS_10bfloat16_tEfNS_4arch4Sm90ELb0ELb0ELb1ELb0ELb0ELb0ELb0ELb1ELb1ELb1ELb0ELb0EEENS1_21CollectiveEpilogueFwdINS6_IJSA_SA_SB_EEES9_SD_SF_Li256ELb0ELb1ELb0ELb0EEENS1_29StaticPersistentTileSchedulerILb0EEEEEEEEEvNT_6ParamsE --------------------------
	.section	.nv.constant0._ZN7cutlass13device_kernelIN5flash11enable_sm90INS1_16FlashAttnFwdSm90INS1_25CollectiveMainloopFwdSm90ILi2EN4cute5tupleIJNS5_1CILi1EEES8_S8_EEENS6_IJNS7_ILi128EEENS7_ILi176EEESA_EEELi128ENS_10bfloat16_tEfNS_4arch4Sm90ELb0ELb0ELb1ELb0ELb0ELb0ELb0ELb1ELb1ELb1ELb0ELb0EEENS1_21CollectiveEpilogueFwdINS6_IJSA_SA_SB_EEES9_SD_SF_Li256ELb0ELb1ELb0ELb0EEENS1_29StaticPersistentTileSchedulerILb0EEEEEEEEEvNT_6ParamsE,"a",@progbits
	.sectionflags	@""
	.align	4
.nv.constant0._ZN7cutlass13device_kernelIN5flash11enable_sm90INS1_16FlashAttnFwdSm90INS1_25CollectiveMainloopFwdSm90ILi2EN4cute5tupleIJNS5_1CILi1EEES8_S8_EEENS6_IJNS7_ILi128EEENS7_ILi176EEESA_EEELi128ENS_10bfloat16_tEfNS_4arch4Sm90ELb0ELb0ELb1ELb0ELb0ELb0ELb0ELb1ELb1ELb1ELb0ELb0EEENS1_21CollectiveEpilogueFwdINS6_IJSA_SA_SB_EEES9_SD_SF_Li256ELb0ELb1ELb0ELb0EEENS1_29StaticPersistentTileSchedulerILb0EEEEEEEEEvNT_6ParamsE:
	.zero		3200


//--------------------- .nv.constant0._ZN7cutlass13device_kernelIN5flash11enable_sm90INS1_16FlashAttnFwdSm90INS1_25CollectiveMainloopFwdSm90ILi2EN4cute5tupleIJNS5_1CILi2EEENS7_ILi1EEES9_EEENS6_IJNS7_ILi128EEENS7_ILi176EEESB_EEELi128ENS_10bfloat16_tEfNS_4arch4Sm90ELb0ELb0ELb1ELb0ELb0ELb0ELb0ELb1ELb1ELb1ELb0ELb0EEENS1_21CollectiveEpilogueFwdINS6_IJSB_SB_SC_EEESA_SE_SG_Li256ELb0ELb1ELb0ELb0EEENS1_29StaticPersistentTileSchedulerILb0EEEEEEEEEvNT_6ParamsE --------------------------
	.section	.nv.constant0._ZN7cutlass13device_kernelIN5flash11enable_sm90INS1_16FlashAttnFwdSm90INS1_25CollectiveMainloopFwdSm90ILi2EN4cute5tupleIJNS5_1CILi2EEENS7_ILi1EEES9_EEENS6_IJNS7_ILi128EEENS7_ILi176EEESB_EEELi128ENS_10bfloat16_tEfNS_4arch4Sm90ELb0ELb0ELb1ELb0ELb0ELb0ELb0ELb1ELb1ELb1ELb0ELb0EEENS1_21CollectiveEpilogueFwdINS6_IJSB_SB_SC_EEESA_SE_SG_Li256ELb0ELb1ELb0ELb0EEENS1_29StaticPersistentTileSchedulerILb0EEEEEEEEEvNT_6ParamsE,"a",@progbits
	.sectionflags	@""
	.align	4
.nv.constant0._ZN7cutlass13device_kernelIN5flash11enable_sm90INS1_16FlashAttnFwdSm90INS1_25CollectiveMainloopFwdSm90ILi2EN4cute5tupleIJNS5_1CILi2EEENS7_ILi1EEES9_EEENS6_IJNS7_ILi128EEENS7_ILi176EEESB_EEELi128ENS_10bfloat16_tEfNS_4arch4Sm90ELb0ELb0ELb1ELb0ELb0ELb0ELb0ELb1ELb1ELb1ELb0ELb0EEENS1_21CollectiveEpilogueFwdINS6_IJSB_SB_SC_EEESA_SE_SG_Li256ELb0ELb1ELb0ELb0EEENS1_29StaticPersistentTileSchedulerILb0EEEEEEEEEvNT_6ParamsE:
	.zero		3200


//--------------------- .nv.constant0._ZN7cutlass13device_kernelIN5flash11enable_sm90INS1_16FlashAttnFwdSm90INS1_25CollectiveMainloopFwdSm90ILi2EN4cute5tupleIJNS5_1CILi1EEES8_S8_EEENS6_IJNS7_ILi128EEENS7_ILi176EEESA_EEELi128ENS_10bfloat16_tEfNS_4arch4Sm90ELb0ELb0ELb1ELb1ELb0ELb0ELb0ELb1ELb1ELb1ELb0ELb0EEENS1_21CollectiveEpilogueFwdINS6_IJSA_SA_SB_EEES9_SD_SF_Li256ELb1ELb1ELb0ELb0EEENS1_36VarlenDynamicPersistentTileSchedulerILi128ELi176ELi256ELi128ELb0ELb1ELb1ELb0ELb1ELb1EEEEEEEEEvNT_6ParamsE --------------------------
	.section	.nv.constant0._ZN7cutlass13device_kernelIN5flash11enable_sm90INS1_16FlashAttnFwdSm90INS1_25CollectiveMainloopFwdSm90ILi2EN4cute5tupleIJNS5_1CILi1EEES8_S8_EEENS6_IJNS7_ILi128EEENS7_ILi176EEESA_EEELi128ENS_10bfloat16_tEfNS_4arch4Sm90ELb0ELb0ELb1ELb1ELb0ELb0ELb0ELb1ELb1ELb1ELb0ELb0EEENS1_21CollectiveEpilogueFwdINS6_IJSA_SA_SB_EEES9_SD_SF_Li256ELb1ELb1ELb0ELb0EEENS1_36VarlenDynamicPersistentTileSchedulerILi128ELi176ELi256ELi128ELb0ELb1ELb1ELb0ELb1ELb1EEEEEEEEEvNT_6ParamsE,"a",@progbits
	.sectionflags	@""
	.align	4
.nv.constant0._ZN7cutlass13device_kernelIN5flash11enable_sm90INS1_16FlashAttnFwdSm90INS1_25CollectiveMainloopFwdSm90ILi2EN4cute5tupleIJNS5_1CILi1EEES8_S8_EEENS6_IJNS7_ILi128EEENS7_ILi176EEESA_EEELi128ENS_10bfloat16_tEfNS_4arch4Sm90ELb0ELb0ELb1ELb1ELb0ELb0ELb0ELb1ELb1ELb1ELb0ELb0EEENS1_21CollectiveEpilogueFwdINS6_IJSA_SA_SB_EEES9_SD_SF_Li256ELb1ELb1ELb0ELb0EEENS1_36VarlenDynamicPersistentTileSchedulerILi128ELi176ELi256ELi128ELb0ELb1ELb1ELb0ELb1ELb1EEEEEEEEEvNT_6ParamsE:
	.zero		3328


//--------------------- .nv.constant0._ZN7cutlass13device_kernelIN5flash11enable_sm90INS1_16FlashAttnFwdSm90INS1_25CollectiveMainloopFwdSm90ILi2EN4cute5tupleIJNS5_1CILi1EEES8_S8_EEENS6_IJNS7_ILi128EEENS7_ILi176EEESA_EEELi128ENS_10bfloat16_tEfNS_4arch4Sm90ELb0ELb0ELb1ELb1ELb0ELb1ELb0ELb1ELb1ELb1ELb0ELb0EEENS1_21CollectiveEpilogueFwdINS6_IJSA_SA_SB_EEES9_SD_SF_Li256ELb1ELb1ELb0ELb0EEENS1_36VarlenDynamicPersistentTileSchedulerILi128ELi176ELi256ELi128ELb0ELb1ELb1ELb0ELb1ELb1EEEEEEEEEvNT_6ParamsE --------------------------
	.section	.nv.constant0._ZN7cutlass13device_kernelIN5flash11enable_sm90INS1_16FlashAttnFwdSm90INS1_25CollectiveMainloopFwdSm90ILi2EN4cute5tupleIJNS5_1CILi1EEES8_S8_EEENS6_IJNS7_ILi128EEENS7_ILi176EEESA_EEELi128ENS_10bfloat16_tEfNS_4arch4Sm90ELb0ELb0ELb1ELb1ELb0ELb1ELb0ELb1ELb1ELb1ELb0ELb0EEENS1_21CollectiveEpilogueFwdINS6_IJSA_SA_SB_EEES9_SD_SF_Li256ELb1ELb1ELb0ELb0EEENS1_36VarlenDynamicPersistentTileSchedulerILi128ELi176ELi256ELi128ELb0ELb1ELb1ELb0ELb1ELb1EEEEEEEEEvNT_6ParamsE,"a",@progbits
	.sectionflags	@""
	.align	4
.nv.constant0._ZN7cutlass13device_kernelIN5flash11enable_sm90INS1_16FlashAttnFwdSm90INS1_25CollectiveMainloopFwdSm90ILi2EN4cute5tupleIJNS5_1CILi1EEES8_S8_EEENS6_IJNS7_ILi128EEENS7_ILi176EEESA_EEELi128ENS_10bfloat16_tEfNS_4arch4Sm90ELb0ELb0ELb1ELb1ELb0ELb1ELb0ELb1ELb1ELb1ELb0ELb0EEENS1_21CollectiveEpilogueFwdINS6_IJSA_SA_SB_EEES9_SD_SF_Li256ELb1ELb1ELb0ELb0EEENS1_36VarlenDynamicPersistentTileSchedulerILi128ELi176ELi256ELi128ELb0ELb1ELb1ELb0ELb1ELb1EEEEEEEEEvNT_6ParamsE:
	.zero		3328


//--------------------- .nv.constant0._ZN7cutlass13device_kernelIN5flash11enable_sm90INS1_16FlashAttnFwdSm90INS1_25CollectiveMainloopFwdSm90ILi2EN4cute5tupleIJNS5_1CILi1EEES8_S8_EEENS6_IJNS7_ILi128EEESA_SA_EEELi128ENS_10bfloat16_tEfNS_4arch4Sm90ELb0ELb1ELb1ELb0ELb0ELb0ELb0ELb1ELb1ELb1ELb0ELb0EEENS1_21CollectiveEpilogueFwdISB_S9_SC_SE_Li256ELb0ELb1ELb0ELb0EEENS1_30DynamicPersistentTileSchedulerILi256ELi128ELb0ELb1ELb1EEEEEEEEEvNT_6ParamsE --------------------------
	.section	.nv.constant0._ZN7cutlass13device_kernelIN5flash11enable_sm90INS1_16FlashAttnFwdSm90INS1_25CollectiveMainloopFwdSm90ILi2EN4cute5tupleIJNS5_1CILi1EEES8_S8_EEENS6_IJNS7_ILi128EEESA_SA_EEELi128ENS_10bfloat16_tEfNS_4arch4Sm90ELb0ELb1ELb1ELb0ELb0ELb0ELb0ELb1ELb1ELb1ELb0ELb0EEENS1_21CollectiveEpilogueFwdISB_S9_SC_SE_Li256ELb0ELb1ELb0ELb0EEENS1_30DynamicPersistentTileSchedulerILi256ELi128ELb0ELb1ELb1EEEEEEEEEvNT_6ParamsE,"a",@progbits
	.sectionflags	@""
	.align	4
.nv.constant0._ZN7cutlass13device_kernelIN5flash11enable_sm90INS1_16FlashAttnFwdSm90INS1_25CollectiveMainloopFwdSm90ILi2EN4cute5tupleIJNS5_1CILi1EEES8_S8_EEENS6_IJNS7_ILi128EEESA_SA_EEELi128ENS_10bfloat16_tEfNS_4arch4Sm90ELb0ELb1ELb1ELb0ELb0ELb0ELb0ELb1ELb1ELb1ELb0ELb0EEENS1_21CollectiveEpilogueFwdISB_S9_SC_SE_Li256ELb0ELb1ELb0ELb0EEENS1_30DynamicPersistentTileSchedulerILi256ELi128ELb0ELb1ELb1EEEEEEEEEvNT_6ParamsE:
	.zero		3328


//--------------------- .nv.constant0._ZN7cutlass13device_kernelIN5flash11enable_sm90INS1_16FlashAttnFwdSm90INS1_25CollectiveMainloopFwdSm90ILi2EN4cute5tupleIJNS5_1CILi1EEES8_S8_EEENS6_IJNS7_ILi128EEESA_SA_EEELi128ENS_10bfloat16_tEfNS_4arch4Sm90ELb0ELb1ELb1ELb1ELb0ELb0ELb0ELb1ELb1ELb1ELb0ELb0EEENS1_21CollectiveEpilogueFwdISB_S9_SC_SE_Li256ELb1ELb1ELb0ELb0EEENS1_36VarlenDynamicPersistentTileSchedulerILi128ELi128ELi256ELi128ELb0ELb1ELb1ELb1ELb0ELb1EEEEEEEEEvNT_6ParamsE --------------------------
	.section	.nv.constant0._ZN7cutlass13device_kernelIN5flash11enable_sm90INS1_16FlashAttnFwdSm90INS1_25CollectiveMainloopFwdSm90ILi2EN4cute5tupleIJNS5_1CILi1EEES8_S8_EEENS6_IJNS7_ILi128EEESA_SA_EEELi128ENS_10bfloat16_tEfNS_4arch4Sm90ELb0ELb1ELb1ELb1ELb0ELb0ELb0ELb1ELb1ELb1ELb0ELb0EEENS1_21CollectiveEpilogueFwdISB_S9_SC_SE_Li256ELb1ELb1ELb0ELb0EEENS1_36VarlenDynamicPersistentTileSchedulerILi128ELi128ELi256ELi128ELb0ELb1ELb1ELb1ELb0ELb1EEEEEEEEEvNT_6ParamsE,"a",@progbits
	.sectionflags	@""
	.align	4
.nv.constant0._ZN7cutlass13device_kernelIN5flash11enable_sm90INS1_16FlashAttnFwdSm90INS1_25CollectiveMainloopFwdSm90ILi2EN4cute5tupleIJNS5_1CILi1EEES8_S8_EEENS6_IJNS7_ILi128EEESA_SA_EEELi128ENS_10bfloat16_tEfNS_4arch4Sm90ELb0ELb1ELb1ELb1ELb0ELb0ELb0ELb1ELb1ELb1ELb0ELb0EEENS1_21CollectiveEpilogueFwdISB_S9_SC_SE_Li256ELb1ELb1ELb0ELb0EEENS1_36VarlenDynamicPersistentTileSchedulerILi128ELi128ELi256ELi128ELb0ELb1ELb1ELb1ELb0ELb1EEEEEEEEEvNT_6ParamsE:
	.zero		3328


//--------------------- .nv.constant0._ZN7cutlass13device_kernelIN5flash11enable_sm90INS1_16FlashAttnFwdSm90INS1_25CollectiveMainloopFwdSm90ILi2EN4cute5tupleIJNS5_1CILi1EEES8_S8_EEENS6_IJNS7_ILi128EEESA_SA_EEELi128ENS_10bfloat16_tEfNS_4arch4Sm90ELb0ELb1ELb1ELb1ELb0ELb1ELb0ELb1ELb1ELb1ELb0ELb0EEENS1_21CollectiveEpilogueFwdISB_S9_SC_SE_Li256ELb1ELb1ELb0ELb0EEENS1_36VarlenDynamicPersistentTileSchedulerILi128ELi128ELi256ELi128ELb0ELb1ELb1ELb1ELb0ELb1EEEEEEEEEvNT_6ParamsE --------------------------
	.section	.nv.constant0._ZN7cutlass13device_kernelIN5flash11enable_sm90INS1_16FlashAttnFwdSm90INS1_25CollectiveMainloopFwdSm90ILi2EN4cute5tupleIJNS5_1CILi1EEES8_S8_EEENS6_IJNS7_ILi128EEESA_SA_EEELi128ENS_10bfloat16_tEfNS_4arch4Sm90ELb0ELb1ELb1ELb1ELb0ELb1ELb0ELb1ELb1ELb1ELb0ELb0EEENS1_21CollectiveEpilogueFwdISB_S9_SC_SE_Li256ELb1ELb1ELb0ELb0EEENS1_36VarlenDynamicPersistentTileSchedulerILi128ELi128ELi256ELi128ELb0ELb1ELb1ELb1ELb0ELb1EEEEEEEEEvNT_6ParamsE,"a",@progbits
	.sectionflags	@""
	.align	4
.nv.constant0._ZN7cutlass13device_kernelIN5flash11enable_sm90INS1_16FlashAttnFwdSm90INS1_25CollectiveMainloopFwdSm90ILi2EN4cute5tupleIJNS5_1CILi1EEES8_S8_EEENS6_IJNS7_ILi128EEESA_SA_EEELi128ENS_10bfloat16_tEfNS_4arch4Sm90ELb0ELb1ELb1ELb1ELb0ELb1ELb0ELb1ELb1ELb1ELb0ELb0EEENS1_21CollectiveEpilogueFwdISB_S9_SC_SE_Li256ELb1ELb1ELb0ELb0EEENS1_36VarlenDynamicPersistentTileSchedulerILi128ELi128ELi256ELi128ELb0ELb1ELb1ELb1ELb0ELb1EEEEEEEEEvNT_6ParamsE:
	.zero		3328


//--------------------- .nv.constant0._ZN7cutlass13device_kernelIN5flash11enable_sm90INS1_16FlashAttnFwdSm90INS1_25CollectiveMainloopFwdSm90ILi2EN4cute5tupleIJNS5_1CILi1EEES8_S8_EEENS6_IJNS7_ILi128EEESA_SA_EEELi128ENS_10bfloat16_tEfNS_4arch4Sm90ELb1ELb0ELb1ELb0ELb0ELb0ELb0ELb1ELb1ELb1ELb0ELb0EEENS1_21CollectiveEpilogueFwdISB_S9_SC_SE_Li256ELb0ELb1ELb0ELb0EEENS1_30DynamicPersistentTileSchedulerILi256ELi128ELb0ELb1ELb1EEEEEEEEEvNT_6ParamsE --------------------------
	.section	.nv.constant0._ZN7cutlass13device_kernelIN5flash11enable_sm90INS1_16FlashAttnFwdSm90INS1_25CollectiveMainloopFwdSm90ILi2EN4cute5tupleIJNS5_1CILi1EEES8_S8_EEENS6_IJNS7_ILi128EEESA_SA_EEELi128ENS_10bfloat16_tEfNS_4arch4Sm90ELb1ELb0ELb1ELb0ELb0ELb0ELb0ELb1ELb1ELb1ELb0ELb0EEENS1_21CollectiveEpilogueFwdISB_S9_SC_SE_Li256ELb0ELb1ELb0ELb0EEENS1_30DynamicPersistentTileSchedulerILi256ELi128ELb0ELb1ELb1EEEEEEEEEvNT_6ParamsE,"a",@progbits
	.sectionflags	@""
	.align	4
.nv.constant0._ZN7cutlass13device_kernelIN5flash11enable_sm90INS1_16FlashAttnFwdSm90INS1_25CollectiveMainloopFwdSm90ILi2EN4cute5tupleIJNS5_1CILi1EEES8_S8_EEENS6_IJNS7_ILi128EEESA_SA_EEELi128ENS_10bfloat16_tEfNS_4arch4Sm90ELb1ELb0ELb1ELb0ELb0ELb0ELb0ELb1ELb1ELb1ELb0ELb0EEENS1_21CollectiveEpilogueFwdISB_S9_SC_SE_Li256ELb0ELb1ELb0ELb0EEENS1_30DynamicPersistentTileSchedulerILi256ELi128ELb0ELb1ELb1EEEEEEEEEvNT_6ParamsE:
	.zero		3328


//--------------------- .nv.constant0._ZN7cutlass13device_kernelIN5flash11enable_sm90INS1_16FlashAttnFwdSm90INS1_25CollectiveMainloopFwdSm90ILi2EN4cute5tupleIJNS5_1CILi1EEES8_S8_EEENS6_IJNS7_ILi128EEESA_SA_EEELi128ENS_10bfloat16_tEfNS_4arch4Sm90ELb1ELb0ELb1ELb1ELb0ELb0ELb0ELb1ELb1ELb1ELb0ELb0EEENS1_21CollectiveEpilogueFwdISB_S9_SC_SE_Li256ELb1ELb1ELb0ELb0EEENS1_36VarlenDynamicPersistentTileSchedulerILi128ELi128ELi256ELi128ELb0ELb1ELb1ELb1ELb1ELb1EEEEEEEEEvNT_6ParamsE --------------------------
	.section	.nv.constant0._ZN7cutlass13device_kernelIN5flash11enable_sm90INS1_16FlashAttnFwdSm90INS1_25CollectiveMainloopFwdSm90ILi2EN4cute5tupleIJNS5_1CILi1EEES8_S8_EEENS6_IJNS7_ILi128EEESA_SA_EEELi128ENS_10bfloat16_tEfNS_4arch4Sm90ELb1ELb0ELb1ELb1ELb0ELb0ELb0ELb1ELb1ELb1ELb0ELb0EEENS1_21CollectiveEpilogueFwdISB_S9_SC_SE_Li256ELb1ELb1ELb0ELb0EEENS1_36VarlenDynamicPersistentTileSchedulerILi128ELi128ELi256ELi128ELb0ELb1ELb1ELb1ELb1ELb1EEEEEEEEEvNT_6ParamsE,"a",@progbits
	.sectionflags	@""
	.align	4
.nv.constant0._ZN7cutlass13device_kernelIN5flash11enable_sm90INS1_16FlashAttnFwdSm90INS1_25CollectiveMainloopFwdSm90ILi2EN4cute5tupleIJNS5_1CILi1EEES8_S8_EEENS6_IJNS7_ILi128EEESA_SA_EEELi128ENS_10bfloat16_tEfNS_4arch4Sm90ELb1ELb0ELb1ELb1ELb0ELb0ELb0ELb1ELb1ELb1ELb0ELb0EEENS1_21CollectiveEpilogueFwdISB_S9_SC_SE_Li256ELb1ELb1ELb0ELb0EEENS1_36VarlenDynamicPersistentTileSchedulerILi128ELi128ELi256ELi128ELb0ELb1ELb1ELb1ELb1ELb1EEEEEEEEEvNT_6ParamsE:
	.zero		3328


//--------------------- .nv.constant0._ZN7cutlass13device_kernelIN5flash11enable_sm90INS1_16FlashAttnFwdSm90INS1_25CollectiveMainloopFwdSm90ILi2EN4cute5tupleIJNS5_1CILi1EEES8_S8_EEENS6_IJNS7_ILi128EEESA_SA_EEELi128ENS_10bfloat16_tEfNS_4arch4Sm90ELb1ELb0ELb1ELb1ELb0ELb1ELb0ELb1ELb1ELb1ELb0ELb0EEENS1_21CollectiveEpilogueFwdISB_S9_SC_SE_Li256ELb1ELb1ELb0ELb0EEENS1_36VarlenDynamicPersistentTileSchedulerILi128ELi128ELi256ELi128ELb0ELb1ELb1ELb1ELb1ELb1EEEEEEEEEvNT_6ParamsE --------------------------
	.section	.nv.constant0._ZN7cutlass13device_kernelIN5flash11enable_sm90INS1_16FlashAttnFwdSm90INS1_25CollectiveMainloopFwdSm90ILi2EN4cute5tupleIJNS5_1CILi1EEES8_S8_EEENS6_IJNS7_ILi128EEESA_SA_EEELi128ENS_10bfloat16_tEfNS_4arch4Sm90ELb1ELb0ELb1ELb1ELb0ELb1ELb0ELb1ELb1ELb1ELb0ELb0EEENS1_21CollectiveEpilogueFwdISB_S9_SC_SE_Li256ELb1ELb1ELb0ELb0EEENS1_36VarlenDynamicPersistentTileSchedulerILi128ELi128ELi256ELi128ELb0ELb1ELb1ELb1ELb1ELb1EEEEEEEEEvNT_6ParamsE,"a",@progbits
	.sectionflags	@""
	.align	4
.nv.constant0._ZN7cutlass13device_kernelIN5flash11enable_sm90INS1_16FlashAttnFwdSm90INS1_25CollectiveMainloopFwdSm90ILi2EN4cute5tupleIJNS5_1CILi1EEES8_S8_EEENS6_IJNS7_ILi128EEESA_SA_EEELi128ENS_10bfloat16_tEfNS_4arch4Sm90ELb1ELb0ELb1ELb1ELb0ELb1ELb0ELb1ELb1ELb1ELb0ELb0EEENS1_21CollectiveEpilogueFwdISB_S9_SC_SE_Li256ELb1ELb1ELb0ELb0EEENS1_36VarlenDynamicPersistentTileSchedulerILi128ELi128ELi256ELi128ELb0ELb1ELb1ELb1ELb1ELb1EEEEEEEEEvNT_6ParamsE:
	.zero		3328


//--------------------- .nv.constant0._ZN7cutlass13device_kernelIN5flash11enable_sm90INS1_16FlashAttnFwdSm90INS1_25CollectiveMainloopFwdSm90ILi2EN4cute5tupleIJNS5_1CILi1EEES8_S8_EEENS6_IJNS7_ILi192EEENS7_ILi144EEENS7_ILi96EEEEEELi96ENS_10bfloat16_tEfNS_4arch4Sm90ELb0ELb0ELb1ELb0ELb0ELb0ELb0ELb0ELb1ELb1ELb0ELb0EEENS1_21CollectiveEpilogueFwdINS6_IJSA_SC_SB_EEES9_SE_SG_Li384ELb0ELb1ELb0ELb0EEENS1_29StaticPersistentTileSchedulerILb0EEEEEEEEEvNT_6ParamsE --------------------------
	.section	.nv.constant0._ZN7cutlass13device_kernelIN5flash11enable_sm90INS1_16FlashAttnFwdSm90INS1_25CollectiveMainloopFwdSm90ILi2EN4cute5tupleIJNS5_1CILi1EEES8_S8_EEENS6_IJNS7_ILi192EEENS7_ILi144EEENS7_ILi96EEEEEELi96ENS_10bfloat16_tEfNS_4arch4Sm90ELb0ELb0ELb1ELb0ELb0ELb0ELb0ELb0ELb1ELb1ELb0ELb0EEENS1_21CollectiveEpilogueFwdINS6_IJSA_SC_SB_EEES9_SE_SG_Li384ELb0ELb1ELb0ELb0EEENS1_29StaticPersistentTileSchedulerILb0EEEEEEEEEvNT_6ParamsE,"a",@progbits
	.sectionflags	@""
	.align	4
.nv.constant0._ZN7cutlass13device_kernelIN5flash11enable_sm90INS1_16FlashAttnFwdSm90INS1_25CollectiveMainloopFwdSm90ILi2EN4cute5tupleIJNS5_1CILi1EEES8_S8_EEENS6_IJNS7_ILi192EEENS7_ILi144EEENS7_ILi96EEEEEELi96ENS_10bfloat16_tEfNS_4arch4Sm90ELb0ELb0ELb1ELb0ELb0ELb0ELb0ELb0ELb1ELb1ELb0ELb0EEENS1_21CollectiveEpilogueFwdINS6_IJSA_SC_SB_EEES9_SE_SG_Li384ELb0ELb1ELb0ELb0EEENS1_29StaticPersistentTileSchedulerILb0EEEEEEEEEvNT_6ParamsE:
	.zero		3200


//--------------------- .nv.constant0._ZN7cutlass13device_kernelIN5flash11enable_sm90INS1_16FlashAttnFwdSm90INS1_25CollectiveMainloopFwdSm90ILi2EN4cute5tupleIJNS5_1CILi1EEES8_S8_EEENS6_IJNS7_ILi192EEENS7_ILi144EEENS7_ILi96EEEEEELi96ENS_10bfloat16_tEfNS_4arch4Sm90ELb0ELb0ELb1ELb1ELb0ELb0ELb0ELb0ELb1ELb1ELb0ELb0EEENS1_21CollectiveEpilogueFwdINS6_IJSA_SC_SB_EEES9_SE_SG_Li384ELb1ELb1ELb0ELb0EEENS1_36VarlenDynamicPersistentTileSchedulerILi192ELi144ELi384ELi128ELb0ELb1ELb1ELb0ELb1ELb1EEEEEEEEEvNT_6ParamsE --------------------------
	.section	.nv.constant0._ZN7cutlass13device_kernelIN5flash11enable_sm90INS1_16FlashAttnFwdSm90INS1_25CollectiveMainloopFwdSm90ILi2EN4cute5tupleIJNS5_1CILi1EEES8_S8_EEENS6_IJNS7_ILi192EEENS7_ILi144EEENS7_ILi96EEEEEELi96ENS_10bfloat16_tEfNS_4arch4Sm90ELb0ELb0ELb1ELb1ELb0ELb0ELb0ELb0ELb1ELb1ELb0ELb0EEENS1_21CollectiveEpilogueFwdINS6_IJSA_SC_SB_EEES9_SE_SG_Li384ELb1ELb1ELb0ELb0EEENS1_36VarlenDynamicPersistentTileSchedulerILi192ELi144ELi384ELi128ELb0ELb1ELb1ELb0ELb1ELb1EEEEEEEEEvNT_6ParamsE,"a",@progbits
	.sectionflags	@""
	.align	4
.nv.constant0._ZN7cutlass13device_kernelIN5flash11enable_sm90INS1_16FlashAttnFwdSm90INS1_25CollectiveMainloopFwdSm90ILi2EN4cute5tupleIJNS5_1CILi1EEES8_S8_EEENS6_IJNS7_ILi192EEENS7_ILi144EEENS7_ILi96EEEEEELi96ENS_10bfloat16_tEfNS_4arch4Sm90ELb0ELb0ELb1ELb1ELb0ELb0ELb0ELb0ELb1ELb1ELb0ELb0EEENS1_21CollectiveEpilogueFwdINS6_IJSA_SC_SB_EEES9_SE_SG_Li384ELb1ELb1ELb0ELb0EEENS1_36VarlenDynamicPersistentTileSchedulerILi192ELi144ELi384ELi128ELb0ELb1ELb1ELb0ELb1ELb1EEEEEEEEEvNT_6ParamsE:
	.zero		3328


//--------------------- .nv.constant0._ZN7cutlass13device_kernelIN5flash11enable_sm90INS1_16FlashAttnFwdSm90INS1_25CollectiveMainloopFwdSm90ILi2EN4cute5tupleIJNS5_1CILi1EEES8_S8_EEENS6_IJNS7_ILi192EEENS7_ILi144EEENS7_ILi96EEEEEELi96ENS_10bfloat16_tEfNS_4arch4Sm90ELb0ELb0ELb1ELb1ELb0ELb1ELb0ELb0ELb1ELb1ELb0ELb0EEENS1_21CollectiveEpilogueFwdINS6_IJSA_SC_SB_EEES9_SE_SG_Li384ELb1ELb1ELb0ELb0EEENS1_36VarlenDynamicPersistentTileSchedulerILi192ELi144ELi384ELi128ELb0ELb1ELb1ELb0ELb1ELb1EEEEEEEEEvNT_6ParamsE --------------------------
	.section	.nv.constant0._ZN7cutlass13device_kernelIN5flash11enable_sm90INS1_16FlashAttnFwdSm90INS1_25CollectiveMainloopFwdSm90ILi2EN4cute5tupleIJNS5_1CILi1EEES8_S8_EEENS6_IJNS7_ILi192EEENS7_ILi144EEENS7_ILi96EEEEEELi96ENS_10bfloat16_tEfNS_4arch4Sm90ELb0ELb0ELb1ELb1ELb0ELb1ELb0ELb0ELb1ELb1ELb0ELb0EEENS1_21CollectiveEpilogueFwdINS6_IJSA_SC_SB_EEES9_SE_SG_Li384ELb1ELb1ELb0ELb0EEENS1_36VarlenDynamicPersistentTileSchedulerILi192ELi144ELi384ELi128ELb0ELb1ELb1ELb0ELb1ELb1EEEEEEEEEvNT_6ParamsE,"a",@progbits
	.sectionflags	@""
	.align	4
.nv.constant0._ZN7cutlass13device_kernelIN5flash11enable_sm90INS1_16FlashAttnFwdSm90INS1_25CollectiveMainloopFwdSm90ILi2EN4cute5tupleIJNS5_1CILi1EEES8_S8_EEENS6_IJNS7_ILi192EEENS7_ILi144EEENS7_ILi96EEEEEELi96ENS_10bfloat16_tEfNS_4arch4Sm90ELb0ELb0ELb1ELb1ELb0ELb1ELb0ELb0ELb1ELb1ELb0ELb0EEENS1_21CollectiveEpilogueFwdINS6_IJSA_SC_SB_EEES9_SE_SG_Li384ELb1ELb1ELb0ELb0EEENS1_36VarlenDynamicPersistentTileSchedulerILi192ELi144ELi384ELi128ELb0ELb1ELb1ELb0ELb1ELb1EEEEEEEEEvNT_6ParamsE:
	.zero		3328


//--------------------- .nv.constant0._ZN7cutlass13device_kernelIN5flash11enable_sm90INS1_16FlashAttnFwdSm90INS1_25CollectiveMainloopFwdSm90ILi2EN4cute5tupleIJNS5_1CILi1EEES8_S8_EEENS6_IJNS7_ILi192EEENS7_ILi128EEENS7_ILi96EEEEEELi96ENS_10bfloat16_tEfNS_4arch4Sm90ELb0ELb1ELb1ELb0ELb0ELb0ELb0ELb0ELb1ELb1ELb0ELb0EEENS1_21CollectiveEpilogueFwdINS6_IJSA_SC_SB_EEES9_SE_SG_Li384ELb0ELb1ELb0ELb0EEENS1_30DynamicPersistentTileSchedulerILi384ELi128ELb0ELb1ELb1EEEEEEEEEvNT_6ParamsE --------------------------
	.section	.nv.constant0._ZN7cutlass13device_kernelIN5flash11enable_sm90INS1_16FlashAttnFwdSm90INS1_25CollectiveMainloopFwdSm90ILi2EN4cute5tupleIJNS5_1CILi1EEES8_S8_EEENS6_IJNS7_ILi192EEENS7_ILi128EEENS7_ILi96EEEEEELi96ENS_10bfloat16_tEfNS_4arch4Sm90ELb0ELb1ELb1ELb0ELb0ELb0ELb0ELb0ELb1ELb1ELb0ELb0EEENS1_21CollectiveEpilogueFwdINS6_IJSA_SC_SB_EEES9_SE_SG_Li384ELb0ELb1ELb0ELb0EEENS1_30DynamicPersistentTileSchedulerILi384ELi128ELb0ELb1ELb1EEEEEEEEEvNT_6ParamsE,"a",@progbits
	.sectionflags	@""
	.align	4
.nv.constant0._ZN7cutlass13device_kernelIN5flash11enable_sm90INS1_16FlashAttnFwdSm90INS1_25CollectiveMainloopFwdSm90ILi2EN4cute5tupleIJNS5_1CILi1EEES8_S8_EEENS6_IJNS7_ILi192EEENS7_ILi128EEENS7_ILi96EEEEEELi96ENS_10bfloat16_tEfNS_4arch4Sm90ELb0ELb1ELb1ELb0ELb0ELb0ELb0ELb0ELb1ELb1ELb0ELb0EEENS1_21CollectiveEpilogueFwdINS6_IJSA_SC_SB_EEES9_SE_SG_Li384ELb0ELb1ELb0ELb0EEENS1_30DynamicPersistentTileSchedulerILi384ELi128ELb0ELb1ELb1EEEEEEEEEvNT_6ParamsE:
	.zero		3328


//--------------------- .nv.constant0._ZN7cutlass13device_kernelIN5flash11enable_sm90INS1_16FlashAttnFwdSm90INS1_25CollectiveMainloopFwdSm90ILi2EN4cute5tupleIJNS5_1CILi1EEES8_S8_EEENS6_IJNS7_ILi192EEENS7_ILi128EEENS7_ILi96EEEEEELi96ENS_10bfloat16_tEfNS_4arch4Sm90ELb0ELb1ELb1ELb1ELb0ELb0ELb0ELb0ELb1ELb1ELb0ELb0EEENS1_21CollectiveEpilogueFwdINS6_IJSA_SC_SB_EEES9_SE_SG_Li384ELb1ELb1ELb0ELb0EEENS1_36VarlenDynamicPersistentTileSchedulerILi192ELi128ELi384ELi128ELb0ELb1ELb1ELb1ELb0ELb1EEEEEEEEEvNT_6ParamsE --------------------------
	.section	.nv.constant0._ZN7cutlass13device_kernelIN5flash11enable_sm90INS1_16FlashAttnFwdSm90INS1_25CollectiveMainloopFwdSm90ILi2EN4cute5tupleIJNS5_1CILi1EEES8_S8_EEENS6_IJNS7_ILi192EEENS7_ILi128EEENS7_ILi96EEEEEELi96ENS_10bfloat16_tEfNS_4arch4Sm90ELb0ELb1ELb1ELb1ELb0ELb0ELb0ELb0ELb1ELb1ELb0ELb0EEENS1_21CollectiveEpilogueFwdINS6_IJSA_SC_SB_EEES9_SE_SG_Li384ELb1ELb1ELb0ELb0EEENS1_36VarlenDynamicPersistentTileSchedulerILi192ELi128ELi384ELi128ELb0ELb1ELb1ELb1ELb0ELb1EEEEEEEEEvNT_6ParamsE,"a",@progbits
	.sectionflags	@""
	.align	4
.nv.constant0._ZN7cutlass13device_kernelIN5flash11enable_sm90INS1_16FlashAttnFwdSm90INS1_25CollectiveMainloopFwdSm90ILi2EN4cute5tupleIJNS5_1CILi1EEES8_S8_EEENS6_IJNS7_ILi192EEENS7_ILi128EEENS7_ILi96EEEEEELi96ENS_10bfloat16_tEfNS_4arch4Sm90ELb0ELb1ELb1ELb1ELb0ELb0ELb0ELb0ELb1ELb1ELb0ELb0EEENS1_21CollectiveEpilogueFwdINS6_IJSA_SC_SB_EEES9_SE_SG_Li384ELb1ELb1ELb0ELb0EEENS1_36VarlenDynamicPersistentTileSchedulerILi192ELi128ELi384ELi128ELb0ELb1ELb1ELb1ELb0ELb1EEEEEEEEEvNT_6ParamsE:
	.zero		3328


//--------------------- .nv.constant0._ZN7cutlass13device_kernelIN5flash11enable_sm90INS1_16FlashAttnFwdSm90INS1_25CollectiveMainloopFwdSm90ILi2EN4cute5tupleIJNS5_1CILi1EEES8_S8_EEENS6_IJNS7_ILi192EEENS7_ILi128EEENS7_ILi96EEEEEELi96ENS_10bfloat16_tEfNS_4arch4Sm90ELb0ELb1ELb1ELb1ELb0ELb1ELb0ELb0ELb1ELb1ELb0ELb0EEENS1_21CollectiveEpilogueFwdINS6_IJSA_SC_SB_EEES9_SE_SG_Li384ELb1ELb1ELb0ELb0EEENS1_36VarlenDynamicPersistentTileSchedulerILi192ELi128ELi384ELi128ELb0ELb1ELb1ELb1ELb0ELb1EEEEEEEEEvNT_6ParamsE --------------------------
	.section	.nv.constant0._ZN7cutlass13device_kernelIN5flash11enable_sm90INS1_16FlashAttnFwdSm90INS1_25CollectiveMainloopFwdSm90ILi2EN4cute5tupleIJNS5_1CILi1EEES8_S8_EEENS6_IJNS7_ILi192EEENS7_ILi128EEENS7_ILi96EEEEEELi96ENS_10bfloat16_tEfNS_4arch4Sm90ELb0ELb1ELb1ELb1ELb0ELb1ELb0ELb0ELb1ELb1ELb0ELb0EEENS1_21CollectiveEpilogueFwdINS6_IJSA_SC_SB_EEES9_SE_SG_Li384ELb1ELb1ELb0ELb0EEENS1_36VarlenDynamicPersistentTileSchedulerILi192ELi128ELi384ELi128ELb0ELb1ELb1ELb1ELb0ELb1EEEEEEEEEvNT_6ParamsE,"a",@progbits
	.sectionflags	@""
	.align	4
.nv.constant0._ZN7cutlass13device_kernelIN5flash11enable_sm90INS1_16FlashAttnFwdSm90INS1_25CollectiveMainloopFwdSm90ILi2EN4cute5tupleIJNS5_1CILi1EEES8_S8_EEENS6_IJNS7_ILi192EEENS7_ILi128EEENS7_ILi96EEEEEELi96ENS_10bfloat16_tEfNS_4arch4Sm90ELb0ELb1ELb1ELb1ELb0ELb1ELb0ELb0ELb1ELb1ELb0ELb0EEENS1_21CollectiveEpilogueFwdINS6_IJSA_SC_SB_EEES9_SE_SG_Li384ELb1ELb1ELb0ELb0EEENS1_36VarlenDynamicPersistentTileSchedulerILi192ELi128ELi384ELi128ELb0ELb1ELb1ELb1ELb0ELb1EEEEEEEEEvNT_6ParamsE:
	.zero		3328


//--------------------- .nv.constant0._ZN7cutlass13device_kernelIN5flash11enable_sm90INS1_16FlashAttnFwdSm90INS1_25CollectiveMainloopFwdSm90ILi2EN4cute5tupleIJNS5_1CILi1EEES8_S8_EEENS6_IJNS7_ILi192EEENS7_ILi144EEENS7_ILi96EEEEEELi96ENS_10bfloat16_tEfNS_4arch4Sm90ELb1ELb0ELb1ELb0ELb0ELb0ELb0ELb0ELb1ELb1ELb0ELb0EEENS1_21CollectiveEpilogueFwdINS6_IJSA_SC_SB_EEES9_SE_SG_Li384ELb0ELb1ELb0ELb0EEENS1_30DynamicPersistentTileSchedulerILi384ELi128ELb0ELb1ELb1EEEEEEEEEvNT_6ParamsE --------------------------
	.section	.nv.constant0._ZN7cutlass13device_kernelIN5flash11enable_sm90INS1_16FlashAttnFwdSm90INS1_25CollectiveMainloopFwdSm90ILi2EN4cute5tupleIJNS5_1CILi1EEES8_S8_EEENS6_IJNS7_ILi192EEENS7_ILi144EEENS7_ILi96EEEEEELi96ENS_10bfloat16_tEfNS_4arch4Sm90ELb1ELb0ELb1ELb0ELb0ELb0ELb0ELb0ELb1ELb1ELb0ELb0EEENS1_21CollectiveEpilogueFwdINS6_IJSA_SC_SB_EEES9_SE_SG_Li384ELb0ELb1ELb0ELb0EEENS1_30DynamicPersistentTileSchedulerILi384ELi128ELb0ELb1ELb1EEEEEEEEEvNT_6ParamsE,"a",@progbits
	.sectionflags	@""
	.align	4
.nv.constant0._ZN7cutlass13device_kernelIN5flash11enable_sm90INS1_16FlashAttnFwdSm90INS1_25CollectiveMainloopFwdSm90ILi2EN4cute5tupleIJNS5_1CILi1EEES8_S8_EEENS6_IJNS7_ILi192EEENS7_ILi144EEENS7_ILi96EEEEEELi96ENS_10bfloat16_tEfNS_4arch4Sm90ELb1ELb0ELb1ELb0ELb0ELb0ELb0ELb0ELb1ELb1ELb0ELb0EEENS1_21CollectiveEpilogueFwdINS6_IJSA_SC_SB_EEES9_SE_SG_Li384ELb0ELb1ELb0ELb0EEENS1_30DynamicPersistentTileSchedulerILi384ELi128ELb0ELb1ELb1EEEEEEEEEvNT_6ParamsE:
	.zero		3328


//--------------------- .nv.constant0._ZN7cutlass13device_kernelIN5flash11enable_sm90INS1_16FlashAttnFwdSm90INS1_25CollectiveMainloopFwdSm90ILi2EN4cute5tupleIJNS5_1CILi1EEES8_S8_EEENS6_IJNS7_ILi192EEENS7_ILi144EEENS7_ILi96EEEEEELi96ENS_10bfloat16_tEfNS_4arch4Sm90ELb1ELb0ELb1ELb1ELb0ELb0ELb0ELb0ELb1ELb1ELb0ELb0EEENS1_21CollectiveEpilogueFwdINS6_IJSA_SC_SB_EEES9_SE_SG_Li384ELb1ELb1ELb0ELb0EEENS1_36VarlenDynamicPersistentTileSchedulerILi192ELi144ELi384ELi128ELb0ELb1ELb1ELb1ELb1ELb1EEEEEEEEEvNT_6ParamsE --------------------------
	.section	.nv.constant0._ZN7cutlass13device_kernelIN5flash11enable_sm90INS1_16FlashAttnFwdSm90INS1_25CollectiveMainloopFwdSm90ILi2EN4cute5tupleIJNS5_1CILi1EEES8_S8_EEENS6_IJNS7_ILi192EEENS7_ILi144EEENS7_ILi96EEEEEELi96ENS_10bfloat16_tEfNS_4arch4Sm90ELb1ELb0ELb1ELb1ELb0ELb0ELb0ELb0ELb1ELb1ELb0ELb0EEENS1_21CollectiveEpilogueFwdINS6_IJSA_SC_SB_EEES9_SE_SG_Li384ELb1ELb1ELb0ELb0EEENS1_36VarlenDynamicPersistentTileSchedulerILi192ELi144ELi384ELi128ELb0ELb1ELb1ELb1ELb1ELb1EEEEEEEEEvNT_6ParamsE,"a",@progbits
	.sectionflags	@""
	.align	4
.nv.constant0._ZN7cutlass13device_kernelIN5flash11enable_sm90INS1_16FlashAttnFwdSm90INS1_25CollectiveMainloopFwdSm90ILi2EN4cute5tupleIJNS5_1CILi1EEES8_S8_EEENS6_IJNS7_ILi192EEENS7_ILi144EEENS7_ILi96EEEEEELi96ENS_10bfloat16_tEfNS_4arch4Sm90ELb1ELb0ELb1ELb1ELb0ELb0ELb0ELb0ELb1ELb1ELb0ELb0EEENS1_21CollectiveEpilogueFwdINS6_IJSA_SC_SB_EEES9_SE_SG_Li384ELb1ELb1ELb0ELb0EEENS1_36VarlenDynamicPersistentTileSchedulerILi192ELi144ELi384ELi128ELb0ELb1ELb1ELb1ELb1ELb1EEEEEEEEEvNT_6ParamsE:
	.zero		3328


//--------------------- .nv.constant0._ZN7cutlass13device_kernelIN5flash11enable_sm90INS1_16FlashAttnFwdSm90INS1_25CollectiveMainloopFwdSm90ILi2EN4cute5tupleIJNS5_1CILi1EEES8_S8_EEENS6_IJNS7_ILi192EEENS7_ILi144EEENS7_ILi96EEEEEELi96ENS_10bfloat16_tEfNS_4arch4Sm90ELb1ELb0ELb1ELb1ELb0ELb1ELb0ELb0ELb1ELb1ELb0ELb0EEENS1_21CollectiveEpilogueFwdINS6_IJSA_SC_SB_EEES9_SE_SG_Li384ELb1ELb1ELb0ELb0EEENS1_36VarlenDynamicPersistentTileSchedulerILi192ELi144ELi384ELi128ELb0ELb1ELb1ELb1ELb1ELb1EEEEEEEEEvNT_6ParamsE --------------------------
	.section	.nv.constant0._ZN7cutlass13device_kernelIN5flash11enable_sm90INS1_16FlashAttnFwdSm90INS1_25CollectiveMainloopFwdSm90ILi2EN4cute5tupleIJNS5_1CILi1EEES8_S8_EEENS6_IJNS7_ILi192EEENS7_ILi144EEENS7_ILi96EEEEEELi96ENS_10bfloat16_tEfNS_4arch4Sm90ELb1ELb0ELb1ELb1ELb0ELb1ELb0ELb0ELb1ELb1ELb0ELb0EEENS1_21CollectiveEpilogueFwdINS6_IJSA_SC_SB_EEES9_SE_SG_Li384ELb1ELb1ELb0ELb0EEENS1_36VarlenDynamicPersistentTileSchedulerILi192ELi144ELi384ELi128ELb0ELb1ELb1ELb1ELb1ELb1EEEEEEEEEvNT_6ParamsE,"a",@progbits
	.sectionflags	@""
	.align	4
.nv.constant0._ZN7cutlass13device_kernelIN5flash11enable_sm90INS1_16FlashAttnFwdSm90INS1_25CollectiveMainloopFwdSm90ILi2EN4cute5tupleIJNS5_1CILi1EEES8_S8_EEENS6_IJNS7_ILi192EEENS7_ILi144EEENS7_ILi96EEEEEELi96ENS_10bfloat16_tEfNS_4arch4Sm90ELb1ELb0ELb1ELb1ELb0ELb1ELb0ELb0ELb1ELb1ELb0ELb0EEENS1_21CollectiveEpilogueFwdINS6_IJSA_SC_SB_EEES9_SE_SG_Li384ELb1ELb1ELb0ELb0EEENS1_36VarlenDynamicPersistentTileSchedulerILi192ELi144ELi384ELi128ELb0ELb1ELb1ELb1ELb1ELb1EEEEEEEEEvNT_6ParamsE:
	.zero		3328


//--------------------- .nv.constant0._ZN7cutlass13device_kernelIN5flash11enable_sm90INS1_16FlashAttnFwdSm90INS1_25CollectiveMainloopFwdSm90ILi2EN4cute5tupleIJNS5_1CILi1EEES8_S8_EEENS6_IJNS7_ILi192EEESA_NS7_ILi64EEEEEELi64ENS_10bfloat16_tEfNS_4arch4Sm90ELb0ELb0ELb1ELb0ELb0ELb0ELb0ELb0ELb1ELb1ELb0ELb0EEENS1_21CollectiveEpilogueFwdINS6_IJSA_SB_SA_EEES9_SD_SF_Li384ELb0ELb1ELb0ELb0EEENS1_29StaticPersistentTileSchedulerILb0EEEEEEEEEvNT_6ParamsE --------------------------
	.section	.nv.constant0._ZN7cutlass13device_kernelIN5flash11enable_sm90INS1_16FlashAttnFwdSm90INS1_25CollectiveMainloopFwdSm90ILi2EN4cute5tupleIJNS5_1CILi1EEES8_S8_EEENS6_IJNS7_ILi192EEESA_NS7_ILi64EEEEEELi64ENS_10bfloat16_tEfNS_4arch4Sm90ELb0ELb0ELb1ELb0ELb0ELb0ELb0ELb0ELb1ELb1ELb0ELb0EEENS1_21CollectiveEpilogueFwdINS6_IJSA_SB_SA_EEES9_SD_SF_Li384ELb0ELb1ELb0ELb0EEENS1_29StaticPersistentTileSchedulerILb0EEEEEEEEEvNT_6ParamsE,"a",@progbits
	.sectionflags	@""
	.align	4
.nv.constant0._ZN7cutlass13device_kernelIN5flash11enable_sm90INS1_16FlashAttnFwdSm90INS1_25CollectiveMainloopFwdSm90ILi2EN4cute5tupleIJNS5_1CILi1EEES8_S8_EEENS6_IJNS7_ILi192EEESA_NS7_ILi64EEEEEELi64ENS_10bfloat16_tEfNS_4arch4Sm90ELb0ELb0ELb1ELb0ELb0ELb0ELb0ELb0ELb1ELb1ELb0ELb0EEENS1_21CollectiveEpilogueFwdINS6_IJSA_SB_SA_EEES9_SD_SF_Li384ELb0ELb1ELb0ELb0EEENS1_29StaticPersistentTileSchedulerILb0EEEEEEEEEvNT_6ParamsE:
	.zero		3200


//--------------------- .nv.constant0._ZN7cutlass13device_kernelIN5flash11enable_sm90INS1_16FlashAttnFwdSm90INS1_25CollectiveMainloopFwdSm90ILi2EN4cute5tupleIJNS5_1CILi1EEES8_S8_EEENS6_IJNS7_ILi192EEESA_NS7_ILi64EEEEEELi64ENS_10bfloat16_tEfNS_4arch4Sm90ELb0ELb0ELb1ELb1ELb0ELb0ELb0ELb0ELb1ELb1ELb0ELb0EEENS1_21CollectiveEpilogueFwdINS6_IJSA_SB_SA_EEES9_SD_SF_Li384ELb1ELb1ELb0ELb0EEENS1_36VarlenDynamicPersistentTileSchedulerILi192ELi192ELi384ELi128ELb0ELb1ELb1ELb0ELb1ELb1EEEEEEEEEvNT_6ParamsE --------------------------
	.section	.nv.constant0._ZN7cutlass13device_kernelIN5flash11enable_sm90INS1_16FlashAttnFwdSm90INS1_25CollectiveMainloopFwdSm90ILi2EN4cute5tupleIJNS5_1CILi1EEES8_S8_EEENS6_IJNS7_ILi192EEESA_NS7_ILi64EEEEEELi64ENS_10bfloat16_tEfNS_4arch4Sm90ELb0ELb0ELb1ELb1ELb0ELb0ELb0ELb0ELb1ELb1ELb0ELb0EEENS1_21CollectiveEpilogueFwdINS6_IJSA_SB_SA_EEES9_SD_SF_Li384ELb1ELb1ELb0ELb0EEENS1_36VarlenDynamicPersistentTileSchedulerILi192ELi192ELi384ELi128ELb0ELb1ELb1ELb0ELb1ELb1EEEEEEEEEvNT_6ParamsE,"a",@progbits
	.sectionflags	@""
	.align	4
.nv.constant0._ZN7cutlass13device_kernelIN5flash11enable_sm90INS1_16FlashAttnFwdSm90INS1_25CollectiveMainloopFwdSm90ILi2EN4cute5tupleIJNS5_1CILi1EEES8_S8_EEENS6_IJNS7_ILi192EEESA_NS7_ILi64EEEEEELi64ENS_10bfloat16_tEfNS_4arch4Sm90ELb0ELb0ELb1ELb1ELb0ELb0ELb0ELb0ELb1ELb1ELb0ELb0EEENS1_21CollectiveEpilogueFwdINS6_IJSA_SB_SA_EEES9_SD_SF_Li384ELb1ELb1ELb0ELb0EEENS1_36VarlenDynamicPersistentTileSchedulerILi192ELi192ELi384ELi128ELb0ELb1ELb1ELb0ELb1ELb1EEEEEEEEEvNT_6ParamsE:
	.zero		3328


//--------------------- .nv.constant0._ZN7cutlass13device_kernelIN5flash11enable_sm90INS1_16FlashAttnFwdSm90INS1_25CollectiveMainloopFwdSm90ILi2EN4cute5tupleIJNS5_1CILi1EEES8_S8_EEENS6_IJNS7_ILi192EEESA_NS7_ILi64EEEEEELi64ENS_10bfloat16_tEfNS_4arch4Sm90ELb0ELb0ELb1ELb1ELb0ELb1ELb0ELb0ELb1ELb1ELb0ELb0EEENS1_21CollectiveEpilogueFwdINS6_IJSA_SB_SA_EEES9_SD_SF_Li384ELb1ELb1ELb0ELb0EEENS1_36VarlenDynamicPersistentTileSchedulerILi192ELi192ELi384ELi128ELb0ELb1ELb1ELb0ELb1ELb1EEEEEEEEEvNT_6ParamsE --------------------------
	.section	.nv.constant0._ZN7cutlass13device_kernelIN5flash11enable_sm90INS1_16FlashAttnFwdSm90INS1_25CollectiveMainloopFwdSm90ILi2EN4cute5tupleIJNS5_1CILi1EEES8_S8_EEENS6_IJNS7_ILi192EEESA_NS7_ILi64EEEEEELi64ENS_10bfloat16_tEfNS_4arch4Sm90ELb0ELb0ELb1ELb1ELb0ELb1ELb0ELb0ELb1ELb1ELb0ELb0EEENS1_21CollectiveEpilogueFwdINS6_IJSA_SB_SA_EEES9_SD_SF_Li384ELb1ELb1ELb0ELb0EEENS1_36VarlenDynamicPersistentTileSchedulerILi192ELi192ELi384ELi128ELb0ELb1ELb1ELb0ELb1ELb1EEEEEEEEEvNT_6ParamsE,"a",@progbits
	.sectionflags	@""
	.align	4
.nv.constant0._ZN7cutlass13device_kernelIN5flash11enable_sm90INS1_16FlashAttnFwdSm90INS1_25CollectiveMainloopFwdSm90ILi2EN4cute5tupleIJNS5_1CILi1EEES8_S8_EEENS6_IJNS7_ILi192EEESA_NS7_ILi64EEEEEELi64ENS_10bfloat16_tEfNS_4arch4Sm90ELb0ELb0ELb1ELb1ELb0ELb1ELb0ELb0ELb1ELb1ELb0ELb0EEENS1_21CollectiveEpilogueFwdINS6_IJSA_SB_SA_EEES9_SD_SF_Li384ELb1ELb1ELb0ELb0EEENS1_36VarlenDynamicPersistentTileSchedulerILi192ELi192ELi384ELi128ELb0ELb1ELb1ELb0ELb1ELb1EEEEEEEEEvNT_6ParamsE:
	.zero		3328


//--------------------- .nv.constant0._ZN7cutlass13device_kernelIN5flash11enable_sm90INS1_16FlashAttnFwdSm90INS1_25CollectiveMainloopFwdSm90ILi2EN4cute5tupleIJNS5_1CILi1EEES8_S8_EEENS6_IJNS7_ILi192EEENS7_ILi128EEENS7_ILi64EEEEEELi64ENS_10bfloat16_tEfNS_4arch4Sm90ELb0ELb1ELb1ELb0ELb0ELb0ELb0ELb1ELb1ELb1ELb0ELb0EEENS1_21CollectiveEpilogueFwdINS6_IJSA_SC_SB_EEES9_SE_SG_Li384ELb0ELb1ELb0ELb0EEENS1_30DynamicPersistentTileSchedulerILi384ELi128ELb0ELb1ELb1EEEEEEEEEvNT_6ParamsE --------------------------
	.section	.nv.constant0._ZN7cutlass13device_kernelIN5flash11enable_sm90INS1_16FlashAttnFwdSm90INS1_25CollectiveMainloopFwdSm90ILi2EN4cute5tupleIJNS5_1CILi1EEES8_S8_EEENS6_IJNS7_ILi192EEENS7_ILi128EEENS7_ILi64EEEEEELi64ENS_10bfloat16_tEfNS_4arch4Sm90ELb0ELb1ELb1ELb0ELb0ELb0ELb0ELb1ELb1ELb1ELb0ELb0EEENS1_21CollectiveEpilogueFwdINS6_IJSA_SC_SB_EEES9_SE_SG_Li384ELb0ELb1ELb0ELb0EEENS1_30DynamicPersistentTileSchedulerILi384ELi128ELb0ELb1ELb1EEEEEEEEEvNT_6ParamsE,"a",@progbits
	.sectionflags	@""
	.align	4
.nv.constant0._ZN7cutlass13device_kernelIN5flash11enable_sm90INS1_16FlashAttnFwdSm90INS1_25CollectiveMainloopFwdSm90ILi2EN4cute5tupleIJNS5_1CILi1EEES8_S8_EEENS6_IJNS7_ILi192EEENS7_ILi128EEENS7_ILi64EEEEEELi64ENS_10bfloat16_tEfNS_4arch4Sm90ELb0ELb1ELb1ELb0ELb0ELb0ELb0ELb1ELb1ELb1ELb0ELb0EEENS1_21CollectiveEpilogueFwdINS6_IJSA_SC_SB_EEES9_SE_SG_Li384ELb0ELb1ELb0ELb0EEENS1_30DynamicPersistentTileSchedulerILi384ELi128ELb0ELb1ELb1EEEEEEEEEvNT_6ParamsE:
	.zero		3328


//--------------------- .nv.constant0._ZN7cutlass13device_kernelIN5flash11enable_sm90INS1_16FlashAttnFwdSm90INS1_25CollectiveMainloopFwdSm90ILi2EN4cute5tupleIJNS5_1CILi1EEES8_S8_EEENS6_IJNS7_ILi192EEENS7_ILi128EEENS7_ILi64EEEEEELi64ENS_10bfloat16_tEfNS_4arch4Sm90ELb0ELb1ELb1ELb1ELb0ELb0ELb0ELb1ELb1ELb1ELb0ELb0EEENS1_21CollectiveEpilogueFwdINS6_IJSA_SC_SB_EEES9_SE_SG_Li384ELb1ELb1ELb0ELb0EEENS1_36VarlenDynamicPersistentTileSchedulerILi192ELi128ELi384ELi128ELb0ELb1ELb1ELb1ELb0ELb1EEEEEEEEEvNT_6ParamsE --------------------------
	.section	.nv.constant0._ZN7cutlass13device_kernelIN5flash11enable_sm90INS1_16FlashAttnFwdSm90INS1_25CollectiveMainloopFwdSm90ILi2EN4cute5tupleIJNS5_1CILi1EEES8_S8_EEENS6_IJNS7_ILi192EEENS7_ILi128EEENS7_ILi64EEEEEELi64ENS_10bfloat16_tEfNS_4arch4Sm90ELb0ELb1ELb1ELb1ELb0ELb0ELb0ELb1ELb1ELb1ELb0ELb0EEENS1_21CollectiveEpilogueFwdINS6_IJSA_SC_SB_EEES9_SE_SG_Li384ELb1ELb1ELb0ELb0EEENS1_36VarlenDynamicPersistentTileSchedulerILi192ELi128ELi384ELi128ELb0ELb1ELb1ELb1ELb0ELb1EEEEEEEEEvNT_6ParamsE,"a",@progbits
	.sectionflags	@""
	.align	4
.nv.constant0._ZN7cutlass13device_kernelIN5flash11enable_sm90INS1_16FlashAttnFwdSm90INS1_25CollectiveMainloopFwdSm90ILi2EN4cute5tupleIJNS5_1CILi1EEES8_S8_EEENS6_IJNS7_ILi192EEENS7_ILi128EEENS7_ILi64EEEEEELi64ENS_10bfloat16_tEfNS_4arch4Sm90ELb0ELb1ELb1ELb1ELb0ELb0ELb0ELb1ELb1ELb1ELb0ELb0EEENS1_21CollectiveEpilogueFwdINS6_IJSA_SC_SB_EEES9_SE_SG_Li384ELb1ELb1ELb0ELb0EEENS1_36VarlenDynamicPersistentTileSchedulerILi192ELi128ELi384ELi128ELb0ELb1ELb1ELb1ELb0ELb1EEEEEEEEEvNT_6ParamsE:
	.zero		3328


//--------------------- .nv.constant0._ZN7cutlass13device_kernelIN5flash11enable_sm90INS1_16FlashAttnFwdSm90INS1_25CollectiveMainloopFwdSm90ILi2EN4cute5tupleIJNS5_1CILi1EEES8_S8_EEENS6_IJNS7_ILi192EEENS7_ILi128EEENS7_ILi64EEEEEELi64ENS_10bfloat16_tEfNS_4arch4Sm90ELb0ELb1ELb1ELb1ELb0ELb1ELb0ELb1ELb1ELb1ELb0ELb0EEENS1_21CollectiveEpilogueFwdINS6_IJSA_SC_SB_EEES9_SE_SG_Li384ELb1ELb1ELb0ELb0EEENS1_36VarlenDynamicPersistentTileSchedulerILi192ELi128ELi384ELi128ELb0ELb1ELb1ELb1ELb0ELb1EEEEEEEEEvNT_6ParamsE --------------------------
	.section	.nv.constant0._ZN7cutlass13device_kernelIN5flash11enable_sm90INS1_16FlashAttnFwdSm90INS1_25CollectiveMainloopFwdSm90ILi2EN4cute5tupleIJNS5_1CILi1EEES8_S8_EEENS6_IJNS7_ILi192EEENS7_ILi128EEENS7_ILi64EEEEEELi64ENS_10bfloat16_tEfNS_4arch4Sm90ELb0ELb1ELb1ELb1ELb0ELb1ELb0ELb1ELb1ELb1ELb0ELb0EEENS1_21CollectiveEpilogueFwdINS6_IJSA_SC_SB_EEES9_SE_SG_Li384ELb1ELb1ELb0ELb0EEENS1_36VarlenDynamicPersistentTileSchedulerILi192ELi128ELi384ELi128ELb0ELb1ELb1ELb1ELb0ELb1EEEEEEEEEvNT_6ParamsE,"a",@progbits
	.sectionflags	@""
	.align	4
.nv.constant0._ZN7cutlass13device_kernelIN5flash11enable_sm90INS1_16FlashAttnFwdSm90INS1_25CollectiveMainloopFwdSm90ILi2EN4cute5tupleIJNS5_1CILi1EEES8_S8_EEENS6_IJNS7_ILi192EEENS7_ILi128EEENS7_ILi64EEEEEELi64ENS_10bfloat16_tEfNS_4arch4Sm90ELb0ELb1ELb1ELb1ELb0ELb1ELb0ELb1ELb1ELb1ELb0ELb0EEENS1_21CollectiveEpilogueFwdINS6_IJSA_SC_SB_EEES9_SE_SG_Li384ELb1ELb1ELb0ELb0EEENS1_36VarlenDynamicPersistentTileSchedulerILi192ELi128ELi384ELi128ELb0ELb1ELb1ELb1ELb0ELb1EEEEEEEEEvNT_6ParamsE:
	.zero		3328


//--------------------- .nv.constant0._ZN7cutlass13device_kernelIN5flash11enable_sm90INS1_16FlashAttnFwdSm90INS1_25CollectiveMainloopFwdSm90ILi2EN4cute5tupleIJNS5_1CILi1EEES8_S8_EEENS6_IJNS7_ILi192EEENS7_ILi128EEENS7_ILi64EEEEEELi64ENS_10bfloat16_tEfNS_4arch4Sm90ELb1ELb0ELb1ELb0ELb0ELb0ELb0ELb1ELb1ELb1ELb0ELb0EEENS1_21CollectiveEpilogueFwdINS6_IJSA_SC_SB_EEES9_SE_SG_Li384ELb0ELb1ELb0ELb0EEENS1_30DynamicPersistentTileSchedulerILi384ELi128ELb0ELb1ELb1EEEEEEEEEvNT_6ParamsE --------------------------
	.section	.nv.constant0._ZN7cutlass13device_kernelIN5flash11enable_sm90INS1_16FlashAttnFwdSm90INS1_25CollectiveMainloopFwdSm90ILi2EN4cute5tupleIJNS5_1CILi1EEES8_S8_EEENS6_IJNS7_ILi192EEENS7_ILi128EEENS7_ILi64EEEEEELi64ENS_10bfloat16_tEfNS_4arch4Sm90ELb1ELb0ELb1ELb0ELb0ELb0ELb0ELb1ELb1ELb1ELb0ELb0EEENS1_21CollectiveEpilogueFwdINS6_IJSA_SC_SB_EEES9_SE_SG_Li384ELb0ELb1ELb0ELb0EEENS1_30DynamicPersistentTileSchedulerILi384ELi128ELb0ELb1ELb1EEEEEEEEEvNT_6ParamsE,"a",@progbits
	.sectionflags	@""
	.align	4
.nv.constant0._ZN7cutlass13device_kernelIN5flash11enable_sm90INS1_16FlashAttnFwdSm90INS1_25CollectiveMainloopFwdSm90ILi2EN4cute5tupleIJNS5_1CILi1EEES8_S8_EEENS6_IJNS7_ILi192EEENS7_ILi128EEENS7_ILi64EEEEEELi64ENS_10bfloat16_tEfNS_4arch4Sm90ELb1ELb0ELb1ELb0ELb0ELb0ELb0ELb1ELb1ELb1ELb0ELb0EEENS1_21CollectiveEpilogueFwdINS6_IJSA_SC_SB_EEES9_SE_SG_Li384ELb0ELb1ELb0ELb0EEENS1_30DynamicPersistentTileSchedulerILi384ELi128ELb0ELb1ELb1EEEEEEEEEvNT_6ParamsE:
	.zero		3328


//--------------------- .nv.constant0._ZN7cutlass13device_kernelIN5flash11enable_sm90INS1_16FlashAttnFwdSm90INS1_25CollectiveMainloopFwdSm90ILi2EN4cute5tupleIJNS5_1CILi1EEES8_S8_EEENS6_IJNS7_ILi192EEENS7_ILi128EEENS7_ILi64EEEEEELi64ENS_10bfloat16_tEfNS_4arch4Sm90ELb1ELb0ELb1ELb1ELb0ELb0ELb0ELb1ELb1ELb1ELb0ELb0EEENS1_21CollectiveEpilogueFwdINS6_IJSA_SC_SB_EEES9_SE_SG_Li384ELb1ELb1ELb0ELb0EEENS1_36VarlenDynamicPersistentTileSchedulerILi192ELi128ELi384ELi128ELb0ELb1ELb1ELb1ELb1ELb1EEEEEEEEEvNT_6ParamsE --------------------------
	.section	.nv.constant0._ZN7cutlass13device_kernelIN5flash11enable_sm90INS1_16FlashAttnFwdSm90INS1_25CollectiveMainloopFwdSm90ILi2EN4cute5tupleIJNS5_1CILi1EEES8_S8_EEENS6_IJNS7_ILi192EEENS7_ILi128EEENS7_ILi64EEEEEELi64ENS_10bfloat16_tEfNS_4arch4Sm90ELb1ELb0ELb1ELb1ELb0ELb0ELb0ELb1ELb1ELb1ELb0ELb0EEENS1_21CollectiveEpilogueFwdINS6_IJSA_SC_SB_EEES9_SE_SG_Li384ELb1ELb1ELb0ELb0EEENS1_36VarlenDynamicPersistentTileSchedulerILi192ELi128ELi384ELi128ELb0ELb1ELb1ELb1ELb1ELb1EEEEEEEEEvNT_6ParamsE,"a",@progbits
	.sectionflags	@""
	.align	4
.nv.constant0._ZN7cutlass13device_kernelIN5flash11enable_sm90INS1_16FlashAttnFwdSm90INS1_25CollectiveMainloopFwdSm90ILi2EN4cute5tupleIJNS5_1CILi1EEES8_S8_EEENS6_IJNS7_ILi192EEENS7_ILi128EEENS7_ILi64EEEEEELi64ENS_10bfloat16_tEfNS_4arch4Sm90ELb1ELb0ELb1ELb1ELb0ELb0ELb0ELb1ELb1ELb1ELb0ELb0EEENS1_21CollectiveEpilogueFwdINS6_IJSA_SC_SB_EEES9_SE_SG_Li384ELb1ELb1ELb0ELb0EEENS1_36VarlenDynamicPersistentTileSchedulerILi192ELi128ELi384ELi128ELb0ELb1ELb1ELb1ELb1ELb1EEEEEEEEEvNT_6ParamsE:
	.zero		3328


//--------------------- .nv.constant0._ZN7cutlass13device_kernelIN5flash11enable_sm90INS1_16FlashAttnFwdSm90INS1_25CollectiveMainloopFwdSm90ILi2EN4cute5tupleIJNS5_1CILi1EEES8_S8_EEENS6_IJNS7_ILi192EEENS7_ILi128EEENS7_ILi64EEEEEELi64ENS_10bfloat16_tEfNS_4arch4Sm90ELb1ELb0ELb1ELb1ELb0ELb1ELb0ELb1ELb1ELb1ELb0ELb0EEENS1_21CollectiveEpilogueFwdINS6_IJSA_SC_SB_EEES9_SE_SG_Li384ELb1ELb1ELb0ELb0EEENS1_36VarlenDynamicPersistentTileSchedulerILi192ELi128ELi384ELi128ELb0ELb1ELb1ELb1ELb1ELb1EEEEEEEEEvNT_6ParamsE --------------------------
	.section	.nv.constant0._ZN7cutlass13device_kernelIN5flash11enable_sm90INS1_16FlashAttnFwdSm90INS1_25CollectiveMainloopFwdSm90ILi2EN4cute5tupleIJNS5_1CILi1EEES8_S8_EEENS6_IJNS7_ILi192EEENS7_ILi128EEENS7_ILi64EEEEEELi64ENS_10bfloat16_tEfNS_4arch4Sm90ELb1ELb0ELb1ELb1ELb0ELb1ELb0ELb1ELb1ELb1ELb0ELb0EEENS1_21CollectiveEpilogueFwdINS6_IJSA_SC_SB_EEES9_SE_SG_Li384ELb1ELb1ELb0ELb0EEENS1_36VarlenDynamicPersistentTileSchedulerILi192ELi128ELi384ELi128ELb0ELb1ELb1ELb1ELb1ELb1EEEEEEEEEvNT_6ParamsE,"a",@progbits
	.sectionflags	@""
	.align	4
.nv.constant0._ZN7cutlass13device_kernelIN5flash11enable_sm90INS1_16FlashAttnFwdSm90INS1_25CollectiveMainloopFwdSm90ILi2EN4cute5tupleIJNS5_1CILi1EEES8_S8_EEENS6_IJNS7_ILi192EEENS7_ILi128EEENS7_ILi64EEEEEELi64ENS_10bfloat16_tEfNS_4arch4Sm90ELb1ELb0ELb1ELb1ELb0ELb1ELb0ELb1ELb1ELb1ELb0ELb0EEENS1_21CollectiveEpilogueFwdINS6_IJSA_SC_SB_EEES9_SE_SG_Li384ELb1ELb1ELb0ELb0EEENS1_36VarlenDynamicPersistentTileSchedulerILi192ELi128ELi384ELi128ELb0ELb1ELb1ELb1ELb1ELb1EEEEEEEEEvNT_6ParamsE:
	.zero		3328


//--------------------- SYMBOLS --------------------------

	.type		.nv.reservedSmem.offset0,@object
	.size		.nv.reservedSmem.offset0,0x4
	.type		__assertfail,@function
